	.target	sm_90a

	.elftype	@"ET_EXEC"


//--------------------- .note.nv.tkinfo           --------------------------
	.section	.note.nv.tkinfo,"",@"SHT_NOTE"
	.sectionflags	@"SHF_NOTE_NV_TKINFO"
	.tkinfo
        /*0018*/ 	.word	0x00000002
        /*0030*/ 	.string	""
        /*0030*/ 	.string	"ptxas"
        /*0030*/ 	.string	"Cuda compilation tools, release 13.0, V13.0.88"
        /*0030*/ 	.string	"Build cuda_13.0.r13.0/compiler.36424714_0"
        /*0030*/ 	.string	"-arch sm_90a -m 64 "



//--------------------- .note.nv.cuinfo           --------------------------
	.section	.note.nv.cuinfo,"",@"SHT_NOTE"
	.sectionflags	@"SHF_NOTE_NV_CUINFO"
        /*0018*/ 	.short	0x0002
        /*001a*/ 	.short	0x005a
        /*001c*/ 	.short	0x0082
	.zero		2


//--------------------- .nv.info                  --------------------------
	.section	.nv.info,"",@"SHT_CUDA_INFO"
	.align	4


	//----- nvinfo : EIATTR_REGCOUNT
	.align		4
        /*0000*/ 	.byte	0x04, 0x2f
        /*0002*/ 	.short	(.L_37 - .L_36)
	.align		4
.L_36:
        /*0004*/ 	.word	index@(_ZN7cutlass13device_kernelIN5flash11enable_sm90INS1_16FlashAttnFwdSm90INS1_25CollectiveMainloopFwdSm90ILi2EN4cute5tupleIJNS5_1CILi1EEES8_S8_EEENS6_IJNS7_ILi128EEENS7_ILi96EEENS7_ILi64EEEEEELi256ENS_6half_tEfNS_4arch4Sm90ELb1ELb0ELb1ELb1ELb0ELb1ELb1ELb1ELb0ELb1ELb1ELb0EEENS1_21CollectiveEpilogueFwdINS6_IJSA_NS7_ILi256EEESB_EEES9_SE_SG_Li256ELb1ELb1ELb1ELb0EEENS1_36VarlenDynamicPersistentTileSchedulerILi128ELi96ELi256ELi128ELb1ELb1ELb1ELb1ELb1ELb1EEEEEEEEEvNT_6ParamsE)
        /*0008*/ 	.word	0x000000a8


	//----- nvinfo : EIATTR_FRAME_SIZE
	.align		4
.L_37:
        /*000c*/ 	.byte	0x04, 0x11
        /*000e*/ 	.short	(.L_39 - .L_38)
	.align		4
.L_38:
        /*0010*/ 	.word	index@(_ZN7cutlass13device_kernelIN5flash11enable_sm90INS1_16FlashAttnFwdSm90INS1_25CollectiveMainloopFwdSm90ILi2EN4cute5tupleIJNS5_1CILi1EEES8_S8_EEENS6_IJNS7_ILi128EEENS7_ILi96EEENS7_ILi64EEEEEELi256ENS_6half_tEfNS_4arch4Sm90ELb1ELb0ELb1ELb1ELb0ELb1ELb1ELb1ELb0ELb1ELb1ELb0EEENS1_21CollectiveEpilogueFwdINS6_IJSA_NS7_ILi256EEESB_EEES9_SE_SG_Li256ELb1ELb1ELb1ELb0EEENS1_36VarlenDynamicPersistentTileSchedulerILi128ELi96ELi256ELi128ELb1ELb1ELb1ELb1ELb1ELb1EEEEEEEEEvNT_6ParamsE)
        /*0014*/ 	.word	0x000001b8


	//----- nvinfo : EIATTR_REGCOUNT
	.align		4
.L_39:
        /*0018*/ 	.byte	0x04, 0x2f
        /*001a*/ 	.short	(.L_41 - .L_40)
	.align		4
.L_40:
        /*001c*/ 	.word	index@(_ZN7cutlass13device_kernelIN5flash11enable_sm90INS1_16FlashAttnFwdSm90INS1_25CollectiveMainloopFwdSm90ILi2EN4cute5tupleIJNS5_1CILi1EEES8_S8_EEENS6_IJNS7_ILi128EEENS7_ILi96EEENS7_ILi64EEEEEELi256ENS_6half_tEfNS_4arch4Sm90ELb1ELb0ELb1ELb1ELb0ELb0ELb1ELb1ELb0ELb1ELb1ELb0EEENS1_21CollectiveEpilogueFwdINS6_IJSA_NS7_ILi256EEESB_EEES9_SE_SG_Li256ELb1ELb1ELb1ELb0EEENS1_36VarlenDynamicPersistentTileSchedulerILi128ELi96ELi256ELi128ELb1ELb1ELb1ELb1ELb1ELb1EEEEEEEEEvNT_6ParamsE)
        /*0020*/ 	.word	0x000000a8


	//----- nvinfo : EIATTR_FRAME_SIZE
	.align		4
.L_41:
        /*0024*/ 	.byte	0x04, 0x11
        /*0026*/ 	.short	(.L_43 - .L_42)
	.align		4
.L_42:
        /*0028*/ 	.word	index@(_ZN7cutlass13device_kernelIN5flash11enable_sm90INS1_16FlashAttnFwdSm90INS1_25CollectiveMainloopFwdSm90ILi2EN4cute5tupleIJNS5_1CILi1EEES8_S8_EEENS6_IJNS7_ILi128EEENS7_ILi96EEENS7_ILi64EEEEEELi256ENS_6half_tEfNS_4arch4Sm90ELb1ELb0ELb1ELb1ELb0ELb0ELb1ELb1ELb0ELb1ELb1ELb0EEENS1_21CollectiveEpilogueFwdINS6_IJSA_NS7_ILi256EEESB_EEES9_SE_SG_Li256ELb1ELb1ELb1ELb0EEENS1_36VarlenDynamicPersistentTileSchedulerILi128ELi96ELi256ELi128ELb1ELb1ELb1ELb1ELb1ELb1EEEEEEEEEvNT_6ParamsE)
        /*002c*/ 	.word	0x00000088


	//----- nvinfo : EIATTR_REGCOUNT
	.align		4
.L_43:
        /*0030*/ 	.byte	0x04, 0x2f
        /*0032*/ 	.short	(.L_45 - .L_44)
	.align		4
.L_44:
        /*0034*/ 	.word	index@(_ZN7cutlass13device_kernelIN5flash11enable_sm90INS1_16FlashAttnFwdSm90INS1_25CollectiveMainloopFwdSm90ILi2EN4cute5tupleIJNS5_1CILi1EEES8_S8_EEENS6_IJNS7_ILi128EEENS7_ILi96EEENS7_ILi64EEEEEELi256ENS_6half_tEfNS_4arch4Sm90ELb1ELb0ELb1ELb1ELb0ELb1ELb0ELb1ELb0ELb1ELb1ELb0EEENS1_21CollectiveEpilogueFwdINS6_IJSA_NS7_ILi256EEESB_EEES9_SE_SG_Li256ELb1ELb1ELb1ELb0EEENS1_36VarlenDynamicPersistentTileSchedulerILi128ELi96ELi256ELi128ELb1ELb1ELb1ELb1ELb1ELb1EEEEEEEEEvNT_6ParamsE)
        /*0038*/ 	.word	0x000000a8


	//----- nvinfo : EIATTR_FRAME_SIZE
	.align		4
.L_45:
        /*003c*/ 	.byte	0x04, 0x11
        /*003e*/ 	.short	(.L_47 - .L_46)
	.align		4
.L_46:
        /*0040*/ 	.word	index@(_ZN7cutlass13device_kernelIN5flash11enable_sm90INS1_16FlashAttnFwdSm90INS1_25CollectiveMainloopFwdSm90ILi2EN4cute5tupleIJNS5_1CILi1EEES8_S8_EEENS6_IJNS7_ILi128EEENS7_ILi96EEENS7_ILi64EEEEEELi256ENS_6half_tEfNS_4arch4Sm90ELb1ELb0ELb1ELb1ELb0ELb1ELb0ELb1ELb0ELb1ELb1ELb0EEENS1_21CollectiveEpilogueFwdINS6_IJSA_NS7_ILi256EEESB_EEES9_SE_SG_Li256ELb1ELb1ELb1ELb0EEENS1_36VarlenDynamicPersistentTileSchedulerILi128ELi96ELi256ELi128ELb1ELb1ELb1ELb1ELb1ELb1EEEEEEEEEvNT_6ParamsE)
        /*0044*/ 	.word	0x00000078


	//----- nvinfo : EIATTR_REGCOUNT
	.align		4
.L_47:
        /*0048*/ 	.byte	0x04, 0x2f
        /*004a*/ 	.short	(.L_49 - .L_48)
	.align		4
.L_48:
        /*004c*/ 	.word	index@(_ZN7cutlass13device_kernelIN5flash11enable_sm90INS1_16FlashAttnFwdSm90INS1_25CollectiveMainloopFwdSm90ILi2EN4cute5tupleIJNS5_1CILi1EEES8_S8_EEENS6_IJNS7_ILi128EEENS7_ILi96EEENS7_ILi64EEEEEELi256ENS_6half_tEfNS_4arch4Sm90ELb1ELb0ELb1ELb1ELb0ELb0ELb0ELb1ELb0ELb1ELb1ELb0EEENS1_21CollectiveEpilogueFwdINS6_IJSA_NS7_ILi256EEESB_EEES9_SE_SG_Li256ELb1ELb1ELb1ELb0EEENS1_36VarlenDynamicPersistentTileSchedulerILi128ELi96ELi256ELi128ELb1ELb1ELb1ELb1ELb1ELb1EEEEEEEEEvNT_6ParamsE)
        /*0050*/ 	.word	0x000000a8


	//----- nvinfo : EIATTR_FRAME_SIZE
	.align		4
.L_49:
        /*0054*/ 	.byte	0x04, 0x11
        /*0056*/ 	.short	(.L_51 - .L_50)
	.align		4
.L_50:
        /*0058*/ 	.word	index@(_ZN7cutlass13device_kernelIN5flash11enable_sm90INS1_16FlashAttnFwdSm90INS1_25CollectiveMainloopFwdSm90ILi2EN4cute5tupleIJNS5_1CILi1EEES8_S8_EEENS6_IJNS7_ILi128EEENS7_ILi96EEENS7_ILi64EEEEEELi256ENS_6half_tEfNS_4arch4Sm90ELb1ELb0ELb1ELb1ELb0ELb0ELb0ELb1ELb0ELb1ELb1ELb0EEENS1_21CollectiveEpilogueFwdINS6_IJSA_NS7_ILi256EEESB_EEES9_SE_SG_Li256ELb1ELb1ELb1ELb0EEENS1_36VarlenDynamicPersistentTileSchedulerILi128ELi96ELi256ELi128ELb1ELb1ELb1ELb1ELb1ELb1EEEEEEEEEvNT_6ParamsE)
        /*005c*/ 	.word	0x00000060


	//----- nvinfo : EIATTR_REGCOUNT
	.align		4
.L_51:
        /*0060*/ 	.byte	0x04, 0x2f
        /*0062*/ 	.short	(.L_53 - .L_52)
	.align		4
.L_52:
        /*0064*/ 	.word	index@(_ZN7cutlass13device_kernelIN5flash11enable_sm90INS1_16FlashAttnFwdSm90INS1_25CollectiveMainloopFwdSm90ILi2EN4cute5tupleIJNS5_1CILi1EEES8_S8_EEENS6_IJNS7_ILi128EEENS7_ILi96EEENS7_ILi64EEEEEELi256ENS_6half_tEfNS_4arch4Sm90ELb1ELb0ELb1ELb0ELb0ELb0ELb1ELb1ELb0ELb1ELb1ELb0EEENS1_21CollectiveEpilogueFwdINS6_IJSA_NS7_ILi256EEESB_EEES9_SE_SG_Li256ELb0ELb1ELb1ELb0EEENS1_19SingleTileSchedulerILb0ELb1ELb1ELi128EEEEEEEEEvNT_6ParamsE)
        /*0068*/ 	.word	0x000000a8


	//----- nvinfo : EIATTR_FRAME_SIZE
	.align		4
.L_53:
        /*006c*/ 	.byte	0x04, 0x11
        /*006e*/ 	.short	(.L_55 - .L_54)
	.align		4
.L_54:
        /*0070*/ 	.word	index@(_ZN7cutlass13device_kernelIN5flash11enable_sm90INS1_16FlashAttnFwdSm90INS1_25CollectiveMainloopFwdSm90ILi2EN4cute5tupleIJNS5_1CILi1EEES8_S8_EEENS6_IJNS7_ILi128EEENS7_ILi96EEENS7_ILi64EEEEEELi256ENS_6half_tEfNS_4arch4Sm90ELb1ELb0ELb1ELb0ELb0ELb0ELb1ELb1ELb0ELb1ELb1ELb0EEENS1_21CollectiveEpilogueFwdINS6_IJSA_NS7_ILi256EEESB_EEES9_SE_SG_Li256ELb0ELb1ELb1ELb0EEENS1_19SingleTileSchedulerILb0ELb1ELb1ELi128EEEEEEEEEvNT_6ParamsE)
        /*0074*/ 	.word	0x00000048


	//----- nvinfo : EIATTR_REGCOUNT
	.align		4
.L_55:
        /*0078*/ 	.byte	0x04, 0x2f
        /*007a*/ 	.short	(.L_57 - .L_56)
	.align		4
.L_56:
        /*007c*/ 	.word	index@(_ZN7cutlass13device_kernelIN5flash11enable_sm90INS1_16FlashAttnFwdSm90INS1_25CollectiveMainloopFwdSm90ILi2EN4cute5tupleIJNS5_1CILi1EEES8_S8_EEENS6_IJNS7_ILi128EEENS7_ILi96EEENS7_ILi64EEEEEELi256ENS_6half_tEfNS_4arch4Sm90ELb1ELb0ELb1ELb0ELb0ELb0ELb0ELb1ELb0ELb1ELb1ELb0EEENS1_21CollectiveEpilogueFwdINS6_IJSA_NS7_ILi256EEESB_EEES9_SE_SG_Li256ELb0ELb1ELb1ELb0EEENS1_19SingleTileSchedulerILb0ELb1ELb1ELi128EEEEEEEEEvNT_6ParamsE)
        /*0080*/ 	.word	0x000000a8


	//----- nvinfo : EIATTR_FRAME_SIZE
	.align		4
.L_57:
        /*0084*/ 	.byte	0x04, 0x11
        /*0086*/ 	.short	(.L_59 - .L_58)
	.align		4
.L_58:
        /*0088*/ 	.word	index@(_ZN7cutlass13device_kernelIN5flash11enable_sm90INS1_16FlashAttnFwdSm90INS1_25CollectiveMainloopFwdSm90ILi2EN4cute5tupleIJNS5_1CILi1EEES8_S8_EEENS6_IJNS7_ILi128EEENS7_ILi96EEENS7_ILi64EEEEEELi256ENS_6half_tEfNS_4arch4Sm90ELb1ELb0ELb1ELb0ELb0ELb0ELb0ELb1ELb0ELb1ELb1ELb0EEENS1_21CollectiveEpilogueFwdINS6_IJSA_NS7_ILi256EEESB_EEES9_SE_SG_Li256ELb0ELb1ELb1ELb0EEENS1_19SingleTileSchedulerILb0ELb1ELb1ELi128EEEEEEEEEvNT_6ParamsE)
        /*008c*/ 	.word	0x00000010


	//----- nvinfo : EIATTR_REGCOUNT
	.align		4
.L_59:
        /*0090*/ 	.byte	0x04, 0x2f
        /*0092*/ 	.short	(.L_61 - .L_60)
	.align		4
.L_60:
        /*0094*/ 	.word	index@(_ZN7cutlass13device_kernelIN5flash11enable_sm90INS1_16FlashAttnFwdSm90INS1_25CollectiveMainloopFwdSm90ILi2EN4cute5tupleIJNS5_1CILi1EEES8_S8_EEENS6_IJNS7_ILi128EEENS7_ILi96EEENS7_ILi64EEEEEELi256ENS_6half_tEfNS_4arch4Sm90ELb0ELb1ELb1ELb1ELb0ELb1ELb1ELb1ELb0ELb1ELb1ELb0EEENS1_21CollectiveEpilogueFwdINS6_IJSA_NS7_ILi256EEESB_EEES9_SE_SG_Li256ELb1ELb1ELb1ELb0EEENS1_36VarlenDynamicPersistentTileSchedulerILi128ELi96ELi256ELi128ELb1ELb1ELb1ELb1ELb0ELb1EEEEEEEEEvNT_6ParamsE)
        /*0098*/ 	.word	0x000000a8


	//----- nvinfo : EIATTR_FRAME_SIZE
	.align		4
.L_61:
        /*009c*/ 	.byte	0x04, 0x11
        /*009e*/ 	.short	(.L_63 - .L_62)
	.align		4
.L_62:
        /*00a0*/ 	.word	index@($_ZN7cutlass13device_kernelIN5flash11enable_sm90INS1_16FlashAttnFwdSm90INS1_25CollectiveMainloopFwdSm90ILi2EN4cute5tupleIJNS5_1CILi1EEES8_S8_EEENS6_IJNS7_ILi128EEENS7_ILi96EEENS7_ILi64EEEEEELi256ENS_6half_tEfNS_4arch4Sm90ELb0ELb1ELb1ELb1ELb0ELb1ELb1ELb1ELb0ELb1ELb1ELb0EEENS1_21CollectiveEpilogueFwdINS6_IJSA_NS7_ILi256EEESB_EEES9_SE_SG_Li256ELb1ELb1ELb1ELb0EEENS1_36VarlenDynamicPersistentTileSchedulerILi128ELi96ELi256ELi128ELb1ELb1ELb1ELb1ELb0ELb1EEEEEEEEEvNT_6ParamsE$_ZZN5flash25CollectiveMainloopFwdSm90ILi2EN4cute5tupleIJNS1_1CILi1EEES4_S4_EEENS2_IJNS3_ILi128EEENS3_ILi96EEENS3_ILi64EEEEEELi256EN7cutlass6half_tEfNSA_4arch4Sm90ELb0ELb1ELb1ELb1ELb0ELb1ELb1ELb1ELb0ELb1ELb1ELb0EE3mmaINS_16FlashAttnFwdSm90ISE_NS_21CollectiveEpilogueFwdINS2_IJS6_NS3_ILi256EEES7_EEES5_SB_SD_Li256ELb1ELb1ELb1ELb0EEENS_36VarlenDynamicPersistentTileSchedulerILi128ELi96ELi256ELi128ELb1ELb1ELb1ELb1ELb0ELb1EEEE13SharedStorageENS1_6TensorINS1_11ArrayEngineIfLm128EEENS1_6LayoutINS2_IJNS2_IJNS3_ILi2EEEST_NS3_ILi32EEEEEES4_S4_EEENS2_IJNS2_IJS4_ST_NS3_ILi4EEEEEENS3_ILi0EEESZ_EEEEEEENS_7SoftmaxILi2ELi0EEEEEbRKNSE_6ParamsENSA_25PipelineTmaAsyncNoClusterILi2ENSA_16PipelineTmaAsyncILi2EEEEES1B_RNSA_13PipelineStateILj2EEERT0_RT1_iRiRKNS_16SeqlenInfoQKNewKILb1ELb1EEENS2_IJiiiiEEERT_ENKUliT_T0_T1_E_clIZSF_ISO_S12_S14_EbS17_S1B_S1B_S1E_S1G_S1I_iS1J_S1N_S1O_S1Q_EUlRS1R_iE0_NS3_ILb1EEES1Y_EEDaiS1R_S1S_S1T_)
        /*00a4*/ 	.word	0x00000530


	//----- nvinfo : EIATTR_FRAME_SIZE
	.align		4
.L_63:
        /*00a8*/ 	.byte	0x04, 0x11
        /*00aa*/ 	.short	(.L_65 - .L_64)
	.align		4
.L_64:
        /*00ac*/ 	.word	index@(_ZN7cutlass13device_kernelIN5flash11enable_sm90INS1_16FlashAttnFwdSm90INS1_25CollectiveMainloopFwdSm90ILi2EN4cute5tupleIJNS5_1CILi1EEES8_S8_EEENS6_IJNS7_ILi128EEENS7_ILi96EEENS7_ILi64EEEEEELi256ENS_6half_tEfNS_4arch4Sm90ELb0ELb1ELb1ELb1ELb0ELb1ELb1ELb1ELb0ELb1ELb1ELb0EEENS1_21CollectiveEpilogueFwdINS6_IJSA_NS7_ILi256EEESB_EEES9_SE_SG_Li256ELb1ELb1ELb1ELb0EEENS1_36VarlenDynamicPersistentTileSchedulerILi128ELi96ELi256ELi128ELb1ELb1ELb1ELb1ELb0ELb1EEEEEEEEEvNT_6ParamsE)
        /*00b0*/ 	.word	0x00000530


	//----- nvinfo : EIATTR_REGCOUNT
	.align		4
.L_65:
        /*00b4*/ 	.byte	0x04, 0x2f
        /*00b6*/ 	.short	(.L_67 - .L_66)
	.align		4
.L_66:
        /*00b8*/ 	.word	index@(_ZN7cutlass13device_kernelIN5flash11enable_sm90INS1_16FlashAttnFwdSm90INS1_25CollectiveMainloopFwdSm90ILi2EN4cute5tupleIJNS5_1CILi1EEES8_S8_EEENS6_IJNS7_ILi128EEENS7_ILi96EEENS7_ILi64EEEEEELi256ENS_6half_tEfNS_4arch4Sm90ELb0ELb1ELb1ELb1ELb0ELb0ELb1ELb1ELb0ELb1ELb1ELb0EEENS1_21CollectiveEpilogueFwdINS6_IJSA_NS7_ILi256EEESB_EEES9_SE_SG_Li256ELb1ELb1ELb1ELb0EEENS1_36VarlenDynamicPersistentTileSchedulerILi128ELi96ELi256ELi128ELb1ELb1ELb1ELb1ELb0ELb1EEEEEEEEEvNT_6ParamsE)
        /*00bc*/ 	.word	0x000000a8


	//----- nvinfo : EIATTR_FRAME_SIZE
	.align		4
.L_67:
        /*00c0*/ 	.byte	0x04, 0x11
        /*00c2*/ 	.short	(.L_69 - .L_68)
	.align		4
.L_68:
        /*00c4*/ 	.word	index@($_ZN7cutlass13device_kernelIN5flash11enable_sm90INS1_16FlashAttnFwdSm90INS1_25CollectiveMainloopFwdSm90ILi2EN4cute5tupleIJNS5_1CILi1EEES8_S8_EEENS6_IJNS7_ILi128EEENS7_ILi96EEENS7_ILi64EEEEEELi256ENS_6half_tEfNS_4arch4Sm90ELb0ELb1ELb1ELb1ELb0ELb0ELb1ELb1ELb0ELb1ELb1ELb0EEENS1_21CollectiveEpilogueFwdINS6_IJSA_NS7_ILi256EEESB_EEES9_SE_SG_Li256ELb1ELb1ELb1ELb0EEENS1_36VarlenDynamicPersistentTileSchedulerILi128ELi96ELi256ELi128ELb1ELb1ELb1ELb1ELb0ELb1EEEEEEEEEvNT_6ParamsE$_ZZN5flash25CollectiveMainloopFwdSm90ILi2EN4cute5tupleIJNS1_1CILi1EEES4_S4_EEENS2_IJNS3_ILi128EEENS3_ILi96EEENS3_ILi64EEEEEELi256EN7cutlass6half_tEfNSA_4arch4Sm90ELb0ELb1ELb1ELb1ELb0ELb0ELb1ELb1ELb0ELb1ELb1ELb0EE3mmaINS_16FlashAttnFwdSm90ISE_NS_21CollectiveEpilogueFwdINS2_IJS6_NS3_ILi256EEES7_EEES5_SB_SD_Li256ELb1ELb1ELb1ELb0EEENS_36VarlenDynamicPersistentTileSchedulerILi128ELi96ELi256ELi128ELb1ELb1ELb1ELb1ELb0ELb1EEEE13SharedStorageENS1_6TensorINS1_11ArrayEngineIfLm128EEENS1_6LayoutINS2_IJNS2_IJNS3_ILi2EEEST_NS3_ILi32EEEEEES4_S4_EEENS2_IJNS2_IJS4_ST_NS3_ILi4EEEEEENS3_ILi0EEESZ_EEEEEEENS_7SoftmaxILi2ELi0EEEEEbRKNSE_6ParamsENSA_25PipelineTmaAsyncNoClusterILi2ENSA_16PipelineTmaAsyncILi2EEEEES1B_RNSA_13PipelineStateILj2EEERT0_RT1_iRiRKNS_16SeqlenInfoQKNewKILb1ELb0EEENS2_IJiiiiEEERT_ENKUliT_T0_T1_E_clIZSF_ISO_S12_S14_EbS17_S1B_S1B_S1E_S1G_S1I_iS1J_S1N_S1O_S1Q_EUlRS1R_iE1_NS3_ILb0EEENS3_ILb1EEEEEDaiS1R_S1S_S1T_)
        /*00c8*/ 	.word	0x00000500


	//----- nvinfo : EIATTR_FRAME_SIZE
	.align		4
.L_69:
        /*00cc*/ 	.byte	0x04, 0x11
        /*00ce*/ 	.short	(.L_71 - .L_70)
	.align		4
.L_70:
        /*00d0*/ 	.word	index@(_ZN7cutlass13device_kernelIN5flash11enable_sm90INS1_16FlashAttnFwdSm90INS1_25CollectiveMainloopFwdSm90ILi2EN4cute5tupleIJNS5_1CILi1EEES8_S8_EEENS6_IJNS7_ILi128EEENS7_ILi96EEENS7_ILi64EEEEEELi256ENS_6half_tEfNS_4arch4Sm90ELb0ELb1ELb1ELb1ELb0ELb0ELb1ELb1ELb0ELb1ELb1ELb0EEENS1_21CollectiveEpilogueFwdINS6_IJSA_NS7_ILi256EEESB_EEES9_SE_SG_Li256ELb1ELb1ELb1ELb0EEENS1_36VarlenDynamicPersistentTileSchedulerILi128ELi96ELi256ELi128ELb1ELb1ELb1ELb1ELb0ELb1EEEEEEEEEvNT_6ParamsE)
        /*00d4*/ 	.word	0x00000500


	//----- nvinfo : EIATTR_REGCOUNT
	.align		4
.L_71:
        /*00d8*/ 	.byte	0x04, 0x2f
        /*00da*/ 	.short	(.L_73 - .L_72)
	.align		4
.L_72:
        /*00dc*/ 	.word	index@(_ZN7cutlass13device_kernelIN5flash11enable_sm90INS1_16FlashAttnFwdSm90INS1_25CollectiveMainloopFwdSm90ILi2EN4cute5tupleIJNS5_1CILi1EEES8_S8_EEENS6_IJNS7_ILi128EEENS7_ILi96EEENS7_ILi64EEEEEELi256ENS_6half_tEfNS_4arch4Sm90ELb0ELb1ELb1ELb1ELb0ELb1ELb0ELb1ELb0ELb1ELb1ELb0EEENS1_21CollectiveEpilogueFwdINS6_IJSA_NS7_ILi256EEESB_EEES9_SE_SG_Li256ELb1ELb1ELb1ELb0EEENS1_36VarlenDynamicPersistentTileSchedulerILi128ELi96ELi256ELi128ELb1ELb1ELb1ELb1ELb0ELb1EEEEEEEEEvNT_6ParamsE)
        /*00e0*/ 	.word	0x000000a8


	//----- nvinfo : EIATTR_FRAME_SIZE
	.align		4
.L_73:
        /*00e4*/ 	.byte	0x04, 0x11
        /*00e6*/ 	.short	(.L_75 - .L_74)
	.align		4
.L_74:
        /*00e8*/ 	.word	index@(_ZN7cutlass13device_kernelIN5flash11enable_sm90INS1_16FlashAttnFwdSm90INS1_25CollectiveMainloopFwdSm90ILi2EN4cute5tupleIJNS5_1CILi1EEES8_S8_EEENS6_IJNS7_ILi128EEENS7_ILi96EEENS7_ILi64EEEEEELi256ENS_6half_tEfNS_4arch4Sm90ELb0ELb1ELb1ELb1ELb0ELb1ELb0ELb1ELb0ELb1ELb1ELb0EEENS1_21CollectiveEpilogueFwdINS6_IJSA_NS7_ILi256EEESB_EEES9_SE_SG_Li256ELb1ELb1ELb1ELb0EEENS1_36VarlenDynamicPersistentTileSchedulerILi128ELi96ELi256ELi128ELb1ELb1ELb1ELb1ELb0ELb1EEEEEEEEEvNT_6ParamsE)
        /*00ec*/ 	.word	0x00000078


	//----- nvinfo : EIATTR_REGCOUNT
	.align		4
.L_75:
        /*00f0*/ 	.byte	0x04, 0x2f
        /*00f2*/ 	.short	(.L_77 - .L_76)
	.align		4
.L_76:
        /*00f4*/ 	.word	index@(_ZN7cutlass13device_kernelIN5flash11enable_sm90INS1_16FlashAttnFwdSm90INS1_25CollectiveMainloopFwdSm90ILi2EN4cute5tupleIJNS5_1CILi1EEES8_S8_EEENS6_IJNS7_ILi128EEENS7_ILi96EEENS7_ILi64EEEEEELi256ENS_6half_tEfNS_4arch4Sm90ELb0ELb1ELb1ELb1ELb0ELb0ELb0ELb1ELb0ELb1ELb1ELb0EEENS1_21CollectiveEpilogueFwdINS6_IJSA_NS7_ILi256EEESB_EEES9_SE_SG_Li256ELb1ELb1ELb1ELb0EEENS1_36VarlenDynamicPersistentTileSchedulerILi128ELi96ELi256ELi128ELb1ELb1ELb1ELb1ELb0ELb1EEEEEEEEEvNT_6ParamsE)
        /*00f8*/ 	.word	0x000000a8


	//----- nvinfo : EIATTR_FRAME_SIZE
	.align		4
.L_77:
        /*00fc*/ 	.byte	0x04, 0x11
        /*00fe*/ 	.short	(.L_79 - .L_78)
	.align		4
.L_78:
        /*0100*/ 	.word	index@(_ZN7cutlass13device_kernelIN5flash11enable_sm90INS1_16FlashAttnFwdSm90INS1_25CollectiveMainloopFwdSm90ILi2EN4cute5tupleIJNS5_1CILi1EEES8_S8_EEENS6_IJNS7_ILi128EEENS7_ILi96EEENS7_ILi64EEEEEELi256ENS_6half_tEfNS_4arch4Sm90ELb0ELb1ELb1ELb1ELb0ELb0ELb0ELb1ELb0ELb1ELb1ELb0EEENS1_21CollectiveEpilogueFwdINS6_IJSA_NS7_ILi256EEESB_EEES9_SE_SG_Li256ELb1ELb1ELb1ELb0EEENS1_36VarlenDynamicPersistentTileSchedulerILi128ELi96ELi256ELi128ELb1ELb1ELb1ELb1ELb0ELb1EEEEEEEEEvNT_6ParamsE)
        /*0104*/ 	.word	0x00000068


	//----- nvinfo : EIATTR_REGCOUNT
	.align		4
.L_79:
        /*0108*/ 	.byte	0x04, 0x2f
        /*010a*/ 	.short	(.L_81 - .L_80)
	.align		4
.L_80:
        /*010c*/ 	.word	index@(_ZN7cutlass13device_kernelIN5flash11enable_sm90INS1_16FlashAttnFwdSm90INS1_25CollectiveMainloopFwdSm90ILi2EN4cute5tupleIJNS5_1CILi1EEES8_S8_EEENS6_IJNS7_ILi128EEENS7_ILi96EEENS7_ILi64EEEEEELi256ENS_6half_tEfNS_4arch4Sm90ELb0ELb1ELb1ELb0ELb0ELb0ELb1ELb1ELb0ELb1ELb1ELb0EEENS1_21CollectiveEpilogueFwdINS6_IJSA_NS7_ILi256EEESB_EEES9_SE_SG_Li256ELb0ELb1ELb1ELb0EEENS1_19SingleTileSchedulerILb0ELb1ELb1ELi128EEEEEEEEEvNT_6ParamsE)
        /*0110*/ 	.word	0x000000a8


	//----- nvinfo : EIATTR_FRAME_SIZE
	.align		4
.L_81:
        /*0114*/ 	.byte	0x04, 0x11
        /*0116*/ 	.short	(.L_83 - .L_82)
	.align		4
.L_82:
        /*0118*/ 	.word	index@($_ZN7cutlass13device_kernelIN5flash11enable_sm90INS1_16FlashAttnFwdSm90INS1_25CollectiveMainloopFwdSm90ILi2EN4cute5tupleIJNS5_1CILi1EEES8_S8_EEENS6_IJNS7_ILi128EEENS7_ILi96EEENS7_ILi64EEEEEELi256ENS_6half_tEfNS_4arch4Sm90ELb0ELb1ELb1ELb0ELb0ELb0ELb1ELb1ELb0ELb1ELb1ELb0EEENS1_21CollectiveEpilogueFwdINS6_IJSA_NS7_ILi256EEESB_EEES9_SE_SG_Li256ELb0ELb1ELb1ELb0EEENS1_19SingleTileSchedulerILb0ELb1ELb1ELi128EEEEEEEEEvNT_6ParamsE$_ZZN5flash25CollectiveMainloopFwdSm90ILi2EN4cute5tupleIJNS1_1CILi1EEES4_S4_EEENS2_IJNS3_ILi128EEENS3_ILi96EEENS3_ILi64EEEEEELi256EN7cutlass6half_tEfNSA_4arch4Sm90ELb0ELb1ELb1ELb0ELb0ELb0ELb1ELb1ELb0ELb1ELb1ELb0EE3mmaINS_16FlashAttnFwdSm90ISE_NS_21CollectiveEpilogueFwdINS2_IJS6_NS3_ILi256EEES7_EEES5_SB_SD_Li256ELb0ELb1ELb1ELb0EEENS_19SingleTileSchedulerILb0ELb1ELb1ELi128EEEE13SharedStorageENS1_6TensorINS1_11ArrayEngineIfLm128EEENS1_6LayoutINS2_IJNS2_IJNS3_ILi2EEEST_NS3_ILi32EEEEEES4_S4_EEENS2_IJNS2_IJS4_ST_NS3_ILi4EEEEEENS3_ILi0EEESZ_EEEEEEENS_7SoftmaxILi2ELi0EEEEEbRKNSE_6ParamsENSA_25PipelineTmaAsyncNoClusterILi2ENSA_16PipelineTmaAsyncILi2EEEEES1B_RNSA_13PipelineStateILj2EEERT0_RT1_iRiRKNS_16SeqlenInfoQKNewKILb0ELb0EEENS2_IJiiiiEEERT_ENKUliT_T0_T1_E_clIZSF_ISO_S12_S14_EbS17_S1B_S1B_S1E_S1G_S1I_iS1J_S1N_S1O_S1Q_EUlRS1R_iE1_NS3_ILb0EEENS3_ILb1EEEEEDaiS1R_S1S_S1T_)
        /*011c*/ 	.word	0x00003440


	//----- nvinfo : EIATTR_FRAME_SIZE
	.align		4
.L_83:
        /*0120*/ 	.byte	0x04, 0x11
        /*0122*/ 	.short	(.L_85 - .L_84)
	.align		4
.L_84:
        /*0124*/ 	.word	index@(_ZN7cutlass13device_kernelIN5flash11enable_sm90INS1_16FlashAttnFwdSm90INS1_25CollectiveMainloopFwdSm90ILi2EN4cute5tupleIJNS5_1CILi1EEES8_S8_EEENS6_IJNS7_ILi128EEENS7_ILi96EEENS7_ILi64EEEEEELi256ENS_6half_tEfNS_4arch4Sm90ELb0ELb1ELb1ELb0ELb0ELb0ELb1ELb1ELb0ELb1ELb1ELb0EEENS1_21CollectiveEpilogueFwdINS6_IJSA_NS7_ILi256EEESB_EEES9_SE_SG_Li256ELb0ELb1ELb1ELb0EEENS1_19SingleTileSchedulerILb0ELb1ELb1ELi128EEEEEEEEEvNT_6ParamsE)
        /*0128*/ 	.word	0x00003440


	//----- nvinfo : EIATTR_REGCOUNT
	.align		4
.L_85:
        /*012c*/ 	.byte	0x04, 0x2f
        /*012e*/ 	.short	(.L_87 - .L_86)
	.align		4
.L_86:
        /*0130*/ 	.word	index@(_ZN7cutlass13device_kernelIN5flash11enable_sm90INS1_16FlashAttnFwdSm90INS1_25CollectiveMainloopFwdSm90ILi2EN4cute5tupleIJNS5_1CILi1EEES8_S8_EEENS6_IJNS7_ILi128EEENS7_ILi96EEENS7_ILi64EEEEEELi256ENS_6half_tEfNS_4arch4Sm90ELb0ELb1ELb1ELb0ELb0ELb0ELb0ELb1ELb0ELb1ELb1ELb0EEENS1_21CollectiveEpilogueFwdINS6_IJSA_NS7_ILi256EEESB_EEES9_SE_SG_Li256ELb0ELb1ELb1ELb0EEENS1_19SingleTileSchedulerILb0ELb1ELb1ELi128EEEEEEEEEvNT_6ParamsE)
        /*0134*/ 	.word	0x000000a8


	//----- nvinfo : EIATTR_FRAME_SIZE
	.align		4
.L_87:
        /*0138*/ 	.byte	0x04, 0x11
        /*013a*/ 	.short	(.L_89 - .L_88)
	.align		4
.L_88:
        /*013c*/ 	.word	index@(_ZN7cutlass13device_kernelIN5flash11enable_sm90INS1_16FlashAttnFwdSm90INS1_25CollectiveMainloopFwdSm90ILi2EN4cute5tupleIJNS5_1CILi1EEES8_S8_EEENS6_IJNS7_ILi128EEENS7_ILi96EEENS7_ILi64EEEEEELi256ENS_6half_tEfNS_4arch4Sm90ELb0ELb1ELb1ELb0ELb0ELb0ELb0ELb1ELb0ELb1ELb1ELb0EEENS1_21CollectiveEpilogueFwdINS6_IJSA_NS7_ILi256EEESB_EEES9_SE_SG_Li256ELb0ELb1ELb1ELb0EEENS1_19SingleTileSchedulerILb0ELb1ELb1ELi128EEEEEEEEEvNT_6ParamsE)
        /*0140*/ 	.word	0x00000008


	//----- nvinfo : EIATTR_REGCOUNT
	.align		4
.L_89:
        /*0144*/ 	.byte	0x04, 0x2f
        /*0146*/ 	.short	(.L_91 - .L_90)
	.align		4
.L_90:
        /*0148*/ 	.word	index@(_ZN7cutlass13device_kernelIN5flash11enable_sm90INS1_16FlashAttnFwdSm90INS1_25CollectiveMainloopFwdSm90ILi2EN4cute5tupleIJNS5_1CILi1EEES8_S8_EEENS6_IJNS7_ILi128EEENS7_ILi96EEENS7_ILi64EEEEEELi256ENS_6half_tEfNS_4arch4Sm90ELb0ELb0ELb1ELb1ELb0ELb1ELb1ELb1ELb0ELb1ELb1ELb0EEENS1_21CollectiveEpilogueFwdINS6_IJSA_NS7_ILi256EEESB_EEES9_SE_SG_Li256ELb1ELb1ELb1ELb0EEENS1_36VarlenDynamicPersistentTileSchedulerILi128ELi96ELi256ELi128ELb1ELb1ELb1ELb0ELb1ELb1EEEEEEEEEvNT_6ParamsE)
        /*014c*/ 	.word	0x000000a8


	//----- nvinfo : EIATTR_FRAME_SIZE
	.align		4
.L_91:
        /*0150*/ 	.byte	0x04, 0x11
        /*0152*/ 	.short	(.L_93 - .L_92)
	.align		4
.L_92:
        /*0154*/ 	.word	index@(_ZN7cutlass13device_kernelIN5flash11enable_sm90INS1_16FlashAttnFwdSm90INS1_25CollectiveMainloopFwdSm90ILi2EN4cute5tupleIJNS5_1CILi1EEES8_S8_EEENS6_IJNS7_ILi128EEENS7_ILi96EEENS7_ILi64EEEEEELi256ENS_6half_tEfNS_4arch4Sm90ELb0ELb0ELb1ELb1ELb0ELb1ELb1ELb1ELb0ELb1ELb1ELb0EEENS1_21CollectiveEpilogueFwdINS6_IJSA_NS7_ILi256EEESB_EEES9_SE_SG_Li256ELb1ELb1ELb1ELb0EEENS1_36VarlenDynamicPersistentTileSchedulerILi128ELi96ELi256ELi128ELb1ELb1ELb1ELb0ELb1ELb1EEEEEEEEEvNT_6ParamsE)
        /*0158*/ 	.word	0x000000b0


	//----- nvinfo : EIATTR_REGCOUNT
	.align		4
.L_93:
        /*015c*/ 	.byte	0x04, 0x2f
        /*015e*/ 	.short	(.L_95 - .L_94)
	.align		4
.L_94:
        /*0160*/ 	.word	index@(_ZN7cutlass13device_kernelIN5flash11enable_sm90INS1_16FlashAttnFwdSm90INS1_25CollectiveMainloopFwdSm90ILi2EN4cute5tupleIJNS5_1CILi1EEES8_S8_EEENS6_IJNS7_ILi128EEENS7_ILi96EEENS7_ILi64EEEEEELi256ENS_6half_tEfNS_4arch4Sm90ELb0ELb0ELb1ELb1ELb0ELb0ELb1ELb1ELb0ELb1ELb1ELb0EEENS1_21CollectiveEpilogueFwdINS6_IJSA_NS7_ILi256EEESB_EEES9_SE_SG_Li256ELb1ELb1ELb1ELb0EEENS1_36VarlenDynamicPersistentTileSchedulerILi128ELi96ELi256ELi128ELb1ELb1ELb1ELb0ELb1ELb1EEEEEEEEEvNT_6ParamsE)
        /*0164*/ 	.word	0x000000a8


	//----- nvinfo : EIATTR_FRAME_SIZE
	.align		4
.L_95:
        /*0168*/ 	.byte	0x04, 0x11
        /*016a*/ 	.short	(.L_97 - .L_96)
	.align		4
.L_96:
        /*016c*/ 	.word	index@(_ZN7cutlass13device_kernelIN5flash11enable_sm90INS1_16FlashAttnFwdSm90INS1_25CollectiveMainloopFwdSm90ILi2EN4cute5tupleIJNS5_1CILi1EEES8_S8_EEENS6_IJNS7_ILi128EEENS7_ILi96EEENS7_ILi64EEEEEELi256ENS_6half_tEfNS_4arch4Sm90ELb0ELb0ELb1ELb1ELb0ELb0ELb1ELb1ELb0ELb1ELb1ELb0EEENS1_21CollectiveEpilogueFwdINS6_IJSA_NS7_ILi256EEESB_EEES9_SE_SG_Li256ELb1ELb1ELb1ELb0EEENS1_36VarlenDynamicPersistentTileSchedulerILi128ELi96ELi256ELi128ELb1ELb1ELb1ELb0ELb1ELb1EEEEEEEEEvNT_6ParamsE)
        /*0170*/ 	.word	0x00000088


	//----- nvinfo : EIATTR_REGCOUNT
	.align		4
.L_97:
        /*0174*/ 	.byte	0x04, 0x2f
        /*0176*/ 	.short	(.L_99 - .L_98)
	.align		4
.L_98:
        /*0178*/ 	.word	index@(_ZN7cutlass13device_kernelIN5flash11enable_sm90INS1_16FlashAttnFwdSm90INS1_25CollectiveMainloopFwdSm90ILi2EN4cute5tupleIJNS5_1CILi1EEES8_S8_EEENS6_IJNS7_ILi128EEENS7_ILi96EEENS7_ILi64EEEEEELi256ENS_6half_tEfNS_4arch4Sm90ELb0ELb0ELb1ELb1ELb0ELb1ELb0ELb1ELb0ELb1ELb1ELb0EEENS1_21CollectiveEpilogueFwdINS6_IJSA_NS7_ILi256EEESB_EEES9_SE_SG_Li256ELb1ELb1ELb1ELb0EEENS1_36VarlenDynamicPersistentTileSchedulerILi128ELi96ELi256ELi128ELb1ELb1ELb1ELb0ELb1ELb1EEEEEEEEEvNT_6ParamsE)
        /*017c*/ 	.word	0x000000a8


	//----- nvinfo : EIATTR_FRAME_SIZE
	.align		4
.L_99:
        /*0180*/ 	.byte	0x04, 0x11
        /*0182*/ 	.short	(.L_101 - .L_100)
	.align		4
.L_100:
        /*0184*/ 	.word	index@(_ZN7cutlass13device_kernelIN5flash11enable_sm90INS1_16FlashAttnFwdSm90INS1_25CollectiveMainloopFwdSm90ILi2EN4cute5tupleIJNS5_1CILi1EEES8_S8_EEENS6_IJNS7_ILi128EEENS7_ILi96EEENS7_ILi64EEEEEELi256ENS_6half_tEfNS_4arch4Sm90ELb0ELb0ELb1ELb1ELb0ELb1ELb0ELb1ELb0ELb1ELb1ELb0EEENS1_21CollectiveEpilogueFwdINS6_IJSA_NS7_ILi256EEESB_EEES9_SE_SG_Li256ELb1ELb1ELb1ELb0EEENS1_36VarlenDynamicPersistentTileSchedulerILi128ELi96ELi256ELi128ELb1ELb1ELb1ELb0ELb1ELb1EEEEEEEEEvNT_6ParamsE)
        /*0188*/ 	.word	0x00000078


	//----- nvinfo : EIATTR_REGCOUNT
	.align		4
.L_101:
        /*018c*/ 	.byte	0x04, 0x2f
        /*018e*/ 	.short	(.L_103 - .L_102)
	.align		4
.L_102:
        /*0190*/ 	.word	index@(_ZN7cutlass13device_kernelIN5flash11enable_sm90INS1_16FlashAttnFwdSm90INS1_25CollectiveMainloopFwdSm90ILi2EN4cute5tupleIJNS5_1CILi1EEES8_S8_EEENS6_IJNS7_ILi128EEENS7_ILi96EEENS7_ILi64EEEEEELi256ENS_6half_tEfNS_4arch4Sm90ELb0ELb0ELb1ELb1ELb0ELb0ELb0ELb1ELb0ELb1ELb1ELb0EEENS1_21CollectiveEpilogueFwdINS6_IJSA_NS7_ILi256EEESB_EEES9_SE_SG_Li256ELb1ELb1ELb1ELb0EEENS1_36VarlenDynamicPersistentTileSchedulerILi128ELi96ELi256ELi128ELb1ELb1ELb1ELb0ELb1ELb1EEEEEEEEEvNT_6ParamsE)
        /*0194*/ 	.word	0x000000a8


	//----- nvinfo : EIATTR_FRAME_SIZE
	.align		4
.L_103:
        /*0198*/ 	.byte	0x04, 0x11
        /*019a*/ 	.short	(.L_105 - .L_104)
	.align		4
.L_104:
        /*019c*/ 	.word	index@(_ZN7cutlass13device_kernelIN5flash11enable_sm90INS1_16FlashAttnFwdSm90INS1_25CollectiveMainloopFwdSm90ILi2EN4cute5tupleIJNS5_1CILi1EEES8_S8_EEENS6_IJNS7_ILi128EEENS7_ILi96EEENS7_ILi64EEEEEELi256ENS_6half_tEfNS_4arch4Sm90ELb0ELb0ELb1ELb1ELb0ELb0ELb0ELb1ELb0ELb1ELb1ELb0EEENS1_21CollectiveEpilogueFwdINS6_IJSA_NS7_ILi256EEESB_EEES9_SE_SG_Li256ELb1ELb1ELb1ELb0EEENS1_36VarlenDynamicPersistentTileSchedulerILi128ELi96ELi256ELi128ELb1ELb1ELb1ELb0ELb1ELb1EEEEEEEEEvNT_6ParamsE)
        /*01a0*/ 	.word	0x00000060


	//----- nvinfo : EIATTR_REGCOUNT
	.align		4
.L_105:
        /*01a4*/ 	.byte	0x04, 0x2f
        /*01a6*/ 	.short	(.L_107 - .L_106)
	.align		4
.L_106:
        /*01a8*/ 	.word	index@(_ZN7cutlass13device_kernelIN5flash11enable_sm90INS1_16FlashAttnFwdSm90INS1_25CollectiveMainloopFwdSm90ILi2EN4cute5tupleIJNS5_1CILi1EEES8_S8_EEENS6_IJNS7_ILi128EEENS7_ILi96EEENS7_ILi64EEEEEELi256ENS_6half_tEfNS_4arch4Sm90ELb0ELb0ELb1ELb0ELb0ELb0ELb1ELb1ELb0ELb1ELb1ELb0EEENS1_21CollectiveEpilogueFwdINS6_IJSA_NS7_ILi256EEESB_EEES9_SE_SG_Li256ELb0ELb1ELb1ELb0EEENS1_19SingleTileSchedulerILb0ELb1ELb1ELi128EEEEEEEEEvNT_6ParamsE)
        /*01ac*/ 	.word	0x000000a8


	//----- nvinfo : EIATTR_FRAME_SIZE
	.align		4
.L_107:
        /*01b0*/ 	.byte	0x04, 0x11
        /*01b2*/ 	.short	(.L_109 - .L_108)
	.align		4
.L_108:
        /*01b4*/ 	.word	index@(_ZN7cutlass13device_kernelIN5flash11enable_sm90INS1_16FlashAttnFwdSm90INS1_25CollectiveMainloopFwdSm90ILi2EN4cute5tupleIJNS5_1CILi1EEES8_S8_EEENS6_IJNS7_ILi128EEENS7_ILi96EEENS7_ILi64EEEEEELi256ENS_6half_tEfNS_4arch4Sm90ELb0ELb0ELb1ELb0ELb0ELb0ELb1ELb1ELb0ELb1ELb1ELb0EEENS1_21CollectiveEpilogueFwdINS6_IJSA_NS7_ILi256EEESB_EEES9_SE_SG_Li256ELb0ELb1ELb1ELb0EEENS1_19SingleTileSchedulerILb0ELb1ELb1ELi128EEEEEEEEEvNT_6ParamsE)
        /*01b8*/ 	.word	0x00000038


	//----- nvinfo : EIATTR_REGCOUNT
	.align		4
.L_109:
        /*01bc*/ 	.byte	0x04, 0x2f
        /*01be*/ 	.short	(.L_111 - .L_110)
	.align		4
.L_110:
        /*01c0*/ 	.word	index@(_ZN7cutlass13device_kernelIN5flash11enable_sm90INS1_16FlashAttnFwdSm90INS1_25CollectiveMainloopFwdSm90ILi2EN4cute5tupleIJNS5_1CILi1EEES8_S8_EEENS6_IJNS7_ILi128EEENS7_ILi96EEENS7_ILi64EEEEEELi256ENS_6half_tEfNS_4arch4Sm90ELb0ELb0ELb1ELb0ELb0ELb0ELb0ELb1ELb0ELb1ELb1ELb0EEENS1_21CollectiveEpilogueFwdINS6_IJSA_NS7_ILi256EEESB_EEES9_SE_SG_Li256ELb0ELb1ELb1ELb0EEENS1_19SingleTileSchedulerILb0ELb1ELb1ELi128EEEEEEEEEvNT_6ParamsE)
        /*01c4*/ 	.word	0x000000a8


	//----- nvinfo : EIATTR_FRAME_SIZE
	.align		4
.L_111:
        /*01c8*/ 	.byte	0x04, 0x11
        /*01ca*/ 	.short	(.L_113 - .L_112)
	.align		4
.L_112:
        /*01cc*/ 	.word	index@(_ZN7cutlass13device_kernelIN5flash11enable_sm90INS1_16FlashAttnFwdSm90INS1_25CollectiveMainloopFwdSm90ILi2EN4cute5tupleIJNS5_1CILi1EEES8_S8_EEENS6_IJNS7_ILi128EEENS7_ILi96EEENS7_ILi64EEEEEELi256ENS_6half_tEfNS_4arch4Sm90ELb0ELb0ELb1ELb0ELb0ELb0ELb0ELb1ELb0ELb1ELb1ELb0EEENS1_21CollectiveEpilogueFwdINS6_IJSA_NS7_ILi256EEESB_EEES9_SE_SG_Li256ELb0ELb1ELb1ELb0EEENS1_19SingleTileSchedulerILb0ELb1ELb1ELi128EEEEEEEEEvNT_6ParamsE)
        /*01d0*/ 	.word	0x00000010


	//----- nvinfo : EIATTR_REGCOUNT
	.align		4
.L_113:
        /*01d4*/ 	.byte	0x04, 0x2f
        /*01d6*/ 	.short	(.L_115 - .L_114)
	.align		4
.L_114:
        /*01d8*/ 	.word	index@(_ZN7cutlass13device_kernelIN5flash11enable_sm90INS1_16FlashAttnFwdSm90INS1_25CollectiveMainloopFwdSm90ILi2EN4cute5tupleIJNS5_1CILi1EEES8_S8_EEENS6_IJNS7_ILi64EEESA_SA_EEELi512ENS_6half_tEfNS_4arch4Sm90ELb1ELb0ELb1ELb1ELb0ELb1ELb1ELb0ELb0ELb1ELb1ELb0EEENS1_21CollectiveEpilogueFwdINS6_IJSA_NS7_ILi512EEESA_EEES9_SC_SE_Li256ELb1ELb1ELb1ELb0EEENS1_36VarlenDynamicPersistentTileSchedulerILi64ELi64ELi256ELi128ELb1ELb1ELb1ELb1ELb1ELb1EEEEEEEEEvNT_6ParamsE)
        /*01dc*/ 	.word	0x000000a8


	//----- nvinfo : EIATTR_FRAME_SIZE
	.align		4
.L_115:
        /*01e0*/ 	.byte	0x04, 0x11
        /*01e2*/ 	.short	(.L_117 - .L_116)
	.align		4
.L_116:
        /*01e4*/ 	.word	index@(_ZN7cutlass13device_kernelIN5flash11enable_sm90INS1_16FlashAttnFwdSm90INS1_25CollectiveMainloopFwdSm90ILi2EN4cute5tupleIJNS5_1CILi1EEES8_S8_EEENS6_IJNS7_ILi64EEESA_SA_EEELi512ENS_6half_tEfNS_4arch4Sm90ELb1ELb0ELb1ELb1ELb0ELb1ELb1ELb0ELb0ELb1ELb1ELb0EEENS1_21CollectiveEpilogueFwdINS6_IJSA_NS7_ILi512EEESA_EEES9_SC_SE_Li256ELb1ELb1ELb1ELb0EEENS1_36VarlenDynamicPersistentTileSchedulerILi64ELi64ELi256ELi128ELb1ELb1ELb1ELb1ELb1ELb1EEEEEEEEEvNT_6ParamsE)
        /*01e8*/ 	.word	0x00000088


	//----- nvinfo : EIATTR_REGCOUNT
	.align		4
.L_117:
        /*01ec*/ 	.byte	0x04, 0x2f
        /*01ee*/ 	.short	(.L_119 - .L_118)
	.align		4
.L_118:
        /*01f0*/ 	.word	index@(_ZN7cutlass13device_kernelIN5flash11enable_sm90INS1_16FlashAttnFwdSm90INS1_25CollectiveMainloopFwdSm90ILi2EN4cute5tupleIJNS5_1CILi1EEES8_S8_EEENS6_IJNS7_ILi64EEESA_SA_EEELi512ENS_6half_tEfNS_4arch4Sm90ELb1ELb0ELb1ELb1ELb0ELb0ELb1ELb0ELb0ELb1ELb1ELb0EEENS1_21CollectiveEpilogueFwdINS6_IJSA_NS7_ILi512EEESA_EEES9_SC_SE_Li256ELb1ELb1ELb1ELb0EEENS1_36VarlenDynamicPersistentTileSchedulerILi64ELi64ELi256ELi128ELb1ELb1ELb1ELb1ELb1ELb1EEEEEEEEEvNT_6ParamsE)
        /*01f4*/ 	.word	0x000000a8


	//----- nvinfo : EIATTR_FRAME_SIZE
	.align		4
.L_119:
        /*01f8*/ 	.byte	0x04, 0x11
        /*01fa*/ 	.short	(.L_121 - .L_120)
	.align		4
.L_120:
        /*01fc*/ 	.word	index@(_ZN7cutlass13device_kernelIN5flash11enable_sm90INS1_16FlashAttnFwdSm90INS1_25CollectiveMainloopFwdSm90ILi2EN4cute5tupleIJNS5_1CILi1EEES8_S8_EEENS6_IJNS7_ILi64EEESA_SA_EEELi512ENS_6half_tEfNS_4arch4Sm90ELb1ELb0ELb1ELb1ELb0ELb0ELb1ELb0ELb0ELb1ELb1ELb0EEENS1_21CollectiveEpilogueFwdINS6_IJSA_NS7_ILi512EEESA_EEES9_SC_SE_Li256ELb1ELb1ELb1ELb0EEENS1_36VarlenDynamicPersistentTileSchedulerILi64ELi64ELi256ELi128ELb1ELb1ELb1ELb1ELb1ELb1EEEEEEEEEvNT_6ParamsE)
        /*0200*/ 	.word	0x00000078


	//----- nvinfo : EIATTR_REGCOUNT
	.align		4
.L_121:
        /*0204*/ 	.byte	0x04, 0x2f
        /*0206*/ 	.short	(.L_123 - .L_122)
	.align		4
.L_122:
        /*0208*/ 	.word	index@(_ZN7cutlass13device_kernelIN5flash11enable_sm90INS1_16FlashAttnFwdSm90INS1_25CollectiveMainloopFwdSm90ILi2EN4cute5tupleIJNS5_1CILi1EEES8_S8_EEENS6_IJNS7_ILi64EEESA_SA_EEELi512ENS_6half_tEfNS_4arch4Sm90ELb1ELb0ELb1ELb1ELb0ELb1ELb0ELb0ELb0ELb1ELb1ELb0EEENS1_21CollectiveEpilogueFwdINS6_IJSA_NS7_ILi512EEESA_EEES9_SC_SE_Li256ELb1ELb1ELb1ELb0EEENS1_36VarlenDynamicPersistentTileSchedulerILi64ELi64ELi256ELi128ELb1ELb1ELb1ELb1ELb1ELb1EEEEEEEEEvNT_6ParamsE)
        /*020c*/ 	.word	0x000000a8


	//----- nvinfo : EIATTR_FRAME_SIZE
	.align		4
.L_123:
        /*0210*/ 	.byte	0x04, 0x11
        /*0212*/ 	.short	(.L_125 - .L_124)
	.align		4
.L_124:
        /*0214*/ 	.word	index@(_ZN7cutlass13device_kernelIN5flash11enable_sm90INS1_16FlashAttnFwdSm90INS1_25CollectiveMainloopFwdSm90ILi2EN4cute5tupleIJNS5_1CILi1EEES8_S8_EEENS6_IJNS7_ILi64EEESA_SA_EEELi512ENS_6half_tEfNS_4arch4Sm90ELb1ELb0ELb1ELb1ELb0ELb1ELb0ELb0ELb0ELb1ELb1ELb0EEENS1_21CollectiveEpilogueFwdINS6_IJSA_NS7_ILi512EEESA_EEES9_SC_SE_Li256ELb1ELb1ELb1ELb0EEENS1_36VarlenDynamicPersistentTileSchedulerILi64ELi64ELi256ELi128ELb1ELb1ELb1ELb1ELb1ELb1EEEEEEEEEvNT_6ParamsE)
        /*0218*/ 	.word	0x00000070


	//----- nvinfo : EIATTR_REGCOUNT
	.align		4
.L_125:
        /*021c*/ 	.byte	0x04, 0x2f
        /*021e*/ 	.short	(.L_127 - .L_126)
	.align		4
.L_126:
        /*0220*/ 	.word	index@(_ZN7cutlass13device_kernelIN5flash11enable_sm90INS1_16FlashAttnFwdSm90INS1_25CollectiveMainloopFwdSm90ILi2EN4cute5tupleIJNS5_1CILi1EEES8_S8_EEENS6_IJNS7_ILi64EEESA_SA_EEELi512ENS_6half_tEfNS_4arch4Sm90ELb1ELb0ELb1ELb1ELb0ELb0ELb0ELb0ELb0ELb1ELb1ELb0EEENS1_21CollectiveEpilogueFwdINS6_IJSA_NS7_ILi512EEESA_EEES9_SC_SE_Li256ELb1ELb1ELb1ELb0EEENS1_36VarlenDynamicPersistentTileSchedulerILi64ELi64ELi256ELi128ELb1ELb1ELb1ELb1ELb1ELb1EEEEEEEEEvNT_6ParamsE)
        /*0224*/ 	.word	0x000000a8


	//----- nvinfo : EIATTR_FRAME_SIZE
	.align		4
.L_127:
        /*0228*/ 	.byte	0x04, 0x11
        /*022a*/ 	.short	(.L_129 - .L_128)
	.align		4
.L_128:
        /*022c*/ 	.word	index@(_ZN7cutlass13device_kernelIN5flash11enable_sm90INS1_16FlashAttnFwdSm90INS1_25CollectiveMainloopFwdSm90ILi2EN4cute5tupleIJNS5_1CILi1EEES8_S8_EEENS6_IJNS7_ILi64EEESA_SA_EEELi512ENS_6half_tEfNS_4arch4Sm90ELb1ELb0ELb1ELb1ELb0ELb0ELb0ELb0ELb0ELb1ELb1ELb0EEENS1_21CollectiveEpilogueFwdINS6_IJSA_NS7_ILi512EEESA_EEES9_SC_SE_Li256ELb1ELb1ELb1ELb0EEENS1_36VarlenDynamicPersistentTileSchedulerILi64ELi64ELi256ELi128ELb1ELb1ELb1ELb1ELb1ELb1EEEEEEEEEvNT_6ParamsE)
        /*0230*/ 	.word	0x00000060


	//----- nvinfo : EIATTR_REGCOUNT
	.align		4
.L_129:
        /*0234*/ 	.byte	0x04, 0x2f
        /*0236*/ 	.short	(.L_131 - .L_130)
	.align		4
.L_130:
        /*0238*/ 	.word	index@(_ZN7cutlass13device_kernelIN5flash11enable_sm90INS1_16FlashAttnFwdSm90INS1_25CollectiveMainloopFwdSm90ILi2EN4cute5tupleIJNS5_1CILi1EEES8_S8_EEENS6_IJNS7_ILi64EEESA_SA_EEELi512ENS_6half_tEfNS_4arch4Sm90ELb1ELb0ELb1ELb0ELb0ELb0ELb1ELb0ELb0ELb1ELb1ELb0EEENS1_21CollectiveEpilogueFwdINS6_IJSA_NS7_ILi512EEESA_EEES9_SC_SE_Li256ELb0ELb1ELb1ELb0EEENS1_19SingleTileSchedulerILb0ELb1ELb1ELi64EEEEEEEEEvNT_6ParamsE)
        /*023c*/ 	.word	0x000000a8


	//----- nvinfo : EIATTR_FRAME_SIZE
	.align		4
.L_131:
        /*0240*/ 	.byte	0x04, 0x11
        /*0242*/ 	.short	(.L_133 - .L_132)
	.align		4
.L_132:
        /*0244*/ 	.word	index@(_ZN7cutlass13device_kernelIN5flash11enable_sm90INS1_16FlashAttnFwdSm90INS1_25CollectiveMainloopFwdSm90ILi2EN4cute5tupleIJNS5_1CILi1EEES8_S8_EEENS6_IJNS7_ILi64EEESA_SA_EEELi512ENS_6half_tEfNS_4arch4Sm90ELb1ELb0ELb1ELb0ELb0ELb0ELb1ELb0ELb0ELb1ELb1ELb0EEENS1_21CollectiveEpilogueFwdINS6_IJSA_NS7_ILi512EEESA_EEES9_SC_SE_Li256ELb0ELb1ELb1ELb0EEENS1_19SingleTileSchedulerILb0ELb1ELb1ELi64EEEEEEEEEvNT_6ParamsE)
        /*0248*/ 	.word	0x00000038


	//----- nvinfo : EIATTR_REGCOUNT
	.align		4
.L_133:
        /*024c*/ 	.byte	0x04, 0x2f
        /*024e*/ 	.short	(.L_135 - .L_134)
	.align		4
.L_134:
        /*0250*/ 	.word	index@(_ZN7cutlass13device_kernelIN5flash11enable_sm90INS1_16FlashAttnFwdSm90INS1_25CollectiveMainloopFwdSm90ILi2EN4cute5tupleIJNS5_1CILi1EEES8_S8_EEENS6_IJNS7_ILi64EEESA_SA_EEELi512ENS_6half_tEfNS_4arch4Sm90ELb1ELb0ELb1ELb0ELb0ELb0ELb0ELb0ELb0ELb1ELb1ELb0EEENS1_21CollectiveEpilogueFwdINS6_IJSA_NS7_ILi512EEESA_EEES9_SC_SE_Li256ELb0ELb1ELb1ELb0EEENS1_19SingleTileSchedulerILb0ELb1ELb1ELi64EEEEEEEEEvNT_6ParamsE)
        /*0254*/ 	.word	0x000000a8


	//----- nvinfo : EIATTR_FRAME_SIZE
	.align		4
.L_135:
        /*0258*/ 	.byte	0x04, 0x11
        /*025a*/ 	.short	(.L_137 - .L_136)
	.align		4
.L_136:
        /*025c*/ 	.word	index@(_ZN7cutlass13device_kernelIN5flash11enable_sm90INS1_16FlashAttnFwdSm90INS1_25CollectiveMainloopFwdSm90ILi2EN4cute5tupleIJNS5_1CILi1EEES8_S8_EEENS6_IJNS7_ILi64EEESA_SA_EEELi512ENS_6half_tEfNS_4arch4Sm90ELb1ELb0ELb1ELb0ELb0ELb0ELb0ELb0ELb0ELb1ELb1ELb0EEENS1_21CollectiveEpilogueFwdINS6_IJSA_NS7_ILi512EEESA_EEES9_SC_SE_Li256ELb0ELb1ELb1ELb0EEENS1_19SingleTileSchedulerILb0ELb1ELb1ELi64EEEEEEEEEvNT_6ParamsE)
        /*0260*/ 	.word	0x00000010


	//----- nvinfo : EIATTR_REGCOUNT
	.align		4
.L_137:
        /*0264*/ 	.byte	0x04, 0x2f
        /*0266*/ 	.short	(.L_139 - .L_138)
	.align		4
.L_138:
        /*0268*/ 	.word	index@(_ZN7cutlass13device_kernelIN5flash11enable_sm90INS1_16FlashAttnFwdSm90INS1_25CollectiveMainloopFwdSm90ILi2EN4cute5tupleIJNS5_1CILi1EEES8_S8_EEENS6_IJNS7_ILi64EEESA_SA_EEELi512ENS_6half_tEfNS_4arch4Sm90ELb0ELb1ELb1ELb1ELb0ELb1ELb1ELb0ELb0ELb1ELb1ELb0EEENS1_21CollectiveEpilogueFwdINS6_IJSA_NS7_ILi512EEESA_EEES9_SC_SE_Li256ELb1ELb1ELb1ELb0EEENS1_36VarlenDynamicPersistentTileSchedulerILi64ELi64ELi256ELi128ELb1ELb1ELb1ELb1ELb0ELb1EEEEEEEEEvNT_6ParamsE)
        /*026c*/ 	.word	0x000000a8


	//----- nvinfo : EIATTR_FRAME_SIZE
	.align		4
.L_139:
        /*0270*/ 	.byte	0x04, 0x11
        /*0272*/ 	.short	(.L_141 - .L_140)
	.align		4
.L_140:
        /*0274*/ 	.word	index@($_ZN7cutlass13device_kernelIN5flash11enable_sm90INS1_16FlashAttnFwdSm90INS1_25CollectiveMainloopFwdSm90ILi2EN4cute5tupleIJNS5_1CILi1EEES8_S8_EEENS6_IJNS7_ILi64EEESA_SA_EEELi512ENS_6half_tEfNS_4arch4Sm90ELb0ELb1ELb1ELb1ELb0ELb1ELb1ELb0ELb0ELb1ELb1ELb0EEENS1_21CollectiveEpilogueFwdINS6_IJSA_NS7_ILi512EEESA_EEES9_SC_SE_Li256ELb1ELb1ELb1ELb0EEENS1_36VarlenDynamicPersistentTileSchedulerILi64ELi64ELi256ELi128ELb1ELb1ELb1ELb1ELb0ELb1EEEEEEEEEvNT_6ParamsE$_ZZN5flash25CollectiveMainloopFwdSm90ILi2EN4cute5tupleIJNS1_1CILi1EEES4_S4_EEENS2_IJNS3_ILi64EEES6_S6_EEELi512EN7cutlass6half_tEfNS8_4arch4Sm90ELb0ELb1ELb1ELb1ELb0ELb1ELb1ELb0ELb0ELb1ELb1ELb0EE3mmaINS_16FlashAttnFwdSm90ISC_NS_21CollectiveEpilogueFwdINS2_IJS6_NS3_ILi512EEES6_EEES5_S9_SB_Li256ELb1ELb1ELb1ELb0EEENS_36VarlenDynamicPersistentTileSchedulerILi64ELi64ELi256ELi128ELb1ELb1ELb1ELb1ELb0ELb1EEEE13SharedStorageENS1_6TensorINS1_11ArrayEngineIfLm128EEENS1_6LayoutINS2_IJNS2_IJNS3_ILi2EEESR_NS3_ILi32EEEEEES4_S4_EEENS2_IJNS2_IJS4_SR_NS3_ILi4EEEEEENS3_ILi0EEESX_EEEEEEENS_7SoftmaxILi2ELi0EEEEEbRKNSC_6ParamsENS8_25PipelineTmaAsyncNoClusterILi2ENS8_16PipelineTmaAsyncILi2EEEEES19_RNS8_13PipelineStateILj2EEERT0_RT1_iRiRKNS_16SeqlenInfoQKNewKILb1ELb1EEENS2_IJiiiiEEERT_ENKUliT_T0_T1_E_clIZSD_ISM_S10_S12_EbS15_S19_S19_S1C_S1E_S1G_iS1H_S1L_S1M_S1O_EUlRS1P_iE0_NS3_ILb1EEES1W_EEDaiS1P_S1Q_S1R_)
        /*0278*/ 	.word	0x000004f0


	//----- nvinfo : EIATTR_FRAME_SIZE
	.align		4
.L_141:
        /*027c*/ 	.byte	0x04, 0x11
        /*027e*/ 	.short	(.L_143 - .L_142)
	.align		4
.L_142:
        /*0280*/ 	.word	index@(_ZN7cutlass13device_kernelIN5flash11enable_sm90INS1_16FlashAttnFwdSm90INS1_25CollectiveMainloopFwdSm90ILi2EN4cute5tupleIJNS5_1CILi1EEES8_S8_EEENS6_IJNS7_ILi64EEESA_SA_EEELi512ENS_6half_tEfNS_4arch4Sm90ELb0ELb1ELb1ELb1ELb0ELb1ELb1ELb0ELb0ELb1ELb1ELb0EEENS1_21CollectiveEpilogueFwdINS6_IJSA_NS7_ILi512EEESA_EEES9_SC_SE_Li256ELb1ELb1ELb1ELb0EEENS1_36VarlenDynamicPersistentTileSchedulerILi64ELi64ELi256ELi128ELb1ELb1ELb1ELb1ELb0ELb1EEEEEEEEEvNT_6ParamsE)
        /*0284*/ 	.word	0x000004f0


	//----- nvinfo : EIATTR_REGCOUNT
	.align		4
.L_143:
        /*0288*/ 	.byte	0x04, 0x2f
        /*028a*/ 	.short	(.L_145 - .L_144)
	.align		4
.L_144:
        /*028c*/ 	.word	index@(_ZN7cutlass13device_kernelIN5flash11enable_sm90INS1_16FlashAttnFwdSm90INS1_25CollectiveMainloopFwdSm90ILi2EN4cute5tupleIJNS5_1CILi1EEES8_S8_EEENS6_IJNS7_ILi64EEESA_SA_EEELi512ENS_6half_tEfNS_4arch4Sm90ELb0ELb1ELb1ELb1ELb0ELb0ELb1ELb0ELb0ELb1ELb1ELb0EEENS1_21CollectiveEpilogueFwdINS6_IJSA_NS7_ILi512EEESA_EEES9_SC_SE_Li256ELb1ELb1ELb1ELb0EEENS1_36VarlenDynamicPersistentTileSchedulerILi64ELi64ELi256ELi128ELb1ELb1ELb1ELb1ELb0ELb1EEEEEEEEEvNT_6ParamsE)
        /*0290*/ 	.word	0x000000a8


	//----- nvinfo : EIATTR_FRAME_SIZE
	.align		4
.L_145:
        /*0294*/ 	.byte	0x04, 0x11
        /*0296*/ 	.short	(.L_147 - .L_146)
	.align		4
.L_146:
        /*0298*/ 	.word	index@($_ZN7cutlass13device_kernelIN5flash11enable_sm90INS1_16FlashAttnFwdSm90INS1_25CollectiveMainloopFwdSm90ILi2EN4cute5tupleIJNS5_1CILi1EEES8_S8_EEENS6_IJNS7_ILi64EEESA_SA_EEELi512ENS_6half_tEfNS_4arch4Sm90ELb0ELb1ELb1ELb1ELb0ELb0ELb1ELb0ELb0ELb1ELb1ELb0EEENS1_21CollectiveEpilogueFwdINS6_IJSA_NS7_ILi512EEESA_EEES9_SC_SE_Li256ELb1ELb1ELb1ELb0EEENS1_36VarlenDynamicPersistentTileSchedulerILi64ELi64ELi256ELi128ELb1ELb1ELb1ELb1ELb0ELb1EEEEEEEEEvNT_6ParamsE$_ZZN5flash25CollectiveMainloopFwdSm90ILi2EN4cute5tupleIJNS1_1CILi1EEES4_S4_EEENS2_IJNS3_ILi64EEES6_S6_EEELi512EN7cutlass6half_tEfNS8_4arch4Sm90ELb0ELb1ELb1ELb1ELb0ELb0ELb1ELb0ELb0ELb1ELb1ELb0EE3mmaINS_16FlashAttnFwdSm90ISC_NS_21CollectiveEpilogueFwdINS2_IJS6_NS3_ILi512EEES6_EEES5_S9_SB_Li256ELb1ELb1ELb1ELb0EEENS_36VarlenDynamicPersistentTileSchedulerILi64ELi64ELi256ELi128ELb1ELb1ELb1ELb1ELb0ELb1EEEE13SharedStorageENS1_6TensorINS1_11ArrayEngineIfLm128EEENS1_6LayoutINS2_IJNS2_IJNS3_ILi2EEESR_NS3_ILi32EEEEEES4_S4_EEENS2_IJNS2_IJS4_SR_NS3_ILi4EEEEEENS3_ILi0EEESX_EEEEEEENS_7SoftmaxILi2ELi0EEEEEbRKNSC_6ParamsENS8_25PipelineTmaAsyncNoClusterILi2ENS8_16PipelineTmaAsyncILi2EEEEES19_RNS8_13PipelineStateILj2EEERT0_RT1_iRiRKNS_16SeqlenInfoQKNewKILb1ELb0EEENS2_IJiiiiEEERT_ENKUliT_T0_T1_E_clIZSD_ISM_S10_S12_EbS15_S19_S19_S1C_S1E_S1G_iS1H_S1L_S1M_S1O_EUlRS1P_iE1_NS3_ILb0EEENS3_ILb1EEEEEDaiS1P_S1Q_S1R_)
        /*029c*/ 	.word	0x000004c0


	//----- nvinfo : EIATTR_FRAME_SIZE
	.align		4
.L_147:
        /*02a0*/ 	.byte	0x04, 0x11
        /*02a2*/ 	.short	(.L_149 - .L_148)
	.align		4
.L_148:
        /*02a4*/ 	.word	index@(_ZN7cutlass13device_kernelIN5flash11enable_sm90INS1_16FlashAttnFwdSm90INS1_25CollectiveMainloopFwdSm90ILi2EN4cute5tupleIJNS5_1CILi1EEES8_S8_EEENS6_IJNS7_ILi64EEESA_SA_EEELi512ENS_6half_tEfNS_4arch4Sm90ELb0ELb1ELb1ELb1ELb0ELb0ELb1ELb0ELb0ELb1ELb1ELb0EEENS1_21CollectiveEpilogueFwdINS6_IJSA_NS7_ILi512EEESA_EEES9_SC_SE_Li256ELb1ELb1ELb1ELb0EEENS1_36VarlenDynamicPersistentTileSchedulerILi64ELi64ELi256ELi128ELb1ELb1ELb1ELb1ELb0ELb1EEEEEEEEEvNT_6ParamsE)
        /*02a8*/ 	.word	0x000004c0


	//----- nvinfo : EIATTR_REGCOUNT
	.align		4
.L_149:
        /*02ac*/ 	.byte	0x04, 0x2f
        /*02ae*/ 	.short	(.L_151 - .L_150)
	.align		4
.L_150:
        /*02b0*/ 	.word	index@(_ZN7cutlass13device_kernelIN5flash11enable_sm90INS1_16FlashAttnFwdSm90INS1_25CollectiveMainloopFwdSm90ILi2EN4cute5tupleIJNS5_1CILi1EEES8_S8_EEENS6_IJNS7_ILi64EEESA_SA_EEELi512ENS_6half_tEfNS_4arch4Sm90ELb0ELb1ELb1ELb1ELb0ELb1ELb0ELb0ELb0ELb1ELb1ELb0EEENS1_21CollectiveEpilogueFwdINS6_IJSA_NS7_ILi512EEESA_EEES9_SC_SE_Li256ELb1ELb1ELb1ELb0EEENS1_36VarlenDynamicPersistentTileSchedulerILi64ELi64ELi256ELi128ELb1ELb1ELb1ELb1ELb0ELb1EEEEEEEEEvNT_6ParamsE)
        /*02b4*/ 	.word	0x000000a8


	//----- nvinfo : EIATTR_FRAME_SIZE
	.align		4
.L_151:
        /*02b8*/ 	.byte	0x04, 0x11
        /*02ba*/ 	.short	(.L_153 - .L_152)
	.align		4
.L_152:
        /*02bc*/ 	.word	index@(_ZN7cutlass13device_kernelIN5flash11enable_sm90INS1_16FlashAttnFwdSm90INS1_25CollectiveMainloopFwdSm90ILi2EN4cute5tupleIJNS5_1CILi1EEES8_S8_EEENS6_IJNS7_ILi64EEESA_SA_EEELi512ENS_6half_tEfNS_4arch4Sm90ELb0ELb1ELb1ELb1ELb0ELb1ELb0ELb0ELb0ELb1ELb1ELb0EEENS1_21CollectiveEpilogueFwdINS6_IJSA_NS7_ILi512EEESA_EEES9_SC_SE_Li256ELb1ELb1ELb1ELb0EEENS1_36VarlenDynamicPersistentTileSchedulerILi64ELi64ELi256ELi128ELb1ELb1ELb1ELb1ELb0ELb1EEEEEEEEEvNT_6ParamsE)
        /*02c0*/ 	.word	0x00000070


	//----- nvinfo : EIATTR_REGCOUNT
	.align		4
.L_153:
        /*02c4*/ 	.byte	0x04, 0x2f
        /*02c6*/ 	.short	(.L_155 - .L_154)
	.align		4
.L_154:
        /*02c8*/ 	.word	index@(_ZN7cutlass13device_kernelIN5flash11enable_sm90INS1_16FlashAttnFwdSm90INS1_25CollectiveMainloopFwdSm90ILi2EN4cute5tupleIJNS5_1CILi1EEES8_S8_EEENS6_IJNS7_ILi64EEESA_SA_EEELi512ENS_6half_tEfNS_4arch4Sm90ELb0ELb1ELb1ELb1ELb0ELb0ELb0ELb0ELb0ELb1ELb1ELb0EEENS1_21CollectiveEpilogueFwdINS6_IJSA_NS7_ILi512EEESA_EEES9_SC_SE_Li256ELb1ELb1ELb1ELb0EEENS1_36VarlenDynamicPersistentTileSchedulerILi64ELi64ELi256ELi128ELb1ELb1ELb1ELb1ELb0ELb1EEEEEEEEEvNT_6ParamsE)
        /*02cc*/ 	.word	0x000000a8


	//----- nvinfo : EIATTR_FRAME_SIZE
	.align		4
.L_155:
        /*02d0*/ 	.byte	0x04, 0x11
        /*02d2*/ 	.short	(.L_157 - .L_156)
	.align		4
.L_156:
        /*02d4*/ 	.word	index@(_ZN7cutlass13device_kernelIN5flash11enable_sm90INS1_16FlashAttnFwdSm90INS1_25CollectiveMainloopFwdSm90ILi2EN4cute5tupleIJNS5_1CILi1EEES8_S8_EEENS6_IJNS7_ILi64EEESA_SA_EEELi512ENS_6half_tEfNS_4arch4Sm90ELb0ELb1ELb1ELb1ELb0ELb0ELb0ELb0ELb0ELb1ELb1ELb0EEENS1_21CollectiveEpilogueFwdINS6_IJSA_NS7_ILi512EEESA_EEES9_SC_SE_Li256ELb1ELb1ELb1ELb0EEENS1_36VarlenDynamicPersistentTileSchedulerILi64ELi64ELi256ELi128ELb1ELb1ELb1ELb1ELb0ELb1EEEEEEEEEvNT_6ParamsE)
        /*02d8*/ 	.word	0x00000060


	//----- nvinfo : EIATTR_REGCOUNT
	.align		4
.L_157:
        /*02dc*/ 	.byte	0x04, 0x2f
        /*02de*/ 	.short	(.L_159 - .L_158)
	.align		4
.L_158:
        /*02e0*/ 	.word	index@(_ZN7cutlass13device_kernelIN5flash11enable_sm90INS1_16FlashAttnFwdSm90INS1_25CollectiveMainloopFwdSm90ILi2EN4cute5tupleIJNS5_1CILi1EEES8_S8_EEENS6_IJNS7_ILi64EEESA_SA_EEELi512ENS_6half_tEfNS_4arch4Sm90ELb0ELb1ELb1ELb0ELb0ELb0ELb1ELb0ELb0ELb1ELb1ELb0EEENS1_21CollectiveEpilogueFwdINS6_IJSA_NS7_ILi512EEESA_EEES9_SC_SE_Li256ELb0ELb1ELb1ELb0EEENS1_19SingleTileSchedulerILb0ELb1ELb1ELi64EEEEEEEEEvNT_6ParamsE)
        /*02e4*/ 	.word	0x000000a8


	//----- nvinfo : EIATTR_FRAME_SIZE
	.align		4
.L_159:
        /*02e8*/ 	.byte	0x04, 0x11
        /*02ea*/ 	.short	(.L_161 - .L_160)
	.align		4
.L_160:
        /*02ec*/ 	.word	index@($_ZN7cutlass13device_kernelIN5flash11enable_sm90INS1_16FlashAttnFwdSm90INS1_25CollectiveMainloopFwdSm90ILi2EN4cute5tupleIJNS5_1CILi1EEES8_S8_EEENS6_IJNS7_ILi64EEESA_SA_EEELi512ENS_6half_tEfNS_4arch4Sm90ELb0ELb1ELb1ELb0ELb0ELb0ELb1ELb0ELb0ELb1ELb1ELb0EEENS1_21CollectiveEpilogueFwdINS6_IJSA_NS7_ILi512EEESA_EEES9_SC_SE_Li256ELb0ELb1ELb1ELb0EEENS1_19SingleTileSchedulerILb0ELb1ELb1ELi64EEEEEEEEEvNT_6ParamsE$_ZZN5flash25CollectiveMainloopFwdSm90ILi2EN4cute5tupleIJNS1_1CILi1EEES4_S4_EEENS2_IJNS3_ILi64EEES6_S6_EEELi512EN7cutlass6half_tEfNS8_4arch4Sm90ELb0ELb1ELb1ELb0ELb0ELb0ELb1ELb0ELb0ELb1ELb1ELb0EE3mmaINS_16FlashAttnFwdSm90ISC_NS_21CollectiveEpilogueFwdINS2_IJS6_NS3_ILi512EEES6_EEES5_S9_SB_Li256ELb0ELb1ELb1ELb0EEENS_19SingleTileSchedulerILb0ELb1ELb1ELi64EEEE13SharedStorageENS1_6TensorINS1_11ArrayEngineIfLm128EEENS1_6LayoutINS2_IJNS2_IJNS3_ILi2EEESR_NS3_ILi32EEEEEES4_S4_EEENS2_IJNS2_IJS4_SR_NS3_ILi4EEEEEENS3_ILi0EEESX_EEEEEEENS_7SoftmaxILi2ELi0EEEEEbRKNSC_6ParamsENS8_25PipelineTmaAsyncNoClusterILi2ENS8_16PipelineTmaAsyncILi2EEEEES19_RNS8_13PipelineStateILj2EEERT0_RT1_iRiRKNS_16SeqlenInfoQKNewKILb0ELb0EEENS2_IJiiiiEEERT_ENKUliT_T0_T1_E_clIZSD_ISM_S10_S12_EbS15_S19_S19_S1C_S1E_S1G_iS1H_S1L_S1M_S1O_EUlRS1P_iE1_NS3_ILb0EEENS3_ILb1EEEEEDaiS1P_S1Q_S1R_)
        /*02f0*/ 	.word	0x00000480


	//----- nvinfo : EIATTR_FRAME_SIZE
	.align		4
.L_161:
        /*02f4*/ 	.byte	0x04, 0x11
        /*02f6*/ 	.short	(.L_163 - .L_162)
	.align		4
.L_162:
        /*02f8*/ 	.word	index@(_ZN7cutlass13device_kernelIN5flash11enable_sm90INS1_16FlashAttnFwdSm90INS1_25CollectiveMainloopFwdSm90ILi2EN4cute5tupleIJNS5_1CILi1EEES8_S8_EEENS6_IJNS7_ILi64EEESA_SA_EEELi512ENS_6half_tEfNS_4arch4Sm90ELb0ELb1ELb1ELb0ELb0ELb0ELb1ELb0ELb0ELb1ELb1ELb0EEENS1_21CollectiveEpilogueFwdINS6_IJSA_NS7_ILi512EEESA_EEES9_SC_SE_Li256ELb0ELb1ELb1ELb0EEENS1_19SingleTileSchedulerILb0ELb1ELb1ELi64EEEEEEEEEvNT_6ParamsE)
        /*02fc*/ 	.word	0x00000480


	//----- nvinfo : EIATTR_REGCOUNT
	.align		4
.L_163:
        /*0300*/ 	.byte	0x04, 0x2f
        /*0302*/ 	.short	(.L_165 - .L_164)
	.align		4
.L_164:
        /*0304*/ 	.word	index@(_ZN7cutlass13device_kernelIN5flash11enable_sm90INS1_16FlashAttnFwdSm90INS1_25CollectiveMainloopFwdSm90ILi2EN4cute5tupleIJNS5_1CILi1EEES8_S8_EEENS6_IJNS7_ILi64EEESA_SA_EEELi512ENS_6half_tEfNS_4arch4Sm90ELb0ELb1ELb1ELb0ELb0ELb0ELb0ELb0ELb0ELb1ELb1ELb0EEENS1_21CollectiveEpilogueFwdINS6_IJSA_NS7_ILi512EEESA_EEES9_SC_SE_Li256ELb0ELb1ELb1ELb0EEENS1_19SingleTileSchedulerILb0ELb1ELb1ELi64EEEEEEEEEvNT_6ParamsE)
        /*0308*/ 	.word	0x000000a8


	//----- nvinfo : EIATTR_FRAME_SIZE
	.align		4
.L_165:
        /*030c*/ 	.byte	0x04, 0x11
        /*030e*/ 	.short	(.L_167 - .L_166)
	.align		4
.L_166:
        /*0310*/ 	.word	index@(_ZN7cutlass13device_kernelIN5flash11enable_sm90INS1_16FlashAttnFwdSm90INS1_25CollectiveMainloopFwdSm90ILi2EN4cute5tupleIJNS5_1CILi1EEES8_S8_EEENS6_IJNS7_ILi64EEESA_SA_EEELi512ENS_6half_tEfNS_4arch4Sm90ELb0ELb1ELb1ELb0ELb0ELb0ELb0ELb0ELb0ELb1ELb1ELb0EEENS1_21CollectiveEpilogueFwdINS6_IJSA_NS7_ILi512EEESA_EEES9_SC_SE_Li256ELb0ELb1ELb1ELb0EEENS1_19SingleTileSchedulerILb0ELb1ELb1ELi64EEEEEEEEEvNT_6ParamsE)
        /*0314*/ 	.word	0x00000010


	//----- nvinfo : EIATTR_REGCOUNT
	.align		4
.L_167:
        /*0318*/ 	.byte	0x04, 0x2f
        /*031a*/ 	.short	(.L_169 - .L_168)
	.align		4
.L_168:
        /*031c*/ 	.word	index@(_ZN7cutlass13device_kernelIN5flash11enable_sm90INS1_16FlashAttnFwdSm90INS1_25CollectiveMainloopFwdSm90ILi2EN4cute5tupleIJNS5_1CILi1EEES8_S8_EEENS6_IJNS7_ILi64EEESA_SA_EEELi512ENS_6half_tEfNS_4arch4Sm90ELb0ELb0ELb1ELb1ELb0ELb1ELb1ELb0ELb0ELb1ELb1ELb0EEENS1_21CollectiveEpilogueFwdINS6_IJSA_NS7_ILi512EEESA_EEES9_SC_SE_Li256ELb1ELb1ELb1ELb0EEENS1_36VarlenDynamicPersistentTileSchedulerILi64ELi64ELi256ELi128ELb1ELb1ELb1ELb0ELb1ELb1EEEEEEEEEvNT_6ParamsE)
        /*0320*/ 	.word	0x000000a8


	//----- nvinfo : EIATTR_FRAME_SIZE
	.align		4
.L_169:
        /*0324*/ 	.byte	0x04, 0x11
        /*0326*/ 	.short	(.L_171 - .L_170)
	.align		4
.L_170:
        /*0328*/ 	.word	index@(_ZN7cutlass13device_kernelIN5flash11enable_sm90INS1_16FlashAttnFwdSm90INS1_25CollectiveMainloopFwdSm90ILi2EN4cute5tupleIJNS5_1CILi1EEES8_S8_EEENS6_IJNS7_ILi64EEESA_SA_EEELi512ENS_6half_tEfNS_4arch4Sm90ELb0ELb0ELb1ELb1ELb0ELb1ELb1ELb0ELb0ELb1ELb1ELb0EEENS1_21CollectiveEpilogueFwdINS6_IJSA_NS7_ILi512EEESA_EEES9_SC_SE_Li256ELb1ELb1ELb1ELb0EEENS1_36VarlenDynamicPersistentTileSchedulerILi64ELi64ELi256ELi128ELb1ELb1ELb1ELb0ELb1ELb1EEEEEEEEEvNT_6ParamsE)
        /*032c*/ 	.word	0x00000090


	//----- nvinfo : EIATTR_REGCOUNT
	.align		4
.L_171:
        /*0330*/ 	.byte	0x04, 0x2f
        /*0332*/ 	.short	(.L_173 - .L_172)
	.align		4
.L_172:
        /*0334*/ 	.word	index@(_ZN7cutlass13device_kernelIN5flash11enable_sm90INS1_16FlashAttnFwdSm90INS1_25CollectiveMainloopFwdSm90ILi2EN4cute5tupleIJNS5_1CILi1EEES8_S8_EEENS6_IJNS7_ILi64EEESA_SA_EEELi512ENS_6half_tEfNS_4arch4Sm90ELb0ELb0ELb1ELb1ELb0ELb0ELb1ELb0ELb0ELb1ELb1ELb0EEENS1_21CollectiveEpilogueFwdINS6_IJSA_NS7_ILi512EEESA_EEES9_SC_SE_Li256ELb1ELb1ELb1ELb0EEENS1_36VarlenDynamicPersistentTileSchedulerILi64ELi64ELi256ELi128ELb1ELb1ELb1ELb0ELb1ELb1EEEEEEEEEvNT_6ParamsE)
        /*0338*/ 	.word	0x000000a8


	//----- nvinfo : EIATTR_FRAME_SIZE
	.align		4
.L_173:
        /*033c*/ 	.byte	0x04, 0x11
        /*033e*/ 	.short	(.L_175 - .L_174)
	.align		4
.L_174:
        /*0340*/ 	.word	index@(_ZN7cutlass13device_kernelIN5flash11enable_sm90INS1_16FlashAttnFwdSm90INS1_25CollectiveMainloopFwdSm90ILi2EN4cute5tupleIJNS5_1CILi1EEES8_S8_EEENS6_IJNS7_ILi64EEESA_SA_EEELi512ENS_6half_tEfNS_4arch4Sm90ELb0ELb0ELb1ELb1ELb0ELb0ELb1ELb0ELb0ELb1ELb1ELb0EEENS1_21CollectiveEpilogueFwdINS6_IJSA_NS7_ILi512EEESA_EEES9_SC_SE_Li256ELb1ELb1ELb1ELb0EEENS1_36VarlenDynamicPersistentTileSchedulerILi64ELi64ELi256ELi128ELb1ELb1ELb1ELb0ELb1ELb1EEEEEEEEEvNT_6ParamsE)
        /*0344*/ 	.word	0x00000078


	//----- nvinfo : EIATTR_REGCOUNT
	.align		4
.L_175:
        /*0348*/ 	.byte	0x04, 0x2f
        /*034a*/ 	.short	(.L_177 - .L_176)
	.align		4
.L_176:
        /*034c*/ 	.word	index@(_ZN7cutlass13device_kernelIN5flash11enable_sm90INS1_16FlashAttnFwdSm90INS1_25CollectiveMainloopFwdSm90ILi2EN4cute5tupleIJNS5_1CILi1EEES8_S8_EEENS6_IJNS7_ILi64EEESA_SA_EEELi512ENS_6half_tEfNS_4arch4Sm90ELb0ELb0ELb1ELb1ELb0ELb1ELb0ELb0ELb0ELb1ELb1ELb0EEENS1_21CollectiveEpilogueFwdINS6_IJSA_NS7_ILi512EEESA_EEES9_SC_SE_Li256ELb1ELb1ELb1ELb0EEENS1_36VarlenDynamicPersistentTileSchedulerILi64ELi64ELi256ELi128ELb1ELb1ELb1ELb0ELb1ELb1EEEEEEEEEvNT_6ParamsE)
        /*0350*/ 	.word	0x000000a8


	//----- nvinfo : EIATTR_FRAME_SIZE
	.align		4
.L_177:
        /*0354*/ 	.byte	0x04, 0x11
        /*0356*/ 	.short	(.L_179 - .L_178)
	.align		4
.L_178:
        /*0358*/ 	.word	index@(_ZN7cutlass13device_kernelIN5flash11enable_sm90INS1_16FlashAttnFwdSm90INS1_25CollectiveMainloopFwdSm90ILi2EN4cute5tupleIJNS5_1CILi1EEES8_S8_EEENS6_IJNS7_ILi64EEESA_SA_EEELi512ENS_6half_tEfNS_4arch4Sm90ELb0ELb0ELb1ELb1ELb0ELb1ELb0ELb0ELb0ELb1ELb1ELb0EEENS1_21CollectiveEpilogueFwdINS6_IJSA_NS7_ILi512EEESA_EEES9_SC_SE_Li256ELb1ELb1ELb1ELb0EEENS1_36VarlenDynamicPersistentTileSchedulerILi64ELi64ELi256ELi128ELb1ELb1ELb1ELb0ELb1ELb1EEEEEEEEEvNT_6ParamsE)
        /*035c*/ 	.word	0x00000078


	//----- nvinfo : EIATTR_REGCOUNT
	.align		4
.L_179:
        /*0360*/ 	.byte	0x04, 0x2f
        /*0362*/ 	.short	(.L_181 - .L_180)
	.align		4
.L_180:
        /*0364*/ 	.word	index@(_ZN7cutlass13device_kernelIN5flash11enable_sm90INS1_16FlashAttnFwdSm90INS1_25CollectiveMainloopFwdSm90ILi2EN4cute5tupleIJNS5_1CILi1EEES8_S8_EEENS6_IJNS7_ILi64EEESA_SA_EEELi512ENS_6half_tEfNS_4arch4Sm90ELb0ELb0ELb1ELb1ELb0ELb0ELb0ELb0ELb0ELb1ELb1ELb0EEENS1_21CollectiveEpilogueFwdINS6_IJSA_NS7_ILi512EEESA_EEES9_SC_SE_Li256ELb1ELb1ELb1ELb0EEENS1_36VarlenDynamicPersistentTileSchedulerILi64ELi64ELi256ELi128ELb1ELb1ELb1ELb0ELb1ELb1EEEEEEEEEvNT_6ParamsE)
        /*0368*/ 	.word	0x000000a8


	//----- nvinfo : EIATTR_FRAME_SIZE
	.align		4
.L_181:
        /*036c*/ 	.byte	0x04, 0x11
        /*036e*/ 	.short	(.L_183 - .L_182)
	.align		4
.L_182:
        /*0370*/ 	.word	index@(_ZN7cutlass13device_kernelIN5flash11enable_sm90INS1_16FlashAttnFwdSm90INS1_25CollectiveMainloopFwdSm90ILi2EN4cute5tupleIJNS5_1CILi1EEES8_S8_EEENS6_IJNS7_ILi64EEESA_SA_EEELi512ENS_6half_tEfNS_4arch4Sm90ELb0ELb0ELb1ELb1ELb0ELb0ELb0ELb0ELb0ELb1ELb1ELb0EEENS1_21CollectiveEpilogueFwdINS6_IJSA_NS7_ILi512EEESA_EEES9_SC_SE_Li256ELb1ELb1ELb1ELb0EEENS1_36VarlenDynamicPersistentTileSchedulerILi64ELi64ELi256ELi128ELb1ELb1ELb1ELb0ELb1ELb1EEEEEEEEEvNT_6ParamsE)
        /*0374*/ 	.word	0x00000060


	//----- nvinfo : EIATTR_REGCOUNT
	.align		4
.L_183:
        /*0378*/ 	.byte	0x04, 0x2f
        /*037a*/ 	.short	(.L_185 - .L_184)
	.align		4
.L_184:
        /*037c*/ 	.word	index@(_ZN7cutlass13device_kernelIN5flash11enable_sm90INS1_16FlashAttnFwdSm90INS1_25CollectiveMainloopFwdSm90ILi2EN4cute5tupleIJNS5_1CILi1EEES8_S8_EEENS6_IJNS7_ILi64EEESA_SA_EEELi512ENS_6half_tEfNS_4arch4Sm90ELb0ELb0ELb1ELb0ELb0ELb0ELb1ELb0ELb0ELb1ELb1ELb0EEENS1_21CollectiveEpilogueFwdINS6_IJSA_NS7_ILi512EEESA_EEES9_SC_SE_Li256ELb0ELb1ELb1ELb0EEENS1_19SingleTileSchedulerILb0ELb1ELb1ELi64EEEEEEEEEvNT_6ParamsE)
        /*0380*/ 	.word	0x000000a8


	//----- nvinfo : EIATTR_FRAME_SIZE
	.align		4
.L_185:
        /*0384*/ 	.byte	0x04, 0x11
        /*0386*/ 	.short	(.L_187 - .L_186)
	.align		4
.L_186:
        /*0388*/ 	.word	index@(_ZN7cutlass13device_kernelIN5flash11enable_sm90INS1_16FlashAttnFwdSm90INS1_25CollectiveMainloopFwdSm90ILi2EN4cute5tupleIJNS5_1CILi1EEES8_S8_EEENS6_IJNS7_ILi64EEESA_SA_EEELi512ENS_6half_tEfNS_4arch4Sm90ELb0ELb0ELb1ELb0ELb0ELb0ELb1ELb0ELb0ELb1ELb1ELb0EEENS1_21CollectiveEpilogueFwdINS6_IJSA_NS7_ILi512EEESA_EEES9_SC_SE_Li256ELb0ELb1ELb1ELb0EEENS1_19SingleTileSchedulerILb0ELb1ELb1ELi64EEEEEEEEEvNT_6ParamsE)
        /*038c*/ 	.word	0x00000030


	//----- nvinfo : EIATTR_REGCOUNT
	.align		4
.L_187:
        /*0390*/ 	.byte	0x04, 0x2f
        /*0392*/ 	.short	(.L_189 - .L_188)
	.align		4
.L_188:
        /*0394*/ 	.word	index@(_ZN7cutlass13device_kernelIN5flash11enable_sm90INS1_16FlashAttnFwdSm90INS1_25CollectiveMainloopFwdSm90ILi2EN4cute5tupleIJNS5_1CILi1EEES8_S8_EEENS6_IJNS7_ILi64EEESA_SA_EEELi512ENS_6half_tEfNS_4arch4Sm90ELb0ELb0ELb1ELb0ELb0ELb0ELb0ELb0ELb0ELb1ELb1ELb0EEENS1_21CollectiveEpilogueFwdINS6_IJSA_NS7_ILi512EEESA_EEES9_SC_SE_Li256ELb0ELb1ELb1ELb0EEENS1_19SingleTileSchedulerILb0ELb1ELb1ELi64EEEEEEEEEvNT_6ParamsE)
        /*0398*/ 	.word	0x000000a8


	//----- nvinfo : EIATTR_FRAME_SIZE
	.align		4
.L_189:
        /*039c*/ 	.byte	0x04, 0x11
        /*039e*/ 	.short	(.L_191 - .L_190)
	.align		4
.L_190:
        /*03a0*/ 	.word	index@(_ZN7cutlass13device_kernelIN5flash11enable_sm90INS1_16FlashAttnFwdSm90INS1_25CollectiveMainloopFwdSm90ILi2EN4cute5tupleIJNS5_1CILi1EEES8_S8_EEENS6_IJNS7_ILi64EEESA_SA_EEELi512ENS_6half_tEfNS_4arch4Sm90ELb0ELb0ELb1ELb0ELb0ELb0ELb0ELb0ELb0ELb1ELb1ELb0EEENS1_21CollectiveEpilogueFwdINS6_IJSA_NS7_ILi512EEESA_EEES9_SC_SE_Li256ELb0ELb1ELb1ELb0EEENS1_19SingleTileSchedulerILb0ELb1ELb1ELi64EEEEEEEEEvNT_6ParamsE)
        /*03a4*/ 	.word	0x00000018


	//----- nvinfo : EIATTR_REGCOUNT
	.align		4
.L_191:
        /*03a8*/ 	.byte	0x04, 0x2f
        /*03aa*/ 	.short	(.L_193 - .L_192)
	.align		4
.L_192:
        /*03ac*/ 	.word	index@(_ZN7cutlass13device_kernelIN5flash11enable_sm90INS1_16FlashAttnFwdSm90INS1_25CollectiveMainloopFwdSm90ILi2EN4cute5tupleIJNS5_1CILi1EEES8_S8_EEENS6_IJNS7_ILi128EEESA_NS7_ILi192EEEEEELi128ENS_6half_tEfNS_4arch4Sm90ELb1ELb0ELb1ELb1ELb0ELb1ELb0ELb1ELb1ELb1ELb1ELb0EEENS1_21CollectiveEpilogueFwdINS6_IJSA_SA_SA_EEES9_SD_SF_Li256ELb1ELb1ELb1ELb0EEENS1_36VarlenDynamicPersistentTileSchedulerILi128ELi128ELi256ELi128ELb1ELb1ELb1ELb1ELb1ELb1EEEEEEEEEvNT_6ParamsE)
        /*03b0*/ 	.word	0x000000a8


	//----- nvinfo : EIATTR_FRAME_SIZE
	.align		4
.L_193:
        /*03b4*/ 	.byte	0x04, 0x11
        /*03b6*/ 	.short	(.L_195 - .L_194)
	.align		4
.L_194:
        /*03b8*/ 	.word	index@(_ZN7cutlass13device_kernelIN5flash11enable_sm90INS1_16FlashAttnFwdSm90INS1_25CollectiveMainloopFwdSm90ILi2EN4cute5tupleIJNS5_1CILi1EEES8_S8_EEENS6_IJNS7_ILi128EEESA_NS7_ILi192EEEEEELi128ENS_6half_tEfNS_4arch4Sm90ELb1ELb0ELb1ELb1ELb0ELb1ELb0ELb1ELb1ELb1ELb1ELb0EEENS1_21CollectiveEpilogueFwdINS6_IJSA_SA_SA_EEES9_SD_SF_Li256ELb1ELb1ELb1ELb0EEENS1_36VarlenDynamicPersistentTileSchedulerILi128ELi128ELi256ELi128ELb1ELb1ELb1ELb1ELb1ELb1EEEEEEEEEvNT_6ParamsE)
        /*03bc*/ 	.word	0x000000b0


	//----- nvinfo : EIATTR_REGCOUNT
	.align		4
.L_195:
        /*03c0*/ 	.byte	0x04, 0x2f
        /*03c2*/ 	.short	(.L_197 - .L_196)
	.align		4
.L_196:
        /*03c4*/ 	.word	index@(_ZN7cutlass13device_kernelIN5flash11enable_sm90INS1_16FlashAttnFwdSm90INS1_25CollectiveMainloopFwdSm90ILi2EN4cute5tupleIJNS5_1CILi1EEES8_S8_EEENS6_IJNS7_ILi128EEESA_NS7_ILi192EEEEEELi128ENS_6half_tEfNS_4arch4Sm90ELb1ELb0ELb1ELb1ELb0ELb0ELb0ELb1ELb1ELb1ELb1ELb0EEENS1_21CollectiveEpilogueFwdINS6_IJSA_SA_SA_EEES9_SD_SF_Li256ELb1ELb1ELb1ELb0EEENS1_36VarlenDynamicPersistentTileSchedulerILi128ELi128ELi256ELi128ELb1ELb1ELb1ELb1ELb1ELb1EEEEEEEEEvNT_6ParamsE)
        /*03c8*/ 	.word	0x000000a8


	//----- nvinfo : EIATTR_FRAME_SIZE
	.align		4
.L_197:
        /*03cc*/ 	.byte	0x04, 0x11
        /*03ce*/ 	.short	(.L_199 - .L_198)
	.align		4
.L_198:
        /*03d0*/ 	.word	index@(_ZN7cutlass13device_kernelIN5flash11enable_sm90INS1_16FlashAttnFwdSm90INS1_25CollectiveMainloopFwdSm90ILi2EN4cute5tupleIJNS5_1CILi1EEES8_S8_EEENS6_IJNS7_ILi128EEESA_NS7_ILi192EEEEEELi128ENS_6half_tEfNS_4arch4Sm90ELb1ELb0ELb1ELb1ELb0ELb0ELb0ELb1ELb1ELb1ELb1ELb0EEENS1_21CollectiveEpilogueFwdINS6_IJSA_SA_SA_EEES9_SD_SF_Li256ELb1ELb1ELb1ELb0EEENS1_36VarlenDynamicPersistentTileSchedulerILi128ELi128ELi256ELi128ELb1ELb1ELb1ELb1ELb1ELb1EEEEEEEEEvNT_6ParamsE)
        /*03d4*/ 	.word	0x00000068


	//----- nvinfo : EIATTR_REGCOUNT
	.align		4
.L_199:
        /*03d8*/ 	.byte	0x04, 0x2f
        /*03da*/ 	.short	(.L_201 - .L_200)
	.align		4
.L_200:
        /*03dc*/ 	.word	index@(_ZN7cutlass13device_kernelIN5flash11enable_sm90INS1_16FlashAttnFwdSm90INS1_25CollectiveMainloopFwdSm90ILi2EN4cute5tupleIJNS5_1CILi1EEES8_S8_EEENS6_IJNS7_ILi128EEESA_NS7_ILi192EEEEEELi128ENS_6half_tEfNS_4arch4Sm90ELb1ELb0ELb1ELb0ELb0ELb0ELb0ELb1ELb1ELb1ELb1ELb0EEENS1_21CollectiveEpilogueFwdINS6_IJSA_SA_SA_EEES9_SD_SF_Li256ELb0ELb1ELb1ELb0EEENS1_19SingleTileSchedulerILb0ELb1ELb1ELi128EEEEEEEEEvNT_6ParamsE)
        /*03e0*/ 	.word	0x000000a8


	//----- nvinfo : EIATTR_FRAME_SIZE
	.align		4
.L_201:
        /*03e4*/ 	.byte	0x04, 0x11
        /*03e6*/ 	.short	(.L_203 - .L_202)
	.align		4
.L_202:
        /*03e8*/ 	.word	index@(_ZN7cutlass13device_kernelIN5flash11enable_sm90INS1_16FlashAttnFwdSm90INS1_25CollectiveMainloopFwdSm90ILi2EN4cute5tupleIJNS5_1CILi1EEES8_S8_EEENS6_IJNS7_ILi128EEESA_NS7_ILi192EEEEEELi128ENS_6half_tEfNS_4arch4Sm90ELb1ELb0ELb1ELb0ELb0ELb0ELb0ELb1ELb1ELb1ELb1ELb0EEENS1_21CollectiveEpilogueFwdINS6_IJSA_SA_SA_EEES9_SD_SF_Li256ELb0ELb1ELb1ELb0EEENS1_19SingleTileSchedulerILb0ELb1ELb1ELi128EEEEEEEEEvNT_6ParamsE)
        /*03ec*/ 	.word	0x00000018


	//----- nvinfo : EIATTR_REGCOUNT
	.align		4
.L_203:
        /*03f0*/ 	.byte	0x04, 0x2f
        /*03f2*/ 	.short	(.L_205 - .L_204)
	.align		4
.L_204:
        /*03f4*/ 	.word	index@(_ZN7cutlass13device_kernelIN5flash11enable_sm90INS1_16FlashAttnFwdSm90INS1_25CollectiveMainloopFwdSm90ILi2EN4cute5tupleIJNS5_1CILi1EEES8_S8_EEENS6_IJNS7_ILi128EEENS7_ILi96EEENS7_ILi192EEEEEELi128ENS_6half_tEfNS_4arch4Sm90ELb0ELb1ELb1ELb1ELb0ELb1ELb0ELb1ELb1ELb1ELb1ELb0EEENS1_21CollectiveEpilogueFwdINS6_IJSA_SA_SB_EEES9_SE_SG_Li256ELb1ELb1ELb1ELb0EEENS1_36VarlenDynamicPersistentTileSchedulerILi128ELi96ELi256ELi128ELb1ELb1ELb1ELb1ELb0ELb1EEEEEEEEEvNT_6ParamsE)
        /*03f8*/ 	.word	0x000000a8


	//----- nvinfo : EIATTR_FRAME_SIZE
	.align		4
.L_205:
        /*03fc*/ 	.byte	0x04, 0x11
        /*03fe*/ 	.short	(.L_207 - .L_206)
	.align		4
.L_206:
        /*0400*/ 	.word	index@(_ZN7cutlass13device_kernelIN5flash11enable_sm90INS1_16FlashAttnFwdSm90INS1_25CollectiveMainloopFwdSm90ILi2EN4cute5tupleIJNS5_1CILi1EEES8_S8_EEENS6_IJNS7_ILi128EEENS7_ILi96EEENS7_ILi192EEEEEELi128ENS_6half_tEfNS_4arch4Sm90ELb0ELb1ELb1ELb1ELb0ELb1ELb0ELb1ELb1ELb1ELb1ELb0EEENS1_21CollectiveEpilogueFwdINS6_IJSA_SA_SB_EEES9_SE_SG_Li256ELb1ELb1ELb1ELb0EEENS1_36VarlenDynamicPersistentTileSchedulerILi128ELi96ELi256ELi128ELb1ELb1ELb1ELb1ELb0ELb1EEEEEEEEEvNT_6ParamsE)
        /*0404*/ 	.word	0x000000a0


	//----- nvinfo : EIATTR_REGCOUNT
	.align		4
.L_207:
        /*0408*/ 	.byte	0x04, 0x2f
        /*040a*/ 	.short	(.L_209 - .L_208)
	.align		4
.L_208:
        /*040c*/ 	.word	index@(_ZN7cutlass13device_kernelIN5flash11enable_sm90INS1_16FlashAttnFwdSm90INS1_25CollectiveMainloopFwdSm90ILi2EN4cute5tupleIJNS5_1CILi1EEES8_S8_EEENS6_IJNS7_ILi128EEENS7_ILi96EEENS7_ILi192EEEEEELi128ENS_6half_tEfNS_4arch4Sm90ELb0ELb1ELb1ELb1ELb0ELb0ELb0ELb1ELb1ELb1ELb1ELb0EEENS1_21CollectiveEpilogueFwdINS6_IJSA_SA_SB_EEES9_SE_SG_Li256ELb1ELb1ELb1ELb0EEENS1_36VarlenDynamicPersistentTileSchedulerILi128ELi96ELi256ELi128ELb1ELb1ELb1ELb1ELb0ELb1EEEEEEEEEvNT_6ParamsE)
        /*0410*/ 	.word	0x000000a8


	//----- nvinfo : EIATTR_FRAME_SIZE
	.align		4
.L_209:
        /*0414*/ 	.byte	0x04, 0x11
        /*0416*/ 	.short	(.L_211 - .L_210)
	.align		4
.L_210:
        /*0418*/ 	.word	index@(_ZN7cutlass13device_kernelIN5flash11enable_sm90INS1_16FlashAttnFwdSm90INS1_25CollectiveMainloopFwdSm90ILi2EN4cute5tupleIJNS5_1CILi1EEES8_S8_EEENS6_IJNS7_ILi128EEENS7_ILi96EEENS7_ILi192EEEEEELi128ENS_6half_tEfNS_4arch4Sm90ELb0ELb1ELb1ELb1ELb0ELb0ELb0ELb1ELb1ELb1ELb1ELb0EEENS1_21CollectiveEpilogueFwdINS6_IJSA_SA_SB_EEES9_SE_SG_Li256ELb1ELb1ELb1ELb0EEENS1_36VarlenDynamicPersistentTileSchedulerILi128ELi96ELi256ELi128ELb1ELb1ELb1ELb1ELb0ELb1EEEEEEEEEvNT_6ParamsE)
        /*041c*/ 	.word	0x00000060


	//----- nvinfo : EIATTR_REGCOUNT
	.align		4
.L_211:
        /*0420*/ 	.byte	0x04, 0x2f
        /*0422*/ 	.short	(.L_213 - .L_212)
	.align		4
.L_212:
        /*0424*/ 	.word	index@(_ZN7cutlass13device_kernelIN5flash11enable_sm90INS1_16FlashAttnFwdSm90INS1_25CollectiveMainloopFwdSm90ILi2EN4cute5tupleIJNS5_1CILi1EEES8_S8_EEENS6_IJNS7_ILi128EEENS7_ILi96EEENS7_ILi192EEEEEELi128ENS_6half_tEfNS_4arch4Sm90ELb0ELb1ELb1ELb0ELb0ELb0ELb0ELb1ELb1ELb1ELb1ELb0EEENS1_21CollectiveEpilogueFwdINS6_IJSA_SA_SB_EEES9_SE_SG_Li256ELb0ELb1ELb1ELb0EEENS1_19SingleTileSchedulerILb0ELb1ELb1ELi128EEEEEEEEEvNT_6ParamsE)
        /*0428*/ 	.word	0x000000a8


	//----- nvinfo : EIATTR_FRAME_SIZE
	.align		4
.L_213:
        /*042c*/ 	.byte	0x04, 0x11
        /*042e*/ 	.short	(.L_215 - .L_214)
	.align		4
.L_214:
        /*0430*/ 	.word	index@(_ZN7cutlass13device_kernelIN5flash11enable_sm90INS1_16FlashAttnFwdSm90INS1_25CollectiveMainloopFwdSm90ILi2EN4cute5tupleIJNS5_1CILi1EEES8_S8_EEENS6_IJNS7_ILi128EEENS7_ILi96EEENS7_ILi192EEEEEELi128ENS_6half_tEfNS_4arch4Sm90ELb0ELb1ELb1ELb0ELb0ELb0ELb0ELb1ELb1ELb1ELb1ELb0EEENS1_21CollectiveEpilogueFwdINS6_IJSA_SA_SB_EEES9_SE_SG_Li256ELb0ELb1ELb1ELb0EEENS1_19SingleTileSchedulerILb0ELb1ELb1ELi128EEEEEEEEEvNT_6ParamsE)
        /*0434*/ 	.word	0x00000018


	//----- nvinfo : EIATTR_REGCOUNT
	.align		4
.L_215:
        /*0438*/ 	.byte	0x04, 0x2f
        /*043a*/ 	.short	(.L_217 - .L_216)
	.align		4
.L_216:
        /*043c*/ 	.word	index@(_ZN7cutlass13device_kernelIN5flash11enable_sm90INS1_16FlashAttnFwdSm90INS1_25CollectiveMainloopFwdSm90ILi2EN4cute5tupleIJNS5_1CILi1EEES8_S8_EEENS6_IJNS7_ILi128EEESA_NS7_ILi192EEEEEELi128ENS_6half_tEfNS_4arch4Sm90ELb0ELb0ELb1ELb1ELb0ELb1ELb0ELb1ELb1ELb1ELb1ELb0EEENS1_21CollectiveEpilogueFwdINS6_IJSA_SA_SA_EEES9_SD_SF_Li256ELb1ELb1ELb1ELb0EEENS1_36VarlenDynamicPersistentTileSchedulerILi128ELi128ELi256ELi128ELb1ELb1ELb1ELb0ELb1ELb1EEEEEEEEEvNT_6ParamsE)
        /*0440*/ 	.word	0x000000a8


	//----- nvinfo : EIATTR_FRAME_SIZE
	.align		4
.L_217:
        /*0444*/ 	.byte	0x04, 0x11
        /*0446*/ 	.short	(.L_219 - .L_218)
	.align		4
.L_218:
        /*0448*/ 	.word	index@(_ZN7cutlass13device_kernelIN5flash11enable_sm90INS1_16FlashAttnFwdSm90INS1_25CollectiveMainloopFwdSm90ILi2EN4cute5tupleIJNS5_1CILi1EEES8_S8_EEENS6_IJNS7_ILi128EEESA_NS7_ILi192EEEEEELi128ENS_6half_tEfNS_4arch4Sm90ELb0ELb0ELb1ELb1ELb0ELb1ELb0ELb1ELb1ELb1ELb1ELb0EEENS1_21CollectiveEpilogueFwdINS6_IJSA_SA_SA_EEES9_SD_SF_Li256ELb1ELb1ELb1ELb0EEENS1_36VarlenDynamicPersistentTileSchedulerILi128ELi128ELi256ELi128ELb1ELb1ELb1ELb0ELb1ELb1EEEEEEEEEvNT_6ParamsE)
        /*044c*/ 	.word	0x000000a8


	//----- nvinfo : EIATTR_REGCOUNT
	.align		4
.L_219:
        /*0450*/ 	.byte	0x04, 0x2f
        /*0452*/ 	.short	(.L_221 - .L_220)
	.align		4
.L_220:
        /*0454*/ 	.word	index@(_ZN7cutlass13device_kernelIN5flash11enable_sm90INS1_16FlashAttnFwdSm90INS1_25CollectiveMainloopFwdSm90ILi2EN4cute5tupleIJNS5_1CILi1EEES8_S8_EEENS6_IJNS7_ILi128EEESA_NS7_ILi192EEEEEELi128ENS_6half_tEfNS_4arch4Sm90ELb0ELb0ELb1ELb1ELb0ELb0ELb0ELb1ELb1ELb1ELb1ELb0EEENS1_21CollectiveEpilogueFwdINS6_IJSA_SA_SA_EEES9_SD_SF_Li256ELb1ELb1ELb1ELb0EEENS1_36VarlenDynamicPersistentTileSchedulerILi128ELi128ELi256ELi128ELb1ELb1ELb1ELb0ELb1ELb1EEEEEEEEEvNT_6ParamsE)
        /*0458*/ 	.word	0x000000a8


	//----- nvinfo : EIATTR_FRAME_SIZE
	.align		4
.L_221:
        /*045c*/ 	.byte	0x04, 0x11
        /*045e*/ 	.short	(.L_223 - .L_222)
	.align		4
.L_222:
        /*0460*/ 	.word	index@(_ZN7cutlass13device_kernelIN5flash11enable_sm90INS1_16FlashAttnFwdSm90INS1_25CollectiveMainloopFwdSm90ILi2EN4cute5tupleIJNS5_1CILi1EEES8_S8_EEENS6_IJNS7_ILi128EEESA_NS7_ILi192EEEEEELi128ENS_6half_tEfNS_4arch4Sm90ELb0ELb0ELb1ELb1ELb0ELb0ELb0ELb1ELb1ELb1ELb1ELb0EEENS1_21CollectiveEpilogueFwdINS6_IJSA_SA_SA_EEES9_SD_SF_Li256ELb1ELb1ELb1ELb0EEENS1_36VarlenDynamicPersistentTileSchedulerILi128ELi128ELi256ELi128ELb1ELb1ELb1ELb0ELb1ELb1EEEEEEEEEvNT_6ParamsE)
        /*0464*/ 	.word	0x00000068


	//----- nvinfo : EIATTR_REGCOUNT
	.align		4
.L_223:
        /*0468*/ 	.byte	0x04, 0x2f
        /*046a*/ 	.short	(.L_225 - .L_224)
	.align		4
.L_224:
        /*046c*/ 	.word	index@(_ZN7cutlass13device_kernelIN5flash11enable_sm90INS1_16FlashAttnFwdSm90INS1_25CollectiveMainloopFwdSm90ILi2EN4cute5tupleIJNS5_1CILi1EEES8_S8_EEENS6_IJNS7_ILi128EEESA_NS7_ILi192EEEEEELi128ENS_6half_tEfNS_4arch4Sm90ELb0ELb0ELb1ELb0ELb0ELb0ELb0ELb1ELb1ELb1ELb1ELb0EEENS1_21CollectiveEpilogueFwdINS6_IJSA_SA_SA_EEES9_SD_SF_Li256ELb0ELb1ELb1ELb0EEENS1_19SingleTileSchedulerILb0ELb1ELb1ELi128EEEEEEEEEvNT_6ParamsE)
        /*0470*/ 	.word	0x000000a8


	//----- nvinfo : EIATTR_FRAME_SIZE
	.align		4
.L_225:
        /*0474*/ 	.byte	0x04, 0x11
        /*0476*/ 	.short	(.L_227 - .L_226)
	.align		4
.L_226:
        /*0478*/ 	.word	index@(_ZN7cutlass13device_kernelIN5flash11enable_sm90INS1_16FlashAttnFwdSm90INS1_25CollectiveMainloopFwdSm90ILi2EN4cute5tupleIJNS5_1CILi1EEES8_S8_EEENS6_IJNS7_ILi128EEESA_NS7_ILi192EEEEEELi128ENS_6half_tEfNS_4arch4Sm90ELb0ELb0ELb1ELb0ELb0ELb0ELb0ELb1ELb1ELb1ELb1ELb0EEENS1_21CollectiveEpilogueFwdINS6_IJSA_SA_SA_EEES9_SD_SF_Li256ELb0ELb1ELb1ELb0EEENS1_19SingleTileSchedulerILb0ELb1ELb1ELi128EEEEEEEEEvNT_6ParamsE)
        /*047c*/ 	.word	0x00000018


	//----- nvinfo : EIATTR_MIN_STACK_SIZE
	.align		4
.L_227:
        /*0480*/ 	.byte	0x04, 0x12
        /*0482*/ 	.short	(.L_229 - .L_228)
	.align		4
.L_228:
        /*0484*/ 	.word	index@(_ZN7cutlass13device_kernelIN5flash11enable_sm90INS1_16FlashAttnFwdSm90INS1_25CollectiveMainloopFwdSm90ILi2EN4cute5tupleIJNS5_1CILi1EEES8_S8_EEENS6_IJNS7_ILi128EEESA_NS7_ILi192EEEEEELi128ENS_6half_tEfNS_4arch4Sm90ELb0ELb0ELb1ELb0ELb0ELb0ELb0ELb1ELb1ELb1ELb1ELb0EEENS1_21CollectiveEpilogueFwdINS6_IJSA_SA_SA_EEES9_SD_SF_Li256ELb0ELb1ELb1ELb0EEENS1_19SingleTileSchedulerILb0ELb1ELb1ELi128EEEEEEEEEvNT_6ParamsE)
        /*0488*/ 	.word	0x00000018


	//----- nvinfo : EIATTR_MIN_STACK_SIZE
	.align		4
.L_229:
        /*048c*/ 	.byte	0x04, 0x12
        /*048e*/ 	.short	(.L_231 - .L_230)
	.align		4
.L_230:
        /*0490*/ 	.word	index@(_ZN7cutlass13device_kernelIN5flash11enable_sm90INS1_16FlashAttnFwdSm90INS1_25CollectiveMainloopFwdSm90ILi2EN4cute5tupleIJNS5_1CILi1EEES8_S8_EEENS6_IJNS7_ILi128EEESA_NS7_ILi192EEEEEELi128ENS_6half_tEfNS_4arch4Sm90ELb0ELb0ELb1ELb1ELb0ELb0ELb0ELb1ELb1ELb1ELb1ELb0EEENS1_21CollectiveEpilogueFwdINS6_IJSA_SA_SA_EEES9_SD_SF_Li256ELb1ELb1ELb1ELb0EEENS1_36VarlenDynamicPersistentTileSchedulerILi128ELi128ELi256ELi128ELb1ELb1ELb1ELb0ELb1ELb1EEEEEEEEEvNT_6ParamsE)
        /*0494*/ 	.word	0x00000068


	//----- nvinfo : EIATTR_MIN_STACK_SIZE
	.align		4
.L_231:
        /*0498*/ 	.byte	0x04, 0x12
        /*049a*/ 	.short	(.L_233 - .L_232)
	.align		4
.L_232:
        /*049c*/ 	.word	index@(_ZN7cutlass13device_kernelIN5flash11enable_sm90INS1_16FlashAttnFwdSm90INS1_25CollectiveMainloopFwdSm90ILi2EN4cute5tupleIJNS5_1CILi1EEES8_S8_EEENS6_IJNS7_ILi128EEESA_NS7_ILi192EEEEEELi128ENS_6half_tEfNS_4arch4Sm90ELb0ELb0ELb1ELb1ELb0ELb1ELb0ELb1ELb1ELb1ELb1ELb0EEENS1_21CollectiveEpilogueFwdINS6_IJSA_SA_SA_EEES9_SD_SF_Li256ELb1ELb1ELb1ELb0EEENS1_36VarlenDynamicPersistentTileSchedulerILi128ELi128ELi256ELi128ELb1ELb1ELb1ELb0ELb1ELb1EEEEEEEEEvNT_6ParamsE)
        /*04a0*/ 	.word	0x000000a8


	//----- nvinfo : EIATTR_MIN_STACK_SIZE
	.align		4
.L_233:
        /*04a4*/ 	.byte	0x04, 0x12
        /*04a6*/ 	.short	(.L_235 - .L_234)
	.align		4
.L_234:
        /*04a8*/ 	.word	index@(_ZN7cutlass13device_kernelIN5flash11enable_sm90INS1_16FlashAttnFwdSm90INS1_25CollectiveMainloopFwdSm90ILi2EN4cute5tupleIJNS5_1CILi1EEES8_S8_EEENS6_IJNS7_ILi128EEENS7_ILi96EEENS7_ILi192EEEEEELi128ENS_6half_tEfNS_4arch4Sm90ELb0ELb1ELb1ELb0ELb0ELb0ELb0ELb1ELb1ELb1ELb1ELb0EEENS1_21CollectiveEpilogueFwdINS6_IJSA_SA_SB_EEES9_SE_SG_Li256ELb0ELb1ELb1ELb0EEENS1_19SingleTileSchedulerILb0ELb1ELb1ELi128EEEEEEEEEvNT_6ParamsE)
        /*04ac*/ 	.word	0x00000018


	//----- nvinfo : EIATTR_MIN_STACK_SIZE
	.align		4
.L_235:
        /*04b0*/ 	.byte	0x04, 0x12
        /*04b2*/ 	.short	(.L_237 - .L_236)
	.align		4
.L_236:
        /*04b4*/ 	.word	index@(_ZN7cutlass13device_kernelIN5flash11enable_sm90INS1_16FlashAttnFwdSm90INS1_25CollectiveMainloopFwdSm90ILi2EN4cute5tupleIJNS5_1CILi1EEES8_S8_EEENS6_IJNS7_ILi128EEENS7_ILi96EEENS7_ILi192EEEEEELi128ENS_6half_tEfNS_4arch4Sm90ELb0ELb1ELb1ELb1ELb0ELb0ELb0ELb1ELb1ELb1ELb1ELb0EEENS1_21CollectiveEpilogueFwdINS6_IJSA_SA_SB_EEES9_SE_SG_Li256ELb1ELb1ELb1ELb0EEENS1_36VarlenDynamicPersistentTileSchedulerILi128ELi96ELi256ELi128ELb1ELb1ELb1ELb1ELb0ELb1EEEEEEEEEvNT_6ParamsE)
        /*04b8*/ 	.word	0x00000060


	//----- nvinfo : EIATTR_MIN_STACK_SIZE
	.align		4
.L_237:
        /*04bc*/ 	.byte	0x04, 0x12
        /*04be*/ 	.short	(.L_239 - .L_238)
	.align		4
.L_238:
        /*04c0*/ 	.word	index@(_ZN7cutlass13device_kernelIN5flash11enable_sm90INS1_16FlashAttnFwdSm90INS1_25CollectiveMainloopFwdSm90ILi2EN4cute5tupleIJNS5_1CILi1EEES8_S8_EEENS6_IJNS7_ILi128EEENS7_ILi96EEENS7_ILi192EEEEEELi128ENS_6half_tEfNS_4arch4Sm90ELb0ELb1ELb1ELb1ELb0ELb1ELb0ELb1ELb1ELb1ELb1ELb0EEENS1_21CollectiveEpilogueFwdINS6_IJSA_SA_SB_EEES9_SE_SG_Li256ELb1ELb1ELb1ELb0EEENS1_36VarlenDynamicPersistentTileSchedulerILi128ELi96ELi256ELi128ELb1ELb1ELb1ELb1ELb0ELb1EEEEEEEEEvNT_6ParamsE)
        /*04c4*/ 	.word	0x000000a0


	//----- nvinfo : EIATTR_MIN_STACK_SIZE
	.align		4
.L_239:
        /*04c8*/ 	.byte	0x04, 0x12
        /*04ca*/ 	.short	(.L_241 - .L_240)
	.align		4
.L_240:
        /*04cc*/ 	.word	index@(_ZN7cutlass13device_kernelIN5flash11enable_sm90INS1_16FlashAttnFwdSm90INS1_25CollectiveMainloopFwdSm90ILi2EN4cute5tupleIJNS5_1CILi1EEES8_S8_EEENS6_IJNS7_ILi128EEESA_NS7_ILi192EEEEEELi128ENS_6half_tEfNS_4arch4Sm90ELb1ELb0ELb1ELb0ELb0ELb0ELb0ELb1ELb1ELb1ELb1ELb0EEENS1_21CollectiveEpilogueFwdINS6_IJSA_SA_SA_EEES9_SD_SF_Li256ELb0ELb1ELb1ELb0EEENS1_19SingleTileSchedulerILb0ELb1ELb1ELi128EEEEEEEEEvNT_6ParamsE)
        /*04d0*/ 	.word	0x00000018


	//----- nvinfo : EIATTR_MIN_STACK_SIZE
	.align		4
.L_241:
        /*04d4*/ 	.byte	0x04, 0x12
        /*04d6*/ 	.short	(.L_243 - .L_242)
	.align		4
.L_242:
        /*04d8*/ 	.word	index@(_ZN7cutlass13device_kernelIN5flash11enable_sm90INS1_16FlashAttnFwdSm90INS1_25CollectiveMainloopFwdSm90ILi2EN4cute5tupleIJNS5_1CILi1EEES8_S8_EEENS6_IJNS7_ILi128EEESA_NS7_ILi192EEEEEELi128ENS_6half_tEfNS_4arch4Sm90ELb1ELb0ELb1ELb1ELb0ELb0ELb0ELb1ELb1ELb1ELb1ELb0EEENS1_21CollectiveEpilogueFwdINS6_IJSA_SA_SA_EEES9_SD_SF_Li256ELb1ELb1ELb1ELb0EEENS1_36VarlenDynamicPersistentTileSchedulerILi128ELi128ELi256ELi128ELb1ELb1ELb1ELb1ELb1ELb1EEEEEEEEEvNT_6ParamsE)
        /*04dc*/ 	.word	0x00000068


	//----- nvinfo : EIATTR_MIN_STACK_SIZE
	.align		4
.L_243:
        /*04e0*/ 	.byte	0x04, 0x12
        /*04e2*/ 	.short	(.L_245 - .L_244)
	.align		4
.L_244:
        /*04e4*/ 	.word	index@(_ZN7cutlass13device_kernelIN5flash11enable_sm90INS1_16FlashAttnFwdSm90INS1_25CollectiveMainloopFwdSm90ILi2EN4cute5tupleIJNS5_1CILi1EEES8_S8_EEENS6_IJNS7_ILi128EEESA_NS7_ILi192EEEEEELi128ENS_6half_tEfNS_4arch4Sm90ELb1ELb0ELb1ELb1ELb0ELb1ELb0ELb1ELb1ELb1ELb1ELb0EEENS1_21CollectiveEpilogueFwdINS6_IJSA_SA_SA_EEES9_SD_SF_Li256ELb1ELb1ELb1ELb0EEENS1_36VarlenDynamicPersistentTileSchedulerILi128ELi128ELi256ELi128ELb1ELb1ELb1ELb1ELb1ELb1EEEEEEEEEvNT_6ParamsE)
        /*04e8*/ 	.word	0x000000b0


	//----- nvinfo : EIATTR_MIN_STACK_SIZE
	.align		4
.L_245:
        /*04ec*/ 	.byte	0x04, 0x12
        /*04ee*/ 	.short	(.L_247 - .L_246)
	.align		4
.L_246:
        /*04f0*/ 	.word	index@(_ZN7cutlass13device_kernelIN5flash11enable_sm90INS1_16FlashAttnFwdSm90INS1_25CollectiveMainloopFwdSm90ILi2EN4cute5tupleIJNS5_1CILi1EEES8_S8_EEENS6_IJNS7_ILi64EEESA_SA_EEELi512ENS_6half_tEfNS_4arch4Sm90ELb0ELb0ELb1ELb0ELb0ELb0ELb0ELb0ELb0ELb1ELb1ELb0EEENS1_21CollectiveEpilogueFwdINS6_IJSA_NS7_ILi512EEESA_EEES9_SC_SE_Li256ELb0ELb1ELb1ELb0EEENS1_19SingleTileSchedulerILb0ELb1ELb1ELi64EEEEEEEEEvNT_6ParamsE)
        /*04f4*/ 	.word	0x00000018


	//----- nvinfo : EIATTR_MIN_STACK_SIZE
	.align		4
.L_247:
        /*04f8*/ 	.byte	0x04, 0x12
        /*04fa*/ 	.short	(.L_249 - .L_248)
	.align		4
.L_248:
        /*04fc*/ 	.word	index@(_ZN7cutlass13device_kernelIN5flash11enable_sm90INS1_16FlashAttnFwdSm90INS1_25CollectiveMainloopFwdSm90ILi2EN4cute5tupleIJNS5_1CILi1EEES8_S8_EEENS6_IJNS7_ILi64EEESA_SA_EEELi512ENS_6half_tEfNS_4arch4Sm90ELb0ELb0ELb1ELb0ELb0ELb0ELb1ELb0ELb0ELb1ELb1ELb0EEENS1_21CollectiveEpilogueFwdINS6_IJSA_NS7_ILi512EEESA_EEES9_SC_SE_Li256ELb0ELb1ELb1ELb0EEENS1_19SingleTileSchedulerILb0ELb1ELb1ELi64EEEEEEEEEvNT_6ParamsE)
        /*0500*/ 	.word	0x00000030


	//----- nvinfo : EIATTR_MIN_STACK_SIZE
	.align		4
.L_249:
        /*0504*/ 	.byte	0x04, 0x12
        /*0506*/ 	.short	(.L_251 - .L_250)
	.align		4
.L_250:
        /*0508*/ 	.word	index@(_ZN7cutlass13device_kernelIN5flash11enable_sm90INS1_16FlashAttnFwdSm90INS1_25CollectiveMainloopFwdSm90ILi2EN4cute5tupleIJNS5_1CILi1EEES8_S8_EEENS6_IJNS7_ILi64EEESA_SA_EEELi512ENS_6half_tEfNS_4arch4Sm90ELb0ELb0ELb1ELb1ELb0ELb0ELb0ELb0ELb0ELb1ELb1ELb0EEENS1_21CollectiveEpilogueFwdINS6_IJSA_NS7_ILi512EEESA_EEES9_SC_SE_Li256ELb1ELb1ELb1ELb0EEENS1_36VarlenDynamicPersistentTileSchedulerILi64ELi64ELi256ELi128ELb1ELb1ELb1ELb0ELb1ELb1EEEEEEEEEvNT_6ParamsE)
        /*050c*/ 	.word	0x00000060


	//----- nvinfo : EIATTR_MIN_STACK_SIZE
	.align		4
.L_251:
        /*0510*/ 	.byte	0x04, 0x12
        /*0512*/ 	.short	(.L_253 - .L_252)
	.align		4
.L_252:
        /*0514*/ 	.word	index@(_ZN7cutlass13device_kernelIN5flash11enable_sm90INS1_16FlashAttnFwdSm90INS1_25CollectiveMainloopFwdSm90ILi2EN4cute5tupleIJNS5_1CILi1EEES8_S8_EEENS6_IJNS7_ILi64EEESA_SA_EEELi512ENS_6half_tEfNS_4arch4Sm90ELb0ELb0ELb1ELb1ELb0ELb1ELb0ELb0ELb0ELb1ELb1ELb0EEENS1_21CollectiveEpilogueFwdINS6_IJSA_NS7_ILi512EEESA_EEES9_SC_SE_Li256ELb1ELb1ELb1ELb0EEENS1_36VarlenDynamicPersistentTileSchedulerILi64ELi64ELi256ELi128ELb1ELb1ELb1ELb0ELb1ELb1EEEEEEEEEvNT_6ParamsE)
        /*0518*/ 	.word	0x00000078


	//----- nvinfo : EIATTR_MIN_STACK_SIZE
	.align		4
.L_253:
        /*051c*/ 	.byte	0x04, 0x12
        /*051e*/ 	.short	(.L_255 - .L_254)
	.align		4
.L_254:
        /*0520*/ 	.word	index@(_ZN7cutlass13device_kernelIN5flash11enable_sm90INS1_16FlashAttnFwdSm90INS1_25CollectiveMainloopFwdSm90ILi2EN4cute5tupleIJNS5_1CILi1EEES8_S8_EEENS6_IJNS7_ILi64EEESA_SA_EEELi512ENS_6half_tEfNS_4arch4Sm90ELb0ELb0ELb1ELb1ELb0ELb0ELb1ELb0ELb0ELb1ELb1ELb0EEENS1_21CollectiveEpilogueFwdINS6_IJSA_NS7_ILi512EEESA_EEES9_SC_SE_Li256ELb1ELb1ELb1ELb0EEENS1_36VarlenDynamicPersistentTileSchedulerILi64ELi64ELi256ELi128ELb1ELb1ELb1ELb0ELb1ELb1EEEEEEEEEvNT_6ParamsE)
        /*0524*/ 	.word	0x00000078


	//----- nvinfo : EIATTR_MIN_STACK_SIZE
	.align		4
.L_255:
        /*0528*/ 	.byte	0x04, 0x12
        /*052a*/ 	.short	(.L_257 - .L_256)
	.align		4
.L_256:
        /*052c*/ 	.word	index@(_ZN7cutlass13device_kernelIN5flash11enable_sm90INS1_16FlashAttnFwdSm90INS1_25CollectiveMainloopFwdSm90ILi2EN4cute5tupleIJNS5_1CILi1EEES8_S8_EEENS6_IJNS7_ILi64EEESA_SA_EEELi512ENS_6half_tEfNS_4arch4Sm90ELb0ELb0ELb1ELb1ELb0ELb1ELb1ELb0ELb0ELb1ELb1ELb0EEENS1_21CollectiveEpilogueFwdINS6_IJSA_NS7_ILi512EEESA_EEES9_SC_SE_Li256ELb1ELb1ELb1ELb0EEENS1_36VarlenDynamicPersistentTileSchedulerILi64ELi64ELi256ELi128ELb1ELb1ELb1ELb0ELb1ELb1EEEEEEEEEvNT_6ParamsE)
        /*0530*/ 	.word	0x00000090


	//----- nvinfo : EIATTR_MIN_STACK_SIZE
	.align		4
.L_257:
        /*0534*/ 	.byte	0x04, 0x12
        /*0536*/ 	.short	(.L_259 - .L_258)
	.align		4
.L_258:
        /*0538*/ 	.word	index@(_ZN7cutlass13device_kernelIN5flash11enable_sm90INS1_16FlashAttnFwdSm90INS1_25CollectiveMainloopFwdSm90ILi2EN4cute5tupleIJNS5_1CILi1EEES8_S8_EEENS6_IJNS7_ILi64EEESA_SA_EEELi512ENS_6half_tEfNS_4arch4Sm90ELb0ELb1ELb1ELb0ELb0ELb0ELb0ELb0ELb0ELb1ELb1ELb0EEENS1_21CollectiveEpilogueFwdINS6_IJSA_NS7_ILi512EEESA_EEES9_SC_SE_Li256ELb0ELb1ELb1ELb0EEENS1_19SingleTileSchedulerILb0ELb1ELb1ELi64EEEEEEEEEvNT_6ParamsE)
        /*053c*/ 	.word	0x00000010


	//----- nvinfo : EIATTR_MIN_STACK_SIZE
	.align		4
.L_259:
        /*0540*/ 	.byte	0x04, 0x12
        /*0542*/ 	.short	(.L_261 - .L_260)
	.align		4
.L_260:
        /*0544*/ 	.word	index@(_ZN7cutlass13device_kernelIN5flash11enable_sm90INS1_16FlashAttnFwdSm90INS1_25CollectiveMainloopFwdSm90ILi2EN4cute5tupleIJNS5_1CILi1EEES8_S8_EEENS6_IJNS7_ILi64EEESA_SA_EEELi512ENS_6half_tEfNS_4arch4Sm90ELb0ELb1ELb1ELb0ELb0ELb0ELb1ELb0ELb0ELb1ELb1ELb0EEENS1_21CollectiveEpilogueFwdINS6_IJSA_NS7_ILi512EEESA_EEES9_SC_SE_Li256ELb0ELb1ELb1ELb0EEENS1_19SingleTileSchedulerILb0ELb1ELb1ELi64EEEEEEEEEvNT_6ParamsE)
        /*0548*/ 	.word	0x00000480


	//----- nvinfo : EIATTR_MIN_STACK_SIZE
	.align		4
.L_261:
        /*054c*/ 	.byte	0x04, 0x12
        /*054e*/ 	.short	(.L_263 - .L_262)
	.align		4
.L_262:
        /*0550*/ 	.word	index@(_ZN7cutlass13device_kernelIN5flash11enable_sm90INS1_16FlashAttnFwdSm90INS1_25CollectiveMainloopFwdSm90ILi2EN4cute5tupleIJNS5_1CILi1EEES8_S8_EEENS6_IJNS7_ILi64EEESA_SA_EEELi512ENS_6half_tEfNS_4arch4Sm90ELb0ELb1ELb1ELb1ELb0ELb0ELb0ELb0ELb0ELb1ELb1ELb0EEENS1_21CollectiveEpilogueFwdINS6_IJSA_NS7_ILi512EEESA_EEES9_SC_SE_Li256ELb1ELb1ELb1ELb0EEENS1_36VarlenDynamicPersistentTileSchedulerILi64ELi64ELi256ELi128ELb1ELb1ELb1ELb1ELb0ELb1EEEEEEEEEvNT_6ParamsE)
        /*0554*/ 	.word	0x00000060


	//----- nvinfo : EIATTR_MIN_STACK_SIZE
	.align		4
.L_263:
        /*0558*/ 	.byte	0x04, 0x12
        /*055a*/ 	.short	(.L_265 - .L_264)
	.align		4
.L_264:
        /*055c*/ 	.word	index@(_ZN7cutlass13device_kernelIN5flash11enable_sm90INS1_16FlashAttnFwdSm90INS1_25CollectiveMainloopFwdSm90ILi2EN4cute5tupleIJNS5_1CILi1EEES8_S8_EEENS6_IJNS7_ILi64EEESA_SA_EEELi512ENS_6half_tEfNS_4arch4Sm90ELb0ELb1ELb1ELb1ELb0ELb1ELb0ELb0ELb0ELb1ELb1ELb0EEENS1_21CollectiveEpilogueFwdINS6_IJSA_NS7_ILi512EEESA_EEES9_SC_SE_Li256ELb1ELb1ELb1ELb0EEENS1_36VarlenDynamicPersistentTileSchedulerILi64ELi64ELi256ELi128ELb1ELb1ELb1ELb1ELb0ELb1EEEEEEEEEvNT_6ParamsE)
        /*0560*/ 	.word	0x00000070


	//----- nvinfo : EIATTR_MIN_STACK_SIZE
	.align		4
.L_265:
        /*0564*/ 	.byte	0x04, 0x12
        /*0566*/ 	.short	(.L_267 - .L_266)
	.align		4
.L_266:
        /*0568*/ 	.word	index@(_ZN7cutlass13device_kernelIN5flash11enable_sm90INS1_16FlashAttnFwdSm90INS1_25CollectiveMainloopFwdSm90ILi2EN4cute5tupleIJNS5_1CILi1EEES8_S8_EEENS6_IJNS7_ILi64EEESA_SA_EEELi512ENS_6half_tEfNS_4arch4Sm90ELb0ELb1ELb1ELb1ELb0ELb0ELb1ELb0ELb0ELb1ELb1ELb0EEENS1_21CollectiveEpilogueFwdINS6_IJSA_NS7_ILi512EEESA_EEES9_SC_SE_Li256ELb1ELb1ELb1ELb0EEENS1_36VarlenDynamicPersistentTileSchedulerILi64ELi64ELi256ELi128ELb1ELb1ELb1ELb1ELb0ELb1EEEEEEEEEvNT_6ParamsE)
        /*056c*/ 	.word	0x000004c0


	//----- nvinfo : EIATTR_MIN_STACK_SIZE
	.align		4
.L_267:
        /*0570*/ 	.byte	0x04, 0x12
        /*0572*/ 	.short	(.L_269 - .L_268)
	.align		4
.L_268:
        /*0574*/ 	.word	index@(_ZN7cutlass13device_kernelIN5flash11enable_sm90INS1_16FlashAttnFwdSm90INS1_25CollectiveMainloopFwdSm90ILi2EN4cute5tupleIJNS5_1CILi1EEES8_S8_EEENS6_IJNS7_ILi64EEESA_SA_EEELi512ENS_6half_tEfNS_4arch4Sm90ELb0ELb1ELb1ELb1ELb0ELb1ELb1ELb0ELb0ELb1ELb1ELb0EEENS1_21CollectiveEpilogueFwdINS6_IJSA_NS7_ILi512EEESA_EEES9_SC_SE_Li256ELb1ELb1ELb1ELb0EEENS1_36VarlenDynamicPersistentTileSchedulerILi64ELi64ELi256ELi128ELb1ELb1ELb1ELb1ELb0ELb1EEEEEEEEEvNT_6ParamsE)
        /*0578*/ 	.word	0x000004f0


	//----- nvinfo : EIATTR_MIN_STACK_SIZE
	.align		4
.L_269:
        /*057c*/ 	.byte	0x04, 0x12
        /*057e*/ 	.short	(.L_271 - .L_270)
	.align		4
.L_270:
        /*0580*/ 	.word	index@(_ZN7cutlass13device_kernelIN5flash11enable_sm90INS1_16FlashAttnFwdSm90INS1_25CollectiveMainloopFwdSm90ILi2EN4cute5tupleIJNS5_1CILi1EEES8_S8_EEENS6_IJNS7_ILi64EEESA_SA_EEELi512ENS_6half_tEfNS_4arch4Sm90ELb1ELb0ELb1ELb0ELb0ELb0ELb0ELb0ELb0ELb1ELb1ELb0EEENS1_21CollectiveEpilogueFwdINS6_IJSA_NS7_ILi512EEESA_EEES9_SC_SE_Li256ELb0ELb1ELb1ELb0EEENS1_19SingleTileSchedulerILb0ELb1ELb1ELi64EEEEEEEEEvNT_6ParamsE)
        /*0584*/ 	.word	0x00000010


	//----- nvinfo : EIATTR_MIN_STACK_SIZE
	.align		4
.L_271:
        /*0588*/ 	.byte	0x04, 0x12
        /*058a*/ 	.short	(.L_273 - .L_272)
	.align		4
.L_272:
        /*058c*/ 	.word	index@(_ZN7cutlass13device_kernelIN5flash11enable_sm90INS1_16FlashAttnFwdSm90INS1_25CollectiveMainloopFwdSm90ILi2EN4cute5tupleIJNS5_1CILi1EEES8_S8_EEENS6_IJNS7_ILi64EEESA_SA_EEELi512ENS_6half_tEfNS_4arch4Sm90ELb1ELb0ELb1ELb0ELb0ELb0ELb1ELb0ELb0ELb1ELb1ELb0EEENS1_21CollectiveEpilogueFwdINS6_IJSA_NS7_ILi512EEESA_EEES9_SC_SE_Li256ELb0ELb1ELb1ELb0EEENS1_19SingleTileSchedulerILb0ELb1ELb1ELi64EEEEEEEEEvNT_6ParamsE)
        /*0590*/ 	.word	0x00000038


	//----- nvinfo : EIATTR_MIN_STACK_SIZE
	.align		4
.L_273:
        /*0594*/ 	.byte	0x04, 0x12
        /*0596*/ 	.short	(.L_275 - .L_274)
	.align		4
.L_274:
        /*0598*/ 	.word	index@(_ZN7cutlass13device_kernelIN5flash11enable_sm90INS1_16FlashAttnFwdSm90INS1_25CollectiveMainloopFwdSm90ILi2EN4cute5tupleIJNS5_1CILi1EEES8_S8_EEENS6_IJNS7_ILi64EEESA_SA_EEELi512ENS_6half_tEfNS_4arch4Sm90ELb1ELb0ELb1ELb1ELb0ELb0ELb0ELb0ELb0ELb1ELb1ELb0EEENS1_21CollectiveEpilogueFwdINS6_IJSA_NS7_ILi512EEESA_EEES9_SC_SE_Li256ELb1ELb1ELb1ELb0EEENS1_36VarlenDynamicPersistentTileSchedulerILi64ELi64ELi256ELi128ELb1ELb1ELb1ELb1ELb1ELb1EEEEEEEEEvNT_6ParamsE)
        /*059c*/ 	.word	0x00000060


	//----- nvinfo : EIATTR_MIN_STACK_SIZE
	.align		4
.L_275:
        /*05a0*/ 	.byte	0x04, 0x12
        /*05a2*/ 	.short	(.L_277 - .L_276)
	.align		4
.L_276:
        /*05a4*/ 	.word	index@(_ZN7cutlass13device_kernelIN5flash11enable_sm90INS1_16FlashAttnFwdSm90INS1_25CollectiveMainloopFwdSm90ILi2EN4cute5tupleIJNS5_1CILi1EEES8_S8_EEENS6_IJNS7_ILi64EEESA_SA_EEELi512ENS_6half_tEfNS_4arch4Sm90ELb1ELb0ELb1ELb1ELb0ELb1ELb0ELb0ELb0ELb1ELb1ELb0EEENS1_21CollectiveEpilogueFwdINS6_IJSA_NS7_ILi512EEESA_EEES9_SC_SE_Li256ELb1ELb1ELb1ELb0EEENS1_36VarlenDynamicPersistentTileSchedulerILi64ELi64ELi256ELi128ELb1ELb1ELb1ELb1ELb1ELb1EEEEEEEEEvNT_6ParamsE)
        /*05a8*/ 	.word	0x00000070


	//----- nvinfo : EIATTR_MIN_STACK_SIZE
	.align		4
.L_277:
        /*05ac*/ 	.byte	0x04, 0x12
        /*05ae*/ 	.short	(.L_279 - .L_278)
	.align		4
.L_278:
        /*05b0*/ 	.word	index@(_ZN7cutlass13device_kernelIN5flash11enable_sm90INS1_16FlashAttnFwdSm90INS1_25CollectiveMainloopFwdSm90ILi2EN4cute5tupleIJNS5_1CILi1EEES8_S8_EEENS6_IJNS7_ILi64EEESA_SA_EEELi512ENS_6half_tEfNS_4arch4Sm90ELb1ELb0ELb1ELb1ELb0ELb0ELb1ELb0ELb0ELb1ELb1ELb0EEENS1_21CollectiveEpilogueFwdINS6_IJSA_NS7_ILi512EEESA_EEES9_SC_SE_Li256ELb1ELb1ELb1ELb0EEENS1_36VarlenDynamicPersistentTileSchedulerILi64ELi64ELi256ELi128ELb1ELb1ELb1ELb1ELb1ELb1EEEEEEEEEvNT_6ParamsE)
        /*05b4*/ 	.word	0x00000078


	//----- nvinfo : EIATTR_MIN_STACK_SIZE
	.align		4
.L_279:
        /*05b8*/ 	.byte	0x04, 0x12
        /*05ba*/ 	.short	(.L_281 - .L_280)
	.align		4
.L_280:
        /*05bc*/ 	.word	index@(_ZN7cutlass13device_kernelIN5flash11enable_sm90INS1_16FlashAttnFwdSm90INS1_25CollectiveMainloopFwdSm90ILi2EN4cute5tupleIJNS5_1CILi1EEES8_S8_EEENS6_IJNS7_ILi64EEESA_SA_EEELi512ENS_6half_tEfNS_4arch4Sm90ELb1ELb0ELb1ELb1ELb0ELb1ELb1ELb0ELb0ELb1ELb1ELb0EEENS1_21CollectiveEpilogueFwdINS6_IJSA_NS7_ILi512EEESA_EEES9_SC_SE_Li256ELb1ELb1ELb1ELb0EEENS1_36VarlenDynamicPersistentTileSchedulerILi64ELi64ELi256ELi128ELb1ELb1ELb1ELb1ELb1ELb1EEEEEEEEEvNT_6ParamsE)
        /*05c0*/ 	.word	0x00000088


	//----- nvinfo : EIATTR_MIN_STACK_SIZE
	.align		4
.L_281:
        /*05c4*/ 	.byte	0x04, 0x12
        /*05c6*/ 	.short	(.L_283 - .L_282)
	.align		4
.L_282:
        /*05c8*/ 	.word	index@(_ZN7cutlass13device_kernelIN5flash11enable_sm90INS1_16FlashAttnFwdSm90INS1_25CollectiveMainloopFwdSm90ILi2EN4cute5tupleIJNS5_1CILi1EEES8_S8_EEENS6_IJNS7_ILi128EEENS7_ILi96EEENS7_ILi64EEEEEELi256ENS_6half_tEfNS_4arch4Sm90ELb0ELb0ELb1ELb0ELb0ELb0ELb0ELb1ELb0ELb1ELb1ELb0EEENS1_21CollectiveEpilogueFwdINS6_IJSA_NS7_ILi256EEESB_EEES9_SE_SG_Li256ELb0ELb1ELb1ELb0EEENS1_19SingleTileSchedulerILb0ELb1ELb1ELi128EEEEEEEEEvNT_6ParamsE)
        /*05cc*/ 	.word	0x00000010


	//----- nvinfo : EIATTR_MIN_STACK_SIZE
	.align		4
.L_283:
        /*05d0*/ 	.byte	0x04, 0x12
        /*05d2*/ 	.short	(.L_285 - .L_284)
	.align		4
.L_284:
        /*05d4*/ 	.word	index@(_ZN7cutlass13device_kernelIN5flash11enable_sm90INS1_16FlashAttnFwdSm90INS1_25CollectiveMainloopFwdSm90ILi2EN4cute5tupleIJNS5_1CILi1EEES8_S8_EEENS6_IJNS7_ILi128EEENS7_ILi96EEENS7_ILi64EEEEEELi256ENS_6half_tEfNS_4arch4Sm90ELb0ELb0ELb1ELb0ELb0ELb0ELb1ELb1ELb0ELb1ELb1ELb0EEENS1_21CollectiveEpilogueFwdINS6_IJSA_NS7_ILi256EEESB_EEES9_SE_SG_Li256ELb0ELb1ELb1ELb0EEENS1_19SingleTileSchedulerILb0ELb1ELb1ELi128EEEEEEEEEvNT_6ParamsE)
        /*05d8*/ 	.word	0x00000038


	//----- nvinfo : EIATTR_MIN_STACK_SIZE
	.align		4
.L_285:
        /*05dc*/ 	.byte	0x04, 0x12
        /*05de*/ 	.short	(.L_287 - .L_286)
	.align		4
.L_286:
        /*05e0*/ 	.word	index@(_ZN7cutlass13device_kernelIN5flash11enable_sm90INS1_16FlashAttnFwdSm90INS1_25CollectiveMainloopFwdSm90ILi2EN4cute5tupleIJNS5_1CILi1EEES8_S8_EEENS6_IJNS7_ILi128EEENS7_ILi96EEENS7_ILi64EEEEEELi256ENS_6half_tEfNS_4arch4Sm90ELb0ELb0ELb1ELb1ELb0ELb0ELb0ELb1ELb0ELb1ELb1ELb0EEENS1_21CollectiveEpilogueFwdINS6_IJSA_NS7_ILi256EEESB_EEES9_SE_SG_Li256ELb1ELb1ELb1ELb0EEENS1_36VarlenDynamicPersistentTileSchedulerILi128ELi96ELi256ELi128ELb1ELb1ELb1ELb0ELb1ELb1EEEEEEEEEvNT_6ParamsE)
        /*05e4*/ 	.word	0x00000060


	//----- nvinfo : EIATTR_MIN_STACK_SIZE
	.align		4
.L_287:
        /*05e8*/ 	.byte	0x04, 0x12
        /*05ea*/ 	.short	(.L_289 - .L_288)
	.align		4
.L_288:
        /*05ec*/ 	.word	index@(_ZN7cutlass13device_kernelIN5flash11enable_sm90INS1_16FlashAttnFwdSm90INS1_25CollectiveMainloopFwdSm90ILi2EN4cute5tupleIJNS5_1CILi1EEES8_S8_EEENS6_IJNS7_ILi128EEENS7_ILi96EEENS7_ILi64EEEEEELi256ENS_6half_tEfNS_4arch4Sm90ELb0ELb0ELb1ELb1ELb0ELb1ELb0ELb1ELb0ELb1ELb1ELb0EEENS1_21CollectiveEpilogueFwdINS6_IJSA_NS7_ILi256EEESB_EEES9_SE_SG_Li256ELb1ELb1ELb1ELb0EEENS1_36VarlenDynamicPersistentTileSchedulerILi128ELi96ELi256ELi128ELb1ELb1ELb1ELb0ELb1ELb1EEEEEEEEEvNT_6ParamsE)
        /*05f0*/ 	.word	0x00000078


	//----- nvinfo : EIATTR_MIN_STACK_SIZE
	.align		4
.L_289:
        /*05f4*/ 	.byte	0x04, 0x12
        /*05f6*/ 	.short	(.L_291 - .L_290)
	.align		4
.L_290:
        /*05f8*/ 	.word	index@(_ZN7cutlass13device_kernelIN5flash11enable_sm90INS1_16FlashAttnFwdSm90INS1_25CollectiveMainloopFwdSm90ILi2EN4cute5tupleIJNS5_1CILi1EEES8_S8_EEENS6_IJNS7_ILi128EEENS7_ILi96EEENS7_ILi64EEEEEELi256ENS_6half_tEfNS_4arch4Sm90ELb0ELb0ELb1ELb1ELb0ELb0ELb1ELb1ELb0ELb1ELb1ELb0EEENS1_21CollectiveEpilogueFwdINS6_IJSA_NS7_ILi256EEESB_EEES9_SE_SG_Li256ELb1ELb1ELb1ELb0EEENS1_36VarlenDynamicPersistentTileSchedulerILi128ELi96ELi256ELi128ELb1ELb1ELb1ELb0ELb1ELb1EEEEEEEEEvNT_6ParamsE)
        /*05fc*/ 	.word	0x00000088


	//----- nvinfo : EIATTR_MIN_STACK_SIZE
	.align		4
.L_291:
        /*0600*/ 	.byte	0x04, 0x12
        /*0602*/ 	.short	(.L_293 - .L_292)
	.align		4
.L_292:
        /*0604*/ 	.word	index@(_ZN7cutlass13device_kernelIN5flash11enable_sm90INS1_16FlashAttnFwdSm90INS1_25CollectiveMainloopFwdSm90ILi2EN4cute5tupleIJNS5_1CILi1EEES8_S8_EEENS6_IJNS7_ILi128EEENS7_ILi96EEENS7_ILi64EEEEEELi256ENS_6half_tEfNS_4arch4Sm90ELb0ELb0ELb1ELb1ELb0ELb1ELb1ELb1ELb0ELb1ELb1ELb0EEENS1_21CollectiveEpilogueFwdINS6_IJSA_NS7_ILi256EEESB_EEES9_SE_SG_Li256ELb1ELb1ELb1ELb0EEENS1_36VarlenDynamicPersistentTileSchedulerILi128ELi96ELi256ELi128ELb1ELb1ELb1ELb0ELb1ELb1EEEEEEEEEvNT_6ParamsE)
        /*0608*/ 	.word	0x000000b0


	//----- nvinfo : EIATTR_MIN_STACK_SIZE
	.align		4
.L_293:
        /*060c*/ 	.byte	0x04, 0x12
        /*060e*/ 	.short	(.L_295 - .L_294)
	.align		4
.L_294:
        /*0610*/ 	.word	index@(_ZN7cutlass13device_kernelIN5flash11enable_sm90INS1_16FlashAttnFwdSm90INS1_25CollectiveMainloopFwdSm90ILi2EN4cute5tupleIJNS5_1CILi1EEES8_S8_EEENS6_IJNS7_ILi128EEENS7_ILi96EEENS7_ILi64EEEEEELi256ENS_6half_tEfNS_4arch4Sm90ELb0ELb1ELb1ELb0ELb0ELb0ELb0ELb1ELb0ELb1ELb1ELb0EEENS1_21CollectiveEpilogueFwdINS6_IJSA_NS7_ILi256EEESB_EEES9_SE_SG_Li256ELb0ELb1ELb1ELb0EEENS1_19SingleTileSchedulerILb0ELb1ELb1ELi128EEEEEEEEEvNT_6ParamsE)
        /*0614*/ 	.word	0x00000008


	//----- nvinfo : EIATTR_MIN_STACK_SIZE
	.align		4
.L_295:
        /*0618*/ 	.byte	0x04, 0x12
        /*061a*/ 	.short	(.L_297 - .L_296)
	.align		4
.L_296:
        /*061c*/ 	.word	index@(_ZN7cutlass13device_kernelIN5flash11enable_sm90INS1_16FlashAttnFwdSm90INS1_25CollectiveMainloopFwdSm90ILi2EN4cute5tupleIJNS5_1CILi1EEES8_S8_EEENS6_IJNS7_ILi128EEENS7_ILi96EEENS7_ILi64EEEEEELi256ENS_6half_tEfNS_4arch4Sm90ELb0ELb1ELb1ELb0ELb0ELb0ELb1ELb1ELb0ELb1ELb1ELb0EEENS1_21CollectiveEpilogueFwdINS6_IJSA_NS7_ILi256EEESB_EEES9_SE_SG_Li256ELb0ELb1ELb1ELb0EEENS1_19SingleTileSchedulerILb0ELb1ELb1ELi128EEEEEEEEEvNT_6ParamsE)
        /*0620*/ 	.word	0x00003440


	//----- nvinfo : EIATTR_MIN_STACK_SIZE
	.align		4
.L_297:
        /*0624*/ 	.byte	0x04, 0x12
        /*0626*/ 	.short	(.L_299 - .L_298)
	.align		4
.L_298:
        /*0628*/ 	.word	index@(_ZN7cutlass13device_kernelIN5flash11enable_sm90INS1_16FlashAttnFwdSm90INS1_25CollectiveMainloopFwdSm90ILi2EN4cute5tupleIJNS5_1CILi1EEES8_S8_EEENS6_IJNS7_ILi128EEENS7_ILi96EEENS7_ILi64EEEEEELi256ENS_6half_tEfNS_4arch4Sm90ELb0ELb1ELb1ELb1ELb0ELb0ELb0ELb1ELb0ELb1ELb1ELb0EEENS1_21CollectiveEpilogueFwdINS6_IJSA_NS7_ILi256EEESB_EEES9_SE_SG_Li256ELb1ELb1ELb1ELb0EEENS1_36VarlenDynamicPersistentTileSchedulerILi128ELi96ELi256ELi128ELb1ELb1ELb1ELb1ELb0ELb1EEEEEEEEEvNT_6ParamsE)
        /*062c*/ 	.word	0x00000068


	//----- nvinfo : EIATTR_MIN_STACK_SIZE
	.align		4
.L_299:
        /*0630*/ 	.byte	0x04, 0x12
        /*0632*/ 	.short	(.L_301 - .L_300)
	.align		4
.L_300:
        /*0634*/ 	.word	index@(_ZN7cutlass13device_kernelIN5flash11enable_sm90INS1_16FlashAttnFwdSm90INS1_25CollectiveMainloopFwdSm90ILi2EN4cute5tupleIJNS5_1CILi1EEES8_S8_EEENS6_IJNS7_ILi128EEENS7_ILi96EEENS7_ILi64EEEEEELi256ENS_6half_tEfNS_4arch4Sm90ELb0ELb1ELb1ELb1ELb0ELb1ELb0ELb1ELb0ELb1ELb1ELb0EEENS1_21CollectiveEpilogueFwdINS6_IJSA_NS7_ILi256EEESB_EEES9_SE_SG_Li256ELb1ELb1ELb1ELb0EEENS1_36VarlenDynamicPersistentTileSchedulerILi128ELi96ELi256ELi128ELb1ELb1ELb1ELb1ELb0ELb1EEEEEEEEEvNT_6ParamsE)
        /*0638*/ 	.word	0x00000078


	//----- nvinfo : EIATTR_MIN_STACK_SIZE
	.align		4
.L_301:
        /*063c*/ 	.byte	0x04, 0x12
        /*063e*/ 	.short	(.L_303 - .L_302)
	.align		4
.L_302:
        /*0640*/ 	.word	index@(_ZN7cutlass13device_kernelIN5flash11enable_sm90INS1_16FlashAttnFwdSm90INS1_25CollectiveMainloopFwdSm90ILi2EN4cute5tupleIJNS5_1CILi1EEES8_S8_EEENS6_IJNS7_ILi128EEENS7_ILi96EEENS7_ILi64EEEEEELi256ENS_6half_tEfNS_4arch4Sm90ELb0ELb1ELb1ELb1ELb0ELb0ELb1ELb1ELb0ELb1ELb1ELb0EEENS1_21CollectiveEpilogueFwdINS6_IJSA_NS7_ILi256EEESB_EEES9_SE_SG_Li256ELb1ELb1ELb1ELb0EEENS1_36VarlenDynamicPersistentTileSchedulerILi128ELi96ELi256ELi128ELb1ELb1ELb1ELb1ELb0ELb1EEEEEEEEEvNT_6ParamsE)
        /*0644*/ 	.word	0x00000500


	//----- nvinfo : EIATTR_MIN_STACK_SIZE
	.align		4
.L_303:
        /*0648*/ 	.byte	0x04, 0x12
        /*064a*/ 	.short	(.L_305 - .L_304)
	.align		4
.L_304:
        /*064c*/ 	.word	index@(_ZN7cutlass13device_kernelIN5flash11enable_sm90INS1_16FlashAttnFwdSm90INS1_25CollectiveMainloopFwdSm90ILi2EN4cute5tupleIJNS5_1CILi1EEES8_S8_EEENS6_IJNS7_ILi128EEENS7_ILi96EEENS7_ILi64EEEEEELi256ENS_6half_tEfNS_4arch4Sm90ELb0ELb1ELb1ELb1ELb0ELb1ELb1ELb1ELb0ELb1ELb1ELb0EEENS1_21CollectiveEpilogueFwdINS6_IJSA_NS7_ILi256EEESB_EEES9_SE_SG_Li256ELb1ELb1ELb1ELb0EEENS1_36VarlenDynamicPersistentTileSchedulerILi128ELi96ELi256ELi128ELb1ELb1ELb1ELb1ELb0ELb1EEEEEEEEEvNT_6ParamsE)
        /*0650*/ 	.word	0x00000530


	//----- nvinfo : EIATTR_MIN_STACK_SIZE
	.align		4
.L_305:
        /*0654*/ 	.byte	0x04, 0x12
        /*0656*/ 	.short	(.L_307 - .L_306)
	.align		4
.L_306:
        /*0658*/ 	.word	index@(_ZN7cutlass13device_kernelIN5flash11enable_sm90INS1_16FlashAttnFwdSm90INS1_25CollectiveMainloopFwdSm90ILi2EN4cute5tupleIJNS5_1CILi1EEES8_S8_EEENS6_IJNS7_ILi128EEENS7_ILi96EEENS7_ILi64EEEEEELi256ENS_6half_tEfNS_4arch4Sm90ELb1ELb0ELb1ELb0ELb0ELb0ELb0ELb1ELb0ELb1ELb1ELb0EEENS1_21CollectiveEpilogueFwdINS6_IJSA_NS7_ILi256EEESB_EEES9_SE_SG_Li256ELb0ELb1ELb1ELb0EEENS1_19SingleTileSchedulerILb0ELb1ELb1ELi128EEEEEEEEEvNT_6ParamsE)
        /*065c*/ 	.word	0x00000010


	//----- nvinfo : EIATTR_MIN_STACK_SIZE
	.align		4
.L_307:
        /*0660*/ 	.byte	0x04, 0x12
        /*0662*/ 	.short	(.L_309 - .L_308)
	.align		4
.L_308:
        /*0664*/ 	.word	index@(_ZN7cutlass13device_kernelIN5flash11enable_sm90INS1_16FlashAttnFwdSm90INS1_25CollectiveMainloopFwdSm90ILi2EN4cute5tupleIJNS5_1CILi1EEES8_S8_EEENS6_IJNS7_ILi128EEENS7_ILi96EEENS7_ILi64EEEEEELi256ENS_6half_tEfNS_4arch4Sm90ELb1ELb0ELb1ELb0ELb0ELb0ELb1ELb1ELb0ELb1ELb1ELb0EEENS1_21CollectiveEpilogueFwdINS6_IJSA_NS7_ILi256EEESB_EEES9_SE_SG_Li256ELb0ELb1ELb1ELb0EEENS1_19SingleTileSchedulerILb0ELb1ELb1ELi128EEEEEEEEEvNT_6ParamsE)
        /*0668*/ 	.word	0x00000048


	//----- nvinfo : EIATTR_MIN_STACK_SIZE
	.align		4
.L_309:
        /*066c*/ 	.byte	0x04, 0x12
        /*066e*/ 	.short	(.L_311 - .L_310)
	.align		4
.L_310:
        /*0670*/ 	.word	index@(_ZN7cutlass13device_kernelIN5flash11enable_sm90INS1_16FlashAttnFwdSm90INS1_25CollectiveMainloopFwdSm90ILi2EN4cute5tupleIJNS5_1CILi1EEES8_S8_EEENS6_IJNS7_ILi128EEENS7_ILi96EEENS7_ILi64EEEEEELi256ENS_6half_tEfNS_4arch4Sm90ELb1ELb0ELb1ELb1ELb0ELb0ELb0ELb1ELb0ELb1ELb1ELb0EEENS1_21CollectiveEpilogueFwdINS6_IJSA_NS7_ILi256EEESB_EEES9_SE_SG_Li256ELb1ELb1ELb1ELb0EEENS1_36VarlenDynamicPersistentTileSchedulerILi128ELi96ELi256ELi128ELb1ELb1ELb1ELb1ELb1ELb1EEEEEEEEEvNT_6ParamsE)
        /*0674*/ 	.word	0x00000060


	//----- nvinfo : EIATTR_MIN_STACK_SIZE
	.align		4
.L_311:
        /*0678*/ 	.byte	0x04, 0x12
        /*067a*/ 	.short	(.L_313 - .L_312)
	.align		4
.L_312:
        /*067c*/ 	.word	index@(_ZN7cutlass13device_kernelIN5flash11enable_sm90INS1_16FlashAttnFwdSm90INS1_25CollectiveMainloopFwdSm90ILi2EN4cute5tupleIJNS5_1CILi1EEES8_S8_EEENS6_IJNS7_ILi128EEENS7_ILi96EEENS7_ILi64EEEEEELi256ENS_6half_tEfNS_4arch4Sm90ELb1ELb0ELb1ELb1ELb0ELb1ELb0ELb1ELb0ELb1ELb1ELb0EEENS1_21CollectiveEpilogueFwdINS6_IJSA_NS7_ILi256EEESB_EEES9_SE_SG_Li256ELb1ELb1ELb1ELb0EEENS1_36VarlenDynamicPersistentTileSchedulerILi128ELi96ELi256ELi128ELb1ELb1ELb1ELb1ELb1ELb1EEEEEEEEEvNT_6ParamsE)
        /*0680*/ 	.word	0x00000078


	//----- nvinfo : EIATTR_MIN_STACK_SIZE
	.align		4
.L_313:
        /*0684*/ 	.byte	0x04, 0x12
        /*0686*/ 	.short	(.L_315 - .L_314)
	.align		4
.L_314:
        /*0688*/ 	.word	index@(_ZN7cutlass13device_kernelIN5flash11enable_sm90INS1_16FlashAttnFwdSm90INS1_25CollectiveMainloopFwdSm90ILi2EN4cute5tupleIJNS5_1CILi1EEES8_S8_EEENS6_IJNS7_ILi128EEENS7_ILi96EEENS7_ILi64EEEEEELi256ENS_6half_tEfNS_4arch4Sm90ELb1ELb0ELb1ELb1ELb0ELb0ELb1ELb1ELb0ELb1ELb1ELb0EEENS1_21CollectiveEpilogueFwdINS6_IJSA_NS7_ILi256EEESB_EEES9_SE_SG_Li256ELb1ELb1ELb1ELb0EEENS1_36VarlenDynamicPersistentTileSchedulerILi128ELi96ELi256ELi128ELb1ELb1ELb1ELb1ELb1ELb1EEEEEEEEEvNT_6ParamsE)
        /*068c*/ 	.word	0x00000088


	//----- nvinfo : EIATTR_MIN_STACK_SIZE
	.align		4
.L_315:
        /*0690*/ 	.byte	0x04, 0x12
        /*0692*/ 	.short	(.L_317 - .L_316)
	.align		4
.L_316:
        /*0694*/ 	.word	index@(_ZN7cutlass13device_kernelIN5flash11enable_sm90INS1_16FlashAttnFwdSm90INS1_25CollectiveMainloopFwdSm90ILi2EN4cute5tupleIJNS5_1CILi1EEES8_S8_EEENS6_IJNS7_ILi128EEENS7_ILi96EEENS7_ILi64EEEEEELi256ENS_6half_tEfNS_4arch4Sm90ELb1ELb0ELb1ELb1ELb0ELb1ELb1ELb1ELb0ELb1ELb1ELb0EEENS1_21CollectiveEpilogueFwdINS6_IJSA_NS7_ILi256EEESB_EEES9_SE_SG_Li256ELb1ELb1ELb1ELb0EEENS1_36VarlenDynamicPersistentTileSchedulerILi128ELi96ELi256ELi128ELb1ELb1ELb1ELb1ELb1ELb1EEEEEEEEEvNT_6ParamsE)
        /*0698*/ 	.word	0x000001b8
.L_317:


//--------------------- .nv.compat                --------------------------
	.section	.nv.compat,"",@"SHT_CUDA_COMPAT_INFO"
	.align	4
        /*0000*/ 	.byte	0x02, 0x09, 0x01, 0x00, 0x02, 0x02, 0x04, 0x00, 0x02, 0x05, 0x05, 0x00, 0x03, 0x07, 0x01, 0x01
        /*0010*/ 	.byte	0x02, 0x03, 0x01, 0x00, 0x02, 0x06, 0x01, 0x00, 0x04, 0x0b, 0x08, 0x00, 0x00, 0x00, 0x00, 0x00
        /*0020*/ 	.byte	0x00, 0x00, 0x00, 0x00


//--------------------- .nv.info._ZN7cutlass13device_kernelIN5flash11enable_sm90INS1_16FlashAttnFwdSm90INS1_25CollectiveMainloopFwdSm90ILi2EN4cute5tupleIJNS5_1CILi1EEES8_S8_EEENS6_IJNS7_ILi128EEESA_NS7_ILi192EEEEEELi128ENS_6half_tEfNS_4arch4Sm90ELb0ELb0ELb1ELb0ELb0ELb0ELb0ELb1ELb1ELb1ELb1ELb0EEENS1_21CollectiveEpilogueFwdINS6_IJSA_SA_SA_EEES9_SD_SF_Li256ELb0ELb1ELb1ELb0EEENS1_19SingleTileSchedulerILb0ELb1ELb1ELi128EEEEEEEEEvNT_6ParamsE --------------------------
	.section	.nv.info._ZN7cutlass13device_kernelIN5flash11enable_sm90INS1_16FlashAttnFwdSm90INS1_25CollectiveMainloopFwdSm90ILi2EN4cute5tupleIJNS5_1CILi1EEES8_S8_EEENS6_IJNS7_ILi128EEESA_NS7_ILi192EEEEEELi128ENS_6half_tEfNS_4arch4Sm90ELb0ELb0ELb1ELb0ELb0ELb0ELb0ELb1ELb1ELb1ELb1ELb0EEENS1_21CollectiveEpilogueFwdINS6_IJSA_SA_SA_EEES9_SD_SF_Li256ELb0ELb1ELb1ELb0EEENS1_19SingleTileSchedulerILb0ELb1ELb1ELi128EEEEEEEEEvNT_6ParamsE,"",@"SHT_CUDA_INFO"
	.sectionflags	@""
	.align	4


	//----- nvinfo : EIATTR_CUDA_API_VERSION
	.align		4
        /*0000*/ 	.byte	0x04, 0x37
        /*0002*/ 	.short	(.L_319 - .L_318)
.L_318:
        /*0004*/ 	.word	0x00000082


	//----- nvinfo : EIATTR_KPARAM_INFO
	.align		4
.L_319:
        /*0008*/ 	.byte	0x04, 0x17
        /*000a*/ 	.short	(.L_321 - .L_320)
.L_320:
        /*000c*/ 	.word	0x00000000
        /*0010*/ 	.short	0x0000
        /*0012*/ 	.short	0x0070
        /*0014*/ 	.byte	0x00, 0xf0, 0x01, 0x28


	//----- nvinfo : EIATTR_SPARSE_MMA_MASK
	.align		4
.L_321:
        /*0018*/ 	.byte	0x03, 0x50
        /*001a*/ 	.short	0x0000


	//----- nvinfo : EIATTR_MAXREG_COUNT
	.align		4
        /*001c*/ 	.byte	0x03, 0x1b
        /*001e*/ 	.short	0x00a8


	//----- nvinfo : EIATTR_NUM_BARRIERS
	.align		4
        /*0020*/ 	.byte	0x02, 0x4c
        /*0022*/ 	.byte	0x09
	.zero		1


	//----- nvinfo : EIATTR_EXTERNS
	.align		4
        /*0024*/ 	.byte	0x04, 0x0f
        /*0026*/ 	.short	(.L_323 - .L_322)


	//   ....[0]....
	.align		4
.L_322:
        /*0028*/ 	.word	index@(__assertfail)


	//----- nvinfo : EIATTR_ANNOTATIONS
	.align		4
.L_323:
        /*002c*/ 	.byte	0x04, 0x55
        /*002e*/ 	.short	(.L_325 - .L_324)


	//   ....[0]....
.L_324:
        /*0030*/ 	.word	0x00000001
        /*0034*/ 	.byte	0x40, 0x09, 0x00, 0x00, 0x01, 0x00, 0x00, 0x00, 0x10, 0x12, 0x00, 0x00, 0x01, 0x00, 0x00, 0x00
        /* <DEDUP_REMOVED lines=9> */
        /*00d4*/ 	.byte	0xa0, 0xc6, 0x00, 0x00, 0x01, 0x00, 0x00, 0x00, 0xb0, 0xcb, 0x00, 0x00


	//----- nvinfo : EIATTR_MERCURY_ISA_VERSION
	.align		4
.L_325:
        /*00e0*/ 	.byte	0x03, 0x5f
        /*00e2*/ 	.short	0x0101


	//----- nvinfo : EIATTR_INT_WARP_WIDE_INSTR_OFFSETS
	.align		4
        /*00e4*/ 	.byte	0x04, 0x31
        /*00e6*/ 	.short	(.L_327 - .L_326)


	//   ....[0]....
.L_326:
        /*00e8*/ 	.word	0x00000120


	//   ....[1]....
        /*00ec*/ 	.word	0x00000160


	//   ....[2]....
        /*00f0*/ 	.word	0x00000220


	//----- nvinfo : EIATTR_COOP_GROUP_MASK_REGIDS
	.align		4
.L_327:
        /*00f4*/ 	.byte	0x04, 0x29
        /*00f6*/ 	.short	(.L_329 - .L_328)


	//   ....[0]....
.L_328:
        /*00f8*/ 	.word	0xffffffff


	//   ....[1]....
        /*00fc*/ 	.word	0xffffffff


	//   ....[2]....
        /*0100*/ 	.word	0xffffffff


	//   ....[3]....
        /*0104*/ 	.word	0xffffffff


	//   ....[4]....
        /*0108*/ 	.word	0xffffffff


	//   ....[5]....
        /*010c*/ 	.word	0xffffffff


	//   ....[6]....
        /*0110*/ 	.word	0xffffffff


	//   ....[7]....
        /*0114*/ 	.word	0xffffffff


	//   ....[8]....
        /*0118*/ 	.word	0xffffffff


	//   ....[9]....
        /*011c*/ 	.word	0xffffffff


	//   ....[10]....
        /*0120*/ 	.word	0xffffffff


	//   ....[11]....
        /*0124*/ 	.word	0xffffffff


	//   ....[12]....
        /*0128*/ 	.word	0xffffffff


	//   ....[13]....
        /*012c*/ 	.word	0xffffffff


	//   ....[14]....
        /*0130*/ 	.word	0xffffffff


	//   ....[15]....
        /*0134*/ 	.word	0xffffffff


	//   ....[16]....
        /*0138*/ 	.word	0xffffffff


	//   ....[17]....
        /*013c*/ 	.word	0xffffffff


	//   ....[18]....
        /*0140*/ 	.word	0xffffffff


	//   ....[19]....
        /*0144*/ 	.word	0xffffffff


	//   ....[20]....
        /*0148*/ 	.word	0xffffffff


	//   ....[21]....
        /*014c*/ 	.word	0xffffffff


	//   ....[22]....
        /*0150*/ 	.word	0xffffffff


	//   ....[23]....
        /*0154*/ 	.word	0xffffffff


	//   ....[24]....
        /*0158*/ 	.word	0xffffffff


	//   ....[25]....
        /*015c*/ 	.word	0xffffffff


	//   ....[26]....
        /*0160*/ 	.word	0xffffffff


	//   ....[27]....
        /*0164*/ 	.word	0xffffffff


	//   ....[28]....
        /*0168*/ 	.word	0xffffffff


	//   ....[29]....
        /*016c*/ 	.word	0xffffffff


	//   ....[30]....
        /*0170*/ 	.word	0xffffffff


	//   ....[31]....
        /*0174*/ 	.word	0xffffffff


	//   ....[32]....
        /*0178*/ 	.word	0xffffffff


	//   ....[33]....
        /*017c*/ 	.word	0xffffffff


	//   ....[34]....
        /*0180*/ 	.word	0xffffffff


	//   ....[35]....
        /*0184*/ 	.word	0xffffffff


	//   ....[36]....
        /*0188*/ 	.word	0xffffffff


	//   ....[37]....
        /*018c*/ 	.word	0xffffffff


	//   ....[38]....
        /*0190*/ 	.word	0xffffffff


	//   ....[39]....
        /*0194*/ 	.word	0xffffffff


	//   ....[40]....
        /*0198*/ 	.word	0xffffffff


	//   ....[41]....
        /*019c*/ 	.word	0xffffffff


	//   ....[42]....
        /*01a0*/ 	.word	0xffffffff


	//   ....[43]....
        /*01a4*/ 	.word	0xffffffff


	//   ....[44]....
        /*01a8*/ 	.word	0xffffffff


	//   ....[45]....
        /*01ac*/ 	.word	0xffffffff


	//   ....[46]....
        /*01b0*/ 	.word	0xffffffff


	//   ....[47]....
        /*01b4*/ 	.word	0x0500000f


	//   ....[48]....
        /*01b8*/ 	.word	0x0500000f


	//   ....[49]....
        /*01bc*/ 	.word	0x0500000f


	//   ....[50]....
        /*01c0*/ 	.word	0x0500000f


	//   ....[51]....
        /*01c4*/ 	.word	0x0500000f


	//   ....[52]....
        /*01c8*/ 	.word	0x0500000f


	//   ....[53]....
        /*01cc*/ 	.word	0x0500000f


	//   ....[54]....
        /*01d0*/ 	.word	0x0500000f


	//   ....[55]....
        /*01d4*/ 	.word	0x0500000f


	//   ....[56]....
        /*01d8*/ 	.word	0x0500000f


	//   ....[57]....
        /*01dc*/ 	.word	0x0500000f


	//   ....[58]....
        /*01e0*/ 	.word	0x0500000f


	//   ....[59]....
        /*01e4*/ 	.word	0x0500000f


	//   ....[60]....
        /*01e8*/ 	.word	0x0500000f


	//   ....[61]....
        /*01ec*/ 	.word	0x0500000f


	//   ....[62]....
        /*01f0*/ 	.word	0x0500000f


	//   ....[63]....
        /*01f4*/ 	.word	0x0500000f


	//   ....[64]....
        /*01f8*/ 	.word	0x0500000f


	//----- nvinfo : EIATTR_COOP_GROUP_INSTR_OFFSETS
	.align		4
.L_329:
        /*01fc*/ 	.byte	0x04, 0x28
        /*01fe*/ 	.short	(.L_331 - .L_330)


	//   ....[0]....
.L_330:
        /*0200*/ 	.word	0x00000060


	//   ....[1]....
        /*0204*/ 	.word	0x00000130


	//   ....[2]....
        /*0208*/ 	.word	0x00000230


	//   ....[3]....
        /*020c*/ 	.word	0x000003a0


	//   ....[4]....
        /*0210*/ 	.word	0x00000500


	//   ....[5]....
        /*0214*/ 	.word	0x00000620


	//   ....[6]....
        /*0218*/ 	.word	0x00000780


	//   ....[7]....
        /*021c*/ 	.word	0x00001040


	//   ....[8]....
        /*0220*/ 	.word	0x00002bc0


	//   ....[9]....
        /*0224*/ 	.word	0x00002c40


	//   ....[10]....
        /*0228*/ 	.word	0x00003200


	//   ....[11]....
        /*022c*/ 	.word	0x00003260


	//   ....[12]....
        /*0230*/ 	.word	0x00005820


	//   ....[13]....
        /*0234*/ 	.word	0x00005850


	//   ....[14]....
        /*0238*/ 	.word	0x00005c20


	//   ....[15]....
        /*023c*/ 	.word	0x00005c90


	//   ....[16]....
        /*0240*/ 	.word	0x00006f20


	//   ....[17]....
        /*0244*/ 	.word	0x00006f60


	//   ....[18]....
        /*0248*/ 	.word	0x00007000


	//   ....[19]....
        /*024c*/ 	.word	0x00007010


	//   ....[20]....
        /*0250*/ 	.word	0x00007f00


	//   ....[21]....
        /*0254*/ 	.word	0x00007f40


	//   ....[22]....
        /*0258*/ 	.word	0x00007f80


	//   ....[23]....
        /*025c*/ 	.word	0x00007fb0


	//   ....[24]....
        /*0260*/ 	.word	0x00007fd0


	//   ....[25]....
        /*0264*/ 	.word	0x00007ff0


	//   ....[26]....
        /*0268*/ 	.word	0x00008630


	//   ....[27]....
        /*026c*/ 	.word	0x00008640


	//   ....[28]....
        /*0270*/ 	.word	0x00009040


	//   ....[29]....
        /*0274*/ 	.word	0x00009a40


	//   ....[30]....
        /*0278*/ 	.word	0x0000a410


	//   ....[31]....
        /*027c*/ 	.word	0x0000a420


	//   ....[32]....
        /*0280*/ 	.word	0x0000a430


	//   ....[33]....
        /*0284*/ 	.word	0x0000a450


	//   ....[34]....
        /*0288*/ 	.word	0x0000a530


	//   ....[35]....
        /*028c*/ 	.word	0x0000a540


	//   ....[36]....
        /*0290*/ 	.word	0x0000a5e0


	//   ....[37]....
        /*0294*/ 	.word	0x0000a610


	//   ....[38]....
        /*0298*/ 	.word	0x0000a690


	//   ....[39]....
        /*029c*/ 	.word	0x0000a6c0


	//   ....[40]....
        /*02a0*/ 	.word	0x0000a740


	//   ....[41]....
        /*02a4*/ 	.word	0x0000a780


	//   ....[42]....
        /*02a8*/ 	.word	0x0000a7f0


	//   ....[43]....
        /*02ac*/ 	.word	0x0000a820


	//   ....[44]....
        /*02b0*/ 	.word	0x0000a8a0


	//   ....[45]....
        /*02b4*/ 	.word	0x0000a8d0


	//   ....[46]....
        /*02b8*/ 	.word	0x0000cb40


	//   ....[47]....
        /*02bc*/ 	.word	0x0000cfd0


	//   ....[48]....
        /*02c0*/ 	.word	0x0000d140


	//   ....[49]....
        /*02c4*/ 	.word	0x0000d1a0


	//   ....[50]....
        /*02c8*/ 	.word	0x0000d240


	//   ....[51]....
        /*02cc*/ 	.word	0x0000d320


	//   ....[52]....
        /*02d0*/ 	.word	0x0000d400


	//   ....[53]....
        /*02d4*/ 	.word	0x0000d4d0


	//   ....[54]....
        /*02d8*/ 	.word	0x0000d560


	//   ....[55]....
        /*02dc*/ 	.word	0x0000d630


	//   ....[56]....
        /*02e0*/ 	.word	0x0000d6c0


	//   ....[57]....
        /*02e4*/ 	.word	0x0000d790


	//   ....[58]....
        /*02e8*/ 	.word	0x0000d820


	//   ....[59]....
        /*02ec*/ 	.word	0x0000d8f0


	//   ....[60]....
        /*02f0*/ 	.word	0x0000d980


	//   ....[61]....
        /*02f4*/ 	.word	0x0000da50


	//   ....[62]....
        /*02f8*/ 	.word	0x0000dad0


	//   ....[63]....
        /*02fc*/ 	.word	0x0000db90


	//   ....[64]....
        /*0300*/ 	.word	0x0000df90


	//----- nvinfo : EIATTR_REG_RECONFIG
	.align		4
.L_331:
        /*0304*/ 	.byte	0x01, 0x54
	.zero		2


	//----- nvinfo : EIATTR_SYSCALL_OFFSETS
	.align		4
        /*0308*/ 	.byte	0x04, 0x46
        /*030a*/ 	.short	(.L_333 - .L_332)


	//   ....[0]....
.L_332:
        /*030c*/ 	.word	0x00001200


	//   ....[1]....
        /*0310*/ 	.word	0x000096d0


	//   ....[2]....
        /*0314*/ 	.word	0x00009810


	//   ....[3]....
        /*0318*/ 	.word	0x00009900


	//   ....[4]....
        /*031c*/ 	.word	0x0000a020


	//----- nvinfo : EIATTR_MBARRIER_INSTR_OFFSETS
	.align		4
.L_333:
        /*0320*/ 	.byte	0x04, 0x39
        /*0322*/ 	.short	(.L_335 - .L_334)


	//   ....[0]....
.L_334:
        /*0324*/ 	.word	0x00000250
        /*0328*/ 	.word	0x000000ff
        /*032c*/ 	.word	0x00034800
        /*0330*/ 	.short	0x0100
        /*0332*/ 	.byte	0x08
	.zero		1


	//   ....[1]....
        /*0334*/ 	.word	0x00000260
        /*0338*/ 	.word	0x000000ff
        /*033c*/ 	.word	0x00034820
        /*0340*/ 	.short	0x0100
        /*0342*/ 	.byte	0x08
	.zero		1


	//   ....[2]....
        /*0344*/ 	.word	0x00000350
        /*0348*/ 	.word	0x000000ff
        /*034c*/ 	.word	0x00034830
        /*0350*/ 	.short	0x0100
        /*0352*/ 	.byte	0x08
	.zero		1


	//   ....[3]....
        /*0354*/ 	.word	0x00000360
        /*0358*/ 	.word	0x000000ff
        /*035c*/ 	.word	0x00034840
        /*0360*/ 	.short	0x0100
        /*0362*/ 	.byte	0x08
	.zero		1


	//   ....[4]....
        /*0364*/ 	.word	0x00000370
        /*0368*/ 	.word	0x000000ff
        /*036c*/ 	.word	0x00034838
        /*0370*/ 	.short	0x0100
        /*0372*/ 	.byte	0x08
	.zero		1


	//   ....[5]....
        /*0374*/ 	.word	0x00000380
        /*0378*/ 	.word	0x000000ff
        /*037c*/ 	.word	0x00034848
        /*0380*/ 	.short	0x0100
        /*0382*/ 	.byte	0x08
	.zero		1


	//   ....[6]....
        /*0384*/ 	.word	0x000004b0
        /*0388*/ 	.word	0x000000ff
        /*038c*/ 	.word	0x00034850
        /*0390*/ 	.short	0x0100
        /*0392*/ 	.byte	0x08
	.zero		1


	//   ....[7]....
        /*0394*/ 	.word	0x000004c0
        /*0398*/ 	.word	0x000000ff
        /*039c*/ 	.word	0x00034860
        /*03a0*/ 	.short	0x0100
        /*03a2*/ 	.byte	0x08
	.zero		1


	//   ....[8]....
        /*03a4*/ 	.word	0x000004d0
        /*03a8*/ 	.word	0x000000ff
        /*03ac*/ 	.word	0x00034858
        /*03b0*/ 	.short	0x0100
        /*03b2*/ 	.byte	0x08
	.zero		1


	//   ....[9]....
        /*03b4*/ 	.word	0x000004e0
        /*03b8*/ 	.word	0x000000ff
        /*03bc*/ 	.word	0x00034868
        /*03c0*/ 	.short	0x0100
        /*03c2*/ 	.byte	0x08
	.zero		1


	//   ....[10]....
        /*03c4*/ 	.word	0x000005d0
        /*03c8*/ 	.word	0x000000ff
        /*03cc*/ 	.word	0x00034870
        /*03d0*/ 	.short	0x0100
        /*03d2*/ 	.byte	0x06
	.zero		1


	//   ....[11]....
        /*03d4*/ 	.word	0x000005e0
        /*03d8*/ 	.word	0x000000ff
        /*03dc*/ 	.word	0x00034880
        /*03e0*/ 	.short	0x0100
        /*03e2*/ 	.byte	0x06
	.zero		1


	//   ....[12]....
        /*03e4*/ 	.word	0x000005f0
        /*03e8*/ 	.word	0x000000ff
        /*03ec*/ 	.word	0x00034878
        /*03f0*/ 	.short	0x0100
        /*03f2*/ 	.byte	0x06
	.zero		1


	//   ....[13]....
        /*03f4*/ 	.word	0x00000600
        /*03f8*/ 	.word	0x000000ff
        /*03fc*/ 	.word	0x00034888
        /*0400*/ 	.short	0x0100
        /*0402*/ 	.byte	0x06
	.zero		1


	//   ....[14]....
        /*0404*/ 	.word	0x00000730
        /*0408*/ 	.word	0x000000ff
        /*040c*/ 	.word	0x00034890
        /*0410*/ 	.short	0x0100
        /*0412*/ 	.byte	0x08
	.zero		1


	//   ....[15]....
        /*0414*/ 	.word	0x00000740
        /*0418*/ 	.word	0x000000ff
        /*041c*/ 	.word	0x000348a0
        /*0420*/ 	.short	0x0100
        /*0422*/ 	.byte	0x08
	.zero		1


	//   ....[16]....
        /*0424*/ 	.word	0x00000750
        /*0428*/ 	.word	0x000000ff
        /*042c*/ 	.word	0x00034898
        /*0430*/ 	.short	0x0100
        /*0432*/ 	.byte	0x08
	.zero		1


	//   ....[17]....
        /*0434*/ 	.word	0x00000760
        /*0438*/ 	.word	0x000000ff
        /*043c*/ 	.word	0x000348a8
        /*0440*/ 	.short	0x0100
        /*0442*/ 	.byte	0x08
	.zero		1


	//   ....[18]....
        /*0444*/ 	.word	0x00000890
        /*0448*/ 	.word	0x000000ff
        /*044c*/ 	.word	0x000348b0
        /*0450*/ 	.short	0x0100
        /*0452*/ 	.byte	0x08
	.zero		1


	//   ....[19]....
        /*0454*/ 	.word	0x000008a0
        /*0458*/ 	.word	0x000000ff
        /*045c*/ 	.word	0x000348c0
        /*0460*/ 	.short	0x0100
        /*0462*/ 	.byte	0x08
	.zero		1


	//   ....[20]....
        /*0464*/ 	.word	0x000008b0
        /*0468*/ 	.word	0x000000ff
        /*046c*/ 	.word	0x000348b8
        /*0470*/ 	.short	0x0100
        /*0472*/ 	.byte	0x08
	.zero		1


	//   ....[21]....
        /*0474*/ 	.word	0x000008c0
        /*0478*/ 	.word	0x000000ff
        /*047c*/ 	.word	0x000348c8
        /*0480*/ 	.short	0x0100
        /*0482*/ 	.byte	0x08
	.zero		1


	//   ....[22]....
        /*0484*/ 	.word	0x00001230
        /*0488*/ 	.word	0x000000ff
        /*048c*/ 	.word	0x00034800
        /*0490*/ 	.short	0x010a
        /*0492*/ 	.byte	0x24
	.zero		1


	//   ....[23]....
        /*0494*/ 	.word	0x00001290
        /*0498*/ 	.word	0x000000ff
        /*049c*/ 	.word	0x00034830
        /*04a0*/ 	.short	0x010a
        /*04a2*/ 	.byte	0x24
	.zero		1


	//   ....[24]....
        /*04a4*/ 	.word	0x00001310
        /*04a8*/ 	.word	0x000000ff
        /*04ac*/ 	.word	0x00034830
        /*04b0*/ 	.short	0x010a
        /*04b2*/ 	.byte	0x24
	.zero		1


	//   ....[25]....
        /*04b4*/ 	.word	0x000037b0
        /*04b8*/ 	.word	0x00000003
        /*04bc*/ 	.word	0x00000000
        /*04c0*/ 	.short	0x0101
        /*04c2*/ 	.byte	0x3f
	.zero		1


	//   ....[26]....
        /*04c4*/ 	.word	0x00004250
        /*04c8*/ 	.word	0x000000ff
        /*04cc*/ 	.word	0x00034830
        /*04d0*/ 	.short	0x010a
        /*04d2*/ 	.byte	0x27
	.zero		1


	//   ....[27]....
        /*04d4*/ 	.word	0x00004290
        /*04d8*/ 	.word	0x000000ff
        /*04dc*/ 	.word	0x00034830
        /*04e0*/ 	.short	0x010a
        /*04e2*/ 	.byte	0x27
	.zero		1


	//   ....[28]....
        /*04e4*/ 	.word	0x00004ae0
        /*04e8*/ 	.word	0x000000ff
        /*04ec*/ 	.word	0x00034850
        /*04f0*/ 	.short	0x010a
        /*04f2*/ 	.byte	0x07
	.zero		1


	//   ....[29]....
        /*04f4*/ 	.word	0x00004b20
        /*04f8*/ 	.word	0x000000ff
        /*04fc*/ 	.word	0x00034850
        /*0500*/ 	.short	0x010a
        /*0502*/ 	.byte	0x07
	.zero		1


	//   ....[30]....
        /*0504*/ 	.word	0x00006520
        /*0508*/ 	.word	0x0000000f
        /*050c*/ 	.word	0x00000000
        /*0510*/ 	.short	0x0101
        /*0512*/ 	.byte	0x3f
	.zero		1


	//   ....[31]....
        /*0514*/ 	.word	0x000065a0
        /*0518*/ 	.word	0x00000014
        /*051c*/ 	.word	0x00000000
        /*0520*/ 	.short	0x0101
        /*0522*/ 	.byte	0x3f
	.zero		1


	//   ....[32]....
        /*0524*/ 	.word	0x00006e70
        /*0528*/ 	.word	0x0000000e
        /*052c*/ 	.word	0x00034850
        /*0530*/ 	.short	0x010a
        /*0532*/ 	.byte	0x3f
	.zero		1


	//   ....[33]....
        /*0534*/ 	.word	0x00006eb0
        /*0538*/ 	.word	0x0000000e
        /*053c*/ 	.word	0x00034850
        /*0540*/ 	.short	0x010a
        /*0542*/ 	.byte	0x3f
	.zero		1


	//   ....[34]....
        /*0544*/ 	.word	0x00007370
        /*0548*/ 	.word	0x0000000b
        /*054c*/ 	.word	0x00000000
        /*0550*/ 	.short	0x0101
        /*0552*/ 	.byte	0x3f
	.zero		1


	//   ....[35]....
        /*0554*/ 	.word	0x00007fe0
        /*0558*/ 	.word	0x000000ff
        /*055c*/ 	.word	0x00000000
        /*0560*/ 	.short	0x0101
        /*0562*/ 	.byte	0x04
	.zero		1


	//   ....[36]....
        /*0564*/ 	.word	0x00009c40
        /*0568*/ 	.word	0x000000ff
        /*056c*/ 	.word	0x00034840
        /*0570*/ 	.short	0x010a
        /*0572*/ 	.byte	0x26
	.zero		1


	//   ....[37]....
        /*0574*/ 	.word	0x0000aa00
        /*0578*/ 	.word	0x000000ff
        /*057c*/ 	.word	0x00034800
        /*0580*/ 	.short	0x0107
        /*0582*/ 	.byte	0x26
	.zero		1


	//   ....[38]....
        /*0584*/ 	.word	0x0000aa70
        /*0588*/ 	.word	0x000000ff
        /*058c*/ 	.word	0x00034800
        /*0590*/ 	.short	0x0101
        /*0592*/ 	.byte	0x26
	.zero		1


	//   ....[39]....
        /*0594*/ 	.word	0x0000aa90
        /*0598*/ 	.word	0x000000ff
        /*059c*/ 	.word	0x00034820
        /*05a0*/ 	.short	0x010a
        /*05a2*/ 	.byte	0x26
	.zero		1


	//   ....[40]....
        /*05a4*/ 	.word	0x0000ae70
        /*05a8*/ 	.word	0x000000ff
        /*05ac*/ 	.word	0x00034848
        /*05b0*/ 	.short	0x010a
        /*05b2*/ 	.byte	0x26
	.zero		1


	//   ....[41]....
        /*05b4*/ 	.word	0x0000b210
        /*05b8*/ 	.word	0x000000ff
        /*05bc*/ 	.word	0x00034860
        /*05c0*/ 	.short	0x010a
        /*05c2*/ 	.byte	0x26
	.zero		1


	//   ....[42]....
        /*05c4*/ 	.word	0x0000b710
        /*05c8*/ 	.word	0x000000ff
        /*05cc*/ 	.word	0x00034840
        /*05d0*/ 	.short	0x010a
        /*05d2*/ 	.byte	0x26
	.zero		1


	//   ....[43]....
        /*05d4*/ 	.word	0x0000bac0
        /*05d8*/ 	.word	0x000000ff
        /*05dc*/ 	.word	0x00034868
        /*05e0*/ 	.short	0x010a
        /*05e2*/ 	.byte	0x26
	.zero		1


	//   ....[44]....
        /*05e4*/ 	.word	0x0000c010
        /*05e8*/ 	.word	0x000000ff
        /*05ec*/ 	.word	0x00034848
        /*05f0*/ 	.short	0x010a
        /*05f2*/ 	.byte	0x26
	.zero		1


	//   ....[45]....
        /*05f4*/ 	.word	0x0000c3a0
        /*05f8*/ 	.word	0x000000ff
        /*05fc*/ 	.word	0x00034860
        /*0600*/ 	.short	0x010a
        /*0602*/ 	.byte	0x26
	.zero		1


	//   ....[46]....
        /*0604*/ 	.word	0x0000c740
        /*0608*/ 	.word	0x00000003
        /*060c*/ 	.word	0x00034860
        /*0610*/ 	.short	0x010a
        /*0612*/ 	.byte	0x3f
	.zero		1


	//   ....[47]....
        /*0614*/ 	.word	0x0000cad0
        /*0618*/ 	.word	0x00000002
        /*061c*/ 	.word	0x00034820
        /*0620*/ 	.short	0x010a
        /*0622*/ 	.byte	0x3f
	.zero		1


	//   ....[48]....
        /*0624*/ 	.word	0x0000cc50
        /*0628*/ 	.word	0x00000006
        /*062c*/ 	.word	0x00000000
        /*0630*/ 	.short	0x010a
        /*0632*/ 	.byte	0x3f
	.zero		1


	//   ....[49]....
        /*0634*/ 	.word	0x0000ccc0
        /*0638*/ 	.word	0x00000003
        /*063c*/ 	.word	0x00000000
        /*0640*/ 	.short	0x010a
        /*0642*/ 	.byte	0x3f
	.zero		1


	//   ....[50]....
        /*0644*/ 	.word	0x0000cd20
        /*0648*/ 	.word	0x00000000
        /*064c*/ 	.word	0x00000000
        /*0650*/ 	.short	0x010a
        /*0652*/ 	.byte	0x3f
	.zero		1


	//   ....[51]....
        /*0654*/ 	.word	0x0000cd50
        /*0658*/ 	.word	0x00000003
        /*065c*/ 	.word	0x00000000
        /*0660*/ 	.short	0x010a
        /*0662*/ 	.byte	0x3f
	.zero		1


	//   ....[52]....
        /*0664*/ 	.word	0x0000cdc0
        /*0668*/ 	.word	0x00000000
        /*066c*/ 	.word	0x00034800
        /*0670*/ 	.short	0x010a
        /*0672*/ 	.byte	0x3f
	.zero		1


	//   ....[53]....
        /*0674*/ 	.word	0x0000ce20
        /*0678*/ 	.word	0x00000000
        /*067c*/ 	.word	0x00034830
        /*0680*/ 	.short	0x010a
        /*0682*/ 	.byte	0x3f
	.zero		1


	//   ....[54]....
        /*0684*/ 	.word	0x0000ce80
        /*0688*/ 	.word	0x0000000a
        /*068c*/ 	.word	0x00034830
        /*0690*/ 	.short	0x010a
        /*0692*/ 	.byte	0x3f
	.zero		1


	//   ....[55]....
        /*0694*/ 	.word	0x0000cee0
        /*0698*/ 	.word	0x00000009
        /*069c*/ 	.word	0x00034850
        /*06a0*/ 	.short	0x010a
        /*06a2*/ 	.byte	0x3f
	.zero		1


	//   ....[56]....
        /*06a4*/ 	.word	0x0000cf30
        /*06a8*/ 	.word	0x0000000e
        /*06ac*/ 	.word	0x00034850
        /*06b0*/ 	.short	0x010a
        /*06b2*/ 	.byte	0x3f
	.zero		1


	//   ....[57]....
        /*06b4*/ 	.word	0x0000d090
        /*06b8*/ 	.word	0x00000003
        /*06bc*/ 	.word	0x00034840
        /*06c0*/ 	.short	0x010a
        /*06c2*/ 	.byte	0x3f
	.zero		1


	//   ....[58]....
        /*06c4*/ 	.word	0x0000dbd0
        /*06c8*/ 	.word	0x00000003
        /*06cc*/ 	.word	0x00034820
        /*06d0*/ 	.short	0x010a
        /*06d2*/ 	.byte	0x3f
	.zero		1


	//   ....[59]....
        /*06d4*/ 	.word	0x0000dc30
        /*06d8*/ 	.word	0x00000003
        /*06dc*/ 	.word	0x00034848
        /*06e0*/ 	.short	0x010a
        /*06e2*/ 	.byte	0x3f
	.zero		1


	//   ....[60]....
        /*06e4*/ 	.word	0x0000dc90
        /*06e8*/ 	.word	0x00000003
        /*06ec*/ 	.word	0x00034860
        /*06f0*/ 	.short	0x010a
        /*06f2*/ 	.byte	0x3f
	.zero		1


	//   ....[61]....
        /*06f4*/ 	.word	0x0000dcf0
        /*06f8*/ 	.word	0x00000003
        /*06fc*/ 	.word	0x00034840
        /*0700*/ 	.short	0x010a
        /*0702*/ 	.byte	0x3f
	.zero		1


	//   ....[62]....
        /*0704*/ 	.word	0x0000dd50
        /*0708*/ 	.word	0x00000003
        /*070c*/ 	.word	0x00034868
        /*0710*/ 	.short	0x010a
        /*0712*/ 	.byte	0x3f
	.zero		1


	//   ....[63]....
        /*0714*/ 	.word	0x0000ddb0
        /*0718*/ 	.word	0x00000003
        /*071c*/ 	.word	0x00034848
        /*0720*/ 	.short	0x010a
        /*0722*/ 	.byte	0x3f
	.zero		1


	//   ....[64]....
        /*0724*/ 	.word	0x0000de10
        /*0728*/ 	.word	0x00000003
        /*072c*/ 	.word	0x00034860
        /*0730*/ 	.short	0x010a
        /*0732*/ 	.byte	0x3f
	.zero		1


	//   ....[65]....
        /*0734*/ 	.word	0x0000de60
        /*0738*/ 	.word	0x00000003
        /*073c*/ 	.word	0x00034860
        /*0740*/ 	.short	0x010a
        /*0742*/ 	.byte	0x3f
	.zero		1


	//   ....[66]....
        /*0744*/ 	.word	0x0000deb0
        /*0748*/ 	.word	0x00000002
        /*074c*/ 	.word	0x00034820
        /*0750*/ 	.short	0x010a
        /*0752*/ 	.byte	0x3f
	.zero		1


	//   ....[67]....
        /*0754*/ 	.word	0x0000e050
        /*0758*/ 	.word	0x00000006
        /*075c*/ 	.word	0x00000000
        /*0760*/ 	.short	0x010a
        /*0762*/ 	.byte	0x3f
	.zero		1


	//   ....[68]....
        /*0764*/ 	.word	0x0000e0a0
        /*0768*/ 	.word	0x00000003
        /*076c*/ 	.word	0x00000000
        /*0770*/ 	.short	0x010a
        /*0772*/ 	.byte	0x3f
	.zero		1


	//   ....[69]....
        /*0774*/ 	.word	0x0000e0f0
        /*0778*/ 	.word	0x00000000
        /*077c*/ 	.word	0x00000000
        /*0780*/ 	.short	0x010a
        /*0782*/ 	.byte	0x3f
	.zero		1


	//----- nvinfo : EIATTR_NUM_MBARRIERS
	.align		4
.L_335:
        /*0784*/ 	.byte	0x03, 0x38
        /*0786*/ 	.short	0x0016


	//----- nvinfo : EIATTR_EXIT_INSTR_OFFSETS
	.align		4
        /*0788*/ 	.byte	0x04, 0x1c
        /*078a*/ 	.short	(.L_337 - .L_336)


	//   ....[0]....
.L_336:
        /*078c*/ 	.word	0x0000cda0


	//----- nvinfo : EIATTR_MAX_THREADS
	.align		4
.L_337:
        /*0790*/ 	.byte	0x04, 0x05
        /*0792*/ 	.short	(.L_339 - .L_338)
.L_338:
        /*0794*/ 	.word	0x00000180
        /*0798*/ 	.word	0x00000001
        /*079c*/ 	.word	0x00000001


	//----- nvinfo : EIATTR_CRS_STACK_SIZE
	.align		4
.L_339:
        /*07a0*/ 	.byte	0x04, 0x1e
        /*07a2*/ 	.short	(.L_341 - .L_340)
.L_340:
        /*07a4*/ 	.word	0x00000000


	//----- nvinfo : EIATTR_CBANK_PARAM_SIZE
	.align		4
.L_341:
        /*07a8*/ 	.byte	0x03, 0x19
        /*07aa*/ 	.short	0x0a70


	//----- nvinfo : EIATTR_PARAM_CBANK
	.align		4
        /*07ac*/ 	.byte	0x04, 0x0a
        /*07ae*/ 	.short	(.L_343 - .L_342)
	.align		4
.L_342:
        /*07b0*/ 	.word	index@(.nv.constant0._ZN7cutlass13device_kernelIN5flash11enable_sm90INS1_16FlashAttnFwdSm90INS1_25CollectiveMainloopFwdSm90ILi2EN4cute5tupleIJNS5_1CILi1EEES8_S8_EEENS6_IJNS7_ILi128EEESA_NS7_ILi192EEEEEELi128ENS_6half_tEfNS_4arch4Sm90ELb0ELb0ELb1ELb0ELb0ELb0ELb0ELb1ELb1ELb1ELb1ELb0EEENS1_21CollectiveEpilogueFwdINS6_IJSA_SA_SA_EEES9_SD_SF_Li256ELb0ELb1ELb1ELb0EEENS1_19SingleTileSchedulerILb0ELb1ELb1ELi128EEEEEEEEEvNT_6ParamsE)
        /*07b4*/ 	.short	0x0210
        /*07b6*/ 	.short	0x0a70


	//----- nvinfo : EIATTR_SW_WAR
	.align		4
.L_343:
        /*07b8*/ 	.byte	0x04, 0x36
        /*07ba*/ 	.short	(.L_345 - .L_344)
.L_344:
        /*07bc*/ 	.word	0x00000008
.L_345:


//--------------------- .nv.info._ZN7cutlass13device_kernelIN5flash11enable_sm90INS1_16FlashAttnFwdSm90INS1_25CollectiveMainloopFwdSm90ILi2EN4cute5tupleIJNS5_1CILi1EEES8_S8_EEENS6_IJNS7_ILi128EEESA_NS7_ILi192EEEEEELi128ENS_6half_tEfNS_4arch4Sm90ELb0ELb0ELb1ELb1ELb0ELb0ELb0ELb1ELb1ELb1ELb1ELb0EEENS1_21CollectiveEpilogueFwdINS6_IJSA_SA_SA_EEES9_SD_SF_Li256ELb1ELb1ELb1ELb0EEENS1_36VarlenDynamicPersistentTileSchedulerILi128ELi128ELi256ELi128ELb1ELb1ELb1ELb0ELb1ELb1EEEEEEEEEvNT_6ParamsE --------------------------
	.section	.nv.info._ZN7cutlass13device_kernelIN5flash11enable_sm90INS1_16FlashAttnFwdSm90INS1_25CollectiveMainloopFwdSm90ILi2EN4cute5tupleIJNS5_1CILi1EEES8_S8_EEENS6_IJNS7_ILi128EEESA_NS7_ILi192EEEEEELi128ENS_6half_tEfNS_4arch4Sm90ELb0ELb0ELb1ELb1ELb0ELb0ELb0ELb1ELb1ELb1ELb1ELb0EEENS1_21CollectiveEpilogueFwdINS6_IJSA_SA_SA_EEES9_SD_SF_Li256ELb1ELb1ELb1ELb0EEENS1_36VarlenDynamicPersistentTileSchedulerILi128ELi128ELi256ELi128ELb1ELb1ELb1ELb0ELb1ELb1EEEEEEEEEvNT_6ParamsE,"",@"SHT_CUDA_INFO"
	.sectionflags	@""
	.align	4


	//----- nvinfo : EIATTR_CUDA_API_VERSION
	.align		4
        /*0000*/ 	.byte	0x04, 0x37
        /*0002*/ 	.short	(.L_347 - .L_346)
.L_346:
        /*0004*/ 	.word	0x00000082


	//----- nvinfo : EIATTR_KPARAM_INFO
	.align		4
.L_347:
        /*0008*/ 	.byte	0x04, 0x17
        /*000a*/ 	.short	(.L_349 - .L_348)
.L_348:
        /*000c*/ 	.word	0x00000000
        /*0010*/ 	.short	0x0000
        /*0012*/ 	.short	0x0070
        /*0014*/ 	.byte	0x00, 0xf0, 0x01, 0x2a


	//----- nvinfo : EIATTR_SPARSE_MMA_MASK
	.align		4
.L_349:
        /*0018*/ 	.byte	0x03, 0x50
        /*001a*/ 	.short	0x0000


	//----- nvinfo : EIATTR_MAXREG_COUNT
	.align		4
        /*001c*/ 	.byte	0x03, 0x1b
        /*001e*/ 	.short	0x00a8


	//----- nvinfo : EIATTR_NUM_BARRIERS
	.align		4
        /*0020*/ 	.byte	0x02, 0x4c
        /*0022*/ 	.byte	0x09
	.zero		1


	//----- nvinfo : EIATTR_EXTERNS
	.align		4
        /*0024*/ 	.byte	0x04, 0x0f
        /*0026*/ 	.short	(.L_351 - .L_350)


	//   ....[0]....
	.align		4
.L_350:
        /*0028*/ 	.word	index@(__assertfail)


	//----- nvinfo : EIATTR_ANNOTATIONS
	.align		4
.L_351:
        /*002c*/ 	.byte	0x04, 0x55
        /*002e*/ 	.short	(.L_353 - .L_352)


	//   ....[0]....
.L_352:
        /* <DEDUP_REMOVED lines=69> */


	//----- nvinfo : EIATTR_MERCURY_ISA_VERSION
	.align		4
.L_353:
        /*0470*/ 	.byte	0x03, 0x5f
        /*0472*/ 	.short	0x0101


	//----- nvinfo : EIATTR_UNUSED_LOAD_BYTE_OFFSET
	.align		4
        /*0474*/ 	.byte	0x04, 0x44
        /*0476*/ 	.short	(.L_355 - .L_354)


	//   ....[0]....
.L_354:
        /*0478*/ 	.word	0x000009f0
        /*047c*/ 	.word	0x0000fff0


	//   ....[1]....
        /*0480*/ 	.word	0x00007fb0
        /*0484*/ 	.word	0x0000fff0


	//----- nvinfo : EIATTR_INT_WARP_WIDE_INSTR_OFFSETS
	.align		4
.L_355:
        /*0488*/ 	.byte	0x04, 0x31
        /*048a*/ 	.short	(.L_357 - .L_356)


	//   ....[0]....
.L_356:
        /*048c*/ 	.word	0x00000120


	//   ....[1]....
        /*0490*/ 	.word	0x00000160


	//   ....[2]....
        /*0494*/ 	.word	0x00000220


	//   ....[3]....
        /*0498*/ 	.word	0x0000c280


	//   ....[4]....
        /*049c*/ 	.word	0x0000c310


	//   ....[5]....
        /*04a0*/ 	.word	0x0000fd50


	//   ....[6]....
        /*04a4*/ 	.word	0x0000fdb0


	//----- nvinfo : EIATTR_COOP_GROUP_MASK_REGIDS
	.align		4
.L_357:
        /*04a8*/ 	.byte	0x04, 0x29
        /*04aa*/ 	.short	(.L_359 - .L_358)


	//   ....[0]....
.L_358:
        /*04ac*/ 	.word	0xffffffff


	//   ....[1]....
        /*04b0*/ 	.word	0xffffffff


	//   ....[2]....
        /*04b4*/ 	.word	0xffffffff


	//   ....[3]....
        /*04b8*/ 	.word	0xffffffff


	//   ....[4]....
        /*04bc*/ 	.word	0xffffffff


	//   ....[5]....
        /*04c0*/ 	.word	0xffffffff


	//   ....[6]....
        /*04c4*/ 	.word	0xffffffff


	//   ....[7]....
        /*04c8*/ 	.word	0xffffffff


	//   ....[8]....
        /*04cc*/ 	.word	0xffffffff


	//   ....[9]....
        /*04d0*/ 	.word	0xffffffff


	//   ....[10]....
        /*04d4*/ 	.word	0xffffffff


	//   ....[11]....
        /*04d8*/ 	.word	0xffffffff


	//   ....[12]....
        /*04dc*/ 	.word	0xffffffff


	//   ....[13]....
        /*04e0*/ 	.word	0xffffffff


	//   ....[14]....
        /*04e4*/ 	.word	0xffffffff


	//   ....[15]....
        /*04e8*/ 	.word	0xffffffff


	//   ....[16]....
        /*04ec*/ 	.word	0xffffffff


	//   ....[17]....
        /*04f0*/ 	.word	0xffffffff


	//   ....[18]....
        /*04f4*/ 	.word	0xffffffff


	//   ....[19]....
        /*04f8*/ 	.word	0xffffffff


	//   ....[20]....
        /*04fc*/ 	.word	0xffffffff


	//   ....[21]....
        /*0500*/ 	.word	0xffffffff


	//   ....[22]....
        /*0504*/ 	.word	0xffffffff


	//   ....[23]....
        /*0508*/ 	.word	0xffffffff


	//   ....[24]....
        /*050c*/ 	.word	0xffffffff


	//   ....[25]....
        /*0510*/ 	.word	0xffffffff


	//   ....[26]....
        /*0514*/ 	.word	0xffffffff


	//   ....[27]....
        /*0518*/ 	.word	0xffffffff


	//   ....[28]....
        /*051c*/ 	.word	0xffffffff


	//   ....[29]....
        /*0520*/ 	.word	0xffffffff


	//   ....[30]....
        /*0524*/ 	.word	0xffffffff


	//   ....[31]....
        /*0528*/ 	.word	0xffffffff


	//   ....[32]....
        /*052c*/ 	.word	0xffffffff


	//   ....[33]....
        /*0530*/ 	.word	0xffffffff


	//   ....[34]....
        /*0534*/ 	.word	0xffffffff


	//   ....[35]....
        /*0538*/ 	.word	0xffffffff


	//   ....[36]....
        /*053c*/ 	.word	0xffffffff


	//   ....[37]....
        /*0540*/ 	.word	0xffffffff


	//   ....[38]....
        /*0544*/ 	.word	0xffffffff


	//   ....[39]....
        /*0548*/ 	.word	0xffffffff


	//   ....[40]....
        /*054c*/ 	.word	0xffffffff


	//   ....[41]....
        /*0550*/ 	.word	0xffffffff


	//   ....[42]....
        /*0554*/ 	.word	0xffffffff


	//   ....[43]....
        /*0558*/ 	.word	0xffffffff


	//   ....[44]....
        /*055c*/ 	.word	0xffffffff


	//   ....[45]....
        /*0560*/ 	.word	0xffffffff


	//   ....[46]....
        /*0564*/ 	.word	0xffffffff


	//   ....[47]....
        /*0568*/ 	.word	0xffffffff


	//   ....[48]....
        /*056c*/ 	.word	0xffffffff


	//   ....[49]....
        /*0570*/ 	.word	0xffffffff


	//   ....[50]....
        /*0574*/ 	.word	0xffffffff


	//   ....[51]....
        /*0578*/ 	.word	0xffffffff


	//   ....[52]....
        /*057c*/ 	.word	0xffffffff


	//   ....[53]....
        /*0580*/ 	.word	0xffffffff


	//   ....[54]....
        /*0584*/ 	.word	0xffffffff


	//   ....[55]....
        /*0588*/ 	.word	0xffffffff


	//   ....[56]....
        /*058c*/ 	.word	0xffffffff


	//   ....[57]....
        /*0590*/ 	.word	0xffffffff


	//   ....[58]....
        /*0594*/ 	.word	0xffffffff


	//   ....[59]....
        /*0598*/ 	.word	0xffffffff


	//   ....[60]....
        /*059c*/ 	.word	0xffffffff


	//   ....[61]....
        /*05a0*/ 	.word	0xffffffff


	//   ....[62]....
        /*05a4*/ 	.word	0xffffffff


	//   ....[63]....
        /*05a8*/ 	.word	0xffffffff


	//   ....[64]....
        /*05ac*/ 	.word	0xffffffff


	//   ....[65]....
        /*05b0*/ 	.word	0xffffffff


	//   ....[66]....
        /*05b4*/ 	.word	0xffffffff


	//   ....[67]....
        /*05b8*/ 	.word	0xffffffff


	//   ....[68]....
        /*05bc*/ 	.word	0xffffffff


	//   ....[69]....
        /*05c0*/ 	.word	0xffffffff


	//   ....[70]....
        /*05c4*/ 	.word	0xffffffff


	//   ....[71]....
        /*05c8*/ 	.word	0xffffffff


	//   ....[72]....
        /*05cc*/ 	.word	0xffffffff


	//   ....[73]....
        /*05d0*/ 	.word	0xffffffff


	//   ....[74]....
        /*05d4*/ 	.word	0xffffffff


	//   ....[75]....
        /*05d8*/ 	.word	0xffffffff


	//   ....[76]....
        /*05dc*/ 	.word	0xffffffff


	//   ....[77]....
        /*05e0*/ 	.word	0xffffffff


	//   ....[78]....
        /*05e4*/ 	.word	0xffffffff


	//   ....[79]....
        /*05e8*/ 	.word	0xffffffff


	//   ....[80]....
        /*05ec*/ 	.word	0xffffffff


	//   ....[81]....
        /*05f0*/ 	.word	0xffffffff


	//   ....[82]....
        /*05f4*/ 	.word	0xffffffff


	//   ....[83]....
        /*05f8*/ 	.word	0xffffffff


	//   ....[84]....
        /*05fc*/ 	.word	0xffffffff


	//   ....[85]....
        /*0600*/ 	.word	0xffffffff


	//   ....[86]....
        /*0604*/ 	.word	0xffffffff


	//   ....[87]....
        /*0608*/ 	.word	0xffffffff


	//   ....[88]....
        /*060c*/ 	.word	0xffffffff


	//   ....[89]....
        /*0610*/ 	.word	0xffffffff


	//   ....[90]....
        /*0614*/ 	.word	0xffffffff


	//   ....[91]....
        /*0618*/ 	.word	0xffffffff


	//   ....[92]....
        /*061c*/ 	.word	0xffffffff


	//   ....[93]....
        /*0620*/ 	.word	0xffffffff


	//   ....[94]....
        /*0624*/ 	.word	0xffffffff


	//   ....[95]....
        /*0628*/ 	.word	0xffffffff


	//   ....[96]....
        /*062c*/ 	.word	0xffffffff


	//   ....[97]....
        /*0630*/ 	.word	0x0500000f


	//   ....[98]....
        /*0634*/ 	.word	0x0500000f


	//   ....[99]....
        /*0638*/ 	.word	0x0500000f


	//   ....[100]....
        /*063c*/ 	.word	0x0500000f


	//   ....[101]....
        /*0640*/ 	.word	0x0500000f


	//   ....[102]....
        /*0644*/ 	.word	0x0500000f


	//   ....[103]....
        /*0648*/ 	.word	0x0500000f


	//   ....[104]....
        /*064c*/ 	.word	0x0500000f


	//   ....[105]....
        /*0650*/ 	.word	0x0500000f


	//   ....[106]....
        /*0654*/ 	.word	0x0500000f


	//   ....[107]....
        /*0658*/ 	.word	0x0500000f


	//   ....[108]....
        /*065c*/ 	.word	0x0500000f


	//   ....[109]....
        /*0660*/ 	.word	0x0500000f


	//   ....[110]....
        /*0664*/ 	.word	0x0500000f


	//   ....[111]....
        /*0668*/ 	.word	0x0500000f


	//   ....[112]....
        /*066c*/ 	.word	0x0500000f


	//   ....[113]....
        /*0670*/ 	.word	0x0500000f


	//   ....[114]....
        /*0674*/ 	.word	0x0500000f


	//   ....[115]....
        /*0678*/ 	.word	0x0500000f


	//   ....[116]....
        /*067c*/ 	.word	0x0500000f


	//   ....[117]....
        /*0680*/ 	.word	0x0500000f


	//   ....[118]....
        /*0684*/ 	.word	0x0500000f


	//   ....[119]....
        /*0688*/ 	.word	0x0500000f


	//   ....[120]....
        /*068c*/ 	.word	0x0500000f


	//   ....[121]....
        /*0690*/ 	.word	0x0500000f


	//   ....[122]....
        /*0694*/ 	.word	0x0500000f


	//   ....[123]....
        /*0698*/ 	.word	0x0500000f


	//   ....[124]....
        /*069c*/ 	.word	0x0500000f


	//   ....[125]....
        /*06a0*/ 	.word	0x0500000f


	//   ....[126]....
        /*06a4*/ 	.word	0x0500000f


	//   ....[127]....
        /*06a8*/ 	.word	0x0500000f


	//   ....[128]....
        /*06ac*/ 	.word	0x0500000f


	//   ....[129]....
        /*06b0*/ 	.word	0x0500000f


	//   ....[130]....
        /*06b4*/ 	.word	0x0500000f


	//   ....[131]....
        /*06b8*/ 	.word	0x0500000f


	//   ....[132]....
        /*06bc*/ 	.word	0x0500000f


	//----- nvinfo : EIATTR_COOP_GROUP_INSTR_OFFSETS
	.align		4
.L_359:
        /*06c0*/ 	.byte	0x04, 0x28
        /*06c2*/ 	.short	(.L_361 - .L_360)


	//   ....[0]....
.L_360:
        /*06c4*/ 	.word	0x00000060


	//   ....[1]....
        /*06c8*/ 	.word	0x00000130


	//   ....[2]....
        /*06cc*/ 	.word	0x00000230


	//   ....[3]....
        /*06d0*/ 	.word	0x000003a0


	//   ....[4]....
        /*06d4*/ 	.word	0x00000500


	//   ....[5]....
        /*06d8*/ 	.word	0x00000620


	//   ....[6]....
        /*06dc*/ 	.word	0x00000780


	//   ....[7]....
        /*06e0*/ 	.word	0x00001730


	//   ....[8]....
        /*06e4*/ 	.word	0x000032e0


	//   ....[9]....
        /*06e8*/ 	.word	0x00003300


	//   ....[10]....
        /*06ec*/ 	.word	0x00003970


	//   ....[11]....
        /*06f0*/ 	.word	0x000039d0


	//   ....[12]....
        /*06f4*/ 	.word	0x00005db0


	//   ....[13]....
        /*06f8*/ 	.word	0x00005de0


	//   ....[14]....
        /*06fc*/ 	.word	0x000062f0


	//   ....[15]....
        /*0700*/ 	.word	0x00006350


	//   ....[16]....
        /*0704*/ 	.word	0x000075b0


	//   ....[17]....
        /*0708*/ 	.word	0x00007600


	//   ....[18]....
        /*070c*/ 	.word	0x00007980


	//   ....[19]....
        /*0710*/ 	.word	0x000079a0


	//   ....[20]....
        /*0714*/ 	.word	0x00008a30


	//   ....[21]....
        /*0718*/ 	.word	0x00008a70


	//   ....[22]....
        /*071c*/ 	.word	0x00008a90


	//   ....[23]....
        /*0720*/ 	.word	0x00008ac0


	//   ....[24]....
        /*0724*/ 	.word	0x00009130


	//   ....[25]....
        /*0728*/ 	.word	0x00009170


	//   ....[26]....
        /*072c*/ 	.word	0x00009230


	//   ....[27]....
        /*0730*/ 	.word	0x00009250


	//   ....[28]....
        /*0734*/ 	.word	0x00009310


	//   ....[29]....
        /*0738*/ 	.word	0x00009330


	//   ....[30]....
        /*073c*/ 	.word	0x00009400


	//   ....[31]....
        /*0740*/ 	.word	0x00009420


	//   ....[32]....
        /*0744*/ 	.word	0x000097b0


	//   ....[33]....
        /*0748*/ 	.word	0x000097c0


	//   ....[34]....
        /*074c*/ 	.word	0x00009c00


	//   ....[35]....
        /*0750*/ 	.word	0x00009c10


	//   ....[36]....
        /*0754*/ 	.word	0x0000a820


	//   ....[37]....
        /*0758*/ 	.word	0x0000a850


	//   ....[38]....
        /*075c*/ 	.word	0x0000a920


	//   ....[39]....
        /*0760*/ 	.word	0x0000a940


	//   ....[40]....
        /*0764*/ 	.word	0x0000aa00


	//   ....[41]....
        /*0768*/ 	.word	0x0000aa20


	//   ....[42]....
        /*076c*/ 	.word	0x0000aaf0


	//   ....[43]....
        /*0770*/ 	.word	0x0000ab10


	//   ....[44]....
        /*0774*/ 	.word	0x0000ac50


	//   ....[45]....
        /*0778*/ 	.word	0x0000ae80


	//   ....[46]....
        /*077c*/ 	.word	0x0000aeb0


	//   ....[47]....
        /*0780*/ 	.word	0x0000aee0


	//   ....[48]....
        /*0784*/ 	.word	0x0000af10


	//   ....[49]....
        /*0788*/ 	.word	0x0000af40


	//   ....[50]....
        /*078c*/ 	.word	0x0000af70


	//   ....[51]....
        /*0790*/ 	.word	0x0000b110


	//   ....[52]....
        /*0794*/ 	.word	0x0000b140


	//   ....[53]....
        /*0798*/ 	.word	0x0000b170


	//   ....[54]....
        /*079c*/ 	.word	0x0000b1a0


	//   ....[55]....
        /*07a0*/ 	.word	0x0000b1d0


	//   ....[56]....
        /*07a4*/ 	.word	0x0000b200


	//   ....[57]....
        /*07a8*/ 	.word	0x0000b290


	//   ....[58]....
        /*07ac*/ 	.word	0x0000b2c0


	//   ....[59]....
        /*07b0*/ 	.word	0x0000b2d0


	//   ....[60]....
        /*07b4*/ 	.word	0x0000b380


	//   ....[61]....
        /*07b8*/ 	.word	0x0000c860


	//   ....[62]....
        /*07bc*/ 	.word	0x0000d420


	//   ....[63]....
        /*07c0*/ 	.word	0x0000d440


	//   ....[64]....
        /*07c4*/ 	.word	0x0000d470


	//   ....[65]....
        /*07c8*/ 	.word	0x0000d4a0


	//   ....[66]....
        /*07cc*/ 	.word	0x0000d5c0


	//   ....[67]....
        /*07d0*/ 	.word	0x0000d5d0


	//   ....[68]....
        /*07d4*/ 	.word	0x0000d670


	//   ....[69]....
        /*07d8*/ 	.word	0x0000d680


	//   ....[70]....
        /*07dc*/ 	.word	0x0000d720


	//   ....[71]....
        /*07e0*/ 	.word	0x0000d730


	//   ....[72]....
        /*07e4*/ 	.word	0x0000d7d0


	//   ....[73]....
        /*07e8*/ 	.word	0x0000d7e0


	//   ....[74]....
        /*07ec*/ 	.word	0x0000d860


	//   ....[75]....
        /*07f0*/ 	.word	0x0000d890


	//   ....[76]....
        /*07f4*/ 	.word	0x0000d8e0


	//   ....[77]....
        /*07f8*/ 	.word	0x0000d920


	//   ....[78]....
        /*07fc*/ 	.word	0x00010480


	//   ....[79]....
        /*0800*/ 	.word	0x000104b0


	//   ....[80]....
        /*0804*/ 	.word	0x00010520


	//   ....[81]....
        /*0808*/ 	.word	0x00010550


	//   ....[82]....
        /*080c*/ 	.word	0x00010580


	//   ....[83]....
        /*0810*/ 	.word	0x000105b0


	//   ....[84]....
        /*0814*/ 	.word	0x000105e0


	//   ....[85]....
        /*0818*/ 	.word	0x00010610


	//   ....[86]....
        /*081c*/ 	.word	0x000107d0


	//   ....[87]....
        /*0820*/ 	.word	0x00010800


	//   ....[88]....
        /*0824*/ 	.word	0x00010830


	//   ....[89]....
        /*0828*/ 	.word	0x00010860


	//   ....[90]....
        /*082c*/ 	.word	0x00010890


	//   ....[91]....
        /*0830*/ 	.word	0x000108c0


	//   ....[92]....
        /*0834*/ 	.word	0x00010980


	//   ....[93]....
        /*0838*/ 	.word	0x000109a0


	//   ....[94]....
        /*083c*/ 	.word	0x000109b0


	//   ....[95]....
        /*0840*/ 	.word	0x00010a10


	//   ....[96]....
        /*0844*/ 	.word	0x00011130


	//   ....[97]....
        /*0848*/ 	.word	0x000115e0


	//   ....[98]....
        /*084c*/ 	.word	0x00011760


	//   ....[99]....
        /*0850*/ 	.word	0x000117b0


	//   ....[100]....
        /*0854*/ 	.word	0x00011840


	//   ....[101]....
        /*0858*/ 	.word	0x000118d0


	//   ....[102]....
        /*085c*/ 	.word	0x00011a10


	//   ....[103]....
        /*0860*/ 	.word	0x00011b00


	//   ....[104]....
        /*0864*/ 	.word	0x00011be0


	//   ....[105]....
        /*0868*/ 	.word	0x00011cf0


	//   ....[106]....
        /*086c*/ 	.word	0x00011d50


	//   ....[107]....
        /*0870*/ 	.word	0x00011e60


	//   ....[108]....
        /*0874*/ 	.word	0x00011ec0


	//   ....[109]....
        /*0878*/ 	.word	0x00011fd0


	//   ....[110]....
        /*087c*/ 	.word	0x00012030


	//   ....[111]....
        /*0880*/ 	.word	0x00012130


	//   ....[112]....
        /*0884*/ 	.word	0x000121a0


	//   ....[113]....
        /*0888*/ 	.word	0x00012280


	//   ....[114]....
        /*088c*/ 	.word	0x000125f0


	//   ....[115]....
        /*0890*/ 	.word	0x00012690


	//   ....[116]....
        /*0894*/ 	.word	0x00012830


	//   ....[117]....
        /*0898*/ 	.word	0x000128b0


	//   ....[118]....
        /*089c*/ 	.word	0x00012930


	//   ....[119]....
        /*08a0*/ 	.word	0x000129b0


	//   ....[120]....
        /*08a4*/ 	.word	0x00012a30


	//   ....[121]....
        /*08a8*/ 	.word	0x00012ac0


	//   ....[122]....
        /*08ac*/ 	.word	0x00012b60


	//   ....[123]....
        /*08b0*/ 	.word	0x00012c10


	//   ....[124]....
        /*08b4*/ 	.word	0x00012c90


	//   ....[125]....
        /*08b8*/ 	.word	0x00012d10


	//   ....[126]....
        /*08bc*/ 	.word	0x00012d90


	//   ....[127]....
        /*08c0*/ 	.word	0x00012e20


	//   ....[128]....
        /*08c4*/ 	.word	0x00012ea0


	//   ....[129]....
        /*08c8*/ 	.word	0x00012f40


	//   ....[130]....
        /*08cc*/ 	.word	0x00012f90


	//   ....[131]....
        /*08d0*/ 	.word	0x00013020


	//   ....[132]....
        /*08d4*/ 	.word	0x00013150


	//----- nvinfo : EIATTR_REG_RECONFIG
	.align		4
.L_361:
        /*08d8*/ 	.byte	0x01, 0x54
	.zero		2


	//----- nvinfo : EIATTR_SYSCALL_OFFSETS
	.align		4
        /*08dc*/ 	.byte	0x04, 0x46
        /*08de*/ 	.short	(.L_363 - .L_362)


	//   ....[0]....
.L_362:
        /*08e0*/ 	.word	0x00001910


	//   ....[1]....
        /*08e4*/ 	.word	0x0000c480


	//   ....[2]....
        /*08e8*/ 	.word	0x0000c5d0


	//   ....[3]....
        /*08ec*/ 	.word	0x0000c6d0


	//   ....[4]....
        /*08f0*/ 	.word	0x0000d000


	//----- nvinfo : EIATTR_MBARRIER_INSTR_OFFSETS
	.align		4
.L_363:
        /*08f4*/ 	.byte	0x04, 0x39
        /*08f6*/ 	.short	(.L_365 - .L_364)


	//   ....[0]....
.L_364:
        /*08f8*/ 	.word	0x00000250
        /*08fc*/ 	.word	0x000000ff
        /*0900*/ 	.word	0x00034800
        /*0904*/ 	.short	0x0100
        /*0906*/ 	.byte	0x08
	.zero		1


	//   ....[1]....
        /*0908*/ 	.word	0x00000260
        /*090c*/ 	.word	0x000000ff
        /*0910*/ 	.word	0x00034820
        /*0914*/ 	.short	0x0100
        /*0916*/ 	.byte	0x08
	.zero		1


	//   ....[2]....
        /*0918*/ 	.word	0x00000350
        /*091c*/ 	.word	0x000000ff
        /*0920*/ 	.word	0x00034830
        /*0924*/ 	.short	0x0100
        /*0926*/ 	.byte	0x08
	.zero		1


	//   ....[3]....
        /*0928*/ 	.word	0x00000360
        /*092c*/ 	.word	0x000000ff
        /*0930*/ 	.word	0x00034840
        /*0934*/ 	.short	0x0100
        /*0936*/ 	.byte	0x08
	.zero		1


	//   ....[4]....
        /*0938*/ 	.word	0x00000370
        /*093c*/ 	.word	0x000000ff
        /*0940*/ 	.word	0x00034838
        /*0944*/ 	.short	0x0100
        /*0946*/ 	.byte	0x08
	.zero		1


	//   ....[5]....
        /*0948*/ 	.word	0x00000380
        /*094c*/ 	.word	0x000000ff
        /*0950*/ 	.word	0x00034848
        /*0954*/ 	.short	0x0100
        /*0956*/ 	.byte	0x08
	.zero		1


	//   ....[6]....
        /*0958*/ 	.word	0x000004b0
        /*095c*/ 	.word	0x000000ff
        /*0960*/ 	.word	0x00034850
        /*0964*/ 	.short	0x0100
        /*0966*/ 	.byte	0x08
	.zero		1


	//   ....[7]....
        /*0968*/ 	.word	0x000004c0
        /*096c*/ 	.word	0x000000ff
        /*0970*/ 	.word	0x00034860
        /*0974*/ 	.short	0x0100
        /*0976*/ 	.byte	0x08
	.zero		1


	//   ....[8]....
        /*0978*/ 	.word	0x000004d0
        /*097c*/ 	.word	0x000000ff
        /*0980*/ 	.word	0x00034858
        /*0984*/ 	.short	0x0100
        /*0986*/ 	.byte	0x08
	.zero		1


	//   ....[9]....
        /*0988*/ 	.word	0x000004e0
        /*098c*/ 	.word	0x000000ff
        /*0990*/ 	.word	0x00034868
        /*0994*/ 	.short	0x0100
        /*0996*/ 	.byte	0x08
	.zero		1


	//   ....[10]....
        /*0998*/ 	.word	0x000005d0
        /*099c*/ 	.word	0x000000ff
        /*09a0*/ 	.word	0x00034870
        /*09a4*/ 	.short	0x0100
        /*09a6*/ 	.byte	0x06
	.zero		1


	//   ....[11]....
        /*09a8*/ 	.word	0x000005e0
        /*09ac*/ 	.word	0x000000ff
        /*09b0*/ 	.word	0x00034880
        /*09b4*/ 	.short	0x0100
        /*09b6*/ 	.byte	0x06
	.zero		1


	//   ....[12]....
        /*09b8*/ 	.word	0x000005f0
        /*09bc*/ 	.word	0x000000ff
        /*09c0*/ 	.word	0x00034878
        /*09c4*/ 	.short	0x0100
        /*09c6*/ 	.byte	0x06
	.zero		1


	//   ....[13]....
        /*09c8*/ 	.word	0x00000600
        /*09cc*/ 	.word	0x000000ff
        /*09d0*/ 	.word	0x00034888
        /*09d4*/ 	.short	0x0100
        /*09d6*/ 	.byte	0x06
	.zero		1


	//   ....[14]....
        /*09d8*/ 	.word	0x00000730
        /*09dc*/ 	.word	0x000000ff
        /*09e0*/ 	.word	0x00034890
        /*09e4*/ 	.short	0x0100
        /*09e6*/ 	.byte	0x08
	.zero		1


	//   ....[15]....
        /*09e8*/ 	.word	0x00000740
        /*09ec*/ 	.word	0x000000ff
        /*09f0*/ 	.word	0x000348a0
        /*09f4*/ 	.short	0x0100
        /*09f6*/ 	.byte	0x08
	.zero		1


	//   ....[16]....
        /*09f8*/ 	.word	0x00000750
        /*09fc*/ 	.word	0x000000ff
        /*0a00*/ 	.word	0x00034898
        /*0a04*/ 	.short	0x0100
        /*0a06*/ 	.byte	0x08
	.zero		1


	//   ....[17]....
        /*0a08*/ 	.word	0x00000760
        /*0a0c*/ 	.word	0x000000ff
        /*0a10*/ 	.word	0x000348a8
        /*0a14*/ 	.short	0x0100
        /*0a16*/ 	.byte	0x08
	.zero		1


	//   ....[18]....
        /*0a18*/ 	.word	0x00000890
        /*0a1c*/ 	.word	0x000000ff
        /*0a20*/ 	.word	0x000348b0
        /*0a24*/ 	.short	0x0100
        /*0a26*/ 	.byte	0x08
	.zero		1


	//   ....[19]....
        /*0a28*/ 	.word	0x000008a0
        /*0a2c*/ 	.word	0x000000ff
        /*0a30*/ 	.word	0x000348c0
        /*0a34*/ 	.short	0x0100
        /*0a36*/ 	.byte	0x08
	.zero		1


	//   ....[20]....
        /*0a38*/ 	.word	0x000008b0
        /*0a3c*/ 	.word	0x000000ff
        /*0a40*/ 	.word	0x000348b8
        /*0a44*/ 	.short	0x0100
        /*0a46*/ 	.byte	0x08
	.zero		1


	//   ....[21]....
        /*0a48*/ 	.word	0x000008c0
        /*0a4c*/ 	.word	0x000000ff
        /*0a50*/ 	.word	0x000348c8
        /*0a54*/ 	.short	0x0100
        /*0a56*/ 	.byte	0x08
	.zero		1


	//   ....[22]....
        /*0a58*/ 	.word	0x000019c0
        /*0a5c*/ 	.word	0x00000000
        /*0a60*/ 	.word	0x00034800
        /*0a64*/ 	.short	0x010a
        /*0a66*/ 	.byte	0x3f
	.zero		1


	//   ....[23]....
        /*0a68*/ 	.word	0x00001a30
        /*0a6c*/ 	.word	0x00000003
        /*0a70*/ 	.word	0x00034830
        /*0a74*/ 	.short	0x010a
        /*0a76*/ 	.byte	0x3f
	.zero		1


	//   ....[24]....
        /*0a78*/ 	.word	0x00001aa0
        /*0a7c*/ 	.word	0x00000003
        /*0a80*/ 	.word	0x00034830
        /*0a84*/ 	.short	0x010a
        /*0a86*/ 	.byte	0x3f
	.zero		1


	//   ....[25]....
        /*0a88*/ 	.word	0x000028f0
        /*0a8c*/ 	.word	0x00000003
        /*0a90*/ 	.word	0x00000000
        /*0a94*/ 	.short	0x0101
        /*0a96*/ 	.byte	0x3f
	.zero		1


	//   ....[26]....
        /*0a98*/ 	.word	0x00004930
        /*0a9c*/ 	.word	0x0000000d
        /*0aa0*/ 	.word	0x00034830
        /*0aa4*/ 	.short	0x010a
        /*0aa6*/ 	.byte	0x3f
	.zero		1


	//   ....[27]....
        /*0aa8*/ 	.word	0x00004980
        /*0aac*/ 	.word	0x0000000d
        /*0ab0*/ 	.word	0x00034830
        /*0ab4*/ 	.short	0x010a
        /*0ab6*/ 	.byte	0x3f
	.zero		1


	//   ....[28]....
        /*0ab8*/ 	.word	0x000051b0
        /*0abc*/ 	.word	0x0000000b
        /*0ac0*/ 	.word	0x00034850
        /*0ac4*/ 	.short	0x010a
        /*0ac6*/ 	.byte	0x3f
	.zero		1


	//   ....[29]....
        /*0ac8*/ 	.word	0x000051f0
        /*0acc*/ 	.word	0x0000000b
        /*0ad0*/ 	.word	0x00034850
        /*0ad4*/ 	.short	0x010a
        /*0ad6*/ 	.byte	0x3f
	.zero		1


	//   ....[30]....
        /*0ad8*/ 	.word	0x000069d0
        /*0adc*/ 	.word	0x00000021
        /*0ae0*/ 	.word	0x00000000
        /*0ae4*/ 	.short	0x0101
        /*0ae6*/ 	.byte	0x3f
	.zero		1


	//   ....[31]....
        /*0ae8*/ 	.word	0x00006a20
        /*0aec*/ 	.word	0x00000023
        /*0af0*/ 	.word	0x00000000
        /*0af4*/ 	.short	0x0101
        /*0af6*/ 	.byte	0x3f
	.zero		1


	//   ....[32]....
        /*0af8*/ 	.word	0x00007510
        /*0afc*/ 	.word	0x0000000c
        /*0b00*/ 	.word	0x00034850
        /*0b04*/ 	.short	0x010a
        /*0b06*/ 	.byte	0x3f
	.zero		1


	//   ....[33]....
        /*0b08*/ 	.word	0x00007550
        /*0b0c*/ 	.word	0x0000000c
        /*0b10*/ 	.word	0x00034850
        /*0b14*/ 	.short	0x010a
        /*0b16*/ 	.byte	0x3f
	.zero		1


	//   ....[34]....
        /*0b18*/ 	.word	0x00007b40
        /*0b1c*/ 	.word	0x00000006
        /*0b20*/ 	.word	0x00000000
        /*0b24*/ 	.short	0x0101
        /*0b26*/ 	.byte	0x3f
	.zero		1


	//   ....[35]....
        /*0b28*/ 	.word	0x00009160
        /*0b2c*/ 	.word	0x00000011
        /*0b30*/ 	.word	0x00000000
        /*0b34*/ 	.short	0x0101
        /*0b36*/ 	.byte	0x3f
	.zero		1


	//   ....[36]....
        /*0b38*/ 	.word	0x00009620
        /*0b3c*/ 	.word	0x00000011
        /*0b40*/ 	.word	0x00000000
        /*0b44*/ 	.short	0x0101
        /*0b46*/ 	.byte	0x3f
	.zero		1


	//   ....[37]....
        /*0b48*/ 	.word	0x0000cab0
        /*0b4c*/ 	.word	0x00000000
        /*0b50*/ 	.word	0x00034840
        /*0b54*/ 	.short	0x010a
        /*0b56*/ 	.byte	0x3f
	.zero		1


	//   ....[38]....
        /*0b58*/ 	.word	0x0000da30
        /*0b5c*/ 	.word	0x00000012
        /*0b60*/ 	.word	0x00034800
        /*0b64*/ 	.short	0x0107
        /*0b66*/ 	.byte	0x3f
	.zero		1


	//   ....[39]....
        /*0b68*/ 	.word	0x0000db40
        /*0b6c*/ 	.word	0x00000012
        /*0b70*/ 	.word	0x00034800
        /*0b74*/ 	.short	0x0101
        /*0b76*/ 	.byte	0x3f
	.zero		1


	//   ....[40]....
        /*0b78*/ 	.word	0x0000db60
        /*0b7c*/ 	.word	0x00000012
        /*0b80*/ 	.word	0x00034820
        /*0b84*/ 	.short	0x010a
        /*0b86*/ 	.byte	0x3f
	.zero		1


	//   ....[41]....
        /*0b88*/ 	.word	0x0000df20
        /*0b8c*/ 	.word	0x00000003
        /*0b90*/ 	.word	0x00034840
        /*0b94*/ 	.short	0x010a
        /*0b96*/ 	.byte	0x3f
	.zero		1


	//   ....[42]....
        /*0b98*/ 	.word	0x0000e3b0
        /*0b9c*/ 	.word	0x00000003
        /*0ba0*/ 	.word	0x00000060
        /*0ba4*/ 	.short	0x010a
        /*0ba6*/ 	.byte	0x3f
	.zero		1


	//   ....[43]....
        /*0ba8*/ 	.word	0x0000ea40
        /*0bac*/ 	.word	0x00000003
        /*0bb0*/ 	.word	0x00034840
        /*0bb4*/ 	.short	0x010a
        /*0bb6*/ 	.byte	0x3f
	.zero		1


	//   ....[44]....
        /*0bb8*/ 	.word	0x0000eed0
        /*0bbc*/ 	.word	0x00000002
        /*0bc0*/ 	.word	0x00000060
        /*0bc4*/ 	.short	0x010a
        /*0bc6*/ 	.byte	0x3f
	.zero		1


	//   ....[45]....
        /*0bc8*/ 	.word	0x0000f4a0
        /*0bcc*/ 	.word	0x00000002
        /*0bd0*/ 	.word	0x00034840
        /*0bd4*/ 	.short	0x010a
        /*0bd6*/ 	.byte	0x3f
	.zero		1


	//   ....[46]....
        /*0bd8*/ 	.word	0x0000f930
        /*0bdc*/ 	.word	0x00000002
        /*0be0*/ 	.word	0x00000060
        /*0be4*/ 	.short	0x010a
        /*0be6*/ 	.byte	0x3f
	.zero		1


	//   ....[47]....
        /*0be8*/ 	.word	0x0000feb0
        /*0bec*/ 	.word	0x00000000
        /*0bf0*/ 	.word	0x00034860
        /*0bf4*/ 	.short	0x010a
        /*0bf6*/ 	.byte	0x3f
	.zero		1


	//   ....[48]....
        /*0bf8*/ 	.word	0x000110b0
        /*0bfc*/ 	.word	0x00000000
        /*0c00*/ 	.word	0x00034820
        /*0c04*/ 	.short	0x010a
        /*0c06*/ 	.byte	0x3f
	.zero		1


	//   ....[49]....
        /*0c08*/ 	.word	0x000112a0
        /*0c0c*/ 	.word	0x00000006
        /*0c10*/ 	.word	0x00000000
        /*0c14*/ 	.short	0x010a
        /*0c16*/ 	.byte	0x3f
	.zero		1


	//   ....[50]....
        /*0c18*/ 	.word	0x000112d0
        /*0c1c*/ 	.word	0x00000007
        /*0c20*/ 	.word	0x00000000
        /*0c24*/ 	.short	0x010a
        /*0c26*/ 	.byte	0x3f
	.zero		1


	//   ....[51]....
        /*0c28*/ 	.word	0x00011330
        /*0c2c*/ 	.word	0x00000004
        /*0c30*/ 	.word	0x00000000
        /*0c34*/ 	.short	0x010a
        /*0c36*/ 	.byte	0x3f
	.zero		1


	//   ....[52]....
        /*0c38*/ 	.word	0x00011360
        /*0c3c*/ 	.word	0x00000003
        /*0c40*/ 	.word	0x00000000
        /*0c44*/ 	.short	0x010a
        /*0c46*/ 	.byte	0x3f
	.zero		1


	//   ....[53]....
        /*0c48*/ 	.word	0x000113c0
        /*0c4c*/ 	.word	0x00000000
        /*0c50*/ 	.word	0x00034800
        /*0c54*/ 	.short	0x010a
        /*0c56*/ 	.byte	0x3f
	.zero		1


	//   ....[54]....
        /*0c58*/ 	.word	0x00011410
        /*0c5c*/ 	.word	0x00000003
        /*0c60*/ 	.word	0x00034830
        /*0c64*/ 	.short	0x010a
        /*0c66*/ 	.byte	0x3f
	.zero		1


	//   ....[55]....
        /*0c68*/ 	.word	0x00011460
        /*0c6c*/ 	.word	0x0000000d
        /*0c70*/ 	.word	0x00034830
        /*0c74*/ 	.short	0x010a
        /*0c76*/ 	.byte	0x3f
	.zero		1


	//   ....[56]....
        /*0c78*/ 	.word	0x000114b0
        /*0c7c*/ 	.word	0x0000000b
        /*0c80*/ 	.word	0x00034850
        /*0c84*/ 	.short	0x010a
        /*0c86*/ 	.byte	0x3f
	.zero		1


	//   ....[57]....
        /*0c88*/ 	.word	0x00011500
        /*0c8c*/ 	.word	0x0000000c
        /*0c90*/ 	.word	0x00034850
        /*0c94*/ 	.short	0x010a
        /*0c96*/ 	.byte	0x3f
	.zero		1


	//   ....[58]....
        /*0c98*/ 	.word	0x000116a0
        /*0c9c*/ 	.word	0x00000000
        /*0ca0*/ 	.word	0x00034840
        /*0ca4*/ 	.short	0x010a
        /*0ca6*/ 	.byte	0x3f
	.zero		1


	//   ....[59]....
        /*0ca8*/ 	.word	0x00012300
        /*0cac*/ 	.word	0x00000012
        /*0cb0*/ 	.word	0x00034820
        /*0cb4*/ 	.short	0x010a
        /*0cb6*/ 	.byte	0x3f
	.zero		1


	//   ....[60]....
        /*0cb8*/ 	.word	0x00012350
        /*0cbc*/ 	.word	0x00000003
        /*0cc0*/ 	.word	0x00034840
        /*0cc4*/ 	.short	0x010a
        /*0cc6*/ 	.byte	0x3f
	.zero		1


	//   ....[61]....
        /*0cc8*/ 	.word	0x000123a0
        /*0ccc*/ 	.word	0x00000003
        /*0cd0*/ 	.word	0x00000060
        /*0cd4*/ 	.short	0x010a
        /*0cd6*/ 	.byte	0x3f
	.zero		1


	//   ....[62]....
        /*0cd8*/ 	.word	0x000123f0
        /*0cdc*/ 	.word	0x00000003
        /*0ce0*/ 	.word	0x00034840
        /*0ce4*/ 	.short	0x010a
        /*0ce6*/ 	.byte	0x3f
	.zero		1


	//   ....[63]....
        /*0ce8*/ 	.word	0x00012440
        /*0cec*/ 	.word	0x00000002
        /*0cf0*/ 	.word	0x00000060
        /*0cf4*/ 	.short	0x010a
        /*0cf6*/ 	.byte	0x3f
	.zero		1


	//   ....[64]....
        /*0cf8*/ 	.word	0x00012490
        /*0cfc*/ 	.word	0x00000002
        /*0d00*/ 	.word	0x00034840
        /*0d04*/ 	.short	0x010a
        /*0d06*/ 	.byte	0x3f
	.zero		1


	//   ....[65]....
        /*0d08*/ 	.word	0x000124e0
        /*0d0c*/ 	.word	0x00000002
        /*0d10*/ 	.word	0x00000060
        /*0d14*/ 	.short	0x010a
        /*0d16*/ 	.byte	0x3f
	.zero		1


	//   ....[66]....
        /*0d18*/ 	.word	0x00012530
        /*0d1c*/ 	.word	0x00000000
        /*0d20*/ 	.word	0x00034860
        /*0d24*/ 	.short	0x010a
        /*0d26*/ 	.byte	0x3f
	.zero		1


	//   ....[67]....
        /*0d28*/ 	.word	0x00013070
        /*0d2c*/ 	.word	0x00000000
        /*0d30*/ 	.word	0x00034820
        /*0d34*/ 	.short	0x010a
        /*0d36*/ 	.byte	0x3f
	.zero		1


	//   ....[68]....
        /*0d38*/ 	.word	0x00013210
        /*0d3c*/ 	.word	0x00000006
        /*0d40*/ 	.word	0x00000000
        /*0d44*/ 	.short	0x010a
        /*0d46*/ 	.byte	0x3f
	.zero		1


	//   ....[69]....
        /*0d48*/ 	.word	0x00013260
        /*0d4c*/ 	.word	0x00000007
        /*0d50*/ 	.word	0x00000000
        /*0d54*/ 	.short	0x010a
        /*0d56*/ 	.byte	0x3f
	.zero		1


	//   ....[70]....
        /*0d58*/ 	.word	0x000132b0
        /*0d5c*/ 	.word	0x00000004
        /*0d60*/ 	.word	0x00000000
        /*0d64*/ 	.short	0x010a
        /*0d66*/ 	.byte	0x3f
	.zero		1


	//----- nvinfo : EIATTR_NUM_MBARRIERS
	.align		4
.L_365:
        /*0d68*/ 	.byte	0x03, 0x38
        /*0d6a*/ 	.short	0x0016


	//----- nvinfo : EIATTR_EXIT_INSTR_OFFSETS
	.align		4
        /*0d6c*/ 	.byte	0x04, 0x1c
        /*0d6e*/ 	.short	(.L_367 - .L_366)


	//   ....[0]....
.L_366:
        /*0d70*/ 	.word	0x00000a30


	//   ....[1]....
        /*0d74*/ 	.word	0x0000ac00


	//   ....[2]....
        /*0d78*/ 	.word	0x000113b0


	//----- nvinfo : EIATTR_MAX_THREADS
	.align		4
.L_367:
        /*0d7c*/ 	.byte	0x04, 0x05
        /*0d7e*/ 	.short	(.L_369 - .L_368)
.L_368:
        /*0d80*/ 	.word	0x00000180
        /*0d84*/ 	.word	0x00000001
        /*0d88*/ 	.word	0x00000001


	//----- nvinfo : EIATTR_CRS_STACK_SIZE
	.align		4
.L_369:
        /*0d8c*/ 	.byte	0x04, 0x1e
        /*0d8e*/ 	.short	(.L_371 - .L_370)
.L_370:
        /*0d90*/ 	.word	0x00000000


	//----- nvinfo : EIATTR_CBANK_PARAM_SIZE
	.align		4
.L_371:
        /*0d94*/ 	.byte	0x03, 0x19
        /*0d96*/ 	.short	0x0af0


	//----- nvinfo : EIATTR_PARAM_CBANK
	.align		4
        /*0d98*/ 	.byte	0x04, 0x0a
        /*0d9a*/ 	.short	(.L_373 - .L_372)
	.align		4
.L_372:
        /*0d9c*/ 	.word	index@(.nv.constant0._ZN7cutlass13device_kernelIN5flash11enable_sm90INS1_16FlashAttnFwdSm90INS1_25CollectiveMainloopFwdSm90ILi2EN4cute5tupleIJNS5_1CILi1EEES8_S8_EEENS6_IJNS7_ILi128EEESA_NS7_ILi192EEEEEELi128ENS_6half_tEfNS_4arch4Sm90ELb0ELb0ELb1ELb1ELb0ELb0ELb0ELb1ELb1ELb1ELb1ELb0EEENS1_21CollectiveEpilogueFwdINS6_IJSA_SA_SA_EEES9_SD_SF_Li256ELb1ELb1ELb1ELb0EEENS1_36VarlenDynamicPersistentTileSchedulerILi128ELi128ELi256ELi128ELb1ELb1ELb1ELb0ELb1ELb1EEEEEEEEEvNT_6ParamsE)
        /*0da0*/ 	.short	0x0210
        /*0da2*/ 	.short	0x0af0


	//----- nvinfo : EIATTR_SW_WAR
	.align		4
.L_373:
        /*0da4*/ 	.byte	0x04, 0x36
        /*0da6*/ 	.short	(.L_375 - .L_374)
.L_374:
        /*0da8*/ 	.word	0x00000008
.L_375:


//--------------------- .nv.info._ZN7cutlass13device_kernelIN5flash11enable_sm90INS1_16FlashAttnFwdSm90INS1_25CollectiveMainloopFwdSm90ILi2EN4cute5tupleIJNS5_1CILi1EEES8_S8_EEENS6_IJNS7_ILi128EEESA_NS7_ILi192EEEEEELi128ENS_6half_tEfNS_4arch4Sm90ELb0ELb0ELb1ELb1ELb0ELb1ELb0ELb1ELb1ELb1ELb1ELb0EEENS1_21CollectiveEpilogueFwdINS6_IJSA_SA_SA_EEES9_SD_SF_Li256ELb1ELb1ELb1ELb0EEENS1_36VarlenDynamicPersistentTileSchedulerILi128ELi128ELi256ELi128ELb1ELb1ELb1ELb0ELb1ELb1EEEEEEEEEvNT_6ParamsE --------------------------
	.section	.nv.info._ZN7cutlass13device_kernelIN5flash11enable_sm90INS1_16FlashAttnFwdSm90INS1_25CollectiveMainloopFwdSm90ILi2EN4cute5tupleIJNS5_1CILi1EEES8_S8_EEENS6_IJNS7_ILi128EEESA_NS7_ILi192EEEEEELi128ENS_6half_tEfNS_4arch4Sm90ELb0ELb0ELb1ELb1ELb0ELb1ELb0ELb1ELb1ELb1ELb1ELb0EEENS1_21CollectiveEpilogueFwdINS6_IJSA_SA_SA_EEES9_SD_SF_Li256ELb1ELb1ELb1ELb0EEENS1_36VarlenDynamicPersistentTileSchedulerILi128ELi128ELi256ELi128ELb1ELb1ELb1ELb0ELb1ELb1EEEEEEEEEvNT_6ParamsE,"",@"SHT_CUDA_INFO"
	.sectionflags	@""
	.align	4


	//----- nvinfo : EIATTR_CUDA_API_VERSION
	.align		4
        /*0000*/ 	.byte	0x04, 0x37
        /*0002*/ 	.short	(.L_377 - .L_376)
.L_376:
        /*0004*/ 	.word	0x00000082


	//----- nvinfo : EIATTR_KPARAM_INFO
	.align		4
.L_377:
        /*0008*/ 	.byte	0x04, 0x17
        /*000a*/ 	.short	(.L_379 - .L_378)
.L_378:
        /*000c*/ 	.word	0x00000000
        /*0010*/ 	.short	0x0000
        /*0012*/ 	.short	0x0070
        /*0014*/ 	.byte	0x00, 0xf0, 0x01, 0x2a


	//----- nvinfo : EIATTR_SPARSE_MMA_MASK
	.align		4
.L_379:
        /*0018*/ 	.byte	0x03, 0x50
        /*001a*/ 	.short	0x0000


	//----- nvinfo : EIATTR_MAXREG_COUNT
	.align		4
        /*001c*/ 	.byte	0x03, 0x1b
        /*001e*/ 	.short	0x00a8


	//----- nvinfo : EIATTR_NUM_BARRIERS
	.align		4
        /*0020*/ 	.byte	0x02, 0x4c
        /*0022*/ 	.byte	0x10
	.zero		1


	//----- nvinfo : EIATTR_EXTERNS
	.align		4
        /*0024*/ 	.byte	0x04, 0x0f
        /*0026*/ 	.short	(.L_381 - .L_380)


	//   ....[0]....
	.align		4
.L_380:
        /*0028*/ 	.word	index@(__assertfail)


	//----- nvinfo : EIATTR_ANNOTATIONS
	.align		4
.L_381:
        /*002c*/ 	.byte	0x04, 0x55
        /*002e*/ 	.short	(.L_383 - .L_382)


	//   ....[0]....
.L_382:
        /* <DEDUP_REMOVED lines=125> */


	//----- nvinfo : EIATTR_MERCURY_ISA_VERSION
	.align		4
.L_383:
        /*07f0*/ 	.byte	0x03, 0x5f
        /*07f2*/ 	.short	0x0101


	//----- nvinfo : EIATTR_UNUSED_LOAD_BYTE_OFFSET
	.align		4
        /*07f4*/ 	.byte	0x04, 0x44
        /*07f6*/ 	.short	(.L_385 - .L_384)


	//   ....[0]....
.L_384:
        /*07f8*/ 	.word	0x00000ab0
        /*07fc*/ 	.word	0x0000fff0


	//   ....[1]....
        /*0800*/ 	.word	0x00017890
        /*0804*/ 	.word	0x0000fff0


	//----- nvinfo : EIATTR_INT_WARP_WIDE_INSTR_OFFSETS
	.align		4
.L_385:
        /*0808*/ 	.byte	0x04, 0x31
        /*080a*/ 	.short	(.L_387 - .L_386)


	//   ....[0]....
.L_386:
        /*080c*/ 	.word	0x00000190


	//   ....[1]....
        /*0810*/ 	.word	0x000001d0


	//   ....[2]....
        /*0814*/ 	.word	0x00000240


	//   ....[3]....
        /*0818*/ 	.word	0x0001d570


	//   ....[4]....
        /*081c*/ 	.word	0x0001d600


	//   ....[5]....
        /*0820*/ 	.word	0x000210b0


	//   ....[6]....
        /*0824*/ 	.word	0x00021110


	//----- nvinfo : EIATTR_COOP_GROUP_MASK_REGIDS
	.align		4
.L_387:
        /*0828*/ 	.byte	0x04, 0x29
        /*082a*/ 	.short	(.L_389 - .L_388)


	//   ....[0]....
.L_388:
        /*082c*/ 	.word	0xffffffff


	//   ....[1]....
        /*0830*/ 	.word	0xffffffff


	//   ....[2]....
        /*0834*/ 	.word	0xffffffff


	//   ....[3]....
        /*0838*/ 	.word	0xffffffff


	//   ....[4]....
        /*083c*/ 	.word	0xffffffff


	//   ....[5]....
        /*0840*/ 	.word	0xffffffff


	//   ....[6]....
        /*0844*/ 	.word	0xffffffff


	//   ....[7]....
        /*0848*/ 	.word	0xffffffff


	//   ....[8]....
        /*084c*/ 	.word	0xffffffff


	//   ....[9]....
        /*0850*/ 	.word	0xffffffff


	//   ....[10]....
        /*0854*/ 	.word	0xffffffff


	//   ....[11]....
        /*0858*/ 	.word	0xffffffff


	//   ....[12]....
        /*085c*/ 	.word	0xffffffff


	//   ....[13]....
        /*0860*/ 	.word	0xffffffff


	//   ....[14]....
        /*0864*/ 	.word	0xffffffff


	//   ....[15]....
        /*0868*/ 	.word	0xffffffff


	//   ....[16]....
        /*086c*/ 	.word	0xffffffff


	//   ....[17]....
        /*0870*/ 	.word	0xffffffff


	//   ....[18]....
        /*0874*/ 	.word	0xffffffff


	//   ....[19]....
        /*0878*/ 	.word	0xffffffff


	//   ....[20]....
        /*087c*/ 	.word	0xffffffff


	//   ....[21]....
        /*0880*/ 	.word	0xffffffff


	//   ....[22]....
        /*0884*/ 	.word	0xffffffff


	//   ....[23]....
        /*0888*/ 	.word	0xffffffff


	//   ....[24]....
        /*088c*/ 	.word	0xffffffff


	//   ....[25]....
        /*0890*/ 	.word	0xffffffff


	//   ....[26]....
        /*0894*/ 	.word	0xffffffff


	//   ....[27]....
        /*0898*/ 	.word	0xffffffff


	//   ....[28]....
        /*089c*/ 	.word	0xffffffff


	//   ....[29]....
        /*08a0*/ 	.word	0xffffffff


	//   ....[30]....
        /*08a4*/ 	.word	0xffffffff


	//   ....[31]....
        /*08a8*/ 	.word	0xffffffff


	//   ....[32]....
        /*08ac*/ 	.word	0xffffffff


	//   ....[33]....
        /*08b0*/ 	.word	0xffffffff


	//   ....[34]....
        /*08b4*/ 	.word	0xffffffff


	//   ....[35]....
        /*08b8*/ 	.word	0xffffffff


	//   ....[36]....
        /*08bc*/ 	.word	0xffffffff


	//   ....[37]....
        /*08c0*/ 	.word	0xffffffff


	//   ....[38]....
        /*08c4*/ 	.word	0xffffffff


	//   ....[39]....
        /*08c8*/ 	.word	0xffffffff


	//   ....[40]....
        /*08cc*/ 	.word	0xffffffff


	//   ....[41]....
        /*08d0*/ 	.word	0xffffffff


	//   ....[42]....
        /*08d4*/ 	.word	0xffffffff


	//   ....[43]....
        /*08d8*/ 	.word	0xffffffff


	//   ....[44]....
        /*08dc*/ 	.word	0xffffffff


	//   ....[45]....
        /*08e0*/ 	.word	0xffffffff


	//   ....[46]....
        /*08e4*/ 	.word	0xffffffff


	//   ....[47]....
        /*08e8*/ 	.word	0xffffffff


	//   ....[48]....
        /*08ec*/ 	.word	0xffffffff


	//   ....[49]....
        /*08f0*/ 	.word	0xffffffff


	//   ....[50]....
        /*08f4*/ 	.word	0xffffffff


	//   ....[51]....
        /*08f8*/ 	.word	0xffffffff


	//   ....[52]....
        /*08fc*/ 	.word	0xffffffff


	//   ....[53]....
        /*0900*/ 	.word	0xffffffff


	//   ....[54]....
        /*0904*/ 	.word	0xffffffff


	//   ....[55]....
        /*0908*/ 	.word	0xffffffff


	//   ....[56]....
        /*090c*/ 	.word	0xffffffff


	//   ....[57]....
        /*0910*/ 	.word	0xffffffff


	//   ....[58]....
        /*0914*/ 	.word	0xffffffff


	//   ....[59]....
        /*0918*/ 	.word	0xffffffff


	//   ....[60]....
        /*091c*/ 	.word	0xffffffff


	//   ....[61]....
        /*0920*/ 	.word	0xffffffff


	//   ....[62]....
        /*0924*/ 	.word	0xffffffff


	//   ....[63]....
        /*0928*/ 	.word	0xffffffff


	//   ....[64]....
        /*092c*/ 	.word	0xffffffff


	//   ....[65]....
        /*0930*/ 	.word	0xffffffff


	//   ....[66]....
        /*0934*/ 	.word	0xffffffff


	//   ....[67]....
        /*0938*/ 	.word	0xffffffff


	//   ....[68]....
        /*093c*/ 	.word	0xffffffff


	//   ....[69]....
        /*0940*/ 	.word	0xffffffff


	//   ....[70]....
        /*0944*/ 	.word	0xffffffff


	//   ....[71]....
        /*0948*/ 	.word	0xffffffff


	//   ....[72]....
        /*094c*/ 	.word	0xffffffff


	//   ....[73]....
        /*0950*/ 	.word	0xffffffff


	//   ....[74]....
        /*0954*/ 	.word	0xffffffff


	//   ....[75]....
        /*0958*/ 	.word	0xffffffff


	//   ....[76]....
        /*095c*/ 	.word	0xffffffff


	//   ....[77]....
        /*0960*/ 	.word	0xffffffff


	//   ....[78]....
        /*0964*/ 	.word	0xffffffff


	//   ....[79]....
        /*0968*/ 	.word	0xffffffff


	//   ....[80]....
        /*096c*/ 	.word	0xffffffff


	//   ....[81]....
        /*0970*/ 	.word	0xffffffff


	//   ....[82]....
        /*0974*/ 	.word	0xffffffff


	//   ....[83]....
        /*0978*/ 	.word	0xffffffff


	//   ....[84]....
        /*097c*/ 	.word	0xffffffff


	//   ....[85]....
        /*0980*/ 	.word	0xffffffff


	//   ....[86]....
        /*0984*/ 	.word	0xffffffff


	//   ....[87]....
        /*0988*/ 	.word	0xffffffff


	//   ....[88]....
        /*098c*/ 	.word	0xffffffff


	//   ....[89]....
        /*0990*/ 	.word	0xffffffff


	//   ....[90]....
        /*0994*/ 	.word	0xffffffff


	//   ....[91]....
        /*0998*/ 	.word	0xffffffff


	//   ....[92]....
        /*099c*/ 	.word	0xffffffff


	//   ....[93]....
        /*09a0*/ 	.word	0xffffffff


	//   ....[94]....
        /*09a4*/ 	.word	0xffffffff


	//   ....[95]....
        /*09a8*/ 	.word	0xffffffff


	//   ....[96]....
        /*09ac*/ 	.word	0xffffffff


	//   ....[97]....
        /*09b0*/ 	.word	0xffffffff


	//   ....[98]....
        /*09b4*/ 	.word	0xffffffff


	//   ....[99]....
        /*09b8*/ 	.word	0xffffffff


	//   ....[100]....
        /*09bc*/ 	.word	0xffffffff


	//   ....[101]....
        /*09c0*/ 	.word	0xffffffff


	//   ....[102]....
        /*09c4*/ 	.word	0xffffffff


	//   ....[103]....
        /*09c8*/ 	.word	0xffffffff


	//   ....[104]....
        /*09cc*/ 	.word	0xffffffff


	//   ....[105]....
        /*09d0*/ 	.word	0xffffffff


	//   ....[106]....
        /*09d4*/ 	.word	0x0500000f


	//   ....[107]....
        /*09d8*/ 	.word	0x0500000f


	//   ....[108]....
        /*09dc*/ 	.word	0x0500000f


	//   ....[109]....
        /*09e0*/ 	.word	0x0500000f


	//   ....[110]....
        /*09e4*/ 	.word	0x0500000f


	//   ....[111]....
        /*09e8*/ 	.word	0x0500000f


	//   ....[112]....
        /*09ec*/ 	.word	0x0500000f


	//   ....[113]....
        /*09f0*/ 	.word	0x0500000f


	//   ....[114]....
        /*09f4*/ 	.word	0x0500000f


	//   ....[115]....
        /*09f8*/ 	.word	0x0500000f


	//   ....[116]....
        /*09fc*/ 	.word	0x0500000f


	//   ....[117]....
        /*0a00*/ 	.word	0x0500000f


	//   ....[118]....
        /*0a04*/ 	.word	0x0500000f


	//   ....[119]....
        /*0a08*/ 	.word	0x0500000f


	//   ....[120]....
        /*0a0c*/ 	.word	0x0500000f


	//   ....[121]....
        /*0a10*/ 	.word	0x0500000f


	//   ....[122]....
        /*0a14*/ 	.word	0x0500000f


	//   ....[123]....
        /*0a18*/ 	.word	0x0500000f


	//   ....[124]....
        /*0a1c*/ 	.word	0x0500000f


	//   ....[125]....
        /*0a20*/ 	.word	0x0500000f


	//   ....[126]....
        /*0a24*/ 	.word	0x0500000f


	//   ....[127]....
        /*0a28*/ 	.word	0x0500000f


	//   ....[128]....
        /*0a2c*/ 	.word	0x0500000f


	//   ....[129]....
        /*0a30*/ 	.word	0x0500000f


	//   ....[130]....
        /*0a34*/ 	.word	0x0500000f


	//   ....[131]....
        /*0a38*/ 	.word	0x0500000f


	//   ....[132]....
        /*0a3c*/ 	.word	0x0500000f


	//   ....[133]....
        /*0a40*/ 	.word	0x0500000f


	//   ....[134]....
        /*0a44*/ 	.word	0x0500000f


	//   ....[135]....
        /*0a48*/ 	.word	0x0500000f


	//   ....[136]....
        /*0a4c*/ 	.word	0x0500000f


	//   ....[137]....
        /*0a50*/ 	.word	0x0500000f


	//   ....[138]....
        /*0a54*/ 	.word	0x0500000f


	//   ....[139]....
        /*0a58*/ 	.word	0x0500000f


	//   ....[140]....
        /*0a5c*/ 	.word	0x0500000f


	//   ....[141]....
        /*0a60*/ 	.word	0x0500000f


	//   ....[142]....
        /*0a64*/ 	.word	0x0500000f


	//   ....[143]....
        /*0a68*/ 	.word	0x0500000f


	//   ....[144]....
        /*0a6c*/ 	.word	0x0500000f


	//   ....[145]....
        /*0a70*/ 	.word	0x0500000f


	//   ....[146]....
        /*0a74*/ 	.word	0x0500000f


	//   ....[147]....
        /*0a78*/ 	.word	0x0500000f


	//   ....[148]....
        /*0a7c*/ 	.word	0x0500000f


	//   ....[149]....
        /*0a80*/ 	.word	0x0500000f


	//   ....[150]....
        /*0a84*/ 	.word	0x0500000f


	//----- nvinfo : EIATTR_COOP_GROUP_INSTR_OFFSETS
	.align		4
.L_389:
        /*0a88*/ 	.byte	0x04, 0x28
        /*0a8a*/ 	.short	(.L_391 - .L_390)


	//   ....[0]....
.L_390:
        /*0a8c*/ 	.word	0x00000060


	//   ....[1]....
        /*0a90*/ 	.word	0x000001a0


	//   ....[2]....
        /*0a94*/ 	.word	0x000001f0


	//   ....[3]....
        /*0a98*/ 	.word	0x00000420


	//   ....[4]....
        /*0a9c*/ 	.word	0x00000580


	//   ....[5]....
        /*0aa0*/ 	.word	0x000006a0


	//   ....[6]....
        /*0aa4*/ 	.word	0x00000800


	//   ....[7]....
        /*0aa8*/ 	.word	0x0000aeb0


	//   ....[8]....
        /*0aac*/ 	.word	0x0000b430


	//   ....[9]....
        /*0ab0*/ 	.word	0x0000b440


	//   ....[10]....
        /*0ab4*/ 	.word	0x0000b450


	//   ....[11]....
        /*0ab8*/ 	.word	0x0000b460


	//   ....[12]....
        /*0abc*/ 	.word	0x0000df00


	//   ....[13]....
        /*0ac0*/ 	.word	0x0000df10


	//   ....[14]....
        /*0ac4*/ 	.word	0x0000df20


	//   ....[15]....
        /*0ac8*/ 	.word	0x0000df30


	//   ....[16]....
        /*0acc*/ 	.word	0x00012790


	//   ....[17]....
        /*0ad0*/ 	.word	0x000127c0


	//   ....[18]....
        /*0ad4*/ 	.word	0x00012e40


	//   ....[19]....
        /*0ad8*/ 	.word	0x00012ea0


	//   ....[20]....
        /*0adc*/ 	.word	0x000156b0


	//   ....[21]....
        /*0ae0*/ 	.word	0x000156e0


	//   ....[22]....
        /*0ae4*/ 	.word	0x00015c70


	//   ....[23]....
        /*0ae8*/ 	.word	0x00015ce0


	//   ....[24]....
        /*0aec*/ 	.word	0x000171e0


	//   ....[25]....
        /*0af0*/ 	.word	0x00017280


	//   ....[26]....
        /*0af4*/ 	.word	0x000172b0


	//   ....[27]....
        /*0af8*/ 	.word	0x000172c0


	//   ....[28]....
        /*0afc*/ 	.word	0x00018340


	//   ....[29]....
        /*0b00*/ 	.word	0x00018350


	//   ....[30]....
        /*0b04*/ 	.word	0x00018360


	//   ....[31]....
        /*0b08*/ 	.word	0x00018370


	//   ....[32]....
        /*0b0c*/ 	.word	0x00018a20


	//   ....[33]....
        /*0b10*/ 	.word	0x00018a50


	//   ....[34]....
        /*0b14*/ 	.word	0x00018b40


	//   ....[35]....
        /*0b18*/ 	.word	0x00018b60


	//   ....[36]....
        /*0b1c*/ 	.word	0x00018c20


	//   ....[37]....
        /*0b20*/ 	.word	0x00018c40


	//   ....[38]....
        /*0b24*/ 	.word	0x00018d10


	//   ....[39]....
        /*0b28*/ 	.word	0x00018d30


	//   ....[40]....
        /*0b2c*/ 	.word	0x000191b0


	//   ....[41]....
        /*0b30*/ 	.word	0x000191c0


	//   ....[42]....
        /*0b34*/ 	.word	0x00019600


	//   ....[43]....
        /*0b38*/ 	.word	0x00019610


	//   ....[44]....
        /*0b3c*/ 	.word	0x0001a280


	//   ....[45]....
        /*0b40*/ 	.word	0x0001a2a0


	//   ....[46]....
        /*0b44*/ 	.word	0x0001a360


	//   ....[47]....
        /*0b48*/ 	.word	0x0001a380


	//   ....[48]....
        /*0b4c*/ 	.word	0x0001a440


	//   ....[49]....
        /*0b50*/ 	.word	0x0001a460


	//   ....[50]....
        /*0b54*/ 	.word	0x0001a530


	//   ....[51]....
        /*0b58*/ 	.word	0x0001a550


	//   ....[52]....
        /*0b5c*/ 	.word	0x0001a6a0


	//   ....[53]....
        /*0b60*/ 	.word	0x0001a8d0


	//   ....[54]....
        /*0b64*/ 	.word	0x0001a900


	//   ....[55]....
        /*0b68*/ 	.word	0x0001a930


	//   ....[56]....
        /*0b6c*/ 	.word	0x0001a960


	//   ....[57]....
        /*0b70*/ 	.word	0x0001a990


	//   ....[58]....
        /*0b74*/ 	.word	0x0001a9c0


	//   ....[59]....
        /*0b78*/ 	.word	0x0001ab60


	//   ....[60]....
        /*0b7c*/ 	.word	0x0001ab90


	//   ....[61]....
        /*0b80*/ 	.word	0x0001abc0


	//   ....[62]....
        /*0b84*/ 	.word	0x0001abf0


	//   ....[63]....
        /*0b88*/ 	.word	0x0001ac20


	//   ....[64]....
        /*0b8c*/ 	.word	0x0001ac50


	//   ....[65]....
        /*0b90*/ 	.word	0x0001ace0


	//   ....[66]....
        /*0b94*/ 	.word	0x0001ad10


	//   ....[67]....
        /*0b98*/ 	.word	0x0001ad20


	//   ....[68]....
        /*0b9c*/ 	.word	0x0001add0


	//   ....[69]....
        /*0ba0*/ 	.word	0x0001bf60


	//   ....[70]....
        /*0ba4*/ 	.word	0x0001db50


	//   ....[71]....
        /*0ba8*/ 	.word	0x0001e740


	//   ....[72]....
        /*0bac*/ 	.word	0x0001e780


	//   ....[73]....
        /*0bb0*/ 	.word	0x0001e840


	//   ....[74]....
        /*0bb4*/ 	.word	0x0001e850


	//   ....[75]....
        /*0bb8*/ 	.word	0x0001e8f0


	//   ....[76]....
        /*0bbc*/ 	.word	0x0001e900


	//   ....[77]....
        /*0bc0*/ 	.word	0x0001e9a0


	//   ....[78]....
        /*0bc4*/ 	.word	0x0001e9b0


	//   ....[79]....
        /*0bc8*/ 	.word	0x0001ea50


	//   ....[80]....
        /*0bcc*/ 	.word	0x0001ea60


	//   ....[81]....
        /*0bd0*/ 	.word	0x0001eb00


	//   ....[82]....
        /*0bd4*/ 	.word	0x0001eb10


	//   ....[83]....
        /*0bd8*/ 	.word	0x0001ebb0


	//   ....[84]....
        /*0bdc*/ 	.word	0x0001ebc0


	//   ....[85]....
        /*0be0*/ 	.word	0x0001ec10


	//   ....[86]....
        /*0be4*/ 	.word	0x0001ec50


	//   ....[87]....
        /*0be8*/ 	.word	0x00021840


	//   ....[88]....
        /*0bec*/ 	.word	0x00021870


	//   ....[89]....
        /*0bf0*/ 	.word	0x000218c0


	//   ....[90]....
        /*0bf4*/ 	.word	0x000218f0


	//   ....[91]....
        /*0bf8*/ 	.word	0x00021920


	//   ....[92]....
        /*0bfc*/ 	.word	0x00021950


	//   ....[93]....
        /*0c00*/ 	.word	0x00021980


	//   ....[94]....
        /*0c04*/ 	.word	0x000219b0


	//   ....[95]....
        /*0c08*/ 	.word	0x00021b80


	//   ....[96]....
        /*0c0c*/ 	.word	0x00021bb0


	//   ....[97]....
        /*0c10*/ 	.word	0x00021be0


	//   ....[98]....
        /*0c14*/ 	.word	0x00021c10


	//   ....[99]....
        /*0c18*/ 	.word	0x00021c40


	//   ....[100]....
        /*0c1c*/ 	.word	0x00021c70


	//   ....[101]....
        /*0c20*/ 	.word	0x00021d30


	//   ....[102]....
        /*0c24*/ 	.word	0x00021d50


	//   ....[103]....
        /*0c28*/ 	.word	0x00021d60


	//   ....[104]....
        /*0c2c*/ 	.word	0x00021dc0


	//   ....[105]....
        /*0c30*/ 	.word	0x000224d0


	//   ....[106]....
        /*0c34*/ 	.word	0x00022910


	//   ....[107]....
        /*0c38*/ 	.word	0x000229a0


	//   ....[108]....
        /*0c3c*/ 	.word	0x000229f0


	//   ....[109]....
        /*0c40*/ 	.word	0x00022a40


	//   ....[110]....
        /*0c44*/ 	.word	0x00022b30


	//   ....[111]....
        /*0c48*/ 	.word	0x00022bc0


	//   ....[112]....
        /*0c4c*/ 	.word	0x00022c10


	//   ....[113]....
        /*0c50*/ 	.word	0x00022c60


	//   ....[114]....
        /*0c54*/ 	.word	0x00022ec0


	//   ....[115]....
        /*0c58*/ 	.word	0x000231b0


	//   ....[116]....
        /*0c5c*/ 	.word	0x00023330


	//   ....[117]....
        /*0c60*/ 	.word	0x00023380


	//   ....[118]....
        /*0c64*/ 	.word	0x00023450


	//   ....[119]....
        /*0c68*/ 	.word	0x00023560


	//   ....[120]....
        /*0c6c*/ 	.word	0x000235c0


	//   ....[121]....
        /*0c70*/ 	.word	0x000236d0


	//   ....[122]....
        /*0c74*/ 	.word	0x00023730


	//   ....[123]....
        /*0c78*/ 	.word	0x00023840


	//   ....[124]....
        /*0c7c*/ 	.word	0x000238a0


	//   ....[125]....
        /*0c80*/ 	.word	0x000239b0


	//   ....[126]....
        /*0c84*/ 	.word	0x00023a10


	//   ....[127]....
        /*0c88*/ 	.word	0x00023b20


	//   ....[128]....
        /*0c8c*/ 	.word	0x00023b80


	//   ....[129]....
        /*0c90*/ 	.word	0x00023c90


	//   ....[130]....
        /*0c94*/ 	.word	0x00023cf0


	//   ....[131]....
        /*0c98*/ 	.word	0x00023dd0


	//   ....[132]....
        /*0c9c*/ 	.word	0x00024140


	//   ....[133]....
        /*0ca0*/ 	.word	0x000241f0


	//   ....[134]....
        /*0ca4*/ 	.word	0x00024360


	//   ....[135]....
        /*0ca8*/ 	.word	0x000243f0


	//   ....[136]....
        /*0cac*/ 	.word	0x00024470


	//   ....[137]....
        /*0cb0*/ 	.word	0x000244f0


	//   ....[138]....
        /*0cb4*/ 	.word	0x00024570


	//   ....[139]....
        /*0cb8*/ 	.word	0x00024600


	//   ....[140]....
        /*0cbc*/ 	.word	0x000246a0


	//   ....[141]....
        /*0cc0*/ 	.word	0x00024770


	//   ....[142]....
        /*0cc4*/ 	.word	0x000247f0


	//   ....[143]....
        /*0cc8*/ 	.word	0x00024870


	//   ....[144]....
        /*0ccc*/ 	.word	0x000248f0


	//   ....[145]....
        /*0cd0*/ 	.word	0x00024980


	//   ....[146]....
        /*0cd4*/ 	.word	0x00024a00


	//   ....[147]....
        /*0cd8*/ 	.word	0x00024aa0


	//   ....[148]....
        /*0cdc*/ 	.word	0x00024af0


	//   ....[149]....
        /*0ce0*/ 	.word	0x00024b80


	//   ....[150]....
        /*0ce4*/ 	.word	0x00024cb0


	//----- nvinfo : EIATTR_REG_RECONFIG
	.align		4
.L_391:
        /*0ce8*/ 	.byte	0x01, 0x54
	.zero		2


	//----- nvinfo : EIATTR_SYSCALL_OFFSETS
	.align		4
        /*0cec*/ 	.byte	0x04, 0x46
        /*0cee*/ 	.short	(.L_393 - .L_392)


	//   ....[0]....
.L_392:
        /*0cf0*/ 	.word	0x00002020


	//   ....[1]....
        /*0cf4*/ 	.word	0x00002170


	//   ....[2]....
        /*0cf8*/ 	.word	0x0000b060


	//   ....[3]....
        /*0cfc*/ 	.word	0x0000b3b0


	//   ....[4]....
        /*0d00*/ 	.word	0x0001d770


	//   ....[5]....
        /*0d04*/ 	.word	0x0001d8c0


	//   ....[6]....
        /*0d08*/ 	.word	0x0001d9b0


	//   ....[7]....
        /*0d0c*/ 	.word	0x0001e310


	//----- nvinfo : EIATTR_MBARRIER_INSTR_OFFSETS
	.align		4
.L_393:
        /*0d10*/ 	.byte	0x04, 0x39
        /*0d12*/ 	.short	(.L_395 - .L_394)


	//   ....[0]....
.L_394:
        /*0d14*/ 	.word	0x000002d0
        /*0d18*/ 	.word	0x000000ff
        /*0d1c*/ 	.word	0x00034800
        /*0d20*/ 	.short	0x0100
        /*0d22*/ 	.byte	0x08
	.zero		1


	//   ....[1]....
        /*0d24*/ 	.word	0x000002e0
        /*0d28*/ 	.word	0x000000ff
        /*0d2c*/ 	.word	0x00034820
        /*0d30*/ 	.short	0x0100
        /*0d32*/ 	.byte	0x08
	.zero		1


	//   ....[2]....
        /*0d34*/ 	.word	0x000003d0
        /*0d38*/ 	.word	0x000000ff
        /*0d3c*/ 	.word	0x00034830
        /*0d40*/ 	.short	0x0100
        /*0d42*/ 	.byte	0x08
	.zero		1


	//   ....[3]....
        /*0d44*/ 	.word	0x000003e0
        /*0d48*/ 	.word	0x000000ff
        /*0d4c*/ 	.word	0x00034840
        /*0d50*/ 	.short	0x0100
        /*0d52*/ 	.byte	0x08
	.zero		1


	//   ....[4]....
        /*0d54*/ 	.word	0x000003f0
        /*0d58*/ 	.word	0x000000ff
        /*0d5c*/ 	.word	0x00034838
        /*0d60*/ 	.short	0x0100
        /*0d62*/ 	.byte	0x08
	.zero		1


	//   ....[5]....
        /*0d64*/ 	.word	0x00000400
        /*0d68*/ 	.word	0x000000ff
        /*0d6c*/ 	.word	0x00034848
        /*0d70*/ 	.short	0x0100
        /*0d72*/ 	.byte	0x08
	.zero		1


	//   ....[6]....
        /*0d74*/ 	.word	0x00000530
        /*0d78*/ 	.word	0x000000ff
        /*0d7c*/ 	.word	0x00034850
        /*0d80*/ 	.short	0x0100
        /*0d82*/ 	.byte	0x08
	.zero		1


	//   ....[7]....
        /*0d84*/ 	.word	0x00000540
        /*0d88*/ 	.word	0x000000ff
        /*0d8c*/ 	.word	0x00034860
        /*0d90*/ 	.short	0x0100
        /*0d92*/ 	.byte	0x08
	.zero		1


	//   ....[8]....
        /*0d94*/ 	.word	0x00000550
        /*0d98*/ 	.word	0x000000ff
        /*0d9c*/ 	.word	0x00034858
        /*0da0*/ 	.short	0x0100
        /*0da2*/ 	.byte	0x08
	.zero		1


	//   ....[9]....
        /*0da4*/ 	.word	0x00000560
        /*0da8*/ 	.word	0x000000ff
        /*0dac*/ 	.word	0x00034868
        /*0db0*/ 	.short	0x0100
        /*0db2*/ 	.byte	0x08
	.zero		1


	//   ....[10]....
        /*0db4*/ 	.word	0x00000650
        /*0db8*/ 	.word	0x000000ff
        /*0dbc*/ 	.word	0x00034870
        /*0dc0*/ 	.short	0x0100
        /*0dc2*/ 	.byte	0x06
	.zero		1


	//   ....[11]....
        /*0dc4*/ 	.word	0x00000660
        /*0dc8*/ 	.word	0x000000ff
        /*0dcc*/ 	.word	0x00034880
        /*0dd0*/ 	.short	0x0100
        /*0dd2*/ 	.byte	0x06
	.zero		1


	//   ....[12]....
        /*0dd4*/ 	.word	0x00000670
        /*0dd8*/ 	.word	0x000000ff
        /*0ddc*/ 	.word	0x00034878
        /*0de0*/ 	.short	0x0100
        /*0de2*/ 	.byte	0x06
	.zero		1


	//   ....[13]....
        /*0de4*/ 	.word	0x00000680
        /*0de8*/ 	.word	0x000000ff
        /*0dec*/ 	.word	0x00034888
        /*0df0*/ 	.short	0x0100
        /*0df2*/ 	.byte	0x06
	.zero		1


	//   ....[14]....
        /*0df4*/ 	.word	0x000007b0
        /*0df8*/ 	.word	0x000000ff
        /*0dfc*/ 	.word	0x00034890
        /*0e00*/ 	.short	0x0100
        /*0e02*/ 	.byte	0x08
	.zero		1


	//   ....[15]....
        /*0e04*/ 	.word	0x000007c0
        /*0e08*/ 	.word	0x000000ff
        /*0e0c*/ 	.word	0x000348a0
        /*0e10*/ 	.short	0x0100
        /*0e12*/ 	.byte	0x08
	.zero		1


	//   ....[16]....
        /*0e14*/ 	.word	0x000007d0
        /*0e18*/ 	.word	0x000000ff
        /*0e1c*/ 	.word	0x00034898
        /*0e20*/ 	.short	0x0100
        /*0e22*/ 	.byte	0x08
	.zero		1


	//   ....[17]....
        /*0e24*/ 	.word	0x000007e0
        /*0e28*/ 	.word	0x000000ff
        /*0e2c*/ 	.word	0x000348a8
        /*0e30*/ 	.short	0x0100
        /*0e32*/ 	.byte	0x08
	.zero		1


	//   ....[18]....
        /*0e34*/ 	.word	0x00000910
        /*0e38*/ 	.word	0x000000ff
        /*0e3c*/ 	.word	0x000348b0
        /*0e40*/ 	.short	0x0100
        /*0e42*/ 	.byte	0x08
	.zero		1


	//   ....[19]....
        /*0e44*/ 	.word	0x00000920
        /*0e48*/ 	.word	0x000000ff
        /*0e4c*/ 	.word	0x000348c0
        /*0e50*/ 	.short	0x0100
        /*0e52*/ 	.byte	0x08
	.zero		1


	//   ....[20]....
        /*0e54*/ 	.word	0x00000930
        /*0e58*/ 	.word	0x000000ff
        /*0e5c*/ 	.word	0x000348b8
        /*0e60*/ 	.short	0x0100
        /*0e62*/ 	.byte	0x08
	.zero		1


	//   ....[21]....
        /*0e64*/ 	.word	0x00000940
        /*0e68*/ 	.word	0x000000ff
        /*0e6c*/ 	.word	0x000348c8
        /*0e70*/ 	.short	0x0100
        /*0e72*/ 	.byte	0x08
	.zero		1


	//   ....[22]....
        /*0e74*/ 	.word	0x00003c20
        /*0e78*/ 	.word	0x00000065
        /*0e7c*/ 	.word	0x00034890
        /*0e80*/ 	.short	0x010a
        /*0e82*/ 	.byte	0x3f
	.zero		1


	//   ....[23]....
        /*0e84*/ 	.word	0x00006f50
        /*0e88*/ 	.word	0x00000065
        /*0e8c*/ 	.word	0x00034890
        /*0e90*/ 	.short	0x010a
        /*0e92*/ 	.byte	0x3f
	.zero		1


	//   ....[24]....
        /*0e94*/ 	.word	0x0000a040
        /*0e98*/ 	.word	0x00000065
        /*0e9c*/ 	.word	0x00034890
        /*0ea0*/ 	.short	0x010a
        /*0ea2*/ 	.byte	0x3f
	.zero		1


	//   ....[25]....
        /*0ea4*/ 	.word	0x0000a410
        /*0ea8*/ 	.word	0x00000028
        /*0eac*/ 	.word	0x00000000
        /*0eb0*/ 	.short	0x0101
        /*0eb2*/ 	.byte	0x3f
	.zero		1


	//   ....[26]....
        /*0eb4*/ 	.word	0x0000a450
        /*0eb8*/ 	.word	0x00000065
        /*0ebc*/ 	.word	0x000348b0
        /*0ec0*/ 	.short	0x010a
        /*0ec2*/ 	.byte	0x3f
	.zero		1


	//   ....[27]....
        /*0ec4*/ 	.word	0x0000a8f0
        /*0ec8*/ 	.word	0x00000065
        /*0ecc*/ 	.word	0x00000000
        /*0ed0*/ 	.short	0x0101
        /*0ed2*/ 	.byte	0x3f
	.zero		1


	//   ....[28]....
        /*0ed4*/ 	.word	0x0000b0e0
        /*0ed8*/ 	.word	0x00000002
        /*0edc*/ 	.word	0x00034800
        /*0ee0*/ 	.short	0x010a
        /*0ee2*/ 	.byte	0x3f
	.zero		1


	//   ....[29]....
        /*0ee4*/ 	.word	0x0000b130
        /*0ee8*/ 	.word	0x00000002
        /*0eec*/ 	.word	0x00034800
        /*0ef0*/ 	.short	0x010a
        /*0ef2*/ 	.byte	0x3f
	.zero		1


	//   ....[30]....
        /*0ef4*/ 	.word	0x0000bb60
        /*0ef8*/ 	.word	0x00000002
        /*0efc*/ 	.word	0x00034800
        /*0f00*/ 	.short	0x010a
        /*0f02*/ 	.byte	0x3f
	.zero		1


	//   ....[31]....
        /*0f04*/ 	.word	0x0000e3d0
        /*0f08*/ 	.word	0x00000002
        /*0f0c*/ 	.word	0x00034800
        /*0f10*/ 	.short	0x010a
        /*0f12*/ 	.byte	0x3f
	.zero		1


	//   ....[32]....
        /*0f14*/ 	.word	0x00010b80
        /*0f18*/ 	.word	0x00000000
        /*0f1c*/ 	.word	0x00034830
        /*0f20*/ 	.short	0x010a
        /*0f22*/ 	.byte	0x3f
	.zero		1


	//   ....[33]....
        /*0f24*/ 	.word	0x00010c00
        /*0f28*/ 	.word	0x00000000
        /*0f2c*/ 	.word	0x00034830
        /*0f30*/ 	.short	0x010a
        /*0f32*/ 	.byte	0x3f
	.zero		1


	//   ....[34]....
        /*0f34*/ 	.word	0x000133a0
        /*0f38*/ 	.word	0x00000003
        /*0f3c*/ 	.word	0x00000000
        /*0f40*/ 	.short	0x0101
        /*0f42*/ 	.byte	0x3f
	.zero		1


	//   ....[35]....
        /*0f44*/ 	.word	0x00013dd0
        /*0f48*/ 	.word	0x0000000c
        /*0f4c*/ 	.word	0x00034830
        /*0f50*/ 	.short	0x010a
        /*0f52*/ 	.byte	0x3f
	.zero		1


	//   ....[36]....
        /*0f54*/ 	.word	0x00013e50
        /*0f58*/ 	.word	0x0000000c
        /*0f5c*/ 	.word	0x00034830
        /*0f60*/ 	.short	0x010a
        /*0f62*/ 	.byte	0x3f
	.zero		1


	//   ....[37]....
        /*0f64*/ 	.word	0x00014940
        /*0f68*/ 	.word	0x0000000d
        /*0f6c*/ 	.word	0x00034850
        /*0f70*/ 	.short	0x010a
        /*0f72*/ 	.byte	0x3f
	.zero		1


	//   ....[38]....
        /*0f74*/ 	.word	0x00014990
        /*0f78*/ 	.word	0x0000000d
        /*0f7c*/ 	.word	0x00034850
        /*0f80*/ 	.short	0x010a
        /*0f82*/ 	.byte	0x3f
	.zero		1


	//   ....[39]....
        /*0f84*/ 	.word	0x00016380
        /*0f88*/ 	.word	0x0000000c
        /*0f8c*/ 	.word	0x00000000
        /*0f90*/ 	.short	0x0101
        /*0f92*/ 	.byte	0x3f
	.zero		1


	//   ....[40]....
        /*0f94*/ 	.word	0x000163c0
        /*0f98*/ 	.word	0x0000000d
        /*0f9c*/ 	.word	0x00000000
        /*0fa0*/ 	.short	0x0101
        /*0fa2*/ 	.byte	0x3f
	.zero		1


	//   ....[41]....
        /*0fa4*/ 	.word	0x00016dc0
        /*0fa8*/ 	.word	0x00000006
        /*0fac*/ 	.word	0x00034850
        /*0fb0*/ 	.short	0x010a
        /*0fb2*/ 	.byte	0x3f
	.zero		1


	//   ....[42]....
        /*0fb4*/ 	.word	0x00016e60
        /*0fb8*/ 	.word	0x00000006
        /*0fbc*/ 	.word	0x00034850
        /*0fc0*/ 	.short	0x010a
        /*0fc2*/ 	.byte	0x3f
	.zero		1


	//   ....[43]....
        /*0fc4*/ 	.word	0x00017420
        /*0fc8*/ 	.word	0x00000006
        /*0fcc*/ 	.word	0x00000000
        /*0fd0*/ 	.short	0x0101
        /*0fd2*/ 	.byte	0x3f
	.zero		1


	//   ....[44]....
        /*0fd4*/ 	.word	0x00018a40
        /*0fd8*/ 	.word	0x00000000
        /*0fdc*/ 	.word	0x00000000
        /*0fe0*/ 	.short	0x0101
        /*0fe2*/ 	.byte	0x3f
	.zero		1


	//   ....[45]....
        /*0fe4*/ 	.word	0x00019070
        /*0fe8*/ 	.word	0x00000006
        /*0fec*/ 	.word	0x00000000
        /*0ff0*/ 	.short	0x0101
        /*0ff2*/ 	.byte	0x3f
	.zero		1


	//   ....[46]....
        /*0ff4*/ 	.word	0x0001c040
        /*0ff8*/ 	.word	0x00000012
        /*0ffc*/ 	.word	0x00034820
        /*1000*/ 	.short	0x010a
        /*1002*/ 	.byte	0x3f
	.zero		1


	//   ....[47]....
        /*1004*/ 	.word	0x0001c110
        /*1008*/ 	.word	0x00000005
        /*100c*/ 	.word	0x000348a0
        /*1010*/ 	.short	0x010a
        /*1012*/ 	.byte	0x3f
	.zero		1


	//   ....[48]....
        /*1014*/ 	.word	0x0001c530
        /*1018*/ 	.word	0x00000005
        /*101c*/ 	.word	0x000348c0
        /*1020*/ 	.short	0x010a
        /*1022*/ 	.byte	0x3f
	.zero		1


	//   ....[49]....
        /*1024*/ 	.word	0x0001c9f0
        /*1028*/ 	.word	0x00000006
        /*102c*/ 	.word	0x000348a0
        /*1030*/ 	.short	0x010a
        /*1032*/ 	.byte	0x3f
	.zero		1


	//   ....[50]....
        /*1034*/ 	.word	0x0001ce30
        /*1038*/ 	.word	0x00000006
        /*103c*/ 	.word	0x000348c0
        /*1040*/ 	.short	0x010a
        /*1042*/ 	.byte	0x3f
	.zero		1


	//   ....[51]....
        /*1044*/ 	.word	0x0001ddc0
        /*1048*/ 	.word	0x00000000
        /*104c*/ 	.word	0x00034840
        /*1050*/ 	.short	0x010a
        /*1052*/ 	.byte	0x3f
	.zero		1


	//   ....[52]....
        /*1054*/ 	.word	0x0001ed40
        /*1058*/ 	.word	0x00000012
        /*105c*/ 	.word	0x00034800
        /*1060*/ 	.short	0x0107
        /*1062*/ 	.byte	0x3f
	.zero		1


	//   ....[53]....
        /*1064*/ 	.word	0x0001ee40
        /*1068*/ 	.word	0x00000012
        /*106c*/ 	.word	0x00034800
        /*1070*/ 	.short	0x0101
        /*1072*/ 	.byte	0x3f
	.zero		1


	//   ....[54]....
        /*1074*/ 	.word	0x0001ee60
        /*1078*/ 	.word	0x00000012
        /*107c*/ 	.word	0x00034820
        /*1080*/ 	.short	0x010a
        /*1082*/ 	.byte	0x3f
	.zero		1


	//   ....[55]....
        /*1084*/ 	.word	0x0001f220
        /*1088*/ 	.word	0x00000003
        /*108c*/ 	.word	0x00034840
        /*1090*/ 	.short	0x010a
        /*1092*/ 	.byte	0x3f
	.zero		1


	//   ....[56]....
        /*1094*/ 	.word	0x0001f6a0
        /*1098*/ 	.word	0x00000002
        /*109c*/ 	.word	0x00034860
        /*10a0*/ 	.short	0x010a
        /*10a2*/ 	.byte	0x3f
	.zero		1


	//   ....[57]....
        /*10a4*/ 	.word	0x0001fd50
        /*10a8*/ 	.word	0x00000003
        /*10ac*/ 	.word	0x00034840
        /*10b0*/ 	.short	0x010a
        /*10b2*/ 	.byte	0x3f
	.zero		1


	//   ....[58]....
        /*10b4*/ 	.word	0x000201d0
        /*10b8*/ 	.word	0x00000002
        /*10bc*/ 	.word	0x00034860
        /*10c0*/ 	.short	0x010a
        /*10c2*/ 	.byte	0x3f
	.zero		1


	//   ....[59]....
        /*10c4*/ 	.word	0x000207e0
        /*10c8*/ 	.word	0x00000003
        /*10cc*/ 	.word	0x00034840
        /*10d0*/ 	.short	0x010a
        /*10d2*/ 	.byte	0x3f
	.zero		1


	//   ....[60]....
        /*10d4*/ 	.word	0x00020c50
        /*10d8*/ 	.word	0x00000002
        /*10dc*/ 	.word	0x00034860
        /*10e0*/ 	.short	0x010a
        /*10e2*/ 	.byte	0x3f
	.zero		1


	//   ....[61]....
        /*10e4*/ 	.word	0x00021200
        /*10e8*/ 	.word	0x00000000
        /*10ec*/ 	.word	0x00034860
        /*10f0*/ 	.short	0x010a
        /*10f2*/ 	.byte	0x3f
	.zero		1


	//   ....[62]....
        /*10f4*/ 	.word	0x00022450
        /*10f8*/ 	.word	0x00000000
        /*10fc*/ 	.word	0x00034820
        /*1100*/ 	.short	0x010a
        /*1102*/ 	.byte	0x3f
	.zero		1


	//   ....[63]....
        /*1104*/ 	.word	0x00022640
        /*1108*/ 	.word	0x00000006
        /*110c*/ 	.word	0x00000000
        /*1110*/ 	.short	0x010a
        /*1112*/ 	.byte	0x3f
	.zero		1


	//   ....[64]....
        /*1114*/ 	.word	0x00022680
        /*1118*/ 	.word	0x00000007
        /*111c*/ 	.word	0x00000000
        /*1120*/ 	.short	0x010a
        /*1122*/ 	.byte	0x3f
	.zero		1


	//   ....[65]....
        /*1124*/ 	.word	0x000226e0
        /*1128*/ 	.word	0x00000004
        /*112c*/ 	.word	0x00000000
        /*1130*/ 	.short	0x010a
        /*1132*/ 	.byte	0x3f
	.zero		1


	//   ....[66]....
        /*1134*/ 	.word	0x00022710
        /*1138*/ 	.word	0x00000003
        /*113c*/ 	.word	0x00000000
        /*1140*/ 	.short	0x010a
        /*1142*/ 	.byte	0x3f
	.zero		1


	//   ....[67]....
        /*1144*/ 	.word	0x00022770
        /*1148*/ 	.word	0x00000065
        /*114c*/ 	.word	0x00034890
        /*1150*/ 	.short	0x010a
        /*1152*/ 	.byte	0x3f
	.zero		1


	//   ....[68]....
        /*1154*/ 	.word	0x000227c0
        /*1158*/ 	.word	0x00000065
        /*115c*/ 	.word	0x00034890
        /*1160*/ 	.short	0x010a
        /*1162*/ 	.byte	0x3f
	.zero		1


	//   ....[69]....
        /*1164*/ 	.word	0x00022810
        /*1168*/ 	.word	0x00000065
        /*116c*/ 	.word	0x00034890
        /*1170*/ 	.short	0x010a
        /*1172*/ 	.byte	0x3f
	.zero		1


	//   ....[70]....
        /*1174*/ 	.word	0x00022860
        /*1178*/ 	.word	0x00000065
        /*117c*/ 	.word	0x000348b0
        /*1180*/ 	.short	0x010a
        /*1182*/ 	.byte	0x3f
	.zero		1


	//   ....[71]....
        /*1184*/ 	.word	0x00022a80
        /*1188*/ 	.word	0x00000002
        /*118c*/ 	.word	0x00034800
        /*1190*/ 	.short	0x010a
        /*1192*/ 	.byte	0x3f
	.zero		1


	//   ....[72]....
        /*1194*/ 	.word	0x00022ca0
        /*1198*/ 	.word	0x00000002
        /*119c*/ 	.word	0x00034800
        /*11a0*/ 	.short	0x010a
        /*11a2*/ 	.byte	0x3f
	.zero		1


	//   ....[73]....
        /*11a4*/ 	.word	0x00022cf0
        /*11a8*/ 	.word	0x00000000
        /*11ac*/ 	.word	0x00034830
        /*11b0*/ 	.short	0x010a
        /*11b2*/ 	.byte	0x3f
	.zero		1


	//   ....[74]....
        /*11b4*/ 	.word	0x00022d40
        /*11b8*/ 	.word	0x0000000c
        /*11bc*/ 	.word	0x00034830
        /*11c0*/ 	.short	0x010a
        /*11c2*/ 	.byte	0x3f
	.zero		1


	//   ....[75]....
        /*11c4*/ 	.word	0x00022d90
        /*11c8*/ 	.word	0x0000000d
        /*11cc*/ 	.word	0x00034850
        /*11d0*/ 	.short	0x010a
        /*11d2*/ 	.byte	0x3f
	.zero		1


	//   ....[76]....
        /*11d4*/ 	.word	0x00022de0
        /*11d8*/ 	.word	0x00000006
        /*11dc*/ 	.word	0x00034850
        /*11e0*/ 	.short	0x010a
        /*11e2*/ 	.byte	0x3f
	.zero		1


	//   ....[77]....
        /*11e4*/ 	.word	0x00022f90
        /*11e8*/ 	.word	0x00000012
        /*11ec*/ 	.word	0x00034820
        /*11f0*/ 	.short	0x010a
        /*11f2*/ 	.byte	0x3f
	.zero		1


	//   ....[78]....
        /*11f4*/ 	.word	0x00022fe0
        /*11f8*/ 	.word	0x00000005
        /*11fc*/ 	.word	0x000348a0
        /*1200*/ 	.short	0x010a
        /*1202*/ 	.byte	0x3f
	.zero		1


	//   ....[79]....
        /*1204*/ 	.word	0x00023030
        /*1208*/ 	.word	0x00000005
        /*120c*/ 	.word	0x000348c0
        /*1210*/ 	.short	0x010a
        /*1212*/ 	.byte	0x3f
	.zero		1


	//   ....[80]....
        /*1214*/ 	.word	0x00023080
        /*1218*/ 	.word	0x00000006
        /*121c*/ 	.word	0x000348a0
        /*1220*/ 	.short	0x010a
        /*1222*/ 	.byte	0x3f
	.zero		1


	//   ....[81]....
        /*1224*/ 	.word	0x000230d0
        /*1228*/ 	.word	0x00000006
        /*122c*/ 	.word	0x000348c0
        /*1230*/ 	.short	0x010a
        /*1232*/ 	.byte	0x3f
	.zero		1


	//   ....[82]....
        /*1234*/ 	.word	0x00023270
        /*1238*/ 	.word	0x00000000
        /*123c*/ 	.word	0x00034840
        /*1240*/ 	.short	0x010a
        /*1242*/ 	.byte	0x3f
	.zero		1


	//   ....[83]....
        /*1244*/ 	.word	0x00023e50
        /*1248*/ 	.word	0x00000012
        /*124c*/ 	.word	0x00034820
        /*1250*/ 	.short	0x010a
        /*1252*/ 	.byte	0x3f
	.zero		1


	//   ....[84]....
        /*1254*/ 	.word	0x00023ea0
        /*1258*/ 	.word	0x00000003
        /*125c*/ 	.word	0x00034840
        /*1260*/ 	.short	0x010a
        /*1262*/ 	.byte	0x3f
	.zero		1


	//   ....[85]....
        /*1264*/ 	.word	0x00023ef0
        /*1268*/ 	.word	0x00000002
        /*126c*/ 	.word	0x00034860
        /*1270*/ 	.short	0x010a
        /*1272*/ 	.byte	0x3f
	.zero		1


	//   ....[86]....
        /*1274*/ 	.word	0x00023f40
        /*1278*/ 	.word	0x00000003
        /*127c*/ 	.word	0x00034840
        /*1280*/ 	.short	0x010a
        /*1282*/ 	.byte	0x3f
	.zero		1


	//   ....[87]....
        /*1284*/ 	.word	0x00023f90
        /*1288*/ 	.word	0x00000002
        /*128c*/ 	.word	0x00034860
        /*1290*/ 	.short	0x010a
        /*1292*/ 	.byte	0x3f
	.zero		1


	//   ....[88]....
        /*1294*/ 	.word	0x00023fe0
        /*1298*/ 	.word	0x00000003
        /*129c*/ 	.word	0x00034840
        /*12a0*/ 	.short	0x010a
        /*12a2*/ 	.byte	0x3f
	.zero		1


	//   ....[89]....
        /*12a4*/ 	.word	0x00024030
        /*12a8*/ 	.word	0x00000002
        /*12ac*/ 	.word	0x00034860
        /*12b0*/ 	.short	0x010a
        /*12b2*/ 	.byte	0x3f
	.zero		1


	//   ....[90]....
        /*12b4*/ 	.word	0x00024080
        /*12b8*/ 	.word	0x00000000
        /*12bc*/ 	.word	0x00034860
        /*12c0*/ 	.short	0x010a
        /*12c2*/ 	.byte	0x3f
	.zero		1


	//   ....[91]....
        /*12c4*/ 	.word	0x00024bd0
        /*12c8*/ 	.word	0x00000000
        /*12cc*/ 	.word	0x00034820
        /*12d0*/ 	.short	0x010a
        /*12d2*/ 	.byte	0x3f
	.zero		1


	//   ....[92]....
        /*12d4*/ 	.word	0x00024d70
        /*12d8*/ 	.word	0x00000006
        /*12dc*/ 	.word	0x00000000
        /*12e0*/ 	.short	0x010a
        /*12e2*/ 	.byte	0x3f
	.zero		1


	//   ....[93]....
        /*12e4*/ 	.word	0x00024dc0
        /*12e8*/ 	.word	0x00000007
        /*12ec*/ 	.word	0x00000000
        /*12f0*/ 	.short	0x010a
        /*12f2*/ 	.byte	0x3f
	.zero		1


	//   ....[94]....
        /*12f4*/ 	.word	0x00024e10
        /*12f8*/ 	.word	0x00000004
        /*12fc*/ 	.word	0x00000000
        /*1300*/ 	.short	0x010a
        /*1302*/ 	.byte	0x3f
	.zero		1


	//----- nvinfo : EIATTR_NUM_MBARRIERS
	.align		4
.L_395:
        /*1304*/ 	.byte	0x03, 0x38
        /*1306*/ 	.short	0x0016


	//----- nvinfo : EIATTR_EXIT_INSTR_OFFSETS
	.align		4
        /*1308*/ 	.byte	0x04, 0x1c
        /*130a*/ 	.short	(.L_397 - .L_396)


	//   ....[0]....
.L_396:
        /*130c*/ 	.word	0x00022760


	//----- nvinfo : EIATTR_MAX_THREADS
	.align		4
.L_397:
        /*1310*/ 	.byte	0x04, 0x05
        /*1312*/ 	.short	(.L_399 - .L_398)
.L_398:
        /*1314*/ 	.word	0x00000180
        /*1318*/ 	.word	0x00000001
        /*131c*/ 	.word	0x00000001


	//----- nvinfo : EIATTR_CRS_STACK_SIZE
	.align		4
.L_399:
        /*1320*/ 	.byte	0x04, 0x1e
        /*1322*/ 	.short	(.L_401 - .L_400)
.L_400:
        /*1324*/ 	.word	0x00000000


	//----- nvinfo : EIATTR_CBANK_PARAM_SIZE
	.align		4
.L_401:
        /*1328*/ 	.byte	0x03, 0x19
        /*132a*/ 	.short	0x0af0


	//----- nvinfo : EIATTR_PARAM_CBANK
	.align		4
        /*132c*/ 	.byte	0x04, 0x0a
        /*132e*/ 	.short	(.L_403 - .L_402)
	.align		4
.L_402:
        /*1330*/ 	.word	index@(.nv.constant0._ZN7cutlass13device_kernelIN5flash11enable_sm90INS1_16FlashAttnFwdSm90INS1_25CollectiveMainloopFwdSm90ILi2EN4cute5tupleIJNS5_1CILi1EEES8_S8_EEENS6_IJNS7_ILi128EEESA_NS7_ILi192EEEEEELi128ENS_6half_tEfNS_4arch4Sm90ELb0ELb0ELb1ELb1ELb0ELb1ELb0ELb1ELb1ELb1ELb1ELb0EEENS1_21CollectiveEpilogueFwdINS6_IJSA_SA_SA_EEES9_SD_SF_Li256ELb1ELb1ELb1ELb0EEENS1_36VarlenDynamicPersistentTileSchedulerILi128ELi128ELi256ELi128ELb1ELb1ELb1ELb0ELb1ELb1EEEEEEEEEvNT_6ParamsE)
        /*1334*/ 	.short	0x0210
        /*1336*/ 	.short	0x0af0


	//----- nvinfo : EIATTR_SW_WAR
	.align		4
.L_403:
        /*1338*/ 	.byte	0x04, 0x36
        /*133a*/ 	.short	(.L_405 - .L_404)
.L_404:
        /*133c*/ 	.word	0x00000008
.L_405:


//--------------------- .nv.info._ZN7cutlass13device_kernelIN5flash11enable_sm90INS1_16FlashAttnFwdSm90INS1_25CollectiveMainloopFwdSm90ILi2EN4cute5tupleIJNS5_1CILi1EEES8_S8_EEENS6_IJNS7_ILi128EEENS7_ILi96EEENS7_ILi192EEEEEELi128ENS_6half_tEfNS_4arch4Sm90ELb0ELb1ELb1ELb0ELb0ELb0ELb0ELb1ELb1ELb1ELb1ELb0EEENS1_21CollectiveEpilogueFwdINS6_IJSA_SA_SB_EEES9_SE_SG_Li256ELb0ELb1ELb1ELb0EEENS1_19SingleTileSchedulerILb0ELb1ELb1ELi128EEEEEEEEEvNT_6ParamsE --------------------------
	.section	.nv.info._ZN7cutlass13device_kernelIN5flash11enable_sm90INS1_16FlashAttnFwdSm90INS1_25CollectiveMainloopFwdSm90ILi2EN4cute5tupleIJNS5_1CILi1EEES8_S8_EEENS6_IJNS7_ILi128EEENS7_ILi96EEENS7_ILi192EEEEEELi128ENS_6half_tEfNS_4arch4Sm90ELb0ELb1ELb1ELb0ELb0ELb0ELb0ELb1ELb1ELb1ELb1ELb0EEENS1_21CollectiveEpilogueFwdINS6_IJSA_SA_SB_EEES9_SE_SG_Li256ELb0ELb1ELb1ELb0EEENS1_19SingleTileSchedulerILb0ELb1ELb1ELi128EEEEEEEEEvNT_6ParamsE,"",@"SHT_CUDA_INFO"
	.sectionflags	@""
	.align	4


	//----- nvinfo : EIATTR_CUDA_API_VERSION
	.align		4
        /*0000*/ 	.byte	0x04, 0x37
        /*0002*/ 	.short	(.L_407 - .L_406)
.L_406:
        /*0004*/ 	.word	0x00000082


	//----- nvinfo : EIATTR_KPARAM_INFO
	.align		4
.L_407:
        /*0008*/ 	.byte	0x04, 0x17
        /*000a*/ 	.short	(.L_409 - .L_408)
.L_408:
        /*000c*/ 	.word	0x00000000
        /*0010*/ 	.short	0x0000
        /*0012*/ 	.short	0x0070
        /*0014*/ 	.byte	0x00, 0xf0, 0x01, 0x28


	//----- nvinfo : EIATTR_SPARSE_MMA_MASK
	.align		4
.L_409:
        /*0018*/ 	.byte	0x03, 0x50
        /*001a*/ 	.short	0x0000


	//----- nvinfo : EIATTR_MAXREG_COUNT
	.align		4
        /*001c*/ 	.byte	0x03, 0x1b
        /*001e*/ 	.short	0x00a8


	//----- nvinfo : EIATTR_NUM_BARRIERS
	.align		4
        /*0020*/ 	.byte	0x02, 0x4c
        /*0022*/ 	.byte	0x09
	.zero		1


	//----- nvinfo : EIATTR_EXTERNS
	.align		4
        /*0024*/ 	.byte	0x04, 0x0f
        /*0026*/ 	.short	(.L_411 - .L_410)


	//   ....[0]....
	.align		4
.L_410:
        /*0028*/ 	.word	index@(__assertfail)


	//----- nvinfo : EIATTR_ANNOTATIONS
	.align		4
.L_411:
        /*002c*/ 	.byte	0x04, 0x55
        /*002e*/ 	.short	(.L_413 - .L_412)


	//   ....[0]....
.L_412:
        /* <DEDUP_REMOVED lines=10> */


	//----- nvinfo : EIATTR_MERCURY_ISA_VERSION
	.align		4
.L_413:
        /*00c0*/ 	.byte	0x03, 0x5f
        /*00c2*/ 	.short	0x0101


	//----- nvinfo : EIATTR_INT_WARP_WIDE_INSTR_OFFSETS
	.align		4
        /*00c4*/ 	.byte	0x04, 0x31
        /*00c6*/ 	.short	(.L_415 - .L_414)


	//   ....[0]....
.L_414:
        /*00c8*/ 	.word	0x00000120


	//   ....[1]....
        /*00cc*/ 	.word	0x00000160


	//   ....[2]....
        /*00d0*/ 	.word	0x00000220


	//----- nvinfo : EIATTR_COOP_GROUP_MASK_REGIDS
	.align		4
.L_415:
        /*00d4*/ 	.byte	0x04, 0x29
        /*00d6*/ 	.short	(.L_417 - .L_416)


	//   ....[0]....
.L_416:
        /*00d8*/ 	.word	0xffffffff


	//   ....[1]....
        /*00dc*/ 	.word	0xffffffff


	//   ....[2]....
        /*00e0*/ 	.word	0xffffffff


	//   ....[3]....
        /*00e4*/ 	.word	0xffffffff


	//   ....[4]....
        /*00e8*/ 	.word	0xffffffff


	//   ....[5]....
        /*00ec*/ 	.word	0xffffffff


	//   ....[6]....
        /*00f0*/ 	.word	0xffffffff


	//   ....[7]....
        /*00f4*/ 	.word	0xffffffff


	//   ....[8]....
        /*00f8*/ 	.word	0xffffffff


	//   ....[9]....
        /*00fc*/ 	.word	0xffffffff


	//   ....[10]....
        /*0100*/ 	.word	0xffffffff


	//   ....[11]....
        /*0104*/ 	.word	0xffffffff


	//   ....[12]....
        /*0108*/ 	.word	0xffffffff


	//   ....[13]....
        /*010c*/ 	.word	0xffffffff


	//   ....[14]....
        /*0110*/ 	.word	0xffffffff


	//   ....[15]....
        /*0114*/ 	.word	0xffffffff


	//   ....[16]....
        /*0118*/ 	.word	0xffffffff


	//   ....[17]....
        /*011c*/ 	.word	0xffffffff


	//   ....[18]....
        /*0120*/ 	.word	0xffffffff


	//   ....[19]....
        /*0124*/ 	.word	0xffffffff


	//   ....[20]....
        /*0128*/ 	.word	0xffffffff


	//   ....[21]....
        /*012c*/ 	.word	0xffffffff


	//   ....[22]....
        /*0130*/ 	.word	0xffffffff


	//   ....[23]....
        /*0134*/ 	.word	0xffffffff


	//   ....[24]....
        /*0138*/ 	.word	0xffffffff


	//   ....[25]....
        /*013c*/ 	.word	0xffffffff


	//   ....[26]....
        /*0140*/ 	.word	0xffffffff


	//   ....[27]....
        /*0144*/ 	.word	0xffffffff


	//   ....[28]....
        /*0148*/ 	.word	0xffffffff


	//   ....[29]....
        /*014c*/ 	.word	0xffffffff


	//   ....[30]....
        /*0150*/ 	.word	0xffffffff


	//   ....[31]....
        /*0154*/ 	.word	0xffffffff


	//   ....[32]....
        /*0158*/ 	.word	0xffffffff


	//   ....[33]....
        /*015c*/ 	.word	0xffffffff


	//   ....[34]....
        /*0160*/ 	.word	0xffffffff


	//   ....[35]....
        /*0164*/ 	.word	0xffffffff


	//   ....[36]....
        /*0168*/ 	.word	0xffffffff


	//   ....[37]....
        /*016c*/ 	.word	0xffffffff


	//   ....[38]....
        /*0170*/ 	.word	0xffffffff


	//   ....[39]....
        /*0174*/ 	.word	0xffffffff


	//   ....[40]....
        /*0178*/ 	.word	0xffffffff


	//   ....[41]....
        /*017c*/ 	.word	0xffffffff


	//   ....[42]....
        /*0180*/ 	.word	0xffffffff


	//   ....[43]....
        /*0184*/ 	.word	0xffffffff


	//   ....[44]....
        /*0188*/ 	.word	0xffffffff


	//   ....[45]....
        /*018c*/ 	.word	0xffffffff


	//   ....[46]....
        /*0190*/ 	.word	0xffffffff


	//   ....[47]....
        /*0194*/ 	.word	0xffffffff


	//   ....[48]....
        /*0198*/ 	.word	0xffffffff


	//   ....[49]....
        /*019c*/ 	.word	0xffffffff


	//   ....[50]....
        /*01a0*/ 	.word	0xffffffff


	//   ....[51]....
        /*01a4*/ 	.word	0xffffffff


	//   ....[52]....
        /*01a8*/ 	.word	0xffffffff


	//   ....[53]....
        /*01ac*/ 	.word	0xffffffff


	//   ....[54]....
        /*01b0*/ 	.word	0xffffffff


	//   ....[55]....
        /*01b4*/ 	.word	0xffffffff


	//   ....[56]....
        /*01b8*/ 	.word	0xffffffff


	//   ....[57]....
        /*01bc*/ 	.word	0xffffffff


	//   ....[58]....
        /*01c0*/ 	.word	0xffffffff


	//   ....[59]....
        /*01c4*/ 	.word	0xffffffff


	//   ....[60]....
        /*01c8*/ 	.word	0xffffffff


	//   ....[61]....
        /*01cc*/ 	.word	0x0500000f


	//   ....[62]....
        /*01d0*/ 	.word	0x0500000f


	//   ....[63]....
        /*01d4*/ 	.word	0x0500000f


	//   ....[64]....
        /*01d8*/ 	.word	0x0500000f


	//   ....[65]....
        /*01dc*/ 	.word	0x0500000f


	//   ....[66]....
        /*01e0*/ 	.word	0x0500000f


	//   ....[67]....
        /*01e4*/ 	.word	0x0500000f


	//   ....[68]....
        /*01e8*/ 	.word	0x0500000f


	//   ....[69]....
        /*01ec*/ 	.word	0x0500000f


	//   ....[70]....
        /*01f0*/ 	.word	0x0500000f


	//   ....[71]....
        /*01f4*/ 	.word	0x0500000f


	//   ....[72]....
        /*01f8*/ 	.word	0x0500000f


	//   ....[73]....
        /*01fc*/ 	.word	0x0500000f


	//   ....[74]....
        /*0200*/ 	.word	0x0500000f


	//   ....[75]....
        /*0204*/ 	.word	0x0500000f


	//   ....[76]....
        /*0208*/ 	.word	0x0500000f


	//   ....[77]....
        /*020c*/ 	.word	0x0500000f


	//   ....[78]....
        /*0210*/ 	.word	0x0500000f


	//----- nvinfo : EIATTR_COOP_GROUP_INSTR_OFFSETS
	.align		4
.L_417:
        /*0214*/ 	.byte	0x04, 0x28
        /*0216*/ 	.short	(.L_419 - .L_418)


	//   ....[0]....
.L_418:
        /*0218*/ 	.word	0x00000060


	//   ....[1]....
        /*021c*/ 	.word	0x00000130


	//   ....[2]....
        /*0220*/ 	.word	0x00000230


	//   ....[3]....
        /*0224*/ 	.word	0x000003a0


	//   ....[4]....
        /*0228*/ 	.word	0x00000500


	//   ....[5]....
        /*022c*/ 	.word	0x00000620


	//   ....[6]....
        /*0230*/ 	.word	0x00000780


	//   ....[7]....
        /*0234*/ 	.word	0x00001480


	//   ....[8]....
        /*0238*/ 	.word	0x00002160


	//   ....[9]....
        /*023c*/ 	.word	0x00002810


	//   ....[10]....
        /*0240*/ 	.word	0x00003520


	//   ....[11]....
        /*0244*/ 	.word	0x00003630


	//   ....[12]....
        /*0248*/ 	.word	0x00003b80


	//   ....[13]....
        /*024c*/ 	.word	0x00003bf0


	//   ....[14]....
        /*0250*/ 	.word	0x00005b90


	//   ....[15]....
        /*0254*/ 	.word	0x00006520


	//   ....[16]....
        /*0258*/ 	.word	0x00006bb0


	//   ....[17]....
        /*025c*/ 	.word	0x00006cc0


	//   ....[18]....
        /*0260*/ 	.word	0x00007270


	//   ....[19]....
        /*0264*/ 	.word	0x000072f0


	//   ....[20]....
        /*0268*/ 	.word	0x000092e0


	//   ....[21]....
        /*026c*/ 	.word	0x00009300


	//   ....[22]....
        /*0270*/ 	.word	0x00009660


	//   ....[23]....
        /*0274*/ 	.word	0x000096e0


	//   ....[24]....
        /*0278*/ 	.word	0x0000b370


	//   ....[25]....
        /*027c*/ 	.word	0x0000b620


	//   ....[26]....
        /*0280*/ 	.word	0x0000c3b0


	//   ....[27]....
        /*0284*/ 	.word	0x0000c4c0


	//   ....[28]....
        /*0288*/ 	.word	0x0000ca80


	//   ....[29]....
        /*028c*/ 	.word	0x0000cb00


	//   ....[30]....
        /*0290*/ 	.word	0x0000d950


	//   ....[31]....
        /*0294*/ 	.word	0x0000d980


	//   ....[32]....
        /*0298*/ 	.word	0x0000da70


	//   ....[33]....
        /*029c*/ 	.word	0x0000da80


	//   ....[34]....
        /*02a0*/ 	.word	0x0000e8b0


	//   ....[35]....
        /*02a4*/ 	.word	0x0000e8f0


	//   ....[36]....
        /*02a8*/ 	.word	0x0000e920


	//   ....[37]....
        /*02ac*/ 	.word	0x0000e950


	//   ....[38]....
        /*02b0*/ 	.word	0x0000e960


	//   ....[39]....
        /*02b4*/ 	.word	0x0000e990


	//   ....[40]....
        /*02b8*/ 	.word	0x0000f000


	//   ....[41]....
        /*02bc*/ 	.word	0x0000f010


	//   ....[42]....
        /*02c0*/ 	.word	0x0000fa40


	//   ....[43]....
        /*02c4*/ 	.word	0x000108e0


	//   ....[44]....
        /*02c8*/ 	.word	0x00011290


	//   ....[45]....
        /*02cc*/ 	.word	0x000112d0


	//   ....[46]....
        /*02d0*/ 	.word	0x00011300


	//   ....[47]....
        /*02d4*/ 	.word	0x000113b0


	//   ....[48]....
        /*02d8*/ 	.word	0x00011400


	//   ....[49]....
        /*02dc*/ 	.word	0x00011460


	//   ....[50]....
        /*02e0*/ 	.word	0x000114b0


	//   ....[51]....
        /*02e4*/ 	.word	0x00011510


	//   ....[52]....
        /*02e8*/ 	.word	0x00011560


	//   ....[53]....
        /*02ec*/ 	.word	0x000115c0


	//   ....[54]....
        /*02f0*/ 	.word	0x00011610


	//   ....[55]....
        /*02f4*/ 	.word	0x00011670


	//   ....[56]....
        /*02f8*/ 	.word	0x000116c0


	//   ....[57]....
        /*02fc*/ 	.word	0x00011720


	//   ....[58]....
        /*0300*/ 	.word	0x00011730


	//   ....[59]....
        /*0304*/ 	.word	0x00011770


	//   ....[60]....
        /*0308*/ 	.word	0x00013a30


	//   ....[61]....
        /*030c*/ 	.word	0x00014050


	//   ....[62]....
        /*0310*/ 	.word	0x000141c0


	//   ....[63]....
        /*0314*/ 	.word	0x00014210


	//   ....[64]....
        /*0318*/ 	.word	0x00014380


	//   ....[65]....
        /*031c*/ 	.word	0x000143f0


	//   ....[66]....
        /*0320*/ 	.word	0x000144f0


	//   ....[67]....
        /*0324*/ 	.word	0x00014560


	//   ....[68]....
        /*0328*/ 	.word	0x00014660


	//   ....[69]....
        /*032c*/ 	.word	0x000146d0


	//   ....[70]....
        /*0330*/ 	.word	0x000147d0


	//   ....[71]....
        /*0334*/ 	.word	0x00014840


	//   ....[72]....
        /*0338*/ 	.word	0x00014940


	//   ....[73]....
        /*033c*/ 	.word	0x000149b0


	//   ....[74]....
        /*0340*/ 	.word	0x00014ab0


	//   ....[75]....
        /*0344*/ 	.word	0x00014b10


	//   ....[76]....
        /*0348*/ 	.word	0x00014c00


	//   ....[77]....
        /*034c*/ 	.word	0x00014c50


	//   ....[78]....
        /*0350*/ 	.word	0x00015050


	//----- nvinfo : EIATTR_REG_RECONFIG
	.align		4
.L_419:
        /*0354*/ 	.byte	0x01, 0x54
	.zero		2


	//----- nvinfo : EIATTR_SYSCALL_OFFSETS
	.align		4
        /*0358*/ 	.byte	0x04, 0x46
        /*035a*/ 	.short	(.L_421 - .L_420)


	//   ....[0]....
.L_420:
        /*035c*/ 	.word	0x00001640


	//   ....[1]....
        /*0360*/ 	.word	0x00010550


	//   ....[2]....
        /*0364*/ 	.word	0x00010690


	//   ....[3]....
        /*0368*/ 	.word	0x00010780


	//   ....[4]....
        /*036c*/ 	.word	0x00010ee0


	//----- nvinfo : EIATTR_MBARRIER_INSTR_OFFSETS
	.align		4
.L_421:
        /*0370*/ 	.byte	0x04, 0x39
        /*0372*/ 	.short	(.L_423 - .L_422)


	//   ....[0]....
.L_422:
        /*0374*/ 	.word	0x00000250
        /*0378*/ 	.word	0x000000ff
        /*037c*/ 	.word	0x0002a800
        /*0380*/ 	.short	0x0100
        /*0382*/ 	.byte	0x08
	.zero		1


	//   ....[1]....
        /*0384*/ 	.word	0x00000260
        /*0388*/ 	.word	0x000000ff
        /*038c*/ 	.word	0x0002a820
        /*0390*/ 	.short	0x0100
        /*0392*/ 	.byte	0x08
	.zero		1


	//   ....[2]....
        /*0394*/ 	.word	0x00000350
        /*0398*/ 	.word	0x000000ff
        /*039c*/ 	.word	0x0002a830
        /*03a0*/ 	.short	0x0100
        /*03a2*/ 	.byte	0x08
	.zero		1


	//   ....[3]....
        /*03a4*/ 	.word	0x00000360
        /*03a8*/ 	.word	0x000000ff
        /*03ac*/ 	.word	0x0002a840
        /*03b0*/ 	.short	0x0100
        /*03b2*/ 	.byte	0x08
	.zero		1


	//   ....[4]....
        /*03b4*/ 	.word	0x00000370
        /*03b8*/ 	.word	0x000000ff
        /*03bc*/ 	.word	0x0002a838
        /*03c0*/ 	.short	0x0100
        /*03c2*/ 	.byte	0x08
	.zero		1


	//   ....[5]....
        /*03c4*/ 	.word	0x00000380
        /*03c8*/ 	.word	0x000000ff
        /*03cc*/ 	.word	0x0002a848
        /*03d0*/ 	.short	0x0100
        /*03d2*/ 	.byte	0x08
	.zero		1


	//   ....[6]....
        /*03d4*/ 	.word	0x000004b0
        /*03d8*/ 	.word	0x000000ff
        /*03dc*/ 	.word	0x0002a850
        /*03e0*/ 	.short	0x0100
        /*03e2*/ 	.byte	0x08
	.zero		1


	//   ....[7]....
        /*03e4*/ 	.word	0x000004c0
        /*03e8*/ 	.word	0x000000ff
        /*03ec*/ 	.word	0x0002a860
        /*03f0*/ 	.short	0x0100
        /*03f2*/ 	.byte	0x08
	.zero		1


	//   ....[8]....
        /*03f4*/ 	.word	0x000004d0
        /*03f8*/ 	.word	0x000000ff
        /*03fc*/ 	.word	0x0002a858
        /*0400*/ 	.short	0x0100
        /*0402*/ 	.byte	0x08
	.zero		1


	//   ....[9]....
        /*0404*/ 	.word	0x000004e0
        /*0408*/ 	.word	0x000000ff
        /*040c*/ 	.word	0x0002a868
        /*0410*/ 	.short	0x0100
        /*0412*/ 	.byte	0x08
	.zero		1


	//   ....[10]....
        /*0414*/ 	.word	0x000005d0
        /*0418*/ 	.word	0x000000ff
        /*041c*/ 	.word	0x0002a870
        /*0420*/ 	.short	0x0100
        /*0422*/ 	.byte	0x06
	.zero		1


	//   ....[11]....
        /*0424*/ 	.word	0x000005e0
        /*0428*/ 	.word	0x000000ff
        /*042c*/ 	.word	0x0002a880
        /*0430*/ 	.short	0x0100
        /*0432*/ 	.byte	0x06
	.zero		1


	//   ....[12]....
        /*0434*/ 	.word	0x000005f0
        /*0438*/ 	.word	0x000000ff
        /*043c*/ 	.word	0x0002a878
        /*0440*/ 	.short	0x0100
        /*0442*/ 	.byte	0x06
	.zero		1


	//   ....[13]....
        /*0444*/ 	.word	0x00000600
        /*0448*/ 	.word	0x000000ff
        /*044c*/ 	.word	0x0002a888
        /*0450*/ 	.short	0x0100
        /*0452*/ 	.byte	0x06
	.zero		1


	//   ....[14]....
        /*0454*/ 	.word	0x00000730
        /*0458*/ 	.word	0x000000ff
        /*045c*/ 	.word	0x0002a890
        /*0460*/ 	.short	0x0100
        /*0462*/ 	.byte	0x08
	.zero		1


	//   ....[15]....
        /*0464*/ 	.word	0x00000740
        /*0468*/ 	.word	0x000000ff
        /*046c*/ 	.word	0x0002a8a0
        /*0470*/ 	.short	0x0100
        /*0472*/ 	.byte	0x08
	.zero		1


	//   ....[16]....
        /*0474*/ 	.word	0x00000750
        /*0478*/ 	.word	0x000000ff
        /*047c*/ 	.word	0x0002a898
        /*0480*/ 	.short	0x0100
        /*0482*/ 	.byte	0x08
	.zero		1


	//   ....[17]....
        /*0484*/ 	.word	0x00000760
        /*0488*/ 	.word	0x000000ff
        /*048c*/ 	.word	0x0002a8a8
        /*0490*/ 	.short	0x0100
        /*0492*/ 	.byte	0x08
	.zero		1


	//   ....[18]....
        /*0494*/ 	.word	0x00000890
        /*0498*/ 	.word	0x000000ff
        /*049c*/ 	.word	0x0002a8b0
        /*04a0*/ 	.short	0x0100
        /*04a2*/ 	.byte	0x08
	.zero		1


	//   ....[19]....
        /*04a4*/ 	.word	0x000008a0
        /*04a8*/ 	.word	0x000000ff
        /*04ac*/ 	.word	0x0002a8c0
        /*04b0*/ 	.short	0x0100
        /*04b2*/ 	.byte	0x08
	.zero		1


	//   ....[20]....
        /*04b4*/ 	.word	0x000008b0
        /*04b8*/ 	.word	0x000000ff
        /*04bc*/ 	.word	0x0002a8b8
        /*04c0*/ 	.short	0x0100
        /*04c2*/ 	.byte	0x08
	.zero		1


	//   ....[21]....
        /*04c4*/ 	.word	0x000008c0
        /*04c8*/ 	.word	0x000000ff
        /*04cc*/ 	.word	0x0002a8c8
        /*04d0*/ 	.short	0x0100
        /*04d2*/ 	.byte	0x08
	.zero		1


	//   ....[22]....
        /*04d4*/ 	.word	0x00001670
        /*04d8*/ 	.word	0x000000ff
        /*04dc*/ 	.word	0x0002a800
        /*04e0*/ 	.short	0x010a
        /*04e2*/ 	.byte	0x39
	.zero		1


	//   ....[23]....
        /*04e4*/ 	.word	0x000016d0
        /*04e8*/ 	.word	0x000000ff
        /*04ec*/ 	.word	0x0002a830
        /*04f0*/ 	.short	0x010a
        /*04f2*/ 	.byte	0x39
	.zero		1


	//   ....[24]....
        /*04f4*/ 	.word	0x00001760
        /*04f8*/ 	.word	0x000000ff
        /*04fc*/ 	.word	0x0002a830
        /*0500*/ 	.short	0x010a
        /*0502*/ 	.byte	0x39
	.zero		1


	//   ....[25]....
        /*0504*/ 	.word	0x00002330
        /*0508*/ 	.word	0x0000001a
        /*050c*/ 	.word	0x00000000
        /*0510*/ 	.short	0x0101
        /*0512*/ 	.byte	0x3f
	.zero		1


	//   ....[26]....
        /*0514*/ 	.word	0x00004a10
        /*0518*/ 	.word	0x000000ff
        /*051c*/ 	.word	0x0002a830
        /*0520*/ 	.short	0x010a
        /*0522*/ 	.byte	0x3b
	.zero		1


	//   ....[27]....
        /*0524*/ 	.word	0x00004a50
        /*0528*/ 	.word	0x000000ff
        /*052c*/ 	.word	0x0002a830
        /*0530*/ 	.short	0x010a
        /*0532*/ 	.byte	0x3b
	.zero		1


	//   ....[28]....
        /*0534*/ 	.word	0x000052a0
        /*0538*/ 	.word	0x000000ff
        /*053c*/ 	.word	0x0002a850
        /*0540*/ 	.short	0x010a
        /*0542*/ 	.byte	0x0b
	.zero		1


	//   ....[29]....
        /*0544*/ 	.word	0x000052e0
        /*0548*/ 	.word	0x000000ff
        /*054c*/ 	.word	0x0002a850
        /*0550*/ 	.short	0x010a
        /*0552*/ 	.byte	0x0b
	.zero		1


	//   ....[30]....
        /*0554*/ 	.word	0x00005c80
        /*0558*/ 	.word	0x0000005a
        /*055c*/ 	.word	0x00000000
        /*0560*/ 	.short	0x0101
        /*0562*/ 	.byte	0x3f
	.zero		1


	//   ....[31]....
        /*0564*/ 	.word	0x000075e0
        /*0568*/ 	.word	0x00000014
        /*056c*/ 	.word	0x00000000
        /*0570*/ 	.short	0x0101
        /*0572*/ 	.byte	0x3f
	.zero		1


	//   ....[32]....
        /*0574*/ 	.word	0x00007ff0
        /*0578*/ 	.word	0x000000ff
        /*057c*/ 	.word	0x0002a830
        /*0580*/ 	.short	0x010a
        /*0582*/ 	.byte	0x38
	.zero		1


	//   ....[33]....
        /*0584*/ 	.word	0x00008030
        /*0588*/ 	.word	0x000000ff
        /*058c*/ 	.word	0x0002a830
        /*0590*/ 	.short	0x010a
        /*0592*/ 	.byte	0x38
	.zero		1


	//   ....[34]....
        /*0594*/ 	.word	0x00008880
        /*0598*/ 	.word	0x000000ff
        /*059c*/ 	.word	0x0002a850
        /*05a0*/ 	.short	0x010a
        /*05a2*/ 	.byte	0x0b
	.zero		1


	//   ....[35]....
        /*05a4*/ 	.word	0x000088c0
        /*05a8*/ 	.word	0x000000ff
        /*05ac*/ 	.word	0x0002a850
        /*05b0*/ 	.short	0x010a
        /*05b2*/ 	.byte	0x0b
	.zero		1


	//   ....[36]....
        /*05b4*/ 	.word	0x00009d90
        /*05b8*/ 	.word	0x00000014
        /*05bc*/ 	.word	0x00000000
        /*05c0*/ 	.short	0x0101
        /*05c2*/ 	.byte	0x3f
	.zero		1


	//   ....[37]....
        /*05c4*/ 	.word	0x00009de0
        /*05c8*/ 	.word	0x00000016
        /*05cc*/ 	.word	0x00000000
        /*05d0*/ 	.short	0x0101
        /*05d2*/ 	.byte	0x3f
	.zero		1


	//   ....[38]....
        /*05d4*/ 	.word	0x0000a1e0
        /*05d8*/ 	.word	0x000000ff
        /*05dc*/ 	.word	0x0002a830
        /*05e0*/ 	.short	0x010a
        /*05e2*/ 	.byte	0x38
	.zero		1


	//   ....[39]....
        /*05e4*/ 	.word	0x0000a220
        /*05e8*/ 	.word	0x000000ff
        /*05ec*/ 	.word	0x0002a830
        /*05f0*/ 	.short	0x010a
        /*05f2*/ 	.byte	0x38
	.zero		1


	//   ....[40]....
        /*05f4*/ 	.word	0x0000aa70
        /*05f8*/ 	.word	0x000000ff
        /*05fc*/ 	.word	0x0002a850
        /*0600*/ 	.short	0x010a
        /*0602*/ 	.byte	0x0b
	.zero		1


	//   ....[41]....
        /*0604*/ 	.word	0x0000aab0
        /*0608*/ 	.word	0x000000ff
        /*060c*/ 	.word	0x0002a850
        /*0610*/ 	.short	0x010a
        /*0612*/ 	.byte	0x0b
	.zero		1


	//   ....[42]....
        /*0614*/ 	.word	0x0000b460
        /*0618*/ 	.word	0x0000005a
        /*061c*/ 	.word	0x00000000
        /*0620*/ 	.short	0x0101
        /*0622*/ 	.byte	0x3f
	.zero		1


	//   ....[43]....
        /*0624*/ 	.word	0x0000ce00
        /*0628*/ 	.word	0x0000000f
        /*062c*/ 	.word	0x00000000
        /*0630*/ 	.short	0x0101
        /*0632*/ 	.byte	0x3f
	.zero		1


	//   ....[44]....
        /*0634*/ 	.word	0x0000d8c0
        /*0638*/ 	.word	0x000000ff
        /*063c*/ 	.word	0x0002a850
        /*0640*/ 	.short	0x010a
        /*0642*/ 	.byte	0x05
	.zero		1


	//   ....[45]....
        /*0644*/ 	.word	0x0000d900
        /*0648*/ 	.word	0x000000ff
        /*064c*/ 	.word	0x0002a850
        /*0650*/ 	.short	0x010a
        /*0652*/ 	.byte	0x05
	.zero		1


	//   ....[46]....
        /*0654*/ 	.word	0x0000dd20
        /*0658*/ 	.word	0x00000008
        /*065c*/ 	.word	0x00000000
        /*0660*/ 	.short	0x0101
        /*0662*/ 	.byte	0x3f
	.zero		1


	//   ....[47]....
        /*0664*/ 	.word	0x0000e970
        /*0668*/ 	.word	0x000000ff
        /*066c*/ 	.word	0x00000000
        /*0670*/ 	.short	0x0101
        /*0672*/ 	.byte	0x04
	.zero		1


	//   ....[48]....
        /*0674*/ 	.word	0x00010af0
        /*0678*/ 	.word	0x000000ff
        /*067c*/ 	.word	0x0002a840
        /*0680*/ 	.short	0x010a
        /*0682*/ 	.byte	0x26
	.zero		1


	//   ....[49]....
        /*0684*/ 	.word	0x000118c0
        /*0688*/ 	.word	0x000000ff
        /*068c*/ 	.word	0x0002a800
        /*0690*/ 	.short	0x0107
        /*0692*/ 	.byte	0x26
	.zero		1


	//   ....[50]....
        /*0694*/ 	.word	0x00011930
        /*0698*/ 	.word	0x000000ff
        /*069c*/ 	.word	0x0002a800
        /*06a0*/ 	.short	0x0101
        /*06a2*/ 	.byte	0x26
	.zero		1


	//   ....[51]....
        /*06a4*/ 	.word	0x00011950
        /*06a8*/ 	.word	0x000000ff
        /*06ac*/ 	.word	0x0002a820
        /*06b0*/ 	.short	0x010a
        /*06b2*/ 	.byte	0x26
	.zero		1


	//   ....[52]....
        /*06b4*/ 	.word	0x00011d70
        /*06b8*/ 	.word	0x000000ff
        /*06bc*/ 	.word	0x0002a848
        /*06c0*/ 	.short	0x010a
        /*06c2*/ 	.byte	0x26
	.zero		1


	//   ....[53]....
        /*06c4*/ 	.word	0x00012110
        /*06c8*/ 	.word	0x000000ff
        /*06cc*/ 	.word	0x0002a860
        /*06d0*/ 	.short	0x010a
        /*06d2*/ 	.byte	0x26
	.zero		1


	//   ....[54]....
        /*06d4*/ 	.word	0x00012610
        /*06d8*/ 	.word	0x000000ff
        /*06dc*/ 	.word	0x0002a840
        /*06e0*/ 	.short	0x010a
        /*06e2*/ 	.byte	0x26
	.zero		1


	//   ....[55]....
        /*06e4*/ 	.word	0x000129c0
        /*06e8*/ 	.word	0x000000ff
        /*06ec*/ 	.word	0x0002a868
        /*06f0*/ 	.short	0x010a
        /*06f2*/ 	.byte	0x26
	.zero		1


	//   ....[56]....
        /*06f4*/ 	.word	0x00012f10
        /*06f8*/ 	.word	0x000000ff
        /*06fc*/ 	.word	0x0002a848
        /*0700*/ 	.short	0x010a
        /*0702*/ 	.byte	0x26
	.zero		1


	//   ....[57]....
        /*0704*/ 	.word	0x000132a0
        /*0708*/ 	.word	0x000000ff
        /*070c*/ 	.word	0x0002a860
        /*0710*/ 	.short	0x010a
        /*0712*/ 	.byte	0x26
	.zero		1


	//   ....[58]....
        /*0714*/ 	.word	0x00013630
        /*0718*/ 	.word	0x00000003
        /*071c*/ 	.word	0x0002a860
        /*0720*/ 	.short	0x010a
        /*0722*/ 	.byte	0x3f
	.zero		1


	//   ....[59]....
        /*0724*/ 	.word	0x000139c0
        /*0728*/ 	.word	0x00000002
        /*072c*/ 	.word	0x0002a820
        /*0730*/ 	.short	0x010a
        /*0732*/ 	.byte	0x3f
	.zero		1


	//   ....[60]....
        /*0734*/ 	.word	0x00013b40
        /*0738*/ 	.word	0x00000006
        /*073c*/ 	.word	0x00000000
        /*0740*/ 	.short	0x010a
        /*0742*/ 	.byte	0x3f
	.zero		1


	//   ....[61]....
        /*0744*/ 	.word	0x00013bb0
        /*0748*/ 	.word	0x00000003
        /*074c*/ 	.word	0x00000000
        /*0750*/ 	.short	0x010a
        /*0752*/ 	.byte	0x3f
	.zero		1


	//   ....[62]....
        /*0754*/ 	.word	0x00013c10
        /*0758*/ 	.word	0x00000000
        /*075c*/ 	.word	0x00000000
        /*0760*/ 	.short	0x010a
        /*0762*/ 	.byte	0x3f
	.zero		1


	//   ....[63]....
        /*0764*/ 	.word	0x00013c40
        /*0768*/ 	.word	0x00000003
        /*076c*/ 	.word	0x00000000
        /*0770*/ 	.short	0x010a
        /*0772*/ 	.byte	0x3f
	.zero		1


	//   ....[64]....
        /*0774*/ 	.word	0x00013cb0
        /*0778*/ 	.word	0x00000003
        /*077c*/ 	.word	0x0002a800
        /*0780*/ 	.short	0x010a
        /*0782*/ 	.byte	0x3f
	.zero		1


	//   ....[65]....
        /*0784*/ 	.word	0x00013d10
        /*0788*/ 	.word	0x00000003
        /*078c*/ 	.word	0x0002a830
        /*0790*/ 	.short	0x010a
        /*0792*/ 	.byte	0x3f
	.zero		1


	//   ....[66]....
        /*0794*/ 	.word	0x00013d70
        /*0798*/ 	.word	0x00000016
        /*079c*/ 	.word	0x0002a830
        /*07a0*/ 	.short	0x010a
        /*07a2*/ 	.byte	0x3f
	.zero		1


	//   ....[67]....
        /*07a4*/ 	.word	0x00013dd0
        /*07a8*/ 	.word	0x0000000d
        /*07ac*/ 	.word	0x0002a850
        /*07b0*/ 	.short	0x010a
        /*07b2*/ 	.byte	0x3f
	.zero		1


	//   ....[68]....
        /*07b4*/ 	.word	0x00013e30
        /*07b8*/ 	.word	0x0000000b
        /*07bc*/ 	.word	0x0002a830
        /*07c0*/ 	.short	0x010a
        /*07c2*/ 	.byte	0x3f
	.zero		1


	//   ....[69]....
        /*07c4*/ 	.word	0x00013e90
        /*07c8*/ 	.word	0x0000000b
        /*07cc*/ 	.word	0x0002a850
        /*07d0*/ 	.short	0x010a
        /*07d2*/ 	.byte	0x3f
	.zero		1


	//   ....[70]....
        /*07d4*/ 	.word	0x00013ef0
        /*07d8*/ 	.word	0x0000000b
        /*07dc*/ 	.word	0x0002a830
        /*07e0*/ 	.short	0x010a
        /*07e2*/ 	.byte	0x3f
	.zero		1


	//   ....[71]....
        /*07e4*/ 	.word	0x00013f50
        /*07e8*/ 	.word	0x0000000b
        /*07ec*/ 	.word	0x0002a850
        /*07f0*/ 	.short	0x010a
        /*07f2*/ 	.byte	0x3f
	.zero		1


	//   ....[72]....
        /*07f4*/ 	.word	0x00013fb0
        /*07f8*/ 	.word	0x00000000
        /*07fc*/ 	.word	0x0002a850
        /*0800*/ 	.short	0x010a
        /*0802*/ 	.byte	0x3f
	.zero		1


	//   ....[73]....
        /*0804*/ 	.word	0x00014110
        /*0808*/ 	.word	0x00000003
        /*080c*/ 	.word	0x0002a840
        /*0810*/ 	.short	0x010a
        /*0812*/ 	.byte	0x3f
	.zero		1


	//   ....[74]....
        /*0814*/ 	.word	0x00014c90
        /*0818*/ 	.word	0x00000003
        /*081c*/ 	.word	0x0002a820
        /*0820*/ 	.short	0x010a
        /*0822*/ 	.byte	0x3f
	.zero		1


	//   ....[75]....
        /*0824*/ 	.word	0x00014cf0
        /*0828*/ 	.word	0x00000003
        /*082c*/ 	.word	0x0002a848
        /*0830*/ 	.short	0x010a
        /*0832*/ 	.byte	0x3f
	.zero		1


	//   ....[76]....
        /*0834*/ 	.word	0x00014d50
        /*0838*/ 	.word	0x00000003
        /*083c*/ 	.word	0x0002a860
        /*0840*/ 	.short	0x010a
        /*0842*/ 	.byte	0x3f
	.zero		1


	//   ....[77]....
        /*0844*/ 	.word	0x00014db0
        /*0848*/ 	.word	0x00000003
        /*084c*/ 	.word	0x0002a840
        /*0850*/ 	.short	0x010a
        /*0852*/ 	.byte	0x3f
	.zero		1


	//   ....[78]....
        /*0854*/ 	.word	0x00014e10
        /*0858*/ 	.word	0x00000003
        /*085c*/ 	.word	0x0002a868
        /*0860*/ 	.short	0x010a
        /*0862*/ 	.byte	0x3f
	.zero		1


	//   ....[79]....
        /*0864*/ 	.word	0x00014e70
        /*0868*/ 	.word	0x00000003
        /*086c*/ 	.word	0x0002a848
        /*0870*/ 	.short	0x010a
        /*0872*/ 	.byte	0x3f
	.zero		1


	//   ....[80]....
        /*0874*/ 	.word	0x00014ed0
        /*0878*/ 	.word	0x00000003
        /*087c*/ 	.word	0x0002a860
        /*0880*/ 	.short	0x010a
        /*0882*/ 	.byte	0x3f
	.zero		1


	//   ....[81]....
        /*0884*/ 	.word	0x00014f20
        /*0888*/ 	.word	0x00000003
        /*088c*/ 	.word	0x0002a860
        /*0890*/ 	.short	0x010a
        /*0892*/ 	.byte	0x3f
	.zero		1


	//   ....[82]....
        /*0894*/ 	.word	0x00014f70
        /*0898*/ 	.word	0x00000002
        /*089c*/ 	.word	0x0002a820
        /*08a0*/ 	.short	0x010a
        /*08a2*/ 	.byte	0x3f
	.zero		1


	//   ....[83]....
        /*08a4*/ 	.word	0x00015110
        /*08a8*/ 	.word	0x00000006
        /*08ac*/ 	.word	0x00000000
        /*08b0*/ 	.short	0x010a
        /*08b2*/ 	.byte	0x3f
	.zero		1


	//   ....[84]....
        /*08b4*/ 	.word	0x00015160
        /*08b8*/ 	.word	0x00000003
        /*08bc*/ 	.word	0x00000000
        /*08c0*/ 	.short	0x010a
        /*08c2*/ 	.byte	0x3f
	.zero		1


	//   ....[85]....
        /*08c4*/ 	.word	0x000151b0
        /*08c8*/ 	.word	0x00000000
        /*08cc*/ 	.word	0x00000000
        /*08d0*/ 	.short	0x010a
        /*08d2*/ 	.byte	0x3f
	.zero		1


	//----- nvinfo : EIATTR_NUM_MBARRIERS
	.align		4
.L_423:
        /*08d4*/ 	.byte	0x03, 0x38
        /*08d6*/ 	.short	0x0016


	//----- nvinfo : EIATTR_EXIT_INSTR_OFFSETS
	.align		4
        /*08d8*/ 	.byte	0x04, 0x1c
        /*08da*/ 	.short	(.L_425 - .L_424)


	//   ....[0]....
.L_424:
        /*08dc*/ 	.word	0x00013c90


	//----- nvinfo : EIATTR_MAX_THREADS
	.align		4
.L_425:
        /*08e0*/ 	.byte	0x04, 0x05
        /*08e2*/ 	.short	(.L_427 - .L_426)
.L_426:
        /*08e4*/ 	.word	0x00000180
        /*08e8*/ 	.word	0x00000001
        /*08ec*/ 	.word	0x00000001


	//----- nvinfo : EIATTR_CRS_STACK_SIZE
	.align		4
.L_427:
        /*08f0*/ 	.byte	0x04, 0x1e
        /*08f2*/ 	.short	(.L_429 - .L_428)
.L_428:
        /*08f4*/ 	.word	0x00000000


	//----- nvinfo : EIATTR_CBANK_PARAM_SIZE
	.align		4
.L_429:
        /*08f8*/ 	.byte	0x03, 0x19
        /*08fa*/ 	.short	0x0a70


	//----- nvinfo : EIATTR_PARAM_CBANK
	.align		4
        /*08fc*/ 	.byte	0x04, 0x0a
        /*08fe*/ 	.short	(.L_431 - .L_430)
	.align		4
.L_430:
        /*0900*/ 	.word	index@(.nv.constant0._ZN7cutlass13device_kernelIN5flash11enable_sm90INS1_16FlashAttnFwdSm90INS1_25CollectiveMainloopFwdSm90ILi2EN4cute5tupleIJNS5_1CILi1EEES8_S8_EEENS6_IJNS7_ILi128EEENS7_ILi96EEENS7_ILi192EEEEEELi128ENS_6half_tEfNS_4arch4Sm90ELb0ELb1ELb1ELb0ELb0ELb0ELb0ELb1ELb1ELb1ELb1ELb0EEENS1_21CollectiveEpilogueFwdINS6_IJSA_SA_SB_EEES9_SE_SG_Li256ELb0ELb1ELb1ELb0EEENS1_19SingleTileSchedulerILb0ELb1ELb1ELi128EEEEEEEEEvNT_6ParamsE)
        /*0904*/ 	.short	0x0210
        /*0906*/ 	.short	0x0a70


	//----- nvinfo : EIATTR_SW_WAR
	.align		4
.L_431:
        /*0908*/ 	.byte	0x04, 0x36
        /*090a*/ 	.short	(.L_433 - .L_432)
.L_432:
        /*090c*/ 	.word	0x00000008
.L_433:


//--------------------- .nv.info._ZN7cutlass13device_kernelIN5flash11enable_sm90INS1_16FlashAttnFwdSm90INS1_25CollectiveMainloopFwdSm90ILi2EN4cute5tupleIJNS5_1CILi1EEES8_S8_EEENS6_IJNS7_ILi128EEENS7_ILi96EEENS7_ILi192EEEEEELi128ENS_6half_tEfNS_4arch4Sm90ELb0ELb1ELb1ELb1ELb0ELb0ELb0ELb1ELb1ELb1ELb1ELb0EEENS1_21CollectiveEpilogueFwdINS6_IJSA_SA_SB_EEES9_SE_SG_Li256ELb1ELb1ELb1ELb0EEENS1_36VarlenDynamicPersistentTileSchedulerILi128ELi96ELi256ELi128ELb1ELb1ELb1ELb1ELb0ELb1EEEEEEEEEvNT_6ParamsE --------------------------
	.section	.nv.info._ZN7cutlass13device_kernelIN5flash11enable_sm90INS1_16FlashAttnFwdSm90INS1_25CollectiveMainloopFwdSm90ILi2EN4cute5tupleIJNS5_1CILi1EEES8_S8_EEENS6_IJNS7_ILi128EEENS7_ILi96EEENS7_ILi192EEEEEELi128ENS_6half_tEfNS_4arch4Sm90ELb0ELb1ELb1ELb1ELb0ELb0ELb0ELb1ELb1ELb1ELb1ELb0EEENS1_21CollectiveEpilogueFwdINS6_IJSA_SA_SB_EEES9_SE_SG_Li256ELb1ELb1ELb1ELb0EEENS1_36VarlenDynamicPersistentTileSchedulerILi128ELi96ELi256ELi128ELb1ELb1ELb1ELb1ELb0ELb1EEEEEEEEEvNT_6ParamsE,"",@"SHT_CUDA_INFO"
	.sectionflags	@""
	.align	4


	//----- nvinfo : EIATTR_CUDA_API_VERSION
	.align		4
        /*0000*/ 	.byte	0x04, 0x37
        /*0002*/ 	.short	(.L_435 - .L_434)
.L_434:
        /*0004*/ 	.word	0x00000082


	//----- nvinfo : EIATTR_KPARAM_INFO
	.align		4
.L_435:
        /*0008*/ 	.byte	0x04, 0x17
        /*000a*/ 	.short	(.L_437 - .L_436)
.L_436:
        /*000c*/ 	.word	0x00000000
        /*0010*/ 	.short	0x0000
        /*0012*/ 	.short	0x0070
        /*0014*/ 	.byte	0x00, 0xf0, 0x01, 0x2a


	//----- nvinfo : EIATTR_SPARSE_MMA_MASK
	.align		4
.L_437:
        /*0018*/ 	.byte	0x03, 0x50
        /*001a*/ 	.short	0x0000


	//----- nvinfo : EIATTR_MAXREG_COUNT
	.align		4
        /*001c*/ 	.byte	0x03, 0x1b
        /*001e*/ 	.short	0x00a8


	//----- nvinfo : EIATTR_NUM_BARRIERS
	.align		4
        /*0020*/ 	.byte	0x02, 0x4c
        /*0022*/ 	.byte	0x09
	.zero		1


	//----- nvinfo : EIATTR_EXTERNS
	.align		4
        /*0024*/ 	.byte	0x04, 0x0f
        /*0026*/ 	.short	(.L_439 - .L_438)


	//   ....[0]....
	.align		4
.L_438:
        /*0028*/ 	.word	index@(__assertfail)


	//----- nvinfo : EIATTR_ANNOTATIONS
	.align		4
.L_439:
        /*002c*/ 	.byte	0x04, 0x55
        /*002e*/ 	.short	(.L_441 - .L_440)


	//   ....[0]....
.L_440:
        /* <DEDUP_REMOVED lines=71> */
        /*0494*/ 	.byte	0x30, 0xb1, 0x01, 0x00


	//----- nvinfo : EIATTR_MERCURY_ISA_VERSION
	.align		4
.L_441:
        /*0498*/ 	.byte	0x03, 0x5f
        /*049a*/ 	.short	0x0101


	//----- nvinfo : EIATTR_UNUSED_LOAD_BYTE_OFFSET
	.align		4
        /*049c*/ 	.byte	0x04, 0x44
        /*049e*/ 	.short	(.L_443 - .L_442)


	//   ....[0]....
.L_442:
        /*04a0*/ 	.word	0x00000a10
        /*04a4*/ 	.word	0x0000fff0


	//   ....[1]....
        /*04a8*/ 	.word	0x0000ec60
        /*04ac*/ 	.word	0x0000fff0


	//----- nvinfo : EIATTR_INT_WARP_WIDE_INSTR_OFFSETS
	.align		4
.L_443:
        /*04b0*/ 	.byte	0x04, 0x31
        /*04b2*/ 	.short	(.L_445 - .L_444)


	//   ....[0]....
.L_444:
        /*04b4*/ 	.word	0x00000130


	//   ....[1]....
        /*04b8*/ 	.word	0x00000170


	//   ....[2]....
        /*04bc*/ 	.word	0x000001e0


	//   ....[3]....
        /*04c0*/ 	.word	0x00013c90


	//   ....[4]....
        /*04c4*/ 	.word	0x00013d30


	//   ....[5]....
        /*04c8*/ 	.word	0x00017860


	//   ....[6]....
        /*04cc*/ 	.word	0x000178d0


	//----- nvinfo : EIATTR_COOP_GROUP_MASK_REGIDS
	.align		4
.L_445:
        /*04d0*/ 	.byte	0x04, 0x29
        /*04d2*/ 	.short	(.L_447 - .L_446)


	//   ....[0]....
.L_446:
        /*04d4*/ 	.word	0xffffffff


	//   ....[1]....
        /*04d8*/ 	.word	0xffffffff


	//   ....[2]....
        /*04dc*/ 	.word	0xffffffff


	//   ....[3]....
        /*04e0*/ 	.word	0xffffffff


	//   ....[4]....
        /*04e4*/ 	.word	0xffffffff


	//   ....[5]....
        /*04e8*/ 	.word	0xffffffff


	//   ....[6]....
        /*04ec*/ 	.word	0xffffffff


	//   ....[7]....
        /*04f0*/ 	.word	0xffffffff


	//   ....[8]....
        /*04f4*/ 	.word	0xffffffff


	//   ....[9]....
        /*04f8*/ 	.word	0xffffffff


	//   ....[10]....
        /*04fc*/ 	.word	0xffffffff


	//   ....[11]....
        /*0500*/ 	.word	0xffffffff


	//   ....[12]....
        /*0504*/ 	.word	0xffffffff


	//   ....[13]....
        /*0508*/ 	.word	0xffffffff


	//   ....[14]....
        /*050c*/ 	.word	0xffffffff


	//   ....[15]....
        /*0510*/ 	.word	0xffffffff


	//   ....[16]....
        /*0514*/ 	.word	0xffffffff


	//   ....[17]....
        /*0518*/ 	.word	0xffffffff


	//   ....[18]....
        /*051c*/ 	.word	0xffffffff


	//   ....[19]....
        /*0520*/ 	.word	0xffffffff


	//   ....[20]....
        /*0524*/ 	.word	0xffffffff


	//   ....[21]....
        /*0528*/ 	.word	0xffffffff


	//   ....[22]....
        /*052c*/ 	.word	0xffffffff


	//   ....[23]....
        /*0530*/ 	.word	0xffffffff


	//   ....[24]....
        /*0534*/ 	.word	0xffffffff


	//   ....[25]....
        /*0538*/ 	.word	0xffffffff


	//   ....[26]....
        /*053c*/ 	.word	0xffffffff


	//   ....[27]....
        /*0540*/ 	.word	0xffffffff


	//   ....[28]....
        /*0544*/ 	.word	0xffffffff


	//   ....[29]....
        /*0548*/ 	.word	0xffffffff


	//   ....[30]....
        /*054c*/ 	.word	0xffffffff


	//   ....[31]....
        /*0550*/ 	.word	0xffffffff


	//   ....[32]....
        /*0554*/ 	.word	0xffffffff


	//   ....[33]....
        /*0558*/ 	.word	0xffffffff


	//   ....[34]....
        /*055c*/ 	.word	0xffffffff


	//   ....[35]....
        /*0560*/ 	.word	0xffffffff


	//   ....[36]....
        /*0564*/ 	.word	0xffffffff


	//   ....[37]....
        /*0568*/ 	.word	0xffffffff


	//   ....[38]....
        /*056c*/ 	.word	0xffffffff


	//   ....[39]....
        /*0570*/ 	.word	0xffffffff


	//   ....[40]....
        /*0574*/ 	.word	0xffffffff


	//   ....[41]....
        /*0578*/ 	.word	0xffffffff


	//   ....[42]....
        /*057c*/ 	.word	0xffffffff


	//   ....[43]....
        /*0580*/ 	.word	0xffffffff


	//   ....[44]....
        /*0584*/ 	.word	0xffffffff


	//   ....[45]....
        /*0588*/ 	.word	0xffffffff


	//   ....[46]....
        /*058c*/ 	.word	0xffffffff


	//   ....[47]....
        /*0590*/ 	.word	0xffffffff


	//   ....[48]....
        /*0594*/ 	.word	0xffffffff


	//   ....[49]....
        /*0598*/ 	.word	0xffffffff


	//   ....[50]....
        /*059c*/ 	.word	0xffffffff


	//   ....[51]....
        /*05a0*/ 	.word	0xffffffff


	//   ....[52]....
        /*05a4*/ 	.word	0xffffffff


	//   ....[53]....
        /*05a8*/ 	.word	0xffffffff


	//   ....[54]....
        /*05ac*/ 	.word	0xffffffff


	//   ....[55]....
        /*05b0*/ 	.word	0xffffffff


	//   ....[56]....
        /*05b4*/ 	.word	0xffffffff


	//   ....[57]....
        /*05b8*/ 	.word	0xffffffff


	//   ....[58]....
        /*05bc*/ 	.word	0xffffffff


	//   ....[59]....
        /*05c0*/ 	.word	0xffffffff


	//   ....[60]....
        /*05c4*/ 	.word	0xffffffff


	//   ....[61]....
        /*05c8*/ 	.word	0xffffffff


	//   ....[62]....
        /*05cc*/ 	.word	0xffffffff


	//   ....[63]....
        /*05d0*/ 	.word	0xffffffff


	//   ....[64]....
        /*05d4*/ 	.word	0xffffffff


	//   ....[65]....
        /*05d8*/ 	.word	0xffffffff


	//   ....[66]....
        /*05dc*/ 	.word	0xffffffff


	//   ....[67]....
        /*05e0*/ 	.word	0xffffffff


	//   ....[68]....
        /*05e4*/ 	.word	0xffffffff


	//   ....[69]....
        /*05e8*/ 	.word	0xffffffff


	//   ....[70]....
        /*05ec*/ 	.word	0xffffffff


	//   ....[71]....
        /*05f0*/ 	.word	0xffffffff


	//   ....[72]....
        /*05f4*/ 	.word	0xffffffff


	//   ....[73]....
        /*05f8*/ 	.word	0xffffffff


	//   ....[74]....
        /*05fc*/ 	.word	0xffffffff


	//   ....[75]....
        /*0600*/ 	.word	0xffffffff


	//   ....[76]....
        /*0604*/ 	.word	0xffffffff


	//   ....[77]....
        /*0608*/ 	.word	0xffffffff


	//   ....[78]....
        /*060c*/ 	.word	0xffffffff


	//   ....[79]....
        /*0610*/ 	.word	0xffffffff


	//   ....[80]....
        /*0614*/ 	.word	0xffffffff


	//   ....[81]....
        /*0618*/ 	.word	0xffffffff


	//   ....[82]....
        /*061c*/ 	.word	0xffffffff


	//   ....[83]....
        /*0620*/ 	.word	0xffffffff


	//   ....[84]....
        /*0624*/ 	.word	0xffffffff


	//   ....[85]....
        /*0628*/ 	.word	0xffffffff


	//   ....[86]....
        /*062c*/ 	.word	0xffffffff


	//   ....[87]....
        /*0630*/ 	.word	0xffffffff


	//   ....[88]....
        /*0634*/ 	.word	0xffffffff


	//   ....[89]....
        /*0638*/ 	.word	0xffffffff


	//   ....[90]....
        /*063c*/ 	.word	0xffffffff


	//   ....[91]....
        /*0640*/ 	.word	0xffffffff


	//   ....[92]....
        /*0644*/ 	.word	0xffffffff


	//   ....[93]....
        /*0648*/ 	.word	0xffffffff


	//   ....[94]....
        /*064c*/ 	.word	0xffffffff


	//   ....[95]....
        /*0650*/ 	.word	0xffffffff


	//   ....[96]....
        /*0654*/ 	.word	0xffffffff


	//   ....[97]....
        /*0658*/ 	.word	0xffffffff


	//   ....[98]....
        /*065c*/ 	.word	0xffffffff


	//   ....[99]....
        /*0660*/ 	.word	0xffffffff


	//   ....[100]....
        /*0664*/ 	.word	0xffffffff


	//   ....[101]....
        /*0668*/ 	.word	0xffffffff


	//   ....[102]....
        /*066c*/ 	.word	0xffffffff


	//   ....[103]....
        /*0670*/ 	.word	0xffffffff


	//   ....[104]....
        /*0674*/ 	.word	0xffffffff


	//   ....[105]....
        /*0678*/ 	.word	0xffffffff


	//   ....[106]....
        /*067c*/ 	.word	0xffffffff


	//   ....[107]....
        /*0680*/ 	.word	0xffffffff


	//   ....[108]....
        /*0684*/ 	.word	0xffffffff


	//   ....[109]....
        /*0688*/ 	.word	0xffffffff


	//   ....[110]....
        /*068c*/ 	.word	0xffffffff


	//   ....[111]....
        /*0690*/ 	.word	0x0500000f


	//   ....[112]....
        /*0694*/ 	.word	0x0500000f


	//   ....[113]....
        /*0698*/ 	.word	0x0500000f


	//   ....[114]....
        /*069c*/ 	.word	0x0500000f


	//   ....[115]....
        /*06a0*/ 	.word	0x0500000f


	//   ....[116]....
        /*06a4*/ 	.word	0x0500000f


	//   ....[117]....
        /*06a8*/ 	.word	0x0500000f


	//   ....[118]....
        /*06ac*/ 	.word	0x0500000f


	//   ....[119]....
        /*06b0*/ 	.word	0x0500000f


	//   ....[120]....
        /*06b4*/ 	.word	0x0500000f


	//   ....[121]....
        /*06b8*/ 	.word	0x0500000f


	//   ....[122]....
        /*06bc*/ 	.word	0x0500000f


	//   ....[123]....
        /*06c0*/ 	.word	0x0500000f


	//   ....[124]....
        /*06c4*/ 	.word	0x0500000f


	//   ....[125]....
        /*06c8*/ 	.word	0x0500000f


	//   ....[126]....
        /*06cc*/ 	.word	0x0500000f


	//   ....[127]....
        /*06d0*/ 	.word	0x0500000f


	//   ....[128]....
        /*06d4*/ 	.word	0x0500000f


	//   ....[129]....
        /*06d8*/ 	.word	0x0500000f


	//   ....[130]....
        /*06dc*/ 	.word	0x0500000f


	//   ....[131]....
        /*06e0*/ 	.word	0x0500000f


	//   ....[132]....
        /*06e4*/ 	.word	0x0500000f


	//   ....[133]....
        /*06e8*/ 	.word	0x0500000f


	//   ....[134]....
        /*06ec*/ 	.word	0x0500000f


	//   ....[135]....
        /*06f0*/ 	.word	0x0500000f


	//   ....[136]....
        /*06f4*/ 	.word	0x0500000f


	//   ....[137]....
        /*06f8*/ 	.word	0x0500000f


	//   ....[138]....
        /*06fc*/ 	.word	0x0500000f


	//   ....[139]....
        /*0700*/ 	.word	0x0500000f


	//   ....[140]....
        /*0704*/ 	.word	0x0500000f


	//   ....[141]....
        /*0708*/ 	.word	0x0500000f


	//   ....[142]....
        /*070c*/ 	.word	0x0500000f


	//   ....[143]....
        /*0710*/ 	.word	0x0500000f


	//   ....[144]....
        /*0714*/ 	.word	0x0500000f


	//   ....[145]....
        /*0718*/ 	.word	0x0500000f


	//   ....[146]....
        /*071c*/ 	.word	0x0500000f


	//----- nvinfo : EIATTR_COOP_GROUP_INSTR_OFFSETS
	.align		4
.L_447:
        /*0720*/ 	.byte	0x04, 0x28
        /*0722*/ 	.short	(.L_449 - .L_448)


	//   ....[0]....
.L_448:
        /*0724*/ 	.word	0x00000060


	//   ....[1]....
        /*0728*/ 	.word	0x00000140


	//   ....[2]....
        /*072c*/ 	.word	0x00000190


	//   ....[3]....
        /*0730*/ 	.word	0x000003c0


	//   ....[4]....
        /*0734*/ 	.word	0x00000520


	//   ....[5]....
        /*0738*/ 	.word	0x00000640


	//   ....[6]....
        /*073c*/ 	.word	0x000007a0


	//   ....[7]....
        /*0740*/ 	.word	0x00001e50


	//   ....[8]....
        /*0744*/ 	.word	0x00002a20


	//   ....[9]....
        /*0748*/ 	.word	0x00003120


	//   ....[10]....
        /*074c*/ 	.word	0x00003e80


	//   ....[11]....
        /*0750*/ 	.word	0x00003f90


	//   ....[12]....
        /*0754*/ 	.word	0x00004640


	//   ....[13]....
        /*0758*/ 	.word	0x000046b0


	//   ....[14]....
        /*075c*/ 	.word	0x00006580


	//   ....[15]....
        /*0760*/ 	.word	0x00006ea0


	//   ....[16]....
        /*0764*/ 	.word	0x00007530


	//   ....[17]....
        /*0768*/ 	.word	0x00007640


	//   ....[18]....
        /*076c*/ 	.word	0x00007c50


	//   ....[19]....
        /*0770*/ 	.word	0x00007ca0


	//   ....[20]....
        /*0774*/ 	.word	0x00009d30


	//   ....[21]....
        /*0778*/ 	.word	0x00009d80


	//   ....[22]....
        /*077c*/ 	.word	0x00009fe0


	//   ....[23]....
        /*0780*/ 	.word	0x0000a030


	//   ....[24]....
        /*0784*/ 	.word	0x0000bcb0


	//   ....[25]....
        /*0788*/ 	.word	0x0000c770


	//   ....[26]....
        /*078c*/ 	.word	0x0000cdf0


	//   ....[27]....
        /*0790*/ 	.word	0x0000cf10


	//   ....[28]....
        /*0794*/ 	.word	0x0000d4d0


	//   ....[29]....
        /*0798*/ 	.word	0x0000d520


	//   ....[30]....
        /*079c*/ 	.word	0x0000e3b0


	//   ....[31]....
        /*07a0*/ 	.word	0x0000e3f0


	//   ....[32]....
        /*07a4*/ 	.word	0x0000e4f0


	//   ....[33]....
        /*07a8*/ 	.word	0x0000e500


	//   ....[34]....
        /*07ac*/ 	.word	0x0000f810


	//   ....[35]....
        /*07b0*/ 	.word	0x0000f850


	//   ....[36]....
        /*07b4*/ 	.word	0x0000f880


	//   ....[37]....
        /*07b8*/ 	.word	0x0000f8b0


	//   ....[38]....
        /*07bc*/ 	.word	0x0000ff90


	//   ....[39]....
        /*07c0*/ 	.word	0x0000ffb0


	//   ....[40]....
        /*07c4*/ 	.word	0x00010090


	//   ....[41]....
        /*07c8*/ 	.word	0x000100b0


	//   ....[42]....
        /*07cc*/ 	.word	0x00010180


	//   ....[43]....
        /*07d0*/ 	.word	0x000101a0


	//   ....[44]....
        /*07d4*/ 	.word	0x00010280


	//   ....[45]....
        /*07d8*/ 	.word	0x000102a0


	//   ....[46]....
        /*07dc*/ 	.word	0x000106a0


	//   ....[47]....
        /*07e0*/ 	.word	0x000106b0


	//   ....[48]....
        /*07e4*/ 	.word	0x00010b00


	//   ....[49]....
        /*07e8*/ 	.word	0x00010b10


	//   ....[50]....
        /*07ec*/ 	.word	0x00011970


	//   ....[51]....
        /*07f0*/ 	.word	0x000119a0


	//   ....[52]....
        /*07f4*/ 	.word	0x00011a80


	//   ....[53]....
        /*07f8*/ 	.word	0x00011aa0


	//   ....[54]....
        /*07fc*/ 	.word	0x00011b70


	//   ....[55]....
        /*0800*/ 	.word	0x00011b90


	//   ....[56]....
        /*0804*/ 	.word	0x00011c70


	//   ....[57]....
        /*0808*/ 	.word	0x00011c90


	//   ....[58]....
        /*080c*/ 	.word	0x00011e00


	//   ....[59]....
        /*0810*/ 	.word	0x00012040


	//   ....[60]....
        /*0814*/ 	.word	0x00012070


	//   ....[61]....
        /*0818*/ 	.word	0x000120a0


	//   ....[62]....
        /*081c*/ 	.word	0x000120d0


	//   ....[63]....
        /*0820*/ 	.word	0x00012100


	//   ....[64]....
        /*0824*/ 	.word	0x00012130


	//   ....[65]....
        /*0828*/ 	.word	0x000122e0


	//   ....[66]....
        /*082c*/ 	.word	0x00012310


	//   ....[67]....
        /*0830*/ 	.word	0x00012340


	//   ....[68]....
        /*0834*/ 	.word	0x00012370


	//   ....[69]....
        /*0838*/ 	.word	0x000123a0


	//   ....[70]....
        /*083c*/ 	.word	0x000123d0


	//   ....[71]....
        /*0840*/ 	.word	0x00012470


	//   ....[72]....
        /*0844*/ 	.word	0x000124a0


	//   ....[73]....
        /*0848*/ 	.word	0x000124b0


	//   ....[74]....
        /*084c*/ 	.word	0x000124e0


	//   ....[75]....
        /*0850*/ 	.word	0x00014280


	//   ....[76]....
        /*0854*/ 	.word	0x00014ec0


	//   ....[77]....
        /*0858*/ 	.word	0x00014ee0


	//   ....[78]....
        /*085c*/ 	.word	0x00014ef0


	//   ....[79]....
        /*0860*/ 	.word	0x00014f20


	//   ....[80]....
        /*0864*/ 	.word	0x00015040


	//   ....[81]....
        /*0868*/ 	.word	0x00015050


	//   ....[82]....
        /*086c*/ 	.word	0x000150f0


	//   ....[83]....
        /*0870*/ 	.word	0x00015100


	//   ....[84]....
        /*0874*/ 	.word	0x000151a0


	//   ....[85]....
        /*0878*/ 	.word	0x000151b0


	//   ....[86]....
        /*087c*/ 	.word	0x00015250


	//   ....[87]....
        /*0880*/ 	.word	0x00015260


	//   ....[88]....
        /*0884*/ 	.word	0x000152e0


	//   ....[89]....
        /*0888*/ 	.word	0x00015310


	//   ....[90]....
        /*088c*/ 	.word	0x00015360


	//   ....[91]....
        /*0890*/ 	.word	0x000153a0


	//   ....[92]....
        /*0894*/ 	.word	0x00017fb0


	//   ....[93]....
        /*0898*/ 	.word	0x00018030


	//   ....[94]....
        /*089c*/ 	.word	0x00018060


	//   ....[95]....
        /*08a0*/ 	.word	0x00018070


	//   ....[96]....
        /*08a4*/ 	.word	0x000180a0


	//   ....[97]....
        /*08a8*/ 	.word	0x000180d0


	//   ....[98]....
        /*08ac*/ 	.word	0x00018100


	//   ....[99]....
        /*08b0*/ 	.word	0x00018130


	//   ....[100]....
        /*08b4*/ 	.word	0x00018300


	//   ....[101]....
        /*08b8*/ 	.word	0x00018330


	//   ....[102]....
        /*08bc*/ 	.word	0x00018360


	//   ....[103]....
        /*08c0*/ 	.word	0x00018390


	//   ....[104]....
        /*08c4*/ 	.word	0x000183c0


	//   ....[105]....
        /*08c8*/ 	.word	0x000183f0


	//   ....[106]....
        /*08cc*/ 	.word	0x000184c0


	//   ....[107]....
        /*08d0*/ 	.word	0x000184e0


	//   ....[108]....
        /*08d4*/ 	.word	0x000184f0


	//   ....[109]....
        /*08d8*/ 	.word	0x00018570


	//   ....[110]....
        /*08dc*/ 	.word	0x000190c0


	//   ....[111]....
        /*08e0*/ 	.word	0x00019750


	//   ....[112]....
        /*08e4*/ 	.word	0x00019930


	//   ....[113]....
        /*08e8*/ 	.word	0x00019980


	//   ....[114]....
        /*08ec*/ 	.word	0x00019ab0


	//   ....[115]....
        /*08f0*/ 	.word	0x00019b00


	//   ....[116]....
        /*08f4*/ 	.word	0x00019c40


	//   ....[117]....
        /*08f8*/ 	.word	0x00019cb0


	//   ....[118]....
        /*08fc*/ 	.word	0x00019de0


	//   ....[119]....
        /*0900*/ 	.word	0x00019e30


	//   ....[120]....
        /*0904*/ 	.word	0x00019f60


	//   ....[121]....
        /*0908*/ 	.word	0x00019fb0


	//   ....[122]....
        /*090c*/ 	.word	0x0001a0e0


	//   ....[123]....
        /*0910*/ 	.word	0x0001a130


	//   ....[124]....
        /*0914*/ 	.word	0x0001a240


	//   ....[125]....
        /*0918*/ 	.word	0x0001a2b0


	//   ....[126]....
        /*091c*/ 	.word	0x0001a3c0


	//   ....[127]....
        /*0920*/ 	.word	0x0001a410


	//   ....[128]....
        /*0924*/ 	.word	0x0001a740


	//   ....[129]....
        /*0928*/ 	.word	0x0001a7e0


	//   ....[130]....
        /*092c*/ 	.word	0x0001a980


	//   ....[131]....
        /*0930*/ 	.word	0x0001aa00


	//   ....[132]....
        /*0934*/ 	.word	0x0001aa80


	//   ....[133]....
        /*0938*/ 	.word	0x0001ab00


	//   ....[134]....
        /*093c*/ 	.word	0x0001ab80


	//   ....[135]....
        /*0940*/ 	.word	0x0001ac10


	//   ....[136]....
        /*0944*/ 	.word	0x0001acb0


	//   ....[137]....
        /*0948*/ 	.word	0x0001ad60


	//   ....[138]....
        /*094c*/ 	.word	0x0001ade0


	//   ....[139]....
        /*0950*/ 	.word	0x0001ae60


	//   ....[140]....
        /*0954*/ 	.word	0x0001aee0


	//   ....[141]....
        /*0958*/ 	.word	0x0001af70


	//   ....[142]....
        /*095c*/ 	.word	0x0001aff0


	//   ....[143]....
        /*0960*/ 	.word	0x0001b0a0


	//   ....[144]....
        /*0964*/ 	.word	0x0001b0f0


	//   ....[145]....
        /*0968*/ 	.word	0x0001b1b0


	//   ....[146]....
        /*096c*/ 	.word	0x0001b2e0


	//----- nvinfo : EIATTR_REG_RECONFIG
	.align		4
.L_449:
        /*0970*/ 	.byte	0x01, 0x54
	.zero		2


	//----- nvinfo : EIATTR_SYSCALL_OFFSETS
	.align		4
        /*0974*/ 	.byte	0x04, 0x46
        /*0976*/ 	.short	(.L_451 - .L_450)


	//   ....[0]....
.L_450:
        /*0978*/ 	.word	0x00002030


	//   ....[1]....
        /*097c*/ 	.word	0x00013ea0


	//   ....[2]....
        /*0980*/ 	.word	0x00013ff0


	//   ....[3]....
        /*0984*/ 	.word	0x000140e0


	//   ....[4]....
        /*0988*/ 	.word	0x000149e0


	//----- nvinfo : EIATTR_MBARRIER_INSTR_OFFSETS
	.align		4
.L_451:
        /*098c*/ 	.byte	0x04, 0x39
        /*098e*/ 	.short	(.L_453 - .L_452)


	//   ....[0]....
.L_452:
        /*0990*/ 	.word	0x00000270
        /*0994*/ 	.word	0x000000ff
        /*0998*/ 	.word	0x0002a800
        /*099c*/ 	.short	0x0100
        /*099e*/ 	.byte	0x08
	.zero		1


	//   ....[1]....
        /*09a0*/ 	.word	0x00000280
        /*09a4*/ 	.word	0x000000ff
        /*09a8*/ 	.word	0x0002a820
        /*09ac*/ 	.short	0x0100
        /*09ae*/ 	.byte	0x08
	.zero		1


	//   ....[2]....
        /*09b0*/ 	.word	0x00000370
        /*09b4*/ 	.word	0x000000ff
        /*09b8*/ 	.word	0x0002a830
        /*09bc*/ 	.short	0x0100
        /*09be*/ 	.byte	0x08
	.zero		1


	//   ....[3]....
        /*09c0*/ 	.word	0x00000380
        /*09c4*/ 	.word	0x000000ff
        /*09c8*/ 	.word	0x0002a840
        /*09cc*/ 	.short	0x0100
        /*09ce*/ 	.byte	0x08
	.zero		1


	//   ....[4]....
        /*09d0*/ 	.word	0x00000390
        /*09d4*/ 	.word	0x000000ff
        /*09d8*/ 	.word	0x0002a838
        /*09dc*/ 	.short	0x0100
        /*09de*/ 	.byte	0x08
	.zero		1


	//   ....[5]....
        /*09e0*/ 	.word	0x000003a0
        /*09e4*/ 	.word	0x000000ff
        /*09e8*/ 	.word	0x0002a848
        /*09ec*/ 	.short	0x0100
        /*09ee*/ 	.byte	0x08
	.zero		1


	//   ....[6]....
        /*09f0*/ 	.word	0x000004d0
        /*09f4*/ 	.word	0x000000ff
        /*09f8*/ 	.word	0x0002a850
        /*09fc*/ 	.short	0x0100
        /*09fe*/ 	.byte	0x08
	.zero		1


	//   ....[7]....
        /*0a00*/ 	.word	0x000004e0
        /*0a04*/ 	.word	0x000000ff
        /*0a08*/ 	.word	0x0002a860
        /*0a0c*/ 	.short	0x0100
        /*0a0e*/ 	.byte	0x08
	.zero		1


	//   ....[8]....
        /*0a10*/ 	.word	0x000004f0
        /*0a14*/ 	.word	0x000000ff
        /*0a18*/ 	.word	0x0002a858
        /*0a1c*/ 	.short	0x0100
        /*0a1e*/ 	.byte	0x08
	.zero		1


	//   ....[9]....
        /*0a20*/ 	.word	0x00000500
        /*0a24*/ 	.word	0x000000ff
        /*0a28*/ 	.word	0x0002a868
        /*0a2c*/ 	.short	0x0100
        /*0a2e*/ 	.byte	0x08
	.zero		1


	//   ....[10]....
        /*0a30*/ 	.word	0x000005f0
        /*0a34*/ 	.word	0x000000ff
        /*0a38*/ 	.word	0x0002a870
        /*0a3c*/ 	.short	0x0100
        /*0a3e*/ 	.byte	0x06
	.zero		1


	//   ....[11]....
        /*0a40*/ 	.word	0x00000600
        /*0a44*/ 	.word	0x000000ff
        /*0a48*/ 	.word	0x0002a880
        /*0a4c*/ 	.short	0x0100
        /*0a4e*/ 	.byte	0x06
	.zero		1


	//   ....[12]....
        /*0a50*/ 	.word	0x00000610
        /*0a54*/ 	.word	0x000000ff
        /*0a58*/ 	.word	0x0002a878
        /*0a5c*/ 	.short	0x0100
        /*0a5e*/ 	.byte	0x06
	.zero		1


	//   ....[13]....
        /*0a60*/ 	.word	0x00000620
        /*0a64*/ 	.word	0x000000ff
        /*0a68*/ 	.word	0x0002a888
        /*0a6c*/ 	.short	0x0100
        /*0a6e*/ 	.byte	0x06
	.zero		1


	//   ....[14]....
        /*0a70*/ 	.word	0x00000750
        /*0a74*/ 	.word	0x000000ff
        /*0a78*/ 	.word	0x0002a890
        /*0a7c*/ 	.short	0x0100
        /*0a7e*/ 	.byte	0x08
	.zero		1


	//   ....[15]....
        /*0a80*/ 	.word	0x00000760
        /*0a84*/ 	.word	0x000000ff
        /*0a88*/ 	.word	0x0002a8a0
        /*0a8c*/ 	.short	0x0100
        /*0a8e*/ 	.byte	0x08
	.zero		1


	//   ....[16]....
        /*0a90*/ 	.word	0x00000770
        /*0a94*/ 	.word	0x000000ff
        /*0a98*/ 	.word	0x0002a898
        /*0a9c*/ 	.short	0x0100
        /*0a9e*/ 	.byte	0x08
	.zero		1


	//   ....[17]....
        /*0aa0*/ 	.word	0x00000780
        /*0aa4*/ 	.word	0x000000ff
        /*0aa8*/ 	.word	0x0002a8a8
        /*0aac*/ 	.short	0x0100
        /*0aae*/ 	.byte	0x08
	.zero		1


	//   ....[18]....
        /*0ab0*/ 	.word	0x000008b0
        /*0ab4*/ 	.word	0x000000ff
        /*0ab8*/ 	.word	0x0002a8b0
        /*0abc*/ 	.short	0x0100
        /*0abe*/ 	.byte	0x08
	.zero		1


	//   ....[19]....
        /*0ac0*/ 	.word	0x000008c0
        /*0ac4*/ 	.word	0x000000ff
        /*0ac8*/ 	.word	0x0002a8c0
        /*0acc*/ 	.short	0x0100
        /*0ace*/ 	.byte	0x08
	.zero		1


	//   ....[20]....
        /*0ad0*/ 	.word	0x000008d0
        /*0ad4*/ 	.word	0x000000ff
        /*0ad8*/ 	.word	0x0002a8b8
        /*0adc*/ 	.short	0x0100
        /*0ade*/ 	.byte	0x08
	.zero		1


	//   ....[21]....
        /*0ae0*/ 	.word	0x000008e0
        /*0ae4*/ 	.word	0x000000ff
        /*0ae8*/ 	.word	0x0002a8c8
        /*0aec*/ 	.short	0x0100
        /*0aee*/ 	.byte	0x08
	.zero		1


	//   ....[22]....
        /*0af0*/ 	.word	0x000020d0
        /*0af4*/ 	.word	0x000000ff
        /*0af8*/ 	.word	0x0002a800
        /*0afc*/ 	.short	0x010a
        /*0afe*/ 	.byte	0x26
	.zero		1


	//   ....[23]....
        /*0b00*/ 	.word	0x00002150
        /*0b04*/ 	.word	0x00000015
        /*0b08*/ 	.word	0x0002a830
        /*0b0c*/ 	.short	0x010a
        /*0b0e*/ 	.byte	0x3f
	.zero		1


	//   ....[24]....
        /*0b10*/ 	.word	0x000021c0
        /*0b14*/ 	.word	0x00000015
        /*0b18*/ 	.word	0x0002a830
        /*0b1c*/ 	.short	0x010a
        /*0b1e*/ 	.byte	0x3f
	.zero		1


	//   ....[25]....
        /*0b20*/ 	.word	0x000029c0
        /*0b24*/ 	.word	0x0000000c
        /*0b28*/ 	.word	0x00000000
        /*0b2c*/ 	.short	0x0101
        /*0b2e*/ 	.byte	0x3f
	.zero		1


	//   ....[26]....
        /*0b30*/ 	.word	0x00005360
        /*0b34*/ 	.word	0x000000ff
        /*0b38*/ 	.word	0x0002a830
        /*0b3c*/ 	.short	0x010a
        /*0b3e*/ 	.byte	0x07
	.zero		1


	//   ....[27]....
        /*0b40*/ 	.word	0x000053a0
        /*0b44*/ 	.word	0x000000ff
        /*0b48*/ 	.word	0x0002a830
        /*0b4c*/ 	.short	0x010a
        /*0b4e*/ 	.byte	0x07
	.zero		1


	//   ....[28]....
        /*0b50*/ 	.word	0x00005c60
        /*0b54*/ 	.word	0x000000ff
        /*0b58*/ 	.word	0x0002a850
        /*0b5c*/ 	.short	0x010a
        /*0b5e*/ 	.byte	0x06
	.zero		1


	//   ....[29]....
        /*0b60*/ 	.word	0x00005ca0
        /*0b64*/ 	.word	0x000000ff
        /*0b68*/ 	.word	0x0002a850
        /*0b6c*/ 	.short	0x010a
        /*0b6e*/ 	.byte	0x06
	.zero		1


	//   ....[30]....
        /*0b70*/ 	.word	0x000065d0
        /*0b74*/ 	.word	0x0000000a
        /*0b78*/ 	.word	0x00000000
        /*0b7c*/ 	.short	0x0101
        /*0b7e*/ 	.byte	0x3f
	.zero		1


	//   ....[31]....
        /*0b80*/ 	.word	0x00007fe0
        /*0b84*/ 	.word	0x00000059
        /*0b88*/ 	.word	0x00000000
        /*0b8c*/ 	.short	0x0101
        /*0b8e*/ 	.byte	0x3f
	.zero		1


	//   ....[32]....
        /*0b90*/ 	.word	0x000089c0
        /*0b94*/ 	.word	0x000000ff
        /*0b98*/ 	.word	0x0002a830
        /*0b9c*/ 	.short	0x010a
        /*0b9e*/ 	.byte	0x06
	.zero		1


	//   ....[33]....
        /*0ba0*/ 	.word	0x00008a00
        /*0ba4*/ 	.word	0x000000ff
        /*0ba8*/ 	.word	0x0002a830
        /*0bac*/ 	.short	0x010a
        /*0bae*/ 	.byte	0x06
	.zero		1


	//   ....[34]....
        /*0bb0*/ 	.word	0x000092c0
        /*0bb4*/ 	.word	0x000000ff
        /*0bb8*/ 	.word	0x0002a850
        /*0bbc*/ 	.short	0x010a
        /*0bbe*/ 	.byte	0x0a
	.zero		1


	//   ....[35]....
        /*0bc0*/ 	.word	0x00009300
        /*0bc4*/ 	.word	0x000000ff
        /*0bc8*/ 	.word	0x0002a850
        /*0bcc*/ 	.short	0x010a
        /*0bce*/ 	.byte	0x0a
	.zero		1


	//   ....[36]....
        /*0bd0*/ 	.word	0x0000a630
        /*0bd4*/ 	.word	0x0000005f
        /*0bd8*/ 	.word	0x00000000
        /*0bdc*/ 	.short	0x0101
        /*0bde*/ 	.byte	0x3f
	.zero		1


	//   ....[37]....
        /*0be0*/ 	.word	0x0000a690
        /*0be4*/ 	.word	0x00000063
        /*0be8*/ 	.word	0x00000000
        /*0bec*/ 	.short	0x0101
        /*0bee*/ 	.byte	0x3f
	.zero		1


	//   ....[38]....
        /*0bf0*/ 	.word	0x0000ac20
        /*0bf4*/ 	.word	0x000000ff
        /*0bf8*/ 	.word	0x0002a830
        /*0bfc*/ 	.short	0x010a
        /*0bfe*/ 	.byte	0x06
	.zero		1


	//   ....[39]....
        /*0c00*/ 	.word	0x0000ac60
        /*0c04*/ 	.word	0x000000ff
        /*0c08*/ 	.word	0x0002a830
        /*0c0c*/ 	.short	0x010a
        /*0c0e*/ 	.byte	0x06
	.zero		1


	//   ....[40]....
        /*0c10*/ 	.word	0x0000b520
        /*0c14*/ 	.word	0x000000ff
        /*0c18*/ 	.word	0x0002a850
        /*0c1c*/ 	.short	0x010a
        /*0c1e*/ 	.byte	0x0a
	.zero		1


	//   ....[41]....
        /*0c20*/ 	.word	0x0000b560
        /*0c24*/ 	.word	0x000000ff
        /*0c28*/ 	.word	0x0002a850
        /*0c2c*/ 	.short	0x010a
        /*0c2e*/ 	.byte	0x0a
	.zero		1


	//   ....[42]....
        /*0c30*/ 	.word	0x0000bea0
        /*0c34*/ 	.word	0x0000000a
        /*0c38*/ 	.word	0x00000000
        /*0c3c*/ 	.short	0x0101
        /*0c3e*/ 	.byte	0x3f
	.zero		1


	//   ....[43]....
        /*0c40*/ 	.word	0x0000d850
        /*0c44*/ 	.word	0x00000015
        /*0c48*/ 	.word	0x00000000
        /*0c4c*/ 	.short	0x0101
        /*0c4e*/ 	.byte	0x3f
	.zero		1


	//   ....[44]....
        /*0c50*/ 	.word	0x0000e320
        /*0c54*/ 	.word	0x000000ff
        /*0c58*/ 	.word	0x0002a850
        /*0c5c*/ 	.short	0x010a
        /*0c5e*/ 	.byte	0x05
	.zero		1


	//   ....[45]....
        /*0c60*/ 	.word	0x0000e360
        /*0c64*/ 	.word	0x000000ff
        /*0c68*/ 	.word	0x0002a850
        /*0c6c*/ 	.short	0x010a
        /*0c6e*/ 	.byte	0x05
	.zero		1


	//   ....[46]....
        /*0c70*/ 	.word	0x0000e800
        /*0c74*/ 	.word	0x00000005
        /*0c78*/ 	.word	0x00000000
        /*0c7c*/ 	.short	0x0101
        /*0c7e*/ 	.byte	0x3f
	.zero		1


	//   ....[47]....
        /*0c80*/ 	.word	0x0000ff80
        /*0c84*/ 	.word	0x00000010
        /*0c88*/ 	.word	0x00000000
        /*0c8c*/ 	.short	0x0101
        /*0c8e*/ 	.byte	0x3f
	.zero		1


	//   ....[48]....
        /*0c90*/ 	.word	0x000104d0
        /*0c94*/ 	.word	0x00000006
        /*0c98*/ 	.word	0x00000000
        /*0c9c*/ 	.short	0x0101
        /*0c9e*/ 	.byte	0x3f
	.zero		1


	//   ....[49]....
        /*0ca0*/ 	.word	0x00014500
        /*0ca4*/ 	.word	0x00000000
        /*0ca8*/ 	.word	0x0002a840
        /*0cac*/ 	.short	0x010a
        /*0cae*/ 	.byte	0x3f
	.zero		1


	//   ....[50]....
        /*0cb0*/ 	.word	0x000154c0
        /*0cb4*/ 	.word	0x00000012
        /*0cb8*/ 	.word	0x0002a800
        /*0cbc*/ 	.short	0x0107
        /*0cbe*/ 	.byte	0x3f
	.zero		1


	//   ....[51]....
        /*0cc0*/ 	.word	0x000155d0
        /*0cc4*/ 	.word	0x00000012
        /*0cc8*/ 	.word	0x0002a800
        /*0ccc*/ 	.short	0x0101
        /*0cce*/ 	.byte	0x3f
	.zero		1


	//   ....[52]....
        /*0cd0*/ 	.word	0x000155f0
        /*0cd4*/ 	.word	0x00000012
        /*0cd8*/ 	.word	0x0002a820
        /*0cdc*/ 	.short	0x010a
        /*0cde*/ 	.byte	0x3f
	.zero		1


	//   ....[53]....
        /*0ce0*/ 	.word	0x00015a20
        /*0ce4*/ 	.word	0x00000003
        /*0ce8*/ 	.word	0x0002a840
        /*0cec*/ 	.short	0x010a
        /*0cee*/ 	.byte	0x3f
	.zero		1


	//   ....[54]....
        /*0cf0*/ 	.word	0x00015eb0
        /*0cf4*/ 	.word	0x00000003
        /*0cf8*/ 	.word	0x00000060
        /*0cfc*/ 	.short	0x010a
        /*0cfe*/ 	.byte	0x3f
	.zero		1


	//   ....[55]....
        /*0d00*/ 	.word	0x00016540
        /*0d04*/ 	.word	0x00000003
        /*0d08*/ 	.word	0x0002a840
        /*0d0c*/ 	.short	0x010a
        /*0d0e*/ 	.byte	0x3f
	.zero		1


	//   ....[56]....
        /*0d10*/ 	.word	0x000169d0
        /*0d14*/ 	.word	0x00000002
        /*0d18*/ 	.word	0x00000060
        /*0d1c*/ 	.short	0x010a
        /*0d1e*/ 	.byte	0x3f
	.zero		1


	//   ....[57]....
        /*0d20*/ 	.word	0x00016fb0
        /*0d24*/ 	.word	0x00000002
        /*0d28*/ 	.word	0x0002a840
        /*0d2c*/ 	.short	0x010a
        /*0d2e*/ 	.byte	0x3f
	.zero		1


	//   ....[58]....
        /*0d30*/ 	.word	0x00017440
        /*0d34*/ 	.word	0x00000002
        /*0d38*/ 	.word	0x00000060
        /*0d3c*/ 	.short	0x010a
        /*0d3e*/ 	.byte	0x3f
	.zero		1


	//   ....[59]....
        /*0d40*/ 	.word	0x000179d0
        /*0d44*/ 	.word	0x00000000
        /*0d48*/ 	.word	0x0002a860
        /*0d4c*/ 	.short	0x010a
        /*0d4e*/ 	.byte	0x3f
	.zero		1


	//   ....[60]....
        /*0d50*/ 	.word	0x00019040
        /*0d54*/ 	.word	0x00000000
        /*0d58*/ 	.word	0x0002a820
        /*0d5c*/ 	.short	0x010a
        /*0d5e*/ 	.byte	0x3f
	.zero		1


	//   ....[61]....
        /*0d60*/ 	.word	0x00019250
        /*0d64*/ 	.word	0x00000006
        /*0d68*/ 	.word	0x00000000
        /*0d6c*/ 	.short	0x010a
        /*0d6e*/ 	.byte	0x3f
	.zero		1


	//   ....[62]....
        /*0d70*/ 	.word	0x00019280
        /*0d74*/ 	.word	0x00000007
        /*0d78*/ 	.word	0x00000000
        /*0d7c*/ 	.short	0x010a
        /*0d7e*/ 	.byte	0x3f
	.zero		1


	//   ....[63]....
        /*0d80*/ 	.word	0x000192e0
        /*0d84*/ 	.word	0x00000004
        /*0d88*/ 	.word	0x00000000
        /*0d8c*/ 	.short	0x010a
        /*0d8e*/ 	.byte	0x3f
	.zero		1


	//   ....[64]....
        /*0d90*/ 	.word	0x00019310
        /*0d94*/ 	.word	0x00000003
        /*0d98*/ 	.word	0x00000000
        /*0d9c*/ 	.short	0x010a
        /*0d9e*/ 	.byte	0x3f
	.zero		1


	//   ....[65]....
        /*0da0*/ 	.word	0x00019380
        /*0da4*/ 	.word	0x00000003
        /*0da8*/ 	.word	0x0002a800
        /*0dac*/ 	.short	0x010a
        /*0dae*/ 	.byte	0x3f
	.zero		1


	//   ....[66]....
        /*0db0*/ 	.word	0x000193d0
        /*0db4*/ 	.word	0x00000015
        /*0db8*/ 	.word	0x0002a830
        /*0dbc*/ 	.short	0x010a
        /*0dbe*/ 	.byte	0x3f
	.zero		1


	//   ....[67]....
        /*0dc0*/ 	.word	0x00019430
        /*0dc4*/ 	.word	0x0000000b
        /*0dc8*/ 	.word	0x0002a830
        /*0dcc*/ 	.short	0x010a
        /*0dce*/ 	.byte	0x3f
	.zero		1


	//   ....[68]....
        /*0dd0*/ 	.word	0x00019490
        /*0dd4*/ 	.word	0x0000000b
        /*0dd8*/ 	.word	0x0002a850
        /*0ddc*/ 	.short	0x010a
        /*0dde*/ 	.byte	0x3f
	.zero		1


	//   ....[69]....
        /*0de0*/ 	.word	0x000194f0
        /*0de4*/ 	.word	0x00000008
        /*0de8*/ 	.word	0x0002a830
        /*0dec*/ 	.short	0x010a
        /*0dee*/ 	.byte	0x3f
	.zero		1


	//   ....[70]....
        /*0df0*/ 	.word	0x00019550
        /*0df4*/ 	.word	0x00000007
        /*0df8*/ 	.word	0x0002a850
        /*0dfc*/ 	.short	0x010a
        /*0dfe*/ 	.byte	0x3f
	.zero		1


	//   ....[71]....
        /*0e00*/ 	.word	0x000195b0
        /*0e04*/ 	.word	0x00000008
        /*0e08*/ 	.word	0x0002a830
        /*0e0c*/ 	.short	0x010a
        /*0e0e*/ 	.byte	0x3f
	.zero		1


	//   ....[72]....
        /*0e10*/ 	.word	0x00019610
        /*0e14*/ 	.word	0x00000007
        /*0e18*/ 	.word	0x0002a850
        /*0e1c*/ 	.short	0x010a
        /*0e1e*/ 	.byte	0x3f
	.zero		1


	//   ....[73]....
        /*0e20*/ 	.word	0x00019670
        /*0e24*/ 	.word	0x00000005
        /*0e28*/ 	.word	0x0002a850
        /*0e2c*/ 	.short	0x010a
        /*0e2e*/ 	.byte	0x3f
	.zero		1


	//   ....[74]....
        /*0e30*/ 	.word	0x00019810
        /*0e34*/ 	.word	0x00000000
        /*0e38*/ 	.word	0x0002a840
        /*0e3c*/ 	.short	0x010a
        /*0e3e*/ 	.byte	0x3f
	.zero		1


	//   ....[75]....
        /*0e40*/ 	.word	0x0001a450
        /*0e44*/ 	.word	0x00000012
        /*0e48*/ 	.word	0x0002a820
        /*0e4c*/ 	.short	0x010a
        /*0e4e*/ 	.byte	0x3f
	.zero		1


	//   ....[76]....
        /*0e50*/ 	.word	0x0001a4a0
        /*0e54*/ 	.word	0x00000003
        /*0e58*/ 	.word	0x0002a840
        /*0e5c*/ 	.short	0x010a
        /*0e5e*/ 	.byte	0x3f
	.zero		1


	//   ....[77]....
        /*0e60*/ 	.word	0x0001a4f0
        /*0e64*/ 	.word	0x00000003
        /*0e68*/ 	.word	0x00000060
        /*0e6c*/ 	.short	0x010a
        /*0e6e*/ 	.byte	0x3f
	.zero		1


	//   ....[78]....
        /*0e70*/ 	.word	0x0001a540
        /*0e74*/ 	.word	0x00000003
        /*0e78*/ 	.word	0x0002a840
        /*0e7c*/ 	.short	0x010a
        /*0e7e*/ 	.byte	0x3f
	.zero		1


	//   ....[79]....
        /*0e80*/ 	.word	0x0001a590
        /*0e84*/ 	.word	0x00000002
        /*0e88*/ 	.word	0x00000060
        /*0e8c*/ 	.short	0x010a
        /*0e8e*/ 	.byte	0x3f
	.zero		1


	//   ....[80]....
        /*0e90*/ 	.word	0x0001a5e0
        /*0e94*/ 	.word	0x00000002
        /*0e98*/ 	.word	0x0002a840
        /*0e9c*/ 	.short	0x010a
        /*0e9e*/ 	.byte	0x3f
	.zero		1


	//   ....[81]....
        /*0ea0*/ 	.word	0x0001a630
        /*0ea4*/ 	.word	0x00000002
        /*0ea8*/ 	.word	0x00000060
        /*0eac*/ 	.short	0x010a
        /*0eae*/ 	.byte	0x3f
	.zero		1


	//   ....[82]....
        /*0eb0*/ 	.word	0x0001a680
        /*0eb4*/ 	.word	0x00000000
        /*0eb8*/ 	.word	0x0002a860
        /*0ebc*/ 	.short	0x010a
        /*0ebe*/ 	.byte	0x3f
	.zero		1


	//   ....[83]....
        /*0ec0*/ 	.word	0x0001b200
        /*0ec4*/ 	.word	0x00000000
        /*0ec8*/ 	.word	0x0002a820
        /*0ecc*/ 	.short	0x010a
        /*0ece*/ 	.byte	0x3f
	.zero		1


	//   ....[84]....
        /*0ed0*/ 	.word	0x0001b3a0
        /*0ed4*/ 	.word	0x00000006
        /*0ed8*/ 	.word	0x00000000
        /*0edc*/ 	.short	0x010a
        /*0ede*/ 	.byte	0x3f
	.zero		1


	//   ....[85]....
        /*0ee0*/ 	.word	0x0001b3f0
        /*0ee4*/ 	.word	0x00000007
        /*0ee8*/ 	.word	0x00000000
        /*0eec*/ 	.short	0x010a
        /*0eee*/ 	.byte	0x3f
	.zero		1


	//   ....[86]....
        /*0ef0*/ 	.word	0x0001b440
        /*0ef4*/ 	.word	0x00000004
        /*0ef8*/ 	.word	0x00000000
        /*0efc*/ 	.short	0x010a
        /*0efe*/ 	.byte	0x3f
	.zero		1


	//----- nvinfo : EIATTR_NUM_MBARRIERS
	.align		4
.L_453:
        /*0f00*/ 	.byte	0x03, 0x38
        /*0f02*/ 	.short	0x0016


	//----- nvinfo : EIATTR_EXIT_INSTR_OFFSETS
	.align		4
        /*0f04*/ 	.byte	0x04, 0x1c
        /*0f06*/ 	.short	(.L_455 - .L_454)


	//   ....[0]....
.L_454:
        /*0f08*/ 	.word	0x00000a50


	//   ....[1]....
        /*0f0c*/ 	.word	0x00011da0


	//   ....[2]....
        /*0f10*/ 	.word	0x00019360


	//----- nvinfo : EIATTR_MAX_THREADS
	.align		4
.L_455:
        /*0f14*/ 	.byte	0x04, 0x05
        /*0f16*/ 	.short	(.L_457 - .L_456)
.L_456:
        /*0f18*/ 	.word	0x00000180
        /*0f1c*/ 	.word	0x00000001
        /*0f20*/ 	.word	0x00000001


	//----- nvinfo : EIATTR_CRS_STACK_SIZE
	.align		4
.L_457:
        /*0f24*/ 	.byte	0x04, 0x1e
        /*0f26*/ 	.short	(.L_459 - .L_458)
.L_458:
        /*0f28*/ 	.word	0x00000000


	//----- nvinfo : EIATTR_CBANK_PARAM_SIZE
	.align		4
.L_459:
        /*0f2c*/ 	.byte	0x03, 0x19
        /*0f2e*/ 	.short	0x0af0


	//----- nvinfo : EIATTR_PARAM_CBANK
	.align		4
        /*0f30*/ 	.byte	0x04, 0x0a
        /*0f32*/ 	.short	(.L_461 - .L_460)
	.align		4
.L_460:
        /*0f34*/ 	.word	index@(.nv.constant0._ZN7cutlass13device_kernelIN5flash11enable_sm90INS1_16FlashAttnFwdSm90INS1_25CollectiveMainloopFwdSm90ILi2EN4cute5tupleIJNS5_1CILi1EEES8_S8_EEENS6_IJNS7_ILi128EEENS7_ILi96EEENS7_ILi192EEEEEELi128ENS_6half_tEfNS_4arch4Sm90ELb0ELb1ELb1ELb1ELb0ELb0ELb0ELb1ELb1ELb1ELb1ELb0EEENS1_21CollectiveEpilogueFwdINS6_IJSA_SA_SB_EEES9_SE_SG_Li256ELb1ELb1ELb1ELb0EEENS1_36VarlenDynamicPersistentTileSchedulerILi128ELi96ELi256ELi128ELb1ELb1ELb1ELb1ELb0ELb1EEEEEEEEEvNT_6ParamsE)
        /*0f38*/ 	.short	0x0210
        /*0f3a*/ 	.short	0x0af0


	//----- nvinfo : EIATTR_SW_WAR
	.align		4
.L_461:
        /*0f3c*/ 	.byte	0x04, 0x36
        /*0f3e*/ 	.short	(.L_463 - .L_462)
.L_462:
        /*0f40*/ 	.word	0x00000008
.L_463:


//--------------------- .nv.info._ZN7cutlass13device_kernelIN5flash11enable_sm90INS1_16FlashAttnFwdSm90INS1_25CollectiveMainloopFwdSm90ILi2EN4cute5tupleIJNS5_1CILi1EEES8_S8_EEENS6_IJNS7_ILi128EEENS7_ILi96EEENS7_ILi192EEEEEELi128ENS_6half_tEfNS_4arch4Sm90ELb0ELb1ELb1ELb1ELb0ELb1ELb0ELb1ELb1ELb1ELb1ELb0EEENS1_21CollectiveEpilogueFwdINS6_IJSA_SA_SB_EEES9_SE_SG_Li256ELb1ELb1ELb1ELb0EEENS1_36VarlenDynamicPersistentTileSchedulerILi128ELi96ELi256ELi128ELb1ELb1ELb1ELb1ELb0ELb1EEEEEEEEEvNT_6ParamsE --------------------------
	.section	.nv.info._ZN7cutlass13device_kernelIN5flash11enable_sm90INS1_16FlashAttnFwdSm90INS1_25CollectiveMainloopFwdSm90ILi2EN4cute5tupleIJNS5_1CILi1EEES8_S8_EEENS6_IJNS7_ILi128EEENS7_ILi96EEENS7_ILi192EEEEEELi128ENS_6half_tEfNS_4arch4Sm90ELb0ELb1ELb1ELb1ELb0ELb1ELb0ELb1ELb1ELb1ELb1ELb0EEENS1_21CollectiveEpilogueFwdINS6_IJSA_SA_SB_EEES9_SE_SG_Li256ELb1ELb1ELb1ELb0EEENS1_36VarlenDynamicPersistentTileSchedulerILi128ELi96ELi256ELi128ELb1ELb1ELb1ELb1ELb0ELb1EEEEEEEEEvNT_6ParamsE,"",@"SHT_CUDA_INFO"
	.sectionflags	@""
	.align	4


	//----- nvinfo : EIATTR_CUDA_API_VERSION
	.align		4
        /*0000*/ 	.byte	0x04, 0x37
        /*0002*/ 	.short	(.L_465 - .L_464)
.L_464:
        /*0004*/ 	.word	0x00000082


	//----- nvinfo : EIATTR_KPARAM_INFO
	.align		4
.L_465:
        /*0008*/ 	.byte	0x04, 0x17
        /*000a*/ 	.short	(.L_467 - .L_466)
.L_466:
        /*000c*/ 	.word	0x00000000
        /*0010*/ 	.short	0x0000
        /*0012*/ 	.short	0x0070
        /*0014*/ 	.byte	0x00, 0xf0, 0x01, 0x2a


	//----- nvinfo : EIATTR_SPARSE_MMA_MASK
	.align		4
.L_467:
        /*0018*/ 	.byte	0x03, 0x50
        /*001a*/ 	.short	0x0000


	//----- nvinfo : EIATTR_MAXREG_COUNT
	.align		4
        /*001c*/ 	.byte	0x03, 0x1b
        /*001e*/ 	.short	0x00a8


	//----- nvinfo : EIATTR_NUM_BARRIERS
	.align		4
        /*0020*/ 	.byte	0x02, 0x4c
        /*0022*/ 	.byte	0x10
	.zero		1


	//----- nvinfo : EIATTR_EXTERNS
	.align		4
        /*0024*/ 	.byte	0x04, 0x0f
        /*0026*/ 	.short	(.L_469 - .L_468)


	//   ....[0]....
	.align		4
.L_468:
        /*0028*/ 	.word	index@(__assertfail)


	//----- nvinfo : EIATTR_ANNOTATIONS
	.align		4
.L_469:
        /*002c*/ 	.byte	0x04, 0x55
        /*002e*/ 	.short	(.L_471 - .L_470)


	//   ....[0]....
.L_470:
        /* <DEDUP_REMOVED lines=131> */


	//----- nvinfo : EIATTR_MERCURY_ISA_VERSION
	.align		4
.L_471:
        /*0848*/ 	.byte	0x03, 0x5f
        /*084a*/ 	.short	0x0101


	//----- nvinfo : EIATTR_UNUSED_LOAD_BYTE_OFFSET
	.align		4
        /*084c*/ 	.byte	0x04, 0x44
        /*084e*/ 	.short	(.L_473 - .L_472)


	//   ....[0]....
.L_472:
        /*0850*/ 	.word	0x00000ab0
        /*0854*/ 	.word	0x0000fff0


	//   ....[1]....
        /*0858*/ 	.word	0x000200a0
        /*085c*/ 	.word	0x0000fff0


	//----- nvinfo : EIATTR_INT_WARP_WIDE_INSTR_OFFSETS
	.align		4
.L_473:
        /*0860*/ 	.byte	0x04, 0x31
        /*0862*/ 	.short	(.L_475 - .L_474)


	//   ....[0]....
.L_474:
        /*0864*/ 	.word	0x00000190


	//   ....[1]....
        /*0868*/ 	.word	0x000001d0


	//   ....[2]....
        /*086c*/ 	.word	0x00000240


	//   ....[3]....
        /*0870*/ 	.word	0x00026850


	//   ....[4]....
        /*0874*/ 	.word	0x000268e0


	//   ....[5]....
        /*0878*/ 	.word	0x0002a360


	//   ....[6]....
        /*087c*/ 	.word	0x0002a3c0


	//----- nvinfo : EIATTR_COOP_GROUP_MASK_REGIDS
	.align		4
.L_475:
        /*0880*/ 	.byte	0x04, 0x29
        /*0882*/ 	.short	(.L_477 - .L_476)


	//   ....[0]....
.L_476:
        /*0884*/ 	.word	0xffffffff


	//   ....[1]....
        /*0888*/ 	.word	0xffffffff


	//   ....[2]....
        /*088c*/ 	.word	0xffffffff


	//   ....[3]....
        /*0890*/ 	.word	0xffffffff


	//   ....[4]....
        /*0894*/ 	.word	0xffffffff


	//   ....[5]....
        /*0898*/ 	.word	0xffffffff


	//   ....[6]....
        /*089c*/ 	.word	0xffffffff


	//   ....[7]....
        /*08a0*/ 	.word	0xffffffff


	//   ....[8]....
        /*08a4*/ 	.word	0xffffffff


	//   ....[9]....
        /*08a8*/ 	.word	0xffffffff


	//   ....[10]....
        /*08ac*/ 	.word	0xffffffff


	//   ....[11]....
        /*08b0*/ 	.word	0xffffffff


	//   ....[12]....
        /*08b4*/ 	.word	0xffffffff


	//   ....[13]....
        /*08b8*/ 	.word	0xffffffff


	//   ....[14]....
        /*08bc*/ 	.word	0xffffffff


	//   ....[15]....
        /*08c0*/ 	.word	0xffffffff


	//   ....[16]....
        /*08c4*/ 	.word	0xffffffff


	//   ....[17]....
        /*08c8*/ 	.word	0xffffffff


	//   ....[18]....
        /*08cc*/ 	.word	0xffffffff


	//   ....[19]....
        /*08d0*/ 	.word	0xffffffff


	//   ....[20]....
        /*08d4*/ 	.word	0xffffffff


	//   ....[21]....
        /*08d8*/ 	.word	0xffffffff


	//   ....[22]....
        /*08dc*/ 	.word	0xffffffff


	//   ....[23]....
        /*08e0*/ 	.word	0xffffffff


	//   ....[24]....
        /*08e4*/ 	.word	0xffffffff


	//   ....[25]....
        /*08e8*/ 	.word	0xffffffff


	//   ....[26]....
        /*08ec*/ 	.word	0xffffffff


	//   ....[27]....
        /*08f0*/ 	.word	0xffffffff


	//   ....[28]....
        /*08f4*/ 	.word	0xffffffff


	//   ....[29]....
        /*08f8*/ 	.word	0xffffffff


	//   ....[30]....
        /*08fc*/ 	.word	0xffffffff


	//   ....[31]....
        /*0900*/ 	.word	0xffffffff


	//   ....[32]....
        /*0904*/ 	.word	0xffffffff


	//   ....[33]....
        /*0908*/ 	.word	0xffffffff


	//   ....[34]....
        /*090c*/ 	.word	0xffffffff


	//   ....[35]....
        /*0910*/ 	.word	0xffffffff


	//   ....[36]....
        /*0914*/ 	.word	0xffffffff


	//   ....[37]....
        /*0918*/ 	.word	0xffffffff


	//   ....[38]....
        /*091c*/ 	.word	0xffffffff


	//   ....[39]....
        /*0920*/ 	.word	0xffffffff


	//   ....[40]....
        /*0924*/ 	.word	0xffffffff


	//   ....[41]....
        /*0928*/ 	.word	0xffffffff


	//   ....[42]....
        /*092c*/ 	.word	0xffffffff


	//   ....[43]....
        /*0930*/ 	.word	0xffffffff


	//   ....[44]....
        /*0934*/ 	.word	0xffffffff


	//   ....[45]....
        /*0938*/ 	.word	0xffffffff


	//   ....[46]....
        /*093c*/ 	.word	0xffffffff


	//   ....[47]....
        /*0940*/ 	.word	0xffffffff


	//   ....[48]....
        /*0944*/ 	.word	0xffffffff


	//   ....[49]....
        /*0948*/ 	.word	0xffffffff


	//   ....[50]....
        /*094c*/ 	.word	0xffffffff


	//   ....[51]....
        /*0950*/ 	.word	0xffffffff


	//   ....[52]....
        /*0954*/ 	.word	0xffffffff


	//   ....[53]....
        /*0958*/ 	.word	0xffffffff


	//   ....[54]....
        /*095c*/ 	.word	0xffffffff


	//   ....[55]....
        /*0960*/ 	.word	0xffffffff


	//   ....[56]....
        /*0964*/ 	.word	0xffffffff


	//   ....[57]....
        /*0968*/ 	.word	0xffffffff


	//   ....[58]....
        /*096c*/ 	.word	0xffffffff


	//   ....[59]....
        /*0970*/ 	.word	0xffffffff


	//   ....[60]....
        /*0974*/ 	.word	0xffffffff


	//   ....[61]....
        /*0978*/ 	.word	0xffffffff


	//   ....[62]....
        /*097c*/ 	.word	0xffffffff


	//   ....[63]....
        /*0980*/ 	.word	0xffffffff


	//   ....[64]....
        /*0984*/ 	.word	0xffffffff


	//   ....[65]....
        /*0988*/ 	.word	0xffffffff


	//   ....[66]....
        /*098c*/ 	.word	0xffffffff


	//   ....[67]....
        /*0990*/ 	.word	0xffffffff


	//   ....[68]....
        /*0994*/ 	.word	0xffffffff


	//   ....[69]....
        /*0998*/ 	.word	0xffffffff


	//   ....[70]....
        /*099c*/ 	.word	0xffffffff


	//   ....[71]....
        /*09a0*/ 	.word	0xffffffff


	//   ....[72]....
        /*09a4*/ 	.word	0xffffffff


	//   ....[73]....
        /*09a8*/ 	.word	0xffffffff


	//   ....[74]....
        /*09ac*/ 	.word	0xffffffff


	//   ....[75]....
        /*09b0*/ 	.word	0xffffffff


	//   ....[76]....
        /*09b4*/ 	.word	0xffffffff


	//   ....[77]....
        /*09b8*/ 	.word	0xffffffff


	//   ....[78]....
        /*09bc*/ 	.word	0xffffffff


	//   ....[79]....
        /*09c0*/ 	.word	0xffffffff


	//   ....[80]....
        /*09c4*/ 	.word	0xffffffff


	//   ....[81]....
        /*09c8*/ 	.word	0xffffffff


	//   ....[82]....
        /*09cc*/ 	.word	0xffffffff


	//   ....[83]....
        /*09d0*/ 	.word	0xffffffff


	//   ....[84]....
        /*09d4*/ 	.word	0xffffffff


	//   ....[85]....
        /*09d8*/ 	.word	0xffffffff


	//   ....[86]....
        /*09dc*/ 	.word	0xffffffff


	//   ....[87]....
        /*09e0*/ 	.word	0xffffffff


	//   ....[88]....
        /*09e4*/ 	.word	0xffffffff


	//   ....[89]....
        /*09e8*/ 	.word	0xffffffff


	//   ....[90]....
        /*09ec*/ 	.word	0xffffffff


	//   ....[91]....
        /*09f0*/ 	.word	0xffffffff


	//   ....[92]....
        /*09f4*/ 	.word	0xffffffff


	//   ....[93]....
        /*09f8*/ 	.word	0xffffffff


	//   ....[94]....
        /*09fc*/ 	.word	0xffffffff


	//   ....[95]....
        /*0a00*/ 	.word	0xffffffff


	//   ....[96]....
        /*0a04*/ 	.word	0xffffffff


	//   ....[97]....
        /*0a08*/ 	.word	0xffffffff


	//   ....[98]....
        /*0a0c*/ 	.word	0xffffffff


	//   ....[99]....
        /*0a10*/ 	.word	0xffffffff


	//   ....[100]....
        /*0a14*/ 	.word	0xffffffff


	//   ....[101]....
        /*0a18*/ 	.word	0xffffffff


	//   ....[102]....
        /*0a1c*/ 	.word	0xffffffff


	//   ....[103]....
        /*0a20*/ 	.word	0xffffffff


	//   ....[104]....
        /*0a24*/ 	.word	0xffffffff


	//   ....[105]....
        /*0a28*/ 	.word	0xffffffff


	//   ....[106]....
        /*0a2c*/ 	.word	0xffffffff


	//   ....[107]....
        /*0a30*/ 	.word	0xffffffff


	//   ....[108]....
        /*0a34*/ 	.word	0xffffffff


	//   ....[109]....
        /*0a38*/ 	.word	0xffffffff


	//   ....[110]....
        /*0a3c*/ 	.word	0xffffffff


	//   ....[111]....
        /*0a40*/ 	.word	0xffffffff


	//   ....[112]....
        /*0a44*/ 	.word	0xffffffff


	//   ....[113]....
        /*0a48*/ 	.word	0xffffffff


	//   ....[114]....
        /*0a4c*/ 	.word	0xffffffff


	//   ....[115]....
        /*0a50*/ 	.word	0xffffffff


	//   ....[116]....
        /*0a54*/ 	.word	0xffffffff


	//   ....[117]....
        /*0a58*/ 	.word	0xffffffff


	//   ....[118]....
        /*0a5c*/ 	.word	0xffffffff


	//   ....[119]....
        /*0a60*/ 	.word	0xffffffff


	//   ....[120]....
        /*0a64*/ 	.word	0xffffffff


	//   ....[121]....
        /*0a68*/ 	.word	0xffffffff


	//   ....[122]....
        /*0a6c*/ 	.word	0xffffffff


	//   ....[123]....
        /*0a70*/ 	.word	0xffffffff


	//   ....[124]....
        /*0a74*/ 	.word	0xffffffff


	//   ....[125]....
        /*0a78*/ 	.word	0xffffffff


	//   ....[126]....
        /*0a7c*/ 	.word	0xffffffff


	//   ....[127]....
        /*0a80*/ 	.word	0xffffffff


	//   ....[128]....
        /*0a84*/ 	.word	0x0500000f


	//   ....[129]....
        /*0a88*/ 	.word	0x0500000f


	//   ....[130]....
        /*0a8c*/ 	.word	0x0500000f


	//   ....[131]....
        /*0a90*/ 	.word	0x0500000f


	//   ....[132]....
        /*0a94*/ 	.word	0x0500000f


	//   ....[133]....
        /*0a98*/ 	.word	0x0500000f


	//   ....[134]....
        /*0a9c*/ 	.word	0x0500000f


	//   ....[135]....
        /*0aa0*/ 	.word	0x0500000f


	//   ....[136]....
        /*0aa4*/ 	.word	0x0500000f


	//   ....[137]....
        /*0aa8*/ 	.word	0x0500000f


	//   ....[138]....
        /*0aac*/ 	.word	0x0500000f


	//   ....[139]....
        /*0ab0*/ 	.word	0x0500000f


	//   ....[140]....
        /*0ab4*/ 	.word	0x0500000f


	//   ....[141]....
        /*0ab8*/ 	.word	0x0500000f


	//   ....[142]....
        /*0abc*/ 	.word	0x0500000f


	//   ....[143]....
        /*0ac0*/ 	.word	0x0500000f


	//   ....[144]....
        /*0ac4*/ 	.word	0x0500000f


	//   ....[145]....
        /*0ac8*/ 	.word	0x0500000f


	//   ....[146]....
        /*0acc*/ 	.word	0x0500000f


	//   ....[147]....
        /*0ad0*/ 	.word	0x0500000f


	//   ....[148]....
        /*0ad4*/ 	.word	0x0500000f


	//   ....[149]....
        /*0ad8*/ 	.word	0x0500000f


	//   ....[150]....
        /*0adc*/ 	.word	0x0500000f


	//   ....[151]....
        /*0ae0*/ 	.word	0x0500000f


	//   ....[152]....
        /*0ae4*/ 	.word	0x0500000f


	//   ....[153]....
        /*0ae8*/ 	.word	0x0500000f


	//   ....[154]....
        /*0aec*/ 	.word	0x0500000f


	//   ....[155]....
        /*0af0*/ 	.word	0x0500000f


	//   ....[156]....
        /*0af4*/ 	.word	0x0500000f


	//   ....[157]....
        /*0af8*/ 	.word	0x0500000f


	//   ....[158]....
        /*0afc*/ 	.word	0x0500000f


	//   ....[159]....
        /*0b00*/ 	.word	0x0500000f


	//   ....[160]....
        /*0b04*/ 	.word	0x0500000f


	//   ....[161]....
        /*0b08*/ 	.word	0x0500000f


	//   ....[162]....
        /*0b0c*/ 	.word	0x0500000f


	//   ....[163]....
        /*0b10*/ 	.word	0x0500000f


	//   ....[164]....
        /*0b14*/ 	.word	0x0500000f


	//   ....[165]....
        /*0b18*/ 	.word	0x0500000f


	//   ....[166]....
        /*0b1c*/ 	.word	0x0500000f


	//   ....[167]....
        /*0b20*/ 	.word	0x0500000f


	//   ....[168]....
        /*0b24*/ 	.word	0x0500000f


	//   ....[169]....
        /*0b28*/ 	.word	0x0500000f


	//   ....[170]....
        /*0b2c*/ 	.word	0x0500000f


	//   ....[171]....
        /*0b30*/ 	.word	0x0500000f


	//   ....[172]....
        /*0b34*/ 	.word	0x0500000f


	//   ....[173]....
        /*0b38*/ 	.word	0x0500000f


	//   ....[174]....
        /*0b3c*/ 	.word	0x0500000f


	//   ....[175]....
        /*0b40*/ 	.word	0x0500000f


	//   ....[176]....
        /*0b44*/ 	.word	0x0500000f


	//   ....[177]....
        /*0b48*/ 	.word	0x0500000f


	//   ....[178]....
        /*0b4c*/ 	.word	0x0500000f


	//   ....[179]....
        /*0b50*/ 	.word	0x0500000f


	//   ....[180]....
        /*0b54*/ 	.word	0x0500000f


	//----- nvinfo : EIATTR_COOP_GROUP_INSTR_OFFSETS
	.align		4
.L_477:
        /*0b58*/ 	.byte	0x04, 0x28
        /*0b5a*/ 	.short	(.L_479 - .L_478)


	//   ....[0]....
.L_478:
        /*0b5c*/ 	.word	0x00000060


	//   ....[1]....
        /*0b60*/ 	.word	0x000001a0


	//   ....[2]....
        /*0b64*/ 	.word	0x000001f0


	//   ....[3]....
        /*0b68*/ 	.word	0x00000420


	//   ....[4]....
        /*0b6c*/ 	.word	0x00000580


	//   ....[5]....
        /*0b70*/ 	.word	0x000006a0


	//   ....[6]....
        /*0b74*/ 	.word	0x00000800


	//   ....[7]....
        /*0b78*/ 	.word	0x0000b6a0


	//   ....[8]....
        /*0b7c*/ 	.word	0x0000bda0


	//   ....[9]....
        /*0b80*/ 	.word	0x0000bdb0


	//   ....[10]....
        /*0b84*/ 	.word	0x0000bdc0


	//   ....[11]....
        /*0b88*/ 	.word	0x0000bdd0


	//   ....[12]....
        /*0b8c*/ 	.word	0x0000c590


	//   ....[13]....
        /*0b90*/ 	.word	0x0000c5a0


	//   ....[14]....
        /*0b94*/ 	.word	0x0000c5b0


	//   ....[15]....
        /*0b98*/ 	.word	0x0000c5c0


	//   ....[16]....
        /*0b9c*/ 	.word	0x0000f340


	//   ....[17]....
        /*0ba0*/ 	.word	0x0000f350


	//   ....[18]....
        /*0ba4*/ 	.word	0x0000f360


	//   ....[19]....
        /*0ba8*/ 	.word	0x0000f370


	//   ....[20]....
        /*0bac*/ 	.word	0x0000f940


	//   ....[21]....
        /*0bb0*/ 	.word	0x0000f950


	//   ....[22]....
        /*0bb4*/ 	.word	0x0000f960


	//   ....[23]....
        /*0bb8*/ 	.word	0x0000f970


	//   ....[24]....
        /*0bbc*/ 	.word	0x000133b0


	//   ....[25]....
        /*0bc0*/ 	.word	0x000138f0


	//   ....[26]....
        /*0bc4*/ 	.word	0x00014610


	//   ....[27]....
        /*0bc8*/ 	.word	0x00014720


	//   ....[28]....
        /*0bcc*/ 	.word	0x00014c60


	//   ....[29]....
        /*0bd0*/ 	.word	0x00014d10


	//   ....[30]....
        /*0bd4*/ 	.word	0x00017080


	//   ....[31]....
        /*0bd8*/ 	.word	0x00017260


	//   ....[32]....
        /*0bdc*/ 	.word	0x00018120


	//   ....[33]....
        /*0be0*/ 	.word	0x00018230


	//   ....[34]....
        /*0be4*/ 	.word	0x00018850


	//   ....[35]....
        /*0be8*/ 	.word	0x000188a0


	//   ....[36]....
        /*0bec*/ 	.word	0x0001abc0


	//   ....[37]....
        /*0bf0*/ 	.word	0x0001abe0


	//   ....[38]....
        /*0bf4*/ 	.word	0x0001aff0


	//   ....[39]....
        /*0bf8*/ 	.word	0x0001b060


	//   ....[40]....
        /*0bfc*/ 	.word	0x0001d0b0


	//   ....[41]....
        /*0c00*/ 	.word	0x0001d2c0


	//   ....[42]....
        /*0c04*/ 	.word	0x0001e1a0


	//   ....[43]....
        /*0c08*/ 	.word	0x0001e2b0


	//   ....[44]....
        /*0c0c*/ 	.word	0x0001e8c0


	//   ....[45]....
        /*0c10*/ 	.word	0x0001e910


	//   ....[46]....
        /*0c14*/ 	.word	0x0001f9f0


	//   ....[47]....
        /*0c18*/ 	.word	0x0001fa70


	//   ....[48]....
        /*0c1c*/ 	.word	0x0001faa0


	//   ....[49]....
        /*0c20*/ 	.word	0x0001fac0


	//   ....[50]....
        /*0c24*/ 	.word	0x00020b50


	//   ....[51]....
        /*0c28*/ 	.word	0x00020b60


	//   ....[52]....
        /*0c2c*/ 	.word	0x00020b70


	//   ....[53]....
        /*0c30*/ 	.word	0x00020b80


	//   ....[54]....
        /*0c34*/ 	.word	0x00021230


	//   ....[55]....
        /*0c38*/ 	.word	0x00021270


	//   ....[56]....
        /*0c3c*/ 	.word	0x00021350


	//   ....[57]....
        /*0c40*/ 	.word	0x00021370


	//   ....[58]....
        /*0c44*/ 	.word	0x00021430


	//   ....[59]....
        /*0c48*/ 	.word	0x00021450


	//   ....[60]....
        /*0c4c*/ 	.word	0x00021520


	//   ....[61]....
        /*0c50*/ 	.word	0x00021540


	//   ....[62]....
        /*0c54*/ 	.word	0x00021950


	//   ....[63]....
        /*0c58*/ 	.word	0x00021970


	//   ....[64]....
        /*0c5c*/ 	.word	0x00021db0


	//   ....[65]....
        /*0c60*/ 	.word	0x00021dc0


	//   ....[66]....
        /*0c64*/ 	.word	0x00022a20


	//   ....[67]....
        /*0c68*/ 	.word	0x00022a40


	//   ....[68]....
        /*0c6c*/ 	.word	0x00022b00


	//   ....[69]....
        /*0c70*/ 	.word	0x00022b20


	//   ....[70]....
        /*0c74*/ 	.word	0x00022be0


	//   ....[71]....
        /*0c78*/ 	.word	0x00022c00


	//   ....[72]....
        /*0c7c*/ 	.word	0x00022cd0


	//   ....[73]....
        /*0c80*/ 	.word	0x00022cf0


	//   ....[74]....
        /*0c84*/ 	.word	0x00022e40


	//   ....[75]....
        /*0c88*/ 	.word	0x00023050


	//   ....[76]....
        /*0c8c*/ 	.word	0x00023080


	//   ....[77]....
        /*0c90*/ 	.word	0x000230b0


	//   ....[78]....
        /*0c94*/ 	.word	0x000230e0


	//   ....[79]....
        /*0c98*/ 	.word	0x00023110


	//   ....[80]....
        /*0c9c*/ 	.word	0x00023140


	//   ....[81]....
        /*0ca0*/ 	.word	0x000232e0


	//   ....[82]....
        /*0ca4*/ 	.word	0x00023310


	//   ....[83]....
        /*0ca8*/ 	.word	0x00023340


	//   ....[84]....
        /*0cac*/ 	.word	0x00023370


	//   ....[85]....
        /*0cb0*/ 	.word	0x000233a0


	//   ....[86]....
        /*0cb4*/ 	.word	0x000233d0


	//   ....[87]....
        /*0cb8*/ 	.word	0x00023470


	//   ....[88]....
        /*0cbc*/ 	.word	0x000234a0


	//   ....[89]....
        /*0cc0*/ 	.word	0x000234b0


	//   ....[90]....
        /*0cc4*/ 	.word	0x000234e0


	//   ....[91]....
        /*0cc8*/ 	.word	0x00024e80


	//   ....[92]....
        /*0ccc*/ 	.word	0x00026e20


	//   ....[93]....
        /*0cd0*/ 	.word	0x000279c0


	//   ....[94]....
        /*0cd4*/ 	.word	0x000279e0


	//   ....[95]....
        /*0cd8*/ 	.word	0x00027ab0


	//   ....[96]....
        /*0cdc*/ 	.word	0x00027ac0


	//   ....[97]....
        /*0ce0*/ 	.word	0x00027b60


	//   ....[98]....
        /*0ce4*/ 	.word	0x00027b70


	//   ....[99]....
        /*0ce8*/ 	.word	0x00027c10


	//   ....[100]....
        /*0cec*/ 	.word	0x00027c20


	//   ....[101]....
        /*0cf0*/ 	.word	0x00027cc0


	//   ....[102]....
        /*0cf4*/ 	.word	0x00027cd0


	//   ....[103]....
        /*0cf8*/ 	.word	0x00027d70


	//   ....[104]....
        /*0cfc*/ 	.word	0x00027d80


	//   ....[105]....
        /*0d00*/ 	.word	0x00027e20


	//   ....[106]....
        /*0d04*/ 	.word	0x00027e30


	//   ....[107]....
        /*0d08*/ 	.word	0x00027e80


	//   ....[108]....
        /*0d0c*/ 	.word	0x00027ec0


	//   ....[109]....
        /*0d10*/ 	.word	0x0002aaf0


	//   ....[110]....
        /*0d14*/ 	.word	0x0002ab20


	//   ....[111]....
        /*0d18*/ 	.word	0x0002ab80


	//   ....[112]....
        /*0d1c*/ 	.word	0x0002abb0


	//   ....[113]....
        /*0d20*/ 	.word	0x0002abe0


	//   ....[114]....
        /*0d24*/ 	.word	0x0002ac10


	//   ....[115]....
        /*0d28*/ 	.word	0x0002ac40


	//   ....[116]....
        /*0d2c*/ 	.word	0x0002ac70


	//   ....[117]....
        /*0d30*/ 	.word	0x0002ae20


	//   ....[118]....
        /*0d34*/ 	.word	0x0002ae60


	//   ....[119]....
        /*0d38*/ 	.word	0x0002ae90


	//   ....[120]....
        /*0d3c*/ 	.word	0x0002aec0


	//   ....[121]....
        /*0d40*/ 	.word	0x0002aef0


	//   ....[122]....
        /*0d44*/ 	.word	0x0002af20


	//   ....[123]....
        /*0d48*/ 	.word	0x0002aff0


	//   ....[124]....
        /*0d4c*/ 	.word	0x0002b010


	//   ....[125]....
        /*0d50*/ 	.word	0x0002b020


	//   ....[126]....
        /*0d54*/ 	.word	0x0002b0a0


	//   ....[127]....
        /*0d58*/ 	.word	0x0002bbd0


	//   ....[128]....
        /*0d5c*/ 	.word	0x0002c030


	//   ....[129]....
        /*0d60*/ 	.word	0x0002c0c0


	//   ....[130]....
        /*0d64*/ 	.word	0x0002c110


	//   ....[131]....
        /*0d68*/ 	.word	0x0002c160


	//   ....[132]....
        /*0d6c*/ 	.word	0x0002c200


	//   ....[133]....
        /*0d70*/ 	.word	0x0002c290


	//   ....[134]....
        /*0d74*/ 	.word	0x0002c2e0


	//   ....[135]....
        /*0d78*/ 	.word	0x0002c330


	//   ....[136]....
        /*0d7c*/ 	.word	0x0002c420


	//   ....[137]....
        /*0d80*/ 	.word	0x0002c4b0


	//   ....[138]....
        /*0d84*/ 	.word	0x0002c500


	//   ....[139]....
        /*0d88*/ 	.word	0x0002c550


	//   ....[140]....
        /*0d8c*/ 	.word	0x0002c5e0


	//   ....[141]....
        /*0d90*/ 	.word	0x0002c670


	//   ....[142]....
        /*0d94*/ 	.word	0x0002c6c0


	//   ....[143]....
        /*0d98*/ 	.word	0x0002c710


	//   ....[144]....
        /*0d9c*/ 	.word	0x0002cab0


	//   ....[145]....
        /*0da0*/ 	.word	0x0002cda0


	//   ....[146]....
        /*0da4*/ 	.word	0x0002cf20


	//   ....[147]....
        /*0da8*/ 	.word	0x0002cf70


	//   ....[148]....
        /*0dac*/ 	.word	0x0002d020


	//   ....[149]....
        /*0db0*/ 	.word	0x0002d130


	//   ....[150]....
        /*0db4*/ 	.word	0x0002d190


	//   ....[151]....
        /*0db8*/ 	.word	0x0002d2a0


	//   ....[152]....
        /*0dbc*/ 	.word	0x0002d300


	//   ....[153]....
        /*0dc0*/ 	.word	0x0002d410


	//   ....[154]....
        /*0dc4*/ 	.word	0x0002d470


	//   ....[155]....
        /*0dc8*/ 	.word	0x0002d580


	//   ....[156]....
        /*0dcc*/ 	.word	0x0002d5e0


	//   ....[157]....
        /*0dd0*/ 	.word	0x0002d6f0


	//   ....[158]....
        /*0dd4*/ 	.word	0x0002d750


	//   ....[159]....
        /*0dd8*/ 	.word	0x0002d860


	//   ....[160]....
        /*0ddc*/ 	.word	0x0002d8c0


	//   ....[161]....
        /*0de0*/ 	.word	0x0002d9a0


	//   ....[162]....
        /*0de4*/ 	.word	0x0002dd10


	//   ....[163]....
        /*0de8*/ 	.word	0x0002ddc0


	//   ....[164]....
        /*0dec*/ 	.word	0x0002df40


	//   ....[165]....
        /*0df0*/ 	.word	0x0002dfd0


	//   ....[166]....
        /*0df4*/ 	.word	0x0002e050


	//   ....[167]....
        /*0df8*/ 	.word	0x0002e0d0


	//   ....[168]....
        /*0dfc*/ 	.word	0x0002e150


	//   ....[169]....
        /*0e00*/ 	.word	0x0002e1e0


	//   ....[170]....
        /*0e04*/ 	.word	0x0002e280


	//   ....[171]....
        /*0e08*/ 	.word	0x0002e340


	//   ....[172]....
        /*0e0c*/ 	.word	0x0002e3c0


	//   ....[173]....
        /*0e10*/ 	.word	0x0002e440


	//   ....[174]....
        /*0e14*/ 	.word	0x0002e4c0


	//   ....[175]....
        /*0e18*/ 	.word	0x0002e550


	//   ....[176]....
        /*0e1c*/ 	.word	0x0002e5d0


	//   ....[177]....
        /*0e20*/ 	.word	0x0002e680


	//   ....[178]....
        /*0e24*/ 	.word	0x0002e6d0


	//   ....[179]....
        /*0e28*/ 	.word	0x0002e790


	//   ....[180]....
        /*0e2c*/ 	.word	0x0002e8c0


	//----- nvinfo : EIATTR_REG_RECONFIG
	.align		4
.L_479:
        /*0e30*/ 	.byte	0x01, 0x54
	.zero		2


	//----- nvinfo : EIATTR_SYSCALL_OFFSETS
	.align		4
        /*0e34*/ 	.byte	0x04, 0x46
        /*0e36*/ 	.short	(.L_481 - .L_480)


	//   ....[0]....
.L_480:
        /*0e38*/ 	.word	0x00002310


	//   ....[1]....
        /*0e3c*/ 	.word	0x00002460


	//   ....[2]....
        /*0e40*/ 	.word	0x0000b840


	//   ....[3]....
        /*0e44*/ 	.word	0x0000bb60


	//   ....[4]....
        /*0e48*/ 	.word	0x00026a50


	//   ....[5]....
        /*0e4c*/ 	.word	0x00026ba0


	//   ....[6]....
        /*0e50*/ 	.word	0x00026c90


	//   ....[7]....
        /*0e54*/ 	.word	0x00027530


	//----- nvinfo : EIATTR_MBARRIER_INSTR_OFFSETS
	.align		4
.L_481:
        /*0e58*/ 	.byte	0x04, 0x39
        /*0e5a*/ 	.short	(.L_483 - .L_482)


	//   ....[0]....
.L_482:
        /*0e5c*/ 	.word	0x000002d0
        /*0e60*/ 	.word	0x000000ff
        /*0e64*/ 	.word	0x0002a800
        /*0e68*/ 	.short	0x0100
        /*0e6a*/ 	.byte	0x08
	.zero		1


	//   ....[1]....
        /*0e6c*/ 	.word	0x000002e0
        /*0e70*/ 	.word	0x000000ff
        /*0e74*/ 	.word	0x0002a820
        /*0e78*/ 	.short	0x0100
        /*0e7a*/ 	.byte	0x08
	.zero		1


	//   ....[2]....
        /*0e7c*/ 	.word	0x000003d0
        /*0e80*/ 	.word	0x000000ff
        /*0e84*/ 	.word	0x0002a830
        /*0e88*/ 	.short	0x0100
        /*0e8a*/ 	.byte	0x08
	.zero		1


	//   ....[3]....
        /*0e8c*/ 	.word	0x000003e0
        /*0e90*/ 	.word	0x000000ff
        /*0e94*/ 	.word	0x0002a840
        /*0e98*/ 	.short	0x0100
        /*0e9a*/ 	.byte	0x08
	.zero		1


	//   ....[4]....
        /*0e9c*/ 	.word	0x000003f0
        /*0ea0*/ 	.word	0x000000ff
        /*0ea4*/ 	.word	0x0002a838
        /*0ea8*/ 	.short	0x0100
        /*0eaa*/ 	.byte	0x08
	.zero		1


	//   ....[5]....
        /*0eac*/ 	.word	0x00000400
        /*0eb0*/ 	.word	0x000000ff
        /*0eb4*/ 	.word	0x0002a848
        /*0eb8*/ 	.short	0x0100
        /*0eba*/ 	.byte	0x08
	.zero		1


	//   ....[6]....
        /*0ebc*/ 	.word	0x00000530
        /*0ec0*/ 	.word	0x000000ff
        /*0ec4*/ 	.word	0x0002a850
        /*0ec8*/ 	.short	0x0100
        /*0eca*/ 	.byte	0x08
	.zero		1


	//   ....[7]....
        /*0ecc*/ 	.word	0x00000540
        /*0ed0*/ 	.word	0x000000ff
        /*0ed4*/ 	.word	0x0002a860
        /*0ed8*/ 	.short	0x0100
        /*0eda*/ 	.byte	0x08
	.zero		1


	//   ....[8]....
        /*0edc*/ 	.word	0x00000550
        /*0ee0*/ 	.word	0x000000ff
        /*0ee4*/ 	.word	0x0002a858
        /*0ee8*/ 	.short	0x0100
        /*0eea*/ 	.byte	0x08
	.zero		1


	//   ....[9]....
        /*0eec*/ 	.word	0x00000560
        /*0ef0*/ 	.word	0x000000ff
        /*0ef4*/ 	.word	0x0002a868
        /*0ef8*/ 	.short	0x0100
        /*0efa*/ 	.byte	0x08
	.zero		1


	//   ....[10]....
        /*0efc*/ 	.word	0x00000650
        /*0f00*/ 	.word	0x000000ff
        /*0f04*/ 	.word	0x0002a870
        /*0f08*/ 	.short	0x0100
        /*0f0a*/ 	.byte	0x06
	.zero		1


	//   ....[11]....
        /*0f0c*/ 	.word	0x00000660
        /*0f10*/ 	.word	0x000000ff
        /*0f14*/ 	.word	0x0002a880
        /*0f18*/ 	.short	0x0100
        /*0f1a*/ 	.byte	0x06
	.zero		1


	//   ....[12]....
        /*0f1c*/ 	.word	0x00000670
        /*0f20*/ 	.word	0x000000ff
        /*0f24*/ 	.word	0x0002a878
        /*0f28*/ 	.short	0x0100
        /*0f2a*/ 	.byte	0x06
	.zero		1


	//   ....[13]....
        /*0f2c*/ 	.word	0x00000680
        /*0f30*/ 	.word	0x000000ff
        /*0f34*/ 	.word	0x0002a888
        /*0f38*/ 	.short	0x0100
        /*0f3a*/ 	.byte	0x06
	.zero		1


	//   ....[14]....
        /*0f3c*/ 	.word	0x000007b0
        /*0f40*/ 	.word	0x000000ff
        /*0f44*/ 	.word	0x0002a890
        /*0f48*/ 	.short	0x0100
        /*0f4a*/ 	.byte	0x08
	.zero		1


	//   ....[15]....
        /*0f4c*/ 	.word	0x000007c0
        /*0f50*/ 	.word	0x000000ff
        /*0f54*/ 	.word	0x0002a8a0
        /*0f58*/ 	.short	0x0100
        /*0f5a*/ 	.byte	0x08
	.zero		1


	//   ....[16]....
        /*0f5c*/ 	.word	0x000007d0
        /*0f60*/ 	.word	0x000000ff
        /*0f64*/ 	.word	0x0002a898
        /*0f68*/ 	.short	0x0100
        /*0f6a*/ 	.byte	0x08
	.zero		1


	//   ....[17]....
        /*0f6c*/ 	.word	0x000007e0
        /*0f70*/ 	.word	0x000000ff
        /*0f74*/ 	.word	0x0002a8a8
        /*0f78*/ 	.short	0x0100
        /*0f7a*/ 	.byte	0x08
	.zero		1


	//   ....[18]....
        /*0f7c*/ 	.word	0x00000910
        /*0f80*/ 	.word	0x000000ff
        /*0f84*/ 	.word	0x0002a8b0
        /*0f88*/ 	.short	0x0100
        /*0f8a*/ 	.byte	0x08
	.zero		1


	//   ....[19]....
        /*0f8c*/ 	.word	0x00000920
        /*0f90*/ 	.word	0x000000ff
        /*0f94*/ 	.word	0x0002a8c0
        /*0f98*/ 	.short	0x0100
        /*0f9a*/ 	.byte	0x08
	.zero		1


	//   ....[20]....
        /*0f9c*/ 	.word	0x00000930
        /*0fa0*/ 	.word	0x000000ff
        /*0fa4*/ 	.word	0x0002a8b8
        /*0fa8*/ 	.short	0x0100
        /*0faa*/ 	.byte	0x08
	.zero		1


	//   ....[21]....
        /*0fac*/ 	.word	0x00000940
        /*0fb0*/ 	.word	0x000000ff
        /*0fb4*/ 	.word	0x0002a8c8
        /*0fb8*/ 	.short	0x0100
        /*0fba*/ 	.byte	0x08
	.zero		1


	//   ....[22]....
        /*0fbc*/ 	.word	0x00003f20
        /*0fc0*/ 	.word	0x00000003
        /*0fc4*/ 	.word	0x0002a890
        /*0fc8*/ 	.short	0x010a
        /*0fca*/ 	.byte	0x3f
	.zero		1


	//   ....[23]....
        /*0fcc*/ 	.word	0x000072e0
        /*0fd0*/ 	.word	0x00000003
        /*0fd4*/ 	.word	0x0002a890
        /*0fd8*/ 	.short	0x010a
        /*0fda*/ 	.byte	0x3f
	.zero		1


	//   ....[24]....
        /*0fdc*/ 	.word	0x0000a460
        /*0fe0*/ 	.word	0x00000003
        /*0fe4*/ 	.word	0x0002a890
        /*0fe8*/ 	.short	0x010a
        /*0fea*/ 	.byte	0x3f
	.zero		1


	//   ....[25]....
        /*0fec*/ 	.word	0x0000a830
        /*0ff0*/ 	.word	0x0000001c
        /*0ff4*/ 	.word	0x00000000
        /*0ff8*/ 	.short	0x0101
        /*0ffa*/ 	.byte	0x3f
	.zero		1


	//   ....[26]....
        /*0ffc*/ 	.word	0x0000a870
        /*1000*/ 	.word	0x00000003
        /*1004*/ 	.word	0x0002a8b0
        /*1008*/ 	.short	0x010a
        /*100a*/ 	.byte	0x3f
	.zero		1


	//   ....[27]....
        /*100c*/ 	.word	0x0000ad10
        /*1010*/ 	.word	0x00000003
        /*1014*/ 	.word	0x00000000
        /*1018*/ 	.short	0x0101
        /*101a*/ 	.byte	0x3f
	.zero		1


	//   ....[28]....
        /*101c*/ 	.word	0x0000b8c0
        /*1020*/ 	.word	0x00000002
        /*1024*/ 	.word	0x0002a800
        /*1028*/ 	.short	0x010a
        /*102a*/ 	.byte	0x3f
	.zero		1


	//   ....[29]....
        /*102c*/ 	.word	0x0000b910
        /*1030*/ 	.word	0x00000002
        /*1034*/ 	.word	0x0002a800
        /*1038*/ 	.short	0x010a
        /*103a*/ 	.byte	0x3f
	.zero		1


	//   ....[30]....
        /*103c*/ 	.word	0x0000cca0
        /*1040*/ 	.word	0x00000002
        /*1044*/ 	.word	0x0002a800
        /*1048*/ 	.short	0x010a
        /*104a*/ 	.byte	0x3f
	.zero		1


	//   ....[31]....
        /*104c*/ 	.word	0x0000fdc0
        /*1050*/ 	.word	0x00000002
        /*1054*/ 	.word	0x0002a800
        /*1058*/ 	.short	0x010a
        /*105a*/ 	.byte	0x3f
	.zero		1


	//   ....[32]....
        /*105c*/ 	.word	0x00012610
        /*1060*/ 	.word	0x0000000e
        /*1064*/ 	.word	0x0002a830
        /*1068*/ 	.short	0x010a
        /*106a*/ 	.byte	0x3f
	.zero		1


	//   ....[33]....
        /*106c*/ 	.word	0x00012680
        /*1070*/ 	.word	0x0000000e
        /*1074*/ 	.word	0x0002a830
        /*1078*/ 	.short	0x010a
        /*107a*/ 	.byte	0x3f
	.zero		1


	//   ....[34]....
        /*107c*/ 	.word	0x00013390
        /*1080*/ 	.word	0x00000004
        /*1084*/ 	.word	0x00000000
        /*1088*/ 	.short	0x0101
        /*108a*/ 	.byte	0x3f
	.zero		1


	//   ....[35]....
        /*108c*/ 	.word	0x00015ae0
        /*1090*/ 	.word	0x000000cd
        /*1094*/ 	.word	0x0002a830
        /*1098*/ 	.short	0x010a
        /*109a*/ 	.byte	0x3f
	.zero		1


	//   ....[36]....
        /*109c*/ 	.word	0x00015b60
        /*10a0*/ 	.word	0x000000cd
        /*10a4*/ 	.word	0x0002a830
        /*10a8*/ 	.short	0x010a
        /*10aa*/ 	.byte	0x3f
	.zero		1


	//   ....[37]....
        /*10ac*/ 	.word	0x00016600
        /*10b0*/ 	.word	0x00000014
        /*10b4*/ 	.word	0x0002a850
        /*10b8*/ 	.short	0x010a
        /*10ba*/ 	.byte	0x3f
	.zero		1


	//   ....[38]....
        /*10bc*/ 	.word	0x00016650
        /*10c0*/ 	.word	0x00000014
        /*10c4*/ 	.word	0x0002a850
        /*10c8*/ 	.short	0x010a
        /*10ca*/ 	.byte	0x3f
	.zero		1


	//   ....[39]....
        /*10cc*/ 	.word	0x000170a0
        /*10d0*/ 	.word	0x000000cd
        /*10d4*/ 	.word	0x00000000
        /*10d8*/ 	.short	0x0101
        /*10da*/ 	.byte	0x3f
	.zero		1


	//   ....[40]....
        /*10dc*/ 	.word	0x00018ca0
        /*10e0*/ 	.word	0x00000066
        /*10e4*/ 	.word	0x00000000
        /*10e8*/ 	.short	0x0101
        /*10ea*/ 	.byte	0x3f
	.zero		1


	//   ....[41]....
        /*10ec*/ 	.word	0x00019600
        /*10f0*/ 	.word	0x00000004
        /*10f4*/ 	.word	0x0002a830
        /*10f8*/ 	.short	0x010a
        /*10fa*/ 	.byte	0x3f
	.zero		1


	//   ....[42]....
        /*10fc*/ 	.word	0x00019680
        /*1100*/ 	.word	0x00000004
        /*1104*/ 	.word	0x0002a830
        /*1108*/ 	.short	0x010a
        /*110a*/ 	.byte	0x3f
	.zero		1


	//   ....[43]....
        /*110c*/ 	.word	0x0001a120
        /*1110*/ 	.word	0x00000014
        /*1114*/ 	.word	0x0002a850
        /*1118*/ 	.short	0x010a
        /*111a*/ 	.byte	0x3f
	.zero		1


	//   ....[44]....
        /*111c*/ 	.word	0x0001a170
        /*1120*/ 	.word	0x00000014
        /*1124*/ 	.word	0x0002a850
        /*1128*/ 	.short	0x010a
        /*112a*/ 	.byte	0x3f
	.zero		1


	//   ....[45]....
        /*112c*/ 	.word	0x0001b4d0
        /*1130*/ 	.word	0x00000009
        /*1134*/ 	.word	0x00000000
        /*1138*/ 	.short	0x0101
        /*113a*/ 	.byte	0x3f
	.zero		1


	//   ....[46]....
        /*113c*/ 	.word	0x0001b500
        /*1140*/ 	.word	0x00000014
        /*1144*/ 	.word	0x00000000
        /*1148*/ 	.short	0x0101
        /*114a*/ 	.byte	0x3f
	.zero		1


	//   ....[47]....
        /*114c*/ 	.word	0x0001bb40
        /*1150*/ 	.word	0x00000004
        /*1154*/ 	.word	0x0002a830
        /*1158*/ 	.short	0x010a
        /*115a*/ 	.byte	0x3f
	.zero		1


	//   ....[48]....
        /*115c*/ 	.word	0x0001bbc0
        /*1160*/ 	.word	0x00000004
        /*1164*/ 	.word	0x0002a830
        /*1168*/ 	.short	0x010a
        /*116a*/ 	.byte	0x3f
	.zero		1


	//   ....[49]....
        /*116c*/ 	.word	0x0001c660
        /*1170*/ 	.word	0x0000000e
        /*1174*/ 	.word	0x0002a850
        /*1178*/ 	.short	0x010a
        /*117a*/ 	.byte	0x3f
	.zero		1


	//   ....[50]....
        /*117c*/ 	.word	0x0001c6b0
        /*1180*/ 	.word	0x0000000e
        /*1184*/ 	.word	0x0002a850
        /*1188*/ 	.short	0x010a
        /*118a*/ 	.byte	0x3f
	.zero		1


	//   ....[51]....
        /*118c*/ 	.word	0x0001d0c0
        /*1190*/ 	.word	0x00000004
        /*1194*/ 	.word	0x00000000
        /*1198*/ 	.short	0x0101
        /*119a*/ 	.byte	0x3f
	.zero		1


	//   ....[52]....
        /*119c*/ 	.word	0x0001ed40
        /*11a0*/ 	.word	0x00000063
        /*11a4*/ 	.word	0x00000000
        /*11a8*/ 	.short	0x0101
        /*11aa*/ 	.byte	0x3f
	.zero		1


	//   ....[53]....
        /*11ac*/ 	.word	0x0001f6b0
        /*11b0*/ 	.word	0x0000000d
        /*11b4*/ 	.word	0x0002a850
        /*11b8*/ 	.short	0x010a
        /*11ba*/ 	.byte	0x3f
	.zero		1


	//   ....[54]....
        /*11bc*/ 	.word	0x0001f750
        /*11c0*/ 	.word	0x0000000d
        /*11c4*/ 	.word	0x0002a850
        /*11c8*/ 	.short	0x010a
        /*11ca*/ 	.byte	0x3f
	.zero		1


	//   ....[55]....
        /*11cc*/ 	.word	0x0001fc30
        /*11d0*/ 	.word	0x0000000c
        /*11d4*/ 	.word	0x00000000
        /*11d8*/ 	.short	0x0101
        /*11da*/ 	.byte	0x3f
	.zero		1


	//   ....[56]....
        /*11dc*/ 	.word	0x00021260
        /*11e0*/ 	.word	0x00000000
        /*11e4*/ 	.word	0x00000000
        /*11e8*/ 	.short	0x0101
        /*11ea*/ 	.byte	0x3f
	.zero		1


	//   ....[57]....
        /*11ec*/ 	.word	0x00021960
        /*11f0*/ 	.word	0x00000006
        /*11f4*/ 	.word	0x00000000
        /*11f8*/ 	.short	0x0101
        /*11fa*/ 	.byte	0x3f
	.zero		1


	//   ....[58]....
        /*11fc*/ 	.word	0x00024f60
        /*1200*/ 	.word	0x00000013
        /*1204*/ 	.word	0x0002a820
        /*1208*/ 	.short	0x010a
        /*120a*/ 	.byte	0x3f
	.zero		1


	//   ....[59]....
        /*120c*/ 	.word	0x00025030
        /*1210*/ 	.word	0x00000006
        /*1214*/ 	.word	0x0002a8a0
        /*1218*/ 	.short	0x010a
        /*121a*/ 	.byte	0x3f
	.zero		1


	//   ....[60]....
        /*121c*/ 	.word	0x00025440
        /*1220*/ 	.word	0x00000006
        /*1224*/ 	.word	0x0002a8c0
        /*1228*/ 	.short	0x010a
        /*122a*/ 	.byte	0x3f
	.zero		1


	//   ....[61]....
        /*122c*/ 	.word	0x000258e0
        /*1230*/ 	.word	0x00000008
        /*1234*/ 	.word	0x0002a8a0
        /*1238*/ 	.short	0x010a
        /*123a*/ 	.byte	0x3f
	.zero		1


	//   ....[62]....
        /*123c*/ 	.word	0x00025ce0
        /*1240*/ 	.word	0x00000008
        /*1244*/ 	.word	0x0002a8c0
        /*1248*/ 	.short	0x010a
        /*124a*/ 	.byte	0x3f
	.zero		1


	//   ....[63]....
        /*124c*/ 	.word	0x00027080
        /*1250*/ 	.word	0x00000000
        /*1254*/ 	.word	0x0002a840
        /*1258*/ 	.short	0x010a
        /*125a*/ 	.byte	0x3f
	.zero		1


	//   ....[64]....
        /*125c*/ 	.word	0x00027fb0
        /*1260*/ 	.word	0x00000013
        /*1264*/ 	.word	0x0002a800
        /*1268*/ 	.short	0x0107
        /*126a*/ 	.byte	0x3f
	.zero		1


	//   ....[65]....
        /*126c*/ 	.word	0x000280b0
        /*1270*/ 	.word	0x00000013
        /*1274*/ 	.word	0x0002a800
        /*1278*/ 	.short	0x0101
        /*127a*/ 	.byte	0x3f
	.zero		1


	//   ....[66]....
        /*127c*/ 	.word	0x000280d0
        /*1280*/ 	.word	0x00000013
        /*1284*/ 	.word	0x0002a820
        /*1288*/ 	.short	0x010a
        /*128a*/ 	.byte	0x3f
	.zero		1


	//   ....[67]....
        /*128c*/ 	.word	0x000284f0
        /*1290*/ 	.word	0x00000003
        /*1294*/ 	.word	0x0002a840
        /*1298*/ 	.short	0x010a
        /*129a*/ 	.byte	0x3f
	.zero		1


	//   ....[68]....
        /*129c*/ 	.word	0x00028970
        /*12a0*/ 	.word	0x00000002
        /*12a4*/ 	.word	0x0002a860
        /*12a8*/ 	.short	0x010a
        /*12aa*/ 	.byte	0x3f
	.zero		1


	//   ....[69]....
        /*12ac*/ 	.word	0x00029010
        /*12b0*/ 	.word	0x00000003
        /*12b4*/ 	.word	0x0002a840
        /*12b8*/ 	.short	0x010a
        /*12ba*/ 	.byte	0x3f
	.zero		1


	//   ....[70]....
        /*12bc*/ 	.word	0x00029490
        /*12c0*/ 	.word	0x00000002
        /*12c4*/ 	.word	0x0002a860
        /*12c8*/ 	.short	0x010a
        /*12ca*/ 	.byte	0x3f
	.zero		1


	//   ....[71]....
        /*12cc*/ 	.word	0x00029aa0
        /*12d0*/ 	.word	0x00000003
        /*12d4*/ 	.word	0x0002a840
        /*12d8*/ 	.short	0x010a
        /*12da*/ 	.byte	0x3f
	.zero		1


	//   ....[72]....
        /*12dc*/ 	.word	0x00029f10
        /*12e0*/ 	.word	0x00000002
        /*12e4*/ 	.word	0x0002a860
        /*12e8*/ 	.short	0x010a
        /*12ea*/ 	.byte	0x3f
	.zero		1


	//   ....[73]....
        /*12ec*/ 	.word	0x0002a4b0
        /*12f0*/ 	.word	0x00000000
        /*12f4*/ 	.word	0x0002a860
        /*12f8*/ 	.short	0x010a
        /*12fa*/ 	.byte	0x3f
	.zero		1


	//   ....[74]....
        /*12fc*/ 	.word	0x0002bb50
        /*1300*/ 	.word	0x00000000
        /*1304*/ 	.word	0x0002a820
        /*1308*/ 	.short	0x010a
        /*130a*/ 	.byte	0x3f
	.zero		1


	//   ....[75]....
        /*130c*/ 	.word	0x0002bd20
        /*1310*/ 	.word	0x00000006
        /*1314*/ 	.word	0x00000000
        /*1318*/ 	.short	0x010a
        /*131a*/ 	.byte	0x3f
	.zero		1


	//   ....[76]....
        /*131c*/ 	.word	0x0002bd90
        /*1320*/ 	.word	0x00000007
        /*1324*/ 	.word	0x00000000
        /*1328*/ 	.short	0x010a
        /*132a*/ 	.byte	0x3f
	.zero		1


	//   ....[77]....
        /*132c*/ 	.word	0x0002be00
        /*1330*/ 	.word	0x00000004
        /*1334*/ 	.word	0x00000000
        /*1338*/ 	.short	0x010a
        /*133a*/ 	.byte	0x3f
	.zero		1


	//   ....[78]....
        /*133c*/ 	.word	0x0002be30
        /*1340*/ 	.word	0x00000003
        /*1344*/ 	.word	0x00000000
        /*1348*/ 	.short	0x010a
        /*134a*/ 	.byte	0x3f
	.zero		1


	//   ....[79]....
        /*134c*/ 	.word	0x0002be90
        /*1350*/ 	.word	0x00000003
        /*1354*/ 	.word	0x0002a890
        /*1358*/ 	.short	0x010a
        /*135a*/ 	.byte	0x3f
	.zero		1


	//   ....[80]....
        /*135c*/ 	.word	0x0002bee0
        /*1360*/ 	.word	0x00000003
        /*1364*/ 	.word	0x0002a890
        /*1368*/ 	.short	0x010a
        /*136a*/ 	.byte	0x3f
	.zero		1


	//   ....[81]....
        /*136c*/ 	.word	0x0002bf30
        /*1370*/ 	.word	0x00000003
        /*1374*/ 	.word	0x0002a890
        /*1378*/ 	.short	0x010a
        /*137a*/ 	.byte	0x3f
	.zero		1


	//   ....[82]....
        /*137c*/ 	.word	0x0002bf80
        /*1380*/ 	.word	0x00000003
        /*1384*/ 	.word	0x0002a8b0
        /*1388*/ 	.short	0x010a
        /*138a*/ 	.byte	0x3f
	.zero		1


	//   ....[83]....
        /*138c*/ 	.word	0x0002c370
        /*1390*/ 	.word	0x00000002
        /*1394*/ 	.word	0x0002a800
        /*1398*/ 	.short	0x010a
        /*139a*/ 	.byte	0x3f
	.zero		1


	//   ....[84]....
        /*139c*/ 	.word	0x0002c750
        /*13a0*/ 	.word	0x00000002
        /*13a4*/ 	.word	0x0002a800
        /*13a8*/ 	.short	0x010a
        /*13aa*/ 	.byte	0x3f
	.zero		1


	//   ....[85]....
        /*13ac*/ 	.word	0x0002c7a0
        /*13b0*/ 	.word	0x0000000e
        /*13b4*/ 	.word	0x0002a830
        /*13b8*/ 	.short	0x010a
        /*13ba*/ 	.byte	0x3f
	.zero		1


	//   ....[86]....
        /*13bc*/ 	.word	0x0002c7f0
        /*13c0*/ 	.word	0x000000cd
        /*13c4*/ 	.word	0x0002a830
        /*13c8*/ 	.short	0x010a
        /*13ca*/ 	.byte	0x3f
	.zero		1


	//   ....[87]....
        /*13cc*/ 	.word	0x0002c840
        /*13d0*/ 	.word	0x00000014
        /*13d4*/ 	.word	0x0002a850
        /*13d8*/ 	.short	0x010a
        /*13da*/ 	.byte	0x3f
	.zero		1


	//   ....[88]....
        /*13dc*/ 	.word	0x0002c890
        /*13e0*/ 	.word	0x00000004
        /*13e4*/ 	.word	0x0002a830
        /*13e8*/ 	.short	0x010a
        /*13ea*/ 	.byte	0x3f
	.zero		1


	//   ....[89]....
        /*13ec*/ 	.word	0x0002c8e0
        /*13f0*/ 	.word	0x00000014
        /*13f4*/ 	.word	0x0002a850
        /*13f8*/ 	.short	0x010a
        /*13fa*/ 	.byte	0x3f
	.zero		1


	//   ....[90]....
        /*13fc*/ 	.word	0x0002c930
        /*1400*/ 	.word	0x00000004
        /*1404*/ 	.word	0x0002a830
        /*1408*/ 	.short	0x010a
        /*140a*/ 	.byte	0x3f
	.zero		1


	//   ....[91]....
        /*140c*/ 	.word	0x0002c980
        /*1410*/ 	.word	0x0000000e
        /*1414*/ 	.word	0x0002a850
        /*1418*/ 	.short	0x010a
        /*141a*/ 	.byte	0x3f
	.zero		1


	//   ....[92]....
        /*141c*/ 	.word	0x0002c9d0
        /*1420*/ 	.word	0x0000000d
        /*1424*/ 	.word	0x0002a850
        /*1428*/ 	.short	0x010a
        /*142a*/ 	.byte	0x3f
	.zero		1


	//   ....[93]....
        /*142c*/ 	.word	0x0002cb80
        /*1430*/ 	.word	0x00000013
        /*1434*/ 	.word	0x0002a820
        /*1438*/ 	.short	0x010a
        /*143a*/ 	.byte	0x3f
	.zero		1


	//   ....[94]....
        /*143c*/ 	.word	0x0002cbd0
        /*1440*/ 	.word	0x00000006
        /*1444*/ 	.word	0x0002a8a0
        /*1448*/ 	.short	0x010a
        /*144a*/ 	.byte	0x3f
	.zero		1


	//   ....[95]....
        /*144c*/ 	.word	0x0002cc20
        /*1450*/ 	.word	0x00000006
        /*1454*/ 	.word	0x0002a8c0
        /*1458*/ 	.short	0x010a
        /*145a*/ 	.byte	0x3f
	.zero		1


	//   ....[96]....
        /*145c*/ 	.word	0x0002cc70
        /*1460*/ 	.word	0x00000008
        /*1464*/ 	.word	0x0002a8a0
        /*1468*/ 	.short	0x010a
        /*146a*/ 	.byte	0x3f
	.zero		1


	//   ....[97]....
        /*146c*/ 	.word	0x0002ccc0
        /*1470*/ 	.word	0x00000008
        /*1474*/ 	.word	0x0002a8c0
        /*1478*/ 	.short	0x010a
        /*147a*/ 	.byte	0x3f
	.zero		1


	//   ....[98]....
        /*147c*/ 	.word	0x0002ce60
        /*1480*/ 	.word	0x00000000
        /*1484*/ 	.word	0x0002a840
        /*1488*/ 	.short	0x010a
        /*148a*/ 	.byte	0x3f
	.zero		1


	//   ....[99]....
        /*148c*/ 	.word	0x0002da20
        /*1490*/ 	.word	0x00000013
        /*1494*/ 	.word	0x0002a820
        /*1498*/ 	.short	0x010a
        /*149a*/ 	.byte	0x3f
	.zero		1


	//   ....[100]....
        /*149c*/ 	.word	0x0002da70
        /*14a0*/ 	.word	0x00000003
        /*14a4*/ 	.word	0x0002a840
        /*14a8*/ 	.short	0x010a
        /*14aa*/ 	.byte	0x3f
	.zero		1


	//   ....[101]....
        /*14ac*/ 	.word	0x0002dac0
        /*14b0*/ 	.word	0x00000002
        /*14b4*/ 	.word	0x0002a860
        /*14b8*/ 	.short	0x010a
        /*14ba*/ 	.byte	0x3f
	.zero		1


	//   ....[102]....
        /*14bc*/ 	.word	0x0002db10
        /*14c0*/ 	.word	0x00000003
        /*14c4*/ 	.word	0x0002a840
        /*14c8*/ 	.short	0x010a
        /*14ca*/ 	.byte	0x3f
	.zero		1


	//   ....[103]....
        /*14cc*/ 	.word	0x0002db60
        /*14d0*/ 	.word	0x00000002
        /*14d4*/ 	.word	0x0002a860
        /*14d8*/ 	.short	0x010a
        /*14da*/ 	.byte	0x3f
	.zero		1


	//   ....[104]....
        /*14dc*/ 	.word	0x0002dbb0
        /*14e0*/ 	.word	0x00000003
        /*14e4*/ 	.word	0x0002a840
        /*14e8*/ 	.short	0x010a
        /*14ea*/ 	.byte	0x3f
	.zero		1


	//   ....[105]....
        /*14ec*/ 	.word	0x0002dc00
        /*14f0*/ 	.word	0x00000002
        /*14f4*/ 	.word	0x0002a860
        /*14f8*/ 	.short	0x010a
        /*14fa*/ 	.byte	0x3f
	.zero		1


	//   ....[106]....
        /*14fc*/ 	.word	0x0002dc50
        /*1500*/ 	.word	0x00000000
        /*1504*/ 	.word	0x0002a860
        /*1508*/ 	.short	0x010a
        /*150a*/ 	.byte	0x3f
	.zero		1


	//   ....[107]....
        /*150c*/ 	.word	0x0002e7e0
        /*1510*/ 	.word	0x00000000
        /*1514*/ 	.word	0x0002a820
        /*1518*/ 	.short	0x010a
        /*151a*/ 	.byte	0x3f
	.zero		1


	//   ....[108]....
        /*151c*/ 	.word	0x0002e980
        /*1520*/ 	.word	0x00000006
        /*1524*/ 	.word	0x00000000
        /*1528*/ 	.short	0x010a
        /*152a*/ 	.byte	0x3f
	.zero		1


	//   ....[109]....
        /*152c*/ 	.word	0x0002e9d0
        /*1530*/ 	.word	0x00000007
        /*1534*/ 	.word	0x00000000
        /*1538*/ 	.short	0x010a
        /*153a*/ 	.byte	0x3f
	.zero		1


	//   ....[110]....
        /*153c*/ 	.word	0x0002ea20
        /*1540*/ 	.word	0x00000004
        /*1544*/ 	.word	0x00000000
        /*1548*/ 	.short	0x010a
        /*154a*/ 	.byte	0x3f
	.zero		1


	//----- nvinfo : EIATTR_NUM_MBARRIERS
	.align		4
.L_483:
        /*154c*/ 	.byte	0x03, 0x38
        /*154e*/ 	.short	0x0016


	//----- nvinfo : EIATTR_EXIT_INSTR_OFFSETS
	.align		4
        /*1550*/ 	.byte	0x04, 0x1c
        /*1552*/ 	.short	(.L_485 - .L_484)


	//   ....[0]....
.L_484:
        /*1554*/ 	.word	0x0002be80


	//----- nvinfo : EIATTR_MAX_THREADS
	.align		4
.L_485:
        /*1558*/ 	.byte	0x04, 0x05
        /*155a*/ 	.short	(.L_487 - .L_486)
.L_486:
        /*155c*/ 	.word	0x00000180
        /*1560*/ 	.word	0x00000001
        /*1564*/ 	.word	0x00000001


	//----- nvinfo : EIATTR_CRS_STACK_SIZE
	.align		4
.L_487:
        /*1568*/ 	.byte	0x04, 0x1e
        /*156a*/ 	.short	(.L_489 - .L_488)
.L_488:
        /*156c*/ 	.word	0x00000000


	//----- nvinfo : EIATTR_CBANK_PARAM_SIZE
	.align		4
.L_489:
        /*1570*/ 	.byte	0x03, 0x19
        /*1572*/ 	.short	0x0af0


	//----- nvinfo : EIATTR_PARAM_CBANK
	.align		4
        /*1574*/ 	.byte	0x04, 0x0a
        /*1576*/ 	.short	(.L_491 - .L_490)
	.align		4
.L_490:
        /*1578*/ 	.word	index@(.nv.constant0._ZN7cutlass13device_kernelIN5flash11enable_sm90INS1_16FlashAttnFwdSm90INS1_25CollectiveMainloopFwdSm90ILi2EN4cute5tupleIJNS5_1CILi1EEES8_S8_EEENS6_IJNS7_ILi128EEENS7_ILi96EEENS7_ILi192EEEEEELi128ENS_6half_tEfNS_4arch4Sm90ELb0ELb1ELb1ELb1ELb0ELb1ELb0ELb1ELb1ELb1ELb1ELb0EEENS1_21CollectiveEpilogueFwdINS6_IJSA_SA_SB_EEES9_SE_SG_Li256ELb1ELb1ELb1ELb0EEENS1_36VarlenDynamicPersistentTileSchedulerILi128ELi96ELi256ELi128ELb1ELb1ELb1ELb1ELb0ELb1EEEEEEEEEvNT_6ParamsE)
        /*157c*/ 	.short	0x0210
        /*157e*/ 	.short	0x0af0


	//----- nvinfo : EIATTR_SW_WAR
	.align		4
.L_491:
        /*1580*/ 	.byte	0x04, 0x36
        /*1582*/ 	.short	(.L_493 - .L_492)
.L_492:
        /*1584*/ 	.word	0x00000008
.L_493:


//--------------------- .nv.info._ZN7cutlass13device_kernelIN5flash11enable_sm90INS1_16FlashAttnFwdSm90INS1_25CollectiveMainloopFwdSm90ILi2EN4cute5tupleIJNS5_1CILi1EEES8_S8_EEENS6_IJNS7_ILi128EEESA_NS7_ILi192EEEEEELi128ENS_6half_tEfNS_4arch4Sm90ELb1ELb0ELb1ELb0ELb0ELb0ELb0ELb1ELb1ELb1ELb1ELb0EEENS1_21CollectiveEpilogueFwdINS6_IJSA_SA_SA_EEES9_SD_SF_Li256ELb0ELb1ELb1ELb0EEENS1_19SingleTileSchedulerILb0ELb1ELb1ELi128EEEEEEEEEvNT_6ParamsE --------------------------
	.section	.nv.info._ZN7cutlass13device_kernelIN5flash11enable_sm90INS1_16FlashAttnFwdSm90INS1_25CollectiveMainloopFwdSm90ILi2EN4cute5tupleIJNS5_1CILi1EEES8_S8_EEENS6_IJNS7_ILi128EEESA_NS7_ILi192EEEEEELi128ENS_6half_tEfNS_4arch4Sm90ELb1ELb0ELb1ELb0ELb0ELb0ELb0ELb1ELb1ELb1ELb1ELb0EEENS1_21CollectiveEpilogueFwdINS6_IJSA_SA_SA_EEES9_SD_SF_Li256ELb0ELb1ELb1ELb0EEENS1_19SingleTileSchedulerILb0ELb1ELb1ELi128EEEEEEEEEvNT_6ParamsE,"",@"SHT_CUDA_INFO"
	.sectionflags	@""
	.align	4


	//----- nvinfo : EIATTR_CUDA_API_VERSION
	.align		4
        /*0000*/ 	.byte	0x04, 0x37
        /*0002*/ 	.short	(.L_495 - .L_494)
.L_494:
        /*0004*/ 	.word	0x00000082


	//----- nvinfo : EIATTR_KPARAM_INFO
	.align		4
.L_495:
        /*0008*/ 	.byte	0x04, 0x17
        /*000a*/ 	.short	(.L_497 - .L_496)
.L_496:
        /*000c*/ 	.word	0x00000000
        /*0010*/ 	.short	0x0000
        /*0012*/ 	.short	0x0070
        /*0014*/ 	.byte	0x00, 0xf0, 0x01, 0x28


	//----- nvinfo : EIATTR_SPARSE_MMA_MASK
	.align		4
.L_497:
        /*0018*/ 	.byte	0x03, 0x50
        /*001a*/ 	.short	0x0000


	//----- nvinfo : EIATTR_MAXREG_COUNT
	.align		4
        /*001c*/ 	.byte	0x03, 0x1b
        /*001e*/ 	.short	0x00a8


	//----- nvinfo : EIATTR_NUM_BARRIERS
	.align		4
        /*0020*/ 	.byte	0x02, 0x4c
        /*0022*/ 	.byte	0x09
	.zero		1


	//----- nvinfo : EIATTR_EXTERNS
	.align		4
        /*0024*/ 	.byte	0x04, 0x0f
        /*0026*/ 	.short	(.L_499 - .L_498)


	//   ....[0]....
	.align		4
.L_498:
        /*0028*/ 	.word	index@(__assertfail)


	//----- nvinfo : EIATTR_ANNOTATIONS
	.align		4
.L_499:
        /*002c*/ 	.byte	0x04, 0x55
        /*002e*/ 	.short	(.L_501 - .L_500)


	//   ....[0]....
.L_500:
        /* <DEDUP_REMOVED lines=12> */


	//----- nvinfo : EIATTR_MERCURY_ISA_VERSION
	.align		4
.L_501:
        /*00e0*/ 	.byte	0x03, 0x5f
        /*00e2*/ 	.short	0x0101


	//----- nvinfo : EIATTR_INT_WARP_WIDE_INSTR_OFFSETS
	.align		4
        /*00e4*/ 	.byte	0x04, 0x31
        /*00e6*/ 	.short	(.L_503 - .L_502)


	//   ....[0]....
.L_502:
        /*00e8*/ 	.word	0x00000120


	//   ....[1]....
        /*00ec*/ 	.word	0x00000160


	//   ....[2]....
        /*00f0*/ 	.word	0x00000220


	//----- nvinfo : EIATTR_COOP_GROUP_MASK_REGIDS
	.align		4
.L_503:
        /*00f4*/ 	.byte	0x04, 0x29
        /*00f6*/ 	.short	(.L_505 - .L_504)


	//   ....[0]....
.L_504:
        /*00f8*/ 	.word	0xffffffff


	//   ....[1]....
        /*00fc*/ 	.word	0xffffffff


	//   ....[2]....
        /*0100*/ 	.word	0xffffffff


	//   ....[3]....
        /*0104*/ 	.word	0xffffffff


	//   ....[4]....
        /*0108*/ 	.word	0xffffffff


	//   ....[5]....
        /*010c*/ 	.word	0xffffffff


	//   ....[6]....
        /*0110*/ 	.word	0xffffffff


	//   ....[7]....
        /*0114*/ 	.word	0xffffffff


	//   ....[8]....
        /*0118*/ 	.word	0xffffffff


	//   ....[9]....
        /*011c*/ 	.word	0xffffffff


	//   ....[10]....
        /*0120*/ 	.word	0xffffffff


	//   ....[11]....
        /*0124*/ 	.word	0xffffffff


	//   ....[12]....
        /*0128*/ 	.word	0xffffffff


	//   ....[13]....
        /*012c*/ 	.word	0xffffffff


	//   ....[14]....
        /*0130*/ 	.word	0xffffffff


	//   ....[15]....
        /*0134*/ 	.word	0xffffffff


	//   ....[16]....
        /*0138*/ 	.word	0xffffffff


	//   ....[17]....
        /*013c*/ 	.word	0xffffffff


	//   ....[18]....
        /*0140*/ 	.word	0xffffffff


	//   ....[19]....
        /*0144*/ 	.word	0xffffffff


	//   ....[20]....
        /*0148*/ 	.word	0xffffffff


	//   ....[21]....
        /*014c*/ 	.word	0xffffffff


	//   ....[22]....
        /*0150*/ 	.word	0xffffffff


	//   ....[23]....
        /*0154*/ 	.word	0xffffffff


	//   ....[24]....
        /*0158*/ 	.word	0xffffffff


	//   ....[25]....
        /*015c*/ 	.word	0xffffffff


	//   ....[26]....
        /*0160*/ 	.word	0xffffffff


	//   ....[27]....
        /*0164*/ 	.word	0xffffffff


	//   ....[28]....
        /*0168*/ 	.word	0xffffffff


	//   ....[29]....
        /*016c*/ 	.word	0xffffffff


	//   ....[30]....
        /*0170*/ 	.word	0xffffffff


	//   ....[31]....
        /*0174*/ 	.word	0xffffffff


	//   ....[32]....
        /*0178*/ 	.word	0xffffffff


	//   ....[33]....
        /*017c*/ 	.word	0xffffffff


	//   ....[34]....
        /*0180*/ 	.word	0xffffffff


	//   ....[35]....
        /*0184*/ 	.word	0xffffffff


	//   ....[36]....
        /*0188*/ 	.word	0xffffffff


	//   ....[37]....
        /*018c*/ 	.word	0xffffffff


	//   ....[38]....
        /*0190*/ 	.word	0xffffffff


	//   ....[39]....
        /*0194*/ 	.word	0xffffffff


	//   ....[40]....
        /*0198*/ 	.word	0xffffffff


	//   ....[41]....
        /*019c*/ 	.word	0xffffffff


	//   ....[42]....
        /*01a0*/ 	.word	0xffffffff


	//   ....[43]....
        /*01a4*/ 	.word	0xffffffff


	//   ....[44]....
        /*01a8*/ 	.word	0xffffffff


	//   ....[45]....
        /*01ac*/ 	.word	0xffffffff


	//   ....[46]....
        /*01b0*/ 	.word	0xffffffff


	//   ....[47]....
        /*01b4*/ 	.word	0xffffffff


	//   ....[48]....
        /*01b8*/ 	.word	0xffffffff


	//   ....[49]....
        /*01bc*/ 	.word	0xffffffff


	//   ....[50]....
        /*01c0*/ 	.word	0xffffffff


	//   ....[51]....
        /*01c4*/ 	.word	0xffffffff


	//   ....[52]....
        /*01c8*/ 	.word	0xffffffff


	//   ....[53]....
        /*01cc*/ 	.word	0xffffffff


	//   ....[54]....
        /*01d0*/ 	.word	0xffffffff


	//   ....[55]....
        /*01d4*/ 	.word	0x0500000f


	//   ....[56]....
        /*01d8*/ 	.word	0x0500000f


	//   ....[57]....
        /*01dc*/ 	.word	0x0500000f


	//   ....[58]....
        /*01e0*/ 	.word	0x0500000f


	//   ....[59]....
        /*01e4*/ 	.word	0x0500000f


	//   ....[60]....
        /*01e8*/ 	.word	0x0500000f


	//   ....[61]....
        /*01ec*/ 	.word	0x0500000f


	//   ....[62]....
        /*01f0*/ 	.word	0x0500000f


	//   ....[63]....
        /*01f4*/ 	.word	0x0500000f


	//   ....[64]....
        /*01f8*/ 	.word	0x0500000f


	//   ....[65]....
        /*01fc*/ 	.word	0x0500000f


	//   ....[66]....
        /*0200*/ 	.word	0x0500000f


	//   ....[67]....
        /*0204*/ 	.word	0x0500000f


	//   ....[68]....
        /*0208*/ 	.word	0x0500000f


	//   ....[69]....
        /*020c*/ 	.word	0x0500000f


	//   ....[70]....
        /*0210*/ 	.word	0x0500000f


	//   ....[71]....
        /*0214*/ 	.word	0x0500000f


	//   ....[72]....
        /*0218*/ 	.word	0x0500000f


	//----- nvinfo : EIATTR_COOP_GROUP_INSTR_OFFSETS
	.align		4
.L_505:
        /*021c*/ 	.byte	0x04, 0x28
        /*021e*/ 	.short	(.L_507 - .L_506)


	//   ....[0]....
.L_506:
        /*0220*/ 	.word	0x00000060


	//   ....[1]....
        /*0224*/ 	.word	0x00000130


	//   ....[2]....
        /*0228*/ 	.word	0x00000230


	//   ....[3]....
        /*022c*/ 	.word	0x000003a0


	//   ....[4]....
        /*0230*/ 	.word	0x00000500


	//   ....[5]....
        /*0234*/ 	.word	0x00000620


	//   ....[6]....
        /*0238*/ 	.word	0x00000780


	//   ....[7]....
        /*023c*/ 	.word	0x00001150


	//   ....[8]....
        /*0240*/ 	.word	0x00002050


	//   ....[9]....
        /*0244*/ 	.word	0x00002180


	//   ....[10]....
        /*0248*/ 	.word	0x00002ab0


	//   ....[11]....
        /*024c*/ 	.word	0x00002b60


	//   ....[12]....
        /*0250*/ 	.word	0x000035b0


	//   ....[13]....
        /*0254*/ 	.word	0x00003610


	//   ....[14]....
        /*0258*/ 	.word	0x00004fb0


	//   ....[15]....
        /*025c*/ 	.word	0x00005260


	//   ....[16]....
        /*0260*/ 	.word	0x00005e30


	//   ....[17]....
        /*0264*/ 	.word	0x00005f40


	//   ....[18]....
        /*0268*/ 	.word	0x00006830


	//   ....[19]....
        /*026c*/ 	.word	0x00006880


	//   ....[20]....
        /*0270*/ 	.word	0x00008ac0


	//   ....[21]....
        /*0274*/ 	.word	0x00008ae0


	//   ....[22]....
        /*0278*/ 	.word	0x00008fe0


	//   ....[23]....
        /*027c*/ 	.word	0x00009040


	//   ....[24]....
        /*0280*/ 	.word	0x0000a2e0


	//   ....[25]....
        /*0284*/ 	.word	0x0000a310


	//   ....[26]....
        /*0288*/ 	.word	0x0000a3f0


	//   ....[27]....
        /*028c*/ 	.word	0x0000a400


	//   ....[28]....
        /*0290*/ 	.word	0x0000b2e0


	//   ....[29]....
        /*0294*/ 	.word	0x0000b320


	//   ....[30]....
        /*0298*/ 	.word	0x0000b360


	//   ....[31]....
        /*029c*/ 	.word	0x0000b390


	//   ....[32]....
        /*02a0*/ 	.word	0x0000b3b0


	//   ....[33]....
        /*02a4*/ 	.word	0x0000b3d0


	//   ....[34]....
        /*02a8*/ 	.word	0x0000ba10


	//   ....[35]....
        /*02ac*/ 	.word	0x0000ba20


	//   ....[36]....
        /*02b0*/ 	.word	0x0000c420


	//   ....[37]....
        /*02b4*/ 	.word	0x0000cf30


	//   ....[38]....
        /*02b8*/ 	.word	0x0000d8e0


	//   ....[39]....
        /*02bc*/ 	.word	0x0000d910


	//   ....[40]....
        /*02c0*/ 	.word	0x0000d940


	//   ....[41]....
        /*02c4*/ 	.word	0x0000d960


	//   ....[42]....
        /*02c8*/ 	.word	0x0000da20


	//   ....[43]....
        /*02cc*/ 	.word	0x0000da30


	//   ....[44]....
        /*02d0*/ 	.word	0x0000dad0


	//   ....[45]....
        /*02d4*/ 	.word	0x0000db10


	//   ....[46]....
        /*02d8*/ 	.word	0x0000db80


	//   ....[47]....
        /*02dc*/ 	.word	0x0000dbb0


	//   ....[48]....
        /*02e0*/ 	.word	0x0000dc30


	//   ....[49]....
        /*02e4*/ 	.word	0x0000dc70


	//   ....[50]....
        /*02e8*/ 	.word	0x0000dce0


	//   ....[51]....
        /*02ec*/ 	.word	0x0000dd10


	//   ....[52]....
        /*02f0*/ 	.word	0x0000dd90


	//   ....[53]....
        /*02f4*/ 	.word	0x0000ddc0


	//   ....[54]....
        /*02f8*/ 	.word	0x00010030


	//   ....[55]....
        /*02fc*/ 	.word	0x00010590


	//   ....[56]....
        /*0300*/ 	.word	0x00010700


	//   ....[57]....
        /*0304*/ 	.word	0x00010760


	//   ....[58]....
        /*0308*/ 	.word	0x00010800


	//   ....[59]....
        /*030c*/ 	.word	0x000108e0


	//   ....[60]....
        /*0310*/ 	.word	0x000109c0


	//   ....[61]....
        /*0314*/ 	.word	0x00010a90


	//   ....[62]....
        /*0318*/ 	.word	0x00010b20


	//   ....[63]....
        /*031c*/ 	.word	0x00010bf0


	//   ....[64]....
        /*0320*/ 	.word	0x00010c80


	//   ....[65]....
        /*0324*/ 	.word	0x00010d50


	//   ....[66]....
        /*0328*/ 	.word	0x00010de0


	//   ....[67]....
        /*032c*/ 	.word	0x00010eb0


	//   ....[68]....
        /*0330*/ 	.word	0x00010f40


	//   ....[69]....
        /*0334*/ 	.word	0x00011010


	//   ....[70]....
        /*0338*/ 	.word	0x00011090


	//   ....[71]....
        /*033c*/ 	.word	0x00011150


	//   ....[72]....
        /*0340*/ 	.word	0x00011550


	//----- nvinfo : EIATTR_REG_RECONFIG
	.align		4
.L_507:
        /*0344*/ 	.byte	0x01, 0x54
	.zero		2


	//----- nvinfo : EIATTR_SYSCALL_OFFSETS
	.align		4
        /*0348*/ 	.byte	0x04, 0x46
        /*034a*/ 	.short	(.L_509 - .L_508)


	//   ....[0]....
.L_508:
        /*034c*/ 	.word	0x00001310


	//   ....[1]....
        /*0350*/ 	.word	0x0000cbc0


	//   ....[2]....
        /*0354*/ 	.word	0x0000cd00


	//   ....[3]....
        /*0358*/ 	.word	0x0000cdf0


	//   ....[4]....
        /*035c*/ 	.word	0x0000d520


	//----- nvinfo : EIATTR_MBARRIER_INSTR_OFFSETS
	.align		4
.L_509:
        /*0360*/ 	.byte	0x04, 0x39
        /*0362*/ 	.short	(.L_511 - .L_510)


	//   ....[0]....
.L_510:
        /*0364*/ 	.word	0x00000250
        /*0368*/ 	.word	0x000000ff
        /*036c*/ 	.word	0x00034800
        /*0370*/ 	.short	0x0100
        /*0372*/ 	.byte	0x08
	.zero		1


	//   ....[1]....
        /*0374*/ 	.word	0x00000260
        /*0378*/ 	.word	0x000000ff
        /*037c*/ 	.word	0x00034820
        /*0380*/ 	.short	0x0100
        /*0382*/ 	.byte	0x08
	.zero		1


	//   ....[2]....
        /*0384*/ 	.word	0x00000350
        /*0388*/ 	.word	0x000000ff
        /*038c*/ 	.word	0x00034830
        /*0390*/ 	.short	0x0100
        /*0392*/ 	.byte	0x08
	.zero		1


	//   ....[3]....
        /*0394*/ 	.word	0x00000360
        /*0398*/ 	.word	0x000000ff
        /*039c*/ 	.word	0x00034840
        /*03a0*/ 	.short	0x0100
        /*03a2*/ 	.byte	0x08
	.zero		1


	//   ....[4]....
        /*03a4*/ 	.word	0x00000370
        /*03a8*/ 	.word	0x000000ff
        /*03ac*/ 	.word	0x00034838
        /*03b0*/ 	.short	0x0100
        /*03b2*/ 	.byte	0x08
	.zero		1


	//   ....[5]....
        /*03b4*/ 	.word	0x00000380
        /*03b8*/ 	.word	0x000000ff
        /*03bc*/ 	.word	0x00034848
        /*03c0*/ 	.short	0x0100
        /*03c2*/ 	.byte	0x08
	.zero		1


	//   ....[6]....
        /*03c4*/ 	.word	0x000004b0
        /*03c8*/ 	.word	0x000000ff
        /*03cc*/ 	.word	0x00034850
        /*03d0*/ 	.short	0x0100
        /*03d2*/ 	.byte	0x08
	.zero		1


	//   ....[7]....
        /*03d4*/ 	.word	0x000004c0
        /*03d8*/ 	.word	0x000000ff
        /*03dc*/ 	.word	0x00034860
        /*03e0*/ 	.short	0x0100
        /*03e2*/ 	.byte	0x08
	.zero		1


	//   ....[8]....
        /*03e4*/ 	.word	0x000004d0
        /*03e8*/ 	.word	0x000000ff
        /*03ec*/ 	.word	0x00034858
        /*03f0*/ 	.short	0x0100
        /*03f2*/ 	.byte	0x08
	.zero		1


	//   ....[9]....
        /*03f4*/ 	.word	0x000004e0
        /*03f8*/ 	.word	0x000000ff
        /*03fc*/ 	.word	0x00034868
        /*0400*/ 	.short	0x0100
        /*0402*/ 	.byte	0x08
	.zero		1


	//   ....[10]....
        /*0404*/ 	.word	0x000005d0
        /*0408*/ 	.word	0x000000ff
        /*040c*/ 	.word	0x00034870
        /*0410*/ 	.short	0x0100
        /*0412*/ 	.byte	0x06
	.zero		1


	//   ....[11]....
        /*0414*/ 	.word	0x000005e0
        /*0418*/ 	.word	0x000000ff
        /*041c*/ 	.word	0x00034880
        /*0420*/ 	.short	0x0100
        /*0422*/ 	.byte	0x06
	.zero		1


	//   ....[12]....
        /*0424*/ 	.word	0x000005f0
        /*0428*/ 	.word	0x000000ff
        /*042c*/ 	.word	0x00034878
        /*0430*/ 	.short	0x0100
        /*0432*/ 	.byte	0x06
	.zero		1


	//   ....[13]....
        /*0434*/ 	.word	0x00000600
        /*0438*/ 	.word	0x000000ff
        /*043c*/ 	.word	0x00034888
        /*0440*/ 	.short	0x0100
        /*0442*/ 	.byte	0x06
	.zero		1


	//   ....[14]....
        /*0444*/ 	.word	0x00000730
        /*0448*/ 	.word	0x000000ff
        /*044c*/ 	.word	0x00034890
        /*0450*/ 	.short	0x0100
        /*0452*/ 	.byte	0x08
	.zero		1


	//   ....[15]....
        /*0454*/ 	.word	0x00000740
        /*0458*/ 	.word	0x000000ff
        /*045c*/ 	.word	0x000348a0
        /*0460*/ 	.short	0x0100
        /*0462*/ 	.byte	0x08
	.zero		1


	//   ....[16]....
        /*0464*/ 	.word	0x00000750
        /*0468*/ 	.word	0x000000ff
        /*046c*/ 	.word	0x00034898
        /*0470*/ 	.short	0x0100
        /*0472*/ 	.byte	0x08
	.zero		1


	//   ....[17]....
        /*0474*/ 	.word	0x00000760
        /*0478*/ 	.word	0x000000ff
        /*047c*/ 	.word	0x000348a8
        /*0480*/ 	.short	0x0100
        /*0482*/ 	.byte	0x08
	.zero		1


	//   ....[18]....
        /*0484*/ 	.word	0x00000890
        /*0488*/ 	.word	0x000000ff
        /*048c*/ 	.word	0x000348b0
        /*0490*/ 	.short	0x0100
        /*0492*/ 	.byte	0x08
	.zero		1


	//   ....[19]....
        /*0494*/ 	.word	0x000008a0
        /*0498*/ 	.word	0x000000ff
        /*049c*/ 	.word	0x000348c0
        /*04a0*/ 	.short	0x0100
        /*04a2*/ 	.byte	0x08
	.zero		1


	//   ....[20]....
        /*04a4*/ 	.word	0x000008b0
        /*04a8*/ 	.word	0x000000ff
        /*04ac*/ 	.word	0x000348b8
        /*04b0*/ 	.short	0x0100
        /*04b2*/ 	.byte	0x08
	.zero		1


	//   ....[21]....
        /*04b4*/ 	.word	0x000008c0
        /*04b8*/ 	.word	0x000000ff
        /*04bc*/ 	.word	0x000348c8
        /*04c0*/ 	.short	0x0100
        /*04c2*/ 	.byte	0x08
	.zero		1


	//   ....[22]....
        /*04c4*/ 	.word	0x00001340
        /*04c8*/ 	.word	0x000000ff
        /*04cc*/ 	.word	0x00034800
        /*04d0*/ 	.short	0x010a
        /*04d2*/ 	.byte	0x24
	.zero		1


	//   ....[23]....
        /*04d4*/ 	.word	0x000013a0
        /*04d8*/ 	.word	0x000000ff
        /*04dc*/ 	.word	0x00034830
        /*04e0*/ 	.short	0x010a
        /*04e2*/ 	.byte	0x24
	.zero		1


	//   ....[24]....
        /*04e4*/ 	.word	0x00001430
        /*04e8*/ 	.word	0x000000ff
        /*04ec*/ 	.word	0x00034830
        /*04f0*/ 	.short	0x010a
        /*04f2*/ 	.byte	0x24
	.zero		1


	//   ....[25]....
        /*04f4*/ 	.word	0x00003a20
        /*04f8*/ 	.word	0x00000003
        /*04fc*/ 	.word	0x00000000
        /*0500*/ 	.short	0x0101
        /*0502*/ 	.byte	0x3f
	.zero		1


	//   ....[26]....
        /*0504*/ 	.word	0x00004450
        /*0508*/ 	.word	0x000000ff
        /*050c*/ 	.word	0x00034830
        /*0510*/ 	.short	0x010a
        /*0512*/ 	.byte	0x3d
	.zero		1


	//   ....[27]....
        /*0514*/ 	.word	0x00004490
        /*0518*/ 	.word	0x000000ff
        /*051c*/ 	.word	0x00034830
        /*0520*/ 	.short	0x010a
        /*0522*/ 	.byte	0x3d
	.zero		1


	//   ....[28]....
        /*0524*/ 	.word	0x00004cd0
        /*0528*/ 	.word	0x000000ff
        /*052c*/ 	.word	0x00034850
        /*0530*/ 	.short	0x010a
        /*0532*/ 	.byte	0x07
	.zero		1


	//   ....[29]....
        /*0534*/ 	.word	0x00004d10
        /*0538*/ 	.word	0x000000ff
        /*053c*/ 	.word	0x00034850
        /*0540*/ 	.short	0x010a
        /*0542*/ 	.byte	0x07
	.zero		1


	//   ....[30]....
        /*0544*/ 	.word	0x00006e10
        /*0548*/ 	.word	0x0000000c
        /*054c*/ 	.word	0x00000000
        /*0550*/ 	.short	0x0101
        /*0552*/ 	.byte	0x3f
	.zero		1


	//   ....[31]....
        /*0554*/ 	.word	0x00006e50
        /*0558*/ 	.word	0x00000029
        /*055c*/ 	.word	0x00000000
        /*0560*/ 	.short	0x0101
        /*0562*/ 	.byte	0x3f
	.zero		1


	//   ....[32]....
        /*0564*/ 	.word	0x00007640
        /*0568*/ 	.word	0x000000ff
        /*056c*/ 	.word	0x00034830
        /*0570*/ 	.short	0x010a
        /*0572*/ 	.byte	0x28
	.zero		1


	//   ....[33]....
        /*0574*/ 	.word	0x00007680
        /*0578*/ 	.word	0x000000ff
        /*057c*/ 	.word	0x00034830
        /*0580*/ 	.short	0x010a
        /*0582*/ 	.byte	0x28
	.zero		1


	//   ....[34]....
        /*0584*/ 	.word	0x00007ec0
        /*0588*/ 	.word	0x000000ff
        /*058c*/ 	.word	0x00034850
        /*0590*/ 	.short	0x010a
        /*0592*/ 	.byte	0x07
	.zero		1


	//   ....[35]....
        /*0594*/ 	.word	0x00007f00
        /*0598*/ 	.word	0x000000ff
        /*059c*/ 	.word	0x00034850
        /*05a0*/ 	.short	0x010a
        /*05a2*/ 	.byte	0x07
	.zero		1


	//   ....[36]....
        /*05a4*/ 	.word	0x00009b00
        /*05a8*/ 	.word	0x00000015
        /*05ac*/ 	.word	0x00000000
        /*05b0*/ 	.short	0x0101
        /*05b2*/ 	.byte	0x3f
	.zero		1


	//   ....[37]....
        /*05b4*/ 	.word	0x00009b80
        /*05b8*/ 	.word	0x00000015
        /*05bc*/ 	.word	0x00000000
        /*05c0*/ 	.short	0x0101
        /*05c2*/ 	.byte	0x3f
	.zero		1


	//   ....[38]....
        /*05c4*/ 	.word	0x0000a250
        /*05c8*/ 	.word	0x000000ff
        /*05cc*/ 	.word	0x00034850
        /*05d0*/ 	.short	0x010a
        /*05d2*/ 	.byte	0x05
	.zero		1


	//   ....[39]....
        /*05d4*/ 	.word	0x0000a290
        /*05d8*/ 	.word	0x000000ff
        /*05dc*/ 	.word	0x00034850
        /*05e0*/ 	.short	0x010a
        /*05e2*/ 	.byte	0x05
	.zero		1


	//   ....[40]....
        /*05e4*/ 	.word	0x0000a750
        /*05e8*/ 	.word	0x00000009
        /*05ec*/ 	.word	0x00000000
        /*05f0*/ 	.short	0x0101
        /*05f2*/ 	.byte	0x3f
	.zero		1


	//   ....[41]....
        /*05f4*/ 	.word	0x0000b3c0
        /*05f8*/ 	.word	0x000000ff
        /*05fc*/ 	.word	0x00000000
        /*0600*/ 	.short	0x0101
        /*0602*/ 	.byte	0x04
	.zero		1


	//   ....[42]....
        /*0604*/ 	.word	0x0000d140
        /*0608*/ 	.word	0x000000ff
        /*060c*/ 	.word	0x00034840
        /*0610*/ 	.short	0x010a
        /*0612*/ 	.byte	0x26
	.zero		1


	//   ....[43]....
        /*0614*/ 	.word	0x0000def0
        /*0618*/ 	.word	0x000000ff
        /*061c*/ 	.word	0x00034800
        /*0620*/ 	.short	0x0107
        /*0622*/ 	.byte	0x26
	.zero		1


	//   ....[44]....
        /*0624*/ 	.word	0x0000df60
        /*0628*/ 	.word	0x000000ff
        /*062c*/ 	.word	0x00034800
        /*0630*/ 	.short	0x0101
        /*0632*/ 	.byte	0x26
	.zero		1


	//   ....[45]....
        /*0634*/ 	.word	0x0000df80
        /*0638*/ 	.word	0x000000ff
        /*063c*/ 	.word	0x00034820
        /*0640*/ 	.short	0x010a
        /*0642*/ 	.byte	0x26
	.zero		1


	//   ....[46]....
        /*0644*/ 	.word	0x0000e360
        /*0648*/ 	.word	0x000000ff
        /*064c*/ 	.word	0x00034848
        /*0650*/ 	.short	0x010a
        /*0652*/ 	.byte	0x26
	.zero		1


	//   ....[47]....
        /*0654*/ 	.word	0x0000e700
        /*0658*/ 	.word	0x000000ff
        /*065c*/ 	.word	0x00034860
        /*0660*/ 	.short	0x010a
        /*0662*/ 	.byte	0x26
	.zero		1


	//   ....[48]....
        /*0664*/ 	.word	0x0000ec00
        /*0668*/ 	.word	0x000000ff
        /*066c*/ 	.word	0x00034840
        /*0670*/ 	.short	0x010a
        /*0672*/ 	.byte	0x26
	.zero		1


	//   ....[49]....
        /*0674*/ 	.word	0x0000efb0
        /*0678*/ 	.word	0x000000ff
        /*067c*/ 	.word	0x00034868
        /*0680*/ 	.short	0x010a
        /*0682*/ 	.byte	0x26
	.zero		1


	//   ....[50]....
        /*0684*/ 	.word	0x0000f500
        /*0688*/ 	.word	0x000000ff
        /*068c*/ 	.word	0x00034848
        /*0690*/ 	.short	0x010a
        /*0692*/ 	.byte	0x26
	.zero		1


	//   ....[51]....
        /*0694*/ 	.word	0x0000f890
        /*0698*/ 	.word	0x000000ff
        /*069c*/ 	.word	0x00034860
        /*06a0*/ 	.short	0x010a
        /*06a2*/ 	.byte	0x26
	.zero		1


	//   ....[52]....
        /*06a4*/ 	.word	0x0000fc30
        /*06a8*/ 	.word	0x00000003
        /*06ac*/ 	.word	0x00034860
        /*06b0*/ 	.short	0x010a
        /*06b2*/ 	.byte	0x3f
	.zero		1


	//   ....[53]....
        /*06b4*/ 	.word	0x0000ffc0
        /*06b8*/ 	.word	0x00000002
        /*06bc*/ 	.word	0x00034820
        /*06c0*/ 	.short	0x010a
        /*06c2*/ 	.byte	0x3f
	.zero		1


	//   ....[54]....
        /*06c4*/ 	.word	0x00010140
        /*06c8*/ 	.word	0x00000006
        /*06cc*/ 	.word	0x00000000
        /*06d0*/ 	.short	0x010a
        /*06d2*/ 	.byte	0x3f
	.zero		1


	//   ....[55]....
        /*06d4*/ 	.word	0x000101b0
        /*06d8*/ 	.word	0x00000003
        /*06dc*/ 	.word	0x00000000
        /*06e0*/ 	.short	0x010a
        /*06e2*/ 	.byte	0x3f
	.zero		1


	//   ....[56]....
        /*06e4*/ 	.word	0x00010210
        /*06e8*/ 	.word	0x00000000
        /*06ec*/ 	.word	0x00000000
        /*06f0*/ 	.short	0x010a
        /*06f2*/ 	.byte	0x3f
	.zero		1


	//   ....[57]....
        /*06f4*/ 	.word	0x00010240
        /*06f8*/ 	.word	0x00000003
        /*06fc*/ 	.word	0x00000000
        /*0700*/ 	.short	0x010a
        /*0702*/ 	.byte	0x3f
	.zero		1


	//   ....[58]....
        /*0704*/ 	.word	0x000102b0
        /*0708*/ 	.word	0x00000003
        /*070c*/ 	.word	0x00034800
        /*0710*/ 	.short	0x010a
        /*0712*/ 	.byte	0x3f
	.zero		1


	//   ....[59]....
        /*0714*/ 	.word	0x00010310
        /*0718*/ 	.word	0x00000003
        /*071c*/ 	.word	0x00034830
        /*0720*/ 	.short	0x010a
        /*0722*/ 	.byte	0x3f
	.zero		1


	//   ....[60]....
        /*0724*/ 	.word	0x00010370
        /*0728*/ 	.word	0x0000000b
        /*072c*/ 	.word	0x00034830
        /*0730*/ 	.short	0x010a
        /*0732*/ 	.byte	0x3f
	.zero		1


	//   ....[61]....
        /*0734*/ 	.word	0x000103d0
        /*0738*/ 	.word	0x0000000b
        /*073c*/ 	.word	0x00034850
        /*0740*/ 	.short	0x010a
        /*0742*/ 	.byte	0x3f
	.zero		1


	//   ....[62]....
        /*0744*/ 	.word	0x00010430
        /*0748*/ 	.word	0x0000000b
        /*074c*/ 	.word	0x00034830
        /*0750*/ 	.short	0x010a
        /*0752*/ 	.byte	0x3f
	.zero		1


	//   ....[63]....
        /*0754*/ 	.word	0x00010490
        /*0758*/ 	.word	0x00000009
        /*075c*/ 	.word	0x00034850
        /*0760*/ 	.short	0x010a
        /*0762*/ 	.byte	0x3f
	.zero		1


	//   ....[64]....
        /*0764*/ 	.word	0x000104f0
        /*0768*/ 	.word	0x00000000
        /*076c*/ 	.word	0x00034850
        /*0770*/ 	.short	0x010a
        /*0772*/ 	.byte	0x3f
	.zero		1


	//   ....[65]....
        /*0774*/ 	.word	0x00010650
        /*0778*/ 	.word	0x00000003
        /*077c*/ 	.word	0x00034840
        /*0780*/ 	.short	0x010a
        /*0782*/ 	.byte	0x3f
	.zero		1


	//   ....[66]....
        /*0784*/ 	.word	0x00011190
        /*0788*/ 	.word	0x00000003
        /*078c*/ 	.word	0x00034820
        /*0790*/ 	.short	0x010a
        /*0792*/ 	.byte	0x3f
	.zero		1


	//   ....[67]....
        /*0794*/ 	.word	0x000111f0
        /*0798*/ 	.word	0x00000003
        /*079c*/ 	.word	0x00034848
        /*07a0*/ 	.short	0x010a
        /*07a2*/ 	.byte	0x3f
	.zero		1


	//   ....[68]....
        /*07a4*/ 	.word	0x00011250
        /*07a8*/ 	.word	0x00000003
        /*07ac*/ 	.word	0x00034860
        /*07b0*/ 	.short	0x010a
        /*07b2*/ 	.byte	0x3f
	.zero		1


	//   ....[69]....
        /*07b4*/ 	.word	0x000112b0
        /*07b8*/ 	.word	0x00000003
        /*07bc*/ 	.word	0x00034840
        /*07c0*/ 	.short	0x010a
        /*07c2*/ 	.byte	0x3f
	.zero		1


	//   ....[70]....
        /*07c4*/ 	.word	0x00011310
        /*07c8*/ 	.word	0x00000003
        /*07cc*/ 	.word	0x00034868
        /*07d0*/ 	.short	0x010a
        /*07d2*/ 	.byte	0x3f
	.zero		1


	//   ....[71]....
        /*07d4*/ 	.word	0x00011370
        /*07d8*/ 	.word	0x00000003
        /*07dc*/ 	.word	0x00034848
        /*07e0*/ 	.short	0x010a
        /*07e2*/ 	.byte	0x3f
	.zero		1


	//   ....[72]....
        /*07e4*/ 	.word	0x000113d0
        /*07e8*/ 	.word	0x00000003
        /*07ec*/ 	.word	0x00034860
        /*07f0*/ 	.short	0x010a
        /*07f2*/ 	.byte	0x3f
	.zero		1


	//   ....[73]....
        /*07f4*/ 	.word	0x00011420
        /*07f8*/ 	.word	0x00000003
        /*07fc*/ 	.word	0x00034860
        /*0800*/ 	.short	0x010a
        /*0802*/ 	.byte	0x3f
	.zero		1


	//   ....[74]....
        /*0804*/ 	.word	0x00011470
        /*0808*/ 	.word	0x00000002
        /*080c*/ 	.word	0x00034820
        /*0810*/ 	.short	0x010a
        /*0812*/ 	.byte	0x3f
	.zero		1


	//   ....[75]....
        /*0814*/ 	.word	0x00011610
        /*0818*/ 	.word	0x00000006
        /*081c*/ 	.word	0x00000000
        /*0820*/ 	.short	0x010a
        /*0822*/ 	.byte	0x3f
	.zero		1


	//   ....[76]....
        /*0824*/ 	.word	0x00011660
        /*0828*/ 	.word	0x00000003
        /*082c*/ 	.word	0x00000000
        /*0830*/ 	.short	0x010a
        /*0832*/ 	.byte	0x3f
	.zero		1


	//   ....[77]....
        /*0834*/ 	.word	0x000116b0
        /*0838*/ 	.word	0x00000000
        /*083c*/ 	.word	0x00000000
        /*0840*/ 	.short	0x010a
        /*0842*/ 	.byte	0x3f
	.zero		1


	//----- nvinfo : EIATTR_NUM_MBARRIERS
	.align		4
.L_511:
        /*0844*/ 	.byte	0x03, 0x38
        /*0846*/ 	.short	0x0016


	//----- nvinfo : EIATTR_EXIT_INSTR_OFFSETS
	.align		4
        /*0848*/ 	.byte	0x04, 0x1c
        /*084a*/ 	.short	(.L_513 - .L_512)


	//   ....[0]....
.L_512:
        /*084c*/ 	.word	0x00010290


	//----- nvinfo : EIATTR_MAX_THREADS
	.align		4
.L_513:
        /*0850*/ 	.byte	0x04, 0x05
        /*0852*/ 	.short	(.L_515 - .L_514)
.L_514:
        /*0854*/ 	.word	0x00000180
        /*0858*/ 	.word	0x00000001
        /*085c*/ 	.word	0x00000001


	//----- nvinfo : EIATTR_CRS_STACK_SIZE
	.align		4
.L_515:
        /*0860*/ 	.byte	0x04, 0x1e
        /*0862*/ 	.short	(.L_517 - .L_516)
.L_516:
        /*0864*/ 	.word	0x00000000


	//----- nvinfo : EIATTR_CBANK_PARAM_SIZE
	.align		4
.L_517:
        /*0868*/ 	.byte	0x03, 0x19
        /*086a*/ 	.short	0x0a70


	//----- nvinfo : EIATTR_PARAM_CBANK
	.align		4
        /*086c*/ 	.byte	0x04, 0x0a
        /*086e*/ 	.short	(.L_519 - .L_518)
	.align		4
.L_518:
        /*0870*/ 	.word	index@(.nv.constant0._ZN7cutlass13device_kernelIN5flash11enable_sm90INS1_16FlashAttnFwdSm90INS1_25CollectiveMainloopFwdSm90ILi2EN4cute5tupleIJNS5_1CILi1EEES8_S8_EEENS6_IJNS7_ILi128EEESA_NS7_ILi192EEEEEELi128ENS_6half_tEfNS_4arch4Sm90ELb1ELb0ELb1ELb0ELb0ELb0ELb0ELb1ELb1ELb1ELb1ELb0EEENS1_21CollectiveEpilogueFwdINS6_IJSA_SA_SA_EEES9_SD_SF_Li256ELb0ELb1ELb1ELb0EEENS1_19SingleTileSchedulerILb0ELb1ELb1ELi128EEEEEEEEEvNT_6ParamsE)
        /*0874*/ 	.short	0x0210
        /*0876*/ 	.short	0x0a70


	//----- nvinfo : EIATTR_SW_WAR
	.align		4
.L_519:
        /*0878*/ 	.byte	0x04, 0x36
        /*087a*/ 	.short	(.L_521 - .L_520)
.L_520:
        /*087c*/ 	.word	0x00000008
.L_521:


//--------------------- .nv.info._ZN7cutlass13device_kernelIN5flash11enable_sm90INS1_16FlashAttnFwdSm90INS1_25CollectiveMainloopFwdSm90ILi2EN4cute5tupleIJNS5_1CILi1EEES8_S8_EEENS6_IJNS7_ILi128EEESA_NS7_ILi192EEEEEELi128ENS_6half_tEfNS_4arch4Sm90ELb1ELb0ELb1ELb1ELb0ELb0ELb0ELb1ELb1ELb1ELb1ELb0EEENS1_21CollectiveEpilogueFwdINS6_IJSA_SA_SA_EEES9_SD_SF_Li256ELb1ELb1ELb1ELb0EEENS1_36VarlenDynamicPersistentTileSchedulerILi128ELi128ELi256ELi128ELb1ELb1ELb1ELb1ELb1ELb1EEEEEEEEEvNT_6ParamsE --------------------------
	.section	.nv.info._ZN7cutlass13device_kernelIN5flash11enable_sm90INS1_16FlashAttnFwdSm90INS1_25CollectiveMainloopFwdSm90ILi2EN4cute5tupleIJNS5_1CILi1EEES8_S8_EEENS6_IJNS7_ILi128EEESA_NS7_ILi192EEEEEELi128ENS_6half_tEfNS_4arch4Sm90ELb1ELb0ELb1ELb1ELb0ELb0ELb0ELb1ELb1ELb1ELb1ELb0EEENS1_21CollectiveEpilogueFwdINS6_IJSA_SA_SA_EEES9_SD_SF_Li256ELb1ELb1ELb1ELb0EEENS1_36VarlenDynamicPersistentTileSchedulerILi128ELi128ELi256ELi128ELb1ELb1ELb1ELb1ELb1ELb1EEEEEEEEEvNT_6ParamsE,"",@"SHT_CUDA_INFO"
	.sectionflags	@""
	.align	4


	//----- nvinfo : EIATTR_CUDA_API_VERSION
	.align		4
        /*0000*/ 	.byte	0x04, 0x37
        /*0002*/ 	.short	(.L_523 - .L_522)
.L_522:
        /*0004*/ 	.word	0x00000082


	//----- nvinfo : EIATTR_KPARAM_INFO
	.align		4
.L_523:
        /*0008*/ 	.byte	0x04, 0x17
        /*000a*/ 	.short	(.L_525 - .L_524)
.L_524:
        /*000c*/ 	.word	0x00000000
        /*0010*/ 	.short	0x0000
        /*0012*/ 	.short	0x0070
        /*0014*/ 	.byte	0x00, 0xf0, 0x01, 0x2a


	//----- nvinfo : EIATTR_SPARSE_MMA_MASK
	.align		4
.L_525:
        /*0018*/ 	.byte	0x03, 0x50
        /*001a*/ 	.short	0x0000


	//----- nvinfo : EIATTR_MAXREG_COUNT
	.align		4
        /*001c*/ 	.byte	0x03, 0x1b
        /*001e*/ 	.short	0x00a8


	//----- nvinfo : EIATTR_NUM_BARRIERS
	.align		4
        /*0020*/ 	.byte	0x02, 0x4c
        /*0022*/ 	.byte	0x09
	.zero		1


	//----- nvinfo : EIATTR_EXTERNS
	.align		4
        /*0024*/ 	.byte	0x04, 0x0f
        /*0026*/ 	.short	(.L_527 - .L_526)


	//   ....[0]....
	.align		4
.L_526:
        /*0028*/ 	.word	index@(__assertfail)


	//----- nvinfo : EIATTR_ANNOTATIONS
	.align		4
.L_527:
        /*002c*/ 	.byte	0x04, 0x55
        /*002e*/ 	.short	(.L_529 - .L_528)


	//   ....[0]....
.L_528:
        /* <DEDUP_REMOVED lines=73> */


	//----- nvinfo : EIATTR_MERCURY_ISA_VERSION
	.align		4
.L_529:
        /*04a8*/ 	.byte	0x03, 0x5f
        /*04aa*/ 	.short	0x0101


	//----- nvinfo : EIATTR_UNUSED_LOAD_BYTE_OFFSET
	.align		4
        /*04ac*/ 	.byte	0x04, 0x44
        /*04ae*/ 	.short	(.L_531 - .L_530)


	//   ....[0]....
.L_530:
        /*04b0*/ 	.word	0x000009f0
        /*04b4*/ 	.word	0x0000fff0


	//   ....[1]....
        /*04b8*/ 	.word	0x0000b180
        /*04bc*/ 	.word	0x0000fff0


	//----- nvinfo : EIATTR_INT_WARP_WIDE_INSTR_OFFSETS
	.align		4
.L_531:
        /*04c0*/ 	.byte	0x04, 0x31
        /*04c2*/ 	.short	(.L_533 - .L_532)


	//   ....[0]....
.L_532:
        /*04c4*/ 	.word	0x00000120


	//   ....[1]....
        /*04c8*/ 	.word	0x00000160


	//   ....[2]....
        /*04cc*/ 	.word	0x00000220


	//   ....[3]....
        /*04d0*/ 	.word	0x0000f940


	//   ....[4]....
        /*04d4*/ 	.word	0x0000f9d0


	//   ....[5]....
        /*04d8*/ 	.word	0x00013450


	//   ....[6]....
        /*04dc*/ 	.word	0x000134b0


	//----- nvinfo : EIATTR_COOP_GROUP_MASK_REGIDS
	.align		4
.L_533:
        /*04e0*/ 	.byte	0x04, 0x29
        /*04e2*/ 	.short	(.L_535 - .L_534)


	//   ....[0]....
.L_534:
        /*04e4*/ 	.word	0xffffffff


	//   ....[1]....
        /*04e8*/ 	.word	0xffffffff


	//   ....[2]....
        /*04ec*/ 	.word	0xffffffff


	//   ....[3]....
        /*04f0*/ 	.word	0xffffffff


	//   ....[4]....
        /*04f4*/ 	.word	0xffffffff


	//   ....[5]....
        /*04f8*/ 	.word	0xffffffff


	//   ....[6]....
        /*04fc*/ 	.word	0xffffffff


	//   ....[7]....
        /*0500*/ 	.word	0xffffffff


	//   ....[8]....
        /*0504*/ 	.word	0xffffffff


	//   ....[9]....
        /*0508*/ 	.word	0xffffffff


	//   ....[10]....
        /*050c*/ 	.word	0xffffffff


	//   ....[11]....
        /*0510*/ 	.word	0xffffffff


	//   ....[12]....
        /*0514*/ 	.word	0xffffffff


	//   ....[13]....
        /*0518*/ 	.word	0xffffffff


	//   ....[14]....
        /*051c*/ 	.word	0xffffffff


	//   ....[15]....
        /*0520*/ 	.word	0xffffffff


	//   ....[16]....
        /*0524*/ 	.word	0xffffffff


	//   ....[17]....
        /*0528*/ 	.word	0xffffffff


	//   ....[18]....
        /*052c*/ 	.word	0xffffffff


	//   ....[19]....
        /*0530*/ 	.word	0xffffffff


	//   ....[20]....
        /*0534*/ 	.word	0xffffffff


	//   ....[21]....
        /*0538*/ 	.word	0xffffffff


	//   ....[22]....
        /*053c*/ 	.word	0xffffffff


	//   ....[23]....
        /*0540*/ 	.word	0xffffffff


	//   ....[24]....
        /*0544*/ 	.word	0xffffffff


	//   ....[25]....
        /*0548*/ 	.word	0xffffffff


	//   ....[26]....
        /*054c*/ 	.word	0xffffffff


	//   ....[27]....
        /*0550*/ 	.word	0xffffffff


	//   ....[28]....
        /*0554*/ 	.word	0xffffffff


	//   ....[29]....
        /*0558*/ 	.word	0xffffffff


	//   ....[30]....
        /*055c*/ 	.word	0xffffffff


	//   ....[31]....
        /*0560*/ 	.word	0xffffffff


	//   ....[32]....
        /*0564*/ 	.word	0xffffffff


	//   ....[33]....
        /*0568*/ 	.word	0xffffffff


	//   ....[34]....
        /*056c*/ 	.word	0xffffffff


	//   ....[35]....
        /*0570*/ 	.word	0xffffffff


	//   ....[36]....
        /*0574*/ 	.word	0xffffffff


	//   ....[37]....
        /*0578*/ 	.word	0xffffffff


	//   ....[38]....
        /*057c*/ 	.word	0xffffffff


	//   ....[39]....
        /*0580*/ 	.word	0xffffffff


	//   ....[40]....
        /*0584*/ 	.word	0xffffffff


	//   ....[41]....
        /*0588*/ 	.word	0xffffffff


	//   ....[42]....
        /*058c*/ 	.word	0xffffffff


	//   ....[43]....
        /*0590*/ 	.word	0xffffffff


	//   ....[44]....
        /*0594*/ 	.word	0xffffffff


	//   ....[45]....
        /*0598*/ 	.word	0xffffffff


	//   ....[46]....
        /*059c*/ 	.word	0xffffffff


	//   ....[47]....
        /*05a0*/ 	.word	0xffffffff


	//   ....[48]....
        /*05a4*/ 	.word	0xffffffff


	//   ....[49]....
        /*05a8*/ 	.word	0xffffffff


	//   ....[50]....
        /*05ac*/ 	.word	0xffffffff


	//   ....[51]....
        /*05b0*/ 	.word	0xffffffff


	//   ....[52]....
        /*05b4*/ 	.word	0xffffffff


	//   ....[53]....
        /*05b8*/ 	.word	0xffffffff


	//   ....[54]....
        /*05bc*/ 	.word	0xffffffff


	//   ....[55]....
        /*05c0*/ 	.word	0xffffffff


	//   ....[56]....
        /*05c4*/ 	.word	0xffffffff


	//   ....[57]....
        /*05c8*/ 	.word	0xffffffff


	//   ....[58]....
        /*05cc*/ 	.word	0xffffffff


	//   ....[59]....
        /*05d0*/ 	.word	0xffffffff


	//   ....[60]....
        /*05d4*/ 	.word	0xffffffff


	//   ....[61]....
        /*05d8*/ 	.word	0xffffffff


	//   ....[62]....
        /*05dc*/ 	.word	0xffffffff


	//   ....[63]....
        /*05e0*/ 	.word	0xffffffff


	//   ....[64]....
        /*05e4*/ 	.word	0xffffffff


	//   ....[65]....
        /*05e8*/ 	.word	0xffffffff


	//   ....[66]....
        /*05ec*/ 	.word	0xffffffff


	//   ....[67]....
        /*05f0*/ 	.word	0xffffffff


	//   ....[68]....
        /*05f4*/ 	.word	0xffffffff


	//   ....[69]....
        /*05f8*/ 	.word	0xffffffff


	//   ....[70]....
        /*05fc*/ 	.word	0xffffffff


	//   ....[71]....
        /*0600*/ 	.word	0xffffffff


	//   ....[72]....
        /*0604*/ 	.word	0xffffffff


	//   ....[73]....
        /*0608*/ 	.word	0xffffffff


	//   ....[74]....
        /*060c*/ 	.word	0xffffffff


	//   ....[75]....
        /*0610*/ 	.word	0xffffffff


	//   ....[76]....
        /*0614*/ 	.word	0xffffffff


	//   ....[77]....
        /*0618*/ 	.word	0xffffffff


	//   ....[78]....
        /*061c*/ 	.word	0xffffffff


	//   ....[79]....
        /*0620*/ 	.word	0xffffffff


	//   ....[80]....
        /*0624*/ 	.word	0xffffffff


	//   ....[81]....
        /*0628*/ 	.word	0xffffffff


	//   ....[82]....
        /*062c*/ 	.word	0xffffffff


	//   ....[83]....
        /*0630*/ 	.word	0xffffffff


	//   ....[84]....
        /*0634*/ 	.word	0xffffffff


	//   ....[85]....
        /*0638*/ 	.word	0xffffffff


	//   ....[86]....
        /*063c*/ 	.word	0xffffffff


	//   ....[87]....
        /*0640*/ 	.word	0xffffffff


	//   ....[88]....
        /*0644*/ 	.word	0xffffffff


	//   ....[89]....
        /*0648*/ 	.word	0xffffffff


	//   ....[90]....
        /*064c*/ 	.word	0xffffffff


	//   ....[91]....
        /*0650*/ 	.word	0xffffffff


	//   ....[92]....
        /*0654*/ 	.word	0xffffffff


	//   ....[93]....
        /*0658*/ 	.word	0xffffffff


	//   ....[94]....
        /*065c*/ 	.word	0xffffffff


	//   ....[95]....
        /*0660*/ 	.word	0xffffffff


	//   ....[96]....
        /*0664*/ 	.word	0xffffffff


	//   ....[97]....
        /*0668*/ 	.word	0xffffffff


	//   ....[98]....
        /*066c*/ 	.word	0xffffffff


	//   ....[99]....
        /*0670*/ 	.word	0xffffffff


	//   ....[100]....
        /*0674*/ 	.word	0xffffffff


	//   ....[101]....
        /*0678*/ 	.word	0xffffffff


	//   ....[102]....
        /*067c*/ 	.word	0xffffffff


	//   ....[103]....
        /*0680*/ 	.word	0xffffffff


	//   ....[104]....
        /*0684*/ 	.word	0xffffffff


	//   ....[105]....
        /*0688*/ 	.word	0x0500000f


	//   ....[106]....
        /*068c*/ 	.word	0x0500000f


	//   ....[107]....
        /*0690*/ 	.word	0x0500000f


	//   ....[108]....
        /*0694*/ 	.word	0x0500000f


	//   ....[109]....
        /*0698*/ 	.word	0x0500000f


	//   ....[110]....
        /*069c*/ 	.word	0x0500000f


	//   ....[111]....
        /*06a0*/ 	.word	0x0500000f


	//   ....[112]....
        /*06a4*/ 	.word	0x0500000f


	//   ....[113]....
        /*06a8*/ 	.word	0x0500000f


	//   ....[114]....
        /*06ac*/ 	.word	0x0500000f


	//   ....[115]....
        /*06b0*/ 	.word	0x0500000f


	//   ....[116]....
        /*06b4*/ 	.word	0x0500000f


	//   ....[117]....
        /*06b8*/ 	.word	0x0500000f


	//   ....[118]....
        /*06bc*/ 	.word	0x0500000f


	//   ....[119]....
        /*06c0*/ 	.word	0x0500000f


	//   ....[120]....
        /*06c4*/ 	.word	0x0500000f


	//   ....[121]....
        /*06c8*/ 	.word	0x0500000f


	//   ....[122]....
        /*06cc*/ 	.word	0x0500000f


	//   ....[123]....
        /*06d0*/ 	.word	0x0500000f


	//   ....[124]....
        /*06d4*/ 	.word	0x0500000f


	//   ....[125]....
        /*06d8*/ 	.word	0x0500000f


	//   ....[126]....
        /*06dc*/ 	.word	0x0500000f


	//   ....[127]....
        /*06e0*/ 	.word	0x0500000f


	//   ....[128]....
        /*06e4*/ 	.word	0x0500000f


	//   ....[129]....
        /*06e8*/ 	.word	0x0500000f


	//   ....[130]....
        /*06ec*/ 	.word	0x0500000f


	//   ....[131]....
        /*06f0*/ 	.word	0x0500000f


	//   ....[132]....
        /*06f4*/ 	.word	0x0500000f


	//   ....[133]....
        /*06f8*/ 	.word	0x0500000f


	//   ....[134]....
        /*06fc*/ 	.word	0x0500000f


	//   ....[135]....
        /*0700*/ 	.word	0x0500000f


	//   ....[136]....
        /*0704*/ 	.word	0x0500000f


	//   ....[137]....
        /*0708*/ 	.word	0x0500000f


	//   ....[138]....
        /*070c*/ 	.word	0x0500000f


	//   ....[139]....
        /*0710*/ 	.word	0x0500000f


	//   ....[140]....
        /*0714*/ 	.word	0x0500000f


	//----- nvinfo : EIATTR_COOP_GROUP_INSTR_OFFSETS
	.align		4
.L_535:
        /*0718*/ 	.byte	0x04, 0x28
        /*071a*/ 	.short	(.L_537 - .L_536)


	//   ....[0]....
.L_536:
        /*071c*/ 	.word	0x00000060


	//   ....[1]....
        /*0720*/ 	.word	0x00000130


	//   ....[2]....
        /*0724*/ 	.word	0x00000230


	//   ....[3]....
        /*0728*/ 	.word	0x000003a0


	//   ....[4]....
        /*072c*/ 	.word	0x00000500


	//   ....[5]....
        /*0730*/ 	.word	0x00000620


	//   ....[6]....
        /*0734*/ 	.word	0x00000780


	//   ....[7]....
        /*0738*/ 	.word	0x00001900


	//   ....[8]....
        /*073c*/ 	.word	0x00002510


	//   ....[9]....
        /*0740*/ 	.word	0x000026e0


	//   ....[10]....
        /*0744*/ 	.word	0x00003040


	//   ....[11]....
        /*0748*/ 	.word	0x000030c0


	//   ....[12]....
        /*074c*/ 	.word	0x00003b20


	//   ....[13]....
        /*0750*/ 	.word	0x00003b80


	//   ....[14]....
        /*0754*/ 	.word	0x00005a50


	//   ....[15]....
        /*0758*/ 	.word	0x00006270


	//   ....[16]....
        /*075c*/ 	.word	0x00006400


	//   ....[17]....
        /*0760*/ 	.word	0x00006500


	//   ....[18]....
        /*0764*/ 	.word	0x00006d90


	//   ....[19]....
        /*0768*/ 	.word	0x00006e00


	//   ....[20]....
        /*076c*/ 	.word	0x00009140


	//   ....[21]....
        /*0770*/ 	.word	0x00009170


	//   ....[22]....
        /*0774*/ 	.word	0x00009520


	//   ....[23]....
        /*0778*/ 	.word	0x000095a0


	//   ....[24]....
        /*077c*/ 	.word	0x0000a850


	//   ....[25]....
        /*0780*/ 	.word	0x0000a880


	//   ....[26]....
        /*0784*/ 	.word	0x0000a970


	//   ....[27]....
        /*0788*/ 	.word	0x0000a990


	//   ....[28]....
        /*078c*/ 	.word	0x0000bbe0


	//   ....[29]....
        /*0790*/ 	.word	0x0000bc20


	//   ....[30]....
        /*0794*/ 	.word	0x0000bc40


	//   ....[31]....
        /*0798*/ 	.word	0x0000bc70


	//   ....[32]....
        /*079c*/ 	.word	0x0000c2f0


	//   ....[33]....
        /*07a0*/ 	.word	0x0000c310


	//   ....[34]....
        /*07a4*/ 	.word	0x0000c3e0


	//   ....[35]....
        /*07a8*/ 	.word	0x0000c400


	//   ....[36]....
        /*07ac*/ 	.word	0x0000c4c0


	//   ....[37]....
        /*07b0*/ 	.word	0x0000c4e0


	//   ....[38]....
        /*07b4*/ 	.word	0x0000c5b0


	//   ....[39]....
        /*07b8*/ 	.word	0x0000c5d0


	//   ....[40]....
        /*07bc*/ 	.word	0x0000c960


	//   ....[41]....
        /*07c0*/ 	.word	0x0000c970


	//   ....[42]....
        /*07c4*/ 	.word	0x0000cdb0


	//   ....[43]....
        /*07c8*/ 	.word	0x0000cdc0


	//   ....[44]....
        /*07cc*/ 	.word	0x0000d9f0


	//   ....[45]....
        /*07d0*/ 	.word	0x0000da00


	//   ....[46]....
        /*07d4*/ 	.word	0x0000dac0


	//   ....[47]....
        /*07d8*/ 	.word	0x0000dae0


	//   ....[48]....
        /*07dc*/ 	.word	0x0000dba0


	//   ....[49]....
        /*07e0*/ 	.word	0x0000dbc0


	//   ....[50]....
        /*07e4*/ 	.word	0x0000dc90


	//   ....[51]....
        /*07e8*/ 	.word	0x0000dcb0


	//   ....[52]....
        /*07ec*/ 	.word	0x0000ddf0


	//   ....[53]....
        /*07f0*/ 	.word	0x0000e020


	//   ....[54]....
        /*07f4*/ 	.word	0x0000e050


	//   ....[55]....
        /*07f8*/ 	.word	0x0000e080


	//   ....[56]....
        /*07fc*/ 	.word	0x0000e0b0


	//   ....[57]....
        /*0800*/ 	.word	0x0000e0e0


	//   ....[58]....
        /*0804*/ 	.word	0x0000e110


	//   ....[59]....
        /*0808*/ 	.word	0x0000e2b0


	//   ....[60]....
        /*080c*/ 	.word	0x0000e2e0


	//   ....[61]....
        /*0810*/ 	.word	0x0000e310


	//   ....[62]....
        /*0814*/ 	.word	0x0000e340


	//   ....[63]....
        /*0818*/ 	.word	0x0000e370


	//   ....[64]....
        /*081c*/ 	.word	0x0000e3a0


	//   ....[65]....
        /*0820*/ 	.word	0x0000e440


	//   ....[66]....
        /*0824*/ 	.word	0x0000e470


	//   ....[67]....
        /*0828*/ 	.word	0x0000e480


	//   ....[68]....
        /*082c*/ 	.word	0x0000e4b0


	//   ....[69]....
        /*0830*/ 	.word	0x0000ff20


	//   ....[70]....
        /*0834*/ 	.word	0x00010b20


	//   ....[71]....
        /*0838*/ 	.word	0x00010b50


	//   ....[72]....
        /*083c*/ 	.word	0x00010b70


	//   ....[73]....
        /*0840*/ 	.word	0x00010b90


	//   ....[74]....
        /*0844*/ 	.word	0x00010c80


	//   ....[75]....
        /*0848*/ 	.word	0x00010cd0


	//   ....[76]....
        /*084c*/ 	.word	0x00010d70


	//   ....[77]....
        /*0850*/ 	.word	0x00010d80


	//   ....[78]....
        /*0854*/ 	.word	0x00010e20


	//   ....[79]....
        /*0858*/ 	.word	0x00010e30


	//   ....[80]....
        /*085c*/ 	.word	0x00010ed0


	//   ....[81]....
        /*0860*/ 	.word	0x00010ee0


	//   ....[82]....
        /*0864*/ 	.word	0x00010f60


	//   ....[83]....
        /*0868*/ 	.word	0x00010f90


	//   ....[84]....
        /*086c*/ 	.word	0x00010fe0


	//   ....[85]....
        /*0870*/ 	.word	0x00011020


	//   ....[86]....
        /*0874*/ 	.word	0x00013b80


	//   ....[87]....
        /*0878*/ 	.word	0x00013bb0


	//   ....[88]....
        /*087c*/ 	.word	0x00013c00


	//   ....[89]....
        /*0880*/ 	.word	0x00013c40


	//   ....[90]....
        /*0884*/ 	.word	0x00013c70


	//   ....[91]....
        /*0888*/ 	.word	0x00013ca0


	//   ....[92]....
        /*088c*/ 	.word	0x00013cd0


	//   ....[93]....
        /*0890*/ 	.word	0x00013d00


	//   ....[94]....
        /*0894*/ 	.word	0x00013ec0


	//   ....[95]....
        /*0898*/ 	.word	0x00013ef0


	//   ....[96]....
        /*089c*/ 	.word	0x00013f20


	//   ....[97]....
        /*08a0*/ 	.word	0x00013f50


	//   ....[98]....
        /*08a4*/ 	.word	0x00013f80


	//   ....[99]....
        /*08a8*/ 	.word	0x00013fb0


	//   ....[100]....
        /*08ac*/ 	.word	0x00014080


	//   ....[101]....
        /*08b0*/ 	.word	0x000140a0


	//   ....[102]....
        /*08b4*/ 	.word	0x000140b0


	//   ....[103]....
        /*08b8*/ 	.word	0x00014130


	//   ....[104]....
        /*08bc*/ 	.word	0x00014c70


	//   ....[105]....
        /*08c0*/ 	.word	0x00015220


	//   ....[106]....
        /*08c4*/ 	.word	0x000153f0


	//   ....[107]....
        /*08c8*/ 	.word	0x00015440


	//   ....[108]....
        /*08cc*/ 	.word	0x000154a0


	//   ....[109]....
        /*08d0*/ 	.word	0x00015540


	//   ....[110]....
        /*08d4*/ 	.word	0x00015610


	//   ....[111]....
        /*08d8*/ 	.word	0x00015710


	//   ....[112]....
        /*08dc*/ 	.word	0x000157e0


	//   ....[113]....
        /*08e0*/ 	.word	0x000158f0


	//   ....[114]....
        /*08e4*/ 	.word	0x00015950


	//   ....[115]....
        /*08e8*/ 	.word	0x00015a60


	//   ....[116]....
        /*08ec*/ 	.word	0x00015ac0


	//   ....[117]....
        /*08f0*/ 	.word	0x00015bd0


	//   ....[118]....
        /*08f4*/ 	.word	0x00015c30


	//   ....[119]....
        /*08f8*/ 	.word	0x00015d20


	//   ....[120]....
        /*08fc*/ 	.word	0x00015da0


	//   ....[121]....
        /*0900*/ 	.word	0x00015e80


	//   ....[122]....
        /*0904*/ 	.word	0x000161f0


	//   ....[123]....
        /*0908*/ 	.word	0x00016290


	//   ....[124]....
        /*090c*/ 	.word	0x00016420


	//   ....[125]....
        /*0910*/ 	.word	0x000164a0


	//   ....[126]....
        /*0914*/ 	.word	0x00016520


	//   ....[127]....
        /*0918*/ 	.word	0x000165a0


	//   ....[128]....
        /*091c*/ 	.word	0x00016620


	//   ....[129]....
        /*0920*/ 	.word	0x000166b0


	//   ....[130]....
        /*0924*/ 	.word	0x00016750


	//   ....[131]....
        /*0928*/ 	.word	0x00016800


	//   ....[132]....
        /*092c*/ 	.word	0x00016880


	//   ....[133]....
        /*0930*/ 	.word	0x00016900


	//   ....[134]....
        /*0934*/ 	.word	0x00016980


	//   ....[135]....
        /*0938*/ 	.word	0x00016a10


	//   ....[136]....
        /*093c*/ 	.word	0x00016a90


	//   ....[137]....
        /*0940*/ 	.word	0x00016b40


	//   ....[138]....
        /*0944*/ 	.word	0x00016b90


	//   ....[139]....
        /*0948*/ 	.word	0x00016c50


	//   ....[140]....
        /*094c*/ 	.word	0x00016d80


	//----- nvinfo : EIATTR_REG_RECONFIG
	.align		4
.L_537:
        /*0950*/ 	.byte	0x01, 0x54
	.zero		2


	//----- nvinfo : EIATTR_SYSCALL_OFFSETS
	.align		4
        /*0954*/ 	.byte	0x04, 0x46
        /*0956*/ 	.short	(.L_539 - .L_538)


	//   ....[0]....
.L_538:
        /*0958*/ 	.word	0x00001ae0


	//   ....[1]....
        /*095c*/ 	.word	0x0000fb40


	//   ....[2]....
        /*0960*/ 	.word	0x0000fc90


	//   ....[3]....
        /*0964*/ 	.word	0x0000fd90


	//   ....[4]....
        /*0968*/ 	.word	0x000106c0


	//----- nvinfo : EIATTR_MBARRIER_INSTR_OFFSETS
	.align		4
.L_539:
        /*096c*/ 	.byte	0x04, 0x39
        /*096e*/ 	.short	(.L_541 - .L_540)


	//   ....[0]....
.L_540:
        /*0970*/ 	.word	0x00000250
        /*0974*/ 	.word	0x000000ff
        /*0978*/ 	.word	0x00034800
        /*097c*/ 	.short	0x0100
        /*097e*/ 	.byte	0x08
	.zero		1


	//   ....[1]....
        /*0980*/ 	.word	0x00000260
        /*0984*/ 	.word	0x000000ff
        /*0988*/ 	.word	0x00034820
        /*098c*/ 	.short	0x0100
        /*098e*/ 	.byte	0x08
	.zero		1


	//   ....[2]....
        /*0990*/ 	.word	0x00000350
        /*0994*/ 	.word	0x000000ff
        /*0998*/ 	.word	0x00034830
        /*099c*/ 	.short	0x0100
        /*099e*/ 	.byte	0x08
	.zero		1


	//   ....[3]....
        /*09a0*/ 	.word	0x00000360
        /*09a4*/ 	.word	0x000000ff
        /*09a8*/ 	.word	0x00034840
        /*09ac*/ 	.short	0x0100
        /*09ae*/ 	.byte	0x08
	.zero		1


	//   ....[4]....
        /*09b0*/ 	.word	0x00000370
        /*09b4*/ 	.word	0x000000ff
        /*09b8*/ 	.word	0x00034838
        /*09bc*/ 	.short	0x0100
        /*09be*/ 	.byte	0x08
	.zero		1


	//   ....[5]....
        /*09c0*/ 	.word	0x00000380
        /*09c4*/ 	.word	0x000000ff
        /*09c8*/ 	.word	0x00034848
        /*09cc*/ 	.short	0x0100
        /*09ce*/ 	.byte	0x08
	.zero		1


	//   ....[6]....
        /*09d0*/ 	.word	0x000004b0
        /*09d4*/ 	.word	0x000000ff
        /*09d8*/ 	.word	0x00034850
        /*09dc*/ 	.short	0x0100
        /*09de*/ 	.byte	0x08
	.zero		1


	//   ....[7]....
        /*09e0*/ 	.word	0x000004c0
        /*09e4*/ 	.word	0x000000ff
        /*09e8*/ 	.word	0x00034860
        /*09ec*/ 	.short	0x0100
        /*09ee*/ 	.byte	0x08
	.zero		1


	//   ....[8]....
        /*09f0*/ 	.word	0x000004d0
        /*09f4*/ 	.word	0x000000ff
        /*09f8*/ 	.word	0x00034858
        /*09fc*/ 	.short	0x0100
        /*09fe*/ 	.byte	0x08
	.zero		1


	//   ....[9]....
        /*0a00*/ 	.word	0x000004e0
        /*0a04*/ 	.word	0x000000ff
        /*0a08*/ 	.word	0x00034868
        /*0a0c*/ 	.short	0x0100
        /*0a0e*/ 	.byte	0x08
	.zero		1


	//   ....[10]....
        /*0a10*/ 	.word	0x000005d0
        /*0a14*/ 	.word	0x000000ff
        /*0a18*/ 	.word	0x00034870
        /*0a1c*/ 	.short	0x0100
        /*0a1e*/ 	.byte	0x06
	.zero		1


	//   ....[11]....
        /*0a20*/ 	.word	0x000005e0
        /*0a24*/ 	.word	0x000000ff
        /*0a28*/ 	.word	0x00034880
        /*0a2c*/ 	.short	0x0100
        /*0a2e*/ 	.byte	0x06
	.zero		1


	//   ....[12]....
        /*0a30*/ 	.word	0x000005f0
        /*0a34*/ 	.word	0x000000ff
        /*0a38*/ 	.word	0x00034878
        /*0a3c*/ 	.short	0x0100
        /*0a3e*/ 	.byte	0x06
	.zero		1


	//   ....[13]....
        /*0a40*/ 	.word	0x00000600
        /*0a44*/ 	.word	0x000000ff
        /*0a48*/ 	.word	0x00034888
        /*0a4c*/ 	.short	0x0100
        /*0a4e*/ 	.byte	0x06
	.zero		1


	//   ....[14]....
        /*0a50*/ 	.word	0x00000730
        /*0a54*/ 	.word	0x000000ff
        /*0a58*/ 	.word	0x00034890
        /*0a5c*/ 	.short	0x0100
        /*0a5e*/ 	.byte	0x08
	.zero		1


	//   ....[15]....
        /*0a60*/ 	.word	0x00000740
        /*0a64*/ 	.word	0x000000ff
        /*0a68*/ 	.word	0x000348a0
        /*0a6c*/ 	.short	0x0100
        /*0a6e*/ 	.byte	0x08
	.zero		1


	//   ....[16]....
        /*0a70*/ 	.word	0x00000750
        /*0a74*/ 	.word	0x000000ff
        /*0a78*/ 	.word	0x00034898
        /*0a7c*/ 	.short	0x0100
        /*0a7e*/ 	.byte	0x08
	.zero		1


	//   ....[17]....
        /*0a80*/ 	.word	0x00000760
        /*0a84*/ 	.word	0x000000ff
        /*0a88*/ 	.word	0x000348a8
        /*0a8c*/ 	.short	0x0100
        /*0a8e*/ 	.byte	0x08
	.zero		1


	//   ....[18]....
        /*0a90*/ 	.word	0x00000890
        /*0a94*/ 	.word	0x000000ff
        /*0a98*/ 	.word	0x000348b0
        /*0a9c*/ 	.short	0x0100
        /*0a9e*/ 	.byte	0x08
	.zero		1


	//   ....[19]....
        /*0aa0*/ 	.word	0x000008a0
        /*0aa4*/ 	.word	0x000000ff
        /*0aa8*/ 	.word	0x000348c0
        /*0aac*/ 	.short	0x0100
        /*0aae*/ 	.byte	0x08
	.zero		1


	//   ....[20]....
        /*0ab0*/ 	.word	0x000008b0
        /*0ab4*/ 	.word	0x000000ff
        /*0ab8*/ 	.word	0x000348b8
        /*0abc*/ 	.short	0x0100
        /*0abe*/ 	.byte	0x08
	.zero		1


	//   ....[21]....
        /*0ac0*/ 	.word	0x000008c0
        /*0ac4*/ 	.word	0x000000ff
        /*0ac8*/ 	.word	0x000348c8
        /*0acc*/ 	.short	0x0100
        /*0ace*/ 	.byte	0x08
	.zero		1


	//   ....[22]....
        /*0ad0*/ 	.word	0x00001b40
        /*0ad4*/ 	.word	0x000000ff
        /*0ad8*/ 	.word	0x00034800
        /*0adc*/ 	.short	0x010a
        /*0ade*/ 	.byte	0x25
	.zero		1


	//   ....[23]....
        /*0ae0*/ 	.word	0x00001bc0
        /*0ae4*/ 	.word	0x00000000
        /*0ae8*/ 	.word	0x00034830
        /*0aec*/ 	.short	0x010a
        /*0aee*/ 	.byte	0x3f
	.zero		1


	//   ....[24]....
        /*0af0*/ 	.word	0x00001c20
        /*0af4*/ 	.word	0x00000000
        /*0af8*/ 	.word	0x00034830
        /*0afc*/ 	.short	0x010a
        /*0afe*/ 	.byte	0x3f
	.zero		1


	//   ....[25]....
        /*0b00*/ 	.word	0x00002ac0
        /*0b04*/ 	.word	0x00000000
        /*0b08*/ 	.word	0x00000000
        /*0b0c*/ 	.short	0x0101
        /*0b0e*/ 	.byte	0x3f
	.zero		1


	//   ....[26]....
        /*0b10*/ 	.word	0x000049d0
        /*0b14*/ 	.word	0x000000ff
        /*0b18*/ 	.word	0x00034830
        /*0b1c*/ 	.short	0x010a
        /*0b1e*/ 	.byte	0x3b
	.zero		1


	//   ....[27]....
        /*0b20*/ 	.word	0x00004a10
        /*0b24*/ 	.word	0x000000ff
        /*0b28*/ 	.word	0x00034830
        /*0b2c*/ 	.short	0x010a
        /*0b2e*/ 	.byte	0x3b
	.zero		1


	//   ....[28]....
        /*0b30*/ 	.word	0x00005240
        /*0b34*/ 	.word	0x000000ff
        /*0b38*/ 	.word	0x00034850
        /*0b3c*/ 	.short	0x010a
        /*0b3e*/ 	.byte	0x07
	.zero		1


	//   ....[29]....
        /*0b40*/ 	.word	0x00005280
        /*0b44*/ 	.word	0x000000ff
        /*0b48*/ 	.word	0x00034850
        /*0b4c*/ 	.short	0x010a
        /*0b4e*/ 	.byte	0x07
	.zero		1


	//   ....[30]....
        /*0b50*/ 	.word	0x00007330
        /*0b54*/ 	.word	0x00000008
        /*0b58*/ 	.word	0x00000000
        /*0b5c*/ 	.short	0x0101
        /*0b5e*/ 	.byte	0x3f
	.zero		1


	//   ....[31]....
        /*0b60*/ 	.word	0x00007390
        /*0b64*/ 	.word	0x00000014
        /*0b68*/ 	.word	0x00000000
        /*0b6c*/ 	.short	0x0101
        /*0b6e*/ 	.byte	0x3f
	.zero		1


	//   ....[32]....
        /*0b70*/ 	.word	0x00007bb0
        /*0b74*/ 	.word	0x000000ff
        /*0b78*/ 	.word	0x00034830
        /*0b7c*/ 	.short	0x010a
        /*0b7e*/ 	.byte	0x06
	.zero		1


	//   ....[33]....
        /*0b80*/ 	.word	0x00007bf0
        /*0b84*/ 	.word	0x000000ff
        /*0b88*/ 	.word	0x00034830
        /*0b8c*/ 	.short	0x010a
        /*0b8e*/ 	.byte	0x06
	.zero		1


	//   ....[34]....
        /*0b90*/ 	.word	0x00008420
        /*0b94*/ 	.word	0x000000ff
        /*0b98*/ 	.word	0x00034850
        /*0b9c*/ 	.short	0x010a
        /*0b9e*/ 	.byte	0x07
	.zero		1


	//   ....[35]....
        /*0ba0*/ 	.word	0x00008460
        /*0ba4*/ 	.word	0x000000ff
        /*0ba8*/ 	.word	0x00034850
        /*0bac*/ 	.short	0x010a
        /*0bae*/ 	.byte	0x07
	.zero		1


	//   ....[36]....
        /*0bb0*/ 	.word	0x00009d70
        /*0bb4*/ 	.word	0x00000021
        /*0bb8*/ 	.word	0x00000000
        /*0bbc*/ 	.short	0x0101
        /*0bbe*/ 	.byte	0x3f
	.zero		1


	//   ....[37]....
        /*0bc0*/ 	.word	0x00009e00
        /*0bc4*/ 	.word	0x00000023
        /*0bc8*/ 	.word	0x00000000
        /*0bcc*/ 	.short	0x0101
        /*0bce*/ 	.byte	0x3f
	.zero		1


	//   ....[38]....
        /*0bd0*/ 	.word	0x0000a7c0
        /*0bd4*/ 	.word	0x000000ff
        /*0bd8*/ 	.word	0x00034850
        /*0bdc*/ 	.short	0x010a
        /*0bde*/ 	.byte	0x05
	.zero		1


	//   ....[39]....
        /*0be0*/ 	.word	0x0000a800
        /*0be4*/ 	.word	0x000000ff
        /*0be8*/ 	.word	0x00034850
        /*0bec*/ 	.short	0x010a
        /*0bee*/ 	.byte	0x05
	.zero		1


	//   ....[40]....
        /*0bf0*/ 	.word	0x0000ad20
        /*0bf4*/ 	.word	0x00000002
        /*0bf8*/ 	.word	0x00000000
        /*0bfc*/ 	.short	0x0101
        /*0bfe*/ 	.byte	0x3f
	.zero		1


	//   ....[41]....
        /*0c00*/ 	.word	0x0000c2e0
        /*0c04*/ 	.word	0x00000016
        /*0c08*/ 	.word	0x00000000
        /*0c0c*/ 	.short	0x0101
        /*0c0e*/ 	.byte	0x3f
	.zero		1


	//   ....[42]....
        /*0c10*/ 	.word	0x0000c790
        /*0c14*/ 	.word	0x00000016
        /*0c18*/ 	.word	0x00000000
        /*0c1c*/ 	.short	0x0101
        /*0c1e*/ 	.byte	0x3f
	.zero		1


	//   ....[43]....
        /*0c20*/ 	.word	0x00010170
        /*0c24*/ 	.word	0x00000000
        /*0c28*/ 	.word	0x00034840
        /*0c2c*/ 	.short	0x010a
        /*0c2e*/ 	.byte	0x3f
	.zero		1


	//   ....[44]....
        /*0c30*/ 	.word	0x00011130
        /*0c34*/ 	.word	0x00000012
        /*0c38*/ 	.word	0x00034800
        /*0c3c*/ 	.short	0x0107
        /*0c3e*/ 	.byte	0x3f
	.zero		1


	//   ....[45]....
        /*0c40*/ 	.word	0x00011240
        /*0c44*/ 	.word	0x00000012
        /*0c48*/ 	.word	0x00034800
        /*0c4c*/ 	.short	0x0101
        /*0c4e*/ 	.byte	0x3f
	.zero		1


	//   ....[46]....
        /*0c50*/ 	.word	0x00011260
        /*0c54*/ 	.word	0x00000012
        /*0c58*/ 	.word	0x00034820
        /*0c5c*/ 	.short	0x010a
        /*0c5e*/ 	.byte	0x3f
	.zero		1


	//   ....[47]....
        /*0c60*/ 	.word	0x00011620
        /*0c64*/ 	.word	0x00000003
        /*0c68*/ 	.word	0x00034840
        /*0c6c*/ 	.short	0x010a
        /*0c6e*/ 	.byte	0x3f
	.zero		1


	//   ....[48]....
        /*0c70*/ 	.word	0x00011ab0
        /*0c74*/ 	.word	0x00000003
        /*0c78*/ 	.word	0x00000060
        /*0c7c*/ 	.short	0x010a
        /*0c7e*/ 	.byte	0x3f
	.zero		1


	//   ....[49]....
        /*0c80*/ 	.word	0x00012140
        /*0c84*/ 	.word	0x00000003
        /*0c88*/ 	.word	0x00034840
        /*0c8c*/ 	.short	0x010a
        /*0c8e*/ 	.byte	0x3f
	.zero		1


	//   ....[50]....
        /*0c90*/ 	.word	0x000125d0
        /*0c94*/ 	.word	0x00000002
        /*0c98*/ 	.word	0x00000060
        /*0c9c*/ 	.short	0x010a
        /*0c9e*/ 	.byte	0x3f
	.zero		1


	//   ....[51]....
        /*0ca0*/ 	.word	0x00012ba0
        /*0ca4*/ 	.word	0x00000002
        /*0ca8*/ 	.word	0x00034840
        /*0cac*/ 	.short	0x010a
        /*0cae*/ 	.byte	0x3f
	.zero		1


	//   ....[52]....
        /*0cb0*/ 	.word	0x00013030
        /*0cb4*/ 	.word	0x00000002
        /*0cb8*/ 	.word	0x00000060
        /*0cbc*/ 	.short	0x010a
        /*0cbe*/ 	.byte	0x3f
	.zero		1


	//   ....[53]....
        /*0cc0*/ 	.word	0x000135b0
        /*0cc4*/ 	.word	0x00000000
        /*0cc8*/ 	.word	0x00034860
        /*0ccc*/ 	.short	0x010a
        /*0cce*/ 	.byte	0x3f
	.zero		1


	//   ....[54]....
        /*0cd0*/ 	.word	0x00014bf0
        /*0cd4*/ 	.word	0x00000000
        /*0cd8*/ 	.word	0x00034820
        /*0cdc*/ 	.short	0x010a
        /*0cde*/ 	.byte	0x3f
	.zero		1


	//   ....[55]....
        /*0ce0*/ 	.word	0x00014de0
        /*0ce4*/ 	.word	0x00000006
        /*0ce8*/ 	.word	0x00000000
        /*0cec*/ 	.short	0x010a
        /*0cee*/ 	.byte	0x3f
	.zero		1


	//   ....[56]....
        /*0cf0*/ 	.word	0x00014e10
        /*0cf4*/ 	.word	0x00000007
        /*0cf8*/ 	.word	0x00000000
        /*0cfc*/ 	.short	0x010a
        /*0cfe*/ 	.byte	0x3f
	.zero		1


	//   ....[57]....
        /*0d00*/ 	.word	0x00014e70
        /*0d04*/ 	.word	0x00000004
        /*0d08*/ 	.word	0x00000000
        /*0d0c*/ 	.short	0x010a
        /*0d0e*/ 	.byte	0x3f
	.zero		1


	//   ....[58]....
        /*0d10*/ 	.word	0x00014ea0
        /*0d14*/ 	.word	0x00000003
        /*0d18*/ 	.word	0x00000000
        /*0d1c*/ 	.short	0x010a
        /*0d1e*/ 	.byte	0x3f
	.zero		1


	//   ....[59]....
        /*0d20*/ 	.word	0x00014f10
        /*0d24*/ 	.word	0x00000003
        /*0d28*/ 	.word	0x00034800
        /*0d2c*/ 	.short	0x010a
        /*0d2e*/ 	.byte	0x3f
	.zero		1


	//   ....[60]....
        /*0d30*/ 	.word	0x00014f60
        /*0d34*/ 	.word	0x00000000
        /*0d38*/ 	.word	0x00034830
        /*0d3c*/ 	.short	0x010a
        /*0d3e*/ 	.byte	0x3f
	.zero		1


	//   ....[61]....
        /*0d40*/ 	.word	0x00014fc0
        /*0d44*/ 	.word	0x00000006
        /*0d48*/ 	.word	0x00034830
        /*0d4c*/ 	.short	0x010a
        /*0d4e*/ 	.byte	0x3f
	.zero		1


	//   ....[62]....
        /*0d50*/ 	.word	0x00015020
        /*0d54*/ 	.word	0x00000005
        /*0d58*/ 	.word	0x00034850
        /*0d5c*/ 	.short	0x010a
        /*0d5e*/ 	.byte	0x3f
	.zero		1


	//   ....[63]....
        /*0d60*/ 	.word	0x00015080
        /*0d64*/ 	.word	0x00000006
        /*0d68*/ 	.word	0x00034830
        /*0d6c*/ 	.short	0x010a
        /*0d6e*/ 	.byte	0x3f
	.zero		1


	//   ....[64]....
        /*0d70*/ 	.word	0x000150e0
        /*0d74*/ 	.word	0x00000005
        /*0d78*/ 	.word	0x00034850
        /*0d7c*/ 	.short	0x010a
        /*0d7e*/ 	.byte	0x3f
	.zero		1


	//   ....[65]....
        /*0d80*/ 	.word	0x00015140
        /*0d84*/ 	.word	0x00000007
        /*0d88*/ 	.word	0x00034850
        /*0d8c*/ 	.short	0x010a
        /*0d8e*/ 	.byte	0x3f
	.zero		1


	//   ....[66]....
        /*0d90*/ 	.word	0x000152e0
        /*0d94*/ 	.word	0x00000000
        /*0d98*/ 	.word	0x00034840
        /*0d9c*/ 	.short	0x010a
        /*0d9e*/ 	.byte	0x3f
	.zero		1


	//   ....[67]....
        /*0da0*/ 	.word	0x00015f00
        /*0da4*/ 	.word	0x00000012
        /*0da8*/ 	.word	0x00034820
        /*0dac*/ 	.short	0x010a
        /*0dae*/ 	.byte	0x3f
	.zero		1


	//   ....[68]....
        /*0db0*/ 	.word	0x00015f50
        /*0db4*/ 	.word	0x00000003
        /*0db8*/ 	.word	0x00034840
        /*0dbc*/ 	.short	0x010a
        /*0dbe*/ 	.byte	0x3f
	.zero		1


	//   ....[69]....
        /*0dc0*/ 	.word	0x00015fa0
        /*0dc4*/ 	.word	0x00000003
        /*0dc8*/ 	.word	0x00000060
        /*0dcc*/ 	.short	0x010a
        /*0dce*/ 	.byte	0x3f
	.zero		1


	//   ....[70]....
        /*0dd0*/ 	.word	0x00015ff0
        /*0dd4*/ 	.word	0x00000003
        /*0dd8*/ 	.word	0x00034840
        /*0ddc*/ 	.short	0x010a
        /*0dde*/ 	.byte	0x3f
	.zero		1


	//   ....[71]....
        /*0de0*/ 	.word	0x00016040
        /*0de4*/ 	.word	0x00000002
        /*0de8*/ 	.word	0x00000060
        /*0dec*/ 	.short	0x010a
        /*0dee*/ 	.byte	0x3f
	.zero		1


	//   ....[72]....
        /*0df0*/ 	.word	0x00016090
        /*0df4*/ 	.word	0x00000002
        /*0df8*/ 	.word	0x00034840
        /*0dfc*/ 	.short	0x010a
        /*0dfe*/ 	.byte	0x3f
	.zero		1


	//   ....[73]....
        /*0e00*/ 	.word	0x000160e0
        /*0e04*/ 	.word	0x00000002
        /*0e08*/ 	.word	0x00000060
        /*0e0c*/ 	.short	0x010a
        /*0e0e*/ 	.byte	0x3f
	.zero		1


	//   ....[74]....
        /*0e10*/ 	.word	0x00016130
        /*0e14*/ 	.word	0x00000000
        /*0e18*/ 	.word	0x00034860
        /*0e1c*/ 	.short	0x010a
        /*0e1e*/ 	.byte	0x3f
	.zero		1


	//   ....[75]....
        /*0e20*/ 	.word	0x00016ca0
        /*0e24*/ 	.word	0x00000000
        /*0e28*/ 	.word	0x00034820
        /*0e2c*/ 	.short	0x010a
        /*0e2e*/ 	.byte	0x3f
	.zero		1


	//   ....[76]....
        /*0e30*/ 	.word	0x00016e40
        /*0e34*/ 	.word	0x00000006
        /*0e38*/ 	.word	0x00000000
        /*0e3c*/ 	.short	0x010a
        /*0e3e*/ 	.byte	0x3f
	.zero		1


	//   ....[77]....
        /*0e40*/ 	.word	0x00016e90
        /*0e44*/ 	.word	0x00000007
        /*0e48*/ 	.word	0x00000000
        /*0e4c*/ 	.short	0x010a
        /*0e4e*/ 	.byte	0x3f
	.zero		1


	//   ....[78]....
        /*0e50*/ 	.word	0x00016ee0
        /*0e54*/ 	.word	0x00000004
        /*0e58*/ 	.word	0x00000000
        /*0e5c*/ 	.short	0x010a
        /*0e5e*/ 	.byte	0x3f
	.zero		1


	//----- nvinfo : EIATTR_NUM_MBARRIERS
	.align		4
.L_541:
        /*0e60*/ 	.byte	0x03, 0x38
        /*0e62*/ 	.short	0x0016


	//----- nvinfo : EIATTR_EXIT_INSTR_OFFSETS
	.align		4
        /*0e64*/ 	.byte	0x04, 0x1c
        /*0e66*/ 	.short	(.L_543 - .L_542)


	//   ....[0]....
.L_542:
        /*0e68*/ 	.word	0x00000a30


	//   ....[1]....
        /*0e6c*/ 	.word	0x0000dda0


	//   ....[2]....
        /*0e70*/ 	.word	0x00014ef0


	//----- nvinfo : EIATTR_MAX_THREADS
	.align		4
.L_543:
        /*0e74*/ 	.byte	0x04, 0x05
        /*0e76*/ 	.short	(.L_545 - .L_544)
.L_544:
        /*0e78*/ 	.word	0x00000180
        /*0e7c*/ 	.word	0x00000001
        /*0e80*/ 	.word	0x00000001


	//----- nvinfo : EIATTR_CRS_STACK_SIZE
	.align		4
.L_545:
        /*0e84*/ 	.byte	0x04, 0x1e
        /*0e86*/ 	.short	(.L_547 - .L_546)
.L_546:
        /*0e88*/ 	.word	0x00000000


	//----- nvinfo : EIATTR_CBANK_PARAM_SIZE
	.align		4
.L_547:
        /*0e8c*/ 	.byte	0x03, 0x19
        /*0e8e*/ 	.short	0x0af0


	//----- nvinfo : EIATTR_PARAM_CBANK
	.align		4
        /*0e90*/ 	.byte	0x04, 0x0a
        /*0e92*/ 	.short	(.L_549 - .L_548)
	.align		4
.L_548:
        /*0e94*/ 	.word	index@(.nv.constant0._ZN7cutlass13device_kernelIN5flash11enable_sm90INS1_16FlashAttnFwdSm90INS1_25CollectiveMainloopFwdSm90ILi2EN4cute5tupleIJNS5_1CILi1EEES8_S8_EEENS6_IJNS7_ILi128EEESA_NS7_ILi192EEEEEELi128ENS_6half_tEfNS_4arch4Sm90ELb1ELb0ELb1ELb1ELb0ELb0ELb0ELb1ELb1ELb1ELb1ELb0EEENS1_21CollectiveEpilogueFwdINS6_IJSA_SA_SA_EEES9_SD_SF_Li256ELb1ELb1ELb1ELb0EEENS1_36VarlenDynamicPersistentTileSchedulerILi128ELi128ELi256ELi128ELb1ELb1ELb1ELb1ELb1ELb1EEEEEEEEEvNT_6ParamsE)
        /*0e98*/ 	.short	0x0210
        /*0e9a*/ 	.short	0x0af0


	//----- nvinfo : EIATTR_SW_WAR
	.align		4
.L_549:
        /*0e9c*/ 	.byte	0x04, 0x36
        /*0e9e*/ 	.short	(.L_551 - .L_550)
.L_550:
        /*0ea0*/ 	.word	0x00000008
.L_551:


//--------------------- .nv.info._ZN7cutlass13device_kernelIN5flash11enable_sm90INS1_16FlashAttnFwdSm90INS1_25CollectiveMainloopFwdSm90ILi2EN4cute5tupleIJNS5_1CILi1EEES8_S8_EEENS6_IJNS7_ILi128EEESA_NS7_ILi192EEEEEELi128ENS_6half_tEfNS_4arch4Sm90ELb1ELb0ELb1ELb1ELb0ELb1ELb0ELb1ELb1ELb1ELb1ELb0EEENS1_21CollectiveEpilogueFwdINS6_IJSA_SA_SA_EEES9_SD_SF_Li256ELb1ELb1ELb1ELb0EEENS1_36VarlenDynamicPersistentTileSchedulerILi128ELi128ELi256ELi128ELb1ELb1ELb1ELb1ELb1ELb1EEEEEEEEEvNT_6ParamsE --------------------------
	.section	.nv.info._ZN7cutlass13device_kernelIN5flash11enable_sm90INS1_16FlashAttnFwdSm90INS1_25CollectiveMainloopFwdSm90ILi2EN4cute5tupleIJNS5_1CILi1EEES8_S8_EEENS6_IJNS7_ILi128EEESA_NS7_ILi192EEEEEELi128ENS_6half_tEfNS_4arch4Sm90ELb1ELb0ELb1ELb1ELb0ELb1ELb0ELb1ELb1ELb1ELb1ELb0EEENS1_21CollectiveEpilogueFwdINS6_IJSA_SA_SA_EEES9_SD_SF_Li256ELb1ELb1ELb1ELb0EEENS1_36VarlenDynamicPersistentTileSchedulerILi128ELi128ELi256ELi128ELb1ELb1ELb1ELb1ELb1ELb1EEEEEEEEEvNT_6ParamsE,"",@"SHT_CUDA_INFO"
	.sectionflags	@""
	.align	4


	//----- nvinfo : EIATTR_CUDA_API_VERSION
	.align		4
        /*0000*/ 	.byte	0x04, 0x37
        /*0002*/ 	.short	(.L_553 - .L_552)
.L_552:
        /*0004*/ 	.word	0x00000082


	//----- nvinfo : EIATTR_KPARAM_INFO
	.align		4
.L_553:
        /*0008*/ 	.byte	0x04, 0x17
        /*000a*/ 	.short	(.L_555 - .L_554)
.L_554:
        /*000c*/ 	.word	0x00000000
        /*0010*/ 	.short	0x0000
        /*0012*/ 	.short	0x0070
        /*0014*/ 	.byte	0x00, 0xf0, 0x01, 0x2a


	//----- nvinfo : EIATTR_SPARSE_MMA_MASK
	.align		4
.L_555:
        /*0018*/ 	.byte	0x03, 0x50
        /*001a*/ 	.short	0x0000


	//----- nvinfo : EIATTR_MAXREG_COUNT
	.align		4
        /*001c*/ 	.byte	0x03, 0x1b
        /*001e*/ 	.short	0x00a8


	//----- nvinfo : EIATTR_NUM_BARRIERS
	.align		4
        /*0020*/ 	.byte	0x02, 0x4c
        /*0022*/ 	.byte	0x10
	.zero		1


	//----- nvinfo : EIATTR_EXTERNS
	.align		4
        /*0024*/ 	.byte	0x04, 0x0f
        /*0026*/ 	.short	(.L_557 - .L_556)


	//   ....[0]....
	.align		4
.L_556:
        /*0028*/ 	.word	index@(__assertfail)


	//----- nvinfo : EIATTR_ANNOTATIONS
	.align		4
.L_557:
        /*002c*/ 	.byte	0x04, 0x55
        /*002e*/ 	.short	(.L_559 - .L_558)


	//   ....[0]....
.L_558:
        /* <DEDUP_REMOVED lines=133> */


	//----- nvinfo : EIATTR_MERCURY_ISA_VERSION
	.align		4
.L_559:
        /*0868*/ 	.byte	0x03, 0x5f
        /*086a*/ 	.short	0x0101


	//----- nvinfo : EIATTR_UNUSED_LOAD_BYTE_OFFSET
	.align		4
        /*086c*/ 	.byte	0x04, 0x44
        /*086e*/ 	.short	(.L_561 - .L_560)


	//   ....[0]....
.L_560:
        /*0870*/ 	.word	0x00000ab0
        /*0874*/ 	.word	0x0000fff0


	//   ....[1]....
        /*0878*/ 	.word	0x0001c280
        /*087c*/ 	.word	0x0000fff0


	//----- nvinfo : EIATTR_INT_WARP_WIDE_INSTR_OFFSETS
	.align		4
.L_561:
        /*0880*/ 	.byte	0x04, 0x31
        /*0882*/ 	.short	(.L_563 - .L_562)


	//   ....[0]....
.L_562:
        /*0884*/ 	.word	0x00000190


	//   ....[1]....
        /*0888*/ 	.word	0x000001d0


	//   ....[2]....
        /*088c*/ 	.word	0x00000240


	//   ....[3]....
        /*0890*/ 	.word	0x00022540


	//   ....[4]....
        /*0894*/ 	.word	0x000225d0


	//   ....[5]....
        /*0898*/ 	.word	0x00026070


	//   ....[6]....
        /*089c*/ 	.word	0x000260d0


	//----- nvinfo : EIATTR_COOP_GROUP_MASK_REGIDS
	.align		4
.L_563:
        /*08a0*/ 	.byte	0x04, 0x29
        /*08a2*/ 	.short	(.L_565 - .L_564)


	//   ....[0]....
.L_564:
        /*08a4*/ 	.word	0xffffffff


	//   ....[1]....
        /*08a8*/ 	.word	0xffffffff


	//   ....[2]....
        /*08ac*/ 	.word	0xffffffff


	//   ....[3]....
        /*08b0*/ 	.word	0xffffffff


	//   ....[4]....
        /*08b4*/ 	.word	0xffffffff


	//   ....[5]....
        /*08b8*/ 	.word	0xffffffff


	//   ....[6]....
        /*08bc*/ 	.word	0xffffffff


	//   ....[7]....
        /*08c0*/ 	.word	0xffffffff


	//   ....[8]....
        /*08c4*/ 	.word	0xffffffff


	//   ....[9]....
        /*08c8*/ 	.word	0xffffffff


	//   ....[10]....
        /*08cc*/ 	.word	0xffffffff


	//   ....[11]....
        /*08d0*/ 	.word	0xffffffff


	//   ....[12]....
        /*08d4*/ 	.word	0xffffffff


	//   ....[13]....
        /*08d8*/ 	.word	0xffffffff


	//   ....[14]....
        /*08dc*/ 	.word	0xffffffff


	//   ....[15]....
        /*08e0*/ 	.word	0xffffffff


	//   ....[16]....
        /*08e4*/ 	.word	0xffffffff


	//   ....[17]....
        /*08e8*/ 	.word	0xffffffff


	//   ....[18]....
        /*08ec*/ 	.word	0xffffffff


	//   ....[19]....
        /*08f0*/ 	.word	0xffffffff


	//   ....[20]....
        /*08f4*/ 	.word	0xffffffff


	//   ....[21]....
        /*08f8*/ 	.word	0xffffffff


	//   ....[22]....
        /*08fc*/ 	.word	0xffffffff


	//   ....[23]....
        /*0900*/ 	.word	0xffffffff


	//   ....[24]....
        /*0904*/ 	.word	0xffffffff


	//   ....[25]....
        /*0908*/ 	.word	0xffffffff


	//   ....[26]....
        /*090c*/ 	.word	0xffffffff


	//   ....[27]....
        /*0910*/ 	.word	0xffffffff


	//   ....[28]....
        /*0914*/ 	.word	0xffffffff


	//   ....[29]....
        /*0918*/ 	.word	0xffffffff


	//   ....[30]....
        /*091c*/ 	.word	0xffffffff


	//   ....[31]....
        /*0920*/ 	.word	0xffffffff


	//   ....[32]....
        /*0924*/ 	.word	0xffffffff


	//   ....[33]....
        /*0928*/ 	.word	0xffffffff


	//   ....[34]....
        /*092c*/ 	.word	0xffffffff


	//   ....[35]....
        /*0930*/ 	.word	0xffffffff


	//   ....[36]....
        /*0934*/ 	.word	0xffffffff


	//   ....[37]....
        /*0938*/ 	.word	0xffffffff


	//   ....[38]....
        /*093c*/ 	.word	0xffffffff


	//   ....[39]....
        /*0940*/ 	.word	0xffffffff


	//   ....[40]....
        /*0944*/ 	.word	0xffffffff


	//   ....[41]....
        /*0948*/ 	.word	0xffffffff


	//   ....[42]....
        /*094c*/ 	.word	0xffffffff


	//   ....[43]....
        /*0950*/ 	.word	0xffffffff


	//   ....[44]....
        /*0954*/ 	.word	0xffffffff


	//   ....[45]....
        /*0958*/ 	.word	0xffffffff


	//   ....[46]....
        /*095c*/ 	.word	0xffffffff


	//   ....[47]....
        /*0960*/ 	.word	0xffffffff


	//   ....[48]....
        /*0964*/ 	.word	0xffffffff


	//   ....[49]....
        /*0968*/ 	.word	0xffffffff


	//   ....[50]....
        /*096c*/ 	.word	0xffffffff


	//   ....[51]....
        /*0970*/ 	.word	0xffffffff


	//   ....[52]....
        /*0974*/ 	.word	0xffffffff


	//   ....[53]....
        /*0978*/ 	.word	0xffffffff


	//   ....[54]....
        /*097c*/ 	.word	0xffffffff


	//   ....[55]....
        /*0980*/ 	.word	0xffffffff


	//   ....[56]....
        /*0984*/ 	.word	0xffffffff


	//   ....[57]....
        /*0988*/ 	.word	0xffffffff


	//   ....[58]....
        /*098c*/ 	.word	0xffffffff


	//   ....[59]....
        /*0990*/ 	.word	0xffffffff


	//   ....[60]....
        /*0994*/ 	.word	0xffffffff


	//   ....[61]....
        /*0998*/ 	.word	0xffffffff


	//   ....[62]....
        /*099c*/ 	.word	0xffffffff


	//   ....[63]....
        /*09a0*/ 	.word	0xffffffff


	//   ....[64]....
        /*09a4*/ 	.word	0xffffffff


	//   ....[65]....
        /*09a8*/ 	.word	0xffffffff


	//   ....[66]....
        /*09ac*/ 	.word	0xffffffff


	//   ....[67]....
        /*09b0*/ 	.word	0xffffffff


	//   ....[68]....
        /*09b4*/ 	.word	0xffffffff


	//   ....[69]....
        /*09b8*/ 	.word	0xffffffff


	//   ....[70]....
        /*09bc*/ 	.word	0xffffffff


	//   ....[71]....
        /*09c0*/ 	.word	0xffffffff


	//   ....[72]....
        /*09c4*/ 	.word	0xffffffff


	//   ....[73]....
        /*09c8*/ 	.word	0xffffffff


	//   ....[74]....
        /*09cc*/ 	.word	0xffffffff


	//   ....[75]....
        /*09d0*/ 	.word	0xffffffff


	//   ....[76]....
        /*09d4*/ 	.word	0xffffffff


	//   ....[77]....
        /*09d8*/ 	.word	0xffffffff


	//   ....[78]....
        /*09dc*/ 	.word	0xffffffff


	//   ....[79]....
        /*09e0*/ 	.word	0xffffffff


	//   ....[80]....
        /*09e4*/ 	.word	0xffffffff


	//   ....[81]....
        /*09e8*/ 	.word	0xffffffff


	//   ....[82]....
        /*09ec*/ 	.word	0xffffffff


	//   ....[83]....
        /*09f0*/ 	.word	0xffffffff


	//   ....[84]....
        /*09f4*/ 	.word	0xffffffff


	//   ....[85]....
        /*09f8*/ 	.word	0xffffffff


	//   ....[86]....
        /*09fc*/ 	.word	0xffffffff


	//   ....[87]....
        /*0a00*/ 	.word	0xffffffff


	//   ....[88]....
        /*0a04*/ 	.word	0xffffffff


	//   ....[89]....
        /*0a08*/ 	.word	0xffffffff


	//   ....[90]....
        /*0a0c*/ 	.word	0xffffffff


	//   ....[91]....
        /*0a10*/ 	.word	0xffffffff


	//   ....[92]....
        /*0a14*/ 	.word	0xffffffff


	//   ....[93]....
        /*0a18*/ 	.word	0xffffffff


	//   ....[94]....
        /*0a1c*/ 	.word	0xffffffff


	//   ....[95]....
        /*0a20*/ 	.word	0xffffffff


	//   ....[96]....
        /*0a24*/ 	.word	0xffffffff


	//   ....[97]....
        /*0a28*/ 	.word	0xffffffff


	//   ....[98]....
        /*0a2c*/ 	.word	0xffffffff


	//   ....[99]....
        /*0a30*/ 	.word	0xffffffff


	//   ....[100]....
        /*0a34*/ 	.word	0xffffffff


	//   ....[101]....
        /*0a38*/ 	.word	0xffffffff


	//   ....[102]....
        /*0a3c*/ 	.word	0xffffffff


	//   ....[103]....
        /*0a40*/ 	.word	0xffffffff


	//   ....[104]....
        /*0a44*/ 	.word	0xffffffff


	//   ....[105]....
        /*0a48*/ 	.word	0xffffffff


	//   ....[106]....
        /*0a4c*/ 	.word	0xffffffff


	//   ....[107]....
        /*0a50*/ 	.word	0xffffffff


	//   ....[108]....
        /*0a54*/ 	.word	0xffffffff


	//   ....[109]....
        /*0a58*/ 	.word	0xffffffff


	//   ....[110]....
        /*0a5c*/ 	.word	0xffffffff


	//   ....[111]....
        /*0a60*/ 	.word	0xffffffff


	//   ....[112]....
        /*0a64*/ 	.word	0xffffffff


	//   ....[113]....
        /*0a68*/ 	.word	0xffffffff


	//   ....[114]....
        /*0a6c*/ 	.word	0xffffffff


	//   ....[115]....
        /*0a70*/ 	.word	0xffffffff


	//   ....[116]....
        /*0a74*/ 	.word	0xffffffff


	//   ....[117]....
        /*0a78*/ 	.word	0xffffffff


	//   ....[118]....
        /*0a7c*/ 	.word	0xffffffff


	//   ....[119]....
        /*0a80*/ 	.word	0xffffffff


	//   ....[120]....
        /*0a84*/ 	.word	0xffffffff


	//   ....[121]....
        /*0a88*/ 	.word	0xffffffff


	//   ....[122]....
        /*0a8c*/ 	.word	0x0500000f


	//   ....[123]....
        /*0a90*/ 	.word	0x0500000f


	//   ....[124]....
        /*0a94*/ 	.word	0x0500000f


	//   ....[125]....
        /*0a98*/ 	.word	0x0500000f


	//   ....[126]....
        /*0a9c*/ 	.word	0x0500000f


	//   ....[127]....
        /*0aa0*/ 	.word	0x0500000f


	//   ....[128]....
        /*0aa4*/ 	.word	0x0500000f


	//   ....[129]....
        /*0aa8*/ 	.word	0x0500000f


	//   ....[130]....
        /*0aac*/ 	.word	0x0500000f


	//   ....[131]....
        /*0ab0*/ 	.word	0x0500000f


	//   ....[132]....
        /*0ab4*/ 	.word	0x0500000f


	//   ....[133]....
        /*0ab8*/ 	.word	0x0500000f


	//   ....[134]....
        /*0abc*/ 	.word	0x0500000f


	//   ....[135]....
        /*0ac0*/ 	.word	0x0500000f


	//   ....[136]....
        /*0ac4*/ 	.word	0x0500000f


	//   ....[137]....
        /*0ac8*/ 	.word	0x0500000f


	//   ....[138]....
        /*0acc*/ 	.word	0x0500000f


	//   ....[139]....
        /*0ad0*/ 	.word	0x0500000f


	//   ....[140]....
        /*0ad4*/ 	.word	0x0500000f


	//   ....[141]....
        /*0ad8*/ 	.word	0x0500000f


	//   ....[142]....
        /*0adc*/ 	.word	0x0500000f


	//   ....[143]....
        /*0ae0*/ 	.word	0x0500000f


	//   ....[144]....
        /*0ae4*/ 	.word	0x0500000f


	//   ....[145]....
        /*0ae8*/ 	.word	0x0500000f


	//   ....[146]....
        /*0aec*/ 	.word	0x0500000f


	//   ....[147]....
        /*0af0*/ 	.word	0x0500000f


	//   ....[148]....
        /*0af4*/ 	.word	0x0500000f


	//   ....[149]....
        /*0af8*/ 	.word	0x0500000f


	//   ....[150]....
        /*0afc*/ 	.word	0x0500000f


	//   ....[151]....
        /*0b00*/ 	.word	0x0500000f


	//   ....[152]....
        /*0b04*/ 	.word	0x0500000f


	//   ....[153]....
        /*0b08*/ 	.word	0x0500000f


	//   ....[154]....
        /*0b0c*/ 	.word	0x0500000f


	//   ....[155]....
        /*0b10*/ 	.word	0x0500000f


	//   ....[156]....
        /*0b14*/ 	.word	0x0500000f


	//   ....[157]....
        /*0b18*/ 	.word	0x0500000f


	//   ....[158]....
        /*0b1c*/ 	.word	0x0500000f


	//   ....[159]....
        /*0b20*/ 	.word	0x0500000f


	//   ....[160]....
        /*0b24*/ 	.word	0x0500000f


	//   ....[161]....
        /*0b28*/ 	.word	0x0500000f


	//   ....[162]....
        /*0b2c*/ 	.word	0x0500000f


	//   ....[163]....
        /*0b30*/ 	.word	0x0500000f


	//   ....[164]....
        /*0b34*/ 	.word	0x0500000f


	//   ....[165]....
        /*0b38*/ 	.word	0x0500000f


	//   ....[166]....
        /*0b3c*/ 	.word	0x0500000f


	//   ....[167]....
        /*0b40*/ 	.word	0x0500000f


	//   ....[168]....
        /*0b44*/ 	.word	0x0500000f


	//   ....[169]....
        /*0b48*/ 	.word	0x0500000f


	//   ....[170]....
        /*0b4c*/ 	.word	0x0500000f


	//   ....[171]....
        /*0b50*/ 	.word	0x0500000f


	//   ....[172]....
        /*0b54*/ 	.word	0x0500000f


	//   ....[173]....
        /*0b58*/ 	.word	0x0500000f


	//   ....[174]....
        /*0b5c*/ 	.word	0x0500000f


	//----- nvinfo : EIATTR_COOP_GROUP_INSTR_OFFSETS
	.align		4
.L_565:
        /*0b60*/ 	.byte	0x04, 0x28
        /*0b62*/ 	.short	(.L_567 - .L_566)


	//   ....[0]....
.L_566:
        /*0b64*/ 	.word	0x00000060


	//   ....[1]....
        /*0b68*/ 	.word	0x000001a0


	//   ....[2]....
        /*0b6c*/ 	.word	0x000001f0


	//   ....[3]....
        /*0b70*/ 	.word	0x00000420


	//   ....[4]....
        /*0b74*/ 	.word	0x00000580


	//   ....[5]....
        /*0b78*/ 	.word	0x000006a0


	//   ....[6]....
        /*0b7c*/ 	.word	0x00000800


	//   ....[7]....
        /*0b80*/ 	.word	0x0000b010


	//   ....[8]....
        /*0b84*/ 	.word	0x0000b710


	//   ....[9]....
        /*0b88*/ 	.word	0x0000b720


	//   ....[10]....
        /*0b8c*/ 	.word	0x0000b730


	//   ....[11]....
        /*0b90*/ 	.word	0x0000b740


	//   ....[12]....
        /*0b94*/ 	.word	0x0000bf10


	//   ....[13]....
        /*0b98*/ 	.word	0x0000bf20


	//   ....[14]....
        /*0b9c*/ 	.word	0x0000bf30


	//   ....[15]....
        /*0ba0*/ 	.word	0x0000bf40


	//   ....[16]....
        /*0ba4*/ 	.word	0x0000ece0


	//   ....[17]....
        /*0ba8*/ 	.word	0x0000ecf0


	//   ....[18]....
        /*0bac*/ 	.word	0x0000ed00


	//   ....[19]....
        /*0bb0*/ 	.word	0x0000ed10


	//   ....[20]....
        /*0bb4*/ 	.word	0x0000f300


	//   ....[21]....
        /*0bb8*/ 	.word	0x0000f310


	//   ....[22]....
        /*0bbc*/ 	.word	0x0000f320


	//   ....[23]....
        /*0bc0*/ 	.word	0x0000f330


	//   ....[24]....
        /*0bc4*/ 	.word	0x00012d20


	//   ....[25]....
        /*0bc8*/ 	.word	0x00012f50


	//   ....[26]....
        /*0bcc*/ 	.word	0x00013850


	//   ....[27]....
        /*0bd0*/ 	.word	0x000138d0


	//   ....[28]....
        /*0bd4*/ 	.word	0x00014300


	//   ....[29]....
        /*0bd8*/ 	.word	0x000143a0


	//   ....[30]....
        /*0bdc*/ 	.word	0x00016780


	//   ....[31]....
        /*0be0*/ 	.word	0x00016db0


	//   ....[32]....
        /*0be4*/ 	.word	0x00017030


	//   ....[33]....
        /*0be8*/ 	.word	0x000170f0


	//   ....[34]....
        /*0bec*/ 	.word	0x00017950


	//   ....[35]....
        /*0bf0*/ 	.word	0x000179a0


	//   ....[36]....
        /*0bf4*/ 	.word	0x0001a0a0


	//   ....[37]....
        /*0bf8*/ 	.word	0x0001a0d0


	//   ....[38]....
        /*0bfc*/ 	.word	0x0001a620


	//   ....[39]....
        /*0c00*/ 	.word	0x0001a680


	//   ....[40]....
        /*0c04*/ 	.word	0x0001bbd0


	//   ....[41]....
        /*0c08*/ 	.word	0x0001bc50


	//   ....[42]....
        /*0c0c*/ 	.word	0x0001bc80


	//   ....[43]....
        /*0c10*/ 	.word	0x0001bca0


	//   ....[44]....
        /*0c14*/ 	.word	0x0001cd20


	//   ....[45]....
        /*0c18*/ 	.word	0x0001cd30


	//   ....[46]....
        /*0c1c*/ 	.word	0x0001cd40


	//   ....[47]....
        /*0c20*/ 	.word	0x0001cd50


	//   ....[48]....
        /*0c24*/ 	.word	0x0001d460


	//   ....[49]....
        /*0c28*/ 	.word	0x0001d4c0


	//   ....[50]....
        /*0c2c*/ 	.word	0x0001d580


	//   ....[51]....
        /*0c30*/ 	.word	0x0001d5a0


	//   ....[52]....
        /*0c34*/ 	.word	0x0001d660


	//   ....[53]....
        /*0c38*/ 	.word	0x0001d680


	//   ....[54]....
        /*0c3c*/ 	.word	0x0001d750


	//   ....[55]....
        /*0c40*/ 	.word	0x0001d770


	//   ....[56]....
        /*0c44*/ 	.word	0x0001dbf0


	//   ....[57]....
        /*0c48*/ 	.word	0x0001dc00


	//   ....[58]....
        /*0c4c*/ 	.word	0x0001e040


	//   ....[59]....
        /*0c50*/ 	.word	0x0001e050


	//   ....[60]....
        /*0c54*/ 	.word	0x0001ecb0


	//   ....[61]....
        /*0c58*/ 	.word	0x0001ecd0


	//   ....[62]....
        /*0c5c*/ 	.word	0x0001ed90


	//   ....[63]....
        /*0c60*/ 	.word	0x0001edb0


	//   ....[64]....
        /*0c64*/ 	.word	0x0001ee70


	//   ....[65]....
        /*0c68*/ 	.word	0x0001ee90


	//   ....[66]....
        /*0c6c*/ 	.word	0x0001ef60


	//   ....[67]....
        /*0c70*/ 	.word	0x0001ef80


	//   ....[68]....
        /*0c74*/ 	.word	0x0001f0d0


	//   ....[69]....
        /*0c78*/ 	.word	0x0001f300


	//   ....[70]....
        /*0c7c*/ 	.word	0x0001f330


	//   ....[71]....
        /*0c80*/ 	.word	0x0001f360


	//   ....[72]....
        /*0c84*/ 	.word	0x0001f390


	//   ....[73]....
        /*0c88*/ 	.word	0x0001f3c0


	//   ....[74]....
        /*0c8c*/ 	.word	0x0001f3f0


	//   ....[75]....
        /*0c90*/ 	.word	0x0001f590


	//   ....[76]....
        /*0c94*/ 	.word	0x0001f5c0


	//   ....[77]....
        /*0c98*/ 	.word	0x0001f5f0


	//   ....[78]....
        /*0c9c*/ 	.word	0x0001f620


	//   ....[79]....
        /*0ca0*/ 	.word	0x0001f650


	//   ....[80]....
        /*0ca4*/ 	.word	0x0001f680


	//   ....[81]....
        /*0ca8*/ 	.word	0x0001f720


	//   ....[82]....
        /*0cac*/ 	.word	0x0001f750


	//   ....[83]....
        /*0cb0*/ 	.word	0x0001f760


	//   ....[84]....
        /*0cb4*/ 	.word	0x0001f790


	//   ....[85]....
        /*0cb8*/ 	.word	0x00020e70


	//   ....[86]....
        /*0cbc*/ 	.word	0x00022b20


	//   ....[87]....
        /*0cc0*/ 	.word	0x00023730


	//   ....[88]....
        /*0cc4*/ 	.word	0x00023740


	//   ....[89]....
        /*0cc8*/ 	.word	0x00023800


	//   ....[90]....
        /*0ccc*/ 	.word	0x00023810


	//   ....[91]....
        /*0cd0*/ 	.word	0x000238b0


	//   ....[92]....
        /*0cd4*/ 	.word	0x000238c0


	//   ....[93]....
        /*0cd8*/ 	.word	0x00023960


	//   ....[94]....
        /*0cdc*/ 	.word	0x00023970


	//   ....[95]....
        /*0ce0*/ 	.word	0x00023a10


	//   ....[96]....
        /*0ce4*/ 	.word	0x00023a20


	//   ....[97]....
        /*0ce8*/ 	.word	0x00023ac0


	//   ....[98]....
        /*0cec*/ 	.word	0x00023ad0


	//   ....[99]....
        /*0cf0*/ 	.word	0x00023b70


	//   ....[100]....
        /*0cf4*/ 	.word	0x00023b80


	//   ....[101]....
        /*0cf8*/ 	.word	0x00023bd0


	//   ....[102]....
        /*0cfc*/ 	.word	0x00023c10


	//   ....[103]....
        /*0d00*/ 	.word	0x000267f0


	//   ....[104]....
        /*0d04*/ 	.word	0x00026820


	//   ....[105]....
        /*0d08*/ 	.word	0x00026880


	//   ....[106]....
        /*0d0c*/ 	.word	0x000268b0


	//   ....[107]....
        /*0d10*/ 	.word	0x000268e0


	//   ....[108]....
        /*0d14*/ 	.word	0x00026910


	//   ....[109]....
        /*0d18*/ 	.word	0x00026940


	//   ....[110]....
        /*0d1c*/ 	.word	0x00026970


	//   ....[111]....
        /*0d20*/ 	.word	0x00026b40


	//   ....[112]....
        /*0d24*/ 	.word	0x00026b70


	//   ....[113]....
        /*0d28*/ 	.word	0x00026ba0


	//   ....[114]....
        /*0d2c*/ 	.word	0x00026bd0


	//   ....[115]....
        /*0d30*/ 	.word	0x00026c00


	//   ....[116]....
        /*0d34*/ 	.word	0x00026c30


	//   ....[117]....
        /*0d38*/ 	.word	0x00026d00


	//   ....[118]....
        /*0d3c*/ 	.word	0x00026d20


	//   ....[119]....
        /*0d40*/ 	.word	0x00026d30


	//   ....[120]....
        /*0d44*/ 	.word	0x00026db0


	//   ....[121]....
        /*0d48*/ 	.word	0x000278e0


	//   ....[122]....
        /*0d4c*/ 	.word	0x00027d20


	//   ....[123]....
        /*0d50*/ 	.word	0x00027db0


	//   ....[124]....
        /*0d54*/ 	.word	0x00027e00


	//   ....[125]....
        /*0d58*/ 	.word	0x00027e50


	//   ....[126]....
        /*0d5c*/ 	.word	0x00027ef0


	//   ....[127]....
        /*0d60*/ 	.word	0x00027f80


	//   ....[128]....
        /*0d64*/ 	.word	0x00027fd0


	//   ....[129]....
        /*0d68*/ 	.word	0x00028020


	//   ....[130]....
        /*0d6c*/ 	.word	0x00028110


	//   ....[131]....
        /*0d70*/ 	.word	0x000281b0


	//   ....[132]....
        /*0d74*/ 	.word	0x00028200


	//   ....[133]....
        /*0d78*/ 	.word	0x00028260


	//   ....[134]....
        /*0d7c*/ 	.word	0x000282f0


	//   ....[135]....
        /*0d80*/ 	.word	0x00028380


	//   ....[136]....
        /*0d84*/ 	.word	0x000283d0


	//   ....[137]....
        /*0d88*/ 	.word	0x00028420


	//   ....[138]....
        /*0d8c*/ 	.word	0x00028720


	//   ....[139]....
        /*0d90*/ 	.word	0x00028a10


	//   ....[140]....
        /*0d94*/ 	.word	0x00028b90


	//   ....[141]....
        /*0d98*/ 	.word	0x00028be0


	//   ....[142]....
        /*0d9c*/ 	.word	0x00028cb0


	//   ....[143]....
        /*0da0*/ 	.word	0x00028dc0


	//   ....[144]....
        /*0da4*/ 	.word	0x00028e20


	//   ....[145]....
        /*0da8*/ 	.word	0x00028f30


	//   ....[146]....
        /*0dac*/ 	.word	0x00028f90


	//   ....[147]....
        /*0db0*/ 	.word	0x000290a0


	//   ....[148]....
        /*0db4*/ 	.word	0x00029100


	//   ....[149]....
        /*0db8*/ 	.word	0x00029210


	//   ....[150]....
        /*0dbc*/ 	.word	0x00029270


	//   ....[151]....
        /*0dc0*/ 	.word	0x00029380


	//   ....[152]....
        /*0dc4*/ 	.word	0x000293e0


	//   ....[153]....
        /*0dc8*/ 	.word	0x000294f0


	//   ....[154]....
        /*0dcc*/ 	.word	0x00029550


	//   ....[155]....
        /*0dd0*/ 	.word	0x00029630


	//   ....[156]....
        /*0dd4*/ 	.word	0x000299a0


	//   ....[157]....
        /*0dd8*/ 	.word	0x00029a50


	//   ....[158]....
        /*0ddc*/ 	.word	0x00029bd0


	//   ....[159]....
        /*0de0*/ 	.word	0x00029c60


	//   ....[160]....
        /*0de4*/ 	.word	0x00029ce0


	//   ....[161]....
        /*0de8*/ 	.word	0x00029d60


	//   ....[162]....
        /*0dec*/ 	.word	0x00029de0


	//   ....[163]....
        /*0df0*/ 	.word	0x00029e70


	//   ....[164]....
        /*0df4*/ 	.word	0x00029f10


	//   ....[165]....
        /*0df8*/ 	.word	0x00029fe0


	//   ....[166]....
        /*0dfc*/ 	.word	0x0002a060


	//   ....[167]....
        /*0e00*/ 	.word	0x0002a0e0


	//   ....[168]....
        /*0e04*/ 	.word	0x0002a160


	//   ....[169]....
        /*0e08*/ 	.word	0x0002a1f0


	//   ....[170]....
        /*0e0c*/ 	.word	0x0002a270


	//   ....[171]....
        /*0e10*/ 	.word	0x0002a320


	//   ....[172]....
        /*0e14*/ 	.word	0x0002a370


	//   ....[173]....
        /*0e18*/ 	.word	0x0002a430


	//   ....[174]....
        /*0e1c*/ 	.word	0x0002a560


	//----- nvinfo : EIATTR_REG_RECONFIG
	.align		4
.L_567:
        /*0e20*/ 	.byte	0x01, 0x54
	.zero		2


	//----- nvinfo : EIATTR_SYSCALL_OFFSETS
	.align		4
        /*0e24*/ 	.byte	0x04, 0x46
        /*0e26*/ 	.short	(.L_569 - .L_568)


	//   ....[0]....
.L_568:
        /*0e28*/ 	.word	0x00002010


	//   ....[1]....
        /*0e2c*/ 	.word	0x00002160


	//   ....[2]....
        /*0e30*/ 	.word	0x0000b1c0


	//   ....[3]....
        /*0e34*/ 	.word	0x0000b4b0


	//   ....[4]....
        /*0e38*/ 	.word	0x00022740


	//   ....[5]....
        /*0e3c*/ 	.word	0x00022890


	//   ....[6]....
        /*0e40*/ 	.word	0x00022980


	//   ....[7]....
        /*0e44*/ 	.word	0x000232e0


	//----- nvinfo : EIATTR_MBARRIER_INSTR_OFFSETS
	.align		4
.L_569:
        /*0e48*/ 	.byte	0x04, 0x39
        /*0e4a*/ 	.short	(.L_571 - .L_570)


	//   ....[0]....
.L_570:
        /*0e4c*/ 	.word	0x000002d0
        /*0e50*/ 	.word	0x000000ff
        /*0e54*/ 	.word	0x00034800
        /*0e58*/ 	.short	0x0100
        /*0e5a*/ 	.byte	0x08
	.zero		1


	//   ....[1]....
        /*0e5c*/ 	.word	0x000002e0
        /*0e60*/ 	.word	0x000000ff
        /*0e64*/ 	.word	0x00034820
        /*0e68*/ 	.short	0x0100
        /*0e6a*/ 	.byte	0x08
	.zero		1


	//   ....[2]....
        /*0e6c*/ 	.word	0x000003d0
        /*0e70*/ 	.word	0x000000ff
        /*0e74*/ 	.word	0x00034830
        /*0e78*/ 	.short	0x0100
        /*0e7a*/ 	.byte	0x08
	.zero		1


	//   ....[3]....
        /*0e7c*/ 	.word	0x000003e0
        /*0e80*/ 	.word	0x000000ff
        /*0e84*/ 	.word	0x00034840
        /*0e88*/ 	.short	0x0100
        /*0e8a*/ 	.byte	0x08
	.zero		1


	//   ....[4]....
        /*0e8c*/ 	.word	0x000003f0
        /*0e90*/ 	.word	0x000000ff
        /*0e94*/ 	.word	0x00034838
        /*0e98*/ 	.short	0x0100
        /*0e9a*/ 	.byte	0x08
	.zero		1


	//   ....[5]....
        /*0e9c*/ 	.word	0x00000400
        /*0ea0*/ 	.word	0x000000ff
        /*0ea4*/ 	.word	0x00034848
        /*0ea8*/ 	.short	0x0100
        /*0eaa*/ 	.byte	0x08
	.zero		1


	//   ....[6]....
        /*0eac*/ 	.word	0x00000530
        /*0eb0*/ 	.word	0x000000ff
        /*0eb4*/ 	.word	0x00034850
        /*0eb8*/ 	.short	0x0100
        /*0eba*/ 	.byte	0x08
	.zero		1


	//   ....[7]....
        /*0ebc*/ 	.word	0x00000540
        /*0ec0*/ 	.word	0x000000ff
        /*0ec4*/ 	.word	0x00034860
        /*0ec8*/ 	.short	0x0100
        /*0eca*/ 	.byte	0x08
	.zero		1


	//   ....[8]....
        /*0ecc*/ 	.word	0x00000550
        /*0ed0*/ 	.word	0x000000ff
        /*0ed4*/ 	.word	0x00034858
        /*0ed8*/ 	.short	0x0100
        /*0eda*/ 	.byte	0x08
	.zero		1


	//   ....[9]....
        /*0edc*/ 	.word	0x00000560
        /*0ee0*/ 	.word	0x000000ff
        /*0ee4*/ 	.word	0x00034868
        /*0ee8*/ 	.short	0x0100
        /*0eea*/ 	.byte	0x08
	.zero		1


	//   ....[10]....
        /*0eec*/ 	.word	0x00000650
        /*0ef0*/ 	.word	0x000000ff
        /*0ef4*/ 	.word	0x00034870
        /*0ef8*/ 	.short	0x0100
        /*0efa*/ 	.byte	0x06
	.zero		1


	//   ....[11]....
        /*0efc*/ 	.word	0x00000660
        /*0f00*/ 	.word	0x000000ff
        /*0f04*/ 	.word	0x00034880
        /*0f08*/ 	.short	0x0100
        /*0f0a*/ 	.byte	0x06
	.zero		1


	//   ....[12]....
        /*0f0c*/ 	.word	0x00000670
        /*0f10*/ 	.word	0x000000ff
        /*0f14*/ 	.word	0x00034878
        /*0f18*/ 	.short	0x0100
        /*0f1a*/ 	.byte	0x06
	.zero		1


	//   ....[13]....
        /*0f1c*/ 	.word	0x00000680
        /*0f20*/ 	.word	0x000000ff
        /*0f24*/ 	.word	0x00034888
        /*0f28*/ 	.short	0x0100
        /*0f2a*/ 	.byte	0x06
	.zero		1


	//   ....[14]....
        /*0f2c*/ 	.word	0x000007b0
        /*0f30*/ 	.word	0x000000ff
        /*0f34*/ 	.word	0x00034890
        /*0f38*/ 	.short	0x0100
        /*0f3a*/ 	.byte	0x08
	.zero		1


	//   ....[15]....
        /*0f3c*/ 	.word	0x000007c0
        /*0f40*/ 	.word	0x000000ff
        /*0f44*/ 	.word	0x000348a0
        /*0f48*/ 	.short	0x0100
        /*0f4a*/ 	.byte	0x08
	.zero		1


	//   ....[16]....
        /*0f4c*/ 	.word	0x000007d0
        /*0f50*/ 	.word	0x000000ff
        /*0f54*/ 	.word	0x00034898
        /*0f58*/ 	.short	0x0100
        /*0f5a*/ 	.byte	0x08
	.zero		1


	//   ....[17]....
        /*0f5c*/ 	.word	0x000007e0
        /*0f60*/ 	.word	0x000000ff
        /*0f64*/ 	.word	0x000348a8
        /*0f68*/ 	.short	0x0100
        /*0f6a*/ 	.byte	0x08
	.zero		1


	//   ....[18]....
        /*0f6c*/ 	.word	0x00000910
        /*0f70*/ 	.word	0x000000ff
        /*0f74*/ 	.word	0x000348b0
        /*0f78*/ 	.short	0x0100
        /*0f7a*/ 	.byte	0x08
	.zero		1


	//   ....[19]....
        /*0f7c*/ 	.word	0x00000920
        /*0f80*/ 	.word	0x000000ff
        /*0f84*/ 	.word	0x000348c0
        /*0f88*/ 	.short	0x0100
        /*0f8a*/ 	.byte	0x08
	.zero		1


	//   ....[20]....
        /*0f8c*/ 	.word	0x00000930
        /*0f90*/ 	.word	0x000000ff
        /*0f94*/ 	.word	0x000348b8
        /*0f98*/ 	.short	0x0100
        /*0f9a*/ 	.byte	0x08
	.zero		1


	//   ....[21]....
        /*0f9c*/ 	.word	0x00000940
        /*0fa0*/ 	.word	0x000000ff
        /*0fa4*/ 	.word	0x000348c8
        /*0fa8*/ 	.short	0x0100
        /*0faa*/ 	.byte	0x08
	.zero		1


	//   ....[22]....
        /*0fac*/ 	.word	0x00003c50
        /*0fb0*/ 	.word	0x00000003
        /*0fb4*/ 	.word	0x00034890
        /*0fb8*/ 	.short	0x010a
        /*0fba*/ 	.byte	0x3f
	.zero		1


	//   ....[23]....
        /*0fbc*/ 	.word	0x00006ff0
        /*0fc0*/ 	.word	0x00000003
        /*0fc4*/ 	.word	0x00034890
        /*0fc8*/ 	.short	0x010a
        /*0fca*/ 	.byte	0x3f
	.zero		1


	//   ....[24]....
        /*0fcc*/ 	.word	0x0000a0f0
        /*0fd0*/ 	.word	0x00000003
        /*0fd4*/ 	.word	0x00034890
        /*0fd8*/ 	.short	0x010a
        /*0fda*/ 	.byte	0x3f
	.zero		1


	//   ....[25]....
        /*0fdc*/ 	.word	0x0000a4c0
        /*0fe0*/ 	.word	0x00000020
        /*0fe4*/ 	.word	0x00000000
        /*0fe8*/ 	.short	0x0101
        /*0fea*/ 	.byte	0x3f
	.zero		1


	//   ....[26]....
        /*0fec*/ 	.word	0x0000a500
        /*0ff0*/ 	.word	0x00000003
        /*0ff4*/ 	.word	0x000348b0
        /*0ff8*/ 	.short	0x010a
        /*0ffa*/ 	.byte	0x3f
	.zero		1


	//   ....[27]....
        /*0ffc*/ 	.word	0x0000a9a0
        /*1000*/ 	.word	0x00000003
        /*1004*/ 	.word	0x00000000
        /*1008*/ 	.short	0x0101
        /*100a*/ 	.byte	0x3f
	.zero		1


	//   ....[28]....
        /*100c*/ 	.word	0x0000b240
        /*1010*/ 	.word	0x00000002
        /*1014*/ 	.word	0x00034800
        /*1018*/ 	.short	0x010a
        /*101a*/ 	.byte	0x3f
	.zero		1


	//   ....[29]....
        /*101c*/ 	.word	0x0000b290
        /*1020*/ 	.word	0x00000002
        /*1024*/ 	.word	0x00034800
        /*1028*/ 	.short	0x010a
        /*102a*/ 	.byte	0x3f
	.zero		1


	//   ....[30]....
        /*102c*/ 	.word	0x0000c610
        /*1030*/ 	.word	0x00000002
        /*1034*/ 	.word	0x00034800
        /*1038*/ 	.short	0x010a
        /*103a*/ 	.byte	0x3f
	.zero		1


	//   ....[31]....
        /*103c*/ 	.word	0x0000f770
        /*1040*/ 	.word	0x00000002
        /*1044*/ 	.word	0x00034800
        /*1048*/ 	.short	0x010a
        /*104a*/ 	.byte	0x3f
	.zero		1


	//   ....[32]....
        /*104c*/ 	.word	0x00012000
        /*1050*/ 	.word	0x00000000
        /*1054*/ 	.word	0x00034830
        /*1058*/ 	.short	0x010a
        /*105a*/ 	.byte	0x3f
	.zero		1


	//   ....[33]....
        /*105c*/ 	.word	0x00012070
        /*1060*/ 	.word	0x00000000
        /*1064*/ 	.word	0x00034830
        /*1068*/ 	.short	0x010a
        /*106a*/ 	.byte	0x3f
	.zero		1


	//   ....[34]....
        /*106c*/ 	.word	0x00013250
        /*1070*/ 	.word	0x00000000
        /*1074*/ 	.word	0x00000000
        /*1078*/ 	.short	0x0101
        /*107a*/ 	.byte	0x3f
	.zero		1


	//   ....[35]....
        /*107c*/ 	.word	0x00015190
        /*1080*/ 	.word	0x0000000d
        /*1084*/ 	.word	0x00034830
        /*1088*/ 	.short	0x010a
        /*108a*/ 	.byte	0x3f
	.zero		1


	//   ....[36]....
        /*108c*/ 	.word	0x00015210
        /*1090*/ 	.word	0x0000000d
        /*1094*/ 	.word	0x00034830
        /*1098*/ 	.short	0x010a
        /*109a*/ 	.byte	0x3f
	.zero		1


	//   ....[37]....
        /*109c*/ 	.word	0x00015d20
        /*10a0*/ 	.word	0x0000000e
        /*10a4*/ 	.word	0x00034850
        /*10a8*/ 	.short	0x010a
        /*10aa*/ 	.byte	0x3f
	.zero		1


	//   ....[38]....
        /*10ac*/ 	.word	0x00015d70
        /*10b0*/ 	.word	0x0000000e
        /*10b4*/ 	.word	0x00034850
        /*10b8*/ 	.short	0x010a
        /*10ba*/ 	.byte	0x3f
	.zero		1


	//   ....[39]....
        /*10bc*/ 	.word	0x00018270
        /*10c0*/ 	.word	0x0000000d
        /*10c4*/ 	.word	0x00000000
        /*10c8*/ 	.short	0x0101
        /*10ca*/ 	.byte	0x3f
	.zero		1


	//   ....[40]....
        /*10cc*/ 	.word	0x000182b0
        /*10d0*/ 	.word	0x0000000e
        /*10d4*/ 	.word	0x00000000
        /*10d8*/ 	.short	0x0101
        /*10da*/ 	.byte	0x3f
	.zero		1


	//   ....[41]....
        /*10dc*/ 	.word	0x000187b0
        /*10e0*/ 	.word	0x00000008
        /*10e4*/ 	.word	0x00034830
        /*10e8*/ 	.short	0x010a
        /*10ea*/ 	.byte	0x3f
	.zero		1


	//   ....[42]....
        /*10ec*/ 	.word	0x00018830
        /*10f0*/ 	.word	0x00000008
        /*10f4*/ 	.word	0x00034830
        /*10f8*/ 	.short	0x010a
        /*10fa*/ 	.byte	0x3f
	.zero		1


	//   ....[43]....
        /*10fc*/ 	.word	0x00019310
        /*1100*/ 	.word	0x0000000b
        /*1104*/ 	.word	0x00034850
        /*1108*/ 	.short	0x010a
        /*110a*/ 	.byte	0x3f
	.zero		1


	//   ....[44]....
        /*110c*/ 	.word	0x00019360
        /*1110*/ 	.word	0x0000000b
        /*1114*/ 	.word	0x00034850
        /*1118*/ 	.short	0x010a
        /*111a*/ 	.byte	0x3f
	.zero		1


	//   ....[45]....
        /*111c*/ 	.word	0x0001af00
        /*1120*/ 	.word	0x0000000e
        /*1124*/ 	.word	0x00000000
        /*1128*/ 	.short	0x0101
        /*112a*/ 	.byte	0x3f
	.zero		1


	//   ....[46]....
        /*112c*/ 	.word	0x0001af50
        /*1130*/ 	.word	0x0000000b
        /*1134*/ 	.word	0x00000000
        /*1138*/ 	.short	0x0101
        /*113a*/ 	.byte	0x3f
	.zero		1


	//   ....[47]....
        /*113c*/ 	.word	0x0001b7b0
        /*1140*/ 	.word	0x00000006
        /*1144*/ 	.word	0x00034850
        /*1148*/ 	.short	0x010a
        /*114a*/ 	.byte	0x3f
	.zero		1


	//   ....[48]....
        /*114c*/ 	.word	0x0001b850
        /*1150*/ 	.word	0x00000006
        /*1154*/ 	.word	0x00034850
        /*1158*/ 	.short	0x010a
        /*115a*/ 	.byte	0x3f
	.zero		1


	//   ....[49]....
        /*115c*/ 	.word	0x0001be10
        /*1160*/ 	.word	0x00000006
        /*1164*/ 	.word	0x00000000
        /*1168*/ 	.short	0x0101
        /*116a*/ 	.byte	0x3f
	.zero		1


	//   ....[50]....
        /*116c*/ 	.word	0x0001d480
        /*1170*/ 	.word	0x00000000
        /*1174*/ 	.word	0x00000000
        /*1178*/ 	.short	0x0101
        /*117a*/ 	.byte	0x3f
	.zero		1


	//   ....[51]....
        /*117c*/ 	.word	0x0001d960
        /*1180*/ 	.word	0x00000004
        /*1184*/ 	.word	0x00000000
        /*1188*/ 	.short	0x0101
        /*118a*/ 	.byte	0x3f
	.zero		1


	//   ....[52]....
        /*118c*/ 	.word	0x00020f50
        /*1190*/ 	.word	0x00000012
        /*1194*/ 	.word	0x00034820
        /*1198*/ 	.short	0x010a
        /*119a*/ 	.byte	0x3f
	.zero		1


	//   ....[53]....
        /*119c*/ 	.word	0x00021020
        /*11a0*/ 	.word	0x00000005
        /*11a4*/ 	.word	0x000348a0
        /*11a8*/ 	.short	0x010a
        /*11aa*/ 	.byte	0x3f
	.zero		1


	//   ....[54]....
        /*11ac*/ 	.word	0x00021440
        /*11b0*/ 	.word	0x00000005
        /*11b4*/ 	.word	0x000348c0
        /*11b8*/ 	.short	0x010a
        /*11ba*/ 	.byte	0x3f
	.zero		1


	//   ....[55]....
        /*11bc*/ 	.word	0x00021930
        /*11c0*/ 	.word	0x00000006
        /*11c4*/ 	.word	0x000348a0
        /*11c8*/ 	.short	0x010a
        /*11ca*/ 	.byte	0x3f
	.zero		1


	//   ....[56]....
        /*11cc*/ 	.word	0x00021d40
        /*11d0*/ 	.word	0x00000006
        /*11d4*/ 	.word	0x000348c0
        /*11d8*/ 	.short	0x010a
        /*11da*/ 	.byte	0x3f
	.zero		1


	//   ....[57]....
        /*11dc*/ 	.word	0x00022d90
        /*11e0*/ 	.word	0x00000000
        /*11e4*/ 	.word	0x00034840
        /*11e8*/ 	.short	0x010a
        /*11ea*/ 	.byte	0x3f
	.zero		1


	//   ....[58]....
        /*11ec*/ 	.word	0x00023d00
        /*11f0*/ 	.word	0x00000012
        /*11f4*/ 	.word	0x00034800
        /*11f8*/ 	.short	0x0107
        /*11fa*/ 	.byte	0x3f
	.zero		1


	//   ....[59]....
        /*11fc*/ 	.word	0x00023e00
        /*1200*/ 	.word	0x00000012
        /*1204*/ 	.word	0x00034800
        /*1208*/ 	.short	0x0101
        /*120a*/ 	.byte	0x3f
	.zero		1


	//   ....[60]....
        /*120c*/ 	.word	0x00023e20
        /*1210*/ 	.word	0x00000012
        /*1214*/ 	.word	0x00034820
        /*1218*/ 	.short	0x010a
        /*121a*/ 	.byte	0x3f
	.zero		1


	//   ....[61]....
        /*121c*/ 	.word	0x000241e0
        /*1220*/ 	.word	0x00000003
        /*1224*/ 	.word	0x00034840
        /*1228*/ 	.short	0x010a
        /*122a*/ 	.byte	0x3f
	.zero		1


	//   ....[62]....
        /*122c*/ 	.word	0x00024660
        /*1230*/ 	.word	0x00000002
        /*1234*/ 	.word	0x00034860
        /*1238*/ 	.short	0x010a
        /*123a*/ 	.byte	0x3f
	.zero		1


	//   ....[63]....
        /*123c*/ 	.word	0x00024d10
        /*1240*/ 	.word	0x00000003
        /*1244*/ 	.word	0x00034840
        /*1248*/ 	.short	0x010a
        /*124a*/ 	.byte	0x3f
	.zero		1


	//   ....[64]....
        /*124c*/ 	.word	0x00025190
        /*1250*/ 	.word	0x00000002
        /*1254*/ 	.word	0x00034860
        /*1258*/ 	.short	0x010a
        /*125a*/ 	.byte	0x3f
	.zero		1


	//   ....[65]....
        /*125c*/ 	.word	0x000257a0
        /*1260*/ 	.word	0x00000003
        /*1264*/ 	.word	0x00034840
        /*1268*/ 	.short	0x010a
        /*126a*/ 	.byte	0x3f
	.zero		1


	//   ....[66]....
        /*126c*/ 	.word	0x00025c10
        /*1270*/ 	.word	0x00000002
        /*1274*/ 	.word	0x00034860
        /*1278*/ 	.short	0x010a
        /*127a*/ 	.byte	0x3f
	.zero		1


	//   ....[67]....
        /*127c*/ 	.word	0x000261c0
        /*1280*/ 	.word	0x00000000
        /*1284*/ 	.word	0x00034860
        /*1288*/ 	.short	0x010a
        /*128a*/ 	.byte	0x3f
	.zero		1


	//   ....[68]....
        /*128c*/ 	.word	0x00027860
        /*1290*/ 	.word	0x00000000
        /*1294*/ 	.word	0x00034820
        /*1298*/ 	.short	0x010a
        /*129a*/ 	.byte	0x3f
	.zero		1


	//   ....[69]....
        /*129c*/ 	.word	0x00027a50
        /*12a0*/ 	.word	0x00000006
        /*12a4*/ 	.word	0x00000000
        /*12a8*/ 	.short	0x010a
        /*12aa*/ 	.byte	0x3f
	.zero		1


	//   ....[70]....
        /*12ac*/ 	.word	0x00027a90
        /*12b0*/ 	.word	0x00000007
        /*12b4*/ 	.word	0x00000000
        /*12b8*/ 	.short	0x010a
        /*12ba*/ 	.byte	0x3f
	.zero		1


	//   ....[71]....
        /*12bc*/ 	.word	0x00027af0
        /*12c0*/ 	.word	0x00000004
        /*12c4*/ 	.word	0x00000000
        /*12c8*/ 	.short	0x010a
        /*12ca*/ 	.byte	0x3f
	.zero		1


	//   ....[72]....
        /*12cc*/ 	.word	0x00027b20
        /*12d0*/ 	.word	0x00000003
        /*12d4*/ 	.word	0x00000000
        /*12d8*/ 	.short	0x010a
        /*12da*/ 	.byte	0x3f
	.zero		1


	//   ....[73]....
        /*12dc*/ 	.word	0x00027b80
        /*12e0*/ 	.word	0x00000003
        /*12e4*/ 	.word	0x00034890
        /*12e8*/ 	.short	0x010a
        /*12ea*/ 	.byte	0x3f
	.zero		1


	//   ....[74]....
        /*12ec*/ 	.word	0x00027bd0
        /*12f0*/ 	.word	0x00000003
        /*12f4*/ 	.word	0x00034890
        /*12f8*/ 	.short	0x010a
        /*12fa*/ 	.byte	0x3f
	.zero		1


	//   ....[75]....
        /*12fc*/ 	.word	0x00027c20
        /*1300*/ 	.word	0x00000003
        /*1304*/ 	.word	0x00034890
        /*1308*/ 	.short	0x010a
        /*130a*/ 	.byte	0x3f
	.zero		1


	//   ....[76]....
        /*130c*/ 	.word	0x00027c70
        /*1310*/ 	.word	0x00000003
        /*1314*/ 	.word	0x000348b0
        /*1318*/ 	.short	0x010a
        /*131a*/ 	.byte	0x3f
	.zero		1


	//   ....[77]....
        /*131c*/ 	.word	0x00028060
        /*1320*/ 	.word	0x00000002
        /*1324*/ 	.word	0x00034800
        /*1328*/ 	.short	0x010a
        /*132a*/ 	.byte	0x3f
	.zero		1


	//   ....[78]....
        /*132c*/ 	.word	0x00028460
        /*1330*/ 	.word	0x00000002
        /*1334*/ 	.word	0x00034800
        /*1338*/ 	.short	0x010a
        /*133a*/ 	.byte	0x3f
	.zero		1


	//   ....[79]....
        /*133c*/ 	.word	0x000284b0
        /*1340*/ 	.word	0x00000000
        /*1344*/ 	.word	0x00034830
        /*1348*/ 	.short	0x010a
        /*134a*/ 	.byte	0x3f
	.zero		1


	//   ....[80]....
        /*134c*/ 	.word	0x00028500
        /*1350*/ 	.word	0x0000000d
        /*1354*/ 	.word	0x00034830
        /*1358*/ 	.short	0x010a
        /*135a*/ 	.byte	0x3f
	.zero		1


	//   ....[81]....
        /*135c*/ 	.word	0x00028550
        /*1360*/ 	.word	0x0000000e
        /*1364*/ 	.word	0x00034850
        /*1368*/ 	.short	0x010a
        /*136a*/ 	.byte	0x3f
	.zero		1


	//   ....[82]....
        /*136c*/ 	.word	0x000285a0
        /*1370*/ 	.word	0x00000008
        /*1374*/ 	.word	0x00034830
        /*1378*/ 	.short	0x010a
        /*137a*/ 	.byte	0x3f
	.zero		1


	//   ....[83]....
        /*137c*/ 	.word	0x000285f0
        /*1380*/ 	.word	0x0000000b
        /*1384*/ 	.word	0x00034850
        /*1388*/ 	.short	0x010a
        /*138a*/ 	.byte	0x3f
	.zero		1


	//   ....[84]....
        /*138c*/ 	.word	0x00028640
        /*1390*/ 	.word	0x00000006
        /*1394*/ 	.word	0x00034850
        /*1398*/ 	.short	0x010a
        /*139a*/ 	.byte	0x3f
	.zero		1


	//   ....[85]....
        /*139c*/ 	.word	0x000287f0
        /*13a0*/ 	.word	0x00000012
        /*13a4*/ 	.word	0x00034820
        /*13a8*/ 	.short	0x010a
        /*13aa*/ 	.byte	0x3f
	.zero		1


	//   ....[86]....
        /*13ac*/ 	.word	0x00028840
        /*13b0*/ 	.word	0x00000005
        /*13b4*/ 	.word	0x000348a0
        /*13b8*/ 	.short	0x010a
        /*13ba*/ 	.byte	0x3f
	.zero		1


	//   ....[87]....
        /*13bc*/ 	.word	0x00028890
        /*13c0*/ 	.word	0x00000005
        /*13c4*/ 	.word	0x000348c0
        /*13c8*/ 	.short	0x010a
        /*13ca*/ 	.byte	0x3f
	.zero		1


	//   ....[88]....
        /*13cc*/ 	.word	0x000288e0
        /*13d0*/ 	.word	0x00000006
        /*13d4*/ 	.word	0x000348a0
        /*13d8*/ 	.short	0x010a
        /*13da*/ 	.byte	0x3f
	.zero		1


	//   ....[89]....
        /*13dc*/ 	.word	0x00028930
        /*13e0*/ 	.word	0x00000006
        /*13e4*/ 	.word	0x000348c0
        /*13e8*/ 	.short	0x010a
        /*13ea*/ 	.byte	0x3f
	.zero		1


	//   ....[90]....
        /*13ec*/ 	.word	0x00028ad0
        /*13f0*/ 	.word	0x00000000
        /*13f4*/ 	.word	0x00034840
        /*13f8*/ 	.short	0x010a
        /*13fa*/ 	.byte	0x3f
	.zero		1


	//   ....[91]....
        /*13fc*/ 	.word	0x000296b0
        /*1400*/ 	.word	0x00000012
        /*1404*/ 	.word	0x00034820
        /*1408*/ 	.short	0x010a
        /*140a*/ 	.byte	0x3f
	.zero		1


	//   ....[92]....
        /*140c*/ 	.word	0x00029700
        /*1410*/ 	.word	0x00000003
        /*1414*/ 	.word	0x00034840
        /*1418*/ 	.short	0x010a
        /*141a*/ 	.byte	0x3f
	.zero		1


	//   ....[93]....
        /*141c*/ 	.word	0x00029750
        /*1420*/ 	.word	0x00000002
        /*1424*/ 	.word	0x00034860
        /*1428*/ 	.short	0x010a
        /*142a*/ 	.byte	0x3f
	.zero		1


	//   ....[94]....
        /*142c*/ 	.word	0x000297a0
        /*1430*/ 	.word	0x00000003
        /*1434*/ 	.word	0x00034840
        /*1438*/ 	.short	0x010a
        /*143a*/ 	.byte	0x3f
	.zero		1


	//   ....[95]....
        /*143c*/ 	.word	0x000297f0
        /*1440*/ 	.word	0x00000002
        /*1444*/ 	.word	0x00034860
        /*1448*/ 	.short	0x010a
        /*144a*/ 	.byte	0x3f
	.zero		1


	//   ....[96]....
        /*144c*/ 	.word	0x00029840
        /*1450*/ 	.word	0x00000003
        /*1454*/ 	.word	0x00034840
        /*1458*/ 	.short	0x010a
        /*145a*/ 	.byte	0x3f
	.zero		1


	//   ....[97]....
        /*145c*/ 	.word	0x00029890
        /*1460*/ 	.word	0x00000002
        /*1464*/ 	.word	0x00034860
        /*1468*/ 	.short	0x010a
        /*146a*/ 	.byte	0x3f
	.zero		1


	//   ....[98]....
        /*146c*/ 	.word	0x000298e0
        /*1470*/ 	.word	0x00000000
        /*1474*/ 	.word	0x00034860
        /*1478*/ 	.short	0x010a
        /*147a*/ 	.byte	0x3f
	.zero		1


	//   ....[99]....
        /*147c*/ 	.word	0x0002a480
        /*1480*/ 	.word	0x00000000
        /*1484*/ 	.word	0x00034820
        /*1488*/ 	.short	0x010a
        /*148a*/ 	.byte	0x3f
	.zero		1


	//   ....[100]....
        /*148c*/ 	.word	0x0002a620
        /*1490*/ 	.word	0x00000006
        /*1494*/ 	.word	0x00000000
        /*1498*/ 	.short	0x010a
        /*149a*/ 	.byte	0x3f
	.zero		1


	//   ....[101]....
        /*149c*/ 	.word	0x0002a670
        /*14a0*/ 	.word	0x00000007
        /*14a4*/ 	.word	0x00000000
        /*14a8*/ 	.short	0x010a
        /*14aa*/ 	.byte	0x3f
	.zero		1


	//   ....[102]....
        /*14ac*/ 	.word	0x0002a6c0
        /*14b0*/ 	.word	0x00000004
        /*14b4*/ 	.word	0x00000000
        /*14b8*/ 	.short	0x010a
        /*14ba*/ 	.byte	0x3f
	.zero		1


	//----- nvinfo : EIATTR_NUM_MBARRIERS
	.align		4
.L_571:
        /*14bc*/ 	.byte	0x03, 0x38
        /*14be*/ 	.short	0x0016


	//----- nvinfo : EIATTR_EXIT_INSTR_OFFSETS
	.align		4
        /*14c0*/ 	.byte	0x04, 0x1c
        /*14c2*/ 	.short	(.L_573 - .L_572)


	//   ....[0]....
.L_572:
        /*14c4*/ 	.word	0x00027b70


	//----- nvinfo : EIATTR_MAX_THREADS
	.align		4
.L_573:
        /*14c8*/ 	.byte	0x04, 0x05
        /*14ca*/ 	.short	(.L_575 - .L_574)
.L_574:
        /*14cc*/ 	.word	0x00000180
        /*14d0*/ 	.word	0x00000001
        /*14d4*/ 	.word	0x00000001


	//----- nvinfo : EIATTR_CRS_STACK_SIZE
	.align		4
.L_575:
        /*14d8*/ 	.byte	0x04, 0x1e
        /*14da*/ 	.short	(.L_577 - .L_576)
.L_576:
        /*14dc*/ 	.word	0x00000000


	//----- nvinfo : EIATTR_CBANK_PARAM_SIZE
	.align		4
.L_577:
        /*14e0*/ 	.byte	0x03, 0x19
        /*14e2*/ 	.short	0x0af0


	//----- nvinfo : EIATTR_PARAM_CBANK
	.align		4
        /*14e4*/ 	.byte	0x04, 0x0a
        /*14e6*/ 	.short	(.L_579 - .L_578)
	.align		4
.L_578:
        /*14e8*/ 	.word	index@(.nv.constant0._ZN7cutlass13device_kernelIN5flash11enable_sm90INS1_16FlashAttnFwdSm90INS1_25CollectiveMainloopFwdSm90ILi2EN4cute5tupleIJNS5_1CILi1EEES8_S8_EEENS6_IJNS7_ILi128EEESA_NS7_ILi192EEEEEELi128ENS_6half_tEfNS_4arch4Sm90ELb1ELb0ELb1ELb1ELb0ELb1ELb0ELb1ELb1ELb1ELb1ELb0EEENS1_21CollectiveEpilogueFwdINS6_IJSA_SA_SA_EEES9_SD_SF_Li256ELb1ELb1ELb1ELb0EEENS1_36VarlenDynamicPersistentTileSchedulerILi128ELi128ELi256ELi128ELb1ELb1ELb1ELb1ELb1ELb1EEEEEEEEEvNT_6ParamsE)
        /*14ec*/ 	.short	0x0210
        /*14ee*/ 	.short	0x0af0


	//----- nvinfo : EIATTR_SW_WAR
	.align		4
.L_579:
        /*14f0*/ 	.byte	0x04, 0x36
        /*14f2*/ 	.short	(.L_581 - .L_580)
.L_580:
        /*14f4*/ 	.word	0x00000008
.L_581:


//--------------------- .nv.info._ZN7cutlass13device_kernelIN5flash11enable_sm90INS1_16FlashAttnFwdSm90INS1_25CollectiveMainloopFwdSm90ILi2EN4cute5tupleIJNS5_1CILi1EEES8_S8_EEENS6_IJNS7_ILi64EEESA_SA_EEELi512ENS_6half_tEfNS_4arch4Sm90ELb0ELb0ELb1ELb0ELb0ELb0ELb0ELb0ELb0ELb1ELb1ELb0EEENS1_21CollectiveEpilogueFwdINS6_IJSA_NS7_ILi512EEESA_EEES9_SC_SE_Li256ELb0ELb1ELb1ELb0EEENS1_19SingleTileSchedulerILb0ELb1ELb1ELi64EEEEEEEEEvNT_6ParamsE --------------------------
	.section	.nv.info._ZN7cutlass13device_kernelIN5flash11enable_sm90INS1_16FlashAttnFwdSm90INS1_25CollectiveMainloopFwdSm90ILi2EN4cute5tupleIJNS5_1CILi1EEES8_S8_EEENS6_IJNS7_ILi64EEESA_SA_EEELi512ENS_6half_tEfNS_4arch4Sm90ELb0ELb0ELb1ELb0ELb0ELb0ELb0ELb0ELb0ELb1ELb1ELb0EEENS1_21CollectiveEpilogueFwdINS6_IJSA_NS7_ILi512EEESA_EEES9_SC_SE_Li256ELb0ELb1ELb1ELb0EEENS1_19SingleTileSchedulerILb0ELb1ELb1ELi64EEEEEEEEEvNT_6ParamsE,"",@"SHT_CUDA_INFO"
	.sectionflags	@""
	.align	4


	//----- nvinfo : EIATTR_CUDA_API_VERSION
	.align		4
        /*0000*/ 	.byte	0x04, 0x37
        /*0002*/ 	.short	(.L_583 - .L_582)
.L_582:
        /*0004*/ 	.word	0x00000082


	//----- nvinfo : EIATTR_KPARAM_INFO
	.align		4
.L_583:
        /*0008*/ 	.byte	0x04, 0x17
        /*000a*/ 	.short	(.L_585 - .L_584)
.L_584:
        /*000c*/ 	.word	0x00000000
        /*0010*/ 	.short	0x0000
        /*0012*/ 	.short	0x0070
        /*0014*/ 	.byte	0x00, 0xf0, 0x01, 0x28


	//----- nvinfo : EIATTR_SPARSE_MMA_MASK
	.align		4
.L_585:
        /*0018*/ 	.byte	0x03, 0x50
        /*001a*/ 	.short	0x0000


	//----- nvinfo : EIATTR_MAXREG_COUNT
	.align		4
        /*001c*/ 	.byte	0x03, 0x1b
        /*001e*/ 	.short	0x00a8


	//----- nvinfo : EIATTR_NUM_BARRIERS
	.align		4
        /*0020*/ 	.byte	0x02, 0x4c
        /*0022*/ 	.byte	0x10
	.zero		1


	//----- nvinfo : EIATTR_EXTERNS
	.align		4
        /*0024*/ 	.byte	0x04, 0x0f
        /*0026*/ 	.short	(.L_587 - .L_586)


	//   ....[0]....
	.align		4
.L_586:
        /*0028*/ 	.word	index@(__assertfail)


	//----- nvinfo : EIATTR_ANNOTATIONS
	.align		4
.L_587:
        /*002c*/ 	.byte	0x04, 0x55
        /*002e*/ 	.short	(.L_589 - .L_588)


	//   ....[0]....
.L_588:
        /* <DEDUP_REMOVED lines=11> */


	//----- nvinfo : EIATTR_MERCURY_ISA_VERSION
	.align		4
.L_589:
        /*00d0*/ 	.byte	0x03, 0x5f
        /*00d2*/ 	.short	0x0101


	//----- nvinfo : EIATTR_INT_WARP_WIDE_INSTR_OFFSETS
	.align		4
        /*00d4*/ 	.byte	0x04, 0x31
        /*00d6*/ 	.short	(.L_591 - .L_590)


	//   ....[0]....
.L_590:
        /*00d8*/ 	.word	0x00000120


	//   ....[1]....
        /*00dc*/ 	.word	0x00000160


	//   ....[2]....
        /*00e0*/ 	.word	0x00000230


	//----- nvinfo : EIATTR_COOP_GROUP_MASK_REGIDS
	.align		4
.L_591:
        /*00e4*/ 	.byte	0x04, 0x29
        /*00e6*/ 	.short	(.L_593 - .L_592)


	//   ....[0]....
.L_592:
        /*00e8*/ 	.word	0xffffffff


	//   ....[1]....
        /*00ec*/ 	.word	0xffffffff


	//   ....[2]....
        /*00f0*/ 	.word	0xffffffff


	//   ....[3]....
        /*00f4*/ 	.word	0xffffffff


	//   ....[4]....
        /*00f8*/ 	.word	0xffffffff


	//   ....[5]....
        /*00fc*/ 	.word	0xffffffff


	//   ....[6]....
        /*0100*/ 	.word	0xffffffff


	//   ....[7]....
        /*0104*/ 	.word	0xffffffff


	//   ....[8]....
        /*0108*/ 	.word	0xffffffff


	//   ....[9]....
        /*010c*/ 	.word	0xffffffff


	//   ....[10]....
        /*0110*/ 	.word	0xffffffff


	//   ....[11]....
        /*0114*/ 	.word	0xffffffff


	//   ....[12]....
        /*0118*/ 	.word	0xffffffff


	//   ....[13]....
        /*011c*/ 	.word	0xffffffff


	//   ....[14]....
        /*0120*/ 	.word	0xffffffff


	//   ....[15]....
        /*0124*/ 	.word	0xffffffff


	//   ....[16]....
        /*0128*/ 	.word	0xffffffff


	//   ....[17]....
        /*012c*/ 	.word	0xffffffff


	//   ....[18]....
        /*0130*/ 	.word	0xffffffff


	//   ....[19]....
        /*0134*/ 	.word	0xffffffff


	//   ....[20]....
        /*0138*/ 	.word	0xffffffff


	//   ....[21]....
        /*013c*/ 	.word	0xffffffff


	//   ....[22]....
        /*0140*/ 	.word	0xffffffff


	//   ....[23]....
        /*0144*/ 	.word	0xffffffff


	//   ....[24]....
        /*0148*/ 	.word	0xffffffff


	//   ....[25]....
        /*014c*/ 	.word	0xffffffff


	//   ....[26]....
        /*0150*/ 	.word	0xffffffff


	//   ....[27]....
        /*0154*/ 	.word	0xffffffff


	//   ....[28]....
        /*0158*/ 	.word	0xffffffff


	//   ....[29]....
        /*015c*/ 	.word	0xffffffff


	//   ....[30]....
        /*0160*/ 	.word	0xffffffff


	//   ....[31]....
        /*0164*/ 	.word	0xffffffff


	//   ....[32]....
        /*0168*/ 	.word	0xffffffff


	//   ....[33]....
        /*016c*/ 	.word	0xffffffff


	//   ....[34]....
        /*0170*/ 	.word	0xffffffff


	//   ....[35]....
        /*0174*/ 	.word	0xffffffff


	//   ....[36]....
        /*0178*/ 	.word	0xffffffff


	//   ....[37]....
        /*017c*/ 	.word	0xffffffff


	//   ....[38]....
        /*0180*/ 	.word	0xffffffff


	//   ....[39]....
        /*0184*/ 	.word	0xffffffff


	//   ....[40]....
        /*0188*/ 	.word	0xffffffff


	//   ....[41]....
        /*018c*/ 	.word	0xffffffff


	//   ....[42]....
        /*0190*/ 	.word	0xffffffff


	//   ....[43]....
        /*0194*/ 	.word	0x0500000f


	//   ....[44]....
        /*0198*/ 	.word	0x0500000f


	//   ....[45]....
        /*019c*/ 	.word	0x0500000f


	//   ....[46]....
        /*01a0*/ 	.word	0x0500000f


	//   ....[47]....
        /*01a4*/ 	.word	0x0500000f


	//   ....[48]....
        /*01a8*/ 	.word	0x0500000f


	//   ....[49]....
        /*01ac*/ 	.word	0x0500000f


	//   ....[50]....
        /*01b0*/ 	.word	0x0500000f


	//   ....[51]....
        /*01b4*/ 	.word	0x0500000f


	//   ....[52]....
        /*01b8*/ 	.word	0x0500000f


	//----- nvinfo : EIATTR_COOP_GROUP_INSTR_OFFSETS
	.align		4
.L_593:
        /*01bc*/ 	.byte	0x04, 0x28
        /*01be*/ 	.short	(.L_595 - .L_594)


	//   ....[0]....
.L_594:
        /*01c0*/ 	.word	0x00000060


	//   ....[1]....
        /*01c4*/ 	.word	0x00000130


	//   ....[2]....
        /*01c8*/ 	.word	0x00000220


	//   ....[3]....
        /*01cc*/ 	.word	0x00000360


	//   ....[4]....
        /*01d0*/ 	.word	0x000004c0


	//   ....[5]....
        /*01d4*/ 	.word	0x000005e0


	//   ....[6]....
        /*01d8*/ 	.word	0x00000740


	//   ....[7]....
        /*01dc*/ 	.word	0x00001260


	//   ....[8]....
        /*01e0*/ 	.word	0x000031a0


	//   ....[9]....
        /*01e4*/ 	.word	0x00004030


	//   ....[10]....
        /*01e8*/ 	.word	0x00004110


	//   ....[11]....
        /*01ec*/ 	.word	0x00004290


	//   ....[12]....
        /*01f0*/ 	.word	0x00004330


	//   ....[13]....
        /*01f4*/ 	.word	0x00004e50


	//   ....[14]....
        /*01f8*/ 	.word	0x00005550


	//   ....[15]....
        /*01fc*/ 	.word	0x00005610


	//   ....[16]....
        /*0200*/ 	.word	0x000058c0


	//   ....[17]....
        /*0204*/ 	.word	0x00005a80


	//   ....[18]....
        /*0208*/ 	.word	0x00006ad0


	//   ....[19]....
        /*020c*/ 	.word	0x00006b40


	//   ....[20]....
        /*0210*/ 	.word	0x00006b90


	//   ....[21]....
        /*0214*/ 	.word	0x00006bb0


	//   ....[22]....
        /*0218*/ 	.word	0x00006bd0


	//   ....[23]....
        /*021c*/ 	.word	0x000076a0


	//   ....[24]....
        /*0220*/ 	.word	0x00007b00


	//   ....[25]....
        /*0224*/ 	.word	0x00007b30


	//   ....[26]....
        /*0228*/ 	.word	0x00007b60


	//   ....[27]....
        /*022c*/ 	.word	0x00007b90


	//   ....[28]....
        /*0230*/ 	.word	0x00008010


	//   ....[29]....
        /*0234*/ 	.word	0x00008030


	//   ....[30]....
        /*0238*/ 	.word	0x00008c80


	//   ....[31]....
        /*023c*/ 	.word	0x00008ca0


	//   ....[32]....
        /*0240*/ 	.word	0x00009cd0


	//   ....[33]....
        /*0244*/ 	.word	0x0000a6a0


	//   ....[34]....
        /*0248*/ 	.word	0x0000af40


	//   ....[35]....
        /*024c*/ 	.word	0x0000af70


	//   ....[36]....
        /*0250*/ 	.word	0x0000afa0


	//   ....[37]....
        /*0254*/ 	.word	0x0000b050


	//   ....[38]....
        /*0258*/ 	.word	0x0000b080


	//   ....[39]....
        /*025c*/ 	.word	0x0000b0f0


	//   ....[40]....
        /*0260*/ 	.word	0x0000b120


	//   ....[41]....
        /*0264*/ 	.word	0x0000b130


	//   ....[42]....
        /*0268*/ 	.word	0x0000e020


	//   ....[43]....
        /*026c*/ 	.word	0x0000e560


	//   ....[44]....
        /*0270*/ 	.word	0x0000e6d0


	//   ....[45]....
        /*0274*/ 	.word	0x0000e730


	//   ....[46]....
        /*0278*/ 	.word	0x0000e7d0


	//   ....[47]....
        /*027c*/ 	.word	0x0000e8d0


	//   ....[48]....
        /*0280*/ 	.word	0x0000e940


	//   ....[49]....
        /*0284*/ 	.word	0x0000ea20


	//   ....[50]....
        /*0288*/ 	.word	0x0000ea90


	//   ....[51]....
        /*028c*/ 	.word	0x0000eb60


	//   ....[52]....
        /*0290*/ 	.word	0x0000ef70


	//----- nvinfo : EIATTR_REG_RECONFIG
	.align		4
.L_595:
        /*0294*/ 	.byte	0x01, 0x54
	.zero		2


	//----- nvinfo : EIATTR_SYSCALL_OFFSETS
	.align		4
        /*0298*/ 	.byte	0x04, 0x46
        /*029a*/ 	.short	(.L_597 - .L_596)


	//   ....[0]....
.L_596:
        /*029c*/ 	.word	0x00003370


	//   ....[1]....
        /*02a0*/ 	.word	0x0000a360


	//   ....[2]....
        /*02a4*/ 	.word	0x0000a4a0


	//   ....[3]....
        /*02a8*/ 	.word	0x0000a590


	//   ....[4]....
        /*02ac*/ 	.word	0x0000abd0


	//----- nvinfo : EIATTR_MBARRIER_INSTR_OFFSETS
	.align		4
.L_597:
        /*02b0*/ 	.byte	0x04, 0x39
        /*02b2*/ 	.short	(.L_599 - .L_598)


	//   ....[0]....
.L_598:
        /*02b4*/ 	.word	0x00000250
        /*02b8*/ 	.word	0x000000ff
        /*02bc*/ 	.word	0x00028c00
        /*02c0*/ 	.short	0x0100
        /*02c2*/ 	.byte	0x08
	.zero		1


	//   ....[1]....
        /*02c4*/ 	.word	0x00000260
        /*02c8*/ 	.word	0x000000ff
        /*02cc*/ 	.word	0x00028c20
        /*02d0*/ 	.short	0x0100
        /*02d2*/ 	.byte	0x08
	.zero		1


	//   ....[2]....
        /*02d4*/ 	.word	0x00000310
        /*02d8*/ 	.word	0x000000ff
        /*02dc*/ 	.word	0x00028c30
        /*02e0*/ 	.short	0x0100
        /*02e2*/ 	.byte	0x06
	.zero		1


	//   ....[3]....
        /*02e4*/ 	.word	0x00000320
        /*02e8*/ 	.word	0x000000ff
        /*02ec*/ 	.word	0x00028c40
        /*02f0*/ 	.short	0x0100
        /*02f2*/ 	.byte	0x06
	.zero		1


	//   ....[4]....
        /*02f4*/ 	.word	0x00000330
        /*02f8*/ 	.word	0x000000ff
        /*02fc*/ 	.word	0x00028c38
        /*0300*/ 	.short	0x0100
        /*0302*/ 	.byte	0x06
	.zero		1


	//   ....[5]....
        /*0304*/ 	.word	0x00000340
        /*0308*/ 	.word	0x000000ff
        /*030c*/ 	.word	0x00028c48
        /*0310*/ 	.short	0x0100
        /*0312*/ 	.byte	0x06
	.zero		1


	//   ....[6]....
        /*0314*/ 	.word	0x00000470
        /*0318*/ 	.word	0x000000ff
        /*031c*/ 	.word	0x00028c50
        /*0320*/ 	.short	0x0100
        /*0322*/ 	.byte	0x08
	.zero		1


	//   ....[7]....
        /*0324*/ 	.word	0x00000480
        /*0328*/ 	.word	0x000000ff
        /*032c*/ 	.word	0x00028c60
        /*0330*/ 	.short	0x0100
        /*0332*/ 	.byte	0x08
	.zero		1


	//   ....[8]....
        /*0334*/ 	.word	0x00000490
        /*0338*/ 	.word	0x000000ff
        /*033c*/ 	.word	0x00028c58
        /*0340*/ 	.short	0x0100
        /*0342*/ 	.byte	0x08
	.zero		1


	//   ....[9]....
        /*0344*/ 	.word	0x000004a0
        /*0348*/ 	.word	0x000000ff
        /*034c*/ 	.word	0x00028c68
        /*0350*/ 	.short	0x0100
        /*0352*/ 	.byte	0x08
	.zero		1


	//   ....[10]....
        /*0354*/ 	.word	0x00000590
        /*0358*/ 	.word	0x000000ff
        /*035c*/ 	.word	0x00028c70
        /*0360*/ 	.short	0x0100
        /*0362*/ 	.byte	0x06
	.zero		1


	//   ....[11]....
        /*0364*/ 	.word	0x000005a0
        /*0368*/ 	.word	0x000000ff
        /*036c*/ 	.word	0x00028c80
        /*0370*/ 	.short	0x0100
        /*0372*/ 	.byte	0x06
	.zero		1


	//   ....[12]....
        /*0374*/ 	.word	0x000005b0
        /*0378*/ 	.word	0x000000ff
        /*037c*/ 	.word	0x00028c78
        /*0380*/ 	.short	0x0100
        /*0382*/ 	.byte	0x06
	.zero		1


	//   ....[13]....
        /*0384*/ 	.word	0x000005c0
        /*0388*/ 	.word	0x000000ff
        /*038c*/ 	.word	0x00028c88
        /*0390*/ 	.short	0x0100
        /*0392*/ 	.byte	0x06
	.zero		1


	//   ....[14]....
        /*0394*/ 	.word	0x000006f0
        /*0398*/ 	.word	0x000000ff
        /*039c*/ 	.word	0x00028c90
        /*03a0*/ 	.short	0x0100
        /*03a2*/ 	.byte	0x08
	.zero		1


	//   ....[15]....
        /*03a4*/ 	.word	0x00000700
        /*03a8*/ 	.word	0x000000ff
        /*03ac*/ 	.word	0x00028ca0
        /*03b0*/ 	.short	0x0100
        /*03b2*/ 	.byte	0x08
	.zero		1


	//   ....[16]....
        /*03b4*/ 	.word	0x00000710
        /*03b8*/ 	.word	0x000000ff
        /*03bc*/ 	.word	0x00028c98
        /*03c0*/ 	.short	0x0100
        /*03c2*/ 	.byte	0x08
	.zero		1


	//   ....[17]....
        /*03c4*/ 	.word	0x00000720
        /*03c8*/ 	.word	0x000000ff
        /*03cc*/ 	.word	0x00028ca8
        /*03d0*/ 	.short	0x0100
        /*03d2*/ 	.byte	0x08
	.zero		1


	//   ....[18]....
        /*03d4*/ 	.word	0x00000850
        /*03d8*/ 	.word	0x000000ff
        /*03dc*/ 	.word	0x00028cb0
        /*03e0*/ 	.short	0x0100
        /*03e2*/ 	.byte	0x08
	.zero		1


	//   ....[19]....
        /*03e4*/ 	.word	0x00000860
        /*03e8*/ 	.word	0x000000ff
        /*03ec*/ 	.word	0x00028cc0
        /*03f0*/ 	.short	0x0100
        /*03f2*/ 	.byte	0x08
	.zero		1


	//   ....[20]....
        /*03f4*/ 	.word	0x00000870
        /*03f8*/ 	.word	0x000000ff
        /*03fc*/ 	.word	0x00028cb8
        /*0400*/ 	.short	0x0100
        /*0402*/ 	.byte	0x08
	.zero		1


	//   ....[21]....
        /*0404*/ 	.word	0x00000880
        /*0408*/ 	.word	0x000000ff
        /*040c*/ 	.word	0x00028cc8
        /*0410*/ 	.short	0x0100
        /*0412*/ 	.byte	0x08
	.zero		1


	//   ....[22]....
        /*0414*/ 	.word	0x00001410
        /*0418*/ 	.word	0x000000ff
        /*041c*/ 	.word	0x00028c50
        /*0420*/ 	.short	0x010a
        /*0422*/ 	.byte	0x05
	.zero		1


	//   ....[23]....
        /*0424*/ 	.word	0x00001700
        /*0428*/ 	.word	0x00000005
        /*042c*/ 	.word	0x00000000
        /*0430*/ 	.short	0x0101
        /*0432*/ 	.byte	0x3f
	.zero		1


	//   ....[24]....
        /*0434*/ 	.word	0x00002050
        /*0438*/ 	.word	0x000000ff
        /*043c*/ 	.word	0x00028c50
        /*0440*/ 	.short	0x010a
        /*0442*/ 	.byte	0x07
	.zero		1


	//   ....[25]....
        /*0444*/ 	.word	0x00002090
        /*0448*/ 	.word	0x000000ff
        /*044c*/ 	.word	0x00028c50
        /*0450*/ 	.short	0x010a
        /*0452*/ 	.byte	0x07
	.zero		1


	//   ....[26]....
        /*0454*/ 	.word	0x00002260
        /*0458*/ 	.word	0x00000005
        /*045c*/ 	.word	0x00000000
        /*0460*/ 	.short	0x0101
        /*0462*/ 	.byte	0x3f
	.zero		1


	//   ....[27]....
        /*0464*/ 	.word	0x000033b0
        /*0468*/ 	.word	0x000000ff
        /*046c*/ 	.word	0x00028c00
        /*0470*/ 	.short	0x010a
        /*0472*/ 	.byte	0x24
	.zero		1


	//   ....[28]....
        /*0474*/ 	.word	0x00003530
        /*0478*/ 	.word	0x000000ff
        /*047c*/ 	.word	0x00028c30
        /*0480*/ 	.short	0x010a
        /*0482*/ 	.byte	0x24
	.zero		1


	//   ....[29]....
        /*0484*/ 	.word	0x000035a0
        /*0488*/ 	.word	0x000000ff
        /*048c*/ 	.word	0x00028c30
        /*0490*/ 	.short	0x010a
        /*0492*/ 	.byte	0x24
	.zero		1


	//   ....[30]....
        /*0494*/ 	.word	0x00004750
        /*0498*/ 	.word	0x00000007
        /*049c*/ 	.word	0x00000000
        /*04a0*/ 	.short	0x0101
        /*04a2*/ 	.byte	0x3f
	.zero		1


	//   ....[31]....
        /*04a4*/ 	.word	0x00004b90
        /*04a8*/ 	.word	0x000000ff
        /*04ac*/ 	.word	0x00028c50
        /*04b0*/ 	.short	0x010a
        /*04b2*/ 	.byte	0x24
	.zero		1


	//   ....[32]....
        /*04b4*/ 	.word	0x00004be0
        /*04b8*/ 	.word	0x000000ff
        /*04bc*/ 	.word	0x00028c50
        /*04c0*/ 	.short	0x010a
        /*04c2*/ 	.byte	0x24
	.zero		1


	//   ....[33]....
        /*04c4*/ 	.word	0x00004e70
        /*04c8*/ 	.word	0x0000000e
        /*04cc*/ 	.word	0x00000000
        /*04d0*/ 	.short	0x0101
        /*04d2*/ 	.byte	0x3f
	.zero		1


	//   ....[34]....
        /*04d4*/ 	.word	0x00004f70
        /*04d8*/ 	.word	0x000000ff
        /*04dc*/ 	.word	0x00028c30
        /*04e0*/ 	.short	0x010a
        /*04e2*/ 	.byte	0x07
	.zero		1


	//   ....[35]....
        /*04e4*/ 	.word	0x00004fb0
        /*04e8*/ 	.word	0x000000ff
        /*04ec*/ 	.word	0x00028c30
        /*04f0*/ 	.short	0x010a
        /*04f2*/ 	.byte	0x07
	.zero		1


	//   ....[36]....
        /*04f4*/ 	.word	0x00005dc0
        /*04f8*/ 	.word	0x00000098
        /*04fc*/ 	.word	0x00000000
        /*0500*/ 	.short	0x0101
        /*0502*/ 	.byte	0x3f
	.zero		1


	//   ....[37]....
        /*0504*/ 	.word	0x00006830
        /*0508*/ 	.word	0x000000ff
        /*050c*/ 	.word	0x00028c50
        /*0510*/ 	.short	0x010a
        /*0512*/ 	.byte	0x07
	.zero		1


	//   ....[38]....
        /*0514*/ 	.word	0x00006870
        /*0518*/ 	.word	0x000000ff
        /*051c*/ 	.word	0x00028c50
        /*0520*/ 	.short	0x010a
        /*0522*/ 	.byte	0x07
	.zero		1


	//   ....[39]....
        /*0524*/ 	.word	0x00006af0
        /*0528*/ 	.word	0x000000ab
        /*052c*/ 	.word	0x00000000
        /*0530*/ 	.short	0x0101
        /*0532*/ 	.byte	0x3f
	.zero		1


	//   ....[40]....
        /*0534*/ 	.word	0x00007660
        /*0538*/ 	.word	0x000000ff
        /*053c*/ 	.word	0x00000000
        /*0540*/ 	.short	0x0101
        /*0542*/ 	.byte	0x04
	.zero		1


	//   ....[41]....
        /*0544*/ 	.word	0x0000a8c0
        /*0548*/ 	.word	0x000000ff
        /*054c*/ 	.word	0x00028c40
        /*0550*/ 	.short	0x010a
        /*0552*/ 	.byte	0x26
	.zero		1


	//   ....[42]....
        /*0554*/ 	.word	0x0000b240
        /*0558*/ 	.word	0x000000ff
        /*055c*/ 	.word	0x00028c00
        /*0560*/ 	.short	0x0107
        /*0562*/ 	.byte	0x26
	.zero		1


	//   ....[43]....
        /*0564*/ 	.word	0x0000b280
        /*0568*/ 	.word	0x000000ff
        /*056c*/ 	.word	0x00028c00
        /*0570*/ 	.short	0x0101
        /*0572*/ 	.byte	0x26
	.zero		1


	//   ....[44]....
        /*0574*/ 	.word	0x0000b290
        /*0578*/ 	.word	0x000000ff
        /*057c*/ 	.word	0x00028c20
        /*0580*/ 	.short	0x010a
        /*0582*/ 	.byte	0x26
	.zero		1


	//   ....[45]....
        /*0584*/ 	.word	0x0000b2f0
        /*0588*/ 	.word	0x000000ff
        /*058c*/ 	.word	0x00028c60
        /*0590*/ 	.short	0x010a
        /*0592*/ 	.byte	0x26
	.zero		1


	//   ....[46]....
        /*0594*/ 	.word	0x0000be80
        /*0598*/ 	.word	0x000000ff
        /*059c*/ 	.word	0x00028c48
        /*05a0*/ 	.short	0x010a
        /*05a2*/ 	.byte	0x26
	.zero		1


	//   ....[47]....
        /*05a4*/ 	.word	0x0000c050
        /*05a8*/ 	.word	0x000000ff
        /*05ac*/ 	.word	0x00028c68
        /*05b0*/ 	.short	0x010a
        /*05b2*/ 	.byte	0x26
	.zero		1


	//   ....[48]....
        /*05b4*/ 	.word	0x0000c9f0
        /*05b8*/ 	.word	0x000000ff
        /*05bc*/ 	.word	0x00028c40
        /*05c0*/ 	.short	0x010a
        /*05c2*/ 	.byte	0x26
	.zero		1


	//   ....[49]....
        /*05c4*/ 	.word	0x0000cbd0
        /*05c8*/ 	.word	0x000000ff
        /*05cc*/ 	.word	0x00028c60
        /*05d0*/ 	.short	0x010a
        /*05d2*/ 	.byte	0x26
	.zero		1


	//   ....[50]....
        /*05d4*/ 	.word	0x0000d5b0
        /*05d8*/ 	.word	0x000000ff
        /*05dc*/ 	.word	0x00028c48
        /*05e0*/ 	.short	0x010a
        /*05e2*/ 	.byte	0x26
	.zero		1


	//   ....[51]....
        /*05e4*/ 	.word	0x0000d790
        /*05e8*/ 	.word	0x000000ff
        /*05ec*/ 	.word	0x00028c68
        /*05f0*/ 	.short	0x010a
        /*05f2*/ 	.byte	0x26
	.zero		1


	//   ....[52]....
        /*05f4*/ 	.word	0x0000dfb0
        /*05f8*/ 	.word	0x00000002
        /*05fc*/ 	.word	0x00028c20
        /*0600*/ 	.short	0x010a
        /*0602*/ 	.byte	0x3f
	.zero		1


	//   ....[53]....
        /*0604*/ 	.word	0x0000e130
        /*0608*/ 	.word	0x00000007
        /*060c*/ 	.word	0x00000000
        /*0610*/ 	.short	0x010a
        /*0612*/ 	.byte	0x3f
	.zero		1


	//   ....[54]....
        /*0614*/ 	.word	0x0000e1a0
        /*0618*/ 	.word	0x00000005
        /*061c*/ 	.word	0x00000000
        /*0620*/ 	.short	0x010a
        /*0622*/ 	.byte	0x3f
	.zero		1


	//   ....[55]....
        /*0624*/ 	.word	0x0000e200
        /*0628*/ 	.word	0x00000005
        /*062c*/ 	.word	0x00000000
        /*0630*/ 	.short	0x010a
        /*0632*/ 	.byte	0x3f
	.zero		1


	//   ....[56]....
        /*0634*/ 	.word	0x0000e230
        /*0638*/ 	.word	0x00000003
        /*063c*/ 	.word	0x00000000
        /*0640*/ 	.short	0x010a
        /*0642*/ 	.byte	0x3f
	.zero		1


	//   ....[57]....
        /*0644*/ 	.word	0x0000e2a0
        /*0648*/ 	.word	0x00000006
        /*064c*/ 	.word	0x00028c50
        /*0650*/ 	.short	0x010a
        /*0652*/ 	.byte	0x3f
	.zero		1


	//   ....[58]....
        /*0654*/ 	.word	0x0000e300
        /*0658*/ 	.word	0x00000006
        /*065c*/ 	.word	0x00028c50
        /*0660*/ 	.short	0x010a
        /*0662*/ 	.byte	0x3f
	.zero		1


	//   ....[59]....
        /*0664*/ 	.word	0x0000e360
        /*0668*/ 	.word	0x00000006
        /*066c*/ 	.word	0x00028c00
        /*0670*/ 	.short	0x010a
        /*0672*/ 	.byte	0x3f
	.zero		1


	//   ....[60]....
        /*0674*/ 	.word	0x0000e3c0
        /*0678*/ 	.word	0x00000008
        /*067c*/ 	.word	0x00028c30
        /*0680*/ 	.short	0x010a
        /*0682*/ 	.byte	0x3f
	.zero		1


	//   ....[61]....
        /*0684*/ 	.word	0x0000e410
        /*0688*/ 	.word	0x0000000e
        /*068c*/ 	.word	0x00028c50
        /*0690*/ 	.short	0x010a
        /*0692*/ 	.byte	0x3f
	.zero		1


	//   ....[62]....
        /*0694*/ 	.word	0x0000e470
        /*0698*/ 	.word	0x00000005
        /*069c*/ 	.word	0x00028c30
        /*06a0*/ 	.short	0x010a
        /*06a2*/ 	.byte	0x3f
	.zero		1


	//   ....[63]....
        /*06a4*/ 	.word	0x0000e4c0
        /*06a8*/ 	.word	0x000000ab
        /*06ac*/ 	.word	0x00028c50
        /*06b0*/ 	.short	0x010a
        /*06b2*/ 	.byte	0x3f
	.zero		1


	//   ....[64]....
        /*06b4*/ 	.word	0x0000e620
        /*06b8*/ 	.word	0x00000003
        /*06bc*/ 	.word	0x00028c40
        /*06c0*/ 	.short	0x010a
        /*06c2*/ 	.byte	0x3f
	.zero		1


	//   ....[65]....
        /*06c4*/ 	.word	0x0000eba0
        /*06c8*/ 	.word	0x00000003
        /*06cc*/ 	.word	0x00028c20
        /*06d0*/ 	.short	0x010a
        /*06d2*/ 	.byte	0x3f
	.zero		1


	//   ....[66]....
        /*06d4*/ 	.word	0x0000ec00
        /*06d8*/ 	.word	0x00000003
        /*06dc*/ 	.word	0x00028c60
        /*06e0*/ 	.short	0x010a
        /*06e2*/ 	.byte	0x3f
	.zero		1


	//   ....[67]....
        /*06e4*/ 	.word	0x0000ec60
        /*06e8*/ 	.word	0x00000003
        /*06ec*/ 	.word	0x00028c48
        /*06f0*/ 	.short	0x010a
        /*06f2*/ 	.byte	0x3f
	.zero		1


	//   ....[68]....
        /*06f4*/ 	.word	0x0000ecc0
        /*06f8*/ 	.word	0x00000003
        /*06fc*/ 	.word	0x00028c68
        /*0700*/ 	.short	0x010a
        /*0702*/ 	.byte	0x3f
	.zero		1


	//   ....[69]....
        /*0704*/ 	.word	0x0000ed20
        /*0708*/ 	.word	0x00000003
        /*070c*/ 	.word	0x00028c40
        /*0710*/ 	.short	0x010a
        /*0712*/ 	.byte	0x3f
	.zero		1


	//   ....[70]....
        /*0714*/ 	.word	0x0000ed80
        /*0718*/ 	.word	0x00000003
        /*071c*/ 	.word	0x00028c60
        /*0720*/ 	.short	0x010a
        /*0722*/ 	.byte	0x3f
	.zero		1


	//   ....[71]....
        /*0724*/ 	.word	0x0000ede0
        /*0728*/ 	.word	0x00000003
        /*072c*/ 	.word	0x00028c48
        /*0730*/ 	.short	0x010a
        /*0732*/ 	.byte	0x3f
	.zero		1


	//   ....[72]....
        /*0734*/ 	.word	0x0000ee40
        /*0738*/ 	.word	0x00000003
        /*073c*/ 	.word	0x00028c68
        /*0740*/ 	.short	0x010a
        /*0742*/ 	.byte	0x3f
	.zero		1


	//   ....[73]....
        /*0744*/ 	.word	0x0000ee90
        /*0748*/ 	.word	0x00000002
        /*074c*/ 	.word	0x00028c20
        /*0750*/ 	.short	0x010a
        /*0752*/ 	.byte	0x3f
	.zero		1


	//   ....[74]....
        /*0754*/ 	.word	0x0000f030
        /*0758*/ 	.word	0x00000007
        /*075c*/ 	.word	0x00000000
        /*0760*/ 	.short	0x010a
        /*0762*/ 	.byte	0x3f
	.zero		1


	//   ....[75]....
        /*0764*/ 	.word	0x0000f080
        /*0768*/ 	.word	0x00000005
        /*076c*/ 	.word	0x00000000
        /*0770*/ 	.short	0x010a
        /*0772*/ 	.byte	0x3f
	.zero		1


	//   ....[76]....
        /*0774*/ 	.word	0x0000f0d0
        /*0778*/ 	.word	0x00000005
        /*077c*/ 	.word	0x00000000
        /*0780*/ 	.short	0x010a
        /*0782*/ 	.byte	0x3f
	.zero		1


	//----- nvinfo : EIATTR_NUM_MBARRIERS
	.align		4
.L_599:
        /*0784*/ 	.byte	0x03, 0x38
        /*0786*/ 	.short	0x0016


	//----- nvinfo : EIATTR_EXIT_INSTR_OFFSETS
	.align		4
        /*0788*/ 	.byte	0x04, 0x1c
        /*078a*/ 	.short	(.L_601 - .L_600)


	//   ....[0]....
.L_600:
        /*078c*/ 	.word	0x0000e280


	//----- nvinfo : EIATTR_MAX_THREADS
	.align		4
.L_601:
        /*0790*/ 	.byte	0x04, 0x05
        /*0792*/ 	.short	(.L_603 - .L_602)
.L_602:
        /*0794*/ 	.word	0x00000180
        /*0798*/ 	.word	0x00000001
        /*079c*/ 	.word	0x00000001


	//----- nvinfo : EIATTR_CRS_STACK_SIZE
	.align		4
.L_603:
        /*07a0*/ 	.byte	0x04, 0x1e
        /*07a2*/ 	.short	(.L_605 - .L_604)
.L_604:
        /*07a4*/ 	.word	0x00000000


	//----- nvinfo : EIATTR_CBANK_PARAM_SIZE
	.align		4
.L_605:
        /*07a8*/ 	.byte	0x03, 0x19
        /*07aa*/ 	.short	0x0a70


	//----- nvinfo : EIATTR_PARAM_CBANK
	.align		4
        /*07ac*/ 	.byte	0x04, 0x0a
        /*07ae*/ 	.short	(.L_607 - .L_606)
	.align		4
.L_606:
        /*07b0*/ 	.word	index@(.nv.constant0._ZN7cutlass13device_kernelIN5flash11enable_sm90INS1_16FlashAttnFwdSm90INS1_25CollectiveMainloopFwdSm90ILi2EN4cute5tupleIJNS5_1CILi1EEES8_S8_EEENS6_IJNS7_ILi64EEESA_SA_EEELi512ENS_6half_tEfNS_4arch4Sm90ELb0ELb0ELb1ELb0ELb0ELb0ELb0ELb0ELb0ELb1ELb1ELb0EEENS1_21CollectiveEpilogueFwdINS6_IJSA_NS7_ILi512EEESA_EEES9_SC_SE_Li256ELb0ELb1ELb1ELb0EEENS1_19SingleTileSchedulerILb0ELb1ELb1ELi64EEEEEEEEEvNT_6ParamsE)
        /*07b4*/ 	.short	0x0210
        /*07b6*/ 	.short	0x0a70


	//----- nvinfo : EIATTR_SW_WAR
	.align		4
.L_607:
        /*07b8*/ 	.byte	0x04, 0x36
        /*07ba*/ 	.short	(.L_609 - .L_608)
.L_608:
        /*07bc*/ 	.word	0x00000008
.L_609:


//--------------------- .nv.info._ZN7cutlass13device_kernelIN5flash11enable_sm90INS1_16FlashAttnFwdSm90INS1_25CollectiveMainloopFwdSm90ILi2EN4cute5tupleIJNS5_1CILi1EEES8_S8_EEENS6_IJNS7_ILi64EEESA_SA_EEELi512ENS_6half_tEfNS_4arch4Sm90ELb0ELb0ELb1ELb0ELb0ELb0ELb1ELb0ELb0ELb1ELb1ELb0EEENS1_21CollectiveEpilogueFwdINS6_IJSA_NS7_ILi512EEESA_EEES9_SC_SE_Li256ELb0ELb1ELb1ELb0EEENS1_19SingleTileSchedulerILb0ELb1ELb1ELi64EEEEEEEEEvNT_6ParamsE --------------------------
	.section	.nv.info._ZN7cutlass13device_kernelIN5flash11enable_sm90INS1_16FlashAttnFwdSm90INS1_25CollectiveMainloopFwdSm90ILi2EN4cute5tupleIJNS5_1CILi1EEES8_S8_EEENS6_IJNS7_ILi64EEESA_SA_EEELi512ENS_6half_tEfNS_4arch4Sm90ELb0ELb0ELb1ELb0ELb0ELb0ELb1ELb0ELb0ELb1ELb1ELb0EEENS1_21CollectiveEpilogueFwdINS6_IJSA_NS7_ILi512EEESA_EEES9_SC_SE_Li256ELb0ELb1ELb1ELb0EEENS1_19SingleTileSchedulerILb0ELb1ELb1ELi64EEEEEEEEEvNT_6ParamsE,"",@"SHT_CUDA_INFO"
	.sectionflags	@""
	.align	4


	//----- nvinfo : EIATTR_CUDA_API_VERSION
	.align		4
        /*0000*/ 	.byte	0x04, 0x37
        /*0002*/ 	.short	(.L_611 - .L_610)
.L_610:
        /*0004*/ 	.word	0x00000082


	//----- nvinfo : EIATTR_KPARAM_INFO
	.align		4
.L_611:
        /*0008*/ 	.byte	0x04, 0x17
        /*000a*/ 	.short	(.L_613 - .L_612)
.L_612:
        /*000c*/ 	.word	0x00000000
        /*0010*/ 	.short	0x0000
        /*0012*/ 	.short	0x0070
        /*0014*/ 	.byte	0x00, 0xf0, 0x01, 0x2c


	//----- nvinfo : EIATTR_SPARSE_MMA_MASK
	.align		4
.L_613:
        /*0018*/ 	.byte	0x03, 0x50
        /*001a*/ 	.short	0x0000


	//----- nvinfo : EIATTR_MAXREG_COUNT
	.align		4
        /*001c*/ 	.byte	0x03, 0x1b
        /*001e*/ 	.short	0x00a8


	//----- nvinfo : EIATTR_NUM_BARRIERS
	.align		4
        /*0020*/ 	.byte	0x02, 0x4c
        /*0022*/ 	.byte	0x10
	.zero		1


	//----- nvinfo : EIATTR_EXTERNS
	.align		4
        /*0024*/ 	.byte	0x04, 0x0f
        /*0026*/ 	.short	(.L_615 - .L_614)


	//   ....[0]....
	.align		4
.L_614:
        /*0028*/ 	.word	index@(__assertfail)


	//----- nvinfo : EIATTR_ANNOTATIONS
	.align		4
.L_615:
        /*002c*/ 	.byte	0x04, 0x55
        /*002e*/ 	.short	(.L_617 - .L_616)


	//   ....[0]....
.L_616:
        /* <DEDUP_REMOVED lines=17> */


	//----- nvinfo : EIATTR_MERCURY_ISA_VERSION
	.align		4
.L_617:
        /*0128*/ 	.byte	0x03, 0x5f
        /*012a*/ 	.short	0x0101


	//----- nvinfo : EIATTR_INT_WARP_WIDE_INSTR_OFFSETS
	.align		4
        /*012c*/ 	.byte	0x04, 0x31
        /*012e*/ 	.short	(.L_619 - .L_618)


	//   ....[0]....
.L_618:
        /*0130*/ 	.word	0x00000130


	//   ....[1]....
        /*0134*/ 	.word	0x00000170


	//   ....[2]....
        /*0138*/ 	.word	0x000001e0


	//   ....[3]....
        /*013c*/ 	.word	0x000001f0


	//----- nvinfo : EIATTR_COOP_GROUP_MASK_REGIDS
	.align		4
.L_619:
        /*0140*/ 	.byte	0x04, 0x29
        /*0142*/ 	.short	(.L_621 - .L_620)


	//   ....[0]....
.L_620:
        /*0144*/ 	.word	0xffffffff


	//   ....[1]....
        /*0148*/ 	.word	0xffffffff


	//   ....[2]....
        /*014c*/ 	.word	0xffffffff


	//   ....[3]....
        /*0150*/ 	.word	0xffffffff


	//   ....[4]....
        /*0154*/ 	.word	0xffffffff


	//   ....[5]....
        /*0158*/ 	.word	0xffffffff


	//   ....[6]....
        /*015c*/ 	.word	0xffffffff


	//   ....[7]....
        /*0160*/ 	.word	0xffffffff


	//   ....[8]....
        /*0164*/ 	.word	0xffffffff


	//   ....[9]....
        /*0168*/ 	.word	0xffffffff


	//   ....[10]....
        /*016c*/ 	.word	0xffffffff


	//   ....[11]....
        /*0170*/ 	.word	0xffffffff


	//   ....[12]....
        /*0174*/ 	.word	0xffffffff


	//   ....[13]....
        /*0178*/ 	.word	0xffffffff


	//   ....[14]....
        /*017c*/ 	.word	0xffffffff


	//   ....[15]....
        /*0180*/ 	.word	0xffffffff


	//   ....[16]....
        /*0184*/ 	.word	0xffffffff


	//   ....[17]....
        /*0188*/ 	.word	0xffffffff


	//   ....[18]....
        /*018c*/ 	.word	0xffffffff


	//   ....[19]....
        /*0190*/ 	.word	0xffffffff


	//   ....[20]....
        /*0194*/ 	.word	0xffffffff


	//   ....[21]....
        /*0198*/ 	.word	0xffffffff


	//   ....[22]....
        /*019c*/ 	.word	0xffffffff


	//   ....[23]....
        /*01a0*/ 	.word	0xffffffff


	//   ....[24]....
        /*01a4*/ 	.word	0xffffffff


	//   ....[25]....
        /*01a8*/ 	.word	0xffffffff


	//   ....[26]....
        /*01ac*/ 	.word	0xffffffff


	//   ....[27]....
        /*01b0*/ 	.word	0xffffffff


	//   ....[28]....
        /*01b4*/ 	.word	0xffffffff


	//   ....[29]....
        /*01b8*/ 	.word	0xffffffff


	//   ....[30]....
        /*01bc*/ 	.word	0xffffffff


	//   ....[31]....
        /*01c0*/ 	.word	0xffffffff


	//   ....[32]....
        /*01c4*/ 	.word	0xffffffff


	//   ....[33]....
        /*01c8*/ 	.word	0xffffffff


	//   ....[34]....
        /*01cc*/ 	.word	0xffffffff


	//   ....[35]....
        /*01d0*/ 	.word	0xffffffff


	//   ....[36]....
        /*01d4*/ 	.word	0xffffffff


	//   ....[37]....
        /*01d8*/ 	.word	0xffffffff


	//   ....[38]....
        /*01dc*/ 	.word	0xffffffff


	//   ....[39]....
        /*01e0*/ 	.word	0xffffffff


	//   ....[40]....
        /*01e4*/ 	.word	0xffffffff


	//   ....[41]....
        /*01e8*/ 	.word	0xffffffff


	//   ....[42]....
        /*01ec*/ 	.word	0xffffffff


	//   ....[43]....
        /*01f0*/ 	.word	0xffffffff


	//   ....[44]....
        /*01f4*/ 	.word	0xffffffff


	//   ....[45]....
        /*01f8*/ 	.word	0xffffffff


	//   ....[46]....
        /*01fc*/ 	.word	0xffffffff


	//   ....[47]....
        /*0200*/ 	.word	0xffffffff


	//   ....[48]....
        /*0204*/ 	.word	0xffffffff


	//   ....[49]....
        /*0208*/ 	.word	0xffffffff


	//   ....[50]....
        /*020c*/ 	.word	0xffffffff


	//   ....[51]....
        /*0210*/ 	.word	0xffffffff


	//   ....[52]....
        /*0214*/ 	.word	0xffffffff


	//   ....[53]....
        /*0218*/ 	.word	0x0500000f


	//   ....[54]....
        /*021c*/ 	.word	0x0500000f


	//   ....[55]....
        /*0220*/ 	.word	0x0500000f


	//   ....[56]....
        /*0224*/ 	.word	0x0500000f


	//   ....[57]....
        /*0228*/ 	.word	0x0500000f


	//   ....[58]....
        /*022c*/ 	.word	0x0500000f


	//   ....[59]....
        /*0230*/ 	.word	0x0500000f


	//   ....[60]....
        /*0234*/ 	.word	0x0500000f


	//   ....[61]....
        /*0238*/ 	.word	0x0500000f


	//   ....[62]....
        /*023c*/ 	.word	0x0500000f


	//   ....[63]....
        /*0240*/ 	.word	0x0500000f


	//   ....[64]....
        /*0244*/ 	.word	0x0500000f


	//   ....[65]....
        /*0248*/ 	.word	0x0500000f


	//   ....[66]....
        /*024c*/ 	.word	0x0500000f


	//   ....[67]....
        /*0250*/ 	.word	0x0500000f


	//   ....[68]....
        /*0254*/ 	.word	0x0500000f


	//   ....[69]....
        /*0258*/ 	.word	0x0500000f


	//   ....[70]....
        /*025c*/ 	.word	0x0500000f


	//----- nvinfo : EIATTR_COOP_GROUP_INSTR_OFFSETS
	.align		4
.L_621:
        /*0260*/ 	.byte	0x04, 0x28
        /*0262*/ 	.short	(.L_623 - .L_622)


	//   ....[0]....
.L_622:
        /*0264*/ 	.word	0x00000070


	//   ....[1]....
        /*0268*/ 	.word	0x00000140


	//   ....[2]....
        /*026c*/ 	.word	0x00000190


	//   ....[3]....
        /*0270*/ 	.word	0x000003a0


	//   ....[4]....
        /*0274*/ 	.word	0x00000500


	//   ....[5]....
        /*0278*/ 	.word	0x00000620


	//   ....[6]....
        /*027c*/ 	.word	0x00000780


	//   ....[7]....
        /*0280*/ 	.word	0x00001380


	//   ....[8]....
        /*0284*/ 	.word	0x000031d0


	//   ....[9]....
        /*0288*/ 	.word	0x00004310


	//   ....[10]....
        /*028c*/ 	.word	0x00005880


	//   ....[11]....
        /*0290*/ 	.word	0x00005910


	//   ....[12]....
        /*0294*/ 	.word	0x00005b40


	//   ....[13]....
        /*0298*/ 	.word	0x00005bc0


	//   ....[14]....
        /*029c*/ 	.word	0x00006600


	//   ....[15]....
        /*02a0*/ 	.word	0x00007030


	//   ....[16]....
        /*02a4*/ 	.word	0x00008220


	//   ....[17]....
        /*02a8*/ 	.word	0x000082f0


	//   ....[18]....
        /*02ac*/ 	.word	0x000085c0


	//   ....[19]....
        /*02b0*/ 	.word	0x00008790


	//   ....[20]....
        /*02b4*/ 	.word	0x00009720


	//   ....[21]....
        /*02b8*/ 	.word	0x00009790


	//   ....[22]....
        /*02bc*/ 	.word	0x000097f0


	//   ....[23]....
        /*02c0*/ 	.word	0x00009820


	//   ....[24]....
        /*02c4*/ 	.word	0x00009840


	//   ....[25]....
        /*02c8*/ 	.word	0x0000a2e0


	//   ....[26]....
        /*02cc*/ 	.word	0x0000a800


	//   ....[27]....
        /*02d0*/ 	.word	0x0000a830


	//   ....[28]....
        /*02d4*/ 	.word	0x0000a860


	//   ....[29]....
        /*02d8*/ 	.word	0x0000a870


	//   ....[30]....
        /*02dc*/ 	.word	0x0000ad10


	//   ....[31]....
        /*02e0*/ 	.word	0x0000ad40


	//   ....[32]....
        /*02e4*/ 	.word	0x0000b9b0


	//   ....[33]....
        /*02e8*/ 	.word	0x0000b9d0


	//   ....[34]....
        /*02ec*/ 	.word	0x0000ca60


	//   ....[35]....
        /*02f0*/ 	.word	0x0000d510


	//   ....[36]....
        /*02f4*/ 	.word	0x0000de60


	//   ....[37]....
        /*02f8*/ 	.word	0x0000de80


	//   ....[38]....
        /*02fc*/ 	.word	0x0000df10


	//   ....[39]....
        /*0300*/ 	.word	0x0000df40


	//   ....[40]....
        /*0304*/ 	.word	0x0000df90


	//   ....[41]....
        /*0308*/ 	.word	0x0000dfe0


	//   ....[42]....
        /*030c*/ 	.word	0x0000e010


	//   ....[43]....
        /*0310*/ 	.word	0x0000e020


	//   ....[44]....
        /*0314*/ 	.word	0x0000e9c0


	//   ....[45]....
        /*0318*/ 	.word	0x0000e9e0


	//   ....[46]....
        /*031c*/ 	.word	0x0000ea00


	//   ....[47]....
        /*0320*/ 	.word	0x0000eb20


	//   ....[48]....
        /*0324*/ 	.word	0x0000ecd0


	//   ....[49]....
        /*0328*/ 	.word	0x0000ed00


	//   ....[50]....
        /*032c*/ 	.word	0x0000ee50


	//   ....[51]....
        /*0330*/ 	.word	0x0000ee60


	//   ....[52]....
        /*0334*/ 	.word	0x00011f20


	//   ....[53]....
        /*0338*/ 	.word	0x000123e0


	//   ....[54]....
        /*033c*/ 	.word	0x00012560


	//   ....[55]....
        /*0340*/ 	.word	0x000125b0


	//   ....[56]....
        /*0344*/ 	.word	0x000126c0


	//   ....[57]....
        /*0348*/ 	.word	0x00012770


	//   ....[58]....
        /*034c*/ 	.word	0x00012860


	//   ....[59]....
        /*0350*/ 	.word	0x000128c0


	//   ....[60]....
        /*0354*/ 	.word	0x000129b0


	//   ....[61]....
        /*0358*/ 	.word	0x00012a00


	//   ....[62]....
        /*035c*/ 	.word	0x00012a90


	//   ....[63]....
        /*0360*/ 	.word	0x00012bb0


	//   ....[64]....
        /*0364*/ 	.word	0x00012ec0


	//   ....[65]....
        /*0368*/ 	.word	0x00012f10


	//   ....[66]....
        /*036c*/ 	.word	0x00013100


	//   ....[67]....
        /*0370*/ 	.word	0x00013150


	//   ....[68]....
        /*0374*/ 	.word	0x00013380


	//   ....[69]....
        /*0378*/ 	.word	0x000133d0


	//   ....[70]....
        /*037c*/ 	.word	0x000137e0


	//----- nvinfo : EIATTR_REG_RECONFIG
	.align		4
.L_623:
        /*0380*/ 	.byte	0x01, 0x54
	.zero		2


	//----- nvinfo : EIATTR_SYSCALL_OFFSETS
	.align		4
        /*0384*/ 	.byte	0x04, 0x46
        /*0386*/ 	.short	(.L_625 - .L_624)


	//   ....[0]....
.L_624:
        /*0388*/ 	.word	0x00003380


	//   ....[1]....
        /*038c*/ 	.word	0x0000d150


	//   ....[2]....
        /*0390*/ 	.word	0x0000d290


	//   ....[3]....
        /*0394*/ 	.word	0x0000d380


	//   ....[4]....
        /*0398*/ 	.word	0x0000daa0


	//   ....[5]....
        /*039c*/ 	.word	0x0000e330


	//----- nvinfo : EIATTR_MBARRIER_INSTR_OFFSETS
	.align		4
.L_625:
        /*03a0*/ 	.byte	0x04, 0x39
        /*03a2*/ 	.short	(.L_627 - .L_626)


	//   ....[0]....
.L_626:
        /*03a4*/ 	.word	0x00000280
        /*03a8*/ 	.word	0x000000ff
        /*03ac*/ 	.word	0x00038800
        /*03b0*/ 	.short	0x0100
        /*03b2*/ 	.byte	0x08
	.zero		1


	//   ....[1]....
        /*03b4*/ 	.word	0x00000290
        /*03b8*/ 	.word	0x000000ff
        /*03bc*/ 	.word	0x00038810
        /*03c0*/ 	.short	0x0100
        /*03c2*/ 	.byte	0x08
	.zero		1


	//   ....[2]....
        /*03c4*/ 	.word	0x000002a0
        /*03c8*/ 	.word	0x000000ff
        /*03cc*/ 	.word	0x00038820
        /*03d0*/ 	.short	0x0100
        /*03d2*/ 	.byte	0x08
	.zero		1


	//   ....[3]....
        /*03d4*/ 	.word	0x00000350
        /*03d8*/ 	.word	0x000000ff
        /*03dc*/ 	.word	0x00038830
        /*03e0*/ 	.short	0x0100
        /*03e2*/ 	.byte	0x06
	.zero		1


	//   ....[4]....
        /*03e4*/ 	.word	0x00000360
        /*03e8*/ 	.word	0x000000ff
        /*03ec*/ 	.word	0x00038840
        /*03f0*/ 	.short	0x0100
        /*03f2*/ 	.byte	0x06
	.zero		1


	//   ....[5]....
        /*03f4*/ 	.word	0x00000370
        /*03f8*/ 	.word	0x000000ff
        /*03fc*/ 	.word	0x00038838
        /*0400*/ 	.short	0x0100
        /*0402*/ 	.byte	0x06
	.zero		1


	//   ....[6]....
        /*0404*/ 	.word	0x00000380
        /*0408*/ 	.word	0x000000ff
        /*040c*/ 	.word	0x00038848
        /*0410*/ 	.short	0x0100
        /*0412*/ 	.byte	0x06
	.zero		1


	//   ....[7]....
        /*0414*/ 	.word	0x000004b0
        /*0418*/ 	.word	0x000000ff
        /*041c*/ 	.word	0x00038850
        /*0420*/ 	.short	0x0100
        /*0422*/ 	.byte	0x08
	.zero		1


	//   ....[8]....
        /*0424*/ 	.word	0x000004c0
        /*0428*/ 	.word	0x000000ff
        /*042c*/ 	.word	0x00038860
        /*0430*/ 	.short	0x0100
        /*0432*/ 	.byte	0x08
	.zero		1


	//   ....[9]....
        /*0434*/ 	.word	0x000004d0
        /*0438*/ 	.word	0x000000ff
        /*043c*/ 	.word	0x00038858
        /*0440*/ 	.short	0x0100
        /*0442*/ 	.byte	0x08
	.zero		1


	//   ....[10]....
        /*0444*/ 	.word	0x000004e0
        /*0448*/ 	.word	0x000000ff
        /*044c*/ 	.word	0x00038868
        /*0450*/ 	.short	0x0100
        /*0452*/ 	.byte	0x08
	.zero		1


	//   ....[11]....
        /*0454*/ 	.word	0x000005d0
        /*0458*/ 	.word	0x000000ff
        /*045c*/ 	.word	0x00038870
        /*0460*/ 	.short	0x0100
        /*0462*/ 	.byte	0x06
	.zero		1


	//   ....[12]....
        /*0464*/ 	.word	0x000005e0
        /*0468*/ 	.word	0x000000ff
        /*046c*/ 	.word	0x00038880
        /*0470*/ 	.short	0x0100
        /*0472*/ 	.byte	0x06
	.zero		1


	//   ....[13]....
        /*0474*/ 	.word	0x000005f0
        /*0478*/ 	.word	0x000000ff
        /*047c*/ 	.word	0x00038878
        /*0480*/ 	.short	0x0100
        /*0482*/ 	.byte	0x06
	.zero		1


	//   ....[14]....
        /*0484*/ 	.word	0x00000600
        /*0488*/ 	.word	0x000000ff
        /*048c*/ 	.word	0x00038888
        /*0490*/ 	.short	0x0100
        /*0492*/ 	.byte	0x06
	.zero		1


	//   ....[15]....
        /*0494*/ 	.word	0x00000730
        /*0498*/ 	.word	0x000000ff
        /*049c*/ 	.word	0x00038890
        /*04a0*/ 	.short	0x0100
        /*04a2*/ 	.byte	0x08
	.zero		1


	//   ....[16]....
        /*04a4*/ 	.word	0x00000740
        /*04a8*/ 	.word	0x000000ff
        /*04ac*/ 	.word	0x000388a0
        /*04b0*/ 	.short	0x0100
        /*04b2*/ 	.byte	0x08
	.zero		1


	//   ....[17]....
        /*04b4*/ 	.word	0x00000750
        /*04b8*/ 	.word	0x000000ff
        /*04bc*/ 	.word	0x00038898
        /*04c0*/ 	.short	0x0100
        /*04c2*/ 	.byte	0x08
	.zero		1


	//   ....[18]....
        /*04c4*/ 	.word	0x00000760
        /*04c8*/ 	.word	0x000000ff
        /*04cc*/ 	.word	0x000388a8
        /*04d0*/ 	.short	0x0100
        /*04d2*/ 	.byte	0x08
	.zero		1


	//   ....[19]....
        /*04d4*/ 	.word	0x00000890
        /*04d8*/ 	.word	0x000000ff
        /*04dc*/ 	.word	0x000388b0
        /*04e0*/ 	.short	0x0100
        /*04e2*/ 	.byte	0x08
	.zero		1


	//   ....[20]....
        /*04e4*/ 	.word	0x000008a0
        /*04e8*/ 	.word	0x000000ff
        /*04ec*/ 	.word	0x000388c0
        /*04f0*/ 	.short	0x0100
        /*04f2*/ 	.byte	0x08
	.zero		1


	//   ....[21]....
        /*04f4*/ 	.word	0x000008b0
        /*04f8*/ 	.word	0x000000ff
        /*04fc*/ 	.word	0x000388b8
        /*0500*/ 	.short	0x0100
        /*0502*/ 	.byte	0x08
	.zero		1


	//   ....[22]....
        /*0504*/ 	.word	0x000008c0
        /*0508*/ 	.word	0x000000ff
        /*050c*/ 	.word	0x000388c8
        /*0510*/ 	.short	0x0100
        /*0512*/ 	.byte	0x08
	.zero		1


	//   ....[23]....
        /*0514*/ 	.word	0x00001720
        /*0518*/ 	.word	0x00000008
        /*051c*/ 	.word	0x00000000
        /*0520*/ 	.short	0x0101
        /*0522*/ 	.byte	0x3f
	.zero		1


	//   ....[24]....
        /*0524*/ 	.word	0x000021c0
        /*0528*/ 	.word	0x00000004
        /*052c*/ 	.word	0x00000000
        /*0530*/ 	.short	0x0101
        /*0532*/ 	.byte	0x3f
	.zero		1


	//   ....[25]....
        /*0534*/ 	.word	0x000033b0
        /*0538*/ 	.word	0x000000b8
        /*053c*/ 	.word	0x00038800
        /*0540*/ 	.short	0x010a
        /*0542*/ 	.byte	0x3f
	.zero		1


	//   ....[26]....
        /*0544*/ 	.word	0x00003560
        /*0548*/ 	.word	0x000000b8
        /*054c*/ 	.word	0x00038830
        /*0550*/ 	.short	0x010a
        /*0552*/ 	.byte	0x3f
	.zero		1


	//   ....[27]....
        /*0554*/ 	.word	0x000035a0
        /*0558*/ 	.word	0x000000b8
        /*055c*/ 	.word	0x00038830
        /*0560*/ 	.short	0x010a
        /*0562*/ 	.byte	0x3f
	.zero		1


	//   ....[28]....
        /*0564*/ 	.word	0x000039b0
        /*0568*/ 	.word	0x000000b8
        /*056c*/ 	.word	0x00038810
        /*0570*/ 	.short	0x010a
        /*0572*/ 	.byte	0x3f
	.zero		1


	//   ....[29]....
        /*0574*/ 	.word	0x000039f0
        /*0578*/ 	.word	0x000000b8
        /*057c*/ 	.word	0x00038850
        /*0580*/ 	.short	0x010a
        /*0582*/ 	.byte	0x3f
	.zero		1


	//   ....[30]....
        /*0584*/ 	.word	0x00003ab0
        /*0588*/ 	.word	0x000000b8
        /*058c*/ 	.word	0x00038850
        /*0590*/ 	.short	0x010a
        /*0592*/ 	.byte	0x3f
	.zero		1


	//   ....[31]....
        /*0594*/ 	.word	0x00005fd0
        /*0598*/ 	.word	0x00000018
        /*059c*/ 	.word	0x00000000
        /*05a0*/ 	.short	0x0101
        /*05a2*/ 	.byte	0x3f
	.zero		1


	//   ....[32]....
        /*05a4*/ 	.word	0x00006620
        /*05a8*/ 	.word	0x00000098
        /*05ac*/ 	.word	0x00000000
        /*05b0*/ 	.short	0x0101
        /*05b2*/ 	.byte	0x3f
	.zero		1


	//   ....[33]....
        /*05b4*/ 	.word	0x000067a0
        /*05b8*/ 	.word	0x000000c3
        /*05bc*/ 	.word	0x00038830
        /*05c0*/ 	.short	0x010a
        /*05c2*/ 	.byte	0x3f
	.zero		1


	//   ....[34]....
        /*05c4*/ 	.word	0x000067f0
        /*05c8*/ 	.word	0x000000c3
        /*05cc*/ 	.word	0x00038830
        /*05d0*/ 	.short	0x010a
        /*05d2*/ 	.byte	0x3f
	.zero		1


	//   ....[35]....
        /*05d4*/ 	.word	0x00006b20
        /*05d8*/ 	.word	0x000000c3
        /*05dc*/ 	.word	0x00038850
        /*05e0*/ 	.short	0x010a
        /*05e2*/ 	.byte	0x3f
	.zero		1


	//   ....[36]....
        /*05e4*/ 	.word	0x00006b60
        /*05e8*/ 	.word	0x000000c3
        /*05ec*/ 	.word	0x00038850
        /*05f0*/ 	.short	0x010a
        /*05f2*/ 	.byte	0x3f
	.zero		1


	//   ....[37]....
        /*05f4*/ 	.word	0x00008af0
        /*05f8*/ 	.word	0x00000098
        /*05fc*/ 	.word	0x00000000
        /*0600*/ 	.short	0x0101
        /*0602*/ 	.byte	0x3f
	.zero		1


	//   ....[38]....
        /*0604*/ 	.word	0x00009740
        /*0608*/ 	.word	0x000000c3
        /*060c*/ 	.word	0x00000000
        /*0610*/ 	.short	0x0101
        /*0612*/ 	.byte	0x3f
	.zero		1


	//   ....[39]....
        /*0614*/ 	.word	0x0000a300
        /*0618*/ 	.word	0x000000ff
        /*061c*/ 	.word	0x00000000
        /*0620*/ 	.short	0x0101
        /*0622*/ 	.byte	0x04
	.zero		1


	//   ....[40]....
        /*0624*/ 	.word	0x0000d760
        /*0628*/ 	.word	0x000000ff
        /*062c*/ 	.word	0x00038840
        /*0630*/ 	.short	0x010a
        /*0632*/ 	.byte	0x26
	.zero		1


	//   ....[41]....
        /*0634*/ 	.word	0x0000e140
        /*0638*/ 	.word	0x000000ff
        /*063c*/ 	.word	0x00038800
        /*0640*/ 	.short	0x0107
        /*0642*/ 	.byte	0x26
	.zero		1


	//   ....[42]....
        /*0644*/ 	.word	0x0000e1c0
        /*0648*/ 	.word	0x000000ff
        /*064c*/ 	.word	0x00038800
        /*0650*/ 	.short	0x0101
        /*0652*/ 	.byte	0x26
	.zero		1


	//   ....[43]....
        /*0654*/ 	.word	0x0000f0f0
        /*0658*/ 	.word	0x000000ff
        /*065c*/ 	.word	0x00038810
        /*0660*/ 	.short	0x0107
        /*0662*/ 	.byte	0x26
	.zero		1


	//   ....[44]....
        /*0664*/ 	.word	0x0000f150
        /*0668*/ 	.word	0x000000ff
        /*066c*/ 	.word	0x00038810
        /*0670*/ 	.short	0x0101
        /*0672*/ 	.byte	0x26
	.zero		1


	//   ....[45]....
        /*0674*/ 	.word	0x0000f160
        /*0678*/ 	.word	0x000000ff
        /*067c*/ 	.word	0x00038820
        /*0680*/ 	.short	0x010a
        /*0682*/ 	.byte	0x26
	.zero		1


	//   ....[46]....
        /*0684*/ 	.word	0x0000f1c0
        /*0688*/ 	.word	0x000000ff
        /*068c*/ 	.word	0x00038860
        /*0690*/ 	.short	0x010a
        /*0692*/ 	.byte	0x26
	.zero		1


	//   ....[47]....
        /*0694*/ 	.word	0x0000fd80
        /*0698*/ 	.word	0x000000ff
        /*069c*/ 	.word	0x00038848
        /*06a0*/ 	.short	0x010a
        /*06a2*/ 	.byte	0x26
	.zero		1


	//   ....[48]....
        /*06a4*/ 	.word	0x0000ff50
        /*06a8*/ 	.word	0x000000ff
        /*06ac*/ 	.word	0x00038868
        /*06b0*/ 	.short	0x010a
        /*06b2*/ 	.byte	0x26
	.zero		1


	//   ....[49]....
        /*06b4*/ 	.word	0x00010900
        /*06b8*/ 	.word	0x000000ff
        /*06bc*/ 	.word	0x00038840
        /*06c0*/ 	.short	0x010a
        /*06c2*/ 	.byte	0x26
	.zero		1


	//   ....[50]....
        /*06c4*/ 	.word	0x00010ae0
        /*06c8*/ 	.word	0x000000ff
        /*06cc*/ 	.word	0x00038860
        /*06d0*/ 	.short	0x010a
        /*06d2*/ 	.byte	0x26
	.zero		1


	//   ....[51]....
        /*06d4*/ 	.word	0x000114b0
        /*06d8*/ 	.word	0x000000ff
        /*06dc*/ 	.word	0x00038848
        /*06e0*/ 	.short	0x010a
        /*06e2*/ 	.byte	0x26
	.zero		1


	//   ....[52]....
        /*06e4*/ 	.word	0x00011690
        /*06e8*/ 	.word	0x000000ff
        /*06ec*/ 	.word	0x00038868
        /*06f0*/ 	.short	0x010a
        /*06f2*/ 	.byte	0x26
	.zero		1


	//   ....[53]....
        /*06f4*/ 	.word	0x00011eb0
        /*06f8*/ 	.word	0x00000002
        /*06fc*/ 	.word	0x00038820
        /*0700*/ 	.short	0x010a
        /*0702*/ 	.byte	0x3f
	.zero		1


	//   ....[54]....
        /*0704*/ 	.word	0x00012050
        /*0708*/ 	.word	0x00000007
        /*070c*/ 	.word	0x00000000
        /*0710*/ 	.short	0x010a
        /*0712*/ 	.byte	0x3f
	.zero		1


	//   ....[55]....
        /*0714*/ 	.word	0x000120c0
        /*0718*/ 	.word	0x00000005
        /*071c*/ 	.word	0x00000000
        /*0720*/ 	.short	0x010a
        /*0722*/ 	.byte	0x3f
	.zero		1


	//   ....[56]....
        /*0724*/ 	.word	0x00012120
        /*0728*/ 	.word	0x00000005
        /*072c*/ 	.word	0x00000000
        /*0730*/ 	.short	0x010a
        /*0732*/ 	.byte	0x3f
	.zero		1


	//   ....[57]....
        /*0734*/ 	.word	0x00012150
        /*0738*/ 	.word	0x00000003
        /*073c*/ 	.word	0x00000000
        /*0740*/ 	.short	0x010a
        /*0742*/ 	.byte	0x3f
	.zero		1


	//   ....[58]....
        /*0744*/ 	.word	0x000121b0
        /*0748*/ 	.word	0x000000b8
        /*074c*/ 	.word	0x00038800
        /*0750*/ 	.short	0x010a
        /*0752*/ 	.byte	0x3f
	.zero		1


	//   ....[59]....
        /*0754*/ 	.word	0x00012200
        /*0758*/ 	.word	0x000000b8
        /*075c*/ 	.word	0x00038830
        /*0760*/ 	.short	0x010a
        /*0762*/ 	.byte	0x3f
	.zero		1


	//   ....[60]....
        /*0764*/ 	.word	0x00012250
        /*0768*/ 	.word	0x000000b8
        /*076c*/ 	.word	0x00038810
        /*0770*/ 	.short	0x010a
        /*0772*/ 	.byte	0x3f
	.zero		1


	//   ....[61]....
        /*0774*/ 	.word	0x000122a0
        /*0778*/ 	.word	0x000000b8
        /*077c*/ 	.word	0x00038850
        /*0780*/ 	.short	0x010a
        /*0782*/ 	.byte	0x3f
	.zero		1


	//   ....[62]....
        /*0784*/ 	.word	0x000122f0
        /*0788*/ 	.word	0x000000c3
        /*078c*/ 	.word	0x00038830
        /*0790*/ 	.short	0x010a
        /*0792*/ 	.byte	0x3f
	.zero		1


	//   ....[63]....
        /*0794*/ 	.word	0x00012340
        /*0798*/ 	.word	0x000000c3
        /*079c*/ 	.word	0x00038850
        /*07a0*/ 	.short	0x010a
        /*07a2*/ 	.byte	0x3f
	.zero		1


	//   ....[64]....
        /*07a4*/ 	.word	0x000124a0
        /*07a8*/ 	.word	0x00000003
        /*07ac*/ 	.word	0x00038840
        /*07b0*/ 	.short	0x010a
        /*07b2*/ 	.byte	0x3f
	.zero		1


	//   ....[65]....
        /*07b4*/ 	.word	0x00013410
        /*07b8*/ 	.word	0x00000003
        /*07bc*/ 	.word	0x00038820
        /*07c0*/ 	.short	0x010a
        /*07c2*/ 	.byte	0x3f
	.zero		1


	//   ....[66]....
        /*07c4*/ 	.word	0x00013470
        /*07c8*/ 	.word	0x00000003
        /*07cc*/ 	.word	0x00038860
        /*07d0*/ 	.short	0x010a
        /*07d2*/ 	.byte	0x3f
	.zero		1


	//   ....[67]....
        /*07d4*/ 	.word	0x000134d0
        /*07d8*/ 	.word	0x00000003
        /*07dc*/ 	.word	0x00038848
        /*07e0*/ 	.short	0x010a
        /*07e2*/ 	.byte	0x3f
	.zero		1


	//   ....[68]....
        /*07e4*/ 	.word	0x00013530
        /*07e8*/ 	.word	0x00000003
        /*07ec*/ 	.word	0x00038868
        /*07f0*/ 	.short	0x010a
        /*07f2*/ 	.byte	0x3f
	.zero		1


	//   ....[69]....
        /*07f4*/ 	.word	0x00013590
        /*07f8*/ 	.word	0x00000003
        /*07fc*/ 	.word	0x00038840
        /*0800*/ 	.short	0x010a
        /*0802*/ 	.byte	0x3f
	.zero		1


	//   ....[70]....
        /*0804*/ 	.word	0x000135f0
        /*0808*/ 	.word	0x00000003
        /*080c*/ 	.word	0x00038860
        /*0810*/ 	.short	0x010a
        /*0812*/ 	.byte	0x3f
	.zero		1


	//   ....[71]....
        /*0814*/ 	.word	0x00013650
        /*0818*/ 	.word	0x00000003
        /*081c*/ 	.word	0x00038848
        /*0820*/ 	.short	0x010a
        /*0822*/ 	.byte	0x3f
	.zero		1


	//   ....[72]....
        /*0824*/ 	.word	0x000136b0
        /*0828*/ 	.word	0x00000003
        /*082c*/ 	.word	0x00038868
        /*0830*/ 	.short	0x010a
        /*0832*/ 	.byte	0x3f
	.zero		1


	//   ....[73]....
        /*0834*/ 	.word	0x00013700
        /*0838*/ 	.word	0x00000002
        /*083c*/ 	.word	0x00038820
        /*0840*/ 	.short	0x010a
        /*0842*/ 	.byte	0x3f
	.zero		1


	//   ....[74]....
        /*0844*/ 	.word	0x000138a0
        /*0848*/ 	.word	0x00000007
        /*084c*/ 	.word	0x00000000
        /*0850*/ 	.short	0x010a
        /*0852*/ 	.byte	0x3f
	.zero		1


	//   ....[75]....
        /*0854*/ 	.word	0x000138f0
        /*0858*/ 	.word	0x00000005
        /*085c*/ 	.word	0x00000000
        /*0860*/ 	.short	0x010a
        /*0862*/ 	.byte	0x3f
	.zero		1


	//   ....[76]....
        /*0864*/ 	.word	0x00013940
        /*0868*/ 	.word	0x00000005
        /*086c*/ 	.word	0x00000000
        /*0870*/ 	.short	0x010a
        /*0872*/ 	.byte	0x3f
	.zero		1


	//----- nvinfo : EIATTR_NUM_MBARRIERS
	.align		4
.L_627:
        /*0874*/ 	.byte	0x03, 0x38
        /*0876*/ 	.short	0x0017


	//----- nvinfo : EIATTR_EXIT_INSTR_OFFSETS
	.align		4
        /*0878*/ 	.byte	0x04, 0x1c
        /*087a*/ 	.short	(.L_629 - .L_628)


	//   ....[0]....
.L_628:
        /*087c*/ 	.word	0x000121a0


	//----- nvinfo : EIATTR_MAX_THREADS
	.align		4
.L_629:
        /*0880*/ 	.byte	0x04, 0x05
        /*0882*/ 	.short	(.L_631 - .L_630)
.L_630:
        /*0884*/ 	.word	0x00000180
        /*0888*/ 	.word	0x00000001
        /*088c*/ 	.word	0x00000001


	//----- nvinfo : EIATTR_CRS_STACK_SIZE
	.align		4
.L_631:
        /*0890*/ 	.byte	0x04, 0x1e
        /*0892*/ 	.short	(.L_633 - .L_632)
.L_632:
        /*0894*/ 	.word	0x00000000


	//----- nvinfo : EIATTR_CBANK_PARAM_SIZE
	.align		4
.L_633:
        /*0898*/ 	.byte	0x03, 0x19
        /*089a*/ 	.short	0x0b70


	//----- nvinfo : EIATTR_PARAM_CBANK
	.align		4
        /*089c*/ 	.byte	0x04, 0x0a
        /*089e*/ 	.short	(.L_635 - .L_634)
	.align		4
.L_634:
        /*08a0*/ 	.word	index@(.nv.constant0._ZN7cutlass13device_kernelIN5flash11enable_sm90INS1_16FlashAttnFwdSm90INS1_25CollectiveMainloopFwdSm90ILi2EN4cute5tupleIJNS5_1CILi1EEES8_S8_EEENS6_IJNS7_ILi64EEESA_SA_EEELi512ENS_6half_tEfNS_4arch4Sm90ELb0ELb0ELb1ELb0ELb0ELb0ELb1ELb0ELb0ELb1ELb1ELb0EEENS1_21CollectiveEpilogueFwdINS6_IJSA_NS7_ILi512EEESA_EEES9_SC_SE_Li256ELb0ELb1ELb1ELb0EEENS1_19SingleTileSchedulerILb0ELb1ELb1ELi64EEEEEEEEEvNT_6ParamsE)
        /*08a4*/ 	.short	0x0210
        /*08a6*/ 	.short	0x0b70


	//----- nvinfo : EIATTR_SW_WAR
	.align		4
.L_635:
        /*08a8*/ 	.byte	0x04, 0x36
        /*08aa*/ 	.short	(.L_637 - .L_636)
.L_636:
        /*08ac*/ 	.word	0x00000008
.L_637:


//--------------------- .nv.info._ZN7cutlass13device_kernelIN5flash11enable_sm90INS1_16FlashAttnFwdSm90INS1_25CollectiveMainloopFwdSm90ILi2EN4cute5tupleIJNS5_1CILi1EEES8_S8_EEENS6_IJNS7_ILi64EEESA_SA_EEELi512ENS_6half_tEfNS_4arch4Sm90ELb0ELb0ELb1ELb1ELb0ELb0ELb0ELb0ELb0ELb1ELb1ELb0EEENS1_21CollectiveEpilogueFwdINS6_IJSA_NS7_ILi512EEESA_EEES9_SC_SE_Li256ELb1ELb1ELb1ELb0EEENS1_36VarlenDynamicPersistentTileSchedulerILi64ELi64ELi256ELi128ELb1ELb1ELb1ELb0ELb1ELb1EEEEEEEEEvNT_6ParamsE --------------------------
	.section	.nv.info._ZN7cutlass13device_kernelIN5flash11enable_sm90INS1_16FlashAttnFwdSm90INS1_25CollectiveMainloopFwdSm90ILi2EN4cute5tupleIJNS5_1CILi1EEES8_S8_EEENS6_IJNS7_ILi64EEESA_SA_EEELi512ENS_6half_tEfNS_4arch4Sm90ELb0ELb0ELb1ELb1ELb0ELb0ELb0ELb0ELb0ELb1ELb1ELb0EEENS1_21CollectiveEpilogueFwdINS6_IJSA_NS7_ILi512EEESA_EEES9_SC_SE_Li256ELb1ELb1ELb1ELb0EEENS1_36VarlenDynamicPersistentTileSchedulerILi64ELi64ELi256ELi128ELb1ELb1ELb1ELb0ELb1ELb1EEEEEEEEEvNT_6ParamsE,"",@"SHT_CUDA_INFO"
	.sectionflags	@""
	.align	4


	//----- nvinfo : EIATTR_CUDA_API_VERSION
	.align		4
        /*0000*/ 	.byte	0x04, 0x37
        /*0002*/ 	.short	(.L_639 - .L_638)
.L_638:
        /*0004*/ 	.word	0x00000082


	//----- nvinfo : EIATTR_KPARAM_INFO
	.align		4
.L_639:
        /*0008*/ 	.byte	0x04, 0x17
        /*000a*/ 	.short	(.L_641 - .L_640)
.L_640:
        /*000c*/ 	.word	0x00000000
        /*0010*/ 	.short	0x0000
        /*0012*/ 	.short	0x0070
        /*0014*/ 	.byte	0x00, 0xf0, 0x01, 0x2a


	//----- nvinfo : EIATTR_SPARSE_MMA_MASK
	.align		4
.L_641:
        /*0018*/ 	.byte	0x03, 0x50
        /*001a*/ 	.short	0x0000


	//----- nvinfo : EIATTR_MAXREG_COUNT
	.align		4
        /*001c*/ 	.byte	0x03, 0x1b
        /*001e*/ 	.short	0x00a8


	//----- nvinfo : EIATTR_NUM_BARRIERS
	.align		4
        /*0020*/ 	.byte	0x02, 0x4c
        /*0022*/ 	.byte	0x10
	.zero		1


	//----- nvinfo : EIATTR_EXTERNS
	.align		4
        /*0024*/ 	.byte	0x04, 0x0f
        /*0026*/ 	.short	(.L_643 - .L_642)


	//   ....[0]....
	.align		4
.L_642:
        /*0028*/ 	.word	index@(__assertfail)


	//----- nvinfo : EIATTR_ANNOTATIONS
	.align		4
.L_643:
        /*002c*/ 	.byte	0x04, 0x55
        /*002e*/ 	.short	(.L_645 - .L_644)


	//   ....[0]....
.L_644:
        /* <DEDUP_REMOVED lines=66> */


	//----- nvinfo : EIATTR_MERCURY_ISA_VERSION
	.align		4
.L_645:
        /*0438*/ 	.byte	0x03, 0x5f
        /*043a*/ 	.short	0x0101


	//----- nvinfo : EIATTR_UNUSED_LOAD_BYTE_OFFSET
	.align		4
        /*043c*/ 	.byte	0x04, 0x44
        /*043e*/ 	.short	(.L_647 - .L_646)


	//   ....[0]....
.L_646:
        /*0440*/ 	.word	0x00000a10
        /*0444*/ 	.word	0x0000fff0


	//   ....[1]....
        /*0448*/ 	.word	0x000081a0
        /*044c*/ 	.word	0x0000fff0


	//----- nvinfo : EIATTR_INT_WARP_WIDE_INSTR_OFFSETS
	.align		4
.L_647:
        /*0450*/ 	.byte	0x04, 0x31
        /*0452*/ 	.short	(.L_649 - .L_648)


	//   ....[0]....
.L_648:
        /*0454*/ 	.word	0x00000130


	//   ....[1]....
        /*0458*/ 	.word	0x00000170


	//   ....[2]....
        /*045c*/ 	.word	0x000001e0


	//   ....[3]....
        /*0460*/ 	.word	0x0000e180


	//   ....[4]....
        /*0464*/ 	.word	0x0000e210


	//   ....[5]....
        /*0468*/ 	.word	0x00012ab0


	//   ....[6]....
        /*046c*/ 	.word	0x00012b40


	//----- nvinfo : EIATTR_COOP_GROUP_MASK_REGIDS
	.align		4
.L_649:
        /*0470*/ 	.byte	0x04, 0x29
        /*0472*/ 	.short	(.L_651 - .L_650)


	//   ....[0]....
.L_650:
        /*0474*/ 	.word	0xffffffff


	//   ....[1]....
        /*0478*/ 	.word	0xffffffff


	//   ....[2]....
        /*047c*/ 	.word	0xffffffff


	//   ....[3]....
        /*0480*/ 	.word	0xffffffff


	//   ....[4]....
        /*0484*/ 	.word	0xffffffff


	//   ....[5]....
        /*0488*/ 	.word	0xffffffff


	//   ....[6]....
        /*048c*/ 	.word	0xffffffff


	//   ....[7]....
        /*0490*/ 	.word	0xffffffff


	//   ....[8]....
        /*0494*/ 	.word	0xffffffff


	//   ....[9]....
        /*0498*/ 	.word	0xffffffff


	//   ....[10]....
        /*049c*/ 	.word	0xffffffff


	//   ....[11]....
        /*04a0*/ 	.word	0xffffffff


	//   ....[12]....
        /*04a4*/ 	.word	0xffffffff


	//   ....[13]....
        /*04a8*/ 	.word	0xffffffff


	//   ....[14]....
        /*04ac*/ 	.word	0xffffffff


	//   ....[15]....
        /*04b0*/ 	.word	0xffffffff


	//   ....[16]....
        /*04b4*/ 	.word	0xffffffff


	//   ....[17]....
        /*04b8*/ 	.word	0xffffffff


	//   ....[18]....
        /*04bc*/ 	.word	0xffffffff


	//   ....[19]....
        /*04c0*/ 	.word	0xffffffff


	//   ....[20]....
        /*04c4*/ 	.word	0xffffffff


	//   ....[21]....
        /*04c8*/ 	.word	0xffffffff


	//   ....[22]....
        /*04cc*/ 	.word	0xffffffff


	//   ....[23]....
        /*04d0*/ 	.word	0xffffffff


	//   ....[24]....
        /*04d4*/ 	.word	0xffffffff


	//   ....[25]....
        /*04d8*/ 	.word	0xffffffff


	//   ....[26]....
        /*04dc*/ 	.word	0xffffffff


	//   ....[27]....
        /*04e0*/ 	.word	0xffffffff


	//   ....[28]....
        /*04e4*/ 	.word	0xffffffff


	//   ....[29]....
        /*04e8*/ 	.word	0xffffffff


	//   ....[30]....
        /*04ec*/ 	.word	0xffffffff


	//   ....[31]....
        /*04f0*/ 	.word	0xffffffff


	//   ....[32]....
        /*04f4*/ 	.word	0xffffffff


	//   ....[33]....
        /*04f8*/ 	.word	0xffffffff


	//   ....[34]....
        /*04fc*/ 	.word	0xffffffff


	//   ....[35]....
        /*0500*/ 	.word	0xffffffff


	//   ....[36]....
        /*0504*/ 	.word	0xffffffff


	//   ....[37]....
        /*0508*/ 	.word	0xffffffff


	//   ....[38]....
        /*050c*/ 	.word	0xffffffff


	//   ....[39]....
        /*0510*/ 	.word	0xffffffff


	//   ....[40]....
        /*0514*/ 	.word	0xffffffff


	//   ....[41]....
        /*0518*/ 	.word	0xffffffff


	//   ....[42]....
        /*051c*/ 	.word	0xffffffff


	//   ....[43]....
        /*0520*/ 	.word	0xffffffff


	//   ....[44]....
        /*0524*/ 	.word	0xffffffff


	//   ....[45]....
        /*0528*/ 	.word	0xffffffff


	//   ....[46]....
        /*052c*/ 	.word	0xffffffff


	//   ....[47]....
        /*0530*/ 	.word	0xffffffff


	//   ....[48]....
        /*0534*/ 	.word	0xffffffff


	//   ....[49]....
        /*0538*/ 	.word	0xffffffff


	//   ....[50]....
        /*053c*/ 	.word	0xffffffff


	//   ....[51]....
        /*0540*/ 	.word	0xffffffff


	//   ....[52]....
        /*0544*/ 	.word	0xffffffff


	//   ....[53]....
        /*0548*/ 	.word	0xffffffff


	//   ....[54]....
        /*054c*/ 	.word	0xffffffff


	//   ....[55]....
        /*0550*/ 	.word	0xffffffff


	//   ....[56]....
        /*0554*/ 	.word	0xffffffff


	//   ....[57]....
        /*0558*/ 	.word	0xffffffff


	//   ....[58]....
        /*055c*/ 	.word	0xffffffff


	//   ....[59]....
        /*0560*/ 	.word	0xffffffff


	//   ....[60]....
        /*0564*/ 	.word	0xffffffff


	//   ....[61]....
        /*0568*/ 	.word	0xffffffff


	//   ....[62]....
        /*056c*/ 	.word	0xffffffff


	//   ....[63]....
        /*0570*/ 	.word	0xffffffff


	//   ....[64]....
        /*0574*/ 	.word	0xffffffff


	//   ....[65]....
        /*0578*/ 	.word	0xffffffff


	//   ....[66]....
        /*057c*/ 	.word	0xffffffff


	//   ....[67]....
        /*0580*/ 	.word	0xffffffff


	//   ....[68]....
        /*0584*/ 	.word	0xffffffff


	//   ....[69]....
        /*0588*/ 	.word	0xffffffff


	//   ....[70]....
        /*058c*/ 	.word	0xffffffff


	//   ....[71]....
        /*0590*/ 	.word	0xffffffff


	//   ....[72]....
        /*0594*/ 	.word	0xffffffff


	//   ....[73]....
        /*0598*/ 	.word	0xffffffff


	//   ....[74]....
        /*059c*/ 	.word	0xffffffff


	//   ....[75]....
        /*05a0*/ 	.word	0xffffffff


	//   ....[76]....
        /*05a4*/ 	.word	0xffffffff


	//   ....[77]....
        /*05a8*/ 	.word	0xffffffff


	//   ....[78]....
        /*05ac*/ 	.word	0xffffffff


	//   ....[79]....
        /*05b0*/ 	.word	0xffffffff


	//   ....[80]....
        /*05b4*/ 	.word	0xffffffff


	//   ....[81]....
        /*05b8*/ 	.word	0xffffffff


	//   ....[82]....
        /*05bc*/ 	.word	0xffffffff


	//   ....[83]....
        /*05c0*/ 	.word	0xffffffff


	//   ....[84]....
        /*05c4*/ 	.word	0xffffffff


	//   ....[85]....
        /*05c8*/ 	.word	0x0500000f


	//   ....[86]....
        /*05cc*/ 	.word	0x0500000f


	//   ....[87]....
        /*05d0*/ 	.word	0x0500000f


	//   ....[88]....
        /*05d4*/ 	.word	0x0500000f


	//   ....[89]....
        /*05d8*/ 	.word	0x0500000f


	//   ....[90]....
        /*05dc*/ 	.word	0x0500000f


	//   ....[91]....
        /*05e0*/ 	.word	0x0500000f


	//   ....[92]....
        /*05e4*/ 	.word	0x0500000f


	//   ....[93]....
        /*05e8*/ 	.word	0x0500000f


	//   ....[94]....
        /*05ec*/ 	.word	0x0500000f


	//   ....[95]....
        /*05f0*/ 	.word	0x0500000f


	//   ....[96]....
        /*05f4*/ 	.word	0x0500000f


	//   ....[97]....
        /*05f8*/ 	.word	0x0500000f


	//   ....[98]....
        /*05fc*/ 	.word	0x0500000f


	//   ....[99]....
        /*0600*/ 	.word	0x0500000f


	//   ....[100]....
        /*0604*/ 	.word	0x0500000f


	//   ....[101]....
        /*0608*/ 	.word	0x0500000f


	//   ....[102]....
        /*060c*/ 	.word	0x0500000f


	//   ....[103]....
        /*0610*/ 	.word	0x0500000f


	//   ....[104]....
        /*0614*/ 	.word	0x0500000f


	//   ....[105]....
        /*0618*/ 	.word	0x0500000f


	//   ....[106]....
        /*061c*/ 	.word	0x0500000f


	//   ....[107]....
        /*0620*/ 	.word	0x0500000f


	//   ....[108]....
        /*0624*/ 	.word	0x0500000f


	//   ....[109]....
        /*0628*/ 	.word	0x0500000f


	//   ....[110]....
        /*062c*/ 	.word	0x0500000f


	//   ....[111]....
        /*0630*/ 	.word	0x0500000f


	//   ....[112]....
        /*0634*/ 	.word	0x0500000f


	//----- nvinfo : EIATTR_COOP_GROUP_INSTR_OFFSETS
	.align		4
.L_651:
        /*0638*/ 	.byte	0x04, 0x28
        /*063a*/ 	.short	(.L_653 - .L_652)


	//   ....[0]....
.L_652:
        /*063c*/ 	.word	0x00000060


	//   ....[1]....
        /*0640*/ 	.word	0x00000140


	//   ....[2]....
        /*0644*/ 	.word	0x00000190


	//   ....[3]....
        /*0648*/ 	.word	0x00000380


	//   ....[4]....
        /*064c*/ 	.word	0x000004e0


	//   ....[5]....
        /*0650*/ 	.word	0x00000600


	//   ....[6]....
        /*0654*/ 	.word	0x00000760


	//   ....[7]....
        /*0658*/ 	.word	0x00001f30


	//   ....[8]....
        /*065c*/ 	.word	0x00003f60


	//   ....[9]....
        /*0660*/ 	.word	0x00004d20


	//   ....[10]....
        /*0664*/ 	.word	0x00004da0


	//   ....[11]....
        /*0668*/ 	.word	0x00004f80


	//   ....[12]....
        /*066c*/ 	.word	0x00005050


	//   ....[13]....
        /*0670*/ 	.word	0x00005960


	//   ....[14]....
        /*0674*/ 	.word	0x00006020


	//   ....[15]....
        /*0678*/ 	.word	0x00006050


	//   ....[16]....
        /*067c*/ 	.word	0x00006980


	//   ....[17]....
        /*0680*/ 	.word	0x00006a00


	//   ....[18]....
        /*0684*/ 	.word	0x00007660


	//   ....[19]....
        /*0688*/ 	.word	0x000076b0


	//   ....[20]....
        /*068c*/ 	.word	0x00007720


	//   ....[21]....
        /*0690*/ 	.word	0x00007750


	//   ....[22]....
        /*0694*/ 	.word	0x00007780


	//   ....[23]....
        /*0698*/ 	.word	0x00008f70


	//   ....[24]....
        /*069c*/ 	.word	0x00009380


	//   ....[25]....
        /*06a0*/ 	.word	0x000093b0


	//   ....[26]....
        /*06a4*/ 	.word	0x000093d0


	//   ....[27]....
        /*06a8*/ 	.word	0x000093e0


	//   ....[28]....
        /*06ac*/ 	.word	0x0000a020


	//   ....[29]....
        /*06b0*/ 	.word	0x0000a040


	//   ....[30]....
        /*06b4*/ 	.word	0x0000a2f0


	//   ....[31]....
        /*06b8*/ 	.word	0x0000a310


	//   ....[32]....
        /*06bc*/ 	.word	0x0000aa40


	//   ....[33]....
        /*06c0*/ 	.word	0x0000aa50


	//   ....[34]....
        /*06c4*/ 	.word	0x0000b2a0


	//   ....[35]....
        /*06c8*/ 	.word	0x0000b2c0


	//   ....[36]....
        /*06cc*/ 	.word	0x0000c670


	//   ....[37]....
        /*06d0*/ 	.word	0x0000c6a0


	//   ....[38]....
        /*06d4*/ 	.word	0x0000c8d0


	//   ....[39]....
        /*06d8*/ 	.word	0x0000c8f0


	//   ....[40]....
        /*06dc*/ 	.word	0x0000cba0


	//   ....[41]....
        /*06e0*/ 	.word	0x0000cdc0


	//   ....[42]....
        /*06e4*/ 	.word	0x0000cdf0


	//   ....[43]....
        /*06e8*/ 	.word	0x0000ce20


	//   ....[44]....
        /*06ec*/ 	.word	0x0000ce50


	//   ....[45]....
        /*06f0*/ 	.word	0x0000ce80


	//   ....[46]....
        /*06f4*/ 	.word	0x0000ceb0


	//   ....[47]....
        /*06f8*/ 	.word	0x0000d050


	//   ....[48]....
        /*06fc*/ 	.word	0x0000d080


	//   ....[49]....
        /*0700*/ 	.word	0x0000d0b0


	//   ....[50]....
        /*0704*/ 	.word	0x0000d0e0


	//   ....[51]....
        /*0708*/ 	.word	0x0000d110


	//   ....[52]....
        /*070c*/ 	.word	0x0000d140


	//   ....[53]....
        /*0710*/ 	.word	0x0000d1d0


	//   ....[54]....
        /*0714*/ 	.word	0x0000d200


	//   ....[55]....
        /*0718*/ 	.word	0x0000d210


	//   ....[56]....
        /*071c*/ 	.word	0x0000d2c0


	//   ....[57]....
        /*0720*/ 	.word	0x0000e760


	//   ....[58]....
        /*0724*/ 	.word	0x0000f230


	//   ....[59]....
        /*0728*/ 	.word	0x0000f240


	//   ....[60]....
        /*072c*/ 	.word	0x0000f2e0


	//   ....[61]....
        /*0730*/ 	.word	0x0000f2f0


	//   ....[62]....
        /*0734*/ 	.word	0x0000f370


	//   ....[63]....
        /*0738*/ 	.word	0x0000f380


	//   ....[64]....
        /*073c*/ 	.word	0x0000f3d0


	//   ....[65]....
        /*0740*/ 	.word	0x0000f3f0


	//   ....[66]....
        /*0744*/ 	.word	0x00012dc0


	//   ....[67]....
        /*0748*/ 	.word	0x00012df0


	//   ....[68]....
        /*074c*/ 	.word	0x00012e60


	//   ....[69]....
        /*0750*/ 	.word	0x00012e90


	//   ....[70]....
        /*0754*/ 	.word	0x00012ec0


	//   ....[71]....
        /*0758*/ 	.word	0x00012ef0


	//   ....[72]....
        /*075c*/ 	.word	0x00012f20


	//   ....[73]....
        /*0760*/ 	.word	0x00012f50


	//   ....[74]....
        /*0764*/ 	.word	0x00013110


	//   ....[75]....
        /*0768*/ 	.word	0x00013140


	//   ....[76]....
        /*076c*/ 	.word	0x00013170


	//   ....[77]....
        /*0770*/ 	.word	0x000131a0


	//   ....[78]....
        /*0774*/ 	.word	0x000131d0


	//   ....[79]....
        /*0778*/ 	.word	0x00013200


	//   ....[80]....
        /*077c*/ 	.word	0x000132c0


	//   ....[81]....
        /*0780*/ 	.word	0x000132e0


	//   ....[82]....
        /*0784*/ 	.word	0x000132f0


	//   ....[83]....
        /*0788*/ 	.word	0x00013350


	//   ....[84]....
        /*078c*/ 	.word	0x00013a60


	//   ....[85]....
        /*0790*/ 	.word	0x00013ff0


	//   ....[86]....
        /*0794*/ 	.word	0x000141d0


	//   ....[87]....
        /*0798*/ 	.word	0x00014220


	//   ....[88]....
        /*079c*/ 	.word	0x00014280


	//   ....[89]....
        /*07a0*/ 	.word	0x00014370


	//   ....[90]....
        /*07a4*/ 	.word	0x000143d0


	//   ....[91]....
        /*07a8*/ 	.word	0x000144c0


	//   ....[92]....
        /*07ac*/ 	.word	0x00014520


	//   ....[93]....
        /*07b0*/ 	.word	0x000145f0


	//   ....[94]....
        /*07b4*/ 	.word	0x00014920


	//   ....[95]....
        /*07b8*/ 	.word	0x000149c0


	//   ....[96]....
        /*07bc*/ 	.word	0x00014b60


	//   ....[97]....
        /*07c0*/ 	.word	0x00014bd0


	//   ....[98]....
        /*07c4*/ 	.word	0x00014c40


	//   ....[99]....
        /*07c8*/ 	.word	0x00014cb0


	//   ....[100]....
        /*07cc*/ 	.word	0x00014d20


	//   ....[101]....
        /*07d0*/ 	.word	0x00014da0


	//   ....[102]....
        /*07d4*/ 	.word	0x00014e30


	//   ....[103]....
        /*07d8*/ 	.word	0x00014ed0


	//   ....[104]....
        /*07dc*/ 	.word	0x00014f40


	//   ....[105]....
        /*07e0*/ 	.word	0x00014fb0


	//   ....[106]....
        /*07e4*/ 	.word	0x00015020


	//   ....[107]....
        /*07e8*/ 	.word	0x000150a0


	//   ....[108]....
        /*07ec*/ 	.word	0x00015110


	//   ....[109]....
        /*07f0*/ 	.word	0x000151b0


	//   ....[110]....
        /*07f4*/ 	.word	0x00015200


	//   ....[111]....
        /*07f8*/ 	.word	0x00015290


	//   ....[112]....
        /*07fc*/ 	.word	0x000153c0


	//----- nvinfo : EIATTR_REG_RECONFIG
	.align		4
.L_653:
        /*0800*/ 	.byte	0x01, 0x54
	.zero		2


	//----- nvinfo : EIATTR_SYSCALL_OFFSETS
	.align		4
        /*0804*/ 	.byte	0x04, 0x46
        /*0806*/ 	.short	(.L_655 - .L_654)


	//   ....[0]....
.L_654:
        /*0808*/ 	.word	0x00004120


	//   ....[1]....
        /*080c*/ 	.word	0x0000e380


	//   ....[2]....
        /*0810*/ 	.word	0x0000e4d0


	//   ....[3]....
        /*0814*/ 	.word	0x0000e5d0


	//   ....[4]....
        /*0818*/ 	.word	0x0000ee50


	//----- nvinfo : EIATTR_MBARRIER_INSTR_OFFSETS
	.align		4
.L_655:
        /*081c*/ 	.byte	0x04, 0x39
        /*081e*/ 	.short	(.L_657 - .L_656)


	//   ....[0]....
.L_656:
        /*0820*/ 	.word	0x00000270
        /*0824*/ 	.word	0x000000ff
        /*0828*/ 	.word	0x00028c00
        /*082c*/ 	.short	0x0100
        /*082e*/ 	.byte	0x08
	.zero		1


	//   ....[1]....
        /*0830*/ 	.word	0x00000280
        /*0834*/ 	.word	0x000000ff
        /*0838*/ 	.word	0x00028c20
        /*083c*/ 	.short	0x0100
        /*083e*/ 	.byte	0x08
	.zero		1


	//   ....[2]....
        /*0840*/ 	.word	0x00000330
        /*0844*/ 	.word	0x000000ff
        /*0848*/ 	.word	0x00028c30
        /*084c*/ 	.short	0x0100
        /*084e*/ 	.byte	0x06
	.zero		1


	//   ....[3]....
        /*0850*/ 	.word	0x00000340
        /*0854*/ 	.word	0x000000ff
        /*0858*/ 	.word	0x00028c40
        /*085c*/ 	.short	0x0100
        /*085e*/ 	.byte	0x06
	.zero		1


	//   ....[4]....
        /*0860*/ 	.word	0x00000350
        /*0864*/ 	.word	0x000000ff
        /*0868*/ 	.word	0x00028c38
        /*086c*/ 	.short	0x0100
        /*086e*/ 	.byte	0x06
	.zero		1


	//   ....[5]....
        /*0870*/ 	.word	0x00000360
        /*0874*/ 	.word	0x000000ff
        /*0878*/ 	.word	0x00028c48
        /*087c*/ 	.short	0x0100
        /*087e*/ 	.byte	0x06
	.zero		1


	//   ....[6]....
        /*0880*/ 	.word	0x00000490
        /*0884*/ 	.word	0x000000ff
        /*0888*/ 	.word	0x00028c50
        /*088c*/ 	.short	0x0100
        /*088e*/ 	.byte	0x08
	.zero		1


	//   ....[7]....
        /*0890*/ 	.word	0x000004a0
        /*0894*/ 	.word	0x000000ff
        /*0898*/ 	.word	0x00028c60
        /*089c*/ 	.short	0x0100
        /*089e*/ 	.byte	0x08
	.zero		1


	//   ....[8]....
        /*08a0*/ 	.word	0x000004b0
        /*08a4*/ 	.word	0x000000ff
        /*08a8*/ 	.word	0x00028c58
        /*08ac*/ 	.short	0x0100
        /*08ae*/ 	.byte	0x08
	.zero		1


	//   ....[9]....
        /*08b0*/ 	.word	0x000004c0
        /*08b4*/ 	.word	0x000000ff
        /*08b8*/ 	.word	0x00028c68
        /*08bc*/ 	.short	0x0100
        /*08be*/ 	.byte	0x08
	.zero		1


	//   ....[10]....
        /*08c0*/ 	.word	0x000005b0
        /*08c4*/ 	.word	0x000000ff
        /*08c8*/ 	.word	0x00028c70
        /*08cc*/ 	.short	0x0100
        /*08ce*/ 	.byte	0x06
	.zero		1


	//   ....[11]....
        /*08d0*/ 	.word	0x000005c0
        /*08d4*/ 	.word	0x000000ff
        /*08d8*/ 	.word	0x00028c80
        /*08dc*/ 	.short	0x0100
        /*08de*/ 	.byte	0x06
	.zero		1


	//   ....[12]....
        /*08e0*/ 	.word	0x000005d0
        /*08e4*/ 	.word	0x000000ff
        /*08e8*/ 	.word	0x00028c78
        /*08ec*/ 	.short	0x0100
        /*08ee*/ 	.byte	0x06
	.zero		1


	//   ....[13]....
        /*08f0*/ 	.word	0x000005e0
        /*08f4*/ 	.word	0x000000ff
        /*08f8*/ 	.word	0x00028c88
        /*08fc*/ 	.short	0x0100
        /*08fe*/ 	.byte	0x06
	.zero		1


	//   ....[14]....
        /*0900*/ 	.word	0x00000710
        /*0904*/ 	.word	0x000000ff
        /*0908*/ 	.word	0x00028c90
        /*090c*/ 	.short	0x0100
        /*090e*/ 	.byte	0x08
	.zero		1


	//   ....[15]....
        /*0910*/ 	.word	0x00000720
        /*0914*/ 	.word	0x000000ff
        /*0918*/ 	.word	0x00028ca0
        /*091c*/ 	.short	0x0100
        /*091e*/ 	.byte	0x08
	.zero		1


	//   ....[16]....
        /*0920*/ 	.word	0x00000730
        /*0924*/ 	.word	0x000000ff
        /*0928*/ 	.word	0x00028c98
        /*092c*/ 	.short	0x0100
        /*092e*/ 	.byte	0x08
	.zero		1


	//   ....[17]....
        /*0930*/ 	.word	0x00000740
        /*0934*/ 	.word	0x000000ff
        /*0938*/ 	.word	0x00028ca8
        /*093c*/ 	.short	0x0100
        /*093e*/ 	.byte	0x08
	.zero		1


	//   ....[18]....
        /*0940*/ 	.word	0x00000870
        /*0944*/ 	.word	0x000000ff
        /*0948*/ 	.word	0x00028cb0
        /*094c*/ 	.short	0x0100
        /*094e*/ 	.byte	0x08
	.zero		1


	//   ....[19]....
        /*0950*/ 	.word	0x00000880
        /*0954*/ 	.word	0x000000ff
        /*0958*/ 	.word	0x00028cc0
        /*095c*/ 	.short	0x0100
        /*095e*/ 	.byte	0x08
	.zero		1


	//   ....[20]....
        /*0960*/ 	.word	0x00000890
        /*0964*/ 	.word	0x000000ff
        /*0968*/ 	.word	0x00028cb8
        /*096c*/ 	.short	0x0100
        /*096e*/ 	.byte	0x08
	.zero		1


	//   ....[21]....
        /*0970*/ 	.word	0x000008a0
        /*0974*/ 	.word	0x000000ff
        /*0978*/ 	.word	0x00028cc8
        /*097c*/ 	.short	0x0100
        /*097e*/ 	.byte	0x08
	.zero		1


	//   ....[22]....
        /*0980*/ 	.word	0x00002040
        /*0984*/ 	.word	0x000000ff
        /*0988*/ 	.word	0x00028c50
        /*098c*/ 	.short	0x010a
        /*098e*/ 	.byte	0x11
	.zero		1


	//   ....[23]....
        /*0990*/ 	.word	0x00002330
        /*0994*/ 	.word	0x00000000
        /*0998*/ 	.word	0x00000000
        /*099c*/ 	.short	0x0101
        /*099e*/ 	.byte	0x3f
	.zero		1


	//   ....[24]....
        /*09a0*/ 	.word	0x00002cc0
        /*09a4*/ 	.word	0x000000ff
        /*09a8*/ 	.word	0x00028c50
        /*09ac*/ 	.short	0x010a
        /*09ae*/ 	.byte	0x06
	.zero		1


	//   ....[25]....
        /*09b0*/ 	.word	0x00002d00
        /*09b4*/ 	.word	0x000000ff
        /*09b8*/ 	.word	0x00028c50
        /*09bc*/ 	.short	0x010a
        /*09be*/ 	.byte	0x06
	.zero		1


	//   ....[26]....
        /*09c0*/ 	.word	0x00002f50
        /*09c4*/ 	.word	0x00000000
        /*09c8*/ 	.word	0x00000000
        /*09cc*/ 	.short	0x0101
        /*09ce*/ 	.byte	0x3f
	.zero		1


	//   ....[27]....
        /*09d0*/ 	.word	0x000041a0
        /*09d4*/ 	.word	0x000000ff
        /*09d8*/ 	.word	0x00028c00
        /*09dc*/ 	.short	0x010a
        /*09de*/ 	.byte	0x26
	.zero		1


	//   ....[28]....
        /*09e0*/ 	.word	0x00004220
        /*09e4*/ 	.word	0x00000007
        /*09e8*/ 	.word	0x00028c30
        /*09ec*/ 	.short	0x010a
        /*09ee*/ 	.byte	0x3f
	.zero		1


	//   ....[29]....
        /*09f0*/ 	.word	0x00004260
        /*09f4*/ 	.word	0x00000007
        /*09f8*/ 	.word	0x00028c30
        /*09fc*/ 	.short	0x010a
        /*09fe*/ 	.byte	0x3f
	.zero		1


	//   ....[30]....
        /*0a00*/ 	.word	0x00005280
        /*0a04*/ 	.word	0x00000004
        /*0a08*/ 	.word	0x00000000
        /*0a0c*/ 	.short	0x0101
        /*0a0e*/ 	.byte	0x3f
	.zero		1


	//   ....[31]....
        /*0a10*/ 	.word	0x000056c0
        /*0a14*/ 	.word	0x00000007
        /*0a18*/ 	.word	0x00028c50
        /*0a1c*/ 	.short	0x010a
        /*0a1e*/ 	.byte	0x3f
	.zero		1


	//   ....[32]....
        /*0a20*/ 	.word	0x00005710
        /*0a24*/ 	.word	0x00000007
        /*0a28*/ 	.word	0x00028c50
        /*0a2c*/ 	.short	0x010a
        /*0a2e*/ 	.byte	0x3f
	.zero		1


	//   ....[33]....
        /*0a30*/ 	.word	0x00005980
        /*0a34*/ 	.word	0x00000007
        /*0a38*/ 	.word	0x00000000
        /*0a3c*/ 	.short	0x0101
        /*0a3e*/ 	.byte	0x3f
	.zero		1


	//   ....[34]....
        /*0a40*/ 	.word	0x00005ac0
        /*0a44*/ 	.word	0x000000ff
        /*0a48*/ 	.word	0x00028c30
        /*0a4c*/ 	.short	0x010a
        /*0a4e*/ 	.byte	0x18
	.zero		1


	//   ....[35]....
        /*0a50*/ 	.word	0x00005b00
        /*0a54*/ 	.word	0x000000ff
        /*0a58*/ 	.word	0x00028c30
        /*0a5c*/ 	.short	0x010a
        /*0a5e*/ 	.byte	0x18
	.zero		1


	//   ....[36]....
        /*0a60*/ 	.word	0x00006db0
        /*0a64*/ 	.word	0x000000a0
        /*0a68*/ 	.word	0x00000000
        /*0a6c*/ 	.short	0x0101
        /*0a6e*/ 	.byte	0x3f
	.zero		1


	//   ....[37]....
        /*0a70*/ 	.word	0x000073d0
        /*0a74*/ 	.word	0x000000ff
        /*0a78*/ 	.word	0x00028c50
        /*0a7c*/ 	.short	0x010a
        /*0a7e*/ 	.byte	0x18
	.zero		1


	//   ....[38]....
        /*0a80*/ 	.word	0x00007410
        /*0a84*/ 	.word	0x000000ff
        /*0a88*/ 	.word	0x00028c50
        /*0a8c*/ 	.short	0x010a
        /*0a8e*/ 	.byte	0x18
	.zero		1


	//   ....[39]....
        /*0a90*/ 	.word	0x00007680
        /*0a94*/ 	.word	0x00000009
        /*0a98*/ 	.word	0x00000000
        /*0a9c*/ 	.short	0x0101
        /*0a9e*/ 	.byte	0x3f
	.zero		1


	//   ....[40]....
        /*0aa0*/ 	.word	0x0000a030
        /*0aa4*/ 	.word	0x000000ff
        /*0aa8*/ 	.word	0x00000000
        /*0aac*/ 	.short	0x0101
        /*0aae*/ 	.byte	0x04
	.zero		1


	//   ....[41]....
        /*0ab0*/ 	.word	0x0000a970
        /*0ab4*/ 	.word	0x000000ff
        /*0ab8*/ 	.word	0x00000000
        /*0abc*/ 	.short	0x0101
        /*0abe*/ 	.byte	0x04
	.zero		1


	//   ....[42]....
        /*0ac0*/ 	.word	0x0000e9b0
        /*0ac4*/ 	.word	0x00000000
        /*0ac8*/ 	.word	0x00028c40
        /*0acc*/ 	.short	0x010a
        /*0ace*/ 	.byte	0x3f
	.zero		1


	//   ....[43]....
        /*0ad0*/ 	.word	0x0000f490
        /*0ad4*/ 	.word	0x00000012
        /*0ad8*/ 	.word	0x00028c00
        /*0adc*/ 	.short	0x0107
        /*0ade*/ 	.byte	0x3f
	.zero		1


	//   ....[44]....
        /*0ae0*/ 	.word	0x0000f580
        /*0ae4*/ 	.word	0x00000012
        /*0ae8*/ 	.word	0x00028c00
        /*0aec*/ 	.short	0x0101
        /*0aee*/ 	.byte	0x3f
	.zero		1


	//   ....[45]....
        /*0af0*/ 	.word	0x0000f5a0
        /*0af4*/ 	.word	0x00000012
        /*0af8*/ 	.word	0x00028c20
        /*0afc*/ 	.short	0x010a
        /*0afe*/ 	.byte	0x3f
	.zero		1


	//   ....[46]....
        /*0b00*/ 	.word	0x0000f680
        /*0b04*/ 	.word	0x00000000
        /*0b08*/ 	.word	0x00028c60
        /*0b0c*/ 	.short	0x010a
        /*0b0e*/ 	.byte	0x3f
	.zero		1


	//   ....[47]....
        /*0b10*/ 	.word	0x000102f0
        /*0b14*/ 	.word	0x00000003
        /*0b18*/ 	.word	0x00028c40
        /*0b1c*/ 	.short	0x010a
        /*0b1e*/ 	.byte	0x3f
	.zero		1


	//   ....[48]....
        /*0b20*/ 	.word	0x00010540
        /*0b24*/ 	.word	0x00000003
        /*0b28*/ 	.word	0x00028c60
        /*0b2c*/ 	.short	0x010a
        /*0b2e*/ 	.byte	0x3f
	.zero		1


	//   ....[49]....
        /*0b30*/ 	.word	0x000110f0
        /*0b34*/ 	.word	0x00000004
        /*0b38*/ 	.word	0x00028c40
        /*0b3c*/ 	.short	0x010a
        /*0b3e*/ 	.byte	0x3f
	.zero		1


	//   ....[50]....
        /*0b40*/ 	.word	0x00011340
        /*0b44*/ 	.word	0x00000004
        /*0b48*/ 	.word	0x00028c60
        /*0b4c*/ 	.short	0x010a
        /*0b4e*/ 	.byte	0x3f
	.zero		1


	//   ....[51]....
        /*0b50*/ 	.word	0x00011e80
        /*0b54*/ 	.word	0x00000004
        /*0b58*/ 	.word	0x00028c40
        /*0b5c*/ 	.short	0x010a
        /*0b5e*/ 	.byte	0x3f
	.zero		1


	//   ....[52]....
        /*0b60*/ 	.word	0x000120d0
        /*0b64*/ 	.word	0x00000004
        /*0b68*/ 	.word	0x00028c60
        /*0b6c*/ 	.short	0x010a
        /*0b6e*/ 	.byte	0x3f
	.zero		1


	//   ....[53]....
        /*0b70*/ 	.word	0x000139e0
        /*0b74*/ 	.word	0x00000000
        /*0b78*/ 	.word	0x00028c20
        /*0b7c*/ 	.short	0x010a
        /*0b7e*/ 	.byte	0x3f
	.zero		1


	//   ....[54]....
        /*0b80*/ 	.word	0x00013bd0
        /*0b84*/ 	.word	0x00000006
        /*0b88*/ 	.word	0x00000000
        /*0b8c*/ 	.short	0x010a
        /*0b8e*/ 	.byte	0x3f
	.zero		1


	//   ....[55]....
        /*0b90*/ 	.word	0x00013c00
        /*0b94*/ 	.word	0x00000007
        /*0b98*/ 	.word	0x00000000
        /*0b9c*/ 	.short	0x010a
        /*0b9e*/ 	.byte	0x3f
	.zero		1


	//   ....[56]....
        /*0ba0*/ 	.word	0x00013c60
        /*0ba4*/ 	.word	0x00000004
        /*0ba8*/ 	.word	0x00000000
        /*0bac*/ 	.short	0x010a
        /*0bae*/ 	.byte	0x3f
	.zero		1


	//   ....[57]....
        /*0bb0*/ 	.word	0x00013c90
        /*0bb4*/ 	.word	0x00000003
        /*0bb8*/ 	.word	0x00000000
        /*0bbc*/ 	.short	0x010a
        /*0bbe*/ 	.byte	0x3f
	.zero		1


	//   ....[58]....
        /*0bc0*/ 	.word	0x00013d00
        /*0bc4*/ 	.word	0x00000003
        /*0bc8*/ 	.word	0x00028c50
        /*0bcc*/ 	.short	0x010a
        /*0bce*/ 	.byte	0x3f
	.zero		1


	//   ....[59]....
        /*0bd0*/ 	.word	0x00013d60
        /*0bd4*/ 	.word	0x00000003
        /*0bd8*/ 	.word	0x00028c50
        /*0bdc*/ 	.short	0x010a
        /*0bde*/ 	.byte	0x3f
	.zero		1


	//   ....[60]....
        /*0be0*/ 	.word	0x00013dc0
        /*0be4*/ 	.word	0x00000003
        /*0be8*/ 	.word	0x00028c00
        /*0bec*/ 	.short	0x010a
        /*0bee*/ 	.byte	0x3f
	.zero		1


	//   ....[61]....
        /*0bf0*/ 	.word	0x00013e10
        /*0bf4*/ 	.word	0x00000007
        /*0bf8*/ 	.word	0x00028c30
        /*0bfc*/ 	.short	0x010a
        /*0bfe*/ 	.byte	0x3f
	.zero		1


	//   ....[62]....
        /*0c00*/ 	.word	0x00013e60
        /*0c04*/ 	.word	0x00000007
        /*0c08*/ 	.word	0x00028c50
        /*0c0c*/ 	.short	0x010a
        /*0c0e*/ 	.byte	0x3f
	.zero		1


	//   ....[63]....
        /*0c10*/ 	.word	0x00013ec0
        /*0c14*/ 	.word	0x00000000
        /*0c18*/ 	.word	0x00028c30
        /*0c1c*/ 	.short	0x010a
        /*0c1e*/ 	.byte	0x3f
	.zero		1


	//   ....[64]....
        /*0c20*/ 	.word	0x00013f10
        /*0c24*/ 	.word	0x00000009
        /*0c28*/ 	.word	0x00028c50
        /*0c2c*/ 	.short	0x010a
        /*0c2e*/ 	.byte	0x3f
	.zero		1


	//   ....[65]....
        /*0c30*/ 	.word	0x000140b0
        /*0c34*/ 	.word	0x00000000
        /*0c38*/ 	.word	0x00028c40
        /*0c3c*/ 	.short	0x010a
        /*0c3e*/ 	.byte	0x3f
	.zero		1


	//   ....[66]....
        /*0c40*/ 	.word	0x00014630
        /*0c44*/ 	.word	0x00000012
        /*0c48*/ 	.word	0x00028c20
        /*0c4c*/ 	.short	0x010a
        /*0c4e*/ 	.byte	0x3f
	.zero		1


	//   ....[67]....
        /*0c50*/ 	.word	0x00014680
        /*0c54*/ 	.word	0x00000000
        /*0c58*/ 	.word	0x00028c60
        /*0c5c*/ 	.short	0x010a
        /*0c5e*/ 	.byte	0x3f
	.zero		1


	//   ....[68]....
        /*0c60*/ 	.word	0x000146d0
        /*0c64*/ 	.word	0x00000003
        /*0c68*/ 	.word	0x00028c40
        /*0c6c*/ 	.short	0x010a
        /*0c6e*/ 	.byte	0x3f
	.zero		1


	//   ....[69]....
        /*0c70*/ 	.word	0x00014720
        /*0c74*/ 	.word	0x00000003
        /*0c78*/ 	.word	0x00028c60
        /*0c7c*/ 	.short	0x010a
        /*0c7e*/ 	.byte	0x3f
	.zero		1


	//   ....[70]....
        /*0c80*/ 	.word	0x00014770
        /*0c84*/ 	.word	0x00000004
        /*0c88*/ 	.word	0x00028c40
        /*0c8c*/ 	.short	0x010a
        /*0c8e*/ 	.byte	0x3f
	.zero		1


	//   ....[71]....
        /*0c90*/ 	.word	0x000147c0
        /*0c94*/ 	.word	0x00000004
        /*0c98*/ 	.word	0x00028c60
        /*0c9c*/ 	.short	0x010a
        /*0c9e*/ 	.byte	0x3f
	.zero		1


	//   ....[72]....
        /*0ca0*/ 	.word	0x00014810
        /*0ca4*/ 	.word	0x00000004
        /*0ca8*/ 	.word	0x00028c40
        /*0cac*/ 	.short	0x010a
        /*0cae*/ 	.byte	0x3f
	.zero		1


	//   ....[73]....
        /*0cb0*/ 	.word	0x00014860
        /*0cb4*/ 	.word	0x00000004
        /*0cb8*/ 	.word	0x00028c60
        /*0cbc*/ 	.short	0x010a
        /*0cbe*/ 	.byte	0x3f
	.zero		1


	//   ....[74]....
        /*0cc0*/ 	.word	0x000152e0
        /*0cc4*/ 	.word	0x00000000
        /*0cc8*/ 	.word	0x00028c20
        /*0ccc*/ 	.short	0x010a
        /*0cce*/ 	.byte	0x3f
	.zero		1


	//   ....[75]....
        /*0cd0*/ 	.word	0x00015480
        /*0cd4*/ 	.word	0x00000006
        /*0cd8*/ 	.word	0x00000000
        /*0cdc*/ 	.short	0x010a
        /*0cde*/ 	.byte	0x3f
	.zero		1


	//   ....[76]....
        /*0ce0*/ 	.word	0x000154d0
        /*0ce4*/ 	.word	0x00000007
        /*0ce8*/ 	.word	0x00000000
        /*0cec*/ 	.short	0x010a
        /*0cee*/ 	.byte	0x3f
	.zero		1


	//   ....[77]....
        /*0cf0*/ 	.word	0x00015520
        /*0cf4*/ 	.word	0x00000004
        /*0cf8*/ 	.word	0x00000000
        /*0cfc*/ 	.short	0x010a
        /*0cfe*/ 	.byte	0x3f
	.zero		1


	//----- nvinfo : EIATTR_NUM_MBARRIERS
	.align		4
.L_657:
        /*0d00*/ 	.byte	0x03, 0x38
        /*0d02*/ 	.short	0x0016


	//----- nvinfo : EIATTR_EXIT_INSTR_OFFSETS
	.align		4
        /*0d04*/ 	.byte	0x04, 0x1c
        /*0d06*/ 	.short	(.L_659 - .L_658)


	//   ....[0]....
.L_658:
        /*0d08*/ 	.word	0x00000a40


	//   ....[1]....
        /*0d0c*/ 	.word	0x0000cb50


	//   ....[2]....
        /*0d10*/ 	.word	0x00013ce0


	//----- nvinfo : EIATTR_MAX_THREADS
	.align		4
.L_659:
        /*0d14*/ 	.byte	0x04, 0x05
        /*0d16*/ 	.short	(.L_661 - .L_660)
.L_660:
        /*0d18*/ 	.word	0x00000180
        /*0d1c*/ 	.word	0x00000001
        /*0d20*/ 	.word	0x00000001


	//----- nvinfo : EIATTR_CRS_STACK_SIZE
	.align		4
.L_661:
        /*0d24*/ 	.byte	0x04, 0x1e
        /*0d26*/ 	.short	(.L_663 - .L_662)
.L_662:
        /*0d28*/ 	.word	0x00000000


	//----- nvinfo : EIATTR_CBANK_PARAM_SIZE
	.align		4
.L_663:
        /*0d2c*/ 	.byte	0x03, 0x19
        /*0d2e*/ 	.short	0x0af0


	//----- nvinfo : EIATTR_PARAM_CBANK
	.align		4
        /*0d30*/ 	.byte	0x04, 0x0a
        /*0d32*/ 	.short	(.L_665 - .L_664)
	.align		4
.L_664:
        /*0d34*/ 	.word	index@(.nv.constant0._ZN7cutlass13device_kernelIN5flash11enable_sm90INS1_16FlashAttnFwdSm90INS1_25CollectiveMainloopFwdSm90ILi2EN4cute5tupleIJNS5_1CILi1EEES8_S8_EEENS6_IJNS7_ILi64EEESA_SA_EEELi512ENS_6half_tEfNS_4arch4Sm90ELb0ELb0ELb1ELb1ELb0ELb0ELb0ELb0ELb0ELb1ELb1ELb0EEENS1_21CollectiveEpilogueFwdINS6_IJSA_NS7_ILi512EEESA_EEES9_SC_SE_Li256ELb1ELb1ELb1ELb0EEENS1_36VarlenDynamicPersistentTileSchedulerILi64ELi64ELi256ELi128ELb1ELb1ELb1ELb0ELb1ELb1EEEEEEEEEvNT_6ParamsE)
        /*0d38*/ 	.short	0x0210
        /*0d3a*/ 	.short	0x0af0


	//----- nvinfo : EIATTR_SW_WAR
	.align		4
.L_665:
        /*0d3c*/ 	.byte	0x04, 0x36
        /*0d3e*/ 	.short	(.L_667 - .L_666)
.L_666:
        /*0d40*/ 	.word	0x00000008
.L_667:


//--------------------- .nv.info._ZN7cutlass13device_kernelIN5flash11enable_sm90INS1_16FlashAttnFwdSm90INS1_25CollectiveMainloopFwdSm90ILi2EN4cute5tupleIJNS5_1CILi1EEES8_S8_EEENS6_IJNS7_ILi64EEESA_SA_EEELi512ENS_6half_tEfNS_4arch4Sm90ELb0ELb0ELb1ELb1ELb0ELb1ELb0ELb0ELb0ELb1ELb1ELb0EEENS1_21CollectiveEpilogueFwdINS6_IJSA_NS7_ILi512EEESA_EEES9_SC_SE_Li256ELb1ELb1ELb1ELb0EEENS1_36VarlenDynamicPersistentTileSchedulerILi64ELi64ELi256ELi128ELb1ELb1ELb1ELb0ELb1ELb1EEEEEEEEEvNT_6ParamsE --------------------------
	.section	.nv.info._ZN7cutlass13device_kernelIN5flash11enable_sm90INS1_16FlashAttnFwdSm90INS1_25CollectiveMainloopFwdSm90ILi2EN4cute5tupleIJNS5_1CILi1EEES8_S8_EEENS6_IJNS7_ILi64EEESA_SA_EEELi512ENS_6half_tEfNS_4arch4Sm90ELb0ELb0ELb1ELb1ELb0ELb1ELb0ELb0ELb0ELb1ELb1ELb0EEENS1_21CollectiveEpilogueFwdINS6_IJSA_NS7_ILi512EEESA_EEES9_SC_SE_Li256ELb1ELb1ELb1ELb0EEENS1_36VarlenDynamicPersistentTileSchedulerILi64ELi64ELi256ELi128ELb1ELb1ELb1ELb0ELb1ELb1EEEEEEEEEvNT_6ParamsE,"",@"SHT_CUDA_INFO"
	.sectionflags	@""
	.align	4


	//----- nvinfo : EIATTR_CUDA_API_VERSION
	.align		4
        /*0000*/ 	.byte	0x04, 0x37
        /*0002*/ 	.short	(.L_669 - .L_668)
.L_668:
        /*0004*/ 	.word	0x00000082


	//----- nvinfo : EIATTR_KPARAM_INFO
	.align		4
.L_669:
        /*0008*/ 	.byte	0x04, 0x17
        /*000a*/ 	.short	(.L_671 - .L_670)
.L_670:
        /*000c*/ 	.word	0x00000000
        /*0010*/ 	.short	0x0000
        /*0012*/ 	.short	0x0070
        /*0014*/ 	.byte	0x00, 0xf0, 0x01, 0x2a


	//----- nvinfo : EIATTR_SPARSE_MMA_MASK
	.align		4
.L_671:
        /*0018*/ 	.byte	0x03, 0x50
        /*001a*/ 	.short	0x0000


	//----- nvinfo : EIATTR_MAXREG_COUNT
	.align		4
        /*001c*/ 	.byte	0x03, 0x1b
        /*001e*/ 	.short	0x00a8


	//----- nvinfo : EIATTR_NUM_BARRIERS
	.align		4
        /*0020*/ 	.byte	0x02, 0x4c
        /*0022*/ 	.byte	0x10
	.zero		1


	//----- nvinfo : EIATTR_EXTERNS
	.align		4
        /*0024*/ 	.byte	0x04, 0x0f
        /*0026*/ 	.short	(.L_673 - .L_672)


	//   ....[0]....
	.align		4
.L_672:
        /*0028*/ 	.word	index@(__assertfail)


	//----- nvinfo : EIATTR_ANNOTATIONS
	.align		4
.L_673:
        /*002c*/ 	.byte	0x04, 0x55
        /*002e*/ 	.short	(.L_675 - .L_674)


	//   ....[0]....
.L_674:
        /* <DEDUP_REMOVED lines=86> */


	//----- nvinfo : EIATTR_MERCURY_ISA_VERSION
	.align		4
.L_675:
        /*0580*/ 	.byte	0x03, 0x5f
        /*0582*/ 	.short	0x0101


	//----- nvinfo : EIATTR_UNUSED_LOAD_BYTE_OFFSET
	.align		4
        /*0584*/ 	.byte	0x04, 0x44
        /*0586*/ 	.short	(.L_677 - .L_676)


	//   ....[0]....
.L_676:
        /*0588*/ 	.word	0x00000a80
        /*058c*/ 	.word	0x0000fff0


	//   ....[1]....
        /*0590*/ 	.word	0x0000d910
        /*0594*/ 	.word	0x0000fff0


	//----- nvinfo : EIATTR_INT_WARP_WIDE_INSTR_OFFSETS
	.align		4
.L_677:
        /*0598*/ 	.byte	0x04, 0x31
        /*059a*/ 	.short	(.L_679 - .L_678)


	//   ....[0]....
.L_678:
        /*059c*/ 	.word	0x00000190


	//   ....[1]....
        /*05a0*/ 	.word	0x000001d0


	//   ....[2]....
        /*05a4*/ 	.word	0x00000240


	//   ....[3]....
        /*05a8*/ 	.word	0x000156d0


	//   ....[4]....
        /*05ac*/ 	.word	0x00015760


	//   ....[5]....
        /*05b0*/ 	.word	0x0001a040


	//   ....[6]....
        /*05b4*/ 	.word	0x0001a0d0


	//----- nvinfo : EIATTR_COOP_GROUP_MASK_REGIDS
	.align		4
.L_679:
        /*05b8*/ 	.byte	0x04, 0x29
        /*05ba*/ 	.short	(.L_681 - .L_680)


	//   ....[0]....
.L_680:
        /*05bc*/ 	.word	0xffffffff


	//   ....[1]....
        /*05c0*/ 	.word	0xffffffff


	//   ....[2]....
        /*05c4*/ 	.word	0xffffffff


	//   ....[3]....
        /*05c8*/ 	.word	0xffffffff


	//   ....[4]....
        /*05cc*/ 	.word	0xffffffff


	//   ....[5]....
        /*05d0*/ 	.word	0xffffffff


	//   ....[6]....
        /*05d4*/ 	.word	0xffffffff


	//   ....[7]....
        /*05d8*/ 	.word	0xffffffff


	//   ....[8]....
        /*05dc*/ 	.word	0xffffffff


	//   ....[9]....
        /*05e0*/ 	.word	0xffffffff


	//   ....[10]....
        /*05e4*/ 	.word	0xffffffff


	//   ....[11]....
        /*05e8*/ 	.word	0xffffffff


	//   ....[12]....
        /*05ec*/ 	.word	0xffffffff


	//   ....[13]....
        /*05f0*/ 	.word	0xffffffff


	//   ....[14]....
        /*05f4*/ 	.word	0xffffffff


	//   ....[15]....
        /*05f8*/ 	.word	0xffffffff


	//   ....[16]....
        /*05fc*/ 	.word	0xffffffff


	//   ....[17]....
        /*0600*/ 	.word	0xffffffff


	//   ....[18]....
        /*0604*/ 	.word	0xffffffff


	//   ....[19]....
        /*0608*/ 	.word	0xffffffff


	//   ....[20]....
        /*060c*/ 	.word	0xffffffff


	//   ....[21]....
        /*0610*/ 	.word	0xffffffff


	//   ....[22]....
        /*0614*/ 	.word	0xffffffff


	//   ....[23]....
        /*0618*/ 	.word	0xffffffff


	//   ....[24]....
        /*061c*/ 	.word	0xffffffff


	//   ....[25]....
        /*0620*/ 	.word	0xffffffff


	//   ....[26]....
        /*0624*/ 	.word	0xffffffff


	//   ....[27]....
        /*0628*/ 	.word	0xffffffff


	//   ....[28]....
        /*062c*/ 	.word	0xffffffff


	//   ....[29]....
        /*0630*/ 	.word	0xffffffff


	//   ....[30]....
        /*0634*/ 	.word	0xffffffff


	//   ....[31]....
        /*0638*/ 	.word	0xffffffff


	//   ....[32]....
        /*063c*/ 	.word	0xffffffff


	//   ....[33]....
        /*0640*/ 	.word	0xffffffff


	//   ....[34]....
        /*0644*/ 	.word	0xffffffff


	//   ....[35]....
        /*0648*/ 	.word	0xffffffff


	//   ....[36]....
        /*064c*/ 	.word	0xffffffff


	//   ....[37]....
        /*0650*/ 	.word	0xffffffff


	//   ....[38]....
        /*0654*/ 	.word	0xffffffff


	//   ....[39]....
        /*0658*/ 	.word	0xffffffff


	//   ....[40]....
        /*065c*/ 	.word	0xffffffff


	//   ....[41]....
        /*0660*/ 	.word	0xffffffff


	//   ....[42]....
        /*0664*/ 	.word	0xffffffff


	//   ....[43]....
        /*0668*/ 	.word	0xffffffff


	//   ....[44]....
        /*066c*/ 	.word	0xffffffff


	//   ....[45]....
        /*0670*/ 	.word	0xffffffff


	//   ....[46]....
        /*0674*/ 	.word	0xffffffff


	//   ....[47]....
        /*0678*/ 	.word	0xffffffff


	//   ....[48]....
        /*067c*/ 	.word	0xffffffff


	//   ....[49]....
        /*0680*/ 	.word	0xffffffff


	//   ....[50]....
        /*0684*/ 	.word	0xffffffff


	//   ....[51]....
        /*0688*/ 	.word	0xffffffff


	//   ....[52]....
        /*068c*/ 	.word	0xffffffff


	//   ....[53]....
        /*0690*/ 	.word	0xffffffff


	//   ....[54]....
        /*0694*/ 	.word	0xffffffff


	//   ....[55]....
        /*0698*/ 	.word	0xffffffff


	//   ....[56]....
        /*069c*/ 	.word	0xffffffff


	//   ....[57]....
        /*06a0*/ 	.word	0xffffffff


	//   ....[58]....
        /*06a4*/ 	.word	0xffffffff


	//   ....[59]....
        /*06a8*/ 	.word	0xffffffff


	//   ....[60]....
        /*06ac*/ 	.word	0xffffffff


	//   ....[61]....
        /*06b0*/ 	.word	0xffffffff


	//   ....[62]....
        /*06b4*/ 	.word	0xffffffff


	//   ....[63]....
        /*06b8*/ 	.word	0xffffffff


	//   ....[64]....
        /*06bc*/ 	.word	0xffffffff


	//   ....[65]....
        /*06c0*/ 	.word	0xffffffff


	//   ....[66]....
        /*06c4*/ 	.word	0xffffffff


	//   ....[67]....
        /*06c8*/ 	.word	0xffffffff


	//   ....[68]....
        /*06cc*/ 	.word	0xffffffff


	//   ....[69]....
        /*06d0*/ 	.word	0xffffffff


	//   ....[70]....
        /*06d4*/ 	.word	0xffffffff


	//   ....[71]....
        /*06d8*/ 	.word	0xffffffff


	//   ....[72]....
        /*06dc*/ 	.word	0xffffffff


	//   ....[73]....
        /*06e0*/ 	.word	0xffffffff


	//   ....[74]....
        /*06e4*/ 	.word	0xffffffff


	//   ....[75]....
        /*06e8*/ 	.word	0xffffffff


	//   ....[76]....
        /*06ec*/ 	.word	0xffffffff


	//   ....[77]....
        /*06f0*/ 	.word	0xffffffff


	//   ....[78]....
        /*06f4*/ 	.word	0xffffffff


	//   ....[79]....
        /*06f8*/ 	.word	0xffffffff


	//   ....[80]....
        /*06fc*/ 	.word	0xffffffff


	//   ....[81]....
        /*0700*/ 	.word	0xffffffff


	//   ....[82]....
        /*0704*/ 	.word	0xffffffff


	//   ....[83]....
        /*0708*/ 	.word	0xffffffff


	//   ....[84]....
        /*070c*/ 	.word	0xffffffff


	//   ....[85]....
        /*0710*/ 	.word	0xffffffff


	//   ....[86]....
        /*0714*/ 	.word	0xffffffff


	//   ....[87]....
        /*0718*/ 	.word	0xffffffff


	//   ....[88]....
        /*071c*/ 	.word	0xffffffff


	//   ....[89]....
        /*0720*/ 	.word	0xffffffff


	//   ....[90]....
        /*0724*/ 	.word	0xffffffff


	//   ....[91]....
        /*0728*/ 	.word	0xffffffff


	//   ....[92]....
        /*072c*/ 	.word	0xffffffff


	//   ....[93]....
        /*0730*/ 	.word	0xffffffff


	//   ....[94]....
        /*0734*/ 	.word	0x0500000f


	//   ....[95]....
        /*0738*/ 	.word	0x0500000f


	//   ....[96]....
        /*073c*/ 	.word	0x0500000f


	//   ....[97]....
        /*0740*/ 	.word	0x0500000f


	//   ....[98]....
        /*0744*/ 	.word	0x0500000f


	//   ....[99]....
        /*0748*/ 	.word	0x0500000f


	//   ....[100]....
        /*074c*/ 	.word	0x0500000f


	//   ....[101]....
        /*0750*/ 	.word	0x0500000f


	//   ....[102]....
        /*0754*/ 	.word	0x0500000f


	//   ....[103]....
        /*0758*/ 	.word	0x0500000f


	//   ....[104]....
        /*075c*/ 	.word	0x0500000f


	//   ....[105]....
        /*0760*/ 	.word	0x0500000f


	//   ....[106]....
        /*0764*/ 	.word	0x0500000f


	//   ....[107]....
        /*0768*/ 	.word	0x0500000f


	//   ....[108]....
        /*076c*/ 	.word	0x0500000f


	//   ....[109]....
        /*0770*/ 	.word	0x0500000f


	//   ....[110]....
        /*0774*/ 	.word	0x0500000f


	//   ....[111]....
        /*0778*/ 	.word	0x0500000f


	//   ....[112]....
        /*077c*/ 	.word	0x0500000f


	//   ....[113]....
        /*0780*/ 	.word	0x0500000f


	//   ....[114]....
        /*0784*/ 	.word	0x0500000f


	//   ....[115]....
        /*0788*/ 	.word	0x0500000f


	//   ....[116]....
        /*078c*/ 	.word	0x0500000f


	//   ....[117]....
        /*0790*/ 	.word	0x0500000f


	//   ....[118]....
        /*0794*/ 	.word	0x0500000f


	//   ....[119]....
        /*0798*/ 	.word	0x0500000f


	//   ....[120]....
        /*079c*/ 	.word	0x0500000f


	//   ....[121]....
        /*07a0*/ 	.word	0x0500000f


	//   ....[122]....
        /*07a4*/ 	.word	0x0500000f


	//   ....[123]....
        /*07a8*/ 	.word	0x0500000f


	//   ....[124]....
        /*07ac*/ 	.word	0x0500000f


	//   ....[125]....
        /*07b0*/ 	.word	0x0500000f


	//   ....[126]....
        /*07b4*/ 	.word	0x0500000f


	//   ....[127]....
        /*07b8*/ 	.word	0x0500000f


	//   ....[128]....
        /*07bc*/ 	.word	0x0500000f


	//   ....[129]....
        /*07c0*/ 	.word	0x0500000f


	//   ....[130]....
        /*07c4*/ 	.word	0x0500000f


	//----- nvinfo : EIATTR_COOP_GROUP_INSTR_OFFSETS
	.align		4
.L_681:
        /*07c8*/ 	.byte	0x04, 0x28
        /*07ca*/ 	.short	(.L_683 - .L_682)


	//   ....[0]....
.L_682:
        /*07cc*/ 	.word	0x00000060


	//   ....[1]....
        /*07d0*/ 	.word	0x000001a0


	//   ....[2]....
        /*07d4*/ 	.word	0x000001f0


	//   ....[3]....
        /*07d8*/ 	.word	0x000003e0


	//   ....[4]....
        /*07dc*/ 	.word	0x00000540


	//   ....[5]....
        /*07e0*/ 	.word	0x00000660


	//   ....[6]....
        /*07e4*/ 	.word	0x000007c0


	//   ....[7]....
        /*07e8*/ 	.word	0x00004f30


	//   ....[8]....
        /*07ec*/ 	.word	0x000070c0


	//   ....[9]....
        /*07f0*/ 	.word	0x00007670


	//   ....[10]....
        /*07f4*/ 	.word	0x00007680


	//   ....[11]....
        /*07f8*/ 	.word	0x00007690


	//   ....[12]....
        /*07fc*/ 	.word	0x000076a0


	//   ....[13]....
        /*0800*/ 	.word	0x000086a0


	//   ....[14]....
        /*0804*/ 	.word	0x000086b0


	//   ....[15]....
        /*0808*/ 	.word	0x000086c0


	//   ....[16]....
        /*080c*/ 	.word	0x000086d0


	//   ....[17]....
        /*0810*/ 	.word	0x0000a260


	//   ....[18]....
        /*0814*/ 	.word	0x0000a340


	//   ....[19]....
        /*0818*/ 	.word	0x0000a500


	//   ....[20]....
        /*081c*/ 	.word	0x0000a590


	//   ....[21]....
        /*0820*/ 	.word	0x0000af80


	//   ....[22]....
        /*0824*/ 	.word	0x0000b790


	//   ....[23]....
        /*0828*/ 	.word	0x0000b7f0


	//   ....[24]....
        /*082c*/ 	.word	0x0000c050


	//   ....[25]....
        /*0830*/ 	.word	0x0000c0b0


	//   ....[26]....
        /*0834*/ 	.word	0x0000cde0


	//   ....[27]....
        /*0838*/ 	.word	0x0000ce30


	//   ....[28]....
        /*083c*/ 	.word	0x0000ce90


	//   ....[29]....
        /*0840*/ 	.word	0x0000cf20


	//   ....[30]....
        /*0844*/ 	.word	0x0000d0e0


	//   ....[31]....
        /*0848*/ 	.word	0x0000e620


	//   ....[32]....
        /*084c*/ 	.word	0x0000e9c0


	//   ....[33]....
        /*0850*/ 	.word	0x0000e9d0


	//   ....[34]....
        /*0854*/ 	.word	0x0000e9e0


	//   ....[35]....
        /*0858*/ 	.word	0x0000e9f0


	//   ....[36]....
        /*085c*/ 	.word	0x0000f670


	//   ....[37]....
        /*0860*/ 	.word	0x0000f690


	//   ....[38]....
        /*0864*/ 	.word	0x0000f920


	//   ....[39]....
        /*0868*/ 	.word	0x0000f940


	//   ....[40]....
        /*086c*/ 	.word	0x00010180


	//   ....[41]....
        /*0870*/ 	.word	0x000101c0


	//   ....[42]....
        /*0874*/ 	.word	0x00010a30


	//   ....[43]....
        /*0878*/ 	.word	0x00010a50


	//   ....[44]....
        /*087c*/ 	.word	0x00011d40


	//   ....[45]....
        /*0880*/ 	.word	0x00011d50


	//   ....[46]....
        /*0884*/ 	.word	0x00011f80


	//   ....[47]....
        /*0888*/ 	.word	0x00011fa0


	//   ....[48]....
        /*088c*/ 	.word	0x00012250


	//   ....[49]....
        /*0890*/ 	.word	0x00012480


	//   ....[50]....
        /*0894*/ 	.word	0x000124b0


	//   ....[51]....
        /*0898*/ 	.word	0x000124e0


	//   ....[52]....
        /*089c*/ 	.word	0x00012510


	//   ....[53]....
        /*08a0*/ 	.word	0x00012540


	//   ....[54]....
        /*08a4*/ 	.word	0x00012570


	//   ....[55]....
        /*08a8*/ 	.word	0x00012710


	//   ....[56]....
        /*08ac*/ 	.word	0x00012740


	//   ....[57]....
        /*08b0*/ 	.word	0x00012770


	//   ....[58]....
        /*08b4*/ 	.word	0x000127a0


	//   ....[59]....
        /*08b8*/ 	.word	0x000127d0


	//   ....[60]....
        /*08bc*/ 	.word	0x00012800


	//   ....[61]....
        /*08c0*/ 	.word	0x00012890


	//   ....[62]....
        /*08c4*/ 	.word	0x000128c0


	//   ....[63]....
        /*08c8*/ 	.word	0x000128d0


	//   ....[64]....
        /*08cc*/ 	.word	0x00012980


	//   ....[65]....
        /*08d0*/ 	.word	0x00013980


	//   ....[66]....
        /*08d4*/ 	.word	0x00015cb0


	//   ....[67]....
        /*08d8*/ 	.word	0x000167c0


	//   ....[68]....
        /*08dc*/ 	.word	0x000167d0


	//   ....[69]....
        /*08e0*/ 	.word	0x00016870


	//   ....[70]....
        /*08e4*/ 	.word	0x00016880


	//   ....[71]....
        /*08e8*/ 	.word	0x00016900


	//   ....[72]....
        /*08ec*/ 	.word	0x00016910


	//   ....[73]....
        /*08f0*/ 	.word	0x00016960


	//   ....[74]....
        /*08f4*/ 	.word	0x00016980


	//   ....[75]....
        /*08f8*/ 	.word	0x0001a360


	//   ....[76]....
        /*08fc*/ 	.word	0x0001a3e0


	//   ....[77]....
        /*0900*/ 	.word	0x0001a410


	//   ....[78]....
        /*0904*/ 	.word	0x0001a420


	//   ....[79]....
        /*0908*/ 	.word	0x0001a450


	//   ....[80]....
        /*090c*/ 	.word	0x0001a480


	//   ....[81]....
        /*0910*/ 	.word	0x0001a4b0


	//   ....[82]....
        /*0914*/ 	.word	0x0001a4e0


	//   ....[83]....
        /*0918*/ 	.word	0x0001a6b0


	//   ....[84]....
        /*091c*/ 	.word	0x0001a6e0


	//   ....[85]....
        /*0920*/ 	.word	0x0001a710


	//   ....[86]....
        /*0924*/ 	.word	0x0001a740


	//   ....[87]....
        /*0928*/ 	.word	0x0001a770


	//   ....[88]....
        /*092c*/ 	.word	0x0001a7a0


	//   ....[89]....
        /*0930*/ 	.word	0x0001a860


	//   ....[90]....
        /*0934*/ 	.word	0x0001a880


	//   ....[91]....
        /*0938*/ 	.word	0x0001a890


	//   ....[92]....
        /*093c*/ 	.word	0x0001a8f0


	//   ....[93]....
        /*0940*/ 	.word	0x0001b010


	//   ....[94]....
        /*0944*/ 	.word	0x0001b4d0


	//   ....[95]....
        /*0948*/ 	.word	0x0001b560


	//   ....[96]....
        /*094c*/ 	.word	0x0001b5b0


	//   ....[97]....
        /*0950*/ 	.word	0x0001b600


	//   ....[98]....
        /*0954*/ 	.word	0x0001b6f0


	//   ....[99]....
        /*0958*/ 	.word	0x0001b780


	//   ....[100]....
        /*095c*/ 	.word	0x0001b7d0


	//   ....[101]....
        /*0960*/ 	.word	0x0001b820


	//   ....[102]....
        /*0964*/ 	.word	0x0001ba90


	//   ....[103]....
        /*0968*/ 	.word	0x0001bd70


	//   ....[104]....
        /*096c*/ 	.word	0x0001bf50


	//   ....[105]....
        /*0970*/ 	.word	0x0001bfa0


	//   ....[106]....
        /*0974*/ 	.word	0x0001c000


	//   ....[107]....
        /*0978*/ 	.word	0x0001c0f0


	//   ....[108]....
        /*097c*/ 	.word	0x0001c150


	//   ....[109]....
        /*0980*/ 	.word	0x0001c240


	//   ....[110]....
        /*0984*/ 	.word	0x0001c2a0


	//   ....[111]....
        /*0988*/ 	.word	0x0001c370


	//   ....[112]....
        /*098c*/ 	.word	0x0001c6a0


	//   ....[113]....
        /*0990*/ 	.word	0x0001c740


	//   ....[114]....
        /*0994*/ 	.word	0x0001c8e0


	//   ....[115]....
        /*0998*/ 	.word	0x0001c960


	//   ....[116]....
        /*099c*/ 	.word	0x0001c9e0


	//   ....[117]....
        /*09a0*/ 	.word	0x0001ca60


	//   ....[118]....
        /*09a4*/ 	.word	0x0001cae0


	//   ....[119]....
        /*09a8*/ 	.word	0x0001cb70


	//   ....[120]....
        /*09ac*/ 	.word	0x0001cc10


	//   ....[121]....
        /*09b0*/ 	.word	0x0001ccc0


	//   ....[122]....
        /*09b4*/ 	.word	0x0001cd40


	//   ....[123]....
        /*09b8*/ 	.word	0x0001cdc0


	//   ....[124]....
        /*09bc*/ 	.word	0x0001ce40


	//   ....[125]....
        /*09c0*/ 	.word	0x0001ced0


	//   ....[126]....
        /*09c4*/ 	.word	0x0001cf50


	//   ....[127]....
        /*09c8*/ 	.word	0x0001cff0


	//   ....[128]....
        /*09cc*/ 	.word	0x0001d040


	//   ....[129]....
        /*09d0*/ 	.word	0x0001d0d0


	//   ....[130]....
        /*09d4*/ 	.word	0x0001d200


	//----- nvinfo : EIATTR_REG_RECONFIG
	.align		4
.L_683:
        /*09d8*/ 	.byte	0x01, 0x54
	.zero		2


	//----- nvinfo : EIATTR_SYSCALL_OFFSETS
	.align		4
        /*09dc*/ 	.byte	0x04, 0x46
        /*09de*/ 	.short	(.L_685 - .L_684)


	//   ....[0]....
.L_684:
        /*09e0*/ 	.word	0x00001ff0


	//   ....[1]....
        /*09e4*/ 	.word	0x00002140


	//   ....[2]....
        /*09e8*/ 	.word	0x00007260


	//   ....[3]....
        /*09ec*/ 	.word	0x000075e0


	//   ....[4]....
        /*09f0*/ 	.word	0x000158d0


	//   ....[5]....
        /*09f4*/ 	.word	0x00015a20


	//   ....[6]....
        /*09f8*/ 	.word	0x00015b20


	//   ....[7]....
        /*09fc*/ 	.word	0x000163e0


	//----- nvinfo : EIATTR_MBARRIER_INSTR_OFFSETS
	.align		4
.L_685:
        /*0a00*/ 	.byte	0x04, 0x39
        /*0a02*/ 	.short	(.L_687 - .L_686)


	//   ....[0]....
.L_686:
        /*0a04*/ 	.word	0x000002d0
        /*0a08*/ 	.word	0x000000ff
        /*0a0c*/ 	.word	0x00028c00
        /*0a10*/ 	.short	0x0100
        /*0a12*/ 	.byte	0x08
	.zero		1


	//   ....[1]....
        /*0a14*/ 	.word	0x000002e0
        /*0a18*/ 	.word	0x000000ff
        /*0a1c*/ 	.word	0x00028c20
        /*0a20*/ 	.short	0x0100
        /*0a22*/ 	.byte	0x08
	.zero		1


	//   ....[2]....
        /*0a24*/ 	.word	0x00000390
        /*0a28*/ 	.word	0x000000ff
        /*0a2c*/ 	.word	0x00028c30
        /*0a30*/ 	.short	0x0100
        /*0a32*/ 	.byte	0x06
	.zero		1


	//   ....[3]....
        /*0a34*/ 	.word	0x000003a0
        /*0a38*/ 	.word	0x000000ff
        /*0a3c*/ 	.word	0x00028c40
        /*0a40*/ 	.short	0x0100
        /*0a42*/ 	.byte	0x06
	.zero		1


	//   ....[4]....
        /*0a44*/ 	.word	0x000003b0
        /*0a48*/ 	.word	0x000000ff
        /*0a4c*/ 	.word	0x00028c38
        /*0a50*/ 	.short	0x0100
        /*0a52*/ 	.byte	0x06
	.zero		1


	//   ....[5]....
        /*0a54*/ 	.word	0x000003c0
        /*0a58*/ 	.word	0x000000ff
        /*0a5c*/ 	.word	0x00028c48
        /*0a60*/ 	.short	0x0100
        /*0a62*/ 	.byte	0x06
	.zero		1


	//   ....[6]....
        /*0a64*/ 	.word	0x000004f0
        /*0a68*/ 	.word	0x000000ff
        /*0a6c*/ 	.word	0x00028c50
        /*0a70*/ 	.short	0x0100
        /*0a72*/ 	.byte	0x08
	.zero		1


	//   ....[7]....
        /*0a74*/ 	.word	0x00000500
        /*0a78*/ 	.word	0x000000ff
        /*0a7c*/ 	.word	0x00028c60
        /*0a80*/ 	.short	0x0100
        /*0a82*/ 	.byte	0x08
	.zero		1


	//   ....[8]....
        /*0a84*/ 	.word	0x00000510
        /*0a88*/ 	.word	0x000000ff
        /*0a8c*/ 	.word	0x00028c58
        /*0a90*/ 	.short	0x0100
        /*0a92*/ 	.byte	0x08
	.zero		1


	//   ....[9]....
        /*0a94*/ 	.word	0x00000520
        /*0a98*/ 	.word	0x000000ff
        /*0a9c*/ 	.word	0x00028c68
        /*0aa0*/ 	.short	0x0100
        /*0aa2*/ 	.byte	0x08
	.zero		1


	//   ....[10]....
        /*0aa4*/ 	.word	0x00000610
        /*0aa8*/ 	.word	0x000000ff
        /*0aac*/ 	.word	0x00028c70
        /*0ab0*/ 	.short	0x0100
        /*0ab2*/ 	.byte	0x06
	.zero		1


	//   ....[11]....
        /*0ab4*/ 	.word	0x00000620
        /*0ab8*/ 	.word	0x000000ff
        /*0abc*/ 	.word	0x00028c80
        /*0ac0*/ 	.short	0x0100
        /*0ac2*/ 	.byte	0x06
	.zero		1


	//   ....[12]....
        /*0ac4*/ 	.word	0x00000630
        /*0ac8*/ 	.word	0x000000ff
        /*0acc*/ 	.word	0x00028c78
        /*0ad0*/ 	.short	0x0100
        /*0ad2*/ 	.byte	0x06
	.zero		1


	//   ....[13]....
        /*0ad4*/ 	.word	0x00000640
        /*0ad8*/ 	.word	0x000000ff
        /*0adc*/ 	.word	0x00028c88
        /*0ae0*/ 	.short	0x0100
        /*0ae2*/ 	.byte	0x06
	.zero		1


	//   ....[14]....
        /*0ae4*/ 	.word	0x00000770
        /*0ae8*/ 	.word	0x000000ff
        /*0aec*/ 	.word	0x00028c90
        /*0af0*/ 	.short	0x0100
        /*0af2*/ 	.byte	0x08
	.zero		1


	//   ....[15]....
        /*0af4*/ 	.word	0x00000780
        /*0af8*/ 	.word	0x000000ff
        /*0afc*/ 	.word	0x00028ca0
        /*0b00*/ 	.short	0x0100
        /*0b02*/ 	.byte	0x08
	.zero		1


	//   ....[16]....
        /*0b04*/ 	.word	0x00000790
        /*0b08*/ 	.word	0x000000ff
        /*0b0c*/ 	.word	0x00028c98
        /*0b10*/ 	.short	0x0100
        /*0b12*/ 	.byte	0x08
	.zero		1


	//   ....[17]....
        /*0b14*/ 	.word	0x000007a0
        /*0b18*/ 	.word	0x000000ff
        /*0b1c*/ 	.word	0x00028ca8
        /*0b20*/ 	.short	0x0100
        /*0b22*/ 	.byte	0x08
	.zero		1


	//   ....[18]....
        /*0b24*/ 	.word	0x000008d0
        /*0b28*/ 	.word	0x000000ff
        /*0b2c*/ 	.word	0x00028cb0
        /*0b30*/ 	.short	0x0100
        /*0b32*/ 	.byte	0x08
	.zero		1


	//   ....[19]....
        /*0b34*/ 	.word	0x000008e0
        /*0b38*/ 	.word	0x000000ff
        /*0b3c*/ 	.word	0x00028cc0
        /*0b40*/ 	.short	0x0100
        /*0b42*/ 	.byte	0x08
	.zero		1


	//   ....[20]....
        /*0b44*/ 	.word	0x000008f0
        /*0b48*/ 	.word	0x000000ff
        /*0b4c*/ 	.word	0x00028cb8
        /*0b50*/ 	.short	0x0100
        /*0b52*/ 	.byte	0x08
	.zero		1


	//   ....[21]....
        /*0b54*/ 	.word	0x00000900
        /*0b58*/ 	.word	0x000000ff
        /*0b5c*/ 	.word	0x00028cc8
        /*0b60*/ 	.short	0x0100
        /*0b62*/ 	.byte	0x08
	.zero		1


	//   ....[22]....
        /*0b64*/ 	.word	0x00002cc0
        /*0b68*/ 	.word	0x00000049
        /*0b6c*/ 	.word	0x00028c90
        /*0b70*/ 	.short	0x010a
        /*0b72*/ 	.byte	0x3f
	.zero		1


	//   ....[23]....
        /*0b74*/ 	.word	0x00003680
        /*0b78*/ 	.word	0x00000049
        /*0b7c*/ 	.word	0x00028c90
        /*0b80*/ 	.short	0x010a
        /*0b82*/ 	.byte	0x3f
	.zero		1


	//   ....[24]....
        /*0b84*/ 	.word	0x00003f10
        /*0b88*/ 	.word	0x00000049
        /*0b8c*/ 	.word	0x00028c90
        /*0b90*/ 	.short	0x010a
        /*0b92*/ 	.byte	0x3f
	.zero		1


	//   ....[25]....
        /*0b94*/ 	.word	0x00004110
        /*0b98*/ 	.word	0x00000004
        /*0b9c*/ 	.word	0x00000000
        /*0ba0*/ 	.short	0x0101
        /*0ba2*/ 	.byte	0x3f
	.zero		1


	//   ....[26]....
        /*0ba4*/ 	.word	0x00004150
        /*0ba8*/ 	.word	0x00000049
        /*0bac*/ 	.word	0x00028cb0
        /*0bb0*/ 	.short	0x010a
        /*0bb2*/ 	.byte	0x3f
	.zero		1


	//   ....[27]....
        /*0bb4*/ 	.word	0x000047b0
        /*0bb8*/ 	.word	0x00000049
        /*0bbc*/ 	.word	0x00000000
        /*0bc0*/ 	.short	0x0101
        /*0bc2*/ 	.byte	0x3f
	.zero		1


	//   ....[28]....
        /*0bc4*/ 	.word	0x00005020
        /*0bc8*/ 	.word	0x00000005
        /*0bcc*/ 	.word	0x00028c50
        /*0bd0*/ 	.short	0x010a
        /*0bd2*/ 	.byte	0x3f
	.zero		1


	//   ....[29]....
        /*0bd4*/ 	.word	0x000053e0
        /*0bd8*/ 	.word	0x00000005
        /*0bdc*/ 	.word	0x00000000
        /*0be0*/ 	.short	0x0101
        /*0be2*/ 	.byte	0x3f
	.zero		1


	//   ....[30]....
        /*0be4*/ 	.word	0x00005d60
        /*0be8*/ 	.word	0x00000004
        /*0bec*/ 	.word	0x00028c50
        /*0bf0*/ 	.short	0x010a
        /*0bf2*/ 	.byte	0x3f
	.zero		1


	//   ....[31]....
        /*0bf4*/ 	.word	0x00005db0
        /*0bf8*/ 	.word	0x00000004
        /*0bfc*/ 	.word	0x00028c50
        /*0c00*/ 	.short	0x010a
        /*0c02*/ 	.byte	0x3f
	.zero		1


	//   ....[32]....
        /*0c04*/ 	.word	0x00006100
        /*0c08*/ 	.word	0x00000004
        /*0c0c*/ 	.word	0x00000000
        /*0c10*/ 	.short	0x0101
        /*0c12*/ 	.byte	0x3f
	.zero		1


	//   ....[33]....
        /*0c14*/ 	.word	0x000072f0
        /*0c18*/ 	.word	0x00000002
        /*0c1c*/ 	.word	0x00028c00
        /*0c20*/ 	.short	0x010a
        /*0c22*/ 	.byte	0x3f
	.zero		1


	//   ....[34]....
        /*0c24*/ 	.word	0x00007340
        /*0c28*/ 	.word	0x00000002
        /*0c2c*/ 	.word	0x00028c00
        /*0c30*/ 	.short	0x010a
        /*0c32*/ 	.byte	0x3f
	.zero		1


	//   ....[35]....
        /*0c34*/ 	.word	0x000079a0
        /*0c38*/ 	.word	0x00000002
        /*0c3c*/ 	.word	0x00028c00
        /*0c40*/ 	.short	0x010a
        /*0c42*/ 	.byte	0x3f
	.zero		1


	//   ....[36]....
        /*0c44*/ 	.word	0x00008900
        /*0c48*/ 	.word	0x00000002
        /*0c4c*/ 	.word	0x00028c00
        /*0c50*/ 	.short	0x010a
        /*0c52*/ 	.byte	0x3f
	.zero		1


	//   ....[37]....
        /*0c54*/ 	.word	0x000096c0
        /*0c58*/ 	.word	0x0000000c
        /*0c5c*/ 	.word	0x00028c30
        /*0c60*/ 	.short	0x010a
        /*0c62*/ 	.byte	0x3f
	.zero		1


	//   ....[38]....
        /*0c64*/ 	.word	0x00009770
        /*0c68*/ 	.word	0x0000000c
        /*0c6c*/ 	.word	0x00028c30
        /*0c70*/ 	.short	0x010a
        /*0c72*/ 	.byte	0x3f
	.zero		1


	//   ....[39]....
        /*0c74*/ 	.word	0x0000a810
        /*0c78*/ 	.word	0x00000003
        /*0c7c*/ 	.word	0x00000000
        /*0c80*/ 	.short	0x0101
        /*0c82*/ 	.byte	0x3f
	.zero		1


	//   ....[40]....
        /*0c84*/ 	.word	0x0000ac30
        /*0c88*/ 	.word	0x0000000c
        /*0c8c*/ 	.word	0x00028c50
        /*0c90*/ 	.short	0x010a
        /*0c92*/ 	.byte	0x3f
	.zero		1


	//   ....[41]....
        /*0c94*/ 	.word	0x0000acd0
        /*0c98*/ 	.word	0x0000000c
        /*0c9c*/ 	.word	0x00028c50
        /*0ca0*/ 	.short	0x010a
        /*0ca2*/ 	.byte	0x3f
	.zero		1


	//   ....[42]....
        /*0ca4*/ 	.word	0x0000afa0
        /*0ca8*/ 	.word	0x0000000c
        /*0cac*/ 	.word	0x00000000
        /*0cb0*/ 	.short	0x0101
        /*0cb2*/ 	.byte	0x3f
	.zero		1


	//   ....[43]....
        /*0cb4*/ 	.word	0x0000b0c0
        /*0cb8*/ 	.word	0x000000da
        /*0cbc*/ 	.word	0x00028c30
        /*0cc0*/ 	.short	0x010a
        /*0cc2*/ 	.byte	0x3f
	.zero		1


	//   ....[44]....
        /*0cc4*/ 	.word	0x0000b170
        /*0cc8*/ 	.word	0x000000da
        /*0ccc*/ 	.word	0x00028c30
        /*0cd0*/ 	.short	0x010a
        /*0cd2*/ 	.byte	0x3f
	.zero		1


	//   ....[45]....
        /*0cd4*/ 	.word	0x0000bb60
        /*0cd8*/ 	.word	0x000000a7
        /*0cdc*/ 	.word	0x00000000
        /*0ce0*/ 	.short	0x0101
        /*0ce2*/ 	.byte	0x3f
	.zero		1


	//   ....[46]....
        /*0ce4*/ 	.word	0x0000cac0
        /*0ce8*/ 	.word	0x000000da
        /*0cec*/ 	.word	0x00028c50
        /*0cf0*/ 	.short	0x010a
        /*0cf2*/ 	.byte	0x3f
	.zero		1


	//   ....[47]....
        /*0cf4*/ 	.word	0x0000cb10
        /*0cf8*/ 	.word	0x000000da
        /*0cfc*/ 	.word	0x00028c50
        /*0d00*/ 	.short	0x010a
        /*0d02*/ 	.byte	0x3f
	.zero		1


	//   ....[48]....
        /*0d04*/ 	.word	0x0000ce00
        /*0d08*/ 	.word	0x000000da
        /*0d0c*/ 	.word	0x00000000
        /*0d10*/ 	.short	0x0101
        /*0d12*/ 	.byte	0x3f
	.zero		1


	//   ....[49]....
        /*0d14*/ 	.word	0x0000f640
        /*0d18*/ 	.word	0x00000004
        /*0d1c*/ 	.word	0x00000000
        /*0d20*/ 	.short	0x0101
        /*0d22*/ 	.byte	0x3f
	.zero		1


	//   ....[50]....
        /*0d24*/ 	.word	0x000101e0
        /*0d28*/ 	.word	0x00000004
        /*0d2c*/ 	.word	0x00000000
        /*0d30*/ 	.short	0x0101
        /*0d32*/ 	.byte	0x3f
	.zero		1


	//   ....[51]....
        /*0d34*/ 	.word	0x00013a60
        /*0d38*/ 	.word	0x00000012
        /*0d3c*/ 	.word	0x00028c20
        /*0d40*/ 	.short	0x010a
        /*0d42*/ 	.byte	0x3f
	.zero		1


	//   ....[52]....
        /*0d44*/ 	.word	0x00013b30
        /*0d48*/ 	.word	0x00000005
        /*0d4c*/ 	.word	0x00028ca0
        /*0d50*/ 	.short	0x010a
        /*0d52*/ 	.byte	0x3f
	.zero		1


	//   ....[53]....
        /*0d54*/ 	.word	0x00013d70
        /*0d58*/ 	.word	0x00000005
        /*0d5c*/ 	.word	0x00028cc0
        /*0d60*/ 	.short	0x010a
        /*0d62*/ 	.byte	0x3f
	.zero		1


	//   ....[54]....
        /*0d64*/ 	.word	0x000147d0
        /*0d68*/ 	.word	0x00000005
        /*0d6c*/ 	.word	0x00028ca0
        /*0d70*/ 	.short	0x010a
        /*0d72*/ 	.byte	0x3f
	.zero		1


	//   ....[55]....
        /*0d74*/ 	.word	0x00014a00
        /*0d78*/ 	.word	0x00000005
        /*0d7c*/ 	.word	0x00028cc0
        /*0d80*/ 	.short	0x010a
        /*0d82*/ 	.byte	0x3f
	.zero		1


	//   ....[56]....
        /*0d84*/ 	.word	0x00015f20
        /*0d88*/ 	.word	0x00000000
        /*0d8c*/ 	.word	0x00028c40
        /*0d90*/ 	.short	0x010a
        /*0d92*/ 	.byte	0x3f
	.zero		1


	//   ....[57]....
        /*0d94*/ 	.word	0x00016a20
        /*0d98*/ 	.word	0x00000012
        /*0d9c*/ 	.word	0x00028c00
        /*0da0*/ 	.short	0x0107
        /*0da2*/ 	.byte	0x3f
	.zero		1


	//   ....[58]....
        /*0da4*/ 	.word	0x00016b10
        /*0da8*/ 	.word	0x00000012
        /*0dac*/ 	.word	0x00028c00
        /*0db0*/ 	.short	0x0101
        /*0db2*/ 	.byte	0x3f
	.zero		1


	//   ....[59]....
        /*0db4*/ 	.word	0x00016b30
        /*0db8*/ 	.word	0x00000012
        /*0dbc*/ 	.word	0x00028c20
        /*0dc0*/ 	.short	0x010a
        /*0dc2*/ 	.byte	0x3f
	.zero		1


	//   ....[60]....
        /*0dc4*/ 	.word	0x00016c10
        /*0dc8*/ 	.word	0x00000000
        /*0dcc*/ 	.word	0x00028c60
        /*0dd0*/ 	.short	0x010a
        /*0dd2*/ 	.byte	0x3f
	.zero		1


	//   ....[61]....
        /*0dd4*/ 	.word	0x00017880
        /*0dd8*/ 	.word	0x00000002
        /*0ddc*/ 	.word	0x00028c40
        /*0de0*/ 	.short	0x010a
        /*0de2*/ 	.byte	0x3f
	.zero		1


	//   ....[62]....
        /*0de4*/ 	.word	0x00017ad0
        /*0de8*/ 	.word	0x00000002
        /*0dec*/ 	.word	0x00028c60
        /*0df0*/ 	.short	0x010a
        /*0df2*/ 	.byte	0x3f
	.zero		1


	//   ....[63]....
        /*0df4*/ 	.word	0x00018680
        /*0df8*/ 	.word	0x00000002
        /*0dfc*/ 	.word	0x00028c40
        /*0e00*/ 	.short	0x010a
        /*0e02*/ 	.byte	0x3f
	.zero		1


	//   ....[64]....
        /*0e04*/ 	.word	0x000188d0
        /*0e08*/ 	.word	0x00000002
        /*0e0c*/ 	.word	0x00028c60
        /*0e10*/ 	.short	0x010a
        /*0e12*/ 	.byte	0x3f
	.zero		1


	//   ....[65]....
        /*0e14*/ 	.word	0x00019410
        /*0e18*/ 	.word	0x00000003
        /*0e1c*/ 	.word	0x00028c40
        /*0e20*/ 	.short	0x010a
        /*0e22*/ 	.byte	0x3f
	.zero		1


	//   ....[66]....
        /*0e24*/ 	.word	0x00019660
        /*0e28*/ 	.word	0x00000003
        /*0e2c*/ 	.word	0x00028c60
        /*0e30*/ 	.short	0x010a
        /*0e32*/ 	.byte	0x3f
	.zero		1


	//   ....[67]....
        /*0e34*/ 	.word	0x0001af90
        /*0e38*/ 	.word	0x00000000
        /*0e3c*/ 	.word	0x00028c20
        /*0e40*/ 	.short	0x010a
        /*0e42*/ 	.byte	0x3f
	.zero		1


	//   ....[68]....
        /*0e44*/ 	.word	0x0001b170
        /*0e48*/ 	.word	0x00000006
        /*0e4c*/ 	.word	0x00000000
        /*0e50*/ 	.short	0x010a
        /*0e52*/ 	.byte	0x3f
	.zero		1


	//   ....[69]....
        /*0e54*/ 	.word	0x0001b1a0
        /*0e58*/ 	.word	0x00000007
        /*0e5c*/ 	.word	0x00000000
        /*0e60*/ 	.short	0x010a
        /*0e62*/ 	.byte	0x3f
	.zero		1


	//   ....[70]....
        /*0e64*/ 	.word	0x0001b200
        /*0e68*/ 	.word	0x00000004
        /*0e6c*/ 	.word	0x00000000
        /*0e70*/ 	.short	0x010a
        /*0e72*/ 	.byte	0x3f
	.zero		1


	//   ....[71]....
        /*0e74*/ 	.word	0x0001b230
        /*0e78*/ 	.word	0x00000003
        /*0e7c*/ 	.word	0x00000000
        /*0e80*/ 	.short	0x010a
        /*0e82*/ 	.byte	0x3f
	.zero		1


	//   ....[72]....
        /*0e84*/ 	.word	0x0001b290
        /*0e88*/ 	.word	0x00000049
        /*0e8c*/ 	.word	0x00028c90
        /*0e90*/ 	.short	0x010a
        /*0e92*/ 	.byte	0x3f
	.zero		1


	//   ....[73]....
        /*0e94*/ 	.word	0x0001b2e0
        /*0e98*/ 	.word	0x00000049
        /*0e9c*/ 	.word	0x00028c90
        /*0ea0*/ 	.short	0x010a
        /*0ea2*/ 	.byte	0x3f
	.zero		1


	//   ....[74]....
        /*0ea4*/ 	.word	0x0001b330
        /*0ea8*/ 	.word	0x00000049
        /*0eac*/ 	.word	0x00028c90
        /*0eb0*/ 	.short	0x010a
        /*0eb2*/ 	.byte	0x3f
	.zero		1


	//   ....[75]....
        /*0eb4*/ 	.word	0x0001b380
        /*0eb8*/ 	.word	0x00000049
        /*0ebc*/ 	.word	0x00028cb0
        /*0ec0*/ 	.short	0x010a
        /*0ec2*/ 	.byte	0x3f
	.zero		1


	//   ....[76]....
        /*0ec4*/ 	.word	0x0001b3d0
        /*0ec8*/ 	.word	0x00000005
        /*0ecc*/ 	.word	0x00028c50
        /*0ed0*/ 	.short	0x010a
        /*0ed2*/ 	.byte	0x3f
	.zero		1


	//   ....[77]....
        /*0ed4*/ 	.word	0x0001b420
        /*0ed8*/ 	.word	0x00000004
        /*0edc*/ 	.word	0x00028c50
        /*0ee0*/ 	.short	0x010a
        /*0ee2*/ 	.byte	0x3f
	.zero		1


	//   ....[78]....
        /*0ee4*/ 	.word	0x0001b640
        /*0ee8*/ 	.word	0x00000002
        /*0eec*/ 	.word	0x00028c00
        /*0ef0*/ 	.short	0x010a
        /*0ef2*/ 	.byte	0x3f
	.zero		1


	//   ....[79]....
        /*0ef4*/ 	.word	0x0001b870
        /*0ef8*/ 	.word	0x00000002
        /*0efc*/ 	.word	0x00028c00
        /*0f00*/ 	.short	0x010a
        /*0f02*/ 	.byte	0x3f
	.zero		1


	//   ....[80]....
        /*0f04*/ 	.word	0x0001b8c0
        /*0f08*/ 	.word	0x0000000c
        /*0f0c*/ 	.word	0x00028c30
        /*0f10*/ 	.short	0x010a
        /*0f12*/ 	.byte	0x3f
	.zero		1


	//   ....[81]....
        /*0f14*/ 	.word	0x0001b910
        /*0f18*/ 	.word	0x0000000c
        /*0f1c*/ 	.word	0x00028c50
        /*0f20*/ 	.short	0x010a
        /*0f22*/ 	.byte	0x3f
	.zero		1


	//   ....[82]....
        /*0f24*/ 	.word	0x0001b960
        /*0f28*/ 	.word	0x000000da
        /*0f2c*/ 	.word	0x00028c30
        /*0f30*/ 	.short	0x010a
        /*0f32*/ 	.byte	0x3f
	.zero		1


	//   ....[83]....
        /*0f34*/ 	.word	0x0001b9b0
        /*0f38*/ 	.word	0x000000da
        /*0f3c*/ 	.word	0x00028c50
        /*0f40*/ 	.short	0x010a
        /*0f42*/ 	.byte	0x3f
	.zero		1


	//   ....[84]....
        /*0f44*/ 	.word	0x0001bb50
        /*0f48*/ 	.word	0x00000012
        /*0f4c*/ 	.word	0x00028c20
        /*0f50*/ 	.short	0x010a
        /*0f52*/ 	.byte	0x3f
	.zero		1


	//   ....[85]....
        /*0f54*/ 	.word	0x0001bba0
        /*0f58*/ 	.word	0x00000005
        /*0f5c*/ 	.word	0x00028ca0
        /*0f60*/ 	.short	0x010a
        /*0f62*/ 	.byte	0x3f
	.zero		1


	//   ....[86]....
        /*0f64*/ 	.word	0x0001bbf0
        /*0f68*/ 	.word	0x00000005
        /*0f6c*/ 	.word	0x00028cc0
        /*0f70*/ 	.short	0x010a
        /*0f72*/ 	.byte	0x3f
	.zero		1


	//   ....[87]....
        /*0f74*/ 	.word	0x0001bc40
        /*0f78*/ 	.word	0x00000005
        /*0f7c*/ 	.word	0x00028ca0
        /*0f80*/ 	.short	0x010a
        /*0f82*/ 	.byte	0x3f
	.zero		1


	//   ....[88]....
        /*0f84*/ 	.word	0x0001bc90
        /*0f88*/ 	.word	0x00000005
        /*0f8c*/ 	.word	0x00028cc0
        /*0f90*/ 	.short	0x010a
        /*0f92*/ 	.byte	0x3f
	.zero		1


	//   ....[89]....
        /*0f94*/ 	.word	0x0001be30
        /*0f98*/ 	.word	0x00000000
        /*0f9c*/ 	.word	0x00028c40
        /*0fa0*/ 	.short	0x010a
        /*0fa2*/ 	.byte	0x3f
	.zero		1


	//   ....[90]....
        /*0fa4*/ 	.word	0x0001c3b0
        /*0fa8*/ 	.word	0x00000012
        /*0fac*/ 	.word	0x00028c20
        /*0fb0*/ 	.short	0x010a
        /*0fb2*/ 	.byte	0x3f
	.zero		1


	//   ....[91]....
        /*0fb4*/ 	.word	0x0001c400
        /*0fb8*/ 	.word	0x00000000
        /*0fbc*/ 	.word	0x00028c60
        /*0fc0*/ 	.short	0x010a
        /*0fc2*/ 	.byte	0x3f
	.zero		1


	//   ....[92]....
        /*0fc4*/ 	.word	0x0001c450
        /*0fc8*/ 	.word	0x00000002
        /*0fcc*/ 	.word	0x00028c40
        /*0fd0*/ 	.short	0x010a
        /*0fd2*/ 	.byte	0x3f
	.zero		1


	//   ....[93]....
        /*0fd4*/ 	.word	0x0001c4a0
        /*0fd8*/ 	.word	0x00000002
        /*0fdc*/ 	.word	0x00028c60
        /*0fe0*/ 	.short	0x010a
        /*0fe2*/ 	.byte	0x3f
	.zero		1


	//   ....[94]....
        /*0fe4*/ 	.word	0x0001c4f0
        /*0fe8*/ 	.word	0x00000002
        /*0fec*/ 	.word	0x00028c40
        /*0ff0*/ 	.short	0x010a
        /*0ff2*/ 	.byte	0x3f
	.zero		1


	//   ....[95]....
        /*0ff4*/ 	.word	0x0001c540
        /*0ff8*/ 	.word	0x00000002
        /*0ffc*/ 	.word	0x00028c60
        /*1000*/ 	.short	0x010a
        /*1002*/ 	.byte	0x3f
	.zero		1


	//   ....[96]....
        /*1004*/ 	.word	0x0001c590
        /*1008*/ 	.word	0x00000003
        /*100c*/ 	.word	0x00028c40
        /*1010*/ 	.short	0x010a
        /*1012*/ 	.byte	0x3f
	.zero		1


	//   ....[97]....
        /*1014*/ 	.word	0x0001c5e0
        /*1018*/ 	.word	0x00000003
        /*101c*/ 	.word	0x00028c60
        /*1020*/ 	.short	0x010a
        /*1022*/ 	.byte	0x3f
	.zero		1


	//   ....[98]....
        /*1024*/ 	.word	0x0001d120
        /*1028*/ 	.word	0x00000000
        /*102c*/ 	.word	0x00028c20
        /*1030*/ 	.short	0x010a
        /*1032*/ 	.byte	0x3f
	.zero		1


	//   ....[99]....
        /*1034*/ 	.word	0x0001d2c0
        /*1038*/ 	.word	0x00000006
        /*103c*/ 	.word	0x00000000
        /*1040*/ 	.short	0x010a
        /*1042*/ 	.byte	0x3f
	.zero		1


	//   ....[100]....
        /*1044*/ 	.word	0x0001d310
        /*1048*/ 	.word	0x00000007
        /*104c*/ 	.word	0x00000000
        /*1050*/ 	.short	0x010a
        /*1052*/ 	.byte	0x3f
	.zero		1


	//   ....[101]....
        /*1054*/ 	.word	0x0001d360
        /*1058*/ 	.word	0x00000004
        /*105c*/ 	.word	0x00000000
        /*1060*/ 	.short	0x010a
        /*1062*/ 	.byte	0x3f
	.zero		1


	//----- nvinfo : EIATTR_NUM_MBARRIERS
	.align		4
.L_687:
        /*1064*/ 	.byte	0x03, 0x38
        /*1066*/ 	.short	0x0016


	//----- nvinfo : EIATTR_EXIT_INSTR_OFFSETS
	.align		4
        /*1068*/ 	.byte	0x04, 0x1c
        /*106a*/ 	.short	(.L_689 - .L_688)


	//   ....[0]....
.L_688:
        /*106c*/ 	.word	0x0001b280


	//----- nvinfo : EIATTR_MAX_THREADS
	.align		4
.L_689:
        /*1070*/ 	.byte	0x04, 0x05
        /*1072*/ 	.short	(.L_691 - .L_690)
.L_690:
        /*1074*/ 	.word	0x00000180
        /*1078*/ 	.word	0x00000001
        /*107c*/ 	.word	0x00000001


	//----- nvinfo : EIATTR_CRS_STACK_SIZE
	.align		4
.L_691:
        /*1080*/ 	.byte	0x04, 0x1e
        /*1082*/ 	.short	(.L_693 - .L_692)
.L_692:
        /*1084*/ 	.word	0x00000000


	//----- nvinfo : EIATTR_CBANK_PARAM_SIZE
	.align		4
.L_693:
        /*1088*/ 	.byte	0x03, 0x19
        /*108a*/ 	.short	0x0af0


	//----- nvinfo : EIATTR_PARAM_CBANK
	.align		4
        /*108c*/ 	.byte	0x04, 0x0a
        /*108e*/ 	.short	(.L_695 - .L_694)
	.align		4
.L_694:
        /*1090*/ 	.word	index@(.nv.constant0._ZN7cutlass13device_kernelIN5flash11enable_sm90INS1_16FlashAttnFwdSm90INS1_25CollectiveMainloopFwdSm90ILi2EN4cute5tupleIJNS5_1CILi1EEES8_S8_EEENS6_IJNS7_ILi64EEESA_SA_EEELi512ENS_6half_tEfNS_4arch4Sm90ELb0ELb0ELb1ELb1ELb0ELb1ELb0ELb0ELb0ELb1ELb1ELb0EEENS1_21CollectiveEpilogueFwdINS6_IJSA_NS7_ILi512EEESA_EEES9_SC_SE_Li256ELb1ELb1ELb1ELb0EEENS1_36VarlenDynamicPersistentTileSchedulerILi64ELi64ELi256ELi128ELb1ELb1ELb1ELb0ELb1ELb1EEEEEEEEEvNT_6ParamsE)
        /*1094*/ 	.short	0x0210
        /*1096*/ 	.short	0x0af0


	//----- nvinfo : EIATTR_SW_WAR
	.align		4
.L_695:
        /*1098*/ 	.byte	0x04, 0x36
        /*109a*/ 	.short	(.L_697 - .L_696)
.L_696:
        /*109c*/ 	.word	0x00000008
.L_697:


//--------------------- .nv.info._ZN7cutlass13device_kernelIN5flash11enable_sm90INS1_16FlashAttnFwdSm90INS1_25CollectiveMainloopFwdSm90ILi2EN4cute5tupleIJNS5_1CILi1EEES8_S8_EEENS6_IJNS7_ILi64EEESA_SA_EEELi512ENS_6half_tEfNS_4arch4Sm90ELb0ELb0ELb1ELb1ELb0ELb0ELb1ELb0ELb0ELb1ELb1ELb0EEENS1_21CollectiveEpilogueFwdINS6_IJSA_NS7_ILi512EEESA_EEES9_SC_SE_Li256ELb1ELb1ELb1ELb0EEENS1_36VarlenDynamicPersistentTileSchedulerILi64ELi64ELi256ELi128ELb1ELb1ELb1ELb0ELb1ELb1EEEEEEEEEvNT_6ParamsE --------------------------
	.section	.nv.info._ZN7cutlass13device_kernelIN5flash11enable_sm90INS1_16FlashAttnFwdSm90INS1_25CollectiveMainloopFwdSm90ILi2EN4cute5tupleIJNS5_1CILi1EEES8_S8_EEENS6_IJNS7_ILi64EEESA_SA_EEELi512ENS_6half_tEfNS_4arch4Sm90ELb0ELb0ELb1ELb1ELb0ELb0ELb1ELb0ELb0ELb1ELb1ELb0EEENS1_21CollectiveEpilogueFwdINS6_IJSA_NS7_ILi512EEESA_EEES9_SC_SE_Li256ELb1ELb1ELb1ELb0EEENS1_36VarlenDynamicPersistentTileSchedulerILi64ELi64ELi256ELi128ELb1ELb1ELb1ELb0ELb1ELb1EEEEEEEEEvNT_6ParamsE,"",@"SHT_CUDA_INFO"
	.sectionflags	@""
	.align	4


	//----- nvinfo : EIATTR_CUDA_API_VERSION
	.align		4
        /*0000*/ 	.byte	0x04, 0x37
        /*0002*/ 	.short	(.L_699 - .L_698)
.L_698:
        /*0004*/ 	.word	0x00000082


	//----- nvinfo : EIATTR_KPARAM_INFO
	.align		4
.L_699:
        /*0008*/ 	.byte	0x04, 0x17
        /*000a*/ 	.short	(.L_701 - .L_700)
.L_700:
        /*000c*/ 	.word	0x00000000
        /*0010*/ 	.short	0x0000
        /*0012*/ 	.short	0x0070
        /*0014*/ 	.byte	0x00, 0xf0, 0x01, 0x2e


	//----- nvinfo : EIATTR_SPARSE_MMA_MASK
	.align		4
.L_701:
        /*0018*/ 	.byte	0x03, 0x50
        /*001a*/ 	.short	0x0000


	//----- nvinfo : EIATTR_MAXREG_COUNT
	.align		4
        /*001c*/ 	.byte	0x03, 0x1b
        /*001e*/ 	.short	0x00a8


	//----- nvinfo : EIATTR_NUM_BARRIERS
	.align		4
        /*0020*/ 	.byte	0x02, 0x4c
        /*0022*/ 	.byte	0x10
	.zero		1


	//----- nvinfo : EIATTR_EXTERNS
	.align		4
        /*0024*/ 	.byte	0x04, 0x0f
        /*0026*/ 	.short	(.L_703 - .L_702)


	//   ....[0]....
	.align		4
.L_702:
        /*0028*/ 	.word	index@(__assertfail)


	//----- nvinfo : EIATTR_ANNOTATIONS
	.align		4
.L_703:
        /*002c*/ 	.byte	0x04, 0x55
        /*002e*/ 	.short	(.L_705 - .L_704)


	//   ....[0]....
.L_704:
        /* <DEDUP_REMOVED lines=88> */


	//----- nvinfo : EIATTR_MERCURY_ISA_VERSION
	.align		4
.L_705:
        /*0598*/ 	.byte	0x03, 0x5f
        /*059a*/ 	.short	0x0101


	//----- nvinfo : EIATTR_UNUSED_LOAD_BYTE_OFFSET
	.align		4
        /*059c*/ 	.byte	0x04, 0x44
        /*059e*/ 	.short	(.L_707 - .L_706)


	//   ....[0]....
.L_706:
        /*05a0*/ 	.word	0x00000a00
        /*05a4*/ 	.word	0x0000fff0


	//   ....[1]....
        /*05a8*/ 	.word	0x0000a050
        /*05ac*/ 	.word	0x0000fff0


	//----- nvinfo : EIATTR_INT_WARP_WIDE_INSTR_OFFSETS
	.align		4
.L_707:
        /*05b0*/ 	.byte	0x04, 0x31
        /*05b2*/ 	.short	(.L_709 - .L_708)


	//   ....[0]....
.L_708:
        /*05b4*/ 	.word	0x00000130


	//   ....[1]....
        /*05b8*/ 	.word	0x00000170


	//   ....[2]....
        /*05bc*/ 	.word	0x000001e0


	//   ....[3]....
        /*05c0*/ 	.word	0x00000250


	//   ....[4]....
        /*05c4*/ 	.word	0x0000ff30


	//   ....[5]....
        /*05c8*/ 	.word	0x0000ff90


	//   ....[6]....
        /*05cc*/ 	.word	0x00015920


	//   ....[7]....
        /*05d0*/ 	.word	0x000159b0


	//----- nvinfo : EIATTR_COOP_GROUP_MASK_REGIDS
	.align		4
.L_709:
        /*05d4*/ 	.byte	0x04, 0x29
        /*05d6*/ 	.short	(.L_711 - .L_710)


	//   ....[0]....
.L_710:
        /*05d8*/ 	.word	0xffffffff


	//   ....[1]....
        /*05dc*/ 	.word	0xffffffff


	//   ....[2]....
        /*05e0*/ 	.word	0xffffffff


	//   ....[3]....
        /*05e4*/ 	.word	0xffffffff


	//   ....[4]....
        /*05e8*/ 	.word	0xffffffff


	//   ....[5]....
        /*05ec*/ 	.word	0xffffffff


	//   ....[6]....
        /*05f0*/ 	.word	0xffffffff


	//   ....[7]....
        /*05f4*/ 	.word	0xffffffff


	//   ....[8]....
        /*05f8*/ 	.word	0xffffffff


	//   ....[9]....
        /*05fc*/ 	.word	0xffffffff


	//   ....[10]....
        /*0600*/ 	.word	0xffffffff


	//   ....[11]....
        /*0604*/ 	.word	0xffffffff


	//   ....[12]....
        /*0608*/ 	.word	0xffffffff


	//   ....[13]....
        /*060c*/ 	.word	0xffffffff


	//   ....[14]....
        /*0610*/ 	.word	0xffffffff


	//   ....[15]....
        /*0614*/ 	.word	0xffffffff


	//   ....[16]....
        /*0618*/ 	.word	0xffffffff


	//   ....[17]....
        /*061c*/ 	.word	0xffffffff


	//   ....[18]....
        /*0620*/ 	.word	0xffffffff


	//   ....[19]....
        /*0624*/ 	.word	0xffffffff


	//   ....[20]....
        /*0628*/ 	.word	0xffffffff


	//   ....[21]....
        /*062c*/ 	.word	0xffffffff


	//   ....[22]....
        /*0630*/ 	.word	0xffffffff


	//   ....[23]....
        /*0634*/ 	.word	0xffffffff


	//   ....[24]....
        /*0638*/ 	.word	0xffffffff


	//   ....[25]....
        /*063c*/ 	.word	0xffffffff


	//   ....[26]....
        /*0640*/ 	.word	0xffffffff


	//   ....[27]....
        /*0644*/ 	.word	0xffffffff


	//   ....[28]....
        /*0648*/ 	.word	0xffffffff


	//   ....[29]....
        /*064c*/ 	.word	0xffffffff


	//   ....[30]....
        /*0650*/ 	.word	0xffffffff


	//   ....[31]....
        /*0654*/ 	.word	0xffffffff


	//   ....[32]....
        /*0658*/ 	.word	0xffffffff


	//   ....[33]....
        /*065c*/ 	.word	0xffffffff


	//   ....[34]....
        /*0660*/ 	.word	0xffffffff


	//   ....[35]....
        /*0664*/ 	.word	0xffffffff


	//   ....[36]....
        /*0668*/ 	.word	0xffffffff


	//   ....[37]....
        /*066c*/ 	.word	0xffffffff


	//   ....[38]....
        /*0670*/ 	.word	0xffffffff


	//   ....[39]....
        /*0674*/ 	.word	0xffffffff


	//   ....[40]....
        /*0678*/ 	.word	0xffffffff


	//   ....[41]....
        /*067c*/ 	.word	0xffffffff


	//   ....[42]....
        /*0680*/ 	.word	0xffffffff


	//   ....[43]....
        /*0684*/ 	.word	0xffffffff


	//   ....[44]....
        /*0688*/ 	.word	0xffffffff


	//   ....[45]....
        /*068c*/ 	.word	0xffffffff


	//   ....[46]....
        /*0690*/ 	.word	0xffffffff


	//   ....[47]....
        /*0694*/ 	.word	0xffffffff


	//   ....[48]....
        /*0698*/ 	.word	0xffffffff


	//   ....[49]....
        /*069c*/ 	.word	0xffffffff


	//   ....[50]....
        /*06a0*/ 	.word	0xffffffff


	//   ....[51]....
        /*06a4*/ 	.word	0xffffffff


	//   ....[52]....
        /*06a8*/ 	.word	0xffffffff


	//   ....[53]....
        /*06ac*/ 	.word	0xffffffff


	//   ....[54]....
        /*06b0*/ 	.word	0xffffffff


	//   ....[55]....
        /*06b4*/ 	.word	0xffffffff


	//   ....[56]....
        /*06b8*/ 	.word	0xffffffff


	//   ....[57]....
        /*06bc*/ 	.word	0xffffffff


	//   ....[58]....
        /*06c0*/ 	.word	0xffffffff


	//   ....[59]....
        /*06c4*/ 	.word	0xffffffff


	//   ....[60]....
        /*06c8*/ 	.word	0xffffffff


	//   ....[61]....
        /*06cc*/ 	.word	0xffffffff


	//   ....[62]....
        /*06d0*/ 	.word	0xffffffff


	//   ....[63]....
        /*06d4*/ 	.word	0xffffffff


	//   ....[64]....
        /*06d8*/ 	.word	0xffffffff


	//   ....[65]....
        /*06dc*/ 	.word	0xffffffff


	//   ....[66]....
        /*06e0*/ 	.word	0xffffffff


	//   ....[67]....
        /*06e4*/ 	.word	0xffffffff


	//   ....[68]....
        /*06e8*/ 	.word	0xffffffff


	//   ....[69]....
        /*06ec*/ 	.word	0xffffffff


	//   ....[70]....
        /*06f0*/ 	.word	0xffffffff


	//   ....[71]....
        /*06f4*/ 	.word	0xffffffff


	//   ....[72]....
        /*06f8*/ 	.word	0xffffffff


	//   ....[73]....
        /*06fc*/ 	.word	0xffffffff


	//   ....[74]....
        /*0700*/ 	.word	0xffffffff


	//   ....[75]....
        /*0704*/ 	.word	0xffffffff


	//   ....[76]....
        /*0708*/ 	.word	0xffffffff


	//   ....[77]....
        /*070c*/ 	.word	0xffffffff


	//   ....[78]....
        /*0710*/ 	.word	0xffffffff


	//   ....[79]....
        /*0714*/ 	.word	0xffffffff


	//   ....[80]....
        /*0718*/ 	.word	0xffffffff


	//   ....[81]....
        /*071c*/ 	.word	0xffffffff


	//   ....[82]....
        /*0720*/ 	.word	0xffffffff


	//   ....[83]....
        /*0724*/ 	.word	0xffffffff


	//   ....[84]....
        /*0728*/ 	.word	0xffffffff


	//   ....[85]....
        /*072c*/ 	.word	0xffffffff


	//   ....[86]....
        /*0730*/ 	.word	0xffffffff


	//   ....[87]....
        /*0734*/ 	.word	0xffffffff


	//   ....[88]....
        /*0738*/ 	.word	0xffffffff


	//   ....[89]....
        /*073c*/ 	.word	0xffffffff


	//   ....[90]....
        /*0740*/ 	.word	0xffffffff


	//   ....[91]....
        /*0744*/ 	.word	0xffffffff


	//   ....[92]....
        /*0748*/ 	.word	0xffffffff


	//   ....[93]....
        /*074c*/ 	.word	0xffffffff


	//   ....[94]....
        /*0750*/ 	.word	0xffffffff


	//   ....[95]....
        /*0754*/ 	.word	0x0500000f


	//   ....[96]....
        /*0758*/ 	.word	0x0500000f


	//   ....[97]....
        /*075c*/ 	.word	0x0500000f


	//   ....[98]....
        /*0760*/ 	.word	0x0500000f


	//   ....[99]....
        /*0764*/ 	.word	0x0500000f


	//   ....[100]....
        /*0768*/ 	.word	0x0500000f


	//   ....[101]....
        /*076c*/ 	.word	0x0500000f


	//   ....[102]....
        /*0770*/ 	.word	0x0500000f


	//   ....[103]....
        /*0774*/ 	.word	0x0500000f


	//   ....[104]....
        /*0778*/ 	.word	0x0500000f


	//   ....[105]....
        /*077c*/ 	.word	0x0500000f


	//   ....[106]....
        /*0780*/ 	.word	0x0500000f


	//   ....[107]....
        /*0784*/ 	.word	0x0500000f


	//   ....[108]....
        /*0788*/ 	.word	0x0500000f


	//   ....[109]....
        /*078c*/ 	.word	0x0500000f


	//   ....[110]....
        /*0790*/ 	.word	0x0500000f


	//   ....[111]....
        /*0794*/ 	.word	0x0500000f


	//   ....[112]....
        /*0798*/ 	.word	0x0500000f


	//   ....[113]....
        /*079c*/ 	.word	0x0500000f


	//   ....[114]....
        /*07a0*/ 	.word	0x0500000f


	//   ....[115]....
        /*07a4*/ 	.word	0x0500000f


	//   ....[116]....
        /*07a8*/ 	.word	0x0500000f


	//   ....[117]....
        /*07ac*/ 	.word	0x0500000f


	//   ....[118]....
        /*07b0*/ 	.word	0x0500000f


	//   ....[119]....
        /*07b4*/ 	.word	0x0500000f


	//   ....[120]....
        /*07b8*/ 	.word	0x0500000f


	//   ....[121]....
        /*07bc*/ 	.word	0x0500000f


	//   ....[122]....
        /*07c0*/ 	.word	0x0500000f


	//   ....[123]....
        /*07c4*/ 	.word	0x0500000f


	//   ....[124]....
        /*07c8*/ 	.word	0x0500000f


	//   ....[125]....
        /*07cc*/ 	.word	0x0500000f


	//   ....[126]....
        /*07d0*/ 	.word	0x0500000f


	//   ....[127]....
        /*07d4*/ 	.word	0x0500000f


	//   ....[128]....
        /*07d8*/ 	.word	0x0500000f


	//   ....[129]....
        /*07dc*/ 	.word	0x0500000f


	//   ....[130]....
        /*07e0*/ 	.word	0x0500000f


	//----- nvinfo : EIATTR_COOP_GROUP_INSTR_OFFSETS
	.align		4
.L_711:
        /*07e4*/ 	.byte	0x04, 0x28
        /*07e6*/ 	.short	(.L_713 - .L_712)


	//   ....[0]....
.L_712:
        /*07e8*/ 	.word	0x00000060


	//   ....[1]....
        /*07ec*/ 	.word	0x00000140


	//   ....[2]....
        /*07f0*/ 	.word	0x00000180


	//   ....[3]....
        /*07f4*/ 	.word	0x00000390


	//   ....[4]....
        /*07f8*/ 	.word	0x000004f0


	//   ....[5]....
        /*07fc*/ 	.word	0x00000610


	//   ....[6]....
        /*0800*/ 	.word	0x00000770


	//   ....[7]....
        /*0804*/ 	.word	0x00001da0


	//   ....[8]....
        /*0808*/ 	.word	0x00003b40


	//   ....[9]....
        /*080c*/ 	.word	0x00004390


	//   ....[10]....
        /*0810*/ 	.word	0x00005ae0


	//   ....[11]....
        /*0814*/ 	.word	0x00005b90


	//   ....[12]....
        /*0818*/ 	.word	0x00005d40


	//   ....[13]....
        /*081c*/ 	.word	0x00005e40


	//   ....[14]....
        /*0820*/ 	.word	0x00006650


	//   ....[15]....
        /*0824*/ 	.word	0x00006bb0


	//   ....[16]....
        /*0828*/ 	.word	0x00008000


	//   ....[17]....
        /*082c*/ 	.word	0x00008060


	//   ....[18]....
        /*0830*/ 	.word	0x00008880


	//   ....[19]....
        /*0834*/ 	.word	0x000089c0


	//   ....[20]....
        /*0838*/ 	.word	0x00009520


	//   ....[21]....
        /*083c*/ 	.word	0x00009560


	//   ....[22]....
        /*0840*/ 	.word	0x00009590


	//   ....[23]....
        /*0844*/ 	.word	0x000095f0


	//   ....[24]....
        /*0848*/ 	.word	0x00009600


	//   ....[25]....
        /*084c*/ 	.word	0x0000add0


	//   ....[26]....
        /*0850*/ 	.word	0x0000b140


	//   ....[27]....
        /*0854*/ 	.word	0x0000b180


	//   ....[28]....
        /*0858*/ 	.word	0x0000b1a0


	//   ....[29]....
        /*085c*/ 	.word	0x0000b1b0


	//   ....[30]....
        /*0860*/ 	.word	0x0000bde0


	//   ....[31]....
        /*0864*/ 	.word	0x0000be10


	//   ....[32]....
        /*0868*/ 	.word	0x0000c0c0


	//   ....[33]....
        /*086c*/ 	.word	0x0000c0e0


	//   ....[34]....
        /*0870*/ 	.word	0x0000c840


	//   ....[35]....
        /*0874*/ 	.word	0x0000c860


	//   ....[36]....
        /*0878*/ 	.word	0x0000d0b0


	//   ....[37]....
        /*087c*/ 	.word	0x0000d0d0


	//   ....[38]....
        /*0880*/ 	.word	0x0000e390


	//   ....[39]....
        /*0884*/ 	.word	0x0000e3c0


	//   ....[40]....
        /*0888*/ 	.word	0x0000e600


	//   ....[41]....
        /*088c*/ 	.word	0x0000e620


	//   ....[42]....
        /*0890*/ 	.word	0x0000e8e0


	//   ....[43]....
        /*0894*/ 	.word	0x0000eaf0


	//   ....[44]....
        /*0898*/ 	.word	0x0000eb20


	//   ....[45]....
        /*089c*/ 	.word	0x0000eb50


	//   ....[46]....
        /*08a0*/ 	.word	0x0000eb80


	//   ....[47]....
        /*08a4*/ 	.word	0x0000ebb0


	//   ....[48]....
        /*08a8*/ 	.word	0x0000ebe0


	//   ....[49]....
        /*08ac*/ 	.word	0x0000ed80


	//   ....[50]....
        /*08b0*/ 	.word	0x0000edb0


	//   ....[51]....
        /*08b4*/ 	.word	0x0000ede0


	//   ....[52]....
        /*08b8*/ 	.word	0x0000ee10


	//   ....[53]....
        /*08bc*/ 	.word	0x0000ee40


	//   ....[54]....
        /*08c0*/ 	.word	0x0000ee70


	//   ....[55]....
        /*08c4*/ 	.word	0x0000ef00


	//   ....[56]....
        /*08c8*/ 	.word	0x0000ef30


	//   ....[57]....
        /*08cc*/ 	.word	0x0000ef40


	//   ....[58]....
        /*08d0*/ 	.word	0x0000eff0


	//   ....[59]....
        /*08d4*/ 	.word	0x00010510


	//   ....[60]....
        /*08d8*/ 	.word	0x00010fa0


	//   ....[61]....
        /*08dc*/ 	.word	0x00010fd0


	//   ....[62]....
        /*08e0*/ 	.word	0x00010ff0


	//   ....[63]....
        /*08e4*/ 	.word	0x000110a0


	//   ....[64]....
        /*08e8*/ 	.word	0x00011130


	//   ....[65]....
        /*08ec*/ 	.word	0x00011150


	//   ....[66]....
        /*08f0*/ 	.word	0x000111e0


	//   ....[67]....
        /*08f4*/ 	.word	0x000111f0


	//   ....[68]....
        /*08f8*/ 	.word	0x00011b80


	//   ....[69]....
        /*08fc*/ 	.word	0x00011c10


	//   ....[70]....
        /*0900*/ 	.word	0x00011c60


	//   ....[71]....
        /*0904*/ 	.word	0x00011d90


	//   ....[72]....
        /*0908*/ 	.word	0x00011f00


	//   ....[73]....
        /*090c*/ 	.word	0x00011f10


	//   ....[74]....
        /*0910*/ 	.word	0x00012070


	//   ....[75]....
        /*0914*/ 	.word	0x00012080


	//   ....[76]....
        /*0918*/ 	.word	0x00015c30


	//   ....[77]....
        /*091c*/ 	.word	0x00015c60


	//   ....[78]....
        /*0920*/ 	.word	0x00015cc0


	//   ....[79]....
        /*0924*/ 	.word	0x00015cf0


	//   ....[80]....
        /*0928*/ 	.word	0x00015d20


	//   ....[81]....
        /*092c*/ 	.word	0x00015d50


	//   ....[82]....
        /*0930*/ 	.word	0x00015d80


	//   ....[83]....
        /*0934*/ 	.word	0x00015db0


	//   ....[84]....
        /*0938*/ 	.word	0x00015f70


	//   ....[85]....
        /*093c*/ 	.word	0x00015fa0


	//   ....[86]....
        /*0940*/ 	.word	0x00015fd0


	//   ....[87]....
        /*0944*/ 	.word	0x00016000


	//   ....[88]....
        /*0948*/ 	.word	0x00016030


	//   ....[89]....
        /*094c*/ 	.word	0x00016060


	//   ....[90]....
        /*0950*/ 	.word	0x00016120


	//   ....[91]....
        /*0954*/ 	.word	0x00016140


	//   ....[92]....
        /*0958*/ 	.word	0x00016150


	//   ....[93]....
        /*095c*/ 	.word	0x000161b0


	//   ....[94]....
        /*0960*/ 	.word	0x000168d0


	//   ....[95]....
        /*0964*/ 	.word	0x00016dc0


	//   ....[96]....
        /*0968*/ 	.word	0x00016f40


	//   ....[97]....
        /*096c*/ 	.word	0x00016fa0


	//   ....[98]....
        /*0970*/ 	.word	0x00017030


	//   ....[99]....
        /*0974*/ 	.word	0x00017080


	//   ....[100]....
        /*0978*/ 	.word	0x000171e0


	//   ....[101]....
        /*097c*/ 	.word	0x00017280


	//   ....[102]....
        /*0980*/ 	.word	0x00017330


	//   ....[103]....
        /*0984*/ 	.word	0x00017410


	//   ....[104]....
        /*0988*/ 	.word	0x000175d0


	//   ....[105]....
        /*098c*/ 	.word	0x000176b0


	//   ....[106]....
        /*0990*/ 	.word	0x00017940


	//   ....[107]....
        /*0994*/ 	.word	0x00017a40


	//   ....[108]....
        /*0998*/ 	.word	0x00017c10


	//   ....[109]....
        /*099c*/ 	.word	0x00017cd0


	//   ....[110]....
        /*09a0*/ 	.word	0x00017ef0


	//   ....[111]....
        /*09a4*/ 	.word	0x00017f40


	//   ....[112]....
        /*09a8*/ 	.word	0x00018270


	//   ....[113]....
        /*09ac*/ 	.word	0x00018310


	//   ....[114]....
        /*09b0*/ 	.word	0x000184a0


	//   ....[115]....
        /*09b4*/ 	.word	0x00018520


	//   ....[116]....
        /*09b8*/ 	.word	0x000185a0


	//   ....[117]....
        /*09bc*/ 	.word	0x00018620


	//   ....[118]....
        /*09c0*/ 	.word	0x000186a0


	//   ....[119]....
        /*09c4*/ 	.word	0x00018730


	//   ....[120]....
        /*09c8*/ 	.word	0x000187d0


	//   ....[121]....
        /*09cc*/ 	.word	0x00018880


	//   ....[122]....
        /*09d0*/ 	.word	0x00018900


	//   ....[123]....
        /*09d4*/ 	.word	0x00018980


	//   ....[124]....
        /*09d8*/ 	.word	0x00018a00


	//   ....[125]....
        /*09dc*/ 	.word	0x00018a90


	//   ....[126]....
        /*09e0*/ 	.word	0x00018b10


	//   ....[127]....
        /*09e4*/ 	.word	0x00018bb0


	//   ....[128]....
        /*09e8*/ 	.word	0x00018c00


	//   ....[129]....
        /*09ec*/ 	.word	0x00018c90


	//   ....[130]....
        /*09f0*/ 	.word	0x00018dc0


	//----- nvinfo : EIATTR_REG_RECONFIG
	.align		4
.L_713:
        /*09f4*/ 	.byte	0x01, 0x54
	.zero		2


	//----- nvinfo : EIATTR_SYSCALL_OFFSETS
	.align		4
        /*09f8*/ 	.byte	0x04, 0x46
        /*09fa*/ 	.short	(.L_715 - .L_714)


	//   ....[0]....
.L_714:
        /*09fc*/ 	.word	0x00003d00


	//   ....[1]....
        /*0a00*/ 	.word	0x00010130


	//   ....[2]....
        /*0a04*/ 	.word	0x00010280


	//   ....[3]....
        /*0a08*/ 	.word	0x00010380


	//   ....[4]....
        /*0a0c*/ 	.word	0x00010bc0


	//   ....[5]....
        /*0a10*/ 	.word	0x00011500


	//----- nvinfo : EIATTR_MBARRIER_INSTR_OFFSETS
	.align		4
.L_715:
        /*0a14*/ 	.byte	0x04, 0x39
        /*0a16*/ 	.short	(.L_717 - .L_716)


	//   ....[0]....
.L_716:
        /*0a18*/ 	.word	0x00000270
        /*0a1c*/ 	.word	0x000000ff
        /*0a20*/ 	.word	0x00038800
        /*0a24*/ 	.short	0x0100
        /*0a26*/ 	.byte	0x08
	.zero		1


	//   ....[1]....
        /*0a28*/ 	.word	0x00000280
        /*0a2c*/ 	.word	0x000000ff
        /*0a30*/ 	.word	0x00038810
        /*0a34*/ 	.short	0x0100
        /*0a36*/ 	.byte	0x08
	.zero		1


	//   ....[2]....
        /*0a38*/ 	.word	0x00000290
        /*0a3c*/ 	.word	0x000000ff
        /*0a40*/ 	.word	0x00038820
        /*0a44*/ 	.short	0x0100
        /*0a46*/ 	.byte	0x08
	.zero		1


	//   ....[3]....
        /*0a48*/ 	.word	0x00000340
        /*0a4c*/ 	.word	0x000000ff
        /*0a50*/ 	.word	0x00038830
        /*0a54*/ 	.short	0x0100
        /*0a56*/ 	.byte	0x06
	.zero		1


	//   ....[4]....
        /*0a58*/ 	.word	0x00000350
        /*0a5c*/ 	.word	0x000000ff
        /*0a60*/ 	.word	0x00038840
        /*0a64*/ 	.short	0x0100
        /*0a66*/ 	.byte	0x06
	.zero		1


	//   ....[5]....
        /*0a68*/ 	.word	0x00000360
        /*0a6c*/ 	.word	0x000000ff
        /*0a70*/ 	.word	0x00038838
        /*0a74*/ 	.short	0x0100
        /*0a76*/ 	.byte	0x06
	.zero		1


	//   ....[6]....
        /*0a78*/ 	.word	0x00000370
        /*0a7c*/ 	.word	0x000000ff
        /*0a80*/ 	.word	0x00038848
        /*0a84*/ 	.short	0x0100
        /*0a86*/ 	.byte	0x06
	.zero		1


	//   ....[7]....
        /*0a88*/ 	.word	0x000004a0
        /*0a8c*/ 	.word	0x000000ff
        /*0a90*/ 	.word	0x00038850
        /*0a94*/ 	.short	0x0100
        /*0a96*/ 	.byte	0x08
	.zero		1


	//   ....[8]....
        /*0a98*/ 	.word	0x000004b0
        /*0a9c*/ 	.word	0x000000ff
        /*0aa0*/ 	.word	0x00038860
        /*0aa4*/ 	.short	0x0100
        /*0aa6*/ 	.byte	0x08
	.zero		1


	//   ....[9]....
        /*0aa8*/ 	.word	0x000004c0
        /*0aac*/ 	.word	0x000000ff
        /*0ab0*/ 	.word	0x00038858
        /*0ab4*/ 	.short	0x0100
        /*0ab6*/ 	.byte	0x08
	.zero		1


	//   ....[10]....
        /*0ab8*/ 	.word	0x000004d0
        /*0abc*/ 	.word	0x000000ff
        /*0ac0*/ 	.word	0x00038868
        /*0ac4*/ 	.short	0x0100
        /*0ac6*/ 	.byte	0x08
	.zero		1


	//   ....[11]....
        /*0ac8*/ 	.word	0x000005c0
        /*0acc*/ 	.word	0x000000ff
        /*0ad0*/ 	.word	0x00038870
        /*0ad4*/ 	.short	0x0100
        /*0ad6*/ 	.byte	0x06
	.zero		1


	//   ....[12]....
        /*0ad8*/ 	.word	0x000005d0
        /*0adc*/ 	.word	0x000000ff
        /*0ae0*/ 	.word	0x00038880
        /*0ae4*/ 	.short	0x0100
        /*0ae6*/ 	.byte	0x06
	.zero		1


	//   ....[13]....
        /*0ae8*/ 	.word	0x000005e0
        /*0aec*/ 	.word	0x000000ff
        /*0af0*/ 	.word	0x00038878
        /*0af4*/ 	.short	0x0100
        /*0af6*/ 	.byte	0x06
	.zero		1


	//   ....[14]....
        /*0af8*/ 	.word	0x000005f0
        /*0afc*/ 	.word	0x000000ff
        /*0b00*/ 	.word	0x00038888
        /*0b04*/ 	.short	0x0100
        /*0b06*/ 	.byte	0x06
	.zero		1


	//   ....[15]....
        /*0b08*/ 	.word	0x00000720
        /*0b0c*/ 	.word	0x000000ff
        /*0b10*/ 	.word	0x00038890
        /*0b14*/ 	.short	0x0100
        /*0b16*/ 	.byte	0x08
	.zero		1


	//   ....[16]....
        /*0b18*/ 	.word	0x00000730
        /*0b1c*/ 	.word	0x000000ff
        /*0b20*/ 	.word	0x000388a0
        /*0b24*/ 	.short	0x0100
        /*0b26*/ 	.byte	0x08
	.zero		1


	//   ....[17]....
        /*0b28*/ 	.word	0x00000740
        /*0b2c*/ 	.word	0x000000ff
        /*0b30*/ 	.word	0x00038898
        /*0b34*/ 	.short	0x0100
        /*0b36*/ 	.byte	0x08
	.zero		1


	//   ....[18]....
        /*0b38*/ 	.word	0x00000750
        /*0b3c*/ 	.word	0x000000ff
        /*0b40*/ 	.word	0x000388a8
        /*0b44*/ 	.short	0x0100
        /*0b46*/ 	.byte	0x08
	.zero		1


	//   ....[19]....
        /*0b48*/ 	.word	0x00000880
        /*0b4c*/ 	.word	0x000000ff
        /*0b50*/ 	.word	0x000388b0
        /*0b54*/ 	.short	0x0100
        /*0b56*/ 	.byte	0x08
	.zero		1


	//   ....[20]....
        /*0b58*/ 	.word	0x00000890
        /*0b5c*/ 	.word	0x000000ff
        /*0b60*/ 	.word	0x000388c0
        /*0b64*/ 	.short	0x0100
        /*0b66*/ 	.byte	0x08
	.zero		1


	//   ....[21]....
        /*0b68*/ 	.word	0x000008a0
        /*0b6c*/ 	.word	0x000000ff
        /*0b70*/ 	.word	0x000388b8
        /*0b74*/ 	.short	0x0100
        /*0b76*/ 	.byte	0x08
	.zero		1


	//   ....[22]....
        /*0b78*/ 	.word	0x000008b0
        /*0b7c*/ 	.word	0x000000ff
        /*0b80*/ 	.word	0x000388c8
        /*0b84*/ 	.short	0x0100
        /*0b86*/ 	.byte	0x08
	.zero		1


	//   ....[23]....
        /*0b88*/ 	.word	0x00002110
        /*0b8c*/ 	.word	0x00000003
        /*0b90*/ 	.word	0x00000000
        /*0b94*/ 	.short	0x0101
        /*0b96*/ 	.byte	0x3f
	.zero		1


	//   ....[24]....
        /*0b98*/ 	.word	0x00002be0
        /*0b9c*/ 	.word	0x00000003
        /*0ba0*/ 	.word	0x00000000
        /*0ba4*/ 	.short	0x0101
        /*0ba6*/ 	.byte	0x3f
	.zero		1


	//   ....[25]....
        /*0ba8*/ 	.word	0x00003d70
        /*0bac*/ 	.word	0x000000ff
        /*0bb0*/ 	.word	0x00038800
        /*0bb4*/ 	.short	0x010a
        /*0bb6*/ 	.byte	0x29
	.zero		1


	//   ....[26]....
        /*0bb8*/ 	.word	0x00003e00
        /*0bbc*/ 	.word	0x00000004
        /*0bc0*/ 	.word	0x00038830
        /*0bc4*/ 	.short	0x010a
        /*0bc6*/ 	.byte	0x3f
	.zero		1


	//   ....[27]....
        /*0bc8*/ 	.word	0x00003e40
        /*0bcc*/ 	.word	0x00000004
        /*0bd0*/ 	.word	0x00038830
        /*0bd4*/ 	.short	0x010a
        /*0bd6*/ 	.byte	0x3f
	.zero		1


	//   ....[28]....
        /*0bd8*/ 	.word	0x000040c0
        /*0bdc*/ 	.word	0x000000ff
        /*0be0*/ 	.word	0x00038810
        /*0be4*/ 	.short	0x010a
        /*0be6*/ 	.byte	0x29
	.zero		1


	//   ....[29]....
        /*0be8*/ 	.word	0x00004100
        /*0bec*/ 	.word	0x00000004
        /*0bf0*/ 	.word	0x00038850
        /*0bf4*/ 	.short	0x010a
        /*0bf6*/ 	.byte	0x3f
	.zero		1


	//   ....[30]....
        /*0bf8*/ 	.word	0x00004140
        /*0bfc*/ 	.word	0x00000004
        /*0c00*/ 	.word	0x00038850
        /*0c04*/ 	.short	0x010a
        /*0c06*/ 	.byte	0x3f
	.zero		1


	//   ....[31]....
        /*0c08*/ 	.word	0x00006070
        /*0c0c*/ 	.word	0x00000003
        /*0c10*/ 	.word	0x00000000
        /*0c14*/ 	.short	0x0101
        /*0c16*/ 	.byte	0x3f
	.zero		1


	//   ....[32]....
        /*0c18*/ 	.word	0x00006670
        /*0c1c*/ 	.word	0x00000004
        /*0c20*/ 	.word	0x00000000
        /*0c24*/ 	.short	0x0101
        /*0c26*/ 	.byte	0x3f
	.zero		1


	//   ....[33]....
        /*0c28*/ 	.word	0x000067a0
        /*0c2c*/ 	.word	0x000000ff
        /*0c30*/ 	.word	0x00038830
        /*0c34*/ 	.short	0x010a
        /*0c36*/ 	.byte	0x05
	.zero		1


	//   ....[34]....
        /*0c38*/ 	.word	0x000067e0
        /*0c3c*/ 	.word	0x000000ff
        /*0c40*/ 	.word	0x00038830
        /*0c44*/ 	.short	0x010a
        /*0c46*/ 	.byte	0x05
	.zero		1


	//   ....[35]....
        /*0c48*/ 	.word	0x000069f0
        /*0c4c*/ 	.word	0x000000ff
        /*0c50*/ 	.word	0x00038850
        /*0c54*/ 	.short	0x010a
        /*0c56*/ 	.byte	0x05
	.zero		1


	//   ....[36]....
        /*0c58*/ 	.word	0x00006a30
        /*0c5c*/ 	.word	0x000000ff
        /*0c60*/ 	.word	0x00038850
        /*0c64*/ 	.short	0x010a
        /*0c66*/ 	.byte	0x05
	.zero		1


	//   ....[37]....
        /*0c68*/ 	.word	0x000083f0
        /*0c6c*/ 	.word	0x00000007
        /*0c70*/ 	.word	0x00000000
        /*0c74*/ 	.short	0x0101
        /*0c76*/ 	.byte	0x3f
	.zero		1


	//   ....[38]....
        /*0c78*/ 	.word	0x00009540
        /*0c7c*/ 	.word	0x0000000f
        /*0c80*/ 	.word	0x00000000
        /*0c84*/ 	.short	0x0101
        /*0c86*/ 	.byte	0x3f
	.zero		1


	//   ....[39]....
        /*0c88*/ 	.word	0x0000be00
        /*0c8c*/ 	.word	0x000000ff
        /*0c90*/ 	.word	0x00000000
        /*0c94*/ 	.short	0x0101
        /*0c96*/ 	.byte	0x07
	.zero		1


	//   ....[40]....
        /*0c98*/ 	.word	0x0000c7c0
        /*0c9c*/ 	.word	0x000000ff
        /*0ca0*/ 	.word	0x00000000
        /*0ca4*/ 	.short	0x0101
        /*0ca6*/ 	.byte	0x07
	.zero		1


	//   ....[41]....
        /*0ca8*/ 	.word	0x00010770
        /*0cac*/ 	.word	0x00000000
        /*0cb0*/ 	.word	0x00038840
        /*0cb4*/ 	.short	0x010a
        /*0cb6*/ 	.byte	0x3f
	.zero		1


	//   ....[42]....
        /*0cb8*/ 	.word	0x000112b0
        /*0cbc*/ 	.word	0x00000012
        /*0cc0*/ 	.word	0x00038800
        /*0cc4*/ 	.short	0x0107
        /*0cc6*/ 	.byte	0x3f
	.zero		1


	//   ....[43]....
        /*0cc8*/ 	.word	0x00011350
        /*0ccc*/ 	.word	0x00000012
        /*0cd0*/ 	.word	0x00038800
        /*0cd4*/ 	.short	0x0101
        /*0cd6*/ 	.byte	0x3f
	.zero		1


	//   ....[44]....
        /*0cd8*/ 	.word	0x00012280
        /*0cdc*/ 	.word	0x00000012
        /*0ce0*/ 	.word	0x00038810
        /*0ce4*/ 	.short	0x0107
        /*0ce6*/ 	.byte	0x3f
	.zero		1


	//   ....[45]....
        /*0ce8*/ 	.word	0x00012380
        /*0cec*/ 	.word	0x00000012
        /*0cf0*/ 	.word	0x00038810
        /*0cf4*/ 	.short	0x0101
        /*0cf6*/ 	.byte	0x3f
	.zero		1


	//   ....[46]....
        /*0cf8*/ 	.word	0x000123a0
        /*0cfc*/ 	.word	0x00000012
        /*0d00*/ 	.word	0x00038820
        /*0d04*/ 	.short	0x010a
        /*0d06*/ 	.byte	0x3f
	.zero		1


	//   ....[47]....
        /*0d08*/ 	.word	0x00012480
        /*0d0c*/ 	.word	0x00000000
        /*0d10*/ 	.word	0x00038860
        /*0d14*/ 	.short	0x010a
        /*0d16*/ 	.byte	0x3f
	.zero		1


	//   ....[48]....
        /*0d18*/ 	.word	0x00013110
        /*0d1c*/ 	.word	0x00000003
        /*0d20*/ 	.word	0x00038840
        /*0d24*/ 	.short	0x010a
        /*0d26*/ 	.byte	0x3f
	.zero		1


	//   ....[49]....
        /*0d28*/ 	.word	0x00013370
        /*0d2c*/ 	.word	0x00000003
        /*0d30*/ 	.word	0x00038860
        /*0d34*/ 	.short	0x010a
        /*0d36*/ 	.byte	0x3f
	.zero		1


	//   ....[50]....
        /*0d38*/ 	.word	0x00013f30
        /*0d3c*/ 	.word	0x00000004
        /*0d40*/ 	.word	0x00038840
        /*0d44*/ 	.short	0x010a
        /*0d46*/ 	.byte	0x3f
	.zero		1


	//   ....[51]....
        /*0d48*/ 	.word	0x00014180
        /*0d4c*/ 	.word	0x00000004
        /*0d50*/ 	.word	0x00038860
        /*0d54*/ 	.short	0x010a
        /*0d56*/ 	.byte	0x3f
	.zero		1


	//   ....[52]....
        /*0d58*/ 	.word	0x00014cc0
        /*0d5c*/ 	.word	0x00000004
        /*0d60*/ 	.word	0x00038840
        /*0d64*/ 	.short	0x010a
        /*0d66*/ 	.byte	0x3f
	.zero		1


	//   ....[53]....
        /*0d68*/ 	.word	0x00014f20
        /*0d6c*/ 	.word	0x00000004
        /*0d70*/ 	.word	0x00038860
        /*0d74*/ 	.short	0x010a
        /*0d76*/ 	.byte	0x3f
	.zero		1


	//   ....[54]....
        /*0d78*/ 	.word	0x00016850
        /*0d7c*/ 	.word	0x00000009
        /*0d80*/ 	.word	0x00038820
        /*0d84*/ 	.short	0x010a
        /*0d86*/ 	.byte	0x3f
	.zero		1


	//   ....[55]....
        /*0d88*/ 	.word	0x000169c0
        /*0d8c*/ 	.word	0x00000005
        /*0d90*/ 	.word	0x00000000
        /*0d94*/ 	.short	0x010a
        /*0d96*/ 	.byte	0x3f
	.zero		1


	//   ....[56]....
        /*0d98*/ 	.word	0x00016a40
        /*0d9c*/ 	.word	0x00000007
        /*0da0*/ 	.word	0x00000000
        /*0da4*/ 	.short	0x010a
        /*0da6*/ 	.byte	0x3f
	.zero		1


	//   ....[57]....
        /*0da8*/ 	.word	0x00016a80
        /*0dac*/ 	.word	0x00000005
        /*0db0*/ 	.word	0x00000000
        /*0db4*/ 	.short	0x010a
        /*0db6*/ 	.byte	0x3f
	.zero		1


	//   ....[58]....
        /*0db8*/ 	.word	0x00016ab0
        /*0dbc*/ 	.word	0x00000003
        /*0dc0*/ 	.word	0x00000000
        /*0dc4*/ 	.short	0x010a
        /*0dc6*/ 	.byte	0x3f
	.zero		1


	//   ....[59]....
        /*0dc8*/ 	.word	0x00016b20
        /*0dcc*/ 	.word	0x00000000
        /*0dd0*/ 	.word	0x00038800
        /*0dd4*/ 	.short	0x010a
        /*0dd6*/ 	.byte	0x3f
	.zero		1


	//   ....[60]....
        /*0dd8*/ 	.word	0x00016b70
        /*0ddc*/ 	.word	0x00000004
        /*0de0*/ 	.word	0x00038830
        /*0de4*/ 	.short	0x010a
        /*0de6*/ 	.byte	0x3f
	.zero		1


	//   ....[61]....
        /*0de8*/ 	.word	0x00016bd0
        /*0dec*/ 	.word	0x00000006
        /*0df0*/ 	.word	0x00038810
        /*0df4*/ 	.short	0x010a
        /*0df6*/ 	.byte	0x3f
	.zero		1


	//   ....[62]....
        /*0df8*/ 	.word	0x00016c20
        /*0dfc*/ 	.word	0x00000004
        /*0e00*/ 	.word	0x00038850
        /*0e04*/ 	.short	0x010a
        /*0e06*/ 	.byte	0x3f
	.zero		1


	//   ....[63]....
        /*0e08*/ 	.word	0x00016c80
        /*0e0c*/ 	.word	0x00000007
        /*0e10*/ 	.word	0x00038830
        /*0e14*/ 	.short	0x010a
        /*0e16*/ 	.byte	0x3f
	.zero		1


	//   ....[64]....
        /*0e18*/ 	.word	0x00016ce0
        /*0e1c*/ 	.word	0x00000007
        /*0e20*/ 	.word	0x00038850
        /*0e24*/ 	.short	0x010a
        /*0e26*/ 	.byte	0x3f
	.zero		1


	//   ....[65]....
        /*0e28*/ 	.word	0x00016e80
        /*0e2c*/ 	.word	0x00000000
        /*0e30*/ 	.word	0x00038840
        /*0e34*/ 	.short	0x010a
        /*0e36*/ 	.byte	0x3f
	.zero		1


	//   ....[66]....
        /*0e38*/ 	.word	0x00017f80
        /*0e3c*/ 	.word	0x00000012
        /*0e40*/ 	.word	0x00038820
        /*0e44*/ 	.short	0x010a
        /*0e46*/ 	.byte	0x3f
	.zero		1


	//   ....[67]....
        /*0e48*/ 	.word	0x00017fd0
        /*0e4c*/ 	.word	0x00000000
        /*0e50*/ 	.word	0x00038860
        /*0e54*/ 	.short	0x010a
        /*0e56*/ 	.byte	0x3f
	.zero		1


	//   ....[68]....
        /*0e58*/ 	.word	0x00018020
        /*0e5c*/ 	.word	0x00000003
        /*0e60*/ 	.word	0x00038840
        /*0e64*/ 	.short	0x010a
        /*0e66*/ 	.byte	0x3f
	.zero		1


	//   ....[69]....
        /*0e68*/ 	.word	0x00018070
        /*0e6c*/ 	.word	0x00000003
        /*0e70*/ 	.word	0x00038860
        /*0e74*/ 	.short	0x010a
        /*0e76*/ 	.byte	0x3f
	.zero		1


	//   ....[70]....
        /*0e78*/ 	.word	0x000180c0
        /*0e7c*/ 	.word	0x00000004
        /*0e80*/ 	.word	0x00038840
        /*0e84*/ 	.short	0x010a
        /*0e86*/ 	.byte	0x3f
	.zero		1


	//   ....[71]....
        /*0e88*/ 	.word	0x00018110
        /*0e8c*/ 	.word	0x00000004
        /*0e90*/ 	.word	0x00038860
        /*0e94*/ 	.short	0x010a
        /*0e96*/ 	.byte	0x3f
	.zero		1


	//   ....[72]....
        /*0e98*/ 	.word	0x00018160
        /*0e9c*/ 	.word	0x00000004
        /*0ea0*/ 	.word	0x00038840
        /*0ea4*/ 	.short	0x010a
        /*0ea6*/ 	.byte	0x3f
	.zero		1


	//   ....[73]....
        /*0ea8*/ 	.word	0x000181b0
        /*0eac*/ 	.word	0x00000004
        /*0eb0*/ 	.word	0x00038860
        /*0eb4*/ 	.short	0x010a
        /*0eb6*/ 	.byte	0x3f
	.zero		1


	//   ....[74]....
        /*0eb8*/ 	.word	0x00018ce0
        /*0ebc*/ 	.word	0x00000009
        /*0ec0*/ 	.word	0x00038820
        /*0ec4*/ 	.short	0x010a
        /*0ec6*/ 	.byte	0x3f
	.zero		1


	//   ....[75]....
        /*0ec8*/ 	.word	0x00018e80
        /*0ecc*/ 	.word	0x00000005
        /*0ed0*/ 	.word	0x00000000
        /*0ed4*/ 	.short	0x010a
        /*0ed6*/ 	.byte	0x3f
	.zero		1


	//   ....[76]....
        /*0ed8*/ 	.word	0x00018ed0
        /*0edc*/ 	.word	0x00000007
        /*0ee0*/ 	.word	0x00000000
        /*0ee4*/ 	.short	0x010a
        /*0ee6*/ 	.byte	0x3f
	.zero		1


	//   ....[77]....
        /*0ee8*/ 	.word	0x00018f20
        /*0eec*/ 	.word	0x00000005
        /*0ef0*/ 	.word	0x00000000
        /*0ef4*/ 	.short	0x010a
        /*0ef6*/ 	.byte	0x3f
	.zero		1


	//----- nvinfo : EIATTR_NUM_MBARRIERS
	.align		4
.L_717:
        /*0ef8*/ 	.byte	0x03, 0x38
        /*0efa*/ 	.short	0x0017


	//----- nvinfo : EIATTR_EXIT_INSTR_OFFSETS
	.align		4
        /*0efc*/ 	.byte	0x04, 0x1c
        /*0efe*/ 	.short	(.L_719 - .L_718)


	//   ....[0]....
.L_718:
        /*0f00*/ 	.word	0x00000a30


	//   ....[1]....
        /*0f04*/ 	.word	0x0000e880


	//   ....[2]....
        /*0f08*/ 	.word	0x00016b00


	//----- nvinfo : EIATTR_MAX_THREADS
	.align		4
.L_719:
        /*0f0c*/ 	.byte	0x04, 0x05
        /*0f0e*/ 	.short	(.L_721 - .L_720)
.L_720:
        /*0f10*/ 	.word	0x00000180
        /*0f14*/ 	.word	0x00000001
        /*0f18*/ 	.word	0x00000001


	//----- nvinfo : EIATTR_CRS_STACK_SIZE
	.align		4
.L_721:
        /*0f1c*/ 	.byte	0x04, 0x1e
        /*0f1e*/ 	.short	(.L_723 - .L_722)
.L_722:
        /*0f20*/ 	.word	0x00000000


	//----- nvinfo : EIATTR_CBANK_PARAM_SIZE
	.align		4
.L_723:
        /*0f24*/ 	.byte	0x03, 0x19
        /*0f26*/ 	.short	0x0bf0


	//----- nvinfo : EIATTR_PARAM_CBANK
	.align		4
        /*0f28*/ 	.byte	0x04, 0x0a
        /*0f2a*/ 	.short	(.L_725 - .L_724)
	.align		4
.L_724:
        /*0f2c*/ 	.word	index@(.nv.constant0._ZN7cutlass13device_kernelIN5flash11enable_sm90INS1_16FlashAttnFwdSm90INS1_25CollectiveMainloopFwdSm90ILi2EN4cute5tupleIJNS5_1CILi1EEES8_S8_EEENS6_IJNS7_ILi64EEESA_SA_EEELi512ENS_6half_tEfNS_4arch4Sm90ELb0ELb0ELb1ELb1ELb0ELb0ELb1ELb0ELb0ELb1ELb1ELb0EEENS1_21CollectiveEpilogueFwdINS6_IJSA_NS7_ILi512EEESA_EEES9_SC_SE_Li256ELb1ELb1ELb1ELb0EEENS1_36VarlenDynamicPersistentTileSchedulerILi64ELi64ELi256ELi128ELb1ELb1ELb1ELb0ELb1ELb1EEEEEEEEEvNT_6ParamsE)
        /*0f30*/ 	.short	0x0210
        /*0f32*/ 	.short	0x0bf0


	//----- nvinfo : EIATTR_SW_WAR
	.align		4
.L_725:
        /*0f34*/ 	.byte	0x04, 0x36
        /*0f36*/ 	.short	(.L_727 - .L_726)
.L_726:
        /*0f38*/ 	.word	0x00000008
.L_727:


//--------------------- .nv.info._ZN7cutlass13device_kernelIN5flash11enable_sm90INS1_16FlashAttnFwdSm90INS1_25CollectiveMainloopFwdSm90ILi2EN4cute5tupleIJNS5_1CILi1EEES8_S8_EEENS6_IJNS7_ILi64EEESA_SA_EEELi512ENS_6half_tEfNS_4arch4Sm90ELb0ELb0ELb1ELb1ELb0ELb1ELb1ELb0ELb0ELb1ELb1ELb0EEENS1_21CollectiveEpilogueFwdINS6_IJSA_NS7_ILi512EEESA_EEES9_SC_SE_Li256ELb1ELb1ELb1ELb0EEENS1_36VarlenDynamicPersistentTileSchedulerILi64ELi64ELi256ELi128ELb1ELb1ELb1ELb0ELb1ELb1EEEEEEEEEvNT_6ParamsE --------------------------
	.section	.nv.info._ZN7cutlass13device_kernelIN5flash11enable_sm90INS1_16FlashAttnFwdSm90INS1_25CollectiveMainloopFwdSm90ILi2EN4cute5tupleIJNS5_1CILi1EEES8_S8_EEENS6_IJNS7_ILi64EEESA_SA_EEELi512ENS_6half_tEfNS_4arch4Sm90ELb0ELb0ELb1ELb1ELb0ELb1ELb1ELb0ELb0ELb1ELb1ELb0EEENS1_21CollectiveEpilogueFwdINS6_IJSA_NS7_ILi512EEESA_EEES9_SC_SE_Li256ELb1ELb1ELb1ELb0EEENS1_36VarlenDynamicPersistentTileSchedulerILi64ELi64ELi256ELi128ELb1ELb1ELb1ELb0ELb1ELb1EEEEEEEEEvNT_6ParamsE,"",@"SHT_CUDA_INFO"
	.sectionflags	@""
	.align	4


	//----- nvinfo : EIATTR_CUDA_API_VERSION
	.align		4
        /*0000*/ 	.byte	0x04, 0x37
        /*0002*/ 	.short	(.L_729 - .L_728)
.L_728:
        /*0004*/ 	.word	0x00000082


	//----- nvinfo : EIATTR_KPARAM_INFO
	.align		4
.L_729:
        /*0008*/ 	.byte	0x04, 0x17
        /*000a*/ 	.short	(.L_731 - .L_730)
.L_730:
        /*000c*/ 	.word	0x00000000
        /*0010*/ 	.short	0x0000
        /*0012*/ 	.short	0x0070
        /*0014*/ 	.byte	0x00, 0xf0, 0x01, 0x2e


	//----- nvinfo : EIATTR_SPARSE_MMA_MASK
	.align		4
.L_731:
        /*0018*/ 	.byte	0x03, 0x50
        /*001a*/ 	.short	0x0000


	//----- nvinfo : EIATTR_MAXREG_COUNT
	.align		4
        /*001c*/ 	.byte	0x03, 0x1b
        /*001e*/ 	.short	0x00a8


	//----- nvinfo : EIATTR_NUM_BARRIERS
	.align		4
        /*0020*/ 	.byte	0x02, 0x4c
        /*0022*/ 	.byte	0x10
	.zero		1


	//----- nvinfo : EIATTR_EXTERNS
	.align		4
        /*0024*/ 	.byte	0x04, 0x0f
        /*0026*/ 	.short	(.L_733 - .L_732)


	//   ....[0]....
	.align		4
.L_732:
        /*0028*/ 	.word	index@(__assertfail)


	//----- nvinfo : EIATTR_ANNOTATIONS
	.align		4
.L_733:
        /*002c*/ 	.byte	0x04, 0x55
        /*002e*/ 	.short	(.L_735 - .L_734)


	//   ....[0]....
.L_734:
        /* <DEDUP_REMOVED lines=107> */


	//----- nvinfo : EIATTR_MERCURY_ISA_VERSION
	.align		4
.L_735:
        /*06d0*/ 	.byte	0x03, 0x5f
        /*06d2*/ 	.short	0x0101


	//----- nvinfo : EIATTR_UNUSED_LOAD_BYTE_OFFSET
	.align		4
        /*06d4*/ 	.byte	0x04, 0x44
        /*06d6*/ 	.short	(.L_737 - .L_736)


	//   ....[0]....
.L_736:
        /*06d8*/ 	.word	0x00000ab0
        /*06dc*/ 	.word	0x0000fff0


	//   ....[1]....
        /*06e0*/ 	.word	0x000108f0
        /*06e4*/ 	.word	0x0000fff0


	//----- nvinfo : EIATTR_INT_WARP_WIDE_INSTR_OFFSETS
	.align		4
.L_737:
        /*06e8*/ 	.byte	0x04, 0x31
        /*06ea*/ 	.short	(.L_739 - .L_738)


	//   ....[0]....
.L_738:
        /*06ec*/ 	.word	0x00000190


	//   ....[1]....
        /*06f0*/ 	.word	0x000001d0


	//   ....[2]....
        /*06f4*/ 	.word	0x00000240


	//   ....[3]....
        /*06f8*/ 	.word	0x00000250


	//   ....[4]....
        /*06fc*/ 	.word	0x000187d0


	//   ....[5]....
        /*0700*/ 	.word	0x00018830


	//   ....[6]....
        /*0704*/ 	.word	0x0001e1c0


	//   ....[7]....
        /*0708*/ 	.word	0x0001e220


	//----- nvinfo : EIATTR_COOP_GROUP_MASK_REGIDS
	.align		4
.L_739:
        /*070c*/ 	.byte	0x04, 0x29
        /*070e*/ 	.short	(.L_741 - .L_740)


	//   ....[0]....
.L_740:
        /*0710*/ 	.word	0xffffffff


	//   ....[1]....
        /*0714*/ 	.word	0xffffffff


	//   ....[2]....
        /*0718*/ 	.word	0xffffffff


	//   ....[3]....
        /*071c*/ 	.word	0xffffffff


	//   ....[4]....
        /*0720*/ 	.word	0xffffffff


	//   ....[5]....
        /*0724*/ 	.word	0xffffffff


	//   ....[6]....
        /*0728*/ 	.word	0xffffffff


	//   ....[7]....
        /*072c*/ 	.word	0xffffffff


	//   ....[8]....
        /*0730*/ 	.word	0xffffffff


	//   ....[9]....
        /*0734*/ 	.word	0xffffffff


	//   ....[10]....
        /*0738*/ 	.word	0xffffffff


	//   ....[11]....
        /*073c*/ 	.word	0xffffffff


	//   ....[12]....
        /*0740*/ 	.word	0xffffffff


	//   ....[13]....
        /*0744*/ 	.word	0xffffffff


	//   ....[14]....
        /*0748*/ 	.word	0xffffffff


	//   ....[15]....
        /*074c*/ 	.word	0xffffffff


	//   ....[16]....
        /*0750*/ 	.word	0xffffffff


	//   ....[17]....
        /*0754*/ 	.word	0xffffffff


	//   ....[18]....
        /*0758*/ 	.word	0xffffffff


	//   ....[19]....
        /*075c*/ 	.word	0xffffffff


	//   ....[20]....
        /*0760*/ 	.word	0xffffffff


	//   ....[21]....
        /*0764*/ 	.word	0xffffffff


	//   ....[22]....
        /*0768*/ 	.word	0xffffffff


	//   ....[23]....
        /*076c*/ 	.word	0xffffffff


	//   ....[24]....
        /*0770*/ 	.word	0xffffffff


	//   ....[25]....
        /*0774*/ 	.word	0xffffffff


	//   ....[26]....
        /*0778*/ 	.word	0xffffffff


	//   ....[27]....
        /*077c*/ 	.word	0xffffffff


	//   ....[28]....
        /*0780*/ 	.word	0xffffffff


	//   ....[29]....
        /*0784*/ 	.word	0xffffffff


	//   ....[30]....
        /*0788*/ 	.word	0xffffffff


	//   ....[31]....
        /*078c*/ 	.word	0xffffffff


	//   ....[32]....
        /*0790*/ 	.word	0xffffffff


	//   ....[33]....
        /*0794*/ 	.word	0xffffffff


	//   ....[34]....
        /*0798*/ 	.word	0xffffffff


	//   ....[35]....
        /*079c*/ 	.word	0xffffffff


	//   ....[36]....
        /*07a0*/ 	.word	0xffffffff


	//   ....[37]....
        /*07a4*/ 	.word	0xffffffff


	//   ....[38]....
        /*07a8*/ 	.word	0xffffffff


	//   ....[39]....
        /*07ac*/ 	.word	0xffffffff


	//   ....[40]....
        /*07b0*/ 	.word	0xffffffff


	//   ....[41]....
        /*07b4*/ 	.word	0xffffffff


	//   ....[42]....
        /*07b8*/ 	.word	0xffffffff


	//   ....[43]....
        /*07bc*/ 	.word	0xffffffff


	//   ....[44]....
        /*07c0*/ 	.word	0xffffffff


	//   ....[45]....
        /*07c4*/ 	.word	0xffffffff


	//   ....[46]....
        /*07c8*/ 	.word	0xffffffff


	//   ....[47]....
        /*07cc*/ 	.word	0xffffffff


	//   ....[48]....
        /*07d0*/ 	.word	0xffffffff


	//   ....[49]....
        /*07d4*/ 	.word	0xffffffff


	//   ....[50]....
        /*07d8*/ 	.word	0xffffffff


	//   ....[51]....
        /*07dc*/ 	.word	0xffffffff


	//   ....[52]....
        /*07e0*/ 	.word	0xffffffff


	//   ....[53]....
        /*07e4*/ 	.word	0xffffffff


	//   ....[54]....
        /*07e8*/ 	.word	0xffffffff


	//   ....[55]....
        /*07ec*/ 	.word	0xffffffff


	//   ....[56]....
        /*07f0*/ 	.word	0xffffffff


	//   ....[57]....
        /*07f4*/ 	.word	0xffffffff


	//   ....[58]....
        /*07f8*/ 	.word	0xffffffff


	//   ....[59]....
        /*07fc*/ 	.word	0xffffffff


	//   ....[60]....
        /*0800*/ 	.word	0xffffffff


	//   ....[61]....
        /*0804*/ 	.word	0xffffffff


	//   ....[62]....
        /*0808*/ 	.word	0xffffffff


	//   ....[63]....
        /*080c*/ 	.word	0xffffffff


	//   ....[64]....
        /*0810*/ 	.word	0xffffffff


	//   ....[65]....
        /*0814*/ 	.word	0xffffffff


	//   ....[66]....
        /*0818*/ 	.word	0xffffffff


	//   ....[67]....
        /*081c*/ 	.word	0xffffffff


	//   ....[68]....
        /*0820*/ 	.word	0xffffffff


	//   ....[69]....
        /*0824*/ 	.word	0xffffffff


	//   ....[70]....
        /*0828*/ 	.word	0xffffffff


	//   ....[71]....
        /*082c*/ 	.word	0xffffffff


	//   ....[72]....
        /*0830*/ 	.word	0xffffffff


	//   ....[73]....
        /*0834*/ 	.word	0xffffffff


	//   ....[74]....
        /*0838*/ 	.word	0xffffffff


	//   ....[75]....
        /*083c*/ 	.word	0xffffffff


	//   ....[76]....
        /*0840*/ 	.word	0xffffffff


	//   ....[77]....
        /*0844*/ 	.word	0xffffffff


	//   ....[78]....
        /*0848*/ 	.word	0xffffffff


	//   ....[79]....
        /*084c*/ 	.word	0xffffffff


	//   ....[80]....
        /*0850*/ 	.word	0xffffffff


	//   ....[81]....
        /*0854*/ 	.word	0xffffffff


	//   ....[82]....
        /*0858*/ 	.word	0xffffffff


	//   ....[83]....
        /*085c*/ 	.word	0xffffffff


	//   ....[84]....
        /*0860*/ 	.word	0xffffffff


	//   ....[85]....
        /*0864*/ 	.word	0xffffffff


	//   ....[86]....
        /*0868*/ 	.word	0xffffffff


	//   ....[87]....
        /*086c*/ 	.word	0xffffffff


	//   ....[88]....
        /*0870*/ 	.word	0xffffffff


	//   ....[89]....
        /*0874*/ 	.word	0xffffffff


	//   ....[90]....
        /*0878*/ 	.word	0xffffffff


	//   ....[91]....
        /*087c*/ 	.word	0xffffffff


	//   ....[92]....
        /*0880*/ 	.word	0xffffffff


	//   ....[93]....
        /*0884*/ 	.word	0xffffffff


	//   ....[94]....
        /*0888*/ 	.word	0xffffffff


	//   ....[95]....
        /*088c*/ 	.word	0xffffffff


	//   ....[96]....
        /*0890*/ 	.word	0xffffffff


	//   ....[97]....
        /*0894*/ 	.word	0xffffffff


	//   ....[98]....
        /*0898*/ 	.word	0xffffffff


	//   ....[99]....
        /*089c*/ 	.word	0xffffffff


	//   ....[100]....
        /*08a0*/ 	.word	0xffffffff


	//   ....[101]....
        /*08a4*/ 	.word	0xffffffff


	//   ....[102]....
        /*08a8*/ 	.word	0xffffffff


	//   ....[103]....
        /*08ac*/ 	.word	0xffffffff


	//   ....[104]....
        /*08b0*/ 	.word	0x0500000f


	//   ....[105]....
        /*08b4*/ 	.word	0x0500000f


	//   ....[106]....
        /*08b8*/ 	.word	0x0500000f


	//   ....[107]....
        /*08bc*/ 	.word	0x0500000f


	//   ....[108]....
        /*08c0*/ 	.word	0x0500000f


	//   ....[109]....
        /*08c4*/ 	.word	0x0500000f


	//   ....[110]....
        /*08c8*/ 	.word	0x0500000f


	//   ....[111]....
        /*08cc*/ 	.word	0x0500000f


	//   ....[112]....
        /*08d0*/ 	.word	0x0500000f


	//   ....[113]....
        /*08d4*/ 	.word	0x0500000f


	//   ....[114]....
        /*08d8*/ 	.word	0x0500000f


	//   ....[115]....
        /*08dc*/ 	.word	0x0500000f


	//   ....[116]....
        /*08e0*/ 	.word	0x0500000f


	//   ....[117]....
        /*08e4*/ 	.word	0x0500000f


	//   ....[118]....
        /*08e8*/ 	.word	0x0500000f


	//   ....[119]....
        /*08ec*/ 	.word	0x0500000f


	//   ....[120]....
        /*08f0*/ 	.word	0x0500000f


	//   ....[121]....
        /*08f4*/ 	.word	0x0500000f


	//   ....[122]....
        /*08f8*/ 	.word	0x0500000f


	//   ....[123]....
        /*08fc*/ 	.word	0x0500000f


	//   ....[124]....
        /*0900*/ 	.word	0x0500000f


	//   ....[125]....
        /*0904*/ 	.word	0x0500000f


	//   ....[126]....
        /*0908*/ 	.word	0x0500000f


	//   ....[127]....
        /*090c*/ 	.word	0x0500000f


	//   ....[128]....
        /*0910*/ 	.word	0x0500000f


	//   ....[129]....
        /*0914*/ 	.word	0x0500000f


	//   ....[130]....
        /*0918*/ 	.word	0x0500000f


	//   ....[131]....
        /*091c*/ 	.word	0x0500000f


	//   ....[132]....
        /*0920*/ 	.word	0x0500000f


	//   ....[133]....
        /*0924*/ 	.word	0x0500000f


	//   ....[134]....
        /*0928*/ 	.word	0x0500000f


	//   ....[135]....
        /*092c*/ 	.word	0x0500000f


	//   ....[136]....
        /*0930*/ 	.word	0x0500000f


	//   ....[137]....
        /*0934*/ 	.word	0x0500000f


	//   ....[138]....
        /*0938*/ 	.word	0x0500000f


	//   ....[139]....
        /*093c*/ 	.word	0x0500000f


	//   ....[140]....
        /*0940*/ 	.word	0x0500000f


	//   ....[141]....
        /*0944*/ 	.word	0x0500000f


	//   ....[142]....
        /*0948*/ 	.word	0x0500000f


	//   ....[143]....
        /*094c*/ 	.word	0x0500000f


	//   ....[144]....
        /*0950*/ 	.word	0x0500000f


	//   ....[145]....
        /*0954*/ 	.word	0x0500000f


	//   ....[146]....
        /*0958*/ 	.word	0x0500000f


	//   ....[147]....
        /*095c*/ 	.word	0x0500000f


	//   ....[148]....
        /*0960*/ 	.word	0x0500000f


	//----- nvinfo : EIATTR_COOP_GROUP_INSTR_OFFSETS
	.align		4
.L_741:
        /*0964*/ 	.byte	0x04, 0x28
        /*0966*/ 	.short	(.L_743 - .L_742)


	//   ....[0]....
.L_742:
        /*0968*/ 	.word	0x00000070


	//   ....[1]....
        /*096c*/ 	.word	0x000001a0


	//   ....[2]....
        /*0970*/ 	.word	0x000001f0


	//   ....[3]....
        /*0974*/ 	.word	0x00000400


	//   ....[4]....
        /*0978*/ 	.word	0x00000560


	//   ....[5]....
        /*097c*/ 	.word	0x00000680


	//   ....[6]....
        /*0980*/ 	.word	0x000007e0


	//   ....[7]....
        /*0984*/ 	.word	0x00005060


	//   ....[8]....
        /*0988*/ 	.word	0x00006ee0


	//   ....[9]....
        /*098c*/ 	.word	0x00007490


	//   ....[10]....
        /*0990*/ 	.word	0x000074a0


	//   ....[11]....
        /*0994*/ 	.word	0x000074b0


	//   ....[12]....
        /*0998*/ 	.word	0x000074c0


	//   ....[13]....
        /*099c*/ 	.word	0x000084b0


	//   ....[14]....
        /*09a0*/ 	.word	0x000084c0


	//   ....[15]....
        /*09a4*/ 	.word	0x000084d0


	//   ....[16]....
        /*09a8*/ 	.word	0x000084e0


	//   ....[17]....
        /*09ac*/ 	.word	0x00009b70


	//   ....[18]....
        /*09b0*/ 	.word	0x0000b990


	//   ....[19]....
        /*09b4*/ 	.word	0x0000ba10


	//   ....[20]....
        /*09b8*/ 	.word	0x0000bbe0


	//   ....[21]....
        /*09bc*/ 	.word	0x0000bc50


	//   ....[22]....
        /*09c0*/ 	.word	0x0000c6b0


	//   ....[23]....
        /*09c4*/ 	.word	0x0000d6d0


	//   ....[24]....
        /*09c8*/ 	.word	0x0000e8a0


	//   ....[25]....
        /*09cc*/ 	.word	0x0000e960


	//   ....[26]....
        /*09d0*/ 	.word	0x0000ec10


	//   ....[27]....
        /*09d4*/ 	.word	0x0000edd0


	//   ....[28]....
        /*09d8*/ 	.word	0x0000fdc0


	//   ....[29]....
        /*09dc*/ 	.word	0x0000fe10


	//   ....[30]....
        /*09e0*/ 	.word	0x0000fe80


	//   ....[31]....
        /*09e4*/ 	.word	0x0000ff00


	//   ....[32]....
        /*09e8*/ 	.word	0x000100d0


	//   ....[33]....
        /*09ec*/ 	.word	0x00011600


	//   ....[34]....
        /*09f0*/ 	.word	0x000119a0


	//   ....[35]....
        /*09f4*/ 	.word	0x000119b0


	//   ....[36]....
        /*09f8*/ 	.word	0x000119c0


	//   ....[37]....
        /*09fc*/ 	.word	0x000119d0


	//   ....[38]....
        /*0a00*/ 	.word	0x00012650


	//   ....[39]....
        /*0a04*/ 	.word	0x00012670


	//   ....[40]....
        /*0a08*/ 	.word	0x00012900


	//   ....[41]....
        /*0a0c*/ 	.word	0x00012920


	//   ....[42]....
        /*0a10*/ 	.word	0x00013200


	//   ....[43]....
        /*0a14*/ 	.word	0x00013240


	//   ....[44]....
        /*0a18*/ 	.word	0x00013ab0


	//   ....[45]....
        /*0a1c*/ 	.word	0x00013ad0


	//   ....[46]....
        /*0a20*/ 	.word	0x00014dc0


	//   ....[47]....
        /*0a24*/ 	.word	0x00014dd0


	//   ....[48]....
        /*0a28*/ 	.word	0x00015000


	//   ....[49]....
        /*0a2c*/ 	.word	0x00015020


	//   ....[50]....
        /*0a30*/ 	.word	0x000152d0


	//   ....[51]....
        /*0a34*/ 	.word	0x00015500


	//   ....[52]....
        /*0a38*/ 	.word	0x00015530


	//   ....[53]....
        /*0a3c*/ 	.word	0x00015560


	//   ....[54]....
        /*0a40*/ 	.word	0x00015590


	//   ....[55]....
        /*0a44*/ 	.word	0x000155c0


	//   ....[56]....
        /*0a48*/ 	.word	0x000155f0


	//   ....[57]....
        /*0a4c*/ 	.word	0x00015790


	//   ....[58]....
        /*0a50*/ 	.word	0x000157c0


	//   ....[59]....
        /*0a54*/ 	.word	0x000157f0


	//   ....[60]....
        /*0a58*/ 	.word	0x00015820


	//   ....[61]....
        /*0a5c*/ 	.word	0x00015850


	//   ....[62]....
        /*0a60*/ 	.word	0x00015880


	//   ....[63]....
        /*0a64*/ 	.word	0x00015910


	//   ....[64]....
        /*0a68*/ 	.word	0x00015940


	//   ....[65]....
        /*0a6c*/ 	.word	0x00015950


	//   ....[66]....
        /*0a70*/ 	.word	0x00015a00


	//   ....[67]....
        /*0a74*/ 	.word	0x00016a80


	//   ....[68]....
        /*0a78*/ 	.word	0x00018db0


	//   ....[69]....
        /*0a7c*/ 	.word	0x00019860


	//   ....[70]....
        /*0a80*/ 	.word	0x00019890


	//   ....[71]....
        /*0a84*/ 	.word	0x000198b0


	//   ....[72]....
        /*0a88*/ 	.word	0x00019960


	//   ....[73]....
        /*0a8c*/ 	.word	0x000199f0


	//   ....[74]....
        /*0a90*/ 	.word	0x00019a10


	//   ....[75]....
        /*0a94*/ 	.word	0x00019aa0


	//   ....[76]....
        /*0a98*/ 	.word	0x00019ab0


	//   ....[77]....
        /*0a9c*/ 	.word	0x0001a420


	//   ....[78]....
        /*0aa0*/ 	.word	0x0001a430


	//   ....[79]....
        /*0aa4*/ 	.word	0x0001a550


	//   ....[80]....
        /*0aa8*/ 	.word	0x0001a560


	//   ....[81]....
        /*0aac*/ 	.word	0x0001a7f0


	//   ....[82]....
        /*0ab0*/ 	.word	0x0001a800


	//   ....[83]....
        /*0ab4*/ 	.word	0x0001a970


	//   ....[84]....
        /*0ab8*/ 	.word	0x0001a980


	//   ....[85]....
        /*0abc*/ 	.word	0x0001e4e0


	//   ....[86]....
        /*0ac0*/ 	.word	0x0001e510


	//   ....[87]....
        /*0ac4*/ 	.word	0x0001e570


	//   ....[88]....
        /*0ac8*/ 	.word	0x0001e5a0


	//   ....[89]....
        /*0acc*/ 	.word	0x0001e5d0


	//   ....[90]....
        /*0ad0*/ 	.word	0x0001e600


	//   ....[91]....
        /*0ad4*/ 	.word	0x0001e630


	//   ....[92]....
        /*0ad8*/ 	.word	0x0001e660


	//   ....[93]....
        /*0adc*/ 	.word	0x0001e820


	//   ....[94]....
        /*0ae0*/ 	.word	0x0001e850


	//   ....[95]....
        /*0ae4*/ 	.word	0x0001e880


	//   ....[96]....
        /*0ae8*/ 	.word	0x0001e8b0


	//   ....[97]....
        /*0aec*/ 	.word	0x0001e8e0


	//   ....[98]....
        /*0af0*/ 	.word	0x0001e910


	//   ....[99]....
        /*0af4*/ 	.word	0x0001e9d0


	//   ....[100]....
        /*0af8*/ 	.word	0x0001e9f0


	//   ....[101]....
        /*0afc*/ 	.word	0x0001ea00


	//   ....[102]....
        /*0b00*/ 	.word	0x0001ea60


	//   ....[103]....
        /*0b04*/ 	.word	0x0001f190


	//   ....[104]....
        /*0b08*/ 	.word	0x0001f5b0


	//   ....[105]....
        /*0b0c*/ 	.word	0x0001f640


	//   ....[106]....
        /*0b10*/ 	.word	0x0001f690


	//   ....[107]....
        /*0b14*/ 	.word	0x0001f6e0


	//   ....[108]....
        /*0b18*/ 	.word	0x0001f7d0


	//   ....[109]....
        /*0b1c*/ 	.word	0x0001f860


	//   ....[110]....
        /*0b20*/ 	.word	0x0001f8b0


	//   ....[111]....
        /*0b24*/ 	.word	0x0001f900


	//   ....[112]....
        /*0b28*/ 	.word	0x0001fbc0


	//   ....[113]....
        /*0b2c*/ 	.word	0x0001fea0


	//   ....[114]....
        /*0b30*/ 	.word	0x00020020


	//   ....[115]....
        /*0b34*/ 	.word	0x00020080


	//   ....[116]....
        /*0b38*/ 	.word	0x00020110


	//   ....[117]....
        /*0b3c*/ 	.word	0x00020160


	//   ....[118]....
        /*0b40*/ 	.word	0x000202c0


	//   ....[119]....
        /*0b44*/ 	.word	0x00020360


	//   ....[120]....
        /*0b48*/ 	.word	0x00020410


	//   ....[121]....
        /*0b4c*/ 	.word	0x000204f0


	//   ....[122]....
        /*0b50*/ 	.word	0x000206d0


	//   ....[123]....
        /*0b54*/ 	.word	0x000207a0


	//   ....[124]....
        /*0b58*/ 	.word	0x00020a50


	//   ....[125]....
        /*0b5c*/ 	.word	0x00020b60


	//   ....[126]....
        /*0b60*/ 	.word	0x00020d30


	//   ....[127]....
        /*0b64*/ 	.word	0x00020e00


	//   ....[128]....
        /*0b68*/ 	.word	0x00021030


	//   ....[129]....
        /*0b6c*/ 	.word	0x00021080


	//   ....[130]....
        /*0b70*/ 	.word	0x000213b0


	//   ....[131]....
        /*0b74*/ 	.word	0x00021450


	//   ....[132]....
        /*0b78*/ 	.word	0x000215f0


	//   ....[133]....
        /*0b7c*/ 	.word	0x00021670


	//   ....[134]....
        /*0b80*/ 	.word	0x000216f0


	//   ....[135]....
        /*0b84*/ 	.word	0x00021770


	//   ....[136]....
        /*0b88*/ 	.word	0x000217f0


	//   ....[137]....
        /*0b8c*/ 	.word	0x00021880


	//   ....[138]....
        /*0b90*/ 	.word	0x00021920


	//   ....[139]....
        /*0b94*/ 	.word	0x000219d0


	//   ....[140]....
        /*0b98*/ 	.word	0x00021a50


	//   ....[141]....
        /*0b9c*/ 	.word	0x00021ad0


	//   ....[142]....
        /*0ba0*/ 	.word	0x00021b50


	//   ....[143]....
        /*0ba4*/ 	.word	0x00021be0


	//   ....[144]....
        /*0ba8*/ 	.word	0x00021c60


	//   ....[145]....
        /*0bac*/ 	.word	0x00021d00


	//   ....[146]....
        /*0bb0*/ 	.word	0x00021d50


	//   ....[147]....
        /*0bb4*/ 	.word	0x00021de0


	//   ....[148]....
        /*0bb8*/ 	.word	0x00021f10


	//----- nvinfo : EIATTR_REG_RECONFIG
	.align		4
.L_743:
        /*0bbc*/ 	.byte	0x01, 0x54
	.zero		2


	//----- nvinfo : EIATTR_SYSCALL_OFFSETS
	.align		4
        /*0bc0*/ 	.byte	0x04, 0x46
        /*0bc2*/ 	.short	(.L_745 - .L_744)


	//   ....[0]....
.L_744:
        /*0bc4*/ 	.word	0x00002020


	//   ....[1]....
        /*0bc8*/ 	.word	0x00002170


	//   ....[2]....
        /*0bcc*/ 	.word	0x00007080


	//   ....[3]....
        /*0bd0*/ 	.word	0x00007400


	//   ....[4]....
        /*0bd4*/ 	.word	0x000189d0


	//   ....[5]....
        /*0bd8*/ 	.word	0x00018b20


	//   ....[6]....
        /*0bdc*/ 	.word	0x00018c20


	//   ....[7]....
        /*0be0*/ 	.word	0x00019480


	//   ....[8]....
        /*0be4*/ 	.word	0x00019dc0


	//----- nvinfo : EIATTR_MBARRIER_INSTR_OFFSETS
	.align		4
.L_745:
        /*0be8*/ 	.byte	0x04, 0x39
        /*0bea*/ 	.short	(.L_747 - .L_746)


	//   ....[0]....
.L_746:
        /*0bec*/ 	.word	0x000002e0
        /*0bf0*/ 	.word	0x000000ff
        /*0bf4*/ 	.word	0x00038800
        /*0bf8*/ 	.short	0x0100
        /*0bfa*/ 	.byte	0x08
	.zero		1


	//   ....[1]....
        /*0bfc*/ 	.word	0x000002f0
        /*0c00*/ 	.word	0x000000ff
        /*0c04*/ 	.word	0x00038810
        /*0c08*/ 	.short	0x0100
        /*0c0a*/ 	.byte	0x08
	.zero		1


	//   ....[2]....
        /*0c0c*/ 	.word	0x00000300
        /*0c10*/ 	.word	0x000000ff
        /*0c14*/ 	.word	0x00038820
        /*0c18*/ 	.short	0x0100
        /*0c1a*/ 	.byte	0x08
	.zero		1


	//   ....[3]....
        /*0c1c*/ 	.word	0x000003b0
        /*0c20*/ 	.word	0x000000ff
        /*0c24*/ 	.word	0x00038830
        /*0c28*/ 	.short	0x0100
        /*0c2a*/ 	.byte	0x06
	.zero		1


	//   ....[4]....
        /*0c2c*/ 	.word	0x000003c0
        /*0c30*/ 	.word	0x000000ff
        /*0c34*/ 	.word	0x00038840
        /*0c38*/ 	.short	0x0100
        /*0c3a*/ 	.byte	0x06
	.zero		1


	//   ....[5]....
        /*0c3c*/ 	.word	0x000003d0
        /*0c40*/ 	.word	0x000000ff
        /*0c44*/ 	.word	0x00038838
        /*0c48*/ 	.short	0x0100
        /*0c4a*/ 	.byte	0x06
	.zero		1


	//   ....[6]....
        /*0c4c*/ 	.word	0x000003e0
        /*0c50*/ 	.word	0x000000ff
        /*0c54*/ 	.word	0x00038848
        /*0c58*/ 	.short	0x0100
        /*0c5a*/ 	.byte	0x06
	.zero		1


	//   ....[7]....
        /*0c5c*/ 	.word	0x00000510
        /*0c60*/ 	.word	0x000000ff
        /*0c64*/ 	.word	0x00038850
        /*0c68*/ 	.short	0x0100
        /*0c6a*/ 	.byte	0x08
	.zero		1


	//   ....[8]....
        /*0c6c*/ 	.word	0x00000520
        /*0c70*/ 	.word	0x000000ff
        /*0c74*/ 	.word	0x00038860
        /*0c78*/ 	.short	0x0100
        /*0c7a*/ 	.byte	0x08
	.zero		1


	//   ....[9]....
        /*0c7c*/ 	.word	0x00000530
        /*0c80*/ 	.word	0x000000ff
        /*0c84*/ 	.word	0x00038858
        /*0c88*/ 	.short	0x0100
        /*0c8a*/ 	.byte	0x08
	.zero		1


	//   ....[10]....
        /*0c8c*/ 	.word	0x00000540
        /*0c90*/ 	.word	0x000000ff
        /*0c94*/ 	.word	0x00038868
        /*0c98*/ 	.short	0x0100
        /*0c9a*/ 	.byte	0x08
	.zero		1


	//   ....[11]....
        /*0c9c*/ 	.word	0x00000630
        /*0ca0*/ 	.word	0x000000ff
        /*0ca4*/ 	.word	0x00038870
        /*0ca8*/ 	.short	0x0100
        /*0caa*/ 	.byte	0x06
	.zero		1


	//   ....[12]....
        /*0cac*/ 	.word	0x00000640
        /*0cb0*/ 	.word	0x000000ff
        /*0cb4*/ 	.word	0x00038880
        /*0cb8*/ 	.short	0x0100
        /*0cba*/ 	.byte	0x06
	.zero		1


	//   ....[13]....
        /*0cbc*/ 	.word	0x00000650
        /*0cc0*/ 	.word	0x000000ff
        /*0cc4*/ 	.word	0x00038878
        /*0cc8*/ 	.short	0x0100
        /*0cca*/ 	.byte	0x06
	.zero		1


	//   ....[14]....
        /*0ccc*/ 	.word	0x00000660
        /*0cd0*/ 	.word	0x000000ff
        /*0cd4*/ 	.word	0x00038888
        /*0cd8*/ 	.short	0x0100
        /*0cda*/ 	.byte	0x06
	.zero		1


	//   ....[15]....
        /*0cdc*/ 	.word	0x00000790
        /*0ce0*/ 	.word	0x000000ff
        /*0ce4*/ 	.word	0x00038890
        /*0ce8*/ 	.short	0x0100
        /*0cea*/ 	.byte	0x08
	.zero		1


	//   ....[16]....
        /*0cec*/ 	.word	0x000007a0
        /*0cf0*/ 	.word	0x000000ff
        /*0cf4*/ 	.word	0x000388a0
        /*0cf8*/ 	.short	0x0100
        /*0cfa*/ 	.byte	0x08
	.zero		1


	//   ....[17]....
        /*0cfc*/ 	.word	0x000007b0
        /*0d00*/ 	.word	0x000000ff
        /*0d04*/ 	.word	0x00038898
        /*0d08*/ 	.short	0x0100
        /*0d0a*/ 	.byte	0x08
	.zero		1


	//   ....[18]....
        /*0d0c*/ 	.word	0x000007c0
        /*0d10*/ 	.word	0x000000ff
        /*0d14*/ 	.word	0x000388a8
        /*0d18*/ 	.short	0x0100
        /*0d1a*/ 	.byte	0x08
	.zero		1


	//   ....[19]....
        /*0d1c*/ 	.word	0x000008f0
        /*0d20*/ 	.word	0x000000ff
        /*0d24*/ 	.word	0x000388b0
        /*0d28*/ 	.short	0x0100
        /*0d2a*/ 	.byte	0x08
	.zero		1


	//   ....[20]....
        /*0d2c*/ 	.word	0x00000900
        /*0d30*/ 	.word	0x000000ff
        /*0d34*/ 	.word	0x000388c0
        /*0d38*/ 	.short	0x0100
        /*0d3a*/ 	.byte	0x08
	.zero		1


	//   ....[21]....
        /*0d3c*/ 	.word	0x00000910
        /*0d40*/ 	.word	0x000000ff
        /*0d44*/ 	.word	0x000388b8
        /*0d48*/ 	.short	0x0100
        /*0d4a*/ 	.byte	0x08
	.zero		1


	//   ....[22]....
        /*0d4c*/ 	.word	0x00000920
        /*0d50*/ 	.word	0x000000ff
        /*0d54*/ 	.word	0x000388c8
        /*0d58*/ 	.short	0x0100
        /*0d5a*/ 	.byte	0x08
	.zero		1


	//   ....[23]....
        /*0d5c*/ 	.word	0x00002d00
        /*0d60*/ 	.word	0x00000049
        /*0d64*/ 	.word	0x00038890
        /*0d68*/ 	.short	0x010a
        /*0d6a*/ 	.byte	0x3f
	.zero		1


	//   ....[24]....
        /*0d6c*/ 	.word	0x000036c0
        /*0d70*/ 	.word	0x00000049
        /*0d74*/ 	.word	0x00038890
        /*0d78*/ 	.short	0x010a
        /*0d7a*/ 	.byte	0x3f
	.zero		1


	//   ....[25]....
        /*0d7c*/ 	.word	0x00003f50
        /*0d80*/ 	.word	0x00000049
        /*0d84*/ 	.word	0x00038890
        /*0d88*/ 	.short	0x010a
        /*0d8a*/ 	.byte	0x3f
	.zero		1


	//   ....[26]....
        /*0d8c*/ 	.word	0x00004150
        /*0d90*/ 	.word	0x00000004
        /*0d94*/ 	.word	0x00000000
        /*0d98*/ 	.short	0x0101
        /*0d9a*/ 	.byte	0x3f
	.zero		1


	//   ....[27]....
        /*0d9c*/ 	.word	0x00004190
        /*0da0*/ 	.word	0x00000049
        /*0da4*/ 	.word	0x000388b0
        /*0da8*/ 	.short	0x010a
        /*0daa*/ 	.byte	0x3f
	.zero		1


	//   ....[28]....
        /*0dac*/ 	.word	0x000047f0
        /*0db0*/ 	.word	0x00000049
        /*0db4*/ 	.word	0x00000000
        /*0db8*/ 	.short	0x0101
        /*0dba*/ 	.byte	0x3f
	.zero		1


	//   ....[29]....
        /*0dbc*/ 	.word	0x00005390
        /*0dc0*/ 	.word	0x00000005
        /*0dc4*/ 	.word	0x00000000
        /*0dc8*/ 	.short	0x0101
        /*0dca*/ 	.byte	0x3f
	.zero		1


	//   ....[30]....
        /*0dcc*/ 	.word	0x00005f30
        /*0dd0*/ 	.word	0x00000004
        /*0dd4*/ 	.word	0x00000000
        /*0dd8*/ 	.short	0x0101
        /*0dda*/ 	.byte	0x3f
	.zero		1


	//   ....[31]....
        /*0ddc*/ 	.word	0x00007110
        /*0de0*/ 	.word	0x00000002
        /*0de4*/ 	.word	0x00038800
        /*0de8*/ 	.short	0x010a
        /*0dea*/ 	.byte	0x3f
	.zero		1


	//   ....[32]....
        /*0dec*/ 	.word	0x00007160
        /*0df0*/ 	.word	0x00000002
        /*0df4*/ 	.word	0x00038800
        /*0df8*/ 	.short	0x010a
        /*0dfa*/ 	.byte	0x3f
	.zero		1


	//   ....[33]....
        /*0dfc*/ 	.word	0x000077b0
        /*0e00*/ 	.word	0x00000002
        /*0e04*/ 	.word	0x00038800
        /*0e08*/ 	.short	0x010a
        /*0e0a*/ 	.byte	0x3f
	.zero		1


	//   ....[34]....
        /*0e0c*/ 	.word	0x00008710
        /*0e10*/ 	.word	0x00000002
        /*0e14*/ 	.word	0x00038800
        /*0e18*/ 	.short	0x010a
        /*0e1a*/ 	.byte	0x3f
	.zero		1


	//   ....[35]....
        /*0e1c*/ 	.word	0x000094d0
        /*0e20*/ 	.word	0x0000000e
        /*0e24*/ 	.word	0x00038830
        /*0e28*/ 	.short	0x010a
        /*0e2a*/ 	.byte	0x3f
	.zero		1


	//   ....[36]....
        /*0e2c*/ 	.word	0x00009580
        /*0e30*/ 	.word	0x0000000e
        /*0e34*/ 	.word	0x00038830
        /*0e38*/ 	.short	0x010a
        /*0e3a*/ 	.byte	0x3f
	.zero		1


	//   ....[37]....
        /*0e3c*/ 	.word	0x00009890
        /*0e40*/ 	.word	0x00000002
        /*0e44*/ 	.word	0x00038810
        /*0e48*/ 	.short	0x010a
        /*0e4a*/ 	.byte	0x3f
	.zero		1


	//   ....[38]....
        /*0e4c*/ 	.word	0x000098e0
        /*0e50*/ 	.word	0x0000000e
        /*0e54*/ 	.word	0x00038850
        /*0e58*/ 	.short	0x010a
        /*0e5a*/ 	.byte	0x3f
	.zero		1


	//   ....[39]....
        /*0e5c*/ 	.word	0x000099a0
        /*0e60*/ 	.word	0x0000000e
        /*0e64*/ 	.word	0x00038850
        /*0e68*/ 	.short	0x010a
        /*0e6a*/ 	.byte	0x3f
	.zero		1


	//   ....[40]....
        /*0e6c*/ 	.word	0x0000c050
        /*0e70*/ 	.word	0x0000000b
        /*0e74*/ 	.word	0x00000000
        /*0e78*/ 	.short	0x0101
        /*0e7a*/ 	.byte	0x3f
	.zero		1


	//   ....[41]....
        /*0e7c*/ 	.word	0x0000c6d0
        /*0e80*/ 	.word	0x0000000e
        /*0e84*/ 	.word	0x00000000
        /*0e88*/ 	.short	0x0101
        /*0e8a*/ 	.byte	0x3f
	.zero		1


	//   ....[42]....
        /*0e8c*/ 	.word	0x0000c7d0
        /*0e90*/ 	.word	0x0000000e
        /*0e94*/ 	.word	0x00038830
        /*0e98*/ 	.short	0x010a
        /*0e9a*/ 	.byte	0x3f
	.zero		1


	//   ....[43]....
        /*0e9c*/ 	.word	0x0000c880
        /*0ea0*/ 	.word	0x0000000e
        /*0ea4*/ 	.word	0x00038830
        /*0ea8*/ 	.short	0x010a
        /*0eaa*/ 	.byte	0x3f
	.zero		1


	//   ....[44]....
        /*0eac*/ 	.word	0x0000caf0
        /*0eb0*/ 	.word	0x0000000e
        /*0eb4*/ 	.word	0x00038850
        /*0eb8*/ 	.short	0x010a
        /*0eba*/ 	.byte	0x3f
	.zero		1


	//   ....[45]....
        /*0ebc*/ 	.word	0x0000cb40
        /*0ec0*/ 	.word	0x0000000e
        /*0ec4*/ 	.word	0x00038850
        /*0ec8*/ 	.short	0x010a
        /*0eca*/ 	.byte	0x3f
	.zero		1


	//   ....[46]....
        /*0ecc*/ 	.word	0x0000f110
        /*0ed0*/ 	.word	0x000000a3
        /*0ed4*/ 	.word	0x00000000
        /*0ed8*/ 	.short	0x0101
        /*0eda*/ 	.byte	0x3f
	.zero		1


	//   ....[47]....
        /*0edc*/ 	.word	0x0000fde0
        /*0ee0*/ 	.word	0x0000000e
        /*0ee4*/ 	.word	0x00000000
        /*0ee8*/ 	.short	0x0101
        /*0eea*/ 	.byte	0x3f
	.zero		1


	//   ....[48]....
        /*0eec*/ 	.word	0x00012620
        /*0ef0*/ 	.word	0x00000004
        /*0ef4*/ 	.word	0x00000000
        /*0ef8*/ 	.short	0x0101
        /*0efa*/ 	.byte	0x3f
	.zero		1


	//   ....[49]....
        /*0efc*/ 	.word	0x00013260
        /*0f00*/ 	.word	0x00000004
        /*0f04*/ 	.word	0x00000000
        /*0f08*/ 	.short	0x0101
        /*0f0a*/ 	.byte	0x3f
	.zero		1


	//   ....[50]....
        /*0f0c*/ 	.word	0x00016b60
        /*0f10*/ 	.word	0x00000012
        /*0f14*/ 	.word	0x00038820
        /*0f18*/ 	.short	0x010a
        /*0f1a*/ 	.byte	0x3f
	.zero		1


	//   ....[51]....
        /*0f1c*/ 	.word	0x00016c30
        /*0f20*/ 	.word	0x00000004
        /*0f24*/ 	.word	0x000388a0
        /*0f28*/ 	.short	0x010a
        /*0f2a*/ 	.byte	0x3f
	.zero		1


	//   ....[52]....
        /*0f2c*/ 	.word	0x00016e70
        /*0f30*/ 	.word	0x00000004
        /*0f34*/ 	.word	0x000388c0
        /*0f38*/ 	.short	0x010a
        /*0f3a*/ 	.byte	0x3f
	.zero		1


	//   ....[53]....
        /*0f3c*/ 	.word	0x000178d0
        /*0f40*/ 	.word	0x00000004
        /*0f44*/ 	.word	0x000388a0
        /*0f48*/ 	.short	0x010a
        /*0f4a*/ 	.byte	0x3f
	.zero		1


	//   ....[54]....
        /*0f4c*/ 	.word	0x00017b00
        /*0f50*/ 	.word	0x00000004
        /*0f54*/ 	.word	0x000388c0
        /*0f58*/ 	.short	0x010a
        /*0f5a*/ 	.byte	0x3f
	.zero		1


	//   ....[55]....
        /*0f5c*/ 	.word	0x00019020
        /*0f60*/ 	.word	0x00000000
        /*0f64*/ 	.word	0x00038840
        /*0f68*/ 	.short	0x010a
        /*0f6a*/ 	.byte	0x3f
	.zero		1


	//   ....[56]....
        /*0f6c*/ 	.word	0x00019b70
        /*0f70*/ 	.word	0x00000012
        /*0f74*/ 	.word	0x00038800
        /*0f78*/ 	.short	0x0107
        /*0f7a*/ 	.byte	0x3f
	.zero		1


	//   ....[57]....
        /*0f7c*/ 	.word	0x00019c10
        /*0f80*/ 	.word	0x00000012
        /*0f84*/ 	.word	0x00038800
        /*0f88*/ 	.short	0x0101
        /*0f8a*/ 	.byte	0x3f
	.zero		1


	//   ....[58]....
        /*0f8c*/ 	.word	0x0001ab90
        /*0f90*/ 	.word	0x00000012
        /*0f94*/ 	.word	0x00038810
        /*0f98*/ 	.short	0x0107
        /*0f9a*/ 	.byte	0x3f
	.zero		1


	//   ....[59]....
        /*0f9c*/ 	.word	0x0001ac90
        /*0fa0*/ 	.word	0x00000012
        /*0fa4*/ 	.word	0x00038810
        /*0fa8*/ 	.short	0x0101
        /*0faa*/ 	.byte	0x3f
	.zero		1


	//   ....[60]....
        /*0fac*/ 	.word	0x0001acb0
        /*0fb0*/ 	.word	0x00000012
        /*0fb4*/ 	.word	0x00038820
        /*0fb8*/ 	.short	0x010a
        /*0fba*/ 	.byte	0x3f
	.zero		1


	//   ....[61]....
        /*0fbc*/ 	.word	0x0001ad90
        /*0fc0*/ 	.word	0x00000000
        /*0fc4*/ 	.word	0x00038860
        /*0fc8*/ 	.short	0x010a
        /*0fca*/ 	.byte	0x3f
	.zero		1


	//   ....[62]....
        /*0fcc*/ 	.word	0x0001ba00
        /*0fd0*/ 	.word	0x00000002
        /*0fd4*/ 	.word	0x00038840
        /*0fd8*/ 	.short	0x010a
        /*0fda*/ 	.byte	0x3f
	.zero		1


	//   ....[63]....
        /*0fdc*/ 	.word	0x0001bc50
        /*0fe0*/ 	.word	0x00000002
        /*0fe4*/ 	.word	0x00038860
        /*0fe8*/ 	.short	0x010a
        /*0fea*/ 	.byte	0x3f
	.zero		1


	//   ....[64]....
        /*0fec*/ 	.word	0x0001c800
        /*0ff0*/ 	.word	0x00000003
        /*0ff4*/ 	.word	0x00038840
        /*0ff8*/ 	.short	0x010a
        /*0ffa*/ 	.byte	0x3f
	.zero		1


	//   ....[65]....
        /*0ffc*/ 	.word	0x0001ca50
        /*1000*/ 	.word	0x00000003
        /*1004*/ 	.word	0x00038860
        /*1008*/ 	.short	0x010a
        /*100a*/ 	.byte	0x3f
	.zero		1


	//   ....[66]....
        /*100c*/ 	.word	0x0001d590
        /*1010*/ 	.word	0x00000003
        /*1014*/ 	.word	0x00038840
        /*1018*/ 	.short	0x010a
        /*101a*/ 	.byte	0x3f
	.zero		1


	//   ....[67]....
        /*101c*/ 	.word	0x0001d7e0
        /*1020*/ 	.word	0x00000003
        /*1024*/ 	.word	0x00038860
        /*1028*/ 	.short	0x010a
        /*102a*/ 	.byte	0x3f
	.zero		1


	//   ....[68]....
        /*102c*/ 	.word	0x0001f110
        /*1030*/ 	.word	0x00000000
        /*1034*/ 	.word	0x00038820
        /*1038*/ 	.short	0x010a
        /*103a*/ 	.byte	0x3f
	.zero		1


	//   ....[69]....
        /*103c*/ 	.word	0x0001f2f0
        /*1040*/ 	.word	0x00000006
        /*1044*/ 	.word	0x00000000
        /*1048*/ 	.short	0x010a
        /*104a*/ 	.byte	0x3f
	.zero		1


	//   ....[70]....
        /*104c*/ 	.word	0x0001f320
        /*1050*/ 	.word	0x00000007
        /*1054*/ 	.word	0x00000000
        /*1058*/ 	.short	0x010a
        /*105a*/ 	.byte	0x3f
	.zero		1


	//   ....[71]....
        /*105c*/ 	.word	0x0001f380
        /*1060*/ 	.word	0x00000004
        /*1064*/ 	.word	0x00000000
        /*1068*/ 	.short	0x010a
        /*106a*/ 	.byte	0x3f
	.zero		1


	//   ....[72]....
        /*106c*/ 	.word	0x0001f3b0
        /*1070*/ 	.word	0x00000003
        /*1074*/ 	.word	0x00000000
        /*1078*/ 	.short	0x010a
        /*107a*/ 	.byte	0x3f
	.zero		1


	//   ....[73]....
        /*107c*/ 	.word	0x0001f410
        /*1080*/ 	.word	0x00000049
        /*1084*/ 	.word	0x00038890
        /*1088*/ 	.short	0x010a
        /*108a*/ 	.byte	0x3f
	.zero		1


	//   ....[74]....
        /*108c*/ 	.word	0x0001f460
        /*1090*/ 	.word	0x00000049
        /*1094*/ 	.word	0x00038890
        /*1098*/ 	.short	0x010a
        /*109a*/ 	.byte	0x3f
	.zero		1


	//   ....[75]....
        /*109c*/ 	.word	0x0001f4b0
        /*10a0*/ 	.word	0x00000049
        /*10a4*/ 	.word	0x00038890
        /*10a8*/ 	.short	0x010a
        /*10aa*/ 	.byte	0x3f
	.zero		1


	//   ....[76]....
        /*10ac*/ 	.word	0x0001f500
        /*10b0*/ 	.word	0x00000049
        /*10b4*/ 	.word	0x000388b0
        /*10b8*/ 	.short	0x010a
        /*10ba*/ 	.byte	0x3f
	.zero		1


	//   ....[77]....
        /*10bc*/ 	.word	0x0001f720
        /*10c0*/ 	.word	0x00000002
        /*10c4*/ 	.word	0x00038800
        /*10c8*/ 	.short	0x010a
        /*10ca*/ 	.byte	0x3f
	.zero		1


	//   ....[78]....
        /*10cc*/ 	.word	0x0001f950
        /*10d0*/ 	.word	0x00000002
        /*10d4*/ 	.word	0x00038800
        /*10d8*/ 	.short	0x010a
        /*10da*/ 	.byte	0x3f
	.zero		1


	//   ....[79]....
        /*10dc*/ 	.word	0x0001f9a0
        /*10e0*/ 	.word	0x0000000e
        /*10e4*/ 	.word	0x00038830
        /*10e8*/ 	.short	0x010a
        /*10ea*/ 	.byte	0x3f
	.zero		1


	//   ....[80]....
        /*10ec*/ 	.word	0x0001f9f0
        /*10f0*/ 	.word	0x00000002
        /*10f4*/ 	.word	0x00038810
        /*10f8*/ 	.short	0x010a
        /*10fa*/ 	.byte	0x3f
	.zero		1


	//   ....[81]....
        /*10fc*/ 	.word	0x0001fa40
        /*1100*/ 	.word	0x0000000e
        /*1104*/ 	.word	0x00038850
        /*1108*/ 	.short	0x010a
        /*110a*/ 	.byte	0x3f
	.zero		1


	//   ....[82]....
        /*110c*/ 	.word	0x0001fa90
        /*1110*/ 	.word	0x0000000e
        /*1114*/ 	.word	0x00038830
        /*1118*/ 	.short	0x010a
        /*111a*/ 	.byte	0x3f
	.zero		1


	//   ....[83]....
        /*111c*/ 	.word	0x0001fae0
        /*1120*/ 	.word	0x0000000e
        /*1124*/ 	.word	0x00038850
        /*1128*/ 	.short	0x010a
        /*112a*/ 	.byte	0x3f
	.zero		1


	//   ....[84]....
        /*112c*/ 	.word	0x0001fc80
        /*1130*/ 	.word	0x00000012
        /*1134*/ 	.word	0x00038820
        /*1138*/ 	.short	0x010a
        /*113a*/ 	.byte	0x3f
	.zero		1


	//   ....[85]....
        /*113c*/ 	.word	0x0001fcd0
        /*1140*/ 	.word	0x00000004
        /*1144*/ 	.word	0x000388a0
        /*1148*/ 	.short	0x010a
        /*114a*/ 	.byte	0x3f
	.zero		1


	//   ....[86]....
        /*114c*/ 	.word	0x0001fd20
        /*1150*/ 	.word	0x00000004
        /*1154*/ 	.word	0x000388c0
        /*1158*/ 	.short	0x010a
        /*115a*/ 	.byte	0x3f
	.zero		1


	//   ....[87]....
        /*115c*/ 	.word	0x0001fd70
        /*1160*/ 	.word	0x00000004
        /*1164*/ 	.word	0x000388a0
        /*1168*/ 	.short	0x010a
        /*116a*/ 	.byte	0x3f
	.zero		1


	//   ....[88]....
        /*116c*/ 	.word	0x0001fdc0
        /*1170*/ 	.word	0x00000004
        /*1174*/ 	.word	0x000388c0
        /*1178*/ 	.short	0x010a
        /*117a*/ 	.byte	0x3f
	.zero		1


	//   ....[89]....
        /*117c*/ 	.word	0x0001ff60
        /*1180*/ 	.word	0x00000000
        /*1184*/ 	.word	0x00038840
        /*1188*/ 	.short	0x010a
        /*118a*/ 	.byte	0x3f
	.zero		1


	//   ....[90]....
        /*118c*/ 	.word	0x000210c0
        /*1190*/ 	.word	0x00000012
        /*1194*/ 	.word	0x00038820
        /*1198*/ 	.short	0x010a
        /*119a*/ 	.byte	0x3f
	.zero		1


	//   ....[91]....
        /*119c*/ 	.word	0x00021110
        /*11a0*/ 	.word	0x00000000
        /*11a4*/ 	.word	0x00038860
        /*11a8*/ 	.short	0x010a
        /*11aa*/ 	.byte	0x3f
	.zero		1


	//   ....[92]....
        /*11ac*/ 	.word	0x00021160
        /*11b0*/ 	.word	0x00000002
        /*11b4*/ 	.word	0x00038840
        /*11b8*/ 	.short	0x010a
        /*11ba*/ 	.byte	0x3f
	.zero		1


	//   ....[93]....
        /*11bc*/ 	.word	0x000211b0
        /*11c0*/ 	.word	0x00000002
        /*11c4*/ 	.word	0x00038860
        /*11c8*/ 	.short	0x010a
        /*11ca*/ 	.byte	0x3f
	.zero		1


	//   ....[94]....
        /*11cc*/ 	.word	0x00021200
        /*11d0*/ 	.word	0x00000003
        /*11d4*/ 	.word	0x00038840
        /*11d8*/ 	.short	0x010a
        /*11da*/ 	.byte	0x3f
	.zero		1


	//   ....[95]....
        /*11dc*/ 	.word	0x00021250
        /*11e0*/ 	.word	0x00000003
        /*11e4*/ 	.word	0x00038860
        /*11e8*/ 	.short	0x010a
        /*11ea*/ 	.byte	0x3f
	.zero		1


	//   ....[96]....
        /*11ec*/ 	.word	0x000212a0
        /*11f0*/ 	.word	0x00000003
        /*11f4*/ 	.word	0x00038840
        /*11f8*/ 	.short	0x010a
        /*11fa*/ 	.byte	0x3f
	.zero		1


	//   ....[97]....
        /*11fc*/ 	.word	0x000212f0
        /*1200*/ 	.word	0x00000003
        /*1204*/ 	.word	0x00038860
        /*1208*/ 	.short	0x010a
        /*120a*/ 	.byte	0x3f
	.zero		1


	//   ....[98]....
        /*120c*/ 	.word	0x00021e30
        /*1210*/ 	.word	0x00000000
        /*1214*/ 	.word	0x00038820
        /*1218*/ 	.short	0x010a
        /*121a*/ 	.byte	0x3f
	.zero		1


	//   ....[99]....
        /*121c*/ 	.word	0x00021fd0
        /*1220*/ 	.word	0x00000006
        /*1224*/ 	.word	0x00000000
        /*1228*/ 	.short	0x010a
        /*122a*/ 	.byte	0x3f
	.zero		1


	//   ....[100]....
        /*122c*/ 	.word	0x00022020
        /*1230*/ 	.word	0x00000007
        /*1234*/ 	.word	0x00000000
        /*1238*/ 	.short	0x010a
        /*123a*/ 	.byte	0x3f
	.zero		1


	//   ....[101]....
        /*123c*/ 	.word	0x00022070
        /*1240*/ 	.word	0x00000004
        /*1244*/ 	.word	0x00000000
        /*1248*/ 	.short	0x010a
        /*124a*/ 	.byte	0x3f
	.zero		1


	//----- nvinfo : EIATTR_NUM_MBARRIERS
	.align		4
.L_747:
        /*124c*/ 	.byte	0x03, 0x38
        /*124e*/ 	.short	0x0017


	//----- nvinfo : EIATTR_EXIT_INSTR_OFFSETS
	.align		4
        /*1250*/ 	.byte	0x04, 0x1c
        /*1252*/ 	.short	(.L_749 - .L_748)


	//   ....[0]....
.L_748:
        /*1254*/ 	.word	0x0001f400


	//----- nvinfo : EIATTR_MAX_THREADS
	.align		4
.L_749:
        /*1258*/ 	.byte	0x04, 0x05
        /*125a*/ 	.short	(.L_751 - .L_750)
.L_750:
        /*125c*/ 	.word	0x00000180
        /*1260*/ 	.word	0x00000001
        /*1264*/ 	.word	0x00000001


	//----- nvinfo : EIATTR_CRS_STACK_SIZE
	.align		4
.L_751:
        /*1268*/ 	.byte	0x04, 0x1e
        /*126a*/ 	.short	(.L_753 - .L_752)
.L_752:
        /*126c*/ 	.word	0x00000000


	//----- nvinfo : EIATTR_CBANK_PARAM_SIZE
	.align		4
.L_753:
        /*1270*/ 	.byte	0x03, 0x19
        /*1272*/ 	.short	0x0bf0


	//----- nvinfo : EIATTR_PARAM_CBANK
	.align		4
        /*1274*/ 	.byte	0x04, 0x0a
        /*1276*/ 	.short	(.L_755 - .L_754)
	.align		4
.L_754:
        /*1278*/ 	.word	index@(.nv.constant0._ZN7cutlass13device_kernelIN5flash11enable_sm90INS1_16FlashAttnFwdSm90INS1_25CollectiveMainloopFwdSm90ILi2EN4cute5tupleIJNS5_1CILi1EEES8_S8_EEENS6_IJNS7_ILi64EEESA_SA_EEELi512ENS_6half_tEfNS_4arch4Sm90ELb0ELb0ELb1ELb1ELb0ELb1ELb1ELb0ELb0ELb1ELb1ELb0EEENS1_21CollectiveEpilogueFwdINS6_IJSA_NS7_ILi512EEESA_EEES9_SC_SE_Li256ELb1ELb1ELb1ELb0EEENS1_36VarlenDynamicPersistentTileSchedulerILi64ELi64ELi256ELi128ELb1ELb1ELb1ELb0ELb1ELb1EEEEEEEEEvNT_6ParamsE)
        /*127c*/ 	.short	0x0210
        /*127e*/ 	.short	0x0bf0


	//----- nvinfo : EIATTR_SW_WAR
	.align		4
.L_755:
        /*1280*/ 	.byte	0x04, 0x36
        /*1282*/ 	.short	(.L_757 - .L_756)
.L_756:
        /*1284*/ 	.word	0x00000008
.L_757:


//--------------------- .nv.info._ZN7cutlass13device_kernelIN5flash11enable_sm90INS1_16FlashAttnFwdSm90INS1_25CollectiveMainloopFwdSm90ILi2EN4cute5tupleIJNS5_1CILi1EEES8_S8_EEENS6_IJNS7_ILi64EEESA_SA_EEELi512ENS_6half_tEfNS_4arch4Sm90ELb0ELb1ELb1ELb0ELb0ELb0ELb0ELb0ELb0ELb1ELb1ELb0EEENS1_21CollectiveEpilogueFwdINS6_IJSA_NS7_ILi512EEESA_EEES9_SC_SE_Li256ELb0ELb1ELb1ELb0EEENS1_19SingleTileSchedulerILb0ELb1ELb1ELi64EEEEEEEEEvNT_6ParamsE --------------------------
	.section	.nv.info._ZN7cutlass13device_kernelIN5flash11enable_sm90INS1_16FlashAttnFwdSm90INS1_25CollectiveMainloopFwdSm90ILi2EN4cute5tupleIJNS5_1CILi1EEES8_S8_EEENS6_IJNS7_ILi64EEESA_SA_EEELi512ENS_6half_tEfNS_4arch4Sm90ELb0ELb1ELb1ELb0ELb0ELb0ELb0ELb0ELb0ELb1ELb1ELb0EEENS1_21CollectiveEpilogueFwdINS6_IJSA_NS7_ILi512EEESA_EEES9_SC_SE_Li256ELb0ELb1ELb1ELb0EEENS1_19SingleTileSchedulerILb0ELb1ELb1ELi64EEEEEEEEEvNT_6ParamsE,"",@"SHT_CUDA_INFO"
	.sectionflags	@""
	.align	4


	//----- nvinfo : EIATTR_CUDA_API_VERSION
	.align		4
        /*0000*/ 	.byte	0x04, 0x37
        /*0002*/ 	.short	(.L_759 - .L_758)
.L_758:
        /*0004*/ 	.word	0x00000082


	//----- nvinfo : EIATTR_KPARAM_INFO
	.align		4
.L_759:
        /*0008*/ 	.byte	0x04, 0x17
        /*000a*/ 	.short	(.L_761 - .L_760)
.L_760:
        /*000c*/ 	.word	0x00000000
        /*0010*/ 	.short	0x0000
        /*0012*/ 	.short	0x0070
        /*0014*/ 	.byte	0x00, 0xf0, 0x01, 0x28


	//----- nvinfo : EIATTR_SPARSE_MMA_MASK
	.align		4
.L_761:
        /*0018*/ 	.byte	0x03, 0x50
        /*001a*/ 	.short	0x0000


	//----- nvinfo : EIATTR_MAXREG_COUNT
	.align		4
        /*001c*/ 	.byte	0x03, 0x1b
        /*001e*/ 	.short	0x00a8


	//----- nvinfo : EIATTR_NUM_BARRIERS
	.align		4
        /*0020*/ 	.byte	0x02, 0x4c
        /*0022*/ 	.byte	0x10
	.zero		1


	//----- nvinfo : EIATTR_EXTERNS
	.align		4
        /*0024*/ 	.byte	0x04, 0x0f
        /*0026*/ 	.short	(.L_763 - .L_762)


	//   ....[0]....
	.align		4
.L_762:
        /*0028*/ 	.word	index@(__assertfail)


	//----- nvinfo : EIATTR_ANNOTATIONS
	.align		4
.L_763:
        /*002c*/ 	.byte	0x04, 0x55
        /*002e*/ 	.short	(.L_765 - .L_764)


	//   ....[0]....
.L_764:
        /*0030*/ 	.word	0x00000001
        /*0034*/ 	.byte	0x80, 0x12, 0x01, 0x00, 0x01, 0x00, 0x00, 0x00, 0x00, 0x17, 0x01, 0x00, 0x01, 0x00, 0x00, 0x00
        /*0044*/ 	.byte	0x50, 0x17, 0x01, 0x00, 0x01, 0x00, 0x00, 0x00, 0x30, 0x19, 0x01, 0x00, 0x01, 0x00, 0x00, 0x00
        /*0054*/ 	.byte	0x20, 0x1a, 0x01, 0x00, 0x01, 0x00, 0x00, 0x00, 0x10, 0x24, 0x01, 0x00, 0x01, 0x00, 0x00, 0x00
        /*0064*/ 	.byte	0x00, 0x2b, 0x01, 0x00, 0x01, 0x00, 0x00, 0x00, 0x30, 0x2d, 0x01, 0x00, 0x01, 0x00, 0x00, 0x00
        /*0074*/ 	.byte	0xb0, 0x38, 0x01, 0x00, 0x01, 0x00, 0x00, 0x00, 0x80, 0x44, 0x01, 0x00


	//----- nvinfo : EIATTR_MERCURY_ISA_VERSION
	.align		4
.L_765:
        /*0080*/ 	.byte	0x03, 0x5f
        /*0082*/ 	.short	0x0101


	//----- nvinfo : EIATTR_INT_WARP_WIDE_INSTR_OFFSETS
	.align		4
        /*0084*/ 	.byte	0x04, 0x31
        /*0086*/ 	.short	(.L_767 - .L_766)


	//   ....[0]....
.L_766:
        /*0088*/ 	.word	0x00000130


	//   ....[1]....
        /*008c*/ 	.word	0x00000170


	//   ....[2]....
        /*0090*/ 	.word	0x000001e0


	//----- nvinfo : EIATTR_COOP_GROUP_MASK_REGIDS
	.align		4
.L_767:
        /*0094*/ 	.byte	0x04, 0x29
        /*0096*/ 	.short	(.L_769 - .L_768)


	//   ....[0]....
.L_768:
        /*0098*/ 	.word	0xffffffff


	//   ....[1]....
        /*009c*/ 	.word	0xffffffff


	//   ....[2]....
        /*00a0*/ 	.word	0xffffffff


	//   ....[3]....
        /*00a4*/ 	.word	0xffffffff


	//   ....[4]....
        /*00a8*/ 	.word	0xffffffff


	//   ....[5]....
        /*00ac*/ 	.word	0xffffffff


	//   ....[6]....
        /*00b0*/ 	.word	0xffffffff


	//   ....[7]....
        /*00b4*/ 	.word	0xffffffff


	//   ....[8]....
        /*00b8*/ 	.word	0xffffffff


	//   ....[9]....
        /*00bc*/ 	.word	0xffffffff


	//   ....[10]....
        /*00c0*/ 	.word	0xffffffff


	//   ....[11]....
        /*00c4*/ 	.word	0xffffffff


	//   ....[12]....
        /*00c8*/ 	.word	0xffffffff


	//   ....[13]....
        /*00cc*/ 	.word	0xffffffff


	//   ....[14]....
        /*00d0*/ 	.word	0xffffffff


	//   ....[15]....
        /*00d4*/ 	.word	0xffffffff


	//   ....[16]....
        /*00d8*/ 	.word	0xffffffff


	//   ....[17]....
        /*00dc*/ 	.word	0xffffffff


	//   ....[18]....
        /*00e0*/ 	.word	0xffffffff


	//   ....[19]....
        /*00e4*/ 	.word	0xffffffff


	//   ....[20]....
        /*00e8*/ 	.word	0xffffffff


	//   ....[21]....
        /*00ec*/ 	.word	0xffffffff


	//   ....[22]....
        /*00f0*/ 	.word	0xffffffff


	//   ....[23]....
        /*00f4*/ 	.word	0xffffffff


	//   ....[24]....
        /*00f8*/ 	.word	0xffffffff


	//   ....[25]....
        /*00fc*/ 	.word	0xffffffff


	//   ....[26]....
        /*0100*/ 	.word	0xffffffff


	//   ....[27]....
        /*0104*/ 	.word	0xffffffff


	//   ....[28]....
        /*0108*/ 	.word	0xffffffff


	//   ....[29]....
        /*010c*/ 	.word	0xffffffff


	//   ....[30]....
        /*0110*/ 	.word	0xffffffff


	//   ....[31]....
        /*0114*/ 	.word	0xffffffff


	//   ....[32]....
        /*0118*/ 	.word	0xffffffff


	//   ....[33]....
        /*011c*/ 	.word	0xffffffff


	//   ....[34]....
        /*0120*/ 	.word	0xffffffff


	//   ....[35]....
        /*0124*/ 	.word	0xffffffff


	//   ....[36]....
        /*0128*/ 	.word	0xffffffff


	//   ....[37]....
        /*012c*/ 	.word	0xffffffff


	//   ....[38]....
        /*0130*/ 	.word	0xffffffff


	//   ....[39]....
        /*0134*/ 	.word	0xffffffff


	//   ....[40]....
        /*0138*/ 	.word	0xffffffff


	//   ....[41]....
        /*013c*/ 	.word	0xffffffff


	//   ....[42]....
        /*0140*/ 	.word	0xffffffff


	//   ....[43]....
        /*0144*/ 	.word	0xffffffff


	//   ....[44]....
        /*0148*/ 	.word	0xffffffff


	//   ....[45]....
        /*014c*/ 	.word	0xffffffff


	//   ....[46]....
        /*0150*/ 	.word	0xffffffff


	//   ....[47]....
        /*0154*/ 	.word	0xffffffff


	//   ....[48]....
        /*0158*/ 	.word	0xffffffff


	//   ....[49]....
        /*015c*/ 	.word	0xffffffff


	//   ....[50]....
        /*0160*/ 	.word	0xffffffff


	//   ....[51]....
        /*0164*/ 	.word	0xffffffff


	//   ....[52]....
        /*0168*/ 	.word	0xffffffff


	//   ....[53]....
        /*016c*/ 	.word	0xffffffff


	//   ....[54]....
        /*0170*/ 	.word	0xffffffff


	//   ....[55]....
        /*0174*/ 	.word	0xffffffff


	//   ....[56]....
        /*0178*/ 	.word	0xffffffff


	//   ....[57]....
        /*017c*/ 	.word	0xffffffff


	//   ....[58]....
        /*0180*/ 	.word	0xffffffff


	//   ....[59]....
        /*0184*/ 	.word	0x0500000f


	//   ....[60]....
        /*0188*/ 	.word	0x0500000f


	//   ....[61]....
        /*018c*/ 	.word	0x0500000f


	//   ....[62]....
        /*0190*/ 	.word	0x0500000f


	//   ....[63]....
        /*0194*/ 	.word	0x0500000f


	//   ....[64]....
        /*0198*/ 	.word	0x0500000f


	//   ....[65]....
        /*019c*/ 	.word	0x0500000f


	//   ....[66]....
        /*01a0*/ 	.word	0x0500000f


	//   ....[67]....
        /*01a4*/ 	.word	0x0500000f


	//   ....[68]....
        /*01a8*/ 	.word	0x0500000f


	//----- nvinfo : EIATTR_COOP_GROUP_INSTR_OFFSETS
	.align		4
.L_769:
        /*01ac*/ 	.byte	0x04, 0x28
        /*01ae*/ 	.short	(.L_771 - .L_770)


	//   ....[0]....
.L_770:
        /*01b0*/ 	.word	0x00000060


	//   ....[1]....
        /*01b4*/ 	.word	0x00000140


	//   ....[2]....
        /*01b8*/ 	.word	0x00000190


	//   ....[3]....
        /*01bc*/ 	.word	0x00000380


	//   ....[4]....
        /*01c0*/ 	.word	0x000004e0


	//   ....[5]....
        /*01c4*/ 	.word	0x00000600


	//   ....[6]....
        /*01c8*/ 	.word	0x00000760


	//   ....[7]....
        /*01cc*/ 	.word	0x00001720


	//   ....[8]....
        /*01d0*/ 	.word	0x00003c10


	//   ....[9]....
        /*01d4*/ 	.word	0x00004350


	//   ....[10]....
        /*01d8*/ 	.word	0x00004ad0


	//   ....[11]....
        /*01dc*/ 	.word	0x00005570


	//   ....[12]....
        /*01e0*/ 	.word	0x000055b0


	//   ....[13]....
        /*01e4*/ 	.word	0x00005990


	//   ....[14]....
        /*01e8*/ 	.word	0x00005a10


	//   ....[15]....
        /*01ec*/ 	.word	0x000064e0


	//   ....[16]....
        /*01f0*/ 	.word	0x00006af0


	//   ....[17]....
        /*01f4*/ 	.word	0x000070c0


	//   ....[18]....
        /*01f8*/ 	.word	0x000077c0


	//   ....[19]....
        /*01fc*/ 	.word	0x000078c0


	//   ....[20]....
        /*0200*/ 	.word	0x00007c90


	//   ....[21]....
        /*0204*/ 	.word	0x00007e30


	//   ....[22]....
        /*0208*/ 	.word	0x00008ea0


	//   ....[23]....
        /*020c*/ 	.word	0x000098b0


	//   ....[24]....
        /*0210*/ 	.word	0x00009930


	//   ....[25]....
        /*0214*/ 	.word	0x00009c30


	//   ....[26]....
        /*0218*/ 	.word	0x00009db0


	//   ....[27]....
        /*021c*/ 	.word	0x0000ae30


	//   ....[28]....
        /*0220*/ 	.word	0x0000b2a0


	//   ....[29]....
        /*0224*/ 	.word	0x0000b860


	//   ....[30]....
        /*0228*/ 	.word	0x0000bf40


	//   ....[31]....
        /*022c*/ 	.word	0x0000c010


	//   ....[32]....
        /*0230*/ 	.word	0x0000c3d0


	//   ....[33]....
        /*0234*/ 	.word	0x0000c480


	//   ....[34]....
        /*0238*/ 	.word	0x0000d620


	//   ....[35]....
        /*023c*/ 	.word	0x0000d660


	//   ....[36]....
        /*0240*/ 	.word	0x0000d6b0


	//   ....[37]....
        /*0244*/ 	.word	0x0000d6e0


	//   ....[38]....
        /*0248*/ 	.word	0x0000d700


	//   ....[39]....
        /*024c*/ 	.word	0x0000e1e0


	//   ....[40]....
        /*0250*/ 	.word	0x0000e6b0


	//   ....[41]....
        /*0254*/ 	.word	0x0000e6e0


	//   ....[42]....
        /*0258*/ 	.word	0x0000e700


	//   ....[43]....
        /*025c*/ 	.word	0x0000e720


	//   ....[44]....
        /*0260*/ 	.word	0x0000ebc0


	//   ....[45]....
        /*0264*/ 	.word	0x0000ebe0


	//   ....[46]....
        /*0268*/ 	.word	0x0000f830


	//   ....[47]....
        /*026c*/ 	.word	0x0000f850


	//   ....[48]....
        /*0270*/ 	.word	0x000108a0


	//   ....[49]....
        /*0274*/ 	.word	0x00011740


	//   ....[50]....
        /*0278*/ 	.word	0x00011fe0


	//   ....[51]....
        /*027c*/ 	.word	0x00012020


	//   ....[52]....
        /*0280*/ 	.word	0x00012090


	//   ....[53]....
        /*0284*/ 	.word	0x000120c0


	//   ....[54]....
        /*0288*/ 	.word	0x00012120


	//   ....[55]....
        /*028c*/ 	.word	0x00012150


	//   ....[56]....
        /*0290*/ 	.word	0x00012170


	//   ....[57]....
        /*0294*/ 	.word	0x000121b0


	//   ....[58]....
        /*0298*/ 	.word	0x000150a0


	//   ....[59]....
        /*029c*/ 	.word	0x00015740


	//   ....[60]....
        /*02a0*/ 	.word	0x000158b0


	//   ....[61]....
        /*02a4*/ 	.word	0x00015900


	//   ....[62]....
        /*02a8*/ 	.word	0x00015a30


	//   ....[63]....
        /*02ac*/ 	.word	0x00015aa0


	//   ....[64]....
        /*02b0*/ 	.word	0x00015b20


	//   ....[65]....
        /*02b4*/ 	.word	0x00015bd0


	//   ....[66]....
        /*02b8*/ 	.word	0x00015c50


	//   ....[67]....
        /*02bc*/ 	.word	0x00015ce0


	//   ....[68]....
        /*02c0*/ 	.word	0x000160f0


	//----- nvinfo : EIATTR_REG_RECONFIG
	.align		4
.L_771:
        /*02c4*/ 	.byte	0x01, 0x54
	.zero		2


	//----- nvinfo : EIATTR_SYSCALL_OFFSETS
	.align		4
        /*02c8*/ 	.byte	0x04, 0x46
        /*02ca*/ 	.short	(.L_773 - .L_772)


	//   ....[0]....
.L_772:
        /*02cc*/ 	.word	0x00003df0


	//   ....[1]....
        /*02d0*/ 	.word	0x00011400


	//   ....[2]....
        /*02d4*/ 	.word	0x00011540


	//   ....[3]....
        /*02d8*/ 	.word	0x00011630


	//   ....[4]....
        /*02dc*/ 	.word	0x00011c80


	//----- nvinfo : EIATTR_MBARRIER_INSTR_OFFSETS
	.align		4
.L_773:
        /*02e0*/ 	.byte	0x04, 0x39
        /*02e2*/ 	.short	(.L_775 - .L_774)


	//   ....[0]....
.L_774:
        /*02e4*/ 	.word	0x00000270
        /*02e8*/ 	.word	0x000000ff
        /*02ec*/ 	.word	0x00028c00
        /*02f0*/ 	.short	0x0100
        /*02f2*/ 	.byte	0x08
	.zero		1


	//   ....[1]....
        /*02f4*/ 	.word	0x00000280
        /*02f8*/ 	.word	0x000000ff
        /*02fc*/ 	.word	0x00028c20
        /*0300*/ 	.short	0x0100
        /*0302*/ 	.byte	0x08
	.zero		1


	//   ....[2]....
        /*0304*/ 	.word	0x00000330
        /*0308*/ 	.word	0x000000ff
        /*030c*/ 	.word	0x00028c30
        /*0310*/ 	.short	0x0100
        /*0312*/ 	.byte	0x06
	.zero		1


	//   ....[3]....
        /*0314*/ 	.word	0x00000340
        /*0318*/ 	.word	0x000000ff
        /*031c*/ 	.word	0x00028c40
        /*0320*/ 	.short	0x0100
        /*0322*/ 	.byte	0x06
	.zero		1


	//   ....[4]....
        /*0324*/ 	.word	0x00000350
        /*0328*/ 	.word	0x000000ff
        /*032c*/ 	.word	0x00028c38
        /*0330*/ 	.short	0x0100
        /*0332*/ 	.byte	0x06
	.zero		1


	//   ....[5]....
        /*0334*/ 	.word	0x00000360
        /*0338*/ 	.word	0x000000ff
        /*033c*/ 	.word	0x00028c48
        /*0340*/ 	.short	0x0100
        /*0342*/ 	.byte	0x06
	.zero		1


	//   ....[6]....
        /*0344*/ 	.word	0x00000490
        /*0348*/ 	.word	0x000000ff
        /*034c*/ 	.word	0x00028c50
        /*0350*/ 	.short	0x0100
        /*0352*/ 	.byte	0x08
	.zero		1


	//   ....[7]....
        /*0354*/ 	.word	0x000004a0
        /*0358*/ 	.word	0x000000ff
        /*035c*/ 	.word	0x00028c60
        /*0360*/ 	.short	0x0100
        /*0362*/ 	.byte	0x08
	.zero		1


	//   ....[8]....
        /*0364*/ 	.word	0x000004b0
        /*0368*/ 	.word	0x000000ff
        /*036c*/ 	.word	0x00028c58
        /*0370*/ 	.short	0x0100
        /*0372*/ 	.byte	0x08
	.zero		1


	//   ....[9]....
        /*0374*/ 	.word	0x000004c0
        /*0378*/ 	.word	0x000000ff
        /*037c*/ 	.word	0x00028c68
        /*0380*/ 	.short	0x0100
        /*0382*/ 	.byte	0x08
	.zero		1


	//   ....[10]....
        /*0384*/ 	.word	0x000005b0
        /*0388*/ 	.word	0x000000ff
        /*038c*/ 	.word	0x00028c70
        /*0390*/ 	.short	0x0100
        /*0392*/ 	.byte	0x06
	.zero		1


	//   ....[11]....
        /*0394*/ 	.word	0x000005c0
        /*0398*/ 	.word	0x000000ff
        /*039c*/ 	.word	0x00028c80
        /*03a0*/ 	.short	0x0100
        /*03a2*/ 	.byte	0x06
	.zero		1


	//   ....[12]....
        /*03a4*/ 	.word	0x000005d0
        /*03a8*/ 	.word	0x000000ff
        /*03ac*/ 	.word	0x00028c78
        /*03b0*/ 	.short	0x0100
        /*03b2*/ 	.byte	0x06
	.zero		1


	//   ....[13]....
        /*03b4*/ 	.word	0x000005e0
        /*03b8*/ 	.word	0x000000ff
        /*03bc*/ 	.word	0x00028c88
        /*03c0*/ 	.short	0x0100
        /*03c2*/ 	.byte	0x06
	.zero		1


	//   ....[14]....
        /*03c4*/ 	.word	0x00000710
        /*03c8*/ 	.word	0x000000ff
        /*03cc*/ 	.word	0x00028c90
        /*03d0*/ 	.short	0x0100
        /*03d2*/ 	.byte	0x08
	.zero		1


	//   ....[15]....
        /*03d4*/ 	.word	0x00000720
        /*03d8*/ 	.word	0x000000ff
        /*03dc*/ 	.word	0x00028ca0
        /*03e0*/ 	.short	0x0100
        /*03e2*/ 	.byte	0x08
	.zero		1


	//   ....[16]....
        /*03e4*/ 	.word	0x00000730
        /*03e8*/ 	.word	0x000000ff
        /*03ec*/ 	.word	0x00028c98
        /*03f0*/ 	.short	0x0100
        /*03f2*/ 	.byte	0x08
	.zero		1


	//   ....[17]....
        /*03f4*/ 	.word	0x00000740
        /*03f8*/ 	.word	0x000000ff
        /*03fc*/ 	.word	0x00028ca8
        /*0400*/ 	.short	0x0100
        /*0402*/ 	.byte	0x08
	.zero		1


	//   ....[18]....
        /*0404*/ 	.word	0x00000870
        /*0408*/ 	.word	0x000000ff
        /*040c*/ 	.word	0x00028cb0
        /*0410*/ 	.short	0x0100
        /*0412*/ 	.byte	0x08
	.zero		1


	//   ....[19]....
        /*0414*/ 	.word	0x00000880
        /*0418*/ 	.word	0x000000ff
        /*041c*/ 	.word	0x00028cc0
        /*0420*/ 	.short	0x0100
        /*0422*/ 	.byte	0x08
	.zero		1


	//   ....[20]....
        /*0424*/ 	.word	0x00000890
        /*0428*/ 	.word	0x000000ff
        /*042c*/ 	.word	0x00028cb8
        /*0430*/ 	.short	0x0100
        /*0432*/ 	.byte	0x08
	.zero		1


	//   ....[21]....
        /*0434*/ 	.word	0x000008a0
        /*0438*/ 	.word	0x000000ff
        /*043c*/ 	.word	0x00028cc8
        /*0440*/ 	.short	0x0100
        /*0442*/ 	.byte	0x08
	.zero		1


	//   ....[22]....
        /*0444*/ 	.word	0x000018e0
        /*0448*/ 	.word	0x000000ff
        /*044c*/ 	.word	0x00028c50
        /*0450*/ 	.short	0x010a
        /*0452*/ 	.byte	0x05
	.zero		1


	//   ....[23]....
        /*0454*/ 	.word	0x00001bd0
        /*0458*/ 	.word	0x00000002
        /*045c*/ 	.word	0x00000000
        /*0460*/ 	.short	0x0101
        /*0462*/ 	.byte	0x3f
	.zero		1


	//   ....[24]....
        /*0464*/ 	.word	0x00002520
        /*0468*/ 	.word	0x000000ff
        /*046c*/ 	.word	0x00028c50
        /*0470*/ 	.short	0x010a
        /*0472*/ 	.byte	0x07
	.zero		1


	//   ....[25]....
        /*0474*/ 	.word	0x00002560
        /*0478*/ 	.word	0x000000ff
        /*047c*/ 	.word	0x00028c50
        /*0480*/ 	.short	0x010a
        /*0482*/ 	.byte	0x07
	.zero		1


	//   ....[26]....
        /*0484*/ 	.word	0x00002730
        /*0488*/ 	.word	0x00000002
        /*048c*/ 	.word	0x00000000
        /*0490*/ 	.short	0x0101
        /*0492*/ 	.byte	0x3f
	.zero		1


	//   ....[27]....
        /*0494*/ 	.word	0x00003e20
        /*0498*/ 	.word	0x000000ff
        /*049c*/ 	.word	0x00028c00
        /*04a0*/ 	.short	0x010a
        /*04a2*/ 	.byte	0x25
	.zero		1


	//   ....[28]....
        /*04a4*/ 	.word	0x00003fb0
        /*04a8*/ 	.word	0x000000ff
        /*04ac*/ 	.word	0x00028c30
        /*04b0*/ 	.short	0x010a
        /*04b2*/ 	.byte	0x25
	.zero		1


	//   ....[29]....
        /*04b4*/ 	.word	0x00004020
        /*04b8*/ 	.word	0x000000ff
        /*04bc*/ 	.word	0x00028c30
        /*04c0*/ 	.short	0x010a
        /*04c2*/ 	.byte	0x25
	.zero		1


	//   ....[30]....
        /*04c4*/ 	.word	0x00004690
        /*04c8*/ 	.word	0x00000005
        /*04cc*/ 	.word	0x00000000
        /*04d0*/ 	.short	0x0101
        /*04d2*/ 	.byte	0x3f
	.zero		1


	//   ....[31]....
        /*04d4*/ 	.word	0x000061e0
        /*04d8*/ 	.word	0x000000ff
        /*04dc*/ 	.word	0x00028c50
        /*04e0*/ 	.short	0x010a
        /*04e2*/ 	.byte	0x25
	.zero		1


	//   ....[32]....
        /*04e4*/ 	.word	0x00006220
        /*04e8*/ 	.word	0x000000ff
        /*04ec*/ 	.word	0x00028c50
        /*04f0*/ 	.short	0x010a
        /*04f2*/ 	.byte	0x25
	.zero		1


	//   ....[33]....
        /*04f4*/ 	.word	0x00006500
        /*04f8*/ 	.word	0x0000000d
        /*04fc*/ 	.word	0x00000000
        /*0500*/ 	.short	0x0101
        /*0502*/ 	.byte	0x3f
	.zero		1


	//   ....[34]....
        /*0504*/ 	.word	0x000067f0
        /*0508*/ 	.word	0x000000ff
        /*050c*/ 	.word	0x00028c30
        /*0510*/ 	.short	0x010a
        /*0512*/ 	.byte	0x20
	.zero		1


	//   ....[35]....
        /*0514*/ 	.word	0x00006830
        /*0518*/ 	.word	0x000000ff
        /*051c*/ 	.word	0x00028c30
        /*0520*/ 	.short	0x010a
        /*0522*/ 	.byte	0x20
	.zero		1


	//   ....[36]....
        /*0524*/ 	.word	0x00006bd0
        /*0528*/ 	.word	0x000000a2
        /*052c*/ 	.word	0x00000000
        /*0530*/ 	.short	0x0101
        /*0532*/ 	.byte	0x3f
	.zero		1


	//   ....[37]....
        /*0534*/ 	.word	0x00008be0
        /*0538*/ 	.word	0x000000ff
        /*053c*/ 	.word	0x00028c50
        /*0540*/ 	.short	0x010a
        /*0542*/ 	.byte	0x20
	.zero		1


	//   ....[38]....
        /*0544*/ 	.word	0x00008c20
        /*0548*/ 	.word	0x000000ff
        /*054c*/ 	.word	0x00028c50
        /*0550*/ 	.short	0x010a
        /*0552*/ 	.byte	0x20
	.zero		1


	//   ....[39]....
        /*0554*/ 	.word	0x00008ec0
        /*0558*/ 	.word	0x0000000e
        /*055c*/ 	.word	0x00000000
        /*0560*/ 	.short	0x0101
        /*0562*/ 	.byte	0x3f
	.zero		1


	//   ....[40]....
        /*0564*/ 	.word	0x000092e0
        /*0568*/ 	.word	0x000000ff
        /*056c*/ 	.word	0x00028c30
        /*0570*/ 	.short	0x010a
        /*0572*/ 	.byte	0x1d
	.zero		1


	//   ....[41]....
        /*0574*/ 	.word	0x00009320
        /*0578*/ 	.word	0x000000ff
        /*057c*/ 	.word	0x00028c30
        /*0580*/ 	.short	0x010a
        /*0582*/ 	.byte	0x1d
	.zero		1


	//   ....[42]....
        /*0584*/ 	.word	0x0000a100
        /*0588*/ 	.word	0x00000098
        /*058c*/ 	.word	0x00000000
        /*0590*/ 	.short	0x0101
        /*0592*/ 	.byte	0x3f
	.zero		1


	//   ....[43]....
        /*0594*/ 	.word	0x0000aba0
        /*0598*/ 	.word	0x000000ff
        /*059c*/ 	.word	0x00028c50
        /*05a0*/ 	.short	0x010a
        /*05a2*/ 	.byte	0x1d
	.zero		1


	//   ....[44]....
        /*05a4*/ 	.word	0x0000abe0
        /*05a8*/ 	.word	0x000000ff
        /*05ac*/ 	.word	0x00028c50
        /*05b0*/ 	.short	0x010a
        /*05b2*/ 	.byte	0x1d
	.zero		1


	//   ....[45]....
        /*05b4*/ 	.word	0x0000ae50
        /*05b8*/ 	.word	0x0000000d
        /*05bc*/ 	.word	0x00000000
        /*05c0*/ 	.short	0x0101
        /*05c2*/ 	.byte	0x3f
	.zero		1


	//   ....[46]....
        /*05c4*/ 	.word	0x0000afe0
        /*05c8*/ 	.word	0x000000ff
        /*05cc*/ 	.word	0x00028c30
        /*05d0*/ 	.short	0x010a
        /*05d2*/ 	.byte	0x1f
	.zero		1


	//   ....[47]....
        /*05d4*/ 	.word	0x0000b020
        /*05d8*/ 	.word	0x000000ff
        /*05dc*/ 	.word	0x00028c30
        /*05e0*/ 	.short	0x010a
        /*05e2*/ 	.byte	0x1f
	.zero		1


	//   ....[48]....
        /*05e4*/ 	.word	0x0000b350
        /*05e8*/ 	.word	0x000000a2
        /*05ec*/ 	.word	0x00000000
        /*05f0*/ 	.short	0x0101
        /*05f2*/ 	.byte	0x3f
	.zero		1


	//   ....[49]....
        /*05f4*/ 	.word	0x0000d360
        /*05f8*/ 	.word	0x000000ff
        /*05fc*/ 	.word	0x00028c50
        /*0600*/ 	.short	0x010a
        /*0602*/ 	.byte	0x1f
	.zero		1


	//   ....[50]....
        /*0604*/ 	.word	0x0000d3a0
        /*0608*/ 	.word	0x000000ff
        /*060c*/ 	.word	0x00028c50
        /*0610*/ 	.short	0x010a
        /*0612*/ 	.byte	0x1f
	.zero		1


	//   ....[51]....
        /*0614*/ 	.word	0x0000d640
        /*0618*/ 	.word	0x00000010
        /*061c*/ 	.word	0x00000000
        /*0620*/ 	.short	0x0101
        /*0622*/ 	.byte	0x3f
	.zero		1


	//   ....[52]....
        /*0624*/ 	.word	0x0000e1b0
        /*0628*/ 	.word	0x000000ff
        /*062c*/ 	.word	0x00000000
        /*0630*/ 	.short	0x0101
        /*0632*/ 	.byte	0x04
	.zero		1


	//   ....[53]....
        /*0634*/ 	.word	0x00011970
        /*0638*/ 	.word	0x000000ff
        /*063c*/ 	.word	0x00028c40
        /*0640*/ 	.short	0x010a
        /*0642*/ 	.byte	0x26
	.zero		1


	//   ....[54]....
        /*0644*/ 	.word	0x00012280
        /*0648*/ 	.word	0x000000ff
        /*064c*/ 	.word	0x00028c00
        /*0650*/ 	.short	0x0107
        /*0652*/ 	.byte	0x26
	.zero		1


	//   ....[55]....
        /*0654*/ 	.word	0x000122c0
        /*0658*/ 	.word	0x000000ff
        /*065c*/ 	.word	0x00028c00
        /*0660*/ 	.short	0x0101
        /*0662*/ 	.byte	0x26
	.zero		1


	//   ....[56]....
        /*0664*/ 	.word	0x000122d0
        /*0668*/ 	.word	0x000000ff
        /*066c*/ 	.word	0x00028c20
        /*0670*/ 	.short	0x010a
        /*0672*/ 	.byte	0x26
	.zero		1


	//   ....[57]....
        /*0674*/ 	.word	0x00012330
        /*0678*/ 	.word	0x000000ff
        /*067c*/ 	.word	0x00028c60
        /*0680*/ 	.short	0x010a
        /*0682*/ 	.byte	0x26
	.zero		1


	//   ....[58]....
        /*0684*/ 	.word	0x00012ef0
        /*0688*/ 	.word	0x000000ff
        /*068c*/ 	.word	0x00028c48
        /*0690*/ 	.short	0x010a
        /*0692*/ 	.byte	0x26
	.zero		1


	//   ....[59]....
        /*0694*/ 	.word	0x000130c0
        /*0698*/ 	.word	0x000000ff
        /*069c*/ 	.word	0x00028c68
        /*06a0*/ 	.short	0x010a
        /*06a2*/ 	.byte	0x26
	.zero		1


	//   ....[60]....
        /*06a4*/ 	.word	0x00013a70
        /*06a8*/ 	.word	0x000000ff
        /*06ac*/ 	.word	0x00028c40
        /*06b0*/ 	.short	0x010a
        /*06b2*/ 	.byte	0x26
	.zero		1


	//   ....[61]....
        /*06b4*/ 	.word	0x00013c50
        /*06b8*/ 	.word	0x000000ff
        /*06bc*/ 	.word	0x00028c60
        /*06c0*/ 	.short	0x010a
        /*06c2*/ 	.byte	0x26
	.zero		1


	//   ....[62]....
        /*06c4*/ 	.word	0x00014630
        /*06c8*/ 	.word	0x000000ff
        /*06cc*/ 	.word	0x00028c48
        /*06d0*/ 	.short	0x010a
        /*06d2*/ 	.byte	0x26
	.zero		1


	//   ....[63]....
        /*06d4*/ 	.word	0x00014810
        /*06d8*/ 	.word	0x000000ff
        /*06dc*/ 	.word	0x00028c68
        /*06e0*/ 	.short	0x010a
        /*06e2*/ 	.byte	0x26
	.zero		1


	//   ....[64]....
        /*06e4*/ 	.word	0x00015030
        /*06e8*/ 	.word	0x00000002
        /*06ec*/ 	.word	0x00028c20
        /*06f0*/ 	.short	0x010a
        /*06f2*/ 	.byte	0x3f
	.zero		1


	//   ....[65]....
        /*06f4*/ 	.word	0x000151b0
        /*06f8*/ 	.word	0x00000007
        /*06fc*/ 	.word	0x00000000
        /*0700*/ 	.short	0x010a
        /*0702*/ 	.byte	0x3f
	.zero		1


	//   ....[66]....
        /*0704*/ 	.word	0x00015220
        /*0708*/ 	.word	0x00000005
        /*070c*/ 	.word	0x00000000
        /*0710*/ 	.short	0x010a
        /*0712*/ 	.byte	0x3f
	.zero		1


	//   ....[67]....
        /*0714*/ 	.word	0x00015280
        /*0718*/ 	.word	0x00000005
        /*071c*/ 	.word	0x00000000
        /*0720*/ 	.short	0x010a
        /*0722*/ 	.byte	0x3f
	.zero		1


	//   ....[68]....
        /*0724*/ 	.word	0x000152b0
        /*0728*/ 	.word	0x00000003
        /*072c*/ 	.word	0x00000000
        /*0730*/ 	.short	0x010a
        /*0732*/ 	.byte	0x3f
	.zero		1


	//   ....[69]....
        /*0734*/ 	.word	0x00015320
        /*0738*/ 	.word	0x00000005
        /*073c*/ 	.word	0x00028c50
        /*0740*/ 	.short	0x010a
        /*0742*/ 	.byte	0x3f
	.zero		1


	//   ....[70]....
        /*0744*/ 	.word	0x00015380
        /*0748*/ 	.word	0x00000005
        /*074c*/ 	.word	0x00028c50
        /*0750*/ 	.short	0x010a
        /*0752*/ 	.byte	0x3f
	.zero		1


	//   ....[71]....
        /*0754*/ 	.word	0x000153e0
        /*0758*/ 	.word	0x00000009
        /*075c*/ 	.word	0x00028c00
        /*0760*/ 	.short	0x010a
        /*0762*/ 	.byte	0x3f
	.zero		1


	//   ....[72]....
        /*0764*/ 	.word	0x00015440
        /*0768*/ 	.word	0x00000005
        /*076c*/ 	.word	0x00028c30
        /*0770*/ 	.short	0x010a
        /*0772*/ 	.byte	0x3f
	.zero		1


	//   ....[73]....
        /*0774*/ 	.word	0x00015490
        /*0778*/ 	.word	0x0000000d
        /*077c*/ 	.word	0x00028c50
        /*0780*/ 	.short	0x010a
        /*0782*/ 	.byte	0x3f
	.zero		1


	//   ....[74]....
        /*0784*/ 	.word	0x000154f0
        /*0788*/ 	.word	0x0000000e
        /*078c*/ 	.word	0x00028c30
        /*0790*/ 	.short	0x010a
        /*0792*/ 	.byte	0x3f
	.zero		1


	//   ....[75]....
        /*0794*/ 	.word	0x00015540
        /*0798*/ 	.word	0x0000000e
        /*079c*/ 	.word	0x00028c50
        /*07a0*/ 	.short	0x010a
        /*07a2*/ 	.byte	0x3f
	.zero		1


	//   ....[76]....
        /*07a4*/ 	.word	0x000155a0
        /*07a8*/ 	.word	0x00000006
        /*07ac*/ 	.word	0x00028c30
        /*07b0*/ 	.short	0x010a
        /*07b2*/ 	.byte	0x3f
	.zero		1


	//   ....[77]....
        /*07b4*/ 	.word	0x000155f0
        /*07b8*/ 	.word	0x000000c0
        /*07bc*/ 	.word	0x00028c50
        /*07c0*/ 	.short	0x010a
        /*07c2*/ 	.byte	0x3f
	.zero		1


	//   ....[78]....
        /*07c4*/ 	.word	0x00015650
        /*07c8*/ 	.word	0x00000006
        /*07cc*/ 	.word	0x00028c30
        /*07d0*/ 	.short	0x010a
        /*07d2*/ 	.byte	0x3f
	.zero		1


	//   ....[79]....
        /*07d4*/ 	.word	0x000156a0
        /*07d8*/ 	.word	0x00000010
        /*07dc*/ 	.word	0x00028c50
        /*07e0*/ 	.short	0x010a
        /*07e2*/ 	.byte	0x3f
	.zero		1


	//   ....[80]....
        /*07e4*/ 	.word	0x00015800
        /*07e8*/ 	.word	0x00000003
        /*07ec*/ 	.word	0x00028c40
        /*07f0*/ 	.short	0x010a
        /*07f2*/ 	.byte	0x3f
	.zero		1


	//   ....[81]....
        /*07f4*/ 	.word	0x00015d20
        /*07f8*/ 	.word	0x00000003
        /*07fc*/ 	.word	0x00028c20
        /*0800*/ 	.short	0x010a
        /*0802*/ 	.byte	0x3f
	.zero		1


	//   ....[82]....
        /*0804*/ 	.word	0x00015d80
        /*0808*/ 	.word	0x00000003
        /*080c*/ 	.word	0x00028c60
        /*0810*/ 	.short	0x010a
        /*0812*/ 	.byte	0x3f
	.zero		1


	//   ....[83]....
        /*0814*/ 	.word	0x00015de0
        /*0818*/ 	.word	0x00000003
        /*081c*/ 	.word	0x00028c48
        /*0820*/ 	.short	0x010a
        /*0822*/ 	.byte	0x3f
	.zero		1


	//   ....[84]....
        /*0824*/ 	.word	0x00015e40
        /*0828*/ 	.word	0x00000003
        /*082c*/ 	.word	0x00028c68
        /*0830*/ 	.short	0x010a
        /*0832*/ 	.byte	0x3f
	.zero		1


	//   ....[85]....
        /*0834*/ 	.word	0x00015ea0
        /*0838*/ 	.word	0x00000003
        /*083c*/ 	.word	0x00028c40
        /*0840*/ 	.short	0x010a
        /*0842*/ 	.byte	0x3f
	.zero		1


	//   ....[86]....
        /*0844*/ 	.word	0x00015f00
        /*0848*/ 	.word	0x00000003
        /*084c*/ 	.word	0x00028c60
        /*0850*/ 	.short	0x010a
        /*0852*/ 	.byte	0x3f
	.zero		1


	//   ....[87]....
        /*0854*/ 	.word	0x00015f60
        /*0858*/ 	.word	0x00000003
        /*085c*/ 	.word	0x00028c48
        /*0860*/ 	.short	0x010a
        /*0862*/ 	.byte	0x3f
	.zero		1


	//   ....[88]....
        /*0864*/ 	.word	0x00015fc0
        /*0868*/ 	.word	0x00000003
        /*086c*/ 	.word	0x00028c68
        /*0870*/ 	.short	0x010a
        /*0872*/ 	.byte	0x3f
	.zero		1


	//   ....[89]....
        /*0874*/ 	.word	0x00016010
        /*0878*/ 	.word	0x00000002
        /*087c*/ 	.word	0x00028c20
        /*0880*/ 	.short	0x010a
        /*0882*/ 	.byte	0x3f
	.zero		1


	//   ....[90]....
        /*0884*/ 	.word	0x000161b0
        /*0888*/ 	.word	0x00000007
        /*088c*/ 	.word	0x00000000
        /*0890*/ 	.short	0x010a
        /*0892*/ 	.byte	0x3f
	.zero		1


	//   ....[91]....
        /*0894*/ 	.word	0x00016200
        /*0898*/ 	.word	0x00000005
        /*089c*/ 	.word	0x00000000
        /*08a0*/ 	.short	0x010a
        /*08a2*/ 	.byte	0x3f
	.zero		1


	//   ....[92]....
        /*08a4*/ 	.word	0x00016250
        /*08a8*/ 	.word	0x00000005
        /*08ac*/ 	.word	0x00000000
        /*08b0*/ 	.short	0x010a
        /*08b2*/ 	.byte	0x3f
	.zero		1


	//----- nvinfo : EIATTR_NUM_MBARRIERS
	.align		4
.L_775:
        /*08b4*/ 	.byte	0x03, 0x38
        /*08b6*/ 	.short	0x0016


	//----- nvinfo : EIATTR_EXIT_INSTR_OFFSETS
	.align		4
        /*08b8*/ 	.byte	0x04, 0x1c
        /*08ba*/ 	.short	(.L_777 - .L_776)


	//   ....[0]....
.L_776:
        /*08bc*/ 	.word	0x00015300


	//----- nvinfo : EIATTR_MAX_THREADS
	.align		4
.L_777:
        /*08c0*/ 	.byte	0x04, 0x05
        /*08c2*/ 	.short	(.L_779 - .L_778)
.L_778:
        /*08c4*/ 	.word	0x00000180
        /*08c8*/ 	.word	0x00000001
        /*08cc*/ 	.word	0x00000001


	//----- nvinfo : EIATTR_CRS_STACK_SIZE
	.align		4
.L_779:
        /*08d0*/ 	.byte	0x04, 0x1e
        /*08d2*/ 	.short	(.L_781 - .L_780)
.L_780:
        /*08d4*/ 	.word	0x00000000


	//----- nvinfo : EIATTR_CBANK_PARAM_SIZE
	.align		4
.L_781:
        /*08d8*/ 	.byte	0x03, 0x19
        /*08da*/ 	.short	0x0a70


	//----- nvinfo : EIATTR_PARAM_CBANK
	.align		4
        /*08dc*/ 	.byte	0x04, 0x0a
        /*08de*/ 	.short	(.L_783 - .L_782)
	.align		4
.L_782:
        /*08e0*/ 	.word	index@(.nv.constant0._ZN7cutlass13device_kernelIN5flash11enable_sm90INS1_16FlashAttnFwdSm90INS1_25CollectiveMainloopFwdSm90ILi2EN4cute5tupleIJNS5_1CILi1EEES8_S8_EEENS6_IJNS7_ILi64EEESA_SA_EEELi512ENS_6half_tEfNS_4arch4Sm90ELb0ELb1ELb1ELb0ELb0ELb0ELb0ELb0ELb0ELb1ELb1ELb0EEENS1_21CollectiveEpilogueFwdINS6_IJSA_NS7_ILi512EEESA_EEES9_SC_SE_Li256ELb0ELb1ELb1ELb0EEENS1_19SingleTileSchedulerILb0ELb1ELb1ELi64EEEEEEEEEvNT_6ParamsE)
        /*08e4*/ 	.short	0x0210
        /*08e6*/ 	.short	0x0a70


	//----- nvinfo : EIATTR_SW_WAR
	.align		4
.L_783:
        /*08e8*/ 	.byte	0x04, 0x36
        /*08ea*/ 	.short	(.L_785 - .L_784)
.L_784:
        /*08ec*/ 	.word	0x00000008
.L_785:


//--------------------- .nv.info._ZN7cutlass13device_kernelIN5flash11enable_sm90INS1_16FlashAttnFwdSm90INS1_25CollectiveMainloopFwdSm90ILi2EN4cute5tupleIJNS5_1CILi1EEES8_S8_EEENS6_IJNS7_ILi64EEESA_SA_EEELi512ENS_6half_tEfNS_4arch4Sm90ELb0ELb1ELb1ELb0ELb0ELb0ELb1ELb0ELb0ELb1ELb1ELb0EEENS1_21CollectiveEpilogueFwdINS6_IJSA_NS7_ILi512EEESA_EEES9_SC_SE_Li256ELb0ELb1ELb1ELb0EEENS1_19SingleTileSchedulerILb0ELb1ELb1ELi64EEEEEEEEEvNT_6ParamsE --------------------------
	.section	.nv.info._ZN7cutlass13device_kernelIN5flash11enable_sm90INS1_16FlashAttnFwdSm90INS1_25CollectiveMainloopFwdSm90ILi2EN4cute5tupleIJNS5_1CILi1EEES8_S8_EEENS6_IJNS7_ILi64EEESA_SA_EEELi512ENS_6half_tEfNS_4arch4Sm90ELb0ELb1ELb1ELb0ELb0ELb0ELb1ELb0ELb0ELb1ELb1ELb0EEENS1_21CollectiveEpilogueFwdINS6_IJSA_NS7_ILi512EEESA_EEES9_SC_SE_Li256ELb0ELb1ELb1ELb0EEENS1_19SingleTileSchedulerILb0ELb1ELb1ELi64EEEEEEEEEvNT_6ParamsE,"",@"SHT_CUDA_INFO"
	.sectionflags	@""
	.align	4


	//----- nvinfo : EIATTR_CUDA_API_VERSION
	.align		4
        /*0000*/ 	.byte	0x04, 0x37
        /*0002*/ 	.short	(.L_787 - .L_786)
.L_786:
        /*0004*/ 	.word	0x00000082


	//----- nvinfo : EIATTR_KPARAM_INFO
	.align		4
.L_787:
        /*0008*/ 	.byte	0x04, 0x17
        /*000a*/ 	.short	(.L_789 - .L_788)
.L_788:
        /*000c*/ 	.word	0x00000000
        /*0010*/ 	.short	0x0000
        /*0012*/ 	.short	0x0070
        /*0014*/ 	.byte	0x00, 0xf0, 0x01, 0x2c


	//----- nvinfo : EIATTR_SPARSE_MMA_MASK
	.align		4
.L_789:
        /*0018*/ 	.byte	0x03, 0x50
        /*001a*/ 	.short	0x0000


	//----- nvinfo : EIATTR_MAXREG_COUNT
	.align		4
        /*001c*/ 	.byte	0x03, 0x1b
        /*001e*/ 	.short	0x00a8


	//----- nvinfo : EIATTR_NUM_BARRIERS
	.align		4
        /*0020*/ 	.byte	0x02, 0x4c
        /*0022*/ 	.byte	0x10
	.zero		1


	//----- nvinfo : EIATTR_EXTERNS
	.align		4
        /*0024*/ 	.byte	0x04, 0x0f
        /*0026*/ 	.short	(.L_791 - .L_790)


	//   ....[0]....
	.align		4
.L_790:
        /*0028*/ 	.word	index@(__assertfail)


	//----- nvinfo : EIATTR_ANNOTATIONS
	.align		4
.L_791:
        /*002c*/ 	.byte	0x04, 0x55
        /*002e*/ 	.short	(.L_793 - .L_792)


	//   ....[0]....
.L_792:
        /* <DEDUP_REMOVED lines=19> */


	//----- nvinfo : EIATTR_MERCURY_ISA_VERSION
	.align		4
.L_793:
        /*0150*/ 	.byte	0x03, 0x5f
        /*0152*/ 	.short	0x0101


	//----- nvinfo : EIATTR_INT_WARP_WIDE_INSTR_OFFSETS
	.align		4
        /*0154*/ 	.byte	0x04, 0x31
        /*0156*/ 	.short	(.L_795 - .L_794)


	//   ....[0]....
.L_794:
        /*0158*/ 	.word	0x00000160


	//   ....[1]....
        /*015c*/ 	.word	0x000001a0


	//   ....[2]....
        /*0160*/ 	.word	0x00000210


	//   ....[3]....
        /*0164*/ 	.word	0x00000280


	//----- nvinfo : EIATTR_COOP_GROUP_MASK_REGIDS
	.align		4
.L_795:
        /*0168*/ 	.byte	0x04, 0x29
        /*016a*/ 	.short	(.L_797 - .L_796)


	//   ....[0]....
.L_796:
        /*016c*/ 	.word	0xffffffff


	//   ....[1]....
        /*0170*/ 	.word	0xffffffff


	//   ....[2]....
        /*0174*/ 	.word	0xffffffff


	//   ....[3]....
        /*0178*/ 	.word	0xffffffff


	//   ....[4]....
        /*017c*/ 	.word	0xffffffff


	//   ....[5]....
        /*0180*/ 	.word	0xffffffff


	//   ....[6]....
        /*0184*/ 	.word	0xffffffff


	//   ....[7]....
        /*0188*/ 	.word	0xffffffff


	//   ....[8]....
        /*018c*/ 	.word	0xffffffff


	//   ....[9]....
        /*0190*/ 	.word	0xffffffff


	//   ....[10]....
        /*0194*/ 	.word	0xffffffff


	//   ....[11]....
        /*0198*/ 	.word	0xffffffff


	//   ....[12]....
        /*019c*/ 	.word	0xffffffff


	//   ....[13]....
        /*01a0*/ 	.word	0xffffffff


	//   ....[14]....
        /*01a4*/ 	.word	0xffffffff


	//   ....[15]....
        /*01a8*/ 	.word	0xffffffff


	//   ....[16]....
        /*01ac*/ 	.word	0xffffffff


	//   ....[17]....
        /*01b0*/ 	.word	0xffffffff


	//   ....[18]....
        /*01b4*/ 	.word	0xffffffff


	//   ....[19]....
        /*01b8*/ 	.word	0xffffffff


	//   ....[20]....
        /*01bc*/ 	.word	0xffffffff


	//   ....[21]....
        /*01c0*/ 	.word	0xffffffff


	//   ....[22]....
        /*01c4*/ 	.word	0xffffffff


	//   ....[23]....
        /*01c8*/ 	.word	0xffffffff


	//   ....[24]....
        /*01cc*/ 	.word	0xffffffff


	//   ....[25]....
        /*01d0*/ 	.word	0xffffffff


	//   ....[26]....
        /*01d4*/ 	.word	0xffffffff


	//   ....[27]....
        /*01d8*/ 	.word	0xffffffff


	//   ....[28]....
        /*01dc*/ 	.word	0xffffffff


	//   ....[29]....
        /*01e0*/ 	.word	0xffffffff


	//   ....[30]....
        /*01e4*/ 	.word	0xffffffff


	//   ....[31]....
        /*01e8*/ 	.word	0xffffffff


	//   ....[32]....
        /*01ec*/ 	.word	0xffffffff


	//   ....[33]....
        /*01f0*/ 	.word	0xffffffff


	//   ....[34]....
        /*01f4*/ 	.word	0xffffffff


	//   ....[35]....
        /*01f8*/ 	.word	0xffffffff


	//   ....[36]....
        /*01fc*/ 	.word	0xffffffff


	//   ....[37]....
        /*0200*/ 	.word	0xffffffff


	//   ....[38]....
        /*0204*/ 	.word	0xffffffff


	//   ....[39]....
        /*0208*/ 	.word	0xffffffff


	//   ....[40]....
        /*020c*/ 	.word	0xffffffff


	//   ....[41]....
        /*0210*/ 	.word	0xffffffff


	//   ....[42]....
        /*0214*/ 	.word	0xffffffff


	//   ....[43]....
        /*0218*/ 	.word	0xffffffff


	//   ....[44]....
        /*021c*/ 	.word	0xffffffff


	//   ....[45]....
        /*0220*/ 	.word	0xffffffff


	//   ....[46]....
        /*0224*/ 	.word	0xffffffff


	//   ....[47]....
        /*0228*/ 	.word	0xffffffff


	//   ....[48]....
        /*022c*/ 	.word	0xffffffff


	//   ....[49]....
        /*0230*/ 	.word	0xffffffff


	//   ....[50]....
        /*0234*/ 	.word	0xffffffff


	//   ....[51]....
        /*0238*/ 	.word	0xffffffff


	//   ....[52]....
        /*023c*/ 	.word	0xffffffff


	//   ....[53]....
        /*0240*/ 	.word	0xffffffff


	//   ....[54]....
        /*0244*/ 	.word	0xffffffff


	//   ....[55]....
        /*0248*/ 	.word	0xffffffff


	//   ....[56]....
        /*024c*/ 	.word	0xffffffff


	//   ....[57]....
        /*0250*/ 	.word	0xffffffff


	//   ....[58]....
        /*0254*/ 	.word	0xffffffff


	//   ....[59]....
        /*0258*/ 	.word	0xffffffff


	//   ....[60]....
        /*025c*/ 	.word	0xffffffff


	//   ....[61]....
        /*0260*/ 	.word	0xffffffff


	//   ....[62]....
        /*0264*/ 	.word	0xffffffff


	//   ....[63]....
        /*0268*/ 	.word	0x0500000f


	//   ....[64]....
        /*026c*/ 	.word	0x0500000f


	//   ....[65]....
        /*0270*/ 	.word	0x0500000f


	//   ....[66]....
        /*0274*/ 	.word	0x0500000f


	//   ....[67]....
        /*0278*/ 	.word	0x0500000f


	//   ....[68]....
        /*027c*/ 	.word	0x0500000f


	//   ....[69]....
        /*0280*/ 	.word	0x0500000f


	//   ....[70]....
        /*0284*/ 	.word	0x0500000f


	//   ....[71]....
        /*0288*/ 	.word	0x0500000f


	//   ....[72]....
        /*028c*/ 	.word	0x0500000f


	//   ....[73]....
        /*0290*/ 	.word	0x0500000f


	//   ....[74]....
        /*0294*/ 	.word	0x0500000f


	//   ....[75]....
        /*0298*/ 	.word	0x0500000f


	//   ....[76]....
        /*029c*/ 	.word	0x0500000f


	//   ....[77]....
        /*02a0*/ 	.word	0x0500000f


	//   ....[78]....
        /*02a4*/ 	.word	0x0500000f


	//   ....[79]....
        /*02a8*/ 	.word	0x0500000f


	//   ....[80]....
        /*02ac*/ 	.word	0x0500000f


	//   ....[81]....
        /*02b0*/ 	.word	0xffffffff


	//   ....[82]....
        /*02b4*/ 	.word	0xffffffff


	//   ....[83]....
        /*02b8*/ 	.word	0xffffffff


	//   ....[84]....
        /*02bc*/ 	.word	0xffffffff


	//   ....[85]....
        /*02c0*/ 	.word	0xffffffff


	//   ....[86]....
        /*02c4*/ 	.word	0xffffffff


	//   ....[87]....
        /*02c8*/ 	.word	0xffffffff


	//   ....[88]....
        /*02cc*/ 	.word	0xffffffff


	//----- nvinfo : EIATTR_COOP_GROUP_INSTR_OFFSETS
	.align		4
.L_797:
        /*02d0*/ 	.byte	0x04, 0x28
        /*02d2*/ 	.short	(.L_799 - .L_798)


	//   ....[0]....
.L_798:
        /*02d4*/ 	.word	0x000000a0


	//   ....[1]....
        /*02d8*/ 	.word	0x00000170


	//   ....[2]....
        /*02dc*/ 	.word	0x00000220


	//   ....[3]....
        /*02e0*/ 	.word	0x000003c0


	//   ....[4]....
        /*02e4*/ 	.word	0x00000520


	//   ....[5]....
        /*02e8*/ 	.word	0x00000640


	//   ....[6]....
        /*02ec*/ 	.word	0x000007a0


	//   ....[7]....
        /*02f0*/ 	.word	0x00002080


	//   ....[8]....
        /*02f4*/ 	.word	0x00009e90


	//   ....[9]....
        /*02f8*/ 	.word	0x0000bc80


	//   ....[10]....
        /*02fc*/ 	.word	0x0000cf10


	//   ....[11]....
        /*0300*/ 	.word	0x0000d4b0


	//   ....[12]....
        /*0304*/ 	.word	0x0000df60


	//   ....[13]....
        /*0308*/ 	.word	0x0000e340


	//   ....[14]....
        /*030c*/ 	.word	0x0000e750


	//   ....[15]....
        /*0310*/ 	.word	0x0000e770


	//   ....[16]....
        /*0314*/ 	.word	0x00011380


	//   ....[17]....
        /*0318*/ 	.word	0x00012bd0


	//   ....[18]....
        /*031c*/ 	.word	0x000141d0


	//   ....[19]....
        /*0320*/ 	.word	0x00014210


	//   ....[20]....
        /*0324*/ 	.word	0x00014250


	//   ....[21]....
        /*0328*/ 	.word	0x00014270


	//   ....[22]....
        /*032c*/ 	.word	0x00018900


	//   ....[23]....
        /*0330*/ 	.word	0x00019f40


	//   ....[24]....
        /*0334*/ 	.word	0x0001b190


	//   ....[25]....
        /*0338*/ 	.word	0x0001b710


	//   ....[26]....
        /*033c*/ 	.word	0x0001c240


	//   ....[27]....
        /*0340*/ 	.word	0x0001c2d0


	//   ....[28]....
        /*0344*/ 	.word	0x0001c390


	//   ....[29]....
        /*0348*/ 	.word	0x0001c3b0


	//   ....[30]....
        /*034c*/ 	.word	0x00023170


	//   ....[31]....
        /*0350*/ 	.word	0x000232b0


	//   ....[32]....
        /*0354*/ 	.word	0x000232d0


	//   ....[33]....
        /*0358*/ 	.word	0x00023310


	//   ....[34]....
        /*035c*/ 	.word	0x00023330


	//   ....[35]....
        /*0360*/ 	.word	0x00024840


	//   ....[36]....
        /*0364*/ 	.word	0x00024d80


	//   ....[37]....
        /*0368*/ 	.word	0x00024da0


	//   ....[38]....
        /*036c*/ 	.word	0x00024db0


	//   ....[39]....
        /*0370*/ 	.word	0x00024dc0


	//   ....[40]....
        /*0374*/ 	.word	0x00025140


	//   ....[41]....
        /*0378*/ 	.word	0x00025190


	//   ....[42]....
        /*037c*/ 	.word	0x00026000


	//   ....[43]....
        /*0380*/ 	.word	0x00026020


	//   ....[44]....
        /*0384*/ 	.word	0x00027200


	//   ....[45]....
        /*0388*/ 	.word	0x00028080


	//   ....[46]....
        /*038c*/ 	.word	0x00028940


	//   ....[47]....
        /*0390*/ 	.word	0x00028970


	//   ....[48]....
        /*0394*/ 	.word	0x00028a80


	//   ....[49]....
        /*0398*/ 	.word	0x00028aa0


	//   ....[50]....
        /*039c*/ 	.word	0x00028b20


	//   ....[51]....
        /*03a0*/ 	.word	0x00028b40


	//   ....[52]....
        /*03a4*/ 	.word	0x00028b50


	//   ....[53]....
        /*03a8*/ 	.word	0x00028b60


	//   ....[54]....
        /*03ac*/ 	.word	0x00029430


	//   ....[55]....
        /*03b0*/ 	.word	0x000294f0


	//   ....[56]....
        /*03b4*/ 	.word	0x00029510


	//   ....[57]....
        /*03b8*/ 	.word	0x00029630


	//   ....[58]....
        /*03bc*/ 	.word	0x00029800


	//   ....[59]....
        /*03c0*/ 	.word	0x00029810


	//   ....[60]....
        /*03c4*/ 	.word	0x00029960


	//   ....[61]....
        /*03c8*/ 	.word	0x00029970


	//   ....[62]....
        /*03cc*/ 	.word	0x0002c9e0


	//   ....[63]....
        /*03d0*/ 	.word	0x0002cf20


	//   ....[64]....
        /*03d4*/ 	.word	0x0002d090


	//   ....[65]....
        /*03d8*/ 	.word	0x0002d0f0


	//   ....[66]....
        /*03dc*/ 	.word	0x0002d1b0


	//   ....[67]....
        /*03e0*/ 	.word	0x0002d2c0


	//   ....[68]....
        /*03e4*/ 	.word	0x0002d330


	//   ....[69]....
        /*03e8*/ 	.word	0x0002d420


	//   ....[70]....
        /*03ec*/ 	.word	0x0002d490


	//   ....[71]....
        /*03f0*/ 	.word	0x0002d530


	//   ....[72]....
        /*03f4*/ 	.word	0x0002d610


	//   ....[73]....
        /*03f8*/ 	.word	0x0002d6d0


	//   ....[74]....
        /*03fc*/ 	.word	0x0002da30


	//   ....[75]....
        /*0400*/ 	.word	0x0002da80


	//   ....[76]....
        /*0404*/ 	.word	0x0002dbd0


	//   ....[77]....
        /*0408*/ 	.word	0x0002dce0


	//   ....[78]....
        /*040c*/ 	.word	0x0002de80


	//   ....[79]....
        /*0410*/ 	.word	0x0002df80


	//   ....[80]....
        /*0414*/ 	.word	0x0002e3d0


	//   ....[81]....
        /*0418*/ 	.word	0x000303d0


	//   ....[82]....
        /*041c*/ 	.word	0x00031b00


	//   ....[83]....
        /*0420*/ 	.word	0x00032660


	//   ....[84]....
        /*0424*/ 	.word	0x00032f40


	//   ....[85]....
        /*0428*/ 	.word	0x00032f80


	//   ....[86]....
        /*042c*/ 	.word	0x00032ff0


	//   ....[87]....
        /*0430*/ 	.word	0x00033010


	//   ....[88]....
        /*0434*/ 	.word	0x000401b0


	//----- nvinfo : EIATTR_REG_RECONFIG
	.align		4
.L_799:
        /*0438*/ 	.byte	0x01, 0x54
	.zero		2


	//----- nvinfo : EIATTR_SYSCALL_OFFSETS
	.align		4
        /*043c*/ 	.byte	0x04, 0x46
        /*043e*/ 	.short	(.L_801 - .L_800)


	//   ....[0]....
.L_800:
        /*0440*/ 	.word	0x0000a1b0


	//   ....[1]....
        /*0444*/ 	.word	0x00027d10


	//   ....[2]....
        /*0448*/ 	.word	0x00027e50


	//   ....[3]....
        /*044c*/ 	.word	0x00027f40


	//   ....[4]....
        /*0450*/ 	.word	0x000285e0


	//   ....[5]....
        /*0454*/ 	.word	0x00028e70


	//----- nvinfo : EIATTR_MBARRIER_INSTR_OFFSETS
	.align		4
.L_801:
        /*0458*/ 	.byte	0x04, 0x39
        /*045a*/ 	.short	(.L_803 - .L_802)


	//   ....[0]....
.L_802:
        /*045c*/ 	.word	0x000002a0
        /*0460*/ 	.word	0x000000ff
        /*0464*/ 	.word	0x00038800
        /*0468*/ 	.short	0x0100
        /*046a*/ 	.byte	0x08
	.zero		1


	//   ....[1]....
        /*046c*/ 	.word	0x000002b0
        /*0470*/ 	.word	0x000000ff
        /*0474*/ 	.word	0x00038810
        /*0478*/ 	.short	0x0100
        /*047a*/ 	.byte	0x08
	.zero		1


	//   ....[2]....
        /*047c*/ 	.word	0x000002c0
        /*0480*/ 	.word	0x000000ff
        /*0484*/ 	.word	0x00038820
        /*0488*/ 	.short	0x0100
        /*048a*/ 	.byte	0x08
	.zero		1


	//   ....[3]....
        /*048c*/ 	.word	0x00000370
        /*0490*/ 	.word	0x000000ff
        /*0494*/ 	.word	0x00038830
        /*0498*/ 	.short	0x0100
        /*049a*/ 	.byte	0x06
	.zero		1


	//   ....[4]....
        /*049c*/ 	.word	0x00000380
        /*04a0*/ 	.word	0x000000ff
        /*04a4*/ 	.word	0x00038840
        /*04a8*/ 	.short	0x0100
        /*04aa*/ 	.byte	0x06
	.zero		1


	//   ....[5]....
        /*04ac*/ 	.word	0x00000390
        /*04b0*/ 	.word	0x000000ff
        /*04b4*/ 	.word	0x00038838
        /*04b8*/ 	.short	0x0100
        /*04ba*/ 	.byte	0x06
	.zero		1


	//   ....[6]....
        /*04bc*/ 	.word	0x000003a0
        /*04c0*/ 	.word	0x000000ff
        /*04c4*/ 	.word	0x00038848
        /*04c8*/ 	.short	0x0100
        /*04ca*/ 	.byte	0x06
	.zero		1


	//   ....[7]....
        /*04cc*/ 	.word	0x000004d0
        /*04d0*/ 	.word	0x000000ff
        /*04d4*/ 	.word	0x00038850
        /*04d8*/ 	.short	0x0100
        /*04da*/ 	.byte	0x08
	.zero		1


	//   ....[8]....
        /*04dc*/ 	.word	0x000004e0
        /*04e0*/ 	.word	0x000000ff
        /*04e4*/ 	.word	0x00038860
        /*04e8*/ 	.short	0x0100
        /*04ea*/ 	.byte	0x08
	.zero		1


	//   ....[9]....
        /*04ec*/ 	.word	0x000004f0
        /*04f0*/ 	.word	0x000000ff
        /*04f4*/ 	.word	0x00038858
        /*04f8*/ 	.short	0x0100
        /*04fa*/ 	.byte	0x08
	.zero		1


	//   ....[10]....
        /*04fc*/ 	.word	0x00000500
        /*0500*/ 	.word	0x000000ff
        /*0504*/ 	.word	0x00038868
        /*0508*/ 	.short	0x0100
        /*050a*/ 	.byte	0x08
	.zero		1


	//   ....[11]....
        /*050c*/ 	.word	0x000005f0
        /*0510*/ 	.word	0x000000ff
        /*0514*/ 	.word	0x00038870
        /*0518*/ 	.short	0x0100
        /*051a*/ 	.byte	0x06
	.zero		1


	//   ....[12]....
        /*051c*/ 	.word	0x00000600
        /*0520*/ 	.word	0x000000ff
        /*0524*/ 	.word	0x00038880
        /*0528*/ 	.short	0x0100
        /*052a*/ 	.byte	0x06
	.zero		1


	//   ....[13]....
        /*052c*/ 	.word	0x00000610
        /*0530*/ 	.word	0x000000ff
        /*0534*/ 	.word	0x00038878
        /*0538*/ 	.short	0x0100
        /*053a*/ 	.byte	0x06
	.zero		1


	//   ....[14]....
        /*053c*/ 	.word	0x00000620
        /*0540*/ 	.word	0x000000ff
        /*0544*/ 	.word	0x00038888
        /*0548*/ 	.short	0x0100
        /*054a*/ 	.byte	0x06
	.zero		1


	//   ....[15]....
        /*054c*/ 	.word	0x00000750
        /*0550*/ 	.word	0x000000ff
        /*0554*/ 	.word	0x00038890
        /*0558*/ 	.short	0x0100
        /*055a*/ 	.byte	0x08
	.zero		1


	//   ....[16]....
        /*055c*/ 	.word	0x00000760
        /*0560*/ 	.word	0x000000ff
        /*0564*/ 	.word	0x000388a0
        /*0568*/ 	.short	0x0100
        /*056a*/ 	.byte	0x08
	.zero		1


	//   ....[17]....
        /*056c*/ 	.word	0x00000770
        /*0570*/ 	.word	0x000000ff
        /*0574*/ 	.word	0x00038898
        /*0578*/ 	.short	0x0100
        /*057a*/ 	.byte	0x08
	.zero		1


	//   ....[18]....
        /*057c*/ 	.word	0x00000780
        /*0580*/ 	.word	0x000000ff
        /*0584*/ 	.word	0x000388a8
        /*0588*/ 	.short	0x0100
        /*058a*/ 	.byte	0x08
	.zero		1


	//   ....[19]....
        /*058c*/ 	.word	0x000008b0
        /*0590*/ 	.word	0x000000ff
        /*0594*/ 	.word	0x000388b0
        /*0598*/ 	.short	0x0100
        /*059a*/ 	.byte	0x08
	.zero		1


	//   ....[20]....
        /*059c*/ 	.word	0x000008c0
        /*05a0*/ 	.word	0x000000ff
        /*05a4*/ 	.word	0x000388c0
        /*05a8*/ 	.short	0x0100
        /*05aa*/ 	.byte	0x08
	.zero		1


	//   ....[21]....
        /*05ac*/ 	.word	0x000008d0
        /*05b0*/ 	.word	0x000000ff
        /*05b4*/ 	.word	0x000388b8
        /*05b8*/ 	.short	0x0100
        /*05ba*/ 	.byte	0x08
	.zero		1


	//   ....[22]....
        /*05bc*/ 	.word	0x000008e0
        /*05c0*/ 	.word	0x000000ff
        /*05c4*/ 	.word	0x000388c8
        /*05c8*/ 	.short	0x0100
        /*05ca*/ 	.byte	0x08
	.zero		1


	//   ....[23]....
        /*05cc*/ 	.word	0x00004550
        /*05d0*/ 	.word	0x00000004
        /*05d4*/ 	.word	0x00000000
        /*05d8*/ 	.short	0x0101
        /*05da*/ 	.byte	0x3f
	.zero		1


	//   ....[24]....
        /*05dc*/ 	.word	0x000082d0
        /*05e0*/ 	.word	0x00000002
        /*05e4*/ 	.word	0x00000000
        /*05e8*/ 	.short	0x0101
        /*05ea*/ 	.byte	0x3f
	.zero		1


	//   ....[25]....
        /*05ec*/ 	.word	0x0000a770
        /*05f0*/ 	.word	0x00000038
        /*05f4*/ 	.word	0x00038800
        /*05f8*/ 	.short	0x010a
        /*05fa*/ 	.byte	0x3f
	.zero		1


	//   ....[26]....
        /*05fc*/ 	.word	0x0000ab20
        /*0600*/ 	.word	0x00000008
        /*0604*/ 	.word	0x00000000
        /*0608*/ 	.short	0x010a
        /*060a*/ 	.byte	0x3f
	.zero		1


	//   ....[27]....
        /*060c*/ 	.word	0x0000ab80
        /*0610*/ 	.word	0x00000008
        /*0614*/ 	.word	0x00000000
        /*0618*/ 	.short	0x010a
        /*061a*/ 	.byte	0x3f
	.zero		1


	//   ....[28]....
        /*061c*/ 	.word	0x0000af30
        /*0620*/ 	.word	0x00000038
        /*0624*/ 	.word	0x00038810
        /*0628*/ 	.short	0x010a
        /*062a*/ 	.byte	0x3f
	.zero		1


	//   ....[29]....
        /*062c*/ 	.word	0x0000b030
        /*0630*/ 	.word	0x00000008
        /*0634*/ 	.word	0x00000000
        /*0638*/ 	.short	0x010a
        /*063a*/ 	.byte	0x3f
	.zero		1


	//   ....[30]....
        /*063c*/ 	.word	0x0000b090
        /*0640*/ 	.word	0x00000008
        /*0644*/ 	.word	0x00000000
        /*0648*/ 	.short	0x010a
        /*064a*/ 	.byte	0x3f
	.zero		1


	//   ....[31]....
        /*064c*/ 	.word	0x0000cc10
        /*0650*/ 	.word	0x00000003
        /*0654*/ 	.word	0x00000000
        /*0658*/ 	.short	0x0101
        /*065a*/ 	.byte	0x3f
	.zero		1


	//   ....[32]....
        /*065c*/ 	.word	0x000113f0
        /*0660*/ 	.word	0x00000000
        /*0664*/ 	.word	0x00000000
        /*0668*/ 	.short	0x0101
        /*066a*/ 	.byte	0x3f
	.zero		1


	//   ....[33]....
        /*066c*/ 	.word	0x00011af0
        /*0670*/ 	.word	0x00000004
        /*0674*/ 	.word	0x00000000
        /*0678*/ 	.short	0x010a
        /*067a*/ 	.byte	0x3f
	.zero		1


	//   ....[34]....
        /*067c*/ 	.word	0x00011b90
        /*0680*/ 	.word	0x00000006
        /*0684*/ 	.word	0x00000000
        /*0688*/ 	.short	0x010a
        /*068a*/ 	.byte	0x3f
	.zero		1


	//   ....[35]....
        /*068c*/ 	.word	0x00011fb0
        /*0690*/ 	.word	0x0000000c
        /*0694*/ 	.word	0x00000000
        /*0698*/ 	.short	0x010a
        /*069a*/ 	.byte	0x3f
	.zero		1


	//   ....[36]....
        /*069c*/ 	.word	0x00012010
        /*06a0*/ 	.word	0x0000000c
        /*06a4*/ 	.word	0x00000000
        /*06a8*/ 	.short	0x010a
        /*06aa*/ 	.byte	0x3f
	.zero		1


	//   ....[37]....
        /*06ac*/ 	.word	0x00013b60
        /*06b0*/ 	.word	0x00000002
        /*06b4*/ 	.word	0x00000000
        /*06b8*/ 	.short	0x0101
        /*06ba*/ 	.byte	0x3f
	.zero		1


	//   ....[38]....
        /*06bc*/ 	.word	0x00018980
        /*06c0*/ 	.word	0x00000002
        /*06c4*/ 	.word	0x00000000
        /*06c8*/ 	.short	0x0101
        /*06ca*/ 	.byte	0x3f
	.zero		1


	//   ....[39]....
        /*06cc*/ 	.word	0x00018b60
        /*06d0*/ 	.word	0x00000005
        /*06d4*/ 	.word	0x00000000
        /*06d8*/ 	.short	0x010a
        /*06da*/ 	.byte	0x3f
	.zero		1


	//   ....[40]....
        /*06dc*/ 	.word	0x00018c60
        /*06e0*/ 	.word	0x00000004
        /*06e4*/ 	.word	0x00000000
        /*06e8*/ 	.short	0x010a
        /*06ea*/ 	.byte	0x3f
	.zero		1


	//   ....[41]....
        /*06ec*/ 	.word	0x000190a0
        /*06f0*/ 	.word	0x0000000c
        /*06f4*/ 	.word	0x00000000
        /*06f8*/ 	.short	0x010a
        /*06fa*/ 	.byte	0x3f
	.zero		1


	//   ....[42]....
        /*06fc*/ 	.word	0x000191a0
        /*0700*/ 	.word	0x00000004
        /*0704*/ 	.word	0x00000000
        /*0708*/ 	.short	0x010a
        /*070a*/ 	.byte	0x3f
	.zero		1


	//   ....[43]....
        /*070c*/ 	.word	0x0001aeb0
        /*0710*/ 	.word	0x0000000c
        /*0714*/ 	.word	0x00000000
        /*0718*/ 	.short	0x0101
        /*071a*/ 	.byte	0x3f
	.zero		1


	//   ....[44]....
        /*071c*/ 	.word	0x000231f0
        /*0720*/ 	.word	0x00000004
        /*0724*/ 	.word	0x00000000
        /*0728*/ 	.short	0x0101
        /*072a*/ 	.byte	0x3f
	.zero		1


	//   ....[45]....
        /*072c*/ 	.word	0x00024810
        /*0730*/ 	.word	0x000000ff
        /*0734*/ 	.word	0x00000000
        /*0738*/ 	.short	0x0101
        /*073a*/ 	.byte	0x04
	.zero		1


	//   ....[46]....
        /*073c*/ 	.word	0x000282b0
        /*0740*/ 	.word	0x000000ff
        /*0744*/ 	.word	0x00038840
        /*0748*/ 	.short	0x010a
        /*074a*/ 	.byte	0x26
	.zero		1


	//   ....[47]....
        /*074c*/ 	.word	0x00028c80
        /*0750*/ 	.word	0x000000ff
        /*0754*/ 	.word	0x00038800
        /*0758*/ 	.short	0x0107
        /*075a*/ 	.byte	0x26
	.zero		1


	//   ....[48]....
        /*075c*/ 	.word	0x00028d00
        /*0760*/ 	.word	0x000000ff
        /*0764*/ 	.word	0x00038800
        /*0768*/ 	.short	0x0101
        /*076a*/ 	.byte	0x26
	.zero		1


	//   ....[49]....
        /*076c*/ 	.word	0x00029bf0
        /*0770*/ 	.word	0x000000ff
        /*0774*/ 	.word	0x00038810
        /*0778*/ 	.short	0x0107
        /*077a*/ 	.byte	0x26
	.zero		1


	//   ....[50]....
        /*077c*/ 	.word	0x00029c50
        /*0780*/ 	.word	0x000000ff
        /*0784*/ 	.word	0x00038810
        /*0788*/ 	.short	0x0101
        /*078a*/ 	.byte	0x26
	.zero		1


	//   ....[51]....
        /*078c*/ 	.word	0x00029c60
        /*0790*/ 	.word	0x000000ff
        /*0794*/ 	.word	0x00038820
        /*0798*/ 	.short	0x010a
        /*079a*/ 	.byte	0x26
	.zero		1


	//   ....[52]....
        /*079c*/ 	.word	0x00029cc0
        /*07a0*/ 	.word	0x000000ff
        /*07a4*/ 	.word	0x00038860
        /*07a8*/ 	.short	0x010a
        /*07aa*/ 	.byte	0x26
	.zero		1


	//   ....[53]....
        /*07ac*/ 	.word	0x0002a880
        /*07b0*/ 	.word	0x000000ff
        /*07b4*/ 	.word	0x00038848
        /*07b8*/ 	.short	0x010a
        /*07ba*/ 	.byte	0x26
	.zero		1


	//   ....[54]....
        /*07bc*/ 	.word	0x0002aa50
        /*07c0*/ 	.word	0x000000ff
        /*07c4*/ 	.word	0x00038868
        /*07c8*/ 	.short	0x010a
        /*07ca*/ 	.byte	0x26
	.zero		1


	//   ....[55]....
        /*07cc*/ 	.word	0x0002b3e0
        /*07d0*/ 	.word	0x000000ff
        /*07d4*/ 	.word	0x00038840
        /*07d8*/ 	.short	0x010a
        /*07da*/ 	.byte	0x26
	.zero		1


	//   ....[56]....
        /*07dc*/ 	.word	0x0002b5c0
        /*07e0*/ 	.word	0x000000ff
        /*07e4*/ 	.word	0x00038860
        /*07e8*/ 	.short	0x010a
        /*07ea*/ 	.byte	0x26
	.zero		1


	//   ....[57]....
        /*07ec*/ 	.word	0x0002bf80
        /*07f0*/ 	.word	0x000000ff
        /*07f4*/ 	.word	0x00038848
        /*07f8*/ 	.short	0x010a
        /*07fa*/ 	.byte	0x26
	.zero		1


	//   ....[58]....
        /*07fc*/ 	.word	0x0002c160
        /*0800*/ 	.word	0x000000ff
        /*0804*/ 	.word	0x00038868
        /*0808*/ 	.short	0x010a
        /*080a*/ 	.byte	0x26
	.zero		1


	//   ....[59]....
        /*080c*/ 	.word	0x0002c970
        /*0810*/ 	.word	0x00000002
        /*0814*/ 	.word	0x00038820
        /*0818*/ 	.short	0x010a
        /*081a*/ 	.byte	0x3f
	.zero		1


	//   ....[60]....
        /*081c*/ 	.word	0x0002caf0
        /*0820*/ 	.word	0x00000008
        /*0824*/ 	.word	0x00000000
        /*0828*/ 	.short	0x010a
        /*082a*/ 	.byte	0x3f
	.zero		1


	//   ....[61]....
        /*082c*/ 	.word	0x0002cb60
        /*0830*/ 	.word	0x00000003
        /*0834*/ 	.word	0x00000000
        /*0838*/ 	.short	0x010a
        /*083a*/ 	.byte	0x3f
	.zero		1


	//   ....[62]....
        /*083c*/ 	.word	0x0002cbc0
        /*0840*/ 	.word	0x00000006
        /*0844*/ 	.word	0x00000000
        /*0848*/ 	.short	0x010a
        /*084a*/ 	.byte	0x3f
	.zero		1


	//   ....[63]....
        /*084c*/ 	.word	0x0002cbf0
        /*0850*/ 	.word	0x00000003
        /*0854*/ 	.word	0x00000000
        /*0858*/ 	.short	0x010a
        /*085a*/ 	.byte	0x3f
	.zero		1


	//   ....[64]....
        /*085c*/ 	.word	0x0002cc50
        /*0860*/ 	.word	0x00000038
        /*0864*/ 	.word	0x00038800
        /*0868*/ 	.short	0x010a
        /*086a*/ 	.byte	0x3f
	.zero		1


	//   ....[65]....
        /*086c*/ 	.word	0x0002cca0
        /*0870*/ 	.word	0x00000008
        /*0874*/ 	.word	0x00000000
        /*0878*/ 	.short	0x010a
        /*087a*/ 	.byte	0x3f
	.zero		1


	//   ....[66]....
        /*087c*/ 	.word	0x0002ccf0
        /*0880*/ 	.word	0x00000038
        /*0884*/ 	.word	0x00038810
        /*0888*/ 	.short	0x010a
        /*088a*/ 	.byte	0x3f
	.zero		1


	//   ....[67]....
        /*088c*/ 	.word	0x0002cd40
        /*0890*/ 	.word	0x00000008
        /*0894*/ 	.word	0x00000000
        /*0898*/ 	.short	0x010a
        /*089a*/ 	.byte	0x3f
	.zero		1


	//   ....[68]....
        /*089c*/ 	.word	0x0002cd90
        /*08a0*/ 	.word	0x00000006
        /*08a4*/ 	.word	0x00000000
        /*08a8*/ 	.short	0x010a
        /*08aa*/ 	.byte	0x3f
	.zero		1


	//   ....[69]....
        /*08ac*/ 	.word	0x0002cde0
        /*08b0*/ 	.word	0x0000000c
        /*08b4*/ 	.word	0x00000000
        /*08b8*/ 	.short	0x010a
        /*08ba*/ 	.byte	0x3f
	.zero		1


	//   ....[70]....
        /*08bc*/ 	.word	0x0002ce30
        /*08c0*/ 	.word	0x00000004
        /*08c4*/ 	.word	0x00000000
        /*08c8*/ 	.short	0x010a
        /*08ca*/ 	.byte	0x3f
	.zero		1


	//   ....[71]....
        /*08cc*/ 	.word	0x0002ce80
        /*08d0*/ 	.word	0x00000004
        /*08d4*/ 	.word	0x00000000
        /*08d8*/ 	.short	0x010a
        /*08da*/ 	.byte	0x3f
	.zero		1


	//   ....[72]....
        /*08dc*/ 	.word	0x0002cfe0
        /*08e0*/ 	.word	0x00000003
        /*08e4*/ 	.word	0x00038840
        /*08e8*/ 	.short	0x010a
        /*08ea*/ 	.byte	0x3f
	.zero		1


	//   ....[73]....
        /*08ec*/ 	.word	0x0002e000
        /*08f0*/ 	.word	0x00000003
        /*08f4*/ 	.word	0x00038820
        /*08f8*/ 	.short	0x010a
        /*08fa*/ 	.byte	0x3f
	.zero		1


	//   ....[74]....
        /*08fc*/ 	.word	0x0002e060
        /*0900*/ 	.word	0x00000003
        /*0904*/ 	.word	0x00038860
        /*0908*/ 	.short	0x010a
        /*090a*/ 	.byte	0x3f
	.zero		1


	//   ....[75]....
        /*090c*/ 	.word	0x0002e0c0
        /*0910*/ 	.word	0x00000003
        /*0914*/ 	.word	0x00038848
        /*0918*/ 	.short	0x010a
        /*091a*/ 	.byte	0x3f
	.zero		1


	//   ....[76]....
        /*091c*/ 	.word	0x0002e120
        /*0920*/ 	.word	0x00000003
        /*0924*/ 	.word	0x00038868
        /*0928*/ 	.short	0x010a
        /*092a*/ 	.byte	0x3f
	.zero		1


	//   ....[77]....
        /*092c*/ 	.word	0x0002e180
        /*0930*/ 	.word	0x00000003
        /*0934*/ 	.word	0x00038840
        /*0938*/ 	.short	0x010a
        /*093a*/ 	.byte	0x3f
	.zero		1


	//   ....[78]....
        /*093c*/ 	.word	0x0002e1e0
        /*0940*/ 	.word	0x00000003
        /*0944*/ 	.word	0x00038860
        /*0948*/ 	.short	0x010a
        /*094a*/ 	.byte	0x3f
	.zero		1


	//   ....[79]....
        /*094c*/ 	.word	0x0002e240
        /*0950*/ 	.word	0x00000003
        /*0954*/ 	.word	0x00038848
        /*0958*/ 	.short	0x010a
        /*095a*/ 	.byte	0x3f
	.zero		1


	//   ....[80]....
        /*095c*/ 	.word	0x0002e2a0
        /*0960*/ 	.word	0x00000003
        /*0964*/ 	.word	0x00038868
        /*0968*/ 	.short	0x010a
        /*096a*/ 	.byte	0x3f
	.zero		1


	//   ....[81]....
        /*096c*/ 	.word	0x0002e2f0
        /*0970*/ 	.word	0x00000002
        /*0974*/ 	.word	0x00038820
        /*0978*/ 	.short	0x010a
        /*097a*/ 	.byte	0x3f
	.zero		1


	//   ....[82]....
        /*097c*/ 	.word	0x0002e490
        /*0980*/ 	.word	0x00000008
        /*0984*/ 	.word	0x00000000
        /*0988*/ 	.short	0x010a
        /*098a*/ 	.byte	0x3f
	.zero		1


	//   ....[83]....
        /*098c*/ 	.word	0x0002e4e0
        /*0990*/ 	.word	0x00000003
        /*0994*/ 	.word	0x00000000
        /*0998*/ 	.short	0x010a
        /*099a*/ 	.byte	0x3f
	.zero		1


	//   ....[84]....
        /*099c*/ 	.word	0x0002e530
        /*09a0*/ 	.word	0x00000006
        /*09a4*/ 	.word	0x00000000
        /*09a8*/ 	.short	0x010a
        /*09aa*/ 	.byte	0x3f
	.zero		1


	//   ....[85]....
        /*09ac*/ 	.word	0x0002e8f0
        /*09b0*/ 	.word	0x00000014
        /*09b4*/ 	.word	0x00000000
        /*09b8*/ 	.short	0x010a
        /*09ba*/ 	.byte	0x3f
	.zero		1


	//   ....[86]....
        /*09bc*/ 	.word	0x0002ea30
        /*09c0*/ 	.word	0x0000000b
        /*09c4*/ 	.word	0x00000000
        /*09c8*/ 	.short	0x010a
        /*09ca*/ 	.byte	0x3f
	.zero		1


	//   ....[87]....
        /*09cc*/ 	.word	0x0002f090
        /*09d0*/ 	.word	0x00000038
        /*09d4*/ 	.word	0x00000000
        /*09d8*/ 	.short	0x010a
        /*09da*/ 	.byte	0x3f
	.zero		1


	//   ....[88]....
        /*09dc*/ 	.word	0x0002f1d0
        /*09e0*/ 	.word	0x00000012
        /*09e4*/ 	.word	0x00000000
        /*09e8*/ 	.short	0x010a
        /*09ea*/ 	.byte	0x3f
	.zero		1


	//   ....[89]....
        /*09ec*/ 	.word	0x00031640
        /*09f0*/ 	.word	0x00000014
        /*09f4*/ 	.word	0x00000000
        /*09f8*/ 	.short	0x0101
        /*09fa*/ 	.byte	0x3f
	.zero		1


	//   ....[90]....
        /*09fc*/ 	.word	0x00040290
        /*0a00*/ 	.word	0x00000004
        /*0a04*/ 	.word	0x00000000
        /*0a08*/ 	.short	0x0101
        /*0a0a*/ 	.byte	0x3f
	.zero		1


	//   ....[91]....
        /*0a0c*/ 	.word	0x000402c0
        /*0a10*/ 	.word	0x0000000b
        /*0a14*/ 	.word	0x00000000
        /*0a18*/ 	.short	0x010a
        /*0a1a*/ 	.byte	0x3f
	.zero		1


	//   ....[92]....
        /*0a1c*/ 	.word	0x00040310
        /*0a20*/ 	.word	0x00000012
        /*0a24*/ 	.word	0x00000000
        /*0a28*/ 	.short	0x010a
        /*0a2a*/ 	.byte	0x3f
	.zero		1


	//----- nvinfo : EIATTR_NUM_MBARRIERS
	.align		4
.L_803:
        /*0a2c*/ 	.byte	0x03, 0x38
        /*0a2e*/ 	.short	0x0017


	//----- nvinfo : EIATTR_EXIT_INSTR_OFFSETS
	.align		4
        /*0a30*/ 	.byte	0x04, 0x1c
        /*0a32*/ 	.short	(.L_805 - .L_804)


	//   ....[0]....
.L_804:
        /*0a34*/ 	.word	0x0002cc40


	//----- nvinfo : EIATTR_MAX_THREADS
	.align		4
.L_805:
        /*0a38*/ 	.byte	0x04, 0x05
        /*0a3a*/ 	.short	(.L_807 - .L_806)
.L_806:
        /*0a3c*/ 	.word	0x00000180
        /*0a40*/ 	.word	0x00000001
        /*0a44*/ 	.word	0x00000001


	//----- nvinfo : EIATTR_CRS_STACK_SIZE
	.align		4
.L_807:
        /*0a48*/ 	.byte	0x04, 0x1e
        /*0a4a*/ 	.short	(.L_809 - .L_808)
.L_808:
        /*0a4c*/ 	.word	0x00000000


	//----- nvinfo : EIATTR_CBANK_PARAM_SIZE
	.align		4
.L_809:
        /*0a50*/ 	.byte	0x03, 0x19
        /*0a52*/ 	.short	0x0b70


	//----- nvinfo : EIATTR_PARAM_CBANK
	.align		4
        /*0a54*/ 	.byte	0x04, 0x0a
        /*0a56*/ 	.short	(.L_811 - .L_810)
	.align		4
.L_810:
        /*0a58*/ 	.word	index@(.nv.constant0._ZN7cutlass13device_kernelIN5flash11enable_sm90INS1_16FlashAttnFwdSm90INS1_25CollectiveMainloopFwdSm90ILi2EN4cute5tupleIJNS5_1CILi1EEES8_S8_EEENS6_IJNS7_ILi64EEESA_SA_EEELi512ENS_6half_tEfNS_4arch4Sm90ELb0ELb1ELb1ELb0ELb0ELb0ELb1ELb0ELb0ELb1ELb1ELb0EEENS1_21CollectiveEpilogueFwdINS6_IJSA_NS7_ILi512EEESA_EEES9_SC_SE_Li256ELb0ELb1ELb1ELb0EEENS1_19SingleTileSchedulerILb0ELb1ELb1ELi64EEEEEEEEEvNT_6ParamsE)
        /*0a5c*/ 	.short	0x0210
        /*0a5e*/ 	.short	0x0b70


	//----- nvinfo : EIATTR_SW_WAR
	.align		4
.L_811:
        /*0a60*/ 	.byte	0x04, 0x36
        /*0a62*/ 	.short	(.L_813 - .L_812)
.L_812:
        /*0a64*/ 	.word	0x00000008
.L_813:


//--------------------- .nv.info._ZN7cutlass13device_kernelIN5flash11enable_sm90INS1_16FlashAttnFwdSm90INS1_25CollectiveMainloopFwdSm90ILi2EN4cute5tupleIJNS5_1CILi1EEES8_S8_EEENS6_IJNS7_ILi64EEESA_SA_EEELi512ENS_6half_tEfNS_4arch4Sm90ELb0ELb1ELb1ELb1ELb0ELb0ELb0ELb0ELb0ELb1ELb1ELb0EEENS1_21CollectiveEpilogueFwdINS6_IJSA_NS7_ILi512EEESA_EEES9_SC_SE_Li256ELb1ELb1ELb1ELb0EEENS1_36VarlenDynamicPersistentTileSchedulerILi64ELi64ELi256ELi128ELb1ELb1ELb1ELb1ELb0ELb1EEEEEEEEEvNT_6ParamsE --------------------------
	.section	.nv.info._ZN7cutlass13device_kernelIN5flash11enable_sm90INS1_16FlashAttnFwdSm90INS1_25CollectiveMainloopFwdSm90ILi2EN4cute5tupleIJNS5_1CILi1EEES8_S8_EEENS6_IJNS7_ILi64EEESA_SA_EEELi512ENS_6half_tEfNS_4arch4Sm90ELb0ELb1ELb1ELb1ELb0ELb0ELb0ELb0ELb0ELb1ELb1ELb0EEENS1_21CollectiveEpilogueFwdINS6_IJSA_NS7_ILi512EEESA_EEES9_SC_SE_Li256ELb1ELb1ELb1ELb0EEENS1_36VarlenDynamicPersistentTileSchedulerILi64ELi64ELi256ELi128ELb1ELb1ELb1ELb1ELb0ELb1EEEEEEEEEvNT_6ParamsE,"",@"SHT_CUDA_INFO"
	.sectionflags	@""
	.align	4


	//----- nvinfo : EIATTR_CUDA_API_VERSION
	.align		4
        /*0000*/ 	.byte	0x04, 0x37
        /*0002*/ 	.short	(.L_815 - .L_814)
.L_814:
        /*0004*/ 	.word	0x00000082


	//----- nvinfo : EIATTR_KPARAM_INFO
	.align		4
.L_815:
        /*0008*/ 	.byte	0x04, 0x17
        /*000a*/ 	.short	(.L_817 - .L_816)
.L_816:
        /*000c*/ 	.word	0x00000000
        /*0010*/ 	.short	0x0000
        /*0012*/ 	.short	0x0070
        /*0014*/ 	.byte	0x00, 0xf0, 0x01, 0x2a


	//----- nvinfo : EIATTR_SPARSE_MMA_MASK
	.align		4
.L_817:
        /*0018*/ 	.byte	0x03, 0x50
        /*001a*/ 	.short	0x0000


	//----- nvinfo : EIATTR_MAXREG_COUNT
	.align		4
        /*001c*/ 	.byte	0x03, 0x1b
        /*001e*/ 	.short	0x00a8


	//----- nvinfo : EIATTR_NUM_BARRIERS
	.align		4
        /*0020*/ 	.byte	0x02, 0x4c
        /*0022*/ 	.byte	0x10
	.zero		1


	//----- nvinfo : EIATTR_EXTERNS
	.align		4
        /*0024*/ 	.byte	0x04, 0x0f
        /*0026*/ 	.short	(.L_819 - .L_818)


	//   ....[0]....
	.align		4
.L_818:
        /*0028*/ 	.word	index@(__assertfail)


	//----- nvinfo : EIATTR_ANNOTATIONS
	.align		4
.L_819:
        /*002c*/ 	.byte	0x04, 0x55
        /*002e*/ 	.short	(.L_821 - .L_820)


	//   ....[0]....
.L_820:
        /* <DEDUP_REMOVED lines=70> */


	//----- nvinfo : EIATTR_MERCURY_ISA_VERSION
	.align		4
.L_821:
        /*0480*/ 	.byte	0x03, 0x5f
        /*0482*/ 	.short	0x0101


	//----- nvinfo : EIATTR_UNUSED_LOAD_BYTE_OFFSET
	.align		4
        /*0484*/ 	.byte	0x04, 0x44
        /*0486*/ 	.short	(.L_823 - .L_822)


	//   ....[0]....
.L_822:
        /*0488*/ 	.word	0x00000a10
        /*048c*/ 	.word	0x0000fff0


	//   ....[1]....
        /*0490*/ 	.word	0x0000eaf0
        /*0494*/ 	.word	0x0000fff0


	//----- nvinfo : EIATTR_INT_WARP_WIDE_INSTR_OFFSETS
	.align		4
.L_823:
        /*0498*/ 	.byte	0x04, 0x31
        /*049a*/ 	.short	(.L_825 - .L_824)


	//   ....[0]....
.L_824:
        /*049c*/ 	.word	0x00000130


	//   ....[1]....
        /*04a0*/ 	.word	0x00000170


	//   ....[2]....
        /*04a4*/ 	.word	0x000001e0


	//   ....[3]....
        /*04a8*/ 	.word	0x00015250


	//   ....[4]....
        /*04ac*/ 	.word	0x000152e0


	//   ....[5]....
        /*04b0*/ 	.word	0x00019c20


	//   ....[6]....
        /*04b4*/ 	.word	0x00019cb0


	//----- nvinfo : EIATTR_COOP_GROUP_MASK_REGIDS
	.align		4
.L_825:
        /*04b8*/ 	.byte	0x04, 0x29
        /*04ba*/ 	.short	(.L_827 - .L_826)


	//   ....[0]....
.L_826:
        /*04bc*/ 	.word	0xffffffff


	//   ....[1]....
        /*04c0*/ 	.word	0xffffffff


	//   ....[2]....
        /*04c4*/ 	.word	0xffffffff


	//   ....[3]....
        /*04c8*/ 	.word	0xffffffff


	//   ....[4]....
        /*04cc*/ 	.word	0xffffffff


	//   ....[5]....
        /*04d0*/ 	.word	0xffffffff


	//   ....[6]....
        /*04d4*/ 	.word	0xffffffff


	//   ....[7]....
        /*04d8*/ 	.word	0xffffffff


	//   ....[8]....
        /*04dc*/ 	.word	0xffffffff


	//   ....[9]....
        /*04e0*/ 	.word	0xffffffff


	//   ....[10]....
        /*04e4*/ 	.word	0xffffffff


	//   ....[11]....
        /*04e8*/ 	.word	0xffffffff


	//   ....[12]....
        /*04ec*/ 	.word	0xffffffff


	//   ....[13]....
        /*04f0*/ 	.word	0xffffffff


	//   ....[14]....
        /*04f4*/ 	.word	0xffffffff


	//   ....[15]....
        /*04f8*/ 	.word	0xffffffff


	//   ....[16]....
        /*04fc*/ 	.word	0xffffffff


	//   ....[17]....
        /*0500*/ 	.word	0xffffffff


	//   ....[18]....
        /*0504*/ 	.word	0xffffffff


	//   ....[19]....
        /*0508*/ 	.word	0xffffffff


	//   ....[20]....
        /*050c*/ 	.word	0xffffffff


	//   ....[21]....
        /*0510*/ 	.word	0xffffffff


	//   ....[22]....
        /*0514*/ 	.word	0xffffffff


	//   ....[23]....
        /*0518*/ 	.word	0xffffffff


	//   ....[24]....
        /*051c*/ 	.word	0xffffffff


	//   ....[25]....
        /*0520*/ 	.word	0xffffffff


	//   ....[26]....
        /*0524*/ 	.word	0xffffffff


	//   ....[27]....
        /*0528*/ 	.word	0xffffffff


	//   ....[28]....
        /*052c*/ 	.word	0xffffffff


	//   ....[29]....
        /*0530*/ 	.word	0xffffffff


	//   ....[30]....
        /*0534*/ 	.word	0xffffffff


	//   ....[31]....
        /*0538*/ 	.word	0xffffffff


	//   ....[32]....
        /*053c*/ 	.word	0xffffffff


	//   ....[33]....
        /*0540*/ 	.word	0xffffffff


	//   ....[34]....
        /*0544*/ 	.word	0xffffffff


	//   ....[35]....
        /*0548*/ 	.word	0xffffffff


	//   ....[36]....
        /*054c*/ 	.word	0xffffffff


	//   ....[37]....
        /*0550*/ 	.word	0xffffffff


	//   ....[38]....
        /*0554*/ 	.word	0xffffffff


	//   ....[39]....
        /*0558*/ 	.word	0xffffffff


	//   ....[40]....
        /*055c*/ 	.word	0xffffffff


	//   ....[41]....
        /*0560*/ 	.word	0xffffffff


	//   ....[42]....
        /*0564*/ 	.word	0xffffffff


	//   ....[43]....
        /*0568*/ 	.word	0xffffffff


	//   ....[44]....
        /*056c*/ 	.word	0xffffffff


	//   ....[45]....
        /*0570*/ 	.word	0xffffffff


	//   ....[46]....
        /*0574*/ 	.word	0xffffffff


	//   ....[47]....
        /*0578*/ 	.word	0xffffffff


	//   ....[48]....
        /*057c*/ 	.word	0xffffffff


	//   ....[49]....
        /*0580*/ 	.word	0xffffffff


	//   ....[50]....
        /*0584*/ 	.word	0xffffffff


	//   ....[51]....
        /*0588*/ 	.word	0xffffffff


	//   ....[52]....
        /*058c*/ 	.word	0xffffffff


	//   ....[53]....
        /*0590*/ 	.word	0xffffffff


	//   ....[54]....
        /*0594*/ 	.word	0xffffffff


	//   ....[55]....
        /*0598*/ 	.word	0xffffffff


	//   ....[56]....
        /*059c*/ 	.word	0xffffffff


	//   ....[57]....
        /*05a0*/ 	.word	0xffffffff


	//   ....[58]....
        /*05a4*/ 	.word	0xffffffff


	//   ....[59]....
        /*05a8*/ 	.word	0xffffffff


	//   ....[60]....
        /*05ac*/ 	.word	0xffffffff


	//   ....[61]....
        /*05b0*/ 	.word	0xffffffff


	//   ....[62]....
        /*05b4*/ 	.word	0xffffffff


	//   ....[63]....
        /*05b8*/ 	.word	0xffffffff


	//   ....[64]....
        /*05bc*/ 	.word	0xffffffff


	//   ....[65]....
        /*05c0*/ 	.word	0xffffffff


	//   ....[66]....
        /*05c4*/ 	.word	0xffffffff


	//   ....[67]....
        /*05c8*/ 	.word	0xffffffff


	//   ....[68]....
        /*05cc*/ 	.word	0xffffffff


	//   ....[69]....
        /*05d0*/ 	.word	0xffffffff


	//   ....[70]....
        /*05d4*/ 	.word	0xffffffff


	//   ....[71]....
        /*05d8*/ 	.word	0xffffffff


	//   ....[72]....
        /*05dc*/ 	.word	0xffffffff


	//   ....[73]....
        /*05e0*/ 	.word	0xffffffff


	//   ....[74]....
        /*05e4*/ 	.word	0xffffffff


	//   ....[75]....
        /*05e8*/ 	.word	0xffffffff


	//   ....[76]....
        /*05ec*/ 	.word	0xffffffff


	//   ....[77]....
        /*05f0*/ 	.word	0xffffffff


	//   ....[78]....
        /*05f4*/ 	.word	0xffffffff


	//   ....[79]....
        /*05f8*/ 	.word	0xffffffff


	//   ....[80]....
        /*05fc*/ 	.word	0xffffffff


	//   ....[81]....
        /*0600*/ 	.word	0xffffffff


	//   ....[82]....
        /*0604*/ 	.word	0xffffffff


	//   ....[83]....
        /*0608*/ 	.word	0xffffffff


	//   ....[84]....
        /*060c*/ 	.word	0xffffffff


	//   ....[85]....
        /*0610*/ 	.word	0xffffffff


	//   ....[86]....
        /*0614*/ 	.word	0xffffffff


	//   ....[87]....
        /*0618*/ 	.word	0xffffffff


	//   ....[88]....
        /*061c*/ 	.word	0xffffffff


	//   ....[89]....
        /*0620*/ 	.word	0xffffffff


	//   ....[90]....
        /*0624*/ 	.word	0xffffffff


	//   ....[91]....
        /*0628*/ 	.word	0xffffffff


	//   ....[92]....
        /*062c*/ 	.word	0xffffffff


	//   ....[93]....
        /*0630*/ 	.word	0xffffffff


	//   ....[94]....
        /*0634*/ 	.word	0xffffffff


	//   ....[95]....
        /*0638*/ 	.word	0xffffffff


	//   ....[96]....
        /*063c*/ 	.word	0xffffffff


	//   ....[97]....
        /*0640*/ 	.word	0xffffffff


	//   ....[98]....
        /*0644*/ 	.word	0xffffffff


	//   ....[99]....
        /*0648*/ 	.word	0xffffffff


	//   ....[100]....
        /*064c*/ 	.word	0xffffffff


	//   ....[101]....
        /*0650*/ 	.word	0x0500000f


	//   ....[102]....
        /*0654*/ 	.word	0x0500000f


	//   ....[103]....
        /*0658*/ 	.word	0x0500000f


	//   ....[104]....
        /*065c*/ 	.word	0x0500000f


	//   ....[105]....
        /*0660*/ 	.word	0x0500000f


	//   ....[106]....
        /*0664*/ 	.word	0x0500000f


	//   ....[107]....
        /*0668*/ 	.word	0x0500000f


	//   ....[108]....
        /*066c*/ 	.word	0x0500000f


	//   ....[109]....
        /*0670*/ 	.word	0x0500000f


	//   ....[110]....
        /*0674*/ 	.word	0x0500000f


	//   ....[111]....
        /*0678*/ 	.word	0x0500000f


	//   ....[112]....
        /*067c*/ 	.word	0x0500000f


	//   ....[113]....
        /*0680*/ 	.word	0x0500000f


	//   ....[114]....
        /*0684*/ 	.word	0x0500000f


	//   ....[115]....
        /*0688*/ 	.word	0x0500000f


	//   ....[116]....
        /*068c*/ 	.word	0x0500000f


	//   ....[117]....
        /*0690*/ 	.word	0x0500000f


	//   ....[118]....
        /*0694*/ 	.word	0x0500000f


	//   ....[119]....
        /*0698*/ 	.word	0x0500000f


	//   ....[120]....
        /*069c*/ 	.word	0x0500000f


	//   ....[121]....
        /*06a0*/ 	.word	0x0500000f


	//   ....[122]....
        /*06a4*/ 	.word	0x0500000f


	//   ....[123]....
        /*06a8*/ 	.word	0x0500000f


	//   ....[124]....
        /*06ac*/ 	.word	0x0500000f


	//   ....[125]....
        /*06b0*/ 	.word	0x0500000f


	//   ....[126]....
        /*06b4*/ 	.word	0x0500000f


	//   ....[127]....
        /*06b8*/ 	.word	0x0500000f


	//   ....[128]....
        /*06bc*/ 	.word	0x0500000f


	//----- nvinfo : EIATTR_COOP_GROUP_INSTR_OFFSETS
	.align		4
.L_827:
        /*06c0*/ 	.byte	0x04, 0x28
        /*06c2*/ 	.short	(.L_829 - .L_828)


	//   ....[0]....
.L_828:
        /*06c4*/ 	.word	0x00000060


	//   ....[1]....
        /*06c8*/ 	.word	0x00000140


	//   ....[2]....
        /*06cc*/ 	.word	0x00000190


	//   ....[3]....
        /*06d0*/ 	.word	0x00000380


	//   ....[4]....
        /*06d4*/ 	.word	0x000004e0


	//   ....[5]....
        /*06d8*/ 	.word	0x00000600


	//   ....[6]....
        /*06dc*/ 	.word	0x00000760


	//   ....[7]....
        /*06e0*/ 	.word	0x00002440


	//   ....[8]....
        /*06e4*/ 	.word	0x00004860


	//   ....[9]....
        /*06e8*/ 	.word	0x00005060


	//   ....[10]....
        /*06ec*/ 	.word	0x00005a40


	//   ....[11]....
        /*06f0*/ 	.word	0x00005ef0


	//   ....[12]....
        /*06f4*/ 	.word	0x00006000


	//   ....[13]....
        /*06f8*/ 	.word	0x00006370


	//   ....[14]....
        /*06fc*/ 	.word	0x000063e0


	//   ....[15]....
        /*0700*/ 	.word	0x00006d40


	//   ....[16]....
        /*0704*/ 	.word	0x00007480


	//   ....[17]....
        /*0708*/ 	.word	0x00007890


	//   ....[18]....
        /*070c*/ 	.word	0x00007fe0


	//   ....[19]....
        /*0710*/ 	.word	0x00008130


	//   ....[20]....
        /*0714*/ 	.word	0x00008680


	//   ....[21]....
        /*0718*/ 	.word	0x000086e0


	//   ....[22]....
        /*071c*/ 	.word	0x00009840


	//   ....[23]....
        /*0720*/ 	.word	0x0000a190


	//   ....[24]....
        /*0724*/ 	.word	0x0000a1c0


	//   ....[25]....
        /*0728*/ 	.word	0x0000aaf0


	//   ....[26]....
        /*072c*/ 	.word	0x0000ab70


	//   ....[27]....
        /*0730*/ 	.word	0x0000b7d0


	//   ....[28]....
        /*0734*/ 	.word	0x0000bc80


	//   ....[29]....
        /*0738*/ 	.word	0x0000c1f0


	//   ....[30]....
        /*073c*/ 	.word	0x0000c8c0


	//   ....[31]....
        /*0740*/ 	.word	0x0000c970


	//   ....[32]....
        /*0744*/ 	.word	0x0000d0c0


	//   ....[33]....
        /*0748*/ 	.word	0x0000d290


	//   ....[34]....
        /*074c*/ 	.word	0x0000dfb0


	//   ....[35]....
        /*0750*/ 	.word	0x0000dff0


	//   ....[36]....
        /*0754*/ 	.word	0x0000e080


	//   ....[37]....
        /*0758*/ 	.word	0x0000e0e0


	//   ....[38]....
        /*075c*/ 	.word	0x0000e110


	//   ....[39]....
        /*0760*/ 	.word	0x0000f8f0


	//   ....[40]....
        /*0764*/ 	.word	0x0000fcd0


	//   ....[41]....
        /*0768*/ 	.word	0x0000fcf0


	//   ....[42]....
        /*076c*/ 	.word	0x0000fd00


	//   ....[43]....
        /*0770*/ 	.word	0x0000fd10


	//   ....[44]....
        /*0774*/ 	.word	0x00010940


	//   ....[45]....
        /*0778*/ 	.word	0x00010970


	//   ....[46]....
        /*077c*/ 	.word	0x00010c20


	//   ....[47]....
        /*0780*/ 	.word	0x00010c40


	//   ....[48]....
        /*0784*/ 	.word	0x00011320


	//   ....[49]....
        /*0788*/ 	.word	0x00011330


	//   ....[50]....
        /*078c*/ 	.word	0x00011b80


	//   ....[51]....
        /*0790*/ 	.word	0x00011ba0


	//   ....[52]....
        /*0794*/ 	.word	0x00012f20


	//   ....[53]....
        /*0798*/ 	.word	0x00012f60


	//   ....[54]....
        /*079c*/ 	.word	0x000131a0


	//   ....[55]....
        /*07a0*/ 	.word	0x000131c0


	//   ....[56]....
        /*07a4*/ 	.word	0x00013480


	//   ....[57]....
        /*07a8*/ 	.word	0x00013690


	//   ....[58]....
        /*07ac*/ 	.word	0x000136c0


	//   ....[59]....
        /*07b0*/ 	.word	0x000136f0


	//   ....[60]....
        /*07b4*/ 	.word	0x00013720


	//   ....[61]....
        /*07b8*/ 	.word	0x00013750


	//   ....[62]....
        /*07bc*/ 	.word	0x00013780


	//   ....[63]....
        /*07c0*/ 	.word	0x00013920


	//   ....[64]....
        /*07c4*/ 	.word	0x00013950


	//   ....[65]....
        /*07c8*/ 	.word	0x00013980


	//   ....[66]....
        /*07cc*/ 	.word	0x000139b0


	//   ....[67]....
        /*07d0*/ 	.word	0x000139e0


	//   ....[68]....
        /*07d4*/ 	.word	0x00013a10


	//   ....[69]....
        /*07d8*/ 	.word	0x00013ab0


	//   ....[70]....
        /*07dc*/ 	.word	0x00013ae0


	//   ....[71]....
        /*07e0*/ 	.word	0x00013af0


	//   ....[72]....
        /*07e4*/ 	.word	0x00013b20


	//   ....[73]....
        /*07e8*/ 	.word	0x00015820


	//   ....[74]....
        /*07ec*/ 	.word	0x000162c0


	//   ....[75]....
        /*07f0*/ 	.word	0x000162e0


	//   ....[76]....
        /*07f4*/ 	.word	0x00016390


	//   ....[77]....
        /*07f8*/ 	.word	0x000163a0


	//   ....[78]....
        /*07fc*/ 	.word	0x00016420


	//   ....[79]....
        /*0800*/ 	.word	0x00016430


	//   ....[80]....
        /*0804*/ 	.word	0x00016440


	//   ....[81]....
        /*0808*/ 	.word	0x00016450


	//   ....[82]....
        /*080c*/ 	.word	0x00019f40


	//   ....[83]....
        /*0810*/ 	.word	0x00019f70


	//   ....[84]....
        /*0814*/ 	.word	0x00019fd0


	//   ....[85]....
        /*0818*/ 	.word	0x0001a000


	//   ....[86]....
        /*081c*/ 	.word	0x0001a030


	//   ....[87]....
        /*0820*/ 	.word	0x0001a060


	//   ....[88]....
        /*0824*/ 	.word	0x0001a090


	//   ....[89]....
        /*0828*/ 	.word	0x0001a0c0


	//   ....[90]....
        /*082c*/ 	.word	0x0001a280


	//   ....[91]....
        /*0830*/ 	.word	0x0001a2b0


	//   ....[92]....
        /*0834*/ 	.word	0x0001a2e0


	//   ....[93]....
        /*0838*/ 	.word	0x0001a310


	//   ....[94]....
        /*083c*/ 	.word	0x0001a340


	//   ....[95]....
        /*0840*/ 	.word	0x0001a370


	//   ....[96]....
        /*0844*/ 	.word	0x0001a440


	//   ....[97]....
        /*0848*/ 	.word	0x0001a460


	//   ....[98]....
        /*084c*/ 	.word	0x0001a470


	//   ....[99]....
        /*0850*/ 	.word	0x0001a4f0


	//   ....[100]....
        /*0854*/ 	.word	0x0001b020


	//   ....[101]....
        /*0858*/ 	.word	0x0001b730


	//   ....[102]....
        /*085c*/ 	.word	0x0001b8f0


	//   ....[103]....
        /*0860*/ 	.word	0x0001b940


	//   ....[104]....
        /*0864*/ 	.word	0x0001b9a0


	//   ....[105]....
        /*0868*/ 	.word	0x0001ba90


	//   ....[106]....
        /*086c*/ 	.word	0x0001baf0


	//   ....[107]....
        /*0870*/ 	.word	0x0001bbe0


	//   ....[108]....
        /*0874*/ 	.word	0x0001bc40


	//   ....[109]....
        /*0878*/ 	.word	0x0001bd10


	//   ....[110]....
        /*087c*/ 	.word	0x0001c040


	//   ....[111]....
        /*0880*/ 	.word	0x0001c0e0


	//   ....[112]....
        /*0884*/ 	.word	0x0001c280


	//   ....[113]....
        /*0888*/ 	.word	0x0001c2f0


	//   ....[114]....
        /*088c*/ 	.word	0x0001c360


	//   ....[115]....
        /*0890*/ 	.word	0x0001c3d0


	//   ....[116]....
        /*0894*/ 	.word	0x0001c440


	//   ....[117]....
        /*0898*/ 	.word	0x0001c4c0


	//   ....[118]....
        /*089c*/ 	.word	0x0001c550


	//   ....[119]....
        /*08a0*/ 	.word	0x0001c5f0


	//   ....[120]....
        /*08a4*/ 	.word	0x0001c660


	//   ....[121]....
        /*08a8*/ 	.word	0x0001c6d0


	//   ....[122]....
        /*08ac*/ 	.word	0x0001c740


	//   ....[123]....
        /*08b0*/ 	.word	0x0001c7c0


	//   ....[124]....
        /*08b4*/ 	.word	0x0001c830


	//   ....[125]....
        /*08b8*/ 	.word	0x0001c8e0


	//   ....[126]....
        /*08bc*/ 	.word	0x0001c930


	//   ....[127]....
        /*08c0*/ 	.word	0x0001c9e0


	//   ....[128]....
        /*08c4*/ 	.word	0x0001cb10


	//----- nvinfo : EIATTR_REG_RECONFIG
	.align		4
.L_829:
        /*08c8*/ 	.byte	0x01, 0x54
	.zero		2


	//----- nvinfo : EIATTR_SYSCALL_OFFSETS
	.align		4
        /*08cc*/ 	.byte	0x04, 0x46
        /*08ce*/ 	.short	(.L_831 - .L_830)


	//   ....[0]....
.L_830:
        /*08d0*/ 	.word	0x00004a30


	//   ....[1]....
        /*08d4*/ 	.word	0x00015450


	//   ....[2]....
        /*08d8*/ 	.word	0x000155a0


	//   ....[3]....
        /*08dc*/ 	.word	0x00015690


	//   ....[4]....
        /*08e0*/ 	.word	0x00015ea0


	//----- nvinfo : EIATTR_MBARRIER_INSTR_OFFSETS
	.align		4
.L_831:
        /*08e4*/ 	.byte	0x04, 0x39
        /*08e6*/ 	.short	(.L_833 - .L_832)


	//   ....[0]....
.L_832:
        /*08e8*/ 	.word	0x00000270
        /*08ec*/ 	.word	0x000000ff
        /*08f0*/ 	.word	0x00028c00
        /*08f4*/ 	.short	0x0100
        /*08f6*/ 	.byte	0x08
	.zero		1


	//   ....[1]....
        /*08f8*/ 	.word	0x00000280
        /*08fc*/ 	.word	0x000000ff
        /*0900*/ 	.word	0x00028c20
        /*0904*/ 	.short	0x0100
        /*0906*/ 	.byte	0x08
	.zero		1


	//   ....[2]....
        /*0908*/ 	.word	0x00000330
        /*090c*/ 	.word	0x000000ff
        /*0910*/ 	.word	0x00028c30
        /*0914*/ 	.short	0x0100
        /*0916*/ 	.byte	0x06
	.zero		1


	//   ....[3]....
        /*0918*/ 	.word	0x00000340
        /*091c*/ 	.word	0x000000ff
        /*0920*/ 	.word	0x00028c40
        /*0924*/ 	.short	0x0100
        /*0926*/ 	.byte	0x06
	.zero		1


	//   ....[4]....
        /*0928*/ 	.word	0x00000350
        /*092c*/ 	.word	0x000000ff
        /*0930*/ 	.word	0x00028c38
        /*0934*/ 	.short	0x0100
        /*0936*/ 	.byte	0x06
	.zero		1


	//   ....[5]....
        /*0938*/ 	.word	0x00000360
        /*093c*/ 	.word	0x000000ff
        /*0940*/ 	.word	0x00028c48
        /*0944*/ 	.short	0x0100
        /*0946*/ 	.byte	0x06
	.zero		1


	//   ....[6]....
        /*0948*/ 	.word	0x00000490
        /*094c*/ 	.word	0x000000ff
        /*0950*/ 	.word	0x00028c50
        /*0954*/ 	.short	0x0100
        /*0956*/ 	.byte	0x08
	.zero		1


	//   ....[7]....
        /*0958*/ 	.word	0x000004a0
        /*095c*/ 	.word	0x000000ff
        /*0960*/ 	.word	0x00028c60
        /*0964*/ 	.short	0x0100
        /*0966*/ 	.byte	0x08
	.zero		1


	//   ....[8]....
        /*0968*/ 	.word	0x000004b0
        /*096c*/ 	.word	0x000000ff
        /*0970*/ 	.word	0x00028c58
        /*0974*/ 	.short	0x0100
        /*0976*/ 	.byte	0x08
	.zero		1


	//   ....[9]....
        /*0978*/ 	.word	0x000004c0
        /*097c*/ 	.word	0x000000ff
        /*0980*/ 	.word	0x00028c68
        /*0984*/ 	.short	0x0100
        /*0986*/ 	.byte	0x08
	.zero		1


	//   ....[10]....
        /*0988*/ 	.word	0x000005b0
        /*098c*/ 	.word	0x000000ff
        /*0990*/ 	.word	0x00028c70
        /*0994*/ 	.short	0x0100
        /*0996*/ 	.byte	0x06
	.zero		1


	//   ....[11]....
        /*0998*/ 	.word	0x000005c0
        /*099c*/ 	.word	0x000000ff
        /*09a0*/ 	.word	0x00028c80
        /*09a4*/ 	.short	0x0100
        /*09a6*/ 	.byte	0x06
	.zero		1


	//   ....[12]....
        /*09a8*/ 	.word	0x000005d0
        /*09ac*/ 	.word	0x000000ff
        /*09b0*/ 	.word	0x00028c78
        /*09b4*/ 	.short	0x0100
        /*09b6*/ 	.byte	0x06
	.zero		1


	//   ....[13]....
        /*09b8*/ 	.word	0x000005e0
        /*09bc*/ 	.word	0x000000ff
        /*09c0*/ 	.word	0x00028c88
        /*09c4*/ 	.short	0x0100
        /*09c6*/ 	.byte	0x06
	.zero		1


	//   ....[14]....
        /*09c8*/ 	.word	0x00000710
        /*09cc*/ 	.word	0x000000ff
        /*09d0*/ 	.word	0x00028c90
        /*09d4*/ 	.short	0x0100
        /*09d6*/ 	.byte	0x08
	.zero		1


	//   ....[15]....
        /*09d8*/ 	.word	0x00000720
        /*09dc*/ 	.word	0x000000ff
        /*09e0*/ 	.word	0x00028ca0
        /*09e4*/ 	.short	0x0100
        /*09e6*/ 	.byte	0x08
	.zero		1


	//   ....[16]....
        /*09e8*/ 	.word	0x00000730
        /*09ec*/ 	.word	0x000000ff
        /*09f0*/ 	.word	0x00028c98
        /*09f4*/ 	.short	0x0100
        /*09f6*/ 	.byte	0x08
	.zero		1


	//   ....[17]....
        /*09f8*/ 	.word	0x00000740
        /*09fc*/ 	.word	0x000000ff
        /*0a00*/ 	.word	0x00028ca8
        /*0a04*/ 	.short	0x0100
        /*0a06*/ 	.byte	0x08
	.zero		1


	//   ....[18]....
        /*0a08*/ 	.word	0x00000870
        /*0a0c*/ 	.word	0x000000ff
        /*0a10*/ 	.word	0x00028cb0
        /*0a14*/ 	.short	0x0100
        /*0a16*/ 	.byte	0x08
	.zero		1


	//   ....[19]....
        /*0a18*/ 	.word	0x00000880
        /*0a1c*/ 	.word	0x000000ff
        /*0a20*/ 	.word	0x00028cc0
        /*0a24*/ 	.short	0x0100
        /*0a26*/ 	.byte	0x08
	.zero		1


	//   ....[20]....
        /*0a28*/ 	.word	0x00000890
        /*0a2c*/ 	.word	0x000000ff
        /*0a30*/ 	.word	0x00028cb8
        /*0a34*/ 	.short	0x0100
        /*0a36*/ 	.byte	0x08
	.zero		1


	//   ....[21]....
        /*0a38*/ 	.word	0x000008a0
        /*0a3c*/ 	.word	0x000000ff
        /*0a40*/ 	.word	0x00028cc8
        /*0a44*/ 	.short	0x0100
        /*0a46*/ 	.byte	0x08
	.zero		1


	//   ....[22]....
        /*0a48*/ 	.word	0x00002580
        /*0a4c*/ 	.word	0x000000ff
        /*0a50*/ 	.word	0x00028c50
        /*0a54*/ 	.short	0x010a
        /*0a56*/ 	.byte	0x17
	.zero		1


	//   ....[23]....
        /*0a58*/ 	.word	0x00002850
        /*0a5c*/ 	.word	0x00000000
        /*0a60*/ 	.word	0x00000000
        /*0a64*/ 	.short	0x0101
        /*0a66*/ 	.byte	0x3f
	.zero		1


	//   ....[24]....
        /*0a68*/ 	.word	0x000031b0
        /*0a6c*/ 	.word	0x000000ff
        /*0a70*/ 	.word	0x00028c50
        /*0a74*/ 	.short	0x010a
        /*0a76*/ 	.byte	0x17
	.zero		1


	//   ....[25]....
        /*0a78*/ 	.word	0x000031f0
        /*0a7c*/ 	.word	0x000000ff
        /*0a80*/ 	.word	0x00028c50
        /*0a84*/ 	.short	0x010a
        /*0a86*/ 	.byte	0x17
	.zero		1


	//   ....[26]....
        /*0a88*/ 	.word	0x000033d0
        /*0a8c*/ 	.word	0x00000000
        /*0a90*/ 	.word	0x00000000
        /*0a94*/ 	.short	0x0101
        /*0a96*/ 	.byte	0x3f
	.zero		1


	//   ....[27]....
        /*0a98*/ 	.word	0x00004ae0
        /*0a9c*/ 	.word	0x000000ff
        /*0aa0*/ 	.word	0x00028c00
        /*0aa4*/ 	.short	0x010a
        /*0aa6*/ 	.byte	0x2e
	.zero		1


	//   ....[28]....
        /*0aa8*/ 	.word	0x00004b60
        /*0aac*/ 	.word	0x00000007
        /*0ab0*/ 	.word	0x00028c30
        /*0ab4*/ 	.short	0x010a
        /*0ab6*/ 	.byte	0x3f
	.zero		1


	//   ....[29]....
        /*0ab8*/ 	.word	0x00004ba0
        /*0abc*/ 	.word	0x00000007
        /*0ac0*/ 	.word	0x00028c30
        /*0ac4*/ 	.short	0x010a
        /*0ac6*/ 	.byte	0x3f
	.zero		1


	//   ....[30]....
        /*0ac8*/ 	.word	0x00005170
        /*0acc*/ 	.word	0x00000004
        /*0ad0*/ 	.word	0x00000000
        /*0ad4*/ 	.short	0x0101
        /*0ad6*/ 	.byte	0x3f
	.zero		1


	//   ....[31]....
        /*0ad8*/ 	.word	0x00006a40
        /*0adc*/ 	.word	0x00000007
        /*0ae0*/ 	.word	0x00028c50
        /*0ae4*/ 	.short	0x010a
        /*0ae6*/ 	.byte	0x3f
	.zero		1


	//   ....[32]....
        /*0ae8*/ 	.word	0x00006a80
        /*0aec*/ 	.word	0x00000007
        /*0af0*/ 	.word	0x00028c50
        /*0af4*/ 	.short	0x010a
        /*0af6*/ 	.byte	0x3f
	.zero		1


	//   ....[33]....
        /*0af8*/ 	.word	0x00006d60
        /*0afc*/ 	.word	0x00000007
        /*0b00*/ 	.word	0x00000000
        /*0b04*/ 	.short	0x0101
        /*0b06*/ 	.byte	0x3f
	.zero		1


	//   ....[34]....
        /*0b08*/ 	.word	0x00006ff0
        /*0b0c*/ 	.word	0x000000ff
        /*0b10*/ 	.word	0x00028c30
        /*0b14*/ 	.short	0x010a
        /*0b16*/ 	.byte	0x1c
	.zero		1


	//   ....[35]....
        /*0b18*/ 	.word	0x00007030
        /*0b1c*/ 	.word	0x000000ff
        /*0b20*/ 	.word	0x00028c30
        /*0b24*/ 	.short	0x010a
        /*0b26*/ 	.byte	0x1c
	.zero		1


	//   ....[36]....
        /*0b28*/ 	.word	0x00007350
        /*0b2c*/ 	.word	0x00000008
        /*0b30*/ 	.word	0x00000000
        /*0b34*/ 	.short	0x0101
        /*0b36*/ 	.byte	0x3f
	.zero		1


	//   ....[37]....
        /*0b38*/ 	.word	0x00009580
        /*0b3c*/ 	.word	0x000000ff
        /*0b40*/ 	.word	0x00028c50
        /*0b44*/ 	.short	0x010a
        /*0b46*/ 	.byte	0x1c
	.zero		1


	//   ....[38]....
        /*0b48*/ 	.word	0x000095c0
        /*0b4c*/ 	.word	0x000000ff
        /*0b50*/ 	.word	0x00028c50
        /*0b54*/ 	.short	0x010a
        /*0b56*/ 	.byte	0x1c
	.zero		1


	//   ....[39]....
        /*0b58*/ 	.word	0x00009860
        /*0b5c*/ 	.word	0x000000a8
        /*0b60*/ 	.word	0x00000000
        /*0b64*/ 	.short	0x0101
        /*0b66*/ 	.byte	0x3f
	.zero		1


	//   ....[40]....
        /*0b68*/ 	.word	0x00009c70
        /*0b6c*/ 	.word	0x000000ff
        /*0b70*/ 	.word	0x00028c30
        /*0b74*/ 	.short	0x010a
        /*0b76*/ 	.byte	0x1a
	.zero		1


	//   ....[41]....
        /*0b78*/ 	.word	0x00009cb0
        /*0b7c*/ 	.word	0x000000ff
        /*0b80*/ 	.word	0x00028c30
        /*0b84*/ 	.short	0x010a
        /*0b86*/ 	.byte	0x1a
	.zero		1


	//   ....[42]....
        /*0b88*/ 	.word	0x0000af20
        /*0b8c*/ 	.word	0x000000a0
        /*0b90*/ 	.word	0x00000000
        /*0b94*/ 	.short	0x0101
        /*0b96*/ 	.byte	0x3f
	.zero		1


	//   ....[43]....
        /*0b98*/ 	.word	0x0000b540
        /*0b9c*/ 	.word	0x000000ff
        /*0ba0*/ 	.word	0x00028c50
        /*0ba4*/ 	.short	0x010a
        /*0ba6*/ 	.byte	0x1a
	.zero		1


	//   ....[44]....
        /*0ba8*/ 	.word	0x0000b580
        /*0bac*/ 	.word	0x000000ff
        /*0bb0*/ 	.word	0x00028c50
        /*0bb4*/ 	.short	0x010a
        /*0bb6*/ 	.byte	0x1a
	.zero		1


	//   ....[45]....
        /*0bb8*/ 	.word	0x0000b7f0
        /*0bbc*/ 	.word	0x00000009
        /*0bc0*/ 	.word	0x00000000
        /*0bc4*/ 	.short	0x0101
        /*0bc6*/ 	.byte	0x3f
	.zero		1


	//   ....[46]....
        /*0bc8*/ 	.word	0x0000b970
        /*0bcc*/ 	.word	0x000000ff
        /*0bd0*/ 	.word	0x00028c30
        /*0bd4*/ 	.short	0x010a
        /*0bd6*/ 	.byte	0x1b
	.zero		1


	//   ....[47]....
        /*0bd8*/ 	.word	0x0000b9b0
        /*0bdc*/ 	.word	0x000000ff
        /*0be0*/ 	.word	0x00028c30
        /*0be4*/ 	.short	0x010a
        /*0be6*/ 	.byte	0x1b
	.zero		1


	//   ....[48]....
        /*0be8*/ 	.word	0x0000bd90
        /*0bec*/ 	.word	0x00000008
        /*0bf0*/ 	.word	0x00000000
        /*0bf4*/ 	.short	0x0101
        /*0bf6*/ 	.byte	0x3f
	.zero		1


	//   ....[49]....
        /*0bf8*/ 	.word	0x0000dcf0
        /*0bfc*/ 	.word	0x000000ff
        /*0c00*/ 	.word	0x00028c50
        /*0c04*/ 	.short	0x010a
        /*0c06*/ 	.byte	0x1b
	.zero		1


	//   ....[50]....
        /*0c08*/ 	.word	0x0000dd30
        /*0c0c*/ 	.word	0x000000ff
        /*0c10*/ 	.word	0x00028c50
        /*0c14*/ 	.short	0x010a
        /*0c16*/ 	.byte	0x1b
	.zero		1


	//   ....[51]....
        /*0c18*/ 	.word	0x0000dfd0
        /*0c1c*/ 	.word	0x00000014
        /*0c20*/ 	.word	0x00000000
        /*0c24*/ 	.short	0x0101
        /*0c26*/ 	.byte	0x3f
	.zero		1


	//   ....[52]....
        /*0c28*/ 	.word	0x00010920
        /*0c2c*/ 	.word	0x000000ff
        /*0c30*/ 	.word	0x00000000
        /*0c34*/ 	.short	0x0101
        /*0c36*/ 	.byte	0x04
	.zero		1


	//   ....[53]....
        /*0c38*/ 	.word	0x00011280
        /*0c3c*/ 	.word	0x000000ff
        /*0c40*/ 	.word	0x00000000
        /*0c44*/ 	.short	0x0101
        /*0c46*/ 	.byte	0x04
	.zero		1


	//   ....[54]....
        /*0c48*/ 	.word	0x00015a80
        /*0c4c*/ 	.word	0x00000000
        /*0c50*/ 	.word	0x00028c40
        /*0c54*/ 	.short	0x010a
        /*0c56*/ 	.byte	0x3f
	.zero		1


	//   ....[55]....
        /*0c58*/ 	.word	0x00016540
        /*0c5c*/ 	.word	0x00000013
        /*0c60*/ 	.word	0x00028c00
        /*0c64*/ 	.short	0x0107
        /*0c66*/ 	.byte	0x3f
	.zero		1


	//   ....[56]....
        /*0c68*/ 	.word	0x00016630
        /*0c6c*/ 	.word	0x00000013
        /*0c70*/ 	.word	0x00028c00
        /*0c74*/ 	.short	0x0101
        /*0c76*/ 	.byte	0x3f
	.zero		1


	//   ....[57]....
        /*0c78*/ 	.word	0x00016650
        /*0c7c*/ 	.word	0x00000013
        /*0c80*/ 	.word	0x00028c20
        /*0c84*/ 	.short	0x010a
        /*0c86*/ 	.byte	0x3f
	.zero		1


	//   ....[58]....
        /*0c88*/ 	.word	0x00016730
        /*0c8c*/ 	.word	0x00000000
        /*0c90*/ 	.word	0x00028c60
        /*0c94*/ 	.short	0x010a
        /*0c96*/ 	.byte	0x3f
	.zero		1


	//   ....[59]....
        /*0c98*/ 	.word	0x00017420
        /*0c9c*/ 	.word	0x00000003
        /*0ca0*/ 	.word	0x00028c40
        /*0ca4*/ 	.short	0x010a
        /*0ca6*/ 	.byte	0x3f
	.zero		1


	//   ....[60]....
        /*0ca8*/ 	.word	0x00017680
        /*0cac*/ 	.word	0x00000003
        /*0cb0*/ 	.word	0x00028c60
        /*0cb4*/ 	.short	0x010a
        /*0cb6*/ 	.byte	0x3f
	.zero		1


	//   ....[61]....
        /*0cb8*/ 	.word	0x00018230
        /*0cbc*/ 	.word	0x00000004
        /*0cc0*/ 	.word	0x00028c40
        /*0cc4*/ 	.short	0x010a
        /*0cc6*/ 	.byte	0x3f
	.zero		1


	//   ....[62]....
        /*0cc8*/ 	.word	0x00018480
        /*0ccc*/ 	.word	0x00000004
        /*0cd0*/ 	.word	0x00028c60
        /*0cd4*/ 	.short	0x010a
        /*0cd6*/ 	.byte	0x3f
	.zero		1


	//   ....[63]....
        /*0cd8*/ 	.word	0x00018fc0
        /*0cdc*/ 	.word	0x00000004
        /*0ce0*/ 	.word	0x00028c40
        /*0ce4*/ 	.short	0x010a
        /*0ce6*/ 	.byte	0x3f
	.zero		1


	//   ....[64]....
        /*0ce8*/ 	.word	0x00019220
        /*0cec*/ 	.word	0x00000004
        /*0cf0*/ 	.word	0x00028c60
        /*0cf4*/ 	.short	0x010a
        /*0cf6*/ 	.byte	0x3f
	.zero		1


	//   ....[65]....
        /*0cf8*/ 	.word	0x0001afa0
        /*0cfc*/ 	.word	0x00000000
        /*0d00*/ 	.word	0x00028c20
        /*0d04*/ 	.short	0x010a
        /*0d06*/ 	.byte	0x3f
	.zero		1


	//   ....[66]....
        /*0d08*/ 	.word	0x0001b160
        /*0d0c*/ 	.word	0x00000006
        /*0d10*/ 	.word	0x00000000
        /*0d14*/ 	.short	0x010a
        /*0d16*/ 	.byte	0x3f
	.zero		1


	//   ....[67]....
        /*0d18*/ 	.word	0x0001b1d0
        /*0d1c*/ 	.word	0x00000007
        /*0d20*/ 	.word	0x00000000
        /*0d24*/ 	.short	0x010a
        /*0d26*/ 	.byte	0x3f
	.zero		1


	//   ....[68]....
        /*0d28*/ 	.word	0x0001b240
        /*0d2c*/ 	.word	0x00000004
        /*0d30*/ 	.word	0x00000000
        /*0d34*/ 	.short	0x010a
        /*0d36*/ 	.byte	0x3f
	.zero		1


	//   ....[69]....
        /*0d38*/ 	.word	0x0001b270
        /*0d3c*/ 	.word	0x00000003
        /*0d40*/ 	.word	0x00000000
        /*0d44*/ 	.short	0x010a
        /*0d46*/ 	.byte	0x3f
	.zero		1


	//   ....[70]....
        /*0d48*/ 	.word	0x0001b2e0
        /*0d4c*/ 	.word	0x00000003
        /*0d50*/ 	.word	0x00028c50
        /*0d54*/ 	.short	0x010a
        /*0d56*/ 	.byte	0x3f
	.zero		1


	//   ....[71]....
        /*0d58*/ 	.word	0x0001b340
        /*0d5c*/ 	.word	0x00000003
        /*0d60*/ 	.word	0x00028c50
        /*0d64*/ 	.short	0x010a
        /*0d66*/ 	.byte	0x3f
	.zero		1


	//   ....[72]....
        /*0d68*/ 	.word	0x0001b3a0
        /*0d6c*/ 	.word	0x00000003
        /*0d70*/ 	.word	0x00028c00
        /*0d74*/ 	.short	0x010a
        /*0d76*/ 	.byte	0x3f
	.zero		1


	//   ....[73]....
        /*0d78*/ 	.word	0x0001b3f0
        /*0d7c*/ 	.word	0x00000007
        /*0d80*/ 	.word	0x00028c30
        /*0d84*/ 	.short	0x010a
        /*0d86*/ 	.byte	0x3f
	.zero		1


	//   ....[74]....
        /*0d88*/ 	.word	0x0001b440
        /*0d8c*/ 	.word	0x00000007
        /*0d90*/ 	.word	0x00028c50
        /*0d94*/ 	.short	0x010a
        /*0d96*/ 	.byte	0x3f
	.zero		1


	//   ....[75]....
        /*0d98*/ 	.word	0x0001b4a0
        /*0d9c*/ 	.word	0x00000008
        /*0da0*/ 	.word	0x00028c30
        /*0da4*/ 	.short	0x010a
        /*0da6*/ 	.byte	0x3f
	.zero		1


	//   ....[76]....
        /*0da8*/ 	.word	0x0001b4f0
        /*0dac*/ 	.word	0x000000a8
        /*0db0*/ 	.word	0x00028c50
        /*0db4*/ 	.short	0x010a
        /*0db6*/ 	.byte	0x3f
	.zero		1


	//   ....[77]....
        /*0db8*/ 	.word	0x0001b550
        /*0dbc*/ 	.word	0x00000006
        /*0dc0*/ 	.word	0x00028c30
        /*0dc4*/ 	.short	0x010a
        /*0dc6*/ 	.byte	0x3f
	.zero		1


	//   ....[78]....
        /*0dc8*/ 	.word	0x0001b5a0
        /*0dcc*/ 	.word	0x00000009
        /*0dd0*/ 	.word	0x00028c50
        /*0dd4*/ 	.short	0x010a
        /*0dd6*/ 	.byte	0x3f
	.zero		1


	//   ....[79]....
        /*0dd8*/ 	.word	0x0001b600
        /*0ddc*/ 	.word	0x00000006
        /*0de0*/ 	.word	0x00028c30
        /*0de4*/ 	.short	0x010a
        /*0de6*/ 	.byte	0x3f
	.zero		1


	//   ....[80]....
        /*0de8*/ 	.word	0x0001b650
        /*0dec*/ 	.word	0x00000014
        /*0df0*/ 	.word	0x00028c50
        /*0df4*/ 	.short	0x010a
        /*0df6*/ 	.byte	0x3f
	.zero		1


	//   ....[81]....
        /*0df8*/ 	.word	0x0001b7f0
        /*0dfc*/ 	.word	0x00000000
        /*0e00*/ 	.word	0x00028c40
        /*0e04*/ 	.short	0x010a
        /*0e06*/ 	.byte	0x3f
	.zero		1


	//   ....[82]....
        /*0e08*/ 	.word	0x0001bd50
        /*0e0c*/ 	.word	0x00000013
        /*0e10*/ 	.word	0x00028c20
        /*0e14*/ 	.short	0x010a
        /*0e16*/ 	.byte	0x3f
	.zero		1


	//   ....[83]....
        /*0e18*/ 	.word	0x0001bda0
        /*0e1c*/ 	.word	0x00000000
        /*0e20*/ 	.word	0x00028c60
        /*0e24*/ 	.short	0x010a
        /*0e26*/ 	.byte	0x3f
	.zero		1


	//   ....[84]....
        /*0e28*/ 	.word	0x0001bdf0
        /*0e2c*/ 	.word	0x00000003
        /*0e30*/ 	.word	0x00028c40
        /*0e34*/ 	.short	0x010a
        /*0e36*/ 	.byte	0x3f
	.zero		1


	//   ....[85]....
        /*0e38*/ 	.word	0x0001be40
        /*0e3c*/ 	.word	0x00000003
        /*0e40*/ 	.word	0x00028c60
        /*0e44*/ 	.short	0x010a
        /*0e46*/ 	.byte	0x3f
	.zero		1


	//   ....[86]....
        /*0e48*/ 	.word	0x0001be90
        /*0e4c*/ 	.word	0x00000004
        /*0e50*/ 	.word	0x00028c40
        /*0e54*/ 	.short	0x010a
        /*0e56*/ 	.byte	0x3f
	.zero		1


	//   ....[87]....
        /*0e58*/ 	.word	0x0001bee0
        /*0e5c*/ 	.word	0x00000004
        /*0e60*/ 	.word	0x00028c60
        /*0e64*/ 	.short	0x010a
        /*0e66*/ 	.byte	0x3f
	.zero		1


	//   ....[88]....
        /*0e68*/ 	.word	0x0001bf30
        /*0e6c*/ 	.word	0x00000004
        /*0e70*/ 	.word	0x00028c40
        /*0e74*/ 	.short	0x010a
        /*0e76*/ 	.byte	0x3f
	.zero		1


	//   ....[89]....
        /*0e78*/ 	.word	0x0001bf80
        /*0e7c*/ 	.word	0x00000004
        /*0e80*/ 	.word	0x00028c60
        /*0e84*/ 	.short	0x010a
        /*0e86*/ 	.byte	0x3f
	.zero		1


	//   ....[90]....
        /*0e88*/ 	.word	0x0001ca30
        /*0e8c*/ 	.word	0x00000000
        /*0e90*/ 	.word	0x00028c20
        /*0e94*/ 	.short	0x010a
        /*0e96*/ 	.byte	0x3f
	.zero		1


	//   ....[91]....
        /*0e98*/ 	.word	0x0001cbd0
        /*0e9c*/ 	.word	0x00000006
        /*0ea0*/ 	.word	0x00000000
        /*0ea4*/ 	.short	0x010a
        /*0ea6*/ 	.byte	0x3f
	.zero		1


	//   ....[92]....
        /*0ea8*/ 	.word	0x0001cc20
        /*0eac*/ 	.word	0x00000007
        /*0eb0*/ 	.word	0x00000000
        /*0eb4*/ 	.short	0x010a
        /*0eb6*/ 	.byte	0x3f
	.zero		1


	//   ....[93]....
        /*0eb8*/ 	.word	0x0001cc70
        /*0ebc*/ 	.word	0x00000004
        /*0ec0*/ 	.word	0x00000000
        /*0ec4*/ 	.short	0x010a
        /*0ec6*/ 	.byte	0x3f
	.zero		1


	//----- nvinfo : EIATTR_NUM_MBARRIERS
	.align		4
.L_833:
        /*0ec8*/ 	.byte	0x03, 0x38
        /*0eca*/ 	.short	0x0016


	//----- nvinfo : EIATTR_EXIT_INSTR_OFFSETS
	.align		4
        /*0ecc*/ 	.byte	0x04, 0x1c
        /*0ece*/ 	.short	(.L_835 - .L_834)


	//   ....[0]....
.L_834:
        /*0ed0*/ 	.word	0x00000a40


	//   ....[1]....
        /*0ed4*/ 	.word	0x00013420


	//   ....[2]....
        /*0ed8*/ 	.word	0x0001b2c0


	//----- nvinfo : EIATTR_MAX_THREADS
	.align		4
.L_835:
        /*0edc*/ 	.byte	0x04, 0x05
        /*0ede*/ 	.short	(.L_837 - .L_836)
.L_836:
        /*0ee0*/ 	.word	0x00000180
        /*0ee4*/ 	.word	0x00000001
        /*0ee8*/ 	.word	0x00000001


	//----- nvinfo : EIATTR_CRS_STACK_SIZE
	.align		4
.L_837:
        /*0eec*/ 	.byte	0x04, 0x1e
        /*0eee*/ 	.short	(.L_839 - .L_838)
.L_838:
        /*0ef0*/ 	.word	0x00000000


	//----- nvinfo : EIATTR_CBANK_PARAM_SIZE
	.align		4
.L_839:
        /*0ef4*/ 	.byte	0x03, 0x19
        /*0ef6*/ 	.short	0x0af0


	//----- nvinfo : EIATTR_PARAM_CBANK
	.align		4
        /*0ef8*/ 	.byte	0x04, 0x0a
        /*0efa*/ 	.short	(.L_841 - .L_840)
	.align		4
.L_840:
        /*0efc*/ 	.word	index@(.nv.constant0._ZN7cutlass13device_kernelIN5flash11enable_sm90INS1_16FlashAttnFwdSm90INS1_25CollectiveMainloopFwdSm90ILi2EN4cute5tupleIJNS5_1CILi1EEES8_S8_EEENS6_IJNS7_ILi64EEESA_SA_EEELi512ENS_6half_tEfNS_4arch4Sm90ELb0ELb1ELb1ELb1ELb0ELb0ELb0ELb0ELb0ELb1ELb1ELb0EEENS1_21CollectiveEpilogueFwdINS6_IJSA_NS7_ILi512EEESA_EEES9_SC_SE_Li256ELb1ELb1ELb1ELb0EEENS1_36VarlenDynamicPersistentTileSchedulerILi64ELi64ELi256ELi128ELb1ELb1ELb1ELb1ELb0ELb1EEEEEEEEEvNT_6ParamsE)
        /*0f00*/ 	.short	0x0210
        /*0f02*/ 	.short	0x0af0


	//----- nvinfo : EIATTR_SW_WAR
	.align		4
.L_841:
        /*0f04*/ 	.byte	0x04, 0x36
        /*0f06*/ 	.short	(.L_843 - .L_842)
.L_842:
        /*0f08*/ 	.word	0x00000008
.L_843:


//--------------------- .nv.info._ZN7cutlass13device_kernelIN5flash11enable_sm90INS1_16FlashAttnFwdSm90INS1_25CollectiveMainloopFwdSm90ILi2EN4cute5tupleIJNS5_1CILi1EEES8_S8_EEENS6_IJNS7_ILi64EEESA_SA_EEELi512ENS_6half_tEfNS_4arch4Sm90ELb0ELb1ELb1ELb1ELb0ELb1ELb0ELb0ELb0ELb1ELb1ELb0EEENS1_21CollectiveEpilogueFwdINS6_IJSA_NS7_ILi512EEESA_EEES9_SC_SE_Li256ELb1ELb1ELb1ELb0EEENS1_36VarlenDynamicPersistentTileSchedulerILi64ELi64ELi256ELi128ELb1ELb1ELb1ELb1ELb0ELb1EEEEEEEEEvNT_6ParamsE --------------------------
	.section	.nv.info._ZN7cutlass13device_kernelIN5flash11enable_sm90INS1_16FlashAttnFwdSm90INS1_25CollectiveMainloopFwdSm90ILi2EN4cute5tupleIJNS5_1CILi1EEES8_S8_EEENS6_IJNS7_ILi64EEESA_SA_EEELi512ENS_6half_tEfNS_4arch4Sm90ELb0ELb1ELb1ELb1ELb0ELb1ELb0ELb0ELb0ELb1ELb1ELb0EEENS1_21CollectiveEpilogueFwdINS6_IJSA_NS7_ILi512EEESA_EEES9_SC_SE_Li256ELb1ELb1ELb1ELb0EEENS1_36VarlenDynamicPersistentTileSchedulerILi64ELi64ELi256ELi128ELb1ELb1ELb1ELb1ELb0ELb1EEEEEEEEEvNT_6ParamsE,"",@"SHT_CUDA_INFO"
	.sectionflags	@""
	.align	4


	//----- nvinfo : EIATTR_CUDA_API_VERSION
	.align		4
        /*0000*/ 	.byte	0x04, 0x37
        /*0002*/ 	.short	(.L_845 - .L_844)
.L_844:
        /*0004*/ 	.word	0x00000082


	//----- nvinfo : EIATTR_KPARAM_INFO
	.align		4
.L_845:
        /*0008*/ 	.byte	0x04, 0x17
        /*000a*/ 	.short	(.L_847 - .L_846)
.L_846:
        /*000c*/ 	.word	0x00000000
        /*0010*/ 	.short	0x0000
        /*0012*/ 	.short	0x0070
        /*0014*/ 	.byte	0x00, 0xf0, 0x01, 0x2a


	//----- nvinfo : EIATTR_SPARSE_MMA_MASK
	.align		4
.L_847:
        /*0018*/ 	.byte	0x03, 0x50
        /*001a*/ 	.short	0x0000


	//----- nvinfo : EIATTR_MAXREG_COUNT
	.align		4
        /*001c*/ 	.byte	0x03, 0x1b
        /*001e*/ 	.short	0x00a8


	//----- nvinfo : EIATTR_NUM_BARRIERS
	.align		4
        /*0020*/ 	.byte	0x02, 0x4c
        /*0022*/ 	.byte	0x10
	.zero		1


	//----- nvinfo : EIATTR_EXTERNS
	.align		4
        /*0024*/ 	.byte	0x04, 0x0f
        /*0026*/ 	.short	(.L_849 - .L_848)


	//   ....[0]....
	.align		4
.L_848:
        /*0028*/ 	.word	index@(__assertfail)


	//----- nvinfo : EIATTR_ANNOTATIONS
	.align		4
.L_849:
        /*002c*/ 	.byte	0x04, 0x55
        /*002e*/ 	.short	(.L_851 - .L_850)


	//   ....[0]....
.L_850:
        /* <DEDUP_REMOVED lines=82> */


	//----- nvinfo : EIATTR_MERCURY_ISA_VERSION
	.align		4
.L_851:
        /*0538*/ 	.byte	0x03, 0x5f
        /*053a*/ 	.short	0x0101


	//----- nvinfo : EIATTR_UNUSED_LOAD_BYTE_OFFSET
	.align		4
        /*053c*/ 	.byte	0x04, 0x44
        /*053e*/ 	.short	(.L_853 - .L_852)


	//   ....[0]....
.L_852:
        /*0540*/ 	.word	0x00000a80
        /*0544*/ 	.word	0x0000fff0


	//   ....[1]....
        /*0548*/ 	.word	0x00014eb0
        /*054c*/ 	.word	0x0000fff0


	//----- nvinfo : EIATTR_INT_WARP_WIDE_INSTR_OFFSETS
	.align		4
.L_853:
        /*0550*/ 	.byte	0x04, 0x31
        /*0552*/ 	.short	(.L_855 - .L_854)


	//   ....[0]....
.L_854:
        /*0554*/ 	.word	0x00000190


	//   ....[1]....
        /*0558*/ 	.word	0x000001d0


	//   ....[2]....
        /*055c*/ 	.word	0x00000240


	//   ....[3]....
        /*0560*/ 	.word	0x0001d9e0


	//   ....[4]....
        /*0564*/ 	.word	0x0001da70


	//   ....[5]....
        /*0568*/ 	.word	0x00022360


	//   ....[6]....
        /*056c*/ 	.word	0x000223f0


	//----- nvinfo : EIATTR_COOP_GROUP_MASK_REGIDS
	.align		4
.L_855:
        /*0570*/ 	.byte	0x04, 0x29
        /*0572*/ 	.short	(.L_857 - .L_856)


	//   ....[0]....
.L_856:
        /*0574*/ 	.word	0xffffffff


	//   ....[1]....
        /*0578*/ 	.word	0xffffffff


	//   ....[2]....
        /*057c*/ 	.word	0xffffffff


	//   ....[3]....
        /*0580*/ 	.word	0xffffffff


	//   ....[4]....
        /*0584*/ 	.word	0xffffffff


	//   ....[5]....
        /*0588*/ 	.word	0xffffffff


	//   ....[6]....
        /*058c*/ 	.word	0xffffffff


	//   ....[7]....
        /*0590*/ 	.word	0xffffffff


	//   ....[8]....
        /*0594*/ 	.word	0xffffffff


	//   ....[9]....
        /*0598*/ 	.word	0xffffffff


	//   ....[10]....
        /*059c*/ 	.word	0xffffffff


	//   ....[11]....
        /*05a0*/ 	.word	0xffffffff


	//   ....[12]....
        /*05a4*/ 	.word	0xffffffff


	//   ....[13]....
        /*05a8*/ 	.word	0xffffffff


	//   ....[14]....
        /*05ac*/ 	.word	0xffffffff


	//   ....[15]....
        /*05b0*/ 	.word	0xffffffff


	//   ....[16]....
        /*05b4*/ 	.word	0xffffffff


	//   ....[17]....
        /*05b8*/ 	.word	0xffffffff


	//   ....[18]....
        /*05bc*/ 	.word	0xffffffff


	//   ....[19]....
        /*05c0*/ 	.word	0xffffffff


	//   ....[20]....
        /*05c4*/ 	.word	0xffffffff


	//   ....[21]....
        /*05c8*/ 	.word	0xffffffff


	//   ....[22]....
        /*05cc*/ 	.word	0xffffffff


	//   ....[23]....
        /*05d0*/ 	.word	0xffffffff


	//   ....[24]....
        /*05d4*/ 	.word	0xffffffff


	//   ....[25]....
        /*05d8*/ 	.word	0xffffffff


	//   ....[26]....
        /*05dc*/ 	.word	0xffffffff


	//   ....[27]....
        /*05e0*/ 	.word	0xffffffff


	//   ....[28]....
        /*05e4*/ 	.word	0xffffffff


	//   ....[29]....
        /*05e8*/ 	.word	0xffffffff


	//   ....[30]....
        /*05ec*/ 	.word	0xffffffff


	//   ....[31]....
        /*05f0*/ 	.word	0xffffffff


	//   ....[32]....
        /*05f4*/ 	.word	0xffffffff


	//   ....[33]....
        /*05f8*/ 	.word	0xffffffff


	//   ....[34]....
        /*05fc*/ 	.word	0xffffffff


	//   ....[35]....
        /*0600*/ 	.word	0xffffffff


	//   ....[36]....
        /*0604*/ 	.word	0xffffffff


	//   ....[37]....
        /*0608*/ 	.word	0xffffffff


	//   ....[38]....
        /*060c*/ 	.word	0xffffffff


	//   ....[39]....
        /*0610*/ 	.word	0xffffffff


	//   ....[40]....
        /*0614*/ 	.word	0xffffffff


	//   ....[41]....
        /*0618*/ 	.word	0xffffffff


	//   ....[42]....
        /*061c*/ 	.word	0xffffffff


	//   ....[43]....
        /*0620*/ 	.word	0xffffffff


	//   ....[44]....
        /*0624*/ 	.word	0xffffffff


	//   ....[45]....
        /*0628*/ 	.word	0xffffffff


	//   ....[46]....
        /*062c*/ 	.word	0xffffffff


	//   ....[47]....
        /*0630*/ 	.word	0xffffffff


	//   ....[48]....
        /*0634*/ 	.word	0xffffffff


	//   ....[49]....
        /*0638*/ 	.word	0xffffffff


	//   ....[50]....
        /*063c*/ 	.word	0xffffffff


	//   ....[51]....
        /*0640*/ 	.word	0xffffffff


	//   ....[52]....
        /*0644*/ 	.word	0xffffffff


	//   ....[53]....
        /*0648*/ 	.word	0xffffffff


	//   ....[54]....
        /*064c*/ 	.word	0xffffffff


	//   ....[55]....
        /*0650*/ 	.word	0xffffffff


	//   ....[56]....
        /*0654*/ 	.word	0xffffffff


	//   ....[57]....
        /*0658*/ 	.word	0xffffffff


	//   ....[58]....
        /*065c*/ 	.word	0xffffffff


	//   ....[59]....
        /*0660*/ 	.word	0xffffffff


	//   ....[60]....
        /*0664*/ 	.word	0xffffffff


	//   ....[61]....
        /*0668*/ 	.word	0xffffffff


	//   ....[62]....
        /*066c*/ 	.word	0xffffffff


	//   ....[63]....
        /*0670*/ 	.word	0xffffffff


	//   ....[64]....
        /*0674*/ 	.word	0xffffffff


	//   ....[65]....
        /*0678*/ 	.word	0xffffffff


	//   ....[66]....
        /*067c*/ 	.word	0xffffffff


	//   ....[67]....
        /*0680*/ 	.word	0xffffffff


	//   ....[68]....
        /*0684*/ 	.word	0xffffffff


	//   ....[69]....
        /*0688*/ 	.word	0xffffffff


	//   ....[70]....
        /*068c*/ 	.word	0xffffffff


	//   ....[71]....
        /*0690*/ 	.word	0xffffffff


	//   ....[72]....
        /*0694*/ 	.word	0xffffffff


	//   ....[73]....
        /*0698*/ 	.word	0xffffffff


	//   ....[74]....
        /*069c*/ 	.word	0xffffffff


	//   ....[75]....
        /*06a0*/ 	.word	0xffffffff


	//   ....[76]....
        /*06a4*/ 	.word	0xffffffff


	//   ....[77]....
        /*06a8*/ 	.word	0xffffffff


	//   ....[78]....
        /*06ac*/ 	.word	0xffffffff


	//   ....[79]....
        /*06b0*/ 	.word	0xffffffff


	//   ....[80]....
        /*06b4*/ 	.word	0xffffffff


	//   ....[81]....
        /*06b8*/ 	.word	0xffffffff


	//   ....[82]....
        /*06bc*/ 	.word	0xffffffff


	//   ....[83]....
        /*06c0*/ 	.word	0xffffffff


	//   ....[84]....
        /*06c4*/ 	.word	0xffffffff


	//   ....[85]....
        /*06c8*/ 	.word	0xffffffff


	//   ....[86]....
        /*06cc*/ 	.word	0xffffffff


	//   ....[87]....
        /*06d0*/ 	.word	0xffffffff


	//   ....[88]....
        /*06d4*/ 	.word	0xffffffff


	//   ....[89]....
        /*06d8*/ 	.word	0xffffffff


	//   ....[90]....
        /*06dc*/ 	.word	0xffffffff


	//   ....[91]....
        /*06e0*/ 	.word	0xffffffff


	//   ....[92]....
        /*06e4*/ 	.word	0xffffffff


	//   ....[93]....
        /*06e8*/ 	.word	0xffffffff


	//   ....[94]....
        /*06ec*/ 	.word	0xffffffff


	//   ....[95]....
        /*06f0*/ 	.word	0xffffffff


	//   ....[96]....
        /*06f4*/ 	.word	0xffffffff


	//   ....[97]....
        /*06f8*/ 	.word	0xffffffff


	//   ....[98]....
        /*06fc*/ 	.word	0xffffffff


	//   ....[99]....
        /*0700*/ 	.word	0xffffffff


	//   ....[100]....
        /*0704*/ 	.word	0xffffffff


	//   ....[101]....
        /*0708*/ 	.word	0xffffffff


	//   ....[102]....
        /*070c*/ 	.word	0xffffffff


	//   ....[103]....
        /*0710*/ 	.word	0xffffffff


	//   ....[104]....
        /*0714*/ 	.word	0xffffffff


	//   ....[105]....
        /*0718*/ 	.word	0xffffffff


	//   ....[106]....
        /*071c*/ 	.word	0xffffffff


	//   ....[107]....
        /*0720*/ 	.word	0xffffffff


	//   ....[108]....
        /*0724*/ 	.word	0xffffffff


	//   ....[109]....
        /*0728*/ 	.word	0xffffffff


	//   ....[110]....
        /*072c*/ 	.word	0xffffffff


	//   ....[111]....
        /*0730*/ 	.word	0xffffffff


	//   ....[112]....
        /*0734*/ 	.word	0xffffffff


	//   ....[113]....
        /*0738*/ 	.word	0xffffffff


	//   ....[114]....
        /*073c*/ 	.word	0xffffffff


	//   ....[115]....
        /*0740*/ 	.word	0xffffffff


	//   ....[116]....
        /*0744*/ 	.word	0xffffffff


	//   ....[117]....
        /*0748*/ 	.word	0xffffffff


	//   ....[118]....
        /*074c*/ 	.word	0x0500000f


	//   ....[119]....
        /*0750*/ 	.word	0x0500000f


	//   ....[120]....
        /*0754*/ 	.word	0x0500000f


	//   ....[121]....
        /*0758*/ 	.word	0x0500000f


	//   ....[122]....
        /*075c*/ 	.word	0x0500000f


	//   ....[123]....
        /*0760*/ 	.word	0x0500000f


	//   ....[124]....
        /*0764*/ 	.word	0x0500000f


	//   ....[125]....
        /*0768*/ 	.word	0x0500000f


	//   ....[126]....
        /*076c*/ 	.word	0x0500000f


	//   ....[127]....
        /*0770*/ 	.word	0x0500000f


	//   ....[128]....
        /*0774*/ 	.word	0x0500000f


	//   ....[129]....
        /*0778*/ 	.word	0x0500000f


	//   ....[130]....
        /*077c*/ 	.word	0x0500000f


	//   ....[131]....
        /*0780*/ 	.word	0x0500000f


	//   ....[132]....
        /*0784*/ 	.word	0x0500000f


	//   ....[133]....
        /*0788*/ 	.word	0x0500000f


	//   ....[134]....
        /*078c*/ 	.word	0x0500000f


	//   ....[135]....
        /*0790*/ 	.word	0x0500000f


	//   ....[136]....
        /*0794*/ 	.word	0x0500000f


	//   ....[137]....
        /*0798*/ 	.word	0x0500000f


	//   ....[138]....
        /*079c*/ 	.word	0x0500000f


	//   ....[139]....
        /*07a0*/ 	.word	0x0500000f


	//   ....[140]....
        /*07a4*/ 	.word	0x0500000f


	//   ....[141]....
        /*07a8*/ 	.word	0x0500000f


	//   ....[142]....
        /*07ac*/ 	.word	0x0500000f


	//   ....[143]....
        /*07b0*/ 	.word	0x0500000f


	//   ....[144]....
        /*07b4*/ 	.word	0x0500000f


	//   ....[145]....
        /*07b8*/ 	.word	0x0500000f


	//   ....[146]....
        /*07bc*/ 	.word	0x0500000f


	//   ....[147]....
        /*07c0*/ 	.word	0x0500000f


	//   ....[148]....
        /*07c4*/ 	.word	0x0500000f


	//   ....[149]....
        /*07c8*/ 	.word	0x0500000f


	//   ....[150]....
        /*07cc*/ 	.word	0x0500000f


	//   ....[151]....
        /*07d0*/ 	.word	0x0500000f


	//   ....[152]....
        /*07d4*/ 	.word	0x0500000f


	//   ....[153]....
        /*07d8*/ 	.word	0x0500000f


	//   ....[154]....
        /*07dc*/ 	.word	0x0500000f


	//   ....[155]....
        /*07e0*/ 	.word	0x0500000f


	//   ....[156]....
        /*07e4*/ 	.word	0x0500000f


	//   ....[157]....
        /*07e8*/ 	.word	0x0500000f


	//   ....[158]....
        /*07ec*/ 	.word	0x0500000f


	//   ....[159]....
        /*07f0*/ 	.word	0x0500000f


	//   ....[160]....
        /*07f4*/ 	.word	0x0500000f


	//   ....[161]....
        /*07f8*/ 	.word	0x0500000f


	//   ....[162]....
        /*07fc*/ 	.word	0x0500000f


	//----- nvinfo : EIATTR_COOP_GROUP_INSTR_OFFSETS
	.align		4
.L_857:
        /*0800*/ 	.byte	0x04, 0x28
        /*0802*/ 	.short	(.L_859 - .L_858)


	//   ....[0]....
.L_858:
        /*0804*/ 	.word	0x00000060


	//   ....[1]....
        /*0808*/ 	.word	0x000001a0


	//   ....[2]....
        /*080c*/ 	.word	0x000001f0


	//   ....[3]....
        /*0810*/ 	.word	0x000003e0


	//   ....[4]....
        /*0814*/ 	.word	0x00000540


	//   ....[5]....
        /*0818*/ 	.word	0x00000660


	//   ....[6]....
        /*081c*/ 	.word	0x000007c0


	//   ....[7]....
        /*0820*/ 	.word	0x000056b0


	//   ....[8]....
        /*0824*/ 	.word	0x00007bf0


	//   ....[9]....
        /*0828*/ 	.word	0x00008390


	//   ....[10]....
        /*082c*/ 	.word	0x000083a0


	//   ....[11]....
        /*0830*/ 	.word	0x000083b0


	//   ....[12]....
        /*0834*/ 	.word	0x000083c0


	//   ....[13]....
        /*0838*/ 	.word	0x000086d0


	//   ....[14]....
        /*083c*/ 	.word	0x000086e0


	//   ....[15]....
        /*0840*/ 	.word	0x000086f0


	//   ....[16]....
        /*0844*/ 	.word	0x00008700


	//   ....[17]....
        /*0848*/ 	.word	0x000098c0


	//   ....[18]....
        /*084c*/ 	.word	0x000098d0


	//   ....[19]....
        /*0850*/ 	.word	0x000098e0


	//   ....[20]....
        /*0854*/ 	.word	0x000098f0


	//   ....[21]....
        /*0858*/ 	.word	0x00009b40


	//   ....[22]....
        /*085c*/ 	.word	0x00009b50


	//   ....[23]....
        /*0860*/ 	.word	0x00009b60


	//   ....[24]....
        /*0864*/ 	.word	0x00009b70


	//   ....[25]....
        /*0868*/ 	.word	0x0000b330


	//   ....[26]....
        /*086c*/ 	.word	0x0000bb60


	//   ....[27]....
        /*0870*/ 	.word	0x0000c150


	//   ....[28]....
        /*0874*/ 	.word	0x0000c220


	//   ....[29]....
        /*0878*/ 	.word	0x0000c560


	//   ....[30]....
        /*087c*/ 	.word	0x0000c5c0


	//   ....[31]....
        /*0880*/ 	.word	0x0000cf30


	//   ....[32]....
        /*0884*/ 	.word	0x0000d4e0


	//   ....[33]....
        /*0888*/ 	.word	0x0000db40


	//   ....[34]....
        /*088c*/ 	.word	0x0000e210


	//   ....[35]....
        /*0890*/ 	.word	0x0000e2e0


	//   ....[36]....
        /*0894*/ 	.word	0x0000e940


	//   ....[37]....
        /*0898*/ 	.word	0x0000eb10


	//   ....[38]....
        /*089c*/ 	.word	0x0000f960


	//   ....[39]....
        /*08a0*/ 	.word	0x000104a0


	//   ....[40]....
        /*08a4*/ 	.word	0x00010500


	//   ....[41]....
        /*08a8*/ 	.word	0x00010d30


	//   ....[42]....
        /*08ac*/ 	.word	0x00010dd0


	//   ....[43]....
        /*08b0*/ 	.word	0x00011a70


	//   ....[44]....
        /*08b4*/ 	.word	0x00011eb0


	//   ....[45]....
        /*08b8*/ 	.word	0x00012550


	//   ....[46]....
        /*08bc*/ 	.word	0x00012b30


	//   ....[47]....
        /*08c0*/ 	.word	0x00012b50


	//   ....[48]....
        /*08c4*/ 	.word	0x000133a0


	//   ....[49]....
        /*08c8*/ 	.word	0x00013570


	//   ....[50]....
        /*08cc*/ 	.word	0x00014380


	//   ....[51]....
        /*08d0*/ 	.word	0x000143d0


	//   ....[52]....
        /*08d4*/ 	.word	0x00014430


	//   ....[53]....
        /*08d8*/ 	.word	0x00014580


	//   ....[54]....
        /*08dc*/ 	.word	0x00014750


	//   ....[55]....
        /*08e0*/ 	.word	0x00015bc0


	//   ....[56]....
        /*08e4*/ 	.word	0x00015f20


	//   ....[57]....
        /*08e8*/ 	.word	0x00015f30


	//   ....[58]....
        /*08ec*/ 	.word	0x00015f60


	//   ....[59]....
        /*08f0*/ 	.word	0x00015f70


	//   ....[60]....
        /*08f4*/ 	.word	0x00016bf0


	//   ....[61]....
        /*08f8*/ 	.word	0x00016c10


	//   ....[62]....
        /*08fc*/ 	.word	0x00016ea0


	//   ....[63]....
        /*0900*/ 	.word	0x00016ec0


	//   ....[64]....
        /*0904*/ 	.word	0x00017830


	//   ....[65]....
        /*0908*/ 	.word	0x00017870


	//   ....[66]....
        /*090c*/ 	.word	0x000180d0


	//   ....[67]....
        /*0910*/ 	.word	0x000180f0


	//   ....[68]....
        /*0914*/ 	.word	0x00019390


	//   ....[69]....
        /*0918*/ 	.word	0x000193f0


	//   ....[70]....
        /*091c*/ 	.word	0x00019630


	//   ....[71]....
        /*0920*/ 	.word	0x00019650


	//   ....[72]....
        /*0924*/ 	.word	0x00019900


	//   ....[73]....
        /*0928*/ 	.word	0x00019b30


	//   ....[74]....
        /*092c*/ 	.word	0x00019b60


	//   ....[75]....
        /*0930*/ 	.word	0x00019b90


	//   ....[76]....
        /*0934*/ 	.word	0x00019bc0


	//   ....[77]....
        /*0938*/ 	.word	0x00019bf0


	//   ....[78]....
        /*093c*/ 	.word	0x00019c20


	//   ....[79]....
        /*0940*/ 	.word	0x00019dc0


	//   ....[80]....
        /*0944*/ 	.word	0x00019df0


	//   ....[81]....
        /*0948*/ 	.word	0x00019e20


	//   ....[82]....
        /*094c*/ 	.word	0x00019e50


	//   ....[83]....
        /*0950*/ 	.word	0x00019e80


	//   ....[84]....
        /*0954*/ 	.word	0x00019eb0


	//   ....[85]....
        /*0958*/ 	.word	0x00019f50


	//   ....[86]....
        /*095c*/ 	.word	0x00019f80


	//   ....[87]....
        /*0960*/ 	.word	0x00019f90


	//   ....[88]....
        /*0964*/ 	.word	0x00019fc0


	//   ....[89]....
        /*0968*/ 	.word	0x0001b840


	//   ....[90]....
        /*096c*/ 	.word	0x0001dfb0


	//   ....[91]....
        /*0970*/ 	.word	0x0001ea70


	//   ....[92]....
        /*0974*/ 	.word	0x0001ea90


	//   ....[93]....
        /*0978*/ 	.word	0x0001eb40


	//   ....[94]....
        /*097c*/ 	.word	0x0001eb50


	//   ....[95]....
        /*0980*/ 	.word	0x0001ebd0


	//   ....[96]....
        /*0984*/ 	.word	0x0001ebe0


	//   ....[97]....
        /*0988*/ 	.word	0x0001ec30


	//   ....[98]....
        /*098c*/ 	.word	0x0001ec50


	//   ....[99]....
        /*0990*/ 	.word	0x00022680


	//   ....[100]....
        /*0994*/ 	.word	0x00022700


	//   ....[101]....
        /*0998*/ 	.word	0x00022730


	//   ....[102]....
        /*099c*/ 	.word	0x00022740


	//   ....[103]....
        /*09a0*/ 	.word	0x00022770


	//   ....[104]....
        /*09a4*/ 	.word	0x000227a0


	//   ....[105]....
        /*09a8*/ 	.word	0x000227d0


	//   ....[106]....
        /*09ac*/ 	.word	0x00022800


	//   ....[107]....
        /*09b0*/ 	.word	0x000229c0


	//   ....[108]....
        /*09b4*/ 	.word	0x000229f0


	//   ....[109]....
        /*09b8*/ 	.word	0x00022a20


	//   ....[110]....
        /*09bc*/ 	.word	0x00022a50


	//   ....[111]....
        /*09c0*/ 	.word	0x00022a80


	//   ....[112]....
        /*09c4*/ 	.word	0x00022ab0


	//   ....[113]....
        /*09c8*/ 	.word	0x00022b80


	//   ....[114]....
        /*09cc*/ 	.word	0x00022ba0


	//   ....[115]....
        /*09d0*/ 	.word	0x00022bb0


	//   ....[116]....
        /*09d4*/ 	.word	0x00022c30


	//   ....[117]....
        /*09d8*/ 	.word	0x00023760


	//   ....[118]....
        /*09dc*/ 	.word	0x00023c20


	//   ....[119]....
        /*09e0*/ 	.word	0x00023cb0


	//   ....[120]....
        /*09e4*/ 	.word	0x00023d00


	//   ....[121]....
        /*09e8*/ 	.word	0x00023d50


	//   ....[122]....
        /*09ec*/ 	.word	0x00023de0


	//   ....[123]....
        /*09f0*/ 	.word	0x00023e70


	//   ....[124]....
        /*09f4*/ 	.word	0x00023ec0


	//   ....[125]....
        /*09f8*/ 	.word	0x00023f10


	//   ....[126]....
        /*09fc*/ 	.word	0x00024000


	//   ....[127]....
        /*0a00*/ 	.word	0x00024090


	//   ....[128]....
        /*0a04*/ 	.word	0x000240e0


	//   ....[129]....
        /*0a08*/ 	.word	0x00024140


	//   ....[130]....
        /*0a0c*/ 	.word	0x000241e0


	//   ....[131]....
        /*0a10*/ 	.word	0x00024270


	//   ....[132]....
        /*0a14*/ 	.word	0x000242c0


	//   ....[133]....
        /*0a18*/ 	.word	0x00024310


	//   ....[134]....
        /*0a1c*/ 	.word	0x000246c0


	//   ....[135]....
        /*0a20*/ 	.word	0x000249a0


	//   ....[136]....
        /*0a24*/ 	.word	0x00024b60


	//   ....[137]....
        /*0a28*/ 	.word	0x00024bb0


	//   ....[138]....
        /*0a2c*/ 	.word	0x00024c10


	//   ....[139]....
        /*0a30*/ 	.word	0x00024d00


	//   ....[140]....
        /*0a34*/ 	.word	0x00024d60


	//   ....[141]....
        /*0a38*/ 	.word	0x00024e50


	//   ....[142]....
        /*0a3c*/ 	.word	0x00024eb0


	//   ....[143]....
        /*0a40*/ 	.word	0x00024f80


	//   ....[144]....
        /*0a44*/ 	.word	0x000252b0


	//   ....[145]....
        /*0a48*/ 	.word	0x00025350


	//   ....[146]....
        /*0a4c*/ 	.word	0x000254f0


	//   ....[147]....
        /*0a50*/ 	.word	0x00025570


	//   ....[148]....
        /*0a54*/ 	.word	0x000255f0


	//   ....[149]....
        /*0a58*/ 	.word	0x00025670


	//   ....[150]....
        /*0a5c*/ 	.word	0x000256f0


	//   ....[151]....
        /*0a60*/ 	.word	0x00025780


	//   ....[152]....
        /*0a64*/ 	.word	0x00025820


	//   ....[153]....
        /*0a68*/ 	.word	0x000258d0


	//   ....[154]....
        /*0a6c*/ 	.word	0x00025950


	//   ....[155]....
        /*0a70*/ 	.word	0x000259d0


	//   ....[156]....
        /*0a74*/ 	.word	0x00025a50


	//   ....[157]....
        /*0a78*/ 	.word	0x00025ae0


	//   ....[158]....
        /*0a7c*/ 	.word	0x00025b60


	//   ....[159]....
        /*0a80*/ 	.word	0x00025c10


	//   ....[160]....
        /*0a84*/ 	.word	0x00025c60


	//   ....[161]....
        /*0a88*/ 	.word	0x00025d20


	//   ....[162]....
        /*0a8c*/ 	.word	0x00025e50


	//----- nvinfo : EIATTR_REG_RECONFIG
	.align		4
.L_859:
        /*0a90*/ 	.byte	0x01, 0x54
	.zero		2


	//----- nvinfo : EIATTR_SYSCALL_OFFSETS
	.align		4
        /*0a94*/ 	.byte	0x04, 0x46
        /*0a96*/ 	.short	(.L_861 - .L_860)


	//   ....[0]....
.L_860:
        /*0a98*/ 	.word	0x00002370


	//   ....[1]....
        /*0a9c*/ 	.word	0x000024c0


	//   ....[2]....
        /*0aa0*/ 	.word	0x00007da0


	//   ....[3]....
        /*0aa4*/ 	.word	0x000080c0


	//   ....[4]....
        /*0aa8*/ 	.word	0x0001dbe0


	//   ....[5]....
        /*0aac*/ 	.word	0x0001dd30


	//   ....[6]....
        /*0ab0*/ 	.word	0x0001de20


	//   ....[7]....
        /*0ab4*/ 	.word	0x0001e650


	//----- nvinfo : EIATTR_MBARRIER_INSTR_OFFSETS
	.align		4
.L_861:
        /*0ab8*/ 	.byte	0x04, 0x39
        /*0aba*/ 	.short	(.L_863 - .L_862)


	//   ....[0]....
.L_862:
        /*0abc*/ 	.word	0x000002d0
        /*0ac0*/ 	.word	0x000000ff
        /*0ac4*/ 	.word	0x00028c00
        /*0ac8*/ 	.short	0x0100
        /*0aca*/ 	.byte	0x08
	.zero		1


	//   ....[1]....
        /*0acc*/ 	.word	0x000002e0
        /*0ad0*/ 	.word	0x000000ff
        /*0ad4*/ 	.word	0x00028c20
        /*0ad8*/ 	.short	0x0100
        /*0ada*/ 	.byte	0x08
	.zero		1


	//   ....[2]....
        /*0adc*/ 	.word	0x00000390
        /*0ae0*/ 	.word	0x000000ff
        /*0ae4*/ 	.word	0x00028c30
        /*0ae8*/ 	.short	0x0100
        /*0aea*/ 	.byte	0x06
	.zero		1


	//   ....[3]....
        /*0aec*/ 	.word	0x000003a0
        /*0af0*/ 	.word	0x000000ff
        /*0af4*/ 	.word	0x00028c40
        /*0af8*/ 	.short	0x0100
        /*0afa*/ 	.byte	0x06
	.zero		1


	//   ....[4]....
        /*0afc*/ 	.word	0x000003b0
        /*0b00*/ 	.word	0x000000ff
        /*0b04*/ 	.word	0x00028c38
        /*0b08*/ 	.short	0x0100
        /*0b0a*/ 	.byte	0x06
	.zero		1


	//   ....[5]....
        /*0b0c*/ 	.word	0x000003c0
        /*0b10*/ 	.word	0x000000ff
        /*0b14*/ 	.word	0x00028c48
        /*0b18*/ 	.short	0x0100
        /*0b1a*/ 	.byte	0x06
	.zero		1


	//   ....[6]....
        /*0b1c*/ 	.word	0x000004f0
        /*0b20*/ 	.word	0x000000ff
        /*0b24*/ 	.word	0x00028c50
        /*0b28*/ 	.short	0x0100
        /*0b2a*/ 	.byte	0x08
	.zero		1


	//   ....[7]....
        /*0b2c*/ 	.word	0x00000500
        /*0b30*/ 	.word	0x000000ff
        /*0b34*/ 	.word	0x00028c60
        /*0b38*/ 	.short	0x0100
        /*0b3a*/ 	.byte	0x08
	.zero		1


	//   ....[8]....
        /*0b3c*/ 	.word	0x00000510
        /*0b40*/ 	.word	0x000000ff
        /*0b44*/ 	.word	0x00028c58
        /*0b48*/ 	.short	0x0100
        /*0b4a*/ 	.byte	0x08
	.zero		1


	//   ....[9]....
        /*0b4c*/ 	.word	0x00000520
        /*0b50*/ 	.word	0x000000ff
        /*0b54*/ 	.word	0x00028c68
        /*0b58*/ 	.short	0x0100
        /*0b5a*/ 	.byte	0x08
	.zero		1


	//   ....[10]....
        /*0b5c*/ 	.word	0x00000610
        /*0b60*/ 	.word	0x000000ff
        /*0b64*/ 	.word	0x00028c70
        /*0b68*/ 	.short	0x0100
        /*0b6a*/ 	.byte	0x06
	.zero		1


	//   ....[11]....
        /*0b6c*/ 	.word	0x00000620
        /*0b70*/ 	.word	0x000000ff
        /*0b74*/ 	.word	0x00028c80
        /*0b78*/ 	.short	0x0100
        /*0b7a*/ 	.byte	0x06
	.zero		1


	//   ....[12]....
        /*0b7c*/ 	.word	0x00000630
        /*0b80*/ 	.word	0x000000ff
        /*0b84*/ 	.word	0x00028c78
        /*0b88*/ 	.short	0x0100
        /*0b8a*/ 	.byte	0x06
	.zero		1


	//   ....[13]....
        /*0b8c*/ 	.word	0x00000640
        /*0b90*/ 	.word	0x000000ff
        /*0b94*/ 	.word	0x00028c88
        /*0b98*/ 	.short	0x0100
        /*0b9a*/ 	.byte	0x06
	.zero		1


	//   ....[14]....
        /*0b9c*/ 	.word	0x00000770
        /*0ba0*/ 	.word	0x000000ff
        /*0ba4*/ 	.word	0x00028c90
        /*0ba8*/ 	.short	0x0100
        /*0baa*/ 	.byte	0x08
	.zero		1


	//   ....[15]....
        /*0bac*/ 	.word	0x00000780
        /*0bb0*/ 	.word	0x000000ff
        /*0bb4*/ 	.word	0x00028ca0
        /*0bb8*/ 	.short	0x0100
        /*0bba*/ 	.byte	0x08
	.zero		1


	//   ....[16]....
        /*0bbc*/ 	.word	0x00000790
        /*0bc0*/ 	.word	0x000000ff
        /*0bc4*/ 	.word	0x00028c98
        /*0bc8*/ 	.short	0x0100
        /*0bca*/ 	.byte	0x08
	.zero		1


	//   ....[17]....
        /*0bcc*/ 	.word	0x000007a0
        /*0bd0*/ 	.word	0x000000ff
        /*0bd4*/ 	.word	0x00028ca8
        /*0bd8*/ 	.short	0x0100
        /*0bda*/ 	.byte	0x08
	.zero		1


	//   ....[18]....
        /*0bdc*/ 	.word	0x000008d0
        /*0be0*/ 	.word	0x000000ff
        /*0be4*/ 	.word	0x00028cb0
        /*0be8*/ 	.short	0x0100
        /*0bea*/ 	.byte	0x08
	.zero		1


	//   ....[19]....
        /*0bec*/ 	.word	0x000008e0
        /*0bf0*/ 	.word	0x000000ff
        /*0bf4*/ 	.word	0x00028cc0
        /*0bf8*/ 	.short	0x0100
        /*0bfa*/ 	.byte	0x08
	.zero		1


	//   ....[20]....
        /*0bfc*/ 	.word	0x000008f0
        /*0c00*/ 	.word	0x000000ff
        /*0c04*/ 	.word	0x00028cb8
        /*0c08*/ 	.short	0x0100
        /*0c0a*/ 	.byte	0x08
	.zero		1


	//   ....[21]....
        /*0c0c*/ 	.word	0x00000900
        /*0c10*/ 	.word	0x000000ff
        /*0c14*/ 	.word	0x00028cc8
        /*0c18*/ 	.short	0x0100
        /*0c1a*/ 	.byte	0x08
	.zero		1


	//   ....[22]....
        /*0c1c*/ 	.word	0x00003030
        /*0c20*/ 	.word	0x0000004a
        /*0c24*/ 	.word	0x00028c90
        /*0c28*/ 	.short	0x010a
        /*0c2a*/ 	.byte	0x3f
	.zero		1


	//   ....[23]....
        /*0c2c*/ 	.word	0x000039f0
        /*0c30*/ 	.word	0x0000004a
        /*0c34*/ 	.word	0x00028c90
        /*0c38*/ 	.short	0x010a
        /*0c3a*/ 	.byte	0x3f
	.zero		1


	//   ....[24]....
        /*0c3c*/ 	.word	0x00004290
        /*0c40*/ 	.word	0x0000004a
        /*0c44*/ 	.word	0x00028c90
        /*0c48*/ 	.short	0x010a
        /*0c4a*/ 	.byte	0x3f
	.zero		1


	//   ....[25]....
        /*0c4c*/ 	.word	0x00004490
        /*0c50*/ 	.word	0x00000004
        /*0c54*/ 	.word	0x00000000
        /*0c58*/ 	.short	0x0101
        /*0c5a*/ 	.byte	0x3f
	.zero		1


	//   ....[26]....
        /*0c5c*/ 	.word	0x000044d0
        /*0c60*/ 	.word	0x0000004a
        /*0c64*/ 	.word	0x00028cb0
        /*0c68*/ 	.short	0x010a
        /*0c6a*/ 	.byte	0x3f
	.zero		1


	//   ....[27]....
        /*0c6c*/ 	.word	0x00004b30
        /*0c70*/ 	.word	0x0000004a
        /*0c74*/ 	.word	0x00000000
        /*0c78*/ 	.short	0x0101
        /*0c7a*/ 	.byte	0x3f
	.zero		1


	//   ....[28]....
        /*0c7c*/ 	.word	0x000057d0
        /*0c80*/ 	.word	0x00000009
        /*0c84*/ 	.word	0x00028c50
        /*0c88*/ 	.short	0x010a
        /*0c8a*/ 	.byte	0x3f
	.zero		1


	//   ....[29]....
        /*0c8c*/ 	.word	0x00005b90
        /*0c90*/ 	.word	0x00000009
        /*0c94*/ 	.word	0x00000000
        /*0c98*/ 	.short	0x0101
        /*0c9a*/ 	.byte	0x3f
	.zero		1


	//   ....[30]....
        /*0c9c*/ 	.word	0x000064d0
        /*0ca0*/ 	.word	0x00000015
        /*0ca4*/ 	.word	0x00028c50
        /*0ca8*/ 	.short	0x010a
        /*0caa*/ 	.byte	0x3f
	.zero		1


	//   ....[31]....
        /*0cac*/ 	.word	0x00006520
        /*0cb0*/ 	.word	0x00000015
        /*0cb4*/ 	.word	0x00028c50
        /*0cb8*/ 	.short	0x010a
        /*0cba*/ 	.byte	0x3f
	.zero		1


	//   ....[32]....
        /*0cbc*/ 	.word	0x000067f0
        /*0cc0*/ 	.word	0x00000015
        /*0cc4*/ 	.word	0x00000000
        /*0cc8*/ 	.short	0x0101
        /*0cca*/ 	.byte	0x3f
	.zero		1


	//   ....[33]....
        /*0ccc*/ 	.word	0x00007e30
        /*0cd0*/ 	.word	0x00000002
        /*0cd4*/ 	.word	0x00028c00
        /*0cd8*/ 	.short	0x010a
        /*0cda*/ 	.byte	0x3f
	.zero		1


	//   ....[34]....
        /*0cdc*/ 	.word	0x00007e80
        /*0ce0*/ 	.word	0x00000002
        /*0ce4*/ 	.word	0x00028c00
        /*0ce8*/ 	.short	0x010a
        /*0cea*/ 	.byte	0x3f
	.zero		1


	//   ....[35]....
        /*0cec*/ 	.word	0x00008940
        /*0cf0*/ 	.word	0x00000002
        /*0cf4*/ 	.word	0x00028c00
        /*0cf8*/ 	.short	0x010a
        /*0cfa*/ 	.byte	0x3f
	.zero		1


	//   ....[36]....
        /*0cfc*/ 	.word	0x00009d20
        /*0d00*/ 	.word	0x00000002
        /*0d04*/ 	.word	0x00028c00
        /*0d08*/ 	.short	0x010a
        /*0d0a*/ 	.byte	0x3f
	.zero		1


	//   ....[37]....
        /*0d0c*/ 	.word	0x0000aba0
        /*0d10*/ 	.word	0x0000000c
        /*0d14*/ 	.word	0x00028c30
        /*0d18*/ 	.short	0x010a
        /*0d1a*/ 	.byte	0x3f
	.zero		1


	//   ....[38]....
        /*0d1c*/ 	.word	0x0000ac30
        /*0d20*/ 	.word	0x0000000c
        /*0d24*/ 	.word	0x00028c30
        /*0d28*/ 	.short	0x010a
        /*0d2a*/ 	.byte	0x3f
	.zero		1


	//   ....[39]....
        /*0d2c*/ 	.word	0x0000b350
        /*0d30*/ 	.word	0x00000003
        /*0d34*/ 	.word	0x00000000
        /*0d38*/ 	.short	0x0101
        /*0d3a*/ 	.byte	0x3f
	.zero		1


	//   ....[40]....
        /*0d3c*/ 	.word	0x0000cb70
        /*0d40*/ 	.word	0x0000000c
        /*0d44*/ 	.word	0x00028c50
        /*0d48*/ 	.short	0x010a
        /*0d4a*/ 	.byte	0x3f
	.zero		1


	//   ....[41]....
        /*0d4c*/ 	.word	0x0000cc30
        /*0d50*/ 	.word	0x0000000c
        /*0d54*/ 	.word	0x00028c50
        /*0d58*/ 	.short	0x010a
        /*0d5a*/ 	.byte	0x3f
	.zero		1


	//   ....[42]....
        /*0d5c*/ 	.word	0x0000cf50
        /*0d60*/ 	.word	0x0000000c
        /*0d64*/ 	.word	0x00000000
        /*0d68*/ 	.short	0x0101
        /*0d6a*/ 	.byte	0x3f
	.zero		1


	//   ....[43]....
        /*0d6c*/ 	.word	0x0000d1e0
        /*0d70*/ 	.word	0x000000d7
        /*0d74*/ 	.word	0x00028c30
        /*0d78*/ 	.short	0x010a
        /*0d7a*/ 	.byte	0x3f
	.zero		1


	//   ....[44]....
        /*0d7c*/ 	.word	0x0000d250
        /*0d80*/ 	.word	0x000000d7
        /*0d84*/ 	.word	0x00028c30
        /*0d88*/ 	.short	0x010a
        /*0d8a*/ 	.byte	0x3f
	.zero		1


	//   ....[45]....
        /*0d8c*/ 	.word	0x0000d770
        /*0d90*/ 	.word	0x00000014
        /*0d94*/ 	.word	0x00000000
        /*0d98*/ 	.short	0x0101
        /*0d9a*/ 	.byte	0x3f
	.zero		1


	//   ....[46]....
        /*0d9c*/ 	.word	0x0000f630
        /*0da0*/ 	.word	0x000000d7
        /*0da4*/ 	.word	0x00028c50
        /*0da8*/ 	.short	0x010a
        /*0daa*/ 	.byte	0x3f
	.zero		1


	//   ....[47]....
        /*0dac*/ 	.word	0x0000f680
        /*0db0*/ 	.word	0x000000d7
        /*0db4*/ 	.word	0x00028c50
        /*0db8*/ 	.short	0x010a
        /*0dba*/ 	.byte	0x3f
	.zero		1


	//   ....[48]....
        /*0dbc*/ 	.word	0x0000f980
        /*0dc0*/ 	.word	0x000000d7
        /*0dc4*/ 	.word	0x00000000
        /*0dc8*/ 	.short	0x0101
        /*0dca*/ 	.byte	0x3f
	.zero		1


	//   ....[49]....
        /*0dcc*/ 	.word	0x0000fd80
        /*0dd0*/ 	.word	0x0000000c
        /*0dd4*/ 	.word	0x00028c30
        /*0dd8*/ 	.short	0x010a
        /*0dda*/ 	.byte	0x3f
	.zero		1


	//   ....[50]....
        /*0ddc*/ 	.word	0x0000fdf0
        /*0de0*/ 	.word	0x0000000c
        /*0de4*/ 	.word	0x00028c30
        /*0de8*/ 	.short	0x010a
        /*0dea*/ 	.byte	0x3f
	.zero		1


	//   ....[51]....
        /*0dec*/ 	.word	0x00010900
        /*0df0*/ 	.word	0x0000000f
        /*0df4*/ 	.word	0x00000000
        /*0df8*/ 	.short	0x0101
        /*0dfa*/ 	.byte	0x3f
	.zero		1


	//   ....[52]....
        /*0dfc*/ 	.word	0x00011760
        /*0e00*/ 	.word	0x0000000c
        /*0e04*/ 	.word	0x00028c50
        /*0e08*/ 	.short	0x010a
        /*0e0a*/ 	.byte	0x3f
	.zero		1


	//   ....[53]....
        /*0e0c*/ 	.word	0x000117b0
        /*0e10*/ 	.word	0x0000000c
        /*0e14*/ 	.word	0x00028c50
        /*0e18*/ 	.short	0x010a
        /*0e1a*/ 	.byte	0x3f
	.zero		1


	//   ....[54]....
        /*0e1c*/ 	.word	0x00011a90
        /*0e20*/ 	.word	0x0000000c
        /*0e24*/ 	.word	0x00000000
        /*0e28*/ 	.short	0x0101
        /*0e2a*/ 	.byte	0x3f
	.zero		1


	//   ....[55]....
        /*0e2c*/ 	.word	0x00011bd0
        /*0e30*/ 	.word	0x000000ce
        /*0e34*/ 	.word	0x00028c30
        /*0e38*/ 	.short	0x010a
        /*0e3a*/ 	.byte	0x3f
	.zero		1


	//   ....[56]....
        /*0e3c*/ 	.word	0x00011c40
        /*0e40*/ 	.word	0x000000ce
        /*0e44*/ 	.word	0x00028c30
        /*0e48*/ 	.short	0x010a
        /*0e4a*/ 	.byte	0x3f
	.zero		1


	//   ....[57]....
        /*0e4c*/ 	.word	0x00012160
        /*0e50*/ 	.word	0x0000000e
        /*0e54*/ 	.word	0x00000000
        /*0e58*/ 	.short	0x0101
        /*0e5a*/ 	.byte	0x3f
	.zero		1


	//   ....[58]....
        /*0e5c*/ 	.word	0x00014050
        /*0e60*/ 	.word	0x000000ce
        /*0e64*/ 	.word	0x00028c50
        /*0e68*/ 	.short	0x010a
        /*0e6a*/ 	.byte	0x3f
	.zero		1


	//   ....[59]....
        /*0e6c*/ 	.word	0x000140a0
        /*0e70*/ 	.word	0x000000ce
        /*0e74*/ 	.word	0x00028c50
        /*0e78*/ 	.short	0x010a
        /*0e7a*/ 	.byte	0x3f
	.zero		1


	//   ....[60]....
        /*0e7c*/ 	.word	0x000143a0
        /*0e80*/ 	.word	0x000000ce
        /*0e84*/ 	.word	0x00000000
        /*0e88*/ 	.short	0x0101
        /*0e8a*/ 	.byte	0x3f
	.zero		1


	//   ....[61]....
        /*0e8c*/ 	.word	0x00016bc0
        /*0e90*/ 	.word	0x00000008
        /*0e94*/ 	.word	0x00000000
        /*0e98*/ 	.short	0x0101
        /*0e9a*/ 	.byte	0x3f
	.zero		1


	//   ....[62]....
        /*0e9c*/ 	.word	0x00017880
        /*0ea0*/ 	.word	0x00000008
        /*0ea4*/ 	.word	0x00000000
        /*0ea8*/ 	.short	0x0101
        /*0eaa*/ 	.byte	0x3f
	.zero		1


	//   ....[63]....
        /*0eac*/ 	.word	0x0001b920
        /*0eb0*/ 	.word	0x00000012
        /*0eb4*/ 	.word	0x00028c20
        /*0eb8*/ 	.short	0x010a
        /*0eba*/ 	.byte	0x3f
	.zero		1


	//   ....[64]....
        /*0ebc*/ 	.word	0x0001b9f0
        /*0ec0*/ 	.word	0x00000007
        /*0ec4*/ 	.word	0x00028ca0
        /*0ec8*/ 	.short	0x010a
        /*0eca*/ 	.byte	0x3f
	.zero		1


	//   ....[65]....
        /*0ecc*/ 	.word	0x0001bc30
        /*0ed0*/ 	.word	0x00000007
        /*0ed4*/ 	.word	0x00028cc0
        /*0ed8*/ 	.short	0x010a
        /*0eda*/ 	.byte	0x3f
	.zero		1


	//   ....[66]....
        /*0edc*/ 	.word	0x0001c690
        /*0ee0*/ 	.word	0x00000006
        /*0ee4*/ 	.word	0x00028ca0
        /*0ee8*/ 	.short	0x010a
        /*0eea*/ 	.byte	0x3f
	.zero		1


	//   ....[67]....
        /*0eec*/ 	.word	0x0001c8c0
        /*0ef0*/ 	.word	0x00000006
        /*0ef4*/ 	.word	0x00028cc0
        /*0ef8*/ 	.short	0x010a
        /*0efa*/ 	.byte	0x3f
	.zero		1


	//   ....[68]....
        /*0efc*/ 	.word	0x0001e220
        /*0f00*/ 	.word	0x00000000
        /*0f04*/ 	.word	0x00028c40
        /*0f08*/ 	.short	0x010a
        /*0f0a*/ 	.byte	0x3f
	.zero		1


	//   ....[69]....
        /*0f0c*/ 	.word	0x0001ecf0
        /*0f10*/ 	.word	0x00000012
        /*0f14*/ 	.word	0x00028c00
        /*0f18*/ 	.short	0x0107
        /*0f1a*/ 	.byte	0x3f
	.zero		1


	//   ....[70]....
        /*0f1c*/ 	.word	0x0001ede0
        /*0f20*/ 	.word	0x00000012
        /*0f24*/ 	.word	0x00028c00
        /*0f28*/ 	.short	0x0101
        /*0f2a*/ 	.byte	0x3f
	.zero		1


	//   ....[71]....
        /*0f2c*/ 	.word	0x0001ee00
        /*0f30*/ 	.word	0x00000012
        /*0f34*/ 	.word	0x00028c20
        /*0f38*/ 	.short	0x010a
        /*0f3a*/ 	.byte	0x3f
	.zero		1


	//   ....[72]....
        /*0f3c*/ 	.word	0x0001eee0
        /*0f40*/ 	.word	0x00000000
        /*0f44*/ 	.word	0x00028c60
        /*0f48*/ 	.short	0x010a
        /*0f4a*/ 	.byte	0x3f
	.zero		1


	//   ....[73]....
        /*0f4c*/ 	.word	0x0001fbb0
        /*0f50*/ 	.word	0x00000002
        /*0f54*/ 	.word	0x00028c40
        /*0f58*/ 	.short	0x010a
        /*0f5a*/ 	.byte	0x3f
	.zero		1


	//   ....[74]....
        /*0f5c*/ 	.word	0x0001fe00
        /*0f60*/ 	.word	0x00000002
        /*0f64*/ 	.word	0x00028c60
        /*0f68*/ 	.short	0x010a
        /*0f6a*/ 	.byte	0x3f
	.zero		1


	//   ....[75]....
        /*0f6c*/ 	.word	0x000209a0
        /*0f70*/ 	.word	0x00000002
        /*0f74*/ 	.word	0x00028c40
        /*0f78*/ 	.short	0x010a
        /*0f7a*/ 	.byte	0x3f
	.zero		1


	//   ....[76]....
        /*0f7c*/ 	.word	0x00020bf0
        /*0f80*/ 	.word	0x00000002
        /*0f84*/ 	.word	0x00028c60
        /*0f88*/ 	.short	0x010a
        /*0f8a*/ 	.byte	0x3f
	.zero		1


	//   ....[77]....
        /*0f8c*/ 	.word	0x00021730
        /*0f90*/ 	.word	0x00000003
        /*0f94*/ 	.word	0x00028c40
        /*0f98*/ 	.short	0x010a
        /*0f9a*/ 	.byte	0x3f
	.zero		1


	//   ....[78]....
        /*0f9c*/ 	.word	0x00021980
        /*0fa0*/ 	.word	0x00000003
        /*0fa4*/ 	.word	0x00028c60
        /*0fa8*/ 	.short	0x010a
        /*0faa*/ 	.byte	0x3f
	.zero		1


	//   ....[79]....
        /*0fac*/ 	.word	0x000236e0
        /*0fb0*/ 	.word	0x00000000
        /*0fb4*/ 	.word	0x00028c20
        /*0fb8*/ 	.short	0x010a
        /*0fba*/ 	.byte	0x3f
	.zero		1


	//   ....[80]....
        /*0fbc*/ 	.word	0x000238c0
        /*0fc0*/ 	.word	0x00000006
        /*0fc4*/ 	.word	0x00000000
        /*0fc8*/ 	.short	0x010a
        /*0fca*/ 	.byte	0x3f
	.zero		1


	//   ....[81]....
        /*0fcc*/ 	.word	0x000238f0
        /*0fd0*/ 	.word	0x00000007
        /*0fd4*/ 	.word	0x00000000
        /*0fd8*/ 	.short	0x010a
        /*0fda*/ 	.byte	0x3f
	.zero		1


	//   ....[82]....
        /*0fdc*/ 	.word	0x00023950
        /*0fe0*/ 	.word	0x00000004
        /*0fe4*/ 	.word	0x00000000
        /*0fe8*/ 	.short	0x010a
        /*0fea*/ 	.byte	0x3f
	.zero		1


	//   ....[83]....
        /*0fec*/ 	.word	0x00023980
        /*0ff0*/ 	.word	0x00000003
        /*0ff4*/ 	.word	0x00000000
        /*0ff8*/ 	.short	0x010a
        /*0ffa*/ 	.byte	0x3f
	.zero		1


	//   ....[84]....
        /*0ffc*/ 	.word	0x000239e0
        /*1000*/ 	.word	0x0000004a
        /*1004*/ 	.word	0x00028c90
        /*1008*/ 	.short	0x010a
        /*100a*/ 	.byte	0x3f
	.zero		1


	//   ....[85]....
        /*100c*/ 	.word	0x00023a30
        /*1010*/ 	.word	0x0000004a
        /*1014*/ 	.word	0x00028c90
        /*1018*/ 	.short	0x010a
        /*101a*/ 	.byte	0x3f
	.zero		1


	//   ....[86]....
        /*101c*/ 	.word	0x00023a80
        /*1020*/ 	.word	0x0000004a
        /*1024*/ 	.word	0x00028c90
        /*1028*/ 	.short	0x010a
        /*102a*/ 	.byte	0x3f
	.zero		1


	//   ....[87]....
        /*102c*/ 	.word	0x00023ad0
        /*1030*/ 	.word	0x0000004a
        /*1034*/ 	.word	0x00028cb0
        /*1038*/ 	.short	0x010a
        /*103a*/ 	.byte	0x3f
	.zero		1


	//   ....[88]....
        /*103c*/ 	.word	0x00023b20
        /*1040*/ 	.word	0x00000009
        /*1044*/ 	.word	0x00028c50
        /*1048*/ 	.short	0x010a
        /*104a*/ 	.byte	0x3f
	.zero		1


	//   ....[89]....
        /*104c*/ 	.word	0x00023b70
        /*1050*/ 	.word	0x00000015
        /*1054*/ 	.word	0x00028c50
        /*1058*/ 	.short	0x010a
        /*105a*/ 	.byte	0x3f
	.zero		1


	//   ....[90]....
        /*105c*/ 	.word	0x00023f50
        /*1060*/ 	.word	0x00000002
        /*1064*/ 	.word	0x00028c00
        /*1068*/ 	.short	0x010a
        /*106a*/ 	.byte	0x3f
	.zero		1


	//   ....[91]....
        /*106c*/ 	.word	0x00024360
        /*1070*/ 	.word	0x00000002
        /*1074*/ 	.word	0x00028c00
        /*1078*/ 	.short	0x010a
        /*107a*/ 	.byte	0x3f
	.zero		1


	//   ....[92]....
        /*107c*/ 	.word	0x000243b0
        /*1080*/ 	.word	0x0000000c
        /*1084*/ 	.word	0x00028c30
        /*1088*/ 	.short	0x010a
        /*108a*/ 	.byte	0x3f
	.zero		1


	//   ....[93]....
        /*108c*/ 	.word	0x00024400
        /*1090*/ 	.word	0x0000000c
        /*1094*/ 	.word	0x00028c50
        /*1098*/ 	.short	0x010a
        /*109a*/ 	.byte	0x3f
	.zero		1


	//   ....[94]....
        /*109c*/ 	.word	0x00024450
        /*10a0*/ 	.word	0x000000d7
        /*10a4*/ 	.word	0x00028c30
        /*10a8*/ 	.short	0x010a
        /*10aa*/ 	.byte	0x3f
	.zero		1


	//   ....[95]....
        /*10ac*/ 	.word	0x000244a0
        /*10b0*/ 	.word	0x000000d7
        /*10b4*/ 	.word	0x00028c50
        /*10b8*/ 	.short	0x010a
        /*10ba*/ 	.byte	0x3f
	.zero		1


	//   ....[96]....
        /*10bc*/ 	.word	0x000244f0
        /*10c0*/ 	.word	0x0000000c
        /*10c4*/ 	.word	0x00028c30
        /*10c8*/ 	.short	0x010a
        /*10ca*/ 	.byte	0x3f
	.zero		1


	//   ....[97]....
        /*10cc*/ 	.word	0x00024540
        /*10d0*/ 	.word	0x0000000c
        /*10d4*/ 	.word	0x00028c50
        /*10d8*/ 	.short	0x010a
        /*10da*/ 	.byte	0x3f
	.zero		1


	//   ....[98]....
        /*10dc*/ 	.word	0x00024590
        /*10e0*/ 	.word	0x000000ce
        /*10e4*/ 	.word	0x00028c30
        /*10e8*/ 	.short	0x010a
        /*10ea*/ 	.byte	0x3f
	.zero		1


	//   ....[99]....
        /*10ec*/ 	.word	0x000245e0
        /*10f0*/ 	.word	0x000000ce
        /*10f4*/ 	.word	0x00028c50
        /*10f8*/ 	.short	0x010a
        /*10fa*/ 	.byte	0x3f
	.zero		1


	//   ....[100]....
        /*10fc*/ 	.word	0x00024780
        /*1100*/ 	.word	0x00000012
        /*1104*/ 	.word	0x00028c20
        /*1108*/ 	.short	0x010a
        /*110a*/ 	.byte	0x3f
	.zero		1


	//   ....[101]....
        /*110c*/ 	.word	0x000247d0
        /*1110*/ 	.word	0x00000007
        /*1114*/ 	.word	0x00028ca0
        /*1118*/ 	.short	0x010a
        /*111a*/ 	.byte	0x3f
	.zero		1


	//   ....[102]....
        /*111c*/ 	.word	0x00024820
        /*1120*/ 	.word	0x00000007
        /*1124*/ 	.word	0x00028cc0
        /*1128*/ 	.short	0x010a
        /*112a*/ 	.byte	0x3f
	.zero		1


	//   ....[103]....
        /*112c*/ 	.word	0x00024870
        /*1130*/ 	.word	0x00000006
        /*1134*/ 	.word	0x00028ca0
        /*1138*/ 	.short	0x010a
        /*113a*/ 	.byte	0x3f
	.zero		1


	//   ....[104]....
        /*113c*/ 	.word	0x000248c0
        /*1140*/ 	.word	0x00000006
        /*1144*/ 	.word	0x00028cc0
        /*1148*/ 	.short	0x010a
        /*114a*/ 	.byte	0x3f
	.zero		1


	//   ....[105]....
        /*114c*/ 	.word	0x00024a60
        /*1150*/ 	.word	0x00000000
        /*1154*/ 	.word	0x00028c40
        /*1158*/ 	.short	0x010a
        /*115a*/ 	.byte	0x3f
	.zero		1


	//   ....[106]....
        /*115c*/ 	.word	0x00024fc0
        /*1160*/ 	.word	0x00000012
        /*1164*/ 	.word	0x00028c20
        /*1168*/ 	.short	0x010a
        /*116a*/ 	.byte	0x3f
	.zero		1


	//   ....[107]....
        /*116c*/ 	.word	0x00025010
        /*1170*/ 	.word	0x00000000
        /*1174*/ 	.word	0x00028c60
        /*1178*/ 	.short	0x010a
        /*117a*/ 	.byte	0x3f
	.zero		1


	//   ....[108]....
        /*117c*/ 	.word	0x00025060
        /*1180*/ 	.word	0x00000002
        /*1184*/ 	.word	0x00028c40
        /*1188*/ 	.short	0x010a
        /*118a*/ 	.byte	0x3f
	.zero		1


	//   ....[109]....
        /*118c*/ 	.word	0x000250b0
        /*1190*/ 	.word	0x00000002
        /*1194*/ 	.word	0x00028c60
        /*1198*/ 	.short	0x010a
        /*119a*/ 	.byte	0x3f
	.zero		1


	//   ....[110]....
        /*119c*/ 	.word	0x00025100
        /*11a0*/ 	.word	0x00000002
        /*11a4*/ 	.word	0x00028c40
        /*11a8*/ 	.short	0x010a
        /*11aa*/ 	.byte	0x3f
	.zero		1


	//   ....[111]....
        /*11ac*/ 	.word	0x00025150
        /*11b0*/ 	.word	0x00000002
        /*11b4*/ 	.word	0x00028c60
        /*11b8*/ 	.short	0x010a
        /*11ba*/ 	.byte	0x3f
	.zero		1


	//   ....[112]....
        /*11bc*/ 	.word	0x000251a0
        /*11c0*/ 	.word	0x00000003
        /*11c4*/ 	.word	0x00028c40
        /*11c8*/ 	.short	0x010a
        /*11ca*/ 	.byte	0x3f
	.zero		1


	//   ....[113]....
        /*11cc*/ 	.word	0x000251f0
        /*11d0*/ 	.word	0x00000003
        /*11d4*/ 	.word	0x00028c60
        /*11d8*/ 	.short	0x010a
        /*11da*/ 	.byte	0x3f
	.zero		1


	//   ....[114]....
        /*11dc*/ 	.word	0x00025d70
        /*11e0*/ 	.word	0x00000000
        /*11e4*/ 	.word	0x00028c20
        /*11e8*/ 	.short	0x010a
        /*11ea*/ 	.byte	0x3f
	.zero		1


	//   ....[115]....
        /*11ec*/ 	.word	0x00025f10
        /*11f0*/ 	.word	0x00000006
        /*11f4*/ 	.word	0x00000000
        /*11f8*/ 	.short	0x010a
        /*11fa*/ 	.byte	0x3f
	.zero		1


	//   ....[116]....
        /*11fc*/ 	.word	0x00025f60
        /*1200*/ 	.word	0x00000007
        /*1204*/ 	.word	0x00000000
        /*1208*/ 	.short	0x010a
        /*120a*/ 	.byte	0x3f
	.zero		1


	//   ....[117]....
        /*120c*/ 	.word	0x00025fb0
        /*1210*/ 	.word	0x00000004
        /*1214*/ 	.word	0x00000000
        /*1218*/ 	.short	0x010a
        /*121a*/ 	.byte	0x3f
	.zero		1


	//----- nvinfo : EIATTR_NUM_MBARRIERS
	.align		4
.L_863:
        /*121c*/ 	.byte	0x03, 0x38
        /*121e*/ 	.short	0x0016


	//----- nvinfo : EIATTR_EXIT_INSTR_OFFSETS
	.align		4
        /*1220*/ 	.byte	0x04, 0x1c
        /*1222*/ 	.short	(.L_865 - .L_864)


	//   ....[0]....
.L_864:
        /*1224*/ 	.word	0x000239d0


	//----- nvinfo : EIATTR_MAX_THREADS
	.align		4
.L_865:
        /*1228*/ 	.byte	0x04, 0x05
        /*122a*/ 	.short	(.L_867 - .L_866)
.L_866:
        /*122c*/ 	.word	0x00000180
        /*1230*/ 	.word	0x00000001
        /*1234*/ 	.word	0x00000001


	//----- nvinfo : EIATTR_CRS_STACK_SIZE
	.align		4
.L_867:
        /*1238*/ 	.byte	0x04, 0x1e
        /*123a*/ 	.short	(.L_869 - .L_868)
.L_868:
        /*123c*/ 	.word	0x00000000


	//----- nvinfo : EIATTR_CBANK_PARAM_SIZE
	.align		4
.L_869:
        /*1240*/ 	.byte	0x03, 0x19
        /*1242*/ 	.short	0x0af0


	//----- nvinfo : EIATTR_PARAM_CBANK
	.align		4
        /*1244*/ 	.byte	0x04, 0x0a
        /*1246*/ 	.short	(.L_871 - .L_870)
	.align		4
.L_870:
        /*1248*/ 	.word	index@(.nv.constant0._ZN7cutlass13device_kernelIN5flash11enable_sm90INS1_16FlashAttnFwdSm90INS1_25CollectiveMainloopFwdSm90ILi2EN4cute5tupleIJNS5_1CILi1EEES8_S8_EEENS6_IJNS7_ILi64EEESA_SA_EEELi512ENS_6half_tEfNS_4arch4Sm90ELb0ELb1ELb1ELb1ELb0ELb1ELb0ELb0ELb0ELb1ELb1ELb0EEENS1_21CollectiveEpilogueFwdINS6_IJSA_NS7_ILi512EEESA_EEES9_SC_SE_Li256ELb1ELb1ELb1ELb0EEENS1_36VarlenDynamicPersistentTileSchedulerILi64ELi64ELi256ELi128ELb1ELb1ELb1ELb1ELb0ELb1EEEEEEEEEvNT_6ParamsE)
        /*124c*/ 	.short	0x0210
        /*124e*/ 	.short	0x0af0


	//----- nvinfo : EIATTR_SW_WAR
	.align		4
.L_871:
        /*1250*/ 	.byte	0x04, 0x36
        /*1252*/ 	.short	(.L_873 - .L_872)
.L_872:
        /*1254*/ 	.word	0x00000008
.L_873:


//--------------------- .nv.info._ZN7cutlass13device_kernelIN5flash11enable_sm90INS1_16FlashAttnFwdSm90INS1_25CollectiveMainloopFwdSm90ILi2EN4cute5tupleIJNS5_1CILi1EEES8_S8_EEENS6_IJNS7_ILi64EEESA_SA_EEELi512ENS_6half_tEfNS_4arch4Sm90ELb0ELb1ELb1ELb1ELb0ELb0ELb1ELb0ELb0ELb1ELb1ELb0EEENS1_21CollectiveEpilogueFwdINS6_IJSA_NS7_ILi512EEESA_EEES9_SC_SE_Li256ELb1ELb1ELb1ELb0EEENS1_36VarlenDynamicPersistentTileSchedulerILi64ELi64ELi256ELi128ELb1ELb1ELb1ELb1ELb0ELb1EEEEEEEEEvNT_6ParamsE --------------------------
	.section	.nv.info._ZN7cutlass13device_kernelIN5flash11enable_sm90INS1_16FlashAttnFwdSm90INS1_25CollectiveMainloopFwdSm90ILi2EN4cute5tupleIJNS5_1CILi1EEES8_S8_EEENS6_IJNS7_ILi64EEESA_SA_EEELi512ENS_6half_tEfNS_4arch4Sm90ELb0ELb1ELb1ELb1ELb0ELb0ELb1ELb0ELb0ELb1ELb1ELb0EEENS1_21CollectiveEpilogueFwdINS6_IJSA_NS7_ILi512EEESA_EEES9_SC_SE_Li256ELb1ELb1ELb1ELb0EEENS1_36VarlenDynamicPersistentTileSchedulerILi64ELi64ELi256ELi128ELb1ELb1ELb1ELb1ELb0ELb1EEEEEEEEEvNT_6ParamsE,"",@"SHT_CUDA_INFO"
	.sectionflags	@""
	.align	4


	//----- nvinfo : EIATTR_CUDA_API_VERSION
	.align		4
        /*0000*/ 	.byte	0x04, 0x37
        /*0002*/ 	.short	(.L_875 - .L_874)
.L_874:
        /*0004*/ 	.word	0x00000082


	//----- nvinfo : EIATTR_KPARAM_INFO
	.align		4
.L_875:
        /*0008*/ 	.byte	0x04, 0x17
        /*000a*/ 	.short	(.L_877 - .L_876)
.L_876:
        /*000c*/ 	.word	0x00000000
        /*0010*/ 	.short	0x0000
        /*0012*/ 	.short	0x0070
        /*0014*/ 	.byte	0x00, 0xf0, 0x01, 0x2e


	//----- nvinfo : EIATTR_SPARSE_MMA_MASK
	.align		4
.L_877:
        /*0018*/ 	.byte	0x03, 0x50
        /*001a*/ 	.short	0x0000


	//----- nvinfo : EIATTR_MAXREG_COUNT
	.align		4
        /*001c*/ 	.byte	0x03, 0x1b
        /*001e*/ 	.short	0x00a8


	//----- nvinfo : EIATTR_NUM_BARRIERS
	.align		4
        /*0020*/ 	.byte	0x02, 0x4c
        /*0022*/ 	.byte	0x10
	.zero		1


	//----- nvinfo : EIATTR_EXTERNS
	.align		4
        /*0024*/ 	.byte	0x04, 0x0f
        /*0026*/ 	.short	(.L_879 - .L_878)


	//   ....[0]....
	.align		4
.L_878:
        /*0028*/ 	.word	index@(__assertfail)


	//----- nvinfo : EIATTR_ANNOTATIONS
	.align		4
.L_879:
        /*002c*/ 	.byte	0x04, 0x55
        /*002e*/ 	.short	(.L_881 - .L_880)


	//   ....[0]....
.L_880:
        /* <DEDUP_REMOVED lines=110> */


	//----- nvinfo : EIATTR_MERCURY_ISA_VERSION
	.align		4
.L_881:
        /*0700*/ 	.byte	0x03, 0x5f
        /*0702*/ 	.short	0x0101


	//----- nvinfo : EIATTR_UNUSED_LOAD_BYTE_OFFSET
	.align		4
        /*0704*/ 	.byte	0x04, 0x44
        /*0706*/ 	.short	(.L_883 - .L_882)


	//   ....[0]....
.L_882:
        /*0708*/ 	.word	0x00000b30
        /*070c*/ 	.word	0x0000fff0


	//   ....[1]....
        /*0710*/ 	.word	0x00027c20
        /*0714*/ 	.word	0x0000fff0


	//----- nvinfo : EIATTR_INT_WARP_WIDE_INSTR_OFFSETS
	.align		4
.L_883:
        /*0718*/ 	.byte	0x04, 0x31
        /*071a*/ 	.short	(.L_885 - .L_884)


	//   ....[0]....
.L_884:
        /*071c*/ 	.word	0x00000160


	//   ....[1]....
        /*0720*/ 	.word	0x00000200


	//   ....[2]....
        /*0724*/ 	.word	0x00000210


	//   ....[3]....
        /*0728*/ 	.word	0x00000280


	//   ....[4]....
        /*072c*/ 	.word	0x0002e8a0


	//   ....[5]....
        /*0730*/ 	.word	0x0002e900


	//   ....[6]....
        /*0734*/ 	.word	0x000342c0


	//   ....[7]....
        /*0738*/ 	.word	0x00034350


	//----- nvinfo : EIATTR_COOP_GROUP_MASK_REGIDS
	.align		4
.L_885:
        /*073c*/ 	.byte	0x04, 0x29
        /*073e*/ 	.short	(.L_887 - .L_886)


	//   ....[0]....
.L_886:
        /*0740*/ 	.word	0xffffffff


	//   ....[1]....
        /*0744*/ 	.word	0xffffffff


	//   ....[2]....
        /*0748*/ 	.word	0xffffffff


	//   ....[3]....
        /*074c*/ 	.word	0xffffffff


	//   ....[4]....
        /*0750*/ 	.word	0xffffffff


	//   ....[5]....
        /*0754*/ 	.word	0xffffffff


	//   ....[6]....
        /*0758*/ 	.word	0xffffffff


	//   ....[7]....
        /*075c*/ 	.word	0xffffffff


	//   ....[8]....
        /*0760*/ 	.word	0xffffffff


	//   ....[9]....
        /*0764*/ 	.word	0xffffffff


	//   ....[10]....
        /*0768*/ 	.word	0xffffffff


	//   ....[11]....
        /*076c*/ 	.word	0xffffffff


	//   ....[12]....
        /*0770*/ 	.word	0xffffffff


	//   ....[13]....
        /*0774*/ 	.word	0xffffffff


	//   ....[14]....
        /*0778*/ 	.word	0xffffffff


	//   ....[15]....
        /*077c*/ 	.word	0xffffffff


	//   ....[16]....
        /*0780*/ 	.word	0xffffffff


	//   ....[17]....
        /*0784*/ 	.word	0xffffffff


	//   ....[18]....
        /*0788*/ 	.word	0xffffffff


	//   ....[19]....
        /*078c*/ 	.word	0xffffffff


	//   ....[20]....
        /*0790*/ 	.word	0xffffffff


	//   ....[21]....
        /*0794*/ 	.word	0xffffffff


	//   ....[22]....
        /*0798*/ 	.word	0xffffffff


	//   ....[23]....
        /*079c*/ 	.word	0xffffffff


	//   ....[24]....
        /*07a0*/ 	.word	0xffffffff


	//   ....[25]....
        /*07a4*/ 	.word	0xffffffff


	//   ....[26]....
        /*07a8*/ 	.word	0xffffffff


	//   ....[27]....
        /*07ac*/ 	.word	0xffffffff


	//   ....[28]....
        /*07b0*/ 	.word	0xffffffff


	//   ....[29]....
        /*07b4*/ 	.word	0xffffffff


	//   ....[30]....
        /*07b8*/ 	.word	0xffffffff


	//   ....[31]....
        /*07bc*/ 	.word	0xffffffff


	//   ....[32]....
        /*07c0*/ 	.word	0xffffffff


	//   ....[33]....
        /*07c4*/ 	.word	0xffffffff


	//   ....[34]....
        /*07c8*/ 	.word	0xffffffff


	//   ....[35]....
        /*07cc*/ 	.word	0xffffffff


	//   ....[36]....
        /*07d0*/ 	.word	0xffffffff


	//   ....[37]....
        /*07d4*/ 	.word	0xffffffff


	//   ....[38]....
        /*07d8*/ 	.word	0xffffffff


	//   ....[39]....
        /*07dc*/ 	.word	0xffffffff


	//   ....[40]....
        /*07e0*/ 	.word	0xffffffff


	//   ....[41]....
        /*07e4*/ 	.word	0xffffffff


	//   ....[42]....
        /*07e8*/ 	.word	0xffffffff


	//   ....[43]....
        /*07ec*/ 	.word	0xffffffff


	//   ....[44]....
        /*07f0*/ 	.word	0xffffffff


	//   ....[45]....
        /*07f4*/ 	.word	0xffffffff


	//   ....[46]....
        /*07f8*/ 	.word	0xffffffff


	//   ....[47]....
        /*07fc*/ 	.word	0xffffffff


	//   ....[48]....
        /*0800*/ 	.word	0xffffffff


	//   ....[49]....
        /*0804*/ 	.word	0xffffffff


	//   ....[50]....
        /*0808*/ 	.word	0xffffffff


	//   ....[51]....
        /*080c*/ 	.word	0xffffffff


	//   ....[52]....
        /*0810*/ 	.word	0xffffffff


	//   ....[53]....
        /*0814*/ 	.word	0xffffffff


	//   ....[54]....
        /*0818*/ 	.word	0xffffffff


	//   ....[55]....
        /*081c*/ 	.word	0xffffffff


	//   ....[56]....
        /*0820*/ 	.word	0xffffffff


	//   ....[57]....
        /*0824*/ 	.word	0xffffffff


	//   ....[58]....
        /*0828*/ 	.word	0xffffffff


	//   ....[59]....
        /*082c*/ 	.word	0xffffffff


	//   ....[60]....
        /*0830*/ 	.word	0xffffffff


	//   ....[61]....
        /*0834*/ 	.word	0xffffffff


	//   ....[62]....
        /*0838*/ 	.word	0xffffffff


	//   ....[63]....
        /*083c*/ 	.word	0xffffffff


	//   ....[64]....
        /*0840*/ 	.word	0xffffffff


	//   ....[65]....
        /*0844*/ 	.word	0xffffffff


	//   ....[66]....
        /*0848*/ 	.word	0xffffffff


	//   ....[67]....
        /*084c*/ 	.word	0xffffffff


	//   ....[68]....
        /*0850*/ 	.word	0xffffffff


	//   ....[69]....
        /*0854*/ 	.word	0xffffffff


	//   ....[70]....
        /*0858*/ 	.word	0xffffffff


	//   ....[71]....
        /*085c*/ 	.word	0xffffffff


	//   ....[72]....
        /*0860*/ 	.word	0xffffffff


	//   ....[73]....
        /*0864*/ 	.word	0xffffffff


	//   ....[74]....
        /*0868*/ 	.word	0xffffffff


	//   ....[75]....
        /*086c*/ 	.word	0xffffffff


	//   ....[76]....
        /*0870*/ 	.word	0xffffffff


	//   ....[77]....
        /*0874*/ 	.word	0xffffffff


	//   ....[78]....
        /*0878*/ 	.word	0xffffffff


	//   ....[79]....
        /*087c*/ 	.word	0xffffffff


	//   ....[80]....
        /*0880*/ 	.word	0xffffffff


	//   ....[81]....
        /*0884*/ 	.word	0xffffffff


	//   ....[82]....
        /*0888*/ 	.word	0xffffffff


	//   ....[83]....
        /*088c*/ 	.word	0xffffffff


	//   ....[84]....
        /*0890*/ 	.word	0xffffffff


	//   ....[85]....
        /*0894*/ 	.word	0xffffffff


	//   ....[86]....
        /*0898*/ 	.word	0xffffffff


	//   ....[87]....
        /*089c*/ 	.word	0xffffffff


	//   ....[88]....
        /*08a0*/ 	.word	0xffffffff


	//   ....[89]....
        /*08a4*/ 	.word	0xffffffff


	//   ....[90]....
        /*08a8*/ 	.word	0xffffffff


	//   ....[91]....
        /*08ac*/ 	.word	0xffffffff


	//   ....[92]....
        /*08b0*/ 	.word	0xffffffff


	//   ....[93]....
        /*08b4*/ 	.word	0xffffffff


	//   ....[94]....
        /*08b8*/ 	.word	0xffffffff


	//   ....[95]....
        /*08bc*/ 	.word	0xffffffff


	//   ....[96]....
        /*08c0*/ 	.word	0xffffffff


	//   ....[97]....
        /*08c4*/ 	.word	0xffffffff


	//   ....[98]....
        /*08c8*/ 	.word	0xffffffff


	//   ....[99]....
        /*08cc*/ 	.word	0xffffffff


	//   ....[100]....
        /*08d0*/ 	.word	0xffffffff


	//   ....[101]....
        /*08d4*/ 	.word	0xffffffff


	//   ....[102]....
        /*08d8*/ 	.word	0xffffffff


	//   ....[103]....
        /*08dc*/ 	.word	0xffffffff


	//   ....[104]....
        /*08e0*/ 	.word	0xffffffff


	//   ....[105]....
        /*08e4*/ 	.word	0x0500000f


	//   ....[106]....
        /*08e8*/ 	.word	0x0500000f


	//   ....[107]....
        /*08ec*/ 	.word	0x0500000f


	//   ....[108]....
        /*08f0*/ 	.word	0x0500000f


	//   ....[109]....
        /*08f4*/ 	.word	0x0500000f


	//   ....[110]....
        /*08f8*/ 	.word	0x0500000f


	//   ....[111]....
        /*08fc*/ 	.word	0x0500000f


	//   ....[112]....
        /*0900*/ 	.word	0x0500000f


	//   ....[113]....
        /*0904*/ 	.word	0x0500000f


	//   ....[114]....
        /*0908*/ 	.word	0x0500000f


	//   ....[115]....
        /*090c*/ 	.word	0x0500000f


	//   ....[116]....
        /*0910*/ 	.word	0x0500000f


	//   ....[117]....
        /*0914*/ 	.word	0x0500000f


	//   ....[118]....
        /*0918*/ 	.word	0x0500000f


	//   ....[119]....
        /*091c*/ 	.word	0x0500000f


	//   ....[120]....
        /*0920*/ 	.word	0x0500000f


	//   ....[121]....
        /*0924*/ 	.word	0x0500000f


	//   ....[122]....
        /*0928*/ 	.word	0x0500000f


	//   ....[123]....
        /*092c*/ 	.word	0x0500000f


	//   ....[124]....
        /*0930*/ 	.word	0x0500000f


	//   ....[125]....
        /*0934*/ 	.word	0x0500000f


	//   ....[126]....
        /*0938*/ 	.word	0x0500000f


	//   ....[127]....
        /*093c*/ 	.word	0x0500000f


	//   ....[128]....
        /*0940*/ 	.word	0x0500000f


	//   ....[129]....
        /*0944*/ 	.word	0x0500000f


	//   ....[130]....
        /*0948*/ 	.word	0x0500000f


	//   ....[131]....
        /*094c*/ 	.word	0x0500000f


	//   ....[132]....
        /*0950*/ 	.word	0x0500000f


	//   ....[133]....
        /*0954*/ 	.word	0x0500000f


	//   ....[134]....
        /*0958*/ 	.word	0x0500000f


	//   ....[135]....
        /*095c*/ 	.word	0x0500000f


	//   ....[136]....
        /*0960*/ 	.word	0x0500000f


	//   ....[137]....
        /*0964*/ 	.word	0x0500000f


	//   ....[138]....
        /*0968*/ 	.word	0x0500000f


	//   ....[139]....
        /*096c*/ 	.word	0x0500000f


	//   ....[140]....
        /*0970*/ 	.word	0x0500000f


	//   ....[141]....
        /*0974*/ 	.word	0xffffffff


	//   ....[142]....
        /*0978*/ 	.word	0xffffffff


	//   ....[143]....
        /*097c*/ 	.word	0xffffffff


	//   ....[144]....
        /*0980*/ 	.word	0xffffffff


	//   ....[145]....
        /*0984*/ 	.word	0xffffffff


	//   ....[146]....
        /*0988*/ 	.word	0xffffffff


	//   ....[147]....
        /*098c*/ 	.word	0xffffffff


	//   ....[148]....
        /*0990*/ 	.word	0xffffffff


	//----- nvinfo : EIATTR_COOP_GROUP_INSTR_OFFSETS
	.align		4
.L_887:
        /*0994*/ 	.byte	0x04, 0x28
        /*0996*/ 	.short	(.L_889 - .L_888)


	//   ....[0]....
.L_888:
        /*0998*/ 	.word	0x00000070


	//   ....[1]....
        /*099c*/ 	.word	0x00000170


	//   ....[2]....
        /*09a0*/ 	.word	0x00000220


	//   ....[3]....
        /*09a4*/ 	.word	0x000003c0


	//   ....[4]....
        /*09a8*/ 	.word	0x00000520


	//   ....[5]....
        /*09ac*/ 	.word	0x00000640


	//   ....[6]....
        /*09b0*/ 	.word	0x000007a0


	//   ....[7]....
        /*09b4*/ 	.word	0x00002b30


	//   ....[8]....
        /*09b8*/ 	.word	0x0000aae0


	//   ....[9]....
        /*09bc*/ 	.word	0x0000cb70


	//   ....[10]....
        /*09c0*/ 	.word	0x0000dec0


	//   ....[11]....
        /*09c4*/ 	.word	0x0000e360


	//   ....[12]....
        /*09c8*/ 	.word	0x0000ee10


	//   ....[13]....
        /*09cc*/ 	.word	0x0000f1f0


	//   ....[14]....
        /*09d0*/ 	.word	0x0000f500


	//   ....[15]....
        /*09d4*/ 	.word	0x0000f520


	//   ....[16]....
        /*09d8*/ 	.word	0x00012230


	//   ....[17]....
        /*09dc*/ 	.word	0x00013cc0


	//   ....[18]....
        /*09e0*/ 	.word	0x00014fc0


	//   ....[19]....
        /*09e4*/ 	.word	0x00015070


	//   ....[20]....
        /*09e8*/ 	.word	0x00015220


	//   ....[21]....
        /*09ec*/ 	.word	0x00015240


	//   ....[22]....
        /*09f0*/ 	.word	0x0001bfa0


	//   ....[23]....
        /*09f4*/ 	.word	0x0001d4d0


	//   ....[24]....
        /*09f8*/ 	.word	0x0001e6b0


	//   ....[25]....
        /*09fc*/ 	.word	0x0001eb90


	//   ....[26]....
        /*0a00*/ 	.word	0x0001f6b0


	//   ....[27]....
        /*0a04*/ 	.word	0x0001f740


	//   ....[28]....
        /*0a08*/ 	.word	0x0001f830


	//   ....[29]....
        /*0a0c*/ 	.word	0x0001f850


	//   ....[30]....
        /*0a10*/ 	.word	0x00026630


	//   ....[31]....
        /*0a14*/ 	.word	0x00026760


	//   ....[32]....
        /*0a18*/ 	.word	0x00026780


	//   ....[33]....
        /*0a1c*/ 	.word	0x000267c0


	//   ....[34]....
        /*0a20*/ 	.word	0x000267e0


	//   ....[35]....
        /*0a24*/ 	.word	0x00028b60


	//   ....[36]....
        /*0a28*/ 	.word	0x00028fd0


	//   ....[37]....
        /*0a2c*/ 	.word	0x00028fe0


	//   ....[38]....
        /*0a30*/ 	.word	0x00028ff0


	//   ....[39]....
        /*0a34*/ 	.word	0x00029000


	//   ....[40]....
        /*0a38*/ 	.word	0x00029c20


	//   ....[41]....
        /*0a3c*/ 	.word	0x00029c50


	//   ....[42]....
        /*0a40*/ 	.word	0x00029e90


	//   ....[43]....
        /*0a44*/ 	.word	0x00029eb0


	//   ....[44]....
        /*0a48*/ 	.word	0x0002a550


	//   ....[45]....
        /*0a4c*/ 	.word	0x0002a560


	//   ....[46]....
        /*0a50*/ 	.word	0x0002afb0


	//   ....[47]....
        /*0a54*/ 	.word	0x0002afd0


	//   ....[48]....
        /*0a58*/ 	.word	0x0002c4e0


	//   ....[49]....
        /*0a5c*/ 	.word	0x0002c520


	//   ....[50]....
        /*0a60*/ 	.word	0x0002c760


	//   ....[51]....
        /*0a64*/ 	.word	0x0002c780


	//   ....[52]....
        /*0a68*/ 	.word	0x0002ca40


	//   ....[53]....
        /*0a6c*/ 	.word	0x0002cc50


	//   ....[54]....
        /*0a70*/ 	.word	0x0002cc80


	//   ....[55]....
        /*0a74*/ 	.word	0x0002ccb0


	//   ....[56]....
        /*0a78*/ 	.word	0x0002cce0


	//   ....[57]....
        /*0a7c*/ 	.word	0x0002cd10


	//   ....[58]....
        /*0a80*/ 	.word	0x0002cd40


	//   ....[59]....
        /*0a84*/ 	.word	0x0002cee0


	//   ....[60]....
        /*0a88*/ 	.word	0x0002cf10


	//   ....[61]....
        /*0a8c*/ 	.word	0x0002cf40


	//   ....[62]....
        /*0a90*/ 	.word	0x0002cf70


	//   ....[63]....
        /*0a94*/ 	.word	0x0002cfa0


	//   ....[64]....
        /*0a98*/ 	.word	0x0002cfd0


	//   ....[65]....
        /*0a9c*/ 	.word	0x0002d070


	//   ....[66]....
        /*0aa0*/ 	.word	0x0002d0a0


	//   ....[67]....
        /*0aa4*/ 	.word	0x0002d0b0


	//   ....[68]....
        /*0aa8*/ 	.word	0x0002d0e0


	//   ....[69]....
        /*0aac*/ 	.word	0x0002ee70


	//   ....[70]....
        /*0ab0*/ 	.word	0x0002f920


	//   ....[71]....
        /*0ab4*/ 	.word	0x0002f930


	//   ....[72]....
        /*0ab8*/ 	.word	0x0002f960


	//   ....[73]....
        /*0abc*/ 	.word	0x0002fa40


	//   ....[74]....
        /*0ac0*/ 	.word	0x0002fa70


	//   ....[75]....
        /*0ac4*/ 	.word	0x0002fad0


	//   ....[76]....
        /*0ac8*/ 	.word	0x0002fae0


	//   ....[77]....
        /*0acc*/ 	.word	0x0002fb50


	//   ....[78]....
        /*0ad0*/ 	.word	0x00030490


	//   ....[79]....
        /*0ad4*/ 	.word	0x00030570


	//   ....[80]....
        /*0ad8*/ 	.word	0x000305a0


	//   ....[81]....
        /*0adc*/ 	.word	0x000306d0


	//   ....[82]....
        /*0ae0*/ 	.word	0x00030840


	//   ....[83]....
        /*0ae4*/ 	.word	0x00030850


	//   ....[84]....
        /*0ae8*/ 	.word	0x000309b0


	//   ....[85]....
        /*0aec*/ 	.word	0x000309c0


	//   ....[86]....
        /*0af0*/ 	.word	0x000345e0


	//   ....[87]....
        /*0af4*/ 	.word	0x000345f0


	//   ....[88]....
        /*0af8*/ 	.word	0x00034640


	//   ....[89]....
        /*0afc*/ 	.word	0x00034680


	//   ....[90]....
        /*0b00*/ 	.word	0x000346b0


	//   ....[91]....
        /*0b04*/ 	.word	0x000346e0


	//   ....[92]....
        /*0b08*/ 	.word	0x00034710


	//   ....[93]....
        /*0b0c*/ 	.word	0x00034740


	//   ....[94]....
        /*0b10*/ 	.word	0x00034900


	//   ....[95]....
        /*0b14*/ 	.word	0x00034930


	//   ....[96]....
        /*0b18*/ 	.word	0x00034960


	//   ....[97]....
        /*0b1c*/ 	.word	0x00034990


	//   ....[98]....
        /*0b20*/ 	.word	0x000349c0


	//   ....[99]....
        /*0b24*/ 	.word	0x000349f0


	//   ....[100]....
        /*0b28*/ 	.word	0x00034ac0


	//   ....[101]....
        /*0b2c*/ 	.word	0x00034ae0


	//   ....[102]....
        /*0b30*/ 	.word	0x00034af0


	//   ....[103]....
        /*0b34*/ 	.word	0x00034b70


	//   ....[104]....
        /*0b38*/ 	.word	0x000356b0


	//   ....[105]....
        /*0b3c*/ 	.word	0x00035c20


	//   ....[106]....
        /*0b40*/ 	.word	0x00035db0


	//   ....[107]....
        /*0b44*/ 	.word	0x00035e10


	//   ....[108]....
        /*0b48*/ 	.word	0x00035e70


	//   ....[109]....
        /*0b4c*/ 	.word	0x00035ec0


	//   ....[110]....
        /*0b50*/ 	.word	0x00036020


	//   ....[111]....
        /*0b54*/ 	.word	0x000360c0


	//   ....[112]....
        /*0b58*/ 	.word	0x00036170


	//   ....[113]....
        /*0b5c*/ 	.word	0x00036250


	//   ....[114]....
        /*0b60*/ 	.word	0x00036410


	//   ....[115]....
        /*0b64*/ 	.word	0x000364f0


	//   ....[116]....
        /*0b68*/ 	.word	0x00036780


	//   ....[117]....
        /*0b6c*/ 	.word	0x00036880


	//   ....[118]....
        /*0b70*/ 	.word	0x00036a60


	//   ....[119]....
        /*0b74*/ 	.word	0x00036b20


	//   ....[120]....
        /*0b78*/ 	.word	0x00036d30


	//   ....[121]....
        /*0b7c*/ 	.word	0x00036d80


	//   ....[122]....
        /*0b80*/ 	.word	0x000370b0


	//   ....[123]....
        /*0b84*/ 	.word	0x00037150


	//   ....[124]....
        /*0b88*/ 	.word	0x000372e0


	//   ....[125]....
        /*0b8c*/ 	.word	0x00037360


	//   ....[126]....
        /*0b90*/ 	.word	0x000373e0


	//   ....[127]....
        /*0b94*/ 	.word	0x00037460


	//   ....[128]....
        /*0b98*/ 	.word	0x000374e0


	//   ....[129]....
        /*0b9c*/ 	.word	0x00037570


	//   ....[130]....
        /*0ba0*/ 	.word	0x00037610


	//   ....[131]....
        /*0ba4*/ 	.word	0x000376c0


	//   ....[132]....
        /*0ba8*/ 	.word	0x00037740


	//   ....[133]....
        /*0bac*/ 	.word	0x000377c0


	//   ....[134]....
        /*0bb0*/ 	.word	0x00037840


	//   ....[135]....
        /*0bb4*/ 	.word	0x000378d0


	//   ....[136]....
        /*0bb8*/ 	.word	0x00037950


	//   ....[137]....
        /*0bbc*/ 	.word	0x00037a00


	//   ....[138]....
        /*0bc0*/ 	.word	0x00037a50


	//   ....[139]....
        /*0bc4*/ 	.word	0x00037b10


	//   ....[140]....
        /*0bc8*/ 	.word	0x00037c40


	//   ....[141]....
        /*0bcc*/ 	.word	0x00039c40


	//   ....[142]....
        /*0bd0*/ 	.word	0x0003b430


	//   ....[143]....
        /*0bd4*/ 	.word	0x0003be50


	//   ....[144]....
        /*0bd8*/ 	.word	0x0003c750


	//   ....[145]....
        /*0bdc*/ 	.word	0x0003c790


	//   ....[146]....
        /*0be0*/ 	.word	0x0003c800


	//   ....[147]....
        /*0be4*/ 	.word	0x0003c820


	//   ....[148]....
        /*0be8*/ 	.word	0x00049940


	//----- nvinfo : EIATTR_REG_RECONFIG
	.align		4
.L_889:
        /*0bec*/ 	.byte	0x01, 0x54
	.zero		2


	//----- nvinfo : EIATTR_SYSCALL_OFFSETS
	.align		4
        /*0bf0*/ 	.byte	0x04, 0x46
        /*0bf2*/ 	.short	(.L_891 - .L_890)


	//   ....[0]....
.L_890:
        /*0bf4*/ 	.word	0x0000b070


	//   ....[1]....
        /*0bf8*/ 	.word	0x0002eaa0


	//   ....[2]....
        /*0bfc*/ 	.word	0x0002ebf0


	//   ....[3]....
        /*0c00*/ 	.word	0x0002ece0


	//   ....[4]....
        /*0c04*/ 	.word	0x0002f520


	//   ....[5]....
        /*0c08*/ 	.word	0x0002fe60


	//----- nvinfo : EIATTR_MBARRIER_INSTR_OFFSETS
	.align		4
.L_891:
        /*0c0c*/ 	.byte	0x04, 0x39
        /*0c0e*/ 	.short	(.L_893 - .L_892)


	//   ....[0]....
.L_892:
        /*0c10*/ 	.word	0x000002a0
        /*0c14*/ 	.word	0x000000ff
        /*0c18*/ 	.word	0x00038800
        /*0c1c*/ 	.short	0x0100
        /*0c1e*/ 	.byte	0x08
	.zero		1


	//   ....[1]....
        /*0c20*/ 	.word	0x000002b0
        /*0c24*/ 	.word	0x000000ff
        /*0c28*/ 	.word	0x00038810
        /*0c2c*/ 	.short	0x0100
        /*0c2e*/ 	.byte	0x08
	.zero		1


	//   ....[2]....
        /*0c30*/ 	.word	0x000002c0
        /*0c34*/ 	.word	0x000000ff
        /*0c38*/ 	.word	0x00038820
        /*0c3c*/ 	.short	0x0100
        /*0c3e*/ 	.byte	0x08
	.zero		1


	//   ....[3]....
        /*0c40*/ 	.word	0x00000370
        /*0c44*/ 	.word	0x000000ff
        /*0c48*/ 	.word	0x00038830
        /*0c4c*/ 	.short	0x0100
        /*0c4e*/ 	.byte	0x06
	.zero		1


	//   ....[4]....
        /*0c50*/ 	.word	0x00000380
        /*0c54*/ 	.word	0x000000ff
        /*0c58*/ 	.word	0x00038840
        /*0c5c*/ 	.short	0x0100
        /*0c5e*/ 	.byte	0x06
	.zero		1


	//   ....[5]....
        /*0c60*/ 	.word	0x00000390
        /*0c64*/ 	.word	0x000000ff
        /*0c68*/ 	.word	0x00038838
        /*0c6c*/ 	.short	0x0100
        /*0c6e*/ 	.byte	0x06
	.zero		1


	//   ....[6]....
        /*0c70*/ 	.word	0x000003a0
        /*0c74*/ 	.word	0x000000ff
        /*0c78*/ 	.word	0x00038848
        /*0c7c*/ 	.short	0x0100
        /*0c7e*/ 	.byte	0x06
	.zero		1


	//   ....[7]....
        /*0c80*/ 	.word	0x000004d0
        /*0c84*/ 	.word	0x000000ff
        /*0c88*/ 	.word	0x00038850
        /*0c8c*/ 	.short	0x0100
        /*0c8e*/ 	.byte	0x08
	.zero		1


	//   ....[8]....
        /*0c90*/ 	.word	0x000004e0
        /*0c94*/ 	.word	0x000000ff
        /*0c98*/ 	.word	0x00038860
        /*0c9c*/ 	.short	0x0100
        /*0c9e*/ 	.byte	0x08
	.zero		1


	//   ....[9]....
        /*0ca0*/ 	.word	0x000004f0
        /*0ca4*/ 	.word	0x000000ff
        /*0ca8*/ 	.word	0x00038858
        /*0cac*/ 	.short	0x0100
        /*0cae*/ 	.byte	0x08
	.zero		1


	//   ....[10]....
        /*0cb0*/ 	.word	0x00000500
        /*0cb4*/ 	.word	0x000000ff
        /*0cb8*/ 	.word	0x00038868
        /*0cbc*/ 	.short	0x0100
        /*0cbe*/ 	.byte	0x08
	.zero		1


	//   ....[11]....
        /*0cc0*/ 	.word	0x000005f0
        /*0cc4*/ 	.word	0x000000ff
        /*0cc8*/ 	.word	0x00038870
        /*0ccc*/ 	.short	0x0100
        /*0cce*/ 	.byte	0x06
	.zero		1


	//   ....[12]....
        /*0cd0*/ 	.word	0x00000600
        /*0cd4*/ 	.word	0x000000ff
        /*0cd8*/ 	.word	0x00038880
        /*0cdc*/ 	.short	0x0100
        /*0cde*/ 	.byte	0x06
	.zero		1


	//   ....[13]....
        /*0ce0*/ 	.word	0x00000610
        /*0ce4*/ 	.word	0x000000ff
        /*0ce8*/ 	.word	0x00038878
        /*0cec*/ 	.short	0x0100
        /*0cee*/ 	.byte	0x06
	.zero		1


	//   ....[14]....
        /*0cf0*/ 	.word	0x00000620
        /*0cf4*/ 	.word	0x000000ff
        /*0cf8*/ 	.word	0x00038888
        /*0cfc*/ 	.short	0x0100
        /*0cfe*/ 	.byte	0x06
	.zero		1


	//   ....[15]....
        /*0d00*/ 	.word	0x00000750
        /*0d04*/ 	.word	0x000000ff
        /*0d08*/ 	.word	0x00038890
        /*0d0c*/ 	.short	0x0100
        /*0d0e*/ 	.byte	0x08
	.zero		1


	//   ....[16]....
        /*0d10*/ 	.word	0x00000760
        /*0d14*/ 	.word	0x000000ff
        /*0d18*/ 	.word	0x000388a0
        /*0d1c*/ 	.short	0x0100
        /*0d1e*/ 	.byte	0x08
	.zero		1


	//   ....[17]....
        /*0d20*/ 	.word	0x00000770
        /*0d24*/ 	.word	0x000000ff
        /*0d28*/ 	.word	0x00038898
        /*0d2c*/ 	.short	0x0100
        /*0d2e*/ 	.byte	0x08
	.zero		1


	//   ....[18]....
        /*0d30*/ 	.word	0x00000780
        /*0d34*/ 	.word	0x000000ff
        /*0d38*/ 	.word	0x000388a8
        /*0d3c*/ 	.short	0x0100
        /*0d3e*/ 	.byte	0x08
	.zero		1


	//   ....[19]....
        /*0d40*/ 	.word	0x000008c0
        /*0d44*/ 	.word	0x000000ff
        /*0d48*/ 	.word	0x000388b0
        /*0d4c*/ 	.short	0x0100
        /*0d4e*/ 	.byte	0x08
	.zero		1


	//   ....[20]....
        /*0d50*/ 	.word	0x000008d0
        /*0d54*/ 	.word	0x000000ff
        /*0d58*/ 	.word	0x000388c0
        /*0d5c*/ 	.short	0x0100
        /*0d5e*/ 	.byte	0x08
	.zero		1


	//   ....[21]....
        /*0d60*/ 	.word	0x000008e0
        /*0d64*/ 	.word	0x000000ff
        /*0d68*/ 	.word	0x000388b8
        /*0d6c*/ 	.short	0x0100
        /*0d6e*/ 	.byte	0x08
	.zero		1


	//   ....[22]....
        /*0d70*/ 	.word	0x000008f0
        /*0d74*/ 	.word	0x000000ff
        /*0d78*/ 	.word	0x000388c8
        /*0d7c*/ 	.short	0x0100
        /*0d7e*/ 	.byte	0x08
	.zero		1


	//   ....[23]....
        /*0d80*/ 	.word	0x00005070
        /*0d84*/ 	.word	0x00000000
        /*0d88*/ 	.word	0x00000000
        /*0d8c*/ 	.short	0x0101
        /*0d8e*/ 	.byte	0x3f
	.zero		1


	//   ....[24]....
        /*0d90*/ 	.word	0x00008e40
        /*0d94*/ 	.word	0x00000000
        /*0d98*/ 	.word	0x00000000
        /*0d9c*/ 	.short	0x0101
        /*0d9e*/ 	.byte	0x3f
	.zero		1


	//   ....[25]....
        /*0da0*/ 	.word	0x0000b5b0
        /*0da4*/ 	.word	0x000000ff
        /*0da8*/ 	.word	0x00038800
        /*0dac*/ 	.short	0x010a
        /*0dae*/ 	.byte	0x2f
	.zero		1


	//   ....[26]....
        /*0db0*/ 	.word	0x0000ba10
        /*0db4*/ 	.word	0x00000014
        /*0db8*/ 	.word	0x00000000
        /*0dbc*/ 	.short	0x010a
        /*0dbe*/ 	.byte	0x3f
	.zero		1


	//   ....[27]....
        /*0dc0*/ 	.word	0x0000ba70
        /*0dc4*/ 	.word	0x00000014
        /*0dc8*/ 	.word	0x00000000
        /*0dcc*/ 	.short	0x010a
        /*0dce*/ 	.byte	0x3f
	.zero		1


	//   ....[28]....
        /*0dd0*/ 	.word	0x0000be20
        /*0dd4*/ 	.word	0x000000ff
        /*0dd8*/ 	.word	0x00038810
        /*0ddc*/ 	.short	0x010a
        /*0dde*/ 	.byte	0x2f
	.zero		1


	//   ....[29]....
        /*0de0*/ 	.word	0x0000bf20
        /*0de4*/ 	.word	0x0000000c
        /*0de8*/ 	.word	0x00000000
        /*0dec*/ 	.short	0x010a
        /*0dee*/ 	.byte	0x3f
	.zero		1


	//   ....[30]....
        /*0df0*/ 	.word	0x0000bf80
        /*0df4*/ 	.word	0x0000000c
        /*0df8*/ 	.word	0x00000000
        /*0dfc*/ 	.short	0x010a
        /*0dfe*/ 	.byte	0x3f
	.zero		1


	//   ....[31]....
        /*0e00*/ 	.word	0x0000dac0
        /*0e04*/ 	.word	0x00000003
        /*0e08*/ 	.word	0x00000000
        /*0e0c*/ 	.short	0x0101
        /*0e0e*/ 	.byte	0x3f
	.zero		1


	//   ....[32]....
        /*0e10*/ 	.word	0x000122a0
        /*0e14*/ 	.word	0x00000000
        /*0e18*/ 	.word	0x00000000
        /*0e1c*/ 	.short	0x0101
        /*0e1e*/ 	.byte	0x3f
	.zero		1


	//   ....[33]....
        /*0e20*/ 	.word	0x00012a00
        /*0e24*/ 	.word	0x00000009
        /*0e28*/ 	.word	0x00000000
        /*0e2c*/ 	.short	0x010a
        /*0e2e*/ 	.byte	0x3f
	.zero		1


	//   ....[34]....
        /*0e30*/ 	.word	0x00012b00
        /*0e34*/ 	.word	0x00000005
        /*0e38*/ 	.word	0x00000000
        /*0e3c*/ 	.short	0x010a
        /*0e3e*/ 	.byte	0x3f
	.zero		1


	//   ....[35]....
        /*0e40*/ 	.word	0x00012f20
        /*0e44*/ 	.word	0x00000014
        /*0e48*/ 	.word	0x00000000
        /*0e4c*/ 	.short	0x010a
        /*0e4e*/ 	.byte	0x3f
	.zero		1


	//   ....[36]....
        /*0e50*/ 	.word	0x00013020
        /*0e54*/ 	.word	0x00000008
        /*0e58*/ 	.word	0x00000000
        /*0e5c*/ 	.short	0x010a
        /*0e5e*/ 	.byte	0x3f
	.zero		1


	//   ....[37]....
        /*0e60*/ 	.word	0x00014b30
        /*0e64*/ 	.word	0x0000003c
        /*0e68*/ 	.word	0x00000000
        /*0e6c*/ 	.short	0x0101
        /*0e6e*/ 	.byte	0x3f
	.zero		1


	//   ....[38]....
        /*0e70*/ 	.word	0x0001c020
        /*0e74*/ 	.word	0x00000006
        /*0e78*/ 	.word	0x00000000
        /*0e7c*/ 	.short	0x0101
        /*0e7e*/ 	.byte	0x3f
	.zero		1


	//   ....[39]....
        /*0e80*/ 	.word	0x0001c200
        /*0e84*/ 	.word	0x00000007
        /*0e88*/ 	.word	0x00000000
        /*0e8c*/ 	.short	0x010a
        /*0e8e*/ 	.byte	0x3f
	.zero		1


	//   ....[40]....
        /*0e90*/ 	.word	0x0001c300
        /*0e94*/ 	.word	0x00000006
        /*0e98*/ 	.word	0x00000000
        /*0e9c*/ 	.short	0x010a
        /*0e9e*/ 	.byte	0x3f
	.zero		1


	//   ....[41]....
        /*0ea0*/ 	.word	0x0001c720
        /*0ea4*/ 	.word	0x0000000e
        /*0ea8*/ 	.word	0x00000000
        /*0eac*/ 	.short	0x010a
        /*0eae*/ 	.byte	0x3f
	.zero		1


	//   ....[42]....
        /*0eb0*/ 	.word	0x0001c820
        /*0eb4*/ 	.word	0x00000005
        /*0eb8*/ 	.word	0x00000000
        /*0ebc*/ 	.short	0x010a
        /*0ebe*/ 	.byte	0x3f
	.zero		1


	//   ....[43]....
        /*0ec0*/ 	.word	0x0001e330
        /*0ec4*/ 	.word	0x0000003c
        /*0ec8*/ 	.word	0x00000000
        /*0ecc*/ 	.short	0x0101
        /*0ece*/ 	.byte	0x3f
	.zero		1


	//   ....[44]....
        /*0ed0*/ 	.word	0x000266b0
        /*0ed4*/ 	.word	0x00000003
        /*0ed8*/ 	.word	0x00000000
        /*0edc*/ 	.short	0x0101
        /*0ede*/ 	.byte	0x3f
	.zero		1


	//   ....[45]....
        /*0ee0*/ 	.word	0x00029c40
        /*0ee4*/ 	.word	0x000000ff
        /*0ee8*/ 	.word	0x00000000
        /*0eec*/ 	.short	0x0101
        /*0eee*/ 	.byte	0x04
	.zero		1


	//   ....[46]....
        /*0ef0*/ 	.word	0x0002a390
        /*0ef4*/ 	.word	0x000000ff
        /*0ef8*/ 	.word	0x00000000
        /*0efc*/ 	.short	0x0101
        /*0efe*/ 	.byte	0x04
	.zero		1


	//   ....[47]....
        /*0f00*/ 	.word	0x0002f0d0
        /*0f04*/ 	.word	0x00000000
        /*0f08*/ 	.word	0x00038840
        /*0f0c*/ 	.short	0x010a
        /*0f0e*/ 	.byte	0x3f
	.zero		1


	//   ....[48]....
        /*0f10*/ 	.word	0x0002fc10
        /*0f14*/ 	.word	0x00000012
        /*0f18*/ 	.word	0x00038800
        /*0f1c*/ 	.short	0x0107
        /*0f1e*/ 	.byte	0x3f
	.zero		1


	//   ....[49]....
        /*0f20*/ 	.word	0x0002fcb0
        /*0f24*/ 	.word	0x00000012
        /*0f28*/ 	.word	0x00038800
        /*0f2c*/ 	.short	0x0101
        /*0f2e*/ 	.byte	0x3f
	.zero		1


	//   ....[50]....
        /*0f30*/ 	.word	0x00030bd0
        /*0f34*/ 	.word	0x00000012
        /*0f38*/ 	.word	0x00038810
        /*0f3c*/ 	.short	0x0107
        /*0f3e*/ 	.byte	0x3f
	.zero		1


	//   ....[51]....
        /*0f40*/ 	.word	0x00030cd0
        /*0f44*/ 	.word	0x00000012
        /*0f48*/ 	.word	0x00038810
        /*0f4c*/ 	.short	0x0101
        /*0f4e*/ 	.byte	0x3f
	.zero		1


	//   ....[52]....
        /*0f50*/ 	.word	0x00030cf0
        /*0f54*/ 	.word	0x00000012
        /*0f58*/ 	.word	0x00038820
        /*0f5c*/ 	.short	0x010a
        /*0f5e*/ 	.byte	0x3f
	.zero		1


	//   ....[53]....
        /*0f60*/ 	.word	0x00030dd0
        /*0f64*/ 	.word	0x00000000
        /*0f68*/ 	.word	0x00038860
        /*0f6c*/ 	.short	0x010a
        /*0f6e*/ 	.byte	0x3f
	.zero		1


	//   ....[54]....
        /*0f70*/ 	.word	0x00031ae0
        /*0f74*/ 	.word	0x00000003
        /*0f78*/ 	.word	0x00038840
        /*0f7c*/ 	.short	0x010a
        /*0f7e*/ 	.byte	0x3f
	.zero		1


	//   ....[55]....
        /*0f80*/ 	.word	0x00031d20
        /*0f84*/ 	.word	0x00000003
        /*0f88*/ 	.word	0x00038860
        /*0f8c*/ 	.short	0x010a
        /*0f8e*/ 	.byte	0x3f
	.zero		1


	//   ....[56]....
        /*0f90*/ 	.word	0x000328f0
        /*0f94*/ 	.word	0x00000004
        /*0f98*/ 	.word	0x00038840
        /*0f9c*/ 	.short	0x010a
        /*0f9e*/ 	.byte	0x3f
	.zero		1


	//   ....[57]....
        /*0fa0*/ 	.word	0x00032b20
        /*0fa4*/ 	.word	0x00000004
        /*0fa8*/ 	.word	0x00038860
        /*0fac*/ 	.short	0x010a
        /*0fae*/ 	.byte	0x3f
	.zero		1


	//   ....[58]....
        /*0fb0*/ 	.word	0x00033680
        /*0fb4*/ 	.word	0x00000004
        /*0fb8*/ 	.word	0x00038840
        /*0fbc*/ 	.short	0x010a
        /*0fbe*/ 	.byte	0x3f
	.zero		1


	//   ....[59]....
        /*0fc0*/ 	.word	0x000338c0
        /*0fc4*/ 	.word	0x00000004
        /*0fc8*/ 	.word	0x00038860
        /*0fcc*/ 	.short	0x010a
        /*0fce*/ 	.byte	0x3f
	.zero		1


	//   ....[60]....
        /*0fd0*/ 	.word	0x00035630
        /*0fd4*/ 	.word	0x00000009
        /*0fd8*/ 	.word	0x00038820
        /*0fdc*/ 	.short	0x010a
        /*0fde*/ 	.byte	0x3f
	.zero		1


	//   ....[61]....
        /*0fe0*/ 	.word	0x000357a0
        /*0fe4*/ 	.word	0x00000005
        /*0fe8*/ 	.word	0x00000000
        /*0fec*/ 	.short	0x010a
        /*0fee*/ 	.byte	0x3f
	.zero		1


	//   ....[62]....
        /*0ff0*/ 	.word	0x00035820
        /*0ff4*/ 	.word	0x00000007
        /*0ff8*/ 	.word	0x00000000
        /*0ffc*/ 	.short	0x010a
        /*0ffe*/ 	.byte	0x3f
	.zero		1


	//   ....[63]....
        /*1000*/ 	.word	0x00035860
        /*1004*/ 	.word	0x00000005
        /*1008*/ 	.word	0x00000000
        /*100c*/ 	.short	0x010a
        /*100e*/ 	.byte	0x3f
	.zero		1


	//   ....[64]....
        /*1010*/ 	.word	0x00035890
        /*1014*/ 	.word	0x00000003
        /*1018*/ 	.word	0x00000000
        /*101c*/ 	.short	0x010a
        /*101e*/ 	.byte	0x3f
	.zero		1


	//   ....[65]....
        /*1020*/ 	.word	0x00035900
        /*1024*/ 	.word	0x00000003
        /*1028*/ 	.word	0x00038800
        /*102c*/ 	.short	0x010a
        /*102e*/ 	.byte	0x3f
	.zero		1


	//   ....[66]....
        /*1030*/ 	.word	0x00035950
        /*1034*/ 	.word	0x00000014
        /*1038*/ 	.word	0x00000000
        /*103c*/ 	.short	0x010a
        /*103e*/ 	.byte	0x3f
	.zero		1


	//   ....[67]....
        /*1040*/ 	.word	0x000359b0
        /*1044*/ 	.word	0x0000000c
        /*1048*/ 	.word	0x00038810
        /*104c*/ 	.short	0x010a
        /*104e*/ 	.byte	0x3f
	.zero		1


	//   ....[68]....
        /*1050*/ 	.word	0x00035a00
        /*1054*/ 	.word	0x0000000c
        /*1058*/ 	.word	0x00000000
        /*105c*/ 	.short	0x010a
        /*105e*/ 	.byte	0x3f
	.zero		1


	//   ....[69]....
        /*1060*/ 	.word	0x00035a50
        /*1064*/ 	.word	0x00000005
        /*1068*/ 	.word	0x00000000
        /*106c*/ 	.short	0x010a
        /*106e*/ 	.byte	0x3f
	.zero		1


	//   ....[70]....
        /*1070*/ 	.word	0x00035aa0
        /*1074*/ 	.word	0x00000008
        /*1078*/ 	.word	0x00000000
        /*107c*/ 	.short	0x010a
        /*107e*/ 	.byte	0x3f
	.zero		1


	//   ....[71]....
        /*1080*/ 	.word	0x00035af0
        /*1084*/ 	.word	0x00000006
        /*1088*/ 	.word	0x00000000
        /*108c*/ 	.short	0x010a
        /*108e*/ 	.byte	0x3f
	.zero		1


	//   ....[72]....
        /*1090*/ 	.word	0x00035b40
        /*1094*/ 	.word	0x00000005
        /*1098*/ 	.word	0x00000000
        /*109c*/ 	.short	0x010a
        /*109e*/ 	.byte	0x3f
	.zero		1


	//   ....[73]....
        /*10a0*/ 	.word	0x00035ce0
        /*10a4*/ 	.word	0x00000000
        /*10a8*/ 	.word	0x00038840
        /*10ac*/ 	.short	0x010a
        /*10ae*/ 	.byte	0x3f
	.zero		1


	//   ....[74]....
        /*10b0*/ 	.word	0x00036dc0
        /*10b4*/ 	.word	0x00000012
        /*10b8*/ 	.word	0x00038820
        /*10bc*/ 	.short	0x010a
        /*10be*/ 	.byte	0x3f
	.zero		1


	//   ....[75]....
        /*10c0*/ 	.word	0x00036e10
        /*10c4*/ 	.word	0x00000000
        /*10c8*/ 	.word	0x00038860
        /*10cc*/ 	.short	0x010a
        /*10ce*/ 	.byte	0x3f
	.zero		1


	//   ....[76]....
        /*10d0*/ 	.word	0x00036e60
        /*10d4*/ 	.word	0x00000003
        /*10d8*/ 	.word	0x00038840
        /*10dc*/ 	.short	0x010a
        /*10de*/ 	.byte	0x3f
	.zero		1


	//   ....[77]....
        /*10e0*/ 	.word	0x00036eb0
        /*10e4*/ 	.word	0x00000003
        /*10e8*/ 	.word	0x00038860
        /*10ec*/ 	.short	0x010a
        /*10ee*/ 	.byte	0x3f
	.zero		1


	//   ....[78]....
        /*10f0*/ 	.word	0x00036f00
        /*10f4*/ 	.word	0x00000004
        /*10f8*/ 	.word	0x00038840
        /*10fc*/ 	.short	0x010a
        /*10fe*/ 	.byte	0x3f
	.zero		1


	//   ....[79]....
        /*1100*/ 	.word	0x00036f50
        /*1104*/ 	.word	0x00000004
        /*1108*/ 	.word	0x00038860
        /*110c*/ 	.short	0x010a
        /*110e*/ 	.byte	0x3f
	.zero		1


	//   ....[80]....
        /*1110*/ 	.word	0x00036fa0
        /*1114*/ 	.word	0x00000004
        /*1118*/ 	.word	0x00038840
        /*111c*/ 	.short	0x010a
        /*111e*/ 	.byte	0x3f
	.zero		1


	//   ....[81]....
        /*1120*/ 	.word	0x00036ff0
        /*1124*/ 	.word	0x00000004
        /*1128*/ 	.word	0x00038860
        /*112c*/ 	.short	0x010a
        /*112e*/ 	.byte	0x3f
	.zero		1


	//   ....[82]....
        /*1130*/ 	.word	0x00037b60
        /*1134*/ 	.word	0x00000009
        /*1138*/ 	.word	0x00038820
        /*113c*/ 	.short	0x010a
        /*113e*/ 	.byte	0x3f
	.zero		1


	//   ....[83]....
        /*1140*/ 	.word	0x00037d00
        /*1144*/ 	.word	0x00000005
        /*1148*/ 	.word	0x00000000
        /*114c*/ 	.short	0x010a
        /*114e*/ 	.byte	0x3f
	.zero		1


	//   ....[84]....
        /*1150*/ 	.word	0x00037d50
        /*1154*/ 	.word	0x00000007
        /*1158*/ 	.word	0x00000000
        /*115c*/ 	.short	0x010a
        /*115e*/ 	.byte	0x3f
	.zero		1


	//   ....[85]....
        /*1160*/ 	.word	0x00037da0
        /*1164*/ 	.word	0x00000005
        /*1168*/ 	.word	0x00000000
        /*116c*/ 	.short	0x010a
        /*116e*/ 	.byte	0x3f
	.zero		1


	//   ....[86]....
        /*1170*/ 	.word	0x00038160
        /*1174*/ 	.word	0x0000001a
        /*1178*/ 	.word	0x00000000
        /*117c*/ 	.short	0x010a
        /*117e*/ 	.byte	0x3f
	.zero		1


	//   ....[87]....
        /*1180*/ 	.word	0x000382a0
        /*1184*/ 	.word	0x00000009
        /*1188*/ 	.word	0x00000000
        /*118c*/ 	.short	0x010a
        /*118e*/ 	.byte	0x3f
	.zero		1


	//   ....[88]....
        /*1190*/ 	.word	0x00038900
        /*1194*/ 	.word	0x0000003a
        /*1198*/ 	.word	0x00000000
        /*119c*/ 	.short	0x010a
        /*119e*/ 	.byte	0x3f
	.zero		1


	//   ....[89]....
        /*11a0*/ 	.word	0x00038a40
        /*11a4*/ 	.word	0x00000038
        /*11a8*/ 	.word	0x00000000
        /*11ac*/ 	.short	0x010a
        /*11ae*/ 	.byte	0x3f
	.zero		1


	//   ....[90]....
        /*11b0*/ 	.word	0x0003ae60
        /*11b4*/ 	.word	0x00000038
        /*11b8*/ 	.word	0x00000000
        /*11bc*/ 	.short	0x0101
        /*11be*/ 	.byte	0x3f
	.zero		1


	//   ....[91]....
        /*11c0*/ 	.word	0x00049a20
        /*11c4*/ 	.word	0x00000004
        /*11c8*/ 	.word	0x00000000
        /*11cc*/ 	.short	0x0101
        /*11ce*/ 	.byte	0x3f
	.zero		1


	//   ....[92]....
        /*11d0*/ 	.word	0x00049a60
        /*11d4*/ 	.word	0x00000009
        /*11d8*/ 	.word	0x00000000
        /*11dc*/ 	.short	0x010a
        /*11de*/ 	.byte	0x3f
	.zero		1


	//   ....[93]....
        /*11e0*/ 	.word	0x00049ab0
        /*11e4*/ 	.word	0x00000038
        /*11e8*/ 	.word	0x00000000
        /*11ec*/ 	.short	0x010a
        /*11ee*/ 	.byte	0x3f
	.zero		1


	//----- nvinfo : EIATTR_NUM_MBARRIERS
	.align		4
.L_893:
        /*11f0*/ 	.byte	0x03, 0x38
        /*11f2*/ 	.short	0x0017


	//----- nvinfo : EIATTR_EXIT_INSTR_OFFSETS
	.align		4
        /*11f4*/ 	.byte	0x04, 0x1c
        /*11f6*/ 	.short	(.L_895 - .L_894)


	//   ....[0]....
.L_894:
        /*11f8*/ 	.word	0x00000b60


	//   ....[1]....
        /*11fc*/ 	.word	0x0002c9e0


	//   ....[2]....
        /*1200*/ 	.word	0x000358e0


	//----- nvinfo : EIATTR_MAX_THREADS
	.align		4
.L_895:
        /*1204*/ 	.byte	0x04, 0x05
        /*1206*/ 	.short	(.L_897 - .L_896)
.L_896:
        /*1208*/ 	.word	0x00000180
        /*120c*/ 	.word	0x00000001
        /*1210*/ 	.word	0x00000001


	//----- nvinfo : EIATTR_CRS_STACK_SIZE
	.align		4
.L_897:
        /*1214*/ 	.byte	0x04, 0x1e
        /*1216*/ 	.short	(.L_899 - .L_898)
.L_898:
        /*1218*/ 	.word	0x00000000


	//----- nvinfo : EIATTR_CBANK_PARAM_SIZE
	.align		4
.L_899:
        /*121c*/ 	.byte	0x03, 0x19
        /*121e*/ 	.short	0x0bf0


	//----- nvinfo : EIATTR_PARAM_CBANK
	.align		4
        /*1220*/ 	.byte	0x04, 0x0a
        /*1222*/ 	.short	(.L_901 - .L_900)
	.align		4
.L_900:
        /*1224*/ 	.word	index@(.nv.constant0._ZN7cutlass13device_kernelIN5flash11enable_sm90INS1_16FlashAttnFwdSm90INS1_25CollectiveMainloopFwdSm90ILi2EN4cute5tupleIJNS5_1CILi1EEES8_S8_EEENS6_IJNS7_ILi64EEESA_SA_EEELi512ENS_6half_tEfNS_4arch4Sm90ELb0ELb1ELb1ELb1ELb0ELb0ELb1ELb0ELb0ELb1ELb1ELb0EEENS1_21CollectiveEpilogueFwdINS6_IJSA_NS7_ILi512EEESA_EEES9_SC_SE_Li256ELb1ELb1ELb1ELb0EEENS1_36VarlenDynamicPersistentTileSchedulerILi64ELi64ELi256ELi128ELb1ELb1ELb1ELb1ELb0ELb1EEEEEEEEEvNT_6ParamsE)
        /*1228*/ 	.short	0x0210
        /*122a*/ 	.short	0x0bf0


	//----- nvinfo : EIATTR_SW_WAR
	.align		4
.L_901:
        /*122c*/ 	.byte	0x04, 0x36
        /*122e*/ 	.short	(.L_903 - .L_902)
.L_902:
        /*1230*/ 	.word	0x00000008
.L_903:


//--------------------- .nv.info._ZN7cutlass13device_kernelIN5flash11enable_sm90INS1_16FlashAttnFwdSm90INS1_25CollectiveMainloopFwdSm90ILi2EN4cute5tupleIJNS5_1CILi1EEES8_S8_EEENS6_IJNS7_ILi64EEESA_SA_EEELi512ENS_6half_tEfNS_4arch4Sm90ELb0ELb1ELb1ELb1ELb0ELb1ELb1ELb0ELb0ELb1ELb1ELb0EEENS1_21CollectiveEpilogueFwdINS6_IJSA_NS7_ILi512EEESA_EEES9_SC_SE_Li256ELb1ELb1ELb1ELb0EEENS1_36VarlenDynamicPersistentTileSchedulerILi64ELi64ELi256ELi128ELb1ELb1ELb1ELb1ELb0ELb1EEEEEEEEEvNT_6ParamsE --------------------------
	.section	.nv.info._ZN7cutlass13device_kernelIN5flash11enable_sm90INS1_16FlashAttnFwdSm90INS1_25CollectiveMainloopFwdSm90ILi2EN4cute5tupleIJNS5_1CILi1EEES8_S8_EEENS6_IJNS7_ILi64EEESA_SA_EEELi512ENS_6half_tEfNS_4arch4Sm90ELb0ELb1ELb1ELb1ELb0ELb1ELb1ELb0ELb0ELb1ELb1ELb0EEENS1_21CollectiveEpilogueFwdINS6_IJSA_NS7_ILi512EEESA_EEES9_SC_SE_Li256ELb1ELb1ELb1ELb0EEENS1_36VarlenDynamicPersistentTileSchedulerILi64ELi64ELi256ELi128ELb1ELb1ELb1ELb1ELb0ELb1EEEEEEEEEvNT_6ParamsE,"",@"SHT_CUDA_INFO"
	.sectionflags	@""
	.align	4


	//----- nvinfo : EIATTR_CUDA_API_VERSION
	.align		4
        /*0000*/ 	.byte	0x04, 0x37
        /*0002*/ 	.short	(.L_905 - .L_904)
.L_904:
        /*0004*/ 	.word	0x00000082


	//----- nvinfo : EIATTR_KPARAM_INFO
	.align		4
.L_905:
        /*0008*/ 	.byte	0x04, 0x17
        /*000a*/ 	.short	(.L_907 - .L_906)
.L_906:
        /*000c*/ 	.word	0x00000000
        /*0010*/ 	.short	0x0000
        /*0012*/ 	.short	0x0070
        /*0014*/ 	.byte	0x00, 0xf0, 0x01, 0x2e


	//----- nvinfo : EIATTR_SPARSE_MMA_MASK
	.align		4
.L_907:
        /*0018*/ 	.byte	0x03, 0x50
        /*001a*/ 	.short	0x0000


	//----- nvinfo : EIATTR_MAXREG_COUNT
	.align		4
        /*001c*/ 	.byte	0x03, 0x1b
        /*001e*/ 	.short	0x00a8


	//----- nvinfo : EIATTR_NUM_BARRIERS
	.align		4
        /*0020*/ 	.byte	0x02, 0x4c
        /*0022*/ 	.byte	0x10
	.zero		1


	//----- nvinfo : EIATTR_EXTERNS
	.align		4
        /*0024*/ 	.byte	0x04, 0x0f
        /*0026*/ 	.short	(.L_909 - .L_908)


	//   ....[0]....
	.align		4
.L_908:
        /*0028*/ 	.word	index@(__assertfail)


	//----- nvinfo : EIATTR_ANNOTATIONS
	.align		4
.L_909:
        /*002c*/ 	.byte	0x04, 0x55
        /*002e*/ 	.short	(.L_911 - .L_910)


	//   ....[0]....
.L_910:
        /* <DEDUP_REMOVED lines=145> */


	//----- nvinfo : EIATTR_MERCURY_ISA_VERSION
	.align		4
.L_911:
        /*0928*/ 	.byte	0x03, 0x5f
        /*092a*/ 	.short	0x0101


	//----- nvinfo : EIATTR_UNUSED_LOAD_BYTE_OFFSET
	.align		4
        /*092c*/ 	.byte	0x04, 0x44
        /*092e*/ 	.short	(.L_913 - .L_912)


	//   ....[0]....
.L_912:
        /*0930*/ 	.word	0x00000b60
        /*0934*/ 	.word	0x0000fff0


	//   ....[1]....
        /*0938*/ 	.word	0x00031dd0
        /*093c*/ 	.word	0x0000fff0


	//----- nvinfo : EIATTR_INT_WARP_WIDE_INSTR_OFFSETS
	.align		4
.L_913:
        /*0940*/ 	.byte	0x04, 0x31
        /*0942*/ 	.short	(.L_915 - .L_914)


	//   ....[0]....
.L_914:
        /*0944*/ 	.word	0x000001d0


	//   ....[1]....
        /*0948*/ 	.word	0x00000270


	//   ....[2]....
        /*094c*/ 	.word	0x00000280


	//   ....[3]....
        /*0950*/ 	.word	0x000002f0


	//   ....[4]....
        /*0954*/ 	.word	0x0003ab70


	//   ....[5]....
        /*0958*/ 	.word	0x0003abd0


	//   ....[6]....
        /*095c*/ 	.word	0x00040590


	//   ....[7]....
        /*0960*/ 	.word	0x000405f0


	//----- nvinfo : EIATTR_COOP_GROUP_MASK_REGIDS
	.align		4
.L_915:
        /*0964*/ 	.byte	0x04, 0x29
        /*0966*/ 	.short	(.L_917 - .L_916)


	//   ....[0]....
.L_916:
        /*0968*/ 	.word	0xffffffff


	//   ....[1]....
        /*096c*/ 	.word	0xffffffff


	//   ....[2]....
        /*0970*/ 	.word	0xffffffff


	//   ....[3]....
        /*0974*/ 	.word	0xffffffff


	//   ....[4]....
        /*0978*/ 	.word	0xffffffff


	//   ....[5]....
        /*097c*/ 	.word	0xffffffff


	//   ....[6]....
        /*0980*/ 	.word	0xffffffff


	//   ....[7]....
        /*0984*/ 	.word	0xffffffff


	//   ....[8]....
        /*0988*/ 	.word	0xffffffff


	//   ....[9]....
        /*098c*/ 	.word	0xffffffff


	//   ....[10]....
        /*0990*/ 	.word	0xffffffff


	//   ....[11]....
        /*0994*/ 	.word	0xffffffff


	//   ....[12]....
        /*0998*/ 	.word	0xffffffff


	//   ....[13]....
        /*099c*/ 	.word	0xffffffff


	//   ....[14]....
        /*09a0*/ 	.word	0xffffffff


	//   ....[15]....
        /*09a4*/ 	.word	0xffffffff


	//   ....[16]....
        /*09a8*/ 	.word	0xffffffff


	//   ....[17]....
        /*09ac*/ 	.word	0xffffffff


	//   ....[18]....
        /*09b0*/ 	.word	0xffffffff


	//   ....[19]....
        /*09b4*/ 	.word	0xffffffff


	//   ....[20]....
        /*09b8*/ 	.word	0xffffffff


	//   ....[21]....
        /*09bc*/ 	.word	0xffffffff


	//   ....[22]....
        /*09c0*/ 	.word	0xffffffff


	//   ....[23]....
        /*09c4*/ 	.word	0xffffffff


	//   ....[24]....
        /*09c8*/ 	.word	0xffffffff


	//   ....[25]....
        /*09cc*/ 	.word	0xffffffff


	//   ....[26]....
        /*09d0*/ 	.word	0xffffffff


	//   ....[27]....
        /*09d4*/ 	.word	0xffffffff


	//   ....[28]....
        /*09d8*/ 	.word	0xffffffff


	//   ....[29]....
        /*09dc*/ 	.word	0xffffffff


	//   ....[30]....
        /*09e0*/ 	.word	0xffffffff


	//   ....[31]....
        /*09e4*/ 	.word	0xffffffff


	//   ....[32]....
        /*09e8*/ 	.word	0xffffffff


	//   ....[33]....
        /*09ec*/ 	.word	0xffffffff


	//   ....[34]....
        /*09f0*/ 	.word	0xffffffff


	//   ....[35]....
        /*09f4*/ 	.word	0xffffffff


	//   ....[36]....
        /*09f8*/ 	.word	0xffffffff


	//   ....[37]....
        /*09fc*/ 	.word	0xffffffff


	//   ....[38]....
        /*0a00*/ 	.word	0xffffffff


	//   ....[39]....
        /*0a04*/ 	.word	0xffffffff


	//   ....[40]....
        /*0a08*/ 	.word	0xffffffff


	//   ....[41]....
        /*0a0c*/ 	.word	0xffffffff


	//   ....[42]....
        /*0a10*/ 	.word	0xffffffff


	//   ....[43]....
        /*0a14*/ 	.word	0xffffffff


	//   ....[44]....
        /*0a18*/ 	.word	0xffffffff


	//   ....[45]....
        /*0a1c*/ 	.word	0xffffffff


	//   ....[46]....
        /*0a20*/ 	.word	0xffffffff


	//   ....[47]....
        /*0a24*/ 	.word	0xffffffff


	//   ....[48]....
        /*0a28*/ 	.word	0xffffffff


	//   ....[49]....
        /*0a2c*/ 	.word	0xffffffff


	//   ....[50]....
        /*0a30*/ 	.word	0xffffffff


	//   ....[51]....
        /*0a34*/ 	.word	0xffffffff


	//   ....[52]....
        /*0a38*/ 	.word	0xffffffff


	//   ....[53]....
        /*0a3c*/ 	.word	0xffffffff


	//   ....[54]....
        /*0a40*/ 	.word	0xffffffff


	//   ....[55]....
        /*0a44*/ 	.word	0xffffffff


	//   ....[56]....
        /*0a48*/ 	.word	0xffffffff


	//   ....[57]....
        /*0a4c*/ 	.word	0xffffffff


	//   ....[58]....
        /*0a50*/ 	.word	0xffffffff


	//   ....[59]....
        /*0a54*/ 	.word	0xffffffff


	//   ....[60]....
        /*0a58*/ 	.word	0xffffffff


	//   ....[61]....
        /*0a5c*/ 	.word	0xffffffff


	//   ....[62]....
        /*0a60*/ 	.word	0xffffffff


	//   ....[63]....
        /*0a64*/ 	.word	0xffffffff


	//   ....[64]....
        /*0a68*/ 	.word	0xffffffff


	//   ....[65]....
        /*0a6c*/ 	.word	0xffffffff


	//   ....[66]....
        /*0a70*/ 	.word	0xffffffff


	//   ....[67]....
        /*0a74*/ 	.word	0xffffffff


	//   ....[68]....
        /*0a78*/ 	.word	0xffffffff


	//   ....[69]....
        /*0a7c*/ 	.word	0xffffffff


	//   ....[70]....
        /*0a80*/ 	.word	0xffffffff


	//   ....[71]....
        /*0a84*/ 	.word	0xffffffff


	//   ....[72]....
        /*0a88*/ 	.word	0xffffffff


	//   ....[73]....
        /*0a8c*/ 	.word	0xffffffff


	//   ....[74]....
        /*0a90*/ 	.word	0xffffffff


	//   ....[75]....
        /*0a94*/ 	.word	0xffffffff


	//   ....[76]....
        /*0a98*/ 	.word	0xffffffff


	//   ....[77]....
        /*0a9c*/ 	.word	0xffffffff


	//   ....[78]....
        /*0aa0*/ 	.word	0xffffffff


	//   ....[79]....
        /*0aa4*/ 	.word	0xffffffff


	//   ....[80]....
        /*0aa8*/ 	.word	0xffffffff


	//   ....[81]....
        /*0aac*/ 	.word	0xffffffff


	//   ....[82]....
        /*0ab0*/ 	.word	0xffffffff


	//   ....[83]....
        /*0ab4*/ 	.word	0xffffffff


	//   ....[84]....
        /*0ab8*/ 	.word	0xffffffff


	//   ....[85]....
        /*0abc*/ 	.word	0xffffffff


	//   ....[86]....
        /*0ac0*/ 	.word	0xffffffff


	//   ....[87]....
        /*0ac4*/ 	.word	0xffffffff


	//   ....[88]....
        /*0ac8*/ 	.word	0xffffffff


	//   ....[89]....
        /*0acc*/ 	.word	0xffffffff


	//   ....[90]....
        /*0ad0*/ 	.word	0xffffffff


	//   ....[91]....
        /*0ad4*/ 	.word	0xffffffff


	//   ....[92]....
        /*0ad8*/ 	.word	0xffffffff


	//   ....[93]....
        /*0adc*/ 	.word	0xffffffff


	//   ....[94]....
        /*0ae0*/ 	.word	0xffffffff


	//   ....[95]....
        /*0ae4*/ 	.word	0xffffffff


	//   ....[96]....
        /*0ae8*/ 	.word	0xffffffff


	//   ....[97]....
        /*0aec*/ 	.word	0xffffffff


	//   ....[98]....
        /*0af0*/ 	.word	0xffffffff


	//   ....[99]....
        /*0af4*/ 	.word	0xffffffff


	//   ....[100]....
        /*0af8*/ 	.word	0xffffffff


	//   ....[101]....
        /*0afc*/ 	.word	0xffffffff


	//   ....[102]....
        /*0b00*/ 	.word	0xffffffff


	//   ....[103]....
        /*0b04*/ 	.word	0xffffffff


	//   ....[104]....
        /*0b08*/ 	.word	0xffffffff


	//   ....[105]....
        /*0b0c*/ 	.word	0xffffffff


	//   ....[106]....
        /*0b10*/ 	.word	0xffffffff


	//   ....[107]....
        /*0b14*/ 	.word	0xffffffff


	//   ....[108]....
        /*0b18*/ 	.word	0xffffffff


	//   ....[109]....
        /*0b1c*/ 	.word	0xffffffff


	//   ....[110]....
        /*0b20*/ 	.word	0xffffffff


	//   ....[111]....
        /*0b24*/ 	.word	0xffffffff


	//   ....[112]....
        /*0b28*/ 	.word	0xffffffff


	//   ....[113]....
        /*0b2c*/ 	.word	0xffffffff


	//   ....[114]....
        /*0b30*/ 	.word	0xffffffff


	//   ....[115]....
        /*0b34*/ 	.word	0xffffffff


	//   ....[116]....
        /*0b38*/ 	.word	0xffffffff


	//   ....[117]....
        /*0b3c*/ 	.word	0xffffffff


	//   ....[118]....
        /*0b40*/ 	.word	0xffffffff


	//   ....[119]....
        /*0b44*/ 	.word	0xffffffff


	//   ....[120]....
        /*0b48*/ 	.word	0xffffffff


	//   ....[121]....
        /*0b4c*/ 	.word	0xffffffff


	//   ....[122]....
        /*0b50*/ 	.word	0x0500000f


	//   ....[123]....
        /*0b54*/ 	.word	0x0500000f


	//   ....[124]....
        /*0b58*/ 	.word	0x0500000f


	//   ....[125]....
        /*0b5c*/ 	.word	0x0500000f


	//   ....[126]....
        /*0b60*/ 	.word	0x0500000f


	//   ....[127]....
        /*0b64*/ 	.word	0x0500000f


	//   ....[128]....
        /*0b68*/ 	.word	0x0500000f


	//   ....[129]....
        /*0b6c*/ 	.word	0x0500000f


	//   ....[130]....
        /*0b70*/ 	.word	0x0500000f


	//   ....[131]....
        /*0b74*/ 	.word	0x0500000f


	//   ....[132]....
        /*0b78*/ 	.word	0x0500000f


	//   ....[133]....
        /*0b7c*/ 	.word	0x0500000f


	//   ....[134]....
        /*0b80*/ 	.word	0x0500000f


	//   ....[135]....
        /*0b84*/ 	.word	0x0500000f


	//   ....[136]....
        /*0b88*/ 	.word	0x0500000f


	//   ....[137]....
        /*0b8c*/ 	.word	0x0500000f


	//   ....[138]....
        /*0b90*/ 	.word	0x0500000f


	//   ....[139]....
        /*0b94*/ 	.word	0x0500000f


	//   ....[140]....
        /*0b98*/ 	.word	0x0500000f


	//   ....[141]....
        /*0b9c*/ 	.word	0x0500000f


	//   ....[142]....
        /*0ba0*/ 	.word	0x0500000f


	//   ....[143]....
        /*0ba4*/ 	.word	0x0500000f


	//   ....[144]....
        /*0ba8*/ 	.word	0x0500000f


	//   ....[145]....
        /*0bac*/ 	.word	0x0500000f


	//   ....[146]....
        /*0bb0*/ 	.word	0x0500000f


	//   ....[147]....
        /*0bb4*/ 	.word	0x0500000f


	//   ....[148]....
        /*0bb8*/ 	.word	0x0500000f


	//   ....[149]....
        /*0bbc*/ 	.word	0x0500000f


	//   ....[150]....
        /*0bc0*/ 	.word	0x0500000f


	//   ....[151]....
        /*0bc4*/ 	.word	0x0500000f


	//   ....[152]....
        /*0bc8*/ 	.word	0x0500000f


	//   ....[153]....
        /*0bcc*/ 	.word	0x0500000f


	//   ....[154]....
        /*0bd0*/ 	.word	0x0500000f


	//   ....[155]....
        /*0bd4*/ 	.word	0x0500000f


	//   ....[156]....
        /*0bd8*/ 	.word	0x0500000f


	//   ....[157]....
        /*0bdc*/ 	.word	0x0500000f


	//   ....[158]....
        /*0be0*/ 	.word	0x0500000f


	//   ....[159]....
        /*0be4*/ 	.word	0x0500000f


	//   ....[160]....
        /*0be8*/ 	.word	0x0500000f


	//   ....[161]....
        /*0bec*/ 	.word	0x0500000f


	//   ....[162]....
        /*0bf0*/ 	.word	0x0500000f


	//   ....[163]....
        /*0bf4*/ 	.word	0x0500000f


	//   ....[164]....
        /*0bf8*/ 	.word	0x0500000f


	//   ....[165]....
        /*0bfc*/ 	.word	0x0500000f


	//   ....[166]....
        /*0c00*/ 	.word	0x0500000f


	//   ....[167]....
        /*0c04*/ 	.word	0x0500000f


	//   ....[168]....
        /*0c08*/ 	.word	0x0500000f


	//   ....[169]....
        /*0c0c*/ 	.word	0x0500000f


	//   ....[170]....
        /*0c10*/ 	.word	0x0500000f


	//   ....[171]....
        /*0c14*/ 	.word	0x0500000f


	//   ....[172]....
        /*0c18*/ 	.word	0x0500000f


	//   ....[173]....
        /*0c1c*/ 	.word	0x0500000f


	//   ....[174]....
        /*0c20*/ 	.word	0x0500000f


	//   ....[175]....
        /*0c24*/ 	.word	0xffffffff


	//   ....[176]....
        /*0c28*/ 	.word	0xffffffff


	//   ....[177]....
        /*0c2c*/ 	.word	0xffffffff


	//   ....[178]....
        /*0c30*/ 	.word	0xffffffff


	//   ....[179]....
        /*0c34*/ 	.word	0xffffffff


	//   ....[180]....
        /*0c38*/ 	.word	0xffffffff


	//   ....[181]....
        /*0c3c*/ 	.word	0xffffffff


	//   ....[182]....
        /*0c40*/ 	.word	0xffffffff


	//----- nvinfo : EIATTR_COOP_GROUP_INSTR_OFFSETS
	.align		4
.L_917:
        /*0c44*/ 	.byte	0x04, 0x28
        /*0c46*/ 	.short	(.L_919 - .L_918)


	//   ....[0]....
.L_918:
        /*0c48*/ 	.word	0x000000b0


	//   ....[1]....
        /*0c4c*/ 	.word	0x000001e0


	//   ....[2]....
        /*0c50*/ 	.word	0x00000290


	//   ....[3]....
        /*0c54*/ 	.word	0x00000430


	//   ....[4]....
        /*0c58*/ 	.word	0x00000590


	//   ....[5]....
        /*0c5c*/ 	.word	0x000006b0


	//   ....[6]....
        /*0c60*/ 	.word	0x00000810


	//   ....[7]....
        /*0c64*/ 	.word	0x00005fd0


	//   ....[8]....
        /*0c68*/ 	.word	0x0000deb0


	//   ....[9]....
        /*0c6c*/ 	.word	0x0000eff0


	//   ....[10]....
        /*0c70*/ 	.word	0x0000f000


	//   ....[11]....
        /*0c74*/ 	.word	0x0000f010


	//   ....[12]....
        /*0c78*/ 	.word	0x0000f020


	//   ....[13]....
        /*0c7c*/ 	.word	0x0000f360


	//   ....[14]....
        /*0c80*/ 	.word	0x0000f370


	//   ....[15]....
        /*0c84*/ 	.word	0x0000f380


	//   ....[16]....
        /*0c88*/ 	.word	0x0000f390


	//   ....[17]....
        /*0c8c*/ 	.word	0x000105b0


	//   ....[18]....
        /*0c90*/ 	.word	0x000105c0


	//   ....[19]....
        /*0c94*/ 	.word	0x000105d0


	//   ....[20]....
        /*0c98*/ 	.word	0x000105e0


	//   ....[21]....
        /*0c9c*/ 	.word	0x00010820


	//   ....[22]....
        /*0ca0*/ 	.word	0x00010830


	//   ....[23]....
        /*0ca4*/ 	.word	0x00010840


	//   ....[24]....
        /*0ca8*/ 	.word	0x00010850


	//   ....[25]....
        /*0cac*/ 	.word	0x00013290


	//   ....[26]....
        /*0cb0*/ 	.word	0x00014500


	//   ....[27]....
        /*0cb4*/ 	.word	0x00014d70


	//   ....[28]....
        /*0cb8*/ 	.word	0x000154d0


	//   ....[29]....
        /*0cbc*/ 	.word	0x00015560


	//   ....[30]....
        /*0cc0*/ 	.word	0x00015640


	//   ....[31]....
        /*0cc4*/ 	.word	0x00015660


	//   ....[32]....
        /*0cc8*/ 	.word	0x0001c480


	//   ....[33]....
        /*0ccc*/ 	.word	0x0001dc80


	//   ....[34]....
        /*0cd0*/ 	.word	0x0001ef90


	//   ....[35]....
        /*0cd4*/ 	.word	0x0001f040


	//   ....[36]....
        /*0cd8*/ 	.word	0x0001f1f0


	//   ....[37]....
        /*0cdc*/ 	.word	0x0001f210


	//   ....[38]....
        /*0ce0*/ 	.word	0x00025fb0


	//   ....[39]....
        /*0ce4*/ 	.word	0x000274e0


	//   ....[40]....
        /*0ce8*/ 	.word	0x00028770


	//   ....[41]....
        /*0cec*/ 	.word	0x00029060


	//   ....[42]....
        /*0cf0*/ 	.word	0x00029720


	//   ....[43]....
        /*0cf4*/ 	.word	0x000297b0


	//   ....[44]....
        /*0cf8*/ 	.word	0x00029890


	//   ....[45]....
        /*0cfc*/ 	.word	0x000298b0


	//   ....[46]....
        /*0d00*/ 	.word	0x000307d0


	//   ....[47]....
        /*0d04*/ 	.word	0x00030910


	//   ....[48]....
        /*0d08*/ 	.word	0x00030930


	//   ....[49]....
        /*0d0c*/ 	.word	0x00030970


	//   ....[50]....
        /*0d10*/ 	.word	0x00030990


	//   ....[51]....
        /*0d14*/ 	.word	0x00032c80


	//   ....[52]....
        /*0d18*/ 	.word	0x000330a0


	//   ....[53]....
        /*0d1c*/ 	.word	0x000330b0


	//   ....[54]....
        /*0d20*/ 	.word	0x000330d0


	//   ....[55]....
        /*0d24*/ 	.word	0x000330e0


	//   ....[56]....
        /*0d28*/ 	.word	0x00033c90


	//   ....[57]....
        /*0d2c*/ 	.word	0x00033cb0


	//   ....[58]....
        /*0d30*/ 	.word	0x00033ee0


	//   ....[59]....
        /*0d34*/ 	.word	0x00033f00


	//   ....[60]....
        /*0d38*/ 	.word	0x00034630


	//   ....[61]....
        /*0d3c*/ 	.word	0x00034650


	//   ....[62]....
        /*0d40*/ 	.word	0x000350b0


	//   ....[63]....
        /*0d44*/ 	.word	0x000350d0


	//   ....[64]....
        /*0d48*/ 	.word	0x00036500


	//   ....[65]....
        /*0d4c*/ 	.word	0x00036510


	//   ....[66]....
        /*0d50*/ 	.word	0x00036740


	//   ....[67]....
        /*0d54*/ 	.word	0x00036760


	//   ....[68]....
        /*0d58*/ 	.word	0x00036a10


	//   ....[69]....
        /*0d5c*/ 	.word	0x00036c20


	//   ....[70]....
        /*0d60*/ 	.word	0x00036c50


	//   ....[71]....
        /*0d64*/ 	.word	0x00036c80


	//   ....[72]....
        /*0d68*/ 	.word	0x00036cb0


	//   ....[73]....
        /*0d6c*/ 	.word	0x00036ce0


	//   ....[74]....
        /*0d70*/ 	.word	0x00036d10


	//   ....[75]....
        /*0d74*/ 	.word	0x00036eb0


	//   ....[76]....
        /*0d78*/ 	.word	0x00036ee0


	//   ....[77]....
        /*0d7c*/ 	.word	0x00036f10


	//   ....[78]....
        /*0d80*/ 	.word	0x00036f40


	//   ....[79]....
        /*0d84*/ 	.word	0x00036f70


	//   ....[80]....
        /*0d88*/ 	.word	0x00036fa0


	//   ....[81]....
        /*0d8c*/ 	.word	0x00037040


	//   ....[82]....
        /*0d90*/ 	.word	0x00037070


	//   ....[83]....
        /*0d94*/ 	.word	0x00037080


	//   ....[84]....
        /*0d98*/ 	.word	0x000370b0


	//   ....[85]....
        /*0d9c*/ 	.word	0x000389c0


	//   ....[86]....
        /*0da0*/ 	.word	0x0003b140


	//   ....[87]....
        /*0da4*/ 	.word	0x0003bbf0


	//   ....[88]....
        /*0da8*/ 	.word	0x0003bc00


	//   ....[89]....
        /*0dac*/ 	.word	0x0003bc30


	//   ....[90]....
        /*0db0*/ 	.word	0x0003bd10


	//   ....[91]....
        /*0db4*/ 	.word	0x0003bd40


	//   ....[92]....
        /*0db8*/ 	.word	0x0003bda0


	//   ....[93]....
        /*0dbc*/ 	.word	0x0003bdb0


	//   ....[94]....
        /*0dc0*/ 	.word	0x0003be20


	//   ....[95]....
        /*0dc4*/ 	.word	0x0003c760


	//   ....[96]....
        /*0dc8*/ 	.word	0x0003c770


	//   ....[97]....
        /*0dcc*/ 	.word	0x0003c830


	//   ....[98]....
        /*0dd0*/ 	.word	0x0003c870


	//   ....[99]....
        /*0dd4*/ 	.word	0x0003cb10


	//   ....[100]....
        /*0dd8*/ 	.word	0x0003cb20


	//   ....[101]....
        /*0ddc*/ 	.word	0x0003cc80


	//   ....[102]....
        /*0de0*/ 	.word	0x0003cc90


	//   ....[103]....
        /*0de4*/ 	.word	0x000408c0


	//   ....[104]....
        /*0de8*/ 	.word	0x000408d0


	//   ....[105]....
        /*0dec*/ 	.word	0x00040910


	//   ....[106]....
        /*0df0*/ 	.word	0x00040950


	//   ....[107]....
        /*0df4*/ 	.word	0x00040980


	//   ....[108]....
        /*0df8*/ 	.word	0x000409b0


	//   ....[109]....
        /*0dfc*/ 	.word	0x000409e0


	//   ....[110]....
        /*0e00*/ 	.word	0x00040a10


	//   ....[111]....
        /*0e04*/ 	.word	0x00040be0


	//   ....[112]....
        /*0e08*/ 	.word	0x00040c10


	//   ....[113]....
        /*0e0c*/ 	.word	0x00040c40


	//   ....[114]....
        /*0e10*/ 	.word	0x00040c70


	//   ....[115]....
        /*0e14*/ 	.word	0x00040ca0


	//   ....[116]....
        /*0e18*/ 	.word	0x00040cd0


	//   ....[117]....
        /*0e1c*/ 	.word	0x00040da0


	//   ....[118]....
        /*0e20*/ 	.word	0x00040dc0


	//   ....[119]....
        /*0e24*/ 	.word	0x00040dd0


	//   ....[120]....
        /*0e28*/ 	.word	0x00040e50


	//   ....[121]....
        /*0e2c*/ 	.word	0x00041990


	//   ....[122]....
        /*0e30*/ 	.word	0x00041d60


	//   ....[123]....
        /*0e34*/ 	.word	0x00041df0


	//   ....[124]....
        /*0e38*/ 	.word	0x00041e40


	//   ....[125]....
        /*0e3c*/ 	.word	0x00041e90


	//   ....[126]....
        /*0e40*/ 	.word	0x00041f30


	//   ....[127]....
        /*0e44*/ 	.word	0x00041fc0


	//   ....[128]....
        /*0e48*/ 	.word	0x00042010


	//   ....[129]....
        /*0e4c*/ 	.word	0x00042060


	//   ....[130]....
        /*0e50*/ 	.word	0x00042140


	//   ....[131]....
        /*0e54*/ 	.word	0x000421d0


	//   ....[132]....
        /*0e58*/ 	.word	0x00042220


	//   ....[133]....
        /*0e5c*/ 	.word	0x00042270


	//   ....[134]....
        /*0e60*/ 	.word	0x00042310


	//   ....[135]....
        /*0e64*/ 	.word	0x000423a0


	//   ....[136]....
        /*0e68*/ 	.word	0x000423f0


	//   ....[137]....
        /*0e6c*/ 	.word	0x00042440


	//   ....[138]....
        /*0e70*/ 	.word	0x00042750


	//   ....[139]....
        /*0e74*/ 	.word	0x00042a30


	//   ....[140]....
        /*0e78*/ 	.word	0x00042bc0


	//   ....[141]....
        /*0e7c*/ 	.word	0x00042c20


	//   ....[142]....
        /*0e80*/ 	.word	0x00042c80


	//   ....[143]....
        /*0e84*/ 	.word	0x00042cd0


	//   ....[144]....
        /*0e88*/ 	.word	0x00042e30


	//   ....[145]....
        /*0e8c*/ 	.word	0x00042ed0


	//   ....[146]....
        /*0e90*/ 	.word	0x00042f80


	//   ....[147]....
        /*0e94*/ 	.word	0x00043060


	//   ....[148]....
        /*0e98*/ 	.word	0x00043220


	//   ....[149]....
        /*0e9c*/ 	.word	0x00043300


	//   ....[150]....
        /*0ea0*/ 	.word	0x00043580


	//   ....[151]....
        /*0ea4*/ 	.word	0x000436a0


	//   ....[152]....
        /*0ea8*/ 	.word	0x00043870


	//   ....[153]....
        /*0eac*/ 	.word	0x00043930


	//   ....[154]....
        /*0eb0*/ 	.word	0x00043b40


	//   ....[155]....
        /*0eb4*/ 	.word	0x00043b90


	//   ....[156]....
        /*0eb8*/ 	.word	0x00043ec0


	//   ....[157]....
        /*0ebc*/ 	.word	0x00043f60


	//   ....[158]....
        /*0ec0*/ 	.word	0x00044100


	//   ....[159]....
        /*0ec4*/ 	.word	0x00044180


	//   ....[160]....
        /*0ec8*/ 	.word	0x00044200


	//   ....[161]....
        /*0ecc*/ 	.word	0x00044280


	//   ....[162]....
        /*0ed0*/ 	.word	0x00044300


	//   ....[163]....
        /*0ed4*/ 	.word	0x00044390


	//   ....[164]....
        /*0ed8*/ 	.word	0x00044430


	//   ....[165]....
        /*0edc*/ 	.word	0x000444e0


	//   ....[166]....
        /*0ee0*/ 	.word	0x00044560


	//   ....[167]....
        /*0ee4*/ 	.word	0x000445e0


	//   ....[168]....
        /*0ee8*/ 	.word	0x00044660


	//   ....[169]....
        /*0eec*/ 	.word	0x000446f0


	//   ....[170]....
        /*0ef0*/ 	.word	0x00044770


	//   ....[171]....
        /*0ef4*/ 	.word	0x00044820


	//   ....[172]....
        /*0ef8*/ 	.word	0x00044870


	//   ....[173]....
        /*0efc*/ 	.word	0x00044930


	//   ....[174]....
        /*0f00*/ 	.word	0x00044a60


	//   ....[175]....
        /*0f04*/ 	.word	0x00046980


	//   ....[176]....
        /*0f08*/ 	.word	0x00048190


	//   ....[177]....
        /*0f0c*/ 	.word	0x00048bc0


	//   ....[178]....
        /*0f10*/ 	.word	0x00049450


	//   ....[179]....
        /*0f14*/ 	.word	0x000494a0


	//   ....[180]....
        /*0f18*/ 	.word	0x000494c0


	//   ....[181]....
        /*0f1c*/ 	.word	0x000494d0


	//   ....[182]....
        /*0f20*/ 	.word	0x00054120


	//----- nvinfo : EIATTR_REG_RECONFIG
	.align		4
.L_919:
        /*0f24*/ 	.byte	0x01, 0x54
	.zero		2


	//----- nvinfo : EIATTR_SYSCALL_OFFSETS
	.align		4
        /*0f28*/ 	.byte	0x04, 0x46
        /*0f2a*/ 	.short	(.L_921 - .L_920)


	//   ....[0]....
.L_920:
        /*0f2c*/ 	.word	0x00002680


	//   ....[1]....
        /*0f30*/ 	.word	0x000027d0


	//   ....[2]....
        /*0f34*/ 	.word	0x0000e450


	//   ....[3]....
        /*0f38*/ 	.word	0x0000eda0


	//   ....[4]....
        /*0f3c*/ 	.word	0x0003ad70


	//   ....[5]....
        /*0f40*/ 	.word	0x0003aec0


	//   ....[6]....
        /*0f44*/ 	.word	0x0003afb0


	//   ....[7]....
        /*0f48*/ 	.word	0x0003b7f0


	//   ....[8]....
        /*0f4c*/ 	.word	0x0003c130


	//----- nvinfo : EIATTR_MBARRIER_INSTR_OFFSETS
	.align		4
.L_921:
        /*0f50*/ 	.byte	0x04, 0x39
        /*0f52*/ 	.short	(.L_923 - .L_922)


	//   ....[0]....
.L_922:
        /*0f54*/ 	.word	0x00000310
        /*0f58*/ 	.word	0x000000ff
        /*0f5c*/ 	.word	0x00038800
        /*0f60*/ 	.short	0x0100
        /*0f62*/ 	.byte	0x08
	.zero		1


	//   ....[1]....
        /*0f64*/ 	.word	0x00000320
        /*0f68*/ 	.word	0x000000ff
        /*0f6c*/ 	.word	0x00038810
        /*0f70*/ 	.short	0x0100
        /*0f72*/ 	.byte	0x08
	.zero		1


	//   ....[2]....
        /*0f74*/ 	.word	0x00000330
        /*0f78*/ 	.word	0x000000ff
        /*0f7c*/ 	.word	0x00038820
        /*0f80*/ 	.short	0x0100
        /*0f82*/ 	.byte	0x08
	.zero		1


	//   ....[3]....
        /*0f84*/ 	.word	0x000003e0
        /*0f88*/ 	.word	0x000000ff
        /*0f8c*/ 	.word	0x00038830
        /*0f90*/ 	.short	0x0100
        /*0f92*/ 	.byte	0x06
	.zero		1


	//   ....[4]....
        /*0f94*/ 	.word	0x000003f0
        /*0f98*/ 	.word	0x000000ff
        /*0f9c*/ 	.word	0x00038840
        /*0fa0*/ 	.short	0x0100
        /*0fa2*/ 	.byte	0x06
	.zero		1


	//   ....[5]....
        /*0fa4*/ 	.word	0x00000400
        /*0fa8*/ 	.word	0x000000ff
        /*0fac*/ 	.word	0x00038838
        /*0fb0*/ 	.short	0x0100
        /*0fb2*/ 	.byte	0x06
	.zero		1


	//   ....[6]....
        /*0fb4*/ 	.word	0x00000410
        /*0fb8*/ 	.word	0x000000ff
        /*0fbc*/ 	.word	0x00038848
        /*0fc0*/ 	.short	0x0100
        /*0fc2*/ 	.byte	0x06
	.zero		1


	//   ....[7]....
        /*0fc4*/ 	.word	0x00000540
        /*0fc8*/ 	.word	0x000000ff
        /*0fcc*/ 	.word	0x00038850
        /*0fd0*/ 	.short	0x0100
        /*0fd2*/ 	.byte	0x08
	.zero		1


	//   ....[8]....
        /*0fd4*/ 	.word	0x00000550
        /*0fd8*/ 	.word	0x000000ff
        /*0fdc*/ 	.word	0x00038860
        /*0fe0*/ 	.short	0x0100
        /*0fe2*/ 	.byte	0x08
	.zero		1


	//   ....[9]....
        /*0fe4*/ 	.word	0x00000560
        /*0fe8*/ 	.word	0x000000ff
        /*0fec*/ 	.word	0x00038858
        /*0ff0*/ 	.short	0x0100
        /*0ff2*/ 	.byte	0x08
	.zero		1


	//   ....[10]....
        /*0ff4*/ 	.word	0x00000570
        /*0ff8*/ 	.word	0x000000ff
        /*0ffc*/ 	.word	0x00038868
        /*1000*/ 	.short	0x0100
        /*1002*/ 	.byte	0x08
	.zero		1


	//   ....[11]....
        /*1004*/ 	.word	0x00000660
        /*1008*/ 	.word	0x000000ff
        /*100c*/ 	.word	0x00038870
        /*1010*/ 	.short	0x0100
        /*1012*/ 	.byte	0x06
	.zero		1


	//   ....[12]....
        /*1014*/ 	.word	0x00000670
        /*1018*/ 	.word	0x000000ff
        /*101c*/ 	.word	0x00038880
        /*1020*/ 	.short	0x0100
        /*1022*/ 	.byte	0x06
	.zero		1


	//   ....[13]....
        /*1024*/ 	.word	0x00000680
        /*1028*/ 	.word	0x000000ff
        /*102c*/ 	.word	0x00038878
        /*1030*/ 	.short	0x0100
        /*1032*/ 	.byte	0x06
	.zero		1


	//   ....[14]....
        /*1034*/ 	.word	0x00000690
        /*1038*/ 	.word	0x000000ff
        /*103c*/ 	.word	0x00038888
        /*1040*/ 	.short	0x0100
        /*1042*/ 	.byte	0x06
	.zero		1


	//   ....[15]....
        /*1044*/ 	.word	0x000007c0
        /*1048*/ 	.word	0x000000ff
        /*104c*/ 	.word	0x00038890
        /*1050*/ 	.short	0x0100
        /*1052*/ 	.byte	0x08
	.zero		1


	//   ....[16]....
        /*1054*/ 	.word	0x000007d0
        /*1058*/ 	.word	0x000000ff
        /*105c*/ 	.word	0x000388a0
        /*1060*/ 	.short	0x0100
        /*1062*/ 	.byte	0x08
	.zero		1


	//   ....[17]....
        /*1064*/ 	.word	0x000007e0
        /*1068*/ 	.word	0x000000ff
        /*106c*/ 	.word	0x00038898
        /*1070*/ 	.short	0x0100
        /*1072*/ 	.byte	0x08
	.zero		1


	//   ....[18]....
        /*1074*/ 	.word	0x000007f0
        /*1078*/ 	.word	0x000000ff
        /*107c*/ 	.word	0x000388a8
        /*1080*/ 	.short	0x0100
        /*1082*/ 	.byte	0x08
	.zero		1


	//   ....[19]....
        /*1084*/ 	.word	0x00000930
        /*1088*/ 	.word	0x000000ff
        /*108c*/ 	.word	0x000388b0
        /*1090*/ 	.short	0x0100
        /*1092*/ 	.byte	0x08
	.zero		1


	//   ....[20]....
        /*1094*/ 	.word	0x00000940
        /*1098*/ 	.word	0x000000ff
        /*109c*/ 	.word	0x000388c0
        /*10a0*/ 	.short	0x0100
        /*10a2*/ 	.byte	0x08
	.zero		1


	//   ....[21]....
        /*10a4*/ 	.word	0x00000950
        /*10a8*/ 	.word	0x000000ff
        /*10ac*/ 	.word	0x000388b8
        /*10b0*/ 	.short	0x0100
        /*10b2*/ 	.byte	0x08
	.zero		1


	//   ....[22]....
        /*10b4*/ 	.word	0x00000960
        /*10b8*/ 	.word	0x000000ff
        /*10bc*/ 	.word	0x000388c8
        /*10c0*/ 	.short	0x0100
        /*10c2*/ 	.byte	0x08
	.zero		1


	//   ....[23]....
        /*10c4*/ 	.word	0x00003200
        /*10c8*/ 	.word	0x0000002d
        /*10cc*/ 	.word	0x00038890
        /*10d0*/ 	.short	0x010a
        /*10d2*/ 	.byte	0x3f
	.zero		1


	//   ....[24]....
        /*10d4*/ 	.word	0x00003d10
        /*10d8*/ 	.word	0x0000002d
        /*10dc*/ 	.word	0x00038890
        /*10e0*/ 	.short	0x010a
        /*10e2*/ 	.byte	0x3f
	.zero		1


	//   ....[25]....
        /*10e4*/ 	.word	0x00004570
        /*10e8*/ 	.word	0x0000002d
        /*10ec*/ 	.word	0x00038890
        /*10f0*/ 	.short	0x010a
        /*10f2*/ 	.byte	0x3f
	.zero		1


	//   ....[26]....
        /*10f4*/ 	.word	0x000047d0
        /*10f8*/ 	.word	0x00000004
        /*10fc*/ 	.word	0x00000000
        /*1100*/ 	.short	0x0101
        /*1102*/ 	.byte	0x3f
	.zero		1


	//   ....[27]....
        /*1104*/ 	.word	0x00004810
        /*1108*/ 	.word	0x0000002d
        /*110c*/ 	.word	0x000388b0
        /*1110*/ 	.short	0x010a
        /*1112*/ 	.byte	0x3f
	.zero		1


	//   ....[28]....
        /*1114*/ 	.word	0x00004e70
        /*1118*/ 	.word	0x0000002d
        /*111c*/ 	.word	0x00000000
        /*1120*/ 	.short	0x0101
        /*1122*/ 	.byte	0x3f
	.zero		1


	//   ....[29]....
        /*1124*/ 	.word	0x000084d0
        /*1128*/ 	.word	0x0000000c
        /*112c*/ 	.word	0x00000000
        /*1130*/ 	.short	0x0101
        /*1132*/ 	.byte	0x3f
	.zero		1


	//   ....[30]....
        /*1134*/ 	.word	0x0000c2d0
        /*1138*/ 	.word	0x0000000c
        /*113c*/ 	.word	0x00000000
        /*1140*/ 	.short	0x0101
        /*1142*/ 	.byte	0x3f
	.zero		1


	//   ....[31]....
        /*1144*/ 	.word	0x0000eb20
        /*1148*/ 	.word	0x00000002
        /*114c*/ 	.word	0x00038800
        /*1150*/ 	.short	0x010a
        /*1152*/ 	.byte	0x3f
	.zero		1


	//   ....[32]....
        /*1154*/ 	.word	0x0000eb70
        /*1158*/ 	.word	0x00000002
        /*115c*/ 	.word	0x00038800
        /*1160*/ 	.short	0x010a
        /*1162*/ 	.byte	0x3f
	.zero		1


	//   ....[33]....
        /*1164*/ 	.word	0x0000f5f0
        /*1168*/ 	.word	0x00000002
        /*116c*/ 	.word	0x00038800
        /*1170*/ 	.short	0x010a
        /*1172*/ 	.byte	0x3f
	.zero		1


	//   ....[34]....
        /*1174*/ 	.word	0x00010a00
        /*1178*/ 	.word	0x00000002
        /*117c*/ 	.word	0x00038800
        /*1180*/ 	.short	0x010a
        /*1182*/ 	.byte	0x3f
	.zero		1


	//   ....[35]....
        /*1184*/ 	.word	0x00011fc0
        /*1188*/ 	.word	0x00000007
        /*118c*/ 	.word	0x00000000
        /*1190*/ 	.short	0x010a
        /*1192*/ 	.byte	0x3f
	.zero		1


	//   ....[36]....
        /*1194*/ 	.word	0x000120c0
        /*1198*/ 	.word	0x00000003
        /*119c*/ 	.word	0x00000000
        /*11a0*/ 	.short	0x010a
        /*11a2*/ 	.byte	0x3f
	.zero		1


	//   ....[37]....
        /*11a4*/ 	.word	0x000124e0
        /*11a8*/ 	.word	0x0000000d
        /*11ac*/ 	.word	0x00000000
        /*11b0*/ 	.short	0x010a
        /*11b2*/ 	.byte	0x3f
	.zero		1


	//   ....[38]....
        /*11b4*/ 	.word	0x000125e0
        /*11b8*/ 	.word	0x00000006
        /*11bc*/ 	.word	0x00000000
        /*11c0*/ 	.short	0x010a
        /*11c2*/ 	.byte	0x3f
	.zero		1


	//   ....[39]....
        /*11c4*/ 	.word	0x00014120
        /*11c8*/ 	.word	0x0000003b
        /*11cc*/ 	.word	0x00000000
        /*11d0*/ 	.short	0x0101
        /*11d2*/ 	.byte	0x3f
	.zero		1


	//   ....[40]....
        /*11d4*/ 	.word	0x0001c500
        /*11d8*/ 	.word	0x00000004
        /*11dc*/ 	.word	0x00000000
        /*11e0*/ 	.short	0x0101
        /*11e2*/ 	.byte	0x3f
	.zero		1


	//   ....[41]....
        /*11e4*/ 	.word	0x0001c980
        /*11e8*/ 	.word	0x00000007
        /*11ec*/ 	.word	0x00000000
        /*11f0*/ 	.short	0x010a
        /*11f2*/ 	.byte	0x3f
	.zero		1


	//   ....[42]....
        /*11f4*/ 	.word	0x0001ca80
        /*11f8*/ 	.word	0x00000003
        /*11fc*/ 	.word	0x00000000
        /*1200*/ 	.short	0x010a
        /*1202*/ 	.byte	0x3f
	.zero		1


	//   ....[43]....
        /*1204*/ 	.word	0x0001cea0
        /*1208*/ 	.word	0x0000000b
        /*120c*/ 	.word	0x00000000
        /*1210*/ 	.short	0x010a
        /*1212*/ 	.byte	0x3f
	.zero		1


	//   ....[44]....
        /*1214*/ 	.word	0x0001cfa0
        /*1218*/ 	.word	0x00000006
        /*121c*/ 	.word	0x00000000
        /*1220*/ 	.short	0x010a
        /*1222*/ 	.byte	0x3f
	.zero		1


	//   ....[45]....
        /*1224*/ 	.word	0x0001eae0
        /*1228*/ 	.word	0x0000003b
        /*122c*/ 	.word	0x00000000
        /*1230*/ 	.short	0x0101
        /*1232*/ 	.byte	0x3f
	.zero		1


	//   ....[46]....
        /*1234*/ 	.word	0x00026030
        /*1238*/ 	.word	0x00000004
        /*123c*/ 	.word	0x00000000
        /*1240*/ 	.short	0x0101
        /*1242*/ 	.byte	0x3f
	.zero		1


	//   ....[47]....
        /*1244*/ 	.word	0x00026210
        /*1248*/ 	.word	0x00000007
        /*124c*/ 	.word	0x00000000
        /*1250*/ 	.short	0x010a
        /*1252*/ 	.byte	0x3f
	.zero		1


	//   ....[48]....
        /*1254*/ 	.word	0x00026310
        /*1258*/ 	.word	0x00000003
        /*125c*/ 	.word	0x00000000
        /*1260*/ 	.short	0x010a
        /*1262*/ 	.byte	0x3f
	.zero		1


	//   ....[49]....
        /*1264*/ 	.word	0x00026730
        /*1268*/ 	.word	0x0000000e
        /*126c*/ 	.word	0x00000000
        /*1270*/ 	.short	0x010a
        /*1272*/ 	.byte	0x3f
	.zero		1


	//   ....[50]....
        /*1274*/ 	.word	0x00026830
        /*1278*/ 	.word	0x00000006
        /*127c*/ 	.word	0x00000000
        /*1280*/ 	.short	0x010a
        /*1282*/ 	.byte	0x3f
	.zero		1


	//   ....[51]....
        /*1284*/ 	.word	0x00028370
        /*1288*/ 	.word	0x0000003a
        /*128c*/ 	.word	0x00000000
        /*1290*/ 	.short	0x0101
        /*1292*/ 	.byte	0x3f
	.zero		1


	//   ....[52]....
        /*1294*/ 	.word	0x00030850
        /*1298*/ 	.word	0x00000004
        /*129c*/ 	.word	0x00000000
        /*12a0*/ 	.short	0x0101
        /*12a2*/ 	.byte	0x3f
	.zero		1


	//   ....[53]....
        /*12a4*/ 	.word	0x00033c80
        /*12a8*/ 	.word	0x00000000
        /*12ac*/ 	.word	0x00000000
        /*12b0*/ 	.short	0x0101
        /*12b2*/ 	.byte	0x3f
	.zero		1


	//   ....[54]....
        /*12b4*/ 	.word	0x00034640
        /*12b8*/ 	.word	0x00000004
        /*12bc*/ 	.word	0x00000000
        /*12c0*/ 	.short	0x0101
        /*12c2*/ 	.byte	0x3f
	.zero		1


	//   ....[55]....
        /*12c4*/ 	.word	0x00038aa0
        /*12c8*/ 	.word	0x00000012
        /*12cc*/ 	.word	0x00038820
        /*12d0*/ 	.short	0x010a
        /*12d2*/ 	.byte	0x3f
	.zero		1


	//   ....[56]....
        /*12d4*/ 	.word	0x00038b70
        /*12d8*/ 	.word	0x00000006
        /*12dc*/ 	.word	0x000388a0
        /*12e0*/ 	.short	0x010a
        /*12e2*/ 	.byte	0x3f
	.zero		1


	//   ....[57]....
        /*12e4*/ 	.word	0x00038db0
        /*12e8*/ 	.word	0x00000006
        /*12ec*/ 	.word	0x000388c0
        /*12f0*/ 	.short	0x010a
        /*12f2*/ 	.byte	0x3f
	.zero		1


	//   ....[58]....
        /*12f4*/ 	.word	0x00039810
        /*12f8*/ 	.word	0x00000006
        /*12fc*/ 	.word	0x000388a0
        /*1300*/ 	.short	0x010a
        /*1302*/ 	.byte	0x3f
	.zero		1


	//   ....[59]....
        /*1304*/ 	.word	0x00039a40
        /*1308*/ 	.word	0x00000006
        /*130c*/ 	.word	0x000388c0
        /*1310*/ 	.short	0x010a
        /*1312*/ 	.byte	0x3f
	.zero		1


	//   ....[60]....
        /*1314*/ 	.word	0x0003b3a0
        /*1318*/ 	.word	0x00000000
        /*131c*/ 	.word	0x00038840
        /*1320*/ 	.short	0x010a
        /*1322*/ 	.byte	0x3f
	.zero		1


	//   ....[61]....
        /*1324*/ 	.word	0x0003bee0
        /*1328*/ 	.word	0x00000012
        /*132c*/ 	.word	0x00038800
        /*1330*/ 	.short	0x0107
        /*1332*/ 	.byte	0x3f
	.zero		1


	//   ....[62]....
        /*1334*/ 	.word	0x0003bf80
        /*1338*/ 	.word	0x00000012
        /*133c*/ 	.word	0x00038800
        /*1340*/ 	.short	0x0101
        /*1342*/ 	.byte	0x3f
	.zero		1


	//   ....[63]....
        /*1344*/ 	.word	0x0003cea0
        /*1348*/ 	.word	0x00000012
        /*134c*/ 	.word	0x00038810
        /*1350*/ 	.short	0x0107
        /*1352*/ 	.byte	0x3f
	.zero		1


	//   ....[64]....
        /*1354*/ 	.word	0x0003cfa0
        /*1358*/ 	.word	0x00000012
        /*135c*/ 	.word	0x00038810
        /*1360*/ 	.short	0x0101
        /*1362*/ 	.byte	0x3f
	.zero		1


	//   ....[65]....
        /*1364*/ 	.word	0x0003cfc0
        /*1368*/ 	.word	0x00000012
        /*136c*/ 	.word	0x00038820
        /*1370*/ 	.short	0x010a
        /*1372*/ 	.byte	0x3f
	.zero		1


	//   ....[66]....
        /*1374*/ 	.word	0x0003d0a0
        /*1378*/ 	.word	0x00000000
        /*137c*/ 	.word	0x00038860
        /*1380*/ 	.short	0x010a
        /*1382*/ 	.byte	0x3f
	.zero		1


	//   ....[67]....
        /*1384*/ 	.word	0x0003ddb0
        /*1388*/ 	.word	0x00000002
        /*138c*/ 	.word	0x00038840
        /*1390*/ 	.short	0x010a
        /*1392*/ 	.byte	0x3f
	.zero		1


	//   ....[68]....
        /*1394*/ 	.word	0x0003dff0
        /*1398*/ 	.word	0x00000002
        /*139c*/ 	.word	0x00038860
        /*13a0*/ 	.short	0x010a
        /*13a2*/ 	.byte	0x3f
	.zero		1


	//   ....[69]....
        /*13a4*/ 	.word	0x0003ebc0
        /*13a8*/ 	.word	0x00000003
        /*13ac*/ 	.word	0x00038840
        /*13b0*/ 	.short	0x010a
        /*13b2*/ 	.byte	0x3f
	.zero		1


	//   ....[70]....
        /*13b4*/ 	.word	0x0003edf0
        /*13b8*/ 	.word	0x00000003
        /*13bc*/ 	.word	0x00038860
        /*13c0*/ 	.short	0x010a
        /*13c2*/ 	.byte	0x3f
	.zero		1


	//   ....[71]....
        /*13c4*/ 	.word	0x0003f950
        /*13c8*/ 	.word	0x00000003
        /*13cc*/ 	.word	0x00038840
        /*13d0*/ 	.short	0x010a
        /*13d2*/ 	.byte	0x3f
	.zero		1


	//   ....[72]....
        /*13d4*/ 	.word	0x0003fb90
        /*13d8*/ 	.word	0x00000003
        /*13dc*/ 	.word	0x00038860
        /*13e0*/ 	.short	0x010a
        /*13e2*/ 	.byte	0x3f
	.zero		1


	//   ....[73]....
        /*13e4*/ 	.word	0x00041910
        /*13e8*/ 	.word	0x00000009
        /*13ec*/ 	.word	0x00038820
        /*13f0*/ 	.short	0x010a
        /*13f2*/ 	.byte	0x3f
	.zero		1


	//   ....[74]....
        /*13f4*/ 	.word	0x00041a70
        /*13f8*/ 	.word	0x00000005
        /*13fc*/ 	.word	0x00000000
        /*1400*/ 	.short	0x010a
        /*1402*/ 	.byte	0x3f
	.zero		1


	//   ....[75]....
        /*1404*/ 	.word	0x00041af0
        /*1408*/ 	.word	0x00000007
        /*140c*/ 	.word	0x00000000
        /*1410*/ 	.short	0x010a
        /*1412*/ 	.byte	0x3f
	.zero		1


	//   ....[76]....
        /*1414*/ 	.word	0x00041b30
        /*1418*/ 	.word	0x00000005
        /*141c*/ 	.word	0x00000000
        /*1420*/ 	.short	0x010a
        /*1422*/ 	.byte	0x3f
	.zero		1


	//   ....[77]....
        /*1424*/ 	.word	0x00041b60
        /*1428*/ 	.word	0x00000003
        /*142c*/ 	.word	0x00000000
        /*1430*/ 	.short	0x010a
        /*1432*/ 	.byte	0x3f
	.zero		1


	//   ....[78]....
        /*1434*/ 	.word	0x00041bc0
        /*1438*/ 	.word	0x0000002d
        /*143c*/ 	.word	0x00038890
        /*1440*/ 	.short	0x010a
        /*1442*/ 	.byte	0x3f
	.zero		1


	//   ....[79]....
        /*1444*/ 	.word	0x00041c10
        /*1448*/ 	.word	0x0000002d
        /*144c*/ 	.word	0x00038890
        /*1450*/ 	.short	0x010a
        /*1452*/ 	.byte	0x3f
	.zero		1


	//   ....[80]....
        /*1454*/ 	.word	0x00041c60
        /*1458*/ 	.word	0x0000002d
        /*145c*/ 	.word	0x00038890
        /*1460*/ 	.short	0x010a
        /*1462*/ 	.byte	0x3f
	.zero		1


	//   ....[81]....
        /*1464*/ 	.word	0x00041cb0
        /*1468*/ 	.word	0x0000002d
        /*146c*/ 	.word	0x000388b0
        /*1470*/ 	.short	0x010a
        /*1472*/ 	.byte	0x3f
	.zero		1


	//   ....[82]....
        /*1474*/ 	.word	0x00042090
        /*1478*/ 	.word	0x00000002
        /*147c*/ 	.word	0x00038800
        /*1480*/ 	.short	0x010a
        /*1482*/ 	.byte	0x3f
	.zero		1


	//   ....[83]....
        /*1484*/ 	.word	0x00042490
        /*1488*/ 	.word	0x00000002
        /*148c*/ 	.word	0x00038800
        /*1490*/ 	.short	0x010a
        /*1492*/ 	.byte	0x3f
	.zero		1


	//   ....[84]....
        /*1494*/ 	.word	0x000424e0
        /*1498*/ 	.word	0x00000003
        /*149c*/ 	.word	0x00000000
        /*14a0*/ 	.short	0x010a
        /*14a2*/ 	.byte	0x3f
	.zero		1


	//   ....[85]....
        /*14a4*/ 	.word	0x00042530
        /*14a8*/ 	.word	0x00000006
        /*14ac*/ 	.word	0x00000000
        /*14b0*/ 	.short	0x010a
        /*14b2*/ 	.byte	0x3f
	.zero		1


	//   ....[86]....
        /*14b4*/ 	.word	0x00042580
        /*14b8*/ 	.word	0x00000003
        /*14bc*/ 	.word	0x00000000
        /*14c0*/ 	.short	0x010a
        /*14c2*/ 	.byte	0x3f
	.zero		1


	//   ....[87]....
        /*14c4*/ 	.word	0x000425d0
        /*14c8*/ 	.word	0x00000006
        /*14cc*/ 	.word	0x00000000
        /*14d0*/ 	.short	0x010a
        /*14d2*/ 	.byte	0x3f
	.zero		1


	//   ....[88]....
        /*14d4*/ 	.word	0x00042620
        /*14d8*/ 	.word	0x00000003
        /*14dc*/ 	.word	0x00000000
        /*14e0*/ 	.short	0x010a
        /*14e2*/ 	.byte	0x3f
	.zero		1


	//   ....[89]....
        /*14e4*/ 	.word	0x00042670
        /*14e8*/ 	.word	0x00000006
        /*14ec*/ 	.word	0x00000000
        /*14f0*/ 	.short	0x010a
        /*14f2*/ 	.byte	0x3f
	.zero		1


	//   ....[90]....
        /*14f4*/ 	.word	0x00042810
        /*14f8*/ 	.word	0x00000012
        /*14fc*/ 	.word	0x00038820
        /*1500*/ 	.short	0x010a
        /*1502*/ 	.byte	0x3f
	.zero		1


	//   ....[91]....
        /*1504*/ 	.word	0x00042860
        /*1508*/ 	.word	0x00000006
        /*150c*/ 	.word	0x000388a0
        /*1510*/ 	.short	0x010a
        /*1512*/ 	.byte	0x3f
	.zero		1


	//   ....[92]....
        /*1514*/ 	.word	0x000428b0
        /*1518*/ 	.word	0x00000006
        /*151c*/ 	.word	0x000388c0
        /*1520*/ 	.short	0x010a
        /*1522*/ 	.byte	0x3f
	.zero		1


	//   ....[93]....
        /*1524*/ 	.word	0x00042900
        /*1528*/ 	.word	0x00000006
        /*152c*/ 	.word	0x000388a0
        /*1530*/ 	.short	0x010a
        /*1532*/ 	.byte	0x3f
	.zero		1


	//   ....[94]....
        /*1534*/ 	.word	0x00042950
        /*1538*/ 	.word	0x00000006
        /*153c*/ 	.word	0x000388c0
        /*1540*/ 	.short	0x010a
        /*1542*/ 	.byte	0x3f
	.zero		1


	//   ....[95]....
        /*1544*/ 	.word	0x00042af0
        /*1548*/ 	.word	0x00000000
        /*154c*/ 	.word	0x00038840
        /*1550*/ 	.short	0x010a
        /*1552*/ 	.byte	0x3f
	.zero		1


	//   ....[96]....
        /*1554*/ 	.word	0x00043bd0
        /*1558*/ 	.word	0x00000012
        /*155c*/ 	.word	0x00038820
        /*1560*/ 	.short	0x010a
        /*1562*/ 	.byte	0x3f
	.zero		1


	//   ....[97]....
        /*1564*/ 	.word	0x00043c20
        /*1568*/ 	.word	0x00000000
        /*156c*/ 	.word	0x00038860
        /*1570*/ 	.short	0x010a
        /*1572*/ 	.byte	0x3f
	.zero		1


	//   ....[98]....
        /*1574*/ 	.word	0x00043c70
        /*1578*/ 	.word	0x00000002
        /*157c*/ 	.word	0x00038840
        /*1580*/ 	.short	0x010a
        /*1582*/ 	.byte	0x3f
	.zero		1


	//   ....[99]....
        /*1584*/ 	.word	0x00043cc0
        /*1588*/ 	.word	0x00000002
        /*158c*/ 	.word	0x00038860
        /*1590*/ 	.short	0x010a
        /*1592*/ 	.byte	0x3f
	.zero		1


	//   ....[100]....
        /*1594*/ 	.word	0x00043d10
        /*1598*/ 	.word	0x00000003
        /*159c*/ 	.word	0x00038840
        /*15a0*/ 	.short	0x010a
        /*15a2*/ 	.byte	0x3f
	.zero		1


	//   ....[101]....
        /*15a4*/ 	.word	0x00043d60
        /*15a8*/ 	.word	0x00000003
        /*15ac*/ 	.word	0x00038860
        /*15b0*/ 	.short	0x010a
        /*15b2*/ 	.byte	0x3f
	.zero		1


	//   ....[102]....
        /*15b4*/ 	.word	0x00043db0
        /*15b8*/ 	.word	0x00000003
        /*15bc*/ 	.word	0x00038840
        /*15c0*/ 	.short	0x010a
        /*15c2*/ 	.byte	0x3f
	.zero		1


	//   ....[103]....
        /*15c4*/ 	.word	0x00043e00
        /*15c8*/ 	.word	0x00000003
        /*15cc*/ 	.word	0x00038860
        /*15d0*/ 	.short	0x010a
        /*15d2*/ 	.byte	0x3f
	.zero		1


	//   ....[104]....
        /*15d4*/ 	.word	0x00044980
        /*15d8*/ 	.word	0x00000009
        /*15dc*/ 	.word	0x00038820
        /*15e0*/ 	.short	0x010a
        /*15e2*/ 	.byte	0x3f
	.zero		1


	//   ....[105]....
        /*15e4*/ 	.word	0x00044b20
        /*15e8*/ 	.word	0x00000005
        /*15ec*/ 	.word	0x00000000
        /*15f0*/ 	.short	0x010a
        /*15f2*/ 	.byte	0x3f
	.zero		1


	//   ....[106]....
        /*15f4*/ 	.word	0x00044b70
        /*15f8*/ 	.word	0x00000007
        /*15fc*/ 	.word	0x00000000
        /*1600*/ 	.short	0x010a
        /*1602*/ 	.byte	0x3f
	.zero		1


	//   ....[107]....
        /*1604*/ 	.word	0x00044bc0
        /*1608*/ 	.word	0x00000005
        /*160c*/ 	.word	0x00000000
        /*1610*/ 	.short	0x010a
        /*1612*/ 	.byte	0x3f
	.zero		1


	//   ....[108]....
        /*1614*/ 	.word	0x00044de0
        /*1618*/ 	.word	0x00000005
        /*161c*/ 	.word	0x00000000
        /*1620*/ 	.short	0x010a
        /*1622*/ 	.byte	0x3f
	.zero		1


	//   ....[109]....
        /*1624*/ 	.word	0x00044f20
        /*1628*/ 	.word	0x0000000c
        /*162c*/ 	.word	0x00000000
        /*1630*/ 	.short	0x010a
        /*1632*/ 	.byte	0x3f
	.zero		1


	//   ....[110]....
        /*1634*/ 	.word	0x000454c0
        /*1638*/ 	.word	0x0000000c
        /*163c*/ 	.word	0x00038810
        /*1640*/ 	.short	0x010a
        /*1642*/ 	.byte	0x3f
	.zero		1


	//   ....[111]....
        /*1644*/ 	.word	0x00045640
        /*1648*/ 	.word	0x0000000e
        /*164c*/ 	.word	0x00000000
        /*1650*/ 	.short	0x010a
        /*1652*/ 	.byte	0x3f
	.zero		1


	//   ....[112]....
        /*1654*/ 	.word	0x00045780
        /*1658*/ 	.word	0x0000000c
        /*165c*/ 	.word	0x00000000
        /*1660*/ 	.short	0x010a
        /*1662*/ 	.byte	0x3f
	.zero		1


	//   ....[113]....
        /*1664*/ 	.word	0x00047ba0
        /*1668*/ 	.word	0x0000000c
        /*166c*/ 	.word	0x00000000
        /*1670*/ 	.short	0x0101
        /*1672*/ 	.byte	0x3f
	.zero		1


	//   ....[114]....
        /*1674*/ 	.word	0x00054200
        /*1678*/ 	.word	0x00000002
        /*167c*/ 	.word	0x00000000
        /*1680*/ 	.short	0x0101
        /*1682*/ 	.byte	0x3f
	.zero		1


	//   ....[115]....
        /*1684*/ 	.word	0x00054250
        /*1688*/ 	.word	0x0000000c
        /*168c*/ 	.word	0x00000000
        /*1690*/ 	.short	0x010a
        /*1692*/ 	.byte	0x3f
	.zero		1


	//   ....[116]....
        /*1694*/ 	.word	0x000542a0
        /*1698*/ 	.word	0x0000000c
        /*169c*/ 	.word	0x00038810
        /*16a0*/ 	.short	0x010a
        /*16a2*/ 	.byte	0x3f
	.zero		1


	//   ....[117]....
        /*16a4*/ 	.word	0x000542f0
        /*16a8*/ 	.word	0x0000000c
        /*16ac*/ 	.word	0x00000000
        /*16b0*/ 	.short	0x010a
        /*16b2*/ 	.byte	0x3f
	.zero		1


	//----- nvinfo : EIATTR_NUM_MBARRIERS
	.align		4
.L_923:
        /*16b4*/ 	.byte	0x03, 0x38
        /*16b6*/ 	.short	0x0017


	//----- nvinfo : EIATTR_EXIT_INSTR_OFFSETS
	.align		4
        /*16b8*/ 	.byte	0x04, 0x1c
        /*16ba*/ 	.short	(.L_925 - .L_924)


	//   ....[0]....
.L_924:
        /*16bc*/ 	.word	0x00041bb0


	//----- nvinfo : EIATTR_MAX_THREADS
	.align		4
.L_925:
        /*16c0*/ 	.byte	0x04, 0x05
        /*16c2*/ 	.short	(.L_927 - .L_926)
.L_926:
        /*16c4*/ 	.word	0x00000180
        /*16c8*/ 	.word	0x00000001
        /*16cc*/ 	.word	0x00000001


	//----- nvinfo : EIATTR_CRS_STACK_SIZE
	.align		4
.L_927:
        /*16d0*/ 	.byte	0x04, 0x1e
        /*16d2*/ 	.short	(.L_929 - .L_928)
.L_928:
        /*16d4*/ 	.word	0x00000000


	//----- nvinfo : EIATTR_CBANK_PARAM_SIZE
	.align		4
.L_929:
        /*16d8*/ 	.byte	0x03, 0x19
        /*16da*/ 	.short	0x0bf0


	//----- nvinfo : EIATTR_PARAM_CBANK
	.align		4
        /*16dc*/ 	.byte	0x04, 0x0a
        /*16de*/ 	.short	(.L_931 - .L_930)
	.align		4
.L_930:
        /*16e0*/ 	.word	index@(.nv.constant0._ZN7cutlass13device_kernelIN5flash11enable_sm90INS1_16FlashAttnFwdSm90INS1_25CollectiveMainloopFwdSm90ILi2EN4cute5tupleIJNS5_1CILi1EEES8_S8_EEENS6_IJNS7_ILi64EEESA_SA_EEELi512ENS_6half_tEfNS_4arch4Sm90ELb0ELb1ELb1ELb1ELb0ELb1ELb1ELb0ELb0ELb1ELb1ELb0EEENS1_21CollectiveEpilogueFwdINS6_IJSA_NS7_ILi512EEESA_EEES9_SC_SE_Li256ELb1ELb1ELb1ELb0EEENS1_36VarlenDynamicPersistentTileSchedulerILi64ELi64ELi256ELi128ELb1ELb1ELb1ELb1ELb0ELb1EEEEEEEEEvNT_6ParamsE)
        /*16e4*/ 	.short	0x0210
        /*16e6*/ 	.short	0x0bf0


	//----- nvinfo : EIATTR_SW_WAR
	.align		4
.L_931:
        /*16e8*/ 	.byte	0x04, 0x36
        /*16ea*/ 	.short	(.L_933 - .L_932)
.L_932:
        /*16ec*/ 	.word	0x00000008
.L_933:


//--------------------- .nv.info._ZN7cutlass13device_kernelIN5flash11enable_sm90INS1_16FlashAttnFwdSm90INS1_25CollectiveMainloopFwdSm90ILi2EN4cute5tupleIJNS5_1CILi1EEES8_S8_EEENS6_IJNS7_ILi64EEESA_SA_EEELi512ENS_6half_tEfNS_4arch4Sm90ELb1ELb0ELb1ELb0ELb0ELb0ELb0ELb0ELb0ELb1ELb1ELb0EEENS1_21CollectiveEpilogueFwdINS6_IJSA_NS7_ILi512EEESA_EEES9_SC_SE_Li256ELb0ELb1ELb1ELb0EEENS1_19SingleTileSchedulerILb0ELb1ELb1ELi64EEEEEEEEEvNT_6ParamsE --------------------------
	.section	.nv.info._ZN7cutlass13device_kernelIN5flash11enable_sm90INS1_16FlashAttnFwdSm90INS1_25CollectiveMainloopFwdSm90ILi2EN4cute5tupleIJNS5_1CILi1EEES8_S8_EEENS6_IJNS7_ILi64EEESA_SA_EEELi512ENS_6half_tEfNS_4arch4Sm90ELb1ELb0ELb1ELb0ELb0ELb0ELb0ELb0ELb0ELb1ELb1ELb0EEENS1_21CollectiveEpilogueFwdINS6_IJSA_NS7_ILi512EEESA_EEES9_SC_SE_Li256ELb0ELb1ELb1ELb0EEENS1_19SingleTileSchedulerILb0ELb1ELb1ELi64EEEEEEEEEvNT_6ParamsE,"",@"SHT_CUDA_INFO"
	.sectionflags	@""
	.align	4


	//----- nvinfo : EIATTR_CUDA_API_VERSION
	.align		4
        /*0000*/ 	.byte	0x04, 0x37
        /*0002*/ 	.short	(.L_935 - .L_934)
.L_934:
        /*0004*/ 	.word	0x00000082


	//----- nvinfo : EIATTR_KPARAM_INFO
	.align		4
.L_935:
        /*0008*/ 	.byte	0x04, 0x17
        /*000a*/ 	.short	(.L_937 - .L_936)
.L_936:
        /*000c*/ 	.word	0x00000000
        /*0010*/ 	.short	0x0000
        /*0012*/ 	.short	0x0070
        /*0014*/ 	.byte	0x00, 0xf0, 0x01, 0x28


	//----- nvinfo : EIATTR_SPARSE_MMA_MASK
	.align		4
.L_937:
        /*0018*/ 	.byte	0x03, 0x50
        /*001a*/ 	.short	0x0000


	//----- nvinfo : EIATTR_MAXREG_COUNT
	.align		4
        /*001c*/ 	.byte	0x03, 0x1b
        /*001e*/ 	.short	0x00a8


	//----- nvinfo : EIATTR_NUM_BARRIERS
	.align		4
        /*0020*/ 	.byte	0x02, 0x4c
        /*0022*/ 	.byte	0x10
	.zero		1


	//----- nvinfo : EIATTR_EXTERNS
	.align		4
        /*0024*/ 	.byte	0x04, 0x0f
        /*0026*/ 	.short	(.L_939 - .L_938)


	//   ....[0]....
	.align		4
.L_938:
        /*0028*/ 	.word	index@(__assertfail)


	//----- nvinfo : EIATTR_ANNOTATIONS
	.align		4
.L_939:
        /*002c*/ 	.byte	0x04, 0x55
        /*002e*/ 	.short	(.L_941 - .L_940)


	//   ....[0]....
.L_940:
        /*0030*/ 	.word	0x00000001
        /*0034*/ 	.byte	0x80, 0xcd, 0x00, 0x00, 0x01, 0x00, 0x00, 0x00, 0x00, 0xd2, 0x00, 0x00, 0x01, 0x00, 0x00, 0x00
        /*0044*/ 	.byte	0x50, 0xd2, 0x00, 0x00, 0x01, 0x00, 0x00, 0x00, 0x30, 0xd4, 0x00, 0x00, 0x01, 0x00, 0x00, 0x00
        /*0054*/ 	.byte	0x20, 0xd5, 0x00, 0x00, 0x01, 0x00, 0x00, 0x00, 0x20, 0xdf, 0x00, 0x00, 0x01, 0x00, 0x00, 0x00
        /*0064*/ 	.byte	0x10, 0xe6, 0x00, 0x00, 0x01, 0x00, 0x00, 0x00, 0x40, 0xe8, 0x00, 0x00, 0x01, 0x00, 0x00, 0x00
        /*0074*/ 	.byte	0xc0, 0xf3, 0x00, 0x00, 0x01, 0x00, 0x00, 0x00, 0x90, 0xff, 0x00, 0x00


	//----- nvinfo : EIATTR_MERCURY_ISA_VERSION
	.align		4
.L_941:
        /*0080*/ 	.byte	0x03, 0x5f
        /*0082*/ 	.short	0x0101


	//----- nvinfo : EIATTR_INT_WARP_WIDE_INSTR_OFFSETS
	.align		4
        /*0084*/ 	.byte	0x04, 0x31
        /*0086*/ 	.short	(.L_943 - .L_942)


	//   ....[0]....
.L_942:
        /*0088*/ 	.word	0x00000130


	//   ....[1]....
        /*008c*/ 	.word	0x00000170


	//   ....[2]....
        /*0090*/ 	.word	0x000001e0


	//----- nvinfo : EIATTR_COOP_GROUP_MASK_REGIDS
	.align		4
.L_943:
        /*0094*/ 	.byte	0x04, 0x29
        /*0096*/ 	.short	(.L_945 - .L_944)


	//   ....[0]....
.L_944:
        /*0098*/ 	.word	0xffffffff


	//   ....[1]....
        /*009c*/ 	.word	0xffffffff


	//   ....[2]....
        /*00a0*/ 	.word	0xffffffff


	//   ....[3]....
        /*00a4*/ 	.word	0xffffffff


	//   ....[4]....
        /*00a8*/ 	.word	0xffffffff


	//   ....[5]....
        /*00ac*/ 	.word	0xffffffff


	//   ....[6]....
        /*00b0*/ 	.word	0xffffffff


	//   ....[7]....
        /*00b4*/ 	.word	0xffffffff


	//   ....[8]....
        /*00b8*/ 	.word	0xffffffff


	//   ....[9]....
        /*00bc*/ 	.word	0xffffffff


	//   ....[10]....
        /*00c0*/ 	.word	0xffffffff


	//   ....[11]....
        /*00c4*/ 	.word	0xffffffff


	//   ....[12]....
        /*00c8*/ 	.word	0xffffffff


	//   ....[13]....
        /*00cc*/ 	.word	0xffffffff


	//   ....[14]....
        /*00d0*/ 	.word	0xffffffff


	//   ....[15]....
        /*00d4*/ 	.word	0xffffffff


	//   ....[16]....
        /*00d8*/ 	.word	0xffffffff


	//   ....[17]....
        /*00dc*/ 	.word	0xffffffff


	//   ....[18]....
        /*00e0*/ 	.word	0xffffffff


	//   ....[19]....
        /*00e4*/ 	.word	0xffffffff


	//   ....[20]....
        /*00e8*/ 	.word	0xffffffff


	//   ....[21]....
        /*00ec*/ 	.word	0xffffffff


	//   ....[22]....
        /*00f0*/ 	.word	0xffffffff


	//   ....[23]....
        /*00f4*/ 	.word	0xffffffff


	//   ....[24]....
        /*00f8*/ 	.word	0xffffffff


	//   ....[25]....
        /*00fc*/ 	.word	0xffffffff


	//   ....[26]....
        /*0100*/ 	.word	0xffffffff


	//   ....[27]....
        /*0104*/ 	.word	0xffffffff


	//   ....[28]....
        /*0108*/ 	.word	0xffffffff


	//   ....[29]....
        /*010c*/ 	.word	0xffffffff


	//   ....[30]....
        /*0110*/ 	.word	0xffffffff


	//   ....[31]....
        /*0114*/ 	.word	0xffffffff


	//   ....[32]....
        /*0118*/ 	.word	0xffffffff


	//   ....[33]....
        /*011c*/ 	.word	0xffffffff


	//   ....[34]....
        /*0120*/ 	.word	0xffffffff


	//   ....[35]....
        /*0124*/ 	.word	0xffffffff


	//   ....[36]....
        /*0128*/ 	.word	0xffffffff


	//   ....[37]....
        /*012c*/ 	.word	0xffffffff


	//   ....[38]....
        /*0130*/ 	.word	0xffffffff


	//   ....[39]....
        /*0134*/ 	.word	0xffffffff


	//   ....[40]....
        /*0138*/ 	.word	0xffffffff


	//   ....[41]....
        /*013c*/ 	.word	0xffffffff


	//   ....[42]....
        /*0140*/ 	.word	0xffffffff


	//   ....[43]....
        /*0144*/ 	.word	0xffffffff


	//   ....[44]....
        /*0148*/ 	.word	0xffffffff


	//   ....[45]....
        /*014c*/ 	.word	0xffffffff


	//   ....[46]....
        /*0150*/ 	.word	0xffffffff


	//   ....[47]....
        /*0154*/ 	.word	0xffffffff


	//   ....[48]....
        /*0158*/ 	.word	0xffffffff


	//   ....[49]....
        /*015c*/ 	.word	0xffffffff


	//   ....[50]....
        /*0160*/ 	.word	0xffffffff


	//   ....[51]....
        /*0164*/ 	.word	0xffffffff


	//   ....[52]....
        /*0168*/ 	.word	0x0500000f


	//   ....[53]....
        /*016c*/ 	.word	0x0500000f


	//   ....[54]....
        /*0170*/ 	.word	0x0500000f


	//   ....[55]....
        /*0174*/ 	.word	0x0500000f


	//   ....[56]....
        /*0178*/ 	.word	0x0500000f


	//   ....[57]....
        /*017c*/ 	.word	0x0500000f


	//   ....[58]....
        /*0180*/ 	.word	0x0500000f


	//   ....[59]....
        /*0184*/ 	.word	0x0500000f


	//   ....[60]....
        /*0188*/ 	.word	0x0500000f


	//   ....[61]....
        /*018c*/ 	.word	0x0500000f


	//----- nvinfo : EIATTR_COOP_GROUP_INSTR_OFFSETS
	.align		4
.L_945:
        /*0190*/ 	.byte	0x04, 0x28
        /*0192*/ 	.short	(.L_947 - .L_946)


	//   ....[0]....
.L_946:
        /*0194*/ 	.word	0x00000060


	//   ....[1]....
        /*0198*/ 	.word	0x00000140


	//   ....[2]....
        /*019c*/ 	.word	0x00000190


	//   ....[3]....
        /*01a0*/ 	.word	0x00000380


	//   ....[4]....
        /*01a4*/ 	.word	0x000004e0


	//   ....[5]....
        /*01a8*/ 	.word	0x00000600


	//   ....[6]....
        /*01ac*/ 	.word	0x00000760


	//   ....[7]....
        /*01b0*/ 	.word	0x000013c0


	//   ....[8]....
        /*01b4*/ 	.word	0x00003530


	//   ....[9]....
        /*01b8*/ 	.word	0x00003c80


	//   ....[10]....
        /*01bc*/ 	.word	0x00003cb0


	//   ....[11]....
        /*01c0*/ 	.word	0x00004420


	//   ....[12]....
        /*01c4*/ 	.word	0x00004490


	//   ....[13]....
        /*01c8*/ 	.word	0x00004930


	//   ....[14]....
        /*01cc*/ 	.word	0x000049a0


	//   ....[15]....
        /*01d0*/ 	.word	0x00005590


	//   ....[16]....
        /*01d4*/ 	.word	0x00005870


	//   ....[17]....
        /*01d8*/ 	.word	0x00005f70


	//   ....[18]....
        /*01dc*/ 	.word	0x00005fa0


	//   ....[19]....
        /*01e0*/ 	.word	0x00006040


	//   ....[20]....
        /*01e4*/ 	.word	0x00006500


	//   ....[21]....
        /*01e8*/ 	.word	0x00006570


	//   ....[22]....
        /*01ec*/ 	.word	0x000077b0


	//   ....[23]....
        /*01f0*/ 	.word	0x00007ef0


	//   ....[24]....
        /*01f4*/ 	.word	0x00007f70


	//   ....[25]....
        /*01f8*/ 	.word	0x000082a0


	//   ....[26]....
        /*01fc*/ 	.word	0x00008460


	//   ....[27]....
        /*0200*/ 	.word	0x000094a0


	//   ....[28]....
        /*0204*/ 	.word	0x000094e0


	//   ....[29]....
        /*0208*/ 	.word	0x00009530


	//   ....[30]....
        /*020c*/ 	.word	0x00009560


	//   ....[31]....
        /*0210*/ 	.word	0x000095c0


	//   ....[32]....
        /*0214*/ 	.word	0x0000a070


	//   ....[33]....
        /*0218*/ 	.word	0x0000a530


	//   ....[34]....
        /*021c*/ 	.word	0x0000a560


	//   ....[35]....
        /*0220*/ 	.word	0x0000a580


	//   ....[36]....
        /*0224*/ 	.word	0x0000a5b0


	//   ....[37]....
        /*0228*/ 	.word	0x0000aa40


	//   ....[38]....
        /*022c*/ 	.word	0x0000aa60


	//   ....[39]....
        /*0230*/ 	.word	0x0000b6b0


	//   ....[40]....
        /*0234*/ 	.word	0x0000b6d0


	//   ....[41]....
        /*0238*/ 	.word	0x0000c720


	//   ....[42]....
        /*023c*/ 	.word	0x0000d240


	//   ....[43]....
        /*0240*/ 	.word	0x0000daf0


	//   ....[44]....
        /*0244*/ 	.word	0x0000db20


	//   ....[45]....
        /*0248*/ 	.word	0x0000dba0


	//   ....[46]....
        /*024c*/ 	.word	0x0000dbd0


	//   ....[47]....
        /*0250*/ 	.word	0x0000dc30


	//   ....[48]....
        /*0254*/ 	.word	0x0000dc60


	//   ....[49]....
        /*0258*/ 	.word	0x0000dc80


	//   ....[50]....
        /*025c*/ 	.word	0x0000dcc0


	//   ....[51]....
        /*0260*/ 	.word	0x00010bb0


	//   ....[52]....
        /*0264*/ 	.word	0x000111a0


	//   ....[53]....
        /*0268*/ 	.word	0x00011310


	//   ....[54]....
        /*026c*/ 	.word	0x00011370


	//   ....[55]....
        /*0270*/ 	.word	0x00011430


	//   ....[56]....
        /*0274*/ 	.word	0x000114f0


	//   ....[57]....
        /*0278*/ 	.word	0x00011570


	//   ....[58]....
        /*027c*/ 	.word	0x00011620


	//   ....[59]....
        /*0280*/ 	.word	0x000116a0


	//   ....[60]....
        /*0284*/ 	.word	0x00011730


	//   ....[61]....
        /*0288*/ 	.word	0x00011b40


	//----- nvinfo : EIATTR_REG_RECONFIG
	.align		4
.L_947:
        /*028c*/ 	.byte	0x01, 0x54
	.zero		2


	//----- nvinfo : EIATTR_SYSCALL_OFFSETS
	.align		4
        /*0290*/ 	.byte	0x04, 0x46
        /*0292*/ 	.short	(.L_949 - .L_948)


	//   ....[0]....
.L_948:
        /*0294*/ 	.word	0x00003710


	//   ....[1]....
        /*0298*/ 	.word	0x0000cf00


	//   ....[2]....
        /*029c*/ 	.word	0x0000d040


	//   ....[3]....
        /*02a0*/ 	.word	0x0000d130


	//   ....[4]....
        /*02a4*/ 	.word	0x0000d780


	//----- nvinfo : EIATTR_MBARRIER_INSTR_OFFSETS
	.align		4
.L_949:
        /*02a8*/ 	.byte	0x04, 0x39
        /*02aa*/ 	.short	(.L_951 - .L_950)


	//   ....[0]....
.L_950:
        /*02ac*/ 	.word	0x00000270
        /*02b0*/ 	.word	0x000000ff
        /*02b4*/ 	.word	0x00028c00
        /*02b8*/ 	.short	0x0100
        /*02ba*/ 	.byte	0x08
	.zero		1


	//   ....[1]....
        /*02bc*/ 	.word	0x00000280
        /*02c0*/ 	.word	0x000000ff
        /*02c4*/ 	.word	0x00028c20
        /*02c8*/ 	.short	0x0100
        /*02ca*/ 	.byte	0x08
	.zero		1


	//   ....[2]....
        /*02cc*/ 	.word	0x00000330
        /*02d0*/ 	.word	0x000000ff
        /*02d4*/ 	.word	0x00028c30
        /*02d8*/ 	.short	0x0100
        /*02da*/ 	.byte	0x06
	.zero		1


	//   ....[3]....
        /*02dc*/ 	.word	0x00000340
        /*02e0*/ 	.word	0x000000ff
        /*02e4*/ 	.word	0x00028c40
        /*02e8*/ 	.short	0x0100
        /*02ea*/ 	.byte	0x06
	.zero		1


	//   ....[4]....
        /*02ec*/ 	.word	0x00000350
        /*02f0*/ 	.word	0x000000ff
        /*02f4*/ 	.word	0x00028c38
        /*02f8*/ 	.short	0x0100
        /*02fa*/ 	.byte	0x06
	.zero		1


	//   ....[5]....
        /*02fc*/ 	.word	0x00000360
        /*0300*/ 	.word	0x000000ff
        /*0304*/ 	.word	0x00028c48
        /*0308*/ 	.short	0x0100
        /*030a*/ 	.byte	0x06
	.zero		1


	//   ....[6]....
        /*030c*/ 	.word	0x00000490
        /*0310*/ 	.word	0x000000ff
        /*0314*/ 	.word	0x00028c50
        /*0318*/ 	.short	0x0100
        /*031a*/ 	.byte	0x08
	.zero		1


	//   ....[7]....
        /*031c*/ 	.word	0x000004a0
        /*0320*/ 	.word	0x000000ff
        /*0324*/ 	.word	0x00028c60
        /*0328*/ 	.short	0x0100
        /*032a*/ 	.byte	0x08
	.zero		1


	//   ....[8]....
        /*032c*/ 	.word	0x000004b0
        /*0330*/ 	.word	0x000000ff
        /*0334*/ 	.word	0x00028c58
        /*0338*/ 	.short	0x0100
        /*033a*/ 	.byte	0x08
	.zero		1


	//   ....[9]....
        /*033c*/ 	.word	0x000004c0
        /*0340*/ 	.word	0x000000ff
        /*0344*/ 	.word	0x00028c68
        /*0348*/ 	.short	0x0100
        /*034a*/ 	.byte	0x08
	.zero		1


	//   ....[10]....
        /*034c*/ 	.word	0x000005b0
        /*0350*/ 	.word	0x000000ff
        /*0354*/ 	.word	0x00028c70
        /*0358*/ 	.short	0x0100
        /*035a*/ 	.byte	0x06
	.zero		1


	//   ....[11]....
        /*035c*/ 	.word	0x000005c0
        /*0360*/ 	.word	0x000000ff
        /*0364*/ 	.word	0x00028c80
        /*0368*/ 	.short	0x0100
        /*036a*/ 	.byte	0x06
	.zero		1


	//   ....[12]....
        /*036c*/ 	.word	0x000005d0
        /*0370*/ 	.word	0x000000ff
        /*0374*/ 	.word	0x00028c78
        /*0378*/ 	.short	0x0100
        /*037a*/ 	.byte	0x06
	.zero		1


	//   ....[13]....
        /*037c*/ 	.word	0x000005e0
        /*0380*/ 	.word	0x000000ff
        /*0384*/ 	.word	0x00028c88
        /*0388*/ 	.short	0x0100
        /*038a*/ 	.byte	0x06
	.zero		1


	//   ....[14]....
        /*038c*/ 	.word	0x00000710
        /*0390*/ 	.word	0x000000ff
        /*0394*/ 	.word	0x00028c90
        /*0398*/ 	.short	0x0100
        /*039a*/ 	.byte	0x08
	.zero		1


	//   ....[15]....
        /*039c*/ 	.word	0x00000720
        /*03a0*/ 	.word	0x000000ff
        /*03a4*/ 	.word	0x00028ca0
        /*03a8*/ 	.short	0x0100
        /*03aa*/ 	.byte	0x08
	.zero		1


	//   ....[16]....
        /*03ac*/ 	.word	0x00000730
        /*03b0*/ 	.word	0x000000ff
        /*03b4*/ 	.word	0x00028c98
        /*03b8*/ 	.short	0x0100
        /*03ba*/ 	.byte	0x08
	.zero		1


	//   ....[17]....
        /*03bc*/ 	.word	0x00000740
        /*03c0*/ 	.word	0x000000ff
        /*03c4*/ 	.word	0x00028ca8
        /*03c8*/ 	.short	0x0100
        /*03ca*/ 	.byte	0x08
	.zero		1


	//   ....[18]....
        /*03cc*/ 	.word	0x00000870
        /*03d0*/ 	.word	0x000000ff
        /*03d4*/ 	.word	0x00028cb0
        /*03d8*/ 	.short	0x0100
        /*03da*/ 	.byte	0x08
	.zero		1


	//   ....[19]....
        /*03dc*/ 	.word	0x00000880
        /*03e0*/ 	.word	0x000000ff
        /*03e4*/ 	.word	0x00028cc0
        /*03e8*/ 	.short	0x0100
        /*03ea*/ 	.byte	0x08
	.zero		1


	//   ....[20]....
        /*03ec*/ 	.word	0x00000890
        /*03f0*/ 	.word	0x000000ff
        /*03f4*/ 	.word	0x00028cb8
        /*03f8*/ 	.short	0x0100
        /*03fa*/ 	.byte	0x08
	.zero		1


	//   ....[21]....
        /*03fc*/ 	.word	0x000008a0
        /*0400*/ 	.word	0x000000ff
        /*0404*/ 	.word	0x00028cc8
        /*0408*/ 	.short	0x0100
        /*040a*/ 	.byte	0x08
	.zero		1


	//   ....[22]....
        /*040c*/ 	.word	0x00001580
        /*0410*/ 	.word	0x000000ff
        /*0414*/ 	.word	0x00028c50
        /*0418*/ 	.short	0x010a
        /*041a*/ 	.byte	0x05
	.zero		1


	//   ....[23]....
        /*041c*/ 	.word	0x00001870
        /*0420*/ 	.word	0x00000002
        /*0424*/ 	.word	0x00000000
        /*0428*/ 	.short	0x0101
        /*042a*/ 	.byte	0x3f
	.zero		1


	//   ....[24]....
        /*042c*/ 	.word	0x000021c0
        /*0430*/ 	.word	0x000000ff
        /*0434*/ 	.word	0x00028c50
        /*0438*/ 	.short	0x010a
        /*043a*/ 	.byte	0x07
	.zero		1


	//   ....[25]....
        /*043c*/ 	.word	0x00002200
        /*0440*/ 	.word	0x000000ff
        /*0444*/ 	.word	0x00028c50
        /*0448*/ 	.short	0x010a
        /*044a*/ 	.byte	0x07
	.zero		1


	//   ....[26]....
        /*044c*/ 	.word	0x000023d0
        /*0450*/ 	.word	0x00000002
        /*0454*/ 	.word	0x00000000
        /*0458*/ 	.short	0x0101
        /*045a*/ 	.byte	0x3f
	.zero		1


	//   ....[27]....
        /*045c*/ 	.word	0x00003740
        /*0460*/ 	.word	0x000000ff
        /*0464*/ 	.word	0x00028c00
        /*0468*/ 	.short	0x010a
        /*046a*/ 	.byte	0x27
	.zero		1


	//   ....[28]....
        /*046c*/ 	.word	0x000038d0
        /*0470*/ 	.word	0x000000ff
        /*0474*/ 	.word	0x00028c30
        /*0478*/ 	.short	0x010a
        /*047a*/ 	.byte	0x27
	.zero		1


	//   ....[29]....
        /*047c*/ 	.word	0x00003940
        /*0480*/ 	.word	0x000000ff
        /*0484*/ 	.word	0x00028c30
        /*0488*/ 	.short	0x010a
        /*048a*/ 	.byte	0x27
	.zero		1


	//   ....[30]....
        /*048c*/ 	.word	0x00004e10
        /*0490*/ 	.word	0x00000005
        /*0494*/ 	.word	0x00000000
        /*0498*/ 	.short	0x0101
        /*049a*/ 	.byte	0x3f
	.zero		1


	//   ....[31]....
        /*049c*/ 	.word	0x000051f0
        /*04a0*/ 	.word	0x000000ff
        /*04a4*/ 	.word	0x00028c50
        /*04a8*/ 	.short	0x010a
        /*04aa*/ 	.byte	0x27
	.zero		1


	//   ....[32]....
        /*04ac*/ 	.word	0x00005230
        /*04b0*/ 	.word	0x000000ff
        /*04b4*/ 	.word	0x00028c50
        /*04b8*/ 	.short	0x010a
        /*04ba*/ 	.byte	0x27
	.zero		1


	//   ....[33]....
        /*04bc*/ 	.word	0x000055b0
        /*04c0*/ 	.word	0x0000000e
        /*04c4*/ 	.word	0x00000000
        /*04c8*/ 	.short	0x0101
        /*04ca*/ 	.byte	0x3f
	.zero		1


	//   ....[34]....
        /*04cc*/ 	.word	0x000056f0
        /*04d0*/ 	.word	0x000000ff
        /*04d4*/ 	.word	0x00028c30
        /*04d8*/ 	.short	0x010a
        /*04da*/ 	.byte	0x1e
	.zero		1


	//   ....[35]....
        /*04dc*/ 	.word	0x00005730
        /*04e0*/ 	.word	0x000000ff
        /*04e4*/ 	.word	0x00028c30
        /*04e8*/ 	.short	0x010a
        /*04ea*/ 	.byte	0x1e
	.zero		1


	//   ....[36]....
        /*04ec*/ 	.word	0x00006770
        /*04f0*/ 	.word	0x00000098
        /*04f4*/ 	.word	0x00000000
        /*04f8*/ 	.short	0x0101
        /*04fa*/ 	.byte	0x3f
	.zero		1


	//   ....[37]....
        /*04fc*/ 	.word	0x000074f0
        /*0500*/ 	.word	0x000000ff
        /*0504*/ 	.word	0x00028c50
        /*0508*/ 	.short	0x010a
        /*050a*/ 	.byte	0x1e
	.zero		1


	//   ....[38]....
        /*050c*/ 	.word	0x00007530
        /*0510*/ 	.word	0x000000ff
        /*0514*/ 	.word	0x00028c50
        /*0518*/ 	.short	0x010a
        /*051a*/ 	.byte	0x1e
	.zero		1


	//   ....[39]....
        /*051c*/ 	.word	0x000077d0
        /*0520*/ 	.word	0x0000000e
        /*0524*/ 	.word	0x00000000
        /*0528*/ 	.short	0x0101
        /*052a*/ 	.byte	0x3f
	.zero		1


	//   ....[40]....
        /*052c*/ 	.word	0x00007920
        /*0530*/ 	.word	0x000000ff
        /*0534*/ 	.word	0x00028c30
        /*0538*/ 	.short	0x010a
        /*053a*/ 	.byte	0x1a
	.zero		1


	//   ....[41]....
        /*053c*/ 	.word	0x00007960
        /*0540*/ 	.word	0x000000ff
        /*0544*/ 	.word	0x00028c30
        /*0548*/ 	.short	0x010a
        /*054a*/ 	.byte	0x1a
	.zero		1


	//   ....[42]....
        /*054c*/ 	.word	0x000086d0
        /*0550*/ 	.word	0x00000098
        /*0554*/ 	.word	0x00000000
        /*0558*/ 	.short	0x0101
        /*055a*/ 	.byte	0x3f
	.zero		1


	//   ....[43]....
        /*055c*/ 	.word	0x000091d0
        /*0560*/ 	.word	0x000000ff
        /*0564*/ 	.word	0x00028c50
        /*0568*/ 	.short	0x010a
        /*056a*/ 	.byte	0x1a
	.zero		1


	//   ....[44]....
        /*056c*/ 	.word	0x00009210
        /*0570*/ 	.word	0x000000ff
        /*0574*/ 	.word	0x00028c50
        /*0578*/ 	.short	0x010a
        /*057a*/ 	.byte	0x1a
	.zero		1


	//   ....[45]....
        /*057c*/ 	.word	0x000094c0
        /*0580*/ 	.word	0x0000000b
        /*0584*/ 	.word	0x00000000
        /*0588*/ 	.short	0x0101
        /*058a*/ 	.byte	0x3f
	.zero		1


	//   ....[46]....
        /*058c*/ 	.word	0x0000a030
        /*0590*/ 	.word	0x000000ff
        /*0594*/ 	.word	0x00000000
        /*0598*/ 	.short	0x0101
        /*059a*/ 	.byte	0x04
	.zero		1


	//   ....[47]....
        /*059c*/ 	.word	0x0000d470
        /*05a0*/ 	.word	0x000000ff
        /*05a4*/ 	.word	0x00028c40
        /*05a8*/ 	.short	0x010a
        /*05aa*/ 	.byte	0x26
	.zero		1


	//   ....[48]....
        /*05ac*/ 	.word	0x0000dd90
        /*05b0*/ 	.word	0x000000ff
        /*05b4*/ 	.word	0x00028c00
        /*05b8*/ 	.short	0x0107
        /*05ba*/ 	.byte	0x26
	.zero		1


	//   ....[49]....
        /*05bc*/ 	.word	0x0000ddd0
        /*05c0*/ 	.word	0x000000ff
        /*05c4*/ 	.word	0x00028c00
        /*05c8*/ 	.short	0x0101
        /*05ca*/ 	.byte	0x26
	.zero		1


	//   ....[50]....
        /*05cc*/ 	.word	0x0000dde0
        /*05d0*/ 	.word	0x000000ff
        /*05d4*/ 	.word	0x00028c20
        /*05d8*/ 	.short	0x010a
        /*05da*/ 	.byte	0x26
	.zero		1


	//   ....[51]....
        /*05dc*/ 	.word	0x0000de40
        /*05e0*/ 	.word	0x000000ff
        /*05e4*/ 	.word	0x00028c60
        /*05e8*/ 	.short	0x010a
        /*05ea*/ 	.byte	0x26
	.zero		1


	//   ....[52]....
        /*05ec*/ 	.word	0x0000ea00
        /*05f0*/ 	.word	0x000000ff
        /*05f4*/ 	.word	0x00028c48
        /*05f8*/ 	.short	0x010a
        /*05fa*/ 	.byte	0x26
	.zero		1


	//   ....[53]....
        /*05fc*/ 	.word	0x0000ebd0
        /*0600*/ 	.word	0x000000ff
        /*0604*/ 	.word	0x00028c68
        /*0608*/ 	.short	0x010a
        /*060a*/ 	.byte	0x26
	.zero		1


	//   ....[54]....
        /*060c*/ 	.word	0x0000f580
        /*0610*/ 	.word	0x000000ff
        /*0614*/ 	.word	0x00028c40
        /*0618*/ 	.short	0x010a
        /*061a*/ 	.byte	0x26
	.zero		1


	//   ....[55]....
        /*061c*/ 	.word	0x0000f760
        /*0620*/ 	.word	0x000000ff
        /*0624*/ 	.word	0x00028c60
        /*0628*/ 	.short	0x010a
        /*062a*/ 	.byte	0x26
	.zero		1


	//   ....[56]....
        /*062c*/ 	.word	0x00010140
        /*0630*/ 	.word	0x000000ff
        /*0634*/ 	.word	0x00028c48
        /*0638*/ 	.short	0x010a
        /*063a*/ 	.byte	0x26
	.zero		1


	//   ....[57]....
        /*063c*/ 	.word	0x00010320
        /*0640*/ 	.word	0x000000ff
        /*0644*/ 	.word	0x00028c68
        /*0648*/ 	.short	0x010a
        /*064a*/ 	.byte	0x26
	.zero		1


	//   ....[58]....
        /*064c*/ 	.word	0x00010b40
        /*0650*/ 	.word	0x00000002
        /*0654*/ 	.word	0x00028c20
        /*0658*/ 	.short	0x010a
        /*065a*/ 	.byte	0x3f
	.zero		1


	//   ....[59]....
        /*065c*/ 	.word	0x00010cc0
        /*0660*/ 	.word	0x00000007
        /*0664*/ 	.word	0x00000000
        /*0668*/ 	.short	0x010a
        /*066a*/ 	.byte	0x3f
	.zero		1


	//   ....[60]....
        /*066c*/ 	.word	0x00010d30
        /*0670*/ 	.word	0x00000005
        /*0674*/ 	.word	0x00000000
        /*0678*/ 	.short	0x010a
        /*067a*/ 	.byte	0x3f
	.zero		1


	//   ....[61]....
        /*067c*/ 	.word	0x00010d90
        /*0680*/ 	.word	0x00000005
        /*0684*/ 	.word	0x00000000
        /*0688*/ 	.short	0x010a
        /*068a*/ 	.byte	0x3f
	.zero		1


	//   ....[62]....
        /*068c*/ 	.word	0x00010dc0
        /*0690*/ 	.word	0x00000003
        /*0694*/ 	.word	0x00000000
        /*0698*/ 	.short	0x010a
        /*069a*/ 	.byte	0x3f
	.zero		1


	//   ....[63]....
        /*069c*/ 	.word	0x00010e30
        /*06a0*/ 	.word	0x00000005
        /*06a4*/ 	.word	0x00028c50
        /*06a8*/ 	.short	0x010a
        /*06aa*/ 	.byte	0x3f
	.zero		1


	//   ....[64]....
        /*06ac*/ 	.word	0x00010e90
        /*06b0*/ 	.word	0x00000005
        /*06b4*/ 	.word	0x00028c50
        /*06b8*/ 	.short	0x010a
        /*06ba*/ 	.byte	0x3f
	.zero		1


	//   ....[65]....
        /*06bc*/ 	.word	0x00010ef0
        /*06c0*/ 	.word	0x00000000
        /*06c4*/ 	.word	0x00028c00
        /*06c8*/ 	.short	0x010a
        /*06ca*/ 	.byte	0x3f
	.zero		1


	//   ....[66]....
        /*06cc*/ 	.word	0x00010f50
        /*06d0*/ 	.word	0x00000004
        /*06d4*/ 	.word	0x00028c30
        /*06d8*/ 	.short	0x010a
        /*06da*/ 	.byte	0x3f
	.zero		1


	//   ....[67]....
        /*06dc*/ 	.word	0x00010fa0
        /*06e0*/ 	.word	0x0000000e
        /*06e4*/ 	.word	0x00028c50
        /*06e8*/ 	.short	0x010a
        /*06ea*/ 	.byte	0x3f
	.zero		1


	//   ....[68]....
        /*06ec*/ 	.word	0x00011000
        /*06f0*/ 	.word	0x00000004
        /*06f4*/ 	.word	0x00028c30
        /*06f8*/ 	.short	0x010a
        /*06fa*/ 	.byte	0x3f
	.zero		1


	//   ....[69]....
        /*06fc*/ 	.word	0x00011050
        /*0700*/ 	.word	0x0000000e
        /*0704*/ 	.word	0x00028c50
        /*0708*/ 	.short	0x010a
        /*070a*/ 	.byte	0x3f
	.zero		1


	//   ....[70]....
        /*070c*/ 	.word	0x000110b0
        /*0710*/ 	.word	0x00000004
        /*0714*/ 	.word	0x00028c30
        /*0718*/ 	.short	0x010a
        /*071a*/ 	.byte	0x3f
	.zero		1


	//   ....[71]....
        /*071c*/ 	.word	0x00011100
        /*0720*/ 	.word	0x000000be
        /*0724*/ 	.word	0x00028c50
        /*0728*/ 	.short	0x010a
        /*072a*/ 	.byte	0x3f
	.zero		1


	//   ....[72]....
        /*072c*/ 	.word	0x00011260
        /*0730*/ 	.word	0x00000003
        /*0734*/ 	.word	0x00028c40
        /*0738*/ 	.short	0x010a
        /*073a*/ 	.byte	0x3f
	.zero		1


	//   ....[73]....
        /*073c*/ 	.word	0x00011770
        /*0740*/ 	.word	0x00000003
        /*0744*/ 	.word	0x00028c20
        /*0748*/ 	.short	0x010a
        /*074a*/ 	.byte	0x3f
	.zero		1


	//   ....[74]....
        /*074c*/ 	.word	0x000117d0
        /*0750*/ 	.word	0x00000003
        /*0754*/ 	.word	0x00028c60
        /*0758*/ 	.short	0x010a
        /*075a*/ 	.byte	0x3f
	.zero		1


	//   ....[75]....
        /*075c*/ 	.word	0x00011830
        /*0760*/ 	.word	0x00000003
        /*0764*/ 	.word	0x00028c48
        /*0768*/ 	.short	0x010a
        /*076a*/ 	.byte	0x3f
	.zero		1


	//   ....[76]....
        /*076c*/ 	.word	0x00011890
        /*0770*/ 	.word	0x00000003
        /*0774*/ 	.word	0x00028c68
        /*0778*/ 	.short	0x010a
        /*077a*/ 	.byte	0x3f
	.zero		1


	//   ....[77]....
        /*077c*/ 	.word	0x000118f0
        /*0780*/ 	.word	0x00000003
        /*0784*/ 	.word	0x00028c40
        /*0788*/ 	.short	0x010a
        /*078a*/ 	.byte	0x3f
	.zero		1


	//   ....[78]....
        /*078c*/ 	.word	0x00011950
        /*0790*/ 	.word	0x00000003
        /*0794*/ 	.word	0x00028c60
        /*0798*/ 	.short	0x010a
        /*079a*/ 	.byte	0x3f
	.zero		1


	//   ....[79]....
        /*079c*/ 	.word	0x000119b0
        /*07a0*/ 	.word	0x00000003
        /*07a4*/ 	.word	0x00028c48
        /*07a8*/ 	.short	0x010a
        /*07aa*/ 	.byte	0x3f
	.zero		1


	//   ....[80]....
        /*07ac*/ 	.word	0x00011a10
        /*07b0*/ 	.word	0x00000003
        /*07b4*/ 	.word	0x00028c68
        /*07b8*/ 	.short	0x010a
        /*07ba*/ 	.byte	0x3f
	.zero		1


	//   ....[81]....
        /*07bc*/ 	.word	0x00011a60
        /*07c0*/ 	.word	0x00000002
        /*07c4*/ 	.word	0x00028c20
        /*07c8*/ 	.short	0x010a
        /*07ca*/ 	.byte	0x3f
	.zero		1


	//   ....[82]....
        /*07cc*/ 	.word	0x00011c00
        /*07d0*/ 	.word	0x00000007
        /*07d4*/ 	.word	0x00000000
        /*07d8*/ 	.short	0x010a
        /*07da*/ 	.byte	0x3f
	.zero		1


	//   ....[83]....
        /*07dc*/ 	.word	0x00011c50
        /*07e0*/ 	.word	0x00000005
        /*07e4*/ 	.word	0x00000000
        /*07e8*/ 	.short	0x010a
        /*07ea*/ 	.byte	0x3f
	.zero		1


	//   ....[84]....
        /*07ec*/ 	.word	0x00011ca0
        /*07f0*/ 	.word	0x00000005
        /*07f4*/ 	.word	0x00000000
        /*07f8*/ 	.short	0x010a
        /*07fa*/ 	.byte	0x3f
	.zero		1


	//----- nvinfo : EIATTR_NUM_MBARRIERS
	.align		4
.L_951:
        /*07fc*/ 	.byte	0x03, 0x38
        /*07fe*/ 	.short	0x0016


	//----- nvinfo : EIATTR_EXIT_INSTR_OFFSETS
	.align		4
        /*0800*/ 	.byte	0x04, 0x1c
        /*0802*/ 	.short	(.L_953 - .L_952)


	//   ....[0]....
.L_952:
        /*0804*/ 	.word	0x00010e10


	//----- nvinfo : EIATTR_MAX_THREADS
	.align		4
.L_953:
        /*0808*/ 	.byte	0x04, 0x05
        /*080a*/ 	.short	(.L_955 - .L_954)
.L_954:
        /*080c*/ 	.word	0x00000180
        /*0810*/ 	.word	0x00000001
        /*0814*/ 	.word	0x00000001


	//----- nvinfo : EIATTR_CRS_STACK_SIZE
	.align		4
.L_955:
        /*0818*/ 	.byte	0x04, 0x1e
        /*081a*/ 	.short	(.L_957 - .L_956)
.L_956:
        /*081c*/ 	.word	0x00000000


	//----- nvinfo : EIATTR_CBANK_PARAM_SIZE
	.align		4
.L_957:
        /*0820*/ 	.byte	0x03, 0x19
        /*0822*/ 	.short	0x0a70


	//----- nvinfo : EIATTR_PARAM_CBANK
	.align		4
        /*0824*/ 	.byte	0x04, 0x0a
        /*0826*/ 	.short	(.L_959 - .L_958)
	.align		4
.L_958:
        /*0828*/ 	.word	index@(.nv.constant0._ZN7cutlass13device_kernelIN5flash11enable_sm90INS1_16FlashAttnFwdSm90INS1_25CollectiveMainloopFwdSm90ILi2EN4cute5tupleIJNS5_1CILi1EEES8_S8_EEENS6_IJNS7_ILi64EEESA_SA_EEELi512ENS_6half_tEfNS_4arch4Sm90ELb1ELb0ELb1ELb0ELb0ELb0ELb0ELb0ELb0ELb1ELb1ELb0EEENS1_21CollectiveEpilogueFwdINS6_IJSA_NS7_ILi512EEESA_EEES9_SC_SE_Li256ELb0ELb1ELb1ELb0EEENS1_19SingleTileSchedulerILb0ELb1ELb1ELi64EEEEEEEEEvNT_6ParamsE)
        /*082c*/ 	.short	0x0210
        /*082e*/ 	.short	0x0a70


	//----- nvinfo : EIATTR_SW_WAR
	.align		4
.L_959:
        /*0830*/ 	.byte	0x04, 0x36
        /*0832*/ 	.short	(.L_961 - .L_960)
.L_960:
        /*0834*/ 	.word	0x00000008
.L_961:


//--------------------- .nv.info._ZN7cutlass13device_kernelIN5flash11enable_sm90INS1_16FlashAttnFwdSm90INS1_25CollectiveMainloopFwdSm90ILi2EN4cute5tupleIJNS5_1CILi1EEES8_S8_EEENS6_IJNS7_ILi64EEESA_SA_EEELi512ENS_6half_tEfNS_4arch4Sm90ELb1ELb0ELb1ELb0ELb0ELb0ELb1ELb0ELb0ELb1ELb1ELb0EEENS1_21CollectiveEpilogueFwdINS6_IJSA_NS7_ILi512EEESA_EEES9_SC_SE_Li256ELb0ELb1ELb1ELb0EEENS1_19SingleTileSchedulerILb0ELb1ELb1ELi64EEEEEEEEEvNT_6ParamsE --------------------------
	.section	.nv.info._ZN7cutlass13device_kernelIN5flash11enable_sm90INS1_16FlashAttnFwdSm90INS1_25CollectiveMainloopFwdSm90ILi2EN4cute5tupleIJNS5_1CILi1EEES8_S8_EEENS6_IJNS7_ILi64EEESA_SA_EEELi512ENS_6half_tEfNS_4arch4Sm90ELb1ELb0ELb1ELb0ELb0ELb0ELb1ELb0ELb0ELb1ELb1ELb0EEENS1_21CollectiveEpilogueFwdINS6_IJSA_NS7_ILi512EEESA_EEES9_SC_SE_Li256ELb0ELb1ELb1ELb0EEENS1_19SingleTileSchedulerILb0ELb1ELb1ELi64EEEEEEEEEvNT_6ParamsE,"",@"SHT_CUDA_INFO"
	.sectionflags	@""
	.align	4


	//----- nvinfo : EIATTR_CUDA_API_VERSION
	.align		4
        /*0000*/ 	.byte	0x04, 0x37
        /*0002*/ 	.short	(.L_963 - .L_962)
.L_962:
        /*0004*/ 	.word	0x00000082


	//----- nvinfo : EIATTR_KPARAM_INFO
	.align		4
.L_963:
        /*0008*/ 	.byte	0x04, 0x17
        /*000a*/ 	.short	(.L_965 - .L_964)
.L_964:
        /*000c*/ 	.word	0x00000000
        /*0010*/ 	.short	0x0000
        /*0012*/ 	.short	0x0070
        /*0014*/ 	.byte	0x00, 0xf0, 0x01, 0x2c


	//----- nvinfo : EIATTR_SPARSE_MMA_MASK
	.align		4
.L_965:
        /*0018*/ 	.byte	0x03, 0x50
        /*001a*/ 	.short	0x0000


	//----- nvinfo : EIATTR_MAXREG_COUNT
	.align		4
        /*001c*/ 	.byte	0x03, 0x1b
        /*001e*/ 	.short	0x00a8


	//----- nvinfo : EIATTR_NUM_BARRIERS
	.align		4
        /*0020*/ 	.byte	0x02, 0x4c
        /*0022*/ 	.byte	0x10
	.zero		1


	//----- nvinfo : EIATTR_EXTERNS
	.align		4
        /*0024*/ 	.byte	0x04, 0x0f
        /*0026*/ 	.short	(.L_967 - .L_966)


	//   ....[0]....
	.align		4
.L_966:
        /*0028*/ 	.word	index@(__assertfail)


	//----- nvinfo : EIATTR_ANNOTATIONS
	.align		4
.L_967:
        /*002c*/ 	.byte	0x04, 0x55
        /*002e*/ 	.short	(.L_969 - .L_968)


	//   ....[0]....
.L_968:
        /* <DEDUP_REMOVED lines=18> */


	//----- nvinfo : EIATTR_MERCURY_ISA_VERSION
	.align		4
.L_969:
        /*0138*/ 	.byte	0x03, 0x5f
        /*013a*/ 	.short	0x0101


	//----- nvinfo : EIATTR_INT_WARP_WIDE_INSTR_OFFSETS
	.align		4
        /*013c*/ 	.byte	0x04, 0x31
        /*013e*/ 	.short	(.L_971 - .L_970)


	//   ....[0]....
.L_970:
        /*0140*/ 	.word	0x00000130


	//   ....[1]....
        /*0144*/ 	.word	0x00000170


	//   ....[2]....
        /*0148*/ 	.word	0x000001e0


	//   ....[3]....
        /*014c*/ 	.word	0x000001f0


	//----- nvinfo : EIATTR_COOP_GROUP_MASK_REGIDS
	.align		4
.L_971:
        /*0150*/ 	.byte	0x04, 0x29
        /*0152*/ 	.short	(.L_973 - .L_972)


	//   ....[0]....
.L_972:
        /*0154*/ 	.word	0xffffffff


	//   ....[1]....
        /*0158*/ 	.word	0xffffffff


	//   ....[2]....
        /*015c*/ 	.word	0xffffffff


	//   ....[3]....
        /*0160*/ 	.word	0xffffffff


	//   ....[4]....
        /*0164*/ 	.word	0xffffffff


	//   ....[5]....
        /*0168*/ 	.word	0xffffffff


	//   ....[6]....
        /*016c*/ 	.word	0xffffffff


	//   ....[7]....
        /*0170*/ 	.word	0xffffffff


	//   ....[8]....
        /*0174*/ 	.word	0xffffffff


	//   ....[9]....
        /*0178*/ 	.word	0xffffffff


	//   ....[10]....
        /*017c*/ 	.word	0xffffffff


	//   ....[11]....
        /*0180*/ 	.word	0xffffffff


	//   ....[12]....
        /*0184*/ 	.word	0xffffffff


	//   ....[13]....
        /*0188*/ 	.word	0xffffffff


	//   ....[14]....
        /*018c*/ 	.word	0xffffffff


	//   ....[15]....
        /*0190*/ 	.word	0xffffffff


	//   ....[16]....
        /*0194*/ 	.word	0xffffffff


	//   ....[17]....
        /*0198*/ 	.word	0xffffffff


	//   ....[18]....
        /*019c*/ 	.word	0xffffffff


	//   ....[19]....
        /*01a0*/ 	.word	0xffffffff


	//   ....[20]....
        /*01a4*/ 	.word	0xffffffff


	//   ....[21]....
        /*01a8*/ 	.word	0xffffffff


	//   ....[22]....
        /*01ac*/ 	.word	0xffffffff


	//   ....[23]....
        /*01b0*/ 	.word	0xffffffff


	//   ....[24]....
        /*01b4*/ 	.word	0xffffffff


	//   ....[25]....
        /*01b8*/ 	.word	0xffffffff


	//   ....[26]....
        /*01bc*/ 	.word	0xffffffff


	//   ....[27]....
        /*01c0*/ 	.word	0xffffffff


	//   ....[28]....
        /*01c4*/ 	.word	0xffffffff


	//   ....[29]....
        /*01c8*/ 	.word	0xffffffff


	//   ....[30]....
        /*01cc*/ 	.word	0xffffffff


	//   ....[31]....
        /*01d0*/ 	.word	0xffffffff


	//   ....[32]....
        /*01d4*/ 	.word	0xffffffff


	//   ....[33]....
        /*01d8*/ 	.word	0xffffffff


	//   ....[34]....
        /*01dc*/ 	.word	0xffffffff


	//   ....[35]....
        /*01e0*/ 	.word	0xffffffff


	//   ....[36]....
        /*01e4*/ 	.word	0xffffffff


	//   ....[37]....
        /*01e8*/ 	.word	0xffffffff


	//   ....[38]....
        /*01ec*/ 	.word	0xffffffff


	//   ....[39]....
        /*01f0*/ 	.word	0xffffffff


	//   ....[40]....
        /*01f4*/ 	.word	0xffffffff


	//   ....[41]....
        /*01f8*/ 	.word	0xffffffff


	//   ....[42]....
        /*01fc*/ 	.word	0xffffffff


	//   ....[43]....
        /*0200*/ 	.word	0xffffffff


	//   ....[44]....
        /*0204*/ 	.word	0xffffffff


	//   ....[45]....
        /*0208*/ 	.word	0xffffffff


	//   ....[46]....
        /*020c*/ 	.word	0xffffffff


	//   ....[47]....
        /*0210*/ 	.word	0xffffffff


	//   ....[48]....
        /*0214*/ 	.word	0xffffffff


	//   ....[49]....
        /*0218*/ 	.word	0xffffffff


	//   ....[50]....
        /*021c*/ 	.word	0xffffffff


	//   ....[51]....
        /*0220*/ 	.word	0xffffffff


	//   ....[52]....
        /*0224*/ 	.word	0xffffffff


	//   ....[53]....
        /*0228*/ 	.word	0xffffffff


	//   ....[54]....
        /*022c*/ 	.word	0xffffffff


	//   ....[55]....
        /*0230*/ 	.word	0xffffffff


	//   ....[56]....
        /*0234*/ 	.word	0xffffffff


	//   ....[57]....
        /*0238*/ 	.word	0xffffffff


	//   ....[58]....
        /*023c*/ 	.word	0xffffffff


	//   ....[59]....
        /*0240*/ 	.word	0xffffffff


	//   ....[60]....
        /*0244*/ 	.word	0xffffffff


	//   ....[61]....
        /*0248*/ 	.word	0xffffffff


	//   ....[62]....
        /*024c*/ 	.word	0xffffffff


	//   ....[63]....
        /*0250*/ 	.word	0x0500000f


	//   ....[64]....
        /*0254*/ 	.word	0x0500000f


	//   ....[65]....
        /*0258*/ 	.word	0x0500000f


	//   ....[66]....
        /*025c*/ 	.word	0x0500000f


	//   ....[67]....
        /*0260*/ 	.word	0x0500000f


	//   ....[68]....
        /*0264*/ 	.word	0x0500000f


	//   ....[69]....
        /*0268*/ 	.word	0x0500000f


	//   ....[70]....
        /*026c*/ 	.word	0x0500000f


	//   ....[71]....
        /*0270*/ 	.word	0x0500000f


	//   ....[72]....
        /*0274*/ 	.word	0x0500000f


	//   ....[73]....
        /*0278*/ 	.word	0x0500000f


	//   ....[74]....
        /*027c*/ 	.word	0x0500000f


	//   ....[75]....
        /*0280*/ 	.word	0x0500000f


	//   ....[76]....
        /*0284*/ 	.word	0x0500000f


	//   ....[77]....
        /*0288*/ 	.word	0x0500000f


	//   ....[78]....
        /*028c*/ 	.word	0x0500000f


	//   ....[79]....
        /*0290*/ 	.word	0x0500000f


	//   ....[80]....
        /*0294*/ 	.word	0x0500000f


	//----- nvinfo : EIATTR_COOP_GROUP_INSTR_OFFSETS
	.align		4
.L_973:
        /*0298*/ 	.byte	0x04, 0x28
        /*029a*/ 	.short	(.L_975 - .L_974)


	//   ....[0]....
.L_974:
        /*029c*/ 	.word	0x00000070


	//   ....[1]....
        /*02a0*/ 	.word	0x00000140


	//   ....[2]....
        /*02a4*/ 	.word	0x00000190


	//   ....[3]....
        /*02a8*/ 	.word	0x000003a0


	//   ....[4]....
        /*02ac*/ 	.word	0x00000500


	//   ....[5]....
        /*02b0*/ 	.word	0x00000620


	//   ....[6]....
        /*02b4*/ 	.word	0x00000780


	//   ....[7]....
        /*02b8*/ 	.word	0x000014c0


	//   ....[8]....
        /*02bc*/ 	.word	0x00003420


	//   ....[9]....
        /*02c0*/ 	.word	0x00004560


	//   ....[10]....
        /*02c4*/ 	.word	0x000053f0


	//   ....[11]....
        /*02c8*/ 	.word	0x00005400


	//   ....[12]....
        /*02cc*/ 	.word	0x00005b70


	//   ....[13]....
        /*02d0*/ 	.word	0x00005c80


	//   ....[14]....
        /*02d4*/ 	.word	0x00006070


	//   ....[15]....
        /*02d8*/ 	.word	0x000060f0


	//   ....[16]....
        /*02dc*/ 	.word	0x00006ba0


	//   ....[17]....
        /*02e0*/ 	.word	0x00007590


	//   ....[18]....
        /*02e4*/ 	.word	0x000083a0


	//   ....[19]....
        /*02e8*/ 	.word	0x00008970


	//   ....[20]....
        /*02ec*/ 	.word	0x00008ac0


	//   ....[21]....
        /*02f0*/ 	.word	0x00008c10


	//   ....[22]....
        /*02f4*/ 	.word	0x00008ff0


	//   ....[23]....
        /*02f8*/ 	.word	0x00009070


	//   ....[24]....
        /*02fc*/ 	.word	0x0000a1f0


	//   ....[25]....
        /*0300*/ 	.word	0x0000aa80


	//   ....[26]....
        /*0304*/ 	.word	0x0000bc50


	//   ....[27]....
        /*0308*/ 	.word	0x0000bd10


	//   ....[28]....
        /*030c*/ 	.word	0x0000c010


	//   ....[29]....
        /*0310*/ 	.word	0x0000c1e0


	//   ....[30]....
        /*0314*/ 	.word	0x0000d160


	//   ....[31]....
        /*0318*/ 	.word	0x0000d1a0


	//   ....[32]....
        /*031c*/ 	.word	0x0000d1f0


	//   ....[33]....
        /*0320*/ 	.word	0x0000d210


	//   ....[34]....
        /*0324*/ 	.word	0x0000d230


	//   ....[35]....
        /*0328*/ 	.word	0x0000dcf0


	//   ....[36]....
        /*032c*/ 	.word	0x0000e220


	//   ....[37]....
        /*0330*/ 	.word	0x0000e250


	//   ....[38]....
        /*0334*/ 	.word	0x0000e270


	//   ....[39]....
        /*0338*/ 	.word	0x0000e280


	//   ....[40]....
        /*033c*/ 	.word	0x0000e720


	//   ....[41]....
        /*0340*/ 	.word	0x0000e750


	//   ....[42]....
        /*0344*/ 	.word	0x0000f3c0


	//   ....[43]....
        /*0348*/ 	.word	0x0000f3e0


	//   ....[44]....
        /*034c*/ 	.word	0x00010470


	//   ....[45]....
        /*0350*/ 	.word	0x00011020


	//   ....[46]....
        /*0354*/ 	.word	0x00011990


	//   ....[47]....
        /*0358*/ 	.word	0x00011a30


	//   ....[48]....
        /*035c*/ 	.word	0x00011a80


	//   ....[49]....
        /*0360*/ 	.word	0x00011ab0


	//   ....[50]....
        /*0364*/ 	.word	0x00011ae0


	//   ....[51]....
        /*0368*/ 	.word	0x00011b30


	//   ....[52]....
        /*036c*/ 	.word	0x00011b60


	//   ....[53]....
        /*0370*/ 	.word	0x00011b70


	//   ....[54]....
        /*0374*/ 	.word	0x000124e0


	//   ....[55]....
        /*0378*/ 	.word	0x00012500


	//   ....[56]....
        /*037c*/ 	.word	0x00012520


	//   ....[57]....
        /*0380*/ 	.word	0x00012640


	//   ....[58]....
        /*0384*/ 	.word	0x000127f0


	//   ....[59]....
        /*0388*/ 	.word	0x00012820


	//   ....[60]....
        /*038c*/ 	.word	0x00012970


	//   ....[61]....
        /*0390*/ 	.word	0x00012980


	//   ....[62]....
        /*0394*/ 	.word	0x00015a40


	//   ....[63]....
        /*0398*/ 	.word	0x00015fa0


	//   ....[64]....
        /*039c*/ 	.word	0x00016120


	//   ....[65]....
        /*03a0*/ 	.word	0x00016190


	//   ....[66]....
        /*03a4*/ 	.word	0x000162a0


	//   ....[67]....
        /*03a8*/ 	.word	0x00016350


	//   ....[68]....
        /*03ac*/ 	.word	0x00016440


	//   ....[69]....
        /*03b0*/ 	.word	0x000164a0


	//   ....[70]....
        /*03b4*/ 	.word	0x00016590


	//   ....[71]....
        /*03b8*/ 	.word	0x000165e0


	//   ....[72]....
        /*03bc*/ 	.word	0x00016670


	//   ....[73]....
        /*03c0*/ 	.word	0x00016790


	//   ....[74]....
        /*03c4*/ 	.word	0x00016aa0


	//   ....[75]....
        /*03c8*/ 	.word	0x00016af0


	//   ....[76]....
        /*03cc*/ 	.word	0x00016ce0


	//   ....[77]....
        /*03d0*/ 	.word	0x00016d30


	//   ....[78]....
        /*03d4*/ 	.word	0x00016f60


	//   ....[79]....
        /*03d8*/ 	.word	0x00016fb0


	//   ....[80]....
        /*03dc*/ 	.word	0x000173c0


	//----- nvinfo : EIATTR_REG_RECONFIG
	.align		4
.L_975:
        /*03e0*/ 	.byte	0x01, 0x54
	.zero		2


	//----- nvinfo : EIATTR_SYSCALL_OFFSETS
	.align		4
        /*03e4*/ 	.byte	0x04, 0x46
        /*03e6*/ 	.short	(.L_977 - .L_976)


	//   ....[0]....
.L_976:
        /*03e8*/ 	.word	0x000035e0


	//   ....[1]....
        /*03ec*/ 	.word	0x00010c60


	//   ....[2]....
        /*03f0*/ 	.word	0x00010da0


	//   ....[3]....
        /*03f4*/ 	.word	0x00010e90


	//   ....[4]....
        /*03f8*/ 	.word	0x000115b0


	//   ....[5]....
        /*03fc*/ 	.word	0x00011eb0


	//----- nvinfo : EIATTR_MBARRIER_INSTR_OFFSETS
	.align		4
.L_977:
        /*0400*/ 	.byte	0x04, 0x39
        /*0402*/ 	.short	(.L_979 - .L_978)


	//   ....[0]....
.L_978:
        /*0404*/ 	.word	0x00000280
        /*0408*/ 	.word	0x000000ff
        /*040c*/ 	.word	0x00038800
        /*0410*/ 	.short	0x0100
        /*0412*/ 	.byte	0x08
	.zero		1


	//   ....[1]....
        /*0414*/ 	.word	0x00000290
        /*0418*/ 	.word	0x000000ff
        /*041c*/ 	.word	0x00038810
        /*0420*/ 	.short	0x0100
        /*0422*/ 	.byte	0x08
	.zero		1


	//   ....[2]....
        /*0424*/ 	.word	0x000002a0
        /*0428*/ 	.word	0x000000ff
        /*042c*/ 	.word	0x00038820
        /*0430*/ 	.short	0x0100
        /*0432*/ 	.byte	0x08
	.zero		1


	//   ....[3]....
        /*0434*/ 	.word	0x00000350
        /*0438*/ 	.word	0x000000ff
        /*043c*/ 	.word	0x00038830
        /*0440*/ 	.short	0x0100
        /*0442*/ 	.byte	0x06
	.zero		1


	//   ....[4]....
        /*0444*/ 	.word	0x00000360
        /*0448*/ 	.word	0x000000ff
        /*044c*/ 	.word	0x00038840
        /*0450*/ 	.short	0x0100
        /*0452*/ 	.byte	0x06
	.zero		1


	//   ....[5]....
        /*0454*/ 	.word	0x00000370
        /*0458*/ 	.word	0x000000ff
        /*045c*/ 	.word	0x00038838
        /*0460*/ 	.short	0x0100
        /*0462*/ 	.byte	0x06
	.zero		1


	//   ....[6]....
        /*0464*/ 	.word	0x00000380
        /*0468*/ 	.word	0x000000ff
        /*046c*/ 	.word	0x00038848
        /*0470*/ 	.short	0x0100
        /*0472*/ 	.byte	0x06
	.zero		1


	//   ....[7]....
        /*0474*/ 	.word	0x000004b0
        /*0478*/ 	.word	0x000000ff
        /*047c*/ 	.word	0x00038850
        /*0480*/ 	.short	0x0100
        /*0482*/ 	.byte	0x08
	.zero		1


	//   ....[8]....
        /*0484*/ 	.word	0x000004c0
        /*0488*/ 	.word	0x000000ff
        /*048c*/ 	.word	0x00038860
        /*0490*/ 	.short	0x0100
        /*0492*/ 	.byte	0x08
	.zero		1


	//   ....[9]....
        /*0494*/ 	.word	0x000004d0
        /*0498*/ 	.word	0x000000ff
        /*049c*/ 	.word	0x00038858
        /*04a0*/ 	.short	0x0100
        /*04a2*/ 	.byte	0x08
	.zero		1


	//   ....[10]....
        /*04a4*/ 	.word	0x000004e0
        /*04a8*/ 	.word	0x000000ff
        /*04ac*/ 	.word	0x00038868
        /*04b0*/ 	.short	0x0100
        /*04b2*/ 	.byte	0x08
	.zero		1


	//   ....[11]....
        /*04b4*/ 	.word	0x000005d0
        /*04b8*/ 	.word	0x000000ff
        /*04bc*/ 	.word	0x00038870
        /*04c0*/ 	.short	0x0100
        /*04c2*/ 	.byte	0x06
	.zero		1


	//   ....[12]....
        /*04c4*/ 	.word	0x000005e0
        /*04c8*/ 	.word	0x000000ff
        /*04cc*/ 	.word	0x00038880
        /*04d0*/ 	.short	0x0100
        /*04d2*/ 	.byte	0x06
	.zero		1


	//   ....[13]....
        /*04d4*/ 	.word	0x000005f0
        /*04d8*/ 	.word	0x000000ff
        /*04dc*/ 	.word	0x00038878
        /*04e0*/ 	.short	0x0100
        /*04e2*/ 	.byte	0x06
	.zero		1


	//   ....[14]....
        /*04e4*/ 	.word	0x00000600
        /*04e8*/ 	.word	0x000000ff
        /*04ec*/ 	.word	0x00038888
        /*04f0*/ 	.short	0x0100
        /*04f2*/ 	.byte	0x06
	.zero		1


	//   ....[15]....
        /*04f4*/ 	.word	0x00000730
        /*04f8*/ 	.word	0x000000ff
        /*04fc*/ 	.word	0x00038890
        /*0500*/ 	.short	0x0100
        /*0502*/ 	.byte	0x08
	.zero		1


	//   ....[16]....
        /*0504*/ 	.word	0x00000740
        /*0508*/ 	.word	0x000000ff
        /*050c*/ 	.word	0x000388a0
        /*0510*/ 	.short	0x0100
        /*0512*/ 	.byte	0x08
	.zero		1


	//   ....[17]....
        /*0514*/ 	.word	0x00000750
        /*0518*/ 	.word	0x000000ff
        /*051c*/ 	.word	0x00038898
        /*0520*/ 	.short	0x0100
        /*0522*/ 	.byte	0x08
	.zero		1


	//   ....[18]....
        /*0524*/ 	.word	0x00000760
        /*0528*/ 	.word	0x000000ff
        /*052c*/ 	.word	0x000388a8
        /*0530*/ 	.short	0x0100
        /*0532*/ 	.byte	0x08
	.zero		1


	//   ....[19]....
        /*0534*/ 	.word	0x00000890
        /*0538*/ 	.word	0x000000ff
        /*053c*/ 	.word	0x000388b0
        /*0540*/ 	.short	0x0100
        /*0542*/ 	.byte	0x08
	.zero		1


	//   ....[20]....
        /*0544*/ 	.word	0x000008a0
        /*0548*/ 	.word	0x000000ff
        /*054c*/ 	.word	0x000388c0
        /*0550*/ 	.short	0x0100
        /*0552*/ 	.byte	0x08
	.zero		1


	//   ....[21]....
        /*0554*/ 	.word	0x000008b0
        /*0558*/ 	.word	0x000000ff
        /*055c*/ 	.word	0x000388b8
        /*0560*/ 	.short	0x0100
        /*0562*/ 	.byte	0x08
	.zero		1


	//   ....[22]....
        /*0564*/ 	.word	0x000008c0
        /*0568*/ 	.word	0x000000ff
        /*056c*/ 	.word	0x000388c8
        /*0570*/ 	.short	0x0100
        /*0572*/ 	.byte	0x08
	.zero		1


	//   ....[23]....
        /*0574*/ 	.word	0x00001860
        /*0578*/ 	.word	0x00000008
        /*057c*/ 	.word	0x00000000
        /*0580*/ 	.short	0x0101
        /*0582*/ 	.byte	0x3f
	.zero		1


	//   ....[24]....
        /*0584*/ 	.word	0x00002300
        /*0588*/ 	.word	0x00000004
        /*058c*/ 	.word	0x00000000
        /*0590*/ 	.short	0x0101
        /*0592*/ 	.byte	0x3f
	.zero		1


	//   ....[25]....
        /*0594*/ 	.word	0x00003610
        /*0598*/ 	.word	0x000000c3
        /*059c*/ 	.word	0x00038800
        /*05a0*/ 	.short	0x010a
        /*05a2*/ 	.byte	0x3f
	.zero		1


	//   ....[26]....
        /*05a4*/ 	.word	0x000037c0
        /*05a8*/ 	.word	0x000000c3
        /*05ac*/ 	.word	0x00038830
        /*05b0*/ 	.short	0x010a
        /*05b2*/ 	.byte	0x3f
	.zero		1


	//   ....[27]....
        /*05b4*/ 	.word	0x00003800
        /*05b8*/ 	.word	0x000000c3
        /*05bc*/ 	.word	0x00038830
        /*05c0*/ 	.short	0x010a
        /*05c2*/ 	.byte	0x3f
	.zero		1


	//   ....[28]....
        /*05c4*/ 	.word	0x00003c10
        /*05c8*/ 	.word	0x000000c3
        /*05cc*/ 	.word	0x00038810
        /*05d0*/ 	.short	0x010a
        /*05d2*/ 	.byte	0x3f
	.zero		1


	//   ....[29]....
        /*05d4*/ 	.word	0x00003c50
        /*05d8*/ 	.word	0x000000c3
        /*05dc*/ 	.word	0x00038850
        /*05e0*/ 	.short	0x010a
        /*05e2*/ 	.byte	0x3f
	.zero		1


	//   ....[30]....
        /*05e4*/ 	.word	0x00003d10
        /*05e8*/ 	.word	0x000000c3
        /*05ec*/ 	.word	0x00038850
        /*05f0*/ 	.short	0x010a
        /*05f2*/ 	.byte	0x3f
	.zero		1


	//   ....[31]....
        /*05f4*/ 	.word	0x00006570
        /*05f8*/ 	.word	0x00000018
        /*05fc*/ 	.word	0x00000000
        /*0600*/ 	.short	0x0101
        /*0602*/ 	.byte	0x3f
	.zero		1


	//   ....[32]....
        /*0604*/ 	.word	0x00006bc0
        /*0608*/ 	.word	0x00000015
        /*060c*/ 	.word	0x00000000
        /*0610*/ 	.short	0x0101
        /*0612*/ 	.byte	0x3f
	.zero		1


	//   ....[33]....
        /*0614*/ 	.word	0x00006d00
        /*0618*/ 	.word	0x000000c5
        /*061c*/ 	.word	0x00038830
        /*0620*/ 	.short	0x010a
        /*0622*/ 	.byte	0x3f
	.zero		1


	//   ....[34]....
        /*0624*/ 	.word	0x00006d50
        /*0628*/ 	.word	0x000000c5
        /*062c*/ 	.word	0x00038830
        /*0630*/ 	.short	0x010a
        /*0632*/ 	.byte	0x3f
	.zero		1


	//   ....[35]....
        /*0634*/ 	.word	0x00007080
        /*0638*/ 	.word	0x000000c5
        /*063c*/ 	.word	0x00038850
        /*0640*/ 	.short	0x010a
        /*0642*/ 	.byte	0x3f
	.zero		1


	//   ....[36]....
        /*0644*/ 	.word	0x000070c0
        /*0648*/ 	.word	0x000000c5
        /*064c*/ 	.word	0x00038850
        /*0650*/ 	.short	0x010a
        /*0652*/ 	.byte	0x3f
	.zero		1


	//   ....[37]....
        /*0654*/ 	.word	0x00009290
        /*0658*/ 	.word	0x00000099
        /*065c*/ 	.word	0x00000000
        /*0660*/ 	.short	0x0101
        /*0662*/ 	.byte	0x3f
	.zero		1


	//   ....[38]....
        /*0664*/ 	.word	0x0000a210
        /*0668*/ 	.word	0x000000c5
        /*066c*/ 	.word	0x00000000
        /*0670*/ 	.short	0x0101
        /*0672*/ 	.byte	0x3f
	.zero		1


	//   ....[39]....
        /*0674*/ 	.word	0x0000a360
        /*0678*/ 	.word	0x000000ba
        /*067c*/ 	.word	0x00038830
        /*0680*/ 	.short	0x010a
        /*0682*/ 	.byte	0x3f
	.zero		1


	//   ....[40]....
        /*0684*/ 	.word	0x0000a3b0
        /*0688*/ 	.word	0x000000ba
        /*068c*/ 	.word	0x00038830
        /*0690*/ 	.short	0x010a
        /*0692*/ 	.byte	0x3f
	.zero		1


	//   ....[41]....
        /*0694*/ 	.word	0x0000a5e0
        /*0698*/ 	.word	0x000000ba
        /*069c*/ 	.word	0x00038850
        /*06a0*/ 	.short	0x010a
        /*06a2*/ 	.byte	0x3f
	.zero		1


	//   ....[42]....
        /*06a4*/ 	.word	0x0000a620
        /*06a8*/ 	.word	0x000000ba
        /*06ac*/ 	.word	0x00038850
        /*06b0*/ 	.short	0x010a
        /*06b2*/ 	.byte	0x3f
	.zero		1


	//   ....[43]....
        /*06b4*/ 	.word	0x0000c540
        /*06b8*/ 	.word	0x00000098
        /*06bc*/ 	.word	0x00000000
        /*06c0*/ 	.short	0x0101
        /*06c2*/ 	.byte	0x3f
	.zero		1


	//   ....[44]....
        /*06c4*/ 	.word	0x0000d180
        /*06c8*/ 	.word	0x000000ba
        /*06cc*/ 	.word	0x00000000
        /*06d0*/ 	.short	0x0101
        /*06d2*/ 	.byte	0x3f
	.zero		1


	//   ....[45]....
        /*06d4*/ 	.word	0x0000dd10
        /*06d8*/ 	.word	0x000000ff
        /*06dc*/ 	.word	0x00000000
        /*06e0*/ 	.short	0x0101
        /*06e2*/ 	.byte	0x04
	.zero		1


	//   ....[46]....
        /*06e4*/ 	.word	0x00011270
        /*06e8*/ 	.word	0x000000ff
        /*06ec*/ 	.word	0x00038840
        /*06f0*/ 	.short	0x010a
        /*06f2*/ 	.byte	0x26
	.zero		1


	//   ....[47]....
        /*06f4*/ 	.word	0x00011cc0
        /*06f8*/ 	.word	0x000000ff
        /*06fc*/ 	.word	0x00038800
        /*0700*/ 	.short	0x0107
        /*0702*/ 	.byte	0x26
	.zero		1


	//   ....[48]....
        /*0704*/ 	.word	0x00011d40
        /*0708*/ 	.word	0x000000ff
        /*070c*/ 	.word	0x00038800
        /*0710*/ 	.short	0x0101
        /*0712*/ 	.byte	0x26
	.zero		1


	//   ....[49]....
        /*0714*/ 	.word	0x00012c10
        /*0718*/ 	.word	0x000000ff
        /*071c*/ 	.word	0x00038810
        /*0720*/ 	.short	0x0107
        /*0722*/ 	.byte	0x26
	.zero		1


	//   ....[50]....
        /*0724*/ 	.word	0x00012c70
        /*0728*/ 	.word	0x000000ff
        /*072c*/ 	.word	0x00038810
        /*0730*/ 	.short	0x0101
        /*0732*/ 	.byte	0x26
	.zero		1


	//   ....[51]....
        /*0734*/ 	.word	0x00012c80
        /*0738*/ 	.word	0x000000ff
        /*073c*/ 	.word	0x00038820
        /*0740*/ 	.short	0x010a
        /*0742*/ 	.byte	0x26
	.zero		1


	//   ....[52]....
        /*0744*/ 	.word	0x00012ce0
        /*0748*/ 	.word	0x000000ff
        /*074c*/ 	.word	0x00038860
        /*0750*/ 	.short	0x010a
        /*0752*/ 	.byte	0x26
	.zero		1


	//   ....[53]....
        /*0754*/ 	.word	0x000138a0
        /*0758*/ 	.word	0x000000ff
        /*075c*/ 	.word	0x00038848
        /*0760*/ 	.short	0x010a
        /*0762*/ 	.byte	0x26
	.zero		1


	//   ....[54]....
        /*0764*/ 	.word	0x00013a70
        /*0768*/ 	.word	0x000000ff
        /*076c*/ 	.word	0x00038868
        /*0770*/ 	.short	0x010a
        /*0772*/ 	.byte	0x26
	.zero		1


	//   ....[55]....
        /*0774*/ 	.word	0x00014420
        /*0778*/ 	.word	0x000000ff
        /*077c*/ 	.word	0x00038840
        /*0780*/ 	.short	0x010a
        /*0782*/ 	.byte	0x26
	.zero		1


	//   ....[56]....
        /*0784*/ 	.word	0x00014600
        /*0788*/ 	.word	0x000000ff
        /*078c*/ 	.word	0x00038860
        /*0790*/ 	.short	0x010a
        /*0792*/ 	.byte	0x26
	.zero		1


	//   ....[57]....
        /*0794*/ 	.word	0x00014fd0
        /*0798*/ 	.word	0x000000ff
        /*079c*/ 	.word	0x00038848
        /*07a0*/ 	.short	0x010a
        /*07a2*/ 	.byte	0x26
	.zero		1


	//   ....[58]....
        /*07a4*/ 	.word	0x000151b0
        /*07a8*/ 	.word	0x000000ff
        /*07ac*/ 	.word	0x00038868
        /*07b0*/ 	.short	0x010a
        /*07b2*/ 	.byte	0x26
	.zero		1


	//   ....[59]....
        /*07b4*/ 	.word	0x000159d0
        /*07b8*/ 	.word	0x00000002
        /*07bc*/ 	.word	0x00038820
        /*07c0*/ 	.short	0x010a
        /*07c2*/ 	.byte	0x3f
	.zero		1


	//   ....[60]....
        /*07c4*/ 	.word	0x00015b70
        /*07c8*/ 	.word	0x00000007
        /*07cc*/ 	.word	0x00000000
        /*07d0*/ 	.short	0x010a
        /*07d2*/ 	.byte	0x3f
	.zero		1


	//   ....[61]....
        /*07d4*/ 	.word	0x00015be0
        /*07d8*/ 	.word	0x00000005
        /*07dc*/ 	.word	0x00000000
        /*07e0*/ 	.short	0x010a
        /*07e2*/ 	.byte	0x3f
	.zero		1


	//   ....[62]....
        /*07e4*/ 	.word	0x00015c40
        /*07e8*/ 	.word	0x00000005
        /*07ec*/ 	.word	0x00000000
        /*07f0*/ 	.short	0x010a
        /*07f2*/ 	.byte	0x3f
	.zero		1


	//   ....[63]....
        /*07f4*/ 	.word	0x00015c70
        /*07f8*/ 	.word	0x00000003
        /*07fc*/ 	.word	0x00000000
        /*0800*/ 	.short	0x010a
        /*0802*/ 	.byte	0x3f
	.zero		1


	//   ....[64]....
        /*0804*/ 	.word	0x00015cd0
        /*0808*/ 	.word	0x000000c3
        /*080c*/ 	.word	0x00038800
        /*0810*/ 	.short	0x010a
        /*0812*/ 	.byte	0x3f
	.zero		1


	//   ....[65]....
        /*0814*/ 	.word	0x00015d20
        /*0818*/ 	.word	0x000000c3
        /*081c*/ 	.word	0x00038830
        /*0820*/ 	.short	0x010a
        /*0822*/ 	.byte	0x3f
	.zero		1


	//   ....[66]....
        /*0824*/ 	.word	0x00015d70
        /*0828*/ 	.word	0x000000c3
        /*082c*/ 	.word	0x00038810
        /*0830*/ 	.short	0x010a
        /*0832*/ 	.byte	0x3f
	.zero		1


	//   ....[67]....
        /*0834*/ 	.word	0x00015dc0
        /*0838*/ 	.word	0x000000c3
        /*083c*/ 	.word	0x00038850
        /*0840*/ 	.short	0x010a
        /*0842*/ 	.byte	0x3f
	.zero		1


	//   ....[68]....
        /*0844*/ 	.word	0x00015e10
        /*0848*/ 	.word	0x000000c5
        /*084c*/ 	.word	0x00038830
        /*0850*/ 	.short	0x010a
        /*0852*/ 	.byte	0x3f
	.zero		1


	//   ....[69]....
        /*0854*/ 	.word	0x00015e60
        /*0858*/ 	.word	0x000000c5
        /*085c*/ 	.word	0x00038850
        /*0860*/ 	.short	0x010a
        /*0862*/ 	.byte	0x3f
	.zero		1


	//   ....[70]....
        /*0864*/ 	.word	0x00015eb0
        /*0868*/ 	.word	0x000000ba
        /*086c*/ 	.word	0x00038830
        /*0870*/ 	.short	0x010a
        /*0872*/ 	.byte	0x3f
	.zero		1


	//   ....[71]....
        /*0874*/ 	.word	0x00015f00
        /*0878*/ 	.word	0x000000ba
        /*087c*/ 	.word	0x00038850
        /*0880*/ 	.short	0x010a
        /*0882*/ 	.byte	0x3f
	.zero		1


	//   ....[72]....
        /*0884*/ 	.word	0x00016060
        /*0888*/ 	.word	0x00000003
        /*088c*/ 	.word	0x00038840
        /*0890*/ 	.short	0x010a
        /*0892*/ 	.byte	0x3f
	.zero		1


	//   ....[73]....
        /*0894*/ 	.word	0x00016ff0
        /*0898*/ 	.word	0x00000003
        /*089c*/ 	.word	0x00038820
        /*08a0*/ 	.short	0x010a
        /*08a2*/ 	.byte	0x3f
	.zero		1


	//   ....[74]....
        /*08a4*/ 	.word	0x00017050
        /*08a8*/ 	.word	0x00000003
        /*08ac*/ 	.word	0x00038860
        /*08b0*/ 	.short	0x010a
        /*08b2*/ 	.byte	0x3f
	.zero		1


	//   ....[75]....
        /*08b4*/ 	.word	0x000170b0
        /*08b8*/ 	.word	0x00000003
        /*08bc*/ 	.word	0x00038848
        /*08c0*/ 	.short	0x010a
        /*08c2*/ 	.byte	0x3f
	.zero		1


	//   ....[76]....
        /*08c4*/ 	.word	0x00017110
        /*08c8*/ 	.word	0x00000003
        /*08cc*/ 	.word	0x00038868
        /*08d0*/ 	.short	0x010a
        /*08d2*/ 	.byte	0x3f
	.zero		1


	//   ....[77]....
        /*08d4*/ 	.word	0x00017170
        /*08d8*/ 	.word	0x00000003
        /*08dc*/ 	.word	0x00038840
        /*08e0*/ 	.short	0x010a
        /*08e2*/ 	.byte	0x3f
	.zero		1


	//   ....[78]....
        /*08e4*/ 	.word	0x000171d0
        /*08e8*/ 	.word	0x00000003
        /*08ec*/ 	.word	0x00038860
        /*08f0*/ 	.short	0x010a
        /*08f2*/ 	.byte	0x3f
	.zero		1


	//   ....[79]....
        /*08f4*/ 	.word	0x00017230
        /*08f8*/ 	.word	0x00000003
        /*08fc*/ 	.word	0x00038848
        /*0900*/ 	.short	0x010a
        /*0902*/ 	.byte	0x3f
	.zero		1


	//   ....[80]....
        /*0904*/ 	.word	0x00017290
        /*0908*/ 	.word	0x00000003
        /*090c*/ 	.word	0x00038868
        /*0910*/ 	.short	0x010a
        /*0912*/ 	.byte	0x3f
	.zero		1


	//   ....[81]....
        /*0914*/ 	.word	0x000172e0
        /*0918*/ 	.word	0x00000002
        /*091c*/ 	.word	0x00038820
        /*0920*/ 	.short	0x010a
        /*0922*/ 	.byte	0x3f
	.zero		1


	//   ....[82]....
        /*0924*/ 	.word	0x00017480
        /*0928*/ 	.word	0x00000007
        /*092c*/ 	.word	0x00000000
        /*0930*/ 	.short	0x010a
        /*0932*/ 	.byte	0x3f
	.zero		1


	//   ....[83]....
        /*0934*/ 	.word	0x000174d0
        /*0938*/ 	.word	0x00000005
        /*093c*/ 	.word	0x00000000
        /*0940*/ 	.short	0x010a
        /*0942*/ 	.byte	0x3f
	.zero		1


	//   ....[84]....
        /*0944*/ 	.word	0x00017520
        /*0948*/ 	.word	0x00000005
        /*094c*/ 	.word	0x00000000
        /*0950*/ 	.short	0x010a
        /*0952*/ 	.byte	0x3f
	.zero		1


	//----- nvinfo : EIATTR_NUM_MBARRIERS
	.align		4
.L_979:
        /*0954*/ 	.byte	0x03, 0x38
        /*0956*/ 	.short	0x0017


	//----- nvinfo : EIATTR_EXIT_INSTR_OFFSETS
	.align		4
        /*0958*/ 	.byte	0x04, 0x1c
        /*095a*/ 	.short	(.L_981 - .L_980)


	//   ....[0]....
.L_980:
        /*095c*/ 	.word	0x00015cc0


	//----- nvinfo : EIATTR_MAX_THREADS
	.align		4
.L_981:
        /*0960*/ 	.byte	0x04, 0x05
        /*0962*/ 	.short	(.L_983 - .L_982)
.L_982:
        /*0964*/ 	.word	0x00000180
        /*0968*/ 	.word	0x00000001
        /*096c*/ 	.word	0x00000001


	//----- nvinfo : EIATTR_CRS_STACK_SIZE
	.align		4
.L_983:
        /*0970*/ 	.byte	0x04, 0x1e
        /*0972*/ 	.short	(.L_985 - .L_984)
.L_984:
        /*0974*/ 	.word	0x00000000


	//----- nvinfo : EIATTR_CBANK_PARAM_SIZE
	.align		4
.L_985:
        /*0978*/ 	.byte	0x03, 0x19
        /*097a*/ 	.short	0x0b70


	//----- nvinfo : EIATTR_PARAM_CBANK
	.align		4
        /*097c*/ 	.byte	0x04, 0x0a
        /*097e*/ 	.short	(.L_987 - .L_986)
	.align		4
.L_986:
        /*0980*/ 	.word	index@(.nv.constant0._ZN7cutlass13device_kernelIN5flash11enable_sm90INS1_16FlashAttnFwdSm90INS1_25CollectiveMainloopFwdSm90ILi2EN4cute5tupleIJNS5_1CILi1EEES8_S8_EEENS6_IJNS7_ILi64EEESA_SA_EEELi512ENS_6half_tEfNS_4arch4Sm90ELb1ELb0ELb1ELb0ELb0ELb0ELb1ELb0ELb0ELb1ELb1ELb0EEENS1_21CollectiveEpilogueFwdINS6_IJSA_NS7_ILi512EEESA_EEES9_SC_SE_Li256ELb0ELb1ELb1ELb0EEENS1_19SingleTileSchedulerILb0ELb1ELb1ELi64EEEEEEEEEvNT_6ParamsE)
        /*0984*/ 	.short	0x0210
        /*0986*/ 	.short	0x0b70


	//----- nvinfo : EIATTR_SW_WAR
	.align		4
.L_987:
        /*0988*/ 	.byte	0x04, 0x36
        /*098a*/ 	.short	(.L_989 - .L_988)
.L_988:
        /*098c*/ 	.word	0x00000008
.L_989:


//--------------------- .nv.info._ZN7cutlass13device_kernelIN5flash11enable_sm90INS1_16FlashAttnFwdSm90INS1_25CollectiveMainloopFwdSm90ILi2EN4cute5tupleIJNS5_1CILi1EEES8_S8_EEENS6_IJNS7_ILi64EEESA_SA_EEELi512ENS_6half_tEfNS_4arch4Sm90ELb1ELb0ELb1ELb1ELb0ELb0ELb0ELb0ELb0ELb1ELb1ELb0EEENS1_21CollectiveEpilogueFwdINS6_IJSA_NS7_ILi512EEESA_EEES9_SC_SE_Li256ELb1ELb1ELb1ELb0EEENS1_36VarlenDynamicPersistentTileSchedulerILi64ELi64ELi256ELi128ELb1ELb1ELb1ELb1ELb1ELb1EEEEEEEEEvNT_6ParamsE --------------------------
	.section	.nv.info._ZN7cutlass13device_kernelIN5flash11enable_sm90INS1_16FlashAttnFwdSm90INS1_25CollectiveMainloopFwdSm90ILi2EN4cute5tupleIJNS5_1CILi1EEES8_S8_EEENS6_IJNS7_ILi64EEESA_SA_EEELi512ENS_6half_tEfNS_4arch4Sm90ELb1ELb0ELb1ELb1ELb0ELb0ELb0ELb0ELb0ELb1ELb1ELb0EEENS1_21CollectiveEpilogueFwdINS6_IJSA_NS7_ILi512EEESA_EEES9_SC_SE_Li256ELb1ELb1ELb1ELb0EEENS1_36VarlenDynamicPersistentTileSchedulerILi64ELi64ELi256ELi128ELb1ELb1ELb1ELb1ELb1ELb1EEEEEEEEEvNT_6ParamsE,"",@"SHT_CUDA_INFO"
	.sectionflags	@""
	.align	4


	//----- nvinfo : EIATTR_CUDA_API_VERSION
	.align		4
        /*0000*/ 	.byte	0x04, 0x37
        /*0002*/ 	.short	(.L_991 - .L_990)
.L_990:
        /*0004*/ 	.word	0x00000082


	//----- nvinfo : EIATTR_KPARAM_INFO
	.align		4
.L_991:
        /*0008*/ 	.byte	0x04, 0x17
        /*000a*/ 	.short	(.L_993 - .L_992)
.L_992:
        /*000c*/ 	.word	0x00000000
        /*0010*/ 	.short	0x0000
        /*0012*/ 	.short	0x0070
        /*0014*/ 	.byte	0x00, 0xf0, 0x01, 0x2a


	//----- nvinfo : EIATTR_SPARSE_MMA_MASK
	.align		4
.L_993:
        /*0018*/ 	.byte	0x03, 0x50
        /*001a*/ 	.short	0x0000


	//----- nvinfo : EIATTR_MAXREG_COUNT
	.align		4
        /*001c*/ 	.byte	0x03, 0x1b
        /*001e*/ 	.short	0x00a8


	//----- nvinfo : EIATTR_NUM_BARRIERS
	.align		4
        /*0020*/ 	.byte	0x02, 0x4c
        /*0022*/ 	.byte	0x10
	.zero		1


	//----- nvinfo : EIATTR_EXTERNS
	.align		4
        /*0024*/ 	.byte	0x04, 0x0f
        /*0026*/ 	.short	(.L_995 - .L_994)


	//   ....[0]....
	.align		4
.L_994:
        /*0028*/ 	.word	index@(__assertfail)


	//----- nvinfo : EIATTR_ANNOTATIONS
	.align		4
.L_995:
        /*002c*/ 	.byte	0x04, 0x55
        /*002e*/ 	.short	(.L_997 - .L_996)


	//   ....[0]....
.L_996:
        /* <DEDUP_REMOVED lines=72> */


	//----- nvinfo : EIATTR_MERCURY_ISA_VERSION
	.align		4
.L_997:
        /*04a0*/ 	.byte	0x03, 0x5f
        /*04a2*/ 	.short	0x0101


	//----- nvinfo : EIATTR_UNUSED_LOAD_BYTE_OFFSET
	.align		4
        /*04a4*/ 	.byte	0x04, 0x44
        /*04a6*/ 	.short	(.L_999 - .L_998)


	//   ....[0]....
.L_998:
        /*04a8*/ 	.word	0x00000a10
        /*04ac*/ 	.word	0x0000fff0


	//   ....[1]....
        /*04b0*/ 	.word	0x0000aa00
        /*04b4*/ 	.word	0x0000fff0


	//----- nvinfo : EIATTR_INT_WARP_WIDE_INSTR_OFFSETS
	.align		4
.L_999:
        /*04b8*/ 	.byte	0x04, 0x31
        /*04ba*/ 	.short	(.L_1001 - .L_1000)


	//   ....[0]....
.L_1000:
        /*04bc*/ 	.word	0x00000130


	//   ....[1]....
        /*04c0*/ 	.word	0x00000170


	//   ....[2]....
        /*04c4*/ 	.word	0x000001e0


	//   ....[3]....
        /*04c8*/ 	.word	0x00010eb0


	//   ....[4]....
        /*04cc*/ 	.word	0x00010f40


	//   ....[5]....
        /*04d0*/ 	.word	0x00015870


	//   ....[6]....
        /*04d4*/ 	.word	0x00015900


	//----- nvinfo : EIATTR_COOP_GROUP_MASK_REGIDS
	.align		4
.L_1001:
        /*04d8*/ 	.byte	0x04, 0x29
        /*04da*/ 	.short	(.L_1003 - .L_1002)


	//   ....[0]....
.L_1002:
        /*04dc*/ 	.word	0xffffffff


	//   ....[1]....
        /*04e0*/ 	.word	0xffffffff


	//   ....[2]....
        /*04e4*/ 	.word	0xffffffff


	//   ....[3]....
        /*04e8*/ 	.word	0xffffffff


	//   ....[4]....
        /*04ec*/ 	.word	0xffffffff


	//   ....[5]....
        /*04f0*/ 	.word	0xffffffff


	//   ....[6]....
        /*04f4*/ 	.word	0xffffffff


	//   ....[7]....
        /*04f8*/ 	.word	0xffffffff


	//   ....[8]....
        /*04fc*/ 	.word	0xffffffff


	//   ....[9]....
        /*0500*/ 	.word	0xffffffff


	//   ....[10]....
        /*0504*/ 	.word	0xffffffff


	//   ....[11]....
        /*0508*/ 	.word	0xffffffff


	//   ....[12]....
        /*050c*/ 	.word	0xffffffff


	//   ....[13]....
        /*0510*/ 	.word	0xffffffff


	//   ....[14]....
        /*0514*/ 	.word	0xffffffff


	//   ....[15]....
        /*0518*/ 	.word	0xffffffff


	//   ....[16]....
        /*051c*/ 	.word	0xffffffff


	//   ....[17]....
        /*0520*/ 	.word	0xffffffff


	//   ....[18]....
        /*0524*/ 	.word	0xffffffff


	//   ....[19]....
        /*0528*/ 	.word	0xffffffff


	//   ....[20]....
        /*052c*/ 	.word	0xffffffff


	//   ....[21]....
        /*0530*/ 	.word	0xffffffff


	//   ....[22]....
        /*0534*/ 	.word	0xffffffff


	//   ....[23]....
        /*0538*/ 	.word	0xffffffff


	//   ....[24]....
        /*053c*/ 	.word	0xffffffff


	//   ....[25]....
        /*0540*/ 	.word	0xffffffff


	//   ....[26]....
        /*0544*/ 	.word	0xffffffff


	//   ....[27]....
        /*0548*/ 	.word	0xffffffff


	//   ....[28]....
        /*054c*/ 	.word	0xffffffff


	//   ....[29]....
        /*0550*/ 	.word	0xffffffff


	//   ....[30]....
        /*0554*/ 	.word	0xffffffff


	//   ....[31]....
        /*0558*/ 	.word	0xffffffff


	//   ....[32]....
        /*055c*/ 	.word	0xffffffff


	//   ....[33]....
        /*0560*/ 	.word	0xffffffff


	//   ....[34]....
        /*0564*/ 	.word	0xffffffff


	//   ....[35]....
        /*0568*/ 	.word	0xffffffff


	//   ....[36]....
        /*056c*/ 	.word	0xffffffff


	//   ....[37]....
        /*0570*/ 	.word	0xffffffff


	//   ....[38]....
        /*0574*/ 	.word	0xffffffff


	//   ....[39]....
        /*0578*/ 	.word	0xffffffff


	//   ....[40]....
        /*057c*/ 	.word	0xffffffff


	//   ....[41]....
        /*0580*/ 	.word	0xffffffff


	//   ....[42]....
        /*0584*/ 	.word	0xffffffff


	//   ....[43]....
        /*0588*/ 	.word	0xffffffff


	//   ....[44]....
        /*058c*/ 	.word	0xffffffff


	//   ....[45]....
        /*0590*/ 	.word	0xffffffff


	//   ....[46]....
        /*0594*/ 	.word	0xffffffff


	//   ....[47]....
        /*0598*/ 	.word	0xffffffff


	//   ....[48]....
        /*059c*/ 	.word	0xffffffff


	//   ....[49]....
        /*05a0*/ 	.word	0xffffffff


	//   ....[50]....
        /*05a4*/ 	.word	0xffffffff


	//   ....[51]....
        /*05a8*/ 	.word	0xffffffff


	//   ....[52]....
        /*05ac*/ 	.word	0xffffffff


	//   ....[53]....
        /*05b0*/ 	.word	0xffffffff


	//   ....[54]....
        /*05b4*/ 	.word	0xffffffff


	//   ....[55]....
        /*05b8*/ 	.word	0xffffffff


	//   ....[56]....
        /*05bc*/ 	.word	0xffffffff


	//   ....[57]....
        /*05c0*/ 	.word	0xffffffff


	//   ....[58]....
        /*05c4*/ 	.word	0xffffffff


	//   ....[59]....
        /*05c8*/ 	.word	0xffffffff


	//   ....[60]....
        /*05cc*/ 	.word	0xffffffff


	//   ....[61]....
        /*05d0*/ 	.word	0xffffffff


	//   ....[62]....
        /*05d4*/ 	.word	0xffffffff


	//   ....[63]....
        /*05d8*/ 	.word	0xffffffff


	//   ....[64]....
        /*05dc*/ 	.word	0xffffffff


	//   ....[65]....
        /*05e0*/ 	.word	0xffffffff


	//   ....[66]....
        /*05e4*/ 	.word	0xffffffff


	//   ....[67]....
        /*05e8*/ 	.word	0xffffffff


	//   ....[68]....
        /*05ec*/ 	.word	0xffffffff


	//   ....[69]....
        /*05f0*/ 	.word	0xffffffff


	//   ....[70]....
        /*05f4*/ 	.word	0xffffffff


	//   ....[71]....
        /*05f8*/ 	.word	0xffffffff


	//   ....[72]....
        /*05fc*/ 	.word	0xffffffff


	//   ....[73]....
        /*0600*/ 	.word	0xffffffff


	//   ....[74]....
        /*0604*/ 	.word	0xffffffff


	//   ....[75]....
        /*0608*/ 	.word	0xffffffff


	//   ....[76]....
        /*060c*/ 	.word	0xffffffff


	//   ....[77]....
        /*0610*/ 	.word	0xffffffff


	//   ....[78]....
        /*0614*/ 	.word	0xffffffff


	//   ....[79]....
        /*0618*/ 	.word	0xffffffff


	//   ....[80]....
        /*061c*/ 	.word	0xffffffff


	//   ....[81]....
        /*0620*/ 	.word	0xffffffff


	//   ....[82]....
        /*0624*/ 	.word	0xffffffff


	//   ....[83]....
        /*0628*/ 	.word	0xffffffff


	//   ....[84]....
        /*062c*/ 	.word	0xffffffff


	//   ....[85]....
        /*0630*/ 	.word	0xffffffff


	//   ....[86]....
        /*0634*/ 	.word	0xffffffff


	//   ....[87]....
        /*0638*/ 	.word	0xffffffff


	//   ....[88]....
        /*063c*/ 	.word	0xffffffff


	//   ....[89]....
        /*0640*/ 	.word	0xffffffff


	//   ....[90]....
        /*0644*/ 	.word	0xffffffff


	//   ....[91]....
        /*0648*/ 	.word	0xffffffff


	//   ....[92]....
        /*064c*/ 	.word	0xffffffff


	//   ....[93]....
        /*0650*/ 	.word	0xffffffff


	//   ....[94]....
        /*0654*/ 	.word	0x0500000f


	//   ....[95]....
        /*0658*/ 	.word	0x0500000f


	//   ....[96]....
        /*065c*/ 	.word	0x0500000f


	//   ....[97]....
        /*0660*/ 	.word	0x0500000f


	//   ....[98]....
        /*0664*/ 	.word	0x0500000f


	//   ....[99]....
        /*0668*/ 	.word	0x0500000f


	//   ....[100]....
        /*066c*/ 	.word	0x0500000f


	//   ....[101]....
        /*0670*/ 	.word	0x0500000f


	//   ....[102]....
        /*0674*/ 	.word	0x0500000f


	//   ....[103]....
        /*0678*/ 	.word	0x0500000f


	//   ....[104]....
        /*067c*/ 	.word	0x0500000f


	//   ....[105]....
        /*0680*/ 	.word	0x0500000f


	//   ....[106]....
        /*0684*/ 	.word	0x0500000f


	//   ....[107]....
        /*0688*/ 	.word	0x0500000f


	//   ....[108]....
        /*068c*/ 	.word	0x0500000f


	//   ....[109]....
        /*0690*/ 	.word	0x0500000f


	//   ....[110]....
        /*0694*/ 	.word	0x0500000f


	//   ....[111]....
        /*0698*/ 	.word	0x0500000f


	//   ....[112]....
        /*069c*/ 	.word	0x0500000f


	//   ....[113]....
        /*06a0*/ 	.word	0x0500000f


	//   ....[114]....
        /*06a4*/ 	.word	0x0500000f


	//   ....[115]....
        /*06a8*/ 	.word	0x0500000f


	//   ....[116]....
        /*06ac*/ 	.word	0x0500000f


	//   ....[117]....
        /*06b0*/ 	.word	0x0500000f


	//   ....[118]....
        /*06b4*/ 	.word	0x0500000f


	//   ....[119]....
        /*06b8*/ 	.word	0x0500000f


	//   ....[120]....
        /*06bc*/ 	.word	0x0500000f


	//   ....[121]....
        /*06c0*/ 	.word	0x0500000f


	//----- nvinfo : EIATTR_COOP_GROUP_INSTR_OFFSETS
	.align		4
.L_1003:
        /*06c4*/ 	.byte	0x04, 0x28
        /*06c6*/ 	.short	(.L_1005 - .L_1004)


	//   ....[0]....
.L_1004:
        /*06c8*/ 	.word	0x00000060


	//   ....[1]....
        /*06cc*/ 	.word	0x00000140


	//   ....[2]....
        /*06d0*/ 	.word	0x00000190


	//   ....[3]....
        /*06d4*/ 	.word	0x00000380


	//   ....[4]....
        /*06d8*/ 	.word	0x000004e0


	//   ....[5]....
        /*06dc*/ 	.word	0x00000600


	//   ....[6]....
        /*06e0*/ 	.word	0x00000760


	//   ....[7]....
        /*06e4*/ 	.word	0x00002170


	//   ....[8]....
        /*06e8*/ 	.word	0x00004220


	//   ....[9]....
        /*06ec*/ 	.word	0x00004860


	//   ....[10]....
        /*06f0*/ 	.word	0x00004890


	//   ....[11]....
        /*06f4*/ 	.word	0x00004ff0


	//   ....[12]....
        /*06f8*/ 	.word	0x00005090


	//   ....[13]....
        /*06fc*/ 	.word	0x00005500


	//   ....[14]....
        /*0700*/ 	.word	0x00005560


	//   ....[15]....
        /*0704*/ 	.word	0x00005f00


	//   ....[16]....
        /*0708*/ 	.word	0x000061f0


	//   ....[17]....
        /*070c*/ 	.word	0x00006210


	//   ....[18]....
        /*0710*/ 	.word	0x00006b40


	//   ....[19]....
        /*0714*/ 	.word	0x00006c00


	//   ....[20]....
        /*0718*/ 	.word	0x000073b0


	//   ....[21]....
        /*071c*/ 	.word	0x00007520


	//   ....[22]....
        /*0720*/ 	.word	0x000081d0


	//   ....[23]....
        /*0724*/ 	.word	0x00008850


	//   ....[24]....
        /*0728*/ 	.word	0x00008880


	//   ....[25]....
        /*072c*/ 	.word	0x000091b0


	//   ....[26]....
        /*0730*/ 	.word	0x00009230


	//   ....[27]....
        /*0734*/ 	.word	0x00009eb0


	//   ....[28]....
        /*0738*/ 	.word	0x00009f00


	//   ....[29]....
        /*073c*/ 	.word	0x00009f70


	//   ....[30]....
        /*0740*/ 	.word	0x00009fa0


	//   ....[31]....
        /*0744*/ 	.word	0x00009fd0


	//   ....[32]....
        /*0748*/ 	.word	0x0000b800


	//   ....[33]....
        /*074c*/ 	.word	0x0000bbf0


	//   ....[34]....
        /*0750*/ 	.word	0x0000bc00


	//   ....[35]....
        /*0754*/ 	.word	0x0000bc10


	//   ....[36]....
        /*0758*/ 	.word	0x0000bc40


	//   ....[37]....
        /*075c*/ 	.word	0x0000c860


	//   ....[38]....
        /*0760*/ 	.word	0x0000c880


	//   ....[39]....
        /*0764*/ 	.word	0x0000cb30


	//   ....[40]....
        /*0768*/ 	.word	0x0000cb50


	//   ....[41]....
        /*076c*/ 	.word	0x0000d270


	//   ....[42]....
        /*0770*/ 	.word	0x0000d280


	//   ....[43]....
        /*0774*/ 	.word	0x0000dad0


	//   ....[44]....
        /*0778*/ 	.word	0x0000daf0


	//   ....[45]....
        /*077c*/ 	.word	0x0000ee60


	//   ....[46]....
        /*0780*/ 	.word	0x0000eea0


	//   ....[47]....
        /*0784*/ 	.word	0x0000f0e0


	//   ....[48]....
        /*0788*/ 	.word	0x0000f100


	//   ....[49]....
        /*078c*/ 	.word	0x0000f3c0


	//   ....[50]....
        /*0790*/ 	.word	0x0000f5d0


	//   ....[51]....
        /*0794*/ 	.word	0x0000f600


	//   ....[52]....
        /*0798*/ 	.word	0x0000f630


	//   ....[53]....
        /*079c*/ 	.word	0x0000f660


	//   ....[54]....
        /*07a0*/ 	.word	0x0000f690


	//   ....[55]....
        /*07a4*/ 	.word	0x0000f6c0


	//   ....[56]....
        /*07a8*/ 	.word	0x0000f860


	//   ....[57]....
        /*07ac*/ 	.word	0x0000f890


	//   ....[58]....
        /*07b0*/ 	.word	0x0000f8c0


	//   ....[59]....
        /*07b4*/ 	.word	0x0000f8f0


	//   ....[60]....
        /*07b8*/ 	.word	0x0000f920


	//   ....[61]....
        /*07bc*/ 	.word	0x0000f950


	//   ....[62]....
        /*07c0*/ 	.word	0x0000f9f0


	//   ....[63]....
        /*07c4*/ 	.word	0x0000fa20


	//   ....[64]....
        /*07c8*/ 	.word	0x0000fa30


	//   ....[65]....
        /*07cc*/ 	.word	0x0000fa60


	//   ....[66]....
        /*07d0*/ 	.word	0x00011490


	//   ....[67]....
        /*07d4*/ 	.word	0x00011f80


	//   ....[68]....
        /*07d8*/ 	.word	0x00011f90


	//   ....[69]....
        /*07dc*/ 	.word	0x00012030


	//   ....[70]....
        /*07e0*/ 	.word	0x00012040


	//   ....[71]....
        /*07e4*/ 	.word	0x000120c0


	//   ....[72]....
        /*07e8*/ 	.word	0x000120d0


	//   ....[73]....
        /*07ec*/ 	.word	0x00012120


	//   ....[74]....
        /*07f0*/ 	.word	0x00012140


	//   ....[75]....
        /*07f4*/ 	.word	0x00015b90


	//   ....[76]....
        /*07f8*/ 	.word	0x00015bc0


	//   ....[77]....
        /*07fc*/ 	.word	0x00015c20


	//   ....[78]....
        /*0800*/ 	.word	0x00015c50


	//   ....[79]....
        /*0804*/ 	.word	0x00015c80


	//   ....[80]....
        /*0808*/ 	.word	0x00015cb0


	//   ....[81]....
        /*080c*/ 	.word	0x00015ce0


	//   ....[82]....
        /*0810*/ 	.word	0x00015d10


	//   ....[83]....
        /*0814*/ 	.word	0x00015ed0


	//   ....[84]....
        /*0818*/ 	.word	0x00015f00


	//   ....[85]....
        /*081c*/ 	.word	0x00015f30


	//   ....[86]....
        /*0820*/ 	.word	0x00015f60


	//   ....[87]....
        /*0824*/ 	.word	0x00015f90


	//   ....[88]....
        /*0828*/ 	.word	0x00015fc0


	//   ....[89]....
        /*082c*/ 	.word	0x00016090


	//   ....[90]....
        /*0830*/ 	.word	0x000160b0


	//   ....[91]....
        /*0834*/ 	.word	0x000160c0


	//   ....[92]....
        /*0838*/ 	.word	0x00016140


	//   ....[93]....
        /*083c*/ 	.word	0x00016c70


	//   ....[94]....
        /*0840*/ 	.word	0x000172d0


	//   ....[95]....
        /*0844*/ 	.word	0x000174b0


	//   ....[96]....
        /*0848*/ 	.word	0x00017500


	//   ....[97]....
        /*084c*/ 	.word	0x00017560


	//   ....[98]....
        /*0850*/ 	.word	0x00017650


	//   ....[99]....
        /*0854*/ 	.word	0x000176b0


	//   ....[100]....
        /*0858*/ 	.word	0x000177a0


	//   ....[101]....
        /*085c*/ 	.word	0x00017800


	//   ....[102]....
        /*0860*/ 	.word	0x000178d0


	//   ....[103]....
        /*0864*/ 	.word	0x00017c00


	//   ....[104]....
        /*0868*/ 	.word	0x00017ca0


	//   ....[105]....
        /*086c*/ 	.word	0x00017e40


	//   ....[106]....
        /*0870*/ 	.word	0x00017eb0


	//   ....[107]....
        /*0874*/ 	.word	0x00017f20


	//   ....[108]....
        /*0878*/ 	.word	0x00017f90


	//   ....[109]....
        /*087c*/ 	.word	0x00018000


	//   ....[110]....
        /*0880*/ 	.word	0x00018080


	//   ....[111]....
        /*0884*/ 	.word	0x00018110


	//   ....[112]....
        /*0888*/ 	.word	0x000181b0


	//   ....[113]....
        /*088c*/ 	.word	0x00018220


	//   ....[114]....
        /*0890*/ 	.word	0x00018290


	//   ....[115]....
        /*0894*/ 	.word	0x00018300


	//   ....[116]....
        /*0898*/ 	.word	0x00018380


	//   ....[117]....
        /*089c*/ 	.word	0x000183f0


	//   ....[118]....
        /*08a0*/ 	.word	0x000184a0


	//   ....[119]....
        /*08a4*/ 	.word	0x000184f0


	//   ....[120]....
        /*08a8*/ 	.word	0x000185a0


	//   ....[121]....
        /*08ac*/ 	.word	0x000186d0


	//----- nvinfo : EIATTR_REG_RECONFIG
	.align		4
.L_1005:
        /*08b0*/ 	.byte	0x01, 0x54
	.zero		2


	//----- nvinfo : EIATTR_SYSCALL_OFFSETS
	.align		4
        /*08b4*/ 	.byte	0x04, 0x46
        /*08b6*/ 	.short	(.L_1007 - .L_1006)


	//   ....[0]....
.L_1006:
        /*08b8*/ 	.word	0x000043f0


	//   ....[1]....
        /*08bc*/ 	.word	0x000110b0


	//   ....[2]....
        /*08c0*/ 	.word	0x00011200


	//   ....[3]....
        /*08c4*/ 	.word	0x00011300


	//   ....[4]....
        /*08c8*/ 	.word	0x00011ba0


	//----- nvinfo : EIATTR_MBARRIER_INSTR_OFFSETS
	.align		4
.L_1007:
        /*08cc*/ 	.byte	0x04, 0x39
        /*08ce*/ 	.short	(.L_1009 - .L_1008)


	//   ....[0]....
.L_1008:
        /*08d0*/ 	.word	0x00000270
        /*08d4*/ 	.word	0x000000ff
        /*08d8*/ 	.word	0x00028c00
        /*08dc*/ 	.short	0x0100
        /*08de*/ 	.byte	0x08
	.zero		1


	//   ....[1]....
        /*08e0*/ 	.word	0x00000280
        /*08e4*/ 	.word	0x000000ff
        /*08e8*/ 	.word	0x00028c20
        /*08ec*/ 	.short	0x0100
        /*08ee*/ 	.byte	0x08
	.zero		1


	//   ....[2]....
        /*08f0*/ 	.word	0x00000330
        /*08f4*/ 	.word	0x000000ff
        /*08f8*/ 	.word	0x00028c30
        /*08fc*/ 	.short	0x0100
        /*08fe*/ 	.byte	0x06
	.zero		1


	//   ....[3]....
        /*0900*/ 	.word	0x00000340
        /*0904*/ 	.word	0x000000ff
        /*0908*/ 	.word	0x00028c40
        /*090c*/ 	.short	0x0100
        /*090e*/ 	.byte	0x06
	.zero		1


	//   ....[4]....
        /*0910*/ 	.word	0x00000350
        /*0914*/ 	.word	0x000000ff
        /*0918*/ 	.word	0x00028c38
        /*091c*/ 	.short	0x0100
        /*091e*/ 	.byte	0x06
	.zero		1


	//   ....[5]....
        /*0920*/ 	.word	0x00000360
        /*0924*/ 	.word	0x000000ff
        /*0928*/ 	.word	0x00028c48
        /*092c*/ 	.short	0x0100
        /*092e*/ 	.byte	0x06
	.zero		1


	//   ....[6]....
        /*0930*/ 	.word	0x00000490
        /*0934*/ 	.word	0x000000ff
        /*0938*/ 	.word	0x00028c50
        /*093c*/ 	.short	0x0100
        /*093e*/ 	.byte	0x08
	.zero		1


	//   ....[7]....
        /*0940*/ 	.word	0x000004a0
        /*0944*/ 	.word	0x000000ff
        /*0948*/ 	.word	0x00028c60
        /*094c*/ 	.short	0x0100
        /*094e*/ 	.byte	0x08
	.zero		1


	//   ....[8]....
        /*0950*/ 	.word	0x000004b0
        /*0954*/ 	.word	0x000000ff
        /*0958*/ 	.word	0x00028c58
        /*095c*/ 	.short	0x0100
        /*095e*/ 	.byte	0x08
	.zero		1


	//   ....[9]....
        /*0960*/ 	.word	0x000004c0
        /*0964*/ 	.word	0x000000ff
        /*0968*/ 	.word	0x00028c68
        /*096c*/ 	.short	0x0100
        /*096e*/ 	.byte	0x08
	.zero		1


	//   ....[10]....
        /*0970*/ 	.word	0x000005b0
        /*0974*/ 	.word	0x000000ff
        /*0978*/ 	.word	0x00028c70
        /*097c*/ 	.short	0x0100
        /*097e*/ 	.byte	0x06
	.zero		1


	//   ....[11]....
        /*0980*/ 	.word	0x000005c0
        /*0984*/ 	.word	0x000000ff
        /*0988*/ 	.word	0x00028c80
        /*098c*/ 	.short	0x0100
        /*098e*/ 	.byte	0x06
	.zero		1


	//   ....[12]....
        /*0990*/ 	.word	0x000005d0
        /*0994*/ 	.word	0x000000ff
        /*0998*/ 	.word	0x00028c78
        /*099c*/ 	.short	0x0100
        /*099e*/ 	.byte	0x06
	.zero		1


	//   ....[13]....
        /*09a0*/ 	.word	0x000005e0
        /*09a4*/ 	.word	0x000000ff
        /*09a8*/ 	.word	0x00028c88
        /*09ac*/ 	.short	0x0100
        /*09ae*/ 	.byte	0x06
	.zero		1


	//   ....[14]....
        /*09b0*/ 	.word	0x00000710
        /*09b4*/ 	.word	0x000000ff
        /*09b8*/ 	.word	0x00028c90
        /*09bc*/ 	.short	0x0100
        /*09be*/ 	.byte	0x08
	.zero		1


	//   ....[15]....
        /*09c0*/ 	.word	0x00000720
        /*09c4*/ 	.word	0x000000ff
        /*09c8*/ 	.word	0x00028ca0
        /*09cc*/ 	.short	0x0100
        /*09ce*/ 	.byte	0x08
	.zero		1


	//   ....[16]....
        /*09d0*/ 	.word	0x00000730
        /*09d4*/ 	.word	0x000000ff
        /*09d8*/ 	.word	0x00028c98
        /*09dc*/ 	.short	0x0100
        /*09de*/ 	.byte	0x08
	.zero		1


	//   ....[17]....
        /*09e0*/ 	.word	0x00000740
        /*09e4*/ 	.word	0x000000ff
        /*09e8*/ 	.word	0x00028ca8
        /*09ec*/ 	.short	0x0100
        /*09ee*/ 	.byte	0x08
	.zero		1


	//   ....[18]....
        /*09f0*/ 	.word	0x00000870
        /*09f4*/ 	.word	0x000000ff
        /*09f8*/ 	.word	0x00028cb0
        /*09fc*/ 	.short	0x0100
        /*09fe*/ 	.byte	0x08
	.zero		1


	//   ....[19]....
        /*0a00*/ 	.word	0x00000880
        /*0a04*/ 	.word	0x000000ff
        /*0a08*/ 	.word	0x00028cc0
        /*0a0c*/ 	.short	0x0100
        /*0a0e*/ 	.byte	0x08
	.zero		1


	//   ....[20]....
        /*0a10*/ 	.word	0x00000890
        /*0a14*/ 	.word	0x000000ff
        /*0a18*/ 	.word	0x00028cb8
        /*0a1c*/ 	.short	0x0100
        /*0a1e*/ 	.byte	0x08
	.zero		1


	//   ....[21]....
        /*0a20*/ 	.word	0x000008a0
        /*0a24*/ 	.word	0x000000ff
        /*0a28*/ 	.word	0x00028cc8
        /*0a2c*/ 	.short	0x0100
        /*0a2e*/ 	.byte	0x08
	.zero		1


	//   ....[22]....
        /*0a30*/ 	.word	0x000022b0
        /*0a34*/ 	.word	0x000000ff
        /*0a38*/ 	.word	0x00028c50
        /*0a3c*/ 	.short	0x010a
        /*0a3e*/ 	.byte	0x17
	.zero		1


	//   ....[23]....
        /*0a40*/ 	.word	0x00002580
        /*0a44*/ 	.word	0x00000000
        /*0a48*/ 	.word	0x00000000
        /*0a4c*/ 	.short	0x0101
        /*0a4e*/ 	.byte	0x3f
	.zero		1


	//   ....[24]....
        /*0a50*/ 	.word	0x00002ee0
        /*0a54*/ 	.word	0x000000ff
        /*0a58*/ 	.word	0x00028c50
        /*0a5c*/ 	.short	0x010a
        /*0a5e*/ 	.byte	0x17
	.zero		1


	//   ....[25]....
        /*0a60*/ 	.word	0x00002f20
        /*0a64*/ 	.word	0x000000ff
        /*0a68*/ 	.word	0x00028c50
        /*0a6c*/ 	.short	0x010a
        /*0a6e*/ 	.byte	0x17
	.zero		1


	//   ....[26]....
        /*0a70*/ 	.word	0x00003100
        /*0a74*/ 	.word	0x00000000
        /*0a78*/ 	.word	0x00000000
        /*0a7c*/ 	.short	0x0101
        /*0a7e*/ 	.byte	0x3f
	.zero		1


	//   ....[27]....
        /*0a80*/ 	.word	0x000044a0
        /*0a84*/ 	.word	0x000000ff
        /*0a88*/ 	.word	0x00028c00
        /*0a8c*/ 	.short	0x010a
        /*0a8e*/ 	.byte	0x2e
	.zero		1


	//   ....[28]....
        /*0a90*/ 	.word	0x00004520
        /*0a94*/ 	.word	0x00000007
        /*0a98*/ 	.word	0x00028c30
        /*0a9c*/ 	.short	0x010a
        /*0a9e*/ 	.byte	0x3f
	.zero		1


	//   ....[29]....
        /*0aa0*/ 	.word	0x00004560
        /*0aa4*/ 	.word	0x00000007
        /*0aa8*/ 	.word	0x00028c30
        /*0aac*/ 	.short	0x010a
        /*0aae*/ 	.byte	0x3f
	.zero		1


	//   ....[30]....
        /*0ab0*/ 	.word	0x00005840
        /*0ab4*/ 	.word	0x00000004
        /*0ab8*/ 	.word	0x00000000
        /*0abc*/ 	.short	0x0101
        /*0abe*/ 	.byte	0x3f
	.zero		1


	//   ....[31]....
        /*0ac0*/ 	.word	0x00005bc0
        /*0ac4*/ 	.word	0x00000007
        /*0ac8*/ 	.word	0x00028c50
        /*0acc*/ 	.short	0x010a
        /*0ace*/ 	.byte	0x3f
	.zero		1


	//   ....[32]....
        /*0ad0*/ 	.word	0x00005c00
        /*0ad4*/ 	.word	0x00000007
        /*0ad8*/ 	.word	0x00028c50
        /*0adc*/ 	.short	0x010a
        /*0ade*/ 	.byte	0x3f
	.zero		1


	//   ....[33]....
        /*0ae0*/ 	.word	0x00005f20
        /*0ae4*/ 	.word	0x00000007
        /*0ae8*/ 	.word	0x00000000
        /*0aec*/ 	.short	0x0101
        /*0aee*/ 	.byte	0x3f
	.zero		1


	//   ....[34]....
        /*0af0*/ 	.word	0x00006030
        /*0af4*/ 	.word	0x000000ff
        /*0af8*/ 	.word	0x00028c30
        /*0afc*/ 	.short	0x010a
        /*0afe*/ 	.byte	0x19
	.zero		1


	//   ....[35]....
        /*0b00*/ 	.word	0x00006080
        /*0b04*/ 	.word	0x000000ff
        /*0b08*/ 	.word	0x00028c30
        /*0b0c*/ 	.short	0x010a
        /*0b0e*/ 	.byte	0x19
	.zero		1


	//   ....[36]....
        /*0b10*/ 	.word	0x00006f20
        /*0b14*/ 	.word	0x00000000
        /*0b18*/ 	.word	0x00000000
        /*0b1c*/ 	.short	0x0101
        /*0b1e*/ 	.byte	0x3f
	.zero		1


	//   ....[37]....
        /*0b20*/ 	.word	0x00007f10
        /*0b24*/ 	.word	0x000000ff
        /*0b28*/ 	.word	0x00028c50
        /*0b2c*/ 	.short	0x010a
        /*0b2e*/ 	.byte	0x19
	.zero		1


	//   ....[38]....
        /*0b30*/ 	.word	0x00007f50
        /*0b34*/ 	.word	0x000000ff
        /*0b38*/ 	.word	0x00028c50
        /*0b3c*/ 	.short	0x010a
        /*0b3e*/ 	.byte	0x19
	.zero		1


	//   ....[39]....
        /*0b40*/ 	.word	0x000081f0
        /*0b44*/ 	.word	0x0000000b
        /*0b48*/ 	.word	0x00000000
        /*0b4c*/ 	.short	0x0101
        /*0b4e*/ 	.byte	0x3f
	.zero		1


	//   ....[40]....
        /*0b50*/ 	.word	0x00008330
        /*0b54*/ 	.word	0x000000ff
        /*0b58*/ 	.word	0x00028c30
        /*0b5c*/ 	.short	0x010a
        /*0b5e*/ 	.byte	0x18
	.zero		1


	//   ....[41]....
        /*0b60*/ 	.word	0x00008370
        /*0b64*/ 	.word	0x000000ff
        /*0b68*/ 	.word	0x00028c30
        /*0b6c*/ 	.short	0x010a
        /*0b6e*/ 	.byte	0x18
	.zero		1


	//   ....[42]....
        /*0b70*/ 	.word	0x000095e0
        /*0b74*/ 	.word	0x000000a0
        /*0b78*/ 	.word	0x00000000
        /*0b7c*/ 	.short	0x0101
        /*0b7e*/ 	.byte	0x3f
	.zero		1


	//   ....[43]....
        /*0b80*/ 	.word	0x00009c00
        /*0b84*/ 	.word	0x000000ff
        /*0b88*/ 	.word	0x00028c50
        /*0b8c*/ 	.short	0x010a
        /*0b8e*/ 	.byte	0x18
	.zero		1


	//   ....[44]....
        /*0b90*/ 	.word	0x00009c40
        /*0b94*/ 	.word	0x000000ff
        /*0b98*/ 	.word	0x00028c50
        /*0b9c*/ 	.short	0x010a
        /*0b9e*/ 	.byte	0x18
	.zero		1


	//   ....[45]....
        /*0ba0*/ 	.word	0x00009ed0
        /*0ba4*/ 	.word	0x00000009
        /*0ba8*/ 	.word	0x00000000
        /*0bac*/ 	.short	0x0101
        /*0bae*/ 	.byte	0x3f
	.zero		1


	//   ....[46]....
        /*0bb0*/ 	.word	0x0000c870
        /*0bb4*/ 	.word	0x000000ff
        /*0bb8*/ 	.word	0x00000000
        /*0bbc*/ 	.short	0x0101
        /*0bbe*/ 	.byte	0x04
	.zero		1


	//   ....[47]....
        /*0bc0*/ 	.word	0x0000d190
        /*0bc4*/ 	.word	0x000000ff
        /*0bc8*/ 	.word	0x00000000
        /*0bcc*/ 	.short	0x0101
        /*0bce*/ 	.byte	0x04
	.zero		1


	//   ....[48]....
        /*0bd0*/ 	.word	0x000116f0
        /*0bd4*/ 	.word	0x00000000
        /*0bd8*/ 	.word	0x00028c40
        /*0bdc*/ 	.short	0x010a
        /*0bde*/ 	.byte	0x3f
	.zero		1


	//   ....[49]....
        /*0be0*/ 	.word	0x000121e0
        /*0be4*/ 	.word	0x00000013
        /*0be8*/ 	.word	0x00028c00
        /*0bec*/ 	.short	0x0107
        /*0bee*/ 	.byte	0x3f
	.zero		1


	//   ....[50]....
        /*0bf0*/ 	.word	0x000122d0
        /*0bf4*/ 	.word	0x00000013
        /*0bf8*/ 	.word	0x00028c00
        /*0bfc*/ 	.short	0x0101
        /*0bfe*/ 	.byte	0x3f
	.zero		1


	//   ....[51]....
        /*0c00*/ 	.word	0x000122f0
        /*0c04*/ 	.word	0x00000013
        /*0c08*/ 	.word	0x00028c20
        /*0c0c*/ 	.short	0x010a
        /*0c0e*/ 	.byte	0x3f
	.zero		1


	//   ....[52]....
        /*0c10*/ 	.word	0x000123d0
        /*0c14*/ 	.word	0x00000000
        /*0c18*/ 	.word	0x00028c60
        /*0c1c*/ 	.short	0x010a
        /*0c1e*/ 	.byte	0x3f
	.zero		1


	//   ....[53]....
        /*0c20*/ 	.word	0x00013060
        /*0c24*/ 	.word	0x00000003
        /*0c28*/ 	.word	0x00028c40
        /*0c2c*/ 	.short	0x010a
        /*0c2e*/ 	.byte	0x3f
	.zero		1


	//   ....[54]....
        /*0c30*/ 	.word	0x000132c0
        /*0c34*/ 	.word	0x00000003
        /*0c38*/ 	.word	0x00028c60
        /*0c3c*/ 	.short	0x010a
        /*0c3e*/ 	.byte	0x3f
	.zero		1


	//   ....[55]....
        /*0c40*/ 	.word	0x00013e80
        /*0c44*/ 	.word	0x00000004
        /*0c48*/ 	.word	0x00028c40
        /*0c4c*/ 	.short	0x010a
        /*0c4e*/ 	.byte	0x3f
	.zero		1


	//   ....[56]....
        /*0c50*/ 	.word	0x000140d0
        /*0c54*/ 	.word	0x00000004
        /*0c58*/ 	.word	0x00028c60
        /*0c5c*/ 	.short	0x010a
        /*0c5e*/ 	.byte	0x3f
	.zero		1


	//   ....[57]....
        /*0c60*/ 	.word	0x00014c10
        /*0c64*/ 	.word	0x00000004
        /*0c68*/ 	.word	0x00028c40
        /*0c6c*/ 	.short	0x010a
        /*0c6e*/ 	.byte	0x3f
	.zero		1


	//   ....[58]....
        /*0c70*/ 	.word	0x00014e70
        /*0c74*/ 	.word	0x00000004
        /*0c78*/ 	.word	0x00028c60
        /*0c7c*/ 	.short	0x010a
        /*0c7e*/ 	.byte	0x3f
	.zero		1


	//   ....[59]....
        /*0c80*/ 	.word	0x00016bf0
        /*0c84*/ 	.word	0x00000000
        /*0c88*/ 	.word	0x00028c20
        /*0c8c*/ 	.short	0x010a
        /*0c8e*/ 	.byte	0x3f
	.zero		1


	//   ....[60]....
        /*0c90*/ 	.word	0x00016db0
        /*0c94*/ 	.word	0x00000006
        /*0c98*/ 	.word	0x00000000
        /*0c9c*/ 	.short	0x010a
        /*0c9e*/ 	.byte	0x3f
	.zero		1


	//   ....[61]....
        /*0ca0*/ 	.word	0x00016e20
        /*0ca4*/ 	.word	0x00000007
        /*0ca8*/ 	.word	0x00000000
        /*0cac*/ 	.short	0x010a
        /*0cae*/ 	.byte	0x3f
	.zero		1


	//   ....[62]....
        /*0cb0*/ 	.word	0x00016e90
        /*0cb4*/ 	.word	0x00000004
        /*0cb8*/ 	.word	0x00000000
        /*0cbc*/ 	.short	0x010a
        /*0cbe*/ 	.byte	0x3f
	.zero		1


	//   ....[63]....
        /*0cc0*/ 	.word	0x00016ec0
        /*0cc4*/ 	.word	0x00000003
        /*0cc8*/ 	.word	0x00000000
        /*0ccc*/ 	.short	0x010a
        /*0cce*/ 	.byte	0x3f
	.zero		1


	//   ....[64]....
        /*0cd0*/ 	.word	0x00016f30
        /*0cd4*/ 	.word	0x00000003
        /*0cd8*/ 	.word	0x00028c50
        /*0cdc*/ 	.short	0x010a
        /*0cde*/ 	.byte	0x3f
	.zero		1


	//   ....[65]....
        /*0ce0*/ 	.word	0x00016f90
        /*0ce4*/ 	.word	0x00000003
        /*0ce8*/ 	.word	0x00028c50
        /*0cec*/ 	.short	0x010a
        /*0cee*/ 	.byte	0x3f
	.zero		1


	//   ....[66]....
        /*0cf0*/ 	.word	0x00016ff0
        /*0cf4*/ 	.word	0x00000003
        /*0cf8*/ 	.word	0x00028c00
        /*0cfc*/ 	.short	0x010a
        /*0cfe*/ 	.byte	0x3f
	.zero		1


	//   ....[67]....
        /*0d00*/ 	.word	0x00017040
        /*0d04*/ 	.word	0x00000007
        /*0d08*/ 	.word	0x00028c30
        /*0d0c*/ 	.short	0x010a
        /*0d0e*/ 	.byte	0x3f
	.zero		1


	//   ....[68]....
        /*0d10*/ 	.word	0x00017090
        /*0d14*/ 	.word	0x00000007
        /*0d18*/ 	.word	0x00028c50
        /*0d1c*/ 	.short	0x010a
        /*0d1e*/ 	.byte	0x3f
	.zero		1


	//   ....[69]....
        /*0d20*/ 	.word	0x000170f0
        /*0d24*/ 	.word	0x00000000
        /*0d28*/ 	.word	0x00028c30
        /*0d2c*/ 	.short	0x010a
        /*0d2e*/ 	.byte	0x3f
	.zero		1


	//   ....[70]....
        /*0d30*/ 	.word	0x00017140
        /*0d34*/ 	.word	0x0000000b
        /*0d38*/ 	.word	0x00028c50
        /*0d3c*/ 	.short	0x010a
        /*0d3e*/ 	.byte	0x3f
	.zero		1


	//   ....[71]....
        /*0d40*/ 	.word	0x000171a0
        /*0d44*/ 	.word	0x00000000
        /*0d48*/ 	.word	0x00028c30
        /*0d4c*/ 	.short	0x010a
        /*0d4e*/ 	.byte	0x3f
	.zero		1


	//   ....[72]....
        /*0d50*/ 	.word	0x000171f0
        /*0d54*/ 	.word	0x00000009
        /*0d58*/ 	.word	0x00028c50
        /*0d5c*/ 	.short	0x010a
        /*0d5e*/ 	.byte	0x3f
	.zero		1


	//   ....[73]....
        /*0d60*/ 	.word	0x00017390
        /*0d64*/ 	.word	0x00000000
        /*0d68*/ 	.word	0x00028c40
        /*0d6c*/ 	.short	0x010a
        /*0d6e*/ 	.byte	0x3f
	.zero		1


	//   ....[74]....
        /*0d70*/ 	.word	0x00017910
        /*0d74*/ 	.word	0x00000013
        /*0d78*/ 	.word	0x00028c20
        /*0d7c*/ 	.short	0x010a
        /*0d7e*/ 	.byte	0x3f
	.zero		1


	//   ....[75]....
        /*0d80*/ 	.word	0x00017960
        /*0d84*/ 	.word	0x00000000
        /*0d88*/ 	.word	0x00028c60
        /*0d8c*/ 	.short	0x010a
        /*0d8e*/ 	.byte	0x3f
	.zero		1


	//   ....[76]....
        /*0d90*/ 	.word	0x000179b0
        /*0d94*/ 	.word	0x00000003
        /*0d98*/ 	.word	0x00028c40
        /*0d9c*/ 	.short	0x010a
        /*0d9e*/ 	.byte	0x3f
	.zero		1


	//   ....[77]....
        /*0da0*/ 	.word	0x00017a00
        /*0da4*/ 	.word	0x00000003
        /*0da8*/ 	.word	0x00028c60
        /*0dac*/ 	.short	0x010a
        /*0dae*/ 	.byte	0x3f
	.zero		1


	//   ....[78]....
        /*0db0*/ 	.word	0x00017a50
        /*0db4*/ 	.word	0x00000004
        /*0db8*/ 	.word	0x00028c40
        /*0dbc*/ 	.short	0x010a
        /*0dbe*/ 	.byte	0x3f
	.zero		1


	//   ....[79]....
        /*0dc0*/ 	.word	0x00017aa0
        /*0dc4*/ 	.word	0x00000004
        /*0dc8*/ 	.word	0x00028c60
        /*0dcc*/ 	.short	0x010a
        /*0dce*/ 	.byte	0x3f
	.zero		1


	//   ....[80]....
        /*0dd0*/ 	.word	0x00017af0
        /*0dd4*/ 	.word	0x00000004
        /*0dd8*/ 	.word	0x00028c40
        /*0ddc*/ 	.short	0x010a
        /*0dde*/ 	.byte	0x3f
	.zero		1


	//   ....[81]....
        /*0de0*/ 	.word	0x00017b40
        /*0de4*/ 	.word	0x00000004
        /*0de8*/ 	.word	0x00028c60
        /*0dec*/ 	.short	0x010a
        /*0dee*/ 	.byte	0x3f
	.zero		1


	//   ....[82]....
        /*0df0*/ 	.word	0x000185f0
        /*0df4*/ 	.word	0x00000000
        /*0df8*/ 	.word	0x00028c20
        /*0dfc*/ 	.short	0x010a
        /*0dfe*/ 	.byte	0x3f
	.zero		1


	//   ....[83]....
        /*0e00*/ 	.word	0x00018790
        /*0e04*/ 	.word	0x00000006
        /*0e08*/ 	.word	0x00000000
        /*0e0c*/ 	.short	0x010a
        /*0e0e*/ 	.byte	0x3f
	.zero		1


	//   ....[84]....
        /*0e10*/ 	.word	0x000187e0
        /*0e14*/ 	.word	0x00000007
        /*0e18*/ 	.word	0x00000000
        /*0e1c*/ 	.short	0x010a
        /*0e1e*/ 	.byte	0x3f
	.zero		1


	//   ....[85]....
        /*0e20*/ 	.word	0x00018830
        /*0e24*/ 	.word	0x00000004
        /*0e28*/ 	.word	0x00000000
        /*0e2c*/ 	.short	0x010a
        /*0e2e*/ 	.byte	0x3f
	.zero		1


	//----- nvinfo : EIATTR_NUM_MBARRIERS
	.align		4
.L_1009:
        /*0e30*/ 	.byte	0x03, 0x38
        /*0e32*/ 	.short	0x0016


	//----- nvinfo : EIATTR_EXIT_INSTR_OFFSETS
	.align		4
        /*0e34*/ 	.byte	0x04, 0x1c
        /*0e36*/ 	.short	(.L_1011 - .L_1010)


	//   ....[0]....
.L_1010:
        /*0e38*/ 	.word	0x00000a40


	//   ....[1]....
        /*0e3c*/ 	.word	0x0000f360


	//   ....[2]....
        /*0e40*/ 	.word	0x00016f10


	//----- nvinfo : EIATTR_MAX_THREADS
	.align		4
.L_1011:
        /*0e44*/ 	.byte	0x04, 0x05
        /*0e46*/ 	.short	(.L_1013 - .L_1012)
.L_1012:
        /*0e48*/ 	.word	0x00000180
        /*0e4c*/ 	.word	0x00000001
        /*0e50*/ 	.word	0x00000001


	//----- nvinfo : EIATTR_CRS_STACK_SIZE
	.align		4
.L_1013:
        /*0e54*/ 	.byte	0x04, 0x1e
        /*0e56*/ 	.short	(.L_1015 - .L_1014)
.L_1014:
        /*0e58*/ 	.word	0x00000000


	//----- nvinfo : EIATTR_CBANK_PARAM_SIZE
	.align		4
.L_1015:
        /*0e5c*/ 	.byte	0x03, 0x19
        /*0e5e*/ 	.short	0x0af0


	//----- nvinfo : EIATTR_PARAM_CBANK
	.align		4
        /*0e60*/ 	.byte	0x04, 0x0a
        /*0e62*/ 	.short	(.L_1017 - .L_1016)
	.align		4
.L_1016:
        /*0e64*/ 	.word	index@(.nv.constant0._ZN7cutlass13device_kernelIN5flash11enable_sm90INS1_16FlashAttnFwdSm90INS1_25CollectiveMainloopFwdSm90ILi2EN4cute5tupleIJNS5_1CILi1EEES8_S8_EEENS6_IJNS7_ILi64EEESA_SA_EEELi512ENS_6half_tEfNS_4arch4Sm90ELb1ELb0ELb1ELb1ELb0ELb0ELb0ELb0ELb0ELb1ELb1ELb0EEENS1_21CollectiveEpilogueFwdINS6_IJSA_NS7_ILi512EEESA_EEES9_SC_SE_Li256ELb1ELb1ELb1ELb0EEENS1_36VarlenDynamicPersistentTileSchedulerILi64ELi64ELi256ELi128ELb1ELb1ELb1ELb1ELb1ELb1EEEEEEEEEvNT_6ParamsE)
        /*0e68*/ 	.short	0x0210
        /*0e6a*/ 	.short	0x0af0


	//----- nvinfo : EIATTR_SW_WAR
	.align		4
.L_1017:
        /*0e6c*/ 	.byte	0x04, 0x36
        /*0e6e*/ 	.short	(.L_1019 - .L_1018)
.L_1018:
        /*0e70*/ 	.word	0x00000008
.L_1019:


//--------------------- .nv.info._ZN7cutlass13device_kernelIN5flash11enable_sm90INS1_16FlashAttnFwdSm90INS1_25CollectiveMainloopFwdSm90ILi2EN4cute5tupleIJNS5_1CILi1EEES8_S8_EEENS6_IJNS7_ILi64EEESA_SA_EEELi512ENS_6half_tEfNS_4arch4Sm90ELb1ELb0ELb1ELb1ELb0ELb1ELb0ELb0ELb0ELb1ELb1ELb0EEENS1_21CollectiveEpilogueFwdINS6_IJSA_NS7_ILi512EEESA_EEES9_SC_SE_Li256ELb1ELb1ELb1ELb0EEENS1_36VarlenDynamicPersistentTileSchedulerILi64ELi64ELi256ELi128ELb1ELb1ELb1ELb1ELb1ELb1EEEEEEEEEvNT_6ParamsE --------------------------
	.section	.nv.info._ZN7cutlass13device_kernelIN5flash11enable_sm90INS1_16FlashAttnFwdSm90INS1_25CollectiveMainloopFwdSm90ILi2EN4cute5tupleIJNS5_1CILi1EEES8_S8_EEENS6_IJNS7_ILi64EEESA_SA_EEELi512ENS_6half_tEfNS_4arch4Sm90ELb1ELb0ELb1ELb1ELb0ELb1ELb0ELb0ELb0ELb1ELb1ELb0EEENS1_21CollectiveEpilogueFwdINS6_IJSA_NS7_ILi512EEESA_EEES9_SC_SE_Li256ELb1ELb1ELb1ELb0EEENS1_36VarlenDynamicPersistentTileSchedulerILi64ELi64ELi256ELi128ELb1ELb1ELb1ELb1ELb1ELb1EEEEEEEEEvNT_6ParamsE,"",@"SHT_CUDA_INFO"
	.sectionflags	@""
	.align	4


	//----- nvinfo : EIATTR_CUDA_API_VERSION
	.align		4
        /*0000*/ 	.byte	0x04, 0x37
        /*0002*/ 	.short	(.L_1021 - .L_1020)
.L_1020:
        /*0004*/ 	.word	0x00000082


	//----- nvinfo : EIATTR_KPARAM_INFO
	.align		4
.L_1021:
        /*0008*/ 	.byte	0x04, 0x17
        /*000a*/ 	.short	(.L_1023 - .L_1022)
.L_1022:
        /*000c*/ 	.word	0x00000000
        /*0010*/ 	.short	0x0000
        /*0012*/ 	.short	0x0070
        /*0014*/ 	.byte	0x00, 0xf0, 0x01, 0x2a


	//----- nvinfo : EIATTR_SPARSE_MMA_MASK
	.align		4
.L_1023:
        /*0018*/ 	.byte	0x03, 0x50
        /*001a*/ 	.short	0x0000


	//----- nvinfo : EIATTR_MAXREG_COUNT
	.align		4
        /*001c*/ 	.byte	0x03, 0x1b
        /*001e*/ 	.short	0x00a8


	//----- nvinfo : EIATTR_NUM_BARRIERS
	.align		4
        /*0020*/ 	.byte	0x02, 0x4c
        /*0022*/ 	.byte	0x10
	.zero		1


	//----- nvinfo : EIATTR_EXTERNS
	.align		4
        /*0024*/ 	.byte	0x04, 0x0f
        /*0026*/ 	.short	(.L_1025 - .L_1024)


	//   ....[0]....
	.align		4
.L_1024:
        /*0028*/ 	.word	index@(__assertfail)


	//----- nvinfo : EIATTR_ANNOTATIONS
	.align		4
.L_1025:
        /*002c*/ 	.byte	0x04, 0x55
        /*002e*/ 	.short	(.L_1027 - .L_1026)


	//   ....[0]....
.L_1026:
        /* <DEDUP_REMOVED lines=88> */


	//----- nvinfo : EIATTR_MERCURY_ISA_VERSION
	.align		4
.L_1027:
        /*05a0*/ 	.byte	0x03, 0x5f
        /*05a2*/ 	.short	0x0101


	//----- nvinfo : EIATTR_UNUSED_LOAD_BYTE_OFFSET
	.align		4
        /*05a4*/ 	.byte	0x04, 0x44
        /*05a6*/ 	.short	(.L_1029 - .L_1028)


	//   ....[0]....
.L_1028:
        /*05a8*/ 	.word	0x00000a80
        /*05ac*/ 	.word	0x0000fff0


	//   ....[1]....
        /*05b0*/ 	.word	0x00010ac0
        /*05b4*/ 	.word	0x0000fff0


	//----- nvinfo : EIATTR_INT_WARP_WIDE_INSTR_OFFSETS
	.align		4
.L_1029:
        /*05b8*/ 	.byte	0x04, 0x31
        /*05ba*/ 	.short	(.L_1031 - .L_1030)


	//   ....[0]....
.L_1030:
        /*05bc*/ 	.word	0x00000190


	//   ....[1]....
        /*05c0*/ 	.word	0x000001d0


	//   ....[2]....
        /*05c4*/ 	.word	0x00000240


	//   ....[3]....
        /*05c8*/ 	.word	0x00018f20


	//   ....[4]....
        /*05cc*/ 	.word	0x00018fb0


	//   ....[5]....
        /*05d0*/ 	.word	0x0001d8e0


	//   ....[6]....
        /*05d4*/ 	.word	0x0001d970


	//----- nvinfo : EIATTR_COOP_GROUP_MASK_REGIDS
	.align		4
.L_1031:
        /*05d8*/ 	.byte	0x04, 0x29
        /*05da*/ 	.short	(.L_1033 - .L_1032)


	//   ....[0]....
.L_1032:
        /*05dc*/ 	.word	0xffffffff


	//   ....[1]....
        /*05e0*/ 	.word	0xffffffff


	//   ....[2]....
        /*05e4*/ 	.word	0xffffffff


	//   ....[3]....
        /*05e8*/ 	.word	0xffffffff


	//   ....[4]....
        /*05ec*/ 	.word	0xffffffff


	//   ....[5]....
        /*05f0*/ 	.word	0xffffffff


	//   ....[6]....
        /*05f4*/ 	.word	0xffffffff


	//   ....[7]....
        /*05f8*/ 	.word	0xffffffff


	//   ....[8]....
        /*05fc*/ 	.word	0xffffffff


	//   ....[9]....
        /*0600*/ 	.word	0xffffffff


	//   ....[10]....
        /*0604*/ 	.word	0xffffffff


	//   ....[11]....
        /*0608*/ 	.word	0xffffffff


	//   ....[12]....
        /*060c*/ 	.word	0xffffffff


	//   ....[13]....
        /*0610*/ 	.word	0xffffffff


	//   ....[14]....
        /*0614*/ 	.word	0xffffffff


	//   ....[15]....
        /*0618*/ 	.word	0xffffffff


	//   ....[16]....
        /*061c*/ 	.word	0xffffffff


	//   ....[17]....
        /*0620*/ 	.word	0xffffffff


	//   ....[18]....
        /*0624*/ 	.word	0xffffffff


	//   ....[19]....
        /*0628*/ 	.word	0xffffffff


	//   ....[20]....
        /*062c*/ 	.word	0xffffffff


	//   ....[21]....
        /*0630*/ 	.word	0xffffffff


	//   ....[22]....
        /*0634*/ 	.word	0xffffffff


	//   ....[23]....
        /*0638*/ 	.word	0xffffffff


	//   ....[24]....
        /*063c*/ 	.word	0xffffffff


	//   ....[25]....
        /*0640*/ 	.word	0xffffffff


	//   ....[26]....
        /*0644*/ 	.word	0xffffffff


	//   ....[27]....
        /*0648*/ 	.word	0xffffffff


	//   ....[28]....
        /*064c*/ 	.word	0xffffffff


	//   ....[29]....
        /*0650*/ 	.word	0xffffffff


	//   ....[30]....
        /*0654*/ 	.word	0xffffffff


	//   ....[31]....
        /*0658*/ 	.word	0xffffffff


	//   ....[32]....
        /*065c*/ 	.word	0xffffffff


	//   ....[33]....
        /*0660*/ 	.word	0xffffffff


	//   ....[34]....
        /*0664*/ 	.word	0xffffffff


	//   ....[35]....
        /*0668*/ 	.word	0xffffffff


	//   ....[36]....
        /*066c*/ 	.word	0xffffffff


	//   ....[37]....
        /*0670*/ 	.word	0xffffffff


	//   ....[38]....
        /*0674*/ 	.word	0xffffffff


	//   ....[39]....
        /*0678*/ 	.word	0xffffffff


	//   ....[40]....
        /*067c*/ 	.word	0xffffffff


	//   ....[41]....
        /*0680*/ 	.word	0xffffffff


	//   ....[42]....
        /*0684*/ 	.word	0xffffffff


	//   ....[43]....
        /*0688*/ 	.word	0xffffffff


	//   ....[44]....
        /*068c*/ 	.word	0xffffffff


	//   ....[45]....
        /*0690*/ 	.word	0xffffffff


	//   ....[46]....
        /*0694*/ 	.word	0xffffffff


	//   ....[47]....
        /*0698*/ 	.word	0xffffffff


	//   ....[48]....
        /*069c*/ 	.word	0xffffffff


	//   ....[49]....
        /*06a0*/ 	.word	0xffffffff


	//   ....[50]....
        /*06a4*/ 	.word	0xffffffff


	//   ....[51]....
        /*06a8*/ 	.word	0xffffffff


	//   ....[52]....
        /*06ac*/ 	.word	0xffffffff


	//   ....[53]....
        /*06b0*/ 	.word	0xffffffff


	//   ....[54]....
        /*06b4*/ 	.word	0xffffffff


	//   ....[55]....
        /*06b8*/ 	.word	0xffffffff


	//   ....[56]....
        /*06bc*/ 	.word	0xffffffff


	//   ....[57]....
        /*06c0*/ 	.word	0xffffffff


	//   ....[58]....
        /*06c4*/ 	.word	0xffffffff


	//   ....[59]....
        /*06c8*/ 	.word	0xffffffff


	//   ....[60]....
        /*06cc*/ 	.word	0xffffffff


	//   ....[61]....
        /*06d0*/ 	.word	0xffffffff


	//   ....[62]....
        /*06d4*/ 	.word	0xffffffff


	//   ....[63]....
        /*06d8*/ 	.word	0xffffffff


	//   ....[64]....
        /*06dc*/ 	.word	0xffffffff


	//   ....[65]....
        /*06e0*/ 	.word	0xffffffff


	//   ....[66]....
        /*06e4*/ 	.word	0xffffffff


	//   ....[67]....
        /*06e8*/ 	.word	0xffffffff


	//   ....[68]....
        /*06ec*/ 	.word	0xffffffff


	//   ....[69]....
        /*06f0*/ 	.word	0xffffffff


	//   ....[70]....
        /*06f4*/ 	.word	0xffffffff


	//   ....[71]....
        /*06f8*/ 	.word	0xffffffff


	//   ....[72]....
        /*06fc*/ 	.word	0xffffffff


	//   ....[73]....
        /*0700*/ 	.word	0xffffffff


	//   ....[74]....
        /*0704*/ 	.word	0xffffffff


	//   ....[75]....
        /*0708*/ 	.word	0xffffffff


	//   ....[76]....
        /*070c*/ 	.word	0xffffffff


	//   ....[77]....
        /*0710*/ 	.word	0xffffffff


	//   ....[78]....
        /*0714*/ 	.word	0xffffffff


	//   ....[79]....
        /*0718*/ 	.word	0xffffffff


	//   ....[80]....
        /*071c*/ 	.word	0xffffffff


	//   ....[81]....
        /*0720*/ 	.word	0xffffffff


	//   ....[82]....
        /*0724*/ 	.word	0xffffffff


	//   ....[83]....
        /*0728*/ 	.word	0xffffffff


	//   ....[84]....
        /*072c*/ 	.word	0xffffffff


	//   ....[85]....
        /*0730*/ 	.word	0xffffffff


	//   ....[86]....
        /*0734*/ 	.word	0xffffffff


	//   ....[87]....
        /*0738*/ 	.word	0xffffffff


	//   ....[88]....
        /*073c*/ 	.word	0xffffffff


	//   ....[89]....
        /*0740*/ 	.word	0xffffffff


	//   ....[90]....
        /*0744*/ 	.word	0xffffffff


	//   ....[91]....
        /*0748*/ 	.word	0xffffffff


	//   ....[92]....
        /*074c*/ 	.word	0xffffffff


	//   ....[93]....
        /*0750*/ 	.word	0xffffffff


	//   ....[94]....
        /*0754*/ 	.word	0xffffffff


	//   ....[95]....
        /*0758*/ 	.word	0xffffffff


	//   ....[96]....
        /*075c*/ 	.word	0xffffffff


	//   ....[97]....
        /*0760*/ 	.word	0xffffffff


	//   ....[98]....
        /*0764*/ 	.word	0xffffffff


	//   ....[99]....
        /*0768*/ 	.word	0xffffffff


	//   ....[100]....
        /*076c*/ 	.word	0xffffffff


	//   ....[101]....
        /*0770*/ 	.word	0xffffffff


	//   ....[102]....
        /*0774*/ 	.word	0xffffffff


	//   ....[103]....
        /*0778*/ 	.word	0xffffffff


	//   ....[104]....
        /*077c*/ 	.word	0xffffffff


	//   ....[105]....
        /*0780*/ 	.word	0xffffffff


	//   ....[106]....
        /*0784*/ 	.word	0xffffffff


	//   ....[107]....
        /*0788*/ 	.word	0xffffffff


	//   ....[108]....
        /*078c*/ 	.word	0xffffffff


	//   ....[109]....
        /*0790*/ 	.word	0xffffffff


	//   ....[110]....
        /*0794*/ 	.word	0xffffffff


	//   ....[111]....
        /*0798*/ 	.word	0x0500000f


	//   ....[112]....
        /*079c*/ 	.word	0x0500000f


	//   ....[113]....
        /*07a0*/ 	.word	0x0500000f


	//   ....[114]....
        /*07a4*/ 	.word	0x0500000f


	//   ....[115]....
        /*07a8*/ 	.word	0x0500000f


	//   ....[116]....
        /*07ac*/ 	.word	0x0500000f


	//   ....[117]....
        /*07b0*/ 	.word	0x0500000f


	//   ....[118]....
        /*07b4*/ 	.word	0x0500000f


	//   ....[119]....
        /*07b8*/ 	.word	0x0500000f


	//   ....[120]....
        /*07bc*/ 	.word	0x0500000f


	//   ....[121]....
        /*07c0*/ 	.word	0x0500000f


	//   ....[122]....
        /*07c4*/ 	.word	0x0500000f


	//   ....[123]....
        /*07c8*/ 	.word	0x0500000f


	//   ....[124]....
        /*07cc*/ 	.word	0x0500000f


	//   ....[125]....
        /*07d0*/ 	.word	0x0500000f


	//   ....[126]....
        /*07d4*/ 	.word	0x0500000f


	//   ....[127]....
        /*07d8*/ 	.word	0x0500000f


	//   ....[128]....
        /*07dc*/ 	.word	0x0500000f


	//   ....[129]....
        /*07e0*/ 	.word	0x0500000f


	//   ....[130]....
        /*07e4*/ 	.word	0x0500000f


	//   ....[131]....
        /*07e8*/ 	.word	0x0500000f


	//   ....[132]....
        /*07ec*/ 	.word	0x0500000f


	//   ....[133]....
        /*07f0*/ 	.word	0x0500000f


	//   ....[134]....
        /*07f4*/ 	.word	0x0500000f


	//   ....[135]....
        /*07f8*/ 	.word	0x0500000f


	//   ....[136]....
        /*07fc*/ 	.word	0x0500000f


	//   ....[137]....
        /*0800*/ 	.word	0x0500000f


	//   ....[138]....
        /*0804*/ 	.word	0x0500000f


	//   ....[139]....
        /*0808*/ 	.word	0x0500000f


	//   ....[140]....
        /*080c*/ 	.word	0x0500000f


	//   ....[141]....
        /*0810*/ 	.word	0x0500000f


	//   ....[142]....
        /*0814*/ 	.word	0x0500000f


	//   ....[143]....
        /*0818*/ 	.word	0x0500000f


	//   ....[144]....
        /*081c*/ 	.word	0x0500000f


	//   ....[145]....
        /*0820*/ 	.word	0x0500000f


	//   ....[146]....
        /*0824*/ 	.word	0x0500000f


	//   ....[147]....
        /*0828*/ 	.word	0x0500000f


	//   ....[148]....
        /*082c*/ 	.word	0x0500000f


	//   ....[149]....
        /*0830*/ 	.word	0x0500000f


	//   ....[150]....
        /*0834*/ 	.word	0x0500000f


	//   ....[151]....
        /*0838*/ 	.word	0x0500000f


	//   ....[152]....
        /*083c*/ 	.word	0x0500000f


	//   ....[153]....
        /*0840*/ 	.word	0x0500000f


	//   ....[154]....
        /*0844*/ 	.word	0x0500000f


	//   ....[155]....
        /*0848*/ 	.word	0x0500000f


	//----- nvinfo : EIATTR_COOP_GROUP_INSTR_OFFSETS
	.align		4
.L_1033:
        /*084c*/ 	.byte	0x04, 0x28
        /*084e*/ 	.short	(.L_1035 - .L_1034)


	//   ....[0]....
.L_1034:
        /*0850*/ 	.word	0x00000060


	//   ....[1]....
        /*0854*/ 	.word	0x000001a0


	//   ....[2]....
        /*0858*/ 	.word	0x000001f0


	//   ....[3]....
        /*085c*/ 	.word	0x000003e0


	//   ....[4]....
        /*0860*/ 	.word	0x00000540


	//   ....[5]....
        /*0864*/ 	.word	0x00000660


	//   ....[6]....
        /*0868*/ 	.word	0x000007c0


	//   ....[7]....
        /*086c*/ 	.word	0x00005070


	//   ....[8]....
        /*0870*/ 	.word	0x00007240


	//   ....[9]....
        /*0874*/ 	.word	0x000079b0


	//   ....[10]....
        /*0878*/ 	.word	0x000079c0


	//   ....[11]....
        /*087c*/ 	.word	0x000079d0


	//   ....[12]....
        /*0880*/ 	.word	0x000079e0


	//   ....[13]....
        /*0884*/ 	.word	0x00007ce0


	//   ....[14]....
        /*0888*/ 	.word	0x00007cf0


	//   ....[15]....
        /*088c*/ 	.word	0x00007d00


	//   ....[16]....
        /*0890*/ 	.word	0x00007d10


	//   ....[17]....
        /*0894*/ 	.word	0x00008ef0


	//   ....[18]....
        /*0898*/ 	.word	0x00008f00


	//   ....[19]....
        /*089c*/ 	.word	0x00008f10


	//   ....[20]....
        /*08a0*/ 	.word	0x00008f20


	//   ....[21]....
        /*08a4*/ 	.word	0x00009140


	//   ....[22]....
        /*08a8*/ 	.word	0x00009150


	//   ....[23]....
        /*08ac*/ 	.word	0x00009160


	//   ....[24]....
        /*08b0*/ 	.word	0x00009170


	//   ....[25]....
        /*08b4*/ 	.word	0x0000a5f0


	//   ....[26]....
        /*08b8*/ 	.word	0x0000a610


	//   ....[27]....
        /*08bc*/ 	.word	0x0000acf0


	//   ....[28]....
        /*08c0*/ 	.word	0x0000adc0


	//   ....[29]....
        /*08c4*/ 	.word	0x0000b150


	//   ....[30]....
        /*08c8*/ 	.word	0x0000b270


	//   ....[31]....
        /*08cc*/ 	.word	0x0000bd20


	//   ....[32]....
        /*08d0*/ 	.word	0x0000c010


	//   ....[33]....
        /*08d4*/ 	.word	0x0000c090


	//   ....[34]....
        /*08d8*/ 	.word	0x0000cb20


	//   ....[35]....
        /*08dc*/ 	.word	0x0000cb90


	//   ....[36]....
        /*08e0*/ 	.word	0x0000d350


	//   ....[37]....
        /*08e4*/ 	.word	0x0000d480


	//   ....[38]....
        /*08e8*/ 	.word	0x0000e150


	//   ....[39]....
        /*08ec*/ 	.word	0x0000e9a0


	//   ....[40]....
        /*08f0*/ 	.word	0x0000ea00


	//   ....[41]....
        /*08f4*/ 	.word	0x0000f250


	//   ....[42]....
        /*08f8*/ 	.word	0x0000f300


	//   ....[43]....
        /*08fc*/ 	.word	0x0000ff90


	//   ....[44]....
        /*0900*/ 	.word	0x0000ffe0


	//   ....[45]....
        /*0904*/ 	.word	0x00010040


	//   ....[46]....
        /*0908*/ 	.word	0x00010190


	//   ....[47]....
        /*090c*/ 	.word	0x00010360


	//   ....[48]....
        /*0910*/ 	.word	0x000117d0


	//   ....[49]....
        /*0914*/ 	.word	0x00011b50


	//   ....[50]....
        /*0918*/ 	.word	0x00011b60


	//   ....[51]....
        /*091c*/ 	.word	0x00011b70


	//   ....[52]....
        /*0920*/ 	.word	0x00011b80


	//   ....[53]....
        /*0924*/ 	.word	0x000127e0


	//   ....[54]....
        /*0928*/ 	.word	0x00012820


	//   ....[55]....
        /*092c*/ 	.word	0x00012ab0


	//   ....[56]....
        /*0930*/ 	.word	0x00012ad0


	//   ....[57]....
        /*0934*/ 	.word	0x00013310


	//   ....[58]....
        /*0938*/ 	.word	0x00013360


	//   ....[59]....
        /*093c*/ 	.word	0x00013cb0


	//   ....[60]....
        /*0940*/ 	.word	0x00013cd0


	//   ....[61]....
        /*0944*/ 	.word	0x00014fa0


	//   ....[62]....
        /*0948*/ 	.word	0x00014fc0


	//   ....[63]....
        /*094c*/ 	.word	0x000151f0


	//   ....[64]....
        /*0950*/ 	.word	0x00015210


	//   ....[65]....
        /*0954*/ 	.word	0x000154c0


	//   ....[66]....
        /*0958*/ 	.word	0x000156d0


	//   ....[67]....
        /*095c*/ 	.word	0x00015700


	//   ....[68]....
        /*0960*/ 	.word	0x00015730


	//   ....[69]....
        /*0964*/ 	.word	0x00015760


	//   ....[70]....
        /*0968*/ 	.word	0x00015790


	//   ....[71]....
        /*096c*/ 	.word	0x000157c0


	//   ....[72]....
        /*0970*/ 	.word	0x00015960


	//   ....[73]....
        /*0974*/ 	.word	0x00015990


	//   ....[74]....
        /*0978*/ 	.word	0x000159c0


	//   ....[75]....
        /*097c*/ 	.word	0x000159f0


	//   ....[76]....
        /*0980*/ 	.word	0x00015a20


	//   ....[77]....
        /*0984*/ 	.word	0x00015a50


	//   ....[78]....
        /*0988*/ 	.word	0x00015af0


	//   ....[79]....
        /*098c*/ 	.word	0x00015b20


	//   ....[80]....
        /*0990*/ 	.word	0x00015b30


	//   ....[81]....
        /*0994*/ 	.word	0x00015b60


	//   ....[82]....
        /*0998*/ 	.word	0x000170f0


	//   ....[83]....
        /*099c*/ 	.word	0x00019500


	//   ....[84]....
        /*09a0*/ 	.word	0x00019ff0


	//   ....[85]....
        /*09a4*/ 	.word	0x0001a000


	//   ....[86]....
        /*09a8*/ 	.word	0x0001a0a0


	//   ....[87]....
        /*09ac*/ 	.word	0x0001a0b0


	//   ....[88]....
        /*09b0*/ 	.word	0x0001a130


	//   ....[89]....
        /*09b4*/ 	.word	0x0001a140


	//   ....[90]....
        /*09b8*/ 	.word	0x0001a190


	//   ....[91]....
        /*09bc*/ 	.word	0x0001a1b0


	//   ....[92]....
        /*09c0*/ 	.word	0x0001dc00


	//   ....[93]....
        /*09c4*/ 	.word	0x0001dc80


	//   ....[94]....
        /*09c8*/ 	.word	0x0001dcb0


	//   ....[95]....
        /*09cc*/ 	.word	0x0001dcc0


	//   ....[96]....
        /*09d0*/ 	.word	0x0001dcf0


	//   ....[97]....
        /*09d4*/ 	.word	0x0001dd20


	//   ....[98]....
        /*09d8*/ 	.word	0x0001dd50


	//   ....[99]....
        /*09dc*/ 	.word	0x0001dd80


	//   ....[100]....
        /*09e0*/ 	.word	0x0001df40


	//   ....[101]....
        /*09e4*/ 	.word	0x0001df70


	//   ....[102]....
        /*09e8*/ 	.word	0x0001dfa0


	//   ....[103]....
        /*09ec*/ 	.word	0x0001dfd0


	//   ....[104]....
        /*09f0*/ 	.word	0x0001e000


	//   ....[105]....
        /*09f4*/ 	.word	0x0001e030


	//   ....[106]....
        /*09f8*/ 	.word	0x0001e100


	//   ....[107]....
        /*09fc*/ 	.word	0x0001e120


	//   ....[108]....
        /*0a00*/ 	.word	0x0001e130


	//   ....[109]....
        /*0a04*/ 	.word	0x0001e1b0


	//   ....[110]....
        /*0a08*/ 	.word	0x0001ece0


	//   ....[111]....
        /*0a0c*/ 	.word	0x0001f1c0


	//   ....[112]....
        /*0a10*/ 	.word	0x0001f250


	//   ....[113]....
        /*0a14*/ 	.word	0x0001f2a0


	//   ....[114]....
        /*0a18*/ 	.word	0x0001f2f0


	//   ....[115]....
        /*0a1c*/ 	.word	0x0001f390


	//   ....[116]....
        /*0a20*/ 	.word	0x0001f420


	//   ....[117]....
        /*0a24*/ 	.word	0x0001f470


	//   ....[118]....
        /*0a28*/ 	.word	0x0001f4c0


	//   ....[119]....
        /*0a2c*/ 	.word	0x0001f5b0


	//   ....[120]....
        /*0a30*/ 	.word	0x0001f640


	//   ....[121]....
        /*0a34*/ 	.word	0x0001f690


	//   ....[122]....
        /*0a38*/ 	.word	0x0001f6e0


	//   ....[123]....
        /*0a3c*/ 	.word	0x0001f780


	//   ....[124]....
        /*0a40*/ 	.word	0x0001f810


	//   ....[125]....
        /*0a44*/ 	.word	0x0001f860


	//   ....[126]....
        /*0a48*/ 	.word	0x0001f8b0


	//   ....[127]....
        /*0a4c*/ 	.word	0x0001fbc0


	//   ....[128]....
        /*0a50*/ 	.word	0x0001fea0


	//   ....[129]....
        /*0a54*/ 	.word	0x00020080


	//   ....[130]....
        /*0a58*/ 	.word	0x000200d0


	//   ....[131]....
        /*0a5c*/ 	.word	0x00020130


	//   ....[132]....
        /*0a60*/ 	.word	0x00020220


	//   ....[133]....
        /*0a64*/ 	.word	0x00020280


	//   ....[134]....
        /*0a68*/ 	.word	0x00020370


	//   ....[135]....
        /*0a6c*/ 	.word	0x000203d0


	//   ....[136]....
        /*0a70*/ 	.word	0x000204a0


	//   ....[137]....
        /*0a74*/ 	.word	0x000207d0


	//   ....[138]....
        /*0a78*/ 	.word	0x00020870


	//   ....[139]....
        /*0a7c*/ 	.word	0x00020a10


	//   ....[140]....
        /*0a80*/ 	.word	0x00020a90


	//   ....[141]....
        /*0a84*/ 	.word	0x00020b10


	//   ....[142]....
        /*0a88*/ 	.word	0x00020b90


	//   ....[143]....
        /*0a8c*/ 	.word	0x00020c10


	//   ....[144]....
        /*0a90*/ 	.word	0x00020ca0


	//   ....[145]....
        /*0a94*/ 	.word	0x00020d40


	//   ....[146]....
        /*0a98*/ 	.word	0x00020df0


	//   ....[147]....
        /*0a9c*/ 	.word	0x00020e70


	//   ....[148]....
        /*0aa0*/ 	.word	0x00020ef0


	//   ....[149]....
        /*0aa4*/ 	.word	0x00020f70


	//   ....[150]....
        /*0aa8*/ 	.word	0x00021000


	//   ....[151]....
        /*0aac*/ 	.word	0x00021080


	//   ....[152]....
        /*0ab0*/ 	.word	0x00021130


	//   ....[153]....
        /*0ab4*/ 	.word	0x00021180


	//   ....[154]....
        /*0ab8*/ 	.word	0x00021240


	//   ....[155]....
        /*0abc*/ 	.word	0x00021370


	//----- nvinfo : EIATTR_REG_RECONFIG
	.align		4
.L_1035:
        /*0ac0*/ 	.byte	0x01, 0x54
	.zero		2


	//----- nvinfo : EIATTR_SYSCALL_OFFSETS
	.align		4
        /*0ac4*/ 	.byte	0x04, 0x46
        /*0ac6*/ 	.short	(.L_1037 - .L_1036)


	//   ....[0]....
.L_1036:
        /*0ac8*/ 	.word	0x000020a0


	//   ....[1]....
        /*0acc*/ 	.word	0x000021f0


	//   ....[2]....
        /*0ad0*/ 	.word	0x000073e0


	//   ....[3]....
        /*0ad4*/ 	.word	0x00007700


	//   ....[4]....
        /*0ad8*/ 	.word	0x00019120


	//   ....[5]....
        /*0adc*/ 	.word	0x00019270


	//   ....[6]....
        /*0ae0*/ 	.word	0x00019370


	//   ....[7]....
        /*0ae4*/ 	.word	0x00019c10


	//----- nvinfo : EIATTR_MBARRIER_INSTR_OFFSETS
	.align		4
.L_1037:
        /*0ae8*/ 	.byte	0x04, 0x39
        /*0aea*/ 	.short	(.L_1039 - .L_1038)


	//   ....[0]....
.L_1038:
        /*0aec*/ 	.word	0x000002d0
        /*0af0*/ 	.word	0x000000ff
        /*0af4*/ 	.word	0x00028c00
        /*0af8*/ 	.short	0x0100
        /*0afa*/ 	.byte	0x08
	.zero		1


	//   ....[1]....
        /*0afc*/ 	.word	0x000002e0
        /*0b00*/ 	.word	0x000000ff
        /*0b04*/ 	.word	0x00028c20
        /*0b08*/ 	.short	0x0100
        /*0b0a*/ 	.byte	0x08
	.zero		1


	//   ....[2]....
        /*0b0c*/ 	.word	0x00000390
        /*0b10*/ 	.word	0x000000ff
        /*0b14*/ 	.word	0x00028c30
        /*0b18*/ 	.short	0x0100
        /*0b1a*/ 	.byte	0x06
	.zero		1


	//   ....[3]....
        /*0b1c*/ 	.word	0x000003a0
        /*0b20*/ 	.word	0x000000ff
        /*0b24*/ 	.word	0x00028c40
        /*0b28*/ 	.short	0x0100
        /*0b2a*/ 	.byte	0x06
	.zero		1


	//   ....[4]....
        /*0b2c*/ 	.word	0x000003b0
        /*0b30*/ 	.word	0x000000ff
        /*0b34*/ 	.word	0x00028c38
        /*0b38*/ 	.short	0x0100
        /*0b3a*/ 	.byte	0x06
	.zero		1


	//   ....[5]....
        /*0b3c*/ 	.word	0x000003c0
        /*0b40*/ 	.word	0x000000ff
        /*0b44*/ 	.word	0x00028c48
        /*0b48*/ 	.short	0x0100
        /*0b4a*/ 	.byte	0x06
	.zero		1


	//   ....[6]....
        /*0b4c*/ 	.word	0x000004f0
        /*0b50*/ 	.word	0x000000ff
        /*0b54*/ 	.word	0x00028c50
        /*0b58*/ 	.short	0x0100
        /*0b5a*/ 	.byte	0x08
	.zero		1


	//   ....[7]....
        /*0b5c*/ 	.word	0x00000500
        /*0b60*/ 	.word	0x000000ff
        /*0b64*/ 	.word	0x00028c60
        /*0b68*/ 	.short	0x0100
        /*0b6a*/ 	.byte	0x08
	.zero		1


	//   ....[8]....
        /*0b6c*/ 	.word	0x00000510
        /*0b70*/ 	.word	0x000000ff
        /*0b74*/ 	.word	0x00028c58
        /*0b78*/ 	.short	0x0100
        /*0b7a*/ 	.byte	0x08
	.zero		1


	//   ....[9]....
        /*0b7c*/ 	.word	0x00000520
        /*0b80*/ 	.word	0x000000ff
        /*0b84*/ 	.word	0x00028c68
        /*0b88*/ 	.short	0x0100
        /*0b8a*/ 	.byte	0x08
	.zero		1


	//   ....[10]....
        /*0b8c*/ 	.word	0x00000610
        /*0b90*/ 	.word	0x000000ff
        /*0b94*/ 	.word	0x00028c70
        /*0b98*/ 	.short	0x0100
        /*0b9a*/ 	.byte	0x06
	.zero		1


	//   ....[11]....
        /*0b9c*/ 	.word	0x00000620
        /*0ba0*/ 	.word	0x000000ff
        /*0ba4*/ 	.word	0x00028c80
        /*0ba8*/ 	.short	0x0100
        /*0baa*/ 	.byte	0x06
	.zero		1


	//   ....[12]....
        /*0bac*/ 	.word	0x00000630
        /*0bb0*/ 	.word	0x000000ff
        /*0bb4*/ 	.word	0x00028c78
        /*0bb8*/ 	.short	0x0100
        /*0bba*/ 	.byte	0x06
	.zero		1


	//   ....[13]....
        /*0bbc*/ 	.word	0x00000640
        /*0bc0*/ 	.word	0x000000ff
        /*0bc4*/ 	.word	0x00028c88
        /*0bc8*/ 	.short	0x0100
        /*0bca*/ 	.byte	0x06
	.zero		1


	//   ....[14]....
        /*0bcc*/ 	.word	0x00000770
        /*0bd0*/ 	.word	0x000000ff
        /*0bd4*/ 	.word	0x00028c90
        /*0bd8*/ 	.short	0x0100
        /*0bda*/ 	.byte	0x08
	.zero		1


	//   ....[15]....
        /*0bdc*/ 	.word	0x00000780
        /*0be0*/ 	.word	0x000000ff
        /*0be4*/ 	.word	0x00028ca0
        /*0be8*/ 	.short	0x0100
        /*0bea*/ 	.byte	0x08
	.zero		1


	//   ....[16]....
        /*0bec*/ 	.word	0x00000790
        /*0bf0*/ 	.word	0x000000ff
        /*0bf4*/ 	.word	0x00028c98
        /*0bf8*/ 	.short	0x0100
        /*0bfa*/ 	.byte	0x08
	.zero		1


	//   ....[17]....
        /*0bfc*/ 	.word	0x000007a0
        /*0c00*/ 	.word	0x000000ff
        /*0c04*/ 	.word	0x00028ca8
        /*0c08*/ 	.short	0x0100
        /*0c0a*/ 	.byte	0x08
	.zero		1


	//   ....[18]....
        /*0c0c*/ 	.word	0x000008d0
        /*0c10*/ 	.word	0x000000ff
        /*0c14*/ 	.word	0x00028cb0
        /*0c18*/ 	.short	0x0100
        /*0c1a*/ 	.byte	0x08
	.zero		1


	//   ....[19]....
        /*0c1c*/ 	.word	0x000008e0
        /*0c20*/ 	.word	0x000000ff
        /*0c24*/ 	.word	0x00028cc0
        /*0c28*/ 	.short	0x0100
        /*0c2a*/ 	.byte	0x08
	.zero		1


	//   ....[20]....
        /*0c2c*/ 	.word	0x000008f0
        /*0c30*/ 	.word	0x000000ff
        /*0c34*/ 	.word	0x00028cb8
        /*0c38*/ 	.short	0x0100
        /*0c3a*/ 	.byte	0x08
	.zero		1


	//   ....[21]....
        /*0c3c*/ 	.word	0x00000900
        /*0c40*/ 	.word	0x000000ff
        /*0c44*/ 	.word	0x00028cc8
        /*0c48*/ 	.short	0x0100
        /*0c4a*/ 	.byte	0x08
	.zero		1


	//   ....[22]....
        /*0c4c*/ 	.word	0x00002d70
        /*0c50*/ 	.word	0x0000004b
        /*0c54*/ 	.word	0x00028c90
        /*0c58*/ 	.short	0x010a
        /*0c5a*/ 	.byte	0x3f
	.zero		1


	//   ....[23]....
        /*0c5c*/ 	.word	0x00003730
        /*0c60*/ 	.word	0x0000004b
        /*0c64*/ 	.word	0x00028c90
        /*0c68*/ 	.short	0x010a
        /*0c6a*/ 	.byte	0x3f
	.zero		1


	//   ....[24]....
        /*0c6c*/ 	.word	0x00003fc0
        /*0c70*/ 	.word	0x0000004b
        /*0c74*/ 	.word	0x00028c90
        /*0c78*/ 	.short	0x010a
        /*0c7a*/ 	.byte	0x3f
	.zero		1


	//   ....[25]....
        /*0c7c*/ 	.word	0x000041c0
        /*0c80*/ 	.word	0x00000004
        /*0c84*/ 	.word	0x00000000
        /*0c88*/ 	.short	0x0101
        /*0c8a*/ 	.byte	0x3f
	.zero		1


	//   ....[26]....
        /*0c8c*/ 	.word	0x00004200
        /*0c90*/ 	.word	0x0000004b
        /*0c94*/ 	.word	0x00028cb0
        /*0c98*/ 	.short	0x010a
        /*0c9a*/ 	.byte	0x3f
	.zero		1


	//   ....[27]....
        /*0c9c*/ 	.word	0x00004860
        /*0ca0*/ 	.word	0x0000004b
        /*0ca4*/ 	.word	0x00000000
        /*0ca8*/ 	.short	0x0101
        /*0caa*/ 	.byte	0x3f
	.zero		1


	//   ....[28]....
        /*0cac*/ 	.word	0x00005190
        /*0cb0*/ 	.word	0x00000005
        /*0cb4*/ 	.word	0x00028c50
        /*0cb8*/ 	.short	0x010a
        /*0cba*/ 	.byte	0x3f
	.zero		1


	//   ....[29]....
        /*0cbc*/ 	.word	0x00005550
        /*0cc0*/ 	.word	0x00000005
        /*0cc4*/ 	.word	0x00000000
        /*0cc8*/ 	.short	0x0101
        /*0cca*/ 	.byte	0x3f
	.zero		1


	//   ....[30]....
        /*0ccc*/ 	.word	0x00005e90
        /*0cd0*/ 	.word	0x00000015
        /*0cd4*/ 	.word	0x00028c50
        /*0cd8*/ 	.short	0x010a
        /*0cda*/ 	.byte	0x3f
	.zero		1


	//   ....[31]....
        /*0cdc*/ 	.word	0x00005ee0
        /*0ce0*/ 	.word	0x00000015
        /*0ce4*/ 	.word	0x00028c50
        /*0ce8*/ 	.short	0x010a
        /*0cea*/ 	.byte	0x3f
	.zero		1


	//   ....[32]....
        /*0cec*/ 	.word	0x000061b0
        /*0cf0*/ 	.word	0x00000015
        /*0cf4*/ 	.word	0x00000000
        /*0cf8*/ 	.short	0x0101
        /*0cfa*/ 	.byte	0x3f
	.zero		1


	//   ....[33]....
        /*0cfc*/ 	.word	0x00007470
        /*0d00*/ 	.word	0x00000002
        /*0d04*/ 	.word	0x00028c00
        /*0d08*/ 	.short	0x010a
        /*0d0a*/ 	.byte	0x3f
	.zero		1


	//   ....[34]....
        /*0d0c*/ 	.word	0x000074c0
        /*0d10*/ 	.word	0x00000002
        /*0d14*/ 	.word	0x00028c00
        /*0d18*/ 	.short	0x010a
        /*0d1a*/ 	.byte	0x3f
	.zero		1


	//   ....[35]....
        /*0d1c*/ 	.word	0x00007f60
        /*0d20*/ 	.word	0x00000002
        /*0d24*/ 	.word	0x00028c00
        /*0d28*/ 	.short	0x010a
        /*0d2a*/ 	.byte	0x3f
	.zero		1


	//   ....[36]....
        /*0d2c*/ 	.word	0x00009320
        /*0d30*/ 	.word	0x00000002
        /*0d34*/ 	.word	0x00028c00
        /*0d38*/ 	.short	0x010a
        /*0d3a*/ 	.byte	0x3f
	.zero		1


	//   ....[37]....
        /*0d3c*/ 	.word	0x0000a1b0
        /*0d40*/ 	.word	0x00000015
        /*0d44*/ 	.word	0x00028c30
        /*0d48*/ 	.short	0x010a
        /*0d4a*/ 	.byte	0x3f
	.zero		1


	//   ....[38]....
        /*0d4c*/ 	.word	0x0000a250
        /*0d50*/ 	.word	0x00000015
        /*0d54*/ 	.word	0x00028c30
        /*0d58*/ 	.short	0x010a
        /*0d5a*/ 	.byte	0x3f
	.zero		1


	//   ....[39]....
        /*0d5c*/ 	.word	0x0000b4c0
        /*0d60*/ 	.word	0x0000001e
        /*0d64*/ 	.word	0x00000000
        /*0d68*/ 	.short	0x0101
        /*0d6a*/ 	.byte	0x3f
	.zero		1


	//   ....[40]....
        /*0d6c*/ 	.word	0x0000b920
        /*0d70*/ 	.word	0x00000015
        /*0d74*/ 	.word	0x00028c50
        /*0d78*/ 	.short	0x010a
        /*0d7a*/ 	.byte	0x3f
	.zero		1


	//   ....[41]....
        /*0d7c*/ 	.word	0x0000b9f0
        /*0d80*/ 	.word	0x00000015
        /*0d84*/ 	.word	0x00028c50
        /*0d88*/ 	.short	0x010a
        /*0d8a*/ 	.byte	0x3f
	.zero		1


	//   ....[42]....
        /*0d8c*/ 	.word	0x0000bd40
        /*0d90*/ 	.word	0x00000015
        /*0d94*/ 	.word	0x00000000
        /*0d98*/ 	.short	0x0101
        /*0d9a*/ 	.byte	0x3f
	.zero		1


	//   ....[43]....
        /*0d9c*/ 	.word	0x0000be60
        /*0da0*/ 	.word	0x000000d7
        /*0da4*/ 	.word	0x00028c30
        /*0da8*/ 	.short	0x010a
        /*0daa*/ 	.byte	0x3f
	.zero		1


	//   ....[44]....
        /*0dac*/ 	.word	0x0000bf20
        /*0db0*/ 	.word	0x000000d7
        /*0db4*/ 	.word	0x00028c30
        /*0db8*/ 	.short	0x010a
        /*0dba*/ 	.byte	0x3f
	.zero		1


	//   ....[45]....
        /*0dbc*/ 	.word	0x0000cec0
        /*0dc0*/ 	.word	0x0000000f
        /*0dc4*/ 	.word	0x00000000
        /*0dc8*/ 	.short	0x0101
        /*0dca*/ 	.byte	0x3f
	.zero		1


	//   ....[46]....
        /*0dcc*/ 	.word	0x0000de20
        /*0dd0*/ 	.word	0x000000d7
        /*0dd4*/ 	.word	0x00028c50
        /*0dd8*/ 	.short	0x010a
        /*0dda*/ 	.byte	0x3f
	.zero		1


	//   ....[47]....
        /*0ddc*/ 	.word	0x0000de70
        /*0de0*/ 	.word	0x000000d7
        /*0de4*/ 	.word	0x00028c50
        /*0de8*/ 	.short	0x010a
        /*0dea*/ 	.byte	0x3f
	.zero		1


	//   ....[48]....
        /*0dec*/ 	.word	0x0000e170
        /*0df0*/ 	.word	0x000000d7
        /*0df4*/ 	.word	0x00000000
        /*0df8*/ 	.short	0x0101
        /*0dfa*/ 	.byte	0x3f
	.zero		1


	//   ....[49]....
        /*0dfc*/ 	.word	0x0000e2a0
        /*0e00*/ 	.word	0x00000015
        /*0e04*/ 	.word	0x00028c30
        /*0e08*/ 	.short	0x010a
        /*0e0a*/ 	.byte	0x3f
	.zero		1


	//   ....[50]....
        /*0e0c*/ 	.word	0x0000e310
        /*0e10*/ 	.word	0x00000015
        /*0e14*/ 	.word	0x00028c30
        /*0e18*/ 	.short	0x010a
        /*0e1a*/ 	.byte	0x3f
	.zero		1


	//   ....[51]....
        /*0e1c*/ 	.word	0x0000ee00
        /*0e20*/ 	.word	0x00000014
        /*0e24*/ 	.word	0x00000000
        /*0e28*/ 	.short	0x0101
        /*0e2a*/ 	.byte	0x3f
	.zero		1


	//   ....[52]....
        /*0e2c*/ 	.word	0x0000fc60
        /*0e30*/ 	.word	0x00000015
        /*0e34*/ 	.word	0x00028c50
        /*0e38*/ 	.short	0x010a
        /*0e3a*/ 	.byte	0x3f
	.zero		1


	//   ....[53]....
        /*0e3c*/ 	.word	0x0000fcb0
        /*0e40*/ 	.word	0x00000015
        /*0e44*/ 	.word	0x00028c50
        /*0e48*/ 	.short	0x010a
        /*0e4a*/ 	.byte	0x3f
	.zero		1


	//   ....[54]....
        /*0e4c*/ 	.word	0x0000ffb0
        /*0e50*/ 	.word	0x00000015
        /*0e54*/ 	.word	0x00000000
        /*0e58*/ 	.short	0x0101
        /*0e5a*/ 	.byte	0x3f
	.zero		1


	//   ....[55]....
        /*0e5c*/ 	.word	0x000127d0
        /*0e60*/ 	.word	0x00000004
        /*0e64*/ 	.word	0x00000000
        /*0e68*/ 	.short	0x0101
        /*0e6a*/ 	.byte	0x3f
	.zero		1


	//   ....[56]....
        /*0e6c*/ 	.word	0x000133a0
        /*0e70*/ 	.word	0x00000008
        /*0e74*/ 	.word	0x00000000
        /*0e78*/ 	.short	0x0101
        /*0e7a*/ 	.byte	0x3f
	.zero		1


	//   ....[57]....
        /*0e7c*/ 	.word	0x000171d0
        /*0e80*/ 	.word	0x00000012
        /*0e84*/ 	.word	0x00028c20
        /*0e88*/ 	.short	0x010a
        /*0e8a*/ 	.byte	0x3f
	.zero		1


	//   ....[58]....
        /*0e8c*/ 	.word	0x000172a0
        /*0e90*/ 	.word	0x00000005
        /*0e94*/ 	.word	0x00028ca0
        /*0e98*/ 	.short	0x010a
        /*0e9a*/ 	.byte	0x3f
	.zero		1


	//   ....[59]....
        /*0e9c*/ 	.word	0x000174e0
        /*0ea0*/ 	.word	0x00000005
        /*0ea4*/ 	.word	0x00028cc0
        /*0ea8*/ 	.short	0x010a
        /*0eaa*/ 	.byte	0x3f
	.zero		1


	//   ....[60]....
        /*0eac*/ 	.word	0x00017f40
        /*0eb0*/ 	.word	0x00000005
        /*0eb4*/ 	.word	0x00028ca0
        /*0eb8*/ 	.short	0x010a
        /*0eba*/ 	.byte	0x3f
	.zero		1


	//   ....[61]....
        /*0ebc*/ 	.word	0x00018170
        /*0ec0*/ 	.word	0x00000005
        /*0ec4*/ 	.word	0x00028cc0
        /*0ec8*/ 	.short	0x010a
        /*0eca*/ 	.byte	0x3f
	.zero		1


	//   ....[62]....
        /*0ecc*/ 	.word	0x00019760
        /*0ed0*/ 	.word	0x00000000
        /*0ed4*/ 	.word	0x00028c40
        /*0ed8*/ 	.short	0x010a
        /*0eda*/ 	.byte	0x3f
	.zero		1


	//   ....[63]....
        /*0edc*/ 	.word	0x0001a250
        /*0ee0*/ 	.word	0x00000012
        /*0ee4*/ 	.word	0x00028c00
        /*0ee8*/ 	.short	0x0107
        /*0eea*/ 	.byte	0x3f
	.zero		1


	//   ....[64]....
        /*0eec*/ 	.word	0x0001a340
        /*0ef0*/ 	.word	0x00000012
        /*0ef4*/ 	.word	0x00028c00
        /*0ef8*/ 	.short	0x0101
        /*0efa*/ 	.byte	0x3f
	.zero		1


	//   ....[65]....
        /*0efc*/ 	.word	0x0001a360
        /*0f00*/ 	.word	0x00000012
        /*0f04*/ 	.word	0x00028c20
        /*0f08*/ 	.short	0x010a
        /*0f0a*/ 	.byte	0x3f
	.zero		1


	//   ....[66]....
        /*0f0c*/ 	.word	0x0001a440
        /*0f10*/ 	.word	0x00000000
        /*0f14*/ 	.word	0x00028c60
        /*0f18*/ 	.short	0x010a
        /*0f1a*/ 	.byte	0x3f
	.zero		1


	//   ....[67]....
        /*0f1c*/ 	.word	0x0001b0d0
        /*0f20*/ 	.word	0x00000002
        /*0f24*/ 	.word	0x00028c40
        /*0f28*/ 	.short	0x010a
        /*0f2a*/ 	.byte	0x3f
	.zero		1


	//   ....[68]....
        /*0f2c*/ 	.word	0x0001b330
        /*0f30*/ 	.word	0x00000002
        /*0f34*/ 	.word	0x00028c60
        /*0f38*/ 	.short	0x010a
        /*0f3a*/ 	.byte	0x3f
	.zero		1


	//   ....[69]....
        /*0f3c*/ 	.word	0x0001bef0
        /*0f40*/ 	.word	0x00000002
        /*0f44*/ 	.word	0x00028c40
        /*0f48*/ 	.short	0x010a
        /*0f4a*/ 	.byte	0x3f
	.zero		1


	//   ....[70]....
        /*0f4c*/ 	.word	0x0001c140
        /*0f50*/ 	.word	0x00000002
        /*0f54*/ 	.word	0x00028c60
        /*0f58*/ 	.short	0x010a
        /*0f5a*/ 	.byte	0x3f
	.zero		1


	//   ....[71]....
        /*0f5c*/ 	.word	0x0001cc80
        /*0f60*/ 	.word	0x00000003
        /*0f64*/ 	.word	0x00028c40
        /*0f68*/ 	.short	0x010a
        /*0f6a*/ 	.byte	0x3f
	.zero		1


	//   ....[72]....
        /*0f6c*/ 	.word	0x0001cee0
        /*0f70*/ 	.word	0x00000003
        /*0f74*/ 	.word	0x00028c60
        /*0f78*/ 	.short	0x010a
        /*0f7a*/ 	.byte	0x3f
	.zero		1


	//   ....[73]....
        /*0f7c*/ 	.word	0x0001ec60
        /*0f80*/ 	.word	0x00000000
        /*0f84*/ 	.word	0x00028c20
        /*0f88*/ 	.short	0x010a
        /*0f8a*/ 	.byte	0x3f
	.zero		1


	//   ....[74]....
        /*0f8c*/ 	.word	0x0001ee10
        /*0f90*/ 	.word	0x00000006
        /*0f94*/ 	.word	0x00000000
        /*0f98*/ 	.short	0x010a
        /*0f9a*/ 	.byte	0x3f
	.zero		1


	//   ....[75]....
        /*0f9c*/ 	.word	0x0001ee80
        /*0fa0*/ 	.word	0x00000007
        /*0fa4*/ 	.word	0x00000000
        /*0fa8*/ 	.short	0x010a
        /*0faa*/ 	.byte	0x3f
	.zero		1


	//   ....[76]....
        /*0fac*/ 	.word	0x0001eef0
        /*0fb0*/ 	.word	0x00000004
        /*0fb4*/ 	.word	0x00000000
        /*0fb8*/ 	.short	0x010a
        /*0fba*/ 	.byte	0x3f
	.zero		1


	//   ....[77]....
        /*0fbc*/ 	.word	0x0001ef20
        /*0fc0*/ 	.word	0x00000003
        /*0fc4*/ 	.word	0x00000000
        /*0fc8*/ 	.short	0x010a
        /*0fca*/ 	.byte	0x3f
	.zero		1


	//   ....[78]....
        /*0fcc*/ 	.word	0x0001ef80
        /*0fd0*/ 	.word	0x0000004b
        /*0fd4*/ 	.word	0x00028c90
        /*0fd8*/ 	.short	0x010a
        /*0fda*/ 	.byte	0x3f
	.zero		1


	//   ....[79]....
        /*0fdc*/ 	.word	0x0001efd0
        /*0fe0*/ 	.word	0x0000004b
        /*0fe4*/ 	.word	0x00028c90
        /*0fe8*/ 	.short	0x010a
        /*0fea*/ 	.byte	0x3f
	.zero		1


	//   ....[80]....
        /*0fec*/ 	.word	0x0001f020
        /*0ff0*/ 	.word	0x0000004b
        /*0ff4*/ 	.word	0x00028c90
        /*0ff8*/ 	.short	0x010a
        /*0ffa*/ 	.byte	0x3f
	.zero		1


	//   ....[81]....
        /*0ffc*/ 	.word	0x0001f070
        /*1000*/ 	.word	0x0000004b
        /*1004*/ 	.word	0x00028cb0
        /*1008*/ 	.short	0x010a
        /*100a*/ 	.byte	0x3f
	.zero		1


	//   ....[82]....
        /*100c*/ 	.word	0x0001f0c0
        /*1010*/ 	.word	0x00000005
        /*1014*/ 	.word	0x00028c50
        /*1018*/ 	.short	0x010a
        /*101a*/ 	.byte	0x3f
	.zero		1


	//   ....[83]....
        /*101c*/ 	.word	0x0001f110
        /*1020*/ 	.word	0x00000015
        /*1024*/ 	.word	0x00028c50
        /*1028*/ 	.short	0x010a
        /*102a*/ 	.byte	0x3f
	.zero		1


	//   ....[84]....
        /*102c*/ 	.word	0x0001f500
        /*1030*/ 	.word	0x00000002
        /*1034*/ 	.word	0x00028c00
        /*1038*/ 	.short	0x010a
        /*103a*/ 	.byte	0x3f
	.zero		1


	//   ....[85]....
        /*103c*/ 	.word	0x0001f900
        /*1040*/ 	.word	0x00000002
        /*1044*/ 	.word	0x00028c00
        /*1048*/ 	.short	0x010a
        /*104a*/ 	.byte	0x3f
	.zero		1


	//   ....[86]....
        /*104c*/ 	.word	0x0001f950
        /*1050*/ 	.word	0x00000015
        /*1054*/ 	.word	0x00028c30
        /*1058*/ 	.short	0x010a
        /*105a*/ 	.byte	0x3f
	.zero		1


	//   ....[87]....
        /*105c*/ 	.word	0x0001f9a0
        /*1060*/ 	.word	0x00000015
        /*1064*/ 	.word	0x00028c50
        /*1068*/ 	.short	0x010a
        /*106a*/ 	.byte	0x3f
	.zero		1


	//   ....[88]....
        /*106c*/ 	.word	0x0001f9f0
        /*1070*/ 	.word	0x000000d7
        /*1074*/ 	.word	0x00028c30
        /*1078*/ 	.short	0x010a
        /*107a*/ 	.byte	0x3f
	.zero		1


	//   ....[89]....
        /*107c*/ 	.word	0x0001fa40
        /*1080*/ 	.word	0x000000d7
        /*1084*/ 	.word	0x00028c50
        /*1088*/ 	.short	0x010a
        /*108a*/ 	.byte	0x3f
	.zero		1


	//   ....[90]....
        /*108c*/ 	.word	0x0001fa90
        /*1090*/ 	.word	0x00000015
        /*1094*/ 	.word	0x00028c30
        /*1098*/ 	.short	0x010a
        /*109a*/ 	.byte	0x3f
	.zero		1


	//   ....[91]....
        /*109c*/ 	.word	0x0001fae0
        /*10a0*/ 	.word	0x00000015
        /*10a4*/ 	.word	0x00028c50
        /*10a8*/ 	.short	0x010a
        /*10aa*/ 	.byte	0x3f
	.zero		1


	//   ....[92]....
        /*10ac*/ 	.word	0x0001fc80
        /*10b0*/ 	.word	0x00000012
        /*10b4*/ 	.word	0x00028c20
        /*10b8*/ 	.short	0x010a
        /*10ba*/ 	.byte	0x3f
	.zero		1


	//   ....[93]....
        /*10bc*/ 	.word	0x0001fcd0
        /*10c0*/ 	.word	0x00000005
        /*10c4*/ 	.word	0x00028ca0
        /*10c8*/ 	.short	0x010a
        /*10ca*/ 	.byte	0x3f
	.zero		1


	//   ....[94]....
        /*10cc*/ 	.word	0x0001fd20
        /*10d0*/ 	.word	0x00000005
        /*10d4*/ 	.word	0x00028cc0
        /*10d8*/ 	.short	0x010a
        /*10da*/ 	.byte	0x3f
	.zero		1


	//   ....[95]....
        /*10dc*/ 	.word	0x0001fd70
        /*10e0*/ 	.word	0x00000005
        /*10e4*/ 	.word	0x00028ca0
        /*10e8*/ 	.short	0x010a
        /*10ea*/ 	.byte	0x3f
	.zero		1


	//   ....[96]....
        /*10ec*/ 	.word	0x0001fdc0
        /*10f0*/ 	.word	0x00000005
        /*10f4*/ 	.word	0x00028cc0
        /*10f8*/ 	.short	0x010a
        /*10fa*/ 	.byte	0x3f
	.zero		1


	//   ....[97]....
        /*10fc*/ 	.word	0x0001ff60
        /*1100*/ 	.word	0x00000000
        /*1104*/ 	.word	0x00028c40
        /*1108*/ 	.short	0x010a
        /*110a*/ 	.byte	0x3f
	.zero		1


	//   ....[98]....
        /*110c*/ 	.word	0x000204e0
        /*1110*/ 	.word	0x00000012
        /*1114*/ 	.word	0x00028c20
        /*1118*/ 	.short	0x010a
        /*111a*/ 	.byte	0x3f
	.zero		1


	//   ....[99]....
        /*111c*/ 	.word	0x00020530
        /*1120*/ 	.word	0x00000000
        /*1124*/ 	.word	0x00028c60
        /*1128*/ 	.short	0x010a
        /*112a*/ 	.byte	0x3f
	.zero		1


	//   ....[100]....
        /*112c*/ 	.word	0x00020580
        /*1130*/ 	.word	0x00000002
        /*1134*/ 	.word	0x00028c40
        /*1138*/ 	.short	0x010a
        /*113a*/ 	.byte	0x3f
	.zero		1


	//   ....[101]....
        /*113c*/ 	.word	0x000205d0
        /*1140*/ 	.word	0x00000002
        /*1144*/ 	.word	0x00028c60
        /*1148*/ 	.short	0x010a
        /*114a*/ 	.byte	0x3f
	.zero		1


	//   ....[102]....
        /*114c*/ 	.word	0x00020620
        /*1150*/ 	.word	0x00000002
        /*1154*/ 	.word	0x00028c40
        /*1158*/ 	.short	0x010a
        /*115a*/ 	.byte	0x3f
	.zero		1


	//   ....[103]....
        /*115c*/ 	.word	0x00020670
        /*1160*/ 	.word	0x00000002
        /*1164*/ 	.word	0x00028c60
        /*1168*/ 	.short	0x010a
        /*116a*/ 	.byte	0x3f
	.zero		1


	//   ....[104]....
        /*116c*/ 	.word	0x000206c0
        /*1170*/ 	.word	0x00000003
        /*1174*/ 	.word	0x00028c40
        /*1178*/ 	.short	0x010a
        /*117a*/ 	.byte	0x3f
	.zero		1


	//   ....[105]....
        /*117c*/ 	.word	0x00020710
        /*1180*/ 	.word	0x00000003
        /*1184*/ 	.word	0x00028c60
        /*1188*/ 	.short	0x010a
        /*118a*/ 	.byte	0x3f
	.zero		1


	//   ....[106]....
        /*118c*/ 	.word	0x00021290
        /*1190*/ 	.word	0x00000000
        /*1194*/ 	.word	0x00028c20
        /*1198*/ 	.short	0x010a
        /*119a*/ 	.byte	0x3f
	.zero		1


	//   ....[107]....
        /*119c*/ 	.word	0x00021430
        /*11a0*/ 	.word	0x00000006
        /*11a4*/ 	.word	0x00000000
        /*11a8*/ 	.short	0x010a
        /*11aa*/ 	.byte	0x3f
	.zero		1


	//   ....[108]....
        /*11ac*/ 	.word	0x00021480
        /*11b0*/ 	.word	0x00000007
        /*11b4*/ 	.word	0x00000000
        /*11b8*/ 	.short	0x010a
        /*11ba*/ 	.byte	0x3f
	.zero		1


	//   ....[109]....
        /*11bc*/ 	.word	0x000214d0
        /*11c0*/ 	.word	0x00000004
        /*11c4*/ 	.word	0x00000000
        /*11c8*/ 	.short	0x010a
        /*11ca*/ 	.byte	0x3f
	.zero		1


	//----- nvinfo : EIATTR_NUM_MBARRIERS
	.align		4
.L_1039:
        /*11cc*/ 	.byte	0x03, 0x38
        /*11ce*/ 	.short	0x0016


	//----- nvinfo : EIATTR_EXIT_INSTR_OFFSETS
	.align		4
        /*11d0*/ 	.byte	0x04, 0x1c
        /*11d2*/ 	.short	(.L_1041 - .L_1040)


	//   ....[0]....
.L_1040:
        /*11d4*/ 	.word	0x0001ef70


	//----- nvinfo : EIATTR_MAX_THREADS
	.align		4
.L_1041:
        /*11d8*/ 	.byte	0x04, 0x05
        /*11da*/ 	.short	(.L_1043 - .L_1042)
.L_1042:
        /*11dc*/ 	.word	0x00000180
        /*11e0*/ 	.word	0x00000001
        /*11e4*/ 	.word	0x00000001


	//----- nvinfo : EIATTR_CRS_STACK_SIZE
	.align		4
.L_1043:
        /*11e8*/ 	.byte	0x04, 0x1e
        /*11ea*/ 	.short	(.L_1045 - .L_1044)
.L_1044:
        /*11ec*/ 	.word	0x00000000


	//----- nvinfo : EIATTR_CBANK_PARAM_SIZE
	.align		4
.L_1045:
        /*11f0*/ 	.byte	0x03, 0x19
        /*11f2*/ 	.short	0x0af0


	//----- nvinfo : EIATTR_PARAM_CBANK
	.align		4
        /*11f4*/ 	.byte	0x04, 0x0a
        /*11f6*/ 	.short	(.L_1047 - .L_1046)
	.align		4
.L_1046:
        /*11f8*/ 	.word	index@(.nv.constant0._ZN7cutlass13device_kernelIN5flash11enable_sm90INS1_16FlashAttnFwdSm90INS1_25CollectiveMainloopFwdSm90ILi2EN4cute5tupleIJNS5_1CILi1EEES8_S8_EEENS6_IJNS7_ILi64EEESA_SA_EEELi512ENS_6half_tEfNS_4arch4Sm90ELb1ELb0ELb1ELb1ELb0ELb1ELb0ELb0ELb0ELb1ELb1ELb0EEENS1_21CollectiveEpilogueFwdINS6_IJSA_NS7_ILi512EEESA_EEES9_SC_SE_Li256ELb1ELb1ELb1ELb0EEENS1_36VarlenDynamicPersistentTileSchedulerILi64ELi64ELi256ELi128ELb1ELb1ELb1ELb1ELb1ELb1EEEEEEEEEvNT_6ParamsE)
        /*11fc*/ 	.short	0x0210
        /*11fe*/ 	.short	0x0af0


	//----- nvinfo : EIATTR_SW_WAR
	.align		4
.L_1047:
        /*1200*/ 	.byte	0x04, 0x36
        /*1202*/ 	.short	(.L_1049 - .L_1048)
.L_1048:
        /*1204*/ 	.word	0x00000008
.L_1049:


//--------------------- .nv.info._ZN7cutlass13device_kernelIN5flash11enable_sm90INS1_16FlashAttnFwdSm90INS1_25CollectiveMainloopFwdSm90ILi2EN4cute5tupleIJNS5_1CILi1EEES8_S8_EEENS6_IJNS7_ILi64EEESA_SA_EEELi512ENS_6half_tEfNS_4arch4Sm90ELb1ELb0ELb1ELb1ELb0ELb0ELb1ELb0ELb0ELb1ELb1ELb0EEENS1_21CollectiveEpilogueFwdINS6_IJSA_NS7_ILi512EEESA_EEES9_SC_SE_Li256ELb1ELb1ELb1ELb0EEENS1_36VarlenDynamicPersistentTileSchedulerILi64ELi64ELi256ELi128ELb1ELb1ELb1ELb1ELb1ELb1EEEEEEEEEvNT_6ParamsE --------------------------
	.section	.nv.info._ZN7cutlass13device_kernelIN5flash11enable_sm90INS1_16FlashAttnFwdSm90INS1_25CollectiveMainloopFwdSm90ILi2EN4cute5tupleIJNS5_1CILi1EEES8_S8_EEENS6_IJNS7_ILi64EEESA_SA_EEELi512ENS_6half_tEfNS_4arch4Sm90ELb1ELb0ELb1ELb1ELb0ELb0ELb1ELb0ELb0ELb1ELb1ELb0EEENS1_21CollectiveEpilogueFwdINS6_IJSA_NS7_ILi512EEESA_EEES9_SC_SE_Li256ELb1ELb1ELb1ELb0EEENS1_36VarlenDynamicPersistentTileSchedulerILi64ELi64ELi256ELi128ELb1ELb1ELb1ELb1ELb1ELb1EEEEEEEEEvNT_6ParamsE,"",@"SHT_CUDA_INFO"
	.sectionflags	@""
	.align	4


	//----- nvinfo : EIATTR_CUDA_API_VERSION
	.align		4
        /*0000*/ 	.byte	0x04, 0x37
        /*0002*/ 	.short	(.L_1051 - .L_1050)
.L_1050:
        /*0004*/ 	.word	0x00000082


	//----- nvinfo : EIATTR_KPARAM_INFO
	.align		4
.L_1051:
        /*0008*/ 	.byte	0x04, 0x17
        /*000a*/ 	.short	(.L_1053 - .L_1052)
.L_1052:
        /*000c*/ 	.word	0x00000000
        /*0010*/ 	.short	0x0000
        /*0012*/ 	.short	0x0070
        /*0014*/ 	.byte	0x00, 0xf0, 0x01, 0x2e


	//----- nvinfo : EIATTR_SPARSE_MMA_MASK
	.align		4
.L_1053:
        /*0018*/ 	.byte	0x03, 0x50
        /*001a*/ 	.short	0x0000


	//----- nvinfo : EIATTR_MAXREG_COUNT
	.align		4
        /*001c*/ 	.byte	0x03, 0x1b
        /*001e*/ 	.short	0x00a8


	//----- nvinfo : EIATTR_NUM_BARRIERS
	.align		4
        /*0020*/ 	.byte	0x02, 0x4c
        /*0022*/ 	.byte	0x10
	.zero		1


	//----- nvinfo : EIATTR_EXTERNS
	.align		4
        /*0024*/ 	.byte	0x04, 0x0f
        /*0026*/ 	.short	(.L_1055 - .L_1054)


	//   ....[0]....
	.align		4
.L_1054:
        /*0028*/ 	.word	index@(__assertfail)


	//----- nvinfo : EIATTR_ANNOTATIONS
	.align		4
.L_1055:
        /*002c*/ 	.byte	0x04, 0x55
        /*002e*/ 	.short	(.L_1057 - .L_1056)


	//   ....[0]....
.L_1056:
        /* <DEDUP_REMOVED lines=88> */


	//----- nvinfo : EIATTR_MERCURY_ISA_VERSION
	.align		4
.L_1057:
        /*0598*/ 	.byte	0x03, 0x5f
        /*059a*/ 	.short	0x0101


	//----- nvinfo : EIATTR_UNUSED_LOAD_BYTE_OFFSET
	.align		4
        /*059c*/ 	.byte	0x04, 0x44
        /*059e*/ 	.short	(.L_1059 - .L_1058)


	//   ....[0]....
.L_1058:
        /*05a0*/ 	.word	0x00000a40
        /*05a4*/ 	.word	0x0000fff0


	//   ....[1]....
        /*05a8*/ 	.word	0x0000e460
        /*05ac*/ 	.word	0x0000fff0


	//----- nvinfo : EIATTR_INT_WARP_WIDE_INSTR_OFFSETS
	.align		4
.L_1059:
        /*05b0*/ 	.byte	0x04, 0x31
        /*05b2*/ 	.short	(.L_1061 - .L_1060)


	//   ....[0]....
.L_1060:
        /*05b4*/ 	.word	0x00000130


	//   ....[1]....
        /*05b8*/ 	.word	0x00000170


	//   ....[2]....
        /*05bc*/ 	.word	0x000001e0


	//   ....[3]....
        /*05c0*/ 	.word	0x000001f0


	//   ....[4]....
        /*05c4*/ 	.word	0x00014860


	//   ....[5]....
        /*05c8*/ 	.word	0x000148c0


	//   ....[6]....
        /*05cc*/ 	.word	0x0001a250


	//   ....[7]....
        /*05d0*/ 	.word	0x0001a2e0


	//----- nvinfo : EIATTR_COOP_GROUP_MASK_REGIDS
	.align		4
.L_1061:
        /*05d4*/ 	.byte	0x04, 0x29
        /*05d6*/ 	.short	(.L_1063 - .L_1062)


	//   ....[0]....
.L_1062:
        /*05d8*/ 	.word	0xffffffff


	//   ....[1]....
        /*05dc*/ 	.word	0xffffffff


	//   ....[2]....
        /*05e0*/ 	.word	0xffffffff


	//   ....[3]....
        /*05e4*/ 	.word	0xffffffff


	//   ....[4]....
        /*05e8*/ 	.word	0xffffffff


	//   ....[5]....
        /*05ec*/ 	.word	0xffffffff


	//   ....[6]....
        /*05f0*/ 	.word	0xffffffff


	//   ....[7]....
        /*05f4*/ 	.word	0xffffffff


	//   ....[8]....
        /*05f8*/ 	.word	0xffffffff


	//   ....[9]....
        /*05fc*/ 	.word	0xffffffff


	//   ....[10]....
        /*0600*/ 	.word	0xffffffff


	//   ....[11]....
        /*0604*/ 	.word	0xffffffff


	//   ....[12]....
        /*0608*/ 	.word	0xffffffff


	//   ....[13]....
        /*060c*/ 	.word	0xffffffff


	//   ....[14]....
        /*0610*/ 	.word	0xffffffff


	//   ....[15]....
        /*0614*/ 	.word	0xffffffff


	//   ....[16]....
        /*0618*/ 	.word	0xffffffff


	//   ....[17]....
        /*061c*/ 	.word	0xffffffff


	//   ....[18]....
        /*0620*/ 	.word	0xffffffff


	//   ....[19]....
        /*0624*/ 	.word	0xffffffff


	//   ....[20]....
        /*0628*/ 	.word	0xffffffff


	//   ....[21]....
        /*062c*/ 	.word	0xffffffff


	//   ....[22]....
        /*0630*/ 	.word	0xffffffff


	//   ....[23]....
        /*0634*/ 	.word	0xffffffff


	//   ....[24]....
        /*0638*/ 	.word	0xffffffff


	//   ....[25]....
        /*063c*/ 	.word	0xffffffff


	//   ....[26]....
        /*0640*/ 	.word	0xffffffff


	//   ....[27]....
        /*0644*/ 	.word	0xffffffff


	//   ....[28]....
        /*0648*/ 	.word	0xffffffff


	//   ....[29]....
        /*064c*/ 	.word	0xffffffff


	//   ....[30]....
        /*0650*/ 	.word	0xffffffff


	//   ....[31]....
        /*0654*/ 	.word	0xffffffff


	//   ....[32]....
        /*0658*/ 	.word	0xffffffff


	//   ....[33]....
        /*065c*/ 	.word	0xffffffff


	//   ....[34]....
        /*0660*/ 	.word	0xffffffff


	//   ....[35]....
        /*0664*/ 	.word	0xffffffff


	//   ....[36]....
        /*0668*/ 	.word	0xffffffff


	//   ....[37]....
        /*066c*/ 	.word	0xffffffff


	//   ....[38]....
        /*0670*/ 	.word	0xffffffff


	//   ....[39]....
        /*0674*/ 	.word	0xffffffff


	//   ....[40]....
        /*0678*/ 	.word	0xffffffff


	//   ....[41]....
        /*067c*/ 	.word	0xffffffff


	//   ....[42]....
        /*0680*/ 	.word	0xffffffff


	//   ....[43]....
        /*0684*/ 	.word	0xffffffff


	//   ....[44]....
        /*0688*/ 	.word	0xffffffff


	//   ....[45]....
        /*068c*/ 	.word	0xffffffff


	//   ....[46]....
        /*0690*/ 	.word	0xffffffff


	//   ....[47]....
        /*0694*/ 	.word	0xffffffff


	//   ....[48]....
        /*0698*/ 	.word	0xffffffff


	//   ....[49]....
        /*069c*/ 	.word	0xffffffff


	//   ....[50]....
        /*06a0*/ 	.word	0xffffffff


	//   ....[51]....
        /*06a4*/ 	.word	0xffffffff


	//   ....[52]....
        /*06a8*/ 	.word	0xffffffff


	//   ....[53]....
        /*06ac*/ 	.word	0xffffffff


	//   ....[54]....
        /*06b0*/ 	.word	0xffffffff


	//   ....[55]....
        /*06b4*/ 	.word	0xffffffff


	//   ....[56]....
        /*06b8*/ 	.word	0xffffffff


	//   ....[57]....
        /*06bc*/ 	.word	0xffffffff


	//   ....[58]....
        /*06c0*/ 	.word	0xffffffff


	//   ....[59]....
        /*06c4*/ 	.word	0xffffffff


	//   ....[60]....
        /*06c8*/ 	.word	0xffffffff


	//   ....[61]....
        /*06cc*/ 	.word	0xffffffff


	//   ....[62]....
        /*06d0*/ 	.word	0xffffffff


	//   ....[63]....
        /*06d4*/ 	.word	0xffffffff


	//   ....[64]....
        /*06d8*/ 	.word	0xffffffff


	//   ....[65]....
        /*06dc*/ 	.word	0xffffffff


	//   ....[66]....
        /*06e0*/ 	.word	0xffffffff


	//   ....[67]....
        /*06e4*/ 	.word	0xffffffff


	//   ....[68]....
        /*06e8*/ 	.word	0xffffffff


	//   ....[69]....
        /*06ec*/ 	.word	0xffffffff


	//   ....[70]....
        /*06f0*/ 	.word	0xffffffff


	//   ....[71]....
        /*06f4*/ 	.word	0xffffffff


	//   ....[72]....
        /*06f8*/ 	.word	0xffffffff


	//   ....[73]....
        /*06fc*/ 	.word	0xffffffff


	//   ....[74]....
        /*0700*/ 	.word	0xffffffff


	//   ....[75]....
        /*0704*/ 	.word	0xffffffff


	//   ....[76]....
        /*0708*/ 	.word	0xffffffff


	//   ....[77]....
        /*070c*/ 	.word	0xffffffff


	//   ....[78]....
        /*0710*/ 	.word	0xffffffff


	//   ....[79]....
        /*0714*/ 	.word	0xffffffff


	//   ....[80]....
        /*0718*/ 	.word	0xffffffff


	//   ....[81]....
        /*071c*/ 	.word	0xffffffff


	//   ....[82]....
        /*0720*/ 	.word	0xffffffff


	//   ....[83]....
        /*0724*/ 	.word	0xffffffff


	//   ....[84]....
        /*0728*/ 	.word	0xffffffff


	//   ....[85]....
        /*072c*/ 	.word	0xffffffff


	//   ....[86]....
        /*0730*/ 	.word	0xffffffff


	//   ....[87]....
        /*0734*/ 	.word	0xffffffff


	//   ....[88]....
        /*0738*/ 	.word	0xffffffff


	//   ....[89]....
        /*073c*/ 	.word	0xffffffff


	//   ....[90]....
        /*0740*/ 	.word	0xffffffff


	//   ....[91]....
        /*0744*/ 	.word	0xffffffff


	//   ....[92]....
        /*0748*/ 	.word	0xffffffff


	//   ....[93]....
        /*074c*/ 	.word	0xffffffff


	//   ....[94]....
        /*0750*/ 	.word	0xffffffff


	//   ....[95]....
        /*0754*/ 	.word	0xffffffff


	//   ....[96]....
        /*0758*/ 	.word	0xffffffff


	//   ....[97]....
        /*075c*/ 	.word	0xffffffff


	//   ....[98]....
        /*0760*/ 	.word	0xffffffff


	//   ....[99]....
        /*0764*/ 	.word	0xffffffff


	//   ....[100]....
        /*0768*/ 	.word	0xffffffff


	//   ....[101]....
        /*076c*/ 	.word	0xffffffff


	//   ....[102]....
        /*0770*/ 	.word	0xffffffff


	//   ....[103]....
        /*0774*/ 	.word	0xffffffff


	//   ....[104]....
        /*0778*/ 	.word	0xffffffff


	//   ....[105]....
        /*077c*/ 	.word	0x0500000f


	//   ....[106]....
        /*0780*/ 	.word	0x0500000f


	//   ....[107]....
        /*0784*/ 	.word	0x0500000f


	//   ....[108]....
        /*0788*/ 	.word	0x0500000f


	//   ....[109]....
        /*078c*/ 	.word	0x0500000f


	//   ....[110]....
        /*0790*/ 	.word	0x0500000f


	//   ....[111]....
        /*0794*/ 	.word	0x0500000f


	//   ....[112]....
        /*0798*/ 	.word	0x0500000f


	//   ....[113]....
        /*079c*/ 	.word	0x0500000f


	//   ....[114]....
        /*07a0*/ 	.word	0x0500000f


	//   ....[115]....
        /*07a4*/ 	.word	0x0500000f


	//   ....[116]....
        /*07a8*/ 	.word	0x0500000f


	//   ....[117]....
        /*07ac*/ 	.word	0x0500000f


	//   ....[118]....
        /*07b0*/ 	.word	0x0500000f


	//   ....[119]....
        /*07b4*/ 	.word	0x0500000f


	//   ....[120]....
        /*07b8*/ 	.word	0x0500000f


	//   ....[121]....
        /*07bc*/ 	.word	0x0500000f


	//   ....[122]....
        /*07c0*/ 	.word	0x0500000f


	//   ....[123]....
        /*07c4*/ 	.word	0x0500000f


	//   ....[124]....
        /*07c8*/ 	.word	0x0500000f


	//   ....[125]....
        /*07cc*/ 	.word	0x0500000f


	//   ....[126]....
        /*07d0*/ 	.word	0x0500000f


	//   ....[127]....
        /*07d4*/ 	.word	0x0500000f


	//   ....[128]....
        /*07d8*/ 	.word	0x0500000f


	//   ....[129]....
        /*07dc*/ 	.word	0x0500000f


	//   ....[130]....
        /*07e0*/ 	.word	0x0500000f


	//   ....[131]....
        /*07e4*/ 	.word	0x0500000f


	//   ....[132]....
        /*07e8*/ 	.word	0x0500000f


	//   ....[133]....
        /*07ec*/ 	.word	0x0500000f


	//   ....[134]....
        /*07f0*/ 	.word	0x0500000f


	//   ....[135]....
        /*07f4*/ 	.word	0x0500000f


	//   ....[136]....
        /*07f8*/ 	.word	0x0500000f


	//   ....[137]....
        /*07fc*/ 	.word	0x0500000f


	//   ....[138]....
        /*0800*/ 	.word	0x0500000f


	//   ....[139]....
        /*0804*/ 	.word	0x0500000f


	//   ....[140]....
        /*0808*/ 	.word	0x0500000f


	//----- nvinfo : EIATTR_COOP_GROUP_INSTR_OFFSETS
	.align		4
.L_1063:
        /*080c*/ 	.byte	0x04, 0x28
        /*080e*/ 	.short	(.L_1065 - .L_1064)


	//   ....[0]....
.L_1064:
        /*0810*/ 	.word	0x00000070


	//   ....[1]....
        /*0814*/ 	.word	0x00000140


	//   ....[2]....
        /*0818*/ 	.word	0x00000190


	//   ....[3]....
        /*081c*/ 	.word	0x000003a0


	//   ....[4]....
        /*0820*/ 	.word	0x00000500


	//   ....[5]....
        /*0824*/ 	.word	0x00000620


	//   ....[6]....
        /*0828*/ 	.word	0x00000780


	//   ....[7]....
        /*082c*/ 	.word	0x00001f80


	//   ....[8]....
        /*0830*/ 	.word	0x00003f60


	//   ....[9]....
        /*0834*/ 	.word	0x00004f60


	//   ....[10]....
        /*0838*/ 	.word	0x00005b60


	//   ....[11]....
        /*083c*/ 	.word	0x00005ba0


	//   ....[12]....
        /*0840*/ 	.word	0x000062b0


	//   ....[13]....
        /*0844*/ 	.word	0x00006330


	//   ....[14]....
        /*0848*/ 	.word	0x000067c0


	//   ....[15]....
        /*084c*/ 	.word	0x00006840


	//   ....[16]....
        /*0850*/ 	.word	0x00007170


	//   ....[17]....
        /*0854*/ 	.word	0x00007e00


	//   ....[18]....
        /*0858*/ 	.word	0x00008a10


	//   ....[19]....
        /*085c*/ 	.word	0x00009010


	//   ....[20]....
        /*0860*/ 	.word	0x00009080


	//   ....[21]....
        /*0864*/ 	.word	0x00009230


	//   ....[22]....
        /*0868*/ 	.word	0x000095a0


	//   ....[23]....
        /*086c*/ 	.word	0x00009620


	//   ....[24]....
        /*0870*/ 	.word	0x0000a7b0


	//   ....[25]....
        /*0874*/ 	.word	0x0000b450


	//   ....[26]....
        /*0878*/ 	.word	0x0000c400


	//   ....[27]....
        /*087c*/ 	.word	0x0000c4a0


	//   ....[28]....
        /*0880*/ 	.word	0x0000c760


	//   ....[29]....
        /*0884*/ 	.word	0x0000c920


	//   ....[30]....
        /*0888*/ 	.word	0x0000d920


	//   ....[31]....
        /*088c*/ 	.word	0x0000d960


	//   ....[32]....
        /*0890*/ 	.word	0x0000d9d0


	//   ....[33]....
        /*0894*/ 	.word	0x0000d9f0


	//   ....[34]....
        /*0898*/ 	.word	0x0000da20


	//   ....[35]....
        /*089c*/ 	.word	0x0000f1a0


	//   ....[36]....
        /*08a0*/ 	.word	0x0000f510


	//   ....[37]....
        /*08a4*/ 	.word	0x0000f520


	//   ....[38]....
        /*08a8*/ 	.word	0x0000f530


	//   ....[39]....
        /*08ac*/ 	.word	0x0000f560


	//   ....[40]....
        /*08b0*/ 	.word	0x000101b0


	//   ....[41]....
        /*08b4*/ 	.word	0x000101f0


	//   ....[42]....
        /*08b8*/ 	.word	0x000104a0


	//   ....[43]....
        /*08bc*/ 	.word	0x000104c0


	//   ....[44]....
        /*08c0*/ 	.word	0x00010ba0


	//   ....[45]....
        /*08c4*/ 	.word	0x00010bd0


	//   ....[46]....
        /*08c8*/ 	.word	0x00011490


	//   ....[47]....
        /*08cc*/ 	.word	0x000114b0


	//   ....[48]....
        /*08d0*/ 	.word	0x00012790


	//   ....[49]....
        /*08d4*/ 	.word	0x000127d0


	//   ....[50]....
        /*08d8*/ 	.word	0x00012a10


	//   ....[51]....
        /*08dc*/ 	.word	0x00012a30


	//   ....[52]....
        /*08e0*/ 	.word	0x00012cf0


	//   ....[53]....
        /*08e4*/ 	.word	0x00012f00


	//   ....[54]....
        /*08e8*/ 	.word	0x00012f30


	//   ....[55]....
        /*08ec*/ 	.word	0x00012f60


	//   ....[56]....
        /*08f0*/ 	.word	0x00012f90


	//   ....[57]....
        /*08f4*/ 	.word	0x00012fc0


	//   ....[58]....
        /*08f8*/ 	.word	0x00012ff0


	//   ....[59]....
        /*08fc*/ 	.word	0x00013190


	//   ....[60]....
        /*0900*/ 	.word	0x000131c0


	//   ....[61]....
        /*0904*/ 	.word	0x000131f0


	//   ....[62]....
        /*0908*/ 	.word	0x00013220


	//   ....[63]....
        /*090c*/ 	.word	0x00013250


	//   ....[64]....
        /*0910*/ 	.word	0x00013280


	//   ....[65]....
        /*0914*/ 	.word	0x00013320


	//   ....[66]....
        /*0918*/ 	.word	0x00013350


	//   ....[67]....
        /*091c*/ 	.word	0x00013360


	//   ....[68]....
        /*0920*/ 	.word	0x00013390


	//   ....[69]....
        /*0924*/ 	.word	0x00014e40


	//   ....[70]....
        /*0928*/ 	.word	0x000158d0


	//   ....[71]....
        /*092c*/ 	.word	0x00015900


	//   ....[72]....
        /*0930*/ 	.word	0x00015920


	//   ....[73]....
        /*0934*/ 	.word	0x000159d0


	//   ....[74]....
        /*0938*/ 	.word	0x00015a60


	//   ....[75]....
        /*093c*/ 	.word	0x00015a80


	//   ....[76]....
        /*0940*/ 	.word	0x00015b10


	//   ....[77]....
        /*0944*/ 	.word	0x00015b20


	//   ....[78]....
        /*0948*/ 	.word	0x000164b0


	//   ....[79]....
        /*094c*/ 	.word	0x00016540


	//   ....[80]....
        /*0950*/ 	.word	0x00016590


	//   ....[81]....
        /*0954*/ 	.word	0x000166c0


	//   ....[82]....
        /*0958*/ 	.word	0x00016830


	//   ....[83]....
        /*095c*/ 	.word	0x00016840


	//   ....[84]....
        /*0960*/ 	.word	0x000169a0


	//   ....[85]....
        /*0964*/ 	.word	0x000169b0


	//   ....[86]....
        /*0968*/ 	.word	0x0001a560


	//   ....[87]....
        /*096c*/ 	.word	0x0001a590


	//   ....[88]....
        /*0970*/ 	.word	0x0001a5f0


	//   ....[89]....
        /*0974*/ 	.word	0x0001a620


	//   ....[90]....
        /*0978*/ 	.word	0x0001a650


	//   ....[91]....
        /*097c*/ 	.word	0x0001a680


	//   ....[92]....
        /*0980*/ 	.word	0x0001a6b0


	//   ....[93]....
        /*0984*/ 	.word	0x0001a6e0


	//   ....[94]....
        /*0988*/ 	.word	0x0001a8a0


	//   ....[95]....
        /*098c*/ 	.word	0x0001a8d0


	//   ....[96]....
        /*0990*/ 	.word	0x0001a900


	//   ....[97]....
        /*0994*/ 	.word	0x0001a930


	//   ....[98]....
        /*0998*/ 	.word	0x0001a960


	//   ....[99]....
        /*099c*/ 	.word	0x0001a990


	//   ....[100]....
        /*09a0*/ 	.word	0x0001aa60


	//   ....[101]....
        /*09a4*/ 	.word	0x0001aa80


	//   ....[102]....
        /*09a8*/ 	.word	0x0001aa90


	//   ....[103]....
        /*09ac*/ 	.word	0x0001ab10


	//   ....[104]....
        /*09b0*/ 	.word	0x0001b650


	//   ....[105]....
        /*09b4*/ 	.word	0x0001bc10


	//   ....[106]....
        /*09b8*/ 	.word	0x0001bd90


	//   ....[107]....
        /*09bc*/ 	.word	0x0001bdf0


	//   ....[108]....
        /*09c0*/ 	.word	0x0001be80


	//   ....[109]....
        /*09c4*/ 	.word	0x0001bed0


	//   ....[110]....
        /*09c8*/ 	.word	0x0001c030


	//   ....[111]....
        /*09cc*/ 	.word	0x0001c0d0


	//   ....[112]....
        /*09d0*/ 	.word	0x0001c180


	//   ....[113]....
        /*09d4*/ 	.word	0x0001c260


	//   ....[114]....
        /*09d8*/ 	.word	0x0001c420


	//   ....[115]....
        /*09dc*/ 	.word	0x0001c500


	//   ....[116]....
        /*09e0*/ 	.word	0x0001c790


	//   ....[117]....
        /*09e4*/ 	.word	0x0001c890


	//   ....[118]....
        /*09e8*/ 	.word	0x0001ca60


	//   ....[119]....
        /*09ec*/ 	.word	0x0001cb20


	//   ....[120]....
        /*09f0*/ 	.word	0x0001cd40


	//   ....[121]....
        /*09f4*/ 	.word	0x0001cd90


	//   ....[122]....
        /*09f8*/ 	.word	0x0001d0c0


	//   ....[123]....
        /*09fc*/ 	.word	0x0001d160


	//   ....[124]....
        /*0a00*/ 	.word	0x0001d2f0


	//   ....[125]....
        /*0a04*/ 	.word	0x0001d370


	//   ....[126]....
        /*0a08*/ 	.word	0x0001d3f0


	//   ....[127]....
        /*0a0c*/ 	.word	0x0001d470


	//   ....[128]....
        /*0a10*/ 	.word	0x0001d4f0


	//   ....[129]....
        /*0a14*/ 	.word	0x0001d580


	//   ....[130]....
        /*0a18*/ 	.word	0x0001d620


	//   ....[131]....
        /*0a1c*/ 	.word	0x0001d6d0


	//   ....[132]....
        /*0a20*/ 	.word	0x0001d750


	//   ....[133]....
        /*0a24*/ 	.word	0x0001d7d0


	//   ....[134]....
        /*0a28*/ 	.word	0x0001d850


	//   ....[135]....
        /*0a2c*/ 	.word	0x0001d8e0


	//   ....[136]....
        /*0a30*/ 	.word	0x0001d960


	//   ....[137]....
        /*0a34*/ 	.word	0x0001da10


	//   ....[138]....
        /*0a38*/ 	.word	0x0001da60


	//   ....[139]....
        /*0a3c*/ 	.word	0x0001db20


	//   ....[140]....
        /*0a40*/ 	.word	0x0001dc50


	//----- nvinfo : EIATTR_REG_RECONFIG
	.align		4
.L_1065:
        /*0a44*/ 	.byte	0x01, 0x54
	.zero		2


	//----- nvinfo : EIATTR_SYSCALL_OFFSETS
	.align		4
        /*0a48*/ 	.byte	0x04, 0x46
        /*0a4a*/ 	.short	(.L_1067 - .L_1066)


	//   ....[0]....
.L_1066:
        /*0a4c*/ 	.word	0x00004110


	//   ....[1]....
        /*0a50*/ 	.word	0x00014a60


	//   ....[2]....
        /*0a54*/ 	.word	0x00014bb0


	//   ....[3]....
        /*0a58*/ 	.word	0x00014cb0


	//   ....[4]....
        /*0a5c*/ 	.word	0x000154f0


	//   ....[5]....
        /*0a60*/ 	.word	0x00015e30


	//----- nvinfo : EIATTR_MBARRIER_INSTR_OFFSETS
	.align		4
.L_1067:
        /*0a64*/ 	.byte	0x04, 0x39
        /*0a66*/ 	.short	(.L_1069 - .L_1068)


	//   ....[0]....
.L_1068:
        /*0a68*/ 	.word	0x00000280
        /*0a6c*/ 	.word	0x000000ff
        /*0a70*/ 	.word	0x00038800
        /*0a74*/ 	.short	0x0100
        /*0a76*/ 	.byte	0x08
	.zero		1


	//   ....[1]....
        /*0a78*/ 	.word	0x00000290
        /*0a7c*/ 	.word	0x000000ff
        /*0a80*/ 	.word	0x00038810
        /*0a84*/ 	.short	0x0100
        /*0a86*/ 	.byte	0x08
	.zero		1


	//   ....[2]....
        /*0a88*/ 	.word	0x000002a0
        /*0a8c*/ 	.word	0x000000ff
        /*0a90*/ 	.word	0x00038820
        /*0a94*/ 	.short	0x0100
        /*0a96*/ 	.byte	0x08
	.zero		1


	//   ....[3]....
        /*0a98*/ 	.word	0x00000350
        /*0a9c*/ 	.word	0x000000ff
        /*0aa0*/ 	.word	0x00038830
        /*0aa4*/ 	.short	0x0100
        /*0aa6*/ 	.byte	0x06
	.zero		1


	//   ....[4]....
        /*0aa8*/ 	.word	0x00000360
        /*0aac*/ 	.word	0x000000ff
        /*0ab0*/ 	.word	0x00038840
        /*0ab4*/ 	.short	0x0100
        /*0ab6*/ 	.byte	0x06
	.zero		1


	//   ....[5]....
        /*0ab8*/ 	.word	0x00000370
        /*0abc*/ 	.word	0x000000ff
        /*0ac0*/ 	.word	0x00038838
        /*0ac4*/ 	.short	0x0100
        /*0ac6*/ 	.byte	0x06
	.zero		1


	//   ....[6]....
        /*0ac8*/ 	.word	0x00000380
        /*0acc*/ 	.word	0x000000ff
        /*0ad0*/ 	.word	0x00038848
        /*0ad4*/ 	.short	0x0100
        /*0ad6*/ 	.byte	0x06
	.zero		1


	//   ....[7]....
        /*0ad8*/ 	.word	0x000004b0
        /*0adc*/ 	.word	0x000000ff
        /*0ae0*/ 	.word	0x00038850
        /*0ae4*/ 	.short	0x0100
        /*0ae6*/ 	.byte	0x08
	.zero		1


	//   ....[8]....
        /*0ae8*/ 	.word	0x000004c0
        /*0aec*/ 	.word	0x000000ff
        /*0af0*/ 	.word	0x00038860
        /*0af4*/ 	.short	0x0100
        /*0af6*/ 	.byte	0x08
	.zero		1


	//   ....[9]....
        /*0af8*/ 	.word	0x000004d0
        /*0afc*/ 	.word	0x000000ff
        /*0b00*/ 	.word	0x00038858
        /*0b04*/ 	.short	0x0100
        /*0b06*/ 	.byte	0x08
	.zero		1


	//   ....[10]....
        /*0b08*/ 	.word	0x000004e0
        /*0b0c*/ 	.word	0x000000ff
        /*0b10*/ 	.word	0x00038868
        /*0b14*/ 	.short	0x0100
        /*0b16*/ 	.byte	0x08
	.zero		1


	//   ....[11]....
        /*0b18*/ 	.word	0x000005d0
        /*0b1c*/ 	.word	0x000000ff
        /*0b20*/ 	.word	0x00038870
        /*0b24*/ 	.short	0x0100
        /*0b26*/ 	.byte	0x06
	.zero		1


	//   ....[12]....
        /*0b28*/ 	.word	0x000005e0
        /*0b2c*/ 	.word	0x000000ff
        /*0b30*/ 	.word	0x00038880
        /*0b34*/ 	.short	0x0100
        /*0b36*/ 	.byte	0x06
	.zero		1


	//   ....[13]....
        /*0b38*/ 	.word	0x000005f0
        /*0b3c*/ 	.word	0x000000ff
        /*0b40*/ 	.word	0x00038878
        /*0b44*/ 	.short	0x0100
        /*0b46*/ 	.byte	0x06
	.zero		1


	//   ....[14]....
        /*0b48*/ 	.word	0x00000600
        /*0b4c*/ 	.word	0x000000ff
        /*0b50*/ 	.word	0x00038888
        /*0b54*/ 	.short	0x0100
        /*0b56*/ 	.byte	0x06
	.zero		1


	//   ....[15]....
        /*0b58*/ 	.word	0x00000730
        /*0b5c*/ 	.word	0x000000ff
        /*0b60*/ 	.word	0x00038890
        /*0b64*/ 	.short	0x0100
        /*0b66*/ 	.byte	0x08
	.zero		1


	//   ....[16]....
        /*0b68*/ 	.word	0x00000740
        /*0b6c*/ 	.word	0x000000ff
        /*0b70*/ 	.word	0x000388a0
        /*0b74*/ 	.short	0x0100
        /*0b76*/ 	.byte	0x08
	.zero		1


	//   ....[17]....
        /*0b78*/ 	.word	0x00000750
        /*0b7c*/ 	.word	0x000000ff
        /*0b80*/ 	.word	0x00038898
        /*0b84*/ 	.short	0x0100
        /*0b86*/ 	.byte	0x08
	.zero		1


	//   ....[18]....
        /*0b88*/ 	.word	0x00000760
        /*0b8c*/ 	.word	0x000000ff
        /*0b90*/ 	.word	0x000388a8
        /*0b94*/ 	.short	0x0100
        /*0b96*/ 	.byte	0x08
	.zero		1


	//   ....[19]....
        /*0b98*/ 	.word	0x00000890
        /*0b9c*/ 	.word	0x000000ff
        /*0ba0*/ 	.word	0x000388b0
        /*0ba4*/ 	.short	0x0100
        /*0ba6*/ 	.byte	0x08
	.zero		1


	//   ....[20]....
        /*0ba8*/ 	.word	0x000008a0
        /*0bac*/ 	.word	0x000000ff
        /*0bb0*/ 	.word	0x000388c0
        /*0bb4*/ 	.short	0x0100
        /*0bb6*/ 	.byte	0x08
	.zero		1


	//   ....[21]....
        /*0bb8*/ 	.word	0x000008b0
        /*0bbc*/ 	.word	0x000000ff
        /*0bc0*/ 	.word	0x000388b8
        /*0bc4*/ 	.short	0x0100
        /*0bc6*/ 	.byte	0x08
	.zero		1


	//   ....[22]....
        /*0bc8*/ 	.word	0x000008c0
        /*0bcc*/ 	.word	0x000000ff
        /*0bd0*/ 	.word	0x000388c8
        /*0bd4*/ 	.short	0x0100
        /*0bd6*/ 	.byte	0x08
	.zero		1


	//   ....[23]....
        /*0bd8*/ 	.word	0x00002350
        /*0bdc*/ 	.word	0x00000004
        /*0be0*/ 	.word	0x00000000
        /*0be4*/ 	.short	0x0101
        /*0be6*/ 	.byte	0x3f
	.zero		1


	//   ....[24]....
        /*0be8*/ 	.word	0x00002e40
        /*0bec*/ 	.word	0x00000004
        /*0bf0*/ 	.word	0x00000000
        /*0bf4*/ 	.short	0x0101
        /*0bf6*/ 	.byte	0x3f
	.zero		1


	//   ....[25]....
        /*0bf8*/ 	.word	0x000041c0
        /*0bfc*/ 	.word	0x00000010
        /*0c00*/ 	.word	0x00038800
        /*0c04*/ 	.short	0x010a
        /*0c06*/ 	.byte	0x3f
	.zero		1


	//   ....[26]....
        /*0c08*/ 	.word	0x00004230
        /*0c0c*/ 	.word	0x00000009
        /*0c10*/ 	.word	0x00038830
        /*0c14*/ 	.short	0x010a
        /*0c16*/ 	.byte	0x3f
	.zero		1


	//   ....[27]....
        /*0c18*/ 	.word	0x000042a0
        /*0c1c*/ 	.word	0x00000009
        /*0c20*/ 	.word	0x00038830
        /*0c24*/ 	.short	0x010a
        /*0c26*/ 	.byte	0x3f
	.zero		1


	//   ....[28]....
        /*0c28*/ 	.word	0x00004520
        /*0c2c*/ 	.word	0x00000010
        /*0c30*/ 	.word	0x00038810
        /*0c34*/ 	.short	0x010a
        /*0c36*/ 	.byte	0x3f
	.zero		1


	//   ....[29]....
        /*0c38*/ 	.word	0x00004560
        /*0c3c*/ 	.word	0x00000009
        /*0c40*/ 	.word	0x00038850
        /*0c44*/ 	.short	0x010a
        /*0c46*/ 	.byte	0x3f
	.zero		1


	//   ....[30]....
        /*0c48*/ 	.word	0x00004630
        /*0c4c*/ 	.word	0x00000009
        /*0c50*/ 	.word	0x00038850
        /*0c54*/ 	.short	0x010a
        /*0c56*/ 	.byte	0x3f
	.zero		1


	//   ....[31]....
        /*0c58*/ 	.word	0x00006a90
        /*0c5c*/ 	.word	0x00000006
        /*0c60*/ 	.word	0x00000000
        /*0c64*/ 	.short	0x0101
        /*0c66*/ 	.byte	0x3f
	.zero		1


	//   ....[32]....
        /*0c68*/ 	.word	0x00007190
        /*0c6c*/ 	.word	0x00000009
        /*0c70*/ 	.word	0x00000000
        /*0c74*/ 	.short	0x0101
        /*0c76*/ 	.byte	0x3f
	.zero		1


	//   ....[33]....
        /*0c78*/ 	.word	0x000072b0
        /*0c7c*/ 	.word	0x00000009
        /*0c80*/ 	.word	0x00038830
        /*0c84*/ 	.short	0x010a
        /*0c86*/ 	.byte	0x3f
	.zero		1


	//   ....[34]....
        /*0c88*/ 	.word	0x00007300
        /*0c8c*/ 	.word	0x00000009
        /*0c90*/ 	.word	0x00038830
        /*0c94*/ 	.short	0x010a
        /*0c96*/ 	.byte	0x3f
	.zero		1


	//   ....[35]....
        /*0c98*/ 	.word	0x00007480
        /*0c9c*/ 	.word	0x00000009
        /*0ca0*/ 	.word	0x00038850
        /*0ca4*/ 	.short	0x010a
        /*0ca6*/ 	.byte	0x3f
	.zero		1


	//   ....[36]....
        /*0ca8*/ 	.word	0x000074c0
        /*0cac*/ 	.word	0x00000009
        /*0cb0*/ 	.word	0x00038850
        /*0cb4*/ 	.short	0x010a
        /*0cb6*/ 	.byte	0x3f
	.zero		1


	//   ....[37]....
        /*0cb8*/ 	.word	0x00009800
        /*0cbc*/ 	.word	0x0000000b
        /*0cc0*/ 	.word	0x00000000
        /*0cc4*/ 	.short	0x0101
        /*0cc6*/ 	.byte	0x3f
	.zero		1


	//   ....[38]....
        /*0cc8*/ 	.word	0x0000a7d0
        /*0ccc*/ 	.word	0x00000009
        /*0cd0*/ 	.word	0x00000000
        /*0cd4*/ 	.short	0x0101
        /*0cd6*/ 	.byte	0x3f
	.zero		1


	//   ....[39]....
        /*0cd8*/ 	.word	0x0000a920
        /*0cdc*/ 	.word	0x00000009
        /*0ce0*/ 	.word	0x00038830
        /*0ce4*/ 	.short	0x010a
        /*0ce6*/ 	.byte	0x3f
	.zero		1


	//   ....[40]....
        /*0ce8*/ 	.word	0x0000a970
        /*0cec*/ 	.word	0x00000009
        /*0cf0*/ 	.word	0x00038830
        /*0cf4*/ 	.short	0x010a
        /*0cf6*/ 	.byte	0x3f
	.zero		1


	//   ....[41]....
        /*0cf8*/ 	.word	0x0000aaf0
        /*0cfc*/ 	.word	0x00000009
        /*0d00*/ 	.word	0x00038850
        /*0d04*/ 	.short	0x010a
        /*0d06*/ 	.byte	0x3f
	.zero		1


	//   ....[42]....
        /*0d08*/ 	.word	0x0000ab30
        /*0d0c*/ 	.word	0x00000009
        /*0d10*/ 	.word	0x00038850
        /*0d14*/ 	.short	0x010a
        /*0d16*/ 	.byte	0x3f
	.zero		1


	//   ....[43]....
        /*0d18*/ 	.word	0x0000cd10
        /*0d1c*/ 	.word	0x00000099
        /*0d20*/ 	.word	0x00000000
        /*0d24*/ 	.short	0x0101
        /*0d26*/ 	.byte	0x3f
	.zero		1


	//   ....[44]....
        /*0d28*/ 	.word	0x0000d940
        /*0d2c*/ 	.word	0x00000009
        /*0d30*/ 	.word	0x00000000
        /*0d34*/ 	.short	0x0101
        /*0d36*/ 	.byte	0x3f
	.zero		1


	//   ....[45]....
        /*0d38*/ 	.word	0x000101e0
        /*0d3c*/ 	.word	0x00000008
        /*0d40*/ 	.word	0x00000000
        /*0d44*/ 	.short	0x0101
        /*0d46*/ 	.byte	0x3f
	.zero		1


	//   ....[46]....
        /*0d48*/ 	.word	0x00010ad0
        /*0d4c*/ 	.word	0x00000008
        /*0d50*/ 	.word	0x00000000
        /*0d54*/ 	.short	0x0101
        /*0d56*/ 	.byte	0x3f
	.zero		1


	//   ....[47]....
        /*0d58*/ 	.word	0x000150a0
        /*0d5c*/ 	.word	0x00000000
        /*0d60*/ 	.word	0x00038840
        /*0d64*/ 	.short	0x010a
        /*0d66*/ 	.byte	0x3f
	.zero		1


	//   ....[48]....
        /*0d68*/ 	.word	0x00015be0
        /*0d6c*/ 	.word	0x00000012
        /*0d70*/ 	.word	0x00038800
        /*0d74*/ 	.short	0x0107
        /*0d76*/ 	.byte	0x3f
	.zero		1


	//   ....[49]....
        /*0d78*/ 	.word	0x00015c80
        /*0d7c*/ 	.word	0x00000012
        /*0d80*/ 	.word	0x00038800
        /*0d84*/ 	.short	0x0101
        /*0d86*/ 	.byte	0x3f
	.zero		1


	//   ....[50]....
        /*0d88*/ 	.word	0x00016bb0
        /*0d8c*/ 	.word	0x00000012
        /*0d90*/ 	.word	0x00038810
        /*0d94*/ 	.short	0x0107
        /*0d96*/ 	.byte	0x3f
	.zero		1


	//   ....[51]....
        /*0d98*/ 	.word	0x00016cb0
        /*0d9c*/ 	.word	0x00000012
        /*0da0*/ 	.word	0x00038810
        /*0da4*/ 	.short	0x0101
        /*0da6*/ 	.byte	0x3f
	.zero		1


	//   ....[52]....
        /*0da8*/ 	.word	0x00016cd0
        /*0dac*/ 	.word	0x00000012
        /*0db0*/ 	.word	0x00038820
        /*0db4*/ 	.short	0x010a
        /*0db6*/ 	.byte	0x3f
	.zero		1


	//   ....[53]....
        /*0db8*/ 	.word	0x00016db0
        /*0dbc*/ 	.word	0x00000000
        /*0dc0*/ 	.word	0x00038860
        /*0dc4*/ 	.short	0x010a
        /*0dc6*/ 	.byte	0x3f
	.zero		1


	//   ....[54]....
        /*0dc8*/ 	.word	0x00017a40
        /*0dcc*/ 	.word	0x00000003
        /*0dd0*/ 	.word	0x00038840
        /*0dd4*/ 	.short	0x010a
        /*0dd6*/ 	.byte	0x3f
	.zero		1


	//   ....[55]....
        /*0dd8*/ 	.word	0x00017ca0
        /*0ddc*/ 	.word	0x00000003
        /*0de0*/ 	.word	0x00038860
        /*0de4*/ 	.short	0x010a
        /*0de6*/ 	.byte	0x3f
	.zero		1


	//   ....[56]....
        /*0de8*/ 	.word	0x00018860
        /*0dec*/ 	.word	0x00000004
        /*0df0*/ 	.word	0x00038840
        /*0df4*/ 	.short	0x010a
        /*0df6*/ 	.byte	0x3f
	.zero		1


	//   ....[57]....
        /*0df8*/ 	.word	0x00018ab0
        /*0dfc*/ 	.word	0x00000004
        /*0e00*/ 	.word	0x00038860
        /*0e04*/ 	.short	0x010a
        /*0e06*/ 	.byte	0x3f
	.zero		1


	//   ....[58]....
        /*0e08*/ 	.word	0x000195f0
        /*0e0c*/ 	.word	0x00000004
        /*0e10*/ 	.word	0x00038840
        /*0e14*/ 	.short	0x010a
        /*0e16*/ 	.byte	0x3f
	.zero		1


	//   ....[59]....
        /*0e18*/ 	.word	0x00019850
        /*0e1c*/ 	.word	0x00000004
        /*0e20*/ 	.word	0x00038860
        /*0e24*/ 	.short	0x010a
        /*0e26*/ 	.byte	0x3f
	.zero		1


	//   ....[60]....
        /*0e28*/ 	.word	0x0001b5d0
        /*0e2c*/ 	.word	0x00000000
        /*0e30*/ 	.word	0x00038820
        /*0e34*/ 	.short	0x010a
        /*0e36*/ 	.byte	0x3f
	.zero		1


	//   ....[61]....
        /*0e38*/ 	.word	0x0001b790
        /*0e3c*/ 	.word	0x00000006
        /*0e40*/ 	.word	0x00000000
        /*0e44*/ 	.short	0x010a
        /*0e46*/ 	.byte	0x3f
	.zero		1


	//   ....[62]....
        /*0e48*/ 	.word	0x0001b800
        /*0e4c*/ 	.word	0x00000007
        /*0e50*/ 	.word	0x00000000
        /*0e54*/ 	.short	0x010a
        /*0e56*/ 	.byte	0x3f
	.zero		1


	//   ....[63]....
        /*0e58*/ 	.word	0x0001b870
        /*0e5c*/ 	.word	0x00000004
        /*0e60*/ 	.word	0x00000000
        /*0e64*/ 	.short	0x010a
        /*0e66*/ 	.byte	0x3f
	.zero		1


	//   ....[64]....
        /*0e68*/ 	.word	0x0001b8a0
        /*0e6c*/ 	.word	0x00000003
        /*0e70*/ 	.word	0x00000000
        /*0e74*/ 	.short	0x010a
        /*0e76*/ 	.byte	0x3f
	.zero		1


	//   ....[65]....
        /*0e78*/ 	.word	0x0001b900
        /*0e7c*/ 	.word	0x00000010
        /*0e80*/ 	.word	0x00038800
        /*0e84*/ 	.short	0x010a
        /*0e86*/ 	.byte	0x3f
	.zero		1


	//   ....[66]....
        /*0e88*/ 	.word	0x0001b950
        /*0e8c*/ 	.word	0x00000009
        /*0e90*/ 	.word	0x00038830
        /*0e94*/ 	.short	0x010a
        /*0e96*/ 	.byte	0x3f
	.zero		1


	//   ....[67]....
        /*0e98*/ 	.word	0x0001b9a0
        /*0e9c*/ 	.word	0x00000010
        /*0ea0*/ 	.word	0x00038810
        /*0ea4*/ 	.short	0x010a
        /*0ea6*/ 	.byte	0x3f
	.zero		1


	//   ....[68]....
        /*0ea8*/ 	.word	0x0001b9f0
        /*0eac*/ 	.word	0x00000009
        /*0eb0*/ 	.word	0x00038850
        /*0eb4*/ 	.short	0x010a
        /*0eb6*/ 	.byte	0x3f
	.zero		1


	//   ....[69]....
        /*0eb8*/ 	.word	0x0001ba40
        /*0ebc*/ 	.word	0x00000009
        /*0ec0*/ 	.word	0x00038830
        /*0ec4*/ 	.short	0x010a
        /*0ec6*/ 	.byte	0x3f
	.zero		1


	//   ....[70]....
        /*0ec8*/ 	.word	0x0001ba90
        /*0ecc*/ 	.word	0x00000009
        /*0ed0*/ 	.word	0x00038850
        /*0ed4*/ 	.short	0x010a
        /*0ed6*/ 	.byte	0x3f
	.zero		1


	//   ....[71]....
        /*0ed8*/ 	.word	0x0001bae0
        /*0edc*/ 	.word	0x00000009
        /*0ee0*/ 	.word	0x00038830
        /*0ee4*/ 	.short	0x010a
        /*0ee6*/ 	.byte	0x3f
	.zero		1


	//   ....[72]....
        /*0ee8*/ 	.word	0x0001bb30
        /*0eec*/ 	.word	0x00000009
        /*0ef0*/ 	.word	0x00038850
        /*0ef4*/ 	.short	0x010a
        /*0ef6*/ 	.byte	0x3f
	.zero		1


	//   ....[73]....
        /*0ef8*/ 	.word	0x0001bcd0
        /*0efc*/ 	.word	0x00000000
        /*0f00*/ 	.word	0x00038840
        /*0f04*/ 	.short	0x010a
        /*0f06*/ 	.byte	0x3f
	.zero		1


	//   ....[74]....
        /*0f08*/ 	.word	0x0001cdd0
        /*0f0c*/ 	.word	0x00000012
        /*0f10*/ 	.word	0x00038820
        /*0f14*/ 	.short	0x010a
        /*0f16*/ 	.byte	0x3f
	.zero		1


	//   ....[75]....
        /*0f18*/ 	.word	0x0001ce20
        /*0f1c*/ 	.word	0x00000000
        /*0f20*/ 	.word	0x00038860
        /*0f24*/ 	.short	0x010a
        /*0f26*/ 	.byte	0x3f
	.zero		1


	//   ....[76]....
        /*0f28*/ 	.word	0x0001ce70
        /*0f2c*/ 	.word	0x00000003
        /*0f30*/ 	.word	0x00038840
        /*0f34*/ 	.short	0x010a
        /*0f36*/ 	.byte	0x3f
	.zero		1


	//   ....[77]....
        /*0f38*/ 	.word	0x0001cec0
        /*0f3c*/ 	.word	0x00000003
        /*0f40*/ 	.word	0x00038860
        /*0f44*/ 	.short	0x010a
        /*0f46*/ 	.byte	0x3f
	.zero		1


	//   ....[78]....
        /*0f48*/ 	.word	0x0001cf10
        /*0f4c*/ 	.word	0x00000004
        /*0f50*/ 	.word	0x00038840
        /*0f54*/ 	.short	0x010a
        /*0f56*/ 	.byte	0x3f
	.zero		1


	//   ....[79]....
        /*0f58*/ 	.word	0x0001cf60
        /*0f5c*/ 	.word	0x00000004
        /*0f60*/ 	.word	0x00038860
        /*0f64*/ 	.short	0x010a
        /*0f66*/ 	.byte	0x3f
	.zero		1


	//   ....[80]....
        /*0f68*/ 	.word	0x0001cfb0
        /*0f6c*/ 	.word	0x00000004
        /*0f70*/ 	.word	0x00038840
        /*0f74*/ 	.short	0x010a
        /*0f76*/ 	.byte	0x3f
	.zero		1


	//   ....[81]....
        /*0f78*/ 	.word	0x0001d000
        /*0f7c*/ 	.word	0x00000004
        /*0f80*/ 	.word	0x00038860
        /*0f84*/ 	.short	0x010a
        /*0f86*/ 	.byte	0x3f
	.zero		1


	//   ....[82]....
        /*0f88*/ 	.word	0x0001db70
        /*0f8c*/ 	.word	0x00000000
        /*0f90*/ 	.word	0x00038820
        /*0f94*/ 	.short	0x010a
        /*0f96*/ 	.byte	0x3f
	.zero		1


	//   ....[83]....
        /*0f98*/ 	.word	0x0001dd10
        /*0f9c*/ 	.word	0x00000006
        /*0fa0*/ 	.word	0x00000000
        /*0fa4*/ 	.short	0x010a
        /*0fa6*/ 	.byte	0x3f
	.zero		1


	//   ....[84]....
        /*0fa8*/ 	.word	0x0001dd60
        /*0fac*/ 	.word	0x00000007
        /*0fb0*/ 	.word	0x00000000
        /*0fb4*/ 	.short	0x010a
        /*0fb6*/ 	.byte	0x3f
	.zero		1


	//   ....[85]....
        /*0fb8*/ 	.word	0x0001ddb0
        /*0fbc*/ 	.word	0x00000004
        /*0fc0*/ 	.word	0x00000000
        /*0fc4*/ 	.short	0x010a
        /*0fc6*/ 	.byte	0x3f
	.zero		1


	//----- nvinfo : EIATTR_NUM_MBARRIERS
	.align		4
.L_1069:
        /*0fc8*/ 	.byte	0x03, 0x38
        /*0fca*/ 	.short	0x0017


	//----- nvinfo : EIATTR_EXIT_INSTR_OFFSETS
	.align		4
        /*0fcc*/ 	.byte	0x04, 0x1c
        /*0fce*/ 	.short	(.L_1071 - .L_1070)


	//   ....[0]....
.L_1070:
        /*0fd0*/ 	.word	0x00000a70


	//   ....[1]....
        /*0fd4*/ 	.word	0x00012c90


	//   ....[2]....
        /*0fd8*/ 	.word	0x0001b8f0


	//----- nvinfo : EIATTR_MAX_THREADS
	.align		4
.L_1071:
        /*0fdc*/ 	.byte	0x04, 0x05
        /*0fde*/ 	.short	(.L_1073 - .L_1072)
.L_1072:
        /*0fe0*/ 	.word	0x00000180
        /*0fe4*/ 	.word	0x00000001
        /*0fe8*/ 	.word	0x00000001


	//----- nvinfo : EIATTR_CRS_STACK_SIZE
	.align		4
.L_1073:
        /*0fec*/ 	.byte	0x04, 0x1e
        /*0fee*/ 	.short	(.L_1075 - .L_1074)
.L_1074:
        /*0ff0*/ 	.word	0x00000000


	//----- nvinfo : EIATTR_CBANK_PARAM_SIZE
	.align		4
.L_1075:
        /*0ff4*/ 	.byte	0x03, 0x19
        /*0ff6*/ 	.short	0x0bf0


	//----- nvinfo : EIATTR_PARAM_CBANK
	.align		4
        /*0ff8*/ 	.byte	0x04, 0x0a
        /*0ffa*/ 	.short	(.L_1077 - .L_1076)
	.align		4
.L_1076:
        /*0ffc*/ 	.word	index@(.nv.constant0._ZN7cutlass13device_kernelIN5flash11enable_sm90INS1_16FlashAttnFwdSm90INS1_25CollectiveMainloopFwdSm90ILi2EN4cute5tupleIJNS5_1CILi1EEES8_S8_EEENS6_IJNS7_ILi64EEESA_SA_EEELi512ENS_6half_tEfNS_4arch4Sm90ELb1ELb0ELb1ELb1ELb0ELb0ELb1ELb0ELb0ELb1ELb1ELb0EEENS1_21CollectiveEpilogueFwdINS6_IJSA_NS7_ILi512EEESA_EEES9_SC_SE_Li256ELb1ELb1ELb1ELb0EEENS1_36VarlenDynamicPersistentTileSchedulerILi64ELi64ELi256ELi128ELb1ELb1ELb1ELb1ELb1ELb1EEEEEEEEEvNT_6ParamsE)
        /*1000*/ 	.short	0x0210
        /*1002*/ 	.short	0x0bf0


	//----- nvinfo : EIATTR_SW_WAR
	.align		4
.L_1077:
        /*1004*/ 	.byte	0x04, 0x36
        /*1006*/ 	.short	(.L_1079 - .L_1078)
.L_1078:
        /*1008*/ 	.word	0x00000008
.L_1079:


//--------------------- .nv.info._ZN7cutlass13device_kernelIN5flash11enable_sm90INS1_16FlashAttnFwdSm90INS1_25CollectiveMainloopFwdSm90ILi2EN4cute5tupleIJNS5_1CILi1EEES8_S8_EEENS6_IJNS7_ILi64EEESA_SA_EEELi512ENS_6half_tEfNS_4arch4Sm90ELb1ELb0ELb1ELb1ELb0ELb1ELb1ELb0ELb0ELb1ELb1ELb0EEENS1_21CollectiveEpilogueFwdINS6_IJSA_NS7_ILi512EEESA_EEES9_SC_SE_Li256ELb1ELb1ELb1ELb0EEENS1_36VarlenDynamicPersistentTileSchedulerILi64ELi64ELi256ELi128ELb1ELb1ELb1ELb1ELb1ELb1EEEEEEEEEvNT_6ParamsE --------------------------
	.section	.nv.info._ZN7cutlass13device_kernelIN5flash11enable_sm90INS1_16FlashAttnFwdSm90INS1_25CollectiveMainloopFwdSm90ILi2EN4cute5tupleIJNS5_1CILi1EEES8_S8_EEENS6_IJNS7_ILi64EEESA_SA_EEELi512ENS_6half_tEfNS_4arch4Sm90ELb1ELb0ELb1ELb1ELb0ELb1ELb1ELb0ELb0ELb1ELb1ELb0EEENS1_21CollectiveEpilogueFwdINS6_IJSA_NS7_ILi512EEESA_EEES9_SC_SE_Li256ELb1ELb1ELb1ELb0EEENS1_36VarlenDynamicPersistentTileSchedulerILi64ELi64ELi256ELi128ELb1ELb1ELb1ELb1ELb1ELb1EEEEEEEEEvNT_6ParamsE,"",@"SHT_CUDA_INFO"
	.sectionflags	@""
	.align	4


	//----- nvinfo : EIATTR_CUDA_API_VERSION
	.align		4
        /*0000*/ 	.byte	0x04, 0x37
        /*0002*/ 	.short	(.L_1081 - .L_1080)
.L_1080:
        /*0004*/ 	.word	0x00000082


	//----- nvinfo : EIATTR_KPARAM_INFO
	.align		4
.L_1081:
        /*0008*/ 	.byte	0x04, 0x17
        /*000a*/ 	.short	(.L_1083 - .L_1082)
.L_1082:
        /*000c*/ 	.word	0x00000000
        /*0010*/ 	.short	0x0000
        /*0012*/ 	.short	0x0070
        /*0014*/ 	.byte	0x00, 0xf0, 0x01, 0x2e


	//----- nvinfo : EIATTR_SPARSE_MMA_MASK
	.align		4
.L_1083:
        /*0018*/ 	.byte	0x03, 0x50
        /*001a*/ 	.short	0x0000


	//----- nvinfo : EIATTR_MAXREG_COUNT
	.align		4
        /*001c*/ 	.byte	0x03, 0x1b
        /*001e*/ 	.short	0x00a8


	//----- nvinfo : EIATTR_NUM_BARRIERS
	.align		4
        /*0020*/ 	.byte	0x02, 0x4c
        /*0022*/ 	.byte	0x10
	.zero		1


	//----- nvinfo : EIATTR_EXTERNS
	.align		4
        /*0024*/ 	.byte	0x04, 0x0f
        /*0026*/ 	.short	(.L_1085 - .L_1084)


	//   ....[0]....
	.align		4
.L_1084:
        /*0028*/ 	.word	index@(__assertfail)


	//----- nvinfo : EIATTR_ANNOTATIONS
	.align		4
.L_1085:
        /*002c*/ 	.byte	0x04, 0x55
        /*002e*/ 	.short	(.L_1087 - .L_1086)


	//   ....[0]....
.L_1086:
        /* <DEDUP_REMOVED lines=104> */


	//----- nvinfo : EIATTR_MERCURY_ISA_VERSION
	.align		4
.L_1087:
        /*0698*/ 	.byte	0x03, 0x5f
        /*069a*/ 	.short	0x0101


	//----- nvinfo : EIATTR_UNUSED_LOAD_BYTE_OFFSET
	.align		4
        /*069c*/ 	.byte	0x04, 0x44
        /*069e*/ 	.short	(.L_1089 - .L_1088)


	//   ....[0]....
.L_1088:
        /*06a0*/ 	.word	0x00000ab0
        /*06a4*/ 	.word	0x0000fff0


	//   ....[1]....
        /*06a8*/ 	.word	0x000152c0
        /*06ac*/ 	.word	0x0000fff0


	//----- nvinfo : EIATTR_INT_WARP_WIDE_INSTR_OFFSETS
	.align		4
.L_1089:
        /*06b0*/ 	.byte	0x04, 0x31
        /*06b2*/ 	.short	(.L_1091 - .L_1090)


	//   ....[0]....
.L_1090:
        /*06b4*/ 	.word	0x00000190


	//   ....[1]....
        /*06b8*/ 	.word	0x000001d0


	//   ....[2]....
        /*06bc*/ 	.word	0x00000240


	//   ....[3]....
        /*06c0*/ 	.word	0x00000250


	//   ....[4]....
        /*06c4*/ 	.word	0x0001d8a0


	//   ....[5]....
        /*06c8*/ 	.word	0x0001d900


	//   ....[6]....
        /*06cc*/ 	.word	0x00023290


	//   ....[7]....
        /*06d0*/ 	.word	0x000232f0


	//----- nvinfo : EIATTR_COOP_GROUP_MASK_REGIDS
	.align		4
.L_1091:
        /*06d4*/ 	.byte	0x04, 0x29
        /*06d6*/ 	.short	(.L_1093 - .L_1092)


	//   ....[0]....
.L_1092:
        /*06d8*/ 	.word	0xffffffff


	//   ....[1]....
        /*06dc*/ 	.word	0xffffffff


	//   ....[2]....
        /*06e0*/ 	.word	0xffffffff


	//   ....[3]....
        /*06e4*/ 	.word	0xffffffff


	//   ....[4]....
        /*06e8*/ 	.word	0xffffffff


	//   ....[5]....
        /*06ec*/ 	.word	0xffffffff


	//   ....[6]....
        /*06f0*/ 	.word	0xffffffff


	//   ....[7]....
        /*06f4*/ 	.word	0xffffffff


	//   ....[8]....
        /*06f8*/ 	.word	0xffffffff


	//   ....[9]....
        /*06fc*/ 	.word	0xffffffff


	//   ....[10]....
        /*0700*/ 	.word	0xffffffff


	//   ....[11]....
        /*0704*/ 	.word	0xffffffff


	//   ....[12]....
        /*0708*/ 	.word	0xffffffff


	//   ....[13]....
        /*070c*/ 	.word	0xffffffff


	//   ....[14]....
        /*0710*/ 	.word	0xffffffff


	//   ....[15]....
        /*0714*/ 	.word	0xffffffff


	//   ....[16]....
        /*0718*/ 	.word	0xffffffff


	//   ....[17]....
        /*071c*/ 	.word	0xffffffff


	//   ....[18]....
        /*0720*/ 	.word	0xffffffff


	//   ....[19]....
        /*0724*/ 	.word	0xffffffff


	//   ....[20]....
        /*0728*/ 	.word	0xffffffff


	//   ....[21]....
        /*072c*/ 	.word	0xffffffff


	//   ....[22]....
        /*0730*/ 	.word	0xffffffff


	//   ....[23]....
        /*0734*/ 	.word	0xffffffff


	//   ....[24]....
        /*0738*/ 	.word	0xffffffff


	//   ....[25]....
        /*073c*/ 	.word	0xffffffff


	//   ....[26]....
        /*0740*/ 	.word	0xffffffff


	//   ....[27]....
        /*0744*/ 	.word	0xffffffff


	//   ....[28]....
        /*0748*/ 	.word	0xffffffff


	//   ....[29]....
        /*074c*/ 	.word	0xffffffff


	//   ....[30]....
        /*0750*/ 	.word	0xffffffff


	//   ....[31]....
        /*0754*/ 	.word	0xffffffff


	//   ....[32]....
        /*0758*/ 	.word	0xffffffff


	//   ....[33]....
        /*075c*/ 	.word	0xffffffff


	//   ....[34]....
        /*0760*/ 	.word	0xffffffff


	//   ....[35]....
        /*0764*/ 	.word	0xffffffff


	//   ....[36]....
        /*0768*/ 	.word	0xffffffff


	//   ....[37]....
        /*076c*/ 	.word	0xffffffff


	//   ....[38]....
        /*0770*/ 	.word	0xffffffff


	//   ....[39]....
        /*0774*/ 	.word	0xffffffff


	//   ....[40]....
        /*0778*/ 	.word	0xffffffff


	//   ....[41]....
        /*077c*/ 	.word	0xffffffff


	//   ....[42]....
        /*0780*/ 	.word	0xffffffff


	//   ....[43]....
        /*0784*/ 	.word	0xffffffff


	//   ....[44]....
        /*0788*/ 	.word	0xffffffff


	//   ....[45]....
        /*078c*/ 	.word	0xffffffff


	//   ....[46]....
        /*0790*/ 	.word	0xffffffff


	//   ....[47]....
        /*0794*/ 	.word	0xffffffff


	//   ....[48]....
        /*0798*/ 	.word	0xffffffff


	//   ....[49]....
        /*079c*/ 	.word	0xffffffff


	//   ....[50]....
        /*07a0*/ 	.word	0xffffffff


	//   ....[51]....
        /*07a4*/ 	.word	0xffffffff


	//   ....[52]....
        /*07a8*/ 	.word	0xffffffff


	//   ....[53]....
        /*07ac*/ 	.word	0xffffffff


	//   ....[54]....
        /*07b0*/ 	.word	0xffffffff


	//   ....[55]....
        /*07b4*/ 	.word	0xffffffff


	//   ....[56]....
        /*07b8*/ 	.word	0xffffffff


	//   ....[57]....
        /*07bc*/ 	.word	0xffffffff


	//   ....[58]....
        /*07c0*/ 	.word	0xffffffff


	//   ....[59]....
        /*07c4*/ 	.word	0xffffffff


	//   ....[60]....
        /*07c8*/ 	.word	0xffffffff


	//   ....[61]....
        /*07cc*/ 	.word	0xffffffff


	//   ....[62]....
        /*07d0*/ 	.word	0xffffffff


	//   ....[63]....
        /*07d4*/ 	.word	0xffffffff


	//   ....[64]....
        /*07d8*/ 	.word	0xffffffff


	//   ....[65]....
        /*07dc*/ 	.word	0xffffffff


	//   ....[66]....
        /*07e0*/ 	.word	0xffffffff


	//   ....[67]....
        /*07e4*/ 	.word	0xffffffff


	//   ....[68]....
        /*07e8*/ 	.word	0xffffffff


	//   ....[69]....
        /*07ec*/ 	.word	0xffffffff


	//   ....[70]....
        /*07f0*/ 	.word	0xffffffff


	//   ....[71]....
        /*07f4*/ 	.word	0xffffffff


	//   ....[72]....
        /*07f8*/ 	.word	0xffffffff


	//   ....[73]....
        /*07fc*/ 	.word	0xffffffff


	//   ....[74]....
        /*0800*/ 	.word	0xffffffff


	//   ....[75]....
        /*0804*/ 	.word	0xffffffff


	//   ....[76]....
        /*0808*/ 	.word	0xffffffff


	//   ....[77]....
        /*080c*/ 	.word	0xffffffff


	//   ....[78]....
        /*0810*/ 	.word	0xffffffff


	//   ....[79]....
        /*0814*/ 	.word	0xffffffff


	//   ....[80]....
        /*0818*/ 	.word	0xffffffff


	//   ....[81]....
        /*081c*/ 	.word	0xffffffff


	//   ....[82]....
        /*0820*/ 	.word	0xffffffff


	//   ....[83]....
        /*0824*/ 	.word	0xffffffff


	//   ....[84]....
        /*0828*/ 	.word	0xffffffff


	//   ....[85]....
        /*082c*/ 	.word	0xffffffff


	//   ....[86]....
        /*0830*/ 	.word	0xffffffff


	//   ....[87]....
        /*0834*/ 	.word	0xffffffff


	//   ....[88]....
        /*0838*/ 	.word	0xffffffff


	//   ....[89]....
        /*083c*/ 	.word	0xffffffff


	//   ....[90]....
        /*0840*/ 	.word	0xffffffff


	//   ....[91]....
        /*0844*/ 	.word	0xffffffff


	//   ....[92]....
        /*0848*/ 	.word	0xffffffff


	//   ....[93]....
        /*084c*/ 	.word	0xffffffff


	//   ....[94]....
        /*0850*/ 	.word	0xffffffff


	//   ....[95]....
        /*0854*/ 	.word	0xffffffff


	//   ....[96]....
        /*0858*/ 	.word	0xffffffff


	//   ....[97]....
        /*085c*/ 	.word	0xffffffff


	//   ....[98]....
        /*0860*/ 	.word	0xffffffff


	//   ....[99]....
        /*0864*/ 	.word	0xffffffff


	//   ....[100]....
        /*0868*/ 	.word	0xffffffff


	//   ....[101]....
        /*086c*/ 	.word	0xffffffff


	//   ....[102]....
        /*0870*/ 	.word	0xffffffff


	//   ....[103]....
        /*0874*/ 	.word	0xffffffff


	//   ....[104]....
        /*0878*/ 	.word	0xffffffff


	//   ....[105]....
        /*087c*/ 	.word	0xffffffff


	//   ....[106]....
        /*0880*/ 	.word	0xffffffff


	//   ....[107]....
        /*0884*/ 	.word	0xffffffff


	//   ....[108]....
        /*0888*/ 	.word	0xffffffff


	//   ....[109]....
        /*088c*/ 	.word	0xffffffff


	//   ....[110]....
        /*0890*/ 	.word	0xffffffff


	//   ....[111]....
        /*0894*/ 	.word	0xffffffff


	//   ....[112]....
        /*0898*/ 	.word	0xffffffff


	//   ....[113]....
        /*089c*/ 	.word	0xffffffff


	//   ....[114]....
        /*08a0*/ 	.word	0xffffffff


	//   ....[115]....
        /*08a4*/ 	.word	0xffffffff


	//   ....[116]....
        /*08a8*/ 	.word	0xffffffff


	//   ....[117]....
        /*08ac*/ 	.word	0xffffffff


	//   ....[118]....
        /*08b0*/ 	.word	0xffffffff


	//   ....[119]....
        /*08b4*/ 	.word	0xffffffff


	//   ....[120]....
        /*08b8*/ 	.word	0xffffffff


	//   ....[121]....
        /*08bc*/ 	.word	0xffffffff


	//   ....[122]....
        /*08c0*/ 	.word	0x0500000f


	//   ....[123]....
        /*08c4*/ 	.word	0x0500000f


	//   ....[124]....
        /*08c8*/ 	.word	0x0500000f


	//   ....[125]....
        /*08cc*/ 	.word	0x0500000f


	//   ....[126]....
        /*08d0*/ 	.word	0x0500000f


	//   ....[127]....
        /*08d4*/ 	.word	0x0500000f


	//   ....[128]....
        /*08d8*/ 	.word	0x0500000f


	//   ....[129]....
        /*08dc*/ 	.word	0x0500000f


	//   ....[130]....
        /*08e0*/ 	.word	0x0500000f


	//   ....[131]....
        /*08e4*/ 	.word	0x0500000f


	//   ....[132]....
        /*08e8*/ 	.word	0x0500000f


	//   ....[133]....
        /*08ec*/ 	.word	0x0500000f


	//   ....[134]....
        /*08f0*/ 	.word	0x0500000f


	//   ....[135]....
        /*08f4*/ 	.word	0x0500000f


	//   ....[136]....
        /*08f8*/ 	.word	0x0500000f


	//   ....[137]....
        /*08fc*/ 	.word	0x0500000f


	//   ....[138]....
        /*0900*/ 	.word	0x0500000f


	//   ....[139]....
        /*0904*/ 	.word	0x0500000f


	//   ....[140]....
        /*0908*/ 	.word	0x0500000f


	//   ....[141]....
        /*090c*/ 	.word	0x0500000f


	//   ....[142]....
        /*0910*/ 	.word	0x0500000f


	//   ....[143]....
        /*0914*/ 	.word	0x0500000f


	//   ....[144]....
        /*0918*/ 	.word	0x0500000f


	//   ....[145]....
        /*091c*/ 	.word	0x0500000f


	//   ....[146]....
        /*0920*/ 	.word	0x0500000f


	//   ....[147]....
        /*0924*/ 	.word	0x0500000f


	//   ....[148]....
        /*0928*/ 	.word	0x0500000f


	//   ....[149]....
        /*092c*/ 	.word	0x0500000f


	//   ....[150]....
        /*0930*/ 	.word	0x0500000f


	//   ....[151]....
        /*0934*/ 	.word	0x0500000f


	//   ....[152]....
        /*0938*/ 	.word	0x0500000f


	//   ....[153]....
        /*093c*/ 	.word	0x0500000f


	//   ....[154]....
        /*0940*/ 	.word	0x0500000f


	//   ....[155]....
        /*0944*/ 	.word	0x0500000f


	//   ....[156]....
        /*0948*/ 	.word	0x0500000f


	//   ....[157]....
        /*094c*/ 	.word	0x0500000f


	//   ....[158]....
        /*0950*/ 	.word	0x0500000f


	//   ....[159]....
        /*0954*/ 	.word	0x0500000f


	//   ....[160]....
        /*0958*/ 	.word	0x0500000f


	//   ....[161]....
        /*095c*/ 	.word	0x0500000f


	//   ....[162]....
        /*0960*/ 	.word	0x0500000f


	//   ....[163]....
        /*0964*/ 	.word	0x0500000f


	//   ....[164]....
        /*0968*/ 	.word	0x0500000f


	//   ....[165]....
        /*096c*/ 	.word	0x0500000f


	//   ....[166]....
        /*0970*/ 	.word	0x0500000f


	//   ....[167]....
        /*0974*/ 	.word	0x0500000f


	//   ....[168]....
        /*0978*/ 	.word	0x0500000f


	//   ....[169]....
        /*097c*/ 	.word	0x0500000f


	//   ....[170]....
        /*0980*/ 	.word	0x0500000f


	//   ....[171]....
        /*0984*/ 	.word	0x0500000f


	//   ....[172]....
        /*0988*/ 	.word	0x0500000f


	//   ....[173]....
        /*098c*/ 	.word	0x0500000f


	//   ....[174]....
        /*0990*/ 	.word	0x0500000f


	//----- nvinfo : EIATTR_COOP_GROUP_INSTR_OFFSETS
	.align		4
.L_1093:
        /*0994*/ 	.byte	0x04, 0x28
        /*0996*/ 	.short	(.L_1095 - .L_1094)


	//   ....[0]....
.L_1094:
        /*0998*/ 	.word	0x00000070


	//   ....[1]....
        /*099c*/ 	.word	0x000001a0


	//   ....[2]....
        /*09a0*/ 	.word	0x000001f0


	//   ....[3]....
        /*09a4*/ 	.word	0x00000400


	//   ....[4]....
        /*09a8*/ 	.word	0x00000560


	//   ....[5]....
        /*09ac*/ 	.word	0x00000680


	//   ....[6]....
        /*09b0*/ 	.word	0x000007e0


	//   ....[7]....
        /*09b4*/ 	.word	0x000051d0


	//   ....[8]....
        /*09b8*/ 	.word	0x00007130


	//   ....[9]....
        /*09bc*/ 	.word	0x000078a0


	//   ....[10]....
        /*09c0*/ 	.word	0x000078b0


	//   ....[11]....
        /*09c4*/ 	.word	0x000078c0


	//   ....[12]....
        /*09c8*/ 	.word	0x000078d0


	//   ....[13]....
        /*09cc*/ 	.word	0x00007bd0


	//   ....[14]....
        /*09d0*/ 	.word	0x00007be0


	//   ....[15]....
        /*09d4*/ 	.word	0x00007bf0


	//   ....[16]....
        /*09d8*/ 	.word	0x00007c00


	//   ....[17]....
        /*09dc*/ 	.word	0x00008de0


	//   ....[18]....
        /*09e0*/ 	.word	0x00008df0


	//   ....[19]....
        /*09e4*/ 	.word	0x00008e00


	//   ....[20]....
        /*09e8*/ 	.word	0x00008e10


	//   ....[21]....
        /*09ec*/ 	.word	0x00009030


	//   ....[22]....
        /*09f0*/ 	.word	0x00009040


	//   ....[23]....
        /*09f4*/ 	.word	0x00009050


	//   ....[24]....
        /*09f8*/ 	.word	0x00009060


	//   ....[25]....
        /*09fc*/ 	.word	0x0000a800


	//   ....[26]....
        /*0a00*/ 	.word	0x0000bf30


	//   ....[27]....
        /*0a04*/ 	.word	0x0000bf50


	//   ....[28]....
        /*0a08*/ 	.word	0x0000c660


	//   ....[29]....
        /*0a0c*/ 	.word	0x0000c710


	//   ....[30]....
        /*0a10*/ 	.word	0x0000cb20


	//   ....[31]....
        /*0a14*/ 	.word	0x0000cc20


	//   ....[32]....
        /*0a18*/ 	.word	0x0000d510


	//   ....[33]....
        /*0a1c*/ 	.word	0x0000e4a0


	//   ....[34]....
        /*0a20*/ 	.word	0x0000f2c0


	//   ....[35]....
        /*0a24*/ 	.word	0x0000f430


	//   ....[36]....
        /*0a28*/ 	.word	0x0000fa50


	//   ....[37]....
        /*0a2c*/ 	.word	0x0000fb00


	//   ....[38]....
        /*0a30*/ 	.word	0x0000fec0


	//   ....[39]....
        /*0a34*/ 	.word	0x0000ff20


	//   ....[40]....
        /*0a38*/ 	.word	0x000110d0


	//   ....[41]....
        /*0a3c*/ 	.word	0x000120b0


	//   ....[42]....
        /*0a40*/ 	.word	0x00013320


	//   ....[43]....
        /*0a44*/ 	.word	0x000133c0


	//   ....[44]....
        /*0a48*/ 	.word	0x00013590


	//   ....[45]....
        /*0a4c*/ 	.word	0x00013720


	//   ....[46]....
        /*0a50*/ 	.word	0x00014790


	//   ....[47]....
        /*0a54*/ 	.word	0x000147e0


	//   ....[48]....
        /*0a58*/ 	.word	0x00014850


	//   ....[49]....
        /*0a5c*/ 	.word	0x000148d0


	//   ....[50]....
        /*0a60*/ 	.word	0x00014aa0


	//   ....[51]....
        /*0a64*/ 	.word	0x00015fd0


	//   ....[52]....
        /*0a68*/ 	.word	0x00016350


	//   ....[53]....
        /*0a6c*/ 	.word	0x00016360


	//   ....[54]....
        /*0a70*/ 	.word	0x00016370


	//   ....[55]....
        /*0a74*/ 	.word	0x00016380


	//   ....[56]....
        /*0a78*/ 	.word	0x00016fe0


	//   ....[57]....
        /*0a7c*/ 	.word	0x00017020


	//   ....[58]....
        /*0a80*/ 	.word	0x000172b0


	//   ....[59]....
        /*0a84*/ 	.word	0x000172d0


	//   ....[60]....
        /*0a88*/ 	.word	0x00017bb0


	//   ....[61]....
        /*0a8c*/ 	.word	0x00017c00


	//   ....[62]....
        /*0a90*/ 	.word	0x000185b0


	//   ....[63]....
        /*0a94*/ 	.word	0x000185d0


	//   ....[64]....
        /*0a98*/ 	.word	0x000198a0


	//   ....[65]....
        /*0a9c*/ 	.word	0x000198c0


	//   ....[66]....
        /*0aa0*/ 	.word	0x00019af0


	//   ....[67]....
        /*0aa4*/ 	.word	0x00019b10


	//   ....[68]....
        /*0aa8*/ 	.word	0x00019dc0


	//   ....[69]....
        /*0aac*/ 	.word	0x00019fd0


	//   ....[70]....
        /*0ab0*/ 	.word	0x0001a000


	//   ....[71]....
        /*0ab4*/ 	.word	0x0001a030


	//   ....[72]....
        /*0ab8*/ 	.word	0x0001a060


	//   ....[73]....
        /*0abc*/ 	.word	0x0001a090


	//   ....[74]....
        /*0ac0*/ 	.word	0x0001a0c0


	//   ....[75]....
        /*0ac4*/ 	.word	0x0001a260


	//   ....[76]....
        /*0ac8*/ 	.word	0x0001a290


	//   ....[77]....
        /*0acc*/ 	.word	0x0001a2c0


	//   ....[78]....
        /*0ad0*/ 	.word	0x0001a2f0


	//   ....[79]....
        /*0ad4*/ 	.word	0x0001a320


	//   ....[80]....
        /*0ad8*/ 	.word	0x0001a350


	//   ....[81]....
        /*0adc*/ 	.word	0x0001a3f0


	//   ....[82]....
        /*0ae0*/ 	.word	0x0001a420


	//   ....[83]....
        /*0ae4*/ 	.word	0x0001a430


	//   ....[84]....
        /*0ae8*/ 	.word	0x0001a460


	//   ....[85]....
        /*0aec*/ 	.word	0x0001ba70


	//   ....[86]....
        /*0af0*/ 	.word	0x0001de80


	//   ....[87]....
        /*0af4*/ 	.word	0x0001e910


	//   ....[88]....
        /*0af8*/ 	.word	0x0001e940


	//   ....[89]....
        /*0afc*/ 	.word	0x0001e960


	//   ....[90]....
        /*0b00*/ 	.word	0x0001ea10


	//   ....[91]....
        /*0b04*/ 	.word	0x0001eaa0


	//   ....[92]....
        /*0b08*/ 	.word	0x0001eac0


	//   ....[93]....
        /*0b0c*/ 	.word	0x0001eb50


	//   ....[94]....
        /*0b10*/ 	.word	0x0001eb60


	//   ....[95]....
        /*0b14*/ 	.word	0x0001f4f0


	//   ....[96]....
        /*0b18*/ 	.word	0x0001f500


	//   ....[97]....
        /*0b1c*/ 	.word	0x0001f5d0


	//   ....[98]....
        /*0b20*/ 	.word	0x0001f5e0


	//   ....[99]....
        /*0b24*/ 	.word	0x0001f870


	//   ....[100]....
        /*0b28*/ 	.word	0x0001f880


	//   ....[101]....
        /*0b2c*/ 	.word	0x0001f9e0


	//   ....[102]....
        /*0b30*/ 	.word	0x0001f9f0


	//   ....[103]....
        /*0b34*/ 	.word	0x000235b0


	//   ....[104]....
        /*0b38*/ 	.word	0x000235e0


	//   ....[105]....
        /*0b3c*/ 	.word	0x00023640


	//   ....[106]....
        /*0b40*/ 	.word	0x00023670


	//   ....[107]....
        /*0b44*/ 	.word	0x000236a0


	//   ....[108]....
        /*0b48*/ 	.word	0x000236d0


	//   ....[109]....
        /*0b4c*/ 	.word	0x00023700


	//   ....[110]....
        /*0b50*/ 	.word	0x00023730


	//   ....[111]....
        /*0b54*/ 	.word	0x000238f0


	//   ....[112]....
        /*0b58*/ 	.word	0x00023920


	//   ....[113]....
        /*0b5c*/ 	.word	0x00023950


	//   ....[114]....
        /*0b60*/ 	.word	0x00023980


	//   ....[115]....
        /*0b64*/ 	.word	0x000239b0


	//   ....[116]....
        /*0b68*/ 	.word	0x000239e0


	//   ....[117]....
        /*0b6c*/ 	.word	0x00023ab0


	//   ....[118]....
        /*0b70*/ 	.word	0x00023ad0


	//   ....[119]....
        /*0b74*/ 	.word	0x00023ae0


	//   ....[120]....
        /*0b78*/ 	.word	0x00023b60


	//   ....[121]....
        /*0b7c*/ 	.word	0x000246a0


	//   ....[122]....
        /*0b80*/ 	.word	0x00024ae0


	//   ....[123]....
        /*0b84*/ 	.word	0x00024b70


	//   ....[124]....
        /*0b88*/ 	.word	0x00024bc0


	//   ....[125]....
        /*0b8c*/ 	.word	0x00024c10


	//   ....[126]....
        /*0b90*/ 	.word	0x00024cb0


	//   ....[127]....
        /*0b94*/ 	.word	0x00024d40


	//   ....[128]....
        /*0b98*/ 	.word	0x00024d90


	//   ....[129]....
        /*0b9c*/ 	.word	0x00024de0


	//   ....[130]....
        /*0ba0*/ 	.word	0x00024ed0


	//   ....[131]....
        /*0ba4*/ 	.word	0x00024f60


	//   ....[132]....
        /*0ba8*/ 	.word	0x00024fb0


	//   ....[133]....
        /*0bac*/ 	.word	0x00025000


	//   ....[134]....
        /*0bb0*/ 	.word	0x000250a0


	//   ....[135]....
        /*0bb4*/ 	.word	0x00025130


	//   ....[136]....
        /*0bb8*/ 	.word	0x00025180


	//   ....[137]....
        /*0bbc*/ 	.word	0x000251d0


	//   ....[138]....
        /*0bc0*/ 	.word	0x00025530


	//   ....[139]....
        /*0bc4*/ 	.word	0x00025810


	//   ....[140]....
        /*0bc8*/ 	.word	0x00025990


	//   ....[141]....
        /*0bcc*/ 	.word	0x000259f0


	//   ....[142]....
        /*0bd0*/ 	.word	0x00025a80


	//   ....[143]....
        /*0bd4*/ 	.word	0x00025ad0


	//   ....[144]....
        /*0bd8*/ 	.word	0x00025c30


	//   ....[145]....
        /*0bdc*/ 	.word	0x00025cd0


	//   ....[146]....
        /*0be0*/ 	.word	0x00025d80


	//   ....[147]....
        /*0be4*/ 	.word	0x00025e60


	//   ....[148]....
        /*0be8*/ 	.word	0x00026020


	//   ....[149]....
        /*0bec*/ 	.word	0x00026100


	//   ....[150]....
        /*0bf0*/ 	.word	0x00026380


	//   ....[151]....
        /*0bf4*/ 	.word	0x00026490


	//   ....[152]....
        /*0bf8*/ 	.word	0x00026660


	//   ....[153]....
        /*0bfc*/ 	.word	0x00026720


	//   ....[154]....
        /*0c00*/ 	.word	0x00026940


	//   ....[155]....
        /*0c04*/ 	.word	0x00026990


	//   ....[156]....
        /*0c08*/ 	.word	0x00026cc0


	//   ....[157]....
        /*0c0c*/ 	.word	0x00026d60


	//   ....[158]....
        /*0c10*/ 	.word	0x00026f00


	//   ....[159]....
        /*0c14*/ 	.word	0x00026f80


	//   ....[160]....
        /*0c18*/ 	.word	0x00027000


	//   ....[161]....
        /*0c1c*/ 	.word	0x00027080


	//   ....[162]....
        /*0c20*/ 	.word	0x00027100


	//   ....[163]....
        /*0c24*/ 	.word	0x00027190


	//   ....[164]....
        /*0c28*/ 	.word	0x00027230


	//   ....[165]....
        /*0c2c*/ 	.word	0x000272e0


	//   ....[166]....
        /*0c30*/ 	.word	0x00027360


	//   ....[167]....
        /*0c34*/ 	.word	0x000273e0


	//   ....[168]....
        /*0c38*/ 	.word	0x00027460


	//   ....[169]....
        /*0c3c*/ 	.word	0x000274f0


	//   ....[170]....
        /*0c40*/ 	.word	0x00027570


	//   ....[171]....
        /*0c44*/ 	.word	0x00027620


	//   ....[172]....
        /*0c48*/ 	.word	0x00027670


	//   ....[173]....
        /*0c4c*/ 	.word	0x00027730


	//   ....[174]....
        /*0c50*/ 	.word	0x00027860


	//----- nvinfo : EIATTR_REG_RECONFIG
	.align		4
.L_1095:
        /*0c54*/ 	.byte	0x01, 0x54
	.zero		2


	//----- nvinfo : EIATTR_SYSCALL_OFFSETS
	.align		4
        /*0c58*/ 	.byte	0x04, 0x46
        /*0c5a*/ 	.short	(.L_1097 - .L_1096)


	//   ....[0]....
.L_1096:
        /*0c5c*/ 	.word	0x000020d0


	//   ....[1]....
        /*0c60*/ 	.word	0x00002220


	//   ....[2]....
        /*0c64*/ 	.word	0x000072d0


	//   ....[3]....
        /*0c68*/ 	.word	0x000075f0


	//   ....[4]....
        /*0c6c*/ 	.word	0x0001daa0


	//   ....[5]....
        /*0c70*/ 	.word	0x0001dbf0


	//   ....[6]....
        /*0c74*/ 	.word	0x0001dcf0


	//   ....[7]....
        /*0c78*/ 	.word	0x0001e530


	//   ....[8]....
        /*0c7c*/ 	.word	0x0001ee70


	//----- nvinfo : EIATTR_MBARRIER_INSTR_OFFSETS
	.align		4
.L_1097:
        /*0c80*/ 	.byte	0x04, 0x39
        /*0c82*/ 	.short	(.L_1099 - .L_1098)


	//   ....[0]....
.L_1098:
        /*0c84*/ 	.word	0x000002e0
        /*0c88*/ 	.word	0x000000ff
        /*0c8c*/ 	.word	0x00038800
        /*0c90*/ 	.short	0x0100
        /*0c92*/ 	.byte	0x08
	.zero		1


	//   ....[1]....
        /*0c94*/ 	.word	0x000002f0
        /*0c98*/ 	.word	0x000000ff
        /*0c9c*/ 	.word	0x00038810
        /*0ca0*/ 	.short	0x0100
        /*0ca2*/ 	.byte	0x08
	.zero		1


	//   ....[2]....
        /*0ca4*/ 	.word	0x00000300
        /*0ca8*/ 	.word	0x000000ff
        /*0cac*/ 	.word	0x00038820
        /*0cb0*/ 	.short	0x0100
        /*0cb2*/ 	.byte	0x08
	.zero		1


	//   ....[3]....
        /*0cb4*/ 	.word	0x000003b0
        /*0cb8*/ 	.word	0x000000ff
        /*0cbc*/ 	.word	0x00038830
        /*0cc0*/ 	.short	0x0100
        /*0cc2*/ 	.byte	0x06
	.zero		1


	//   ....[4]....
        /*0cc4*/ 	.word	0x000003c0
        /*0cc8*/ 	.word	0x000000ff
        /*0ccc*/ 	.word	0x00038840
        /*0cd0*/ 	.short	0x0100
        /*0cd2*/ 	.byte	0x06
	.zero		1


	//   ....[5]....
        /*0cd4*/ 	.word	0x000003d0
        /*0cd8*/ 	.word	0x000000ff
        /*0cdc*/ 	.word	0x00038838
        /*0ce0*/ 	.short	0x0100
        /*0ce2*/ 	.byte	0x06
	.zero		1


	//   ....[6]....
        /*0ce4*/ 	.word	0x000003e0
        /*0ce8*/ 	.word	0x000000ff
        /*0cec*/ 	.word	0x00038848
        /*0cf0*/ 	.short	0x0100
        /*0cf2*/ 	.byte	0x06
	.zero		1


	//   ....[7]....
        /*0cf4*/ 	.word	0x00000510
        /*0cf8*/ 	.word	0x000000ff
        /*0cfc*/ 	.word	0x00038850
        /*0d00*/ 	.short	0x0100
        /*0d02*/ 	.byte	0x08
	.zero		1


	//   ....[8]....
        /*0d04*/ 	.word	0x00000520
        /*0d08*/ 	.word	0x000000ff
        /*0d0c*/ 	.word	0x00038860
        /*0d10*/ 	.short	0x0100
        /*0d12*/ 	.byte	0x08
	.zero		1


	//   ....[9]....
        /*0d14*/ 	.word	0x00000530
        /*0d18*/ 	.word	0x000000ff
        /*0d1c*/ 	.word	0x00038858
        /*0d20*/ 	.short	0x0100
        /*0d22*/ 	.byte	0x08
	.zero		1


	//   ....[10]....
        /*0d24*/ 	.word	0x00000540
        /*0d28*/ 	.word	0x000000ff
        /*0d2c*/ 	.word	0x00038868
        /*0d30*/ 	.short	0x0100
        /*0d32*/ 	.byte	0x08
	.zero		1


	//   ....[11]....
        /*0d34*/ 	.word	0x00000630
        /*0d38*/ 	.word	0x000000ff
        /*0d3c*/ 	.word	0x00038870
        /*0d40*/ 	.short	0x0100
        /*0d42*/ 	.byte	0x06
	.zero		1


	//   ....[12]....
        /*0d44*/ 	.word	0x00000640
        /*0d48*/ 	.word	0x000000ff
        /*0d4c*/ 	.word	0x00038880
        /*0d50*/ 	.short	0x0100
        /*0d52*/ 	.byte	0x06
	.zero		1


	//   ....[13]....
        /*0d54*/ 	.word	0x00000650
        /*0d58*/ 	.word	0x000000ff
        /*0d5c*/ 	.word	0x00038878
        /*0d60*/ 	.short	0x0100
        /*0d62*/ 	.byte	0x06
	.zero		1


	//   ....[14]....
        /*0d64*/ 	.word	0x00000660
        /*0d68*/ 	.word	0x000000ff
        /*0d6c*/ 	.word	0x00038888
        /*0d70*/ 	.short	0x0100
        /*0d72*/ 	.byte	0x06
	.zero		1


	//   ....[15]....
        /*0d74*/ 	.word	0x00000790
        /*0d78*/ 	.word	0x000000ff
        /*0d7c*/ 	.word	0x00038890
        /*0d80*/ 	.short	0x0100
        /*0d82*/ 	.byte	0x08
	.zero		1


	//   ....[16]....
        /*0d84*/ 	.word	0x000007a0
        /*0d88*/ 	.word	0x000000ff
        /*0d8c*/ 	.word	0x000388a0
        /*0d90*/ 	.short	0x0100
        /*0d92*/ 	.byte	0x08
	.zero		1


	//   ....[17]....
        /*0d94*/ 	.word	0x000007b0
        /*0d98*/ 	.word	0x000000ff
        /*0d9c*/ 	.word	0x00038898
        /*0da0*/ 	.short	0x0100
        /*0da2*/ 	.byte	0x08
	.zero		1


	//   ....[18]....
        /*0da4*/ 	.word	0x000007c0
        /*0da8*/ 	.word	0x000000ff
        /*0dac*/ 	.word	0x000388a8
        /*0db0*/ 	.short	0x0100
        /*0db2*/ 	.byte	0x08
	.zero		1


	//   ....[19]....
        /*0db4*/ 	.word	0x000008f0
        /*0db8*/ 	.word	0x000000ff
        /*0dbc*/ 	.word	0x000388b0
        /*0dc0*/ 	.short	0x0100
        /*0dc2*/ 	.byte	0x08
	.zero		1


	//   ....[20]....
        /*0dc4*/ 	.word	0x00000900
        /*0dc8*/ 	.word	0x000000ff
        /*0dcc*/ 	.word	0x000388c0
        /*0dd0*/ 	.short	0x0100
        /*0dd2*/ 	.byte	0x08
	.zero		1


	//   ....[21]....
        /*0dd4*/ 	.word	0x00000910
        /*0dd8*/ 	.word	0x000000ff
        /*0ddc*/ 	.word	0x000388b8
        /*0de0*/ 	.short	0x0100
        /*0de2*/ 	.byte	0x08
	.zero		1


	//   ....[22]....
        /*0de4*/ 	.word	0x00000920
        /*0de8*/ 	.word	0x000000ff
        /*0dec*/ 	.word	0x000388c8
        /*0df0*/ 	.short	0x0100
        /*0df2*/ 	.byte	0x08
	.zero		1


	//   ....[23]....
        /*0df4*/ 	.word	0x00002db0
        /*0df8*/ 	.word	0x0000004b
        /*0dfc*/ 	.word	0x00038890
        /*0e00*/ 	.short	0x010a
        /*0e02*/ 	.byte	0x3f
	.zero		1


	//   ....[24]....
        /*0e04*/ 	.word	0x00003770
        /*0e08*/ 	.word	0x0000004b
        /*0e0c*/ 	.word	0x00038890
        /*0e10*/ 	.short	0x010a
        /*0e12*/ 	.byte	0x3f
	.zero		1


	//   ....[25]....
        /*0e14*/ 	.word	0x00004000
        /*0e18*/ 	.word	0x0000004b
        /*0e1c*/ 	.word	0x00038890
        /*0e20*/ 	.short	0x010a
        /*0e22*/ 	.byte	0x3f
	.zero		1


	//   ....[26]....
        /*0e24*/ 	.word	0x00004200
        /*0e28*/ 	.word	0x00000004
        /*0e2c*/ 	.word	0x00000000
        /*0e30*/ 	.short	0x0101
        /*0e32*/ 	.byte	0x3f
	.zero		1


	//   ....[27]....
        /*0e34*/ 	.word	0x00004240
        /*0e38*/ 	.word	0x0000004b
        /*0e3c*/ 	.word	0x000388b0
        /*0e40*/ 	.short	0x010a
        /*0e42*/ 	.byte	0x3f
	.zero		1


	//   ....[28]....
        /*0e44*/ 	.word	0x000048a0
        /*0e48*/ 	.word	0x0000004b
        /*0e4c*/ 	.word	0x00000000
        /*0e50*/ 	.short	0x0101
        /*0e52*/ 	.byte	0x3f
	.zero		1


	//   ....[29]....
        /*0e54*/ 	.word	0x00005500
        /*0e58*/ 	.word	0x00000005
        /*0e5c*/ 	.word	0x00000000
        /*0e60*/ 	.short	0x0101
        /*0e62*/ 	.byte	0x3f
	.zero		1


	//   ....[30]....
        /*0e64*/ 	.word	0x000060a0
        /*0e68*/ 	.word	0x00000004
        /*0e6c*/ 	.word	0x00000000
        /*0e70*/ 	.short	0x0101
        /*0e72*/ 	.byte	0x3f
	.zero		1


	//   ....[31]....
        /*0e74*/ 	.word	0x00007360
        /*0e78*/ 	.word	0x00000002
        /*0e7c*/ 	.word	0x00038800
        /*0e80*/ 	.short	0x010a
        /*0e82*/ 	.byte	0x3f
	.zero		1


	//   ....[32]....
        /*0e84*/ 	.word	0x000073b0
        /*0e88*/ 	.word	0x00000002
        /*0e8c*/ 	.word	0x00038800
        /*0e90*/ 	.short	0x010a
        /*0e92*/ 	.byte	0x3f
	.zero		1


	//   ....[33]....
        /*0e94*/ 	.word	0x00007e50
        /*0e98*/ 	.word	0x00000002
        /*0e9c*/ 	.word	0x00038800
        /*0ea0*/ 	.short	0x010a
        /*0ea2*/ 	.byte	0x3f
	.zero		1


	//   ....[34]....
        /*0ea4*/ 	.word	0x00009210
        /*0ea8*/ 	.word	0x00000002
        /*0eac*/ 	.word	0x00038800
        /*0eb0*/ 	.short	0x010a
        /*0eb2*/ 	.byte	0x3f
	.zero		1


	//   ....[35]....
        /*0eb4*/ 	.word	0x0000a0a0
        /*0eb8*/ 	.word	0x00000015
        /*0ebc*/ 	.word	0x00038830
        /*0ec0*/ 	.short	0x010a
        /*0ec2*/ 	.byte	0x3f
	.zero		1


	//   ....[36]....
        /*0ec4*/ 	.word	0x0000a150
        /*0ec8*/ 	.word	0x00000015
        /*0ecc*/ 	.word	0x00038830
        /*0ed0*/ 	.short	0x010a
        /*0ed2*/ 	.byte	0x3f
	.zero		1


	//   ....[37]....
        /*0ed4*/ 	.word	0x0000a460
        /*0ed8*/ 	.word	0x00000002
        /*0edc*/ 	.word	0x00038810
        /*0ee0*/ 	.short	0x010a
        /*0ee2*/ 	.byte	0x3f
	.zero		1


	//   ....[38]....
        /*0ee4*/ 	.word	0x0000a4b0
        /*0ee8*/ 	.word	0x00000015
        /*0eec*/ 	.word	0x00038850
        /*0ef0*/ 	.short	0x010a
        /*0ef2*/ 	.byte	0x3f
	.zero		1


	//   ....[39]....
        /*0ef4*/ 	.word	0x0000a560
        /*0ef8*/ 	.word	0x00000015
        /*0efc*/ 	.word	0x00038850
        /*0f00*/ 	.short	0x010a
        /*0f02*/ 	.byte	0x3f
	.zero		1


	//   ....[40]....
        /*0f04*/ 	.word	0x0000ce50
        /*0f08*/ 	.word	0x00000000
        /*0f0c*/ 	.word	0x00000000
        /*0f10*/ 	.short	0x0101
        /*0f12*/ 	.byte	0x3f
	.zero		1


	//   ....[41]....
        /*0f14*/ 	.word	0x0000d530
        /*0f18*/ 	.word	0x00000015
        /*0f1c*/ 	.word	0x00000000
        /*0f20*/ 	.short	0x0101
        /*0f22*/ 	.byte	0x3f
	.zero		1


	//   ....[42]....
        /*0f24*/ 	.word	0x0000d640
        /*0f28*/ 	.word	0x000000c3
        /*0f2c*/ 	.word	0x00038830
        /*0f30*/ 	.short	0x010a
        /*0f32*/ 	.byte	0x3f
	.zero		1


	//   ....[43]....
        /*0f34*/ 	.word	0x0000d6b0
        /*0f38*/ 	.word	0x000000c3
        /*0f3c*/ 	.word	0x00038830
        /*0f40*/ 	.short	0x010a
        /*0f42*/ 	.byte	0x3f
	.zero		1


	//   ....[44]....
        /*0f44*/ 	.word	0x0000d920
        /*0f48*/ 	.word	0x000000c3
        /*0f4c*/ 	.word	0x00038850
        /*0f50*/ 	.short	0x010a
        /*0f52*/ 	.byte	0x3f
	.zero		1


	//   ....[45]....
        /*0f54*/ 	.word	0x0000d970
        /*0f58*/ 	.word	0x000000c3
        /*0f5c*/ 	.word	0x00038850
        /*0f60*/ 	.short	0x010a
        /*0f62*/ 	.byte	0x3f
	.zero		1


	//   ....[46]....
        /*0f64*/ 	.word	0x00010130
        /*0f68*/ 	.word	0x000000a6
        /*0f6c*/ 	.word	0x00000000
        /*0f70*/ 	.short	0x0101
        /*0f72*/ 	.byte	0x3f
	.zero		1


	//   ....[47]....
        /*0f74*/ 	.word	0x000110f0
        /*0f78*/ 	.word	0x000000c3
        /*0f7c*/ 	.word	0x00000000
        /*0f80*/ 	.short	0x0101
        /*0f82*/ 	.byte	0x3f
	.zero		1


	//   ....[48]....
        /*0f84*/ 	.word	0x00011230
        /*0f88*/ 	.word	0x000000c0
        /*0f8c*/ 	.word	0x00038830
        /*0f90*/ 	.short	0x010a
        /*0f92*/ 	.byte	0x3f
	.zero		1


	//   ....[49]....
        /*0f94*/ 	.word	0x000112a0
        /*0f98*/ 	.word	0x000000c0
        /*0f9c*/ 	.word	0x00038830
        /*0fa0*/ 	.short	0x010a
        /*0fa2*/ 	.byte	0x3f
	.zero		1


	//   ....[50]....
        /*0fa4*/ 	.word	0x00011510
        /*0fa8*/ 	.word	0x000000c0
        /*0fac*/ 	.word	0x00038850
        /*0fb0*/ 	.short	0x010a
        /*0fb2*/ 	.byte	0x3f
	.zero		1


	//   ....[51]....
        /*0fb4*/ 	.word	0x00011560
        /*0fb8*/ 	.word	0x000000c0
        /*0fbc*/ 	.word	0x00038850
        /*0fc0*/ 	.short	0x010a
        /*0fc2*/ 	.byte	0x3f
	.zero		1


	//   ....[52]....
        /*0fc4*/ 	.word	0x00013a40
        /*0fc8*/ 	.word	0x000000a2
        /*0fcc*/ 	.word	0x00000000
        /*0fd0*/ 	.short	0x0101
        /*0fd2*/ 	.byte	0x3f
	.zero		1


	//   ....[53]....
        /*0fd4*/ 	.word	0x000147b0
        /*0fd8*/ 	.word	0x000000c0
        /*0fdc*/ 	.word	0x00000000
        /*0fe0*/ 	.short	0x0101
        /*0fe2*/ 	.byte	0x3f
	.zero		1


	//   ....[54]....
        /*0fe4*/ 	.word	0x00016fd0
        /*0fe8*/ 	.word	0x00000004
        /*0fec*/ 	.word	0x00000000
        /*0ff0*/ 	.short	0x0101
        /*0ff2*/ 	.byte	0x3f
	.zero		1


	//   ....[55]....
        /*0ff4*/ 	.word	0x00017c40
        /*0ff8*/ 	.word	0x00000008
        /*0ffc*/ 	.word	0x00000000
        /*1000*/ 	.short	0x0101
        /*1002*/ 	.byte	0x3f
	.zero		1


	//   ....[56]....
        /*1004*/ 	.word	0x0001bb50
        /*1008*/ 	.word	0x00000012
        /*100c*/ 	.word	0x00038820
        /*1010*/ 	.short	0x010a
        /*1012*/ 	.byte	0x3f
	.zero		1


	//   ....[57]....
        /*1014*/ 	.word	0x0001bc20
        /*1018*/ 	.word	0x00000004
        /*101c*/ 	.word	0x000388a0
        /*1020*/ 	.short	0x010a
        /*1022*/ 	.byte	0x3f
	.zero		1


	//   ....[58]....
        /*1024*/ 	.word	0x0001be60
        /*1028*/ 	.word	0x00000004
        /*102c*/ 	.word	0x000388c0
        /*1030*/ 	.short	0x010a
        /*1032*/ 	.byte	0x3f
	.zero		1


	//   ....[59]....
        /*1034*/ 	.word	0x0001c8c0
        /*1038*/ 	.word	0x00000004
        /*103c*/ 	.word	0x000388a0
        /*1040*/ 	.short	0x010a
        /*1042*/ 	.byte	0x3f
	.zero		1


	//   ....[60]....
        /*1044*/ 	.word	0x0001caf0
        /*1048*/ 	.word	0x00000004
        /*104c*/ 	.word	0x000388c0
        /*1050*/ 	.short	0x010a
        /*1052*/ 	.byte	0x3f
	.zero		1


	//   ....[61]....
        /*1054*/ 	.word	0x0001e0e0
        /*1058*/ 	.word	0x00000000
        /*105c*/ 	.word	0x00038840
        /*1060*/ 	.short	0x010a
        /*1062*/ 	.byte	0x3f
	.zero		1


	//   ....[62]....
        /*1064*/ 	.word	0x0001ec20
        /*1068*/ 	.word	0x00000012
        /*106c*/ 	.word	0x00038800
        /*1070*/ 	.short	0x0107
        /*1072*/ 	.byte	0x3f
	.zero		1


	//   ....[63]....
        /*1074*/ 	.word	0x0001ecc0
        /*1078*/ 	.word	0x00000012
        /*107c*/ 	.word	0x00038800
        /*1080*/ 	.short	0x0101
        /*1082*/ 	.byte	0x3f
	.zero		1


	//   ....[64]....
        /*1084*/ 	.word	0x0001fbf0
        /*1088*/ 	.word	0x00000012
        /*108c*/ 	.word	0x00038810
        /*1090*/ 	.short	0x0107
        /*1092*/ 	.byte	0x3f
	.zero		1


	//   ....[65]....
        /*1094*/ 	.word	0x0001fcf0
        /*1098*/ 	.word	0x00000012
        /*109c*/ 	.word	0x00038810
        /*10a0*/ 	.short	0x0101
        /*10a2*/ 	.byte	0x3f
	.zero		1


	//   ....[66]....
        /*10a4*/ 	.word	0x0001fd10
        /*10a8*/ 	.word	0x00000012
        /*10ac*/ 	.word	0x00038820
        /*10b0*/ 	.short	0x010a
        /*10b2*/ 	.byte	0x3f
	.zero		1


	//   ....[67]....
        /*10b4*/ 	.word	0x0001fdf0
        /*10b8*/ 	.word	0x00000000
        /*10bc*/ 	.word	0x00038860
        /*10c0*/ 	.short	0x010a
        /*10c2*/ 	.byte	0x3f
	.zero		1


	//   ....[68]....
        /*10c4*/ 	.word	0x00020a80
        /*10c8*/ 	.word	0x00000002
        /*10cc*/ 	.word	0x00038840
        /*10d0*/ 	.short	0x010a
        /*10d2*/ 	.byte	0x3f
	.zero		1


	//   ....[69]....
        /*10d4*/ 	.word	0x00020ce0
        /*10d8*/ 	.word	0x00000002
        /*10dc*/ 	.word	0x00038860
        /*10e0*/ 	.short	0x010a
        /*10e2*/ 	.byte	0x3f
	.zero		1


	//   ....[70]....
        /*10e4*/ 	.word	0x000218a0
        /*10e8*/ 	.word	0x00000003
        /*10ec*/ 	.word	0x00038840
        /*10f0*/ 	.short	0x010a
        /*10f2*/ 	.byte	0x3f
	.zero		1


	//   ....[71]....
        /*10f4*/ 	.word	0x00021af0
        /*10f8*/ 	.word	0x00000003
        /*10fc*/ 	.word	0x00038860
        /*1100*/ 	.short	0x010a
        /*1102*/ 	.byte	0x3f
	.zero		1


	//   ....[72]....
        /*1104*/ 	.word	0x00022630
        /*1108*/ 	.word	0x00000003
        /*110c*/ 	.word	0x00038840
        /*1110*/ 	.short	0x010a
        /*1112*/ 	.byte	0x3f
	.zero		1


	//   ....[73]....
        /*1114*/ 	.word	0x00022890
        /*1118*/ 	.word	0x00000003
        /*111c*/ 	.word	0x00038860
        /*1120*/ 	.short	0x010a
        /*1122*/ 	.byte	0x3f
	.zero		1


	//   ....[74]....
        /*1124*/ 	.word	0x00024620
        /*1128*/ 	.word	0x00000000
        /*112c*/ 	.word	0x00038820
        /*1130*/ 	.short	0x010a
        /*1132*/ 	.byte	0x3f
	.zero		1


	//   ....[75]....
        /*1134*/ 	.word	0x000247d0
        /*1138*/ 	.word	0x00000006
        /*113c*/ 	.word	0x00000000
        /*1140*/ 	.short	0x010a
        /*1142*/ 	.byte	0x3f
	.zero		1


	//   ....[76]....
        /*1144*/ 	.word	0x00024840
        /*1148*/ 	.word	0x00000007
        /*114c*/ 	.word	0x00000000
        /*1150*/ 	.short	0x010a
        /*1152*/ 	.byte	0x3f
	.zero		1


	//   ....[77]....
        /*1154*/ 	.word	0x000248b0
        /*1158*/ 	.word	0x00000004
        /*115c*/ 	.word	0x00000000
        /*1160*/ 	.short	0x010a
        /*1162*/ 	.byte	0x3f
	.zero		1


	//   ....[78]....
        /*1164*/ 	.word	0x000248e0
        /*1168*/ 	.word	0x00000003
        /*116c*/ 	.word	0x00000000
        /*1170*/ 	.short	0x010a
        /*1172*/ 	.byte	0x3f
	.zero		1


	//   ....[79]....
        /*1174*/ 	.word	0x00024940
        /*1178*/ 	.word	0x0000004b
        /*117c*/ 	.word	0x00038890
        /*1180*/ 	.short	0x010a
        /*1182*/ 	.byte	0x3f
	.zero		1


	//   ....[80]....
        /*1184*/ 	.word	0x00024990
        /*1188*/ 	.word	0x0000004b
        /*118c*/ 	.word	0x00038890
        /*1190*/ 	.short	0x010a
        /*1192*/ 	.byte	0x3f
	.zero		1


	//   ....[81]....
        /*1194*/ 	.word	0x000249e0
        /*1198*/ 	.word	0x0000004b
        /*119c*/ 	.word	0x00038890
        /*11a0*/ 	.short	0x010a
        /*11a2*/ 	.byte	0x3f
	.zero		1


	//   ....[82]....
        /*11a4*/ 	.word	0x00024a30
        /*11a8*/ 	.word	0x0000004b
        /*11ac*/ 	.word	0x000388b0
        /*11b0*/ 	.short	0x010a
        /*11b2*/ 	.byte	0x3f
	.zero		1


	//   ....[83]....
        /*11b4*/ 	.word	0x00024e20
        /*11b8*/ 	.word	0x00000002
        /*11bc*/ 	.word	0x00038800
        /*11c0*/ 	.short	0x010a
        /*11c2*/ 	.byte	0x3f
	.zero		1


	//   ....[84]....
        /*11c4*/ 	.word	0x00025220
        /*11c8*/ 	.word	0x00000002
        /*11cc*/ 	.word	0x00038800
        /*11d0*/ 	.short	0x010a
        /*11d2*/ 	.byte	0x3f
	.zero		1


	//   ....[85]....
        /*11d4*/ 	.word	0x00025270
        /*11d8*/ 	.word	0x00000015
        /*11dc*/ 	.word	0x00038830
        /*11e0*/ 	.short	0x010a
        /*11e2*/ 	.byte	0x3f
	.zero		1


	//   ....[86]....
        /*11e4*/ 	.word	0x000252c0
        /*11e8*/ 	.word	0x00000002
        /*11ec*/ 	.word	0x00038810
        /*11f0*/ 	.short	0x010a
        /*11f2*/ 	.byte	0x3f
	.zero		1


	//   ....[87]....
        /*11f4*/ 	.word	0x00025310
        /*11f8*/ 	.word	0x00000015
        /*11fc*/ 	.word	0x00038850
        /*1200*/ 	.short	0x010a
        /*1202*/ 	.byte	0x3f
	.zero		1


	//   ....[88]....
        /*1204*/ 	.word	0x00025360
        /*1208*/ 	.word	0x000000c3
        /*120c*/ 	.word	0x00038830
        /*1210*/ 	.short	0x010a
        /*1212*/ 	.byte	0x3f
	.zero		1


	//   ....[89]....
        /*1214*/ 	.word	0x000253b0
        /*1218*/ 	.word	0x000000c3
        /*121c*/ 	.word	0x00038850
        /*1220*/ 	.short	0x010a
        /*1222*/ 	.byte	0x3f
	.zero		1


	//   ....[90]....
        /*1224*/ 	.word	0x00025400
        /*1228*/ 	.word	0x000000c0
        /*122c*/ 	.word	0x00038830
        /*1230*/ 	.short	0x010a
        /*1232*/ 	.byte	0x3f
	.zero		1


	//   ....[91]....
        /*1234*/ 	.word	0x00025450
        /*1238*/ 	.word	0x000000c0
        /*123c*/ 	.word	0x00038850
        /*1240*/ 	.short	0x010a
        /*1242*/ 	.byte	0x3f
	.zero		1


	//   ....[92]....
        /*1244*/ 	.word	0x000255f0
        /*1248*/ 	.word	0x00000012
        /*124c*/ 	.word	0x00038820
        /*1250*/ 	.short	0x010a
        /*1252*/ 	.byte	0x3f
	.zero		1


	//   ....[93]....
        /*1254*/ 	.word	0x00025640
        /*1258*/ 	.word	0x00000004
        /*125c*/ 	.word	0x000388a0
        /*1260*/ 	.short	0x010a
        /*1262*/ 	.byte	0x3f
	.zero		1


	//   ....[94]....
        /*1264*/ 	.word	0x00025690
        /*1268*/ 	.word	0x00000004
        /*126c*/ 	.word	0x000388c0
        /*1270*/ 	.short	0x010a
        /*1272*/ 	.byte	0x3f
	.zero		1


	//   ....[95]....
        /*1274*/ 	.word	0x000256e0
        /*1278*/ 	.word	0x00000004
        /*127c*/ 	.word	0x000388a0
        /*1280*/ 	.short	0x010a
        /*1282*/ 	.byte	0x3f
	.zero		1


	//   ....[96]....
        /*1284*/ 	.word	0x00025730
        /*1288*/ 	.word	0x00000004
        /*128c*/ 	.word	0x000388c0
        /*1290*/ 	.short	0x010a
        /*1292*/ 	.byte	0x3f
	.zero		1


	//   ....[97]....
        /*1294*/ 	.word	0x000258d0
        /*1298*/ 	.word	0x00000000
        /*129c*/ 	.word	0x00038840
        /*12a0*/ 	.short	0x010a
        /*12a2*/ 	.byte	0x3f
	.zero		1


	//   ....[98]....
        /*12a4*/ 	.word	0x000269d0
        /*12a8*/ 	.word	0x00000012
        /*12ac*/ 	.word	0x00038820
        /*12b0*/ 	.short	0x010a
        /*12b2*/ 	.byte	0x3f
	.zero		1


	//   ....[99]....
        /*12b4*/ 	.word	0x00026a20
        /*12b8*/ 	.word	0x00000000
        /*12bc*/ 	.word	0x00038860
        /*12c0*/ 	.short	0x010a
        /*12c2*/ 	.byte	0x3f
	.zero		1


	//   ....[100]....
        /*12c4*/ 	.word	0x00026a70
        /*12c8*/ 	.word	0x00000002
        /*12cc*/ 	.word	0x00038840
        /*12d0*/ 	.short	0x010a
        /*12d2*/ 	.byte	0x3f
	.zero		1


	//   ....[101]....
        /*12d4*/ 	.word	0x00026ac0
        /*12d8*/ 	.word	0x00000002
        /*12dc*/ 	.word	0x00038860
        /*12e0*/ 	.short	0x010a
        /*12e2*/ 	.byte	0x3f
	.zero		1


	//   ....[102]....
        /*12e4*/ 	.word	0x00026b10
        /*12e8*/ 	.word	0x00000003
        /*12ec*/ 	.word	0x00038840
        /*12f0*/ 	.short	0x010a
        /*12f2*/ 	.byte	0x3f
	.zero		1


	//   ....[103]....
        /*12f4*/ 	.word	0x00026b60
        /*12f8*/ 	.word	0x00000003
        /*12fc*/ 	.word	0x00038860
        /*1300*/ 	.short	0x010a
        /*1302*/ 	.byte	0x3f
	.zero		1


	//   ....[104]....
        /*1304*/ 	.word	0x00026bb0
        /*1308*/ 	.word	0x00000003
        /*130c*/ 	.word	0x00038840
        /*1310*/ 	.short	0x010a
        /*1312*/ 	.byte	0x3f
	.zero		1


	//   ....[105]....
        /*1314*/ 	.word	0x00026c00
        /*1318*/ 	.word	0x00000003
        /*131c*/ 	.word	0x00038860
        /*1320*/ 	.short	0x010a
        /*1322*/ 	.byte	0x3f
	.zero		1


	//   ....[106]....
        /*1324*/ 	.word	0x00027780
        /*1328*/ 	.word	0x00000000
        /*132c*/ 	.word	0x00038820
        /*1330*/ 	.short	0x010a
        /*1332*/ 	.byte	0x3f
	.zero		1


	//   ....[107]....
        /*1334*/ 	.word	0x00027920
        /*1338*/ 	.word	0x00000006
        /*133c*/ 	.word	0x00000000
        /*1340*/ 	.short	0x010a
        /*1342*/ 	.byte	0x3f
	.zero		1


	//   ....[108]....
        /*1344*/ 	.word	0x00027970
        /*1348*/ 	.word	0x00000007
        /*134c*/ 	.word	0x00000000
        /*1350*/ 	.short	0x010a
        /*1352*/ 	.byte	0x3f
	.zero		1


	//   ....[109]....
        /*1354*/ 	.word	0x000279c0
        /*1358*/ 	.word	0x00000004
        /*135c*/ 	.word	0x00000000
        /*1360*/ 	.short	0x010a
        /*1362*/ 	.byte	0x3f
	.zero		1


	//----- nvinfo : EIATTR_NUM_MBARRIERS
	.align		4
.L_1099:
        /*1364*/ 	.byte	0x03, 0x38
        /*1366*/ 	.short	0x0017


	//----- nvinfo : EIATTR_EXIT_INSTR_OFFSETS
	.align		4
        /*1368*/ 	.byte	0x04, 0x1c
        /*136a*/ 	.short	(.L_1101 - .L_1100)


	//   ....[0]....
.L_1100:
        /*136c*/ 	.word	0x00024930


	//----- nvinfo : EIATTR_MAX_THREADS
	.align		4
.L_1101:
        /*1370*/ 	.byte	0x04, 0x05
        /*1372*/ 	.short	(.L_1103 - .L_1102)
.L_1102:
        /*1374*/ 	.word	0x00000180
        /*1378*/ 	.word	0x00000001
        /*137c*/ 	.word	0x00000001


	//----- nvinfo : EIATTR_CRS_STACK_SIZE
	.align		4
.L_1103:
        /*1380*/ 	.byte	0x04, 0x1e
        /*1382*/ 	.short	(.L_1105 - .L_1104)
.L_1104:
        /*1384*/ 	.word	0x00000000


	//----- nvinfo : EIATTR_CBANK_PARAM_SIZE
	.align		4
.L_1105:
        /*1388*/ 	.byte	0x03, 0x19
        /*138a*/ 	.short	0x0bf0


	//----- nvinfo : EIATTR_PARAM_CBANK
	.align		4
        /*138c*/ 	.byte	0x04, 0x0a
        /*138e*/ 	.short	(.L_1107 - .L_1106)
	.align		4
.L_1106:
        /*1390*/ 	.word	index@(.nv.constant0._ZN7cutlass13device_kernelIN5flash11enable_sm90INS1_16FlashAttnFwdSm90INS1_25CollectiveMainloopFwdSm90ILi2EN4cute5tupleIJNS5_1CILi1EEES8_S8_EEENS6_IJNS7_ILi64EEESA_SA_EEELi512ENS_6half_tEfNS_4arch4Sm90ELb1ELb0ELb1ELb1ELb0ELb1ELb1ELb0ELb0ELb1ELb1ELb0EEENS1_21CollectiveEpilogueFwdINS6_IJSA_NS7_ILi512EEESA_EEES9_SC_SE_Li256ELb1ELb1ELb1ELb0EEENS1_36VarlenDynamicPersistentTileSchedulerILi64ELi64ELi256ELi128ELb1ELb1ELb1ELb1ELb1ELb1EEEEEEEEEvNT_6ParamsE)
        /*1394*/ 	.short	0x0210
        /*1396*/ 	.short	0x0bf0


	//----- nvinfo : EIATTR_SW_WAR
	.align		4
.L_1107:
        /*1398*/ 	.byte	0x04, 0x36
        /*139a*/ 	.short	(.L_1109 - .L_1108)
.L_1108:
        /*139c*/ 	.word	0x00000008
.L_1109:


//--------------------- .nv.info._ZN7cutlass13device_kernelIN5flash11enable_sm90INS1_16FlashAttnFwdSm90INS1_25CollectiveMainloopFwdSm90ILi2EN4cute5tupleIJNS5_1CILi1EEES8_S8_EEENS6_IJNS7_ILi128EEENS7_ILi96EEENS7_ILi64EEEEEELi256ENS_6half_tEfNS_4arch4Sm90ELb0ELb0ELb1ELb0ELb0ELb0ELb0ELb1ELb0ELb1ELb1ELb0EEENS1_21CollectiveEpilogueFwdINS6_IJSA_NS7_ILi256EEESB_EEES9_SE_SG_Li256ELb0ELb1ELb1ELb0EEENS1_19SingleTileSchedulerILb0ELb1ELb1ELi128EEEEEEEEEvNT_6ParamsE --------------------------
	.section	.nv.info._ZN7cutlass13device_kernelIN5flash11enable_sm90INS1_16FlashAttnFwdSm90INS1_25CollectiveMainloopFwdSm90ILi2EN4cute5tupleIJNS5_1CILi1EEES8_S8_EEENS6_IJNS7_ILi128EEENS7_ILi96EEENS7_ILi64EEEEEELi256ENS_6half_tEfNS_4arch4Sm90ELb0ELb0ELb1ELb0ELb0ELb0ELb0ELb1ELb0ELb1ELb1ELb0EEENS1_21CollectiveEpilogueFwdINS6_IJSA_NS7_ILi256EEESB_EEES9_SE_SG_Li256ELb0ELb1ELb1ELb0EEENS1_19SingleTileSchedulerILb0ELb1ELb1ELi128EEEEEEEEEvNT_6ParamsE,"",@"SHT_CUDA_INFO"
	.sectionflags	@""
	.align	4


	//----- nvinfo : EIATTR_CUDA_API_VERSION
	.align		4
        /*0000*/ 	.byte	0x04, 0x37
        /*0002*/ 	.short	(.L_1111 - .L_1110)
.L_1110:
        /*0004*/ 	.word	0x00000082


	//----- nvinfo : EIATTR_KPARAM_INFO
	.align		4
.L_1111:
        /*0008*/ 	.byte	0x04, 0x17
        /*000a*/ 	.short	(.L_1113 - .L_1112)
.L_1112:
        /*000c*/ 	.word	0x00000000
        /*0010*/ 	.short	0x0000
        /*0012*/ 	.short	0x0070
        /*0014*/ 	.byte	0x00, 0xf0, 0x01, 0x28


	//----- nvinfo : EIATTR_SPARSE_MMA_MASK
	.align		4
.L_1113:
        /*0018*/ 	.byte	0x03, 0x50
        /*001a*/ 	.short	0x0000


	//----- nvinfo : EIATTR_MAXREG_COUNT
	.align		4
        /*001c*/ 	.byte	0x03, 0x1b
        /*001e*/ 	.short	0x00a8


	//----- nvinfo : EIATTR_NUM_BARRIERS
	.align		4
        /*0020*/ 	.byte	0x02, 0x4c
        /*0022*/ 	.byte	0x10
	.zero		1


	//----- nvinfo : EIATTR_EXTERNS
	.align		4
        /*0024*/ 	.byte	0x04, 0x0f
        /*0026*/ 	.short	(.L_1115 - .L_1114)


	//   ....[0]....
	.align		4
.L_1114:
        /*0028*/ 	.word	index@(__assertfail)


	//----- nvinfo : EIATTR_ANNOTATIONS
	.align		4
.L_1115:
        /*002c*/ 	.byte	0x04, 0x55
        /*002e*/ 	.short	(.L_1117 - .L_1116)


	//   ....[0]....
.L_1116:
        /*0030*/ 	.word	0x00000001
        /*0034*/ 	.byte	0x80, 0x8d, 0x00, 0x00, 0x01, 0x00, 0x00, 0x00, 0x00, 0x92, 0x00, 0x00, 0x01, 0x00, 0x00, 0x00
        /*0044*/ 	.byte	0x50, 0x92, 0x00, 0x00, 0x01, 0x00, 0x00, 0x00, 0x30, 0x94, 0x00, 0x00, 0x01, 0x00, 0x00, 0x00
        /*0054*/ 	.byte	0x20, 0x95, 0x00, 0x00, 0x01, 0x00, 0x00, 0x00, 0x60, 0xa1, 0x00, 0x00, 0x01, 0x00, 0x00, 0x00
        /*0064*/ 	.byte	0x10, 0xa5, 0x00, 0x00, 0x01, 0x00, 0x00, 0x00, 0x40, 0xa7, 0x00, 0x00, 0x01, 0x00, 0x00, 0x00
        /*0074*/ 	.byte	0x80, 0xaf, 0x00, 0x00, 0x01, 0x00, 0x00, 0x00, 0x10, 0xb8, 0x00, 0x00


	//----- nvinfo : EIATTR_MERCURY_ISA_VERSION
	.align		4
.L_1117:
        /*0080*/ 	.byte	0x03, 0x5f
        /*0082*/ 	.short	0x0101


	//----- nvinfo : EIATTR_INT_WARP_WIDE_INSTR_OFFSETS
	.align		4
        /*0084*/ 	.byte	0x04, 0x31
        /*0086*/ 	.short	(.L_1119 - .L_1118)


	//   ....[0]....
.L_1118:
        /*0088*/ 	.word	0x00000130


	//   ....[1]....
        /*008c*/ 	.word	0x00000170


	//   ....[2]....
        /*0090*/ 	.word	0x000001e0


	//----- nvinfo : EIATTR_COOP_GROUP_MASK_REGIDS
	.align		4
.L_1119:
        /*0094*/ 	.byte	0x04, 0x29
        /*0096*/ 	.short	(.L_1121 - .L_1120)


	//   ....[0]....
.L_1120:
        /*0098*/ 	.word	0xffffffff


	//   ....[1]....
        /*009c*/ 	.word	0xffffffff


	//   ....[2]....
        /*00a0*/ 	.word	0xffffffff


	//   ....[3]....
        /*00a4*/ 	.word	0xffffffff


	//   ....[4]....
        /*00a8*/ 	.word	0xffffffff


	//   ....[5]....
        /*00ac*/ 	.word	0xffffffff


	//   ....[6]....
        /*00b0*/ 	.word	0xffffffff


	//   ....[7]....
        /*00b4*/ 	.word	0xffffffff


	//   ....[8]....
        /*00b8*/ 	.word	0xffffffff


	//   ....[9]....
        /*00bc*/ 	.word	0xffffffff


	//   ....[10]....
        /*00c0*/ 	.word	0xffffffff


	//   ....[11]....
        /*00c4*/ 	.word	0xffffffff


	//   ....[12]....
        /*00c8*/ 	.word	0xffffffff


	//   ....[13]....
        /*00cc*/ 	.word	0xffffffff


	//   ....[14]....
        /*00d0*/ 	.word	0xffffffff


	//   ....[15]....
        /*00d4*/ 	.word	0xffffffff


	//   ....[16]....
        /*00d8*/ 	.word	0xffffffff


	//   ....[17]....
        /*00dc*/ 	.word	0xffffffff


	//   ....[18]....
        /*00e0*/ 	.word	0xffffffff


	//   ....[19]....
        /*00e4*/ 	.word	0xffffffff


	//   ....[20]....
        /*00e8*/ 	.word	0xffffffff


	//   ....[21]....
        /*00ec*/ 	.word	0xffffffff


	//   ....[22]....
        /*00f0*/ 	.word	0xffffffff


	//   ....[23]....
        /*00f4*/ 	.word	0xffffffff


	//   ....[24]....
        /*00f8*/ 	.word	0xffffffff


	//   ....[25]....
        /*00fc*/ 	.word	0xffffffff


	//   ....[26]....
        /*0100*/ 	.word	0xffffffff


	//   ....[27]....
        /*0104*/ 	.word	0xffffffff


	//   ....[28]....
        /*0108*/ 	.word	0xffffffff


	//   ....[29]....
        /*010c*/ 	.word	0xffffffff


	//   ....[30]....
        /*0110*/ 	.word	0xffffffff


	//   ....[31]....
        /*0114*/ 	.word	0xffffffff


	//   ....[32]....
        /*0118*/ 	.word	0xffffffff


	//   ....[33]....
        /*011c*/ 	.word	0xffffffff


	//   ....[34]....
        /*0120*/ 	.word	0xffffffff


	//   ....[35]....
        /*0124*/ 	.word	0xffffffff


	//   ....[36]....
        /*0128*/ 	.word	0xffffffff


	//   ....[37]....
        /*012c*/ 	.word	0xffffffff


	//   ....[38]....
        /*0130*/ 	.word	0xffffffff


	//   ....[39]....
        /*0134*/ 	.word	0xffffffff


	//   ....[40]....
        /*0138*/ 	.word	0xffffffff


	//   ....[41]....
        /*013c*/ 	.word	0xffffffff


	//   ....[42]....
        /*0140*/ 	.word	0xffffffff


	//   ....[43]....
        /*0144*/ 	.word	0xffffffff


	//   ....[44]....
        /*0148*/ 	.word	0xffffffff


	//   ....[45]....
        /*014c*/ 	.word	0xffffffff


	//   ....[46]....
        /*0150*/ 	.word	0xffffffff


	//   ....[47]....
        /*0154*/ 	.word	0x0500000f


	//   ....[48]....
        /*0158*/ 	.word	0x0500000f


	//   ....[49]....
        /*015c*/ 	.word	0x0500000f


	//   ....[50]....
        /*0160*/ 	.word	0x0500000f


	//   ....[51]....
        /*0164*/ 	.word	0x0500000f


	//   ....[52]....
        /*0168*/ 	.word	0x0500000f


	//   ....[53]....
        /*016c*/ 	.word	0x0500000f


	//   ....[54]....
        /*0170*/ 	.word	0x0500000f


	//   ....[55]....
        /*0174*/ 	.word	0x0500000f


	//   ....[56]....
        /*0178*/ 	.word	0x0500000f


	//   ....[57]....
        /*017c*/ 	.word	0x0500000f


	//   ....[58]....
        /*0180*/ 	.word	0x0500000f


	//   ....[59]....
        /*0184*/ 	.word	0x0500000f


	//   ....[60]....
        /*0188*/ 	.word	0x0500000f


	//   ....[61]....
        /*018c*/ 	.word	0x0500000f


	//   ....[62]....
        /*0190*/ 	.word	0x0500000f


	//   ....[63]....
        /*0194*/ 	.word	0x0500000f


	//   ....[64]....
        /*0198*/ 	.word	0x0500000f


	//----- nvinfo : EIATTR_COOP_GROUP_INSTR_OFFSETS
	.align		4
.L_1121:
        /*019c*/ 	.byte	0x04, 0x28
        /*019e*/ 	.short	(.L_1123 - .L_1122)


	//   ....[0]....
.L_1122:
        /*01a0*/ 	.word	0x00000060


	//   ....[1]....
        /*01a4*/ 	.word	0x00000140


	//   ....[2]....
        /*01a8*/ 	.word	0x00000190


	//   ....[3]....
        /*01ac*/ 	.word	0x000003c0


	//   ....[4]....
        /*01b0*/ 	.word	0x00000520


	//   ....[5]....
        /*01b4*/ 	.word	0x00000640


	//   ....[6]....
        /*01b8*/ 	.word	0x000007a0


	//   ....[7]....
        /*01bc*/ 	.word	0x00001320


	//   ....[8]....
        /*01c0*/ 	.word	0x00002470


	//   ....[9]....
        /*01c4*/ 	.word	0x000024f0


	//   ....[10]....
        /*01c8*/ 	.word	0x00002950


	//   ....[11]....
        /*01cc*/ 	.word	0x000029d0


	//   ....[12]....
        /*01d0*/ 	.word	0x00003ef0


	//   ....[13]....
        /*01d4*/ 	.word	0x00003f60


	//   ....[14]....
        /*01d8*/ 	.word	0x000043e0


	//   ....[15]....
        /*01dc*/ 	.word	0x000045b0


	//   ....[16]....
        /*01e0*/ 	.word	0x00005900


	//   ....[17]....
        /*01e4*/ 	.word	0x00005940


	//   ....[18]....
        /*01e8*/ 	.word	0x00005980


	//   ....[19]....
        /*01ec*/ 	.word	0x000059b0


	//   ....[20]....
        /*01f0*/ 	.word	0x00006a50


	//   ....[21]....
        /*01f4*/ 	.word	0x00006ab0


	//   ....[22]....
        /*01f8*/ 	.word	0x00006af0


	//   ....[23]....
        /*01fc*/ 	.word	0x00006b30


	//   ....[24]....
        /*0200*/ 	.word	0x00006b60


	//   ....[25]....
        /*0204*/ 	.word	0x00006b90


	//   ....[26]....
        /*0208*/ 	.word	0x000077e0


	//   ....[27]....
        /*020c*/ 	.word	0x000077f0


	//   ....[28]....
        /*0210*/ 	.word	0x00008820


	//   ....[29]....
        /*0214*/ 	.word	0x00009240


	//   ....[30]....
        /*0218*/ 	.word	0x00009af0


	//   ....[31]....
        /*021c*/ 	.word	0x00009b30


	//   ....[32]....
        /*0220*/ 	.word	0x00009ba0


	//   ....[33]....
        /*0224*/ 	.word	0x00009be0


	//   ....[34]....
        /*0228*/ 	.word	0x00009c40


	//   ....[35]....
        /*022c*/ 	.word	0x00009c70


	//   ....[36]....
        /*0230*/ 	.word	0x00009cc0


	//   ....[37]....
        /*0234*/ 	.word	0x00009d00


	//   ....[38]....
        /*0238*/ 	.word	0x00009d60


	//   ....[39]....
        /*023c*/ 	.word	0x00009d90


	//   ....[40]....
        /*0240*/ 	.word	0x00009de0


	//   ....[41]....
        /*0244*/ 	.word	0x00009e10


	//   ....[42]....
        /*0248*/ 	.word	0x00009e70


	//   ....[43]....
        /*024c*/ 	.word	0x00009ea0


	//   ....[44]....
        /*0250*/ 	.word	0x00009ec0


	//   ....[45]....
        /*0254*/ 	.word	0x00009f00


	//   ....[46]....
        /*0258*/ 	.word	0x0000c0f0


	//   ....[47]....
        /*025c*/ 	.word	0x0000c590


	//   ....[48]....
        /*0260*/ 	.word	0x0000c700


	//   ....[49]....
        /*0264*/ 	.word	0x0000c760


	//   ....[50]....
        /*0268*/ 	.word	0x0000c820


	//   ....[51]....
        /*026c*/ 	.word	0x0000c8e0


	//   ....[52]....
        /*0270*/ 	.word	0x0000c960


	//   ....[53]....
        /*0274*/ 	.word	0x0000ca20


	//   ....[54]....
        /*0278*/ 	.word	0x0000caa0


	//   ....[55]....
        /*027c*/ 	.word	0x0000cb60


	//   ....[56]....
        /*0280*/ 	.word	0x0000cbe0


	//   ....[57]....
        /*0284*/ 	.word	0x0000cca0


	//   ....[58]....
        /*0288*/ 	.word	0x0000cd20


	//   ....[59]....
        /*028c*/ 	.word	0x0000cdd0


	//   ....[60]....
        /*0290*/ 	.word	0x0000ce50


	//   ....[61]....
        /*0294*/ 	.word	0x0000cf00


	//   ....[62]....
        /*0298*/ 	.word	0x0000cf90


	//   ....[63]....
        /*029c*/ 	.word	0x0000d020


	//   ....[64]....
        /*02a0*/ 	.word	0x0000d430


	//----- nvinfo : EIATTR_REG_RECONFIG
	.align		4
.L_1123:
        /*02a4*/ 	.byte	0x01, 0x54
	.zero		2


	//----- nvinfo : EIATTR_SYSCALL_OFFSETS
	.align		4
        /*02a8*/ 	.byte	0x04, 0x46
        /*02aa*/ 	.short	(.L_1125 - .L_1124)


	//   ....[0]....
.L_1124:
        /*02ac*/ 	.word	0x000014e0


	//   ....[1]....
        /*02b0*/ 	.word	0x00008f00


	//   ....[2]....
        /*02b4*/ 	.word	0x00009040


	//   ....[3]....
        /*02b8*/ 	.word	0x00009130


	//   ....[4]....
        /*02bc*/ 	.word	0x00009780


	//----- nvinfo : EIATTR_MBARRIER_INSTR_OFFSETS
	.align		4
.L_1125:
        /*02c0*/ 	.byte	0x04, 0x39
        /*02c2*/ 	.short	(.L_1127 - .L_1126)


	//   ....[0]....
.L_1126:
        /*02c4*/ 	.word	0x00000270
        /*02c8*/ 	.word	0x000000ff
        /*02cc*/ 	.word	0x00022800
        /*02d0*/ 	.short	0x0100
        /*02d2*/ 	.byte	0x08
	.zero		1


	//   ....[1]....
        /*02d4*/ 	.word	0x00000280
        /*02d8*/ 	.word	0x000000ff
        /*02dc*/ 	.word	0x00022820
        /*02e0*/ 	.short	0x0100
        /*02e2*/ 	.byte	0x08
	.zero		1


	//   ....[2]....
        /*02e4*/ 	.word	0x00000370
        /*02e8*/ 	.word	0x000000ff
        /*02ec*/ 	.word	0x00022830
        /*02f0*/ 	.short	0x0100
        /*02f2*/ 	.byte	0x08
	.zero		1


	//   ....[3]....
        /*02f4*/ 	.word	0x00000380
        /*02f8*/ 	.word	0x000000ff
        /*02fc*/ 	.word	0x00022840
        /*0300*/ 	.short	0x0100
        /*0302*/ 	.byte	0x08
	.zero		1


	//   ....[4]....
        /*0304*/ 	.word	0x00000390
        /*0308*/ 	.word	0x000000ff
        /*030c*/ 	.word	0x00022838
        /*0310*/ 	.short	0x0100
        /*0312*/ 	.byte	0x08
	.zero		1


	//   ....[5]....
        /*0314*/ 	.word	0x000003a0
        /*0318*/ 	.word	0x000000ff
        /*031c*/ 	.word	0x00022848
        /*0320*/ 	.short	0x0100
        /*0322*/ 	.byte	0x08
	.zero		1


	//   ....[6]....
        /*0324*/ 	.word	0x000004d0
        /*0328*/ 	.word	0x000000ff
        /*032c*/ 	.word	0x00022850
        /*0330*/ 	.short	0x0100
        /*0332*/ 	.byte	0x08
	.zero		1


	//   ....[7]....
        /*0334*/ 	.word	0x000004e0
        /*0338*/ 	.word	0x000000ff
        /*033c*/ 	.word	0x00022860
        /*0340*/ 	.short	0x0100
        /*0342*/ 	.byte	0x08
	.zero		1


	//   ....[8]....
        /*0344*/ 	.word	0x000004f0
        /*0348*/ 	.word	0x000000ff
        /*034c*/ 	.word	0x00022858
        /*0350*/ 	.short	0x0100
        /*0352*/ 	.byte	0x08
	.zero		1


	//   ....[9]....
        /*0354*/ 	.word	0x00000500
        /*0358*/ 	.word	0x000000ff
        /*035c*/ 	.word	0x00022868
        /*0360*/ 	.short	0x0100
        /*0362*/ 	.byte	0x08
	.zero		1


	//   ....[10]....
        /*0364*/ 	.word	0x000005f0
        /*0368*/ 	.word	0x000000ff
        /*036c*/ 	.word	0x00022870
        /*0370*/ 	.short	0x0100
        /*0372*/ 	.byte	0x06
	.zero		1


	//   ....[11]....
        /*0374*/ 	.word	0x00000600
        /*0378*/ 	.word	0x000000ff
        /*037c*/ 	.word	0x00022880
        /*0380*/ 	.short	0x0100
        /*0382*/ 	.byte	0x06
	.zero		1


	//   ....[12]....
        /*0384*/ 	.word	0x00000610
        /*0388*/ 	.word	0x000000ff
        /*038c*/ 	.word	0x00022878
        /*0390*/ 	.short	0x0100
        /*0392*/ 	.byte	0x06
	.zero		1


	//   ....[13]....
        /*0394*/ 	.word	0x00000620
        /*0398*/ 	.word	0x000000ff
        /*039c*/ 	.word	0x00022888
        /*03a0*/ 	.short	0x0100
        /*03a2*/ 	.byte	0x06
	.zero		1


	//   ....[14]....
        /*03a4*/ 	.word	0x00000750
        /*03a8*/ 	.word	0x000000ff
        /*03ac*/ 	.word	0x00022890
        /*03b0*/ 	.short	0x0100
        /*03b2*/ 	.byte	0x08
	.zero		1


	//   ....[15]....
        /*03b4*/ 	.word	0x00000760
        /*03b8*/ 	.word	0x000000ff
        /*03bc*/ 	.word	0x000228a0
        /*03c0*/ 	.short	0x0100
        /*03c2*/ 	.byte	0x08
	.zero		1


	//   ....[16]....
        /*03c4*/ 	.word	0x00000770
        /*03c8*/ 	.word	0x000000ff
        /*03cc*/ 	.word	0x00022898
        /*03d0*/ 	.short	0x0100
        /*03d2*/ 	.byte	0x08
	.zero		1


	//   ....[17]....
        /*03d4*/ 	.word	0x00000780
        /*03d8*/ 	.word	0x000000ff
        /*03dc*/ 	.word	0x000228a8
        /*03e0*/ 	.short	0x0100
        /*03e2*/ 	.byte	0x08
	.zero		1


	//   ....[18]....
        /*03e4*/ 	.word	0x000008b0
        /*03e8*/ 	.word	0x000000ff
        /*03ec*/ 	.word	0x000228b0
        /*03f0*/ 	.short	0x0100
        /*03f2*/ 	.byte	0x08
	.zero		1


	//   ....[19]....
        /*03f4*/ 	.word	0x000008c0
        /*03f8*/ 	.word	0x000000ff
        /*03fc*/ 	.word	0x000228c0
        /*0400*/ 	.short	0x0100
        /*0402*/ 	.byte	0x08
	.zero		1


	//   ....[20]....
        /*0404*/ 	.word	0x000008d0
        /*0408*/ 	.word	0x000000ff
        /*040c*/ 	.word	0x000228b8
        /*0410*/ 	.short	0x0100
        /*0412*/ 	.byte	0x08
	.zero		1


	//   ....[21]....
        /*0414*/ 	.word	0x000008e0
        /*0418*/ 	.word	0x000000ff
        /*041c*/ 	.word	0x000228c8
        /*0420*/ 	.short	0x0100
        /*0422*/ 	.byte	0x08
	.zero		1


	//   ....[22]....
        /*0424*/ 	.word	0x00001510
        /*0428*/ 	.word	0x000000ff
        /*042c*/ 	.word	0x00022800
        /*0430*/ 	.short	0x010a
        /*0432*/ 	.byte	0x26
	.zero		1


	//   ....[23]....
        /*0434*/ 	.word	0x000015a0
        /*0438*/ 	.word	0x000000ff
        /*043c*/ 	.word	0x00022830
        /*0440*/ 	.short	0x010a
        /*0442*/ 	.byte	0x26
	.zero		1


	//   ....[24]....
        /*0444*/ 	.word	0x000015e0
        /*0448*/ 	.word	0x000000ff
        /*044c*/ 	.word	0x00022830
        /*0450*/ 	.short	0x010a
        /*0452*/ 	.byte	0x26
	.zero		1


	//   ....[25]....
        /*0454*/ 	.word	0x00002db0
        /*0458*/ 	.word	0x00000005
        /*045c*/ 	.word	0x00000000
        /*0460*/ 	.short	0x0101
        /*0462*/ 	.byte	0x3f
	.zero		1


	//   ....[26]....
        /*0464*/ 	.word	0x00003240
        /*0468*/ 	.word	0x000000ff
        /*046c*/ 	.word	0x00022850
        /*0470*/ 	.short	0x010a
        /*0472*/ 	.byte	0x26
	.zero		1


	//   ....[27]....
        /*0474*/ 	.word	0x00003280
        /*0478*/ 	.word	0x000000ff
        /*047c*/ 	.word	0x00022850
        /*0480*/ 	.short	0x010a
        /*0482*/ 	.byte	0x26
	.zero		1


	//   ....[28]....
        /*0484*/ 	.word	0x000035c0
        /*0488*/ 	.word	0x0000000a
        /*048c*/ 	.word	0x00000000
        /*0490*/ 	.short	0x0101
        /*0492*/ 	.byte	0x3f
	.zero		1


	//   ....[29]....
        /*0494*/ 	.word	0x00003730
        /*0498*/ 	.word	0x000000ff
        /*049c*/ 	.word	0x00022830
        /*04a0*/ 	.short	0x010a
        /*04a2*/ 	.byte	0x1a
	.zero		1


	//   ....[30]....
        /*04a4*/ 	.word	0x00003780
        /*04a8*/ 	.word	0x000000ff
        /*04ac*/ 	.word	0x00022830
        /*04b0*/ 	.short	0x010a
        /*04b2*/ 	.byte	0x1a
	.zero		1


	//   ....[31]....
        /*04b4*/ 	.word	0x00004aa0
        /*04b8*/ 	.word	0x00000098
        /*04bc*/ 	.word	0x00000000
        /*04c0*/ 	.short	0x0101
        /*04c2*/ 	.byte	0x3f
	.zero		1


	//   ....[32]....
        /*04c4*/ 	.word	0x000055f0
        /*04c8*/ 	.word	0x000000ff
        /*04cc*/ 	.word	0x00022850
        /*04d0*/ 	.short	0x010a
        /*04d2*/ 	.byte	0x1a
	.zero		1


	//   ....[33]....
        /*04d4*/ 	.word	0x00005640
        /*04d8*/ 	.word	0x000000ff
        /*04dc*/ 	.word	0x00022850
        /*04e0*/ 	.short	0x010a
        /*04e2*/ 	.byte	0x1a
	.zero		1


	//   ....[34]....
        /*04e4*/ 	.word	0x000058e0
        /*04e8*/ 	.word	0x000000b0
        /*04ec*/ 	.word	0x00000000
        /*04f0*/ 	.short	0x0101
        /*04f2*/ 	.byte	0x3f
	.zero		1


	//   ....[35]....
        /*04f4*/ 	.word	0x00006b70
        /*04f8*/ 	.word	0x000000ff
        /*04fc*/ 	.word	0x00000000
        /*0500*/ 	.short	0x0101
        /*0502*/ 	.byte	0x04
	.zero		1


	//   ....[36]....
        /*0504*/ 	.word	0x00009470
        /*0508*/ 	.word	0x000000ff
        /*050c*/ 	.word	0x00022840
        /*0510*/ 	.short	0x010a
        /*0512*/ 	.byte	0x26
	.zero		1


	//   ....[37]....
        /*0514*/ 	.word	0x00009fd0
        /*0518*/ 	.word	0x000000ff
        /*051c*/ 	.word	0x00022800
        /*0520*/ 	.short	0x0107
        /*0522*/ 	.byte	0x26
	.zero		1


	//   ....[38]....
        /*0524*/ 	.word	0x0000a010
        /*0528*/ 	.word	0x000000ff
        /*052c*/ 	.word	0x00022800
        /*0530*/ 	.short	0x0101
        /*0532*/ 	.byte	0x26
	.zero		1


	//   ....[39]....
        /*0534*/ 	.word	0x0000a020
        /*0538*/ 	.word	0x000000ff
        /*053c*/ 	.word	0x00022820
        /*0540*/ 	.short	0x010a
        /*0542*/ 	.byte	0x26
	.zero		1


	//   ....[40]....
        /*0544*/ 	.word	0x0000a080
        /*0548*/ 	.word	0x000000ff
        /*054c*/ 	.word	0x00022860
        /*0550*/ 	.short	0x010a
        /*0552*/ 	.byte	0x26
	.zero		1


	//   ....[41]....
        /*0554*/ 	.word	0x0000a900
        /*0558*/ 	.word	0x000000ff
        /*055c*/ 	.word	0x00022848
        /*0560*/ 	.short	0x010a
        /*0562*/ 	.byte	0x26
	.zero		1


	//   ....[42]....
        /*0564*/ 	.word	0x0000aad0
        /*0568*/ 	.word	0x000000ff
        /*056c*/ 	.word	0x00022868
        /*0570*/ 	.short	0x010a
        /*0572*/ 	.byte	0x26
	.zero		1


	//   ....[43]....
        /*0574*/ 	.word	0x0000b140
        /*0578*/ 	.word	0x000000ff
        /*057c*/ 	.word	0x00022840
        /*0580*/ 	.short	0x010a
        /*0582*/ 	.byte	0x26
	.zero		1


	//   ....[44]....
        /*0584*/ 	.word	0x0000b320
        /*0588*/ 	.word	0x000000ff
        /*058c*/ 	.word	0x00022860
        /*0590*/ 	.short	0x010a
        /*0592*/ 	.byte	0x26
	.zero		1


	//   ....[45]....
        /*0594*/ 	.word	0x0000b9c0
        /*0598*/ 	.word	0x000000ff
        /*059c*/ 	.word	0x00022848
        /*05a0*/ 	.short	0x010a
        /*05a2*/ 	.byte	0x26
	.zero		1


	//   ....[46]....
        /*05a4*/ 	.word	0x0000bba0
        /*05a8*/ 	.word	0x000000ff
        /*05ac*/ 	.word	0x00022868
        /*05b0*/ 	.short	0x010a
        /*05b2*/ 	.byte	0x26
	.zero		1


	//   ....[47]....
        /*05b4*/ 	.word	0x0000c080
        /*05b8*/ 	.word	0x00000002
        /*05bc*/ 	.word	0x00022820
        /*05c0*/ 	.short	0x010a
        /*05c2*/ 	.byte	0x3f
	.zero		1


	//   ....[48]....
        /*05c4*/ 	.word	0x0000c200
        /*05c8*/ 	.word	0x00000007
        /*05cc*/ 	.word	0x00000000
        /*05d0*/ 	.short	0x010a
        /*05d2*/ 	.byte	0x3f
	.zero		1


	//   ....[49]....
        /*05d4*/ 	.word	0x0000c270
        /*05d8*/ 	.word	0x00000005
        /*05dc*/ 	.word	0x00000000
        /*05e0*/ 	.short	0x010a
        /*05e2*/ 	.byte	0x3f
	.zero		1


	//   ....[50]....
        /*05e4*/ 	.word	0x0000c2d0
        /*05e8*/ 	.word	0x00000005
        /*05ec*/ 	.word	0x00000000
        /*05f0*/ 	.short	0x010a
        /*05f2*/ 	.byte	0x3f
	.zero		1


	//   ....[51]....
        /*05f4*/ 	.word	0x0000c300
        /*05f8*/ 	.word	0x00000003
        /*05fc*/ 	.word	0x00000000
        /*0600*/ 	.short	0x010a
        /*0602*/ 	.byte	0x3f
	.zero		1


	//   ....[52]....
        /*0604*/ 	.word	0x0000c370
        /*0608*/ 	.word	0x00000004
        /*060c*/ 	.word	0x00022800
        /*0610*/ 	.short	0x010a
        /*0612*/ 	.byte	0x3f
	.zero		1


	//   ....[53]....
        /*0614*/ 	.word	0x0000c3d0
        /*0618*/ 	.word	0x00000004
        /*061c*/ 	.word	0x00022830
        /*0620*/ 	.short	0x010a
        /*0622*/ 	.byte	0x3f
	.zero		1


	//   ....[54]....
        /*0624*/ 	.word	0x0000c420
        /*0628*/ 	.word	0x0000000a
        /*062c*/ 	.word	0x00022850
        /*0630*/ 	.short	0x010a
        /*0632*/ 	.byte	0x3f
	.zero		1


	//   ....[55]....
        /*0634*/ 	.word	0x0000c490
        /*0638*/ 	.word	0x00000003
        /*063c*/ 	.word	0x00022830
        /*0640*/ 	.short	0x010a
        /*0642*/ 	.byte	0x3f
	.zero		1


	//   ....[56]....
        /*0644*/ 	.word	0x0000c4f0
        /*0648*/ 	.word	0x000000b0
        /*064c*/ 	.word	0x00022850
        /*0650*/ 	.short	0x010a
        /*0652*/ 	.byte	0x3f
	.zero		1


	//   ....[57]....
        /*0654*/ 	.word	0x0000c650
        /*0658*/ 	.word	0x00000003
        /*065c*/ 	.word	0x00022840
        /*0660*/ 	.short	0x010a
        /*0662*/ 	.byte	0x3f
	.zero		1


	//   ....[58]....
        /*0664*/ 	.word	0x0000d060
        /*0668*/ 	.word	0x00000003
        /*066c*/ 	.word	0x00022820
        /*0670*/ 	.short	0x010a
        /*0672*/ 	.byte	0x3f
	.zero		1


	//   ....[59]....
        /*0674*/ 	.word	0x0000d0c0
        /*0678*/ 	.word	0x00000003
        /*067c*/ 	.word	0x00022860
        /*0680*/ 	.short	0x010a
        /*0682*/ 	.byte	0x3f
	.zero		1


	//   ....[60]....
        /*0684*/ 	.word	0x0000d120
        /*0688*/ 	.word	0x00000003
        /*068c*/ 	.word	0x00022848
        /*0690*/ 	.short	0x010a
        /*0692*/ 	.byte	0x3f
	.zero		1


	//   ....[61]....
        /*0694*/ 	.word	0x0000d180
        /*0698*/ 	.word	0x00000003
        /*069c*/ 	.word	0x00022868
        /*06a0*/ 	.short	0x010a
        /*06a2*/ 	.byte	0x3f
	.zero		1


	//   ....[62]....
        /*06a4*/ 	.word	0x0000d1e0
        /*06a8*/ 	.word	0x00000003
        /*06ac*/ 	.word	0x00022840
        /*06b0*/ 	.short	0x010a
        /*06b2*/ 	.byte	0x3f
	.zero		1


	//   ....[63]....
        /*06b4*/ 	.word	0x0000d240
        /*06b8*/ 	.word	0x00000003
        /*06bc*/ 	.word	0x00022860
        /*06c0*/ 	.short	0x010a
        /*06c2*/ 	.byte	0x3f
	.zero		1


	//   ....[64]....
        /*06c4*/ 	.word	0x0000d2a0
        /*06c8*/ 	.word	0x00000003
        /*06cc*/ 	.word	0x00022848
        /*06d0*/ 	.short	0x010a
        /*06d2*/ 	.byte	0x3f
	.zero		1


	//   ....[65]....
        /*06d4*/ 	.word	0x0000d300
        /*06d8*/ 	.word	0x00000003
        /*06dc*/ 	.word	0x00022868
        /*06e0*/ 	.short	0x010a
        /*06e2*/ 	.byte	0x3f
	.zero		1


	//   ....[66]....
        /*06e4*/ 	.word	0x0000d350
        /*06e8*/ 	.word	0x00000002
        /*06ec*/ 	.word	0x00022820
        /*06f0*/ 	.short	0x010a
        /*06f2*/ 	.byte	0x3f
	.zero		1


	//   ....[67]....
        /*06f4*/ 	.word	0x0000d4f0
        /*06f8*/ 	.word	0x00000007
        /*06fc*/ 	.word	0x00000000
        /*0700*/ 	.short	0x010a
        /*0702*/ 	.byte	0x3f
	.zero		1


	//   ....[68]....
        /*0704*/ 	.word	0x0000d540
        /*0708*/ 	.word	0x00000005
        /*070c*/ 	.word	0x00000000
        /*0710*/ 	.short	0x010a
        /*0712*/ 	.byte	0x3f
	.zero		1


	//   ....[69]....
        /*0714*/ 	.word	0x0000d590
        /*0718*/ 	.word	0x00000005
        /*071c*/ 	.word	0x00000000
        /*0720*/ 	.short	0x010a
        /*0722*/ 	.byte	0x3f
	.zero		1


	//----- nvinfo : EIATTR_NUM_MBARRIERS
	.align		4
.L_1127:
        /*0724*/ 	.byte	0x03, 0x38
        /*0726*/ 	.short	0x0016


	//----- nvinfo : EIATTR_EXIT_INSTR_OFFSETS
	.align		4
        /*0728*/ 	.byte	0x04, 0x1c
        /*072a*/ 	.short	(.L_1129 - .L_1128)


	//   ....[0]....
.L_1128:
        /*072c*/ 	.word	0x0000c350


	//----- nvinfo : EIATTR_MAX_THREADS
	.align		4
.L_1129:
        /*0730*/ 	.byte	0x04, 0x05
        /*0732*/ 	.short	(.L_1131 - .L_1130)
.L_1130:
        /*0734*/ 	.word	0x00000180
        /*0738*/ 	.word	0x00000001
        /*073c*/ 	.word	0x00000001


	//----- nvinfo : EIATTR_CRS_STACK_SIZE
	.align		4
.L_1131:
        /*0740*/ 	.byte	0x04, 0x1e
        /*0742*/ 	.short	(.L_1133 - .L_1132)
.L_1132:
        /*0744*/ 	.word	0x00000000


	//----- nvinfo : EIATTR_CBANK_PARAM_SIZE
	.align		4
.L_1133:
        /*0748*/ 	.byte	0x03, 0x19
        /*074a*/ 	.short	0x0a70


	//----- nvinfo : EIATTR_PARAM_CBANK
	.align		4
        /*074c*/ 	.byte	0x04, 0x0a
        /*074e*/ 	.short	(.L_1135 - .L_1134)
	.align		4
.L_1134:
        /*0750*/ 	.word	index@(.nv.constant0._ZN7cutlass13device_kernelIN5flash11enable_sm90INS1_16FlashAttnFwdSm90INS1_25CollectiveMainloopFwdSm90ILi2EN4cute5tupleIJNS5_1CILi1EEES8_S8_EEENS6_IJNS7_ILi128EEENS7_ILi96EEENS7_ILi64EEEEEELi256ENS_6half_tEfNS_4arch4Sm90ELb0ELb0ELb1ELb0ELb0ELb0ELb0ELb1ELb0ELb1ELb1ELb0EEENS1_21CollectiveEpilogueFwdINS6_IJSA_NS7_ILi256EEESB_EEES9_SE_SG_Li256ELb0ELb1ELb1ELb0EEENS1_19SingleTileSchedulerILb0ELb1ELb1ELi128EEEEEEEEEvNT_6ParamsE)
        /*0754*/ 	.short	0x0210
        /*0756*/ 	.short	0x0a70


	//----- nvinfo : EIATTR_SW_WAR
	.align		4
.L_1135:
        /*0758*/ 	.byte	0x04, 0x36
        /*075a*/ 	.short	(.L_1137 - .L_1136)
.L_1136:
        /*075c*/ 	.word	0x00000008
.L_1137:


//--------------------- .nv.info._ZN7cutlass13device_kernelIN5flash11enable_sm90INS1_16FlashAttnFwdSm90INS1_25CollectiveMainloopFwdSm90ILi2EN4cute5tupleIJNS5_1CILi1EEES8_S8_EEENS6_IJNS7_ILi128EEENS7_ILi96EEENS7_ILi64EEEEEELi256ENS_6half_tEfNS_4arch4Sm90ELb0ELb0ELb1ELb0ELb0ELb0ELb1ELb1ELb0ELb1ELb1ELb0EEENS1_21CollectiveEpilogueFwdINS6_IJSA_NS7_ILi256EEESB_EEES9_SE_SG_Li256ELb0ELb1ELb1ELb0EEENS1_19SingleTileSchedulerILb0ELb1ELb1ELi128EEEEEEEEEvNT_6ParamsE --------------------------
	.section	.nv.info._ZN7cutlass13device_kernelIN5flash11enable_sm90INS1_16FlashAttnFwdSm90INS1_25CollectiveMainloopFwdSm90ILi2EN4cute5tupleIJNS5_1CILi1EEES8_S8_EEENS6_IJNS7_ILi128EEENS7_ILi96EEENS7_ILi64EEEEEELi256ENS_6half_tEfNS_4arch4Sm90ELb0ELb0ELb1ELb0ELb0ELb0ELb1ELb1ELb0ELb1ELb1ELb0EEENS1_21CollectiveEpilogueFwdINS6_IJSA_NS7_ILi256EEESB_EEES9_SE_SG_Li256ELb0ELb1ELb1ELb0EEENS1_19SingleTileSchedulerILb0ELb1ELb1ELi128EEEEEEEEEvNT_6ParamsE,"",@"SHT_CUDA_INFO"
	.sectionflags	@""
	.align	4


	//----- nvinfo : EIATTR_CUDA_API_VERSION
	.align		4
        /*0000*/ 	.byte	0x04, 0x37
        /*0002*/ 	.short	(.L_1139 - .L_1138)
.L_1138:
        /*0004*/ 	.word	0x00000082


	//----- nvinfo : EIATTR_KPARAM_INFO
	.align		4
.L_1139:
        /*0008*/ 	.byte	0x04, 0x17
        /*000a*/ 	.short	(.L_1141 - .L_1140)
.L_1140:
        /*000c*/ 	.word	0x00000000
        /*0010*/ 	.short	0x0000
        /*0012*/ 	.short	0x0070
        /*0014*/ 	.byte	0x00, 0xf0, 0x01, 0x2c


	//----- nvinfo : EIATTR_SPARSE_MMA_MASK
	.align		4
.L_1141:
        /*0018*/ 	.byte	0x03, 0x50
        /*001a*/ 	.short	0x0000


	//----- nvinfo : EIATTR_MAXREG_COUNT
	.align		4
        /*001c*/ 	.byte	0x03, 0x1b
        /*001e*/ 	.short	0x00a8


	//----- nvinfo : EIATTR_NUM_BARRIERS
	.align		4
        /*0020*/ 	.byte	0x02, 0x4c
        /*0022*/ 	.byte	0x10
	.zero		1


	//----- nvinfo : EIATTR_EXTERNS
	.align		4
        /*0024*/ 	.byte	0x04, 0x0f
        /*0026*/ 	.short	(.L_1143 - .L_1142)


	//   ....[0]....
	.align		4
.L_1142:
        /*0028*/ 	.word	index@(__assertfail)


	//----- nvinfo : EIATTR_ANNOTATIONS
	.align		4
.L_1143:
        /*002c*/ 	.byte	0x04, 0x55
        /*002e*/ 	.short	(.L_1145 - .L_1144)


	//   ....[0]....
.L_1144:
        /* <DEDUP_REMOVED lines=23> */


	//----- nvinfo : EIATTR_MERCURY_ISA_VERSION
	.align		4
.L_1145:
        /*0190*/ 	.byte	0x03, 0x5f
        /*0192*/ 	.short	0x0101


	//----- nvinfo : EIATTR_INT_WARP_WIDE_INSTR_OFFSETS
	.align		4
        /*0194*/ 	.byte	0x04, 0x31
        /*0196*/ 	.short	(.L_1147 - .L_1146)


	//   ....[0]....
.L_1146:
        /*0198*/ 	.word	0x00000130


	//   ....[1]....
        /*019c*/ 	.word	0x00000170


	//   ....[2]....
        /*01a0*/ 	.word	0x000001e0


	//   ....[3]....
        /*01a4*/ 	.word	0x000001f0


	//----- nvinfo : EIATTR_COOP_GROUP_MASK_REGIDS
	.align		4
.L_1147:
        /*01a8*/ 	.byte	0x04, 0x29
        /*01aa*/ 	.short	(.L_1149 - .L_1148)


	//   ....[0]....
.L_1148:
        /*01ac*/ 	.word	0xffffffff


	//   ....[1]....
        /*01b0*/ 	.word	0xffffffff


	//   ....[2]....
        /*01b4*/ 	.word	0xffffffff


	//   ....[3]....
        /*01b8*/ 	.word	0xffffffff


	//   ....[4]....
        /*01bc*/ 	.word	0xffffffff


	//   ....[5]....
        /*01c0*/ 	.word	0xffffffff


	//   ....[6]....
        /*01c4*/ 	.word	0xffffffff


	//   ....[7]....
        /*01c8*/ 	.word	0xffffffff


	//   ....[8]....
        /*01cc*/ 	.word	0xffffffff


	//   ....[9]....
        /*01d0*/ 	.word	0xffffffff


	//   ....[10]....
        /*01d4*/ 	.word	0xffffffff


	//   ....[11]....
        /*01d8*/ 	.word	0xffffffff


	//   ....[12]....
        /*01dc*/ 	.word	0xffffffff


	//   ....[13]....
        /*01e0*/ 	.word	0xffffffff


	//   ....[14]....
        /*01e4*/ 	.word	0xffffffff


	//   ....[15]....
        /*01e8*/ 	.word	0xffffffff


	//   ....[16]....
        /*01ec*/ 	.word	0xffffffff


	//   ....[17]....
        /*01f0*/ 	.word	0xffffffff


	//   ....[18]....
        /*01f4*/ 	.word	0xffffffff


	//   ....[19]....
        /*01f8*/ 	.word	0xffffffff


	//   ....[20]....
        /*01fc*/ 	.word	0xffffffff


	//   ....[21]....
        /*0200*/ 	.word	0xffffffff


	//   ....[22]....
        /*0204*/ 	.word	0xffffffff


	//   ....[23]....
        /*0208*/ 	.word	0xffffffff


	//   ....[24]....
        /*020c*/ 	.word	0xffffffff


	//   ....[25]....
        /*0210*/ 	.word	0xffffffff


	//   ....[26]....
        /*0214*/ 	.word	0xffffffff


	//   ....[27]....
        /*0218*/ 	.word	0xffffffff


	//   ....[28]....
        /*021c*/ 	.word	0xffffffff


	//   ....[29]....
        /*0220*/ 	.word	0xffffffff


	//   ....[30]....
        /*0224*/ 	.word	0xffffffff


	//   ....[31]....
        /*0228*/ 	.word	0xffffffff


	//   ....[32]....
        /*022c*/ 	.word	0xffffffff


	//   ....[33]....
        /*0230*/ 	.word	0xffffffff


	//   ....[34]....
        /*0234*/ 	.word	0xffffffff


	//   ....[35]....
        /*0238*/ 	.word	0xffffffff


	//   ....[36]....
        /*023c*/ 	.word	0xffffffff


	//   ....[37]....
        /*0240*/ 	.word	0xffffffff


	//   ....[38]....
        /*0244*/ 	.word	0xffffffff


	//   ....[39]....
        /*0248*/ 	.word	0xffffffff


	//   ....[40]....
        /*024c*/ 	.word	0xffffffff


	//   ....[41]....
        /*0250*/ 	.word	0xffffffff


	//   ....[42]....
        /*0254*/ 	.word	0xffffffff


	//   ....[43]....
        /*0258*/ 	.word	0xffffffff


	//   ....[44]....
        /*025c*/ 	.word	0xffffffff


	//   ....[45]....
        /*0260*/ 	.word	0xffffffff


	//   ....[46]....
        /*0264*/ 	.word	0xffffffff


	//   ....[47]....
        /*0268*/ 	.word	0xffffffff


	//   ....[48]....
        /*026c*/ 	.word	0xffffffff


	//   ....[49]....
        /*0270*/ 	.word	0xffffffff


	//   ....[50]....
        /*0274*/ 	.word	0xffffffff


	//   ....[51]....
        /*0278*/ 	.word	0xffffffff


	//   ....[52]....
        /*027c*/ 	.word	0xffffffff


	//   ....[53]....
        /*0280*/ 	.word	0xffffffff


	//   ....[54]....
        /*0284*/ 	.word	0xffffffff


	//   ....[55]....
        /*0288*/ 	.word	0xffffffff


	//   ....[56]....
        /*028c*/ 	.word	0xffffffff


	//   ....[57]....
        /*0290*/ 	.word	0xffffffff


	//   ....[58]....
        /*0294*/ 	.word	0xffffffff


	//   ....[59]....
        /*0298*/ 	.word	0xffffffff


	//   ....[60]....
        /*029c*/ 	.word	0xffffffff


	//   ....[61]....
        /*02a0*/ 	.word	0xffffffff


	//   ....[62]....
        /*02a4*/ 	.word	0xffffffff


	//   ....[63]....
        /*02a8*/ 	.word	0x0500000f


	//   ....[64]....
        /*02ac*/ 	.word	0x0500000f


	//   ....[65]....
        /*02b0*/ 	.word	0x0500000f


	//   ....[66]....
        /*02b4*/ 	.word	0x0500000f


	//   ....[67]....
        /*02b8*/ 	.word	0x0500000f


	//   ....[68]....
        /*02bc*/ 	.word	0x0500000f


	//   ....[69]....
        /*02c0*/ 	.word	0x0500000f


	//   ....[70]....
        /*02c4*/ 	.word	0x0500000f


	//   ....[71]....
        /*02c8*/ 	.word	0x0500000f


	//   ....[72]....
        /*02cc*/ 	.word	0x0500000f


	//   ....[73]....
        /*02d0*/ 	.word	0x0500000f


	//   ....[74]....
        /*02d4*/ 	.word	0x0500000f


	//   ....[75]....
        /*02d8*/ 	.word	0x0500000f


	//   ....[76]....
        /*02dc*/ 	.word	0x0500000f


	//   ....[77]....
        /*02e0*/ 	.word	0x0500000f


	//   ....[78]....
        /*02e4*/ 	.word	0x0500000f


	//   ....[79]....
        /*02e8*/ 	.word	0x0500000f


	//   ....[80]....
        /*02ec*/ 	.word	0x0500000f


	//   ....[81]....
        /*02f0*/ 	.word	0x0500000f


	//   ....[82]....
        /*02f4*/ 	.word	0x0500000f


	//   ....[83]....
        /*02f8*/ 	.word	0x0500000f


	//   ....[84]....
        /*02fc*/ 	.word	0x0500000f


	//   ....[85]....
        /*0300*/ 	.word	0x0500000f


	//   ....[86]....
        /*0304*/ 	.word	0x0500000f


	//   ....[87]....
        /*0308*/ 	.word	0x0500000f


	//   ....[88]....
        /*030c*/ 	.word	0x0500000f


	//   ....[89]....
        /*0310*/ 	.word	0x0500000f


	//   ....[90]....
        /*0314*/ 	.word	0x0500000f


	//   ....[91]....
        /*0318*/ 	.word	0x0500000f


	//   ....[92]....
        /*031c*/ 	.word	0x0500000f


	//   ....[93]....
        /*0320*/ 	.word	0x0500000f


	//   ....[94]....
        /*0324*/ 	.word	0x0500000f


	//   ....[95]....
        /*0328*/ 	.word	0x0500000f


	//   ....[96]....
        /*032c*/ 	.word	0x0500000f


	//----- nvinfo : EIATTR_COOP_GROUP_INSTR_OFFSETS
	.align		4
.L_1149:
        /*0330*/ 	.byte	0x04, 0x28
        /*0332*/ 	.short	(.L_1151 - .L_1150)


	//   ....[0]....
.L_1150:
        /*0334*/ 	.word	0x00000070


	//   ....[1]....
        /*0338*/ 	.word	0x00000140


	//   ....[2]....
        /*033c*/ 	.word	0x00000190


	//   ....[3]....
        /*0340*/ 	.word	0x000003e0


	//   ....[4]....
        /*0344*/ 	.word	0x00000540


	//   ....[5]....
        /*0348*/ 	.word	0x00000660


	//   ....[6]....
        /*034c*/ 	.word	0x000007c0


	//   ....[7]....
        /*0350*/ 	.word	0x00001360


	//   ....[8]....
        /*0354*/ 	.word	0x00003150


	//   ....[9]....
        /*0358*/ 	.word	0x00003190


	//   ....[10]....
        /*035c*/ 	.word	0x000031b0


	//   ....[11]....
        /*0360*/ 	.word	0x000031d0


	//   ....[12]....
        /*0364*/ 	.word	0x00005430


	//   ....[13]....
        /*0368*/ 	.word	0x00005480


	//   ....[14]....
        /*036c*/ 	.word	0x000054a0


	//   ....[15]....
        /*0370*/ 	.word	0x000054c0


	//   ....[16]....
        /*0374*/ 	.word	0x00006a90


	//   ....[17]....
        /*0378*/ 	.word	0x00006ae0


	//   ....[18]....
        /*037c*/ 	.word	0x00006b00


	//   ....[19]....
        /*0380*/ 	.word	0x00006b20


	//   ....[20]....
        /*0384*/ 	.word	0x00007c00


	//   ....[21]....
        /*0388*/ 	.word	0x00007c60


	//   ....[22]....
        /*038c*/ 	.word	0x00007ca0


	//   ....[23]....
        /*0390*/ 	.word	0x00007cd0


	//   ....[24]....
        /*0394*/ 	.word	0x00007d00


	//   ....[25]....
        /*0398*/ 	.word	0x00007d20


	//   ....[26]....
        /*039c*/ 	.word	0x000089a0


	//   ....[27]....
        /*03a0*/ 	.word	0x000089b0


	//   ....[28]....
        /*03a4*/ 	.word	0x00009a10


	//   ....[29]....
        /*03a8*/ 	.word	0x0000a4e0


	//   ....[30]....
        /*03ac*/ 	.word	0x0000ae60


	//   ....[31]....
        /*03b0*/ 	.word	0x0000ae70


	//   ....[32]....
        /*03b4*/ 	.word	0x0000ae80


	//   ....[33]....
        /*03b8*/ 	.word	0x0000aea0


	//   ....[34]....
        /*03bc*/ 	.word	0x0000aed0


	//   ....[35]....
        /*03c0*/ 	.word	0x0000b050


	//   ....[36]....
        /*03c4*/ 	.word	0x0000b060


	//   ....[37]....
        /*03c8*/ 	.word	0x0000b0b0


	//   ....[38]....
        /*03cc*/ 	.word	0x0000b180


	//   ....[39]....
        /*03d0*/ 	.word	0x0000b1a0


	//   ....[40]....
        /*03d4*/ 	.word	0x0000b240


	//   ....[41]....
        /*03d8*/ 	.word	0x0000b260


	//   ....[42]....
        /*03dc*/ 	.word	0x0000b2e0


	//   ....[43]....
        /*03e0*/ 	.word	0x0000b300


	//   ....[44]....
        /*03e4*/ 	.word	0x0000b310


	//   ....[45]....
        /*03e8*/ 	.word	0x0000b320


	//   ....[46]....
        /*03ec*/ 	.word	0x0000bb10


	//   ....[47]....
        /*03f0*/ 	.word	0x0000bb40


	//   ....[48]....
        /*03f4*/ 	.word	0x0000bb60


	//   ....[49]....
        /*03f8*/ 	.word	0x0000bc10


	//   ....[50]....
        /*03fc*/ 	.word	0x0000bcb0


	//   ....[51]....
        /*0400*/ 	.word	0x0000bcc0


	//   ....[52]....
        /*0404*/ 	.word	0x0000bce0


	//   ....[53]....
        /*0408*/ 	.word	0x0000bd10


	//   ....[54]....
        /*040c*/ 	.word	0x0000bd80


	//   ....[55]....
        /*0410*/ 	.word	0x0000bdb0


	//   ....[56]....
        /*0414*/ 	.word	0x0000be30


	//   ....[57]....
        /*0418*/ 	.word	0x0000be70


	//   ....[58]....
        /*041c*/ 	.word	0x0000bf00


	//   ....[59]....
        /*0420*/ 	.word	0x0000bf30


	//   ....[60]....
        /*0424*/ 	.word	0x0000bfe0


	//   ....[61]....
        /*0428*/ 	.word	0x0000c030


	//   ....[62]....
        /*042c*/ 	.word	0x0000e310


	//   ....[63]....
        /*0430*/ 	.word	0x0000e890


	//   ....[64]....
        /*0434*/ 	.word	0x0000ea10


	//   ....[65]....
        /*0438*/ 	.word	0x0000ea60


	//   ....[66]....
        /*043c*/ 	.word	0x0000ebb0


	//   ....[67]....
        /*0440*/ 	.word	0x0000ec20


	//   ....[68]....
        /*0444*/ 	.word	0x0000ed70


	//   ....[69]....
        /*0448*/ 	.word	0x0000edf0


	//   ....[70]....
        /*044c*/ 	.word	0x0000eee0


	//   ....[71]....
        /*0450*/ 	.word	0x0000ef70


	//   ....[72]....
        /*0454*/ 	.word	0x0000f080


	//   ....[73]....
        /*0458*/ 	.word	0x0000f0f0


	//   ....[74]....
        /*045c*/ 	.word	0x0000f210


	//   ....[75]....
        /*0460*/ 	.word	0x0000f280


	//   ....[76]....
        /*0464*/ 	.word	0x0000f390


	//   ....[77]....
        /*0468*/ 	.word	0x0000f3f0


	//   ....[78]....
        /*046c*/ 	.word	0x0000f4f0


	//   ....[79]....
        /*0470*/ 	.word	0x0000f540


	//   ....[80]....
        /*0474*/ 	.word	0x0000f5e0


	//   ....[81]....
        /*0478*/ 	.word	0x0000f6a0


	//   ....[82]....
        /*047c*/ 	.word	0x0000f9b0


	//   ....[83]....
        /*0480*/ 	.word	0x0000fa20


	//   ....[84]....
        /*0484*/ 	.word	0x0000fb30


	//   ....[85]....
        /*0488*/ 	.word	0x0000fb90


	//   ....[86]....
        /*048c*/ 	.word	0x0000fca0


	//   ....[87]....
        /*0490*/ 	.word	0x0000fcf0


	//   ....[88]....
        /*0494*/ 	.word	0x0000fdf0


	//   ....[89]....
        /*0498*/ 	.word	0x0000fe50


	//   ....[90]....
        /*049c*/ 	.word	0x0000ffc0


	//   ....[91]....
        /*04a0*/ 	.word	0x00010010


	//   ....[92]....
        /*04a4*/ 	.word	0x00010130


	//   ....[93]....
        /*04a8*/ 	.word	0x00010180


	//   ....[94]....
        /*04ac*/ 	.word	0x00010290


	//   ....[95]....
        /*04b0*/ 	.word	0x000102e0


	//   ....[96]....
        /*04b4*/ 	.word	0x000106f0


	//----- nvinfo : EIATTR_REG_RECONFIG
	.align		4
.L_1151:
        /*04b8*/ 	.byte	0x01, 0x54
	.zero		2


	//----- nvinfo : EIATTR_SYSCALL_OFFSETS
	.align		4
        /*04bc*/ 	.byte	0x04, 0x46
        /*04be*/ 	.short	(.L_1153 - .L_1152)


	//   ....[0]....
.L_1152:
        /*04c0*/ 	.word	0x00001500


	//   ....[1]....
        /*04c4*/ 	.word	0x0000a110


	//   ....[2]....
        /*04c8*/ 	.word	0x0000a250


	//   ....[3]....
        /*04cc*/ 	.word	0x0000a340


	//   ....[4]....
        /*04d0*/ 	.word	0x0000aa70


	//   ....[5]....
        /*04d4*/ 	.word	0x0000b670


	//----- nvinfo : EIATTR_MBARRIER_INSTR_OFFSETS
	.align		4
.L_1153:
        /*04d8*/ 	.byte	0x04, 0x39
        /*04da*/ 	.short	(.L_1155 - .L_1154)


	//   ....[0]....
.L_1154:
        /*04dc*/ 	.word	0x00000280
        /*04e0*/ 	.word	0x000000ff
        /*04e4*/ 	.word	0x00032400
        /*04e8*/ 	.short	0x0100
        /*04ea*/ 	.byte	0x08
	.zero		1


	//   ....[1]....
        /*04ec*/ 	.word	0x00000290
        /*04f0*/ 	.word	0x000000ff
        /*04f4*/ 	.word	0x00032410
        /*04f8*/ 	.short	0x0100
        /*04fa*/ 	.byte	0x08
	.zero		1


	//   ....[2]....
        /*04fc*/ 	.word	0x000002a0
        /*0500*/ 	.word	0x000000ff
        /*0504*/ 	.word	0x00032420
        /*0508*/ 	.short	0x0100
        /*050a*/ 	.byte	0x08
	.zero		1


	//   ....[3]....
        /*050c*/ 	.word	0x00000390
        /*0510*/ 	.word	0x000000ff
        /*0514*/ 	.word	0x00032430
        /*0518*/ 	.short	0x0100
        /*051a*/ 	.byte	0x08
	.zero		1


	//   ....[4]....
        /*051c*/ 	.word	0x000003a0
        /*0520*/ 	.word	0x000000ff
        /*0524*/ 	.word	0x00032440
        /*0528*/ 	.short	0x0100
        /*052a*/ 	.byte	0x08
	.zero		1


	//   ....[5]....
        /*052c*/ 	.word	0x000003b0
        /*0530*/ 	.word	0x000000ff
        /*0534*/ 	.word	0x00032438
        /*0538*/ 	.short	0x0100
        /*053a*/ 	.byte	0x08
	.zero		1


	//   ....[6]....
        /*053c*/ 	.word	0x000003c0
        /*0540*/ 	.word	0x000000ff
        /*0544*/ 	.word	0x00032448
        /*0548*/ 	.short	0x0100
        /*054a*/ 	.byte	0x08
	.zero		1


	//   ....[7]....
        /*054c*/ 	.word	0x000004f0
        /*0550*/ 	.word	0x000000ff
        /*0554*/ 	.word	0x00032450
        /*0558*/ 	.short	0x0100
        /*055a*/ 	.byte	0x08
	.zero		1


	//   ....[8]....
        /*055c*/ 	.word	0x00000500
        /*0560*/ 	.word	0x000000ff
        /*0564*/ 	.word	0x00032460
        /*0568*/ 	.short	0x0100
        /*056a*/ 	.byte	0x08
	.zero		1


	//   ....[9]....
        /*056c*/ 	.word	0x00000510
        /*0570*/ 	.word	0x000000ff
        /*0574*/ 	.word	0x00032458
        /*0578*/ 	.short	0x0100
        /*057a*/ 	.byte	0x08
	.zero		1


	//   ....[10]....
        /*057c*/ 	.word	0x00000520
        /*0580*/ 	.word	0x000000ff
        /*0584*/ 	.word	0x00032468
        /*0588*/ 	.short	0x0100
        /*058a*/ 	.byte	0x08
	.zero		1


	//   ....[11]....
        /*058c*/ 	.word	0x00000610
        /*0590*/ 	.word	0x000000ff
        /*0594*/ 	.word	0x00032470
        /*0598*/ 	.short	0x0100
        /*059a*/ 	.byte	0x06
	.zero		1


	//   ....[12]....
        /*059c*/ 	.word	0x00000620
        /*05a0*/ 	.word	0x000000ff
        /*05a4*/ 	.word	0x00032480
        /*05a8*/ 	.short	0x0100
        /*05aa*/ 	.byte	0x06
	.zero		1


	//   ....[13]....
        /*05ac*/ 	.word	0x00000630
        /*05b0*/ 	.word	0x000000ff
        /*05b4*/ 	.word	0x00032478
        /*05b8*/ 	.short	0x0100
        /*05ba*/ 	.byte	0x06
	.zero		1


	//   ....[14]....
        /*05bc*/ 	.word	0x00000640
        /*05c0*/ 	.word	0x000000ff
        /*05c4*/ 	.word	0x00032488
        /*05c8*/ 	.short	0x0100
        /*05ca*/ 	.byte	0x06
	.zero		1


	//   ....[15]....
        /*05cc*/ 	.word	0x00000770
        /*05d0*/ 	.word	0x000000ff
        /*05d4*/ 	.word	0x00032490
        /*05d8*/ 	.short	0x0100
        /*05da*/ 	.byte	0x08
	.zero		1


	//   ....[16]....
        /*05dc*/ 	.word	0x00000780
        /*05e0*/ 	.word	0x000000ff
        /*05e4*/ 	.word	0x000324a0
        /*05e8*/ 	.short	0x0100
        /*05ea*/ 	.byte	0x08
	.zero		1


	//   ....[17]....
        /*05ec*/ 	.word	0x00000790
        /*05f0*/ 	.word	0x000000ff
        /*05f4*/ 	.word	0x00032498
        /*05f8*/ 	.short	0x0100
        /*05fa*/ 	.byte	0x08
	.zero		1


	//   ....[18]....
        /*05fc*/ 	.word	0x000007a0
        /*0600*/ 	.word	0x000000ff
        /*0604*/ 	.word	0x000324a8
        /*0608*/ 	.short	0x0100
        /*060a*/ 	.byte	0x08
	.zero		1


	//   ....[19]....
        /*060c*/ 	.word	0x000008d0
        /*0610*/ 	.word	0x000000ff
        /*0614*/ 	.word	0x000324b0
        /*0618*/ 	.short	0x0100
        /*061a*/ 	.byte	0x08
	.zero		1


	//   ....[20]....
        /*061c*/ 	.word	0x000008e0
        /*0620*/ 	.word	0x000000ff
        /*0624*/ 	.word	0x000324c0
        /*0628*/ 	.short	0x0100
        /*062a*/ 	.byte	0x08
	.zero		1


	//   ....[21]....
        /*062c*/ 	.word	0x000008f0
        /*0630*/ 	.word	0x000000ff
        /*0634*/ 	.word	0x000324b8
        /*0638*/ 	.short	0x0100
        /*063a*/ 	.byte	0x08
	.zero		1


	//   ....[22]....
        /*063c*/ 	.word	0x00000900
        /*0640*/ 	.word	0x000000ff
        /*0644*/ 	.word	0x000324c8
        /*0648*/ 	.short	0x0100
        /*064a*/ 	.byte	0x08
	.zero		1


	//   ....[23]....
        /*064c*/ 	.word	0x00001540
        /*0650*/ 	.word	0x000000ff
        /*0654*/ 	.word	0x00032400
        /*0658*/ 	.short	0x010a
        /*065a*/ 	.byte	0x04
	.zero		1


	//   ....[24]....
        /*065c*/ 	.word	0x00001600
        /*0660*/ 	.word	0x000000ff
        /*0664*/ 	.word	0x00032430
        /*0668*/ 	.short	0x010a
        /*066a*/ 	.byte	0x04
	.zero		1


	//   ....[25]....
        /*066c*/ 	.word	0x00001650
        /*0670*/ 	.word	0x000000ff
        /*0674*/ 	.word	0x00032430
        /*0678*/ 	.short	0x010a
        /*067a*/ 	.byte	0x04
	.zero		1


	//   ....[26]....
        /*067c*/ 	.word	0x000019d0
        /*0680*/ 	.word	0x000000ff
        /*0684*/ 	.word	0x00032410
        /*0688*/ 	.short	0x010a
        /*068a*/ 	.byte	0x09
	.zero		1


	//   ....[27]....
        /*068c*/ 	.word	0x00001a20
        /*0690*/ 	.word	0x000000ff
        /*0694*/ 	.word	0x00032450
        /*0698*/ 	.short	0x010a
        /*069a*/ 	.byte	0x04
	.zero		1


	//   ....[28]....
        /*069c*/ 	.word	0x00001a70
        /*06a0*/ 	.word	0x000000ff
        /*06a4*/ 	.word	0x00032450
        /*06a8*/ 	.short	0x010a
        /*06aa*/ 	.byte	0x04
	.zero		1


	//   ....[29]....
        /*06ac*/ 	.word	0x00003450
        /*06b0*/ 	.word	0x00000018
        /*06b4*/ 	.word	0x00000000
        /*06b8*/ 	.short	0x0101
        /*06ba*/ 	.byte	0x3f
	.zero		1


	//   ....[30]....
        /*06bc*/ 	.word	0x00003f30
        /*06c0*/ 	.word	0x000000a0
        /*06c4*/ 	.word	0x00000000
        /*06c8*/ 	.short	0x0101
        /*06ca*/ 	.byte	0x3f
	.zero		1


	//   ....[31]....
        /*06cc*/ 	.word	0x00004110
        /*06d0*/ 	.word	0x000000ff
        /*06d4*/ 	.word	0x00032430
        /*06d8*/ 	.short	0x010a
        /*06da*/ 	.byte	0x06
	.zero		1


	//   ....[32]....
        /*06dc*/ 	.word	0x00004160
        /*06e0*/ 	.word	0x000000ff
        /*06e4*/ 	.word	0x00032430
        /*06e8*/ 	.short	0x010a
        /*06ea*/ 	.byte	0x06
	.zero		1


	//   ....[33]....
        /*06ec*/ 	.word	0x000044c0
        /*06f0*/ 	.word	0x000000ff
        /*06f4*/ 	.word	0x00032450
        /*06f8*/ 	.short	0x010a
        /*06fa*/ 	.byte	0x06
	.zero		1


	//   ....[34]....
        /*06fc*/ 	.word	0x00004510
        /*0700*/ 	.word	0x000000ff
        /*0704*/ 	.word	0x00032450
        /*0708*/ 	.short	0x010a
        /*070a*/ 	.byte	0x06
	.zero		1


	//   ....[35]....
        /*070c*/ 	.word	0x000056b0
        /*0710*/ 	.word	0x00000098
        /*0714*/ 	.word	0x00000000
        /*0718*/ 	.short	0x0101
        /*071a*/ 	.byte	0x3f
	.zero		1


	//   ....[36]....
        /*071c*/ 	.word	0x00006a70
        /*0720*/ 	.word	0x000000c9
        /*0724*/ 	.word	0x00000000
        /*0728*/ 	.short	0x0101
        /*072a*/ 	.byte	0x3f
	.zero		1


	//   ....[37]....
        /*072c*/ 	.word	0x00007d30
        /*0730*/ 	.word	0x000000ff
        /*0734*/ 	.word	0x00000000
        /*0738*/ 	.short	0x0101
        /*073a*/ 	.byte	0x04
	.zero		1


	//   ....[38]....
        /*073c*/ 	.word	0x0000a730
        /*0740*/ 	.word	0x000000ff
        /*0744*/ 	.word	0x00032440
        /*0748*/ 	.short	0x010a
        /*074a*/ 	.byte	0x26
	.zero		1


	//   ....[39]....
        /*074c*/ 	.word	0x0000b480
        /*0750*/ 	.word	0x000000ff
        /*0754*/ 	.word	0x00032400
        /*0758*/ 	.short	0x0107
        /*075a*/ 	.byte	0x26
	.zero		1


	//   ....[40]....
        /*075c*/ 	.word	0x0000b500
        /*0760*/ 	.word	0x000000ff
        /*0764*/ 	.word	0x00032400
        /*0768*/ 	.short	0x0101
        /*076a*/ 	.byte	0x26
	.zero		1


	//   ....[41]....
        /*076c*/ 	.word	0x0000c1e0
        /*0770*/ 	.word	0x000000ff
        /*0774*/ 	.word	0x00032410
        /*0778*/ 	.short	0x0107
        /*077a*/ 	.byte	0x26
	.zero		1


	//   ....[42]....
        /*077c*/ 	.word	0x0000c240
        /*0780*/ 	.word	0x000000ff
        /*0784*/ 	.word	0x00032410
        /*0788*/ 	.short	0x0101
        /*078a*/ 	.byte	0x26
	.zero		1


	//   ....[43]....
        /*078c*/ 	.word	0x0000c250
        /*0790*/ 	.word	0x000000ff
        /*0794*/ 	.word	0x00032420
        /*0798*/ 	.short	0x010a
        /*079a*/ 	.byte	0x26
	.zero		1


	//   ....[44]....
        /*079c*/ 	.word	0x0000c2b0
        /*07a0*/ 	.word	0x000000ff
        /*07a4*/ 	.word	0x00032460
        /*07a8*/ 	.short	0x010a
        /*07aa*/ 	.byte	0x26
	.zero		1


	//   ....[45]....
        /*07ac*/ 	.word	0x0000cb40
        /*07b0*/ 	.word	0x000000ff
        /*07b4*/ 	.word	0x00032448
        /*07b8*/ 	.short	0x010a
        /*07ba*/ 	.byte	0x26
	.zero		1


	//   ....[46]....
        /*07bc*/ 	.word	0x0000cd10
        /*07c0*/ 	.word	0x000000ff
        /*07c4*/ 	.word	0x00032468
        /*07c8*/ 	.short	0x010a
        /*07ca*/ 	.byte	0x26
	.zero		1


	//   ....[47]....
        /*07cc*/ 	.word	0x0000d380
        /*07d0*/ 	.word	0x000000ff
        /*07d4*/ 	.word	0x00032440
        /*07d8*/ 	.short	0x010a
        /*07da*/ 	.byte	0x26
	.zero		1


	//   ....[48]....
        /*07dc*/ 	.word	0x0000d560
        /*07e0*/ 	.word	0x000000ff
        /*07e4*/ 	.word	0x00032460
        /*07e8*/ 	.short	0x010a
        /*07ea*/ 	.byte	0x26
	.zero		1


	//   ....[49]....
        /*07ec*/ 	.word	0x0000dbf0
        /*07f0*/ 	.word	0x000000ff
        /*07f4*/ 	.word	0x00032448
        /*07f8*/ 	.short	0x010a
        /*07fa*/ 	.byte	0x26
	.zero		1


	//   ....[50]....
        /*07fc*/ 	.word	0x0000ddd0
        /*0800*/ 	.word	0x000000ff
        /*0804*/ 	.word	0x00032468
        /*0808*/ 	.short	0x010a
        /*080a*/ 	.byte	0x26
	.zero		1


	//   ....[51]....
        /*080c*/ 	.word	0x0000e2a0
        /*0810*/ 	.word	0x00000002
        /*0814*/ 	.word	0x00032420
        /*0818*/ 	.short	0x010a
        /*081a*/ 	.byte	0x3f
	.zero		1


	//   ....[52]....
        /*081c*/ 	.word	0x0000e440
        /*0820*/ 	.word	0x00000007
        /*0824*/ 	.word	0x00000000
        /*0828*/ 	.short	0x010a
        /*082a*/ 	.byte	0x3f
	.zero		1


	//   ....[53]....
        /*082c*/ 	.word	0x0000e4b0
        /*0830*/ 	.word	0x00000005
        /*0834*/ 	.word	0x00000000
        /*0838*/ 	.short	0x010a
        /*083a*/ 	.byte	0x3f
	.zero		1


	//   ....[54]....
        /*083c*/ 	.word	0x0000e510
        /*0840*/ 	.word	0x00000005
        /*0844*/ 	.word	0x00000000
        /*0848*/ 	.short	0x010a
        /*084a*/ 	.byte	0x3f
	.zero		1


	//   ....[55]....
        /*084c*/ 	.word	0x0000e540
        /*0850*/ 	.word	0x00000003
        /*0854*/ 	.word	0x00000000
        /*0858*/ 	.short	0x010a
        /*085a*/ 	.byte	0x3f
	.zero		1


	//   ....[56]....
        /*085c*/ 	.word	0x0000e5c0
        /*0860*/ 	.word	0x00000003
        /*0864*/ 	.word	0x00032400
        /*0868*/ 	.short	0x010a
        /*086a*/ 	.byte	0x3f
	.zero		1


	//   ....[57]....
        /*086c*/ 	.word	0x0000e630
        /*0870*/ 	.word	0x00000003
        /*0874*/ 	.word	0x00032430
        /*0878*/ 	.short	0x010a
        /*087a*/ 	.byte	0x3f
	.zero		1


	//   ....[58]....
        /*087c*/ 	.word	0x0000e6a0
        /*0880*/ 	.word	0x0000000b
        /*0884*/ 	.word	0x00032410
        /*0888*/ 	.short	0x010a
        /*088a*/ 	.byte	0x3f
	.zero		1


	//   ....[59]....
        /*088c*/ 	.word	0x0000e710
        /*0890*/ 	.word	0x0000000b
        /*0894*/ 	.word	0x00032450
        /*0898*/ 	.short	0x010a
        /*089a*/ 	.byte	0x3f
	.zero		1


	//   ....[60]....
        /*089c*/ 	.word	0x0000e780
        /*08a0*/ 	.word	0x00000099
        /*08a4*/ 	.word	0x00032430
        /*08a8*/ 	.short	0x010a
        /*08aa*/ 	.byte	0x3f
	.zero		1


	//   ....[61]....
        /*08ac*/ 	.word	0x0000e7f0
        /*08b0*/ 	.word	0x000000c9
        /*08b4*/ 	.word	0x00032450
        /*08b8*/ 	.short	0x010a
        /*08ba*/ 	.byte	0x3f
	.zero		1


	//   ....[62]....
        /*08bc*/ 	.word	0x0000e950
        /*08c0*/ 	.word	0x00000003
        /*08c4*/ 	.word	0x00032440
        /*08c8*/ 	.short	0x010a
        /*08ca*/ 	.byte	0x3f
	.zero		1


	//   ....[63]....
        /*08cc*/ 	.word	0x00010320
        /*08d0*/ 	.word	0x00000003
        /*08d4*/ 	.word	0x00032420
        /*08d8*/ 	.short	0x010a
        /*08da*/ 	.byte	0x3f
	.zero		1


	//   ....[64]....
        /*08dc*/ 	.word	0x00010380
        /*08e0*/ 	.word	0x00000003
        /*08e4*/ 	.word	0x00032460
        /*08e8*/ 	.short	0x010a
        /*08ea*/ 	.byte	0x3f
	.zero		1


	//   ....[65]....
        /*08ec*/ 	.word	0x000103e0
        /*08f0*/ 	.word	0x00000003
        /*08f4*/ 	.word	0x00032448
        /*08f8*/ 	.short	0x010a
        /*08fa*/ 	.byte	0x3f
	.zero		1


	//   ....[66]....
        /*08fc*/ 	.word	0x00010440
        /*0900*/ 	.word	0x00000003
        /*0904*/ 	.word	0x00032468
        /*0908*/ 	.short	0x010a
        /*090a*/ 	.byte	0x3f
	.zero		1


	//   ....[67]....
        /*090c*/ 	.word	0x000104a0
        /*0910*/ 	.word	0x00000003
        /*0914*/ 	.word	0x00032440
        /*0918*/ 	.short	0x010a
        /*091a*/ 	.byte	0x3f
	.zero		1


	//   ....[68]....
        /*091c*/ 	.word	0x00010500
        /*0920*/ 	.word	0x00000003
        /*0924*/ 	.word	0x00032460
        /*0928*/ 	.short	0x010a
        /*092a*/ 	.byte	0x3f
	.zero		1


	//   ....[69]....
        /*092c*/ 	.word	0x00010560
        /*0930*/ 	.word	0x00000003
        /*0934*/ 	.word	0x00032448
        /*0938*/ 	.short	0x010a
        /*093a*/ 	.byte	0x3f
	.zero		1


	//   ....[70]....
        /*093c*/ 	.word	0x000105c0
        /*0940*/ 	.word	0x00000003
        /*0944*/ 	.word	0x00032468
        /*0948*/ 	.short	0x010a
        /*094a*/ 	.byte	0x3f
	.zero		1


	//   ....[71]....
        /*094c*/ 	.word	0x00010610
        /*0950*/ 	.word	0x00000002
        /*0954*/ 	.word	0x00032420
        /*0958*/ 	.short	0x010a
        /*095a*/ 	.byte	0x3f
	.zero		1


	//   ....[72]....
        /*095c*/ 	.word	0x000107b0
        /*0960*/ 	.word	0x00000007
        /*0964*/ 	.word	0x00000000
        /*0968*/ 	.short	0x010a
        /*096a*/ 	.byte	0x3f
	.zero		1


	//   ....[73]....
        /*096c*/ 	.word	0x00010800
        /*0970*/ 	.word	0x00000005
        /*0974*/ 	.word	0x00000000
        /*0978*/ 	.short	0x010a
        /*097a*/ 	.byte	0x3f
	.zero		1


	//   ....[74]....
        /*097c*/ 	.word	0x00010850
        /*0980*/ 	.word	0x00000005
        /*0984*/ 	.word	0x00000000
        /*0988*/ 	.short	0x010a
        /*098a*/ 	.byte	0x3f
	.zero		1


	//----- nvinfo : EIATTR_NUM_MBARRIERS
	.align		4
.L_1155:
        /*098c*/ 	.byte	0x03, 0x38
        /*098e*/ 	.short	0x0017


	//----- nvinfo : EIATTR_EXIT_INSTR_OFFSETS
	.align		4
        /*0990*/ 	.byte	0x04, 0x1c
        /*0992*/ 	.short	(.L_1157 - .L_1156)


	//   ....[0]....
.L_1156:
        /*0994*/ 	.word	0x0000e590


	//----- nvinfo : EIATTR_MAX_THREADS
	.align		4
.L_1157:
        /*0998*/ 	.byte	0x04, 0x05
        /*099a*/ 	.short	(.L_1159 - .L_1158)
.L_1158:
        /*099c*/ 	.word	0x00000180
        /*09a0*/ 	.word	0x00000001
        /*09a4*/ 	.word	0x00000001


	//----- nvinfo : EIATTR_CRS_STACK_SIZE
	.align		4
.L_1159:
        /*09a8*/ 	.byte	0x04, 0x1e
        /*09aa*/ 	.short	(.L_1161 - .L_1160)
.L_1160:
        /*09ac*/ 	.word	0x00000000


	//----- nvinfo : EIATTR_CBANK_PARAM_SIZE
	.align		4
.L_1161:
        /*09b0*/ 	.byte	0x03, 0x19
        /*09b2*/ 	.short	0x0b70


	//----- nvinfo : EIATTR_PARAM_CBANK
	.align		4
        /*09b4*/ 	.byte	0x04, 0x0a
        /*09b6*/ 	.short	(.L_1163 - .L_1162)
	.align		4
.L_1162:
        /*09b8*/ 	.word	index@(.nv.constant0._ZN7cutlass13device_kernelIN5flash11enable_sm90INS1_16FlashAttnFwdSm90INS1_25CollectiveMainloopFwdSm90ILi2EN4cute5tupleIJNS5_1CILi1EEES8_S8_EEENS6_IJNS7_ILi128EEENS7_ILi96EEENS7_ILi64EEEEEELi256ENS_6half_tEfNS_4arch4Sm90ELb0ELb0ELb1ELb0ELb0ELb0ELb1ELb1ELb0ELb1ELb1ELb0EEENS1_21CollectiveEpilogueFwdINS6_IJSA_NS7_ILi256EEESB_EEES9_SE_SG_Li256ELb0ELb1ELb1ELb0EEENS1_19SingleTileSchedulerILb0ELb1ELb1ELi128EEEEEEEEEvNT_6ParamsE)
        /*09bc*/ 	.short	0x0210
        /*09be*/ 	.short	0x0b70


	//----- nvinfo : EIATTR_SW_WAR
	.align		4
.L_1163:
        /*09c0*/ 	.byte	0x04, 0x36
        /*09c2*/ 	.short	(.L_1165 - .L_1164)
.L_1164:
        /*09c4*/ 	.word	0x00000008
.L_1165:


//--------------------- .nv.info._ZN7cutlass13device_kernelIN5flash11enable_sm90INS1_16FlashAttnFwdSm90INS1_25CollectiveMainloopFwdSm90ILi2EN4cute5tupleIJNS5_1CILi1EEES8_S8_EEENS6_IJNS7_ILi128EEENS7_ILi96EEENS7_ILi64EEEEEELi256ENS_6half_tEfNS_4arch4Sm90ELb0ELb0ELb1ELb1ELb0ELb0ELb0ELb1ELb0ELb1ELb1ELb0EEENS1_21CollectiveEpilogueFwdINS6_IJSA_NS7_ILi256EEESB_EEES9_SE_SG_Li256ELb1ELb1ELb1ELb0EEENS1_36VarlenDynamicPersistentTileSchedulerILi128ELi96ELi256ELi128ELb1ELb1ELb1ELb0ELb1ELb1EEEEEEEEEvNT_6ParamsE --------------------------
	.section	.nv.info._ZN7cutlass13device_kernelIN5flash11enable_sm90INS1_16FlashAttnFwdSm90INS1_25CollectiveMainloopFwdSm90ILi2EN4cute5tupleIJNS5_1CILi1EEES8_S8_EEENS6_IJNS7_ILi128EEENS7_ILi96EEENS7_ILi64EEEEEELi256ENS_6half_tEfNS_4arch4Sm90ELb0ELb0ELb1ELb1ELb0ELb0ELb0ELb1ELb0ELb1ELb1ELb0EEENS1_21CollectiveEpilogueFwdINS6_IJSA_NS7_ILi256EEESB_EEES9_SE_SG_Li256ELb1ELb1ELb1ELb0EEENS1_36VarlenDynamicPersistentTileSchedulerILi128ELi96ELi256ELi128ELb1ELb1ELb1ELb0ELb1ELb1EEEEEEEEEvNT_6ParamsE,"",@"SHT_CUDA_INFO"
	.sectionflags	@""
	.align	4


	//----- nvinfo : EIATTR_CUDA_API_VERSION
	.align		4
        /*0000*/ 	.byte	0x04, 0x37
        /*0002*/ 	.short	(.L_1167 - .L_1166)
.L_1166:
        /*0004*/ 	.word	0x00000082


	//----- nvinfo : EIATTR_KPARAM_INFO
	.align		4
.L_1167:
        /*0008*/ 	.byte	0x04, 0x17
        /*000a*/ 	.short	(.L_1169 - .L_1168)
.L_1168:
        /*000c*/ 	.word	0x00000000
        /*0010*/ 	.short	0x0000
        /*0012*/ 	.short	0x0070
        /*0014*/ 	.byte	0x00, 0xf0, 0x01, 0x2a


	//----- nvinfo : EIATTR_SPARSE_MMA_MASK
	.align		4
.L_1169:
        /*0018*/ 	.byte	0x03, 0x50
        /*001a*/ 	.short	0x0000


	//----- nvinfo : EIATTR_MAXREG_COUNT
	.align		4
        /*001c*/ 	.byte	0x03, 0x1b
        /*001e*/ 	.short	0x00a8


	//----- nvinfo : EIATTR_NUM_BARRIERS
	.align		4
        /*0020*/ 	.byte	0x02, 0x4c
        /*0022*/ 	.byte	0x10
	.zero		1


	//----- nvinfo : EIATTR_EXTERNS
	.align		4
        /*0024*/ 	.byte	0x04, 0x0f
        /*0026*/ 	.short	(.L_1171 - .L_1170)


	//   ....[0]....
	.align		4
.L_1170:
        /*0028*/ 	.word	index@(__assertfail)


	//----- nvinfo : EIATTR_ANNOTATIONS
	.align		4
.L_1171:
        /*002c*/ 	.byte	0x04, 0x55
        /*002e*/ 	.short	(.L_1173 - .L_1172)


	//   ....[0]....
.L_1172:
        /* <DEDUP_REMOVED lines=65> */


	//----- nvinfo : EIATTR_MERCURY_ISA_VERSION
	.align		4
.L_1173:
        /*0430*/ 	.byte	0x03, 0x5f
        /*0432*/ 	.short	0x0101


	//----- nvinfo : EIATTR_UNUSED_LOAD_BYTE_OFFSET
	.align		4
        /*0434*/ 	.byte	0x04, 0x44
        /*0436*/ 	.short	(.L_1175 - .L_1174)


	//   ....[0]....
.L_1174:
        /*0438*/ 	.word	0x00000a30
        /*043c*/ 	.word	0x0000fff0


	//   ....[1]....
        /*0440*/ 	.word	0x00006da0
        /*0444*/ 	.word	0x0000fff0


	//----- nvinfo : EIATTR_INT_WARP_WIDE_INSTR_OFFSETS
	.align		4
.L_1175:
        /*0448*/ 	.byte	0x04, 0x31
        /*044a*/ 	.short	(.L_1177 - .L_1176)


	//   ....[0]....
.L_1176:
        /*044c*/ 	.word	0x00000130


	//   ....[1]....
        /*0450*/ 	.word	0x00000170


	//   ....[2]....
        /*0454*/ 	.word	0x000001e0


	//   ....[3]....
        /*0458*/ 	.word	0x00003cd0


	//   ....[4]....
        /*045c*/ 	.word	0x0000cb30


	//   ....[5]....
        /*0460*/ 	.word	0x0000cbc0


	//   ....[6]....
        /*0464*/ 	.word	0x000107b0


	//   ....[7]....
        /*0468*/ 	.word	0x00010840


	//----- nvinfo : EIATTR_COOP_GROUP_MASK_REGIDS
	.align		4
.L_1177:
        /*046c*/ 	.byte	0x04, 0x29
        /*046e*/ 	.short	(.L_1179 - .L_1178)


	//   ....[0]....
.L_1178:
        /*0470*/ 	.word	0xffffffff


	//   ....[1]....
        /*0474*/ 	.word	0xffffffff


	//   ....[2]....
        /*0478*/ 	.word	0xffffffff


	//   ....[3]....
        /*047c*/ 	.word	0xffffffff


	//   ....[4]....
        /*0480*/ 	.word	0xffffffff


	//   ....[5]....
        /*0484*/ 	.word	0xffffffff


	//   ....[6]....
        /*0488*/ 	.word	0xffffffff


	//   ....[7]....
        /*048c*/ 	.word	0xffffffff


	//   ....[8]....
        /*0490*/ 	.word	0xffffffff


	//   ....[9]....
        /*0494*/ 	.word	0xffffffff


	//   ....[10]....
        /*0498*/ 	.word	0xffffffff


	//   ....[11]....
        /*049c*/ 	.word	0xffffffff


	//   ....[12]....
        /*04a0*/ 	.word	0xffffffff


	//   ....[13]....
        /*04a4*/ 	.word	0xffffffff


	//   ....[14]....
        /*04a8*/ 	.word	0xffffffff


	//   ....[15]....
        /*04ac*/ 	.word	0xffffffff


	//   ....[16]....
        /*04b0*/ 	.word	0xffffffff


	//   ....[17]....
        /*04b4*/ 	.word	0xffffffff


	//   ....[18]....
        /*04b8*/ 	.word	0xffffffff


	//   ....[19]....
        /*04bc*/ 	.word	0xffffffff


	//   ....[20]....
        /*04c0*/ 	.word	0xffffffff


	//   ....[21]....
        /*04c4*/ 	.word	0xffffffff


	//   ....[22]....
        /*04c8*/ 	.word	0xffffffff


	//   ....[23]....
        /*04cc*/ 	.word	0xffffffff


	//   ....[24]....
        /*04d0*/ 	.word	0xffffffff


	//   ....[25]....
        /*04d4*/ 	.word	0xffffffff


	//   ....[26]....
        /*04d8*/ 	.word	0xffffffff


	//   ....[27]....
        /*04dc*/ 	.word	0xffffffff


	//   ....[28]....
        /*04e0*/ 	.word	0xffffffff


	//   ....[29]....
        /*04e4*/ 	.word	0xffffffff


	//   ....[30]....
        /*04e8*/ 	.word	0xffffffff


	//   ....[31]....
        /*04ec*/ 	.word	0xffffffff


	//   ....[32]....
        /*04f0*/ 	.word	0xffffffff


	//   ....[33]....
        /*04f4*/ 	.word	0xffffffff


	//   ....[34]....
        /*04f8*/ 	.word	0xffffffff


	//   ....[35]....
        /*04fc*/ 	.word	0xffffffff


	//   ....[36]....
        /*0500*/ 	.word	0xffffffff


	//   ....[37]....
        /*0504*/ 	.word	0xffffffff


	//   ....[38]....
        /*0508*/ 	.word	0xffffffff


	//   ....[39]....
        /*050c*/ 	.word	0xffffffff


	//   ....[40]....
        /*0510*/ 	.word	0xffffffff


	//   ....[41]....
        /*0514*/ 	.word	0xffffffff


	//   ....[42]....
        /*0518*/ 	.word	0xffffffff


	//   ....[43]....
        /*051c*/ 	.word	0xffffffff


	//   ....[44]....
        /*0520*/ 	.word	0xffffffff


	//   ....[45]....
        /*0524*/ 	.word	0xffffffff


	//   ....[46]....
        /*0528*/ 	.word	0xffffffff


	//   ....[47]....
        /*052c*/ 	.word	0xffffffff


	//   ....[48]....
        /*0530*/ 	.word	0xffffffff


	//   ....[49]....
        /*0534*/ 	.word	0xffffffff


	//   ....[50]....
        /*0538*/ 	.word	0xffffffff


	//   ....[51]....
        /*053c*/ 	.word	0xffffffff


	//   ....[52]....
        /*0540*/ 	.word	0xffffffff


	//   ....[53]....
        /*0544*/ 	.word	0xffffffff


	//   ....[54]....
        /*0548*/ 	.word	0xffffffff


	//   ....[55]....
        /*054c*/ 	.word	0xffffffff


	//   ....[56]....
        /*0550*/ 	.word	0xffffffff


	//   ....[57]....
        /*0554*/ 	.word	0xffffffff


	//   ....[58]....
        /*0558*/ 	.word	0xffffffff


	//   ....[59]....
        /*055c*/ 	.word	0xffffffff


	//   ....[60]....
        /*0560*/ 	.word	0xffffffff


	//   ....[61]....
        /*0564*/ 	.word	0xffffffff


	//   ....[62]....
        /*0568*/ 	.word	0xffffffff


	//   ....[63]....
        /*056c*/ 	.word	0xffffffff


	//   ....[64]....
        /*0570*/ 	.word	0xffffffff


	//   ....[65]....
        /*0574*/ 	.word	0xffffffff


	//   ....[66]....
        /*0578*/ 	.word	0xffffffff


	//   ....[67]....
        /*057c*/ 	.word	0xffffffff


	//   ....[68]....
        /*0580*/ 	.word	0xffffffff


	//   ....[69]....
        /*0584*/ 	.word	0xffffffff


	//   ....[70]....
        /*0588*/ 	.word	0xffffffff


	//   ....[71]....
        /*058c*/ 	.word	0xffffffff


	//   ....[72]....
        /*0590*/ 	.word	0xffffffff


	//   ....[73]....
        /*0594*/ 	.word	0xffffffff


	//   ....[74]....
        /*0598*/ 	.word	0xffffffff


	//   ....[75]....
        /*059c*/ 	.word	0xffffffff


	//   ....[76]....
        /*05a0*/ 	.word	0xffffffff


	//   ....[77]....
        /*05a4*/ 	.word	0xffffffff


	//   ....[78]....
        /*05a8*/ 	.word	0xffffffff


	//   ....[79]....
        /*05ac*/ 	.word	0xffffffff


	//   ....[80]....
        /*05b0*/ 	.word	0xffffffff


	//   ....[81]....
        /*05b4*/ 	.word	0xffffffff


	//   ....[82]....
        /*05b8*/ 	.word	0xffffffff


	//   ....[83]....
        /*05bc*/ 	.word	0xffffffff


	//   ....[84]....
        /*05c0*/ 	.word	0xffffffff


	//   ....[85]....
        /*05c4*/ 	.word	0xffffffff


	//   ....[86]....
        /*05c8*/ 	.word	0xffffffff


	//   ....[87]....
        /*05cc*/ 	.word	0xffffffff


	//   ....[88]....
        /*05d0*/ 	.word	0xffffffff


	//   ....[89]....
        /*05d4*/ 	.word	0xffffffff


	//   ....[90]....
        /*05d8*/ 	.word	0xffffffff


	//   ....[91]....
        /*05dc*/ 	.word	0xffffffff


	//   ....[92]....
        /*05e0*/ 	.word	0xffffffff


	//   ....[93]....
        /*05e4*/ 	.word	0xffffffff


	//   ....[94]....
        /*05e8*/ 	.word	0xffffffff


	//   ....[95]....
        /*05ec*/ 	.word	0xffffffff


	//   ....[96]....
        /*05f0*/ 	.word	0xffffffff


	//   ....[97]....
        /*05f4*/ 	.word	0x0500000f


	//   ....[98]....
        /*05f8*/ 	.word	0x0500000f


	//   ....[99]....
        /*05fc*/ 	.word	0x0500000f


	//   ....[100]....
        /*0600*/ 	.word	0x0500000f


	//   ....[101]....
        /*0604*/ 	.word	0x0500000f


	//   ....[102]....
        /*0608*/ 	.word	0x0500000f


	//   ....[103]....
        /*060c*/ 	.word	0x0500000f


	//   ....[104]....
        /*0610*/ 	.word	0x0500000f


	//   ....[105]....
        /*0614*/ 	.word	0x0500000f


	//   ....[106]....
        /*0618*/ 	.word	0x0500000f


	//   ....[107]....
        /*061c*/ 	.word	0x0500000f


	//   ....[108]....
        /*0620*/ 	.word	0x0500000f


	//   ....[109]....
        /*0624*/ 	.word	0x0500000f


	//   ....[110]....
        /*0628*/ 	.word	0x0500000f


	//   ....[111]....
        /*062c*/ 	.word	0x0500000f


	//   ....[112]....
        /*0630*/ 	.word	0x0500000f


	//   ....[113]....
        /*0634*/ 	.word	0x0500000f


	//   ....[114]....
        /*0638*/ 	.word	0x0500000f


	//   ....[115]....
        /*063c*/ 	.word	0x0500000f


	//   ....[116]....
        /*0640*/ 	.word	0x0500000f


	//   ....[117]....
        /*0644*/ 	.word	0x0500000f


	//   ....[118]....
        /*0648*/ 	.word	0x0500000f


	//   ....[119]....
        /*064c*/ 	.word	0x0500000f


	//   ....[120]....
        /*0650*/ 	.word	0x0500000f


	//   ....[121]....
        /*0654*/ 	.word	0x0500000f


	//   ....[122]....
        /*0658*/ 	.word	0x0500000f


	//   ....[123]....
        /*065c*/ 	.word	0x0500000f


	//   ....[124]....
        /*0660*/ 	.word	0x0500000f


	//   ....[125]....
        /*0664*/ 	.word	0x0500000f


	//   ....[126]....
        /*0668*/ 	.word	0x0500000f


	//   ....[127]....
        /*066c*/ 	.word	0x0500000f


	//   ....[128]....
        /*0670*/ 	.word	0x0500000f


	//   ....[129]....
        /*0674*/ 	.word	0x0500000f


	//   ....[130]....
        /*0678*/ 	.word	0x0500000f


	//   ....[131]....
        /*067c*/ 	.word	0x0500000f


	//   ....[132]....
        /*0680*/ 	.word	0x0500000f


	//----- nvinfo : EIATTR_COOP_GROUP_INSTR_OFFSETS
	.align		4
.L_1179:
        /*0684*/ 	.byte	0x04, 0x28
        /*0686*/ 	.short	(.L_1181 - .L_1180)


	//   ....[0]....
.L_1180:
        /*0688*/ 	.word	0x00000070


	//   ....[1]....
        /*068c*/ 	.word	0x00000140


	//   ....[2]....
        /*0690*/ 	.word	0x00000190


	//   ....[3]....
        /*0694*/ 	.word	0x000003c0


	//   ....[4]....
        /*0698*/ 	.word	0x00000520


	//   ....[5]....
        /*069c*/ 	.word	0x00000640


	//   ....[6]....
        /*06a0*/ 	.word	0x000007a0


	//   ....[7]....
        /*06a4*/ 	.word	0x00001cf0


	//   ....[8]....
        /*06a8*/ 	.word	0x00002e50


	//   ....[9]....
        /*06ac*/ 	.word	0x00002ed0


	//   ....[10]....
        /*06b0*/ 	.word	0x00003300


	//   ....[11]....
        /*06b4*/ 	.word	0x00003360


	//   ....[12]....
        /*06b8*/ 	.word	0x00004810


	//   ....[13]....
        /*06bc*/ 	.word	0x00004870


	//   ....[14]....
        /*06c0*/ 	.word	0x00005290


	//   ....[15]....
        /*06c4*/ 	.word	0x000052f0


	//   ....[16]....
        /*06c8*/ 	.word	0x00006320


	//   ....[17]....
        /*06cc*/ 	.word	0x00006390


	//   ....[18]....
        /*06d0*/ 	.word	0x000063f0


	//   ....[19]....
        /*06d4*/ 	.word	0x00006410


	//   ....[20]....
        /*06d8*/ 	.word	0x00007f10


	//   ....[21]....
        /*06dc*/ 	.word	0x00007f20


	//   ....[22]....
        /*06e0*/ 	.word	0x00007f30


	//   ....[23]....
        /*06e4*/ 	.word	0x00007f40


	//   ....[24]....
        /*06e8*/ 	.word	0x00008a00


	//   ....[25]....
        /*06ec*/ 	.word	0x00008a20


	//   ....[26]....
        /*06f0*/ 	.word	0x00008bd0


	//   ....[27]....
        /*06f4*/ 	.word	0x00008bf0


	//   ....[28]....
        /*06f8*/ 	.word	0x00008d30


	//   ....[29]....
        /*06fc*/ 	.word	0x00008d50


	//   ....[30]....
        /*0700*/ 	.word	0x00008ea0


	//   ....[31]....
        /*0704*/ 	.word	0x00008ec0


	//   ....[32]....
        /*0708*/ 	.word	0x000093c0


	//   ....[33]....
        /*070c*/ 	.word	0x000093d0


	//   ....[34]....
        /*0710*/ 	.word	0x00009c80


	//   ....[35]....
        /*0714*/ 	.word	0x00009c90


	//   ....[36]....
        /*0718*/ 	.word	0x0000aef0


	//   ....[37]....
        /*071c*/ 	.word	0x0000af20


	//   ....[38]....
        /*0720*/ 	.word	0x0000b090


	//   ....[39]....
        /*0724*/ 	.word	0x0000b0b0


	//   ....[40]....
        /*0728*/ 	.word	0x0000b1f0


	//   ....[41]....
        /*072c*/ 	.word	0x0000b210


	//   ....[42]....
        /*0730*/ 	.word	0x0000b360


	//   ....[43]....
        /*0734*/ 	.word	0x0000b380


	//   ....[44]....
        /*0738*/ 	.word	0x0000b550


	//   ....[45]....
        /*073c*/ 	.word	0x0000b770


	//   ....[46]....
        /*0740*/ 	.word	0x0000b7a0


	//   ....[47]....
        /*0744*/ 	.word	0x0000b7d0


	//   ....[48]....
        /*0748*/ 	.word	0x0000b800


	//   ....[49]....
        /*074c*/ 	.word	0x0000b830


	//   ....[50]....
        /*0750*/ 	.word	0x0000b860


	//   ....[51]....
        /*0754*/ 	.word	0x0000ba00


	//   ....[52]....
        /*0758*/ 	.word	0x0000ba30


	//   ....[53]....
        /*075c*/ 	.word	0x0000ba60


	//   ....[54]....
        /*0760*/ 	.word	0x0000ba90


	//   ....[55]....
        /*0764*/ 	.word	0x0000bac0


	//   ....[56]....
        /*0768*/ 	.word	0x0000baf0


	//   ....[57]....
        /*076c*/ 	.word	0x0000bb80


	//   ....[58]....
        /*0770*/ 	.word	0x0000bbb0


	//   ....[59]....
        /*0774*/ 	.word	0x0000bbc0


	//   ....[60]....
        /*0778*/ 	.word	0x0000bc70


	//   ....[61]....
        /*077c*/ 	.word	0x0000d110


	//   ....[62]....
        /*0780*/ 	.word	0x0000dbc0


	//   ....[63]....
        /*0784*/ 	.word	0x0000dc00


	//   ....[64]....
        /*0788*/ 	.word	0x0000dca0


	//   ....[65]....
        /*078c*/ 	.word	0x0000dcb0


	//   ....[66]....
        /*0790*/ 	.word	0x0000dd30


	//   ....[67]....
        /*0794*/ 	.word	0x0000dd40


	//   ....[68]....
        /*0798*/ 	.word	0x0000ddc0


	//   ....[69]....
        /*079c*/ 	.word	0x0000ddd0


	//   ....[70]....
        /*07a0*/ 	.word	0x0000de50


	//   ....[71]....
        /*07a4*/ 	.word	0x0000de60


	//   ....[72]....
        /*07a8*/ 	.word	0x0000dee0


	//   ....[73]....
        /*07ac*/ 	.word	0x0000def0


	//   ....[74]....
        /*07b0*/ 	.word	0x0000df70


	//   ....[75]....
        /*07b4*/ 	.word	0x0000df80


	//   ....[76]....
        /*07b8*/ 	.word	0x0000dfd0


	//   ....[77]....
        /*07bc*/ 	.word	0x0000dff0


	//   ....[78]....
        /*07c0*/ 	.word	0x00010ac0


	//   ....[79]....
        /*07c4*/ 	.word	0x00010af0


	//   ....[80]....
        /*07c8*/ 	.word	0x00010b50


	//   ....[81]....
        /*07cc*/ 	.word	0x00010b80


	//   ....[82]....
        /*07d0*/ 	.word	0x00010bb0


	//   ....[83]....
        /*07d4*/ 	.word	0x00010be0


	//   ....[84]....
        /*07d8*/ 	.word	0x00010c10


	//   ....[85]....
        /*07dc*/ 	.word	0x00010c40


	//   ....[86]....
        /*07e0*/ 	.word	0x00010e00


	//   ....[87]....
        /*07e4*/ 	.word	0x00010e30


	//   ....[88]....
        /*07e8*/ 	.word	0x00010e60


	//   ....[89]....
        /*07ec*/ 	.word	0x00010e90


	//   ....[90]....
        /*07f0*/ 	.word	0x00010ec0


	//   ....[91]....
        /*07f4*/ 	.word	0x00010ef0


	//   ....[92]....
        /*07f8*/ 	.word	0x00010fb0


	//   ....[93]....
        /*07fc*/ 	.word	0x00010fd0


	//   ....[94]....
        /*0800*/ 	.word	0x00010fe0


	//   ....[95]....
        /*0804*/ 	.word	0x00011040


	//   ....[96]....
        /*0808*/ 	.word	0x00011750


	//   ....[97]....
        /*080c*/ 	.word	0x00011c30


	//   ....[98]....
        /*0810*/ 	.word	0x00011e10


	//   ....[99]....
        /*0814*/ 	.word	0x00011e60


	//   ....[100]....
        /*0818*/ 	.word	0x00011ec0


	//   ....[101]....
        /*081c*/ 	.word	0x00011fb0


	//   ....[102]....
        /*0820*/ 	.word	0x00012010


	//   ....[103]....
        /*0824*/ 	.word	0x00012100


	//   ....[104]....
        /*0828*/ 	.word	0x00012160


	//   ....[105]....
        /*082c*/ 	.word	0x00012250


	//   ....[106]....
        /*0830*/ 	.word	0x000122b0


	//   ....[107]....
        /*0834*/ 	.word	0x000123a0


	//   ....[108]....
        /*0838*/ 	.word	0x00012400


	//   ....[109]....
        /*083c*/ 	.word	0x000124f0


	//   ....[110]....
        /*0840*/ 	.word	0x00012550


	//   ....[111]....
        /*0844*/ 	.word	0x00012620


	//   ....[112]....
        /*0848*/ 	.word	0x000126a0


	//   ....[113]....
        /*084c*/ 	.word	0x00012770


	//   ....[114]....
        /*0850*/ 	.word	0x00012aa0


	//   ....[115]....
        /*0854*/ 	.word	0x00012b40


	//   ....[116]....
        /*0858*/ 	.word	0x00012cd0


	//   ....[117]....
        /*085c*/ 	.word	0x00012d40


	//   ....[118]....
        /*0860*/ 	.word	0x00012db0


	//   ....[119]....
        /*0864*/ 	.word	0x00012e20


	//   ....[120]....
        /*0868*/ 	.word	0x00012e90


	//   ....[121]....
        /*086c*/ 	.word	0x00012f10


	//   ....[122]....
        /*0870*/ 	.word	0x00012fa0


	//   ....[123]....
        /*0874*/ 	.word	0x00013040


	//   ....[124]....
        /*0878*/ 	.word	0x000130b0


	//   ....[125]....
        /*087c*/ 	.word	0x00013120


	//   ....[126]....
        /*0880*/ 	.word	0x00013190


	//   ....[127]....
        /*0884*/ 	.word	0x00013210


	//   ....[128]....
        /*0888*/ 	.word	0x00013280


	//   ....[129]....
        /*088c*/ 	.word	0x00013320


	//   ....[130]....
        /*0890*/ 	.word	0x00013370


	//   ....[131]....
        /*0894*/ 	.word	0x00013400


	//   ....[132]....
        /*0898*/ 	.word	0x00013530


	//----- nvinfo : EIATTR_REG_RECONFIG
	.align		4
.L_1181:
        /*089c*/ 	.byte	0x01, 0x54
	.zero		2


	//----- nvinfo : EIATTR_SYSCALL_OFFSETS
	.align		4
        /*08a0*/ 	.byte	0x04, 0x46
        /*08a2*/ 	.short	(.L_1183 - .L_1182)


	//   ....[0]....
.L_1182:
        /*08a4*/ 	.word	0x00001e70


	//   ....[1]....
        /*08a8*/ 	.word	0x0000cd30


	//   ....[2]....
        /*08ac*/ 	.word	0x0000ce80


	//   ....[3]....
        /*08b0*/ 	.word	0x0000cf80


	//   ....[4]....
        /*08b4*/ 	.word	0x0000d800


	//----- nvinfo : EIATTR_MBARRIER_INSTR_OFFSETS
	.align		4
.L_1183:
        /*08b8*/ 	.byte	0x04, 0x39
        /*08ba*/ 	.short	(.L_1185 - .L_1184)


	//   ....[0]....
.L_1184:
        /*08bc*/ 	.word	0x00000270
        /*08c0*/ 	.word	0x000000ff
        /*08c4*/ 	.word	0x00022800
        /*08c8*/ 	.short	0x0100
        /*08ca*/ 	.byte	0x08
	.zero		1


	//   ....[1]....
        /*08cc*/ 	.word	0x00000280
        /*08d0*/ 	.word	0x000000ff
        /*08d4*/ 	.word	0x00022820
        /*08d8*/ 	.short	0x0100
        /*08da*/ 	.byte	0x08
	.zero		1


	//   ....[2]....
        /*08dc*/ 	.word	0x00000370
        /*08e0*/ 	.word	0x000000ff
        /*08e4*/ 	.word	0x00022830
        /*08e8*/ 	.short	0x0100
        /*08ea*/ 	.byte	0x08
	.zero		1


	//   ....[3]....
        /*08ec*/ 	.word	0x00000380
        /*08f0*/ 	.word	0x000000ff
        /*08f4*/ 	.word	0x00022840
        /*08f8*/ 	.short	0x0100
        /*08fa*/ 	.byte	0x08
	.zero		1


	//   ....[4]....
        /*08fc*/ 	.word	0x00000390
        /*0900*/ 	.word	0x000000ff
        /*0904*/ 	.word	0x00022838
        /*0908*/ 	.short	0x0100
        /*090a*/ 	.byte	0x08
	.zero		1


	//   ....[5]....
        /*090c*/ 	.word	0x000003a0
        /*0910*/ 	.word	0x000000ff
        /*0914*/ 	.word	0x00022848
        /*0918*/ 	.short	0x0100
        /*091a*/ 	.byte	0x08
	.zero		1


	//   ....[6]....
        /*091c*/ 	.word	0x000004d0
        /*0920*/ 	.word	0x000000ff
        /*0924*/ 	.word	0x00022850
        /*0928*/ 	.short	0x0100
        /*092a*/ 	.byte	0x08
	.zero		1


	//   ....[7]....
        /*092c*/ 	.word	0x000004e0
        /*0930*/ 	.word	0x000000ff
        /*0934*/ 	.word	0x00022860
        /*0938*/ 	.short	0x0100
        /*093a*/ 	.byte	0x08
	.zero		1


	//   ....[8]....
        /*093c*/ 	.word	0x000004f0
        /*0940*/ 	.word	0x000000ff
        /*0944*/ 	.word	0x00022858
        /*0948*/ 	.short	0x0100
        /*094a*/ 	.byte	0x08
	.zero		1


	//   ....[9]....
        /*094c*/ 	.word	0x00000500
        /*0950*/ 	.word	0x000000ff
        /*0954*/ 	.word	0x00022868
        /*0958*/ 	.short	0x0100
        /*095a*/ 	.byte	0x08
	.zero		1


	//   ....[10]....
        /*095c*/ 	.word	0x000005f0
        /*0960*/ 	.word	0x000000ff
        /*0964*/ 	.word	0x00022870
        /*0968*/ 	.short	0x0100
        /*096a*/ 	.byte	0x06
	.zero		1


	//   ....[11]....
        /*096c*/ 	.word	0x00000600
        /*0970*/ 	.word	0x000000ff
        /*0974*/ 	.word	0x00022880
        /*0978*/ 	.short	0x0100
        /*097a*/ 	.byte	0x06
	.zero		1


	//   ....[12]....
        /*097c*/ 	.word	0x00000610
        /*0980*/ 	.word	0x000000ff
        /*0984*/ 	.word	0x00022878
        /*0988*/ 	.short	0x0100
        /*098a*/ 	.byte	0x06
	.zero		1


	//   ....[13]....
        /*098c*/ 	.word	0x00000620
        /*0990*/ 	.word	0x000000ff
        /*0994*/ 	.word	0x00022888
        /*0998*/ 	.short	0x0100
        /*099a*/ 	.byte	0x06
	.zero		1


	//   ....[14]....
        /*099c*/ 	.word	0x00000750
        /*09a0*/ 	.word	0x000000ff
        /*09a4*/ 	.word	0x00022890
        /*09a8*/ 	.short	0x0100
        /*09aa*/ 	.byte	0x08
	.zero		1


	//   ....[15]....
        /*09ac*/ 	.word	0x00000760
        /*09b0*/ 	.word	0x000000ff
        /*09b4*/ 	.word	0x000228a0
        /*09b8*/ 	.short	0x0100
        /*09ba*/ 	.byte	0x08
	.zero		1


	//   ....[16]....
        /*09bc*/ 	.word	0x00000770
        /*09c0*/ 	.word	0x000000ff
        /*09c4*/ 	.word	0x00022898
        /*09c8*/ 	.short	0x0100
        /*09ca*/ 	.byte	0x08
	.zero		1


	//   ....[17]....
        /*09cc*/ 	.word	0x00000780
        /*09d0*/ 	.word	0x000000ff
        /*09d4*/ 	.word	0x000228a8
        /*09d8*/ 	.short	0x0100
        /*09da*/ 	.byte	0x08
	.zero		1


	//   ....[18]....
        /*09dc*/ 	.word	0x000008b0
        /*09e0*/ 	.word	0x000000ff
        /*09e4*/ 	.word	0x000228b0
        /*09e8*/ 	.short	0x0100
        /*09ea*/ 	.byte	0x08
	.zero		1


	//   ....[19]....
        /*09ec*/ 	.word	0x000008c0
        /*09f0*/ 	.word	0x000000ff
        /*09f4*/ 	.word	0x000228c0
        /*09f8*/ 	.short	0x0100
        /*09fa*/ 	.byte	0x08
	.zero		1


	//   ....[20]....
        /*09fc*/ 	.word	0x000008d0
        /*0a00*/ 	.word	0x000000ff
        /*0a04*/ 	.word	0x000228b8
        /*0a08*/ 	.short	0x0100
        /*0a0a*/ 	.byte	0x08
	.zero		1


	//   ....[21]....
        /*0a0c*/ 	.word	0x000008e0
        /*0a10*/ 	.word	0x000000ff
        /*0a14*/ 	.word	0x000228c8
        /*0a18*/ 	.short	0x0100
        /*0a1a*/ 	.byte	0x08
	.zero		1


	//   ....[22]....
        /*0a1c*/ 	.word	0x00001f20
        /*0a20*/ 	.word	0x00000006
        /*0a24*/ 	.word	0x00022800
        /*0a28*/ 	.short	0x010a
        /*0a2a*/ 	.byte	0x3f
	.zero		1


	//   ....[23]....
        /*0a2c*/ 	.word	0x00001ff0
        /*0a30*/ 	.word	0x000000ff
        /*0a34*/ 	.word	0x00022830
        /*0a38*/ 	.short	0x010a
        /*0a3a*/ 	.byte	0x16
	.zero		1


	//   ....[24]....
        /*0a3c*/ 	.word	0x00002030
        /*0a40*/ 	.word	0x000000ff
        /*0a44*/ 	.word	0x00022830
        /*0a48*/ 	.short	0x010a
        /*0a4a*/ 	.byte	0x16
	.zero		1


	//   ....[25]....
        /*0a4c*/ 	.word	0x00003840
        /*0a50*/ 	.word	0x00000004
        /*0a54*/ 	.word	0x00000000
        /*0a58*/ 	.short	0x0101
        /*0a5a*/ 	.byte	0x3f
	.zero		1


	//   ....[26]....
        /*0a5c*/ 	.word	0x00003c40
        /*0a60*/ 	.word	0x000000ff
        /*0a64*/ 	.word	0x00022850
        /*0a68*/ 	.short	0x010a
        /*0a6a*/ 	.byte	0x16
	.zero		1


	//   ....[27]....
        /*0a6c*/ 	.word	0x00003c80
        /*0a70*/ 	.word	0x000000ff
        /*0a74*/ 	.word	0x00022850
        /*0a78*/ 	.short	0x010a
        /*0a7a*/ 	.byte	0x16
	.zero		1


	//   ....[28]....
        /*0a7c*/ 	.word	0x00003f70
        /*0a80*/ 	.word	0x000000ff
        /*0a84*/ 	.word	0x00000000
        /*0a88*/ 	.short	0x0101
        /*0a8a*/ 	.byte	0x16
	.zero		1


	//   ....[29]....
        /*0a8c*/ 	.word	0x00004100
        /*0a90*/ 	.word	0x000000ff
        /*0a94*/ 	.word	0x00022830
        /*0a98*/ 	.short	0x010a
        /*0a9a*/ 	.byte	0x19
	.zero		1


	//   ....[30]....
        /*0a9c*/ 	.word	0x00004140
        /*0aa0*/ 	.word	0x000000ff
        /*0aa4*/ 	.word	0x00022830
        /*0aa8*/ 	.short	0x010a
        /*0aaa*/ 	.byte	0x19
	.zero		1


	//   ....[31]....
        /*0aac*/ 	.word	0x00005b20
        /*0ab0*/ 	.word	0x0000000f
        /*0ab4*/ 	.word	0x00000000
        /*0ab8*/ 	.short	0x0101
        /*0aba*/ 	.byte	0x3f
	.zero		1


	//   ....[32]....
        /*0abc*/ 	.word	0x00005fd0
        /*0ac0*/ 	.word	0x000000ff
        /*0ac4*/ 	.word	0x00022850
        /*0ac8*/ 	.short	0x010a
        /*0aca*/ 	.byte	0x19
	.zero		1


	//   ....[33]....
        /*0acc*/ 	.word	0x00006010
        /*0ad0*/ 	.word	0x000000ff
        /*0ad4*/ 	.word	0x00022850
        /*0ad8*/ 	.short	0x010a
        /*0ada*/ 	.byte	0x19
	.zero		1


	//   ....[34]....
        /*0adc*/ 	.word	0x00006300
        /*0ae0*/ 	.word	0x00000009
        /*0ae4*/ 	.word	0x00000000
        /*0ae8*/ 	.short	0x0101
        /*0aea*/ 	.byte	0x3f
	.zero		1


	//   ....[35]....
        /*0aec*/ 	.word	0x00008a30
        /*0af0*/ 	.word	0x000000ff
        /*0af4*/ 	.word	0x00000000
        /*0af8*/ 	.short	0x0101
        /*0afa*/ 	.byte	0x08
	.zero		1


	//   ....[36]....
        /*0afc*/ 	.word	0x00009240
        /*0b00*/ 	.word	0x000000ff
        /*0b04*/ 	.word	0x00000000
        /*0b08*/ 	.short	0x0101
        /*0b0a*/ 	.byte	0x08
	.zero		1


	//   ....[37]....
        /*0b0c*/ 	.word	0x0000d360
        /*0b10*/ 	.word	0x00000000
        /*0b14*/ 	.word	0x00022840
        /*0b18*/ 	.short	0x010a
        /*0b1a*/ 	.byte	0x3f
	.zero		1


	//   ....[38]....
        /*0b1c*/ 	.word	0x0000e090
        /*0b20*/ 	.word	0x00000012
        /*0b24*/ 	.word	0x00022800
        /*0b28*/ 	.short	0x0107
        /*0b2a*/ 	.byte	0x3f
	.zero		1


	//   ....[39]....
        /*0b2c*/ 	.word	0x0000e180
        /*0b30*/ 	.word	0x00000012
        /*0b34*/ 	.word	0x00022800
        /*0b38*/ 	.short	0x0101
        /*0b3a*/ 	.byte	0x3f
	.zero		1


	//   ....[40]....
        /*0b3c*/ 	.word	0x0000e1a0
        /*0b40*/ 	.word	0x00000012
        /*0b44*/ 	.word	0x00022820
        /*0b48*/ 	.short	0x010a
        /*0b4a*/ 	.byte	0x3f
	.zero		1


	//   ....[41]....
        /*0b4c*/ 	.word	0x0000e280
        /*0b50*/ 	.word	0x00000002
        /*0b54*/ 	.word	0x00022860
        /*0b58*/ 	.short	0x010a
        /*0b5a*/ 	.byte	0x3f
	.zero		1


	//   ....[42]....
        /*0b5c*/ 	.word	0x0000eb30
        /*0b60*/ 	.word	0x00000003
        /*0b64*/ 	.word	0x00022840
        /*0b68*/ 	.short	0x010a
        /*0b6a*/ 	.byte	0x3f
	.zero		1


	//   ....[43]....
        /*0b6c*/ 	.word	0x0000ed80
        /*0b70*/ 	.word	0x00000003
        /*0b74*/ 	.word	0x00022860
        /*0b78*/ 	.short	0x010a
        /*0b7a*/ 	.byte	0x3f
	.zero		1


	//   ....[44]....
        /*0b7c*/ 	.word	0x0000f570
        /*0b80*/ 	.word	0x00000004
        /*0b84*/ 	.word	0x00022840
        /*0b88*/ 	.short	0x010a
        /*0b8a*/ 	.byte	0x3f
	.zero		1


	//   ....[45]....
        /*0b8c*/ 	.word	0x0000f7c0
        /*0b90*/ 	.word	0x00000004
        /*0b94*/ 	.word	0x00022860
        /*0b98*/ 	.short	0x010a
        /*0b9a*/ 	.byte	0x3f
	.zero		1


	//   ....[46]....
        /*0b9c*/ 	.word	0x0000ff40
        /*0ba0*/ 	.word	0x00000002
        /*0ba4*/ 	.word	0x00022840
        /*0ba8*/ 	.short	0x010a
        /*0baa*/ 	.byte	0x3f
	.zero		1


	//   ....[47]....
        /*0bac*/ 	.word	0x00010190
        /*0bb0*/ 	.word	0x00000002
        /*0bb4*/ 	.word	0x00022860
        /*0bb8*/ 	.short	0x010a
        /*0bba*/ 	.byte	0x3f
	.zero		1


	//   ....[48]....
        /*0bbc*/ 	.word	0x000116d0
        /*0bc0*/ 	.word	0x00000000
        /*0bc4*/ 	.word	0x00022820
        /*0bc8*/ 	.short	0x010a
        /*0bca*/ 	.byte	0x3f
	.zero		1


	//   ....[49]....
        /*0bcc*/ 	.word	0x000118c0
        /*0bd0*/ 	.word	0x00000006
        /*0bd4*/ 	.word	0x00000000
        /*0bd8*/ 	.short	0x010a
        /*0bda*/ 	.byte	0x3f
	.zero		1


	//   ....[50]....
        /*0bdc*/ 	.word	0x000118f0
        /*0be0*/ 	.word	0x00000007
        /*0be4*/ 	.word	0x00000000
        /*0be8*/ 	.short	0x010a
        /*0bea*/ 	.byte	0x3f
	.zero		1


	//   ....[51]....
        /*0bec*/ 	.word	0x00011950
        /*0bf0*/ 	.word	0x00000004
        /*0bf4*/ 	.word	0x00000000
        /*0bf8*/ 	.short	0x010a
        /*0bfa*/ 	.byte	0x3f
	.zero		1


	//   ....[52]....
        /*0bfc*/ 	.word	0x00011980
        /*0c00*/ 	.word	0x00000003
        /*0c04*/ 	.word	0x00000000
        /*0c08*/ 	.short	0x010a
        /*0c0a*/ 	.byte	0x3f
	.zero		1


	//   ....[53]....
        /*0c0c*/ 	.word	0x000119e0
        /*0c10*/ 	.word	0x00000006
        /*0c14*/ 	.word	0x00022800
        /*0c18*/ 	.short	0x010a
        /*0c1a*/ 	.byte	0x3f
	.zero		1


	//   ....[54]....
        /*0c1c*/ 	.word	0x00011a40
        /*0c20*/ 	.word	0x00000003
        /*0c24*/ 	.word	0x00022830
        /*0c28*/ 	.short	0x010a
        /*0c2a*/ 	.byte	0x3f
	.zero		1


	//   ....[55]....
        /*0c2c*/ 	.word	0x00011aa0
        /*0c30*/ 	.word	0x00000009
        /*0c34*/ 	.word	0x00022850
        /*0c38*/ 	.short	0x010a
        /*0c3a*/ 	.byte	0x3f
	.zero		1


	//   ....[56]....
        /*0c3c*/ 	.word	0x00011b00
        /*0c40*/ 	.word	0x00000003
        /*0c44*/ 	.word	0x00022830
        /*0c48*/ 	.short	0x010a
        /*0c4a*/ 	.byte	0x3f
	.zero		1


	//   ....[57]....
        /*0c4c*/ 	.word	0x00011b50
        /*0c50*/ 	.word	0x00000009
        /*0c54*/ 	.word	0x00022850
        /*0c58*/ 	.short	0x010a
        /*0c5a*/ 	.byte	0x3f
	.zero		1


	//   ....[58]....
        /*0c5c*/ 	.word	0x00011cf0
        /*0c60*/ 	.word	0x00000000
        /*0c64*/ 	.word	0x00022840
        /*0c68*/ 	.short	0x010a
        /*0c6a*/ 	.byte	0x3f
	.zero		1


	//   ....[59]....
        /*0c6c*/ 	.word	0x000127b0
        /*0c70*/ 	.word	0x00000012
        /*0c74*/ 	.word	0x00022820
        /*0c78*/ 	.short	0x010a
        /*0c7a*/ 	.byte	0x3f
	.zero		1


	//   ....[60]....
        /*0c7c*/ 	.word	0x00012800
        /*0c80*/ 	.word	0x00000002
        /*0c84*/ 	.word	0x00022860
        /*0c88*/ 	.short	0x010a
        /*0c8a*/ 	.byte	0x3f
	.zero		1


	//   ....[61]....
        /*0c8c*/ 	.word	0x00012850
        /*0c90*/ 	.word	0x00000003
        /*0c94*/ 	.word	0x00022840
        /*0c98*/ 	.short	0x010a
        /*0c9a*/ 	.byte	0x3f
	.zero		1


	//   ....[62]....
        /*0c9c*/ 	.word	0x000128a0
        /*0ca0*/ 	.word	0x00000003
        /*0ca4*/ 	.word	0x00022860
        /*0ca8*/ 	.short	0x010a
        /*0caa*/ 	.byte	0x3f
	.zero		1


	//   ....[63]....
        /*0cac*/ 	.word	0x000128f0
        /*0cb0*/ 	.word	0x00000004
        /*0cb4*/ 	.word	0x00022840
        /*0cb8*/ 	.short	0x010a
        /*0cba*/ 	.byte	0x3f
	.zero		1


	//   ....[64]....
        /*0cbc*/ 	.word	0x00012940
        /*0cc0*/ 	.word	0x00000004
        /*0cc4*/ 	.word	0x00022860
        /*0cc8*/ 	.short	0x010a
        /*0cca*/ 	.byte	0x3f
	.zero		1


	//   ....[65]....
        /*0ccc*/ 	.word	0x00012990
        /*0cd0*/ 	.word	0x00000002
        /*0cd4*/ 	.word	0x00022840
        /*0cd8*/ 	.short	0x010a
        /*0cda*/ 	.byte	0x3f
	.zero		1


	//   ....[66]....
        /*0cdc*/ 	.word	0x000129e0
        /*0ce0*/ 	.word	0x00000002
        /*0ce4*/ 	.word	0x00022860
        /*0ce8*/ 	.short	0x010a
        /*0cea*/ 	.byte	0x3f
	.zero		1


	//   ....[67]....
        /*0cec*/ 	.word	0x00013450
        /*0cf0*/ 	.word	0x00000000
        /*0cf4*/ 	.word	0x00022820
        /*0cf8*/ 	.short	0x010a
        /*0cfa*/ 	.byte	0x3f
	.zero		1


	//   ....[68]....
        /*0cfc*/ 	.word	0x000135f0
        /*0d00*/ 	.word	0x00000006
        /*0d04*/ 	.word	0x00000000
        /*0d08*/ 	.short	0x010a
        /*0d0a*/ 	.byte	0x3f
	.zero		1


	//   ....[69]....
        /*0d0c*/ 	.word	0x00013640
        /*0d10*/ 	.word	0x00000007
        /*0d14*/ 	.word	0x00000000
        /*0d18*/ 	.short	0x010a
        /*0d1a*/ 	.byte	0x3f
	.zero		1


	//   ....[70]....
        /*0d1c*/ 	.word	0x00013690
        /*0d20*/ 	.word	0x00000004
        /*0d24*/ 	.word	0x00000000
        /*0d28*/ 	.short	0x010a
        /*0d2a*/ 	.byte	0x3f
	.zero		1


	//----- nvinfo : EIATTR_NUM_MBARRIERS
	.align		4
.L_1185:
        /*0d2c*/ 	.byte	0x03, 0x38
        /*0d2e*/ 	.short	0x0016


	//----- nvinfo : EIATTR_EXIT_INSTR_OFFSETS
	.align		4
        /*0d30*/ 	.byte	0x04, 0x1c
        /*0d32*/ 	.short	(.L_1187 - .L_1186)


	//   ....[0]....
.L_1186:
        /*0d34*/ 	.word	0x00000a70


	//   ....[1]....
        /*0d38*/ 	.word	0x0000b500


	//   ....[2]....
        /*0d3c*/ 	.word	0x000119d0


	//----- nvinfo : EIATTR_MAX_THREADS
	.align		4
.L_1187:
        /*0d40*/ 	.byte	0x04, 0x05
        /*0d42*/ 	.short	(.L_1189 - .L_1188)
.L_1188:
        /*0d44*/ 	.word	0x00000180
        /*0d48*/ 	.word	0x00000001
        /*0d4c*/ 	.word	0x00000001


	//----- nvinfo : EIATTR_CRS_STACK_SIZE
	.align		4
.L_1189:
        /*0d50*/ 	.byte	0x04, 0x1e
        /*0d52*/ 	.short	(.L_1191 - .L_1190)
.L_1190:
        /*0d54*/ 	.word	0x00000000


	//----- nvinfo : EIATTR_CBANK_PARAM_SIZE
	.align		4
.L_1191:
        /*0d58*/ 	.byte	0x03, 0x19
        /*0d5a*/ 	.short	0x0af0


	//----- nvinfo : EIATTR_PARAM_CBANK
	.align		4
        /*0d5c*/ 	.byte	0x04, 0x0a
        /*0d5e*/ 	.short	(.L_1193 - .L_1192)
	.align		4
.L_1192:
        /*0d60*/ 	.word	index@(.nv.constant0._ZN7cutlass13device_kernelIN5flash11enable_sm90INS1_16FlashAttnFwdSm90INS1_25CollectiveMainloopFwdSm90ILi2EN4cute5tupleIJNS5_1CILi1EEES8_S8_EEENS6_IJNS7_ILi128EEENS7_ILi96EEENS7_ILi64EEEEEELi256ENS_6half_tEfNS_4arch4Sm90ELb0ELb0ELb1ELb1ELb0ELb0ELb0ELb1ELb0ELb1ELb1ELb0EEENS1_21CollectiveEpilogueFwdINS6_IJSA_NS7_ILi256EEESB_EEES9_SE_SG_Li256ELb1ELb1ELb1ELb0EEENS1_36VarlenDynamicPersistentTileSchedulerILi128ELi96ELi256ELi128ELb1ELb1ELb1ELb0ELb1ELb1EEEEEEEEEvNT_6ParamsE)
        /*0d64*/ 	.short	0x0210
        /*0d66*/ 	.short	0x0af0


	//----- nvinfo : EIATTR_SW_WAR
	.align		4
.L_1193:
        /*0d68*/ 	.byte	0x04, 0x36
        /*0d6a*/ 	.short	(.L_1195 - .L_1194)
.L_1194:
        /*0d6c*/ 	.word	0x00000008
.L_1195:


//--------------------- .nv.info._ZN7cutlass13device_kernelIN5flash11enable_sm90INS1_16FlashAttnFwdSm90INS1_25CollectiveMainloopFwdSm90ILi2EN4cute5tupleIJNS5_1CILi1EEES8_S8_EEENS6_IJNS7_ILi128EEENS7_ILi96EEENS7_ILi64EEEEEELi256ENS_6half_tEfNS_4arch4Sm90ELb0ELb0ELb1ELb1ELb0ELb1ELb0ELb1ELb0ELb1ELb1ELb0EEENS1_21CollectiveEpilogueFwdINS6_IJSA_NS7_ILi256EEESB_EEES9_SE_SG_Li256ELb1ELb1ELb1ELb0EEENS1_36VarlenDynamicPersistentTileSchedulerILi128ELi96ELi256ELi128ELb1ELb1ELb1ELb0ELb1ELb1EEEEEEEEEvNT_6ParamsE --------------------------
	.section	.nv.info._ZN7cutlass13device_kernelIN5flash11enable_sm90INS1_16FlashAttnFwdSm90INS1_25CollectiveMainloopFwdSm90ILi2EN4cute5tupleIJNS5_1CILi1EEES8_S8_EEENS6_IJNS7_ILi128EEENS7_ILi96EEENS7_ILi64EEEEEELi256ENS_6half_tEfNS_4arch4Sm90ELb0ELb0ELb1ELb1ELb0ELb1ELb0ELb1ELb0ELb1ELb1ELb0EEENS1_21CollectiveEpilogueFwdINS6_IJSA_NS7_ILi256EEESB_EEES9_SE_SG_Li256ELb1ELb1ELb1ELb0EEENS1_36VarlenDynamicPersistentTileSchedulerILi128ELi96ELi256ELi128ELb1ELb1ELb1ELb0ELb1ELb1EEEEEEEEEvNT_6ParamsE,"",@"SHT_CUDA_INFO"
	.sectionflags	@""
	.align	4


	//----- nvinfo : EIATTR_CUDA_API_VERSION
	.align		4
        /*0000*/ 	.byte	0x04, 0x37
        /*0002*/ 	.short	(.L_1197 - .L_1196)
.L_1196:
        /*0004*/ 	.word	0x00000082


	//----- nvinfo : EIATTR_KPARAM_INFO
	.align		4
.L_1197:
        /*0008*/ 	.byte	0x04, 0x17
        /*000a*/ 	.short	(.L_1199 - .L_1198)
.L_1198:
        /*000c*/ 	.word	0x00000000
        /*0010*/ 	.short	0x0000
        /*0012*/ 	.short	0x0070
        /*0014*/ 	.byte	0x00, 0xf0, 0x01, 0x2a


	//----- nvinfo : EIATTR_SPARSE_MMA_MASK
	.align		4
.L_1199:
        /*0018*/ 	.byte	0x03, 0x50
        /*001a*/ 	.short	0x0000


	//----- nvinfo : EIATTR_MAXREG_COUNT
	.align		4
        /*001c*/ 	.byte	0x03, 0x1b
        /*001e*/ 	.short	0x00a8


	//----- nvinfo : EIATTR_NUM_BARRIERS
	.align		4
        /*0020*/ 	.byte	0x02, 0x4c
        /*0022*/ 	.byte	0x10
	.zero		1


	//----- nvinfo : EIATTR_EXTERNS
	.align		4
        /*0024*/ 	.byte	0x04, 0x0f
        /*0026*/ 	.short	(.L_1201 - .L_1200)


	//   ....[0]....
	.align		4
.L_1200:
        /*0028*/ 	.word	index@(__assertfail)


	//----- nvinfo : EIATTR_ANNOTATIONS
	.align		4
.L_1201:
        /*002c*/ 	.byte	0x04, 0x55
        /*002e*/ 	.short	(.L_1203 - .L_1202)


	//   ....[0]....
.L_1202:
        /* <DEDUP_REMOVED lines=81> */


	//----- nvinfo : EIATTR_MERCURY_ISA_VERSION
	.align		4
.L_1203:
        /*0530*/ 	.byte	0x03, 0x5f
        /*0532*/ 	.short	0x0101


	//----- nvinfo : EIATTR_UNUSED_LOAD_BYTE_OFFSET
	.align		4
        /*0534*/ 	.byte	0x04, 0x44
        /*0536*/ 	.short	(.L_1205 - .L_1204)


	//   ....[0]....
.L_1204:
        /*0538*/ 	.word	0x00000ac0
        /*053c*/ 	.word	0x0000fff0


	//   ....[1]....
        /*0540*/ 	.word	0x0000da50
        /*0544*/ 	.word	0x0000fff0


	//----- nvinfo : EIATTR_INT_WARP_WIDE_INSTR_OFFSETS
	.align		4
.L_1205:
        /*0548*/ 	.byte	0x04, 0x31
        /*054a*/ 	.short	(.L_1207 - .L_1206)


	//   ....[0]....
.L_1206:
        /*054c*/ 	.word	0x00000190


	//   ....[1]....
        /*0550*/ 	.word	0x000001d0


	//   ....[2]....
        /*0554*/ 	.word	0x00000240


	//   ....[3]....
        /*0558*/ 	.word	0x000155d0


	//   ....[4]....
        /*055c*/ 	.word	0x00015660


	//   ....[5]....
        /*0560*/ 	.word	0x00019290


	//   ....[6]....
        /*0564*/ 	.word	0x00019320


	//----- nvinfo : EIATTR_COOP_GROUP_MASK_REGIDS
	.align		4
.L_1207:
        /*0568*/ 	.byte	0x04, 0x29
        /*056a*/ 	.short	(.L_1209 - .L_1208)


	//   ....[0]....
.L_1208:
        /*056c*/ 	.word	0xffffffff


	//   ....[1]....
        /*0570*/ 	.word	0xffffffff


	//   ....[2]....
        /*0574*/ 	.word	0xffffffff


	//   ....[3]....
        /*0578*/ 	.word	0xffffffff


	//   ....[4]....
        /*057c*/ 	.word	0xffffffff


	//   ....[5]....
        /*0580*/ 	.word	0xffffffff


	//   ....[6]....
        /*0584*/ 	.word	0xffffffff


	//   ....[7]....
        /*0588*/ 	.word	0xffffffff


	//   ....[8]....
        /*058c*/ 	.word	0xffffffff


	//   ....[9]....
        /*0590*/ 	.word	0xffffffff


	//   ....[10]....
        /*0594*/ 	.word	0xffffffff


	//   ....[11]....
        /*0598*/ 	.word	0xffffffff


	//   ....[12]....
        /*059c*/ 	.word	0xffffffff


	//   ....[13]....
        /*05a0*/ 	.word	0xffffffff


	//   ....[14]....
        /*05a4*/ 	.word	0xffffffff


	//   ....[15]....
        /*05a8*/ 	.word	0xffffffff


	//   ....[16]....
        /*05ac*/ 	.word	0xffffffff


	//   ....[17]....
        /*05b0*/ 	.word	0xffffffff


	//   ....[18]....
        /*05b4*/ 	.word	0xffffffff


	//   ....[19]....
        /*05b8*/ 	.word	0xffffffff


	//   ....[20]....
        /*05bc*/ 	.word	0xffffffff


	//   ....[21]....
        /*05c0*/ 	.word	0xffffffff


	//   ....[22]....
        /*05c4*/ 	.word	0xffffffff


	//   ....[23]....
        /*05c8*/ 	.word	0xffffffff


	//   ....[24]....
        /*05cc*/ 	.word	0xffffffff


	//   ....[25]....
        /*05d0*/ 	.word	0xffffffff


	//   ....[26]....
        /*05d4*/ 	.word	0xffffffff


	//   ....[27]....
        /*05d8*/ 	.word	0xffffffff


	//   ....[28]....
        /*05dc*/ 	.word	0xffffffff


	//   ....[29]....
        /*05e0*/ 	.word	0xffffffff


	//   ....[30]....
        /*05e4*/ 	.word	0xffffffff


	//   ....[31]....
        /*05e8*/ 	.word	0xffffffff


	//   ....[32]....
        /*05ec*/ 	.word	0xffffffff


	//   ....[33]....
        /*05f0*/ 	.word	0xffffffff


	//   ....[34]....
        /*05f4*/ 	.word	0xffffffff


	//   ....[35]....
        /*05f8*/ 	.word	0xffffffff


	//   ....[36]....
        /*05fc*/ 	.word	0xffffffff


	//   ....[37]....
        /*0600*/ 	.word	0xffffffff


	//   ....[38]....
        /*0604*/ 	.word	0xffffffff


	//   ....[39]....
        /*0608*/ 	.word	0xffffffff


	//   ....[40]....
        /*060c*/ 	.word	0xffffffff


	//   ....[41]....
        /*0610*/ 	.word	0xffffffff


	//   ....[42]....
        /*0614*/ 	.word	0xffffffff


	//   ....[43]....
        /*0618*/ 	.word	0xffffffff


	//   ....[44]....
        /*061c*/ 	.word	0xffffffff


	//   ....[45]....
        /*0620*/ 	.word	0xffffffff


	//   ....[46]....
        /*0624*/ 	.word	0xffffffff


	//   ....[47]....
        /*0628*/ 	.word	0xffffffff


	//   ....[48]....
        /*062c*/ 	.word	0xffffffff


	//   ....[49]....
        /*0630*/ 	.word	0xffffffff


	//   ....[50]....
        /*0634*/ 	.word	0xffffffff


	//   ....[51]....
        /*0638*/ 	.word	0xffffffff


	//   ....[52]....
        /*063c*/ 	.word	0xffffffff


	//   ....[53]....
        /*0640*/ 	.word	0xffffffff


	//   ....[54]....
        /*0644*/ 	.word	0xffffffff


	//   ....[55]....
        /*0648*/ 	.word	0xffffffff


	//   ....[56]....
        /*064c*/ 	.word	0xffffffff


	//   ....[57]....
        /*0650*/ 	.word	0xffffffff


	//   ....[58]....
        /*0654*/ 	.word	0xffffffff


	//   ....[59]....
        /*0658*/ 	.word	0xffffffff


	//   ....[60]....
        /*065c*/ 	.word	0xffffffff


	//   ....[61]....
        /*0660*/ 	.word	0xffffffff


	//   ....[62]....
        /*0664*/ 	.word	0xffffffff


	//   ....[63]....
        /*0668*/ 	.word	0xffffffff


	//   ....[64]....
        /*066c*/ 	.word	0xffffffff


	//   ....[65]....
        /*0670*/ 	.word	0xffffffff


	//   ....[66]....
        /*0674*/ 	.word	0xffffffff


	//   ....[67]....
        /*0678*/ 	.word	0xffffffff


	//   ....[68]....
        /*067c*/ 	.word	0xffffffff


	//   ....[69]....
        /*0680*/ 	.word	0xffffffff


	//   ....[70]....
        /*0684*/ 	.word	0xffffffff


	//   ....[71]....
        /*0688*/ 	.word	0xffffffff


	//   ....[72]....
        /*068c*/ 	.word	0xffffffff


	//   ....[73]....
        /*0690*/ 	.word	0xffffffff


	//   ....[74]....
        /*0694*/ 	.word	0xffffffff


	//   ....[75]....
        /*0698*/ 	.word	0xffffffff


	//   ....[76]....
        /*069c*/ 	.word	0xffffffff


	//   ....[77]....
        /*06a0*/ 	.word	0xffffffff


	//   ....[78]....
        /*06a4*/ 	.word	0xffffffff


	//   ....[79]....
        /*06a8*/ 	.word	0xffffffff


	//   ....[80]....
        /*06ac*/ 	.word	0xffffffff


	//   ....[81]....
        /*06b0*/ 	.word	0xffffffff


	//   ....[82]....
        /*06b4*/ 	.word	0xffffffff


	//   ....[83]....
        /*06b8*/ 	.word	0xffffffff


	//   ....[84]....
        /*06bc*/ 	.word	0xffffffff


	//   ....[85]....
        /*06c0*/ 	.word	0xffffffff


	//   ....[86]....
        /*06c4*/ 	.word	0xffffffff


	//   ....[87]....
        /*06c8*/ 	.word	0xffffffff


	//   ....[88]....
        /*06cc*/ 	.word	0xffffffff


	//   ....[89]....
        /*06d0*/ 	.word	0xffffffff


	//   ....[90]....
        /*06d4*/ 	.word	0xffffffff


	//   ....[91]....
        /*06d8*/ 	.word	0xffffffff


	//   ....[92]....
        /*06dc*/ 	.word	0xffffffff


	//   ....[93]....
        /*06e0*/ 	.word	0xffffffff


	//   ....[94]....
        /*06e4*/ 	.word	0xffffffff


	//   ....[95]....
        /*06e8*/ 	.word	0xffffffff


	//   ....[96]....
        /*06ec*/ 	.word	0xffffffff


	//   ....[97]....
        /*06f0*/ 	.word	0xffffffff


	//   ....[98]....
        /*06f4*/ 	.word	0xffffffff


	//   ....[99]....
        /*06f8*/ 	.word	0xffffffff


	//   ....[100]....
        /*06fc*/ 	.word	0xffffffff


	//   ....[101]....
        /*0700*/ 	.word	0xffffffff


	//   ....[102]....
        /*0704*/ 	.word	0xffffffff


	//   ....[103]....
        /*0708*/ 	.word	0xffffffff


	//   ....[104]....
        /*070c*/ 	.word	0xffffffff


	//   ....[105]....
        /*0710*/ 	.word	0xffffffff


	//   ....[106]....
        /*0714*/ 	.word	0x0500000f


	//   ....[107]....
        /*0718*/ 	.word	0x0500000f


	//   ....[108]....
        /*071c*/ 	.word	0x0500000f


	//   ....[109]....
        /*0720*/ 	.word	0x0500000f


	//   ....[110]....
        /*0724*/ 	.word	0x0500000f


	//   ....[111]....
        /*0728*/ 	.word	0x0500000f


	//   ....[112]....
        /*072c*/ 	.word	0x0500000f


	//   ....[113]....
        /*0730*/ 	.word	0x0500000f


	//   ....[114]....
        /*0734*/ 	.word	0x0500000f


	//   ....[115]....
        /*0738*/ 	.word	0x0500000f


	//   ....[116]....
        /*073c*/ 	.word	0x0500000f


	//   ....[117]....
        /*0740*/ 	.word	0x0500000f


	//   ....[118]....
        /*0744*/ 	.word	0x0500000f


	//   ....[119]....
        /*0748*/ 	.word	0x0500000f


	//   ....[120]....
        /*074c*/ 	.word	0x0500000f


	//   ....[121]....
        /*0750*/ 	.word	0x0500000f


	//   ....[122]....
        /*0754*/ 	.word	0x0500000f


	//   ....[123]....
        /*0758*/ 	.word	0x0500000f


	//   ....[124]....
        /*075c*/ 	.word	0x0500000f


	//   ....[125]....
        /*0760*/ 	.word	0x0500000f


	//   ....[126]....
        /*0764*/ 	.word	0x0500000f


	//   ....[127]....
        /*0768*/ 	.word	0x0500000f


	//   ....[128]....
        /*076c*/ 	.word	0x0500000f


	//   ....[129]....
        /*0770*/ 	.word	0x0500000f


	//   ....[130]....
        /*0774*/ 	.word	0x0500000f


	//   ....[131]....
        /*0778*/ 	.word	0x0500000f


	//   ....[132]....
        /*077c*/ 	.word	0x0500000f


	//   ....[133]....
        /*0780*/ 	.word	0x0500000f


	//   ....[134]....
        /*0784*/ 	.word	0x0500000f


	//   ....[135]....
        /*0788*/ 	.word	0x0500000f


	//   ....[136]....
        /*078c*/ 	.word	0x0500000f


	//   ....[137]....
        /*0790*/ 	.word	0x0500000f


	//   ....[138]....
        /*0794*/ 	.word	0x0500000f


	//   ....[139]....
        /*0798*/ 	.word	0x0500000f


	//   ....[140]....
        /*079c*/ 	.word	0x0500000f


	//   ....[141]....
        /*07a0*/ 	.word	0x0500000f


	//   ....[142]....
        /*07a4*/ 	.word	0x0500000f


	//   ....[143]....
        /*07a8*/ 	.word	0x0500000f


	//   ....[144]....
        /*07ac*/ 	.word	0x0500000f


	//   ....[145]....
        /*07b0*/ 	.word	0x0500000f


	//   ....[146]....
        /*07b4*/ 	.word	0x0500000f


	//   ....[147]....
        /*07b8*/ 	.word	0x0500000f


	//   ....[148]....
        /*07bc*/ 	.word	0x0500000f


	//   ....[149]....
        /*07c0*/ 	.word	0x0500000f


	//   ....[150]....
        /*07c4*/ 	.word	0x0500000f


	//   ....[151]....
        /*07c8*/ 	.word	0x0500000f


	//   ....[152]....
        /*07cc*/ 	.word	0x0500000f


	//   ....[153]....
        /*07d0*/ 	.word	0x0500000f


	//   ....[154]....
        /*07d4*/ 	.word	0x0500000f


	//   ....[155]....
        /*07d8*/ 	.word	0x0500000f


	//   ....[156]....
        /*07dc*/ 	.word	0x0500000f


	//   ....[157]....
        /*07e0*/ 	.word	0x0500000f


	//   ....[158]....
        /*07e4*/ 	.word	0x0500000f


	//   ....[159]....
        /*07e8*/ 	.word	0x0500000f


	//   ....[160]....
        /*07ec*/ 	.word	0x0500000f


	//   ....[161]....
        /*07f0*/ 	.word	0x0500000f


	//   ....[162]....
        /*07f4*/ 	.word	0x0500000f


	//   ....[163]....
        /*07f8*/ 	.word	0x0500000f


	//   ....[164]....
        /*07fc*/ 	.word	0x0500000f


	//   ....[165]....
        /*0800*/ 	.word	0x0500000f


	//   ....[166]....
        /*0804*/ 	.word	0x0500000f


	//   ....[167]....
        /*0808*/ 	.word	0x0500000f


	//   ....[168]....
        /*080c*/ 	.word	0x0500000f


	//   ....[169]....
        /*0810*/ 	.word	0x0500000f


	//   ....[170]....
        /*0814*/ 	.word	0x0500000f


	//   ....[171]....
        /*0818*/ 	.word	0x0500000f


	//----- nvinfo : EIATTR_COOP_GROUP_INSTR_OFFSETS
	.align		4
.L_1209:
        /*081c*/ 	.byte	0x04, 0x28
        /*081e*/ 	.short	(.L_1211 - .L_1210)


	//   ....[0]....
.L_1210:
        /*0820*/ 	.word	0x00000070


	//   ....[1]....
        /*0824*/ 	.word	0x000001a0


	//   ....[2]....
        /*0828*/ 	.word	0x000001f0


	//   ....[3]....
        /*082c*/ 	.word	0x00000420


	//   ....[4]....
        /*0830*/ 	.word	0x00000580


	//   ....[5]....
        /*0834*/ 	.word	0x000006a0


	//   ....[6]....
        /*0838*/ 	.word	0x00000800


	//   ....[7]....
        /*083c*/ 	.word	0x00006360


	//   ....[8]....
        /*0840*/ 	.word	0x00006950


	//   ....[9]....
        /*0844*/ 	.word	0x00006960


	//   ....[10]....
        /*0848*/ 	.word	0x00006970


	//   ....[11]....
        /*084c*/ 	.word	0x00006980


	//   ....[12]....
        /*0850*/ 	.word	0x00007960


	//   ....[13]....
        /*0854*/ 	.word	0x00007970


	//   ....[14]....
        /*0858*/ 	.word	0x00007980


	//   ....[15]....
        /*085c*/ 	.word	0x00007990


	//   ....[16]....
        /*0860*/ 	.word	0x000099d0


	//   ....[17]....
        /*0864*/ 	.word	0x00009a20


	//   ....[18]....
        /*0868*/ 	.word	0x00009ca0


	//   ....[19]....
        /*086c*/ 	.word	0x00009d40


	//   ....[20]....
        /*0870*/ 	.word	0x0000b430


	//   ....[21]....
        /*0874*/ 	.word	0x0000b490


	//   ....[22]....
        /*0878*/ 	.word	0x0000be50


	//   ....[23]....
        /*087c*/ 	.word	0x0000beb0


	//   ....[24]....
        /*0880*/ 	.word	0x0000cfd0


	//   ....[25]....
        /*0884*/ 	.word	0x0000d070


	//   ....[26]....
        /*0888*/ 	.word	0x0000d0f0


	//   ....[27]....
        /*088c*/ 	.word	0x0000d2b0


	//   ....[28]....
        /*0890*/ 	.word	0x0000eac0


	//   ....[29]....
        /*0894*/ 	.word	0x0000ead0


	//   ....[30]....
        /*0898*/ 	.word	0x0000eae0


	//   ....[31]....
        /*089c*/ 	.word	0x0000eaf0


	//   ....[32]....
        /*08a0*/ 	.word	0x0000f4f0


	//   ....[33]....
        /*08a4*/ 	.word	0x0000f500


	//   ....[34]....
        /*08a8*/ 	.word	0x0000f700


	//   ....[35]....
        /*08ac*/ 	.word	0x0000f710


	//   ....[36]....
        /*08b0*/ 	.word	0x0000f8d0


	//   ....[37]....
        /*08b4*/ 	.word	0x0000f8e0


	//   ....[38]....
        /*08b8*/ 	.word	0x0000faa0


	//   ....[39]....
        /*08bc*/ 	.word	0x0000fab0


	//   ....[40]....
        /*08c0*/ 	.word	0x0000ff10


	//   ....[41]....
        /*08c4*/ 	.word	0x0000ff20


	//   ....[42]....
        /*08c8*/ 	.word	0x00010c00


	//   ....[43]....
        /*08cc*/ 	.word	0x00010c10


	//   ....[44]....
        /*08d0*/ 	.word	0x00012110


	//   ....[45]....
        /*08d4*/ 	.word	0x00012120


	//   ....[46]....
        /*08d8*/ 	.word	0x000122f0


	//   ....[47]....
        /*08dc*/ 	.word	0x00012300


	//   ....[48]....
        /*08e0*/ 	.word	0x000124c0


	//   ....[49]....
        /*08e4*/ 	.word	0x000124d0


	//   ....[50]....
        /*08e8*/ 	.word	0x00012690


	//   ....[51]....
        /*08ec*/ 	.word	0x000126a0


	//   ....[52]....
        /*08f0*/ 	.word	0x000128c0


	//   ....[53]....
        /*08f4*/ 	.word	0x00012af0


	//   ....[54]....
        /*08f8*/ 	.word	0x00012b20


	//   ....[55]....
        /*08fc*/ 	.word	0x00012b50


	//   ....[56]....
        /*0900*/ 	.word	0x00012b80


	//   ....[57]....
        /*0904*/ 	.word	0x00012bb0


	//   ....[58]....
        /*0908*/ 	.word	0x00012be0


	//   ....[59]....
        /*090c*/ 	.word	0x00012d80


	//   ....[60]....
        /*0910*/ 	.word	0x00012db0


	//   ....[61]....
        /*0914*/ 	.word	0x00012de0


	//   ....[62]....
        /*0918*/ 	.word	0x00012e10


	//   ....[63]....
        /*091c*/ 	.word	0x00012e40


	//   ....[64]....
        /*0920*/ 	.word	0x00012e70


	//   ....[65]....
        /*0924*/ 	.word	0x00012f00


	//   ....[66]....
        /*0928*/ 	.word	0x00012f30


	//   ....[67]....
        /*092c*/ 	.word	0x00012f40


	//   ....[68]....
        /*0930*/ 	.word	0x00012ff0


	//   ....[69]....
        /*0934*/ 	.word	0x00014000


	//   ....[70]....
        /*0938*/ 	.word	0x00015bb0


	//   ....[71]....
        /*093c*/ 	.word	0x000166a0


	//   ....[72]....
        /*0940*/ 	.word	0x000166e0


	//   ....[73]....
        /*0944*/ 	.word	0x00016780


	//   ....[74]....
        /*0948*/ 	.word	0x00016790


	//   ....[75]....
        /*094c*/ 	.word	0x00016810


	//   ....[76]....
        /*0950*/ 	.word	0x00016820


	//   ....[77]....
        /*0954*/ 	.word	0x000168a0


	//   ....[78]....
        /*0958*/ 	.word	0x000168b0


	//   ....[79]....
        /*095c*/ 	.word	0x00016930


	//   ....[80]....
        /*0960*/ 	.word	0x00016940


	//   ....[81]....
        /*0964*/ 	.word	0x000169c0


	//   ....[82]....
        /*0968*/ 	.word	0x000169d0


	//   ....[83]....
        /*096c*/ 	.word	0x00016a50


	//   ....[84]....
        /*0970*/ 	.word	0x00016a60


	//   ....[85]....
        /*0974*/ 	.word	0x00016ab0


	//   ....[86]....
        /*0978*/ 	.word	0x00016ad0


	//   ....[87]....
        /*097c*/ 	.word	0x000195b0


	//   ....[88]....
        /*0980*/ 	.word	0x00019630


	//   ....[89]....
        /*0984*/ 	.word	0x00019660


	//   ....[90]....
        /*0988*/ 	.word	0x00019670


	//   ....[91]....
        /*098c*/ 	.word	0x000196a0


	//   ....[92]....
        /*0990*/ 	.word	0x000196d0


	//   ....[93]....
        /*0994*/ 	.word	0x00019700


	//   ....[94]....
        /*0998*/ 	.word	0x00019730


	//   ....[95]....
        /*099c*/ 	.word	0x000198f0


	//   ....[96]....
        /*09a0*/ 	.word	0x00019920


	//   ....[97]....
        /*09a4*/ 	.word	0x00019950


	//   ....[98]....
        /*09a8*/ 	.word	0x00019980


	//   ....[99]....
        /*09ac*/ 	.word	0x000199b0


	//   ....[100]....
        /*09b0*/ 	.word	0x000199e0


	//   ....[101]....
        /*09b4*/ 	.word	0x00019aa0


	//   ....[102]....
        /*09b8*/ 	.word	0x00019ac0


	//   ....[103]....
        /*09bc*/ 	.word	0x00019ad0


	//   ....[104]....
        /*09c0*/ 	.word	0x00019b30


	//   ....[105]....
        /*09c4*/ 	.word	0x0001a250


	//   ....[106]....
        /*09c8*/ 	.word	0x0001a660


	//   ....[107]....
        /*09cc*/ 	.word	0x0001a700


	//   ....[108]....
        /*09d0*/ 	.word	0x0001a790


	//   ....[109]....
        /*09d4*/ 	.word	0x0001a7e0


	//   ....[110]....
        /*09d8*/ 	.word	0x0001a830


	//   ....[111]....
        /*09dc*/ 	.word	0x0001a910


	//   ....[112]....
        /*09e0*/ 	.word	0x0001a9a0


	//   ....[113]....
        /*09e4*/ 	.word	0x0001a9f0


	//   ....[114]....
        /*09e8*/ 	.word	0x0001aa40


	//   ....[115]....
        /*09ec*/ 	.word	0x0001ac50


	//   ....[116]....
        /*09f0*/ 	.word	0x0001aca0


	//   ....[117]....
        /*09f4*/ 	.word	0x0001ad30


	//   ....[118]....
        /*09f8*/ 	.word	0x0001adc0


	//   ....[119]....
        /*09fc*/ 	.word	0x0001ae50


	//   ....[120]....
        /*0a00*/ 	.word	0x0001aee0


	//   ....[121]....
        /*0a04*/ 	.word	0x0001af70


	//   ....[122]....
        /*0a08*/ 	.word	0x0001b000


	//   ....[123]....
        /*0a0c*/ 	.word	0x0001b080


	//   ....[124]....
        /*0a10*/ 	.word	0x0001b0d0


	//   ....[125]....
        /*0a14*/ 	.word	0x0001b170


	//   ....[126]....
        /*0a18*/ 	.word	0x0001b200


	//   ....[127]....
        /*0a1c*/ 	.word	0x0001b280


	//   ....[128]....
        /*0a20*/ 	.word	0x0001b2d0


	//   ....[129]....
        /*0a24*/ 	.word	0x0001b360


	//   ....[130]....
        /*0a28*/ 	.word	0x0001b3f0


	//   ....[131]....
        /*0a2c*/ 	.word	0x0001b480


	//   ....[132]....
        /*0a30*/ 	.word	0x0001b510


	//   ....[133]....
        /*0a34*/ 	.word	0x0001b5a0


	//   ....[134]....
        /*0a38*/ 	.word	0x0001b630


	//   ....[135]....
        /*0a3c*/ 	.word	0x0001b6f0


	//   ....[136]....
        /*0a40*/ 	.word	0x0001b9d0


	//   ....[137]....
        /*0a44*/ 	.word	0x0001bbb0


	//   ....[138]....
        /*0a48*/ 	.word	0x0001bc00


	//   ....[139]....
        /*0a4c*/ 	.word	0x0001bc60


	//   ....[140]....
        /*0a50*/ 	.word	0x0001bd50


	//   ....[141]....
        /*0a54*/ 	.word	0x0001bdb0


	//   ....[142]....
        /*0a58*/ 	.word	0x0001bea0


	//   ....[143]....
        /*0a5c*/ 	.word	0x0001bf00


	//   ....[144]....
        /*0a60*/ 	.word	0x0001bff0


	//   ....[145]....
        /*0a64*/ 	.word	0x0001c050


	//   ....[146]....
        /*0a68*/ 	.word	0x0001c140


	//   ....[147]....
        /*0a6c*/ 	.word	0x0001c1a0


	//   ....[148]....
        /*0a70*/ 	.word	0x0001c290


	//   ....[149]....
        /*0a74*/ 	.word	0x0001c2f0


	//   ....[150]....
        /*0a78*/ 	.word	0x0001c3d0


	//   ....[151]....
        /*0a7c*/ 	.word	0x0001c440


	//   ....[152]....
        /*0a80*/ 	.word	0x0001c510


	//   ....[153]....
        /*0a84*/ 	.word	0x0001c840


	//   ....[154]....
        /*0a88*/ 	.word	0x0001c8e0


	//   ....[155]....
        /*0a8c*/ 	.word	0x0001ca80


	//   ....[156]....
        /*0a90*/ 	.word	0x0001cb00


	//   ....[157]....
        /*0a94*/ 	.word	0x0001cb80


	//   ....[158]....
        /*0a98*/ 	.word	0x0001cc00


	//   ....[159]....
        /*0a9c*/ 	.word	0x0001cc80


	//   ....[160]....
        /*0aa0*/ 	.word	0x0001cd10


	//   ....[161]....
        /*0aa4*/ 	.word	0x0001cdb0


	//   ....[162]....
        /*0aa8*/ 	.word	0x0001ce60


	//   ....[163]....
        /*0aac*/ 	.word	0x0001cee0


	//   ....[164]....
        /*0ab0*/ 	.word	0x0001cf60


	//   ....[165]....
        /*0ab4*/ 	.word	0x0001cfe0


	//   ....[166]....
        /*0ab8*/ 	.word	0x0001d070


	//   ....[167]....
        /*0abc*/ 	.word	0x0001d0f0


	//   ....[168]....
        /*0ac0*/ 	.word	0x0001d190


	//   ....[169]....
        /*0ac4*/ 	.word	0x0001d1e0


	//   ....[170]....
        /*0ac8*/ 	.word	0x0001d270


	//   ....[171]....
        /*0acc*/ 	.word	0x0001d3a0


	//----- nvinfo : EIATTR_REG_RECONFIG
	.align		4
.L_1211:
        /*0ad0*/ 	.byte	0x01, 0x54
	.zero		2


	//----- nvinfo : EIATTR_SYSCALL_OFFSETS
	.align		4
        /*0ad4*/ 	.byte	0x04, 0x46
        /*0ad6*/ 	.short	(.L_1213 - .L_1212)


	//   ....[0]....
.L_1212:
        /*0ad8*/ 	.word	0x00001dd0


	//   ....[1]....
        /*0adc*/ 	.word	0x00001f20


	//   ....[2]....
        /*0ae0*/ 	.word	0x00006500


	//   ....[3]....
        /*0ae4*/ 	.word	0x00006870


	//   ....[4]....
        /*0ae8*/ 	.word	0x000157d0


	//   ....[5]....
        /*0aec*/ 	.word	0x00015920


	//   ....[6]....
        /*0af0*/ 	.word	0x00015a20


	//   ....[7]....
        /*0af4*/ 	.word	0x000162e0


	//----- nvinfo : EIATTR_MBARRIER_INSTR_OFFSETS
	.align		4
.L_1213:
        /*0af8*/ 	.byte	0x04, 0x39
        /*0afa*/ 	.short	(.L_1215 - .L_1214)


	//   ....[0]....
.L_1214:
        /*0afc*/ 	.word	0x000002d0
        /*0b00*/ 	.word	0x000000ff
        /*0b04*/ 	.word	0x00022800
        /*0b08*/ 	.short	0x0100
        /*0b0a*/ 	.byte	0x08
	.zero		1


	//   ....[1]....
        /*0b0c*/ 	.word	0x000002e0
        /*0b10*/ 	.word	0x000000ff
        /*0b14*/ 	.word	0x00022820
        /*0b18*/ 	.short	0x0100
        /*0b1a*/ 	.byte	0x08
	.zero		1


	//   ....[2]....
        /*0b1c*/ 	.word	0x000003d0
        /*0b20*/ 	.word	0x000000ff
        /*0b24*/ 	.word	0x00022830
        /*0b28*/ 	.short	0x0100
        /*0b2a*/ 	.byte	0x08
	.zero		1


	//   ....[3]....
        /*0b2c*/ 	.word	0x000003e0
        /*0b30*/ 	.word	0x000000ff
        /*0b34*/ 	.word	0x00022840
        /*0b38*/ 	.short	0x0100
        /*0b3a*/ 	.byte	0x08
	.zero		1


	//   ....[4]....
        /*0b3c*/ 	.word	0x000003f0
        /*0b40*/ 	.word	0x000000ff
        /*0b44*/ 	.word	0x00022838
        /*0b48*/ 	.short	0x0100
        /*0b4a*/ 	.byte	0x08
	.zero		1


	//   ....[5]....
        /*0b4c*/ 	.word	0x00000400
        /*0b50*/ 	.word	0x000000ff
        /*0b54*/ 	.word	0x00022848
        /*0b58*/ 	.short	0x0100
        /*0b5a*/ 	.byte	0x08
	.zero		1


	//   ....[6]....
        /*0b5c*/ 	.word	0x00000530
        /*0b60*/ 	.word	0x000000ff
        /*0b64*/ 	.word	0x00022850
        /*0b68*/ 	.short	0x0100
        /*0b6a*/ 	.byte	0x08
	.zero		1


	//   ....[7]....
        /*0b6c*/ 	.word	0x00000540
        /*0b70*/ 	.word	0x000000ff
        /*0b74*/ 	.word	0x00022860
        /*0b78*/ 	.short	0x0100
        /*0b7a*/ 	.byte	0x08
	.zero		1


	//   ....[8]....
        /*0b7c*/ 	.word	0x00000550
        /*0b80*/ 	.word	0x000000ff
        /*0b84*/ 	.word	0x00022858
        /*0b88*/ 	.short	0x0100
        /*0b8a*/ 	.byte	0x08
	.zero		1


	//   ....[9]....
        /*0b8c*/ 	.word	0x00000560
        /*0b90*/ 	.word	0x000000ff
        /*0b94*/ 	.word	0x00022868
        /*0b98*/ 	.short	0x0100
        /*0b9a*/ 	.byte	0x08
	.zero		1


	//   ....[10]....
        /*0b9c*/ 	.word	0x00000650
        /*0ba0*/ 	.word	0x000000ff
        /*0ba4*/ 	.word	0x00022870
        /*0ba8*/ 	.short	0x0100
        /*0baa*/ 	.byte	0x06
	.zero		1


	//   ....[11]....
        /*0bac*/ 	.word	0x00000660
        /*0bb0*/ 	.word	0x000000ff
        /*0bb4*/ 	.word	0x00022880
        /*0bb8*/ 	.short	0x0100
        /*0bba*/ 	.byte	0x06
	.zero		1


	//   ....[12]....
        /*0bbc*/ 	.word	0x00000670
        /*0bc0*/ 	.word	0x000000ff
        /*0bc4*/ 	.word	0x00022878
        /*0bc8*/ 	.short	0x0100
        /*0bca*/ 	.byte	0x06
	.zero		1


	//   ....[13]....
        /*0bcc*/ 	.word	0x00000680
        /*0bd0*/ 	.word	0x000000ff
        /*0bd4*/ 	.word	0x00022888
        /*0bd8*/ 	.short	0x0100
        /*0bda*/ 	.byte	0x06
	.zero		1


	//   ....[14]....
        /*0bdc*/ 	.word	0x000007b0
        /*0be0*/ 	.word	0x000000ff
        /*0be4*/ 	.word	0x00022890
        /*0be8*/ 	.short	0x0100
        /*0bea*/ 	.byte	0x08
	.zero		1


	//   ....[15]....
        /*0bec*/ 	.word	0x000007c0
        /*0bf0*/ 	.word	0x000000ff
        /*0bf4*/ 	.word	0x000228a0
        /*0bf8*/ 	.short	0x0100
        /*0bfa*/ 	.byte	0x08
	.zero		1


	//   ....[16]....
        /*0bfc*/ 	.word	0x000007d0
        /*0c00*/ 	.word	0x000000ff
        /*0c04*/ 	.word	0x00022898
        /*0c08*/ 	.short	0x0100
        /*0c0a*/ 	.byte	0x08
	.zero		1


	//   ....[17]....
        /*0c0c*/ 	.word	0x000007e0
        /*0c10*/ 	.word	0x000000ff
        /*0c14*/ 	.word	0x000228a8
        /*0c18*/ 	.short	0x0100
        /*0c1a*/ 	.byte	0x08
	.zero		1


	//   ....[18]....
        /*0c1c*/ 	.word	0x00000910
        /*0c20*/ 	.word	0x000000ff
        /*0c24*/ 	.word	0x000228b0
        /*0c28*/ 	.short	0x0100
        /*0c2a*/ 	.byte	0x08
	.zero		1


	//   ....[19]....
        /*0c2c*/ 	.word	0x00000920
        /*0c30*/ 	.word	0x000000ff
        /*0c34*/ 	.word	0x000228c0
        /*0c38*/ 	.short	0x0100
        /*0c3a*/ 	.byte	0x08
	.zero		1


	//   ....[20]....
        /*0c3c*/ 	.word	0x00000930
        /*0c40*/ 	.word	0x000000ff
        /*0c44*/ 	.word	0x000228b8
        /*0c48*/ 	.short	0x0100
        /*0c4a*/ 	.byte	0x08
	.zero		1


	//   ....[21]....
        /*0c4c*/ 	.word	0x00000940
        /*0c50*/ 	.word	0x000000ff
        /*0c54*/ 	.word	0x000228c8
        /*0c58*/ 	.short	0x0100
        /*0c5a*/ 	.byte	0x08
	.zero		1


	//   ....[22]....
        /*0c5c*/ 	.word	0x00003160
        /*0c60*/ 	.word	0x0000005f
        /*0c64*/ 	.word	0x00022890
        /*0c68*/ 	.short	0x010a
        /*0c6a*/ 	.byte	0x3f
	.zero		1


	//   ....[23]....
        /*0c6c*/ 	.word	0x000042e0
        /*0c70*/ 	.word	0x0000005f
        /*0c74*/ 	.word	0x00022890
        /*0c78*/ 	.short	0x010a
        /*0c7a*/ 	.byte	0x3f
	.zero		1


	//   ....[24]....
        /*0c7c*/ 	.word	0x00005310
        /*0c80*/ 	.word	0x0000005f
        /*0c84*/ 	.word	0x00022890
        /*0c88*/ 	.short	0x010a
        /*0c8a*/ 	.byte	0x3f
	.zero		1


	//   ....[25]....
        /*0c8c*/ 	.word	0x00005520
        /*0c90*/ 	.word	0x00000020
        /*0c94*/ 	.word	0x00000000
        /*0c98*/ 	.short	0x0101
        /*0c9a*/ 	.byte	0x3f
	.zero		1


	//   ....[26]....
        /*0c9c*/ 	.word	0x00005560
        /*0ca0*/ 	.word	0x0000005f
        /*0ca4*/ 	.word	0x000228b0
        /*0ca8*/ 	.short	0x010a
        /*0caa*/ 	.byte	0x3f
	.zero		1


	//   ....[27]....
        /*0cac*/ 	.word	0x00005bb0
        /*0cb0*/ 	.word	0x0000005f
        /*0cb4*/ 	.word	0x00000000
        /*0cb8*/ 	.short	0x0101
        /*0cba*/ 	.byte	0x3f
	.zero		1


	//   ....[28]....
        /*0cbc*/ 	.word	0x00006590
        /*0cc0*/ 	.word	0x00000013
        /*0cc4*/ 	.word	0x00022800
        /*0cc8*/ 	.short	0x010a
        /*0cca*/ 	.byte	0x3f
	.zero		1


	//   ....[29]....
        /*0ccc*/ 	.word	0x000065e0
        /*0cd0*/ 	.word	0x00000013
        /*0cd4*/ 	.word	0x00022800
        /*0cd8*/ 	.short	0x010a
        /*0cda*/ 	.byte	0x3f
	.zero		1


	//   ....[30]....
        /*0cdc*/ 	.word	0x00006c50
        /*0ce0*/ 	.word	0x00000013
        /*0ce4*/ 	.word	0x00022800
        /*0ce8*/ 	.short	0x010a
        /*0cea*/ 	.byte	0x3f
	.zero		1


	//   ....[31]....
        /*0cec*/ 	.word	0x00007b60
        /*0cf0*/ 	.word	0x00000013
        /*0cf4*/ 	.word	0x00022800
        /*0cf8*/ 	.short	0x010a
        /*0cfa*/ 	.byte	0x3f
	.zero		1


	//   ....[32]....
        /*0cfc*/ 	.word	0x00008980
        /*0d00*/ 	.word	0x0000000d
        /*0d04*/ 	.word	0x00022830
        /*0d08*/ 	.short	0x010a
        /*0d0a*/ 	.byte	0x3f
	.zero		1


	//   ....[33]....
        /*0d0c*/ 	.word	0x00008a20
        /*0d10*/ 	.word	0x0000000d
        /*0d14*/ 	.word	0x00022830
        /*0d18*/ 	.short	0x010a
        /*0d1a*/ 	.byte	0x3f
	.zero		1


	//   ....[34]....
        /*0d1c*/ 	.word	0x0000a180
        /*0d20*/ 	.word	0x00000003
        /*0d24*/ 	.word	0x00000000
        /*0d28*/ 	.short	0x0101
        /*0d2a*/ 	.byte	0x3f
	.zero		1


	//   ....[35]....
        /*0d2c*/ 	.word	0x0000a6a0
        /*0d30*/ 	.word	0x0000000d
        /*0d34*/ 	.word	0x00022850
        /*0d38*/ 	.short	0x010a
        /*0d3a*/ 	.byte	0x3f
	.zero		1


	//   ....[36]....
        /*0d3c*/ 	.word	0x0000a6f0
        /*0d40*/ 	.word	0x0000000d
        /*0d44*/ 	.word	0x00022850
        /*0d48*/ 	.short	0x010a
        /*0d4a*/ 	.byte	0x3f
	.zero		1


	//   ....[37]....
        /*0d4c*/ 	.word	0x0000aab0
        /*0d50*/ 	.word	0x0000000d
        /*0d54*/ 	.word	0x00000000
        /*0d58*/ 	.short	0x0101
        /*0d5a*/ 	.byte	0x3f
	.zero		1


	//   ....[38]....
        /*0d5c*/ 	.word	0x0000abd0
        /*0d60*/ 	.word	0x0000000e
        /*0d64*/ 	.word	0x00022830
        /*0d68*/ 	.short	0x010a
        /*0d6a*/ 	.byte	0x3f
	.zero		1


	//   ....[39]....
        /*0d6c*/ 	.word	0x0000ac30
        /*0d70*/ 	.word	0x0000000e
        /*0d74*/ 	.word	0x00022830
        /*0d78*/ 	.short	0x010a
        /*0d7a*/ 	.byte	0x3f
	.zero		1


	//   ....[40]....
        /*0d7c*/ 	.word	0x0000c300
        /*0d80*/ 	.word	0x000000a0
        /*0d84*/ 	.word	0x00000000
        /*0d88*/ 	.short	0x0101
        /*0d8a*/ 	.byte	0x3f
	.zero		1


	//   ....[41]....
        /*0d8c*/ 	.word	0x0000cba0
        /*0d90*/ 	.word	0x0000000e
        /*0d94*/ 	.word	0x00022850
        /*0d98*/ 	.short	0x010a
        /*0d9a*/ 	.byte	0x3f
	.zero		1


	//   ....[42]....
        /*0d9c*/ 	.word	0x0000cbf0
        /*0da0*/ 	.word	0x0000000e
        /*0da4*/ 	.word	0x00022850
        /*0da8*/ 	.short	0x010a
        /*0daa*/ 	.byte	0x3f
	.zero		1


	//   ....[43]....
        /*0dac*/ 	.word	0x0000cfa0
        /*0db0*/ 	.word	0x0000000e
        /*0db4*/ 	.word	0x00000000
        /*0db8*/ 	.short	0x0101
        /*0dba*/ 	.byte	0x3f
	.zero		1


	//   ....[44]....
        /*0dbc*/ 	.word	0x0000f490
        /*0dc0*/ 	.word	0x00000003
        /*0dc4*/ 	.word	0x00000000
        /*0dc8*/ 	.short	0x0101
        /*0dca*/ 	.byte	0x3f
	.zero		1


	//   ....[45]....
        /*0dcc*/ 	.word	0x0000fe70
        /*0dd0*/ 	.word	0x00000003
        /*0dd4*/ 	.word	0x00000000
        /*0dd8*/ 	.short	0x0101
        /*0dda*/ 	.byte	0x3f
	.zero		1


	//   ....[46]....
        /*0ddc*/ 	.word	0x000140e0
        /*0de0*/ 	.word	0x00000012
        /*0de4*/ 	.word	0x00022820
        /*0de8*/ 	.short	0x010a
        /*0dea*/ 	.byte	0x3f
	.zero		1


	//   ....[47]....
        /*0dec*/ 	.word	0x000141b0
        /*0df0*/ 	.word	0x00000004
        /*0df4*/ 	.word	0x000228a0
        /*0df8*/ 	.short	0x010a
        /*0dfa*/ 	.byte	0x3f
	.zero		1


	//   ....[48]....
        /*0dfc*/ 	.word	0x000143f0
        /*0e00*/ 	.word	0x00000004
        /*0e04*/ 	.word	0x000228c0
        /*0e08*/ 	.short	0x010a
        /*0e0a*/ 	.byte	0x3f
	.zero		1


	//   ....[49]....
        /*0e0c*/ 	.word	0x00014a90
        /*0e10*/ 	.word	0x00000005
        /*0e14*/ 	.word	0x000228a0
        /*0e18*/ 	.short	0x010a
        /*0e1a*/ 	.byte	0x3f
	.zero		1


	//   ....[50]....
        /*0e1c*/ 	.word	0x00014cc0
        /*0e20*/ 	.word	0x00000005
        /*0e24*/ 	.word	0x000228c0
        /*0e28*/ 	.short	0x010a
        /*0e2a*/ 	.byte	0x3f
	.zero		1


	//   ....[51]....
        /*0e2c*/ 	.word	0x00015e20
        /*0e30*/ 	.word	0x00000000
        /*0e34*/ 	.word	0x00022840
        /*0e38*/ 	.short	0x010a
        /*0e3a*/ 	.byte	0x3f
	.zero		1


	//   ....[52]....
        /*0e3c*/ 	.word	0x00016b70
        /*0e40*/ 	.word	0x00000012
        /*0e44*/ 	.word	0x00022800
        /*0e48*/ 	.short	0x0107
        /*0e4a*/ 	.byte	0x3f
	.zero		1


	//   ....[53]....
        /*0e4c*/ 	.word	0x00016c60
        /*0e50*/ 	.word	0x00000012
        /*0e54*/ 	.word	0x00022800
        /*0e58*/ 	.short	0x0101
        /*0e5a*/ 	.byte	0x3f
	.zero		1


	//   ....[54]....
        /*0e5c*/ 	.word	0x00016c80
        /*0e60*/ 	.word	0x00000012
        /*0e64*/ 	.word	0x00022820
        /*0e68*/ 	.short	0x010a
        /*0e6a*/ 	.byte	0x3f
	.zero		1


	//   ....[55]....
        /*0e6c*/ 	.word	0x00016d60
        /*0e70*/ 	.word	0x00000002
        /*0e74*/ 	.word	0x00022860
        /*0e78*/ 	.short	0x010a
        /*0e7a*/ 	.byte	0x3f
	.zero		1


	//   ....[56]....
        /*0e7c*/ 	.word	0x00017610
        /*0e80*/ 	.word	0x00000002
        /*0e84*/ 	.word	0x00022840
        /*0e88*/ 	.short	0x010a
        /*0e8a*/ 	.byte	0x3f
	.zero		1


	//   ....[57]....
        /*0e8c*/ 	.word	0x00017860
        /*0e90*/ 	.word	0x00000002
        /*0e94*/ 	.word	0x00022860
        /*0e98*/ 	.short	0x010a
        /*0e9a*/ 	.byte	0x3f
	.zero		1


	//   ....[58]....
        /*0e9c*/ 	.word	0x00018050
        /*0ea0*/ 	.word	0x00000003
        /*0ea4*/ 	.word	0x00022840
        /*0ea8*/ 	.short	0x010a
        /*0eaa*/ 	.byte	0x3f
	.zero		1


	//   ....[59]....
        /*0eac*/ 	.word	0x000182a0
        /*0eb0*/ 	.word	0x00000003
        /*0eb4*/ 	.word	0x00022860
        /*0eb8*/ 	.short	0x010a
        /*0eba*/ 	.byte	0x3f
	.zero		1


	//   ....[60]....
        /*0ebc*/ 	.word	0x00018a20
        /*0ec0*/ 	.word	0x00000003
        /*0ec4*/ 	.word	0x00022840
        /*0ec8*/ 	.short	0x010a
        /*0eca*/ 	.byte	0x3f
	.zero		1


	//   ....[61]....
        /*0ecc*/ 	.word	0x00018c70
        /*0ed0*/ 	.word	0x00000003
        /*0ed4*/ 	.word	0x00022860
        /*0ed8*/ 	.short	0x010a
        /*0eda*/ 	.byte	0x3f
	.zero		1


	//   ....[62]....
        /*0edc*/ 	.word	0x0001a1d0
        /*0ee0*/ 	.word	0x00000000
        /*0ee4*/ 	.word	0x00022820
        /*0ee8*/ 	.short	0x010a
        /*0eea*/ 	.byte	0x3f
	.zero		1


	//   ....[63]....
        /*0eec*/ 	.word	0x0001a3b0
        /*0ef0*/ 	.word	0x00000006
        /*0ef4*/ 	.word	0x00000000
        /*0ef8*/ 	.short	0x010a
        /*0efa*/ 	.byte	0x3f
	.zero		1


	//   ....[64]....
        /*0efc*/ 	.word	0x0001a3e0
        /*0f00*/ 	.word	0x00000007
        /*0f04*/ 	.word	0x00000000
        /*0f08*/ 	.short	0x010a
        /*0f0a*/ 	.byte	0x3f
	.zero		1


	//   ....[65]....
        /*0f0c*/ 	.word	0x0001a440
        /*0f10*/ 	.word	0x00000004
        /*0f14*/ 	.word	0x00000000
        /*0f18*/ 	.short	0x010a
        /*0f1a*/ 	.byte	0x3f
	.zero		1


	//   ....[66]....
        /*0f1c*/ 	.word	0x0001a470
        /*0f20*/ 	.word	0x00000003
        /*0f24*/ 	.word	0x00000000
        /*0f28*/ 	.short	0x010a
        /*0f2a*/ 	.byte	0x3f
	.zero		1


	//   ....[67]....
        /*0f2c*/ 	.word	0x0001a4d0
        /*0f30*/ 	.word	0x0000005f
        /*0f34*/ 	.word	0x00022890
        /*0f38*/ 	.short	0x010a
        /*0f3a*/ 	.byte	0x3f
	.zero		1


	//   ....[68]....
        /*0f3c*/ 	.word	0x0001a520
        /*0f40*/ 	.word	0x0000005f
        /*0f44*/ 	.word	0x00022890
        /*0f48*/ 	.short	0x010a
        /*0f4a*/ 	.byte	0x3f
	.zero		1


	//   ....[69]....
        /*0f4c*/ 	.word	0x0001a570
        /*0f50*/ 	.word	0x0000005f
        /*0f54*/ 	.word	0x00022890
        /*0f58*/ 	.short	0x010a
        /*0f5a*/ 	.byte	0x3f
	.zero		1


	//   ....[70]....
        /*0f5c*/ 	.word	0x0001a5c0
        /*0f60*/ 	.word	0x0000005f
        /*0f64*/ 	.word	0x000228b0
        /*0f68*/ 	.short	0x010a
        /*0f6a*/ 	.byte	0x3f
	.zero		1


	//   ....[71]....
        /*0f6c*/ 	.word	0x0001a860
        /*0f70*/ 	.word	0x00000013
        /*0f74*/ 	.word	0x00022800
        /*0f78*/ 	.short	0x010a
        /*0f7a*/ 	.byte	0x3f
	.zero		1


	//   ....[72]....
        /*0f7c*/ 	.word	0x0001aa70
        /*0f80*/ 	.word	0x00000013
        /*0f84*/ 	.word	0x00022800
        /*0f88*/ 	.short	0x010a
        /*0f8a*/ 	.byte	0x3f
	.zero		1


	//   ....[73]....
        /*0f8c*/ 	.word	0x0001aac0
        /*0f90*/ 	.word	0x0000000d
        /*0f94*/ 	.word	0x00022830
        /*0f98*/ 	.short	0x010a
        /*0f9a*/ 	.byte	0x3f
	.zero		1


	//   ....[74]....
        /*0f9c*/ 	.word	0x0001ab10
        /*0fa0*/ 	.word	0x0000000d
        /*0fa4*/ 	.word	0x00022850
        /*0fa8*/ 	.short	0x010a
        /*0faa*/ 	.byte	0x3f
	.zero		1


	//   ....[75]....
        /*0fac*/ 	.word	0x0001ab60
        /*0fb0*/ 	.word	0x0000000e
        /*0fb4*/ 	.word	0x00022830
        /*0fb8*/ 	.short	0x010a
        /*0fba*/ 	.byte	0x3f
	.zero		1


	//   ....[76]....
        /*0fbc*/ 	.word	0x0001abb0
        /*0fc0*/ 	.word	0x0000000e
        /*0fc4*/ 	.word	0x00022850
        /*0fc8*/ 	.short	0x010a
        /*0fca*/ 	.byte	0x3f
	.zero		1


	//   ....[77]....
        /*0fcc*/ 	.word	0x0001b7b0
        /*0fd0*/ 	.word	0x00000012
        /*0fd4*/ 	.word	0x00022820
        /*0fd8*/ 	.short	0x010a
        /*0fda*/ 	.byte	0x3f
	.zero		1


	//   ....[78]....
        /*0fdc*/ 	.word	0x0001b800
        /*0fe0*/ 	.word	0x00000004
        /*0fe4*/ 	.word	0x000228a0
        /*0fe8*/ 	.short	0x010a
        /*0fea*/ 	.byte	0x3f
	.zero		1


	//   ....[79]....
        /*0fec*/ 	.word	0x0001b850
        /*0ff0*/ 	.word	0x00000004
        /*0ff4*/ 	.word	0x000228c0
        /*0ff8*/ 	.short	0x010a
        /*0ffa*/ 	.byte	0x3f
	.zero		1


	//   ....[80]....
        /*0ffc*/ 	.word	0x0001b8a0
        /*1000*/ 	.word	0x00000005
        /*1004*/ 	.word	0x000228a0
        /*1008*/ 	.short	0x010a
        /*100a*/ 	.byte	0x3f
	.zero		1


	//   ....[81]....
        /*100c*/ 	.word	0x0001b8f0
        /*1010*/ 	.word	0x00000005
        /*1014*/ 	.word	0x000228c0
        /*1018*/ 	.short	0x010a
        /*101a*/ 	.byte	0x3f
	.zero		1


	//   ....[82]....
        /*101c*/ 	.word	0x0001ba90
        /*1020*/ 	.word	0x00000000
        /*1024*/ 	.word	0x00022840
        /*1028*/ 	.short	0x010a
        /*102a*/ 	.byte	0x3f
	.zero		1


	//   ....[83]....
        /*102c*/ 	.word	0x0001c550
        /*1030*/ 	.word	0x00000012
        /*1034*/ 	.word	0x00022820
        /*1038*/ 	.short	0x010a
        /*103a*/ 	.byte	0x3f
	.zero		1


	//   ....[84]....
        /*103c*/ 	.word	0x0001c5a0
        /*1040*/ 	.word	0x00000002
        /*1044*/ 	.word	0x00022860
        /*1048*/ 	.short	0x010a
        /*104a*/ 	.byte	0x3f
	.zero		1


	//   ....[85]....
        /*104c*/ 	.word	0x0001c5f0
        /*1050*/ 	.word	0x00000002
        /*1054*/ 	.word	0x00022840
        /*1058*/ 	.short	0x010a
        /*105a*/ 	.byte	0x3f
	.zero		1


	//   ....[86]....
        /*105c*/ 	.word	0x0001c640
        /*1060*/ 	.word	0x00000002
        /*1064*/ 	.word	0x00022860
        /*1068*/ 	.short	0x010a
        /*106a*/ 	.byte	0x3f
	.zero		1


	//   ....[87]....
        /*106c*/ 	.word	0x0001c690
        /*1070*/ 	.word	0x00000003
        /*1074*/ 	.word	0x00022840
        /*1078*/ 	.short	0x010a
        /*107a*/ 	.byte	0x3f
	.zero		1


	//   ....[88]....
        /*107c*/ 	.word	0x0001c6e0
        /*1080*/ 	.word	0x00000003
        /*1084*/ 	.word	0x00022860
        /*1088*/ 	.short	0x010a
        /*108a*/ 	.byte	0x3f
	.zero		1


	//   ....[89]....
        /*108c*/ 	.word	0x0001c730
        /*1090*/ 	.word	0x00000003
        /*1094*/ 	.word	0x00022840
        /*1098*/ 	.short	0x010a
        /*109a*/ 	.byte	0x3f
	.zero		1


	//   ....[90]....
        /*109c*/ 	.word	0x0001c780
        /*10a0*/ 	.word	0x00000003
        /*10a4*/ 	.word	0x00022860
        /*10a8*/ 	.short	0x010a
        /*10aa*/ 	.byte	0x3f
	.zero		1


	//   ....[91]....
        /*10ac*/ 	.word	0x0001d2c0
        /*10b0*/ 	.word	0x00000000
        /*10b4*/ 	.word	0x00022820
        /*10b8*/ 	.short	0x010a
        /*10ba*/ 	.byte	0x3f
	.zero		1


	//   ....[92]....
        /*10bc*/ 	.word	0x0001d460
        /*10c0*/ 	.word	0x00000006
        /*10c4*/ 	.word	0x00000000
        /*10c8*/ 	.short	0x010a
        /*10ca*/ 	.byte	0x3f
	.zero		1


	//   ....[93]....
        /*10cc*/ 	.word	0x0001d4b0
        /*10d0*/ 	.word	0x00000007
        /*10d4*/ 	.word	0x00000000
        /*10d8*/ 	.short	0x010a
        /*10da*/ 	.byte	0x3f
	.zero		1


	//   ....[94]....
        /*10dc*/ 	.word	0x0001d500
        /*10e0*/ 	.word	0x00000004
        /*10e4*/ 	.word	0x00000000
        /*10e8*/ 	.short	0x010a
        /*10ea*/ 	.byte	0x3f
	.zero		1


	//----- nvinfo : EIATTR_NUM_MBARRIERS
	.align		4
.L_1215:
        /*10ec*/ 	.byte	0x03, 0x38
        /*10ee*/ 	.short	0x0016


	//----- nvinfo : EIATTR_EXIT_INSTR_OFFSETS
	.align		4
        /*10f0*/ 	.byte	0x04, 0x1c
        /*10f2*/ 	.short	(.L_1217 - .L_1216)


	//   ....[0]....
.L_1216:
        /*10f4*/ 	.word	0x0001a4c0


	//----- nvinfo : EIATTR_MAX_THREADS
	.align		4
.L_1217:
        /*10f8*/ 	.byte	0x04, 0x05
        /*10fa*/ 	.short	(.L_1219 - .L_1218)
.L_1218:
        /*10fc*/ 	.word	0x00000180
        /*1100*/ 	.word	0x00000001
        /*1104*/ 	.word	0x00000001


	//----- nvinfo : EIATTR_CRS_STACK_SIZE
	.align		4
.L_1219:
        /*1108*/ 	.byte	0x04, 0x1e
        /*110a*/ 	.short	(.L_1221 - .L_1220)
.L_1220:
        /*110c*/ 	.word	0x00000000


	//----- nvinfo : EIATTR_CBANK_PARAM_SIZE
	.align		4
.L_1221:
        /*1110*/ 	.byte	0x03, 0x19
        /*1112*/ 	.short	0x0af0


	//----- nvinfo : EIATTR_PARAM_CBANK
	.align		4
        /*1114*/ 	.byte	0x04, 0x0a
        /*1116*/ 	.short	(.L_1223 - .L_1222)
	.align		4
.L_1222:
        /*1118*/ 	.word	index@(.nv.constant0._ZN7cutlass13device_kernelIN5flash11enable_sm90INS1_16FlashAttnFwdSm90INS1_25CollectiveMainloopFwdSm90ILi2EN4cute5tupleIJNS5_1CILi1EEES8_S8_EEENS6_IJNS7_ILi128EEENS7_ILi96EEENS7_ILi64EEEEEELi256ENS_6half_tEfNS_4arch4Sm90ELb0ELb0ELb1ELb1ELb0ELb1ELb0ELb1ELb0ELb1ELb1ELb0EEENS1_21CollectiveEpilogueFwdINS6_IJSA_NS7_ILi256EEESB_EEES9_SE_SG_Li256ELb1ELb1ELb1ELb0EEENS1_36VarlenDynamicPersistentTileSchedulerILi128ELi96ELi256ELi128ELb1ELb1ELb1ELb0ELb1ELb1EEEEEEEEEvNT_6ParamsE)
        /*111c*/ 	.short	0x0210
        /*111e*/ 	.short	0x0af0


	//----- nvinfo : EIATTR_SW_WAR
	.align		4
.L_1223:
        /*1120*/ 	.byte	0x04, 0x36
        /*1122*/ 	.short	(.L_1225 - .L_1224)
.L_1224:
        /*1124*/ 	.word	0x00000008
.L_1225:


//--------------------- .nv.info._ZN7cutlass13device_kernelIN5flash11enable_sm90INS1_16FlashAttnFwdSm90INS1_25CollectiveMainloopFwdSm90ILi2EN4cute5tupleIJNS5_1CILi1EEES8_S8_EEENS6_IJNS7_ILi128EEENS7_ILi96EEENS7_ILi64EEEEEELi256ENS_6half_tEfNS_4arch4Sm90ELb0ELb0ELb1ELb1ELb0ELb0ELb1ELb1ELb0ELb1ELb1ELb0EEENS1_21CollectiveEpilogueFwdINS6_IJSA_NS7_ILi256EEESB_EEES9_SE_SG_Li256ELb1ELb1ELb1ELb0EEENS1_36VarlenDynamicPersistentTileSchedulerILi128ELi96ELi256ELi128ELb1ELb1ELb1ELb0ELb1ELb1EEEEEEEEEvNT_6ParamsE --------------------------
	.section	.nv.info._ZN7cutlass13device_kernelIN5flash11enable_sm90INS1_16FlashAttnFwdSm90INS1_25CollectiveMainloopFwdSm90ILi2EN4cute5tupleIJNS5_1CILi1EEES8_S8_EEENS6_IJNS7_ILi128EEENS7_ILi96EEENS7_ILi64EEEEEELi256ENS_6half_tEfNS_4arch4Sm90ELb0ELb0ELb1ELb1ELb0ELb0ELb1ELb1ELb0ELb1ELb1ELb0EEENS1_21CollectiveEpilogueFwdINS6_IJSA_NS7_ILi256EEESB_EEES9_SE_SG_Li256ELb1ELb1ELb1ELb0EEENS1_36VarlenDynamicPersistentTileSchedulerILi128ELi96ELi256ELi128ELb1ELb1ELb1ELb0ELb1ELb1EEEEEEEEEvNT_6ParamsE,"",@"SHT_CUDA_INFO"
	.sectionflags	@""
	.align	4


	//----- nvinfo : EIATTR_CUDA_API_VERSION
	.align		4
        /*0000*/ 	.byte	0x04, 0x37
        /*0002*/ 	.short	(.L_1227 - .L_1226)
.L_1226:
        /*0004*/ 	.word	0x00000082


	//----- nvinfo : EIATTR_KPARAM_INFO
	.align		4
.L_1227:
        /*0008*/ 	.byte	0x04, 0x17
        /*000a*/ 	.short	(.L_1229 - .L_1228)
.L_1228:
        /*000c*/ 	.word	0x00000000
        /*0010*/ 	.short	0x0000
        /*0012*/ 	.short	0x0070
        /*0014*/ 	.byte	0x00, 0xf0, 0x01, 0x2e


	//----- nvinfo : EIATTR_SPARSE_MMA_MASK
	.align		4
.L_1229:
        /*0018*/ 	.byte	0x03, 0x50
        /*001a*/ 	.short	0x0000


	//----- nvinfo : EIATTR_MAXREG_COUNT
	.align		4
        /*001c*/ 	.byte	0x03, 0x1b
        /*001e*/ 	.short	0x00a8


	//----- nvinfo : EIATTR_NUM_BARRIERS
	.align		4
        /*0020*/ 	.byte	0x02, 0x4c
        /*0022*/ 	.byte	0x10
	.zero		1


	//----- nvinfo : EIATTR_EXTERNS
	.align		4
        /*0024*/ 	.byte	0x04, 0x0f
        /*0026*/ 	.short	(.L_1231 - .L_1230)


	//   ....[0]....
	.align		4
.L_1230:
        /*0028*/ 	.word	index@(__assertfail)


	//----- nvinfo : EIATTR_ANNOTATIONS
	.align		4
.L_1231:
        /*002c*/ 	.byte	0x04, 0x55
        /*002e*/ 	.short	(.L_1233 - .L_1232)


	//   ....[0]....
.L_1232:
        /* <DEDUP_REMOVED lines=96> */


	//----- nvinfo : EIATTR_MERCURY_ISA_VERSION
	.align		4
.L_1233:
        /*0620*/ 	.byte	0x03, 0x5f
        /*0622*/ 	.short	0x0101


	//----- nvinfo : EIATTR_UNUSED_LOAD_BYTE_OFFSET
	.align		4
        /*0624*/ 	.byte	0x04, 0x44
        /*0626*/ 	.short	(.L_1235 - .L_1234)


	//   ....[0]....
.L_1234:
        /*0628*/ 	.word	0x00000a50
        /*062c*/ 	.word	0x0000fff0


	//   ....[1]....
        /*0630*/ 	.word	0x00007b50
        /*0634*/ 	.word	0x0000fff0


	//----- nvinfo : EIATTR_INT_WARP_WIDE_INSTR_OFFSETS
	.align		4
.L_1235:
        /*0638*/ 	.byte	0x04, 0x31
        /*063a*/ 	.short	(.L_1237 - .L_1236)


	//   ....[0]....
.L_1236:
        /*063c*/ 	.word	0x00000120


	//   ....[1]....
        /*0640*/ 	.word	0x00000160


	//   ....[2]....
        /*0644*/ 	.word	0x000001d0


	//   ....[3]....
        /*0648*/ 	.word	0x00000240


	//   ....[4]....
        /*064c*/ 	.word	0x0000d870


	//   ....[5]....
        /*0650*/ 	.word	0x0000d900


	//   ....[6]....
        /*0654*/ 	.word	0x000121a0


	//   ....[7]....
        /*0658*/ 	.word	0x00012230


	//----- nvinfo : EIATTR_COOP_GROUP_MASK_REGIDS
	.align		4
.L_1237:
        /*065c*/ 	.byte	0x04, 0x29
        /*065e*/ 	.short	(.L_1239 - .L_1238)


	//   ....[0]....
.L_1238:
        /*0660*/ 	.word	0xffffffff


	//   ....[1]....
        /*0664*/ 	.word	0xffffffff


	//   ....[2]....
        /*0668*/ 	.word	0xffffffff


	//   ....[3]....
        /*066c*/ 	.word	0xffffffff


	//   ....[4]....
        /*0670*/ 	.word	0xffffffff


	//   ....[5]....
        /*0674*/ 	.word	0xffffffff


	//   ....[6]....
        /*0678*/ 	.word	0xffffffff


	//   ....[7]....
        /*067c*/ 	.word	0xffffffff


	//   ....[8]....
        /*0680*/ 	.word	0xffffffff


	//   ....[9]....
        /*0684*/ 	.word	0xffffffff


	//   ....[10]....
        /*0688*/ 	.word	0xffffffff


	//   ....[11]....
        /*068c*/ 	.word	0xffffffff


	//   ....[12]....
        /*0690*/ 	.word	0xffffffff


	//   ....[13]....
        /*0694*/ 	.word	0xffffffff


	//   ....[14]....
        /*0698*/ 	.word	0xffffffff


	//   ....[15]....
        /*069c*/ 	.word	0xffffffff


	//   ....[16]....
        /*06a0*/ 	.word	0xffffffff


	//   ....[17]....
        /*06a4*/ 	.word	0xffffffff


	//   ....[18]....
        /*06a8*/ 	.word	0xffffffff


	//   ....[19]....
        /*06ac*/ 	.word	0xffffffff


	//   ....[20]....
        /*06b0*/ 	.word	0xffffffff


	//   ....[21]....
        /*06b4*/ 	.word	0xffffffff


	//   ....[22]....
        /*06b8*/ 	.word	0xffffffff


	//   ....[23]....
        /*06bc*/ 	.word	0xffffffff


	//   ....[24]....
        /*06c0*/ 	.word	0xffffffff


	//   ....[25]....
        /*06c4*/ 	.word	0xffffffff


	//   ....[26]....
        /*06c8*/ 	.word	0xffffffff


	//   ....[27]....
        /*06cc*/ 	.word	0xffffffff


	//   ....[28]....
        /*06d0*/ 	.word	0xffffffff


	//   ....[29]....
        /*06d4*/ 	.word	0xffffffff


	//   ....[30]....
        /*06d8*/ 	.word	0xffffffff


	//   ....[31]....
        /*06dc*/ 	.word	0xffffffff


	//   ....[32]....
        /*06e0*/ 	.word	0xffffffff


	//   ....[33]....
        /*06e4*/ 	.word	0xffffffff


	//   ....[34]....
        /*06e8*/ 	.word	0xffffffff


	//   ....[35]....
        /*06ec*/ 	.word	0xffffffff


	//   ....[36]....
        /*06f0*/ 	.word	0xffffffff


	//   ....[37]....
        /*06f4*/ 	.word	0xffffffff


	//   ....[38]....
        /*06f8*/ 	.word	0xffffffff


	//   ....[39]....
        /*06fc*/ 	.word	0xffffffff


	//   ....[40]....
        /*0700*/ 	.word	0xffffffff


	//   ....[41]....
        /*0704*/ 	.word	0xffffffff


	//   ....[42]....
        /*0708*/ 	.word	0xffffffff


	//   ....[43]....
        /*070c*/ 	.word	0xffffffff


	//   ....[44]....
        /*0710*/ 	.word	0xffffffff


	//   ....[45]....
        /*0714*/ 	.word	0xffffffff


	//   ....[46]....
        /*0718*/ 	.word	0xffffffff


	//   ....[47]....
        /*071c*/ 	.word	0xffffffff


	//   ....[48]....
        /*0720*/ 	.word	0xffffffff


	//   ....[49]....
        /*0724*/ 	.word	0xffffffff


	//   ....[50]....
        /*0728*/ 	.word	0xffffffff


	//   ....[51]....
        /*072c*/ 	.word	0xffffffff


	//   ....[52]....
        /*0730*/ 	.word	0xffffffff


	//   ....[53]....
        /*0734*/ 	.word	0xffffffff


	//   ....[54]....
        /*0738*/ 	.word	0xffffffff


	//   ....[55]....
        /*073c*/ 	.word	0xffffffff


	//   ....[56]....
        /*0740*/ 	.word	0xffffffff


	//   ....[57]....
        /*0744*/ 	.word	0xffffffff


	//   ....[58]....
        /*0748*/ 	.word	0xffffffff


	//   ....[59]....
        /*074c*/ 	.word	0xffffffff


	//   ....[60]....
        /*0750*/ 	.word	0xffffffff


	//   ....[61]....
        /*0754*/ 	.word	0xffffffff


	//   ....[62]....
        /*0758*/ 	.word	0xffffffff


	//   ....[63]....
        /*075c*/ 	.word	0xffffffff


	//   ....[64]....
        /*0760*/ 	.word	0xffffffff


	//   ....[65]....
        /*0764*/ 	.word	0xffffffff


	//   ....[66]....
        /*0768*/ 	.word	0xffffffff


	//   ....[67]....
        /*076c*/ 	.word	0xffffffff


	//   ....[68]....
        /*0770*/ 	.word	0xffffffff


	//   ....[69]....
        /*0774*/ 	.word	0xffffffff


	//   ....[70]....
        /*0778*/ 	.word	0xffffffff


	//   ....[71]....
        /*077c*/ 	.word	0xffffffff


	//   ....[72]....
        /*0780*/ 	.word	0xffffffff


	//   ....[73]....
        /*0784*/ 	.word	0xffffffff


	//   ....[74]....
        /*0788*/ 	.word	0xffffffff


	//   ....[75]....
        /*078c*/ 	.word	0xffffffff


	//   ....[76]....
        /*0790*/ 	.word	0xffffffff


	//   ....[77]....
        /*0794*/ 	.word	0xffffffff


	//   ....[78]....
        /*0798*/ 	.word	0xffffffff


	//   ....[79]....
        /*079c*/ 	.word	0xffffffff


	//   ....[80]....
        /*07a0*/ 	.word	0xffffffff


	//   ....[81]....
        /*07a4*/ 	.word	0xffffffff


	//   ....[82]....
        /*07a8*/ 	.word	0xffffffff


	//   ....[83]....
        /*07ac*/ 	.word	0xffffffff


	//   ....[84]....
        /*07b0*/ 	.word	0xffffffff


	//   ....[85]....
        /*07b4*/ 	.word	0xffffffff


	//   ....[86]....
        /*07b8*/ 	.word	0xffffffff


	//   ....[87]....
        /*07bc*/ 	.word	0xffffffff


	//   ....[88]....
        /*07c0*/ 	.word	0xffffffff


	//   ....[89]....
        /*07c4*/ 	.word	0xffffffff


	//   ....[90]....
        /*07c8*/ 	.word	0xffffffff


	//   ....[91]....
        /*07cc*/ 	.word	0xffffffff


	//   ....[92]....
        /*07d0*/ 	.word	0xffffffff


	//   ....[93]....
        /*07d4*/ 	.word	0xffffffff


	//   ....[94]....
        /*07d8*/ 	.word	0xffffffff


	//   ....[95]....
        /*07dc*/ 	.word	0xffffffff


	//   ....[96]....
        /*07e0*/ 	.word	0xffffffff


	//   ....[97]....
        /*07e4*/ 	.word	0xffffffff


	//   ....[98]....
        /*07e8*/ 	.word	0xffffffff


	//   ....[99]....
        /*07ec*/ 	.word	0xffffffff


	//   ....[100]....
        /*07f0*/ 	.word	0xffffffff


	//   ....[101]....
        /*07f4*/ 	.word	0xffffffff


	//   ....[102]....
        /*07f8*/ 	.word	0xffffffff


	//   ....[103]....
        /*07fc*/ 	.word	0xffffffff


	//   ....[104]....
        /*0800*/ 	.word	0xffffffff


	//   ....[105]....
        /*0804*/ 	.word	0xffffffff


	//   ....[106]....
        /*0808*/ 	.word	0xffffffff


	//   ....[107]....
        /*080c*/ 	.word	0xffffffff


	//   ....[108]....
        /*0810*/ 	.word	0xffffffff


	//   ....[109]....
        /*0814*/ 	.word	0xffffffff


	//   ....[110]....
        /*0818*/ 	.word	0xffffffff


	//   ....[111]....
        /*081c*/ 	.word	0xffffffff


	//   ....[112]....
        /*0820*/ 	.word	0xffffffff


	//   ....[113]....
        /*0824*/ 	.word	0x0500000f


	//   ....[114]....
        /*0828*/ 	.word	0x0500000f


	//   ....[115]....
        /*082c*/ 	.word	0x0500000f


	//   ....[116]....
        /*0830*/ 	.word	0x0500000f


	//   ....[117]....
        /*0834*/ 	.word	0x0500000f


	//   ....[118]....
        /*0838*/ 	.word	0x0500000f


	//   ....[119]....
        /*083c*/ 	.word	0x0500000f


	//   ....[120]....
        /*0840*/ 	.word	0x0500000f


	//   ....[121]....
        /*0844*/ 	.word	0x0500000f


	//   ....[122]....
        /*0848*/ 	.word	0x0500000f


	//   ....[123]....
        /*084c*/ 	.word	0x0500000f


	//   ....[124]....
        /*0850*/ 	.word	0x0500000f


	//   ....[125]....
        /*0854*/ 	.word	0x0500000f


	//   ....[126]....
        /*0858*/ 	.word	0x0500000f


	//   ....[127]....
        /*085c*/ 	.word	0x0500000f


	//   ....[128]....
        /*0860*/ 	.word	0x0500000f


	//   ....[129]....
        /*0864*/ 	.word	0x0500000f


	//   ....[130]....
        /*0868*/ 	.word	0x0500000f


	//   ....[131]....
        /*086c*/ 	.word	0x0500000f


	//   ....[132]....
        /*0870*/ 	.word	0x0500000f


	//   ....[133]....
        /*0874*/ 	.word	0x0500000f


	//   ....[134]....
        /*0878*/ 	.word	0x0500000f


	//   ....[135]....
        /*087c*/ 	.word	0x0500000f


	//   ....[136]....
        /*0880*/ 	.word	0x0500000f


	//   ....[137]....
        /*0884*/ 	.word	0x0500000f


	//   ....[138]....
        /*0888*/ 	.word	0x0500000f


	//   ....[139]....
        /*088c*/ 	.word	0x0500000f


	//   ....[140]....
        /*0890*/ 	.word	0x0500000f


	//   ....[141]....
        /*0894*/ 	.word	0x0500000f


	//   ....[142]....
        /*0898*/ 	.word	0x0500000f


	//   ....[143]....
        /*089c*/ 	.word	0x0500000f


	//   ....[144]....
        /*08a0*/ 	.word	0x0500000f


	//   ....[145]....
        /*08a4*/ 	.word	0x0500000f


	//   ....[146]....
        /*08a8*/ 	.word	0x0500000f


	//   ....[147]....
        /*08ac*/ 	.word	0x0500000f


	//   ....[148]....
        /*08b0*/ 	.word	0x0500000f


	//   ....[149]....
        /*08b4*/ 	.word	0x0500000f


	//   ....[150]....
        /*08b8*/ 	.word	0x0500000f


	//   ....[151]....
        /*08bc*/ 	.word	0x0500000f


	//   ....[152]....
        /*08c0*/ 	.word	0x0500000f


	//   ....[153]....
        /*08c4*/ 	.word	0x0500000f


	//   ....[154]....
        /*08c8*/ 	.word	0x0500000f


	//   ....[155]....
        /*08cc*/ 	.word	0x0500000f


	//   ....[156]....
        /*08d0*/ 	.word	0x0500000f


	//   ....[157]....
        /*08d4*/ 	.word	0x0500000f


	//   ....[158]....
        /*08d8*/ 	.word	0x0500000f


	//   ....[159]....
        /*08dc*/ 	.word	0x0500000f


	//   ....[160]....
        /*08e0*/ 	.word	0x0500000f


	//   ....[161]....
        /*08e4*/ 	.word	0x0500000f


	//   ....[162]....
        /*08e8*/ 	.word	0x0500000f


	//   ....[163]....
        /*08ec*/ 	.word	0x0500000f


	//   ....[164]....
        /*08f0*/ 	.word	0x0500000f


	//----- nvinfo : EIATTR_COOP_GROUP_INSTR_OFFSETS
	.align		4
.L_1239:
        /*08f4*/ 	.byte	0x04, 0x28
        /*08f6*/ 	.short	(.L_1241 - .L_1240)


	//   ....[0]....
.L_1240:
        /*08f8*/ 	.word	0x00000060


	//   ....[1]....
        /*08fc*/ 	.word	0x00000130


	//   ....[2]....
        /*0900*/ 	.word	0x000001f0


	//   ....[3]....
        /*0904*/ 	.word	0x000003c0


	//   ....[4]....
        /*0908*/ 	.word	0x00000520


	//   ....[5]....
        /*090c*/ 	.word	0x00000640


	//   ....[6]....
        /*0910*/ 	.word	0x000007a0


	//   ....[7]....
        /*0914*/ 	.word	0x00001b90


	//   ....[8]....
        /*0918*/ 	.word	0x000037f0


	//   ....[9]....
        /*091c*/ 	.word	0x000038e0


	//   ....[10]....
        /*0920*/ 	.word	0x000039c0


	//   ....[11]....
        /*0924*/ 	.word	0x00003b20


	//   ....[12]....
        /*0928*/ 	.word	0x00005720


	//   ....[13]....
        /*092c*/ 	.word	0x00005780


	//   ....[14]....
        /*0930*/ 	.word	0x00006180


	//   ....[15]....
        /*0934*/ 	.word	0x000061e0


	//   ....[16]....
        /*0938*/ 	.word	0x00007140


	//   ....[17]....
        /*093c*/ 	.word	0x00007170


	//   ....[18]....
        /*0940*/ 	.word	0x000071a0


	//   ....[19]....
        /*0944*/ 	.word	0x000071b0


	//   ....[20]....
        /*0948*/ 	.word	0x00008bb0


	//   ....[21]....
        /*094c*/ 	.word	0x00008bc0


	//   ....[22]....
        /*0950*/ 	.word	0x00008bd0


	//   ....[23]....
        /*0954*/ 	.word	0x00008c20


	//   ....[24]....
        /*0958*/ 	.word	0x000096c0


	//   ....[25]....
        /*095c*/ 	.word	0x000096e0


	//   ....[26]....
        /*0960*/ 	.word	0x00009870


	//   ....[27]....
        /*0964*/ 	.word	0x00009890


	//   ....[28]....
        /*0968*/ 	.word	0x000099d0


	//   ....[29]....
        /*096c*/ 	.word	0x000099f0


	//   ....[30]....
        /*0970*/ 	.word	0x00009b40


	//   ....[31]....
        /*0974*/ 	.word	0x00009b60


	//   ....[32]....
        /*0978*/ 	.word	0x0000a160


	//   ....[33]....
        /*097c*/ 	.word	0x0000a1a0


	//   ....[34]....
        /*0980*/ 	.word	0x0000aa60


	//   ....[35]....
        /*0984*/ 	.word	0x0000aa70


	//   ....[36]....
        /*0988*/ 	.word	0x0000bbc0


	//   ....[37]....
        /*098c*/ 	.word	0x0000bbf0


	//   ....[38]....
        /*0990*/ 	.word	0x0000bd60


	//   ....[39]....
        /*0994*/ 	.word	0x0000bd80


	//   ....[40]....
        /*0998*/ 	.word	0x0000bec0


	//   ....[41]....
        /*099c*/ 	.word	0x0000bee0


	//   ....[42]....
        /*09a0*/ 	.word	0x0000c030


	//   ....[43]....
        /*09a4*/ 	.word	0x0000c050


	//   ....[44]....
        /*09a8*/ 	.word	0x0000c220


	//   ....[45]....
        /*09ac*/ 	.word	0x0000c460


	//   ....[46]....
        /*09b0*/ 	.word	0x0000c490


	//   ....[47]....
        /*09b4*/ 	.word	0x0000c4c0


	//   ....[48]....
        /*09b8*/ 	.word	0x0000c4f0


	//   ....[49]....
        /*09bc*/ 	.word	0x0000c520


	//   ....[50]....
        /*09c0*/ 	.word	0x0000c550


	//   ....[51]....
        /*09c4*/ 	.word	0x0000c6f0


	//   ....[52]....
        /*09c8*/ 	.word	0x0000c720


	//   ....[53]....
        /*09cc*/ 	.word	0x0000c750


	//   ....[54]....
        /*09d0*/ 	.word	0x0000c780


	//   ....[55]....
        /*09d4*/ 	.word	0x0000c7b0


	//   ....[56]....
        /*09d8*/ 	.word	0x0000c7e0


	//   ....[57]....
        /*09dc*/ 	.word	0x0000c870


	//   ....[58]....
        /*09e0*/ 	.word	0x0000c8a0


	//   ....[59]....
        /*09e4*/ 	.word	0x0000c8b0


	//   ....[60]....
        /*09e8*/ 	.word	0x0000c960


	//   ....[61]....
        /*09ec*/ 	.word	0x0000de50


	//   ....[62]....
        /*09f0*/ 	.word	0x0000e930


	//   ....[63]....
        /*09f4*/ 	.word	0x0000e950


	//   ....[64]....
        /*09f8*/ 	.word	0x0000e960


	//   ....[65]....
        /*09fc*/ 	.word	0x0000e990


	//   ....[66]....
        /*0a00*/ 	.word	0x0000ea70


	//   ....[67]....
        /*0a04*/ 	.word	0x0000eb00


	//   ....[68]....
        /*0a08*/ 	.word	0x0000eb30


	//   ....[69]....
        /*0a0c*/ 	.word	0x0000ebb0


	//   ....[70]....
        /*0a10*/ 	.word	0x0000ebe0


	//   ....[71]....
        /*0a14*/ 	.word	0x0000ec60


	//   ....[72]....
        /*0a18*/ 	.word	0x0000ec90


	//   ....[73]....
        /*0a1c*/ 	.word	0x0000ed10


	//   ....[74]....
        /*0a20*/ 	.word	0x0000ed40


	//   ....[75]....
        /*0a24*/ 	.word	0x0000ed60


	//   ....[76]....
        /*0a28*/ 	.word	0x0000edb0


	//   ....[77]....
        /*0a2c*/ 	.word	0x0000edc0


	//   ....[78]....
        /*0a30*/ 	.word	0x0000f4f0


	//   ....[79]....
        /*0a34*/ 	.word	0x0000f550


	//   ....[80]....
        /*0a38*/ 	.word	0x0000f560


	//   ....[81]....
        /*0a3c*/ 	.word	0x0000f600


	//   ....[82]....
        /*0a40*/ 	.word	0x0000f690


	//   ....[83]....
        /*0a44*/ 	.word	0x0000f6a0


	//   ....[84]....
        /*0a48*/ 	.word	0x0000f730


	//   ....[85]....
        /*0a4c*/ 	.word	0x0000f740


	//   ....[86]....
        /*0a50*/ 	.word	0x0000f7b0


	//   ....[87]....
        /*0a54*/ 	.word	0x0000f7c0


	//   ....[88]....
        /*0a58*/ 	.word	0x0000f840


	//   ....[89]....
        /*0a5c*/ 	.word	0x0000f850


	//   ....[90]....
        /*0a60*/ 	.word	0x0000f8d0


	//   ....[91]....
        /*0a64*/ 	.word	0x0000f8e0


	//   ....[92]....
        /*0a68*/ 	.word	0x0000f8f0


	//   ....[93]....
        /*0a6c*/ 	.word	0x0000f930


	//   ....[94]....
        /*0a70*/ 	.word	0x000124c0


	//   ....[95]....
        /*0a74*/ 	.word	0x000124f0


	//   ....[96]....
        /*0a78*/ 	.word	0x00012550


	//   ....[97]....
        /*0a7c*/ 	.word	0x00012580


	//   ....[98]....
        /*0a80*/ 	.word	0x000125b0


	//   ....[99]....
        /*0a84*/ 	.word	0x000125e0


	//   ....[100]....
        /*0a88*/ 	.word	0x00012610


	//   ....[101]....
        /*0a8c*/ 	.word	0x00012640


	//   ....[102]....
        /*0a90*/ 	.word	0x00012800


	//   ....[103]....
        /*0a94*/ 	.word	0x00012830


	//   ....[104]....
        /*0a98*/ 	.word	0x00012860


	//   ....[105]....
        /*0a9c*/ 	.word	0x00012890


	//   ....[106]....
        /*0aa0*/ 	.word	0x000128c0


	//   ....[107]....
        /*0aa4*/ 	.word	0x000128f0


	//   ....[108]....
        /*0aa8*/ 	.word	0x000129b0


	//   ....[109]....
        /*0aac*/ 	.word	0x000129d0


	//   ....[110]....
        /*0ab0*/ 	.word	0x000129e0


	//   ....[111]....
        /*0ab4*/ 	.word	0x00012a40


	//   ....[112]....
        /*0ab8*/ 	.word	0x00013160


	//   ....[113]....
        /*0abc*/ 	.word	0x00013680


	//   ....[114]....
        /*0ac0*/ 	.word	0x00013800


	//   ....[115]....
        /*0ac4*/ 	.word	0x00013860


	//   ....[116]....
        /*0ac8*/ 	.word	0x000138d0


	//   ....[117]....
        /*0acc*/ 	.word	0x00013940


	//   ....[118]....
        /*0ad0*/ 	.word	0x000139f0


	//   ....[119]....
        /*0ad4*/ 	.word	0x00013ae0


	//   ....[120]....
        /*0ad8*/ 	.word	0x00013c10


	//   ....[121]....
        /*0adc*/ 	.word	0x00013cb0


	//   ....[122]....
        /*0ae0*/ 	.word	0x00013d80


	//   ....[123]....
        /*0ae4*/ 	.word	0x00013e20


	//   ....[124]....
        /*0ae8*/ 	.word	0x00013ef0


	//   ....[125]....
        /*0aec*/ 	.word	0x00013f90


	//   ....[126]....
        /*0af0*/ 	.word	0x00014060


	//   ....[127]....
        /*0af4*/ 	.word	0x00014100


	//   ....[128]....
        /*0af8*/ 	.word	0x000141b0


	//   ....[129]....
        /*0afc*/ 	.word	0x00014250


	//   ....[130]....
        /*0b00*/ 	.word	0x000144f0


	//   ....[131]....
        /*0b04*/ 	.word	0x000145a0


	//   ....[132]....
        /*0b08*/ 	.word	0x000146a0


	//   ....[133]....
        /*0b0c*/ 	.word	0x00014790


	//   ....[134]....
        /*0b10*/ 	.word	0x00014850


	//   ....[135]....
        /*0b14*/ 	.word	0x00014910


	//   ....[136]....
        /*0b18*/ 	.word	0x000149d0


	//   ....[137]....
        /*0b1c*/ 	.word	0x00014a90


	//   ....[138]....
        /*0b20*/ 	.word	0x00014b50


	//   ....[139]....
        /*0b24*/ 	.word	0x00014c10


	//   ....[140]....
        /*0b28*/ 	.word	0x00014cd0


	//   ....[141]....
        /*0b2c*/ 	.word	0x00014d80


	//   ....[142]....
        /*0b30*/ 	.word	0x00014e80


	//   ....[143]....
        /*0b34*/ 	.word	0x00014ed0


	//   ....[144]....
        /*0b38*/ 	.word	0x00014f30


	//   ....[145]....
        /*0b3c*/ 	.word	0x00015010


	//   ....[146]....
        /*0b40*/ 	.word	0x00015340


	//   ....[147]....
        /*0b44*/ 	.word	0x000153e0


	//   ....[148]....
        /*0b48*/ 	.word	0x00015580


	//   ....[149]....
        /*0b4c*/ 	.word	0x00015600


	//   ....[150]....
        /*0b50*/ 	.word	0x00015680


	//   ....[151]....
        /*0b54*/ 	.word	0x00015700


	//   ....[152]....
        /*0b58*/ 	.word	0x00015780


	//   ....[153]....
        /*0b5c*/ 	.word	0x00015810


	//   ....[154]....
        /*0b60*/ 	.word	0x000158b0


	//   ....[155]....
        /*0b64*/ 	.word	0x00015960


	//   ....[156]....
        /*0b68*/ 	.word	0x000159e0


	//   ....[157]....
        /*0b6c*/ 	.word	0x00015a60


	//   ....[158]....
        /*0b70*/ 	.word	0x00015ae0


	//   ....[159]....
        /*0b74*/ 	.word	0x00015b70


	//   ....[160]....
        /*0b78*/ 	.word	0x00015bf0


	//   ....[161]....
        /*0b7c*/ 	.word	0x00015c90


	//   ....[162]....
        /*0b80*/ 	.word	0x00015ce0


	//   ....[163]....
        /*0b84*/ 	.word	0x00015d70


	//   ....[164]....
        /*0b88*/ 	.word	0x00015ea0


	//----- nvinfo : EIATTR_REG_RECONFIG
	.align		4
.L_1241:
        /*0b8c*/ 	.byte	0x01, 0x54
	.zero		2


	//----- nvinfo : EIATTR_SYSCALL_OFFSETS
	.align		4
        /*0b90*/ 	.byte	0x04, 0x46
        /*0b92*/ 	.short	(.L_1243 - .L_1242)


	//   ....[0]....
.L_1242:
        /*0b94*/ 	.word	0x00001d10


	//   ....[1]....
        /*0b98*/ 	.word	0x0000da70


	//   ....[2]....
        /*0b9c*/ 	.word	0x0000dbc0


	//   ....[3]....
        /*0ba0*/ 	.word	0x0000dcc0


	//   ....[4]....
        /*0ba4*/ 	.word	0x0000e520


	//   ....[5]....
        /*0ba8*/ 	.word	0x0000f130


	//----- nvinfo : EIATTR_MBARRIER_INSTR_OFFSETS
	.align		4
.L_1243:
        /*0bac*/ 	.byte	0x04, 0x39
        /*0bae*/ 	.short	(.L_1245 - .L_1244)


	//   ....[0]....
.L_1244:
        /*0bb0*/ 	.word	0x00000260
        /*0bb4*/ 	.word	0x000000ff
        /*0bb8*/ 	.word	0x00032400
        /*0bbc*/ 	.short	0x0100
        /*0bbe*/ 	.byte	0x08
	.zero		1


	//   ....[1]....
        /*0bc0*/ 	.word	0x00000270
        /*0bc4*/ 	.word	0x000000ff
        /*0bc8*/ 	.word	0x00032410
        /*0bcc*/ 	.short	0x0100
        /*0bce*/ 	.byte	0x08
	.zero		1


	//   ....[2]....
        /*0bd0*/ 	.word	0x00000280
        /*0bd4*/ 	.word	0x000000ff
        /*0bd8*/ 	.word	0x00032420
        /*0bdc*/ 	.short	0x0100
        /*0bde*/ 	.byte	0x08
	.zero		1


	//   ....[3]....
        /*0be0*/ 	.word	0x00000370
        /*0be4*/ 	.word	0x000000ff
        /*0be8*/ 	.word	0x00032430
        /*0bec*/ 	.short	0x0100
        /*0bee*/ 	.byte	0x08
	.zero		1


	//   ....[4]....
        /*0bf0*/ 	.word	0x00000380
        /*0bf4*/ 	.word	0x000000ff
        /*0bf8*/ 	.word	0x00032440
        /*0bfc*/ 	.short	0x0100
        /*0bfe*/ 	.byte	0x08
	.zero		1


	//   ....[5]....
        /*0c00*/ 	.word	0x00000390
        /*0c04*/ 	.word	0x000000ff
        /*0c08*/ 	.word	0x00032438
        /*0c0c*/ 	.short	0x0100
        /*0c0e*/ 	.byte	0x08
	.zero		1


	//   ....[6]....
        /*0c10*/ 	.word	0x000003a0
        /*0c14*/ 	.word	0x000000ff
        /*0c18*/ 	.word	0x00032448
        /*0c1c*/ 	.short	0x0100
        /*0c1e*/ 	.byte	0x08
	.zero		1


	//   ....[7]....
        /*0c20*/ 	.word	0x000004d0
        /*0c24*/ 	.word	0x000000ff
        /*0c28*/ 	.word	0x00032450
        /*0c2c*/ 	.short	0x0100
        /*0c2e*/ 	.byte	0x08
	.zero		1


	//   ....[8]....
        /*0c30*/ 	.word	0x000004e0
        /*0c34*/ 	.word	0x000000ff
        /*0c38*/ 	.word	0x00032460
        /*0c3c*/ 	.short	0x0100
        /*0c3e*/ 	.byte	0x08
	.zero		1


	//   ....[9]....
        /*0c40*/ 	.word	0x000004f0
        /*0c44*/ 	.word	0x000000ff
        /*0c48*/ 	.word	0x00032458
        /*0c4c*/ 	.short	0x0100
        /*0c4e*/ 	.byte	0x08
	.zero		1


	//   ....[10]....
        /*0c50*/ 	.word	0x00000500
        /*0c54*/ 	.word	0x000000ff
        /*0c58*/ 	.word	0x00032468
        /*0c5c*/ 	.short	0x0100
        /*0c5e*/ 	.byte	0x08
	.zero		1


	//   ....[11]....
        /*0c60*/ 	.word	0x000005f0
        /*0c64*/ 	.word	0x000000ff
        /*0c68*/ 	.word	0x00032470
        /*0c6c*/ 	.short	0x0100
        /*0c6e*/ 	.byte	0x06
	.zero		1


	//   ....[12]....
        /*0c70*/ 	.word	0x00000600
        /*0c74*/ 	.word	0x000000ff
        /*0c78*/ 	.word	0x00032480
        /*0c7c*/ 	.short	0x0100
        /*0c7e*/ 	.byte	0x06
	.zero		1


	//   ....[13]....
        /*0c80*/ 	.word	0x00000610
        /*0c84*/ 	.word	0x000000ff
        /*0c88*/ 	.word	0x00032478
        /*0c8c*/ 	.short	0x0100
        /*0c8e*/ 	.byte	0x06
	.zero		1


	//   ....[14]....
        /*0c90*/ 	.word	0x00000620
        /*0c94*/ 	.word	0x000000ff
        /*0c98*/ 	.word	0x00032488
        /*0c9c*/ 	.short	0x0100
        /*0c9e*/ 	.byte	0x06
	.zero		1


	//   ....[15]....
        /*0ca0*/ 	.word	0x00000750
        /*0ca4*/ 	.word	0x000000ff
        /*0ca8*/ 	.word	0x00032490
        /*0cac*/ 	.short	0x0100
        /*0cae*/ 	.byte	0x08
	.zero		1


	//   ....[16]....
        /*0cb0*/ 	.word	0x00000760
        /*0cb4*/ 	.word	0x000000ff
        /*0cb8*/ 	.word	0x000324a0
        /*0cbc*/ 	.short	0x0100
        /*0cbe*/ 	.byte	0x08
	.zero		1


	//   ....[17]....
        /*0cc0*/ 	.word	0x00000770
        /*0cc4*/ 	.word	0x000000ff
        /*0cc8*/ 	.word	0x00032498
        /*0ccc*/ 	.short	0x0100
        /*0cce*/ 	.byte	0x08
	.zero		1


	//   ....[18]....
        /*0cd0*/ 	.word	0x00000780
        /*0cd4*/ 	.word	0x000000ff
        /*0cd8*/ 	.word	0x000324a8
        /*0cdc*/ 	.short	0x0100
        /*0cde*/ 	.byte	0x08
	.zero		1


	//   ....[19]....
        /*0ce0*/ 	.word	0x000008b0
        /*0ce4*/ 	.word	0x000000ff
        /*0ce8*/ 	.word	0x000324b0
        /*0cec*/ 	.short	0x0100
        /*0cee*/ 	.byte	0x08
	.zero		1


	//   ....[20]....
        /*0cf0*/ 	.word	0x000008c0
        /*0cf4*/ 	.word	0x000000ff
        /*0cf8*/ 	.word	0x000324c0
        /*0cfc*/ 	.short	0x0100
        /*0cfe*/ 	.byte	0x08
	.zero		1


	//   ....[21]....
        /*0d00*/ 	.word	0x000008d0
        /*0d04*/ 	.word	0x000000ff
        /*0d08*/ 	.word	0x000324b8
        /*0d0c*/ 	.short	0x0100
        /*0d0e*/ 	.byte	0x08
	.zero		1


	//   ....[22]....
        /*0d10*/ 	.word	0x000008e0
        /*0d14*/ 	.word	0x000000ff
        /*0d18*/ 	.word	0x000324c8
        /*0d1c*/ 	.short	0x0100
        /*0d1e*/ 	.byte	0x08
	.zero		1


	//   ....[23]....
        /*0d20*/ 	.word	0x00001dd0
        /*0d24*/ 	.word	0x00000007
        /*0d28*/ 	.word	0x00032400
        /*0d2c*/ 	.short	0x010a
        /*0d2e*/ 	.byte	0x3f
	.zero		1


	//   ....[24]....
        /*0d30*/ 	.word	0x00001e80
        /*0d34*/ 	.word	0x00000000
        /*0d38*/ 	.word	0x00032430
        /*0d3c*/ 	.short	0x010a
        /*0d3e*/ 	.byte	0x3f
	.zero		1


	//   ....[25]....
        /*0d40*/ 	.word	0x00001ec0
        /*0d44*/ 	.word	0x00000000
        /*0d48*/ 	.word	0x00032430
        /*0d4c*/ 	.short	0x010a
        /*0d4e*/ 	.byte	0x3f
	.zero		1


	//   ....[26]....
        /*0d50*/ 	.word	0x000021f0
        /*0d54*/ 	.word	0x00000007
        /*0d58*/ 	.word	0x00032410
        /*0d5c*/ 	.short	0x010a
        /*0d5e*/ 	.byte	0x3f
	.zero		1


	//   ....[27]....
        /*0d60*/ 	.word	0x00002230
        /*0d64*/ 	.word	0x00000000
        /*0d68*/ 	.word	0x00032450
        /*0d6c*/ 	.short	0x010a
        /*0d6e*/ 	.byte	0x3f
	.zero		1


	//   ....[28]....
        /*0d70*/ 	.word	0x00002270
        /*0d74*/ 	.word	0x00000000
        /*0d78*/ 	.word	0x00032450
        /*0d7c*/ 	.short	0x010a
        /*0d7e*/ 	.byte	0x3f
	.zero		1


	//   ....[29]....
        /*0d80*/ 	.word	0x00003de0
        /*0d84*/ 	.word	0x00000018
        /*0d88*/ 	.word	0x00000000
        /*0d8c*/ 	.short	0x0101
        /*0d8e*/ 	.byte	0x3f
	.zero		1


	//   ....[30]....
        /*0d90*/ 	.word	0x00004760
        /*0d94*/ 	.word	0x00000000
        /*0d98*/ 	.word	0x00000000
        /*0d9c*/ 	.short	0x0101
        /*0d9e*/ 	.byte	0x3f
	.zero		1


	//   ....[31]....
        /*0da0*/ 	.word	0x000048c0
        /*0da4*/ 	.word	0x000000ff
        /*0da8*/ 	.word	0x00032430
        /*0dac*/ 	.short	0x010a
        /*0dae*/ 	.byte	0x05
	.zero		1


	//   ....[32]....
        /*0db0*/ 	.word	0x00004900
        /*0db4*/ 	.word	0x000000ff
        /*0db8*/ 	.word	0x00032430
        /*0dbc*/ 	.short	0x010a
        /*0dbe*/ 	.byte	0x05
	.zero		1


	//   ....[33]....
        /*0dc0*/ 	.word	0x00004b10
        /*0dc4*/ 	.word	0x000000ff
        /*0dc8*/ 	.word	0x00032450
        /*0dcc*/ 	.short	0x010a
        /*0dce*/ 	.byte	0x05
	.zero		1


	//   ....[34]....
        /*0dd0*/ 	.word	0x00004b50
        /*0dd4*/ 	.word	0x000000ff
        /*0dd8*/ 	.word	0x00032450
        /*0ddc*/ 	.short	0x010a
        /*0dde*/ 	.byte	0x05
	.zero		1


	//   ....[35]....
        /*0de0*/ 	.word	0x00006370
        /*0de4*/ 	.word	0x00000099
        /*0de8*/ 	.word	0x00000000
        /*0dec*/ 	.short	0x0101
        /*0dee*/ 	.byte	0x3f
	.zero		1


	//   ....[36]....
        /*0df0*/ 	.word	0x000070b0
        /*0df4*/ 	.word	0x000000aa
        /*0df8*/ 	.word	0x00000000
        /*0dfc*/ 	.short	0x0101
        /*0dfe*/ 	.byte	0x3f
	.zero		1


	//   ....[37]....
        /*0e00*/ 	.word	0x000096a0
        /*0e04*/ 	.word	0x00000000
        /*0e08*/ 	.word	0x00000000
        /*0e0c*/ 	.short	0x0101
        /*0e0e*/ 	.byte	0x3f
	.zero		1


	//   ....[38]....
        /*0e10*/ 	.word	0x0000a150
        /*0e14*/ 	.word	0x00000009
        /*0e18*/ 	.word	0x00000000
        /*0e1c*/ 	.short	0x0101
        /*0e1e*/ 	.byte	0x3f
	.zero		1


	//   ....[39]....
        /*0e20*/ 	.word	0x0000e0c0
        /*0e24*/ 	.word	0x00000000
        /*0e28*/ 	.word	0x00032440
        /*0e2c*/ 	.short	0x010a
        /*0e2e*/ 	.byte	0x3f
	.zero		1


	//   ....[40]....
        /*0e30*/ 	.word	0x0000eee0
        /*0e34*/ 	.word	0x00000012
        /*0e38*/ 	.word	0x00032400
        /*0e3c*/ 	.short	0x0107
        /*0e3e*/ 	.byte	0x3f
	.zero		1


	//   ....[41]....
        /*0e40*/ 	.word	0x0000ef80
        /*0e44*/ 	.word	0x00000012
        /*0e48*/ 	.word	0x00032400
        /*0e4c*/ 	.short	0x0101
        /*0e4e*/ 	.byte	0x3f
	.zero		1


	//   ....[42]....
        /*0e50*/ 	.word	0x0000fa70
        /*0e54*/ 	.word	0x00000012
        /*0e58*/ 	.word	0x00032410
        /*0e5c*/ 	.short	0x0107
        /*0e5e*/ 	.byte	0x3f
	.zero		1


	//   ....[43]....
        /*0e60*/ 	.word	0x0000fb70
        /*0e64*/ 	.word	0x00000012
        /*0e68*/ 	.word	0x00032410
        /*0e6c*/ 	.short	0x0101
        /*0e6e*/ 	.byte	0x3f
	.zero		1


	//   ....[44]....
        /*0e70*/ 	.word	0x0000fb90
        /*0e74*/ 	.word	0x00000012
        /*0e78*/ 	.word	0x00032420
        /*0e7c*/ 	.short	0x010a
        /*0e7e*/ 	.byte	0x3f
	.zero		1


	//   ....[45]....
        /*0e80*/ 	.word	0x0000fc70
        /*0e84*/ 	.word	0x00000002
        /*0e88*/ 	.word	0x00032460
        /*0e8c*/ 	.short	0x010a
        /*0e8e*/ 	.byte	0x3f
	.zero		1


	//   ....[46]....
        /*0e90*/ 	.word	0x00010540
        /*0e94*/ 	.word	0x00000002
        /*0e98*/ 	.word	0x00032440
        /*0e9c*/ 	.short	0x010a
        /*0e9e*/ 	.byte	0x3f
	.zero		1


	//   ....[47]....
        /*0ea0*/ 	.word	0x00010770
        /*0ea4*/ 	.word	0x00000002
        /*0ea8*/ 	.word	0x00032460
        /*0eac*/ 	.short	0x010a
        /*0eae*/ 	.byte	0x3f
	.zero		1


	//   ....[48]....
        /*0eb0*/ 	.word	0x00010f80
        /*0eb4*/ 	.word	0x00000002
        /*0eb8*/ 	.word	0x00032440
        /*0ebc*/ 	.short	0x010a
        /*0ebe*/ 	.byte	0x3f
	.zero		1


	//   ....[49]....
        /*0ec0*/ 	.word	0x000111b0
        /*0ec4*/ 	.word	0x00000002
        /*0ec8*/ 	.word	0x00032460
        /*0ecc*/ 	.short	0x010a
        /*0ece*/ 	.byte	0x3f
	.zero		1


	//   ....[50]....
        /*0ed0*/ 	.word	0x00011950
        /*0ed4*/ 	.word	0x00000003
        /*0ed8*/ 	.word	0x00032440
        /*0edc*/ 	.short	0x010a
        /*0ede*/ 	.byte	0x3f
	.zero		1


	//   ....[51]....
        /*0ee0*/ 	.word	0x00011b80
        /*0ee4*/ 	.word	0x00000003
        /*0ee8*/ 	.word	0x00032460
        /*0eec*/ 	.short	0x010a
        /*0eee*/ 	.byte	0x3f
	.zero		1


	//   ....[52]....
        /*0ef0*/ 	.word	0x000130e0
        /*0ef4*/ 	.word	0x00000000
        /*0ef8*/ 	.word	0x00032420
        /*0efc*/ 	.short	0x010a
        /*0efe*/ 	.byte	0x3f
	.zero		1


	//   ....[53]....
        /*0f00*/ 	.word	0x000132d0
        /*0f04*/ 	.word	0x00000006
        /*0f08*/ 	.word	0x00000000
        /*0f0c*/ 	.short	0x010a
        /*0f0e*/ 	.byte	0x3f
	.zero		1


	//   ....[54]....
        /*0f10*/ 	.word	0x00013300
        /*0f14*/ 	.word	0x00000007
        /*0f18*/ 	.word	0x00000000
        /*0f1c*/ 	.short	0x010a
        /*0f1e*/ 	.byte	0x3f
	.zero		1


	//   ....[55]....
        /*0f20*/ 	.word	0x00013360
        /*0f24*/ 	.word	0x00000004
        /*0f28*/ 	.word	0x00000000
        /*0f2c*/ 	.short	0x010a
        /*0f2e*/ 	.byte	0x3f
	.zero		1


	//   ....[56]....
        /*0f30*/ 	.word	0x00013390
        /*0f34*/ 	.word	0x00000003
        /*0f38*/ 	.word	0x00000000
        /*0f3c*/ 	.short	0x010a
        /*0f3e*/ 	.byte	0x3f
	.zero		1


	//   ....[57]....
        /*0f40*/ 	.word	0x000133f0
        /*0f44*/ 	.word	0x00000007
        /*0f48*/ 	.word	0x00032400
        /*0f4c*/ 	.short	0x010a
        /*0f4e*/ 	.byte	0x3f
	.zero		1


	//   ....[58]....
        /*0f50*/ 	.word	0x00013440
        /*0f54*/ 	.word	0x00000000
        /*0f58*/ 	.word	0x00032430
        /*0f5c*/ 	.short	0x010a
        /*0f5e*/ 	.byte	0x3f
	.zero		1


	//   ....[59]....
        /*0f60*/ 	.word	0x00013490
        /*0f64*/ 	.word	0x00000007
        /*0f68*/ 	.word	0x00032410
        /*0f6c*/ 	.short	0x010a
        /*0f6e*/ 	.byte	0x3f
	.zero		1


	//   ....[60]....
        /*0f70*/ 	.word	0x000134e0
        /*0f74*/ 	.word	0x00000000
        /*0f78*/ 	.word	0x00032450
        /*0f7c*/ 	.short	0x010a
        /*0f7e*/ 	.byte	0x3f
	.zero		1


	//   ....[61]....
        /*0f80*/ 	.word	0x00013540
        /*0f84*/ 	.word	0x00000015
        /*0f88*/ 	.word	0x00032430
        /*0f8c*/ 	.short	0x010a
        /*0f8e*/ 	.byte	0x3f
	.zero		1


	//   ....[62]....
        /*0f90*/ 	.word	0x000135a0
        /*0f94*/ 	.word	0x00000015
        /*0f98*/ 	.word	0x00032450
        /*0f9c*/ 	.short	0x010a
        /*0f9e*/ 	.byte	0x3f
	.zero		1


	//   ....[63]....
        /*0fa0*/ 	.word	0x00013740
        /*0fa4*/ 	.word	0x00000000
        /*0fa8*/ 	.word	0x00032440
        /*0fac*/ 	.short	0x010a
        /*0fae*/ 	.byte	0x3f
	.zero		1


	//   ....[64]....
        /*0fb0*/ 	.word	0x00015050
        /*0fb4*/ 	.word	0x00000012
        /*0fb8*/ 	.word	0x00032420
        /*0fbc*/ 	.short	0x010a
        /*0fbe*/ 	.byte	0x3f
	.zero		1


	//   ....[65]....
        /*0fc0*/ 	.word	0x000150a0
        /*0fc4*/ 	.word	0x00000002
        /*0fc8*/ 	.word	0x00032460
        /*0fcc*/ 	.short	0x010a
        /*0fce*/ 	.byte	0x3f
	.zero		1


	//   ....[66]....
        /*0fd0*/ 	.word	0x000150f0
        /*0fd4*/ 	.word	0x00000002
        /*0fd8*/ 	.word	0x00032440
        /*0fdc*/ 	.short	0x010a
        /*0fde*/ 	.byte	0x3f
	.zero		1


	//   ....[67]....
        /*0fe0*/ 	.word	0x00015140
        /*0fe4*/ 	.word	0x00000002
        /*0fe8*/ 	.word	0x00032460
        /*0fec*/ 	.short	0x010a
        /*0fee*/ 	.byte	0x3f
	.zero		1


	//   ....[68]....
        /*0ff0*/ 	.word	0x00015190
        /*0ff4*/ 	.word	0x00000002
        /*0ff8*/ 	.word	0x00032440
        /*0ffc*/ 	.short	0x010a
        /*0ffe*/ 	.byte	0x3f
	.zero		1


	//   ....[69]....
        /*1000*/ 	.word	0x000151e0
        /*1004*/ 	.word	0x00000002
        /*1008*/ 	.word	0x00032460
        /*100c*/ 	.short	0x010a
        /*100e*/ 	.byte	0x3f
	.zero		1


	//   ....[70]....
        /*1010*/ 	.word	0x00015230
        /*1014*/ 	.word	0x00000003
        /*1018*/ 	.word	0x00032440
        /*101c*/ 	.short	0x010a
        /*101e*/ 	.byte	0x3f
	.zero		1


	//   ....[71]....
        /*1020*/ 	.word	0x00015280
        /*1024*/ 	.word	0x00000003
        /*1028*/ 	.word	0x00032460
        /*102c*/ 	.short	0x010a
        /*102e*/ 	.byte	0x3f
	.zero		1


	//   ....[72]....
        /*1030*/ 	.word	0x00015dc0
        /*1034*/ 	.word	0x00000000
        /*1038*/ 	.word	0x00032420
        /*103c*/ 	.short	0x010a
        /*103e*/ 	.byte	0x3f
	.zero		1


	//   ....[73]....
        /*1040*/ 	.word	0x00015f60
        /*1044*/ 	.word	0x00000006
        /*1048*/ 	.word	0x00000000
        /*104c*/ 	.short	0x010a
        /*104e*/ 	.byte	0x3f
	.zero		1


	//   ....[74]....
        /*1050*/ 	.word	0x00015fb0
        /*1054*/ 	.word	0x00000007
        /*1058*/ 	.word	0x00000000
        /*105c*/ 	.short	0x010a
        /*105e*/ 	.byte	0x3f
	.zero		1


	//   ....[75]....
        /*1060*/ 	.word	0x00016000
        /*1064*/ 	.word	0x00000004
        /*1068*/ 	.word	0x00000000
        /*106c*/ 	.short	0x010a
        /*106e*/ 	.byte	0x3f
	.zero		1


	//----- nvinfo : EIATTR_NUM_MBARRIERS
	.align		4
.L_1245:
        /*1070*/ 	.byte	0x03, 0x38
        /*1072*/ 	.short	0x0017


	//----- nvinfo : EIATTR_EXIT_INSTR_OFFSETS
	.align		4
        /*1074*/ 	.byte	0x04, 0x1c
        /*1076*/ 	.short	(.L_1247 - .L_1246)


	//   ....[0]....
.L_1246:
        /*1078*/ 	.word	0x00000a90


	//   ....[1]....
        /*107c*/ 	.word	0x0000c1c0


	//   ....[2]....
        /*1080*/ 	.word	0x000133e0


	//----- nvinfo : EIATTR_MAX_THREADS
	.align		4
.L_1247:
        /*1084*/ 	.byte	0x04, 0x05
        /*1086*/ 	.short	(.L_1249 - .L_1248)
.L_1248:
        /*1088*/ 	.word	0x00000180
        /*108c*/ 	.word	0x00000001
        /*1090*/ 	.word	0x00000001


	//----- nvinfo : EIATTR_CRS_STACK_SIZE
	.align		4
.L_1249:
        /*1094*/ 	.byte	0x04, 0x1e
        /*1096*/ 	.short	(.L_1251 - .L_1250)
.L_1250:
        /*1098*/ 	.word	0x00000000


	//----- nvinfo : EIATTR_CBANK_PARAM_SIZE
	.align		4
.L_1251:
        /*109c*/ 	.byte	0x03, 0x19
        /*109e*/ 	.short	0x0bf0


	//----- nvinfo : EIATTR_PARAM_CBANK
	.align		4
        /*10a0*/ 	.byte	0x04, 0x0a
        /*10a2*/ 	.short	(.L_1253 - .L_1252)
	.align		4
.L_1252:
        /*10a4*/ 	.word	index@(.nv.constant0._ZN7cutlass13device_kernelIN5flash11enable_sm90INS1_16FlashAttnFwdSm90INS1_25CollectiveMainloopFwdSm90ILi2EN4cute5tupleIJNS5_1CILi1EEES8_S8_EEENS6_IJNS7_ILi128EEENS7_ILi96EEENS7_ILi64EEEEEELi256ENS_6half_tEfNS_4arch4Sm90ELb0ELb0ELb1ELb1ELb0ELb0ELb1ELb1ELb0ELb1ELb1ELb0EEENS1_21CollectiveEpilogueFwdINS6_IJSA_NS7_ILi256EEESB_EEES9_SE_SG_Li256ELb1ELb1ELb1ELb0EEENS1_36VarlenDynamicPersistentTileSchedulerILi128ELi96ELi256ELi128ELb1ELb1ELb1ELb0ELb1ELb1EEEEEEEEEvNT_6ParamsE)
        /*10a8*/ 	.short	0x0210
        /*10aa*/ 	.short	0x0bf0


	//----- nvinfo : EIATTR_SW_WAR
	.align		4
.L_1253:
        /*10ac*/ 	.byte	0x04, 0x36
        /*10ae*/ 	.short	(.L_1255 - .L_1254)
.L_1254:
        /*10b0*/ 	.word	0x00000008
.L_1255:


//--------------------- .nv.info._ZN7cutlass13device_kernelIN5flash11enable_sm90INS1_16FlashAttnFwdSm90INS1_25CollectiveMainloopFwdSm90ILi2EN4cute5tupleIJNS5_1CILi1EEES8_S8_EEENS6_IJNS7_ILi128EEENS7_ILi96EEENS7_ILi64EEEEEELi256ENS_6half_tEfNS_4arch4Sm90ELb0ELb0ELb1ELb1ELb0ELb1ELb1ELb1ELb0ELb1ELb1ELb0EEENS1_21CollectiveEpilogueFwdINS6_IJSA_NS7_ILi256EEESB_EEES9_SE_SG_Li256ELb1ELb1ELb1ELb0EEENS1_36VarlenDynamicPersistentTileSchedulerILi128ELi96ELi256ELi128ELb1ELb1ELb1ELb0ELb1ELb1EEEEEEEEEvNT_6ParamsE --------------------------
	.section	.nv.info._ZN7cutlass13device_kernelIN5flash11enable_sm90INS1_16FlashAttnFwdSm90INS1_25CollectiveMainloopFwdSm90ILi2EN4cute5tupleIJNS5_1CILi1EEES8_S8_EEENS6_IJNS7_ILi128EEENS7_ILi96EEENS7_ILi64EEEEEELi256ENS_6half_tEfNS_4arch4Sm90ELb0ELb0ELb1ELb1ELb0ELb1ELb1ELb1ELb0ELb1ELb1ELb0EEENS1_21CollectiveEpilogueFwdINS6_IJSA_NS7_ILi256EEESB_EEES9_SE_SG_Li256ELb1ELb1ELb1ELb0EEENS1_36VarlenDynamicPersistentTileSchedulerILi128ELi96ELi256ELi128ELb1ELb1ELb1ELb0ELb1ELb1EEEEEEEEEvNT_6ParamsE,"",@"SHT_CUDA_INFO"
	.sectionflags	@""
	.align	4


	//----- nvinfo : EIATTR_CUDA_API_VERSION
	.align		4
        /*0000*/ 	.byte	0x04, 0x37
        /*0002*/ 	.short	(.L_1257 - .L_1256)
.L_1256:
        /*0004*/ 	.word	0x00000082


	//----- nvinfo : EIATTR_KPARAM_INFO
	.align		4
.L_1257:
        /*0008*/ 	.byte	0x04, 0x17
        /*000a*/ 	.short	(.L_1259 - .L_1258)
.L_1258:
        /*000c*/ 	.word	0x00000000
        /*0010*/ 	.short	0x0000
        /*0012*/ 	.short	0x0070
        /*0014*/ 	.byte	0x00, 0xf0, 0x01, 0x2e


	//----- nvinfo : EIATTR_SPARSE_MMA_MASK
	.align		4
.L_1259:
        /*0018*/ 	.byte	0x03, 0x50
        /*001a*/ 	.short	0x0000


	//----- nvinfo : EIATTR_MAXREG_COUNT
	.align		4
        /*001c*/ 	.byte	0x03, 0x1b
        /*001e*/ 	.short	0x00a8


	//----- nvinfo : EIATTR_NUM_BARRIERS
	.align		4
        /*0020*/ 	.byte	0x02, 0x4c
        /*0022*/ 	.byte	0x10
	.zero		1


	//----- nvinfo : EIATTR_EXTERNS
	.align		4
        /*0024*/ 	.byte	0x04, 0x0f
        /*0026*/ 	.short	(.L_1261 - .L_1260)


	//   ....[0]....
	.align		4
.L_1260:
        /*0028*/ 	.word	index@(__assertfail)


	//----- nvinfo : EIATTR_ANNOTATIONS
	.align		4
.L_1261:
        /*002c*/ 	.byte	0x04, 0x55
        /*002e*/ 	.short	(.L_1263 - .L_1262)


	//   ....[0]....
.L_1262:
        /* <DEDUP_REMOVED lines=123> */


	//----- nvinfo : EIATTR_MERCURY_ISA_VERSION
	.align		4
.L_1263:
        /*07c8*/ 	.byte	0x03, 0x5f
        /*07ca*/ 	.short	0x0101


	//----- nvinfo : EIATTR_UNUSED_LOAD_BYTE_OFFSET
	.align		4
        /*07cc*/ 	.byte	0x04, 0x44
        /*07ce*/ 	.short	(.L_1265 - .L_1264)


	//   ....[0]....
.L_1264:
        /*07d0*/ 	.word	0x00000b00
        /*07d4*/ 	.word	0x0000fff0


	//   ....[1]....
        /*07d8*/ 	.word	0x0000f210
        /*07dc*/ 	.word	0x0000fff0


	//----- nvinfo : EIATTR_INT_WARP_WIDE_INSTR_OFFSETS
	.align		4
.L_1265:
        /*07e0*/ 	.byte	0x04, 0x31
        /*07e2*/ 	.short	(.L_1267 - .L_1266)


	//   ....[0]....
.L_1266:
        /*07e4*/ 	.word	0x00000190


	//   ....[1]....
        /*07e8*/ 	.word	0x000001d0


	//   ....[2]....
        /*07ec*/ 	.word	0x00000240


	//   ....[3]....
        /*07f0*/ 	.word	0x00000250


	//   ....[4]....
        /*07f4*/ 	.word	0x00016f30


	//   ....[5]....
        /*07f8*/ 	.word	0x00016fc0


	//   ....[6]....
        /*07fc*/ 	.word	0x0001b9a0


	//   ....[7]....
        /*0800*/ 	.word	0x0001ba30


	//----- nvinfo : EIATTR_COOP_GROUP_MASK_REGIDS
	.align		4
.L_1267:
        /*0804*/ 	.byte	0x04, 0x29
        /*0806*/ 	.short	(.L_1269 - .L_1268)


	//   ....[0]....
.L_1268:
        /*0808*/ 	.word	0xffffffff


	//   ....[1]....
        /*080c*/ 	.word	0xffffffff


	//   ....[2]....
        /*0810*/ 	.word	0xffffffff


	//   ....[3]....
        /*0814*/ 	.word	0xffffffff


	//   ....[4]....
        /*0818*/ 	.word	0xffffffff


	//   ....[5]....
        /*081c*/ 	.word	0xffffffff


	//   ....[6]....
        /*0820*/ 	.word	0xffffffff


	//   ....[7]....
        /*0824*/ 	.word	0xffffffff


	//   ....[8]....
        /*0828*/ 	.word	0xffffffff


	//   ....[9]....
        /*082c*/ 	.word	0xffffffff


	//   ....[10]....
        /*0830*/ 	.word	0xffffffff


	//   ....[11]....
        /*0834*/ 	.word	0xffffffff


	//   ....[12]....
        /*0838*/ 	.word	0xffffffff


	//   ....[13]....
        /*083c*/ 	.word	0xffffffff


	//   ....[14]....
        /*0840*/ 	.word	0xffffffff


	//   ....[15]....
        /*0844*/ 	.word	0xffffffff


	//   ....[16]....
        /*0848*/ 	.word	0xffffffff


	//   ....[17]....
        /*084c*/ 	.word	0xffffffff


	//   ....[18]....
        /*0850*/ 	.word	0xffffffff


	//   ....[19]....
        /*0854*/ 	.word	0xffffffff


	//   ....[20]....
        /*0858*/ 	.word	0xffffffff


	//   ....[21]....
        /*085c*/ 	.word	0xffffffff


	//   ....[22]....
        /*0860*/ 	.word	0xffffffff


	//   ....[23]....
        /*0864*/ 	.word	0xffffffff


	//   ....[24]....
        /*0868*/ 	.word	0xffffffff


	//   ....[25]....
        /*086c*/ 	.word	0xffffffff


	//   ....[26]....
        /*0870*/ 	.word	0xffffffff


	//   ....[27]....
        /*0874*/ 	.word	0xffffffff


	//   ....[28]....
        /*0878*/ 	.word	0xffffffff


	//   ....[29]....
        /*087c*/ 	.word	0xffffffff


	//   ....[30]....
        /*0880*/ 	.word	0xffffffff


	//   ....[31]....
        /*0884*/ 	.word	0xffffffff


	//   ....[32]....
        /*0888*/ 	.word	0xffffffff


	//   ....[33]....
        /*088c*/ 	.word	0xffffffff


	//   ....[34]....
        /*0890*/ 	.word	0xffffffff


	//   ....[35]....
        /*0894*/ 	.word	0xffffffff


	//   ....[36]....
        /*0898*/ 	.word	0xffffffff


	//   ....[37]....
        /*089c*/ 	.word	0xffffffff


	//   ....[38]....
        /*08a0*/ 	.word	0xffffffff


	//   ....[39]....
        /*08a4*/ 	.word	0xffffffff


	//   ....[40]....
        /*08a8*/ 	.word	0xffffffff


	//   ....[41]....
        /*08ac*/ 	.word	0xffffffff


	//   ....[42]....
        /*08b0*/ 	.word	0xffffffff


	//   ....[43]....
        /*08b4*/ 	.word	0xffffffff


	//   ....[44]....
        /*08b8*/ 	.word	0xffffffff


	//   ....[45]....
        /*08bc*/ 	.word	0xffffffff


	//   ....[46]....
        /*08c0*/ 	.word	0xffffffff


	//   ....[47]....
        /*08c4*/ 	.word	0xffffffff


	//   ....[48]....
        /*08c8*/ 	.word	0xffffffff


	//   ....[49]....
        /*08cc*/ 	.word	0xffffffff


	//   ....[50]....
        /*08d0*/ 	.word	0xffffffff


	//   ....[51]....
        /*08d4*/ 	.word	0xffffffff


	//   ....[52]....
        /*08d8*/ 	.word	0xffffffff


	//   ....[53]....
        /*08dc*/ 	.word	0xffffffff


	//   ....[54]....
        /*08e0*/ 	.word	0xffffffff


	//   ....[55]....
        /*08e4*/ 	.word	0xffffffff


	//   ....[56]....
        /*08e8*/ 	.word	0xffffffff


	//   ....[57]....
        /*08ec*/ 	.word	0xffffffff


	//   ....[58]....
        /*08f0*/ 	.word	0xffffffff


	//   ....[59]....
        /*08f4*/ 	.word	0xffffffff


	//   ....[60]....
        /*08f8*/ 	.word	0xffffffff


	//   ....[61]....
        /*08fc*/ 	.word	0xffffffff


	//   ....[62]....
        /*0900*/ 	.word	0xffffffff


	//   ....[63]....
        /*0904*/ 	.word	0xffffffff


	//   ....[64]....
        /*0908*/ 	.word	0xffffffff


	//   ....[65]....
        /*090c*/ 	.word	0xffffffff


	//   ....[66]....
        /*0910*/ 	.word	0xffffffff


	//   ....[67]....
        /*0914*/ 	.word	0xffffffff


	//   ....[68]....
        /*0918*/ 	.word	0xffffffff


	//   ....[69]....
        /*091c*/ 	.word	0xffffffff


	//   ....[70]....
        /*0920*/ 	.word	0xffffffff


	//   ....[71]....
        /*0924*/ 	.word	0xffffffff


	//   ....[72]....
        /*0928*/ 	.word	0xffffffff


	//   ....[73]....
        /*092c*/ 	.word	0xffffffff


	//   ....[74]....
        /*0930*/ 	.word	0xffffffff


	//   ....[75]....
        /*0934*/ 	.word	0xffffffff


	//   ....[76]....
        /*0938*/ 	.word	0xffffffff


	//   ....[77]....
        /*093c*/ 	.word	0xffffffff


	//   ....[78]....
        /*0940*/ 	.word	0xffffffff


	//   ....[79]....
        /*0944*/ 	.word	0xffffffff


	//   ....[80]....
        /*0948*/ 	.word	0xffffffff


	//   ....[81]....
        /*094c*/ 	.word	0xffffffff


	//   ....[82]....
        /*0950*/ 	.word	0xffffffff


	//   ....[83]....
        /*0954*/ 	.word	0xffffffff


	//   ....[84]....
        /*0958*/ 	.word	0xffffffff


	//   ....[85]....
        /*095c*/ 	.word	0xffffffff


	//   ....[86]....
        /*0960*/ 	.word	0xffffffff


	//   ....[87]....
        /*0964*/ 	.word	0xffffffff


	//   ....[88]....
        /*0968*/ 	.word	0xffffffff


	//   ....[89]....
        /*096c*/ 	.word	0xffffffff


	//   ....[90]....
        /*0970*/ 	.word	0xffffffff


	//   ....[91]....
        /*0974*/ 	.word	0xffffffff


	//   ....[92]....
        /*0978*/ 	.word	0xffffffff


	//   ....[93]....
        /*097c*/ 	.word	0xffffffff


	//   ....[94]....
        /*0980*/ 	.word	0xffffffff


	//   ....[95]....
        /*0984*/ 	.word	0xffffffff


	//   ....[96]....
        /*0988*/ 	.word	0xffffffff


	//   ....[97]....
        /*098c*/ 	.word	0xffffffff


	//   ....[98]....
        /*0990*/ 	.word	0xffffffff


	//   ....[99]....
        /*0994*/ 	.word	0xffffffff


	//   ....[100]....
        /*0998*/ 	.word	0xffffffff


	//   ....[101]....
        /*099c*/ 	.word	0xffffffff


	//   ....[102]....
        /*09a0*/ 	.word	0xffffffff


	//   ....[103]....
        /*09a4*/ 	.word	0xffffffff


	//   ....[104]....
        /*09a8*/ 	.word	0xffffffff


	//   ....[105]....
        /*09ac*/ 	.word	0xffffffff


	//   ....[106]....
        /*09b0*/ 	.word	0xffffffff


	//   ....[107]....
        /*09b4*/ 	.word	0xffffffff


	//   ....[108]....
        /*09b8*/ 	.word	0xffffffff


	//   ....[109]....
        /*09bc*/ 	.word	0xffffffff


	//   ....[110]....
        /*09c0*/ 	.word	0xffffffff


	//   ....[111]....
        /*09c4*/ 	.word	0xffffffff


	//   ....[112]....
        /*09c8*/ 	.word	0xffffffff


	//   ....[113]....
        /*09cc*/ 	.word	0xffffffff


	//   ....[114]....
        /*09d0*/ 	.word	0xffffffff


	//   ....[115]....
        /*09d4*/ 	.word	0xffffffff


	//   ....[116]....
        /*09d8*/ 	.word	0xffffffff


	//   ....[117]....
        /*09dc*/ 	.word	0xffffffff


	//   ....[118]....
        /*09e0*/ 	.word	0xffffffff


	//   ....[119]....
        /*09e4*/ 	.word	0xffffffff


	//   ....[120]....
        /*09e8*/ 	.word	0xffffffff


	//   ....[121]....
        /*09ec*/ 	.word	0xffffffff


	//   ....[122]....
        /*09f0*/ 	.word	0x0500000f


	//   ....[123]....
        /*09f4*/ 	.word	0x0500000f


	//   ....[124]....
        /*09f8*/ 	.word	0x0500000f


	//   ....[125]....
        /*09fc*/ 	.word	0x0500000f


	//   ....[126]....
        /*0a00*/ 	.word	0x0500000f


	//   ....[127]....
        /*0a04*/ 	.word	0x0500000f


	//   ....[128]....
        /*0a08*/ 	.word	0x0500000f


	//   ....[129]....
        /*0a0c*/ 	.word	0x0500000f


	//   ....[130]....
        /*0a10*/ 	.word	0x0500000f


	//   ....[131]....
        /*0a14*/ 	.word	0x0500000f


	//   ....[132]....
        /*0a18*/ 	.word	0x0500000f


	//   ....[133]....
        /*0a1c*/ 	.word	0x0500000f


	//   ....[134]....
        /*0a20*/ 	.word	0x0500000f


	//   ....[135]....
        /*0a24*/ 	.word	0x0500000f


	//   ....[136]....
        /*0a28*/ 	.word	0x0500000f


	//   ....[137]....
        /*0a2c*/ 	.word	0x0500000f


	//   ....[138]....
        /*0a30*/ 	.word	0x0500000f


	//   ....[139]....
        /*0a34*/ 	.word	0x0500000f


	//   ....[140]....
        /*0a38*/ 	.word	0x0500000f


	//   ....[141]....
        /*0a3c*/ 	.word	0x0500000f


	//   ....[142]....
        /*0a40*/ 	.word	0x0500000f


	//   ....[143]....
        /*0a44*/ 	.word	0x0500000f


	//   ....[144]....
        /*0a48*/ 	.word	0x0500000f


	//   ....[145]....
        /*0a4c*/ 	.word	0x0500000f


	//   ....[146]....
        /*0a50*/ 	.word	0x0500000f


	//   ....[147]....
        /*0a54*/ 	.word	0x0500000f


	//   ....[148]....
        /*0a58*/ 	.word	0x0500000f


	//   ....[149]....
        /*0a5c*/ 	.word	0x0500000f


	//   ....[150]....
        /*0a60*/ 	.word	0x0500000f


	//   ....[151]....
        /*0a64*/ 	.word	0x0500000f


	//   ....[152]....
        /*0a68*/ 	.word	0x0500000f


	//   ....[153]....
        /*0a6c*/ 	.word	0x0500000f


	//   ....[154]....
        /*0a70*/ 	.word	0x0500000f


	//   ....[155]....
        /*0a74*/ 	.word	0x0500000f


	//   ....[156]....
        /*0a78*/ 	.word	0x0500000f


	//   ....[157]....
        /*0a7c*/ 	.word	0x0500000f


	//   ....[158]....
        /*0a80*/ 	.word	0x0500000f


	//   ....[159]....
        /*0a84*/ 	.word	0x0500000f


	//   ....[160]....
        /*0a88*/ 	.word	0x0500000f


	//   ....[161]....
        /*0a8c*/ 	.word	0x0500000f


	//   ....[162]....
        /*0a90*/ 	.word	0x0500000f


	//   ....[163]....
        /*0a94*/ 	.word	0x0500000f


	//   ....[164]....
        /*0a98*/ 	.word	0x0500000f


	//   ....[165]....
        /*0a9c*/ 	.word	0x0500000f


	//   ....[166]....
        /*0aa0*/ 	.word	0x0500000f


	//   ....[167]....
        /*0aa4*/ 	.word	0x0500000f


	//   ....[168]....
        /*0aa8*/ 	.word	0x0500000f


	//   ....[169]....
        /*0aac*/ 	.word	0x0500000f


	//   ....[170]....
        /*0ab0*/ 	.word	0x0500000f


	//   ....[171]....
        /*0ab4*/ 	.word	0x0500000f


	//   ....[172]....
        /*0ab8*/ 	.word	0x0500000f


	//   ....[173]....
        /*0abc*/ 	.word	0x0500000f


	//   ....[174]....
        /*0ac0*/ 	.word	0x0500000f


	//   ....[175]....
        /*0ac4*/ 	.word	0x0500000f


	//   ....[176]....
        /*0ac8*/ 	.word	0x0500000f


	//   ....[177]....
        /*0acc*/ 	.word	0x0500000f


	//   ....[178]....
        /*0ad0*/ 	.word	0x0500000f


	//   ....[179]....
        /*0ad4*/ 	.word	0x0500000f


	//   ....[180]....
        /*0ad8*/ 	.word	0x0500000f


	//   ....[181]....
        /*0adc*/ 	.word	0x0500000f


	//   ....[182]....
        /*0ae0*/ 	.word	0x0500000f


	//   ....[183]....
        /*0ae4*/ 	.word	0x0500000f


	//   ....[184]....
        /*0ae8*/ 	.word	0x0500000f


	//   ....[185]....
        /*0aec*/ 	.word	0x0500000f


	//   ....[186]....
        /*0af0*/ 	.word	0x0500000f


	//   ....[187]....
        /*0af4*/ 	.word	0x0500000f


	//   ....[188]....
        /*0af8*/ 	.word	0x0500000f


	//   ....[189]....
        /*0afc*/ 	.word	0x0500000f


	//   ....[190]....
        /*0b00*/ 	.word	0x0500000f


	//   ....[191]....
        /*0b04*/ 	.word	0x0500000f


	//   ....[192]....
        /*0b08*/ 	.word	0x0500000f


	//   ....[193]....
        /*0b0c*/ 	.word	0x0500000f


	//   ....[194]....
        /*0b10*/ 	.word	0x0500000f


	//   ....[195]....
        /*0b14*/ 	.word	0x0500000f


	//   ....[196]....
        /*0b18*/ 	.word	0x0500000f


	//   ....[197]....
        /*0b1c*/ 	.word	0x0500000f


	//   ....[198]....
        /*0b20*/ 	.word	0x0500000f


	//   ....[199]....
        /*0b24*/ 	.word	0x0500000f


	//   ....[200]....
        /*0b28*/ 	.word	0x0500000f


	//   ....[201]....
        /*0b2c*/ 	.word	0x0500000f


	//   ....[202]....
        /*0b30*/ 	.word	0x0500000f


	//   ....[203]....
        /*0b34*/ 	.word	0x0500000f


	//----- nvinfo : EIATTR_COOP_GROUP_INSTR_OFFSETS
	.align		4
.L_1269:
        /*0b38*/ 	.byte	0x04, 0x28
        /*0b3a*/ 	.short	(.L_1271 - .L_1270)


	//   ....[0]....
.L_1270:
        /*0b3c*/ 	.word	0x00000070


	//   ....[1]....
        /*0b40*/ 	.word	0x000001a0


	//   ....[2]....
        /*0b44*/ 	.word	0x000001f0


	//   ....[3]....
        /*0b48*/ 	.word	0x00000440


	//   ....[4]....
        /*0b4c*/ 	.word	0x000005a0


	//   ....[5]....
        /*0b50*/ 	.word	0x000006c0


	//   ....[6]....
        /*0b54*/ 	.word	0x00000820


	//   ....[7]....
        /*0b58*/ 	.word	0x00006480


	//   ....[8]....
        /*0b5c*/ 	.word	0x00006a70


	//   ....[9]....
        /*0b60*/ 	.word	0x00006a80


	//   ....[10]....
        /*0b64*/ 	.word	0x00006a90


	//   ....[11]....
        /*0b68*/ 	.word	0x00006aa0


	//   ....[12]....
        /*0b6c*/ 	.word	0x00007a90


	//   ....[13]....
        /*0b70*/ 	.word	0x00007aa0


	//   ....[14]....
        /*0b74*/ 	.word	0x00007ab0


	//   ....[15]....
        /*0b78*/ 	.word	0x00007ac0


	//   ....[16]....
        /*0b7c*/ 	.word	0x0000a850


	//   ....[17]....
        /*0b80*/ 	.word	0x0000a890


	//   ....[18]....
        /*0b84*/ 	.word	0x0000ac60


	//   ....[19]....
        /*0b88*/ 	.word	0x0000acd0


	//   ....[20]....
        /*0b8c*/ 	.word	0x0000cbc0


	//   ....[21]....
        /*0b90*/ 	.word	0x0000cbf0


	//   ....[22]....
        /*0b94*/ 	.word	0x0000d2e0


	//   ....[23]....
        /*0b98*/ 	.word	0x0000d300


	//   ....[24]....
        /*0b9c*/ 	.word	0x0000e770


	//   ....[25]....
        /*0ba0*/ 	.word	0x0000e820


	//   ....[26]....
        /*0ba4*/ 	.word	0x0000e8c0


	//   ....[27]....
        /*0ba8*/ 	.word	0x0000ea90


	//   ....[28]....
        /*0bac*/ 	.word	0x00010270


	//   ....[29]....
        /*0bb0*/ 	.word	0x00010290


	//   ....[30]....
        /*0bb4*/ 	.word	0x000102a0


	//   ....[31]....
        /*0bb8*/ 	.word	0x000102b0


	//   ....[32]....
        /*0bbc*/ 	.word	0x00010cc0


	//   ....[33]....
        /*0bc0*/ 	.word	0x00010cd0


	//   ....[34]....
        /*0bc4*/ 	.word	0x00010ed0


	//   ....[35]....
        /*0bc8*/ 	.word	0x00010ee0


	//   ....[36]....
        /*0bcc*/ 	.word	0x000110a0


	//   ....[37]....
        /*0bd0*/ 	.word	0x000110b0


	//   ....[38]....
        /*0bd4*/ 	.word	0x00011270


	//   ....[39]....
        /*0bd8*/ 	.word	0x00011280


	//   ....[40]....
        /*0bdc*/ 	.word	0x000116e0


	//   ....[41]....
        /*0be0*/ 	.word	0x000116f0


	//   ....[42]....
        /*0be4*/ 	.word	0x00012470


	//   ....[43]....
        /*0be8*/ 	.word	0x00012480


	//   ....[44]....
        /*0bec*/ 	.word	0x00013a20


	//   ....[45]....
        /*0bf0*/ 	.word	0x00013a30


	//   ....[46]....
        /*0bf4*/ 	.word	0x00013c00


	//   ....[47]....
        /*0bf8*/ 	.word	0x00013c10


	//   ....[48]....
        /*0bfc*/ 	.word	0x00013dd0


	//   ....[49]....
        /*0c00*/ 	.word	0x00013de0


	//   ....[50]....
        /*0c04*/ 	.word	0x00013fa0


	//   ....[51]....
        /*0c08*/ 	.word	0x00013fb0


	//   ....[52]....
        /*0c0c*/ 	.word	0x000141d0


	//   ....[53]....
        /*0c10*/ 	.word	0x00014400


	//   ....[54]....
        /*0c14*/ 	.word	0x00014430


	//   ....[55]....
        /*0c18*/ 	.word	0x00014460


	//   ....[56]....
        /*0c1c*/ 	.word	0x00014490


	//   ....[57]....
        /*0c20*/ 	.word	0x000144c0


	//   ....[58]....
        /*0c24*/ 	.word	0x000144f0


	//   ....[59]....
        /*0c28*/ 	.word	0x00014690


	//   ....[60]....
        /*0c2c*/ 	.word	0x000146c0


	//   ....[61]....
        /*0c30*/ 	.word	0x000146f0


	//   ....[62]....
        /*0c34*/ 	.word	0x00014720


	//   ....[63]....
        /*0c38*/ 	.word	0x00014750


	//   ....[64]....
        /*0c3c*/ 	.word	0x00014780


	//   ....[65]....
        /*0c40*/ 	.word	0x00014810


	//   ....[66]....
        /*0c44*/ 	.word	0x00014840


	//   ....[67]....
        /*0c48*/ 	.word	0x00014850


	//   ....[68]....
        /*0c4c*/ 	.word	0x00014900


	//   ....[69]....
        /*0c50*/ 	.word	0x00015960


	//   ....[70]....
        /*0c54*/ 	.word	0x00017510


	//   ....[71]....
        /*0c58*/ 	.word	0x00017fd0


	//   ....[72]....
        /*0c5c*/ 	.word	0x00018000


	//   ....[73]....
        /*0c60*/ 	.word	0x00018040


	//   ....[74]....
        /*0c64*/ 	.word	0x00018060


	//   ....[75]....
        /*0c68*/ 	.word	0x00018150


	//   ....[76]....
        /*0c6c*/ 	.word	0x00018170


	//   ....[77]....
        /*0c70*/ 	.word	0x00018210


	//   ....[78]....
        /*0c74*/ 	.word	0x00018220


	//   ....[79]....
        /*0c78*/ 	.word	0x000182b0


	//   ....[80]....
        /*0c7c*/ 	.word	0x000182d0


	//   ....[81]....
        /*0c80*/ 	.word	0x00018370


	//   ....[82]....
        /*0c84*/ 	.word	0x00018390


	//   ....[83]....
        /*0c88*/ 	.word	0x00018420


	//   ....[84]....
        /*0c8c*/ 	.word	0x00018440


	//   ....[85]....
        /*0c90*/ 	.word	0x000184d0


	//   ....[86]....
        /*0c94*/ 	.word	0x000184e0


	//   ....[87]....
        /*0c98*/ 	.word	0x00018c10


	//   ....[88]....
        /*0c9c*/ 	.word	0x00018c20


	//   ....[89]....
        /*0ca0*/ 	.word	0x00018cd0


	//   ....[90]....
        /*0ca4*/ 	.word	0x00018ce0


	//   ....[91]....
        /*0ca8*/ 	.word	0x00018da0


	//   ....[92]....
        /*0cac*/ 	.word	0x00018db0


	//   ....[93]....
        /*0cb0*/ 	.word	0x00018e70


	//   ....[94]....
        /*0cb4*/ 	.word	0x00018e80


	//   ....[95]....
        /*0cb8*/ 	.word	0x00018f20


	//   ....[96]....
        /*0cbc*/ 	.word	0x00018f30


	//   ....[97]....
        /*0cc0*/ 	.word	0x00018fe0


	//   ....[98]....
        /*0cc4*/ 	.word	0x00018ff0


	//   ....[99]....
        /*0cc8*/ 	.word	0x000190a0


	//   ....[100]....
        /*0ccc*/ 	.word	0x000190b0


	//   ....[101]....
        /*0cd0*/ 	.word	0x000190c0


	//   ....[102]....
        /*0cd4*/ 	.word	0x00019130


	//   ....[103]....
        /*0cd8*/ 	.word	0x0001bcc0


	//   ....[104]....
        /*0cdc*/ 	.word	0x0001bcf0


	//   ....[105]....
        /*0ce0*/ 	.word	0x0001bd50


	//   ....[106]....
        /*0ce4*/ 	.word	0x0001bd80


	//   ....[107]....
        /*0ce8*/ 	.word	0x0001bdb0


	//   ....[108]....
        /*0cec*/ 	.word	0x0001bde0


	//   ....[109]....
        /*0cf0*/ 	.word	0x0001be10


	//   ....[110]....
        /*0cf4*/ 	.word	0x0001be40


	//   ....[111]....
        /*0cf8*/ 	.word	0x0001c000


	//   ....[112]....
        /*0cfc*/ 	.word	0x0001c030


	//   ....[113]....
        /*0d00*/ 	.word	0x0001c060


	//   ....[114]....
        /*0d04*/ 	.word	0x0001c090


	//   ....[115]....
        /*0d08*/ 	.word	0x0001c0c0


	//   ....[116]....
        /*0d0c*/ 	.word	0x0001c0f0


	//   ....[117]....
        /*0d10*/ 	.word	0x0001c1b0


	//   ....[118]....
        /*0d14*/ 	.word	0x0001c1d0


	//   ....[119]....
        /*0d18*/ 	.word	0x0001c1e0


	//   ....[120]....
        /*0d1c*/ 	.word	0x0001c240


	//   ....[121]....
        /*0d20*/ 	.word	0x0001c970


	//   ....[122]....
        /*0d24*/ 	.word	0x0001cda0


	//   ....[123]....
        /*0d28*/ 	.word	0x0001ce40


	//   ....[124]....
        /*0d2c*/ 	.word	0x0001ced0


	//   ....[125]....
        /*0d30*/ 	.word	0x0001cf20


	//   ....[126]....
        /*0d34*/ 	.word	0x0001cf70


	//   ....[127]....
        /*0d38*/ 	.word	0x0001d060


	//   ....[128]....
        /*0d3c*/ 	.word	0x0001d0f0


	//   ....[129]....
        /*0d40*/ 	.word	0x0001d140


	//   ....[130]....
        /*0d44*/ 	.word	0x0001d190


	//   ....[131]....
        /*0d48*/ 	.word	0x0001d3f0


	//   ....[132]....
        /*0d4c*/ 	.word	0x0001d440


	//   ....[133]....
        /*0d50*/ 	.word	0x0001d4d0


	//   ....[134]....
        /*0d54*/ 	.word	0x0001d560


	//   ....[135]....
        /*0d58*/ 	.word	0x0001d5f0


	//   ....[136]....
        /*0d5c*/ 	.word	0x0001d680


	//   ....[137]....
        /*0d60*/ 	.word	0x0001d710


	//   ....[138]....
        /*0d64*/ 	.word	0x0001d7a0


	//   ....[139]....
        /*0d68*/ 	.word	0x0001d820


	//   ....[140]....
        /*0d6c*/ 	.word	0x0001d870


	//   ....[141]....
        /*0d70*/ 	.word	0x0001d910


	//   ....[142]....
        /*0d74*/ 	.word	0x0001d9a0


	//   ....[143]....
        /*0d78*/ 	.word	0x0001da30


	//   ....[144]....
        /*0d7c*/ 	.word	0x0001da80


	//   ....[145]....
        /*0d80*/ 	.word	0x0001db10


	//   ....[146]....
        /*0d84*/ 	.word	0x0001dba0


	//   ....[147]....
        /*0d88*/ 	.word	0x0001dc30


	//   ....[148]....
        /*0d8c*/ 	.word	0x0001dcc0


	//   ....[149]....
        /*0d90*/ 	.word	0x0001dd50


	//   ....[150]....
        /*0d94*/ 	.word	0x0001dde0


	//   ....[151]....
        /*0d98*/ 	.word	0x0001dea0


	//   ....[152]....
        /*0d9c*/ 	.word	0x0001e180


	//   ....[153]....
        /*0da0*/ 	.word	0x0001e300


	//   ....[154]....
        /*0da4*/ 	.word	0x0001e360


	//   ....[155]....
        /*0da8*/ 	.word	0x0001e3d0


	//   ....[156]....
        /*0dac*/ 	.word	0x0001e440


	//   ....[157]....
        /*0db0*/ 	.word	0x0001e4f0


	//   ....[158]....
        /*0db4*/ 	.word	0x0001e5e0


	//   ....[159]....
        /*0db8*/ 	.word	0x0001e710


	//   ....[160]....
        /*0dbc*/ 	.word	0x0001e7b0


	//   ....[161]....
        /*0dc0*/ 	.word	0x0001e880


	//   ....[162]....
        /*0dc4*/ 	.word	0x0001e920


	//   ....[163]....
        /*0dc8*/ 	.word	0x0001e9f0


	//   ....[164]....
        /*0dcc*/ 	.word	0x0001ea90


	//   ....[165]....
        /*0dd0*/ 	.word	0x0001eb60


	//   ....[166]....
        /*0dd4*/ 	.word	0x0001ec00


	//   ....[167]....
        /*0dd8*/ 	.word	0x0001ecb0


	//   ....[168]....
        /*0ddc*/ 	.word	0x0001ed90


	//   ....[169]....
        /*0de0*/ 	.word	0x0001eff0


	//   ....[170]....
        /*0de4*/ 	.word	0x0001f0a0


	//   ....[171]....
        /*0de8*/ 	.word	0x0001f1a0


	//   ....[172]....
        /*0dec*/ 	.word	0x0001f290


	//   ....[173]....
        /*0df0*/ 	.word	0x0001f320


	//   ....[174]....
        /*0df4*/ 	.word	0x0001f410


	//   ....[175]....
        /*0df8*/ 	.word	0x0001f4a0


	//   ....[176]....
        /*0dfc*/ 	.word	0x0001f590


	//   ....[177]....
        /*0e00*/ 	.word	0x0001f620


	//   ....[178]....
        /*0e04*/ 	.word	0x0001f710


	//   ....[179]....
        /*0e08*/ 	.word	0x0001f7a0


	//   ....[180]....
        /*0e0c*/ 	.word	0x0001f880


	//   ....[181]....
        /*0e10*/ 	.word	0x0001f9b0


	//   ....[182]....
        /*0e14*/ 	.word	0x0001fa00


	//   ....[183]....
        /*0e18*/ 	.word	0x0001fa60


	//   ....[184]....
        /*0e1c*/ 	.word	0x0001fb00


	//   ....[185]....
        /*0e20*/ 	.word	0x0001fea0


	//   ....[186]....
        /*0e24*/ 	.word	0x0001ff40


	//   ....[187]....
        /*0e28*/ 	.word	0x000200e0


	//   ....[188]....
        /*0e2c*/ 	.word	0x00020160


	//   ....[189]....
        /*0e30*/ 	.word	0x000201e0


	//   ....[190]....
        /*0e34*/ 	.word	0x00020260


	//   ....[191]....
        /*0e38*/ 	.word	0x000202e0


	//   ....[192]....
        /*0e3c*/ 	.word	0x00020370


	//   ....[193]....
        /*0e40*/ 	.word	0x00020410


	//   ....[194]....
        /*0e44*/ 	.word	0x000204c0


	//   ....[195]....
        /*0e48*/ 	.word	0x00020540


	//   ....[196]....
        /*0e4c*/ 	.word	0x000205c0


	//   ....[197]....
        /*0e50*/ 	.word	0x00020640


	//   ....[198]....
        /*0e54*/ 	.word	0x000206d0


	//   ....[199]....
        /*0e58*/ 	.word	0x00020750


	//   ....[200]....
        /*0e5c*/ 	.word	0x000207f0


	//   ....[201]....
        /*0e60*/ 	.word	0x00020840


	//   ....[202]....
        /*0e64*/ 	.word	0x000208d0


	//   ....[203]....
        /*0e68*/ 	.word	0x00020a00


	//----- nvinfo : EIATTR_REG_RECONFIG
	.align		4
.L_1271:
        /*0e6c*/ 	.byte	0x01, 0x54
	.zero		2


	//----- nvinfo : EIATTR_SYSCALL_OFFSETS
	.align		4
        /*0e70*/ 	.byte	0x04, 0x46
        /*0e72*/ 	.short	(.L_1273 - .L_1272)


	//   ....[0]....
.L_1272:
        /*0e74*/ 	.word	0x00001e50


	//   ....[1]....
        /*0e78*/ 	.word	0x00001fa0


	//   ....[2]....
        /*0e7c*/ 	.word	0x00006620


	//   ....[3]....
        /*0e80*/ 	.word	0x00006990


	//   ....[4]....
        /*0e84*/ 	.word	0x00017130


	//   ....[5]....
        /*0e88*/ 	.word	0x00017280


	//   ....[6]....
        /*0e8c*/ 	.word	0x00017380


	//   ....[7]....
        /*0e90*/ 	.word	0x00017be0


	//   ....[8]....
        /*0e94*/ 	.word	0x000187f0


	//----- nvinfo : EIATTR_MBARRIER_INSTR_OFFSETS
	.align		4
.L_1273:
        /*0e98*/ 	.byte	0x04, 0x39
        /*0e9a*/ 	.short	(.L_1275 - .L_1274)


	//   ....[0]....
.L_1274:
        /*0e9c*/ 	.word	0x000002e0
        /*0ea0*/ 	.word	0x000000ff
        /*0ea4*/ 	.word	0x00032400
        /*0ea8*/ 	.short	0x0100
        /*0eaa*/ 	.byte	0x08
	.zero		1


	//   ....[1]....
        /*0eac*/ 	.word	0x000002f0
        /*0eb0*/ 	.word	0x000000ff
        /*0eb4*/ 	.word	0x00032410
        /*0eb8*/ 	.short	0x0100
        /*0eba*/ 	.byte	0x08
	.zero		1


	//   ....[2]....
        /*0ebc*/ 	.word	0x00000300
        /*0ec0*/ 	.word	0x000000ff
        /*0ec4*/ 	.word	0x00032420
        /*0ec8*/ 	.short	0x0100
        /*0eca*/ 	.byte	0x08
	.zero		1


	//   ....[3]....
        /*0ecc*/ 	.word	0x000003f0
        /*0ed0*/ 	.word	0x000000ff
        /*0ed4*/ 	.word	0x00032430
        /*0ed8*/ 	.short	0x0100
        /*0eda*/ 	.byte	0x08
	.zero		1


	//   ....[4]....
        /*0edc*/ 	.word	0x00000400
        /*0ee0*/ 	.word	0x000000ff
        /*0ee4*/ 	.word	0x00032440
        /*0ee8*/ 	.short	0x0100
        /*0eea*/ 	.byte	0x08
	.zero		1


	//   ....[5]....
        /*0eec*/ 	.word	0x00000410
        /*0ef0*/ 	.word	0x000000ff
        /*0ef4*/ 	.word	0x00032438
        /*0ef8*/ 	.short	0x0100
        /*0efa*/ 	.byte	0x08
	.zero		1


	//   ....[6]....
        /*0efc*/ 	.word	0x00000420
        /*0f00*/ 	.word	0x000000ff
        /*0f04*/ 	.word	0x00032448
        /*0f08*/ 	.short	0x0100
        /*0f0a*/ 	.byte	0x08
	.zero		1


	//   ....[7]....
        /*0f0c*/ 	.word	0x00000550
        /*0f10*/ 	.word	0x000000ff
        /*0f14*/ 	.word	0x00032450
        /*0f18*/ 	.short	0x0100
        /*0f1a*/ 	.byte	0x08
	.zero		1


	//   ....[8]....
        /*0f1c*/ 	.word	0x00000560
        /*0f20*/ 	.word	0x000000ff
        /*0f24*/ 	.word	0x00032460
        /*0f28*/ 	.short	0x0100
        /*0f2a*/ 	.byte	0x08
	.zero		1


	//   ....[9]....
        /*0f2c*/ 	.word	0x00000570
        /*0f30*/ 	.word	0x000000ff
        /*0f34*/ 	.word	0x00032458
        /*0f38*/ 	.short	0x0100
        /*0f3a*/ 	.byte	0x08
	.zero		1


	//   ....[10]....
        /*0f3c*/ 	.word	0x00000580
        /*0f40*/ 	.word	0x000000ff
        /*0f44*/ 	.word	0x00032468
        /*0f48*/ 	.short	0x0100
        /*0f4a*/ 	.byte	0x08
	.zero		1


	//   ....[11]....
        /*0f4c*/ 	.word	0x00000670
        /*0f50*/ 	.word	0x000000ff
        /*0f54*/ 	.word	0x00032470
        /*0f58*/ 	.short	0x0100
        /*0f5a*/ 	.byte	0x06
	.zero		1


	//   ....[12]....
        /*0f5c*/ 	.word	0x00000680
        /*0f60*/ 	.word	0x000000ff
        /*0f64*/ 	.word	0x00032480
        /*0f68*/ 	.short	0x0100
        /*0f6a*/ 	.byte	0x06
	.zero		1


	//   ....[13]....
        /*0f6c*/ 	.word	0x00000690
        /*0f70*/ 	.word	0x000000ff
        /*0f74*/ 	.word	0x00032478
        /*0f78*/ 	.short	0x0100
        /*0f7a*/ 	.byte	0x06
	.zero		1


	//   ....[14]....
        /*0f7c*/ 	.word	0x000006a0
        /*0f80*/ 	.word	0x000000ff
        /*0f84*/ 	.word	0x00032488
        /*0f88*/ 	.short	0x0100
        /*0f8a*/ 	.byte	0x06
	.zero		1


	//   ....[15]....
        /*0f8c*/ 	.word	0x000007d0
        /*0f90*/ 	.word	0x000000ff
        /*0f94*/ 	.word	0x00032490
        /*0f98*/ 	.short	0x0100
        /*0f9a*/ 	.byte	0x08
	.zero		1


	//   ....[16]....
        /*0f9c*/ 	.word	0x000007e0
        /*0fa0*/ 	.word	0x000000ff
        /*0fa4*/ 	.word	0x000324a0
        /*0fa8*/ 	.short	0x0100
        /*0faa*/ 	.byte	0x08
	.zero		1


	//   ....[17]....
        /*0fac*/ 	.word	0x000007f0
        /*0fb0*/ 	.word	0x000000ff
        /*0fb4*/ 	.word	0x00032498
        /*0fb8*/ 	.short	0x0100
        /*0fba*/ 	.byte	0x08
	.zero		1


	//   ....[18]....
        /*0fbc*/ 	.word	0x00000800
        /*0fc0*/ 	.word	0x000000ff
        /*0fc4*/ 	.word	0x000324a8
        /*0fc8*/ 	.short	0x0100
        /*0fca*/ 	.byte	0x08
	.zero		1


	//   ....[19]....
        /*0fcc*/ 	.word	0x00000930
        /*0fd0*/ 	.word	0x000000ff
        /*0fd4*/ 	.word	0x000324b0
        /*0fd8*/ 	.short	0x0100
        /*0fda*/ 	.byte	0x08
	.zero		1


	//   ....[20]....
        /*0fdc*/ 	.word	0x00000940
        /*0fe0*/ 	.word	0x000000ff
        /*0fe4*/ 	.word	0x000324c0
        /*0fe8*/ 	.short	0x0100
        /*0fea*/ 	.byte	0x08
	.zero		1


	//   ....[21]....
        /*0fec*/ 	.word	0x00000950
        /*0ff0*/ 	.word	0x000000ff
        /*0ff4*/ 	.word	0x000324b8
        /*0ff8*/ 	.short	0x0100
        /*0ffa*/ 	.byte	0x08
	.zero		1


	//   ....[22]....
        /*0ffc*/ 	.word	0x00000960
        /*1000*/ 	.word	0x000000ff
        /*1004*/ 	.word	0x000324c8
        /*1008*/ 	.short	0x0100
        /*100a*/ 	.byte	0x08
	.zero		1


	//   ....[23]....
        /*100c*/ 	.word	0x00003210
        /*1010*/ 	.word	0x00000061
        /*1014*/ 	.word	0x00032490
        /*1018*/ 	.short	0x010a
        /*101a*/ 	.byte	0x3f
	.zero		1


	//   ....[24]....
        /*101c*/ 	.word	0x000043b0
        /*1020*/ 	.word	0x00000061
        /*1024*/ 	.word	0x00032490
        /*1028*/ 	.short	0x010a
        /*102a*/ 	.byte	0x3f
	.zero		1


	//   ....[25]....
        /*102c*/ 	.word	0x00005420
        /*1030*/ 	.word	0x00000061
        /*1034*/ 	.word	0x00032490
        /*1038*/ 	.short	0x010a
        /*103a*/ 	.byte	0x3f
	.zero		1


	//   ....[26]....
        /*103c*/ 	.word	0x00005630
        /*1040*/ 	.word	0x00000024
        /*1044*/ 	.word	0x00000000
        /*1048*/ 	.short	0x0101
        /*104a*/ 	.byte	0x3f
	.zero		1


	//   ....[27]....
        /*104c*/ 	.word	0x00005670
        /*1050*/ 	.word	0x00000061
        /*1054*/ 	.word	0x000324b0
        /*1058*/ 	.short	0x010a
        /*105a*/ 	.byte	0x3f
	.zero		1


	//   ....[28]....
        /*105c*/ 	.word	0x00005cd0
        /*1060*/ 	.word	0x00000061
        /*1064*/ 	.word	0x00000000
        /*1068*/ 	.short	0x0101
        /*106a*/ 	.byte	0x3f
	.zero		1


	//   ....[29]....
        /*106c*/ 	.word	0x000066b0
        /*1070*/ 	.word	0x00000012
        /*1074*/ 	.word	0x00032400
        /*1078*/ 	.short	0x010a
        /*107a*/ 	.byte	0x3f
	.zero		1


	//   ....[30]....
        /*107c*/ 	.word	0x00006700
        /*1080*/ 	.word	0x00000012
        /*1084*/ 	.word	0x00032400
        /*1088*/ 	.short	0x010a
        /*108a*/ 	.byte	0x3f
	.zero		1


	//   ....[31]....
        /*108c*/ 	.word	0x00006d80
        /*1090*/ 	.word	0x00000012
        /*1094*/ 	.word	0x00032400
        /*1098*/ 	.short	0x010a
        /*109a*/ 	.byte	0x3f
	.zero		1


	//   ....[32]....
        /*109c*/ 	.word	0x00007c90
        /*10a0*/ 	.word	0x00000012
        /*10a4*/ 	.word	0x00032400
        /*10a8*/ 	.short	0x010a
        /*10aa*/ 	.byte	0x3f
	.zero		1


	//   ....[33]....
        /*10ac*/ 	.word	0x00008ad0
        /*10b0*/ 	.word	0x00000000
        /*10b4*/ 	.word	0x00032430
        /*10b8*/ 	.short	0x010a
        /*10ba*/ 	.byte	0x3f
	.zero		1


	//   ....[34]....
        /*10bc*/ 	.word	0x00008b70
        /*10c0*/ 	.word	0x00000000
        /*10c4*/ 	.word	0x00032430
        /*10c8*/ 	.short	0x010a
        /*10ca*/ 	.byte	0x3f
	.zero		1


	//   ....[35]....
        /*10cc*/ 	.word	0x00008e60
        /*10d0*/ 	.word	0x00000012
        /*10d4*/ 	.word	0x00032410
        /*10d8*/ 	.short	0x010a
        /*10da*/ 	.byte	0x3f
	.zero		1


	//   ....[36]....
        /*10dc*/ 	.word	0x00008eb0
        /*10e0*/ 	.word	0x00000000
        /*10e4*/ 	.word	0x00032450
        /*10e8*/ 	.short	0x010a
        /*10ea*/ 	.byte	0x3f
	.zero		1


	//   ....[37]....
        /*10ec*/ 	.word	0x00008f30
        /*10f0*/ 	.word	0x00000000
        /*10f4*/ 	.word	0x00032450
        /*10f8*/ 	.short	0x010a
        /*10fa*/ 	.byte	0x3f
	.zero		1


	//   ....[38]....
        /*10fc*/ 	.word	0x0000ae50
        /*1100*/ 	.word	0x00000003
        /*1104*/ 	.word	0x00000000
        /*1108*/ 	.short	0x0101
        /*110a*/ 	.byte	0x3f
	.zero		1


	//   ....[39]....
        /*110c*/ 	.word	0x0000b8b0
        /*1110*/ 	.word	0x00000000
        /*1114*/ 	.word	0x00000000
        /*1118*/ 	.short	0x0101
        /*111a*/ 	.byte	0x3f
	.zero		1


	//   ....[40]....
        /*111c*/ 	.word	0x0000b9d0
        /*1120*/ 	.word	0x00000003
        /*1124*/ 	.word	0x00032430
        /*1128*/ 	.short	0x010a
        /*112a*/ 	.byte	0x3f
	.zero		1


	//   ....[41]....
        /*112c*/ 	.word	0x0000ba30
        /*1130*/ 	.word	0x00000003
        /*1134*/ 	.word	0x00032430
        /*1138*/ 	.short	0x010a
        /*113a*/ 	.byte	0x3f
	.zero		1


	//   ....[42]....
        /*113c*/ 	.word	0x0000bca0
        /*1140*/ 	.word	0x00000003
        /*1144*/ 	.word	0x00032450
        /*1148*/ 	.short	0x010a
        /*114a*/ 	.byte	0x3f
	.zero		1


	//   ....[43]....
        /*114c*/ 	.word	0x0000bcf0
        /*1150*/ 	.word	0x00000003
        /*1154*/ 	.word	0x00032450
        /*1158*/ 	.short	0x010a
        /*115a*/ 	.byte	0x3f
	.zero		1


	//   ....[44]....
        /*115c*/ 	.word	0x0000d8c0
        /*1160*/ 	.word	0x0000009d
        /*1164*/ 	.word	0x00000000
        /*1168*/ 	.short	0x0101
        /*116a*/ 	.byte	0x3f
	.zero		1


	//   ....[45]....
        /*116c*/ 	.word	0x0000e740
        /*1170*/ 	.word	0x00000003
        /*1174*/ 	.word	0x00000000
        /*1178*/ 	.short	0x0101
        /*117a*/ 	.byte	0x3f
	.zero		1


	//   ....[46]....
        /*117c*/ 	.word	0x00010c60
        /*1180*/ 	.word	0x00000003
        /*1184*/ 	.word	0x00000000
        /*1188*/ 	.short	0x0101
        /*118a*/ 	.byte	0x3f
	.zero		1


	//   ....[47]....
        /*118c*/ 	.word	0x00011650
        /*1190*/ 	.word	0x0000000a
        /*1194*/ 	.word	0x00000000
        /*1198*/ 	.short	0x0101
        /*119a*/ 	.byte	0x3f
	.zero		1


	//   ....[48]....
        /*119c*/ 	.word	0x00015a40
        /*11a0*/ 	.word	0x00000012
        /*11a4*/ 	.word	0x00032420
        /*11a8*/ 	.short	0x010a
        /*11aa*/ 	.byte	0x3f
	.zero		1


	//   ....[49]....
        /*11ac*/ 	.word	0x00015b10
        /*11b0*/ 	.word	0x00000003
        /*11b4*/ 	.word	0x000324a0
        /*11b8*/ 	.short	0x010a
        /*11ba*/ 	.byte	0x3f
	.zero		1


	//   ....[50]....
        /*11bc*/ 	.word	0x00015d50
        /*11c0*/ 	.word	0x00000003
        /*11c4*/ 	.word	0x000324c0
        /*11c8*/ 	.short	0x010a
        /*11ca*/ 	.byte	0x3f
	.zero		1


	//   ....[51]....
        /*11cc*/ 	.word	0x000163f0
        /*11d0*/ 	.word	0x00000004
        /*11d4*/ 	.word	0x000324a0
        /*11d8*/ 	.short	0x010a
        /*11da*/ 	.byte	0x3f
	.zero		1


	//   ....[52]....
        /*11dc*/ 	.word	0x00016620
        /*11e0*/ 	.word	0x00000004
        /*11e4*/ 	.word	0x000324c0
        /*11e8*/ 	.short	0x010a
        /*11ea*/ 	.byte	0x3f
	.zero		1


	//   ....[53]....
        /*11ec*/ 	.word	0x00017780
        /*11f0*/ 	.word	0x00000000
        /*11f4*/ 	.word	0x00032440
        /*11f8*/ 	.short	0x010a
        /*11fa*/ 	.byte	0x3f
	.zero		1


	//   ....[54]....
        /*11fc*/ 	.word	0x000185a0
        /*1200*/ 	.word	0x00000012
        /*1204*/ 	.word	0x00032400
        /*1208*/ 	.short	0x0107
        /*120a*/ 	.byte	0x3f
	.zero		1


	//   ....[55]....
        /*120c*/ 	.word	0x00018640
        /*1210*/ 	.word	0x00000012
        /*1214*/ 	.word	0x00032400
        /*1218*/ 	.short	0x0101
        /*121a*/ 	.byte	0x3f
	.zero		1


	//   ....[56]....
        /*121c*/ 	.word	0x00019270
        /*1220*/ 	.word	0x00000012
        /*1224*/ 	.word	0x00032410
        /*1228*/ 	.short	0x0107
        /*122a*/ 	.byte	0x3f
	.zero		1


	//   ....[57]....
        /*122c*/ 	.word	0x00019370
        /*1230*/ 	.word	0x00000012
        /*1234*/ 	.word	0x00032410
        /*1238*/ 	.short	0x0101
        /*123a*/ 	.byte	0x3f
	.zero		1


	//   ....[58]....
        /*123c*/ 	.word	0x00019390
        /*1240*/ 	.word	0x00000012
        /*1244*/ 	.word	0x00032420
        /*1248*/ 	.short	0x010a
        /*124a*/ 	.byte	0x3f
	.zero		1


	//   ....[59]....
        /*124c*/ 	.word	0x00019470
        /*1250*/ 	.word	0x00000002
        /*1254*/ 	.word	0x00032460
        /*1258*/ 	.short	0x010a
        /*125a*/ 	.byte	0x3f
	.zero		1


	//   ....[60]....
        /*125c*/ 	.word	0x00019d20
        /*1260*/ 	.word	0x00000002
        /*1264*/ 	.word	0x00032440
        /*1268*/ 	.short	0x010a
        /*126a*/ 	.byte	0x3f
	.zero		1


	//   ....[61]....
        /*126c*/ 	.word	0x00019f70
        /*1270*/ 	.word	0x00000002
        /*1274*/ 	.word	0x00032460
        /*1278*/ 	.short	0x010a
        /*127a*/ 	.byte	0x3f
	.zero		1


	//   ....[62]....
        /*127c*/ 	.word	0x0001a760
        /*1280*/ 	.word	0x00000003
        /*1284*/ 	.word	0x00032440
        /*1288*/ 	.short	0x010a
        /*128a*/ 	.byte	0x3f
	.zero		1


	//   ....[63]....
        /*128c*/ 	.word	0x0001a9b0
        /*1290*/ 	.word	0x00000003
        /*1294*/ 	.word	0x00032460
        /*1298*/ 	.short	0x010a
        /*129a*/ 	.byte	0x3f
	.zero		1


	//   ....[64]....
        /*129c*/ 	.word	0x0001b130
        /*12a0*/ 	.word	0x00000003
        /*12a4*/ 	.word	0x00032440
        /*12a8*/ 	.short	0x010a
        /*12aa*/ 	.byte	0x3f
	.zero		1


	//   ....[65]....
        /*12ac*/ 	.word	0x0001b380
        /*12b0*/ 	.word	0x00000003
        /*12b4*/ 	.word	0x00032460
        /*12b8*/ 	.short	0x010a
        /*12ba*/ 	.byte	0x3f
	.zero		1


	//   ....[66]....
        /*12bc*/ 	.word	0x0001c8f0
        /*12c0*/ 	.word	0x00000000
        /*12c4*/ 	.word	0x00032420
        /*12c8*/ 	.short	0x010a
        /*12ca*/ 	.byte	0x3f
	.zero		1


	//   ....[67]....
        /*12cc*/ 	.word	0x0001caf0
        /*12d0*/ 	.word	0x00000006
        /*12d4*/ 	.word	0x00000000
        /*12d8*/ 	.short	0x010a
        /*12da*/ 	.byte	0x3f
	.zero		1


	//   ....[68]....
        /*12dc*/ 	.word	0x0001cb20
        /*12e0*/ 	.word	0x00000007
        /*12e4*/ 	.word	0x00000000
        /*12e8*/ 	.short	0x010a
        /*12ea*/ 	.byte	0x3f
	.zero		1


	//   ....[69]....
        /*12ec*/ 	.word	0x0001cb80
        /*12f0*/ 	.word	0x00000004
        /*12f4*/ 	.word	0x00000000
        /*12f8*/ 	.short	0x010a
        /*12fa*/ 	.byte	0x3f
	.zero		1


	//   ....[70]....
        /*12fc*/ 	.word	0x0001cbb0
        /*1300*/ 	.word	0x00000003
        /*1304*/ 	.word	0x00000000
        /*1308*/ 	.short	0x010a
        /*130a*/ 	.byte	0x3f
	.zero		1


	//   ....[71]....
        /*130c*/ 	.word	0x0001cc10
        /*1310*/ 	.word	0x00000061
        /*1314*/ 	.word	0x00032490
        /*1318*/ 	.short	0x010a
        /*131a*/ 	.byte	0x3f
	.zero		1


	//   ....[72]....
        /*131c*/ 	.word	0x0001cc60
        /*1320*/ 	.word	0x00000061
        /*1324*/ 	.word	0x00032490
        /*1328*/ 	.short	0x010a
        /*132a*/ 	.byte	0x3f
	.zero		1


	//   ....[73]....
        /*132c*/ 	.word	0x0001ccb0
        /*1330*/ 	.word	0x00000061
        /*1334*/ 	.word	0x00032490
        /*1338*/ 	.short	0x010a
        /*133a*/ 	.byte	0x3f
	.zero		1


	//   ....[74]....
        /*133c*/ 	.word	0x0001cd00
        /*1340*/ 	.word	0x00000061
        /*1344*/ 	.word	0x000324b0
        /*1348*/ 	.short	0x010a
        /*134a*/ 	.byte	0x3f
	.zero		1


	//   ....[75]....
        /*134c*/ 	.word	0x0001cfb0
        /*1350*/ 	.word	0x00000012
        /*1354*/ 	.word	0x00032400
        /*1358*/ 	.short	0x010a
        /*135a*/ 	.byte	0x3f
	.zero		1


	//   ....[76]....
        /*135c*/ 	.word	0x0001d1c0
        /*1360*/ 	.word	0x00000012
        /*1364*/ 	.word	0x00032400
        /*1368*/ 	.short	0x010a
        /*136a*/ 	.byte	0x3f
	.zero		1


	//   ....[77]....
        /*136c*/ 	.word	0x0001d210
        /*1370*/ 	.word	0x00000000
        /*1374*/ 	.word	0x00032430
        /*1378*/ 	.short	0x010a
        /*137a*/ 	.byte	0x3f
	.zero		1


	//   ....[78]....
        /*137c*/ 	.word	0x0001d260
        /*1380*/ 	.word	0x00000012
        /*1384*/ 	.word	0x00032410
        /*1388*/ 	.short	0x010a
        /*138a*/ 	.byte	0x3f
	.zero		1


	//   ....[79]....
        /*138c*/ 	.word	0x0001d2b0
        /*1390*/ 	.word	0x00000000
        /*1394*/ 	.word	0x00032450
        /*1398*/ 	.short	0x010a
        /*139a*/ 	.byte	0x3f
	.zero		1


	//   ....[80]....
        /*139c*/ 	.word	0x0001d300
        /*13a0*/ 	.word	0x00000003
        /*13a4*/ 	.word	0x00032430
        /*13a8*/ 	.short	0x010a
        /*13aa*/ 	.byte	0x3f
	.zero		1


	//   ....[81]....
        /*13ac*/ 	.word	0x0001d350
        /*13b0*/ 	.word	0x00000003
        /*13b4*/ 	.word	0x00032450
        /*13b8*/ 	.short	0x010a
        /*13ba*/ 	.byte	0x3f
	.zero		1


	//   ....[82]....
        /*13bc*/ 	.word	0x0001df60
        /*13c0*/ 	.word	0x00000012
        /*13c4*/ 	.word	0x00032420
        /*13c8*/ 	.short	0x010a
        /*13ca*/ 	.byte	0x3f
	.zero		1


	//   ....[83]....
        /*13cc*/ 	.word	0x0001dfb0
        /*13d0*/ 	.word	0x00000003
        /*13d4*/ 	.word	0x000324a0
        /*13d8*/ 	.short	0x010a
        /*13da*/ 	.byte	0x3f
	.zero		1


	//   ....[84]....
        /*13dc*/ 	.word	0x0001e000
        /*13e0*/ 	.word	0x00000003
        /*13e4*/ 	.word	0x000324c0
        /*13e8*/ 	.short	0x010a
        /*13ea*/ 	.byte	0x3f
	.zero		1


	//   ....[85]....
        /*13ec*/ 	.word	0x0001e050
        /*13f0*/ 	.word	0x00000004
        /*13f4*/ 	.word	0x000324a0
        /*13f8*/ 	.short	0x010a
        /*13fa*/ 	.byte	0x3f
	.zero		1


	//   ....[86]....
        /*13fc*/ 	.word	0x0001e0a0
        /*1400*/ 	.word	0x00000004
        /*1404*/ 	.word	0x000324c0
        /*1408*/ 	.short	0x010a
        /*140a*/ 	.byte	0x3f
	.zero		1


	//   ....[87]....
        /*140c*/ 	.word	0x0001e240
        /*1410*/ 	.word	0x00000000
        /*1414*/ 	.word	0x00032440
        /*1418*/ 	.short	0x010a
        /*141a*/ 	.byte	0x3f
	.zero		1


	//   ....[88]....
        /*141c*/ 	.word	0x0001fbb0
        /*1420*/ 	.word	0x00000012
        /*1424*/ 	.word	0x00032420
        /*1428*/ 	.short	0x010a
        /*142a*/ 	.byte	0x3f
	.zero		1


	//   ....[89]....
        /*142c*/ 	.word	0x0001fc00
        /*1430*/ 	.word	0x00000002
        /*1434*/ 	.word	0x00032460
        /*1438*/ 	.short	0x010a
        /*143a*/ 	.byte	0x3f
	.zero		1


	//   ....[90]....
        /*143c*/ 	.word	0x0001fc50
        /*1440*/ 	.word	0x00000002
        /*1444*/ 	.word	0x00032440
        /*1448*/ 	.short	0x010a
        /*144a*/ 	.byte	0x3f
	.zero		1


	//   ....[91]....
        /*144c*/ 	.word	0x0001fca0
        /*1450*/ 	.word	0x00000002
        /*1454*/ 	.word	0x00032460
        /*1458*/ 	.short	0x010a
        /*145a*/ 	.byte	0x3f
	.zero		1


	//   ....[92]....
        /*145c*/ 	.word	0x0001fcf0
        /*1460*/ 	.word	0x00000003
        /*1464*/ 	.word	0x00032440
        /*1468*/ 	.short	0x010a
        /*146a*/ 	.byte	0x3f
	.zero		1


	//   ....[93]....
        /*146c*/ 	.word	0x0001fd40
        /*1470*/ 	.word	0x00000003
        /*1474*/ 	.word	0x00032460
        /*1478*/ 	.short	0x010a
        /*147a*/ 	.byte	0x3f
	.zero		1


	//   ....[94]....
        /*147c*/ 	.word	0x0001fd90
        /*1480*/ 	.word	0x00000003
        /*1484*/ 	.word	0x00032440
        /*1488*/ 	.short	0x010a
        /*148a*/ 	.byte	0x3f
	.zero		1


	//   ....[95]....
        /*148c*/ 	.word	0x0001fde0
        /*1490*/ 	.word	0x00000003
        /*1494*/ 	.word	0x00032460
        /*1498*/ 	.short	0x010a
        /*149a*/ 	.byte	0x3f
	.zero		1


	//   ....[96]....
        /*149c*/ 	.word	0x00020920
        /*14a0*/ 	.word	0x00000000
        /*14a4*/ 	.word	0x00032420
        /*14a8*/ 	.short	0x010a
        /*14aa*/ 	.byte	0x3f
	.zero		1


	//   ....[97]....
        /*14ac*/ 	.word	0x00020ac0
        /*14b0*/ 	.word	0x00000006
        /*14b4*/ 	.word	0x00000000
        /*14b8*/ 	.short	0x010a
        /*14ba*/ 	.byte	0x3f
	.zero		1


	//   ....[98]....
        /*14bc*/ 	.word	0x00020b10
        /*14c0*/ 	.word	0x00000007
        /*14c4*/ 	.word	0x00000000
        /*14c8*/ 	.short	0x010a
        /*14ca*/ 	.byte	0x3f
	.zero		1


	//   ....[99]....
        /*14cc*/ 	.word	0x00020b60
        /*14d0*/ 	.word	0x00000004
        /*14d4*/ 	.word	0x00000000
        /*14d8*/ 	.short	0x010a
        /*14da*/ 	.byte	0x3f
	.zero		1


	//----- nvinfo : EIATTR_NUM_MBARRIERS
	.align		4
.L_1275:
        /*14dc*/ 	.byte	0x03, 0x38
        /*14de*/ 	.short	0x0017


	//----- nvinfo : EIATTR_EXIT_INSTR_OFFSETS
	.align		4
        /*14e0*/ 	.byte	0x04, 0x1c
        /*14e2*/ 	.short	(.L_1277 - .L_1276)


	//   ....[0]....
.L_1276:
        /*14e4*/ 	.word	0x0001cc00


	//----- nvinfo : EIATTR_MAX_THREADS
	.align		4
.L_1277:
        /*14e8*/ 	.byte	0x04, 0x05
        /*14ea*/ 	.short	(.L_1279 - .L_1278)
.L_1278:
        /*14ec*/ 	.word	0x00000180
        /*14f0*/ 	.word	0x00000001
        /*14f4*/ 	.word	0x00000001


	//----- nvinfo : EIATTR_CRS_STACK_SIZE
	.align		4
.L_1279:
        /*14f8*/ 	.byte	0x04, 0x1e
        /*14fa*/ 	.short	(.L_1281 - .L_1280)
.L_1280:
        /*14fc*/ 	.word	0x00000000


	//----- nvinfo : EIATTR_CBANK_PARAM_SIZE
	.align		4
.L_1281:
        /*1500*/ 	.byte	0x03, 0x19
        /*1502*/ 	.short	0x0bf0


	//----- nvinfo : EIATTR_PARAM_CBANK
	.align		4
        /*1504*/ 	.byte	0x04, 0x0a
        /*1506*/ 	.short	(.L_1283 - .L_1282)
	.align		4
.L_1282:
        /*1508*/ 	.word	index@(.nv.constant0._ZN7cutlass13device_kernelIN5flash11enable_sm90INS1_16FlashAttnFwdSm90INS1_25CollectiveMainloopFwdSm90ILi2EN4cute5tupleIJNS5_1CILi1EEES8_S8_EEENS6_IJNS7_ILi128EEENS7_ILi96EEENS7_ILi64EEEEEELi256ENS_6half_tEfNS_4arch4Sm90ELb0ELb0ELb1ELb1ELb0ELb1ELb1ELb1ELb0ELb1ELb1ELb0EEENS1_21CollectiveEpilogueFwdINS6_IJSA_NS7_ILi256EEESB_EEES9_SE_SG_Li256ELb1ELb1ELb1ELb0EEENS1_36VarlenDynamicPersistentTileSchedulerILi128ELi96ELi256ELi128ELb1ELb1ELb1ELb0ELb1ELb1EEEEEEEEEvNT_6ParamsE)
        /*150c*/ 	.short	0x0210
        /*150e*/ 	.short	0x0bf0


	//----- nvinfo : EIATTR_SW_WAR
	.align		4
.L_1283:
        /*1510*/ 	.byte	0x04, 0x36
        /*1512*/ 	.short	(.L_1285 - .L_1284)
.L_1284:
        /*1514*/ 	.word	0x00000008
.L_1285:


//--------------------- .nv.info._ZN7cutlass13device_kernelIN5flash11enable_sm90INS1_16FlashAttnFwdSm90INS1_25CollectiveMainloopFwdSm90ILi2EN4cute5tupleIJNS5_1CILi1EEES8_S8_EEENS6_IJNS7_ILi128EEENS7_ILi96EEENS7_ILi64EEEEEELi256ENS_6half_tEfNS_4arch4Sm90ELb0ELb1ELb1ELb0ELb0ELb0ELb0ELb1ELb0ELb1ELb1ELb0EEENS1_21CollectiveEpilogueFwdINS6_IJSA_NS7_ILi256EEESB_EEES9_SE_SG_Li256ELb0ELb1ELb1ELb0EEENS1_19SingleTileSchedulerILb0ELb1ELb1ELi128EEEEEEEEEvNT_6ParamsE --------------------------
	.section	.nv.info._ZN7cutlass13device_kernelIN5flash11enable_sm90INS1_16FlashAttnFwdSm90INS1_25CollectiveMainloopFwdSm90ILi2EN4cute5tupleIJNS5_1CILi1EEES8_S8_EEENS6_IJNS7_ILi128EEENS7_ILi96EEENS7_ILi64EEEEEELi256ENS_6half_tEfNS_4arch4Sm90ELb0ELb1ELb1ELb0ELb0ELb0ELb0ELb1ELb0ELb1ELb1ELb0EEENS1_21CollectiveEpilogueFwdINS6_IJSA_NS7_ILi256EEESB_EEES9_SE_SG_Li256ELb0ELb1ELb1ELb0EEENS1_19SingleTileSchedulerILb0ELb1ELb1ELi128EEEEEEEEEvNT_6ParamsE,"",@"SHT_CUDA_INFO"
	.sectionflags	@""
	.align	4


	//----- nvinfo : EIATTR_CUDA_API_VERSION
	.align		4
        /*0000*/ 	.byte	0x04, 0x37
        /*0002*/ 	.short	(.L_1287 - .L_1286)
.L_1286:
        /*0004*/ 	.word	0x00000082


	//----- nvinfo : EIATTR_KPARAM_INFO
	.align		4
.L_1287:
        /*0008*/ 	.byte	0x04, 0x17
        /*000a*/ 	.short	(.L_1289 - .L_1288)
.L_1288:
        /*000c*/ 	.word	0x00000000
        /*0010*/ 	.short	0x0000
        /*0012*/ 	.short	0x0070
        /*0014*/ 	.byte	0x00, 0xf0, 0x01, 0x28


	//----- nvinfo : EIATTR_SPARSE_MMA_MASK
	.align		4
.L_1289:
        /*0018*/ 	.byte	0x03, 0x50
        /*001a*/ 	.short	0x0000


	//----- nvinfo : EIATTR_MAXREG_COUNT
	.align		4
        /*001c*/ 	.byte	0x03, 0x1b
        /*001e*/ 	.short	0x00a8


	//----- nvinfo : EIATTR_NUM_BARRIERS
	.align		4
        /*0020*/ 	.byte	0x02, 0x4c
        /*0022*/ 	.byte	0x10
	.zero		1


	//----- nvinfo : EIATTR_EXTERNS
	.align		4
        /*0024*/ 	.byte	0x04, 0x0f
        /*0026*/ 	.short	(.L_1291 - .L_1290)


	//   ....[0]....
	.align		4
.L_1290:
        /*0028*/ 	.word	index@(__assertfail)


	//----- nvinfo : EIATTR_ANNOTATIONS
	.align		4
.L_1291:
        /*002c*/ 	.byte	0x04, 0x55
        /*002e*/ 	.short	(.L_1293 - .L_1292)


	//   ....[0]....
.L_1292:
        /*0030*/ 	.word	0x00000001
        /*0034*/ 	.byte	0xc0, 0x15, 0x01, 0x00, 0x01, 0x00, 0x00, 0x00, 0xc0, 0x1a, 0x01, 0x00, 0x01, 0x00, 0x00, 0x00
        /*0044*/ 	.byte	0xb0, 0x1c, 0x01, 0x00, 0x01, 0x00, 0x00, 0x00, 0xa0, 0x1d, 0x01, 0x00, 0x01, 0x00, 0x00, 0x00
        /*0054*/ 	.byte	0x80, 0x29, 0x01, 0x00, 0x01, 0x00, 0x00, 0x00, 0x30, 0x2d, 0x01, 0x00


	//----- nvinfo : EIATTR_MERCURY_ISA_VERSION
	.align		4
.L_1293:
        /*0060*/ 	.byte	0x03, 0x5f
        /*0062*/ 	.short	0x0101


	//----- nvinfo : EIATTR_INT_WARP_WIDE_INSTR_OFFSETS
	.align		4
        /*0064*/ 	.byte	0x04, 0x31
        /*0066*/ 	.short	(.L_1295 - .L_1294)


	//   ....[0]....
.L_1294:
        /*0068*/ 	.word	0x00000130


	//   ....[1]....
        /*006c*/ 	.word	0x00000170


	//   ....[2]....
        /*0070*/ 	.word	0x000001e0


	//----- nvinfo : EIATTR_COOP_GROUP_MASK_REGIDS
	.align		4
.L_1295:
        /*0074*/ 	.byte	0x04, 0x29
        /*0076*/ 	.short	(.L_1297 - .L_1296)


	//   ....[0]....
.L_1296:
        /*0078*/ 	.word	0xffffffff


	//   ....[1]....
        /*007c*/ 	.word	0xffffffff


	//   ....[2]....
        /*0080*/ 	.word	0xffffffff


	//   ....[3]....
        /*0084*/ 	.word	0xffffffff


	//   ....[4]....
        /*0088*/ 	.word	0xffffffff


	//   ....[5]....
        /*008c*/ 	.word	0xffffffff


	//   ....[6]....
        /*0090*/ 	.word	0xffffffff


	//   ....[7]....
        /*0094*/ 	.word	0xffffffff


	//   ....[8]....
        /*0098*/ 	.word	0xffffffff


	//   ....[9]....
        /*009c*/ 	.word	0xffffffff


	//   ....[10]....
        /*00a0*/ 	.word	0xffffffff


	//   ....[11]....
        /*00a4*/ 	.word	0xffffffff


	//   ....[12]....
        /*00a8*/ 	.word	0xffffffff


	//   ....[13]....
        /*00ac*/ 	.word	0xffffffff


	//   ....[14]....
        /*00b0*/ 	.word	0xffffffff


	//   ....[15]....
        /*00b4*/ 	.word	0xffffffff


	//   ....[16]....
        /*00b8*/ 	.word	0xffffffff


	//   ....[17]....
        /*00bc*/ 	.word	0xffffffff


	//   ....[18]....
        /*00c0*/ 	.word	0xffffffff


	//   ....[19]....
        /*00c4*/ 	.word	0xffffffff


	//   ....[20]....
        /*00c8*/ 	.word	0xffffffff


	//   ....[21]....
        /*00cc*/ 	.word	0xffffffff


	//   ....[22]....
        /*00d0*/ 	.word	0xffffffff


	//   ....[23]....
        /*00d4*/ 	.word	0xffffffff


	//   ....[24]....
        /*00d8*/ 	.word	0xffffffff


	//   ....[25]....
        /*00dc*/ 	.word	0xffffffff


	//   ....[26]....
        /*00e0*/ 	.word	0xffffffff


	//   ....[27]....
        /*00e4*/ 	.word	0xffffffff


	//   ....[28]....
        /*00e8*/ 	.word	0xffffffff


	//   ....[29]....
        /*00ec*/ 	.word	0xffffffff


	//   ....[30]....
        /*00f0*/ 	.word	0xffffffff


	//   ....[31]....
        /*00f4*/ 	.word	0xffffffff


	//   ....[32]....
        /*00f8*/ 	.word	0xffffffff


	//   ....[33]....
        /*00fc*/ 	.word	0xffffffff


	//   ....[34]....
        /*0100*/ 	.word	0xffffffff


	//   ....[35]....
        /*0104*/ 	.word	0xffffffff


	//   ....[36]....
        /*0108*/ 	.word	0xffffffff


	//   ....[37]....
        /*010c*/ 	.word	0xffffffff


	//   ....[38]....
        /*0110*/ 	.word	0xffffffff


	//   ....[39]....
        /*0114*/ 	.word	0xffffffff


	//   ....[40]....
        /*0118*/ 	.word	0xffffffff


	//   ....[41]....
        /*011c*/ 	.word	0xffffffff


	//   ....[42]....
        /*0120*/ 	.word	0xffffffff


	//   ....[43]....
        /*0124*/ 	.word	0xffffffff


	//   ....[44]....
        /*0128*/ 	.word	0xffffffff


	//   ....[45]....
        /*012c*/ 	.word	0xffffffff


	//   ....[46]....
        /*0130*/ 	.word	0xffffffff


	//   ....[47]....
        /*0134*/ 	.word	0xffffffff


	//   ....[48]....
        /*0138*/ 	.word	0xffffffff


	//   ....[49]....
        /*013c*/ 	.word	0xffffffff


	//   ....[50]....
        /*0140*/ 	.word	0xffffffff


	//   ....[51]....
        /*0144*/ 	.word	0xffffffff


	//   ....[52]....
        /*0148*/ 	.word	0xffffffff


	//   ....[53]....
        /*014c*/ 	.word	0xffffffff


	//   ....[54]....
        /*0150*/ 	.word	0xffffffff


	//   ....[55]....
        /*0154*/ 	.word	0xffffffff


	//   ....[56]....
        /*0158*/ 	.word	0xffffffff


	//   ....[57]....
        /*015c*/ 	.word	0xffffffff


	//   ....[58]....
        /*0160*/ 	.word	0xffffffff


	//   ....[59]....
        /*0164*/ 	.word	0xffffffff


	//   ....[60]....
        /*0168*/ 	.word	0xffffffff


	//   ....[61]....
        /*016c*/ 	.word	0x0500000f


	//   ....[62]....
        /*0170*/ 	.word	0x0500000f


	//   ....[63]....
        /*0174*/ 	.word	0x0500000f


	//   ....[64]....
        /*0178*/ 	.word	0x0500000f


	//   ....[65]....
        /*017c*/ 	.word	0x0500000f


	//   ....[66]....
        /*0180*/ 	.word	0x0500000f


	//   ....[67]....
        /*0184*/ 	.word	0x0500000f


	//   ....[68]....
        /*0188*/ 	.word	0x0500000f


	//   ....[69]....
        /*018c*/ 	.word	0x0500000f


	//   ....[70]....
        /*0190*/ 	.word	0x0500000f


	//   ....[71]....
        /*0194*/ 	.word	0x0500000f


	//   ....[72]....
        /*0198*/ 	.word	0x0500000f


	//   ....[73]....
        /*019c*/ 	.word	0x0500000f


	//   ....[74]....
        /*01a0*/ 	.word	0x0500000f


	//   ....[75]....
        /*01a4*/ 	.word	0x0500000f


	//   ....[76]....
        /*01a8*/ 	.word	0x0500000f


	//   ....[77]....
        /*01ac*/ 	.word	0x0500000f


	//   ....[78]....
        /*01b0*/ 	.word	0x0500000f


	//----- nvinfo : EIATTR_COOP_GROUP_INSTR_OFFSETS
	.align		4
.L_1297:
        /*01b4*/ 	.byte	0x04, 0x28
        /*01b6*/ 	.short	(.L_1299 - .L_1298)


	//   ....[0]....
.L_1298:
        /*01b8*/ 	.word	0x00000070


	//   ....[1]....
        /*01bc*/ 	.word	0x00000140


	//   ....[2]....
        /*01c0*/ 	.word	0x00000190


	//   ....[3]....
        /*01c4*/ 	.word	0x000003c0


	//   ....[4]....
        /*01c8*/ 	.word	0x00000520


	//   ....[5]....
        /*01cc*/ 	.word	0x00000640


	//   ....[6]....
        /*01d0*/ 	.word	0x000007a0


	//   ....[7]....
        /*01d4*/ 	.word	0x00001790


	//   ....[8]....
        /*01d8*/ 	.word	0x00002290


	//   ....[9]....
        /*01dc*/ 	.word	0x00002ee0


	//   ....[10]....
        /*01e0*/ 	.word	0x00003500


	//   ....[11]....
        /*01e4*/ 	.word	0x00003610


	//   ....[12]....
        /*01e8*/ 	.word	0x00003bc0


	//   ....[13]....
        /*01ec*/ 	.word	0x00003c40


	//   ....[14]....
        /*01f0*/ 	.word	0x00004e60


	//   ....[15]....
        /*01f4*/ 	.word	0x00005680


	//   ....[16]....
        /*01f8*/ 	.word	0x00006460


	//   ....[17]....
        /*01fc*/ 	.word	0x00006580


	//   ....[18]....
        /*0200*/ 	.word	0x00006bd0


	//   ....[19]....
        /*0204*/ 	.word	0x00006c50


	//   ....[20]....
        /*0208*/ 	.word	0x00008c90


	//   ....[21]....
        /*020c*/ 	.word	0x00008d00


	//   ....[22]....
        /*0210*/ 	.word	0x00009160


	//   ....[23]....
        /*0214*/ 	.word	0x00009320


	//   ....[24]....
        /*0218*/ 	.word	0x0000aae0


	//   ....[25]....
        /*021c*/ 	.word	0x0000b2a0


	//   ....[26]....
        /*0220*/ 	.word	0x0000c110


	//   ....[27]....
        /*0224*/ 	.word	0x0000c360


	//   ....[28]....
        /*0228*/ 	.word	0x0000c7f0


	//   ....[29]....
        /*022c*/ 	.word	0x0000c850


	//   ....[30]....
        /*0230*/ 	.word	0x0000dcb0


	//   ....[31]....
        /*0234*/ 	.word	0x0000dd00


	//   ....[32]....
        /*0238*/ 	.word	0x0000dd30


	//   ....[33]....
        /*023c*/ 	.word	0x0000dd60


	//   ....[34]....
        /*0240*/ 	.word	0x0000ee10


	//   ....[35]....
        /*0244*/ 	.word	0x0000ee70


	//   ....[36]....
        /*0248*/ 	.word	0x0000eeb0


	//   ....[37]....
        /*024c*/ 	.word	0x0000eee0


	//   ....[38]....
        /*0250*/ 	.word	0x0000ef10


	//   ....[39]....
        /*0254*/ 	.word	0x0000ef30


	//   ....[40]....
        /*0258*/ 	.word	0x0000fba0


	//   ....[41]....
        /*025c*/ 	.word	0x0000fbb0


	//   ....[42]....
        /*0260*/ 	.word	0x00010be0


	//   ....[43]....
        /*0264*/ 	.word	0x00011ab0


	//   ....[44]....
        /*0268*/ 	.word	0x00012370


	//   ....[45]....
        /*026c*/ 	.word	0x000123a0


	//   ....[46]....
        /*0270*/ 	.word	0x000123d0


	//   ....[47]....
        /*0274*/ 	.word	0x00012440


	//   ....[48]....
        /*0278*/ 	.word	0x00012490


	//   ....[49]....
        /*027c*/ 	.word	0x000124b0


	//   ....[50]....
        /*0280*/ 	.word	0x00012520


	//   ....[51]....
        /*0284*/ 	.word	0x00012540


	//   ....[52]....
        /*0288*/ 	.word	0x00012590


	//   ....[53]....
        /*028c*/ 	.word	0x000125b0


	//   ....[54]....
        /*0290*/ 	.word	0x00012620


	//   ....[55]....
        /*0294*/ 	.word	0x00012640


	//   ....[56]....
        /*0298*/ 	.word	0x00012690


	//   ....[57]....
        /*029c*/ 	.word	0x000126b0


	//   ....[58]....
        /*02a0*/ 	.word	0x000126e0


	//   ....[59]....
        /*02a4*/ 	.word	0x00012700


	//   ....[60]....
        /*02a8*/ 	.word	0x000148d0


	//   ....[61]....
        /*02ac*/ 	.word	0x00014eb0


	//   ....[62]....
        /*02b0*/ 	.word	0x00015020


	//   ....[63]....
        /*02b4*/ 	.word	0x00015080


	//   ....[64]....
        /*02b8*/ 	.word	0x00015140


	//   ....[65]....
        /*02bc*/ 	.word	0x000151f0


	//   ....[66]....
        /*02c0*/ 	.word	0x000152c0


	//   ....[67]....
        /*02c4*/ 	.word	0x00015330


	//   ....[68]....
        /*02c8*/ 	.word	0x00015390


	//   ....[69]....
        /*02cc*/ 	.word	0x00015450


	//   ....[70]....
        /*02d0*/ 	.word	0x00015520


	//   ....[71]....
        /*02d4*/ 	.word	0x00015590


	//   ....[72]....
        /*02d8*/ 	.word	0x000155f0


	//   ....[73]....
        /*02dc*/ 	.word	0x000156b0


	//   ....[74]....
        /*02e0*/ 	.word	0x00015710


	//   ....[75]....
        /*02e4*/ 	.word	0x000157d0


	//   ....[76]....
        /*02e8*/ 	.word	0x00015830


	//   ....[77]....
        /*02ec*/ 	.word	0x000158e0


	//   ....[78]....
        /*02f0*/ 	.word	0x00015cf0


	//----- nvinfo : EIATTR_REG_RECONFIG
	.align		4
.L_1299:
        /*02f4*/ 	.byte	0x01, 0x54
	.zero		2


	//----- nvinfo : EIATTR_SYSCALL_OFFSETS
	.align		4
        /*02f8*/ 	.byte	0x04, 0x46
        /*02fa*/ 	.short	(.L_1301 - .L_1300)


	//   ....[0]....
.L_1300:
        /*02fc*/ 	.word	0x00001950


	//   ....[1]....
        /*0300*/ 	.word	0x00011740


	//   ....[2]....
        /*0304*/ 	.word	0x00011880


	//   ....[3]....
        /*0308*/ 	.word	0x00011970


	//   ....[4]....
        /*030c*/ 	.word	0x00012010


	//----- nvinfo : EIATTR_MBARRIER_INSTR_OFFSETS
	.align		4
.L_1301:
        /*0310*/ 	.byte	0x04, 0x39
        /*0312*/ 	.short	(.L_1303 - .L_1302)


	//   ....[0]....
.L_1302:
        /*0314*/ 	.word	0x00000270
        /*0318*/ 	.word	0x000000ff
        /*031c*/ 	.word	0x00022800
        /*0320*/ 	.short	0x0100
        /*0322*/ 	.byte	0x08
	.zero		1


	//   ....[1]....
        /*0324*/ 	.word	0x00000280
        /*0328*/ 	.word	0x000000ff
        /*032c*/ 	.word	0x00022820
        /*0330*/ 	.short	0x0100
        /*0332*/ 	.byte	0x08
	.zero		1


	//   ....[2]....
        /*0334*/ 	.word	0x00000370
        /*0338*/ 	.word	0x000000ff
        /*033c*/ 	.word	0x00022830
        /*0340*/ 	.short	0x0100
        /*0342*/ 	.byte	0x08
	.zero		1


	//   ....[3]....
        /*0344*/ 	.word	0x00000380
        /*0348*/ 	.word	0x000000ff
        /*034c*/ 	.word	0x00022840
        /*0350*/ 	.short	0x0100
        /*0352*/ 	.byte	0x08
	.zero		1


	//   ....[4]....
        /*0354*/ 	.word	0x00000390
        /*0358*/ 	.word	0x000000ff
        /*035c*/ 	.word	0x00022838
        /*0360*/ 	.short	0x0100
        /*0362*/ 	.byte	0x08
	.zero		1


	//   ....[5]....
        /*0364*/ 	.word	0x000003a0
        /*0368*/ 	.word	0x000000ff
        /*036c*/ 	.word	0x00022848
        /*0370*/ 	.short	0x0100
        /*0372*/ 	.byte	0x08
	.zero		1


	//   ....[6]....
        /*0374*/ 	.word	0x000004d0
        /*0378*/ 	.word	0x000000ff
        /*037c*/ 	.word	0x00022850
        /*0380*/ 	.short	0x0100
        /*0382*/ 	.byte	0x08
	.zero		1


	//   ....[7]....
        /*0384*/ 	.word	0x000004e0
        /*0388*/ 	.word	0x000000ff
        /*038c*/ 	.word	0x00022860
        /*0390*/ 	.short	0x0100
        /*0392*/ 	.byte	0x08
	.zero		1


	//   ....[8]....
        /*0394*/ 	.word	0x000004f0
        /*0398*/ 	.word	0x000000ff
        /*039c*/ 	.word	0x00022858
        /*03a0*/ 	.short	0x0100
        /*03a2*/ 	.byte	0x08
	.zero		1


	//   ....[9]....
        /*03a4*/ 	.word	0x00000500
        /*03a8*/ 	.word	0x000000ff
        /*03ac*/ 	.word	0x00022868
        /*03b0*/ 	.short	0x0100
        /*03b2*/ 	.byte	0x08
	.zero		1


	//   ....[10]....
        /*03b4*/ 	.word	0x000005f0
        /*03b8*/ 	.word	0x000000ff
        /*03bc*/ 	.word	0x00022870
        /*03c0*/ 	.short	0x0100
        /*03c2*/ 	.byte	0x06
	.zero		1


	//   ....[11]....
        /*03c4*/ 	.word	0x00000600
        /*03c8*/ 	.word	0x000000ff
        /*03cc*/ 	.word	0x00022880
        /*03d0*/ 	.short	0x0100
        /*03d2*/ 	.byte	0x06
	.zero		1


	//   ....[12]....
        /*03d4*/ 	.word	0x00000610
        /*03d8*/ 	.word	0x000000ff
        /*03dc*/ 	.word	0x00022878
        /*03e0*/ 	.short	0x0100
        /*03e2*/ 	.byte	0x06
	.zero		1


	//   ....[13]....
        /*03e4*/ 	.word	0x00000620
        /*03e8*/ 	.word	0x000000ff
        /*03ec*/ 	.word	0x00022888
        /*03f0*/ 	.short	0x0100
        /*03f2*/ 	.byte	0x06
	.zero		1


	//   ....[14]....
        /*03f4*/ 	.word	0x00000750
        /*03f8*/ 	.word	0x000000ff
        /*03fc*/ 	.word	0x00022890
        /*0400*/ 	.short	0x0100
        /*0402*/ 	.byte	0x08
	.zero		1


	//   ....[15]....
        /*0404*/ 	.word	0x00000760
        /*0408*/ 	.word	0x000000ff
        /*040c*/ 	.word	0x000228a0
        /*0410*/ 	.short	0x0100
        /*0412*/ 	.byte	0x08
	.zero		1


	//   ....[16]....
        /*0414*/ 	.word	0x00000770
        /*0418*/ 	.word	0x000000ff
        /*041c*/ 	.word	0x00022898
        /*0420*/ 	.short	0x0100
        /*0422*/ 	.byte	0x08
	.zero		1


	//   ....[17]....
        /*0424*/ 	.word	0x00000780
        /*0428*/ 	.word	0x000000ff
        /*042c*/ 	.word	0x000228a8
        /*0430*/ 	.short	0x0100
        /*0432*/ 	.byte	0x08
	.zero		1


	//   ....[18]....
        /*0434*/ 	.word	0x000008b0
        /*0438*/ 	.word	0x000000ff
        /*043c*/ 	.word	0x000228b0
        /*0440*/ 	.short	0x0100
        /*0442*/ 	.byte	0x08
	.zero		1


	//   ....[19]....
        /*0444*/ 	.word	0x000008c0
        /*0448*/ 	.word	0x000000ff
        /*044c*/ 	.word	0x000228c0
        /*0450*/ 	.short	0x0100
        /*0452*/ 	.byte	0x08
	.zero		1


	//   ....[20]....
        /*0454*/ 	.word	0x000008d0
        /*0458*/ 	.word	0x000000ff
        /*045c*/ 	.word	0x000228b8
        /*0460*/ 	.short	0x0100
        /*0462*/ 	.byte	0x08
	.zero		1


	//   ....[21]....
        /*0464*/ 	.word	0x000008e0
        /*0468*/ 	.word	0x000000ff
        /*046c*/ 	.word	0x000228c8
        /*0470*/ 	.short	0x0100
        /*0472*/ 	.byte	0x08
	.zero		1


	//   ....[22]....
        /*0474*/ 	.word	0x00001980
        /*0478*/ 	.word	0x000000ff
        /*047c*/ 	.word	0x00022800
        /*0480*/ 	.short	0x010a
        /*0482*/ 	.byte	0x26
	.zero		1


	//   ....[23]....
        /*0484*/ 	.word	0x00001a20
        /*0488*/ 	.word	0x000000ff
        /*048c*/ 	.word	0x00022830
        /*0490*/ 	.short	0x010a
        /*0492*/ 	.byte	0x26
	.zero		1


	//   ....[24]....
        /*0494*/ 	.word	0x00001a60
        /*0498*/ 	.word	0x000000ff
        /*049c*/ 	.word	0x00022830
        /*04a0*/ 	.short	0x010a
        /*04a2*/ 	.byte	0x26
	.zero		1


	//   ....[25]....
        /*04a4*/ 	.word	0x000022f0
        /*04a8*/ 	.word	0x00000014
        /*04ac*/ 	.word	0x00000000
        /*04b0*/ 	.short	0x0101
        /*04b2*/ 	.byte	0x3f
	.zero		1


	//   ....[26]....
        /*04b4*/ 	.word	0x00004500
        /*04b8*/ 	.word	0x000000ff
        /*04bc*/ 	.word	0x00022850
        /*04c0*/ 	.short	0x010a
        /*04c2*/ 	.byte	0x26
	.zero		1


	//   ....[27]....
        /*04c4*/ 	.word	0x00004540
        /*04c8*/ 	.word	0x000000ff
        /*04cc*/ 	.word	0x00022850
        /*04d0*/ 	.short	0x010a
        /*04d2*/ 	.byte	0x26
	.zero		1


	//   ....[28]....
        /*04d4*/ 	.word	0x000048b0
        /*04d8*/ 	.word	0x00000006
        /*04dc*/ 	.word	0x00000000
        /*04e0*/ 	.short	0x0101
        /*04e2*/ 	.byte	0x3f
	.zero		1


	//   ....[29]....
        /*04e4*/ 	.word	0x00004bd0
        /*04e8*/ 	.word	0x000000ff
        /*04ec*/ 	.word	0x00022830
        /*04f0*/ 	.short	0x010a
        /*04f2*/ 	.byte	0x20
	.zero		1


	//   ....[30]....
        /*04f4*/ 	.word	0x00004c10
        /*04f8*/ 	.word	0x000000ff
        /*04fc*/ 	.word	0x00022830
        /*0500*/ 	.short	0x010a
        /*0502*/ 	.byte	0x20
	.zero		1


	//   ....[31]....
        /*0504*/ 	.word	0x000051e0
        /*0508*/ 	.word	0x00000016
        /*050c*/ 	.word	0x00000000
        /*0510*/ 	.short	0x0101
        /*0512*/ 	.byte	0x3f
	.zero		1


	//   ....[32]....
        /*0514*/ 	.word	0x00007d70
        /*0518*/ 	.word	0x000000ff
        /*051c*/ 	.word	0x00022850
        /*0520*/ 	.short	0x010a
        /*0522*/ 	.byte	0x20
	.zero		1


	//   ....[33]....
        /*0524*/ 	.word	0x00007db0
        /*0528*/ 	.word	0x000000ff
        /*052c*/ 	.word	0x00022850
        /*0530*/ 	.short	0x010a
        /*0532*/ 	.byte	0x20
	.zero		1


	//   ....[34]....
        /*0534*/ 	.word	0x00008080
        /*0538*/ 	.word	0x000000b1
        /*053c*/ 	.word	0x00000000
        /*0540*/ 	.short	0x0101
        /*0542*/ 	.byte	0x3f
	.zero		1


	//   ....[35]....
        /*0544*/ 	.word	0x000084c0
        /*0548*/ 	.word	0x000000ff
        /*054c*/ 	.word	0x00022830
        /*0550*/ 	.short	0x010a
        /*0552*/ 	.byte	0x1c
	.zero		1


	//   ....[36]....
        /*0554*/ 	.word	0x00008500
        /*0558*/ 	.word	0x000000ff
        /*055c*/ 	.word	0x00022830
        /*0560*/ 	.short	0x010a
        /*0562*/ 	.byte	0x1c
	.zero		1


	//   ....[37]....
        /*0564*/ 	.word	0x000099f0
        /*0568*/ 	.word	0x00000098
        /*056c*/ 	.word	0x00000000
        /*0570*/ 	.short	0x0101
        /*0572*/ 	.byte	0x3f
	.zero		1


	//   ....[38]....
        /*0574*/ 	.word	0x0000a390
        /*0578*/ 	.word	0x000000ff
        /*057c*/ 	.word	0x00022850
        /*0580*/ 	.short	0x010a
        /*0582*/ 	.byte	0x1c
	.zero		1


	//   ....[39]....
        /*0584*/ 	.word	0x0000a3d0
        /*0588*/ 	.word	0x000000ff
        /*058c*/ 	.word	0x00022850
        /*0590*/ 	.short	0x010a
        /*0592*/ 	.byte	0x1c
	.zero		1


	//   ....[40]....
        /*0594*/ 	.word	0x0000a680
        /*0598*/ 	.word	0x000000c9
        /*059c*/ 	.word	0x00000000
        /*05a0*/ 	.short	0x0101
        /*05a2*/ 	.byte	0x3f
	.zero		1


	//   ....[41]....
        /*05a4*/ 	.word	0x0000a810
        /*05a8*/ 	.word	0x000000ff
        /*05ac*/ 	.word	0x00022830
        /*05b0*/ 	.short	0x010a
        /*05b2*/ 	.byte	0x1f
	.zero		1


	//   ....[42]....
        /*05b4*/ 	.word	0x0000a850
        /*05b8*/ 	.word	0x000000ff
        /*05bc*/ 	.word	0x00022830
        /*05c0*/ 	.short	0x010a
        /*05c2*/ 	.byte	0x1f
	.zero		1


	//   ....[43]....
        /*05c4*/ 	.word	0x0000adc0
        /*05c8*/ 	.word	0x0000000e
        /*05cc*/ 	.word	0x00000000
        /*05d0*/ 	.short	0x0101
        /*05d2*/ 	.byte	0x3f
	.zero		1


	//   ....[44]....
        /*05d4*/ 	.word	0x0000d980
        /*05d8*/ 	.word	0x000000ff
        /*05dc*/ 	.word	0x00022850
        /*05e0*/ 	.short	0x010a
        /*05e2*/ 	.byte	0x1f
	.zero		1


	//   ....[45]....
        /*05e4*/ 	.word	0x0000d9c0
        /*05e8*/ 	.word	0x000000ff
        /*05ec*/ 	.word	0x00022850
        /*05f0*/ 	.short	0x010a
        /*05f2*/ 	.byte	0x1f
	.zero		1


	//   ....[46]....
        /*05f4*/ 	.word	0x0000dc90
        /*05f8*/ 	.word	0x000000b0
        /*05fc*/ 	.word	0x00000000
        /*0600*/ 	.short	0x0101
        /*0602*/ 	.byte	0x3f
	.zero		1


	//   ....[47]....
        /*0604*/ 	.word	0x0000ef40
        /*0608*/ 	.word	0x000000ff
        /*060c*/ 	.word	0x00000000
        /*0610*/ 	.short	0x0101
        /*0612*/ 	.byte	0x04
	.zero		1


	//   ....[48]....
        /*0614*/ 	.word	0x00011cf0
        /*0618*/ 	.word	0x000000ff
        /*061c*/ 	.word	0x00022840
        /*0620*/ 	.short	0x010a
        /*0622*/ 	.byte	0x26
	.zero		1


	//   ....[49]....
        /*0624*/ 	.word	0x000127f0
        /*0628*/ 	.word	0x000000ff
        /*062c*/ 	.word	0x00022800
        /*0630*/ 	.short	0x0107
        /*0632*/ 	.byte	0x26
	.zero		1


	//   ....[50]....
        /*0634*/ 	.word	0x00012830
        /*0638*/ 	.word	0x000000ff
        /*063c*/ 	.word	0x00022800
        /*0640*/ 	.short	0x0101
        /*0642*/ 	.byte	0x26
	.zero		1


	//   ....[51]....
        /*0644*/ 	.word	0x00012840
        /*0648*/ 	.word	0x000000ff
        /*064c*/ 	.word	0x00022820
        /*0650*/ 	.short	0x010a
        /*0652*/ 	.byte	0x26
	.zero		1


	//   ....[52]....
        /*0654*/ 	.word	0x000128a0
        /*0658*/ 	.word	0x000000ff
        /*065c*/ 	.word	0x00022860
        /*0660*/ 	.short	0x010a
        /*0662*/ 	.byte	0x26
	.zero		1


	//   ....[53]....
        /*0664*/ 	.word	0x00013110
        /*0668*/ 	.word	0x000000ff
        /*066c*/ 	.word	0x00022848
        /*0670*/ 	.short	0x010a
        /*0672*/ 	.byte	0x26
	.zero		1


	//   ....[54]....
        /*0674*/ 	.word	0x000132e0
        /*0678*/ 	.word	0x000000ff
        /*067c*/ 	.word	0x00022868
        /*0680*/ 	.short	0x010a
        /*0682*/ 	.byte	0x26
	.zero		1


	//   ....[55]....
        /*0684*/ 	.word	0x00013940
        /*0688*/ 	.word	0x000000ff
        /*068c*/ 	.word	0x00022840
        /*0690*/ 	.short	0x010a
        /*0692*/ 	.byte	0x26
	.zero		1


	//   ....[56]....
        /*0694*/ 	.word	0x00013b20
        /*0698*/ 	.word	0x000000ff
        /*069c*/ 	.word	0x00022860
        /*06a0*/ 	.short	0x010a
        /*06a2*/ 	.byte	0x26
	.zero		1


	//   ....[57]....
        /*06a4*/ 	.word	0x000141a0
        /*06a8*/ 	.word	0x000000ff
        /*06ac*/ 	.word	0x00022848
        /*06b0*/ 	.short	0x010a
        /*06b2*/ 	.byte	0x26
	.zero		1


	//   ....[58]....
        /*06b4*/ 	.word	0x00014380
        /*06b8*/ 	.word	0x000000ff
        /*06bc*/ 	.word	0x00022868
        /*06c0*/ 	.short	0x010a
        /*06c2*/ 	.byte	0x26
	.zero		1


	//   ....[59]....
        /*06c4*/ 	.word	0x00014860
        /*06c8*/ 	.word	0x00000002
        /*06cc*/ 	.word	0x00022820
        /*06d0*/ 	.short	0x010a
        /*06d2*/ 	.byte	0x3f
	.zero		1


	//   ....[60]....
        /*06d4*/ 	.word	0x000149e0
        /*06d8*/ 	.word	0x00000007
        /*06dc*/ 	.word	0x00000000
        /*06e0*/ 	.short	0x010a
        /*06e2*/ 	.byte	0x3f
	.zero		1


	//   ....[61]....
        /*06e4*/ 	.word	0x00014a50
        /*06e8*/ 	.word	0x00000005
        /*06ec*/ 	.word	0x00000000
        /*06f0*/ 	.short	0x010a
        /*06f2*/ 	.byte	0x3f
	.zero		1


	//   ....[62]....
        /*06f4*/ 	.word	0x00014ab0
        /*06f8*/ 	.word	0x00000005
        /*06fc*/ 	.word	0x00000000
        /*0700*/ 	.short	0x010a
        /*0702*/ 	.byte	0x3f
	.zero		1


	//   ....[63]....
        /*0704*/ 	.word	0x00014ae0
        /*0708*/ 	.word	0x00000003
        /*070c*/ 	.word	0x00000000
        /*0710*/ 	.short	0x010a
        /*0712*/ 	.byte	0x3f
	.zero		1


	//   ....[64]....
        /*0714*/ 	.word	0x00014b50
        /*0718*/ 	.word	0x00000000
        /*071c*/ 	.word	0x00022800
        /*0720*/ 	.short	0x010a
        /*0722*/ 	.byte	0x3f
	.zero		1


	//   ....[65]....
        /*0724*/ 	.word	0x00014bb0
        /*0728*/ 	.word	0x00000000
        /*072c*/ 	.word	0x00022830
        /*0730*/ 	.short	0x010a
        /*0732*/ 	.byte	0x3f
	.zero		1


	//   ....[66]....
        /*0734*/ 	.word	0x00014c00
        /*0738*/ 	.word	0x00000006
        /*073c*/ 	.word	0x00022850
        /*0740*/ 	.short	0x010a
        /*0742*/ 	.byte	0x3f
	.zero		1


	//   ....[67]....
        /*0744*/ 	.word	0x00014c60
        /*0748*/ 	.word	0x0000000d
        /*074c*/ 	.word	0x00022830
        /*0750*/ 	.short	0x010a
        /*0752*/ 	.byte	0x3f
	.zero		1


	//   ....[68]....
        /*0754*/ 	.word	0x00014cb0
        /*0758*/ 	.word	0x000000b1
        /*075c*/ 	.word	0x00022850
        /*0760*/ 	.short	0x010a
        /*0762*/ 	.byte	0x3f
	.zero		1


	//   ....[69]....
        /*0764*/ 	.word	0x00014d10
        /*0768*/ 	.word	0x00000009
        /*076c*/ 	.word	0x00022830
        /*0770*/ 	.short	0x010a
        /*0772*/ 	.byte	0x3f
	.zero		1


	//   ....[70]....
        /*0774*/ 	.word	0x00014d60
        /*0778*/ 	.word	0x000000c9
        /*077c*/ 	.word	0x00022850
        /*0780*/ 	.short	0x010a
        /*0782*/ 	.byte	0x3f
	.zero		1


	//   ....[71]....
        /*0784*/ 	.word	0x00014dc0
        /*0788*/ 	.word	0x0000000a
        /*078c*/ 	.word	0x00022830
        /*0790*/ 	.short	0x010a
        /*0792*/ 	.byte	0x3f
	.zero		1


	//   ....[72]....
        /*0794*/ 	.word	0x00014e10
        /*0798*/ 	.word	0x000000b0
        /*079c*/ 	.word	0x00022850
        /*07a0*/ 	.short	0x010a
        /*07a2*/ 	.byte	0x3f
	.zero		1


	//   ....[73]....
        /*07a4*/ 	.word	0x00014f70
        /*07a8*/ 	.word	0x00000003
        /*07ac*/ 	.word	0x00022840
        /*07b0*/ 	.short	0x010a
        /*07b2*/ 	.byte	0x3f
	.zero		1


	//   ....[74]....
        /*07b4*/ 	.word	0x00015920
        /*07b8*/ 	.word	0x00000003
        /*07bc*/ 	.word	0x00022820
        /*07c0*/ 	.short	0x010a
        /*07c2*/ 	.byte	0x3f
	.zero		1


	//   ....[75]....
        /*07c4*/ 	.word	0x00015980
        /*07c8*/ 	.word	0x00000003
        /*07cc*/ 	.word	0x00022860
        /*07d0*/ 	.short	0x010a
        /*07d2*/ 	.byte	0x3f
	.zero		1


	//   ....[76]....
        /*07d4*/ 	.word	0x000159e0
        /*07d8*/ 	.word	0x00000003
        /*07dc*/ 	.word	0x00022848
        /*07e0*/ 	.short	0x010a
        /*07e2*/ 	.byte	0x3f
	.zero		1


	//   ....[77]....
        /*07e4*/ 	.word	0x00015a40
        /*07e8*/ 	.word	0x00000003
        /*07ec*/ 	.word	0x00022868
        /*07f0*/ 	.short	0x010a
        /*07f2*/ 	.byte	0x3f
	.zero		1


	//   ....[78]....
        /*07f4*/ 	.word	0x00015aa0
        /*07f8*/ 	.word	0x00000003
        /*07fc*/ 	.word	0x00022840
        /*0800*/ 	.short	0x010a
        /*0802*/ 	.byte	0x3f
	.zero		1


	//   ....[79]....
        /*0804*/ 	.word	0x00015b00
        /*0808*/ 	.word	0x00000003
        /*080c*/ 	.word	0x00022860
        /*0810*/ 	.short	0x010a
        /*0812*/ 	.byte	0x3f
	.zero		1


	//   ....[80]....
        /*0814*/ 	.word	0x00015b60
        /*0818*/ 	.word	0x00000003
        /*081c*/ 	.word	0x00022848
        /*0820*/ 	.short	0x010a
        /*0822*/ 	.byte	0x3f
	.zero		1


	//   ....[81]....
        /*0824*/ 	.word	0x00015bc0
        /*0828*/ 	.word	0x00000003
        /*082c*/ 	.word	0x00022868
        /*0830*/ 	.short	0x010a
        /*0832*/ 	.byte	0x3f
	.zero		1


	//   ....[82]....
        /*0834*/ 	.word	0x00015c10
        /*0838*/ 	.word	0x00000002
        /*083c*/ 	.word	0x00022820
        /*0840*/ 	.short	0x010a
        /*0842*/ 	.byte	0x3f
	.zero		1


	//   ....[83]....
        /*0844*/ 	.word	0x00015db0
        /*0848*/ 	.word	0x00000007
        /*084c*/ 	.word	0x00000000
        /*0850*/ 	.short	0x010a
        /*0852*/ 	.byte	0x3f
	.zero		1


	//   ....[84]....
        /*0854*/ 	.word	0x00015e00
        /*0858*/ 	.word	0x00000005
        /*085c*/ 	.word	0x00000000
        /*0860*/ 	.short	0x010a
        /*0862*/ 	.byte	0x3f
	.zero		1


	//   ....[85]....
        /*0864*/ 	.word	0x00015e50
        /*0868*/ 	.word	0x00000005
        /*086c*/ 	.word	0x00000000
        /*0870*/ 	.short	0x010a
        /*0872*/ 	.byte	0x3f
	.zero		1


	//----- nvinfo : EIATTR_NUM_MBARRIERS
	.align		4
.L_1303:
        /*0874*/ 	.byte	0x03, 0x38
        /*0876*/ 	.short	0x0016


	//----- nvinfo : EIATTR_EXIT_INSTR_OFFSETS
	.align		4
        /*0878*/ 	.byte	0x04, 0x1c
        /*087a*/ 	.short	(.L_1305 - .L_1304)


	//   ....[0]....
.L_1304:
        /*087c*/ 	.word	0x00014b30


	//----- nvinfo : EIATTR_MAX_THREADS
	.align		4
.L_1305:
        /*0880*/ 	.byte	0x04, 0x05
        /*0882*/ 	.short	(.L_1307 - .L_1306)
.L_1306:
        /*0884*/ 	.word	0x00000180
        /*0888*/ 	.word	0x00000001
        /*088c*/ 	.word	0x00000001


	//----- nvinfo : EIATTR_CRS_STACK_SIZE
	.align		4
.L_1307:
        /*0890*/ 	.byte	0x04, 0x1e
        /*0892*/ 	.short	(.L_1309 - .L_1308)
.L_1308:
        /*0894*/ 	.word	0x00000000


	//----- nvinfo : EIATTR_CBANK_PARAM_SIZE
	.align		4
.L_1309:
        /*0898*/ 	.byte	0x03, 0x19
        /*089a*/ 	.short	0x0a70


	//----- nvinfo : EIATTR_PARAM_CBANK
	.align		4
        /*089c*/ 	.byte	0x04, 0x0a
        /*089e*/ 	.short	(.L_1311 - .L_1310)
	.align		4
.L_1310:
        /*08a0*/ 	.word	index@(.nv.constant0._ZN7cutlass13device_kernelIN5flash11enable_sm90INS1_16FlashAttnFwdSm90INS1_25CollectiveMainloopFwdSm90ILi2EN4cute5tupleIJNS5_1CILi1EEES8_S8_EEENS6_IJNS7_ILi128EEENS7_ILi96EEENS7_ILi64EEEEEELi256ENS_6half_tEfNS_4arch4Sm90ELb0ELb1ELb1ELb0ELb0ELb0ELb0ELb1ELb0ELb1ELb1ELb0EEENS1_21CollectiveEpilogueFwdINS6_IJSA_NS7_ILi256EEESB_EEES9_SE_SG_Li256ELb0ELb1ELb1ELb0EEENS1_19SingleTileSchedulerILb0ELb1ELb1ELi128EEEEEEEEEvNT_6ParamsE)
        /*08a4*/ 	.short	0x0210
        /*08a6*/ 	.short	0x0a70


	//----- nvinfo : EIATTR_SW_WAR
	.align		4
.L_1311:
        /*08a8*/ 	.byte	0x04, 0x36
        /*08aa*/ 	.short	(.L_1313 - .L_1312)
.L_1312:
        /*08ac*/ 	.word	0x00000008
.L_1313:


//--------------------- .nv.info._ZN7cutlass13device_kernelIN5flash11enable_sm90INS1_16FlashAttnFwdSm90INS1_25CollectiveMainloopFwdSm90ILi2EN4cute5tupleIJNS5_1CILi1EEES8_S8_EEENS6_IJNS7_ILi128EEENS7_ILi96EEENS7_ILi64EEEEEELi256ENS_6half_tEfNS_4arch4Sm90ELb0ELb1ELb1ELb0ELb0ELb0ELb1ELb1ELb0ELb1ELb1ELb0EEENS1_21CollectiveEpilogueFwdINS6_IJSA_NS7_ILi256EEESB_EEES9_SE_SG_Li256ELb0ELb1ELb1ELb0EEENS1_19SingleTileSchedulerILb0ELb1ELb1ELi128EEEEEEEEEvNT_6ParamsE --------------------------
	.section	.nv.info._ZN7cutlass13device_kernelIN5flash11enable_sm90INS1_16FlashAttnFwdSm90INS1_25CollectiveMainloopFwdSm90ILi2EN4cute5tupleIJNS5_1CILi1EEES8_S8_EEENS6_IJNS7_ILi128EEENS7_ILi96EEENS7_ILi64EEEEEELi256ENS_6half_tEfNS_4arch4Sm90ELb0ELb1ELb1ELb0ELb0ELb0ELb1ELb1ELb0ELb1ELb1ELb0EEENS1_21CollectiveEpilogueFwdINS6_IJSA_NS7_ILi256EEESB_EEES9_SE_SG_Li256ELb0ELb1ELb1ELb0EEENS1_19SingleTileSchedulerILb0ELb1ELb1ELi128EEEEEEEEEvNT_6ParamsE,"",@"SHT_CUDA_INFO"
	.sectionflags	@""
	.align	4


	//----- nvinfo : EIATTR_CUDA_API_VERSION
	.align		4
        /*0000*/ 	.byte	0x04, 0x37
        /*0002*/ 	.short	(.L_1315 - .L_1314)
.L_1314:
        /*0004*/ 	.word	0x00000082


	//----- nvinfo : EIATTR_KPARAM_INFO
	.align		4
.L_1315:
        /*0008*/ 	.byte	0x04, 0x17
        /*000a*/ 	.short	(.L_1317 - .L_1316)
.L_1316:
        /*000c*/ 	.word	0x00000000
        /*0010*/ 	.short	0x0000
        /*0012*/ 	.short	0x0070
        /*0014*/ 	.byte	0x00, 0xf0, 0x01, 0x2c


	//----- nvinfo : EIATTR_SPARSE_MMA_MASK
	.align		4
.L_1317:
        /*0018*/ 	.byte	0x03, 0x50
        /*001a*/ 	.short	0x0000


	//----- nvinfo : EIATTR_MAXREG_COUNT
	.align		4
        /*001c*/ 	.byte	0x03, 0x1b
        /*001e*/ 	.short	0x00a8


	//----- nvinfo : EIATTR_NUM_BARRIERS
	.align		4
        /*0020*/ 	.byte	0x02, 0x4c
        /*0022*/ 	.byte	0x10
	.zero		1


	//----- nvinfo : EIATTR_EXTERNS
	.align		4
        /*0024*/ 	.byte	0x04, 0x0f
        /*0026*/ 	.short	(.L_1319 - .L_1318)


	//   ....[0]....
	.align		4
.L_1318:
        /*0028*/ 	.word	index@(__assertfail)


	//----- nvinfo : EIATTR_ANNOTATIONS
	.align		4
.L_1319:
        /*002c*/ 	.byte	0x04, 0x55
        /*002e*/ 	.short	(.L_1321 - .L_1320)


	//   ....[0]....
.L_1320:
        /* <DEDUP_REMOVED lines=1238> */


	//----- nvinfo : EIATTR_MERCURY_ISA_VERSION
	.align		4
.L_1321:
        /*4d80*/ 	.byte	0x03, 0x5f
        /*4d82*/ 	.short	0x0101


	//----- nvinfo : EIATTR_INT_WARP_WIDE_INSTR_OFFSETS
	.align		4
        /*4d84*/ 	.byte	0x04, 0x31
        /*4d86*/ 	.short	(.L_1323 - .L_1322)


	//   ....[0]....
.L_1322:
        /*4d88*/ 	.word	0x00000160


	//   ....[1]....
        /*4d8c*/ 	.word	0x000001a0


	//   ....[2]....
        /*4d90*/ 	.word	0x00000210


	//   ....[3]....
        /*4d94*/ 	.word	0x00000280


	//----- nvinfo : EIATTR_COOP_GROUP_MASK_REGIDS
	.align		4
.L_1323:
        /*4d98*/ 	.byte	0x04, 0x29
        /*4d9a*/ 	.short	(.L_1325 - .L_1324)


	//   ....[0]....
.L_1324:
        /*4d9c*/ 	.word	0xffffffff


	//   ....[1]....
        /*4da0*/ 	.word	0xffffffff


	//   ....[2]....
        /*4da4*/ 	.word	0xffffffff


	//   ....[3]....
        /*4da8*/ 	.word	0xffffffff


	//   ....[4]....
        /*4dac*/ 	.word	0xffffffff


	//   ....[5]....
        /*4db0*/ 	.word	0xffffffff


	//   ....[6]....
        /*4db4*/ 	.word	0xffffffff


	//   ....[7]....
        /*4db8*/ 	.word	0xffffffff


	//   ....[8]....
        /*4dbc*/ 	.word	0xffffffff


	//   ....[9]....
        /*4dc0*/ 	.word	0xffffffff


	//   ....[10]....
        /*4dc4*/ 	.word	0xffffffff


	//   ....[11]....
        /*4dc8*/ 	.word	0xffffffff


	//   ....[12]....
        /*4dcc*/ 	.word	0xffffffff


	//   ....[13]....
        /*4dd0*/ 	.word	0xffffffff


	//   ....[14]....
        /*4dd4*/ 	.word	0xffffffff


	//   ....[15]....
        /*4dd8*/ 	.word	0xffffffff


	//   ....[16]....
        /*4ddc*/ 	.word	0xffffffff


	//   ....[17]....
        /*4de0*/ 	.word	0xffffffff


	//   ....[18]....
        /*4de4*/ 	.word	0xffffffff


	//   ....[19]....
        /*4de8*/ 	.word	0xffffffff


	//   ....[20]....
        /*4dec*/ 	.word	0xffffffff


	//   ....[21]....
        /*4df0*/ 	.word	0xffffffff


	//   ....[22]....
        /*4df4*/ 	.word	0xffffffff


	//   ....[23]....
        /*4df8*/ 	.word	0xffffffff


	//   ....[24]....
        /*4dfc*/ 	.word	0xffffffff


	//   ....[25]....
        /*4e00*/ 	.word	0xffffffff


	//   ....[26]....
        /*4e04*/ 	.word	0xffffffff


	//   ....[27]....
        /*4e08*/ 	.word	0xffffffff


	//   ....[28]....
        /*4e0c*/ 	.word	0xffffffff


	//   ....[29]....
        /*4e10*/ 	.word	0xffffffff


	//   ....[30]....
        /*4e14*/ 	.word	0xffffffff


	//   ....[31]....
        /*4e18*/ 	.word	0xffffffff


	//   ....[32]....
        /*4e1c*/ 	.word	0xffffffff


	//   ....[33]....
        /*4e20*/ 	.word	0xffffffff


	//   ....[34]....
        /*4e24*/ 	.word	0xffffffff


	//   ....[35]....
        /*4e28*/ 	.word	0xffffffff


	//   ....[36]....
        /*4e2c*/ 	.word	0xffffffff


	//   ....[37]....
        /*4e30*/ 	.word	0xffffffff


	//   ....[38]....
        /*4e34*/ 	.word	0xffffffff


	//   ....[39]....
        /*4e38*/ 	.word	0xffffffff


	//   ....[40]....
        /*4e3c*/ 	.word	0xffffffff


	//   ....[41]....
        /*4e40*/ 	.word	0xffffffff


	//   ....[42]....
        /*4e44*/ 	.word	0xffffffff


	//   ....[43]....
        /*4e48*/ 	.word	0xffffffff


	//   ....[44]....
        /*4e4c*/ 	.word	0xffffffff


	//   ....[45]....
        /*4e50*/ 	.word	0xffffffff


	//   ....[46]....
        /*4e54*/ 	.word	0xffffffff


	//   ....[47]....
        /*4e58*/ 	.word	0xffffffff


	//   ....[48]....
        /*4e5c*/ 	.word	0xffffffff


	//   ....[49]....
        /*4e60*/ 	.word	0xffffffff


	//   ....[50]....
        /*4e64*/ 	.word	0xffffffff


	//   ....[51]....
        /*4e68*/ 	.word	0xffffffff


	//   ....[52]....
        /*4e6c*/ 	.word	0xffffffff


	//   ....[53]....
        /*4e70*/ 	.word	0xffffffff


	//   ....[54]....
        /*4e74*/ 	.word	0xffffffff


	//   ....[55]....
        /*4e78*/ 	.word	0xffffffff


	//   ....[56]....
        /*4e7c*/ 	.word	0xffffffff


	//   ....[57]....
        /*4e80*/ 	.word	0xffffffff


	//   ....[58]....
        /*4e84*/ 	.word	0xffffffff


	//   ....[59]....
        /*4e88*/ 	.word	0xffffffff


	//   ....[60]....
        /*4e8c*/ 	.word	0xffffffff


	//   ....[61]....
        /*4e90*/ 	.word	0xffffffff


	//   ....[62]....
        /*4e94*/ 	.word	0xffffffff


	//   ....[63]....
        /*4e98*/ 	.word	0xffffffff


	//   ....[64]....
        /*4e9c*/ 	.word	0xffffffff


	//   ....[65]....
        /*4ea0*/ 	.word	0xffffffff


	//   ....[66]....
        /*4ea4*/ 	.word	0xffffffff


	//   ....[67]....
        /*4ea8*/ 	.word	0xffffffff


	//   ....[68]....
        /*4eac*/ 	.word	0xffffffff


	//   ....[69]....
        /*4eb0*/ 	.word	0xffffffff


	//   ....[70]....
        /*4eb4*/ 	.word	0xffffffff


	//   ....[71]....
        /*4eb8*/ 	.word	0x0500000f


	//   ....[72]....
        /*4ebc*/ 	.word	0x0500000f


	//   ....[73]....
        /*4ec0*/ 	.word	0x0500000f


	//   ....[74]....
        /*4ec4*/ 	.word	0x0500000f


	//   ....[75]....
        /*4ec8*/ 	.word	0x0500000f


	//   ....[76]....
        /*4ecc*/ 	.word	0x0500000f


	//   ....[77]....
        /*4ed0*/ 	.word	0x0500000f


	//   ....[78]....
        /*4ed4*/ 	.word	0x0500000f


	//   ....[79]....
        /*4ed8*/ 	.word	0x0500000f


	//   ....[80]....
        /*4edc*/ 	.word	0x0500000f


	//   ....[81]....
        /*4ee0*/ 	.word	0x0500000f


	//   ....[82]....
        /*4ee4*/ 	.word	0x0500000f


	//   ....[83]....
        /*4ee8*/ 	.word	0x0500000f


	//   ....[84]....
        /*4eec*/ 	.word	0x0500000f


	//   ....[85]....
        /*4ef0*/ 	.word	0x0500000f


	//   ....[86]....
        /*4ef4*/ 	.word	0x0500000f


	//   ....[87]....
        /*4ef8*/ 	.word	0x0500000f


	//   ....[88]....
        /*4efc*/ 	.word	0x0500000f


	//   ....[89]....
        /*4f00*/ 	.word	0x0500000f


	//   ....[90]....
        /*4f04*/ 	.word	0x0500000f


	//   ....[91]....
        /*4f08*/ 	.word	0x0500000f


	//   ....[92]....
        /*4f0c*/ 	.word	0x0500000f


	//   ....[93]....
        /*4f10*/ 	.word	0x0500000f


	//   ....[94]....
        /*4f14*/ 	.word	0x0500000f


	//   ....[95]....
        /*4f18*/ 	.word	0x0500000f


	//   ....[96]....
        /*4f1c*/ 	.word	0x0500000f


	//   ....[97]....
        /*4f20*/ 	.word	0x0500000f


	//   ....[98]....
        /*4f24*/ 	.word	0x0500000f


	//   ....[99]....
        /*4f28*/ 	.word	0x0500000f


	//   ....[100]....
        /*4f2c*/ 	.word	0x0500000f


	//   ....[101]....
        /*4f30*/ 	.word	0x0500000f


	//   ....[102]....
        /*4f34*/ 	.word	0x0500000f


	//   ....[103]....
        /*4f38*/ 	.word	0x0500000f


	//   ....[104]....
        /*4f3c*/ 	.word	0x0500000f


	//   ....[105]....
        /*4f40*/ 	.word	0xffffffff


	//   ....[106]....
        /*4f44*/ 	.word	0xffffffff


	//   ....[107]....
        /*4f48*/ 	.word	0xffffffff


	//   ....[108]....
        /*4f4c*/ 	.word	0xffffffff


	//   ....[109]....
        /*4f50*/ 	.word	0xffffffff


	//   ....[110]....
        /*4f54*/ 	.word	0xffffffff


	//----- nvinfo : EIATTR_COOP_GROUP_INSTR_OFFSETS
	.align		4
.L_1325:
        /*4f58*/ 	.byte	0x04, 0x28
        /*4f5a*/ 	.short	(.L_1327 - .L_1326)


	//   ....[0]....
.L_1326:
        /*4f5c*/ 	.word	0x000000a0


	//   ....[1]....
        /*4f60*/ 	.word	0x00000170


	//   ....[2]....
        /*4f64*/ 	.word	0x00000230


	//   ....[3]....
        /*4f68*/ 	.word	0x00000400


	//   ....[4]....
        /*4f6c*/ 	.word	0x00000560


	//   ....[5]....
        /*4f70*/ 	.word	0x00000680


	//   ....[6]....
        /*4f74*/ 	.word	0x000007e0


	//   ....[7]....
        /*4f78*/ 	.word	0x00001ba0


	//   ....[8]....
        /*4f7c*/ 	.word	0x00003b80


	//   ....[9]....
        /*4f80*/ 	.word	0x00004330


	//   ....[10]....
        /*4f84*/ 	.word	0x00005950


	//   ....[11]....
        /*4f88*/ 	.word	0x000059e0


	//   ....[12]....
        /*4f8c*/ 	.word	0x00005d50


	//   ....[13]....
        /*4f90*/ 	.word	0x00005d70


	//   ....[14]....
        /*4f94*/ 	.word	0x0000b600


	//   ....[15]....
        /*4f98*/ 	.word	0x0000b6a0


	//   ....[16]....
        /*4f9c*/ 	.word	0x0000b700


	//   ....[17]....
        /*4fa0*/ 	.word	0x0000b730


	//   ....[18]....
        /*4fa4*/ 	.word	0x00021a10


	//   ....[19]....
        /*4fa8*/ 	.word	0x000220b0


	//   ....[20]....
        /*4fac*/ 	.word	0x00023050


	//   ....[21]....
        /*4fb0*/ 	.word	0x00023110


	//   ....[22]....
        /*4fb4*/ 	.word	0x000232a0


	//   ....[23]....
        /*4fb8*/ 	.word	0x000232c0


	//   ....[24]....
        /*4fbc*/ 	.word	0x0002b740


	//   ....[25]....
        /*4fc0*/ 	.word	0x0002b760


	//   ....[26]....
        /*4fc4*/ 	.word	0x0002b7c0


	//   ....[27]....
        /*4fc8*/ 	.word	0x0002b800


	//   ....[28]....
        /*4fcc*/ 	.word	0x0002cbc0


	//   ....[29]....
        /*4fd0*/ 	.word	0x0002cbf0


	//   ....[30]....
        /*4fd4*/ 	.word	0x0002ce30


	//   ....[31]....
        /*4fd8*/ 	.word	0x0002ce80


	//   ....[32]....
        /*4fdc*/ 	.word	0x0002ceb0


	//   ....[33]....
        /*4fe0*/ 	.word	0x0002cec0


	//   ....[34]....
        /*4fe4*/ 	.word	0x0002dcf0


	//   ....[35]....
        /*4fe8*/ 	.word	0x0002dd00


	//   ....[36]....
        /*4fec*/ 	.word	0x0002eec0


	//   ....[37]....
        /*4ff0*/ 	.word	0x0002fd50


	//   ....[38]....
        /*4ff4*/ 	.word	0x00030610


	//   ....[39]....
        /*4ff8*/ 	.word	0x00030640


	//   ....[40]....
        /*4ffc*/ 	.word	0x00030670


	//   ....[41]....
        /*5000*/ 	.word	0x00030690


	//   ....[42]....
        /*5004*/ 	.word	0x000307d0


	//   ....[43]....
        /*5008*/ 	.word	0x000307f0


	//   ....[44]....
        /*500c*/ 	.word	0x00030890


	//   ....[45]....
        /*5010*/ 	.word	0x000308b0


	//   ....[46]....
        /*5014*/ 	.word	0x00030950


	//   ....[47]....
        /*5018*/ 	.word	0x00030960


	//   ....[48]....
        /*501c*/ 	.word	0x00030a10


	//   ....[49]....
        /*5020*/ 	.word	0x00030a20


	//   ....[50]....
        /*5024*/ 	.word	0x00030ab0


	//   ....[51]....
        /*5028*/ 	.word	0x00030ac0


	//   ....[52]....
        /*502c*/ 	.word	0x00030ad0


	//   ....[53]....
        /*5030*/ 	.word	0x00030ae0


	//   ....[54]....
        /*5034*/ 	.word	0x00031220


	//   ....[55]....
        /*5038*/ 	.word	0x00031240


	//   ....[56]....
        /*503c*/ 	.word	0x00031270


	//   ....[57]....
        /*5040*/ 	.word	0x00031340


	//   ....[58]....
        /*5044*/ 	.word	0x000313e0


	//   ....[59]....
        /*5048*/ 	.word	0x000313f0


	//   ....[60]....
        /*504c*/ 	.word	0x00031490


	//   ....[61]....
        /*5050*/ 	.word	0x000314a0


	//   ....[62]....
        /*5054*/ 	.word	0x00031520


	//   ....[63]....
        /*5058*/ 	.word	0x00031530


	//   ....[64]....
        /*505c*/ 	.word	0x000315c0


	//   ....[65]....
        /*5060*/ 	.word	0x000315d0


	//   ....[66]....
        /*5064*/ 	.word	0x000315e0


	//   ....[67]....
        /*5068*/ 	.word	0x00031670


	//   ....[68]....
        /*506c*/ 	.word	0x00031680


	//   ....[69]....
        /*5070*/ 	.word	0x000316d0


	//   ....[70]....
        /*5074*/ 	.word	0x00033970


	//   ....[71]....
        /*5078*/ 	.word	0x00033eb0


	//   ....[72]....
        /*507c*/ 	.word	0x00034020


	//   ....[73]....
        /*5080*/ 	.word	0x00034090


	//   ....[74]....
        /*5084*/ 	.word	0x00034130


	//   ....[75]....
        /*5088*/ 	.word	0x000341d0


	//   ....[76]....
        /*508c*/ 	.word	0x000342b0


	//   ....[77]....
        /*5090*/ 	.word	0x000343c0


	//   ....[78]....
        /*5094*/ 	.word	0x00034420


	//   ....[79]....
        /*5098*/ 	.word	0x00034530


	//   ....[80]....
        /*509c*/ 	.word	0x000345a0


	//   ....[81]....
        /*50a0*/ 	.word	0x000346b0


	//   ....[82]....
        /*50a4*/ 	.word	0x00034710


	//   ....[83]....
        /*50a8*/ 	.word	0x00034830


	//   ....[84]....
        /*50ac*/ 	.word	0x00034890


	//   ....[85]....
        /*50b0*/ 	.word	0x00034980


	//   ....[86]....
        /*50b4*/ 	.word	0x000349f0


	//   ....[87]....
        /*50b8*/ 	.word	0x00034aa0


	//   ....[88]....
        /*50bc*/ 	.word	0x00034b90


	//   ....[89]....
        /*50c0*/ 	.word	0x00034c40


	//   ....[90]....
        /*50c4*/ 	.word	0x00034ee0


	//   ....[91]....
        /*50c8*/ 	.word	0x00034f60


	//   ....[92]....
        /*50cc*/ 	.word	0x00035090


	//   ....[93]....
        /*50d0*/ 	.word	0x000350e0


	//   ....[94]....
        /*50d4*/ 	.word	0x00035200


	//   ....[95]....
        /*50d8*/ 	.word	0x00035250


	//   ....[96]....
        /*50dc*/ 	.word	0x00035370


	//   ....[97]....
        /*50e0*/ 	.word	0x000353c0


	//   ....[98]....
        /*50e4*/ 	.word	0x00035550


	//   ....[99]....
        /*50e8*/ 	.word	0x000355a0


	//   ....[100]....
        /*50ec*/ 	.word	0x00035630


	//   ....[101]....
        /*50f0*/ 	.word	0x00035680


	//   ....[102]....
        /*50f4*/ 	.word	0x000357a0


	//   ....[103]....
        /*50f8*/ 	.word	0x00035870


	//   ....[104]....
        /*50fc*/ 	.word	0x00035c80


	//   ....[105]....
        /*5100*/ 	.word	0x000381b0


	//   ....[106]....
        /*5104*/ 	.word	0x000389a0


	//   ....[107]....
        /*5108*/ 	.word	0x00039c70


	//   ....[108]....
        /*510c*/ 	.word	0x00039cc0


	//   ....[109]....
        /*5110*/ 	.word	0x00039d20


	//   ....[110]....
        /*5114*/ 	.word	0x00039d40


	//----- nvinfo : EIATTR_REG_RECONFIG
	.align		4
.L_1327:
        /*5118*/ 	.byte	0x01, 0x54
	.zero		2


	//----- nvinfo : EIATTR_SYSCALL_OFFSETS
	.align		4
        /*511c*/ 	.byte	0x04, 0x46
        /*511e*/ 	.short	(.L_1329 - .L_1328)


	//   ....[0]....
.L_1328:
        /*5120*/ 	.word	0x00001ee0


	//   ....[1]....
        /*5124*/ 	.word	0x0002f9e0


	//   ....[2]....
        /*5128*/ 	.word	0x0002fb20


	//   ....[3]....
        /*512c*/ 	.word	0x0002fc10


	//   ....[4]....
        /*5130*/ 	.word	0x000302b0


	//   ....[5]....
        /*5134*/ 	.word	0x00030e00


	//----- nvinfo : EIATTR_MBARRIER_INSTR_OFFSETS
	.align		4
.L_1329:
        /*5138*/ 	.byte	0x04, 0x39
        /*513a*/ 	.short	(.L_1331 - .L_1330)


	//   ....[0]....
.L_1330:
        /*513c*/ 	.word	0x000002a0
        /*5140*/ 	.word	0x000000ff
        /*5144*/ 	.word	0x00032400
        /*5148*/ 	.short	0x0100
        /*514a*/ 	.byte	0x08
	.zero		1


	//   ....[1]....
        /*514c*/ 	.word	0x000002b0
        /*5150*/ 	.word	0x000000ff
        /*5154*/ 	.word	0x00032410
        /*5158*/ 	.short	0x0100
        /*515a*/ 	.byte	0x08
	.zero		1


	//   ....[2]....
        /*515c*/ 	.word	0x000002c0
        /*5160*/ 	.word	0x000000ff
        /*5164*/ 	.word	0x00032420
        /*5168*/ 	.short	0x0100
        /*516a*/ 	.byte	0x08
	.zero		1


	//   ....[3]....
        /*516c*/ 	.word	0x000003b0
        /*5170*/ 	.word	0x000000ff
        /*5174*/ 	.word	0x00032430
        /*5178*/ 	.short	0x0100
        /*517a*/ 	.byte	0x08
	.zero		1


	//   ....[4]....
        /*517c*/ 	.word	0x000003c0
        /*5180*/ 	.word	0x000000ff
        /*5184*/ 	.word	0x00032440
        /*5188*/ 	.short	0x0100
        /*518a*/ 	.byte	0x08
	.zero		1


	//   ....[5]....
        /*518c*/ 	.word	0x000003d0
        /*5190*/ 	.word	0x000000ff
        /*5194*/ 	.word	0x00032438
        /*5198*/ 	.short	0x0100
        /*519a*/ 	.byte	0x08
	.zero		1


	//   ....[6]....
        /*519c*/ 	.word	0x000003e0
        /*51a0*/ 	.word	0x000000ff
        /*51a4*/ 	.word	0x00032448
        /*51a8*/ 	.short	0x0100
        /*51aa*/ 	.byte	0x08
	.zero		1


	//   ....[7]....
        /*51ac*/ 	.word	0x00000510
        /*51b0*/ 	.word	0x000000ff
        /*51b4*/ 	.word	0x00032450
        /*51b8*/ 	.short	0x0100
        /*51ba*/ 	.byte	0x08
	.zero		1


	//   ....[8]....
        /*51bc*/ 	.word	0x00000520
        /*51c0*/ 	.word	0x000000ff
        /*51c4*/ 	.word	0x00032460
        /*51c8*/ 	.short	0x0100
        /*51ca*/ 	.byte	0x08
	.zero		1


	//   ....[9]....
        /*51cc*/ 	.word	0x00000530
        /*51d0*/ 	.word	0x000000ff
        /*51d4*/ 	.word	0x00032458
        /*51d8*/ 	.short	0x0100
        /*51da*/ 	.byte	0x08
	.zero		1


	//   ....[10]....
        /*51dc*/ 	.word	0x00000540
        /*51e0*/ 	.word	0x000000ff
        /*51e4*/ 	.word	0x00032468
        /*51e8*/ 	.short	0x0100
        /*51ea*/ 	.byte	0x08
	.zero		1


	//   ....[11]....
        /*51ec*/ 	.word	0x00000630
        /*51f0*/ 	.word	0x000000ff
        /*51f4*/ 	.word	0x00032470
        /*51f8*/ 	.short	0x0100
        /*51fa*/ 	.byte	0x06
	.zero		1


	//   ....[12]....
        /*51fc*/ 	.word	0x00000640
        /*5200*/ 	.word	0x000000ff
        /*5204*/ 	.word	0x00032480
        /*5208*/ 	.short	0x0100
        /*520a*/ 	.byte	0x06
	.zero		1


	//   ....[13]....
        /*520c*/ 	.word	0x00000650
        /*5210*/ 	.word	0x000000ff
        /*5214*/ 	.word	0x00032478
        /*5218*/ 	.short	0x0100
        /*521a*/ 	.byte	0x06
	.zero		1


	//   ....[14]....
        /*521c*/ 	.word	0x00000660
        /*5220*/ 	.word	0x000000ff
        /*5224*/ 	.word	0x00032488
        /*5228*/ 	.short	0x0100
        /*522a*/ 	.byte	0x06
	.zero		1


	//   ....[15]....
        /*522c*/ 	.word	0x00000790
        /*5230*/ 	.word	0x000000ff
        /*5234*/ 	.word	0x00032490
        /*5238*/ 	.short	0x0100
        /*523a*/ 	.byte	0x08
	.zero		1


	//   ....[16]....
        /*523c*/ 	.word	0x000007a0
        /*5240*/ 	.word	0x000000ff
        /*5244*/ 	.word	0x000324a0
        /*5248*/ 	.short	0x0100
        /*524a*/ 	.byte	0x08
	.zero		1


	//   ....[17]....
        /*524c*/ 	.word	0x000007b0
        /*5250*/ 	.word	0x000000ff
        /*5254*/ 	.word	0x00032498
        /*5258*/ 	.short	0x0100
        /*525a*/ 	.byte	0x08
	.zero		1


	//   ....[18]....
        /*525c*/ 	.word	0x000007c0
        /*5260*/ 	.word	0x000000ff
        /*5264*/ 	.word	0x000324a8
        /*5268*/ 	.short	0x0100
        /*526a*/ 	.byte	0x08
	.zero		1


	//   ....[19]....
        /*526c*/ 	.word	0x000008f0
        /*5270*/ 	.word	0x000000ff
        /*5274*/ 	.word	0x000324b0
        /*5278*/ 	.short	0x0100
        /*527a*/ 	.byte	0x08
	.zero		1


	//   ....[20]....
        /*527c*/ 	.word	0x00000900
        /*5280*/ 	.word	0x000000ff
        /*5284*/ 	.word	0x000324c0
        /*5288*/ 	.short	0x0100
        /*528a*/ 	.byte	0x08
	.zero		1


	//   ....[21]....
        /*528c*/ 	.word	0x00000910
        /*5290*/ 	.word	0x000000ff
        /*5294*/ 	.word	0x000324b8
        /*5298*/ 	.short	0x0100
        /*529a*/ 	.byte	0x08
	.zero		1


	//   ....[22]....
        /*529c*/ 	.word	0x00000920
        /*52a0*/ 	.word	0x000000ff
        /*52a4*/ 	.word	0x000324c8
        /*52a8*/ 	.short	0x0100
        /*52aa*/ 	.byte	0x08
	.zero		1


	//   ....[23]....
        /*52ac*/ 	.word	0x000021f0
        /*52b0*/ 	.word	0x00000048
        /*52b4*/ 	.word	0x00032400
        /*52b8*/ 	.short	0x010a
        /*52ba*/ 	.byte	0x3f
	.zero		1


	//   ....[24]....
        /*52bc*/ 	.word	0x000025d0
        /*52c0*/ 	.word	0x0000000a
        /*52c4*/ 	.word	0x00000000
        /*52c8*/ 	.short	0x010a
        /*52ca*/ 	.byte	0x3f
	.zero		1


	//   ....[25]....
        /*52cc*/ 	.word	0x00002630
        /*52d0*/ 	.word	0x0000000a
        /*52d4*/ 	.word	0x00000000
        /*52d8*/ 	.short	0x010a
        /*52da*/ 	.byte	0x3f
	.zero		1


	//   ....[26]....
        /*52dc*/ 	.word	0x000029e0
        /*52e0*/ 	.word	0x00000048
        /*52e4*/ 	.word	0x00032410
        /*52e8*/ 	.short	0x010a
        /*52ea*/ 	.byte	0x3f
	.zero		1


	//   ....[27]....
        /*52ec*/ 	.word	0x00002ae0
        /*52f0*/ 	.word	0x0000000a
        /*52f4*/ 	.word	0x00000000
        /*52f8*/ 	.short	0x010a
        /*52fa*/ 	.byte	0x3f
	.zero		1


	//   ....[28]....
        /*52fc*/ 	.word	0x00002b40
        /*5300*/ 	.word	0x0000000a
        /*5304*/ 	.word	0x00000000
        /*5308*/ 	.short	0x010a
        /*530a*/ 	.byte	0x3f
	.zero		1


	//   ....[29]....
        /*530c*/ 	.word	0x00003840
        /*5310*/ 	.word	0x00000007
        /*5314*/ 	.word	0x00000000
        /*5318*/ 	.short	0x0101
        /*531a*/ 	.byte	0x3f
	.zero		1


	//   ....[30]....
        /*531c*/ 	.word	0x00008f80
        /*5320*/ 	.word	0x00000019
        /*5324*/ 	.word	0x00000000
        /*5328*/ 	.short	0x0101
        /*532a*/ 	.byte	0x3f
	.zero		1


	//   ....[31]....
        /*532c*/ 	.word	0x000096a0
        /*5330*/ 	.word	0x00000005
        /*5334*/ 	.word	0x00000000
        /*5338*/ 	.short	0x010a
        /*533a*/ 	.byte	0x3f
	.zero		1


	//   ....[32]....
        /*533c*/ 	.word	0x00009750
        /*5340*/ 	.word	0x00000000
        /*5344*/ 	.word	0x00000000
        /*5348*/ 	.short	0x010a
        /*534a*/ 	.byte	0x3f
	.zero		1


	//   ....[33]....
        /*534c*/ 	.word	0x00009b80
        /*5350*/ 	.word	0x00000000
        /*5354*/ 	.word	0x00000000
        /*5358*/ 	.short	0x010a
        /*535a*/ 	.byte	0x3f
	.zero		1


	//   ....[34]....
        /*535c*/ 	.word	0x00009c30
        /*5360*/ 	.word	0x00000004
        /*5364*/ 	.word	0x00000000
        /*5368*/ 	.short	0x010a
        /*536a*/ 	.byte	0x3f
	.zero		1


	//   ....[35]....
        /*536c*/ 	.word	0x0000a940
        /*5370*/ 	.word	0x00000000
        /*5374*/ 	.word	0x00000000
        /*5378*/ 	.short	0x0101
        /*537a*/ 	.byte	0x3f
	.zero		1


	//   ....[36]....
        /*537c*/ 	.word	0x00020140
        /*5380*/ 	.word	0x00000000
        /*5384*/ 	.word	0x00000000
        /*5388*/ 	.short	0x0101
        /*538a*/ 	.byte	0x3f
	.zero		1


	//   ....[37]....
        /*538c*/ 	.word	0x00020350
        /*5390*/ 	.word	0x00000003
        /*5394*/ 	.word	0x00000000
        /*5398*/ 	.short	0x010a
        /*539a*/ 	.byte	0x3f
	.zero		1


	//   ....[38]....
        /*539c*/ 	.word	0x00020450
        /*53a0*/ 	.word	0x00000000
        /*53a4*/ 	.word	0x00000000
        /*53a8*/ 	.short	0x010a
        /*53aa*/ 	.byte	0x3f
	.zero		1


	//   ....[39]....
        /*53ac*/ 	.word	0x00020880
        /*53b0*/ 	.word	0x00000000
        /*53b4*/ 	.word	0x00000000
        /*53b8*/ 	.short	0x010a
        /*53ba*/ 	.byte	0x3f
	.zero		1


	//   ....[40]....
        /*53bc*/ 	.word	0x00020930
        /*53c0*/ 	.word	0x00000002
        /*53c4*/ 	.word	0x00000000
        /*53c8*/ 	.short	0x010a
        /*53ca*/ 	.byte	0x3f
	.zero		1


	//   ....[41]....
        /*53cc*/ 	.word	0x00021600
        /*53d0*/ 	.word	0x00000000
        /*53d4*/ 	.word	0x00000000
        /*53d8*/ 	.short	0x0101
        /*53da*/ 	.byte	0x3f
	.zero		1


	//   ....[42]....
        /*53dc*/ 	.word	0x0002b2d0
        /*53e0*/ 	.word	0x00000000
        /*53e4*/ 	.word	0x00000000
        /*53e8*/ 	.short	0x0101
        /*53ea*/ 	.byte	0x3f
	.zero		1


	//   ....[43]....
        /*53ec*/ 	.word	0x0002c7a0
        /*53f0*/ 	.word	0x000000ff
        /*53f4*/ 	.word	0x00000000
        /*53f8*/ 	.short	0x0101
        /*53fa*/ 	.byte	0x04
	.zero		1


	//   ....[44]....
        /*53fc*/ 	.word	0x0002ff80
        /*5400*/ 	.word	0x000000ff
        /*5404*/ 	.word	0x00032440
        /*5408*/ 	.short	0x010a
        /*540a*/ 	.byte	0x26
	.zero		1


	//   ....[45]....
        /*540c*/ 	.word	0x00030c10
        /*5410*/ 	.word	0x000000ff
        /*5414*/ 	.word	0x00032400
        /*5418*/ 	.short	0x0107
        /*541a*/ 	.byte	0x26
	.zero		1


	//   ....[46]....
        /*541c*/ 	.word	0x00030c90
        /*5420*/ 	.word	0x000000ff
        /*5424*/ 	.word	0x00032400
        /*5428*/ 	.short	0x0101
        /*542a*/ 	.byte	0x26
	.zero		1


	//   ....[47]....
        /*542c*/ 	.word	0x00031880
        /*5430*/ 	.word	0x000000ff
        /*5434*/ 	.word	0x00032410
        /*5438*/ 	.short	0x0107
        /*543a*/ 	.byte	0x26
	.zero		1


	//   ....[48]....
        /*543c*/ 	.word	0x000318e0
        /*5440*/ 	.word	0x000000ff
        /*5444*/ 	.word	0x00032410
        /*5448*/ 	.short	0x0101
        /*544a*/ 	.byte	0x26
	.zero		1


	//   ....[49]....
        /*544c*/ 	.word	0x000318f0
        /*5450*/ 	.word	0x000000ff
        /*5454*/ 	.word	0x00032420
        /*5458*/ 	.short	0x010a
        /*545a*/ 	.byte	0x26
	.zero		1


	//   ....[50]....
        /*545c*/ 	.word	0x00031950
        /*5460*/ 	.word	0x000000ff
        /*5464*/ 	.word	0x00032460
        /*5468*/ 	.short	0x010a
        /*546a*/ 	.byte	0x26
	.zero		1


	//   ....[51]....
        /*546c*/ 	.word	0x000321d0
        /*5470*/ 	.word	0x000000ff
        /*5474*/ 	.word	0x00032448
        /*5478*/ 	.short	0x010a
        /*547a*/ 	.byte	0x26
	.zero		1


	//   ....[52]....
        /*547c*/ 	.word	0x000323a0
        /*5480*/ 	.word	0x000000ff
        /*5484*/ 	.word	0x00032468
        /*5488*/ 	.short	0x010a
        /*548a*/ 	.byte	0x26
	.zero		1


	//   ....[53]....
        /*548c*/ 	.word	0x000329f0
        /*5490*/ 	.word	0x000000ff
        /*5494*/ 	.word	0x00032440
        /*5498*/ 	.short	0x010a
        /*549a*/ 	.byte	0x26
	.zero		1


	//   ....[54]....
        /*549c*/ 	.word	0x00032bd0
        /*54a0*/ 	.word	0x000000ff
        /*54a4*/ 	.word	0x00032460
        /*54a8*/ 	.short	0x010a
        /*54aa*/ 	.byte	0x26
	.zero		1


	//   ....[55]....
        /*54ac*/ 	.word	0x00033250
        /*54b0*/ 	.word	0x000000ff
        /*54b4*/ 	.word	0x00032448
        /*54b8*/ 	.short	0x010a
        /*54ba*/ 	.byte	0x26
	.zero		1


	//   ....[56]....
        /*54bc*/ 	.word	0x00033430
        /*54c0*/ 	.word	0x000000ff
        /*54c4*/ 	.word	0x00032468
        /*54c8*/ 	.short	0x010a
        /*54ca*/ 	.byte	0x26
	.zero		1


	//   ....[57]....
        /*54cc*/ 	.word	0x00033900
        /*54d0*/ 	.word	0x00000002
        /*54d4*/ 	.word	0x00032420
        /*54d8*/ 	.short	0x010a
        /*54da*/ 	.byte	0x3f
	.zero		1


	//   ....[58]....
        /*54dc*/ 	.word	0x00033a80
        /*54e0*/ 	.word	0x00000008
        /*54e4*/ 	.word	0x00000000
        /*54e8*/ 	.short	0x010a
        /*54ea*/ 	.byte	0x3f
	.zero		1


	//   ....[59]....
        /*54ec*/ 	.word	0x00033af0
        /*54f0*/ 	.word	0x00000003
        /*54f4*/ 	.word	0x00000000
        /*54f8*/ 	.short	0x010a
        /*54fa*/ 	.byte	0x3f
	.zero		1


	//   ....[60]....
        /*54fc*/ 	.word	0x00033b50
        /*5500*/ 	.word	0x00000006
        /*5504*/ 	.word	0x00000000
        /*5508*/ 	.short	0x010a
        /*550a*/ 	.byte	0x3f
	.zero		1


	//   ....[61]....
        /*550c*/ 	.word	0x00033b80
        /*5510*/ 	.word	0x00000003
        /*5514*/ 	.word	0x00000000
        /*5518*/ 	.short	0x010a
        /*551a*/ 	.byte	0x3f
	.zero		1


	//   ....[62]....
        /*551c*/ 	.word	0x00033be0
        /*5520*/ 	.word	0x00000048
        /*5524*/ 	.word	0x00032400
        /*5528*/ 	.short	0x010a
        /*552a*/ 	.byte	0x3f
	.zero		1


	//   ....[63]....
        /*552c*/ 	.word	0x00033c30
        /*5530*/ 	.word	0x0000000a
        /*5534*/ 	.word	0x00000000
        /*5538*/ 	.short	0x010a
        /*553a*/ 	.byte	0x3f
	.zero		1


	//   ....[64]....
        /*553c*/ 	.word	0x00033c80
        /*5540*/ 	.word	0x00000048
        /*5544*/ 	.word	0x00032410
        /*5548*/ 	.short	0x010a
        /*554a*/ 	.byte	0x3f
	.zero		1


	//   ....[65]....
        /*554c*/ 	.word	0x00033cd0
        /*5550*/ 	.word	0x0000000a
        /*5554*/ 	.word	0x00000000
        /*5558*/ 	.short	0x010a
        /*555a*/ 	.byte	0x3f
	.zero		1


	//   ....[66]....
        /*555c*/ 	.word	0x00033d20
        /*5560*/ 	.word	0x00000000
        /*5564*/ 	.word	0x00000000
        /*5568*/ 	.short	0x010a
        /*556a*/ 	.byte	0x3f
	.zero		1


	//   ....[67]....
        /*556c*/ 	.word	0x00033d70
        /*5570*/ 	.word	0x00000004
        /*5574*/ 	.word	0x00000000
        /*5578*/ 	.short	0x010a
        /*557a*/ 	.byte	0x3f
	.zero		1


	//   ....[68]....
        /*557c*/ 	.word	0x00033dc0
        /*5580*/ 	.word	0x00000000
        /*5584*/ 	.word	0x00000000
        /*5588*/ 	.short	0x010a
        /*558a*/ 	.byte	0x3f
	.zero		1


	//   ....[69]....
        /*558c*/ 	.word	0x00033e10
        /*5590*/ 	.word	0x00000002
        /*5594*/ 	.word	0x00000000
        /*5598*/ 	.short	0x010a
        /*559a*/ 	.byte	0x3f
	.zero		1


	//   ....[70]....
        /*559c*/ 	.word	0x00033f70
        /*55a0*/ 	.word	0x00000003
        /*55a4*/ 	.word	0x00032440
        /*55a8*/ 	.short	0x010a
        /*55aa*/ 	.byte	0x3f
	.zero		1


	//   ....[71]....
        /*55ac*/ 	.word	0x000358b0
        /*55b0*/ 	.word	0x00000003
        /*55b4*/ 	.word	0x00032420
        /*55b8*/ 	.short	0x010a
        /*55ba*/ 	.byte	0x3f
	.zero		1


	//   ....[72]....
        /*55bc*/ 	.word	0x00035910
        /*55c0*/ 	.word	0x00000003
        /*55c4*/ 	.word	0x00032460
        /*55c8*/ 	.short	0x010a
        /*55ca*/ 	.byte	0x3f
	.zero		1


	//   ....[73]....
        /*55cc*/ 	.word	0x00035970
        /*55d0*/ 	.word	0x00000003
        /*55d4*/ 	.word	0x00032448
        /*55d8*/ 	.short	0x010a
        /*55da*/ 	.byte	0x3f
	.zero		1


	//   ....[74]....
        /*55dc*/ 	.word	0x000359d0
        /*55e0*/ 	.word	0x00000003
        /*55e4*/ 	.word	0x00032468
        /*55e8*/ 	.short	0x010a
        /*55ea*/ 	.byte	0x3f
	.zero		1


	//   ....[75]....
        /*55ec*/ 	.word	0x00035a30
        /*55f0*/ 	.word	0x00000003
        /*55f4*/ 	.word	0x00032440
        /*55f8*/ 	.short	0x010a
        /*55fa*/ 	.byte	0x3f
	.zero		1


	//   ....[76]....
        /*55fc*/ 	.word	0x00035a90
        /*5600*/ 	.word	0x00000003
        /*5604*/ 	.word	0x00032460
        /*5608*/ 	.short	0x010a
        /*560a*/ 	.byte	0x3f
	.zero		1


	//   ....[77]....
        /*560c*/ 	.word	0x00035af0
        /*5610*/ 	.word	0x00000003
        /*5614*/ 	.word	0x00032448
        /*5618*/ 	.short	0x010a
        /*561a*/ 	.byte	0x3f
	.zero		1


	//   ....[78]....
        /*561c*/ 	.word	0x00035b50
        /*5620*/ 	.word	0x00000003
        /*5624*/ 	.word	0x00032468
        /*5628*/ 	.short	0x010a
        /*562a*/ 	.byte	0x3f
	.zero		1


	//   ....[79]....
        /*562c*/ 	.word	0x00035ba0
        /*5630*/ 	.word	0x00000002
        /*5634*/ 	.word	0x00032420
        /*5638*/ 	.short	0x010a
        /*563a*/ 	.byte	0x3f
	.zero		1


	//   ....[80]....
        /*563c*/ 	.word	0x00035d40
        /*5640*/ 	.word	0x00000008
        /*5644*/ 	.word	0x00000000
        /*5648*/ 	.short	0x010a
        /*564a*/ 	.byte	0x3f
	.zero		1


	//   ....[81]....
        /*564c*/ 	.word	0x00035d90
        /*5650*/ 	.word	0x00000003
        /*5654*/ 	.word	0x00000000
        /*5658*/ 	.short	0x010a
        /*565a*/ 	.byte	0x3f
	.zero		1


	//   ....[82]....
        /*565c*/ 	.word	0x00035de0
        /*5660*/ 	.word	0x00000006
        /*5664*/ 	.word	0x00000000
        /*5668*/ 	.short	0x010a
        /*566a*/ 	.byte	0x3f
	.zero		1


	//   ....[83]....
        /*566c*/ 	.word	0x000361a0
        /*5670*/ 	.word	0x00000000
        /*5674*/ 	.word	0x00000000
        /*5678*/ 	.short	0x010a
        /*567a*/ 	.byte	0x3f
	.zero		1


	//   ....[84]....
        /*567c*/ 	.word	0x000362e0
        /*5680*/ 	.word	0x0000000a
        /*5684*/ 	.word	0x00000000
        /*5688*/ 	.short	0x010a
        /*568a*/ 	.byte	0x3f
	.zero		1


	//   ....[85]....
        /*568c*/ 	.word	0x00036940
        /*5690*/ 	.word	0x00000000
        /*5694*/ 	.word	0x00000000
        /*5698*/ 	.short	0x010a
        /*569a*/ 	.byte	0x3f
	.zero		1


	//   ....[86]....
        /*569c*/ 	.word	0x00036a80
        /*56a0*/ 	.word	0x0000000a
        /*56a4*/ 	.word	0x00000000
        /*56a8*/ 	.short	0x010a
        /*56aa*/ 	.byte	0x3f
	.zero		1


	//   ....[87]....
        /*56ac*/ 	.word	0x00037bd0
        /*56b0*/ 	.word	0x00000006
        /*56b4*/ 	.word	0x00000000
        /*56b8*/ 	.short	0x0101
        /*56ba*/ 	.byte	0x3f
	.zero		1


	//   ....[88]....
        /*56bc*/ 	.word	0x000519e0
        /*56c0*/ 	.word	0x00000000
        /*56c4*/ 	.word	0x00000000
        /*56c8*/ 	.short	0x0101
        /*56ca*/ 	.byte	0x3f
	.zero		1


	//   ....[89]....
        /*56cc*/ 	.word	0x00051a10
        /*56d0*/ 	.word	0x0000000a
        /*56d4*/ 	.word	0x00000000
        /*56d8*/ 	.short	0x010a
        /*56da*/ 	.byte	0x3f
	.zero		1


	//   ....[90]....
        /*56dc*/ 	.word	0x00051a60
        /*56e0*/ 	.word	0x0000000a
        /*56e4*/ 	.word	0x00000000
        /*56e8*/ 	.short	0x010a
        /*56ea*/ 	.byte	0x3f
	.zero		1


	//----- nvinfo : EIATTR_NUM_MBARRIERS
	.align		4
.L_1331:
        /*56ec*/ 	.byte	0x03, 0x38
        /*56ee*/ 	.short	0x0017


	//----- nvinfo : EIATTR_EXIT_INSTR_OFFSETS
	.align		4
        /*56f0*/ 	.byte	0x04, 0x1c
        /*56f2*/ 	.short	(.L_1333 - .L_1332)


	//   ....[0]....
.L_1332:
        /*56f4*/ 	.word	0x00033bd0


	//----- nvinfo : EIATTR_MAX_THREADS
	.align		4
.L_1333:
        /*56f8*/ 	.byte	0x04, 0x05
        /*56fa*/ 	.short	(.L_1335 - .L_1334)
.L_1334:
        /*56fc*/ 	.word	0x00000180
        /*5700*/ 	.word	0x00000001
        /*5704*/ 	.word	0x00000001


	//----- nvinfo : EIATTR_CRS_STACK_SIZE
	.align		4
.L_1335:
        /*5708*/ 	.byte	0x04, 0x1e
        /*570a*/ 	.short	(.L_1337 - .L_1336)
.L_1336:
        /*570c*/ 	.word	0x00000000


	//----- nvinfo : EIATTR_CBANK_PARAM_SIZE
	.align		4
.L_1337:
        /*5710*/ 	.byte	0x03, 0x19
        /*5712*/ 	.short	0x0b70


	//----- nvinfo : EIATTR_PARAM_CBANK
	.align		4
        /*5714*/ 	.byte	0x04, 0x0a
        /*5716*/ 	.short	(.L_1339 - .L_1338)
	.align		4
.L_1338:
        /*5718*/ 	.word	index@(.nv.constant0._ZN7cutlass13device_kernelIN5flash11enable_sm90INS1_16FlashAttnFwdSm90INS1_25CollectiveMainloopFwdSm90ILi2EN4cute5tupleIJNS5_1CILi1EEES8_S8_EEENS6_IJNS7_ILi128EEENS7_ILi96EEENS7_ILi64EEEEEELi256ENS_6half_tEfNS_4arch4Sm90ELb0ELb1ELb1ELb0ELb0ELb0ELb1ELb1ELb0ELb1ELb1ELb0EEENS1_21CollectiveEpilogueFwdINS6_IJSA_NS7_ILi256EEESB_EEES9_SE_SG_Li256ELb0ELb1ELb1ELb0EEENS1_19SingleTileSchedulerILb0ELb1ELb1ELi128EEEEEEEEEvNT_6ParamsE)
        /*571c*/ 	.short	0x0210
        /*571e*/ 	.short	0x0b70


	//----- nvinfo : EIATTR_SW_WAR
	.align		4
.L_1339:
        /*5720*/ 	.byte	0x04, 0x36
        /*5722*/ 	.short	(.L_1341 - .L_1340)
.L_1340:
        /*5724*/ 	.word	0x00000008
.L_1341:


//--------------------- .nv.info._ZN7cutlass13device_kernelIN5flash11enable_sm90INS1_16FlashAttnFwdSm90INS1_25CollectiveMainloopFwdSm90ILi2EN4cute5tupleIJNS5_1CILi1EEES8_S8_EEENS6_IJNS7_ILi128EEENS7_ILi96EEENS7_ILi64EEEEEELi256ENS_6half_tEfNS_4arch4Sm90ELb0ELb1ELb1ELb1ELb0ELb0ELb0ELb1ELb0ELb1ELb1ELb0EEENS1_21CollectiveEpilogueFwdINS6_IJSA_NS7_ILi256EEESB_EEES9_SE_SG_Li256ELb1ELb1ELb1ELb0EEENS1_36VarlenDynamicPersistentTileSchedulerILi128ELi96ELi256ELi128ELb1ELb1ELb1ELb1ELb0ELb1EEEEEEEEEvNT_6ParamsE --------------------------
	.section	.nv.info._ZN7cutlass13device_kernelIN5flash11enable_sm90INS1_16FlashAttnFwdSm90INS1_25CollectiveMainloopFwdSm90ILi2EN4cute5tupleIJNS5_1CILi1EEES8_S8_EEENS6_IJNS7_ILi128EEENS7_ILi96EEENS7_ILi64EEEEEELi256ENS_6half_tEfNS_4arch4Sm90ELb0ELb1ELb1ELb1ELb0ELb0ELb0ELb1ELb0ELb1ELb1ELb0EEENS1_21CollectiveEpilogueFwdINS6_IJSA_NS7_ILi256EEESB_EEES9_SE_SG_Li256ELb1ELb1ELb1ELb0EEENS1_36VarlenDynamicPersistentTileSchedulerILi128ELi96ELi256ELi128ELb1ELb1ELb1ELb1ELb0ELb1EEEEEEEEEvNT_6ParamsE,"",@"SHT_CUDA_INFO"
	.sectionflags	@""
	.align	4


	//----- nvinfo : EIATTR_CUDA_API_VERSION
	.align		4
        /*0000*/ 	.byte	0x04, 0x37
        /*0002*/ 	.short	(.L_1343 - .L_1342)
.L_1342:
        /*0004*/ 	.word	0x00000082


	//----- nvinfo : EIATTR_KPARAM_INFO
	.align		4
.L_1343:
        /*0008*/ 	.byte	0x04, 0x17
        /*000a*/ 	.short	(.L_1345 - .L_1344)
.L_1344:
        /*000c*/ 	.word	0x00000000
        /*0010*/ 	.short	0x0000
        /*0012*/ 	.short	0x0070
        /*0014*/ 	.byte	0x00, 0xf0, 0x01, 0x2a


	//----- nvinfo : EIATTR_SPARSE_MMA_MASK
	.align		4
.L_1345:
        /*0018*/ 	.byte	0x03, 0x50
        /*001a*/ 	.short	0x0000


	//----- nvinfo : EIATTR_MAXREG_COUNT
	.align		4
        /*001c*/ 	.byte	0x03, 0x1b
        /*001e*/ 	.short	0x00a8


	//----- nvinfo : EIATTR_NUM_BARRIERS
	.align		4
        /*0020*/ 	.byte	0x02, 0x4c
        /*0022*/ 	.byte	0x10
	.zero		1


	//----- nvinfo : EIATTR_EXTERNS
	.align		4
        /*0024*/ 	.byte	0x04, 0x0f
        /*0026*/ 	.short	(.L_1347 - .L_1346)


	//   ....[0]....
	.align		4
.L_1346:
        /*0028*/ 	.word	index@(__assertfail)


	//----- nvinfo : EIATTR_ANNOTATIONS
	.align		4
.L_1347:
        /*002c*/ 	.byte	0x04, 0x55
        /*002e*/ 	.short	(.L_1349 - .L_1348)


	//   ....[0]....
.L_1348:
        /* <DEDUP_REMOVED lines=70> */


	//----- nvinfo : EIATTR_MERCURY_ISA_VERSION
	.align		4
.L_1349:
        /*0480*/ 	.byte	0x03, 0x5f
        /*0482*/ 	.short	0x0101


	//----- nvinfo : EIATTR_UNUSED_LOAD_BYTE_OFFSET
	.align		4
        /*0484*/ 	.byte	0x04, 0x44
        /*0486*/ 	.short	(.L_1351 - .L_1350)


	//   ....[0]....
.L_1350:
        /*0488*/ 	.word	0x00000a30
        /*048c*/ 	.word	0x0000fff0


	//   ....[1]....
        /*0490*/ 	.word	0x0000f0a0
        /*0494*/ 	.word	0x0000fff0


	//----- nvinfo : EIATTR_INT_WARP_WIDE_INSTR_OFFSETS
	.align		4
.L_1351:
        /*0498*/ 	.byte	0x04, 0x31
        /*049a*/ 	.short	(.L_1353 - .L_1352)


	//   ....[0]....
.L_1352:
        /*049c*/ 	.word	0x00000130


	//   ....[1]....
        /*04a0*/ 	.word	0x00000170


	//   ....[2]....
        /*04a4*/ 	.word	0x000001e0


	//   ....[3]....
        /*04a8*/ 	.word	0x00004ea0


	//   ....[4]....
        /*04ac*/ 	.word	0x00015470


	//   ....[5]....
        /*04b0*/ 	.word	0x00015500


	//   ....[6]....
        /*04b4*/ 	.word	0x00019180


	//   ....[7]....
        /*04b8*/ 	.word	0x00019210


	//----- nvinfo : EIATTR_COOP_GROUP_MASK_REGIDS
	.align		4
.L_1353:
        /*04bc*/ 	.byte	0x04, 0x29
        /*04be*/ 	.short	(.L_1355 - .L_1354)


	//   ....[0]....
.L_1354:
        /*04c0*/ 	.word	0xffffffff


	//   ....[1]....
        /*04c4*/ 	.word	0xffffffff


	//   ....[2]....
        /*04c8*/ 	.word	0xffffffff


	//   ....[3]....
        /*04cc*/ 	.word	0xffffffff


	//   ....[4]....
        /*04d0*/ 	.word	0xffffffff


	//   ....[5]....
        /*04d4*/ 	.word	0xffffffff


	//   ....[6]....
        /*04d8*/ 	.word	0xffffffff


	//   ....[7]....
        /*04dc*/ 	.word	0xffffffff


	//   ....[8]....
        /*04e0*/ 	.word	0xffffffff


	//   ....[9]....
        /*04e4*/ 	.word	0xffffffff


	//   ....[10]....
        /*04e8*/ 	.word	0xffffffff


	//   ....[11]....
        /*04ec*/ 	.word	0xffffffff


	//   ....[12]....
        /*04f0*/ 	.word	0xffffffff


	//   ....[13]....
        /*04f4*/ 	.word	0xffffffff


	//   ....[14]....
        /*04f8*/ 	.word	0xffffffff


	//   ....[15]....
        /*04fc*/ 	.word	0xffffffff


	//   ....[16]....
        /*0500*/ 	.word	0xffffffff


	//   ....[17]....
        /*0504*/ 	.word	0xffffffff


	//   ....[18]....
        /*0508*/ 	.word	0xffffffff


	//   ....[19]....
        /*050c*/ 	.word	0xffffffff


	//   ....[20]....
        /*0510*/ 	.word	0xffffffff


	//   ....[21]....
        /*0514*/ 	.word	0xffffffff


	//   ....[22]....
        /*0518*/ 	.word	0xffffffff


	//   ....[23]....
        /*051c*/ 	.word	0xffffffff


	//   ....[24]....
        /*0520*/ 	.word	0xffffffff


	//   ....[25]....
        /*0524*/ 	.word	0xffffffff


	//   ....[26]....
        /*0528*/ 	.word	0xffffffff


	//   ....[27]....
        /*052c*/ 	.word	0xffffffff


	//   ....[28]....
        /*0530*/ 	.word	0xffffffff


	//   ....[29]....
        /*0534*/ 	.word	0xffffffff


	//   ....[30]....
        /*0538*/ 	.word	0xffffffff


	//   ....[31]....
        /*053c*/ 	.word	0xffffffff


	//   ....[32]....
        /*0540*/ 	.word	0xffffffff


	//   ....[33]....
        /*0544*/ 	.word	0xffffffff


	//   ....[34]....
        /*0548*/ 	.word	0xffffffff


	//   ....[35]....
        /*054c*/ 	.word	0xffffffff


	//   ....[36]....
        /*0550*/ 	.word	0xffffffff


	//   ....[37]....
        /*0554*/ 	.word	0xffffffff


	//   ....[38]....
        /*0558*/ 	.word	0xffffffff


	//   ....[39]....
        /*055c*/ 	.word	0xffffffff


	//   ....[40]....
        /*0560*/ 	.word	0xffffffff


	//   ....[41]....
        /*0564*/ 	.word	0xffffffff


	//   ....[42]....
        /*0568*/ 	.word	0xffffffff


	//   ....[43]....
        /*056c*/ 	.word	0xffffffff


	//   ....[44]....
        /*0570*/ 	.word	0xffffffff


	//   ....[45]....
        /*0574*/ 	.word	0xffffffff


	//   ....[46]....
        /*0578*/ 	.word	0xffffffff


	//   ....[47]....
        /*057c*/ 	.word	0xffffffff


	//   ....[48]....
        /*0580*/ 	.word	0xffffffff


	//   ....[49]....
        /*0584*/ 	.word	0xffffffff


	//   ....[50]....
        /*0588*/ 	.word	0xffffffff


	//   ....[51]....
        /*058c*/ 	.word	0xffffffff


	//   ....[52]....
        /*0590*/ 	.word	0xffffffff


	//   ....[53]....
        /*0594*/ 	.word	0xffffffff


	//   ....[54]....
        /*0598*/ 	.word	0xffffffff


	//   ....[55]....
        /*059c*/ 	.word	0xffffffff


	//   ....[56]....
        /*05a0*/ 	.word	0xffffffff


	//   ....[57]....
        /*05a4*/ 	.word	0xffffffff


	//   ....[58]....
        /*05a8*/ 	.word	0xffffffff


	//   ....[59]....
        /*05ac*/ 	.word	0xffffffff


	//   ....[60]....
        /*05b0*/ 	.word	0xffffffff


	//   ....[61]....
        /*05b4*/ 	.word	0xffffffff


	//   ....[62]....
        /*05b8*/ 	.word	0xffffffff


	//   ....[63]....
        /*05bc*/ 	.word	0xffffffff


	//   ....[64]....
        /*05c0*/ 	.word	0xffffffff


	//   ....[65]....
        /*05c4*/ 	.word	0xffffffff


	//   ....[66]....
        /*05c8*/ 	.word	0xffffffff


	//   ....[67]....
        /*05cc*/ 	.word	0xffffffff


	//   ....[68]....
        /*05d0*/ 	.word	0xffffffff


	//   ....[69]....
        /*05d4*/ 	.word	0xffffffff


	//   ....[70]....
        /*05d8*/ 	.word	0xffffffff


	//   ....[71]....
        /*05dc*/ 	.word	0xffffffff


	//   ....[72]....
        /*05e0*/ 	.word	0xffffffff


	//   ....[73]....
        /*05e4*/ 	.word	0xffffffff


	//   ....[74]....
        /*05e8*/ 	.word	0xffffffff


	//   ....[75]....
        /*05ec*/ 	.word	0xffffffff


	//   ....[76]....
        /*05f0*/ 	.word	0xffffffff


	//   ....[77]....
        /*05f4*/ 	.word	0xffffffff


	//   ....[78]....
        /*05f8*/ 	.word	0xffffffff


	//   ....[79]....
        /*05fc*/ 	.word	0xffffffff


	//   ....[80]....
        /*0600*/ 	.word	0xffffffff


	//   ....[81]....
        /*0604*/ 	.word	0xffffffff


	//   ....[82]....
        /*0608*/ 	.word	0xffffffff


	//   ....[83]....
        /*060c*/ 	.word	0xffffffff


	//   ....[84]....
        /*0610*/ 	.word	0xffffffff


	//   ....[85]....
        /*0614*/ 	.word	0xffffffff


	//   ....[86]....
        /*0618*/ 	.word	0xffffffff


	//   ....[87]....
        /*061c*/ 	.word	0xffffffff


	//   ....[88]....
        /*0620*/ 	.word	0xffffffff


	//   ....[89]....
        /*0624*/ 	.word	0xffffffff


	//   ....[90]....
        /*0628*/ 	.word	0xffffffff


	//   ....[91]....
        /*062c*/ 	.word	0xffffffff


	//   ....[92]....
        /*0630*/ 	.word	0xffffffff


	//   ....[93]....
        /*0634*/ 	.word	0xffffffff


	//   ....[94]....
        /*0638*/ 	.word	0xffffffff


	//   ....[95]....
        /*063c*/ 	.word	0xffffffff


	//   ....[96]....
        /*0640*/ 	.word	0xffffffff


	//   ....[97]....
        /*0644*/ 	.word	0xffffffff


	//   ....[98]....
        /*0648*/ 	.word	0xffffffff


	//   ....[99]....
        /*064c*/ 	.word	0xffffffff


	//   ....[100]....
        /*0650*/ 	.word	0xffffffff


	//   ....[101]....
        /*0654*/ 	.word	0xffffffff


	//   ....[102]....
        /*0658*/ 	.word	0xffffffff


	//   ....[103]....
        /*065c*/ 	.word	0xffffffff


	//   ....[104]....
        /*0660*/ 	.word	0xffffffff


	//   ....[105]....
        /*0664*/ 	.word	0xffffffff


	//   ....[106]....
        /*0668*/ 	.word	0xffffffff


	//   ....[107]....
        /*066c*/ 	.word	0xffffffff


	//   ....[108]....
        /*0670*/ 	.word	0xffffffff


	//   ....[109]....
        /*0674*/ 	.word	0xffffffff


	//   ....[110]....
        /*0678*/ 	.word	0xffffffff


	//   ....[111]....
        /*067c*/ 	.word	0x0500000f


	//   ....[112]....
        /*0680*/ 	.word	0x0500000f


	//   ....[113]....
        /*0684*/ 	.word	0x0500000f


	//   ....[114]....
        /*0688*/ 	.word	0x0500000f


	//   ....[115]....
        /*068c*/ 	.word	0x0500000f


	//   ....[116]....
        /*0690*/ 	.word	0x0500000f


	//   ....[117]....
        /*0694*/ 	.word	0x0500000f


	//   ....[118]....
        /*0698*/ 	.word	0x0500000f


	//   ....[119]....
        /*069c*/ 	.word	0x0500000f


	//   ....[120]....
        /*06a0*/ 	.word	0x0500000f


	//   ....[121]....
        /*06a4*/ 	.word	0x0500000f


	//   ....[122]....
        /*06a8*/ 	.word	0x0500000f


	//   ....[123]....
        /*06ac*/ 	.word	0x0500000f


	//   ....[124]....
        /*06b0*/ 	.word	0x0500000f


	//   ....[125]....
        /*06b4*/ 	.word	0x0500000f


	//   ....[126]....
        /*06b8*/ 	.word	0x0500000f


	//   ....[127]....
        /*06bc*/ 	.word	0x0500000f


	//   ....[128]....
        /*06c0*/ 	.word	0x0500000f


	//   ....[129]....
        /*06c4*/ 	.word	0x0500000f


	//   ....[130]....
        /*06c8*/ 	.word	0x0500000f


	//   ....[131]....
        /*06cc*/ 	.word	0x0500000f


	//   ....[132]....
        /*06d0*/ 	.word	0x0500000f


	//   ....[133]....
        /*06d4*/ 	.word	0x0500000f


	//   ....[134]....
        /*06d8*/ 	.word	0x0500000f


	//   ....[135]....
        /*06dc*/ 	.word	0x0500000f


	//   ....[136]....
        /*06e0*/ 	.word	0x0500000f


	//   ....[137]....
        /*06e4*/ 	.word	0x0500000f


	//   ....[138]....
        /*06e8*/ 	.word	0x0500000f


	//   ....[139]....
        /*06ec*/ 	.word	0x0500000f


	//   ....[140]....
        /*06f0*/ 	.word	0x0500000f


	//   ....[141]....
        /*06f4*/ 	.word	0x0500000f


	//   ....[142]....
        /*06f8*/ 	.word	0x0500000f


	//   ....[143]....
        /*06fc*/ 	.word	0x0500000f


	//   ....[144]....
        /*0700*/ 	.word	0x0500000f


	//   ....[145]....
        /*0704*/ 	.word	0x0500000f


	//   ....[146]....
        /*0708*/ 	.word	0x0500000f


	//----- nvinfo : EIATTR_COOP_GROUP_INSTR_OFFSETS
	.align		4
.L_1355:
        /*070c*/ 	.byte	0x04, 0x28
        /*070e*/ 	.short	(.L_1357 - .L_1356)


	//   ....[0]....
.L_1356:
        /*0710*/ 	.word	0x00000070


	//   ....[1]....
        /*0714*/ 	.word	0x00000140


	//   ....[2]....
        /*0718*/ 	.word	0x00000190


	//   ....[3]....
        /*071c*/ 	.word	0x000003c0


	//   ....[4]....
        /*0720*/ 	.word	0x00000520


	//   ....[5]....
        /*0724*/ 	.word	0x00000640


	//   ....[6]....
        /*0728*/ 	.word	0x000007a0


	//   ....[7]....
        /*072c*/ 	.word	0x000021a0


	//   ....[8]....
        /*0730*/ 	.word	0x000029a0


	//   ....[9]....
        /*0734*/ 	.word	0x000037e0


	//   ....[10]....
        /*0738*/ 	.word	0x00003e00


	//   ....[11]....
        /*073c*/ 	.word	0x000040a0


	//   ....[12]....
        /*0740*/ 	.word	0x00004530


	//   ....[13]....
        /*0744*/ 	.word	0x00004580


	//   ....[14]....
        /*0748*/ 	.word	0x00005660


	//   ....[15]....
        /*074c*/ 	.word	0x00005fa0


	//   ....[16]....
        /*0750*/ 	.word	0x00006d90


	//   ....[17]....
        /*0754*/ 	.word	0x00006eb0


	//   ....[18]....
        /*0758*/ 	.word	0x00007a10


	//   ....[19]....
        /*075c*/ 	.word	0x00007a70


	//   ....[20]....
        /*0760*/ 	.word	0x000094e0


	//   ....[21]....
        /*0764*/ 	.word	0x00009540


	//   ....[22]....
        /*0768*/ 	.word	0x00009f60


	//   ....[23]....
        /*076c*/ 	.word	0x00009fc0


	//   ....[24]....
        /*0770*/ 	.word	0x0000b480


	//   ....[25]....
        /*0774*/ 	.word	0x0000bc70


	//   ....[26]....
        /*0778*/ 	.word	0x0000c9c0


	//   ....[27]....
        /*077c*/ 	.word	0x0000cae0


	//   ....[28]....
        /*0780*/ 	.word	0x0000d3d0


	//   ....[29]....
        /*0784*/ 	.word	0x0000d5a0


	//   ....[30]....
        /*0788*/ 	.word	0x0000e620


	//   ....[31]....
        /*078c*/ 	.word	0x0000e690


	//   ....[32]....
        /*0790*/ 	.word	0x0000e6d0


	//   ....[33]....
        /*0794*/ 	.word	0x0000e700


	//   ....[34]....
        /*0798*/ 	.word	0x00010140


	//   ....[35]....
        /*079c*/ 	.word	0x00010150


	//   ....[36]....
        /*07a0*/ 	.word	0x00010160


	//   ....[37]....
        /*07a4*/ 	.word	0x00010170


	//   ....[38]....
        /*07a8*/ 	.word	0x00010bf0


	//   ....[39]....
        /*07ac*/ 	.word	0x00010c10


	//   ....[40]....
        /*07b0*/ 	.word	0x00010da0


	//   ....[41]....
        /*07b4*/ 	.word	0x00010dc0


	//   ....[42]....
        /*07b8*/ 	.word	0x00010f00


	//   ....[43]....
        /*07bc*/ 	.word	0x00010f20


	//   ....[44]....
        /*07c0*/ 	.word	0x00011070


	//   ....[45]....
        /*07c4*/ 	.word	0x00011090


	//   ....[46]....
        /*07c8*/ 	.word	0x000115c0


	//   ....[47]....
        /*07cc*/ 	.word	0x000115f0


	//   ....[48]....
        /*07d0*/ 	.word	0x00011ec0


	//   ....[49]....
        /*07d4*/ 	.word	0x00011ed0


	//   ....[50]....
        /*07d8*/ 	.word	0x00013030


	//   ....[51]....
        /*07dc*/ 	.word	0x00013060


	//   ....[52]....
        /*07e0*/ 	.word	0x000131d0


	//   ....[53]....
        /*07e4*/ 	.word	0x000131f0


	//   ....[54]....
        /*07e8*/ 	.word	0x00013330


	//   ....[55]....
        /*07ec*/ 	.word	0x00013350


	//   ....[56]....
        /*07f0*/ 	.word	0x000134a0


	//   ....[57]....
        /*07f4*/ 	.word	0x000134c0


	//   ....[58]....
        /*07f8*/ 	.word	0x000136a0


	//   ....[59]....
        /*07fc*/ 	.word	0x000138b0


	//   ....[60]....
        /*0800*/ 	.word	0x000138e0


	//   ....[61]....
        /*0804*/ 	.word	0x00013910


	//   ....[62]....
        /*0808*/ 	.word	0x00013940


	//   ....[63]....
        /*080c*/ 	.word	0x00013970


	//   ....[64]....
        /*0810*/ 	.word	0x000139a0


	//   ....[65]....
        /*0814*/ 	.word	0x00013b40


	//   ....[66]....
        /*0818*/ 	.word	0x00013b70


	//   ....[67]....
        /*081c*/ 	.word	0x00013ba0


	//   ....[68]....
        /*0820*/ 	.word	0x00013bd0


	//   ....[69]....
        /*0824*/ 	.word	0x00013c00


	//   ....[70]....
        /*0828*/ 	.word	0x00013c30


	//   ....[71]....
        /*082c*/ 	.word	0x00013cd0


	//   ....[72]....
        /*0830*/ 	.word	0x00013d00


	//   ....[73]....
        /*0834*/ 	.word	0x00013d10


	//   ....[74]....
        /*0838*/ 	.word	0x00013d40


	//   ....[75]....
        /*083c*/ 	.word	0x00015a40


	//   ....[76]....
        /*0840*/ 	.word	0x000164e0


	//   ....[77]....
        /*0844*/ 	.word	0x00016500


	//   ....[78]....
        /*0848*/ 	.word	0x000165b0


	//   ....[79]....
        /*084c*/ 	.word	0x000165c0


	//   ....[80]....
        /*0850*/ 	.word	0x00016640


	//   ....[81]....
        /*0854*/ 	.word	0x00016650


	//   ....[82]....
        /*0858*/ 	.word	0x000166d0


	//   ....[83]....
        /*085c*/ 	.word	0x000166e0


	//   ....[84]....
        /*0860*/ 	.word	0x00016760


	//   ....[85]....
        /*0864*/ 	.word	0x00016770


	//   ....[86]....
        /*0868*/ 	.word	0x000167f0


	//   ....[87]....
        /*086c*/ 	.word	0x00016800


	//   ....[88]....
        /*0870*/ 	.word	0x00016880


	//   ....[89]....
        /*0874*/ 	.word	0x00016890


	//   ....[90]....
        /*0878*/ 	.word	0x000168a0


	//   ....[91]....
        /*087c*/ 	.word	0x000168f0


	//   ....[92]....
        /*0880*/ 	.word	0x000194a0


	//   ....[93]....
        /*0884*/ 	.word	0x000194d0


	//   ....[94]....
        /*0888*/ 	.word	0x00019530


	//   ....[95]....
        /*088c*/ 	.word	0x00019560


	//   ....[96]....
        /*0890*/ 	.word	0x00019590


	//   ....[97]....
        /*0894*/ 	.word	0x000195c0


	//   ....[98]....
        /*0898*/ 	.word	0x000195f0


	//   ....[99]....
        /*089c*/ 	.word	0x00019620


	//   ....[100]....
        /*08a0*/ 	.word	0x000197e0


	//   ....[101]....
        /*08a4*/ 	.word	0x00019810


	//   ....[102]....
        /*08a8*/ 	.word	0x00019840


	//   ....[103]....
        /*08ac*/ 	.word	0x00019870


	//   ....[104]....
        /*08b0*/ 	.word	0x000198a0


	//   ....[105]....
        /*08b4*/ 	.word	0x000198d0


	//   ....[106]....
        /*08b8*/ 	.word	0x000199a0


	//   ....[107]....
        /*08bc*/ 	.word	0x000199c0


	//   ....[108]....
        /*08c0*/ 	.word	0x000199d0


	//   ....[109]....
        /*08c4*/ 	.word	0x00019a50


	//   ....[110]....
        /*08c8*/ 	.word	0x0001a580


	//   ....[111]....
        /*08cc*/ 	.word	0x0001abe0


	//   ....[112]....
        /*08d0*/ 	.word	0x0001ada0


	//   ....[113]....
        /*08d4*/ 	.word	0x0001adf0


	//   ....[114]....
        /*08d8*/ 	.word	0x0001ae50


	//   ....[115]....
        /*08dc*/ 	.word	0x0001af40


	//   ....[116]....
        /*08e0*/ 	.word	0x0001afa0


	//   ....[117]....
        /*08e4*/ 	.word	0x0001b090


	//   ....[118]....
        /*08e8*/ 	.word	0x0001b0f0


	//   ....[119]....
        /*08ec*/ 	.word	0x0001b1e0


	//   ....[120]....
        /*08f0*/ 	.word	0x0001b240


	//   ....[121]....
        /*08f4*/ 	.word	0x0001b330


	//   ....[122]....
        /*08f8*/ 	.word	0x0001b390


	//   ....[123]....
        /*08fc*/ 	.word	0x0001b480


	//   ....[124]....
        /*0900*/ 	.word	0x0001b4e0


	//   ....[125]....
        /*0904*/ 	.word	0x0001b5b0


	//   ....[126]....
        /*0908*/ 	.word	0x0001b630


	//   ....[127]....
        /*090c*/ 	.word	0x0001b700


	//   ....[128]....
        /*0910*/ 	.word	0x0001ba30


	//   ....[129]....
        /*0914*/ 	.word	0x0001bad0


	//   ....[130]....
        /*0918*/ 	.word	0x0001bc70


	//   ....[131]....
        /*091c*/ 	.word	0x0001bce0


	//   ....[132]....
        /*0920*/ 	.word	0x0001bd50


	//   ....[133]....
        /*0924*/ 	.word	0x0001bdc0


	//   ....[134]....
        /*0928*/ 	.word	0x0001be30


	//   ....[135]....
        /*092c*/ 	.word	0x0001beb0


	//   ....[136]....
        /*0930*/ 	.word	0x0001bf40


	//   ....[137]....
        /*0934*/ 	.word	0x0001bfe0


	//   ....[138]....
        /*0938*/ 	.word	0x0001c050


	//   ....[139]....
        /*093c*/ 	.word	0x0001c0c0


	//   ....[140]....
        /*0940*/ 	.word	0x0001c130


	//   ....[141]....
        /*0944*/ 	.word	0x0001c1b0


	//   ....[142]....
        /*0948*/ 	.word	0x0001c220


	//   ....[143]....
        /*094c*/ 	.word	0x0001c2d0


	//   ....[144]....
        /*0950*/ 	.word	0x0001c320


	//   ....[145]....
        /*0954*/ 	.word	0x0001c3d0


	//   ....[146]....
        /*0958*/ 	.word	0x0001c500


	//----- nvinfo : EIATTR_REG_RECONFIG
	.align		4
.L_1357:
        /*095c*/ 	.byte	0x01, 0x54
	.zero		2


	//----- nvinfo : EIATTR_SYSCALL_OFFSETS
	.align		4
        /*0960*/ 	.byte	0x04, 0x46
        /*0962*/ 	.short	(.L_1359 - .L_1358)


	//   ....[0]....
.L_1358:
        /*0964*/ 	.word	0x00002320


	//   ....[1]....
        /*0968*/ 	.word	0x00015670


	//   ....[2]....
        /*096c*/ 	.word	0x000157c0


	//   ....[3]....
        /*0970*/ 	.word	0x000158b0


	//   ....[4]....
        /*0974*/ 	.word	0x000160c0


	//----- nvinfo : EIATTR_MBARRIER_INSTR_OFFSETS
	.align		4
.L_1359:
        /*0978*/ 	.byte	0x04, 0x39
        /*097a*/ 	.short	(.L_1361 - .L_1360)


	//   ....[0]....
.L_1360:
        /*097c*/ 	.word	0x00000270
        /*0980*/ 	.word	0x000000ff
        /*0984*/ 	.word	0x00022800
        /*0988*/ 	.short	0x0100
        /*098a*/ 	.byte	0x08
	.zero		1


	//   ....[1]....
        /*098c*/ 	.word	0x00000280
        /*0990*/ 	.word	0x000000ff
        /*0994*/ 	.word	0x00022820
        /*0998*/ 	.short	0x0100
        /*099a*/ 	.byte	0x08
	.zero		1


	//   ....[2]....
        /*099c*/ 	.word	0x00000370
        /*09a0*/ 	.word	0x000000ff
        /*09a4*/ 	.word	0x00022830
        /*09a8*/ 	.short	0x0100
        /*09aa*/ 	.byte	0x08
	.zero		1


	//   ....[3]....
        /*09ac*/ 	.word	0x00000380
        /*09b0*/ 	.word	0x000000ff
        /*09b4*/ 	.word	0x00022840
        /*09b8*/ 	.short	0x0100
        /*09ba*/ 	.byte	0x08
	.zero		1


	//   ....[4]....
        /*09bc*/ 	.word	0x00000390
        /*09c0*/ 	.word	0x000000ff
        /*09c4*/ 	.word	0x00022838
        /*09c8*/ 	.short	0x0100
        /*09ca*/ 	.byte	0x08
	.zero		1


	//   ....[5]....
        /*09cc*/ 	.word	0x000003a0
        /*09d0*/ 	.word	0x000000ff
        /*09d4*/ 	.word	0x00022848
        /*09d8*/ 	.short	0x0100
        /*09da*/ 	.byte	0x08
	.zero		1


	//   ....[6]....
        /*09dc*/ 	.word	0x000004d0
        /*09e0*/ 	.word	0x000000ff
        /*09e4*/ 	.word	0x00022850
        /*09e8*/ 	.short	0x0100
        /*09ea*/ 	.byte	0x08
	.zero		1


	//   ....[7]....
        /*09ec*/ 	.word	0x000004e0
        /*09f0*/ 	.word	0x000000ff
        /*09f4*/ 	.word	0x00022860
        /*09f8*/ 	.short	0x0100
        /*09fa*/ 	.byte	0x08
	.zero		1


	//   ....[8]....
        /*09fc*/ 	.word	0x000004f0
        /*0a00*/ 	.word	0x000000ff
        /*0a04*/ 	.word	0x00022858
        /*0a08*/ 	.short	0x0100
        /*0a0a*/ 	.byte	0x08
	.zero		1


	//   ....[9]....
        /*0a0c*/ 	.word	0x00000500
        /*0a10*/ 	.word	0x000000ff
        /*0a14*/ 	.word	0x00022868
        /*0a18*/ 	.short	0x0100
        /*0a1a*/ 	.byte	0x08
	.zero		1


	//   ....[10]....
        /*0a1c*/ 	.word	0x000005f0
        /*0a20*/ 	.word	0x000000ff
        /*0a24*/ 	.word	0x00022870
        /*0a28*/ 	.short	0x0100
        /*0a2a*/ 	.byte	0x06
	.zero		1


	//   ....[11]....
        /*0a2c*/ 	.word	0x00000600
        /*0a30*/ 	.word	0x000000ff
        /*0a34*/ 	.word	0x00022880
        /*0a38*/ 	.short	0x0100
        /*0a3a*/ 	.byte	0x06
	.zero		1


	//   ....[12]....
        /*0a3c*/ 	.word	0x00000610
        /*0a40*/ 	.word	0x000000ff
        /*0a44*/ 	.word	0x00022878
        /*0a48*/ 	.short	0x0100
        /*0a4a*/ 	.byte	0x06
	.zero		1


	//   ....[13]....
        /*0a4c*/ 	.word	0x00000620
        /*0a50*/ 	.word	0x000000ff
        /*0a54*/ 	.word	0x00022888
        /*0a58*/ 	.short	0x0100
        /*0a5a*/ 	.byte	0x06
	.zero		1


	//   ....[14]....
        /*0a5c*/ 	.word	0x00000750
        /*0a60*/ 	.word	0x000000ff
        /*0a64*/ 	.word	0x00022890
        /*0a68*/ 	.short	0x0100
        /*0a6a*/ 	.byte	0x08
	.zero		1


	//   ....[15]....
        /*0a6c*/ 	.word	0x00000760
        /*0a70*/ 	.word	0x000000ff
        /*0a74*/ 	.word	0x000228a0
        /*0a78*/ 	.short	0x0100
        /*0a7a*/ 	.byte	0x08
	.zero		1


	//   ....[16]....
        /*0a7c*/ 	.word	0x00000770
        /*0a80*/ 	.word	0x000000ff
        /*0a84*/ 	.word	0x00022898
        /*0a88*/ 	.short	0x0100
        /*0a8a*/ 	.byte	0x08
	.zero		1


	//   ....[17]....
        /*0a8c*/ 	.word	0x00000780
        /*0a90*/ 	.word	0x000000ff
        /*0a94*/ 	.word	0x000228a8
        /*0a98*/ 	.short	0x0100
        /*0a9a*/ 	.byte	0x08
	.zero		1


	//   ....[18]....
        /*0a9c*/ 	.word	0x000008b0
        /*0aa0*/ 	.word	0x000000ff
        /*0aa4*/ 	.word	0x000228b0
        /*0aa8*/ 	.short	0x0100
        /*0aaa*/ 	.byte	0x08
	.zero		1


	//   ....[19]....
        /*0aac*/ 	.word	0x000008c0
        /*0ab0*/ 	.word	0x000000ff
        /*0ab4*/ 	.word	0x000228c0
        /*0ab8*/ 	.short	0x0100
        /*0aba*/ 	.byte	0x08
	.zero		1


	//   ....[20]....
        /*0abc*/ 	.word	0x000008d0
        /*0ac0*/ 	.word	0x000000ff
        /*0ac4*/ 	.word	0x000228b8
        /*0ac8*/ 	.short	0x0100
        /*0aca*/ 	.byte	0x08
	.zero		1


	//   ....[21]....
        /*0acc*/ 	.word	0x000008e0
        /*0ad0*/ 	.word	0x000000ff
        /*0ad4*/ 	.word	0x000228c8
        /*0ad8*/ 	.short	0x0100
        /*0ada*/ 	.byte	0x08
	.zero		1


	//   ....[22]....
        /*0adc*/ 	.word	0x000023d0
        /*0ae0*/ 	.word	0x00000003
        /*0ae4*/ 	.word	0x00022800
        /*0ae8*/ 	.short	0x010a
        /*0aea*/ 	.byte	0x3f
	.zero		1


	//   ....[23]....
        /*0aec*/ 	.word	0x000024a0
        /*0af0*/ 	.word	0x000000ff
        /*0af4*/ 	.word	0x00022830
        /*0af8*/ 	.short	0x010a
        /*0afa*/ 	.byte	0x05
	.zero		1


	//   ....[24]....
        /*0afc*/ 	.word	0x000024e0
        /*0b00*/ 	.word	0x000000ff
        /*0b04*/ 	.word	0x00022830
        /*0b08*/ 	.short	0x010a
        /*0b0a*/ 	.byte	0x05
	.zero		1


	//   ....[25]....
        /*0b0c*/ 	.word	0x000029e0
        /*0b10*/ 	.word	0x00000005
        /*0b14*/ 	.word	0x00000000
        /*0b18*/ 	.short	0x0101
        /*0b1a*/ 	.byte	0x3f
	.zero		1


	//   ....[26]....
        /*0b1c*/ 	.word	0x00004df0
        /*0b20*/ 	.word	0x000000ff
        /*0b24*/ 	.word	0x00022850
        /*0b28*/ 	.short	0x010a
        /*0b2a*/ 	.byte	0x05
	.zero		1


	//   ....[27]....
        /*0b2c*/ 	.word	0x00004e30
        /*0b30*/ 	.word	0x000000ff
        /*0b34*/ 	.word	0x00022850
        /*0b38*/ 	.short	0x010a
        /*0b3a*/ 	.byte	0x05
	.zero		1


	//   ....[28]....
        /*0b3c*/ 	.word	0x000051d0
        /*0b40*/ 	.word	0x000000ff
        /*0b44*/ 	.word	0x00000000
        /*0b48*/ 	.short	0x0101
        /*0b4a*/ 	.byte	0x05
	.zero		1


	//   ....[29]....
        /*0b4c*/ 	.word	0x00005490
        /*0b50*/ 	.word	0x000000ff
        /*0b54*/ 	.word	0x00022830
        /*0b58*/ 	.short	0x010a
        /*0b5a*/ 	.byte	0x17
	.zero		1


	//   ....[30]....
        /*0b5c*/ 	.word	0x000054d0
        /*0b60*/ 	.word	0x000000ff
        /*0b64*/ 	.word	0x00022830
        /*0b68*/ 	.short	0x010a
        /*0b6a*/ 	.byte	0x17
	.zero		1


	//   ....[31]....
        /*0b6c*/ 	.word	0x00005b20
        /*0b70*/ 	.word	0x00000015
        /*0b74*/ 	.word	0x00000000
        /*0b78*/ 	.short	0x0101
        /*0b7a*/ 	.byte	0x3f
	.zero		1


	//   ....[32]....
        /*0b7c*/ 	.word	0x00008690
        /*0b80*/ 	.word	0x000000ff
        /*0b84*/ 	.word	0x00022850
        /*0b88*/ 	.short	0x010a
        /*0b8a*/ 	.byte	0x17
	.zero		1


	//   ....[33]....
        /*0b8c*/ 	.word	0x000086d0
        /*0b90*/ 	.word	0x000000ff
        /*0b94*/ 	.word	0x00022850
        /*0b98*/ 	.short	0x010a
        /*0b9a*/ 	.byte	0x17
	.zero		1


	//   ....[34]....
        /*0b9c*/ 	.word	0x000089d0
        /*0ba0*/ 	.word	0x000000b0
        /*0ba4*/ 	.word	0x00000000
        /*0ba8*/ 	.short	0x0101
        /*0baa*/ 	.byte	0x3f
	.zero		1


	//   ....[35]....
        /*0bac*/ 	.word	0x00008de0
        /*0bb0*/ 	.word	0x000000ff
        /*0bb4*/ 	.word	0x00022830
        /*0bb8*/ 	.short	0x010a
        /*0bba*/ 	.byte	0x06
	.zero		1


	//   ....[36]....
        /*0bbc*/ 	.word	0x00008e20
        /*0bc0*/ 	.word	0x000000ff
        /*0bc4*/ 	.word	0x00022830
        /*0bc8*/ 	.short	0x010a
        /*0bca*/ 	.byte	0x06
	.zero		1


	//   ....[37]....
        /*0bcc*/ 	.word	0x0000a7a0
        /*0bd0*/ 	.word	0x0000000f
        /*0bd4*/ 	.word	0x00000000
        /*0bd8*/ 	.short	0x0101
        /*0bda*/ 	.byte	0x3f
	.zero		1


	//   ....[38]....
        /*0bdc*/ 	.word	0x0000aca0
        /*0be0*/ 	.word	0x000000ff
        /*0be4*/ 	.word	0x00022850
        /*0be8*/ 	.short	0x010a
        /*0bea*/ 	.byte	0x06
	.zero		1


	//   ....[39]....
        /*0bec*/ 	.word	0x0000ace0
        /*0bf0*/ 	.word	0x000000ff
        /*0bf4*/ 	.word	0x00022850
        /*0bf8*/ 	.short	0x010a
        /*0bfa*/ 	.byte	0x06
	.zero		1


	//   ....[40]....
        /*0bfc*/ 	.word	0x0000afc0
        /*0c00*/ 	.word	0x0000000c
        /*0c04*/ 	.word	0x00000000
        /*0c08*/ 	.short	0x0101
        /*0c0a*/ 	.byte	0x3f
	.zero		1


	//   ....[41]....
        /*0c0c*/ 	.word	0x0000b140
        /*0c10*/ 	.word	0x000000ff
        /*0c14*/ 	.word	0x00022830
        /*0c18*/ 	.short	0x010a
        /*0c1a*/ 	.byte	0x05
	.zero		1


	//   ....[42]....
        /*0c1c*/ 	.word	0x0000b180
        /*0c20*/ 	.word	0x000000ff
        /*0c24*/ 	.word	0x00022830
        /*0c28*/ 	.short	0x010a
        /*0c2a*/ 	.byte	0x05
	.zero		1


	//   ....[43]....
        /*0c2c*/ 	.word	0x0000b760
        /*0c30*/ 	.word	0x00000015
        /*0c34*/ 	.word	0x00000000
        /*0c38*/ 	.short	0x0101
        /*0c3a*/ 	.byte	0x3f
	.zero		1


	//   ....[44]....
        /*0c3c*/ 	.word	0x0000e2c0
        /*0c40*/ 	.word	0x000000ff
        /*0c44*/ 	.word	0x00022850
        /*0c48*/ 	.short	0x010a
        /*0c4a*/ 	.byte	0x05
	.zero		1


	//   ....[45]....
        /*0c4c*/ 	.word	0x0000e300
        /*0c50*/ 	.word	0x000000ff
        /*0c54*/ 	.word	0x00022850
        /*0c58*/ 	.short	0x010a
        /*0c5a*/ 	.byte	0x05
	.zero		1


	//   ....[46]....
        /*0c5c*/ 	.word	0x0000e600
        /*0c60*/ 	.word	0x000000b0
        /*0c64*/ 	.word	0x00000000
        /*0c68*/ 	.short	0x0101
        /*0c6a*/ 	.byte	0x3f
	.zero		1


	//   ....[47]....
        /*0c6c*/ 	.word	0x00010be0
        /*0c70*/ 	.word	0x000000ff
        /*0c74*/ 	.word	0x00000000
        /*0c78*/ 	.short	0x0101
        /*0c7a*/ 	.byte	0x06
	.zero		1


	//   ....[48]....
        /*0c7c*/ 	.word	0x000112e0
        /*0c80*/ 	.word	0x000000ff
        /*0c84*/ 	.word	0x00000000
        /*0c88*/ 	.short	0x0101
        /*0c8a*/ 	.byte	0x09
	.zero		1


	//   ....[49]....
        /*0c8c*/ 	.word	0x00015ca0
        /*0c90*/ 	.word	0x00000000
        /*0c94*/ 	.word	0x00022840
        /*0c98*/ 	.short	0x010a
        /*0c9a*/ 	.byte	0x3f
	.zero		1


	//   ....[50]....
        /*0c9c*/ 	.word	0x000169a0
        /*0ca0*/ 	.word	0x00000013
        /*0ca4*/ 	.word	0x00022800
        /*0ca8*/ 	.short	0x0107
        /*0caa*/ 	.byte	0x3f
	.zero		1


	//   ....[51]....
        /*0cac*/ 	.word	0x00016a90
        /*0cb0*/ 	.word	0x00000013
        /*0cb4*/ 	.word	0x00022800
        /*0cb8*/ 	.short	0x0101
        /*0cba*/ 	.byte	0x3f
	.zero		1


	//   ....[52]....
        /*0cbc*/ 	.word	0x00016ab0
        /*0cc0*/ 	.word	0x00000013
        /*0cc4*/ 	.word	0x00022820
        /*0cc8*/ 	.short	0x010a
        /*0cca*/ 	.byte	0x3f
	.zero		1


	//   ....[53]....
        /*0ccc*/ 	.word	0x00016b90
        /*0cd0*/ 	.word	0x00000002
        /*0cd4*/ 	.word	0x00022860
        /*0cd8*/ 	.short	0x010a
        /*0cda*/ 	.byte	0x3f
	.zero		1


	//   ....[54]....
        /*0cdc*/ 	.word	0x000174c0
        /*0ce0*/ 	.word	0x00000003
        /*0ce4*/ 	.word	0x00022840
        /*0ce8*/ 	.short	0x010a
        /*0cea*/ 	.byte	0x3f
	.zero		1


	//   ....[55]....
        /*0cec*/ 	.word	0x00017720
        /*0cf0*/ 	.word	0x00000003
        /*0cf4*/ 	.word	0x00022860
        /*0cf8*/ 	.short	0x010a
        /*0cfa*/ 	.byte	0x3f
	.zero		1


	//   ....[56]....
        /*0cfc*/ 	.word	0x00017f10
        /*0d00*/ 	.word	0x00000004
        /*0d04*/ 	.word	0x00022840
        /*0d08*/ 	.short	0x010a
        /*0d0a*/ 	.byte	0x3f
	.zero		1


	//   ....[57]....
        /*0d0c*/ 	.word	0x00018160
        /*0d10*/ 	.word	0x00000004
        /*0d14*/ 	.word	0x00022860
        /*0d18*/ 	.short	0x010a
        /*0d1a*/ 	.byte	0x3f
	.zero		1


	//   ....[58]....
        /*0d1c*/ 	.word	0x000188e0
        /*0d20*/ 	.word	0x00000002
        /*0d24*/ 	.word	0x00022840
        /*0d28*/ 	.short	0x010a
        /*0d2a*/ 	.byte	0x3f
	.zero		1


	//   ....[59]....
        /*0d2c*/ 	.word	0x00018b40
        /*0d30*/ 	.word	0x00000002
        /*0d34*/ 	.word	0x00022860
        /*0d38*/ 	.short	0x010a
        /*0d3a*/ 	.byte	0x3f
	.zero		1


	//   ....[60]....
        /*0d3c*/ 	.word	0x0001a500
        /*0d40*/ 	.word	0x00000000
        /*0d44*/ 	.word	0x00022820
        /*0d48*/ 	.short	0x010a
        /*0d4a*/ 	.byte	0x3f
	.zero		1


	//   ....[61]....
        /*0d4c*/ 	.word	0x0001a6c0
        /*0d50*/ 	.word	0x00000006
        /*0d54*/ 	.word	0x00000000
        /*0d58*/ 	.short	0x010a
        /*0d5a*/ 	.byte	0x3f
	.zero		1


	//   ....[62]....
        /*0d5c*/ 	.word	0x0001a730
        /*0d60*/ 	.word	0x00000007
        /*0d64*/ 	.word	0x00000000
        /*0d68*/ 	.short	0x010a
        /*0d6a*/ 	.byte	0x3f
	.zero		1


	//   ....[63]....
        /*0d6c*/ 	.word	0x0001a7a0
        /*0d70*/ 	.word	0x00000004
        /*0d74*/ 	.word	0x00000000
        /*0d78*/ 	.short	0x010a
        /*0d7a*/ 	.byte	0x3f
	.zero		1


	//   ....[64]....
        /*0d7c*/ 	.word	0x0001a7d0
        /*0d80*/ 	.word	0x00000003
        /*0d84*/ 	.word	0x00000000
        /*0d88*/ 	.short	0x010a
        /*0d8a*/ 	.byte	0x3f
	.zero		1


	//   ....[65]....
        /*0d8c*/ 	.word	0x0001a830
        /*0d90*/ 	.word	0x00000003
        /*0d94*/ 	.word	0x00022800
        /*0d98*/ 	.short	0x010a
        /*0d9a*/ 	.byte	0x3f
	.zero		1


	//   ....[66]....
        /*0d9c*/ 	.word	0x0001a890
        /*0da0*/ 	.word	0x00000005
        /*0da4*/ 	.word	0x00022830
        /*0da8*/ 	.short	0x010a
        /*0daa*/ 	.byte	0x3f
	.zero		1


	//   ....[67]....
        /*0dac*/ 	.word	0x0001a8f0
        /*0db0*/ 	.word	0x00000009
        /*0db4*/ 	.word	0x00022850
        /*0db8*/ 	.short	0x010a
        /*0dba*/ 	.byte	0x3f
	.zero		1


	//   ....[68]....
        /*0dbc*/ 	.word	0x0001a950
        /*0dc0*/ 	.word	0x00000006
        /*0dc4*/ 	.word	0x00022830
        /*0dc8*/ 	.short	0x010a
        /*0dca*/ 	.byte	0x3f
	.zero		1


	//   ....[69]....
        /*0dcc*/ 	.word	0x0001a9a0
        /*0dd0*/ 	.word	0x000000b0
        /*0dd4*/ 	.word	0x00022850
        /*0dd8*/ 	.short	0x010a
        /*0dda*/ 	.byte	0x3f
	.zero		1


	//   ....[70]....
        /*0ddc*/ 	.word	0x0001aa00
        /*0de0*/ 	.word	0x00000004
        /*0de4*/ 	.word	0x00022830
        /*0de8*/ 	.short	0x010a
        /*0dea*/ 	.byte	0x3f
	.zero		1


	//   ....[71]....
        /*0dec*/ 	.word	0x0001aa50
        /*0df0*/ 	.word	0x0000000c
        /*0df4*/ 	.word	0x00022850
        /*0df8*/ 	.short	0x010a
        /*0dfa*/ 	.byte	0x3f
	.zero		1


	//   ....[72]....
        /*0dfc*/ 	.word	0x0001aab0
        /*0e00*/ 	.word	0x00000004
        /*0e04*/ 	.word	0x00022830
        /*0e08*/ 	.short	0x010a
        /*0e0a*/ 	.byte	0x3f
	.zero		1


	//   ....[73]....
        /*0e0c*/ 	.word	0x0001ab00
        /*0e10*/ 	.word	0x000000b0
        /*0e14*/ 	.word	0x00022850
        /*0e18*/ 	.short	0x010a
        /*0e1a*/ 	.byte	0x3f
	.zero		1


	//   ....[74]....
        /*0e1c*/ 	.word	0x0001aca0
        /*0e20*/ 	.word	0x00000000
        /*0e24*/ 	.word	0x00022840
        /*0e28*/ 	.short	0x010a
        /*0e2a*/ 	.byte	0x3f
	.zero		1


	//   ....[75]....
        /*0e2c*/ 	.word	0x0001b740
        /*0e30*/ 	.word	0x00000013
        /*0e34*/ 	.word	0x00022820
        /*0e38*/ 	.short	0x010a
        /*0e3a*/ 	.byte	0x3f
	.zero		1


	//   ....[76]....
        /*0e3c*/ 	.word	0x0001b790
        /*0e40*/ 	.word	0x00000002
        /*0e44*/ 	.word	0x00022860
        /*0e48*/ 	.short	0x010a
        /*0e4a*/ 	.byte	0x3f
	.zero		1


	//   ....[77]....
        /*0e4c*/ 	.word	0x0001b7e0
        /*0e50*/ 	.word	0x00000003
        /*0e54*/ 	.word	0x00022840
        /*0e58*/ 	.short	0x010a
        /*0e5a*/ 	.byte	0x3f
	.zero		1


	//   ....[78]....
        /*0e5c*/ 	.word	0x0001b830
        /*0e60*/ 	.word	0x00000003
        /*0e64*/ 	.word	0x00022860
        /*0e68*/ 	.short	0x010a
        /*0e6a*/ 	.byte	0x3f
	.zero		1


	//   ....[79]....
        /*0e6c*/ 	.word	0x0001b880
        /*0e70*/ 	.word	0x00000004
        /*0e74*/ 	.word	0x00022840
        /*0e78*/ 	.short	0x010a
        /*0e7a*/ 	.byte	0x3f
	.zero		1


	//   ....[80]....
        /*0e7c*/ 	.word	0x0001b8d0
        /*0e80*/ 	.word	0x00000004
        /*0e84*/ 	.word	0x00022860
        /*0e88*/ 	.short	0x010a
        /*0e8a*/ 	.byte	0x3f
	.zero		1


	//   ....[81]....
        /*0e8c*/ 	.word	0x0001b920
        /*0e90*/ 	.word	0x00000002
        /*0e94*/ 	.word	0x00022840
        /*0e98*/ 	.short	0x010a
        /*0e9a*/ 	.byte	0x3f
	.zero		1


	//   ....[82]....
        /*0e9c*/ 	.word	0x0001b970
        /*0ea0*/ 	.word	0x00000002
        /*0ea4*/ 	.word	0x00022860
        /*0ea8*/ 	.short	0x010a
        /*0eaa*/ 	.byte	0x3f
	.zero		1


	//   ....[83]....
        /*0eac*/ 	.word	0x0001c420
        /*0eb0*/ 	.word	0x00000000
        /*0eb4*/ 	.word	0x00022820
        /*0eb8*/ 	.short	0x010a
        /*0eba*/ 	.byte	0x3f
	.zero		1


	//   ....[84]....
        /*0ebc*/ 	.word	0x0001c5c0
        /*0ec0*/ 	.word	0x00000006
        /*0ec4*/ 	.word	0x00000000
        /*0ec8*/ 	.short	0x010a
        /*0eca*/ 	.byte	0x3f
	.zero		1


	//   ....[85]....
        /*0ecc*/ 	.word	0x0001c610
        /*0ed0*/ 	.word	0x00000007
        /*0ed4*/ 	.word	0x00000000
        /*0ed8*/ 	.short	0x010a
        /*0eda*/ 	.byte	0x3f
	.zero		1


	//   ....[86]....
        /*0edc*/ 	.word	0x0001c660
        /*0ee0*/ 	.word	0x00000004
        /*0ee4*/ 	.word	0x00000000
        /*0ee8*/ 	.short	0x010a
        /*0eea*/ 	.byte	0x3f
	.zero		1


	//----- nvinfo : EIATTR_NUM_MBARRIERS
	.align		4
.L_1361:
        /*0eec*/ 	.byte	0x03, 0x38
        /*0eee*/ 	.short	0x0016


	//----- nvinfo : EIATTR_EXIT_INSTR_OFFSETS
	.align		4
        /*0ef0*/ 	.byte	0x04, 0x1c
        /*0ef2*/ 	.short	(.L_1363 - .L_1362)


	//   ....[0]....
.L_1362:
        /*0ef4*/ 	.word	0x00000a70


	//   ....[1]....
        /*0ef8*/ 	.word	0x00013640


	//   ....[2]....
        /*0efc*/ 	.word	0x0001a820


	//----- nvinfo : EIATTR_MAX_THREADS
	.align		4
.L_1363:
        /*0f00*/ 	.byte	0x04, 0x05
        /*0f02*/ 	.short	(.L_1365 - .L_1364)
.L_1364:
        /*0f04*/ 	.word	0x00000180
        /*0f08*/ 	.word	0x00000001
        /*0f0c*/ 	.word	0x00000001


	//----- nvinfo : EIATTR_CRS_STACK_SIZE
	.align		4
.L_1365:
        /*0f10*/ 	.byte	0x04, 0x1e
        /*0f12*/ 	.short	(.L_1367 - .L_1366)
.L_1366:
        /*0f14*/ 	.word	0x00000000


	//----- nvinfo : EIATTR_CBANK_PARAM_SIZE
	.align		4
.L_1367:
        /*0f18*/ 	.byte	0x03, 0x19
        /*0f1a*/ 	.short	0x0af0


	//----- nvinfo : EIATTR_PARAM_CBANK
	.align		4
        /*0f1c*/ 	.byte	0x04, 0x0a
        /*0f1e*/ 	.short	(.L_1369 - .L_1368)
	.align		4
.L_1368:
        /*0f20*/ 	.word	index@(.nv.constant0._ZN7cutlass13device_kernelIN5flash11enable_sm90INS1_16FlashAttnFwdSm90INS1_25CollectiveMainloopFwdSm90ILi2EN4cute5tupleIJNS5_1CILi1EEES8_S8_EEENS6_IJNS7_ILi128EEENS7_ILi96EEENS7_ILi64EEEEEELi256ENS_6half_tEfNS_4arch4Sm90ELb0ELb1ELb1ELb1ELb0ELb0ELb0ELb1ELb0ELb1ELb1ELb0EEENS1_21CollectiveEpilogueFwdINS6_IJSA_NS7_ILi256EEESB_EEES9_SE_SG_Li256ELb1ELb1ELb1ELb0EEENS1_36VarlenDynamicPersistentTileSchedulerILi128ELi96ELi256ELi128ELb1ELb1ELb1ELb1ELb0ELb1EEEEEEEEEvNT_6ParamsE)
        /*0f24*/ 	.short	0x0210
        /*0f26*/ 	.short	0x0af0


	//----- nvinfo : EIATTR_SW_WAR
	.align		4
.L_1369:
        /*0f28*/ 	.byte	0x04, 0x36
        /*0f2a*/ 	.short	(.L_1371 - .L_1370)
.L_1370:
        /*0f2c*/ 	.word	0x00000008
.L_1371:


//--------------------- .nv.info._ZN7cutlass13device_kernelIN5flash11enable_sm90INS1_16FlashAttnFwdSm90INS1_25CollectiveMainloopFwdSm90ILi2EN4cute5tupleIJNS5_1CILi1EEES8_S8_EEENS6_IJNS7_ILi128EEENS7_ILi96EEENS7_ILi64EEEEEELi256ENS_6half_tEfNS_4arch4Sm90ELb0ELb1ELb1ELb1ELb0ELb1ELb0ELb1ELb0ELb1ELb1ELb0EEENS1_21CollectiveEpilogueFwdINS6_IJSA_NS7_ILi256EEESB_EEES9_SE_SG_Li256ELb1ELb1ELb1ELb0EEENS1_36VarlenDynamicPersistentTileSchedulerILi128ELi96ELi256ELi128ELb1ELb1ELb1ELb1ELb0ELb1EEEEEEEEEvNT_6ParamsE --------------------------
	.section	.nv.info._ZN7cutlass13device_kernelIN5flash11enable_sm90INS1_16FlashAttnFwdSm90INS1_25CollectiveMainloopFwdSm90ILi2EN4cute5tupleIJNS5_1CILi1EEES8_S8_EEENS6_IJNS7_ILi128EEENS7_ILi96EEENS7_ILi64EEEEEELi256ENS_6half_tEfNS_4arch4Sm90ELb0ELb1ELb1ELb1ELb0ELb1ELb0ELb1ELb0ELb1ELb1ELb0EEENS1_21CollectiveEpilogueFwdINS6_IJSA_NS7_ILi256EEESB_EEES9_SE_SG_Li256ELb1ELb1ELb1ELb0EEENS1_36VarlenDynamicPersistentTileSchedulerILi128ELi96ELi256ELi128ELb1ELb1ELb1ELb1ELb0ELb1EEEEEEEEEvNT_6ParamsE,"",@"SHT_CUDA_INFO"
	.sectionflags	@""
	.align	4


	//----- nvinfo : EIATTR_CUDA_API_VERSION
	.align		4
        /*0000*/ 	.byte	0x04, 0x37
        /*0002*/ 	.short	(.L_1373 - .L_1372)
.L_1372:
        /*0004*/ 	.word	0x00000082


	//----- nvinfo : EIATTR_KPARAM_INFO
	.align		4
.L_1373:
        /*0008*/ 	.byte	0x04, 0x17
        /*000a*/ 	.short	(.L_1375 - .L_1374)
.L_1374:
        /*000c*/ 	.word	0x00000000
        /*0010*/ 	.short	0x0000
        /*0012*/ 	.short	0x0070
        /*0014*/ 	.byte	0x00, 0xf0, 0x01, 0x2a


	//----- nvinfo : EIATTR_SPARSE_MMA_MASK
	.align		4
.L_1375:
        /*0018*/ 	.byte	0x03, 0x50
        /*001a*/ 	.short	0x0000


	//----- nvinfo : EIATTR_MAXREG_COUNT
	.align		4
        /*001c*/ 	.byte	0x03, 0x1b
        /*001e*/ 	.short	0x00a8


	//----- nvinfo : EIATTR_NUM_BARRIERS
	.align		4
        /*0020*/ 	.byte	0x02, 0x4c
        /*0022*/ 	.byte	0x10
	.zero		1


	//----- nvinfo : EIATTR_EXTERNS
	.align		4
        /*0024*/ 	.byte	0x04, 0x0f
        /*0026*/ 	.short	(.L_1377 - .L_1376)


	//   ....[0]....
	.align		4
.L_1376:
        /*0028*/ 	.word	index@(__assertfail)


	//----- nvinfo : EIATTR_ANNOTATIONS
	.align		4
.L_1377:
        /*002c*/ 	.byte	0x04, 0x55
        /*002e*/ 	.short	(.L_1379 - .L_1378)


	//   ....[0]....
.L_1378:
        /* <DEDUP_REMOVED lines=84> */


	//----- nvinfo : EIATTR_MERCURY_ISA_VERSION
	.align		4
.L_1379:
        /*0560*/ 	.byte	0x03, 0x5f
        /*0562*/ 	.short	0x0101


	//----- nvinfo : EIATTR_UNUSED_LOAD_BYTE_OFFSET
	.align		4
        /*0564*/ 	.byte	0x04, 0x44
        /*0566*/ 	.short	(.L_1381 - .L_1380)


	//   ....[0]....
.L_1380:
        /*0568*/ 	.word	0x00000ae0
        /*056c*/ 	.word	0x0000fff0


	//   ....[1]....
        /*0570*/ 	.word	0x00016ea0
        /*0574*/ 	.word	0x0000fff0


	//----- nvinfo : EIATTR_INT_WARP_WIDE_INSTR_OFFSETS
	.align		4
.L_1381:
        /*0578*/ 	.byte	0x04, 0x31
        /*057a*/ 	.short	(.L_1383 - .L_1382)


	//   ....[0]....
.L_1382:
        /*057c*/ 	.word	0x00000190


	//   ....[1]....
        /*0580*/ 	.word	0x000001d0


	//   ....[2]....
        /*0584*/ 	.word	0x00000240


	//   ....[3]....
        /*0588*/ 	.word	0x0001f8e0


	//   ....[4]....
        /*058c*/ 	.word	0x0001f970


	//   ....[5]....
        /*0590*/ 	.word	0x000235f0


	//   ....[6]....
        /*0594*/ 	.word	0x00023680


	//----- nvinfo : EIATTR_COOP_GROUP_MASK_REGIDS
	.align		4
.L_1383:
        /*0598*/ 	.byte	0x04, 0x29
        /*059a*/ 	.short	(.L_1385 - .L_1384)


	//   ....[0]....
.L_1384:
        /*059c*/ 	.word	0xffffffff


	//   ....[1]....
        /*05a0*/ 	.word	0xffffffff


	//   ....[2]....
        /*05a4*/ 	.word	0xffffffff


	//   ....[3]....
        /*05a8*/ 	.word	0xffffffff


	//   ....[4]....
        /*05ac*/ 	.word	0xffffffff


	//   ....[5]....
        /*05b0*/ 	.word	0xffffffff


	//   ....[6]....
        /*05b4*/ 	.word	0xffffffff


	//   ....[7]....
        /*05b8*/ 	.word	0xffffffff


	//   ....[8]....
        /*05bc*/ 	.word	0xffffffff


	//   ....[9]....
        /*05c0*/ 	.word	0xffffffff


	//   ....[10]....
        /*05c4*/ 	.word	0xffffffff


	//   ....[11]....
        /*05c8*/ 	.word	0xffffffff


	//   ....[12]....
        /*05cc*/ 	.word	0xffffffff


	//   ....[13]....
        /*05d0*/ 	.word	0xffffffff


	//   ....[14]....
        /*05d4*/ 	.word	0xffffffff


	//   ....[15]....
        /*05d8*/ 	.word	0xffffffff


	//   ....[16]....
        /*05dc*/ 	.word	0xffffffff


	//   ....[17]....
        /*05e0*/ 	.word	0xffffffff


	//   ....[18]....
        /*05e4*/ 	.word	0xffffffff


	//   ....[19]....
        /*05e8*/ 	.word	0xffffffff


	//   ....[20]....
        /*05ec*/ 	.word	0xffffffff


	//   ....[21]....
        /*05f0*/ 	.word	0xffffffff


	//   ....[22]....
        /*05f4*/ 	.word	0xffffffff


	//   ....[23]....
        /*05f8*/ 	.word	0xffffffff


	//   ....[24]....
        /*05fc*/ 	.word	0xffffffff


	//   ....[25]....
        /*0600*/ 	.word	0xffffffff


	//   ....[26]....
        /*0604*/ 	.word	0xffffffff


	//   ....[27]....
        /*0608*/ 	.word	0xffffffff


	//   ....[28]....
        /*060c*/ 	.word	0xffffffff


	//   ....[29]....
        /*0610*/ 	.word	0xffffffff


	//   ....[30]....
        /*0614*/ 	.word	0xffffffff


	//   ....[31]....
        /*0618*/ 	.word	0xffffffff


	//   ....[32]....
        /*061c*/ 	.word	0xffffffff


	//   ....[33]....
        /*0620*/ 	.word	0xffffffff


	//   ....[34]....
        /*0624*/ 	.word	0xffffffff


	//   ....[35]....
        /*0628*/ 	.word	0xffffffff


	//   ....[36]....
        /*062c*/ 	.word	0xffffffff


	//   ....[37]....
        /*0630*/ 	.word	0xffffffff


	//   ....[38]....
        /*0634*/ 	.word	0xffffffff


	//   ....[39]....
        /*0638*/ 	.word	0xffffffff


	//   ....[40]....
        /*063c*/ 	.word	0xffffffff


	//   ....[41]....
        /*0640*/ 	.word	0xffffffff


	//   ....[42]....
        /*0644*/ 	.word	0xffffffff


	//   ....[43]....
        /*0648*/ 	.word	0xffffffff


	//   ....[44]....
        /*064c*/ 	.word	0xffffffff


	//   ....[45]....
        /*0650*/ 	.word	0xffffffff


	//   ....[46]....
        /*0654*/ 	.word	0xffffffff


	//   ....[47]....
        /*0658*/ 	.word	0xffffffff


	//   ....[48]....
        /*065c*/ 	.word	0xffffffff


	//   ....[49]....
        /*0660*/ 	.word	0xffffffff


	//   ....[50]....
        /*0664*/ 	.word	0xffffffff


	//   ....[51]....
        /*0668*/ 	.word	0xffffffff


	//   ....[52]....
        /*066c*/ 	.word	0xffffffff


	//   ....[53]....
        /*0670*/ 	.word	0xffffffff


	//   ....[54]....
        /*0674*/ 	.word	0xffffffff


	//   ....[55]....
        /*0678*/ 	.word	0xffffffff


	//   ....[56]....
        /*067c*/ 	.word	0xffffffff


	//   ....[57]....
        /*0680*/ 	.word	0xffffffff


	//   ....[58]....
        /*0684*/ 	.word	0xffffffff


	//   ....[59]....
        /*0688*/ 	.word	0xffffffff


	//   ....[60]....
        /*068c*/ 	.word	0xffffffff


	//   ....[61]....
        /*0690*/ 	.word	0xffffffff


	//   ....[62]....
        /*0694*/ 	.word	0xffffffff


	//   ....[63]....
        /*0698*/ 	.word	0xffffffff


	//   ....[64]....
        /*069c*/ 	.word	0xffffffff


	//   ....[65]....
        /*06a0*/ 	.word	0xffffffff


	//   ....[66]....
        /*06a4*/ 	.word	0xffffffff


	//   ....[67]....
        /*06a8*/ 	.word	0xffffffff


	//   ....[68]....
        /*06ac*/ 	.word	0xffffffff


	//   ....[69]....
        /*06b0*/ 	.word	0xffffffff


	//   ....[70]....
        /*06b4*/ 	.word	0xffffffff


	//   ....[71]....
        /*06b8*/ 	.word	0xffffffff


	//   ....[72]....
        /*06bc*/ 	.word	0xffffffff


	//   ....[73]....
        /*06c0*/ 	.word	0xffffffff


	//   ....[74]....
        /*06c4*/ 	.word	0xffffffff


	//   ....[75]....
        /*06c8*/ 	.word	0xffffffff


	//   ....[76]....
        /*06cc*/ 	.word	0xffffffff


	//   ....[77]....
        /*06d0*/ 	.word	0xffffffff


	//   ....[78]....
        /*06d4*/ 	.word	0xffffffff


	//   ....[79]....
        /*06d8*/ 	.word	0xffffffff


	//   ....[80]....
        /*06dc*/ 	.word	0xffffffff


	//   ....[81]....
        /*06e0*/ 	.word	0xffffffff


	//   ....[82]....
        /*06e4*/ 	.word	0xffffffff


	//   ....[83]....
        /*06e8*/ 	.word	0xffffffff


	//   ....[84]....
        /*06ec*/ 	.word	0xffffffff


	//   ....[85]....
        /*06f0*/ 	.word	0xffffffff


	//   ....[86]....
        /*06f4*/ 	.word	0xffffffff


	//   ....[87]....
        /*06f8*/ 	.word	0xffffffff


	//   ....[88]....
        /*06fc*/ 	.word	0xffffffff


	//   ....[89]....
        /*0700*/ 	.word	0xffffffff


	//   ....[90]....
        /*0704*/ 	.word	0xffffffff


	//   ....[91]....
        /*0708*/ 	.word	0xffffffff


	//   ....[92]....
        /*070c*/ 	.word	0xffffffff


	//   ....[93]....
        /*0710*/ 	.word	0xffffffff


	//   ....[94]....
        /*0714*/ 	.word	0xffffffff


	//   ....[95]....
        /*0718*/ 	.word	0xffffffff


	//   ....[96]....
        /*071c*/ 	.word	0xffffffff


	//   ....[97]....
        /*0720*/ 	.word	0xffffffff


	//   ....[98]....
        /*0724*/ 	.word	0xffffffff


	//   ....[99]....
        /*0728*/ 	.word	0xffffffff


	//   ....[100]....
        /*072c*/ 	.word	0xffffffff


	//   ....[101]....
        /*0730*/ 	.word	0xffffffff


	//   ....[102]....
        /*0734*/ 	.word	0xffffffff


	//   ....[103]....
        /*0738*/ 	.word	0xffffffff


	//   ....[104]....
        /*073c*/ 	.word	0xffffffff


	//   ....[105]....
        /*0740*/ 	.word	0xffffffff


	//   ....[106]....
        /*0744*/ 	.word	0xffffffff


	//   ....[107]....
        /*0748*/ 	.word	0xffffffff


	//   ....[108]....
        /*074c*/ 	.word	0xffffffff


	//   ....[109]....
        /*0750*/ 	.word	0xffffffff


	//   ....[110]....
        /*0754*/ 	.word	0xffffffff


	//   ....[111]....
        /*0758*/ 	.word	0xffffffff


	//   ....[112]....
        /*075c*/ 	.word	0xffffffff


	//   ....[113]....
        /*0760*/ 	.word	0xffffffff


	//   ....[114]....
        /*0764*/ 	.word	0xffffffff


	//   ....[115]....
        /*0768*/ 	.word	0xffffffff


	//   ....[116]....
        /*076c*/ 	.word	0xffffffff


	//   ....[117]....
        /*0770*/ 	.word	0xffffffff


	//   ....[118]....
        /*0774*/ 	.word	0xffffffff


	//   ....[119]....
        /*0778*/ 	.word	0xffffffff


	//   ....[120]....
        /*077c*/ 	.word	0xffffffff


	//   ....[121]....
        /*0780*/ 	.word	0xffffffff


	//   ....[122]....
        /*0784*/ 	.word	0xffffffff


	//   ....[123]....
        /*0788*/ 	.word	0xffffffff


	//   ....[124]....
        /*078c*/ 	.word	0xffffffff


	//   ....[125]....
        /*0790*/ 	.word	0xffffffff


	//   ....[126]....
        /*0794*/ 	.word	0xffffffff


	//   ....[127]....
        /*0798*/ 	.word	0xffffffff


	//   ....[128]....
        /*079c*/ 	.word	0x0500000f


	//   ....[129]....
        /*07a0*/ 	.word	0x0500000f


	//   ....[130]....
        /*07a4*/ 	.word	0x0500000f


	//   ....[131]....
        /*07a8*/ 	.word	0x0500000f


	//   ....[132]....
        /*07ac*/ 	.word	0x0500000f


	//   ....[133]....
        /*07b0*/ 	.word	0x0500000f


	//   ....[134]....
        /*07b4*/ 	.word	0x0500000f


	//   ....[135]....
        /*07b8*/ 	.word	0x0500000f


	//   ....[136]....
        /*07bc*/ 	.word	0x0500000f


	//   ....[137]....
        /*07c0*/ 	.word	0x0500000f


	//   ....[138]....
        /*07c4*/ 	.word	0x0500000f


	//   ....[139]....
        /*07c8*/ 	.word	0x0500000f


	//   ....[140]....
        /*07cc*/ 	.word	0x0500000f


	//   ....[141]....
        /*07d0*/ 	.word	0x0500000f


	//   ....[142]....
        /*07d4*/ 	.word	0x0500000f


	//   ....[143]....
        /*07d8*/ 	.word	0x0500000f


	//   ....[144]....
        /*07dc*/ 	.word	0x0500000f


	//   ....[145]....
        /*07e0*/ 	.word	0x0500000f


	//   ....[146]....
        /*07e4*/ 	.word	0x0500000f


	//   ....[147]....
        /*07e8*/ 	.word	0x0500000f


	//   ....[148]....
        /*07ec*/ 	.word	0x0500000f


	//   ....[149]....
        /*07f0*/ 	.word	0x0500000f


	//   ....[150]....
        /*07f4*/ 	.word	0x0500000f


	//   ....[151]....
        /*07f8*/ 	.word	0x0500000f


	//   ....[152]....
        /*07fc*/ 	.word	0x0500000f


	//   ....[153]....
        /*0800*/ 	.word	0x0500000f


	//   ....[154]....
        /*0804*/ 	.word	0x0500000f


	//   ....[155]....
        /*0808*/ 	.word	0x0500000f


	//   ....[156]....
        /*080c*/ 	.word	0x0500000f


	//   ....[157]....
        /*0810*/ 	.word	0x0500000f


	//   ....[158]....
        /*0814*/ 	.word	0x0500000f


	//   ....[159]....
        /*0818*/ 	.word	0x0500000f


	//   ....[160]....
        /*081c*/ 	.word	0x0500000f


	//   ....[161]....
        /*0820*/ 	.word	0x0500000f


	//   ....[162]....
        /*0824*/ 	.word	0x0500000f


	//   ....[163]....
        /*0828*/ 	.word	0x0500000f


	//   ....[164]....
        /*082c*/ 	.word	0x0500000f


	//   ....[165]....
        /*0830*/ 	.word	0x0500000f


	//   ....[166]....
        /*0834*/ 	.word	0x0500000f


	//   ....[167]....
        /*0838*/ 	.word	0x0500000f


	//   ....[168]....
        /*083c*/ 	.word	0x0500000f


	//   ....[169]....
        /*0840*/ 	.word	0x0500000f


	//   ....[170]....
        /*0844*/ 	.word	0x0500000f


	//   ....[171]....
        /*0848*/ 	.word	0x0500000f


	//   ....[172]....
        /*084c*/ 	.word	0x0500000f


	//   ....[173]....
        /*0850*/ 	.word	0x0500000f


	//   ....[174]....
        /*0854*/ 	.word	0x0500000f


	//   ....[175]....
        /*0858*/ 	.word	0x0500000f


	//   ....[176]....
        /*085c*/ 	.word	0x0500000f


	//   ....[177]....
        /*0860*/ 	.word	0x0500000f


	//   ....[178]....
        /*0864*/ 	.word	0x0500000f


	//   ....[179]....
        /*0868*/ 	.word	0x0500000f


	//   ....[180]....
        /*086c*/ 	.word	0x0500000f


	//   ....[181]....
        /*0870*/ 	.word	0x0500000f


	//   ....[182]....
        /*0874*/ 	.word	0x0500000f


	//   ....[183]....
        /*0878*/ 	.word	0x0500000f


	//   ....[184]....
        /*087c*/ 	.word	0x0500000f


	//   ....[185]....
        /*0880*/ 	.word	0x0500000f


	//   ....[186]....
        /*0884*/ 	.word	0x0500000f


	//   ....[187]....
        /*0888*/ 	.word	0x0500000f


	//   ....[188]....
        /*088c*/ 	.word	0x0500000f


	//   ....[189]....
        /*0890*/ 	.word	0x0500000f


	//   ....[190]....
        /*0894*/ 	.word	0x0500000f


	//   ....[191]....
        /*0898*/ 	.word	0x0500000f


	//   ....[192]....
        /*089c*/ 	.word	0x0500000f


	//   ....[193]....
        /*08a0*/ 	.word	0x0500000f


	//   ....[194]....
        /*08a4*/ 	.word	0x0500000f


	//   ....[195]....
        /*08a8*/ 	.word	0x0500000f


	//   ....[196]....
        /*08ac*/ 	.word	0x0500000f


	//   ....[197]....
        /*08b0*/ 	.word	0x0500000f


	//   ....[198]....
        /*08b4*/ 	.word	0x0500000f


	//   ....[199]....
        /*08b8*/ 	.word	0x0500000f


	//   ....[200]....
        /*08bc*/ 	.word	0x0500000f


	//   ....[201]....
        /*08c0*/ 	.word	0x0500000f


	//----- nvinfo : EIATTR_COOP_GROUP_INSTR_OFFSETS
	.align		4
.L_1385:
        /*08c4*/ 	.byte	0x04, 0x28
        /*08c6*/ 	.short	(.L_1387 - .L_1386)


	//   ....[0]....
.L_1386:
        /*08c8*/ 	.word	0x00000070


	//   ....[1]....
        /*08cc*/ 	.word	0x000001a0


	//   ....[2]....
        /*08d0*/ 	.word	0x000001f0


	//   ....[3]....
        /*08d4*/ 	.word	0x00000420


	//   ....[4]....
        /*08d8*/ 	.word	0x00000580


	//   ....[5]....
        /*08dc*/ 	.word	0x000006a0


	//   ....[6]....
        /*08e0*/ 	.word	0x00000800


	//   ....[7]....
        /*08e4*/ 	.word	0x00006b90


	//   ....[8]....
        /*08e8*/ 	.word	0x00007310


	//   ....[9]....
        /*08ec*/ 	.word	0x00007320


	//   ....[10]....
        /*08f0*/ 	.word	0x00007330


	//   ....[11]....
        /*08f4*/ 	.word	0x00007340


	//   ....[12]....
        /*08f8*/ 	.word	0x00007650


	//   ....[13]....
        /*08fc*/ 	.word	0x00007660


	//   ....[14]....
        /*0900*/ 	.word	0x00007670


	//   ....[15]....
        /*0904*/ 	.word	0x00007680


	//   ....[16]....
        /*0908*/ 	.word	0x00008850


	//   ....[17]....
        /*090c*/ 	.word	0x00008870


	//   ....[18]....
        /*0910*/ 	.word	0x00008880


	//   ....[19]....
        /*0914*/ 	.word	0x00008890


	//   ....[20]....
        /*0918*/ 	.word	0x00008980


	//   ....[21]....
        /*091c*/ 	.word	0x000089a0


	//   ....[22]....
        /*0920*/ 	.word	0x00008a30


	//   ....[23]....
        /*0924*/ 	.word	0x00008a60


	//   ....[24]....
        /*0928*/ 	.word	0x0000a180


	//   ....[25]....
        /*092c*/ 	.word	0x0000ac30


	//   ....[26]....
        /*0930*/ 	.word	0x0000b5c0


	//   ....[27]....
        /*0934*/ 	.word	0x0000b6d0


	//   ....[28]....
        /*0938*/ 	.word	0x0000bbf0


	//   ....[29]....
        /*093c*/ 	.word	0x0000bcc0


	//   ....[30]....
        /*0940*/ 	.word	0x0000d090


	//   ....[31]....
        /*0944*/ 	.word	0x0000d910


	//   ....[32]....
        /*0948*/ 	.word	0x0000e6f0


	//   ....[33]....
        /*094c*/ 	.word	0x0000e850


	//   ....[34]....
        /*0950*/ 	.word	0x0000f180


	//   ....[35]....
        /*0954*/ 	.word	0x0000f350


	//   ....[36]....
        /*0958*/ 	.word	0x00011020


	//   ....[37]....
        /*095c*/ 	.word	0x00011080


	//   ....[38]....
        /*0960*/ 	.word	0x00011ad0


	//   ....[39]....
        /*0964*/ 	.word	0x00011b30


	//   ....[40]....
        /*0968*/ 	.word	0x00013070


	//   ....[41]....
        /*096c*/ 	.word	0x000138f0


	//   ....[42]....
        /*0970*/ 	.word	0x000146d0


	//   ....[43]....
        /*0974*/ 	.word	0x000147f0


	//   ....[44]....
        /*0978*/ 	.word	0x000151b0


	//   ....[45]....
        /*097c*/ 	.word	0x00015380


	//   ....[46]....
        /*0980*/ 	.word	0x00016420


	//   ....[47]....
        /*0984*/ 	.word	0x00016450


	//   ....[48]....
        /*0988*/ 	.word	0x000164b0


	//   ....[49]....
        /*098c*/ 	.word	0x000164c0


	//   ....[50]....
        /*0990*/ 	.word	0x00017ee0


	//   ....[51]....
        /*0994*/ 	.word	0x00017f00


	//   ....[52]....
        /*0998*/ 	.word	0x00017f10


	//   ....[53]....
        /*099c*/ 	.word	0x00017f20


	//   ....[54]....
        /*09a0*/ 	.word	0x00018930


	//   ....[55]....
        /*09a4*/ 	.word	0x00018940


	//   ....[56]....
        /*09a8*/ 	.word	0x00018b40


	//   ....[57]....
        /*09ac*/ 	.word	0x00018b50


	//   ....[58]....
        /*09b0*/ 	.word	0x00018d10


	//   ....[59]....
        /*09b4*/ 	.word	0x00018d20


	//   ....[60]....
        /*09b8*/ 	.word	0x00018ee0


	//   ....[61]....
        /*09bc*/ 	.word	0x00018ef0


	//   ....[62]....
        /*09c0*/ 	.word	0x00019350


	//   ....[63]....
        /*09c4*/ 	.word	0x00019360


	//   ....[64]....
        /*09c8*/ 	.word	0x0001a180


	//   ....[65]....
        /*09cc*/ 	.word	0x0001a190


	//   ....[66]....
        /*09d0*/ 	.word	0x0001b7d0


	//   ....[67]....
        /*09d4*/ 	.word	0x0001b7e0


	//   ....[68]....
        /*09d8*/ 	.word	0x0001b9b0


	//   ....[69]....
        /*09dc*/ 	.word	0x0001b9c0


	//   ....[70]....
        /*09e0*/ 	.word	0x0001bb80


	//   ....[71]....
        /*09e4*/ 	.word	0x0001bb90


	//   ....[72]....
        /*09e8*/ 	.word	0x0001bd50


	//   ....[73]....
        /*09ec*/ 	.word	0x0001bd60


	//   ....[74]....
        /*09f0*/ 	.word	0x0001bf80


	//   ....[75]....
        /*09f4*/ 	.word	0x0001c190


	//   ....[76]....
        /*09f8*/ 	.word	0x0001c1c0


	//   ....[77]....
        /*09fc*/ 	.word	0x0001c1f0


	//   ....[78]....
        /*0a00*/ 	.word	0x0001c220


	//   ....[79]....
        /*0a04*/ 	.word	0x0001c250


	//   ....[80]....
        /*0a08*/ 	.word	0x0001c280


	//   ....[81]....
        /*0a0c*/ 	.word	0x0001c420


	//   ....[82]....
        /*0a10*/ 	.word	0x0001c450


	//   ....[83]....
        /*0a14*/ 	.word	0x0001c480


	//   ....[84]....
        /*0a18*/ 	.word	0x0001c4b0


	//   ....[85]....
        /*0a1c*/ 	.word	0x0001c4e0


	//   ....[86]....
        /*0a20*/ 	.word	0x0001c510


	//   ....[87]....
        /*0a24*/ 	.word	0x0001c5b0


	//   ....[88]....
        /*0a28*/ 	.word	0x0001c5e0


	//   ....[89]....
        /*0a2c*/ 	.word	0x0001c5f0


	//   ....[90]....
        /*0a30*/ 	.word	0x0001c620


	//   ....[91]....
        /*0a34*/ 	.word	0x0001deb0


	//   ....[92]....
        /*0a38*/ 	.word	0x0001feb0


	//   ....[93]....
        /*0a3c*/ 	.word	0x00020950


	//   ....[94]....
        /*0a40*/ 	.word	0x00020970


	//   ....[95]....
        /*0a44*/ 	.word	0x00020a20


	//   ....[96]....
        /*0a48*/ 	.word	0x00020a30


	//   ....[97]....
        /*0a4c*/ 	.word	0x00020ab0


	//   ....[98]....
        /*0a50*/ 	.word	0x00020ac0


	//   ....[99]....
        /*0a54*/ 	.word	0x00020b40


	//   ....[100]....
        /*0a58*/ 	.word	0x00020b50


	//   ....[101]....
        /*0a5c*/ 	.word	0x00020bd0


	//   ....[102]....
        /*0a60*/ 	.word	0x00020be0


	//   ....[103]....
        /*0a64*/ 	.word	0x00020c60


	//   ....[104]....
        /*0a68*/ 	.word	0x00020c70


	//   ....[105]....
        /*0a6c*/ 	.word	0x00020cf0


	//   ....[106]....
        /*0a70*/ 	.word	0x00020d00


	//   ....[107]....
        /*0a74*/ 	.word	0x00020d50


	//   ....[108]....
        /*0a78*/ 	.word	0x00020d70


	//   ....[109]....
        /*0a7c*/ 	.word	0x00023910


	//   ....[110]....
        /*0a80*/ 	.word	0x00023990


	//   ....[111]....
        /*0a84*/ 	.word	0x000239c0


	//   ....[112]....
        /*0a88*/ 	.word	0x000239d0


	//   ....[113]....
        /*0a8c*/ 	.word	0x00023a00


	//   ....[114]....
        /*0a90*/ 	.word	0x00023a30


	//   ....[115]....
        /*0a94*/ 	.word	0x00023a60


	//   ....[116]....
        /*0a98*/ 	.word	0x00023a90


	//   ....[117]....
        /*0a9c*/ 	.word	0x00023c50


	//   ....[118]....
        /*0aa0*/ 	.word	0x00023c80


	//   ....[119]....
        /*0aa4*/ 	.word	0x00023cb0


	//   ....[120]....
        /*0aa8*/ 	.word	0x00023ce0


	//   ....[121]....
        /*0aac*/ 	.word	0x00023d10


	//   ....[122]....
        /*0ab0*/ 	.word	0x00023d40


	//   ....[123]....
        /*0ab4*/ 	.word	0x00023e10


	//   ....[124]....
        /*0ab8*/ 	.word	0x00023e30


	//   ....[125]....
        /*0abc*/ 	.word	0x00023e40


	//   ....[126]....
        /*0ac0*/ 	.word	0x00023ec0


	//   ....[127]....
        /*0ac4*/ 	.word	0x000249f0


	//   ....[128]....
        /*0ac8*/ 	.word	0x00024e20


	//   ....[129]....
        /*0acc*/ 	.word	0x00024ec0


	//   ....[130]....
        /*0ad0*/ 	.word	0x00024f50


	//   ....[131]....
        /*0ad4*/ 	.word	0x00024fa0


	//   ....[132]....
        /*0ad8*/ 	.word	0x00024ff0


	//   ....[133]....
        /*0adc*/ 	.word	0x00025080


	//   ....[134]....
        /*0ae0*/ 	.word	0x00025110


	//   ....[135]....
        /*0ae4*/ 	.word	0x00025160


	//   ....[136]....
        /*0ae8*/ 	.word	0x000251b0


	//   ....[137]....
        /*0aec*/ 	.word	0x000252b0


	//   ....[138]....
        /*0af0*/ 	.word	0x00025360


	//   ....[139]....
        /*0af4*/ 	.word	0x000253e0


	//   ....[140]....
        /*0af8*/ 	.word	0x00025450


	//   ....[141]....
        /*0afc*/ 	.word	0x00025580


	//   ....[142]....
        /*0b00*/ 	.word	0x00025690


	//   ....[143]....
        /*0b04*/ 	.word	0x00025760


	//   ....[144]....
        /*0b08*/ 	.word	0x000257b0


	//   ....[145]....
        /*0b0c*/ 	.word	0x00025b00


	//   ....[146]....
        /*0b10*/ 	.word	0x00025b50


	//   ....[147]....
        /*0b14*/ 	.word	0x00025be0


	//   ....[148]....
        /*0b18*/ 	.word	0x00025c70


	//   ....[149]....
        /*0b1c*/ 	.word	0x00025d00


	//   ....[150]....
        /*0b20*/ 	.word	0x00025d90


	//   ....[151]....
        /*0b24*/ 	.word	0x00025e20


	//   ....[152]....
        /*0b28*/ 	.word	0x00025eb0


	//   ....[153]....
        /*0b2c*/ 	.word	0x00025f30


	//   ....[154]....
        /*0b30*/ 	.word	0x00025f80


	//   ....[155]....
        /*0b34*/ 	.word	0x00026020


	//   ....[156]....
        /*0b38*/ 	.word	0x000260b0


	//   ....[157]....
        /*0b3c*/ 	.word	0x00026130


	//   ....[158]....
        /*0b40*/ 	.word	0x00026180


	//   ....[159]....
        /*0b44*/ 	.word	0x00026210


	//   ....[160]....
        /*0b48*/ 	.word	0x000262a0


	//   ....[161]....
        /*0b4c*/ 	.word	0x00026330


	//   ....[162]....
        /*0b50*/ 	.word	0x000263c0


	//   ....[163]....
        /*0b54*/ 	.word	0x00026450


	//   ....[164]....
        /*0b58*/ 	.word	0x000264e0


	//   ....[165]....
        /*0b5c*/ 	.word	0x000265a0


	//   ....[166]....
        /*0b60*/ 	.word	0x00026880


	//   ....[167]....
        /*0b64*/ 	.word	0x00026a40


	//   ....[168]....
        /*0b68*/ 	.word	0x00026a90


	//   ....[169]....
        /*0b6c*/ 	.word	0x00026af0


	//   ....[170]....
        /*0b70*/ 	.word	0x00026be0


	//   ....[171]....
        /*0b74*/ 	.word	0x00026c40


	//   ....[172]....
        /*0b78*/ 	.word	0x00026d30


	//   ....[173]....
        /*0b7c*/ 	.word	0x00026d90


	//   ....[174]....
        /*0b80*/ 	.word	0x00026e80


	//   ....[175]....
        /*0b84*/ 	.word	0x00026ee0


	//   ....[176]....
        /*0b88*/ 	.word	0x00026fd0


	//   ....[177]....
        /*0b8c*/ 	.word	0x00027030


	//   ....[178]....
        /*0b90*/ 	.word	0x00027120


	//   ....[179]....
        /*0b94*/ 	.word	0x00027180


	//   ....[180]....
        /*0b98*/ 	.word	0x00027250


	//   ....[181]....
        /*0b9c*/ 	.word	0x000272d0


	//   ....[182]....
        /*0ba0*/ 	.word	0x000273a0


	//   ....[183]....
        /*0ba4*/ 	.word	0x000276d0


	//   ....[184]....
        /*0ba8*/ 	.word	0x00027770


	//   ....[185]....
        /*0bac*/ 	.word	0x00027910


	//   ....[186]....
        /*0bb0*/ 	.word	0x00027990


	//   ....[187]....
        /*0bb4*/ 	.word	0x00027a10


	//   ....[188]....
        /*0bb8*/ 	.word	0x00027a90


	//   ....[189]....
        /*0bbc*/ 	.word	0x00027b10


	//   ....[190]....
        /*0bc0*/ 	.word	0x00027ba0


	//   ....[191]....
        /*0bc4*/ 	.word	0x00027c40


	//   ....[192]....
        /*0bc8*/ 	.word	0x00027cf0


	//   ....[193]....
        /*0bcc*/ 	.word	0x00027d70


	//   ....[194]....
        /*0bd0*/ 	.word	0x00027df0


	//   ....[195]....
        /*0bd4*/ 	.word	0x00027e70


	//   ....[196]....
        /*0bd8*/ 	.word	0x00027f00


	//   ....[197]....
        /*0bdc*/ 	.word	0x00027f80


	//   ....[198]....
        /*0be0*/ 	.word	0x00028030


	//   ....[199]....
        /*0be4*/ 	.word	0x00028080


	//   ....[200]....
        /*0be8*/ 	.word	0x00028140


	//   ....[201]....
        /*0bec*/ 	.word	0x00028270


	//----- nvinfo : EIATTR_REG_RECONFIG
	.align		4
.L_1387:
        /*0bf0*/ 	.byte	0x01, 0x54
	.zero		2


	//----- nvinfo : EIATTR_SYSCALL_OFFSETS
	.align		4
        /*0bf4*/ 	.byte	0x04, 0x46
        /*0bf6*/ 	.short	(.L_1389 - .L_1388)


	//   ....[0]....
.L_1388:
        /*0bf8*/ 	.word	0x000021c0


	//   ....[1]....
        /*0bfc*/ 	.word	0x00002310


	//   ....[2]....
        /*0c00*/ 	.word	0x00006d30


	//   ....[3]....
        /*0c04*/ 	.word	0x00007040


	//   ....[4]....
        /*0c08*/ 	.word	0x0001fae0


	//   ....[5]....
        /*0c0c*/ 	.word	0x0001fc30


	//   ....[6]....
        /*0c10*/ 	.word	0x0001fd20


	//   ....[7]....
        /*0c14*/ 	.word	0x00020530


	//----- nvinfo : EIATTR_MBARRIER_INSTR_OFFSETS
	.align		4
.L_1389:
        /*0c18*/ 	.byte	0x04, 0x39
        /*0c1a*/ 	.short	(.L_1391 - .L_1390)


	//   ....[0]....
.L_1390:
        /*0c1c*/ 	.word	0x000002d0
        /*0c20*/ 	.word	0x000000ff
        /*0c24*/ 	.word	0x00022800
        /*0c28*/ 	.short	0x0100
        /*0c2a*/ 	.byte	0x08
	.zero		1


	//   ....[1]....
        /*0c2c*/ 	.word	0x000002e0
        /*0c30*/ 	.word	0x000000ff
        /*0c34*/ 	.word	0x00022820
        /*0c38*/ 	.short	0x0100
        /*0c3a*/ 	.byte	0x08
	.zero		1


	//   ....[2]....
        /*0c3c*/ 	.word	0x000003d0
        /*0c40*/ 	.word	0x000000ff
        /*0c44*/ 	.word	0x00022830
        /*0c48*/ 	.short	0x0100
        /*0c4a*/ 	.byte	0x08
	.zero		1


	//   ....[3]....
        /*0c4c*/ 	.word	0x000003e0
        /*0c50*/ 	.word	0x000000ff
        /*0c54*/ 	.word	0x00022840
        /*0c58*/ 	.short	0x0100
        /*0c5a*/ 	.byte	0x08
	.zero		1


	//   ....[4]....
        /*0c5c*/ 	.word	0x000003f0
        /*0c60*/ 	.word	0x000000ff
        /*0c64*/ 	.word	0x00022838
        /*0c68*/ 	.short	0x0100
        /*0c6a*/ 	.byte	0x08
	.zero		1


	//   ....[5]....
        /*0c6c*/ 	.word	0x00000400
        /*0c70*/ 	.word	0x000000ff
        /*0c74*/ 	.word	0x00022848
        /*0c78*/ 	.short	0x0100
        /*0c7a*/ 	.byte	0x08
	.zero		1


	//   ....[6]....
        /*0c7c*/ 	.word	0x00000530
        /*0c80*/ 	.word	0x000000ff
        /*0c84*/ 	.word	0x00022850
        /*0c88*/ 	.short	0x0100
        /*0c8a*/ 	.byte	0x08
	.zero		1


	//   ....[7]....
        /*0c8c*/ 	.word	0x00000540
        /*0c90*/ 	.word	0x000000ff
        /*0c94*/ 	.word	0x00022860
        /*0c98*/ 	.short	0x0100
        /*0c9a*/ 	.byte	0x08
	.zero		1


	//   ....[8]....
        /*0c9c*/ 	.word	0x00000550
        /*0ca0*/ 	.word	0x000000ff
        /*0ca4*/ 	.word	0x00022858
        /*0ca8*/ 	.short	0x0100
        /*0caa*/ 	.byte	0x08
	.zero		1


	//   ....[9]....
        /*0cac*/ 	.word	0x00000560
        /*0cb0*/ 	.word	0x000000ff
        /*0cb4*/ 	.word	0x00022868
        /*0cb8*/ 	.short	0x0100
        /*0cba*/ 	.byte	0x08
	.zero		1


	//   ....[10]....
        /*0cbc*/ 	.word	0x00000650
        /*0cc0*/ 	.word	0x000000ff
        /*0cc4*/ 	.word	0x00022870
        /*0cc8*/ 	.short	0x0100
        /*0cca*/ 	.byte	0x06
	.zero		1


	//   ....[11]....
        /*0ccc*/ 	.word	0x00000660
        /*0cd0*/ 	.word	0x000000ff
        /*0cd4*/ 	.word	0x00022880
        /*0cd8*/ 	.short	0x0100
        /*0cda*/ 	.byte	0x06
	.zero		1


	//   ....[12]....
        /*0cdc*/ 	.word	0x00000670
        /*0ce0*/ 	.word	0x000000ff
        /*0ce4*/ 	.word	0x00022878
        /*0ce8*/ 	.short	0x0100
        /*0cea*/ 	.byte	0x06
	.zero		1


	//   ....[13]....
        /*0cec*/ 	.word	0x00000680
        /*0cf0*/ 	.word	0x000000ff
        /*0cf4*/ 	.word	0x00022888
        /*0cf8*/ 	.short	0x0100
        /*0cfa*/ 	.byte	0x06
	.zero		1


	//   ....[14]....
        /*0cfc*/ 	.word	0x000007b0
        /*0d00*/ 	.word	0x000000ff
        /*0d04*/ 	.word	0x00022890
        /*0d08*/ 	.short	0x0100
        /*0d0a*/ 	.byte	0x08
	.zero		1


	//   ....[15]....
        /*0d0c*/ 	.word	0x000007c0
        /*0d10*/ 	.word	0x000000ff
        /*0d14*/ 	.word	0x000228a0
        /*0d18*/ 	.short	0x0100
        /*0d1a*/ 	.byte	0x08
	.zero		1


	//   ....[16]....
        /*0d1c*/ 	.word	0x000007d0
        /*0d20*/ 	.word	0x000000ff
        /*0d24*/ 	.word	0x00022898
        /*0d28*/ 	.short	0x0100
        /*0d2a*/ 	.byte	0x08
	.zero		1


	//   ....[17]....
        /*0d2c*/ 	.word	0x000007e0
        /*0d30*/ 	.word	0x000000ff
        /*0d34*/ 	.word	0x000228a8
        /*0d38*/ 	.short	0x0100
        /*0d3a*/ 	.byte	0x08
	.zero		1


	//   ....[18]....
        /*0d3c*/ 	.word	0x00000910
        /*0d40*/ 	.word	0x000000ff
        /*0d44*/ 	.word	0x000228b0
        /*0d48*/ 	.short	0x0100
        /*0d4a*/ 	.byte	0x08
	.zero		1


	//   ....[19]....
        /*0d4c*/ 	.word	0x00000920
        /*0d50*/ 	.word	0x000000ff
        /*0d54*/ 	.word	0x000228c0
        /*0d58*/ 	.short	0x0100
        /*0d5a*/ 	.byte	0x08
	.zero		1


	//   ....[20]....
        /*0d5c*/ 	.word	0x00000930
        /*0d60*/ 	.word	0x000000ff
        /*0d64*/ 	.word	0x000228b8
        /*0d68*/ 	.short	0x0100
        /*0d6a*/ 	.byte	0x08
	.zero		1


	//   ....[21]....
        /*0d6c*/ 	.word	0x00000940
        /*0d70*/ 	.word	0x000000ff
        /*0d74*/ 	.word	0x000228c8
        /*0d78*/ 	.short	0x0100
        /*0d7a*/ 	.byte	0x08
	.zero		1


	//   ....[22]....
        /*0d7c*/ 	.word	0x00003560
        /*0d80*/ 	.word	0x0000005f
        /*0d84*/ 	.word	0x00022890
        /*0d88*/ 	.short	0x010a
        /*0d8a*/ 	.byte	0x3f
	.zero		1


	//   ....[23]....
        /*0d8c*/ 	.word	0x000046c0
        /*0d90*/ 	.word	0x0000005f
        /*0d94*/ 	.word	0x00022890
        /*0d98*/ 	.short	0x010a
        /*0d9a*/ 	.byte	0x3f
	.zero		1


	//   ....[24]....
        /*0d9c*/ 	.word	0x00005700
        /*0da0*/ 	.word	0x0000005f
        /*0da4*/ 	.word	0x00022890
        /*0da8*/ 	.short	0x010a
        /*0daa*/ 	.byte	0x3f
	.zero		1


	//   ....[25]....
        /*0dac*/ 	.word	0x00005910
        /*0db0*/ 	.word	0x00000020
        /*0db4*/ 	.word	0x00000000
        /*0db8*/ 	.short	0x0101
        /*0dba*/ 	.byte	0x3f
	.zero		1


	//   ....[26]....
        /*0dbc*/ 	.word	0x00005950
        /*0dc0*/ 	.word	0x0000005f
        /*0dc4*/ 	.word	0x000228b0
        /*0dc8*/ 	.short	0x010a
        /*0dca*/ 	.byte	0x3f
	.zero		1


	//   ....[27]....
        /*0dcc*/ 	.word	0x00005fa0
        /*0dd0*/ 	.word	0x0000005f
        /*0dd4*/ 	.word	0x00000000
        /*0dd8*/ 	.short	0x0101
        /*0dda*/ 	.byte	0x3f
	.zero		1


	//   ....[28]....
        /*0ddc*/ 	.word	0x00006dc0
        /*0de0*/ 	.word	0x00000013
        /*0de4*/ 	.word	0x00022800
        /*0de8*/ 	.short	0x010a
        /*0dea*/ 	.byte	0x3f
	.zero		1


	//   ....[29]....
        /*0dec*/ 	.word	0x00006e10
        /*0df0*/ 	.word	0x00000013
        /*0df4*/ 	.word	0x00022800
        /*0df8*/ 	.short	0x010a
        /*0dfa*/ 	.byte	0x3f
	.zero		1


	//   ....[30]....
        /*0dfc*/ 	.word	0x000078a0
        /*0e00*/ 	.word	0x00000013
        /*0e04*/ 	.word	0x00022800
        /*0e08*/ 	.short	0x010a
        /*0e0a*/ 	.byte	0x3f
	.zero		1


	//   ....[31]....
        /*0e0c*/ 	.word	0x00008cc0
        /*0e10*/ 	.word	0x00000013
        /*0e14*/ 	.word	0x00022800
        /*0e18*/ 	.short	0x010a
        /*0e1a*/ 	.byte	0x3f
	.zero		1


	//   ....[32]....
        /*0e1c*/ 	.word	0x00009b20
        /*0e20*/ 	.word	0x00000004
        /*0e24*/ 	.word	0x00022830
        /*0e28*/ 	.short	0x010a
        /*0e2a*/ 	.byte	0x3f
	.zero		1


	//   ....[33]....
        /*0e2c*/ 	.word	0x00009bc0
        /*0e30*/ 	.word	0x00000004
        /*0e34*/ 	.word	0x00022830
        /*0e38*/ 	.short	0x010a
        /*0e3a*/ 	.byte	0x3f
	.zero		1


	//   ....[34]....
        /*0e3c*/ 	.word	0x0000a350
        /*0e40*/ 	.word	0x00000031
        /*0e44*/ 	.word	0x00000000
        /*0e48*/ 	.short	0x0101
        /*0e4a*/ 	.byte	0x3f
	.zero		1


	//   ....[35]....
        /*0e4c*/ 	.word	0x0000c580
        /*0e50*/ 	.word	0x00000004
        /*0e54*/ 	.word	0x00022850
        /*0e58*/ 	.short	0x010a
        /*0e5a*/ 	.byte	0x3f
	.zero		1


	//   ....[36]....
        /*0e5c*/ 	.word	0x0000c5d0
        /*0e60*/ 	.word	0x00000004
        /*0e64*/ 	.word	0x00022850
        /*0e68*/ 	.short	0x010a
        /*0e6a*/ 	.byte	0x3f
	.zero		1


	//   ....[37]....
        /*0e6c*/ 	.word	0x0000ca20
        /*0e70*/ 	.word	0x00000004
        /*0e74*/ 	.word	0x00000000
        /*0e78*/ 	.short	0x0101
        /*0e7a*/ 	.byte	0x3f
	.zero		1


	//   ....[38]....
        /*0e7c*/ 	.word	0x0000cd60
        /*0e80*/ 	.word	0x000000d4
        /*0e84*/ 	.word	0x00022830
        /*0e88*/ 	.short	0x010a
        /*0e8a*/ 	.byte	0x3f
	.zero		1


	//   ....[39]....
        /*0e8c*/ 	.word	0x0000cdc0
        /*0e90*/ 	.word	0x000000d4
        /*0e94*/ 	.word	0x00022830
        /*0e98*/ 	.short	0x010a
        /*0e9a*/ 	.byte	0x3f
	.zero		1


	//   ....[40]....
        /*0e9c*/ 	.word	0x0000d470
        /*0ea0*/ 	.word	0x000000a6
        /*0ea4*/ 	.word	0x00000000
        /*0ea8*/ 	.short	0x0101
        /*0eaa*/ 	.byte	0x3f
	.zero		1


	//   ....[41]....
        /*0eac*/ 	.word	0x00010000
        /*0eb0*/ 	.word	0x000000d4
        /*0eb4*/ 	.word	0x00022850
        /*0eb8*/ 	.short	0x010a
        /*0eba*/ 	.byte	0x3f
	.zero		1


	//   ....[42]....
        /*0ebc*/ 	.word	0x00010050
        /*0ec0*/ 	.word	0x000000d4
        /*0ec4*/ 	.word	0x00022850
        /*0ec8*/ 	.short	0x010a
        /*0eca*/ 	.byte	0x3f
	.zero		1


	//   ....[43]....
        /*0ecc*/ 	.word	0x00010420
        /*0ed0*/ 	.word	0x000000d4
        /*0ed4*/ 	.word	0x00000000
        /*0ed8*/ 	.short	0x0101
        /*0eda*/ 	.byte	0x3f
	.zero		1


	//   ....[44]....
        /*0edc*/ 	.word	0x00010830
        /*0ee0*/ 	.word	0x00000004
        /*0ee4*/ 	.word	0x00022830
        /*0ee8*/ 	.short	0x010a
        /*0eea*/ 	.byte	0x3f
	.zero		1


	//   ....[45]....
        /*0eec*/ 	.word	0x00010890
        /*0ef0*/ 	.word	0x00000004
        /*0ef4*/ 	.word	0x00022830
        /*0ef8*/ 	.short	0x010a
        /*0efa*/ 	.byte	0x3f
	.zero		1


	//   ....[46]....
        /*0efc*/ 	.word	0x00011ee0
        /*0f00*/ 	.word	0x0000009d
        /*0f04*/ 	.word	0x00000000
        /*0f08*/ 	.short	0x0101
        /*0f0a*/ 	.byte	0x3f
	.zero		1


	//   ....[47]....
        /*0f0c*/ 	.word	0x00012820
        /*0f10*/ 	.word	0x00000004
        /*0f14*/ 	.word	0x00022850
        /*0f18*/ 	.short	0x010a
        /*0f1a*/ 	.byte	0x3f
	.zero		1


	//   ....[48]....
        /*0f1c*/ 	.word	0x00012870
        /*0f20*/ 	.word	0x00000004
        /*0f24*/ 	.word	0x00022850
        /*0f28*/ 	.short	0x010a
        /*0f2a*/ 	.byte	0x3f
	.zero		1


	//   ....[49]....
        /*0f2c*/ 	.word	0x00012c20
        /*0f30*/ 	.word	0x00000004
        /*0f34*/ 	.word	0x00000000
        /*0f38*/ 	.short	0x0101
        /*0f3a*/ 	.byte	0x3f
	.zero		1


	//   ....[50]....
        /*0f3c*/ 	.word	0x00012d50
        /*0f40*/ 	.word	0x000000d3
        /*0f44*/ 	.word	0x00022830
        /*0f48*/ 	.short	0x010a
        /*0f4a*/ 	.byte	0x3f
	.zero		1


	//   ....[51]....
        /*0f4c*/ 	.word	0x00012db0
        /*0f50*/ 	.word	0x000000d3
        /*0f54*/ 	.word	0x00022830
        /*0f58*/ 	.short	0x010a
        /*0f5a*/ 	.byte	0x3f
	.zero		1


	//   ....[52]....
        /*0f5c*/ 	.word	0x00013400
        /*0f60*/ 	.word	0x000000a4
        /*0f64*/ 	.word	0x00000000
        /*0f68*/ 	.short	0x0101
        /*0f6a*/ 	.byte	0x3f
	.zero		1


	//   ....[53]....
        /*0f6c*/ 	.word	0x00015fd0
        /*0f70*/ 	.word	0x000000d3
        /*0f74*/ 	.word	0x00022850
        /*0f78*/ 	.short	0x010a
        /*0f7a*/ 	.byte	0x3f
	.zero		1


	//   ....[54]....
        /*0f7c*/ 	.word	0x00016020
        /*0f80*/ 	.word	0x000000d3
        /*0f84*/ 	.word	0x00022850
        /*0f88*/ 	.short	0x010a
        /*0f8a*/ 	.byte	0x3f
	.zero		1


	//   ....[55]....
        /*0f8c*/ 	.word	0x000163f0
        /*0f90*/ 	.word	0x000000d3
        /*0f94*/ 	.word	0x00000000
        /*0f98*/ 	.short	0x0101
        /*0f9a*/ 	.byte	0x3f
	.zero		1


	//   ....[56]....
        /*0f9c*/ 	.word	0x00018900
        /*0fa0*/ 	.word	0x00000003
        /*0fa4*/ 	.word	0x00000000
        /*0fa8*/ 	.short	0x0101
        /*0faa*/ 	.byte	0x3f
	.zero		1


	//   ....[57]....
        /*0fac*/ 	.word	0x000192b0
        /*0fb0*/ 	.word	0x00000003
        /*0fb4*/ 	.word	0x00000000
        /*0fb8*/ 	.short	0x0101
        /*0fba*/ 	.byte	0x3f
	.zero		1


	//   ....[58]....
        /*0fbc*/ 	.word	0x0001df90
        /*0fc0*/ 	.word	0x00000013
        /*0fc4*/ 	.word	0x00022820
        /*0fc8*/ 	.short	0x010a
        /*0fca*/ 	.byte	0x3f
	.zero		1


	//   ....[59]....
        /*0fcc*/ 	.word	0x0001e060
        /*0fd0*/ 	.word	0x00000007
        /*0fd4*/ 	.word	0x000228a0
        /*0fd8*/ 	.short	0x010a
        /*0fda*/ 	.byte	0x3f
	.zero		1


	//   ....[60]....
        /*0fdc*/ 	.word	0x0001e2a0
        /*0fe0*/ 	.word	0x00000007
        /*0fe4*/ 	.word	0x000228c0
        /*0fe8*/ 	.short	0x010a
        /*0fea*/ 	.byte	0x3f
	.zero		1


	//   ....[61]....
        /*0fec*/ 	.word	0x0001e940
        /*0ff0*/ 	.word	0x00000006
        /*0ff4*/ 	.word	0x000228a0
        /*0ff8*/ 	.short	0x010a
        /*0ffa*/ 	.byte	0x3f
	.zero		1


	//   ....[62]....
        /*0ffc*/ 	.word	0x0001eb70
        /*1000*/ 	.word	0x00000006
        /*1004*/ 	.word	0x000228c0
        /*1008*/ 	.short	0x010a
        /*100a*/ 	.byte	0x3f
	.zero		1


	//   ....[63]....
        /*100c*/ 	.word	0x00020110
        /*1010*/ 	.word	0x00000000
        /*1014*/ 	.word	0x00022840
        /*1018*/ 	.short	0x010a
        /*101a*/ 	.byte	0x3f
	.zero		1


	//   ....[64]....
        /*101c*/ 	.word	0x00020e10
        /*1020*/ 	.word	0x00000013
        /*1024*/ 	.word	0x00022800
        /*1028*/ 	.short	0x0107
        /*102a*/ 	.byte	0x3f
	.zero		1


	//   ....[65]....
        /*102c*/ 	.word	0x00020f00
        /*1030*/ 	.word	0x00000013
        /*1034*/ 	.word	0x00022800
        /*1038*/ 	.short	0x0101
        /*103a*/ 	.byte	0x3f
	.zero		1


	//   ....[66]....
        /*103c*/ 	.word	0x00020f20
        /*1040*/ 	.word	0x00000013
        /*1044*/ 	.word	0x00022820
        /*1048*/ 	.short	0x010a
        /*104a*/ 	.byte	0x3f
	.zero		1


	//   ....[67]....
        /*104c*/ 	.word	0x00021000
        /*1050*/ 	.word	0x00000002
        /*1054*/ 	.word	0x00022860
        /*1058*/ 	.short	0x010a
        /*105a*/ 	.byte	0x3f
	.zero		1


	//   ....[68]....
        /*105c*/ 	.word	0x00021930
        /*1060*/ 	.word	0x00000002
        /*1064*/ 	.word	0x00022840
        /*1068*/ 	.short	0x010a
        /*106a*/ 	.byte	0x3f
	.zero		1


	//   ....[69]....
        /*106c*/ 	.word	0x00021b90
        /*1070*/ 	.word	0x00000002
        /*1074*/ 	.word	0x00022860
        /*1078*/ 	.short	0x010a
        /*107a*/ 	.byte	0x3f
	.zero		1


	//   ....[70]....
        /*107c*/ 	.word	0x00022380
        /*1080*/ 	.word	0x00000003
        /*1084*/ 	.word	0x00022840
        /*1088*/ 	.short	0x010a
        /*108a*/ 	.byte	0x3f
	.zero		1


	//   ....[71]....
        /*108c*/ 	.word	0x000225d0
        /*1090*/ 	.word	0x00000003
        /*1094*/ 	.word	0x00022860
        /*1098*/ 	.short	0x010a
        /*109a*/ 	.byte	0x3f
	.zero		1


	//   ....[72]....
        /*109c*/ 	.word	0x00022d50
        /*10a0*/ 	.word	0x00000003
        /*10a4*/ 	.word	0x00022840
        /*10a8*/ 	.short	0x010a
        /*10aa*/ 	.byte	0x3f
	.zero		1


	//   ....[73]....
        /*10ac*/ 	.word	0x00022fb0
        /*10b0*/ 	.word	0x00000003
        /*10b4*/ 	.word	0x00022860
        /*10b8*/ 	.short	0x010a
        /*10ba*/ 	.byte	0x3f
	.zero		1


	//   ....[74]....
        /*10bc*/ 	.word	0x00024970
        /*10c0*/ 	.word	0x00000000
        /*10c4*/ 	.word	0x00022820
        /*10c8*/ 	.short	0x010a
        /*10ca*/ 	.byte	0x3f
	.zero		1


	//   ....[75]....
        /*10cc*/ 	.word	0x00024b20
        /*10d0*/ 	.word	0x00000006
        /*10d4*/ 	.word	0x00000000
        /*10d8*/ 	.short	0x010a
        /*10da*/ 	.byte	0x3f
	.zero		1


	//   ....[76]....
        /*10dc*/ 	.word	0x00024b90
        /*10e0*/ 	.word	0x00000007
        /*10e4*/ 	.word	0x00000000
        /*10e8*/ 	.short	0x010a
        /*10ea*/ 	.byte	0x3f
	.zero		1


	//   ....[77]....
        /*10ec*/ 	.word	0x00024c00
        /*10f0*/ 	.word	0x00000004
        /*10f4*/ 	.word	0x00000000
        /*10f8*/ 	.short	0x010a
        /*10fa*/ 	.byte	0x3f
	.zero		1


	//   ....[78]....
        /*10fc*/ 	.word	0x00024c30
        /*1100*/ 	.word	0x00000003
        /*1104*/ 	.word	0x00000000
        /*1108*/ 	.short	0x010a
        /*110a*/ 	.byte	0x3f
	.zero		1


	//   ....[79]....
        /*110c*/ 	.word	0x00024c90
        /*1110*/ 	.word	0x0000005f
        /*1114*/ 	.word	0x00022890
        /*1118*/ 	.short	0x010a
        /*111a*/ 	.byte	0x3f
	.zero		1


	//   ....[80]....
        /*111c*/ 	.word	0x00024ce0
        /*1120*/ 	.word	0x0000005f
        /*1124*/ 	.word	0x00022890
        /*1128*/ 	.short	0x010a
        /*112a*/ 	.byte	0x3f
	.zero		1


	//   ....[81]....
        /*112c*/ 	.word	0x00024d30
        /*1130*/ 	.word	0x0000005f
        /*1134*/ 	.word	0x00022890
        /*1138*/ 	.short	0x010a
        /*113a*/ 	.byte	0x3f
	.zero		1


	//   ....[82]....
        /*113c*/ 	.word	0x00024d80
        /*1140*/ 	.word	0x0000005f
        /*1144*/ 	.word	0x000228b0
        /*1148*/ 	.short	0x010a
        /*114a*/ 	.byte	0x3f
	.zero		1


	//   ....[83]....
        /*114c*/ 	.word	0x000251f0
        /*1150*/ 	.word	0x00000013
        /*1154*/ 	.word	0x00022800
        /*1158*/ 	.short	0x010a
        /*115a*/ 	.byte	0x3f
	.zero		1


	//   ....[84]....
        /*115c*/ 	.word	0x000257e0
        /*1160*/ 	.word	0x00000013
        /*1164*/ 	.word	0x00022800
        /*1168*/ 	.short	0x010a
        /*116a*/ 	.byte	0x3f
	.zero		1


	//   ....[85]....
        /*116c*/ 	.word	0x00025830
        /*1170*/ 	.word	0x00000004
        /*1174*/ 	.word	0x00022830
        /*1178*/ 	.short	0x010a
        /*117a*/ 	.byte	0x3f
	.zero		1


	//   ....[86]....
        /*117c*/ 	.word	0x00025880
        /*1180*/ 	.word	0x00000004
        /*1184*/ 	.word	0x00022850
        /*1188*/ 	.short	0x010a
        /*118a*/ 	.byte	0x3f
	.zero		1


	//   ....[87]....
        /*118c*/ 	.word	0x000258d0
        /*1190*/ 	.word	0x000000d4
        /*1194*/ 	.word	0x00022830
        /*1198*/ 	.short	0x010a
        /*119a*/ 	.byte	0x3f
	.zero		1


	//   ....[88]....
        /*119c*/ 	.word	0x00025920
        /*11a0*/ 	.word	0x000000d4
        /*11a4*/ 	.word	0x00022850
        /*11a8*/ 	.short	0x010a
        /*11aa*/ 	.byte	0x3f
	.zero		1


	//   ....[89]....
        /*11ac*/ 	.word	0x00025970
        /*11b0*/ 	.word	0x00000004
        /*11b4*/ 	.word	0x00022830
        /*11b8*/ 	.short	0x010a
        /*11ba*/ 	.byte	0x3f
	.zero		1


	//   ....[90]....
        /*11bc*/ 	.word	0x000259c0
        /*11c0*/ 	.word	0x00000004
        /*11c4*/ 	.word	0x00022850
        /*11c8*/ 	.short	0x010a
        /*11ca*/ 	.byte	0x3f
	.zero		1


	//   ....[91]....
        /*11cc*/ 	.word	0x00025a10
        /*11d0*/ 	.word	0x000000d3
        /*11d4*/ 	.word	0x00022830
        /*11d8*/ 	.short	0x010a
        /*11da*/ 	.byte	0x3f
	.zero		1


	//   ....[92]....
        /*11dc*/ 	.word	0x00025a60
        /*11e0*/ 	.word	0x000000d3
        /*11e4*/ 	.word	0x00022850
        /*11e8*/ 	.short	0x010a
        /*11ea*/ 	.byte	0x3f
	.zero		1


	//   ....[93]....
        /*11ec*/ 	.word	0x00026660
        /*11f0*/ 	.word	0x00000013
        /*11f4*/ 	.word	0x00022820
        /*11f8*/ 	.short	0x010a
        /*11fa*/ 	.byte	0x3f
	.zero		1


	//   ....[94]....
        /*11fc*/ 	.word	0x000266b0
        /*1200*/ 	.word	0x00000007
        /*1204*/ 	.word	0x000228a0
        /*1208*/ 	.short	0x010a
        /*120a*/ 	.byte	0x3f
	.zero		1


	//   ....[95]....
        /*120c*/ 	.word	0x00026700
        /*1210*/ 	.word	0x00000007
        /*1214*/ 	.word	0x000228c0
        /*1218*/ 	.short	0x010a
        /*121a*/ 	.byte	0x3f
	.zero		1


	//   ....[96]....
        /*121c*/ 	.word	0x00026750
        /*1220*/ 	.word	0x00000006
        /*1224*/ 	.word	0x000228a0
        /*1228*/ 	.short	0x010a
        /*122a*/ 	.byte	0x3f
	.zero		1


	//   ....[97]....
        /*122c*/ 	.word	0x000267a0
        /*1230*/ 	.word	0x00000006
        /*1234*/ 	.word	0x000228c0
        /*1238*/ 	.short	0x010a
        /*123a*/ 	.byte	0x3f
	.zero		1


	//   ....[98]....
        /*123c*/ 	.word	0x00026940
        /*1240*/ 	.word	0x00000000
        /*1244*/ 	.word	0x00022840
        /*1248*/ 	.short	0x010a
        /*124a*/ 	.byte	0x3f
	.zero		1


	//   ....[99]....
        /*124c*/ 	.word	0x000273e0
        /*1250*/ 	.word	0x00000013
        /*1254*/ 	.word	0x00022820
        /*1258*/ 	.short	0x010a
        /*125a*/ 	.byte	0x3f
	.zero		1


	//   ....[100]....
        /*125c*/ 	.word	0x00027430
        /*1260*/ 	.word	0x00000002
        /*1264*/ 	.word	0x00022860
        /*1268*/ 	.short	0x010a
        /*126a*/ 	.byte	0x3f
	.zero		1


	//   ....[101]....
        /*126c*/ 	.word	0x00027480
        /*1270*/ 	.word	0x00000002
        /*1274*/ 	.word	0x00022840
        /*1278*/ 	.short	0x010a
        /*127a*/ 	.byte	0x3f
	.zero		1


	//   ....[102]....
        /*127c*/ 	.word	0x000274d0
        /*1280*/ 	.word	0x00000002
        /*1284*/ 	.word	0x00022860
        /*1288*/ 	.short	0x010a
        /*128a*/ 	.byte	0x3f
	.zero		1


	//   ....[103]....
        /*128c*/ 	.word	0x00027520
        /*1290*/ 	.word	0x00000003
        /*1294*/ 	.word	0x00022840
        /*1298*/ 	.short	0x010a
        /*129a*/ 	.byte	0x3f
	.zero		1


	//   ....[104]....
        /*129c*/ 	.word	0x00027570
        /*12a0*/ 	.word	0x00000003
        /*12a4*/ 	.word	0x00022860
        /*12a8*/ 	.short	0x010a
        /*12aa*/ 	.byte	0x3f
	.zero		1


	//   ....[105]....
        /*12ac*/ 	.word	0x000275c0
        /*12b0*/ 	.word	0x00000003
        /*12b4*/ 	.word	0x00022840
        /*12b8*/ 	.short	0x010a
        /*12ba*/ 	.byte	0x3f
	.zero		1


	//   ....[106]....
        /*12bc*/ 	.word	0x00027610
        /*12c0*/ 	.word	0x00000003
        /*12c4*/ 	.word	0x00022860
        /*12c8*/ 	.short	0x010a
        /*12ca*/ 	.byte	0x3f
	.zero		1


	//   ....[107]....
        /*12cc*/ 	.word	0x00028190
        /*12d0*/ 	.word	0x00000000
        /*12d4*/ 	.word	0x00022820
        /*12d8*/ 	.short	0x010a
        /*12da*/ 	.byte	0x3f
	.zero		1


	//   ....[108]....
        /*12dc*/ 	.word	0x00028330
        /*12e0*/ 	.word	0x00000006
        /*12e4*/ 	.word	0x00000000
        /*12e8*/ 	.short	0x010a
        /*12ea*/ 	.byte	0x3f
	.zero		1


	//   ....[109]....
        /*12ec*/ 	.word	0x00028380
        /*12f0*/ 	.word	0x00000007
        /*12f4*/ 	.word	0x00000000
        /*12f8*/ 	.short	0x010a
        /*12fa*/ 	.byte	0x3f
	.zero		1


	//   ....[110]....
        /*12fc*/ 	.word	0x000283d0
        /*1300*/ 	.word	0x00000004
        /*1304*/ 	.word	0x00000000
        /*1308*/ 	.short	0x010a
        /*130a*/ 	.byte	0x3f
	.zero		1


	//----- nvinfo : EIATTR_NUM_MBARRIERS
	.align		4
.L_1391:
        /*130c*/ 	.byte	0x03, 0x38
        /*130e*/ 	.short	0x0016


	//----- nvinfo : EIATTR_EXIT_INSTR_OFFSETS
	.align		4
        /*1310*/ 	.byte	0x04, 0x1c
        /*1312*/ 	.short	(.L_1393 - .L_1392)


	//   ....[0]....
.L_1392:
        /*1314*/ 	.word	0x00024c80


	//----- nvinfo : EIATTR_MAX_THREADS
	.align		4
.L_1393:
        /*1318*/ 	.byte	0x04, 0x05
        /*131a*/ 	.short	(.L_1395 - .L_1394)
.L_1394:
        /*131c*/ 	.word	0x00000180
        /*1320*/ 	.word	0x00000001
        /*1324*/ 	.word	0x00000001


	//----- nvinfo : EIATTR_CRS_STACK_SIZE
	.align		4
.L_1395:
        /*1328*/ 	.byte	0x04, 0x1e
        /*132a*/ 	.short	(.L_1397 - .L_1396)
.L_1396:
        /*132c*/ 	.word	0x00000000


	//----- nvinfo : EIATTR_CBANK_PARAM_SIZE
	.align		4
.L_1397:
        /*1330*/ 	.byte	0x03, 0x19
        /*1332*/ 	.short	0x0af0


	//----- nvinfo : EIATTR_PARAM_CBANK
	.align		4
        /*1334*/ 	.byte	0x04, 0x0a
        /*1336*/ 	.short	(.L_1399 - .L_1398)
	.align		4
.L_1398:
        /*1338*/ 	.word	index@(.nv.constant0._ZN7cutlass13device_kernelIN5flash11enable_sm90INS1_16FlashAttnFwdSm90INS1_25CollectiveMainloopFwdSm90ILi2EN4cute5tupleIJNS5_1CILi1EEES8_S8_EEENS6_IJNS7_ILi128EEENS7_ILi96EEENS7_ILi64EEEEEELi256ENS_6half_tEfNS_4arch4Sm90ELb0ELb1ELb1ELb1ELb0ELb1ELb0ELb1ELb0ELb1ELb1ELb0EEENS1_21CollectiveEpilogueFwdINS6_IJSA_NS7_ILi256EEESB_EEES9_SE_SG_Li256ELb1ELb1ELb1ELb0EEENS1_36VarlenDynamicPersistentTileSchedulerILi128ELi96ELi256ELi128ELb1ELb1ELb1ELb1ELb0ELb1EEEEEEEEEvNT_6ParamsE)
        /*133c*/ 	.short	0x0210
        /*133e*/ 	.short	0x0af0


	//----- nvinfo : EIATTR_SW_WAR
	.align		4
.L_1399:
        /*1340*/ 	.byte	0x04, 0x36
        /*1342*/ 	.short	(.L_1401 - .L_1400)
.L_1400:
        /*1344*/ 	.word	0x00000008
.L_1401:


//--------------------- .nv.info._ZN7cutlass13device_kernelIN5flash11enable_sm90INS1_16FlashAttnFwdSm90INS1_25CollectiveMainloopFwdSm90ILi2EN4cute5tupleIJNS5_1CILi1EEES8_S8_EEENS6_IJNS7_ILi128EEENS7_ILi96EEENS7_ILi64EEEEEELi256ENS_6half_tEfNS_4arch4Sm90ELb0ELb1ELb1ELb1ELb0ELb0ELb1ELb1ELb0ELb1ELb1ELb0EEENS1_21CollectiveEpilogueFwdINS6_IJSA_NS7_ILi256EEESB_EEES9_SE_SG_Li256ELb1ELb1ELb1ELb0EEENS1_36VarlenDynamicPersistentTileSchedulerILi128ELi96ELi256ELi128ELb1ELb1ELb1ELb1ELb0ELb1EEEEEEEEEvNT_6ParamsE --------------------------
	.section	.nv.info._ZN7cutlass13device_kernelIN5flash11enable_sm90INS1_16FlashAttnFwdSm90INS1_25CollectiveMainloopFwdSm90ILi2EN4cute5tupleIJNS5_1CILi1EEES8_S8_EEENS6_IJNS7_ILi128EEENS7_ILi96EEENS7_ILi64EEEEEELi256ENS_6half_tEfNS_4arch4Sm90ELb0ELb1ELb1ELb1ELb0ELb0ELb1ELb1ELb0ELb1ELb1ELb0EEENS1_21CollectiveEpilogueFwdINS6_IJSA_NS7_ILi256EEESB_EEES9_SE_SG_Li256ELb1ELb1ELb1ELb0EEENS1_36VarlenDynamicPersistentTileSchedulerILi128ELi96ELi256ELi128ELb1ELb1ELb1ELb1ELb0ELb1EEEEEEEEEvNT_6ParamsE,"",@"SHT_CUDA_INFO"
	.sectionflags	@""
	.align	4


	//----- nvinfo : EIATTR_CUDA_API_VERSION
	.align		4
        /*0000*/ 	.byte	0x04, 0x37
        /*0002*/ 	.short	(.L_1403 - .L_1402)
.L_1402:
        /*0004*/ 	.word	0x00000082


	//----- nvinfo : EIATTR_KPARAM_INFO
	.align		4
.L_1403:
        /*0008*/ 	.byte	0x04, 0x17
        /*000a*/ 	.short	(.L_1405 - .L_1404)
.L_1404:
        /*000c*/ 	.word	0x00000000
        /*0010*/ 	.short	0x0000
        /*0012*/ 	.short	0x0070
        /*0014*/ 	.byte	0x00, 0xf0, 0x01, 0x2e


	//----- nvinfo : EIATTR_SPARSE_MMA_MASK
	.align		4
.L_1405:
        /*0018*/ 	.byte	0x03, 0x50
        /*001a*/ 	.short	0x0000


	//----- nvinfo : EIATTR_MAXREG_COUNT
	.align		4
        /*001c*/ 	.byte	0x03, 0x1b
        /*001e*/ 	.short	0x00a8


	//----- nvinfo : EIATTR_NUM_BARRIERS
	.align		4
        /*0020*/ 	.byte	0x02, 0x4c
        /*0022*/ 	.byte	0x10
	.zero		1


	//----- nvinfo : EIATTR_EXTERNS
	.align		4
        /*0024*/ 	.byte	0x04, 0x0f
        /*0026*/ 	.short	(.L_1407 - .L_1406)


	//   ....[0]....
	.align		4
.L_1406:
        /*0028*/ 	.word	index@(__assertfail)


	//----- nvinfo : EIATTR_ANNOTATIONS
	.align		4
.L_1407:
        /*002c*/ 	.byte	0x04, 0x55
        /*002e*/ 	.short	(.L_1409 - .L_1408)


	//   ....[0]....
.L_1408:
        /* <DEDUP_REMOVED lines=116> */


	//----- nvinfo : EIATTR_MERCURY_ISA_VERSION
	.align		4
.L_1409:
        /*0760*/ 	.byte	0x03, 0x5f
        /*0762*/ 	.short	0x0101


	//----- nvinfo : EIATTR_UNUSED_LOAD_BYTE_OFFSET
	.align		4
        /*0764*/ 	.byte	0x04, 0x44
        /*0766*/ 	.short	(.L_1411 - .L_1410)


	//   ....[0]....
.L_1410:
        /*0768*/ 	.word	0x00000b40
        /*076c*/ 	.word	0x0000fff0


	//   ....[1]....
        /*0770*/ 	.word	0x00020670
        /*0774*/ 	.word	0x0000fff0


	//----- nvinfo : EIATTR_INT_WARP_WIDE_INSTR_OFFSETS
	.align		4
.L_1411:
        /*0778*/ 	.byte	0x04, 0x31
        /*077a*/ 	.short	(.L_1413 - .L_1412)


	//   ....[0]....
.L_1412:
        /*077c*/ 	.word	0x00000170


	//   ....[1]....
        /*0780*/ 	.word	0x000001b0


	//   ....[2]....
        /*0784*/ 	.word	0x00000220


	//   ....[3]....
        /*0788*/ 	.word	0x00000230


	//   ....[4]....
        /*078c*/ 	.word	0x00026fb0


	//   ....[5]....
        /*0790*/ 	.word	0x00027040


	//   ....[6]....
        /*0794*/ 	.word	0x0002b910


	//   ....[7]....
        /*0798*/ 	.word	0x0002b9a0


	//----- nvinfo : EIATTR_COOP_GROUP_MASK_REGIDS
	.align		4
.L_1413:
        /*079c*/ 	.byte	0x04, 0x29
        /*079e*/ 	.short	(.L_1415 - .L_1414)


	//   ....[0]....
.L_1414:
        /*07a0*/ 	.word	0xffffffff


	//   ....[1]....
        /*07a4*/ 	.word	0xffffffff


	//   ....[2]....
        /*07a8*/ 	.word	0xffffffff


	//   ....[3]....
        /*07ac*/ 	.word	0xffffffff


	//   ....[4]....
        /*07b0*/ 	.word	0xffffffff


	//   ....[5]....
        /*07b4*/ 	.word	0xffffffff


	//   ....[6]....
        /*07b8*/ 	.word	0xffffffff


	//   ....[7]....
        /*07bc*/ 	.word	0xffffffff


	//   ....[8]....
        /*07c0*/ 	.word	0xffffffff


	//   ....[9]....
        /*07c4*/ 	.word	0xffffffff


	//   ....[10]....
        /*07c8*/ 	.word	0xffffffff


	//   ....[11]....
        /*07cc*/ 	.word	0xffffffff


	//   ....[12]....
        /*07d0*/ 	.word	0xffffffff


	//   ....[13]....
        /*07d4*/ 	.word	0xffffffff


	//   ....[14]....
        /*07d8*/ 	.word	0xffffffff


	//   ....[15]....
        /*07dc*/ 	.word	0xffffffff


	//   ....[16]....
        /*07e0*/ 	.word	0xffffffff


	//   ....[17]....
        /*07e4*/ 	.word	0xffffffff


	//   ....[18]....
        /*07e8*/ 	.word	0xffffffff


	//   ....[19]....
        /*07ec*/ 	.word	0xffffffff


	//   ....[20]....
        /*07f0*/ 	.word	0xffffffff


	//   ....[21]....
        /*07f4*/ 	.word	0xffffffff


	//   ....[22]....
        /*07f8*/ 	.word	0xffffffff


	//   ....[23]....
        /*07fc*/ 	.word	0xffffffff


	//   ....[24]....
        /*0800*/ 	.word	0xffffffff


	//   ....[25]....
        /*0804*/ 	.word	0xffffffff


	//   ....[26]....
        /*0808*/ 	.word	0xffffffff


	//   ....[27]....
        /*080c*/ 	.word	0xffffffff


	//   ....[28]....
        /*0810*/ 	.word	0xffffffff


	//   ....[29]....
        /*0814*/ 	.word	0xffffffff


	//   ....[30]....
        /*0818*/ 	.word	0xffffffff


	//   ....[31]....
        /*081c*/ 	.word	0xffffffff


	//   ....[32]....
        /*0820*/ 	.word	0xffffffff


	//   ....[33]....
        /*0824*/ 	.word	0xffffffff


	//   ....[34]....
        /*0828*/ 	.word	0xffffffff


	//   ....[35]....
        /*082c*/ 	.word	0xffffffff


	//   ....[36]....
        /*0830*/ 	.word	0xffffffff


	//   ....[37]....
        /*0834*/ 	.word	0xffffffff


	//   ....[38]....
        /*0838*/ 	.word	0xffffffff


	//   ....[39]....
        /*083c*/ 	.word	0xffffffff


	//   ....[40]....
        /*0840*/ 	.word	0xffffffff


	//   ....[41]....
        /*0844*/ 	.word	0xffffffff


	//   ....[42]....
        /*0848*/ 	.word	0xffffffff


	//   ....[43]....
        /*084c*/ 	.word	0xffffffff


	//   ....[44]....
        /*0850*/ 	.word	0xffffffff


	//   ....[45]....
        /*0854*/ 	.word	0xffffffff


	//   ....[46]....
        /*0858*/ 	.word	0xffffffff


	//   ....[47]....
        /*085c*/ 	.word	0xffffffff


	//   ....[48]....
        /*0860*/ 	.word	0xffffffff


	//   ....[49]....
        /*0864*/ 	.word	0xffffffff


	//   ....[50]....
        /*0868*/ 	.word	0xffffffff


	//   ....[51]....
        /*086c*/ 	.word	0xffffffff


	//   ....[52]....
        /*0870*/ 	.word	0xffffffff


	//   ....[53]....
        /*0874*/ 	.word	0xffffffff


	//   ....[54]....
        /*0878*/ 	.word	0xffffffff


	//   ....[55]....
        /*087c*/ 	.word	0xffffffff


	//   ....[56]....
        /*0880*/ 	.word	0xffffffff


	//   ....[57]....
        /*0884*/ 	.word	0xffffffff


	//   ....[58]....
        /*0888*/ 	.word	0xffffffff


	//   ....[59]....
        /*088c*/ 	.word	0xffffffff


	//   ....[60]....
        /*0890*/ 	.word	0xffffffff


	//   ....[61]....
        /*0894*/ 	.word	0xffffffff


	//   ....[62]....
        /*0898*/ 	.word	0xffffffff


	//   ....[63]....
        /*089c*/ 	.word	0xffffffff


	//   ....[64]....
        /*08a0*/ 	.word	0xffffffff


	//   ....[65]....
        /*08a4*/ 	.word	0xffffffff


	//   ....[66]....
        /*08a8*/ 	.word	0xffffffff


	//   ....[67]....
        /*08ac*/ 	.word	0xffffffff


	//   ....[68]....
        /*08b0*/ 	.word	0xffffffff


	//   ....[69]....
        /*08b4*/ 	.word	0xffffffff


	//   ....[70]....
        /*08b8*/ 	.word	0xffffffff


	//   ....[71]....
        /*08bc*/ 	.word	0xffffffff


	//   ....[72]....
        /*08c0*/ 	.word	0xffffffff


	//   ....[73]....
        /*08c4*/ 	.word	0xffffffff


	//   ....[74]....
        /*08c8*/ 	.word	0xffffffff


	//   ....[75]....
        /*08cc*/ 	.word	0xffffffff


	//   ....[76]....
        /*08d0*/ 	.word	0xffffffff


	//   ....[77]....
        /*08d4*/ 	.word	0xffffffff


	//   ....[78]....
        /*08d8*/ 	.word	0xffffffff


	//   ....[79]....
        /*08dc*/ 	.word	0xffffffff


	//   ....[80]....
        /*08e0*/ 	.word	0xffffffff


	//   ....[81]....
        /*08e4*/ 	.word	0xffffffff


	//   ....[82]....
        /*08e8*/ 	.word	0xffffffff


	//   ....[83]....
        /*08ec*/ 	.word	0xffffffff


	//   ....[84]....
        /*08f0*/ 	.word	0xffffffff


	//   ....[85]....
        /*08f4*/ 	.word	0xffffffff


	//   ....[86]....
        /*08f8*/ 	.word	0xffffffff


	//   ....[87]....
        /*08fc*/ 	.word	0xffffffff


	//   ....[88]....
        /*0900*/ 	.word	0xffffffff


	//   ....[89]....
        /*0904*/ 	.word	0xffffffff


	//   ....[90]....
        /*0908*/ 	.word	0xffffffff


	//   ....[91]....
        /*090c*/ 	.word	0xffffffff


	//   ....[92]....
        /*0910*/ 	.word	0xffffffff


	//   ....[93]....
        /*0914*/ 	.word	0xffffffff


	//   ....[94]....
        /*0918*/ 	.word	0xffffffff


	//   ....[95]....
        /*091c*/ 	.word	0xffffffff


	//   ....[96]....
        /*0920*/ 	.word	0xffffffff


	//   ....[97]....
        /*0924*/ 	.word	0xffffffff


	//   ....[98]....
        /*0928*/ 	.word	0xffffffff


	//   ....[99]....
        /*092c*/ 	.word	0xffffffff


	//   ....[100]....
        /*0930*/ 	.word	0xffffffff


	//   ....[101]....
        /*0934*/ 	.word	0xffffffff


	//   ....[102]....
        /*0938*/ 	.word	0xffffffff


	//   ....[103]....
        /*093c*/ 	.word	0xffffffff


	//   ....[104]....
        /*0940*/ 	.word	0xffffffff


	//   ....[105]....
        /*0944*/ 	.word	0xffffffff


	//   ....[106]....
        /*0948*/ 	.word	0xffffffff


	//   ....[107]....
        /*094c*/ 	.word	0xffffffff


	//   ....[108]....
        /*0950*/ 	.word	0xffffffff


	//   ....[109]....
        /*0954*/ 	.word	0xffffffff


	//   ....[110]....
        /*0958*/ 	.word	0xffffffff


	//   ....[111]....
        /*095c*/ 	.word	0xffffffff


	//   ....[112]....
        /*0960*/ 	.word	0xffffffff


	//   ....[113]....
        /*0964*/ 	.word	0xffffffff


	//   ....[114]....
        /*0968*/ 	.word	0xffffffff


	//   ....[115]....
        /*096c*/ 	.word	0xffffffff


	//   ....[116]....
        /*0970*/ 	.word	0xffffffff


	//   ....[117]....
        /*0974*/ 	.word	0xffffffff


	//   ....[118]....
        /*0978*/ 	.word	0xffffffff


	//   ....[119]....
        /*097c*/ 	.word	0xffffffff


	//   ....[120]....
        /*0980*/ 	.word	0xffffffff


	//   ....[121]....
        /*0984*/ 	.word	0x0500000f


	//   ....[122]....
        /*0988*/ 	.word	0x0500000f


	//   ....[123]....
        /*098c*/ 	.word	0x0500000f


	//   ....[124]....
        /*0990*/ 	.word	0x0500000f


	//   ....[125]....
        /*0994*/ 	.word	0x0500000f


	//   ....[126]....
        /*0998*/ 	.word	0x0500000f


	//   ....[127]....
        /*099c*/ 	.word	0x0500000f


	//   ....[128]....
        /*09a0*/ 	.word	0x0500000f


	//   ....[129]....
        /*09a4*/ 	.word	0x0500000f


	//   ....[130]....
        /*09a8*/ 	.word	0x0500000f


	//   ....[131]....
        /*09ac*/ 	.word	0x0500000f


	//   ....[132]....
        /*09b0*/ 	.word	0x0500000f


	//   ....[133]....
        /*09b4*/ 	.word	0x0500000f


	//   ....[134]....
        /*09b8*/ 	.word	0x0500000f


	//   ....[135]....
        /*09bc*/ 	.word	0x0500000f


	//   ....[136]....
        /*09c0*/ 	.word	0x0500000f


	//   ....[137]....
        /*09c4*/ 	.word	0x0500000f


	//   ....[138]....
        /*09c8*/ 	.word	0x0500000f


	//   ....[139]....
        /*09cc*/ 	.word	0x0500000f


	//   ....[140]....
        /*09d0*/ 	.word	0x0500000f


	//   ....[141]....
        /*09d4*/ 	.word	0x0500000f


	//   ....[142]....
        /*09d8*/ 	.word	0x0500000f


	//   ....[143]....
        /*09dc*/ 	.word	0x0500000f


	//   ....[144]....
        /*09e0*/ 	.word	0x0500000f


	//   ....[145]....
        /*09e4*/ 	.word	0x0500000f


	//   ....[146]....
        /*09e8*/ 	.word	0x0500000f


	//   ....[147]....
        /*09ec*/ 	.word	0x0500000f


	//   ....[148]....
        /*09f0*/ 	.word	0x0500000f


	//   ....[149]....
        /*09f4*/ 	.word	0x0500000f


	//   ....[150]....
        /*09f8*/ 	.word	0x0500000f


	//   ....[151]....
        /*09fc*/ 	.word	0x0500000f


	//   ....[152]....
        /*0a00*/ 	.word	0x0500000f


	//   ....[153]....
        /*0a04*/ 	.word	0x0500000f


	//   ....[154]....
        /*0a08*/ 	.word	0x0500000f


	//   ....[155]....
        /*0a0c*/ 	.word	0x0500000f


	//   ....[156]....
        /*0a10*/ 	.word	0x0500000f


	//   ....[157]....
        /*0a14*/ 	.word	0x0500000f


	//   ....[158]....
        /*0a18*/ 	.word	0x0500000f


	//   ....[159]....
        /*0a1c*/ 	.word	0x0500000f


	//   ....[160]....
        /*0a20*/ 	.word	0x0500000f


	//   ....[161]....
        /*0a24*/ 	.word	0x0500000f


	//   ....[162]....
        /*0a28*/ 	.word	0x0500000f


	//   ....[163]....
        /*0a2c*/ 	.word	0x0500000f


	//   ....[164]....
        /*0a30*/ 	.word	0x0500000f


	//   ....[165]....
        /*0a34*/ 	.word	0x0500000f


	//   ....[166]....
        /*0a38*/ 	.word	0x0500000f


	//   ....[167]....
        /*0a3c*/ 	.word	0x0500000f


	//   ....[168]....
        /*0a40*/ 	.word	0x0500000f


	//   ....[169]....
        /*0a44*/ 	.word	0x0500000f


	//   ....[170]....
        /*0a48*/ 	.word	0x0500000f


	//   ....[171]....
        /*0a4c*/ 	.word	0x0500000f


	//   ....[172]....
        /*0a50*/ 	.word	0x0500000f


	//   ....[173]....
        /*0a54*/ 	.word	0xffffffff


	//   ....[174]....
        /*0a58*/ 	.word	0xffffffff


	//   ....[175]....
        /*0a5c*/ 	.word	0xffffffff


	//   ....[176]....
        /*0a60*/ 	.word	0xffffffff


	//   ....[177]....
        /*0a64*/ 	.word	0xffffffff


	//   ....[178]....
        /*0a68*/ 	.word	0xffffffff


	//----- nvinfo : EIATTR_COOP_GROUP_INSTR_OFFSETS
	.align		4
.L_1415:
        /*0a6c*/ 	.byte	0x04, 0x28
        /*0a6e*/ 	.short	(.L_1417 - .L_1416)


	//   ....[0]....
.L_1416:
        /*0a70*/ 	.word	0x000000b0


	//   ....[1]....
        /*0a74*/ 	.word	0x00000180


	//   ....[2]....
        /*0a78*/ 	.word	0x000001d0


	//   ....[3]....
        /*0a7c*/ 	.word	0x00000420


	//   ....[4]....
        /*0a80*/ 	.word	0x00000580


	//   ....[5]....
        /*0a84*/ 	.word	0x000006a0


	//   ....[6]....
        /*0a88*/ 	.word	0x00000800


	//   ....[7]....
        /*0a8c*/ 	.word	0x00002920


	//   ....[8]....
        /*0a90*/ 	.word	0x000048b0


	//   ....[9]....
        /*0a94*/ 	.word	0x00005010


	//   ....[10]....
        /*0a98*/ 	.word	0x00006120


	//   ....[11]....
        /*0a9c*/ 	.word	0x00006650


	//   ....[12]....
        /*0aa0*/ 	.word	0x00006990


	//   ....[13]....
        /*0aa4*/ 	.word	0x000069b0


	//   ....[14]....
        /*0aa8*/ 	.word	0x0000be00


	//   ....[15]....
        /*0aac*/ 	.word	0x0000bf60


	//   ....[16]....
        /*0ab0*/ 	.word	0x0000c0a0


	//   ....[17]....
        /*0ab4*/ 	.word	0x0000c0c0


	//   ....[18]....
        /*0ab8*/ 	.word	0x00015a40


	//   ....[19]....
        /*0abc*/ 	.word	0x00016000


	//   ....[20]....
        /*0ac0*/ 	.word	0x00016fa0


	//   ....[21]....
        /*0ac4*/ 	.word	0x00017060


	//   ....[22]....
        /*0ac8*/ 	.word	0x00017210


	//   ....[23]....
        /*0acc*/ 	.word	0x00017230


	//   ....[24]....
        /*0ad0*/ 	.word	0x0001f700


	//   ....[25]....
        /*0ad4*/ 	.word	0x0001f720


	//   ....[26]....
        /*0ad8*/ 	.word	0x0001f760


	//   ....[27]....
        /*0adc*/ 	.word	0x0001f7a0


	//   ....[28]....
        /*0ae0*/ 	.word	0x000219d0


	//   ....[29]....
        /*0ae4*/ 	.word	0x000219e0


	//   ....[30]....
        /*0ae8*/ 	.word	0x00021a10


	//   ....[31]....
        /*0aec*/ 	.word	0x00021a20


	//   ....[32]....
        /*0af0*/ 	.word	0x000223d0


	//   ....[33]....
        /*0af4*/ 	.word	0x00022400


	//   ....[34]....
        /*0af8*/ 	.word	0x00022540


	//   ....[35]....
        /*0afc*/ 	.word	0x00022560


	//   ....[36]....
        /*0b00*/ 	.word	0x000226a0


	//   ....[37]....
        /*0b04*/ 	.word	0x000226c0


	//   ....[38]....
        /*0b08*/ 	.word	0x00022810


	//   ....[39]....
        /*0b0c*/ 	.word	0x00022830


	//   ....[40]....
        /*0b10*/ 	.word	0x00022d70


	//   ....[41]....
        /*0b14*/ 	.word	0x00022da0


	//   ....[42]....
        /*0b18*/ 	.word	0x000237e0


	//   ....[43]....
        /*0b1c*/ 	.word	0x000237f0


	//   ....[44]....
        /*0b20*/ 	.word	0x00024b40


	//   ....[45]....
        /*0b24*/ 	.word	0x00024b60


	//   ....[46]....
        /*0b28*/ 	.word	0x00024ca0


	//   ....[47]....
        /*0b2c*/ 	.word	0x00024cc0


	//   ....[48]....
        /*0b30*/ 	.word	0x00024e00


	//   ....[49]....
        /*0b34*/ 	.word	0x00024e20


	//   ....[50]....
        /*0b38*/ 	.word	0x00024f70


	//   ....[51]....
        /*0b3c*/ 	.word	0x00024f90


	//   ....[52]....
        /*0b40*/ 	.word	0x00025170


	//   ....[53]....
        /*0b44*/ 	.word	0x000253a0


	//   ....[54]....
        /*0b48*/ 	.word	0x000253d0


	//   ....[55]....
        /*0b4c*/ 	.word	0x00025400


	//   ....[56]....
        /*0b50*/ 	.word	0x00025430


	//   ....[57]....
        /*0b54*/ 	.word	0x00025460


	//   ....[58]....
        /*0b58*/ 	.word	0x00025490


	//   ....[59]....
        /*0b5c*/ 	.word	0x00025630


	//   ....[60]....
        /*0b60*/ 	.word	0x00025660


	//   ....[61]....
        /*0b64*/ 	.word	0x00025690


	//   ....[62]....
        /*0b68*/ 	.word	0x000256c0


	//   ....[63]....
        /*0b6c*/ 	.word	0x000256f0


	//   ....[64]....
        /*0b70*/ 	.word	0x00025720


	//   ....[65]....
        /*0b74*/ 	.word	0x000257c0


	//   ....[66]....
        /*0b78*/ 	.word	0x000257f0


	//   ....[67]....
        /*0b7c*/ 	.word	0x00025800


	//   ....[68]....
        /*0b80*/ 	.word	0x00025830


	//   ....[69]....
        /*0b84*/ 	.word	0x00027580


	//   ....[70]....
        /*0b88*/ 	.word	0x00028050


	//   ....[71]....
        /*0b8c*/ 	.word	0x00028070


	//   ....[72]....
        /*0b90*/ 	.word	0x00028090


	//   ....[73]....
        /*0b94*/ 	.word	0x000280c0


	//   ....[74]....
        /*0b98*/ 	.word	0x00028190


	//   ....[75]....
        /*0b9c*/ 	.word	0x00028220


	//   ....[76]....
        /*0ba0*/ 	.word	0x00028250


	//   ....[77]....
        /*0ba4*/ 	.word	0x000282d0


	//   ....[78]....
        /*0ba8*/ 	.word	0x00028300


	//   ....[79]....
        /*0bac*/ 	.word	0x00028380


	//   ....[80]....
        /*0bb0*/ 	.word	0x000283b0


	//   ....[81]....
        /*0bb4*/ 	.word	0x00028430


	//   ....[82]....
        /*0bb8*/ 	.word	0x00028460


	//   ....[83]....
        /*0bbc*/ 	.word	0x00028480


	//   ....[84]....
        /*0bc0*/ 	.word	0x000284d0


	//   ....[85]....
        /*0bc4*/ 	.word	0x000284e0


	//   ....[86]....
        /*0bc8*/ 	.word	0x00028c20


	//   ....[87]....
        /*0bcc*/ 	.word	0x00028c60


	//   ....[88]....
        /*0bd0*/ 	.word	0x00028c80


	//   ....[89]....
        /*0bd4*/ 	.word	0x00028d20


	//   ....[90]....
        /*0bd8*/ 	.word	0x00028db0


	//   ....[91]....
        /*0bdc*/ 	.word	0x00028dc0


	//   ....[92]....
        /*0be0*/ 	.word	0x00028e50


	//   ....[93]....
        /*0be4*/ 	.word	0x00028e60


	//   ....[94]....
        /*0be8*/ 	.word	0x00028ed0


	//   ....[95]....
        /*0bec*/ 	.word	0x00028ee0


	//   ....[96]....
        /*0bf0*/ 	.word	0x00028f60


	//   ....[97]....
        /*0bf4*/ 	.word	0x00028f70


	//   ....[98]....
        /*0bf8*/ 	.word	0x00028ff0


	//   ....[99]....
        /*0bfc*/ 	.word	0x00029000


	//   ....[100]....
        /*0c00*/ 	.word	0x00029010


	//   ....[101]....
        /*0c04*/ 	.word	0x00029050


	//   ....[102]....
        /*0c08*/ 	.word	0x0002bc30


	//   ....[103]....
        /*0c0c*/ 	.word	0x0002bc40


	//   ....[104]....
        /*0c10*/ 	.word	0x0002bca0


	//   ....[105]....
        /*0c14*/ 	.word	0x0002bce0


	//   ....[106]....
        /*0c18*/ 	.word	0x0002bd10


	//   ....[107]....
        /*0c1c*/ 	.word	0x0002bd40


	//   ....[108]....
        /*0c20*/ 	.word	0x0002bd70


	//   ....[109]....
        /*0c24*/ 	.word	0x0002bda0


	//   ....[110]....
        /*0c28*/ 	.word	0x0002bf60


	//   ....[111]....
        /*0c2c*/ 	.word	0x0002bf90


	//   ....[112]....
        /*0c30*/ 	.word	0x0002bfc0


	//   ....[113]....
        /*0c34*/ 	.word	0x0002bff0


	//   ....[114]....
        /*0c38*/ 	.word	0x0002c020


	//   ....[115]....
        /*0c3c*/ 	.word	0x0002c050


	//   ....[116]....
        /*0c40*/ 	.word	0x0002c120


	//   ....[117]....
        /*0c44*/ 	.word	0x0002c140


	//   ....[118]....
        /*0c48*/ 	.word	0x0002c150


	//   ....[119]....
        /*0c4c*/ 	.word	0x0002c1d0


	//   ....[120]....
        /*0c50*/ 	.word	0x0002cd10


	//   ....[121]....
        /*0c54*/ 	.word	0x0002d2b0


	//   ....[122]....
        /*0c58*/ 	.word	0x0002d440


	//   ....[123]....
        /*0c5c*/ 	.word	0x0002d4a0


	//   ....[124]....
        /*0c60*/ 	.word	0x0002d500


	//   ....[125]....
        /*0c64*/ 	.word	0x0002d560


	//   ....[126]....
        /*0c68*/ 	.word	0x0002d600


	//   ....[127]....
        /*0c6c*/ 	.word	0x0002d6f0


	//   ....[128]....
        /*0c70*/ 	.word	0x0002d820


	//   ....[129]....
        /*0c74*/ 	.word	0x0002d8c0


	//   ....[130]....
        /*0c78*/ 	.word	0x0002d990


	//   ....[131]....
        /*0c7c*/ 	.word	0x0002da30


	//   ....[132]....
        /*0c80*/ 	.word	0x0002db00


	//   ....[133]....
        /*0c84*/ 	.word	0x0002dba0


	//   ....[134]....
        /*0c88*/ 	.word	0x0002dc70


	//   ....[135]....
        /*0c8c*/ 	.word	0x0002dd10


	//   ....[136]....
        /*0c90*/ 	.word	0x0002ddc0


	//   ....[137]....
        /*0c94*/ 	.word	0x0002de60


	//   ....[138]....
        /*0c98*/ 	.word	0x0002e100


	//   ....[139]....
        /*0c9c*/ 	.word	0x0002e1b0


	//   ....[140]....
        /*0ca0*/ 	.word	0x0002e2b0


	//   ....[141]....
        /*0ca4*/ 	.word	0x0002e3a0


	//   ....[142]....
        /*0ca8*/ 	.word	0x0002e460


	//   ....[143]....
        /*0cac*/ 	.word	0x0002e520


	//   ....[144]....
        /*0cb0*/ 	.word	0x0002e5e0


	//   ....[145]....
        /*0cb4*/ 	.word	0x0002e6a0


	//   ....[146]....
        /*0cb8*/ 	.word	0x0002e760


	//   ....[147]....
        /*0cbc*/ 	.word	0x0002e820


	//   ....[148]....
        /*0cc0*/ 	.word	0x0002e8e0


	//   ....[149]....
        /*0cc4*/ 	.word	0x0002e990


	//   ....[150]....
        /*0cc8*/ 	.word	0x0002ea90


	//   ....[151]....
        /*0ccc*/ 	.word	0x0002eae0


	//   ....[152]....
        /*0cd0*/ 	.word	0x0002eb40


	//   ....[153]....
        /*0cd4*/ 	.word	0x0002ec20


	//   ....[154]....
        /*0cd8*/ 	.word	0x0002ef50


	//   ....[155]....
        /*0cdc*/ 	.word	0x0002eff0


	//   ....[156]....
        /*0ce0*/ 	.word	0x0002f190


	//   ....[157]....
        /*0ce4*/ 	.word	0x0002f210


	//   ....[158]....
        /*0ce8*/ 	.word	0x0002f290


	//   ....[159]....
        /*0cec*/ 	.word	0x0002f310


	//   ....[160]....
        /*0cf0*/ 	.word	0x0002f390


	//   ....[161]....
        /*0cf4*/ 	.word	0x0002f420


	//   ....[162]....
        /*0cf8*/ 	.word	0x0002f4c0


	//   ....[163]....
        /*0cfc*/ 	.word	0x0002f570


	//   ....[164]....
        /*0d00*/ 	.word	0x0002f5f0


	//   ....[165]....
        /*0d04*/ 	.word	0x0002f670


	//   ....[166]....
        /*0d08*/ 	.word	0x0002f6f0


	//   ....[167]....
        /*0d0c*/ 	.word	0x0002f780


	//   ....[168]....
        /*0d10*/ 	.word	0x0002f800


	//   ....[169]....
        /*0d14*/ 	.word	0x0002f8b0


	//   ....[170]....
        /*0d18*/ 	.word	0x0002f900


	//   ....[171]....
        /*0d1c*/ 	.word	0x0002f9c0


	//   ....[172]....
        /*0d20*/ 	.word	0x0002faf0


	//   ....[173]....
        /*0d24*/ 	.word	0x000321d0


	//   ....[174]....
        /*0d28*/ 	.word	0x00032ff0


	//   ....[175]....
        /*0d2c*/ 	.word	0x00033bb0


	//   ....[176]....
        /*0d30*/ 	.word	0x00033bf0


	//   ....[177]....
        /*0d34*/ 	.word	0x00033c60


	//   ....[178]....
        /*0d38*/ 	.word	0x00033c80


	//----- nvinfo : EIATTR_REG_RECONFIG
	.align		4
.L_1417:
        /*0d3c*/ 	.byte	0x01, 0x54
	.zero		2


	//----- nvinfo : EIATTR_SYSCALL_OFFSETS
	.align		4
        /*0d40*/ 	.byte	0x04, 0x46
        /*0d42*/ 	.short	(.L_1419 - .L_1418)


	//   ....[0]....
.L_1418:
        /*0d44*/ 	.word	0x00002ba0


	//   ....[1]....
        /*0d48*/ 	.word	0x000271b0


	//   ....[2]....
        /*0d4c*/ 	.word	0x00027300


	//   ....[3]....
        /*0d50*/ 	.word	0x000273f0


	//   ....[4]....
        /*0d54*/ 	.word	0x00027c50


	//   ....[5]....
        /*0d58*/ 	.word	0x00028850


	//----- nvinfo : EIATTR_MBARRIER_INSTR_OFFSETS
	.align		4
.L_1419:
        /*0d5c*/ 	.byte	0x04, 0x39
        /*0d5e*/ 	.short	(.L_1421 - .L_1420)


	//   ....[0]....
.L_1420:
        /*0d60*/ 	.word	0x000002c0
        /*0d64*/ 	.word	0x000000ff
        /*0d68*/ 	.word	0x00032400
        /*0d6c*/ 	.short	0x0100
        /*0d6e*/ 	.byte	0x08
	.zero		1


	//   ....[1]....
        /*0d70*/ 	.word	0x000002d0
        /*0d74*/ 	.word	0x000000ff
        /*0d78*/ 	.word	0x00032410
        /*0d7c*/ 	.short	0x0100
        /*0d7e*/ 	.byte	0x08
	.zero		1


	//   ....[2]....
        /*0d80*/ 	.word	0x000002e0
        /*0d84*/ 	.word	0x000000ff
        /*0d88*/ 	.word	0x00032420
        /*0d8c*/ 	.short	0x0100
        /*0d8e*/ 	.byte	0x08
	.zero		1


	//   ....[3]....
        /*0d90*/ 	.word	0x000003d0
        /*0d94*/ 	.word	0x000000ff
        /*0d98*/ 	.word	0x00032430
        /*0d9c*/ 	.short	0x0100
        /*0d9e*/ 	.byte	0x08
	.zero		1


	//   ....[4]....
        /*0da0*/ 	.word	0x000003e0
        /*0da4*/ 	.word	0x000000ff
        /*0da8*/ 	.word	0x00032440
        /*0dac*/ 	.short	0x0100
        /*0dae*/ 	.byte	0x08
	.zero		1


	//   ....[5]....
        /*0db0*/ 	.word	0x000003f0
        /*0db4*/ 	.word	0x000000ff
        /*0db8*/ 	.word	0x00032438
        /*0dbc*/ 	.short	0x0100
        /*0dbe*/ 	.byte	0x08
	.zero		1


	//   ....[6]....
        /*0dc0*/ 	.word	0x00000400
        /*0dc4*/ 	.word	0x000000ff
        /*0dc8*/ 	.word	0x00032448
        /*0dcc*/ 	.short	0x0100
        /*0dce*/ 	.byte	0x08
	.zero		1


	//   ....[7]....
        /*0dd0*/ 	.word	0x00000530
        /*0dd4*/ 	.word	0x000000ff
        /*0dd8*/ 	.word	0x00032450
        /*0ddc*/ 	.short	0x0100
        /*0dde*/ 	.byte	0x08
	.zero		1


	//   ....[8]....
        /*0de0*/ 	.word	0x00000540
        /*0de4*/ 	.word	0x000000ff
        /*0de8*/ 	.word	0x00032460
        /*0dec*/ 	.short	0x0100
        /*0dee*/ 	.byte	0x08
	.zero		1


	//   ....[9]....
        /*0df0*/ 	.word	0x00000550
        /*0df4*/ 	.word	0x000000ff
        /*0df8*/ 	.word	0x00032458
        /*0dfc*/ 	.short	0x0100
        /*0dfe*/ 	.byte	0x08
	.zero		1


	//   ....[10]....
        /*0e00*/ 	.word	0x00000560
        /*0e04*/ 	.word	0x000000ff
        /*0e08*/ 	.word	0x00032468
        /*0e0c*/ 	.short	0x0100
        /*0e0e*/ 	.byte	0x08
	.zero		1


	//   ....[11]....
        /*0e10*/ 	.word	0x00000650
        /*0e14*/ 	.word	0x000000ff
        /*0e18*/ 	.word	0x00032470
        /*0e1c*/ 	.short	0x0100
        /*0e1e*/ 	.byte	0x06
	.zero		1


	//   ....[12]....
        /*0e20*/ 	.word	0x00000660
        /*0e24*/ 	.word	0x000000ff
        /*0e28*/ 	.word	0x00032480
        /*0e2c*/ 	.short	0x0100
        /*0e2e*/ 	.byte	0x06
	.zero		1


	//   ....[13]....
        /*0e30*/ 	.word	0x00000670
        /*0e34*/ 	.word	0x000000ff
        /*0e38*/ 	.word	0x00032478
        /*0e3c*/ 	.short	0x0100
        /*0e3e*/ 	.byte	0x06
	.zero		1


	//   ....[14]....
        /*0e40*/ 	.word	0x00000680
        /*0e44*/ 	.word	0x000000ff
        /*0e48*/ 	.word	0x00032488
        /*0e4c*/ 	.short	0x0100
        /*0e4e*/ 	.byte	0x06
	.zero		1


	//   ....[15]....
        /*0e50*/ 	.word	0x000007b0
        /*0e54*/ 	.word	0x000000ff
        /*0e58*/ 	.word	0x00032490
        /*0e5c*/ 	.short	0x0100
        /*0e5e*/ 	.byte	0x08
	.zero		1


	//   ....[16]....
        /*0e60*/ 	.word	0x000007c0
        /*0e64*/ 	.word	0x000000ff
        /*0e68*/ 	.word	0x000324a0
        /*0e6c*/ 	.short	0x0100
        /*0e6e*/ 	.byte	0x08
	.zero		1


	//   ....[17]....
        /*0e70*/ 	.word	0x000007d0
        /*0e74*/ 	.word	0x000000ff
        /*0e78*/ 	.word	0x00032498
        /*0e7c*/ 	.short	0x0100
        /*0e7e*/ 	.byte	0x08
	.zero		1


	//   ....[18]....
        /*0e80*/ 	.word	0x000007e0
        /*0e84*/ 	.word	0x000000ff
        /*0e88*/ 	.word	0x000324a8
        /*0e8c*/ 	.short	0x0100
        /*0e8e*/ 	.byte	0x08
	.zero		1


	//   ....[19]....
        /*0e90*/ 	.word	0x00000910
        /*0e94*/ 	.word	0x000000ff
        /*0e98*/ 	.word	0x000324b0
        /*0e9c*/ 	.short	0x0100
        /*0e9e*/ 	.byte	0x08
	.zero		1


	//   ....[20]....
        /*0ea0*/ 	.word	0x00000920
        /*0ea4*/ 	.word	0x000000ff
        /*0ea8*/ 	.word	0x000324c0
        /*0eac*/ 	.short	0x0100
        /*0eae*/ 	.byte	0x08
	.zero		1


	//   ....[21]....
        /*0eb0*/ 	.word	0x00000930
        /*0eb4*/ 	.word	0x000000ff
        /*0eb8*/ 	.word	0x000324b8
        /*0ebc*/ 	.short	0x0100
        /*0ebe*/ 	.byte	0x08
	.zero		1


	//   ....[22]....
        /*0ec0*/ 	.word	0x00000940
        /*0ec4*/ 	.word	0x000000ff
        /*0ec8*/ 	.word	0x000324c8
        /*0ecc*/ 	.short	0x0100
        /*0ece*/ 	.byte	0x08
	.zero		1


	//   ....[23]....
        /*0ed0*/ 	.word	0x00002de0
        /*0ed4*/ 	.word	0x00000048
        /*0ed8*/ 	.word	0x00032400
        /*0edc*/ 	.short	0x010a
        /*0ede*/ 	.byte	0x3f
	.zero		1


	//   ....[24]....
        /*0ee0*/ 	.word	0x00003270
        /*0ee4*/ 	.word	0x0000000a
        /*0ee8*/ 	.word	0x00000000
        /*0eec*/ 	.short	0x010a
        /*0eee*/ 	.byte	0x3f
	.zero		1


	//   ....[25]....
        /*0ef0*/ 	.word	0x000032d0
        /*0ef4*/ 	.word	0x0000000a
        /*0ef8*/ 	.word	0x00000000
        /*0efc*/ 	.short	0x010a
        /*0efe*/ 	.byte	0x3f
	.zero		1


	//   ....[26]....
        /*0f00*/ 	.word	0x00003680
        /*0f04*/ 	.word	0x00000048
        /*0f08*/ 	.word	0x00032410
        /*0f0c*/ 	.short	0x010a
        /*0f0e*/ 	.byte	0x3f
	.zero		1


	//   ....[27]....
        /*0f10*/ 	.word	0x00003780
        /*0f14*/ 	.word	0x0000000a
        /*0f18*/ 	.word	0x00000000
        /*0f1c*/ 	.short	0x010a
        /*0f1e*/ 	.byte	0x3f
	.zero		1


	//   ....[28]....
        /*0f20*/ 	.word	0x000037e0
        /*0f24*/ 	.word	0x0000000a
        /*0f28*/ 	.word	0x00000000
        /*0f2c*/ 	.short	0x010a
        /*0f2e*/ 	.byte	0x3f
	.zero		1


	//   ....[29]....
        /*0f30*/ 	.word	0x00004500
        /*0f34*/ 	.word	0x0000000a
        /*0f38*/ 	.word	0x00000000
        /*0f3c*/ 	.short	0x0101
        /*0f3e*/ 	.byte	0x3f
	.zero		1


	//   ....[30]....
        /*0f40*/ 	.word	0x00009c70
        /*0f44*/ 	.word	0x00000090
        /*0f48*/ 	.word	0x00000000
        /*0f4c*/ 	.short	0x0101
        /*0f4e*/ 	.byte	0x3f
	.zero		1


	//   ....[31]....
        /*0f50*/ 	.word	0x0000a3e0
        /*0f54*/ 	.word	0x00000003
        /*0f58*/ 	.word	0x00000000
        /*0f5c*/ 	.short	0x010a
        /*0f5e*/ 	.byte	0x3f
	.zero		1


	//   ....[32]....
        /*0f60*/ 	.word	0x0000a4e0
        /*0f64*/ 	.word	0x00000000
        /*0f68*/ 	.word	0x00000000
        /*0f6c*/ 	.short	0x010a
        /*0f6e*/ 	.byte	0x3f
	.zero		1


	//   ....[33]....
        /*0f70*/ 	.word	0x0000a910
        /*0f74*/ 	.word	0x00000003
        /*0f78*/ 	.word	0x00000000
        /*0f7c*/ 	.short	0x010a
        /*0f7e*/ 	.byte	0x3f
	.zero		1


	//   ....[34]....
        /*0f80*/ 	.word	0x0000a9c0
        /*0f84*/ 	.word	0x00000004
        /*0f88*/ 	.word	0x00000000
        /*0f8c*/ 	.short	0x010a
        /*0f8e*/ 	.byte	0x3f
	.zero		1


	//   ....[35]....
        /*0f90*/ 	.word	0x0000b6b0
        /*0f94*/ 	.word	0x00000003
        /*0f98*/ 	.word	0x00000000
        /*0f9c*/ 	.short	0x0101
        /*0f9e*/ 	.byte	0x3f
	.zero		1


	//   ....[36]....
        /*0fa0*/ 	.word	0x00014080
        /*0fa4*/ 	.word	0x00000000
        /*0fa8*/ 	.word	0x00000000
        /*0fac*/ 	.short	0x0101
        /*0fae*/ 	.byte	0x3f
	.zero		1


	//   ....[37]....
        /*0fb0*/ 	.word	0x00014280
        /*0fb4*/ 	.word	0x00000005
        /*0fb8*/ 	.word	0x00000000
        /*0fbc*/ 	.short	0x010a
        /*0fbe*/ 	.byte	0x3f
	.zero		1


	//   ....[38]....
        /*0fc0*/ 	.word	0x00014380
        /*0fc4*/ 	.word	0x00000000
        /*0fc8*/ 	.word	0x00000000
        /*0fcc*/ 	.short	0x010a
        /*0fce*/ 	.byte	0x3f
	.zero		1


	//   ....[39]....
        /*0fd0*/ 	.word	0x000147b0
        /*0fd4*/ 	.word	0x0000000b
        /*0fd8*/ 	.word	0x00000000
        /*0fdc*/ 	.short	0x010a
        /*0fde*/ 	.byte	0x3f
	.zero		1


	//   ....[40]....
        /*0fe0*/ 	.word	0x00014860
        /*0fe4*/ 	.word	0x00000004
        /*0fe8*/ 	.word	0x00000000
        /*0fec*/ 	.short	0x010a
        /*0fee*/ 	.byte	0x3f
	.zero		1


	//   ....[41]....
        /*0ff0*/ 	.word	0x00015550
        /*0ff4*/ 	.word	0x00000004
        /*0ff8*/ 	.word	0x00000000
        /*0ffc*/ 	.short	0x0101
        /*0ffe*/ 	.byte	0x3f
	.zero		1


	//   ....[42]....
        /*1000*/ 	.word	0x0001f250
        /*1004*/ 	.word	0x00000000
        /*1008*/ 	.word	0x00000000
        /*100c*/ 	.short	0x0101
        /*100e*/ 	.byte	0x3f
	.zero		1


	//   ....[43]....
        /*1010*/ 	.word	0x000223c0
        /*1014*/ 	.word	0x00000000
        /*1018*/ 	.word	0x00000000
        /*101c*/ 	.short	0x0101
        /*101e*/ 	.byte	0x3f
	.zero		1


	//   ....[44]....
        /*1020*/ 	.word	0x00022d90
        /*1024*/ 	.word	0x00000004
        /*1028*/ 	.word	0x00000000
        /*102c*/ 	.short	0x0101
        /*102e*/ 	.byte	0x3f
	.zero		1


	//   ....[45]....
        /*1030*/ 	.word	0x000277f0
        /*1034*/ 	.word	0x00000000
        /*1038*/ 	.word	0x00032440
        /*103c*/ 	.short	0x010a
        /*103e*/ 	.byte	0x3f
	.zero		1


	//   ....[46]....
        /*1040*/ 	.word	0x00028600
        /*1044*/ 	.word	0x00000012
        /*1048*/ 	.word	0x00032400
        /*104c*/ 	.short	0x0107
        /*104e*/ 	.byte	0x3f
	.zero		1


	//   ....[47]....
        /*1050*/ 	.word	0x000286c0
        /*1054*/ 	.word	0x00000012
        /*1058*/ 	.word	0x00032400
        /*105c*/ 	.short	0x0101
        /*105e*/ 	.byte	0x3f
	.zero		1


	//   ....[48]....
        /*1060*/ 	.word	0x00029190
        /*1064*/ 	.word	0x00000012
        /*1068*/ 	.word	0x00032410
        /*106c*/ 	.short	0x0107
        /*106e*/ 	.byte	0x3f
	.zero		1


	//   ....[49]....
        /*1070*/ 	.word	0x00029290
        /*1074*/ 	.word	0x00000012
        /*1078*/ 	.word	0x00032410
        /*107c*/ 	.short	0x0101
        /*107e*/ 	.byte	0x3f
	.zero		1


	//   ....[50]....
        /*1080*/ 	.word	0x000292b0
        /*1084*/ 	.word	0x00000012
        /*1088*/ 	.word	0x00032420
        /*108c*/ 	.short	0x010a
        /*108e*/ 	.byte	0x3f
	.zero		1


	//   ....[51]....
        /*1090*/ 	.word	0x00029390
        /*1094*/ 	.word	0x00000002
        /*1098*/ 	.word	0x00032460
        /*109c*/ 	.short	0x010a
        /*109e*/ 	.byte	0x3f
	.zero		1


	//   ....[52]....
        /*10a0*/ 	.word	0x00029cc0
        /*10a4*/ 	.word	0x00000002
        /*10a8*/ 	.word	0x00032440
        /*10ac*/ 	.short	0x010a
        /*10ae*/ 	.byte	0x3f
	.zero		1


	//   ....[53]....
        /*10b0*/ 	.word	0x00029ef0
        /*10b4*/ 	.word	0x00000002
        /*10b8*/ 	.word	0x00032460
        /*10bc*/ 	.short	0x010a
        /*10be*/ 	.byte	0x3f
	.zero		1


	//   ....[54]....
        /*10c0*/ 	.word	0x0002a6f0
        /*10c4*/ 	.word	0x00000002
        /*10c8*/ 	.word	0x00032440
        /*10cc*/ 	.short	0x010a
        /*10ce*/ 	.byte	0x3f
	.zero		1


	//   ....[55]....
        /*10d0*/ 	.word	0x0002a920
        /*10d4*/ 	.word	0x00000002
        /*10d8*/ 	.word	0x00032460
        /*10dc*/ 	.short	0x010a
        /*10de*/ 	.byte	0x3f
	.zero		1


	//   ....[56]....
        /*10e0*/ 	.word	0x0002b0c0
        /*10e4*/ 	.word	0x00000003
        /*10e8*/ 	.word	0x00032440
        /*10ec*/ 	.short	0x010a
        /*10ee*/ 	.byte	0x3f
	.zero		1


	//   ....[57]....
        /*10f0*/ 	.word	0x0002b2f0
        /*10f4*/ 	.word	0x00000003
        /*10f8*/ 	.word	0x00032460
        /*10fc*/ 	.short	0x010a
        /*10fe*/ 	.byte	0x3f
	.zero		1


	//   ....[58]....
        /*1100*/ 	.word	0x0002cc90
        /*1104*/ 	.word	0x00000000
        /*1108*/ 	.word	0x00032420
        /*110c*/ 	.short	0x010a
        /*110e*/ 	.byte	0x3f
	.zero		1


	//   ....[59]....
        /*1110*/ 	.word	0x0002ce80
        /*1114*/ 	.word	0x00000006
        /*1118*/ 	.word	0x00000000
        /*111c*/ 	.short	0x010a
        /*111e*/ 	.byte	0x3f
	.zero		1


	//   ....[60]....
        /*1120*/ 	.word	0x0002ceb0
        /*1124*/ 	.word	0x00000007
        /*1128*/ 	.word	0x00000000
        /*112c*/ 	.short	0x010a
        /*112e*/ 	.byte	0x3f
	.zero		1


	//   ....[61]....
        /*1130*/ 	.word	0x0002cf10
        /*1134*/ 	.word	0x00000004
        /*1138*/ 	.word	0x00000000
        /*113c*/ 	.short	0x010a
        /*113e*/ 	.byte	0x3f
	.zero		1


	//   ....[62]....
        /*1140*/ 	.word	0x0002cf40
        /*1144*/ 	.word	0x00000003
        /*1148*/ 	.word	0x00000000
        /*114c*/ 	.short	0x010a
        /*114e*/ 	.byte	0x3f
	.zero		1


	//   ....[63]....
        /*1150*/ 	.word	0x0002cfa0
        /*1154*/ 	.word	0x00000048
        /*1158*/ 	.word	0x00032400
        /*115c*/ 	.short	0x010a
        /*115e*/ 	.byte	0x3f
	.zero		1


	//   ....[64]....
        /*1160*/ 	.word	0x0002cff0
        /*1164*/ 	.word	0x0000000a
        /*1168*/ 	.word	0x00000000
        /*116c*/ 	.short	0x010a
        /*116e*/ 	.byte	0x3f
	.zero		1


	//   ....[65]....
        /*1170*/ 	.word	0x0002d040
        /*1174*/ 	.word	0x00000048
        /*1178*/ 	.word	0x00032410
        /*117c*/ 	.short	0x010a
        /*117e*/ 	.byte	0x3f
	.zero		1


	//   ....[66]....
        /*1180*/ 	.word	0x0002d090
        /*1184*/ 	.word	0x0000000a
        /*1188*/ 	.word	0x00000000
        /*118c*/ 	.short	0x010a
        /*118e*/ 	.byte	0x3f
	.zero		1


	//   ....[67]....
        /*1190*/ 	.word	0x0002d0e0
        /*1194*/ 	.word	0x00000000
        /*1198*/ 	.word	0x00000000
        /*119c*/ 	.short	0x010a
        /*119e*/ 	.byte	0x3f
	.zero		1


	//   ....[68]....
        /*11a0*/ 	.word	0x0002d130
        /*11a4*/ 	.word	0x00000004
        /*11a8*/ 	.word	0x00000000
        /*11ac*/ 	.short	0x010a
        /*11ae*/ 	.byte	0x3f
	.zero		1


	//   ....[69]....
        /*11b0*/ 	.word	0x0002d180
        /*11b4*/ 	.word	0x00000000
        /*11b8*/ 	.word	0x00000000
        /*11bc*/ 	.short	0x010a
        /*11be*/ 	.byte	0x3f
	.zero		1


	//   ....[70]....
        /*11c0*/ 	.word	0x0002d1d0
        /*11c4*/ 	.word	0x00000004
        /*11c8*/ 	.word	0x00000000
        /*11cc*/ 	.short	0x010a
        /*11ce*/ 	.byte	0x3f
	.zero		1


	//   ....[71]....
        /*11d0*/ 	.word	0x0002d370
        /*11d4*/ 	.word	0x00000000
        /*11d8*/ 	.word	0x00032440
        /*11dc*/ 	.short	0x010a
        /*11de*/ 	.byte	0x3f
	.zero		1


	//   ....[72]....
        /*11e0*/ 	.word	0x0002ec60
        /*11e4*/ 	.word	0x00000012
        /*11e8*/ 	.word	0x00032420
        /*11ec*/ 	.short	0x010a
        /*11ee*/ 	.byte	0x3f
	.zero		1


	//   ....[73]....
        /*11f0*/ 	.word	0x0002ecb0
        /*11f4*/ 	.word	0x00000002
        /*11f8*/ 	.word	0x00032460
        /*11fc*/ 	.short	0x010a
        /*11fe*/ 	.byte	0x3f
	.zero		1


	//   ....[74]....
        /*1200*/ 	.word	0x0002ed00
        /*1204*/ 	.word	0x00000002
        /*1208*/ 	.word	0x00032440
        /*120c*/ 	.short	0x010a
        /*120e*/ 	.byte	0x3f
	.zero		1


	//   ....[75]....
        /*1210*/ 	.word	0x0002ed50
        /*1214*/ 	.word	0x00000002
        /*1218*/ 	.word	0x00032460
        /*121c*/ 	.short	0x010a
        /*121e*/ 	.byte	0x3f
	.zero		1


	//   ....[76]....
        /*1220*/ 	.word	0x0002eda0
        /*1224*/ 	.word	0x00000002
        /*1228*/ 	.word	0x00032440
        /*122c*/ 	.short	0x010a
        /*122e*/ 	.byte	0x3f
	.zero		1


	//   ....[77]....
        /*1230*/ 	.word	0x0002edf0
        /*1234*/ 	.word	0x00000002
        /*1238*/ 	.word	0x00032460
        /*123c*/ 	.short	0x010a
        /*123e*/ 	.byte	0x3f
	.zero		1


	//   ....[78]....
        /*1240*/ 	.word	0x0002ee40
        /*1244*/ 	.word	0x00000003
        /*1248*/ 	.word	0x00032440
        /*124c*/ 	.short	0x010a
        /*124e*/ 	.byte	0x3f
	.zero		1


	//   ....[79]....
        /*1250*/ 	.word	0x0002ee90
        /*1254*/ 	.word	0x00000003
        /*1258*/ 	.word	0x00032460
        /*125c*/ 	.short	0x010a
        /*125e*/ 	.byte	0x3f
	.zero		1


	//   ....[80]....
        /*1260*/ 	.word	0x0002fa10
        /*1264*/ 	.word	0x00000000
        /*1268*/ 	.word	0x00032420
        /*126c*/ 	.short	0x010a
        /*126e*/ 	.byte	0x3f
	.zero		1


	//   ....[81]....
        /*1270*/ 	.word	0x0002fbb0
        /*1274*/ 	.word	0x00000006
        /*1278*/ 	.word	0x00000000
        /*127c*/ 	.short	0x010a
        /*127e*/ 	.byte	0x3f
	.zero		1


	//   ....[82]....
        /*1280*/ 	.word	0x0002fc00
        /*1284*/ 	.word	0x00000007
        /*1288*/ 	.word	0x00000000
        /*128c*/ 	.short	0x010a
        /*128e*/ 	.byte	0x3f
	.zero		1


	//   ....[83]....
        /*1290*/ 	.word	0x0002fc50
        /*1294*/ 	.word	0x00000004
        /*1298*/ 	.word	0x00000000
        /*129c*/ 	.short	0x010a
        /*129e*/ 	.byte	0x3f
	.zero		1


	//   ....[84]....
        /*12a0*/ 	.word	0x00030010
        /*12a4*/ 	.word	0x00000012
        /*12a8*/ 	.word	0x00000000
        /*12ac*/ 	.short	0x010a
        /*12ae*/ 	.byte	0x3f
	.zero		1


	//   ....[85]....
        /*12b0*/ 	.word	0x00030150
        /*12b4*/ 	.word	0x0000000e
        /*12b8*/ 	.word	0x00000000
        /*12bc*/ 	.short	0x010a
        /*12be*/ 	.byte	0x3f
	.zero		1


	//   ....[86]....
        /*12c0*/ 	.word	0x000307b0
        /*12c4*/ 	.word	0x0000000d
        /*12c8*/ 	.word	0x00000000
        /*12cc*/ 	.short	0x010a
        /*12ce*/ 	.byte	0x3f
	.zero		1


	//   ....[87]....
        /*12d0*/ 	.word	0x000308f0
        /*12d4*/ 	.word	0x00000012
        /*12d8*/ 	.word	0x00000000
        /*12dc*/ 	.short	0x010a
        /*12de*/ 	.byte	0x3f
	.zero		1


	//   ....[88]....
        /*12e0*/ 	.word	0x00031b00
        /*12e4*/ 	.word	0x00000013
        /*12e8*/ 	.word	0x00000000
        /*12ec*/ 	.short	0x0101
        /*12ee*/ 	.byte	0x3f
	.zero		1


	//   ....[89]....
        /*12f0*/ 	.word	0x0004b8c0
        /*12f4*/ 	.word	0x00000004
        /*12f8*/ 	.word	0x00000000
        /*12fc*/ 	.short	0x0101
        /*12fe*/ 	.byte	0x3f
	.zero		1


	//   ....[90]....
        /*1300*/ 	.word	0x0004b900
        /*1304*/ 	.word	0x0000000e
        /*1308*/ 	.word	0x00000000
        /*130c*/ 	.short	0x010a
        /*130e*/ 	.byte	0x3f
	.zero		1


	//   ....[91]....
        /*1310*/ 	.word	0x0004b950
        /*1314*/ 	.word	0x00000012
        /*1318*/ 	.word	0x00000000
        /*131c*/ 	.short	0x010a
        /*131e*/ 	.byte	0x3f
	.zero		1


	//----- nvinfo : EIATTR_NUM_MBARRIERS
	.align		4
.L_1421:
        /*1320*/ 	.byte	0x03, 0x38
        /*1322*/ 	.short	0x0017


	//----- nvinfo : EIATTR_EXIT_INSTR_OFFSETS
	.align		4
        /*1324*/ 	.byte	0x04, 0x1c
        /*1326*/ 	.short	(.L_1423 - .L_1422)


	//   ....[0]....
.L_1422:
        /*1328*/ 	.word	0x00000b80


	//   ....[1]....
        /*132c*/ 	.word	0x00025110


	//   ....[2]....
        /*1330*/ 	.word	0x0002cf90


	//----- nvinfo : EIATTR_MAX_THREADS
	.align		4
.L_1423:
        /*1334*/ 	.byte	0x04, 0x05
        /*1336*/ 	.short	(.L_1425 - .L_1424)
.L_1424:
        /*1338*/ 	.word	0x00000180
        /*133c*/ 	.word	0x00000001
        /*1340*/ 	.word	0x00000001


	//----- nvinfo : EIATTR_CRS_STACK_SIZE
	.align		4
.L_1425:
        /*1344*/ 	.byte	0x04, 0x1e
        /*1346*/ 	.short	(.L_1427 - .L_1426)
.L_1426:
        /*1348*/ 	.word	0x00000000


	//----- nvinfo : EIATTR_CBANK_PARAM_SIZE
	.align		4
.L_1427:
        /*134c*/ 	.byte	0x03, 0x19
        /*134e*/ 	.short	0x0bf0


	//----- nvinfo : EIATTR_PARAM_CBANK
	.align		4
        /*1350*/ 	.byte	0x04, 0x0a
        /*1352*/ 	.short	(.L_1429 - .L_1428)
	.align		4
.L_1428:
        /*1354*/ 	.word	index@(.nv.constant0._ZN7cutlass13device_kernelIN5flash11enable_sm90INS1_16FlashAttnFwdSm90INS1_25CollectiveMainloopFwdSm90ILi2EN4cute5tupleIJNS5_1CILi1EEES8_S8_EEENS6_IJNS7_ILi128EEENS7_ILi96EEENS7_ILi64EEEEEELi256ENS_6half_tEfNS_4arch4Sm90ELb0ELb1ELb1ELb1ELb0ELb0ELb1ELb1ELb0ELb1ELb1ELb0EEENS1_21CollectiveEpilogueFwdINS6_IJSA_NS7_ILi256EEESB_EEES9_SE_SG_Li256ELb1ELb1ELb1ELb0EEENS1_36VarlenDynamicPersistentTileSchedulerILi128ELi96ELi256ELi128ELb1ELb1ELb1ELb1ELb0ELb1EEEEEEEEEvNT_6ParamsE)
        /*1358*/ 	.short	0x0210
        /*135a*/ 	.short	0x0bf0


	//----- nvinfo : EIATTR_SW_WAR
	.align		4
.L_1429:
        /*135c*/ 	.byte	0x04, 0x36
        /*135e*/ 	.short	(.L_1431 - .L_1430)
.L_1430:
        /*1360*/ 	.word	0x00000008
.L_1431:


//--------------------- .nv.info._ZN7cutlass13device_kernelIN5flash11enable_sm90INS1_16FlashAttnFwdSm90INS1_25CollectiveMainloopFwdSm90ILi2EN4cute5tupleIJNS5_1CILi1EEES8_S8_EEENS6_IJNS7_ILi128EEENS7_ILi96EEENS7_ILi64EEEEEELi256ENS_6half_tEfNS_4arch4Sm90ELb0ELb1ELb1ELb1ELb0ELb1ELb1ELb1ELb0ELb1ELb1ELb0EEENS1_21CollectiveEpilogueFwdINS6_IJSA_NS7_ILi256EEESB_EEES9_SE_SG_Li256ELb1ELb1ELb1ELb0EEENS1_36VarlenDynamicPersistentTileSchedulerILi128ELi96ELi256ELi128ELb1ELb1ELb1ELb1ELb0ELb1EEEEEEEEEvNT_6ParamsE --------------------------
	.section	.nv.info._ZN7cutlass13device_kernelIN5flash11enable_sm90INS1_16FlashAttnFwdSm90INS1_25CollectiveMainloopFwdSm90ILi2EN4cute5tupleIJNS5_1CILi1EEES8_S8_EEENS6_IJNS7_ILi128EEENS7_ILi96EEENS7_ILi64EEEEEELi256ENS_6half_tEfNS_4arch4Sm90ELb0ELb1ELb1ELb1ELb0ELb1ELb1ELb1ELb0ELb1ELb1ELb0EEENS1_21CollectiveEpilogueFwdINS6_IJSA_NS7_ILi256EEESB_EEES9_SE_SG_Li256ELb1ELb1ELb1ELb0EEENS1_36VarlenDynamicPersistentTileSchedulerILi128ELi96ELi256ELi128ELb1ELb1ELb1ELb1ELb0ELb1EEEEEEEEEvNT_6ParamsE,"",@"SHT_CUDA_INFO"
	.sectionflags	@""
	.align	4


	//----- nvinfo : EIATTR_CUDA_API_VERSION
	.align		4
        /*0000*/ 	.byte	0x04, 0x37
        /*0002*/ 	.short	(.L_1433 - .L_1432)
.L_1432:
        /*0004*/ 	.word	0x00000082


	//----- nvinfo : EIATTR_KPARAM_INFO
	.align		4
.L_1433:
        /*0008*/ 	.byte	0x04, 0x17
        /*000a*/ 	.short	(.L_1435 - .L_1434)
.L_1434:
        /*000c*/ 	.word	0x00000000
        /*0010*/ 	.short	0x0000
        /*0012*/ 	.short	0x0070
        /*0014*/ 	.byte	0x00, 0xf0, 0x01, 0x2e


	//----- nvinfo : EIATTR_SPARSE_MMA_MASK
	.align		4
.L_1435:
        /*0018*/ 	.byte	0x03, 0x50
        /*001a*/ 	.short	0x0000


	//----- nvinfo : EIATTR_MAXREG_COUNT
	.align		4
        /*001c*/ 	.byte	0x03, 0x1b
        /*001e*/ 	.short	0x00a8


	//----- nvinfo : EIATTR_NUM_BARRIERS
	.align		4
        /*0020*/ 	.byte	0x02, 0x4c
        /*0022*/ 	.byte	0x10
	.zero		1


	//----- nvinfo : EIATTR_EXTERNS
	.align		4
        /*0024*/ 	.byte	0x04, 0x0f
        /*0026*/ 	.short	(.L_1437 - .L_1436)


	//   ....[0]....
	.align		4
.L_1436:
        /*0028*/ 	.word	index@(__assertfail)


	//----- nvinfo : EIATTR_ANNOTATIONS
	.align		4
.L_1437:
        /*002c*/ 	.byte	0x04, 0x55
        /*002e*/ 	.short	(.L_1439 - .L_1438)


	//   ....[0]....
.L_1438:
        /* <DEDUP_REMOVED lines=173> */


	//----- nvinfo : EIATTR_MERCURY_ISA_VERSION
	.align		4
.L_1439:
        /*0af0*/ 	.byte	0x03, 0x5f
        /*0af2*/ 	.short	0x0101


	//----- nvinfo : EIATTR_UNUSED_LOAD_BYTE_OFFSET
	.align		4
        /*0af4*/ 	.byte	0x04, 0x44
        /*0af6*/ 	.short	(.L_1441 - .L_1440)


	//   ....[0]....
.L_1440:
        /*0af8*/ 	.word	0x00000be0
        /*0afc*/ 	.word	0x0000fff0


	//   ....[1]....
        /*0b00*/ 	.word	0x0002c9d0
        /*0b04*/ 	.word	0x0000fff0


	//----- nvinfo : EIATTR_INT_WARP_WIDE_INSTR_OFFSETS
	.align		4
.L_1441:
        /*0b08*/ 	.byte	0x04, 0x31
        /*0b0a*/ 	.short	(.L_1443 - .L_1442)


	//   ....[0]....
.L_1442:
        /*0b0c*/ 	.word	0x000001e0


	//   ....[1]....
        /*0b10*/ 	.word	0x00000220


	//   ....[2]....
        /*0b14*/ 	.word	0x00000290


	//   ....[3]....
        /*0b18*/ 	.word	0x000002a0


	//   ....[4]....
        /*0b1c*/ 	.word	0x00035270


	//   ....[5]....
        /*0b20*/ 	.word	0x00035300


	//   ....[6]....
        /*0b24*/ 	.word	0x00039cf0


	//   ....[7]....
        /*0b28*/ 	.word	0x00039d80


	//----- nvinfo : EIATTR_COOP_GROUP_MASK_REGIDS
	.align		4
.L_1443:
        /*0b2c*/ 	.byte	0x04, 0x29
        /*0b2e*/ 	.short	(.L_1445 - .L_1444)


	//   ....[0]....
.L_1444:
        /*0b30*/ 	.word	0xffffffff


	//   ....[1]....
        /*0b34*/ 	.word	0xffffffff


	//   ....[2]....
        /*0b38*/ 	.word	0xffffffff


	//   ....[3]....
        /*0b3c*/ 	.word	0xffffffff


	//   ....[4]....
        /*0b40*/ 	.word	0xffffffff


	//   ....[5]....
        /*0b44*/ 	.word	0xffffffff


	//   ....[6]....
        /*0b48*/ 	.word	0xffffffff


	//   ....[7]....
        /*0b4c*/ 	.word	0xffffffff


	//   ....[8]....
        /*0b50*/ 	.word	0xffffffff


	//   ....[9]....
        /*0b54*/ 	.word	0xffffffff


	//   ....[10]....
        /*0b58*/ 	.word	0xffffffff


	//   ....[11]....
        /*0b5c*/ 	.word	0xffffffff


	//   ....[12]....
        /*0b60*/ 	.word	0xffffffff


	//   ....[13]....
        /*0b64*/ 	.word	0xffffffff


	//   ....[14]....
        /*0b68*/ 	.word	0xffffffff


	//   ....[15]....
        /*0b6c*/ 	.word	0xffffffff


	//   ....[16]....
        /*0b70*/ 	.word	0xffffffff


	//   ....[17]....
        /*0b74*/ 	.word	0xffffffff


	//   ....[18]....
        /*0b78*/ 	.word	0xffffffff


	//   ....[19]....
        /*0b7c*/ 	.word	0xffffffff


	//   ....[20]....
        /*0b80*/ 	.word	0xffffffff


	//   ....[21]....
        /*0b84*/ 	.word	0xffffffff


	//   ....[22]....
        /*0b88*/ 	.word	0xffffffff


	//   ....[23]....
        /*0b8c*/ 	.word	0xffffffff


	//   ....[24]....
        /*0b90*/ 	.word	0xffffffff


	//   ....[25]....
        /*0b94*/ 	.word	0xffffffff


	//   ....[26]....
        /*0b98*/ 	.word	0xffffffff


	//   ....[27]....
        /*0b9c*/ 	.word	0xffffffff


	//   ....[28]....
        /*0ba0*/ 	.word	0xffffffff


	//   ....[29]....
        /*0ba4*/ 	.word	0xffffffff


	//   ....[30]....
        /*0ba8*/ 	.word	0xffffffff


	//   ....[31]....
        /*0bac*/ 	.word	0xffffffff


	//   ....[32]....
        /*0bb0*/ 	.word	0xffffffff


	//   ....[33]....
        /*0bb4*/ 	.word	0xffffffff


	//   ....[34]....
        /*0bb8*/ 	.word	0xffffffff


	//   ....[35]....
        /*0bbc*/ 	.word	0xffffffff


	//   ....[36]....
        /*0bc0*/ 	.word	0xffffffff


	//   ....[37]....
        /*0bc4*/ 	.word	0xffffffff


	//   ....[38]....
        /*0bc8*/ 	.word	0xffffffff


	//   ....[39]....
        /*0bcc*/ 	.word	0xffffffff


	//   ....[40]....
        /*0bd0*/ 	.word	0xffffffff


	//   ....[41]....
        /*0bd4*/ 	.word	0xffffffff


	//   ....[42]....
        /*0bd8*/ 	.word	0xffffffff


	//   ....[43]....
        /*0bdc*/ 	.word	0xffffffff


	//   ....[44]....
        /*0be0*/ 	.word	0xffffffff


	//   ....[45]....
        /*0be4*/ 	.word	0xffffffff


	//   ....[46]....
        /*0be8*/ 	.word	0xffffffff


	//   ....[47]....
        /*0bec*/ 	.word	0xffffffff


	//   ....[48]....
        /*0bf0*/ 	.word	0xffffffff


	//   ....[49]....
        /*0bf4*/ 	.word	0xffffffff


	//   ....[50]....
        /*0bf8*/ 	.word	0xffffffff


	//   ....[51]....
        /*0bfc*/ 	.word	0xffffffff


	//   ....[52]....
        /*0c00*/ 	.word	0xffffffff


	//   ....[53]....
        /*0c04*/ 	.word	0xffffffff


	//   ....[54]....
        /*0c08*/ 	.word	0xffffffff


	//   ....[55]....
        /*0c0c*/ 	.word	0xffffffff


	//   ....[56]....
        /*0c10*/ 	.word	0xffffffff


	//   ....[57]....
        /*0c14*/ 	.word	0xffffffff


	//   ....[58]....
        /*0c18*/ 	.word	0xffffffff


	//   ....[59]....
        /*0c1c*/ 	.word	0xffffffff


	//   ....[60]....
        /*0c20*/ 	.word	0xffffffff


	//   ....[61]....
        /*0c24*/ 	.word	0xffffffff


	//   ....[62]....
        /*0c28*/ 	.word	0xffffffff


	//   ....[63]....
        /*0c2c*/ 	.word	0xffffffff


	//   ....[64]....
        /*0c30*/ 	.word	0xffffffff


	//   ....[65]....
        /*0c34*/ 	.word	0xffffffff


	//   ....[66]....
        /*0c38*/ 	.word	0xffffffff


	//   ....[67]....
        /*0c3c*/ 	.word	0xffffffff


	//   ....[68]....
        /*0c40*/ 	.word	0xffffffff


	//   ....[69]....
        /*0c44*/ 	.word	0xffffffff


	//   ....[70]....
        /*0c48*/ 	.word	0xffffffff


	//   ....[71]....
        /*0c4c*/ 	.word	0xffffffff


	//   ....[72]....
        /*0c50*/ 	.word	0xffffffff


	//   ....[73]....
        /*0c54*/ 	.word	0xffffffff


	//   ....[74]....
        /*0c58*/ 	.word	0xffffffff


	//   ....[75]....
        /*0c5c*/ 	.word	0xffffffff


	//   ....[76]....
        /*0c60*/ 	.word	0xffffffff


	//   ....[77]....
        /*0c64*/ 	.word	0xffffffff


	//   ....[78]....
        /*0c68*/ 	.word	0xffffffff


	//   ....[79]....
        /*0c6c*/ 	.word	0xffffffff


	//   ....[80]....
        /*0c70*/ 	.word	0xffffffff


	//   ....[81]....
        /*0c74*/ 	.word	0xffffffff


	//   ....[82]....
        /*0c78*/ 	.word	0xffffffff


	//   ....[83]....
        /*0c7c*/ 	.word	0xffffffff


	//   ....[84]....
        /*0c80*/ 	.word	0xffffffff


	//   ....[85]....
        /*0c84*/ 	.word	0xffffffff


	//   ....[86]....
        /*0c88*/ 	.word	0xffffffff


	//   ....[87]....
        /*0c8c*/ 	.word	0xffffffff


	//   ....[88]....
        /*0c90*/ 	.word	0xffffffff


	//   ....[89]....
        /*0c94*/ 	.word	0xffffffff


	//   ....[90]....
        /*0c98*/ 	.word	0xffffffff


	//   ....[91]....
        /*0c9c*/ 	.word	0xffffffff


	//   ....[92]....
        /*0ca0*/ 	.word	0xffffffff


	//   ....[93]....
        /*0ca4*/ 	.word	0xffffffff


	//   ....[94]....
        /*0ca8*/ 	.word	0xffffffff


	//   ....[95]....
        /*0cac*/ 	.word	0xffffffff


	//   ....[96]....
        /*0cb0*/ 	.word	0xffffffff


	//   ....[97]....
        /*0cb4*/ 	.word	0xffffffff


	//   ....[98]....
        /*0cb8*/ 	.word	0xffffffff


	//   ....[99]....
        /*0cbc*/ 	.word	0xffffffff


	//   ....[100]....
        /*0cc0*/ 	.word	0xffffffff


	//   ....[101]....
        /*0cc4*/ 	.word	0xffffffff


	//   ....[102]....
        /*0cc8*/ 	.word	0xffffffff


	//   ....[103]....
        /*0ccc*/ 	.word	0xffffffff


	//   ....[104]....
        /*0cd0*/ 	.word	0xffffffff


	//   ....[105]....
        /*0cd4*/ 	.word	0xffffffff


	//   ....[106]....
        /*0cd8*/ 	.word	0xffffffff


	//   ....[107]....
        /*0cdc*/ 	.word	0xffffffff


	//   ....[108]....
        /*0ce0*/ 	.word	0xffffffff


	//   ....[109]....
        /*0ce4*/ 	.word	0xffffffff


	//   ....[110]....
        /*0ce8*/ 	.word	0xffffffff


	//   ....[111]....
        /*0cec*/ 	.word	0xffffffff


	//   ....[112]....
        /*0cf0*/ 	.word	0xffffffff


	//   ....[113]....
        /*0cf4*/ 	.word	0xffffffff


	//   ....[114]....
        /*0cf8*/ 	.word	0xffffffff


	//   ....[115]....
        /*0cfc*/ 	.word	0xffffffff


	//   ....[116]....
        /*0d00*/ 	.word	0xffffffff


	//   ....[117]....
        /*0d04*/ 	.word	0xffffffff


	//   ....[118]....
        /*0d08*/ 	.word	0xffffffff


	//   ....[119]....
        /*0d0c*/ 	.word	0xffffffff


	//   ....[120]....
        /*0d10*/ 	.word	0xffffffff


	//   ....[121]....
        /*0d14*/ 	.word	0xffffffff


	//   ....[122]....
        /*0d18*/ 	.word	0xffffffff


	//   ....[123]....
        /*0d1c*/ 	.word	0xffffffff


	//   ....[124]....
        /*0d20*/ 	.word	0xffffffff


	//   ....[125]....
        /*0d24*/ 	.word	0xffffffff


	//   ....[126]....
        /*0d28*/ 	.word	0xffffffff


	//   ....[127]....
        /*0d2c*/ 	.word	0xffffffff


	//   ....[128]....
        /*0d30*/ 	.word	0xffffffff


	//   ....[129]....
        /*0d34*/ 	.word	0xffffffff


	//   ....[130]....
        /*0d38*/ 	.word	0xffffffff


	//   ....[131]....
        /*0d3c*/ 	.word	0xffffffff


	//   ....[132]....
        /*0d40*/ 	.word	0xffffffff


	//   ....[133]....
        /*0d44*/ 	.word	0xffffffff


	//   ....[134]....
        /*0d48*/ 	.word	0xffffffff


	//   ....[135]....
        /*0d4c*/ 	.word	0xffffffff


	//   ....[136]....
        /*0d50*/ 	.word	0xffffffff


	//   ....[137]....
        /*0d54*/ 	.word	0xffffffff


	//   ....[138]....
        /*0d58*/ 	.word	0x0500000f


	//   ....[139]....
        /*0d5c*/ 	.word	0x0500000f


	//   ....[140]....
        /*0d60*/ 	.word	0x0500000f


	//   ....[141]....
        /*0d64*/ 	.word	0x0500000f


	//   ....[142]....
        /*0d68*/ 	.word	0x0500000f


	//   ....[143]....
        /*0d6c*/ 	.word	0x0500000f


	//   ....[144]....
        /*0d70*/ 	.word	0x0500000f


	//   ....[145]....
        /*0d74*/ 	.word	0x0500000f


	//   ....[146]....
        /*0d78*/ 	.word	0x0500000f


	//   ....[147]....
        /*0d7c*/ 	.word	0x0500000f


	//   ....[148]....
        /*0d80*/ 	.word	0x0500000f


	//   ....[149]....
        /*0d84*/ 	.word	0x0500000f


	//   ....[150]....
        /*0d88*/ 	.word	0x0500000f


	//   ....[151]....
        /*0d8c*/ 	.word	0x0500000f


	//   ....[152]....
        /*0d90*/ 	.word	0x0500000f


	//   ....[153]....
        /*0d94*/ 	.word	0x0500000f


	//   ....[154]....
        /*0d98*/ 	.word	0x0500000f


	//   ....[155]....
        /*0d9c*/ 	.word	0x0500000f


	//   ....[156]....
        /*0da0*/ 	.word	0x0500000f


	//   ....[157]....
        /*0da4*/ 	.word	0x0500000f


	//   ....[158]....
        /*0da8*/ 	.word	0x0500000f


	//   ....[159]....
        /*0dac*/ 	.word	0x0500000f


	//   ....[160]....
        /*0db0*/ 	.word	0x0500000f


	//   ....[161]....
        /*0db4*/ 	.word	0x0500000f


	//   ....[162]....
        /*0db8*/ 	.word	0x0500000f


	//   ....[163]....
        /*0dbc*/ 	.word	0x0500000f


	//   ....[164]....
        /*0dc0*/ 	.word	0x0500000f


	//   ....[165]....
        /*0dc4*/ 	.word	0x0500000f


	//   ....[166]....
        /*0dc8*/ 	.word	0x0500000f


	//   ....[167]....
        /*0dcc*/ 	.word	0x0500000f


	//   ....[168]....
        /*0dd0*/ 	.word	0x0500000f


	//   ....[169]....
        /*0dd4*/ 	.word	0x0500000f


	//   ....[170]....
        /*0dd8*/ 	.word	0x0500000f


	//   ....[171]....
        /*0ddc*/ 	.word	0x0500000f


	//   ....[172]....
        /*0de0*/ 	.word	0x0500000f


	//   ....[173]....
        /*0de4*/ 	.word	0x0500000f


	//   ....[174]....
        /*0de8*/ 	.word	0x0500000f


	//   ....[175]....
        /*0dec*/ 	.word	0x0500000f


	//   ....[176]....
        /*0df0*/ 	.word	0x0500000f


	//   ....[177]....
        /*0df4*/ 	.word	0x0500000f


	//   ....[178]....
        /*0df8*/ 	.word	0x0500000f


	//   ....[179]....
        /*0dfc*/ 	.word	0x0500000f


	//   ....[180]....
        /*0e00*/ 	.word	0x0500000f


	//   ....[181]....
        /*0e04*/ 	.word	0x0500000f


	//   ....[182]....
        /*0e08*/ 	.word	0x0500000f


	//   ....[183]....
        /*0e0c*/ 	.word	0x0500000f


	//   ....[184]....
        /*0e10*/ 	.word	0x0500000f


	//   ....[185]....
        /*0e14*/ 	.word	0x0500000f


	//   ....[186]....
        /*0e18*/ 	.word	0x0500000f


	//   ....[187]....
        /*0e1c*/ 	.word	0x0500000f


	//   ....[188]....
        /*0e20*/ 	.word	0x0500000f


	//   ....[189]....
        /*0e24*/ 	.word	0x0500000f


	//   ....[190]....
        /*0e28*/ 	.word	0x0500000f


	//   ....[191]....
        /*0e2c*/ 	.word	0x0500000f


	//   ....[192]....
        /*0e30*/ 	.word	0x0500000f


	//   ....[193]....
        /*0e34*/ 	.word	0x0500000f


	//   ....[194]....
        /*0e38*/ 	.word	0x0500000f


	//   ....[195]....
        /*0e3c*/ 	.word	0x0500000f


	//   ....[196]....
        /*0e40*/ 	.word	0x0500000f


	//   ....[197]....
        /*0e44*/ 	.word	0x0500000f


	//   ....[198]....
        /*0e48*/ 	.word	0x0500000f


	//   ....[199]....
        /*0e4c*/ 	.word	0x0500000f


	//   ....[200]....
        /*0e50*/ 	.word	0x0500000f


	//   ....[201]....
        /*0e54*/ 	.word	0x0500000f


	//   ....[202]....
        /*0e58*/ 	.word	0x0500000f


	//   ....[203]....
        /*0e5c*/ 	.word	0x0500000f


	//   ....[204]....
        /*0e60*/ 	.word	0x0500000f


	//   ....[205]....
        /*0e64*/ 	.word	0x0500000f


	//   ....[206]....
        /*0e68*/ 	.word	0x0500000f


	//   ....[207]....
        /*0e6c*/ 	.word	0x0500000f


	//   ....[208]....
        /*0e70*/ 	.word	0x0500000f


	//   ....[209]....
        /*0e74*/ 	.word	0x0500000f


	//   ....[210]....
        /*0e78*/ 	.word	0x0500000f


	//   ....[211]....
        /*0e7c*/ 	.word	0x0500000f


	//   ....[212]....
        /*0e80*/ 	.word	0x0500000f


	//   ....[213]....
        /*0e84*/ 	.word	0x0500000f


	//   ....[214]....
        /*0e88*/ 	.word	0x0500000f


	//   ....[215]....
        /*0e8c*/ 	.word	0x0500000f


	//   ....[216]....
        /*0e90*/ 	.word	0x0500000f


	//   ....[217]....
        /*0e94*/ 	.word	0x0500000f


	//   ....[218]....
        /*0e98*/ 	.word	0x0500000f


	//   ....[219]....
        /*0e9c*/ 	.word	0x0500000f


	//   ....[220]....
        /*0ea0*/ 	.word	0x0500000f


	//   ....[221]....
        /*0ea4*/ 	.word	0x0500000f


	//   ....[222]....
        /*0ea8*/ 	.word	0x0500000f


	//   ....[223]....
        /*0eac*/ 	.word	0x0500000f


	//   ....[224]....
        /*0eb0*/ 	.word	0x0500000f


	//   ....[225]....
        /*0eb4*/ 	.word	0x0500000f


	//   ....[226]....
        /*0eb8*/ 	.word	0x0500000f


	//   ....[227]....
        /*0ebc*/ 	.word	0x0500000f


	//   ....[228]....
        /*0ec0*/ 	.word	0xffffffff


	//   ....[229]....
        /*0ec4*/ 	.word	0xffffffff


	//   ....[230]....
        /*0ec8*/ 	.word	0xffffffff


	//   ....[231]....
        /*0ecc*/ 	.word	0xffffffff


	//   ....[232]....
        /*0ed0*/ 	.word	0xffffffff


	//   ....[233]....
        /*0ed4*/ 	.word	0xffffffff


	//----- nvinfo : EIATTR_COOP_GROUP_INSTR_OFFSETS
	.align		4
.L_1445:
        /*0ed8*/ 	.byte	0x04, 0x28
        /*0eda*/ 	.short	(.L_1447 - .L_1446)


	//   ....[0]....
.L_1446:
        /*0edc*/ 	.word	0x000000c0


	//   ....[1]....
        /*0ee0*/ 	.word	0x000001f0


	//   ....[2]....
        /*0ee4*/ 	.word	0x00000240


	//   ....[3]....
        /*0ee8*/ 	.word	0x00000490


	//   ....[4]....
        /*0eec*/ 	.word	0x000005f0


	//   ....[5]....
        /*0ef0*/ 	.word	0x00000710


	//   ....[6]....
        /*0ef4*/ 	.word	0x00000870


	//   ....[7]....
        /*0ef8*/ 	.word	0x00007450


	//   ....[8]....
        /*0efc*/ 	.word	0x000081c0


	//   ....[9]....
        /*0f00*/ 	.word	0x000081d0


	//   ....[10]....
        /*0f04*/ 	.word	0x000081e0


	//   ....[11]....
        /*0f08*/ 	.word	0x000081f0


	//   ....[12]....
        /*0f0c*/ 	.word	0x00008530


	//   ....[13]....
        /*0f10*/ 	.word	0x00008540


	//   ....[14]....
        /*0f14*/ 	.word	0x00008550


	//   ....[15]....
        /*0f18*/ 	.word	0x00008560


	//   ....[16]....
        /*0f1c*/ 	.word	0x00009790


	//   ....[17]....
        /*0f20*/ 	.word	0x000097b0


	//   ....[18]....
        /*0f24*/ 	.word	0x000097c0


	//   ....[19]....
        /*0f28*/ 	.word	0x000097d0


	//   ....[20]....
        /*0f2c*/ 	.word	0x000098b0


	//   ....[21]....
        /*0f30*/ 	.word	0x000098d0


	//   ....[22]....
        /*0f34*/ 	.word	0x000098e0


	//   ....[23]....
        /*0f38*/ 	.word	0x000098f0


	//   ....[24]....
        /*0f3c*/ 	.word	0x0000c950


	//   ....[25]....
        /*0f40*/ 	.word	0x0000cf40


	//   ....[26]....
        /*0f44*/ 	.word	0x0000df80


	//   ....[27]....
        /*0f48*/ 	.word	0x0000e0f0


	//   ....[28]....
        /*0f4c*/ 	.word	0x0000e140


	//   ....[29]....
        /*0f50*/ 	.word	0x0000e160


	//   ....[30]....
        /*0f54*/ 	.word	0x000180b0


	//   ....[31]....
        /*0f58*/ 	.word	0x00018200


	//   ....[32]....
        /*0f5c*/ 	.word	0x00018340


	//   ....[33]....
        /*0f60*/ 	.word	0x00018360


	//   ....[34]....
        /*0f64*/ 	.word	0x00021d60


	//   ....[35]....
        /*0f68*/ 	.word	0x000229c0


	//   ....[36]....
        /*0f6c*/ 	.word	0x00023230


	//   ....[37]....
        /*0f70*/ 	.word	0x00023290


	//   ....[38]....
        /*0f74*/ 	.word	0x000235c0


	//   ....[39]....
        /*0f78*/ 	.word	0x000235f0


	//   ....[40]....
        /*0f7c*/ 	.word	0x0002b9b0


	//   ....[41]....
        /*0f80*/ 	.word	0x0002b9d0


	//   ....[42]....
        /*0f84*/ 	.word	0x0002ba10


	//   ....[43]....
        /*0f88*/ 	.word	0x0002ba40


	//   ....[44]....
        /*0f8c*/ 	.word	0x0002dc70


	//   ....[45]....
        /*0f90*/ 	.word	0x0002dc90


	//   ....[46]....
        /*0f94*/ 	.word	0x0002dcc0


	//   ....[47]....
        /*0f98*/ 	.word	0x0002dcd0


	//   ....[48]....
        /*0f9c*/ 	.word	0x0002e640


	//   ....[49]....
        /*0fa0*/ 	.word	0x0002e650


	//   ....[50]....
        /*0fa4*/ 	.word	0x0002e7e0


	//   ....[51]....
        /*0fa8*/ 	.word	0x0002e7f0


	//   ....[52]....
        /*0fac*/ 	.word	0x0002e980


	//   ....[53]....
        /*0fb0*/ 	.word	0x0002e990


	//   ....[54]....
        /*0fb4*/ 	.word	0x0002eb20


	//   ....[55]....
        /*0fb8*/ 	.word	0x0002eb30


	//   ....[56]....
        /*0fbc*/ 	.word	0x0002ef60


	//   ....[57]....
        /*0fc0*/ 	.word	0x0002ef70


	//   ....[58]....
        /*0fc4*/ 	.word	0x0002fc30


	//   ....[59]....
        /*0fc8*/ 	.word	0x0002fc40


	//   ....[60]....
        /*0fcc*/ 	.word	0x000311a0


	//   ....[61]....
        /*0fd0*/ 	.word	0x000311b0


	//   ....[62]....
        /*0fd4*/ 	.word	0x00031350


	//   ....[63]....
        /*0fd8*/ 	.word	0x00031360


	//   ....[64]....
        /*0fdc*/ 	.word	0x000314f0


	//   ....[65]....
        /*0fe0*/ 	.word	0x00031500


	//   ....[66]....
        /*0fe4*/ 	.word	0x00031690


	//   ....[67]....
        /*0fe8*/ 	.word	0x000316a0


	//   ....[68]....
        /*0fec*/ 	.word	0x00031890


	//   ....[69]....
        /*0ff0*/ 	.word	0x00031ac0


	//   ....[70]....
        /*0ff4*/ 	.word	0x00031af0


	//   ....[71]....
        /*0ff8*/ 	.word	0x00031b20


	//   ....[72]....
        /*0ffc*/ 	.word	0x00031b50


	//   ....[73]....
        /*1000*/ 	.word	0x00031b80


	//   ....[74]....
        /*1004*/ 	.word	0x00031bb0


	//   ....[75]....
        /*1008*/ 	.word	0x00031d50


	//   ....[76]....
        /*100c*/ 	.word	0x00031d80


	//   ....[77]....
        /*1010*/ 	.word	0x00031db0


	//   ....[78]....
        /*1014*/ 	.word	0x00031de0


	//   ....[79]....
        /*1018*/ 	.word	0x00031e10


	//   ....[80]....
        /*101c*/ 	.word	0x00031e40


	//   ....[81]....
        /*1020*/ 	.word	0x00031ee0


	//   ....[82]....
        /*1024*/ 	.word	0x00031f10


	//   ....[83]....
        /*1028*/ 	.word	0x00031f20


	//   ....[84]....
        /*102c*/ 	.word	0x00031f50


	//   ....[85]....
        /*1030*/ 	.word	0x00033840


	//   ....[86]....
        /*1034*/ 	.word	0x00035840


	//   ....[87]....
        /*1038*/ 	.word	0x00036310


	//   ....[88]....
        /*103c*/ 	.word	0x00036320


	//   ....[89]....
        /*1040*/ 	.word	0x00036340


	//   ....[90]....
        /*1044*/ 	.word	0x00036360


	//   ....[91]....
        /*1048*/ 	.word	0x00036450


	//   ....[92]....
        /*104c*/ 	.word	0x000364e0


	//   ....[93]....
        /*1050*/ 	.word	0x00036510


	//   ....[94]....
        /*1054*/ 	.word	0x00036590


	//   ....[95]....
        /*1058*/ 	.word	0x000365c0


	//   ....[96]....
        /*105c*/ 	.word	0x00036640


	//   ....[97]....
        /*1060*/ 	.word	0x00036670


	//   ....[98]....
        /*1064*/ 	.word	0x000366f0


	//   ....[99]....
        /*1068*/ 	.word	0x00036720


	//   ....[100]....
        /*106c*/ 	.word	0x00036780


	//   ....[101]....
        /*1070*/ 	.word	0x00036790


	//   ....[102]....
        /*1074*/ 	.word	0x00036800


	//   ....[103]....
        /*1078*/ 	.word	0x00036ee0


	//   ....[104]....
        /*107c*/ 	.word	0x00036f20


	//   ....[105]....
        /*1080*/ 	.word	0x00036f40


	//   ....[106]....
        /*1084*/ 	.word	0x00036fe0


	//   ....[107]....
        /*1088*/ 	.word	0x000370a0


	//   ....[108]....
        /*108c*/ 	.word	0x000370b0


	//   ....[109]....
        /*1090*/ 	.word	0x00037170


	//   ....[110]....
        /*1094*/ 	.word	0x00037180


	//   ....[111]....
        /*1098*/ 	.word	0x00037220


	//   ....[112]....
        /*109c*/ 	.word	0x00037230


	//   ....[113]....
        /*10a0*/ 	.word	0x000372e0


	//   ....[114]....
        /*10a4*/ 	.word	0x000372f0


	//   ....[115]....
        /*10a8*/ 	.word	0x000373a0


	//   ....[116]....
        /*10ac*/ 	.word	0x000373b0


	//   ....[117]....
        /*10b0*/ 	.word	0x000373c0


	//   ....[118]....
        /*10b4*/ 	.word	0x00037430


	//   ....[119]....
        /*10b8*/ 	.word	0x0003a020


	//   ....[120]....
        /*10bc*/ 	.word	0x0003a030


	//   ....[121]....
        /*10c0*/ 	.word	0x0003a070


	//   ....[122]....
        /*10c4*/ 	.word	0x0003a0b0


	//   ....[123]....
        /*10c8*/ 	.word	0x0003a0e0


	//   ....[124]....
        /*10cc*/ 	.word	0x0003a110


	//   ....[125]....
        /*10d0*/ 	.word	0x0003a140


	//   ....[126]....
        /*10d4*/ 	.word	0x0003a170


	//   ....[127]....
        /*10d8*/ 	.word	0x0003a340


	//   ....[128]....
        /*10dc*/ 	.word	0x0003a370


	//   ....[129]....
        /*10e0*/ 	.word	0x0003a3a0


	//   ....[130]....
        /*10e4*/ 	.word	0x0003a3d0


	//   ....[131]....
        /*10e8*/ 	.word	0x0003a400


	//   ....[132]....
        /*10ec*/ 	.word	0x0003a430


	//   ....[133]....
        /*10f0*/ 	.word	0x0003a500


	//   ....[134]....
        /*10f4*/ 	.word	0x0003a520


	//   ....[135]....
        /*10f8*/ 	.word	0x0003a530


	//   ....[136]....
        /*10fc*/ 	.word	0x0003a5b0


	//   ....[137]....
        /*1100*/ 	.word	0x0003b0f0


	//   ....[138]....
        /*1104*/ 	.word	0x0003b510


	//   ....[139]....
        /*1108*/ 	.word	0x0003b5b0


	//   ....[140]....
        /*110c*/ 	.word	0x0003b640


	//   ....[141]....
        /*1110*/ 	.word	0x0003b690


	//   ....[142]....
        /*1114*/ 	.word	0x0003b6e0


	//   ....[143]....
        /*1118*/ 	.word	0x0003b780


	//   ....[144]....
        /*111c*/ 	.word	0x0003b810


	//   ....[145]....
        /*1120*/ 	.word	0x0003b860


	//   ....[146]....
        /*1124*/ 	.word	0x0003b8b0


	//   ....[147]....
        /*1128*/ 	.word	0x0003b9a0


	//   ....[148]....
        /*112c*/ 	.word	0x0003ba50


	//   ....[149]....
        /*1130*/ 	.word	0x0003bad0


	//   ....[150]....
        /*1134*/ 	.word	0x0003bb40


	//   ....[151]....
        /*1138*/ 	.word	0x0003bcb0


	//   ....[152]....
        /*113c*/ 	.word	0x0003bdc0


	//   ....[153]....
        /*1140*/ 	.word	0x0003be20


	//   ....[154]....
        /*1144*/ 	.word	0x0003be70


	//   ....[155]....
        /*1148*/ 	.word	0x0003c120


	//   ....[156]....
        /*114c*/ 	.word	0x0003c170


	//   ....[157]....
        /*1150*/ 	.word	0x0003c200


	//   ....[158]....
        /*1154*/ 	.word	0x0003c290


	//   ....[159]....
        /*1158*/ 	.word	0x0003c320


	//   ....[160]....
        /*115c*/ 	.word	0x0003c3b0


	//   ....[161]....
        /*1160*/ 	.word	0x0003c440


	//   ....[162]....
        /*1164*/ 	.word	0x0003c4d0


	//   ....[163]....
        /*1168*/ 	.word	0x0003c550


	//   ....[164]....
        /*116c*/ 	.word	0x0003c5a0


	//   ....[165]....
        /*1170*/ 	.word	0x0003c630


	//   ....[166]....
        /*1174*/ 	.word	0x0003c6c0


	//   ....[167]....
        /*1178*/ 	.word	0x0003c740


	//   ....[168]....
        /*117c*/ 	.word	0x0003c790


	//   ....[169]....
        /*1180*/ 	.word	0x0003c820


	//   ....[170]....
        /*1184*/ 	.word	0x0003c8b0


	//   ....[171]....
        /*1188*/ 	.word	0x0003c940


	//   ....[172]....
        /*118c*/ 	.word	0x0003c9d0


	//   ....[173]....
        /*1190*/ 	.word	0x0003ca60


	//   ....[174]....
        /*1194*/ 	.word	0x0003caf0


	//   ....[175]....
        /*1198*/ 	.word	0x0003cbb0


	//   ....[176]....
        /*119c*/ 	.word	0x0003ce90


	//   ....[177]....
        /*11a0*/ 	.word	0x0003d020


	//   ....[178]....
        /*11a4*/ 	.word	0x0003d080


	//   ....[179]....
        /*11a8*/ 	.word	0x0003d0e0


	//   ....[180]....
        /*11ac*/ 	.word	0x0003d140


	//   ....[181]....
        /*11b0*/ 	.word	0x0003d1e0


	//   ....[182]....
        /*11b4*/ 	.word	0x0003d2d0


	//   ....[183]....
        /*11b8*/ 	.word	0x0003d400


	//   ....[184]....
        /*11bc*/ 	.word	0x0003d4a0


	//   ....[185]....
        /*11c0*/ 	.word	0x0003d570


	//   ....[186]....
        /*11c4*/ 	.word	0x0003d610


	//   ....[187]....
        /*11c8*/ 	.word	0x0003d6e0


	//   ....[188]....
        /*11cc*/ 	.word	0x0003d780


	//   ....[189]....
        /*11d0*/ 	.word	0x0003d850


	//   ....[190]....
        /*11d4*/ 	.word	0x0003d8f0


	//   ....[191]....
        /*11d8*/ 	.word	0x0003d9a0


	//   ....[192]....
        /*11dc*/ 	.word	0x0003da80


	//   ....[193]....
        /*11e0*/ 	.word	0x0003dce0


	//   ....[194]....
        /*11e4*/ 	.word	0x0003dd90


	//   ....[195]....
        /*11e8*/ 	.word	0x0003de90


	//   ....[196]....
        /*11ec*/ 	.word	0x0003df80


	//   ....[197]....
        /*11f0*/ 	.word	0x0003e010


	//   ....[198]....
        /*11f4*/ 	.word	0x0003e100


	//   ....[199]....
        /*11f8*/ 	.word	0x0003e190


	//   ....[200]....
        /*11fc*/ 	.word	0x0003e280


	//   ....[201]....
        /*1200*/ 	.word	0x0003e310


	//   ....[202]....
        /*1204*/ 	.word	0x0003e400


	//   ....[203]....
        /*1208*/ 	.word	0x0003e490


	//   ....[204]....
        /*120c*/ 	.word	0x0003e570


	//   ....[205]....
        /*1210*/ 	.word	0x0003e6a0


	//   ....[206]....
        /*1214*/ 	.word	0x0003e6f0


	//   ....[207]....
        /*1218*/ 	.word	0x0003e750


	//   ....[208]....
        /*121c*/ 	.word	0x0003e7f0


	//   ....[209]....
        /*1220*/ 	.word	0x0003eb90


	//   ....[210]....
        /*1224*/ 	.word	0x0003ec30


	//   ....[211]....
        /*1228*/ 	.word	0x0003edd0


	//   ....[212]....
        /*122c*/ 	.word	0x0003ee50


	//   ....[213]....
        /*1230*/ 	.word	0x0003eed0


	//   ....[214]....
        /*1234*/ 	.word	0x0003ef50


	//   ....[215]....
        /*1238*/ 	.word	0x0003efd0


	//   ....[216]....
        /*123c*/ 	.word	0x0003f060


	//   ....[217]....
        /*1240*/ 	.word	0x0003f100


	//   ....[218]....
        /*1244*/ 	.word	0x0003f1b0


	//   ....[219]....
        /*1248*/ 	.word	0x0003f230


	//   ....[220]....
        /*124c*/ 	.word	0x0003f2b0


	//   ....[221]....
        /*1250*/ 	.word	0x0003f330


	//   ....[222]....
        /*1254*/ 	.word	0x0003f3c0


	//   ....[223]....
        /*1258*/ 	.word	0x0003f440


	//   ....[224]....
        /*125c*/ 	.word	0x0003f4f0


	//   ....[225]....
        /*1260*/ 	.word	0x0003f540


	//   ....[226]....
        /*1264*/ 	.word	0x0003f600


	//   ....[227]....
        /*1268*/ 	.word	0x0003f730


	//   ....[228]....
        /*126c*/ 	.word	0x00041440


	//   ....[229]....
        /*1270*/ 	.word	0x00041ab0


	//   ....[230]....
        /*1274*/ 	.word	0x00042c70


	//   ....[231]....
        /*1278*/ 	.word	0x00042ca0


	//   ....[232]....
        /*127c*/ 	.word	0x00042cc0


	//   ....[233]....
        /*1280*/ 	.word	0x00042cd0


	//----- nvinfo : EIATTR_REG_RECONFIG
	.align		4
.L_1447:
        /*1284*/ 	.byte	0x01, 0x54
	.zero		2


	//----- nvinfo : EIATTR_SYSCALL_OFFSETS
	.align		4
        /*1288*/ 	.byte	0x04, 0x46
        /*128a*/ 	.short	(.L_1449 - .L_1448)


	//   ....[0]....
.L_1448:
        /*128c*/ 	.word	0x00002610


	//   ....[1]....
        /*1290*/ 	.word	0x00002760


	//   ....[2]....
        /*1294*/ 	.word	0x00007990


	//   ....[3]....
        /*1298*/ 	.word	0x00007f70


	//   ....[4]....
        /*129c*/ 	.word	0x00035470


	//   ....[5]....
        /*12a0*/ 	.word	0x000355c0


	//   ....[6]....
        /*12a4*/ 	.word	0x000356b0


	//   ....[7]....
        /*12a8*/ 	.word	0x00035f10


	//   ....[8]....
        /*12ac*/ 	.word	0x00036b10


	//----- nvinfo : EIATTR_MBARRIER_INSTR_OFFSETS
	.align		4
.L_1449:
        /*12b0*/ 	.byte	0x04, 0x39
        /*12b2*/ 	.short	(.L_1451 - .L_1450)


	//   ....[0]....
.L_1450:
        /*12b4*/ 	.word	0x00000330
        /*12b8*/ 	.word	0x000000ff
        /*12bc*/ 	.word	0x00032400
        /*12c0*/ 	.short	0x0100
        /*12c2*/ 	.byte	0x08
	.zero		1


	//   ....[1]....
        /*12c4*/ 	.word	0x00000340
        /*12c8*/ 	.word	0x000000ff
        /*12cc*/ 	.word	0x00032410
        /*12d0*/ 	.short	0x0100
        /*12d2*/ 	.byte	0x08
	.zero		1


	//   ....[2]....
        /*12d4*/ 	.word	0x00000350
        /*12d8*/ 	.word	0x000000ff
        /*12dc*/ 	.word	0x00032420
        /*12e0*/ 	.short	0x0100
        /*12e2*/ 	.byte	0x08
	.zero		1


	//   ....[3]....
        /*12e4*/ 	.word	0x00000440
        /*12e8*/ 	.word	0x000000ff
        /*12ec*/ 	.word	0x00032430
        /*12f0*/ 	.short	0x0100
        /*12f2*/ 	.byte	0x08
	.zero		1


	//   ....[4]....
        /*12f4*/ 	.word	0x00000450
        /*12f8*/ 	.word	0x000000ff
        /*12fc*/ 	.word	0x00032440
        /*1300*/ 	.short	0x0100
        /*1302*/ 	.byte	0x08
	.zero		1


	//   ....[5]....
        /*1304*/ 	.word	0x00000460
        /*1308*/ 	.word	0x000000ff
        /*130c*/ 	.word	0x00032438
        /*1310*/ 	.short	0x0100
        /*1312*/ 	.byte	0x08
	.zero		1


	//   ....[6]....
        /*1314*/ 	.word	0x00000470
        /*1318*/ 	.word	0x000000ff
        /*131c*/ 	.word	0x00032448
        /*1320*/ 	.short	0x0100
        /*1322*/ 	.byte	0x08
	.zero		1


	//   ....[7]....
        /*1324*/ 	.word	0x000005a0
        /*1328*/ 	.word	0x000000ff
        /*132c*/ 	.word	0x00032450
        /*1330*/ 	.short	0x0100
        /*1332*/ 	.byte	0x08
	.zero		1


	//   ....[8]....
        /*1334*/ 	.word	0x000005b0
        /*1338*/ 	.word	0x000000ff
        /*133c*/ 	.word	0x00032460
        /*1340*/ 	.short	0x0100
        /*1342*/ 	.byte	0x08
	.zero		1


	//   ....[9]....
        /*1344*/ 	.word	0x000005c0
        /*1348*/ 	.word	0x000000ff
        /*134c*/ 	.word	0x00032458
        /*1350*/ 	.short	0x0100
        /*1352*/ 	.byte	0x08
	.zero		1


	//   ....[10]....
        /*1354*/ 	.word	0x000005d0
        /*1358*/ 	.word	0x000000ff
        /*135c*/ 	.word	0x00032468
        /*1360*/ 	.short	0x0100
        /*1362*/ 	.byte	0x08
	.zero		1


	//   ....[11]....
        /*1364*/ 	.word	0x000006c0
        /*1368*/ 	.word	0x000000ff
        /*136c*/ 	.word	0x00032470
        /*1370*/ 	.short	0x0100
        /*1372*/ 	.byte	0x06
	.zero		1


	//   ....[12]....
        /*1374*/ 	.word	0x000006d0
        /*1378*/ 	.word	0x000000ff
        /*137c*/ 	.word	0x00032480
        /*1380*/ 	.short	0x0100
        /*1382*/ 	.byte	0x06
	.zero		1


	//   ....[13]....
        /*1384*/ 	.word	0x000006e0
        /*1388*/ 	.word	0x000000ff
        /*138c*/ 	.word	0x00032478
        /*1390*/ 	.short	0x0100
        /*1392*/ 	.byte	0x06
	.zero		1


	//   ....[14]....
        /*1394*/ 	.word	0x000006f0
        /*1398*/ 	.word	0x000000ff
        /*139c*/ 	.word	0x00032488
        /*13a0*/ 	.short	0x0100
        /*13a2*/ 	.byte	0x06
	.zero		1


	//   ....[15]....
        /*13a4*/ 	.word	0x00000820
        /*13a8*/ 	.word	0x000000ff
        /*13ac*/ 	.word	0x00032490
        /*13b0*/ 	.short	0x0100
        /*13b2*/ 	.byte	0x08
	.zero		1


	//   ....[16]....
        /*13b4*/ 	.word	0x00000830
        /*13b8*/ 	.word	0x000000ff
        /*13bc*/ 	.word	0x000324a0
        /*13c0*/ 	.short	0x0100
        /*13c2*/ 	.byte	0x08
	.zero		1


	//   ....[17]....
        /*13c4*/ 	.word	0x00000840
        /*13c8*/ 	.word	0x000000ff
        /*13cc*/ 	.word	0x00032498
        /*13d0*/ 	.short	0x0100
        /*13d2*/ 	.byte	0x08
	.zero		1


	//   ....[18]....
        /*13d4*/ 	.word	0x00000850
        /*13d8*/ 	.word	0x000000ff
        /*13dc*/ 	.word	0x000324a8
        /*13e0*/ 	.short	0x0100
        /*13e2*/ 	.byte	0x08
	.zero		1


	//   ....[19]....
        /*13e4*/ 	.word	0x00000980
        /*13e8*/ 	.word	0x000000ff
        /*13ec*/ 	.word	0x000324b0
        /*13f0*/ 	.short	0x0100
        /*13f2*/ 	.byte	0x08
	.zero		1


	//   ....[20]....
        /*13f4*/ 	.word	0x00000990
        /*13f8*/ 	.word	0x000000ff
        /*13fc*/ 	.word	0x000324c0
        /*1400*/ 	.short	0x0100
        /*1402*/ 	.byte	0x08
	.zero		1


	//   ....[21]....
        /*1404*/ 	.word	0x000009a0
        /*1408*/ 	.word	0x000000ff
        /*140c*/ 	.word	0x000324b8
        /*1410*/ 	.short	0x0100
        /*1412*/ 	.byte	0x08
	.zero		1


	//   ....[22]....
        /*1414*/ 	.word	0x000009b0
        /*1418*/ 	.word	0x000000ff
        /*141c*/ 	.word	0x000324c8
        /*1420*/ 	.short	0x0100
        /*1422*/ 	.byte	0x08
	.zero		1


	//   ....[23]....
        /*1424*/ 	.word	0x000038b0
        /*1428*/ 	.word	0x00000044
        /*142c*/ 	.word	0x00032490
        /*1430*/ 	.short	0x010a
        /*1432*/ 	.byte	0x3f
	.zero		1


	//   ....[24]....
        /*1434*/ 	.word	0x00004d20
        /*1438*/ 	.word	0x00000044
        /*143c*/ 	.word	0x00032490
        /*1440*/ 	.short	0x010a
        /*1442*/ 	.byte	0x3f
	.zero		1


	//   ....[25]....
        /*1444*/ 	.word	0x00005df0
        /*1448*/ 	.word	0x00000044
        /*144c*/ 	.word	0x00032490
        /*1450*/ 	.short	0x010a
        /*1452*/ 	.byte	0x3f
	.zero		1


	//   ....[26]....
        /*1454*/ 	.word	0x00006020
        /*1458*/ 	.word	0x00000004
        /*145c*/ 	.word	0x00000000
        /*1460*/ 	.short	0x0101
        /*1462*/ 	.byte	0x3f
	.zero		1


	//   ....[27]....
        /*1464*/ 	.word	0x00006060
        /*1468*/ 	.word	0x00000044
        /*146c*/ 	.word	0x000324b0
        /*1470*/ 	.short	0x010a
        /*1472*/ 	.byte	0x3f
	.zero		1


	//   ....[28]....
        /*1474*/ 	.word	0x000066b0
        /*1478*/ 	.word	0x00000044
        /*147c*/ 	.word	0x00000000
        /*1480*/ 	.short	0x0101
        /*1482*/ 	.byte	0x3f
	.zero		1


	//   ....[29]....
        /*1484*/ 	.word	0x00007cf0
        /*1488*/ 	.word	0x00000002
        /*148c*/ 	.word	0x00032400
        /*1490*/ 	.short	0x010a
        /*1492*/ 	.byte	0x3f
	.zero		1


	//   ....[30]....
        /*1494*/ 	.word	0x00007d40
        /*1498*/ 	.word	0x00000002
        /*149c*/ 	.word	0x00032400
        /*14a0*/ 	.short	0x010a
        /*14a2*/ 	.byte	0x3f
	.zero		1


	//   ....[31]....
        /*14a4*/ 	.word	0x000087c0
        /*14a8*/ 	.word	0x00000002
        /*14ac*/ 	.word	0x00032400
        /*14b0*/ 	.short	0x010a
        /*14b2*/ 	.byte	0x3f
	.zero		1


	//   ....[32]....
        /*14b4*/ 	.word	0x00009bf0
        /*14b8*/ 	.word	0x00000002
        /*14bc*/ 	.word	0x00032400
        /*14c0*/ 	.short	0x010a
        /*14c2*/ 	.byte	0x3f
	.zero		1


	//   ....[33]....
        /*14c4*/ 	.word	0x0000b1a0
        /*14c8*/ 	.word	0x00000005
        /*14cc*/ 	.word	0x00000000
        /*14d0*/ 	.short	0x010a
        /*14d2*/ 	.byte	0x3f
	.zero		1


	//   ....[34]....
        /*14d4*/ 	.word	0x0000b2a0
        /*14d8*/ 	.word	0x00000002
        /*14dc*/ 	.word	0x00000000
        /*14e0*/ 	.short	0x010a
        /*14e2*/ 	.byte	0x3f
	.zero		1


	//   ....[35]....
        /*14e4*/ 	.word	0x0000b6d0
        /*14e8*/ 	.word	0x00000012
        /*14ec*/ 	.word	0x00000000
        /*14f0*/ 	.short	0x010a
        /*14f2*/ 	.byte	0x3f
	.zero		1


	//   ....[36]....
        /*14f4*/ 	.word	0x0000b780
        /*14f8*/ 	.word	0x00000004
        /*14fc*/ 	.word	0x00000000
        /*1500*/ 	.short	0x010a
        /*1502*/ 	.byte	0x3f
	.zero		1


	//   ....[37]....
        /*1504*/ 	.word	0x0000c490
        /*1508*/ 	.word	0x00000004
        /*150c*/ 	.word	0x00000000
        /*1510*/ 	.short	0x0101
        /*1512*/ 	.byte	0x3f
	.zero		1


	//   ....[38]....
        /*1514*/ 	.word	0x00016190
        /*1518*/ 	.word	0x00000002
        /*151c*/ 	.word	0x00000000
        /*1520*/ 	.short	0x0101
        /*1522*/ 	.byte	0x3f
	.zero		1


	//   ....[39]....
        /*1524*/ 	.word	0x00016640
        /*1528*/ 	.word	0x00000007
        /*152c*/ 	.word	0x00000000
        /*1530*/ 	.short	0x010a
        /*1532*/ 	.byte	0x3f
	.zero		1


	//   ....[40]....
        /*1534*/ 	.word	0x00016740
        /*1538*/ 	.word	0x00000000
        /*153c*/ 	.word	0x00000000
        /*1540*/ 	.short	0x010a
        /*1542*/ 	.byte	0x3f
	.zero		1


	//   ....[41]....
        /*1544*/ 	.word	0x00016b70
        /*1548*/ 	.word	0x00000014
        /*154c*/ 	.word	0x00000000
        /*1550*/ 	.short	0x010a
        /*1552*/ 	.byte	0x3f
	.zero		1


	//   ....[42]....
        /*1554*/ 	.word	0x00016c20
        /*1558*/ 	.word	0x00000006
        /*155c*/ 	.word	0x00000000
        /*1560*/ 	.short	0x010a
        /*1562*/ 	.byte	0x3f
	.zero		1


	//   ....[43]....
        /*1564*/ 	.word	0x00017930
        /*1568*/ 	.word	0x00000006
        /*156c*/ 	.word	0x00000000
        /*1570*/ 	.short	0x0101
        /*1572*/ 	.byte	0x3f
	.zero		1


	//   ....[44]....
        /*1574*/ 	.word	0x00020360
        /*1578*/ 	.word	0x00000000
        /*157c*/ 	.word	0x00000000
        /*1580*/ 	.short	0x0101
        /*1582*/ 	.byte	0x3f
	.zero		1


	//   ....[45]....
        /*1584*/ 	.word	0x00020570
        /*1588*/ 	.word	0x00000005
        /*158c*/ 	.word	0x00000000
        /*1590*/ 	.short	0x010a
        /*1592*/ 	.byte	0x3f
	.zero		1


	//   ....[46]....
        /*1594*/ 	.word	0x00020670
        /*1598*/ 	.word	0x00000006
        /*159c*/ 	.word	0x00000000
        /*15a0*/ 	.short	0x010a
        /*15a2*/ 	.byte	0x3f
	.zero		1


	//   ....[47]....
        /*15a4*/ 	.word	0x00020aa0
        /*15a8*/ 	.word	0x00000005
        /*15ac*/ 	.word	0x00000000
        /*15b0*/ 	.short	0x010a
        /*15b2*/ 	.byte	0x3f
	.zero		1


	//   ....[48]....
        /*15b4*/ 	.word	0x00020b50
        /*15b8*/ 	.word	0x00000006
        /*15bc*/ 	.word	0x00000000
        /*15c0*/ 	.short	0x010a
        /*15c2*/ 	.byte	0x3f
	.zero		1


	//   ....[49]....
        /*15c4*/ 	.word	0x00021860
        /*15c8*/ 	.word	0x00000005
        /*15cc*/ 	.word	0x00000000
        /*15d0*/ 	.short	0x0101
        /*15d2*/ 	.byte	0x3f
	.zero		1


	//   ....[50]....
        /*15d4*/ 	.word	0x0002b590
        /*15d8*/ 	.word	0x00000004
        /*15dc*/ 	.word	0x00000000
        /*15e0*/ 	.short	0x0101
        /*15e2*/ 	.byte	0x3f
	.zero		1


	//   ....[51]....
        /*15e4*/ 	.word	0x0002e560
        /*15e8*/ 	.word	0x00000003
        /*15ec*/ 	.word	0x00000000
        /*15f0*/ 	.short	0x0101
        /*15f2*/ 	.byte	0x3f
	.zero		1


	//   ....[52]....
        /*15f4*/ 	.word	0x0002ee60
        /*15f8*/ 	.word	0x00000008
        /*15fc*/ 	.word	0x00000000
        /*1600*/ 	.short	0x0101
        /*1602*/ 	.byte	0x3f
	.zero		1


	//   ....[53]....
        /*1604*/ 	.word	0x00033920
        /*1608*/ 	.word	0x00000012
        /*160c*/ 	.word	0x00032420
        /*1610*/ 	.short	0x010a
        /*1612*/ 	.byte	0x3f
	.zero		1


	//   ....[54]....
        /*1614*/ 	.word	0x000339f0
        /*1618*/ 	.word	0x00000005
        /*161c*/ 	.word	0x000324a0
        /*1620*/ 	.short	0x010a
        /*1622*/ 	.byte	0x3f
	.zero		1


	//   ....[55]....
        /*1624*/ 	.word	0x00033c30
        /*1628*/ 	.word	0x00000005
        /*162c*/ 	.word	0x000324c0
        /*1630*/ 	.short	0x010a
        /*1632*/ 	.byte	0x3f
	.zero		1


	//   ....[56]....
        /*1634*/ 	.word	0x000342d0
        /*1638*/ 	.word	0x00000006
        /*163c*/ 	.word	0x000324a0
        /*1640*/ 	.short	0x010a
        /*1642*/ 	.byte	0x3f
	.zero		1


	//   ....[57]....
        /*1644*/ 	.word	0x00034500
        /*1648*/ 	.word	0x00000006
        /*164c*/ 	.word	0x000324c0
        /*1650*/ 	.short	0x010a
        /*1652*/ 	.byte	0x3f
	.zero		1


	//   ....[58]....
        /*1654*/ 	.word	0x00035ab0
        /*1658*/ 	.word	0x00000000
        /*165c*/ 	.word	0x00032440
        /*1660*/ 	.short	0x010a
        /*1662*/ 	.byte	0x3f
	.zero		1


	//   ....[59]....
        /*1664*/ 	.word	0x000368c0
        /*1668*/ 	.word	0x00000012
        /*166c*/ 	.word	0x00032400
        /*1670*/ 	.short	0x0107
        /*1672*/ 	.byte	0x3f
	.zero		1


	//   ....[60]....
        /*1674*/ 	.word	0x00036980
        /*1678*/ 	.word	0x00000012
        /*167c*/ 	.word	0x00032400
        /*1680*/ 	.short	0x0101
        /*1682*/ 	.byte	0x3f
	.zero		1


	//   ....[61]....
        /*1684*/ 	.word	0x00037570
        /*1688*/ 	.word	0x00000012
        /*168c*/ 	.word	0x00032410
        /*1690*/ 	.short	0x0107
        /*1692*/ 	.byte	0x3f
	.zero		1


	//   ....[62]....
        /*1694*/ 	.word	0x00037670
        /*1698*/ 	.word	0x00000012
        /*169c*/ 	.word	0x00032410
        /*16a0*/ 	.short	0x0101
        /*16a2*/ 	.byte	0x3f
	.zero		1


	//   ....[63]....
        /*16a4*/ 	.word	0x00037690
        /*16a8*/ 	.word	0x00000012
        /*16ac*/ 	.word	0x00032420
        /*16b0*/ 	.short	0x010a
        /*16b2*/ 	.byte	0x3f
	.zero		1


	//   ....[64]....
        /*16b4*/ 	.word	0x00037770
        /*16b8*/ 	.word	0x00000002
        /*16bc*/ 	.word	0x00032460
        /*16c0*/ 	.short	0x010a
        /*16c2*/ 	.byte	0x3f
	.zero		1


	//   ....[65]....
        /*16c4*/ 	.word	0x000380a0
        /*16c8*/ 	.word	0x00000002
        /*16cc*/ 	.word	0x00032440
        /*16d0*/ 	.short	0x010a
        /*16d2*/ 	.byte	0x3f
	.zero		1


	//   ....[66]....
        /*16d4*/ 	.word	0x000382d0
        /*16d8*/ 	.word	0x00000002
        /*16dc*/ 	.word	0x00032460
        /*16e0*/ 	.short	0x010a
        /*16e2*/ 	.byte	0x3f
	.zero		1


	//   ....[67]....
        /*16e4*/ 	.word	0x00038ad0
        /*16e8*/ 	.word	0x00000003
        /*16ec*/ 	.word	0x00032440
        /*16f0*/ 	.short	0x010a
        /*16f2*/ 	.byte	0x3f
	.zero		1


	//   ....[68]....
        /*16f4*/ 	.word	0x00038d00
        /*16f8*/ 	.word	0x00000003
        /*16fc*/ 	.word	0x00032460
        /*1700*/ 	.short	0x010a
        /*1702*/ 	.byte	0x3f
	.zero		1


	//   ....[69]....
        /*1704*/ 	.word	0x000394a0
        /*1708*/ 	.word	0x00000003
        /*170c*/ 	.word	0x00032440
        /*1710*/ 	.short	0x010a
        /*1712*/ 	.byte	0x3f
	.zero		1


	//   ....[70]....
        /*1714*/ 	.word	0x000396d0
        /*1718*/ 	.word	0x00000003
        /*171c*/ 	.word	0x00032460
        /*1720*/ 	.short	0x010a
        /*1722*/ 	.byte	0x3f
	.zero		1


	//   ....[71]....
        /*1724*/ 	.word	0x0003b070
        /*1728*/ 	.word	0x00000000
        /*172c*/ 	.word	0x00032420
        /*1730*/ 	.short	0x010a
        /*1732*/ 	.byte	0x3f
	.zero		1


	//   ....[72]....
        /*1734*/ 	.word	0x0003b250
        /*1738*/ 	.word	0x00000006
        /*173c*/ 	.word	0x00000000
        /*1740*/ 	.short	0x010a
        /*1742*/ 	.byte	0x3f
	.zero		1


	//   ....[73]....
        /*1744*/ 	.word	0x0003b280
        /*1748*/ 	.word	0x00000007
        /*174c*/ 	.word	0x00000000
        /*1750*/ 	.short	0x010a
        /*1752*/ 	.byte	0x3f
	.zero		1


	//   ....[74]....
        /*1754*/ 	.word	0x0003b2e0
        /*1758*/ 	.word	0x00000004
        /*175c*/ 	.word	0x00000000
        /*1760*/ 	.short	0x010a
        /*1762*/ 	.byte	0x3f
	.zero		1


	//   ....[75]....
        /*1764*/ 	.word	0x0003b310
        /*1768*/ 	.word	0x00000003
        /*176c*/ 	.word	0x00000000
        /*1770*/ 	.short	0x010a
        /*1772*/ 	.byte	0x3f
	.zero		1


	//   ....[76]....
        /*1774*/ 	.word	0x0003b370
        /*1778*/ 	.word	0x00000044
        /*177c*/ 	.word	0x00032490
        /*1780*/ 	.short	0x010a
        /*1782*/ 	.byte	0x3f
	.zero		1


	//   ....[77]....
        /*1784*/ 	.word	0x0003b3c0
        /*1788*/ 	.word	0x00000044
        /*178c*/ 	.word	0x00032490
        /*1790*/ 	.short	0x010a
        /*1792*/ 	.byte	0x3f
	.zero		1


	//   ....[78]....
        /*1794*/ 	.word	0x0003b410
        /*1798*/ 	.word	0x00000044
        /*179c*/ 	.word	0x00032490
        /*17a0*/ 	.short	0x010a
        /*17a2*/ 	.byte	0x3f
	.zero		1


	//   ....[79]....
        /*17a4*/ 	.word	0x0003b460
        /*17a8*/ 	.word	0x00000044
        /*17ac*/ 	.word	0x000324b0
        /*17b0*/ 	.short	0x010a
        /*17b2*/ 	.byte	0x3f
	.zero		1


	//   ....[80]....
        /*17b4*/ 	.word	0x0003b8e0
        /*17b8*/ 	.word	0x00000002
        /*17bc*/ 	.word	0x00032400
        /*17c0*/ 	.short	0x010a
        /*17c2*/ 	.byte	0x3f
	.zero		1


	//   ....[81]....
        /*17c4*/ 	.word	0x0003bea0
        /*17c8*/ 	.word	0x00000002
        /*17cc*/ 	.word	0x00032400
        /*17d0*/ 	.short	0x010a
        /*17d2*/ 	.byte	0x3f
	.zero		1


	//   ....[82]....
        /*17d4*/ 	.word	0x0003bef0
        /*17d8*/ 	.word	0x00000002
        /*17dc*/ 	.word	0x00000000
        /*17e0*/ 	.short	0x010a
        /*17e2*/ 	.byte	0x3f
	.zero		1


	//   ....[83]....
        /*17e4*/ 	.word	0x0003bf40
        /*17e8*/ 	.word	0x00000004
        /*17ec*/ 	.word	0x00000000
        /*17f0*/ 	.short	0x010a
        /*17f2*/ 	.byte	0x3f
	.zero		1


	//   ....[84]....
        /*17f4*/ 	.word	0x0003bf90
        /*17f8*/ 	.word	0x00000000
        /*17fc*/ 	.word	0x00000000
        /*1800*/ 	.short	0x010a
        /*1802*/ 	.byte	0x3f
	.zero		1


	//   ....[85]....
        /*1804*/ 	.word	0x0003bfe0
        /*1808*/ 	.word	0x00000006
        /*180c*/ 	.word	0x00000000
        /*1810*/ 	.short	0x010a
        /*1812*/ 	.byte	0x3f
	.zero		1


	//   ....[86]....
        /*1814*/ 	.word	0x0003c030
        /*1818*/ 	.word	0x00000006
        /*181c*/ 	.word	0x00000000
        /*1820*/ 	.short	0x010a
        /*1822*/ 	.byte	0x3f
	.zero		1


	//   ....[87]....
        /*1824*/ 	.word	0x0003c080
        /*1828*/ 	.word	0x00000006
        /*182c*/ 	.word	0x00000000
        /*1830*/ 	.short	0x010a
        /*1832*/ 	.byte	0x3f
	.zero		1


	//   ....[88]....
        /*1834*/ 	.word	0x0003cc70
        /*1838*/ 	.word	0x00000012
        /*183c*/ 	.word	0x00032420
        /*1840*/ 	.short	0x010a
        /*1842*/ 	.byte	0x3f
	.zero		1


	//   ....[89]....
        /*1844*/ 	.word	0x0003ccc0
        /*1848*/ 	.word	0x00000005
        /*184c*/ 	.word	0x000324a0
        /*1850*/ 	.short	0x010a
        /*1852*/ 	.byte	0x3f
	.zero		1


	//   ....[90]....
        /*1854*/ 	.word	0x0003cd10
        /*1858*/ 	.word	0x00000005
        /*185c*/ 	.word	0x000324c0
        /*1860*/ 	.short	0x010a
        /*1862*/ 	.byte	0x3f
	.zero		1


	//   ....[91]....
        /*1864*/ 	.word	0x0003cd60
        /*1868*/ 	.word	0x00000006
        /*186c*/ 	.word	0x000324a0
        /*1870*/ 	.short	0x010a
        /*1872*/ 	.byte	0x3f
	.zero		1


	//   ....[92]....
        /*1874*/ 	.word	0x0003cdb0
        /*1878*/ 	.word	0x00000006
        /*187c*/ 	.word	0x000324c0
        /*1880*/ 	.short	0x010a
        /*1882*/ 	.byte	0x3f
	.zero		1


	//   ....[93]....
        /*1884*/ 	.word	0x0003cf50
        /*1888*/ 	.word	0x00000000
        /*188c*/ 	.word	0x00032440
        /*1890*/ 	.short	0x010a
        /*1892*/ 	.byte	0x3f
	.zero		1


	//   ....[94]....
        /*1894*/ 	.word	0x0003e8a0
        /*1898*/ 	.word	0x00000012
        /*189c*/ 	.word	0x00032420
        /*18a0*/ 	.short	0x010a
        /*18a2*/ 	.byte	0x3f
	.zero		1


	//   ....[95]....
        /*18a4*/ 	.word	0x0003e8f0
        /*18a8*/ 	.word	0x00000002
        /*18ac*/ 	.word	0x00032460
        /*18b0*/ 	.short	0x010a
        /*18b2*/ 	.byte	0x3f
	.zero		1


	//   ....[96]....
        /*18b4*/ 	.word	0x0003e940
        /*18b8*/ 	.word	0x00000002
        /*18bc*/ 	.word	0x00032440
        /*18c0*/ 	.short	0x010a
        /*18c2*/ 	.byte	0x3f
	.zero		1


	//   ....[97]....
        /*18c4*/ 	.word	0x0003e990
        /*18c8*/ 	.word	0x00000002
        /*18cc*/ 	.word	0x00032460
        /*18d0*/ 	.short	0x010a
        /*18d2*/ 	.byte	0x3f
	.zero		1


	//   ....[98]....
        /*18d4*/ 	.word	0x0003e9e0
        /*18d8*/ 	.word	0x00000003
        /*18dc*/ 	.word	0x00032440
        /*18e0*/ 	.short	0x010a
        /*18e2*/ 	.byte	0x3f
	.zero		1


	//   ....[99]....
        /*18e4*/ 	.word	0x0003ea30
        /*18e8*/ 	.word	0x00000003
        /*18ec*/ 	.word	0x00032460
        /*18f0*/ 	.short	0x010a
        /*18f2*/ 	.byte	0x3f
	.zero		1


	//   ....[100]....
        /*18f4*/ 	.word	0x0003ea80
        /*18f8*/ 	.word	0x00000003
        /*18fc*/ 	.word	0x00032440
        /*1900*/ 	.short	0x010a
        /*1902*/ 	.byte	0x3f
	.zero		1


	//   ....[101]....
        /*1904*/ 	.word	0x0003ead0
        /*1908*/ 	.word	0x00000003
        /*190c*/ 	.word	0x00032460
        /*1910*/ 	.short	0x010a
        /*1912*/ 	.byte	0x3f
	.zero		1


	//   ....[102]....
        /*1914*/ 	.word	0x0003f650
        /*1918*/ 	.word	0x00000000
        /*191c*/ 	.word	0x00032420
        /*1920*/ 	.short	0x010a
        /*1922*/ 	.byte	0x3f
	.zero		1


	//   ....[103]....
        /*1924*/ 	.word	0x0003f7f0
        /*1928*/ 	.word	0x00000006
        /*192c*/ 	.word	0x00000000
        /*1930*/ 	.short	0x010a
        /*1932*/ 	.byte	0x3f
	.zero		1


	//   ....[104]....
        /*1934*/ 	.word	0x0003f840
        /*1938*/ 	.word	0x00000007
        /*193c*/ 	.word	0x00000000
        /*1940*/ 	.short	0x010a
        /*1942*/ 	.byte	0x3f
	.zero		1


	//   ....[105]....
        /*1944*/ 	.word	0x0003f890
        /*1948*/ 	.word	0x00000004
        /*194c*/ 	.word	0x00000000
        /*1950*/ 	.short	0x010a
        /*1952*/ 	.byte	0x3f
	.zero		1


	//   ....[106]....
        /*1954*/ 	.word	0x0003fa20
        /*1958*/ 	.word	0x00000000
        /*195c*/ 	.word	0x00000000
        /*1960*/ 	.short	0x010a
        /*1962*/ 	.byte	0x3f
	.zero		1


	//   ....[107]....
        /*1964*/ 	.word	0x0003fb20
        /*1968*/ 	.word	0x00000003
        /*196c*/ 	.word	0x00000000
        /*1970*/ 	.short	0x010a
        /*1972*/ 	.byte	0x3f
	.zero		1


	//   ....[108]....
        /*1974*/ 	.word	0x0003ff40
        /*1978*/ 	.word	0x00000003
        /*197c*/ 	.word	0x00032410
        /*1980*/ 	.short	0x010a
        /*1982*/ 	.byte	0x3f
	.zero		1


	//   ....[109]....
        /*1984*/ 	.word	0x00040060
        /*1988*/ 	.word	0x00000003
        /*198c*/ 	.word	0x00000000
        /*1990*/ 	.short	0x010a
        /*1992*/ 	.byte	0x3f
	.zero		1


	//   ....[110]....
        /*1994*/ 	.word	0x00040160
        /*1998*/ 	.word	0x0000000a
        /*199c*/ 	.word	0x00000000
        /*19a0*/ 	.short	0x010a
        /*19a2*/ 	.byte	0x3f
	.zero		1


	//   ....[111]....
        /*19a4*/ 	.word	0x00040ed0
        /*19a8*/ 	.word	0x0000000a
        /*19ac*/ 	.word	0x00000000
        /*19b0*/ 	.short	0x0101
        /*19b2*/ 	.byte	0x3f
	.zero		1


	//   ....[112]....
        /*19b4*/ 	.word	0x0004b440
        /*19b8*/ 	.word	0x00000000
        /*19bc*/ 	.word	0x00000000
        /*19c0*/ 	.short	0x0101
        /*19c2*/ 	.byte	0x3f
	.zero		1


	//   ....[113]....
        /*19c4*/ 	.word	0x0004b470
        /*19c8*/ 	.word	0x00000003
        /*19cc*/ 	.word	0x00000000
        /*19d0*/ 	.short	0x010a
        /*19d2*/ 	.byte	0x3f
	.zero		1


	//   ....[114]....
        /*19d4*/ 	.word	0x0004b4c0
        /*19d8*/ 	.word	0x00000003
        /*19dc*/ 	.word	0x00032410
        /*19e0*/ 	.short	0x010a
        /*19e2*/ 	.byte	0x3f
	.zero		1


	//   ....[115]....
        /*19e4*/ 	.word	0x0004b510
        /*19e8*/ 	.word	0x0000000a
        /*19ec*/ 	.word	0x00000000
        /*19f0*/ 	.short	0x010a
        /*19f2*/ 	.byte	0x3f
	.zero		1


	//----- nvinfo : EIATTR_NUM_MBARRIERS
	.align		4
.L_1451:
        /*19f4*/ 	.byte	0x03, 0x38
        /*19f6*/ 	.short	0x0017


	//----- nvinfo : EIATTR_EXIT_INSTR_OFFSETS
	.align		4
        /*19f8*/ 	.byte	0x04, 0x1c
        /*19fa*/ 	.short	(.L_1453 - .L_1452)


	//   ....[0]....
.L_1452:
        /*19fc*/ 	.word	0x0003b360


	//----- nvinfo : EIATTR_MAX_THREADS
	.align		4
.L_1453:
        /*1a00*/ 	.byte	0x04, 0x05
        /*1a02*/ 	.short	(.L_1455 - .L_1454)
.L_1454:
        /*1a04*/ 	.word	0x00000180
        /*1a08*/ 	.word	0x00000001
        /*1a0c*/ 	.word	0x00000001


	//----- nvinfo : EIATTR_CRS_STACK_SIZE
	.align		4
.L_1455:
        /*1a10*/ 	.byte	0x04, 0x1e
        /*1a12*/ 	.short	(.L_1457 - .L_1456)
.L_1456:
        /*1a14*/ 	.word	0x00000000


	//----- nvinfo : EIATTR_CBANK_PARAM_SIZE
	.align		4
.L_1457:
        /*1a18*/ 	.byte	0x03, 0x19
        /*1a1a*/ 	.short	0x0bf0


	//----- nvinfo : EIATTR_PARAM_CBANK
	.align		4
        /*1a1c*/ 	.byte	0x04, 0x0a
        /*1a1e*/ 	.short	(.L_1459 - .L_1458)
	.align		4
.L_1458:
        /*1a20*/ 	.word	index@(.nv.constant0._ZN7cutlass13device_kernelIN5flash11enable_sm90INS1_16FlashAttnFwdSm90INS1_25CollectiveMainloopFwdSm90ILi2EN4cute5tupleIJNS5_1CILi1EEES8_S8_EEENS6_IJNS7_ILi128EEENS7_ILi96EEENS7_ILi64EEEEEELi256ENS_6half_tEfNS_4arch4Sm90ELb0ELb1ELb1ELb1ELb0ELb1ELb1ELb1ELb0ELb1ELb1ELb0EEENS1_21CollectiveEpilogueFwdINS6_IJSA_NS7_ILi256EEESB_EEES9_SE_SG_Li256ELb1ELb1ELb1ELb0EEENS1_36VarlenDynamicPersistentTileSchedulerILi128ELi96ELi256ELi128ELb1ELb1ELb1ELb1ELb0ELb1EEEEEEEEEvNT_6ParamsE)
        /*1a24*/ 	.short	0x0210
        /*1a26*/ 	.short	0x0bf0


	//----- nvinfo : EIATTR_SW_WAR
	.align		4
.L_1459:
        /*1a28*/ 	.byte	0x04, 0x36
        /*1a2a*/ 	.short	(.L_1461 - .L_1460)
.L_1460:
        /*1a2c*/ 	.word	0x00000008
.L_1461:


//--------------------- .nv.info._ZN7cutlass13device_kernelIN5flash11enable_sm90INS1_16FlashAttnFwdSm90INS1_25CollectiveMainloopFwdSm90ILi2EN4cute5tupleIJNS5_1CILi1EEES8_S8_EEENS6_IJNS7_ILi128EEENS7_ILi96EEENS7_ILi64EEEEEELi256ENS_6half_tEfNS_4arch4Sm90ELb1ELb0ELb1ELb0ELb0ELb0ELb0ELb1ELb0ELb1ELb1ELb0EEENS1_21CollectiveEpilogueFwdINS6_IJSA_NS7_ILi256EEESB_EEES9_SE_SG_Li256ELb0ELb1ELb1ELb0EEENS1_19SingleTileSchedulerILb0ELb1ELb1ELi128EEEEEEEEEvNT_6ParamsE --------------------------
	.section	.nv.info._ZN7cutlass13device_kernelIN5flash11enable_sm90INS1_16FlashAttnFwdSm90INS1_25CollectiveMainloopFwdSm90ILi2EN4cute5tupleIJNS5_1CILi1EEES8_S8_EEENS6_IJNS7_ILi128EEENS7_ILi96EEENS7_ILi64EEEEEELi256ENS_6half_tEfNS_4arch4Sm90ELb1ELb0ELb1ELb0ELb0ELb0ELb0ELb1ELb0ELb1ELb1ELb0EEENS1_21CollectiveEpilogueFwdINS6_IJSA_NS7_ILi256EEESB_EEES9_SE_SG_Li256ELb0ELb1ELb1ELb0EEENS1_19SingleTileSchedulerILb0ELb1ELb1ELi128EEEEEEEEEvNT_6ParamsE,"",@"SHT_CUDA_INFO"
	.sectionflags	@""
	.align	4


	//----- nvinfo : EIATTR_CUDA_API_VERSION
	.align		4
        /*0000*/ 	.byte	0x04, 0x37
        /*0002*/ 	.short	(.L_1463 - .L_1462)
.L_1462:
        /*0004*/ 	.word	0x00000082


	//----- nvinfo : EIATTR_KPARAM_INFO
	.align		4
.L_1463:
        /*0008*/ 	.byte	0x04, 0x17
        /*000a*/ 	.short	(.L_1465 - .L_1464)
.L_1464:
        /*000c*/ 	.word	0x00000000
        /*0010*/ 	.short	0x0000
        /*0012*/ 	.short	0x0070
        /*0014*/ 	.byte	0x00, 0xf0, 0x01, 0x28


	//----- nvinfo : EIATTR_SPARSE_MMA_MASK
	.align		4
.L_1465:
        /*0018*/ 	.byte	0x03, 0x50
        /*001a*/ 	.short	0x0000


	//----- nvinfo : EIATTR_MAXREG_COUNT
	.align		4
        /*001c*/ 	.byte	0x03, 0x1b
        /*001e*/ 	.short	0x00a8


	//----- nvinfo : EIATTR_NUM_BARRIERS
	.align		4
        /*0020*/ 	.byte	0x02, 0x4c
        /*0022*/ 	.byte	0x10
	.zero		1


	//----- nvinfo : EIATTR_EXTERNS
	.align		4
        /*0024*/ 	.byte	0x04, 0x0f
        /*0026*/ 	.short	(.L_1467 - .L_1466)


	//   ....[0]....
	.align		4
.L_1466:
        /*0028*/ 	.word	index@(__assertfail)


	//----- nvinfo : EIATTR_ANNOTATIONS
	.align		4
.L_1467:
        /*002c*/ 	.byte	0x04, 0x55
        /*002e*/ 	.short	(.L_1469 - .L_1468)


	//   ....[0]....
.L_1468:
        /*0030*/ 	.word	0x00000001
        /*0034*/ 	.byte	0xf0, 0xbd, 0x00, 0x00, 0x01, 0x00, 0x00, 0x00, 0x70, 0xc2, 0x00, 0x00, 0x01, 0x00, 0x00, 0x00
        /*0044*/ 	.byte	0xc0, 0xc2, 0x00, 0x00, 0x01, 0x00, 0x00, 0x00, 0xa0, 0xc4, 0x00, 0x00, 0x01, 0x00, 0x00, 0x00
        /*0054*/ 	.byte	0x90, 0xc5, 0x00, 0x00, 0x01, 0x00, 0x00, 0x00, 0xd0, 0xd1, 0x00, 0x00, 0x01, 0x00, 0x00, 0x00
        /*0064*/ 	.byte	0x80, 0xd5, 0x00, 0x00, 0x01, 0x00, 0x00, 0x00, 0xb0, 0xd7, 0x00, 0x00, 0x01, 0x00, 0x00, 0x00
        /*0074*/ 	.byte	0xf0, 0xdf, 0x00, 0x00, 0x01, 0x00, 0x00, 0x00, 0x80, 0xe8, 0x00, 0x00


	//----- nvinfo : EIATTR_MERCURY_ISA_VERSION
	.align		4
.L_1469:
        /*0080*/ 	.byte	0x03, 0x5f
        /*0082*/ 	.short	0x0101


	//----- nvinfo : EIATTR_INT_WARP_WIDE_INSTR_OFFSETS
	.align		4
        /*0084*/ 	.byte	0x04, 0x31
        /*0086*/ 	.short	(.L_1471 - .L_1470)


	//   ....[0]....
.L_1470:
        /*0088*/ 	.word	0x00000130


	//   ....[1]....
        /*008c*/ 	.word	0x00000170


	//   ....[2]....
        /*0090*/ 	.word	0x000001e0


	//----- nvinfo : EIATTR_COOP_GROUP_MASK_REGIDS
	.align		4
.L_1471:
        /*0094*/ 	.byte	0x04, 0x29
        /*0096*/ 	.short	(.L_1473 - .L_1472)


	//   ....[0]....
.L_1472:
        /*0098*/ 	.word	0xffffffff


	//   ....[1]....
        /*009c*/ 	.word	0xffffffff


	//   ....[2]....
        /*00a0*/ 	.word	0xffffffff


	//   ....[3]....
        /*00a4*/ 	.word	0xffffffff


	//   ....[4]....
        /*00a8*/ 	.word	0xffffffff


	//   ....[5]....
        /*00ac*/ 	.word	0xffffffff


	//   ....[6]....
        /*00b0*/ 	.word	0xffffffff


	//   ....[7]....
        /*00b4*/ 	.word	0xffffffff


	//   ....[8]....
        /*00b8*/ 	.word	0xffffffff


	//   ....[9]....
        /*00bc*/ 	.word	0xffffffff


	//   ....[10]....
        /*00c0*/ 	.word	0xffffffff


	//   ....[11]....
        /*00c4*/ 	.word	0xffffffff


	//   ....[12]....
        /*00c8*/ 	.word	0xffffffff


	//   ....[13]....
        /*00cc*/ 	.word	0xffffffff


	//   ....[14]....
        /*00d0*/ 	.word	0xffffffff


	//   ....[15]....
        /*00d4*/ 	.word	0xffffffff


	//   ....[16]....
        /*00d8*/ 	.word	0xffffffff


	//   ....[17]....
        /*00dc*/ 	.word	0xffffffff


	//   ....[18]....
        /*00e0*/ 	.word	0xffffffff


	//   ....[19]....
        /*00e4*/ 	.word	0xffffffff


	//   ....[20]....
        /*00e8*/ 	.word	0xffffffff


	//   ....[21]....
        /*00ec*/ 	.word	0xffffffff


	//   ....[22]....
        /*00f0*/ 	.word	0xffffffff


	//   ....[23]....
        /*00f4*/ 	.word	0xffffffff


	//   ....[24]....
        /*00f8*/ 	.word	0xffffffff


	//   ....[25]....
        /*00fc*/ 	.word	0xffffffff


	//   ....[26]....
        /*0100*/ 	.word	0xffffffff


	//   ....[27]....
        /*0104*/ 	.word	0xffffffff


	//   ....[28]....
        /*0108*/ 	.word	0xffffffff


	//   ....[29]....
        /*010c*/ 	.word	0xffffffff


	//   ....[30]....
        /*0110*/ 	.word	0xffffffff


	//   ....[31]....
        /*0114*/ 	.word	0xffffffff


	//   ....[32]....
        /*0118*/ 	.word	0xffffffff


	//   ....[33]....
        /*011c*/ 	.word	0xffffffff


	//   ....[34]....
        /*0120*/ 	.word	0xffffffff


	//   ....[35]....
        /*0124*/ 	.word	0xffffffff


	//   ....[36]....
        /*0128*/ 	.word	0xffffffff


	//   ....[37]....
        /*012c*/ 	.word	0xffffffff


	//   ....[38]....
        /*0130*/ 	.word	0xffffffff


	//   ....[39]....
        /*0134*/ 	.word	0xffffffff


	//   ....[40]....
        /*0138*/ 	.word	0xffffffff


	//   ....[41]....
        /*013c*/ 	.word	0xffffffff


	//   ....[42]....
        /*0140*/ 	.word	0xffffffff


	//   ....[43]....
        /*0144*/ 	.word	0xffffffff


	//   ....[44]....
        /*0148*/ 	.word	0xffffffff


	//   ....[45]....
        /*014c*/ 	.word	0xffffffff


	//   ....[46]....
        /*0150*/ 	.word	0xffffffff


	//   ....[47]....
        /*0154*/ 	.word	0xffffffff


	//   ....[48]....
        /*0158*/ 	.word	0xffffffff


	//   ....[49]....
        /*015c*/ 	.word	0xffffffff


	//   ....[50]....
        /*0160*/ 	.word	0xffffffff


	//   ....[51]....
        /*0164*/ 	.word	0xffffffff


	//   ....[52]....
        /*0168*/ 	.word	0xffffffff


	//   ....[53]....
        /*016c*/ 	.word	0xffffffff


	//   ....[54]....
        /*0170*/ 	.word	0xffffffff


	//   ....[55]....
        /*0174*/ 	.word	0x0500000f


	//   ....[56]....
        /*0178*/ 	.word	0x0500000f


	//   ....[57]....
        /*017c*/ 	.word	0x0500000f


	//   ....[58]....
        /*0180*/ 	.word	0x0500000f


	//   ....[59]....
        /*0184*/ 	.word	0x0500000f


	//   ....[60]....
        /*0188*/ 	.word	0x0500000f


	//   ....[61]....
        /*018c*/ 	.word	0x0500000f


	//   ....[62]....
        /*0190*/ 	.word	0x0500000f


	//   ....[63]....
        /*0194*/ 	.word	0x0500000f


	//   ....[64]....
        /*0198*/ 	.word	0x0500000f


	//   ....[65]....
        /*019c*/ 	.word	0x0500000f


	//   ....[66]....
        /*01a0*/ 	.word	0x0500000f


	//   ....[67]....
        /*01a4*/ 	.word	0x0500000f


	//   ....[68]....
        /*01a8*/ 	.word	0x0500000f


	//   ....[69]....
        /*01ac*/ 	.word	0x0500000f


	//   ....[70]....
        /*01b0*/ 	.word	0x0500000f


	//   ....[71]....
        /*01b4*/ 	.word	0x0500000f


	//   ....[72]....
        /*01b8*/ 	.word	0x0500000f


	//----- nvinfo : EIATTR_COOP_GROUP_INSTR_OFFSETS
	.align		4
.L_1473:
        /*01bc*/ 	.byte	0x04, 0x28
        /*01be*/ 	.short	(.L_1475 - .L_1474)


	//   ....[0]....
.L_1474:
        /*01c0*/ 	.word	0x00000060


	//   ....[1]....
        /*01c4*/ 	.word	0x00000140


	//   ....[2]....
        /*01c8*/ 	.word	0x00000190


	//   ....[3]....
        /*01cc*/ 	.word	0x000003c0


	//   ....[4]....
        /*01d0*/ 	.word	0x00000520


	//   ....[5]....
        /*01d4*/ 	.word	0x00000640


	//   ....[6]....
        /*01d8*/ 	.word	0x000007a0


	//   ....[7]....
        /*01dc*/ 	.word	0x00001430


	//   ....[8]....
        /*01e0*/ 	.word	0x00001ad0


	//   ....[9]....
        /*01e4*/ 	.word	0x00001b10


	//   ....[10]....
        /*01e8*/ 	.word	0x000025e0


	//   ....[11]....
        /*01ec*/ 	.word	0x00002670


	//   ....[12]....
        /*01f0*/ 	.word	0x00002d90


	//   ....[13]....
        /*01f4*/ 	.word	0x00002de0


	//   ....[14]....
        /*01f8*/ 	.word	0x00003ec0


	//   ....[15]....
        /*01fc*/ 	.word	0x000045f0


	//   ....[16]....
        /*0200*/ 	.word	0x00004870


	//   ....[17]....
        /*0204*/ 	.word	0x00004910


	//   ....[18]....
        /*0208*/ 	.word	0x00005020


	//   ....[19]....
        /*020c*/ 	.word	0x000051f0


	//   ....[20]....
        /*0210*/ 	.word	0x00006e60


	//   ....[21]....
        /*0214*/ 	.word	0x00006ef0


	//   ....[22]....
        /*0218*/ 	.word	0x000072e0


	//   ....[23]....
        /*021c*/ 	.word	0x000074a0


	//   ....[24]....
        /*0220*/ 	.word	0x00008860


	//   ....[25]....
        /*0224*/ 	.word	0x000088b0


	//   ....[26]....
        /*0228*/ 	.word	0x000088e0


	//   ....[27]....
        /*022c*/ 	.word	0x00008910


	//   ....[28]....
        /*0230*/ 	.word	0x000099c0


	//   ....[29]....
        /*0234*/ 	.word	0x00009a20


	//   ....[30]....
        /*0238*/ 	.word	0x00009a60


	//   ....[31]....
        /*023c*/ 	.word	0x00009aa0


	//   ....[32]....
        /*0240*/ 	.word	0x00009ac0


	//   ....[33]....
        /*0244*/ 	.word	0x00009af0


	//   ....[34]....
        /*0248*/ 	.word	0x0000a750


	//   ....[35]....
        /*024c*/ 	.word	0x0000a760


	//   ....[36]....
        /*0250*/ 	.word	0x0000b790


	//   ....[37]....
        /*0254*/ 	.word	0x0000c2b0


	//   ....[38]....
        /*0258*/ 	.word	0x0000cb60


	//   ....[39]....
        /*025c*/ 	.word	0x0000cb90


	//   ....[40]....
        /*0260*/ 	.word	0x0000cc10


	//   ....[41]....
        /*0264*/ 	.word	0x0000cc50


	//   ....[42]....
        /*0268*/ 	.word	0x0000ccb0


	//   ....[43]....
        /*026c*/ 	.word	0x0000cce0


	//   ....[44]....
        /*0270*/ 	.word	0x0000cd30


	//   ....[45]....
        /*0274*/ 	.word	0x0000cd70


	//   ....[46]....
        /*0278*/ 	.word	0x0000cdd0


	//   ....[47]....
        /*027c*/ 	.word	0x0000ce00


	//   ....[48]....
        /*0280*/ 	.word	0x0000ce50


	//   ....[49]....
        /*0284*/ 	.word	0x0000ce80


	//   ....[50]....
        /*0288*/ 	.word	0x0000cee0


	//   ....[51]....
        /*028c*/ 	.word	0x0000cf10


	//   ....[52]....
        /*0290*/ 	.word	0x0000cf30


	//   ....[53]....
        /*0294*/ 	.word	0x0000cf70


	//   ....[54]....
        /*0298*/ 	.word	0x0000f160


	//   ....[55]....
        /*029c*/ 	.word	0x0000f690


	//   ....[56]....
        /*02a0*/ 	.word	0x0000f810


	//   ....[57]....
        /*02a4*/ 	.word	0x0000f860


	//   ....[58]....
        /*02a8*/ 	.word	0x0000f920


	//   ....[59]....
        /*02ac*/ 	.word	0x0000f9e0


	//   ....[60]....
        /*02b0*/ 	.word	0x0000fa60


	//   ....[61]....
        /*02b4*/ 	.word	0x0000fb20


	//   ....[62]....
        /*02b8*/ 	.word	0x0000fba0


	//   ....[63]....
        /*02bc*/ 	.word	0x0000fc60


	//   ....[64]....
        /*02c0*/ 	.word	0x0000fce0


	//   ....[65]....
        /*02c4*/ 	.word	0x0000fda0


	//   ....[66]....
        /*02c8*/ 	.word	0x0000fe20


	//   ....[67]....
        /*02cc*/ 	.word	0x0000fed0


	//   ....[68]....
        /*02d0*/ 	.word	0x0000ff50


	//   ....[69]....
        /*02d4*/ 	.word	0x00010000


	//   ....[70]....
        /*02d8*/ 	.word	0x00010090


	//   ....[71]....
        /*02dc*/ 	.word	0x00010120


	//   ....[72]....
        /*02e0*/ 	.word	0x00010530


	//----- nvinfo : EIATTR_REG_RECONFIG
	.align		4
.L_1475:
        /*02e4*/ 	.byte	0x01, 0x54
	.zero		2


	//----- nvinfo : EIATTR_SYSCALL_OFFSETS
	.align		4
        /*02e8*/ 	.byte	0x04, 0x46
        /*02ea*/ 	.short	(.L_1477 - .L_1476)


	//   ....[0]....
.L_1476:
        /*02ec*/ 	.word	0x000015f0


	//   ....[1]....
        /*02f0*/ 	.word	0x0000bf70


	//   ....[2]....
        /*02f4*/ 	.word	0x0000c0b0


	//   ....[3]....
        /*02f8*/ 	.word	0x0000c1a0


	//   ....[4]....
        /*02fc*/ 	.word	0x0000c7f0


	//----- nvinfo : EIATTR_MBARRIER_INSTR_OFFSETS
	.align		4
.L_1477:
        /*0300*/ 	.byte	0x04, 0x39
        /*0302*/ 	.short	(.L_1479 - .L_1478)


	//   ....[0]....
.L_1478:
        /*0304*/ 	.word	0x00000270
        /*0308*/ 	.word	0x000000ff
        /*030c*/ 	.word	0x00022800
        /*0310*/ 	.short	0x0100
        /*0312*/ 	.byte	0x08
	.zero		1


	//   ....[1]....
        /*0314*/ 	.word	0x00000280
        /*0318*/ 	.word	0x000000ff
        /*031c*/ 	.word	0x00022820
        /*0320*/ 	.short	0x0100
        /*0322*/ 	.byte	0x08
	.zero		1


	//   ....[2]....
        /*0324*/ 	.word	0x00000370
        /*0328*/ 	.word	0x000000ff
        /*032c*/ 	.word	0x00022830
        /*0330*/ 	.short	0x0100
        /*0332*/ 	.byte	0x08
	.zero		1


	//   ....[3]....
        /*0334*/ 	.word	0x00000380
        /*0338*/ 	.word	0x000000ff
        /*033c*/ 	.word	0x00022840
        /*0340*/ 	.short	0x0100
        /*0342*/ 	.byte	0x08
	.zero		1


	//   ....[4]....
        /*0344*/ 	.word	0x00000390
        /*0348*/ 	.word	0x000000ff
        /*034c*/ 	.word	0x00022838
        /*0350*/ 	.short	0x0100
        /*0352*/ 	.byte	0x08
	.zero		1


	//   ....[5]....
        /*0354*/ 	.word	0x000003a0
        /*0358*/ 	.word	0x000000ff
        /*035c*/ 	.word	0x00022848
        /*0360*/ 	.short	0x0100
        /*0362*/ 	.byte	0x08
	.zero		1


	//   ....[6]....
        /*0364*/ 	.word	0x000004d0
        /*0368*/ 	.word	0x000000ff
        /*036c*/ 	.word	0x00022850
        /*0370*/ 	.short	0x0100
        /*0372*/ 	.byte	0x08
	.zero		1


	//   ....[7]....
        /*0374*/ 	.word	0x000004e0
        /*0378*/ 	.word	0x000000ff
        /*037c*/ 	.word	0x00022860
        /*0380*/ 	.short	0x0100
        /*0382*/ 	.byte	0x08
	.zero		1


	//   ....[8]....
        /*0384*/ 	.word	0x000004f0
        /*0388*/ 	.word	0x000000ff
        /*038c*/ 	.word	0x00022858
        /*0390*/ 	.short	0x0100
        /*0392*/ 	.byte	0x08
	.zero		1


	//   ....[9]....
        /*0394*/ 	.word	0x00000500
        /*0398*/ 	.word	0x000000ff
        /*039c*/ 	.word	0x00022868
        /*03a0*/ 	.short	0x0100
        /*03a2*/ 	.byte	0x08
	.zero		1


	//   ....[10]....
        /*03a4*/ 	.word	0x000005f0
        /*03a8*/ 	.word	0x000000ff
        /*03ac*/ 	.word	0x00022870
        /*03b0*/ 	.short	0x0100
        /*03b2*/ 	.byte	0x06
	.zero		1


	//   ....[11]....
        /*03b4*/ 	.word	0x00000600
        /*03b8*/ 	.word	0x000000ff
        /*03bc*/ 	.word	0x00022880
        /*03c0*/ 	.short	0x0100
        /*03c2*/ 	.byte	0x06
	.zero		1


	//   ....[12]....
        /*03c4*/ 	.word	0x00000610
        /*03c8*/ 	.word	0x000000ff
        /*03cc*/ 	.word	0x00022878
        /*03d0*/ 	.short	0x0100
        /*03d2*/ 	.byte	0x06
	.zero		1


	//   ....[13]....
        /*03d4*/ 	.word	0x00000620
        /*03d8*/ 	.word	0x000000ff
        /*03dc*/ 	.word	0x00022888
        /*03e0*/ 	.short	0x0100
        /*03e2*/ 	.byte	0x06
	.zero		1


	//   ....[14]....
        /*03e4*/ 	.word	0x00000750
        /*03e8*/ 	.word	0x000000ff
        /*03ec*/ 	.word	0x00022890
        /*03f0*/ 	.short	0x0100
        /*03f2*/ 	.byte	0x08
	.zero		1


	//   ....[15]....
        /*03f4*/ 	.word	0x00000760
        /*03f8*/ 	.word	0x000000ff
        /*03fc*/ 	.word	0x000228a0
        /*0400*/ 	.short	0x0100
        /*0402*/ 	.byte	0x08
	.zero		1


	//   ....[16]....
        /*0404*/ 	.word	0x00000770
        /*0408*/ 	.word	0x000000ff
        /*040c*/ 	.word	0x00022898
        /*0410*/ 	.short	0x0100
        /*0412*/ 	.byte	0x08
	.zero		1


	//   ....[17]....
        /*0414*/ 	.word	0x00000780
        /*0418*/ 	.word	0x000000ff
        /*041c*/ 	.word	0x000228a8
        /*0420*/ 	.short	0x0100
        /*0422*/ 	.byte	0x08
	.zero		1


	//   ....[18]....
        /*0424*/ 	.word	0x000008b0
        /*0428*/ 	.word	0x000000ff
        /*042c*/ 	.word	0x000228b0
        /*0430*/ 	.short	0x0100
        /*0432*/ 	.byte	0x08
	.zero		1


	//   ....[19]....
        /*0434*/ 	.word	0x000008c0
        /*0438*/ 	.word	0x000000ff
        /*043c*/ 	.word	0x000228c0
        /*0440*/ 	.short	0x0100
        /*0442*/ 	.byte	0x08
	.zero		1


	//   ....[20]....
        /*0444*/ 	.word	0x000008d0
        /*0448*/ 	.word	0x000000ff
        /*044c*/ 	.word	0x000228b8
        /*0450*/ 	.short	0x0100
        /*0452*/ 	.byte	0x08
	.zero		1


	//   ....[21]....
        /*0454*/ 	.word	0x000008e0
        /*0458*/ 	.word	0x000000ff
        /*045c*/ 	.word	0x000228c8
        /*0460*/ 	.short	0x0100
        /*0462*/ 	.byte	0x08
	.zero		1


	//   ....[22]....
        /*0464*/ 	.word	0x00001620
        /*0468*/ 	.word	0x000000ff
        /*046c*/ 	.word	0x00022800
        /*0470*/ 	.short	0x010a
        /*0472*/ 	.byte	0x27
	.zero		1


	//   ....[23]....
        /*0474*/ 	.word	0x000016b0
        /*0478*/ 	.word	0x000000ff
        /*047c*/ 	.word	0x00022830
        /*0480*/ 	.short	0x010a
        /*0482*/ 	.byte	0x27
	.zero		1


	//   ....[24]....
        /*0484*/ 	.word	0x000016f0
        /*0488*/ 	.word	0x000000ff
        /*048c*/ 	.word	0x00022830
        /*0490*/ 	.short	0x010a
        /*0492*/ 	.byte	0x27
	.zero		1


	//   ....[25]....
        /*0494*/ 	.word	0x00003320
        /*0498*/ 	.word	0x00000003
        /*049c*/ 	.word	0x00000000
        /*04a0*/ 	.short	0x0101
        /*04a2*/ 	.byte	0x3f
	.zero		1


	//   ....[26]....
        /*04a4*/ 	.word	0x000036d0
        /*04a8*/ 	.word	0x000000ff
        /*04ac*/ 	.word	0x00022850
        /*04b0*/ 	.short	0x010a
        /*04b2*/ 	.byte	0x27
	.zero		1


	//   ....[27]....
        /*04b4*/ 	.word	0x00003710
        /*04b8*/ 	.word	0x000000ff
        /*04bc*/ 	.word	0x00022850
        /*04c0*/ 	.short	0x010a
        /*04c2*/ 	.byte	0x27
	.zero		1


	//   ....[28]....
        /*04c4*/ 	.word	0x00003b20
        /*04c8*/ 	.word	0x0000000c
        /*04cc*/ 	.word	0x00000000
        /*04d0*/ 	.short	0x0101
        /*04d2*/ 	.byte	0x3f
	.zero		1


	//   ....[29]....
        /*04d4*/ 	.word	0x00003c60
        /*04d8*/ 	.word	0x000000ff
        /*04dc*/ 	.word	0x00022830
        /*04e0*/ 	.short	0x010a
        /*04e2*/ 	.byte	0x1d
	.zero		1


	//   ....[30]....
        /*04e4*/ 	.word	0x00003ca0
        /*04e8*/ 	.word	0x000000ff
        /*04ec*/ 	.word	0x00022830
        /*04f0*/ 	.short	0x010a
        /*04f2*/ 	.byte	0x1d
	.zero		1


	//   ....[31]....
        /*04f4*/ 	.word	0x00005870
        /*04f8*/ 	.word	0x00000003
        /*04fc*/ 	.word	0x00000000
        /*0500*/ 	.short	0x0101
        /*0502*/ 	.byte	0x3f
	.zero		1


	//   ....[32]....
        /*0504*/ 	.word	0x00006250
        /*0508*/ 	.word	0x000000ff
        /*050c*/ 	.word	0x00022850
        /*0510*/ 	.short	0x010a
        /*0512*/ 	.byte	0x1d
	.zero		1


	//   ....[33]....
        /*0514*/ 	.word	0x00006290
        /*0518*/ 	.word	0x000000ff
        /*051c*/ 	.word	0x00022850
        /*0520*/ 	.short	0x010a
        /*0522*/ 	.byte	0x1d
	.zero		1


	//   ....[34]....
        /*0524*/ 	.word	0x00006570
        /*0528*/ 	.word	0x000000b0
        /*052c*/ 	.word	0x00000000
        /*0530*/ 	.short	0x0101
        /*0532*/ 	.byte	0x3f
	.zero		1


	//   ....[35]....
        /*0534*/ 	.word	0x000066a0
        /*0538*/ 	.word	0x000000ff
        /*053c*/ 	.word	0x00022830
        /*0540*/ 	.short	0x010a
        /*0542*/ 	.byte	0x1a
	.zero		1


	//   ....[36]....
        /*0544*/ 	.word	0x000066e0
        /*0548*/ 	.word	0x000000ff
        /*054c*/ 	.word	0x00022830
        /*0550*/ 	.short	0x010a
        /*0552*/ 	.byte	0x1a
	.zero		1


	//   ....[37]....
        /*0554*/ 	.word	0x00007910
        /*0558*/ 	.word	0x00000098
        /*055c*/ 	.word	0x00000000
        /*0560*/ 	.short	0x0101
        /*0562*/ 	.byte	0x3f
	.zero		1


	//   ....[38]....
        /*0564*/ 	.word	0x00008530
        /*0568*/ 	.word	0x000000ff
        /*056c*/ 	.word	0x00022850
        /*0570*/ 	.short	0x010a
        /*0572*/ 	.byte	0x1a
	.zero		1


	//   ....[39]....
        /*0574*/ 	.word	0x00008570
        /*0578*/ 	.word	0x000000ff
        /*057c*/ 	.word	0x00022850
        /*0580*/ 	.short	0x010a
        /*0582*/ 	.byte	0x1a
	.zero		1


	//   ....[40]....
        /*0584*/ 	.word	0x00008840
        /*0588*/ 	.word	0x000000c6
        /*058c*/ 	.word	0x00000000
        /*0590*/ 	.short	0x0101
        /*0592*/ 	.byte	0x3f
	.zero		1


	//   ....[41]....
        /*0594*/ 	.word	0x00009ad0
        /*0598*/ 	.word	0x000000ff
        /*059c*/ 	.word	0x00000000
        /*05a0*/ 	.short	0x0101
        /*05a2*/ 	.byte	0x04
	.zero		1


	//   ....[42]....
        /*05a4*/ 	.word	0x0000c4e0
        /*05a8*/ 	.word	0x000000ff
        /*05ac*/ 	.word	0x00022840
        /*05b0*/ 	.short	0x010a
        /*05b2*/ 	.byte	0x26
	.zero		1


	//   ....[43]....
        /*05b4*/ 	.word	0x0000d040
        /*05b8*/ 	.word	0x000000ff
        /*05bc*/ 	.word	0x00022800
        /*05c0*/ 	.short	0x0107
        /*05c2*/ 	.byte	0x26
	.zero		1


	//   ....[44]....
        /*05c4*/ 	.word	0x0000d080
        /*05c8*/ 	.word	0x000000ff
        /*05cc*/ 	.word	0x00022800
        /*05d0*/ 	.short	0x0101
        /*05d2*/ 	.byte	0x26
	.zero		1


	//   ....[45]....
        /*05d4*/ 	.word	0x0000d090
        /*05d8*/ 	.word	0x000000ff
        /*05dc*/ 	.word	0x00022820
        /*05e0*/ 	.short	0x010a
        /*05e2*/ 	.byte	0x26
	.zero		1


	//   ....[46]....
        /*05e4*/ 	.word	0x0000d0f0
        /*05e8*/ 	.word	0x000000ff
        /*05ec*/ 	.word	0x00022860
        /*05f0*/ 	.short	0x010a
        /*05f2*/ 	.byte	0x26
	.zero		1


	//   ....[47]....
        /*05f4*/ 	.word	0x0000d970
        /*05f8*/ 	.word	0x000000ff
        /*05fc*/ 	.word	0x00022848
        /*0600*/ 	.short	0x010a
        /*0602*/ 	.byte	0x26
	.zero		1


	//   ....[48]....
        /*0604*/ 	.word	0x0000db40
        /*0608*/ 	.word	0x000000ff
        /*060c*/ 	.word	0x00022868
        /*0610*/ 	.short	0x010a
        /*0612*/ 	.byte	0x26
	.zero		1


	//   ....[49]....
        /*0614*/ 	.word	0x0000e1b0
        /*0618*/ 	.word	0x000000ff
        /*061c*/ 	.word	0x00022840
        /*0620*/ 	.short	0x010a
        /*0622*/ 	.byte	0x26
	.zero		1


	//   ....[50]....
        /*0624*/ 	.word	0x0000e390
        /*0628*/ 	.word	0x000000ff
        /*062c*/ 	.word	0x00022860
        /*0630*/ 	.short	0x010a
        /*0632*/ 	.byte	0x26
	.zero		1


	//   ....[51]....
        /*0634*/ 	.word	0x0000ea30
        /*0638*/ 	.word	0x000000ff
        /*063c*/ 	.word	0x00022848
        /*0640*/ 	.short	0x010a
        /*0642*/ 	.byte	0x26
	.zero		1


	//   ....[52]....
        /*0644*/ 	.word	0x0000ec10
        /*0648*/ 	.word	0x000000ff
        /*064c*/ 	.word	0x00022868
        /*0650*/ 	.short	0x010a
        /*0652*/ 	.byte	0x26
	.zero		1


	//   ....[53]....
        /*0654*/ 	.word	0x0000f0f0
        /*0658*/ 	.word	0x00000002
        /*065c*/ 	.word	0x00022820
        /*0660*/ 	.short	0x010a
        /*0662*/ 	.byte	0x3f
	.zero		1


	//   ....[54]....
        /*0664*/ 	.word	0x0000f270
        /*0668*/ 	.word	0x00000007
        /*066c*/ 	.word	0x00000000
        /*0670*/ 	.short	0x010a
        /*0672*/ 	.byte	0x3f
	.zero		1


	//   ....[55]....
        /*0674*/ 	.word	0x0000f2e0
        /*0678*/ 	.word	0x00000005
        /*067c*/ 	.word	0x00000000
        /*0680*/ 	.short	0x010a
        /*0682*/ 	.byte	0x3f
	.zero		1


	//   ....[56]....
        /*0684*/ 	.word	0x0000f340
        /*0688*/ 	.word	0x00000005
        /*068c*/ 	.word	0x00000000
        /*0690*/ 	.short	0x010a
        /*0692*/ 	.byte	0x3f
	.zero		1


	//   ....[57]....
        /*0694*/ 	.word	0x0000f370
        /*0698*/ 	.word	0x00000003
        /*069c*/ 	.word	0x00000000
        /*06a0*/ 	.short	0x010a
        /*06a2*/ 	.byte	0x3f
	.zero		1


	//   ....[58]....
        /*06a4*/ 	.word	0x0000f3e0
        /*06a8*/ 	.word	0x00000004
        /*06ac*/ 	.word	0x00022800
        /*06b0*/ 	.short	0x010a
        /*06b2*/ 	.byte	0x3f
	.zero		1


	//   ....[59]....
        /*06b4*/ 	.word	0x0000f440
        /*06b8*/ 	.word	0x00000004
        /*06bc*/ 	.word	0x00022830
        /*06c0*/ 	.short	0x010a
        /*06c2*/ 	.byte	0x3f
	.zero		1


	//   ....[60]....
        /*06c4*/ 	.word	0x0000f490
        /*06c8*/ 	.word	0x0000000c
        /*06cc*/ 	.word	0x00022850
        /*06d0*/ 	.short	0x010a
        /*06d2*/ 	.byte	0x3f
	.zero		1


	//   ....[61]....
        /*06d4*/ 	.word	0x0000f4f0
        /*06d8*/ 	.word	0x00000008
        /*06dc*/ 	.word	0x00022830
        /*06e0*/ 	.short	0x010a
        /*06e2*/ 	.byte	0x3f
	.zero		1


	//   ....[62]....
        /*06e4*/ 	.word	0x0000f540
        /*06e8*/ 	.word	0x000000b0
        /*06ec*/ 	.word	0x00022850
        /*06f0*/ 	.short	0x010a
        /*06f2*/ 	.byte	0x3f
	.zero		1


	//   ....[63]....
        /*06f4*/ 	.word	0x0000f5a0
        /*06f8*/ 	.word	0x00000006
        /*06fc*/ 	.word	0x00022830
        /*0700*/ 	.short	0x010a
        /*0702*/ 	.byte	0x3f
	.zero		1


	//   ....[64]....
        /*0704*/ 	.word	0x0000f5f0
        /*0708*/ 	.word	0x000000c6
        /*070c*/ 	.word	0x00022850
        /*0710*/ 	.short	0x010a
        /*0712*/ 	.byte	0x3f
	.zero		1


	//   ....[65]....
        /*0714*/ 	.word	0x0000f750
        /*0718*/ 	.word	0x00000003
        /*071c*/ 	.word	0x00022840
        /*0720*/ 	.short	0x010a
        /*0722*/ 	.byte	0x3f
	.zero		1


	//   ....[66]....
        /*0724*/ 	.word	0x00010160
        /*0728*/ 	.word	0x00000003
        /*072c*/ 	.word	0x00022820
        /*0730*/ 	.short	0x010a
        /*0732*/ 	.byte	0x3f
	.zero		1


	//   ....[67]....
        /*0734*/ 	.word	0x000101c0
        /*0738*/ 	.word	0x00000003
        /*073c*/ 	.word	0x00022860
        /*0740*/ 	.short	0x010a
        /*0742*/ 	.byte	0x3f
	.zero		1


	//   ....[68]....
        /*0744*/ 	.word	0x00010220
        /*0748*/ 	.word	0x00000003
        /*074c*/ 	.word	0x00022848
        /*0750*/ 	.short	0x010a
        /*0752*/ 	.byte	0x3f
	.zero		1


	//   ....[69]....
        /*0754*/ 	.word	0x00010280
        /*0758*/ 	.word	0x00000003
        /*075c*/ 	.word	0x00022868
        /*0760*/ 	.short	0x010a
        /*0762*/ 	.byte	0x3f
	.zero		1


	//   ....[70]....
        /*0764*/ 	.word	0x000102e0
        /*0768*/ 	.word	0x00000003
        /*076c*/ 	.word	0x00022840
        /*0770*/ 	.short	0x010a
        /*0772*/ 	.byte	0x3f
	.zero		1


	//   ....[71]....
        /*0774*/ 	.word	0x00010340
        /*0778*/ 	.word	0x00000003
        /*077c*/ 	.word	0x00022860
        /*0780*/ 	.short	0x010a
        /*0782*/ 	.byte	0x3f
	.zero		1


	//   ....[72]....
        /*0784*/ 	.word	0x000103a0
        /*0788*/ 	.word	0x00000003
        /*078c*/ 	.word	0x00022848
        /*0790*/ 	.short	0x010a
        /*0792*/ 	.byte	0x3f
	.zero		1


	//   ....[73]....
        /*0794*/ 	.word	0x00010400
        /*0798*/ 	.word	0x00000003
        /*079c*/ 	.word	0x00022868
        /*07a0*/ 	.short	0x010a
        /*07a2*/ 	.byte	0x3f
	.zero		1


	//   ....[74]....
        /*07a4*/ 	.word	0x00010450
        /*07a8*/ 	.word	0x00000002
        /*07ac*/ 	.word	0x00022820
        /*07b0*/ 	.short	0x010a
        /*07b2*/ 	.byte	0x3f
	.zero		1


	//   ....[75]....
        /*07b4*/ 	.word	0x000105f0
        /*07b8*/ 	.word	0x00000007
        /*07bc*/ 	.word	0x00000000
        /*07c0*/ 	.short	0x010a
        /*07c2*/ 	.byte	0x3f
	.zero		1


	//   ....[76]....
        /*07c4*/ 	.word	0x00010640
        /*07c8*/ 	.word	0x00000005
        /*07cc*/ 	.word	0x00000000
        /*07d0*/ 	.short	0x010a
        /*07d2*/ 	.byte	0x3f
	.zero		1


	//   ....[77]....
        /*07d4*/ 	.word	0x00010690
        /*07d8*/ 	.word	0x00000005
        /*07dc*/ 	.word	0x00000000
        /*07e0*/ 	.short	0x010a
        /*07e2*/ 	.byte	0x3f
	.zero		1


	//----- nvinfo : EIATTR_NUM_MBARRIERS
	.align		4
.L_1479:
        /*07e4*/ 	.byte	0x03, 0x38
        /*07e6*/ 	.short	0x0016


	//----- nvinfo : EIATTR_EXIT_INSTR_OFFSETS
	.align		4
        /*07e8*/ 	.byte	0x04, 0x1c
        /*07ea*/ 	.short	(.L_1481 - .L_1480)


	//   ....[0]....
.L_1480:
        /*07ec*/ 	.word	0x0000f3c0


	//----- nvinfo : EIATTR_MAX_THREADS
	.align		4
.L_1481:
        /*07f0*/ 	.byte	0x04, 0x05
        /*07f2*/ 	.short	(.L_1483 - .L_1482)
.L_1482:
        /*07f4*/ 	.word	0x00000180
        /*07f8*/ 	.word	0x00000001
        /*07fc*/ 	.word	0x00000001


	//----- nvinfo : EIATTR_CRS_STACK_SIZE
	.align		4
.L_1483:
        /*0800*/ 	.byte	0x04, 0x1e
        /*0802*/ 	.short	(.L_1485 - .L_1484)
.L_1484:
        /*0804*/ 	.word	0x00000000


	//----- nvinfo : EIATTR_CBANK_PARAM_SIZE
	.align		4
.L_1485:
        /*0808*/ 	.byte	0x03, 0x19
        /*080a*/ 	.short	0x0a70


	//----- nvinfo : EIATTR_PARAM_CBANK
	.align		4
        /*080c*/ 	.byte	0x04, 0x0a
        /*080e*/ 	.short	(.L_1487 - .L_1486)
	.align		4
.L_1486:
        /*0810*/ 	.word	index@(.nv.constant0._ZN7cutlass13device_kernelIN5flash11enable_sm90INS1_16FlashAttnFwdSm90INS1_25CollectiveMainloopFwdSm90ILi2EN4cute5tupleIJNS5_1CILi1EEES8_S8_EEENS6_IJNS7_ILi128EEENS7_ILi96EEENS7_ILi64EEEEEELi256ENS_6half_tEfNS_4arch4Sm90ELb1ELb0ELb1ELb0ELb0ELb0ELb0ELb1ELb0ELb1ELb1ELb0EEENS1_21CollectiveEpilogueFwdINS6_IJSA_NS7_ILi256EEESB_EEES9_SE_SG_Li256ELb0ELb1ELb1ELb0EEENS1_19SingleTileSchedulerILb0ELb1ELb1ELi128EEEEEEEEEvNT_6ParamsE)
        /*0814*/ 	.short	0x0210
        /*0816*/ 	.short	0x0a70


	//----- nvinfo : EIATTR_SW_WAR
	.align		4
.L_1487:
        /*0818*/ 	.byte	0x04, 0x36
        /*081a*/ 	.short	(.L_1489 - .L_1488)
.L_1488:
        /*081c*/ 	.word	0x00000008
.L_1489:


//--------------------- .nv.info._ZN7cutlass13device_kernelIN5flash11enable_sm90INS1_16FlashAttnFwdSm90INS1_25CollectiveMainloopFwdSm90ILi2EN4cute5tupleIJNS5_1CILi1EEES8_S8_EEENS6_IJNS7_ILi128EEENS7_ILi96EEENS7_ILi64EEEEEELi256ENS_6half_tEfNS_4arch4Sm90ELb1ELb0ELb1ELb0ELb0ELb0ELb1ELb1ELb0ELb1ELb1ELb0EEENS1_21CollectiveEpilogueFwdINS6_IJSA_NS7_ILi256EEESB_EEES9_SE_SG_Li256ELb0ELb1ELb1ELb0EEENS1_19SingleTileSchedulerILb0ELb1ELb1ELi128EEEEEEEEEvNT_6ParamsE --------------------------
	.section	.nv.info._ZN7cutlass13device_kernelIN5flash11enable_sm90INS1_16FlashAttnFwdSm90INS1_25CollectiveMainloopFwdSm90ILi2EN4cute5tupleIJNS5_1CILi1EEES8_S8_EEENS6_IJNS7_ILi128EEENS7_ILi96EEENS7_ILi64EEEEEELi256ENS_6half_tEfNS_4arch4Sm90ELb1ELb0ELb1ELb0ELb0ELb0ELb1ELb1ELb0ELb1ELb1ELb0EEENS1_21CollectiveEpilogueFwdINS6_IJSA_NS7_ILi256EEESB_EEES9_SE_SG_Li256ELb0ELb1ELb1ELb0EEENS1_19SingleTileSchedulerILb0ELb1ELb1ELi128EEEEEEEEEvNT_6ParamsE,"",@"SHT_CUDA_INFO"
	.sectionflags	@""
	.align	4


	//----- nvinfo : EIATTR_CUDA_API_VERSION
	.align		4
        /*0000*/ 	.byte	0x04, 0x37
        /*0002*/ 	.short	(.L_1491 - .L_1490)
.L_1490:
        /*0004*/ 	.word	0x00000082


	//----- nvinfo : EIATTR_KPARAM_INFO
	.align		4
.L_1491:
        /*0008*/ 	.byte	0x04, 0x17
        /*000a*/ 	.short	(.L_1493 - .L_1492)
.L_1492:
        /*000c*/ 	.word	0x00000000
        /*0010*/ 	.short	0x0000
        /*0012*/ 	.short	0x0070
        /*0014*/ 	.byte	0x00, 0xf0, 0x01, 0x2c


	//----- nvinfo : EIATTR_SPARSE_MMA_MASK
	.align		4
.L_1493:
        /*0018*/ 	.byte	0x03, 0x50
        /*001a*/ 	.short	0x0000


	//----- nvinfo : EIATTR_MAXREG_COUNT
	.align		4
        /*001c*/ 	.byte	0x03, 0x1b
        /*001e*/ 	.short	0x00a8


	//----- nvinfo : EIATTR_NUM_BARRIERS
	.align		4
        /*0020*/ 	.byte	0x02, 0x4c
        /*0022*/ 	.byte	0x10
	.zero		1


	//----- nvinfo : EIATTR_EXTERNS
	.align		4
        /*0024*/ 	.byte	0x04, 0x0f
        /*0026*/ 	.short	(.L_1495 - .L_1494)


	//   ....[0]....
	.align		4
.L_1494:
        /*0028*/ 	.word	index@(__assertfail)


	//----- nvinfo : EIATTR_ANNOTATIONS
	.align		4
.L_1495:
        /*002c*/ 	.byte	0x04, 0x55
        /*002e*/ 	.short	(.L_1497 - .L_1496)


	//   ....[0]....
.L_1496:
        /* <DEDUP_REMOVED lines=27> */


	//----- nvinfo : EIATTR_MERCURY_ISA_VERSION
	.align		4
.L_1497:
        /*01c8*/ 	.byte	0x03, 0x5f
        /*01ca*/ 	.short	0x0101


	//----- nvinfo : EIATTR_INT_WARP_WIDE_INSTR_OFFSETS
	.align		4
        /*01cc*/ 	.byte	0x04, 0x31
        /*01ce*/ 	.short	(.L_1499 - .L_1498)


	//   ....[0]....
.L_1498:
        /*01d0*/ 	.word	0x00000120


	//   ....[1]....
        /*01d4*/ 	.word	0x00000160


	//   ....[2]....
        /*01d8*/ 	.word	0x000001d0


	//   ....[3]....
        /*01dc*/ 	.word	0x00000240


	//----- nvinfo : EIATTR_COOP_GROUP_MASK_REGIDS
	.align		4
.L_1499:
        /*01e0*/ 	.byte	0x04, 0x29
        /*01e2*/ 	.short	(.L_1501 - .L_1500)


	//   ....[0]....
.L_1500:
        /*01e4*/ 	.word	0xffffffff


	//   ....[1]....
        /*01e8*/ 	.word	0xffffffff


	//   ....[2]....
        /*01ec*/ 	.word	0xffffffff


	//   ....[3]....
        /*01f0*/ 	.word	0xffffffff


	//   ....[4]....
        /*01f4*/ 	.word	0xffffffff


	//   ....[5]....
        /*01f8*/ 	.word	0xffffffff


	//   ....[6]....
        /*01fc*/ 	.word	0xffffffff


	//   ....[7]....
        /*0200*/ 	.word	0xffffffff


	//   ....[8]....
        /*0204*/ 	.word	0xffffffff


	//   ....[9]....
        /*0208*/ 	.word	0xffffffff


	//   ....[10]....
        /*020c*/ 	.word	0xffffffff


	//   ....[11]....
        /*0210*/ 	.word	0xffffffff


	//   ....[12]....
        /*0214*/ 	.word	0xffffffff


	//   ....[13]....
        /*0218*/ 	.word	0xffffffff


	//   ....[14]....
        /*021c*/ 	.word	0xffffffff


	//   ....[15]....
        /*0220*/ 	.word	0xffffffff


	//   ....[16]....
        /*0224*/ 	.word	0xffffffff


	//   ....[17]....
        /*0228*/ 	.word	0xffffffff


	//   ....[18]....
        /*022c*/ 	.word	0xffffffff


	//   ....[19]....
        /*0230*/ 	.word	0xffffffff


	//   ....[20]....
        /*0234*/ 	.word	0xffffffff


	//   ....[21]....
        /*0238*/ 	.word	0xffffffff


	//   ....[22]....
        /*023c*/ 	.word	0xffffffff


	//   ....[23]....
        /*0240*/ 	.word	0xffffffff


	//   ....[24]....
        /*0244*/ 	.word	0xffffffff


	//   ....[25]....
        /*0248*/ 	.word	0xffffffff


	//   ....[26]....
        /*024c*/ 	.word	0xffffffff


	//   ....[27]....
        /*0250*/ 	.word	0xffffffff


	//   ....[28]....
        /*0254*/ 	.word	0xffffffff


	//   ....[29]....
        /*0258*/ 	.word	0xffffffff


	//   ....[30]....
        /*025c*/ 	.word	0xffffffff


	//   ....[31]....
        /*0260*/ 	.word	0xffffffff


	//   ....[32]....
        /*0264*/ 	.word	0xffffffff


	//   ....[33]....
        /*0268*/ 	.word	0xffffffff


	//   ....[34]....
        /*026c*/ 	.word	0xffffffff


	//   ....[35]....
        /*0270*/ 	.word	0xffffffff


	//   ....[36]....
        /*0274*/ 	.word	0xffffffff


	//   ....[37]....
        /*0278*/ 	.word	0xffffffff


	//   ....[38]....
        /*027c*/ 	.word	0xffffffff


	//   ....[39]....
        /*0280*/ 	.word	0xffffffff


	//   ....[40]....
        /*0284*/ 	.word	0xffffffff


	//   ....[41]....
        /*0288*/ 	.word	0xffffffff


	//   ....[42]....
        /*028c*/ 	.word	0xffffffff


	//   ....[43]....
        /*0290*/ 	.word	0xffffffff


	//   ....[44]....
        /*0294*/ 	.word	0xffffffff


	//   ....[45]....
        /*0298*/ 	.word	0xffffffff


	//   ....[46]....
        /*029c*/ 	.word	0xffffffff


	//   ....[47]....
        /*02a0*/ 	.word	0xffffffff


	//   ....[48]....
        /*02a4*/ 	.word	0xffffffff


	//   ....[49]....
        /*02a8*/ 	.word	0xffffffff


	//   ....[50]....
        /*02ac*/ 	.word	0xffffffff


	//   ....[51]....
        /*02b0*/ 	.word	0xffffffff


	//   ....[52]....
        /*02b4*/ 	.word	0xffffffff


	//   ....[53]....
        /*02b8*/ 	.word	0xffffffff


	//   ....[54]....
        /*02bc*/ 	.word	0xffffffff


	//   ....[55]....
        /*02c0*/ 	.word	0xffffffff


	//   ....[56]....
        /*02c4*/ 	.word	0xffffffff


	//   ....[57]....
        /*02c8*/ 	.word	0xffffffff


	//   ....[58]....
        /*02cc*/ 	.word	0xffffffff


	//   ....[59]....
        /*02d0*/ 	.word	0xffffffff


	//   ....[60]....
        /*02d4*/ 	.word	0xffffffff


	//   ....[61]....
        /*02d8*/ 	.word	0xffffffff


	//   ....[62]....
        /*02dc*/ 	.word	0xffffffff


	//   ....[63]....
        /*02e0*/ 	.word	0xffffffff


	//   ....[64]....
        /*02e4*/ 	.word	0xffffffff


	//   ....[65]....
        /*02e8*/ 	.word	0xffffffff


	//   ....[66]....
        /*02ec*/ 	.word	0xffffffff


	//   ....[67]....
        /*02f0*/ 	.word	0xffffffff


	//   ....[68]....
        /*02f4*/ 	.word	0xffffffff


	//   ....[69]....
        /*02f8*/ 	.word	0xffffffff


	//   ....[70]....
        /*02fc*/ 	.word	0xffffffff


	//   ....[71]....
        /*0300*/ 	.word	0x0500000f


	//   ....[72]....
        /*0304*/ 	.word	0x0500000f


	//   ....[73]....
        /*0308*/ 	.word	0x0500000f


	//   ....[74]....
        /*030c*/ 	.word	0x0500000f


	//   ....[75]....
        /*0310*/ 	.word	0x0500000f


	//   ....[76]....
        /*0314*/ 	.word	0x0500000f


	//   ....[77]....
        /*0318*/ 	.word	0x0500000f


	//   ....[78]....
        /*031c*/ 	.word	0x0500000f


	//   ....[79]....
        /*0320*/ 	.word	0x0500000f


	//   ....[80]....
        /*0324*/ 	.word	0x0500000f


	//   ....[81]....
        /*0328*/ 	.word	0x0500000f


	//   ....[82]....
        /*032c*/ 	.word	0x0500000f


	//   ....[83]....
        /*0330*/ 	.word	0x0500000f


	//   ....[84]....
        /*0334*/ 	.word	0x0500000f


	//   ....[85]....
        /*0338*/ 	.word	0x0500000f


	//   ....[86]....
        /*033c*/ 	.word	0x0500000f


	//   ....[87]....
        /*0340*/ 	.word	0x0500000f


	//   ....[88]....
        /*0344*/ 	.word	0x0500000f


	//   ....[89]....
        /*0348*/ 	.word	0x0500000f


	//   ....[90]....
        /*034c*/ 	.word	0x0500000f


	//   ....[91]....
        /*0350*/ 	.word	0x0500000f


	//   ....[92]....
        /*0354*/ 	.word	0x0500000f


	//   ....[93]....
        /*0358*/ 	.word	0x0500000f


	//   ....[94]....
        /*035c*/ 	.word	0x0500000f


	//   ....[95]....
        /*0360*/ 	.word	0x0500000f


	//   ....[96]....
        /*0364*/ 	.word	0x0500000f


	//   ....[97]....
        /*0368*/ 	.word	0x0500000f


	//   ....[98]....
        /*036c*/ 	.word	0x0500000f


	//   ....[99]....
        /*0370*/ 	.word	0x0500000f


	//   ....[100]....
        /*0374*/ 	.word	0x0500000f


	//   ....[101]....
        /*0378*/ 	.word	0x0500000f


	//   ....[102]....
        /*037c*/ 	.word	0x0500000f


	//   ....[103]....
        /*0380*/ 	.word	0x0500000f


	//   ....[104]....
        /*0384*/ 	.word	0x0500000f


	//----- nvinfo : EIATTR_COOP_GROUP_INSTR_OFFSETS
	.align		4
.L_1501:
        /*0388*/ 	.byte	0x04, 0x28
        /*038a*/ 	.short	(.L_1503 - .L_1502)


	//   ....[0]....
.L_1502:
        /*038c*/ 	.word	0x00000060


	//   ....[1]....
        /*0390*/ 	.word	0x00000130


	//   ....[2]....
        /*0394*/ 	.word	0x000001f0


	//   ....[3]....
        /*0398*/ 	.word	0x000003c0


	//   ....[4]....
        /*039c*/ 	.word	0x00000520


	//   ....[5]....
        /*03a0*/ 	.word	0x00000640


	//   ....[6]....
        /*03a4*/ 	.word	0x000007a0


	//   ....[7]....
        /*03a8*/ 	.word	0x00001480


	//   ....[8]....
        /*03ac*/ 	.word	0x00002b30


	//   ....[9]....
        /*03b0*/ 	.word	0x00002b70


	//   ....[10]....
        /*03b4*/ 	.word	0x000037f0


	//   ....[11]....
        /*03b8*/ 	.word	0x00003830


	//   ....[12]....
        /*03bc*/ 	.word	0x00003850


	//   ....[13]....
        /*03c0*/ 	.word	0x00003870


	//   ....[14]....
        /*03c4*/ 	.word	0x000053b0


	//   ....[15]....
        /*03c8*/ 	.word	0x000053f0


	//   ....[16]....
        /*03cc*/ 	.word	0x00006320


	//   ....[17]....
        /*03d0*/ 	.word	0x00006360


	//   ....[18]....
        /*03d4*/ 	.word	0x00006380


	//   ....[19]....
        /*03d8*/ 	.word	0x000063a0


	//   ....[20]....
        /*03dc*/ 	.word	0x00008be0


	//   ....[21]....
        /*03e0*/ 	.word	0x00008cc0


	//   ....[22]....
        /*03e4*/ 	.word	0x00008cd0


	//   ....[23]....
        /*03e8*/ 	.word	0x00008d20


	//   ....[24]....
        /*03ec*/ 	.word	0x0000a2e0


	//   ....[25]....
        /*03f0*/ 	.word	0x0000a300


	//   ....[26]....
        /*03f4*/ 	.word	0x0000a350


	//   ....[27]....
        /*03f8*/ 	.word	0x0000a360


	//   ....[28]....
        /*03fc*/ 	.word	0x0000b490


	//   ....[29]....
        /*0400*/ 	.word	0x0000b4f0


	//   ....[30]....
        /*0404*/ 	.word	0x0000b530


	//   ....[31]....
        /*0408*/ 	.word	0x0000b560


	//   ....[32]....
        /*040c*/ 	.word	0x0000b590


	//   ....[33]....
        /*0410*/ 	.word	0x0000b5b0


	//   ....[34]....
        /*0414*/ 	.word	0x0000c230


	//   ....[35]....
        /*0418*/ 	.word	0x0000c240


	//   ....[36]....
        /*041c*/ 	.word	0x0000d2b0


	//   ....[37]....
        /*0420*/ 	.word	0x0000de60


	//   ....[38]....
        /*0424*/ 	.word	0x0000e790


	//   ....[39]....
        /*0428*/ 	.word	0x0000e7d0


	//   ....[40]....
        /*042c*/ 	.word	0x0000e800


	//   ....[41]....
        /*0430*/ 	.word	0x0000e820


	//   ....[42]....
        /*0434*/ 	.word	0x0000e840


	//   ....[43]....
        /*0438*/ 	.word	0x0000e960


	//   ....[44]....
        /*043c*/ 	.word	0x0000ea20


	//   ....[45]....
        /*0440*/ 	.word	0x0000ea40


	//   ....[46]....
        /*0444*/ 	.word	0x0000eae0


	//   ....[47]....
        /*0448*/ 	.word	0x0000eb00


	//   ....[48]....
        /*044c*/ 	.word	0x0000eba0


	//   ....[49]....
        /*0450*/ 	.word	0x0000ebc0


	//   ....[50]....
        /*0454*/ 	.word	0x0000ec40


	//   ....[51]....
        /*0458*/ 	.word	0x0000ec60


	//   ....[52]....
        /*045c*/ 	.word	0x0000ec70


	//   ....[53]....
        /*0460*/ 	.word	0x0000ec80


	//   ....[54]....
        /*0464*/ 	.word	0x0000f350


	//   ....[55]....
        /*0468*/ 	.word	0x0000f400


	//   ....[56]....
        /*046c*/ 	.word	0x0000f420


	//   ....[57]....
        /*0470*/ 	.word	0x0000f4d0


	//   ....[58]....
        /*0474*/ 	.word	0x0000f560


	//   ....[59]....
        /*0478*/ 	.word	0x0000f580


	//   ....[60]....
        /*047c*/ 	.word	0x0000f620


	//   ....[61]....
        /*0480*/ 	.word	0x0000f630


	//   ....[62]....
        /*0484*/ 	.word	0x0000f660


	//   ....[63]....
        /*0488*/ 	.word	0x0000f680


	//   ....[64]....
        /*048c*/ 	.word	0x0000f700


	//   ....[65]....
        /*0490*/ 	.word	0x0000f740


	//   ....[66]....
        /*0494*/ 	.word	0x0000f7d0


	//   ....[67]....
        /*0498*/ 	.word	0x0000f800


	//   ....[68]....
        /*049c*/ 	.word	0x0000f8b0


	//   ....[69]....
        /*04a0*/ 	.word	0x0000f900


	//   ....[70]....
        /*04a4*/ 	.word	0x00011bd0


	//   ....[71]....
        /*04a8*/ 	.word	0x000121d0


	//   ....[72]....
        /*04ac*/ 	.word	0x00012340


	//   ....[73]....
        /*04b0*/ 	.word	0x000123a0


	//   ....[74]....
        /*04b4*/ 	.word	0x000124e0


	//   ....[75]....
        /*04b8*/ 	.word	0x00012570


	//   ....[76]....
        /*04bc*/ 	.word	0x00012670


	//   ....[77]....
        /*04c0*/ 	.word	0x00012700


	//   ....[78]....
        /*04c4*/ 	.word	0x00012810


	//   ....[79]....
        /*04c8*/ 	.word	0x00012880


	//   ....[80]....
        /*04cc*/ 	.word	0x000129a0


	//   ....[81]....
        /*04d0*/ 	.word	0x00012a10


	//   ....[82]....
        /*04d4*/ 	.word	0x00012b30


	//   ....[83]....
        /*04d8*/ 	.word	0x00012ba0


	//   ....[84]....
        /*04dc*/ 	.word	0x00012cb0


	//   ....[85]....
        /*04e0*/ 	.word	0x00012d10


	//   ....[86]....
        /*04e4*/ 	.word	0x00012e10


	//   ....[87]....
        /*04e8*/ 	.word	0x00012e60


	//   ....[88]....
        /*04ec*/ 	.word	0x00012f00


	//   ....[89]....
        /*04f0*/ 	.word	0x00012fc0


	//   ....[90]....
        /*04f4*/ 	.word	0x000132e0


	//   ....[91]....
        /*04f8*/ 	.word	0x00013350


	//   ....[92]....
        /*04fc*/ 	.word	0x00013460


	//   ....[93]....
        /*0500*/ 	.word	0x000134c0


	//   ....[94]....
        /*0504*/ 	.word	0x000135d0


	//   ....[95]....
        /*0508*/ 	.word	0x00013620


	//   ....[96]....
        /*050c*/ 	.word	0x00013720


	//   ....[97]....
        /*0510*/ 	.word	0x00013780


	//   ....[98]....
        /*0514*/ 	.word	0x000138f0


	//   ....[99]....
        /*0518*/ 	.word	0x00013940


	//   ....[100]....
        /*051c*/ 	.word	0x00013a60


	//   ....[101]....
        /*0520*/ 	.word	0x00013ab0


	//   ....[102]....
        /*0524*/ 	.word	0x00013bc0


	//   ....[103]....
        /*0528*/ 	.word	0x00013c10


	//   ....[104]....
        /*052c*/ 	.word	0x00014020


	//----- nvinfo : EIATTR_REG_RECONFIG
	.align		4
.L_1503:
        /*0530*/ 	.byte	0x01, 0x54
	.zero		2


	//----- nvinfo : EIATTR_SYSCALL_OFFSETS
	.align		4
        /*0534*/ 	.byte	0x04, 0x46
        /*0536*/ 	.short	(.L_1505 - .L_1504)


	//   ....[0]....
.L_1504:
        /*0538*/ 	.word	0x000016d0


	//   ....[1]....
        /*053c*/ 	.word	0x0000daa0


	//   ....[2]....
        /*0540*/ 	.word	0x0000dbe0


	//   ....[3]....
        /*0544*/ 	.word	0x0000dcd0


	//   ....[4]....
        /*0548*/ 	.word	0x0000e3f0


	//   ....[5]....
        /*054c*/ 	.word	0x0000efa0


	//----- nvinfo : EIATTR_MBARRIER_INSTR_OFFSETS
	.align		4
.L_1505:
        /*0550*/ 	.byte	0x04, 0x39
        /*0552*/ 	.short	(.L_1507 - .L_1506)


	//   ....[0]....
.L_1506:
        /*0554*/ 	.word	0x00000260
        /*0558*/ 	.word	0x000000ff
        /*055c*/ 	.word	0x00032400
        /*0560*/ 	.short	0x0100
        /*0562*/ 	.byte	0x08
	.zero		1


	//   ....[1]....
        /*0564*/ 	.word	0x00000270
        /*0568*/ 	.word	0x000000ff
        /*056c*/ 	.word	0x00032410
        /*0570*/ 	.short	0x0100
        /*0572*/ 	.byte	0x08
	.zero		1


	//   ....[2]....
        /*0574*/ 	.word	0x00000280
        /*0578*/ 	.word	0x000000ff
        /*057c*/ 	.word	0x00032420
        /*0580*/ 	.short	0x0100
        /*0582*/ 	.byte	0x08
	.zero		1


	//   ....[3]....
        /*0584*/ 	.word	0x00000370
        /*0588*/ 	.word	0x000000ff
        /*058c*/ 	.word	0x00032430
        /*0590*/ 	.short	0x0100
        /*0592*/ 	.byte	0x08
	.zero		1


	//   ....[4]....
        /*0594*/ 	.word	0x00000380
        /*0598*/ 	.word	0x000000ff
        /*059c*/ 	.word	0x00032440
        /*05a0*/ 	.short	0x0100
        /*05a2*/ 	.byte	0x08
	.zero		1


	//   ....[5]....
        /*05a4*/ 	.word	0x00000390
        /*05a8*/ 	.word	0x000000ff
        /*05ac*/ 	.word	0x00032438
        /*05b0*/ 	.short	0x0100
        /*05b2*/ 	.byte	0x08
	.zero		1


	//   ....[6]....
        /*05b4*/ 	.word	0x000003a0
        /*05b8*/ 	.word	0x000000ff
        /*05bc*/ 	.word	0x00032448
        /*05c0*/ 	.short	0x0100
        /*05c2*/ 	.byte	0x08
	.zero		1


	//   ....[7]....
        /*05c4*/ 	.word	0x000004d0
        /*05c8*/ 	.word	0x000000ff
        /*05cc*/ 	.word	0x00032450
        /*05d0*/ 	.short	0x0100
        /*05d2*/ 	.byte	0x08
	.zero		1


	//   ....[8]....
        /*05d4*/ 	.word	0x000004e0
        /*05d8*/ 	.word	0x000000ff
        /*05dc*/ 	.word	0x00032460
        /*05e0*/ 	.short	0x0100
        /*05e2*/ 	.byte	0x08
	.zero		1


	//   ....[9]....
        /*05e4*/ 	.word	0x000004f0
        /*05e8*/ 	.word	0x000000ff
        /*05ec*/ 	.word	0x00032458
        /*05f0*/ 	.short	0x0100
        /*05f2*/ 	.byte	0x08
	.zero		1


	//   ....[10]....
        /*05f4*/ 	.word	0x00000500
        /*05f8*/ 	.word	0x000000ff
        /*05fc*/ 	.word	0x00032468
        /*0600*/ 	.short	0x0100
        /*0602*/ 	.byte	0x08
	.zero		1


	//   ....[11]....
        /*0604*/ 	.word	0x000005f0
        /*0608*/ 	.word	0x000000ff
        /*060c*/ 	.word	0x00032470
        /*0610*/ 	.short	0x0100
        /*0612*/ 	.byte	0x06
	.zero		1


	//   ....[12]....
        /*0614*/ 	.word	0x00000600
        /*0618*/ 	.word	0x000000ff
        /*061c*/ 	.word	0x00032480
        /*0620*/ 	.short	0x0100
        /*0622*/ 	.byte	0x06
	.zero		1


	//   ....[13]....
        /*0624*/ 	.word	0x00000610
        /*0628*/ 	.word	0x000000ff
        /*062c*/ 	.word	0x00032478
        /*0630*/ 	.short	0x0100
        /*0632*/ 	.byte	0x06
	.zero		1


	//   ....[14]....
        /*0634*/ 	.word	0x00000620
        /*0638*/ 	.word	0x000000ff
        /*063c*/ 	.word	0x00032488
        /*0640*/ 	.short	0x0100
        /*0642*/ 	.byte	0x06
	.zero		1


	//   ....[15]....
        /*0644*/ 	.word	0x00000750
        /*0648*/ 	.word	0x000000ff
        /*064c*/ 	.word	0x00032490
        /*0650*/ 	.short	0x0100
        /*0652*/ 	.byte	0x08
	.zero		1


	//   ....[16]....
        /*0654*/ 	.word	0x00000760
        /*0658*/ 	.word	0x000000ff
        /*065c*/ 	.word	0x000324a0
        /*0660*/ 	.short	0x0100
        /*0662*/ 	.byte	0x08
	.zero		1


	//   ....[17]....
        /*0664*/ 	.word	0x00000770
        /*0668*/ 	.word	0x000000ff
        /*066c*/ 	.word	0x00032498
        /*0670*/ 	.short	0x0100
        /*0672*/ 	.byte	0x08
	.zero		1


	//   ....[18]....
        /*0674*/ 	.word	0x00000780
        /*0678*/ 	.word	0x000000ff
        /*067c*/ 	.word	0x000324a8
        /*0680*/ 	.short	0x0100
        /*0682*/ 	.byte	0x08
	.zero		1


	//   ....[19]....
        /*0684*/ 	.word	0x000008b0
        /*0688*/ 	.word	0x000000ff
        /*068c*/ 	.word	0x000324b0
        /*0690*/ 	.short	0x0100
        /*0692*/ 	.byte	0x08
	.zero		1


	//   ....[20]....
        /*0694*/ 	.word	0x000008c0
        /*0698*/ 	.word	0x000000ff
        /*069c*/ 	.word	0x000324c0
        /*06a0*/ 	.short	0x0100
        /*06a2*/ 	.byte	0x08
	.zero		1


	//   ....[21]....
        /*06a4*/ 	.word	0x000008d0
        /*06a8*/ 	.word	0x000000ff
        /*06ac*/ 	.word	0x000324b8
        /*06b0*/ 	.short	0x0100
        /*06b2*/ 	.byte	0x08
	.zero		1


	//   ....[22]....
        /*06b4*/ 	.word	0x000008e0
        /*06b8*/ 	.word	0x000000ff
        /*06bc*/ 	.word	0x000324c8
        /*06c0*/ 	.short	0x0100
        /*06c2*/ 	.byte	0x08
	.zero		1


	//   ....[23]....
        /*06c4*/ 	.word	0x00001710
        /*06c8*/ 	.word	0x000000ff
        /*06cc*/ 	.word	0x00032400
        /*06d0*/ 	.short	0x010a
        /*06d2*/ 	.byte	0x04
	.zero		1


	//   ....[24]....
        /*06d4*/ 	.word	0x000017b0
        /*06d8*/ 	.word	0x000000ff
        /*06dc*/ 	.word	0x00032430
        /*06e0*/ 	.short	0x010a
        /*06e2*/ 	.byte	0x04
	.zero		1


	//   ....[25]....
        /*06e4*/ 	.word	0x00001800
        /*06e8*/ 	.word	0x000000ff
        /*06ec*/ 	.word	0x00032430
        /*06f0*/ 	.short	0x010a
        /*06f2*/ 	.byte	0x04
	.zero		1


	//   ....[26]....
        /*06f4*/ 	.word	0x00001b10
        /*06f8*/ 	.word	0x000000ff
        /*06fc*/ 	.word	0x00032410
        /*0700*/ 	.short	0x010a
        /*0702*/ 	.byte	0x08
	.zero		1


	//   ....[27]....
        /*0704*/ 	.word	0x00001b60
        /*0708*/ 	.word	0x000000ff
        /*070c*/ 	.word	0x00032450
        /*0710*/ 	.short	0x010a
        /*0712*/ 	.byte	0x04
	.zero		1


	//   ....[28]....
        /*0714*/ 	.word	0x00001bb0
        /*0718*/ 	.word	0x000000ff
        /*071c*/ 	.word	0x00032450
        /*0720*/ 	.short	0x010a
        /*0722*/ 	.byte	0x04
	.zero		1


	//   ....[29]....
        /*0724*/ 	.word	0x00003c50
        /*0728*/ 	.word	0x0000000d
        /*072c*/ 	.word	0x00000000
        /*0730*/ 	.short	0x0101
        /*0732*/ 	.byte	0x3f
	.zero		1


	//   ....[30]....
        /*0734*/ 	.word	0x000046e0
        /*0738*/ 	.word	0x000000aa
        /*073c*/ 	.word	0x00000000
        /*0740*/ 	.short	0x0101
        /*0742*/ 	.byte	0x3f
	.zero		1


	//   ....[31]....
        /*0744*/ 	.word	0x00004800
        /*0748*/ 	.word	0x000000ff
        /*074c*/ 	.word	0x00032430
        /*0750*/ 	.short	0x010a
        /*0752*/ 	.byte	0x05
	.zero		1


	//   ....[32]....
        /*0754*/ 	.word	0x00004840
        /*0758*/ 	.word	0x000000ff
        /*075c*/ 	.word	0x00032430
        /*0760*/ 	.short	0x010a
        /*0762*/ 	.byte	0x05
	.zero		1


	//   ....[33]....
        /*0764*/ 	.word	0x00004b90
        /*0768*/ 	.word	0x000000ff
        /*076c*/ 	.word	0x00032450
        /*0770*/ 	.short	0x010a
        /*0772*/ 	.byte	0x05
	.zero		1


	//   ....[34]....
        /*0774*/ 	.word	0x00004bd0
        /*0778*/ 	.word	0x000000ff
        /*077c*/ 	.word	0x00032450
        /*0780*/ 	.short	0x010a
        /*0782*/ 	.byte	0x05
	.zero		1


	//   ....[35]....
        /*0784*/ 	.word	0x00006620
        /*0788*/ 	.word	0x00000098
        /*078c*/ 	.word	0x00000000
        /*0790*/ 	.short	0x0101
        /*0792*/ 	.byte	0x3f
	.zero		1


	//   ....[36]....
        /*0794*/ 	.word	0x000079a0
        /*0798*/ 	.word	0x000000b2
        /*079c*/ 	.word	0x00000000
        /*07a0*/ 	.short	0x0101
        /*07a2*/ 	.byte	0x3f
	.zero		1


	//   ....[37]....
        /*07a4*/ 	.word	0x00007af0
        /*07a8*/ 	.word	0x000000ff
        /*07ac*/ 	.word	0x00032430
        /*07b0*/ 	.short	0x010a
        /*07b2*/ 	.byte	0x07
	.zero		1


	//   ....[38]....
        /*07b4*/ 	.word	0x00007b30
        /*07b8*/ 	.word	0x000000ff
        /*07bc*/ 	.word	0x00032430
        /*07c0*/ 	.short	0x010a
        /*07c2*/ 	.byte	0x07
	.zero		1


	//   ....[39]....
        /*07c4*/ 	.word	0x00007d50
        /*07c8*/ 	.word	0x000000ff
        /*07cc*/ 	.word	0x00032450
        /*07d0*/ 	.short	0x010a
        /*07d2*/ 	.byte	0x07
	.zero		1


	//   ....[40]....
        /*07d4*/ 	.word	0x00007d90
        /*07d8*/ 	.word	0x000000ff
        /*07dc*/ 	.word	0x00032450
        /*07e0*/ 	.short	0x010a
        /*07e2*/ 	.byte	0x07
	.zero		1


	//   ....[41]....
        /*07e4*/ 	.word	0x00008f20
        /*07e8*/ 	.word	0x00000098
        /*07ec*/ 	.word	0x00000000
        /*07f0*/ 	.short	0x0101
        /*07f2*/ 	.byte	0x3f
	.zero		1


	//   ....[42]....
        /*07f4*/ 	.word	0x0000a2c0
        /*07f8*/ 	.word	0x000000d2
        /*07fc*/ 	.word	0x00000000
        /*0800*/ 	.short	0x0101
        /*0802*/ 	.byte	0x3f
	.zero		1


	//   ....[43]....
        /*0804*/ 	.word	0x0000b5c0
        /*0808*/ 	.word	0x000000ff
        /*080c*/ 	.word	0x00000000
        /*0810*/ 	.short	0x0101
        /*0812*/ 	.byte	0x04
	.zero		1


	//   ....[44]....
        /*0814*/ 	.word	0x0000e0b0
        /*0818*/ 	.word	0x000000ff
        /*081c*/ 	.word	0x00032440
        /*0820*/ 	.short	0x010a
        /*0822*/ 	.byte	0x26
	.zero		1


	//   ....[45]....
        /*0824*/ 	.word	0x0000edb0
        /*0828*/ 	.word	0x000000ff
        /*082c*/ 	.word	0x00032400
        /*0830*/ 	.short	0x0107
        /*0832*/ 	.byte	0x26
	.zero		1


	//   ....[46]....
        /*0834*/ 	.word	0x0000ee30
        /*0838*/ 	.word	0x000000ff
        /*083c*/ 	.word	0x00032400
        /*0840*/ 	.short	0x0101
        /*0842*/ 	.byte	0x26
	.zero		1


	//   ....[47]....
        /*0844*/ 	.word	0x0000fab0
        /*0848*/ 	.word	0x000000ff
        /*084c*/ 	.word	0x00032410
        /*0850*/ 	.short	0x0107
        /*0852*/ 	.byte	0x26
	.zero		1


	//   ....[48]....
        /*0854*/ 	.word	0x0000fb10
        /*0858*/ 	.word	0x000000ff
        /*085c*/ 	.word	0x00032410
        /*0860*/ 	.short	0x0101
        /*0862*/ 	.byte	0x26
	.zero		1


	//   ....[49]....
        /*0864*/ 	.word	0x0000fb20
        /*0868*/ 	.word	0x000000ff
        /*086c*/ 	.word	0x00032420
        /*0870*/ 	.short	0x010a
        /*0872*/ 	.byte	0x26
	.zero		1


	//   ....[50]....
        /*0874*/ 	.word	0x0000fb80
        /*0878*/ 	.word	0x000000ff
        /*087c*/ 	.word	0x00032460
        /*0880*/ 	.short	0x010a
        /*0882*/ 	.byte	0x26
	.zero		1


	//   ....[51]....
        /*0884*/ 	.word	0x00010400
        /*0888*/ 	.word	0x000000ff
        /*088c*/ 	.word	0x00032448
        /*0890*/ 	.short	0x010a
        /*0892*/ 	.byte	0x26
	.zero		1


	//   ....[52]....
        /*0894*/ 	.word	0x000105d0
        /*0898*/ 	.word	0x000000ff
        /*089c*/ 	.word	0x00032468
        /*08a0*/ 	.short	0x010a
        /*08a2*/ 	.byte	0x26
	.zero		1


	//   ....[53]....
        /*08a4*/ 	.word	0x00010c30
        /*08a8*/ 	.word	0x000000ff
        /*08ac*/ 	.word	0x00032440
        /*08b0*/ 	.short	0x010a
        /*08b2*/ 	.byte	0x26
	.zero		1


	//   ....[54]....
        /*08b4*/ 	.word	0x00010e10
        /*08b8*/ 	.word	0x000000ff
        /*08bc*/ 	.word	0x00032460
        /*08c0*/ 	.short	0x010a
        /*08c2*/ 	.byte	0x26
	.zero		1


	//   ....[55]....
        /*08c4*/ 	.word	0x000114a0
        /*08c8*/ 	.word	0x000000ff
        /*08cc*/ 	.word	0x00032448
        /*08d0*/ 	.short	0x010a
        /*08d2*/ 	.byte	0x26
	.zero		1


	//   ....[56]....
        /*08d4*/ 	.word	0x00011680
        /*08d8*/ 	.word	0x000000ff
        /*08dc*/ 	.word	0x00032468
        /*08e0*/ 	.short	0x010a
        /*08e2*/ 	.byte	0x26
	.zero		1


	//   ....[57]....
        /*08e4*/ 	.word	0x00011b60
        /*08e8*/ 	.word	0x00000002
        /*08ec*/ 	.word	0x00032420
        /*08f0*/ 	.short	0x010a
        /*08f2*/ 	.byte	0x3f
	.zero		1


	//   ....[58]....
        /*08f4*/ 	.word	0x00011ce0
        /*08f8*/ 	.word	0x00000007
        /*08fc*/ 	.word	0x00000000
        /*0900*/ 	.short	0x010a
        /*0902*/ 	.byte	0x3f
	.zero		1


	//   ....[59]....
        /*0904*/ 	.word	0x00011d50
        /*0908*/ 	.word	0x00000005
        /*090c*/ 	.word	0x00000000
        /*0910*/ 	.short	0x010a
        /*0912*/ 	.byte	0x3f
	.zero		1


	//   ....[60]....
        /*0914*/ 	.word	0x00011db0
        /*0918*/ 	.word	0x00000005
        /*091c*/ 	.word	0x00000000
        /*0920*/ 	.short	0x010a
        /*0922*/ 	.byte	0x3f
	.zero		1


	//   ....[61]....
        /*0924*/ 	.word	0x00011de0
        /*0928*/ 	.word	0x00000003
        /*092c*/ 	.word	0x00000000
        /*0930*/ 	.short	0x010a
        /*0932*/ 	.byte	0x3f
	.zero		1


	//   ....[62]....
        /*0934*/ 	.word	0x00011e60
        /*0938*/ 	.word	0x00000003
        /*093c*/ 	.word	0x00032400
        /*0940*/ 	.short	0x010a
        /*0942*/ 	.byte	0x3f
	.zero		1


	//   ....[63]....
        /*0944*/ 	.word	0x00011ed0
        /*0948*/ 	.word	0x00000003
        /*094c*/ 	.word	0x00032430
        /*0950*/ 	.short	0x010a
        /*0952*/ 	.byte	0x3f
	.zero		1


	//   ....[64]....
        /*0954*/ 	.word	0x00011f40
        /*0958*/ 	.word	0x00000003
        /*095c*/ 	.word	0x00032410
        /*0960*/ 	.short	0x010a
        /*0962*/ 	.byte	0x3f
	.zero		1


	//   ....[65]....
        /*0964*/ 	.word	0x00011fb0
        /*0968*/ 	.word	0x00000003
        /*096c*/ 	.word	0x00032450
        /*0970*/ 	.short	0x010a
        /*0972*/ 	.byte	0x3f
	.zero		1


	//   ....[66]....
        /*0974*/ 	.word	0x00012010
        /*0978*/ 	.word	0x00000098
        /*097c*/ 	.word	0x00032430
        /*0980*/ 	.short	0x010a
        /*0982*/ 	.byte	0x3f
	.zero		1


	//   ....[67]....
        /*0984*/ 	.word	0x00012070
        /*0988*/ 	.word	0x000000ce
        /*098c*/ 	.word	0x00032450
        /*0990*/ 	.short	0x010a
        /*0992*/ 	.byte	0x3f
	.zero		1


	//   ....[68]....
        /*0994*/ 	.word	0x000120d0
        /*0998*/ 	.word	0x00000099
        /*099c*/ 	.word	0x00032430
        /*09a0*/ 	.short	0x010a
        /*09a2*/ 	.byte	0x3f
	.zero		1


	//   ....[69]....
        /*09a4*/ 	.word	0x00012130
        /*09a8*/ 	.word	0x000000cd
        /*09ac*/ 	.word	0x00032450
        /*09b0*/ 	.short	0x010a
        /*09b2*/ 	.byte	0x3f
	.zero		1


	//   ....[70]....
        /*09b4*/ 	.word	0x00012290
        /*09b8*/ 	.word	0x00000003
        /*09bc*/ 	.word	0x00032440
        /*09c0*/ 	.short	0x010a
        /*09c2*/ 	.byte	0x3f
	.zero		1


	//   ....[71]....
        /*09c4*/ 	.word	0x00013c50
        /*09c8*/ 	.word	0x00000003
        /*09cc*/ 	.word	0x00032420
        /*09d0*/ 	.short	0x010a
        /*09d2*/ 	.byte	0x3f
	.zero		1


	//   ....[72]....
        /*09d4*/ 	.word	0x00013cb0
        /*09d8*/ 	.word	0x00000003
        /*09dc*/ 	.word	0x00032460
        /*09e0*/ 	.short	0x010a
        /*09e2*/ 	.byte	0x3f
	.zero		1


	//   ....[73]....
        /*09e4*/ 	.word	0x00013d10
        /*09e8*/ 	.word	0x00000003
        /*09ec*/ 	.word	0x00032448
        /*09f0*/ 	.short	0x010a
        /*09f2*/ 	.byte	0x3f
	.zero		1


	//   ....[74]....
        /*09f4*/ 	.word	0x00013d70
        /*09f8*/ 	.word	0x00000003
        /*09fc*/ 	.word	0x00032468
        /*0a00*/ 	.short	0x010a
        /*0a02*/ 	.byte	0x3f
	.zero		1


	//   ....[75]....
        /*0a04*/ 	.word	0x00013dd0
        /*0a08*/ 	.word	0x00000003
        /*0a0c*/ 	.word	0x00032440
        /*0a10*/ 	.short	0x010a
        /*0a12*/ 	.byte	0x3f
	.zero		1


	//   ....[76]....
        /*0a14*/ 	.word	0x00013e30
        /*0a18*/ 	.word	0x00000003
        /*0a1c*/ 	.word	0x00032460
        /*0a20*/ 	.short	0x010a
        /*0a22*/ 	.byte	0x3f
	.zero		1


	//   ....[77]....
        /*0a24*/ 	.word	0x00013e90
        /*0a28*/ 	.word	0x00000003
        /*0a2c*/ 	.word	0x00032448
        /*0a30*/ 	.short	0x010a
        /*0a32*/ 	.byte	0x3f
	.zero		1


	//   ....[78]....
        /*0a34*/ 	.word	0x00013ef0
        /*0a38*/ 	.word	0x00000003
        /*0a3c*/ 	.word	0x00032468
        /*0a40*/ 	.short	0x010a
        /*0a42*/ 	.byte	0x3f
	.zero		1


	//   ....[79]....
        /*0a44*/ 	.word	0x00013f40
        /*0a48*/ 	.word	0x00000002
        /*0a4c*/ 	.word	0x00032420
        /*0a50*/ 	.short	0x010a
        /*0a52*/ 	.byte	0x3f
	.zero		1


	//   ....[80]....
        /*0a54*/ 	.word	0x000140e0
        /*0a58*/ 	.word	0x00000007
        /*0a5c*/ 	.word	0x00000000
        /*0a60*/ 	.short	0x010a
        /*0a62*/ 	.byte	0x3f
	.zero		1


	//   ....[81]....
        /*0a64*/ 	.word	0x00014130
        /*0a68*/ 	.word	0x00000005
        /*0a6c*/ 	.word	0x00000000
        /*0a70*/ 	.short	0x010a
        /*0a72*/ 	.byte	0x3f
	.zero		1


	//   ....[82]....
        /*0a74*/ 	.word	0x00014180
        /*0a78*/ 	.word	0x00000005
        /*0a7c*/ 	.word	0x00000000
        /*0a80*/ 	.short	0x010a
        /*0a82*/ 	.byte	0x3f
	.zero		1


	//----- nvinfo : EIATTR_NUM_MBARRIERS
	.align		4
.L_1507:
        /*0a84*/ 	.byte	0x03, 0x38
        /*0a86*/ 	.short	0x0017


	//----- nvinfo : EIATTR_EXIT_INSTR_OFFSETS
	.align		4
        /*0a88*/ 	.byte	0x04, 0x1c
        /*0a8a*/ 	.short	(.L_1509 - .L_1508)


	//   ....[0]....
.L_1508:
        /*0a8c*/ 	.word	0x00011e30


	//----- nvinfo : EIATTR_MAX_THREADS
	.align		4
.L_1509:
        /*0a90*/ 	.byte	0x04, 0x05
        /*0a92*/ 	.short	(.L_1511 - .L_1510)
.L_1510:
        /*0a94*/ 	.word	0x00000180
        /*0a98*/ 	.word	0x00000001
        /*0a9c*/ 	.word	0x00000001


	//----- nvinfo : EIATTR_CRS_STACK_SIZE
	.align		4
.L_1511:
        /*0aa0*/ 	.byte	0x04, 0x1e
        /*0aa2*/ 	.short	(.L_1513 - .L_1512)
.L_1512:
        /*0aa4*/ 	.word	0x00000000


	//----- nvinfo : EIATTR_CBANK_PARAM_SIZE
	.align		4
.L_1513:
        /*0aa8*/ 	.byte	0x03, 0x19
        /*0aaa*/ 	.short	0x0b70


	//----- nvinfo : EIATTR_PARAM_CBANK
	.align		4
        /*0aac*/ 	.byte	0x04, 0x0a
        /*0aae*/ 	.short	(.L_1515 - .L_1514)
	.align		4
.L_1514:
        /*0ab0*/ 	.word	index@(.nv.constant0._ZN7cutlass13device_kernelIN5flash11enable_sm90INS1_16FlashAttnFwdSm90INS1_25CollectiveMainloopFwdSm90ILi2EN4cute5tupleIJNS5_1CILi1EEES8_S8_EEENS6_IJNS7_ILi128EEENS7_ILi96EEENS7_ILi64EEEEEELi256ENS_6half_tEfNS_4arch4Sm90ELb1ELb0ELb1ELb0ELb0ELb0ELb1ELb1ELb0ELb1ELb1ELb0EEENS1_21CollectiveEpilogueFwdINS6_IJSA_NS7_ILi256EEESB_EEES9_SE_SG_Li256ELb0ELb1ELb1ELb0EEENS1_19SingleTileSchedulerILb0ELb1ELb1ELi128EEEEEEEEEvNT_6ParamsE)
        /*0ab4*/ 	.short	0x0210
        /*0ab6*/ 	.short	0x0b70


	//----- nvinfo : EIATTR_SW_WAR
	.align		4
.L_1515:
        /*0ab8*/ 	.byte	0x04, 0x36
        /*0aba*/ 	.short	(.L_1517 - .L_1516)
.L_1516:
        /*0abc*/ 	.word	0x00000008
.L_1517:


//--------------------- .nv.info._ZN7cutlass13device_kernelIN5flash11enable_sm90INS1_16FlashAttnFwdSm90INS1_25CollectiveMainloopFwdSm90ILi2EN4cute5tupleIJNS5_1CILi1EEES8_S8_EEENS6_IJNS7_ILi128EEENS7_ILi96EEENS7_ILi64EEEEEELi256ENS_6half_tEfNS_4arch4Sm90ELb1ELb0ELb1ELb1ELb0ELb0ELb0ELb1ELb0ELb1ELb1ELb0EEENS1_21CollectiveEpilogueFwdINS6_IJSA_NS7_ILi256EEESB_EEES9_SE_SG_Li256ELb1ELb1ELb1ELb0EEENS1_36VarlenDynamicPersistentTileSchedulerILi128ELi96ELi256ELi128ELb1ELb1ELb1ELb1ELb1ELb1EEEEEEEEEvNT_6ParamsE --------------------------
	.section	.nv.info._ZN7cutlass13device_kernelIN5flash11enable_sm90INS1_16FlashAttnFwdSm90INS1_25CollectiveMainloopFwdSm90ILi2EN4cute5tupleIJNS5_1CILi1EEES8_S8_EEENS6_IJNS7_ILi128EEENS7_ILi96EEENS7_ILi64EEEEEELi256ENS_6half_tEfNS_4arch4Sm90ELb1ELb0ELb1ELb1ELb0ELb0ELb0ELb1ELb0ELb1ELb1ELb0EEENS1_21CollectiveEpilogueFwdINS6_IJSA_NS7_ILi256EEESB_EEES9_SE_SG_Li256ELb1ELb1ELb1ELb0EEENS1_36VarlenDynamicPersistentTileSchedulerILi128ELi96ELi256ELi128ELb1ELb1ELb1ELb1ELb1ELb1EEEEEEEEEvNT_6ParamsE,"",@"SHT_CUDA_INFO"
	.sectionflags	@""
	.align	4


	//----- nvinfo : EIATTR_CUDA_API_VERSION
	.align		4
        /*0000*/ 	.byte	0x04, 0x37
        /*0002*/ 	.short	(.L_1519 - .L_1518)
.L_1518:
        /*0004*/ 	.word	0x00000082


	//----- nvinfo : EIATTR_KPARAM_INFO
	.align		4
.L_1519:
        /*0008*/ 	.byte	0x04, 0x17
        /*000a*/ 	.short	(.L_1521 - .L_1520)
.L_1520:
        /*000c*/ 	.word	0x00000000
        /*0010*/ 	.short	0x0000
        /*0012*/ 	.short	0x0070
        /*0014*/ 	.byte	0x00, 0xf0, 0x01, 0x2a


	//----- nvinfo : EIATTR_SPARSE_MMA_MASK
	.align		4
.L_1521:
        /*0018*/ 	.byte	0x03, 0x50
        /*001a*/ 	.short	0x0000


	//----- nvinfo : EIATTR_MAXREG_COUNT
	.align		4
        /*001c*/ 	.byte	0x03, 0x1b
        /*001e*/ 	.short	0x00a8


	//----- nvinfo : EIATTR_NUM_BARRIERS
	.align		4
        /*0020*/ 	.byte	0x02, 0x4c
        /*0022*/ 	.byte	0x10
	.zero		1


	//----- nvinfo : EIATTR_EXTERNS
	.align		4
        /*0024*/ 	.byte	0x04, 0x0f
        /*0026*/ 	.short	(.L_1523 - .L_1522)


	//   ....[0]....
	.align		4
.L_1522:
        /*0028*/ 	.word	index@(__assertfail)


	//----- nvinfo : EIATTR_ANNOTATIONS
	.align		4
.L_1523:
        /*002c*/ 	.byte	0x04, 0x55
        /*002e*/ 	.short	(.L_1525 - .L_1524)


	//   ....[0]....
.L_1524:
        /* <DEDUP_REMOVED lines=69> */


	//----- nvinfo : EIATTR_MERCURY_ISA_VERSION
	.align		4
.L_1525:
        /*0470*/ 	.byte	0x03, 0x5f
        /*0472*/ 	.short	0x0101


	//----- nvinfo : EIATTR_UNUSED_LOAD_BYTE_OFFSET
	.align		4
        /*0474*/ 	.byte	0x04, 0x44
        /*0476*/ 	.short	(.L_1527 - .L_1526)


	//   ....[0]....
.L_1526:
        /*0478*/ 	.word	0x00000a30
        /*047c*/ 	.word	0x0000fff0


	//   ....[1]....
        /*0480*/ 	.word	0x00009e90
        /*0484*/ 	.word	0x0000fff0


	//----- nvinfo : EIATTR_INT_WARP_WIDE_INSTR_OFFSETS
	.align		4
.L_1527:
        /*0488*/ 	.byte	0x04, 0x31
        /*048a*/ 	.short	(.L_1529 - .L_1528)


	//   ....[0]....
.L_1528:
        /*048c*/ 	.word	0x00000130


	//   ....[1]....
        /*0490*/ 	.word	0x00000170


	//   ....[2]....
        /*0494*/ 	.word	0x000001e0


	//   ....[3]....
        /*0498*/ 	.word	0x00004190


	//   ....[4]....
        /*049c*/ 	.word	0x00010110


	//   ....[5]....
        /*04a0*/ 	.word	0x000101a0


	//   ....[6]....
        /*04a4*/ 	.word	0x00013dd0


	//   ....[7]....
        /*04a8*/ 	.word	0x00013e60


	//----- nvinfo : EIATTR_COOP_GROUP_MASK_REGIDS
	.align		4
.L_1529:
        /*04ac*/ 	.byte	0x04, 0x29
        /*04ae*/ 	.short	(.L_1531 - .L_1530)


	//   ....[0]....
.L_1530:
        /*04b0*/ 	.word	0xffffffff


	//   ....[1]....
        /*04b4*/ 	.word	0xffffffff


	//   ....[2]....
        /*04b8*/ 	.word	0xffffffff


	//   ....[3]....
        /*04bc*/ 	.word	0xffffffff


	//   ....[4]....
        /*04c0*/ 	.word	0xffffffff


	//   ....[5]....
        /*04c4*/ 	.word	0xffffffff


	//   ....[6]....
        /*04c8*/ 	.word	0xffffffff


	//   ....[7]....
        /*04cc*/ 	.word	0xffffffff


	//   ....[8]....
        /*04d0*/ 	.word	0xffffffff


	//   ....[9]....
        /*04d4*/ 	.word	0xffffffff


	//   ....[10]....
        /*04d8*/ 	.word	0xffffffff


	//   ....[11]....
        /*04dc*/ 	.word	0xffffffff


	//   ....[12]....
        /*04e0*/ 	.word	0xffffffff


	//   ....[13]....
        /*04e4*/ 	.word	0xffffffff


	//   ....[14]....
        /*04e8*/ 	.word	0xffffffff


	//   ....[15]....
        /*04ec*/ 	.word	0xffffffff


	//   ....[16]....
        /*04f0*/ 	.word	0xffffffff


	//   ....[17]....
        /*04f4*/ 	.word	0xffffffff


	//   ....[18]....
        /*04f8*/ 	.word	0xffffffff


	//   ....[19]....
        /*04fc*/ 	.word	0xffffffff


	//   ....[20]....
        /*0500*/ 	.word	0xffffffff


	//   ....[21]....
        /*0504*/ 	.word	0xffffffff


	//   ....[22]....
        /*0508*/ 	.word	0xffffffff


	//   ....[23]....
        /*050c*/ 	.word	0xffffffff


	//   ....[24]....
        /*0510*/ 	.word	0xffffffff


	//   ....[25]....
        /*0514*/ 	.word	0xffffffff


	//   ....[26]....
        /*0518*/ 	.word	0xffffffff


	//   ....[27]....
        /*051c*/ 	.word	0xffffffff


	//   ....[28]....
        /*0520*/ 	.word	0xffffffff


	//   ....[29]....
        /*0524*/ 	.word	0xffffffff


	//   ....[30]....
        /*0528*/ 	.word	0xffffffff


	//   ....[31]....
        /*052c*/ 	.word	0xffffffff


	//   ....[32]....
        /*0530*/ 	.word	0xffffffff


	//   ....[33]....
        /*0534*/ 	.word	0xffffffff


	//   ....[34]....
        /*0538*/ 	.word	0xffffffff


	//   ....[35]....
        /*053c*/ 	.word	0xffffffff


	//   ....[36]....
        /*0540*/ 	.word	0xffffffff


	//   ....[37]....
        /*0544*/ 	.word	0xffffffff


	//   ....[38]....
        /*0548*/ 	.word	0xffffffff


	//   ....[39]....
        /*054c*/ 	.word	0xffffffff


	//   ....[40]....
        /*0550*/ 	.word	0xffffffff


	//   ....[41]....
        /*0554*/ 	.word	0xffffffff


	//   ....[42]....
        /*0558*/ 	.word	0xffffffff


	//   ....[43]....
        /*055c*/ 	.word	0xffffffff


	//   ....[44]....
        /*0560*/ 	.word	0xffffffff


	//   ....[45]....
        /*0564*/ 	.word	0xffffffff


	//   ....[46]....
        /*0568*/ 	.word	0xffffffff


	//   ....[47]....
        /*056c*/ 	.word	0xffffffff


	//   ....[48]....
        /*0570*/ 	.word	0xffffffff


	//   ....[49]....
        /*0574*/ 	.word	0xffffffff


	//   ....[50]....
        /*0578*/ 	.word	0xffffffff


	//   ....[51]....
        /*057c*/ 	.word	0xffffffff


	//   ....[52]....
        /*0580*/ 	.word	0xffffffff


	//   ....[53]....
        /*0584*/ 	.word	0xffffffff


	//   ....[54]....
        /*0588*/ 	.word	0xffffffff


	//   ....[55]....
        /*058c*/ 	.word	0xffffffff


	//   ....[56]....
        /*0590*/ 	.word	0xffffffff


	//   ....[57]....
        /*0594*/ 	.word	0xffffffff


	//   ....[58]....
        /*0598*/ 	.word	0xffffffff


	//   ....[59]....
        /*059c*/ 	.word	0xffffffff


	//   ....[60]....
        /*05a0*/ 	.word	0xffffffff


	//   ....[61]....
        /*05a4*/ 	.word	0xffffffff


	//   ....[62]....
        /*05a8*/ 	.word	0xffffffff


	//   ....[63]....
        /*05ac*/ 	.word	0xffffffff


	//   ....[64]....
        /*05b0*/ 	.word	0xffffffff


	//   ....[65]....
        /*05b4*/ 	.word	0xffffffff


	//   ....[66]....
        /*05b8*/ 	.word	0xffffffff


	//   ....[67]....
        /*05bc*/ 	.word	0xffffffff


	//   ....[68]....
        /*05c0*/ 	.word	0xffffffff


	//   ....[69]....
        /*05c4*/ 	.word	0xffffffff


	//   ....[70]....
        /*05c8*/ 	.word	0xffffffff


	//   ....[71]....
        /*05cc*/ 	.word	0xffffffff


	//   ....[72]....
        /*05d0*/ 	.word	0xffffffff


	//   ....[73]....
        /*05d4*/ 	.word	0xffffffff


	//   ....[74]....
        /*05d8*/ 	.word	0xffffffff


	//   ....[75]....
        /*05dc*/ 	.word	0xffffffff


	//   ....[76]....
        /*05e0*/ 	.word	0xffffffff


	//   ....[77]....
        /*05e4*/ 	.word	0xffffffff


	//   ....[78]....
        /*05e8*/ 	.word	0xffffffff


	//   ....[79]....
        /*05ec*/ 	.word	0xffffffff


	//   ....[80]....
        /*05f0*/ 	.word	0xffffffff


	//   ....[81]....
        /*05f4*/ 	.word	0xffffffff


	//   ....[82]....
        /*05f8*/ 	.word	0xffffffff


	//   ....[83]....
        /*05fc*/ 	.word	0xffffffff


	//   ....[84]....
        /*0600*/ 	.word	0xffffffff


	//   ....[85]....
        /*0604*/ 	.word	0xffffffff


	//   ....[86]....
        /*0608*/ 	.word	0xffffffff


	//   ....[87]....
        /*060c*/ 	.word	0xffffffff


	//   ....[88]....
        /*0610*/ 	.word	0xffffffff


	//   ....[89]....
        /*0614*/ 	.word	0xffffffff


	//   ....[90]....
        /*0618*/ 	.word	0xffffffff


	//   ....[91]....
        /*061c*/ 	.word	0xffffffff


	//   ....[92]....
        /*0620*/ 	.word	0xffffffff


	//   ....[93]....
        /*0624*/ 	.word	0xffffffff


	//   ....[94]....
        /*0628*/ 	.word	0xffffffff


	//   ....[95]....
        /*062c*/ 	.word	0xffffffff


	//   ....[96]....
        /*0630*/ 	.word	0xffffffff


	//   ....[97]....
        /*0634*/ 	.word	0xffffffff


	//   ....[98]....
        /*0638*/ 	.word	0xffffffff


	//   ....[99]....
        /*063c*/ 	.word	0xffffffff


	//   ....[100]....
        /*0640*/ 	.word	0xffffffff


	//   ....[101]....
        /*0644*/ 	.word	0xffffffff


	//   ....[102]....
        /*0648*/ 	.word	0xffffffff


	//   ....[103]....
        /*064c*/ 	.word	0xffffffff


	//   ....[104]....
        /*0650*/ 	.word	0xffffffff


	//   ....[105]....
        /*0654*/ 	.word	0x0500000f


	//   ....[106]....
        /*0658*/ 	.word	0x0500000f


	//   ....[107]....
        /*065c*/ 	.word	0x0500000f


	//   ....[108]....
        /*0660*/ 	.word	0x0500000f


	//   ....[109]....
        /*0664*/ 	.word	0x0500000f


	//   ....[110]....
        /*0668*/ 	.word	0x0500000f


	//   ....[111]....
        /*066c*/ 	.word	0x0500000f


	//   ....[112]....
        /*0670*/ 	.word	0x0500000f


	//   ....[113]....
        /*0674*/ 	.word	0x0500000f


	//   ....[114]....
        /*0678*/ 	.word	0x0500000f


	//   ....[115]....
        /*067c*/ 	.word	0x0500000f


	//   ....[116]....
        /*0680*/ 	.word	0x0500000f


	//   ....[117]....
        /*0684*/ 	.word	0x0500000f


	//   ....[118]....
        /*0688*/ 	.word	0x0500000f


	//   ....[119]....
        /*068c*/ 	.word	0x0500000f


	//   ....[120]....
        /*0690*/ 	.word	0x0500000f


	//   ....[121]....
        /*0694*/ 	.word	0x0500000f


	//   ....[122]....
        /*0698*/ 	.word	0x0500000f


	//   ....[123]....
        /*069c*/ 	.word	0x0500000f


	//   ....[124]....
        /*06a0*/ 	.word	0x0500000f


	//   ....[125]....
        /*06a4*/ 	.word	0x0500000f


	//   ....[126]....
        /*06a8*/ 	.word	0x0500000f


	//   ....[127]....
        /*06ac*/ 	.word	0x0500000f


	//   ....[128]....
        /*06b0*/ 	.word	0x0500000f


	//   ....[129]....
        /*06b4*/ 	.word	0x0500000f


	//   ....[130]....
        /*06b8*/ 	.word	0x0500000f


	//   ....[131]....
        /*06bc*/ 	.word	0x0500000f


	//   ....[132]....
        /*06c0*/ 	.word	0x0500000f


	//   ....[133]....
        /*06c4*/ 	.word	0x0500000f


	//   ....[134]....
        /*06c8*/ 	.word	0x0500000f


	//   ....[135]....
        /*06cc*/ 	.word	0x0500000f


	//   ....[136]....
        /*06d0*/ 	.word	0x0500000f


	//   ....[137]....
        /*06d4*/ 	.word	0x0500000f


	//   ....[138]....
        /*06d8*/ 	.word	0x0500000f


	//   ....[139]....
        /*06dc*/ 	.word	0x0500000f


	//   ....[140]....
        /*06e0*/ 	.word	0x0500000f


	//----- nvinfo : EIATTR_COOP_GROUP_INSTR_OFFSETS
	.align		4
.L_1531:
        /*06e4*/ 	.byte	0x04, 0x28
        /*06e6*/ 	.short	(.L_1533 - .L_1532)


	//   ....[0]....
.L_1532:
        /*06e8*/ 	.word	0x00000070


	//   ....[1]....
        /*06ec*/ 	.word	0x00000140


	//   ....[2]....
        /*06f0*/ 	.word	0x00000190


	//   ....[3]....
        /*06f4*/ 	.word	0x000003c0


	//   ....[4]....
        /*06f8*/ 	.word	0x00000520


	//   ....[5]....
        /*06fc*/ 	.word	0x00000640


	//   ....[6]....
        /*0700*/ 	.word	0x000007a0


	//   ....[7]....
        /*0704*/ 	.word	0x00001f50


	//   ....[8]....
        /*0708*/ 	.word	0x00002510


	//   ....[9]....
        /*070c*/ 	.word	0x00002520


	//   ....[10]....
        /*0710*/ 	.word	0x00002fb0


	//   ....[11]....
        /*0714*/ 	.word	0x00003030


	//   ....[12]....
        /*0718*/ 	.word	0x00003730


	//   ....[13]....
        /*071c*/ 	.word	0x00003780


	//   ....[14]....
        /*0720*/ 	.word	0x00004780


	//   ....[15]....
        /*0724*/ 	.word	0x000047c0


	//   ....[16]....
        /*0728*/ 	.word	0x00005670


	//   ....[17]....
        /*072c*/ 	.word	0x00005690


	//   ....[18]....
        /*0730*/ 	.word	0x00005fe0


	//   ....[19]....
        /*0734*/ 	.word	0x00006110


	//   ....[20]....
        /*0738*/ 	.word	0x000078e0


	//   ....[21]....
        /*073c*/ 	.word	0x00007940


	//   ....[22]....
        /*0740*/ 	.word	0x00008360


	//   ....[23]....
        /*0744*/ 	.word	0x000083c0


	//   ....[24]....
        /*0748*/ 	.word	0x00009410


	//   ....[25]....
        /*074c*/ 	.word	0x00009480


	//   ....[26]....
        /*0750*/ 	.word	0x000094e0


	//   ....[27]....
        /*0754*/ 	.word	0x00009510


	//   ....[28]....
        /*0758*/ 	.word	0x0000aff0


	//   ....[29]....
        /*075c*/ 	.word	0x0000b000


	//   ....[30]....
        /*0760*/ 	.word	0x0000b010


	//   ....[31]....
        /*0764*/ 	.word	0x0000b020


	//   ....[32]....
        /*0768*/ 	.word	0x0000bac0


	//   ....[33]....
        /*076c*/ 	.word	0x0000bae0


	//   ....[34]....
        /*0770*/ 	.word	0x0000bc90


	//   ....[35]....
        /*0774*/ 	.word	0x0000bcb0


	//   ....[36]....
        /*0778*/ 	.word	0x0000bdf0


	//   ....[37]....
        /*077c*/ 	.word	0x0000be10


	//   ....[38]....
        /*0780*/ 	.word	0x0000bf60


	//   ....[39]....
        /*0784*/ 	.word	0x0000bf80


	//   ....[40]....
        /*0788*/ 	.word	0x0000c490


	//   ....[41]....
        /*078c*/ 	.word	0x0000c4a0


	//   ....[42]....
        /*0790*/ 	.word	0x0000cd50


	//   ....[43]....
        /*0794*/ 	.word	0x0000cd60


	//   ....[44]....
        /*0798*/ 	.word	0x0000df90


	//   ....[45]....
        /*079c*/ 	.word	0x0000dfc0


	//   ....[46]....
        /*07a0*/ 	.word	0x0000e130


	//   ....[47]....
        /*07a4*/ 	.word	0x0000e150


	//   ....[48]....
        /*07a8*/ 	.word	0x0000e290


	//   ....[49]....
        /*07ac*/ 	.word	0x0000e2b0


	//   ....[50]....
        /*07b0*/ 	.word	0x0000e400


	//   ....[51]....
        /*07b4*/ 	.word	0x0000e420


	//   ....[52]....
        /*07b8*/ 	.word	0x0000e600


	//   ....[53]....
        /*07bc*/ 	.word	0x0000e830


	//   ....[54]....
        /*07c0*/ 	.word	0x0000e860


	//   ....[55]....
        /*07c4*/ 	.word	0x0000e890


	//   ....[56]....
        /*07c8*/ 	.word	0x0000e8c0


	//   ....[57]....
        /*07cc*/ 	.word	0x0000e8f0


	//   ....[58]....
        /*07d0*/ 	.word	0x0000e920


	//   ....[59]....
        /*07d4*/ 	.word	0x0000eac0


	//   ....[60]....
        /*07d8*/ 	.word	0x0000eaf0


	//   ....[61]....
        /*07dc*/ 	.word	0x0000eb20


	//   ....[62]....
        /*07e0*/ 	.word	0x0000eb50


	//   ....[63]....
        /*07e4*/ 	.word	0x0000eb80


	//   ....[64]....
        /*07e8*/ 	.word	0x0000ebb0


	//   ....[65]....
        /*07ec*/ 	.word	0x0000ec50


	//   ....[66]....
        /*07f0*/ 	.word	0x0000ec80


	//   ....[67]....
        /*07f4*/ 	.word	0x0000ec90


	//   ....[68]....
        /*07f8*/ 	.word	0x0000ecc0


	//   ....[69]....
        /*07fc*/ 	.word	0x000106f0


	//   ....[70]....
        /*0800*/ 	.word	0x000111f0


	//   ....[71]....
        /*0804*/ 	.word	0x00011210


	//   ....[72]....
        /*0808*/ 	.word	0x000112c0


	//   ....[73]....
        /*080c*/ 	.word	0x000112d0


	//   ....[74]....
        /*0810*/ 	.word	0x00011350


	//   ....[75]....
        /*0814*/ 	.word	0x00011360


	//   ....[76]....
        /*0818*/ 	.word	0x000113e0


	//   ....[77]....
        /*081c*/ 	.word	0x000113f0


	//   ....[78]....
        /*0820*/ 	.word	0x00011470


	//   ....[79]....
        /*0824*/ 	.word	0x00011480


	//   ....[80]....
        /*0828*/ 	.word	0x00011500


	//   ....[81]....
        /*082c*/ 	.word	0x00011510


	//   ....[82]....
        /*0830*/ 	.word	0x00011590


	//   ....[83]....
        /*0834*/ 	.word	0x000115a0


	//   ....[84]....
        /*0838*/ 	.word	0x000115f0


	//   ....[85]....
        /*083c*/ 	.word	0x00011610


	//   ....[86]....
        /*0840*/ 	.word	0x000140f0


	//   ....[87]....
        /*0844*/ 	.word	0x00014120


	//   ....[88]....
        /*0848*/ 	.word	0x00014180


	//   ....[89]....
        /*084c*/ 	.word	0x000141b0


	//   ....[90]....
        /*0850*/ 	.word	0x000141e0


	//   ....[91]....
        /*0854*/ 	.word	0x00014210


	//   ....[92]....
        /*0858*/ 	.word	0x00014240


	//   ....[93]....
        /*085c*/ 	.word	0x00014270


	//   ....[94]....
        /*0860*/ 	.word	0x00014430


	//   ....[95]....
        /*0864*/ 	.word	0x00014460


	//   ....[96]....
        /*0868*/ 	.word	0x00014490


	//   ....[97]....
        /*086c*/ 	.word	0x000144c0


	//   ....[98]....
        /*0870*/ 	.word	0x000144f0


	//   ....[99]....
        /*0874*/ 	.word	0x00014520


	//   ....[100]....
        /*0878*/ 	.word	0x000145f0


	//   ....[101]....
        /*087c*/ 	.word	0x00014610


	//   ....[102]....
        /*0880*/ 	.word	0x00014620


	//   ....[103]....
        /*0884*/ 	.word	0x000146a0


	//   ....[104]....
        /*0888*/ 	.word	0x000151d0


	//   ....[105]....
        /*088c*/ 	.word	0x00015760


	//   ....[106]....
        /*0890*/ 	.word	0x00015950


	//   ....[107]....
        /*0894*/ 	.word	0x000159a0


	//   ....[108]....
        /*0898*/ 	.word	0x00015a00


	//   ....[109]....
        /*089c*/ 	.word	0x00015af0


	//   ....[110]....
        /*08a0*/ 	.word	0x00015b50


	//   ....[111]....
        /*08a4*/ 	.word	0x00015c40


	//   ....[112]....
        /*08a8*/ 	.word	0x00015ca0


	//   ....[113]....
        /*08ac*/ 	.word	0x00015d90


	//   ....[114]....
        /*08b0*/ 	.word	0x00015df0


	//   ....[115]....
        /*08b4*/ 	.word	0x00015ee0


	//   ....[116]....
        /*08b8*/ 	.word	0x00015f40


	//   ....[117]....
        /*08bc*/ 	.word	0x00016030


	//   ....[118]....
        /*08c0*/ 	.word	0x00016090


	//   ....[119]....
        /*08c4*/ 	.word	0x00016170


	//   ....[120]....
        /*08c8*/ 	.word	0x000161d0


	//   ....[121]....
        /*08cc*/ 	.word	0x000162a0


	//   ....[122]....
        /*08d0*/ 	.word	0x000165d0


	//   ....[123]....
        /*08d4*/ 	.word	0x00016670


	//   ....[124]....
        /*08d8*/ 	.word	0x00016810


	//   ....[125]....
        /*08dc*/ 	.word	0x00016880


	//   ....[126]....
        /*08e0*/ 	.word	0x000168f0


	//   ....[127]....
        /*08e4*/ 	.word	0x00016960


	//   ....[128]....
        /*08e8*/ 	.word	0x000169d0


	//   ....[129]....
        /*08ec*/ 	.word	0x00016a50


	//   ....[130]....
        /*08f0*/ 	.word	0x00016ae0


	//   ....[131]....
        /*08f4*/ 	.word	0x00016b80


	//   ....[132]....
        /*08f8*/ 	.word	0x00016bf0


	//   ....[133]....
        /*08fc*/ 	.word	0x00016c60


	//   ....[134]....
        /*0900*/ 	.word	0x00016cd0


	//   ....[135]....
        /*0904*/ 	.word	0x00016d50


	//   ....[136]....
        /*0908*/ 	.word	0x00016dc0


	//   ....[137]....
        /*090c*/ 	.word	0x00016e70


	//   ....[138]....
        /*0910*/ 	.word	0x00016ec0


	//   ....[139]....
        /*0914*/ 	.word	0x00016f70


	//   ....[140]....
        /*0918*/ 	.word	0x000170a0


	//----- nvinfo : EIATTR_REG_RECONFIG
	.align		4
.L_1533:
        /*091c*/ 	.byte	0x01, 0x54
	.zero		2


	//----- nvinfo : EIATTR_SYSCALL_OFFSETS
	.align		4
        /*0920*/ 	.byte	0x04, 0x46
        /*0922*/ 	.short	(.L_1535 - .L_1534)


	//   ....[0]....
.L_1534:
        /*0924*/ 	.word	0x000020d0


	//   ....[1]....
        /*0928*/ 	.word	0x00010310


	//   ....[2]....
        /*092c*/ 	.word	0x00010460


	//   ....[3]....
        /*0930*/ 	.word	0x00010560


	//   ....[4]....
        /*0934*/ 	.word	0x00010e20


	//----- nvinfo : EIATTR_MBARRIER_INSTR_OFFSETS
	.align		4
.L_1535:
        /*0938*/ 	.byte	0x04, 0x39
        /*093a*/ 	.short	(.L_1537 - .L_1536)


	//   ....[0]....
.L_1536:
        /*093c*/ 	.word	0x00000270
        /*0940*/ 	.word	0x000000ff
        /*0944*/ 	.word	0x00022800
        /*0948*/ 	.short	0x0100
        /*094a*/ 	.byte	0x08
	.zero		1


	//   ....[1]....
        /*094c*/ 	.word	0x00000280
        /*0950*/ 	.word	0x000000ff
        /*0954*/ 	.word	0x00022820
        /*0958*/ 	.short	0x0100
        /*095a*/ 	.byte	0x08
	.zero		1


	//   ....[2]....
        /*095c*/ 	.word	0x00000370
        /*0960*/ 	.word	0x000000ff
        /*0964*/ 	.word	0x00022830
        /*0968*/ 	.short	0x0100
        /*096a*/ 	.byte	0x08
	.zero		1


	//   ....[3]....
        /*096c*/ 	.word	0x00000380
        /*0970*/ 	.word	0x000000ff
        /*0974*/ 	.word	0x00022840
        /*0978*/ 	.short	0x0100
        /*097a*/ 	.byte	0x08
	.zero		1


	//   ....[4]....
        /*097c*/ 	.word	0x00000390
        /*0980*/ 	.word	0x000000ff
        /*0984*/ 	.word	0x00022838
        /*0988*/ 	.short	0x0100
        /*098a*/ 	.byte	0x08
	.zero		1


	//   ....[5]....
        /*098c*/ 	.word	0x000003a0
        /*0990*/ 	.word	0x000000ff
        /*0994*/ 	.word	0x00022848
        /*0998*/ 	.short	0x0100
        /*099a*/ 	.byte	0x08
	.zero		1


	//   ....[6]....
        /*099c*/ 	.word	0x000004d0
        /*09a0*/ 	.word	0x000000ff
        /*09a4*/ 	.word	0x00022850
        /*09a8*/ 	.short	0x0100
        /*09aa*/ 	.byte	0x08
	.zero		1


	//   ....[7]....
        /*09ac*/ 	.word	0x000004e0
        /*09b0*/ 	.word	0x000000ff
        /*09b4*/ 	.word	0x00022860
        /*09b8*/ 	.short	0x0100
        /*09ba*/ 	.byte	0x08
	.zero		1


	//   ....[8]....
        /*09bc*/ 	.word	0x000004f0
        /*09c0*/ 	.word	0x000000ff
        /*09c4*/ 	.word	0x00022858
        /*09c8*/ 	.short	0x0100
        /*09ca*/ 	.byte	0x08
	.zero		1


	//   ....[9]....
        /*09cc*/ 	.word	0x00000500
        /*09d0*/ 	.word	0x000000ff
        /*09d4*/ 	.word	0x00022868
        /*09d8*/ 	.short	0x0100
        /*09da*/ 	.byte	0x08
	.zero		1


	//   ....[10]....
        /*09dc*/ 	.word	0x000005f0
        /*09e0*/ 	.word	0x000000ff
        /*09e4*/ 	.word	0x00022870
        /*09e8*/ 	.short	0x0100
        /*09ea*/ 	.byte	0x06
	.zero		1


	//   ....[11]....
        /*09ec*/ 	.word	0x00000600
        /*09f0*/ 	.word	0x000000ff
        /*09f4*/ 	.word	0x00022880
        /*09f8*/ 	.short	0x0100
        /*09fa*/ 	.byte	0x06
	.zero		1


	//   ....[12]....
        /*09fc*/ 	.word	0x00000610
        /*0a00*/ 	.word	0x000000ff
        /*0a04*/ 	.word	0x00022878
        /*0a08*/ 	.short	0x0100
        /*0a0a*/ 	.byte	0x06
	.zero		1


	//   ....[13]....
        /*0a0c*/ 	.word	0x00000620
        /*0a10*/ 	.word	0x000000ff
        /*0a14*/ 	.word	0x00022888
        /*0a18*/ 	.short	0x0100
        /*0a1a*/ 	.byte	0x06
	.zero		1


	//   ....[14]....
        /*0a1c*/ 	.word	0x00000750
        /*0a20*/ 	.word	0x000000ff
        /*0a24*/ 	.word	0x00022890
        /*0a28*/ 	.short	0x0100
        /*0a2a*/ 	.byte	0x08
	.zero		1


	//   ....[15]....
        /*0a2c*/ 	.word	0x00000760
        /*0a30*/ 	.word	0x000000ff
        /*0a34*/ 	.word	0x000228a0
        /*0a38*/ 	.short	0x0100
        /*0a3a*/ 	.byte	0x08
	.zero		1


	//   ....[16]....
        /*0a3c*/ 	.word	0x00000770
        /*0a40*/ 	.word	0x000000ff
        /*0a44*/ 	.word	0x00022898
        /*0a48*/ 	.short	0x0100
        /*0a4a*/ 	.byte	0x08
	.zero		1


	//   ....[17]....
        /*0a4c*/ 	.word	0x00000780
        /*0a50*/ 	.word	0x000000ff
        /*0a54*/ 	.word	0x000228a8
        /*0a58*/ 	.short	0x0100
        /*0a5a*/ 	.byte	0x08
	.zero		1


	//   ....[18]....
        /*0a5c*/ 	.word	0x000008b0
        /*0a60*/ 	.word	0x000000ff
        /*0a64*/ 	.word	0x000228b0
        /*0a68*/ 	.short	0x0100
        /*0a6a*/ 	.byte	0x08
	.zero		1


	//   ....[19]....
        /*0a6c*/ 	.word	0x000008c0
        /*0a70*/ 	.word	0x000000ff
        /*0a74*/ 	.word	0x000228c0
        /*0a78*/ 	.short	0x0100
        /*0a7a*/ 	.byte	0x08
	.zero		1


	//   ....[20]....
        /*0a7c*/ 	.word	0x000008d0
        /*0a80*/ 	.word	0x000000ff
        /*0a84*/ 	.word	0x000228b8
        /*0a88*/ 	.short	0x0100
        /*0a8a*/ 	.byte	0x08
	.zero		1


	//   ....[21]....
        /*0a8c*/ 	.word	0x000008e0
        /*0a90*/ 	.word	0x000000ff
        /*0a94*/ 	.word	0x000228c8
        /*0a98*/ 	.short	0x0100
        /*0a9a*/ 	.byte	0x08
	.zero		1


	//   ....[22]....
        /*0a9c*/ 	.word	0x00002180
        /*0aa0*/ 	.word	0x00000006
        /*0aa4*/ 	.word	0x00022800
        /*0aa8*/ 	.short	0x010a
        /*0aaa*/ 	.byte	0x3f
	.zero		1


	//   ....[23]....
        /*0aac*/ 	.word	0x00002250
        /*0ab0*/ 	.word	0x000000ff
        /*0ab4*/ 	.word	0x00022830
        /*0ab8*/ 	.short	0x010a
        /*0aba*/ 	.byte	0x16
	.zero		1


	//   ....[24]....
        /*0abc*/ 	.word	0x00002290
        /*0ac0*/ 	.word	0x000000ff
        /*0ac4*/ 	.word	0x00022830
        /*0ac8*/ 	.short	0x010a
        /*0aca*/ 	.byte	0x16
	.zero		1


	//   ....[25]....
        /*0acc*/ 	.word	0x00003c00
        /*0ad0*/ 	.word	0x00000003
        /*0ad4*/ 	.word	0x00000000
        /*0ad8*/ 	.short	0x0101
        /*0ada*/ 	.byte	0x3f
	.zero		1


	//   ....[26]....
        /*0adc*/ 	.word	0x000040e0
        /*0ae0*/ 	.word	0x000000ff
        /*0ae4*/ 	.word	0x00022850
        /*0ae8*/ 	.short	0x010a
        /*0aea*/ 	.byte	0x16
	.zero		1


	//   ....[27]....
        /*0aec*/ 	.word	0x00004120
        /*0af0*/ 	.word	0x000000ff
        /*0af4*/ 	.word	0x00022850
        /*0af8*/ 	.short	0x010a
        /*0afa*/ 	.byte	0x16
	.zero		1


	//   ....[28]....
        /*0afc*/ 	.word	0x000044c0
        /*0b00*/ 	.word	0x000000ff
        /*0b04*/ 	.word	0x00000000
        /*0b08*/ 	.short	0x0101
        /*0b0a*/ 	.byte	0x16
	.zero		1


	//   ....[29]....
        /*0b0c*/ 	.word	0x00004620
        /*0b10*/ 	.word	0x000000ff
        /*0b14*/ 	.word	0x00022830
        /*0b18*/ 	.short	0x010a
        /*0b1a*/ 	.byte	0x1a
	.zero		1


	//   ....[30]....
        /*0b1c*/ 	.word	0x00004670
        /*0b20*/ 	.word	0x000000ff
        /*0b24*/ 	.word	0x00022830
        /*0b28*/ 	.short	0x010a
        /*0b2a*/ 	.byte	0x1a
	.zero		1


	//   ....[31]....
        /*0b2c*/ 	.word	0x000068d0
        /*0b30*/ 	.word	0x0000009c
        /*0b34*/ 	.word	0x00000000
        /*0b38*/ 	.short	0x0101
        /*0b3a*/ 	.byte	0x3f
	.zero		1


	//   ....[32]....
        /*0b3c*/ 	.word	0x00006d20
        /*0b40*/ 	.word	0x000000ff
        /*0b44*/ 	.word	0x00022850
        /*0b48*/ 	.short	0x010a
        /*0b4a*/ 	.byte	0x1a
	.zero		1


	//   ....[33]....
        /*0b4c*/ 	.word	0x00006d60
        /*0b50*/ 	.word	0x000000ff
        /*0b54*/ 	.word	0x00022850
        /*0b58*/ 	.short	0x010a
        /*0b5a*/ 	.byte	0x1a
	.zero		1


	//   ....[34]....
        /*0b5c*/ 	.word	0x00007060
        /*0b60*/ 	.word	0x00000007
        /*0b64*/ 	.word	0x00000000
        /*0b68*/ 	.short	0x0101
        /*0b6a*/ 	.byte	0x3f
	.zero		1


	//   ....[35]....
        /*0b6c*/ 	.word	0x000071d0
        /*0b70*/ 	.word	0x000000ff
        /*0b74*/ 	.word	0x00022830
        /*0b78*/ 	.short	0x010a
        /*0b7a*/ 	.byte	0x19
	.zero		1


	//   ....[36]....
        /*0b7c*/ 	.word	0x00007210
        /*0b80*/ 	.word	0x000000ff
        /*0b84*/ 	.word	0x00022830
        /*0b88*/ 	.short	0x010a
        /*0b8a*/ 	.byte	0x19
	.zero		1


	//   ....[37]....
        /*0b8c*/ 	.word	0x00008bb0
        /*0b90*/ 	.word	0x0000000f
        /*0b94*/ 	.word	0x00000000
        /*0b98*/ 	.short	0x0101
        /*0b9a*/ 	.byte	0x3f
	.zero		1


	//   ....[38]....
        /*0b9c*/ 	.word	0x000090a0
        /*0ba0*/ 	.word	0x000000ff
        /*0ba4*/ 	.word	0x00022850
        /*0ba8*/ 	.short	0x010a
        /*0baa*/ 	.byte	0x19
	.zero		1


	//   ....[39]....
        /*0bac*/ 	.word	0x000090e0
        /*0bb0*/ 	.word	0x000000ff
        /*0bb4*/ 	.word	0x00022850
        /*0bb8*/ 	.short	0x010a
        /*0bba*/ 	.byte	0x19
	.zero		1


	//   ....[40]....
        /*0bbc*/ 	.word	0x000093f0
        /*0bc0*/ 	.word	0x0000000c
        /*0bc4*/ 	.word	0x00000000
        /*0bc8*/ 	.short	0x0101
        /*0bca*/ 	.byte	0x3f
	.zero		1


	//   ....[41]....
        /*0bcc*/ 	.word	0x0000baf0
        /*0bd0*/ 	.word	0x000000ff
        /*0bd4*/ 	.word	0x00000000
        /*0bd8*/ 	.short	0x0101
        /*0bda*/ 	.byte	0x08
	.zero		1


	//   ....[42]....
        /*0bdc*/ 	.word	0x0000c300
        /*0be0*/ 	.word	0x000000ff
        /*0be4*/ 	.word	0x00000000
        /*0be8*/ 	.short	0x0101
        /*0bea*/ 	.byte	0x08
	.zero		1


	//   ....[43]....
        /*0bec*/ 	.word	0x00010960
        /*0bf0*/ 	.word	0x00000000
        /*0bf4*/ 	.word	0x00022840
        /*0bf8*/ 	.short	0x010a
        /*0bfa*/ 	.byte	0x3f
	.zero		1


	//   ....[44]....
        /*0bfc*/ 	.word	0x000116b0
        /*0c00*/ 	.word	0x00000012
        /*0c04*/ 	.word	0x00022800
        /*0c08*/ 	.short	0x0107
        /*0c0a*/ 	.byte	0x3f
	.zero		1


	//   ....[45]....
        /*0c0c*/ 	.word	0x000117a0
        /*0c10*/ 	.word	0x00000012
        /*0c14*/ 	.word	0x00022800
        /*0c18*/ 	.short	0x0101
        /*0c1a*/ 	.byte	0x3f
	.zero		1


	//   ....[46]....
        /*0c1c*/ 	.word	0x000117c0
        /*0c20*/ 	.word	0x00000012
        /*0c24*/ 	.word	0x00022820
        /*0c28*/ 	.short	0x010a
        /*0c2a*/ 	.byte	0x3f
	.zero		1


	//   ....[47]....
        /*0c2c*/ 	.word	0x000118a0
        /*0c30*/ 	.word	0x00000002
        /*0c34*/ 	.word	0x00022860
        /*0c38*/ 	.short	0x010a
        /*0c3a*/ 	.byte	0x3f
	.zero		1


	//   ....[48]....
        /*0c3c*/ 	.word	0x00012150
        /*0c40*/ 	.word	0x00000003
        /*0c44*/ 	.word	0x00022840
        /*0c48*/ 	.short	0x010a
        /*0c4a*/ 	.byte	0x3f
	.zero		1


	//   ....[49]....
        /*0c4c*/ 	.word	0x000123a0
        /*0c50*/ 	.word	0x00000003
        /*0c54*/ 	.word	0x00022860
        /*0c58*/ 	.short	0x010a
        /*0c5a*/ 	.byte	0x3f
	.zero		1


	//   ....[50]....
        /*0c5c*/ 	.word	0x00012b90
        /*0c60*/ 	.word	0x00000004
        /*0c64*/ 	.word	0x00022840
        /*0c68*/ 	.short	0x010a
        /*0c6a*/ 	.byte	0x3f
	.zero		1


	//   ....[51]....
        /*0c6c*/ 	.word	0x00012de0
        /*0c70*/ 	.word	0x00000004
        /*0c74*/ 	.word	0x00022860
        /*0c78*/ 	.short	0x010a
        /*0c7a*/ 	.byte	0x3f
	.zero		1


	//   ....[52]....
        /*0c7c*/ 	.word	0x00013560
        /*0c80*/ 	.word	0x00000002
        /*0c84*/ 	.word	0x00022840
        /*0c88*/ 	.short	0x010a
        /*0c8a*/ 	.byte	0x3f
	.zero		1


	//   ....[53]....
        /*0c8c*/ 	.word	0x000137b0
        /*0c90*/ 	.word	0x00000002
        /*0c94*/ 	.word	0x00022860
        /*0c98*/ 	.short	0x010a
        /*0c9a*/ 	.byte	0x3f
	.zero		1


	//   ....[54]....
        /*0c9c*/ 	.word	0x00015150
        /*0ca0*/ 	.word	0x00000000
        /*0ca4*/ 	.word	0x00022820
        /*0ca8*/ 	.short	0x010a
        /*0caa*/ 	.byte	0x3f
	.zero		1


	//   ....[55]....
        /*0cac*/ 	.word	0x00015340
        /*0cb0*/ 	.word	0x00000006
        /*0cb4*/ 	.word	0x00000000
        /*0cb8*/ 	.short	0x010a
        /*0cba*/ 	.byte	0x3f
	.zero		1


	//   ....[56]....
        /*0cbc*/ 	.word	0x00015370
        /*0cc0*/ 	.word	0x00000007
        /*0cc4*/ 	.word	0x00000000
        /*0cc8*/ 	.short	0x010a
        /*0cca*/ 	.byte	0x3f
	.zero		1


	//   ....[57]....
        /*0ccc*/ 	.word	0x000153d0
        /*0cd0*/ 	.word	0x00000004
        /*0cd4*/ 	.word	0x00000000
        /*0cd8*/ 	.short	0x010a
        /*0cda*/ 	.byte	0x3f
	.zero		1


	//   ....[58]....
        /*0cdc*/ 	.word	0x00015400
        /*0ce0*/ 	.word	0x00000003
        /*0ce4*/ 	.word	0x00000000
        /*0ce8*/ 	.short	0x010a
        /*0cea*/ 	.byte	0x3f
	.zero		1


	//   ....[59]....
        /*0cec*/ 	.word	0x00015460
        /*0cf0*/ 	.word	0x00000006
        /*0cf4*/ 	.word	0x00022800
        /*0cf8*/ 	.short	0x010a
        /*0cfa*/ 	.byte	0x3f
	.zero		1


	//   ....[60]....
        /*0cfc*/ 	.word	0x000154c0
        /*0d00*/ 	.word	0x00000000
        /*0d04*/ 	.word	0x00022830
        /*0d08*/ 	.short	0x010a
        /*0d0a*/ 	.byte	0x3f
	.zero		1


	//   ....[61]....
        /*0d0c*/ 	.word	0x00015520
        /*0d10*/ 	.word	0x0000000a
        /*0d14*/ 	.word	0x00022850
        /*0d18*/ 	.short	0x010a
        /*0d1a*/ 	.byte	0x3f
	.zero		1


	//   ....[62]....
        /*0d1c*/ 	.word	0x00015580
        /*0d20*/ 	.word	0x00000005
        /*0d24*/ 	.word	0x00022830
        /*0d28*/ 	.short	0x010a
        /*0d2a*/ 	.byte	0x3f
	.zero		1


	//   ....[63]....
        /*0d2c*/ 	.word	0x000155d0
        /*0d30*/ 	.word	0x00000007
        /*0d34*/ 	.word	0x00022850
        /*0d38*/ 	.short	0x010a
        /*0d3a*/ 	.byte	0x3f
	.zero		1


	//   ....[64]....
        /*0d3c*/ 	.word	0x00015630
        /*0d40*/ 	.word	0x00000005
        /*0d44*/ 	.word	0x00022830
        /*0d48*/ 	.short	0x010a
        /*0d4a*/ 	.byte	0x3f
	.zero		1


	//   ....[65]....
        /*0d4c*/ 	.word	0x00015680
        /*0d50*/ 	.word	0x0000000c
        /*0d54*/ 	.word	0x00022850
        /*0d58*/ 	.short	0x010a
        /*0d5a*/ 	.byte	0x3f
	.zero		1


	//   ....[66]....
        /*0d5c*/ 	.word	0x00015820
        /*0d60*/ 	.word	0x00000000
        /*0d64*/ 	.word	0x00022840
        /*0d68*/ 	.short	0x010a
        /*0d6a*/ 	.byte	0x3f
	.zero		1


	//   ....[67]....
        /*0d6c*/ 	.word	0x000162e0
        /*0d70*/ 	.word	0x00000012
        /*0d74*/ 	.word	0x00022820
        /*0d78*/ 	.short	0x010a
        /*0d7a*/ 	.byte	0x3f
	.zero		1


	//   ....[68]....
        /*0d7c*/ 	.word	0x00016330
        /*0d80*/ 	.word	0x00000002
        /*0d84*/ 	.word	0x00022860
        /*0d88*/ 	.short	0x010a
        /*0d8a*/ 	.byte	0x3f
	.zero		1


	//   ....[69]....
        /*0d8c*/ 	.word	0x00016380
        /*0d90*/ 	.word	0x00000003
        /*0d94*/ 	.word	0x00022840
        /*0d98*/ 	.short	0x010a
        /*0d9a*/ 	.byte	0x3f
	.zero		1


	//   ....[70]....
        /*0d9c*/ 	.word	0x000163d0
        /*0da0*/ 	.word	0x00000003
        /*0da4*/ 	.word	0x00022860
        /*0da8*/ 	.short	0x010a
        /*0daa*/ 	.byte	0x3f
	.zero		1


	//   ....[71]....
        /*0dac*/ 	.word	0x00016420
        /*0db0*/ 	.word	0x00000004
        /*0db4*/ 	.word	0x00022840
        /*0db8*/ 	.short	0x010a
        /*0dba*/ 	.byte	0x3f
	.zero		1


	//   ....[72]....
        /*0dbc*/ 	.word	0x00016470
        /*0dc0*/ 	.word	0x00000004
        /*0dc4*/ 	.word	0x00022860
        /*0dc8*/ 	.short	0x010a
        /*0dca*/ 	.byte	0x3f
	.zero		1


	//   ....[73]....
        /*0dcc*/ 	.word	0x000164c0
        /*0dd0*/ 	.word	0x00000002
        /*0dd4*/ 	.word	0x00022840
        /*0dd8*/ 	.short	0x010a
        /*0dda*/ 	.byte	0x3f
	.zero		1


	//   ....[74]....
        /*0ddc*/ 	.word	0x00016510
        /*0de0*/ 	.word	0x00000002
        /*0de4*/ 	.word	0x00022860
        /*0de8*/ 	.short	0x010a
        /*0dea*/ 	.byte	0x3f
	.zero		1


	//   ....[75]....
        /*0dec*/ 	.word	0x00016fc0
        /*0df0*/ 	.word	0x00000000
        /*0df4*/ 	.word	0x00022820
        /*0df8*/ 	.short	0x010a
        /*0dfa*/ 	.byte	0x3f
	.zero		1


	//   ....[76]....
        /*0dfc*/ 	.word	0x00017160
        /*0e00*/ 	.word	0x00000006
        /*0e04*/ 	.word	0x00000000
        /*0e08*/ 	.short	0x010a
        /*0e0a*/ 	.byte	0x3f
	.zero		1


	//   ....[77]....
        /*0e0c*/ 	.word	0x000171b0
        /*0e10*/ 	.word	0x00000007
        /*0e14*/ 	.word	0x00000000
        /*0e18*/ 	.short	0x010a
        /*0e1a*/ 	.byte	0x3f
	.zero		1


	//   ....[78]....
        /*0e1c*/ 	.word	0x00017200
        /*0e20*/ 	.word	0x00000004
        /*0e24*/ 	.word	0x00000000
        /*0e28*/ 	.short	0x010a
        /*0e2a*/ 	.byte	0x3f
	.zero		1


	//----- nvinfo : EIATTR_NUM_MBARRIERS
	.align		4
.L_1537:
        /*0e2c*/ 	.byte	0x03, 0x38
        /*0e2e*/ 	.short	0x0016


	//----- nvinfo : EIATTR_EXIT_INSTR_OFFSETS
	.align		4
        /*0e30*/ 	.byte	0x04, 0x1c
        /*0e32*/ 	.short	(.L_1539 - .L_1538)


	//   ....[0]....
.L_1538:
        /*0e34*/ 	.word	0x00000a70


	//   ....[1]....
        /*0e38*/ 	.word	0x0000e5a0


	//   ....[2]....
        /*0e3c*/ 	.word	0x00015450


	//----- nvinfo : EIATTR_MAX_THREADS
	.align		4
.L_1539:
        /*0e40*/ 	.byte	0x04, 0x05
        /*0e42*/ 	.short	(.L_1541 - .L_1540)
.L_1540:
        /*0e44*/ 	.word	0x00000180
        /*0e48*/ 	.word	0x00000001
        /*0e4c*/ 	.word	0x00000001


	//----- nvinfo : EIATTR_CRS_STACK_SIZE
	.align		4
.L_1541:
        /*0e50*/ 	.byte	0x04, 0x1e
        /*0e52*/ 	.short	(.L_1543 - .L_1542)
.L_1542:
        /*0e54*/ 	.word	0x00000000


	//----- nvinfo : EIATTR_CBANK_PARAM_SIZE
	.align		4
.L_1543:
        /*0e58*/ 	.byte	0x03, 0x19
        /*0e5a*/ 	.short	0x0af0


	//----- nvinfo : EIATTR_PARAM_CBANK
	.align		4
        /*0e5c*/ 	.byte	0x04, 0x0a
        /*0e5e*/ 	.short	(.L_1545 - .L_1544)
	.align		4
.L_1544:
        /*0e60*/ 	.word	index@(.nv.constant0._ZN7cutlass13device_kernelIN5flash11enable_sm90INS1_16FlashAttnFwdSm90INS1_25CollectiveMainloopFwdSm90ILi2EN4cute5tupleIJNS5_1CILi1EEES8_S8_EEENS6_IJNS7_ILi128EEENS7_ILi96EEENS7_ILi64EEEEEELi256ENS_6half_tEfNS_4arch4Sm90ELb1ELb0ELb1ELb1ELb0ELb0ELb0ELb1ELb0ELb1ELb1ELb0EEENS1_21CollectiveEpilogueFwdINS6_IJSA_NS7_ILi256EEESB_EEES9_SE_SG_Li256ELb1ELb1ELb1ELb0EEENS1_36VarlenDynamicPersistentTileSchedulerILi128ELi96ELi256ELi128ELb1ELb1ELb1ELb1ELb1ELb1EEEEEEEEEvNT_6ParamsE)
        /*0e64*/ 	.short	0x0210
        /*0e66*/ 	.short	0x0af0


	//----- nvinfo : EIATTR_SW_WAR
	.align		4
.L_1545:
        /*0e68*/ 	.byte	0x04, 0x36
        /*0e6a*/ 	.short	(.L_1547 - .L_1546)
.L_1546:
        /*0e6c*/ 	.word	0x00000008
.L_1547:


//--------------------- .nv.info._ZN7cutlass13device_kernelIN5flash11enable_sm90INS1_16FlashAttnFwdSm90INS1_25CollectiveMainloopFwdSm90ILi2EN4cute5tupleIJNS5_1CILi1EEES8_S8_EEENS6_IJNS7_ILi128EEENS7_ILi96EEENS7_ILi64EEEEEELi256ENS_6half_tEfNS_4arch4Sm90ELb1ELb0ELb1ELb1ELb0ELb1ELb0ELb1ELb0ELb1ELb1ELb0EEENS1_21CollectiveEpilogueFwdINS6_IJSA_NS7_ILi256EEESB_EEES9_SE_SG_Li256ELb1ELb1ELb1ELb0EEENS1_36VarlenDynamicPersistentTileSchedulerILi128ELi96ELi256ELi128ELb1ELb1ELb1ELb1ELb1ELb1EEEEEEEEEvNT_6ParamsE --------------------------
	.section	.nv.info._ZN7cutlass13device_kernelIN5flash11enable_sm90INS1_16FlashAttnFwdSm90INS1_25CollectiveMainloopFwdSm90ILi2EN4cute5tupleIJNS5_1CILi1EEES8_S8_EEENS6_IJNS7_ILi128EEENS7_ILi96EEENS7_ILi64EEEEEELi256ENS_6half_tEfNS_4arch4Sm90ELb1ELb0ELb1ELb1ELb0ELb1ELb0ELb1ELb0ELb1ELb1ELb0EEENS1_21CollectiveEpilogueFwdINS6_IJSA_NS7_ILi256EEESB_EEES9_SE_SG_Li256ELb1ELb1ELb1ELb0EEENS1_36VarlenDynamicPersistentTileSchedulerILi128ELi96ELi256ELi128ELb1ELb1ELb1ELb1ELb1ELb1EEEEEEEEEvNT_6ParamsE,"",@"SHT_CUDA_INFO"
	.sectionflags	@""
	.align	4


	//----- nvinfo : EIATTR_CUDA_API_VERSION
	.align		4
        /*0000*/ 	.byte	0x04, 0x37
        /*0002*/ 	.short	(.L_1549 - .L_1548)
.L_1548:
        /*0004*/ 	.word	0x00000082


	//----- nvinfo : EIATTR_KPARAM_INFO
	.align		4
.L_1549:
        /*0008*/ 	.byte	0x04, 0x17
        /*000a*/ 	.short	(.L_1551 - .L_1550)
.L_1550:
        /*000c*/ 	.word	0x00000000
        /*0010*/ 	.short	0x0000
        /*0012*/ 	.short	0x0070
        /*0014*/ 	.byte	0x00, 0xf0, 0x01, 0x2a


	//----- nvinfo : EIATTR_SPARSE_MMA_MASK
	.align		4
.L_1551:
        /*0018*/ 	.byte	0x03, 0x50
        /*001a*/ 	.short	0x0000


	//----- nvinfo : EIATTR_MAXREG_COUNT
	.align		4
        /*001c*/ 	.byte	0x03, 0x1b
        /*001e*/ 	.short	0x00a8


	//----- nvinfo : EIATTR_NUM_BARRIERS
	.align		4
        /*0020*/ 	.byte	0x02, 0x4c
        /*0022*/ 	.byte	0x10
	.zero		1


	//----- nvinfo : EIATTR_EXTERNS
	.align		4
        /*0024*/ 	.byte	0x04, 0x0f
        /*0026*/ 	.short	(.L_1553 - .L_1552)


	//   ....[0]....
	.align		4
.L_1552:
        /*0028*/ 	.word	index@(__assertfail)


	//----- nvinfo : EIATTR_ANNOTATIONS
	.align		4
.L_1553:
        /*002c*/ 	.byte	0x04, 0x55
        /*002e*/ 	.short	(.L_1555 - .L_1554)


	//   ....[0]....
.L_1554:
        /* <DEDUP_REMOVED lines=87> */


	//----- nvinfo : EIATTR_MERCURY_ISA_VERSION
	.align		4
.L_1555:
        /*0590*/ 	.byte	0x03, 0x5f
        /*0592*/ 	.short	0x0101


	//----- nvinfo : EIATTR_UNUSED_LOAD_BYTE_OFFSET
	.align		4
        /*0594*/ 	.byte	0x04, 0x44
        /*0596*/ 	.short	(.L_1557 - .L_1556)


	//   ....[0]....
.L_1556:
        /*0598*/ 	.word	0x00000ae0
        /*059c*/ 	.word	0x0000fff0


	//   ....[1]....
        /*05a0*/ 	.word	0x00011570
        /*05a4*/ 	.word	0x0000fff0


	//----- nvinfo : EIATTR_INT_WARP_WIDE_INSTR_OFFSETS
	.align		4
.L_1557:
        /*05a8*/ 	.byte	0x04, 0x31
        /*05aa*/ 	.short	(.L_1559 - .L_1558)


	//   ....[0]....
.L_1558:
        /*05ac*/ 	.word	0x00000190


	//   ....[1]....
        /*05b0*/ 	.word	0x000001d0


	//   ....[2]....
        /*05b4*/ 	.word	0x00000240


	//   ....[3]....
        /*05b8*/ 	.word	0x00019830


	//   ....[4]....
        /*05bc*/ 	.word	0x000198c0


	//   ....[5]....
        /*05c0*/ 	.word	0x0001d530


	//   ....[6]....
        /*05c4*/ 	.word	0x0001d5c0


	//----- nvinfo : EIATTR_COOP_GROUP_MASK_REGIDS
	.align		4
.L_1559:
        /*05c8*/ 	.byte	0x04, 0x29
        /*05ca*/ 	.short	(.L_1561 - .L_1560)


	//   ....[0]....
.L_1560:
        /*05cc*/ 	.word	0xffffffff


	//   ....[1]....
        /*05d0*/ 	.word	0xffffffff


	//   ....[2]....
        /*05d4*/ 	.word	0xffffffff


	//   ....[3]....
        /*05d8*/ 	.word	0xffffffff


	//   ....[4]....
        /*05dc*/ 	.word	0xffffffff


	//   ....[5]....
        /*05e0*/ 	.word	0xffffffff


	//   ....[6]....
        /*05e4*/ 	.word	0xffffffff


	//   ....[7]....
        /*05e8*/ 	.word	0xffffffff


	//   ....[8]....
        /*05ec*/ 	.word	0xffffffff


	//   ....[9]....
        /*05f0*/ 	.word	0xffffffff


	//   ....[10]....
        /*05f4*/ 	.word	0xffffffff


	//   ....[11]....
        /*05f8*/ 	.word	0xffffffff


	//   ....[12]....
        /*05fc*/ 	.word	0xffffffff


	//   ....[13]....
        /*0600*/ 	.word	0xffffffff


	//   ....[14]....
        /*0604*/ 	.word	0xffffffff


	//   ....[15]....
        /*0608*/ 	.word	0xffffffff


	//   ....[16]....
        /*060c*/ 	.word	0xffffffff


	//   ....[17]....
        /*0610*/ 	.word	0xffffffff


	//   ....[18]....
        /*0614*/ 	.word	0xffffffff


	//   ....[19]....
        /*0618*/ 	.word	0xffffffff


	//   ....[20]....
        /*061c*/ 	.word	0xffffffff


	//   ....[21]....
        /*0620*/ 	.word	0xffffffff


	//   ....[22]....
        /*0624*/ 	.word	0xffffffff


	//   ....[23]....
        /*0628*/ 	.word	0xffffffff


	//   ....[24]....
        /*062c*/ 	.word	0xffffffff


	//   ....[25]....
        /*0630*/ 	.word	0xffffffff


	//   ....[26]....
        /*0634*/ 	.word	0xffffffff


	//   ....[27]....
        /*0638*/ 	.word	0xffffffff


	//   ....[28]....
        /*063c*/ 	.word	0xffffffff


	//   ....[29]....
        /*0640*/ 	.word	0xffffffff


	//   ....[30]....
        /*0644*/ 	.word	0xffffffff


	//   ....[31]....
        /*0648*/ 	.word	0xffffffff


	//   ....[32]....
        /*064c*/ 	.word	0xffffffff


	//   ....[33]....
        /*0650*/ 	.word	0xffffffff


	//   ....[34]....
        /*0654*/ 	.word	0xffffffff


	//   ....[35]....
        /*0658*/ 	.word	0xffffffff


	//   ....[36]....
        /*065c*/ 	.word	0xffffffff


	//   ....[37]....
        /*0660*/ 	.word	0xffffffff


	//   ....[38]....
        /*0664*/ 	.word	0xffffffff


	//   ....[39]....
        /*0668*/ 	.word	0xffffffff


	//   ....[40]....
        /*066c*/ 	.word	0xffffffff


	//   ....[41]....
        /*0670*/ 	.word	0xffffffff


	//   ....[42]....
        /*0674*/ 	.word	0xffffffff


	//   ....[43]....
        /*0678*/ 	.word	0xffffffff


	//   ....[44]....
        /*067c*/ 	.word	0xffffffff


	//   ....[45]....
        /*0680*/ 	.word	0xffffffff


	//   ....[46]....
        /*0684*/ 	.word	0xffffffff


	//   ....[47]....
        /*0688*/ 	.word	0xffffffff


	//   ....[48]....
        /*068c*/ 	.word	0xffffffff


	//   ....[49]....
        /*0690*/ 	.word	0xffffffff


	//   ....[50]....
        /*0694*/ 	.word	0xffffffff


	//   ....[51]....
        /*0698*/ 	.word	0xffffffff


	//   ....[52]....
        /*069c*/ 	.word	0xffffffff


	//   ....[53]....
        /*06a0*/ 	.word	0xffffffff


	//   ....[54]....
        /*06a4*/ 	.word	0xffffffff


	//   ....[55]....
        /*06a8*/ 	.word	0xffffffff


	//   ....[56]....
        /*06ac*/ 	.word	0xffffffff


	//   ....[57]....
        /*06b0*/ 	.word	0xffffffff


	//   ....[58]....
        /*06b4*/ 	.word	0xffffffff


	//   ....[59]....
        /*06b8*/ 	.word	0xffffffff


	//   ....[60]....
        /*06bc*/ 	.word	0xffffffff


	//   ....[61]....
        /*06c0*/ 	.word	0xffffffff


	//   ....[62]....
        /*06c4*/ 	.word	0xffffffff


	//   ....[63]....
        /*06c8*/ 	.word	0xffffffff


	//   ....[64]....
        /*06cc*/ 	.word	0xffffffff


	//   ....[65]....
        /*06d0*/ 	.word	0xffffffff


	//   ....[66]....
        /*06d4*/ 	.word	0xffffffff


	//   ....[67]....
        /*06d8*/ 	.word	0xffffffff


	//   ....[68]....
        /*06dc*/ 	.word	0xffffffff


	//   ....[69]....
        /*06e0*/ 	.word	0xffffffff


	//   ....[70]....
        /*06e4*/ 	.word	0xffffffff


	//   ....[71]....
        /*06e8*/ 	.word	0xffffffff


	//   ....[72]....
        /*06ec*/ 	.word	0xffffffff


	//   ....[73]....
        /*06f0*/ 	.word	0xffffffff


	//   ....[74]....
        /*06f4*/ 	.word	0xffffffff


	//   ....[75]....
        /*06f8*/ 	.word	0xffffffff


	//   ....[76]....
        /*06fc*/ 	.word	0xffffffff


	//   ....[77]....
        /*0700*/ 	.word	0xffffffff


	//   ....[78]....
        /*0704*/ 	.word	0xffffffff


	//   ....[79]....
        /*0708*/ 	.word	0xffffffff


	//   ....[80]....
        /*070c*/ 	.word	0xffffffff


	//   ....[81]....
        /*0710*/ 	.word	0xffffffff


	//   ....[82]....
        /*0714*/ 	.word	0xffffffff


	//   ....[83]....
        /*0718*/ 	.word	0xffffffff


	//   ....[84]....
        /*071c*/ 	.word	0xffffffff


	//   ....[85]....
        /*0720*/ 	.word	0xffffffff


	//   ....[86]....
        /*0724*/ 	.word	0xffffffff


	//   ....[87]....
        /*0728*/ 	.word	0xffffffff


	//   ....[88]....
        /*072c*/ 	.word	0xffffffff


	//   ....[89]....
        /*0730*/ 	.word	0xffffffff


	//   ....[90]....
        /*0734*/ 	.word	0xffffffff


	//   ....[91]....
        /*0738*/ 	.word	0xffffffff


	//   ....[92]....
        /*073c*/ 	.word	0xffffffff


	//   ....[93]....
        /*0740*/ 	.word	0xffffffff


	//   ....[94]....
        /*0744*/ 	.word	0xffffffff


	//   ....[95]....
        /*0748*/ 	.word	0xffffffff


	//   ....[96]....
        /*074c*/ 	.word	0xffffffff


	//   ....[97]....
        /*0750*/ 	.word	0xffffffff


	//   ....[98]....
        /*0754*/ 	.word	0xffffffff


	//   ....[99]....
        /*0758*/ 	.word	0xffffffff


	//   ....[100]....
        /*075c*/ 	.word	0xffffffff


	//   ....[101]....
        /*0760*/ 	.word	0xffffffff


	//   ....[102]....
        /*0764*/ 	.word	0xffffffff


	//   ....[103]....
        /*0768*/ 	.word	0xffffffff


	//   ....[104]....
        /*076c*/ 	.word	0xffffffff


	//   ....[105]....
        /*0770*/ 	.word	0xffffffff


	//   ....[106]....
        /*0774*/ 	.word	0xffffffff


	//   ....[107]....
        /*0778*/ 	.word	0xffffffff


	//   ....[108]....
        /*077c*/ 	.word	0xffffffff


	//   ....[109]....
        /*0780*/ 	.word	0xffffffff


	//   ....[110]....
        /*0784*/ 	.word	0xffffffff


	//   ....[111]....
        /*0788*/ 	.word	0xffffffff


	//   ....[112]....
        /*078c*/ 	.word	0xffffffff


	//   ....[113]....
        /*0790*/ 	.word	0xffffffff


	//   ....[114]....
        /*0794*/ 	.word	0xffffffff


	//   ....[115]....
        /*0798*/ 	.word	0xffffffff


	//   ....[116]....
        /*079c*/ 	.word	0xffffffff


	//   ....[117]....
        /*07a0*/ 	.word	0xffffffff


	//   ....[118]....
        /*07a4*/ 	.word	0xffffffff


	//   ....[119]....
        /*07a8*/ 	.word	0xffffffff


	//   ....[120]....
        /*07ac*/ 	.word	0xffffffff


	//   ....[121]....
        /*07b0*/ 	.word	0xffffffff


	//   ....[122]....
        /*07b4*/ 	.word	0x0500000f


	//   ....[123]....
        /*07b8*/ 	.word	0x0500000f


	//   ....[124]....
        /*07bc*/ 	.word	0x0500000f


	//   ....[125]....
        /*07c0*/ 	.word	0x0500000f


	//   ....[126]....
        /*07c4*/ 	.word	0x0500000f


	//   ....[127]....
        /*07c8*/ 	.word	0x0500000f


	//   ....[128]....
        /*07cc*/ 	.word	0x0500000f


	//   ....[129]....
        /*07d0*/ 	.word	0x0500000f


	//   ....[130]....
        /*07d4*/ 	.word	0x0500000f


	//   ....[131]....
        /*07d8*/ 	.word	0x0500000f


	//   ....[132]....
        /*07dc*/ 	.word	0x0500000f


	//   ....[133]....
        /*07e0*/ 	.word	0x0500000f


	//   ....[134]....
        /*07e4*/ 	.word	0x0500000f


	//   ....[135]....
        /*07e8*/ 	.word	0x0500000f


	//   ....[136]....
        /*07ec*/ 	.word	0x0500000f


	//   ....[137]....
        /*07f0*/ 	.word	0x0500000f


	//   ....[138]....
        /*07f4*/ 	.word	0x0500000f


	//   ....[139]....
        /*07f8*/ 	.word	0x0500000f


	//   ....[140]....
        /*07fc*/ 	.word	0x0500000f


	//   ....[141]....
        /*0800*/ 	.word	0x0500000f


	//   ....[142]....
        /*0804*/ 	.word	0x0500000f


	//   ....[143]....
        /*0808*/ 	.word	0x0500000f


	//   ....[144]....
        /*080c*/ 	.word	0x0500000f


	//   ....[145]....
        /*0810*/ 	.word	0x0500000f


	//   ....[146]....
        /*0814*/ 	.word	0x0500000f


	//   ....[147]....
        /*0818*/ 	.word	0x0500000f


	//   ....[148]....
        /*081c*/ 	.word	0x0500000f


	//   ....[149]....
        /*0820*/ 	.word	0x0500000f


	//   ....[150]....
        /*0824*/ 	.word	0x0500000f


	//   ....[151]....
        /*0828*/ 	.word	0x0500000f


	//   ....[152]....
        /*082c*/ 	.word	0x0500000f


	//   ....[153]....
        /*0830*/ 	.word	0x0500000f


	//   ....[154]....
        /*0834*/ 	.word	0x0500000f


	//   ....[155]....
        /*0838*/ 	.word	0x0500000f


	//   ....[156]....
        /*083c*/ 	.word	0x0500000f


	//   ....[157]....
        /*0840*/ 	.word	0x0500000f


	//   ....[158]....
        /*0844*/ 	.word	0x0500000f


	//   ....[159]....
        /*0848*/ 	.word	0x0500000f


	//   ....[160]....
        /*084c*/ 	.word	0x0500000f


	//   ....[161]....
        /*0850*/ 	.word	0x0500000f


	//   ....[162]....
        /*0854*/ 	.word	0x0500000f


	//   ....[163]....
        /*0858*/ 	.word	0x0500000f


	//   ....[164]....
        /*085c*/ 	.word	0x0500000f


	//   ....[165]....
        /*0860*/ 	.word	0x0500000f


	//   ....[166]....
        /*0864*/ 	.word	0x0500000f


	//   ....[167]....
        /*0868*/ 	.word	0x0500000f


	//   ....[168]....
        /*086c*/ 	.word	0x0500000f


	//   ....[169]....
        /*0870*/ 	.word	0x0500000f


	//   ....[170]....
        /*0874*/ 	.word	0x0500000f


	//   ....[171]....
        /*0878*/ 	.word	0x0500000f


	//   ....[172]....
        /*087c*/ 	.word	0x0500000f


	//   ....[173]....
        /*0880*/ 	.word	0x0500000f


	//   ....[174]....
        /*0884*/ 	.word	0x0500000f


	//   ....[175]....
        /*0888*/ 	.word	0x0500000f


	//   ....[176]....
        /*088c*/ 	.word	0x0500000f


	//   ....[177]....
        /*0890*/ 	.word	0x0500000f


	//   ....[178]....
        /*0894*/ 	.word	0x0500000f


	//   ....[179]....
        /*0898*/ 	.word	0x0500000f


	//   ....[180]....
        /*089c*/ 	.word	0x0500000f


	//   ....[181]....
        /*08a0*/ 	.word	0x0500000f


	//   ....[182]....
        /*08a4*/ 	.word	0x0500000f


	//   ....[183]....
        /*08a8*/ 	.word	0x0500000f


	//   ....[184]....
        /*08ac*/ 	.word	0x0500000f


	//   ....[185]....
        /*08b0*/ 	.word	0x0500000f


	//   ....[186]....
        /*08b4*/ 	.word	0x0500000f


	//   ....[187]....
        /*08b8*/ 	.word	0x0500000f


	//   ....[188]....
        /*08bc*/ 	.word	0x0500000f


	//   ....[189]....
        /*08c0*/ 	.word	0x0500000f


	//   ....[190]....
        /*08c4*/ 	.word	0x0500000f


	//   ....[191]....
        /*08c8*/ 	.word	0x0500000f


	//   ....[192]....
        /*08cc*/ 	.word	0x0500000f


	//   ....[193]....
        /*08d0*/ 	.word	0x0500000f


	//   ....[194]....
        /*08d4*/ 	.word	0x0500000f


	//   ....[195]....
        /*08d8*/ 	.word	0x0500000f


	//----- nvinfo : EIATTR_COOP_GROUP_INSTR_OFFSETS
	.align		4
.L_1561:
        /*08dc*/ 	.byte	0x04, 0x28
        /*08de*/ 	.short	(.L_1563 - .L_1562)


	//   ....[0]....
.L_1562:
        /*08e0*/ 	.word	0x00000070


	//   ....[1]....
        /*08e4*/ 	.word	0x000001a0


	//   ....[2]....
        /*08e8*/ 	.word	0x000001f0


	//   ....[3]....
        /*08ec*/ 	.word	0x00000420


	//   ....[4]....
        /*08f0*/ 	.word	0x00000580


	//   ....[5]....
        /*08f4*/ 	.word	0x000006a0


	//   ....[6]....
        /*08f8*/ 	.word	0x00000800


	//   ....[7]....
        /*08fc*/ 	.word	0x00006500


	//   ....[8]....
        /*0900*/ 	.word	0x00006c80


	//   ....[9]....
        /*0904*/ 	.word	0x00006c90


	//   ....[10]....
        /*0908*/ 	.word	0x00006ca0


	//   ....[11]....
        /*090c*/ 	.word	0x00006cb0


	//   ....[12]....
        /*0910*/ 	.word	0x00006fc0


	//   ....[13]....
        /*0914*/ 	.word	0x00006fd0


	//   ....[14]....
        /*0918*/ 	.word	0x00006fe0


	//   ....[15]....
        /*091c*/ 	.word	0x00006ff0


	//   ....[16]....
        /*0920*/ 	.word	0x000081c0


	//   ....[17]....
        /*0924*/ 	.word	0x000081e0


	//   ....[18]....
        /*0928*/ 	.word	0x000081f0


	//   ....[19]....
        /*092c*/ 	.word	0x00008200


	//   ....[20]....
        /*0930*/ 	.word	0x000082f0


	//   ....[21]....
        /*0934*/ 	.word	0x00008310


	//   ....[22]....
        /*0938*/ 	.word	0x000083b0


	//   ....[23]....
        /*093c*/ 	.word	0x000083e0


	//   ....[24]....
        /*0940*/ 	.word	0x00009b20


	//   ....[25]....
        /*0944*/ 	.word	0x00009b80


	//   ....[26]....
        /*0948*/ 	.word	0x0000a2e0


	//   ....[27]....
        /*094c*/ 	.word	0x0000a340


	//   ....[28]....
        /*0950*/ 	.word	0x0000aa80


	//   ....[29]....
        /*0954*/ 	.word	0x0000ab00


	//   ....[30]....
        /*0958*/ 	.word	0x0000bba0


	//   ....[31]....
        /*095c*/ 	.word	0x0000bbe0


	//   ....[32]....
        /*0960*/ 	.word	0x0000c7b0


	//   ....[33]....
        /*0964*/ 	.word	0x0000c850


	//   ....[34]....
        /*0968*/ 	.word	0x0000d1f0


	//   ....[35]....
        /*096c*/ 	.word	0x0000d3f0


	//   ....[36]....
        /*0970*/ 	.word	0x0000ef50


	//   ....[37]....
        /*0974*/ 	.word	0x0000efb0


	//   ....[38]....
        /*0978*/ 	.word	0x0000f970


	//   ....[39]....
        /*097c*/ 	.word	0x0000f9d0


	//   ....[40]....
        /*0980*/ 	.word	0x00010af0


	//   ....[41]....
        /*0984*/ 	.word	0x00010b90


	//   ....[42]....
        /*0988*/ 	.word	0x00010c20


	//   ....[43]....
        /*098c*/ 	.word	0x00010df0


	//   ....[44]....
        /*0990*/ 	.word	0x000125c0


	//   ....[45]....
        /*0994*/ 	.word	0x000125e0


	//   ....[46]....
        /*0998*/ 	.word	0x000125f0


	//   ....[47]....
        /*099c*/ 	.word	0x00012600


	//   ....[48]....
        /*09a0*/ 	.word	0x00013000


	//   ....[49]....
        /*09a4*/ 	.word	0x00013010


	//   ....[50]....
        /*09a8*/ 	.word	0x00013210


	//   ....[51]....
        /*09ac*/ 	.word	0x00013220


	//   ....[52]....
        /*09b0*/ 	.word	0x000133e0


	//   ....[53]....
        /*09b4*/ 	.word	0x000133f0


	//   ....[54]....
        /*09b8*/ 	.word	0x000135b0


	//   ....[55]....
        /*09bc*/ 	.word	0x000135c0


	//   ....[56]....
        /*09c0*/ 	.word	0x00013a20


	//   ....[57]....
        /*09c4*/ 	.word	0x00013a30


	//   ....[58]....
        /*09c8*/ 	.word	0x000147d0


	//   ....[59]....
        /*09cc*/ 	.word	0x000147e0


	//   ....[60]....
        /*09d0*/ 	.word	0x00015d90


	//   ....[61]....
        /*09d4*/ 	.word	0x00015da0


	//   ....[62]....
        /*09d8*/ 	.word	0x00015f70


	//   ....[63]....
        /*09dc*/ 	.word	0x00015f80


	//   ....[64]....
        /*09e0*/ 	.word	0x00016140


	//   ....[65]....
        /*09e4*/ 	.word	0x00016150


	//   ....[66]....
        /*09e8*/ 	.word	0x00016310


	//   ....[67]....
        /*09ec*/ 	.word	0x00016320


	//   ....[68]....
        /*09f0*/ 	.word	0x00016540


	//   ....[69]....
        /*09f4*/ 	.word	0x00016750


	//   ....[70]....
        /*09f8*/ 	.word	0x00016780


	//   ....[71]....
        /*09fc*/ 	.word	0x000167b0


	//   ....[72]....
        /*0a00*/ 	.word	0x000167e0


	//   ....[73]....
        /*0a04*/ 	.word	0x00016810


	//   ....[74]....
        /*0a08*/ 	.word	0x00016840


	//   ....[75]....
        /*0a0c*/ 	.word	0x000169e0


	//   ....[76]....
        /*0a10*/ 	.word	0x00016a10


	//   ....[77]....
        /*0a14*/ 	.word	0x00016a40


	//   ....[78]....
        /*0a18*/ 	.word	0x00016a70


	//   ....[79]....
        /*0a1c*/ 	.word	0x00016aa0


	//   ....[80]....
        /*0a20*/ 	.word	0x00016ad0


	//   ....[81]....
        /*0a24*/ 	.word	0x00016b70


	//   ....[82]....
        /*0a28*/ 	.word	0x00016ba0


	//   ....[83]....
        /*0a2c*/ 	.word	0x00016bb0


	//   ....[84]....
        /*0a30*/ 	.word	0x00016be0


	//   ....[85]....
        /*0a34*/ 	.word	0x00018180


	//   ....[86]....
        /*0a38*/ 	.word	0x00019e10


	//   ....[87]....
        /*0a3c*/ 	.word	0x0001a900


	//   ....[88]....
        /*0a40*/ 	.word	0x0001a910


	//   ....[89]....
        /*0a44*/ 	.word	0x0001a9b0


	//   ....[90]....
        /*0a48*/ 	.word	0x0001a9c0


	//   ....[91]....
        /*0a4c*/ 	.word	0x0001aa40


	//   ....[92]....
        /*0a50*/ 	.word	0x0001aa50


	//   ....[93]....
        /*0a54*/ 	.word	0x0001aad0


	//   ....[94]....
        /*0a58*/ 	.word	0x0001aae0


	//   ....[95]....
        /*0a5c*/ 	.word	0x0001ab60


	//   ....[96]....
        /*0a60*/ 	.word	0x0001ab70


	//   ....[97]....
        /*0a64*/ 	.word	0x0001abf0


	//   ....[98]....
        /*0a68*/ 	.word	0x0001ac00


	//   ....[99]....
        /*0a6c*/ 	.word	0x0001ac80


	//   ....[100]....
        /*0a70*/ 	.word	0x0001ac90


	//   ....[101]....
        /*0a74*/ 	.word	0x0001ace0


	//   ....[102]....
        /*0a78*/ 	.word	0x0001ad00


	//   ....[103]....
        /*0a7c*/ 	.word	0x0001d850


	//   ....[104]....
        /*0a80*/ 	.word	0x0001d8d0


	//   ....[105]....
        /*0a84*/ 	.word	0x0001d900


	//   ....[106]....
        /*0a88*/ 	.word	0x0001d910


	//   ....[107]....
        /*0a8c*/ 	.word	0x0001d940


	//   ....[108]....
        /*0a90*/ 	.word	0x0001d970


	//   ....[109]....
        /*0a94*/ 	.word	0x0001d9a0


	//   ....[110]....
        /*0a98*/ 	.word	0x0001d9d0


	//   ....[111]....
        /*0a9c*/ 	.word	0x0001db90


	//   ....[112]....
        /*0aa0*/ 	.word	0x0001dbc0


	//   ....[113]....
        /*0aa4*/ 	.word	0x0001dbf0


	//   ....[114]....
        /*0aa8*/ 	.word	0x0001dc20


	//   ....[115]....
        /*0aac*/ 	.word	0x0001dc50


	//   ....[116]....
        /*0ab0*/ 	.word	0x0001dc80


	//   ....[117]....
        /*0ab4*/ 	.word	0x0001dd50


	//   ....[118]....
        /*0ab8*/ 	.word	0x0001dd70


	//   ....[119]....
        /*0abc*/ 	.word	0x0001dd80


	//   ....[120]....
        /*0ac0*/ 	.word	0x0001de00


	//   ....[121]....
        /*0ac4*/ 	.word	0x0001e930


	//   ....[122]....
        /*0ac8*/ 	.word	0x0001ed60


	//   ....[123]....
        /*0acc*/ 	.word	0x0001ee00


	//   ....[124]....
        /*0ad0*/ 	.word	0x0001ee90


	//   ....[125]....
        /*0ad4*/ 	.word	0x0001eee0


	//   ....[126]....
        /*0ad8*/ 	.word	0x0001ef30


	//   ....[127]....
        /*0adc*/ 	.word	0x0001efc0


	//   ....[128]....
        /*0ae0*/ 	.word	0x0001f050


	//   ....[129]....
        /*0ae4*/ 	.word	0x0001f0a0


	//   ....[130]....
        /*0ae8*/ 	.word	0x0001f0f0


	//   ....[131]....
        /*0aec*/ 	.word	0x0001f1f0


	//   ....[132]....
        /*0af0*/ 	.word	0x0001f2a0


	//   ....[133]....
        /*0af4*/ 	.word	0x0001f320


	//   ....[134]....
        /*0af8*/ 	.word	0x0001f390


	//   ....[135]....
        /*0afc*/ 	.word	0x0001f4d0


	//   ....[136]....
        /*0b00*/ 	.word	0x0001f5e0


	//   ....[137]....
        /*0b04*/ 	.word	0x0001f6a0


	//   ....[138]....
        /*0b08*/ 	.word	0x0001f6f0


	//   ....[139]....
        /*0b0c*/ 	.word	0x0001f9a0


	//   ....[140]....
        /*0b10*/ 	.word	0x0001f9f0


	//   ....[141]....
        /*0b14*/ 	.word	0x0001fa80


	//   ....[142]....
        /*0b18*/ 	.word	0x0001fb10


	//   ....[143]....
        /*0b1c*/ 	.word	0x0001fba0


	//   ....[144]....
        /*0b20*/ 	.word	0x0001fc30


	//   ....[145]....
        /*0b24*/ 	.word	0x0001fcc0


	//   ....[146]....
        /*0b28*/ 	.word	0x0001fd50


	//   ....[147]....
        /*0b2c*/ 	.word	0x0001fdd0


	//   ....[148]....
        /*0b30*/ 	.word	0x0001fe20


	//   ....[149]....
        /*0b34*/ 	.word	0x0001fec0


	//   ....[150]....
        /*0b38*/ 	.word	0x0001ff50


	//   ....[151]....
        /*0b3c*/ 	.word	0x0001ffe0


	//   ....[152]....
        /*0b40*/ 	.word	0x00020030


	//   ....[153]....
        /*0b44*/ 	.word	0x000200c0


	//   ....[154]....
        /*0b48*/ 	.word	0x00020150


	//   ....[155]....
        /*0b4c*/ 	.word	0x000201e0


	//   ....[156]....
        /*0b50*/ 	.word	0x00020270


	//   ....[157]....
        /*0b54*/ 	.word	0x00020300


	//   ....[158]....
        /*0b58*/ 	.word	0x00020390


	//   ....[159]....
        /*0b5c*/ 	.word	0x00020450


	//   ....[160]....
        /*0b60*/ 	.word	0x00020730


	//   ....[161]....
        /*0b64*/ 	.word	0x00020910


	//   ....[162]....
        /*0b68*/ 	.word	0x00020960


	//   ....[163]....
        /*0b6c*/ 	.word	0x000209c0


	//   ....[164]....
        /*0b70*/ 	.word	0x00020ab0


	//   ....[165]....
        /*0b74*/ 	.word	0x00020b10


	//   ....[166]....
        /*0b78*/ 	.word	0x00020c00


	//   ....[167]....
        /*0b7c*/ 	.word	0x00020c60


	//   ....[168]....
        /*0b80*/ 	.word	0x00020d50


	//   ....[169]....
        /*0b84*/ 	.word	0x00020db0


	//   ....[170]....
        /*0b88*/ 	.word	0x00020ea0


	//   ....[171]....
        /*0b8c*/ 	.word	0x00020f00


	//   ....[172]....
        /*0b90*/ 	.word	0x00020ff0


	//   ....[173]....
        /*0b94*/ 	.word	0x00021050


	//   ....[174]....
        /*0b98*/ 	.word	0x00021120


	//   ....[175]....
        /*0b9c*/ 	.word	0x000211a0


	//   ....[176]....
        /*0ba0*/ 	.word	0x00021270


	//   ....[177]....
        /*0ba4*/ 	.word	0x000215a0


	//   ....[178]....
        /*0ba8*/ 	.word	0x00021640


	//   ....[179]....
        /*0bac*/ 	.word	0x000217e0


	//   ....[180]....
        /*0bb0*/ 	.word	0x00021860


	//   ....[181]....
        /*0bb4*/ 	.word	0x000218e0


	//   ....[182]....
        /*0bb8*/ 	.word	0x00021960


	//   ....[183]....
        /*0bbc*/ 	.word	0x000219e0


	//   ....[184]....
        /*0bc0*/ 	.word	0x00021a70


	//   ....[185]....
        /*0bc4*/ 	.word	0x00021b10


	//   ....[186]....
        /*0bc8*/ 	.word	0x00021bc0


	//   ....[187]....
        /*0bcc*/ 	.word	0x00021c40


	//   ....[188]....
        /*0bd0*/ 	.word	0x00021cc0


	//   ....[189]....
        /*0bd4*/ 	.word	0x00021d40


	//   ....[190]....
        /*0bd8*/ 	.word	0x00021dd0


	//   ....[191]....
        /*0bdc*/ 	.word	0x00021e50


	//   ....[192]....
        /*0be0*/ 	.word	0x00021f00


	//   ....[193]....
        /*0be4*/ 	.word	0x00021f50


	//   ....[194]....
        /*0be8*/ 	.word	0x00022010


	//   ....[195]....
        /*0bec*/ 	.word	0x00022140


	//----- nvinfo : EIATTR_REG_RECONFIG
	.align		4
.L_1563:
        /*0bf0*/ 	.byte	0x01, 0x54
	.zero		2


	//----- nvinfo : EIATTR_SYSCALL_OFFSETS
	.align		4
        /*0bf4*/ 	.byte	0x04, 0x46
        /*0bf6*/ 	.short	(.L_1565 - .L_1564)


	//   ....[0]....
.L_1564:
        /*0bf8*/ 	.word	0x00001ed0


	//   ....[1]....
        /*0bfc*/ 	.word	0x00002020


	//   ....[2]....
        /*0c00*/ 	.word	0x000066a0


	//   ....[3]....
        /*0c04*/ 	.word	0x000069b0


	//   ....[4]....
        /*0c08*/ 	.word	0x00019a30


	//   ....[5]....
        /*0c0c*/ 	.word	0x00019b80


	//   ....[6]....
        /*0c10*/ 	.word	0x00019c80


	//   ....[7]....
        /*0c14*/ 	.word	0x0001a520


	//----- nvinfo : EIATTR_MBARRIER_INSTR_OFFSETS
	.align		4
.L_1565:
        /*0c18*/ 	.byte	0x04, 0x39
        /*0c1a*/ 	.short	(.L_1567 - .L_1566)


	//   ....[0]....
.L_1566:
        /*0c1c*/ 	.word	0x000002d0
        /*0c20*/ 	.word	0x000000ff
        /*0c24*/ 	.word	0x00022800
        /*0c28*/ 	.short	0x0100
        /*0c2a*/ 	.byte	0x08
	.zero		1


	//   ....[1]....
        /*0c2c*/ 	.word	0x000002e0
        /*0c30*/ 	.word	0x000000ff
        /*0c34*/ 	.word	0x00022820
        /*0c38*/ 	.short	0x0100
        /*0c3a*/ 	.byte	0x08
	.zero		1


	//   ....[2]....
        /*0c3c*/ 	.word	0x000003d0
        /*0c40*/ 	.word	0x000000ff
        /*0c44*/ 	.word	0x00022830
        /*0c48*/ 	.short	0x0100
        /*0c4a*/ 	.byte	0x08
	.zero		1


	//   ....[3]....
        /*0c4c*/ 	.word	0x000003e0
        /*0c50*/ 	.word	0x000000ff
        /*0c54*/ 	.word	0x00022840
        /*0c58*/ 	.short	0x0100
        /*0c5a*/ 	.byte	0x08
	.zero		1


	//   ....[4]....
        /*0c5c*/ 	.word	0x000003f0
        /*0c60*/ 	.word	0x000000ff
        /*0c64*/ 	.word	0x00022838
        /*0c68*/ 	.short	0x0100
        /*0c6a*/ 	.byte	0x08
	.zero		1


	//   ....[5]....
        /*0c6c*/ 	.word	0x00000400
        /*0c70*/ 	.word	0x000000ff
        /*0c74*/ 	.word	0x00022848
        /*0c78*/ 	.short	0x0100
        /*0c7a*/ 	.byte	0x08
	.zero		1


	//   ....[6]....
        /*0c7c*/ 	.word	0x00000530
        /*0c80*/ 	.word	0x000000ff
        /*0c84*/ 	.word	0x00022850
        /*0c88*/ 	.short	0x0100
        /*0c8a*/ 	.byte	0x08
	.zero		1


	//   ....[7]....
        /*0c8c*/ 	.word	0x00000540
        /*0c90*/ 	.word	0x000000ff
        /*0c94*/ 	.word	0x00022860
        /*0c98*/ 	.short	0x0100
        /*0c9a*/ 	.byte	0x08
	.zero		1


	//   ....[8]....
        /*0c9c*/ 	.word	0x00000550
        /*0ca0*/ 	.word	0x000000ff
        /*0ca4*/ 	.word	0x00022858
        /*0ca8*/ 	.short	0x0100
        /*0caa*/ 	.byte	0x08
	.zero		1


	//   ....[9]....
        /*0cac*/ 	.word	0x00000560
        /*0cb0*/ 	.word	0x000000ff
        /*0cb4*/ 	.word	0x00022868
        /*0cb8*/ 	.short	0x0100
        /*0cba*/ 	.byte	0x08
	.zero		1


	//   ....[10]....
        /*0cbc*/ 	.word	0x00000650
        /*0cc0*/ 	.word	0x000000ff
        /*0cc4*/ 	.word	0x00022870
        /*0cc8*/ 	.short	0x0100
        /*0cca*/ 	.byte	0x06
	.zero		1


	//   ....[11]....
        /*0ccc*/ 	.word	0x00000660
        /*0cd0*/ 	.word	0x000000ff
        /*0cd4*/ 	.word	0x00022880
        /*0cd8*/ 	.short	0x0100
        /*0cda*/ 	.byte	0x06
	.zero		1


	//   ....[12]....
        /*0cdc*/ 	.word	0x00000670
        /*0ce0*/ 	.word	0x000000ff
        /*0ce4*/ 	.word	0x00022878
        /*0ce8*/ 	.short	0x0100
        /*0cea*/ 	.byte	0x06
	.zero		1


	//   ....[13]....
        /*0cec*/ 	.word	0x00000680
        /*0cf0*/ 	.word	0x000000ff
        /*0cf4*/ 	.word	0x00022888
        /*0cf8*/ 	.short	0x0100
        /*0cfa*/ 	.byte	0x06
	.zero		1


	//   ....[14]....
        /*0cfc*/ 	.word	0x000007b0
        /*0d00*/ 	.word	0x000000ff
        /*0d04*/ 	.word	0x00022890
        /*0d08*/ 	.short	0x0100
        /*0d0a*/ 	.byte	0x08
	.zero		1


	//   ....[15]....
        /*0d0c*/ 	.word	0x000007c0
        /*0d10*/ 	.word	0x000000ff
        /*0d14*/ 	.word	0x000228a0
        /*0d18*/ 	.short	0x0100
        /*0d1a*/ 	.byte	0x08
	.zero		1


	//   ....[16]....
        /*0d1c*/ 	.word	0x000007d0
        /*0d20*/ 	.word	0x000000ff
        /*0d24*/ 	.word	0x00022898
        /*0d28*/ 	.short	0x0100
        /*0d2a*/ 	.byte	0x08
	.zero		1


	//   ....[17]....
        /*0d2c*/ 	.word	0x000007e0
        /*0d30*/ 	.word	0x000000ff
        /*0d34*/ 	.word	0x000228a8
        /*0d38*/ 	.short	0x0100
        /*0d3a*/ 	.byte	0x08
	.zero		1


	//   ....[18]....
        /*0d3c*/ 	.word	0x00000910
        /*0d40*/ 	.word	0x000000ff
        /*0d44*/ 	.word	0x000228b0
        /*0d48*/ 	.short	0x0100
        /*0d4a*/ 	.byte	0x08
	.zero		1


	//   ....[19]....
        /*0d4c*/ 	.word	0x00000920
        /*0d50*/ 	.word	0x000000ff
        /*0d54*/ 	.word	0x000228c0
        /*0d58*/ 	.short	0x0100
        /*0d5a*/ 	.byte	0x08
	.zero		1


	//   ....[20]....
        /*0d5c*/ 	.word	0x00000930
        /*0d60*/ 	.word	0x000000ff
        /*0d64*/ 	.word	0x000228b8
        /*0d68*/ 	.short	0x0100
        /*0d6a*/ 	.byte	0x08
	.zero		1


	//   ....[21]....
        /*0d6c*/ 	.word	0x00000940
        /*0d70*/ 	.word	0x000000ff
        /*0d74*/ 	.word	0x000228c8
        /*0d78*/ 	.short	0x0100
        /*0d7a*/ 	.byte	0x08
	.zero		1


	//   ....[22]....
        /*0d7c*/ 	.word	0x00003260
        /*0d80*/ 	.word	0x00000060
        /*0d84*/ 	.word	0x00022890
        /*0d88*/ 	.short	0x010a
        /*0d8a*/ 	.byte	0x3f
	.zero		1


	//   ....[23]....
        /*0d8c*/ 	.word	0x000043c0
        /*0d90*/ 	.word	0x00000060
        /*0d94*/ 	.word	0x00022890
        /*0d98*/ 	.short	0x010a
        /*0d9a*/ 	.byte	0x3f
	.zero		1


	//   ....[24]....
        /*0d9c*/ 	.word	0x000053f0
        /*0da0*/ 	.word	0x00000060
        /*0da4*/ 	.word	0x00022890
        /*0da8*/ 	.short	0x010a
        /*0daa*/ 	.byte	0x3f
	.zero		1


	//   ....[25]....
        /*0dac*/ 	.word	0x00005600
        /*0db0*/ 	.word	0x00000020
        /*0db4*/ 	.word	0x00000000
        /*0db8*/ 	.short	0x0101
        /*0dba*/ 	.byte	0x3f
	.zero		1


	//   ....[26]....
        /*0dbc*/ 	.word	0x00005640
        /*0dc0*/ 	.word	0x00000060
        /*0dc4*/ 	.word	0x000228b0
        /*0dc8*/ 	.short	0x010a
        /*0dca*/ 	.byte	0x3f
	.zero		1


	//   ....[27]....
        /*0dcc*/ 	.word	0x00005c90
        /*0dd0*/ 	.word	0x00000060
        /*0dd4*/ 	.word	0x00000000
        /*0dd8*/ 	.short	0x0101
        /*0dda*/ 	.byte	0x3f
	.zero		1


	//   ....[28]....
        /*0ddc*/ 	.word	0x00006730
        /*0de0*/ 	.word	0x00000012
        /*0de4*/ 	.word	0x00022800
        /*0de8*/ 	.short	0x010a
        /*0dea*/ 	.byte	0x3f
	.zero		1


	//   ....[29]....
        /*0dec*/ 	.word	0x00006780
        /*0df0*/ 	.word	0x00000012
        /*0df4*/ 	.word	0x00022800
        /*0df8*/ 	.short	0x010a
        /*0dfa*/ 	.byte	0x3f
	.zero		1


	//   ....[30]....
        /*0dfc*/ 	.word	0x00007220
        /*0e00*/ 	.word	0x00000012
        /*0e04*/ 	.word	0x00022800
        /*0e08*/ 	.short	0x010a
        /*0e0a*/ 	.byte	0x3f
	.zero		1


	//   ....[31]....
        /*0e0c*/ 	.word	0x00008630
        /*0e10*/ 	.word	0x00000012
        /*0e14*/ 	.word	0x00022800
        /*0e18*/ 	.short	0x010a
        /*0e1a*/ 	.byte	0x3f
	.zero		1


	//   ....[32]....
        /*0e1c*/ 	.word	0x00009470
        /*0e20*/ 	.word	0x0000000f
        /*0e24*/ 	.word	0x00022830
        /*0e28*/ 	.short	0x010a
        /*0e2a*/ 	.byte	0x3f
	.zero		1


	//   ....[33]....
        /*0e2c*/ 	.word	0x00009510
        /*0e30*/ 	.word	0x0000000f
        /*0e34*/ 	.word	0x00022830
        /*0e38*/ 	.short	0x010a
        /*0e3a*/ 	.byte	0x3f
	.zero		1


	//   ....[34]....
        /*0e3c*/ 	.word	0x0000adf0
        /*0e40*/ 	.word	0x00000027
        /*0e44*/ 	.word	0x00000000
        /*0e48*/ 	.short	0x0101
        /*0e4a*/ 	.byte	0x3f
	.zero		1


	//   ....[35]....
        /*0e4c*/ 	.word	0x0000b400
        /*0e50*/ 	.word	0x0000000f
        /*0e54*/ 	.word	0x00022850
        /*0e58*/ 	.short	0x010a
        /*0e5a*/ 	.byte	0x3f
	.zero		1


	//   ....[36]....
        /*0e5c*/ 	.word	0x0000b450
        /*0e60*/ 	.word	0x0000000f
        /*0e64*/ 	.word	0x00022850
        /*0e68*/ 	.short	0x010a
        /*0e6a*/ 	.byte	0x3f
	.zero		1


	//   ....[37]....
        /*0e6c*/ 	.word	0x0000b8c0
        /*0e70*/ 	.word	0x0000000f
        /*0e74*/ 	.word	0x00000000
        /*0e78*/ 	.short	0x0101
        /*0e7a*/ 	.byte	0x3f
	.zero		1


	//   ....[38]....
        /*0e7c*/ 	.word	0x0000b9f0
        /*0e80*/ 	.word	0x00000015
        /*0e84*/ 	.word	0x00022830
        /*0e88*/ 	.short	0x010a
        /*0e8a*/ 	.byte	0x3f
	.zero		1


	//   ....[39]....
        /*0e8c*/ 	.word	0x0000baa0
        /*0e90*/ 	.word	0x00000015
        /*0e94*/ 	.word	0x00022830
        /*0e98*/ 	.short	0x010a
        /*0e9a*/ 	.byte	0x3f
	.zero		1


	//   ....[40]....
        /*0e9c*/ 	.word	0x0000d7a0
        /*0ea0*/ 	.word	0x0000009d
        /*0ea4*/ 	.word	0x00000000
        /*0ea8*/ 	.short	0x0101
        /*0eaa*/ 	.byte	0x3f
	.zero		1


	//   ....[41]....
        /*0eac*/ 	.word	0x0000e1b0
        /*0eb0*/ 	.word	0x00000015
        /*0eb4*/ 	.word	0x00022850
        /*0eb8*/ 	.short	0x010a
        /*0eba*/ 	.byte	0x3f
	.zero		1


	//   ....[42]....
        /*0ebc*/ 	.word	0x0000e200
        /*0ec0*/ 	.word	0x00000015
        /*0ec4*/ 	.word	0x00022850
        /*0ec8*/ 	.short	0x010a
        /*0eca*/ 	.byte	0x3f
	.zero		1


	//   ....[43]....
        /*0ecc*/ 	.word	0x0000e5d0
        /*0ed0*/ 	.word	0x00000015
        /*0ed4*/ 	.word	0x00000000
        /*0ed8*/ 	.short	0x0101
        /*0eda*/ 	.byte	0x3f
	.zero		1


	//   ....[44]....
        /*0edc*/ 	.word	0x0000e6d0
        /*0ee0*/ 	.word	0x0000000f
        /*0ee4*/ 	.word	0x00022830
        /*0ee8*/ 	.short	0x010a
        /*0eea*/ 	.byte	0x3f
	.zero		1


	//   ....[45]....
        /*0eec*/ 	.word	0x0000e730
        /*0ef0*/ 	.word	0x0000000f
        /*0ef4*/ 	.word	0x00022830
        /*0ef8*/ 	.short	0x010a
        /*0efa*/ 	.byte	0x3f
	.zero		1


	//   ....[46]....
        /*0efc*/ 	.word	0x0000fdb0
        /*0f00*/ 	.word	0x000000a0
        /*0f04*/ 	.word	0x00000000
        /*0f08*/ 	.short	0x0101
        /*0f0a*/ 	.byte	0x3f
	.zero		1


	//   ....[47]....
        /*0f0c*/ 	.word	0x000106a0
        /*0f10*/ 	.word	0x0000000f
        /*0f14*/ 	.word	0x00022850
        /*0f18*/ 	.short	0x010a
        /*0f1a*/ 	.byte	0x3f
	.zero		1


	//   ....[48]....
        /*0f1c*/ 	.word	0x000106f0
        /*0f20*/ 	.word	0x0000000f
        /*0f24*/ 	.word	0x00022850
        /*0f28*/ 	.short	0x010a
        /*0f2a*/ 	.byte	0x3f
	.zero		1


	//   ....[49]....
        /*0f2c*/ 	.word	0x00010ac0
        /*0f30*/ 	.word	0x0000000f
        /*0f34*/ 	.word	0x00000000
        /*0f38*/ 	.short	0x0101
        /*0f3a*/ 	.byte	0x3f
	.zero		1


	//   ....[50]....
        /*0f3c*/ 	.word	0x00012fa0
        /*0f40*/ 	.word	0x00000003
        /*0f44*/ 	.word	0x00000000
        /*0f48*/ 	.short	0x0101
        /*0f4a*/ 	.byte	0x3f
	.zero		1


	//   ....[51]....
        /*0f4c*/ 	.word	0x00013980
        /*0f50*/ 	.word	0x00000003
        /*0f54*/ 	.word	0x00000000
        /*0f58*/ 	.short	0x0101
        /*0f5a*/ 	.byte	0x3f
	.zero		1


	//   ....[52]....
        /*0f5c*/ 	.word	0x00018260
        /*0f60*/ 	.word	0x00000012
        /*0f64*/ 	.word	0x00022820
        /*0f68*/ 	.short	0x010a
        /*0f6a*/ 	.byte	0x3f
	.zero		1


	//   ....[53]....
        /*0f6c*/ 	.word	0x00018330
        /*0f70*/ 	.word	0x00000004
        /*0f74*/ 	.word	0x000228a0
        /*0f78*/ 	.short	0x010a
        /*0f7a*/ 	.byte	0x3f
	.zero		1


	//   ....[54]....
        /*0f7c*/ 	.word	0x00018570
        /*0f80*/ 	.word	0x00000004
        /*0f84*/ 	.word	0x000228c0
        /*0f88*/ 	.short	0x010a
        /*0f8a*/ 	.byte	0x3f
	.zero		1


	//   ....[55]....
        /*0f8c*/ 	.word	0x00018c10
        /*0f90*/ 	.word	0x00000005
        /*0f94*/ 	.word	0x000228a0
        /*0f98*/ 	.short	0x010a
        /*0f9a*/ 	.byte	0x3f
	.zero		1


	//   ....[56]....
        /*0f9c*/ 	.word	0x00018e40
        /*0fa0*/ 	.word	0x00000005
        /*0fa4*/ 	.word	0x000228c0
        /*0fa8*/ 	.short	0x010a
        /*0faa*/ 	.byte	0x3f
	.zero		1


	//   ....[57]....
        /*0fac*/ 	.word	0x0001a070
        /*0fb0*/ 	.word	0x00000000
        /*0fb4*/ 	.word	0x00022840
        /*0fb8*/ 	.short	0x010a
        /*0fba*/ 	.byte	0x3f
	.zero		1


	//   ....[58]....
        /*0fbc*/ 	.word	0x0001ada0
        /*0fc0*/ 	.word	0x00000012
        /*0fc4*/ 	.word	0x00022800
        /*0fc8*/ 	.short	0x0107
        /*0fca*/ 	.byte	0x3f
	.zero		1


	//   ....[59]....
        /*0fcc*/ 	.word	0x0001ae90
        /*0fd0*/ 	.word	0x00000012
        /*0fd4*/ 	.word	0x00022800
        /*0fd8*/ 	.short	0x0101
        /*0fda*/ 	.byte	0x3f
	.zero		1


	//   ....[60]....
        /*0fdc*/ 	.word	0x0001aeb0
        /*0fe0*/ 	.word	0x00000012
        /*0fe4*/ 	.word	0x00022820
        /*0fe8*/ 	.short	0x010a
        /*0fea*/ 	.byte	0x3f
	.zero		1


	//   ....[61]....
        /*0fec*/ 	.word	0x0001af90
        /*0ff0*/ 	.word	0x00000002
        /*0ff4*/ 	.word	0x00022860
        /*0ff8*/ 	.short	0x010a
        /*0ffa*/ 	.byte	0x3f
	.zero		1


	//   ....[62]....
        /*0ffc*/ 	.word	0x0001b860
        /*1000*/ 	.word	0x00000002
        /*1004*/ 	.word	0x00022840
        /*1008*/ 	.short	0x010a
        /*100a*/ 	.byte	0x3f
	.zero		1


	//   ....[63]....
        /*100c*/ 	.word	0x0001bac0
        /*1010*/ 	.word	0x00000002
        /*1014*/ 	.word	0x00022860
        /*1018*/ 	.short	0x010a
        /*101a*/ 	.byte	0x3f
	.zero		1


	//   ....[64]....
        /*101c*/ 	.word	0x0001c2c0
        /*1020*/ 	.word	0x00000003
        /*1024*/ 	.word	0x00022840
        /*1028*/ 	.short	0x010a
        /*102a*/ 	.byte	0x3f
	.zero		1


	//   ....[65]....
        /*102c*/ 	.word	0x0001c510
        /*1030*/ 	.word	0x00000003
        /*1034*/ 	.word	0x00022860
        /*1038*/ 	.short	0x010a
        /*103a*/ 	.byte	0x3f
	.zero		1


	//   ....[66]....
        /*103c*/ 	.word	0x0001cc90
        /*1040*/ 	.word	0x00000003
        /*1044*/ 	.word	0x00022840
        /*1048*/ 	.short	0x010a
        /*104a*/ 	.byte	0x3f
	.zero		1


	//   ....[67]....
        /*104c*/ 	.word	0x0001cef0
        /*1050*/ 	.word	0x00000003
        /*1054*/ 	.word	0x00022860
        /*1058*/ 	.short	0x010a
        /*105a*/ 	.byte	0x3f
	.zero		1


	//   ....[68]....
        /*105c*/ 	.word	0x0001e8b0
        /*1060*/ 	.word	0x00000000
        /*1064*/ 	.word	0x00022820
        /*1068*/ 	.short	0x010a
        /*106a*/ 	.byte	0x3f
	.zero		1


	//   ....[69]....
        /*106c*/ 	.word	0x0001ea60
        /*1070*/ 	.word	0x00000006
        /*1074*/ 	.word	0x00000000
        /*1078*/ 	.short	0x010a
        /*107a*/ 	.byte	0x3f
	.zero		1


	//   ....[70]....
        /*107c*/ 	.word	0x0001ead0
        /*1080*/ 	.word	0x00000007
        /*1084*/ 	.word	0x00000000
        /*1088*/ 	.short	0x010a
        /*108a*/ 	.byte	0x3f
	.zero		1


	//   ....[71]....
        /*108c*/ 	.word	0x0001eb40
        /*1090*/ 	.word	0x00000004
        /*1094*/ 	.word	0x00000000
        /*1098*/ 	.short	0x010a
        /*109a*/ 	.byte	0x3f
	.zero		1


	//   ....[72]....
        /*109c*/ 	.word	0x0001eb70
        /*10a0*/ 	.word	0x00000003
        /*10a4*/ 	.word	0x00000000
        /*10a8*/ 	.short	0x010a
        /*10aa*/ 	.byte	0x3f
	.zero		1


	//   ....[73]....
        /*10ac*/ 	.word	0x0001ebd0
        /*10b0*/ 	.word	0x00000060
        /*10b4*/ 	.word	0x00022890
        /*10b8*/ 	.short	0x010a
        /*10ba*/ 	.byte	0x3f
	.zero		1


	//   ....[74]....
        /*10bc*/ 	.word	0x0001ec20
        /*10c0*/ 	.word	0x00000060
        /*10c4*/ 	.word	0x00022890
        /*10c8*/ 	.short	0x010a
        /*10ca*/ 	.byte	0x3f
	.zero		1


	//   ....[75]....
        /*10cc*/ 	.word	0x0001ec70
        /*10d0*/ 	.word	0x00000060
        /*10d4*/ 	.word	0x00022890
        /*10d8*/ 	.short	0x010a
        /*10da*/ 	.byte	0x3f
	.zero		1


	//   ....[76]....
        /*10dc*/ 	.word	0x0001ecc0
        /*10e0*/ 	.word	0x00000060
        /*10e4*/ 	.word	0x000228b0
        /*10e8*/ 	.short	0x010a
        /*10ea*/ 	.byte	0x3f
	.zero		1


	//   ....[77]....
        /*10ec*/ 	.word	0x0001f130
        /*10f0*/ 	.word	0x00000012
        /*10f4*/ 	.word	0x00022800
        /*10f8*/ 	.short	0x010a
        /*10fa*/ 	.byte	0x3f
	.zero		1


	//   ....[78]....
        /*10fc*/ 	.word	0x0001f720
        /*1100*/ 	.word	0x00000012
        /*1104*/ 	.word	0x00022800
        /*1108*/ 	.short	0x010a
        /*110a*/ 	.byte	0x3f
	.zero		1


	//   ....[79]....
        /*110c*/ 	.word	0x0001f770
        /*1110*/ 	.word	0x0000000f
        /*1114*/ 	.word	0x00022830
        /*1118*/ 	.short	0x010a
        /*111a*/ 	.byte	0x3f
	.zero		1


	//   ....[80]....
        /*111c*/ 	.word	0x0001f7c0
        /*1120*/ 	.word	0x0000000f
        /*1124*/ 	.word	0x00022850
        /*1128*/ 	.short	0x010a
        /*112a*/ 	.byte	0x3f
	.zero		1


	//   ....[81]....
        /*112c*/ 	.word	0x0001f810
        /*1130*/ 	.word	0x00000015
        /*1134*/ 	.word	0x00022830
        /*1138*/ 	.short	0x010a
        /*113a*/ 	.byte	0x3f
	.zero		1


	//   ....[82]....
        /*113c*/ 	.word	0x0001f860
        /*1140*/ 	.word	0x00000015
        /*1144*/ 	.word	0x00022850
        /*1148*/ 	.short	0x010a
        /*114a*/ 	.byte	0x3f
	.zero		1


	//   ....[83]....
        /*114c*/ 	.word	0x0001f8b0
        /*1150*/ 	.word	0x0000000f
        /*1154*/ 	.word	0x00022830
        /*1158*/ 	.short	0x010a
        /*115a*/ 	.byte	0x3f
	.zero		1


	//   ....[84]....
        /*115c*/ 	.word	0x0001f900
        /*1160*/ 	.word	0x0000000f
        /*1164*/ 	.word	0x00022850
        /*1168*/ 	.short	0x010a
        /*116a*/ 	.byte	0x3f
	.zero		1


	//   ....[85]....
        /*116c*/ 	.word	0x00020510
        /*1170*/ 	.word	0x00000012
        /*1174*/ 	.word	0x00022820
        /*1178*/ 	.short	0x010a
        /*117a*/ 	.byte	0x3f
	.zero		1


	//   ....[86]....
        /*117c*/ 	.word	0x00020560
        /*1180*/ 	.word	0x00000004
        /*1184*/ 	.word	0x000228a0
        /*1188*/ 	.short	0x010a
        /*118a*/ 	.byte	0x3f
	.zero		1


	//   ....[87]....
        /*118c*/ 	.word	0x000205b0
        /*1190*/ 	.word	0x00000004
        /*1194*/ 	.word	0x000228c0
        /*1198*/ 	.short	0x010a
        /*119a*/ 	.byte	0x3f
	.zero		1


	//   ....[88]....
        /*119c*/ 	.word	0x00020600
        /*11a0*/ 	.word	0x00000005
        /*11a4*/ 	.word	0x000228a0
        /*11a8*/ 	.short	0x010a
        /*11aa*/ 	.byte	0x3f
	.zero		1


	//   ....[89]....
        /*11ac*/ 	.word	0x00020650
        /*11b0*/ 	.word	0x00000005
        /*11b4*/ 	.word	0x000228c0
        /*11b8*/ 	.short	0x010a
        /*11ba*/ 	.byte	0x3f
	.zero		1


	//   ....[90]....
        /*11bc*/ 	.word	0x000207f0
        /*11c0*/ 	.word	0x00000000
        /*11c4*/ 	.word	0x00022840
        /*11c8*/ 	.short	0x010a
        /*11ca*/ 	.byte	0x3f
	.zero		1


	//   ....[91]....
        /*11cc*/ 	.word	0x000212b0
        /*11d0*/ 	.word	0x00000012
        /*11d4*/ 	.word	0x00022820
        /*11d8*/ 	.short	0x010a
        /*11da*/ 	.byte	0x3f
	.zero		1


	//   ....[92]....
        /*11dc*/ 	.word	0x00021300
        /*11e0*/ 	.word	0x00000002
        /*11e4*/ 	.word	0x00022860
        /*11e8*/ 	.short	0x010a
        /*11ea*/ 	.byte	0x3f
	.zero		1


	//   ....[93]....
        /*11ec*/ 	.word	0x00021350
        /*11f0*/ 	.word	0x00000002
        /*11f4*/ 	.word	0x00022840
        /*11f8*/ 	.short	0x010a
        /*11fa*/ 	.byte	0x3f
	.zero		1


	//   ....[94]....
        /*11fc*/ 	.word	0x000213a0
        /*1200*/ 	.word	0x00000002
        /*1204*/ 	.word	0x00022860
        /*1208*/ 	.short	0x010a
        /*120a*/ 	.byte	0x3f
	.zero		1


	//   ....[95]....
        /*120c*/ 	.word	0x000213f0
        /*1210*/ 	.word	0x00000003
        /*1214*/ 	.word	0x00022840
        /*1218*/ 	.short	0x010a
        /*121a*/ 	.byte	0x3f
	.zero		1


	//   ....[96]....
        /*121c*/ 	.word	0x00021440
        /*1220*/ 	.word	0x00000003
        /*1224*/ 	.word	0x00022860
        /*1228*/ 	.short	0x010a
        /*122a*/ 	.byte	0x3f
	.zero		1


	//   ....[97]....
        /*122c*/ 	.word	0x00021490
        /*1230*/ 	.word	0x00000003
        /*1234*/ 	.word	0x00022840
        /*1238*/ 	.short	0x010a
        /*123a*/ 	.byte	0x3f
	.zero		1


	//   ....[98]....
        /*123c*/ 	.word	0x000214e0
        /*1240*/ 	.word	0x00000003
        /*1244*/ 	.word	0x00022860
        /*1248*/ 	.short	0x010a
        /*124a*/ 	.byte	0x3f
	.zero		1


	//   ....[99]....
        /*124c*/ 	.word	0x00022060
        /*1250*/ 	.word	0x00000000
        /*1254*/ 	.word	0x00022820
        /*1258*/ 	.short	0x010a
        /*125a*/ 	.byte	0x3f
	.zero		1


	//   ....[100]....
        /*125c*/ 	.word	0x00022200
        /*1260*/ 	.word	0x00000006
        /*1264*/ 	.word	0x00000000
        /*1268*/ 	.short	0x010a
        /*126a*/ 	.byte	0x3f
	.zero		1


	//   ....[101]....
        /*126c*/ 	.word	0x00022250
        /*1270*/ 	.word	0x00000007
        /*1274*/ 	.word	0x00000000
        /*1278*/ 	.short	0x010a
        /*127a*/ 	.byte	0x3f
	.zero		1


	//   ....[102]....
        /*127c*/ 	.word	0x000222a0
        /*1280*/ 	.word	0x00000004
        /*1284*/ 	.word	0x00000000
        /*1288*/ 	.short	0x010a
        /*128a*/ 	.byte	0x3f
	.zero		1


	//----- nvinfo : EIATTR_NUM_MBARRIERS
	.align		4
.L_1567:
        /*128c*/ 	.byte	0x03, 0x38
        /*128e*/ 	.short	0x0016


	//----- nvinfo : EIATTR_EXIT_INSTR_OFFSETS
	.align		4
        /*1290*/ 	.byte	0x04, 0x1c
        /*1292*/ 	.short	(.L_1569 - .L_1568)


	//   ....[0]....
.L_1568:
        /*1294*/ 	.word	0x0001ebc0


	//----- nvinfo : EIATTR_MAX_THREADS
	.align		4
.L_1569:
        /*1298*/ 	.byte	0x04, 0x05
        /*129a*/ 	.short	(.L_1571 - .L_1570)
.L_1570:
        /*129c*/ 	.word	0x00000180
        /*12a0*/ 	.word	0x00000001
        /*12a4*/ 	.word	0x00000001


	//----- nvinfo : EIATTR_CRS_STACK_SIZE
	.align		4
.L_1571:
        /*12a8*/ 	.byte	0x04, 0x1e
        /*12aa*/ 	.short	(.L_1573 - .L_1572)
.L_1572:
        /*12ac*/ 	.word	0x00000000


	//----- nvinfo : EIATTR_CBANK_PARAM_SIZE
	.align		4
.L_1573:
        /*12b0*/ 	.byte	0x03, 0x19
        /*12b2*/ 	.short	0x0af0


	//----- nvinfo : EIATTR_PARAM_CBANK
	.align		4
        /*12b4*/ 	.byte	0x04, 0x0a
        /*12b6*/ 	.short	(.L_1575 - .L_1574)
	.align		4
.L_1574:
        /*12b8*/ 	.word	index@(.nv.constant0._ZN7cutlass13device_kernelIN5flash11enable_sm90INS1_16FlashAttnFwdSm90INS1_25CollectiveMainloopFwdSm90ILi2EN4cute5tupleIJNS5_1CILi1EEES8_S8_EEENS6_IJNS7_ILi128EEENS7_ILi96EEENS7_ILi64EEEEEELi256ENS_6half_tEfNS_4arch4Sm90ELb1ELb0ELb1ELb1ELb0ELb1ELb0ELb1ELb0ELb1ELb1ELb0EEENS1_21CollectiveEpilogueFwdINS6_IJSA_NS7_ILi256EEESB_EEES9_SE_SG_Li256ELb1ELb1ELb1ELb0EEENS1_36VarlenDynamicPersistentTileSchedulerILi128ELi96ELi256ELi128ELb1ELb1ELb1ELb1ELb1ELb1EEEEEEEEEvNT_6ParamsE)
        /*12bc*/ 	.short	0x0210
        /*12be*/ 	.short	0x0af0


	//----- nvinfo : EIATTR_SW_WAR
	.align		4
.L_1575:
        /*12c0*/ 	.byte	0x04, 0x36
        /*12c2*/ 	.short	(.L_1577 - .L_1576)
.L_1576:
        /*12c4*/ 	.word	0x00000008
.L_1577:


//--------------------- .nv.info._ZN7cutlass13device_kernelIN5flash11enable_sm90INS1_16FlashAttnFwdSm90INS1_25CollectiveMainloopFwdSm90ILi2EN4cute5tupleIJNS5_1CILi1EEES8_S8_EEENS6_IJNS7_ILi128EEENS7_ILi96EEENS7_ILi64EEEEEELi256ENS_6half_tEfNS_4arch4Sm90ELb1ELb0ELb1ELb1ELb0ELb0ELb1ELb1ELb0ELb1ELb1ELb0EEENS1_21CollectiveEpilogueFwdINS6_IJSA_NS7_ILi256EEESB_EEES9_SE_SG_Li256ELb1ELb1ELb1ELb0EEENS1_36VarlenDynamicPersistentTileSchedulerILi128ELi96ELi256ELi128ELb1ELb1ELb1ELb1ELb1ELb1EEEEEEEEEvNT_6ParamsE --------------------------
	.section	.nv.info._ZN7cutlass13device_kernelIN5flash11enable_sm90INS1_16FlashAttnFwdSm90INS1_25CollectiveMainloopFwdSm90ILi2EN4cute5tupleIJNS5_1CILi1EEES8_S8_EEENS6_IJNS7_ILi128EEENS7_ILi96EEENS7_ILi64EEEEEELi256ENS_6half_tEfNS_4arch4Sm90ELb1ELb0ELb1ELb1ELb0ELb0ELb1ELb1ELb0ELb1ELb1ELb0EEENS1_21CollectiveEpilogueFwdINS6_IJSA_NS7_ILi256EEESB_EEES9_SE_SG_Li256ELb1ELb1ELb1ELb0EEENS1_36VarlenDynamicPersistentTileSchedulerILi128ELi96ELi256ELi128ELb1ELb1ELb1ELb1ELb1ELb1EEEEEEEEEvNT_6ParamsE,"",@"SHT_CUDA_INFO"
	.sectionflags	@""
	.align	4


	//----- nvinfo : EIATTR_CUDA_API_VERSION
	.align		4
        /*0000*/ 	.byte	0x04, 0x37
        /*0002*/ 	.short	(.L_1579 - .L_1578)
.L_1578:
        /*0004*/ 	.word	0x00000082


	//----- nvinfo : EIATTR_KPARAM_INFO
	.align		4
.L_1579:
        /*0008*/ 	.byte	0x04, 0x17
        /*000a*/ 	.short	(.L_1581 - .L_1580)
.L_1580:
        /*000c*/ 	.word	0x00000000
        /*0010*/ 	.short	0x0000
        /*0012*/ 	.short	0x0070
        /*0014*/ 	.byte	0x00, 0xf0, 0x01, 0x2e


	//----- nvinfo : EIATTR_SPARSE_MMA_MASK
	.align		4
.L_1581:
        /*0018*/ 	.byte	0x03, 0x50
        /*001a*/ 	.short	0x0000


	//----- nvinfo : EIATTR_MAXREG_COUNT
	.align		4
        /*001c*/ 	.byte	0x03, 0x1b
        /*001e*/ 	.short	0x00a8


	//----- nvinfo : EIATTR_NUM_BARRIERS
	.align		4
        /*0020*/ 	.byte	0x02, 0x4c
        /*0022*/ 	.byte	0x10
	.zero		1


	//----- nvinfo : EIATTR_EXTERNS
	.align		4
        /*0024*/ 	.byte	0x04, 0x0f
        /*0026*/ 	.short	(.L_1583 - .L_1582)


	//   ....[0]....
	.align		4
.L_1582:
        /*0028*/ 	.word	index@(__assertfail)


	//----- nvinfo : EIATTR_ANNOTATIONS
	.align		4
.L_1583:
        /*002c*/ 	.byte	0x04, 0x55
        /*002e*/ 	.short	(.L_1585 - .L_1584)


	//   ....[0]....
.L_1584:
        /* <DEDUP_REMOVED lines=99> */


	//----- nvinfo : EIATTR_MERCURY_ISA_VERSION
	.align		4
.L_1585:
        /*0650*/ 	.byte	0x03, 0x5f
        /*0652*/ 	.short	0x0101


	//----- nvinfo : EIATTR_UNUSED_LOAD_BYTE_OFFSET
	.align		4
        /*0654*/ 	.byte	0x04, 0x44
        /*0656*/ 	.short	(.L_1587 - .L_1586)


	//   ....[0]....
.L_1586:
        /*0658*/ 	.word	0x00000a50
        /*065c*/ 	.word	0x0000fff0


	//   ....[1]....
        /*0660*/ 	.word	0x0000b110
        /*0664*/ 	.word	0x0000fff0


	//----- nvinfo : EIATTR_INT_WARP_WIDE_INSTR_OFFSETS
	.align		4
.L_1587:
        /*0668*/ 	.byte	0x04, 0x31
        /*066a*/ 	.short	(.L_1589 - .L_1588)


	//   ....[0]....
.L_1588:
        /*066c*/ 	.word	0x00000120


	//   ....[1]....
        /*0670*/ 	.word	0x00000160


	//   ....[2]....
        /*0674*/ 	.word	0x000001d0


	//   ....[3]....
        /*0678*/ 	.word	0x00000240


	//   ....[4]....
        /*067c*/ 	.word	0x00011490


	//   ....[5]....
        /*0680*/ 	.word	0x00011520


	//   ....[6]....
        /*0684*/ 	.word	0x00015db0


	//   ....[7]....
        /*0688*/ 	.word	0x00015e40


	//----- nvinfo : EIATTR_COOP_GROUP_MASK_REGIDS
	.align		4
.L_1589:
        /*068c*/ 	.byte	0x04, 0x29
        /*068e*/ 	.short	(.L_1591 - .L_1590)


	//   ....[0]....
.L_1590:
        /*0690*/ 	.word	0xffffffff


	//   ....[1]....
        /*0694*/ 	.word	0xffffffff


	//   ....[2]....
        /*0698*/ 	.word	0xffffffff


	//   ....[3]....
        /*069c*/ 	.word	0xffffffff


	//   ....[4]....
        /*06a0*/ 	.word	0xffffffff


	//   ....[5]....
        /*06a4*/ 	.word	0xffffffff


	//   ....[6]....
        /*06a8*/ 	.word	0xffffffff


	//   ....[7]....
        /*06ac*/ 	.word	0xffffffff


	//   ....[8]....
        /*06b0*/ 	.word	0xffffffff


	//   ....[9]....
        /*06b4*/ 	.word	0xffffffff


	//   ....[10]....
        /*06b8*/ 	.word	0xffffffff


	//   ....[11]....
        /*06bc*/ 	.word	0xffffffff


	//   ....[12]....
        /*06c0*/ 	.word	0xffffffff


	//   ....[13]....
        /*06c4*/ 	.word	0xffffffff


	//   ....[14]....
        /*06c8*/ 	.word	0xffffffff


	//   ....[15]....
        /*06cc*/ 	.word	0xffffffff


	//   ....[16]....
        /*06d0*/ 	.word	0xffffffff


	//   ....[17]....
        /*06d4*/ 	.word	0xffffffff


	//   ....[18]....
        /*06d8*/ 	.word	0xffffffff


	//   ....[19]....
        /*06dc*/ 	.word	0xffffffff


	//   ....[20]....
        /*06e0*/ 	.word	0xffffffff


	//   ....[21]....
        /*06e4*/ 	.word	0xffffffff


	//   ....[22]....
        /*06e8*/ 	.word	0xffffffff


	//   ....[23]....
        /*06ec*/ 	.word	0xffffffff


	//   ....[24]....
        /*06f0*/ 	.word	0xffffffff


	//   ....[25]....
        /*06f4*/ 	.word	0xffffffff


	//   ....[26]....
        /*06f8*/ 	.word	0xffffffff


	//   ....[27]....
        /*06fc*/ 	.word	0xffffffff


	//   ....[28]....
        /*0700*/ 	.word	0xffffffff


	//   ....[29]....
        /*0704*/ 	.word	0xffffffff


	//   ....[30]....
        /*0708*/ 	.word	0xffffffff


	//   ....[31]....
        /*070c*/ 	.word	0xffffffff


	//   ....[32]....
        /*0710*/ 	.word	0xffffffff


	//   ....[33]....
        /*0714*/ 	.word	0xffffffff


	//   ....[34]....
        /*0718*/ 	.word	0xffffffff


	//   ....[35]....
        /*071c*/ 	.word	0xffffffff


	//   ....[36]....
        /*0720*/ 	.word	0xffffffff


	//   ....[37]....
        /*0724*/ 	.word	0xffffffff


	//   ....[38]....
        /*0728*/ 	.word	0xffffffff


	//   ....[39]....
        /*072c*/ 	.word	0xffffffff


	//   ....[40]....
        /*0730*/ 	.word	0xffffffff


	//   ....[41]....
        /*0734*/ 	.word	0xffffffff


	//   ....[42]....
        /*0738*/ 	.word	0xffffffff


	//   ....[43]....
        /*073c*/ 	.word	0xffffffff


	//   ....[44]....
        /*0740*/ 	.word	0xffffffff


	//   ....[45]....
        /*0744*/ 	.word	0xffffffff


	//   ....[46]....
        /*0748*/ 	.word	0xffffffff


	//   ....[47]....
        /*074c*/ 	.word	0xffffffff


	//   ....[48]....
        /*0750*/ 	.word	0xffffffff


	//   ....[49]....
        /*0754*/ 	.word	0xffffffff


	//   ....[50]....
        /*0758*/ 	.word	0xffffffff


	//   ....[51]....
        /*075c*/ 	.word	0xffffffff


	//   ....[52]....
        /*0760*/ 	.word	0xffffffff


	//   ....[53]....
        /*0764*/ 	.word	0xffffffff


	//   ....[54]....
        /*0768*/ 	.word	0xffffffff


	//   ....[55]....
        /*076c*/ 	.word	0xffffffff


	//   ....[56]....
        /*0770*/ 	.word	0xffffffff


	//   ....[57]....
        /*0774*/ 	.word	0xffffffff


	//   ....[58]....
        /*0778*/ 	.word	0xffffffff


	//   ....[59]....
        /*077c*/ 	.word	0xffffffff


	//   ....[60]....
        /*0780*/ 	.word	0xffffffff


	//   ....[61]....
        /*0784*/ 	.word	0xffffffff


	//   ....[62]....
        /*0788*/ 	.word	0xffffffff


	//   ....[63]....
        /*078c*/ 	.word	0xffffffff


	//   ....[64]....
        /*0790*/ 	.word	0xffffffff


	//   ....[65]....
        /*0794*/ 	.word	0xffffffff


	//   ....[66]....
        /*0798*/ 	.word	0xffffffff


	//   ....[67]....
        /*079c*/ 	.word	0xffffffff


	//   ....[68]....
        /*07a0*/ 	.word	0xffffffff


	//   ....[69]....
        /*07a4*/ 	.word	0xffffffff


	//   ....[70]....
        /*07a8*/ 	.word	0xffffffff


	//   ....[71]....
        /*07ac*/ 	.word	0xffffffff


	//   ....[72]....
        /*07b0*/ 	.word	0xffffffff


	//   ....[73]....
        /*07b4*/ 	.word	0xffffffff


	//   ....[74]....
        /*07b8*/ 	.word	0xffffffff


	//   ....[75]....
        /*07bc*/ 	.word	0xffffffff


	//   ....[76]....
        /*07c0*/ 	.word	0xffffffff


	//   ....[77]....
        /*07c4*/ 	.word	0xffffffff


	//   ....[78]....
        /*07c8*/ 	.word	0xffffffff


	//   ....[79]....
        /*07cc*/ 	.word	0xffffffff


	//   ....[80]....
        /*07d0*/ 	.word	0xffffffff


	//   ....[81]....
        /*07d4*/ 	.word	0xffffffff


	//   ....[82]....
        /*07d8*/ 	.word	0xffffffff


	//   ....[83]....
        /*07dc*/ 	.word	0xffffffff


	//   ....[84]....
        /*07e0*/ 	.word	0xffffffff


	//   ....[85]....
        /*07e4*/ 	.word	0xffffffff


	//   ....[86]....
        /*07e8*/ 	.word	0xffffffff


	//   ....[87]....
        /*07ec*/ 	.word	0xffffffff


	//   ....[88]....
        /*07f0*/ 	.word	0xffffffff


	//   ....[89]....
        /*07f4*/ 	.word	0xffffffff


	//   ....[90]....
        /*07f8*/ 	.word	0xffffffff


	//   ....[91]....
        /*07fc*/ 	.word	0xffffffff


	//   ....[92]....
        /*0800*/ 	.word	0xffffffff


	//   ....[93]....
        /*0804*/ 	.word	0xffffffff


	//   ....[94]....
        /*0808*/ 	.word	0xffffffff


	//   ....[95]....
        /*080c*/ 	.word	0xffffffff


	//   ....[96]....
        /*0810*/ 	.word	0xffffffff


	//   ....[97]....
        /*0814*/ 	.word	0xffffffff


	//   ....[98]....
        /*0818*/ 	.word	0xffffffff


	//   ....[99]....
        /*081c*/ 	.word	0xffffffff


	//   ....[100]....
        /*0820*/ 	.word	0xffffffff


	//   ....[101]....
        /*0824*/ 	.word	0xffffffff


	//   ....[102]....
        /*0828*/ 	.word	0xffffffff


	//   ....[103]....
        /*082c*/ 	.word	0xffffffff


	//   ....[104]....
        /*0830*/ 	.word	0xffffffff


	//   ....[105]....
        /*0834*/ 	.word	0xffffffff


	//   ....[106]....
        /*0838*/ 	.word	0xffffffff


	//   ....[107]....
        /*083c*/ 	.word	0xffffffff


	//   ....[108]....
        /*0840*/ 	.word	0xffffffff


	//   ....[109]....
        /*0844*/ 	.word	0xffffffff


	//   ....[110]....
        /*0848*/ 	.word	0xffffffff


	//   ....[111]....
        /*084c*/ 	.word	0xffffffff


	//   ....[112]....
        /*0850*/ 	.word	0xffffffff


	//   ....[113]....
        /*0854*/ 	.word	0xffffffff


	//   ....[114]....
        /*0858*/ 	.word	0xffffffff


	//   ....[115]....
        /*085c*/ 	.word	0xffffffff


	//   ....[116]....
        /*0860*/ 	.word	0xffffffff


	//   ....[117]....
        /*0864*/ 	.word	0xffffffff


	//   ....[118]....
        /*0868*/ 	.word	0xffffffff


	//   ....[119]....
        /*086c*/ 	.word	0xffffffff


	//   ....[120]....
        /*0870*/ 	.word	0xffffffff


	//   ....[121]....
        /*0874*/ 	.word	0x0500000f


	//   ....[122]....
        /*0878*/ 	.word	0x0500000f


	//   ....[123]....
        /*087c*/ 	.word	0x0500000f


	//   ....[124]....
        /*0880*/ 	.word	0x0500000f


	//   ....[125]....
        /*0884*/ 	.word	0x0500000f


	//   ....[126]....
        /*0888*/ 	.word	0x0500000f


	//   ....[127]....
        /*088c*/ 	.word	0x0500000f


	//   ....[128]....
        /*0890*/ 	.word	0x0500000f


	//   ....[129]....
        /*0894*/ 	.word	0x0500000f


	//   ....[130]....
        /*0898*/ 	.word	0x0500000f


	//   ....[131]....
        /*089c*/ 	.word	0x0500000f


	//   ....[132]....
        /*08a0*/ 	.word	0x0500000f


	//   ....[133]....
        /*08a4*/ 	.word	0x0500000f


	//   ....[134]....
        /*08a8*/ 	.word	0x0500000f


	//   ....[135]....
        /*08ac*/ 	.word	0x0500000f


	//   ....[136]....
        /*08b0*/ 	.word	0x0500000f


	//   ....[137]....
        /*08b4*/ 	.word	0x0500000f


	//   ....[138]....
        /*08b8*/ 	.word	0x0500000f


	//   ....[139]....
        /*08bc*/ 	.word	0x0500000f


	//   ....[140]....
        /*08c0*/ 	.word	0x0500000f


	//   ....[141]....
        /*08c4*/ 	.word	0x0500000f


	//   ....[142]....
        /*08c8*/ 	.word	0x0500000f


	//   ....[143]....
        /*08cc*/ 	.word	0x0500000f


	//   ....[144]....
        /*08d0*/ 	.word	0x0500000f


	//   ....[145]....
        /*08d4*/ 	.word	0x0500000f


	//   ....[146]....
        /*08d8*/ 	.word	0x0500000f


	//   ....[147]....
        /*08dc*/ 	.word	0x0500000f


	//   ....[148]....
        /*08e0*/ 	.word	0x0500000f


	//   ....[149]....
        /*08e4*/ 	.word	0x0500000f


	//   ....[150]....
        /*08e8*/ 	.word	0x0500000f


	//   ....[151]....
        /*08ec*/ 	.word	0x0500000f


	//   ....[152]....
        /*08f0*/ 	.word	0x0500000f


	//   ....[153]....
        /*08f4*/ 	.word	0x0500000f


	//   ....[154]....
        /*08f8*/ 	.word	0x0500000f


	//   ....[155]....
        /*08fc*/ 	.word	0x0500000f


	//   ....[156]....
        /*0900*/ 	.word	0x0500000f


	//   ....[157]....
        /*0904*/ 	.word	0x0500000f


	//   ....[158]....
        /*0908*/ 	.word	0x0500000f


	//   ....[159]....
        /*090c*/ 	.word	0x0500000f


	//   ....[160]....
        /*0910*/ 	.word	0x0500000f


	//   ....[161]....
        /*0914*/ 	.word	0x0500000f


	//   ....[162]....
        /*0918*/ 	.word	0x0500000f


	//   ....[163]....
        /*091c*/ 	.word	0x0500000f


	//   ....[164]....
        /*0920*/ 	.word	0x0500000f


	//   ....[165]....
        /*0924*/ 	.word	0x0500000f


	//   ....[166]....
        /*0928*/ 	.word	0x0500000f


	//   ....[167]....
        /*092c*/ 	.word	0x0500000f


	//   ....[168]....
        /*0930*/ 	.word	0x0500000f


	//   ....[169]....
        /*0934*/ 	.word	0x0500000f


	//   ....[170]....
        /*0938*/ 	.word	0x0500000f


	//   ....[171]....
        /*093c*/ 	.word	0x0500000f


	//   ....[172]....
        /*0940*/ 	.word	0x0500000f


	//----- nvinfo : EIATTR_COOP_GROUP_INSTR_OFFSETS
	.align		4
.L_1591:
        /*0944*/ 	.byte	0x04, 0x28
        /*0946*/ 	.short	(.L_1593 - .L_1592)


	//   ....[0]....
.L_1592:
        /*0948*/ 	.word	0x00000060


	//   ....[1]....
        /*094c*/ 	.word	0x00000130


	//   ....[2]....
        /*0950*/ 	.word	0x000001f0


	//   ....[3]....
        /*0954*/ 	.word	0x000003c0


	//   ....[4]....
        /*0958*/ 	.word	0x00000520


	//   ....[5]....
        /*095c*/ 	.word	0x00000640


	//   ....[6]....
        /*0960*/ 	.word	0x000007a0


	//   ....[7]....
        /*0964*/ 	.word	0x00001d70


	//   ....[8]....
        /*0968*/ 	.word	0x00003180


	//   ....[9]....
        /*096c*/ 	.word	0x000031c0


	//   ....[10]....
        /*0970*/ 	.word	0x00003850


	//   ....[11]....
        /*0974*/ 	.word	0x00003a80


	//   ....[12]....
        /*0978*/ 	.word	0x00003f10


	//   ....[13]....
        /*097c*/ 	.word	0x00004090


	//   ....[14]....
        /*0980*/ 	.word	0x00005710


	//   ....[15]....
        /*0984*/ 	.word	0x000059b0


	//   ....[16]....
        /*0988*/ 	.word	0x000062f0


	//   ....[17]....
        /*098c*/ 	.word	0x000063d0


	//   ....[18]....
        /*0990*/ 	.word	0x00006d90


	//   ....[19]....
        /*0994*/ 	.word	0x00006df0


	//   ....[20]....
        /*0998*/ 	.word	0x00008c90


	//   ....[21]....
        /*099c*/ 	.word	0x00008cf0


	//   ....[22]....
        /*09a0*/ 	.word	0x00009740


	//   ....[23]....
        /*09a4*/ 	.word	0x000097a0


	//   ....[24]....
        /*09a8*/ 	.word	0x0000a700


	//   ....[25]....
        /*09ac*/ 	.word	0x0000a730


	//   ....[26]....
        /*09b0*/ 	.word	0x0000a770


	//   ....[27]....
        /*09b4*/ 	.word	0x0000a780


	//   ....[28]....
        /*09b8*/ 	.word	0x0000c140


	//   ....[29]....
        /*09bc*/ 	.word	0x0000c150


	//   ....[30]....
        /*09c0*/ 	.word	0x0000c160


	//   ....[31]....
        /*09c4*/ 	.word	0x0000c1b0


	//   ....[32]....
        /*09c8*/ 	.word	0x0000cc50


	//   ....[33]....
        /*09cc*/ 	.word	0x0000cc70


	//   ....[34]....
        /*09d0*/ 	.word	0x0000ce00


	//   ....[35]....
        /*09d4*/ 	.word	0x0000ce20


	//   ....[36]....
        /*09d8*/ 	.word	0x0000cf60


	//   ....[37]....
        /*09dc*/ 	.word	0x0000cf80


	//   ....[38]....
        /*09e0*/ 	.word	0x0000d0d0


	//   ....[39]....
        /*09e4*/ 	.word	0x0000d0f0


	//   ....[40]....
        /*09e8*/ 	.word	0x0000d630


	//   ....[41]....
        /*09ec*/ 	.word	0x0000d670


	//   ....[42]....
        /*09f0*/ 	.word	0x0000e170


	//   ....[43]....
        /*09f4*/ 	.word	0x0000e180


	//   ....[44]....
        /*09f8*/ 	.word	0x0000f2c0


	//   ....[45]....
        /*09fc*/ 	.word	0x0000f2f0


	//   ....[46]....
        /*0a00*/ 	.word	0x0000f460


	//   ....[47]....
        /*0a04*/ 	.word	0x0000f480


	//   ....[48]....
        /*0a08*/ 	.word	0x0000f5c0


	//   ....[49]....
        /*0a0c*/ 	.word	0x0000f5e0


	//   ....[50]....
        /*0a10*/ 	.word	0x0000f730


	//   ....[51]....
        /*0a14*/ 	.word	0x0000f750


	//   ....[52]....
        /*0a18*/ 	.word	0x0000f920


	//   ....[53]....
        /*0a1c*/ 	.word	0x0000fb60


	//   ....[54]....
        /*0a20*/ 	.word	0x0000fb90


	//   ....[55]....
        /*0a24*/ 	.word	0x0000fbc0


	//   ....[56]....
        /*0a28*/ 	.word	0x0000fbf0


	//   ....[57]....
        /*0a2c*/ 	.word	0x0000fc20


	//   ....[58]....
        /*0a30*/ 	.word	0x0000fc50


	//   ....[59]....
        /*0a34*/ 	.word	0x0000fdf0


	//   ....[60]....
        /*0a38*/ 	.word	0x0000fe20


	//   ....[61]....
        /*0a3c*/ 	.word	0x0000fe50


	//   ....[62]....
        /*0a40*/ 	.word	0x0000fe80


	//   ....[63]....
        /*0a44*/ 	.word	0x0000feb0


	//   ....[64]....
        /*0a48*/ 	.word	0x0000fee0


	//   ....[65]....
        /*0a4c*/ 	.word	0x0000ff80


	//   ....[66]....
        /*0a50*/ 	.word	0x0000ffb0


	//   ....[67]....
        /*0a54*/ 	.word	0x0000ffc0


	//   ....[68]....
        /*0a58*/ 	.word	0x0000fff0


	//   ....[69]....
        /*0a5c*/ 	.word	0x00011a70


	//   ....[70]....
        /*0a60*/ 	.word	0x00012520


	//   ....[71]....
        /*0a64*/ 	.word	0x00012550


	//   ....[72]....
        /*0a68*/ 	.word	0x00012570


	//   ....[73]....
        /*0a6c*/ 	.word	0x000125b0


	//   ....[74]....
        /*0a70*/ 	.word	0x000126b0


	//   ....[75]....
        /*0a74*/ 	.word	0x000126d0


	//   ....[76]....
        /*0a78*/ 	.word	0x00012760


	//   ....[77]....
        /*0a7c*/ 	.word	0x00012770


	//   ....[78]....
        /*0a80*/ 	.word	0x00012800


	//   ....[79]....
        /*0a84*/ 	.word	0x00012820


	//   ....[80]....
        /*0a88*/ 	.word	0x000128c0


	//   ....[81]....
        /*0a8c*/ 	.word	0x000128e0


	//   ....[82]....
        /*0a90*/ 	.word	0x00012970


	//   ....[83]....
        /*0a94*/ 	.word	0x00012990


	//   ....[84]....
        /*0a98*/ 	.word	0x00012a20


	//   ....[85]....
        /*0a9c*/ 	.word	0x00012a30


	//   ....[86]....
        /*0aa0*/ 	.word	0x00013100


	//   ....[87]....
        /*0aa4*/ 	.word	0x00013160


	//   ....[88]....
        /*0aa8*/ 	.word	0x00013170


	//   ....[89]....
        /*0aac*/ 	.word	0x00013210


	//   ....[90]....
        /*0ab0*/ 	.word	0x000132a0


	//   ....[91]....
        /*0ab4*/ 	.word	0x000132b0


	//   ....[92]....
        /*0ab8*/ 	.word	0x00013340


	//   ....[93]....
        /*0abc*/ 	.word	0x00013350


	//   ....[94]....
        /*0ac0*/ 	.word	0x000133c0


	//   ....[95]....
        /*0ac4*/ 	.word	0x000133d0


	//   ....[96]....
        /*0ac8*/ 	.word	0x00013450


	//   ....[97]....
        /*0acc*/ 	.word	0x00013460


	//   ....[98]....
        /*0ad0*/ 	.word	0x000134e0


	//   ....[99]....
        /*0ad4*/ 	.word	0x000134f0


	//   ....[100]....
        /*0ad8*/ 	.word	0x00013500


	//   ....[101]....
        /*0adc*/ 	.word	0x00013540


	//   ....[102]....
        /*0ae0*/ 	.word	0x000160d0


	//   ....[103]....
        /*0ae4*/ 	.word	0x00016100


	//   ....[104]....
        /*0ae8*/ 	.word	0x00016160


	//   ....[105]....
        /*0aec*/ 	.word	0x00016190


	//   ....[106]....
        /*0af0*/ 	.word	0x000161c0


	//   ....[107]....
        /*0af4*/ 	.word	0x000161f0


	//   ....[108]....
        /*0af8*/ 	.word	0x00016220


	//   ....[109]....
        /*0afc*/ 	.word	0x00016250


	//   ....[110]....
        /*0b00*/ 	.word	0x00016410


	//   ....[111]....
        /*0b04*/ 	.word	0x00016440


	//   ....[112]....
        /*0b08*/ 	.word	0x00016470


	//   ....[113]....
        /*0b0c*/ 	.word	0x000164a0


	//   ....[114]....
        /*0b10*/ 	.word	0x000164d0


	//   ....[115]....
        /*0b14*/ 	.word	0x00016500


	//   ....[116]....
        /*0b18*/ 	.word	0x000165d0


	//   ....[117]....
        /*0b1c*/ 	.word	0x000165f0


	//   ....[118]....
        /*0b20*/ 	.word	0x00016600


	//   ....[119]....
        /*0b24*/ 	.word	0x00016680


	//   ....[120]....
        /*0b28*/ 	.word	0x000171c0


	//   ....[121]....
        /*0b2c*/ 	.word	0x000177a0


	//   ....[122]....
        /*0b30*/ 	.word	0x00017920


	//   ....[123]....
        /*0b34*/ 	.word	0x00017980


	//   ....[124]....
        /*0b38*/ 	.word	0x00017a10


	//   ....[125]....
        /*0b3c*/ 	.word	0x00017a70


	//   ....[126]....
        /*0b40*/ 	.word	0x00017b10


	//   ....[127]....
        /*0b44*/ 	.word	0x00017c00


	//   ....[128]....
        /*0b48*/ 	.word	0x00017d30


	//   ....[129]....
        /*0b4c*/ 	.word	0x00017dd0


	//   ....[130]....
        /*0b50*/ 	.word	0x00017ea0


	//   ....[131]....
        /*0b54*/ 	.word	0x00017f40


	//   ....[132]....
        /*0b58*/ 	.word	0x00018010


	//   ....[133]....
        /*0b5c*/ 	.word	0x000180b0


	//   ....[134]....
        /*0b60*/ 	.word	0x00018180


	//   ....[135]....
        /*0b64*/ 	.word	0x00018220


	//   ....[136]....
        /*0b68*/ 	.word	0x000182d0


	//   ....[137]....
        /*0b6c*/ 	.word	0x000183b0


	//   ....[138]....
        /*0b70*/ 	.word	0x00018610


	//   ....[139]....
        /*0b74*/ 	.word	0x000186c0


	//   ....[140]....
        /*0b78*/ 	.word	0x000187c0


	//   ....[141]....
        /*0b7c*/ 	.word	0x000188b0


	//   ....[142]....
        /*0b80*/ 	.word	0x00018970


	//   ....[143]....
        /*0b84*/ 	.word	0x00018a30


	//   ....[144]....
        /*0b88*/ 	.word	0x00018af0


	//   ....[145]....
        /*0b8c*/ 	.word	0x00018bb0


	//   ....[146]....
        /*0b90*/ 	.word	0x00018c70


	//   ....[147]....
        /*0b94*/ 	.word	0x00018d30


	//   ....[148]....
        /*0b98*/ 	.word	0x00018df0


	//   ....[149]....
        /*0b9c*/ 	.word	0x00018ea0


	//   ....[150]....
        /*0ba0*/ 	.word	0x00018fa0


	//   ....[151]....
        /*0ba4*/ 	.word	0x00018ff0


	//   ....[152]....
        /*0ba8*/ 	.word	0x00019050


	//   ....[153]....
        /*0bac*/ 	.word	0x00019130


	//   ....[154]....
        /*0bb0*/ 	.word	0x00019460


	//   ....[155]....
        /*0bb4*/ 	.word	0x00019500


	//   ....[156]....
        /*0bb8*/ 	.word	0x000196a0


	//   ....[157]....
        /*0bbc*/ 	.word	0x00019720


	//   ....[158]....
        /*0bc0*/ 	.word	0x000197a0


	//   ....[159]....
        /*0bc4*/ 	.word	0x00019820


	//   ....[160]....
        /*0bc8*/ 	.word	0x000198a0


	//   ....[161]....
        /*0bcc*/ 	.word	0x00019930


	//   ....[162]....
        /*0bd0*/ 	.word	0x000199d0


	//   ....[163]....
        /*0bd4*/ 	.word	0x00019a80


	//   ....[164]....
        /*0bd8*/ 	.word	0x00019b00


	//   ....[165]....
        /*0bdc*/ 	.word	0x00019b80


	//   ....[166]....
        /*0be0*/ 	.word	0x00019c00


	//   ....[167]....
        /*0be4*/ 	.word	0x00019c90


	//   ....[168]....
        /*0be8*/ 	.word	0x00019d10


	//   ....[169]....
        /*0bec*/ 	.word	0x00019dc0


	//   ....[170]....
        /*0bf0*/ 	.word	0x00019e10


	//   ....[171]....
        /*0bf4*/ 	.word	0x00019ed0


	//   ....[172]....
        /*0bf8*/ 	.word	0x0001a000


	//----- nvinfo : EIATTR_REG_RECONFIG
	.align		4
.L_1593:
        /*0bfc*/ 	.byte	0x01, 0x54
	.zero		2


	//----- nvinfo : EIATTR_SYSCALL_OFFSETS
	.align		4
        /*0c00*/ 	.byte	0x04, 0x46
        /*0c02*/ 	.short	(.L_1595 - .L_1594)


	//   ....[0]....
.L_1594:
        /*0c04*/ 	.word	0x00001f70


	//   ....[1]....
        /*0c08*/ 	.word	0x00011690


	//   ....[2]....
        /*0c0c*/ 	.word	0x000117e0


	//   ....[3]....
        /*0c10*/ 	.word	0x000118e0


	//   ....[4]....
        /*0c14*/ 	.word	0x00012140


	//   ....[5]....
        /*0c18*/ 	.word	0x00012d40


	//----- nvinfo : EIATTR_MBARRIER_INSTR_OFFSETS
	.align		4
.L_1595:
        /*0c1c*/ 	.byte	0x04, 0x39
        /*0c1e*/ 	.short	(.L_1597 - .L_1596)


	//   ....[0]....
.L_1596:
        /*0c20*/ 	.word	0x00000260
        /*0c24*/ 	.word	0x000000ff
        /*0c28*/ 	.word	0x00032400
        /*0c2c*/ 	.short	0x0100
        /*0c2e*/ 	.byte	0x08
	.zero		1


	//   ....[1]....
        /*0c30*/ 	.word	0x00000270
        /*0c34*/ 	.word	0x000000ff
        /*0c38*/ 	.word	0x00032410
        /*0c3c*/ 	.short	0x0100
        /*0c3e*/ 	.byte	0x08
	.zero		1


	//   ....[2]....
        /*0c40*/ 	.word	0x00000280
        /*0c44*/ 	.word	0x000000ff
        /*0c48*/ 	.word	0x00032420
        /*0c4c*/ 	.short	0x0100
        /*0c4e*/ 	.byte	0x08
	.zero		1


	//   ....[3]....
        /*0c50*/ 	.word	0x00000370
        /*0c54*/ 	.word	0x000000ff
        /*0c58*/ 	.word	0x00032430
        /*0c5c*/ 	.short	0x0100
        /*0c5e*/ 	.byte	0x08
	.zero		1


	//   ....[4]....
        /*0c60*/ 	.word	0x00000380
        /*0c64*/ 	.word	0x000000ff
        /*0c68*/ 	.word	0x00032440
        /*0c6c*/ 	.short	0x0100
        /*0c6e*/ 	.byte	0x08
	.zero		1


	//   ....[5]....
        /*0c70*/ 	.word	0x00000390
        /*0c74*/ 	.word	0x000000ff
        /*0c78*/ 	.word	0x00032438
        /*0c7c*/ 	.short	0x0100
        /*0c7e*/ 	.byte	0x08
	.zero		1


	//   ....[6]....
        /*0c80*/ 	.word	0x000003a0
        /*0c84*/ 	.word	0x000000ff
        /*0c88*/ 	.word	0x00032448
        /*0c8c*/ 	.short	0x0100
        /*0c8e*/ 	.byte	0x08
	.zero		1


	//   ....[7]....
        /*0c90*/ 	.word	0x000004d0
        /*0c94*/ 	.word	0x000000ff
        /*0c98*/ 	.word	0x00032450
        /*0c9c*/ 	.short	0x0100
        /*0c9e*/ 	.byte	0x08
	.zero		1


	//   ....[8]....
        /*0ca0*/ 	.word	0x000004e0
        /*0ca4*/ 	.word	0x000000ff
        /*0ca8*/ 	.word	0x00032460
        /*0cac*/ 	.short	0x0100
        /*0cae*/ 	.byte	0x08
	.zero		1


	//   ....[9]....
        /*0cb0*/ 	.word	0x000004f0
        /*0cb4*/ 	.word	0x000000ff
        /*0cb8*/ 	.word	0x00032458
        /*0cbc*/ 	.short	0x0100
        /*0cbe*/ 	.byte	0x08
	.zero		1


	//   ....[10]....
        /*0cc0*/ 	.word	0x00000500
        /*0cc4*/ 	.word	0x000000ff
        /*0cc8*/ 	.word	0x00032468
        /*0ccc*/ 	.short	0x0100
        /*0cce*/ 	.byte	0x08
	.zero		1


	//   ....[11]....
        /*0cd0*/ 	.word	0x000005f0
        /*0cd4*/ 	.word	0x000000ff
        /*0cd8*/ 	.word	0x00032470
        /*0cdc*/ 	.short	0x0100
        /*0cde*/ 	.byte	0x06
	.zero		1


	//   ....[12]....
        /*0ce0*/ 	.word	0x00000600
        /*0ce4*/ 	.word	0x000000ff
        /*0ce8*/ 	.word	0x00032480
        /*0cec*/ 	.short	0x0100
        /*0cee*/ 	.byte	0x06
	.zero		1


	//   ....[13]....
        /*0cf0*/ 	.word	0x00000610
        /*0cf4*/ 	.word	0x000000ff
        /*0cf8*/ 	.word	0x00032478
        /*0cfc*/ 	.short	0x0100
        /*0cfe*/ 	.byte	0x06
	.zero		1


	//   ....[14]....
        /*0d00*/ 	.word	0x00000620
        /*0d04*/ 	.word	0x000000ff
        /*0d08*/ 	.word	0x00032488
        /*0d0c*/ 	.short	0x0100
        /*0d0e*/ 	.byte	0x06
	.zero		1


	//   ....[15]....
        /*0d10*/ 	.word	0x00000750
        /*0d14*/ 	.word	0x000000ff
        /*0d18*/ 	.word	0x00032490
        /*0d1c*/ 	.short	0x0100
        /*0d1e*/ 	.byte	0x08
	.zero		1


	//   ....[16]....
        /*0d20*/ 	.word	0x00000760
        /*0d24*/ 	.word	0x000000ff
        /*0d28*/ 	.word	0x000324a0
        /*0d2c*/ 	.short	0x0100
        /*0d2e*/ 	.byte	0x08
	.zero		1


	//   ....[17]....
        /*0d30*/ 	.word	0x00000770
        /*0d34*/ 	.word	0x000000ff
        /*0d38*/ 	.word	0x00032498
        /*0d3c*/ 	.short	0x0100
        /*0d3e*/ 	.byte	0x08
	.zero		1


	//   ....[18]....
        /*0d40*/ 	.word	0x00000780
        /*0d44*/ 	.word	0x000000ff
        /*0d48*/ 	.word	0x000324a8
        /*0d4c*/ 	.short	0x0100
        /*0d4e*/ 	.byte	0x08
	.zero		1


	//   ....[19]....
        /*0d50*/ 	.word	0x000008b0
        /*0d54*/ 	.word	0x000000ff
        /*0d58*/ 	.word	0x000324b0
        /*0d5c*/ 	.short	0x0100
        /*0d5e*/ 	.byte	0x08
	.zero		1


	//   ....[20]....
        /*0d60*/ 	.word	0x000008c0
        /*0d64*/ 	.word	0x000000ff
        /*0d68*/ 	.word	0x000324c0
        /*0d6c*/ 	.short	0x0100
        /*0d6e*/ 	.byte	0x08
	.zero		1


	//   ....[21]....
        /*0d70*/ 	.word	0x000008d0
        /*0d74*/ 	.word	0x000000ff
        /*0d78*/ 	.word	0x000324b8
        /*0d7c*/ 	.short	0x0100
        /*0d7e*/ 	.byte	0x08
	.zero		1


	//   ....[22]....
        /*0d80*/ 	.word	0x000008e0
        /*0d84*/ 	.word	0x000000ff
        /*0d88*/ 	.word	0x000324c8
        /*0d8c*/ 	.short	0x0100
        /*0d8e*/ 	.byte	0x08
	.zero		1


	//   ....[23]....
        /*0d90*/ 	.word	0x00002030
        /*0d94*/ 	.word	0x00000005
        /*0d98*/ 	.word	0x00032400
        /*0d9c*/ 	.short	0x010a
        /*0d9e*/ 	.byte	0x3f
	.zero		1


	//   ....[24]....
        /*0da0*/ 	.word	0x000020e0
        /*0da4*/ 	.word	0x00000000
        /*0da8*/ 	.word	0x00032430
        /*0dac*/ 	.short	0x010a
        /*0dae*/ 	.byte	0x3f
	.zero		1


	//   ....[25]....
        /*0db0*/ 	.word	0x00002120
        /*0db4*/ 	.word	0x00000000
        /*0db8*/ 	.word	0x00032430
        /*0dbc*/ 	.short	0x010a
        /*0dbe*/ 	.byte	0x3f
	.zero		1


	//   ....[26]....
        /*0dc0*/ 	.word	0x00002420
        /*0dc4*/ 	.word	0x00000005
        /*0dc8*/ 	.word	0x00032410
        /*0dcc*/ 	.short	0x010a
        /*0dce*/ 	.byte	0x3f
	.zero		1


	//   ....[27]....
        /*0dd0*/ 	.word	0x00002460
        /*0dd4*/ 	.word	0x00000000
        /*0dd8*/ 	.word	0x00032450
        /*0ddc*/ 	.short	0x010a
        /*0dde*/ 	.byte	0x3f
	.zero		1


	//   ....[28]....
        /*0de0*/ 	.word	0x000024a0
        /*0de4*/ 	.word	0x00000000
        /*0de8*/ 	.word	0x00032450
        /*0dec*/ 	.short	0x010a
        /*0dee*/ 	.byte	0x3f
	.zero		1


	//   ....[29]....
        /*0df0*/ 	.word	0x00004280
        /*0df4*/ 	.word	0x00000015
        /*0df8*/ 	.word	0x00000000
        /*0dfc*/ 	.short	0x0101
        /*0dfe*/ 	.byte	0x3f
	.zero		1


	//   ....[30]....
        /*0e00*/ 	.word	0x00004c90
        /*0e04*/ 	.word	0x00000000
        /*0e08*/ 	.word	0x00000000
        /*0e0c*/ 	.short	0x0101
        /*0e0e*/ 	.byte	0x3f
	.zero		1


	//   ....[31]....
        /*0e10*/ 	.word	0x00004dd0
        /*0e14*/ 	.word	0x000000ff
        /*0e18*/ 	.word	0x00032430
        /*0e1c*/ 	.short	0x010a
        /*0e1e*/ 	.byte	0x05
	.zero		1


	//   ....[32]....
        /*0e20*/ 	.word	0x00004e10
        /*0e24*/ 	.word	0x000000ff
        /*0e28*/ 	.word	0x00032430
        /*0e2c*/ 	.short	0x010a
        /*0e2e*/ 	.byte	0x05
	.zero		1


	//   ....[33]....
        /*0e30*/ 	.word	0x00005020
        /*0e34*/ 	.word	0x000000ff
        /*0e38*/ 	.word	0x00032450
        /*0e3c*/ 	.short	0x010a
        /*0e3e*/ 	.byte	0x05
	.zero		1


	//   ....[34]....
        /*0e40*/ 	.word	0x00005060
        /*0e44*/ 	.word	0x000000ff
        /*0e48*/ 	.word	0x00032450
        /*0e4c*/ 	.short	0x010a
        /*0e4e*/ 	.byte	0x05
	.zero		1


	//   ....[35]....
        /*0e50*/ 	.word	0x00007220
        /*0e54*/ 	.word	0x000000c5
        /*0e58*/ 	.word	0x00000000
        /*0e5c*/ 	.short	0x0101
        /*0e5e*/ 	.byte	0x3f
	.zero		1


	//   ....[36]....
        /*0e60*/ 	.word	0x00007d10
        /*0e64*/ 	.word	0x0000000c
        /*0e68*/ 	.word	0x00000000
        /*0e6c*/ 	.short	0x0101
        /*0e6e*/ 	.byte	0x3f
	.zero		1


	//   ....[37]....
        /*0e70*/ 	.word	0x00007e60
        /*0e74*/ 	.word	0x000000ff
        /*0e78*/ 	.word	0x00032430
        /*0e7c*/ 	.short	0x010a
        /*0e7e*/ 	.byte	0x05
	.zero		1


	//   ....[38]....
        /*0e80*/ 	.word	0x00007ea0
        /*0e84*/ 	.word	0x000000ff
        /*0e88*/ 	.word	0x00032430
        /*0e8c*/ 	.short	0x010a
        /*0e8e*/ 	.byte	0x05
	.zero		1


	//   ....[39]....
        /*0e90*/ 	.word	0x000080b0
        /*0e94*/ 	.word	0x000000ff
        /*0e98*/ 	.word	0x00032450
        /*0e9c*/ 	.short	0x010a
        /*0e9e*/ 	.byte	0x05
	.zero		1


	//   ....[40]....
        /*0ea0*/ 	.word	0x000080f0
        /*0ea4*/ 	.word	0x000000ff
        /*0ea8*/ 	.word	0x00032450
        /*0eac*/ 	.short	0x010a
        /*0eae*/ 	.byte	0x05
	.zero		1


	//   ....[41]....
        /*0eb0*/ 	.word	0x00009940
        /*0eb4*/ 	.word	0x00000099
        /*0eb8*/ 	.word	0x00000000
        /*0ebc*/ 	.short	0x0101
        /*0ebe*/ 	.byte	0x3f
	.zero		1


	//   ....[42]....
        /*0ec0*/ 	.word	0x0000a660
        /*0ec4*/ 	.word	0x00000015
        /*0ec8*/ 	.word	0x00000000
        /*0ecc*/ 	.short	0x0101
        /*0ece*/ 	.byte	0x3f
	.zero		1


	//   ....[43]....
        /*0ed0*/ 	.word	0x0000cc30
        /*0ed4*/ 	.word	0x00000000
        /*0ed8*/ 	.word	0x00000000
        /*0edc*/ 	.short	0x0101
        /*0ede*/ 	.byte	0x3f
	.zero		1


	//   ....[44]....
        /*0ee0*/ 	.word	0x0000d610
        /*0ee4*/ 	.word	0x00000009
        /*0ee8*/ 	.word	0x00000000
        /*0eec*/ 	.short	0x0101
        /*0eee*/ 	.byte	0x3f
	.zero		1


	//   ....[45]....
        /*0ef0*/ 	.word	0x00011ce0
        /*0ef4*/ 	.word	0x00000000
        /*0ef8*/ 	.word	0x00032440
        /*0efc*/ 	.short	0x010a
        /*0efe*/ 	.byte	0x3f
	.zero		1


	//   ....[46]....
        /*0f00*/ 	.word	0x00012af0
        /*0f04*/ 	.word	0x00000012
        /*0f08*/ 	.word	0x00032400
        /*0f0c*/ 	.short	0x0107
        /*0f0e*/ 	.byte	0x3f
	.zero		1


	//   ....[47]....
        /*0f10*/ 	.word	0x00012b90
        /*0f14*/ 	.word	0x00000012
        /*0f18*/ 	.word	0x00032400
        /*0f1c*/ 	.short	0x0101
        /*0f1e*/ 	.byte	0x3f
	.zero		1


	//   ....[48]....
        /*0f20*/ 	.word	0x00013680
        /*0f24*/ 	.word	0x00000012
        /*0f28*/ 	.word	0x00032410
        /*0f2c*/ 	.short	0x0107
        /*0f2e*/ 	.byte	0x3f
	.zero		1


	//   ....[49]....
        /*0f30*/ 	.word	0x00013780
        /*0f34*/ 	.word	0x00000012
        /*0f38*/ 	.word	0x00032410
        /*0f3c*/ 	.short	0x0101
        /*0f3e*/ 	.byte	0x3f
	.zero		1


	//   ....[50]....
        /*0f40*/ 	.word	0x000137a0
        /*0f44*/ 	.word	0x00000012
        /*0f48*/ 	.word	0x00032420
        /*0f4c*/ 	.short	0x010a
        /*0f4e*/ 	.byte	0x3f
	.zero		1


	//   ....[51]....
        /*0f50*/ 	.word	0x00013880
        /*0f54*/ 	.word	0x00000002
        /*0f58*/ 	.word	0x00032460
        /*0f5c*/ 	.short	0x010a
        /*0f5e*/ 	.byte	0x3f
	.zero		1


	//   ....[52]....
        /*0f60*/ 	.word	0x00014150
        /*0f64*/ 	.word	0x00000002
        /*0f68*/ 	.word	0x00032440
        /*0f6c*/ 	.short	0x010a
        /*0f6e*/ 	.byte	0x3f
	.zero		1


	//   ....[53]....
        /*0f70*/ 	.word	0x00014380
        /*0f74*/ 	.word	0x00000002
        /*0f78*/ 	.word	0x00032460
        /*0f7c*/ 	.short	0x010a
        /*0f7e*/ 	.byte	0x3f
	.zero		1


	//   ....[54]....
        /*0f80*/ 	.word	0x00014b90
        /*0f84*/ 	.word	0x00000002
        /*0f88*/ 	.word	0x00032440
        /*0f8c*/ 	.short	0x010a
        /*0f8e*/ 	.byte	0x3f
	.zero		1


	//   ....[55]....
        /*0f90*/ 	.word	0x00014dc0
        /*0f94*/ 	.word	0x00000002
        /*0f98*/ 	.word	0x00032460
        /*0f9c*/ 	.short	0x010a
        /*0f9e*/ 	.byte	0x3f
	.zero		1


	//   ....[56]....
        /*0fa0*/ 	.word	0x00015560
        /*0fa4*/ 	.word	0x00000003
        /*0fa8*/ 	.word	0x00032440
        /*0fac*/ 	.short	0x010a
        /*0fae*/ 	.byte	0x3f
	.zero		1


	//   ....[57]....
        /*0fb0*/ 	.word	0x00015790
        /*0fb4*/ 	.word	0x00000003
        /*0fb8*/ 	.word	0x00032460
        /*0fbc*/ 	.short	0x010a
        /*0fbe*/ 	.byte	0x3f
	.zero		1


	//   ....[58]....
        /*0fc0*/ 	.word	0x00017140
        /*0fc4*/ 	.word	0x00000000
        /*0fc8*/ 	.word	0x00032420
        /*0fcc*/ 	.short	0x010a
        /*0fce*/ 	.byte	0x3f
	.zero		1


	//   ....[59]....
        /*0fd0*/ 	.word	0x00017330
        /*0fd4*/ 	.word	0x00000006
        /*0fd8*/ 	.word	0x00000000
        /*0fdc*/ 	.short	0x010a
        /*0fde*/ 	.byte	0x3f
	.zero		1


	//   ....[60]....
        /*0fe0*/ 	.word	0x00017360
        /*0fe4*/ 	.word	0x00000007
        /*0fe8*/ 	.word	0x00000000
        /*0fec*/ 	.short	0x010a
        /*0fee*/ 	.byte	0x3f
	.zero		1


	//   ....[61]....
        /*0ff0*/ 	.word	0x000173c0
        /*0ff4*/ 	.word	0x00000004
        /*0ff8*/ 	.word	0x00000000
        /*0ffc*/ 	.short	0x010a
        /*0ffe*/ 	.byte	0x3f
	.zero		1


	//   ....[62]....
        /*1000*/ 	.word	0x000173f0
        /*1004*/ 	.word	0x00000003
        /*1008*/ 	.word	0x00000000
        /*100c*/ 	.short	0x010a
        /*100e*/ 	.byte	0x3f
	.zero		1


	//   ....[63]....
        /*1010*/ 	.word	0x00017450
        /*1014*/ 	.word	0x00000005
        /*1018*/ 	.word	0x00032400
        /*101c*/ 	.short	0x010a
        /*101e*/ 	.byte	0x3f
	.zero		1


	//   ....[64]....
        /*1020*/ 	.word	0x000174a0
        /*1024*/ 	.word	0x00000000
        /*1028*/ 	.word	0x00032430
        /*102c*/ 	.short	0x010a
        /*102e*/ 	.byte	0x3f
	.zero		1


	//   ....[65]....
        /*1030*/ 	.word	0x000174f0
        /*1034*/ 	.word	0x00000005
        /*1038*/ 	.word	0x00032410
        /*103c*/ 	.short	0x010a
        /*103e*/ 	.byte	0x3f
	.zero		1


	//   ....[66]....
        /*1040*/ 	.word	0x00017540
        /*1044*/ 	.word	0x00000000
        /*1048*/ 	.word	0x00032450
        /*104c*/ 	.short	0x010a
        /*104e*/ 	.byte	0x3f
	.zero		1


	//   ....[67]....
        /*1050*/ 	.word	0x000175a0
        /*1054*/ 	.word	0x00000014
        /*1058*/ 	.word	0x00032430
        /*105c*/ 	.short	0x010a
        /*105e*/ 	.byte	0x3f
	.zero		1


	//   ....[68]....
        /*1060*/ 	.word	0x00017600
        /*1064*/ 	.word	0x00000014
        /*1068*/ 	.word	0x00032450
        /*106c*/ 	.short	0x010a
        /*106e*/ 	.byte	0x3f
	.zero		1


	//   ....[69]....
        /*1070*/ 	.word	0x00017660
        /*1074*/ 	.word	0x00000014
        /*1078*/ 	.word	0x00032430
        /*107c*/ 	.short	0x010a
        /*107e*/ 	.byte	0x3f
	.zero		1


	//   ....[70]....
        /*1080*/ 	.word	0x000176c0
        /*1084*/ 	.word	0x00000014
        /*1088*/ 	.word	0x00032450
        /*108c*/ 	.short	0x010a
        /*108e*/ 	.byte	0x3f
	.zero		1


	//   ....[71]....
        /*1090*/ 	.word	0x00017860
        /*1094*/ 	.word	0x00000000
        /*1098*/ 	.word	0x00032440
        /*109c*/ 	.short	0x010a
        /*109e*/ 	.byte	0x3f
	.zero		1


	//   ....[72]....
        /*10a0*/ 	.word	0x00019170
        /*10a4*/ 	.word	0x00000012
        /*10a8*/ 	.word	0x00032420
        /*10ac*/ 	.short	0x010a
        /*10ae*/ 	.byte	0x3f
	.zero		1


	//   ....[73]....
        /*10b0*/ 	.word	0x000191c0
        /*10b4*/ 	.word	0x00000002
        /*10b8*/ 	.word	0x00032460
        /*10bc*/ 	.short	0x010a
        /*10be*/ 	.byte	0x3f
	.zero		1


	//   ....[74]....
        /*10c0*/ 	.word	0x00019210
        /*10c4*/ 	.word	0x00000002
        /*10c8*/ 	.word	0x00032440
        /*10cc*/ 	.short	0x010a
        /*10ce*/ 	.byte	0x3f
	.zero		1


	//   ....[75]....
        /*10d0*/ 	.word	0x00019260
        /*10d4*/ 	.word	0x00000002
        /*10d8*/ 	.word	0x00032460
        /*10dc*/ 	.short	0x010a
        /*10de*/ 	.byte	0x3f
	.zero		1


	//   ....[76]....
        /*10e0*/ 	.word	0x000192b0
        /*10e4*/ 	.word	0x00000002
        /*10e8*/ 	.word	0x00032440
        /*10ec*/ 	.short	0x010a
        /*10ee*/ 	.byte	0x3f
	.zero		1


	//   ....[77]....
        /*10f0*/ 	.word	0x00019300
        /*10f4*/ 	.word	0x00000002
        /*10f8*/ 	.word	0x00032460
        /*10fc*/ 	.short	0x010a
        /*10fe*/ 	.byte	0x3f
	.zero		1


	//   ....[78]....
        /*1100*/ 	.word	0x00019350
        /*1104*/ 	.word	0x00000003
        /*1108*/ 	.word	0x00032440
        /*110c*/ 	.short	0x010a
        /*110e*/ 	.byte	0x3f
	.zero		1


	//   ....[79]....
        /*1110*/ 	.word	0x000193a0
        /*1114*/ 	.word	0x00000003
        /*1118*/ 	.word	0x00032460
        /*111c*/ 	.short	0x010a
        /*111e*/ 	.byte	0x3f
	.zero		1


	//   ....[80]....
        /*1120*/ 	.word	0x00019f20
        /*1124*/ 	.word	0x00000000
        /*1128*/ 	.word	0x00032420
        /*112c*/ 	.short	0x010a
        /*112e*/ 	.byte	0x3f
	.zero		1


	//   ....[81]....
        /*1130*/ 	.word	0x0001a0c0
        /*1134*/ 	.word	0x00000006
        /*1138*/ 	.word	0x00000000
        /*113c*/ 	.short	0x010a
        /*113e*/ 	.byte	0x3f
	.zero		1


	//   ....[82]....
        /*1140*/ 	.word	0x0001a110
        /*1144*/ 	.word	0x00000007
        /*1148*/ 	.word	0x00000000
        /*114c*/ 	.short	0x010a
        /*114e*/ 	.byte	0x3f
	.zero		1


	//   ....[83]....
        /*1150*/ 	.word	0x0001a160
        /*1154*/ 	.word	0x00000004
        /*1158*/ 	.word	0x00000000
        /*115c*/ 	.short	0x010a
        /*115e*/ 	.byte	0x3f
	.zero		1


	//----- nvinfo : EIATTR_NUM_MBARRIERS
	.align		4
.L_1597:
        /*1160*/ 	.byte	0x03, 0x38
        /*1162*/ 	.short	0x0017


	//----- nvinfo : EIATTR_EXIT_INSTR_OFFSETS
	.align		4
        /*1164*/ 	.byte	0x04, 0x1c
        /*1166*/ 	.short	(.L_1599 - .L_1598)


	//   ....[0]....
.L_1598:
        /*1168*/ 	.word	0x00000a90


	//   ....[1]....
        /*116c*/ 	.word	0x0000f8c0


	//   ....[2]....
        /*1170*/ 	.word	0x00017440


	//----- nvinfo : EIATTR_MAX_THREADS
	.align		4
.L_1599:
        /*1174*/ 	.byte	0x04, 0x05
        /*1176*/ 	.short	(.L_1601 - .L_1600)
.L_1600:
        /*1178*/ 	.word	0x00000180
        /*117c*/ 	.word	0x00000001
        /*1180*/ 	.word	0x00000001


	//----- nvinfo : EIATTR_CRS_STACK_SIZE
	.align		4
.L_1601:
        /*1184*/ 	.byte	0x04, 0x1e
        /*1186*/ 	.short	(.L_1603 - .L_1602)
.L_1602:
        /*1188*/ 	.word	0x00000000


	//----- nvinfo : EIATTR_CBANK_PARAM_SIZE
	.align		4
.L_1603:
        /*118c*/ 	.byte	0x03, 0x19
        /*118e*/ 	.short	0x0bf0


	//----- nvinfo : EIATTR_PARAM_CBANK
	.align		4
        /*1190*/ 	.byte	0x04, 0x0a
        /*1192*/ 	.short	(.L_1605 - .L_1604)
	.align		4
.L_1604:
        /*1194*/ 	.word	index@(.nv.constant0._ZN7cutlass13device_kernelIN5flash11enable_sm90INS1_16FlashAttnFwdSm90INS1_25CollectiveMainloopFwdSm90ILi2EN4cute5tupleIJNS5_1CILi1EEES8_S8_EEENS6_IJNS7_ILi128EEENS7_ILi96EEENS7_ILi64EEEEEELi256ENS_6half_tEfNS_4arch4Sm90ELb1ELb0ELb1ELb1ELb0ELb0ELb1ELb1ELb0ELb1ELb1ELb0EEENS1_21CollectiveEpilogueFwdINS6_IJSA_NS7_ILi256EEESB_EEES9_SE_SG_Li256ELb1ELb1ELb1ELb0EEENS1_36VarlenDynamicPersistentTileSchedulerILi128ELi96ELi256ELi128ELb1ELb1ELb1ELb1ELb1ELb1EEEEEEEEEvNT_6ParamsE)
        /*1198*/ 	.short	0x0210
        /*119a*/ 	.short	0x0bf0


	//----- nvinfo : EIATTR_SW_WAR
	.align		4
.L_1605:
        /*119c*/ 	.byte	0x04, 0x36
        /*119e*/ 	.short	(.L_1607 - .L_1606)
.L_1606:
        /*11a0*/ 	.word	0x00000008
.L_1607:


//--------------------- .nv.info._ZN7cutlass13device_kernelIN5flash11enable_sm90INS1_16FlashAttnFwdSm90INS1_25CollectiveMainloopFwdSm90ILi2EN4cute5tupleIJNS5_1CILi1EEES8_S8_EEENS6_IJNS7_ILi128EEENS7_ILi96EEENS7_ILi64EEEEEELi256ENS_6half_tEfNS_4arch4Sm90ELb1ELb0ELb1ELb1ELb0ELb1ELb1ELb1ELb0ELb1ELb1ELb0EEENS1_21CollectiveEpilogueFwdINS6_IJSA_NS7_ILi256EEESB_EEES9_SE_SG_Li256ELb1ELb1ELb1ELb0EEENS1_36VarlenDynamicPersistentTileSchedulerILi128ELi96ELi256ELi128ELb1ELb1ELb1ELb1ELb1ELb1EEEEEEEEEvNT_6ParamsE --------------------------
	.section	.nv.info._ZN7cutlass13device_kernelIN5flash11enable_sm90INS1_16FlashAttnFwdSm90INS1_25CollectiveMainloopFwdSm90ILi2EN4cute5tupleIJNS5_1CILi1EEES8_S8_EEENS6_IJNS7_ILi128EEENS7_ILi96EEENS7_ILi64EEEEEELi256ENS_6half_tEfNS_4arch4Sm90ELb1ELb0ELb1ELb1ELb0ELb1ELb1ELb1ELb0ELb1ELb1ELb0EEENS1_21CollectiveEpilogueFwdINS6_IJSA_NS7_ILi256EEESB_EEES9_SE_SG_Li256ELb1ELb1ELb1ELb0EEENS1_36VarlenDynamicPersistentTileSchedulerILi128ELi96ELi256ELi128ELb1ELb1ELb1ELb1ELb1ELb1EEEEEEEEEvNT_6ParamsE,"",@"SHT_CUDA_INFO"
	.sectionflags	@""
	.align	4


	//----- nvinfo : EIATTR_CUDA_API_VERSION
	.align		4
        /*0000*/ 	.byte	0x04, 0x37
        /*0002*/ 	.short	(.L_1609 - .L_1608)
.L_1608:
        /*0004*/ 	.word	0x00000082


	//----- nvinfo : EIATTR_KPARAM_INFO
	.align		4
.L_1609:
        /*0008*/ 	.byte	0x04, 0x17
        /*000a*/ 	.short	(.L_1611 - .L_1610)
.L_1610:
        /*000c*/ 	.word	0x00000000
        /*0010*/ 	.short	0x0000
        /*0012*/ 	.short	0x0070
        /*0014*/ 	.byte	0x00, 0xf0, 0x01, 0x2e


	//----- nvinfo : EIATTR_SPARSE_MMA_MASK
	.align		4
.L_1611:
        /*0018*/ 	.byte	0x03, 0x50
        /*001a*/ 	.short	0x0000


	//----- nvinfo : EIATTR_MAXREG_COUNT
	.align		4
        /*001c*/ 	.byte	0x03, 0x1b
        /*001e*/ 	.short	0x00a8


	//----- nvinfo : EIATTR_NUM_BARRIERS
	.align		4
        /*0020*/ 	.byte	0x02, 0x4c
        /*0022*/ 	.byte	0x10
	.zero		1


	//----- nvinfo : EIATTR_EXTERNS
	.align		4
        /*0024*/ 	.byte	0x04, 0x0f
        /*0026*/ 	.short	(.L_1613 - .L_1612)


	//   ....[0]....
	.align		4
.L_1612:
        /*0028*/ 	.word	index@(__assertfail)


	//----- nvinfo : EIATTR_ANNOTATIONS
	.align		4
.L_1613:
        /*002c*/ 	.byte	0x04, 0x55
        /*002e*/ 	.short	(.L_1615 - .L_1614)


	//   ....[0]....
.L_1614:
        /* <DEDUP_REMOVED lines=250> */


	//----- nvinfo : EIATTR_MERCURY_ISA_VERSION
	.align		4
.L_1615:
        /*0fc0*/ 	.byte	0x03, 0x5f
        /*0fc2*/ 	.short	0x0101


	//----- nvinfo : EIATTR_UNUSED_LOAD_BYTE_OFFSET
	.align		4
        /*0fc4*/ 	.byte	0x04, 0x44
        /*0fc6*/ 	.short	(.L_1617 - .L_1616)


	//   ....[0]....
.L_1616:
        /*0fc8*/ 	.word	0x00000af0
        /*0fcc*/ 	.word	0x0000fff0


	//   ....[1]....
        /*0fd0*/ 	.word	0x00013d30
        /*0fd4*/ 	.word	0x0000fff0


	//----- nvinfo : EIATTR_INT_WARP_WIDE_INSTR_OFFSETS
	.align		4
.L_1617:
        /*0fd8*/ 	.byte	0x04, 0x31
        /*0fda*/ 	.short	(.L_1619 - .L_1618)


	//   ....[0]....
.L_1618:
        /*0fdc*/ 	.word	0x00000190


	//   ....[1]....
        /*0fe0*/ 	.word	0x000001d0


	//   ....[2]....
        /*0fe4*/ 	.word	0x00000240


	//   ....[3]....
        /*0fe8*/ 	.word	0x00000250


	//   ....[4]....
        /*0fec*/ 	.word	0x0001ce60


	//   ....[5]....
        /*0ff0*/ 	.word	0x0001cef0


	//   ....[6]....
        /*0ff4*/ 	.word	0x000218c0


	//   ....[7]....
        /*0ff8*/ 	.word	0x00021950


	//----- nvinfo : EIATTR_COOP_GROUP_MASK_REGIDS
	.align		4
.L_1619:
        /*0ffc*/ 	.byte	0x04, 0x29
        /*0ffe*/ 	.short	(.L_1621 - .L_1620)


	//   ....[0]....
.L_1620:
        /*1000*/ 	.word	0xffffffff


	//   ....[1]....
        /*1004*/ 	.word	0xffffffff


	//   ....[2]....
        /*1008*/ 	.word	0xffffffff


	//   ....[3]....
        /*100c*/ 	.word	0xffffffff


	//   ....[4]....
        /*1010*/ 	.word	0xffffffff


	//   ....[5]....
        /*1014*/ 	.word	0xffffffff


	//   ....[6]....
        /*1018*/ 	.word	0xffffffff


	//   ....[7]....
        /*101c*/ 	.word	0xffffffff


	//   ....[8]....
        /*1020*/ 	.word	0xffffffff


	//   ....[9]....
        /*1024*/ 	.word	0xffffffff


	//   ....[10]....
        /*1028*/ 	.word	0xffffffff


	//   ....[11]....
        /*102c*/ 	.word	0xffffffff


	//   ....[12]....
        /*1030*/ 	.word	0xffffffff


	//   ....[13]....
        /*1034*/ 	.word	0xffffffff


	//   ....[14]....
        /*1038*/ 	.word	0xffffffff


	//   ....[15]....
        /*103c*/ 	.word	0xffffffff


	//   ....[16]....
        /*1040*/ 	.word	0xffffffff


	//   ....[17]....
        /*1044*/ 	.word	0xffffffff


	//   ....[18]....
        /*1048*/ 	.word	0xffffffff


	//   ....[19]....
        /*104c*/ 	.word	0xffffffff


	//   ....[20]....
        /*1050*/ 	.word	0xffffffff


	//   ....[21]....
        /*1054*/ 	.word	0xffffffff


	//   ....[22]....
        /*1058*/ 	.word	0xffffffff


	//   ....[23]....
        /*105c*/ 	.word	0xffffffff


	//   ....[24]....
        /*1060*/ 	.word	0xffffffff


	//   ....[25]....
        /*1064*/ 	.word	0xffffffff


	//   ....[26]....
        /*1068*/ 	.word	0xffffffff


	//   ....[27]....
        /*106c*/ 	.word	0xffffffff


	//   ....[28]....
        /*1070*/ 	.word	0xffffffff


	//   ....[29]....
        /*1074*/ 	.word	0xffffffff


	//   ....[30]....
        /*1078*/ 	.word	0xffffffff


	//   ....[31]....
        /*107c*/ 	.word	0xffffffff


	//   ....[32]....
        /*1080*/ 	.word	0xffffffff


	//   ....[33]....
        /*1084*/ 	.word	0xffffffff


	//   ....[34]....
        /*1088*/ 	.word	0xffffffff


	//   ....[35]....
        /*108c*/ 	.word	0xffffffff


	//   ....[36]....
        /*1090*/ 	.word	0xffffffff


	//   ....[37]....
        /*1094*/ 	.word	0xffffffff


	//   ....[38]....
        /*1098*/ 	.word	0xffffffff


	//   ....[39]....
        /*109c*/ 	.word	0xffffffff


	//   ....[40]....
        /*10a0*/ 	.word	0xffffffff


	//   ....[41]....
        /*10a4*/ 	.word	0xffffffff


	//   ....[42]....
        /*10a8*/ 	.word	0xffffffff


	//   ....[43]....
        /*10ac*/ 	.word	0xffffffff


	//   ....[44]....
        /*10b0*/ 	.word	0xffffffff


	//   ....[45]....
        /*10b4*/ 	.word	0xffffffff


	//   ....[46]....
        /*10b8*/ 	.word	0xffffffff


	//   ....[47]....
        /*10bc*/ 	.word	0xffffffff


	//   ....[48]....
        /*10c0*/ 	.word	0xffffffff


	//   ....[49]....
        /*10c4*/ 	.word	0xffffffff


	//   ....[50]....
        /*10c8*/ 	.word	0xffffffff


	//   ....[51]....
        /*10cc*/ 	.word	0xffffffff


	//   ....[52]....
        /*10d0*/ 	.word	0xffffffff


	//   ....[53]....
        /*10d4*/ 	.word	0xffffffff


	//   ....[54]....
        /*10d8*/ 	.word	0xffffffff


	//   ....[55]....
        /*10dc*/ 	.word	0xffffffff


	//   ....[56]....
        /*10e0*/ 	.word	0xffffffff


	//   ....[57]....
        /*10e4*/ 	.word	0xffffffff


	//   ....[58]....
        /*10e8*/ 	.word	0xffffffff


	//   ....[59]....
        /*10ec*/ 	.word	0xffffffff


	//   ....[60]....
        /*10f0*/ 	.word	0xffffffff


	//   ....[61]....
        /*10f4*/ 	.word	0xffffffff


	//   ....[62]....
        /*10f8*/ 	.word	0xffffffff


	//   ....[63]....
        /*10fc*/ 	.word	0xffffffff


	//   ....[64]....
        /*1100*/ 	.word	0xffffffff


	//   ....[65]....
        /*1104*/ 	.word	0xffffffff


	//   ....[66]....
        /*1108*/ 	.word	0xffffffff


	//   ....[67]....
        /*110c*/ 	.word	0xffffffff


	//   ....[68]....
        /*1110*/ 	.word	0xffffffff


	//   ....[69]....
        /*1114*/ 	.word	0xffffffff


	//   ....[70]....
        /*1118*/ 	.word	0xffffffff


	//   ....[71]....
        /*111c*/ 	.word	0xffffffff


	//   ....[72]....
        /*1120*/ 	.word	0xffffffff


	//   ....[73]....
        /*1124*/ 	.word	0xffffffff


	//   ....[74]....
        /*1128*/ 	.word	0xffffffff


	//   ....[75]....
        /*112c*/ 	.word	0xffffffff


	//   ....[76]....
        /*1130*/ 	.word	0xffffffff


	//   ....[77]....
        /*1134*/ 	.word	0xffffffff


	//   ....[78]....
        /*1138*/ 	.word	0xffffffff


	//   ....[79]....
        /*113c*/ 	.word	0xffffffff


	//   ....[80]....
        /*1140*/ 	.word	0xffffffff


	//   ....[81]....
        /*1144*/ 	.word	0xffffffff


	//   ....[82]....
        /*1148*/ 	.word	0xffffffff


	//   ....[83]....
        /*114c*/ 	.word	0xffffffff


	//   ....[84]....
        /*1150*/ 	.word	0xffffffff


	//   ....[85]....
        /*1154*/ 	.word	0xffffffff


	//   ....[86]....
        /*1158*/ 	.word	0xffffffff


	//   ....[87]....
        /*115c*/ 	.word	0xffffffff


	//   ....[88]....
        /*1160*/ 	.word	0xffffffff


	//   ....[89]....
        /*1164*/ 	.word	0xffffffff


	//   ....[90]....
        /*1168*/ 	.word	0xffffffff


	//   ....[91]....
        /*116c*/ 	.word	0xffffffff


	//   ....[92]....
        /*1170*/ 	.word	0xffffffff


	//   ....[93]....
        /*1174*/ 	.word	0xffffffff


	//   ....[94]....
        /*1178*/ 	.word	0xffffffff


	//   ....[95]....
        /*117c*/ 	.word	0xffffffff


	//   ....[96]....
        /*1180*/ 	.word	0xffffffff


	//   ....[97]....
        /*1184*/ 	.word	0xffffffff


	//   ....[98]....
        /*1188*/ 	.word	0xffffffff


	//   ....[99]....
        /*118c*/ 	.word	0xffffffff


	//   ....[100]....
        /*1190*/ 	.word	0xffffffff


	//   ....[101]....
        /*1194*/ 	.word	0xffffffff


	//   ....[102]....
        /*1198*/ 	.word	0xffffffff


	//   ....[103]....
        /*119c*/ 	.word	0xffffffff


	//   ....[104]....
        /*11a0*/ 	.word	0xffffffff


	//   ....[105]....
        /*11a4*/ 	.word	0xffffffff


	//   ....[106]....
        /*11a8*/ 	.word	0xffffffff


	//   ....[107]....
        /*11ac*/ 	.word	0xffffffff


	//   ....[108]....
        /*11b0*/ 	.word	0xffffffff


	//   ....[109]....
        /*11b4*/ 	.word	0xffffffff


	//   ....[110]....
        /*11b8*/ 	.word	0xffffffff


	//   ....[111]....
        /*11bc*/ 	.word	0xffffffff


	//   ....[112]....
        /*11c0*/ 	.word	0xffffffff


	//   ....[113]....
        /*11c4*/ 	.word	0xffffffff


	//   ....[114]....
        /*11c8*/ 	.word	0xffffffff


	//   ....[115]....
        /*11cc*/ 	.word	0xffffffff


	//   ....[116]....
        /*11d0*/ 	.word	0xffffffff


	//   ....[117]....
        /*11d4*/ 	.word	0xffffffff


	//   ....[118]....
        /*11d8*/ 	.word	0xffffffff


	//   ....[119]....
        /*11dc*/ 	.word	0xffffffff


	//   ....[120]....
        /*11e0*/ 	.word	0xffffffff


	//   ....[121]....
        /*11e4*/ 	.word	0xffffffff


	//   ....[122]....
        /*11e8*/ 	.word	0xffffffff


	//   ....[123]....
        /*11ec*/ 	.word	0xffffffff


	//   ....[124]....
        /*11f0*/ 	.word	0xffffffff


	//   ....[125]....
        /*11f4*/ 	.word	0xffffffff


	//   ....[126]....
        /*11f8*/ 	.word	0xffffffff


	//   ....[127]....
        /*11fc*/ 	.word	0xffffffff


	//   ....[128]....
        /*1200*/ 	.word	0xffffffff


	//   ....[129]....
        /*1204*/ 	.word	0xffffffff


	//   ....[130]....
        /*1208*/ 	.word	0xffffffff


	//   ....[131]....
        /*120c*/ 	.word	0xffffffff


	//   ....[132]....
        /*1210*/ 	.word	0xffffffff


	//   ....[133]....
        /*1214*/ 	.word	0xffffffff


	//   ....[134]....
        /*1218*/ 	.word	0xffffffff


	//   ....[135]....
        /*121c*/ 	.word	0xffffffff


	//   ....[136]....
        /*1220*/ 	.word	0xffffffff


	//   ....[137]....
        /*1224*/ 	.word	0xffffffff


	//   ....[138]....
        /*1228*/ 	.word	0x0500000f


	//   ....[139]....
        /*122c*/ 	.word	0x0500000f


	//   ....[140]....
        /*1230*/ 	.word	0x0500000f


	//   ....[141]....
        /*1234*/ 	.word	0x0500000f


	//   ....[142]....
        /*1238*/ 	.word	0x0500000f


	//   ....[143]....
        /*123c*/ 	.word	0x0500000f


	//   ....[144]....
        /*1240*/ 	.word	0x0500000f


	//   ....[145]....
        /*1244*/ 	.word	0x0500000f


	//   ....[146]....
        /*1248*/ 	.word	0x0500000f


	//   ....[147]....
        /*124c*/ 	.word	0x0500000f


	//   ....[148]....
        /*1250*/ 	.word	0x0500000f


	//   ....[149]....
        /*1254*/ 	.word	0x0500000f


	//   ....[150]....
        /*1258*/ 	.word	0x0500000f


	//   ....[151]....
        /*125c*/ 	.word	0x0500000f


	//   ....[152]....
        /*1260*/ 	.word	0x0500000f


	//   ....[153]....
        /*1264*/ 	.word	0x0500000f


	//   ....[154]....
        /*1268*/ 	.word	0x0500000f


	//   ....[155]....
        /*126c*/ 	.word	0x0500000f


	//   ....[156]....
        /*1270*/ 	.word	0x0500000f


	//   ....[157]....
        /*1274*/ 	.word	0x0500000f


	//   ....[158]....
        /*1278*/ 	.word	0x0500000f


	//   ....[159]....
        /*127c*/ 	.word	0x0500000f


	//   ....[160]....
        /*1280*/ 	.word	0x0500000f


	//   ....[161]....
        /*1284*/ 	.word	0x0500000f


	//   ....[162]....
        /*1288*/ 	.word	0x0500000f


	//   ....[163]....
        /*128c*/ 	.word	0x0500000f


	//   ....[164]....
        /*1290*/ 	.word	0x0500000f


	//   ....[165]....
        /*1294*/ 	.word	0x0500000f


	//   ....[166]....
        /*1298*/ 	.word	0x0500000f


	//   ....[167]....
        /*129c*/ 	.word	0x0500000f


	//   ....[168]....
        /*12a0*/ 	.word	0x0500000f


	//   ....[169]....
        /*12a4*/ 	.word	0x0500000f


	//   ....[170]....
        /*12a8*/ 	.word	0x0500000f


	//   ....[171]....
        /*12ac*/ 	.word	0x0500000f


	//   ....[172]....
        /*12b0*/ 	.word	0x0500000f


	//   ....[173]....
        /*12b4*/ 	.word	0x0500000f


	//   ....[174]....
        /*12b8*/ 	.word	0x0500000f


	//   ....[175]....
        /*12bc*/ 	.word	0x0500000f


	//   ....[176]....
        /*12c0*/ 	.word	0x0500000f


	//   ....[177]....
        /*12c4*/ 	.word	0x0500000f


	//   ....[178]....
        /*12c8*/ 	.word	0x0500000f


	//   ....[179]....
        /*12cc*/ 	.word	0x0500000f


	//   ....[180]....
        /*12d0*/ 	.word	0x0500000f


	//   ....[181]....
        /*12d4*/ 	.word	0x0500000f


	//   ....[182]....
        /*12d8*/ 	.word	0x0500000f


	//   ....[183]....
        /*12dc*/ 	.word	0x0500000f


	//   ....[184]....
        /*12e0*/ 	.word	0x0500000f


	//   ....[185]....
        /*12e4*/ 	.word	0x0500000f


	//   ....[186]....
        /*12e8*/ 	.word	0x0500000f


	//   ....[187]....
        /*12ec*/ 	.word	0x0500000f


	//   ....[188]....
        /*12f0*/ 	.word	0x0500000f


	//   ....[189]....
        /*12f4*/ 	.word	0x0500000f


	//   ....[190]....
        /*12f8*/ 	.word	0x0500000f


	//   ....[191]....
        /*12fc*/ 	.word	0x0500000f


	//   ....[192]....
        /*1300*/ 	.word	0x0500000f


	//   ....[193]....
        /*1304*/ 	.word	0x0500000f


	//   ....[194]....
        /*1308*/ 	.word	0x0500000f


	//   ....[195]....
        /*130c*/ 	.word	0x0500000f


	//   ....[196]....
        /*1310*/ 	.word	0x0500000f


	//   ....[197]....
        /*1314*/ 	.word	0x0500000f


	//   ....[198]....
        /*1318*/ 	.word	0x0500000f


	//   ....[199]....
        /*131c*/ 	.word	0x0500000f


	//   ....[200]....
        /*1320*/ 	.word	0x0500000f


	//   ....[201]....
        /*1324*/ 	.word	0x0500000f


	//   ....[202]....
        /*1328*/ 	.word	0x0500000f


	//   ....[203]....
        /*132c*/ 	.word	0x0500000f


	//   ....[204]....
        /*1330*/ 	.word	0x0500000f


	//   ....[205]....
        /*1334*/ 	.word	0x0500000f


	//   ....[206]....
        /*1338*/ 	.word	0x0500000f


	//   ....[207]....
        /*133c*/ 	.word	0x0500000f


	//   ....[208]....
        /*1340*/ 	.word	0x0500000f


	//   ....[209]....
        /*1344*/ 	.word	0x0500000f


	//   ....[210]....
        /*1348*/ 	.word	0x0500000f


	//   ....[211]....
        /*134c*/ 	.word	0x0500000f


	//   ....[212]....
        /*1350*/ 	.word	0x0500000f


	//   ....[213]....
        /*1354*/ 	.word	0x0500000f


	//   ....[214]....
        /*1358*/ 	.word	0x0500000f


	//   ....[215]....
        /*135c*/ 	.word	0x0500000f


	//   ....[216]....
        /*1360*/ 	.word	0x0500000f


	//   ....[217]....
        /*1364*/ 	.word	0x0500000f


	//   ....[218]....
        /*1368*/ 	.word	0x0500000f


	//   ....[219]....
        /*136c*/ 	.word	0x0500000f


	//   ....[220]....
        /*1370*/ 	.word	0x0500000f


	//   ....[221]....
        /*1374*/ 	.word	0x0500000f


	//   ....[222]....
        /*1378*/ 	.word	0x0500000f


	//   ....[223]....
        /*137c*/ 	.word	0x0500000f


	//   ....[224]....
        /*1380*/ 	.word	0x0500000f


	//   ....[225]....
        /*1384*/ 	.word	0x0500000f


	//   ....[226]....
        /*1388*/ 	.word	0x0500000f


	//   ....[227]....
        /*138c*/ 	.word	0x0500000f


	//----- nvinfo : EIATTR_COOP_GROUP_INSTR_OFFSETS
	.align		4
.L_1621:
        /*1390*/ 	.byte	0x04, 0x28
        /*1392*/ 	.short	(.L_1623 - .L_1622)


	//   ....[0]....
.L_1622:
        /*1394*/ 	.word	0x00000070


	//   ....[1]....
        /*1398*/ 	.word	0x000001a0


	//   ....[2]....
        /*139c*/ 	.word	0x000001f0


	//   ....[3]....
        /*13a0*/ 	.word	0x00000440


	//   ....[4]....
        /*13a4*/ 	.word	0x000005a0


	//   ....[5]....
        /*13a8*/ 	.word	0x000006c0


	//   ....[6]....
        /*13ac*/ 	.word	0x00000820


	//   ....[7]....
        /*13b0*/ 	.word	0x00006c00


	//   ....[8]....
        /*13b4*/ 	.word	0x000073f0


	//   ....[9]....
        /*13b8*/ 	.word	0x00007400


	//   ....[10]....
        /*13bc*/ 	.word	0x00007410


	//   ....[11]....
        /*13c0*/ 	.word	0x00007420


	//   ....[12]....
        /*13c4*/ 	.word	0x00007720


	//   ....[13]....
        /*13c8*/ 	.word	0x00007730


	//   ....[14]....
        /*13cc*/ 	.word	0x00007740


	//   ....[15]....
        /*13d0*/ 	.word	0x00007750


	//   ....[16]....
        /*13d4*/ 	.word	0x00008970


	//   ....[17]....
        /*13d8*/ 	.word	0x00008980


	//   ....[18]....
        /*13dc*/ 	.word	0x00008990


	//   ....[19]....
        /*13e0*/ 	.word	0x000089c0


	//   ....[20]....
        /*13e4*/ 	.word	0x00008aa0


	//   ....[21]....
        /*13e8*/ 	.word	0x00008ac0


	//   ....[22]....
        /*13ec*/ 	.word	0x00008ad0


	//   ....[23]....
        /*13f0*/ 	.word	0x00008b50


	//   ....[24]....
        /*13f4*/ 	.word	0x0000b020


	//   ....[25]....
        /*13f8*/ 	.word	0x0000b250


	//   ....[26]....
        /*13fc*/ 	.word	0x0000b7d0


	//   ....[27]....
        /*1400*/ 	.word	0x0000b840


	//   ....[28]....
        /*1404*/ 	.word	0x0000bf00


	//   ....[29]....
        /*1408*/ 	.word	0x0000bf50


	//   ....[30]....
        /*140c*/ 	.word	0x0000dca0


	//   ....[31]....
        /*1410*/ 	.word	0x0000dce0


	//   ....[32]....
        /*1414*/ 	.word	0x0000e430


	//   ....[33]....
        /*1418*/ 	.word	0x0000e490


	//   ....[34]....
        /*141c*/ 	.word	0x0000ecb0


	//   ....[35]....
        /*1420*/ 	.word	0x0000ece0


	//   ....[36]....
        /*1424*/ 	.word	0x000116b0


	//   ....[37]....
        /*1428*/ 	.word	0x00011720


	//   ....[38]....
        /*142c*/ 	.word	0x00011d30


	//   ....[39]....
        /*1430*/ 	.word	0x00011d80


	//   ....[40]....
        /*1434*/ 	.word	0x00013280


	//   ....[41]....
        /*1438*/ 	.word	0x00013310


	//   ....[42]....
        /*143c*/ 	.word	0x00013320


	//   ....[43]....
        /*1440*/ 	.word	0x00013380


	//   ....[44]....
        /*1444*/ 	.word	0x00014df0


	//   ....[45]....
        /*1448*/ 	.word	0x00014e10


	//   ....[46]....
        /*144c*/ 	.word	0x00014e20


	//   ....[47]....
        /*1450*/ 	.word	0x00014e30


	//   ....[48]....
        /*1454*/ 	.word	0x00015840


	//   ....[49]....
        /*1458*/ 	.word	0x00015850


	//   ....[50]....
        /*145c*/ 	.word	0x00015a90


	//   ....[51]....
        /*1460*/ 	.word	0x00015aa0


	//   ....[52]....
        /*1464*/ 	.word	0x00015ca0


	//   ....[53]....
        /*1468*/ 	.word	0x00015cb0


	//   ....[54]....
        /*146c*/ 	.word	0x00015eb0


	//   ....[55]....
        /*1470*/ 	.word	0x00015ec0


	//   ....[56]....
        /*1474*/ 	.word	0x00016360


	//   ....[57]....
        /*1478*/ 	.word	0x00016370


	//   ....[58]....
        /*147c*/ 	.word	0x00016ff0


	//   ....[59]....
        /*1480*/ 	.word	0x00017000


	//   ....[60]....
        /*1484*/ 	.word	0x00019250


	//   ....[61]....
        /*1488*/ 	.word	0x00019260


	//   ....[62]....
        /*148c*/ 	.word	0x00019470


	//   ....[63]....
        /*1490*/ 	.word	0x00019480


	//   ....[64]....
        /*1494*/ 	.word	0x00019680


	//   ....[65]....
        /*1498*/ 	.word	0x00019690


	//   ....[66]....
        /*149c*/ 	.word	0x00019890


	//   ....[67]....
        /*14a0*/ 	.word	0x000198a0


	//   ....[68]....
        /*14a4*/ 	.word	0x00019b00


	//   ....[69]....
        /*14a8*/ 	.word	0x00019d30


	//   ....[70]....
        /*14ac*/ 	.word	0x00019d60


	//   ....[71]....
        /*14b0*/ 	.word	0x00019d90


	//   ....[72]....
        /*14b4*/ 	.word	0x00019dc0


	//   ....[73]....
        /*14b8*/ 	.word	0x00019df0


	//   ....[74]....
        /*14bc*/ 	.word	0x00019e20


	//   ....[75]....
        /*14c0*/ 	.word	0x00019fc0


	//   ....[76]....
        /*14c4*/ 	.word	0x00019ff0


	//   ....[77]....
        /*14c8*/ 	.word	0x0001a020


	//   ....[78]....
        /*14cc*/ 	.word	0x0001a050


	//   ....[79]....
        /*14d0*/ 	.word	0x0001a080


	//   ....[80]....
        /*14d4*/ 	.word	0x0001a0b0


	//   ....[81]....
        /*14d8*/ 	.word	0x0001a150


	//   ....[82]....
        /*14dc*/ 	.word	0x0001a180


	//   ....[83]....
        /*14e0*/ 	.word	0x0001a190


	//   ....[84]....
        /*14e4*/ 	.word	0x0001a1c0


	//   ....[85]....
        /*14e8*/ 	.word	0x0001b7b0


	//   ....[86]....
        /*14ec*/ 	.word	0x0001d440


	//   ....[87]....
        /*14f0*/ 	.word	0x0001def0


	//   ....[88]....
        /*14f4*/ 	.word	0x0001df20


	//   ....[89]....
        /*14f8*/ 	.word	0x0001df40


	//   ....[90]....
        /*14fc*/ 	.word	0x0001df80


	//   ....[91]....
        /*1500*/ 	.word	0x0001e070


	//   ....[92]....
        /*1504*/ 	.word	0x0001e080


	//   ....[93]....
        /*1508*/ 	.word	0x0001e130


	//   ....[94]....
        /*150c*/ 	.word	0x0001e140


	//   ....[95]....
        /*1510*/ 	.word	0x0001e1d0


	//   ....[96]....
        /*1514*/ 	.word	0x0001e1f0


	//   ....[97]....
        /*1518*/ 	.word	0x0001e290


	//   ....[98]....
        /*151c*/ 	.word	0x0001e2b0


	//   ....[99]....
        /*1520*/ 	.word	0x0001e340


	//   ....[100]....
        /*1524*/ 	.word	0x0001e360


	//   ....[101]....
        /*1528*/ 	.word	0x0001e3f0


	//   ....[102]....
        /*152c*/ 	.word	0x0001e400


	//   ....[103]....
        /*1530*/ 	.word	0x0001eb30


	//   ....[104]....
        /*1534*/ 	.word	0x0001eb40


	//   ....[105]....
        /*1538*/ 	.word	0x0001ebf0


	//   ....[106]....
        /*153c*/ 	.word	0x0001ec00


	//   ....[107]....
        /*1540*/ 	.word	0x0001ecc0


	//   ....[108]....
        /*1544*/ 	.word	0x0001ecd0


	//   ....[109]....
        /*1548*/ 	.word	0x0001ed90


	//   ....[110]....
        /*154c*/ 	.word	0x0001eda0


	//   ....[111]....
        /*1550*/ 	.word	0x0001ee40


	//   ....[112]....
        /*1554*/ 	.word	0x0001ee50


	//   ....[113]....
        /*1558*/ 	.word	0x0001ef00


	//   ....[114]....
        /*155c*/ 	.word	0x0001ef10


	//   ....[115]....
        /*1560*/ 	.word	0x0001efc0


	//   ....[116]....
        /*1564*/ 	.word	0x0001efd0


	//   ....[117]....
        /*1568*/ 	.word	0x0001efe0


	//   ....[118]....
        /*156c*/ 	.word	0x0001f050


	//   ....[119]....
        /*1570*/ 	.word	0x00021be0


	//   ....[120]....
        /*1574*/ 	.word	0x00021c10


	//   ....[121]....
        /*1578*/ 	.word	0x00021c70


	//   ....[122]....
        /*157c*/ 	.word	0x00021ca0


	//   ....[123]....
        /*1580*/ 	.word	0x00021cd0


	//   ....[124]....
        /*1584*/ 	.word	0x00021d00


	//   ....[125]....
        /*1588*/ 	.word	0x00021d30


	//   ....[126]....
        /*158c*/ 	.word	0x00021d60


	//   ....[127]....
        /*1590*/ 	.word	0x00021f20


	//   ....[128]....
        /*1594*/ 	.word	0x00021f50


	//   ....[129]....
        /*1598*/ 	.word	0x00021f80


	//   ....[130]....
        /*159c*/ 	.word	0x00021fb0


	//   ....[131]....
        /*15a0*/ 	.word	0x00021fe0


	//   ....[132]....
        /*15a4*/ 	.word	0x00022010


	//   ....[133]....
        /*15a8*/ 	.word	0x000220e0


	//   ....[134]....
        /*15ac*/ 	.word	0x00022100


	//   ....[135]....
        /*15b0*/ 	.word	0x00022110


	//   ....[136]....
        /*15b4*/ 	.word	0x00022190


	//   ....[137]....
        /*15b8*/ 	.word	0x00022cd0


	//   ....[138]....
        /*15bc*/ 	.word	0x000230e0


	//   ....[139]....
        /*15c0*/ 	.word	0x00023180


	//   ....[140]....
        /*15c4*/ 	.word	0x00023210


	//   ....[141]....
        /*15c8*/ 	.word	0x00023260


	//   ....[142]....
        /*15cc*/ 	.word	0x000232b0


	//   ....[143]....
        /*15d0*/ 	.word	0x00023340


	//   ....[144]....
        /*15d4*/ 	.word	0x000233d0


	//   ....[145]....
        /*15d8*/ 	.word	0x00023420


	//   ....[146]....
        /*15dc*/ 	.word	0x00023470


	//   ....[147]....
        /*15e0*/ 	.word	0x00023570


	//   ....[148]....
        /*15e4*/ 	.word	0x00023620


	//   ....[149]....
        /*15e8*/ 	.word	0x00023670


	//   ....[150]....
        /*15ec*/ 	.word	0x000236c0


	//   ....[151]....
        /*15f0*/ 	.word	0x00023840


	//   ....[152]....
        /*15f4*/ 	.word	0x000239a0


	//   ....[153]....
        /*15f8*/ 	.word	0x00023a20


	//   ....[154]....
        /*15fc*/ 	.word	0x00023a70


	//   ....[155]....
        /*1600*/ 	.word	0x00023d70


	//   ....[156]....
        /*1604*/ 	.word	0x00023dc0


	//   ....[157]....
        /*1608*/ 	.word	0x00023e50


	//   ....[158]....
        /*160c*/ 	.word	0x00023ee0


	//   ....[159]....
        /*1610*/ 	.word	0x00023f70


	//   ....[160]....
        /*1614*/ 	.word	0x00024000


	//   ....[161]....
        /*1618*/ 	.word	0x00024090


	//   ....[162]....
        /*161c*/ 	.word	0x00024120


	//   ....[163]....
        /*1620*/ 	.word	0x000241a0


	//   ....[164]....
        /*1624*/ 	.word	0x000241f0


	//   ....[165]....
        /*1628*/ 	.word	0x00024290


	//   ....[166]....
        /*162c*/ 	.word	0x00024320


	//   ....[167]....
        /*1630*/ 	.word	0x000243b0


	//   ....[168]....
        /*1634*/ 	.word	0x00024400


	//   ....[169]....
        /*1638*/ 	.word	0x00024490


	//   ....[170]....
        /*163c*/ 	.word	0x00024520


	//   ....[171]....
        /*1640*/ 	.word	0x000245b0


	//   ....[172]....
        /*1644*/ 	.word	0x00024640


	//   ....[173]....
        /*1648*/ 	.word	0x000246d0


	//   ....[174]....
        /*164c*/ 	.word	0x00024760


	//   ....[175]....
        /*1650*/ 	.word	0x00024820


	//   ....[176]....
        /*1654*/ 	.word	0x00024b00


	//   ....[177]....
        /*1658*/ 	.word	0x00024c80


	//   ....[178]....
        /*165c*/ 	.word	0x00024ce0


	//   ....[179]....
        /*1660*/ 	.word	0x00024d70


	//   ....[180]....
        /*1664*/ 	.word	0x00024dd0


	//   ....[181]....
        /*1668*/ 	.word	0x00024e70


	//   ....[182]....
        /*166c*/ 	.word	0x00024f60


	//   ....[183]....
        /*1670*/ 	.word	0x00025090


	//   ....[184]....
        /*1674*/ 	.word	0x00025130


	//   ....[185]....
        /*1678*/ 	.word	0x00025200


	//   ....[186]....
        /*167c*/ 	.word	0x00025300


	//   ....[187]....
        /*1680*/ 	.word	0x00025370


	//   ....[188]....
        /*1684*/ 	.word	0x00025410


	//   ....[189]....
        /*1688*/ 	.word	0x000254e0


	//   ....[190]....
        /*168c*/ 	.word	0x00025580


	//   ....[191]....
        /*1690*/ 	.word	0x00025630


	//   ....[192]....
        /*1694*/ 	.word	0x00025710


	//   ....[193]....
        /*1698*/ 	.word	0x00025970


	//   ....[194]....
        /*169c*/ 	.word	0x00025a20


	//   ....[195]....
        /*16a0*/ 	.word	0x00025b20


	//   ....[196]....
        /*16a4*/ 	.word	0x00025c10


	//   ....[197]....
        /*16a8*/ 	.word	0x00025ca0


	//   ....[198]....
        /*16ac*/ 	.word	0x00025d90


	//   ....[199]....
        /*16b0*/ 	.word	0x00025e20


	//   ....[200]....
        /*16b4*/ 	.word	0x00025f10


	//   ....[201]....
        /*16b8*/ 	.word	0x00025fa0


	//   ....[202]....
        /*16bc*/ 	.word	0x00026090


	//   ....[203]....
        /*16c0*/ 	.word	0x00026120


	//   ....[204]....
        /*16c4*/ 	.word	0x00026200


	//   ....[205]....
        /*16c8*/ 	.word	0x00026330


	//   ....[206]....
        /*16cc*/ 	.word	0x00026380


	//   ....[207]....
        /*16d0*/ 	.word	0x000263e0


	//   ....[208]....
        /*16d4*/ 	.word	0x00026480


	//   ....[209]....
        /*16d8*/ 	.word	0x00026820


	//   ....[210]....
        /*16dc*/ 	.word	0x000268c0


	//   ....[211]....
        /*16e0*/ 	.word	0x00026a60


	//   ....[212]....
        /*16e4*/ 	.word	0x00026ae0


	//   ....[213]....
        /*16e8*/ 	.word	0x00026b60


	//   ....[214]....
        /*16ec*/ 	.word	0x00026be0


	//   ....[215]....
        /*16f0*/ 	.word	0x00026c60


	//   ....[216]....
        /*16f4*/ 	.word	0x00026cf0


	//   ....[217]....
        /*16f8*/ 	.word	0x00026d90


	//   ....[218]....
        /*16fc*/ 	.word	0x00026e40


	//   ....[219]....
        /*1700*/ 	.word	0x00026ec0


	//   ....[220]....
        /*1704*/ 	.word	0x00026f40


	//   ....[221]....
        /*1708*/ 	.word	0x00026fc0


	//   ....[222]....
        /*170c*/ 	.word	0x00027050


	//   ....[223]....
        /*1710*/ 	.word	0x000270d0


	//   ....[224]....
        /*1714*/ 	.word	0x00027180


	//   ....[225]....
        /*1718*/ 	.word	0x000271d0


	//   ....[226]....
        /*171c*/ 	.word	0x00027290


	//   ....[227]....
        /*1720*/ 	.word	0x000273c0


	//----- nvinfo : EIATTR_REG_RECONFIG
	.align		4
.L_1623:
        /*1724*/ 	.byte	0x01, 0x54
	.zero		2


	//----- nvinfo : EIATTR_SYSCALL_OFFSETS
	.align		4
        /*1728*/ 	.byte	0x04, 0x46
        /*172a*/ 	.short	(.L_1625 - .L_1624)


	//   ....[0]....
.L_1624:
        /*172c*/ 	.word	0x000023f0


	//   ....[1]....
        /*1730*/ 	.word	0x00002540


	//   ....[2]....
        /*1734*/ 	.word	0x00006df0


	//   ....[3]....
        /*1738*/ 	.word	0x00007110


	//   ....[4]....
        /*173c*/ 	.word	0x0001d060


	//   ....[5]....
        /*1740*/ 	.word	0x0001d1b0


	//   ....[6]....
        /*1744*/ 	.word	0x0001d2b0


	//   ....[7]....
        /*1748*/ 	.word	0x0001db10


	//   ....[8]....
        /*174c*/ 	.word	0x0001e710


	//----- nvinfo : EIATTR_MBARRIER_INSTR_OFFSETS
	.align		4
.L_1625:
        /*1750*/ 	.byte	0x04, 0x39
        /*1752*/ 	.short	(.L_1627 - .L_1626)


	//   ....[0]....
.L_1626:
        /*1754*/ 	.word	0x000002e0
        /*1758*/ 	.word	0x000000ff
        /*175c*/ 	.word	0x00032400
        /*1760*/ 	.short	0x0100
        /*1762*/ 	.byte	0x08
	.zero		1


	//   ....[1]....
        /*1764*/ 	.word	0x000002f0
        /*1768*/ 	.word	0x000000ff
        /*176c*/ 	.word	0x00032410
        /*1770*/ 	.short	0x0100
        /*1772*/ 	.byte	0x08
	.zero		1


	//   ....[2]....
        /*1774*/ 	.word	0x00000300
        /*1778*/ 	.word	0x000000ff
        /*177c*/ 	.word	0x00032420
        /*1780*/ 	.short	0x0100
        /*1782*/ 	.byte	0x08
	.zero		1


	//   ....[3]....
        /*1784*/ 	.word	0x000003f0
        /*1788*/ 	.word	0x000000ff
        /*178c*/ 	.word	0x00032430
        /*1790*/ 	.short	0x0100
        /*1792*/ 	.byte	0x08
	.zero		1


	//   ....[4]....
        /*1794*/ 	.word	0x00000400
        /*1798*/ 	.word	0x000000ff
        /*179c*/ 	.word	0x00032440
        /*17a0*/ 	.short	0x0100
        /*17a2*/ 	.byte	0x08
	.zero		1


	//   ....[5]....
        /*17a4*/ 	.word	0x00000410
        /*17a8*/ 	.word	0x000000ff
        /*17ac*/ 	.word	0x00032438
        /*17b0*/ 	.short	0x0100
        /*17b2*/ 	.byte	0x08
	.zero		1


	//   ....[6]....
        /*17b4*/ 	.word	0x00000420
        /*17b8*/ 	.word	0x000000ff
        /*17bc*/ 	.word	0x00032448
        /*17c0*/ 	.short	0x0100
        /*17c2*/ 	.byte	0x08
	.zero		1


	//   ....[7]....
        /*17c4*/ 	.word	0x00000550
        /*17c8*/ 	.word	0x000000ff
        /*17cc*/ 	.word	0x00032450
        /*17d0*/ 	.short	0x0100
        /*17d2*/ 	.byte	0x08
	.zero		1


	//   ....[8]....
        /*17d4*/ 	.word	0x00000560
        /*17d8*/ 	.word	0x000000ff
        /*17dc*/ 	.word	0x00032460
        /*17e0*/ 	.short	0x0100
        /*17e2*/ 	.byte	0x08
	.zero		1


	//   ....[9]....
        /*17e4*/ 	.word	0x00000570
        /*17e8*/ 	.word	0x000000ff
        /*17ec*/ 	.word	0x00032458
        /*17f0*/ 	.short	0x0100
        /*17f2*/ 	.byte	0x08
	.zero		1


	//   ....[10]....
        /*17f4*/ 	.word	0x00000580
        /*17f8*/ 	.word	0x000000ff
        /*17fc*/ 	.word	0x00032468
        /*1800*/ 	.short	0x0100
        /*1802*/ 	.byte	0x08
	.zero		1


	//   ....[11]....
        /*1804*/ 	.word	0x00000670
        /*1808*/ 	.word	0x000000ff
        /*180c*/ 	.word	0x00032470
        /*1810*/ 	.short	0x0100
        /*1812*/ 	.byte	0x06
	.zero		1


	//   ....[12]....
        /*1814*/ 	.word	0x00000680
        /*1818*/ 	.word	0x000000ff
        /*181c*/ 	.word	0x00032480
        /*1820*/ 	.short	0x0100
        /*1822*/ 	.byte	0x06
	.zero		1


	//   ....[13]....
        /*1824*/ 	.word	0x00000690
        /*1828*/ 	.word	0x000000ff
        /*182c*/ 	.word	0x00032478
        /*1830*/ 	.short	0x0100
        /*1832*/ 	.byte	0x06
	.zero		1


	//   ....[14]....
        /*1834*/ 	.word	0x000006a0
        /*1838*/ 	.word	0x000000ff
        /*183c*/ 	.word	0x00032488
        /*1840*/ 	.short	0x0100
        /*1842*/ 	.byte	0x06
	.zero		1


	//   ....[15]....
        /*1844*/ 	.word	0x000007d0
        /*1848*/ 	.word	0x000000ff
        /*184c*/ 	.word	0x00032490
        /*1850*/ 	.short	0x0100
        /*1852*/ 	.byte	0x08
	.zero		1


	//   ....[16]....
        /*1854*/ 	.word	0x000007e0
        /*1858*/ 	.word	0x000000ff
        /*185c*/ 	.word	0x000324a0
        /*1860*/ 	.short	0x0100
        /*1862*/ 	.byte	0x08
	.zero		1


	//   ....[17]....
        /*1864*/ 	.word	0x000007f0
        /*1868*/ 	.word	0x000000ff
        /*186c*/ 	.word	0x00032498
        /*1870*/ 	.short	0x0100
        /*1872*/ 	.byte	0x08
	.zero		1


	//   ....[18]....
        /*1874*/ 	.word	0x00000800
        /*1878*/ 	.word	0x000000ff
        /*187c*/ 	.word	0x000324a8
        /*1880*/ 	.short	0x0100
        /*1882*/ 	.byte	0x08
	.zero		1


	//   ....[19]....
        /*1884*/ 	.word	0x00000930
        /*1888*/ 	.word	0x000000ff
        /*188c*/ 	.word	0x000324b0
        /*1890*/ 	.short	0x0100
        /*1892*/ 	.byte	0x08
	.zero		1


	//   ....[20]....
        /*1894*/ 	.word	0x00000940
        /*1898*/ 	.word	0x000000ff
        /*189c*/ 	.word	0x000324c0
        /*18a0*/ 	.short	0x0100
        /*18a2*/ 	.byte	0x08
	.zero		1


	//   ....[21]....
        /*18a4*/ 	.word	0x00000950
        /*18a8*/ 	.word	0x000000ff
        /*18ac*/ 	.word	0x000324b8
        /*18b0*/ 	.short	0x0100
        /*18b2*/ 	.byte	0x08
	.zero		1


	//   ....[22]....
        /*18b4*/ 	.word	0x00000960
        /*18b8*/ 	.word	0x000000ff
        /*18bc*/ 	.word	0x000324c8
        /*18c0*/ 	.short	0x0100
        /*18c2*/ 	.byte	0x08
	.zero		1


	//   ....[23]....
        /*18c4*/ 	.word	0x00003850
        /*18c8*/ 	.word	0x00000060
        /*18cc*/ 	.word	0x00032490
        /*18d0*/ 	.short	0x010a
        /*18d2*/ 	.byte	0x3f
	.zero		1


	//   ....[24]....
        /*18d4*/ 	.word	0x000049c0
        /*18d8*/ 	.word	0x00000060
        /*18dc*/ 	.word	0x00032490
        /*18e0*/ 	.short	0x010a
        /*18e2*/ 	.byte	0x3f
	.zero		1


	//   ....[25]....
        /*18e4*/ 	.word	0x00005a90
        /*18e8*/ 	.word	0x00000060
        /*18ec*/ 	.word	0x00032490
        /*18f0*/ 	.short	0x010a
        /*18f2*/ 	.byte	0x3f
	.zero		1


	//   ....[26]....
        /*18f4*/ 	.word	0x00005cb0
        /*18f8*/ 	.word	0x00000020
        /*18fc*/ 	.word	0x00000000
        /*1900*/ 	.short	0x0101
        /*1902*/ 	.byte	0x3f
	.zero		1


	//   ....[27]....
        /*1904*/ 	.word	0x00005cf0
        /*1908*/ 	.word	0x00000060
        /*190c*/ 	.word	0x000324b0
        /*1910*/ 	.short	0x010a
        /*1912*/ 	.byte	0x3f
	.zero		1


	//   ....[28]....
        /*1914*/ 	.word	0x00006350
        /*1918*/ 	.word	0x00000060
        /*191c*/ 	.word	0x00000000
        /*1920*/ 	.short	0x0101
        /*1922*/ 	.byte	0x3f
	.zero		1


	//   ....[29]....
        /*1924*/ 	.word	0x00006e90
        /*1928*/ 	.word	0x00000013
        /*192c*/ 	.word	0x00032400
        /*1930*/ 	.short	0x010a
        /*1932*/ 	.byte	0x3f
	.zero		1


	//   ....[30]....
        /*1934*/ 	.word	0x00006ee0
        /*1938*/ 	.word	0x00000013
        /*193c*/ 	.word	0x00032400
        /*1940*/ 	.short	0x010a
        /*1942*/ 	.byte	0x3f
	.zero		1


	//   ....[31]....
        /*1944*/ 	.word	0x000079a0
        /*1948*/ 	.word	0x00000013
        /*194c*/ 	.word	0x00032400
        /*1950*/ 	.short	0x010a
        /*1952*/ 	.byte	0x3f
	.zero		1


	//   ....[32]....
        /*1954*/ 	.word	0x00008e00
        /*1958*/ 	.word	0x00000013
        /*195c*/ 	.word	0x00032400
        /*1960*/ 	.short	0x010a
        /*1962*/ 	.byte	0x3f
	.zero		1


	//   ....[33]....
        /*1964*/ 	.word	0x00009cd0
        /*1968*/ 	.word	0x000000b3
        /*196c*/ 	.word	0x00032430
        /*1970*/ 	.short	0x010a
        /*1972*/ 	.byte	0x3f
	.zero		1


	//   ....[34]....
        /*1974*/ 	.word	0x00009d60
        /*1978*/ 	.word	0x000000b3
        /*197c*/ 	.word	0x00032430
        /*1980*/ 	.short	0x010a
        /*1982*/ 	.byte	0x3f
	.zero		1


	//   ....[35]....
        /*1984*/ 	.word	0x0000a090
        /*1988*/ 	.word	0x00000013
        /*198c*/ 	.word	0x00032410
        /*1990*/ 	.short	0x010a
        /*1992*/ 	.byte	0x3f
	.zero		1


	//   ....[36]....
        /*1994*/ 	.word	0x0000a0e0
        /*1998*/ 	.word	0x000000b3
        /*199c*/ 	.word	0x00032450
        /*19a0*/ 	.short	0x010a
        /*19a2*/ 	.byte	0x3f
	.zero		1


	//   ....[37]....
        /*19a4*/ 	.word	0x0000a160
        /*19a8*/ 	.word	0x000000b3
        /*19ac*/ 	.word	0x00032450
        /*19b0*/ 	.short	0x010a
        /*19b2*/ 	.byte	0x3f
	.zero		1


	//   ....[38]....
        /*19b4*/ 	.word	0x0000c130
        /*19b8*/ 	.word	0x00000018
        /*19bc*/ 	.word	0x00000000
        /*19c0*/ 	.short	0x0101
        /*19c2*/ 	.byte	0x3f
	.zero		1


	//   ....[39]....
        /*19c4*/ 	.word	0x0000cd80
        /*19c8*/ 	.word	0x000000b3
        /*19cc*/ 	.word	0x00000000
        /*19d0*/ 	.short	0x0101
        /*19d2*/ 	.byte	0x3f
	.zero		1


	//   ....[40]....
        /*19d4*/ 	.word	0x0000ce60
        /*19d8*/ 	.word	0x000000d3
        /*19dc*/ 	.word	0x00032430
        /*19e0*/ 	.short	0x010a
        /*19e2*/ 	.byte	0x3f
	.zero		1


	//   ....[41]....
        /*19e4*/ 	.word	0x0000ced0
        /*19e8*/ 	.word	0x000000d3
        /*19ec*/ 	.word	0x00032430
        /*19f0*/ 	.short	0x010a
        /*19f2*/ 	.byte	0x3f
	.zero		1


	//   ....[42]....
        /*19f4*/ 	.word	0x0000d170
        /*19f8*/ 	.word	0x000000d3
        /*19fc*/ 	.word	0x00032450
        /*1a00*/ 	.short	0x010a
        /*1a02*/ 	.byte	0x3f
	.zero		1


	//   ....[43]....
        /*1a04*/ 	.word	0x0000d1c0
        /*1a08*/ 	.word	0x000000d3
        /*1a0c*/ 	.word	0x00032450
        /*1a10*/ 	.short	0x010a
        /*1a12*/ 	.byte	0x3f
	.zero		1


	//   ....[44]....
        /*1a14*/ 	.word	0x0000f1c0
        /*1a18*/ 	.word	0x00000003
        /*1a1c*/ 	.word	0x00000000
        /*1a20*/ 	.short	0x0101
        /*1a22*/ 	.byte	0x3f
	.zero		1


	//   ....[45]....
        /*1a24*/ 	.word	0x00010320
        /*1a28*/ 	.word	0x000000d3
        /*1a2c*/ 	.word	0x00000000
        /*1a30*/ 	.short	0x0101
        /*1a32*/ 	.byte	0x3f
	.zero		1


	//   ....[46]....
        /*1a34*/ 	.word	0x00010430
        /*1a38*/ 	.word	0x000000d3
        /*1a3c*/ 	.word	0x00032430
        /*1a40*/ 	.short	0x010a
        /*1a42*/ 	.byte	0x3f
	.zero		1


	//   ....[47]....
        /*1a44*/ 	.word	0x000104a0
        /*1a48*/ 	.word	0x000000d3
        /*1a4c*/ 	.word	0x00032430
        /*1a50*/ 	.short	0x010a
        /*1a52*/ 	.byte	0x3f
	.zero		1


	//   ....[48]....
        /*1a54*/ 	.word	0x00010740
        /*1a58*/ 	.word	0x000000d3
        /*1a5c*/ 	.word	0x00032450
        /*1a60*/ 	.short	0x010a
        /*1a62*/ 	.byte	0x3f
	.zero		1


	//   ....[49]....
        /*1a64*/ 	.word	0x00010790
        /*1a68*/ 	.word	0x000000d3
        /*1a6c*/ 	.word	0x00032450
        /*1a70*/ 	.short	0x010a
        /*1a72*/ 	.byte	0x3f
	.zero		1


	//   ....[50]....
        /*1a74*/ 	.word	0x00011fe0
        /*1a78*/ 	.word	0x00000003
        /*1a7c*/ 	.word	0x00000000
        /*1a80*/ 	.short	0x0101
        /*1a82*/ 	.byte	0x3f
	.zero		1


	//   ....[51]....
        /*1a84*/ 	.word	0x00013240
        /*1a88*/ 	.word	0x000000d3
        /*1a8c*/ 	.word	0x00000000
        /*1a90*/ 	.short	0x0101
        /*1a92*/ 	.byte	0x3f
	.zero		1


	//   ....[52]....
        /*1a94*/ 	.word	0x000157b0
        /*1a98*/ 	.word	0x00000003
        /*1a9c*/ 	.word	0x00000000
        /*1aa0*/ 	.short	0x0101
        /*1aa2*/ 	.byte	0x3f
	.zero		1


	//   ....[53]....
        /*1aa4*/ 	.word	0x000162c0
        /*1aa8*/ 	.word	0x00000003
        /*1aac*/ 	.word	0x00000000
        /*1ab0*/ 	.short	0x0101
        /*1ab2*/ 	.byte	0x3f
	.zero		1


	//   ....[54]....
        /*1ab4*/ 	.word	0x0001b890
        /*1ab8*/ 	.word	0x00000012
        /*1abc*/ 	.word	0x00032420
        /*1ac0*/ 	.short	0x010a
        /*1ac2*/ 	.byte	0x3f
	.zero		1


	//   ....[55]....
        /*1ac4*/ 	.word	0x0001b960
        /*1ac8*/ 	.word	0x00000004
        /*1acc*/ 	.word	0x000324a0
        /*1ad0*/ 	.short	0x010a
        /*1ad2*/ 	.byte	0x3f
	.zero		1


	//   ....[56]....
        /*1ad4*/ 	.word	0x0001bba0
        /*1ad8*/ 	.word	0x00000004
        /*1adc*/ 	.word	0x000324c0
        /*1ae0*/ 	.short	0x010a
        /*1ae2*/ 	.byte	0x3f
	.zero		1


	//   ....[57]....
        /*1ae4*/ 	.word	0x0001c240
        /*1ae8*/ 	.word	0x00000005
        /*1aec*/ 	.word	0x000324a0
        /*1af0*/ 	.short	0x010a
        /*1af2*/ 	.byte	0x3f
	.zero		1


	//   ....[58]....
        /*1af4*/ 	.word	0x0001c470
        /*1af8*/ 	.word	0x00000005
        /*1afc*/ 	.word	0x000324c0
        /*1b00*/ 	.short	0x010a
        /*1b02*/ 	.byte	0x3f
	.zero		1


	//   ....[59]....
        /*1b04*/ 	.word	0x0001d6b0
        /*1b08*/ 	.word	0x00000000
        /*1b0c*/ 	.word	0x00032440
        /*1b10*/ 	.short	0x010a
        /*1b12*/ 	.byte	0x3f
	.zero		1


	//   ....[60]....
        /*1b14*/ 	.word	0x0001e4c0
        /*1b18*/ 	.word	0x00000012
        /*1b1c*/ 	.word	0x00032400
        /*1b20*/ 	.short	0x0107
        /*1b22*/ 	.byte	0x3f
	.zero		1


	//   ....[61]....
        /*1b24*/ 	.word	0x0001e560
        /*1b28*/ 	.word	0x00000012
        /*1b2c*/ 	.word	0x00032400
        /*1b30*/ 	.short	0x0101
        /*1b32*/ 	.byte	0x3f
	.zero		1


	//   ....[62]....
        /*1b34*/ 	.word	0x0001f190
        /*1b38*/ 	.word	0x00000012
        /*1b3c*/ 	.word	0x00032410
        /*1b40*/ 	.short	0x0107
        /*1b42*/ 	.byte	0x3f
	.zero		1


	//   ....[63]....
        /*1b44*/ 	.word	0x0001f290
        /*1b48*/ 	.word	0x00000012
        /*1b4c*/ 	.word	0x00032410
        /*1b50*/ 	.short	0x0101
        /*1b52*/ 	.byte	0x3f
	.zero		1


	//   ....[64]....
        /*1b54*/ 	.word	0x0001f2b0
        /*1b58*/ 	.word	0x00000012
        /*1b5c*/ 	.word	0x00032420
        /*1b60*/ 	.short	0x010a
        /*1b62*/ 	.byte	0x3f
	.zero		1


	//   ....[65]....
        /*1b64*/ 	.word	0x0001f390
        /*1b68*/ 	.word	0x00000002
        /*1b6c*/ 	.word	0x00032460
        /*1b70*/ 	.short	0x010a
        /*1b72*/ 	.byte	0x3f
	.zero		1


	//   ....[66]....
        /*1b74*/ 	.word	0x0001fc40
        /*1b78*/ 	.word	0x00000002
        /*1b7c*/ 	.word	0x00032440
        /*1b80*/ 	.short	0x010a
        /*1b82*/ 	.byte	0x3f
	.zero		1


	//   ....[67]....
        /*1b84*/ 	.word	0x0001fe90
        /*1b88*/ 	.word	0x00000002
        /*1b8c*/ 	.word	0x00032460
        /*1b90*/ 	.short	0x010a
        /*1b92*/ 	.byte	0x3f
	.zero		1


	//   ....[68]....
        /*1b94*/ 	.word	0x00020680
        /*1b98*/ 	.word	0x00000003
        /*1b9c*/ 	.word	0x00032440
        /*1ba0*/ 	.short	0x010a
        /*1ba2*/ 	.byte	0x3f
	.zero		1


	//   ....[69]....
        /*1ba4*/ 	.word	0x000208d0
        /*1ba8*/ 	.word	0x00000003
        /*1bac*/ 	.word	0x00032460
        /*1bb0*/ 	.short	0x010a
        /*1bb2*/ 	.byte	0x3f
	.zero		1


	//   ....[70]....
        /*1bb4*/ 	.word	0x00021050
        /*1bb8*/ 	.word	0x00000003
        /*1bbc*/ 	.word	0x00032440
        /*1bc0*/ 	.short	0x010a
        /*1bc2*/ 	.byte	0x3f
	.zero		1


	//   ....[71]....
        /*1bc4*/ 	.word	0x000212a0
        /*1bc8*/ 	.word	0x00000003
        /*1bcc*/ 	.word	0x00032460
        /*1bd0*/ 	.short	0x010a
        /*1bd2*/ 	.byte	0x3f
	.zero		1


	//   ....[72]....
        /*1bd4*/ 	.word	0x00022c50
        /*1bd8*/ 	.word	0x00000000
        /*1bdc*/ 	.word	0x00032420
        /*1be0*/ 	.short	0x010a
        /*1be2*/ 	.byte	0x3f
	.zero		1


	//   ....[73]....
        /*1be4*/ 	.word	0x00022e30
        /*1be8*/ 	.word	0x00000006
        /*1bec*/ 	.word	0x00000000
        /*1bf0*/ 	.short	0x010a
        /*1bf2*/ 	.byte	0x3f
	.zero		1


	//   ....[74]....
        /*1bf4*/ 	.word	0x00022e60
        /*1bf8*/ 	.word	0x00000007
        /*1bfc*/ 	.word	0x00000000
        /*1c00*/ 	.short	0x010a
        /*1c02*/ 	.byte	0x3f
	.zero		1


	//   ....[75]....
        /*1c04*/ 	.word	0x00022ec0
        /*1c08*/ 	.word	0x00000004
        /*1c0c*/ 	.word	0x00000000
        /*1c10*/ 	.short	0x010a
        /*1c12*/ 	.byte	0x3f
	.zero		1


	//   ....[76]....
        /*1c14*/ 	.word	0x00022ef0
        /*1c18*/ 	.word	0x00000003
        /*1c1c*/ 	.word	0x00000000
        /*1c20*/ 	.short	0x010a
        /*1c22*/ 	.byte	0x3f
	.zero		1


	//   ....[77]....
        /*1c24*/ 	.word	0x00022f50
        /*1c28*/ 	.word	0x00000060
        /*1c2c*/ 	.word	0x00032490
        /*1c30*/ 	.short	0x010a
        /*1c32*/ 	.byte	0x3f
	.zero		1


	//   ....[78]....
        /*1c34*/ 	.word	0x00022fa0
        /*1c38*/ 	.word	0x00000060
        /*1c3c*/ 	.word	0x00032490
        /*1c40*/ 	.short	0x010a
        /*1c42*/ 	.byte	0x3f
	.zero		1


	//   ....[79]....
        /*1c44*/ 	.word	0x00022ff0
        /*1c48*/ 	.word	0x00000060
        /*1c4c*/ 	.word	0x00032490
        /*1c50*/ 	.short	0x010a
        /*1c52*/ 	.byte	0x3f
	.zero		1


	//   ....[80]....
        /*1c54*/ 	.word	0x00023040
        /*1c58*/ 	.word	0x00000060
        /*1c5c*/ 	.word	0x000324b0
        /*1c60*/ 	.short	0x010a
        /*1c62*/ 	.byte	0x3f
	.zero		1


	//   ....[81]....
        /*1c64*/ 	.word	0x000234b0
        /*1c68*/ 	.word	0x00000013
        /*1c6c*/ 	.word	0x00032400
        /*1c70*/ 	.short	0x010a
        /*1c72*/ 	.byte	0x3f
	.zero		1


	//   ....[82]....
        /*1c74*/ 	.word	0x00023aa0
        /*1c78*/ 	.word	0x00000013
        /*1c7c*/ 	.word	0x00032400
        /*1c80*/ 	.short	0x010a
        /*1c82*/ 	.byte	0x3f
	.zero		1


	//   ....[83]....
        /*1c84*/ 	.word	0x00023af0
        /*1c88*/ 	.word	0x000000b3
        /*1c8c*/ 	.word	0x00032430
        /*1c90*/ 	.short	0x010a
        /*1c92*/ 	.byte	0x3f
	.zero		1


	//   ....[84]....
        /*1c94*/ 	.word	0x00023b40
        /*1c98*/ 	.word	0x00000013
        /*1c9c*/ 	.word	0x00032410
        /*1ca0*/ 	.short	0x010a
        /*1ca2*/ 	.byte	0x3f
	.zero		1


	//   ....[85]....
        /*1ca4*/ 	.word	0x00023b90
        /*1ca8*/ 	.word	0x000000b3
        /*1cac*/ 	.word	0x00032450
        /*1cb0*/ 	.short	0x010a
        /*1cb2*/ 	.byte	0x3f
	.zero		1


	//   ....[86]....
        /*1cb4*/ 	.word	0x00023be0
        /*1cb8*/ 	.word	0x000000d3
        /*1cbc*/ 	.word	0x00032430
        /*1cc0*/ 	.short	0x010a
        /*1cc2*/ 	.byte	0x3f
	.zero		1


	//   ....[87]....
        /*1cc4*/ 	.word	0x00023c30
        /*1cc8*/ 	.word	0x000000d3
        /*1ccc*/ 	.word	0x00032450
        /*1cd0*/ 	.short	0x010a
        /*1cd2*/ 	.byte	0x3f
	.zero		1


	//   ....[88]....
        /*1cd4*/ 	.word	0x00023c80
        /*1cd8*/ 	.word	0x000000d3
        /*1cdc*/ 	.word	0x00032430
        /*1ce0*/ 	.short	0x010a
        /*1ce2*/ 	.byte	0x3f
	.zero		1


	//   ....[89]....
        /*1ce4*/ 	.word	0x00023cd0
        /*1ce8*/ 	.word	0x000000d3
        /*1cec*/ 	.word	0x00032450
        /*1cf0*/ 	.short	0x010a
        /*1cf2*/ 	.byte	0x3f
	.zero		1


	//   ....[90]....
        /*1cf4*/ 	.word	0x000248e0
        /*1cf8*/ 	.word	0x00000012
        /*1cfc*/ 	.word	0x00032420
        /*1d00*/ 	.short	0x010a
        /*1d02*/ 	.byte	0x3f
	.zero		1


	//   ....[91]....
        /*1d04*/ 	.word	0x00024930
        /*1d08*/ 	.word	0x00000004
        /*1d0c*/ 	.word	0x000324a0
        /*1d10*/ 	.short	0x010a
        /*1d12*/ 	.byte	0x3f
	.zero		1


	//   ....[92]....
        /*1d14*/ 	.word	0x00024980
        /*1d18*/ 	.word	0x00000004
        /*1d1c*/ 	.word	0x000324c0
        /*1d20*/ 	.short	0x010a
        /*1d22*/ 	.byte	0x3f
	.zero		1


	//   ....[93]....
        /*1d24*/ 	.word	0x000249d0
        /*1d28*/ 	.word	0x00000005
        /*1d2c*/ 	.word	0x000324a0
        /*1d30*/ 	.short	0x010a
        /*1d32*/ 	.byte	0x3f
	.zero		1


	//   ....[94]....
        /*1d34*/ 	.word	0x00024a20
        /*1d38*/ 	.word	0x00000005
        /*1d3c*/ 	.word	0x000324c0
        /*1d40*/ 	.short	0x010a
        /*1d42*/ 	.byte	0x3f
	.zero		1


	//   ....[95]....
        /*1d44*/ 	.word	0x00024bc0
        /*1d48*/ 	.word	0x00000000
        /*1d4c*/ 	.word	0x00032440
        /*1d50*/ 	.short	0x010a
        /*1d52*/ 	.byte	0x3f
	.zero		1


	//   ....[96]....
        /*1d54*/ 	.word	0x00026530
        /*1d58*/ 	.word	0x00000012
        /*1d5c*/ 	.word	0x00032420
        /*1d60*/ 	.short	0x010a
        /*1d62*/ 	.byte	0x3f
	.zero		1


	//   ....[97]....
        /*1d64*/ 	.word	0x00026580
        /*1d68*/ 	.word	0x00000002
        /*1d6c*/ 	.word	0x00032460
        /*1d70*/ 	.short	0x010a
        /*1d72*/ 	.byte	0x3f
	.zero		1


	//   ....[98]....
        /*1d74*/ 	.word	0x000265d0
        /*1d78*/ 	.word	0x00000002
        /*1d7c*/ 	.word	0x00032440
        /*1d80*/ 	.short	0x010a
        /*1d82*/ 	.byte	0x3f
	.zero		1


	//   ....[99]....
        /*1d84*/ 	.word	0x00026620
        /*1d88*/ 	.word	0x00000002
        /*1d8c*/ 	.word	0x00032460
        /*1d90*/ 	.short	0x010a
        /*1d92*/ 	.byte	0x3f
	.zero		1


	//   ....[100]....
        /*1d94*/ 	.word	0x00026670
        /*1d98*/ 	.word	0x00000003
        /*1d9c*/ 	.word	0x00032440
        /*1da0*/ 	.short	0x010a
        /*1da2*/ 	.byte	0x3f
	.zero		1


	//   ....[101]....
        /*1da4*/ 	.word	0x000266c0
        /*1da8*/ 	.word	0x00000003
        /*1dac*/ 	.word	0x00032460
        /*1db0*/ 	.short	0x010a
        /*1db2*/ 	.byte	0x3f
	.zero		1


	//   ....[102]....
        /*1db4*/ 	.word	0x00026710
        /*1db8*/ 	.word	0x00000003
        /*1dbc*/ 	.word	0x00032440
        /*1dc0*/ 	.short	0x010a
        /*1dc2*/ 	.byte	0x3f
	.zero		1


	//   ....[103]....
        /*1dc4*/ 	.word	0x00026760
        /*1dc8*/ 	.word	0x00000003
        /*1dcc*/ 	.word	0x00032460
        /*1dd0*/ 	.short	0x010a
        /*1dd2*/ 	.byte	0x3f
	.zero		1


	//   ....[104]....
        /*1dd4*/ 	.word	0x000272e0
        /*1dd8*/ 	.word	0x00000000
        /*1ddc*/ 	.word	0x00032420
        /*1de0*/ 	.short	0x010a
        /*1de2*/ 	.byte	0x3f
	.zero		1


	//   ....[105]....
        /*1de4*/ 	.word	0x00027480
        /*1de8*/ 	.word	0x00000006
        /*1dec*/ 	.word	0x00000000
        /*1df0*/ 	.short	0x010a
        /*1df2*/ 	.byte	0x3f
	.zero		1


	//   ....[106]....
        /*1df4*/ 	.word	0x000274d0
        /*1df8*/ 	.word	0x00000007
        /*1dfc*/ 	.word	0x00000000
        /*1e00*/ 	.short	0x010a
        /*1e02*/ 	.byte	0x3f
	.zero		1


	//   ....[107]....
        /*1e04*/ 	.word	0x00027520
        /*1e08*/ 	.word	0x00000004
        /*1e0c*/ 	.word	0x00000000
        /*1e10*/ 	.short	0x010a
        /*1e12*/ 	.byte	0x3f
	.zero		1


	//----- nvinfo : EIATTR_NUM_MBARRIERS
	.align		4
.L_1627:
        /*1e14*/ 	.byte	0x03, 0x38
        /*1e16*/ 	.short	0x0017


	//----- nvinfo : EIATTR_EXIT_INSTR_OFFSETS
	.align		4
        /*1e18*/ 	.byte	0x04, 0x1c
        /*1e1a*/ 	.short	(.L_1629 - .L_1628)


	//   ....[0]....
.L_1628:
        /*1e1c*/ 	.word	0x00022f40


	//----- nvinfo : EIATTR_MAX_THREADS
	.align		4
.L_1629:
        /*1e20*/ 	.byte	0x04, 0x05
        /*1e22*/ 	.short	(.L_1631 - .L_1630)
.L_1630:
        /*1e24*/ 	.word	0x00000180
        /*1e28*/ 	.word	0x00000001
        /*1e2c*/ 	.word	0x00000001


	//----- nvinfo : EIATTR_CRS_STACK_SIZE
	.align		4
.L_1631:
        /*1e30*/ 	.byte	0x04, 0x1e
        /*1e32*/ 	.short	(.L_1633 - .L_1632)
.L_1632:
        /*1e34*/ 	.word	0x00000000


	//----- nvinfo : EIATTR_CBANK_PARAM_SIZE
	.align		4
.L_1633:
        /*1e38*/ 	.byte	0x03, 0x19
        /*1e3a*/ 	.short	0x0bf0


	//----- nvinfo : EIATTR_PARAM_CBANK
	.align		4
        /*1e3c*/ 	.byte	0x04, 0x0a
        /*1e3e*/ 	.short	(.L_1635 - .L_1634)
	.align		4
.L_1634:
        /*1e40*/ 	.word	index@(.nv.constant0._ZN7cutlass13device_kernelIN5flash11enable_sm90INS1_16FlashAttnFwdSm90INS1_25CollectiveMainloopFwdSm90ILi2EN4cute5tupleIJNS5_1CILi1EEES8_S8_EEENS6_IJNS7_ILi128EEENS7_ILi96EEENS7_ILi64EEEEEELi256ENS_6half_tEfNS_4arch4Sm90ELb1ELb0ELb1ELb1ELb0ELb1ELb1ELb1ELb0ELb1ELb1ELb0EEENS1_21CollectiveEpilogueFwdINS6_IJSA_NS7_ILi256EEESB_EEES9_SE_SG_Li256ELb1ELb1ELb1ELb0EEENS1_36VarlenDynamicPersistentTileSchedulerILi128ELi96ELi256ELi128ELb1ELb1ELb1ELb1ELb1ELb1EEEEEEEEEvNT_6ParamsE)
        /*1e44*/ 	.short	0x0210
        /*1e46*/ 	.short	0x0bf0


	//----- nvinfo : EIATTR_SW_WAR
	.align		4
.L_1635:
        /*1e48*/ 	.byte	0x04, 0x36
        /*1e4a*/ 	.short	(.L_1637 - .L_1636)
.L_1636:
        /*1e4c*/ 	.word	0x00000008
.L_1637:


//--------------------- .nv.callgraph             --------------------------
	.section	.nv.callgraph,"",@"SHT_CUDA_CALLGRAPH"
	.align	4
	.sectionentsize	8
	.align		4
        /*0000*/ 	.word	0x00000000
	.align		4
        /*0004*/ 	.word	0xffffffff
	.align		4
        /*0008*/ 	.word	index@(_ZN7cutlass13device_kernelIN5flash11enable_sm90INS1_16FlashAttnFwdSm90INS1_25CollectiveMainloopFwdSm90ILi2EN4cute5tupleIJNS5_1CILi1EEES8_S8_EEENS6_IJNS7_ILi128EEESA_NS7_ILi192EEEEEELi128ENS_6half_tEfNS_4arch4Sm90ELb0ELb0ELb1ELb0ELb0ELb0ELb0ELb1ELb1ELb1ELb1ELb0EEENS1_21CollectiveEpilogueFwdINS6_IJSA_SA_SA_EEES9_SD_SF_Li256ELb0ELb1ELb1ELb0EEENS1_19SingleTileSchedulerILb0ELb1ELb1ELi128EEEEEEEEEvNT_6ParamsE)
	.align		4
        /*000c*/ 	.word	index@(__assertfail)
	.align		4
        /*0010*/ 	.word	index@(_ZN7cutlass13device_kernelIN5flash11enable_sm90INS1_16FlashAttnFwdSm90INS1_25CollectiveMainloopFwdSm90ILi2EN4cute5tupleIJNS5_1CILi1EEES8_S8_EEENS6_IJNS7_ILi128EEESA_NS7_ILi192EEEEEELi128ENS_6half_tEfNS_4arch4Sm90ELb0ELb0ELb1ELb1ELb0ELb0ELb0ELb1ELb1ELb1ELb1ELb0EEENS1_21CollectiveEpilogueFwdINS6_IJSA_SA_SA_EEES9_SD_SF_Li256ELb1ELb1ELb1ELb0EEENS1_36VarlenDynamicPersistentTileSchedulerILi128ELi128ELi256ELi128ELb1ELb1ELb1ELb0ELb1ELb1EEEEEEEEEvNT_6ParamsE)
	.align		4
        /*0014*/ 	.word	index@(__assertfail)
	.align		4
        /*0018*/ 	.word	index@(_ZN7cutlass13device_kernelIN5flash11enable_sm90INS1_16FlashAttnFwdSm90INS1_25CollectiveMainloopFwdSm90ILi2EN4cute5tupleIJNS5_1CILi1EEES8_S8_EEENS6_IJNS7_ILi128EEESA_NS7_ILi192EEEEEELi128ENS_6half_tEfNS_4arch4Sm90ELb0ELb0ELb1ELb1ELb0ELb1ELb0ELb1ELb1ELb1ELb1ELb0EEENS1_21CollectiveEpilogueFwdINS6_IJSA_SA_SA_EEES9_SD_SF_Li256ELb1ELb1ELb1ELb0EEENS1_36VarlenDynamicPersistentTileSchedulerILi128ELi128ELi256ELi128ELb1ELb1ELb1ELb0ELb1ELb1EEEEEEEEEvNT_6ParamsE)
	.align		4
        /*001c*/ 	.word	index@(__assertfail)
	.align		4
        /*0020*/ 	.word	index@(_ZN7cutlass13device_kernelIN5flash11enable_sm90INS1_16FlashAttnFwdSm90INS1_25CollectiveMainloopFwdSm90ILi2EN4cute5tupleIJNS5_1CILi1EEES8_S8_EEENS6_IJNS7_ILi128EEENS7_ILi96EEENS7_ILi192EEEEEELi128ENS_6half_tEfNS_4arch4Sm90ELb0ELb1ELb1ELb0ELb0ELb0ELb0ELb1ELb1ELb1ELb1ELb0EEENS1_21CollectiveEpilogueFwdINS6_IJSA_SA_SB_EEES9_SE_SG_Li256ELb0ELb1ELb1ELb0EEENS1_19SingleTileSchedulerILb0ELb1ELb1ELi128EEEEEEEEEvNT_6ParamsE)
	.align		4
        /*0024*/ 	.word	index@(__assertfail)
	.align		4
        /*0028*/ 	.word	index@(_ZN7cutlass13device_kernelIN5flash11enable_sm90INS1_16FlashAttnFwdSm90INS1_25CollectiveMainloopFwdSm90ILi2EN4cute5tupleIJNS5_1CILi1EEES8_S8_EEENS6_IJNS7_ILi128EEENS7_ILi96EEENS7_ILi192EEEEEELi128ENS_6half_tEfNS_4arch4Sm90ELb0ELb1ELb1ELb1ELb0ELb0ELb0ELb1ELb1ELb1ELb1ELb0EEENS1_21CollectiveEpilogueFwdINS6_IJSA_SA_SB_EEES9_SE_SG_Li256ELb1ELb1ELb1ELb0EEENS1_36VarlenDynamicPersistentTileSchedulerILi128ELi96ELi256ELi128ELb1ELb1ELb1ELb1ELb0ELb1EEEEEEEEEvNT_6ParamsE)
	.align		4
        /*002c*/ 	.word	index@(__assertfail)
	.align		4
        /*0030*/ 	.word	index@(_ZN7cutlass13device_kernelIN5flash11enable_sm90INS1_16FlashAttnFwdSm90INS1_25CollectiveMainloopFwdSm90ILi2EN4cute5tupleIJNS5_1CILi1EEES8_S8_EEENS6_IJNS7_ILi128EEENS7_ILi96EEENS7_ILi192EEEEEELi128ENS_6half_tEfNS_4arch4Sm90ELb0ELb1ELb1ELb1ELb0ELb1ELb0ELb1ELb1ELb1ELb1ELb0EEENS1_21CollectiveEpilogueFwdINS6_IJSA_SA_SB_EEES9_SE_SG_Li256ELb1ELb1ELb1ELb0EEENS1_36VarlenDynamicPersistentTileSchedulerILi128ELi96ELi256ELi128ELb1ELb1ELb1ELb1ELb0ELb1EEEEEEEEEvNT_6ParamsE)
	.align		4
        /*0034*/ 	.word	index@(__assertfail)
	.align		4
        /*0038*/ 	.word	index@(_ZN7cutlass13device_kernelIN5flash11enable_sm90INS1_16FlashAttnFwdSm90INS1_25CollectiveMainloopFwdSm90ILi2EN4cute5tupleIJNS5_1CILi1EEES8_S8_EEENS6_IJNS7_ILi128EEESA_NS7_ILi192EEEEEELi128ENS_6half_tEfNS_4arch4Sm90ELb1ELb0ELb1ELb0ELb0ELb0ELb0ELb1ELb1ELb1ELb1ELb0EEENS1_21CollectiveEpilogueFwdINS6_IJSA_SA_SA_EEES9_SD_SF_Li256ELb0ELb1ELb1ELb0EEENS1_19SingleTileSchedulerILb0ELb1ELb1ELi128EEEEEEEEEvNT_6ParamsE)
	.align		4
        /*003c*/ 	.word	index@(__assertfail)
	.align		4
        /*0040*/ 	.word	index@(_ZN7cutlass13device_kernelIN5flash11enable_sm90INS1_16FlashAttnFwdSm90INS1_25CollectiveMainloopFwdSm90ILi2EN4cute5tupleIJNS5_1CILi1EEES8_S8_EEENS6_IJNS7_ILi128EEESA_NS7_ILi192EEEEEELi128ENS_6half_tEfNS_4arch4Sm90ELb1ELb0ELb1ELb1ELb0ELb0ELb0ELb1ELb1ELb1ELb1ELb0EEENS1_21CollectiveEpilogueFwdINS6_IJSA_SA_SA_EEES9_SD_SF_Li256ELb1ELb1ELb1ELb0EEENS1_36VarlenDynamicPersistentTileSchedulerILi128ELi128ELi256ELi128ELb1ELb1ELb1ELb1ELb1ELb1EEEEEEEEEvNT_6ParamsE)
	.align		4
        /*0044*/ 	.word	index@(__assertfail)
	.align		4
        /*0048*/ 	.word	index@(_ZN7cutlass13device_kernelIN5flash11enable_sm90INS1_16FlashAttnFwdSm90INS1_25CollectiveMainloopFwdSm90ILi2EN4cute5tupleIJNS5_1CILi1EEES8_S8_EEENS6_IJNS7_ILi128EEESA_NS7_ILi192EEEEEELi128ENS_6half_tEfNS_4arch4Sm90ELb1ELb0ELb1ELb1ELb0ELb1ELb0ELb1ELb1ELb1ELb1ELb0EEENS1_21CollectiveEpilogueFwdINS6_IJSA_SA_SA_EEES9_SD_SF_Li256ELb1ELb1ELb1ELb0EEENS1_36VarlenDynamicPersistentTileSchedulerILi128ELi128ELi256ELi128ELb1ELb1ELb1ELb1ELb1ELb1EEEEEEEEEvNT_6ParamsE)
	.align		4
        /*004c*/ 	.word	index@(__assertfail)
	.align		4
        /*0050*/ 	.word	index@(_ZN7cutlass13device_kernelIN5flash11enable_sm90INS1_16FlashAttnFwdSm90INS1_25CollectiveMainloopFwdSm90ILi2EN4cute5tupleIJNS5_1CILi1EEES8_S8_EEENS6_IJNS7_ILi64EEESA_SA_EEELi512ENS_6half_tEfNS_4arch4Sm90ELb0ELb0ELb1ELb0ELb0ELb0ELb0ELb0ELb0ELb1ELb1ELb0EEENS1_21CollectiveEpilogueFwdINS6_IJSA_NS7_ILi512EEESA_EEES9_SC_SE_Li256ELb0ELb1ELb1ELb0EEENS1_19SingleTileSchedulerILb0ELb1ELb1ELi64EEEEEEEEEvNT_6ParamsE)
	.align		4
        /*0054*/ 	.word	index@(__assertfail)
	.align		4
        /*0058*/ 	.word	index@(_ZN7cutlass13device_kernelIN5flash11enable_sm90INS1_16FlashAttnFwdSm90INS1_25CollectiveMainloopFwdSm90ILi2EN4cute5tupleIJNS5_1CILi1EEES8_S8_EEENS6_IJNS7_ILi64EEESA_SA_EEELi512ENS_6half_tEfNS_4arch4Sm90ELb0ELb0ELb1ELb0ELb0ELb0ELb1ELb0ELb0ELb1ELb1ELb0EEENS1_21CollectiveEpilogueFwdINS6_IJSA_NS7_ILi512EEESA_EEES9_SC_SE_Li256ELb0ELb1ELb1ELb0EEENS1_19SingleTileSchedulerILb0ELb1ELb1ELi64EEEEEEEEEvNT_6ParamsE)
	.align		4
        /*005c*/ 	.word	index@(__assertfail)
	.align		4
        /*0060*/ 	.word	index@(_ZN7cutlass13device_kernelIN5flash11enable_sm90INS1_16FlashAttnFwdSm90INS1_25CollectiveMainloopFwdSm90ILi2EN4cute5tupleIJNS5_1CILi1EEES8_S8_EEENS6_IJNS7_ILi64EEESA_SA_EEELi512ENS_6half_tEfNS_4arch4Sm90ELb0ELb0ELb1ELb1ELb0ELb0ELb0ELb0ELb0ELb1ELb1ELb0EEENS1_21CollectiveEpilogueFwdINS6_IJSA_NS7_ILi512EEESA_EEES9_SC_SE_Li256ELb1ELb1ELb1ELb0EEENS1_36VarlenDynamicPersistentTileSchedulerILi64ELi64ELi256ELi128ELb1ELb1ELb1ELb0ELb1ELb1EEEEEEEEEvNT_6ParamsE)
	.align		4
        /*0064*/ 	.word	index@(__assertfail)
	.align		4
        /*0068*/ 	.word	index@(_ZN7cutlass13device_kernelIN5flash11enable_sm90INS1_16FlashAttnFwdSm90INS1_25CollectiveMainloopFwdSm90ILi2EN4cute5tupleIJNS5_1CILi1EEES8_S8_EEENS6_IJNS7_ILi64EEESA_SA_EEELi512ENS_6half_tEfNS_4arch4Sm90ELb0ELb0ELb1ELb1ELb0ELb1ELb0ELb0ELb0ELb1ELb1ELb0EEENS1_21CollectiveEpilogueFwdINS6_IJSA_NS7_ILi512EEESA_EEES9_SC_SE_Li256ELb1ELb1ELb1ELb0EEENS1_36VarlenDynamicPersistentTileSchedulerILi64ELi64ELi256ELi128ELb1ELb1ELb1ELb0ELb1ELb1EEEEEEEEEvNT_6ParamsE)
	.align		4
        /*006c*/ 	.word	index@(__assertfail)
	.align		4
        /*0070*/ 	.word	index@(_ZN7cutlass13device_kernelIN5flash11enable_sm90INS1_16FlashAttnFwdSm90INS1_25CollectiveMainloopFwdSm90ILi2EN4cute5tupleIJNS5_1CILi1EEES8_S8_EEENS6_IJNS7_ILi64EEESA_SA_EEELi512ENS_6half_tEfNS_4arch4Sm90ELb0ELb0ELb1ELb1ELb0ELb0ELb1ELb0ELb0ELb1ELb1ELb0EEENS1_21CollectiveEpilogueFwdINS6_IJSA_NS7_ILi512EEESA_EEES9_SC_SE_Li256ELb1ELb1ELb1ELb0EEENS1_36VarlenDynamicPersistentTileSchedulerILi64ELi64ELi256ELi128ELb1ELb1ELb1ELb0ELb1ELb1EEEEEEEEEvNT_6ParamsE)
	.align		4
        /*0074*/ 	.word	index@(__assertfail)
	.align		4
        /*0078*/ 	.word	index@(_ZN7cutlass13device_kernelIN5flash11enable_sm90INS1_16FlashAttnFwdSm90INS1_25CollectiveMainloopFwdSm90ILi2EN4cute5tupleIJNS5_1CILi1EEES8_S8_EEENS6_IJNS7_ILi64EEESA_SA_EEELi512ENS_6half_tEfNS_4arch4Sm90ELb0ELb0ELb1ELb1ELb0ELb1ELb1ELb0ELb0ELb1ELb1ELb0EEENS1_21CollectiveEpilogueFwdINS6_IJSA_NS7_ILi512EEESA_EEES9_SC_SE_Li256ELb1ELb1ELb1ELb0EEENS1_36VarlenDynamicPersistentTileSchedulerILi64ELi64ELi256ELi128ELb1ELb1ELb1ELb0ELb1ELb1EEEEEEEEEvNT_6ParamsE)
	.align		4
        /*007c*/ 	.word	index@(__assertfail)
	.align		4
        /*0080*/ 	.word	index@(_ZN7cutlass13device_kernelIN5flash11enable_sm90INS1_16FlashAttnFwdSm90INS1_25CollectiveMainloopFwdSm90ILi2EN4cute5tupleIJNS5_1CILi1EEES8_S8_EEENS6_IJNS7_ILi64EEESA_SA_EEELi512ENS_6half_tEfNS_4arch4Sm90ELb0ELb1ELb1ELb0ELb0ELb0ELb0ELb0ELb0ELb1ELb1ELb0EEENS1_21CollectiveEpilogueFwdINS6_IJSA_NS7_ILi512EEESA_EEES9_SC_SE_Li256ELb0ELb1ELb1ELb0EEENS1_19SingleTileSchedulerILb0ELb1ELb1ELi64EEEEEEEEEvNT_6ParamsE)
	.align		4
        /*0084*/ 	.word	index@(__assertfail)
	.align		4
        /*0088*/ 	.word	index@(_ZN7cutlass13device_kernelIN5flash11enable_sm90INS1_16FlashAttnFwdSm90INS1_25CollectiveMainloopFwdSm90ILi2EN4cute5tupleIJNS5_1CILi1EEES8_S8_EEENS6_IJNS7_ILi64EEESA_SA_EEELi512ENS_6half_tEfNS_4arch4Sm90ELb0ELb1ELb1ELb0ELb0ELb0ELb1ELb0ELb0ELb1ELb1ELb0EEENS1_21CollectiveEpilogueFwdINS6_IJSA_NS7_ILi512EEESA_EEES9_SC_SE_Li256ELb0ELb1ELb1ELb0EEENS1_19SingleTileSchedulerILb0ELb1ELb1ELi64EEEEEEEEEvNT_6ParamsE)
	.align		4
        /*008c*/ 	.word	index@(__assertfail)
	.align		4
        /*0090*/ 	.word	index@(_ZN7cutlass13device_kernelIN5flash11enable_sm90INS1_16FlashAttnFwdSm90INS1_25CollectiveMainloopFwdSm90ILi2EN4cute5tupleIJNS5_1CILi1EEES8_S8_EEENS6_IJNS7_ILi64EEESA_SA_EEELi512ENS_6half_tEfNS_4arch4Sm90ELb0ELb1ELb1ELb1ELb0ELb0ELb0ELb0ELb0ELb1ELb1ELb0EEENS1_21CollectiveEpilogueFwdINS6_IJSA_NS7_ILi512EEESA_EEES9_SC_SE_Li256ELb1ELb1ELb1ELb0EEENS1_36VarlenDynamicPersistentTileSchedulerILi64ELi64ELi256ELi128ELb1ELb1ELb1ELb1ELb0ELb1EEEEEEEEEvNT_6ParamsE)
	.align		4
        /*0094*/ 	.word	index@(__assertfail)
	.align		4
        /*0098*/ 	.word	index@(_ZN7cutlass13device_kernelIN5flash11enable_sm90INS1_16FlashAttnFwdSm90INS1_25CollectiveMainloopFwdSm90ILi2EN4cute5tupleIJNS5_1CILi1EEES8_S8_EEENS6_IJNS7_ILi64EEESA_SA_EEELi512ENS_6half_tEfNS_4arch4Sm90ELb0ELb1ELb1ELb1ELb0ELb1ELb0ELb0ELb0ELb1ELb1ELb0EEENS1_21CollectiveEpilogueFwdINS6_IJSA_NS7_ILi512EEESA_EEES9_SC_SE_Li256ELb1ELb1ELb1ELb0EEENS1_36VarlenDynamicPersistentTileSchedulerILi64ELi64ELi256ELi128ELb1ELb1ELb1ELb1ELb0ELb1EEEEEEEEEvNT_6ParamsE)
	.align		4
        /*009c*/ 	.word	index@(__assertfail)
	.align		4
        /*00a0*/ 	.word	index@(_ZN7cutlass13device_kernelIN5flash11enable_sm90INS1_16FlashAttnFwdSm90INS1_25CollectiveMainloopFwdSm90ILi2EN4cute5tupleIJNS5_1CILi1EEES8_S8_EEENS6_IJNS7_ILi64EEESA_SA_EEELi512ENS_6half_tEfNS_4arch4Sm90ELb0ELb1ELb1ELb1ELb0ELb0ELb1ELb0ELb0ELb1ELb1ELb0EEENS1_21CollectiveEpilogueFwdINS6_IJSA_NS7_ILi512EEESA_EEES9_SC_SE_Li256ELb1ELb1ELb1ELb0EEENS1_36VarlenDynamicPersistentTileSchedulerILi64ELi64ELi256ELi128ELb1ELb1ELb1ELb1ELb0ELb1EEEEEEEEEvNT_6ParamsE)
	.align		4
        /*00a4*/ 	.word	index@(__assertfail)
	.align		4
        /*00a8*/ 	.word	index@(_ZN7cutlass13device_kernelIN5flash11enable_sm90INS1_16FlashAttnFwdSm90INS1_25CollectiveMainloopFwdSm90ILi2EN4cute5tupleIJNS5_1CILi1EEES8_S8_EEENS6_IJNS7_ILi64EEESA_SA_EEELi512ENS_6half_tEfNS_4arch4Sm90ELb0ELb1ELb1ELb1ELb0ELb1ELb1ELb0ELb0ELb1ELb1ELb0EEENS1_21CollectiveEpilogueFwdINS6_IJSA_NS7_ILi512EEESA_EEES9_SC_SE_Li256ELb1ELb1ELb1ELb0EEENS1_36VarlenDynamicPersistentTileSchedulerILi64ELi64ELi256ELi128ELb1ELb1ELb1ELb1ELb0ELb1EEEEEEEEEvNT_6ParamsE)
	.align		4
        /*00ac*/ 	.word	index@(__assertfail)
	.align		4
        /*00b0*/ 	.word	index@(_ZN7cutlass13device_kernelIN5flash11enable_sm90INS1_16FlashAttnFwdSm90INS1_25CollectiveMainloopFwdSm90ILi2EN4cute5tupleIJNS5_1CILi1EEES8_S8_EEENS6_IJNS7_ILi64EEESA_SA_EEELi512ENS_6half_tEfNS_4arch4Sm90ELb1ELb0ELb1ELb0ELb0ELb0ELb0ELb0ELb0ELb1ELb1ELb0EEENS1_21CollectiveEpilogueFwdINS6_IJSA_NS7_ILi512EEESA_EEES9_SC_SE_Li256ELb0ELb1ELb1ELb0EEENS1_19SingleTileSchedulerILb0ELb1ELb1ELi64EEEEEEEEEvNT_6ParamsE)
	.align		4
        /*00b4*/ 	.word	index@(__assertfail)
	.align		4
        /*00b8*/ 	.word	index@(_ZN7cutlass13device_kernelIN5flash11enable_sm90INS1_16FlashAttnFwdSm90INS1_25CollectiveMainloopFwdSm90ILi2EN4cute5tupleIJNS5_1CILi1EEES8_S8_EEENS6_IJNS7_ILi64EEESA_SA_EEELi512ENS_6half_tEfNS_4arch4Sm90ELb1ELb0ELb1ELb0ELb0ELb0ELb1ELb0ELb0ELb1ELb1ELb0EEENS1_21CollectiveEpilogueFwdINS6_IJSA_NS7_ILi512EEESA_EEES9_SC_SE_Li256ELb0ELb1ELb1ELb0EEENS1_19SingleTileSchedulerILb0ELb1ELb1ELi64EEEEEEEEEvNT_6ParamsE)
	.align		4
        /*00bc*/ 	.word	index@(__assertfail)
	.align		4
        /*00c0*/ 	.word	index@(_ZN7cutlass13device_kernelIN5flash11enable_sm90INS1_16FlashAttnFwdSm90INS1_25CollectiveMainloopFwdSm90ILi2EN4cute5tupleIJNS5_1CILi1EEES8_S8_EEENS6_IJNS7_ILi64EEESA_SA_EEELi512ENS_6half_tEfNS_4arch4Sm90ELb1ELb0ELb1ELb1ELb0ELb0ELb0ELb0ELb0ELb1ELb1ELb0EEENS1_21CollectiveEpilogueFwdINS6_IJSA_NS7_ILi512EEESA_EEES9_SC_SE_Li256ELb1ELb1ELb1ELb0EEENS1_36VarlenDynamicPersistentTileSchedulerILi64ELi64ELi256ELi128ELb1ELb1ELb1ELb1ELb1ELb1EEEEEEEEEvNT_6ParamsE)
	.align		4
        /*00c4*/ 	.word	index@(__assertfail)
	.align		4
        /*00c8*/ 	.word	index@(_ZN7cutlass13device_kernelIN5flash11enable_sm90INS1_16FlashAttnFwdSm90INS1_25CollectiveMainloopFwdSm90ILi2EN4cute5tupleIJNS5_1CILi1EEES8_S8_EEENS6_IJNS7_ILi64EEESA_SA_EEELi512ENS_6half_tEfNS_4arch4Sm90ELb1ELb0ELb1ELb1ELb0ELb1ELb0ELb0ELb0ELb1ELb1ELb0EEENS1_21CollectiveEpilogueFwdINS6_IJSA_NS7_ILi512EEESA_EEES9_SC_SE_Li256ELb1ELb1ELb1ELb0EEENS1_36VarlenDynamicPersistentTileSchedulerILi64ELi64ELi256ELi128ELb1ELb1ELb1ELb1ELb1ELb1EEEEEEEEEvNT_6ParamsE)
	.align		4
        /*00cc*/ 	.word	index@(__assertfail)
	.align		4
        /*00d0*/ 	.word	index@(_ZN7cutlass13device_kernelIN5flash11enable_sm90INS1_16FlashAttnFwdSm90INS1_25CollectiveMainloopFwdSm90ILi2EN4cute5tupleIJNS5_1CILi1EEES8_S8_EEENS6_IJNS7_ILi64EEESA_SA_EEELi512ENS_6half_tEfNS_4arch4Sm90ELb1ELb0ELb1ELb1ELb0ELb0ELb1ELb0ELb0ELb1ELb1ELb0EEENS1_21CollectiveEpilogueFwdINS6_IJSA_NS7_ILi512EEESA_EEES9_SC_SE_Li256ELb1ELb1ELb1ELb0EEENS1_36VarlenDynamicPersistentTileSchedulerILi64ELi64ELi256ELi128ELb1ELb1ELb1ELb1ELb1ELb1EEEEEEEEEvNT_6ParamsE)
	.align		4
        /*00d4*/ 	.word	index@(__assertfail)
	.align		4
        /*00d8*/ 	.word	index@(_ZN7cutlass13device_kernelIN5flash11enable_sm90INS1_16FlashAttnFwdSm90INS1_25CollectiveMainloopFwdSm90ILi2EN4cute5tupleIJNS5_1CILi1EEES8_S8_EEENS6_IJNS7_ILi64EEESA_SA_EEELi512ENS_6half_tEfNS_4arch4Sm90ELb1ELb0ELb1ELb1ELb0ELb1ELb1ELb0ELb0ELb1ELb1ELb0EEENS1_21CollectiveEpilogueFwdINS6_IJSA_NS7_ILi512EEESA_EEES9_SC_SE_Li256ELb1ELb1ELb1ELb0EEENS1_36VarlenDynamicPersistentTileSchedulerILi64ELi64ELi256ELi128ELb1ELb1ELb1ELb1ELb1ELb1EEEEEEEEEvNT_6ParamsE)
	.align		4
        /*00dc*/ 	.word	index@(__assertfail)
	.align		4
        /*00e0*/ 	.word	index@(_ZN7cutlass13device_kernelIN5flash11enable_sm90INS1_16FlashAttnFwdSm90INS1_25CollectiveMainloopFwdSm90ILi2EN4cute5tupleIJNS5_1CILi1EEES8_S8_EEENS6_IJNS7_ILi128EEENS7_ILi96EEENS7_ILi64EEEEEELi256ENS_6half_tEfNS_4arch4Sm90ELb0ELb0ELb1ELb0ELb0ELb0ELb0ELb1ELb0ELb1ELb1ELb0EEENS1_21CollectiveEpilogueFwdINS6_IJSA_NS7_ILi256EEESB_EEES9_SE_SG_Li256ELb0ELb1ELb1ELb0EEENS1_19SingleTileSchedulerILb0ELb1ELb1ELi128EEEEEEEEEvNT_6ParamsE)
	.align		4
        /*00e4*/ 	.word	index@(__assertfail)
	.align		4
        /*00e8*/ 	.word	index@(_ZN7cutlass13device_kernelIN5flash11enable_sm90INS1_16FlashAttnFwdSm90INS1_25CollectiveMainloopFwdSm90ILi2EN4cute5tupleIJNS5_1CILi1EEES8_S8_EEENS6_IJNS7_ILi128EEENS7_ILi96EEENS7_ILi64EEEEEELi256ENS_6half_tEfNS_4arch4Sm90ELb0ELb0ELb1ELb0ELb0ELb0ELb1ELb1ELb0ELb1ELb1ELb0EEENS1_21CollectiveEpilogueFwdINS6_IJSA_NS7_ILi256EEESB_EEES9_SE_SG_Li256ELb0ELb1ELb1ELb0EEENS1_19SingleTileSchedulerILb0ELb1ELb1ELi128EEEEEEEEEvNT_6ParamsE)
	.align		4
        /*00ec*/ 	.word	index@(__assertfail)
	.align		4
        /*00f0*/ 	.word	index@(_ZN7cutlass13device_kernelIN5flash11enable_sm90INS1_16FlashAttnFwdSm90INS1_25CollectiveMainloopFwdSm90ILi2EN4cute5tupleIJNS5_1CILi1EEES8_S8_EEENS6_IJNS7_ILi128EEENS7_ILi96EEENS7_ILi64EEEEEELi256ENS_6half_tEfNS_4arch4Sm90ELb0ELb0ELb1ELb1ELb0ELb0ELb0ELb1ELb0ELb1ELb1ELb0EEENS1_21CollectiveEpilogueFwdINS6_IJSA_NS7_ILi256EEESB_EEES9_SE_SG_Li256ELb1ELb1ELb1ELb0EEENS1_36VarlenDynamicPersistentTileSchedulerILi128ELi96ELi256ELi128ELb1ELb1ELb1ELb0ELb1ELb1EEEEEEEEEvNT_6ParamsE)
	.align		4
        /*00f4*/ 	.word	index@(__assertfail)
	.align		4
        /*00f8*/ 	.word	index@(_ZN7cutlass13device_kernelIN5flash11enable_sm90INS1_16FlashAttnFwdSm90INS1_25CollectiveMainloopFwdSm90ILi2EN4cute5tupleIJNS5_1CILi1EEES8_S8_EEENS6_IJNS7_ILi128EEENS7_ILi96EEENS7_ILi64EEEEEELi256ENS_6half_tEfNS_4arch4Sm90ELb0ELb0ELb1ELb1ELb0ELb1ELb0ELb1ELb0ELb1ELb1ELb0EEENS1_21CollectiveEpilogueFwdINS6_IJSA_NS7_ILi256EEESB_EEES9_SE_SG_Li256ELb1ELb1ELb1ELb0EEENS1_36VarlenDynamicPersistentTileSchedulerILi128ELi96ELi256ELi128ELb1ELb1ELb1ELb0ELb1ELb1EEEEEEEEEvNT_6ParamsE)
	.align		4
        /*00fc*/ 	.word	index@(__assertfail)
	.align		4
        /*0100*/ 	.word	index@(_ZN7cutlass13device_kernelIN5flash11enable_sm90INS1_16FlashAttnFwdSm90INS1_25CollectiveMainloopFwdSm90ILi2EN4cute5tupleIJNS5_1CILi1EEES8_S8_EEENS6_IJNS7_ILi128EEENS7_ILi96EEENS7_ILi64EEEEEELi256ENS_6half_tEfNS_4arch4Sm90ELb0ELb0ELb1ELb1ELb0ELb0ELb1ELb1ELb0ELb1ELb1ELb0EEENS1_21CollectiveEpilogueFwdINS6_IJSA_NS7_ILi256EEESB_EEES9_SE_SG_Li256ELb1ELb1ELb1ELb0EEENS1_36VarlenDynamicPersistentTileSchedulerILi128ELi96ELi256ELi128ELb1ELb1ELb1ELb0ELb1ELb1EEEEEEEEEvNT_6ParamsE)
	.align		4
        /*0104*/ 	.word	index@(__assertfail)
	.align		4
        /*0108*/ 	.word	index@(_ZN7cutlass13device_kernelIN5flash11enable_sm90INS1_16FlashAttnFwdSm90INS1_25CollectiveMainloopFwdSm90ILi2EN4cute5tupleIJNS5_1CILi1EEES8_S8_EEENS6_IJNS7_ILi128EEENS7_ILi96EEENS7_ILi64EEEEEELi256ENS_6half_tEfNS_4arch4Sm90ELb0ELb0ELb1ELb1ELb0ELb1ELb1ELb1ELb0ELb1ELb1ELb0EEENS1_21CollectiveEpilogueFwdINS6_IJSA_NS7_ILi256EEESB_EEES9_SE_SG_Li256ELb1ELb1ELb1ELb0EEENS1_36VarlenDynamicPersistentTileSchedulerILi128ELi96ELi256ELi128ELb1ELb1ELb1ELb0ELb1ELb1EEEEEEEEEvNT_6ParamsE)
	.align		4
        /*010c*/ 	.word	index@(__assertfail)
	.align		4
        /*0110*/ 	.word	index@(_ZN7cutlass13device_kernelIN5flash11enable_sm90INS1_16FlashAttnFwdSm90INS1_25CollectiveMainloopFwdSm90ILi2EN4cute5tupleIJNS5_1CILi1EEES8_S8_EEENS6_IJNS7_ILi128EEENS7_ILi96EEENS7_ILi64EEEEEELi256ENS_6half_tEfNS_4arch4Sm90ELb0ELb1ELb1ELb0ELb0ELb0ELb0ELb1ELb0ELb1ELb1ELb0EEENS1_21CollectiveEpilogueFwdINS6_IJSA_NS7_ILi256EEESB_EEES9_SE_SG_Li256ELb0ELb1ELb1ELb0EEENS1_19SingleTileSchedulerILb0ELb1ELb1ELi128EEEEEEEEEvNT_6ParamsE)
	.align		4
        /*0114*/ 	.word	index@(__assertfail)
	.align		4
        /*0118*/ 	.word	index@(_ZN7cutlass13device_kernelIN5flash11enable_sm90INS1_16FlashAttnFwdSm90INS1_25CollectiveMainloopFwdSm90ILi2EN4cute5tupleIJNS5_1CILi1EEES8_S8_EEENS6_IJNS7_ILi128EEENS7_ILi96EEENS7_ILi64EEEEEELi256ENS_6half_tEfNS_4arch4Sm90ELb0ELb1ELb1ELb0ELb0ELb0ELb1ELb1ELb0ELb1ELb1ELb0EEENS1_21CollectiveEpilogueFwdINS6_IJSA_NS7_ILi256EEESB_EEES9_SE_SG_Li256ELb0ELb1ELb1ELb0EEENS1_19SingleTileSchedulerILb0ELb1ELb1ELi128EEEEEEEEEvNT_6ParamsE)
	.align		4
        /*011c*/ 	.word	index@(__assertfail)
	.align		4
        /*0120*/ 	.word	index@(_ZN7cutlass13device_kernelIN5flash11enable_sm90INS1_16FlashAttnFwdSm90INS1_25CollectiveMainloopFwdSm90ILi2EN4cute5tupleIJNS5_1CILi1EEES8_S8_EEENS6_IJNS7_ILi128EEENS7_ILi96EEENS7_ILi64EEEEEELi256ENS_6half_tEfNS_4arch4Sm90ELb0ELb1ELb1ELb1ELb0ELb0ELb0ELb1ELb0ELb1ELb1ELb0EEENS1_21CollectiveEpilogueFwdINS6_IJSA_NS7_ILi256EEESB_EEES9_SE_SG_Li256ELb1ELb1ELb1ELb0EEENS1_36VarlenDynamicPersistentTileSchedulerILi128ELi96ELi256ELi128ELb1ELb1ELb1ELb1ELb0ELb1EEEEEEEEEvNT_6ParamsE)
	.align		4
        /*0124*/ 	.word	index@(__assertfail)
	.align		4
        /*0128*/ 	.word	index@(_ZN7cutlass13device_kernelIN5flash11enable_sm90INS1_16FlashAttnFwdSm90INS1_25CollectiveMainloopFwdSm90ILi2EN4cute5tupleIJNS5_1CILi1EEES8_S8_EEENS6_IJNS7_ILi128EEENS7_ILi96EEENS7_ILi64EEEEEELi256ENS_6half_tEfNS_4arch4Sm90ELb0ELb1ELb1ELb1ELb0ELb1ELb0ELb1ELb0ELb1ELb1ELb0EEENS1_21CollectiveEpilogueFwdINS6_IJSA_NS7_ILi256EEESB_EEES9_SE_SG_Li256ELb1ELb1ELb1ELb0EEENS1_36VarlenDynamicPersistentTileSchedulerILi128ELi96ELi256ELi128ELb1ELb1ELb1ELb1ELb0ELb1EEEEEEEEEvNT_6ParamsE)
	.align		4
        /*012c*/ 	.word	index@(__assertfail)
	.align		4
        /*0130*/ 	.word	index@(_ZN7cutlass13device_kernelIN5flash11enable_sm90INS1_16FlashAttnFwdSm90INS1_25CollectiveMainloopFwdSm90ILi2EN4cute5tupleIJNS5_1CILi1EEES8_S8_EEENS6_IJNS7_ILi128EEENS7_ILi96EEENS7_ILi64EEEEEELi256ENS_6half_tEfNS_4arch4Sm90ELb0ELb1ELb1ELb1ELb0ELb0ELb1ELb1ELb0ELb1ELb1ELb0EEENS1_21CollectiveEpilogueFwdINS6_IJSA_NS7_ILi256EEESB_EEES9_SE_SG_Li256ELb1ELb1ELb1ELb0EEENS1_36VarlenDynamicPersistentTileSchedulerILi128ELi96ELi256ELi128ELb1ELb1ELb1ELb1ELb0ELb1EEEEEEEEEvNT_6ParamsE)
	.align		4
        /*0134*/ 	.word	index@(__assertfail)
	.align		4
        /*0138*/ 	.word	index@(_ZN7cutlass13device_kernelIN5flash11enable_sm90INS1_16FlashAttnFwdSm90INS1_25CollectiveMainloopFwdSm90ILi2EN4cute5tupleIJNS5_1CILi1EEES8_S8_EEENS6_IJNS7_ILi128EEENS7_ILi96EEENS7_ILi64EEEEEELi256ENS_6half_tEfNS_4arch4Sm90ELb0ELb1ELb1ELb1ELb0ELb1ELb1ELb1ELb0ELb1ELb1ELb0EEENS1_21CollectiveEpilogueFwdINS6_IJSA_NS7_ILi256EEESB_EEES9_SE_SG_Li256ELb1ELb1ELb1ELb0EEENS1_36VarlenDynamicPersistentTileSchedulerILi128ELi96ELi256ELi128ELb1ELb1ELb1ELb1ELb0ELb1EEEEEEEEEvNT_6ParamsE)
	.align		4
        /*013c*/ 	.word	index@(__assertfail)
	.align		4
        /*0140*/ 	.word	index@(_ZN7cutlass13device_kernelIN5flash11enable_sm90INS1_16FlashAttnFwdSm90INS1_25CollectiveMainloopFwdSm90ILi2EN4cute5tupleIJNS5_1CILi1EEES8_S8_EEENS6_IJNS7_ILi128EEENS7_ILi96EEENS7_ILi64EEEEEELi256ENS_6half_tEfNS_4arch4Sm90ELb1ELb0ELb1ELb0ELb0ELb0ELb0ELb1ELb0ELb1ELb1ELb0EEENS1_21CollectiveEpilogueFwdINS6_IJSA_NS7_ILi256EEESB_EEES9_SE_SG_Li256ELb0ELb1ELb1ELb0EEENS1_19SingleTileSchedulerILb0ELb1ELb1ELi128EEEEEEEEEvNT_6ParamsE)
	.align		4
        /*0144*/ 	.word	index@(__assertfail)
	.align		4
        /*0148*/ 	.word	index@(_ZN7cutlass13device_kernelIN5flash11enable_sm90INS1_16FlashAttnFwdSm90INS1_25CollectiveMainloopFwdSm90ILi2EN4cute5tupleIJNS5_1CILi1EEES8_S8_EEENS6_IJNS7_ILi128EEENS7_ILi96EEENS7_ILi64EEEEEELi256ENS_6half_tEfNS_4arch4Sm90ELb1ELb0ELb1ELb0ELb0ELb0ELb1ELb1ELb0ELb1ELb1ELb0EEENS1_21CollectiveEpilogueFwdINS6_IJSA_NS7_ILi256EEESB_EEES9_SE_SG_Li256ELb0ELb1ELb1ELb0EEENS1_19SingleTileSchedulerILb0ELb1ELb1ELi128EEEEEEEEEvNT_6ParamsE)
	.align		4
        /*014c*/ 	.word	index@(__assertfail)
	.align		4
        /*0150*/ 	.word	index@(_ZN7cutlass13device_kernelIN5flash11enable_sm90INS1_16FlashAttnFwdSm90INS1_25CollectiveMainloopFwdSm90ILi2EN4cute5tupleIJNS5_1CILi1EEES8_S8_EEENS6_IJNS7_ILi128EEENS7_ILi96EEENS7_ILi64EEEEEELi256ENS_6half_tEfNS_4arch4Sm90ELb1ELb0ELb1ELb1ELb0ELb0ELb0ELb1ELb0ELb1ELb1ELb0EEENS1_21CollectiveEpilogueFwdINS6_IJSA_NS7_ILi256EEESB_EEES9_SE_SG_Li256ELb1ELb1ELb1ELb0EEENS1_36VarlenDynamicPersistentTileSchedulerILi128ELi96ELi256ELi128ELb1ELb1ELb1ELb1ELb1ELb1EEEEEEEEEvNT_6ParamsE)
	.align		4
        /*0154*/ 	.word	index@(__assertfail)
	.align		4
        /*0158*/ 	.word	index@(_ZN7cutlass13device_kernelIN5flash11enable_sm90INS1_16FlashAttnFwdSm90INS1_25CollectiveMainloopFwdSm90ILi2EN4cute5tupleIJNS5_1CILi1EEES8_S8_EEENS6_IJNS7_ILi128EEENS7_ILi96EEENS7_ILi64EEEEEELi256ENS_6half_tEfNS_4arch4Sm90ELb1ELb0ELb1ELb1ELb0ELb1ELb0ELb1ELb0ELb1ELb1ELb0EEENS1_21CollectiveEpilogueFwdINS6_IJSA_NS7_ILi256EEESB_EEES9_SE_SG_Li256ELb1ELb1ELb1ELb0EEENS1_36VarlenDynamicPersistentTileSchedulerILi128ELi96ELi256ELi128ELb1ELb1ELb1ELb1ELb1ELb1EEEEEEEEEvNT_6ParamsE)
	.align		4
        /*015c*/ 	.word	index@(__assertfail)
	.align		4
        /*0160*/ 	.word	index@(_ZN7cutlass13device_kernelIN5flash11enable_sm90INS1_16FlashAttnFwdSm90INS1_25CollectiveMainloopFwdSm90ILi2EN4cute5tupleIJNS5_1CILi1EEES8_S8_EEENS6_IJNS7_ILi128EEENS7_ILi96EEENS7_ILi64EEEEEELi256ENS_6half_tEfNS_4arch4Sm90ELb1ELb0ELb1ELb1ELb0ELb0ELb1ELb1ELb0ELb1ELb1ELb0EEENS1_21CollectiveEpilogueFwdINS6_IJSA_NS7_ILi256EEESB_EEES9_SE_SG_Li256ELb1ELb1ELb1ELb0EEENS1_36VarlenDynamicPersistentTileSchedulerILi128ELi96ELi256ELi128ELb1ELb1ELb1ELb1ELb1ELb1EEEEEEEEEvNT_6ParamsE)
	.align		4
        /*0164*/ 	.word	index@(__assertfail)
	.align		4
        /*0168*/ 	.word	index@(_ZN7cutlass13device_kernelIN5flash11enable_sm90INS1_16FlashAttnFwdSm90INS1_25CollectiveMainloopFwdSm90ILi2EN4cute5tupleIJNS5_1CILi1EEES8_S8_EEENS6_IJNS7_ILi128EEENS7_ILi96EEENS7_ILi64EEEEEELi256ENS_6half_tEfNS_4arch4Sm90ELb1ELb0ELb1ELb1ELb0ELb1ELb1ELb1ELb0ELb1ELb1ELb0EEENS1_21CollectiveEpilogueFwdINS6_IJSA_NS7_ILi256EEESB_EEES9_SE_SG_Li256ELb1ELb1ELb1ELb0EEENS1_36VarlenDynamicPersistentTileSchedulerILi128ELi96ELi256ELi128ELb1ELb1ELb1ELb1ELb1ELb1EEEEEEEEEvNT_6ParamsE)
	.align		4
        /*016c*/ 	.word	index@(__assertfail)
	.align		4
        /*0170*/ 	.word	0x00000000
	.align		4
        /*0174*/ 	.word	0xfffffffe
	.align		4
        /*0178*/ 	.word	0x00000000
	.align		4
        /*017c*/ 	.word	0xfffffffd
	.align		4
        /*0180*/ 	.word	0x00000000
	.align		4
        /*0184*/ 	.word	0xfffffffc


//--------------------- .nv.constant4             --------------------------
	.section	.nv.constant4,"a",@progbits
	.align	8
	.align		8
.nv.constant4:
        /*0000*/ 	.dword	__assertfail
	.align		8
        /*0008*/ 	.dword	__unnamed_1
	.align		8
        /*0010*/ 	.dword	__unnamed_2
	.align		8
        /*0018*/ 	.dword	__unnamed_3
	.align		8
        /*0020*/ 	.dword	__unnamed_4
	.align		8
        /*0028*/ 	.dword	__unnamed_5
	.align		8
        /*0030*/ 	.dword	__unnamed_6
	.align		8
        /*0038*/ 	.dword	__unnamed_7
	.align		8
        /*0040*/ 	.dword	__unnamed_8
	.align		8
        /*0048*/ 	.dword	__unnamed_9
	.align		8
        /*0050*/ 	.dword	__unnamed_10
	.align		8
        /*0058*/ 	.dword	__unnamed_11
	.align		8
        /*0060*/ 	.dword	__unnamed_12
	.align		8
        /*0068*/ 	.dword	__unnamed_13
	.align		8
        /*0070*/ 	.dword	__unnamed_14
	.align		8
        /*0078*/ 	.dword	__unnamed_15
	.align		8
        /*0080*/ 	.dword	__unnamed_16
	.align		8
        /*0088*/ 	.dword	__unnamed_17
	.align		8
        /*0090*/ 	.dword	__unnamed_18
	.align		8
        /*0098*/ 	.dword	__unnamed_19
	.align		8
        /*00a0*/ 	.dword	__unnamed_20
	.align		8
        /*00a8*/ 	.dword	__unnamed_21
	.align		8
        /*00b0*/ 	.dword	__unnamed_22
	.align		8
        /*00b8*/ 	.dword	__unnamed_23
	.align		8
        /*00c0*/ 	.dword	_ZN81_INTERNAL_2bd1f99c_45_flash_fwd_hdimdiff_fp16_split_softcap_sm90_cu_9949e2e8_60664cuda3std3__45__cpo5beginE
	.align		8
        /*00c8*/ 	.dword	_ZN81_INTERNAL_2bd1f99c_45_flash_fwd_hdimdiff_fp16_split_softcap_sm90_cu_9949e2e8_60664cuda3std3__45__cpo3endE
	.align		8
        /*00d0*/ 	.dword	_ZN81_INTERNAL_2bd1f99c_45_flash_fwd_hdimdiff_fp16_split_softcap_sm90_cu_9949e2e8_60664cuda3std3__45__cpo6cbeginE
	.align		8
        /*00d8*/ 	.dword	_ZN81_INTERNAL_2bd1f99c_45_flash_fwd_hdimdiff_fp16_split_softcap_sm90_cu_9949e2e8_60664cuda3std3__45__cpo4cendE
	.align		8
        /*00e0*/ 	.dword	_ZN81_INTERNAL_2bd1f99c_45_flash_fwd_hdimdiff_fp16_split_softcap_sm90_cu_9949e2e8_60664cuda3std3__483_GLOBAL__N__2bd1f99c_45_flash_fwd_hdimdiff_fp16_split_softcap_sm90_cu_9949e2e8_60666ignoreE
	.align		8
        /*00e8*/ 	.dword	_ZN81_INTERNAL_2bd1f99c_45_flash_fwd_hdimdiff_fp16_split_softcap_sm90_cu_9949e2e8_60664cuda3std3__419piecewise_constructE
	.align		8
        /*00f0*/ 	.dword	_ZN81_INTERNAL_2bd1f99c_45_flash_fwd_hdimdiff_fp16_split_softcap_sm90_cu_9949e2e8_60664cuda3std3__48in_placeE
	.align		8
        /*00f8*/ 	.dword	_ZN81_INTERNAL_2bd1f99c_45_flash_fwd_hdimdiff_fp16_split_softcap_sm90_cu_9949e2e8_60664cuda3std6ranges3__45__cpo4swapE
	.align		8
        /*0100*/ 	.dword	_ZN81_INTERNAL_2bd1f99c_45_flash_fwd_hdimdiff_fp16_split_softcap_sm90_cu_9949e2e8_60664cuda3std6ranges3__45__cpo9iter_moveE
	.align		8
        /*0108*/ 	.dword	_ZN81_INTERNAL_2bd1f99c_45_flash_fwd_hdimdiff_fp16_split_softcap_sm90_cu_9949e2e8_60664cute7productE
	.align		8
        /*0110*/ 	.dword	_ZN81_INTERNAL_2bd1f99c_45_flash_fwd_hdimdiff_fp16_split_softcap_sm90_cu_9949e2e8_60664cute1_E
	.align		8
        /*0118*/ 	.dword	$str$20
	.align		8
        /*0120*/ 	.dword	$str$21


//--------------------- .text._ZN7cutlass13device_kernelIN5flash11enable_sm90INS1_16FlashAttnFwdSm90INS1_25CollectiveMainloopFwdSm90ILi2EN4cute5tupleIJNS5_1CILi1EEES8_S8_EEENS6_IJNS7_ILi128EEESA_NS7_ILi192EEEEEELi128ENS_6half_tEfNS_4arch4Sm90ELb0ELb0ELb1ELb0ELb0ELb0ELb0ELb1ELb1ELb1ELb1ELb0EEENS1_21CollectiveEpilogueFwdINS6_IJSA_SA_SA_EEES9_SD_SF_Li256ELb0ELb1ELb1ELb0EEENS1_19SingleTileSchedulerILb0ELb1ELb1ELi128EEEEEEEEEvNT_6ParamsE --------------------------
	.section	.text._ZN7cutlass13device_kernelIN5flash11enable_sm90INS1_16FlashAttnFwdSm90INS1_25CollectiveMainloopFwdSm90ILi2EN4cute5tupleIJNS5_1CILi1EEES8_S8_EEENS6_IJNS7_ILi128EEESA_NS7_ILi192EEEEEELi128ENS_6half_tEfNS_4arch4Sm90ELb0ELb0ELb1ELb0ELb0ELb0ELb0ELb1ELb1ELb1ELb1ELb0EEENS1_21CollectiveEpilogueFwdINS6_IJSA_SA_SA_EEES9_SD_SF_Li256ELb0ELb1ELb1ELb0EEENS1_19SingleTileSchedulerILb0ELb1ELb1ELi128EEEEEEEEEvNT_6ParamsE,"ax",@progbits
	.align	128
.text._ZN7cutlass13device_kernelIN5flash11enable_sm90INS1_16FlashAttnFwdSm90INS1_25CollectiveMainloopFwdSm90ILi2EN4cute5tupleIJNS5_1CILi1EEES8_S8_EEENS6_IJNS7_ILi128EEESA_NS7_ILi192EEEEEELi128ENS_6half_tEfNS_4arch4Sm90ELb0ELb0ELb1ELb0ELb0ELb0ELb0ELb1ELb1ELb1ELb1ELb0EEENS1_21CollectiveEpilogueFwdINS6_IJSA_SA_SA_EEES9_SD_SF_Li256ELb0ELb1ELb1ELb0EEENS1_19SingleTileSchedulerILb0ELb1ELb1ELi128EEEEEEEEEvNT_6ParamsE:
        .type           _ZN7cutlass13device_kernelIN5flash11enable_sm90INS1_16FlashAttnFwdSm90INS1_25CollectiveMainloopFwdSm90ILi2EN4cute5tupleIJNS5_1CILi1EEES8_S8_EEENS6_IJNS7_ILi128EEESA_NS7_ILi192EEEEEELi128ENS_6half_tEfNS_4arch4Sm90ELb0ELb0ELb1ELb0ELb0ELb0ELb0ELb1ELb1ELb1ELb1ELb0EEENS1_21CollectiveEpilogueFwdINS6_IJSA_SA_SA_EEES9_SD_SF_Li256ELb0ELb1ELb1ELb0EEENS1_19SingleTileSchedulerILb0ELb1ELb1ELi128EEEEEEEEEvNT_6ParamsE,@function
        .size           _ZN7cutlass13device_kernelIN5flash11enable_sm90INS1_16FlashAttnFwdSm90INS1_25CollectiveMainloopFwdSm90ILi2EN4cute5tupleIJNS5_1CILi1EEES8_S8_EEENS6_IJNS7_ILi128EEESA_NS7_ILi192EEEEEELi128ENS_6half_tEfNS_4arch4Sm90ELb0ELb0ELb1ELb0ELb0ELb0ELb0ELb1ELb1ELb1ELb1ELb0EEENS1_21CollectiveEpilogueFwdINS6_IJSA_SA_SA_EEES9_SD_SF_Li256ELb0ELb1ELb1ELb0EEENS1_19SingleTileSchedulerILb0ELb1ELb1ELi128EEEEEEEEEvNT_6ParamsE,(.L_x_15158 - _ZN7cutlass13device_kernelIN5flash11enable_sm90INS1_16FlashAttnFwdSm90INS1_25CollectiveMainloopFwdSm90ILi2EN4cute5tupleIJNS5_1CILi1EEES8_S8_EEENS6_IJNS7_ILi128EEESA_NS7_ILi192EEEEEELi128ENS_6half_tEfNS_4arch4Sm90ELb0ELb0ELb1ELb0ELb0ELb0ELb0ELb1ELb1ELb1ELb1ELb0EEENS1_21CollectiveEpilogueFwdINS6_IJSA_SA_SA_EEES9_SD_SF_Li256ELb0ELb1ELb1ELb0EEENS1_19SingleTileSchedulerILb0ELb1ELb1ELi128EEEEEEEEEvNT_6ParamsE)
        .other          _ZN7cutlass13device_kernelIN5flash11enable_sm90INS1_16FlashAttnFwdSm90INS1_25CollectiveMainloopFwdSm90ILi2EN4cute5tupleIJNS5_1CILi1EEES8_S8_EEENS6_IJNS7_ILi128EEESA_NS7_ILi192EEEEEELi128ENS_6half_tEfNS_4arch4Sm90ELb0ELb0ELb1ELb0ELb0ELb0ELb0ELb1ELb1ELb1ELb1ELb0EEENS1_21CollectiveEpilogueFwdINS6_IJSA_SA_SA_EEES9_SD_SF_Li256ELb0ELb1ELb1ELb0EEENS1_19SingleTileSchedulerILb0ELb1ELb1ELi128EEEEEEEEEvNT_6ParamsE,@"STO_CUDA_ENTRY STV_DEFAULT"
_ZN7cutlass13device_kernelIN5flash11enable_sm90INS1_16FlashAttnFwdSm90INS1_25CollectiveMainloopFwdSm90ILi2EN4cute5tupleIJNS5_1CILi1EEES8_S8_EEENS6_IJNS7_ILi128EEESA_NS7_ILi192EEEEEELi128ENS_6half_tEfNS_4arch4Sm90ELb0ELb0ELb1ELb0ELb0ELb0ELb0ELb1ELb1ELb1ELb1ELb0EEENS1_21CollectiveEpilogueFwdINS6_IJSA_SA_SA_EEES9_SD_SF_Li256ELb0ELb1ELb1ELb0EEENS1_19SingleTileSchedulerILb0ELb1ELb1ELi128EEEEEEEEEvNT_6ParamsE:
[----:B------:R-:W0:Y:S02]  /*0000*/  LDC R1, c[0x0][0x28] ;  /* 0x00000a00ff017b82 */ /* 0x000e240000000800 */
[----:B0-----:R-:W-:Y:S01]  /*0010*/  VIADD R1, R1, 0xffffffe8 ;  /* 0xffffffe801017836 */ /* 0x001fe20000000000 */
[----:B------:R-:W0:Y:S01]  /*0020*/  S2R R3, SR_TID.X ;  /* 0x0000000000037919 */ /* 0x000e220000002100 */
[----:B------:R-:W-:Y:S01]  /*0030*/  ELECT P0, URZ, PT ;  /* 0x00000000003f782f */ /* 0x000fe20003800000 */
[----:B------:R-:W-:Y:S01]  /*0040*/  BSSY B0, `(.L_x_0) ;  /* 0x000000d000007945 */ /* 0x000fe20003800000 */
[----:B0-----:R-:W-:-:S05]  /*0050*/  SHF.R.U32.HI R0, RZ, 0x5, R3 ;  /* 0x00000005ff007819 */ /* 0x001fca0000011603 */
[----:B------:R-:W0:Y:S02]  /*0060*/  SHFL.IDX PT, R2, R0, RZ, 0x1f ;  /* 0x00001fff00027589 */ /* 0x000e2400000e0000 */
[----:B0-----:R-:W-:-:S13]  /*0070*/  ISETP.EQ.AND P0, PT, R2, RZ, P0 ;  /* 0x000000ff0200720c */ /* 0x001fda0000702270 */
[----:B------:R-:W-:Y:S05]  /*0080*/  @!P0 BRA `(.L_x_1) ;  /* 0x0000000000208947 */ /* 0x000fea0003800000 */
[----:B------:R-:W-:Y:S02]  /*0090*/  ULDC.64 UR4, c[0x0][0x198] ;  /* 0x0000660000047ab9 */ /* 0x000fe40000000a00 */
[----:B------:R-:W-:Y:S02]  /*00a0*/  UIADD3 UR6, UP0, UR4, 0x370, URZ ;  /* 0x0000037004067890 */ /* 0x000fe4000ff1e03f */
[----:B------:R-:W-:Y:S02]  /*00b0*/  UIADD3 UR4, UP1, UR4, 0x470, URZ ;  /* 0x0000047004047890 */ /* 0x000fe4000ff3e03f */
[----:B------:R-:W-:Y:S02]  /*00c0*/  UIADD3.X UR7, URZ, UR5, URZ, UP0, !UPT ;  /* 0x000000053f077290 */ /* 0x000fe400087fe43f */
[----:B------:R-:W-:-:S07]  /*00d0*/  UIADD3.X UR5, URZ, UR5, URZ, UP1, !UPT ;  /* 0x000000053f057290 */ /* 0x000fce0008ffe43f */
[----:B------:R0:W-:Y:S02]  /*00e0*/  UTMACCTL.PF [UR6] ;  /* 0x00000000060079b9 */ /* 0x0001e40008040000 */
[----:B------:R0:W-:Y:S02]  /*00f0*/  UTMACCTL.PF [UR4] ;  /* 0x00000000040079b9 */ /* 0x0001e40008040000 */
[----:B0-----:R-:W-:Y:S01]  /*0100*/  NOP ;  /* 0x0000000000007918 */ /* 0x001fe20000000000 */
.L_x_1:
[----:B------:R-:W-:Y:S05]  /*0110*/  BSYNC B0 ;  /* 0x0000000000007941 */ /* 0x000fea0003800000 */
.L_x_0:
[----:B------:R-:W-:Y:S01]  /*0120*/  VOTEU.ANY UP0, P0 ;  /* 0x00000000003f7886 */ /* 0x000fe20000000100 */
[----:B------:R-:W0:Y:S01]  /*0130*/  SHFL.IDX PT, R2, R0, RZ, 0x1f ;  /* 0x00001fff00027589 */ /* 0x000e2200000e0000 */
[----:B------:R-:W-:Y:S01]  /*0140*/  UMOV UR4, 0x80 ;  /* 0x0000008000047882 */ /* 0x000fe20000000000 */
[----:B------:R-:W-:Y:S01]  /*0150*/  UMOV UR7, 0x100 ;  /* 0x0000010000077882 */ /* 0x000fe20000000000 */
[----:B------:R-:W-:Y:S01]  /*0160*/  VOTEU.ANY UP1, P0 ;  /* 0x00000000003f7886 */ /* 0x000fe20000020100 */
[----:B------:R-:W1:Y:S01]  /*0170*/  @UP0 S2UR UR8, SR_CgaCtaId ;  /* 0x00000000000809c3 */ /* 0x000e620000008800 */
[----:B------:R-:W-:Y:S01]  /*0180*/  @UP0 UMOV UR6, 0x400 ;  /* 0x0000040000060882 */ /* 0x000fe20000000000 */
[----:B------:R-:W-:-:S04]  /*0190*/  @UP0 UIADD3 UR4, -UR4, 0x100000, URZ ;  /* 0x0010000004040890 */ /* 0x000fc8000fffe13f */
[----:B------:R-:W-:Y:S02]  /*01a0*/  @UP0 USHF.L.U32 UR5, UR4, 0xb, URZ ;  /* 0x0000000b04050899 */ /* 0x000fe4000800063f */
[----:B------:R-:W-:Y:S01]  /*01b0*/  @UP0 USHF.L.U32 UR4, UR4, 0x1, URZ ;  /* 0x0000000104040899 */ /* 0x000fe2000800063f */
[----:B0-----:R-:W-:Y:S02]  /*01c0*/  ISETP.NE.AND P1, PT, R2, RZ, PT ;  /* 0x000000ff0200720c */ /* 0x001fe40003f25270 */
[----:B------:R-:W-:Y:S01]  /*01d0*/  SHF.R.U32.HI R2, RZ, 0x7, R3 ;  /* 0x00000007ff027819 */ /* 0x000fe20000011603 */
[----:B-1----:R-:W-:Y:S02]  /*01e0*/  @UP0 ULEA UR8, UR8, UR6, 0x18 ;  /* 0x0000000608080291 */ /* 0x002fe4000f8ec03f */
[----:B------:R-:W-:-:S04]  /*01f0*/  @UP0 UIADD3 UR6, -UR7, 0x100000, URZ ;  /* 0x0010000007060890 */ /* 0x000fc8000fffe13f */
[----:B------:R-:W-:Y:S02]  /*0200*/  @UP0 USHF.L.U32 UR7, UR6, 0xb, URZ ;  /* 0x0000000b06070899 */ /* 0x000fe4000800063f */
[----:B------:R-:W-:Y:S01]  /*0210*/  @UP0 USHF.L.U32 UR6, UR6, 0x1, URZ ;  /* 0x0000000106060899 */ /* 0x000fe2000800063f */
[----:B------:R-:W-:Y:S01]  /*0220*/  VOTEU.ANY UP0, P0 ;  /* 0x00000000003f7886 */ /* 0x000fe20000000100 */
[----:B------:R-:W0:Y:S04]  /*0230*/  SHFL.IDX PT, R2, R2, RZ, 0x1f ;  /* 0x00001fff02027589 */ /* 0x000e2800000e0000 */
[----:B------:R-:W1:Y:S02]  /*0240*/  FENCE.VIEW.ASYNC.S ;  /* 0x00000000000073c6 */ /* 0x000e640000000000 */
[----:B-1----:R1:W2:Y:S04]  /*0250*/  @UP0 SYNCS.EXCH.64 URZ, [UR8+0x34800], UR4 ;  /* 0x03480004083f05b2 */ /* 0x0022a80008000100 */
[----:B------:R1:W3:Y:S01]  /*0260*/  @UP1 SYNCS.EXCH.64 URZ, [UR8+0x34820], UR6 ;  /* 0x03482006083f15b2 */ /* 0x0002e20008000100 */
[----:B------:R-:W-:Y:S05]  /*0270*/  @P1 BRA `(.L_x_2) ;  /* 0x0000000000481947 */ /* 0x000fea0003800000 */
[----:B-1----:R-:W1:Y:S01]  /*0280*/  S2UR UR5, SR_CgaCtaId ;  /* 0x00000000000579c3 */ /* 0x002e620000008800 */
[----:B------:R-:W-:Y:S01]  /*0290*/  UMOV UR4, 0x400 ;  /* 0x0000040000047882 */ /* 0x000fe20000000000 */
[----:B------:R-:W-:Y:S01]  /*02a0*/  UMOV UR6, 0x1 ;  /* 0x0000000100067882 */ /* 0x000fe20000000000 */
[----:B------:R-:W-:Y:S01]  /*02b0*/  UMOV UR7, 0x2 ;  /* 0x0000000200077882 */ /* 0x000fe20000000000 */
[----:B------:R-:W-:Y:S01]  /*02c0*/  ELECT P0, URZ, PT ;  /* 0x00000000003f782f */ /* 0x000fe20003800000 */
[----:B-1----:R-:W-:Y:S02]  /*02d0*/  ULEA UR8, UR5, UR4, 0x18 ;  /* 0x0000000405087291 */ /* 0x002fe4000f8ec03f */
[----:B------:R-:W-:-:S04]  /*02e0*/  UIADD3 UR4, -UR6, 0x100000, URZ ;  /* 0x0010000006047890 */ /* 0x000fc8000fffe13f */
[----:B------:R-:W-:Y:S02]  /*02f0*/  USHF.L.U32 UR5, UR4, 0xb, URZ ;  /* 0x0000000b04057899 */ /* 0x000fe4000800063f */
[----:B------:R-:W-:Y:S02]  /*0300*/  USHF.L.U32 UR4, UR4, 0x1, URZ ;  /* 0x0000000104047899 */ /* 0x000fe4000800063f */
[----:B------:R-:W-:-:S04]  /*0310*/  UIADD3 UR6, -UR7, 0x100000, URZ ;  /* 0x0010000007067890 */ /* 0x000fc8000fffe13f */
[----:B------:R-:W-:Y:S02]  /*0320*/  USHF.L.U32 UR7, UR6, 0xb, URZ ;  /* 0x0000000b06077899 */ /* 0x000fe4000800063f */
[----:B------:R-:W-:Y:S01]  /*0330*/  USHF.L.U32 UR6, UR6, 0x1, URZ ;  /* 0x0000000106067899 */ /* 0x000fe2000800063f */
[----:B------:R-:W1:Y:S03]  /*0340*/  FENCE.VIEW.ASYNC.S ;  /* 0x00000000000073c6 */ /* 0x000e660000000000 */
[----:B-1----:R4:W1:Y:S08]  /*0350*/  SYNCS.EXCH.64 URZ, [UR8+0x34830], UR4 ;  /* 0x03483004083f75b2 */ /* 0x0028700008000100 */
[----:B------:R4:W0:Y:S01]  /*0360*/  SYNCS.EXCH.64 URZ, [UR8+0x34840], UR6 ;  /* 0x03484006083f75b2 */ /* 0x0008220008000100 */
[----:B------:R4:W0:Y:S01]  /*0370*/  SYNCS.EXCH.64 URZ, [UR8+0x34838], UR4 ;  /* 0x03483804083f75b2 */ /* 0x0008220008000100 */
[----:B------:R4:W0:Y:S02]  /*0380*/  SYNCS.EXCH.64 URZ, [UR8+0x34848], UR6 ;  /* 0x03484806083f75b2 */ /* 0x0008240008000100 */
[----:B----4-:R-:W-:Y:S01]  /*0390*/  NOP ;  /* 0x0000000000007918 */ /* 0x010fe20000000000 */
.L_x_2:
[----:B------:R-:W4:Y:S01]  /*03a0*/  SHFL.IDX PT, R3, R0, RZ, 0x1f ;  /* 0x00001fff00037589 */ /* 0x000f2200000e0000 */
[----:B------:R-:W-:Y:S01]  /*03b0*/  NOP ;  /* 0x0000000000007918 */ /* 0x000fe20000000000 */
[----:B----4-:R-:W-:-:S13]  /*03c0*/  ISETP.NE.AND P0, PT, R3, RZ, PT ;  /* 0x000000ff0300720c */ /* 0x010fda0003f05270 */
        /* <DEDUP_REMOVED lines=19> */
.L_x_3:
[----:B------:R-:W4:Y:S01]  /*0500*/  SHFL.IDX PT, R3, R0, RZ, 0x1f ;  /* 0x00001fff00037589 */ /* 0x000f2200000e0000 */
[----:B------:R-:W-:Y:S01]  /*0510*/  NOP ;  /* 0x0000000000007918 */ /* 0x000fe20000000000 */
[----:B----4-:R-:W-:-:S13]  /*0520*/  ISETP.NE.AND P0, PT, R3, RZ, PT ;  /* 0x000000ff0300720c */ /* 0x010fda0003f05270 */
[----:B------:R-:W-:Y:S05]  /*0530*/  @P0 BRA `(.L_x_4) ;  /* 0x0000000000380947 */ /* 0x000fea0003800000 */
[----:B-1----:R-:W1:Y:S01]  /*0540*/  S2UR UR5, SR_CgaCtaId ;  /* 0x00000000000579c3 */ /* 0x002e620000008800 */
[----:B------:R-:W-:Y:S01]  /*0550*/  UMOV UR4, 0x400 ;  /* 0x0000040000047882 */ /* 0x000fe20000000000 */
[----:B------:R-:W-:Y:S01]  /*0560*/  UMOV UR7, 0x1 ;  /* 0x0000000100077882 */ /* 0x000fe20000000000 */
[----:B------:R-:W-:Y:S01]  /*0570*/  ELECT P0, URZ, PT ;  /* 0x00000000003f782f */ /* 0x000fe20003800000 */
[----:B-1----:R-:W-:Y:S02]  /*0580*/  ULEA UR6, UR5, UR4, 0x18 ;  /* 0x0000000405067291 */ /* 0x002fe4000f8ec03f */
[----:B------:R-:W-:-:S04]  /*0590*/  UIADD3 UR4, -UR7, 0x100000, URZ ;  /* 0x0010000007047890 */ /* 0x000fc8000fffe13f */
[----:B------:R-:W-:Y:S02]  /*05a0*/  USHF.L.U32 UR5, UR4, 0xb, URZ ;  /* 0x0000000b04057899 */ /* 0x000fe4000800063f */
[----:B------:R-:W-:Y:S01]  /*05b0*/  USHF.L.U32 UR4, UR4, 0x1, URZ ;  /* 0x0000000104047899 */ /* 0x000fe2000800063f */
[----:B------:R-:W1:Y:S11]  /*05c0*/  FENCE.VIEW.ASYNC.S ;  /* 0x00000000000073c6 */ /* 0x000e760000000000 */
[----:B-1----:R4:W1:Y:S01]  /*05d0*/  SYNCS.EXCH.64 URZ, [UR6+0x34870], UR4 ;  /* 0x03487004063f75b2 */ /* 0x0028620008000100 */
[----:B------:R4:W0:Y:S01]  /*05e0*/  SYNCS.EXCH.64 URZ, [UR6+0x34880], UR4 ;  /* 0x03488004063f75b2 */ /* 0x0008220008000100 */
[----:B------:R4:W0:Y:S01]  /*05f0*/  SYNCS.EXCH.64 URZ, [UR6+0x34878], UR4 ;  /* 0x03487804063f75b2 */ /* 0x0008220008000100 */
[----:B------:R4:W0:Y:S02]  /*0600*/  SYNCS.EXCH.64 URZ, [UR6+0x34888], UR4 ;  /* 0x03488804063f75b2 */ /* 0x0008240008000100 */
[----:B----4-:R-:W-:Y:S01]  /*0610*/  NOP ;  /* 0x0000000000007918 */ /* 0x010fe20000000000 */
.L_x_4:
        /* <DEDUP_REMOVED lines=22> */
.L_x_5:
        /* <DEDUP_REMOVED lines=22> */
.L_x_6:
[----:B0-----:R-:W-:Y:S01]  /*08e0*/  ISETP.NE.AND P0, PT, R2, RZ, PT ;  /* 0x000000ff0200720c */ /* 0x001fe20003f05270 */
[----:B------:R-:W-:Y:S01]  /*08f0*/  IMAD.MOV.U32 R2, RZ, RZ, 0x1 ;  /* 0x00000001ff027424 */ /* 0x000fe200078e00ff */
[----:B------:R-:W-:Y:S01]  /*0900*/  NOP ;  /* 0x0000000000007918 */ /* 0x000fe20000000000 */
[----:B------:R-:W-:Y:S01]  /*0910*/  ULDC.64 UR42, c[0x0][0x208] ;  /* 0x00008200002a7ab9 */ /* 0x000fe20000000a00 */
[----:B------:R-:W-:Y:S02]  /*0920*/  BSSY B6, `(.L_x_7) ;  /* 0x0000c47000067945 */ /* 0x000fe40003800000 */
[----:B------:R-:W-:-:S05]  /*0930*/  SEL R2, R2, 0x2, !P0 ;  /* 0x0000000202027807 */ /* 0x000fca0004000000 */
[----:B------:R0:W-:Y:S01]  /*0940*/  STL [R1+0x14], R2 ;  /* 0x0000140201007387 */ /* 0x0001e20000100800 */
[----:B-123--:R-:W-:Y:S06]  /*0950*/  BAR.SYNC.DEFER_BLOCKING 0x0 ;  /* 0x0000000000007b1d */ /* 0x00efec0000010000 */
[----:B------:R-:W-:Y:S05]  /*0960*/  @!P0 BRA `(.L_x_8) ;  /* 0x0000008400a08947 */ /* 0x000fea0003800000 */
.L_x_9:
[----:B------:R-:W-:-:S08]  /*0970*/  NOP ;  /* 0x0000000000007918 */ /* 0x000fd00000000000 */
[----:B------:R-:W1:Y:S02]  /*0980*/  USETMAXREG.TRY_ALLOC.CTAPOOL UP0, 0xf0 ;  /* 0x000000f0000079c8 */ /* 0x000e640008000600 */
[----:B-1----:R-:W-:-:S13]  /*0990*/  PLOP3.LUT P0, PT, PT, PT, UP0, 0x80, 0x0 ;  /* 0x000000000000781c */ /* 0x002fda0003f0f008 */
[----:B------:R-:W-:Y:S05]  /*09a0*/  @!P0 BRA `(.L_x_9) ;  /* 0xfffffffc00f08947 */ /* 0x000fea000383ffff */
[----:B0-----:R-:W0:Y:S08]  /*09b0*/  LDC R2, c[0x0][0xc50] ;  /* 0x00031400ff027b82 */ /* 0x001e300000000800 */
[----:B------:R-:W1:Y:S08]  /*09c0*/  S2UR UR4, SR_CTAID.Y ;  /* 0x00000000000479c3 */ /* 0x000e700000002600 */
[----:B------:R-:W2:Y:S08]  /*09d0*/  S2UR UR5, SR_CTAID.Z ;  /* 0x00000000000579c3 */ /* 0x000eb00000002700 */
[----:B------:R-:W-:Y:S06]  /*09e0*/  BAR.ARV 0x8, 0x180 ;  /* 0x0206000000007b1d */ /* 0x000fec0000002000 */
[----:B0-----:R-:W-:Y:S01]  /*09f0*/  ISETP.NE.AND P0, PT, R2, 0x1, PT ;  /* 0x000000010200780c */ /* 0x001fe20003f05270 */
[----:B-1----:R-:W-:-:S12]  /*0a00*/  IMAD.U32 R16, RZ, RZ, UR4 ;  /* 0x00000004ff107e24 */ /* 0x002fd8000f8e00ff */
[----:B------:R-:W0:Y:S08]  /*0a10*/  @P0 LDC R0, c[0x0][0xc54] ;  /* 0x00031500ff000b82 */ /* 0x000e300000000800 */
[----:B------:R-:W1:Y:S01]  /*0a20*/  @P0 LDC R3, c[0x0][0xc58] ;  /* 0x00031600ff030b82 */ /* 0x000e620000000800 */
[----:B0-----:R-:W-:-:S05]  /*0a30*/  @P0 IMAD.HI.U32 R0, R0, UR4, RZ ;  /* 0x0000000400000c27 */ /* 0x001fca000f8e00ff */
[----:B-1----:R-:W-:Y:S02]  /*0a40*/  @P0 SHF.R.U32.HI R16, RZ, R3, R0 ;  /* 0x00000003ff100219 */ /* 0x002fe40000011600 */
[----:B--2---:R-:W-:Y:S02]  /*0a50*/  ISETP.LE.AND P0, PT, RZ, UR5, PT ;  /* 0x00000005ff007c0c */ /* 0x004fe4000bf03270 */
[----:B------:R-:W-:-:S05]  /*0a60*/  IADD3 R3, -R16, RZ, RZ ;  /* 0x000000ff10037210 */ /* 0x000fca0007ffe1ff */
[----:B------:R-:W-:-:S06]  /*0a70*/  IMAD R2, R2, R3, UR4 ;  /* 0x0000000402027e24 */ /* 0x000fcc000f8e0203 */
[----:B------:R-:W-:Y:S05]  /*0a80*/  @!P0 BRA `(.L_x_10) ;  /* 0x000000c000c08947 */ /* 0x000fea0003800000 */
[----:B------:R-:W0:Y:S01]  /*0a90*/  LDC.64 R4, c[0x0][0x418] ;  /* 0x00010600ff047b82 */ /* 0x000e220000000a00 */
[----:B------:R-:W-:-:S07]  /*0aa0*/  LOP3.LUT R7, R2, 0xffff, RZ, 0xc0, !PT ;  /* 0x0000ffff02077812 */ /* 0x000fce00078ec0ff */
[----:B------:R-:W1:Y:S08]  /*0ab0*/  LDC R18, c[0x0][0x424] ;  /* 0x00010900ff127b82 */ /* 0x000e700000000800 */
[----:B------:R-:W2:Y:S01]  /*0ac0*/  LDC R3, c[0x0][0x2f0] ;  /* 0x0000bc00ff037b82 */ /* 0x000ea20000000800 */
[----:B0-----:R-:W-:-:S04]  /*0ad0*/  ISETP.NE.U32.AND P0, PT, R4, RZ, PT ;  /* 0x000000ff0400720c */ /* 0x001fc80003f05070 */
[----:B------:R-:W-:-:S04]  /*0ae0*/  ISETP.NE.AND.EX P0, PT, R5, RZ, PT, P0 ;  /* 0x000000ff0500720c */ /* 0x000fc80003f05300 */
[----:B-1----:R-:W-:-:S05]  /*0af0*/  SEL R18, R18, 0x1, P0 ;  /* 0x0000000112127807 */ /* 0x002fca0000000000 */
[----:B--2---:R-:W-:-:S04]  /*0b00*/  IMAD R18, R18, R3, RZ ;  /* 0x0000000312127224 */ /* 0x004fc800078e02ff */
[C---:B------:R-:W-:Y:S01]  /*0b10*/  VIADD R0, R18.reuse, 0x7f ;  /* 0x0000007f12007836 */ /* 0x040fe20000000000 */
[----:B------:R-:W-:-:S04]  /*0b20*/  ISETP.GE.AND P0, PT, R18, 0x1, PT ;  /* 0x000000011200780c */ /* 0x000fc80003f06270 */
[----:B------:R-:W-:-:S04]  /*0b30*/  SHF.R.S32.HI R3, RZ, 0x1f, R0 ;  /* 0x0000001fff037819 */ /* 0x000fc80000011400 */
[----:B------:R-:W-:Y:S01]  /*0b40*/  LEA.HI R3, R3, R0, RZ, 0x7 ;  /* 0x0000000003037211 */ /* 0x000fe200078f38ff */
[----:B------:R-:W-:-:S03]  /*0b50*/  IMAD.MOV.U32 R0, RZ, RZ, RZ ;  /* 0x000000ffff007224 */ /* 0x000fc600078e00ff */
[----:B------:R-:W-:Y:S01]  /*0b60*/  SHF.R.S32.HI R17, RZ, 0x7, R3 ;  /* 0x00000007ff117819 */ /* 0x000fe20000011403 */
[----:B------:R-:W-:Y:S06]  /*0b70*/  @!P0 BRA `(.L_x_11) ;  /* 0x0000000000788947 */ /* 0x000fec0003800000 */
[----:B------:R-:W-:-:S04]  /*0b80*/  SHF.R.U32.HI R0, RZ, 0x10, R2 ;  /* 0x00000010ff007819 */ /* 0x000fc80000011602 */
[----:B------:R-:W-:-:S13]  /*0b90*/  ISETP.NE.AND P0, PT, R0, RZ, PT ;  /* 0x000000ff0000720c */ /* 0x000fda0003f05270 */
[----:B------:R-:W0:Y:S02]  /*0ba0*/  @!P0 LDC R0, c[0x0][0x9f0] ;  /* 0x00027c00ff008b82 */ /* 0x000e240000000800 */
[-C--:B0-----:R-:W-:Y:S02]  /*0bb0*/  IABS R9, R0.reuse ;  /* 0x0000000000097213 */ /* 0x081fe40000000000 */
[----:B------:R-:W-:Y:S02]  /*0bc0*/  IADD3 R5, R17, -0x1, R0 ;  /* 0xffffffff11057810 */ /* 0x000fe40007ffe000 */
[----:B------:R-:W0:Y:S01]  /*0bd0*/  I2F.RP R4, R9 ;  /* 0x0000000900047306 */ /* 0x000e220000209400 */
[----:B------:R-:W-:-:S05]  /*0be0*/  IABS R8, R0 ;  /* 0x0000000000087213 */ /* 0x000fca0000000000 */
[----:B------:R-:W-:Y:S02]  /*0bf0*/  IMAD.MOV R8, RZ, RZ, -R8 ;  /* 0x000000ffff087224 */ /* 0x000fe400078e0a08 */
[----:B0-----:R-:W0:Y:S02]  /*0c00*/  MUFU.RCP R4, R4 ;  /* 0x0000000400047308 */ /* 0x001e240000001000 */
[----:B0-----:R-:W-:Y:S01]  /*0c10*/  VIADD R2, R4, 0xffffffe ;  /* 0x0ffffffe04027836 */ /* 0x001fe20000000000 */
[----:B------:R-:W-:Y:S02]  /*0c20*/  IABS R4, R5 ;  /* 0x0000000500047213 */ /* 0x000fe40000000000 */
[----:B------:R-:W-:-:S03]  /*0c30*/  LOP3.LUT R5, R5, R0, RZ, 0x3c, !PT ;  /* 0x0000000005057212 */ /* 0x000fc600078e3cff */
[----:B------:R0:W1:Y:S01]  /*0c40*/  F2I.FTZ.U32.TRUNC.NTZ R3, R2 ;  /* 0x0000000200037305 */ /* 0x000062000021f000 */
[----:B------:R-:W-:Y:S01]  /*0c50*/  ISETP.GE.AND P2, PT, R5, RZ, PT ;  /* 0x000000ff0500720c */ /* 0x000fe20003f46270 */
[----:B0-----:R-:W-:Y:S01]  /*0c60*/  IMAD.MOV.U32 R2, RZ, RZ, RZ ;  /* 0x000000ffff027224 */ /* 0x001fe200078e00ff */
[----:B-1----:R-:W-:-:S05]  /*0c70*/  IADD3 R6, RZ, -R3, RZ ;  /* 0x80000003ff067210 */ /* 0x002fca0007ffe0ff */
[----:B------:R-:W-:-:S04]  /*0c80*/  IMAD R11, R6, R9, RZ ;  /* 0x00000009060b7224 */ /* 0x000fc800078e02ff */
[----:B------:R-:W-:-:S04]  /*0c90*/  IMAD.HI.U32 R3, R3, R11, R2 ;  /* 0x0000000b03037227 */ /* 0x000fc800078e0002 */
[----:B------:R-:W-:Y:S02]  /*0ca0*/  IMAD.MOV.U32 R2, RZ, RZ, R8 ;  /* 0x000000ffff027224 */ /* 0x000fe400078e0008 */
[----:B------:R-:W-:-:S04]  /*0cb0*/  IMAD.HI.U32 R3, R3, R4, RZ ;  /* 0x0000000403037227 */ /* 0x000fc800078e00ff */
[----:B------:R-:W-:-:S05]  /*0cc0*/  IMAD R2, R3, R2, R4 ;  /* 0x0000000203027224 */ /* 0x000fca00078e0204 */
[----:B------:R-:W-:-:S13]  /*0cd0*/  ISETP.GT.U32.AND P1, PT, R9, R2, PT ;  /* 0x000000020900720c */ /* 0x000fda0003f24070 */
[-C--:B------:R-:W-:Y:S01]  /*0ce0*/  @!P1 IADD3 R2, R2, -R9.reuse, RZ ;  /* 0x8000000902029210 */ /* 0x080fe20007ffe0ff */
[----:B------:R-:W-:Y:S01]  /*0cf0*/  @!P1 VIADD R3, R3, 0x1 ;  /* 0x0000000103039836 */ /* 0x000fe20000000000 */
[----:B------:R-:W-:Y:S02]  /*0d00*/  ISETP.NE.AND P1, PT, R0, RZ, PT ;  /* 0x000000ff0000720c */ /* 0x000fe40003f25270 */
[----:B------:R-:W-:-:S13]  /*0d10*/  ISETP.GE.U32.AND P0, PT, R2, R9, PT ;  /* 0x000000090200720c */ /* 0x000fda0003f06070 */
[----:B------:R-:W-:-:S04]  /*0d20*/  @P0 VIADD R3, R3, 0x1 ;  /* 0x0000000103030836 */ /* 0x000fc80000000000 */
[----:B------:R-:W-:Y:S01]  /*0d30*/  @!P2 IMAD.MOV R3, RZ, RZ, -R3 ;  /* 0x000000ffff03a224 */ /* 0x000fe200078e0a03 */
[----:B------:R-:W-:-:S04]  /*0d40*/  @!P1 LOP3.LUT R3, RZ, R0, RZ, 0x33, !PT ;  /* 0x00000000ff039212 */ /* 0x000fc800078e33ff */
[----:B------:R-:W-:-:S07]  /*0d50*/  MOV R0, R3 ;  /* 0x0000000300007202 */ /* 0x000fce0000000f00 */
.L_x_11:
[----:B------:R-:W0:Y:S01]  /*0d60*/  S2R R3, SR_TID.X ;  /* 0x0000000000037919 */ /* 0x000e220000002100 */
[-C--:B------:R-:W-:Y:S01]  /*0d70*/  IMAD R2, R7, R0.reuse, RZ ;  /* 0x0000000007027224 */ /* 0x080fe200078e02ff */
[----:B------:R-:W-:Y:S02]  /*0d80*/  PLOP3.LUT P0, PT, PT, PT, PT, 0x80, 0x0 ;  /* 0x000000000000781c */ /* 0x000fe40003f0f070 */
[----:B------:R-:W-:Y:S02]  /*0d90*/  CS2R R86, SRZ ;  /* 0x0000000000567805 */ /* 0x000fe4000001ff00 */
[----:B------:R-:W-:Y:S02]  /*0da0*/  CS2R R84, SRZ ;  /* 0x0000000000547805 */ /* 0x000fe4000001ff00 */
[----:B------:R-:W-:Y:S02]  /*0db0*/  CS2R R82, SRZ ;  /* 0x0000000000527805 */ /* 0x000fe4000001ff00 */
[----:B------:R-:W-:Y:S01]  /*0dc0*/  VIADDMNMX R17, R2, R0, R17, PT ;  /* 0x0000000002117246 */ /* 0x000fe20003800111 */
[----:B------:R-:W-:Y:S01]  /*0dd0*/  IMAD.MOV.U32 R0, RZ, RZ, RZ ;  /* 0x000000ffff007224 */ /* 0x000fe200078e00ff */
[----:B------:R-:W-:-:S02]  /*0de0*/  CS2R R80, SRZ ;  /* 0x0000000000507805 */ /* 0x000fc4000001ff00 */
[----:B------:R-:W-:Y:S02]  /*0df0*/  CS2R R78, SRZ ;  /* 0x00000000004e7805 */ /* 0x000fe4000001ff00 */
[----:B------:R-:W-:Y:S02]  /*0e00*/  ISETP.GT.AND P1, PT, R17, R2, PT ;  /* 0x000000021100720c */ /* 0x000fe40003f24270 */
[----:B------:R-:W-:Y:S02]  /*0e10*/  CS2R R76, SRZ ;  /* 0x00000000004c7805 */ /* 0x000fe4000001ff00 */
[----:B------:R-:W-:Y:S02]  /*0e20*/  CS2R R74, SRZ ;  /* 0x00000000004a7805 */ /* 0x000fe4000001ff00 */
[----:B------:R-:W-:Y:S02]  /*0e30*/  CS2R R72, SRZ ;  /* 0x0000000000487805 */ /* 0x000fe4000001ff00 */
[----:B------:R-:W-:-:S02]  /*0e40*/  CS2R R70, SRZ ;  /* 0x0000000000467805 */ /* 0x000fc4000001ff00 */
[----:B------:R-:W-:Y:S02]  /*0e50*/  CS2R R68, SRZ ;  /* 0x0000000000447805 */ /* 0x000fe4000001ff00 */
[----:B------:R-:W-:Y:S02]  /*0e60*/  CS2R R66, SRZ ;  /* 0x0000000000427805 */ /* 0x000fe4000001ff00 */
        /* <DEDUP_REMOVED lines=14> */
[----:B------:R-:W-:Y:S01]  /*0f50*/  CS2R R36, SRZ ;  /* 0x0000000000247805 */ /* 0x000fe2000001ff00 */
[----:B0-----:R-:W-:Y:S01]  /*0f60*/  VIADD R19, R3, 0xffffff80 ;  /* 0xffffff8003137836 */ /* 0x001fe20000000000 */
[----:B------:R-:W-:Y:S01]  /*0f70*/  CS2R R34, SRZ ;  /* 0x0000000000227805 */ /* 0x000fe2000001ff00 */
[----:B------:R-:W-:Y:S01]  /*0f80*/  IMAD.MOV.U32 R3, RZ, RZ, RZ ;  /* 0x000000ffff037224 */ /* 0x000fe200078e00ff */
[----:B------:R-:W-:-:S02]  /*0f90*/  CS2R R32, SRZ ;  /* 0x0000000000207805 */ /* 0x000fc4000001ff00 */
[----:B------:R-:W-:Y:S02]  /*0fa0*/  CS2R R30, SRZ ;  /* 0x00000000001e7805 */ /* 0x000fe4000001ff00 */
[----:B------:R-:W-:Y:S02]  /*0fb0*/  CS2R R28, SRZ ;  /* 0x00000000001c7805 */ /* 0x000fe4000001ff00 */
[----:B------:R-:W-:Y:S02]  /*0fc0*/  CS2R R26, SRZ ;  /* 0x00000000001a7805 */ /* 0x000fe4000001ff00 */
[----:B------:R-:W-:Y:S01]  /*0fd0*/  CS2R R24, SRZ ;  /* 0x0000000000187805 */ /* 0x000fe2000001ff00 */
[----:B------:R-:W-:Y:S06]  /*0fe0*/  @!P1 BRA `(.L_x_12) ;  /* 0x0000006400e49947 */ /* 0x000fec0003800000 */
[----:B------:R-:W-:Y:S01]  /*0ff0*/  SHF.R.S32.HI R0, RZ, 0x1f, R19 ;  /* 0x0000001fff007819 */ /* 0x000fe20000011413 */
[----:B------:R-:W0:Y:S01]  /*1000*/  S2UR UR6, SR_CgaCtaId ;  /* 0x00000000000679c3 */ /* 0x000e220000008800 */
[----:B------:R-:W-:Y:S02]  /*1010*/  UMOV UR36, 0x400 ;  /* 0x0000040000247882 */ /* 0x000fe40000000000 */
[----:B------:R-:W-:-:S04]  /*1020*/  LEA.HI R22, R0, R19, RZ, 0x7 ;  /* 0x0000001300167211 */ /* 0x000fc800078f38ff */
[----:B------:R-:W-:-:S06]  /*1030*/  SHF.R.S32.HI R0, RZ, 0x7, R22 ;  /* 0x00000007ff007819 */ /* 0x000fcc0000011416 */
[----:B------:R-:W1:Y:S01]  /*1040*/  SHFL.IDX PT, R0, R0, RZ, 0x1f ;  /* 0x00001fff00007589 */ /* 0x000e6200000e0000 */
[----:B0-----:R-:W-:-:S04]  /*1050*/  ULEA UR36, UR6, UR36, 0x18 ;  /* 0x0000002406247291 */ /* 0x001fc8000f8ec03f */
[----:B------:R-:W-:-:S04]  /*1060*/  UIADD3 UR6, UR36, 0x10400, URZ ;  /* 0x0001040024067890 */ /* 0x000fc8000fffe03f */
[----:B------:R-:W-:Y:S01]  /*1070*/  ULOP3.LUT UP0, URZ, UR6, 0x3ff, URZ, 0xc0, !UPT ;  /* 0x000003ff063f7892 */ /* 0x000fe2000f80c03f */
[----:B-1----:R-:W-:-:S05]  /*1080*/  R2UR UR4, R0 ;  /* 0x00000000000472ca */ /* 0x002fca00000e0000 */
[----:B------:R-:W-:-:S08]  /*1090*/  PLOP3.LUT P0, PT, PT, PT, UP0, 0x80, 0x0 ;  /* 0x000000000000781c */ /* 0x000fd00003f0f008 */
[----:B------:R-:W-:-:S04]  /*10a0*/  ULEA.HI UR5, UR4, UR4, URZ, 0x1 ;  /* 0x0000000404057291 */ /* 0x000fc8000f8f083f */
[----:B------:R-:W-:-:S04]  /*10b0*/  ULOP3.LUT UR5, UR5, 0x1e, URZ, 0xc0, !UPT ;  /* 0x0000001e05057892 */ /* 0x000fc8000f8ec03f */
[----:B------:R-:W-:-:S04]  /*10c0*/  UIADD3 UR5, UR4, -UR5, URZ ;  /* 0x8000000504057290 */ /* 0x000fc8000fffe03f */
[----:B------:R-:W-:-:S04]  /*10d0*/  ULEA UR5, UR5, UR6, 0xd ;  /* 0x0000000605057291 */ /* 0x000fc8000f8e683f */
[----:B------:R-:W-:-:S04]  /*10e0*/  USHF.R.U32.HI UR5, URZ, 0x4, UR5 ;  /* 0x000000043f057899 */ /* 0x000fc80008011605 */
[----:B------:R-:W-:Y:S01]  /*10f0*/  ULOP3.LUT UR37, UR5, 0x3fff, URZ, 0xc0, !UPT ;  /* 0x00003fff05257892 */ /* 0x000fe2000f8ec03f */
[----:B------:R-:W-:Y:S11]  /*1100*/  @!P0 BRA `(.L_x_13) ;  /* 0x0000000000408947 */ /* 0x000ff60003800000 */
[----:B------:R-:W-:Y:S01]  /*1110*/  MOV R0, 0x0 ;  /* 0x0000000000007802 */ /* 0x000fe20000000f00 */
[----:B------:R-:W-:Y:S01]  /*1120*/  ULDC.64 UR4, c[0x4][0x118] ;  /* 0x0100460000047ab9 */ /* 0x000fe20000000a00 */
[----:B------:R-:W-:Y:S01]  /*1130*/  ULDC.64 UR6, c[0x4][0x98] ;  /* 0x0100260000067ab9 */ /* 0x000fe20000000a00 */
[----:B------:R-:W-:Y:S01]  /*1140*/  MOV R4, UR4 ;  /* 0x0000000400047c02 */ /* 0x000fe20008000f00 */
[----:B------:R0:W1:Y:S01]  /*1150*/  LDC.64 R14, c[0x4][R0] ;  /* 0x01000000000e7b82 */ /* 0x0000620000000a00 */
[----:B------:R-:W-:Y:S01]  /*1160*/  IMAD.U32 R5, RZ, RZ, UR5 ;  /* 0x00000005ff057e24 */ /* 0x000fe2000f8e00ff */
[----:B------:R-:W-:Y:S01]  /*1170*/  ULDC.64 UR4, c[0x4][0x120] ;  /* 0x0100480000047ab9 */ /* 0x000fe20000000a00 */
[----:B------:R-:W-:Y:S01]  /*1180*/  MOV R10, UR6 ;  /* 0x00000006000a7c02 */ /* 0x000fe20008000f00 */
[----:B------:R-:W-:Y:S01]  /*1190*/  IMAD.U32 R6, RZ, RZ, UR4 ;  /* 0x00000004ff067e24 */ /* 0x000fe2000f8e00ff */
[----:B------:R-:W-:Y:S01]  /*11a0*/  MOV R13, RZ ;  /* 0x000000ff000d7202 */ /* 0x000fe20000000f00 */
[----:B------:R-:W-:-:S02]  /*11b0*/  IMAD.U32 R7, RZ, RZ, UR5 ;  /* 0x00000005ff077e24 */ /* 0x000fc4000f8e00ff */
[----:B------:R-:W-:Y:S02]  /*11c0*/  IMAD.U32 R11, RZ, RZ, UR7 ;  /* 0x00000007ff0b7e24 */ /* 0x000fe4000f8e00ff */
[----:B------:R-:W-:Y:S02]  /*11d0*/  IMAD.MOV.U32 R8, RZ, RZ, 0x70 ;  /* 0x00000070ff087424 */ /* 0x000fe400078e00ff */
[----:B0-----:R-:W-:-:S07]  /*11e0*/  IMAD.MOV.U32 R12, RZ, RZ, 0x1 ;  /* 0x00000001ff0c7424 */ /* 0x001fce00078e00ff */
[----:B------:R-:W-:-:S07]  /*11f0*/  LEPC R20, `(.L_x_13) ;  /* 0x000000001014794e */ /* 0x000fce0000000000 */
[----:B-1----:R-:W-:Y:S05]  /*1200*/  CALL.ABS.NOINC R14 ;  /* 0x000000000e007343 */ /* 0x002fea0003c00000 */
.L_x_13:
[----:B------:R-:W2:Y:S01]  /*1210*/  LDL.LU R20, [R1+0x14] ;  /* 0x0000140001147983 */ /* 0x000ea20000300800 */
[----:B------:R-:W-:-:S04]  /*1220*/  SHF.L.U32 R3, RZ, 0x1f, RZ ;  /* 0x0000001fff037819 */ /* 0x000fc800000006ff */
[----:B------:R-:W0:Y:S01]  /*1230*/  SYNCS.PHASECHK.TRANS64.TRYWAIT P1, [UR36+0x34800], R3 ;  /* 0x03480003ff0075a7 */ /* 0x000e220008020164 */
[----:B--2---:R-:W-:-:S04]  /*1240*/  LOP3.LUT R0, R20, 0x1, RZ, 0xfc, !PT ;  /* 0x0000000114007812 */ /* 0x004fc800078efcff */
[----:B------:R-:W-:Y:S01]  /*1250*/  ISETP.NE.AND P0, PT, R0, 0x3, PT ;  /* 0x000000030000780c */ /* 0x000fe20003f05270 */
[----:B0-----:R-:W-:-:S12]  /*1260*/  @!P1 BRA `(.L_x_14) ;  /* 0x000000b800d09947 */ /* 0x001fd80003800000 */
.L_x_121:
[----:B------:R-:W-:Y:S05]  /*1270*/  @!P0 BRA `(.L_x_15) ;  /* 0x0000000000048947 */ /* 0x000fea0003800000 */
[----:B------:R-:W-:Y:S01]  /*1280*/  BPT.TRAP 0x1 ;  /* 0x000000040000795c */ /* 0x000fe20000300000 */
.L_x_15:
[----:B------:R1:W2:Y:S01]  /*1290*/  SYNCS.PHASECHK.TRANS64.TRYWAIT P2, [UR36+0x34830], R3 ;  /* 0x03483003ff0075a7 */ /* 0x0002a20008040164 */
[----:B------:R-:W-:Y:S05]  /*12a0*/  @!P0 BRA `(.L_x_16) ;  /* 0x0000000000048947 */ /* 0x000fea0003800000 */
[----:B------:R-:W-:Y:S01]  /*12b0*/  BPT.TRAP 0x1 ;  /* 0x000000040000795c */ /* 0x000fe20000300000 */
.L_x_16:
[----:B0-----:R-:W0:Y:S01]  /*12c0*/  S2R R0, SR_TID.X ;  /* 0x0000000000007919 */ /* 0x001e220000002100 */
[----:B------:R-:W-:Y:S01]  /*12d0*/  IMAD.U32 R4, RZ, RZ, UR37 ;  /* 0x00000025ff047e24 */ /* 0x000fe2000f8e00ff */
[----:B0-----:R-:W-:-:S04]  /*12e0*/  LOP3.LUT R0, R0, 0x7f, RZ, 0xc0, !PT ;  /* 0x0000007f00007812 */ /* 0x001fc800078ec0ff */
[----:B------:R-:W-:Y:S01]  /*12f0*/  ISETP.NE.AND P1, PT, R0, RZ, PT ;  /* 0x000000ff0000720c */ /* 0x000fe20003f25270 */
[----:B--2---:R-:W-:-:S12]  /*1300*/  @P2 BRA `(.L_x_17) ;  /* 0x0000000000082947 */ /* 0x004fd80003800000 */
[----:B------:R-:W0:Y:S02]  /*1310*/  SYNCS.PHASECHK.TRANS64.TRYWAIT P2, [UR36+0x34830], R3 ;  /* 0x03483003ff0075a7 */ /* 0x000e240008040164 */
[----:B0-----:R-:W-:Y:S05]  /*1320*/  @!P2 BRA `(.L_x_18) ;  /* 0x000000b800b8a947 */ /* 0x001fea0003800000 */
.L_x_17:
[----:B------:R-:W-:Y:S05]  /*1330*/  WARPSYNC.ALL ;  /* 0x0000000000007948 */ /* 0x000fea0003800000 */
[----:B0-----:R-:W-:Y:S01]  /*1340*/  IMAD.MOV.U32 R0, RZ, RZ, RZ ;  /* 0x000000ffff007224 */ /* 0x001fe200078e00ff */
[----:B------:R-:W-:Y:S01]  /*1350*/  LOP3.LUT R4, R4, 0x10000, RZ, 0xfc, !PT ;  /* 0x0001000004047812 */ /* 0x000fe200078efcff */
[----:B------:R-:W-:Y:S01]  /*1360*/  IMAD.MOV.U32 R151, RZ, RZ, RZ ;  /* 0x000000ffff977224 */ /* 0x000fe200078e00ff */
[----:B------:R-:W-:Y:S01]  /*1370*/  MOV R5, 0x40000040 ;  /* 0x4000004000057802 */ /* 0x000fe20000000f00 */
[----:B------:R-:W-:Y:S01]  /*1380*/  UIADD3 UR4, UR36, 0x1c400, URZ ;  /* 0x0001c40024047890 */ /* 0x000fe2000fffe03f */
[C---:B------:R-:W-:Y:S01]  /*1390*/  R2UR UR8, R4.reuse ;  /* 0x00000000040872ca */ /* 0x040fe200000e0000 */
[----:B------:R-:W-:Y:S01]  /*13a0*/  WARPGROUP.ARRIVE ;  /* 0x00000000000079c5 */ /* 0x000fe20000000000 */
[----:B------:R-:W-:Y:S01]  /*13b0*/  R2UR UR9, R5 ;  /* 0x00000000050972ca */ /* 0x000fe200000e0000 */
[----:B------:R-:W-:Y:S01]  /*13c0*/  USHF.R.U32.HI UR4, URZ, 0x4, UR4 ;  /* 0x000000043f047899 */ /* 0x000fe20008011604 */
[----:B------:R-:W-:Y:S01]  /*13d0*/  R2UR UR6, R4 ;  /* 0x00000000040672ca */ /* 0x000fe200000e0000 */
[----:B------:R-:W-:Y:S01]  /*13e0*/  UMOV UR11, 0x40000040 ;  /* 0x40000040000b7882 */ /* 0x000fe20000000000 */
[----:B------:R-:W-:Y:S01]  /*13f0*/  UMOV UR5, 0x40000040 ;  /* 0x4000004000057882 */ /* 0x000fe20000000000 */
[----:B------:R-:W-:Y:S01]  /*1400*/  ULOP3.LUT UR4, UR4, 0x3fff, URZ, 0xc0, !UPT ;  /* 0x00003fff04047892 */ /* 0x000fe2000f8ec03f */
[----:B------:R-:W-:Y:S01]  /*1410*/  LOP3.LUT R22, R22, 0xffffff80, RZ, 0xc0, !PT ;  /* 0xffffff8016167812 */ /* 0x000fe200078ec0ff */
[----:B------:R-:W-:Y:S01]  /*1420*/  UMOV UR13, 0x40000040 ;  /* 0x40000040000d7882 */ /* 0x000fe20000000000 */
[----:B------:R-:W-:Y:S01]  /*1430*/  UMOV UR15, 0x40000040 ;  /* 0x40000040000f7882 */ /* 0x000fe20000000000 */
[----:B------:R-:W-:Y:S01]  /*1440*/  ULOP3.LUT UR38, UR4, 0x10000, URZ, 0xfc, !UPT ;  /* 0x0001000004267892 */ /* 0x000fe2000f8efc3f */
[----:B------:R-:W-:Y:S01]  /*1450*/  IMAD.MOV.U32 R10, RZ, RZ, -0x2 ;  /* 0xfffffffeff0a7424 */ /* 0x000fe200078e00ff */
[----:B------:R-:W-:Y:S01]  /*1460*/  UMOV UR17, 0x40000040 ;  /* 0x4000004000117882 */ /* 0x000fe20000000000 */
[----:B------:R-:W-:Y:S01]  /*1470*/  UMOV UR19, 0x40000040 ;  /* 0x4000004000137882 */ /* 0x000fe20000000000 */
[----:B------:R-:W-:Y:S01]  /*1480*/  UIADD3 UR14, UR38, 0x6, URZ ;  /* 0x00000006260e7890 */ /* 0x000fe2000fffe03f */
[----:B------:R-:W-:Y:S01]  /*1490*/  IMAD.IADD R22, R19, 0x1, -R22 ;  /* 0x0000000113167824 */ /* 0x000fe200078e0a16 */
[----:B------:R-:W-:Y:S01]  /*14a0*/  UIADD3 UR4, UR6, 0x2, URZ ;  /* 0x0000000206047890 */ /* 0x000fe2000fffe03f */
[----:B------:R-:W-:Y:S01]  /*14b0*/  P2R R11, PR, RZ, 0x1 ;  /* 0x00000001ff0b7803 */ /* 0x000fe20000000000 */
[----:B------:R-:W-:Y:S01]  /*14c0*/  UMOV UR10, UR38 ;  /* 0x00000026000a7c82 */ /* 0x000fe20008000000 */
[----:B------:R-:W-:Y:S01]  /*14d0*/  UIADD3 UR12, UR6, 0x6, URZ ;  /* 0x00000006060c7890 */ /* 0x000fe2000fffe03f */
[----:B------:R-:W-:Y:S01]  /*14e0*/  HGMMA.64x128x16.F32 R24, gdesc[UR8], RZ, !UPT, gsb0 ;  /* 0x01e00000081879f0 */ /* 0x000fe2000c0008ff */
[----:B------:R-:W-:Y:S01]  /*14f0*/  UIADD3 UR10, UR38, 0x2, URZ ;  /* 0x00000002260a7890 */ /* 0x000fe2000fffe03f */
[----:B------:R-:W-:Y:S01]  /*1500*/  SHF.R.S32.HI R7, RZ, 0x1f, R22 ;  /* 0x0000001fff077819 */ /* 0x000fe20000011416 */
[----:B------:R-:W-:Y:S01]  /*1510*/  UMOV UR8, UR4 ;  /* 0x0000000400087c82 */ /* 0x000fe20008000000 */
[----:B------:R-:W-:Y:S01]  /*1520*/  UMOV UR9, UR5 ;  /* 0x0000000500097c82 */ /* 0x000fe20008000000 */
[----:B------:R-:W-:Y:S01]  /*1530*/  UMOV UR11, 0x40000040 ;  /* 0x40000040000b7882 */ /* 0x000fe20000000000 */
[----:B------:R-:W-:Y:S01]  /*1540*/  UIADD3 UR16, UR6, 0x400, URZ ;  /* 0x0000040006107890 */ /* 0x000fe2000fffe03f */
[----:B------:R-:W-:Y:S01]  /*1550*/  LEA.HI R7, R7, R22, RZ, 0x2 ;  /* 0x0000001607077211 */ /* 0x000fe200078f10ff */
[----:B------:R-:W-:Y:S01]  /*1560*/  UIADD3 UR18, UR38, 0x400, URZ ;  /* 0x0000040026127890 */ /* 0x000fe2000fffe03f */
[----:B------:R-:W-:Y:S01]  /*1570*/  MOV R150, R151 ;  /* 0x0000009700967202 */ /* 0x000fe20000000f00 */
[----:B------:R-:W-:Y:S01]  /*1580*/  UIADD3 UR20, UR6, 0x402, URZ ;  /* 0x0000040206147890 */ /* 0x000fe2000fffe03f */
[----:B------:R-:W-:Y:S01]  /*1590*/  LOP3.LUT R7, R7, 0x7ffffffc, RZ, 0xc0, !PT ;  /* 0x7ffffffc07077812 */ /* 0x000fe200078ec0ff */
[----:B------:R-:W-:Y:S01]  /*15a0*/  UIADD3 UR22, UR38, 0x402, URZ ;  /* 0x0000040226167890 */ /* 0x000fe2000fffe03f */
[----:B------:R-:W-:Y:S01]  /*15b0*/  IMAD.MOV.U32 R149, RZ, RZ, R151 ;  /* 0x000000ffff957224 */ /* 0x000fe200078e0097 */
[----:B------:R-:W-:Y:S01]  /*15c0*/  UMOV UR21, 0x40000040 ;  /* 0x4000004000157882 */ /* 0x000fe20000000000 */
[----:B------:R-:W-:Y:S01]  /*15d0*/  UMOV UR23, 0x40000040 ;  /* 0x4000004000177882 */ /* 0x000fe20000000000 */
[----:B------:R-:W-:Y:S01]  /*15e0*/  UIADD3 UR24, UR6, 0x404, URZ ;  /* 0x0000040406187890 */ /* 0x000fe2000fffe03f */
[----:B------:R-:W-:Y:S01]  /*15f0*/  IMAD.IADD R7, R22, 0x1, -R7 ;  /* 0x0000000116077824 */ /* 0x000fe200078e0a07 */
[----:B------:R-:W-:Y:S01]  /*1600*/  UIADD3 UR26, UR38, 0x404, URZ ;  /* 0x00000404261a7890 */ /* 0x000fe2000fffe03f */
[--C-:B------:R-:W-:Y:S01]  /*1610*/  IMAD.MOV.U32 R148, RZ, RZ, R151.reuse ;  /* 0x000000ffff947224 */ /* 0x100fe200078e0097 */
[----:B------:R-:W-:Y:S01]  /*1620*/  UMOV UR25, 0x40000040 ;  /* 0x4000004000197882 */ /* 0x000fe20000000000 */
[----:B------:R-:W-:Y:S01]  /*1630*/  UMOV UR27, 0x40000040 ;  /* 0x40000040001b7882 */ /* 0x000fe20000000000 */
[----:B------:R-:W-:Y:S01]  /*1640*/  UIADD3 UR28, UR6, 0x406, URZ ;  /* 0x00000406061c7890 */ /* 0x000fe2000fffe03f */
[----:B------:R-:W-:Y:S01]  /*1650*/  IMAD R7, R7, R10, 0x80 ;  /* 0x0000008007077424 */ /* 0x000fe200078e020a */
[----:B------:R-:W-:Y:S01]  /*1660*/  UIADD3 UR30, UR38, 0x406, URZ ;  /* 0x00000406261e7890 */ /* 0x000fe2000fffe03f */
[--C-:B------:R-:W-:Y:S01]  /*1670*/  IMAD.MOV.U32 R147, RZ, RZ, R151.reuse ;  /* 0x000000ffff937224 */ /* 0x100fe200078e0097 */
[----:B------:R-:W-:Y:S01]  /*1680*/  UMOV UR29, 0x40000040 ;  /* 0x40000040001d7882 */ /* 0x000fe20000000000 */
[----:B------:R-:W-:Y:S01]  /*1690*/  UMOV UR31, 0x40000040 ;  /* 0x40000040001f7882 */ /* 0x000fe20000000000 */
[----:B------:R-:W-:Y:S01]  /*16a0*/  UIADD3 UR32, UR6, 0x800, URZ ;  /* 0x0000080006207890 */ /* 0x000fe2000fffe03f */
[----:B------:R-:W-:Y:S01]  /*16b0*/  IADD3 R18, R18, R7, RZ ;  /* 0x0000000712127210 */ /* 0x000fe20007ffe0ff */
[----:B------:R-:W-:Y:S01]  /*16c0*/  UIADD3 UR34, UR38, 0x800, URZ ;  /* 0x0000080026227890 */ /* 0x000fe2000fffe03f */
[----:B------:R-:W-:Y:S01]  /*16d0*/  MOV R146, R151 ;  /* 0x0000009700927202 */ /* 0x000fe20000000f00 */
[----:B------:R-:W-:Y:S01]  /*16e0*/  UMOV UR33, 0x40000040 ;  /* 0x4000004000217882 */ /* 0x000fe20000000000 */
[----:B------:R-:W-:Y:S01]  /*16f0*/  UMOV UR35, 0x40000040 ;  /* 0x4000004000237882 */ /* 0x000fe20000000000 */
[----:B------:R-:W-:Y:S01]  /*1700*/  UIADD3 UR44, UR6, 0x802, URZ ;  /* 0x00000802062c7890 */ /* 0x000fe2000fffe03f */
[----:B------:R-:W-:Y:S01]  /*1710*/  IMAD R7, R17, -0x80, R18 ;  /* 0xffffff8011077824 */ /* 0x000fe200078e0212 */
[----:B------:R-:W-:Y:S01]  /*1720*/  UIADD3 UR46, UR38, 0x802, URZ ;  /* 0x00000802262e7890 */ /* 0x000fe2000fffe03f */
[--C-:B------:R-:W-:Y:S01]  /*1730*/  IMAD.MOV.U32 R145, RZ, RZ, R151.reuse ;  /* 0x000000ffff917224 */ /* 0x100fe200078e0097 */
[----:B------:R-:W-:Y:S01]  /*1740*/  UMOV UR45, 0x40000040 ;  /* 0x40000040002d7882 */ /* 0x000fe20000000000 */
[----:B------:R-:W-:Y:S01]  /*1750*/  UMOV UR47, 0x40000040 ;  /* 0x40000040002f7882 */ /* 0x000fe20000000000 */
[----:B------:R-:W-:Y:S01]  /*1760*/  UIADD3 UR48, UR6, 0x804, URZ ;  /* 0x0000080406307890 */ /* 0x000fe2000fffe03f */
[C---:B------:R-:W-:Y:S01]  /*1770*/  ISETP.GT.AND P2, PT, R7.reuse, RZ, PT ;  /* 0x000000ff0700720c */ /* 0x040fe20003f44270 */
[----:B------:R-:W-:Y:S01]  /*1780*/  UIADD3 UR50, UR38, 0x804, URZ ;  /* 0x0000080426327890 */ /* 0x000fe2000fffe03f */
[C---:B------:R-:W-:Y:S01]  /*1790*/  ISETP.GT.AND P3, PT, R7.reuse, 0x1, PT ;  /* 0x000000010700780c */ /* 0x040fe20003f64270 */
[----:B------:R-:W-:Y:S01]  /*17a0*/  UMOV UR49, 0x40000040 ;  /* 0x4000004000317882 */ /* 0x000fe20000000000 */
[----:B------:R-:W-:Y:S01]  /*17b0*/  UMOV UR51, 0x40000040 ;  /* 0x4000004000337882 */ /* 0x000fe20000000000 */
[----:B------:R-:W-:Y:S01]  /*17c0*/  UIADD3 UR52, UR6, 0x806, URZ ;  /* 0x0000080606347890 */ /* 0x000fe2000fffe03f */
[C---:B------:R-:W-:Y:S01]  /*17d0*/  ISETP.GT.AND P6, PT, R7.reuse, 0x8, PT ;  /* 0x000000080700780c */ /* 0x040fe20003fc4270 */
[----:B------:R-:W-:Y:S01]  /*17e0*/  UIADD3 UR54, UR38, 0x806, URZ ;  /* 0x0000080626367890 */ /* 0x000fe2000fffe03f */
[C---:B------:R-:W-:Y:S01]  /*17f0*/  ISETP.GT.AND P5, PT, R7.reuse, 0x9, PT ;  /* 0x000000090700780c */ /* 0x040fe20003fa4270 */
[----:B------:R-:W-:Y:S01]  /*1800*/  UMOV UR53, 0x40000040 ;  /* 0x4000004000357882 */ /* 0x000fe20000000000 */
[----:B------:R-:W-:Y:S01]  /*1810*/  UMOV UR55, 0x40000040 ;  /* 0x4000004000377882 */ /* 0x000fe20000000000 */
[----:B------:R-:W-:Y:S01]  /*1820*/  ISETP.GT.AND P4, PT, R7, 0x10, PT ;  /* 0x000000100700780c */ /* 0x000fe20003f84270 */
[----:B------:R-:W-:Y:S01]  /*1830*/  ULDC UR7, c[0x0][0x988] ;  /* 0x0002620000077ab9 */ /* 0x000fe20000000800 */
[----:B------:R-:W-:-:S02]  /*1840*/  IMAD.MOV.U32 R143, RZ, RZ, R151 ;  /* 0x000000ffff8f7224 */ /* 0x000fc400078e0097 */
[--C-:B------:R-:W-:Y:S02]  /*1850*/  IMAD.MOV.U32 R141, RZ, RZ, R151.reuse ;  /* 0x000000ffff8d7224 */ /* 0x100fe400078e0097 */
[--C-:B------:R-:W-:Y:S02]  /*1860*/  IMAD.MOV.U32 R139, RZ, RZ, R151.reuse ;  /* 0x000000ffff8b7224 */ /* 0x100fe400078e0097 */
[--C-:B------:R-:W-:Y:S02]  /*1870*/  IMAD.MOV.U32 R137, RZ, RZ, R151.reuse ;  /* 0x000000ffff897224 */ /* 0x100fe400078e0097 */
[--C-:B------:R-:W-:Y:S02]  /*1880*/  IMAD.MOV.U32 R135, RZ, RZ, R151.reuse ;  /* 0x000000ffff877224 */ /* 0x100fe400078e0097 */
[--C-:B------:R-:W-:Y:S02]  /*1890*/  IMAD.MOV.U32 R133, RZ, RZ, R151.reuse ;  /* 0x000000ffff857224 */ /* 0x100fe400078e0097 */
        /* <DEDUP_REMOVED lines=21> */
[----:B------:R-:W-:Y:S01]  /*19f0*/  IMAD.MOV.U32 R89, RZ, RZ, R151 ;  /* 0x000000ffff597224 */ /* 0x000fe200078e0097 */
[----:B------:R-:W-:Y:S02]  /*1a00*/  WARPGROUP.DEPBAR.LE gsb0, 0x0 ;  /* 0x00008000000079c5 */ /* 0x000fe40000010000 */
[----:B------:R-:W-:-:S06]  /*1a10*/  WARPGROUP.ARRIVE ;  /* 0x00000000000079c5 */ /* 0x000fcc0000000000 */
[----:B------:R-:W-:Y:S01]  /*1a20*/  HGMMA.64x128x16.F32 R24, gdesc[UR8], R24, gsb0 ;  /* 0x01e00000081879f0 */ /* 0x000fe20008000818 */
[----:B------:R-:W-:Y:S02]  /*1a30*/  UIADD3 UR8, UR6, 0x4, URZ ;  /* 0x0000000406087890 */ /* 0x000fe4000fffe03f */
[----:B------:R-:W-:Y:S01]  /*1a40*/  UIADD3 UR10, UR38, 0x4, URZ ;  /* 0x00000004260a7890 */ /* 0x000fe2000fffe03f */
[----:B------:R-:W-:Y:S01]  /*1a50*/  UMOV UR9, 0x40000040 ;  /* 0x4000004000097882 */ /* 0x000fe20000000000 */
[----:B------:R-:W-:Y:S01]  /*1a60*/  UMOV UR11, 0x40000040 ;  /* 0x40000040000b7882 */ /* 0x000fe20000000000 */
[----:B------:R-:W-:Y:S01]  /*1a70*/  ULDC UR6, c[0x0][0x9d8] ;  /* 0x0002760000067ab9 */ /* 0x000fe20000000800 */
[----:B------:R-:W-:Y:S02]  /*1a80*/  WARPGROUP.DEPBAR.LE gsb0, 0x0 ;  /* 0x00008000000079c5 */ /* 0x000fe40000010000 */
[----:B------:R-:W-:-:S06]  /*1a90*/  WARPGROUP.ARRIVE ;  /* 0x00000000000079c5 */ /* 0x000fcc0000000000 */
[----:B------:R-:W-:Y:S03]  /*1aa0*/  HGMMA.64x128x16.F32 R24, gdesc[UR8], R24, gsb0 ;  /* 0x01e00000081879f0 */ /* 0x000fe60008000818 */
[----:B------:R-:W-:Y:S02]  /*1ab0*/  WARPGROUP.DEPBAR.LE gsb0, 0x0 ;  /* 0x00008000000079c5 */ /* 0x000fe40000010000 */
[----:B------:R-:W-:-:S07]  /*1ac0*/  WARPGROUP.ARRIVE ;  /* 0x00000000000079c5 */ /* 0x000fce0000000000 */
        /* <DEDUP_REMOVED lines=26> */
[----:B------:R-:W-:Y:S01]  /*1c70*/  FMUL.FTZ R26, R26, UR6 ;  /* 0x000000061a1a7c20 */ /* 0x000fe20008410000 */
[----:B------:R-:W-:Y:S01]  /*1c80*/  FMUL.FTZ R27, R27, UR6 ;  /* 0x000000061b1b7c20 */ /* 0x000fe20008410000 */
[----:B------:R-:W-:Y:S01]  /*1c90*/  FMUL.FTZ R30, R30, UR6 ;  /* 0x000000061e1e7c20 */ /* 0x000fe20008410000 */
[----:B------:R-:W-:Y:S01]  /*1ca0*/  FMUL.FTZ R31, R31, UR6 ;  /* 0x000000061f1f7c20 */ /* 0x000fe20008410000 */
[----:B------:R-:W-:Y:S01]  /*1cb0*/  FMUL.FTZ R34, R34, UR6 ;  /* 0x0000000622227c20 */ /* 0x000fe20008410000 */
[----:B------:R-:W-:Y:S01]  /*1cc0*/  FMUL.FTZ R24, R24, UR6 ;  /* 0x0000000618187c20 */ /* 0x000fe20008410000 */
[----:B------:R-:W0:Y:S01]  /*1cd0*/  MUFU.TANH R26, R26 ;  /* 0x0000001a001a7308 */ /* 0x000e220000002400 */
[----:B------:R-:W-:Y:S01]  /*1ce0*/  FMUL.FTZ R35, R35, UR6 ;  /* 0x0000000623237c20 */ /* 0x000fe20008410000 */
[----:B------:R-:W-:Y:S01]  /*1cf0*/  FMUL.FTZ R25, R25, UR6 ;  /* 0x0000000619197c20 */ /* 0x000fe20008410000 */
[----:B------:R-:W-:Y:S01]  /*1d00*/  FMUL.FTZ R38, R38, UR6 ;  /* 0x0000000626267c20 */ /* 0x000fe20008410000 */
[----:B------:R-:W-:Y:S01]  /*1d10*/  FMUL.FTZ R28, R28, UR6 ;  /* 0x000000061c1c7c20 */ /* 0x000fe20008410000 */
[----:B------:R-:W-:Y:S01]  /*1d20*/  FMUL.FTZ R39, R39, UR6 ;  /* 0x0000000627277c20 */ /* 0x000fe20008410000 */
[----:B------:R-:W-:Y:S01]  /*1d30*/  FMUL.FTZ R29, R29, UR6 ;  /* 0x000000061d1d7c20 */ /* 0x000fe20008410000 */
[----:B------:R-:W-:Y:S01]  /*1d40*/  FMUL.FTZ R32, R32, UR6 ;  /* 0x0000000620207c20 */ /* 0x000fe20008410000 */
[----:B------:R-:W2:Y:S01]  /*1d50*/  MUFU.TANH R27, R27 ;  /* 0x0000001b001b7308 */ /* 0x000ea20000002400 */
[----:B------:R-:W-:Y:S01]  /*1d60*/  FMUL.FTZ R42, R42, UR6 ;  /* 0x000000062a2a7c20 */ /* 0x000fe20008410000 */
[----:B------:R-:W-:Y:S01]  /*1d70*/  FMUL.FTZ R43, R43, UR6 ;  /* 0x000000062b2b7c20 */ /* 0x000fe20008410000 */
[----:B------:R-:W-:Y:S01]  /*1d80*/  FMUL.FTZ R33, R33, UR6 ;  /* 0x0000000621217c20 */ /* 0x000fe20008410000 */
[----:B------:R-:W-:Y:S01]  /*1d90*/  FMUL.FTZ R36, R36, UR6 ;  /* 0x0000000624247c20 */ /* 0x000fe20008410000 */
[----:B------:R-:W-:Y:S01]  /*1da0*/  FMUL.FTZ R46, R46, UR6 ;  /* 0x000000062e2e7c20 */ /* 0x000fe20008410000 */
[----:B------:R-:W-:Y:S01]  /*1db0*/  FMUL.FTZ R47, R47, UR6 ;  /* 0x000000062f2f7c20 */ /* 0x000fe20008410000 */
[----:B------:R-:W-:Y:S01]  /*1dc0*/  FMUL.FTZ R37, R37, UR6 ;  /* 0x0000000625257c20 */ /* 0x000fe20008410000 */
[----:B------:R-:W3:Y:S01]  /*1dd0*/  MUFU.TANH R30, R30 ;  /* 0x0000001e001e7308 */ /* 0x000ee20000002400 */
[----:B0-----:R-:W-:Y:S01]  /*1de0*/  FSEL R12, R26, -INF , P2 ;  /* 0xff8000001a0c7808 */ /* 0x001fe20001000000 */
[----:B------:R-:W-:Y:S01]  /*1df0*/  FMUL.FTZ R40, R40, UR6 ;  /* 0x0000000628287c20 */ /* 0x000fe20008410000 */
[----:B------:R-:W-:Y:S01]  /*1e00*/  FMUL.FTZ R50, R50, UR6 ;  /* 0x0000000632327c20 */ /* 0x000fe20008410000 */
[----:B------:R-:W-:Y:S01]  /*1e10*/  FMUL.FTZ R51, R51, UR6 ;  /* 0x0000000633337c20 */ /* 0x000fe20008410000 */
[----:B------:R-:W-:Y:S01]  /*1e20*/  FMUL.FTZ R41, R41, UR6 ;  /* 0x0000000629297c20 */ /* 0x000fe20008410000 */
[----:B------:R-:W-:Y:S01]  /*1e30*/  FMUL.FTZ R44, R44, UR6 ;  /* 0x000000062c2c7c20 */ /* 0x000fe20008410000 */
[----:B------:R-:W-:Y:S01]  /*1e40*/  FMUL.FTZ R54, R54, UR6 ;  /* 0x0000000636367c20 */ /* 0x000fe20008410000 */
[----:B------:R-:W0:Y:S01]  /*1e50*/  MUFU.TANH R31, R31 ;  /* 0x0000001f001f7308 */ /* 0x000e220000002400 */
[----:B--2---:R-:W-:Y:S01]  /*1e60*/  FSEL R27, R27, -INF , P3 ;  /* 0xff8000001b1b7808 */ /* 0x004fe20001800000 */
[----:B------:R-:W-:Y:S01]  /*1e70*/  FMUL.FTZ R45, R45, UR6 ;  /* 0x000000062d2d7c20 */ /* 0x000fe20008410000 */
[----:B------:R-:W-:Y:S01]  /*1e80*/  FMUL.FTZ R55, R55, UR6 ;  /* 0x0000000637377c20 */ /* 0x000fe20008410000 */
[----:B------:R-:W-:Y:S01]  /*1e90*/  FMUL.FTZ R48, R48, UR6 ;  /* 0x0000000630307c20 */ /* 0x000fe20008410000 */
[----:B------:R-:W-:Y:S01]  /*1ea0*/  FMNMX.FTZ R9, R12, R27, !PT ;  /* 0x0000001b0c097209 */ /* 0x000fe20007810000 */
[----:B------:R-:W-:Y:S01]  /*1eb0*/  FMUL.FTZ R58, R58, UR6 ;  /* 0x000000063a3a7c20 */ /* 0x000fe20008410000 */
[----:B------:R-:W-:Y:S01]  /*1ec0*/  FMUL.FTZ R49, R49, UR6 ;  /* 0x0000000631317c20 */ /* 0x000fe20008410000 */
[----:B------:R-:W2:Y:S01]  /*1ed0*/  MUFU.TANH R6, R24 ;  /* 0x0000001800067308 */ /* 0x000ea20000002400 */
[----:B---3--:R-:W-:Y:S01]  /*1ee0*/  FSEL R88, R30, -INF , P6 ;  /* 0xff8000001e587808 */ /* 0x008fe20003000000 */
[----:B------:R-:W-:Y:S01]  /*1ef0*/  FMUL.FTZ R59, R59, UR6 ;  /* 0x000000063b3b7c20 */ /* 0x000fe20008410000 */
[----:B------:R-:W-:Y:S01]  /*1f00*/  FMUL.FTZ R52, R52, UR6 ;  /* 0x0000000634347c20 */ /* 0x000fe20008410000 */
[----:B------:R-:W-:Y:S01]  /*1f10*/  FMUL.FTZ R62, R62, UR6 ;  /* 0x000000063e3e7c20 */ /* 0x000fe20008410000 */
[----:B------:R-:W-:Y:S01]  /*1f20*/  FMNMX.FTZ R9, R88, R9, !PT ;  /* 0x0000000958097209 */ /* 0x000fe20007810000 */
[----:B------:R-:W-:Y:S01]  /*1f30*/  FMUL.FTZ R53, R53, UR6 ;  /* 0x0000000635357c20 */ /* 0x000fe20008410000 */
[----:B------:R-:W-:Y:S01]  /*1f40*/  FMUL.FTZ R63, R63, UR6 ;  /* 0x000000063f3f7c20 */ /* 0x000fe20008410000 */
[----:B------:R-:W3:Y:S01]  /*1f50*/  MUFU.TANH R34, R34 ;  /* 0x0000002200227308 */ /* 0x000ee20000002400 */
[----:B0-----:R-:W-:Y:S01]  /*1f60*/  FSEL R90, R31, -INF , P5 ;  /* 0xff8000001f5a7808 */ /* 0x001fe20002800000 */
[----:B------:R-:W-:Y:S01]  /*1f70*/  FMUL.FTZ R56, R56, UR6 ;  /* 0x0000000638387c20 */ /* 0x000fe20008410000 */
[----:B------:R-:W-:Y:S01]  /*1f80*/  FMUL.FTZ R66, R66, UR6 ;  /* 0x0000000642427c20 */ /* 0x000fe20008410000 */
[----:B------:R-:W-:Y:S01]  /*1f90*/  FMUL.FTZ R57, R57, UR6 ;  /* 0x0000000639397c20 */ /* 0x000fe20008410000 */
[----:B------:R-:W-:Y:S01]  /*1fa0*/  FMNMX.FTZ R9, R90, R9, !PT ;  /* 0x000000095a097209 */ /* 0x000fe20007810000 */
[----:B------:R-:W-:Y:S01]  /*1fb0*/  FMUL.FTZ R67, R67, UR6 ;  /* 0x0000000643437c20 */ /* 0x000fe20008410000 */
[----:B------:R-:W-:Y:S01]  /*1fc0*/  FMUL.FTZ R60, R60, UR6 ;  /* 0x000000063c3c7c20 */ /* 0x000fe20008410000 */
[----:B-1----:R-:W0:Y:S01]  /*1fd0*/  MUFU.TANH R3, R25 ;  /* 0x0000001900037308 */ /* 0x002e220000002400 */
[----:B--2---:R-:W-:Y:S01]  /*1fe0*/  FSEL R6, R6, -INF , P2 ;  /* 0xff80000006067808 */ /* 0x004fe20001000000 */
[----:B------:R-:W-:Y:S01]  /*1ff0*/  FMUL.FTZ R70, R70, UR6 ;  /* 0x0000000646467c20 */ /* 0x000fe20008410000 */
[----:B------:R-:W-:Y:S01]  /*2000*/  ISETP.GT.AND P2, PT, R7, 0x11, PT ;  /* 0x000000110700780c */ /* 0x000fe20003f44270 */
[----:B------:R-:W-:Y:S01]  /*2010*/  FMUL.FTZ R61, R61, UR6 ;  /* 0x000000063d3d7c20 */ /* 0x000fe20008410000 */
[----:B------:R-:W-:Y:S01]  /*2020*/  FMUL.FTZ R71, R71, UR6 ;  /* 0x0000000647477c20 */ /* 0x000fe20008410000 */
[----:B------:R-:W-:Y:S01]  /*2030*/  FMUL.FTZ R65, R65, UR6 ;  /* 0x0000000641417c20 */ /* 0x000fe20008410000 */
[----:B------:R-:W-:Y:S01]  /*2040*/  FMUL.FTZ R74, R74, UR6 ;  /* 0x000000064a4a7c20 */ /* 0x000fe20008410000 */
[----:B------:R-:W1:Y:S01]  /*2050*/  MUFU.TANH R35, R35 ;  /* 0x0000002300237308 */ /* 0x000e620000002400 */
[----:B---3--:R-:W-:Y:S01]  /*2060*/  FSEL R92, R34, -INF , P4 ;  /* 0xff800000225c7808 */ /* 0x008fe20002000000 */
[----:B------:R-:W-:Y:S01]  /*2070*/  FMUL.FTZ R64, R64, UR6 ;  /* 0x0000000640407c20 */ /* 0x000fe20008410000 */
[----:B------:R-:W-:Y:S01]  /*2080*/  FMUL.FTZ R75, R75, UR6 ;  /* 0x000000064b4b7c20 */ /* 0x000fe20008410000 */
[----:B------:R-:W-:Y:S01]  /*2090*/  FMUL.FTZ R68, R68, UR6 ;  /* 0x0000000644447c20 */ /* 0x000fe20008410000 */
[----:B------:R-:W-:Y:S01]  /*20a0*/  FMNMX.FTZ R9, R92, R9, !PT ;  /* 0x000000095c097209 */ /* 0x000fe20007810000 */
[----:B------:R-:W-:Y:S01]  /*20b0*/  FMUL.FTZ R78, R78, UR6 ;  /* 0x000000064e4e7c20 */ /* 0x000fe20008410000 */
[----:B------:R-:W-:Y:S01]  /*20c0*/  FMUL.FTZ R69, R69, UR6 ;  /* 0x0000000645457c20 */ /* 0x000fe20008410000 */
[----:B------:R-:W2:Y:S01]  /*20d0*/  MUFU.TANH R8, R28 ;  /* 0x0000001c00087308 */ /* 0x000ea20000002400 */
[----:B0-----:R-:W-:Y:S01]  /*20e0*/  FSEL R3, R3, -INF , P3 ;  /* 0xff80000003037808 */ /* 0x001fe20001800000 */
[----:B------:R-:W-:Y:S01]  /*20f0*/  FMUL.FTZ R79, R79, UR6 ;  /* 0x000000064f4f7c20 */ /* 0x000fe20008410000 */
[----:B------:R-:W-:Y:S01]  /*2100*/  ISETP.GT.AND P3, PT, R7, 0x18, PT ;  /* 0x000000180700780c */ /* 0x000fe20003f64270 */
[----:B------:R-:W-:Y:S01]  /*2110*/  FMUL.FTZ R72, R72, UR6 ;  /* 0x0000000648487c20 */ /* 0x000fe20008410000 */
[----:B------:R-:W-:Y:S01]  /*2120*/  FMUL.FTZ R82, R82, UR6 ;  /* 0x0000000652527c20 */ /* 0x000fe20008410000 */
[----:B------:R-:W-:Y:S01]  /*2130*/  FMUL.FTZ R73, R73, UR6 ;  /* 0x0000000649497c20 */ /* 0x000fe20008410000 */
[----:B------:R-:W-:Y:S01]  /*2140*/  FMUL.FTZ R83, R83, UR6 ;  /* 0x0000000653537c20 */ /* 0x000fe20008410000 */
[----:B------:R-:W0:Y:S01]  /*2150*/  MUFU.TANH R38, R38 ;  /* 0x0000002600267308 */ /* 0x000e220000002400 */
[----:B-1----:R-:W-:Y:S01]  /*2160*/  FSEL R94, R35, -INF , P2 ;  /* 0xff800000235e7808 */ /* 0x002fe20001000000 */
[----:B------:R-:W-:Y:S01]  /*2170*/  FMUL.FTZ R76, R76, UR6 ;  /* 0x000000064c4c7c20 */ /* 0x000fe20008410000 */
[----:B------:R-:W-:Y:S01]  /*2180*/  FMUL.FTZ R86, R86, UR6 ;  /* 0x0000000656567c20 */ /* 0x000fe20008410000 */
[----:B------:R-:W-:Y:S01]  /*2190*/  FMUL.FTZ R87, R87, UR6 ;  /* 0x0000000657577c20 */ /* 0x000fe20008410000 */
[----:B------:R-:W-:Y:S01]  /*21a0*/  FMNMX.FTZ R9, R94, R9, !PT ;  /* 0x000000095e097209 */ /* 0x000fe20007810000 */
[----:B------:R-:W-:Y:S01]  /*21b0*/  FMUL.FTZ R77, R77, UR6 ;  /* 0x000000064d4d7c20 */ /* 0x000fe20008410000 */
[----:B------:R-:W-:Y:S01]  /*21c0*/  FMUL.FTZ R80, R80, UR6 ;  /* 0x0000000650507c20 */ /* 0x000fe20008410000 */
[----:B------:R-:W1:Y:S01]  /*21d0*/  MUFU.TANH R14, R29 ;  /* 0x0000001d000e7308 */ /* 0x000e620000002400 */
[----:B--2---:R-:W-:Y:S01]  /*21e0*/  FSEL R8, R8, -INF , P6 ;  /* 0xff80000008087808 */ /* 0x004fe20003000000 */
[----:B------:R-:W-:Y:S01]  /*21f0*/  FMUL.FTZ R81, R81, UR6 ;  /* 0x0000000651517c20 */ /* 0x000fe20008410000 */
[----:B------:R-:W-:Y:S01]  /*2200*/  ISETP.GT.AND P6, PT, R7, 0x19, PT ;  /* 0x000000190700780c */ /* 0x000fe20003fc4270 */
[----:B------:R-:W-:Y:S01]  /*2210*/  FMUL.FTZ R84, R84, UR6 ;  /* 0x0000000654547c20 */ /* 0x000fe20008410000 */
[----:B------:R-:W-:-:S03]  /*2220*/  FMUL.FTZ R85, R85, UR6 ;  /* 0x0000000655557c20 */ /* 0x000fc60008410000 */
[----:B------:R-:W2:Y:S01]  /*2230*/  MUFU.TANH R39, R39 ;  /* 0x0000002700277308 */ /* 0x000ea20000002400 */
[----:B0-----:R-:W-:-:S04]  /*2240*/  FSEL R96, R38, -INF , P3 ;  /* 0xff80000026607808 */ /* 0x001fc80001800000 */
[----:B------:R-:W-:-:S03]  /*2250*/  FMNMX.FTZ R9, R96, R9, !PT ;  /* 0x0000000960097209 */ /* 0x000fc60007810000 */
[----:B------:R-:W0:Y:S01]  /*2260*/  MUFU.TANH R32, R32 ;  /* 0x0000002000207308 */ /* 0x000e220000002400 */
[----:B-1----:R-:W-:Y:S02]  /*2270*/  FSEL R14, R14, -INF , P5 ;  /* 0xff8000000e0e7808 */ /* 0x002fe40002800000 */
[----:B------:R-:W-:-:S05]  /*2280*/  ISETP.GT.AND P5, PT, R7, 0x20, PT ;  /* 0x000000200700780c */ /* 0x000fca0003fa4270 */
[----:B------:R-:W1:Y:S01]  /*2290*/  MUFU.TANH R42, R42 ;  /* 0x0000002a002a7308 */ /* 0x000e620000002400 */
[----:B--2---:R-:W-:-:S04]  /*22a0*/  FSEL R98, R39, -INF , P6 ;  /* 0xff80000027627808 */ /* 0x004fc80003000000 */
[----:B------:R-:W-:-:S03]  /*22b0*/  FMNMX.FTZ R9, R98, R9, !PT ;  /* 0x0000000962097209 */ /* 0x000fc60007810000 */
[----:B------:R-:W2:Y:S01]  /*22c0*/  MUFU.TANH R20, R33 ;  /* 0x0000002100147308 */ /* 0x000ea20000002400 */
[----:B0-----:R-:W-:Y:S02]  /*22d0*/  FSEL R18, R32, -INF , P4 ;  /* 0xff80000020127808 */ /* 0x001fe40002000000 */
[----:B------:R-:W-:-:S05]  /*22e0*/  ISETP.GT.AND P4, PT, R7, 0x21, PT ;  /* 0x000000210700780c */ /* 0x000fca0003f84270 */
[----:B------:R-:W0:Y:S01]  /*22f0*/  MUFU.TANH R43, R43 ;  /* 0x0000002b002b7308 */ /* 0x000e220000002400 */
[----:B-1----:R-:W-:-:S04]  /*2300*/  FSEL R100, R42, -INF , P5 ;  /* 0xff8000002a647808 */ /* 0x002fc80002800000 */
[----:B------:R-:W-:-:S03]  /*2310*/  FMNMX.FTZ R9, R100, R9, !PT ;  /* 0x0000000964097209 */ /* 0x000fc60007810000 */
[----:B------:R-:W1:Y:S01]  /*2320*/  MUFU.TANH R36, R36 ;  /* 0x0000002400247308 */ /* 0x000e620000002400 */
[----:B--2---:R-:W-:Y:S02]  /*2330*/  FSEL R20, R20, -INF , P2 ;  /* 0xff80000014147808 */ /* 0x004fe40001000000 */
[----:B------:R-:W-:-:S05]  /*2340*/  ISETP.GT.AND P2, PT, R7, 0x28, PT ;  /* 0x000000280700780c */ /* 0x000fca0003f44270 */
        /* <DEDUP_REMOVED lines=130> */
[----:B-1----:R-:W-:-:S04]  /*2b70*/  FSEL R144, R87, -INF , P2 ;  /* 0xff80000057907808 */ /* 0x002fc80001000000 */
[----:B------:R-:W-:Y:S01]  /*2b80*/  FMNMX.FTZ R7, R144, R9, !PT ;  /* 0x0000000990077209 */ /* 0x000fe20007810000 */
[----:B------:R-:W-:Y:S02]  /*2b90*/  IMAD.U32 R9, RZ, RZ, UR7 ;  /* 0x00000007ff097e24 */ /* 0x000fe4000f8e00ff */
[----:B------:R-:W1:Y:S01]  /*2ba0*/  MUFU.TANH R81, R81 ;  /* 0x0000005100517308 */ /* 0x000e620000002400 */
[----:B--2---:R-:W-:Y:S01]  /*2bb0*/  FSEL R82, R77, -INF , P6 ;  /* 0xff8000004d527808 */ /* 0x004fe20003000000 */
[----:B------:R-:W2:Y:S06]  /*2bc0*/  SHFL.BFLY PT, R10, R7, 0x2, 0x1f ;  /* 0x0c401f00070a7f89 */ /* 0x000eac00000e0000 */
[----:B------:R-:W3:Y:S01]  /*2bd0*/  MUFU.TANH R84, R84 ;  /* 0x0000005400547308 */ /* 0x000ee20000002400 */
[----:B0-----:R-:W-:-:S07]  /*2be0*/  FSEL R80, R80, -INF , P5 ;  /* 0xff80000050507808 */ /* 0x001fce0002800000 */
[----:B------:R-:W0:Y:S01]  /*2bf0*/  MUFU.TANH R85, R85 ;  /* 0x0000005500557308 */ /* 0x000e220000002400 */
[----:B-1----:R-:W-:Y:S02]  /*2c00*/  FSEL R86, R81, -INF , P4 ;  /* 0xff80000051567808 */ /* 0x002fe40002000000 */
[----:B---3--:R-:W-:Y:S02]  /*2c10*/  FSEL R84, R84, -INF , P3 ;  /* 0xff80000054547808 */ /* 0x008fe40001800000 */
[----:B--2---:R-:W-:Y:S02]  /*2c20*/  FMNMX.FTZ R13, R7, R10, !PT ;  /* 0x0000000a070d7209 */ /* 0x004fe40007810000 */
[----:B------:R-:W-:-:S03]  /*2c30*/  FMNMX.FTZ R7, R6, R3, !PT ;  /* 0x0000000306077209 */ /* 0x000fc60007810000 */
[----:B------:R-:W1:Y:S01]  /*2c40*/  SHFL.BFLY PT, R10, R13, 0x1, 0x1f ;  /* 0x0c201f000d0a7f89 */ /* 0x000e6200000e0000 */
[----:B------:R-:W-:-:S04]  /*2c50*/  FMNMX.FTZ R7, R8, R7, !PT ;  /* 0x0000000708077209 */ /* 0x000fc80007810000 */
[----:B------:R-:W-:-:S04]  /*2c60*/  FMNMX.FTZ R7, R14, R7, !PT ;  /* 0x000000070e077209 */ /* 0x000fc80007810000 */
[----:B------:R-:W-:-:S04]  /*2c70*/  FMNMX.FTZ R7, R18, R7, !PT ;  /* 0x0000000712077209 */ /* 0x000fc80007810000 */
[----:B------:R-:W-:-:S04]  /*2c80*/  FMNMX.FTZ R7, R20, R7, !PT ;  /* 0x0000000714077209 */ /* 0x000fc80007810000 */
[----:B------:R-:W-:-:S04]  /*2c90*/  FMNMX.FTZ R7, R22, R7, !PT ;  /* 0x0000000716077209 */ /* 0x000fc80007810000 */
[----:B------:R-:W-:Y:S02]  /*2ca0*/  FMNMX.FTZ R7, R24, R7, !PT ;  /* 0x0000000718077209 */ /* 0x000fe40007810000 */
[----:B-1----:R-:W-:Y:S02]  /*2cb0*/  FMNMX.FTZ R10, R13, R10, !PT ;  /* 0x0000000a0d0a7209 */ /* 0x002fe40007810000 */
[----:B------:R-:W-:Y:S02]  /*2cc0*/  FMNMX.FTZ R7, R26, R7, !PT ;  /* 0x000000071a077209 */ /* 0x000fe40007810000 */
[C---:B------:R-:W-:Y:S01]  /*2cd0*/  FSETP.NEU.FTZ.AND P0, PT, R10.reuse, -INF , PT ;  /* 0xff8000000a00780b */ /* 0x040fe20003f1d000 */
[----:B------:R-:W-:Y:S01]  /*2ce0*/  FMUL.FTZ R15, R10, R9 ;  /* 0x000000090a0f7220 */ /* 0x000fe20000410000 */
[----:B------:R-:W-:-:S04]  /*2cf0*/  FMNMX.FTZ R7, R28, R7, !PT ;  /* 0x000000071c077209 */ /* 0x000fc80007810000 */
[----:B------:R-:W-:Y:S02]  /*2d00*/  FMNMX.FTZ R7, R30, R7, !PT ;  /* 0x000000071e077209 */ /* 0x000fe40007810000 */
[----:B------:R-:W-:Y:S02]  /*2d10*/  FSEL R15, R15, RZ, P0 ;  /* 0x000000ff0f0f7208 */ /* 0x000fe40000000000 */
[----:B------:R-:W-:Y:S02]  /*2d20*/  FMNMX.FTZ R7, R32, R7, !PT ;  /* 0x0000000720077209 */ /* 0x000fe40007810000 */
[----:B------:R-:W-:Y:S01]  /*2d30*/  ISETP.NE.AND P0, PT, R11, RZ, PT ;  /* 0x000000ff0b00720c */ /* 0x000fe20003f05270 */
[--C-:B------:R-:W-:Y:S01]  /*2d40*/  FFMA.FTZ R183, R88, R9, -R15.reuse ;  /* 0x0000000958b77223 */ /* 0x100fe2000001080f */
[----:B------:R-:W-:Y:S01]  /*2d50*/  FMNMX.FTZ R7, R34, R7, !PT ;  /* 0x0000000722077209 */ /* 0x000fe20007810000 */
[-CC-:B------:R-:W-:Y:S01]  /*2d60*/  FFMA.FTZ R181, R12, R9.reuse, -R15.reuse ;  /* 0x000000090cb57223 */ /* 0x180fe2000001080f */
[----:B0-----:R-:W-:Y:S01]  /*2d70*/  FSEL R88, R85, -INF , P2 ;  /* 0xff80000055587808 */ /* 0x001fe20001000000 */
[--C-:B------:R-:W-:Y:S01]  /*2d80*/  FFMA.FTZ R64, R27, R9, -R15.reuse ;  /* 0x000000091b407223 */ /* 0x100fe2000001080f */
[----:B------:R-:W-:Y:S01]  /*2d90*/  FMNMX.FTZ R7, R36, R7, !PT ;  /* 0x0000000724077209 */ /* 0x000fe20007810000 */
[-CC-:B------:R-:W-:Y:S01]  /*2da0*/  FFMA.FTZ R66, R90, R9.reuse, -R15.reuse ;  /* 0x000000095a427223 */ /* 0x180fe2000001080f */
[----:B------:R-:W-:Y:S01]  /*2db0*/  MUFU.EX2 R183, R183 ;  /* 0x000000b700b77308 */ /* 0x000fe20000000800 */
[--C-:B------:R-:W-:Y:S01]  /*2dc0*/  FFMA.FTZ R177, R92, R9, -R15.reuse ;  /* 0x000000095cb17223 */ /* 0x100fe2000001080f */
[----:B------:R-:W-:Y:S01]  /*2dd0*/  FMNMX.FTZ R7, R38, R7, !PT ;  /* 0x0000000726077209 */ /* 0x000fe20007810000 */
[-CC-:B------:R-:W-:Y:S01]  /*2de0*/  FFMA.FTZ R68, R94, R9.reuse, -R15.reuse ;  /* 0x000000095e447223 */ /* 0x180fe2000001080f */
[-CC-:B------:R-:W-:Y:S01]  /*2df0*/  FFMA.FTZ R179, R96, R9.reuse, -R15.reuse ;  /* 0x0000000960b37223 */ /* 0x180fe2000001080f */
        /* <DEDUP_REMOVED lines=11> */
[----:B------:R-:W0:Y:S01]  /*2eb0*/  MUFU.EX2 R64, R64 ;  /* 0x0000004000407308 */ /* 0x000e220000000800 */
[--C-:B------:R-:W-:Y:S01]  /*2ec0*/  FFMA.FTZ R171, R112, R9, -R15.reuse ;  /* 0x0000000970ab7223 */ /* 0x100fe2000001080f */
[----:B------:R-:W-:Y:S01]  /*2ed0*/  FMNMX.FTZ R7, R46, R7, !PT ;  /* 0x000000072e077209 */ /* 0x000fe20007810000 */
[-CC-:B------:R-:W-:Y:S01]  /*2ee0*/  FFMA.FTZ R114, R114, R9.reuse, -R15.reuse ;  /* 0x0000000972727223 */ /* 0x180fe2000001080f */
[-CC-:B------:R-:W-:Y:S01]  /*2ef0*/  FFMA.FTZ R116, R116, R9.reuse, -R15.reuse ;  /* 0x0000000974747223 */ /* 0x180fe2000001080f */
[--C-:B------:R-:W-:Y:S01]  /*2f00*/  FFMA.FTZ R118, R118, R9, -R15.reuse ;  /* 0x0000000976767223 */ /* 0x100fe2000001080f */
[----:B------:R-:W-:Y:S01]  /*2f10*/  FMNMX.FTZ R7, R48, R7, !PT ;  /* 0x0000000730077209 */ /* 0x000fe20007810000 */
[-CC-:B------:R-:W-:Y:S01]  /*2f20*/  FFMA.FTZ R120, R120, R9.reuse, -R15.reuse ;  /* 0x0000000978787223 */ /* 0x180fe2000001080f */
[----:B------:R-:W1:Y:S01]  /*2f30*/  MUFU.EX2 R66, R66 ;  /* 0x0000004200427308 */ /* 0x000e620000000800 */
[--C-:B------:R-:W-:Y:S01]  /*2f40*/  FFMA.FTZ R122, R122, R9, -R15.reuse ;  /* 0x000000097a7a7223 */ /* 0x100fe2000001080f */
[----:B------:R-:W-:Y:S01]  /*2f50*/  FMNMX.FTZ R7, R50, R7, !PT ;  /* 0x0000000732077209 */ /* 0x000fe20007810000 */
[-CC-:B------:R-:W-:Y:S01]  /*2f60*/  FFMA.FTZ R124, R124, R9.reuse, -R15.reuse ;  /* 0x000000097c7c7223 */ /* 0x180fe2000001080f */
[-CC-:B------:R-:W-:Y:S01]  /*2f70*/  FFMA.FTZ R126, R126, R9.reuse, -R15.reuse ;  /* 0x000000097e7e7223 */ /* 0x180fe2000001080f */
[--C-:B------:R-:W-:Y:S01]  /*2f80*/  FFMA.FTZ R128, R128, R9, -R15.reuse ;  /* 0x0000000980807223 */ /* 0x100fe2000001080f */
[----:B------:R-:W-:Y:S01]  /*2f90*/  FMNMX.FTZ R7, R52, R7, !PT ;  /* 0x0000000734077209 */ /* 0x000fe20007810000 */
[-CC-:B------:R-:W-:Y:S01]  /*2fa0*/  FFMA.FTZ R130, R130, R9.reuse, -R15.reuse ;  /* 0x0000000982827223 */ /* 0x180fe2000001080f */
[----:B------:R-:W2:Y:S01]  /*2fb0*/  MUFU.EX2 R177, R177 ;  /* 0x000000b100b17308 */ /* 0x000ea20000000800 */
[--C-:B------:R-:W-:Y:S01]  /*2fc0*/  FFMA.FTZ R132, R132, R9, -R15.reuse ;  /* 0x0000000984847223 */ /* 0x100fe2000001080f */
[----:B------:R-:W-:Y:S01]  /*2fd0*/  FMNMX.FTZ R7, R54, R7, !PT ;  /* 0x0000000736077209 */ /* 0x000fe20007810000 */
[-CC-:B------:R-:W-:Y:S01]  /*2fe0*/  FFMA.FTZ R134, R134, R9.reuse, -R15.reuse ;  /* 0x0000000986867223 */ /* 0x180fe2000001080f */
[-CC-:B------:R-:W-:Y:S01]  /*2ff0*/  FFMA.FTZ R78, R78, R9.reuse, -R15.reuse ;  /* 0x000000094e4e7223 */ /* 0x180fe2000001080f */
[--C-:B------:R-:W-:Y:S01]  /*3000*/  FFMA.FTZ R136, R136, R9, -R15.reuse ;  /* 0x0000000988887223 */ /* 0x100fe2000001080f */
[----:B------:R-:W-:Y:S01]  /*3010*/  FMNMX.FTZ R7, R56, R7, !PT ;  /* 0x0000000738077209 */ /* 0x000fe20007810000 */
[-CC-:B------:R-:W-:Y:S01]  /*3020*/  FFMA.FTZ R138, R138, R9.reuse, -R15.reuse ;  /* 0x000000098a8a7223 */ /* 0x180fe2000001080f */
[----:B------:R-:W3:Y:S01]  /*3030*/  MUFU.EX2 R68, R68 ;  /* 0x0000004400447308 */ /* 0x000ee20000000800 */
[--C-:B------:R-:W-:Y:S01]  /*3040*/  FFMA.FTZ R140, R140, R9, -R15.reuse ;  /* 0x000000098c8c7223 */ /* 0x100fe2000001080f */
[----:B------:R-:W-:Y:S01]  /*3050*/  FMNMX.FTZ R7, R58, R7, !PT ;  /* 0x000000073a077209 */ /* 0x000fe20007810000 */
[-CC-:B------:R-:W-:Y:S01]  /*3060*/  FFMA.FTZ R142, R142, R9.reuse, -R15.reuse ;  /* 0x000000098e8e7223 */ /* 0x180fe2000001080f */
[----:B------:R-:W-:Y:S01]  /*3070*/  FFMA.FTZ R15, R144, R9, -R15 ;  /* 0x00000009900f7223 */ /* 0x000fe2000001080f */
[--C-:B------:R-:W-:Y:S01]  /*3080*/  IMAD.MOV.U32 R144, RZ, RZ, R151.reuse ;  /* 0x000000ffff907224 */ /* 0x100fe200078e0097 */
[----:B------:R-:W-:Y:S01]  /*3090*/  FMNMX.FTZ R7, R60, R7, !PT ;  /* 0x000000073c077209 */ /* 0x000fe20007810000 */
[--C-:B------:R-:W-:Y:S01]  /*30a0*/  IMAD.MOV.U32 R112, RZ, RZ, R151.reuse ;  /* 0x000000ffff707224 */ /* 0x100fe200078e0097 */
[----:B------:R-:W4:Y:S01]  /*30b0*/  MUFU.EX2 R179, R179 ;  /* 0x000000b300b37308 */ /* 0x000f220000000800 */
[----:B------:R-:W-:Y:S01]  /*30c0*/  MOV R110, R151 ;  /* 0x00000097006e7202 */ /* 0x000fe20000000f00 */
[--C-:B------:R-:W-:Y:S01]  /*30d0*/  IMAD.MOV.U32 R108, RZ, RZ, R151.reuse ;  /* 0x000000ffff6c7224 */ /* 0x100fe200078e0097 */
[----:B------:R-:W-:Y:S01]  /*30e0*/  FMNMX.FTZ R7, R62, R7, !PT ;  /* 0x000000073e077209 */ /* 0x000fe20007810000 */
[--C-:B------:R-:W-:Y:S01]  /*30f0*/  IMAD.MOV.U32 R104, RZ, RZ, R151.reuse ;  /* 0x000000ffff687224 */ /* 0x100fe200078e0097 */
[----:B------:R-:W-:Y:S01]  /*3100*/  MOV R106, R151 ;  /* 0x00000097006a7202 */ /* 0x000fe20000000f00 */
[--C-:B------:R-:W-:Y:S01]  /*3110*/  IMAD.MOV.U32 R100, RZ, RZ, R151.reuse ;  /* 0x000000ffff647224 */ /* 0x100fe200078e0097 */
[----:B------:R-:W-:Y:S01]  /*3120*/  FMNMX.FTZ R7, R82, R7, !PT ;  /* 0x0000000752077209 */ /* 0x000fe20007810000 */
[----:B------:R-:W-:Y:S01]  /*3130*/  MUFU.EX2 R70, R70 ;  /* 0x0000004600467308 */ /* 0x000fe20000000800 */
[----:B------:R-:W-:Y:S01]  /*3140*/  MOV R102, R151 ;  /* 0x0000009700667202 */ /* 0x000fe20000000f00 */
[--C-:B------:R-:W-:Y:S01]  /*3150*/  IMAD.MOV.U32 R96, RZ, RZ, R151.reuse ;  /* 0x000000ffff607224 */ /* 0x100fe200078e0097 */
[----:B------:R-:W-:Y:S01]  /*3160*/  FMNMX.FTZ R7, R80, R7, !PT ;  /* 0x0000000750077209 */ /* 0x000fe20007810000 */
[----:B------:R-:W-:Y:S01]  /*3170*/  IMAD.MOV.U32 R92, RZ, RZ, R151 ;  /* 0x000000ffff5c7224 */ /* 0x000fe200078e0097 */
[----:B------:R-:W-:-:S02]  /*3180*/  MOV R98, R151 ;  /* 0x0000009700627202 */ /* 0x000fc40000000f00 */
[----:B------:R-:W-:Y:S01]  /*3190*/  FMNMX.FTZ R7, R86, R7, !PT ;  /* 0x0000000756077209 */ /* 0x000fe20007810000 */
[----:B------:R-:W-:Y:S01]  /*31a0*/  MUFU.EX2 R173, R173 ;  /* 0x000000ad00ad7308 */ /* 0x000fe20000000800 */
[----:B------:R-:W-:Y:S02]  /*31b0*/  MOV R94, R151 ;  /* 0x00000097005e7202 */ /* 0x000fe40000000f00 */
[----:B------:R-:W-:Y:S02]  /*31c0*/  FMNMX.FTZ R7, R84, R7, !PT ;  /* 0x0000000754077209 */ /* 0x000fe40007810000 */
[----:B------:R-:W-:Y:S02]  /*31d0*/  MOV R90, R151 ;  /* 0x00000097005a7202 */ /* 0x000fe40000000f00 */
[----:B------:R-:W-:Y:S01]  /*31e0*/  FMNMX.FTZ R7, R88, R7, !PT ;  /* 0x0000000758077209 */ /* 0x000fe20007810000 */
[----:B------:R-:W-:Y:S04]  /*31f0*/  MUFU.EX2 R72, R72 ;  /* 0x0000004800487308 */ /* 0x000fe80000000800 */
[----:B------:R-:W5:Y:S04]  /*3200*/  SHFL.BFLY PT, R12, R7, 0x2, 0x1f ;  /* 0x0c401f00070c7f89 */ /* 0x000f6800000e0000 */
[----:B------:R-:W-:Y:S08]  /*3210*/  MUFU.EX2 R175, R175 ;  /* 0x000000af00af7308 */ /* 0x000ff00000000800 */
[----:B------:R-:W-:Y:S08]  /*3220*/  MUFU.EX2 R167, R15 ;  /* 0x0000000f00a77308 */ /* 0x000ff00000000800 */
[----:B------:R-:W-:Y:S01]  /*3230*/  MUFU.EX2 R74, R74 ;  /* 0x0000004a004a7308 */ /* 0x000fe20000000800 */
[----:B-----5:R-:W-:-:S07]  /*3240*/  FMNMX.FTZ R11, R7, R12, !PT ;  /* 0x0000000c070b7209 */ /* 0x020fce0007810000 */
[----:B------:R-:W-:Y:S01]  /*3250*/  MUFU.EX2 R169, R169 ;  /* 0x000000a900a97308 */ /* 0x000fe20000000800 */
[----:B------:R-:W5:Y:S07]  /*3260*/  SHFL.BFLY PT, R12, R11, 0x1, 0x1f ;  /* 0x0c201f000b0c7f89 */ /* 0x000f6e00000e0000 */
[----:B------:R-:W-:Y:S08]  /*3270*/  MUFU.EX2 R76, R76 ;  /* 0x0000004c004c7308 */ /* 0x000ff00000000800 */
[----:B------:R-:W-:Y:S08]  /*3280*/  MUFU.EX2 R171, R171 ;  /* 0x000000ab00ab7308 */ /* 0x000ff00000000800 */
[----:B------:R-:W-:Y:S01]  /*3290*/  MUFU.EX2 R114, R114 ;  /* 0x0000007200727308 */ /* 0x000fe20000000800 */
[----:B-----5:R-:W-:-:S04]  /*32a0*/  FMNMX.FTZ R12, R11, R12, !PT ;  /* 0x0000000c0b0c7209 */ /* 0x020fc80007810000 */
[C---:B------:R-:W-:Y:S01]  /*32b0*/  FSETP.NEU.FTZ.AND P2, PT, R12.reuse, -INF , PT ;  /* 0xff8000000c00780b */ /* 0x040fe20003f5d000 */
[----:B------:R-:W-:Y:S02]  /*32c0*/  FMUL.FTZ R7, R12, R9 ;  /* 0x000000090c077220 */ /* 0x000fe40000410000 */
[----:B------:R-:W-:Y:S03]  /*32d0*/  MUFU.EX2 R116, R116 ;  /* 0x0000007400747308 */ /* 0x000fe60000000800 */
[----:B------:R-:W-:-:S05]  /*32e0*/  FSEL R7, R7, RZ, P2 ;  /* 0x000000ff07077208 */ /* 0x000fca0001000000 */
[-CC-:B------:R-:W-:Y:S01]  /*32f0*/  FFMA.FTZ R14, R14, R9.reuse, -R7.reuse ;  /* 0x000000090e0e7223 */ /* 0x180fe20000010807 */
[-CC-:B------:R-:W-:Y:S01]  /*3300*/  FFMA.FTZ R6, R6, R9.reuse, -R7.reuse ;  /* 0x0000000906067223 */ /* 0x180fe20000010807 */
[-CC-:B------:R-:W-:Y:S01]  /*3310*/  FFMA.FTZ R3, R3, R9.reuse, -R7.reuse ;  /* 0x0000000903037223 */ /* 0x180fe20000010807 */
[-CC-:B------:R-:W-:Y:S01]  /*3320*/  FFMA.FTZ R8, R8, R9.reuse, -R7.reuse ;  /* 0x0000000908087223 */ /* 0x180fe20000010807 */
[----:B------:R0:W-:Y:S01]  /*3330*/  MUFU.EX2 R13, R14 ;  /* 0x0000000e000d7308 */ /* 0x0001e20000000800 */
[-CC-:B------:R-:W-:Y:S01]  /*3340*/  FFMA.FTZ R18, R18, R9.reuse, -R7.reuse ;  /* 0x0000000912127223 */ /* 0x180fe20000010807 */
[-CC-:B------:R-:W-:Y:S01]  /*3350*/  FFMA.FTZ R20, R20, R9.reuse, -R7.reuse ;  /* 0x0000000914147223 */ /* 0x180fe20000010807 */
[-CC-:B------:R-:W-:Y:S01]  /*3360*/  FFMA.FTZ R22, R22, R9.reuse, -R7.reuse ;  /* 0x0000000916167223 */ /* 0x180fe20000010807 */
[-CC-:B------:R-:W-:Y:S01]  /*3370*/  FFMA.FTZ R24, R24, R9.reuse, -R7.reuse ;  /* 0x0000000918187223 */ /* 0x180fe20000010807 */
[-CC-:B------:R-:W-:Y:S01]  /*3380*/  FFMA.FTZ R26, R26, R9.reuse, -R7.reuse ;  /* 0x000000091a1a7223 */ /* 0x180fe20000010807 */
[-CC-:B------:R-:W-:Y:S01]  /*3390*/  FFMA.FTZ R28, R28, R9.reuse, -R7.reuse ;  /* 0x000000091c1c7223 */ /* 0x180fe20000010807 */
[-CC-:B------:R-:W-:Y:S01]  /*33a0*/  FFMA.FTZ R30, R30, R9.reuse, -R7.reuse ;  /* 0x000000091e1e7223 */ /* 0x180fe20000010807 */
[----:B------:R5:W-:Y:S01]  /*33b0*/  MUFU.EX2 R11, R3 ;  /* 0x00000003000b7308 */ /* 0x000be20000000800 */
[----:B0-----:R-:W-:Y:S01]  /*33c0*/  FADD.FTZ R14, R181, R64 ;  /* 0x00000040b50e7221 */ /* 0x001fe20000010000 */
[-CC-:B------:R-:W-:Y:S01]  /*33d0*/  FFMA.FTZ R32, R32, R9.reuse, -R7.reuse ;  /* 0x0000000920207223 */ /* 0x180fe20000010807 */
[-CC-:B------:R-:W-:Y:S01]  /*33e0*/  FFMA.FTZ R34, R34, R9.reuse, -R7.reuse ;  /* 0x0000000922227223 */ /* 0x180fe20000010807 */
[-CC-:B------:R-:W-:Y:S01]  /*33f0*/  FFMA.FTZ R36, R36, R9.reuse, -R7.reuse ;  /* 0x0000000924247223 */ /* 0x180fe20000010807 */
[-CC-:B------:R-:W-:Y:S01]  /*3400*/  FFMA.FTZ R38, R38, R9.reuse, -R7.reuse ;  /* 0x0000000926267223 */ /* 0x180fe20000010807 */
[-CC-:B------:R-:W-:Y:S01]  /*3410*/  FFMA.FTZ R40, R40, R9.reuse, -R7.reuse ;  /* 0x0000000928287223 */ /* 0x180fe20000010807 */
[-CC-:B------:R-:W-:Y:S01]  /*3420*/  FFMA.FTZ R42, R42, R9.reuse, -R7.reuse ;  /* 0x000000092a2a7223 */ /* 0x180fe20000010807 */
[----:B------:R-:W0:Y:S01]  /*3430*/  MUFU.EX2 R6, R6 ;  /* 0x0000000600067308 */ /* 0x000e220000000800 */
[----:B-----5:R-:W-:Y:S01]  /*3440*/  FADD.FTZ R3, R183, R14 ;  /* 0x0000000eb7037221 */ /* 0x020fe20000010000 */
[-CC-:B------:R-:W-:Y:S01]  /*3450*/  FFMA.FTZ R44, R44, R9.reuse, -R7.reuse ;  /* 0x000000092c2c7223 */ /* 0x180fe20000010807 */
[-CC-:B------:R-:W-:Y:S01]  /*3460*/  FFMA.FTZ R46, R46, R9.reuse, -R7.reuse ;  /* 0x000000092e2e7223 */ /* 0x180fe20000010807 */
[-C--:B------:R-:W-:Y:S01]  /*3470*/  FFMA.FTZ R48, R48, R9.reuse, -R7 ;  /* 0x0000000930307223 */ /* 0x080fe20000010807 */
[----:B-1----:R-:W-:Y:S01]  /*3480*/  FADD.FTZ R14, R66, R3 ;  /* 0x00000003420e7221 */ /* 0x002fe20000010000 */
[-CC-:B------:R-:W-:Y:S01]  /*3490*/  FFMA.FTZ R50, R50, R9.reuse, -R7.reuse ;  /* 0x0000000932327223 */ /* 0x180fe20000010807 */
[-CC-:B------:R-:W-:Y:S01]  /*34a0*/  FFMA.FTZ R52, R52, R9.reuse, -R7.reuse ;  /* 0x0000000934347223 */ /* 0x180fe20000010807 */
[----:B------:R-:W1:Y:S01]  /*34b0*/  MUFU.EX2 R8, R8 ;  /* 0x0000000800087308 */ /* 0x000e620000000800 */
[----:B--2---:R-:W-:Y:S01]  /*34c0*/  FADD.FTZ R3, R177, R14 ;  /* 0x0000000eb1037221 */ /* 0x004fe20000010000 */
[-CC-:B------:R-:W-:Y:S01]  /*34d0*/  FFMA.FTZ R54, R54, R9.reuse, -R7.reuse ;  /* 0x0000000936367223 */ /* 0x180fe20000010807 */
[-CC-:B------:R-:W-:Y:S01]  /*34e0*/  FFMA.FTZ R56, R56, R9.reuse, -R7.reuse ;  /* 0x0000000938387223 */ /* 0x180fe20000010807 */
[-C--:B------:R-:W-:Y:S01]  /*34f0*/  FFMA.FTZ R58, R58, R9.reuse, -R7 ;  /* 0x000000093a3a7223 */ /* 0x080fe20000010807 */
[----:B---3--:R-:W-:Y:S01]  /*3500*/  FADD.FTZ R14, R68, R3 ;  /* 0x00000003440e7221 */ /* 0x008fe20000010000 */
[-CC-:B------:R-:W-:Y:S01]  /*3510*/  FFMA.FTZ R60, R60, R9.reuse, -R7.reuse ;  /* 0x000000093c3c7223 */ /* 0x180fe20000010807 */
[-C--:B------:R-:W-:Y:S01]  /*3520*/  FFMA.FTZ R62, R62, R9.reuse, -R7 ;  /* 0x000000093e3e7223 */ /* 0x080fe20000010807 */
[----:B------:R-:W2:Y:S01]  /*3530*/  MUFU.EX2 R18, R18 ;  /* 0x0000001200127308 */ /* 0x000ea20000000800 */
[----:B----4-:R-:W-:Y:S01]  /*3540*/  FADD.FTZ R31, R179, R14 ;  /* 0x0000000eb31f7221 */ /* 0x010fe20000010000 */
[----:B0-----:R-:W-:Y:S01]  /*3550*/  FADD.FTZ R3, R6, R11 ;  /* 0x0000000b06037221 */ /* 0x001fe20000010000 */
[-CC-:B------:R-:W-:Y:S01]  /*3560*/  FFMA.FTZ R82, R82, R9.reuse, -R7.reuse ;  /* 0x0000000952527223 */ /* 0x180fe20000010807 */
[-CC-:B------:R-:W-:Y:S01]  /*3570*/  FFMA.FTZ R80, R80, R9.reuse, -R7.reuse ;  /* 0x0000000950507223 */ /* 0x180fe20000010807 */
[-CC-:B------:R-:W-:Y:S01]  /*3580*/  FFMA.FTZ R86, R86, R9.reuse, -R7.reuse ;  /* 0x0000000956567223 */ /* 0x180fe20000010807 */
[-CC-:B------:R-:W-:Y:S01]  /*3590*/  FFMA.FTZ R84, R84, R9.reuse, -R7.reuse ;  /* 0x0000000954547223 */ /* 0x180fe20000010807 */
[----:B------:R-:W-:Y:S01]  /*35a0*/  FFMA.FTZ R88, R88, R9, -R7 ;  /* 0x0000000958587223 */ /* 0x000fe20000010807 */
[----:B------:R0:W3:Y:S01]  /*35b0*/  MUFU.EX2 R15, R20 ;  /* 0x00000014000f7308 */ /* 0x0000e20000000800 */
[----:B-1----:R-:W-:Y:S01]  /*35c0*/  FADD.FTZ R14, R8, R3 ;  /* 0x00000003080e7221 */ /* 0x002fe20000010000 */
[----:B------:R-:W-:-:S02]  /*35d0*/  F2FP.F16.F32.PACK_AB R180, R11, R6 ;  /* 0x000000060bb4723e */ /* 0x000fc400000000ff */
[C---:B------:R-:W-:Y:S01]  /*35e0*/  F2FP.F16.F32.PACK_AB R182, R13.reuse, R8 ;  /* 0x000000080db6723e */ /* 0x040fe200000000ff */
[----:B------:R-:W-:Y:S01]  /*35f0*/  FADD.FTZ R3, R13, R14 ;  /* 0x0000000e0d037221 */ /* 0x000fe20000010000 */
[----:B------:R-:W-:Y:S01]  /*3600*/  F2FP.F16.F32.PACK_AB R181, R64, R181 ;  /* 0x000000b540b5723e */ /* 0x000fe200000000ff */
[----:B------:R-:W-:Y:S01]  /*3610*/  IMAD.MOV.U32 R8, RZ, RZ, 0x3f800000 ;  /* 0x3f800000ff087424 */ /* 0x000fe200078e00ff */
[----:B------:R-:W1:Y:S01]  /*3620*/  MUFU.EX2 R22, R22 ;  /* 0x0000001600167308 */ /* 0x000e620000000800 */
[----:B0-----:R-:W-:Y:S01]  /*3630*/  FADD.FTZ R20, R70, R31 ;  /* 0x0000001f46147221 */ /* 0x001fe20000010000 */
[----:B--2---:R-:W-:Y:S01]  /*3640*/  FADD.FTZ R14, R18, R3 ;  /* 0x00000003120e7221 */ /* 0x004fe20000010000 */
[----:B------:R-:W-:Y:S02]  /*3650*/  F2FP.F16.F32.PACK_AB R183, R66, R183 ;  /* 0x000000b742b7723e */ /* 0x000fe400000000ff */
[----:B------:R-:W-:Y:S01]  /*3660*/  FADD.FTZ R33, R173, R20 ;  /* 0x00000014ad217221 */ /* 0x000fe20000010000 */
[----:B------:R-:W-:-:S02]  /*3670*/  F2FP.F16.F32.PACK_AB R177, R68, R177 ;  /* 0x000000b144b1723e */ /* 0x000fc400000000ff */
[----:B------:R0:W2:Y:S01]  /*3680*/  MUFU.EX2 R19, R24 ;  /* 0x0000001800137308 */ /* 0x0000a20000000800 */
[----:B------:R-:W-:Y:S01]  /*3690*/  FADD.FTZ R20, R72, R33 ;  /* 0x0000002148147221 */ /* 0x000fe20000010000 */
[----:B---3--:R-:W-:Y:S01]  /*36a0*/  FADD.FTZ R3, R15, R14 ;  /* 0x0000000e0f037221 */ /* 0x008fe20000010000 */
[----:B------:R-:W-:Y:S02]  /*36b0*/  F2FP.F16.F32.PACK_AB R179, R70, R179 ;  /* 0x000000b346b3723e */ /* 0x000fe400000000ff */
[----:B------:R-:W-:Y:S01]  /*36c0*/  FADD.FTZ R33, R175, R20 ;  /* 0x00000014af217221 */ /* 0x000fe20000010000 */
[----:B------:R-:W-:Y:S02]  /*36d0*/  F2FP.F16.F32.PACK_AB R173, R72, R173 ;  /* 0x000000ad48ad723e */ /* 0x000fe400000000ff */
[----:B------:R-:W3:Y:S01]  /*36e0*/  MUFU.EX2 R26, R26 ;  /* 0x0000001a001a7308 */ /* 0x000ee20000000800 */
[----:B0-----:R-:W-:Y:S02]  /*36f0*/  IMAD.U32 R24, RZ, RZ, UR36 ;  /* 0x00000024ff187e24 */ /* 0x001fe4000f8e00ff */
[----:B------:R-:W-:Y:S01]  /*3700*/  FADD.FTZ R20, R74, R33 ;  /* 0x000000214a147221 */ /* 0x000fe20000010000 */
[----:B-1----:R-:W-:Y:S01]  /*3710*/  FADD.FTZ R14, R22, R3 ;  /* 0x00000003160e7221 */ /* 0x002fe20000010000 */
[----:B------:R-:W-:Y:S01]  /*3720*/  F2FP.F16.F32.PACK_AB R175, R74, R175 ;  /* 0x000000af4aaf723e */ /* 0x000fe200000000ff */
[----:B------:R-:W-:-:S02]  /*3730*/  @!P1 VIADD R3, R24, 0x34840 ;  /* 0x0003484018039836 */ /* 0x000fc40000000000 */
[----:B------:R-:W-:Y:S01]  /*3740*/  FADD.FTZ R37, R169, R20 ;  /* 0x00000014a9257221 */ /* 0x000fe20000010000 */
[C---:B------:R-:W-:Y:S01]  /*3750*/  F2FP.F16.F32.PACK_AB R169, R76.reuse, R169 ;  /* 0x000000a94ca9723e */ /* 0x040fe200000000ff */
[----:B------:R-:W0:Y:S01]  /*3760*/  MUFU.EX2 R21, R28 ;  /* 0x0000001c00157308 */ /* 0x000e220000000800 */
[----:B--2---:R-:W-:Y:S01]  /*3770*/  FADD.FTZ R35, R19, R14 ;  /* 0x0000000e13237221 */ /* 0x004fe20000010000 */
[----:B------:R-:W-:Y:S01]  /*3780*/  FADD.FTZ R20, R76, R37 ;  /* 0x000000254c147221 */ /* 0x000fe20000010000 */
[----:B------:R-:W-:Y:S02]  /*3790*/  @!P1 PRMT R3, RZ, 0x654, R3 ;  /* 0x00000654ff039816 */ /* 0x000fe40000000003 */
[----:B------:R-:W-:Y:S02]  /*37a0*/  F2FP.F16.F32.PACK_AB R176, R15, R18 ;  /* 0x000000120fb0723e */ /* 0x000fe400000000ff */
[----:B------:R0:W-:Y:S01]  /*37b0*/  @!P1 SYNCS.ARRIVE.TRANS64.RED.A1T0 RZ, [R3+URZ], RZ ;  /* 0x000000ff03ff99a7 */ /* 0x0001e2000810043f */
[----:B------:R-:W1:Y:S01]  /*37c0*/  MUFU.EX2 R30, R30 ;  /* 0x0000001e001e7308 */ /* 0x000e620000000800 */
[----:B---3--:R-:W-:Y:S01]  /*37d0*/  FADD.FTZ R14, R26, R35 ;  /* 0x000000231a0e7221 */ /* 0x008fe20000010000 */
[----:B------:R-:W-:Y:S01]  /*37e0*/  FADD.FTZ R35, R171, R20 ;  /* 0x00000014ab237221 */ /* 0x000fe20000010000 */
[----:B------:R-:W-:-:S02]  /*37f0*/  F2FP.F16.F32.PACK_AB R171, R114, R171 ;  /* 0x000000ab72ab723e */ /* 0x000fc400000000ff */
[----:B------:R-:W-:Y:S01]  /*3800*/  F2FP.F16.F32.PACK_AB R178, R19, R22 ;  /* 0x0000001613b2723e */ /* 0x000fe200000000ff */
[----:B------:R-:W-:Y:S01]  /*3810*/  FADD.FTZ R35, R114, R35 ;  /* 0x0000002372237221 */ /* 0x000fe20000010000 */
[----:B------:R-:W-:Y:S01]  /*3820*/  MOV R114, R151 ;  /* 0x0000009700727202 */ /* 0x000fe20000000f00 */
[----:B------:R-:W2:Y:S01]  /*3830*/  MUFU.EX2 R23, R32 ;  /* 0x0000002000177308 */ /* 0x000ea20000000800 */
[C---:B0-----:R-:W-:Y:S01]  /*3840*/  FADD.FTZ R3, R21.reuse, R14 ;  /* 0x0000000e15037221 */ /* 0x041fe20000010000 */
[----:B------:R-:W-:Y:S01]  /*3850*/  FADD.FTZ R20, R116, R35 ;  /* 0x0000002374147221 */ /* 0x000fe20000010000 */
[----:B------:R-:W-:-:S05]  /*3860*/  F2FP.F16.F32.PACK_AB R172, R21, R26 ;  /* 0x0000001a15ac723e */ /* 0x000fca00000000ff */
[----:B------:R0:W3:Y:S01]  /*3870*/  MUFU.EX2 R153, R118 ;  /* 0x0000007600997308 */ /* 0x0000e20000000800 */
[----:B-1----:R-:W-:-:S07]  /*3880*/  FADD.FTZ R14, R30, R3 ;  /* 0x000000031e0e7221 */ /* 0x002fce0000010000 */
[----:B------:R-:W1:Y:S01]  /*3890*/  MUFU.EX2 R34, R34 ;  /* 0x0000002200227308 */ /* 0x000e620000000800 */
[C---:B--2---:R-:W-:Y:S01]  /*38a0*/  FADD.FTZ R35, R23.reuse, R14 ;  /* 0x0000000e17237221 */ /* 0x044fe20000010000 */
[----:B------:R-:W-:Y:S02]  /*38b0*/  F2FP.F16.F32.PACK_AB R174, R23, R30 ;  /* 0x0000001e17ae723e */ /* 0x000fe400000000ff */
[----:B0-----:R-:W-:-:S04]  /*38c0*/  MOV R118, R151 ;  /* 0x0000009700767202 */ /* 0x001fc80000000f00 */
[----:B------:R-:W0:Y:S01]  /*38d0*/  MUFU.EX2 R120, R120 ;  /* 0x0000007800787308 */ /* 0x000e220000000800 */
[C---:B---3--:R-:W-:Y:S01]  /*38e0*/  FADD.FTZ R37, R153.reuse, R20 ;  /* 0x0000001499257221 */ /* 0x048fe20000010000 */
[----:B------:R-:W-:Y:S01]  /*38f0*/  F2FP.F16.F32.PACK_AB R153, R153, R116 ;  /* 0x000000749999723e */ /* 0x000fe200000000ff */
[----:B------:R-:W-:-:S05]  /*3900*/  IMAD.MOV.U32 R116, RZ, RZ, R151 ;  /* 0x000000ffff747224 */ /* 0x000fca00078e0097 */
[----:B------:R-:W2:Y:S01]  /*3910*/  MUFU.EX2 R25, R36 ;  /* 0x0000002400197308 */ /* 0x000ea20000000800 */
[----:B-1----:R-:W-:-:S07]  /*3920*/  FADD.FTZ R14, R34, R35 ;  /* 0x00000023220e7221 */ /* 0x002fce0000010000 */
[----:B------:R1:W3:Y:S01]  /*3930*/  MUFU.EX2 R155, R122 ;  /* 0x0000007a009b7308 */ /* 0x0002e20000000800 */
[----:B0-----:R-:W-:-:S07]  /*3940*/  FADD.FTZ R20, R120, R37 ;  /* 0x0000002578147221 */ /* 0x001fce0000010000 */
[----:B------:R-:W0:Y:S01]  /*3950*/  MUFU.EX2 R38, R38 ;  /* 0x0000002600267308 */ /* 0x000e220000000800 */
[C---:B--2---:R-:W-:Y:S01]  /*3960*/  FADD.FTZ R35, R25.reuse, R14 ;  /* 0x0000000e19237221 */ /* 0x044fe20000010000 */
[----:B------:R-:W-:Y:S02]  /*3970*/  F2FP.F16.F32.PACK_AB R168, R25, R34 ;  /* 0x0000002219a8723e */ /* 0x000fe400000000ff */
[----:B-1----:R-:W-:-:S04]  /*3980*/  MOV R122, R151 ;  /* 0x00000097007a7202 */ /* 0x002fc80000000f00 */
[----:B------:R-:W1:Y:S01]  /*3990*/  MUFU.EX2 R124, R124 ;  /* 0x0000007c007c7308 */ /* 0x000e620000000800 */
[C---:B---3--:R-:W-:Y:S01]  /*39a0*/  FADD.FTZ R37, R155.reuse, R20 ;  /* 0x000000149b257221 */ /* 0x048fe20000010000 */
[----:B------:R-:W-:Y:S01]  /*39b0*/  F2FP.F16.F32.PACK_AB R155, R155, R120 ;  /* 0x000000789b9b723e */ /* 0x000fe200000000ff */
[----:B------:R-:W-:-:S05]  /*39c0*/  IMAD.MOV.U32 R120, RZ, RZ, R151 ;  /* 0x000000ffff787224 */ /* 0x000fca00078e0097 */
[----:B------:R-:W2:Y:S01]  /*39d0*/  MUFU.EX2 R27, R40 ;  /* 0x00000028001b7308 */ /* 0x000ea20000000800 */
[----:B0-----:R-:W-:-:S07]  /*39e0*/  FADD.FTZ R14, R38, R35 ;  /* 0x00000023260e7221 */ /* 0x001fce0000010000 */
        /* <DEDUP_REMOVED lines=40> */
[----:B------:R-:W-:Y:S01]  /*3c70*/  F2FP.F16.F32.PACK_AB R156, R33, R50 ;  /* 0x00000032219c723e */ /* 0x000fe200000000ff */
[----:B-1----:R-:W-:-:S05]  /*3c80*/  IMAD.MOV.U32 R136, RZ, RZ, R151 ;  /* 0x000000ffff887224 */ /* 0x002fca00078e0097 */
[----:B------:R-:W1:Y:S01]  /*3c90*/  MUFU.EX2 R138, R138 ;  /* 0x0000008a008a7308 */ /* 0x000e620000000800 */
[C---:B---3--:R-:W-:Y:S01]  /*3ca0*/  FADD.FTZ R39, R163.reuse, R20 ;  /* 0x00000014a3277221 */ /* 0x048fe20000010000 */
[----:B------:R-:W-:-:S06]  /*3cb0*/  F2FP.F16.F32.PACK_AB R163, R163, R78 ;  /* 0x0000004ea3a3723e */ /* 0x000fcc00000000ff */
[----:B------:R-:W2:Y:S01]  /*3cc0*/  MUFU.EX2 R3, R56 ;  /* 0x0000003800037308 */ /* 0x000ea20000000800 */
[----:B0-----:R-:W-:-:S07]  /*3cd0*/  FADD.FTZ R14, R54, R7 ;  /* 0x00000007360e7221 */ /* 0x001fce0000010000 */
[----:B------:R0:W3:Y:S01]  /*3ce0*/  MUFU.EX2 R165, R140 ;  /* 0x0000008c00a57308 */ /* 0x0000e20000000800 */
[----:B-1----:R-:W-:-:S07]  /*3cf0*/  FADD.FTZ R20, R138, R39 ;  /* 0x000000278a147221 */ /* 0x002fce0000010000 */
[----:B------:R-:W1:Y:S01]  /*3d00*/  MUFU.EX2 R58, R58 ;  /* 0x0000003a003a7308 */ /* 0x000e620000000800 */
[C---:B--2---:R-:W-:Y:S01]  /*3d10*/  FADD.FTZ R7, R3.reuse, R14 ;  /* 0x0000000e03077221 */ /* 0x044fe20000010000 */
[----:B------:R-:W-:Y:S01]  /*3d20*/  F2FP.F16.F32.PACK_AB R158, R3, R54 ;  /* 0x00000036039e723e */ /* 0x000fe200000000ff */
[----:B------:R-:W-:Y:S02]  /*3d30*/  IMAD.MOV.U32 R3, RZ, RZ, RZ ;  /* 0x000000ffff037224 */ /* 0x000fe400078e00ff */
[----:B0-----:R-:W-:-:S03]  /*3d40*/  IMAD.MOV.U32 R140, RZ, RZ, R151 ;  /* 0x000000ffff8c7224 */ /* 0x001fc600078e0097 */
[----:B------:R-:W0:Y:S01]  /*3d50*/  MUFU.EX2 R142, R142 ;  /* 0x0000008e008e7308 */ /* 0x000e220000000800 */
[C---:B---3--:R-:W-:Y:S01]  /*3d60*/  FADD.FTZ R41, R165.reuse, R20 ;  /* 0x00000014a5297221 */ /* 0x048fe20000010000 */
[----:B------:R-:W-:Y:S02]  /*3d70*/  F2FP.F16.F32.PACK_AB R165, R165, R138 ;  /* 0x0000008aa5a5723e */ /* 0x000fe400000000ff */
[----:B------:R-:W-:-:S04]  /*3d80*/  MOV R138, R151 ;  /* 0x00000097008a7202 */ /* 0x000fc80000000f00 */
[----:B------:R-:W2:Y:S01]  /*3d90*/  MUFU.EX2 R35, R60 ;  /* 0x0000003c00237308 */ /* 0x000ea20000000800 */
[----:B-1----:R-:W-:-:S07]  /*3da0*/  FADD.FTZ R14, R58, R7 ;  /* 0x000000073a0e7221 */ /* 0x002fce0000010000 */
[----:B------:R-:W1:Y:S01]  /*3db0*/  MUFU.EX2 R62, R62 ;  /* 0x0000003e003e7308 */ /* 0x000e620000000800 */
[----:B0-----:R-:W-:-:S04]  /*3dc0*/  FADD.FTZ R20, R142, R41 ;  /* 0x000000298e147221 */ /* 0x001fc80000010000 */
[C---:B------:R-:W-:Y:S01]  /*3dd0*/  FADD.FTZ R7, R167.reuse, R20 ;  /* 0x00000014a7077221 */ /* 0x040fe20000010000 */
[----:B------:R-:W-:Y:S02]  /*3de0*/  F2FP.F16.F32.PACK_AB R167, R167, R142 ;  /* 0x0000008ea7a7723e */ /* 0x000fe400000000ff */
[----:B------:R-:W0:Y:S01]  /*3df0*/  MUFU.EX2 R37, R82 ;  /* 0x0000005200257308 */ /* 0x000e220000000800 */
[C---:B--2---:R-:W-:Y:S01]  /*3e00*/  FADD.FTZ R41, R35.reuse, R14 ;  /* 0x0000000e23297221 */ /* 0x044fe20000010000 */
[----:B------:R-:W-:Y:S02]  /*3e10*/  F2FP.F16.F32.PACK_AB R160, R35, R58 ;  /* 0x0000003a23a0723e */ /* 0x000fe400000000ff */
[----:B------:R-:W-:-:S04]  /*3e20*/  MOV R142, R151 ;  /* 0x00000097008e7202 */ /* 0x000fc80000000f00 */
[----:B------:R-:W2:Y:S01]  /*3e30*/  MUFU.EX2 R80, R80 ;  /* 0x0000005000507308 */ /* 0x000ea20000000800 */
[----:B-1----:R-:W-:-:S07]  /*3e40*/  FADD.FTZ R6, R62, R41 ;  /* 0x000000293e067221 */ /* 0x002fce0000010000 */
[----:B------:R-:W1:Y:S01]  /*3e50*/  MUFU.EX2 R39, R86 ;  /* 0x0000005600277308 */ /* 0x000e620000000800 */
[C---:B0-----:R-:W-:Y:S01]  /*3e60*/  FADD.FTZ R13, R37.reuse, R6 ;  /* 0x00000006250d7221 */ /* 0x041fe20000010000 */
[----:B------:R-:W-:-:S06]  /*3e70*/  F2FP.F16.F32.PACK_AB R162, R37, R62 ;  /* 0x0000003e25a2723e */ /* 0x000fcc00000000ff */
[----:B------:R-:W0:Y:S01]  /*3e80*/  MUFU.EX2 R84, R84 ;  /* 0x0000005400547308 */ /* 0x000e220000000800 */
[----:B--2---:R-:W-:-:S07]  /*3e90*/  FADD.FTZ R6, R80, R13 ;  /* 0x0000000d50067221 */ /* 0x004fce0000010000 */
[----:B------:R2:W3:Y:S01]  /*3ea0*/  MUFU.EX2 R11, R88 ;  /* 0x00000058000b7308 */ /* 0x0004e20000000800 */
[C---:B-1----:R-:W-:Y:S01]  /*3eb0*/  FADD.FTZ R13, R39.reuse, R6 ;  /* 0x00000006270d7221 */ /* 0x042fe20000010000 */
[----:B------:R-:W-:-:S03]  /*3ec0*/  F2FP.F16.F32.PACK_AB R164, R39, R80 ;  /* 0x0000005027a4723e */ /* 0x000fc600000000ff */
[----:B0-----:R-:W-:Y:S01]  /*3ed0*/  FADD.FTZ R6, R84, R13 ;  /* 0x0000000d54067221 */ /* 0x001fe20000010000 */
[----:B------:R-:W-:Y:S01]  /*3ee0*/  IADD3 R13, R17, -0x2, RZ ;  /* 0xfffffffe110d7810 */ /* 0x000fe20007ffe0ff */
[----:B--2---:R-:W-:-:S03]  /*3ef0*/  IMAD.MOV.U32 R88, RZ, RZ, R151 ;  /* 0x000000ffff587224 */ /* 0x004fc600078e0097 */
[----:B------:R-:W-:Y:S01]  /*3f00*/  ISETP.GE.AND P2, PT, R13, R2, PT ;  /* 0x000000020d00720c */ /* 0x000fe20003f46270 */
[C---:B---3--:R-:W-:Y:S01]  /*3f10*/  FADD.FTZ R6, R11.reuse, R6 ;  /* 0x000000060b067221 */ /* 0x048fe20000010000 */
[----:B------:R-:W-:Y:S01]  /*3f20*/  F2FP.F16.F32.PACK_AB R166, R11, R84 ;  /* 0x000000540ba6723e */ /* 0x000fe200000000ff */
[----:B------:R-:W-:-:S10]  /*3f30*/  IMAD.MOV.U32 R11, RZ, RZ, 0x3f800000 ;  /* 0x3f800000ff0b7424 */ /* 0x000fd400078e00ff */
[----:B------:R-:W-:Y:S05]  /*3f40*/  @!P2 BRA `(.L_x_19) ;  /* 0x0000002800b4a947 */ /* 0x000fea0003800000 */
[----:B------:R-:W-:Y:S01]  /*3f50*/  IMAD.MOV.U32 R15, RZ, RZ, R10 ;  /* 0x000000ffff0f7224 */ /* 0x000fe200078e000a */
[----:B------:R-:W-:Y:S01]  /*3f60*/  MOV R17, R12 ;  /* 0x0000000c00117202 */ /* 0x000fe20000000f00 */
[----:B------:R-:W-:Y:S01]  /*3f70*/  IMAD.MOV.U32 R14, RZ, RZ, RZ ;  /* 0x000000ffff0e7224 */ /* 0x000fe200078e00ff */
[----:B------:R-:W-:Y:S01]  /*3f80*/  CS2R R150, SRZ ;  /* 0x0000000000967805 */ /* 0x000fe2000001ff00 */
[----:B------:R-:W-:Y:S01]  /*3f90*/  IMAD.MOV.U32 R8, RZ, RZ, 0x3f800000 ;  /* 0x3f800000ff087424 */ /* 0x000fe200078e00ff */
        /* <DEDUP_REMOVED lines=30> */
[----:B------:R-:W-:Y:S01]  /*4180*/  CS2R R88, SRZ ;  /* 0x0000000000587805 */ /* 0x000fe2000001ff00 */
[----:B------:R-:W-:Y:S01]  /*4190*/  UMOV UR37, URZ ;  /* 0x0000003f00257c82 */ /* 0x000fe20008000000 */
[----:B------:R-:W-:-:S05]  /*41a0*/  ULDC UR40, c[0x0][0x9d8] ;  /* 0x0002760000287ab9 */ /* 0x000fca0000000800 */
.L_x_28:
[----:B------:R-:W-:-:S04]  /*41b0*/  UIADD3 UR6, UR37, 0x1, URZ ;  /* 0x0000000125067890 */ /* 0x000fc8000fffe03f */
[----:B------:R-:W-:-:S04]  /*41c0*/  UISETP.NE.AND UP0, UPT, UR6, 0x2, UPT ;  /* 0x000000020600788c */ /* 0x000fc8000bf05270 */
[----:B------:R-:W-:Y:S02]  /*41d0*/  USEL UR7, URZ, 0x1, UP0 ;  /* 0x000000013f077887 */ /* 0x000fe40008000000 */
[----:B------:R-:W-:-:S04]  /*41e0*/  USEL UR6, UR6, URZ, UP0 ;  /* 0x0000003f06067287 */ /* 0x000fc80008000000 */
[----:B------:R-:W-:Y:S02]  /*41f0*/  LOP3.LUT R3, R14, UR7, RZ, 0x3c, !PT ;  /* 0x000000070e037c12 */ /* 0x000fe4000f8e3cff */
[----:B------:R-:W-:Y:S01]  /*4200*/  IMAD.U32 R0, RZ, RZ, UR6 ;  /* 0x00000006ff007e24 */ /* 0x000fe2000f8e00ff */
[----:B------:R-:W-:Y:S06]  /*4210*/  @!P0 BRA `(.L_x_20) ;  /* 0x0000000000048947 */ /* 0x000fec0003800000 */
[----:B------:R-:W-:Y:S01]  /*4220*/  BPT.TRAP 0x1 ;  /* 0x000000040000795c */ /* 0x000fe20000300000 */
.L_x_20:
[----:B------:R-:W-:Y:S01]  /*4230*/  ULEA UR39, UR6, UR36, 0x3 ;  /* 0x0000002406277291 */ /* 0x000fe2000f8e183f */
[----:B------:R-:W-:-:S08]  /*4240*/  SHF.L.U32 R9, R3, 0x1f, RZ ;  /* 0x0000001f03097819 */ /* 0x000fd000000006ff */
[----:B------:R0:W1:Y:S01]  /*4250*/  SYNCS.PHASECHK.TRANS64.TRYWAIT P2, [UR39+0x34830], R9 ;  /* 0x03483009ff0075a7 */ /* 0x0000620008040167 */
[----:B------:R-:W-:Y:S05]  /*4260*/  @!P0 BRA `(.L_x_21) ;  /* 0x0000000000048947 */ /* 0x000fea0003800000 */
[----:B------:R-:W-:Y:S01]  /*4270*/  BPT.TRAP 0x1 ;  /* 0x000000040000795c */ /* 0x000fe20000300000 */
.L_x_21:
[----:B-1----:R-:W-:Y:S05]  /*4280*/  @P2 BRA `(.L_x_22) ;  /* 0x0000000000082947 */ /* 0x002fea0003800000 */
[----:B------:R-:W1:Y:S02]  /*4290*/  SYNCS.PHASECHK.TRANS64.TRYWAIT P2, [UR39+0x34830], R9 ;  /* 0x03483009ff0075a7 */ /* 0x000e640008040167 */
[----:B-1----:R-:W-:Y:S05]  /*42a0*/  @!P2 BRA `(.L_x_23) ;  /* 0x0000008800f0a947 */ /* 0x002fea0003800000 */
.L_x_22:
[----:B------:R-:W-:Y:S01]  /*42b0*/  R2UR UR58, R0 ;  /* 0x00000000003a72ca */ /* 0x000fe200000e0000 */
[----:B------:R-:W-:Y:S01]  /*42c0*/  WARPGROUP.ARRIVE ;  /* 0x00000000000079c5 */ /* 0x000fe20000000000 */
[----:B------:R-:W-:Y:S01]  /*42d0*/  R2UR UR56, R4 ;  /* 0x00000000043872ca */ /* 0x000fe200000e0000 */
[----:B------:R-:W-:Y:S01]  /*42e0*/  UMOV UR59, 0x40000040 ;  /* 0x40000040003b7882 */ /* 0x000fe20000000000 */
[----:B------:R-:W-:Y:S01]  /*42f0*/  R2UR UR57, R5 ;  /* 0x00000000053972ca */ /* 0x000fe200000e0000 */
[----:B------:R-:W-:Y:S01]  /*4300*/  UMOV UR7, 0x40000040 ;  /* 0x4000004000077882 */ /* 0x000fe20000000000 */
[----:B------:R-:W-:Y:S01]  /*4310*/  UMOV UR11, 0x40000040 ;  /* 0x40000040000b7882 */ /* 0x000fe20000000000 */
[----:B------:R-:W-:Y:S01]  /*4320*/  UMOV UR15, 0x40000040 ;  /* 0x40000040000f7882 */ /* 0x000fe20000000000 */
[----:B------:R-:W-:Y:S01]  /*4330*/  UMOV UR19, 0x40000040 ;  /* 0x4000004000137882 */ /* 0x000fe20000000000 */
[----:B------:R-:W-:Y:S01]  /*4340*/  UMOV UR23, 0x40000040 ;  /* 0x4000004000177882 */ /* 0x000fe20000000000 */
[----:B------:R-:W-:Y:S01]  /*4350*/  UMOV UR27, 0x40000040 ;  /* 0x40000040001b7882 */ /* 0x000fe20000000000 */
[----:B------:R-:W-:Y:S01]  /*4360*/  UMOV UR31, 0x40000040 ;  /* 0x40000040001f7882 */ /* 0x000fe20000000000 */
[----:B------:R-:W-:Y:S01]  /*4370*/  UMOV UR35, 0x40000040 ;  /* 0x4000004000237882 */ /* 0x000fe20000000000 */
[----:B------:R-:W-:Y:S01]  /*4380*/  UIMAD UR58, UR58, 0xc00, UR38 ;  /* 0x00000c003a3a78a4 */ /* 0x000fe2000f8e0226 */
[-C--:B------:R-:W-:Y:S01]  /*4390*/  FMUL.FTZ R88, R88, R11.reuse ;  /* 0x0000000b58587220 */ /* 0x080fe20000410000 */
[----:B------:R-:W-:Y:S01]  /*43a0*/  UMOV UR47, 0x40000040 ;  /* 0x40000040002f7882 */ /* 0x000fe20000000000 */
[----:B------:R-:W-:Y:S01]  /*43b0*/  UMOV UR51, 0x40000040 ;  /* 0x4000004000337882 */ /* 0x000fe20000000000 */
[----:B------:R-:W-:Y:S01]  /*43c0*/  UIADD3 UR6, UR58, 0x2, URZ ;  /* 0x000000023a067890 */ /* 0x000fe2000fffe03f */
[-C--:B------:R-:W-:Y:S01]  /*43d0*/  FMUL.FTZ R89, R89, R11.reuse ;  /* 0x0000000b59597220 */ /* 0x080fe20000410000 */
[----:B------:R-:W-:Y:S01]  /*43e0*/  UIADD3 UR10, UR58, 0x4, URZ ;  /* 0x000000043a0a7890 */ /* 0x000fe2000fffe03f */
[----:B------:R-:W-:Y:S01]  /*43f0*/  FMUL.FTZ R92, R92, R11 ;  /* 0x0000000b5c5c7220 */ /* 0x000fe20000410000 */
[----:B------:R-:W-:-:S02]  /*4400*/  UIADD3 UR14, UR58, 0x6, URZ ;  /* 0x000000063a0e7890 */ /* 0x000fc4000fffe03f */
[----:B------:R-:W-:Y:S01]  /*4410*/  HGMMA.64x128x16.F32 R24, gdesc[UR56], RZ, !UPT, gsb0 ;  /* 0x01e00000381879f0 */ /* 0x000fe2000c0008ff */
[----:B------:R-:W-:Y:S01]  /*4420*/  UIADD3 UR18, UR58, 0x400, URZ ;  /* 0x000004003a127890 */ /* 0x000fe2000fffe03f */
[-C--:B------:R-:W-:Y:S01]  /*4430*/  FMUL.FTZ R93, R93, R11.reuse ;  /* 0x0000000b5d5d7220 */ /* 0x080fe20000410000 */
        /* <DEDUP_REMOVED lines=14> */
[----:B------:R-:W-:Y:S01]  /*4520*/  UMOV UR55, 0x40000040 ;  /* 0x4000004000377882 */ /* 0x000fe20000000000 */
[-C--:B------:R-:W-:Y:S01]  /*4530*/  FMUL.FTZ R109, R109, R11.reuse ;  /* 0x0000000b6d6d7220 */ /* 0x080fe20000410000 */
        /* <DEDUP_REMOVED lines=19> */
[----:B------:R-:W-:Y:S01]  /*4670*/  FMUL.FTZ R149, R149, R11 ;  /* 0x0000000b95957220 */ /* 0x000fe20000410000 */
        /* <DEDUP_REMOVED lines=32> */
[----:B------:R-:W-:-:S02]  /*4880*/  WARPGROUP.DEPBAR.LE gsb0, 0x0 ;  /* 0x00008000000079c5 */ /* 0x000fc40000010000 */
        /* <DEDUP_REMOVED lines=33> */
[----:B------:R-:W-:Y:S05]  /*4aa0*/  @!P0 BRA `(.L_x_24) ;  /* 0x0000000000048947 */ /* 0x000fea0003800000 */
[----:B------:R-:W-:Y:S01]  /*4ab0*/  BPT.TRAP 0x1 ;  /* 0x000000040000795c */ /* 0x000fe20000300000 */
.L_x_24:
[----:B------:R-:W-:Y:S01]  /*4ac0*/  ULEA UR7, UR37, UR36, 0x3 ;  /* 0x0000002425077291 */ /* 0x000fe2000f8e183f */
[----:B------:R-:W-:-:S08]  /*4ad0*/  SHF.L.U32 R8, R14, 0x1f, RZ ;  /* 0x0000001f0e087819 */ /* 0x000fd000000006ff */
[----:B------:R2:W3:Y:S01]  /*4ae0*/  SYNCS.PHASECHK.TRANS64.TRYWAIT P2, [UR7+0x34850], R8 ;  /* 0x03485008ff0075a7 */ /* 0x0004e20008040147 */
[----:B------:R-:W-:Y:S05]  /*4af0*/  @!P0 BRA `(.L_x_25) ;  /* 0x0000000000048947 */ /* 0x000fea0003800000 */
[----:B------:R-:W-:Y:S01]  /*4b00*/  BPT.TRAP 0x1 ;  /* 0x000000040000795c */ /* 0x000fe20000300000 */
.L_x_25:
[----:B---3--:R-:W-:Y:S05]  /*4b10*/  @P2 BRA `(.L_x_26) ;  /* 0x0000000000082947 */ /* 0x008fea0003800000 */
[----:B------:R-:W3:Y:S02]  /*4b20*/  SYNCS.PHASECHK.TRANS64.TRYWAIT P2, [UR7+0x34850], R8 ;  /* 0x03485008ff0075a7 */ /* 0x000ee40008040147 */
[----:B---3--:R-:W-:Y:S05]  /*4b30*/  @!P2 BRA `(.L_x_27) ;  /* 0x0000008000e4a947 */ /* 0x008fea0003800000 */
.L_x_26:
[----:B------:R-:W-:Y:S01]  /*4b40*/  UIADD3 UR6, UR36, 0x400, URZ ;  /* 0x0000040024067890 */ /* 0x000fe2000fffe03f */
[----:B------:R-:W-:Y:S01]  /*4b50*/  WARPGROUP.ARRIVE ;  /* 0x00000000000079c5 */ /* 0x000fe20000000000 */
[----:B------:R-:W-:Y:S01]  /*4b60*/  UMOV UR11, 0x40000040 ;  /* 0x40000040000b7882 */ /* 0x000fe20000000000 */
[----:B0-2---:R-:W-:Y:S01]  /*4b70*/  FMUL.FTZ R8, R24, UR40 ;  /* 0x0000002818087c20 */ /* 0x005fe20008410000 */
[----:B------:R-:W-:Y:S01]  /*4b80*/  USHF.R.U32.HI UR6, URZ, 0x4, UR6 ;  /* 0x000000043f067899 */ /* 0x000fe20008011606 */
[----:B-1----:R-:W-:Y:S01]  /*4b90*/  FMUL.FTZ R10, R25, UR40 ;  /* 0x00000028190a7c20 */ /* 0x002fe20008410000 */
[----:B------:R-:W-:Y:S01]  /*4ba0*/  FMUL.FTZ R184, R32, UR40 ;  /* 0x0000002820b87c20 */ /* 0x000fe20008410000 */
[----:B------:R-:W-:Y:S01]  /*4bb0*/  FMUL.FTZ R186, R33, UR40 ;  /* 0x0000002821ba7c20 */ /* 0x000fe20008410000 */
[----:B------:R-:W-:Y:S01]  /*4bc0*/  ULOP3.LUT UR6, UR6, 0x3fff, URZ, 0xc0, !UPT ;  /* 0x00003fff06067892 */ /* 0x000fe2000f8ec03f */
[----:B------:R-:W0:Y:S01]  /*4bd0*/  MUFU.TANH R8, R8 ;  /* 0x0000000800087308 */ /* 0x000e220000002400 */
[----:B------:R-:W-:Y:S01]  /*4be0*/  FMUL.FTZ R188, R36, UR40 ;  /* 0x0000002824bc7c20 */ /* 0x000fe20008410000 */
[----:B------:R-:W-:Y:S01]  /*4bf0*/  FMUL.FTZ R190, R37, UR40 ;  /* 0x0000002825be7c20 */ /* 0x000fe20008410000 */
[----:B------:R-:W-:Y:S01]  /*4c00*/  ULOP3.LUT UR6, UR6, 0x4000000, URZ, 0xfc, !UPT ;  /* 0x0400000006067892 */ /* 0x000fe2000f8efc3f */
[----:B------:R-:W-:Y:S01]  /*4c10*/  FMUL.FTZ R192, R40, UR40 ;  /* 0x0000002828c07c20 */ /* 0x000fe20008410000 */
[----:B------:R-:W-:Y:S01]  /*4c20*/  FMUL.FTZ R194, R41, UR40 ;  /* 0x0000002829c27c20 */ /* 0x000fe20008410000 */
[----:B------:R-:W-:Y:S01]  /*4c30*/  FMUL.FTZ R196, R44, UR40 ;  /* 0x000000282cc47c20 */ /* 0x000fe20008410000 */
[----:B------:R-:W-:Y:S01]  /*4c40*/  ULEA UR6, UR37, UR6, 0xb ;  /* 0x0000000625067291 */ /* 0x000fe2000f8e583f */
[----:B------:R-:W1:Y:S01]  /*4c50*/  MUFU.TANH R10, R10 ;  /* 0x0000000a000a7308 */ /* 0x000e620000002400 */
[----:B------:R-:W-:Y:S01]  /*4c60*/  FMUL.FTZ R198, R49, UR40 ;  /* 0x0000002831c67c20 */ /* 0x000fe20008410000 */
[----:B------:R-:W-:Y:S01]  /*4c70*/  FMUL.FTZ R200, R52, UR40 ;  /* 0x0000002834c87c20 */ /* 0x000fe20008410000 */
[----:B------:R-:W-:Y:S01]  /*4c80*/  FMUL.FTZ R202, R53, UR40 ;  /* 0x0000002835ca7c20 */ /* 0x000fe20008410000 */
[----:B------:R-:W-:Y:S01]  /*4c90*/  FMUL.FTZ R44, R54, UR40 ;  /* 0x00000028362c7c20 */ /* 0x000fe20008410000 */
[----:B------:R-:W-:Y:S01]  /*4ca0*/  FMUL.FTZ R54, R56, UR40 ;  /* 0x0000002838367c20 */ /* 0x000fe20008410000 */
[----:B------:R-:W-:Y:S01]  /*4cb0*/  UMOV UR10, UR6 ;  /* 0x00000006000a7c82 */ /* 0x000fe20008000000 */
[----:B------:R-:W-:Y:S01]  /*4cc0*/  FMUL.FTZ R56, R57, UR40 ;  /* 0x0000002839387c20 */ /* 0x000fe20008410000 */
[----:B------:R-:W-:Y:S01]  /*4cd0*/  HGMMA.64x128x16.F32 R88, R180, gdesc[UR8].tnspB, R88, gsb0 ;  /* 0x41e00008b4587df0 */ /* 0x000fe20008000858 */
[----:B------:R-:W-:Y:S01]  /*4ce0*/  UIADD3 UR10, UR6, 0x80, URZ ;  /* 0x00000080060a7890 */ /* 0x000fe2000fffe03f */
[----:B------:R-:W-:Y:S01]  /*4cf0*/  MUFU.TANH R184, R184 ;  /* 0x000000b800b87308 */ /* 0x000fe20000002400 */
[----:B------:R-:W-:Y:S01]  /*4d00*/  UMOV UR11, 0x40000040 ;  /* 0x40000040000b7882 */ /* 0x000fe20000000000 */
[----:B0-----:R-:W-:Y:S01]  /*4d10*/  FMNMX.FTZ R9, R8, R17, !PT ;  /* 0x0000001108097209 */ /* 0x001fe20007810000 */
[----:B------:R-:W-:Y:S01]  /*4d20*/  FMUL.FTZ R40, R50, UR40 ;  /* 0x0000002832287c20 */ /* 0x000fe20008410000 */
[----:B------:R-:W-:Y:S01]  /*4d30*/  FMUL.FTZ R50, R58, UR40 ;  /* 0x000000283a327c20 */ /* 0x000fe20008410000 */
[----:B------:R-:W-:Y:S01]  /*4d40*/  FMUL.FTZ R58, R60, UR40 ;  /* 0x000000283c3a7c20 */ /* 0x000fe20008410000 */
[----:B------:R-:W-:Y:S01]  /*4d50*/  FMUL.FTZ R14, R26, UR40 ;  /* 0x000000281a0e7c20 */ /* 0x000fe20008410000 */
[----:B-1----:R-:W-:Y:S01]  /*4d60*/  FMNMX.FTZ R9, R10, R9, !PT ;  /* 0x000000090a097209 */ /* 0x002fe20007810000 */
[----:B------:R-:W-:Y:S01]  /*4d70*/  MUFU.TANH R186, R186 ;  /* 0x000000ba00ba7308 */ /* 0x000fe20000002400 */
[----:B------:R-:W-:Y:S01]  /*4d80*/  FMUL.FTZ R60, R61, UR40 ;  /* 0x000000283d3c7c20 */ /* 0x000fe20008410000 */
[----:B------:R-:W-:Y:S01]  /*4d90*/  FMUL.FTZ R18, R27, UR40 ;  /* 0x000000281b127c20 */ /* 0x000fe20008410000 */
[----:B------:R-:W-:Y:S01]  /*4da0*/  FMUL.FTZ R52, R62, UR40 ;  /* 0x000000283e347c20 */ /* 0x000fe20008410000 */
[----:B------:R-:W-:Y:S01]  /*4db0*/  FMUL.FTZ R62, R64, UR40 ;  /* 0x00000028403e7c20 */ /* 0x000fe20008410000 */
[----:B------:R-:W-:Y:S01]  /*4dc0*/  FMUL.FTZ R20, R30, UR40 ;  /* 0x000000281e147c20 */ /* 0x000fe20008410000 */
[----:B------:R-:W-:Y:S01]  /*4dd0*/  FMUL.FTZ R64, R65, UR40 ;  /* 0x0000002841407c20 */ /* 0x000fe20008410000 */
[----:B------:R-:W-:Y:S01]  /*4de0*/  FMUL.FTZ R22, R31, UR40 ;  /* 0x000000281f167c20 */ /* 0x000fe20008410000 */
        /* <DEDUP_REMOVED lines=31> */
[C---:B------:R-:W-:Y:S01]  /*4fe0*/  ISETP.GT.AND P2, PT, R13.reuse, R2, PT ;  /* 0x000000020d00720c */ /* 0x040fe20003f44270 */
[----:B------:R-:W-:Y:S01]  /*4ff0*/  MUFU.TANH R196, R196 ;  /* 0x000000c400c47308 */ /* 0x000fe20000002400 */
[----:B------:R-:W-:Y:S01]  /*5000*/  R2UR UR37, R0 ;  /* 0x00000000002572ca */ /* 0x000fe200000e0000 */
[----:B------:R-:W-:-:S06]  /*5010*/  VIADD R13, R13, 0xffffffff ;  /* 0xffffffff0d0d7836 */ /* 0x000fcc0000000000 */
[----:B------:R-:W-:Y:S08]  /*5020*/  MUFU.TANH R198, R198 ;  /* 0x000000c600c67308 */ /* 0x000ff00000002400 */
[----:B------:R-:W-:Y:S08]  /*5030*/  MUFU.TANH R200, R200 ;  /* 0x000000c800c87308 */ /* 0x000ff00000002400 */
[----:B------:R-:W-:Y:S08]  /*5040*/  MUFU.TANH R202, R202 ;  /* 0x000000ca00ca7308 */ /* 0x000ff00000002400 */
[----:B------:R-:W-:Y:S08]  /*5050*/  MUFU.TANH R54, R54 ;  /* 0x0000003600367308 */ /* 0x000ff00000002400 */
[----:B------:R-:W-:Y:S08]  /*5060*/  MUFU.TANH R56, R56 ;  /* 0x0000003800387308 */ /* 0x000ff00000002400 */
[----:B------:R-:W-:Y:S08]  /*5070*/  MUFU.TANH R58, R58 ;  /* 0x0000003a003a7308 */ /* 0x000ff00000002400 */
[----:B------:R-:W0:Y:S08]  /*5080*/  MUFU.TANH R14, R14 ;  /* 0x0000000e000e7308 */ /* 0x000e300000002400 */
[----:B------:R-:W-:Y:S08]  /*5090*/  MUFU.TANH R60, R60 ;  /* 0x0000003c003c7308 */ /* 0x000ff00000002400 */
[----:B------:R-:W1:Y:S01]  /*50a0*/  MUFU.TANH R18, R18 ;  /* 0x0000001200127308 */ /* 0x000e620000002400 */
[----:B0-----:R-:W-:-:S07]  /*50b0*/  FMNMX.FTZ R23, R14, R15, !PT ;  /* 0x0000000f0e177209 */ /* 0x001fce0007810000 */
[----:B------:R-:W-:Y:S08]  /*50c0*/  MUFU.TANH R62, R62 ;  /* 0x0000003e003e7308 */ /* 0x000ff00000002400 */
[----:B------:R-:W0:Y:S01]  /*50d0*/  MUFU.TANH R20, R20 ;  /* 0x0000001400147308 */ /* 0x000e220000002400 */
[----:B-1----:R-:W-:Y:S01]  /*50e0*/  FMNMX.FTZ R25, R18, R23, !PT ;  /* 0x0000001712197209 */ /* 0x002fe20007810000 */
[----:B------:R-:W-:-:S02]  /*50f0*/  WARPGROUP.DEPBAR.LE gsb0, 0x0 ;  /* 0x00008000000079c5 */ /* 0x000fc40000010000 */
[----:B------:R-:W-:Y:S01]  /*5100*/  WARPGROUP.ARRIVE ;  /* 0x00000000000079c5 */ /* 0x000fe20000000000 */
[----:B------:R-:W-:Y:S01]  /*5110*/  FMUL.FTZ R180, R28, UR40 ;  /* 0x000000281cb47c20 */ /* 0x000fe20008410000 */
[----:B------:R-:W-:Y:S02]  /*5120*/  FMUL.FTZ R182, R29, UR40 ;  /* 0x000000281db67c20 */ /* 0x000fe40008410000 */
[----:B------:R-:W-:Y:S01]  /*5130*/  MUFU.TANH R64, R64 ;  /* 0x0000004000407308 */ /* 0x000fe20000002400 */
[----:B------:R-:W-:Y:S01]  /*5140*/  FMUL.FTZ R28, R38, UR40 ;  /* 0x00000028261c7c20 */ /* 0x000fe20008410000 */
[----:B------:R-:W-:Y:S01]  /*5150*/  FMUL.FTZ R38, R47, UR40 ;  /* 0x000000282f267c20 */ /* 0x000fe20008410000 */
[----:B------:R-:W-:Y:S01]  /*5160*/  HGMMA.64x128x16.F32 R88, R176, gdesc[UR8].tnspB, R88, gsb0 ;  /* 0x41e00008b0587df0 */ /* 0x000fe20008000858 */
[----:B------:R-:W-:Y:S01]  /*5170*/  UIADD3 UR10, UR6, 0x100, URZ ;  /* 0x00000100060a7890 */ /* 0x000fe2000fffe03f */
[----:B------:R-:W-:-:S03]  /*5180*/  UMOV UR11, 0x40000040 ;  /* 0x40000040000b7882 */ /* 0x000fc60000000000 */
[----:B------:R-:W1:Y:S01]  /*5190*/  MUFU.TANH R180, R180 ;  /* 0x000000b400b47308 */ /* 0x000e620000002400 */
[----:B0-----:R-:W-:-:S07]  /*51a0*/  FMNMX.FTZ R25, R20, R25, !PT ;  /* 0x0000001914197209 */ /* 0x001fce0007810000 */
[----:B------:R-:W0:Y:S08]  /*51b0*/  MUFU.TANH R182, R182 ;  /* 0x000000b600b67308 */ /* 0x000e300000002400 */
[----:B------:R-:W2:Y:S01]  /*51c0*/  MUFU.TANH R22, R22 ;  /* 0x0000001600167308 */ /* 0x000ea20000002400 */
[----:B-1----:R-:W-:-:S07]  /*51d0*/  FMNMX.FTZ R9, R180, R9, !PT ;  /* 0x00000009b4097209 */ /* 0x002fce0007810000 */
[----:B------:R-:W-:Y:S01]  /*51e0*/  MUFU.TANH R68, R68 ;  /* 0x0000004400447308 */ /* 0x000fe20000002400 */
[----:B0-----:R-:W-:-:S04]  /*51f0*/  FMNMX.FTZ R9, R182, R9, !PT ;  /* 0x00000009b6097209 */ /* 0x001fc80007810000 */
[----:B------:R-:W-:-:S03]  /*5200*/  FMNMX.FTZ R9, R184, R9, !PT ;  /* 0x00000009b8097209 */ /* 0x000fc60007810000 */
[----:B------:R-:W0:Y:S01]  /*5210*/  MUFU.TANH R24, R24 ;  /* 0x0000001800187308 */ /* 0x000e220000002400 */
[----:B------:R-:W-:Y:S02]  /*5220*/  FMNMX.FTZ R9, R186, R9, !PT ;  /* 0x00000009ba097209 */ /* 0x000fe40007810000 */
[----:B--2---:R-:W-:Y:S02]  /*5230*/  FMNMX.FTZ R25, R22, R25, !PT ;  /* 0x0000001916197209 */ /* 0x004fe40007810000 */
[----:B------:R-:W-:-:S03]  /*5240*/  FMNMX.FTZ R9, R188, R9, !PT ;  /* 0x00000009bc097209 */ /* 0x000fc60007810000 */
[----:B------:R-:W1:Y:S01]  /*5250*/  MUFU.TANH R26, R26 ;  /* 0x0000001a001a7308 */ /* 0x000e620000002400 */
[----:B------:R-:W-:-:S04]  /*5260*/  FMNMX.FTZ R9, R190, R9, !PT ;  /* 0x00000009be097209 */ /* 0x000fc80007810000 */
[----:B------:R-:W-:-:S03]  /*5270*/  FMNMX.FTZ R9, R192, R9, !PT ;  /* 0x00000009c0097209 */ /* 0x000fc60007810000 */
[----:B------:R-:W-:Y:S01]  /*5280*/  MUFU.TANH R72, R72 ;  /* 0x0000004800487308 */ /* 0x000fe20000002400 */
[----:B------:R-:W-:Y:S02]  /*5290*/  FMNMX.FTZ R9, R194, R9, !PT ;  /* 0x00000009c2097209 */ /* 0x000fe40007810000 */
[----:B0-----:R-:W-:Y:S02]  /*52a0*/  FMNMX.FTZ R25, R24, R25, !PT ;  /* 0x0000001918197209 */ /* 0x001fe40007810000 */
[----:B------:R-:W-:-:S03]  /*52b0*/  FMNMX.FTZ R9, R196, R9, !PT ;  /* 0x00000009c4097209 */ /* 0x000fc60007810000 */
[----:B------:R-:W0:Y:S01]  /*52c0*/  MUFU.TANH R28, R28 ;  /* 0x0000001c001c7308 */ /* 0x000e220000002400 */
[----:B-1----:R-:W-:-:S07]  /*52d0*/  FMNMX.FTZ R27, R26, R25, !PT ;  /* 0x000000191a1b7209 */ /* 0x002fce0007810000 */
[----:B------:R-:W1:Y:S08]  /*52e0*/  MUFU.TANH R30, R30 ;  /* 0x0000001e001e7308 */ /* 0x000e700000002400 */
[----:B------:R-:W-:Y:S01]  /*52f0*/  MUFU.TANH R76, R76 ;  /* 0x0000004c004c7308 */ /* 0x000fe20000002400 */
[----:B0-----:R-:W-:-:S07]  /*5300*/  FMNMX.FTZ R27, R28, R27, !PT ;  /* 0x0000001b1c1b7209 */ /* 0x001fce0007810000 */
[----:B------:R-:W0:Y:S01]  /*5310*/  MUFU.TANH R32, R32 ;  /* 0x0000002000207308 */ /* 0x000e220000002400 */
[----:B-1----:R-:W-:-:S07]  /*5320*/  FMNMX.FTZ R27, R30, R27, !PT ;  /* 0x0000001b1e1b7209 */ /* 0x002fce0007810000 */
[----:B------:R-:W-:Y:S08]  /*5330*/  MUFU.TANH R204, R204 ;  /* 0x000000cc00cc7308 */ /* 0x000ff00000002400 */
[----:B------:R-:W1:Y:S01]  /*5340*/  MUFU.TANH R34, R34 ;  /* 0x0000002200227308 */ /* 0x000e620000002400 */
[----:B0-----:R-:W-:-:S07]  /*5350*/  FMNMX.FTZ R27, R32, R27, !PT ;  /* 0x0000001b201b7209 */ /* 0x001fce0007810000 */
[----:B------:R-:W-:Y:S08]  /*5360*/  MUFU.TANH R206, R206 ;  /* 0x000000ce00ce7308 */ /* 0x000ff00000002400 */
[----:B------:R-:W0:Y:S01]  /*5370*/  MUFU.TANH R36, R36 ;  /* 0x0000002400247308 */ /* 0x000e220000002400 */
[----:B-1----:R-:W-:-:S07]  /*5380*/  FMNMX.FTZ R29, R34, R27, !PT ;  /* 0x0000001b221d7209 */ /* 0x002fce0007810000 */
[----:B------:R-:W-:Y:S08]  /*5390*/  MUFU.TANH R208, R208 ;  /* 0x000000d000d07308 */ /* 0x000ff00000002400 */
[----:B------:R-:W1:Y:S01]  /*53a0*/  MUFU.TANH R38, R38 ;  /* 0x0000002600267308 */ /* 0x000e620000002400 */
[----:B0-----:R-:W-:-:S07]  /*53b0*/  FMNMX.FTZ R29, R36, R29, !PT ;  /* 0x0000001d241d7209 */ /* 0x001fce0007810000 */
[----:B------:R-:W-:Y:S01]  /*53c0*/  MUFU.TANH R84, R84 ;  /* 0x0000005400547308 */ /* 0x000fe20000002400 */
[----:B------:R-:W-:Y:S02]  /*53d0*/  WARPGROUP.DEPBAR.LE gsb0, 0x0 ;  /* 0x00008000000079c5 */ /* 0x000fe40000010000 */
[----:B------:R-:W-:Y:S01]  /*53e0*/  WARPGROUP.ARRIVE ;  /* 0x00000000000079c5 */ /* 0x000fe20000000000 */
[----:B------:R-:W-:Y:S01]  /*53f0*/  FMUL.FTZ R176, R45, UR40 ;  /* 0x000000282db07c20 */ /* 0x000fe20008410000 */
[----:B------:R-:W-:Y:S01]  /*5400*/  FMUL.FTZ R178, R48, UR40 ;  /* 0x0000002830b27c20 */ /* 0x000fe20008410000 */
[----:B------:R-:W-:Y:S02]  /*5410*/  FMUL.FTZ R48, R59, UR40 ;  /* 0x000000283b307c20 */ /* 0x000fe40008410000 */
[----:B------:R-:W0:Y:S01]  /*5420*/  MUFU.TANH R40, R40 ;  /* 0x0000002800287308 */ /* 0x000e220000002400 */
[----:B------:R-:W-:Y:S01]  /*5430*/  HGMMA.64x128x16.F32 R88, R172, gdesc[UR8].tnspB, R88, gsb0 ;  /* 0x41e00008ac587df0 */ /* 0x000fe20008000858 */
[----:B------:R-:W-:Y:S01]  /*5440*/  UIADD3 UR10, UR6, 0x180, URZ ;  /* 0x00000180060a7890 */ /* 0x000fe2000fffe03f */
[----:B-1----:R-:W-:Y:S01]  /*5450*/  FMNMX.FTZ R29, R38, R29, !PT ;  /* 0x0000001d261d7209 */ /* 0x002fe20007810000 */
[----:B------:R-:W-:-:S04]  /*5460*/  UMOV UR11, 0x40000040 ;  /* 0x40000040000b7882 */ /* 0x000fc80000000000 */
[----:B------:R-:W1:Y:S08]  /*5470*/  MUFU.TANH R176, R176 ;  /* 0x000000b000b07308 */ /* 0x000e700000002400 */
[----:B------:R-:W2:Y:S01]  /*5480*/  MUFU.TANH R178, R178 ;  /* 0x000000b200b27308 */ /* 0x000ea20000002400 */
[----:B0-----:R-:W-:-:S07]  /*5490*/  FMNMX.FTZ R29, R40, R29, !PT ;  /* 0x0000001d281d7209 */ /* 0x001fce0007810000 */
[----:B------:R-:W-:Y:S01]  /*54a0*/  MUFU.TANH R210, R210 ;  /* 0x000000d200d27308 */ /* 0x000fe20000002400 */
[----:B-1----:R-:W-:-:S07]  /*54b0*/  FMNMX.FTZ R9, R176, R9, !PT ;  /* 0x00000009b0097209 */ /* 0x002fce0007810000 */
[----:B------:R-:W0:Y:S01]  /*54c0*/  MUFU.TANH R42, R42 ;  /* 0x0000002a002a7308 */ /* 0x000e220000002400 */
[----:B--2---:R-:W-:-:S04]  /*54d0*/  FMNMX.FTZ R9, R178, R9, !PT ;  /* 0x00000009b2097209 */ /* 0x004fc80007810000 */
[----:B------:R-:W-:-:S03]  /*54e0*/  FMNMX.FTZ R9, R198, R9, !PT ;  /* 0x00000009c6097209 */ /* 0x000fc60007810000 */
[----:B------:R-:W1:Y:S01]  /*54f0*/  MUFU.TANH R44, R44 ;  /* 0x0000002c002c7308 */ /* 0x000e620000002400 */
[----:B------:R-:W-:-:S04]  /*5500*/  FMNMX.FTZ R9, R200, R9, !PT ;  /* 0x00000009c8097209 */ /* 0x000fc80007810000 */
[----:B------:R-:W-:-:S03]  /*5510*/  FMNMX.FTZ R9, R202, R9, !PT ;  /* 0x00000009ca097209 */ /* 0x000fc60007810000 */
[----:B------:R-:W2:Y:S01]  /*5520*/  MUFU.TANH R46, R46 ;  /* 0x0000002e002e7308 */ /* 0x000ea20000002400 */
[----:B------:R-:W-:Y:S02]  /*5530*/  FMNMX.FTZ R9, R54, R9, !PT ;  /* 0x0000000936097209 */ /* 0x000fe40007810000 */
[----:B0-----:R-:W-:Y:S02]  /*5540*/  FMNMX.FTZ R31, R42, R29, !PT ;  /* 0x0000001d2a1f7209 */ /* 0x001fe40007810000 */
[----:B------:R-:W-:-:S03]  /*5550*/  FMNMX.FTZ R9, R56, R9, !PT ;  /* 0x0000000938097209 */ /* 0x000fc60007810000 */
[----:B------:R-:W0:Y:S01]  /*5560*/  MUFU.TANH R50, R50 ;  /* 0x0000003200327308 */ /* 0x000e220000002400 */
[----:B------:R-:W-:Y:S02]  /*5570*/  FMNMX.FTZ R9, R58, R9, !PT ;  /* 0x000000093a097209 */ /* 0x000fe40007810000 */
[----:B-1----:R-:W-:Y:S02]  /*5580*/  FMNMX.FTZ R31, R44, R31, !PT ;  /* 0x0000001f2c1f7209 */ /* 0x002fe40007810000 */
[----:B------:R-:W-:-:S03]  /*5590*/  FMNMX.FTZ R9, R60, R9, !PT ;  /* 0x000000093c097209 */ /* 0x000fc60007810000 */
[----:B------:R-:W1:Y:S01]  /*55a0*/  MUFU.TANH R48, R48 ;  /* 0x0000003000307308 */ /* 0x000e620000002400 */
[----:B------:R-:W-:Y:S02]  /*55b0*/  FMNMX.FTZ R9, R62, R9, !PT ;  /* 0x000000093e097209 */ /* 0x000fe40007810000 */
[----:B--2---:R-:W-:Y:S02]  /*55c0*/  FMNMX.FTZ R31, R46, R31, !PT ;  /* 0x0000001f2e1f7209 */ /* 0x004fe40007810000 */
[----:B------:R-:W-:-:S03]  /*55d0*/  FMNMX.FTZ R9, R64, R9, !PT ;  /* 0x0000000940097209 */ /* 0x000fc60007810000 */
[----:B------:R-:W2:Y:S01]  /*55e0*/  MUFU.TANH R52, R52 ;  /* 0x0000003400347308 */ /* 0x000ea20000002400 */
[----:B------:R-:W-:Y:S02]  /*55f0*/  FMNMX.FTZ R9, R68, R9, !PT ;  /* 0x0000000944097209 */ /* 0x000fe40007810000 */
[----:B0-----:R-:W-:-:S05]  /*5600*/  FMNMX.FTZ R31, R50, R31, !PT ;  /* 0x0000001f321f7209 */ /* 0x001fca0007810000 */
[----:B------:R-:W0:Y:S01]  /*5610*/  MUFU.TANH R80, R80 ;  /* 0x0000005000507308 */ /* 0x000e220000002400 */
[----:B-1----:R-:W-:-:S07]  /*5620*/  FMNMX.FTZ R33, R48, R31, !PT ;  /* 0x0000001f30217209 */ /* 0x002fce0007810000 */
[----:B------:R-:W1:Y:S01]  /*5630*/  MUFU.TANH R66, R66 ;  /* 0x0000004200427308 */ /* 0x000e620000002400 */
[----:B--2---:R-:W-:-:S07]  /*5640*/  FMNMX.FTZ R33, R52, R33, !PT ;  /* 0x0000002134217209 */ /* 0x004fce0007810000 */
[----:B------:R-:W-:Y:S01]  /*5650*/  MUFU.TANH R70, R70 ;  /* 0x0000004600467308 */ /* 0x000fe20000002400 */
[----:B0-----:R-:W-:-:S07]  /*5660*/  FMNMX.FTZ R33, R80, R33, !PT ;  /* 0x0000002150217209 */ /* 0x001fce0007810000 */
[----:B------:R-:W-:Y:S01]  /*5670*/  MUFU.TANH R74, R74 ;  /* 0x0000004a004a7308 */ /* 0x000fe20000002400 */
[----:B-1----:R-:W-:-:S07]  /*5680*/  FMNMX.FTZ R33, R66, R33, !PT ;  /* 0x0000002142217209 */ /* 0x002fce0007810000 */
[----:B------:R-:W-:Y:S08]  /*5690*/  MUFU.TANH R212, R212 ;  /* 0x000000d400d47308 */ /* 0x000ff00000002400 */
[----:B------:R-:W-:Y:S08]  /*56a0*/  MUFU.TANH R78, R78 ;  /* 0x0000004e004e7308 */ /* 0x000ff00000002400 */
[----:B------:R-:W-:Y:S08]  /*56b0*/  MUFU.TANH R214, R214 ;  /* 0x000000d600d67308 */ /* 0x000ff00000002400 */
[----:B------:R-:W-:Y:S01]  /*56c0*/  MUFU.TANH R82, R82 ;  /* 0x0000005200527308 */ /* 0x000fe20000002400 */
[----:B------:R-:W-:-:S02]  /*56d0*/  WARPGROUP.DEPBAR.LE gsb0, 0x0 ;  /* 0x00008000000079c5 */ /* 0x000fc40000010000 */
[----:B------:R-:W-:Y:S01]  /*56e0*/  WARPGROUP.ARRIVE ;  /* 0x00000000000079c5 */ /* 0x000fe20000000000 */
[----:B------:R-:W-:Y:S01]  /*56f0*/  FMUL.FTZ R172, R69, UR40 ;  /* 0x0000002845ac7c20 */ /* 0x000fe20008410000 */
[----:B------:R-:W-:-:S03]  /*5700*/  FMUL.FTZ R174, R73, UR40 ;  /* 0x0000002849ae7c20 */ /* 0x000fc60008410000 */
[----:B------:R-:W-:Y:S01]  /*5710*/  MUFU.TANH R216, R216 ;  /* 0x000000d800d87308 */ /* 0x000fe20000002400 */
[----:B------:R-:W-:Y:S01]  /*5720*/  HGMMA.64x128x16.F32 R88, R168, gdesc[UR8].tnspB, R88, gsb0 ;  /* 0x41e00008a8587df0 */ /* 0x000fe20008000858 */
[----:B------:R-:W-:Y:S01]  /*5730*/  UIADD3 UR10, UR6, 0x200, URZ ;  /* 0x00000200060a7890 */ /* 0x000fe2000fffe03f */
[----:B------:R-:W-:-:S05]  /*5740*/  UMOV UR11, 0x40000040 ;  /* 0x40000040000b7882 */ /* 0x000fca0000000000 */
[----:B------:R-:W0:Y:S08]  /*5750*/  MUFU.TANH R172, R172 ;  /* 0x000000ac00ac7308 */ /* 0x000e300000002400 */
[----:B------:R-:W1:Y:S08]  /*5760*/  MUFU.TANH R174, R174 ;  /* 0x000000ae00ae7308 */ /* 0x000e700000002400 */
[----:B------:R-:W-:Y:S01]  /*5770*/  MUFU.TANH R86, R86 ;  /* 0x0000005600567308 */ /* 0x000fe20000002400 */
[----:B0-----:R-:W-:-:S04]  /*5780*/  FMNMX.FTZ R9, R172, R9, !PT ;  /* 0x00000009ac097209 */ /* 0x001fc80007810000 */
[----:B------:R-:W-:-:S03]  /*5790*/  FMNMX.FTZ R9, R72, R9, !PT ;  /* 0x0000000948097209 */ /* 0x000fc60007810000 */
[----:B------:R-:W-:Y:S01]  /*57a0*/  MUFU.TANH R218, R218 ;  /* 0x000000da00da7308 */ /* 0x000fe20000002400 */
[----:B-1----:R-:W-:-:S04]  /*57b0*/  FMNMX.FTZ R9, R174, R9, !PT ;  /* 0x00000009ae097209 */ /* 0x002fc80007810000 */
[----:B------:R-:W-:-:S04]  /*57c0*/  FMNMX.FTZ R9, R76, R9, !PT ;  /* 0x000000094c097209 */ /* 0x000fc80007810000 */
[----:B------:R-:W-:-:S04]  /*57d0*/  FMNMX.FTZ R9, R204, R9, !PT ;  /* 0x00000009cc097209 */ /* 0x000fc80007810000 */
[----:B------:R-:W-:-:S04]  /*57e0*/  FMNMX.FTZ R9, R206, R9, !PT ;  /* 0x00000009ce097209 */ /* 0x000fc80007810000 */
[----:B------:R-:W-:-:S04]  /*57f0*/  FMNMX.FTZ R9, R208, R9, !PT ;  /* 0x00000009d0097209 */ /* 0x000fc80007810000 */
[----:B------:R-:W-:-:S04]  /*5800*/  FMNMX.FTZ R9, R84, R9, !PT ;  /* 0x0000000954097209 */ /* 0x000fc80007810000 */
[----:B------:R-:W-:-:S05]  /*5810*/  FMNMX.FTZ R9, R210, R9, !PT ;  /* 0x00000009d2097209 */ /* 0x000fca0007810000 */
[----:B------:R-:W0:Y:S02]  /*5820*/  SHFL.BFLY PT, R12, R9, 0x2, 0x1f ;  /* 0x0c401f00090c7f89 */ /* 0x000e2400000e0000 */
[----:B0-----:R-:W-:Y:S02]  /*5830*/  FMNMX.FTZ R12, R9, R12, !PT ;  /* 0x0000000c090c7209 */ /* 0x001fe40007810000 */
[----:B------:R-:W0:Y:S03]  /*5840*/  LDC R9, c[0x0][0x988] ;  /* 0x00026200ff097b82 */ /* 0x000e260000000800 */
[----:B------:R-:W1:Y:S02]  /*5850*/  SHFL.BFLY PT, R11, R12, 0x1, 0x1f ;  /* 0x0c201f000c0b7f89 */ /* 0x000e6400000e0000 */
[----:B-1----:R-:W-:-:S05]  /*5860*/  FMNMX.FTZ R12, R12, R11, !PT ;  /* 0x0000000b0c0c7209 */ /* 0x002fca0007810000 */
[C---:B------:R-:W-:Y:S01]  /*5870*/  FADD.FTZ R220, -R12.reuse, R17 ;  /* 0x000000110cdc7221 */ /* 0x040fe20000010100 */
[----:B0-----:R-:W-:-:S03]  /*5880*/  FMUL.FTZ R21, R12, R9 ;  /* 0x000000090c157220 */ /* 0x001fc60000410000 */
[-C--:B------:R-:W-:Y:S01]  /*5890*/  FMUL.FTZ R11, R220, R9.reuse ;  /* 0x00000009dc0b7220 */ /* 0x080fe20000410000 */
[-CC-:B------:R-:W-:Y:S01]  /*58a0*/  FFMA.FTZ R220, R8, R9.reuse, -R21.reuse ;  /* 0x0000000908dc7223 */ /* 0x180fe20000010815 */
        /* <DEDUP_REMOVED lines=16> */
[-CC-:B0-----:R-:W-:Y:S01]  /*59b0*/  FFMA.FTZ R184, R194, R9.reuse, -R21.reuse ;  /* 0x00000009c2b87223 */ /* 0x181fe20000010815 */
[-CC-:B------:R-:W-:Y:S01]  /*59c0*/  FFMA.FTZ R41, R172, R9.reuse, -R21.reuse ;  /* 0x00000009ac297223 */ /* 0x180fe20000010815 */
[----:B------:R-:W-:Y:S01]  /*59d0*/  FFMA.FTZ R43, R72, R9, -R21 ;  /* 0x00000009482b7223 */ /* 0x000fe20000010815 */
[----:B------:R-:W-:-:S02]  /*59e0*/  WARPGROUP.DEPBAR.LE gsb0, 0x0 ;  /* 0x00008000000079c5 */ /* 0x000fc40000010000 */
[----:B------:R-:W-:Y:S01]  /*59f0*/  WARPGROUP.ARRIVE ;  /* 0x00000000000079c5 */ /* 0x000fe20000000000 */
[----:B------:R-:W-:Y:S01]  /*5a00*/  FMUL.FTZ R168, R67, UR40 ;  /* 0x0000002843a87c20 */ /* 0x000fe20008410000 */
[----:B------:R-:W-:Y:S01]  /*5a10*/  FMUL.FTZ R170, R71, UR40 ;  /* 0x0000002847aa7c20 */ /* 0x000fe20008410000 */
[-CC-:B-1----:R-:W-:Y:S01]  /*5a20*/  FFMA.FTZ R188, R198, R9.reuse, -R21.reuse ;  /* 0x00000009c6bc7223 */ /* 0x182fe20000010815 */
[-CC-:B------:R-:W-:Y:S01]  /*5a30*/  FFMA.FTZ R60, R174, R9.reuse, -R21.reuse ;  /* 0x00000009ae3c7223 */ /* 0x180fe20000010815 */
[-CC-:B------:R-:W-:Y:S01]  /*5a40*/  FFMA.FTZ R47, R206, R9.reuse, -R21.reuse ;  /* 0x00000009ce2f7223 */ /* 0x180fe20000010815 */
[----:B------:R-:W-:Y:S01]  /*5a50*/  HGMMA.64x128x16.F32 R88, R152, gdesc[UR8].tnspB, R88, gsb0 ;  /* 0x41e0000898587df0 */ /* 0x000fe20008000858 */
[----:B------:R-:W-:Y:S01]  /*5a60*/  UIADD3 UR10, UR6, 0x280, URZ ;  /* 0x00000280060a7890 */ /* 0x000fe2000fffe03f */
[----:B------:R-:W0:Y:S01]  /*5a70*/  MUFU.TANH R168, R168 ;  /* 0x000000a800a87308 */ /* 0x000e220000002400 */
[----:B------:R-:W-:Y:S01]  /*5a80*/  UMOV UR11, 0x40000040 ;  /* 0x40000040000b7882 */ /* 0x000fe20000000000 */
[-CC-:B------:R-:W-:Y:S01]  /*5a90*/  FFMA.FTZ R64, R208, R9.reuse, -R21.reuse ;  /* 0x00000009d0407223 */ /* 0x180fe20000010815 */
[----:B------:R-:W-:-:S05]  /*5aa0*/  FFMA.FTZ R84, R84, R9, -R21 ;  /* 0x0000000954547223 */ /* 0x000fca0000010815 */
[----:B------:R-:W1:Y:S08]  /*5ab0*/  MUFU.TANH R170, R170 ;  /* 0x000000aa00aa7308 */ /* 0x000e700000002400 */
[----:B------:R-:W-:Y:S01]  /*5ac0*/  MUFU.EX2 R11, R11 ;  /* 0x0000000b000b7308 */ /* 0x000fe20000000800 */
[----:B0-----:R-:W-:-:S04]  /*5ad0*/  FMNMX.FTZ R35, R168, R33, !PT ;  /* 0x00000021a8237209 */ /* 0x001fc80007810000 */
[----:B------:R-:W-:-:S03]  /*5ae0*/  FMNMX.FTZ R35, R70, R35, !PT ;  /* 0x0000002346237209 */ /* 0x000fc60007810000 */
[----:B------:R-:W0:Y:S01]  /*5af0*/  MUFU.EX2 R220, R220 ;  /* 0x000000dc00dc7308 */ /* 0x000e220000000800 */
[----:B-1----:R-:W-:-:S04]  /*5b00*/  FMNMX.FTZ R35, R170, R35, !PT ;  /* 0x00000023aa237209 */ /* 0x002fc80007810000 */
[----:B------:R-:W-:-:S03]  /*5b10*/  FMNMX.FTZ R35, R74, R35, !PT ;  /* 0x000000234a237209 */ /* 0x000fc60007810000 */
[----:B------:R-:W1:Y:S01]  /*5b20*/  MUFU.EX2 R17, R17 ;  /* 0x0000001100117308 */ /* 0x000e620000000800 */
[----:B------:R-:W-:-:S04]  /*5b30*/  FMNMX.FTZ R37, R212, R35, !PT ;  /* 0x00000023d4257209 */ /* 0x000fc80007810000 */
[----:B------:R-:W-:-:S03]  /*5b40*/  FMNMX.FTZ R37, R78, R37, !PT ;  /* 0x000000254e257209 */ /* 0x000fc60007810000 */
[----:B------:R2:W-:Y:S01]  /*5b50*/  MUFU.EX2 R35, R8 ;  /* 0x0000000800237308 */ /* 0x0005e20000000800 */
[----:B------:R-:W-:Y:S01]  /*5b60*/  FMNMX.FTZ R37, R214, R37, !PT ;  /* 0x00000025d6257209 */ /* 0x000fe20007810000 */
[----:B0-----:R-:W-:-:S03]  /*5b70*/  FFMA.FTZ R6, R11, R6, R220 ;  /* 0x000000060b067223 */ /* 0x001fc600000100dc */
[----:B------:R-:W-:-:S03]  /*5b80*/  FMNMX.FTZ R37, R82, R37, !PT ;  /* 0x0000002552257209 */ /* 0x000fc60007810000 */
[----:B------:R-:W-:Y:S01]  /*5b90*/  MUFU.EX2 R19, R19 ;  /* 0x0000001300137308 */ /* 0x000fe20000000800 */
[----:B------:R-:W-:Y:S01]  /*5ba0*/  FMNMX.FTZ R39, R216, R37, !PT ;  /* 0x00000025d8277209 */ /* 0x000fe20007810000 */
[C---:B-1----:R-:W-:Y:S01]  /*5bb0*/  FADD.FTZ R6, R17.reuse, R6 ;  /* 0x0000000611067221 */ /* 0x042fe20000010000 */
[----:B------:R-:W-:Y:S02]  /*5bc0*/  F2FP.F16.F32.PACK_AB R180, R17, R220 ;  /* 0x000000dc11b4723e */ /* 0x000fe400000000ff */
[----:B------:R-:W-:-:S03]  /*5bd0*/  FMNMX.FTZ R39, R86, R39, !PT ;  /* 0x0000002756277209 */ /* 0x000fc60007810000 */
[----:B------:R0:W-:Y:S01]  /*5be0*/  MUFU.EX2 R37, R10 ;  /* 0x0000000a00257308 */ /* 0x0001e20000000800 */
[----:B--2---:R-:W-:Y:S01]  /*5bf0*/  FMNMX.FTZ R8, R218, R39, !PT ;  /* 0x00000027da087209 */ /* 0x004fe20007810000 */
[-CC-:B------:R-:W-:Y:S01]  /*5c00*/  FFMA.FTZ R39, R62, R9.reuse, -R21.reuse ;  /* 0x000000093e277223 */ /* 0x180fe20000010815 */
[----:B------:R-:W-:-:S03]  /*5c10*/  FFMA.FTZ R62, R204, R9, -R21 ;  /* 0x00000009cc3e7223 */ /* 0x000fc60000010815 */
[----:B------:R-:W0:Y:S02]  /*5c20*/  SHFL.BFLY PT, R45, R8, 0x2, 0x1f ;  /* 0x0c401f00082d7f89 */ /* 0x000e2400000e0000 */
[----:B------:R-:W-:Y:S08]  /*5c30*/  MUFU.EX2 R182, R182 ;  /* 0x000000b600b67308 */ /* 0x000ff00000000800 */
[----:B------:R-:W-:Y:S08]  /*5c40*/  MUFU.EX2 R27, R192 ;  /* 0x000000c0001b7308 */ /* 0x000ff00000000800 */
[----:B------:R-:W1:Y:S01]  /*5c50*/  MUFU.EX2 R184, R184 ;  /* 0x000000b800b87308 */ /* 0x000e620000000800 */
[----:B0-----:R-:W-:Y:S01]  /*5c60*/  FMNMX.FTZ R10, R8, R45, !PT ;  /* 0x0000002d080a7209 */ /* 0x001fe20007810000 */
[----:B------:R-:W-:-:S06]  /*5c70*/  FFMA.FTZ R45, R76, R9, -R21 ;  /* 0x000000094c2d7223 */ /* 0x000fcc0000010815 */
[----:B------:R-:W-:Y:S01]  /*5c80*/  MUFU.EX2 R29, R196 ;  /* 0x000000c4001d7308 */ /* 0x000fe20000000800 */
[----:B------:R-:W0:Y:S07]  /*5c90*/  SHFL.BFLY PT, R49, R10, 0x1, 0x1f ;  /* 0x0c201f000a317f89 */ /* 0x000e2e00000e0000 */
[----:B------:R-:W-:Y:S01]  /*5ca0*/  MUFU.EX2 R31, R178 ;  /* 0x000000b2001f7308 */ /* 0x000fe20000000800 */
[----:B-1----:R-:W-:-:S07]  /*5cb0*/  F2FP.F16.F32.PACK_AB R172, R184, R27 ;  /* 0x0000001bb8ac723e */ /* 0x002fce00000000ff */
[----:B------:R-:W-:Y:S08]  /*5cc0*/  MUFU.EX2 R188, R188 ;  /* 0x000000bc00bc7308 */ /* 0x000ff00000000800 */
[----:B------:R-:W-:Y:S01]  /*5cd0*/  MUFU.EX2 R33, R200 ;  /* 0x000000c800217308 */ /* 0x000fe20000000800 */
[----:B0-----:R-:W-:-:S05]  /*5ce0*/  FMNMX.FTZ R10, R10, R49, !PT ;  /* 0x000000310a0a7209 */ /* 0x001fca0007810000 */
[----:B------:R-:W-:Y:S01]  /*5cf0*/  FADD.FTZ R8, -R10, R15 ;  /* 0x0000000f0a087221 */ /* 0x000fe20000010100 */
[----:B------:R-:W-:Y:S01]  /*5d00*/  MOV R15, UR39 ;  /* 0x00000027000f7c02 */ /* 0x000fe20008000f00 */
[----:B------:R-:W-:Y:S02]  /*5d10*/  MUFU.EX2 R54, R54 ;  /* 0x0000003600367308 */ /* 0x000fe40000000800 */
[----:B------:R-:W-:Y:S02]  /*5d20*/  FMUL.FTZ R8, R8, R9 ;  /* 0x0000000908087220 */ /* 0x000fe40000410000 */
[----:B------:R-:W-:-:S04]  /*5d30*/  @!P1 VIADD R15, R15, 0x34840 ;  /* 0x000348400f0f9836 */ /* 0x000fc80000000000 */
[----:B------:R-:W-:Y:S01]  /*5d40*/  MUFU.EX2 R8, R8 ;  /* 0x0000000800087308 */ /* 0x000fe20000000800 */
[----:B------:R-:W-:-:S07]  /*5d50*/  @!P1 PRMT R15, RZ, 0x654, R15 ;  /* 0x00000654ff0f9816 */ /* 0x000fce000000000f */
[----:B------:R-:W-:Y:S01]  /*5d60*/  MUFU.EX2 R56, R56 ;  /* 0x0000003800387308 */ /* 0x000fe20000000800 */
[----:B------:R-:W-:Y:S02]  /*5d70*/  WARPGROUP.DEPBAR.LE gsb0, 0x0 ;  /* 0x00008000000079c5 */ /* 0x000fe40000010000 */
[----:B------:R-:W-:Y:S01]  /*5d80*/  WARPGROUP.ARRIVE ;  /* 0x00000000000079c5 */ /* 0x000fe20000000000 */
[-CC-:B------:R-:W-:Y:S01]  /*5d90*/  FFMA.FTZ R152, R186, R9.reuse, -R21.reuse ;  /* 0x00000009ba987223 */ /* 0x180fe20000010815 */
[-CC-:B------:R-:W-:Y:S01]  /*5da0*/  FFMA.FTZ R154, R190, R9.reuse, -R21.reuse ;  /* 0x00000009be9a7223 */ /* 0x180fe20000010815 */
[----:B------:R-:W-:Y:S02]  /*5db0*/  FFMA.FTZ R186, R176, R9, -R21 ;  /* 0x00000009b0ba7223 */ /* 0x000fe40000010815 */
[----:B------:R-:W-:Y:S01]  /*5dc0*/  MUFU.EX2 R39, R39 ;  /* 0x0000002700277308 */ /* 0x000fe20000000800 */
[----:B------:R-:W-:Y:S01]  /*5dd0*/  HGMMA.64x128x16.F32 R88, R156, gdesc[UR8].tnspB, R88, gsb0 ;  /* 0x41e000089c587df0 */ /* 0x000fe20008000858 */
[----:B------:R-:W-:Y:S01]  /*5de0*/  UIADD3 UR10, UR6, 0x300, URZ ;  /* 0x00000300060a7890 */ /* 0x000fe2000fffe03f */
[----:B------:R-:W-:Y:S01]  /*5df0*/  UMOV UR11, 0x40000040 ;  /* 0x40000040000b7882 */ /* 0x000fe20000000000 */
[----:B------:R-:W-:-:S04]  /*5e00*/  UIADD3 UR6, UR6, 0x380, URZ ;  /* 0x0000038006067890 */ /* 0x000fc8000fffe03f */
[----:B------:R-:W0:Y:S08]  /*5e10*/  MUFU.EX2 R152, R152 ;  /* 0x0000009800987308 */ /* 0x000e300000000800 */
[----:B------:R-:W1:Y:S08]  /*5e20*/  MUFU.EX2 R154, R154 ;  /* 0x0000009a009a7308 */ /* 0x000e700000000800 */
[----:B------:R-:W2:Y:S01]  /*5e30*/  MUFU.EX2 R186, R186 ;  /* 0x000000ba00ba7308 */ /* 0x000ea20000000800 */
[----:B0-----:R-:W-:-:S07]  /*5e40*/  F2FP.F16.F32.PACK_AB R176, R152, R23 ;  /* 0x0000001798b0723e */ /* 0x001fce00000000ff */
[----:B------:R-:W-:Y:S01]  /*5e50*/  MUFU.EX2 R58, R58 ;  /* 0x0000003a003a7308 */ /* 0x000fe20000000800 */
[----:B-1----:R-:W-:-:S07]  /*5e60*/  F2FP.F16.F32.PACK_AB R178, R154, R25 ;  /* 0x000000199ab2723e */ /* 0x002fce00000000ff */
[----:B------:R-:W-:Y:S01]  /*5e70*/  MUFU.EX2 R41, R41 ;  /* 0x0000002900297308 */ /* 0x000fe20000000800 */
[----:B--2---:R-:W-:-:S07]  /*5e80*/  F2FP.F16.F32.PACK_AB R174, R186, R29 ;  /* 0x0000001dbaae723e */ /* 0x004fce00000000ff */
[----:B------:R-:W-:Y:S08]  /*5e90*/  MUFU.EX2 R43, R43 ;  /* 0x0000002b002b7308 */ /* 0x000ff00000000800 */
[----:B------:R-:W-:Y:S08]  /*5ea0*/  MUFU.EX2 R60, R60 ;  /* 0x0000003c003c7308 */ /* 0x000ff00000000800 */
[----:B------:R-:W-:Y:S08]  /*5eb0*/  MUFU.EX2 R45, R45 ;  /* 0x0000002d002d7308 */ /* 0x000ff00000000800 */
[----:B------:R-:W-:Y:S08]  /*5ec0*/  MUFU.EX2 R62, R62 ;  /* 0x0000003e003e7308 */ /* 0x000ff00000000800 */
[----:B------:R-:W-:Y:S08]  /*5ed0*/  MUFU.EX2 R47, R47 ;  /* 0x0000002f002f7308 */ /* 0x000ff00000000800 */
[----:B------:R-:W-:Y:S08]  /*5ee0*/  MUFU.EX2 R64, R64 ;  /* 0x0000004000407308 */ /* 0x000ff00000000800 */
[----:B------:R-:W-:Y:S01]  /*5ef0*/  MUFU.EX2 R49, R84 ;  /* 0x0000005400317308 */ /* 0x000fe20000000800 */
[----:B------:R-:W-:-:S02]  /*5f00*/  WARPGROUP.DEPBAR.LE gsb0, 0x0 ;  /* 0x00008000000079c5 */ /* 0x000fc40000010000 */
[----:B------:R-:W-:Y:S01]  /*5f10*/  WARPGROUP.ARRIVE ;  /* 0x00000000000079c5 */ /* 0x000fe20000000000 */
[-CC-:B------:R-:W-:Y:S01]  /*5f20*/  FFMA.FTZ R158, R68, R9.reuse, -R21.reuse ;  /* 0x00000009449e7223 */ /* 0x180fe20000010815 */
[-CC-:B------:R-:W-:Y:S01]  /*5f30*/  FFMA.FTZ R156, R202, R9.reuse, -R21.reuse ;  /* 0x00000009ca9c7223 */ /* 0x180fe20000010815 */
[-C--:B------:R-:W-:Y:S01]  /*5f40*/  FFMA.FTZ R68, R210, R9.reuse, -R21 ;  /* 0x00000009d2447223 */ /* 0x080fe20000010815 */
[-C--:B------:R-:W-:Y:S02]  /*5f50*/  FMUL.FTZ R21, R10, R9.reuse ;  /* 0x000000090a157220 */ /* 0x080fe40000410000 */
[----:B------:R-:W-:Y:S01]  /*5f60*/  HGMMA.64x128x16.F32 R88, R160, gdesc[UR8].tnspB, R88, gsb0 ;  /* 0x41e00008a0587df0 */ /* 0x000fe20008000858 */
[----:B------:R-:W-:Y:S01]  /*5f70*/  UMOV UR10, UR6 ;  /* 0x00000006000a7c82 */ /* 0x000fe20008000000 */
[----:B------:R-:W-:Y:S01]  /*5f80*/  UMOV UR11, 0x40000040 ;  /* 0x40000040000b7882 */ /* 0x000fe20000000000 */
[-CC-:B------:R-:W-:Y:S01]  /*5f90*/  FFMA.FTZ R14, R14, R9.reuse, -R21.reuse ;  /* 0x000000090e0e7223 */ /* 0x180fe20000010815 */
[-CC-:B------:R-:W-:Y:S01]  /*5fa0*/  FFMA.FTZ R18, R18, R9.reuse, -R21.reuse ;  /* 0x0000000912127223 */ /* 0x180fe20000010815 */
[-CC-:B------:R-:W-:Y:S01]  /*5fb0*/  FFMA.FTZ R20, R20, R9.reuse, -R21.reuse ;  /* 0x0000000914147223 */ /* 0x180fe20000010815 */
[-CC-:B------:R-:W-:Y:S01]  /*5fc0*/  FFMA.FTZ R22, R22, R9.reuse, -R21.reuse ;  /* 0x0000000916167223 */ /* 0x180fe20000010815 */
[----:B------:R0:W1:Y:S01]  /*5fd0*/  MUFU.EX2 R181, R14 ;  /* 0x0000000e00b57308 */ /* 0x0000620000000800 */
[-CC-:B------:R-:W-:Y:S01]  /*5fe0*/  FFMA.FTZ R24, R24, R9.reuse, -R21.reuse ;  /* 0x0000000918187223 */ /* 0x180fe20000010815 */
[-CC-:B------:R-:W-:Y:S01]  /*5ff0*/  FFMA.FTZ R26, R26, R9.reuse, -R21.reuse ;  /* 0x000000091a1a7223 */ /* 0x180fe20000010815 */
[-CC-:B------:R-:W-:Y:S01]  /*6000*/  FFMA.FTZ R28, R28, R9.reuse, -R21.reuse ;  /* 0x000000091c1c7223 */ /* 0x180fe20000010815 */
[-CC-:B------:R-:W-:Y:S01]  /*6010*/  FFMA.FTZ R30, R30, R9.reuse, -R21.reuse ;  /* 0x000000091e1e7223 */ /* 0x180fe20000010815 */
[-CC-:B------:R-:W-:Y:S01]  /*6020*/  FFMA.FTZ R32, R32, R9.reuse, -R21.reuse ;  /* 0x0000000920207223 */ /* 0x180fe20000010815 */
[-CC-:B------:R-:W-:Y:S01]  /*6030*/  FFMA.FTZ R34, R34, R9.reuse, -R21.reuse ;  /* 0x0000000922227223 */ /* 0x180fe20000010815 */
[-CC-:B------:R-:W-:Y:S01]  /*6040*/  FFMA.FTZ R175, R36, R9.reuse, -R21.reuse ;  /* 0x0000000924af7223 */ /* 0x180fe20000010815 */
[----:B------:R2:W3:Y:S01]  /*6050*/  MUFU.EX2 R72, R18 ;  /* 0x0000001200487308 */ /* 0x0004e20000000800 */
[-CC-:B------:R-:W-:Y:S01]  /*6060*/  FFMA.FTZ R38, R38, R9.reuse, -R21.reuse ;  /* 0x0000000926267223 */ /* 0x180fe20000010815 */
[-CC-:B------:R-:W-:Y:S01]  /*6070*/  FFMA.FTZ R169, R40, R9.reuse, -R21.reuse ;  /* 0x0000000928a97223 */ /* 0x180fe20000010815 */
[-CC-:B0-----:R-:W-:Y:S01]  /*6080*/  FFMA.FTZ R14, R42, R9.reuse, -R21.reuse ;  /* 0x000000092a0e7223 */ /* 0x181fe20000010815 */
[-CC-:B------:R-:W-:Y:S01]  /*6090*/  FFMA.FTZ R171, R44, R9.reuse, -R21.reuse ;  /* 0x000000092cab7223 */ /* 0x180fe20000010815 */
[-CC-:B------:R-:W-:Y:S01]  /*60a0*/  FFMA.FTZ R153, R50, R9.reuse, -R21.reuse ;  /* 0x0000000932997223 */ /* 0x180fe20000010815 */
[-CC-:B------:R-:W-:Y:S01]  /*60b0*/  FFMA.FTZ R48, R48, R9.reuse, -R21.reuse ;  /* 0x0000000930307223 */ /* 0x180fe20000010815 */
[----:B------:R-:W-:Y:S01]  /*60c0*/  FFMA.FTZ R52, R52, R9, -R21 ;  /* 0x0000000934347223 */ /* 0x000fe20000010815 */
[----:B------:R0:W4:Y:S01]  /*60d0*/  MUFU.EX2 R76, R20 ;  /* 0x00000014004c7308 */ /* 0x0001220000000800 */
[----:B-1----:R-:W-:Y:S01]  /*60e0*/  FFMA.FTZ R7, R8, R7, R181 ;  /* 0x0000000708077223 */ /* 0x002fe200000100b5 */
[-CC-:B--2---:R-:W-:Y:S01]  /*60f0*/  FFMA.FTZ R18, R46, R9.reuse, -R21.reuse ;  /* 0x000000092e127223 */ /* 0x184fe20000010815 */
[-CC-:B------:R-:W-:Y:S01]  /*6100*/  FFMA.FTZ R80, R80, R9.reuse, -R21.reuse ;  /* 0x0000000950507223 */ /* 0x180fe20000010815 */
[-CC-:B------:R-:W-:Y:S01]  /*6110*/  FFMA.FTZ R66, R66, R9.reuse, -R21.reuse ;  /* 0x0000000942427223 */ /* 0x180fe20000010815 */
[-CC-:B------:R-:W-:Y:S01]  /*6120*/  FFMA.FTZ R168, R168, R9.reuse, -R21.reuse ;  /* 0x00000009a8a87223 */ /* 0x180fe20000010815 */
[-CC-:B------:R-:W-:Y:S01]  /*6130*/  FFMA.FTZ R70, R70, R9.reuse, -R21.reuse ;  /* 0x0000000946467223 */ /* 0x180fe20000010815 */
[----:B------:R-:W-:Y:S01]  /*6140*/  FFMA.FTZ R170, R170, R9, -R21 ;  /* 0x00000009aaaa7223 */ /* 0x000fe20000010815 */
[----:B------:R-:W1:Y:S01]  /*6150*/  MUFU.EX2 R22, R22 ;  /* 0x0000001600167308 */ /* 0x000e620000000800 */
[----:B0-----:R-:W-:-:S02]  /*6160*/  IMAD.U32 R20, RZ, RZ, UR7 ;  /* 0x00000007ff147e24 */ /* 0x001fc4000f8e00ff */
[----:B---3--:R-:W-:Y:S01]  /*6170*/  FADD.FTZ R7, R72, R7 ;  /* 0x0000000748077221 */ /* 0x008fe20000010000 */
[-CC-:B------:R-:W-:Y:S01]  /*6180*/  FFMA.FTZ R74, R74, R9.reuse, -R21.reuse ;  /* 0x000000094a4a7223 */ /* 0x180fe20000010815 */
[-CC-:B------:R-:W-:Y:S01]  /*6190*/  FFMA.FTZ R212, R212, R9.reuse, -R21.reuse ;  /* 0x00000009d4d47223 */ /* 0x180fe20000010815 */
[-CC-:B------:R-:W-:Y:S01]  /*61a0*/  FFMA.FTZ R78, R78, R9.reuse, -R21.reuse ;  /* 0x000000094e4e7223 */ /* 0x180fe20000010815 */
[-CC-:B------:R-:W-:Y:S01]  /*61b0*/  FFMA.FTZ R214, R214, R9.reuse, -R21.reuse ;  /* 0x00000009d6d67223 */ /* 0x180fe20000010815 */
[-C--:B------:R-:W-:Y:S01]  /*61c0*/  FFMA.FTZ R82, R82, R9.reuse, -R21 ;  /* 0x0000000952527223 */ /* 0x080fe20000010815 */
[----:B------:R-:W0:Y:S01]  /*61d0*/  MUFU.EX2 R24, R24 ;  /* 0x0000001800187308 */ /* 0x000e220000000800 */
[----:B----4-:R-:W-:Y:S01]  /*61e0*/  FADD.FTZ R7, R76, R7 ;  /* 0x000000074c077221 */ /* 0x010fe20000010000 */
[-CC-:B------:R-:W-:Y:S01]  /*61f0*/  FFMA.FTZ R216, R216, R9.reuse, -R21.reuse ;  /* 0x00000009d8d87223 */ /* 0x180fe20000010815 */
[-CC-:B------:R-:W-:Y:S01]  /*6200*/  FFMA.FTZ R86, R86, R9.reuse, -R21.reuse ;  /* 0x0000000956567223 */ /* 0x180fe20000010815 */
[----:B------:R-:W-:Y:S01]  /*6210*/  FFMA.FTZ R21, R218, R9, -R21 ;  /* 0x00000009da157223 */ /* 0x000fe20000010815 */
[----:B------:R-:W-:-:S03]  /*6220*/  F2FP.F16.F32.PACK_AB R181, R72, R181 ;  /* 0x000000b548b5723e */ /* 0x000fc600000000ff */
[----:B------:R-:W2:Y:S01]  /*6230*/  MUFU.EX2 R26, R26 ;  /* 0x0000001a001a7308 */ /* 0x000ea20000000800 */
[C---:B-1----:R-:W-:Y:S01]  /*6240*/  FADD.FTZ R7, R22.reuse, R7 ;  /* 0x0000000716077221 */ /* 0x042fe20000010000 */
[----:B------:R-:W-:-:S06]  /*6250*/  F2FP.F16.F32.PACK_AB R183, R22, R76 ;  /* 0x0000004c16b7723e */ /* 0x000fcc00000000ff */
[----:B------:R-:W1:Y:S01]  /*6260*/  MUFU.EX2 R28, R28 ;  /* 0x0000001c001c7308 */ /* 0x000e620000000800 */
[----:B0-----:R-:W-:-:S07]  /*6270*/  FADD.FTZ R7, R24, R7 ;  /* 0x0000000718077221 */ /* 0x001fce0000010000 */
[----:B------:R-:W0:Y:S01]  /*6280*/  MUFU.EX2 R30, R30 ;  /* 0x0000001e001e7308 */ /* 0x000e220000000800 */
[C---:B--2---:R-:W-:Y:S01]  /*6290*/  FADD.FTZ R7, R26.reuse, R7 ;  /* 0x000000071a077221 */ /* 0x044fe20000010000 */
[----:B------:R-:W-:-:S06]  /*62a0*/  F2FP.F16.F32.PACK_AB R177, R26, R24 ;  /* 0x000000181ab1723e */ /* 0x000fcc00000000ff */
[----:B------:R-:W2:Y:S01]  /*62b0*/  MUFU.EX2 R32, R32 ;  /* 0x0000002000207308 */ /* 0x000ea20000000800 */
[----:B-1----:R-:W-:-:S07]  /*62c0*/  FADD.FTZ R7, R28, R7 ;  /* 0x000000071c077221 */ /* 0x002fce0000010000 */
[----:B------:R-:W1:Y:S01]  /*62d0*/  MUFU.EX2 R34, R34 ;  /* 0x0000002200227308 */ /* 0x000e620000000800 */
[C---:B0-----:R-:W-:Y:S01]  /*62e0*/  FADD.FTZ R7, R30.reuse, R7 ;  /* 0x000000071e077221 */ /* 0x041fe20000010000 */
[----:B------:R-:W-:-:S06]  /*62f0*/  F2FP.F16.F32.PACK_AB R179, R30, R28 ;  /* 0x0000001c1eb3723e */ /* 0x000fcc00000000ff */
[----:B------:R-:W-:Y:S01]  /*6300*/  MUFU.EX2 R175, R175 ;  /* 0x000000af00af7308 */ /* 0x000fe20000000800 */
[----:B--2---:R-:W-:-:S07]  /*6310*/  FADD.FTZ R7, R32, R7 ;  /* 0x0000000720077221 */ /* 0x004fce0000010000 */
[----:B------:R-:W-:Y:S01]  /*6320*/  MUFU.EX2 R38, R38 ;  /* 0x0000002600267308 */ /* 0x000fe20000000800 */
[----:B-1----:R-:W-:-:S07]  /*6330*/  F2FP.F16.F32.PACK_AB R173, R34, R32 ;  /* 0x0000002022ad723e */ /* 0x002fce00000000ff */
[----:B------:R-:W-:Y:S08]  /*6340*/  MUFU.EX2 R169, R169 ;  /* 0x000000a900a97308 */ /* 0x000ff00000000800 */
[----:B------:R-:W-:Y:S08]  /*6350*/  MUFU.EX2 R14, R14 ;  /* 0x0000000e000e7308 */ /* 0x000ff00000000800 */
[----:B------:R-:W-:Y:S08]  /*6360*/  MUFU.EX2 R171, R171 ;  /* 0x000000ab00ab7308 */ /* 0x000ff00000000800 */
[----:B------:R-:W0:Y:S08]  /*6370*/  MUFU.EX2 R156, R156 ;  /* 0x0000009c009c7308 */ /* 0x000e300000000800 */
[----:B------:R-:W-:Y:S01]  /*6380*/  MUFU.EX2 R18, R18 ;  /* 0x0000001200127308 */ /* 0x000fe20000000800 */
[----:B------:R-:W-:-:S02]  /*6390*/  WARPGROUP.DEPBAR.LE gsb0, 0x0 ;  /* 0x00008000000079c5 */ /* 0x000fc40000010000 */
[----:B------:R-:W-:-:S05]  /*63a0*/  WARPGROUP.ARRIVE ;  /* 0x00000000000079c5 */ /* 0x000fca0000000000 */
[----:B------:R-:W-:Y:S01]  /*63b0*/  MUFU.EX2 R153, R153 ;  /* 0x0000009900997308 */ /* 0x000fe20000000800 */
[----:B------:R-:W-:Y:S02]  /*63c0*/  F2FP.F16.F32.PACK_AB R160, R60, R43 ;  /* 0x0000002b3ca0723e */ /* 0x000fe400000000ff */
[----:B------:R-:W-:Y:S01]  /*63d0*/  F2FP.F16.F32.PACK_AB R162, R62, R45 ;  /* 0x0000002d3ea2723e */ /* 0x000fe200000000ff */
[----:B------:R-:W-:Y:S04]  /*63e0*/  HGMMA.64x128x16.F32 R88, R164, gdesc[UR8].tnspB, R88, gsb0 ;  /* 0x41e00008a4587df0 */ /* 0x000fe80008000858 */
[----:B------:R-:W-:Y:S08]  /*63f0*/  MUFU.EX2 R48, R48 ;  /* 0x0000003000307308 */ /* 0x000ff00000000800 */
[----:B------:R-:W-:Y:S08]  /*6400*/  MUFU.EX2 R155, R52 ;  /* 0x00000034009b7308 */ /* 0x000ff00000000800 */
[----:B------:R-:W-:Y:S08]  /*6410*/  MUFU.EX2 R80, R80 ;  /* 0x0000005000507308 */ /* 0x000ff00000000800 */
[----:B------:R-:W-:Y:S08]  /*6420*/  MUFU.EX2 R157, R66 ;  /* 0x00000042009d7308 */ /* 0x000ff00000000800 */
[----:B------:R1:W-:Y:S08]  /*6430*/  MUFU.EX2 R36, R168 ;  /* 0x000000a800247308 */ /* 0x0003f00000000800 */
[----:B------:R-:W-:Y:S01]  /*6440*/  MUFU.EX2 R158, R158 ;  /* 0x0000009e009e7308 */ /* 0x000fe20000000800 */
[----:B-1----:R-:W-:-:S07]  /*6450*/  F2FP.F16.F32.PACK_AB R168, R188, R31 ;  /* 0x0000001fbca8723e */ /* 0x002fce00000000ff */
[----:B------:R-:W-:Y:S08]  /*6460*/  MUFU.EX2 R159, R70 ;  /* 0x00000046009f7308 */ /* 0x000ff00000000800 */
[----:B------:R0:W-:Y:S08]  /*6470*/  MUFU.EX2 R17, R170 ;  /* 0x000000aa00117308 */ /* 0x0001f00000000800 */
[----:B------:R-:W-:Y:S01]  /*6480*/  MUFU.EX2 R161, R74 ;  /* 0x0000004a00a17308 */ /* 0x000fe20000000800 */
[----:B0-----:R-:W-:-:S07]  /*6490*/  F2FP.F16.F32.PACK_AB R170, R156, R33 ;  /* 0x000000219caa723e */ /* 0x001fce00000000ff */
[----:B------:R-:W-:Y:S08]  /*64a0*/  MUFU.EX2 R212, R212 ;  /* 0x000000d400d47308 */ /* 0x000ff00000000800 */
[----:B------:R-:W-:Y:S08]  /*64b0*/  MUFU.EX2 R163, R78 ;  /* 0x0000004e00a37308 */ /* 0x000ff00000000800 */
[----:B------:R-:W-:Y:S08]  /*64c0*/  MUFU.EX2 R214, R214 ;  /* 0x000000d600d67308 */ /* 0x000ff00000000800 */
[----:B------:R-:W-:Y:S08]  /*64d0*/  MUFU.EX2 R216, R216 ;  /* 0x000000d800d87308 */ /* 0x000ff00000000800 */
[----:B------:R-:W-:Y:S08]  /*64e0*/  MUFU.EX2 R86, R86 ;  /* 0x0000005600567308 */ /* 0x000ff00000000800 */
[----:B------:R-:W0:Y:S08]  /*64f0*/  MUFU.EX2 R68, R68 ;  /* 0x0000004400447308 */ /* 0x000e300000000800 */
[----:B------:R-:W1:Y:S01]  /*6500*/  MUFU.EX2 R21, R21 ;  /* 0x0000001500157308 */ /* 0x000e620000000800 */
[----:B------:R-:W-:-:S02]  /*6510*/  WARPGROUP.DEPBAR.LE gsb0, 0x0 ;  /* 0x00008000000079c5 */ /* 0x000fc40000010000 */
[----:B------:R2:W-:Y:S05]  /*6520*/  @!P1 SYNCS.ARRIVE.TRANS64.RED.A1T0 RZ, [R15+URZ], RZ ;  /* 0x000000ff0fff99a7 */ /* 0x0005ea000810043f */
[----:B------:R-:W3:Y:S01]  /*6530*/  MUFU.EX2 R165, R82 ;  /* 0x0000005200a57308 */ /* 0x000ee20000000800 */
[----:B------:R-:W-:Y:S02]  /*6540*/  F2FP.F16.F32.PACK_AB R164, R64, R47 ;  /* 0x0000002f40a4723e */ /* 0x000fe400000000ff */
[----:B0-----:R-:W-:Y:S02]  /*6550*/  F2FP.F16.F32.PACK_AB R166, R68, R49 ;  /* 0x0000003144a6723e */ /* 0x001fe400000000ff */
[----:B-1----:R-:W-:-:S02]  /*6560*/  F2FP.F16.F32.PACK_AB R167, R21, R86 ;  /* 0x0000005615a7723e */ /* 0x002fc400000000ff */
[----:B--2---:R-:W-:-:S04]  /*6570*/  @!P1 IADD3 R15, R20, 0x34860, RZ ;  /* 0x00034860140f9810 */ /* 0x004fc80007ffe0ff */
[----:B------:R-:W-:Y:S01]  /*6580*/  @!P1 PRMT R20, RZ, 0x654, R15 ;  /* 0x00000654ff149816 */ /* 0x000fe2000000000f */
[----:B------:R-:W-:-:S03]  /*6590*/  FADD.FTZ R15, R19, R6 ;  /* 0x00000006130f7221 */ /* 0x000fc60000010000 */
[----:B------:R0:W-:Y:S01]  /*65a0*/  @!P1 SYNCS.ARRIVE.TRANS64.RED.A1T0 RZ, [R20+URZ], RZ ;  /* 0x000000ff14ff99a7 */ /* 0x0001e2000810043f */
[C---:B------:R-:W-:Y:S01]  /*65b0*/  FADD.FTZ R6, R182.reuse, R15 ;  /* 0x0000000fb6067221 */ /* 0x040fe20000010000 */
[----:B------:R-:W-:-:S03]  /*65c0*/  F2FP.F16.F32.PACK_AB R182, R182, R19 ;  /* 0x00000013b6b6723e */ /* 0x000fc600000000ff */
[----:B------:R-:W-:-:S04]  /*65d0*/  FADD.FTZ R15, R23, R6 ;  /* 0x00000006170f7221 */ /* 0x000fc80000010000 */
[----:B------:R-:W-:Y:S01]  /*65e0*/  FADD.FTZ R6, R152, R15 ;  /* 0x0000000f98067221 */ /* 0x000fe20000010000 */
[----:B------:R-:W-:-:S03]  /*65f0*/  F2FP.F16.F32.PACK_AB R152, R54, R35 ;  /* 0x000000233698723e */ /* 0x000fc600000000ff */
[----:B------:R-:W-:-:S04]  /*6600*/  FADD.FTZ R15, R25, R6 ;  /* 0x00000006190f7221 */ /* 0x000fc80000010000 */
[----:B------:R-:W-:Y:S01]  /*6610*/  FADD.FTZ R6, R154, R15 ;  /* 0x0000000f9a067221 */ /* 0x000fe20000010000 */
[----:B------:R-:W-:-:S03]  /*6620*/  F2FP.F16.F32.PACK_AB R154, R56, R37 ;  /* 0x00000025389a723e */ /* 0x000fc600000000ff */
[----:B------:R-:W-:-:S04]  /*6630*/  FADD.FTZ R15, R27, R6 ;  /* 0x000000061b0f7221 */ /* 0x000fc80000010000 */
[----:B------:R-:W-:-:S04]  /*6640*/  FADD.FTZ R6, R184, R15 ;  /* 0x0000000fb8067221 */ /* 0x000fc80000010000 */
[----:B------:R-:W-:Y:S01]  /*6650*/  FADD.FTZ R15, R29, R6 ;  /* 0x000000061d0f7221 */ /* 0x000fe20000010000 */
[----:B------:R-:W-:-:S03]  /*6660*/  FADD.FTZ R6, R34, R7 ;  /* 0x0000000722067221 */ /* 0x000fc60000010000 */
[----:B0-----:R-:W-:Y:S01]  /*6670*/  FADD.FTZ R20, R186, R15 ;  /* 0x0000000fba147221 */ /* 0x001fe20000010000 */
[----:B------:R-:W-:Y:S01]  /*6680*/  FADD.FTZ R6, R175, R6 ;  /* 0x00000006af067221 */ /* 0x000fe20000010000 */
[C---:B------:R-:W-:Y:S02]  /*6690*/  F2FP.F16.F32.PACK_AB R175, R38.reuse, R175 ;  /* 0x000000af26af723e */ /* 0x040fe400000000ff */
[----:B------:R-:W-:Y:S01]  /*66a0*/  FADD.FTZ R7, R31, R20 ;  /* 0x000000141f077221 */ /* 0x000fe20000010000 */
[----:B------:R-:W-:-:S03]  /*66b0*/  FADD.FTZ R6, R38, R6 ;  /* 0x0000000626067221 */ /* 0x000fc60000010000 */
[----:B------:R-:W-:Y:S01]  /*66c0*/  FADD.FTZ R20, R188, R7 ;  /* 0x00000007bc147221 */ /* 0x000fe20000010000 */
        /* <DEDUP_REMOVED lines=8> */
[----:B------:R-:W-:Y:S01]  /*6750*/  FADD.FTZ R6, R18, R7 ;  /* 0x0000000712067221 */ /* 0x000fe20000010000 */
[----:B------:R-:W-:Y:S02]  /*6760*/  F2FP.F16.F32.PACK_AB R156, R58, R39 ;  /* 0x000000273a9c723e */ /* 0x000fe400000000ff */
[----:B------:R-:W-:Y:S01]  /*6770*/  FADD.FTZ R20, R54, R15 ;  /* 0x0000000f36147221 */ /* 0x000fe20000010000 */
[----:B------:R-:W-:Y:S01]  /*6780*/  FADD.FTZ R6, R153, R6 ;  /* 0x0000000699067221 */ /* 0x000fe20000010000 */
[----:B------:R-:W-:-:S02]  /*6790*/  F2FP.F16.F32.PACK_AB R153, R48, R153 ;  /* 0x000000993099723e */ /* 0x000fc400000000ff */
        /* <DEDUP_REMOVED lines=9> */
[----:B------:R-:W-:Y:S02]  /*6830*/  F2FP.F16.F32.PACK_AB R157, R36, R157 ;  /* 0x0000009d249d723e */ /* 0x000fe400000000ff */
[----:B------:R-:W-:Y:S01]  /*6840*/  FADD.FTZ R14, R158, R7 ;  /* 0x000000079e0e7221 */ /* 0x000fe20000010000 */
[----:B------:R-:W-:Y:S01]  /*6850*/  FADD.FTZ R6, R36, R6 ;  /* 0x0000000624067221 */ /* 0x000fe20000010000 */
[C---:B------:R-:W-:Y:S02]  /*6860*/  F2FP.F16.F32.PACK_AB R158, R41.reuse, R158 ;  /* 0x0000009e299e723e */ /* 0x040fe400000000ff */
[----:B------:R-:W-:Y:S01]  /*6870*/  FADD.FTZ R14, R41, R14 ;  /* 0x0000000e290e7221 */ /* 0x000fe20000010000 */
[----:B------:R-:W-:Y:S01]  /*6880*/  FADD.FTZ R6, R159, R6 ;  /* 0x000000069f067221 */ /* 0x000fe20000010000 */
[----:B------:R-:W-:-:S02]  /*6890*/  F2FP.F16.F32.PACK_AB R159, R17, R159 ;  /* 0x0000009f119f723e */ /* 0x000fc400000000ff */
[----:B------:R-:W-:Y:S01]  /*68a0*/  FADD.FTZ R7, R43, R14 ;  /* 0x0000000e2b077221 */ /* 0x000fe20000010000 */
[----:B------:R-:W-:Y:S01]  /*68b0*/  FADD.FTZ R6, R17, R6 ;  /* 0x0000000611067221 */ /* 0x000fe20000010000 */
[----:B------:R-:W-:Y:S02]  /*68c0*/  IMAD.MOV.U32 R17, RZ, RZ, R12 ;  /* 0x000000ffff117224 */ /* 0x000fe400078e000c */
        /* <DEDUP_REMOVED lines=11> */
[----:B---3--:R-:W-:Y:S01]  /*6980*/  FADD.FTZ R6, R165, R6 ;  /* 0x00000006a5067221 */ /* 0x008fe20000010000 */
[C---:B------:R-:W-:Y:S02]  /*6990*/  F2FP.F16.F32.PACK_AB R165, R216.reuse, R165 ;  /* 0x000000a5d8a5723e */ /* 0x040fe400000000ff */
[----:B------:R-:W-:Y:S01]  /*69a0*/  FADD.FTZ R15, R49, R14 ;  /* 0x0000000e310f7221 */ /* 0x000fe20000010000 */
[----:B------:R-:W-:Y:S01]  /*69b0*/  FADD.FTZ R7, R216, R6 ;  /* 0x00000006d8077221 */ /* 0x000fe20000010000 */
[----:B------:R-:W-:Y:S02]  /*69c0*/  IMAD.MOV.U32 R14, RZ, RZ, R3 ;  /* 0x000000ffff0e7224 */ /* 0x000fe400078e0003 */
[----:B------:R-:W-:Y:S01]  /*69d0*/  FADD.FTZ R6, R68, R15 ;  /* 0x0000000f44067221 */ /* 0x000fe20000010000 */
[----:B------:R-:W-:Y:S01]  /*69e0*/  FADD.FTZ R7, R86, R7 ;  /* 0x0000000756077221 */ /* 0x000fe20000010000 */
[----:B------:R-:W-:-:S03]  /*69f0*/  MOV R15, R10 ;  /* 0x0000000a000f7202 */ /* 0x000fc60000000f00 */
[----:B------:R-:W-:Y:S01]  /*6a00*/  FADD.FTZ R7, R21, R7 ;  /* 0x0000000715077221 */ /* 0x000fe20000010000 */
[----:B------:R-:W-:Y:S06]  /*6a10*/  @P2 BRA `(.L_x_28) ;  /* 0xffffffd400e42947 */ /* 0x000fec000383ffff */
.L_x_19:
[----:B------:R-:W-:Y:S06]  /*6a20*/  BAR.ARV 0x8, 0x180 ;  /* 0x0206000000007b1d */ /* 0x000fec0000002000 */
        /* <DEDUP_REMOVED lines=64> */
[----:B------:R-:W-:Y:S06]  /*6e30*/  @!P0 BRA `(.L_x_29) ;  /* 0x0000000000048947 */ /* 0x000fec0003800000 */
[----:B------:R-:W-:Y:S01]  /*6e40*/  BPT.TRAP 0x1 ;  /* 0x000000040000795c */ /* 0x000fe20000300000 */
.L_x_29:
[----:B------:R-:W-:Y:S02]  /*6e50*/  SHF.L.U32 R3, R3, 0x1f, RZ ;  /* 0x0000001f03037819 */ /* 0x000fe400000006ff */
[----:B------:R-:W-:-:S04]  /*6e60*/  LEA R14, R0, UR36, 0x3 ;  /* 0x00000024000e7c11 */ /* 0x000fc8000f8e18ff */
[----:B------:R0:W1:Y:S01]  /*6e70*/  SYNCS.PHASECHK.TRANS64.TRYWAIT P2, [R14+URZ+0x34850], R3 ;  /* 0x034850030e0075a7 */ /* 0x000062000804017f */
[----:B------:R-:W-:Y:S05]  /*6e80*/  @!P0 BRA `(.L_x_30) ;  /* 0x0000000000048947 */ /* 0x000fea0003800000 */
[----:B------:R-:W-:Y:S01]  /*6e90*/  BPT.TRAP 0x1 ;  /* 0x000000040000795c */ /* 0x000fe20000300000 */
.L_x_30:
[----:B-1----:R-:W-:Y:S05]  /*6ea0*/  @P2 BRA `(.L_x_31) ;  /* 0x0000000000082947 */ /* 0x002fea0003800000 */
[----:B------:R-:W1:Y:S02]  /*6eb0*/  SYNCS.PHASECHK.TRANS64.TRYWAIT P0, [R14+URZ+0x34850], R3 ;  /* 0x034850030e0075a7 */ /* 0x000e64000800017f */
[----:B-1----:R-:W-:Y:S05]  /*6ec0*/  @!P0 BRA `(.L_x_32) ;  /* 0x0000006000188947 */ /* 0x002fea0003800000 */
.L_x_31:
[----:B------:R-:W-:Y:S01]  /*6ed0*/  UIADD3 UR36, UR36, 0x400, URZ ;  /* 0x0000040024247890 */ /* 0x000fe2000fffe03f */
[----:B------:R-:W-:Y:S01]  /*6ee0*/  R2UR UR5, R0 ;  /* 0x00000000000572ca */ /* 0x000fe200000e0000 */
[----:B------:R-:W-:Y:S01]  /*6ef0*/  WARPGROUP.ARRIVE ;  /* 0x00000000000079c5 */ /* 0x000fe20000000000 */
[----:B------:R-:W-:Y:S01]  /*6f00*/  UMOV UR7, 0x40000040 ;  /* 0x4000004000077882 */ /* 0x000fe20000000000 */
[----:B------:R-:W-:Y:S01]  /*6f10*/  USHF.R.U32.HI UR36, URZ, 0x4, UR36 ;  /* 0x000000043f247899 */ /* 0x000fe20008011624 */
[----:B01----:R-:W0:Y:S01]  /*6f20*/  SHFL.BFLY PT, R3, R6, 0x2, 0x1f ;  /* 0x0c401f0006037f89 */ /* 0x003e2200000e0000 */
[----:B------:R-:W-:Y:S01]  /*6f30*/  @!P1 IADD3 R11, R14, 0x34860, RZ ;  /* 0x000348600e0b9810 */ /* 0x000fe20007ffe0ff */
[----:B------:R-:W-:Y:S01]  /*6f40*/  IMAD.MOV.U32 R4, RZ, RZ, RZ ;  /* 0x000000ffff047224 */ /* 0x000fe200078e00ff */
[----:B------:R-:W-:Y:S01]  /*6f50*/  ULOP3.LUT UR36, UR36, 0x3fff, URZ, 0xc0, !UPT ;  /* 0x00003fff24247892 */ /* 0x000fe2000f8ec03f */
[----:B------:R-:W1:Y:S01]  /*6f60*/  SHFL.BFLY PT, R0, R7, 0x2, 0x1f ;  /* 0x0c401f0007007f89 */ /* 0x000e6200000e0000 */
[----:B------:R-:W-:-:S02]  /*6f70*/  @!P1 PRMT R11, RZ, 0x654, R11 ;  /* 0x00000654ff0b9816 */ /* 0x000fc4000000000b */
[----:B------:R-:W-:-:S04]  /*6f80*/  ULOP3.LUT UR4, UR36, 0x4000000, URZ, 0xfc, !UPT ;  /* 0x0400000024047892 */ /* 0x000fc8000f8efc3f */
[----:B------:R-:W-:-:S07]  /*6f90*/  ULEA UR4, UR5, UR4, 0xb ;  /* 0x0000000405047291 */ /* 0x000fce000f8e583f */
[----:B------:R-:W-:Y:S02]  /*6fa0*/  UMOV UR6, UR4 ;  /* 0x0000000400067c82 */ /* 0x000fe40008000000 */
[----:B------:R-:W-:Y:S01]  /*6fb0*/  HGMMA.64x128x16.F32 R24, R180, gdesc[UR4].tnspB, R24, gsb0 ;  /* 0x41e00004b4187df0 */ /* 0x000fe20008000818 */
[----:B------:R-:W-:Y:S01]  /*6fc0*/  UIADD3 UR6, UR4, 0x80, URZ ;  /* 0x0000008004067890 */ /* 0x000fe2000fffe03f */
[----:B------:R-:W-:Y:S01]  /*6fd0*/  UMOV UR7, 0x40000040 ;  /* 0x4000004000077882 */ /* 0x000fe20000000000 */
[----:B0-----:R-:W-:Y:S01]  /*6fe0*/  FADD.FTZ R3, R3, R6 ;  /* 0x0000000603037221 */ /* 0x001fe20000010000 */
[----:B-1----:R-:W-:-:S04]  /*6ff0*/  FADD.FTZ R2, R0, R7 ;  /* 0x0000000700027221 */ /* 0x002fc80000010000 */
[----:B------:R-:W0:Y:S04]  /*7000*/  SHFL.BFLY PT, R0, R3, 0x1, 0x1f ;  /* 0x0c201f0003007f89 */ /* 0x000e2800000e0000 */
[----:B------:R-:W1:Y:S01]  /*7010*/  SHFL.BFLY PT, R5, R2, 0x1, 0x1f ;  /* 0x0c201f0002057f89 */ /* 0x000e6200000e0000 */
[----:B0-----:R-:W-:Y:S01]  /*7020*/  FADD.FTZ R13, R3, R0 ;  /* 0x00000000030d7221 */ /* 0x001fe20000010000 */
[----:B------:R-:W-:Y:S01]  /*7030*/  IMAD.MOV.U32 R3, RZ, RZ, -0x800000 ;  /* 0xff800000ff037424 */ /* 0x000fe200078e00ff */
[----:B------:R-:W-:Y:S01]  /*7040*/  MOV R0, 0xff800000 ;  /* 0xff80000000007802 */ /* 0x000fe20000000f00 */
[----:B-1----:R-:W-:Y:S02]  /*7050*/  FADD.FTZ R15, R2, R5 ;  /* 0x00000005020f7221 */ /* 0x002fe40000010000 */
[----:B------:R-:W-:Y:S01]  /*7060*/  FSETP.NE.FTZ.AND P0, PT, R13, RZ, PT ;  /* 0x000000ff0d00720b */ /* 0x000fe20003f15000 */
[----:B------:R-:W-:-:S02]  /*7070*/  IMAD.MOV.U32 R2, RZ, RZ, RZ ;  /* 0x000000ffff027224 */ /* 0x000fc400078e00ff */
[----:B------:R-:W-:-:S10]  /*7080*/  FSETP.NE.FTZ.AND P2, PT, R15, RZ, PT ;  /* 0x000000ff0f00720b */ /* 0x000fd40003f55000 */
[----:B------:R-:W0:Y:S01]  /*7090*/  @P0 MUFU.LG2 R8, R13 ;  /* 0x0000000d00080308 */ /* 0x000e220000000c00 */
[C---:B------:R-:W-:Y:S02]  /*70a0*/  @P0 FMUL.FTZ R5, R9.reuse, 0.69314718246459960938 ;  /* 0x3f31721809050820 */ /* 0x040fe40000410000 */
[----:B------:R-:W-:-:S05]  /*70b0*/  @P2 FMUL.FTZ R14, R9, 0.69314718246459960938 ;  /* 0x3f317218090e2820 */ /* 0x000fca0000410000 */
[----:B------:R-:W1:Y:S08]  /*70c0*/  @P2 MUFU.LG2 R6, R15 ;  /* 0x0000000f00062308 */ /* 0x000e700000000c00 */
[----:B------:R-:W2:Y:S01]  /*70d0*/  @P0 MUFU.RCP R4, R13 ;  /* 0x0000000d00040308 */ /* 0x000ea20000001000 */
[----:B0-----:R-:W-:-:S04]  /*70e0*/  @P0 FMUL.FTZ R8, R8, 0.69314718246459960938 ;  /* 0x3f31721808080820 */ /* 0x001fc80000410000 */
[----:B------:R-:W-:Y:S01]  /*70f0*/  @P0 FFMA.FTZ R3, R5, R12, R8 ;  /* 0x0000000c05030223 */ /* 0x000fe20000010008 */
[----:B------:R-:W-:Y:S02]  /*7100*/  PLOP3.LUT P0, PT, PT, PT, PT, 0x8, 0x0 ;  /* 0x000000000000781c */ /* 0x000fe40003f0e170 */
[----:B------:R-:W0:Y:S01]  /*7110*/  @P2 MUFU.RCP R2, R15 ;  /* 0x0000000f00022308 */ /* 0x000e220000001000 */
[----:B-1----:R-:W-:-:S04]  /*7120*/  @P2 FMUL.FTZ R7, R6, 0.69314718246459960938 ;  /* 0x3f31721806072820 */ /* 0x002fc80000410000 */
[----:B------:R-:W-:Y:S01]  /*7130*/  @P2 FFMA.FTZ R0, R14, R10, R7 ;  /* 0x0000000a0e002223 */ /* 0x000fe20000010007 */
[----:B------:R-:W-:Y:S02]  /*7140*/  WARPGROUP.DEPBAR.LE gsb0, 0x0 ;  /* 0x00008000000079c5 */ /* 0x000fe40000010000 */
[----:B------:R-:W-:-:S06]  /*7150*/  WARPGROUP.ARRIVE ;  /* 0x00000000000079c5 */ /* 0x000fcc0000000000 */
[----:B------:R-:W-:Y:S01]  /*7160*/  HGMMA.64x128x16.F32 R24, R176, gdesc[UR4].tnspB, R24, gsb0 ;  /* 0x41e00004b0187df0 */ /* 0x000fe20008000818 */
[----:B------:R-:W-:Y:S01]  /*7170*/  UIADD3 UR6, UR4, 0x100, URZ ;  /* 0x0000010004067890 */ /* 0x000fe2000fffe03f */
[----:B------:R-:W-:Y:S01]  /*7180*/  UMOV UR7, 0x40000040 ;  /* 0x4000004000077882 */ /* 0x000fe20000000000 */
[----:B------:R-:W-:Y:S02]  /*7190*/  WARPGROUP.DEPBAR.LE gsb0, 0x0 ;  /* 0x00008000000079c5 */ /* 0x000fe40000010000 */
[----:B------:R-:W-:-:S07]  /*71a0*/  WARPGROUP.ARRIVE ;  /* 0x00000000000079c5 */ /* 0x000fce0000000000 */
        /* <DEDUP_REMOVED lines=18> */
[----:B------:R-:W-:Y:S01]  /*72d0*/  UIADD3 UR4, UR4, 0x380, URZ ;  /* 0x0000038004047890 */ /* 0x000fe2000fffe03f */
[----:B------:R-:W-:Y:S02]  /*72e0*/  WARPGROUP.DEPBAR.LE gsb0, 0x0 ;  /* 0x00008000000079c5 */ /* 0x000fe40000010000 */
[----:B------:R-:W-:-:S06]  /*72f0*/  WARPGROUP.ARRIVE ;  /* 0x00000000000079c5 */ /* 0x000fcc0000000000 */
[----:B------:R-:W-:Y:S01]  /*7300*/  HGMMA.64x128x16.F32 R24, R160, gdesc[UR4].tnspB, R24, gsb0 ;  /* 0x41e00004a0187df0 */ /* 0x000fe20008000818 */
[----:B------:R-:W-:Y:S01]  /*7310*/  UMOV UR6, UR4 ;  /* 0x0000000400067c82 */ /* 0x000fe20008000000 */
[----:B------:R-:W-:Y:S01]  /*7320*/  UMOV UR7, 0x40000040 ;  /* 0x4000004000077882 */ /* 0x000fe20000000000 */
[----:B------:R-:W-:Y:S02]  /*7330*/  WARPGROUP.DEPBAR.LE gsb0, 0x0 ;  /* 0x00008000000079c5 */ /* 0x000fe40000010000 */
[----:B------:R-:W-:-:S07]  /*7340*/  WARPGROUP.ARRIVE ;  /* 0x00000000000079c5 */ /* 0x000fce0000000000 */
[----:B------:R-:W-:Y:S03]  /*7350*/  HGMMA.64x128x16.F32 R24, R164, gdesc[UR4].tnspB, R24, gsb0 ;  /* 0x41e00004a4187df0 */ /* 0x000fe60008000818 */
[----:B------:R-:W-:Y:S02]  /*7360*/  WARPGROUP.DEPBAR.LE gsb0, 0x0 ;  /* 0x00008000000079c5 */ /* 0x000fe40000010000 */
[----:B------:R1:W-:Y:S01]  /*7370*/  @!P1 SYNCS.ARRIVE.TRANS64.RED.A1T0 RZ, [R11+URZ], RZ ;  /* 0x000000ff0bff99a7 */ /* 0x0003e2000810043f */
[-C--:B--2---:R-:W-:Y:S01]  /*7380*/  FMUL.FTZ R24, R24, R4.reuse ;  /* 0x0000000418187220 */ /* 0x084fe20000410000 */
        /* <DEDUP_REMOVED lines=31> */
[-C--:B0-----:R-:W-:Y:S01]  /*7580*/  FMUL.FTZ R26, R26, R2.reuse ;  /* 0x000000021a1a7220 */ /* 0x081fe20000410000 */
        /* <DEDUP_REMOVED lines=30> */
[----:B-1----:R-:W-:-:S07]  /*7770*/  FMUL.FTZ R87, R87, R2 ;  /* 0x0000000257577220 */ /* 0x002fce0000410000 */
.L_x_12:
[----:B------:R-:W-:Y:S05]  /*7780*/  @P0 BRA `(.L_x_33) ;  /* 0x0000001400340947 */ /* 0x000fea0003800000 */
[----:B------:R-:W0:Y:S01]  /*7790*/  S2R R2, SR_TID.X ;  /* 0x0000000000027919 */ /* 0x000e220000002100 */
[----:B------:R-:W1:Y:S01]  /*77a0*/  LDC R18, c[0x0][0xbe8] ;  /* 0x0002fa00ff127b82 */ /* 0x000e620000000800 */
[----:B------:R-:W-:Y:S01]  /*77b0*/  SHF.R.S32.HI R13, RZ, 0x1f, R16 ;  /* 0x0000001fff0d7819 */ /* 0x000fe20000011410 */
[----:B------:R-:W-:Y:S01]  /*77c0*/  ULDC.64 UR4, c[0x0][0xbd0] ;  /* 0x0002f40000047ab9 */ /* 0x000fe20000000a00 */
[----:B------:R-:W2:Y:S01]  /*77d0*/  S2R R10, SR_CTAID.X ;  /* 0x00000000000a7919 */ /* 0x000ea20000002500 */
[----:B------:R-:W-:Y:S01]  /*77e0*/  ULDC.64 UR6, c[0x0][0xb38] ;  /* 0x0002ce0000067ab9 */ /* 0x000fe20000000a00 */
[----:B------:R-:W-:Y:S03]  /*77f0*/  BSSY B0, `(.L_x_34) ;  /* 0x00000e2000007945 */ /* 0x000fe60003800000 */
[----:B------:R-:W3:Y:S08]  /*7800*/  S2UR UR9, SR_CTAID.Z ;  /* 0x00000000000979c3 */ /* 0x000ef00000002700 */
[----:B------:R-:W4:Y:S08]  /*7810*/  LDC.64 R20, c[0x0][0xbd8] ;  /* 0x0002f600ff147b82 */ /* 0x000f300000000a00 */
[----:B------:R-:W-:Y:S01]  /*7820*/  BAR.SYNC.DEFER_BLOCKING 0x1, 0x100 ;  /* 0x0044000000007b1d */ /* 0x000fe20000010000 */
[----:B-1----:R-:W-:-:S07]  /*7830*/  ISETP.NE.AND P0, PT, R18, 0x1, PT ;  /* 0x000000011200780c */ /* 0x002fce0003f05270 */
[----:B------:R-:W1:Y:S01]  /*7840*/  S2UR UR8, SR_CTAID.Y ;  /* 0x00000000000879c3 */ /* 0x000e620000002600 */
[----:B0-----:R-:W-:-:S07]  /*7850*/  VIADD R7, R2, 0xffffff80 ;  /* 0xffffff8002077836 */ /* 0x001fce0000000000 */
[----:B------:R-:W1:Y:S01]  /*7860*/  LDC R17, c[0x0][0xc50] ;  /* 0x00031400ff117b82 */ /* 0x000e620000000800 */
[----:B------:R-:W-:-:S04]  /*7870*/  SHF.R.S32.HI R4, RZ, 0x1f, R7 ;  /* 0x0000001fff047819 */ /* 0x000fc80000011407 */
[----:B------:R-:W-:-:S03]  /*7880*/  LEA.HI R8, R4, R7, RZ, 0x7 ;  /* 0x0000000704087211 */ /* 0x000fc600078f38ff */
[----:B------:R-:W0:Y:S01]  /*7890*/  @P0 LDC R12, c[0x0][0xbec] ;  /* 0x0002fb00ff0c0b82 */ /* 0x000e220000000800 */
[----:B------:R-:W-:Y:S02]  /*78a0*/  LEA.HI R4, R4, R7, RZ, 0x2 ;  /* 0x0000000704047211 */ /* 0x000fe400078f10ff */
[----:B------:R-:W-:Y:S02]  /*78b0*/  LOP3.LUT R2, R8, 0xffffff80, RZ, 0xc0, !PT ;  /* 0xffffff8008027812 */ /* 0x000fe400078ec0ff */
[----:B------:R-:W-:Y:S02]  /*78c0*/  LOP3.LUT R4, R4, 0xfffffffc, RZ, 0xc0, !PT ;  /* 0xfffffffc04047812 */ /* 0x000fe400078ec0ff */
[----:B------:R-:W-:Y:S01]  /*78d0*/  SHF.R.S32.HI R9, RZ, 0x7, R8 ;  /* 0x00000007ff097819 */ /* 0x000fe20000011408 */
[C---:B------:R-:W-:Y:S01]  /*78e0*/  IMAD.IADD R88, R7.reuse, 0x1, -R2 ;  /* 0x0000000107587824 */ /* 0x040fe200078e0a02 */
[----:B------:R-:W-:Y:S01]  /*78f0*/  IADD3 R6, R7, -R4, RZ ;  /* 0x8000000407067210 */ /* 0x000fe20007ffe0ff */
[----:B------:R-:W5:Y:S03]  /*7900*/  LDC.64 R22, c[0x0][0xb40] ;  /* 0x0002d000ff167b82 */ /* 0x000f660000000a00 */
[----:B------:R-:W-:-:S02]  /*7910*/  SHF.R.S32.HI R11, RZ, 0x1f, R88 ;  /* 0x0000001fff0b7819 */ /* 0x000fc40000011458 */
[----:B------:R-:W-:Y:S02]  /*7920*/  LEA.HI R7, R6, R6, RZ, 0x1 ;  /* 0x0000000606077211 */ /* 0x000fe400078f08ff */
[CC--:B------:R-:W-:Y:S01]  /*7930*/  LEA.HI R89, R11.reuse, R88.reuse, RZ, 0x2 ;  /* 0x000000580b597211 */ /* 0x0c0fe200078f10ff */
[----:B------:R-:W5:Y:S01]  /*7940*/  @P0 LDC R90, c[0x0][0xbec] ;  /* 0x0002fb00ff5a0b82 */ /* 0x000f620000000800 */
[----:B------:R-:W-:Y:S02]  /*7950*/  LEA.HI R4, R11, R88, RZ, 0x5 ;  /* 0x000000580b047211 */ /* 0x000fe400078f28ff */
[--C-:B------:R-:W-:Y:S02]  /*7960*/  SHF.R.S32.HI R2, RZ, 0x2, R89.reuse ;  /* 0x00000002ff027819 */ /* 0x100fe40000011459 */
[----:B------:R-:W-:Y:S02]  /*7970*/  SHF.R.S32.HI R5, RZ, 0x1f, R89 ;  /* 0x0000001fff057819 */ /* 0x000fe40000011459 */
[----:B------:R-:W-:Y:S01]  /*7980*/  SHF.R.S32.HI R4, RZ, 0x5, R4 ;  /* 0x00000005ff047819 */ /* 0x000fe20000011404 */
[----:B------:R-:W5:Y:S01]  /*7990*/  @P0 LDC R15, c[0x0][0xbf0] ;  /* 0x0002fc00ff0f0b82 */ /* 0x000f620000000800 */
[----:B------:R-:W-:-:S02]  /*79a0*/  LEA.HI R5, R5, R2, RZ, 0x3 ;  /* 0x0000000205057211 */ /* 0x000fc400078f18ff */
[----:B------:R-:W-:Y:S02]  /*79b0*/  LOP3.LUT R7, R7, 0x1ffffffe, RZ, 0xc0, !PT ;  /* 0x1ffffffe07077812 */ /* 0x000fe400078ec0ff */
[----:B------:R-:W-:Y:S02]  /*79c0*/  LOP3.LUT R5, R5, 0xfffffff8, RZ, 0xc0, !PT ;  /* 0xfffffff805057812 */ /* 0x000fe400078ec0ff */
[----:B------:R-:W-:Y:S01]  /*79d0*/  LOP3.LUT R89, R89, 0x7ffffffc, RZ, 0xc0, !PT ;  /* 0x7ffffffc59597812 */ /* 0x000fe200078ec0ff */
[----:B------:R-:W5:Y:S02]  /*79e0*/  @P0 LDC R91, c[0x0][0xbf0] ;  /* 0x0002fc00ff5b0b82 */ /* 0x000f640000000800 */
[----:B------:R-:W-:Y:S01]  /*79f0*/  IMAD.IADD R5, R2, 0x1, -R5 ;  /* 0x0000000102057824 */ /* 0x000fe200078e0a05 */
[----:B------:R-:W-:-:S04]  /*7a00*/  LEA.HI R2, R8, R9, RZ, 0x1 ;  /* 0x0000000908027211 */ /* 0x000fc800078f08ff */
[----:B------:R-:W-:Y:S02]  /*7a10*/  LOP3.LUT R2, R2, 0x3fffffe, RZ, 0xc0, !PT ;  /* 0x03fffffe02027812 */ /* 0x000fe400078ec0ff */
[----:B------:R-:W-:-:S03]  /*7a20*/  LEA R5, R4, R5, 0x4 ;  /* 0x0000000504057211 */ /* 0x000fc600078e20ff */
[----:B------:R-:W-:Y:S02]  /*7a30*/  IMAD.IADD R2, R9, 0x1, -R2 ;  /* 0x0000000109027824 */ /* 0x000fe400078e0a02 */
[----:B------:R-:W-:Y:S02]  /*7a40*/  IMAD.IADD R9, R6, 0x1, -R7 ;  /* 0x0000000106097824 */ /* 0x000fe400078e0a07 */
[----:B------:R-:W-:Y:S02]  /*7a50*/  IMAD R7, R13, UR4, RZ ;  /* 0x000000040d077c24 */ /* 0x000fe4000f8e02ff */
[----:B------:R-:W-:Y:S02]  /*7a60*/  IMAD R2, R2, 0x40, R5 ;  /* 0x0000004002027824 */ /* 0x000fe400078e0205 */
[----:B------:R-:W-:Y:S01]  /*7a70*/  IMAD.WIDE.U32 R4, R16, UR4, RZ ;  /* 0x0000000410047c25 */ /* 0x000fe2000f8e00ff */
[----:B---3--:R-:W-:-:S03]  /*7a80*/  USHF.R.S32.HI UR4, URZ, 0x1f, UR9 ;  /* 0x0000001f3f047899 */ /* 0x008fc60008011409 */
[C---:B------:R-:W-:Y:S02]  /*7a90*/  IMAD R11, R16.reuse, UR5, R7 ;  /* 0x00000005100b7c24 */ /* 0x040fe4000f8e0207 */
[----:B------:R-:W-:Y:S02]  /*7aa0*/  IMAD R13, R13, UR6, RZ ;  /* 0x000000060d0d7c24 */ /* 0x000fe4000f8e02ff */
[----:B------:R-:W-:Y:S01]  /*7ab0*/  IMAD.WIDE.U32 R6, R16, UR6, RZ ;  /* 0x0000000610067c25 */ /* 0x000fe2000f8e00ff */
[----:B------:R-:W-:-:S03]  /*7ac0*/  IADD3 R5, R5, R11, RZ ;  /* 0x0000000b05057210 */ /* 0x000fc60007ffe0ff */
[----:B------:R-:W-:Y:S01]  /*7ad0*/  IMAD R11, R16, UR7, R13 ;  /* 0x00000007100b7c24 */ /* 0x000fe2000f8e020d */
[----:B------:R-:W-:Y:S01]  /*7ae0*/  ULDC.64 UR6, c[0x0][0xb48] ;  /* 0x0002d20000067ab9 */ /* 0x000fe20000000a00 */
[----:B------:R-:W-:Y:S01]  /*7af0*/  IMAD R9, R9, 0x8, R2 ;  /* 0x0000000809097824 */ /* 0x000fe200078e0202 */
[----:B--2---:R-:W-:Y:S01]  /*7b00*/  LEA R2, R10, R2, 0x7 ;  /* 0x000000020a027211 */ /* 0x004fe200078e38ff */
[----:B----4-:R-:W-:Y:S01]  /*7b10*/  IMAD R8, R20, UR4, RZ ;  /* 0x0000000414087c24 */ /* 0x010fe2000f8e02ff */
[----:B------:R-:W-:Y:S01]  /*7b20*/  IADD3 R7, R7, R11, RZ ;  /* 0x0000000b07077210 */ /* 0x000fe20007ffe0ff */
[----:B------:R-:W-:Y:S02]  /*7b30*/  IMAD.MOV R16, RZ, RZ, -R16 ;  /* 0x000000ffff107224 */ /* 0x000fe400078e0a10 */
[----:B------:R-:W-:Y:S02]  /*7b40*/  IMAD R9, R10, 0x80, R9 ;  /* 0x000000800a097824 */ /* 0x000fe400078e0209 */
[----:B------:R-:W-:-:S02]  /*7b50*/  IMAD R13, R21, UR9, R8 ;  /* 0x00000009150d7c24 */ /* 0x000fc4000f8e0208 */
[----:B------:R-:W-:-:S04]  /*7b60*/  IMAD.WIDE.U32 R4, R20, UR9, R4 ;  /* 0x0000000914047c25 */ /* 0x000fc8000f8e0004 */
[----:B-1----:R-:W-:Y:S01]  /*7b70*/  IMAD R19, R17, R16, UR8 ;  /* 0x0000000811137e24 */ /* 0x002fe2000f8e0210 */
[----:B------:R-:W-:Y:S01]  /*7b80*/  IADD3 R5, R5, R13, RZ ;  /* 0x0000000d05057210 */ /* 0x000fe20007ffe0ff */
[----:B0-----:R-:W-:-:S03]  /*7b90*/  @P0 IMAD.HI.U32 R8, R9, R12, RZ ;  /* 0x0000000c09080227 */ /* 0x001fc600078e00ff */
[----:B------:R-:W-:Y:S01]  /*7ba0*/  SHF.R.S32.HI R14, RZ, 0x1f, R19 ;  /* 0x0000001fff0e7819 */ /* 0x000fe20000011413 */
[----:B-----5:R-:W-:Y:S01]  /*7bb0*/  IMAD R12, R22, UR4, RZ ;  /* 0x00000004160c7c24 */ /* 0x020fe2000f8e02ff */
[----:B------:R-:W-:Y:S01]  /*7bc0*/  ULDC.64 UR4, c[0x0][0xbe0] ;  /* 0x0002f80000047ab9 */ /* 0x000fe20000000a00 */
[----:B------:R-:W-:-:S04]  /*7bd0*/  @P0 IMAD.HI.U32 R90, R9, R90, RZ ;  /* 0x0000005a095a0227 */ /* 0x000fc800078e00ff */
[----:B------:R-:W-:Y:S01]  /*7be0*/  IMAD.MOV.U32 R11, RZ, RZ, R9 ;  /* 0x000000ffff0b7224 */ /* 0x000fe200078e0009 */
[----:B------:R-:W-:Y:S01]  /*7bf0*/  @P0 SHF.R.U32.HI R11, RZ, R15, R8 ;  /* 0x0000000fff0b0219 */ /* 0x000fe20000011608 */
[----:B------:R-:W-:Y:S02]  /*7c00*/  IMAD R15, R23, UR9, R12 ;  /* 0x00000009170f7c24 */ /* 0x000fe4000f8e020c */
[----:B------:R-:W-:Y:S01]  /*7c10*/  IMAD.WIDE.U32 R6, R22, UR9, R6 ;  /* 0x0000000916067c25 */ /* 0x000fe2000f8e0006 */
[----:B------:R-:W-:-:S03]  /*7c20*/  ULDC.64 UR8, c[0x0][0xb28] ;  /* 0x0002ca0000087ab9 */ /* 0x000fc60000000a00 */
[----:B------:R-:W-:-:S04]  /*7c30*/  IMAD.WIDE.U32 R4, R19, UR4, R4 ;  /* 0x0000000413047c25 */ /* 0x000fc8000f8e0004 */
[----:B------:R-:W-:Y:S01]  /*7c40*/  IMAD.MOV.U32 R13, RZ, RZ, R9 ;  /* 0x000000ffff0d7224 */ /* 0x000fe200078e0009 */
[----:B------:R-:W-:Y:S01]  /*7c50*/  @P0 SHF.R.U32.HI R13, RZ, R91, R90 ;  /* 0x0000005bff0d0219 */ /* 0x000fe2000001165a */
[C---:B------:R-:W-:Y:S01]  /*7c60*/  IMAD R8, R14.reuse, UR4, RZ ;  /* 0x000000040e087c24 */ /* 0x040fe2000f8e02ff */
[----:B------:R-:W-:Y:S01]  /*7c70*/  IADD3 R4, P0, R11, R4, RZ ;  /* 0x000000040b047210 */ /* 0x000fe20007f1e0ff */
[----:B------:R-:W-:Y:S01]  /*7c80*/  IMAD.IADD R7, R7, 0x1, R15 ;  /* 0x0000000107077824 */ /* 0x000fe200078e020f */
[----:B------:R-:W-:Y:S01]  /*7c90*/  SHF.R.S32.HI R15, RZ, 0x1f, R11 ;  /* 0x0000001fff0f7819 */ /* 0x000fe2000001140b */
[----:B------:R-:W-:Y:S01]  /*7ca0*/  IMAD R14, R14, UR6, RZ ;  /* 0x000000060e0e7c24 */ /* 0x000fe2000f8e02ff */
[----:B------:R-:W-:Y:S01]  /*7cb0*/  IADD3 R11, -R11, RZ, RZ ;  /* 0x000000ff0b0b7210 */ /* 0x000fe20007ffe1ff */
[C---:B------:R-:W-:Y:S01]  /*7cc0*/  IMAD R12, R19.reuse, UR5, R8 ;  /* 0x00000005130c7c24 */ /* 0x040fe2000f8e0208 */
[----:B------:R-:W-:Y:S01]  /*7cd0*/  SHF.R.S32.HI R8, RZ, 0x1f, R13 ;  /* 0x0000001fff087819 */ /* 0x000fe2000001140d */
[C---:B------:R-:W-:Y:S01]  /*7ce0*/  IMAD R17, R19.reuse, UR7, R14 ;  /* 0x0000000713117c24 */ /* 0x040fe2000f8e020e */
[----:B------:R-:W-:Y:S01]  /*7cf0*/  ULDC.64 UR4, c[0x0][0xb30] ;  /* 0x0002cc0000047ab9 */ /* 0x000fe20000000a00 */
[----:B------:R-:W-:Y:S01]  /*7d00*/  IMAD.WIDE.U32 R6, R19, UR6, R6 ;  /* 0x0000000613067c25 */ /* 0x000fe2000f8e0006 */
[----:B------:R-:W-:Y:S01]  /*7d10*/  IADD3.X R5, R15, R5, R12, P0, !PT ;  /* 0x000000050f057210 */ /* 0x000fe200007fe40c */
[----:B------:R-:W-:-:S02]  /*7d20*/  ULDC.64 UR6, c[0x0][0xbc8] ;  /* 0x0002f20000067ab9 */ /* 0x000fc40000000a00 */
[----:B------:R-:W-:Y:S02]  /*7d30*/  IMAD.MOV R14, RZ, RZ, -R13 ;  /* 0x000000ffff0e7224 */ /* 0x000fe400078e0a0d */
[----:B------:R-:W-:Y:S02]  /*7d40*/  IMAD R8, R8, UR4, RZ ;  /* 0x0000000408087c24 */ /* 0x000fe4000f8e02ff */
[C---:B------:R-:W-:Y:S02]  /*7d50*/  IMAD R11, R18.reuse, R11, R9 ;  /* 0x0000000b120b7224 */ /* 0x040fe400078e0209 */
[----:B------:R-:W-:Y:S02]  /*7d60*/  IMAD.IADD R7, R7, 0x1, R17 ;  /* 0x0000000107077824 */ /* 0x000fe400078e0211 */
[----:B------:R-:W-:Y:S02]  /*7d70*/  IMAD R9, R18, R14, R9 ;  /* 0x0000000e12097224 */ /* 0x000fe400078e0209 */
[C---:B------:R-:W-:Y:S01]  /*7d80*/  IMAD R15, R13.reuse, UR5, R8 ;  /* 0x000000050d0f7c24 */ /* 0x040fe2000f8e0208 */
[----:B------:R-:W-:Y:S01]  /*7d90*/  SHF.R.S32.HI R8, RZ, 0x1f, R11 ;  /* 0x0000001fff087819 */ /* 0x000fe2000001140b */
[----:B------:R-:W-:Y:S01]  /*7da0*/  IMAD.WIDE.U32 R6, R13, UR4, R6 ;  /* 0x000000040d067c25 */ /* 0x000fe2000f8e0006 */
[----:B------:R-:W-:Y:S01]  /*7db0*/  SHF.R.S32.HI R12, RZ, 0x1f, R9 ;  /* 0x0000001fff0c7819 */ /* 0x000fe20000011409 */
[----:B------:R-:W0:Y:S01]  /*7dc0*/  S2UR UR5, SR_CgaCtaId ;  /* 0x00000000000579c3 */ /* 0x000e220000008800 */
[----:B------:R-:W-:Y:S01]  /*7dd0*/  UMOV UR4, 0x400 ;  /* 0x0000040000047882 */ /* 0x000fe20000000000 */
[----:B------:R-:W-:Y:S01]  /*7de0*/  IMAD R8, R8, UR6, RZ ;  /* 0x0000000608087c24 */ /* 0x000fe2000f8e02ff */
[----:B------:R-:W-:Y:S01]  /*7df0*/  IADD3 R7, R7, R15, RZ ;  /* 0x0000000f07077210 */ /* 0x000fe20007ffe0ff */
[----:B------:R-:W-:-:S02]  /*7e00*/  IMAD R12, R12, UR8, RZ ;  /* 0x000000080c0c7c24 */ /* 0x000fc4000f8e02ff */
[C---:B------:R-:W-:Y:S02]  /*7e10*/  IMAD R13, R11.reuse, UR7, R8 ;  /* 0x000000070b0d7c24 */ /* 0x040fe4000f8e0208 */
[----:B------:R-:W-:Y:S01]  /*7e20*/  IMAD.WIDE.U32 R4, R11, UR6, R4 ;  /* 0x000000060b047c25 */ /* 0x000fe2000f8e0004 */
[----:B------:R-:W-:-:S03]  /*7e30*/  ULDC.64 UR6, c[0x0][0xba8] ;  /* 0x0002ea0000067ab9 */ /* 0x000fc60000000a00 */
[C---:B------:R-:W-:Y:S01]  /*7e40*/  IMAD R11, R9.reuse, UR9, R12 ;  /* 0x00000009090b7c24 */ /* 0x040fe2000f8e020c */
[----:B------:R-:W-:Y:S01]  /*7e50*/  LEA R8, P0, R4, UR6, 0x2 ;  /* 0x0000000604087c11 */ /* 0x000fe2000f8010ff */
[----:B------:R-:W-:Y:S01]  /*7e60*/  IMAD.WIDE.U32 R6, R9, UR8, R6 ;  /* 0x0000000809067c25 */ /* 0x000fe2000f8e0006 */
[----:B------:R-:W-:Y:S01]  /*7e70*/  ULDC.64 UR8, c[0x0][0xb00] ;  /* 0x0002c00000087ab9 */ /* 0x000fe20000000a00 */
[----:B------:R-:W-:Y:S02]  /*7e80*/  ULDC UR6, c[0x0][0xa88] ;  /* 0x0002a20000067ab9 */ /* 0x000fe40000000800 */
[----:B------:R-:W-:Y:S01]  /*7e90*/  IMAD.IADD R9, R5, 0x1, R13 ;  /* 0x0000000105097824 */ /* 0x000fe200078e020d */
[----:B------:R-:W-:Y:S01]  /*7ea0*/  LEA R20, P1, R6, UR8, 0x2 ;  /* 0x0000000806147c11 */ /* 0x000fe2000f8210ff */
[----:B------:R-:W-:Y:S02]  /*7eb0*/  IMAD.IADD R5, R7, 0x1, R11 ;  /* 0x0000000107057824 */ /* 0x000fe400078e020b */
[----:B------:R-:W-:Y:S01]  /*7ec0*/  IMAD R17, R18, UR6, RZ ;  /* 0x0000000612117c24 */ /* 0x000fe2000f8e02ff */
[----:B------:R-:W-:Y:S01]  /*7ed0*/  LEA.HI.X R9, R4, UR7, R9, 0x2, P0 ;  /* 0x0000000704097c11 */ /* 0x000fe200080f1409 */
[----:B0-----:R-:W-:Y:S01]  /*7ee0*/  ULEA UR4, UR5, UR4, 0x18 ;  /* 0x0000000405047291 */ /* 0x001fe2000f8ec03f */
[----:B------:R-:W-:Y:S01]  /*7ef0*/  LEA.HI.X R22, R6, UR9, R5, 0x2, P1 ;  /* 0x0000000906167c11 */ /* 0x000fe200088f1405 */
[----:B------:R-:W-:Y:S01]  /*7f00*/  SHFL.IDX PT, R4, R8, RZ, 0x1c1f ;  /* 0x001c1fff08047589 */ /* 0x000fe200000e0000 */
[----:B------:R-:W-:Y:S01]  /*7f10*/  LOP3.LUT P0, RZ, R88, 0x3, RZ, 0xc0, !PT ;  /* 0x0000000358ff7812 */ /* 0x000fe2000780c0ff */
[C---:B------:R-:W-:Y:S01]  /*7f20*/  VIADD R16, R2.reuse, 0x8 ;  /* 0x0000000802107836 */ /* 0x040fe20000000000 */
[----:B------:R-:W-:Y:S01]  /*7f30*/  UIADD3 UR4, UR4, 0x34820, URZ ;  /* 0x0003482004047890 */ /* 0x000fe2000fffe03f */
[----:B------:R-:W0:Y:S01]  /*7f40*/  SHFL.IDX PT, R5, R9, RZ, 0x1c1f ;  /* 0x001c1fff09057589 */ /* 0x000e2200000e0000 */
[-C--:B------:R-:W-:Y:S01]  /*7f50*/  ISETP.GE.OR P1, PT, R2, R17.reuse, P0 ;  /* 0x000000110200720c */ /* 0x080fe20000726670 */
[----:B------:R-:W-:Y:S01]  /*7f60*/  IMAD.IADD R19, R88, 0x1, -R89 ;  /* 0x0000000158137824 */ /* 0x000fe200078e0a59 */
[-C--:B------:R-:W-:Y:S01]  /*7f70*/  ISETP.GE.OR P0, PT, R16, R17.reuse, P0 ;  /* 0x000000111000720c */ /* 0x080fe20000706670 */
[----:B------:R-:W-:Y:S01]  /*7f80*/  SHFL.IDX PT, R6, R8, 0x1, 0x1c1f ;  /* 0x003c1f0008067f89 */ /* 0x000fe200000e0000 */
[----:B------:R-:W-:Y:S01]  /*7f90*/  UPRMT UR4, URZ, 0x654, UR4 ;  /* 0x000006543f047896 */ /* 0x000fe20008000004 */
[----:B------:R-:W-:-:S02]  /*7fa0*/  ISETP.GE.AND P2, PT, R2, R17, PT ;  /* 0x000000110200720c */ /* 0x000fc40003f46270 */
[----:B------:R-:W1:Y:S01]  /*7fb0*/  SHFL.IDX PT, R7, R9, 0x1, 0x1c1f ;  /* 0x003c1f0009077f89 */ /* 0x000e6200000e0000 */
[----:B------:R-:W-:-:S03]  /*7fc0*/  SHF.L.U32 R19, R19, 0x1, RZ ;  /* 0x0000000113137819 */ /* 0x000fc600000006ff */
[----:B------:R2:W3:Y:S02]  /*7fd0*/  SHFL.IDX PT, R14, R20, RZ, 0x1c1f ;  /* 0x001c1fff140e7589 */ /* 0x0004e400000e0000 */
[----:B------:R-:W-:Y:S02]  /*7fe0*/  SYNCS.ARRIVE.TRANS64.RED.A1T0 RZ, [UR4], RZ ;  /* 0x000000ffffff79a7 */ /* 0x000fe40008100404 */
[----:B------:R2:W4:Y:S04]  /*7ff0*/  SHFL.IDX PT, R15, R22, RZ, 0x1c1f ;  /* 0x001c1fff160f7589 */ /* 0x00052800000e0000 */
[----:B0-----:R2:W-:Y:S04]  /*8000*/  @!P1 ST.E desc[UR42][R4.64], R3 ;  /* 0x0000000304009985 */ /* 0x0015e8000c10192a */
[----:B-1----:R2:W-:Y:S01]  /*8010*/  @!P0 ST.E desc[UR42][R6.64], R0 ;  /* 0x0000000006008985 */ /* 0x0025e2000c10192a */
[----:B------:R-:W-:Y:S05]  /*8020*/  @P2 BRA `(.L_x_35) ;  /* 0x0000000400782947 */ /* 0x000fea0003800000 */
[C---:B--2---:R-:W-:Y:S01]  /*8030*/  VIADD R0, R19.reuse, 0x8 ;  /* 0x0000000813007836 */ /* 0x044fe20000000000 */
[----:B------:R-:W-:Y:S01]  /*8040*/  ULDC UR4, c[0x0][0xac8] ;  /* 0x0002b20000047ab9 */ /* 0x000fe20000000800 */
[C---:B------:R-:W-:Y:S01]  /*8050*/  VIADD R6, R19.reuse, 0x10 ;  /* 0x0000001013067836 */ /* 0x040fe20000000000 */
[C---:B------:R-:W-:Y:S01]  /*8060*/  ISETP.GE.AND P2, PT, R19.reuse, UR4, PT ;  /* 0x0000000413007c0c */ /* 0x040fe2000bf46270 */
[C---:B------:R-:W-:Y:S01]  /*8070*/  VIADD R8, R19.reuse, 0x28 ;  /* 0x0000002813087836 */ /* 0x040fe20000000000 */
[----:B------:R-:W-:Y:S01]  /*8080*/  ISETP.GE.AND P3, PT, R0, UR4, PT ;  /* 0x0000000400007c0c */ /* 0x000fe2000bf66270 */
[C---:B------:R-:W-:Y:S01]  /*8090*/  VIADD R10, R19.reuse, 0x38 ;  /* 0x00000038130a7836 */ /* 0x040fe20000000000 */
[C---:B------:R-:W-:Y:S01]  /*80a0*/  IADD3 R7, R19.reuse, 0x18, RZ ;  /* 0x0000001813077810 */ /* 0x040fe20007ffe0ff */
[C---:B------:R-:W-:Y:S01]  /*80b0*/  VIADD R11, R19.reuse, 0x40 ;  /* 0x00000040130b7836 */ /* 0x040fe20000000000 */
[----:B------:R-:W-:Y:S01]  /*80c0*/  ISETP.GE.AND P0, PT, R6, UR4, PT ;  /* 0x0000000406007c0c */ /* 0x000fe2000bf06270 */
[----:B------:R-:W-:Y:S01]  /*80d0*/  VIADD R12, R19, 0x50 ;  /* 0x00000050130c7836 */ /* 0x000fe20000000000 */
[----:B------:R-:W-:-:S02]  /*80e0*/  ISETP.GE.AND P1, PT, R7, UR4, PT ;  /* 0x0000000407007c0c */ /* 0x000fc4000bf26270 */
[C---:B------:R-:W-:Y:S02]  /*80f0*/  IADD3 R9, R19.reuse, 0x30, RZ ;  /* 0x0000003013097810 */ /* 0x040fe40007ffe0ff */
[----:B------:R-:W-:Y:S01]  /*8100*/  ISETP.GE.AND P5, PT, R10, UR4, PT ;  /* 0x000000040a007c0c */ /* 0x000fe2000bfa6270 */
[----:B---34-:R-:W-:Y:S01]  /*8110*/  @!P2 IMAD.WIDE R2, R19, 0x4, R14 ;  /* 0x000000041302a825 */ /* 0x018fe200078e020e */
[----:B------:R-:W-:Y:S02]  /*8120*/  ISETP.GE.AND P4, PT, R9, UR4, PT ;  /* 0x0000000409007c0c */ /* 0x000fe4000bf86270 */
[----:B------:R-:W-:Y:S02]  /*8130*/  @!P3 LEA.HI R0, R0, R0, RZ, 0x1 ;  /* 0x000000000000b211 */ /* 0x000fe400078f08ff */
[----:B------:R0:W-:Y:S01]  /*8140*/  @!P2 ST.E.64 desc[UR42][R2.64], R24 ;  /* 0x000000180200a985 */ /* 0x0001e2000c101b2a */
[----:B------:R-:W-:Y:S02]  /*8150*/  ISETP.GE.AND P6, PT, R11, UR4, PT ;  /* 0x000000040b007c0c */ /* 0x000fe4000bfc6270 */
[----:B------:R-:W-:Y:S01]  /*8160*/  @!P3 LOP3.LUT R5, R0, 0xfffffffe, RZ, 0xc0, !PT ;  /* 0xfffffffe0005b812 */ /* 0x000fe200078ec0ff */
[----:B------:R-:W-:Y:S01]  /*8170*/  VIADD R0, R19, 0x20 ;  /* 0x0000002013007836 */ /* 0x000fe20000000000 */
[----:B------:R-:W-:-:S02]  /*8180*/  @!P0 LEA.HI R6, R6, R6, RZ, 0x1 ;  /* 0x0000000606068211 */ /* 0x000fc400078f08ff */
[----:B------:R-:W-:Y:S01]  /*8190*/  @!P1 LEA.HI R7, R7, R7, RZ, 0x1 ;  /* 0x0000000707079211 */ /* 0x000fe200078f08ff */
[----:B------:R-:W-:Y:S01]  /*81a0*/  @!P3 IMAD.WIDE R4, R5, 0x4, R14 ;  /* 0x000000040504b825 */ /* 0x000fe200078e020e */
[----:B------:R-:W-:Y:S02]  /*81b0*/  ISETP.GE.AND P2, PT, R0, UR4, PT ;  /* 0x0000000400007c0c */ /* 0x000fe4000bf46270 */
[----:B------:R-:W-:Y:S02]  /*81c0*/  @!P5 LEA.HI R10, R10, R10, RZ, 0x1 ;  /* 0x0000000a0a0ad211 */ /* 0x000fe400078f08ff */
[----:B------:R1:W-:Y:S01]  /*81d0*/  @!P3 ST.E.64 desc[UR42][R4.64], R28 ;  /* 0x0000001c0400b985 */ /* 0x0003e2000c101b2a */
[----:B------:R-:W-:Y:S02]  /*81e0*/  ISETP.GE.AND P3, PT, R8, UR4, PT ;  /* 0x0000000408007c0c */ /* 0x000fe4000bf66270 */
[----:B0-----:R-:W-:Y:S02]  /*81f0*/  @!P0 LOP3.LUT R3, R6, 0xfffffffe, RZ, 0xc0, !PT ;  /* 0xfffffffe06038812 */ /* 0x001fe400078ec0ff */
[----:B------:R-:W-:-:S02]  /*8200*/  @!P4 LEA.HI R6, R9, R9, RZ, 0x1 ;  /* 0x000000090906c211 */ /* 0x000fc400078f08ff */
[----:B------:R-:W-:Y:S01]  /*8210*/  @!P5 LOP3.LUT R13, R10, 0xfffffffe, RZ, 0xc0, !PT ;  /* 0xfffffffe0a0dd812 */ /* 0x000fe200078ec0ff */
[--C-:B------:R-:W-:Y:S01]  /*8220*/  @!P0 IMAD.WIDE R2, R3, 0x4, R14.reuse ;  /* 0x0000000403028825 */ /* 0x100fe200078e020e */
[----:B------:R-:W-:Y:S02]  /*8230*/  @!P2 LEA.HI R0, R0, R0, RZ, 0x1 ;  /* 0x000000000000a211 */ /* 0x000fe400078f08ff */
[----:B------:R-:W-:Y:S02]  /*8240*/  IADD3 R18, R19, 0x60, RZ ;  /* 0x0000006013127810 */ /* 0x000fe40007ffe0ff */
[----:B------:R0:W-:Y:S01]  /*8250*/  @!P0 ST.E.64 desc[UR42][R2.64], R32 ;  /* 0x0000002002008985 */ /* 0x0001e2000c101b2a */
[----:B-1----:R-:W-:Y:S02]  /*8260*/  @!P1 LOP3.LUT R5, R7, 0xfffffffe, RZ, 0xc0, !PT ;  /* 0xfffffffe07059812 */ /* 0x002fe400078ec0ff */
[----:B------:R-:W-:Y:S02]  /*8270*/  @!P3 LEA.HI R8, R8, R8, RZ, 0x1 ;  /* 0x000000080808b211 */ /* 0x000fe400078f08ff */
[----:B------:R-:W-:Y:S01]  /*8280*/  @!P2 LOP3.LUT R7, R0, 0xfffffffe, RZ, 0xc0, !PT ;  /* 0xfffffffe0007a812 */ /* 0x000fe200078ec0ff */
[----:B------:R-:W-:Y:S01]  /*8290*/  @!P1 IMAD.WIDE R4, R5, 0x4, R14 ;  /* 0x0000000405049825 */ /* 0x000fe200078e020e */
[----:B------:R-:W-:-:S02]  /*82a0*/  @!P3 LOP3.LUT R9, R8, 0xfffffffe, RZ, 0xc0, !PT ;  /* 0xfffffffe0809b812 */ /* 0x000fc400078ec0ff */
[----:B------:R-:W-:Y:S02]  /*82b0*/  @!P6 LEA.HI R0, R11, R11, RZ, 0x1 ;  /* 0x0000000b0b00e211 */ /* 0x000fe400078f08ff */
[----:B------:R-:W-:Y:S01]  /*82c0*/  @!P4 LOP3.LUT R11, R6, 0xfffffffe, RZ, 0xc0, !PT ;  /* 0xfffffffe060bc812 */ /* 0x000fe200078ec0ff */
[--C-:B------:R-:W-:Y:S01]  /*82d0*/  @!P2 IMAD.WIDE R6, R7, 0x4, R14.reuse ;  /* 0x000000040706a825 */ /* 0x100fe200078e020e */
[----:B------:R-:W-:Y:S01]  /*82e0*/  @!P6 LOP3.LUT R21, R0, 0xfffffffe, RZ, 0xc0, !PT ;  /* 0xfffffffe0015e812 */ /* 0x000fe200078ec0ff */
[----:B------:R1:W-:Y:S01]  /*82f0*/  @!P1 ST.E.64 desc[UR42][R4.64], R36 ;  /* 0x0000002404009985 */ /* 0x0003e2000c101b2a */
[----:B------:R-:W-:Y:S01]  /*8300*/  IADD3 R0, R19, 0x48, RZ ;  /* 0x0000004813007810 */ /* 0x000fe20007ffe0ff */
[--C-:B0-----:R-:W-:Y:S01]  /*8310*/  @!P3 IMAD.WIDE R2, R9, 0x4, R14.reuse ;  /* 0x000000040902b825 */ /* 0x101fe200078e020e */
[----:B------:R-:W-:Y:S01]  /*8320*/  ISETP.GE.AND P1, PT, R12, UR4, PT ;  /* 0x000000040c007c0c */ /* 0x000fe2000bf26270 */
[----:B------:R0:W-:Y:S01]  /*8330*/  @!P2 ST.E.64 desc[UR42][R6.64], R40 ;  /* 0x000000280600a985 */ /* 0x0001e2000c101b2a */
[----:B------:R-:W-:Y:S01]  /*8340*/  ISETP.GE.AND P0, PT, R0, UR4, PT ;  /* 0x0000000400007c0c */ /* 0x000fe2000bf06270 */
[----:B------:R-:W-:-:S02]  /*8350*/  @!P5 IMAD.WIDE R8, R13, 0x4, R14 ;  /* 0x000000040d08d825 */ /* 0x000fc400078e020e */
[----:B------:R2:W-:Y:S01]  /*8360*/  @!P3 ST.E.64 desc[UR42][R2.64], R44 ;  /* 0x0000002c0200b985 */ /* 0x0005e2000c101b2a */
[----:B------:R-:W-:Y:S01]  /*8370*/  ISETP.GE.AND P3, PT, R18, UR4, PT ;  /* 0x0000000412007c0c */ /* 0x000fe2000bf66270 */
[----:B------:R-:W-:Y:S02]  /*8380*/  VIADD R13, R19, 0x58 ;  /* 0x00000058130d7836 */ /* 0x000fe40000000000 */
[----:B-1----:R-:W-:-:S03]  /*8390*/  @!P4 IMAD.WIDE R4, R11, 0x4, R14 ;  /* 0x000000040b04c825 */ /* 0x002fc600078e020e */
[----:B------:R-:W-:Y:S02]  /*83a0*/  ISETP.GE.AND P2, PT, R13, UR4, PT ;  /* 0x000000040d007c0c */ /* 0x000fe4000bf46270 */
[----:B------:R-:W-:Y:S01]  /*83b0*/  @!P1 LEA.HI R12, R12, R12, RZ, 0x1 ;  /* 0x0000000c0c0c9211 */ /* 0x000fe200078f08ff */
[----:B------:R-:W-:Y:S01]  /*83c0*/  @!P6 IMAD.WIDE R10, R21, 0x4, R14 ;  /* 0x00000004150ae825 */ /* 0x000fe200078e020e */
[----:B------:R1:W-:Y:S01]  /*83d0*/  @!P4 ST.E.64 desc[UR42][R4.64], R48 ;  /* 0x000000300400c985 */ /* 0x0003e2000c101b2a */
[----:B------:R-:W-:Y:S02]  /*83e0*/  @!P0 LEA.HI R0, R0, R0, RZ, 0x1 ;  /* 0x0000000000008211 */ /* 0x000fe400078f08ff */
[C---:B0-----:R-:W-:Y:S01]  /*83f0*/  VIADD R6, R19.reuse, 0x68 ;  /* 0x0000006813067836 */ /* 0x041fe20000000000 */
[C---:B--2---:R-:W-:Y:S01]  /*8400*/  IADD3 R3, R19.reuse, 0x78, RZ ;  /* 0x0000007813037810 */ /* 0x044fe20007ffe0ff */
[----:B------:R-:W-:Y:S01]  /*8410*/  VIADD R7, R19, 0x70 ;  /* 0x0000007013077836 */ /* 0x000fe20000000000 */
[----:B------:R0:W-:Y:S01]  /*8420*/  @!P5 ST.E.64 desc[UR42][R8.64], R52 ;  /* 0x000000340800d985 */ /* 0x0001e2000c101b2a */
[----:B------:R-:W-:-:S02]  /*8430*/  @!P3 LEA.HI R18, R18, R18, RZ, 0x1 ;  /* 0x000000121212b211 */ /* 0x000fc400078f08ff */
[----:B------:R-:W-:Y:S01]  /*8440*/  ISETP.GE.AND P4, PT, R6, UR4, PT ;  /* 0x0000000406007c0c */ /* 0x000fe2000bf86270 */
[----:B------:R2:W-:Y:S01]  /*8450*/  @!P6 ST.E.64 desc[UR42][R10.64], R56 ;  /* 0x000000380a00e985 */ /* 0x0005e2000c101b2a */
[----:B------:R-:W-:Y:S02]  /*8460*/  ISETP.GE.AND P6, PT, R3, UR4, PT ;  /* 0x0000000403007c0c */ /* 0x000fe4000bfc6270 */
[----:B------:R-:W-:Y:S02]  /*8470*/  ISETP.GE.AND P5, PT, R7, UR4, PT ;  /* 0x0000000407007c0c */ /* 0x000fe4000bfa6270 */
[----:B------:R-:W-:Y:S02]  /*8480*/  @!P2 LEA.HI R13, R13, R13, RZ, 0x1 ;  /* 0x0000000d0d0da211 */ /* 0x000fe400078f08ff */
[----:B-1----:R-:W-:Y:S02]  /*8490*/  @!P1 LOP3.LUT R5, R12, 0xfffffffe, RZ, 0xc0, !PT ;  /* 0xfffffffe0c059812 */ /* 0x002fe400078ec0ff */
[----:B0-----:R-:W-:-:S03]  /*84a0*/  @!P3 LOP3.LUT R9, R18, 0xfffffffe, RZ, 0xc0, !PT ;  /* 0xfffffffe1209b812 */ /* 0x001fc600078ec0ff */
[----:B------:R-:W-:Y:S02]  /*84b0*/  @!P4 LEA.HI R6, R6, R6, RZ, 0x1 ;  /* 0x000000060606c211 */ /* 0x000fe400078f08ff */
[----:B------:R-:W-:Y:S01]  /*84c0*/  @!P6 LEA.HI R4, R3, R3, RZ, 0x1 ;  /* 0x000000030304e211 */ /* 0x000fe200078f08ff */
[----:B------:R-:W-:Y:S01]  /*84d0*/  @!P3 IMAD.WIDE R8, R9, 0x4, R14 ;  /* 0x000000040908b825 */ /* 0x000fe200078e020e */
[----:B------:R-:W-:Y:S02]  /*84e0*/  @!P5 LEA.HI R2, R7, R7, RZ, 0x1 ;  /* 0x000000070702d211 */ /* 0x000fe400078f08ff */
[----:B------:R-:W-:Y:S02]  /*84f0*/  @!P0 LOP3.LUT R3, R0, 0xfffffffe, RZ, 0xc0, !PT ;  /* 0xfffffffe00038812 */ /* 0x000fe400078ec0ff */
[----:B------:R-:W-:Y:S02]  /*8500*/  @!P2 LOP3.LUT R7, R13, 0xfffffffe, RZ, 0xc0, !PT ;  /* 0xfffffffe0d07a812 */ /* 0x000fe400078ec0ff */
[----:B--2---:R-:W-:-:S02]  /*8510*/  @!P4 LOP3.LUT R11, R6, 0xfffffffe, RZ, 0xc0, !PT ;  /* 0xfffffffe060bc812 */ /* 0x004fc400078ec0ff */
[----:B------:R-:W-:Y:S01]  /*8520*/  @!P5 LOP3.LUT R13, R2, 0xfffffffe, RZ, 0xc0, !PT ;  /* 0xfffffffe020dd812 */ /* 0x000fe200078ec0ff */
[----:B------:R-:W-:Y:S01]  /*8530*/  @!P0 IMAD.WIDE R2, R3, 0x4, R14 ;  /* 0x0000000403028825 */ /* 0x000fe200078e020e */
[----:B------:R-:W-:-:S03]  /*8540*/  @!P6 LOP3.LUT R21, R4, 0xfffffffe, RZ, 0xc0, !PT ;  /* 0xfffffffe0415e812 */ /* 0x000fc600078ec0ff */
[--C-:B------:R-:W-:Y:S01]  /*8550*/  @!P1 IMAD.WIDE R4, R5, 0x4, R14.reuse ;  /* 0x0000000405049825 */ /* 0x100fe200078e020e */
[----:B------:R0:W-:Y:S03]  /*8560*/  @!P0 ST.E.64 desc[UR42][R2.64], R60 ;  /* 0x0000003c02008985 */ /* 0x0001e6000c101b2a */
[--C-:B------:R-:W-:Y:S01]  /*8570*/  @!P2 IMAD.WIDE R6, R7, 0x4, R14.reuse ;  /* 0x000000040706a825 */ /* 0x100fe200078e020e */
[----:B------:R0:W-:Y:S03]  /*8580*/  @!P1 ST.E.64 desc[UR42][R4.64], R64 ;  /* 0x0000004004009985 */ /* 0x0001e6000c101b2a */
[--C-:B------:R-:W-:Y:S01]  /*8590*/  @!P4 IMAD.WIDE R10, R11, 0x4, R14.reuse ;  /* 0x000000040b0ac825 */ /* 0x100fe200078e020e */
[----:B------:R0:W-:Y:S03]  /*85a0*/  @!P2 ST.E.64 desc[UR42][R6.64], R68 ;  /* 0x000000440600a985 */ /* 0x0001e6000c101b2a */
[--C-:B------:R-:W-:Y:S01]  /*85b0*/  @!P5 IMAD.WIDE R12, R13, 0x4, R14.reuse ;  /* 0x000000040d0cd825 */ /* 0x100fe200078e020e */
[----:B------:R0:W-:Y:S03]  /*85c0*/  @!P3 ST.E.64 desc[UR42][R8.64], R72 ;  /* 0x000000480800b985 */ /* 0x0001e6000c101b2a */
[----:B------:R-:W-:Y:S01]  /*85d0*/  @!P6 IMAD.WIDE R14, R21, 0x4, R14 ;  /* 0x00000004150ee825 */ /* 0x000fe200078e020e */
[----:B------:R0:W-:Y:S04]  /*85e0*/  @!P4 ST.E.64 desc[UR42][R10.64], R76 ;  /* 0x0000004c0a00c985 */ /* 0x0001e8000c101b2a */
[----:B------:R0:W-:Y:S04]  /*85f0*/  @!P5 ST.E.64 desc[UR42][R12.64], R80 ;  /* 0x000000500c00d985 */ /* 0x0001e8000c101b2a */
[----:B------:R0:W-:Y:S02]  /*8600*/  @!P6 ST.E.64 desc[UR42][R14.64], R84 ;  /* 0x000000540e00e985 */ /* 0x0001e4000c101b2a */
.L_x_35:
[----:B------:R-:W-:Y:S05]  /*8610*/  BSYNC B0 ;  /* 0x0000000000007941 */ /* 0x000fea0003800000 */
.L_x_34:
[----:B------:R-:W-:Y:S01]  /*8620*/  ISETP.GE.AND P0, PT, R16, R17, PT ;  /* 0x000000111000720c */ /* 0x000fe20003f06270 */
[----:B0-----:R0:W1:Y:S04]  /*8630*/  SHFL.IDX PT, R13, R22, 0x1, 0x1c1f ;  /* 0x003c1f00160d7f89 */ /* 0x00106800000e0000 */
[----:B------:R0:W0:Y:S08]  /*8640*/  SHFL.IDX PT, R12, R20, 0x1, 0x1c1f ;  /* 0x003c1f00140c7f89 */ /* 0x00003000000e0000 */
[----:B------:R-:W-:Y:S05]  /*8650*/  @P0 BRA `(.L_x_10) ;  /* 0x0000004400cc0947 */ /* 0x000fea0003800000 */
[----:B------:R-:W-:Y:S01]  /*8660*/  ULDC UR4, c[0x0][0xac8] ;  /* 0x0002b20000047ab9 */ /* 0x000fe20000000800 */
[C---:B--2---:R-:W-:Y:S01]  /*8670*/  VIADD R0, R19.reuse, 0x8 ;  /* 0x0000000813007836 */ /* 0x044fe20000000000 */
[C---:B------:R-:W-:Y:S01]  /*8680*/  ISETP.GE.AND P0, PT, R19.reuse, UR4, PT ;  /* 0x0000000413007c0c */ /* 0x040fe2000bf06270 */
[C---:B------:R-:W-:Y:S01]  /*8690*/  VIADD R4, R19.reuse, 0x10 ;  /* 0x0000001013047836 */ /* 0x040fe20000000000 */
[C---:B------:R-:W-:Y:S01]  /*86a0*/  IADD3 R6, R19.reuse, 0x18, RZ ;  /* 0x0000001813067810 */ /* 0x040fe20007ffe0ff */
[C---:B------:R-:W-:Y:S01]  /*86b0*/  VIADD R8, R19.reuse, 0x20 ;  /* 0x0000002013087836 */ /* 0x040fe20000000000 */
[----:B------:R-:W-:Y:S01]  /*86c0*/  ISETP.GE.AND P5, PT, R0, UR4, PT ;  /* 0x0000000400007c0c */ /* 0x000fe2000bfa6270 */
[C---:B------:R-:W-:Y:S01]  /*86d0*/  VIADD R9, R19.reuse, 0x28 ;  /* 0x0000002813097836 */ /* 0x040fe20000000000 */
[----:B------:R-:W-:Y:S01]  /*86e0*/  ISETP.GE.AND P6, PT, R4, UR4, PT ;  /* 0x0000000404007c0c */ /* 0x000fe2000bfc6270 */
[C---:B------:R-:W-:Y:S01]  /*86f0*/  VIADD R11, R19.reuse, 0x38 ;  /* 0x00000038130b7836 */ /* 0x040fe20000000000 */
[C---:B------:R-:W-:Y:S01]  /*8700*/  IADD3 R10, R19.reuse, 0x30, RZ ;  /* 0x00000030130a7810 */ /* 0x040fe20007ffe0ff */
[C---:B------:R-:W-:Y:S01]  /*8710*/  VIADD R16, R19.reuse, 0x40 ;  /* 0x0000004013107836 */ /* 0x040fe20000000000 */
[----:B------:R-:W-:Y:S01]  /*8720*/  ISETP.GE.AND P4, PT, R8, UR4, PT ;  /* 0x0000000408007c0c */ /* 0x000fe2000bf86270 */
[----:B0-----:R-:W-:Y:S01]  /*8730*/  VIADD R20, R19, 0x70 ;  /* 0x0000007013147836 */ /* 0x001fe20000000000 */
[----:B------:R-:W-:Y:S01]  /*8740*/  ISETP.GE.AND P3, PT, R9, UR4, PT ;  /* 0x0000000409007c0c */ /* 0x000fe2000bf66270 */
[----:B-1----:R-:W-:Y:S01]  /*8750*/  @!P0 IMAD.WIDE R2, R19, 0x4, R12 ;  /* 0x0000000413028825 */ /* 0x002fe200078e020c */
[----:B------:R-:W-:-:S02]  /*8760*/  ISETP.GE.AND P2, PT, R10, UR4, PT ;  /* 0x000000040a007c0c */ /* 0x000fc4000bf46270 */
[----:B------:R-:W-:Y:S02]  /*8770*/  ISETP.GE.AND P1, PT, R11, UR4, PT ;  /* 0x000000040b007c0c */ /* 0x000fe4000bf26270 */
[----:B------:R0:W-:Y:S01]  /*8780*/  @!P0 ST.E.64 desc[UR42][R2.64], R26 ;  /* 0x0000001a02008985 */ /* 0x0001e2000c101b2a */
[----:B------:R-:W-:Y:S02]  /*8790*/  ISETP.GE.AND P0, PT, R6, UR4, PT ;  /* 0x0000000406007c0c */ /* 0x000fe4000bf06270 */
[----:B------:R-:W-:Y:S02]  /*87a0*/  @!P5 LEA.HI R0, R0, R0, RZ, 0x1 ;  /* 0x000000000000d211 */ /* 0x000fe400078f08ff */
[----:B------:R-:W-:Y:S02]  /*87b0*/  @!P6 LEA.HI R4, R4, R4, RZ, 0x1 ;  /* 0x000000040404e211 */ /* 0x000fe400078f08ff */
[----:B------:R-:W-:Y:S02]  /*87c0*/  @!P5 LOP3.LUT R5, R0, 0xfffffffe, RZ, 0xc0, !PT ;  /* 0xfffffffe0005d812 */ /* 0x000fe400078ec0ff */
[----:B------:R-:W-:-:S02]  /*87d0*/  @!P6 LOP3.LUT R7, R4, 0xfffffffe, RZ, 0xc0, !PT ;  /* 0xfffffffe0407e812 */ /* 0x000fc400078ec0ff */
[----:B------:R-:W-:Y:S02]  /*87e0*/  @!P4 LEA.HI R8, R8, R8, RZ, 0x1 ;  /* 0x000000080808c211 */ /* 0x000fe400078f08ff */
[----:B------:R-:W-:Y:S01]  /*87f0*/  @!P3 LEA.HI R0, R9, R9, RZ, 0x1 ;  /* 0x000000090900b211 */ /* 0x000fe200078f08ff */
[--C-:B0-----:R-:W-:Y:S01]  /*8800*/  @!P5 IMAD.WIDE R2, R5, 0x4, R12.reuse ;  /* 0x000000040502d825 */ /* 0x101fe200078e020c */
[----:B------:R-:W-:Y:S02]  /*8810*/  @!P0 LEA.HI R6, R6, R6, RZ, 0x1 ;  /* 0x0000000606068211 */ /* 0x000fe400078f08ff */
[----:B------:R-:W-:Y:S01]  /*8820*/  @!P2 LEA.HI R10, R10, R10, RZ, 0x1 ;  /* 0x0000000a0a0aa211 */ /* 0x000fe200078f08ff */
[----:B------:R-:W-:Y:S01]  /*8830*/  @!P6 IMAD.WIDE R4, R7, 0x4, R12 ;  /* 0x000000040704e825 */ /* 0x000fe200078e020c */
[----:B---3--:R-:W-:Y:S01]  /*8840*/  @!P1 LEA.HI R14, R11, R11, RZ, 0x1 ;  /* 0x0000000b0b0e9211 */ /* 0x008fe200078f08ff */
[----:B------:R0:W-:Y:S01]  /*8850*/  @!P5 ST.E.64 desc[UR42][R2.64], R30 ;  /* 0x0000001e0200d985 */ /* 0x0001e2000c101b2a */
[----:B------:R-:W-:-:S02]  /*8860*/  @!P0 LOP3.LUT R7, R6, 0xfffffffe, RZ, 0xc0, !PT ;  /* 0xfffffffe06078812 */ /* 0x000fc400078ec0ff */
[----:B------:R-:W-:Y:S01]  /*8870*/  @!P4 LOP3.LUT R9, R8, 0xfffffffe, RZ, 0xc0, !PT ;  /* 0xfffffffe0809c812 */ /* 0x000fe200078ec0ff */
[----:B------:R1:W-:Y:S01]  /*8880*/  @!P6 ST.E.64 desc[UR42][R4.64], R34 ;  /* 0x000000220400e985 */ /* 0x0003e2000c101b2a */
[----:B------:R-:W-:Y:S01]  /*8890*/  @!P3 LOP3.LUT R11, R0, 0xfffffffe, RZ, 0xc0, !PT ;  /* 0xfffffffe000bb812 */ /* 0x000fe200078ec0ff */
[C---:B------:R-:W-:Y:S01]  /*88a0*/  VIADD R0, R19.reuse, 0x50 ;  /* 0x0000005013007836 */ /* 0x040fe20000000000 */
[----:B----4-:R-:W-:Y:S02]  /*88b0*/  @!P2 LOP3.LUT R15, R10, 0xfffffffe, RZ, 0xc0, !PT ;  /* 0xfffffffe0a0fa812 */ /* 0x010fe400078ec0ff */
[----:B------:R-:W-:Y:S01]  /*88c0*/  @!P1 LOP3.LUT R17, R14, 0xfffffffe, RZ, 0xc0, !PT ;  /* 0xfffffffe0e119812 */ /* 0x000fe200078ec0ff */
[C---:B------:R-:W-:Y:S01]  /*88d0*/  VIADD R14, R19.reuse, 0x58 ;  /* 0x00000058130e7836 */ /* 0x040fe20000000000 */
[----:B------:R-:W-:Y:S02]  /*88e0*/  IADD3 R18, R19, 0x48, RZ ;  /* 0x0000004813127810 */ /* 0x000fe40007ffe0ff */
[----:B------:R-:W-:Y:S01]  /*88f0*/  ISETP.GE.AND P5, PT, R16, UR4, PT ;  /* 0x0000000410007c0c */ /* 0x000fe2000bfa6270 */
[----:B0-----:R-:W-:Y:S01]  /*8900*/  @!P0 IMAD.WIDE R2, R7, 0x4, R12 ;  /* 0x0000000407028825 */ /* 0x001fe200078e020c */
[----:B------:R-:W-:-:S03]  /*8910*/  ISETP.GE.AND P6, PT, R18, UR4, PT ;  /* 0x0000000412007c0c */ /* 0x000fc6000bfc6270 */
[--C-:B-1----:R-:W-:Y:S01]  /*8920*/  @!P4 IMAD.WIDE R4, R9, 0x4, R12.reuse ;  /* 0x000000040904c825 */ /* 0x102fe200078e020c */
[----:B------:R0:W-:Y:S01]  /*8930*/  @!P0 ST.E.64 desc[UR42][R2.64], R38 ;  /* 0x0000002602008985 */ /* 0x0001e2000c101b2a */
[----:B------:R-:W-:Y:S02]  /*8940*/  ISETP.GE.AND P0, PT, R0, UR4, PT ;  /* 0x0000000400007c0c */ /* 0x000fe4000bf06270 */
[--C-:B------:R-:W-:Y:S01]  /*8950*/  @!P3 IMAD.WIDE R6, R11, 0x4, R12.reuse ;  /* 0x000000040b06b825 */ /* 0x100fe200078e020c */
[----:B------:R1:W-:Y:S01]  /*8960*/  @!P4 ST.E.64 desc[UR42][R4.64], R42 ;  /* 0x0000002a0400c985 */ /* 0x0003e2000c101b2a */
[----:B------:R-:W-:Y:S02]  /*8970*/  ISETP.GE.AND P4, PT, R20, UR4, PT ;  /* 0x0000000414007c0c */ /* 0x000fe4000bf86270 */
[----:B------:R-:W-:Y:S01]  /*8980*/  @!P2 IMAD.WIDE R8, R15, 0x4, R12 ;  /* 0x000000040f08a825 */ /* 0x000fe200078e020c */
[----:B------:R2:W-:Y:S01]  /*8990*/  @!P3 ST.E.64 desc[UR42][R6.64], R46 ;  /* 0x0000002e0600b985 */ /* 0x0005e2000c101b2a */
[----:B------:R-:W-:-:S02]  /*89a0*/  IADD3 R15, R19, 0x60, RZ ;  /* 0x00000060130f7810 */ /* 0x000fc40007ffe0ff */
[----:B------:R-:W-:Y:S01]  /*89b0*/  @!P1 IMAD.WIDE R10, R17, 0x4, R12 ;  /* 0x00000004110a9825 */ /* 0x000fe200078e020c */
[----:B------:R3:W-:Y:S01]  /*89c0*/  @!P2 ST.E.64 desc[UR42][R8.64], R50 ;  /* 0x000000320800a985 */ /* 0x0007e2000c101b2a */
[----:B------:R-:W-:Y:S02]  /*89d0*/  ISETP.GE.AND P2, PT, R15, UR4, PT ;  /* 0x000000040f007c0c */ /* 0x000fe4000bf46270 */
[----:B------:R-:W-:Y:S01]  /*89e0*/  VIADD R17, R19, 0x68 ;  /* 0x0000006813117836 */ /* 0x000fe20000000000 */
[----:B------:R4:W-:Y:S01]  /*89f0*/  @!P1 ST.E.64 desc[UR42][R10.64], R54 ;  /* 0x000000360a009985 */ /* 0x0009e2000c101b2a */
[----:B------:R-:W-:Y:S02]  /*8a00*/  ISETP.GE.AND P1, PT, R14, UR4, PT ;  /* 0x000000040e007c0c */ /* 0x000fe4000bf26270 */
[----:B------:R-:W-:Y:S02]  /*8a10*/  @!P5 LEA.HI R16, R16, R16, RZ, 0x1 ;  /* 0x000000101010d211 */ /* 0x000fe400078f08ff */
[----:B------:R-:W-:-:S02]  /*8a20*/  ISETP.GE.AND P3, PT, R17, UR4, PT ;  /* 0x0000000411007c0c */ /* 0x000fc4000bf66270 */
[----:B------:R-:W-:Y:S02]  /*8a30*/  @!P6 LEA.HI R18, R18, R18, RZ, 0x1 ;  /* 0x000000121212e211 */ /* 0x000fe400078f08ff */
[----:B0-----:R-:W-:Y:S02]  /*8a40*/  @!P5 LOP3.LUT R3, R16, 0xfffffffe, RZ, 0xc0, !PT ;  /* 0xfffffffe1003d812 */ /* 0x001fe400078ec0ff */
[----:B-1----:R-:W-:Y:S02]  /*8a50*/  @!P6 LOP3.LUT R5, R18, 0xfffffffe, RZ, 0xc0, !PT ;  /* 0xfffffffe1205e812 */ /* 0x002fe400078ec0ff */
[----:B------:R-:W-:Y:S01]  /*8a60*/  @!P0 LEA.HI R0, R0, R0, RZ, 0x1 ;  /* 0x0000000000008211 */ /* 0x000fe200078f08ff */
[--C-:B------:R-:W-:Y:S01]  /*8a70*/  @!P5 IMAD.WIDE R2, R3, 0x4, R12.reuse ;  /* 0x000000040302d825 */ /* 0x100fe200078e020c */
[----:B------:R-:W-:Y:S02]  /*8a80*/  @!P1 LEA.HI R14, R14, R14, RZ, 0x1 ;  /* 0x0000000e0e0e9211 */ /* 0x000fe400078f08ff */
[----:B------:R-:W-:Y:S01]  /*8a90*/  @!P2 LEA.HI R15, R15, R15, RZ, 0x1 ;  /* 0x0000000f0f0fa211 */ /* 0x000fe200078f08ff */
[----:B------:R-:W-:Y:S01]  /*8aa0*/  @!P6 IMAD.WIDE R4, R5, 0x4, R12 ;  /* 0x000000040504e825 */ /* 0x000fe200078e020c */
[----:B------:R-:W-:Y:S01]  /*8ab0*/  @!P3 LEA.HI R17, R17, R17, RZ, 0x1 ;  /* 0x000000111111b211 */ /* 0x000fe200078f08ff */
[----:B------:R0:W-:Y:S01]  /*8ac0*/  @!P5 ST.E.64 desc[UR42][R2.64], R58 ;  /* 0x0000003a0200d985 */ /* 0x0001e2000c101b2a */
[----:B------:R-:W-:-:S02]  /*8ad0*/  @!P4 LEA.HI R20, R20, R20, RZ, 0x1 ;  /* 0x000000141414c211 */ /* 0x000fc400078f08ff */
[----:B--2---:R-:W-:Y:S01]  /*8ae0*/  @!P0 LOP3.LUT R7, R0, 0xfffffffe, RZ, 0xc0, !PT ;  /* 0xfffffffe00078812 */ /* 0x004fe200078ec0ff */
[----:B------:R1:W-:Y:S01]  /*8af0*/  @!P6 ST.E.64 desc[UR42][R4.64], R62 ;  /* 0x0000003e0400e985 */ /* 0x0003e2000c101b2a */
[----:B---3--:R-:W-:Y:S02]  /*8b00*/  @!P1 LOP3.LUT R9, R14, 0xfffffffe, RZ, 0xc0, !PT ;  /* 0xfffffffe0e099812 */ /* 0x008fe400078ec0ff */
[----:B------:R-:W-:Y:S02]  /*8b10*/  @!P2 LOP3.LUT R15, R15, 0xfffffffe, RZ, 0xc0, !PT ;  /* 0xfffffffe0f0fa812 */ /* 0x000fe400078ec0ff */
[----:B------:R-:W-:Y:S02]  /*8b20*/  @!P3 LOP3.LUT R17, R17, 0xfffffffe, RZ, 0xc0, !PT ;  /* 0xfffffffe1111b812 */ /* 0x000fe400078ec0ff */
[----:B----4-:R-:W-:Y:S02]  /*8b30*/  @!P4 LOP3.LUT R11, R20, 0xfffffffe, RZ, 0xc0, !PT ;  /* 0xfffffffe140bc812 */ /* 0x010fe400078ec0ff */
[----:B------:R-:W-:Y:S01]  /*8b40*/  IADD3 R19, R19, 0x78, RZ ;  /* 0x0000007813137810 */ /* 0x000fe20007ffe0ff */
[----:B0-----:R-:W-:-:S04]  /*8b50*/  @!P0 IMAD.WIDE R2, R7, 0x4, R12 ;  /* 0x0000000407028825 */ /* 0x001fc800078e020c */
[--C-:B-1----:R-:W-:Y:S01]  /*8b60*/  @!P1 IMAD.WIDE R4, R9, 0x4, R12.reuse ;  /* 0x0000000409049825 */ /* 0x102fe200078e020c */
[----:B------:R0:W-:Y:S01]  /*8b70*/  @!P0 ST.E.64 desc[UR42][R2.64], R66 ;  /* 0x0000004202008985 */ /* 0x0001e2000c101b2a */
[----:B------:R-:W-:Y:S02]  /*8b80*/  ISETP.GE.AND P0, PT, R19, UR4, PT ;  /* 0x0000000413007c0c */ /* 0x000fe4000bf06270 */
[--C-:B------:R-:W-:Y:S01]  /*8b90*/  @!P2 IMAD.WIDE R6, R15, 0x4, R12.reuse ;  /* 0x000000040f06a825 */ /* 0x100fe200078e020c */
[----:B------:R0:W-:Y:S03]  /*8ba0*/  @!P1 ST.E.64 desc[UR42][R4.64], R70 ;  /* 0x0000004604009985 */ /* 0x0001e6000c101b2a */
[--C-:B------:R-:W-:Y:S01]  /*8bb0*/  @!P3 IMAD.WIDE R8, R17, 0x4, R12.reuse ;  /* 0x000000041108b825 */ /* 0x100fe200078e020c */
[----:B------:R0:W-:Y:S03]  /*8bc0*/  @!P2 ST.E.64 desc[UR42][R6.64], R74 ;  /* 0x0000004a0600a985 */ /* 0x0001e6000c101b2a */
[----:B------:R-:W-:Y:S01]  /*8bd0*/  @!P4 IMAD.WIDE R10, R11, 0x4, R12 ;  /* 0x000000040b0ac825 */ /* 0x000fe200078e020c */
[----:B------:R0:W-:Y:S04]  /*8be0*/  @!P3 ST.E.64 desc[UR42][R8.64], R78 ;  /* 0x0000004e0800b985 */ /* 0x0001e8000c101b2a */
[----:B------:R0:W-:Y:S01]  /*8bf0*/  @!P4 ST.E.64 desc[UR42][R10.64], R82 ;  /* 0x000000520a00c985 */ /* 0x0001e2000c101b2a */
[----:B------:R-:W-:Y:S05]  /*8c00*/  @P0 BRA `(.L_x_10) ;  /* 0x0000004000600947 */ /* 0x000fea0003800000 */
[----:B------:R-:W-:-:S04]  /*8c10*/  LEA.HI R19, R19, R19, RZ, 0x1 ;  /* 0x0000001313137211 */ /* 0x000fc800078f08ff */
[----:B0-----:R-:W-:-:S05]  /*8c20*/  LOP3.LUT R3, R19, 0xfffffffe, RZ, 0xc0, !PT ;  /* 0xfffffffe13037812 */ /* 0x001fca00078ec0ff */
[----:B------:R-:W-:-:S05]  /*8c30*/  IMAD.WIDE R2, R3, 0x4, R12 ;  /* 0x0000000403027825 */ /* 0x000fca00078e020c */
[----:B------:R0:W-:Y:S01]  /*8c40*/  ST.E.64 desc[UR42][R2.64], R86 ;  /* 0x0000005602007985 */ /* 0x0001e2000c101b2a */
[----:B------:R-:W-:Y:S05]  /*8c50*/  BRA `(.L_x_10) ;  /* 0x00000040004c7947 */ /* 0x000fea0003800000 */
.L_x_33:
[----:B------:R-:W0:Y:S02]  /*8c60*/  S2R R0, SR_TID.X ;  /* 0x0000000000007919 */ /* 0x000e240000002100 */
[----:B0-----:R-:W-:-:S05]  /*8c70*/  VIADD R2, R0, 0xffffff80 ;  /* 0xffffff8000027836 */ /* 0x001fca0000000000 */
[----:B------:R-:W-:-:S13]  /*8c80*/  ISETP.GT.AND P0, PT, R2, 0x7f, PT ;  /* 0x0000007f0200780c */ /* 0x000fda0003f04270 */
[----:B------:R-:W-:Y:S05]  /*8c90*/  @P0 BRA `(.L_x_10) ;  /* 0x00000040003c0947 */ /* 0x000fea0003800000 */
[----:B------:R-:W0:Y:S01]  /*8ca0*/  S2R R3, SR_CTAID.X ;  /* 0x0000000000037919 */ /* 0x000e220000002500 */
[----:B------:R-:W1:Y:S01]  /*8cb0*/  LDC R6, c[0x0][0xbe8] ;  /* 0x0002fa00ff067b82 */ /* 0x000e620000000800 */
[----:B------:R-:W-:Y:S01]  /*8cc0*/  ULDC UR4, c[0x0][0xa88] ;  /* 0x0002a20000047ab9 */ /* 0x000fe20000000800 */
[----:B0-----:R-:W-:Y:S02]  /*8cd0*/  IMAD R0, R3, 0x80, R0 ;  /* 0x0000008003007824 */ /* 0x001fe400078e0200 */
[----:B-1----:R-:W-:-:S03]  /*8ce0*/  IMAD R3, R6, UR4, RZ ;  /* 0x0000000406037c24 */ /* 0x002fc6000f8e02ff */
[----:B------:R-:W-:-:S04]  /*8cf0*/  IADD3 R0, R0, -0x80, RZ ;  /* 0xffffff8000007810 */ /* 0x000fc80007ffe0ff */
[----:B------:R-:W-:-:S13]  /*8d00*/  ISETP.GE.AND P0, PT, R0, R3, PT ;  /* 0x000000030000720c */ /* 0x000fda0003f06270 */
[----:B------:R-:W-:Y:S05]  /*8d10*/  @P0 BRA `(.L_x_10) ;  /* 0x00000040001c0947 */ /* 0x000fea0003800000 */
[----:B------:R-:W-:Y:S01]  /*8d20*/  ISETP.NE.AND P0, PT, R6, 0x1, PT ;  /* 0x000000010600780c */ /* 0x000fe20003f05270 */
[----:B------:R-:W0:Y:S01]  /*8d30*/  S2UR UR4, SR_CTAID.Z ;  /* 0x00000000000479c3 */ /* 0x000e220000002700 */
[----:B------:R-:W-:Y:S01]  /*8d40*/  SHF.R.S32.HI R5, RZ, 0x1f, R16 ;  /* 0x0000001fff057819 */ /* 0x000fe20000011410 */
[----:B------:R-:W-:Y:S02]  /*8d50*/  ULDC.64 UR6, c[0x0][0xbd0] ;  /* 0x0002f40000067ab9 */ /* 0x000fe40000000a00 */
[----:B------:R-:W-:-:S04]  /*8d60*/  IMAD.WIDE.U32 R2, R16, UR6, RZ ;  /* 0x0000000610027c25 */ /* 0x000fc8000f8e00ff */
[----:B------:R-:W1:Y:S01]  /*8d70*/  LDC.64 R12, c[0x0][0xbd8] ;  /* 0x0002f600ff0c7b82 */ /* 0x000e620000000a00 */
[----:B------:R-:W-:-:S04]  /*8d80*/  IMAD R5, R5, UR6, RZ ;  /* 0x0000000605057c24 */ /* 0x000fc8000f8e02ff */
[----:B------:R-:W-:Y:S02]  /*8d90*/  IMAD R5, R16, UR7, R5 ;  /* 0x0000000710057c24 */ /* 0x000fe4000f8e0205 */
[----:B------:R-:W-:Y:S01]  /*8da0*/  IMAD.MOV R16, RZ, RZ, -R16 ;  /* 0x000000ffff107224 */ /* 0x000fe200078e0a10 */
[----:B------:R-:W2:Y:S01]  /*8db0*/  @P0 LDC R9, c[0x0][0xbec] ;  /* 0x0002fb00ff090b82 */ /* 0x000ea20000000800 */
[----:B------:R-:W-:Y:S01]  /*8dc0*/  IMAD.IADD R3, R3, 0x1, R5 ;  /* 0x0000000103037824 */ /* 0x000fe200078e0205 */
[----:B------:R-:W-:-:S06]  /*8dd0*/  MOV R5, R0 ;  /* 0x0000000000057202 */ /* 0x000fcc0000000f00 */
[----:B------:R-:W3:Y:S01]  /*8de0*/  S2UR UR8, SR_CTAID.Y ;  /* 0x00000000000879c3 */ /* 0x000ee20000002600 */
[----:B0-----:R-:W-:-:S07]  /*8df0*/  USHF.R.S32.HI UR5, URZ, 0x1f, UR4 ;  /* 0x0000001f3f057899 */ /* 0x001fce0008011404 */
[----:B------:R-:W3:Y:S01]  /*8e00*/  LDC R7, c[0x0][0xc50] ;  /* 0x00031400ff077b82 */ /* 0x000ee20000000800 */
[C---:B-1----:R-:W-:Y:S02]  /*8e10*/  IMAD R8, R12.reuse, UR5, RZ ;  /* 0x000000050c087c24 */ /* 0x042fe4000f8e02ff */
[----:B------:R-:W-:-:S04]  /*8e20*/  IMAD.WIDE.U32 R2, R12, UR4, R2 ;  /* 0x000000040c027c25 */ /* 0x000fc8000f8e0002 */
[----:B------:R-:W-:Y:S01]  /*8e30*/  IMAD R13, R13, UR4, R8 ;  /* 0x000000040d0d7c24 */ /* 0x000fe2000f8e0208 */
[----:B------:R-:W0:Y:S01]  /*8e40*/  @P0 LDC R11, c[0x0][0xbf0] ;  /* 0x0002fc00ff0b0b82 */ /* 0x000e220000000800 */
[----:B--2---:R-:W-:Y:S01]  /*8e50*/  @P0 IMAD.HI.U32 R4, R0, R9, RZ ;  /* 0x0000000900040227 */ /* 0x004fe200078e00ff */
[----:B------:R-:W-:-:S03]  /*8e60*/  ULDC.64 UR4, c[0x0][0xbe0] ;  /* 0x0002f80000047ab9 */ /* 0x000fc60000000a00 */
[----:B------:R-:W-:Y:S02]  /*8e70*/  IMAD.IADD R3, R13, 0x1, R3 ;  /* 0x000000010d037824 */ /* 0x000fe400078e0203 */
[----:B---3--:R-:W-:-:S04]  /*8e80*/  IMAD R9, R7, R16, UR8 ;  /* 0x0000000807097e24 */ /* 0x008fc8000f8e0210 */
[----:B------:R-:W-:Y:S01]  /*8e90*/  IMAD.WIDE.U32 R2, R9, UR4, R2 ;  /* 0x0000000409027c25 */ /* 0x000fe2000f8e0002 */
[----:B0-----:R-:W-:Y:S02]  /*8ea0*/  @P0 SHF.R.U32.HI R5, RZ, R11, R4 ;  /* 0x0000000bff050219 */ /* 0x001fe40000011604 */
[----:B------:R-:W-:Y:S02]  /*8eb0*/  SHF.R.S32.HI R4, RZ, 0x1f, R9 ;  /* 0x0000001fff047819 */ /* 0x000fe40000011409 */
[----:B------:R-:W-:Y:S01]  /*8ec0*/  IADD3 R2, P0, R5, R2, RZ ;  /* 0x0000000205027210 */ /* 0x000fe20007f1e0ff */
[----:B------:R-:W-:Y:S02]  /*8ed0*/  IMAD.MOV R7, RZ, RZ, -R5 ;  /* 0x000000ffff077224 */ /* 0x000fe400078e0a05 */
[----:B------:R-:W-:Y:S02]  /*8ee0*/  IMAD R4, R4, UR4, RZ ;  /* 0x0000000404047c24 */ /* 0x000fe4000f8e02ff */
[----:B------:R-:W-:-:S02]  /*8ef0*/  IMAD R7, R6, R7, R0 ;  /* 0x0000000706077224 */ /* 0x000fc400078e0200 */
[----:B------:R-:W-:Y:S01]  /*8f00*/  IMAD R4, R9, UR5, R4 ;  /* 0x0000000509047c24 */ /* 0x000fe2000f8e0204 */
[----:B------:R-:W-:Y:S01]  /*8f10*/  SHF.R.S32.HI R9, RZ, 0x1f, R5 ;  /* 0x0000001fff097819 */ /* 0x000fe20000011405 */
[----:B------:R-:W-:Y:S01]  /*8f20*/  ULDC.64 UR4, c[0x0][0xbc8] ;  /* 0x0002f20000047ab9 */ /* 0x000fe20000000a00 */
[----:B------:R-:W-:Y:S02]  /*8f30*/  SHF.R.S32.HI R0, RZ, 0x1f, R7 ;  /* 0x0000001fff007819 */ /* 0x000fe40000011407 */
[----:B------:R-:W-:-:S03]  /*8f40*/  IADD3.X R3, R9, R3, R4, P0, !PT ;  /* 0x0000000309037210 */ /* 0x000fc600007fe404 */
[----:B------:R-:W-:Y:S02]  /*8f50*/  IMAD R0, R0, UR4, RZ ;  /* 0x0000000400007c24 */ /* 0x000fe4000f8e02ff */
[----:B------:R-:W-:-:S04]  /*8f60*/  IMAD.WIDE.U32 R2, R7, UR4, R2 ;  /* 0x0000000407027c25 */ /* 0x000fc8000f8e0002 */
[----:B------:R-:W-:Y:S01]  /*8f70*/  IMAD R5, R7, UR5, R0 ;  /* 0x0000000507057c24 */ /* 0x000fe2000f8e0200 */
[----:B------:R-:W-:Y:S02]  /*8f80*/  ULDC.64 UR4, c[0x0][0xba8] ;  /* 0x0002ea0000047ab9 */ /* 0x000fe40000000a00 */
[----:B------:R-:W-:Y:S02]  /*8f90*/  LEA R4, P0, R2, UR4, 0x2 ;  /* 0x0000000402047c11 */ /* 0x000fe4000f8010ff */
[----:B------:R-:W-:-:S04]  /*8fa0*/  IADD3 R3, R3, R5, RZ ;  /* 0x0000000503037210 */ /* 0x000fc80007ffe0ff */
[----:B------:R-:W-:Y:S01]  /*8fb0*/  LEA.HI.X R5, R2, UR5, R3, 0x2, P0 ;  /* 0x0000000502057c11 */ /* 0x000fe200080f1403 */
[----:B------:R-:W-:-:S05]  /*8fc0*/  IMAD.MOV.U32 R3, RZ, RZ, -0x800000 ;  /* 0xff800000ff037424 */ /* 0x000fca00078e00ff */
[----:B------:R3:W-:Y:S01]  /*8fd0*/  STG.E desc[UR42][R4.64], R3 ;  /* 0x0000000304007986 */ /* 0x0007e2000c10192a */
[----:B------:R-:W-:Y:S05]  /*8fe0*/  BRA `(.L_x_10) ;  /* 0x0000003c00687947 */ /* 0x000fea0003800000 */
.L_x_8:
[----:B------:R-:W-:-:S08]  /*8ff0*/  NOP ;  /* 0x0000000000007918 */ /* 0x000fd00000000000 */
[----:B0-----:R-:W0:-:S00]  /*9000*/  USETMAXREG.DEALLOC.CTAPOOL 0x18 ;  /* 0x00000018000079c8 */ /* 0x001e0000080e0500 */
[----:B0-----:R-:W-:Y:S01]  /*9010*/  LOP3.LUT R0, R0, 0x3, RZ, 0xc0, !PT ;  /* 0x0000000300007812 */ /* 0x001fe200078ec0ff */
[----:B------:R-:W0:Y:S05]  /*9020*/  S2R R18, SR_CTAID.Z ;  /* 0x0000000000127919 */ /* 0x000e2a0000002700 */
[----:B------:R-:W1:Y:S01]  /*9030*/  S2UR UR6, SR_CTAID.Y ;  /* 0x00000000000679c3 */ /* 0x000e620000002600 */
[----:B------:R-:W2:Y:S02]  /*9040*/  SHFL.IDX PT, R0, R0, RZ, 0x1f ;  /* 0x00001fff00007589 */ /* 0x000ea400000e0000 */
[----:B--2---:R-:W-:-:S13]  /*9050*/  ISETP.NE.AND P0, PT, R0, RZ, PT ;  /* 0x000000ff0000720c */ /* 0x004fda0003f05270 */
[----:B01----:R-:W-:Y:S05]  /*9060*/  @!P0 BRA `(.L_x_36) ;  /* 0x0000000000288947 */ /* 0x003fea0003800000 */
[----:B------:R-:W-:Y:S01]  /*9070*/  ULDC UR7, c[0x0][0xc50] ;  /* 0x0003140000077ab9 */ /* 0x000fe20000000800 */
[----:B------:R-:W-:Y:S01]  /*9080*/  UMOV UR36, UR6 ;  /* 0x0000000600247c82 */ /* 0x000fe20008000000 */
[----:B------:R-:W-:-:S06]  /*9090*/  UISETP.NE.AND UP0, UPT, UR7, 0x1, UPT ;  /* 0x000000010700788c */ /* 0x000fcc000bf05270 */
[----:B------:R-:W-:-:S13]  /*90a0*/  PLOP3.LUT P0, PT, PT, PT, UP0, 0x80, 0x0 ;  /* 0x000000000000781c */ /* 0x000fda0003f0f008 */
[----:B------:R-:W-:Y:S05]  /*90b0*/  @!P0 BRA `(.L_x_37) ;  /* 0x0000000000308947 */ /* 0x000fea0003800000 */
[----:B------:R-:W-:Y:S01]  /*90c0*/  ULDC UR4, c[0x0][0xc54] ;  /* 0x0003150000047ab9 */ /* 0x000fe20000000800 */
[----:B------:R-:W-:Y:S01]  /*90d0*/  ULDC UR36, c[0x0][0xc58] ;  /* 0x0003160000247ab9 */ /* 0x000fe20000000800 */
[----:B------:R-:W-:-:S04]  /*90e0*/  UIMAD.WIDE.U32 UR4, UR6, UR4, URZ ;  /* 0x00000004060472a5 */ /* 0x000fc8000f8e003f */
[----:B------:R-:W-:Y:S01]  /*90f0*/  USHF.R.U32.HI UR36, URZ, UR36, UR5 ;  /* 0x000000243f247299 */ /* 0x000fe20008011605 */
[----:B------:R-:W-:Y:S11]  /*9100*/  BRA `(.L_x_37) ;  /* 0x00000000001c7947 */ /* 0x000ff60003800000 */
.L_x_36:
[----:B------:R-:W-:Y:S01]  /*9110*/  ULDC UR7, c[0x0][0xc50] ;  /* 0x0003140000077ab9 */ /* 0x000fe20000000800 */
[----:B------:R-:W-:Y:S01]  /*9120*/  UMOV UR36, UR6 ;  /* 0x0000000600247c82 */ /* 0x000fe20008000000 */
[----:B------:R-:W-:-:S11]  /*9130*/  UISETP.NE.AND UP0, UPT, UR7, 0x1, UPT ;  /* 0x000000010700788c */ /* 0x000fd6000bf05270 */
[----:B------:R-:W-:Y:S01]  /*9140*/  @UP0 ULDC UR4, c[0x0][0xc54] ;  /* 0x0003150000040ab9 */ /* 0x000fe20000000800 */
[----:B------:R-:W-:Y:S01]  /*9150*/  @UP0 ULDC UR8, c[0x0][0xc58] ;  /* 0x0003160000080ab9 */ /* 0x000fe20000000800 */
[----:B------:R-:W-:-:S04]  /*9160*/  UIMAD.WIDE.U32 UR4, UR6, UR4, URZ ;  /* 0x00000004060472a5 */ /* 0x000fc8000f8e003f */
[----:B------:R-:W-:-:S12]  /*9170*/  @UP0 USHF.R.U32.HI UR36, URZ, UR8, UR5 ;  /* 0x000000083f240299 */ /* 0x000fd80008011605 */
.L_x_37:
[----:B------:R-:W-:Y:S01]  /*9180*/  ISETP.GE.AND P0, PT, R18, RZ, PT ;  /* 0x000000ff1200720c */ /* 0x000fe20003f06270 */
[----:B------:R-:W-:Y:S01]  /*9190*/  UIADD3 UR4, -UR36, URZ, URZ ;  /* 0x0000003f24047290 */ /* 0x000fe2000fffe13f */
[----:B------:R-:W-:Y:S01]  /*91a0*/  IMAD.MOV.U32 R9, RZ, RZ, 0x1 ;  /* 0x00000001ff097424 */ /* 0x000fe200078e00ff */
[----:B------:R-:W-:Y:S01]  /*91b0*/  MOV R0, RZ ;  /* 0x000000ff00007202 */ /* 0x000fe20000000f00 */
[----:B------:R-:W-:Y:S01]  /*91c0*/  IMAD.MOV.U32 R3, RZ, RZ, 0x1 ;  /* 0x00000001ff037424 */ /* 0x000fe200078e00ff */
[----:B------:R-:W-:-:S08]  /*91d0*/  UIMAD UR4, UR7, UR4, UR6 ;  /* 0x00000004070472a4 */ /* 0x000fd0000f8e0206 */
[----:B------:R-:W-:Y:S05]  /*91e0*/  @!P0 BRA `(.L_x_38) ;  /* 0x0000003800288947 */ /* 0x000fea0003800000 */
[----:B------:R-:W-:Y:S01]  /*91f0*/  ULDC.64 UR6, c[0x0][0x418] ;  /* 0x0001060000067ab9 */ /* 0x000fe20000000a00 */
[----:B------:R-:W-:Y:S01]  /*9200*/  ULDC UR5, c[0x0][0x424] ;  /* 0x0001090000057ab9 */ /* 0x000fe20000000800 */
[----:B------:R-:W-:Y:S01]  /*9210*/  UISETP.NE.U32.AND UP0, UPT, UR6, URZ, UPT ;  /* 0x0000003f0600728c */ /* 0x000fe2000bf05070 */
[----:B------:R0:W-:Y:S01]  /*9220*/  STL [R1+0xc], RZ ;  /* 0x00000cff01007387 */ /* 0x0001e20000100800 */
[----:B------:R-:W-:Y:S02]  /*9230*/  ULOP3.LUT UR40, UR4, 0xffff, URZ, 0xc0, !UPT ;  /* 0x0000ffff04287892 */ /* 0x000fe4000f8ec03f */
[----:B------:R-:W-:Y:S01]  /*9240*/  UISETP.NE.AND.EX UP0, UPT, UR7, URZ, UPT, UP0 ;  /* 0x0000003f0700728c */ /* 0x000fe2000bf05300 */
[----:B------:R-:W-:-:S03]  /*9250*/  ULDC UR6, c[0x0][0x2f0] ;  /* 0x0000bc0000067ab9 */ /* 0x000fc60000000800 */
[----:B------:R-:W-:-:S04]  /*9260*/  USEL UR5, UR5, 0x1, UP0 ;  /* 0x0000000105057887 */ /* 0x000fc80008000000 */
[----:B------:R-:W-:-:S04]  /*9270*/  UIMAD UR5, UR5, UR6, URZ ;  /* 0x00000006050572a4 */ /* 0x000fc8000f8e023f */
[----:B------:R-:W-:Y:S02]  /*9280*/  UISETP.GE.AND UP0, UPT, UR5, 0x1, UPT ;  /* 0x000000010500788c */ /* 0x000fe4000bf06270 */
[----:B------:R-:W-:-:S04]  /*9290*/  UIADD3 UR5, UR5, 0x7f, URZ ;  /* 0x0000007f05057890 */ /* 0x000fc8000fffe03f */
[----:B------:R-:W-:Y:S01]  /*92a0*/  PLOP3.LUT P0, PT, PT, PT, UP0, 0x80, 0x0 ;  /* 0x000000000000781c */ /* 0x000fe20003f0f008 */
[----:B------:R-:W-:-:S04]  /*92b0*/  USHF.R.S32.HI UR6, URZ, 0x1f, UR5 ;  /* 0x0000001f3f067899 */ /* 0x000fc80008011405 */
[----:B------:R-:W-:-:S04]  /*92c0*/  ULEA.HI UR6, UR6, UR5, URZ, 0x7 ;  /* 0x0000000506067291 */ /* 0x000fc8000f8f383f */
[----:B------:R-:W-:-:S04]  /*92d0*/  USHF.R.S32.HI UR39, URZ, 0x7, UR6 ;  /* 0x000000073f277899 */ /* 0x000fc80008011406 */
[----:B0-----:R-:W-:Y:S08]  /*92e0*/  @!P0 BRA `(.L_x_39) ;  /* 0x00000000007c8947 */ /* 0x001ff00003800000 */
[----:B------:R-:W-:-:S04]  /*92f0*/  USHF.R.U32.HI UR4, URZ, 0x10, UR4 ;  /* 0x000000103f047899 */ /* 0x000fc80008011604 */
[----:B------:R-:W-:-:S11]  /*9300*/  UISETP.NE.AND UP0, UPT, UR4, URZ, UPT ;  /* 0x0000003f0400728c */ /* 0x000fd6000bf05270 */
[----:B------:R-:W-:Y:S02]  /*9310*/  @!UP0 ULDC UR4, c[0x0][0x9f0] ;  /* 0x00027c0000048ab9 */ /* 0x000fe40000000800 */
[----:B------:R-:W-:Y:S01]  /*9320*/  IMAD.U32 R6, RZ, RZ, UR4 ;  /* 0x00000004ff067e24 */ /* 0x000fe2000f8e00ff */
[----:B------:R-:W-:-:S04]  /*9330*/  UIADD3 UR5, UR39, -0x1, UR4 ;  /* 0xffffffff27057890 */ /* 0x000fc8000fffe004 */
[-C--:B------:R-:W-:Y:S02]  /*9340*/  IABS R0, R6.reuse ;  /* 0x0000000600007213 */ /* 0x080fe40000000000 */
[----:B------:R-:W-:Y:S02]  /*9350*/  IABS R6, R6 ;  /* 0x0000000600067213 */ /* 0x000fe40000000000 */
[----:B------:R-:W0:Y:S08]  /*9360*/  I2F.RP R4, R0 ;  /* 0x0000000000047306 */ /* 0x000e300000209400 */
[----:B0-----:R-:W0:Y:S02]  /*9370*/  MUFU.RCP R4, R4 ;  /* 0x0000000400047308 */ /* 0x001e240000001000 */
[----:B0-----:R-:W-:-:S06]  /*9380*/  IADD3 R2, R4, 0xffffffe, RZ ;  /* 0x0ffffffe04027810 */ /* 0x001fcc0007ffe0ff */
[----:B------:R0:W1:Y:S02]  /*9390*/  F2I.FTZ.U32.TRUNC.NTZ R3, R2 ;  /* 0x0000000200037305 */ /* 0x000064000021f000 */
[----:B0-----:R-:W-:Y:S02]  /*93a0*/  IMAD.MOV.U32 R2, RZ, RZ, RZ ;  /* 0x000000ffff027224 */ /* 0x001fe400078e00ff */
[----:B-1----:R-:W-:-:S04]  /*93b0*/  IMAD.MOV R5, RZ, RZ, -R3 ;  /* 0x000000ffff057224 */ /* 0x002fc800078e0a03 */
[----:B------:R-:W-:-:S04]  /*93c0*/  IMAD R5, R5, R0, RZ ;  /* 0x0000000005057224 */ /* 0x000fc800078e02ff */
[----:B------:R-:W-:Y:S01]  /*93d0*/  IMAD.HI.U32 R3, R3, R5, R2 ;  /* 0x0000000503037227 */ /* 0x000fe200078e0002 */
[----:B------:R-:W-:Y:S01]  /*93e0*/  MOV R5, UR5 ;  /* 0x0000000500057c02 */ /* 0x000fe20008000f00 */
[----:B------:R-:W-:-:S03]  /*93f0*/  ULOP3.LUT UR5, UR5, UR4, URZ, 0x3c, !UPT ;  /* 0x0000000405057292 */ /* 0x000fc6000f8e3c3f */
[----:B------:R-:W-:Y:S01]  /*9400*/  IABS R2, R5 ;  /* 0x0000000500027213 */ /* 0x000fe20000000000 */
[----:B------:R-:W-:Y:S02]  /*9410*/  IMAD.MOV R5, RZ, RZ, -R6 ;  /* 0x000000ffff057224 */ /* 0x000fe400078e0a06 */
[----:B------:R-:W-:Y:S02]  /*9420*/  ISETP.LE.AND P2, PT, RZ, UR5, PT ;  /* 0x00000005ff007c0c */ /* 0x000fe4000bf43270 */
[----:B------:R-:W-:-:S04]  /*9430*/  IMAD.HI.U32 R3, R3, R2, RZ ;  /* 0x0000000203037227 */ /* 0x000fc800078e00ff */
[----:B------:R-:W-:-:S05]  /*9440*/  IMAD R5, R3, R5, R2 ;  /* 0x0000000503057224 */ /* 0x000fca00078e0202 */
[----:B------:R-:W-:-:S13]  /*9450*/  ISETP.GT.U32.AND P1, PT, R0, R5, PT ;  /* 0x000000050000720c */ /* 0x000fda0003f24070 */
[----:B------:R-:W-:Y:S01]  /*9460*/  @!P1 IMAD.IADD R5, R5, 0x1, -R0 ;  /* 0x0000000105059824 */ /* 0x000fe200078e0a00 */
[----:B------:R-:W-:Y:S02]  /*9470*/  @!P1 IADD3 R3, R3, 0x1, RZ ;  /* 0x0000000103039810 */ /* 0x000fe40007ffe0ff */
[----:B------:R-:W-:Y:S02]  /*9480*/  ISETP.NE.AND P1, PT, RZ, UR4, PT ;  /* 0x00000004ff007c0c */ /* 0x000fe4000bf25270 */
[----:B------:R-:W-:-:S13]  /*9490*/  ISETP.GE.U32.AND P0, PT, R5, R0, PT ;  /* 0x000000000500720c */ /* 0x000fda0003f06070 */
[----:B------:R-:W-:-:S04]  /*94a0*/  @P0 VIADD R3, R3, 0x1 ;  /* 0x0000000103030836 */ /* 0x000fc80000000000 */
[----:B------:R-:W-:Y:S01]  /*94b0*/  @!P2 IMAD.MOV R3, RZ, RZ, -R3 ;  /* 0x000000ffff03a224 */ /* 0x000fe200078e0a03 */
[----:B------:R-:W-:-:S05]  /*94c0*/  @!P1 LOP3.LUT R3, RZ, UR4, RZ, 0x33, !PT ;  /* 0x00000004ff039c12 */ /* 0x000fca000f8e33ff */
[----:B------:R0:W-:Y:S02]  /*94d0*/  STL [R1+0xc], R3 ;  /* 0x00000c0301007387 */ /* 0x0001e40000100800 */
.L_x_39:
[----:B------:R-:W2:Y:S01]  /*94e0*/  LDL R2, [R1+0xc] ;  /* 0x00000c0001027983 */ /* 0x000ea20000100800 */
[----:B0-----:R-:W-:Y:S02]  /*94f0*/  IMAD.MOV.U32 R3, RZ, RZ, 0x1 ;  /* 0x00000001ff037424 */ /* 0x001fe400078e00ff */
[----:B--2---:R-:W-:-:S05]  /*9500*/  IMAD R0, R2, UR40, RZ ;  /* 0x0000002802007c24 */ /* 0x004fca000f8e02ff */
[----:B------:R-:W-:Y:S01]  /*9510*/  VIADDMNMX R17, R0, R2, UR39, PT ;  /* 0x0000002700117e46 */ /* 0x000fe2000b800102 */
[----:B------:R0:W-:Y:S03]  /*9520*/  STL [R1+0x8], R0 ;  /* 0x0000080001007387 */ /* 0x0001e60000100800 */
[----:B------:R-:W-:Y:S01]  /*9530*/  ISETP.GT.AND P0, PT, R17, R0, PT ;  /* 0x000000001100720c */ /* 0x000fe20003f04270 */
[----:B------:R1:W-:Y:S01]  /*9540*/  STL [R1+0x10], R17 ;  /* 0x0000101101007387 */ /* 0x0003e20000100800 */
[----:B0-----:R-:W-:-:S11]  /*9550*/  MOV R0, RZ ;  /* 0x000000ff00007202 */ /* 0x001fd60000000f00 */
[----:B-1----:R-:W-:Y:S05]  /*9560*/  @!P0 BRA `(.L_x_38) ;  /* 0x0000003400488947 */ /* 0x002fea0003800000 */
[----:B------:R-:W0:Y:S01]  /*9570*/  S2UR UR4, SR_CgaCtaId ;  /* 0x00000000000479c3 */ /* 0x000e220000008800 */
[----:B------:R-:W-:Y:S02]  /*9580*/  UMOV UR38, 0x400 ;  /* 0x0000040000267882 */ /* 0x000fe40000000000 */
[----:B0-----:R-:W-:-:S04]  /*9590*/  ULEA UR38, UR4, UR38, 0x18 ;  /* 0x0000002604267291 */ /* 0x001fc8000f8ec03f */
[----:B------:R-:W-:-:S04]  /*95a0*/  UIADD3 UR4, UR38, 0x1c400, URZ ;  /* 0x0001c40026047890 */ /* 0x000fc8000fffe03f */
[----:B------:R-:W-:-:S06]  /*95b0*/  ULOP3.LUT UP0, URZ, UR4, 0x3ff, URZ, 0xc0, !UPT ;  /* 0x000003ff043f7892 */ /* 0x000fcc000f80c03f */
[----:B------:R-:W-:-:S13]  /*95c0*/  PLOP3.LUT P0, PT, PT, PT, UP0, 0x80, 0x0 ;  /* 0x000000000000781c */ /* 0x000fda0003f0f008 */
[----:B------:R-:W-:Y:S05]  /*95d0*/  @!P0 BRA `(.L_x_40) ;  /* 0x0000000000408947 */ /* 0x000fea0003800000 */
[----:B------:R-:W-:Y:S01]  /*95e0*/  MOV R2, 0x0 ;  /* 0x0000000000027802 */ /* 0x000fe20000000f00 */
[----:B------:R-:W-:Y:S01]  /*95f0*/  ULDC.64 UR6, c[0x4][0x118] ;  /* 0x0100460000067ab9 */ /* 0x000fe20000000a00 */
[----:B------:R-:W-:Y:S01]  /*9600*/  ULDC.64 UR8, c[0x4][0x120] ;  /* 0x0100480000087ab9 */ /* 0x000fe20000000a00 */
[----:B------:R-:W-:Y:S01]  /*9610*/  ULDC.64 UR4, c[0x4][0x70] ;  /* 0x01001c0000047ab9 */ /* 0x000fe20000000a00 */
[----:B------:R-:W-:Y:S01]  /*9620*/  IMAD.U32 R4, RZ, RZ, UR6 ;  /* 0x00000006ff047e24 */ /* 0x000fe2000f8e00ff */
[----:B------:R-:W-:Y:S01]  /*9630*/  MOV R5, UR7 ;  /* 0x0000000700057c02 */ /* 0x000fe20008000f00 */
[----:B------:R-:W0:Y:S01]  /*9640*/  LDC.64 R2, c[0x4][R2] ;  /* 0x0100000002027b82 */ /* 0x000e220000000a00 */
[----:B------:R-:W-:Y:S01]  /*9650*/  IMAD.U32 R6, RZ, RZ, UR8 ;  /* 0x00000008ff067e24 */ /* 0x000fe2000f8e00ff */
[----:B------:R-:W-:Y:S01]  /*9660*/  MOV R10, UR4 ;  /* 0x00000004000a7c02 */ /* 0x000fe20008000f00 */
[----:B------:R-:W-:Y:S01]  /*9670*/  IMAD.U32 R7, RZ, RZ, UR9 ;  /* 0x00000009ff077e24 */ /* 0x000fe2000f8e00ff */
[----:B------:R-:W-:Y:S01]  /*9680*/  MOV R12, 0x1 ;  /* 0x00000001000c7802 */ /* 0x000fe20000000f00 */
[----:B------:R-:W-:-:S02]  /*9690*/  IMAD.U32 R11, RZ, RZ, UR5 ;  /* 0x00000005ff0b7e24 */ /* 0x000fc4000f8e00ff */
[----:B------:R-:W-:Y:S02]  /*96a0*/  IMAD.MOV.U32 R8, RZ, RZ, 0x70 ;  /* 0x00000070ff087424 */ /* 0x000fe400078e00ff */
[----:B------:R-:W-:-:S07]  /*96b0*/  IMAD.MOV.U32 R13, RZ, RZ, RZ ;  /* 0x000000ffff0d7224 */ /* 0x000fce00078e00ff */
[----:B------:R-:W-:-:S07]  /*96c0*/  LEPC R20, `(.L_x_40) ;  /* 0x000000001014794e */ /* 0x000fce0000000000 */
[----:B0-----:R-:W-:Y:S05]  /*96d0*/  CALL.ABS.NOINC R2 ;  /* 0x0000000002007343 */ /* 0x001fea0003c00000 */
.L_x_40:
        /* <DEDUP_REMOVED lines=8> */
[----:B------:R0:W1:Y:S01]  /*9760*/  LDC.64 R2, c[0x4][R16] ;  /* 0x0100000010027b82 */ /* 0x0000620000000a00 */
[----:B------:R-:W-:Y:S01]  /*9770*/  IMAD.U32 R4, RZ, RZ, UR6 ;  /* 0x00000006ff047e24 */ /* 0x000fe2000f8e00ff */
[----:B------:R-:W-:Y:S01]  /*9780*/  MOV R5, UR7 ;  /* 0x0000000700057c02 */ /* 0x000fe20008000f00 */
[----:B------:R-:W-:Y:S01]  /*9790*/  IMAD.U32 R6, RZ, RZ, UR8 ;  /* 0x00000008ff067e24 */ /* 0x000fe2000f8e00ff */
[----:B------:R-:W-:Y:S01]  /*97a0*/  MOV R10, UR4 ;  /* 0x00000004000a7c02 */ /* 0x000fe20008000f00 */
[----:B------:R-:W-:Y:S01]  /*97b0*/  IMAD.U32 R7, RZ, RZ, UR9 ;  /* 0x00000009ff077e24 */ /* 0x000fe2000f8e00ff */
[----:B------:R-:W-:Y:S01]  /*97c0*/  MOV R12, 0x1 ;  /* 0x00000001000c7802 */ /* 0x000fe20000000f00 */
[----:B------:R-:W-:-:S02]  /*97d0*/  IMAD.U32 R11, RZ, RZ, UR5 ;  /* 0x00000005ff0b7e24 */ /* 0x000fc4000f8e00ff */
[----:B------:R-:W-:Y:S02]  /*97e0*/  IMAD.MOV.U32 R8, RZ, RZ, 0x70 ;  /* 0x00000070ff087424 */ /* 0x000fe400078e00ff */
[----:B0-----:R-:W-:-:S07]  /*97f0*/  IMAD.MOV.U32 R13, RZ, RZ, RZ ;  /* 0x000000ffff0d7224 */ /* 0x001fce00078e00ff */
[----:B------:R-:W-:-:S07]  /*9800*/  LEPC R20, `(.L_x_42) ;  /* 0x000000001014794e */ /* 0x000fce0000000000 */
[----:B-1----:R-:W-:Y:S05]  /*9810*/  CALL.ABS.NOINC R2 ;  /* 0x0000000002007343 */ /* 0x002fea0003c00000 */
.L_x_42:
[----:B------:R0:W1:Y:S01]  /*9820*/  LDC.64 R2, c[0x4][R16] ;  /* 0x0100000010027b82 */ /* 0x0000620000000a00 */
[----:B------:R-:W-:Y:S01]  /*9830*/  ULDC.64 UR6, c[0x4][0x118] ;  /* 0x0100460000067ab9 */ /* 0x000fe20000000a00 */
[----:B------:R-:W-:Y:S01]  /*9840*/  ULDC.64 UR8, c[0x4][0x120] ;  /* 0x0100480000087ab9 */ /* 0x000fe20000000a00 */
[----:B------:R-:W-:Y:S01]  /*9850*/  ULDC.64 UR4, c[0x4][0x80] ;  /* 0x0100200000047ab9 */ /* 0x000fe20000000a00 */
        /* <DEDUP_REMOVED lines=11> */
.L_x_41:
[----:B------:R-:W0:Y:S02]  /*9910*/  LDC.64 R2, c[0x0][0x9f8] ;  /* 0x00027e00ff027b82 */ /* 0x000e240000000a00 */
[----:B0-----:R-:W-:-:S04]  /*9920*/  ISETP.NE.U32.AND P0, PT, R2, RZ, PT ;  /* 0x000000ff0200720c */ /* 0x001fc80003f05070 */
[----:B------:R-:W-:-:S13]  /*9930*/  ISETP.NE.AND.EX P0, PT, R3, RZ, PT, P0 ;  /* 0x000000ff0300720c */ /* 0x000fda0003f05300 */
[----:B------:R-:W0:Y:S02]  /*9940*/  @P0 LDC.64 R2, c[0x0][0x9f8] ;  /* 0x00027e00ff020b82 */ /* 0x000e240000000a00 */
[----:B0-----:R-:W-:-:S05]  /*9950*/  @P0 IMAD.WIDE R2, R18, 0x4, R2 ;  /* 0x0000000412020825 */ /* 0x001fca00078e0202 */
[----:B------:R0:W2:Y:S01]  /*9960*/  @P0 LDG.E R18, desc[UR42][R2.64] ;  /* 0x0000002a02120981 */ /* 0x0000a2000c1e1900 */
[----:B------:R-:W-:Y:S01]  /*9970*/  UMOV UR4, 0xffffffff ;  /* 0xffffffff00047882 */ /* 0x000fe20000000000 */
[----:B------:R-:W-:Y:S01]  /*9980*/  VIADD R17, R17, 0xffffffff ;  /* 0xffffffff11117836 */ /* 0x000fe20000000000 */
[----:B------:R-:W1:Y:S01]  /*9990*/  S2R R16, SR_TID.X ;  /* 0x0000000000107919 */ /* 0x000e620000002100 */
[----:B0-----:R-:W0:Y:S02]  /*99a0*/  LDC.64 R2, c[0x0][0x418] ;  /* 0x00010600ff027b82 */ /* 0x001e240000000a00 */
[----:B0-----:R-:W-:Y:S02]  /*99b0*/  ISETP.NE.U32.AND P0, PT, R2, RZ, PT ;  /* 0x000000ff0200720c */ /* 0x001fe40003f05070 */
[----:B-1----:R-:W-:Y:S02]  /*99c0*/  SHF.R.U32.HI R0, RZ, 0x5, R16 ;  /* 0x00000005ff007819 */ /* 0x002fe40000011610 */
[----:B------:R-:W-:-:S02]  /*99d0*/  ISETP.NE.AND.EX P1, PT, R3, RZ, PT, P0 ;  /* 0x000000ff0300720c */ /* 0x000fc40003f25300 */
[----:B------:R-:W-:Y:S02]  /*99e0*/  LOP3.LUT R0, R0, 0x3, RZ, 0xc0, !PT ;  /* 0x0000000300007812 */ /* 0x000fe400078ec0ff */
[----:B------:R-:W-:-:S05]  /*99f0*/  P2R R4, PR, RZ, 0x2 ;  /* 0x00000002ff047803 */ /* 0x000fca0000000000 */
[----:B------:R0:W-:Y:S01]  /*9a00*/  STL [R1+0x4], R4 ;  /* 0x0000040401007387 */ /* 0x0001e20000100800 */
[----:B--2---:R-:W-:Y:S02]  /*9a10*/  SHF.R.S32.HI R19, RZ, 0x1f, R18 ;  /* 0x0000001fff137819 */ /* 0x004fe40000011412 */
[----:B------:R-:W-:Y:S01]  /*9a20*/  SEL R16, R18, RZ, !P1 ;  /* 0x000000ff12107207 */ /* 0x000fe20004800000 */
[----:B0-----:R-:W-:Y:S06]  /*9a30*/  BRA.DIV UR4, `(.L_x_43) ;  /* 0x0000003604507947 */ /* 0x001fec000b800000 */
[----:B------:R0:W1:Y:S02]  /*9a40*/  SHFL.IDX PT, R14, R0, RZ, 0x1f ;  /* 0x00001fff000e7589 */ /* 0x00006400000e0000 */
.L_x_123:
[----:B------:R-:W-:Y:S02]  /*9a50*/  PLOP3.LUT P2, PT, PT, PT, PT, 0x8, 0x0 ;  /* 0x000000000000781c */ /* 0x000fe40003f4e170 */
[----:B-1----:R-:W-:Y:S02]  /*9a60*/  ISETP.NE.AND P0, PT, R14, RZ, PT ;  /* 0x000000ff0e00720c */ /* 0x002fe40003f05270 */
[----:B0-----:R-:W-:-:S05]  /*9a70*/  P2R R0, PR, RZ, 0x4 ;  /* 0x00000004ff007803 */ /* 0x001fca0000000000 */
[----:B------:R0:W-:Y:S06]  /*9a80*/  STL [R1], R0 ;  /* 0x0000000001007387 */ /* 0x0001ec0000100800 */
[----:B------:R-:W-:Y:S05]  /*9a90*/  @P0 BRA `(.L_x_44) ;  /* 0x00000004000c0947 */ /* 0x000fea0003800000 */
[----:B------:R-:W-:-:S03]  /*9aa0*/  UMOV UR4, 0xffffffff ;  /* 0xffffffff00047882 */ /* 0x000fc60000000000 */
[----:B------:R-:W-:Y:S05]  /*9ab0*/  BRA.DIV UR4, `(.L_x_45) ;  /* 0x0000003604507947 */ /* 0x000fea000b800000 */
[----:B------:R-:W-:-:S13]  /*9ac0*/  ELECT P6, URZ, PT ;  /* 0x00000000003f782f */ /* 0x000fda00038c0000 */
.L_x_126:
[----:B------:R-:W-:Y:S05]  /*9ad0*/  @!P6 BRA `(.L_x_44) ;  /* 0x0000000000fce947 */ /* 0x000fea0003800000 */
[----:B------:R-:W-:Y:S01]  /*9ae0*/  MOV R16, R18 ;  /* 0x0000001200107202 */ /* 0x000fe20000000f00 */
[----:B------:R-:W-:Y:S06]  /*9af0*/  @!P1 BRA `(.L_x_46) ;  /* 0x0000000000449947 */ /* 0x000fec0003800000 */
[----:B------:R-:W1:Y:S01]  /*9b00*/  LDC R6, c[0x0][0x43c] ;  /* 0x00010f00ff067b82 */ /* 0x000e620000000800 */
[----:B------:R-:W-:Y:S02]  /*9b10*/  ULDC.64 UR4, c[0x0][0x428] ;  /* 0x00010a0000047ab9 */ /* 0x000fe40000000a00 */
[----:B------:R-:W-:-:S04]  /*9b20*/  IMAD R7, R19, UR4, RZ ;  /* 0x0000000413077c24 */ /* 0x000fc8000f8e02ff */
[----:B------:R-:W-:Y:S01]  /*9b30*/  IMAD R7, R18, UR5, R7 ;  /* 0x0000000512077c24 */ /* 0x000fe2000f8e0207 */
[----:B-1----:R-:W-:-:S13]  /*9b40*/  ISETP.NE.AND P0, PT, R6, 0x1, PT ;  /* 0x000000010600780c */ /* 0x002fda0003f05270 */
[----:B------:R-:W0:Y:S02]  /*9b50*/  @P0 LDC.64 R4, c[0x0][0x440] ;  /* 0x00011000ff040b82 */ /* 0x000e240000000a00 */
[----:B0-----:R-:W-:-:S04]  /*9b60*/  @P0 IMAD.HI.U32 R0, R17, R4, RZ ;  /* 0x0000000411000227 */ /* 0x001fc800078e00ff */
[----:B------:R-:W-:Y:S01]  /*9b70*/  IMAD.MOV.U32 R4, RZ, RZ, R17 ;  /* 0x000000ffff047224 */ /* 0x000fe200078e0011 */
[----:B------:R-:W-:-:S04]  /*9b80*/  @P0 SHF.R.U32.HI R4, RZ, R5, R0 ;  /* 0x00000005ff040219 */ /* 0x000fc80000011600 */
[--C-:B------:R-:W-:Y:S01]  /*9b90*/  SHF.R.S32.HI R5, RZ, 0x1f, R4.reuse ;  /* 0x0000001fff057819 */ /* 0x100fe20000011404 */
[--C-:B------:R-:W-:Y:S02]  /*9ba0*/  IMAD.MOV R0, RZ, RZ, -R4.reuse ;  /* 0x000000ffff007224 */ /* 0x100fe400078e0a04 */
[----:B------:R-:W-:-:S04]  /*9bb0*/  IMAD.WIDE.U32 R4, R18, UR4, R4 ;  /* 0x0000000412047c25 */ /* 0x000fc8000f8e0004 */
[----:B------:R-:W-:Y:S01]  /*9bc0*/  IMAD R17, R6, R0, R17 ;  /* 0x0000000006117224 */ /* 0x000fe200078e0211 */
[----:B------:R-:W-:Y:S02]  /*9bd0*/  LEA R2, P0, R4, R2, 0x2 ;  /* 0x0000000204027211 */ /* 0x000fe400078010ff */
[----:B------:R-:W-:-:S04]  /*9be0*/  IADD3 R0, R5, R7, RZ ;  /* 0x0000000705007210 */ /* 0x000fc80007ffe0ff */
[----:B------:R-:W-:-:S05]  /*9bf0*/  LEA.HI.X R3, R4, R3, R0, 0x2, P0 ;  /* 0x0000000304037211 */ /* 0x000fca00000f1400 */
[----:B------:R1:W5:Y:S02]  /*9c00*/  LDG.E R16, desc[UR42][R2.64] ;  /* 0x0000002a02107981 */ /* 0x000364000c1e1900 */
.L_x_46:
[----:B0-----:R-:W-:Y:S01]  /*9c10*/  IMAD.MOV.U32 R0, RZ, RZ, 0x1 ;  /* 0x00000001ff007424 */ /* 0x001fe200078e00ff */
[----:B------:R-:W1:Y:S04]  /*9c20*/  S2R R8, SR_TID.X ;  /* 0x0000000000087919 */ /* 0x000e680000002100 */
[----:B------:R-:W-:-:S04]  /*9c30*/  SHF.L.U32 R0, R0, 0x1f, RZ ;  /* 0x0000001f00007819 */ /* 0x000fc800000006ff */
[----:B------:R-:W0:Y:S01]  /*9c40*/  SYNCS.PHASECHK.TRANS64.TRYWAIT P0, [UR38+0x34840], R0 ;  /* 0x03484000ff0075a7 */ /* 0x000e220008000166 */
[----:B-1----:R-:W-:-:S04]  /*9c50*/  LOP3.LUT R2, R8, 0x7f, RZ, 0xc0, !PT ;  /* 0x0000007f08027812 */ /* 0x002fc800078ec0ff */
[----:B------:R-:W-:Y:S01]  /*9c60*/  ISETP.NE.AND P1, PT, R2, RZ, PT ;  /* 0x000000ff0200720c */ /* 0x000fe20003f25270 */
[----:B0-----:R-:W-:-:S12]  /*9c70*/  @!P0 BRA `(.L_x_47) ;  /* 0x0000003400008947 */ /* 0x001fd80003800000 */
.L_x_127:
[----:B------:R-:W-:Y:S05]  /*9c80*/  @P1 BRA `(.L_x_48) ;  /* 0x0000000000181947 */ /* 0x000fea0003800000 */
[----:B------:R-:W1:Y:S01]  /*9c90*/  S2R R2, SR_TID.X ;  /* 0x0000000000027919 */ /* 0x000e620000002100 */
[----:B0-----:R-:W-:-:S04]  /*9ca0*/  IMAD.MOV.U32 R0, RZ, RZ, 0xc000 ;  /* 0x0000c000ff007424 */ /* 0x001fc800078e00ff */
[----:B------:R2:W-:Y:S01]  /*9cb0*/  SYNCS.ARRIVE.TRANS64 RZ, [UR38+0x34830], R0 ;  /* 0x03483000ffff79a7 */ /* 0x0005e20008000026 */
[----:B-1----:R-:W-:-:S13]  /*9cc0*/  LOP3.LUT P0, RZ, R2, 0x1f, RZ, 0xc0, !PT ;  /* 0x0000001f02ff7812 */ /* 0x002fda000780c0ff */
[----:B--2---:R-:W-:Y:S05]  /*9cd0*/  @!P0 BRA `(.L_x_48) ;  /* 0x0000000000048947 */ /* 0x004fea0003800000 */
[----:B------:R-:W-:Y:S01]  /*9ce0*/  BPT.TRAP 0x1 ;  /* 0x000000040000795c */ /* 0x000fe20000300000 */
.L_x_48:
[----:B------:R-:W-:Y:S01]  /*9cf0*/  R2UR UR11, R17 ;  /* 0x00000000110b72ca */ /* 0x000fe200000e0000 */
[----:B------:R-:W-:Y:S01]  /*9d00*/  ULDC.64 UR4, c[0x0][0x198] ;  /* 0x0000660000047ab9 */ /* 0x000fe20000000a00 */
[----:B-----5:R-:W-:Y:S01]  /*9d10*/  R2UR UR13, R16 ;  /* 0x00000000100d72ca */ /* 0x020fe200000e0000 */
[----:B------:R-:W-:Y:S01]  /*9d20*/  UIADD3 UR4, UP0, UR4, 0x370, URZ ;  /* 0x0000037004047890 */ /* 0x000fe2000ff1e03f */
[----:B------:R-:W-:Y:S01]  /*9d30*/  PLOP3.LUT P0, PT, PT, PT, PT, 0x80, 0x0 ;  /* 0x000000000000781c */ /* 0x000fe20003f0f070 */
[----:B------:R-:W-:Y:S02]  /*9d40*/  UIADD3 UR8, UR38, 0x1c400, URZ ;  /* 0x0001c40026087890 */ /* 0x000fe4000fffe03f */
[----:B------:R-:W-:Y:S01]  /*9d50*/  UIADD3 UR9, UR38, 0x34830, URZ ;  /* 0x0003483026097890 */ /* 0x000fe2000fffe03f */
[----:B0-----:R-:W-:Y:S01]  /*9d60*/  P2R R0, PR, RZ, 0x1 ;  /* 0x00000001ff007803 */ /* 0x001fe20000000000 */
[----:B------:R-:W-:Y:S02]  /*9d70*/  UIADD3.X UR5, URZ, UR5, URZ, UP0, !UPT ;  /* 0x000000053f057290 */ /* 0x000fe400087fe43f */
[----:B------:R-:W-:-:S02]  /*9d80*/  UIADD3 UR16, UR38, 0x20400, URZ ;  /* 0x0002040026107890 */ /* 0x000fc4000fffe03f */
[----:B------:R-:W-:Y:S01]  /*9d90*/  USHF.L.U32 UR11, UR11, 0x7, URZ ;  /* 0x000000070b0b7899 */ /* 0x000fe2000800063f */
[----:B------:R1:W-:Y:S01]  /*9da0*/  STL [R1], R0 ;  /* 0x0000000001007387 */ /* 0x0003e20000100800 */
[----:B------:R-:W-:Y:S01]  /*9db0*/  UIADD3 UR32, UR38, 0x24400, URZ ;  /* 0x0002440026207890 */ /* 0x000fe2000fffe03f */
[----:B------:R-:W-:Y:S01]  /*9dc0*/  UMOV UR6, 0x0 ;  /* 0x0000000000067882 */ /* 0x000fe20000000000 */
[----:B------:R-:W-:Y:S01]  /*9dd0*/  UMOV UR7, 0x14f00000 ;  /* 0x14f0000000077882 */ /* 0x000fe20000000000 */
[----:B------:R-:W-:Y:S01]  /*9de0*/  UMOV UR10, URZ ;  /* 0x0000003f000a7c82 */ /* 0x000fe20008000000 */
[----:B------:R-:W-:Y:S01]  /*9df0*/  UMOV UR12, UR36 ;  /* 0x00000024000c7c82 */ /* 0x000fe20008000000 */
[----:B------:R-:W-:Y:S01]  /*9e00*/  UMOV UR18, 0x40 ;  /* 0x0000004000127882 */ /* 0x000fe20000000000 */
[----:B------:R-:W-:Y:S01]  /*9e10*/  UMOV UR20, UR36 ;  /* 0x0000002400147c82 */ /* 0x000fe20008000000 */
[----:B------:R-:W-:Y:S01]  /*9e20*/  UMOV UR17, UR9 ;  /* 0x0000000900117c82 */ /* 0x000fe20008000000 */
[----:B------:R-:W-:Y:S01]  /*9e30*/  UMOV UR21, UR13 ;  /* 0x0000000d00157c82 */ /* 0x000fe20008000000 */
[----:B------:R-:W-:Y:S01]  /*9e40*/  UMOV UR19, UR11 ;  /* 0x0000000b00137c82 */ /* 0x000fe20008000000 */
[----:B------:R-:W-:Y:S01]  /*9e50*/  UMOV UR34, 0x80 ;  /* 0x0000008000227882 */ /* 0x000fe20000000000 */
[----:B------:R-:W-:Y:S01]  /*9e60*/  UMOV UR33, UR9 ;  /* 0x0000000900217c82 */ /* 0x000fe20008000000 */
[----:B------:R-:W-:Y:S01]  /*9e70*/  UMOV UR37, UR13 ;  /* 0x0000000d00257c82 */ /* 0x000fe20008000000 */
[----:B------:R1:W-:Y:S01]  /*9e80*/  UTMALDG.4D [UR8], [UR4], desc[UR6] ;  /* 0x00000608040075b4 */ /* 0x0003e20008019000 */
[----:B------:R-:W-:Y:S01]  /*9e90*/  UMOV UR35, UR11 ;  /* 0x0000000b00237c82 */ /* 0x000fe20008000000 */
[----:B------:R1:W-:Y:S01]  /*9ea0*/  UTMALDG.4D [UR16], [UR4], desc[UR6] ;  /* 0x00000610040075b4 */ /* 0x0003e20008019000 */
[----:B------:R1:W-:Y:S02]  /*9eb0*/  UTMALDG.4D [UR32], [UR4], desc[UR6] ;  /* 0x00000620040075b4 */ /* 0x0003e40008019000 */
[----:B-1----:R-:W-:Y:S01]  /*9ec0*/  NOP ;  /* 0x0000000000007918 */ /* 0x002fe20000000000 */
.L_x_44:
[----:B------:R-:W-:Y:S05]  /*9ed0*/  WARPSYNC.ALL ;  /* 0x0000000000007948 */ /* 0x000fea0003800000 */
[----:B------:R-:W-:Y:S01]  /*9ee0*/  UIADD3 UR4, UR38, 0x10400, URZ ;  /* 0x0001040026047890 */ /* 0x000fe2000fffe03f */
[----:B------:R-:W-:Y:S03]  /*9ef0*/  BAR.SYNC.DEFER_BLOCKING 0x8, 0x180 ;  /* 0x0206000000007b1d */ /* 0x000fe60000010000 */
[----:B------:R-:W-:-:S06]  /*9f00*/  ULOP3.LUT UP0, URZ, UR4, 0x3ff, URZ, 0xc0, !UPT ;  /* 0x000003ff043f7892 */ /* 0x000fcc000f80c03f */
[----:B------:R-:W-:-:S13]  /*9f10*/  PLOP3.LUT P0, PT, PT, PT, UP0, 0x80, 0x0 ;  /* 0x000000000000781c */ /* 0x000fda0003f0f008 */
[----:B------:R-:W-:Y:S05]  /*9f20*/  @!P0 BRA `(.L_x_49) ;  /* 0x0000000000408947 */ /* 0x000fea0003800000 */
[----:B------:R-:W-:Y:S01]  /*9f30*/  MOV R2, 0x0 ;  /* 0x0000000000027802 */ /* 0x000fe20000000f00 */
[----:B------:R-:W-:Y:S01]  /*9f40*/  ULDC.64 UR6, c[0x4][0x118] ;  /* 0x0100460000067ab9 */ /* 0x000fe20000000a00 */
[----:B------:R-:W-:Y:S01]  /*9f50*/  ULDC.64 UR8, c[0x4][0x120] ;  /* 0x0100480000087ab9 */ /* 0x000fe20000000a00 */
[----:B------:R-:W-:Y:S01]  /*9f60*/  ULDC.64 UR4, c[0x4][0x88] ;  /* 0x0100220000047ab9 */ /* 0x000fe20000000a00 */
[----:B------:R-:W-:Y:S01]  /*9f70*/  MOV R4, UR6 ;  /* 0x0000000600047c02 */ /* 0x000fe20008000f00 */
[----:B------:R-:W-:Y:S01]  /*9f80*/  IMAD.U32 R5, RZ, RZ, UR7 ;  /* 0x00000007ff057e24 */ /* 0x000fe2000f8e00ff */
[----:B------:R-:W1:Y:S01]  /*9f90*/  LDC.64 R2, c[0x4][R2] ;  /* 0x0100000002027b82 */ /* 0x000e620000000a00 */
        /* <DEDUP_REMOVED lines=8> */
[----:B01----:R-:W-:Y:S05]  /*a020*/  CALL.ABS.NOINC R2 ;  /* 0x0000000002007343 */ /* 0x003fea0003c00000 */
.L_x_49:
[----:B------:R-:W1:Y:S01]  /*a030*/  S2R R4, SR_CTAID.Z ;  /* 0x0000000000047919 */ /* 0x000e620000002700 */
[----:B------:R-:W2:Y:S01]  /*a040*/  LDC R8, c[0x0][0x448] ;  /* 0x00011200ff087b82 */ /* 0x000ea20000000800 */
[----:B------:R-:W-:Y:S01]  /*a050*/  USHF.R.S32.HI UR4, URZ, 0x1f, UR36 ;  /* 0x0000001f3f047899 */ /* 0x000fe20008011424 */
[----:B------:R-:W3:Y:S01]  /*a060*/  S2R R12, SR_TID.X ;  /* 0x00000000000c7919 */ /* 0x000ee20000002100 */
[----:B------:R-:W-:Y:S02]  /*a070*/  ULDC.64 UR8, c[0x0][0x2d8] ;  /* 0x0000b60000087ab9 */ /* 0x000fe40000000a00 */
[----:B------:R-:W-:Y:S01]  /*a080*/  UIMAD UR6, UR4, UR8, URZ ;  /* 0x00000008040672a4 */ /* 0x000fe2000f8e023f */
[----:B------:R-:W4:Y:S02]  /*a090*/  S2R R9, SR_CTAID.X ;  /* 0x0000000000097919 */ /* 0x000f240000002500 */
[----:B------:R-:W0:Y:S01]  /*a0a0*/  LDC.64 R2, c[0x0][0x2e0] ;  /* 0x0000b800ff027b82 */ /* 0x000e220000000a00 */
[----:B------:R-:W-:-:S02]  /*a0b0*/  UIMAD.WIDE.U32 UR4, UR36, UR8, URZ ;  /* 0x00000008240472a5 */ /* 0x000fc4000f8e003f */
[----:B------:R-:W-:-:S04]  /*a0c0*/  UIMAD UR6, UR36, UR9, UR6 ;  /* 0x00000009240672a4 */ /* 0x000fc8000f8e0206 */
[----:B------:R-:W-:Y:S01]  /*a0d0*/  UIADD3 UR5, UR5, UR6, URZ ;  /* 0x0000000605057290 */ /* 0x000fe2000fffe03f */
[----:B--2---:R-:W-:Y:S02]  /*a0e0*/  ISETP.NE.AND P0, PT, R8, 0x1, PT ;  /* 0x000000010800780c */ /* 0x004fe40003f05270 */
[----:B-1----:R-:W-:Y:S02]  /*a0f0*/  SHF.R.S32.HI R5, RZ, 0x1f, R4 ;  /* 0x0000001fff057819 */ /* 0x002fe40000011404 */
[----:B---3--:R-:W-:-:S03]  /*a100*/  LOP3.LUT R11, R12, 0x7f, RZ, 0xc0, !PT ;  /* 0x0000007f0c0b7812 */ /* 0x008fc600078ec0ff */
[----:B0-----:R-:W-:Y:S01]  /*a110*/  IMAD R0, R5, R2, RZ ;  /* 0x0000000205007224 */ /* 0x001fe200078e02ff */
[----:B------:R-:W-:-:S03]  /*a120*/  SHF.R.U32.HI R6, RZ, 0x3, R11 ;  /* 0x00000003ff067819 */ /* 0x000fc6000001160b */
[C---:B------:R-:W-:Y:S02]  /*a130*/  IMAD R5, R4.reuse, R3, R0 ;  /* 0x0000000304057224 */ /* 0x040fe400078e0200 */
[----:B------:R-:W-:Y:S01]  /*a140*/  IMAD.WIDE.U32 R2, R4, R2, UR4 ;  /* 0x0000000404027e25 */ /* 0x000fe2000f8e0002 */
[----:B------:R-:W0:Y:S01]  /*a150*/  @P0 LDC R0, c[0x0][0x450] ;  /* 0x00011400ff000b82 */ /* 0x000e220000000800 */
[----:B------:R-:W-:-:S03]  /*a160*/  ULDC.64 UR4, c[0x0][0x2d0] ;  /* 0x0000b40000047ab9 */ /* 0x000fc60000000a00 */
[----:B------:R-:W-:Y:S01]  /*a170*/  IADD3 R3, R3, R5, RZ ;  /* 0x0000000503037210 */ /* 0x000fe20007ffe0ff */
[----:B------:R-:W-:-:S03]  /*a180*/  IMAD.SHL.U32 R5, R12, 0x10, RZ ;  /* 0x000000100c057824 */ /* 0x000fc600078e00ff */
[----:B------:R-:W1:Y:S02]  /*a190*/  @P0 LDC R4, c[0x0][0x44c] ;  /* 0x00011300ff040b82 */ /* 0x000e640000000800 */
[----:B------:R-:W-:-:S05]  /*a1a0*/  LOP3.LUT R5, R6, 0x70, R5, 0xf8, !PT ;  /* 0x0000007006057812 */ /* 0x000fca00078ef805 */
[----:B----4-:R-:W-:-:S04]  /*a1b0*/  IMAD R5, R9, 0x80, R5 ;  /* 0x0000008009057824 */ /* 0x010fc800078e0205 */
[----:B-1----:R-:W-:Y:S01]  /*a1c0*/  @P0 IMAD.HI.U32 R7, R5, R4, RZ ;  /* 0x0000000405070227 */ /* 0x002fe200078e00ff */
[----:B------:R-:W-:-:S04]  /*a1d0*/  MOV R4, R5 ;  /* 0x0000000500047202 */ /* 0x000fc80000000f00 */
[----:B0-----:R-:W-:Y:S01]  /*a1e0*/  @P0 SHF.R.U32.HI R4, RZ, R0, R7 ;  /* 0x00000000ff040219 */ /* 0x001fe20000011607 */
[----:B------:R-:W-:-:S04]  /*a1f0*/  IMAD.SHL.U32 R7, R11, 0x8, RZ ;  /* 0x000000080b077824 */ /* 0x000fc800078e00ff */
[----:B------:R-:W-:Y:S02]  /*a200*/  IMAD.MOV R0, RZ, RZ, -R4 ;  /* 0x000000ffff007224 */ /* 0x000fe400078e0a04 */
[----:B------:R-:W-:-:S04]  /*a210*/  IMAD.WIDE.U32 R2, R4, UR4, R2 ;  /* 0x0000000404027c25 */ /* 0x000fc8000f8e0002 */
[----:B------:R-:W-:Y:S01]  /*a220*/  IMAD R0, R8, R0, R5 ;  /* 0x0000000008007224 */ /* 0x000fe200078e0205 */
[----:B------:R-:W-:-:S05]  /*a230*/  SHF.R.S32.HI R5, RZ, 0x1f, R4 ;  /* 0x0000001fff057819 */ /* 0x000fca0000011404 */
[----:B------:R-:W-:-:S04]  /*a240*/  IMAD R5, R5, UR4, RZ ;  /* 0x0000000405057c24 */ /* 0x000fc8000f8e02ff */
[----:B------:R-:W-:Y:S01]  /*a250*/  IMAD R5, R4, UR5, R5 ;  /* 0x0000000504057c24 */ /* 0x000fe2000f8e0205 */
[----:B------:R-:W-:Y:S01]  /*a260*/  SHF.R.S32.HI R4, RZ, 0x1f, R0 ;  /* 0x0000001fff047819 */ /* 0x000fe20000011400 */
[----:B------:R-:W-:Y:S02]  /*a270*/  ULDC.64 UR4, c[0x0][0x2c8] ;  /* 0x0000b20000047ab9 */ /* 0x000fe40000000a00 */
[----:B------:R-:W-:Y:S02]  /*a280*/  IMAD.IADD R3, R3, 0x1, R5 ;  /* 0x0000000103037824 */ /* 0x000fe400078e0205 */
[----:B------:R-:W-:Y:S02]  /*a290*/  IMAD R5, R4, UR4, RZ ;  /* 0x0000000404057c24 */ /* 0x000fe4000f8e02ff */
[----:B------:R-:W-:-:S04]  /*a2a0*/  IMAD.WIDE.U32 R2, R0, UR4, R2 ;  /* 0x0000000400027c25 */ /* 0x000fc8000f8e0002 */
[----:B------:R-:W-:Y:S01]  /*a2b0*/  IMAD R4, R0, UR5, R5 ;  /* 0x0000000500047c24 */ /* 0x000fe2000f8e0205 */
[----:B------:R-:W-:Y:S02]  /*a2c0*/  ULDC.64 UR4, c[0x0][0x280] ;  /* 0x0000a00000047ab9 */ /* 0x000fe40000000a00 */
[----:B------:R-:W-:Y:S01]  /*a2d0*/  LEA R0, P0, R2, UR4, 0x1 ;  /* 0x0000000402007c11 */ /* 0x000fe2000f8008ff */
[----:B------:R-:W-:Y:S01]  /*a2e0*/  ULDC UR4, c[0x0][0x2b8] ;  /* 0x0000ae0000047ab9 */ /* 0x000fe20000000800 */
[----:B------:R-:W-:-:S04]  /*a2f0*/  IADD3 R5, R3, R4, RZ ;  /* 0x0000000403057210 */ /* 0x000fc80007ffe0ff */
[----:B------:R-:W-:Y:S01]  /*a300*/  LEA.HI.X R5, R2, UR5, R5, 0x1, P0 ;  /* 0x0000000502057c11 */ /* 0x000fe200080f0c05 */
[----:B------:R-:W-:-:S05]  /*a310*/  IMAD.SHL.U32 R2, R12, 0x8, RZ ;  /* 0x000000080c027824 */ /* 0x000fca00078e00ff */
[----:B------:R-:W-:-:S04]  /*a320*/  LOP3.LUT R10, R2, 0x38, RZ, 0xc0, !PT ;  /* 0x00000038020a7812 */ /* 0x000fc800078ec0ff */
[C---:B------:R-:W-:Y:S02]  /*a330*/  LOP3.LUT R3, R10.reuse, 0x40, RZ, 0xfc, !PT ;  /* 0x000000400a037812 */ /* 0x040fe400078efcff */
[C---:B------:R-:W-:Y:S02]  /*a340*/  ISETP.GE.AND P2, PT, R10.reuse, UR4, PT ;  /* 0x000000040a007c0c */ /* 0x040fe4000bf46270 */
[----:B------:R-:W-:Y:S02]  /*a350*/  ISETP.GE.AND P0, PT, R3, UR4, PT ;  /* 0x0000000403007c0c */ /* 0x000fe4000bf06270 */
[----:B------:R-:W-:-:S04]  /*a360*/  LOP3.LUT R3, R10, 0x80, RZ, 0xfc, !PT ;  /* 0x000000800a037812 */ /* 0x000fc800078efcff */
[----:B------:R-:W-:Y:S01]  /*a370*/  ISETP.GE.AND P1, PT, R3, UR4, PT ;  /* 0x0000000403007c0c */ /* 0x000fe2000bf26270 */
[----:B------:R-:W-:Y:S01]  /*a380*/  UMOV UR4, 0xffffffff ;  /* 0xffffffff00047882 */ /* 0x000fe20000000000 */
[----:B------:R-:W-:-:S04]  /*a390*/  LOP3.LUT R3, R2, 0x1c0, RZ, 0xc0, !PT ;  /* 0x000001c002037812 */ /* 0x000fc800078ec0ff */
[----:B------:R-:W-:-:S04]  /*a3a0*/  LOP3.LUT R3, R3, 0x38, R2, 0xf8, !PT ;  /* 0x0000003803037812 */ /* 0x000fc800078ef802 */
[----:B------:R-:W-:-:S04]  /*a3b0*/  LOP3.LUT R2, R3, 0x38, R12, 0x78, !PT ;  /* 0x0000003803027812 */ /* 0x000fc800078e780c */
[----:B------:R-:W-:Y:S01]  /*a3c0*/  LOP3.LUT R7, R2, 0x200, R7, 0xf8, !PT ;  /* 0x0000020002077812 */ /* 0x000fe200078ef807 */
[----:B------:R-:W-:Y:S06]  /*a3d0*/  BRA.DIV UR4, `(.L_x_50) ;  /* 0x0000002e04407947 */ /* 0x000fec000b800000 */
[----:B------:R-:W0:Y:S01]  /*a3e0*/  S2R R2, SR_CTAID.X ;  /* 0x0000000000027919 */ /* 0x000e220000002500 */
[----:B------:R-:W-:Y:S02]  /*a3f0*/  ULDC UR4, c[0x0][0x288] ;  /* 0x0000a20000047ab9 */ /* 0x000fe40000000800 */
[----:B------:R-:W-:Y:S01]  /*a400*/  IMAD R4, R8, UR4, RZ ;  /* 0x0000000408047c24 */ /* 0x000fe2000f8e02ff */
[----:B------:R-:W-:Y:S04]  /*a410*/  SHFL.IDX PT, R3, R0, RZ, 0x181f ;  /* 0x00181fff00037589 */ /* 0x000fe800000e0000 */
[----:B------:R-:W-:Y:S04]  /*a420*/  SHFL.IDX PT, R8, R5, 0x1, 0x181f ;  /* 0x00381f0005087f89 */ /* 0x000fe800000e0000 */
[----:B------:R-:W-:Y:S01]  /*a430*/  SHFL.IDX PT, R14, R0, 0x1, 0x181f ;  /* 0x00381f00000e7f89 */ /* 0x000fe200000e0000 */
[----:B0-----:R-:W-:-:S03]  /*a440*/  LEA R6, R2, R6, 0x7 ;  /* 0x0000000602067211 */ /* 0x001fc600078e38ff */
[----:B------:R-:W0:Y:S01]  /*a450*/  SHFL.IDX PT, R2, R5, RZ, 0x181f ;  /* 0x00181fff05027589 */ /* 0x000e2200000e0000 */
[C---:B------:R-:W-:Y:S01]  /*a460*/  ISETP.GE.AND P3, PT, R6.reuse, R4, PT ;  /* 0x000000040600720c */ /* 0x040fe20003f66270 */
[----:B------:R-:W-:-:S12]  /*a470*/  VIADD R9, R6, 0x10 ;  /* 0x0000001006097836 */ /* 0x000fd80000000000 */
[----:B------:R-:W-:Y:S02]  /*a480*/  @!P3 LEA R21, R7, UR38, 0x1 ;  /* 0x000000260715bc11 */ /* 0x000fe4000f8e08ff */
[----:B0-----:R-:W-:-:S04]  /*a490*/  LOP3.LUT R3, R3, R2, RZ, 0x3c, !PT ;  /* 0x0000000203037212 */ /* 0x001fc800078e3cff */
[----:B------:R-:W-:-:S04]  /*a4a0*/  LOP3.LUT R2, R3, R2, RZ, 0x3c, !PT ;  /* 0x0000000203027212 */ /* 0x000fc800078e3cff */
[----:B------:R-:W-:-:S03]  /*a4b0*/  LOP3.LUT R3, R3, R2, RZ, 0x3c, !PT ;  /* 0x0000000203037212 */ /* 0x000fc600078e3cff */
[----:B------:R-:W-:-:S05]  /*a4c0*/  @!P3 IMAD.WIDE.U32 R2, R10, 0x2, R2 ;  /* 0x000000020a02b825 */ /* 0x000fca00078e0002 */
[----:B------:R-:W-:Y:S04]  /*a4d0*/  @!P3 LDGSTS.E.BYPASS.LTC128B.128 [R21+0x10400], desc[UR42][R2.64], !P2 ;  /* 0x104000000215bfae */ /* 0x000fe8000d101d6a */
[----:B------:R-:W-:Y:S04]  /*a4e0*/  @!P3 LDGSTS.E.BYPASS.LTC128B.128 [R21+0x14400], desc[UR42][R2.64+0x80], !P0 ;  /* 0x144000800215bfae */ /* 0x000fe8000c101d6a */
[----:B------:R0:W-:Y:S01]  /*a4f0*/  @!P3 LDGSTS.E.BYPASS.LTC128B.128 [R21+0x18400], desc[UR42][R2.64+0x100], !P1 ;  /* 0x184001000215bfae */ /* 0x0001e2000c901d6a */
[----:B------:R-:W-:Y:S01]  /*a500*/  ISETP.GE.AND P3, PT, R9, R4, PT ;  /* 0x000000040900720c */ /* 0x000fe20003f66270 */
[----:B------:R-:W-:Y:S01]  /*a510*/  IMAD.MOV.U32 R9, RZ, RZ, R8 ;  /* 0x000000ffff097224 */ /* 0x000fe200078e0008 */
[----:B------:R-:W-:-:S02]  /*a520*/  MOV R8, R14 ;  /* 0x0000000e00087202 */ /* 0x000fc40000000f00 */
[----:B------:R-:W-:Y:S04]  /*a530*/  SHFL.IDX PT, R14, R0, 0x2, 0x181f ;  /* 0x00581f00000e7f89 */ /* 0x000fe800000e0000 */
[----:B0-----:R-:W0:Y:S01]  /*a540*/  SHFL.IDX PT, R2, R5, 0x2, 0x181f ;  /* 0x00581f0005027f89 */ /* 0x001e2200000e0000 */
[----:B------:R-:W-:-:S04]  /*a550*/  VIADD R3, R6, 0x20 ;  /* 0x0000002006037836 */ /* 0x000fc80000000000 */
[----:B------:R-:W-:Y:S01]  /*a560*/  @!P3 LEA R20, R7, UR38, 0x1 ;  /* 0x000000260714bc11 */ /* 0x000fe2000f8e08ff */
[----:B------:R-:W-:-:S05]  /*a570*/  @!P3 IMAD.WIDE.U32 R8, R10, 0x2, R8 ;  /* 0x000000020a08b825 */ /* 0x000fca00078e0008 */
[----:B------:R-:W-:Y:S04]  /*a580*/  @!P3 LDGSTS.E.BYPASS.LTC128B.128 [R20+0x10c00], desc[UR42][R8.64], !P2 ;  /* 0x10c000000814bfae */ /* 0x000fe8000d101d6a */
[----:B------:R-:W-:Y:S04]  /*a590*/  @!P3 LDGSTS.E.BYPASS.LTC128B.128 [R20+0x14c00], desc[UR42][R8.64+0x80], !P0 ;  /* 0x14c000800814bfae */ /* 0x000fe8000c101d6a */
[----:B------:R1:W-:Y:S01]  /*a5a0*/  @!P3 LDGSTS.E.BYPASS.LTC128B.128 [R20+0x18c00], desc[UR42][R8.64+0x100], !P1 ;  /* 0x18c001000814bfae */ /* 0x0003e2000c901d6a */
[----:B------:R-:W-:Y:S01]  /*a5b0*/  ISETP.GE.AND P3, PT, R3, R4, PT ;  /* 0x000000040300720c */ /* 0x000fe20003f66270 */
[----:B0-----:R-:W-:Y:S01]  /*a5c0*/  IMAD.MOV.U32 R3, RZ, RZ, R2 ;  /* 0x000000ffff037224 */ /* 0x001fe200078e0002 */
[----:B------:R-:W-:-:S02]  /*a5d0*/  MOV R2, R14 ;  /* 0x0000000e00027202 */ /* 0x000fc40000000f00 */
[----:B------:R-:W-:Y:S01]  /*a5e0*/  SHFL.IDX PT, R14, R0, 0x3, 0x181f ;  /* 0x00781f00000e7f89 */ /* 0x000fe200000e0000 */
[----:B-1----:R-:W-:-:S08]  /*a5f0*/  VIADD R9, R6, 0x30 ;  /* 0x0000003006097836 */ /* 0x002fd00000000000 */
[----:B------:R-:W-:Y:S01]  /*a600*/  @!P3 IMAD.WIDE.U32 R2, R10, 0x2, R2 ;  /* 0x000000020a02b825 */ /* 0x000fe200078e0002 */
[----:B------:R-:W0:Y:S01]  /*a610*/  SHFL.IDX PT, R8, R5, 0x3, 0x181f ;  /* 0x00781f0005087f89 */ /* 0x000e2200000e0000 */
[----:B------:R-:W-:-:S05]  /*a620*/  @!P3 LEA R21, R7, UR38, 0x1 ;  /* 0x000000260715bc11 */ /* 0x000fca000f8e08ff */
[----:B------:R-:W-:Y:S04]  /*a630*/  @!P3 LDGSTS.E.BYPASS.LTC128B.128 [R21+0x11400], desc[UR42][R2.64], !P2 ;  /* 0x114000000215bfae */ /* 0x000fe8000d101d6a */
[----:B------:R-:W-:Y:S04]  /*a640*/  @!P3 LDGSTS.E.BYPASS.LTC128B.128 [R21+0x15400], desc[UR42][R2.64+0x80], !P0 ;  /* 0x154000800215bfae */ /* 0x000fe8000c101d6a */
[----:B------:R1:W-:Y:S01]  /*a650*/  @!P3 LDGSTS.E.BYPASS.LTC128B.128 [R21+0x19400], desc[UR42][R2.64+0x100], !P1 ;  /* 0x194001000215bfae */ /* 0x0003e2000c901d6a */
[----:B------:R-:W-:Y:S01]  /*a660*/  ISETP.GE.AND P3, PT, R9, R4, PT ;  /* 0x000000040900720c */ /* 0x000fe20003f66270 */
[----:B0-----:R-:W-:Y:S01]  /*a670*/  IMAD.MOV.U32 R9, RZ, RZ, R8 ;  /* 0x000000ffff097224 */ /* 0x001fe200078e0008 */
[----:B------:R-:W-:Y:S01]  /*a680*/  MOV R8, R14 ;  /* 0x0000000e00087202 */ /* 0x000fe20000000f00 */
[----:B-1----:R-:W0:Y:S01]  /*a690*/  SHFL.IDX PT, R2, R5, 0x4, 0x181f ;  /* 0x00981f0005027f89 */ /* 0x002e2200000e0000 */
[----:B------:R-:W-:-:S09]  /*a6a0*/  VIADD R3, R6, 0x40 ;  /* 0x0000004006037836 */ /* 0x000fd20000000000 */
[----:B------:R-:W-:Y:S01]  /*a6b0*/  @!P3 LEA R20, R7, UR38, 0x1 ;  /* 0x000000260714bc11 */ /* 0x000fe2000f8e08ff */
[----:B------:R-:W1:Y:S01]  /*a6c0*/  SHFL.IDX PT, R14, R0, 0x4, 0x181f ;  /* 0x00981f00000e7f89 */ /* 0x000e6200000e0000 */
[----:B------:R-:W-:-:S05]  /*a6d0*/  @!P3 IMAD.WIDE.U32 R8, R10, 0x2, R8 ;  /* 0x000000020a08b825 */ /* 0x000fca00078e0008 */
[----:B------:R-:W-:Y:S04]  /*a6e0*/  @!P3 LDGSTS.E.BYPASS.LTC128B.128 [R20+0x11c00], desc[UR42][R8.64], !P2 ;  /* 0x11c000000814bfae */ /* 0x000fe8000d101d6a */
[----:B------:R-:W-:Y:S04]  /*a6f0*/  @!P3 LDGSTS.E.BYPASS.LTC128B.128 [R20+0x15c00], desc[UR42][R8.64+0x80], !P0 ;  /* 0x15c000800814bfae */ /* 0x000fe8000c101d6a */
[----:B------:R2:W-:Y:S01]  /*a700*/  @!P3 LDGSTS.E.BYPASS.LTC128B.128 [R20+0x19c00], desc[UR42][R8.64+0x100], !P1 ;  /* 0x19c001000814bfae */ /* 0x0005e2000c901d6a */
[----:B------:R-:W-:Y:S01]  /*a710*/  ISETP.GE.AND P3, PT, R3, R4, PT ;  /* 0x000000040300720c */ /* 0x000fe20003f66270 */
[----:B0-----:R-:W-:Y:S01]  /*a720*/  IMAD.MOV.U32 R3, RZ, RZ, R2 ;  /* 0x000000ffff037224 */ /* 0x001fe200078e0002 */
[----:B-1----:R-:W-:Y:S01]  /*a730*/  MOV R2, R14 ;  /* 0x0000000e00027202 */ /* 0x002fe20000000f00 */
[----:B--2---:R-:W0:Y:S01]  /*a740*/  SHFL.IDX PT, R8, R5, 0x5, 0x181f ;  /* 0x00b81f0005087f89 */ /* 0x004e2200000e0000 */
[----:B------:R-:W-:-:S09]  /*a750*/  VIADD R9, R6, 0x50 ;  /* 0x0000005006097836 */ /* 0x000fd20000000000 */
[----:B------:R-:W-:Y:S01]  /*a760*/  @!P3 LEA R21, R7, UR38, 0x1 ;  /* 0x000000260715bc11 */ /* 0x000fe2000f8e08ff */
[----:B------:R-:W-:Y:S01]  /*a770*/  @!P3 IMAD.WIDE.U32 R2, R10, 0x2, R2 ;  /* 0x000000020a02b825 */ /* 0x000fe200078e0002 */
[----:B------:R-:W1:Y:S04]  /*a780*/  SHFL.IDX PT, R14, R0, 0x5, 0x181f ;  /* 0x00b81f00000e7f89 */ /* 0x000e6800000e0000 */
[----:B------:R-:W-:Y:S04]  /*a790*/  @!P3 LDGSTS.E.BYPASS.LTC128B.128 [R21+0x12400], desc[UR42][R2.64], !P2 ;  /* 0x124000000215bfae */ /* 0x000fe8000d101d6a */
[----:B------:R-:W-:Y:S04]  /*a7a0*/  @!P3 LDGSTS.E.BYPASS.LTC128B.128 [R21+0x16400], desc[UR42][R2.64+0x80], !P0 ;  /* 0x164000800215bfae */ /* 0x000fe8000c101d6a */
[----:B------:R2:W-:Y:S01]  /*a7b0*/  @!P3 LDGSTS.E.BYPASS.LTC128B.128 [R21+0x1a400], desc[UR42][R2.64+0x100], !P1 ;  /* 0x1a4001000215bfae */ /* 0x0005e2000c901d6a */
[----:B------:R-:W-:Y:S01]  /*a7c0*/  ISETP.GE.AND P3, PT, R9, R4, PT ;  /* 0x000000040900720c */ /* 0x000fe20003f66270 */
[----:B0-----:R-:W-:Y:S01]  /*a7d0*/  IMAD.MOV.U32 R9, RZ, RZ, R8 ;  /* 0x000000ffff097224 */ /* 0x001fe200078e0008 */
[----:B-1----:R-:W-:Y:S01]  /*a7e0*/  MOV R8, R14 ;  /* 0x0000000e00087202 */ /* 0x002fe20000000f00 */
[----:B--2---:R-:W0:Y:S10]  /*a7f0*/  SHFL.IDX PT, R2, R5, 0x6, 0x181f ;  /* 0x00d81f0005027f89 */ /* 0x004e3400000e0000 */
[----:B------:R-:W-:Y:S01]  /*a800*/  @!P3 LEA R20, R7, UR38, 0x1 ;  /* 0x000000260714bc11 */ /* 0x000fe2000f8e08ff */
[----:B------:R-:W-:Y:S01]  /*a810*/  VIADD R3, R6, 0x60 ;  /* 0x0000006006037836 */ /* 0x000fe20000000000 */
        /* <DEDUP_REMOVED lines=8> */
[----:B--2---:R0:W1:Y:S10]  /*a8a0*/  SHFL.IDX PT, R8, R5, 0x7, 0x181f ;  /* 0x00f81f0005087f89 */ /* 0x00407400000e0000 */
[----:B------:R-:W-:Y:S01]  /*a8b0*/  @!P3 LEA R21, R7, UR38, 0x1 ;  /* 0x000000260715bc11 */ /* 0x000fe2000f8e08ff */
[----:B------:R-:W-:Y:S01]  /*a8c0*/  @!P3 IMAD.WIDE.U32 R2, R10, 0x2, R2 ;  /* 0x000000020a02b825 */ /* 0x000fe200078e0002 */
[----:B------:R0:W2:Y:S04]  /*a8d0*/  SHFL.IDX PT, R14, R0, 0x7, 0x181f ;  /* 0x00f81f00000e7f89 */ /* 0x0000a800000e0000 */
[----:B------:R0:W-:Y:S04]  /*a8e0*/  @!P3 LDGSTS.E.BYPASS.LTC128B.128 [R21+0x13400], desc[UR42][R2.64], !P2 ;  /* 0x134000000215bfae */ /* 0x0001e8000d101d6a */
[----:B------:R0:W-:Y:S04]  /*a8f0*/  @!P3 LDGSTS.E.BYPASS.LTC128B.128 [R21+0x17400], desc[UR42][R2.64+0x80], !P0 ;  /* 0x174000800215bfae */ /* 0x0001e8000c101d6a */
[----:B------:R0:W-:Y:S02]  /*a900*/  @!P3 LDGSTS.E.BYPASS.LTC128B.128 [R21+0x1b400], desc[UR42][R2.64+0x100], !P1 ;  /* 0x1b4001000215bfae */ /* 0x0001e4000c901d6a */
.L_x_144:
[----:B0-----:R-:W-:Y:S01]  /*a910*/  VIADD R3, R6, 0x70 ;  /* 0x0000007006037836 */ /* 0x001fe20000000000 */
[----:B------:R-:W-:Y:S01]  /*a920*/  BSSY B0, `(.L_x_51) ;  /* 0x000000d000007945 */ /* 0x000fe20003800000 */
[----:B--2---:R-:W-:-:S03]  /*a930*/  IMAD.MOV.U32 R2, RZ, RZ, R14 ;  /* 0x000000ffff027224 */ /* 0x004fc600078e000e */
[----:B------:R-:W-:Y:S02]  /*a940*/  ISETP.GE.AND P3, PT, R3, R4, PT ;  /* 0x000000040300720c */ /* 0x000fe40003f66270 */
[----:B-1----:R-:W-:-:S11]  /*a950*/  MOV R3, R8 ;  /* 0x0000000800037202 */ /* 0x002fd60000000f00 */
[----:B------:R-:W-:Y:S05]  /*a960*/  @P3 BRA `(.L_x_52) ;  /* 0x0000000000203947 */ /* 0x000fea0003800000 */
[----:B------:R-:W-:Y:S01]  /*a970*/  IMAD.WIDE.U32 R10, R10, 0x2, R2 ;  /* 0x000000020a0a7825 */ /* 0x000fe200078e0002 */
[----:B------:R-:W-:-:S05]  /*a980*/  LEA R7, R7, UR38, 0x1 ;  /* 0x0000002607077c11 */ /* 0x000fca000f8e08ff */
[----:B------:R-:W-:Y:S01]  /*a990*/  @!PT LDS RZ, [RZ] ;  /* 0x00000000fffff984 */ /* 0x000fe20000000800 */
[----:B------:R-:W-:Y:S01]  /*a9a0*/  @!PT LDS RZ, [RZ] ;  /* 0x00000000fffff984 */ /* 0x000fe20000000800 */
[----:B------:R-:W-:Y:S01]  /*a9b0*/  @!PT LDS RZ, [RZ] ;  /* 0x00000000fffff984 */ /* 0x000fe20000000800 */
[----:B------:R0:W-:Y:S04]  /*a9c0*/  LDGSTS.E.BYPASS.LTC128B.128 [R7+0x13c00], desc[UR42][R10.64], !P2 ;  /* 0x13c000000a077fae */ /* 0x0001e8000d101d6a */
[----:B------:R0:W-:Y:S04]  /*a9d0*/  LDGSTS.E.BYPASS.LTC128B.128 [R7+0x17c00], desc[UR42][R10.64+0x80], !P0 ;  /* 0x17c000800a077fae */ /* 0x0001e8000c101d6a */
[----:B------:R0:W-:Y:S02]  /*a9e0*/  LDGSTS.E.BYPASS.LTC128B.128 [R7+0x1bc00], desc[UR42][R10.64+0x100], !P1 ;  /* 0x1bc001000a077fae */ /* 0x0001e4000c901d6a */
.L_x_52:
[----:B------:R-:W-:Y:S05]  /*a9f0*/  BSYNC B0 ;  /* 0x0000000000007941 */ /* 0x000fea0003800000 */
.L_x_51:
[----:B------:R-:W-:Y:S01]  /*aa00*/  NOP ;  /* 0x0000000000007918 */ /* 0x000fe20000000000 */
[----:B------:R-:W-:Y:S01]  /*aa10*/  SYNCS.ARRIVE.TRANS64.RED.A0T1 RZ, [UR38+0x34800], RZ ;  /* 0x034800ffffff79a7 */ /* 0x000fe20008200426 */
[----:B------:R-:W-:Y:S01]  /*aa20*/  IMAD.MOV.U32 R2, RZ, RZ, 0x1 ;  /* 0x00000001ff027424 */ /* 0x000fe200078e00ff */
[----:B------:R-:W-:Y:S04]  /*aa30*/  ARRIVES.LDGSTSBAR.64.TRANSCNT [UR38+0x34800] ;  /* 0x03480000ff0079b0 */ /* 0x000fe80008000aa6 */
[----:B------:R-:W-:Y:S01]  /*aa40*/  SHF.L.U32 R2, R2, 0x1f, RZ ;  /* 0x0000001f02027819 */ /* 0x000fe200000006ff */
[----:B------:R-:W-:Y:S01]  /*aa50*/  NOP ;  /* 0x0000000000007918 */ /* 0x000fe20000000000 */
[----:B------:R-:W2:Y:S01]  /*aa60*/  LDL.LU R4, [R1+0x10] ;  /* 0x0000100001047983 */ /* 0x000ea20000300800 */
[----:B------:R-:W-:Y:S03]  /*aa70*/  SYNCS.ARRIVE.TRANS64.A1T0 RZ, [UR38+0x34800], RZ ;  /* 0x034800ffffff79a7 */ /* 0x000fe60008100026 */
[----:B------:R-:W3:Y:S01]  /*aa80*/  LDL R3, [R1+0x8] ;  /* 0x0000080001037983 */ /* 0x000ee20000100800 */
[----:B------:R-:W1:Y:S01]  /*aa90*/  SYNCS.PHASECHK.TRANS64.TRYWAIT P0, [UR38+0x34820], R2 ;  /* 0x03482002ff0075a7 */ /* 0x000e620008000166 */
[----:B--2---:R-:W-:-:S05]  /*aaa0*/  VIADD R0, R4, 0xfffffffe ;  /* 0xfffffffe04007836 */ /* 0x004fca0000000000 */
[----:B---3--:R-:W-:Y:S01]  /*aab0*/  ISETP.GE.AND P1, PT, R0, R3, PT ;  /* 0x000000030000720c */ /* 0x008fe20003f26270 */
[----:B-1----:R-:W-:-:S12]  /*aac0*/  @!P0 BRA `(.L_x_53) ;  /* 0x00000030003c8947 */ /* 0x002fd80003800000 */
.L_x_145:
[----:B------:R-:W-:Y:S01]  /*aad0*/  MOV R9, 0x1 ;  /* 0x0000000100097802 */ /* 0x000fe20000000f00 */
[----:B------:R-:W-:Y:S01]  /*aae0*/  IMAD.MOV.U32 R8, RZ, RZ, RZ ;  /* 0x000000ffff087224 */ /* 0x000fe200078e00ff */
[----:B------:R-:W-:Y:S06]  /*aaf0*/  @!P1 BRA `(.L_x_54) ;  /* 0x0000001800e89947 */ /* 0x000fec0003800000 */
[----:B------:R-:W2:Y:S04]  /*ab00*/  LDL.LU R4, [R1+0xc] ;  /* 0x00000c0001047983 */ /* 0x000ea80000300800 */
[----:B-1----:R-:W3:Y:S01]  /*ab10*/  LDL.LU R3, [R1+0x8] ;  /* 0x0000080001037983 */ /* 0x002ee20000300800 */
[----:B------:R-:W-:Y:S01]  /*ab20*/  UIADD3 UR4, UR40, 0x1, URZ ;  /* 0x0000000128047890 */ /* 0x000fe2000fffe03f */
[----:B------:R-:W-:Y:S01]  /*ab30*/  IMAD.MOV.U32 R9, RZ, RZ, 0x1 ;  /* 0x00000001ff097424 */ /* 0x000fe200078e00ff */
[----:B------:R-:W0:Y:S02]  /*ab40*/  S2R R6, SR_TID.X ;  /* 0x0000000000067919 */ /* 0x000e240000002100 */
[----:B0-----:R-:W-:Y:S02]  /*ab50*/  LOP3.LUT R10, R6, 0x1f, RZ, 0xc0, !PT ;  /* 0x0000001f060a7812 */ /* 0x001fe400078ec0ff */
[----:B--2---:R-:W-:Y:S01]  /*ab60*/  IMAD R2, R4, UR4, RZ ;  /* 0x0000000404027c24 */ /* 0x004fe2000f8e02ff */
[----:B---3--:R-:W-:-:S04]  /*ab70*/  LOP3.LUT R3, RZ, R3, RZ, 0x33, !PT ;  /* 0x00000003ff037212 */ /* 0x008fc800078e33ff */
[----:B------:R-:W-:-:S05]  /*ab80*/  VIMNMX R2, R2, UR39, PT ;  /* 0x0000002702027c48 */ /* 0x000fca000bfe0100 */
[----:B------:R-:W-:-:S05]  /*ab90*/  IMAD.MOV R4, RZ, RZ, -R2 ;  /* 0x000000ffff047224 */ /* 0x000fca00078e0a02 */
[----:B------:R-:W-:Y:S02]  /*aba0*/  VIADDMNMX R5, R4, 0x1, R3, !PT ;  /* 0x0000000104057846 */ /* 0x000fe40007800103 */
[----:B------:R-:W-:Y:S02]  /*abb0*/  LOP3.LUT R3, RZ, R2, RZ, 0x33, !PT ;  /* 0x00000002ff037212 */ /* 0x000fe400078e33ff */
[----:B------:R-:W-:Y:S01]  /*abc0*/  IADD3 R4, R5, -0x2, RZ ;  /* 0xfffffffe05047810 */ /* 0x000fe20007ffe0ff */
[----:B------:R-:W-:-:S03]  /*abd0*/  IMAD.IADD R5, R2, 0x1, R5 ;  /* 0x0000000102057824 */ /* 0x000fc600078e0205 */
[----:B------:R-:W-:Y:S02]  /*abe0*/  ISETP.NE.AND P0, PT, R4, R3, PT ;  /* 0x000000030400720c */ /* 0x000fe40003f05270 */
[----:B------:R-:W-:Y:S02]  /*abf0*/  MOV R4, R16 ;  /* 0x0000001000047202 */ /* 0x000fe40000000f00 */
[----:B------:R-:W-:-:S09]  /*ac00*/  LOP3.LUT R12, R5, 0x1, RZ, 0xc0, !PT ;  /* 0x00000001050c7812 */ /* 0x000fd200078ec0ff */
[----:B------:R-:W-:Y:S05]  /*ac10*/  @!P0 BRA `(.L_x_55) ;  /* 0x0000001000748947 */ /* 0x000fea0003800000 */
[----:B------:R-:W-:Y:S01]  /*ac20*/  BSSY B0, `(.L_x_55) ;  /* 0x000011c000007945 */ /* 0x000fe20003800000 */
[----:B------:R-:W-:Y:S01]  /*ac30*/  IMAD.IADD R6, R5, 0x1, -R12 ;  /* 0x0000000105067824 */ /* 0x000fe200078e0a0c */
[----:B------:R-:W-:Y:S01]  /*ac40*/  MOV R4, R16 ;  /* 0x0000001000047202 */ /* 0x000fe20000000f00 */
[----:B------:R-:W-:-:S07]  /*ac50*/  IMAD.MOV.U32 R7, RZ, RZ, 0x1 ;  /* 0x00000001ff077424 */ /* 0x000fce00078e00ff */
.L_x_88:
[----:B------:R-:W2:Y:S01]  /*ac60*/  LDL R2, [R1] ;  /* 0x0000000001027983 */ /* 0x000ea20000100800 */
[----:B------:R-:W-:Y:S01]  /*ac70*/  VIADD R6, R6, 0xfffffffe ;  /* 0xfffffffe06067836 */ /* 0x000fe20000000000 */
[----:B------:R-:W-:Y:S04]  /*ac80*/  BSSY B1, `(.L_x_56) ;  /* 0x0000088000017945 */ /* 0x000fe80003800000 */
[----:B------:R-:W-:Y:S02]  /*ac90*/  ISETP.NE.AND P1, PT, R6, RZ, PT ;  /* 0x000000ff0600720c */ /* 0x000fe40003f25270 */
[----:B--2---:R-:W-:-:S13]  /*aca0*/  ISETP.NE.AND P0, PT, R2, RZ, PT ;  /* 0x000000ff0200720c */ /* 0x004fda0003f05270 */
[----:B0-----:R-:W-:Y:S05]  /*acb0*/  @!P0 BRA `(.L_x_57) ;  /* 0x0000000800108947 */ /* 0x001fea0003800000 */
[----:B------:R-:W2:Y:S01]  /*acc0*/  LDL R2, [R1+0x4] ;  /* 0x0000040001027983 */ /* 0x000ea20000100800 */
[----:B------:R-:W-:Y:S01]  /*acd0*/  IMAD.MOV.U32 R9, RZ, RZ, R0 ;  /* 0x000000ffff097224 */ /* 0x000fe200078e0000 */
[----:B--2---:R-:W-:-:S13]  /*ace0*/  ISETP.NE.AND P0, PT, R2, RZ, PT ;  /* 0x000000ff0200720c */ /* 0x004fda0003f05270 */
[----:B------:R-:W-:Y:S05]  /*acf0*/  @!P0 BRA `(.L_x_58) ;  /* 0x0000000000488947 */ /* 0x000fea0003800000 */
[----:B------:R-:W0:Y:S01]  /*ad00*/  LDC R9, c[0x0][0x43c] ;  /* 0x00010f00ff097b82 */ /* 0x000e220000000800 */
[----:B------:R-:W-:Y:S02]  /*ad10*/  ULDC.64 UR4, c[0x0][0x428] ;  /* 0x00010a0000047ab9 */ /* 0x000fe40000000a00 */
[----:B------:R-:W-:Y:S01]  /*ad20*/  IMAD R5, R19, UR4, RZ ;  /* 0x0000000413057c24 */ /* 0x000fe2000f8e02ff */
[----:B0-----:R-:W-:-:S13]  /*ad30*/  ISETP.NE.AND P0, PT, R9, 0x1, PT ;  /* 0x000000010900780c */ /* 0x001fda0003f05270 */
[----:B------:R-:W0:Y:S02]  /*ad40*/  @P0 LDC.64 R2, c[0x0][0x440] ;  /* 0x00011000ff020b82 */ /* 0x000e240000000a00 */
[----:B0-----:R-:W-:Y:S01]  /*ad50*/  @P0 IMAD.HI.U32 R4, R0, R2, RZ ;  /* 0x0000000200040227 */ /* 0x001fe200078e00ff */
[----:B------:R-:W-:-:S04]  /*ad60*/  MOV R2, R0 ;  /* 0x0000000000027202 */ /* 0x000fc80000000f00 */
[----:B------:R-:W-:Y:S01]  /*ad70*/  @P0 SHF.R.U32.HI R2, RZ, R3, R4 ;  /* 0x00000003ff020219 */ /* 0x000fe20000011604 */
[----:B------:R-:W-:-:S04]  /*ad80*/  IMAD R4, R18, UR5, R5 ;  /* 0x0000000512047c24 */ /* 0x000fc8000f8e0205 */
[----:B------:R-:W-:-:S04]  /*ad90*/  IMAD.MOV R3, RZ, RZ, -R2 ;  /* 0x000000ffff037224 */ /* 0x000fc800078e0a02 */
[----:B------:R-:W-:Y:S01]  /*ada0*/  IMAD R9, R9, R3, R0 ;  /* 0x0000000309097224 */ /* 0x000fe200078e0200 */
[----:B------:R-:W-:-:S03]  /*adb0*/  SHF.R.S32.HI R3, RZ, 0x1f, R2 ;  /* 0x0000001fff037819 */ /* 0x000fc60000011402 */
[----:B------:R-:W-:Y:S01]  /*adc0*/  IMAD.WIDE.U32 R2, R18, UR4, R2 ;  /* 0x0000000412027c25 */ /* 0x000fe2000f8e0002 */
[----:B------:R-:W-:-:S03]  /*add0*/  ULDC.64 UR4, c[0x0][0x418] ;  /* 0x0001060000047ab9 */ /* 0x000fc60000000a00 */
[----:B------:R-:W-:Y:S01]  /*ade0*/  IMAD.IADD R3, R4, 0x1, R3 ;  /* 0x0000000104037824 */ /* 0x000fe200078e0203 */
[----:B------:R-:W-:-:S04]  /*adf0*/  LEA R4, P0, R2, UR4, 0x2 ;  /* 0x0000000402047c11 */ /* 0x000fc8000f8010ff */
[----:B------:R-:W-:-:S05]  /*ae00*/  LEA.HI.X R5, R2, UR5, R3, 0x2, P0 ;  /* 0x0000000502057c11 */ /* 0x000fca00080f1403 */
[----:B------:R0:W5:Y:S04]  /*ae10*/  LDG.E R4, desc[UR42][R4.64] ;  /* 0x0000002a04047981 */ /* 0x000168000c1e1900 */
.L_x_58:
[----:B------:R-:W1:Y:S01]  /*ae20*/  S2R R2, SR_TID.X ;  /* 0x0000000000027919 */ /* 0x000e620000002100 */
[----:B------:R-:W-:Y:S01]  /*ae30*/  BSSY B2, `(.L_x_59) ;  /* 0x0000006000027945 */ /* 0x000fe20003800000 */
[----:B-1----:R-:W-:Y:S02]  /*ae40*/  LOP3.LUT R3, R2, 0x7f, RZ, 0xc0, !PT ;  /* 0x0000007f02037812 */ /* 0x002fe400078ec0ff */
[----:B------:R-:W-:Y:S02]  /*ae50*/  SHF.L.U32 R2, R7, 0x1f, RZ ;  /* 0x0000001f07027819 */ /* 0x000fe400000006ff */
[----:B------:R-:W-:Y:S02]  /*ae60*/  ISETP.NE.AND P2, PT, R3, RZ, PT ;  /* 0x000000ff0300720c */ /* 0x000fe40003f45270 */
[----:B------:R-:W1:Y:S02]  /*ae70*/  SYNCS.PHASECHK.TRANS64.TRYWAIT P0, [UR38+0x34848], R2 ;  /* 0x03484802ff0075a7 */ /* 0x000e640008000166 */
[----:B-1----:R-:W-:Y:S09]  /*ae80*/  @!P0 BRA `(.L_x_60) ;  /* 0x0000002c00648947 */ /* 0x002ff20003800000 */
.L_x_146:
[----:B------:R-:W-:Y:S05]  /*ae90*/  BSYNC B2 ;  /* 0x0000000000027941 */ /* 0x000fea0003800000 */
.L_x_59:
[----:B------:R-:W-:Y:S04]  /*aea0*/  BSSY B2, `(.L_x_61) ;  /* 0x0000007000027945 */ /* 0x000fe80003800000 */
[----:B------:R-:W-:Y:S05]  /*aeb0*/  @P2 BRA `(.L_x_62) ;  /* 0x0000000000142947 */ /* 0x000fea0003800000 */
[----:B------:R-:W-:Y:S02]  /*aec0*/  ISETP.NE.AND P0, PT, R10, RZ, PT ;  /* 0x000000ff0a00720c */ /* 0x000fe40003f05270 */
[----:B-1----:R-:W-:-:S04]  /*aed0*/  MOV R3, 0xc000 ;  /* 0x0000c00000037802 */ /* 0x002fc80000000f00 */
[----:B------:R2:W-:Y:S07]  /*aee0*/  SYNCS.ARRIVE.TRANS64 RZ, [UR38+0x34838], R3 ;  /* 0x03483803ffff79a7 */ /* 0x0005ee0008000026 */
[----:B------:R-:W-:Y:S05]  /*aef0*/  @!P0 BRA `(.L_x_62) ;  /* 0x0000000000048947 */ /* 0x000fea0003800000 */
[----:B------:R-:W-:Y:S01]  /*af00*/  BPT.TRAP 0x1 ;  /* 0x000000040000795c */ /* 0x000fe20000300000 */
.L_x_62:
[----:B------:R-:W-:Y:S05]  /*af10*/  BSYNC B2 ;  /* 0x0000000000027941 */ /* 0x000fea0003800000 */
.L_x_61:
[----:B0-----:R-:W-:Y:S01]  /*af20*/  IMAD.MOV.U32 R5, RZ, RZ, RZ ;  /* 0x000000ffff057224 */ /* 0x001fe200078e00ff */
[----:B------:R-:W-:Y:S01]  /*af30*/  ULDC.64 UR4, c[0x0][0x198] ;  /* 0x0000660000047ab9 */ /* 0x000fe20000000a00 */
[----:B------:R-:W-:Y:S01]  /*af40*/  PLOP3.LUT P0, PT, PT, PT, PT, 0x80, 0x0 ;  /* 0x000000000000781c */ /* 0x000fe20003f0f070 */
[----:B------:R-:W-:Y:S01]  /*af50*/  UIADD3 UR4, UP0, UR4, 0x370, URZ ;  /* 0x0000037004047890 */ /* 0x000fe2000ff1e03f */
[----:B-12---:R-:W-:Y:S01]  /*af60*/  IMAD.SHL.U32 R3, R9, 0x80, RZ ;  /* 0x0000008009037824 */ /* 0x006fe200078e00ff */
[----:B------:R-:W-:Y:S01]  /*af70*/  R2UR UR34, R5 ;  /* 0x00000000052272ca */ /* 0x000fe200000e0000 */
[----:B------:R-:W-:Y:S02]  /*af80*/  UIADD3 UR32, UR38, 0x28400, URZ ;  /* 0x0002840026207890 */ /* 0x000fe4000fffe03f */
[----:B------:R-:W-:Y:S02]  /*af90*/  UIADD3 UR33, UR38, 0x34838, URZ ;  /* 0x0003483826217890 */ /* 0x000fe4000fffe03f */
[----:B------:R-:W-:Y:S01]  /*afa0*/  UIADD3.X UR5, URZ, UR5, URZ, UP0, !UPT ;  /* 0x000000053f057290 */ /* 0x000fe200087fe43f */
[----:B------:R-:W-:Y:S01]  /*afb0*/  UMOV UR6, 0x0 ;  /* 0x0000000000067882 */ /* 0x000fe20000000000 */
[----:B------:R-:W-:-:S10]  /*afc0*/  UMOV UR7, 0x14f00000 ;  /* 0x14f0000000077882 */ /* 0x000fd40000000000 */
.L_x_63:
[----:B------:R-:W-:-:S13]  /*afd0*/  @P0 ELECT P3, URZ, PT ;  /* 0x00000000003f082f */ /* 0x000fda0003860000 */
[----:B-----5:R-:W-:Y:S02]  /*afe0*/  @P3 R2UR UR37, R4 ;  /* 0x00000000042532ca */ /* 0x020fe400000e0000 */
[----:B------:R-:W-:Y:S02]  /*aff0*/  @P3 R2UR UR35, R3 ;  /* 0x00000000032332ca */ /* 0x000fe400000e0000 */
[----:B------:R-:W-:Y:S02]  /*b000*/  @P3 PLOP3.LUT P0, PT, P3, PT, PT, 0x8, 0x0 ;  /* 0x000000000000381c */ /* 0x000fe40001f0e170 */
[----:B------:R-:W-:-:S09]  /*b010*/  PLOP3.LUT P3, PT, PT, PT, PT, 0x8, 0x0 ;  /* 0x000000000000781c */ /* 0x000fd20003f6e170 */
[----:B------:R0:W-:Y:S02]  /*b020*/  UTMALDG.4D [UR32], [UR4], desc[UR6] ;  /* 0x00000620040075b4 */ /* 0x0001e40008019000 */
[----:B0-----:R-:W-:Y:S05]  /*b030*/  @P0 BRA.U.ANY `(.L_x_63) ;  /* 0xfffffffd00e40947 */ /* 0x001fea000393ffff */
[----:B------:R-:W-:Y:S01]  /*b040*/  MOV R11, 0x40 ;  /* 0x00000040000b7802 */ /* 0x000fe20000000f00 */
[----:B------:R-:W-:Y:S01]  /*b050*/  UIADD3 UR8, UR38, 0x2c400, URZ ;  /* 0x0002c40026087890 */ /* 0x000fe2000fffe03f */
[----:B------:R-:W-:Y:S01]  /*b060*/  PLOP3.LUT P0, PT, PT, PT, PT, 0x80, 0x0 ;  /* 0x000000000000781c */ /* 0x000fe20003f0f070 */
[----:B------:R-:W-:Y:S01]  /*b070*/  UMOV UR6, 0x0 ;  /* 0x0000000000067882 */ /* 0x000fe20000000000 */
[----:B------:R-:W-:Y:S01]  /*b080*/  R2UR UR10, R11 ;  /* 0x000000000b0a72ca */ /* 0x000fe200000e0000 */
[----:B------:R-:W-:-:S14]  /*b090*/  UMOV UR7, 0x14f00000 ;  /* 0x14f0000000077882 */ /* 0x000fdc0000000000 */
.L_x_64:
[----:B------:R-:W-:-:S13]  /*b0a0*/  @P0 ELECT P3, URZ, PT ;  /* 0x00000000003f082f */ /* 0x000fda0003860000 */
[----:B------:R-:W-:Y:S01]  /*b0b0*/  @P3 R2UR UR13, R4 ;  /* 0x00000000040d32ca */ /* 0x000fe200000e0000 */
[----:B------:R-:W-:Y:S01]  /*b0c0*/  UMOV UR9, UR33 ;  /* 0x0000002100097c82 */ /* 0x000fe20008000000 */
[----:B------:R-:W-:Y:S01]  /*b0d0*/  @P3 R2UR UR11, R3 ;  /* 0x00000000030b32ca */ /* 0x000fe200000e0000 */
[----:B------:R-:W-:Y:S01]  /*b0e0*/  UMOV UR12, UR36 ;  /* 0x00000024000c7c82 */ /* 0x000fe20008000000 */
[----:B------:R-:W-:Y:S02]  /*b0f0*/  @P3 PLOP3.LUT P0, PT, P3, PT, PT, 0x8, 0x0 ;  /* 0x000000000000381c */ /* 0x000fe40001f0e170 */
[----:B------:R-:W-:-:S09]  /*b100*/  PLOP3.LUT P3, PT, PT, PT, PT, 0x8, 0x0 ;  /* 0x000000000000781c */ /* 0x000fd20003f6e170 */
[----:B------:R0:W-:Y:S02]  /*b110*/  UTMALDG.4D [UR8], [UR4], desc[UR6] ;  /* 0x00000608040075b4 */ /* 0x0001e40008019000 */
[----:B0-----:R-:W-:Y:S05]  /*b120*/  @P0 BRA.U.ANY `(.L_x_64) ;  /* 0xfffffffd00dc0947 */ /* 0x001fea000393ffff */
[----:B------:R-:W-:Y:S01]  /*b130*/  PLOP3.LUT P0, PT, PT, PT, PT, 0x80, 0x0 ;  /* 0x000000000000781c */ /* 0x000fe20003f0f070 */
[----:B------:R-:W-:Y:S01]  /*b140*/  UIADD3 UR8, UR38, 0x30400, URZ ;  /* 0x0003040026087890 */ /* 0x000fe2000fffe03f */
[----:B------:R-:W-:Y:S01]  /*b150*/  UMOV UR6, 0x0 ;  /* 0x0000000000067882 */ /* 0x000fe20000000000 */
[----:B------:R-:W-:Y:S01]  /*b160*/  UMOV UR7, 0x14f00000 ;  /* 0x14f0000000077882 */ /* 0x000fe20000000000 */
[----:B------:R-:W-:-:S09]  /*b170*/  UMOV UR10, 0x80 ;  /* 0x00000080000a7882 */ /* 0x000fd20000000000 */
.L_x_65:
        /* <DEDUP_REMOVED lines=9> */
[----:B------:R-:W0:Y:S01]  /*b210*/  SYNCS.PHASECHK.TRANS64.TRYWAIT P0, [UR38+0x34860], R2 ;  /* 0x03486002ff0075a7 */ /* 0x000e220008000166 */
[----:B------:R-:W-:Y:S04]  /*b220*/  BSSY B2, `(.L_x_66) ;  /* 0x0000002000027945 */ /* 0x000fe80003800000 */
[----:B0-----:R-:W-:Y:S05]  /*b230*/  @!P0 BRA `(.L_x_67) ;  /* 0x0000002800908947 */ /* 0x001fea0003800000 */
.L_x_147:
[----:B------:R-:W-:Y:S05]  /*b240*/  BSYNC B2 ;  /* 0x0000000000027941 */ /* 0x000fea0003800000 */
.L_x_66:
[----:B------:R-:W-:Y:S01]  /*b250*/  BSSY B2, `(.L_x_68) ;  /* 0x0000009000027945 */ /* 0x000fe20003800000 */
[----:B0-----:R-:W-:Y:S02]  /*b260*/  IMAD.MOV.U32 R2, RZ, RZ, 0x0 ;  /* 0x00000000ff027424 */ /* 0x001fe400078e00ff */
[----:B------:R-:W-:Y:S01]  /*b270*/  IMAD.MOV.U32 R3, RZ, RZ, 0x14f00000 ;  /* 0x14f00000ff037424 */ /* 0x000fe200078e00ff */
[----:B------:R-:W-:Y:S06]  /*b280*/  @P2 BRA `(.L_x_69) ;  /* 0x0000000000142947 */ /* 0x000fec0003800000 */
[----:B------:R-:W-:Y:S02]  /*b290*/  ISETP.NE.AND P0, PT, R10, RZ, PT ;  /* 0x000000ff0a00720c */ /* 0x000fe40003f05270 */
[----:B------:R-:W-:-:S04]  /*b2a0*/  MOV R13, 0x8000 ;  /* 0x00008000000d7802 */ /* 0x000fc80000000f00 */
[----:B------:R0:W-:Y:S07]  /*b2b0*/  SYNCS.ARRIVE.TRANS64 RZ, [UR38+0x34850], R13 ;  /* 0x0348500dffff79a7 */ /* 0x0001ee0008000026 */
[----:B------:R-:W-:Y:S05]  /*b2c0*/  @!P0 BRA `(.L_x_69) ;  /* 0x0000000000048947 */ /* 0x000fea0003800000 */
[----:B------:R-:W-:Y:S01]  /*b2d0*/  BPT.TRAP 0x1 ;  /* 0x000000040000795c */ /* 0x000fe20000300000 */
.L_x_69:
[----:B------:R-:W-:Y:S05]  /*b2e0*/  BSYNC B2 ;  /* 0x0000000000027941 */ /* 0x000fea0003800000 */
.L_x_68:
[----:B------:R-:W-:Y:S01]  /*b2f0*/  R2UR UR6, R2 ;  /* 0x00000000020672ca */ /* 0x000fe200000e0000 */
[----:B------:R-:W-:Y:S01]  /*b300*/  ULDC.64 UR4, c[0x0][0x198] ;  /* 0x0000660000047ab9 */ /* 0x000fe20000000a00 */
[----:B------:R-:W-:Y:S01]  /*b310*/  R2UR UR7, R3 ;  /* 0x00000000030772ca */ /* 0x000fe200000e0000 */
[----:B------:R-:W-:Y:S01]  /*b320*/  UIADD3 UR4, UP0, UR4, 0x470, URZ ;  /* 0x0000047004047890 */ /* 0x000fe2000ff1e03f */
[----:B------:R-:W-:Y:S01]  /*b330*/  R2UR UR10, R5 ;  /* 0x00000000050a72ca */ /* 0x000fe200000e0000 */
[----:B------:R-:W-:Y:S01]  /*b340*/  IMAD.SHL.U32 R5, R17, 0x80, RZ ;  /* 0x0000008011057824 */ /* 0x000fe200078e00ff */
[----:B------:R-:W-:Y:S01]  /*b350*/  PLOP3.LUT P0, PT, PT, PT, PT, 0x80, 0x0 ;  /* 0x000000000000781c */ /* 0x000fe20003f0f070 */
[----:B------:R-:W-:Y:S02]  /*b360*/  UIADD3 UR8, UR38, 0x400, URZ ;  /* 0x0000040026087890 */ /* 0x000fe4000fffe03f */
[----:B------:R-:W-:Y:S02]  /*b370*/  UIADD3 UR9, UR38, 0x34850, URZ ;  /* 0x0003485026097890 */ /* 0x000fe4000fffe03f */
[----:B------:R-:W-:-:S12]  /*b380*/  UIADD3.X UR5, URZ, UR5, URZ, UP0, !UPT ;  /* 0x000000053f057290 */ /* 0x000fd800087fe43f */
.L_x_70:
[----:B------:R-:W-:-:S13]  /*b390*/  @P0 ELECT P2, URZ, PT ;  /* 0x00000000003f082f */ /* 0x000fda0003840000 */
[----:B------:R-:W-:Y:S01]  /*b3a0*/  @P2 R2UR UR13, R16 ;  /* 0x00000000100d22ca */ /* 0x000fe200000e0000 */
[----:B------:R-:W-:Y:S01]  /*b3b0*/  UMOV UR12, UR36 ;  /* 0x00000024000c7c82 */ /* 0x000fe20008000000 */
[----:B------:R-:W-:Y:S02]  /*b3c0*/  @P2 R2UR UR11, R5 ;  /* 0x00000000050b22ca */ /* 0x000fe400000e0000 */
[----:B------:R-:W-:Y:S02]  /*b3d0*/  @P2 PLOP3.LUT P0, PT, P2, PT, PT, 0x8, 0x0 ;  /* 0x000000000000281c */ /* 0x000fe4000170e170 */
[----:B------:R-:W-:-:S09]  /*b3e0*/  PLOP3.LUT P2, PT, PT, PT, PT, 0x8, 0x0 ;  /* 0x000000000000781c */ /* 0x000fd20003f4e170 */
[----:B------:R1:W-:Y:S02]  /*b3f0*/  UTMALDG.4D [UR8], [UR4], desc[UR6] ;  /* 0x00000608040075b4 */ /* 0x0003e40008019000 */
[----:B-1----:R-:W-:Y:S05]  /*b400*/  @P0 BRA.U.ANY `(.L_x_70) ;  /* 0xfffffffd00e00947 */ /* 0x002fea000393ffff */
[----:B------:R-:W-:Y:S01]  /*b410*/  R2UR UR6, R2 ;  /* 0x00000000020672ca */ /* 0x000fe200000e0000 */
[----:B------:R-:W-:Y:S01]  /*b420*/  UIADD3 UR8, UR38, 0x4400, URZ ;  /* 0x0000440026087890 */ /* 0x000fe2000fffe03f */
[----:B------:R-:W-:Y:S02]  /*b430*/  R2UR UR7, R3 ;  /* 0x00000000030772ca */ /* 0x000fe400000e0000 */
[----:B------:R-:W-:Y:S02]  /*b440*/  R2UR UR10, R11 ;  /* 0x000000000b0a72ca */ /* 0x000fe400000e0000 */
[----:B------:R-:W-:-:S13]  /*b450*/  PLOP3.LUT P0, PT, PT, PT, PT, 0x80, 0x0 ;  /* 0x000000000000781c */ /* 0x000fda0003f0f070 */
.L_x_71:
        /* <DEDUP_REMOVED lines=8> */
[----:B------:R-:W-:Y:S01]  /*b4e0*/  IMAD.MOV.U32 R17, RZ, RZ, R9 ;  /* 0x000000ffff117224 */ /* 0x000fe200078e0009 */
[----:B------:R-:W-:-:S07]  /*b4f0*/  MOV R16, R4 ;  /* 0x0000000400107202 */ /* 0x000fce0000000f00 */
.L_x_57:
[----:B------:R-:W-:Y:S05]  /*b500*/  BSYNC B1 ;  /* 0x0000000000017941 */ /* 0x000fea0003800000 */
.L_x_56:
[----:B------:R-:W2:Y:S01]  /*b510*/  LDL R2, [R1] ;  /* 0x0000000001027983 */ /* 0x000ea20000100800 */
[----:B------:R-:W-:Y:S01]  /*b520*/  BSSY B1, `(.L_x_72) ;  /* 0x0000088000017945 */ /* 0x000fe20003800000 */
[----:B------:R-:W-:Y:S02]  /*b530*/  LOP3.LUT R9, R7, 0x1, RZ, 0x3c, !PT ;  /* 0x0000000107097812 */ /* 0x000fe400078e3cff */
[----:B--2---:R-:W-:-:S13]  /*b540*/  ISETP.NE.AND P0, PT, R2, RZ, PT ;  /* 0x000000ff0200720c */ /* 0x004fda0003f05270 */
[----:B------:R-:W-:Y:S05]  /*b550*/  @!P0 BRA `(.L_x_73) ;  /* 0x0000000800108947 */ /* 0x000fea0003800000 */
[----:B------:R-:W2:Y:S01]  /*b560*/  LDL R2, [R1+0x4] ;  /* 0x0000040001027983 */ /* 0x000ea20000100800 */
[----:B------:R-:W-:Y:S01]  /*b570*/  VIADD R11, R0, 0xffffffff ;  /* 0xffffffff000b7836 */ /* 0x000fe20000000000 */
[----:B--2---:R-:W-:-:S13]  /*b580*/  ISETP.NE.AND P0, PT, R2, RZ, PT ;  /* 0x000000ff0200720c */ /* 0x004fda0003f05270 */
[----:B------:R-:W-:Y:S05]  /*b590*/  @!P0 BRA `(.L_x_74) ;  /* 0x0000000000488947 */ /* 0x000fea0003800000 */
[----:B------:R-:W1:Y:S01]  /*b5a0*/  LDC R4, c[0x0][0x43c] ;  /* 0x00010f00ff047b82 */ /* 0x000e620000000800 */
[----:B------:R-:W-:Y:S01]  /*b5b0*/  ULDC.64 UR4, c[0x0][0x428] ;  /* 0x00010a0000047ab9 */ /* 0x000fe20000000a00 */
[----:B-1----:R-:W-:-:S13]  /*b5c0*/  ISETP.NE.AND P0, PT, R4, 0x1, PT ;  /* 0x000000010400780c */ /* 0x002fda0003f05270 */
[----:B------:R-:W1:Y:S02]  /*b5d0*/  @P0 LDC.64 R2, c[0x0][0x440] ;  /* 0x00011000ff020b82 */ /* 0x000e640000000a00 */
[----:B-1----:R-:W-:-:S04]  /*b5e0*/  @P0 IMAD.HI.U32 R5, R11, R2, RZ ;  /* 0x000000020b050227 */ /* 0x002fc800078e00ff */
[----:B------:R-:W-:Y:S01]  /*b5f0*/  IMAD.MOV.U32 R2, RZ, RZ, R11 ;  /* 0x000000ffff027224 */ /* 0x000fe200078e000b */
[----:B------:R-:W-:-:S04]  /*b600*/  @P0 SHF.R.U32.HI R2, RZ, R3, R5 ;  /* 0x00000003ff020219 */ /* 0x000fc80000011605 */
[----:B------:R-:W-:-:S05]  /*b610*/  IADD3 R3, -R2, RZ, RZ ;  /* 0x000000ff02037210 */ /* 0x000fca0007ffe1ff */
[----:B------:R-:W-:Y:S01]  /*b620*/  IMAD R11, R4, R3, R11 ;  /* 0x00000003040b7224 */ /* 0x000fe200078e020b */
[----:B------:R-:W-:Y:S01]  /*b630*/  SHF.R.S32.HI R3, RZ, 0x1f, R2 ;  /* 0x0000001fff037819 */ /* 0x000fe20000011402 */
[----:B------:R-:W-:-:S04]  /*b640*/  IMAD R4, R19, UR4, RZ ;  /* 0x0000000413047c24 */ /* 0x000fc8000f8e02ff */
[C---:B------:R-:W-:Y:S02]  /*b650*/  IMAD R4, R18.reuse, UR5, R4 ;  /* 0x0000000512047c24 */ /* 0x040fe4000f8e0204 */
[----:B------:R-:W-:Y:S01]  /*b660*/  IMAD.WIDE.U32 R2, R18, UR4, R2 ;  /* 0x0000000412027c25 */ /* 0x000fe2000f8e0002 */
[----:B------:R-:W-:-:S03]  /*b670*/  ULDC.64 UR4, c[0x0][0x418] ;  /* 0x0001060000047ab9 */ /* 0x000fc60000000a00 */
[----:B------:R-:W-:Y:S01]  /*b680*/  IMAD.IADD R3, R4, 0x1, R3 ;  /* 0x0000000104037824 */ /* 0x000fe200078e0203 */
[----:B------:R-:W-:-:S04]  /*b690*/  LEA R4, P0, R2, UR4, 0x2 ;  /* 0x0000000402047c11 */ /* 0x000fc8000f8010ff */
[----:B------:R-:W-:-:S05]  /*b6a0*/  LEA.HI.X R5, R2, UR5, R3, 0x2, P0 ;  /* 0x0000000502057c11 */ /* 0x000fca00080f1403 */
[----:B------:R1:W5:Y:S04]  /*b6b0*/  LDG.E R4, desc[UR42][R4.64] ;  /* 0x0000002a04047981 */ /* 0x000368000c1e1900 */
.L_x_74:
[----:B------:R-:W2:Y:S01]  /*b6c0*/  S2R R2, SR_TID.X ;  /* 0x0000000000027919 */ /* 0x000ea20000002100 */
[----:B------:R-:W-:Y:S01]  /*b6d0*/  BSSY B2, `(.L_x_75) ;  /* 0x0000006000027945 */ /* 0x000fe20003800000 */
[----:B--2---:R-:W-:Y:S02]  /*b6e0*/  LOP3.LUT R3, R2, 0x7f, RZ, 0xc0, !PT ;  /* 0x0000007f02037812 */ /* 0x004fe400078ec0ff */
[----:B------:R-:W-:Y:S02]  /*b6f0*/  SHF.L.U32 R2, R9, 0x1f, RZ ;  /* 0x0000001f09027819 */ /* 0x000fe400000006ff */
[----:B------:R-:W-:Y:S02]  /*b700*/  ISETP.NE.AND P2, PT, R3, RZ, PT ;  /* 0x000000ff0300720c */ /* 0x000fe40003f45270 */
[----:B------:R-:W2:Y:S02]  /*b710*/  SYNCS.PHASECHK.TRANS64.TRYWAIT P0, [UR38+0x34840], R2 ;  /* 0x03484002ff0075a7 */ /* 0x000ea40008000166 */
[----:B--2---:R-:W-:Y:S09]  /*b720*/  @!P0 BRA `(.L_x_76) ;  /* 0x00000024006c8947 */ /* 0x004ff20003800000 */
.L_x_148:
[----:B------:R-:W-:Y:S05]  /*b730*/  BSYNC B2 ;  /* 0x0000000000027941 */ /* 0x000fea0003800000 */
.L_x_75:
[----:B------:R-:W-:Y:S04]  /*b740*/  BSSY B2, `(.L_x_77) ;  /* 0x0000007000027945 */ /* 0x000fe80003800000 */
[----:B------:R-:W-:Y:S05]  /*b750*/  @P2 BRA `(.L_x_78) ;  /* 0x0000000000142947 */ /* 0x000fea0003800000 */
[----:B------:R-:W-:Y:S01]  /*b760*/  ISETP.NE.AND P0, PT, R10, RZ, PT ;  /* 0x000000ff0a00720c */ /* 0x000fe20003f05270 */
[----:B--2---:R-:W-:-:S04]  /*b770*/  IMAD.MOV.U32 R2, RZ, RZ, 0xc000 ;  /* 0x0000c000ff027424 */ /* 0x004fc800078e00ff */
[----:B------:R3:W-:Y:S08]  /*b780*/  SYNCS.ARRIVE.TRANS64 RZ, [UR38+0x34830], R2 ;  /* 0x03483002ffff79a7 */ /* 0x0007f00008000026 */
[----:B---3--:R-:W-:Y:S05]  /*b790*/  @!P0 BRA `(.L_x_78) ;  /* 0x0000000000048947 */ /* 0x008fea0003800000 */
[----:B------:R-:W-:Y:S01]  /*b7a0*/  BPT.TRAP 0x1 ;  /* 0x000000040000795c */ /* 0x000fe20000300000 */
.L_x_78:
[----:B------:R-:W-:Y:S05]  /*b7b0*/  BSYNC B2 ;  /* 0x0000000000027941 */ /* 0x000fea0003800000 */
.L_x_77:
[----:B-1----:R-:W-:Y:S01]  /*b7c0*/  MOV R5, RZ ;  /* 0x000000ff00057202 */ /* 0x002fe20000000f00 */
[----:B------:R-:W-:Y:S01]  /*b7d0*/  ULDC.64 UR4, c[0x0][0x198] ;  /* 0x0000660000047ab9 */ /* 0x000fe20000000a00 */
[----:B------:R-:W-:Y:S01]  /*b7e0*/  PLOP3.LUT P0, PT, PT, PT, PT, 0x80, 0x0 ;  /* 0x000000000000781c */ /* 0x000fe20003f0f070 */
[----:B------:R-:W-:Y:S01]  /*b7f0*/  UIADD3 UR4, UP0, UR4, 0x370, URZ ;  /* 0x0000037004047890 */ /* 0x000fe2000ff1e03f */
[----:B------:R-:W-:Y:S01]  /*b800*/  R2UR UR10, R5 ;  /* 0x00000000050a72ca */ /* 0x000fe200000e0000 */
[----:B--2---:R-:W-:Y:S01]  /*b810*/  IMAD.SHL.U32 R2, R11, 0x80, RZ ;  /* 0x000000800b027824 */ /* 0x004fe200078e00ff */
[----:B------:R-:W-:Y:S02]  /*b820*/  UIADD3 UR8, UR38, 0x1c400, URZ ;  /* 0x0001c40026087890 */ /* 0x000fe4000fffe03f */
[----:B------:R-:W-:Y:S02]  /*b830*/  UIADD3 UR9, UR38, 0x34830, URZ ;  /* 0x0003483026097890 */ /* 0x000fe4000fffe03f */
[----:B------:R-:W-:Y:S01]  /*b840*/  UIADD3.X UR5, URZ, UR5, URZ, UP0, !UPT ;  /* 0x000000053f057290 */ /* 0x000fe200087fe43f */
[----:B------:R-:W-:Y:S01]  /*b850*/  UMOV UR6, 0x0 ;  /* 0x0000000000067882 */ /* 0x000fe20000000000 */
[----:B------:R-:W-:-:S10]  /*b860*/  UMOV UR7, 0x14f00000 ;  /* 0x14f0000000077882 */ /* 0x000fd40000000000 */
.L_x_79:
[----:B------:R-:W-:-:S13]  /*b870*/  @P0 ELECT P3, URZ, PT ;  /* 0x00000000003f082f */ /* 0x000fda0003860000 */
[----:B-----5:R-:W-:Y:S01]  /*b880*/  @P3 R2UR UR13, R4 ;  /* 0x00000000040d32ca */ /* 0x020fe200000e0000 */
[----:B------:R-:W-:Y:S01]  /*b890*/  UMOV UR12, UR36 ;  /* 0x00000024000c7c82 */ /* 0x000fe20008000000 */
[----:B------:R-:W-:Y:S02]  /*b8a0*/  @P3 R2UR UR11, R2 ;  /* 0x00000000020b32ca */ /* 0x000fe400000e0000 */
[----:B------:R-:W-:Y:S02]  /*b8b0*/  @P3 PLOP3.LUT P0, PT, P3, PT, PT, 0x8, 0x0 ;  /* 0x000000000000381c */ /* 0x000fe40001f0e170 */
[----:B------:R-:W-:-:S09]  /*b8c0*/  PLOP3.LUT P3, PT, PT, PT, PT, 0x8, 0x0 ;  /* 0x000000000000781c */ /* 0x000fd20003f6e170 */
[----:B------:R1:W-:Y:S02]  /*b8d0*/  UTMALDG.4D [UR8], [UR4], desc[UR6] ;  /* 0x00000608040075b4 */ /* 0x0003e40008019000 */
[----:B-1----:R-:W-:Y:S05]  /*b8e0*/  @P0 BRA.U.ANY `(.L_x_79) ;  /* 0xfffffffd00e00947 */ /* 0x002fea000393ffff */
[----:B0-----:R-:W-:Y:S01]  /*b8f0*/  IMAD.MOV.U32 R13, RZ, RZ, 0x40 ;  /* 0x00000040ff0d7424 */ /* 0x001fe200078e00ff */
[----:B------:R-:W-:Y:S01]  /*b900*/  PLOP3.LUT P0, PT, PT, PT, PT, 0x80, 0x0 ;  /* 0x000000000000781c */ /* 0x000fe20003f0f070 */
[----:B------:R-:W-:Y:S01]  /*b910*/  UIADD3 UR8, UR38, 0x20400, URZ ;  /* 0x0002040026087890 */ /* 0x000fe2000fffe03f */
[----:B------:R-:W-:Y:S02]  /*b920*/  UMOV UR6, 0x0 ;  /* 0x0000000000067882 */ /* 0x000fe40000000000 */
[----:B------:R-:W-:Y:S01]  /*b930*/  R2UR UR10, R13 ;  /* 0x000000000d0a72ca */ /* 0x000fe200000e0000 */
[----:B------:R-:W-:-:S14]  /*b940*/  UMOV UR7, 0x14f00000 ;  /* 0x14f0000000077882 */ /* 0x000fdc0000000000 */
.L_x_80:
[----:B------:R-:W-:-:S13]  /*b950*/  @P0 ELECT P3, URZ, PT ;  /* 0x00000000003f082f */ /* 0x000fda0003860000 */
[----:B------:R-:W-:Y:S01]  /*b960*/  @P3 R2UR UR13, R4 ;  /* 0x00000000040d32ca */ /* 0x000fe200000e0000 */
[----:B------:R-:W-:Y:S01]  /*b970*/  UMOV UR12, UR36 ;  /* 0x00000024000c7c82 */ /* 0x000fe20008000000 */
[----:B------:R-:W-:Y:S02]  /*b980*/  @P3 R2UR UR11, R2 ;  /* 0x00000000020b32ca */ /* 0x000fe400000e0000 */
        /* <DEDUP_REMOVED lines=9> */
.L_x_81:
        /* <DEDUP_REMOVED lines=8> */
[----:B------:R-:W-:Y:S01]  /*baa0*/  SHF.L.U32 R2, R7, 0x1f, RZ ;  /* 0x0000001f07027819 */ /* 0x000fe200000006ff */
[----:B------:R-:W-:Y:S03]  /*bab0*/  BSSY B2, `(.L_x_82) ;  /* 0x0000003000027945 */ /* 0x000fe60003800000 */
[----:B------:R-:W0:Y:S02]  /*bac0*/  SYNCS.PHASECHK.TRANS64.TRYWAIT P0, [UR38+0x34868], R2 ;  /* 0x03486802ff0075a7 */ /* 0x000e240008000166 */
[----:B0-----:R-:W-:Y:S05]  /*bad0*/  @!P0 BRA `(.L_x_83) ;  /* 0x0000002000988947 */ /* 0x001fea0003800000 */
.L_x_149:
[----:B------:R-:W-:Y:S05]  /*bae0*/  BSYNC B2 ;  /* 0x0000000000027941 */ /* 0x000fea0003800000 */
.L_x_82:
[----:B------:R-:W-:Y:S01]  /*baf0*/  BSSY B2, `(.L_x_84) ;  /* 0x0000009000027945 */ /* 0x000fe20003800000 */
[----:B0-----:R-:W-:Y:S01]  /*bb00*/  MOV R2, 0x0 ;  /* 0x0000000000027802 */ /* 0x001fe20000000f00 */
[----:B------:R-:W-:Y:S02]  /*bb10*/  IMAD.MOV.U32 R3, RZ, RZ, 0x14f00000 ;  /* 0x14f00000ff037424 */ /* 0x000fe400078e00ff */
[----:B------:R-:W-:Y:S05]  /*bb20*/  @P2 BRA `(.L_x_85) ;  /* 0x0000000000142947 */ /* 0x000fea0003800000 */
[----:B------:R-:W-:Y:S01]  /*bb30*/  ISETP.NE.AND P0, PT, R10, RZ, PT ;  /* 0x000000ff0a00720c */ /* 0x000fe20003f05270 */
[----:B------:R-:W-:-:S04]  /*bb40*/  IMAD.MOV.U32 R7, RZ, RZ, 0x8000 ;  /* 0x00008000ff077424 */ /* 0x000fc800078e00ff */
[----:B------:R0:W-:Y:S08]  /*bb50*/  SYNCS.ARRIVE.TRANS64 RZ, [UR38+0x34858], R7 ;  /* 0x03485807ffff79a7 */ /* 0x0001f00008000026 */
[----:B0-----:R-:W-:Y:S05]  /*bb60*/  @!P0 BRA `(.L_x_85) ;  /* 0x0000000000048947 */ /* 0x001fea0003800000 */
[----:B------:R-:W-:Y:S01]  /*bb70*/  BPT.TRAP 0x1 ;  /* 0x000000040000795c */ /* 0x000fe20000300000 */
.L_x_85:
[----:B------:R-:W-:Y:S05]  /*bb80*/  BSYNC B2 ;  /* 0x0000000000027941 */ /* 0x000fea0003800000 */
.L_x_84:
[----:B------:R-:W-:Y:S01]  /*bb90*/  R2UR UR6, R2 ;  /* 0x00000000020672ca */ /* 0x000fe200000e0000 */
[----:B------:R-:W-:Y:S01]  /*bba0*/  ULDC.64 UR4, c[0x0][0x198] ;  /* 0x0000660000047ab9 */ /* 0x000fe20000000a00 */
[----:B------:R-:W-:Y:S01]  /*bbb0*/  R2UR UR7, R3 ;  /* 0x00000000030772ca */ /* 0x000fe200000e0000 */
[----:B------:R-:W-:Y:S01]  /*bbc0*/  UIADD3 UR4, UP0, UR4, 0x470, URZ ;  /* 0x0000047004047890 */ /* 0x000fe2000ff1e03f */
[----:B------:R-:W-:Y:S01]  /*bbd0*/  R2UR UR10, R5 ;  /* 0x00000000050a72ca */ /* 0x000fe200000e0000 */
[----:B------:R-:W-:Y:S01]  /*bbe0*/  UIADD3 UR8, UR38, 0x8400, URZ ;  /* 0x0000840026087890 */ /* 0x000fe2000fffe03f */
[----:B------:R-:W-:Y:S01]  /*bbf0*/  PLOP3.LUT P0, PT, PT, PT, PT, 0x80, 0x0 ;  /* 0x000000000000781c */ /* 0x000fe20003f0f070 */
[----:B------:R-:W-:Y:S01]  /*bc00*/  UIADD3 UR9, UR38, 0x34858, URZ ;  /* 0x0003485826097890 */ /* 0x000fe2000fffe03f */
[----:B------:R-:W-:Y:S01]  /*bc10*/  SHF.L.U32 R5, R17, 0x7, RZ ;  /* 0x0000000711057819 */ /* 0x000fe200000006ff */
[----:B------:R-:W-:-:S12]  /*bc20*/  UIADD3.X UR5, URZ, UR5, URZ, UP0, !UPT ;  /* 0x000000053f057290 */ /* 0x000fd800087fe43f */
.L_x_86:
        /* <DEDUP_REMOVED lines=8> */
[----:B------:R-:W-:Y:S01]  /*bcb0*/  R2UR UR6, R2 ;  /* 0x00000000020672ca */ /* 0x000fe200000e0000 */
[----:B------:R-:W-:Y:S01]  /*bcc0*/  UIADD3 UR8, UR38, 0xc400, URZ ;  /* 0x0000c40026087890 */ /* 0x000fe2000fffe03f */
[----:B------:R-:W-:Y:S02]  /*bcd0*/  R2UR UR7, R3 ;  /* 0x00000000030772ca */ /* 0x000fe400000e0000 */
[----:B------:R-:W-:Y:S02]  /*bce0*/  R2UR UR10, R13 ;  /* 0x000000000d0a72ca */ /* 0x000fe400000e0000 */
[----:B------:R-:W-:-:S13]  /*bcf0*/  PLOP3.LUT P0, PT, PT, PT, PT, 0x80, 0x0 ;  /* 0x000000000000781c */ /* 0x000fda0003f0f070 */
.L_x_87:
        /* <DEDUP_REMOVED lines=8> */
[----:B------:R-:W-:Y:S02]  /*bd80*/  IMAD.MOV.U32 R17, RZ, RZ, R11 ;  /* 0x000000ffff117224 */ /* 0x000fe400078e000b */
[----:B------:R-:W-:-:S07]  /*bd90*/  IMAD.MOV.U32 R16, RZ, RZ, R4 ;  /* 0x000000ffff107224 */ /* 0x000fce00078e0004 */
.L_x_73:
[----:B------:R-:W-:Y:S05]  /*bda0*/  BSYNC B1 ;  /* 0x0000000000017941 */ /* 0x000fea0003800000 */
.L_x_72:
[----:B------:R-:W-:Y:S01]  /*bdb0*/  IADD3 R0, R0, -0x2, RZ ;  /* 0xfffffffe00007810 */ /* 0x000fe20007ffe0ff */
[----:B------:R-:W-:Y:S01]  /*bdc0*/  IMAD.MOV.U32 R7, RZ, RZ, R9 ;  /* 0x000000ffff077224 */ /* 0x000fe200078e0009 */
[----:B------:R-:W-:Y:S06]  /*bdd0*/  @P1 BRA `(.L_x_88) ;  /* 0xffffffec00a01947 */ /* 0x000fec000383ffff */
[----:B------:R-:W-:Y:S05]  /*bde0*/  BSYNC B0 ;  /* 0x0000000000007941 */ /* 0x000fea0003800000 */
.L_x_55:
[----:B------:R-:W-:Y:S01]  /*bdf0*/  ISETP.NE.AND P0, PT, R12, RZ, PT ;  /* 0x000000ff0c00720c */ /* 0x000fe20003f05270 */
[----:B------:R-:W-:-:S12]  /*be00*/  BSSY B0, `(.L_x_54) ;  /* 0x0000089000007945 */ /* 0x000fd80003800000 */
[----:B------:R-:W-:Y:S05]  /*be10*/  @!P0 BRA `(.L_x_89) ;  /* 0x00000008001c8947 */ /* 0x000fea0003800000 */
[----:B------:R-:W2:Y:S01]  /*be20*/  LDL R2, [R1] ;  /* 0x0000000001027983 */ /* 0x000ea20000100800 */
[----:B------:R-:W-:Y:S01]  /*be30*/  IMAD.MOV.U32 R8, RZ, RZ, 0x1 ;  /* 0x00000001ff087424 */ /* 0x000fe200078e00ff */
[----:B--2---:R-:W-:-:S13]  /*be40*/  ISETP.NE.AND P1, PT, R2, RZ, PT ;  /* 0x000000ff0200720c */ /* 0x004fda0003f25270 */
[----:B------:R-:W-:Y:S05]  /*be50*/  @!P1 BRA `(.L_x_89) ;  /* 0x00000008000c9947 */ /* 0x000fea0003800000 */
[----:B------:R-:W2:Y:S02]  /*be60*/  LDL.LU R2, [R1+0x4] ;  /* 0x0000040001027983 */ /* 0x000ea40000300800 */
[----:B--2---:R-:W-:-:S13]  /*be70*/  ISETP.NE.AND P1, PT, R2, RZ, PT ;  /* 0x000000ff0200720c */ /* 0x004fda0003f25270 */
[----:B------:R-:W-:Y:S05]  /*be80*/  @!P1 BRA `(.L_x_90) ;  /* 0x00000000004c9947 */ /* 0x000fea0003800000 */
[----:B------:R-:W1:Y:S01]  /*be90*/  LDC R7, c[0x0][0x43c] ;  /* 0x00010f00ff077b82 */ /* 0x000e620000000800 */
[----:B------:R-:W-:Y:S01]  /*bea0*/  MOV R6, R0 ;  /* 0x0000000000067202 */ /* 0x000fe20000000f00 */
[----:B------:R-:W-:Y:S02]  /*beb0*/  ULDC.64 UR4, c[0x0][0x428] ;  /* 0x00010a0000047ab9 */ /* 0x000fe40000000a00 */
[----:B------:R-:W-:-:S04]  /*bec0*/  IMAD R19, R19, UR4, RZ ;  /* 0x0000000413137c24 */ /* 0x000fc8000f8e02ff */
[----:B------:R-:W-:Y:S01]  /*bed0*/  IMAD R19, R18, UR5, R19 ;  /* 0x0000000512137c24 */ /* 0x000fe2000f8e0213 */
[----:B-1----:R-:W-:-:S13]  /*bee0*/  ISETP.NE.AND P0, PT, R7, 0x1, PT ;  /* 0x000000010700780c */ /* 0x002fda0003f05270 */
[----:B------:R-:W1:Y:S02]  /*bef0*/  @P0 LDC.64 R2, c[0x0][0x440] ;  /* 0x00011000ff020b82 */ /* 0x000e640000000a00 */
[----:B-1----:R-:W-:-:S05]  /*bf00*/  @P0 IMAD.HI.U32 R2, R0, R2, RZ ;  /* 0x0000000200020227 */ /* 0x002fca00078e00ff */
[----:B------:R-:W-:-:S04]  /*bf10*/  @P0 SHF.R.U32.HI R6, RZ, R3, R2 ;  /* 0x00000003ff060219 */ /* 0x000fc80000011602 */
[--C-:B------:R-:W-:Y:S01]  /*bf20*/  SHF.R.S32.HI R3, RZ, 0x1f, R6.reuse ;  /* 0x0000001fff037819 */ /* 0x100fe20000011406 */
[----:B------:R-:W-:-:S04]  /*bf30*/  IMAD.MOV.U32 R2, RZ, RZ, R6 ;  /* 0x000000ffff027224 */ /* 0x000fc800078e0006 */
[----:B------:R-:W-:Y:S01]  /*bf40*/  IMAD.WIDE.U32 R2, R18, UR4, R2 ;  /* 0x0000000412027c25 */ /* 0x000fe2000f8e0002 */
[----:B------:R-:W-:-:S03]  /*bf50*/  ULDC.64 UR4, c[0x0][0x418] ;  /* 0x0001060000047ab9 */ /* 0x000fc60000000a00 */
[----:B------:R-:W-:Y:S01]  /*bf60*/  IMAD.IADD R3, R19, 0x1, R3 ;  /* 0x0000000113037824 */ /* 0x000fe200078e0203 */
[----:B------:R-:W-:-:S04]  /*bf70*/  LEA R4, P0, R2, UR4, 0x2 ;  /* 0x0000000402047c11 */ /* 0x000fc8000f8010ff */
[----:B------:R-:W-:-:S05]  /*bf80*/  LEA.HI.X R5, R2, UR5, R3, 0x2, P0 ;  /* 0x0000000502057c11 */ /* 0x000fca00080f1403 */
[----:B------:R1:W5:Y:S01]  /*bf90*/  LDG.E R4, desc[UR42][R4.64] ;  /* 0x0000002a04047981 */ /* 0x000362000c1e1900 */
[----:B------:R-:W-:-:S05]  /*bfa0*/  IADD3 R2, -R6, RZ, RZ ;  /* 0x000000ff06027210 */ /* 0x000fca0007ffe1ff */
[----:B------:R-:W-:-:S07]  /*bfb0*/  IMAD R0, R7, R2, R0 ;  /* 0x0000000207007224 */ /* 0x000fce00078e0200 */
.L_x_90:
[----:B------:R-:W2:Y:S01]  /*bfc0*/  S2R R2, SR_TID.X ;  /* 0x0000000000027919 */ /* 0x000ea20000002100 */
[----:B------:R-:W-:Y:S01]  /*bfd0*/  BSSY B1, `(.L_x_91) ;  /* 0x0000006000017945 */ /* 0x000fe20003800000 */
[----:B--2---:R-:W-:Y:S02]  /*bfe0*/  LOP3.LUT R3, R2, 0x7f, RZ, 0xc0, !PT ;  /* 0x0000007f02037812 */ /* 0x004fe400078ec0ff */
[----:B------:R-:W-:Y:S02]  /*bff0*/  SHF.L.U32 R2, R9, 0x1f, RZ ;  /* 0x0000001f09027819 */ /* 0x000fe400000006ff */
[----:B------:R-:W-:Y:S02]  /*c000*/  ISETP.NE.AND P1, PT, R3, RZ, PT ;  /* 0x000000ff0300720c */ /* 0x000fe40003f25270 */
[----:B------:R-:W2:Y:S02]  /*c010*/  SYNCS.PHASECHK.TRANS64.TRYWAIT P0, [UR38+0x34848], R2 ;  /* 0x03484802ff0075a7 */ /* 0x000ea40008000166 */
[----:B--2---:R-:W-:Y:S09]  /*c020*/  @!P0 BRA `(.L_x_92) ;  /* 0x0000001c005c8947 */ /* 0x004ff20003800000 */
.L_x_150:
[----:B------:R-:W-:Y:S05]  /*c030*/  BSYNC B1 ;  /* 0x0000000000017941 */ /* 0x000fea0003800000 */
.L_x_91:
[----:B------:R-:W-:Y:S04]  /*c040*/  BSSY B1, `(.L_x_93) ;  /* 0x0000007000017945 */ /* 0x000fe80003800000 */
[----:B------:R-:W-:Y:S05]  /*c050*/  @P1 BRA `(.L_x_94) ;  /* 0x0000000000141947 */ /* 0x000fea0003800000 */
[----:B------:R-:W-:Y:S01]  /*c060*/  ISETP.NE.AND P0, PT, R10, RZ, PT ;  /* 0x000000ff0a00720c */ /* 0x000fe20003f05270 */
[----:B--2---:R-:W-:-:S04]  /*c070*/  IMAD.MOV.U32 R3, RZ, RZ, 0xc000 ;  /* 0x0000c000ff037424 */ /* 0x004fc800078e00ff */
[----:B------:R3:W-:Y:S08]  /*c080*/  SYNCS.ARRIVE.TRANS64 RZ, [UR38+0x34838], R3 ;  /* 0x03483803ffff79a7 */ /* 0x0007f00008000026 */
[----:B---3--:R-:W-:Y:S05]  /*c090*/  @!P0 BRA `(.L_x_94) ;  /* 0x0000000000048947 */ /* 0x008fea0003800000 */
[----:B------:R-:W-:Y:S01]  /*c0a0*/  BPT.TRAP 0x1 ;  /* 0x000000040000795c */ /* 0x000fe20000300000 */
.L_x_94:
[----:B------:R-:W-:Y:S05]  /*c0b0*/  BSYNC B1 ;  /* 0x0000000000017941 */ /* 0x000fea0003800000 */
.L_x_93:
[----:B-1----:R-:W-:Y:S01]  /*c0c0*/  IMAD.MOV.U32 R5, RZ, RZ, RZ ;  /* 0x000000ffff057224 */ /* 0x002fe200078e00ff */
[----:B------:R-:W-:Y:S01]  /*c0d0*/  ULDC.64 UR4, c[0x0][0x198] ;  /* 0x0000660000047ab9 */ /* 0x000fe20000000a00 */
[----:B------:R-:W-:Y:S01]  /*c0e0*/  PLOP3.LUT P0, PT, PT, PT, PT, 0x80, 0x0 ;  /* 0x000000000000781c */ /* 0x000fe20003f0f070 */
[----:B------:R-:W-:Y:S01]  /*c0f0*/  UIADD3 UR4, UP0, UR4, 0x370, URZ ;  /* 0x0000037004047890 */ /* 0x000fe2000ff1e03f */
[----:B--2---:R-:W-:Y:S01]  /*c100*/  SHF.L.U32 R3, R0, 0x7, RZ ;  /* 0x0000000700037819 */ /* 0x004fe200000006ff */
[----:B------:R-:W-:Y:S01]  /*c110*/  UIADD3 UR8, UR38, 0x28400, URZ ;  /* 0x0002840026087890 */ /* 0x000fe2000fffe03f */
[----:B------:R-:W-:Y:S01]  /*c120*/  R2UR UR10, R5 ;  /* 0x00000000050a72ca */ /* 0x000fe200000e0000 */
[----:B------:R-:W-:Y:S02]  /*c130*/  UIADD3 UR9, UR38, 0x34838, URZ ;  /* 0x0003483826097890 */ /* 0x000fe4000fffe03f */
[----:B------:R-:W-:Y:S01]  /*c140*/  UIADD3.X UR5, URZ, UR5, URZ, UP0, !UPT ;  /* 0x000000053f057290 */ /* 0x000fe200087fe43f */
[----:B------:R-:W-:Y:S01]  /*c150*/  UMOV UR6, 0x0 ;  /* 0x0000000000067882 */ /* 0x000fe20000000000 */
[----:B------:R-:W-:-:S10]  /*c160*/  UMOV UR7, 0x14f00000 ;  /* 0x14f0000000077882 */ /* 0x000fd40000000000 */
.L_x_95:
        /* <DEDUP_REMOVED lines=8> */
[----:B------:R-:W-:Y:S01]  /*c1f0*/  IMAD.MOV.U32 R6, RZ, RZ, 0x40 ;  /* 0x00000040ff067424 */ /* 0x000fe200078e00ff */
[----:B------:R-:W-:Y:S01]  /*c200*/  PLOP3.LUT P0, PT, PT, PT, PT, 0x80, 0x0 ;  /* 0x000000000000781c */ /* 0x000fe20003f0f070 */
[----:B------:R-:W-:Y:S01]  /*c210*/  UIADD3 UR8, UR38, 0x2c400, URZ ;  /* 0x0002c40026087890 */ /* 0x000fe2000fffe03f */
[----:B------:R-:W-:Y:S02]  /*c220*/  UMOV UR6, 0x0 ;  /* 0x0000000000067882 */ /* 0x000fe40000000000 */
[----:B------:R-:W-:Y:S01]  /*c230*/  R2UR UR10, R6 ;  /* 0x00000000060a72ca */ /* 0x000fe200000e0000 */
[----:B------:R-:W-:-:S14]  /*c240*/  UMOV UR7, 0x14f00000 ;  /* 0x14f0000000077882 */ /* 0x000fdc0000000000 */
.L_x_96:
        /* <DEDUP_REMOVED lines=8> */
[----:B------:R-:W-:Y:S01]  /*c2d0*/  PLOP3.LUT P0, PT, PT, PT, PT, 0x80, 0x0 ;  /* 0x000000000000781c */ /* 0x000fe20003f0f070 */
[----:B------:R-:W-:Y:S01]  /*c2e0*/  UIADD3 UR8, UR38, 0x30400, URZ ;  /* 0x0003040026087890 */ /* 0x000fe2000fffe03f */
[----:B------:R-:W-:Y:S01]  /*c2f0*/  UMOV UR6, 0x0 ;  /* 0x0000000000067882 */ /* 0x000fe20000000000 */
[----:B------:R-:W-:Y:S01]  /*c300*/  UMOV UR7, 0x14f00000 ;  /* 0x14f0000000077882 */ /* 0x000fe20000000000 */
[----:B------:R-:W-:-:S09]  /*c310*/  UMOV UR10, 0x80 ;  /* 0x00000080000a7882 */ /* 0x000fd20000000000 */
.L_x_97:
        /* <DEDUP_REMOVED lines=8> */
[----:B------:R-:W1:Y:S01]  /*c3a0*/  SYNCS.PHASECHK.TRANS64.TRYWAIT P0, [UR38+0x34860], R2 ;  /* 0x03486002ff0075a7 */ /* 0x000e620008000166 */
[----:B------:R-:W-:Y:S04]  /*c3b0*/  BSSY B1, `(.L_x_98) ;  /* 0x0000002000017945 */ /* 0x000fe80003800000 */
[----:B-1----:R-:W-:Y:S05]  /*c3c0*/  @!P0 BRA `(.L_x_99) ;  /* 0x00000018008c8947 */ /* 0x002fea0003800000 */
.L_x_151:
[----:B------:R-:W-:Y:S05]  /*c3d0*/  BSYNC B1 ;  /* 0x0000000000017941 */ /* 0x000fea0003800000 */
.L_x_98:
[----:B------:R-:W-:Y:S01]  /*c3e0*/  BSSY B1, `(.L_x_100) ;  /* 0x0000009000017945 */ /* 0x000fe20003800000 */
[----:B-1----:R-:W-:Y:S01]  /*c3f0*/  IMAD.MOV.U32 R2, RZ, RZ, 0x0 ;  /* 0x00000000ff027424 */ /* 0x002fe200078e00ff */
[----:B------:R-:W-:Y:S02]  /*c400*/  MOV R3, 0x14f00000 ;  /* 0x14f0000000037802 */ /* 0x000fe40000000f00 */
[----:B------:R-:W-:Y:S05]  /*c410*/  @P1 BRA `(.L_x_101) ;  /* 0x0000000000141947 */ /* 0x000fea0003800000 */
[----:B------:R-:W-:Y:S01]  /*c420*/  ISETP.NE.AND P0, PT, R10, RZ, PT ;  /* 0x000000ff0a00720c */ /* 0x000fe20003f05270 */
[----:B------:R-:W-:-:S04]  /*c430*/  IMAD.MOV.U32 R7, RZ, RZ, 0x8000 ;  /* 0x00008000ff077424 */ /* 0x000fc800078e00ff */
[----:B------:R1:W-:Y:S08]  /*c440*/  SYNCS.ARRIVE.TRANS64 RZ, [UR38+0x34850], R7 ;  /* 0x03485007ffff79a7 */ /* 0x0003f00008000026 */
[----:B-1----:R-:W-:Y:S05]  /*c450*/  @!P0 BRA `(.L_x_101) ;  /* 0x0000000000048947 */ /* 0x002fea0003800000 */
[----:B------:R-:W-:Y:S01]  /*c460*/  BPT.TRAP 0x1 ;  /* 0x000000040000795c */ /* 0x000fe20000300000 */
.L_x_101:
[----:B------:R-:W-:Y:S05]  /*c470*/  BSYNC B1 ;  /* 0x0000000000017941 */ /* 0x000fea0003800000 */
.L_x_100:
        /* <DEDUP_REMOVED lines=10> */
.L_x_102:
        /* <DEDUP_REMOVED lines=13> */
.L_x_103:
        /* <DEDUP_REMOVED lines=8> */
[----:B------:R-:W-:Y:S01]  /*c670*/  MOV R17, R0 ;  /* 0x0000000000117202 */ /* 0x000fe20000000f00 */
[----:B------:R-:W-:-:S07]  /*c680*/  IMAD.MOV.U32 R16, RZ, RZ, R4 ;  /* 0x000000ffff107224 */ /* 0x000fce00078e0004 */
.L_x_89:
[----:B------:R-:W-:Y:S05]  /*c690*/  BSYNC B0 ;  /* 0x0000000000007941 */ /* 0x000fea0003800000 */
.L_x_54:
[----:B------:R-:W2:Y:S01]  /*c6a0*/  LDL.LU R0, [R1] ;  /* 0x0000000001007983 */ /* 0x000ea20000300800 */
[----:B------:R-:W-:Y:S01]  /*c6b0*/  BSSY B0, `(.L_x_104) ;  /* 0x0000037000007945 */ /* 0x000fe20003800000 */
[----:B--2---:R-:W-:-:S13]  /*c6c0*/  ISETP.NE.AND P0, PT, R0, RZ, PT ;  /* 0x000000ff0000720c */ /* 0x004fda0003f05270 */
[----:B------:R-:W-:Y:S05]  /*c6d0*/  @!P0 BRA `(.L_x_105) ;  /* 0x0000000000d08947 */ /* 0x000fea0003800000 */
[----:B------:R-:W2:Y:S01]  /*c6e0*/  S2R R0, SR_TID.X ;  /* 0x0000000000007919 */ /* 0x000ea20000002100 */
[----:B-1----:R-:W-:Y:S01]  /*c6f0*/  LEA R3, R8, UR38, 0x3 ;  /* 0x0000002608037c11 */ /* 0x002fe2000f8e18ff */
[----:B------:R-:W-:Y:S01]  /*c700*/  BSSY B1, `(.L_x_106) ;  /* 0x0000006000017945 */ /* 0x000fe20003800000 */
[----:B--2---:R-:W-:Y:S02]  /*c710*/  LOP3.LUT R2, R0, 0x7f, RZ, 0xc0, !PT ;  /* 0x0000007f00027812 */ /* 0x004fe400078ec0ff */
[----:B------:R-:W-:Y:S02]  /*c720*/  SHF.L.U32 R0, R9, 0x1f, RZ ;  /* 0x0000001f09007819 */ /* 0x000fe400000006ff */
[----:B------:R-:W-:Y:S02]  /*c730*/  ISETP.NE.AND P1, PT, R2, RZ, PT ;  /* 0x000000ff0200720c */ /* 0x000fe40003f25270 */
[----:B------:R-:W1:Y:S02]  /*c740*/  SYNCS.PHASECHK.TRANS64.TRYWAIT P0, [R3+URZ+0x34860], R0 ;  /* 0x03486000030075a7 */ /* 0x000e64000800017f */
[----:B-1----:R-:W-:Y:S09]  /*c750*/  @!P0 BRA `(.L_x_107) ;  /* 0x0000001400c08947 */ /* 0x002ff20003800000 */
.L_x_152:
[----:B------:R-:W-:Y:S05]  /*c760*/  BSYNC B1 ;  /* 0x0000000000017941 */ /* 0x000fea0003800000 */
.L_x_106:
[----:B------:R-:W-:Y:S04]  /*c770*/  BSSY B1, `(.L_x_108) ;  /* 0x0000008000017945 */ /* 0x000fe80003800000 */
[----:B------:R-:W-:Y:S05]  /*c780*/  @P1 BRA `(.L_x_109) ;  /* 0x0000000000181947 */ /* 0x000fea0003800000 */
[----:B------:R-:W2:Y:S01]  /*c790*/  S2R R2, SR_TID.X ;  /* 0x0000000000027919 */ /* 0x000ea20000002100 */
[----:B-1----:R-:W-:-:S04]  /*c7a0*/  IMAD.MOV.U32 R0, RZ, RZ, 0x8000 ;  /* 0x00008000ff007424 */ /* 0x002fc800078e00ff */
[----:B------:R3:W-:Y:S01]  /*c7b0*/  SYNCS.ARRIVE.TRANS64 RZ, [R3+URZ+0x34850], R0 ;  /* 0x0348500003ff79a7 */ /* 0x0007e2000800003f */
[----:B--2---:R-:W-:-:S13]  /*c7c0*/  LOP3.LUT P0, RZ, R2, 0x1f, RZ, 0xc0, !PT ;  /* 0x0000001f02ff7812 */ /* 0x004fda000780c0ff */
[----:B---3--:R-:W-:Y:S05]  /*c7d0*/  @!P0 BRA `(.L_x_109) ;  /* 0x0000000000048947 */ /* 0x008fea0003800000 */
[----:B------:R-:W-:Y:S01]  /*c7e0*/  BPT.TRAP 0x1 ;  /* 0x000000040000795c */ /* 0x000fe20000300000 */
.L_x_109:
[----:B------:R-:W-:Y:S05]  /*c7f0*/  BSYNC B1 ;  /* 0x0000000000017941 */ /* 0x000fea0003800000 */
.L_x_108:
[----:B------:R-:W-:Y:S01]  /*c800*/  R2UR UR4, R8 ;  /* 0x00000000080472ca */ /* 0x000fe200000e0000 */
[----:B------:R-:W-:Y:S01]  /*c810*/  ULDC.64 UR6, c[0x0][0x198] ;  /* 0x0000660000067ab9 */ /* 0x000fe20000000a00 */
[----:B------:R-:W-:Y:S01]  /*c820*/  R2UR UR9, R3 ;  /* 0x00000000030972ca */ /* 0x000fe200000e0000 */
[----:B------:R-:W-:Y:S01]  /*c830*/  UIADD3 UR6, UP0, UR6, 0x470, URZ ;  /* 0x0000047006067890 */ /* 0x000fe2000ff1e03f */
[----:B------:R-:W-:Y:S01]  /*c840*/  PLOP3.LUT P0, PT, PT, PT, PT, 0x80, 0x0 ;  /* 0x000000000000781c */ /* 0x000fe20003f0f070 */
[----:B------:R-:W-:Y:S01]  /*c850*/  UMOV UR14, 0x0 ;  /* 0x00000000000e7882 */ /* 0x000fe20000000000 */
[----:B------:R-:W-:Y:S01]  /*c860*/  SHF.L.U32 R17, R17, 0x7, RZ ;  /* 0x0000000711117819 */ /* 0x000fe200000006ff */
[----:B------:R-:W-:Y:S01]  /*c870*/  UIADD3.X UR7, URZ, UR7, URZ, UP0, !UPT ;  /* 0x000000073f077290 */ /* 0x000fe200087fe43f */
[----:B------:R-:W-:Y:S01]  /*c880*/  UMOV UR15, 0x14f00000 ;  /* 0x14f00000000f7882 */ /* 0x000fe20000000000 */
[----:B------:R-:W-:-:S04]  /*c890*/  UMOV UR10, URZ ;  /* 0x0000003f000a7c82 */ /* 0x000fc80008000000 */
[----:B------:R-:W-:Y:S02]  /*c8a0*/  ULEA UR4, UR4, UR38, 0xf ;  /* 0x0000002604047291 */ /* 0x000fe4000f8e783f */
[----:B------:R-:W-:Y:S02]  /*c8b0*/  UIADD3 UR9, UR9, 0x34850, URZ ;  /* 0x0003485009097890 */ /* 0x000fe4000fffe03f */
[----:B------:R-:W-:-:S12]  /*c8c0*/  UIADD3 UR8, UR4, 0x400, URZ ;  /* 0x0000040004087890 */ /* 0x000fd8000fffe03f */
.L_x_110:
[----:B------:R-:W-:-:S13]  /*c8d0*/  @P0 ELECT P1, URZ, PT ;  /* 0x00000000003f082f */ /* 0x000fda0003820000 */
[----:B------:R-:W-:Y:S01]  /*c8e0*/  @P1 R2UR UR13, R16 ;  /* 0x00000000100d12ca */ /* 0x000fe200000e0000 */
[----:B------:R-:W-:Y:S01]  /*c8f0*/  UMOV UR12, UR36 ;  /* 0x00000024000c7c82 */ /* 0x000fe20008000000 */
[----:B------:R-:W-:Y:S02]  /*c900*/  @P1 R2UR UR11, R17 ;  /* 0x00000000110b12ca */ /* 0x000fe400000e0000 */
[----:B------:R-:W-:Y:S02]  /*c910*/  @P1 PLOP3.LUT P0, PT, P1, PT, PT, 0x8, 0x0 ;  /* 0x000000000000181c */ /* 0x000fe40000f0e170 */
[----:B------:R-:W-:-:S09]  /*c920*/  PLOP3.LUT P1, PT, PT, PT, PT, 0x8, 0x0 ;  /* 0x000000000000781c */ /* 0x000fd20003f2e170 */
[----:B------:R2:W-:Y:S02]  /*c930*/  UTMALDG.4D [UR8], [UR6], desc[UR14] ;  /* 0x00000e08060075b4 */ /* 0x0005e40008019000 */
[----:B--2---:R-:W-:Y:S05]  /*c940*/  @P0 BRA.U.ANY `(.L_x_110) ;  /* 0xfffffffd00e00947 */ /* 0x004fea000393ffff */
[----:B------:R-:W-:Y:S01]  /*c950*/  PLOP3.LUT P0, PT, PT, PT, PT, 0x80, 0x0 ;  /* 0x000000000000781c */ /* 0x000fe20003f0f070 */
[----:B------:R-:W-:Y:S01]  /*c960*/  UIADD3 UR8, UR4, 0x4400, URZ ;  /* 0x0000440004087890 */ /* 0x000fe2000fffe03f */
[----:B------:R-:W-:Y:S02]  /*c970*/  UMOV UR5, 0x14f00000 ;  /* 0x14f0000000057882 */ /* 0x000fe40000000000 */
[----:B------:R-:W-:Y:S01]  /*c980*/  UMOV UR4, 0x0 ;  /* 0x0000000000047882 */ /* 0x000fe20000000000 */
[----:B------:R-:W-:-:S08]  /*c990*/  UMOV UR10, 0x40 ;  /* 0x00000040000a7882 */ /* 0x000fd00000000000 */
.L_x_111:
        /* <DEDUP_REMOVED lines=8> */
.L_x_105:
[----:B------:R-:W-:Y:S05]  /*ca20*/  BSYNC B0 ;  /* 0x0000000000007941 */ /* 0x000fea0003800000 */
.L_x_104:
[----:B-1----:R-:W-:Y:S02]  /*ca30*/  VIADD R0, R8, 0x1 ;  /* 0x0000000108007836 */ /* 0x002fe40000000000 */
[----:B------:R-:W-:-:S03]  /*ca40*/  IMAD.MOV.U32 R3, RZ, RZ, RZ ;  /* 0x000000ffff037224 */ /* 0x000fc600078e00ff */
[----:B------:R-:W-:-:S04]  /*ca50*/  ISETP.NE.AND P0, PT, R0, 0x2, PT ;  /* 0x000000020000780c */ /* 0x000fc80003f05270 */
[----:B------:R-:W-:Y:S02]  /*ca60*/  SEL R2, RZ, 0x1, P0 ;  /* 0x00000001ff027807 */ /* 0x000fe40000000000 */
[----:B------:R-:W-:Y:S02]  /*ca70*/  SEL R0, R0, RZ, P0 ;  /* 0x000000ff00007207 */ /* 0x000fe40000000000 */
[----:B------:R-:W-:-:S07]  /*ca80*/  LOP3.LUT R9, R9, R2, RZ, 0x3c, !PT ;  /* 0x0000000209097212 */ /* 0x000fce00078e3cff */
.L_x_38:
[----:B------:R-:W1:Y:S01]  /*ca90*/  S2R R5, SR_CgaCtaId ;  /* 0x0000000000057919 */ /* 0x000e620000008800 */
[----:B------:R-:W-:Y:S02]  /*caa0*/  MOV R2, 0x400 ;  /* 0x0000040000027802 */ /* 0x000fe40000000f00 */
[----:B------:R-:W-:Y:S02]  /*cab0*/  SHF.L.U32 R3, R3, 0x1f, RZ ;  /* 0x0000001f03037819 */ /* 0x000fe400000006ff */
[----:B-1----:R-:W-:-:S04]  /*cac0*/  LEA R2, R5, R2, 0x18 ;  /* 0x0000000205027211 */ /* 0x002fc800078ec0ff */
[----:B------:R-:W1:Y:S02]  /*cad0*/  SYNCS.PHASECHK.TRANS64.TRYWAIT P0, [R2+URZ+0x34820], R3 ;  /* 0x03482003020075a7 */ /* 0x000e64000800017f */
[----:B-1----:R-:W-:Y:S05]  /*cae0*/  @!P0 BRA `(.L_x_112) ;  /* 0x0000001000f08947 */ /* 0x002fea0003800000 */
.L_x_153:
[----:B------:R-:W-:-:S03]  /*caf0*/  UMOV UR4, 0xffffffff ;  /* 0xffffffff00047882 */ /* 0x000fc60000000000 */
[----:B------:R-:W-:Y:S05]  /*cb00*/  BRA.DIV UR4, `(.L_x_113) ;  /* 0x0000001204fc7947 */ /* 0x000fea000b800000 */
[----:B-1----:R-:W1:Y:S02]  /*cb10*/  S2R R3, SR_TID.X ;  /* 0x0000000000037919 */ /* 0x002e640000002100 */
[----:B-1----:R-:W-:-:S04]  /*cb20*/  SHF.R.U32.HI R3, RZ, 0x5, R3 ;  /* 0x00000005ff037819 */ /* 0x002fc80000011603 */
[----:B------:R-:W-:-:S05]  /*cb30*/  LOP3.LUT R3, R3, 0x3, RZ, 0xc0, !PT ;  /* 0x0000000303037812 */ /* 0x000fca00078ec0ff */
[----:B------:R1:W2:Y:S02]  /*cb40*/  SHFL.IDX PT, R14, R3, RZ, 0x1f ;  /* 0x00001fff030e7589 */ /* 0x0002a400000e0000 */
.L_x_156:
[----:B--2---:R-:W-:-:S13]  /*cb50*/  ISETP.NE.AND P0, PT, R14, RZ, PT ;  /* 0x000000ff0e00720c */ /* 0x004fda0003f05270 */
[----:B------:R-:W-:Y:S05]  /*cb60*/  @P0 BRA `(.L_x_10) ;  /* 0x0000000000880947 */ /* 0x000fea0003800000 */
[----:B------:R-:W-:-:S03]  /*cb70*/  UMOV UR4, 0xffffffff ;  /* 0xffffffff00047882 */ /* 0x000fc60000000000 */
[----:B------:R-:W-:Y:S05]  /*cb80*/  BRA.DIV UR4, `(.L_x_114) ;  /* 0x0000001604107947 */ /* 0x000fea000b800000 */
[----:B------:R-:W-:-:S13]  /*cb90*/  ELECT P6, URZ, PT ;  /* 0x00000000003f782f */ /* 0x000fda00038c0000 */
.L_x_159:
[----:B------:R-:W-:Y:S05]  /*cba0*/  @!P6 BRA `(.L_x_10) ;  /* 0x000000000078e947 */ /* 0x000fea0003800000 */
[----:B-1----:R-:W2:Y:S02]  /*cbb0*/  LDL.LU R3, [R1+0x14] ;  /* 0x0000140001037983 */ /* 0x002ea40000300800 */
[----:B--2---:R-:W-:-:S04]  /*cbc0*/  LOP3.LUT R3, R3, 0x2, RZ, 0xfc, !PT ;  /* 0x0000000203037812 */ /* 0x004fc800078efcff */
[----:B------:R-:W-:-:S13]  /*cbd0*/  ISETP.NE.AND P2, PT, R3, 0x3, PT ;  /* 0x000000030300780c */ /* 0x000fda0003f45270 */
[----:B------:R-:W-:Y:S05]  /*cbe0*/  @!P2 BRA `(.L_x_115) ;  /* 0x000000000004a947 */ /* 0x000fea0003800000 */
[----:B------:R-:W-:Y:S01]  /*cbf0*/  BPT.TRAP 0x1 ;  /* 0x000000040000795c */ /* 0x000fe20000300000 */
.L_x_115:
[----:B0-----:R-:W-:Y:S01]  /*cc00*/  IADD3 R7, R2, 0x34840, RZ ;  /* 0x0003484002077810 */ /* 0x001fe20007ffe0ff */
[----:B------:R-:W-:Y:S01]  /*cc10*/  VIADD R3, R0, 0x1 ;  /* 0x0000000100037836 */ /* 0x000fe20000000000 */
[----:B------:R-:W-:-:S03]  /*cc20*/  SHF.L.U32 R5, R9, 0x1f, RZ ;  /* 0x0000001f09057819 */ /* 0x000fc600000006ff */
[----:B------:R-:W-:Y:S01]  /*cc30*/  IMAD R6, R0, 0x8, R7 ;  /* 0x0000000800067824 */ /* 0x000fe200078e0207 */
[----:B------:R-:W-:-:S03]  /*cc40*/  ISETP.NE.AND P1, PT, R3, 0x2, PT ;  /* 0x000000020300780c */ /* 0x000fc60003f25270 */
[----:B------:R-:W0:Y:S01]  /*cc50*/  SYNCS.PHASECHK.TRANS64.TRYWAIT P0, [R6+URZ], R5 ;  /* 0x00000005060075a7 */ /* 0x000e22000800017f */
[----:B------:R-:W-:Y:S02]  /*cc60*/  SEL R4, RZ, 0x1, P1 ;  /* 0x00000001ff047807 */ /* 0x000fe40000800000 */
[----:B------:R-:W-:Y:S02]  /*cc70*/  SEL R8, R3, RZ, P1 ;  /* 0x000000ff03087207 */ /* 0x000fe40000800000 */
[----:B------:R-:W-:Y:S02]  /*cc80*/  LOP3.LUT R4, R9, R4, RZ, 0x3c, !PT ;  /* 0x0000000409047212 */ /* 0x000fe400078e3cff */
[----:B------:R-:W-:Y:S02]  /*cc90*/  LEA R3, R8, R7, 0x3 ;  /* 0x0000000708037211 */ /* 0x000fe400078e18ff */
[----:B------:R-:W-:Y:S01]  /*cca0*/  SHF.L.U32 R4, R4, 0x1f, RZ ;  /* 0x0000001f04047819 */ /* 0x000fe200000006ff */
[----:B0-----:R-:W-:Y:S06]  /*ccb0*/  @!P0 BRA `(.L_x_116) ;  /* 0x0000001000e48947 */ /* 0x001fec0003800000 */
.L_x_160:
[----:B------:R-:W1:Y:S02]  /*ccc0*/  SYNCS.PHASECHK.TRANS64.TRYWAIT P0, [R3+URZ], R4 ;  /* 0x00000004030075a7 */ /* 0x000e64000800017f */
[----:B-1----:R-:W-:Y:S05]  /*ccd0*/  @!P0 BRA `(.L_x_117) ;  /* 0x0000001000f08947 */ /* 0x002fea0003800000 */
.L_x_161:
[----:B------:R-:W-:Y:S05]  /*cce0*/  @!P2 BRA `(.L_x_118) ;  /* 0x000000000004a947 */ /* 0x000fea0003800000 */
[----:B------:R-:W-:Y:S01]  /*ccf0*/  BPT.TRAP 0x1 ;  /* 0x000000040000795c */ /* 0x000fe20000300000 */
.L_x_118:
[----:B-1----:R-:W-:-:S04]  /*cd00*/  VIADD R3, R2, 0x34860 ;  /* 0x0003486002037836 */ /* 0x002fc80000000000 */
[----:B------:R-:W-:-:S04]  /*cd10*/  IMAD R0, R0, 0x8, R3 ;  /* 0x0000000800007824 */ /* 0x000fc800078e0203 */
[----:B------:R-:W1:Y:S02]  /*cd20*/  SYNCS.PHASECHK.TRANS64.TRYWAIT P0, [R0+URZ], R5 ;  /* 0x00000005000075a7 */ /* 0x000e64000800017f */
[----:B-1----:R-:W-:Y:S05]  /*cd30*/  @!P0 BRA `(.L_x_119) ;  /* 0x0000001000ec8947 */ /* 0x002fea0003800000 */
.L_x_162:
[----:B------:R-:W-:-:S07]  /*cd40*/  LEA R3, R8, R3, 0x3 ;  /* 0x0000000308037211 */ /* 0x000fce00078e18ff */
.L_x_120:
[----:B--2---:R2:W3:Y:S02]  /*cd50*/  SYNCS.PHASECHK.TRANS64.TRYWAIT P0, [R3+URZ], R4 ;  /* 0x00000004030075a7 */ /* 0x0044e4000800017f */
[----:B---3--:R-:W-:Y:S05]  /*cd60*/  @!P0 NANOSLEEP.SYNCS 0x989680 ;  /* 0x009896800000895d */ /* 0x008fea0003900000 */
[----:B------:R-:W3:Y:S02]  /*cd70*/  @!P0 SYNCS.PHASECHK.TRANS64 P0, [R3+URZ], R4 ;  /* 0x00000004030085a7 */ /* 0x000ee4000800007f */
[----:B---3--:R-:W-:Y:S05]  /*cd80*/  @!P0 BRA `(.L_x_120) ;  /* 0xfffffffc00f08947 */ /* 0x008fea000383ffff */
.L_x_10:
[----:B------:R-:W-:Y:S05]  /*cd90*/  BSYNC B6 ;  /* 0x0000000000067941 */ /* 0x000fea0003800000 */
.L_x_7:
[----:B------:R-:W-:Y:S05]  /*cda0*/  EXIT ;  /* 0x000000000000794d */ /* 0x000fea0003800000 */
.L_x_14:
[----:B0-----:R-:W-:-:S04]  /*cdb0*/  IMAD.U32 R0, RZ, RZ, UR36 ;  /* 0x00000024ff007e24 */ /* 0x001fc8000f8e00ff */
[----:B------:R0:W1:Y:S03]  /*cdc0*/  SYNCS.PHASECHK.TRANS64.TRYWAIT P1, [R0+URZ+0x34800], R3 ;  /* 0x03480003000075a7 */ /* 0x000066000802017f */
[----:B-1----:R-:W-:Y:S05]  /*cdd0*/  @!P1 NANOSLEEP.SYNCS 0x989680 ;  /* 0x009896800000995d */ /* 0x002fea0003900000 */
[----:B------:R-:W1:Y:S02]  /*cde0*/  @!P1 SYNCS.PHASECHK.TRANS64 P1, [R0+URZ+0x34800], R3 ;  /* 0x03480003000095a7 */ /* 0x000e64000802007f */
[----:B-1----:R-:W-:Y:S05]  /*cdf0*/  @!P1 BRA `(.L_x_14) ;  /* 0xfffffffc00ec9947 */ /* 0x002fea000383ffff */
[----:B------:R-:W-:Y:S05]  /*ce00*/  BRA `(.L_x_121) ;  /* 0xffffff4400187947 */ /* 0x000fea000383ffff */
.L_x_18:
[----:B0-----:R-:W-:-:S04]  /*ce10*/  IMAD.U32 R0, RZ, RZ, UR36 ;  /* 0x00000024ff007e24 */ /* 0x001fc8000f8e00ff */
[----:B------:R0:W2:Y:S03]  /*ce20*/  SYNCS.PHASECHK.TRANS64.TRYWAIT P2, [R0+URZ+0x34830], R3 ;  /* 0x03483003000075a7 */ /* 0x0000a6000804017f */
[----:B--2---:R-:W-:Y:S05]  /*ce30*/  @!P2 NANOSLEEP.SYNCS 0x989680 ;  /* 0x009896800000a95d */ /* 0x004fea0003900000 */
[----:B------:R-:W2:Y:S02]  /*ce40*/  @!P2 SYNCS.PHASECHK.TRANS64 P2, [R0+URZ+0x34830], R3 ;  /* 0x034830030000a5a7 */ /* 0x000ea4000804007f */
[----:B--2---:R-:W-:Y:S05]  /*ce50*/  @!P2 BRA `(.L_x_18) ;  /* 0xfffffffc00eca947 */ /* 0x004fea000383ffff */
[----:B------:R-:W-:Y:S05]  /*ce60*/  BRA `(.L_x_17) ;  /* 0xffffff4400307947 */ /* 0x000fea000383ffff */
.L_x_23:
[----:B-1----:R-:W-:-:S04]  /*ce70*/  MOV R10, UR39 ;  /* 0x00000027000a7c02 */ /* 0x002fc80008000f00 */
[----:B------:R1:W2:Y:S03]  /*ce80*/  SYNCS.PHASECHK.TRANS64.TRYWAIT P2, [R10+URZ+0x34830], R9 ;  /* 0x034830090a0075a7 */ /* 0x0002a6000804017f */
[----:B--2---:R-:W-:Y:S05]  /*ce90*/  @!P2 NANOSLEEP.SYNCS 0x989680 ;  /* 0x009896800000a95d */ /* 0x004fea0003900000 */
[----:B------:R-:W2:Y:S02]  /*cea0*/  @!P2 SYNCS.PHASECHK.TRANS64 P2, [R10+URZ+0x34830], R9 ;  /* 0x034830090a00a5a7 */ /* 0x000ea4000804007f */
[----:B--2---:R-:W-:Y:S05]  /*ceb0*/  @!P2 BRA `(.L_x_23) ;  /* 0xfffffffc00eca947 */ /* 0x004fea000383ffff */
[----:B------:R-:W-:Y:S05]  /*cec0*/  BRA `(.L_x_22) ;  /* 0xffffff7000f87947 */ /* 0x000fea000383ffff */
.L_x_27:
[----:B01----:R-:W-:-:S04]  /*ced0*/  IMAD.U32 R9, RZ, RZ, UR7 ;  /* 0x00000007ff097e24 */ /* 0x003fc8000f8e00ff */
[----:B------:R0:W1:Y:S03]  /*cee0*/  SYNCS.PHASECHK.TRANS64.TRYWAIT P2, [R9+URZ+0x34850], R8 ;  /* 0x03485008090075a7 */ /* 0x000066000804017f */
[----:B-1----:R-:W-:Y:S05]  /*cef0*/  @!P2 NANOSLEEP.SYNCS 0x989680 ;  /* 0x009896800000a95d */ /* 0x002fea0003900000 */
[----:B------:R-:W1:Y:S02]  /*cf00*/  @!P2 SYNCS.PHASECHK.TRANS64 P2, [R9+URZ+0x34850], R8 ;  /* 0x034850080900a5a7 */ /* 0x000e64000804007f */
[----:B-1----:R-:W-:Y:S05]  /*cf10*/  @!P2 BRA `(.L_x_27) ;  /* 0xfffffffc00eca947 */ /* 0x002fea000383ffff */
[----:B------:R-:W-:Y:S05]  /*cf20*/  BRA `(.L_x_26) ;  /* 0xffffff7c00047947 */ /* 0x000fea000383ffff */
.L_x_32:
[----:B-1----:R1:W2:Y:S02]  /*cf30*/  SYNCS.PHASECHK.TRANS64.TRYWAIT P0, [R14+URZ+0x34850], R3 ;  /* 0x034850030e0075a7 */ /* 0x0022a4000800017f */
[----:B--2---:R-:W-:Y:S05]  /*cf40*/  @!P0 NANOSLEEP.SYNCS 0x989680 ;  /* 0x009896800000895d */ /* 0x004fea0003900000 */
[----:B------:R-:W2:Y:S02]  /*cf50*/  @!P0 SYNCS.PHASECHK.TRANS64 P0, [R14+URZ+0x34850], R3 ;  /* 0x034850030e0085a7 */ /* 0x000ea4000800007f */
[----:B--2---:R-:W-:Y:S05]  /*cf60*/  @!P0 BRA `(.L_x_32) ;  /* 0xfffffffc00f08947 */ /* 0x004fea000383ffff */
[----:B------:R-:W-:Y:S05]  /*cf70*/  BRA `(.L_x_31) ;  /* 0xffffff9c00d47947 */ /* 0x000fea000383ffff */
.L_x_43:
[----:B------:R-:W-:Y:S01]  /*cf80*/  IMAD.MOV.U32 R13, RZ, RZ, R0 ;  /* 0x000000ffff0d7224 */ /* 0x000fe200078e0000 */
[----:B------:R-:W-:Y:S01]  /*cf90*/  MOV R12, RZ ;  /* 0x000000ff000c7202 */ /* 0x000fe20000000f00 */
[----:B------:R-:W-:Y:S02]  /*cfa0*/  IMAD.MOV.U32 R11, RZ, RZ, 0x1f ;  /* 0x0000001fff0b7424 */ /* 0x000fe400078e00ff */
[----:B------:R-:W-:-:S07]  /*cfb0*/  IMAD.MOV.U32 R15, RZ, RZ, -0x1 ;  /* 0xffffffffff0f7424 */ /* 0x000fce00078e00ff */
[----:B------:R-:W-:Y:S05]  /*cfc0*/  WARPSYNC.COLLECTIVE R15, `(.L_x_122) ;  /* 0x000000000f087348 */ /* 0x000fea0003c00000 */
[----:B------:R0:W1:Y:S02]  /*cfd0*/  SHFL.IDX P6, R14, R13, R12, R11 ;  /* 0x0000000c0d0e7389 */ /* 0x00006400000c000b */
[----:B01----:R-:W-:Y:S01]  /*cfe0*/  ENDCOLLECTIVE ;  /* 0x000000000000791b */ /* 0x003fe20003800000 */
.L_x_122:
[----:B------:R-:W-:Y:S05]  /*cff0*/  BRA `(.L_x_123) ;  /* 0xffffffc800947947 */ /* 0x000fea000383ffff */
.L_x_45:
[----:B------:R-:W-:Y:S01]  /*d000*/  BSSY B0, `(.L_x_124) ;  /* 0x0000006000007945 */ /* 0x000fe20003800000 */
[----:B------:R-:W-:-:S07]  /*d010*/  MOV R15, 0xffffffff ;  /* 0xffffffff000f7802 */ /* 0x000fce0000000f00 */
[----:B0-----:R-:W-:Y:S05]  /*d020*/  WARPSYNC.COLLECTIVE R15, `(.L_x_125) ;  /* 0x000000000f0c7348 */ /* 0x001fea0003c00000 */
[----:B------:R-:W-:Y:S02]  /*d030*/  ELECT P6, UR62, PT ;  /* 0x00000000003e782f */ /* 0x000fe400038c0000 */
[----:B------:R-:W-:Y:S01]  /*d040*/  MOV R14, UR62 ;  /* 0x0000003e000e7c02 */ /* 0x000fe20008000f00 */
[----:B0-----:R-:W-:Y:S10]  /*d050*/  ENDCOLLECTIVE ;  /* 0x000000000000791b */ /* 0x001ff40003800000 */
.L_x_125:
[----:B------:R-:W-:Y:S05]  /*d060*/  BSYNC B0 ;  /* 0x0000000000007941 */ /* 0x000fea0003800000 */
.L_x_124:
[----:B------:R-:W-:Y:S05]  /*d070*/  BRA `(.L_x_126) ;  /* 0xffffffc800947947 */ /* 0x000fea000383ffff */
.L_x_47:
[----:B0-----:R-:W-:-:S04]  /*d080*/  IMAD.U32 R3, RZ, RZ, UR38 ;  /* 0x00000026ff037e24 */ /* 0x001fc8000f8e00ff */
[----:B------:R0:W1:Y:S03]  /*d090*/  SYNCS.PHASECHK.TRANS64.TRYWAIT P0, [R3+URZ+0x34840], R0 ;  /* 0x03484000030075a7 */ /* 0x000066000800017f */
[----:B-1----:R-:W-:Y:S05]  /*d0a0*/  @!P0 NANOSLEEP.SYNCS 0x989680 ;  /* 0x009896800000895d */ /* 0x002fea0003900000 */
[----:B------:R-:W1:Y:S02]  /*d0b0*/  @!P0 SYNCS.PHASECHK.TRANS64 P0, [R3+URZ+0x34840], R0 ;  /* 0x03484000030085a7 */ /* 0x000e64000800007f */
[----:B-1----:R-:W-:Y:S05]  /*d0c0*/  @!P0 BRA `(.L_x_47) ;  /* 0xfffffffc00ec8947 */ /* 0x002fea000383ffff */
[----:B------:R-:W-:Y:S05]  /*d0d0*/  BRA `(.L_x_127) ;  /* 0xffffffc800e87947 */ /* 0x000fea000383ffff */
.L_x_50:
[----:B------:R-:W-:Y:S01]  /*d0e0*/  MOV R13, R5 ;  /* 0x00000005000d7202 */ /* 0x000fe20000000f00 */
[----:B------:R-:W-:Y:S01]  /*d0f0*/  IMAD.MOV.U32 R12, RZ, RZ, RZ ;  /* 0x000000ffff0c7224 */ /* 0x000fe200078e00ff */
[----:B------:R-:W-:Y:S01]  /*d100*/  MOV R15, 0xffffffff ;  /* 0xffffffff000f7802 */ /* 0x000fe20000000f00 */
[----:B------:R-:W-:Y:S02]  /*d110*/  IMAD.MOV.U32 R11, RZ, RZ, 0x181f ;  /* 0x0000181fff0b7424 */ /* 0x000fe400078e00ff */
[----:B------:R-:W-:-:S07]  /*d120*/  IMAD R6, R9, 0x80, R6 ;  /* 0x0000008009067824 */ /* 0x000fce00078e0206 */
[----:B------:R-:W-:Y:S05]  /*d130*/  WARPSYNC.COLLECTIVE R15, `(.L_x_128) ;  /* 0x000000000f087348 */ /* 0x000fea0003c00000 */
[----:B------:R0:W1:Y:S02]  /*d140*/  SHFL.IDX P6, R14, R13, R12, R11 ;  /* 0x0000000c0d0e7389 */ /* 0x00006400000c000b */
[----:B01----:R-:W-:Y:S01]  /*d150*/  ENDCOLLECTIVE ;  /* 0x000000000000791b */ /* 0x003fe20003800000 */
.L_x_128:
[----:B------:R-:W-:Y:S02]  /*d160*/  VIADD R9, R6, 0x10 ;  /* 0x0000001006097836 */ /* 0x000fe40000000000 */
[----:B------:R-:W-:Y:S02]  /*d170*/  IMAD.MOV.U32 R13, RZ, RZ, R0 ;  /* 0x000000ffff0d7224 */ /* 0x000fe400078e0000 */
[----:B------:R-:W-:-:S07]  /*d180*/  IMAD.MOV.U32 R2, RZ, RZ, R14 ;  /* 0x000000ffff027224 */ /* 0x000fce00078e000e */
[----:B------:R-:W-:Y:S05]  /*d190*/  WARPSYNC.COLLECTIVE R15, `(.L_x_129) ;  /* 0x000000000f087348 */ /* 0x000fea0003c00000 */
[----:B------:R0:W1:Y:S02]  /*d1a0*/  SHFL.IDX P6, R14, R13, R12, R11 ;  /* 0x0000000c0d0e7389 */ /* 0x00006400000c000b */
[----:B01----:R-:W-:Y:S01]  /*d1b0*/  ENDCOLLECTIVE ;  /* 0x000000000000791b */ /* 0x003fe20003800000 */
.L_x_129:
[----:B------:R-:W-:Y:S02]  /*d1c0*/  ULDC UR4, c[0x0][0x288] ;  /* 0x0000a20000047ab9 */ /* 0x000fe40000000800 */
[----:B------:R-:W-:-:S05]  /*d1d0*/  IMAD R4, R8, UR4, RZ ;  /* 0x0000000408047c24 */ /* 0x000fca000f8e02ff */
[----:B------:R-:W-:Y:S01]  /*d1e0*/  ISETP.GE.AND P3, PT, R6, R4, PT ;  /* 0x000000040600720c */ /* 0x000fe20003f66270 */
[----:B------:R-:W-:Y:S01]  /*d1f0*/  IMAD.MOV.U32 R13, RZ, RZ, R5 ;  /* 0x000000ffff0d7224 */ /* 0x000fe200078e0005 */
[----:B------:R-:W-:-:S11]  /*d200*/  MOV R12, 0x1 ;  /* 0x00000001000c7802 */ /* 0x000fd60000000f00 */
[----:B------:R-:W-:Y:S02]  /*d210*/  @!P3 LEA R21, R7, UR38, 0x1 ;  /* 0x000000260715bc11 */ /* 0x000fe4000f8e08ff */
[----:B------:R-:W-:-:S07]  /*d220*/  MOV R3, R14 ;  /* 0x0000000e00037202 */ /* 0x000fce0000000f00 */
[----:B------:R-:W-:Y:S05]  /*d230*/  WARPSYNC.COLLECTIVE R15, `(.L_x_130) ;  /* 0x000000000f087348 */ /* 0x000fea0003c00000 */
[----:B------:R0:W1:Y:S02]  /*d240*/  SHFL.IDX P6, R14, R13, R12, R11 ;  /* 0x0000000c0d0e7389 */ /* 0x00006400000c000b */
[----:B01----:R-:W-:Y:S01]  /*d250*/  ENDCOLLECTIVE ;  /* 0x000000000000791b */ /* 0x003fe20003800000 */
.L_x_130:
[----:B------:R-:W-:-:S04]  /*d260*/  LOP3.LUT R3, R3, R2, RZ, 0x3c, !PT ;  /* 0x0000000203037212 */ /* 0x000fc800078e3cff */
[----:B------:R-:W-:-:S04]  /*d270*/  LOP3.LUT R2, R3, R2, RZ, 0x3c, !PT ;  /* 0x0000000203027212 */ /* 0x000fc800078e3cff */
[----:B------:R-:W-:Y:S01]  /*d280*/  LOP3.LUT R3, R3, R2, RZ, 0x3c, !PT ;  /* 0x0000000203037212 */ /* 0x000fe200078e3cff */
[----:B------:R-:W-:Y:S02]  /*d290*/  IMAD.MOV.U32 R13, RZ, RZ, R0 ;  /* 0x000000ffff0d7224 */ /* 0x000fe400078e0000 */
[----:B------:R-:W-:-:S05]  /*d2a0*/  @!P3 IMAD.WIDE.U32 R2, R10, 0x2, R2 ;  /* 0x000000020a02b825 */ /* 0x000fca00078e0002 */
[----:B------:R-:W-:Y:S01]  /*d2b0*/  @!PT LDS RZ, [RZ] ;  /* 0x00000000fffff984 */ /* 0x000fe20000000800 */
[----:B------:R-:W-:Y:S01]  /*d2c0*/  @!PT LDS RZ, [RZ] ;  /* 0x00000000fffff984 */ /* 0x000fe20000000800 */
[----:B------:R-:W-:Y:S01]  /*d2d0*/  @!PT LDS RZ, [RZ] ;  /* 0x00000000fffff984 */ /* 0x000fe20000000800 */
[----:B------:R0:W-:Y:S01]  /*d2e0*/  @!P3 LDGSTS.E.BYPASS.LTC128B.128 [R21+0x10400], desc[UR42][R2.64], !P2 ;  /* 0x104000000215bfae */ /* 0x0001e2000d101d6a */
[----:B------:R-:W-:-:S03]  /*d2f0*/  IMAD.MOV.U32 R8, RZ, RZ, R14 ;  /* 0x000000ffff087224 */ /* 0x000fc600078e000e */
[----:B------:R0:W-:Y:S04]  /*d300*/  @!P3 LDGSTS.E.BYPASS.LTC128B.128 [R21+0x14400], desc[UR42][R2.64+0x80], !P0 ;  /* 0x144000800215bfae */ /* 0x0001e8000c101d6a */
[----:B0-----:R-:W-:Y:S05]  /*d310*/  WARPSYNC.COLLECTIVE R15, `(.L_x_131) ;  /* 0x000000000f087348 */ /* 0x001fea0003c00000 */
[----:B------:R1:W2:Y:S02]  /*d320*/  SHFL.IDX P6, R14, R13, R12, R11 ;  /* 0x0000000c0d0e7389 */ /* 0x0002a400000c000b */
[----:B012---:R-:W-:Y:S01]  /*d330*/  ENDCOLLECTIVE ;  /* 0x000000000000791b */ /* 0x007fe20003800000 */
.L_x_131:
[----:B------:R-:W-:Y:S01]  /*d340*/  @!PT LDS RZ, [RZ] ;  /* 0x00000000fffff984 */ /* 0x000fe20000000800 */
[----:B------:R-:W-:Y:S01]  /*d350*/  @!PT LDS RZ, [RZ] ;  /* 0x00000000fffff984 */ /* 0x000fe20000000800 */
[----:B------:R-:W-:Y:S01]  /*d360*/  @!PT LDS RZ, [RZ] ;  /* 0x00000000fffff984 */ /* 0x000fe20000000800 */
[----:B------:R0:W-:Y:S01]  /*d370*/  @!P3 LDGSTS.E.BYPASS.LTC128B.128 [R21+0x18400], desc[UR42][R2.64+0x100], !P1 ;  /* 0x184001000215bfae */ /* 0x0001e2000c901d6a */
[----:B------:R-:W-:Y:S02]  /*d380*/  ISETP.GE.AND P3, PT, R9, R4, PT ;  /* 0x000000040900720c */ /* 0x000fe40003f66270 */
[----:B------:R-:W-:Y:S02]  /*d390*/  MOV R9, R8 ;  /* 0x0000000800097202 */ /* 0x000fe40000000f00 */
[----:B------:R-:W-:Y:S01]  /*d3a0*/  MOV R13, R5 ;  /* 0x00000005000d7202 */ /* 0x000fe20000000f00 */
[----:B------:R-:W-:Y:S02]  /*d3b0*/  IMAD.MOV.U32 R12, RZ, RZ, 0x2 ;  /* 0x00000002ff0c7424 */ /* 0x000fe400078e00ff */
[----:B0-----:R-:W-:-:S06]  /*d3c0*/  VIADD R3, R6, 0x20 ;  /* 0x0000002006037836 */ /* 0x001fcc0000000000 */
[----:B------:R-:W-:Y:S01]  /*d3d0*/  @!P3 LEA R20, R7, UR38, 0x1 ;  /* 0x000000260714bc11 */ /* 0x000fe2000f8e08ff */
[----:B------:R-:W-:-:S07]  /*d3e0*/  IMAD.MOV.U32 R8, RZ, RZ, R14 ;  /* 0x000000ffff087224 */ /* 0x000fce00078e000e */
[----:B------:R-:W-:Y:S05]  /*d3f0*/  WARPSYNC.COLLECTIVE R15, `(.L_x_132) ;  /* 0x000000000f087348 */ /* 0x000fea0003c00000 */
[----:B------:R0:W1:Y:S02]  /*d400*/  SHFL.IDX P6, R14, R13, R12, R11 ;  /* 0x0000000c0d0e7389 */ /* 0x00006400000c000b */
[----:B01----:R-:W-:Y:S01]  /*d410*/  ENDCOLLECTIVE ;  /* 0x000000000000791b */ /* 0x003fe20003800000 */
.L_x_132:
[----:B------:R-:W-:-:S05]  /*d420*/  @!P3 IMAD.WIDE.U32 R8, R10, 0x2, R8 ;  /* 0x000000020a08b825 */ /* 0x000fca00078e0008 */
[----:B------:R-:W-:Y:S01]  /*d430*/  @!PT LDS RZ, [RZ] ;  /* 0x00000000fffff984 */ /* 0x000fe20000000800 */
[----:B------:R-:W-:Y:S01]  /*d440*/  @!PT LDS RZ, [RZ] ;  /* 0x00000000fffff984 */ /* 0x000fe20000000800 */
[----:B------:R-:W-:Y:S01]  /*d450*/  @!PT LDS RZ, [RZ] ;  /* 0x00000000fffff984 */ /* 0x000fe20000000800 */
[----:B------:R0:W-:Y:S04]  /*d460*/  @!P3 LDGSTS.E.BYPASS.LTC128B.128 [R20+0x10c00], desc[UR42][R8.64], !P2 ;  /* 0x10c000000814bfae */ /* 0x0001e8000d101d6a */
[----:B------:R0:W-:Y:S01]  /*d470*/  @!P3 LDGSTS.E.BYPASS.LTC128B.128 [R20+0x14c00], desc[UR42][R8.64+0x80], !P0 ;  /* 0x14c000800814bfae */ /* 0x0001e2000c101d6a */
[----:B------:R-:W-:-:S03]  /*d480*/  MOV R13, R0 ;  /* 0x00000000000d7202 */ /* 0x000fc60000000f00 */
[----:B------:R0:W-:Y:S01]  /*d490*/  @!P3 LDGSTS.E.BYPASS.LTC128B.128 [R20+0x18c00], desc[UR42][R8.64+0x100], !P1 ;  /* 0x18c001000814bfae */ /* 0x0001e2000c901d6a */
[----:B------:R-:W-:Y:S01]  /*d4a0*/  ISETP.GE.AND P3, PT, R3, R4, PT ;  /* 0x000000040300720c */ /* 0x000fe20003f66270 */
[----:B------:R-:W-:-:S12]  /*d4b0*/  IMAD.MOV.U32 R2, RZ, RZ, R14 ;  /* 0x000000ffff027224 */ /* 0x000fd800078e000e */
[----:B0-----:R-:W-:Y:S05]  /*d4c0*/  WARPSYNC.COLLECTIVE R15, `(.L_x_133) ;  /* 0x000000000f087348 */ /* 0x001fea0003c00000 */
[----:B------:R1:W2:Y:S02]  /*d4d0*/  SHFL.IDX P6, R14, R13, R12, R11 ;  /* 0x0000000c0d0e7389 */ /* 0x0002a400000c000b */
[----:B012---:R-:W-:Y:S01]  /*d4e0*/  ENDCOLLECTIVE ;  /* 0x000000000000791b */ /* 0x007fe20003800000 */
.L_x_133:
[----:B------:R-:W-:Y:S01]  /*d4f0*/  IADD3 R9, R6, 0x30, RZ ;  /* 0x0000003006097810 */ /* 0x000fe20007ffe0ff */
[----:B------:R-:W-:Y:S01]  /*d500*/  IMAD.MOV.U32 R3, RZ, RZ, R2 ;  /* 0x000000ffff037224 */ /* 0x000fe200078e0002 */
[----:B------:R-:W-:Y:S01]  /*d510*/  @!P3 LEA R21, R7, UR38, 0x1 ;  /* 0x000000260715bc11 */ /* 0x000fe2000f8e08ff */
[----:B------:R-:W-:Y:S02]  /*d520*/  IMAD.MOV.U32 R13, RZ, RZ, R5 ;  /* 0x000000ffff0d7224 */ /* 0x000fe400078e0005 */
[----:B------:R-:W-:Y:S02]  /*d530*/  IMAD.MOV.U32 R12, RZ, RZ, 0x3 ;  /* 0x00000003ff0c7424 */ /* 0x000fe400078e00ff */
[----:B------:R-:W-:-:S07]  /*d540*/  IMAD.MOV.U32 R2, RZ, RZ, R14 ;  /* 0x000000ffff027224 */ /* 0x000fce00078e000e */
[----:B------:R-:W-:Y:S05]  /*d550*/  WARPSYNC.COLLECTIVE R15, `(.L_x_134) ;  /* 0x000000000f087348 */ /* 0x000fea0003c00000 */
[----:B------:R0:W1:Y:S02]  /*d560*/  SHFL.IDX P6, R14, R13, R12, R11 ;  /* 0x0000000c0d0e7389 */ /* 0x00006400000c000b */
[----:B01----:R-:W-:Y:S01]  /*d570*/  ENDCOLLECTIVE ;  /* 0x000000000000791b */ /* 0x003fe20003800000 */
.L_x_134:
[----:B------:R-:W-:-:S05]  /*d580*/  @!P3 IMAD.WIDE.U32 R2, R10, 0x2, R2 ;  /* 0x000000020a02b825 */ /* 0x000fca00078e0002 */
[----:B------:R-:W-:Y:S01]  /*d590*/  @!PT LDS RZ, [RZ] ;  /* 0x00000000fffff984 */ /* 0x000fe20000000800 */
[----:B------:R-:W-:Y:S01]  /*d5a0*/  @!PT LDS RZ, [RZ] ;  /* 0x00000000fffff984 */ /* 0x000fe20000000800 */
[----:B------:R-:W-:Y:S01]  /*d5b0*/  @!PT LDS RZ, [RZ] ;  /* 0x00000000fffff984 */ /* 0x000fe20000000800 */
[----:B------:R0:W-:Y:S04]  /*d5c0*/  @!P3 LDGSTS.E.BYPASS.LTC128B.128 [R21+0x11400], desc[UR42][R2.64], !P2 ;  /* 0x114000000215bfae */ /* 0x0001e8000d101d6a */
[----:B------:R0:W-:Y:S01]  /*d5d0*/  @!P3 LDGSTS.E.BYPASS.LTC128B.128 [R21+0x15400], desc[UR42][R2.64+0x80], !P0 ;  /* 0x154000800215bfae */ /* 0x0001e2000c101d6a */
[----:B------:R-:W-:-:S03]  /*d5e0*/  IMAD.MOV.U32 R13, RZ, RZ, R0 ;  /* 0x000000ffff0d7224 */ /* 0x000fc600078e0000 */
[----:B------:R0:W-:Y:S01]  /*d5f0*/  @!P3 LDGSTS.E.BYPASS.LTC128B.128 [R21+0x19400], desc[UR42][R2.64+0x100], !P1 ;  /* 0x194001000215bfae */ /* 0x0001e2000c901d6a */
[----:B------:R-:W-:Y:S02]  /*d600*/  ISETP.GE.AND P3, PT, R9, R4, PT ;  /* 0x000000040900720c */ /* 0x000fe40003f66270 */
[----:B------:R-:W-:-:S11]  /*d610*/  MOV R8, R14 ;  /* 0x0000000e00087202 */ /* 0x000fd60000000f00 */
[----:B0-----:R-:W-:Y:S05]  /*d620*/  WARPSYNC.COLLECTIVE R15, `(.L_x_135) ;  /* 0x000000000f087348 */ /* 0x001fea0003c00000 */
[----:B------:R1:W2:Y:S02]  /*d630*/  SHFL.IDX P6, R14, R13, R12, R11 ;  /* 0x0000000c0d0e7389 */ /* 0x0002a400000c000b */
[----:B012---:R-:W-:Y:S01]  /*d640*/  ENDCOLLECTIVE ;  /* 0x000000000000791b */ /* 0x007fe20003800000 */
.L_x_135:
[----:B------:R-:W-:Y:S02]  /*d650*/  VIADD R3, R6, 0x40 ;  /* 0x0000004006037836 */ /* 0x000fe40000000000 */
[----:B------:R-:W-:Y:S01]  /*d660*/  IMAD.MOV.U32 R9, RZ, RZ, R8 ;  /* 0x000000ffff097224 */ /* 0x000fe200078e0008 */
[----:B------:R-:W-:Y:S01]  /*d670*/  @!P3 LEA R20, R7, UR38, 0x1 ;  /* 0x000000260714bc11 */ /* 0x000fe2000f8e08ff */
[----:B------:R-:W-:Y:S01]  /*d680*/  IMAD.MOV.U32 R13, RZ, RZ, R5 ;  /* 0x000000ffff0d7224 */ /* 0x000fe200078e0005 */
[----:B------:R-:W-:Y:S02]  /*d690*/  MOV R12, 0x4 ;  /* 0x00000004000c7802 */ /* 0x000fe40000000f00 */
[----:B------:R-:W-:-:S07]  /*d6a0*/  MOV R8, R14 ;  /* 0x0000000e00087202 */ /* 0x000fce0000000f00 */
[----:B------:R-:W-:Y:S05]  /*d6b0*/  WARPSYNC.COLLECTIVE R15, `(.L_x_136) ;  /* 0x000000000f087348 */ /* 0x000fea0003c00000 */
[----:B------:R0:W1:Y:S02]  /*d6c0*/  SHFL.IDX P6, R14, R13, R12, R11 ;  /* 0x0000000c0d0e7389 */ /* 0x00006400000c000b */
[----:B01----:R-:W-:Y:S01]  /*d6d0*/  ENDCOLLECTIVE ;  /* 0x000000000000791b */ /* 0x003fe20003800000 */
.L_x_136:
        /* <DEDUP_REMOVED lines=8> */
[----:B------:R-:W-:Y:S01]  /*d760*/  ISETP.GE.AND P3, PT, R3, R4, PT ;  /* 0x000000040300720c */ /* 0x000fe20003f66270 */
[----:B------:R-:W-:-:S12]  /*d770*/  IMAD.MOV.U32 R2, RZ, RZ, R14 ;  /* 0x000000ffff027224 */ /* 0x000fd800078e000e */
[----:B0-----:R-:W-:Y:S05]  /*d780*/  WARPSYNC.COLLECTIVE R15, `(.L_x_137) ;  /* 0x000000000f087348 */ /* 0x001fea0003c00000 */
[----:B------:R1:W2:Y:S02]  /*d790*/  SHFL.IDX P6, R14, R13, R12, R11 ;  /* 0x0000000c0d0e7389 */ /* 0x0002a400000c000b */
[----:B012---:R-:W-:Y:S01]  /*d7a0*/  ENDCOLLECTIVE ;  /* 0x000000000000791b */ /* 0x007fe20003800000 */
.L_x_137:
[----:B------:R-:W-:Y:S01]  /*d7b0*/  VIADD R9, R6, 0x50 ;  /* 0x0000005006097836 */ /* 0x000fe20000000000 */
[----:B------:R-:W-:Y:S02]  /*d7c0*/  MOV R3, R2 ;  /* 0x0000000200037202 */ /* 0x000fe40000000f00 */
[----:B------:R-:W-:Y:S02]  /*d7d0*/  @!P3 LEA R21, R7, UR38, 0x1 ;  /* 0x000000260715bc11 */ /* 0x000fe4000f8e08ff */
[----:B------:R-:W-:Y:S01]  /*d7e0*/  MOV R13, R5 ;  /* 0x00000005000d7202 */ /* 0x000fe20000000f00 */
[----:B------:R-:W-:Y:S02]  /*d7f0*/  IMAD.MOV.U32 R12, RZ, RZ, 0x5 ;  /* 0x00000005ff0c7424 */ /* 0x000fe400078e00ff */
[----:B------:R-:W-:-:S07]  /*d800*/  IMAD.MOV.U32 R2, RZ, RZ, R14 ;  /* 0x000000ffff027224 */ /* 0x000fce00078e000e */
[----:B------:R-:W-:Y:S05]  /*d810*/  WARPSYNC.COLLECTIVE R15, `(.L_x_138) ;  /* 0x000000000f087348 */ /* 0x000fea0003c00000 */
[----:B------:R0:W1:Y:S02]  /*d820*/  SHFL.IDX P6, R14, R13, R12, R11 ;  /* 0x0000000c0d0e7389 */ /* 0x00006400000c000b */
[----:B01----:R-:W-:Y:S01]  /*d830*/  ENDCOLLECTIVE ;  /* 0x000000000000791b */ /* 0x003fe20003800000 */
.L_x_138:
        /* <DEDUP_REMOVED lines=13> */
.L_x_139:
        /* <DEDUP_REMOVED lines=9> */
.L_x_140:
        /* <DEDUP_REMOVED lines=13> */
.L_x_141:
[----:B------:R-:W-:Y:S01]  /*da70*/  IMAD.MOV.U32 R3, RZ, RZ, R2 ;  /* 0x000000ffff037224 */ /* 0x000fe200078e0002 */
[----:B------:R-:W-:Y:S01]  /*da80*/  @!P3 LEA R21, R7, UR38, 0x1 ;  /* 0x000000260715bc11 */ /* 0x000fe2000f8e08ff */
[----:B------:R-:W-:Y:S02]  /*da90*/  IMAD.MOV.U32 R13, RZ, RZ, R5 ;  /* 0x000000ffff0d7224 */ /* 0x000fe400078e0005 */
[----:B------:R-:W-:Y:S01]  /*daa0*/  IMAD.MOV.U32 R12, RZ, RZ, 0x7 ;  /* 0x00000007ff0c7424 */ /* 0x000fe200078e00ff */
[----:B------:R-:W-:-:S07]  /*dab0*/  MOV R2, R14 ;  /* 0x0000000e00027202 */ /* 0x000fce0000000f00 */
[----:B------:R-:W-:Y:S05]  /*dac0*/  WARPSYNC.COLLECTIVE R15, `(.L_x_142) ;  /* 0x000000000f087348 */ /* 0x000fea0003c00000 */
[----:B------:R0:W1:Y:S02]  /*dad0*/  SHFL.IDX P6, R14, R13, R12, R11 ;  /* 0x0000000c0d0e7389 */ /* 0x00006400000c000b */
[----:B01----:R-:W-:Y:S01]  /*dae0*/  ENDCOLLECTIVE ;  /* 0x000000000000791b */ /* 0x003fe20003800000 */
.L_x_142:
        /* <DEDUP_REMOVED lines=8> */
[----:B------:R-:W-:-:S07]  /*db70*/  MOV R8, R14 ;  /* 0x0000000e00087202 */ /* 0x000fce0000000f00 */
[----:B0-----:R-:W-:Y:S05]  /*db80*/  WARPSYNC.COLLECTIVE R15, `(.L_x_143) ;  /* 0x000000000f087348 */ /* 0x001fea0003c00000 */
[----:B------:R1:W2:Y:S02]  /*db90*/  SHFL.IDX P6, R14, R13, R12, R11 ;  /* 0x0000000c0d0e7389 */ /* 0x0002a400000c000b */
[----:B012---:R-:W-:Y:S01]  /*dba0*/  ENDCOLLECTIVE ;  /* 0x000000000000791b */ /* 0x007fe20003800000 */
.L_x_143:
[----:B------:R-:W-:Y:S05]  /*dbb0*/  BRA `(.L_x_144) ;  /* 0xffffffcc00547947 */ /* 0x000fea000383ffff */
.L_x_53:
[----:B-1----:R-:W-:-:S04]  /*dbc0*/  IMAD.U32 R3, RZ, RZ, UR38 ;  /* 0x00000026ff037e24 */ /* 0x002fc8000f8e00ff */
[----:B------:R1:W2:Y:S03]  /*dbd0*/  SYNCS.PHASECHK.TRANS64.TRYWAIT P0, [R3+URZ+0x34820], R2 ;  /* 0x03482002030075a7 */ /* 0x0002a6000800017f */
[----:B--2---:R-:W-:Y:S05]  /*dbe0*/  @!P0 NANOSLEEP.SYNCS 0x989680 ;  /* 0x009896800000895d */ /* 0x004fea0003900000 */
[----:B------:R-:W2:Y:S02]  /*dbf0*/  @!P0 SYNCS.PHASECHK.TRANS64 P0, [R3+URZ+0x34820], R2 ;  /* 0x03482002030085a7 */ /* 0x000ea4000800007f */
[----:B--2---:R-:W-:Y:S05]  /*dc00*/  @!P0 BRA `(.L_x_53) ;  /* 0xfffffffc00ec8947 */ /* 0x004fea000383ffff */
[----:B------:R-:W-:Y:S05]  /*dc10*/  BRA `(.L_x_145) ;  /* 0xffffffcc00ac7947 */ /* 0x000fea000383ffff */
.L_x_60:
[----:B-1----:R-:W-:-:S04]  /*dc20*/  MOV R3, UR38 ;  /* 0x0000002600037c02 */ /* 0x002fc80008000f00 */
[----:B------:R1:W2:Y:S03]  /*dc30*/  SYNCS.PHASECHK.TRANS64.TRYWAIT P0, [R3+URZ+0x34848], R2 ;  /* 0x03484802030075a7 */ /* 0x0002a6000800017f */
[----:B--2---:R-:W-:Y:S05]  /*dc40*/  @!P0 NANOSLEEP.SYNCS 0x989680 ;  /* 0x009896800000895d */ /* 0x004fea0003900000 */
[----:B------:R-:W2:Y:S02]  /*dc50*/  @!P0 SYNCS.PHASECHK.TRANS64 P0, [R3+URZ+0x34848], R2 ;  /* 0x03484802030085a7 */ /* 0x000ea4000800007f */
[----:B--2---:R-:W-:Y:S05]  /*dc60*/  @!P0 BRA `(.L_x_60) ;  /* 0xfffffffc00ec8947 */ /* 0x004fea000383ffff */
[----:B------:R-:W-:Y:S05]  /*dc70*/  BRA `(.L_x_146) ;  /* 0xffffffd000847947 */ /* 0x000fea000383ffff */
.L_x_67:
[----:B0-----:R-:W-:-:S04]  /*dc80*/  IMAD.U32 R3, RZ, RZ, UR38 ;  /* 0x00000026ff037e24 */ /* 0x001fc8000f8e00ff */
[----:B------:R0:W1:Y:S03]  /*dc90*/  SYNCS.PHASECHK.TRANS64.TRYWAIT P0, [R3+URZ+0x34860], R2 ;  /* 0x03486002030075a7 */ /* 0x000066000800017f */
[----:B-1----:R-:W-:Y:S05]  /*dca0*/  @!P0 NANOSLEEP.SYNCS 0x989680 ;  /* 0x009896800000895d */ /* 0x002fea0003900000 */
[----:B------:R-:W1:Y:S02]  /*dcb0*/  @!P0 SYNCS.PHASECHK.TRANS64 P0, [R3+URZ+0x34860], R2 ;  /* 0x03486002030085a7 */ /* 0x000e64000800007f */
[----:B-1----:R-:W-:Y:S05]  /*dcc0*/  @!P0 BRA `(.L_x_67) ;  /* 0xfffffffc00ec8947 */ /* 0x002fea000383ffff */
[----:B------:R-:W-:Y:S05]  /*dcd0*/  BRA `(.L_x_147) ;  /* 0xffffffd400587947 */ /* 0x000fea000383ffff */
.L_x_76:
[----:B--2---:R-:W-:-:S04]  /*dce0*/  IMAD.U32 R3, RZ, RZ, UR38 ;  /* 0x00000026ff037e24 */ /* 0x004fc8000f8e00ff */
[----:B------:R2:W3:Y:S03]  /*dcf0*/  SYNCS.PHASECHK.TRANS64.TRYWAIT P0, [R3+URZ+0x34840], R2 ;  /* 0x03484002030075a7 */ /* 0x0004e6000800017f */
[----:B---3--:R-:W-:Y:S05]  /*dd00*/  @!P0 NANOSLEEP.SYNCS 0x989680 ;  /* 0x009896800000895d */ /* 0x008fea0003900000 */
[----:B------:R-:W3:Y:S02]  /*dd10*/  @!P0 SYNCS.PHASECHK.TRANS64 P0, [R3+URZ+0x34840], R2 ;  /* 0x03484002030085a7 */ /* 0x000ee4000800007f */
[----:B---3--:R-:W-:Y:S05]  /*dd20*/  @!P0 BRA `(.L_x_76) ;  /* 0xfffffffc00ec8947 */ /* 0x008fea000383ffff */
[----:B------:R-:W-:Y:S05]  /*dd30*/  BRA `(.L_x_148) ;  /* 0xffffffd8007c7947 */ /* 0x000fea000383ffff */
.L_x_83:
[----:B0-----:R-:W-:-:S04]  /*dd40*/  MOV R3, UR38 ;  /* 0x0000002600037c02 */ /* 0x001fc80008000f00 */
[----:B------:R0:W1:Y:S03]  /*dd50*/  SYNCS.PHASECHK.TRANS64.TRYWAIT P0, [R3+URZ+0x34868], R2 ;  /* 0x03486802030075a7 */ /* 0x000066000800017f */
[----:B-1----:R-:W-:Y:S05]  /*dd60*/  @!P0 NANOSLEEP.SYNCS 0x989680 ;  /* 0x009896800000895d */ /* 0x002fea0003900000 */
[----:B------:R-:W1:Y:S02]  /*dd70*/  @!P0 SYNCS.PHASECHK.TRANS64 P0, [R3+URZ+0x34868], R2 ;  /* 0x03486802030085a7 */ /* 0x000e64000800007f */
[----:B-1----:R-:W-:Y:S05]  /*dd80*/  @!P0 BRA `(.L_x_83) ;  /* 0xfffffffc00ec8947 */ /* 0x002fea000383ffff */
[----:B------:R-:W-:Y:S05]  /*dd90*/  BRA `(.L_x_149) ;  /* 0xffffffdc00507947 */ /* 0x000fea000383ffff */
.L_x_92:
[----:B--2---:R-:W-:-:S04]  /*dda0*/  IMAD.U32 R3, RZ, RZ, UR38 ;  /* 0x00000026ff037e24 */ /* 0x004fc8000f8e00ff */
[----:B------:R2:W3:Y:S03]  /*ddb0*/  SYNCS.PHASECHK.TRANS64.TRYWAIT P0, [R3+URZ+0x34848], R2 ;  /* 0x03484802030075a7 */ /* 0x0004e6000800017f */
[----:B---3--:R-:W-:Y:S05]  /*ddc0*/  @!P0 NANOSLEEP.SYNCS 0x989680 ;  /* 0x009896800000895d */ /* 0x008fea0003900000 */
[----:B------:R-:W3:Y:S02]  /*ddd0*/  @!P0 SYNCS.PHASECHK.TRANS64 P0, [R3+URZ+0x34848], R2 ;  /* 0x03484802030085a7 */ /* 0x000ee4000800007f */
[----:B---3--:R-:W-:Y:S05]  /*dde0*/  @!P0 BRA `(.L_x_92) ;  /* 0xfffffffc00ec8947 */ /* 0x008fea000383ffff */
[----:B------:R-:W-:Y:S05]  /*ddf0*/  BRA `(.L_x_150) ;  /* 0xffffffe0008c7947 */ /* 0x000fea000383ffff */
.L_x_99:
[----:B-1----:R-:W-:-:S04]  /*de00*/  IMAD.U32 R3, RZ, RZ, UR38 ;  /* 0x00000026ff037e24 */ /* 0x002fc8000f8e00ff */
[----:B------:R1:W2:Y:S03]  /*de10*/  SYNCS.PHASECHK.TRANS64.TRYWAIT P0, [R3+URZ+0x34860], R2 ;  /* 0x03486002030075a7 */ /* 0x0002a6000800017f */
[----:B--2---:R-:W-:Y:S05]  /*de20*/  @!P0 NANOSLEEP.SYNCS 0x989680 ;  /* 0x009896800000895d */ /* 0x004fea0003900000 */
[----:B------:R-:W2:Y:S02]  /*de30*/  @!P0 SYNCS.PHASECHK.TRANS64 P0, [R3+URZ+0x34860], R2 ;  /* 0x03486002030085a7 */ /* 0x000ea4000800007f */
[----:B--2---:R-:W-:Y:S05]  /*de40*/  @!P0 BRA `(.L_x_99) ;  /* 0xfffffffc00ec8947 */ /* 0x004fea000383ffff */
[----:B------:R-:W-:Y:S05]  /*de50*/  BRA `(.L_x_151) ;  /* 0xffffffe4005c7947 */ /* 0x000fea000383ffff */
.L_x_107:
[----:B-1----:R1:W2:Y:S02]  /*de60*/  SYNCS.PHASECHK.TRANS64.TRYWAIT P0, [R3+URZ+0x34860], R0 ;  /* 0x03486000030075a7 */ /* 0x0022a4000800017f */
[----:B--2---:R-:W-:Y:S05]  /*de70*/  @!P0 NANOSLEEP.SYNCS 0x989680 ;  /* 0x009896800000895d */ /* 0x004fea0003900000 */
[----:B------:R-:W2:Y:S02]  /*de80*/  @!P0 SYNCS.PHASECHK.TRANS64 P0, [R3+URZ+0x34860], R0 ;  /* 0x03486000030085a7 */ /* 0x000ea4000800007f */
[----:B--2---:R-:W-:Y:S05]  /*de90*/  @!P0 BRA `(.L_x_107) ;  /* 0xfffffffc00f08947 */ /* 0x004fea000383ffff */
[----:B------:R-:W-:Y:S05]  /*dea0*/  BRA `(.L_x_152) ;  /* 0xffffffe8002c7947 */ /* 0x000fea000383ffff */
.L_x_112:
[----:B-1----:R1:W2:Y:S02]  /*deb0*/  SYNCS.PHASECHK.TRANS64.TRYWAIT P0, [R2+URZ+0x34820], R3 ;  /* 0x03482003020075a7 */ /* 0x0022a4000800017f */
[----:B--2---:R-:W-:Y:S05]  /*dec0*/  @!P0 NANOSLEEP.SYNCS 0x989680 ;  /* 0x009896800000895d */ /* 0x004fea0003900000 */
[----:B------:R-:W2:Y:S02]  /*ded0*/  @!P0 SYNCS.PHASECHK.TRANS64 P0, [R2+URZ+0x34820], R3 ;  /* 0x03482003020085a7 */ /* 0x000ea4000800007f */
[----:B--2---:R-:W-:Y:S05]  /*dee0*/  @!P0 BRA `(.L_x_112) ;  /* 0xfffffffc00f08947 */ /* 0x004fea000383ffff */
[----:B------:R-:W-:Y:S05]  /*def0*/  BRA `(.L_x_153) ;  /* 0xffffffe800fc7947 */ /* 0x000fea000383ffff */
.L_x_113:
[----:B------:R-:W2:Y:S01]  /*df00*/  S2R R4, SR_TID.X ;  /* 0x0000000000047919 */ /* 0x000ea20000002100 */
[----:B------:R-:W-:Y:S01]  /*df10*/  BSSY B0, `(.L_x_154) ;  /* 0x000000a000007945 */ /* 0x000fe20003800000 */
[----:B------:R-:W-:Y:S01]  /*df20*/  IMAD.MOV.U32 R12, RZ, RZ, RZ ;  /* 0x000000ffff0c7224 */ /* 0x000fe200078e00ff */
[----:B------:R-:W-:Y:S01]  /*df30*/  MOV R15, 0xffffffff ;  /* 0xffffffff000f7802 */ /* 0x000fe20000000f00 */
[----:B0-----:R-:W-:Y:S01]  /*df40*/  IMAD.MOV.U32 R11, RZ, RZ, 0x1f ;  /* 0x0000001fff0b7424 */ /* 0x001fe200078e00ff */
[----:B--2---:R-:W-:-:S04]  /*df50*/  SHF.R.U32.HI R4, RZ, 0x5, R4 ;  /* 0x00000005ff047819 */ /* 0x004fc80000011604 */
[----:B------:R-:W-:-:S04]  /*df60*/  LOP3.LUT R4, R4, 0x3, RZ, 0xc0, !PT ;  /* 0x0000000304047812 */ /* 0x000fc800078ec0ff */
[----:B------:R-:W-:-:S07]  /*df70*/  MOV R13, R4 ;  /* 0x00000004000d7202 */ /* 0x000fce0000000f00 */
[----:B-1----:R-:W-:Y:S05]  /*df80*/  WARPSYNC.COLLECTIVE R15, `(.L_x_155) ;  /* 0x000000000f087348 */ /* 0x002fea0003c00000 */
[----:B------:R0:W2:Y:S02]  /*df90*/  SHFL.IDX P6, R14, R13, R12, R11 ;  /* 0x0000000c0d0e7389 */ /* 0x0000a400000c000b */
[----:B012---:R-:W-:Y:S01]  /*dfa0*/  ENDCOLLECTIVE ;  /* 0x000000000000791b */ /* 0x007fe20003800000 */
.L_x_155:
[----:B------:R-:W-:Y:S05]  /*dfb0*/  BSYNC B0 ;  /* 0x0000000000007941 */ /* 0x000fea0003800000 */
.L_x_154:
[----:B------:R-:W-:Y:S05]  /*dfc0*/  BRA `(.L_x_156) ;  /* 0xffffffe800e07947 */ /* 0x000fea000383ffff */
.L_x_114:
[----:B------:R-:W-:Y:S01]  /*dfd0*/  BSSY B0, `(.L_x_157) ;  /* 0x0000006000007945 */ /* 0x000fe20003800000 */
[----:B------:R-:W-:-:S07]  /*dfe0*/  IMAD.MOV.U32 R15, RZ, RZ, -0x1 ;  /* 0xffffffffff0f7424 */ /* 0x000fce00078e00ff */
[----:B01----:R-:W-:Y:S05]  /*dff0*/  WARPSYNC.COLLECTIVE R15, `(.L_x_158) ;  /* 0x000000000f0c7348 */ /* 0x003fea0003c00000 */
[----:B------:R-:W-:Y:S02]  /*e000*/  ELECT P6, UR62, PT ;  /* 0x00000000003e782f */ /* 0x000fe400038c0000 */
[----:B------:R-:W-:Y:S01]  /*e010*/  MOV R14, UR62 ;  /* 0x0000003e000e7c02 */ /* 0x000fe20008000f00 */
[----:B01----:R-:W-:Y:S10]  /*e020*/  ENDCOLLECTIVE ;  /* 0x000000000000791b */ /* 0x003ff40003800000 */
.L_x_158:
[----:B------:R-:W-:Y:S05]  /*e030*/  BSYNC B0 ;  /* 0x0000000000007941 */ /* 0x000fea0003800000 */
.L_x_157:
[----:B------:R-:W-:Y:S05]  /*e040*/  BRA `(.L_x_159) ;  /* 0xffffffe800d47947 */ /* 0x000fea000383ffff */
.L_x_116:
[----:B0-----:R0:W1:Y:S02]  /*e050*/  SYNCS.PHASECHK.TRANS64.TRYWAIT P0, [R6+URZ], R5 ;  /* 0x00000005060075a7 */ /* 0x001064000800017f */
[----:B-1----:R-:W-:Y:S05]  /*e060*/  @!P0 NANOSLEEP.SYNCS 0x989680 ;  /* 0x009896800000895d */ /* 0x002fea0003900000 */
[----:B------:R-:W1:Y:S02]  /*e070*/  @!P0 SYNCS.PHASECHK.TRANS64 P0, [R6+URZ], R5 ;  /* 0x00000005060085a7 */ /* 0x000e64000800007f */
[----:B-1----:R-:W-:Y:S05]  /*e080*/  @!P0 BRA `(.L_x_116) ;  /* 0xfffffffc00f08947 */ /* 0x002fea000383ffff */
[----:B------:R-:W-:Y:S05]  /*e090*/  BRA `(.L_x_160) ;  /* 0xffffffec00087947 */ /* 0x000fea000383ffff */
.L_x_117:
[----:B-1----:R1:W2:Y:S02]  /*e0a0*/  SYNCS.PHASECHK.TRANS64.TRYWAIT P0, [R3+URZ], R4 ;  /* 0x00000004030075a7 */ /* 0x0022a4000800017f */
[----:B--2---:R-:W-:Y:S05]  /*e0b0*/  @!P0 NANOSLEEP.SYNCS 0x989680 ;  /* 0x009896800000895d */ /* 0x004fea0003900000 */
[----:B------:R-:W2:Y:S02]  /*e0c0*/  @!P0 SYNCS.PHASECHK.TRANS64 P0, [R3+URZ], R4 ;  /* 0x00000004030085a7 */ /* 0x000ea4000800007f */
[----:B--2---:R-:W-:Y:S05]  /*e0d0*/  @!P0 BRA `(.L_x_117) ;  /* 0xfffffffc00f08947 */ /* 0x004fea000383ffff */
[----:B------:R-:W-:Y:S05]  /*e0e0*/  BRA `(.L_x_161) ;  /* 0xffffffe800fc7947 */ /* 0x000fea000383ffff */
.L_x_119:
[----:B-1----:R1:W2:Y:S02]  /*e0f0*/  SYNCS.PHASECHK.TRANS64.TRYWAIT P0, [R0+URZ], R5 ;  /* 0x00000005000075a7 */ /* 0x0022a4000800017f */
[----:B--2---:R-:W-:Y:S05]  /*e100*/  @!P0 NANOSLEEP.SYNCS 0x989680 ;  /* 0x009896800000895d */ /* 0x004fea0003900000 */
[----:B------:R-:W2:Y:S02]  /*e110*/  @!P0 SYNCS.PHASECHK.TRANS64 P0, [R0+URZ], R5 ;  /* 0x00000005000085a7 */ /* 0x000ea4000800007f */
[----:B--2---:R-:W-:Y:S05]  /*e120*/  @!P0 BRA `(.L_x_119) ;  /* 0xfffffffc00f08947 */ /* 0x004fea000383ffff */
[----:B------:R-:W-:Y:S05]  /*e130*/  BRA `(.L_x_162) ;  /* 0xffffffec00007947 */ /* 0x000fea000383ffff */
.L_x_163:
[----:B------:R-:W-:-:S00]  /*e140*/  BRA `(.L_x_163) ;  /* 0xfffffffc00fc7947 */ /* 0x000fc0000383ffff */
[----:B------:R-:W-:-:S00]  /*e150*/  NOP ;  /* 0x0000000000007918 */ /* 0x000fc00000000000 */
        /* <DEDUP_REMOVED lines=10> */
.L_x_15158:


//--------------------- .text._ZN7cutlass13device_kernelIN5flash11enable_sm90INS1_16FlashAttnFwdSm90INS1_25CollectiveMainloopFwdSm90ILi2EN4cute5tupleIJNS5_1CILi1EEES8_S8_EEENS6_IJNS7_ILi128EEESA_NS7_ILi192EEEEEELi128ENS_6half_tEfNS_4arch4Sm90ELb0ELb0ELb1ELb1ELb0ELb0ELb0ELb1ELb1ELb1ELb1ELb0EEENS1_21CollectiveEpilogueFwdINS6_IJSA_SA_SA_EEES9_SD_SF_Li256ELb1ELb1ELb1ELb0EEENS1_36VarlenDynamicPersistentTileSchedulerILi128ELi128ELi256ELi128ELb1ELb1ELb1ELb0ELb1ELb1EEEEEEEEEvNT_6ParamsE --------------------------
	.section	.text._ZN7cutlass13device_kernelIN5flash11enable_sm90INS1_16FlashAttnFwdSm90INS1_25CollectiveMainloopFwdSm90ILi2EN4cute5tupleIJNS5_1CILi1EEES8_S8_EEENS6_IJNS7_ILi128EEESA_NS7_ILi192EEEEEELi128ENS_6half_tEfNS_4arch4Sm90ELb0ELb0ELb1ELb1ELb0ELb0ELb0ELb1ELb1ELb1ELb1ELb0EEENS1_21CollectiveEpilogueFwdINS6_IJSA_SA_SA_EEES9_SD_SF_Li256ELb1ELb1ELb1ELb0EEENS1_36VarlenDynamicPersistentTileSchedulerILi128ELi128ELi256ELi128ELb1ELb1ELb1ELb0ELb1ELb1EEEEEEEEEvNT_6ParamsE,"ax",@progbits
	.align	128
.text._ZN7cutlass13device_kernelIN5flash11enable_sm90INS1_16FlashAttnFwdSm90INS1_25CollectiveMainloopFwdSm90ILi2EN4cute5tupleIJNS5_1CILi1EEES8_S8_EEENS6_IJNS7_ILi128EEESA_NS7_ILi192EEEEEELi128ENS_6half_tEfNS_4arch4Sm90ELb0ELb0ELb1ELb1ELb0ELb0ELb0ELb1ELb1ELb1ELb1ELb0EEENS1_21CollectiveEpilogueFwdINS6_IJSA_SA_SA_EEES9_SD_SF_Li256ELb1ELb1ELb1ELb0EEENS1_36VarlenDynamicPersistentTileSchedulerILi128ELi128ELi256ELi128ELb1ELb1ELb1ELb0ELb1ELb1EEEEEEEEEvNT_6ParamsE:
        .type           _ZN7cutlass13device_kernelIN5flash11enable_sm90INS1_16FlashAttnFwdSm90INS1_25CollectiveMainloopFwdSm90ILi2EN4cute5tupleIJNS5_1CILi1EEES8_S8_EEENS6_IJNS7_ILi128EEESA_NS7_ILi192EEEEEELi128ENS_6half_tEfNS_4arch4Sm90ELb0ELb0ELb1ELb1ELb0ELb0ELb0ELb1ELb1ELb1ELb1ELb0EEENS1_21CollectiveEpilogueFwdINS6_IJSA_SA_SA_EEES9_SD_SF_Li256ELb1ELb1ELb1ELb0EEENS1_36VarlenDynamicPersistentTileSchedulerILi128ELi128ELi256ELi128ELb1ELb1ELb1ELb0ELb1ELb1EEEEEEEEEvNT_6ParamsE,@function
        .size           _ZN7cutlass13device_kernelIN5flash11enable_sm90INS1_16FlashAttnFwdSm90INS1_25CollectiveMainloopFwdSm90ILi2EN4cute5tupleIJNS5_1CILi1EEES8_S8_EEENS6_IJNS7_ILi128EEESA_NS7_ILi192EEEEEELi128ENS_6half_tEfNS_4arch4Sm90ELb0ELb0ELb1ELb1ELb0ELb0ELb0ELb1ELb1ELb1ELb1ELb0EEENS1_21CollectiveEpilogueFwdINS6_IJSA_SA_SA_EEES9_SD_SF_Li256ELb1ELb1ELb1ELb0EEENS1_36VarlenDynamicPersistentTileSchedulerILi128ELi128ELi256ELi128ELb1ELb1ELb1ELb0ELb1ELb1EEEEEEEEEvNT_6ParamsE,(.L_x_15159 - _ZN7cutlass13device_kernelIN5flash11enable_sm90INS1_16FlashAttnFwdSm90INS1_25CollectiveMainloopFwdSm90ILi2EN4cute5tupleIJNS5_1CILi1EEES8_S8_EEENS6_IJNS7_ILi128EEESA_NS7_ILi192EEEEEELi128ENS_6half_tEfNS_4arch4Sm90ELb0ELb0ELb1ELb1ELb0ELb0ELb0ELb1ELb1ELb1ELb1ELb0EEENS1_21CollectiveEpilogueFwdINS6_IJSA_SA_SA_EEES9_SD_SF_Li256ELb1ELb1ELb1ELb0EEENS1_36VarlenDynamicPersistentTileSchedulerILi128ELi128ELi256ELi128ELb1ELb1ELb1ELb0ELb1ELb1EEEEEEEEEvNT_6ParamsE)
        .other          _ZN7cutlass13device_kernelIN5flash11enable_sm90INS1_16FlashAttnFwdSm90INS1_25CollectiveMainloopFwdSm90ILi2EN4cute5tupleIJNS5_1CILi1EEES8_S8_EEENS6_IJNS7_ILi128EEESA_NS7_ILi192EEEEEELi128ENS_6half_tEfNS_4arch4Sm90ELb0ELb0ELb1ELb1ELb0ELb0ELb0ELb1ELb1ELb1ELb1ELb0EEENS1_21CollectiveEpilogueFwdINS6_IJSA_SA_SA_EEES9_SD_SF_Li256ELb1ELb1ELb1ELb0EEENS1_36VarlenDynamicPersistentTileSchedulerILi128ELi128ELi256ELi128ELb1ELb1ELb1ELb0ELb1ELb1EEEEEEEEEvNT_6ParamsE,@"STO_CUDA_ENTRY STV_DEFAULT"
_ZN7cutlass13device_kernelIN5flash11enable_sm90INS1_16FlashAttnFwdSm90INS1_25CollectiveMainloopFwdSm90ILi2EN4cute5tupleIJNS5_1CILi1EEES8_S8_EEENS6_IJNS7_ILi128EEESA_NS7_ILi192EEEEEELi128ENS_6half_tEfNS_4arch4Sm90ELb0ELb0ELb1ELb1ELb0ELb0ELb0ELb1ELb1ELb1ELb1ELb0EEENS1_21CollectiveEpilogueFwdINS6_IJSA_SA_SA_EEES9_SD_SF_Li256ELb1ELb1ELb1ELb0EEENS1_36VarlenDynamicPersistentTileSchedulerILi128ELi128ELi256ELi128ELb1ELb1ELb1ELb0ELb1ELb1EEEEEEEEEvNT_6ParamsE:
        /* <DEDUP_REMOVED lines=17> */
.L_x_165:
[----:B------:R-:W-:Y:S05]  /*0110*/  BSYNC B0 ;  /* 0x0000000000007941 */ /* 0x000fea0003800000 */
.L_x_164:
        /* <DEDUP_REMOVED lines=40> */
.L_x_166:
        /* <DEDUP_REMOVED lines=22> */
.L_x_167:
        /* <DEDUP_REMOVED lines=18> */
.L_x_168:
        /* <DEDUP_REMOVED lines=22> */
.L_x_169:
        /* <DEDUP_REMOVED lines=22> */
.L_x_170:
[----:B0-----:R-:W-:Y:S01]  /*08e0*/  ISETP.NE.AND P0, PT, R2, RZ, PT ;  /* 0x000000ff0200720c */ /* 0x001fe20003f05270 */
[----:B------:R-:W-:Y:S01]  /*08f0*/  IMAD.MOV.U32 R2, RZ, RZ, 0x1 ;  /* 0x00000001ff027424 */ /* 0x000fe200078e00ff */
[----:B------:R-:W-:Y:S01]  /*0900*/  NOP ;  /* 0x0000000000007918 */ /* 0x000fe20000000000 */
[----:B------:R-:W-:-:S03]  /*0910*/  ULDC.64 UR40, c[0x0][0x208] ;  /* 0x0000820000287ab9 */ /* 0x000fc60000000a00 */
[----:B------:R-:W-:-:S05]  /*0920*/  SEL R2, R2, 0x2, !P0 ;  /* 0x0000000202027807 */ /* 0x000fca0004000000 */
[----:B------:R0:W-:Y:S01]  /*0930*/  STL [R1+0x60], R2 ;  /* 0x0000600201007387 */ /* 0x0001e20000100800 */
[----:B-123--:R-:W-:Y:S06]  /*0940*/  BAR.SYNC.DEFER_BLOCKING 0x0 ;  /* 0x0000000000007b1d */ /* 0x00efec0000010000 */
[----:B------:R-:W-:Y:S05]  /*0950*/  @!P0 BRA `(.L_x_171) ;  /* 0x000000a000ac8947 */ /* 0x000fea0003800000 */
.L_x_172:
[----:B------:R-:W-:-:S08]  /*0960*/  NOP ;  /* 0x0000000000007918 */ /* 0x000fd00000000000 */
[----:B------:R-:W1:Y:S02]  /*0970*/  USETMAXREG.TRY_ALLOC.CTAPOOL UP0, 0xf0 ;  /* 0x000000f0000079c8 */ /* 0x000e640008000600 */
[----:B-1----:R-:W-:-:S13]  /*0980*/  PLOP3.LUT P0, PT, PT, PT, UP0, 0x80, 0x0 ;  /* 0x000000000000781c */ /* 0x002fda0003f0f008 */
[----:B------:R-:W-:Y:S05]  /*0990*/  @!P0 BRA `(.L_x_172) ;  /* 0xfffffffc00f08947 */ /* 0x000fea000383ffff */
[----:B------:R-:W1:Y:S08]  /*09a0*/  S2UR UR5, SR_CgaCtaId ;  /* 0x00000000000579c3 */ /* 0x000e700000008800 */
[----:B------:R-:W-:Y:S06]  /*09b0*/  BAR.ARV 0x8, 0x180 ;  /* 0x0206000000007b1d */ /* 0x000fec0000002000 */
[----:B------:R-:W-:-:S02]  /*09c0*/  UMOV UR4, 0x400 ;  /* 0x0000040000047882 */ /* 0x000fc40000000000 */
[----:B------:R-:W-:Y:S01]  /*09d0*/  BAR.SYNC.DEFER_BLOCKING 0x5, 0x180 ;  /* 0x0146000000007b1d */ /* 0x000fe20000010000 */
[----:B-1----:R-:W-:-:S09]  /*09e0*/  ULEA UR4, UR5, UR4, 0x18 ;  /* 0x0000000405047291 */ /* 0x002fd2000f8ec03f */
[----:B------:R-:W1:Y:S01]  /*09f0*/  LDS.128 R12, [UR4+0x348d0] ;  /* 0x0348d004ff0c7984 */ /* 0x000e620008000c00 */
[----:B------:R-:W-:Y:S01]  /*0a00*/  ULDC UR4, c[0x0][0xc3c] ;  /* 0x00030f0000047ab9 */ /* 0x000fe20000000800 */
[----:B------:R-:W-:Y:S06]  /*0a10*/  BAR.ARV 0x4, 0x180 ;  /* 0x0106000000007b1d */ /* 0x000fec0000002000 */
[----:B-1----:R-:W-:-:S13]  /*0a20*/  ISETP.GE.AND P0, PT, R15, UR4, PT ;  /* 0x000000040f007c0c */ /* 0x002fda000bf06270 */
[----:B------:R-:W-:Y:S05]  /*0a30*/  @P0 EXIT ;  /* 0x000000000000094d */ /* 0x000fea0003800000 */
[----:B------:R-:W2:Y:S01]  /*0a40*/  LDL.LU R10, [R1+0x60] ;  /* 0x00006000010a7983 */ /* 0x000ea20000300800 */
[----:B------:R-:W1:Y:S02]  /*0a50*/  S2R R0, SR_TID.X ;  /* 0x0000000000007919 */ /* 0x000e640000002100 */
[----:B-1----:R-:W-:-:S05]  /*0a60*/  VIADD R230, R0, 0xffffff80 ;  /* 0xffffff8000e67836 */ /* 0x002fca0000000000 */
[----:B------:R-:W-:-:S04]  /*0a70*/  SHF.R.S32.HI R3, RZ, 0x1f, R230 ;  /* 0x0000001fff037819 */ /* 0x000fc800000114e6 */
[----:B------:R-:W-:-:S04]  /*0a80*/  LEA.HI R5, R3, R230, RZ, 0x7 ;  /* 0x000000e603057211 */ /* 0x000fc800078f38ff */
[----:B------:R-:W-:-:S05]  /*0a90*/  LOP3.LUT R7, R5, 0xffffff80, RZ, 0xc0, !PT ;  /* 0xffffff8005077812 */ /* 0x000fca00078ec0ff */
[----:B------:R-:W-:-:S05]  /*0aa0*/  IMAD.IADD R208, R230, 0x1, -R7 ;  /* 0x00000001e6d07824 */ /* 0x000fca00078e0a07 */
[----:B------:R-:W-:-:S04]  /*0ab0*/  SHF.R.S32.HI R9, RZ, 0x1f, R208 ;  /* 0x0000001fff097819 */ /* 0x000fc800000114d0 */
[----:B------:R-:W-:-:S04]  /*0ac0*/  LEA.HI R4, R9, R208, RZ, 0x2 ;  /* 0x000000d009047211 */ /* 0x000fc800078f10ff */
[--C-:B------:R-:W-:Y:S02]  /*0ad0*/  SHF.R.S32.HI R6, RZ, 0x2, R4.reuse ;  /* 0x00000002ff067819 */ /* 0x100fe40000011404 */
[----:B------:R-:W-:-:S04]  /*0ae0*/  SHF.R.S32.HI R11, RZ, 0x1f, R4 ;  /* 0x0000001fff0b7819 */ /* 0x000fc80000011404 */
[----:B------:R-:W-:Y:S02]  /*0af0*/  LEA.HI R11, R11, R6, RZ, 0x3 ;  /* 0x000000060b0b7211 */ /* 0x000fe400078f18ff */
[----:B------:R-:W-:Y:S02]  /*0b00*/  LEA.HI R9, R9, R208, RZ, 0x5 ;  /* 0x000000d009097211 */ /* 0x000fe400078f28ff */
[----:B------:R-:W-:Y:S02]  /*0b10*/  LOP3.LUT R11, R11, 0xfffffff8, RZ, 0xc0, !PT ;  /* 0xfffffff80b0b7812 */ /* 0x000fe400078ec0ff */
[CC--:B0-----:R-:W-:Y:S02]  /*0b20*/  LEA.HI R2, R3.reuse, R230.reuse, RZ, 0x5 ;  /* 0x000000e603027211 */ /* 0x0c1fe400078f28ff */
[CC--:B------:R-:W-:Y:S01]  /*0b30*/  LEA.HI R0, R3.reuse, R230.reuse, RZ, 0x4 ;  /* 0x000000e603007211 */ /* 0x0c0fe200078f20ff */
[----:B------:R-:W-:Y:S01]  /*0b40*/  IMAD.IADD R6, R6, 0x1, -R11 ;  /* 0x0000000106067824 */ /* 0x000fe200078e0a0b */
[----:B------:R-:W-:Y:S01]  /*0b50*/  SHF.R.S32.HI R9, RZ, 0x5, R9 ;  /* 0x00000005ff097819 */ /* 0x000fe20000011409 */
[----:B------:R-:W-:Y:S01]  /*0b60*/  IMAD.SHL.U32 R2, R2, 0x20, RZ ;  /* 0x0000002002027824 */ /* 0x000fe200078e00ff */
[----:B------:R-:W-:-:S02]  /*0b70*/  LEA.HI R8, R3, R230, RZ, 0x2 ;  /* 0x000000e603087211 */ /* 0x000fc400078f10ff */
[----:B------:R-:W-:Y:S02]  /*0b80*/  LEA.HI R3, R3, R230, RZ, 0x3 ;  /* 0x000000e603037211 */ /* 0x000fe400078f18ff */
[----:B------:R-:W-:Y:S01]  /*0b90*/  LOP3.LUT R7, R0, 0x3fffff0, RZ, 0xc0, !PT ;  /* 0x03fffff000077812 */ /* 0x000fe200078ec0ff */
[----:B------:R-:W-:Y:S01]  /*0ba0*/  IMAD R6, R9, 0x10, R6 ;  /* 0x0000001009067824 */ /* 0x000fe200078e0206 */
[----:B------:R-:W-:Y:S02]  /*0bb0*/  LOP3.LUT R9, R3, 0xfffffff8, RZ, 0xc0, !PT ;  /* 0xfffffff803097812 */ /* 0x000fe400078ec0ff */
[----:B------:R-:W-:Y:S01]  /*0bc0*/  LOP3.LUT R2, R2, 0xfffffc00, RZ, 0xc0, !PT ;  /* 0xfffffc0002027812 */ /* 0x000fe200078ec0ff */
[----:B------:R-:W-:Y:S01]  /*0bd0*/  IMAD.IADD R7, R230, 0x1, -R7 ;  /* 0x00000001e6077824 */ /* 0x000fe200078e0a07 */
[----:B------:R-:W-:Y:S02]  /*0be0*/  LOP3.LUT R11, R8, 0xfffffffc, RZ, 0xc0, !PT ;  /* 0xfffffffc080b7812 */ /* 0x000fe400078ec0ff */
[----:B------:R-:W-:Y:S01]  /*0bf0*/  SHF.R.S32.HI R224, RZ, 0x7, R5 ;  /* 0x00000007ffe07819 */ /* 0x000fe20000011405 */
[----:B------:R-:W-:Y:S01]  /*0c00*/  IMAD.IADD R184, R230, 0x1, -R9 ;  /* 0x00000001e6b87824 */ /* 0x000fe200078e0a09 */
[----:B------:R-:W-:Y:S01]  /*0c10*/  LOP3.LUT R9, R4, 0x7ffffffc, RZ, 0xc0, !PT ;  /* 0x7ffffffc04097812 */ /* 0x000fe200078ec0ff */
[----:B------:R-:W-:Y:S01]  /*0c20*/  IMAD R227, R7, 0x40, R2 ;  /* 0x0000004007e37824 */ /* 0x000fe200078e0202 */
[----:B------:R-:W-:Y:S01]  /*0c30*/  SHF.R.S32.HI R7, RZ, 0x4, R0 ;  /* 0x00000004ff077819 */ /* 0x000fe20000011400 */
[----:B------:R-:W-:Y:S01]  /*0c40*/  IMAD.IADD R11, R230, 0x1, -R11 ;  /* 0x00000001e60b7824 */ /* 0x000fe200078e0a0b */
[----:B------:R-:W-:Y:S01]  /*0c50*/  LEA.HI R5, R5, R224, RZ, 0x1 ;  /* 0x000000e005057211 */ /* 0x000fe200078f08ff */
[----:B------:R-:W-:Y:S01]  /*0c60*/  IMAD.IADD R9, R208, 0x1, -R9 ;  /* 0x00000001d0097824 */ /* 0x000fe200078e0a09 */
[----:B------:R-:W-:-:S02]  /*0c70*/  LEA.HI R0, R0, R7, RZ, 0x1 ;  /* 0x0000000700007211 */ /* 0x000fc400078f08ff */
[----:B------:R-:W-:Y:S02]  /*0c80*/  LEA.HI R2, R11, R11, RZ, 0x1 ;  /* 0x0000000b0b027211 */ /* 0x000fe400078f08ff */
[----:B------:R-:W-:Y:S01]  /*0c90*/  LOP3.LUT R5, R5, 0x3fffffe, RZ, 0xc0, !PT ;  /* 0x03fffffe05057812 */ /* 0x000fe200078ec0ff */
[----:B------:R-:W-:Y:S01]  /*0ca0*/  IMAD.SHL.U32 R18, R184, 0x8, RZ ;  /* 0x00000008b8127824 */ /* 0x000fe200078e00ff */
[----:B------:R-:W-:Y:S01]  /*0cb0*/  LOP3.LUT R0, R0, 0x1ffffffe, RZ, 0xc0, !PT ;  /* 0x1ffffffe00007812 */ /* 0x000fe200078ec0ff */
[----:B------:R-:W-:Y:S01]  /*0cc0*/  IMAD.SHL.U32 R205, R9, 0x2, RZ ;  /* 0x0000000209cd7824 */ /* 0x000fe200078e00ff */
[----:B------:R-:W-:Y:S01]  /*0cd0*/  LOP3.LUT R2, R2, 0x1ffffffe, RZ, 0xc0, !PT ;  /* 0x1ffffffe02027812 */ /* 0x000fe200078ec0ff */
[----:B------:R-:W-:Y:S02]  /*0ce0*/  IMAD.IADD R5, R224, 0x1, -R5 ;  /* 0x00000001e0057824 */ /* 0x000fe400078e0a05 */
[----:B------:R-:W-:Y:S01]  /*0cf0*/  VIADD R22, R18, 0x40 ;  /* 0x0000004012167836 */ /* 0x000fe20000000000 */
[C---:B------:R-:W-:Y:S01]  /*0d00*/  IADD3 R196, R205.reuse, 0x40, RZ ;  /* 0x00000040cdc47810 */ /* 0x040fe20007ffe0ff */
[----:B------:R-:W-:-:S02]  /*0d10*/  VIADD R203, R205, 0x8 ;  /* 0x00000008cdcb7836 */ /* 0x000fc40000000000 */
[C---:B------:R-:W-:Y:S02]  /*0d20*/  VIADD R202, R205.reuse, 0x10 ;  /* 0x00000010cdca7836 */ /* 0x040fe40000000000 */
[C---:B------:R-:W-:Y:S02]  /*0d30*/  VIADD R201, R205.reuse, 0x18 ;  /* 0x00000018cdc97836 */ /* 0x040fe40000000000 */
[C---:B------:R-:W-:Y:S02]  /*0d40*/  VIADD R200, R205.reuse, 0x20 ;  /* 0x00000020cdc87836 */ /* 0x040fe40000000000 */
[C---:B------:R-:W-:Y:S02]  /*0d50*/  VIADD R199, R205.reuse, 0x28 ;  /* 0x00000028cdc77836 */ /* 0x040fe40000000000 */
[C---:B------:R-:W-:Y:S02]  /*0d60*/  VIADD R198, R205.reuse, 0x30 ;  /* 0x00000030cdc67836 */ /* 0x040fe40000000000 */
[----:B------:R-:W-:-:S02]  /*0d70*/  VIADD R197, R205, 0x38 ;  /* 0x00000038cdc57836 */ /* 0x000fc40000000000 */
[C---:B------:R-:W-:Y:S02]  /*0d80*/  VIADD R195, R205.reuse, 0x48 ;  /* 0x00000048cdc37836 */ /* 0x040fe40000000000 */
[C---:B------:R-:W-:Y:S02]  /*0d90*/  VIADD R194, R205.reuse, 0x50 ;  /* 0x00000050cdc27836 */ /* 0x040fe40000000000 */
[C---:B------:R-:W-:Y:S02]  /*0da0*/  VIADD R193, R205.reuse, 0x58 ;  /* 0x00000058cdc17836 */ /* 0x040fe40000000000 */
[C---:B------:R-:W-:Y:S02]  /*0db0*/  VIADD R192, R205.reuse, 0x60 ;  /* 0x00000060cdc07836 */ /* 0x040fe40000000000 */
[C---:B------:R-:W-:Y:S02]  /*0dc0*/  VIADD R191, R205.reuse, 0x68 ;  /* 0x00000068cdbf7836 */ /* 0x040fe40000000000 */
[----:B------:R-:W-:-:S02]  /*0dd0*/  VIADD R190, R205, 0x70 ;  /* 0x00000070cdbe7836 */ /* 0x000fc40000000000 */
[----:B------:R-:W-:Y:S02]  /*0de0*/  VIADD R189, R205, 0x78 ;  /* 0x00000078cdbd7836 */ /* 0x000fe40000000000 */
[----:B------:R-:W-:Y:S02]  /*0df0*/  IMAD.IADD R0, R7, 0x1, -R0 ;  /* 0x0000000107007824 */ /* 0x000fe400078e0a00 */
[----:B------:R-:W-:Y:S02]  /*0e00*/  IMAD.IADD R226, R11, 0x1, -R2 ;  /* 0x000000010be27824 */ /* 0x000fe400078e0a02 */
[----:B------:R-:W-:Y:S01]  /*0e10*/  IMAD R225, R5, 0x40, R6 ;  /* 0x0000004005e17824 */ /* 0x000fe200078e0206 */
[----:B------:R-:W-:Y:S01]  /*0e20*/  MOV R6, R14 ;  /* 0x0000000e00067202 */ /* 0x000fe20000000f00 */
[----:B------:R-:W-:Y:S01]  /*0e30*/  IMAD R227, R0, 0x8, R227 ;  /* 0x0000000800e37824 */ /* 0x000fe200078e02e3 */
[----:B------:R-:W-:Y:S01]  /*0e40*/  SHF.R.S32.HI R206, RZ, 0x3, R3 ;  /* 0x00000003ffce7819 */ /* 0x000fe20000011403 */
[----:B------:R-:W-:Y:S01]  /*0e50*/  IMAD.MOV.U32 R5, RZ, RZ, R13 ;  /* 0x000000ffff057224 */ /* 0x000fe200078e000d */
[----:B------:R-:W-:Y:S01]  /*0e60*/  SHF.R.S32.HI R229, RZ, 0x1f, R18 ;  /* 0x0000001fffe57819 */ /* 0x000fe20000011412 */
[----:B------:R-:W-:Y:S01]  /*0e70*/  IMAD.MOV.U32 R7, RZ, RZ, R15 ;  /* 0x000000ffff077224 */ /* 0x000fe200078e000f */
[----:B------:R-:W-:Y:S01]  /*0e80*/  SHF.R.S32.HI R228, RZ, 0x1f, R22 ;  /* 0x0000001fffe47819 */ /* 0x000fe20000011416 */
[----:B------:R-:W-:Y:S01]  /*0e90*/  IMAD.MOV.U32 R207, RZ, RZ, RZ ;  /* 0x000000ffffcf7224 */ /* 0x000fe200078e00ff */
[----:B------:R-:W-:Y:S01]  /*0ea0*/  SHF.R.S32.HI R223, RZ, 0x1f, R203 ;  /* 0x0000001fffdf7819 */ /* 0x000fe200000114cb */
[----:B------:R-:W-:Y:S01]  /*0eb0*/  IMAD.MOV.U32 R16, RZ, RZ, RZ ;  /* 0x000000ffff107224 */ /* 0x000fe200078e00ff */
[----:B------:R-:W-:Y:S01]  /*0ec0*/  SHF.R.S32.HI R222, RZ, 0x1f, R202 ;  /* 0x0000001fffde7819 */ /* 0x000fe200000114ca */
[----:B------:R-:W-:Y:S01]  /*0ed0*/  IMAD.MOV.U32 R2, RZ, RZ, RZ ;  /* 0x000000ffff027224 */ /* 0x000fe200078e00ff */
[----:B------:R-:W-:Y:S01]  /*0ee0*/  SHF.R.S32.HI R221, RZ, 0x1f, R201 ;  /* 0x0000001fffdd7819 */ /* 0x000fe200000114c9 */
[----:B------:R-:W-:Y:S01]  /*0ef0*/  IMAD R226, R226, 0x8, R225 ;  /* 0x00000008e2e27824 */ /* 0x000fe200078e02e1 */
[----:B------:R-:W-:-:S02]  /*0f00*/  SHF.R.S32.HI R220, RZ, 0x1f, R200 ;  /* 0x0000001fffdc7819 */ /* 0x000fc400000114c8 */
[----:B------:R-:W-:Y:S02]  /*0f10*/  SHF.R.S32.HI R219, RZ, 0x1f, R199 ;  /* 0x0000001fffdb7819 */ /* 0x000fe400000114c7 */
[----:B------:R-:W-:Y:S02]  /*0f20*/  SHF.R.S32.HI R218, RZ, 0x1f, R198 ;  /* 0x0000001fffda7819 */ /* 0x000fe400000114c6 */
[----:B------:R-:W-:Y:S02]  /*0f30*/  SHF.R.S32.HI R217, RZ, 0x1f, R197 ;  /* 0x0000001fffd97819 */ /* 0x000fe400000114c5 */
[----:B------:R-:W-:Y:S02]  /*0f40*/  SHF.R.S32.HI R216, RZ, 0x1f, R196 ;  /* 0x0000001fffd87819 */ /* 0x000fe400000114c4 */
[----:B------:R-:W-:Y:S02]  /*0f50*/  SHF.R.S32.HI R215, RZ, 0x1f, R195 ;  /* 0x0000001fffd77819 */ /* 0x000fe400000114c3 */
[----:B------:R-:W-:-:S02]  /*0f60*/  SHF.R.S32.HI R214, RZ, 0x1f, R194 ;  /* 0x0000001fffd67819 */ /* 0x000fc400000114c2 */
[----:B------:R-:W-:Y:S02]  /*0f70*/  SHF.R.S32.HI R213, RZ, 0x1f, R193 ;  /* 0x0000001fffd57819 */ /* 0x000fe400000114c1 */
[----:B------:R-:W-:Y:S02]  /*0f80*/  SHF.R.S32.HI R212, RZ, 0x1f, R192 ;  /* 0x0000001fffd47819 */ /* 0x000fe400000114c0 */
[----:B------:R-:W-:Y:S02]  /*0f90*/  SHF.R.S32.HI R211, RZ, 0x1f, R191 ;  /* 0x0000001fffd37819 */ /* 0x000fe400000114bf */
[----:B------:R-:W-:Y:S02]  /*0fa0*/  SHF.R.S32.HI R210, RZ, 0x1f, R190 ;  /* 0x0000001fffd27819 */ /* 0x000fe400000114be */
[----:B------:R-:W-:Y:S02]  /*0fb0*/  SHF.R.S32.HI R209, RZ, 0x1f, R189 ;  /* 0x0000001fffd17819 */ /* 0x000fe400000114bd */
[----:B--2---:R-:W-:-:S07]  /*0fc0*/  LOP3.LUT R19, R10, 0x1, RZ, 0xfc, !PT ;  /* 0x000000010a137812 */ /* 0x004fce00078efcff */
.L_x_219:
[----:B0-2-4-:R-:W0:Y:S01]  /*0fd0*/  LDC.64 R8, c[0x0][0xc88] ;  /* 0x00032200ff087b82 */ /* 0x015e220000000a00 */
[----:B------:R-:W-:-:S07]  /*0fe0*/  ULDC.64 UR4, c[0x0][0xa28] ;  /* 0x00028a0000047ab9 */ /* 0x000fce0000000a00 */
[----:B------:R-:W1:Y:S08]  /*0ff0*/  LDC.64 R12, c[0x0][0x418] ;  /* 0x00010600ff0c7b82 */ /* 0x000e700000000a00 */
[----:B------:R-:W2:Y:S01]  /*1000*/  LDC R0, c[0x0][0x424] ;  /* 0x00010900ff007b82 */ /* 0x000ea20000000800 */
[----:B0-----:R-:W-:Y:S01]  /*1010*/  IMAD.WIDE R8, R7, 0x4, R8 ;  /* 0x0000000407087825 */ /* 0x001fe200078e0208 */
[----:B------:R-:W-:-:S06]  /*1020*/  ISETP.NE.U32.AND P0, PT, RZ, UR4, PT ;  /* 0x00000004ff007c0c */ /* 0x000fcc000bf05070 */
[----:B------:R-:W0:Y:S01]  /*1030*/  LDC R7, c[0x0][0x2f0] ;  /* 0x0000bc00ff077b82 */ /* 0x000e220000000800 */
[----:B---3--:R-:W3:Y:S01]  /*1040*/  LDG.E R23, desc[UR40][R8.64] ;  /* 0x0000002808177981 */ /* 0x008ee2000c1e1900 */
[----:B------:R-:W-:Y:S01]  /*1050*/  ISETP.NE.AND.EX P0, PT, RZ, UR5, PT, P0 ;  /* 0x00000005ff007c0c */ /* 0x000fe2000bf05300 */
[----:B------:R-:W-:Y:S01]  /*1060*/  IMAD.MOV.U32 R3, RZ, RZ, RZ ;  /* 0x000000ffff037224 */ /* 0x000fe200078e00ff */
[----:B---3--:R-:W-:-:S11]  /*1070*/  SHF.R.S32.HI R188, RZ, 0x1f, R23 ;  /* 0x0000001fffbc7819 */ /* 0x008fd60000011417 */
[----:B------:R-:W-:-:S04]  /*1080*/  @P0 LEA R10, P1, R23, UR4, 0x2 ;  /* 0x00000004170a0c11 */ /* 0x000fc8000f8210ff */
[----:B------:R-:W-:Y:S01]  /*1090*/  @P0 LEA.HI.X R11, R23, UR5, R188, 0x2, P1 ;  /* 0x00000005170b0c11 */ /* 0x000fe200088f14bc */
[----:B------:R-:W-:Y:S02]  /*10a0*/  ULDC.64 UR4, c[0x0][0xa20] ;  /* 0x0002880000047ab9 */ /* 0x000fe40000000a00 */
[----:B------:R-:W-:Y:S02]  /*10b0*/  ISETP.NE.U32.AND P1, PT, RZ, UR4, PT ;  /* 0x00000004ff007c0c */ /* 0x000fe4000bf25070 */
[----:B------:R3:W5:Y:S01]  /*10c0*/  @P0 LDG.E R3, desc[UR40][R10.64] ;  /* 0x000000280a030981 */ /* 0x000762000c1e1900 */
[----:B-1----:R-:W-:Y:S02]  /*10d0*/  ISETP.NE.U32.AND P0, PT, R12, RZ, PT ;  /* 0x000000ff0c00720c */ /* 0x002fe40003f05070 */
[----:B------:R-:W-:Y:S02]  /*10e0*/  ISETP.NE.AND.EX P1, PT, RZ, UR5, PT, P1 ;  /* 0x00000005ff007c0c */ /* 0x000fe4000bf25310 */
[----:B------:R-:W-:-:S04]  /*10f0*/  ISETP.NE.AND.EX P0, PT, R13, RZ, PT, P0 ;  /* 0x000000ff0d00720c */ /* 0x000fc80003f05300 */
[----:B--2---:R-:W-:-:S05]  /*1100*/  SEL R0, R0, 0x1, P0 ;  /* 0x0000000100007807 */ /* 0x004fca0000000000 */
[----:B0-----:R-:W-:Y:S02]  /*1110*/  IMAD R104, R0, R7, RZ ;  /* 0x0000000700687224 */ /* 0x001fe400078e02ff */
[----:B------:R-:W-:-:S04]  /*1120*/  @P1 LEA R8, P2, R23, UR4, 0x2 ;  /* 0x0000000417081c11 */ /* 0x000fc8000f8410ff */
[----:B------:R-:W-:-:S05]  /*1130*/  @P1 LEA.HI.X R9, R23, UR5, R188, 0x2, P2 ;  /* 0x0000000517091c11 */ /* 0x000fca00090f14bc */
[----:B------:R3:W5:Y:S01]  /*1140*/  @P1 LDG.E R104, desc[UR40][R8.64] ;  /* 0x0000002808681981 */ /* 0x000762000c1e1900 */
[----:B------:R-:W-:Y:S05]  /*1150*/  @P1 BRA `(.L_x_173) ;  /* 0x0000000000241947 */ /* 0x000fea0003800000 */
[----:B------:R-:W-:Y:S02]  /*1160*/  ULDC.64 UR4, c[0x0][0xa08] ;  /* 0x0002820000047ab9 */ /* 0x000fe40000000a00 */
[----:B------:R-:W-:-:S04]  /*1170*/  ISETP.NE.U32.AND P0, PT, RZ, UR4, PT ;  /* 0x00000004ff007c0c */ /* 0x000fc8000bf05070 */
[----:B------:R-:W-:-:S13]  /*1180*/  ISETP.NE.AND.EX P0, PT, RZ, UR5, PT, P0 ;  /* 0x00000005ff007c0c */ /* 0x000fda000bf05300 */
[----:B------:R-:W-:Y:S05]  /*1190*/  @!P0 BRA `(.L_x_173) ;  /* 0x0000000000148947 */ /* 0x000fea0003800000 */
[----:B---3--:R-:W0:Y:S02]  /*11a0*/  LDC.64 R8, c[0x0][0xa08] ;  /* 0x00028200ff087b82 */ /* 0x008e240000000a00 */
[----:B0-----:R-:W-:-:S05]  /*11b0*/  IMAD.WIDE R8, R23, 0x4, R8 ;  /* 0x0000000417087825 */ /* 0x001fca00078e0208 */
[----:B-----5:R-:W2:Y:S04]  /*11c0*/  LDG.E R104, desc[UR40][R8.64] ;  /* 0x0000002808687981 */ /* 0x020ea8000c1e1900 */
[----:B------:R-:W2:Y:S02]  /*11d0*/  LDG.E R7, desc[UR40][R8.64+0x4] ;  /* 0x0000042808077981 */ /* 0x000ea4000c1e1900 */
[----:B--2---:R-:W-:-:S07]  /*11e0*/  IMAD.IADD R104, R7, 0x1, -R104 ;  /* 0x0000000107687824 */ /* 0x004fce00078e0a68 */
.L_x_173:
[----:B-----5:R-:W-:Y:S01]  /*11f0*/  IMAD.IADD R104, R104, 0x1, -R3 ;  /* 0x0000000168687824 */ /* 0x020fe200078e0a03 */
[C---:B------:R-:W-:Y:S01]  /*1200*/  LOP3.LUT R3, R6.reuse, 0xff000000, RZ, 0xc0, !PT ;  /* 0xff00000006037812 */ /* 0x040fe200078ec0ff */
[----:B------:R-:W-:Y:S01]  /*1210*/  IMAD.MOV.U32 R94, RZ, RZ, RZ ;  /* 0x000000ffff5e7224 */ /* 0x000fe200078e00ff */
[----:B------:R-:W-:Y:S01]  /*1220*/  LOP3.LUT R0, R6, 0xff0000, RZ, 0xc0, !PT ;  /* 0x00ff000006007812 */ /* 0x000fe200078ec0ff */
[C---:B------:R-:W-:Y:S01]  /*1230*/  VIADD R4, R104.reuse, 0x7f ;  /* 0x0000007f68047836 */ /* 0x040fe20000000000 */
[----:B------:R-:W-:Y:S02]  /*1240*/  ISETP.GE.AND P0, PT, R104, 0x1, PT ;  /* 0x000000016800780c */ /* 0x000fe40003f06270 */
[----:B------:R-:W-:Y:S02]  /*1250*/  SHF.R.U32.HI R3, RZ, 0x8, R3 ;  /* 0x00000008ff037819 */ /* 0x000fe40000011603 */
[----:B------:R-:W-:Y:S02]  /*1260*/  SHF.R.S32.HI R7, RZ, 0x1f, R4 ;  /* 0x0000001fff077819 */ /* 0x000fe40000011404 */
[----:B------:R-:W-:-:S02]  /*1270*/  LEA.HI R0, R0, R3, RZ, 0x10 ;  /* 0x0000000300007211 */ /* 0x000fc400078f80ff */
[----:B------:R-:W-:Y:S02]  /*1280*/  LEA.HI R7, R7, R4, RZ, 0x7 ;  /* 0x0000000407077211 */ /* 0x000fe400078f38ff */
[----:B------:R-:W-:Y:S02]  /*1290*/  LOP3.LUT R204, R0, 0xff, RZ, 0xc0, !PT ;  /* 0x000000ff00cc7812 */ /* 0x000fe400078ec0ff */
[----:B------:R-:W-:Y:S02]  /*12a0*/  SHF.R.U32.HI R186, RZ, 0x10, R0 ;  /* 0x00000010ffba7819 */ /* 0x000fe40000011600 */
[----:B---3--:R-:W-:Y:S01]  /*12b0*/  SHF.R.S32.HI R11, RZ, 0x7, R7 ;  /* 0x00000007ff0b7819 */ /* 0x008fe20000011407 */
[----:B------:R-:W-:Y:S06]  /*12c0*/  @!P0 BRA `(.L_x_174) ;  /* 0x0000000000748947 */ /* 0x000fec0003800000 */
[----:B------:R-:W0:Y:S01]  /*12d0*/  LDC R3, c[0x0][0x9f0] ;  /* 0x00027c00ff037b82 */ /* 0x000e220000000800 */
[----:B------:R-:W-:-:S04]  /*12e0*/  ISETP.NE.AND P0, PT, R186, RZ, PT ;  /* 0x000000ffba00720c */ /* 0x000fc80003f05270 */
[----:B0-----:R-:W-:-:S04]  /*12f0*/  SEL R12, R186, R3, P0 ;  /* 0x00000003ba0c7207 */ /* 0x001fc80000000000 */
[-C--:B------:R-:W-:Y:S02]  /*1300*/  IABS R4, R12.reuse ;  /* 0x0000000c00047213 */ /* 0x080fe40000000000 */
[----:B------:R-:W-:Y:S02]  /*1310*/  IADD3 R0, R11, -0x1, R12 ;  /* 0xffffffff0b007810 */ /* 0x000fe40007ffe00c */
[----:B------:R-:W0:Y:S01]  /*1320*/  I2F.RP R3, R4 ;  /* 0x0000000400037306 */ /* 0x000e220000209400 */
[----:B------:R-:W-:Y:S02]  /*1330*/  IABS R13, R12 ;  /* 0x0000000c000d7213 */ /* 0x000fe40000000000 */
[----:B------:R-:W-:Y:S02]  /*1340*/  IABS R10, R0 ;  /* 0x00000000000a7213 */ /* 0x000fe40000000000 */
[----:B------:R-:W-:-:S04]  /*1350*/  LOP3.LUT R0, R0, R12, RZ, 0x3c, !PT ;  /* 0x0000000c00007212 */ /* 0x000fc800078e3cff */
[----:B------:R-:W-:Y:S01]  /*1360*/  ISETP.GE.AND P2, PT, R0, RZ, PT ;  /* 0x000000ff0000720c */ /* 0x000fe20003f46270 */
[----:B0-----:R-:W0:Y:S02]  /*1370*/  MUFU.RCP R3, R3 ;  /* 0x0000000300037308 */ /* 0x001e240000001000 */
[----:B0-----:R-:W-:Y:S02]  /*1380*/  VIADD R8, R3, 0xffffffe ;  /* 0x0ffffffe03087836 */ /* 0x001fe40000000000 */
[----:B------:R-:W-:-:S04]  /*1390*/  IMAD.MOV R3, RZ, RZ, -R13 ;  /* 0x000000ffff037224 */ /* 0x000fc800078e0a0d */
[----:B------:R0:W1:Y:S02]  /*13a0*/  F2I.FTZ.U32.TRUNC.NTZ R9, R8 ;  /* 0x0000000800097305 */ /* 0x000064000021f000 */
[----:B0-----:R-:W-:Y:S01]  /*13b0*/  MOV R8, RZ ;  /* 0x000000ff00087202 */ /* 0x001fe20000000f00 */
[----:B-1----:R-:W-:-:S04]  /*13c0*/  IMAD.MOV R7, RZ, RZ, -R9 ;  /* 0x000000ffff077224 */ /* 0x002fc800078e0a09 */
[----:B------:R-:W-:-:S04]  /*13d0*/  IMAD R7, R7, R4, RZ ;  /* 0x0000000407077224 */ /* 0x000fc800078e02ff */
[----:B------:R-:W-:-:S06]  /*13e0*/  IMAD.HI.U32 R9, R9, R7, R8 ;  /* 0x0000000709097227 */ /* 0x000fcc00078e0008 */
[----:B------:R-:W-:-:S04]  /*13f0*/  IMAD.HI.U32 R9, R9, R10, RZ ;  /* 0x0000000a09097227 */ /* 0x000fc800078e00ff */
[----:B------:R-:W-:-:S05]  /*1400*/  IMAD R3, R9, R3, R10 ;  /* 0x0000000309037224 */ /* 0x000fca00078e020a */
[----:B------:R-:W-:-:S13]  /*1410*/  ISETP.GT.U32.AND P1, PT, R4, R3, PT ;  /* 0x000000030400720c */ /* 0x000fda0003f24070 */
[----:B------:R-:W-:Y:S02]  /*1420*/  @!P1 IMAD.IADD R3, R3, 0x1, -R4 ;  /* 0x0000000103039824 */ /* 0x000fe400078e0a04 */
[----:B------:R-:W-:Y:S01]  /*1430*/  @!P1 VIADD R9, R9, 0x1 ;  /* 0x0000000109099836 */ /* 0x000fe20000000000 */
[----:B------:R-:W-:Y:S02]  /*1440*/  ISETP.NE.AND P1, PT, R12, RZ, PT ;  /* 0x000000ff0c00720c */ /* 0x000fe40003f25270 */
[----:B------:R-:W-:-:S13]  /*1450*/  ISETP.GE.U32.AND P0, PT, R3, R4, PT ;  /* 0x000000040300720c */ /* 0x000fda0003f06070 */
[----:B------:R-:W-:-:S04]  /*1460*/  @P0 VIADD R9, R9, 0x1 ;  /* 0x0000000109090836 */ /* 0x000fc80000000000 */
[----:B------:R-:W-:Y:S01]  /*1470*/  @!P2 IMAD.MOV R9, RZ, RZ, -R9 ;  /* 0x000000ffff09a224 */ /* 0x000fe200078e0a09 */
[----:B------:R-:W-:-:S05]  /*1480*/  @!P1 LOP3.LUT R9, RZ, R12, RZ, 0x33, !PT ;  /* 0x0000000cff099212 */ /* 0x000fca00078e33ff */
[----:B------:R-:W-:-:S07]  /*1490*/  IMAD.MOV.U32 R94, RZ, RZ, R9 ;  /* 0x000000ffff5e7224 */ /* 0x000fce00078e0009 */
.L_x_174:
[-C--:B------:R-:W-:Y:S01]  /*14a0*/  IMAD R17, R204, R94.reuse, RZ ;  /* 0x0000005ecc117224 */ /* 0x080fe200078e02ff */
[----:B------:R-:W-:Y:S01]  /*14b0*/  LOP3.LUT R185, R6, 0xffff, RZ, 0xc0, !PT ;  /* 0x0000ffff06b97812 */ /* 0x000fe200078ec0ff */
[----:B------:R-:W-:Y:S01]  /*14c0*/  IMAD.MOV.U32 R187, RZ, RZ, R5 ;  /* 0x000000ffffbb7224 */ /* 0x000fe200078e0005 */
[----:B------:R-:W-:Y:S01]  /*14d0*/  PLOP3.LUT P0, PT, PT, PT, PT, 0x80, 0x0 ;  /* 0x000000000000781c */ /* 0x000fe20003f0f070 */
[----:B------:R-:W-:Y:S01]  /*14e0*/  IMAD.MOV.U32 R3, RZ, RZ, RZ ;  /* 0x000000ffff037224 */ /* 0x000fe200078e00ff */
[----:B------:R-:W-:Y:S01]  /*14f0*/  VIADDMNMX R94, R17, R94, R11, PT ;  /* 0x0000005e115e7246 */ /* 0x000fe2000380010b */
[----:B------:R-:W-:Y:S01]  /*1500*/  IMAD.MOV.U32 R0, RZ, RZ, RZ ;  /* 0x000000ffff007224 */ /* 0x000fe200078e00ff */
[----:B------:R-:W-:Y:S02]  /*1510*/  CS2R R86, SRZ ;  /* 0x0000000000567805 */ /* 0x000fe4000001ff00 */
[----:B------:R-:W-:Y:S02]  /*1520*/  CS2R R84, SRZ ;  /* 0x0000000000547805 */ /* 0x000fe4000001ff00 */
[----:B------:R-:W-:-:S02]  /*1530*/  ISETP.GT.AND P1, PT, R94, R17, PT ;  /* 0x000000115e00720c */ /* 0x000fc40003f24270 */
        /* <DEDUP_REMOVED lines=29> */
[----:B------:R-:W-:Y:S01]  /*1710*/  CS2R R20, SRZ ;  /* 0x0000000000147805 */ /* 0x000fe2000001ff00 */
[----:B------:R-:W-:Y:S06]  /*1720*/  @!P1 BRA `(.L_x_175) ;  /* 0x00000068000c9947 */ /* 0x000fec0003800000 */
[----:B------:R-:W0:Y:S01]  /*1730*/  SHFL.IDX PT, R0, R224, RZ, 0x1f ;  /* 0x00001fffe0007589 */ /* 0x000e2200000e0000 */
[----:B------:R-:W1:Y:S01]  /*1740*/  S2UR UR7, SR_CgaCtaId ;  /* 0x00000000000779c3 */ /* 0x000e620000008800 */
[----:B------:R-:W-:Y:S01]  /*1750*/  UMOV UR6, 0x400 ;  /* 0x0000040000067882 */ /* 0x000fe20000000000 */
[----:B0-----:R-:W-:Y:S01]  /*1760*/  R2UR UR4, R0 ;  /* 0x00000000000472ca */ /* 0x001fe200000e0000 */
[----:B-1----:R-:W-:-:S04]  /*1770*/  ULEA UR6, UR7, UR6, 0x18 ;  /* 0x0000000607067291 */ /* 0x002fc8000f8ec03f */
[----:B------:R-:W-:-:S04]  /*1780*/  UIADD3 UR6, UR6, 0x10400, URZ ;  /* 0x0001040006067890 */ /* 0x000fc8000fffe03f */
[----:B------:R-:W-:-:S04]  /*1790*/  ULOP3.LUT UP0, URZ, UR6, 0x3ff, URZ, 0xc0, !UPT ;  /* 0x000003ff063f7892 */ /* 0x000fc8000f80c03f */
[----:B------:R-:W-:Y:S02]  /*17a0*/  ULEA.HI UR5, UR4, UR4, URZ, 0x1 ;  /* 0x0000000404057291 */ /* 0x000fe4000f8f083f */
[----:B------:R-:W-:Y:S02]  /*17b0*/  PLOP3.LUT P0, PT, PT, PT, UP0, 0x80, 0x0 ;  /* 0x000000000000781c */ /* 0x000fe40003f0f008 */
        /* <DEDUP_REMOVED lines=9> */
[----:B------:R-:W-:Y:S01]  /*1850*/  IMAD.U32 R4, RZ, RZ, UR4 ;  /* 0x00000004ff047e24 */ /* 0x000fe2000f8e00ff */
[----:B------:R0:W1:Y:S01]  /*1860*/  LDC.64 R14, c[0x4][R0] ;  /* 0x01000000000e7b82 */ /* 0x0000620000000a00 */
[----:B------:R-:W-:Y:S01]  /*1870*/  IMAD.U32 R5, RZ, RZ, UR5 ;  /* 0x00000005ff057e24 */ /* 0x000fe2000f8e00ff */
[----:B------:R-:W-:Y:S01]  /*1880*/  ULDC.64 UR4, c[0x4][0x120] ;  /* 0x0100480000047ab9 */ /* 0x000fe20000000a00 */
[----:B------:R-:W-:Y:S01]  /*1890*/  IMAD.U32 R10, RZ, RZ, UR6 ;  /* 0x00000006ff0a7e24 */ /* 0x000fe2000f8e00ff */
[----:B------:R-:W-:Y:S01]  /*18a0*/  MOV R13, RZ ;  /* 0x000000ff000d7202 */ /* 0x000fe20000000f00 */
[----:B------:R-:W-:Y:S02]  /*18b0*/  IMAD.U32 R6, RZ, RZ, UR4 ;  /* 0x00000004ff067e24 */ /* 0x000fe4000f8e00ff */
[----:B------:R-:W-:-:S02]  /*18c0*/  IMAD.U32 R7, RZ, RZ, UR5 ;  /* 0x00000005ff077e24 */ /* 0x000fc4000f8e00ff */
[----:B------:R-:W-:Y:S02]  /*18d0*/  IMAD.U32 R11, RZ, RZ, UR7 ;  /* 0x00000007ff0b7e24 */ /* 0x000fe4000f8e00ff */
[----:B------:R-:W-:Y:S02]  /*18e0*/  IMAD.MOV.U32 R8, RZ, RZ, 0x70 ;  /* 0x00000070ff087424 */ /* 0x000fe400078e00ff */
[----:B0-----:R-:W-:-:S07]  /*18f0*/  IMAD.MOV.U32 R12, RZ, RZ, 0x1 ;  /* 0x00000001ff0c7424 */ /* 0x001fce00078e00ff */
[----:B------:R-:W-:-:S07]  /*1900*/  LEPC R20, `(.L_x_176) ;  /* 0x000000001014794e */ /* 0x000fce0000000000 */
[----:B-1----:R-:W-:Y:S05]  /*1910*/  CALL.ABS.NOINC R14 ;  /* 0x000000000e007343 */ /* 0x002fea0003c00000 */
.L_x_176:
[----:B------:R-:W0:Y:S01]  /*1920*/  S2UR UR5, SR_CgaCtaId ;  /* 0x00000000000579c3 */ /* 0x000e220000008800 */
[----:B------:R-:W-:Y:S01]  /*1930*/  LEA.HI R0, R207, R207, RZ, 0x1 ;  /* 0x000000cfcf007211 */ /* 0x000fe200078f08ff */
[----:B------:R-:W-:Y:S01]  /*1940*/  UMOV UR4, 0x400 ;  /* 0x0000040000047882 */ /* 0x000fe20000000000 */
[----:B------:R-:W-:Y:S01]  /*1950*/  BSSY B0, `(.L_x_177) ;  /* 0x0000009000007945 */ /* 0x000fe20003800000 */
[----:B------:R-:W-:Y:S02]  /*1960*/  ISETP.NE.AND P0, PT, R19, 0x3, PT ;  /* 0x000000031300780c */ /* 0x000fe40003f05270 */
[----:B------:R-:W-:-:S05]  /*1970*/  LOP3.LUT R0, R0, 0xfffffffe, RZ, 0xc0, !PT ;  /* 0xfffffffe00007812 */ /* 0x000fca00078ec0ff */
[----:B------:R-:W-:-:S05]  /*1980*/  IMAD.IADD R3, R207, 0x1, -R0 ;  /* 0x00000001cf037824 */ /* 0x000fca00078e0a00 */
[----:B------:R-:W-:Y:S01]  /*1990*/  SHF.L.U32 R3, R3, 0x1f, RZ ;  /* 0x0000001f03037819 */ /* 0x000fe200000006ff */
[----:B0-----:R-:W-:-:S06]  /*19a0*/  ULEA UR4, UR5, UR4, 0x18 ;  /* 0x0000000405047291 */ /* 0x001fcc000f8ec03f */
[----:B------:R-:W-:-:S04]  /*19b0*/  IMAD.U32 R0, RZ, RZ, UR4 ;  /* 0x00000004ff007e24 */ /* 0x000fc8000f8e00ff */
[----:B------:R-:W0:Y:S02]  /*19c0*/  SYNCS.PHASECHK.TRANS64.TRYWAIT P1, [R0+URZ+0x34800], R3 ;  /* 0x03480003000075a7 */ /* 0x000e24000802017f */
[----:B0-----:R-:W-:Y:S05]  /*19d0*/  @!P1 BRA `(.L_x_178) ;  /* 0x000000f800789947 */ /* 0x001fea0003800000 */
.L_x_342:
[----:B------:R-:W-:Y:S05]  /*19e0*/  BSYNC B0 ;  /* 0x0000000000007941 */ /* 0x000fea0003800000 */
.L_x_177:
[----:B------:R-:W-:Y:S05]  /*19f0*/  @!P0 BRA `(.L_x_179) ;  /* 0x0000000000048947 */ /* 0x000fea0003800000 */
[----:B------:R-:W-:Y:S01]  /*1a00*/  BPT.TRAP 0x1 ;  /* 0x000000040000795c */ /* 0x000fe20000300000 */
.L_x_179:
[----:B0-----:R-:W-:Y:S01]  /*1a10*/  IMAD R3, R2, 0x8, R0 ;  /* 0x0000000802037824 */ /* 0x001fe200078e0200 */
[----:B------:R-:W-:-:S04]  /*1a20*/  SHF.L.U32 R4, R16, 0x1f, RZ ;  /* 0x0000001f10047819 */ /* 0x000fc800000006ff */
[----:B------:R0:W1:Y:S01]  /*1a30*/  SYNCS.PHASECHK.TRANS64.TRYWAIT P2, [R3+URZ+0x34830], R4 ;  /* 0x03483004030075a7 */ /* 0x000062000804017f */
[----:B------:R-:W-:Y:S05]  /*1a40*/  @!P0 BRA `(.L_x_180) ;  /* 0x0000000000048947 */ /* 0x000fea0003800000 */
[----:B------:R-:W-:Y:S01]  /*1a50*/  BPT.TRAP 0x1 ;  /* 0x000000040000795c */ /* 0x000fe20000300000 */
.L_x_180:
[----:B------:R-:W2:Y:S01]  /*1a60*/  S2R R5, SR_TID.X ;  /* 0x0000000000057919 */ /* 0x000ea20000002100 */
[----:B------:R-:W-:Y:S01]  /*1a70*/  IMAD.MOV.U32 R151, RZ, RZ, RZ ;  /* 0x000000ffff977224 */ /* 0x000fe200078e00ff */
[----:B--2---:R-:W-:Y:S01]  /*1a80*/  LOP3.LUT P1, RZ, R5, 0x7f, RZ, 0xc0, !PT ;  /* 0x0000007f05ff7812 */ /* 0x004fe2000782c0ff */
[----:B-1----:R-:W-:-:S12]  /*1a90*/  @P2 BRA `(.L_x_181) ;  /* 0x0000000000082947 */ /* 0x002fd80003800000 */
[----:B------:R-:W1:Y:S02]  /*1aa0*/  SYNCS.PHASECHK.TRANS64.TRYWAIT P2, [R3+URZ+0x34830], R4 ;  /* 0x03483004030075a7 */ /* 0x000e64000804017f */
[----:B-1----:R-:W-:Y:S05]  /*1ab0*/  @!P2 BRA `(.L_x_182) ;  /* 0x000000f80054a947 */ /* 0x002fea0003800000 */
.L_x_181:
[----:B------:R-:W-:Y:S05]  /*1ac0*/  WARPSYNC.ALL ;  /* 0x0000000000007948 */ /* 0x000fea0003800000 */
[----:B01----:R-:W-:Y:S01]  /*1ad0*/  VIADD R4, R0, 0x1c400 ;  /* 0x0001c40000047836 */ /* 0x003fe20000000000 */
[----:B------:R-:W-:Y:S01]  /*1ae0*/  ULOP3.LUT UR56, UR56, 0x10000, URZ, 0xfc, !UPT ;  /* 0x0001000038387892 */ /* 0x000fe2000f8efc3f */
[----:B------:R-:W-:Y:S01]  /*1af0*/  WARPGROUP.ARRIVE ;  /* 0x00000000000079c5 */ /* 0x000fe20000000000 */
[----:B------:R-:W-:Y:S01]  /*1b00*/  UMOV UR57, 0x40000040 ;  /* 0x4000004000397882 */ /* 0x000fe20000000000 */
[----:B------:R-:W-:Y:S01]  /*1b10*/  UMOV UR59, 0x40000040 ;  /* 0x40000040003b7882 */ /* 0x000fe20000000000 */
[----:B------:R-:W-:Y:S01]  /*1b20*/  SHF.R.U32.HI R4, RZ, 0x4, R4 ;  /* 0x00000004ff047819 */ /* 0x000fe20000011604 */
[----:B------:R-:W-:Y:S01]  /*1b30*/  UIADD3 UR8, UR56, 0x2, URZ ;  /* 0x0000000238087890 */ /* 0x000fe2000fffe03f */
[----:B------:R-:W-:Y:S01]  /*1b40*/  P2R R12, PR, RZ, 0x1 ;  /* 0x00000001ff0c7803 */ /* 0x000fe20000000000 */
[----:B------:R-:W-:Y:S01]  /*1b50*/  UMOV UR9, 0x40000040 ;  /* 0x4000004000097882 */ /* 0x000fe20000000000 */
[----:B------:R-:W-:Y:S01]  /*1b60*/  LOP3.LUT R4, R4, 0x3fff, RZ, 0xc0, !PT ;  /* 0x00003fff04047812 */ /* 0x000fe200078ec0ff */
[----:B------:R-:W-:Y:S01]  /*1b70*/  UMOV UR11, 0x40000040 ;  /* 0x40000040000b7882 */ /* 0x000fe20000000000 */
[----:B------:R-:W-:Y:S01]  /*1b80*/  UIADD3 UR12, UR56, 0x4, URZ ;  /* 0x00000004380c7890 */ /* 0x000fe2000fffe03f */
[----:B------:R-:W-:Y:S01]  /*1b90*/  @!P1 VIADD R3, R3, 0x34840 ;  /* 0x0003484003039836 */ /* 0x000fe20000000000 */
[----:B------:R-:W-:Y:S01]  /*1ba0*/  LOP3.LUT R5, R4, 0x10000, RZ, 0xfc, !PT ;  /* 0x0001000004057812 */ /* 0x000fe200078efcff */
[----:B------:R-:W-:Y:S01]  /*1bb0*/  UMOV UR13, 0x40000040 ;  /* 0x40000040000d7882 */ /* 0x000fe20000000000 */
[----:B------:R-:W-:Y:S01]  /*1bc0*/  UMOV UR15, 0x40000040 ;  /* 0x40000040000f7882 */ /* 0x000fe20000000000 */
[----:B------:R-:W-:Y:S01]  /*1bd0*/  UIADD3 UR16, UR56, 0x6, URZ ;  /* 0x0000000638107890 */ /* 0x000fe2000fffe03f */
[----:B------:R-:W-:Y:S01]  /*1be0*/  @!P1 PRMT R3, RZ, 0x654, R3 ;  /* 0x00000654ff039816 */ /* 0x000fe20000000003 */
[----:B------:R-:W-:Y:S01]  /*1bf0*/  IMAD R4, R2, 0xc00, R5 ;  /* 0x00000c0002047824 */ /* 0x000fe200078e0205 */
[----:B------:R-:W-:Y:S01]  /*1c00*/  UMOV UR17, 0x40000040 ;  /* 0x4000004000117882 */ /* 0x000fe20000000000 */
[----:B------:R-:W-:Y:S01]  /*1c10*/  UMOV UR19, 0x40000040 ;  /* 0x4000004000137882 */ /* 0x000fe20000000000 */
[----:B------:R-:W-:Y:S01]  /*1c20*/  UIADD3 UR20, UR56, 0x400, URZ ;  /* 0x0000040038147890 */ /* 0x000fe2000fffe03f */
[--C-:B------:R-:W-:Y:S01]  /*1c30*/  IMAD.MOV.U32 R150, RZ, RZ, R151.reuse ;  /* 0x000000ffff967224 */ /* 0x100fe200078e0097 */
[----:B------:R-:W-:Y:S01]  /*1c40*/  R2UR UR58, R4 ;  /* 0x00000000043a72ca */ /* 0x000fe200000e0000 */
[----:B------:R-:W-:Y:S01]  /*1c50*/  UMOV UR21, 0x40000040 ;  /* 0x4000004000157882 */ /* 0x000fe20000000000 */
[----:B------:R-:W-:Y:S01]  /*1c60*/  UMOV UR23, 0x40000040 ;  /* 0x4000004000177882 */ /* 0x000fe20000000000 */
[----:B------:R-:W-:Y:S01]  /*1c70*/  UIADD3 UR24, UR56, 0x402, URZ ;  /* 0x0000040238187890 */ /* 0x000fe2000fffe03f */
[--C-:B------:R-:W-:Y:S01]  /*1c80*/  IMAD.MOV.U32 R149, RZ, RZ, R151.reuse ;  /* 0x000000ffff957224 */ /* 0x100fe200078e0097 */
        /* <DEDUP_REMOVED lines=8> */
[----:B------:R-:W-:Y:S01]  /*1d10*/  HGMMA.64x128x16.F32 R24, gdesc[UR56], RZ, !UPT, gsb0 ;  /* 0x01e00000381879f0 */ /* 0x000fe2000c0008ff */
[----:B------:R-:W-:Y:S01]  /*1d20*/  UIADD3 UR10, UR58, 0x2, URZ ;  /* 0x000000023a0a7890 */ /* 0x000fe2000fffe03f */
[--C-:B------:R-:W-:Y:S01]  /*1d30*/  IMAD.MOV.U32 R146, RZ, RZ, R151.reuse ;  /* 0x000000ffff927224 */ /* 0x100fe200078e0097 */
[----:B------:R-:W-:Y:S01]  /*1d40*/  UIADD3 UR14, UR58, 0x4, URZ ;  /* 0x000000043a0e7890 */ /* 0x000fe2000fffe03f */
[--C-:B------:R-:W-:Y:S01]  /*1d50*/  IMAD.MOV.U32 R145, RZ, RZ, R151.reuse ;  /* 0x000000ffff917224 */ /* 0x100fe200078e0097 */
[----:B------:R-:W-:Y:S01]  /*1d60*/  UIADD3 UR18, UR58, 0x6, URZ ;  /* 0x000000063a127890 */ /* 0x000fe2000fffe03f */
[-C--:B------:R-:W-:Y:S01]  /*1d70*/  MOV R144, R151.reuse ;  /* 0x0000009700907202 */ /* 0x080fe20000000f00 */
[----:B------:R-:W-:Y:S01]  /*1d80*/  UIADD3 UR22, UR58, 0x400, URZ ;  /* 0x000004003a167890 */ /* 0x000fe2000fffe03f */
[--C-:B------:R-:W-:Y:S01]  /*1d90*/  IMAD.MOV.U32 R143, RZ, RZ, R151.reuse ;  /* 0x000000ffff8f7224 */ /* 0x100fe200078e0097 */
[----:B------:R-:W-:Y:S01]  /*1da0*/  UIADD3 UR26, UR58, 0x402, URZ ;  /* 0x000004023a1a7890 */ /* 0x000fe2000fffe03f */
[--C-:B------:R-:W-:Y:S01]  /*1db0*/  IMAD.MOV.U32 R142, RZ, RZ, R151.reuse ;  /* 0x000000ffff8e7224 */ /* 0x100fe200078e0097 */
[----:B------:R-:W-:Y:S01]  /*1dc0*/  UIADD3 UR30, UR58, 0x404, URZ ;  /* 0x000004043a1e7890 */ /* 0x000fe2000fffe03f */
[--C-:B------:R-:W-:Y:S01]  /*1dd0*/  IMAD.MOV.U32 R141, RZ, RZ, R151.reuse ;  /* 0x000000ffff8d7224 */ /* 0x100fe200078e0097 */
[----:B------:R-:W-:Y:S01]  /*1de0*/  UIADD3 UR34, UR58, 0x406, URZ ;  /* 0x000004063a227890 */ /* 0x000fe2000fffe03f */
[--C-:B------:R-:W-:Y:S01]  /*1df0*/  IMAD.MOV.U32 R140, RZ, RZ, R151.reuse ;  /* 0x000000ffff8c7224 */ /* 0x100fe200078e0097 */
[----:B------:R-:W-:Y:S01]  /*1e00*/  UMOV UR33, 0x40000040 ;  /* 0x4000004000217882 */ /* 0x000fe20000000000 */
[----:B------:R-:W-:Y:S01]  /*1e10*/  UMOV UR35, 0x40000040 ;  /* 0x4000004000237882 */ /* 0x000fe20000000000 */
        /* <DEDUP_REMOVED lines=24> */
[----:B------:R-:W-:Y:S01]  /*1fa0*/  ULDC UR4, c[0x0][0x9d8] ;  /* 0x0002760000047ab9 */ /* 0x000fe20000000800 */
[----:B------:R-:W-:Y:S01]  /*1fb0*/  ULDC UR5, c[0x0][0x988] ;  /* 0x0002620000057ab9 */ /* 0x000fe20000000800 */
[--C-:B------:R-:W-:Y:S01]  /*1fc0*/  IMAD.MOV.U32 R128, RZ, RZ, R151.reuse ;  /* 0x000000ffff807224 */ /* 0x100fe200078e0097 */
[----:B------:R-:W-:Y:S01]  /*1fd0*/  MOV R110, R151 ;  /* 0x00000097006e7202 */ /* 0x000fe20000000f00 */
        /* <DEDUP_REMOVED lines=16> */
[----:B------:R-:W-:Y:S01]  /*20e0*/  IMAD.MOV.U32 R88, RZ, RZ, R151 ;  /* 0x000000ffff587224 */ /* 0x000fe200078e0097 */
        /* <DEDUP_REMOVED lines=46> */
[----:B------:R-:W1:Y:S01]  /*23d0*/  MUFU.TANH R6, R25 ;  /* 0x0000001900067308 */ /* 0x000e620000002400 */
[----:B------:R-:W-:Y:S01]  /*23e0*/  FMUL.FTZ R37, R37, UR4 ;  /* 0x0000000425257c20 */ /* 0x000fe20008410000 */
[----:B------:R-:W-:Y:S01]  /*23f0*/  FMUL.FTZ R31, R31, UR4 ;  /* 0x000000041f1f7c20 */ /* 0x000fe20008410000 */
[----:B------:R-:W-:Y:S01]  /*2400*/  FMUL.FTZ R61, R61, UR4 ;  /* 0x000000043d3d7c20 */ /* 0x000fe20008410000 */
[----:B------:R-:W-:Y:S01]  /*2410*/  FMUL.FTZ R40, R40, UR4 ;  /* 0x0000000428287c20 */ /* 0x000fe20008410000 */
[----:B------:R-:W-:Y:S01]  /*2420*/  FMUL.FTZ R34, R34, UR4 ;  /* 0x0000000422227c20 */ /* 0x000fe20008410000 */
[----:B------:R-:W-:Y:S01]  /*2430*/  FMUL.FTZ R41, R41, UR4 ;  /* 0x0000000429297c20 */ /* 0x000fe20008410000 */
[----:B------:R-:W-:Y:S01]  /*2440*/  FMUL.FTZ R35, R35, UR4 ;  /* 0x0000000423237c20 */ /* 0x000fe20008410000 */
[----:B------:R2:W-:Y:S01]  /*2450*/  MUFU.TANH R99, R57 ;  /* 0x0000003900637308 */ /* 0x0005e20000002400 */
        /* <DEDUP_REMOVED lines=8> */
[----:B--2---:R-:W-:Y:S01]  /*24e0*/  IADD3 R57, R104, 0x80, -R205 ;  /* 0x0000008068397810 */ /* 0x004fe20007ffe8cd */
[----:B------:R-:W-:Y:S01]  /*24f0*/  FMUL.FTZ R65, R65, UR4 ;  /* 0x0000000441417c20 */ /* 0x000fe20008410000 */
[----:B------:R-:W-:Y:S01]  /*2500*/  FMUL.FTZ R48, R48, UR4 ;  /* 0x0000000430307c20 */ /* 0x000fe20008410000 */
[----:B------:R-:W-:Y:S01]  /*2510*/  FMUL.FTZ R42, R42, UR4 ;  /* 0x000000042a2a7c20 */ /* 0x000fe20008410000 */
[----:B------:R-:W-:Y:S01]  /*2520*/  FMUL.FTZ R71, R71, UR4 ;  /* 0x0000000447477c20 */ /* 0x000fe20008410000 */
[----:B------:R-:W-:-:S02]  /*2530*/  IMAD R8, R94, -0x80, R57 ;  /* 0xffffff805e087824 */ /* 0x000fc400078e0239 */
[----:B------:R-:W-:Y:S01]  /*2540*/  FMUL.FTZ R43, R43, UR4 ;  /* 0x000000042b2b7c20 */ /* 0x000fe20008410000 */
[----:B------:R-:W-:Y:S01]  /*2550*/  MUFU.TANH R29, R29 ;  /* 0x0000001d001d7308 */ /* 0x000fe20000002400 */
[----:B------:R-:W-:Y:S01]  /*2560*/  FMUL.FTZ R49, R49, UR4 ;  /* 0x0000000431317c20 */ /* 0x000fe20008410000 */
[----:B------:R-:W-:Y:S01]  /*2570*/  FMUL.FTZ R52, R52, UR4 ;  /* 0x0000000434347c20 */ /* 0x000fe20008410000 */
[----:B------:R-:W-:Y:S01]  /*2580*/  ISETP.GT.AND P2, PT, R8, RZ, PT ;  /* 0x000000ff0800720c */ /* 0x000fe20003f44270 */
[----:B------:R-:W-:Y:S01]  /*2590*/  FMUL.FTZ R46, R46, UR4 ;  /* 0x000000042e2e7c20 */ /* 0x000fe20008410000 */
[C---:B------:R-:W-:Y:S01]  /*25a0*/  ISETP.GT.AND P3, PT, R8.reuse, 0x1, PT ;  /* 0x000000010800780c */ /* 0x040fe20003f64270 */
[----:B------:R-:W-:Y:S01]  /*25b0*/  FMUL.FTZ R47, R47, UR4 ;  /* 0x000000042f2f7c20 */ /* 0x000fe20008410000 */
[----:B------:R-:W-:Y:S01]  /*25c0*/  ISETP.GT.AND P6, PT, R8, 0x8, PT ;  /* 0x000000080800780c */ /* 0x000fe20003fc4270 */
[----:B------:R-:W2:Y:S01]  /*25d0*/  MUFU.TANH R7, R26 ;  /* 0x0000001a00077308 */ /* 0x000ea20000002400 */
[----:B0-----:R-:W-:Y:S01]  /*25e0*/  FSEL R21, R21, -INF , P2 ;  /* 0xff80000015157808 */ /* 0x001fe20001000000 */
[----:B------:R-:W-:Y:S01]  /*25f0*/  FMUL.FTZ R53, R53, UR4 ;  /* 0x0000000435357c20 */ /* 0x000fe20008410000 */
[----:B-1----:R-:W-:Y:S01]  /*2600*/  FSEL R6, R6, -INF , P3 ;  /* 0xff80000006067808 */ /* 0x002fe20001800000 */
[----:B------:R-:W-:Y:S01]  /*2610*/  FMUL.FTZ R50, R50, UR4 ;  /* 0x0000000432327c20 */ /* 0x000fe20008410000 */
[----:B------:R-:W-:Y:S01]  /*2620*/  ISETP.GT.AND P5, PT, R8, 0x9, PT ;  /* 0x000000090800780c */ /* 0x000fe20003fa4270 */
[----:B------:R-:W-:Y:S01]  /*2630*/  FMUL.FTZ R56, R56, UR4 ;  /* 0x0000000438387c20 */ /* 0x000fe20008410000 */
[----:B---3--:R-:W-:Y:S01]  /*2640*/  FSEL R57, R28, -INF , P6 ;  /* 0xff8000001c397808 */ /* 0x008fe20003000000 */
[----:B------:R-:W0:Y:S01]  /*2650*/  MUFU.TANH R32, R32 ;  /* 0x0000002000207308 */ /* 0x000e220000002400 */
[----:B------:R-:W-:Y:S01]  /*2660*/  FMNMX.FTZ R24, R21, R6, !PT ;  /* 0x0000000615187209 */ /* 0x000fe20007810000 */
[----:B------:R-:W-:Y:S01]  /*2670*/  FMUL.FTZ R51, R51, UR4 ;  /* 0x0000000433337c20 */ /* 0x000fe20008410000 */
[----:B------:R-:W-:Y:S01]  /*2680*/  ISETP.GT.AND P4, PT, R8, 0x10, PT ;  /* 0x000000100800780c */ /* 0x000fe20003f84270 */
        /* <DEDUP_REMOVED lines=9> */
[----:B------:R-:W-:Y:S01]  /*2720*/  FMUL.FTZ R59, R59, UR4 ;  /* 0x000000043b3b7c20 */ /* 0x000fe20008410000 */
[----:B------:R-:W-:Y:S01]  /*2730*/  FMUL.FTZ R62, R62, UR4 ;  /* 0x000000043e3e7c20 */ /* 0x000fe20008410000 */
[----:B------:R-:W-:Y:S01]  /*2740*/  FMUL.FTZ R68, R68, UR4 ;  /* 0x0000000444447c20 */ /* 0x000fe20008410000 */
[----:B------:R-:W-:Y:S01]  /*2750*/  MUFU.TANH R33, R33 ;  /* 0x0000002100217308 */ /* 0x000fe20000002400 */
        /* <DEDUP_REMOVED lines=8> */
[----:B-1----:R-:W-:Y:S01]  /*27e0*/  FSEL R4, R4, -INF , P3 ;  /* 0xff80000004047808 */ /* 0x002fe20001800000 */
[----:B------:R-:W-:Y:S01]  /*27f0*/  FMUL.FTZ R74, R74, UR4 ;  /* 0x000000044a4a7c20 */ /* 0x000fe20008410000 */
[----:B------:R-:W-:Y:S01]  /*2800*/  ISETP.GT.AND P3, PT, R8, 0x18, PT ;  /* 0x000000180800780c */ /* 0x000fe20003f64270 */
        /* <DEDUP_REMOVED lines=13> */
[----:B0-----:R-:W-:Y:S01]  /*28e0*/  FSEL R11, R11, -INF , P6 ;  /* 0xff8000000b0b7808 */ /* 0x001fe20003000000 */
[----:B------:R0:W-:Y:S01]  /*28f0*/  @!P1 SYNCS.ARRIVE.TRANS64.RED.A1T0 RZ, [R3+URZ], RZ ;  /* 0x000000ff03ff99a7 */ /* 0x0001e2000810043f */
[----:B------:R-:W-:Y:S01]  /*2900*/  ISETP.GT.AND P6, PT, R8, 0x19, PT ;  /* 0x000000190800780c */ /* 0x000fe20003fc4270 */
[----:B------:R-:W-:-:S04]  /*2910*/  IMAD.MOV.U32 R104, RZ, RZ, R151 ;  /* 0x000000ffff687224 */ /* 0x000fc800078e0097 */
[----:B------:R-:W-:Y:S08]  /*2920*/  MUFU.TANH R37, R37 ;  /* 0x0000002500257308 */ /* 0x000ff00000002400 */
[----:B------:R2:W-:Y:S01]  /*2930*/  MUFU.TANH R109, R61 ;  /* 0x0000003d006d7308 */ /* 0x0005e20000002400 */
[----:B-1----:R-:W-:-:S07]  /*2940*/  FSEL R13, R13, -INF , P5 ;  /* 0xff8000000d0d7808 */ /* 0x002fce0002800000 */
[----:B------:R-:W1:Y:S01]  /*2950*/  MUFU.TANH R15, R34 ;  /* 0x00000022000f7308 */ /* 0x000e620000002400 */
[----:B--2---:R-:W-:Y:S02]  /*2960*/  FSEL R61, R29, -INF , P5 ;  /* 0xff8000001d3d7808 */ /* 0x004fe40002800000 */
[----:B------:R-:W-:Y:S02]  /*2970*/  ISETP.GT.AND P5, PT, R8, 0x20, PT ;  /* 0x000000200800780c */ /* 0x000fe40003fa4270 */
[----:B------:R-:W-:-:S03]  /*2980*/  FMNMX.FTZ R24, R61, R24, !PT ;  /* 0x000000183d187209 */ /* 0x000fc60007810000 */
[----:B------:R-:W-:Y:S01]  /*2990*/  MUFU.TANH R40, R40 ;  /* 0x0000002800287308 */ /* 0x000fe20000002400 */
[----:B------:R-:W-:-:S07]  /*29a0*/  FMNMX.FTZ R24, R69, R24, !PT ;  /* 0x0000001845187209 */ /* 0x000fce0007810000 */
[----:B------:R-:W2:Y:S01]  /*29b0*/  MUFU.TANH R25, R35 ;  /* 0x0000002300197308 */ /* 0x000ea20000002400 */
[----:B-1----:R-:W-:Y:S02]  /*29c0*/  FSEL R15, R15, -INF , P4 ;  /* 0xff8000000f0f7808 */ /* 0x002fe40002000000 */
[----:B------:R-:W-:-:S05]  /*29d0*/  ISETP.GT.AND P4, PT, R8, 0x21, PT ;  /* 0x000000210800780c */ /* 0x000fca0003f84270 */
[----:B------:R-:W1:Y:S08]  /*29e0*/  MUFU.TANH R41, R41 ;  /* 0x0000002900297308 */ /* 0x000e700000002400 */
[----:B------:R3:W-:Y:S01]  /*29f0*/  MUFU.TANH R9, R63 ;  /* 0x0000003f00097308 */ /* 0x0007e20000002400 */
[----:B--2---:R-:W-:-:S07]  /*2a00*/  FSEL R25, R25, -INF , P2 ;  /* 0xff80000019197808 */ /* 0x004fce0001000000 */
[----:B------:R-:W2:Y:S01]  /*2a10*/  MUFU.TANH R27, R38 ;  /* 0x00000026001b7308 */ /* 0x000ea20000002400 */
[----:B---3--:R-:W-:Y:S02]  /*2a20*/  FSEL R63, R33, -INF , P2 ;  /* 0xff800000213f7808 */ /* 0x008fe40001000000 */
[----:B------:R-:W-:Y:S02]  /*2a30*/  ISETP.GT.AND P2, PT, R8, 0x28, PT ;  /* 0x000000280800780c */ /* 0x000fe40003f44270 */
[----:B------:R-:W-:Y:S02]  /*2a40*/  FMNMX.FTZ R24, R63, R24, !PT ;  /* 0x000000183f187209 */ /* 0x000fe40007810000 */
[----:B-1----:R-:W-:Y:S01]  /*2a50*/  FSEL R89, R41, -INF , P4 ;  /* 0xff80000029597808 */ /* 0x002fe20002000000 */
        /* <DEDUP_REMOVED lines=24> */
[----:B------:R-:W1:Y:S01]  /*2be0*/  MUFU.TANH R49, R49 ;  /* 0x0000003100317308 */ /* 0x000e620000002400 */
[----:B------:R-:W-:-:S04]  /*2bf0*/  FMNMX.FTZ R26, R89, R26, !PT ;  /* 0x0000001a591a7209 */ /* 0x000fc80007810000 */
[----:B------:R-:W-:-:S03]  /*2c00*/  FMNMX.FTZ R26, R91, R26, !PT ;  /* 0x0000001a5b1a7209 */ /* 0x000fc60007810000 */
[----:B------:R-:W3:Y:S01]  /*2c10*/  MUFU.TANH R35, R46 ;  /* 0x0000002e00237308 */ /* 0x000ee20000002400 */
[----:B------:R-:W-:Y:S02]  /*2c20*/  FMNMX.FTZ R26, R93, R26, !PT ;  /* 0x0000001a5d1a7209 */ /* 0x000fe40007810000 */
[----:B--2---:R-:W-:Y:S02]  /*2c30*/  FSEL R33, R43, -INF , P4 ;  /* 0xff8000002b217808 */ /* 0x004fe40002000000 */
[----:B------:R-:W-:Y:S02]  /*2c40*/  ISETP.GT.AND P4, PT, R8, 0x38, PT ;  /* 0x000000380800780c */ /* 0x000fe40003f84270 */
[----:B------:R-:W-:Y:S01]  /*2c50*/  FMNMX.FTZ R26, R95, R26, !PT ;  /* 0x0000001a5f1a7209 */ /* 0x000fe20007810000 */
[----:B------:R-:W2:Y:S01]  /*2c60*/  MUFU.TANH R52, R52 ;  /* 0x0000003400347308 */ /* 0x000ea20000002400 */
[----:B-1----:R-:W-:-:S04]  /*2c70*/  FSEL R97, R49, -INF , P5 ;  /* 0xff80000031617808 */ /* 0x002fc80002800000 */
[----:B------:R-:W-:-:S03]  /*2c80*/  FMNMX.FTZ R26, R97, R26, !PT ;  /* 0x0000001a611a7209 */ /* 0x000fc60007810000 */
[----:B------:R-:W1:Y:S01]  /*2c90*/  MUFU.TANH R47, R47 ;  /* 0x0000002f002f7308 */ /* 0x000e620000002400 */
[----:B---3--:R-:W-:Y:S02]  /*2ca0*/  FSEL R35, R35, -INF , P2 ;  /* 0xff80000023237808 */ /* 0x008fe40001000000 */
[----:B------:R-:W-:-:S05]  /*2cb0*/  ISETP.GT.AND P2, PT, R8, 0x39, PT ;  /* 0x000000390800780c */ /* 0x000fca0003f44270 */
[----:B------:R-:W3:Y:S01]  /*2cc0*/  MUFU.TANH R53, R53 ;  /* 0x0000003500357308 */ /* 0x000ee20000002400 */
[----:B--2---:R-:W-:-:S04]  /*2cd0*/  FSEL R101, R52, -INF , P4 ;  /* 0xff80000034657808 */ /* 0x004fc80002000000 */
[----:B------:R-:W-:-:S03]  /*2ce0*/  FMNMX.FTZ R26, R101, R26, !PT ;  /* 0x0000001a651a7209 */ /* 0x000fc60007810000 */
[----:B------:R-:W2:Y:S01]  /*2cf0*/  MUFU.TANH R50, R50 ;  /* 0x0000003200327308 */ /* 0x000ea20000002400 */
[----:B-1----:R-:W-:Y:S02]  /*2d00*/  FSEL R37, R47, -INF , P3 ;  /* 0xff8000002f257808 */ /* 0x002fe40001800000 */
[----:B------:R-:W-:-:S05]  /*2d10*/  ISETP.GT.AND P3, PT, R8, 0x40, PT ;  /* 0x000000400800780c */ /* 0x000fca0003f64270 */
[----:B------:R-:W1:Y:S01]  /*2d20*/  MUFU.TANH R56, R56 ;  /* 0x0000003800387308 */ /* 0x000e620000002400 */
[----:B---3--:R-:W-:-:S04]  /*2d30*/  FSEL R107, R53, -INF , P2 ;  /* 0xff800000356b7808 */ /* 0x008fc80001000000 */
[----:B------:R-:W-:-:S03]  /*2d40*/  FMNMX.FTZ R26, R107, R26, !PT ;  /* 0x0000001a6b1a7209 */ /* 0x000fc60007810000 */
[----:B------:R-:W3:Y:S01]  /*2d50*/  MUFU.TANH R51, R51 ;  /* 0x0000003300337308 */ /* 0x000ee20000002400 */
[----:B--2---:R-:W-:Y:S02]  /*2d60*/  FSEL R39, R50, -INF , P6 ;  /* 0xff80000032277808 */ /* 0x004fe40003000000 */
[----:B------:R-:W-:-:S04]  /*2d70*/  ISETP.GT.AND P6, PT, R8, 0x41, PT ;  /* 0x000000410800780c */ /* 0x000fc80003fc4270 */
[----:B------:R-:W-:Y:S01]  /*2d80*/  FSEL R99, R99, -INF , P6 ;  /* 0xff80000063637808 */ /* 0x000fe20003000000 */
[----:B------:R-:W2:Y:S01]  /*2d90*/  MUFU.TANH R54, R54 ;  /* 0x0000003600367308 */ /* 0x000ea20000002400 */
[----:B-1----:R-:W-:-:S04]  /*2da0*/  FSEL R105, R56, -INF , P3 ;  /* 0xff80000038697808 */ /* 0x002fc80001800000 */
[----:B------:R-:W-:-:S03]  /*2db0*/  FMNMX.FTZ R26, R105, R26, !PT ;  /* 0x0000001a691a7209 */ /* 0x000fc60007810000 */
[----:B------:R-:W1:Y:S01]  /*2dc0*/  MUFU.TANH R60, R60 ;  /* 0x0000003c003c7308 */ /* 0x000e620000002400 */
[----:B---3--:R-:W-:Y:S02]  /*2dd0*/  FSEL R41, R51, -INF , P5 ;  /* 0xff80000033297808 */ /* 0x008fe40002800000 */
[----:B------:R-:W-:Y:S02]  /*2de0*/  ISETP.GT.AND P5, PT, R8, 0x48, PT ;  /* 0x000000480800780c */ /* 0x000fe40003fa4270 */
[----:B------:R-:W-:-:S03]  /*2df0*/  FMNMX.FTZ R26, R99, R26, !PT ;  /* 0x0000001a631a7209 */ /* 0x000fc60007810000 */
[----:B------:R-:W3:Y:S01]  /*2e00*/  MUFU.TANH R55, R55 ;  /* 0x0000003700377308 */ /* 0x000ee20000002400 */
[----:B--2---:R-:W-:Y:S02]  /*2e10*/  FSEL R43, R54, -INF , P4 ;  /* 0xff800000362b7808 */ /* 0x004fe40002000000 */
[----:B------:R-:W-:-:S04]  /*2e20*/  ISETP.GT.AND P4, PT, R8, 0x49, PT ;  /* 0x000000490800780c */ /* 0x000fc80003f84270 */
[----:B------:R-:W-:Y:S01]  /*2e30*/  FSEL R109, R109, -INF , P4 ;  /* 0xff8000006d6d7808 */ /* 0x000fe20002000000 */
[----:B------:R-:W2:Y:S01]  /*2e40*/  MUFU.TANH R58, R58 ;  /* 0x0000003a003a7308 */ /* 0x000ea20000002400 */
[----:B-1----:R-:W-:Y:S02]  /*2e50*/  FSEL R103, R60, -INF , P5 ;  /* 0xff8000003c677808 */ /* 0x002fe40002800000 */
[----:B------:R-:W-:Y:S02]  /*2e60*/  FSEL R53, R9, -INF , P4 ;  /* 0xff80000009357808 */ /* 0x000fe40002000000 */
[----:B------:R-:W-:Y:S02]  /*2e70*/  FMNMX.FTZ R26, R103, R26, !PT ;  /* 0x0000001a671a7209 */ /* 0x000fe40007810000 */
[----:B------:R-:W-:Y:S01]  /*2e80*/  ISETP.GT.AND P4, PT, R8, 0x60, PT ;  /* 0x000000600800780c */ /* 0x000fe20003f84270 */
[----:B------:R-:W1:Y:S01]  /*2e90*/  MUFU.TANH R64, R64 ;  /* 0x0000004000407308 */ /* 0x000e620000002400 */
[----:B---3--:R-:W-:-:S02]  /*2ea0*/  FSEL R45, R55, -INF , P2 ;  /* 0xff800000372d7808 */ /* 0x008fc40001000000 */
[----:B------:R-:W-:Y:S02]  /*2eb0*/  ISETP.GT.AND P2, PT, R8, 0x50, PT ;  /* 0x000000500800780c */ /* 0x000fe40003f44270 */
        /* <DEDUP_REMOVED lines=11> */
[----:B------:R-:W-:Y:S02]  /*2f70*/  FMNMX.FTZ R26, R113, R26, !PT ;  /* 0x0000001a711a7209 */ /* 0x000fe40007810000 */
[----:B------:R-:W-:Y:S01]  /*2f80*/  FSEL R59, R10, -INF , P3 ;  /* 0xff8000000a3b7808 */ /* 0x000fe20001800000 */
[----:B------:R-:W3:Y:S01]  /*2f90*/  MUFU.TANH R14, R14 ;  /* 0x0000000e000e7308 */ /* 0x000ee20000002400 */
[----:B--2---:R-:W-:Y:S02]  /*2fa0*/  FSEL R51, R62, -INF , P5 ;  /* 0xff8000003e337808 */ /* 0x004fe40002800000 */
[----:B------:R-:W-:-:S02]  /*2fb0*/  ISETP.GT.AND P5, PT, R8, 0x59, PT ;  /* 0x000000590800780c */ /* 0x000fc40003fa4270 */
[----:B------:R-:W-:-:S03]  /*2fc0*/  ISETP.GT.AND P3, PT, R8, 0x61, PT ;  /* 0x000000610800780c */ /* 0x000fc60003f64270 */
[----:B------:R-:W2:Y:S01]  /*2fd0*/  MUFU.TANH R72, R72 ;  /* 0x0000004800487308 */ /* 0x000ea20000002400 */
[----:B-1----:R-:W-:-:S04]  /*2fe0*/  FSEL R115, R68, -INF , P6 ;  /* 0xff80000044737808 */ /* 0x002fc80003000000 */
[----:B------:R-:W-:-:S03]  /*2ff0*/  FMNMX.FTZ R26, R115, R26, !PT ;  /* 0x0000001a731a7209 */ /* 0x000fc60007810000 */
[----:B------:R-:W1:Y:S01]  /*3000*/  MUFU.TANH R66, R66 ;  /* 0x0000004200427308 */ /* 0x000e620000002400 */
[----:B---3--:R-:W-:-:S04]  /*3010*/  FSEL R117, R14, -INF , P5 ;  /* 0xff8000000e757808 */ /* 0x008fc80002800000 */
[----:B------:R-:W-:-:S03]  /*3020*/  FMNMX.FTZ R26, R117, R26, !PT ;  /* 0x0000001a751a7209 */ /* 0x000fc60007810000 */
        /* <DEDUP_REMOVED lines=11> */
[----:B------:R-:W-:-:S05]  /*30e0*/  ISETP.GT.AND P6, PT, R8, 0x69, PT ;  /* 0x000000690800780c */ /* 0x000fca0003fc4270 */
[----:B------:R-:W2:Y:S01]  /*30f0*/  MUFU.TANH R74, R74 ;  /* 0x0000004a004a7308 */ /* 0x000ea20000002400 */
[----:B-1----:R-:W-:-:S04]  /*3100*/  FSEL R123, R76, -INF , P2 ;  /* 0xff8000004c7b7808 */ /* 0x002fc80001000000 */
[----:B------:R-:W-:-:S03]  /*3110*/  FMNMX.FTZ R26, R123, R26, !PT ;  /* 0x0000001a7b1a7209 */ /* 0x000fc60007810000 */
[----:B------:R-:W1:Y:S01]  /*3120*/  MUFU.TANH R80, R80 ;  /* 0x0000005000507308 */ /* 0x000e620000002400 */
[----:B---3--:R-:W-:-:S04]  /*3130*/  FSEL R125, R77, -INF , P6 ;  /* 0xff8000004d7d7808 */ /* 0x008fc80003000000 */
[----:B------:R-:W-:-:S03]  /*3140*/  FMNMX.FTZ R26, R125, R26, !PT ;  /* 0x0000001a7d1a7209 */ /* 0x000fc60007810000 */
[----:B------:R3:W4:Y:S01]  /*3150*/  MUFU.TANH R24, R75 ;  /* 0x0000004b00187308 */ /* 0x0007220000002400 */
[----:B--2---:R-:W-:Y:S02]  /*3160*/  FSEL R77, R74, -INF , P4 ;  /* 0xff8000004a4d7808 */ /* 0x004fe40002000000 */
[----:B------:R-:W-:-:S05]  /*3170*/  ISETP.GT.AND P4, PT, R8, 0x71, PT ;  /* 0x000000710800780c */ /* 0x000fca0003f84270 */
[----:B------:R4:W2:Y:S01]  /*3180*/  MUFU.TANH R129, R81 ;  /* 0x0000005100817308 */ /* 0x0008a20000002400 */
[----:B---3--:R-:W-:Y:S02]  /*3190*/  FSEL R75, R20, -INF , P5 ;  /* 0xff800000144b7808 */ /* 0x008fe40002800000 */
[----:B------:R-:W-:-:S04]  /*31a0*/  ISETP.GT.AND P5, PT, R8, 0x70, PT ;  /* 0x000000700800780c */ /* 0x000fc80003fa4270 */
[----:B-1----:R-:W-:Y:S01]  /*31b0*/  FSEL R127, R80, -INF , P5 ;  /* 0xff800000507f7808 */ /* 0x002fe20002800000 */
[----:B------:R-:W1:Y:S01]  /*31c0*/  MUFU.TANH R78, R78 ;  /* 0x0000004e004e7308 */ /* 0x000e620000002400 */
[----:B----4-:R-:W-:Y:S02]  /*31d0*/  FSEL R81, R24, -INF , P3 ;  /* 0xff80000018517808 */ /* 0x010fe40001800000 */
[----:B------:R-:W-:Y:S02]  /*31e0*/  ISETP.GT.AND P3, PT, R8, 0x78, PT ;  /* 0x000000780800780c */ /* 0x000fe40003f64270 */
[----:B------:R-:W-:-:S03]  /*31f0*/  FMNMX.FTZ R26, R127, R26, !PT ;  /* 0x0000001a7f1a7209 */ /* 0x000fc60007810000 */
[----:B------:R-:W3:Y:S01]  /*3200*/  MUFU.TANH R84, R84 ;  /* 0x0000005400547308 */ /* 0x000ee20000002400 */
[----:B--2---:R-:W-:-:S04]  /*3210*/  FSEL R129, R129, -INF , P4 ;  /* 0xff80000081817808 */ /* 0x004fc80002000000 */
[----:B------:R-:W-:-:S03]  /*3220*/  FMNMX.FTZ R26, R129, R26, !PT ;  /* 0x0000001a811a7209 */ /* 0x000fc60007810000 */
[----:B------:R1:W2:Y:S08]  /*3230*/  MUFU.TANH R133, R85 ;  /* 0x0000005500857308 */ /* 0x0002b00000002400 */
[----:B------:R-:W4:Y:S01]  /*3240*/  MUFU.TANH R82, R82 ;  /* 0x0000005200527308 */ /* 0x000f220000002400 */
[----:B-1----:R-:W-:Y:S02]  /*3250*/  FSEL R85, R78, -INF , P2 ;  /* 0xff8000004e557808 */ /* 0x002fe40001000000 */
[----:B------:R-:W-:Y:S01]  /*3260*/  ISETP.GT.AND P2, PT, R8, 0x79, PT ;  /* 0x000000790800780c */ /* 0x000fe20003f44270 */
[----:B------:R-:W-:Y:S01]  /*3270*/  IMAD.U32 R8, RZ, RZ, UR5 ;  /* 0x00000005ff087e24 */ /* 0x000fe2000f8e00ff */
[----:B---3--:R-:W-:-:S03]  /*3280*/  FSEL R131, R84, -INF , P3 ;  /* 0xff80000054837808 */ /* 0x008fc60001800000 */
[----:B------:R-:W1:Y:S01]  /*3290*/  MUFU.TANH R83, R83 ;  /* 0x0000005300537308 */ /* 0x000e620000002400 */
[----:B--2---:R-:W-:Y:S02]  /*32a0*/  FSEL R133, R133, -INF , P2 ;  /* 0xff80000085857808 */ /* 0x004fe40001000000 */
[----:B------:R-:W-:-:S04]  /*32b0*/  FMNMX.FTZ R26, R131, R26, !PT ;  /* 0x0000001a831a7209 */ /* 0x000fc80007810000 */
[----:B------:R-:W-:Y:S01]  /*32c0*/  FMNMX.FTZ R26, R133, R26, !PT ;  /* 0x0000001a851a7209 */ /* 0x000fe20007810000 */
[----:B------:R-:W2:Y:S04]  /*32d0*/  MUFU.TANH R86, R86 ;  /* 0x0000005600567308 */ /* 0x000ea80000002400 */
[----:B------:R-:W3:Y:S02]  /*32e0*/  SHFL.BFLY PT, R9, R26, 0x2, 0x1f ;  /* 0x0c401f001a097f89 */ /* 0x000ee400000e0000 */
[----:B---3--:R-:W-:-:S05]  /*32f0*/  FMNMX.FTZ R14, R26, R9, !PT ;  /* 0x000000091a0e7209 */ /* 0x008fca0007810000 */
[----:B------:R-:W3:Y:S02]  /*3300*/  SHFL.BFLY PT, R9, R14, 0x1, 0x1f ;  /* 0x0c201f000e097f89 */ /* 0x000ee400000e0000 */
[----:B---3--:R-:W-:Y:S02]  /*3310*/  FMNMX.FTZ R9, R14, R9, !PT ;  /* 0x000000090e097209 */ /* 0x008fe40007810000 */
[----:B------:R-:W3:Y:S02]  /*3320*/  MUFU.TANH R14, R87 ;  /* 0x00000057000e7308 */ /* 0x000ee40000002400 */
[C---:B------:R-:W-:Y:S01]  /*3330*/  FSETP.NEU.FTZ.AND P0, PT, R9.reuse, -INF , PT ;  /* 0xff8000000900780b */ /* 0x040fe20003f1d000 */
[----:B------:R-:W-:-:S05]  /*3340*/  FMUL.FTZ R10, R9, R8 ;  /* 0x00000008090a7220 */ /* 0x000fca0000410000 */
[----:B------:R-:W-:Y:S02]  /*3350*/  FSEL R10, R10, RZ, P0 ;  /* 0x000000ff0a0a7208 */ /* 0x000fe40000000000 */
[----:B------:R-:W-:Y:S02]  /*3360*/  ISETP.NE.AND P0, PT, R12, RZ, PT ;  /* 0x000000ff0c00720c */ /* 0x000fe40003f05270 */
[----:B------:R5:W0:Y:S01]  /*3370*/  MUFU.TANH R12, R79 ;  /* 0x0000004f000c7308 */ /* 0x000a220000002400 */
[-CC-:B------:R-:W-:Y:S01]  /*3380*/  FFMA.FTZ R174, R91, R8.reuse, -R10.reuse ;  /* 0x000000085bae7223 */ /* 0x180fe2000001080a */
[----:B----4-:R-:W-:Y:S01]  /*3390*/  FSEL R91, R82, -INF , P5 ;  /* 0xff800000525b7808 */ /* 0x010fe20002800000 */
[-CC-:B------:R-:W-:Y:S01]  /*33a0*/  FFMA.FTZ R168, R95, R8.reuse, -R10.reuse ;  /* 0x000000085fa87223 */ /* 0x180fe2000001080a */
[----:B-1----:R-:W-:Y:S01]  /*33b0*/  FSEL R95, R83, -INF , P4 ;  /* 0xff800000535f7808 */ /* 0x002fe20002000000 */
[-CC-:B------:R-:W-:Y:S01]  /*33c0*/  FFMA.FTZ R176, R69, R8.reuse, -R10.reuse ;  /* 0x0000000845b07223 */ /* 0x180fe2000001080a */
[-CC-:B------:R-:W-:Y:S01]  /*33d0*/  FFMA.FTZ R69, R97, R8.reuse, -R10.reuse ;  /* 0x0000000861457223 */ /* 0x180fe2000001080a */
[----:B--2---:R-:W-:Y:S01]  /*33e0*/  FSEL R97, R86, -INF , P3 ;  /* 0xff80000056617808 */ /* 0x004fe20001800000 */
[-CC-:B------:R-:W-:Y:S01]  /*33f0*/  FFMA.FTZ R170, R101, R8.reuse, -R10.reuse ;  /* 0x0000000865aa7223 */ /* 0x180fe2000001080a */
[--C-:B-----5:R-:W-:Y:S01]  /*3400*/  FFMA.FTZ R79, R6, R8, -R10.reuse ;  /* 0x00000008064f7223 */ /* 0x120fe2000001080a */
[----:B------:R-:W-:Y:S01]  /*3410*/  FMNMX.FTZ R6, R7, R4, !PT ;  /* 0x0000000407067209 */ /* 0x000fe20007810000 */
[-CC-:B------:R-:W-:Y:S01]  /*3420*/  FFMA.FTZ R180, R21, R8.reuse, -R10.reuse ;  /* 0x0000000815b47223 */ /* 0x180fe2000001080a */
[----:B---3--:R-:W-:Y:S01]  /*3430*/  FSEL R101, R14, -INF , P2 ;  /* 0xff8000000e657808 */ /* 0x008fe20001000000 */
[--C-:B------:R-:W-:Y:S01]  /*3440*/  FFMA.FTZ R182, R57, R8, -R10.reuse ;  /* 0x0000000839b67223 */ /* 0x100fe2000001080a */
[----:B------:R-:W-:Y:S01]  /*3450*/  FMNMX.FTZ R6, R11, R6, !PT ;  /* 0x000000060b067209 */ /* 0x000fe20007810000 */
[----:B------:R-:W-:Y:S01]  /*3460*/  MUFU.EX2 R79, R79 ;  /* 0x0000004f004f7308 */ /* 0x000fe20000000800 */
[-CC-:B------:R-:W-:Y:S01]  /*3470*/  FFMA.FTZ R57, R61, R8.reuse, -R10.reuse ;  /* 0x000000083d397223 */ /* 0x180fe2000001080a */
[----:B0-----:R-:W-:Y:S01]  /*3480*/  FSEL R87, R12, -INF , P6 ;  /* 0xff8000000c577808 */ /* 0x001fe20003000000 */
[--C-:B------:R-:W-:Y:S01]  /*3490*/  FFMA.FTZ R61, R63, R8, -R10.reuse ;  /* 0x000000083f3d7223 */ /* 0x100fe2000001080a */
[----:B------:R-:W-:Y:S01]  /*34a0*/  FMNMX.FTZ R6, R13, R6, !PT ;  /* 0x000000060d067209 */ /* 0x000fe20007810000 */
[-CC-:B------:R-:W-:Y:S01]  /*34b0*/  FFMA.FTZ R178, R67, R8.reuse, -R10.reuse ;  /* 0x0000000843b27223 */ /* 0x180fe2000001080a */
[-CC-:B------:R-:W-:Y:S01]  /*34c0*/  FFMA.FTZ R63, R65, R8.reuse, -R10.reuse ;  /* 0x00000008413f7223 */ /* 0x180fe2000001080a */
[--C-:B------:R-:W-:Y:S01]  /*34d0*/  FFMA.FTZ R172, R71, R8, -R10.reuse ;  /* 0x0000000847ac7223 */ /* 0x100fe2000001080a */
[----:B------:R-:W-:Y:S01]  /*34e0*/  FMNMX.FTZ R6, R15, R6, !PT ;  /* 0x000000060f067209 */ /* 0x000fe20007810000 */
[----:B------:R-:W0:Y:S01]  /*34f0*/  MUFU.EX2 R180, R180 ;  /* 0x000000b400b47308 */ /* 0x000e220000000800 */
[-CC-:B------:R-:W-:Y:S01]  /*3500*/  FFMA.FTZ R65, R89, R8.reuse, -R10.reuse ;  /* 0x0000000859417223 */ /* 0x180fe2000001080a */
[--C-:B------:R-:W-:Y:S01]  /*3510*/  FFMA.FTZ R67, R93, R8, -R10.reuse ;  /* 0x000000085d437223 */ /* 0x100fe2000001080a */
[----:B------:R-:W-:Y:S01]  /*3520*/  FMNMX.FTZ R6, R25, R6, !PT ;  /* 0x0000000619067209 */ /* 0x000fe20007810000 */
[-CC-:B------:R-:W-:Y:S01]  /*3530*/  FFMA.FTZ R71, R107, R8.reuse, -R10.reuse ;  /* 0x000000086b477223 */ /* 0x180fe2000001080a */
[-CC-:B------:R-:W-:Y:S01]  /*3540*/  FFMA.FTZ R152, R105, R8.reuse, -R10.reuse ;  /* 0x0000000869987223 */ /* 0x180fe2000001080a */
[--C-:B------:R-:W-:Y:S01]  /*3550*/  FFMA.FTZ R83, R99, R8, -R10.reuse ;  /* 0x0000000863537223 */ /* 0x100fe2000001080a */
[----:B------:R-:W-:Y:S01]  /*3560*/  FMNMX.FTZ R6, R27, R6, !PT ;  /* 0x000000061b067209 */ /* 0x000fe20007810000 */
[----:B------:R-:W1:Y:S01]  /*3570*/  MUFU.EX2 R182, R182 ;  /* 0x000000b600b67308 */ /* 0x000e620000000800 */
[-CC-:B------:R-:W-:Y:S01]  /*3580*/  FFMA.FTZ R154, R103, R8.reuse, -R10.reuse ;  /* 0x00000008679a7223 */ /* 0x180fe2000001080a */
[--C-:B------:R-:W-:Y:S01]  /*3590*/  FFMA.FTZ R89, R109, R8, -R10.reuse ;  /* 0x000000086d597223 */ /* 0x100fe2000001080a */
[----:B------:R-:W-:Y:S01]  /*35a0*/  FMNMX.FTZ R6, R29, R6, !PT ;  /* 0x000000061d067209 */ /* 0x000fe20007810000 */
[-CC-:B------:R-:W-:Y:S01]  /*35b0*/  FFMA.FTZ R156, R111, R8.reuse, -R10.reuse ;  /* 0x000000086f9c7223 */ /* 0x180fe2000001080a */
[-CC-:B------:R-:W-:Y:S01]  /*35c0*/  FFMA.FTZ R93, R113, R8.reuse, -R10.reuse ;  /* 0x00000008715d7223 */ /* 0x180fe2000001080a */
[--C-:B------:R-:W-:Y:S01]  /*35d0*/  FFMA.FTZ R158, R115, R8, -R10.reuse ;  /* 0x00000008739e7223 */ /* 0x100fe2000001080a */
[----:B------:R-:W-:Y:S01]  /*35e0*/  FMNMX.FTZ R6, R31, R6, !PT ;  /* 0x000000061f067209 */ /* 0x000fe20007810000 */
[----:B------:R-:W2:Y:S01]  /*35f0*/  MUFU.EX2 R57, R57 ;  /* 0x0000003900397308 */ /* 0x000ea20000000800 */
[-CC-:B------:R-:W-:Y:S01]  /*3600*/  FFMA.FTZ R99, R117, R8.reuse, -R10.reuse ;  /* 0x0000000875637223 */ /* 0x180fe2000001080a */
[--C-:B------:R-:W-:Y:S01]  /*3610*/  FFMA.FTZ R160, R119, R8, -R10.reuse ;  /* 0x0000000877a07223 */ /* 0x100fe2000001080a */
[----:B------:R-:W-:Y:S01]  /*3620*/  FMNMX.FTZ R6, R33, R6, !PT ;  /* 0x0000000621067209 */ /* 0x000fe20007810000 */
[-CC-:B------:R-:W-:Y:S01]  /*3630*/  FFMA.FTZ R103, R121, R8.reuse, -R10.reuse ;  /* 0x0000000879677223 */ /* 0x180fe2000001080a */
[-CC-:B------:R-:W-:Y:S01]  /*3640*/  FFMA.FTZ R162, R123, R8.reuse, -R10.reuse ;  /* 0x000000087ba27223 */ /* 0x180fe2000001080a */
[--C-:B------:R-:W-:Y:S01]  /*3650*/  FFMA.FTZ R105, R125, R8, -R10.reuse ;  /* 0x000000087d697223 */ /* 0x100fe2000001080a */
[----:B------:R-:W-:Y:S01]  /*3660*/  FMNMX.FTZ R6, R35, R6, !PT ;  /* 0x0000000623067209 */ /* 0x000fe20007810000 */
[----:B------:R-:W3:Y:S01]  /*3670*/  MUFU.EX2 R176, R176 ;  /* 0x000000b000b07308 */ /* 0x000ee20000000800 */
[-CC-:B------:R-:W-:Y:S01]  /*3680*/  FFMA.FTZ R164, R127, R8.reuse, -R10.reuse ;  /* 0x000000087fa47223 */ /* 0x180fe2000001080a */
[--C-:B------:R-:W-:Y:S01]  /*3690*/  FFMA.FTZ R107, R129, R8, -R10.reuse ;  /* 0x00000008816b7223 */ /* 0x100fe2000001080a */
[----:B------:R-:W-:Y:S01]  /*36a0*/  FMNMX.FTZ R6, R37, R6, !PT ;  /* 0x0000000625067209 */ /* 0x000fe20007810000 */
[-CC-:B------:R-:W-:Y:S01]  /*36b0*/  FFMA.FTZ R166, R131, R8.reuse, -R10.reuse ;  /* 0x0000000883a67223 */ /* 0x180fe2000001080a */
[----:B------:R-:W-:Y:S01]  /*36c0*/  FFMA.FTZ R109, R133, R8, -R10 ;  /* 0x00000008856d7223 */ /* 0x000fe2000001080a */
[--C-:B------:R-:W-:Y:S01]  /*36d0*/  IMAD.MOV.U32 R133, RZ, RZ, R151.reuse ;  /* 0x000000ffff857224 */ /* 0x100fe200078e0097 */
[----:B------:R-:W-:Y:S01]  /*36e0*/  FMNMX.FTZ R6, R39, R6, !PT ;  /* 0x0000000627067209 */ /* 0x000fe20007810000 */
[----:B------:R-:W4:Y:S01]  /*36f0*/  MUFU.EX2 R61, R61 ;  /* 0x0000003d003d7308 */ /* 0x000f220000000800 */
[--C-:B------:R-:W-:Y:S01]  /*3700*/  IMAD.MOV.U32 R131, RZ, RZ, R151.reuse ;  /* 0x000000ffff837224 */ /* 0x100fe200078e0097 */
[----:B------:R-:W-:Y:S01]  /*3710*/  MOV R127, R151 ;  /* 0x00000097007f7202 */ /* 0x000fe20000000f00 */
[--C-:B------:R-:W-:Y:S01]  /*3720*/  IMAD.MOV.U32 R129, RZ, RZ, R151.reuse ;  /* 0x000000ffff817224 */ /* 0x100fe200078e0097 */
[----:B------:R-:W-:Y:S01]  /*3730*/  FMNMX.FTZ R6, R41, R6, !PT ;  /* 0x0000000629067209 */ /* 0x000fe20007810000 */
[----:B------:R-:W-:-:S02]  /*3740*/  IMAD.MOV.U32 R125, RZ, RZ, R151 ;  /* 0x000000ffff7d7224 */ /* 0x000fc400078e0097 */
[--C-:B------:R-:W-:Y:S01]  /*3750*/  IMAD.MOV.U32 R123, RZ, RZ, R151.reuse ;  /* 0x000000ffff7b7224 */ /* 0x100fe200078e0097 */
[----:B------:R-:W-:Y:S01]  /*3760*/  FMNMX.FTZ R6, R43, R6, !PT ;  /* 0x000000062b067209 */ /* 0x000fe20007810000 */
[----:B------:R-:W5:Y:S01]  /*3770*/  MUFU.EX2 R178, R178 ;  /* 0x000000b200b27308 */ /* 0x000f620000000800 */
[--C-:B------:R-:W-:Y:S02]  /*3780*/  IMAD.MOV.U32 R121, RZ, RZ, R151.reuse ;  /* 0x000000ffff797224 */ /* 0x100fe400078e0097 */
[----:B------:R-:W-:Y:S01]  /*3790*/  FMNMX.FTZ R6, R45, R6, !PT ;  /* 0x000000062d067209 */ /* 0x000fe20007810000 */
[--C-:B------:R-:W-:Y:S02]  /*37a0*/  IMAD.MOV.U32 R119, RZ, RZ, R151.reuse ;  /* 0x000000ffff777224 */ /* 0x100fe400078e0097 */
[--C-:B------:R-:W-:Y:S01]  /*37b0*/  IMAD.MOV.U32 R117, RZ, RZ, R151.reuse ;  /* 0x000000ffff757224 */ /* 0x100fe200078e0097 */
[----:B------:R-:W-:Y:S01]  /*37c0*/  FMNMX.FTZ R6, R47, R6, !PT ;  /* 0x000000062f067209 */ /* 0x000fe20007810000 */
[----:B------:R-:W5:Y:S01]  /*37d0*/  MUFU.EX2 R63, R63 ;  /* 0x0000003f003f7308 */ /* 0x000f620000000800 */
[----:B------:R-:W-:-:S02]  /*37e0*/  IMAD.MOV.U32 R115, RZ, RZ, R151 ;  /* 0x000000ffff737224 */ /* 0x000fc400078e0097 */
[----:B------:R-:W-:Y:S01]  /*37f0*/  FMNMX.FTZ R6, R49, R6, !PT ;  /* 0x0000000631067209 */ /* 0x000fe20007810000 */
[--C-:B------:R-:W-:Y:S02]  /*3800*/  IMAD.MOV.U32 R113, RZ, RZ, R151.reuse ;  /* 0x000000ffff717224 */ /* 0x100fe400078e0097 */
[----:B------:R-:W-:Y:S01]  /*3810*/  IMAD.MOV.U32 R111, RZ, RZ, R151 ;  /* 0x000000ffff6f7224 */ /* 0x000fe200078e0097 */
[----:B------:R-:W-:Y:S01]  /*3820*/  FMNMX.FTZ R6, R51, R6, !PT ;  /* 0x0000000633067209 */ /* 0x000fe20007810000 */
[----:B------:R-:W-:Y:S03]  /*3830*/  MUFU.EX2 R172, R172 ;  /* 0x000000ac00ac7308 */ /* 0x000fe60000000800 */
[----:B------:R-:W-:-:S04]  /*3840*/  FMNMX.FTZ R6, R53, R6, !PT ;  /* 0x0000000635067209 */ /* 0x000fc80007810000 */
        /* <DEDUP_REMOVED lines=17> */
[----:B------:R-:W-:-:S05]  /*3960*/  FMNMX.FTZ R6, R101, R6, !PT ;  /* 0x0000000665067209 */ /* 0x000fca0007810000 */
[----:B------:R-:W0:Y:S01]  /*3970*/  SHFL.BFLY PT, R21, R6, 0x2, 0x1f ;  /* 0x0c401f0006157f89 */ /* 0x000e2200000e0000 */
[----:B------:R-:W-:Y:S08]  /*3980*/  MUFU.EX2 R71, R71 ;  /* 0x0000004700477308 */ /* 0x000ff00000000800 */
[----:B------:R-:W-:Y:S08]  /*3990*/  MUFU.EX2 R152, R152 ;  /* 0x0000009800987308 */ /* 0x000ff00000000800 */
[----:B------:R-:W-:Y:S01]  /*39a0*/  MUFU.EX2 R83, R83 ;  /* 0x0000005300537308 */ /* 0x000fe20000000800 */
[----:B0-----:R-:W-:-:S07]  /*39b0*/  FMNMX.FTZ R12, R6, R21, !PT ;  /* 0x00000015060c7209 */ /* 0x001fce0007810000 */
[----:B------:R-:W-:Y:S01]  /*39c0*/  MUFU.EX2 R154, R154 ;  /* 0x0000009a009a7308 */ /* 0x000fe20000000800 */
[----:B------:R-:W0:Y:S07]  /*39d0*/  SHFL.BFLY PT, R21, R12, 0x1, 0x1f ;  /* 0x0c201f000c157f89 */ /* 0x000e2e00000e0000 */
[----:B------:R-:W-:Y:S08]  /*39e0*/  MUFU.EX2 R89, R89 ;  /* 0x0000005900597308 */ /* 0x000ff00000000800 */
[----:B------:R-:W-:Y:S08]  /*39f0*/  MUFU.EX2 R156, R156 ;  /* 0x0000009c009c7308 */ /* 0x000ff00000000800 */
[----:B------:R-:W-:Y:S01]  /*3a00*/  MUFU.EX2 R93, R93 ;  /* 0x0000005d005d7308 */ /* 0x000fe20000000800 */
[----:B0-----:R-:W-:-:S04]  /*3a10*/  FMNMX.FTZ R21, R12, R21, !PT ;  /* 0x000000150c157209 */ /* 0x001fc80007810000 */
[C---:B------:R-:W-:Y:S01]  /*3a20*/  FSETP.NEU.FTZ.AND P2, PT, R21.reuse, -INF , PT ;  /* 0xff8000001500780b */ /* 0x040fe20003f5d000 */
[----:B------:R-:W-:Y:S02]  /*3a30*/  FMUL.FTZ R6, R21, R8 ;  /* 0x0000000815067220 */ /* 0x000fe40000410000 */
[----:B------:R-:W-:Y:S03]  /*3a40*/  MUFU.EX2 R158, R158 ;  /* 0x0000009e009e7308 */ /* 0x000fe60000000800 */
[----:B------:R-:W-:-:S05]  /*3a50*/  FSEL R32, R6, RZ, P2 ;  /* 0x000000ff06207208 */ /* 0x000fca0001000000 */
[----:B------:R-:W-:Y:S01]  /*3a60*/  MUFU.EX2 R99, R99 ;  /* 0x0000006300637308 */ /* 0x000fe20000000800 */
[-CC-:B------:R-:W-:Y:S01]  /*3a70*/  FFMA.FTZ R181, R7, R8.reuse, -R32.reuse ;  /* 0x0000000807b57223 */ /* 0x180fe20000010820 */
[-CC-:B------:R-:W-:Y:S01]  /*3a80*/  FFMA.FTZ R6, R4, R8.reuse, -R32.reuse ;  /* 0x0000000804067223 */ /* 0x180fe20000010820 */
[-CC-:B------:R-:W-:Y:S01]  /*3a90*/  FFMA.FTZ R183, R11, R8.reuse, -R32.reuse ;  /* 0x000000080bb77223 */ /* 0x180fe20000010820 */
[----:B------:R-:W-:Y:S01]  /*3aa0*/  FADD.FTZ R7, R180, R79 ;  /* 0x0000004fb4077221 */ /* 0x000fe20000010000 */
[-CC-:B------:R-:W-:Y:S01]  /*3ab0*/  FFMA.FTZ R10, R13, R8.reuse, -R32.reuse ;  /* 0x000000080d0a7223 */ /* 0x180fe20000010820 */
[-CC-:B------:R-:W-:Y:S01]  /*3ac0*/  FFMA.FTZ R177, R15, R8.reuse, -R32.reuse ;  /* 0x000000080fb17223 */ /* 0x180fe20000010820 */
[-CC-:B------:R-:W-:Y:S01]  /*3ad0*/  FFMA.FTZ R12, R25, R8.reuse, -R32.reuse ;  /* 0x00000008190c7223 */ /* 0x180fe20000010820 */
[----:B------:R-:W-:Y:S01]  /*3ae0*/  MUFU.EX2 R181, R181 ;  /* 0x000000b500b57308 */ /* 0x000fe20000000800 */
[----:B-1----:R-:W-:Y:S01]  /*3af0*/  FADD.FTZ R4, R182, R7 ;  /* 0x00000007b6047221 */ /* 0x002fe20000010000 */
[-CC-:B------:R-:W-:Y:S01]  /*3b00*/  FFMA.FTZ R179, R27, R8.reuse, -R32.reuse ;  /* 0x000000081bb37223 */ /* 0x180fe20000010820 */
[-CC-:B------:R-:W-:Y:S01]  /*3b10*/  FFMA.FTZ R14, R29, R8.reuse, -R32.reuse ;  /* 0x000000081d0e7223 */ /* 0x180fe20000010820 */
[-C--:B------:R-:W-:Y:S01]  /*3b20*/  FFMA.FTZ R173, R31, R8.reuse, -R32 ;  /* 0x000000081fad7223 */ /* 0x080fe20000010820 */
[----:B--2---:R-:W-:Y:S01]  /*3b30*/  FADD.FTZ R7, R57, R4 ;  /* 0x0000000439077221 */ /* 0x004fe20000010000 */
[-CC-:B------:R-:W-:Y:S01]  /*3b40*/  FFMA.FTZ R20, R33, R8.reuse, -R32.reuse ;  /* 0x0000000821147223 */ /* 0x180fe20000010820 */
[-CC-:B------:R-:W-:Y:S01]  /*3b50*/  FFMA.FTZ R175, R35, R8.reuse, -R32.reuse ;  /* 0x0000000823af7223 */ /* 0x180fe20000010820 */
[----:B------:R-:W0:Y:S01]  /*3b60*/  MUFU.EX2 R6, R6 ;  /* 0x0000000600067308 */ /* 0x000e220000000800 */
[----:B---3--:R-:W-:Y:S01]  /*3b70*/  FADD.FTZ R4, R176, R7 ;  /* 0x00000007b0047221 */ /* 0x008fe20000010000 */
[-CC-:B------:R-:W-:Y:S01]  /*3b80*/  FFMA.FTZ R24, R37, R8.reuse, -R32.reuse ;  /* 0x0000000825187223 */ /* 0x180fe20000010820 */
[-CC-:B------:R-:W-:Y:S01]  /*3b90*/  FFMA.FTZ R169, R39, R8.reuse, -R32.reuse ;  /* 0x0000000827a97223 */ /* 0x180fe20000010820 */
[-C--:B------:R-:W-:Y:S01]  /*3ba0*/  FFMA.FTZ R26, R41, R8.reuse, -R32 ;  /* 0x00000008291a7223 */ /* 0x080fe20000010820 */
[----:B----4-:R-:W-:Y:S01]  /*3bb0*/  FADD.FTZ R7, R61, R4 ;  /* 0x000000043d077221 */ /* 0x010fe20000010000 */
[-CC-:B------:R-:W-:Y:S01]  /*3bc0*/  FFMA.FTZ R171, R43, R8.reuse, -R32.reuse ;  /* 0x000000082bab7223 */ /* 0x180fe20000010820 */
[-CC-:B------:R-:W-:Y:S01]  /*3bd0*/  FFMA.FTZ R28, R45, R8.reuse, -R32.reuse ;  /* 0x000000082d1c7223 */ /* 0x180fe20000010820 */
[----:B------:R-:W1:Y:S01]  /*3be0*/  MUFU.EX2 R183, R183 ;  /* 0x000000b700b77308 */ /* 0x000e620000000800 */
[----:B-----5:R-:W-:Y:S01]  /*3bf0*/  FADD.FTZ R34, R178, R7 ;  /* 0x00000007b2227221 */ /* 0x020fe20000010000 */
[-CC-:B------:R-:W-:Y:S01]  /*3c00*/  FFMA.FTZ R153, R47, R8.reuse, -R32.reuse ;  /* 0x000000082f997223 */ /* 0x180fe20000010820 */
[-CC-:B------:R-:W-:Y:S01]  /*3c10*/  FFMA.FTZ R30, R49, R8.reuse, -R32.reuse ;  /* 0x00000008311e7223 */ /* 0x180fe20000010820 */
[-C--:B------:R-:W-:Y:S01]  /*3c20*/  FFMA.FTZ R51, R51, R8.reuse, -R32 ;  /* 0x0000000833337223 */ /* 0x080fe20000010820 */
[----:B------:R-:W-:Y:S01]  /*3c30*/  FADD.FTZ R11, R63, R34 ;  /* 0x000000223f0b7221 */ /* 0x000fe20000010000 */
[-CC-:B------:R-:W-:Y:S01]  /*3c40*/  FFMA.FTZ R53, R53, R8.reuse, -R32.reuse ;  /* 0x0000000835357223 */ /* 0x180fe20000010820 */
[-C--:B------:R-:W-:Y:S01]  /*3c50*/  FFMA.FTZ R55, R55, R8.reuse, -R32 ;  /* 0x0000000837377223 */ /* 0x080fe20000010820 */
[----:B------:R-:W2:Y:S01]  /*3c60*/  MUFU.EX2 R10, R10 ;  /* 0x0000000a000a7308 */ /* 0x000ea20000000800 */
[----:B0-----:R-:W-:Y:S01]  /*3c70*/  FADD.FTZ R4, R181, R6 ;  /* 0x00000006b5047221 */ /* 0x001fe20000010000 */
[----:B------:R-:W-:Y:S01]  /*3c80*/  FADD.FTZ R36, R172, R11 ;  /* 0x0000000bac247221 */ /* 0x000fe20000010000 */
[-CC-:B------:R-:W-:Y:S01]  /*3c90*/  FFMA.FTZ R59, R59, R8.reuse, -R32.reuse ;  /* 0x000000083b3b7223 */ /* 0x180fe20000010820 */
[-CC-:B------:R-:W-:Y:S01]  /*3ca0*/  FFMA.FTZ R73, R73, R8.reuse, -R32.reuse ;  /* 0x0000000849497223 */ /* 0x180fe20000010820 */
[-C--:B------:R-:W-:Y:S01]  /*3cb0*/  FFMA.FTZ R75, R75, R8.reuse, -R32 ;  /* 0x000000084b4b7223 */ /* 0x080fe20000010820 */
[----:B------:R-:W-:Y:S01]  /*3cc0*/  FADD.FTZ R11, R65, R36 ;  /* 0x00000024410b7221 */ /* 0x000fe20000010000 */
[-C--:B------:R-:W-:Y:S01]  /*3cd0*/  FFMA.FTZ R77, R77, R8.reuse, -R32 ;  /* 0x000000084d4d7223 */ /* 0x080fe20000010820 */
[----:B------:R-:W0:Y:S01]  /*3ce0*/  MUFU.EX2 R177, R177 ;  /* 0x000000b100b17308 */ /* 0x000e220000000800 */
[----:B-1----:R-:W-:Y:S01]  /*3cf0*/  FADD.FTZ R7, R183, R4 ;  /* 0x00000004b7077221 */ /* 0x002fe20000010000 */
[----:B------:R-:W-:Y:S01]  /*3d00*/  FADD.FTZ R36, R174, R11 ;  /* 0x0000000bae247221 */ /* 0x000fe20000010000 */
[-CC-:B------:R-:W-:Y:S01]  /*3d10*/  FFMA.FTZ R81, R81, R8.reuse, -R32.reuse ;  /* 0x0000000851517223 */ /* 0x180fe20000010820 */
[-CC-:B------:R-:W-:Y:S01]  /*3d20*/  FFMA.FTZ R85, R85, R8.reuse, -R32.reuse ;  /* 0x0000000855557223 */ /* 0x180fe20000010820 */
[-C--:B------:R-:W-:Y:S01]  /*3d30*/  FFMA.FTZ R87, R87, R8.reuse, -R32 ;  /* 0x0000000857577223 */ /* 0x080fe20000010820 */
[----:B------:R-:W-:Y:S01]  /*3d40*/  FADD.FTZ R11, R67, R36 ;  /* 0x00000024430b7221 */ /* 0x000fe20000010000 */
[-CC-:B------:R-:W-:Y:S01]  /*3d50*/  FFMA.FTZ R91, R91, R8.reuse, -R32.reuse ;  /* 0x000000085b5b7223 */ /* 0x180fe20000010820 */
[----:B------:R-:W1:Y:S01]  /*3d60*/  MUFU.EX2 R12, R12 ;  /* 0x0000000c000c7308 */ /* 0x000e620000000800 */
[----:B--2---:R-:W-:Y:S01]  /*3d70*/  FADD.FTZ R4, R10, R7 ;  /* 0x000000070a047221 */ /* 0x004fe20000010000 */
[----:B------:R-:W-:Y:S01]  /*3d80*/  FADD.FTZ R38, R168, R11 ;  /* 0x0000000ba8267221 */ /* 0x000fe20000010000 */
[-CC-:B------:R-:W-:Y:S01]  /*3d90*/  FFMA.FTZ R95, R95, R8.reuse, -R32.reuse ;  /* 0x000000085f5f7223 */ /* 0x180fe20000010820 */
[-CC-:B------:R-:W-:Y:S01]  /*3da0*/  FFMA.FTZ R97, R97, R8.reuse, -R32.reuse ;  /* 0x0000000861617223 */ /* 0x180fe20000010820 */
[----:B------:R-:W-:Y:S01]  /*3db0*/  FFMA.FTZ R101, R101, R8, -R32 ;  /* 0x0000000865657223 */ /* 0x000fe20000010820 */
[----:B------:R-:W-:Y:S01]  /*3dc0*/  FADD.FTZ R11, R69, R38 ;  /* 0x00000026450b7221 */ /* 0x000fe20000010000 */
[----:B------:R-:W-:Y:S01]  /*3dd0*/  F2FP.F16.F32.PACK_AB R181, R6, R181 ;  /* 0x000000b506b5723e */ /* 0x000fe200000000ff */
[----:B------:R-:W2:Y:S01]  /*3de0*/  MUFU.EX2 R179, R179 ;  /* 0x000000b300b37308 */ /* 0x000ea20000000800 */
[----:B0-----:R-:W-:Y:S01]  /*3df0*/  FADD.FTZ R7, R177, R4 ;  /* 0x00000004b1077221 */ /* 0x001fe20000010000 */
[----:B------:R-:W-:Y:S01]  /*3e00*/  FADD.FTZ R38, R170, R11 ;  /* 0x0000000baa267221 */ /* 0x000fe20000010000 */
[----:B------:R-:W-:-:S02]  /*3e10*/  F2FP.F16.F32.PACK_AB R183, R10, R183 ;  /* 0x000000b70ab7723e */ /* 0x000fc400000000ff */
[----:B------:R-:W-:Y:S02]  /*3e20*/  F2FP.F16.F32.PACK_AB R180, R79, R180 ;  /* 0x000000b44fb4723e */ /* 0x000fe400000000ff */
[----:B------:R-:W-:Y:S01]  /*3e30*/  F2FP.F16.F32.PACK_AB R182, R57, R182 ;  /* 0x000000b639b6723e */ /* 0x000fe200000000ff */
[----:B------:R-:W0:Y:S01]  /*3e40*/  MUFU.EX2 R14, R14 ;  /* 0x0000000e000e7308 */ /* 0x000e220000000800 */
[C---:B-1----:R-:W-:Y:S01]  /*3e50*/  FADD.FTZ R4, R12.reuse, R7 ;  /* 0x000000070c047221 */ /* 0x042fe20000010000 */
[----:B------:R-:W-:Y:S01]  /*3e60*/  F2FP.F16.F32.PACK_AB R177, R12, R177 ;  /* 0x000000b10cb1723e */ /* 0x000fe200000000ff */
[----:B------:R-:W-:Y:S01]  /*3e70*/  VIADD R12, R94, 0xfffffffe ;  /* 0xfffffffe5e0c7836 */ /* 0x000fe20000000000 */
[----:B------:R-:W-:Y:S01]  /*3e80*/  F2FP.F16.F32.PACK_AB R176, R61, R176 ;  /* 0x000000b03db0723e */ /* 0x000fe200000000ff */
[----:B------:R-:W-:Y:S01]  /*3e90*/  IMAD.MOV.U32 R94, RZ, RZ, R151 ;  /* 0x000000ffff5e7224 */ /* 0x000fe200078e0097 */
[----:B------:R-:W-:Y:S02]  /*3ea0*/  F2FP.F16.F32.PACK_AB R178, R63, R178 ;  /* 0x000000b23fb2723e */ /* 0x000fe400000000ff */
[----:B------:R-:W1:Y:S01]  /*3eb0*/  MUFU.EX2 R173, R173 ;  /* 0x000000ad00ad7308 */ /* 0x000e620000000800 */
[----:B--2---:R-:W-:Y:S01]  /*3ec0*/  FADD.FTZ R7, R179, R4 ;  /* 0x00000004b3077221 */ /* 0x004fe20000010000 */
[----:B------:R-:W-:-:S02]  /*3ed0*/  ISETP.GE.AND P2, PT, R12, R17, PT ;  /* 0x000000110c00720c */ /* 0x000fc40003f46270 */
[----:B------:R-:W-:Y:S02]  /*3ee0*/  F2FP.F16.F32.PACK_AB R172, R65, R172 ;  /* 0x000000ac41ac723e */ /* 0x000fe400000000ff */
[----:B------:R-:W-:Y:S02]  /*3ef0*/  F2FP.F16.F32.PACK_AB R174, R67, R174 ;  /* 0x000000ae43ae723e */ /* 0x000fe400000000ff */
[----:B------:R-:W2:Y:S01]  /*3f00*/  MUFU.EX2 R20, R20 ;  /* 0x0000001400147308 */ /* 0x000ea20000000800 */
[C---:B0-----:R-:W-:Y:S01]  /*3f10*/  FADD.FTZ R4, R14.reuse, R7 ;  /* 0x000000070e047221 */ /* 0x041fe20000010000 */
[----:B------:R-:W-:Y:S02]  /*3f20*/  F2FP.F16.F32.PACK_AB R168, R69, R168 ;  /* 0x000000a845a8723e */ /* 0x000fe400000000ff */
[----:B------:R-:W-:Y:S02]  /*3f30*/  F2FP.F16.F32.PACK_AB R170, R71, R170 ;  /* 0x000000aa47aa723e */ /* 0x000fe400000000ff */
[----:B------:R-:W-:-:S02]  /*3f40*/  F2FP.F16.F32.PACK_AB R179, R14, R179 ;  /* 0x000000b30eb3723e */ /* 0x000fc400000000ff */
[----:B------:R-:W0:Y:S01]  /*3f50*/  MUFU.EX2 R175, R175 ;  /* 0x000000af00af7308 */ /* 0x000e220000000800 */
[----:B-1----:R-:W-:-:S07]  /*3f60*/  FADD.FTZ R7, R173, R4 ;  /* 0x00000004ad077221 */ /* 0x002fce0000010000 */
[----:B------:R-:W1:Y:S01]  /*3f70*/  MUFU.EX2 R24, R24 ;  /* 0x0000001800187308 */ /* 0x000e620000000800 */
[C---:B--2---:R-:W-:Y:S01]  /*3f80*/  FADD.FTZ R4, R20.reuse, R7 ;  /* 0x0000000714047221 */ /* 0x044fe20000010000 */
[----:B------:R-:W-:Y:S01]  /*3f90*/  FADD.FTZ R7, R71, R38 ;  /* 0x0000002647077221 */ /* 0x000fe20000010000 */
[----:B------:R-:W-:-:S03]  /*3fa0*/  F2FP.F16.F32.PACK_AB R173, R20, R173 ;  /* 0x000000ad14ad723e */ /* 0x000fc600000000ff */
[----:B------:R-:W-:Y:S01]  /*3fb0*/  FADD.FTZ R40, R152, R7 ;  /* 0x0000000798287221 */ /* 0x000fe20000010000 */
[----:B------:R-:W-:Y:S01]  /*3fc0*/  F2FP.F16.F32.PACK_AB R152, R83, R152 ;  /* 0x000000985398723e */ /* 0x000fe200000000ff */
[----:B------:R-:W2:Y:S01]  /*3fd0*/  MUFU.EX2 R169, R169 ;  /* 0x000000a900a97308 */ /* 0x000ea20000000800 */
[----:B0-----:R-:W-:Y:S01]  /*3fe0*/  FADD.FTZ R3, R175, R4 ;  /* 0x00000004af037221 */ /* 0x001fe20000010000 */
[----:B------:R-:W-:-:S04]  /*3ff0*/  FADD.FTZ R7, R83, R40 ;  /* 0x0000002853077221 */ /* 0x000fc80000010000 */
[----:B------:R-:W-:Y:S01]  /*4000*/  FADD.FTZ R40, R154, R7 ;  /* 0x000000079a287221 */ /* 0x000fe20000010000 */
[C---:B------:R-:W-:Y:S01]  /*4010*/  F2FP.F16.F32.PACK_AB R154, R89.reuse, R154 ;  /* 0x0000009a599a723e */ /* 0x040fe200000000ff */
[----:B------:R-:W0:Y:S01]  /*4020*/  MUFU.EX2 R26, R26 ;  /* 0x0000001a001a7308 */ /* 0x000e220000000800 */
[C---:B-1----:R-:W-:Y:S01]  /*4030*/  FADD.FTZ R4, R24.reuse, R3 ;  /* 0x0000000318047221 */ /* 0x042fe20000010000 */
[----:B------:R-:W-:Y:S01]  /*4040*/  FADD.FTZ R7, R89, R40 ;  /* 0x0000002859077221 */ /* 0x000fe20000010000 */
[----:B------:R-:W-:Y:S01]  /*4050*/  F2FP.F16.F32.PACK_AB R175, R24, R175 ;  /* 0x000000af18af723e */ /* 0x000fe200000000ff */
[----:B------:R-:W-:Y:S02]  /*4060*/  IMAD.MOV.U32 R89, RZ, RZ, R151 ;  /* 0x000000ffff597224 */ /* 0x000fe400078e0097 */
[----:B------:R-:W-:Y:S01]  /*4070*/  FADD.FTZ R40, R156, R7 ;  /* 0x000000079c287221 */ /* 0x000fe20000010000 */
[----:B------:R-:W-:Y:S01]  /*4080*/  F2FP.F16.F32.PACK_AB R156, R93, R156 ;  /* 0x0000009c5d9c723e */ /* 0x000fe200000000ff */
[----:B------:R-:W1:Y:S01]  /*4090*/  MUFU.EX2 R171, R171 ;  /* 0x000000ab00ab7308 */ /* 0x000e620000000800 */
[----:B--2---:R-:W-:Y:S01]  /*40a0*/  FADD.FTZ R3, R169, R4 ;  /* 0x00000004a9037221 */ /* 0x004fe20000010000 */
[----:B------:R-:W-:Y:S01]  /*40b0*/  FADD.FTZ R7, R93, R40 ;  /* 0x000000285d077221 */ /* 0x000fe20000010000 */
[----:B------:R-:W-:-:S03]  /*40c0*/  MOV R93, R151 ;  /* 0x00000097005d7202 */ /* 0x000fc60000000f00 */
[----:B------:R-:W-:Y:S01]  /*40d0*/  FADD.FTZ R40, R158, R7 ;  /* 0x000000079e287221 */ /* 0x000fe20000010000 */
[C---:B------:R-:W-:Y:S01]  /*40e0*/  F2FP.F16.F32.PACK_AB R158, R99.reuse, R158 ;  /* 0x0000009e639e723e */ /* 0x040fe200000000ff */
[----:B------:R-:W2:Y:S01]  /*40f0*/  MUFU.EX2 R28, R28 ;  /* 0x0000001c001c7308 */ /* 0x000ea20000000800 */
[C---:B0-----:R-:W-:Y:S01]  /*4100*/  FADD.FTZ R4, R26.reuse, R3 ;  /* 0x000000031a047221 */ /* 0x041fe20000010000 */
[----:B------:R-:W-:Y:S01]  /*4110*/  FADD.FTZ R7, R99, R40 ;  /* 0x0000002863077221 */ /* 0x000fe20000010000 */
[----:B------:R-:W-:Y:S01]  /*4120*/  F2FP.F16.F32.PACK_AB R169, R26, R169 ;  /* 0x000000a91aa9723e */ /* 0x000fe200000000ff */
[----:B------:R-:W-:-:S04]  /*4130*/  IMAD.MOV.U32 R99, RZ, RZ, R151 ;  /* 0x000000ffff637224 */ /* 0x000fc800078e0097 */
[----:B------:R-:W0:Y:S01]  /*4140*/  MUFU.EX2 R153, R153 ;  /* 0x0000009900997308 */ /* 0x000e220000000800 */
[----:B-1----:R-:W-:-:S07]  /*4150*/  FADD.FTZ R3, R171, R4 ;  /* 0x00000004ab037221 */ /* 0x002fce0000010000 */
[----:B------:R-:W1:Y:S01]  /*4160*/  MUFU.EX2 R30, R30 ;  /* 0x0000001e001e7308 */ /* 0x000e620000000800 */
[C---:B--2---:R-:W-:Y:S01]  /*4170*/  FADD.FTZ R4, R28.reuse, R3 ;  /* 0x000000031c047221 */ /* 0x044fe20000010000 */
[----:B------:R-:W-:-:S06]  /*4180*/  F2FP.F16.F32.PACK_AB R171, R28, R171 ;  /* 0x000000ab1cab723e */ /* 0x000fcc00000000ff */
[----:B------:R-:W2:Y:S01]  /*4190*/  MUFU.EX2 R51, R51 ;  /* 0x0000003300337308 */ /* 0x000ea20000000800 */
[----:B0-----:R-:W-:-:S07]  /*41a0*/  FADD.FTZ R3, R153, R4 ;  /* 0x0000000499037221 */ /* 0x001fce0000010000 */
[----:B------:R-:W0:Y:S01]  /*41b0*/  MUFU.EX2 R34, R53 ;  /* 0x0000003500227308 */ /* 0x000e220000000800 */
[C---:B-1----:R-:W-:Y:S01]  /*41c0*/  FADD.FTZ R4, R30.reuse, R3 ;  /* 0x000000031e047221 */ /* 0x042fe20000010000 */
[----:B------:R-:W-:-:S06]  /*41d0*/  F2FP.F16.F32.PACK_AB R153, R30, R153 ;  /* 0x000000991e99723e */ /* 0x000fcc00000000ff */
[----:B------:R-:W1:Y:S01]  /*41e0*/  MUFU.EX2 R160, R160 ;  /* 0x000000a000a07308 */ /* 0x000e620000000800 */
[----:B--2---:R-:W-:-:S07]  /*41f0*/  FADD.FTZ R3, R51, R4 ;  /* 0x0000000433037221 */ /* 0x004fce0000010000 */
[----:B------:R-:W2:Y:S01]  /*4200*/  MUFU.EX2 R55, R55 ;  /* 0x0000003700377308 */ /* 0x000ea20000000800 */
[C---:B0-----:R-:W-:Y:S01]  /*4210*/  FADD.FTZ R4, R34.reuse, R3 ;  /* 0x0000000322047221 */ /* 0x041fe20000010000 */
[----:B------:R-:W-:-:S06]  /*4220*/  F2FP.F16.F32.PACK_AB R155, R34, R51 ;  /* 0x00000033229b723e */ /* 0x000fcc00000000ff */
[----:B------:R-:W0:Y:S01]  /*4230*/  MUFU.EX2 R103, R103 ;  /* 0x0000006700677308 */ /* 0x000e220000000800 */
[----:B-1----:R-:W-:-:S07]  /*4240*/  FADD.FTZ R42, R160, R7 ;  /* 0x00000007a02a7221 */ /* 0x002fce0000010000 */
[----:B------:R-:W1:Y:S01]  /*4250*/  MUFU.EX2 R36, R59 ;  /* 0x0000003b00247308 */ /* 0x000e620000000800 */
[----:B--2---:R-:W-:-:S07]  /*4260*/  FADD.FTZ R3, R55, R4 ;  /* 0x0000000437037221 */ /* 0x004fce0000010000 */
[----:B------:R-:W2:Y:S01]  /*4270*/  MUFU.EX2 R162, R162 ;  /* 0x000000a200a27308 */ /* 0x000ea20000000800 */
[C---:B0-----:R-:W-:Y:S01]  /*4280*/  FADD.FTZ R7, R103.reuse, R42 ;  /* 0x0000002a67077221 */ /* 0x041fe20000010000 */
[----:B------:R-:W-:Y:S01]  /*4290*/  F2FP.F16.F32.PACK_AB R160, R103, R160 ;  /* 0x000000a067a0723e */ /* 0x000fe200000000ff */
[----:B------:R-:W-:-:S05]  /*42a0*/  IMAD.MOV.U32 R103, RZ, RZ, R151 ;  /* 0x000000ffff677224 */ /* 0x000fca00078e0097 */
[----:B------:R-:W0:Y:S01]  /*42b0*/  MUFU.EX2 R73, R73 ;  /* 0x0000004900497308 */ /* 0x000e220000000800 */
[C---:B-1----:R-:W-:Y:S01]  /*42c0*/  FADD.FTZ R4, R36.reuse, R3 ;  /* 0x0000000324047221 */ /* 0x042fe20000010000 */
[----:B------:R-:W-:-:S06]  /*42d0*/  F2FP.F16.F32.PACK_AB R157, R36, R55 ;  /* 0x00000037249d723e */ /* 0x000fcc00000000ff */
[----:B------:R-:W1:Y:S01]  /*42e0*/  MUFU.EX2 R105, R105 ;  /* 0x0000006900697308 */ /* 0x000e620000000800 */
[----:B--2---:R-:W-:-:S07]  /*42f0*/  FADD.FTZ R42, R162, R7 ;  /* 0x00000007a22a7221 */ /* 0x004fce0000010000 */
[----:B------:R-:W2:Y:S01]  /*4300*/  MUFU.EX2 R38, R75 ;  /* 0x0000004b00267308 */ /* 0x000ea20000000800 */
[----:B0-----:R-:W-:-:S07]  /*4310*/  FADD.FTZ R3, R73, R4 ;  /* 0x0000000449037221 */ /* 0x001fce0000010000 */
[----:B------:R-:W0:Y:S01]  /*4320*/  MUFU.EX2 R164, R164 ;  /* 0x000000a400a47308 */ /* 0x000e220000000800 */
[C---:B-1----:R-:W-:Y:S01]  /*4330*/  FADD.FTZ R7, R105.reuse, R42 ;  /* 0x0000002a69077221 */ /* 0x042fe20000010000 */
[----:B------:R-:W-:Y:S01]  /*4340*/  F2FP.F16.F32.PACK_AB R162, R105, R162 ;  /* 0x000000a269a2723e */ /* 0x000fe200000000ff */
[----:B------:R-:W-:-:S05]  /*4350*/  IMAD.MOV.U32 R105, RZ, RZ, R151 ;  /* 0x000000ffff697224 */ /* 0x000fca00078e0097 */
[----:B------:R-:W1:Y:S01]  /*4360*/  MUFU.EX2 R77, R77 ;  /* 0x0000004d004d7308 */ /* 0x000e620000000800 */
[C---:B--2---:R-:W-:Y:S01]  /*4370*/  FADD.FTZ R4, R38.reuse, R3 ;  /* 0x0000000326047221 */ /* 0x044fe20000010000 */
[----:B------:R-:W-:-:S06]  /*4380*/  F2FP.F16.F32.PACK_AB R159, R38, R73 ;  /* 0x00000049269f723e */ /* 0x000fcc00000000ff */
[----:B------:R-:W2:Y:S01]  /*4390*/  MUFU.EX2 R107, R107 ;  /* 0x0000006b006b7308 */ /* 0x000ea20000000800 */
[----:B0-----:R-:W-:-:S07]  /*43a0*/  FADD.FTZ R44, R164, R7 ;  /* 0x00000007a42c7221 */ /* 0x001fce0000010000 */
[----:B------:R-:W0:Y:S01]  /*43b0*/  MUFU.EX2 R32, R81 ;  /* 0x0000005100207308 */ /* 0x000e220000000800 */
[----:B-1----:R-:W-:-:S07]  /*43c0*/  FADD.FTZ R3, R77, R4 ;  /* 0x000000044d037221 */ /* 0x002fce0000010000 */
[----:B------:R-:W1:Y:S01]  /*43d0*/  MUFU.EX2 R85, R85 ;  /* 0x0000005500557308 */ /* 0x000e620000000800 */
[C---:B--2---:R-:W-:Y:S01]  /*43e0*/  FADD.FTZ R7, R107.reuse, R44 ;  /* 0x0000002c6b077221 */ /* 0x044fe20000010000 */
[----:B------:R-:W-:Y:S01]  /*43f0*/  F2FP.F16.F32.PACK_AB R164, R107, R164 ;  /* 0x000000a46ba4723e */ /* 0x000fe200000000ff */
[----:B------:R-:W-:-:S05]  /*4400*/  IMAD.MOV.U32 R107, RZ, RZ, R151 ;  /* 0x000000ffff6b7224 */ /* 0x000fca00078e0097 */
[----:B------:R-:W2:Y:S01]  /*4410*/  MUFU.EX2 R40, R87 ;  /* 0x0000005700287308 */ /* 0x000ea20000000800 */
[C---:B0-----:R-:W-:Y:S01]  /*4420*/  FADD.FTZ R44, R32.reuse, R3 ;  /* 0x00000003202c7221 */ /* 0x041fe20000010000 */
[----:B------:R-:W-:-:S06]  /*4430*/  F2FP.F16.F32.PACK_AB R161, R32, R77 ;  /* 0x0000004d20a1723e */ /* 0x000fcc00000000ff */
[----:B------:R-:W0:Y:S01]  /*4440*/  MUFU.EX2 R91, R91 ;  /* 0x0000005b005b7308 */ /* 0x000e220000000800 */
[----:B-1----:R-:W-:-:S07]  /*4450*/  FADD.FTZ R3, R85, R44 ;  /* 0x0000002c55037221 */ /* 0x002fce0000010000 */
[----:B------:R1:W3:Y:S01]  /*4460*/  MUFU.EX2 R42, R95 ;  /* 0x0000005f002a7308 */ /* 0x0002e20000000800 */
[C---:B--2---:R-:W-:Y:S01]  /*4470*/  FADD.FTZ R10, R40.reuse, R3 ;  /* 0x00000003280a7221 */ /* 0x044fe20000010000 */
[----:B------:R-:W-:-:S06]  /*4480*/  F2FP.F16.F32.PACK_AB R163, R40, R85 ;  /* 0x0000005528a3723e */ /* 0x000fcc00000000ff */
[----:B------:R-:W2:Y:S01]  /*4490*/  MUFU.EX2 R166, R166 ;  /* 0x000000a600a67308 */ /* 0x000ea20000000800 */
[----:B0-----:R-:W-:Y:S01]  /*44a0*/  FADD.FTZ R3, R91, R10 ;  /* 0x0000000a5b037221 */ /* 0x001fe20000010000 */
[----:B-1----:R-:W-:-:S06]  /*44b0*/  IMAD.MOV.U32 R95, RZ, RZ, R151 ;  /* 0x000000ffff5f7224 */ /* 0x002fcc00078e0097 */
[----:B------:R-:W0:Y:S01]  /*44c0*/  MUFU.EX2 R97, R97 ;  /* 0x0000006100617308 */ /* 0x000e220000000800 */
[C---:B---3--:R-:W-:Y:S01]  /*44d0*/  FADD.FTZ R10, R42.reuse, R3 ;  /* 0x000000032a0a7221 */ /* 0x048fe20000010000 */
[----:B------:R-:W-:Y:S01]  /*44e0*/  F2FP.F16.F32.PACK_AB R165, R42, R91 ;  /* 0x0000005b2aa5723e */ /* 0x000fe200000000ff */
[----:B------:R-:W-:-:S05]  /*44f0*/  IMAD.MOV.U32 R91, RZ, RZ, R151 ;  /* 0x000000ffff5b7224 */ /* 0x000fca00078e0097 */
[----:B------:R-:W1:Y:S01]  /*4500*/  MUFU.EX2 R109, R109 ;  /* 0x0000006d006d7308 */ /* 0x000e620000000800 */
[----:B--2---:R-:W-:Y:S01]  /*4510*/  FADD.FTZ R4, R166, R7 ;  /* 0x00000007a6047221 */ /* 0x004fe20000010000 */
[----:B------:R-:W-:-:S06]  /*4520*/  IMAD.MOV.U32 R7, RZ, RZ, 0x3f800000 ;  /* 0x3f800000ff077424 */ /* 0x000fcc00078e00ff */
[----:B------:R2:W3:Y:S01]  /*4530*/  MUFU.EX2 R6, R101 ;  /* 0x0000006500067308 */ /* 0x0004e20000000800 */
[----:B0-----:R-:W-:Y:S01]  /*4540*/  FADD.FTZ R3, R97, R10 ;  /* 0x0000000a61037221 */ /* 0x001fe20000010000 */
[C---:B-1----:R-:W-:Y:S01]  /*4550*/  FADD.FTZ R4, R109.reuse, R4 ;  /* 0x000000046d047221 */ /* 0x042fe20000010000 */
[----:B------:R-:W-:Y:S01]  /*4560*/  F2FP.F16.F32.PACK_AB R166, R109, R166 ;  /* 0x000000a66da6723e */ /* 0x000fe200000000ff */
[--C-:B------:R-:W-:Y:S02]  /*4570*/  IMAD.MOV.U32 R109, RZ, RZ, R151.reuse ;  /* 0x000000ffff6d7224 */ /* 0x100fe400078e0097 */
[----:B--2---:R-:W-:Y:S02]  /*4580*/  IMAD.MOV.U32 R101, RZ, RZ, R151 ;  /* 0x000000ffff657224 */ /* 0x004fe400078e0097 */
[C---:B---3--:R-:W-:Y:S01]  /*4590*/  FADD.FTZ R3, R6.reuse, R3 ;  /* 0x0000000306037221 */ /* 0x048fe20000010000 */
[----:B------:R-:W-:Y:S01]  /*45a0*/  F2FP.F16.F32.PACK_AB R167, R6, R97 ;  /* 0x0000006106a7723e */ /* 0x000fe200000000ff */
[----:B------:R-:W-:-:S02]  /*45b0*/  IMAD.MOV.U32 R6, RZ, RZ, 0x3f800000 ;  /* 0x3f800000ff067424 */ /* 0x000fc400078e00ff */
[----:B------:R-:W-:Y:S01]  /*45c0*/  IMAD.MOV.U32 R97, RZ, RZ, R151 ;  /* 0x000000ffff617224 */ /* 0x000fe200078e0097 */
[----:B------:R-:W-:Y:S06]  /*45d0*/  @!P2 BRA `(.L_x_183) ;  /* 0x0000002800b8a947 */ /* 0x000fec0003800000 */
[----:B------:R-:W-:Y:S01]  /*45e0*/  R2UR UR5, R2 ;  /* 0x00000000020572ca */ /* 0x000fe200000e0000 */
[----:B------:R-:W-:Y:S01]  /*45f0*/  IMAD.MOV.U32 R10, RZ, RZ, R21 ;  /* 0x000000ffff0a7224 */ /* 0x000fe200078e0015 */
[----:B------:R-:W-:Y:S01]  /*4600*/  CS2R R150, SRZ ;  /* 0x0000000000967805 */ /* 0x000fe2000001ff00 */
[----:B------:R-:W-:Y:S01]  /*4610*/  IMAD.MOV.U32 R14, RZ, RZ, R9 ;  /* 0x000000ffff0e7224 */ /* 0x000fe200078e0009 */
[----:B------:R-:W-:Y:S01]  /*4620*/  CS2R R146, SRZ ;  /* 0x0000000000927805 */ /* 0x000fe2000001ff00 */
[----:B------:R-:W-:Y:S01]  /*4630*/  IMAD.MOV.U32 R11, RZ, RZ, R16 ;  /* 0x000000ffff0b7224 */ /* 0x000fe200078e0010 */
[----:B------:R-:W-:Y:S01]  /*4640*/  CS2R R142, SRZ ;  /* 0x00000000008e7805 */ /* 0x000fe2000001ff00 */
[----:B------:R-:W-:Y:S01]  /*4650*/  IMAD.MOV.U32 R6, RZ, RZ, 0x3f800000 ;  /* 0x3f800000ff067424 */ /* 0x000fe200078e00ff */
        /* <DEDUP_REMOVED lines=29> */
[----:B------:R-:W-:-:S06]  /*4830*/  ULDC UR4, c[0x0][0x9d8] ;  /* 0x0002760000047ab9 */ /* 0x000fcc0000000800 */
.L_x_192:
        /* <DEDUP_REMOVED lines=8> */
.L_x_184:
[----:B------:R-:W0:Y:S01]  /*48c0*/  S2UR UR10, SR_CgaCtaId ;  /* 0x00000000000a79c3 */ /* 0x000e220000008800 */
[----:B------:R-:W-:Y:S01]  /*48d0*/  UMOV UR7, 0x400 ;  /* 0x0000040000077882 */ /* 0x000fe20000000000 */
[----:B------:R-:W-:Y:S01]  /*48e0*/  IMAD.U32 R13, RZ, RZ, UR6 ;  /* 0x00000006ff0d7e24 */ /* 0x000fe2000f8e00ff */
[----:B------:R-:W-:Y:S01]  /*48f0*/  SHF.L.U32 R8, R16, 0x1f, RZ ;  /* 0x0000001f10087819 */ /* 0x000fe200000006ff */
[----:B0-----:R-:W-:-:S06]  /*4900*/  ULEA UR7, UR10, UR7, 0x18 ;  /* 0x000000070a077291 */ /* 0x001fcc000f8ec03f */
[----:B------:R-:W-:-:S04]  /*4910*/  IMAD.U32 R0, RZ, RZ, UR7 ;  /* 0x00000007ff007e24 */ /* 0x000fc8000f8e00ff */
[----:B------:R-:W-:-:S04]  /*4920*/  IMAD R13, R13, 0x8, R0 ;  /* 0x000000080d0d7824 */ /* 0x000fc800078e0200 */
[----:B------:R0:W1:Y:S01]  /*4930*/  SYNCS.PHASECHK.TRANS64.TRYWAIT P2, [R13+URZ+0x34830], R8 ;  /* 0x034830080d0075a7 */ /* 0x000062000804017f */
[----:B------:R-:W-:Y:S05]  /*4940*/  @!P0 BRA `(.L_x_185) ;  /* 0x0000000000048947 */ /* 0x000fea0003800000 */
[----:B------:R-:W-:Y:S01]  /*4950*/  BPT.TRAP 0x1 ;  /* 0x000000040000795c */ /* 0x000fe20000300000 */
.L_x_185:
[----:B------:R-:W-:Y:S01]  /*4960*/  IMAD R9, R2, 0xc00, R5 ;  /* 0x00000c0002097824 */ /* 0x000fe200078e0205 */
[----:B-1----:R-:W-:Y:S06]  /*4970*/  @P2 BRA `(.L_x_186) ;  /* 0x0000000000082947 */ /* 0x002fec0003800000 */
[----:B------:R-:W1:Y:S02]  /*4980*/  SYNCS.PHASECHK.TRANS64.TRYWAIT P2, [R13+URZ+0x34830], R8 ;  /* 0x034830080d0075a7 */ /* 0x000e64000804017f */
[----:B-1----:R-:W-:Y:S05]  /*4990*/  @!P2 BRA `(.L_x_187) ;  /* 0x000000c800b0a947 */ /* 0x002fea0003800000 */
.L_x_186:
[----:B------:R-:W-:Y:S01]  /*49a0*/  R2UR UR58, R9 ;  /* 0x00000000093a72ca */ /* 0x000fe200000e0000 */
[----:B------:R-:W-:Y:S01]  /*49b0*/  WARPGROUP.ARRIVE ;  /* 0x00000000000079c5 */ /* 0x000fe20000000000 */
        /* <DEDUP_REMOVED lines=124> */
.L_x_188:
[----:B------:R-:W-:Y:S01]  /*5180*/  IMAD.U32 R7, RZ, RZ, UR5 ;  /* 0x00000005ff077e24 */ /* 0x000fe2000f8e00ff */
[----:B------:R-:W-:-:S03]  /*5190*/  SHF.L.U32 R6, R11, 0x1f, RZ ;  /* 0x0000001f0b067819 */ /* 0x000fc600000006ff */
[----:B------:R-:W-:-:S04]  /*51a0*/  IMAD R11, R7, 0x8, R0 ;  /* 0x00000008070b7824 */ /* 0x000fc800078e0200 */
[----:B------:R2:W3:Y:S01]  /*51b0*/  SYNCS.PHASECHK.TRANS64.TRYWAIT P2, [R11+URZ+0x34850], R6 ;  /* 0x034850060b0075a7 */ /* 0x0004e2000804017f */
[----:B------:R-:W-:Y:S05]  /*51c0*/  @!P0 BRA `(.L_x_189) ;  /* 0x0000000000048947 */ /* 0x000fea0003800000 */
[----:B------:R-:W-:Y:S01]  /*51d0*/  BPT.TRAP 0x1 ;  /* 0x000000040000795c */ /* 0x000fe20000300000 */
.L_x_189:
[----:B---3--:R-:W-:Y:S05]  /*51e0*/  @P2 BRA `(.L_x_190) ;  /* 0x0000000000082947 */ /* 0x008fea0003800000 */
[----:B------:R-:W3:Y:S02]  /*51f0*/  SYNCS.PHASECHK.TRANS64.TRYWAIT P2, [R11+URZ+0x34850], R6 ;  /* 0x034850060b0075a7 */ /* 0x000ee4000804017f */
[----:B---3--:R-:W-:Y:S05]  /*5200*/  @!P2 BRA `(.L_x_191) ;  /* 0x000000c000a8a947 */ /* 0x008fea0003800000 */
.L_x_190:
[----:B------:R-:W-:Y:S01]  /*5210*/  R2UR UR6, R0 ;  /* 0x00000000000672ca */ /* 0x000fe200000e0000 */
[----:B------:R-:W-:Y:S01]  /*5220*/  WARPGROUP.ARRIVE ;  /* 0x00000000000079c5 */ /* 0x000fe20000000000 */
[----:B------:R-:W-:Y:S01]  /*5230*/  UMOV UR7, 0x40000040 ;  /* 0x4000004000077882 */ /* 0x000fe20000000000 */
[----:B------:R-:W-:Y:S01]  /*5240*/  UMOV UR11, 0x40000040 ;  /* 0x40000040000b7882 */ /* 0x000fe20000000000 */
[----:B------:R-:W-:Y:S01]  /*5250*/  FMUL.FTZ R21, R24, UR4 ;  /* 0x0000000418157c20 */ /* 0x000fe20008410000 */
[----:B------:R-:W-:Y:S01]  /*5260*/  FMUL.FTZ R231, R32, UR4 ;  /* 0x0000000420e77c20 */ /* 0x000fe20008410000 */
[----:B------:R-:W-:Y:S01]  /*5270*/  FMUL.FTZ R233, R33, UR4 ;  /* 0x0000000421e97c20 */ /* 0x000fe20008410000 */
[----:B------:R-:W-:Y:S01]  /*5280*/  FMUL.FTZ R235, R36, UR4 ;  /* 0x0000000424eb7c20 */ /* 0x000fe20008410000 */
[----:B------:R-:W-:Y:S01]  /*5290*/  FMUL.FTZ R237, R37, UR4 ;  /* 0x0000000425ed7c20 */ /* 0x000fe20008410000 */
[----:B--23--:R-:W-:Y:S01]  /*52a0*/  FMUL.FTZ R6, R40, UR4 ;  /* 0x0000000428067c20 */ /* 0x00cfe20008410000 */
[----:B------:R-:W0:Y:S01]  /*52b0*/  MUFU.TANH R21, R21 ;  /* 0x0000001500157308 */ /* 0x000e220000002400 */
[----:B------:R-:W-:Y:S01]  /*52c0*/  FMUL.FTZ R20, R41, UR4 ;  /* 0x0000000429147c20 */ /* 0x000fe20008410000 */
[----:B------:R-:W-:Y:S01]  /*52d0*/  FMUL.FTZ R44, R44, UR4 ;  /* 0x000000042c2c7c20 */ /* 0x000fe20008410000 */
[----:B------:R-:W-:Y:S01]  /*52e0*/  UIADD3 UR6, UR6, 0x400, URZ ;  /* 0x0000040006067890 */ /* 0x000fe2000fffe03f */
[----:B------:R-:W-:Y:S01]  /*52f0*/  FMUL.FTZ R24, R48, UR4 ;  /* 0x0000000430187c20 */ /* 0x000fe20008410000 */
[----:B------:R-:W-:Y:S01]  /*5300*/  FMUL.FTZ R15, R26, UR4 ;  /* 0x000000041a0f7c20 */ /* 0x000fe20008410000 */
[----:B------:R-:W-:Y:S01]  /*5310*/  FMUL.FTZ R26, R49, UR4 ;  /* 0x00000004311a7c20 */ /* 0x000fe20008410000 */
[----:B------:R-:W-:Y:S01]  /*5320*/  USHF.R.U32.HI UR6, URZ, 0x4, UR6 ;  /* 0x000000043f067899 */ /* 0x000fe20008011606 */
[----:B------:R-:W-:Y:S01]  /*5330*/  MUFU.TANH R231, R231 ;  /* 0x000000e700e77308 */ /* 0x000fe20000002400 */
[----:B------:R-:W-:Y:S01]  /*5340*/  FMUL.FTZ R32, R56, UR4 ;  /* 0x0000000438207c20 */ /* 0x000fe20008410000 */
[----:B------:R-:W-:Y:S01]  /*5350*/  FMUL.FTZ R33, R34, UR4 ;  /* 0x0000000422217c20 */ /* 0x000fe20008410000 */
[----:B------:R-:W-:Y:S01]  /*5360*/  ULOP3.LUT UR6, UR6, 0x3fff, URZ, 0xc0, !UPT ;  /* 0x00003fff06067892 */ /* 0x000fe2000f8ec03f */
[----:B------:R-:W-:Y:S01]  /*5370*/  FMUL.FTZ R34, R57, UR4 ;  /* 0x0000000439227c20 */ /* 0x000fe20008410000 */
[----:B------:R-:W-:Y:S01]  /*5380*/  FMUL.FTZ R36, R60, UR4 ;  /* 0x000000043c247c20 */ /* 0x000fe20008410000 */
[----:B------:R-:W-:Y:S01]  /*5390*/  FMUL.FTZ R37, R38, UR4 ;  /* 0x0000000426257c20 */ /* 0x000fe20008410000 */
[----:B------:R-:W-:Y:S01]  /*53a0*/  ULOP3.LUT UR6, UR6, 0x4000000, URZ, 0xfc, !UPT ;  /* 0x0400000006067892 */ /* 0x000fe2000f8efc3f */
[----:B------:R-:W-:Y:S01]  /*53b0*/  MUFU.TANH R233, R233 ;  /* 0x000000e900e97308 */ /* 0x000fe20000002400 */
[----:B01----:R-:W-:Y:S01]  /*53c0*/  FMNMX.FTZ R8, R21, R14, !PT ;  /* 0x0000000e15087209 */ /* 0x003fe20007810000 */
[----:B------:R-:W-:Y:S01]  /*53d0*/  FMUL.FTZ R38, R61, UR4 ;  /* 0x000000043d267c20 */ /* 0x000fe20008410000 */
[----:B------:R-:W-:Y:S01]  /*53e0*/  ULEA UR6, UR5, UR6, 0xb ;  /* 0x0000000605067291 */ /* 0x000fe2000f8e583f */
[----:B------:R-:W-:Y:S01]  /*53f0*/  FMUL.FTZ R65, R65, UR4 ;  /* 0x0000000441417c20 */ /* 0x000fe20008410000 */
[----:B------:R-:W-:Y:S01]  /*5400*/  FMUL.FTZ R69, R69, UR4 ;  /* 0x0000000445457c20 */ /* 0x000fe20008410000 */
[----:B------:R-:W-:Y:S01]  /*5410*/  FMUL.FTZ R40, R72, UR4 ;  /* 0x0000000448287c20 */ /* 0x000fe20008410000 */
[----:B------:R-:W-:Y:S01]  /*5420*/  UIADD3 UR10, UR6, 0x80, URZ ;  /* 0x00000080060a7890 */ /* 0x000fe2000fffe03f */
[----:B------:R-:W-:Y:S01]  /*5430*/  MUFU.TANH R235, R235 ;  /* 0x000000eb00eb7308 */ /* 0x000fe20000002400 */
[----:B------:R-:W-:Y:S01]  /*5440*/  FMUL.FTZ R73, R73, UR4 ;  /* 0x0000000449497c20 */ /* 0x000fe20008410000 */
[----:B------:R-:W-:Y:S01]  /*5450*/  FMUL.FTZ R41, R42, UR4 ;  /* 0x000000042a297c20 */ /* 0x000fe20008410000 */
[----:B------:R-:W-:Y:S01]  /*5460*/  FMUL.FTZ R42, R76, UR4 ;  /* 0x000000044c2a7c20 */ /* 0x000fe20008410000 */
[----:B------:R-:W-:Y:S01]  /*5470*/  HGMMA.64x128x16.F32 R88, R180, gdesc[UR4].tnspB, R88, gsb0 ;  /* 0x41e00004b4587df0 */ /* 0x000fe20008000858 */
        /* <DEDUP_REMOVED lines=26> */
[----:B------:R-:W-:Y:S01]  /*5620*/  UMOV UR7, 0x40000040 ;  /* 0x4000004000077882 */ /* 0x000fe20000000000 */
[----:B------:R-:W-:Y:S01]  /*5630*/  MUFU.TANH R24, R24 ;  /* 0x0000001800187308 */ /* 0x000fe20000002400 */
[C---:B------:R-:W-:Y:S01]  /*5640*/  ISETP.GT.AND P2, PT, R12.reuse, R17, PT ;  /* 0x000000110c00720c */ /* 0x040fe20003f44270 */
[----:B------:R-:W-:Y:S01]  /*5650*/  VIADD R12, R12, 0xffffffff ;  /* 0xffffffff0c0c7836 */ /* 0x000fe20000000000 */
[----:B------:R-:W-:-:S05]  /*5660*/  R2UR UR5, R2 ;  /* 0x00000000020572ca */ /* 0x000fca00000e0000 */
[----:B------:R-:W-:Y:S08]  /*5670*/  MUFU.TANH R26, R26 ;  /* 0x0000001a001a7308 */ /* 0x000ff00000002400 */
        /* <DEDUP_REMOVED lines=12> */
[----:B------:R-:W-:Y:S01]  /*5740*/  MUFU.TANH R15, R15 ;  /* 0x0000000f000f7308 */ /* 0x000fe20000002400 */
[----:B------:R-:W-:-:S02]  /*5750*/  WARPGROUP.DEPBAR.LE gsb0, 0x0 ;  /* 0x00008000000079c5 */ /* 0x000fc40000010000 */
[----:B------:R-:W-:Y:S01]  /*5760*/  WARPGROUP.ARRIVE ;  /* 0x00000000000079c5 */ /* 0x000fe20000000000 */
[----:B------:R-:W-:Y:S01]  /*5770*/  FMUL.FTZ R181, R25, UR4 ;  /* 0x0000000419b57c20 */ /* 0x000fe20008410000 */
[----:B------:R-:W-:Y:S01]  /*5780*/  FMUL.FTZ R25, R27, UR4 ;  /* 0x000000041b197c20 */ /* 0x000fe20008410000 */
[----:B------:R-:W-:Y:S01]  /*5790*/  FMUL.FTZ R27, R28, UR4 ;  /* 0x000000041c1b7c20 */ /* 0x000fe20008410000 */
[----:B------:R-:W-:Y:S01]  /*57a0*/  FMUL.FTZ R183, R29, UR4 ;  /* 0x000000041db77c20 */ /* 0x000fe20008410000 */
[----:B------:R-:W-:Y:S01]  /*57b0*/  FMUL.FTZ R28, R52, UR4 ;  /* 0x00000004341c7c20 */ /* 0x000fe20008410000 */
[----:B------:R-:W-:Y:S01]  /*57c0*/  HGMMA.64x128x16.F32 R88, R176, gdesc[UR8].tnspB, R88, gsb0 ;  /* 0x41e00008b0587df0 */ /* 0x000fe20008000858 */
[----:B------:R-:W-:Y:S01]  /*57d0*/  UIADD3 UR10, UR6, 0x100, URZ ;  /* 0x00000100060a7890 */ /* 0x000fe2000fffe03f */
[----:B------:R-:W0:Y:S01]  /*57e0*/  MUFU.TANH R181, R181 ;  /* 0x000000b500b57308 */ /* 0x000e220000002400 */
[----:B------:R-:W-:Y:S01]  /*57f0*/  UMOV UR11, 0x40000040 ;  /* 0x40000040000b7882 */ /* 0x000fe20000000000 */
[----:B------:R-:W-:Y:S01]  /*5800*/  FMUL.FTZ R29, R30, UR4 ;  /* 0x000000041e1d7c20 */ /* 0x000fe20008410000 */
[----:B------:R-:W-:Y:S01]  /*5810*/  FMUL.FTZ R30, R53, UR4 ;  /* 0x00000004351e7c20 */ /* 0x000fe20008410000 */
[----:B------:R-:W-:Y:S01]  /*5820*/  FMUL.FTZ R53, R54, UR4 ;  /* 0x0000000436357c20 */ /* 0x000fe20008410000 */
[----:B------:R-:W-:Y:S01]  /*5830*/  FMUL.FTZ R52, R82, UR4 ;  /* 0x0000000452347c20 */ /* 0x000fe20008410000 */
[----:B------:R-:W-:-:S02]  /*5840*/  FMUL.FTZ R54, R86, UR4 ;  /* 0x0000000456367c20 */ /* 0x000fc40008410000 */
[----:B------:R-:W1:Y:S08]  /*5850*/  MUFU.TANH R27, R27 ;  /* 0x0000001b001b7308 */ /* 0x000e700000002400 */
[----:B------:R-:W2:Y:S01]  /*5860*/  MUFU.TANH R183, R183 ;  /* 0x000000b700b77308 */ /* 0x000ea20000002400 */
[----:B0-----:R-:W-:-:S07]  /*5870*/  FMNMX.FTZ R8, R181, R8, !PT ;  /* 0x00000008b5087209 */ /* 0x001fce0007810000 */
[----:B------:R-:W-:Y:S01]  /*5880*/  MUFU.TANH R28, R28 ;  /* 0x0000001c001c7308 */ /* 0x000fe20000002400 */
[----:B-1----:R-:W-:-:S07]  /*5890*/  FMNMX.FTZ R8, R27, R8, !PT ;  /* 0x000000081b087209 */ /* 0x002fce0007810000 */
[----:B------:R-:W-:Y:S01]  /*58a0*/  MUFU.TANH R30, R30 ;  /* 0x0000001e001e7308 */ /* 0x000fe20000002400 */
[----:B--2---:R-:W-:-:S04]  /*58b0*/  FMNMX.FTZ R8, R183, R8, !PT ;  /* 0x00000008b7087209 */ /* 0x004fc80007810000 */
[----:B------:R-:W-:-:S03]  /*58c0*/  FMNMX.FTZ R8, R231, R8, !PT ;  /* 0x00000008e7087209 */ /* 0x000fc60007810000 */
[----:B------:R-:W-:Y:S01]  /*58d0*/  MUFU.TANH R25, R25 ;  /* 0x0000001900197308 */ /* 0x000fe20000002400 */
[----:B------:R-:W-:-:S04]  /*58e0*/  FMNMX.FTZ R8, R233, R8, !PT ;  /* 0x00000008e9087209 */ /* 0x000fc80007810000 */
[----:B------:R-:W-:-:S03]  /*58f0*/  FMNMX.FTZ R8, R235, R8, !PT ;  /* 0x00000008eb087209 */ /* 0x000fc60007810000 */
[----:B------:R-:W-:Y:S01]  /*5900*/  MUFU.TANH R29, R29 ;  /* 0x0000001d001d7308 */ /* 0x000fe20000002400 */
[----:B------:R-:W-:-:S04]  /*5910*/  FMNMX.FTZ R7, R237, R8, !PT ;  /* 0x00000008ed077209 */ /* 0x000fc80007810000 */
[----:B------:R-:W-:-:S03]  /*5920*/  FMNMX.FTZ R7, R6, R7, !PT ;  /* 0x0000000706077209 */ /* 0x000fc60007810000 */
[----:B------:R-:W-:Y:S01]  /*5930*/  MUFU.TANH R31, R31 ;  /* 0x0000001f001f7308 */ /* 0x000fe20000002400 */
[----:B------:R-:W-:-:S07]  /*5940*/  FMNMX.FTZ R8, R20, R7, !PT ;  /* 0x0000000714087209 */ /* 0x000fce0007810000 */
        /* <DEDUP_REMOVED lines=12> */
[----:B------:R-:W-:-:S04]  /*5a10*/  FMUL.FTZ R179, R45, UR4 ;  /* 0x000000042db37c20 */ /* 0x000fc80008410000 */
[----:B------:R0:W1:Y:S01]  /*5a20*/  MUFU.TANH R177, R44 ;  /* 0x0000002c00b17308 */ /* 0x0000620000002400 */
[----:B------:R-:W-:Y:S01]  /*5a30*/  FMUL.FTZ R45, R46, UR4 ;  /* 0x000000042e2d7c20 */ /* 0x000fe20008410000 */
[----:B------:R-:W-:Y:S01]  /*5a40*/  FMUL.FTZ R46, R84, UR4 ;  /* 0x00000004542e7c20 */ /* 0x000fe20008410000 */
[----:B------:R-:W-:Y:S01]  /*5a50*/  HGMMA.64x128x16.F32 R88, R172, gdesc[UR8].tnspB, R88, gsb0 ;  /* 0x41e00008ac587df0 */ /* 0x000fe20008000858 */
[----:B------:R-:W-:Y:S01]  /*5a60*/  UIADD3 UR10, UR6, 0x180, URZ ;  /* 0x00000180060a7890 */ /* 0x000fe2000fffe03f */
[----:B------:R-:W-:-:S03]  /*5a70*/  UMOV UR11, 0x40000040 ;  /* 0x40000040000b7882 */ /* 0x000fc60000000000 */
[----:B------:R-:W2:Y:S01]  /*5a80*/  MUFU.TANH R179, R179 ;  /* 0x000000b300b37308 */ /* 0x000ea20000002400 */
[----:B0-----:R-:W-:-:S07]  /*5a90*/  FMUL.FTZ R44, R80, UR4 ;  /* 0x00000004502c7c20 */ /* 0x001fce0008410000 */
        /* <DEDUP_REMOVED lines=36> */
[----:B------:R-:W1:Y:S01]  /*5ce0*/  MUFU.TANH R175, R175 ;  /* 0x000000af00af7308 */ /* 0x000e620000002400 */
[----:B0-----:R-:W-:-:S04]  /*5cf0*/  FMNMX.FTZ R8, R173, R8, !PT ;  /* 0x00000008ad087209 */ /* 0x001fc80007810000 */
[----:B------:R-:W-:-:S04]  /*5d00*/  FMNMX.FTZ R8, R65, R8, !PT ;  /* 0x0000000841087209 */ /* 0x000fc80007810000 */
[----:B-1----:R-:W-:-:S04]  /*5d10*/  FMNMX.FTZ R8, R175, R8, !PT ;  /* 0x00000008af087209 */ /* 0x002fc80007810000 */
[----:B------:R-:W-:-:S04]  /*5d20*/  FMNMX.FTZ R7, R69, R8, !PT ;  /* 0x0000000845077209 */ /* 0x000fc80007810000 */
[----:B------:R-:W-:-:S04]  /*5d30*/  FMNMX.FTZ R8, R40, R7, !PT ;  /* 0x0000000728087209 */ /* 0x000fc80007810000 */
[----:B------:R-:W-:-:S04]  /*5d40*/  FMNMX.FTZ R7, R73, R8, !PT ;  /* 0x0000000849077209 */ /* 0x000fc80007810000 */
        /* <DEDUP_REMOVED lines=10> */
[----:B-1----:R-:W-:Y:S02]  /*5df0*/  FMNMX.FTZ R9, R7, R56, !PT ;  /* 0x0000003807097209 */ /* 0x002fe40007810000 */
[----:B------:R-:W-:-:S03]  /*5e00*/  FMNMX.FTZ R56, R15, R10, !PT ;  /* 0x0000000a0f387209 */ /* 0x000fc60007810000 */
[----:B------:R-:W-:Y:S01]  /*5e10*/  FADD.FTZ R7, -R9, R14 ;  /* 0x0000000e09077221 */ /* 0x000fe20000010100 */
[----:B------:R-:W-:Y:S01]  /*5e20*/  FMNMX.FTZ R56, R25, R56, !PT ;  /* 0x0000003819387209 */ /* 0x000fe20007810000 */
[-C--:B0-----:R-:W-:Y:S02]  /*5e30*/  FMUL.FTZ R14, R9, R8.reuse ;  /* 0x00000008090e7220 */ /* 0x081fe40000410000 */
[----:B------:R-:W-:Y:S01]  /*5e40*/  FMUL.FTZ R7, R7, R8 ;  /* 0x0000000807077220 */ /* 0x000fe20000410000 */
[----:B------:R-:W-:Y:S01]  /*5e50*/  FMNMX.FTZ R56, R29, R56, !PT ;  /* 0x000000381d387209 */ /* 0x000fe20007810000 */
[-CC-:B------:R-:W-:Y:S01]  /*5e60*/  FFMA.FTZ R180, R21, R8.reuse, -R14.reuse ;  /* 0x0000000815b47223 */ /* 0x180fe2000001080e */
[-CC-:B------:R-:W-:Y:S01]  /*5e70*/  FFMA.FTZ R172, R6, R8.reuse, -R14.reuse ;  /* 0x0000000806ac7223 */ /* 0x180fe2000001080e */
[--C-:B------:R-:W-:Y:S01]  /*5e80*/  FFMA.FTZ R181, R181, R8, -R14.reuse ;  /* 0x00000008b5b57223 */ /* 0x100fe2000001080e */
[----:B------:R-:W-:Y:S01]  /*5e90*/  FMNMX.FTZ R56, R31, R56, !PT ;  /* 0x000000381f387209 */ /* 0x000fe20007810000 */
[----:B------:R-:W-:Y:S01]  /*5ea0*/  MUFU.EX2 R7, R7 ;  /* 0x0000000700077308 */ /* 0x000fe20000000800 */
[----:B------:R-:W-:Y:S01]  /*5eb0*/  FFMA.FTZ R182, R27, R8, -R14 ;  /* 0x000000081bb67223 */ /* 0x000fe2000001080e */
[----:B------:R-:W-:-:S02]  /*5ec0*/  WARPGROUP.DEPBAR.LE gsb0, 0x0 ;  /* 0x00008000000079c5 */ /* 0x000fc40000010000 */
[----:B------:R-:W-:Y:S01]  /*5ed0*/  WARPGROUP.ARRIVE ;  /* 0x00000000000079c5 */ /* 0x000fe20000000000 */
[----:B------:R-:W-:Y:S01]  /*5ee0*/  FMNMX.FTZ R56, R33, R56, !PT ;  /* 0x0000003821387209 */ /* 0x000fe20007810000 */
[----:B------:R-:W-:Y:S01]  /*5ef0*/  FMUL.FTZ R169, R66, UR4 ;  /* 0x0000000442a97c20 */ /* 0x000fe20008410000 */
[----:B------:R-:W-:Y:S01]  /*5f00*/  FMUL.FTZ R171, R70, UR4 ;  /* 0x0000000446ab7c20 */ /* 0x000fe20008410000 */
[----:B------:R-:W-:Y:S01]  /*5f10*/  MUFU.EX2 R180, R180 ;  /* 0x000000b400b47308 */ /* 0x000fe20000000800 */
[----:B------:R-:W-:Y:S01]  /*5f20*/  FMNMX.FTZ R56, R35, R56, !PT ;  /* 0x0000003823387209 */ /* 0x000fe20007810000 */
[----:B------:R-:W-:Y:S01]  /*5f30*/  HGMMA.64x128x16.F32 R88, R152, gdesc[UR8].tnspB, R88, gsb0 ;  /* 0x41e0000898587df0 */ /* 0x000fe20008000858 */
[----:B------:R-:W-:Y:S01]  /*5f40*/  UIADD3 UR10, UR6, 0x280, URZ ;  /* 0x00000280060a7890 */ /* 0x000fe2000fffe03f */
[--C-:B------:R-:W-:Y:S01]  /*5f50*/  FFMA.FTZ R176, R231, R8, -R14.reuse ;  /* 0x00000008e7b07223 */ /* 0x100fe2000001080e */
[----:B------:R-:W-:Y:S01]  /*5f60*/  UMOV UR11, 0x40000040 ;  /* 0x40000040000b7882 */ /* 0x000fe20000000000 */
[----:B------:R-:W-:Y:S01]  /*5f70*/  FMNMX.FTZ R56, R37, R56, !PT ;  /* 0x0000003825387209 */ /* 0x000fe20007810000 */
[-CC-:B------:R-:W-:Y:S01]  /*5f80*/  FFMA.FTZ R178, R235, R8.reuse, -R14.reuse ;  /* 0x00000008ebb27223 */ /* 0x180fe2000001080e */
[----:B------:R-:W0:Y:S01]  /*5f90*/  MUFU.TANH R169, R169 ;  /* 0x000000a900a97308 */ /* 0x000e220000002400 */
[--C-:B------:R-:W-:Y:S01]  /*5fa0*/  FFMA.FTZ R168, R24, R8, -R14.reuse ;  /* 0x0000000818a87223 */ /* 0x100fe2000001080e */
[----:B------:R-:W-:Y:S01]  /*5fb0*/  FMNMX.FTZ R56, R39, R56, !PT ;  /* 0x0000003827387209 */ /* 0x000fe20007810000 */
[-CC-:B------:R-:W-:Y:S01]  /*5fc0*/  FFMA.FTZ R170, R28, R8.reuse, -R14.reuse ;  /* 0x000000081caa7223 */ /* 0x180fe2000001080e */
[-CC-:B------:R-:W-:Y:S01]  /*5fd0*/  FFMA.FTZ R183, R183, R8.reuse, -R14.reuse ;  /* 0x00000008b7b77223 */ /* 0x180fe2000001080e */
[--C-:B------:R-:W-:Y:S01]  /*5fe0*/  FFMA.FTZ R233, R233, R8, -R14.reuse ;  /* 0x00000008e9e97223 */ /* 0x100fe2000001080e */
[----:B------:R-:W-:Y:S01]  /*5ff0*/  FMNMX.FTZ R56, R41, R56, !PT ;  /* 0x0000003829387209 */ /* 0x000fe20007810000 */
[-CC-:B------:R-:W-:Y:S01]  /*6000*/  FFMA.FTZ R27, R237, R8.reuse, -R14.reuse ;  /* 0x00000008ed1b7223 */ /* 0x180fe2000001080e */
[----:B------:R-:W1:Y:S01]  /*6010*/  MUFU.TANH R171, R171 ;  /* 0x000000ab00ab7308 */ /* 0x000e620000002400 */
        /* <DEDUP_REMOVED lines=15> */
[----:B------:R-:W-:Y:S01]  /*6110*/  FFMA.FTZ R85, R85, R8, -R14 ;  /* 0x0000000855557223 */ /* 0x000fe2000001080e */
[----:B------:R-:W-:Y:S01]  /*6120*/  MUFU.EX2 R182, R182 ;  /* 0x000000b600b67308 */ /* 0x000fe20000000800 */
[----:B------:R-:W-:-:S04]  /*6130*/  FMNMX.FTZ R56, R51, R56, !PT ;  /* 0x0000003833387209 */ /* 0x000fc80007810000 */
[----:B------:R-:W-:-:S03]  /*6140*/  FMNMX.FTZ R56, R53, R56, !PT ;  /* 0x0000003835387209 */ /* 0x000fc60007810000 */
        /* <DEDUP_REMOVED lines=8> */
[----:B0-----:R-:W-:-:S03]  /*61d0*/  FMNMX.FTZ R56, R169, R56, !PT ;  /* 0x00000038a9387209 */ /* 0x001fc60007810000 */
[----:B------:R-:W-:Y:S01]  /*61e0*/  MUFU.EX2 R178, R178 ;  /* 0x000000b200b27308 */ /* 0x000fe20000000800 */
[----:B------:R-:W-:-:S04]  /*61f0*/  FMNMX.FTZ R56, R67, R56, !PT ;  /* 0x0000003843387209 */ /* 0x000fc80007810000 */
[----:B-1----:R-:W-:-:S03]  /*6200*/  FMNMX.FTZ R56, R171, R56, !PT ;  /* 0x00000038ab387209 */ /* 0x002fc60007810000 */
        /* <DEDUP_REMOVED lines=13> */
[----:B------:R-:W-:-:S05]  /*62e0*/  FMNMX.FTZ R6, R87, R6, !PT ;  /* 0x0000000657067209 */ /* 0x000fca0007810000 */
[----:B------:R-:W0:Y:S02]  /*62f0*/  SHFL.BFLY PT, R21, R6, 0x2, 0x1f ;  /* 0x0c401f0006157f89 */ /* 0x000e2400000e0000 */
[----:B------:R-:W-:Y:S08]  /*6300*/  MUFU.EX2 R170, R170 ;  /* 0x000000aa00aa7308 */ /* 0x000ff00000000800 */
[----:B------:R-:W-:Y:S08]  /*6310*/  MUFU.EX2 R235, R235 ;  /* 0x000000eb00eb7308 */ /* 0x000ff00000000800 */
[----:B------:R-:W-:Y:S01]  /*6320*/  MUFU.EX2 R65, R65 ;  /* 0x0000004100417308 */ /* 0x000fe20000000800 */
[----:B0-----:R-:W-:-:S07]  /*6330*/  FMNMX.FTZ R21, R6, R21, !PT ;  /* 0x0000001506157209 */ /* 0x001fce0007810000 */
[----:B------:R-:W-:Y:S01]  /*6340*/  MUFU.EX2 R69, R69 ;  /* 0x0000004500457308 */ /* 0x000fe20000000800 */
[----:B------:R-:W0:Y:S01]  /*6350*/  SHFL.BFLY PT, R6, R21, 0x1, 0x1f ;  /* 0x0c201f0015067f89 */ /* 0x000e2200000e0000 */
[----:B------:R-:W-:Y:S02]  /*6360*/  WARPGROUP.DEPBAR.LE gsb0, 0x0 ;  /* 0x00008000000079c5 */ /* 0x000fe40000010000 */
[----:B------:R-:W-:Y:S01]  /*6370*/  WARPGROUP.ARRIVE ;  /* 0x00000000000079c5 */ /* 0x000fe20000000000 */
[-CC-:B------:R-:W-:Y:S01]  /*6380*/  FFMA.FTZ R155, R20, R8.reuse, -R14.reuse ;  /* 0x00000008149b7223 */ /* 0x180fe2000001080e */
[-CC-:B------:R-:W-:Y:S01]  /*6390*/  FFMA.FTZ R153, R26, R8.reuse, -R14.reuse ;  /* 0x000000081a997223 */ /* 0x180fe2000001080e */
[-CC-:B------:R-:W-:Y:S01]  /*63a0*/  FFMA.FTZ R152, R32, R8.reuse, -R14.reuse ;  /* 0x0000000820987223 */ /* 0x180fe2000001080e */
[-CC-:B------:R-:W-:Y:S01]  /*63b0*/  FFMA.FTZ R154, R36, R8.reuse, -R14.reuse ;  /* 0x00000008249a7223 */ /* 0x180fe2000001080e */
[-CC-:B------:R-:W-:Y:S01]  /*63c0*/  FFMA.FTZ R20, R40, R8.reuse, -R14.reuse ;  /* 0x0000000828147223 */ /* 0x180fe2000001080e */
[----:B------:R-:W-:Y:S01]  /*63d0*/  HGMMA.64x128x16.F32 R88, R156, gdesc[UR8].tnspB, R88, gsb0 ;  /* 0x41e000089c587df0 */ /* 0x000fe20008000858 */
[----:B------:R-:W-:Y:S01]  /*63e0*/  UIADD3 UR10, UR6, 0x300, URZ ;  /* 0x00000300060a7890 */ /* 0x000fe2000fffe03f */
[----:B------:R-:W-:Y:S01]  /*63f0*/  FFMA.FTZ R26, R44, R8, -R14 ;  /* 0x000000082c1a7223 */ /* 0x000fe2000001080e */
[----:B------:R-:W-:Y:S01]  /*6400*/  UMOV UR11, 0x40000040 ;  /* 0x40000040000b7882 */ /* 0x000fe20000000000 */
[----:B------:R-:W-:Y:S01]  /*6410*/  UIADD3 UR6, UR6, 0x380, URZ ;  /* 0x0000038006067890 */ /* 0x000fe2000fffe03f */
[----:B------:R-:W-:Y:S01]  /*6420*/  FFMA.FTZ R44, R7, R4, R180 ;  /* 0x00000004072c7223 */ /* 0x000fe200000100b4 */
[----:B------:R-:W-:Y:S01]  /*6430*/  MUFU.EX2 R155, R155 ;  /* 0x0000009b009b7308 */ /* 0x000fe20000000800 */
[----:B--2---:R-:W-:-:S02]  /*6440*/  F2FP.F16.F32.PACK_AB R180, R181, R180 ;  /* 0x000000b4b5b4723e */ /* 0x004fc400000000ff */
[----:B0-----:R-:W-:-:S05]  /*6450*/  FMNMX.FTZ R21, R21, R6, !PT ;  /* 0x0000000615157209 */ /* 0x001fca0007810000 */
[----:B------:R-:W-:Y:S08]  /*6460*/  MUFU.EX2 R153, R153 ;  /* 0x0000009900997308 */ /* 0x000ff00000000800 */
[----:B------:R-:W-:Y:S08]  /*6470*/  MUFU.EX2 R152, R152 ;  /* 0x0000009800987308 */ /* 0x000ff00000000800 */
[----:B------:R-:W-:Y:S08]  /*6480*/  MUFU.EX2 R154, R154 ;  /* 0x0000009a009a7308 */ /* 0x000ff00000000800 */
[----:B------:R-:W-:Y:S08]  /*6490*/  MUFU.EX2 R20, R20 ;  /* 0x0000001400147308 */ /* 0x000ff00000000800 */
[----:B------:R-:W0:Y:S08]  /*64a0*/  MUFU.EX2 R73, R73 ;  /* 0x0000004900497308 */ /* 0x000e300000000800 */
        /* <DEDUP_REMOVED lines=10> */
[-CC-:B------:R-:W-:Y:S01]  /*6550*/  FFMA.FTZ R156, R173, R8.reuse, -R14.reuse ;  /* 0x00000008ad9c7223 */ /* 0x180fe2000001080e */
[----:B------:R-:W-:Y:S02]  /*6560*/  FFMA.FTZ R158, R175, R8, -R14 ;  /* 0x00000008af9e7223 */ /* 0x000fe4000001080e */
[----:B------:R-:W-:Y:S01]  /*6570*/  HGMMA.64x128x16.F32 R88, R160, gdesc[UR8].tnspB, R88, gsb0 ;  /* 0x41e00008a0587df0 */ /* 0x000fe20008000858 */
[----:B------:R-:W-:Y:S08]  /*6580*/  MUFU.EX2 R159, R159 ;  /* 0x0000009f009f7308 */ /* 0x000ff00000000800 */
[----:B------:R-:W-:Y:S08]  /*6590*/  MUFU.EX2 R157, R157 ;  /* 0x0000009d009d7308 */ /* 0x000ff00000000800 */
[----:B------:R-:W-:Y:S08]  /*65a0*/  MUFU.EX2 R156, R156 ;  /* 0x0000009c009c7308 */ /* 0x000ff00000000800 */
[----:B------:R-:W-:Y:S01]  /*65b0*/  MUFU.EX2 R158, R158 ;  /* 0x0000009e009e7308 */ /* 0x000fe20000000800 */
[----:B------:R-:W-:-:S02]  /*65c0*/  WARPGROUP.DEPBAR.LE gsb0, 0x0 ;  /* 0x00008000000079c5 */ /* 0x000fc40000010000 */
[----:B------:R-:W-:Y:S01]  /*65d0*/  WARPGROUP.ARRIVE ;  /* 0x00000000000079c5 */ /* 0x000fe20000000000 */
[C---:B------:R-:W-:Y:S01]  /*65e0*/  FADD.FTZ R161, -R21.reuse, R10 ;  /* 0x0000000a15a17221 */ /* 0x040fe20000010100 */
[----:B------:R-:W-:Y:S01]  /*65f0*/  FMUL.FTZ R10, R21, R8 ;  /* 0x00000008150a7220 */ /* 0x000fe20000410000 */
[----:B0-----:R-:W-:Y:S02]  /*6600*/  F2FP.F16.F32.PACK_AB R160, R73, R20 ;  /* 0x0000001449a0723e */ /* 0x001fe400000000ff */
[-C--:B------:R-:W-:Y:S01]  /*6610*/  FMUL.FTZ R161, R161, R8.reuse ;  /* 0x00000008a1a17220 */ /* 0x080fe20000410000 */
[----:B------:R-:W-:Y:S01]  /*6620*/  HGMMA.64x128x16.F32 R88, R164, gdesc[UR4].tnspB, R88, gsb0 ;  /* 0x41e00004a4587df0 */ /* 0x000fe20008000858 */
[-CC-:B------:R-:W-:Y:S01]  /*6630*/  FFMA.FTZ R15, R15, R8.reuse, -R10.reuse ;  /* 0x000000080f0f7223 */ /* 0x180fe2000001080a */
[-CC-:B------:R-:W-:Y:S01]  /*6640*/  FFMA.FTZ R30, R25, R8.reuse, -R10.reuse ;  /* 0x00000008191e7223 */ /* 0x180fe2000001080a */
[----:B------:R0:W-:Y:S01]  /*6650*/  MUFU.EX2 R6, R161 ;  /* 0x000000a100067308 */ /* 0x0001e20000000800 */
[-CC-:B------:R-:W-:Y:S01]  /*6660*/  FFMA.FTZ R14, R29, R8.reuse, -R10.reuse ;  /* 0x000000081d0e7223 */ /* 0x180fe2000001080a */
[-CC-:B------:R-:W-:Y:S01]  /*6670*/  FFMA.FTZ R177, R33, R8.reuse, -R10.reuse ;  /* 0x0000000821b17223 */ /* 0x180fe2000001080a */
[----:B------:R-:W-:Y:S01]  /*6680*/  FFMA.FTZ R25, R31, R8, -R10 ;  /* 0x000000081f197223 */ /* 0x000fe2000001080a */
[----:B------:R-:W-:-:S02]  /*6690*/  @!P1 VIADD R33, R13, 0x34840 ;  /* 0x000348400d219836 */ /* 0x000fc40000000000 */
[-CC-:B------:R-:W-:Y:S01]  /*66a0*/  FFMA.FTZ R32, R35, R8.reuse, -R10.reuse ;  /* 0x0000000823207223 */ /* 0x180fe2000001080a */
[----:B------:R-:W-:Y:S01]  /*66b0*/  @!P1 IADD3 R35, R11, 0x34860, RZ ;  /* 0x000348600b239810 */ /* 0x000fe20007ffe0ff */
[-CC-:B------:R-:W-:Y:S01]  /*66c0*/  FFMA.FTZ R179, R37, R8.reuse, -R10.reuse ;  /* 0x0000000825b37223 */ /* 0x180fe2000001080a */
[----:B------:R-:W1:Y:S01]  /*66d0*/  MUFU.EX2 R15, R15 ;  /* 0x0000000f000f7308 */ /* 0x000e620000000800 */
[----:B------:R-:W-:Y:S01]  /*66e0*/  @!P1 PRMT R33, RZ, 0x654, R33 ;  /* 0x00000654ff219816 */ /* 0x000fe20000000021 */
[-CC-:B------:R-:W-:Y:S01]  /*66f0*/  FFMA.FTZ R34, R39, R8.reuse, -R10.reuse ;  /* 0x0000000827227223 */ /* 0x180fe2000001080a */
[-CC-:B------:R-:W-:Y:S01]  /*6700*/  FFMA.FTZ R173, R41, R8.reuse, -R10.reuse ;  /* 0x0000000829ad7223 */ /* 0x180fe2000001080a */
[----:B------:R-:W-:Y:S01]  /*6710*/  @!P1 PRMT R35, RZ, 0x654, R35 ;  /* 0x00000654ff239816 */ /* 0x000fe20000000023 */
[-CC-:B------:R-:W-:Y:S01]  /*6720*/  FFMA.FTZ R36, R43, R8.reuse, -R10.reuse ;  /* 0x000000082b247223 */ /* 0x180fe2000001080a */
[-CC-:B------:R-:W-:Y:S01]  /*6730*/  FFMA.FTZ R175, R45, R8.reuse, -R10.reuse ;  /* 0x000000082daf7223 */ /* 0x180fe2000001080a */
[-CC-:B------:R-:W-:Y:S01]  /*6740*/  FFMA.FTZ R38, R47, R8.reuse, -R10.reuse ;  /* 0x000000082f267223 */ /* 0x180fe2000001080a */
[----:B------:R-:W2:Y:S01]  /*6750*/  MUFU.EX2 R30, R30 ;  /* 0x0000001e001e7308 */ /* 0x000ea20000000800 */
[-CC-:B------:R-:W-:Y:S01]  /*6760*/  FFMA.FTZ R29, R49, R8.reuse, -R10.reuse ;  /* 0x00000008311d7223 */ /* 0x180fe2000001080a */
[-CC-:B0-----:R-:W-:Y:S01]  /*6770*/  FFMA.FTZ R161, R48, R8.reuse, -R10.reuse ;  /* 0x0000000830a17223 */ /* 0x181fe2000001080a */
[-CC-:B------:R-:W-:Y:S01]  /*6780*/  FFMA.FTZ R40, R51, R8.reuse, -R10.reuse ;  /* 0x0000000833287223 */ /* 0x180fe2000001080a */
[-CC-:B------:R-:W-:Y:S01]  /*6790*/  FFMA.FTZ R31, R53, R8.reuse, -R10.reuse ;  /* 0x00000008351f7223 */ /* 0x180fe2000001080a */
[-CC-:B------:R-:W-:Y:S01]  /*67a0*/  FFMA.FTZ R42, R55, R8.reuse, -R10.reuse ;  /* 0x00000008372a7223 */ /* 0x180fe2000001080a */
[-CC-:B------:R-:W-:Y:S01]  /*67b0*/  FFMA.FTZ R13, R57, R8.reuse, -R10.reuse ;  /* 0x00000008390d7223 */ /* 0x180fe2000001080a */
[-CC-:B------:R-:W-:Y:S01]  /*67c0*/  FFMA.FTZ R59, R59, R8.reuse, -R10.reuse ;  /* 0x000000083b3b7223 */ /* 0x180fe2000001080a */
[----:B------:R-:W0:Y:S01]  /*67d0*/  MUFU.EX2 R14, R14 ;  /* 0x0000000e000e7308 */ /* 0x000e220000000800 */
[----:B-1----:R-:W-:Y:S01]  /*67e0*/  FFMA.FTZ R11, R6, R3, R15 ;  /* 0x00000003060b7223 */ /* 0x002fe2000001000f */
[-CC-:B------:R-:W-:Y:S01]  /*67f0*/  FFMA.FTZ R61, R61, R8.reuse, -R10.reuse ;  /* 0x000000083d3d7223 */ /* 0x180fe2000001080a */
[-CC-:B------:R-:W-:Y:S01]  /*6800*/  FFMA.FTZ R71, R71, R8.reuse, -R10.reuse ;  /* 0x0000000847477223 */ /* 0x180fe2000001080a */
[-CC-:B------:R-:W-:Y:S01]  /*6810*/  FFMA.FTZ R75, R75, R8.reuse, -R10.reuse ;  /* 0x000000084b4b7223 */ /* 0x180fe2000001080a */
[-CC-:B------:R-:W-:Y:S01]  /*6820*/  FFMA.FTZ R50, R50, R8.reuse, -R10.reuse ;  /* 0x0000000832327223 */ /* 0x180fe2000001080a */
[-CC-:B------:R-:W-:Y:S01]  /*6830*/  FFMA.FTZ R79, R79, R8.reuse, -R10.reuse ;  /* 0x000000084f4f7223 */ /* 0x180fe2000001080a */
[-CC-:B------:R-:W-:Y:S01]  /*6840*/  FFMA.FTZ R52, R52, R8.reuse, -R10.reuse ;  /* 0x0000000834347223 */ /* 0x180fe2000001080a */
[----:B------:R-:W1:Y:S01]  /*6850*/  MUFU.EX2 R25, R25 ;  /* 0x0000001900197308 */ /* 0x000e620000000800 */
[----:B--2---:R-:W-:Y:S01]  /*6860*/  FADD.FTZ R11, R30, R11 ;  /* 0x0000000b1e0b7221 */ /* 0x004fe20000010000 */
[-CC-:B------:R-:W-:Y:S01]  /*6870*/  FFMA.FTZ R83, R83, R8.reuse, -R10.reuse ;  /* 0x0000000853537223 */ /* 0x180fe2000001080a */
[----:B------:R-:W-:Y:S01]  /*6880*/  FFMA.FTZ R54, R54, R8, -R10 ;  /* 0x0000000836367223 */ /* 0x000fe2000001080a */
[----:B------:R-:W-:-:S04]  /*6890*/  F2FP.F16.F32.PACK_AB R162, R77, R24 ;  /* 0x000000184da2723e */ /* 0x000fc800000000ff */
[----:B------:R-:W-:Y:S01]  /*68a0*/  MUFU.EX2 R177, R177 ;  /* 0x000000b100b17308 */ /* 0x000fe20000000800 */
[----:B0-----:R-:W-:Y:S01]  /*68b0*/  FADD.FTZ R46, R14, R11 ;  /* 0x0000000b0e2e7221 */ /* 0x001fe20000010000 */
[----:B------:R-:W-:-:S06]  /*68c0*/  FFMA.FTZ R11, R169, R8, -R10 ;  /* 0x00000008a90b7223 */ /* 0x000fcc000001080a */
[----:B------:R-:W-:Y:S01]  /*68d0*/  MUFU.EX2 R32, R32 ;  /* 0x0000002000207308 */ /* 0x000fe20000000800 */
[----:B-1----:R-:W-:Y:S01]  /*68e0*/  FADD.FTZ R56, R25, R46 ;  /* 0x0000002e19387221 */ /* 0x002fe20000010000 */
[----:B------:R-:W-:-:S06]  /*68f0*/  FFMA.FTZ R46, R67, R8, -R10 ;  /* 0x00000008432e7223 */ /* 0x000fcc000001080a */
[----:B------:R-:W-:Y:S08]  /*6900*/  MUFU.EX2 R179, R179 ;  /* 0x000000b300b37308 */ /* 0x000ff00000000800 */
[----:B------:R-:W-:Y:S08]  /*6910*/  MUFU.EX2 R34, R34 ;  /* 0x0000002200227308 */ /* 0x000ff00000000800 */
[----:B------:R-:W-:Y:S08]  /*6920*/  MUFU.EX2 R173, R173 ;  /* 0x000000ad00ad7308 */ /* 0x000ff00000000800 */
[----:B------:R-:W-:Y:S08]  /*6930*/  MUFU.EX2 R36, R36 ;  /* 0x0000002400247308 */ /* 0x000ff00000000800 */
[----:B------:R-:W-:Y:S08]  /*6940*/  MUFU.EX2 R175, R175 ;  /* 0x000000af00af7308 */ /* 0x000ff00000000800 */
[----:B------:R-:W-:Y:S08]  /*6950*/  MUFU.EX2 R38, R38 ;  /* 0x0000002600267308 */ /* 0x000ff00000000800 */
[----:B------:R-:W-:Y:S08]  /*6960*/  MUFU.EX2 R29, R29 ;  /* 0x0000001d001d7308 */ /* 0x000ff00000000800 */
[----:B------:R-:W0:Y:S08]  /*6970*/  MUFU.EX2 R40, R40 ;  /* 0x0000002800287308 */ /* 0x000e300000000800 */
[----:B------:R-:W-:Y:S08]  /*6980*/  MUFU.EX2 R31, R31 ;  /* 0x0000001f001f7308 */ /* 0x000ff00000000800 */
[----:B------:R-:W-:Y:S01]  /*6990*/  MUFU.EX2 R42, R42 ;  /* 0x0000002a002a7308 */ /* 0x000fe20000000800 */
[----:B0-----:R-:W-:-:S07]  /*69a0*/  F2FP.F16.F32.PACK_AB R169, R40, R29 ;  /* 0x0000001d28a9723e */ /* 0x001fce00000000ff */
[----:B------:R-:W-:Y:S01]  /*69b0*/  MUFU.EX2 R13, R13 ;  /* 0x0000000d000d7308 */ /* 0x000fe20000000800 */
[----:B------:R-:W-:Y:S02]  /*69c0*/  WARPGROUP.DEPBAR.LE gsb0, 0x0 ;  /* 0x00008000000079c5 */ /* 0x000fe40000010000 */
[----:B------:R0:W-:Y:S01]  /*69d0*/  @!P1 SYNCS.ARRIVE.TRANS64.RED.A1T0 RZ, [R33+URZ], RZ ;  /* 0x000000ff21ff99a7 */ /* 0x0001e2000810043f */
[----:B------:R-:W-:-:S04]  /*69e0*/  F2FP.F16.F32.PACK_AB R164, R81, R26 ;  /* 0x0000001a51a4723e */ /* 0x000fc800000000ff */
[----:B------:R-:W-:Y:S01]  /*69f0*/  MUFU.EX2 R4, R59 ;  /* 0x0000003b00047308 */ /* 0x000fe20000000800 */
[----:B------:R-:W-:Y:S01]  /*6a00*/  F2FP.F16.F32.PACK_AB R166, R85, R28 ;  /* 0x0000001c55a6723e */ /* 0x000fe200000000ff */
[----:B0-----:R-:W-:Y:S01]  /*6a10*/  FADD.FTZ R33, R181, R44 ;  /* 0x0000002cb5217221 */ /* 0x001fe20000010000 */
[----:B------:R0:W-:Y:S01]  /*6a20*/  @!P1 SYNCS.ARRIVE.TRANS64.RED.A1T0 RZ, [R35+URZ], RZ ;  /* 0x000000ff23ff99a7 */ /* 0x0001e2000810043f */
[----:B------:R-:W-:-:S04]  /*6a30*/  F2FP.F16.F32.PACK_AB R181, R30, R15 ;  /* 0x0000000f1eb5723e */ /* 0x000fc800000000ff */
[----:B------:R-:W-:Y:S01]  /*6a40*/  MUFU.EX2 R3, R61 ;  /* 0x0000003d00037308 */ /* 0x000fe20000000800 */
[----:B------:R-:W-:Y:S01]  /*6a50*/  FADD.FTZ R44, R182, R33 ;  /* 0x00000021b62c7221 */ /* 0x000fe20000010000 */
[----:B------:R-:W-:-:S03]  /*6a60*/  F2FP.F16.F32.PACK_AB R182, R183, R182 ;  /* 0x000000b6b7b6723e */ /* 0x000fc600000000ff */
[----:B------:R-:W-:Y:S01]  /*6a70*/  FADD.FTZ R33, R183, R44 ;  /* 0x0000002cb7217221 */ /* 0x000fe20000010000 */
[----:B0-----:R-:W-:Y:S01]  /*6a80*/  FADD.FTZ R35, R177, R56 ;  /* 0x00000038b1237221 */ /* 0x001fe20000010000 */
[--C-:B------:R-:W-:Y:S01]  /*6a90*/  FFMA.FTZ R44, R63, R8, -R10.reuse ;  /* 0x000000083f2c7223 */ /* 0x100fe2000001080a */
[----:B------:R-:W-:Y:S01]  /*6aa0*/  F2FP.F16.F32.PACK_AB R183, R25, R14 ;  /* 0x0000000e19b7723e */ /* 0x000fe200000000ff */
[----:B------:R-:W-:Y:S01]  /*6ab0*/  FADD.FTZ R58, R176, R33 ;  /* 0x00000021b03a7221 */ /* 0x000fe20000010000 */
[----:B------:R-:W-:Y:S01]  /*6ac0*/  FADD.FTZ R56, R32, R35 ;  /* 0x0000002320387221 */ /* 0x000fe20000010000 */
[----:B------:R-:W-:Y:S01]  /*6ad0*/  MUFU.EX2 R11, R11 ;  /* 0x0000000b000b7308 */ /* 0x000fe20000000800 */
[-C--:B------:R-:W-:Y:S01]  /*6ae0*/  FFMA.FTZ R33, R171, R8.reuse, -R10 ;  /* 0x00000008ab217223 */ /* 0x080fe2000001080a */
[----:B------:R-:W-:Y:S01]  /*6af0*/  FADD.FTZ R37, R233, R58 ;  /* 0x0000003ae9257221 */ /* 0x000fe20000010000 */
[----:B------:R-:W-:Y:S01]  /*6b00*/  FADD.FTZ R35, R179, R56 ;  /* 0x00000038b3237221 */ /* 0x000fe20000010000 */
[----:B------:R-:W-:Y:S01]  /*6b10*/  FFMA.FTZ R10, R87, R8, -R10 ;  /* 0x00000008570a7223 */ /* 0x000fe2000001080a */
[----:B------:R-:W-:Y:S01]  /*6b20*/  F2FP.F16.F32.PACK_AB R176, R233, R176 ;  /* 0x000000b0e9b0723e */ /* 0x000fe200000000ff */
[----:B------:R-:W-:Y:S01]  /*6b30*/  FADD.FTZ R58, R178, R37 ;  /* 0x00000025b23a7221 */ /* 0x000fe20000010000 */
[----:B------:R-:W-:Y:S01]  /*6b40*/  FADD.FTZ R48, R34, R35 ;  /* 0x0000002322307221 */ /* 0x000fe20000010000 */
[----:B------:R-:W0:Y:S01]  /*6b50*/  MUFU.EX2 R44, R44 ;  /* 0x0000002c002c7308 */ /* 0x000e220000000800 */
[----:B------:R-:W-:Y:S01]  /*6b60*/  F2FP.F16.F32.PACK_AB R177, R32, R177 ;  /* 0x000000b120b1723e */ /* 0x000fe200000000ff */
[----:B------:R-:W-:Y:S01]  /*6b70*/  FADD.FTZ R37, R27, R58 ;  /* 0x0000003a1b257221 */ /* 0x000fe20000010000 */
[----:B------:R-:W-:Y:S01]  /*6b80*/  FADD.FTZ R35, R173, R48 ;  /* 0x00000030ad237221 */ /* 0x000fe20000010000 */
[----:B------:R-:W-:-:S02]  /*6b90*/  F2FP.F16.F32.PACK_AB R178, R27, R178 ;  /* 0x000000b21bb2723e */ /* 0x000fc400000000ff */
[----:B------:R-:W-:Y:S01]  /*6ba0*/  FADD.FTZ R56, R172, R37 ;  /* 0x00000025ac387221 */ /* 0x000fe20000010000 */
[----:B------:R-:W-:Y:S01]  /*6bb0*/  FADD.FTZ R48, R36, R35 ;  /* 0x0000002324307221 */ /* 0x000fe20000010000 */
[----:B------:R-:W1:Y:S01]  /*6bc0*/  MUFU.EX2 R46, R46 ;  /* 0x0000002e002e7308 */ /* 0x000e620000000800 */
[C---:B------:R-:W-:Y:S01]  /*6bd0*/  F2FP.F16.F32.PACK_AB R172, R155.reuse, R172 ;  /* 0x000000ac9bac723e */ /* 0x040fe200000000ff */
[----:B------:R-:W-:Y:S01]  /*6be0*/  FADD.FTZ R37, R155, R56 ;  /* 0x000000389b257221 */ /* 0x000fe20000010000 */
[----:B------:R-:W-:Y:S01]  /*6bf0*/  FADD.FTZ R35, R175, R48 ;  /* 0x00000030af237221 */ /* 0x000fe20000010000 */
[----:B------:R-:W-:Y:S02]  /*6c00*/  F2FP.F16.F32.PACK_AB R179, R34, R179 ;  /* 0x000000b322b3723e */ /* 0x000fe400000000ff */
[----:B------:R-:W-:Y:S01]  /*6c10*/  FADD.FTZ R56, R174, R37 ;  /* 0x00000025ae387221 */ /* 0x000fe20000010000 */
[----:B------:R-:W-:Y:S01]  /*6c20*/  F2FP.F16.F32.PACK_AB R173, R36, R173 ;  /* 0x000000ad24ad723e */ /* 0x000fe200000000ff */
[----:B------:R-:W-:Y:S01]  /*6c30*/  MUFU.EX2 R33, R33 ;  /* 0x0000002100217308 */ /* 0x000fe20000000800 */
[----:B0-----:R-:W-:Y:S01]  /*6c40*/  F2FP.F16.F32.PACK_AB R155, R44, R3 ;  /* 0x000000032c9b723e */ /* 0x001fe200000000ff */
[C---:B------:R-:W-:Y:S01]  /*6c50*/  FADD.FTZ R37, R231.reuse, R56 ;  /* 0x00000038e7257221 */ /* 0x040fe20000010000 */
[----:B------:R-:W-:Y:S01]  /*6c60*/  FADD.FTZ R56, R38, R35 ;  /* 0x0000002326387221 */ /* 0x000fe20000010000 */
[----:B------:R-:W-:-:S02]  /*6c70*/  F2FP.F16.F32.PACK_AB R174, R231, R174 ;  /* 0x000000aee7ae723e */ /* 0x000fc400000000ff */
[----:B------:R-:W-:Y:S01]  /*6c80*/  FADD.FTZ R58, R168, R37 ;  /* 0x00000025a83a7221 */ /* 0x000fe20000010000 */
[----:B------:R-:W-:Y:S01]  /*6c90*/  FADD.FTZ R35, R29, R56 ;  /* 0x000000381d237221 */ /* 0x000fe20000010000 */
[----:B------:R-:W0:Y:S01]  /*6ca0*/  MUFU.EX2 R48, R71 ;  /* 0x0000004700307308 */ /* 0x000e220000000800 */
[C---:B------:R-:W-:Y:S01]  /*6cb0*/  F2FP.F16.F32.PACK_AB R168, R153.reuse, R168 ;  /* 0x000000a899a8723e */ /* 0x040fe200000000ff */
[----:B------:R-:W-:Y:S01]  /*6cc0*/  FADD.FTZ R37, R153, R58 ;  /* 0x0000003a99257221 */ /* 0x000fe20000010000 */
[----:B------:R-:W-:Y:S01]  /*6cd0*/  FADD.FTZ R30, R40, R35 ;  /* 0x00000023281e7221 */ /* 0x000fe20000010000 */
[----:B------:R-:W-:Y:S02]  /*6ce0*/  F2FP.F16.F32.PACK_AB R153, R4, R13 ;  /* 0x0000000d0499723e */ /* 0x000fe400000000ff */
[----:B------:R-:W-:Y:S01]  /*6cf0*/  FADD.FTZ R56, R170, R37 ;  /* 0x00000025aa387221 */ /* 0x000fe20000010000 */
[----:B------:R-:W-:Y:S01]  /*6d00*/  FADD.FTZ R15, R31, R30 ;  /* 0x0000001e1f0f7221 */ /* 0x000fe20000010000 */
[----:B------:R-:W2:Y:S01]  /*6d10*/  MUFU.EX2 R161, R161 ;  /* 0x000000a100a17308 */ /* 0x000ea20000000800 */
[C---:B------:R-:W-:Y:S01]  /*6d20*/  F2FP.F16.F32.PACK_AB R170, R159.reuse, R170 ;  /* 0x000000aa9faa723e */ /* 0x040fe200000000ff */
[----:B------:R-:W-:Y:S01]  /*6d30*/  FADD.FTZ R25, R159, R56 ;  /* 0x000000389f197221 */ /* 0x000fe20000010000 */
[----:B------:R-:W-:Y:S01]  /*6d40*/  FADD.FTZ R14, R42, R15 ;  /* 0x0000000f2a0e7221 */ /* 0x000fe20000010000 */
[----:B------:R-:W-:-:S02]  /*6d50*/  F2FP.F16.F32.PACK_AB R175, R38, R175 ;  /* 0x000000af26af723e */ /* 0x000fc400000000ff */
[----:B------:R-:W-:Y:S01]  /*6d60*/  FADD.FTZ R30, R152, R25 ;  /* 0x00000019981e7221 */ /* 0x000fe20000010000 */
[----:B------:R-:W-:Y:S01]  /*6d70*/  FADD.FTZ R15, R13, R14 ;  /* 0x0000000e0d0f7221 */ /* 0x000fe20000010000 */
[----:B------:R-:W3:Y:S01]  /*6d80*/  MUFU.EX2 R75, R75 ;  /* 0x0000004b004b7308 */ /* 0x000ee20000000800 */
[----:B------:R-:W-:Y:S01]  /*6d90*/  F2FP.F16.F32.PACK_AB R171, R42, R31 ;  /* 0x0000001f2aab723e */ /* 0x000fe200000000ff */
[C---:B------:R-:W-:Y:S01]  /*6da0*/  FADD.FTZ R25, R235.reuse, R30 ;  /* 0x0000001eeb197221 */ /* 0x040fe20000010000 */
[----:B------:R-:W-:Y:S01]  /*6db0*/  FADD.FTZ R14, R4, R15 ;  /* 0x0000000f040e7221 */ /* 0x000fe20000010000 */
[----:B------:R-:W-:Y:S02]  /*6dc0*/  F2FP.F16.F32.PACK_AB R152, R235, R152 ;  /* 0x00000098eb98723e */ /* 0x000fe400000000ff */
[----:B------:R-:W-:Y:S01]  /*6dd0*/  FADD.FTZ R30, R154, R25 ;  /* 0x000000199a1e7221 */ /* 0x000fe20000010000 */
[----:B------:R-:W-:Y:S01]  /*6de0*/  FADD.FTZ R15, R3, R14 ;  /* 0x0000000e030f7221 */ /* 0x000fe20000010000 */
[----:B------:R-:W4:Y:S01]  /*6df0*/  MUFU.EX2 R163, R50 ;  /* 0x0000003200a37308 */ /* 0x000f220000000800 */
[C---:B------:R-:W-:Y:S01]  /*6e00*/  F2FP.F16.F32.PACK_AB R154, R157.reuse, R154 ;  /* 0x0000009a9d9a723e */ /* 0x040fe200000000ff */
[----:B------:R-:W-:Y:S01]  /*6e10*/  FADD.FTZ R25, R157, R30 ;  /* 0x0000001e9d197221 */ /* 0x000fe20000010000 */
[----:B------:R-:W-:Y:S01]  /*6e20*/  FADD.FTZ R14, R44, R15 ;  /* 0x0000000f2c0e7221 */ /* 0x000fe20000010000 */
[----:B-1----:R-:W-:-:S02]  /*6e30*/  F2FP.F16.F32.PACK_AB R157, R46, R11 ;  /* 0x0000000b2e9d723e */ /* 0x002fc400000000ff */
[----:B------:R-:W-:Y:S01]  /*6e40*/  FADD.FTZ R30, R156, R25 ;  /* 0x000000199c1e7221 */ /* 0x000fe20000010000 */
[----:B------:R-:W-:Y:S01]  /*6e50*/  FADD.FTZ R15, R11, R14 ;  /* 0x0000000e0b0f7221 */ /* 0x000fe20000010000 */
[----:B------:R-:W1:Y:S01]  /*6e60*/  MUFU.EX2 R79, R79 ;  /* 0x0000004f004f7308 */ /* 0x000e620000000800 */
[C---:B------:R-:W-:Y:S01]  /*6e70*/  F2FP.F16.F32.PACK_AB R156, R65.reuse, R156 ;  /* 0x0000009c419c723e */ /* 0x040fe200000000ff */
[----:B------:R-:W-:Y:S01]  /*6e80*/  FADD.FTZ R25, R65, R30 ;  /* 0x0000001e41197221 */ /* 0x000fe20000010000 */
[----:B------:R-:W-:Y:S01]  /*6e90*/  FADD.FTZ R14, R46, R15 ;  /* 0x0000000f2e0e7221 */ /* 0x000fe20000010000 */
[----:B0-----:R-:W-:Y:S01]  /*6ea0*/  F2FP.F16.F32.PACK_AB R159, R48, R33 ;  /* 0x00000021309f723e */ /* 0x001fe200000000ff */
[----:B------:R-:W-:Y:S02]  /*6eb0*/  IMAD.MOV.U32 R11, RZ, RZ, R16 ;  /* 0x000000ffff0b7224 */ /* 0x000fe400078e0010 */
[----:B------:R-:W-:Y:S01]  /*6ec0*/  FADD.FTZ R30, R158, R25 ;  /* 0x000000199e1e7221 */ /* 0x000fe20000010000 */
[----:B------:R-:W-:Y:S01]  /*6ed0*/  FADD.FTZ R13, R33, R14 ;  /* 0x0000000e210d7221 */ /* 0x000fe20000010000 */
[----:B------:R-:W0:Y:S01]  /*6ee0*/  MUFU.EX2 R165, R52 ;  /* 0x0000003400a57308 */ /* 0x000e220000000800 */
[C---:B------:R-:W-:Y:S01]  /*6ef0*/  F2FP.F16.F32.PACK_AB R158, R69.reuse, R158 ;  /* 0x0000009e459e723e */ /* 0x040fe200000000ff */
[----:B------:R-:W-:Y:S01]  /*6f00*/  FADD.FTZ R15, R69, R30 ;  /* 0x0000001e450f7221 */ /* 0x000fe20000010000 */
[----:B------:R-:W-:-:S03]  /*6f10*/  FADD.FTZ R4, R48, R13 ;  /* 0x0000000d30047221 */ /* 0x000fc60000010000 */
[----:B------:R-:W-:Y:S01]  /*6f20*/  FADD.FTZ R14, R20, R15 ;  /* 0x0000000f140e7221 */ /* 0x000fe20000010000 */
[----:B--2---:R-:W-:Y:S01]  /*6f30*/  FADD.FTZ R4, R161, R4 ;  /* 0x00000004a1047221 */ /* 0x004fe20000010000 */
[----:B------:R-:W2:Y:S01]  /*6f40*/  MUFU.EX2 R83, R83 ;  /* 0x0000005300537308 */ /* 0x000ea20000000800 */
[----:B---3--:R-:W-:Y:S01]  /*6f50*/  F2FP.F16.F32.PACK_AB R161, R75, R161 ;  /* 0x000000a14ba1723e */ /* 0x008fe200000000ff */
[----:B------:R-:W-:Y:S01]  /*6f60*/  FADD.FTZ R3, R73, R14 ;  /* 0x0000000e49037221 */ /* 0x000fe20000010000 */
[----:B------:R-:W-:-:S03]  /*6f70*/  FADD.FTZ R4, R75, R4 ;  /* 0x000000044b047221 */ /* 0x000fc60000010000 */
[----:B------:R-:W-:Y:S01]  /*6f80*/  FADD.FTZ R14, R24, R3 ;  /* 0x00000003180e7221 */ /* 0x000fe20000010000 */
[----:B----4-:R-:W-:Y:S01]  /*6f90*/  FADD.FTZ R4, R163, R4 ;  /* 0x00000004a3047221 */ /* 0x010fe20000010000 */
[----:B------:R-:W3:Y:S01]  /*6fa0*/  MUFU.EX2 R54, R54 ;  /* 0x0000003600367308 */ /* 0x000ee20000000800 */
[----:B-1----:R-:W-:Y:S01]  /*6fb0*/  F2FP.F16.F32.PACK_AB R163, R79, R163 ;  /* 0x000000a34fa3723e */ /* 0x002fe200000000ff */
[----:B------:R-:W-:Y:S01]  /*6fc0*/  FADD.FTZ R3, R77, R14 ;  /* 0x0000000e4d037221 */ /* 0x000fe20000010000 */
[----:B------:R-:W-:-:S03]  /*6fd0*/  FADD.FTZ R4, R79, R4 ;  /* 0x000000044f047221 */ /* 0x000fc60000010000 */
[----:B------:R-:W-:Y:S01]  /*6fe0*/  FADD.FTZ R14, R26, R3 ;  /* 0x000000031a0e7221 */ /* 0x000fe20000010000 */
[----:B0-----:R-:W-:Y:S01]  /*6ff0*/  FADD.FTZ R4, R165, R4 ;  /* 0x00000004a5047221 */ /* 0x001fe20000010000 */
[----:B------:R-:W0:Y:S01]  /*7000*/  MUFU.EX2 R10, R10 ;  /* 0x0000000a000a7308 */ /* 0x000e220000000800 */
[----:B--2---:R-:W-:Y:S01]  /*7010*/  F2FP.F16.F32.PACK_AB R165, R83, R165 ;  /* 0x000000a553a5723e */ /* 0x004fe200000000ff */
[----:B------:R-:W-:-:S04]  /*7020*/  FADD.FTZ R3, R81, R14 ;  /* 0x0000000e51037221 */ /* 0x000fc80000010000 */
[----:B------:R-:W-:Y:S01]  /*7030*/  FADD.FTZ R14, R28, R3 ;  /* 0x000000031c0e7221 */ /* 0x000fe20000010000 */
[----:B------:R-:W-:-:S03]  /*7040*/  FADD.FTZ R3, R83, R4 ;  /* 0x0000000453037221 */ /* 0x000fc60000010000 */
[----:B------:R-:W-:Y:S01]  /*7050*/  FADD.FTZ R4, R85, R14 ;  /* 0x0000000e55047221 */ /* 0x000fe20000010000 */
[----:B---3--:R-:W-:Y:S01]  /*7060*/  FADD.FTZ R3, R54, R3 ;  /* 0x0000000336037221 */ /* 0x008fe20000010000 */
[----:B------:R-:W-:-:S03]  /*7070*/  IMAD.MOV.U32 R14, RZ, RZ, R9 ;  /* 0x000000ffff0e7224 */ /* 0x000fc600078e0009 */
[C---:B0-----:R-:W-:Y:S01]  /*7080*/  FADD.FTZ R3, R10.reuse, R3 ;  /* 0x000000030a037221 */ /* 0x041fe20000010000 */
[----:B------:R-:W-:Y:S01]  /*7090*/  F2FP.F16.F32.PACK_AB R167, R10, R54 ;  /* 0x000000360aa7723e */ /* 0x000fe200000000ff */
[----:B------:R-:W-:Y:S01]  /*70a0*/  IMAD.MOV.U32 R10, RZ, RZ, R21 ;  /* 0x000000ffff0a7224 */ /* 0x000fe200078e0015 */
[----:B------:R-:W-:Y:S06]  /*70b0*/  @P2 BRA `(.L_x_192) ;  /* 0xffffffd400e02947 */ /* 0x000fec000383ffff */
.L_x_183:
        /* <DEDUP_REMOVED lines=67> */
.L_x_193:
[----:B------:R-:W-:Y:S01]  /*74f0*/  IMAD R12, R2, 0x8, R0 ;  /* 0x00000008020c7824 */ /* 0x000fe200078e0200 */
[----:B------:R-:W-:-:S04]  /*7500*/  SHF.L.U32 R5, R16, 0x1f, RZ ;  /* 0x0000001f10057819 */ /* 0x000fc800000006ff */
[----:B------:R0:W1:Y:S01]  /*7510*/  SYNCS.PHASECHK.TRANS64.TRYWAIT P2, [R12+URZ+0x34850], R5 ;  /* 0x034850050c0075a7 */ /* 0x000062000804017f */
[----:B------:R-:W-:Y:S05]  /*7520*/  @!P0 BRA `(.L_x_194) ;  /* 0x0000000000048947 */ /* 0x000fea0003800000 */
[----:B------:R-:W-:Y:S01]  /*7530*/  BPT.TRAP 0x1 ;  /* 0x000000040000795c */ /* 0x000fe20000300000 */
.L_x_194:
[----:B-1----:R-:W-:Y:S05]  /*7540*/  @P2 BRA `(.L_x_195) ;  /* 0x0000000000082947 */ /* 0x002fea0003800000 */
[----:B------:R-:W1:Y:S02]  /*7550*/  SYNCS.PHASECHK.TRANS64.TRYWAIT P0, [R12+URZ+0x34850], R5 ;  /* 0x034850050c0075a7 */ /* 0x000e64000800017f */
[----:B-1----:R-:W-:Y:S05]  /*7560*/  @!P0 BRA `(.L_x_196) ;  /* 0x0000009c00e48947 */ /* 0x002fea0003800000 */
.L_x_195:
[----:B------:R-:W-:Y:S05]  /*7570*/  WARPSYNC.ALL ;  /* 0x0000000000007948 */ /* 0x000fea0003800000 */
[----:B------:R-:W-:Y:S01]  /*7580*/  VIADD R0, R0, 0x400 ;  /* 0x0000040000007836 */ /* 0x000fe20000000000 */
[----:B------:R-:W-:Y:S01]  /*7590*/  WARPGROUP.ARRIVE ;  /* 0x00000000000079c5 */ /* 0x000fe20000000000 */
[----:B------:R-:W-:Y:S01]  /*75a0*/  IMAD.MOV.U32 R11, RZ, RZ, 0x40000040 ;  /* 0x40000040ff0b7424 */ /* 0x000fe200078e00ff */
[----:B01----:R-:W0:Y:S01]  /*75b0*/  SHFL.BFLY PT, R5, R4, 0x2, 0x1f ;  /* 0x0c401f0004057f89 */ /* 0x003e2200000e0000 */
[----:B------:R-:W-:Y:S01]  /*75c0*/  VIADD R207, R207, 0x1 ;  /* 0x00000001cfcf7836 */ /* 0x000fe20000000000 */
[----:B------:R-:W-:-:S04]  /*75d0*/  SHF.R.U32.HI R0, RZ, 0x4, R0 ;  /* 0x00000004ff007819 */ /* 0x000fc80000011600 */
[----:B------:R-:W-:-:S04]  /*75e0*/  LOP3.LUT R0, R0, 0x3fff, RZ, 0xc0, !PT ;  /* 0x00003fff00007812 */ /* 0x000fc800078ec0ff */
[----:B------:R-:W-:Y:S02]  /*75f0*/  LOP3.LUT R7, R0, 0x4000000, RZ, 0xfc, !PT ;  /* 0x0400000000077812 */ /* 0x000fe400078efcff */
[----:B------:R-:W1:Y:S03]  /*7600*/  SHFL.BFLY PT, R0, R3, 0x2, 0x1f ;  /* 0x0c401f0003007f89 */ /* 0x000e6600000e0000 */
[----:B------:R-:W-:Y:S02]  /*7610*/  IMAD R6, R2, 0x800, R7 ;  /* 0x0000080002067824 */ /* 0x000fe400078e0207 */
[----:B------:R-:W-:Y:S02]  /*7620*/  IMAD.MOV.U32 R7, RZ, RZ, 0x40000040 ;  /* 0x40000040ff077424 */ /* 0x000fe400078e00ff */
[C---:B------:R-:W-:Y:S01]  /*7630*/  VIADD R10, R6.reuse, 0x80 ;  /* 0x00000080060a7836 */ /* 0x040fe20000000000 */
[----:B------:R-:W-:-:S02]  /*7640*/  R2UR UR6, R6 ;  /* 0x00000000060672ca */ /* 0x000fc400000e0000 */
[----:B------:R-:W-:Y:S01]  /*7650*/  R2UR UR7, R7 ;  /* 0x00000000070772ca */ /* 0x000fe200000e0000 */
[----:B------:R-:W-:Y:S02]  /*7660*/  IMAD.MOV.U32 R7, RZ, RZ, 0x40000040 ;  /* 0x40000040ff077424 */ /* 0x000fe400078e00ff */
[----:B0-----:R-:W-:-:S10]  /*7670*/  FADD.FTZ R5, R5, R4 ;  /* 0x0000000405057221 */ /* 0x001fd40000010000 */
[----:B------:R-:W-:Y:S01]  /*7680*/  HGMMA.64x128x16.F32 R24, R180, gdesc[UR4].tnspB, R24, gsb0 ;  /* 0x41e00004b4187df0 */ /* 0x000fe20008000818 */
[----:B------:R-:W-:Y:S01]  /*7690*/  R2UR UR6, R10 ;  /* 0x000000000a0672ca */ /* 0x000fe200000e0000 */
[----:B------:R-:W-:Y:S01]  /*76a0*/  VIADD R10, R6, 0x100 ;  /* 0x00000100060a7836 */ /* 0x000fe20000000000 */
[----:B------:R-:W-:Y:S01]  /*76b0*/  R2UR UR7, R11 ;  /* 0x000000000b0772ca */ /* 0x000fe200000e0000 */
[----:B------:R-:W-:Y:S01]  /*76c0*/  IMAD.MOV.U32 R11, RZ, RZ, 0x40000040 ;  /* 0x40000040ff0b7424 */ /* 0x000fe200078e00ff */
[----:B------:R-:W-:Y:S02]  /*76d0*/  WARPGROUP.DEPBAR.LE gsb0, 0x0 ;  /* 0x00008000000079c5 */ /* 0x000fe40000010000 */
[----:B------:R-:W-:-:S09]  /*76e0*/  WARPGROUP.ARRIVE ;  /* 0x00000000000079c5 */ /* 0x000fd20000000000 */
        /* <DEDUP_REMOVED lines=15> */
[----:B------:R-:W-:Y:S02]  /*77e0*/  R2UR UR6, R10 ;  /* 0x000000000a0672ca */ /* 0x000fe400000e0000 */
[----:B------:R-:W-:Y:S01]  /*77f0*/  R2UR UR7, R11 ;  /* 0x000000000b0772ca */ /* 0x000fe200000e0000 */
[----:B------:R-:W-:Y:S01]  /*7800*/  IMAD.MOV.U32 R11, RZ, RZ, 0x40000040 ;  /* 0x40000040ff0b7424 */ /* 0x000fe200078e00ff */
[----:B------:R-:W-:Y:S01]  /*7810*/  IADD3 R10, R6, 0x280, RZ ;  /* 0x00000280060a7810 */ /* 0x000fe20007ffe0ff */
[----:B------:R-:W-:Y:S02]  /*7820*/  WARPGROUP.DEPBAR.LE gsb0, 0x0 ;  /* 0x00008000000079c5 */ /* 0x000fe40000010000 */
[----:B------:R-:W-:-:S08]  /*7830*/  WARPGROUP.ARRIVE ;  /* 0x00000000000079c5 */ /* 0x000fd00000000000 */
[----:B------:R-:W-:Y:S01]  /*7840*/  HGMMA.64x128x16.F32 R24, R152, gdesc[UR4].tnspB, R24, gsb0 ;  /* 0x41e0000498187df0 */ /* 0x000fe20008000818 */
[----:B------:R-:W-:Y:S01]  /*7850*/  R2UR UR6, R10 ;  /* 0x000000000a0672ca */ /* 0x000fe200000e0000 */
[C---:B------:R-:W-:Y:S01]  /*7860*/  VIADD R10, R6.reuse, 0x300 ;  /* 0x00000300060a7836 */ /* 0x040fe20000000000 */
[----:B------:R-:W-:Y:S01]  /*7870*/  R2UR UR7, R11 ;  /* 0x000000000b0772ca */ /* 0x000fe200000e0000 */
[----:B------:R-:W-:Y:S02]  /*7880*/  IMAD.MOV.U32 R11, RZ, RZ, 0x40000040 ;  /* 0x40000040ff0b7424 */ /* 0x000fe400078e00ff */
[----:B------:R-:W-:Y:S01]  /*7890*/  VIADD R6, R6, 0x380 ;  /* 0x0000038006067836 */ /* 0x000fe20000000000 */
[----:B------:R-:W-:Y:S02]  /*78a0*/  WARPGROUP.DEPBAR.LE gsb0, 0x0 ;  /* 0x00008000000079c5 */ /* 0x000fe40000010000 */
[----:B------:R-:W-:-:S07]  /*78b0*/  WARPGROUP.ARRIVE ;  /* 0x00000000000079c5 */ /* 0x000fce0000000000 */
[----:B------:R-:W-:Y:S01]  /*78c0*/  HGMMA.64x128x16.F32 R24, R156, gdesc[UR4].tnspB, R24, gsb0 ;  /* 0x41e000049c187df0 */ /* 0x000fe20008000818 */
[----:B------:R-:W-:Y:S02]  /*78d0*/  R2UR UR6, R10 ;  /* 0x000000000a0672ca */ /* 0x000fe400000e0000 */
[----:B------:R-:W-:Y:S01]  /*78e0*/  R2UR UR7, R11 ;  /* 0x000000000b0772ca */ /* 0x000fe200000e0000 */
[----:B------:R-:W-:Y:S02]  /*78f0*/  VIADD R11, R2, 0x1 ;  /* 0x00000001020b7836 */ /* 0x000fe40000000000 */
[----:B------:R-:W-:-:S03]  /*7900*/  IMAD.MOV.U32 R2, RZ, RZ, RZ ;  /* 0x000000ffff027224 */ /* 0x000fc600078e00ff */
[----:B------:R-:W-:Y:S01]  /*7910*/  ISETP.NE.AND P2, PT, R11, 0x2, PT ;  /* 0x000000020b00780c */ /* 0x000fe20003f45270 */
[----:B------:R-:W-:Y:S02]  /*7920*/  WARPGROUP.DEPBAR.LE gsb0, 0x0 ;  /* 0x00008000000079c5 */ /* 0x000fe40000010000 */
[----:B------:R-:W-:-:S06]  /*7930*/  WARPGROUP.ARRIVE ;  /* 0x00000000000079c5 */ /* 0x000fcc0000000000 */
[----:B------:R-:W-:Y:S01]  /*7940*/  HGMMA.64x128x16.F32 R24, R160, gdesc[UR4].tnspB, R24, gsb0 ;  /* 0x41e00004a0187df0 */ /* 0x000fe20008000818 */
[----:B------:R-:W-:Y:S01]  /*7950*/  R2UR UR6, R6 ;  /* 0x00000000060672ca */ /* 0x000fe200000e0000 */
[----:B-1----:R-:W-:Y:S01]  /*7960*/  FADD.FTZ R6, R0, R3 ;  /* 0x0000000300067221 */ /* 0x002fe20000010000 */
[----:B------:R-:W-:Y:S01]  /*7970*/  R2UR UR7, R7 ;  /* 0x00000000070772ca */ /* 0x000fe200000e0000 */
[----:B------:R-:W0:Y:S01]  /*7980*/  SHFL.BFLY PT, R0, R5, 0x1, 0x1f ;  /* 0x0c201f0005007f89 */ /* 0x000e2200000e0000 */
[----:B------:R-:W-:-:S03]  /*7990*/  SEL R3, RZ, 0x1, P2 ;  /* 0x00000001ff037807 */ /* 0x000fc60001000000 */
[----:B------:R-:W1:Y:S01]  /*79a0*/  SHFL.BFLY PT, R7, R6, 0x1, 0x1f ;  /* 0x0c201f0006077f89 */ /* 0x000e6200000e0000 */
[----:B------:R-:W-:Y:S01]  /*79b0*/  LOP3.LUT R16, R16, R3, RZ, 0x3c, !PT ;  /* 0x0000000310107212 */ /* 0x000fe200078e3cff */
[----:B------:R-:W-:Y:S02]  /*79c0*/  IMAD.MOV.U32 R3, RZ, RZ, -0x800000 ;  /* 0xff800000ff037424 */ /* 0x000fe400078e00ff */
[----:B0-----:R-:W-:Y:S01]  /*79d0*/  FADD.FTZ R13, R5, R0 ;  /* 0x00000000050d7221 */ /* 0x001fe20000010000 */
[----:B------:R-:W-:Y:S02]  /*79e0*/  IMAD.MOV.U32 R5, RZ, RZ, RZ ;  /* 0x000000ffff057224 */ /* 0x000fe400078e00ff */
[----:B------:R-:W-:Y:S02]  /*79f0*/  IMAD.MOV.U32 R0, RZ, RZ, -0x800000 ;  /* 0xff800000ff007424 */ /* 0x000fe400078e00ff */
[----:B-1----:R-:W-:Y:S01]  /*7a00*/  FADD.FTZ R14, R6, R7 ;  /* 0x00000007060e7221 */ /* 0x002fe20000010000 */
[----:B------:R-:W-:Y:S01]  /*7a10*/  FSETP.NE.FTZ.AND P0, PT, R13, RZ, PT ;  /* 0x000000ff0d00720b */ /* 0x000fe20003f15000 */
[----:B------:R-:W-:-:S03]  /*7a20*/  @!P1 VIADD R6, R12, 0x34860 ;  /* 0x000348600c069836 */ /* 0x000fc60000000000 */
[----:B------:R-:W-:Y:S02]  /*7a30*/  FSETP.NE.FTZ.AND P3, PT, R14, RZ, PT ;  /* 0x000000ff0e00720b */ /* 0x000fe40003f75000 */
[----:B------:R-:W-:-:S07]  /*7a40*/  @!P1 PRMT R6, RZ, 0x654, R6 ;  /* 0x00000654ff069816 */ /* 0x000fce0000000006 */
[----:B------:R-:W0:Y:S01]  /*7a50*/  @P0 MUFU.LG2 R7, R13 ;  /* 0x0000000d00070308 */ /* 0x000e220000000c00 */
[----:B------:R-:W-:-:S03]  /*7a60*/  @P0 FMUL.FTZ R4, R8, 0.69314718246459960938 ;  /* 0x3f31721808040820 */ /* 0x000fc60000410000 */
[----:B------:R-:W-:-:S04]  /*7a70*/  @P3 FMUL.FTZ R15, R8, 0.69314718246459960938 ;  /* 0x3f317218080f3820 */ /* 0x000fc80000410000 */
        /* <DEDUP_REMOVED lines=77> */
[----:B-1----:R-:W-:-:S07]  /*7f50*/  SEL R2, R11, RZ, P2 ;  /* 0x000000ff0b027207 */ /* 0x002fce0001000000 */
.L_x_175:
[----:B------:R-:W0:Y:S01]  /*7f60*/  S2R R4, SR_CgaCtaId ;  /* 0x0000000000047919 */ /* 0x000e220000008800 */
[----:B------:R-:W-:Y:S01]  /*7f70*/  MOV R17, 0x400 ;  /* 0x0000040000117802 */ /* 0x000fe20000000f00 */
[----:B------:R-:W-:Y:S01]  /*7f80*/  BSSY B0, `(.L_x_197) ;  /* 0x00002c4000007945 */ /* 0x000fe20003800000 */
[----:B------:R-:W-:Y:S02]  /*7f90*/  BAR.SYNC.DEFER_BLOCKING 0x5, 0x180 ;  /* 0x0146000000007b1d */ /* 0x000fe40000010000 */
[----:B0-----:R-:W-:-:S05]  /*7fa0*/  LEA R17, R4, R17, 0x18 ;  /* 0x0000001104117211 */ /* 0x001fca00078ec0ff */
[----:B------:R0:W1:Y:S01]  /*7fb0*/  LDS.128 R4, [R17+0x348d0] ;  /* 0x0348d00011047984 */ /* 0x0000620000000c00 */
[----:B------:R-:W-:Y:S06]  /*7fc0*/  BAR.ARV 0x4, 0x180 ;  /* 0x0106000000007b1d */ /* 0x000fec0000002000 */
[----:B------:R-:W-:Y:S05]  /*7fd0*/  @P0 BRA `(.L_x_198) ;  /* 0x00000020001c0947 */ /* 0x000fea0003800000 */
[----:B-1----:R-:W1:Y:S01]  /*7fe0*/  S2R R4, SR_SWINHI ;  /* 0x0000000000047919 */ /* 0x002e620000002f00 */
[----:B------:R-:W-:Y:S01]  /*7ff0*/  F2FP.F16.F32.PACK_AB R36, R73, R72 ;  /* 0x000000484924723e */ /* 0x000fe200000000ff */
[----:B------:R-:W-:Y:S01]  /*8000*/  ULDC.64 UR4, c[0x0][0xc08] ;  /* 0x0003020000047ab9 */ /* 0x000fe20000000a00 */
[----:B------:R-:W-:Y:S02]  /*8010*/  SHF.L.U64.HI R110, R23, 0x2, R188 ;  /* 0x00000002176e7819 */ /* 0x000fe400000102bc */
[----:B------:R-:W-:Y:S02]  /*8020*/  MOV R94, R17 ;  /* 0x00000011005e7202 */ /* 0x000fe40000000f00 */
[----:B-1----:R-:W-:-:S03]  /*8030*/  MOV R95, R4 ;  /* 0x00000004005f7202 */ /* 0x002fc60000000f00 */
[----:B------:R-:W-:-:S03]  /*8040*/  IMAD.WIDE R12, R227, 0x2, R94 ;  /* 0x00000002e30c7825 */ /* 0x000fc600078e025e */
[C---:B------:R-:W-:Y:S02]  /*8050*/  IADD3 R107, P1, R12.reuse, 0x4040, RZ ;  /* 0x000040400c6b7810 */ /* 0x040fe40007f3e0ff */
[C---:B------:R-:W-:Y:S02]  /*8060*/  IADD3 R105, P2, R12.reuse, 0x4020, RZ ;  /* 0x000040200c697810 */ /* 0x040fe40007f5e0ff */
[----:B------:R-:W-:Y:S01]  /*8070*/  IADD3 R15, P3, R12, 0x4000, RZ ;  /* 0x000040000c0f7810 */ /* 0x000fe20007f7e0ff */
[--C-:B------:R-:W-:Y:S01]  /*8080*/  IMAD.X R27, RZ, RZ, R13.reuse, P1 ;  /* 0x000000ffff1b7224 */ /* 0x100fe200008e060d */
[----:B------:R-:W-:Y:S01]  /*8090*/  LOP3.LUT R10, R107, 0x380, RZ, 0xc0, !PT ;  /* 0x000003806b0a7812 */ /* 0x000fe200078ec0ff */
[--C-:B------:R-:W-:Y:S01]  /*80a0*/  IMAD.X R33, RZ, RZ, R13.reuse, P2 ;  /* 0x000000ffff217224 */ /* 0x100fe200010e060d */
[----:B------:R-:W-:Y:S01]  /*80b0*/  LOP3.LUT R8, R105, 0x380, RZ, 0xc0, !PT ;  /* 0x0000038069087812 */ /* 0x000fe200078ec0ff */
[----:B------:R-:W-:Y:S01]  /*80c0*/  IMAD.X R29, RZ, RZ, R13, P3 ;  /* 0x000000ffff1d7224 */ /* 0x000fe200018e060d */
[----:B------:R-:W-:-:S02]  /*80d0*/  LOP3.LUT R4, R15, 0x380, RZ, 0xc0, !PT ;  /* 0x000003800f047812 */ /* 0x000fc400078ec0ff */
[C---:B------:R-:W-:Y:S02]  /*80e0*/  LOP3.LUT R9, R12.reuse, 0x380, RZ, 0xc0, !PT ;  /* 0x000003800c097812 */ /* 0x040fe400078ec0ff */
[----:B------:R-:W-:Y:S02]  /*80f0*/  IADD3 R109, P0, R12, 0x4060, RZ ;  /* 0x000040600c6d7810 */ /* 0x000fe40007f1e0ff */
[----:B------:R-:W-:Y:S02]  /*8100*/  SHF.R.U64 R10, R10, 0x3, RZ ;  /* 0x000000030a0a7819 */ /* 0x000fe400000012ff */
[----:B------:R-:W-:Y:S01]  /*8110*/  SHF.R.U64 R8, R8, 0x3, RZ ;  /* 0x0000000308087819 */ /* 0x000fe200000012ff */
[----:B------:R-:W-:Y:S01]  /*8120*/  IMAD.X R31, RZ, RZ, R13, P0 ;  /* 0x000000ffff1f7224 */ /* 0x000fe200000e060d */
[C---:B------:R-:W-:Y:S02]  /*8130*/  IADD3 R39, P4, R12.reuse, 0x60, RZ ;  /* 0x000000600c277810 */ /* 0x040fe40007f9e0ff */
[----:B------:R-:W-:-:S02]  /*8140*/  IADD3 R37, P5, R12, 0x40, RZ ;  /* 0x000000400c257810 */ /* 0x000fc40007fbe0ff */
[----:B------:R-:W-:Y:S01]  /*8150*/  SHF.R.U64 R4, R4, 0x3, RZ ;  /* 0x0000000304047819 */ /* 0x000fe200000012ff */
[----:B------:R-:W-:Y:S01]  /*8160*/  IMAD.X R11, RZ, RZ, R13, P4 ;  /* 0x000000ffff0b7224 */ /* 0x000fe200020e060d */
[----:B------:R-:W-:Y:S01]  /*8170*/  BAR.SYNC.DEFER_BLOCKING 0x1, 0x100 ;  /* 0x0044000000007b1d */ /* 0x000fe20000010000 */
[----:B------:R-:W-:Y:S02]  /*8180*/  IADD3 R35, P6, R12, 0x20, RZ ;  /* 0x000000200c237810 */ /* 0x000fe40007fde0ff */
[----:B------:R-:W-:Y:S02]  /*8190*/  SHF.R.U64 R9, R9, 0x3, RZ ;  /* 0x0000000309097819 */ /* 0x000fe400000012ff */
[----:B------:R-:W-:Y:S02]  /*81a0*/  LOP3.LUT R14, R109, 0x380, RZ, 0xc0, !PT ;  /* 0x000003806d0e7812 */ /* 0x000fe400078ec0ff */
[----:B------:R-:W-:Y:S02]  /*81b0*/  LOP3.LUT R26, R10, R107, RZ, 0x3c, !PT ;  /* 0x0000006b0a1a7212 */ /* 0x000fe400078e3cff */
[----:B------:R-:W-:Y:S01]  /*81c0*/  LOP3.LUT R32, R8, R105, RZ, 0x3c, !PT ;  /* 0x0000006908207212 */ /* 0x000fe200078e3cff */
[----:B------:R-:W1:Y:S01]  /*81d0*/  LDC.64 R106, c[0x0][0xc00] ;  /* 0x00030000ff6a7b82 */ /* 0x000e620000000a00 */
[----:B------:R-:W-:-:S02]  /*81e0*/  LOP3.LUT R28, R4, R15, RZ, 0x3c, !PT ;  /* 0x0000000f041c7212 */ /* 0x000fc400078e3cff */
[----:B------:R-:W-:Y:S02]  /*81f0*/  LOP3.LUT R10, R39, 0x380, RZ, 0xc0, !PT ;  /* 0x00000380270a7812 */ /* 0x000fe400078ec0ff */
[----:B------:R-:W-:Y:S02]  /*8200*/  LOP3.LUT R8, R37, 0x380, RZ, 0xc0, !PT ;  /* 0x0000038025087812 */ /* 0x000fe400078ec0ff */
[----:B------:R-:W-:Y:S02]  /*8210*/  LOP3.LUT R4, R35, 0x380, RZ, 0xc0, !PT ;  /* 0x0000038023047812 */ /* 0x000fe400078ec0ff */
[----:B------:R-:W-:Y:S01]  /*8220*/  LOP3.LUT R12, R9, R12, RZ, 0x3c, !PT ;  /* 0x0000000c090c7212 */ /* 0x000fe200078e3cff */
[----:B------:R-:W-:Y:S01]  /*8230*/  IMAD.X R9, RZ, RZ, R13, P5 ;  /* 0x000000ffff097224 */ /* 0x000fe200028e060d */
[----:B------:R-:W-:Y:S02]  /*8240*/  SHF.R.U64 R14, R14, 0x3, RZ ;  /* 0x000000030e0e7819 */ /* 0x000fe400000012ff */
[----:B------:R-:W-:-:S02]  /*8250*/  SHF.R.U64 R10, R10, 0x3, RZ ;  /* 0x000000030a0a7819 */ /* 0x000fc400000012ff */
[----:B------:R-:W-:Y:S02]  /*8260*/  SHF.R.U64 R8, R8, 0x3, RZ ;  /* 0x0000000308087819 */ /* 0x000fe400000012ff */
[----:B------:R-:W-:Y:S02]  /*8270*/  SHF.R.U64 R4, R4, 0x3, RZ ;  /* 0x0000000304047819 */ /* 0x000fe400000012ff */
[----:B------:R-:W-:Y:S02]  /*8280*/  IADD3.X R25, RZ, R13, RZ, P6, !PT ;  /* 0x0000000dff197210 */ /* 0x000fe400037fe4ff */
[----:B------:R-:W-:Y:S01]  /*8290*/  LOP3.LUT R30, R14, R109, RZ, 0x3c, !PT ;  /* 0x0000006d0e1e7212 */ /* 0x000fe200078e3cff */
[----:B------:R-:W-:Y:S01]  /*82a0*/  IMAD.SHL.U32 R109, R23, 0x4, RZ ;  /* 0x00000004176d7824 */ /* 0x000fe200078e00ff */
[----:B------:R-:W-:Y:S02]  /*82b0*/  MOV R34, R12 ;  /* 0x0000000c00227202 */ /* 0x000fe40000000f00 */
[----:B------:R-:W-:-:S02]  /*82c0*/  F2FP.F16.F32.PACK_AB R12, R21, R20 ;  /* 0x00000014150c723e */ /* 0x000fc400000000ff */
[----:B------:R-:W-:Y:S02]  /*82d0*/  F2FP.F16.F32.PACK_AB R13, R97, R96 ;  /* 0x00000060610d723e */ /* 0x000fe400000000ff */
[----:B------:R-:W-:Y:S02]  /*82e0*/  F2FP.F16.F32.PACK_AB R14, R89, R88 ;  /* 0x00000058590e723e */ /* 0x000fe400000000ff */
[----:B------:R-:W-:Y:S02]  /*82f0*/  F2FP.F16.F32.PACK_AB R15, R99, R98 ;  /* 0x00000062630f723e */ /* 0x000fe400000000ff */
[----:B------:R-:W-:Y:S02]  /*8300*/  LOP3.LUT R10, R10, R39, RZ, 0x3c, !PT ;  /* 0x000000270a0a7212 */ /* 0x000fe400078e3cff */
[----:B------:R-:W-:Y:S01]  /*8310*/  LOP3.LUT R8, R8, R37, RZ, 0x3c, !PT ;  /* 0x0000002508087212 */ /* 0x000fe200078e3cff */
[----:B------:R2:W-:Y:S01]  /*8320*/  STSM.16.M88.4 [R34], R12 ;  /* 0x0000000c22007844 */ /* 0x0005e20000000200 */
[----:B------:R-:W-:-:S02]  /*8330*/  LOP3.LUT R24, R4, R35, RZ, 0x3c, !PT ;  /* 0x0000002304187212 */ /* 0x000fc400078e3cff */
[----:B------:R-:W-:Y:S02]  /*8340*/  MOV R38, R10 ;  /* 0x0000000a00267202 */ /* 0x000fe40000000f00 */
[----:B------:R-:W-:Y:S02]  /*8350*/  MOV R37, R8 ;  /* 0x0000000800257202 */ /* 0x000fe40000000f00 */
[----:B------:R-:W-:Y:S02]  /*8360*/  MOV R105, R24 ;  /* 0x0000001800697202 */ /* 0x000fe40000000f00 */
[----:B------:R-:W-:Y:S02]  /*8370*/  F2FP.F16.F32.PACK_AB R8, R91, R90 ;  /* 0x0000005a5b08723e */ /* 0x000fe400000000ff */
[----:B------:R-:W-:Y:S02]  /*8380*/  F2FP.F16.F32.PACK_AB R9, R101, R100 ;  /* 0x000000646509723e */ /* 0x000fe400000000ff */
[----:B------:R-:W-:-:S02]  /*8390*/  F2FP.F16.F32.PACK_AB R10, R93, R92 ;  /* 0x0000005c5d0a723e */ /* 0x000fc400000000ff */
[----:B------:R-:W-:Y:S02]  /*83a0*/  F2FP.F16.F32.PACK_AB R11, R103, R102 ;  /* 0x00000066670b723e */ /* 0x000fe400000000ff */
[----:B------:R-:W-:Y:S02]  /*83b0*/  MOV R104, R26 ;  /* 0x0000001a00687202 */ /* 0x000fe40000000f00 */
[----:B--2---:R-:W-:Y:S01]  /*83c0*/  F2FP.F16.F32.PACK_AB R12, R41, R40 ;  /* 0x00000028290c723e */ /* 0x004fe200000000ff */
[----:B------:R2:W-:Y:S01]  /*83d0*/  STSM.16.M88.4 [R105], R8 ;  /* 0x0000000869007844 */ /* 0x0005e20000000200 */
[----:B------:R-:W-:Y:S02]  /*83e0*/  F2FP.F16.F32.PACK_AB R13, R43, R42 ;  /* 0x0000002a2b0d723e */ /* 0x000fe400000000ff */
[----:B------:R-:W-:Y:S02]  /*83f0*/  F2FP.F16.F32.PACK_AB R14, R45, R44 ;  /* 0x0000002c2d0e723e */ /* 0x000fe400000000ff */
[----:B------:R-:W-:-:S02]  /*8400*/  F2FP.F16.F32.PACK_AB R15, R47, R46 ;  /* 0x0000002e2f0f723e */ /* 0x000fc400000000ff */
[----:B------:R-:W-:Y:S02]  /*8410*/  MOV R4, R30 ;  /* 0x0000001e00047202 */ /* 0x000fe40000000f00 */
[----:B------:R-:W-:Y:S01]  /*8420*/  MOV R39, R28 ;  /* 0x0000001c00277202 */ /* 0x000fe20000000f00 */
[----:B------:R3:W-:Y:S01]  /*8430*/  STSM.16.M88.4 [R37], R12 ;  /* 0x0000000c25007844 */ /* 0x0007e20000000200 */
[----:B------:R-:W-:Y:S02]  /*8440*/  F2FP.F16.F32.PACK_AB R24, R49, R48 ;  /* 0x000000303118723e */ /* 0x000fe400000000ff */
[----:B------:R-:W-:Y:S02]  /*8450*/  F2FP.F16.F32.PACK_AB R25, R51, R50 ;  /* 0x000000323319723e */ /* 0x000fe400000000ff */
[----:B------:R-:W-:Y:S01]  /*8460*/  F2FP.F16.F32.PACK_AB R26, R53, R52 ;  /* 0x00000034351a723e */ /* 0x000fe200000000ff */
[----:B--2---:R-:W-:Y:S01]  /*8470*/  IMAD.MOV.U32 R105, RZ, RZ, RZ ;  /* 0x000000ffff697224 */ /* 0x004fe200078e00ff */
[----:B------:R-:W-:-:S02]  /*8480*/  F2FP.F16.F32.PACK_AB R27, R55, R54 ;  /* 0x00000036371b723e */ /* 0x000fc400000000ff */
[----:B------:R-:W-:Y:S02]  /*8490*/  F2FP.F16.F32.PACK_AB R28, R57, R56 ;  /* 0x00000038391c723e */ /* 0x000fe400000000ff */
[----:B------:R-:W-:Y:S01]  /*84a0*/  F2FP.F16.F32.PACK_AB R29, R59, R58 ;  /* 0x0000003a3b1d723e */ /* 0x000fe200000000ff */
[----:B------:R2:W-:Y:S01]  /*84b0*/  STSM.16.M88.4 [R38], R24 ;  /* 0x0000001826007844 */ /* 0x0005e20000000200 */
[----:B------:R-:W-:Y:S02]  /*84c0*/  F2FP.F16.F32.PACK_AB R30, R61, R60 ;  /* 0x0000003c3d1e723e */ /* 0x000fe400000000ff */
[----:B------:R-:W-:Y:S02]  /*84d0*/  F2FP.F16.F32.PACK_AB R31, R63, R62 ;  /* 0x0000003e3f1f723e */ /* 0x000fe400000000ff */
[----:B------:R-:W-:Y:S02]  /*84e0*/  MOV R108, R32 ;  /* 0x00000020006c7202 */ /* 0x000fe40000000f00 */
[----:B------:R-:W-:Y:S01]  /*84f0*/  F2FP.F16.F32.PACK_AB R32, R65, R64 ;  /* 0x000000404120723e */ /* 0x000fe200000000ff */
[----:B------:R4:W-:Y:S01]  /*8500*/  STSM.16.M88.4 [R39], R28 ;  /* 0x0000001c27007844 */ /* 0x0009e20000000200 */
[----:B------:R-:W-:-:S02]  /*8510*/  F2FP.F16.F32.PACK_AB R33, R67, R66 ;  /* 0x000000424321723e */ /* 0x000fc400000000ff */
[----:B------:R-:W-:Y:S02]  /*8520*/  F2FP.F16.F32.PACK_AB R34, R69, R68 ;  /* 0x000000444522723e */ /* 0x000fe400000000ff */
[----:B------:R-:W-:Y:S02]  /*8530*/  F2FP.F16.F32.PACK_AB R35, R71, R70 ;  /* 0x000000464723723e */ /* 0x000fe400000000ff */
[----:B---3--:R-:W-:Y:S02]  /*8540*/  F2FP.F16.F32.PACK_AB R37, R75, R74 ;  /* 0x0000004a4b25723e */ /* 0x008fe400000000ff */
[----:B--2---:R-:W-:Y:S01]  /*8550*/  F2FP.F16.F32.PACK_AB R38, R77, R76 ;  /* 0x0000004c4d26723e */ /* 0x004fe200000000ff */
[----:B------:R-:W-:Y:S01]  /*8560*/  STSM.16.M88.4 [R108], R32 ;  /* 0x000000206c007844 */ /* 0x000fe20000000200 */
[----:B------:R-:W-:Y:S02]  /*8570*/  F2FP.F16.F32.PACK_AB R8, R81, R80 ;  /* 0x000000505108723e */ /* 0x000fe400000000ff */
[----:B------:R-:W-:-:S02]  /*8580*/  F2FP.F16.F32.PACK_AB R9, R83, R82 ;  /* 0x000000525309723e */ /* 0x000fc400000000ff */
[----:B------:R-:W-:Y:S02]  /*8590*/  F2FP.F16.F32.PACK_AB R10, R85, R84 ;  /* 0x00000054550a723e */ /* 0x000fe400000000ff */
[----:B----4-:R-:W-:Y:S02]  /*85a0*/  F2FP.F16.F32.PACK_AB R39, R79, R78 ;  /* 0x0000004e4f27723e */ /* 0x010fe400000000ff */
[----:B------:R-:W-:Y:S02]  /*85b0*/  F2FP.F16.F32.PACK_AB R11, R87, R86 ;  /* 0x00000056570b723e */ /* 0x000fe400000000ff */
[----:B-1----:R-:W-:Y:S01]  /*85c0*/  ISETP.NE.U32.AND P0, PT, R106, RZ, PT ;  /* 0x000000ff6a00720c */ /* 0x002fe20003f05070 */
[----:B------:R1:W-:Y:S01]  /*85d0*/  STSM.16.M88.4 [R104], R36 ;  /* 0x0000002468007844 */ /* 0x0003e20000000200 */
[----:B------:R-:W-:Y:S02]  /*85e0*/  IADD3 R12, P1, R109, R106, RZ ;  /* 0x0000006a6d0c7210 */ /* 0x000fe40007f3e0ff */
[----:B------:R-:W-:Y:S01]  /*85f0*/  ISETP.NE.AND.EX P0, PT, R107, RZ, PT, P0 ;  /* 0x000000ff6b00720c */ /* 0x000fe20003f05300 */
[----:B------:R2:W-:Y:S02]  /*8600*/  STSM.16.M88.4 [R4], R8 ;  /* 0x0000000804007844 */ /* 0x0005e40000000200 */
[----:B------:R-:W-:Y:S01]  /*8610*/  IMAD.X R13, R110, 0x1, R107, P1 ;  /* 0x000000016e0d7824 */ /* 0x000fe200008e066b */
[----:B------:R-:W-:Y:S08]  /*8620*/  BAR.SYNC.DEFER_BLOCKING 0x1, 0x100 ;  /* 0x0044000000007b1d */ /* 0x000ff00000010000 */
[----:B-1----:R-:W1:Y:S08]  /*8630*/  LDC R104, c[0x0][0xbe8] ;  /* 0x0002fa00ff687b82 */ /* 0x002e700000000800 */
[----:B--2---:R-:W2:Y:S01]  /*8640*/  LDC R9, c[0x0][0xad4] ;  /* 0x0002b500ff097b82 */ /* 0x004ea20000000800 */
[----:B------:R-:W3:Y:S01]  /*8650*/  @P0 LDG.E R105, desc[UR40][R12.64] ;  /* 0x000000280c690981 */ /* 0x000ee2000c1e1900 */
[----:B------:R-:W-:-:S04]  /*8660*/  ISETP.NE.U32.AND P1, PT, RZ, UR4, PT ;  /* 0x00000004ff007c0c */ /* 0x000fc8000bf25070 */
[----:B------:R-:W-:Y:S01]  /*8670*/  ISETP.NE.AND.EX P1, PT, RZ, UR5, PT, P1 ;  /* 0x00000005ff007c0c */ /* 0x000fe2000bf25310 */
[----:B------:R-:W-:-:S12]  /*8680*/  IMAD.MOV.U32 R28, RZ, RZ, 0x9b8 ;  /* 0x000009b8ff1c7424 */ /* 0x000fd800078e00ff */
[----:B------:R-:W-:Y:S01]  /*8690*/  @P1 IADD3 R14, P2, R109, UR4, RZ ;  /* 0x000000046d0e1c10 */ /* 0x000fe2000ff5e0ff */
[----:B------:R-:W-:Y:S01]  /*86a0*/  ULDC UR4, c[0x0][0xa88] ;  /* 0x0002a20000047ab9 */ /* 0x000fe20000000800 */
[----:B-1----:R-:W-:Y:S01]  /*86b0*/  ISETP.NE.AND P4, PT, R104, 0x1, PT ;  /* 0x000000016800780c */ /* 0x002fe20003f85270 */
[----:B------:R-:W-:Y:S01]  /*86c0*/  IMAD.U32 R29, RZ, RZ, UR4 ;  /* 0x00000004ff1d7e24 */ /* 0x000fe2000f8e00ff */
[----:B------:R-:W-:Y:S02]  /*86d0*/  @P1 IADD3.X R15, R110, UR5, RZ, P2, !PT ;  /* 0x000000056e0f1c10 */ /* 0x000fe400097fe4ff */
[----:B------:R-:W-:-:S03]  /*86e0*/  ISETP.NE.AND P2, PT, R186, RZ, PT ;  /* 0x000000ffba00720c */ /* 0x000fc60003f45270 */
[----:B------:R1:W5:Y:S01]  /*86f0*/  @P1 LDG.E R29, desc[UR40][R14.64] ;  /* 0x000000280e1d1981 */ /* 0x000362000c1e1900 */
[----:B--2---:R-:W-:Y:S01]  /*8700*/  SEL R9, R186, R9, P2 ;  /* 0x00000009ba097207 */ /* 0x004fe20001000000 */
[----:B------:R-:W-:Y:S01]  /*8710*/  IMAD R39, R187, 0x80, R226 ;  /* 0x00000080bb277824 */ /* 0x000fe200078e02e2 */
[----:B------:R-:W-:Y:S02]  /*8720*/  ISETP.NE.U32.AND P2, PT, R106, RZ, PT ;  /* 0x000000ff6a00720c */ /* 0x000fe40003f45070 */
[----:B------:R-:W-:Y:S01]  /*8730*/  ISETP.GT.AND P3, PT, R9, 0x1, PT ;  /* 0x000000010900780c */ /* 0x000fe20003f64270 */
[----:B------:R-:W2:Y:S01]  /*8740*/  @P4 LDC R30, c[0x0][0xbec] ;  /* 0x0002fb00ff1e4b82 */ /* 0x000ea20000000800 */
[----:B------:R-:W-:Y:S02]  /*8750*/  ISETP.NE.AND.EX P2, PT, R107, RZ, PT, P2 ;  /* 0x000000ff6b00720c */ /* 0x000fe40003f45320 */
[----:B------:R-:W-:Y:S02]  /*8760*/  SEL R28, R28, 0x978, P3 ;  /* 0x000009781c1c7807 */ /* 0x000fe40001800000 */
[----:B------:R-:W-:-:S02]  /*8770*/  SEL R23, R23, RZ, !P2 ;  /* 0x000000ff17177207 */ /* 0x000fc40005000000 */
[----:B------:R-:W-:Y:S01]  /*8780*/  SEL R27, R188, RZ, !P2 ;  /* 0x000000ffbc1b7207 */ /* 0x000fe20005000000 */
[----:B------:R-:W4:Y:S01]  /*8790*/  LDC.64 R24, c[0x0][R28+0x220] ;  /* 0x000088001c187b82 */ /* 0x000f220000000a00 */
[----:B------:R-:W-:-:S07]  /*87a0*/  SEL R31, R204, RZ, P3 ;  /* 0x000000ffcc1f7207 */ /* 0x000fce0001800000 */
[----:B------:R-:W0:Y:S08]  /*87b0*/  LDC.64 R10, c[0x0][R28+0x218] ;  /* 0x000086001c0a7b82 */ /* 0x000e300000000a00 */
[----:B------:R-:W2:Y:S08]  /*87c0*/  @P4 LDC R37, c[0x0][0xbf0] ;  /* 0x0002fc00ff254b82 */ /* 0x000eb00000000800 */
[----:B------:R-:W2:Y:S01]  /*87d0*/  LDC.64 R8, c[0x0][0xba8] ;  /* 0x0002ea00ff087b82 */ /* 0x000ea20000000a00 */
[----:B----4-:R-:W-:-:S04]  /*87e0*/  IMAD R4, R25, R23, RZ ;  /* 0x0000001719047224 */ /* 0x010fc800078e02ff */
[C---:B------:R-:W-:Y:S02]  /*87f0*/  IMAD R35, R24.reuse, R27, R4 ;  /* 0x0000001b18237224 */ /* 0x040fe400078e0204 */
[----:B------:R-:W-:Y:S01]  /*8800*/  IMAD.WIDE.U32 R24, R24, R23, RZ ;  /* 0x0000001718187225 */ /* 0x000fe200078e00ff */
[----:B-1----:R-:W1:Y:S03]  /*8810*/  LDC.64 R14, c[0x0][R28+0x228] ;  /* 0x00008a001c0e7b82 */ /* 0x002e660000000a00 */
[-C--:B0-----:R-:W-:Y:S02]  /*8820*/  IMAD R33, R11, R185.reuse, RZ ;  /* 0x000000b90b217224 */ /* 0x081fe400078e02ff */
[----:B------:R-:W-:-:S03]  /*8830*/  IMAD.WIDE.U32 R26, R10, R185, RZ ;  /* 0x000000b90a1a7225 */ /* 0x000fc600078e00ff */
[----:B------:R-:W0:Y:S01]  /*8840*/  LDC.64 R10, c[0x0][R28+0x210] ;  /* 0x000084001c0a7b82 */ /* 0x000e220000000a00 */
[----:B--2---:R-:W-:-:S04]  /*8850*/  @P4 IMAD.HI.U32 R4, R39, R30, RZ ;  /* 0x0000001e27044227 */ /* 0x004fc800078e00ff */
[----:B------:R-:W-:Y:S02]  /*8860*/  IMAD.IADD R35, R25, 0x1, R35 ;  /* 0x0000000119237824 */ /* 0x000fe400078e0223 */
[----:B------:R-:W-:Y:S01]  /*8870*/  IMAD.MOV.U32 R25, RZ, RZ, R39 ;  /* 0x000000ffff197224 */ /* 0x000fe200078e0027 */
[----:B------:R-:W-:Y:S01]  /*8880*/  @P4 SHF.R.U32.HI R25, RZ, R37, R4 ;  /* 0x00000025ff194219 */ /* 0x000fe20000011604 */
[----:B------:R-:W-:Y:S01]  /*8890*/  IMAD.IADD R27, R27, 0x1, R33 ;  /* 0x000000011b1b7824 */ /* 0x000fe200078e0221 */
[----:B------:R-:W2:Y:S02]  /*88a0*/  @!P3 LDC R8, c[0x0][0xb50] ;  /* 0x0002d400ff08bb82 */ /* 0x000ea40000000800 */
[----:B------:R-:W-:Y:S01]  /*88b0*/  SHF.R.S32.HI R4, RZ, 0x1f, R25 ;  /* 0x0000001fff047819 */ /* 0x000fe20000011419 */
[-C--:B-1----:R-:W-:Y:S02]  /*88c0*/  IMAD R33, R15, R31.reuse, RZ ;  /* 0x0000001f0f217224 */ /* 0x082fe400078e02ff */
[----:B------:R-:W-:-:S03]  /*88d0*/  IMAD.WIDE.U32 R14, R14, R31, RZ ;  /* 0x0000001f0e0e7225 */ /* 0x000fc600078e00ff */
[----:B------:R-:W1:Y:S01]  /*88e0*/  @!P3 LDC R9, c[0x0][0xb54] ;  /* 0x0002d500ff09bb82 */ /* 0x000e620000000800 */
[----:B------:R-:W-:Y:S02]  /*88f0*/  IMAD.MOV R31, RZ, RZ, -R25 ;  /* 0x000000ffff1f7224 */ /* 0x000fe400078e0a19 */
[----:B------:R-:W-:Y:S01]  /*8900*/  IMAD.IADD R33, R15, 0x1, R33 ;  /* 0x000000010f217824 */ /* 0x000fe200078e0221 */
[--C-:B---3--:R-:W-:Y:S02]  /*8910*/  IADD3 R24, P2, P5, R24, R26, R105.reuse ;  /* 0x0000001a18187210 */ /* 0x108fe40007d5e069 */
[----:B------:R-:W-:-:S04]  /*8920*/  SHF.R.S32.HI R106, RZ, 0x1f, R105 ;  /* 0x0000001fff6a7819 */ /* 0x000fc80000011469 */
[----:B------:R-:W-:Y:S02]  /*8930*/  IADD3.X R27, R35, R27, R106, P2, P5 ;  /* 0x0000001b231b7210 */ /* 0x000fe400017ea46a */
[----:B------:R-:W-:Y:S01]  /*8940*/  IADD3 R14, P2, P5, R25, R24, R14 ;  /* 0x00000018190e7210 */ /* 0x000fe20007d5e00e */
[----:B------:R-:W-:-:S03]  /*8950*/  IMAD R25, R104, R31, R39 ;  /* 0x0000001f68197224 */ /* 0x000fc600078e0227 */
[----:B------:R-:W-:Y:S01]  /*8960*/  IADD3.X R15, R4, R27, R33, P2, P5 ;  /* 0x0000001b040f7210 */ /* 0x000fe200017ea421 */
[----:B0-----:R-:W-:Y:S01]  /*8970*/  IMAD R4, R11, R25, RZ ;  /* 0x000000190b047224 */ /* 0x001fe200078e02ff */
[----:B------:R-:W-:-:S05]  /*8980*/  SHF.R.S32.HI R27, RZ, 0x1f, R25 ;  /* 0x0000001fff1b7819 */ /* 0x000fca0000011419 */
[C---:B------:R-:W-:Y:S02]  /*8990*/  IMAD R27, R10.reuse, R27, R4 ;  /* 0x0000001b0a1b7224 */ /* 0x040fe400078e0204 */
[----:B------:R-:W-:-:S04]  /*89a0*/  IMAD.WIDE.U32 R10, R10, R25, R14 ;  /* 0x000000190a0a7225 */ /* 0x000fc800078e000e */
[----:B------:R-:W-:Y:S01]  /*89b0*/  IMAD.IADD R4, R11, 0x1, R27 ;  /* 0x000000010b047824 */ /* 0x000fe200078e021b */
[----:B--2---:R-:W-:-:S04]  /*89c0*/  LEA R14, P2, R10, R8, 0x2 ;  /* 0x000000080a0e7211 */ /* 0x004fc800078410ff */
[----:B-1----:R-:W-:Y:S01]  /*89d0*/  LEA.HI.X R15, R10, R9, R4, 0x2, P2 ;  /* 0x000000090a0f7211 */ /* 0x002fe200010f1404 */
[----:B------:R-:W-:Y:S08]  /*89e0*/  @P1 BRA `(.L_x_199) ;  /* 0x0000000000101947 */ /* 0x000ff00003800000 */
[----:B------:R-:W-:Y:S05]  /*89f0*/  @!P0 BRA `(.L_x_199) ;  /* 0x00000000000c8947 */ /* 0x000fea0003800000 */
[----:B------:R-:W2:Y:S04]  /*8a00*/  LDG.E R4, desc[UR40][R12.64] ;  /* 0x000000280c047981 */ /* 0x000ea8000c1e1900 */
[----:B-----5:R-:W2:Y:S02]  /*8a10*/  LDG.E R29, desc[UR40][R12.64+0x4] ;  /* 0x000004280c1d7981 */ /* 0x020ea4000c1e1900 */
[----:B--2---:R-:W-:-:S07]  /*8a20*/  IMAD.IADD R29, R29, 0x1, -R4 ;  /* 0x000000011d1d7824 */ /* 0x004fce00078e0a04 */
.L_x_199:
[----:B------:R-:W-:Y:S01]  /*8a30*/  SHFL.IDX PT, R8, R14, RZ, 0x1c1f ;  /* 0x001c1fff0e087589 */ /* 0x000fe200000e0000 */
[----:B------:R-:W-:Y:S01]  /*8a40*/  IMAD R25, R187, 0x80, R225 ;  /* 0x00000080bb197824 */ /* 0x000fe200078e02e1 */
[----:B------:R-:W-:Y:S01]  /*8a50*/  LOP3.LUT P0, RZ, R208, 0x3, RZ, 0xc0, !PT ;  /* 0x00000003d0ff7812 */ /* 0x000fe2000780c0ff */
[----:B-----5:R-:W-:Y:S01]  /*8a60*/  IMAD R4, R29, R104, RZ ;  /* 0x000000681d047224 */ /* 0x020fe200078e02ff */
[----:B------:R-:W0:Y:S02]  /*8a70*/  SHFL.IDX PT, R9, R15, RZ, 0x1c1f ;  /* 0x001c1fff0f097589 */ /* 0x000e2400000e0000 */
[C---:B------:R-:W-:Y:S02]  /*8a80*/  IADD3 R29, R25.reuse, 0x8, RZ ;  /* 0x00000008191d7810 */ /* 0x040fe40007ffe0ff */
[----:B------:R-:W-:Y:S01]  /*8a90*/  SHFL.IDX PT, R10, R14, 0x1, 0x1c1f ;  /* 0x003c1f000e0a7f89 */ /* 0x000fe200000e0000 */
[-C--:B------:R-:W-:Y:S02]  /*8aa0*/  ISETP.GE.OR P1, PT, R25, R4.reuse, P0 ;  /* 0x000000041900720c */ /* 0x080fe40000726670 */
[----:B------:R-:W-:Y:S01]  /*8ab0*/  ISETP.GE.OR P0, PT, R29, R4, P0 ;  /* 0x000000041d00720c */ /* 0x000fe20000706670 */
[----:B------:R-:W1:Y:S10]  /*8ac0*/  SHFL.IDX PT, R11, R15, 0x1, 0x1c1f ;  /* 0x003c1f000f0b7f89 */ /* 0x000e7400000e0000 */
[----:B0-----:R0:W-:Y:S04]  /*8ad0*/  @!P1 ST.E desc[UR40][R8.64], R0 ;  /* 0x0000000008009985 */ /* 0x0011e8000c101928 */
[----:B-1----:R0:W-:Y:S01]  /*8ae0*/  @!P0 ST.E desc[UR40][R10.64], R3 ;  /* 0x000000030a008985 */ /* 0x0021e2000c101928 */
[----:B------:R-:W-:Y:S05]  /*8af0*/  @P3 BRA `(.L_x_200) ;  /* 0x00000008007c3947 */ /* 0x000fea0003800000 */
[----:B0-----:R-:W-:Y:S01]  /*8b00*/  IMAD R3, R206, 0x40, R18 ;  /* 0x00000040ce037824 */ /* 0x001fe200078e0212 */
[----:B------:R-:W0:Y:S01]  /*8b10*/  @P4 LDC R49, c[0x0][0xbec] ;  /* 0x0002fb00ff314b82 */ /* 0x000e220000000800 */
[----:B------:R-:W-:Y:S02]  /*8b20*/  ULDC.64 UR4, c[0x0][0xaa0] ;  /* 0x0002a80000047ab9 */ /* 0x000fe40000000a00 */
[----:B------:R-:W-:-:S03]  /*8b30*/  IMAD.WIDE R94, R3, 0x2, R94 ;  /* 0x00000002035e7825 */ /* 0x000fc600078e025e */
[----:B------:R-:W-:Y:S02]  /*8b40*/  IADD3 R13, P6, R94, 0x1000, RZ ;  /* 0x000010005e0d7810 */ /* 0x000fe40007fde0ff */
[----:B------:R-:W1:Y:S01]  /*8b50*/  @P4 LDC R51, c[0x0][0xbf0] ;  /* 0x0002fc00ff334b82 */ /* 0x000e620000000800 */
[----:B------:R-:W-:Y:S01]  /*8b60*/  IMAD R106, R106, UR4, RZ ;  /* 0x000000046a6a7c24 */ /* 0x000fe2000f8e02ff */
[C---:B------:R-:W-:Y:S02]  /*8b70*/  IADD3 R25, P5, R94.reuse, 0x2000, RZ ;  /* 0x000020005e197810 */ /* 0x040fe40007fbe0ff */
[----:B------:R-:W-:Y:S01]  /*8b80*/  LOP3.LUT R12, R13, 0x380, RZ, 0xc0, !PT ;  /* 0x000003800d0c7812 */ /* 0x000fe200078ec0ff */
[----:B------:R-:W-:Y:S01]  /*8b90*/  IMAD.WIDE.U32 R20, R105, UR4, RZ ;  /* 0x0000000469147c25 */ /* 0x000fe2000f8e00ff */
[----:B------:R-:W-:Y:S02]  /*8ba0*/  IADD3 R29, P3, R94, 0x3000, RZ ;  /* 0x000030005e1d7810 */ /* 0x000fe40007f7e0ff */
[----:B------:R-:W-:-:S02]  /*8bb0*/  SHF.R.U64 R12, R12, 0x3, RZ ;  /* 0x000000030c0c7819 */ /* 0x000fc400000012ff */
[----:B------:R-:W-:Y:S02]  /*8bc0*/  IADD3 R33, P2, R94, 0x4000, RZ ;  /* 0x000040005e217810 */ /* 0x000fe40007f5e0ff */
[----:B------:R-:W-:Y:S01]  /*8bd0*/  LOP3.LUT R12, R12, R13, RZ, 0x3c, !PT ;  /* 0x0000000d0c0c7212 */ /* 0x000fe200078e3cff */
[--C-:B------:R-:W-:Y:S01]  /*8be0*/  IMAD.X R13, RZ, RZ, R95.reuse, P6 ;  /* 0x000000ffff0d7224 */ /* 0x100fe200030e065f */
[C---:B------:R-:W-:Y:S02]  /*8bf0*/  IADD3 R3, P6, R94.reuse, 0x7000, RZ ;  /* 0x000070005e037810 */ /* 0x040fe40007fde0ff */
[C---:B------:R-:W-:Y:S02]  /*8c00*/  IADD3 R37, P1, R94.reuse, 0x5000, RZ ;  /* 0x000050005e257810 */ /* 0x040fe40007f3e0ff */
[----:B------:R-:W-:Y:S01]  /*8c10*/  LOP3.LUT R0, R3, 0x380, RZ, 0xc0, !PT ;  /* 0x0000038003007812 */ /* 0x000fe200078ec0ff */
[----:B------:R-:W-:Y:S01]  /*8c20*/  IMAD.X R45, RZ, RZ, R95, P6 ;  /* 0x000000ffff2d7224 */ /* 0x000fe200030e065f */
[----:B------:R-:W-:Y:S01]  /*8c30*/  IADD3 R41, P0, R94, 0x6000, RZ ;  /* 0x000060005e297810 */ /* 0x000fe20007f1e0ff */
[----:B------:R-:W5:Y:S01]  /*8c40*/  LD.E.128 R12, desc[UR40][R12.64] ;  /* 0x000000280c0c7980 */ /* 0x000f62000c101d00 */
[----:B------:R-:W-:-:S02]  /*8c50*/  SHF.R.U64 R0, R0, 0x3, RZ ;  /* 0x0000000300007819 */ /* 0x000fc400000012ff */
[----:B------:R-:W-:Y:S02]  /*8c60*/  SHF.R.S32.HI R48, RZ, 0x1f, R23 ;  /* 0x0000001fff307819 */ /* 0x000fe40000011417 */
[----:B------:R-:W-:Y:S01]  /*8c70*/  LOP3.LUT R44, R0, R3, RZ, 0x3c, !PT ;  /* 0x00000003002c7212 */ /* 0x000fe200078e3cff */
[----:B------:R-:W-:Y:S01]  /*8c80*/  IMAD R3, R105, UR5, R106 ;  /* 0x0000000569037c24 */ /* 0x000fe2000f8e026a */
[----:B------:R-:W-:Y:S01]  /*8c90*/  ULDC.64 UR4, c[0x0][0xae8] ;  /* 0x0002ba0000047ab9 */ /* 0x000fe20000000a00 */
[----:B------:R-:W-:Y:S01]  /*8ca0*/  IMAD R0, R184, 0x20, R206 ;  /* 0x00000020b8007824 */ /* 0x000fe200078e02ce */
[----:B------:R-:W-:Y:S01]  /*8cb0*/  LOP3.LUT R24, R25, 0x380, RZ, 0xc0, !PT ;  /* 0x0000038019187812 */ /* 0x000fe200078ec0ff */
[----:B------:R-:W-:Y:S01]  /*8cc0*/  IMAD.IADD R21, R21, 0x1, R3 ;  /* 0x0000000115157824 */ /* 0x000fe200078e0203 */
[----:B------:R-:W-:Y:S01]  /*8cd0*/  LOP3.LUT R28, R29, 0x380, RZ, 0xc0, !PT ;  /* 0x000003801d1c7812 */ /* 0x000fe200078ec0ff */
[----:B------:R-:W-:Y:S01]  /*8ce0*/  IMAD R50, R187, 0x80, R0 ;  /* 0x00000080bb327824 */ /* 0x000fe200078e0200 */
[----:B------:R-:W-:Y:S01]  /*8cf0*/  LOP3.LUT R32, R33, 0x380, RZ, 0xc0, !PT ;  /* 0x0000038021207812 */ /* 0x000fe200078ec0ff */
[----:B------:R-:W-:Y:S01]  /*8d00*/  IMAD.WIDE.U32 R20, R185, UR4, R20 ;  /* 0x00000004b9147c25 */ /* 0x000fe2000f8e0014 */
[----:B------:R-:W-:Y:S01]  /*8d10*/  LOP3.LUT R36, R37, 0x380, RZ, 0xc0, !PT ;  /* 0x0000038025247812 */ /* 0x000fe200078ec0ff */
[----:B------:R-:W5:Y:S01]  /*8d20*/  LD.E.128 R44, desc[UR40][R44.64] ;  /* 0x000000282c2c7980 */ /* 0x000f62000c101d00 */
[----:B------:R-:W-:Y:S01]  /*8d30*/  LOP3.LUT R40, R41, 0x380, RZ, 0xc0, !PT ;  /* 0x0000038029287812 */ /* 0x000fe200078ec0ff */
[----:B0-----:R-:W-:Y:S01]  /*8d40*/  @P4 IMAD.HI.U32 R0, R50, R49, RZ ;  /* 0x0000003132004227 */ /* 0x001fe200078e00ff */
[----:B------:R-:W-:-:S02]  /*8d50*/  LOP3.LUT R9, R94, 0x380, RZ, 0xc0, !PT ;  /* 0x000003805e097812 */ /* 0x000fc400078ec0ff */
[----:B------:R-:W-:Y:S01]  /*8d60*/  SHF.R.U64 R24, R24, 0x3, RZ ;  /* 0x0000000318187819 */ /* 0x000fe200000012ff */
[----:B------:R-:W-:Y:S01]  /*8d70*/  IMAD R21, R185, UR5, R21 ;  /* 0x00000005b9157c24 */ /* 0x000fe2000f8e0215 */
[----:B------:R-:W-:Y:S01]  /*8d80*/  ULDC.64 UR4, c[0x0][0xaf0] ;  /* 0x0002bc0000047ab9 */ /* 0x000fe20000000a00 */
[----:B------:R-:W-:Y:S01]  /*8d90*/  IMAD.MOV.U32 R3, RZ, RZ, R50 ;  /* 0x000000ffff037224 */ /* 0x000fe200078e0032 */
[----:B-1----:R-:W-:Y:S01]  /*8da0*/  @P4 SHF.R.U32.HI R3, RZ, R51, R0 ;  /* 0x00000033ff034219 */ /* 0x002fe20000011600 */
[----:B------:R-:W-:Y:S01]  /*8db0*/  IMAD R48, R48, UR4, RZ ;  /* 0x0000000430307c24 */ /* 0x000fe2000f8e02ff */
[----:B------:R-:W-:Y:S02]  /*8dc0*/  SHF.R.U64 R28, R28, 0x3, RZ ;  /* 0x000000031c1c7819 */ /* 0x000fe400000012ff */
[----:B------:R-:W-:Y:S02]  /*8dd0*/  SHF.R.U64 R32, R32, 0x3, RZ ;  /* 0x0000000320207819 */ /* 0x000fe400000012ff */
[----:B------:R-:W-:-:S02]  /*8de0*/  SHF.R.U64 R36, R36, 0x3, RZ ;  /* 0x0000000324247819 */ /* 0x000fc400000012ff */
[----:B------:R-:W-:Y:S01]  /*8df0*/  SHF.R.U64 R40, R40, 0x3, RZ ;  /* 0x0000000328287819 */ /* 0x000fe200000012ff */
[----:B------:R-:W-:Y:S01]  /*8e00*/  IMAD R49, R23, UR5, R48 ;  /* 0x0000000517317c24 */ /* 0x000fe2000f8e0230 */
[----:B------:R-:W-:Y:S01]  /*8e10*/  SHF.R.U64 R9, R9, 0x3, RZ ;  /* 0x0000000309097819 */ /* 0x000fe200000012ff */
[----:B------:R-:W-:Y:S01]  /*8e20*/  IMAD.WIDE.U32 R20, R23, UR4, R20 ;  /* 0x0000000417147c25 */ /* 0x000fe2000f8e0014 */
[--C-:B------:R-:W-:Y:S01]  /*8e30*/  SHF.R.S32.HI R0, RZ, 0x1f, R3.reuse ;  /* 0x0000001fff007819 */ /* 0x100fe20000011403 */
[----:B------:R-:W-:Y:S01]  /*8e40*/  ULDC.64 UR4, c[0x0][0xae0] ;  /* 0x0002b80000047ab9 */ /* 0x000fe20000000a00 */
[----:B------:R-:W-:Y:S01]  /*8e50*/  LOP3.LUT R24, R24, R25, RZ, 0x3c, !PT ;  /* 0x0000001918187212 */ /* 0x000fe200078e3cff */
[----:B------:R-:W-:Y:S01]  /*8e60*/  IMAD.MOV R23, RZ, RZ, -R3 ;  /* 0x000000ffff177224 */ /* 0x000fe200078e0a03 */
[----:B------:R-:W-:Y:S01]  /*8e70*/  LOP3.LUT R28, R28, R29, RZ, 0x3c, !PT ;  /* 0x0000001d1c1c7212 */ /* 0x000fe200078e3cff */
[--C-:B------:R-:W-:Y:S01]  /*8e80*/  IMAD.X R25, RZ, RZ, R95.reuse, P5 ;  /* 0x000000ffff197224 */ /* 0x100fe200028e065f */
[----:B------:R-:W-:Y:S01]  /*8e90*/  LOP3.LUT R32, R32, R33, RZ, 0x3c, !PT ;  /* 0x0000002120207212 */ /* 0x000fe200078e3cff */
[--C-:B------:R-:W-:Y:S01]  /*8ea0*/  IMAD.X R29, RZ, RZ, R95.reuse, P3 ;  /* 0x000000ffff1d7224 */ /* 0x100fe200018e065f */
[----:B------:R-:W-:Y:S01]  /*8eb0*/  LOP3.LUT R36, R36, R37, RZ, 0x3c, !PT ;  /* 0x0000002524247212 */ /* 0x000fe200078e3cff */
[--C-:B------:R-:W-:Y:S01]  /*8ec0*/  IMAD.X R33, RZ, RZ, R95.reuse, P2 ;  /* 0x000000ffff217224 */ /* 0x100fe200010e065f */
[----:B------:R-:W-:Y:S01]  /*8ed0*/  LOP3.LUT R40, R40, R41, RZ, 0x3c, !PT ;  /* 0x0000002928287212 */ /* 0x000fe200078e3cff */
[--C-:B------:R-:W-:Y:S01]  /*8ee0*/  IMAD.X R37, RZ, RZ, R95.reuse, P1 ;  /* 0x000000ffff257224 */ /* 0x100fe200008e065f */
[----:B------:R-:W-:Y:S01]  /*8ef0*/  LOP3.LUT R94, R9, R94, RZ, 0x3c, !PT ;  /* 0x0000005e095e7212 */ /* 0x000fe200078e3cff */
[----:B------:R-:W-:Y:S01]  /*8f00*/  IMAD.X R41, RZ, RZ, R95, P0 ;  /* 0x000000ffff297224 */ /* 0x000fe200000e065f */
[----:B------:R-:W5:Y:S01]  /*8f10*/  LD.E.128 R24, desc[UR40][R24.64] ;  /* 0x0000002818187980 */ /* 0x000f62000c101d00 */
[----:B------:R-:W-:-:S02]  /*8f20*/  IMAD R0, R0, UR4, RZ ;  /* 0x0000000400007c24 */ /* 0x000fc4000f8e02ff */
[----:B------:R-:W-:Y:S01]  /*8f30*/  IMAD R23, R104, R23, R50 ;  /* 0x0000001768177224 */ /* 0x000fe200078e0232 */
[----:B------:R0:W5:Y:S01]  /*8f40*/  LD.E.128 R8, desc[UR40][R94.64] ;  /* 0x000000285e087980 */ /* 0x000162000c101d00 */
[----:B------:R-:W-:Y:S02]  /*8f50*/  IMAD.IADD R21, R21, 0x1, R49 ;  /* 0x0000000115157824 */ /* 0x000fe400078e0231 */
[----:B------:R-:W-:Y:S01]  /*8f60*/  IMAD R49, R3, UR5, R0 ;  /* 0x0000000503317c24 */ /* 0x000fe2000f8e0200 */
[----:B------:R-:W5:Y:S01]  /*8f70*/  LD.E.128 R28, desc[UR40][R28.64] ;  /* 0x000000281c1c7980 */ /* 0x000f62000c101d00 */
[----:B------:R-:W-:-:S03]  /*8f80*/  SHF.R.S32.HI R0, RZ, 0x1f, R23 ;  /* 0x0000001fff007819 */ /* 0x000fc60000011417 */
[----:B------:R-:W5:Y:S01]  /*8f90*/  LD.E.128 R32, desc[UR40][R32.64] ;  /* 0x0000002820207980 */ /* 0x000f62000c101d00 */
[----:B------:R-:W-:Y:S01]  /*8fa0*/  IMAD.WIDE.U32 R20, R3, UR4, R20 ;  /* 0x0000000403147c25 */ /* 0x000fe2000f8e0014 */
[----:B------:R-:W-:Y:S02]  /*8fb0*/  ULDC.64 UR4, c[0x0][0xad8] ;  /* 0x0002b60000047ab9 */ /* 0x000fe40000000a00 */
[----:B------:R-:W5:Y:S04]  /*8fc0*/  LD.E.128 R36, desc[UR40][R36.64] ;  /* 0x0000002824247980 */ /* 0x000f68000c101d00 */
[----:B------:R-:W5:Y:S01]  /*8fd0*/  LD.E.128 R40, desc[UR40][R40.64] ;  /* 0x0000002828287980 */ /* 0x000f62000c101d00 */
[----:B------:R-:W-:Y:S01]  /*8fe0*/  @!PT LDS RZ, [RZ] ;  /* 0x00000000fffff984 */ /* 0x000fe20000000800 */
[----:B------:R-:W-:Y:S01]  /*8ff0*/  @!PT LDS RZ, [RZ] ;  /* 0x00000000fffff984 */ /* 0x000fe20000000800 */
[----:B------:R-:W-:Y:S01]  /*9000*/  @!PT LDS RZ, [RZ] ;  /* 0x00000000fffff984 */ /* 0x000fe20000000800 */
[----:B------:R-:W-:Y:S01]  /*9010*/  @!PT LDS RZ, [RZ] ;  /* 0x00000000fffff984 */ /* 0x000fe20000000800 */
[----:B------:R1:W-:Y:S06]  /*9020*/  MEMBAR.ALL.CTA ;  /* 0x0000000000007992 */ /* 0x0003ec0000008000 */
[----:B-1----:R-:W1:Y:S01]  /*9030*/  FENCE.VIEW.ASYNC.S ;  /* 0x00000000000073c6 */ /* 0x002e620000000000 */
[----:B------:R-:W-:-:S02]  /*9040*/  IMAD.IADD R21, R21, 0x1, R49 ;  /* 0x0000000115157824 */ /* 0x000fc400078e0231 */
[----:B------:R-:W-:Y:S02]  /*9050*/  IMAD R0, R0, UR4, RZ ;  /* 0x0000000400007c24 */ /* 0x000fe4000f8e02ff */
[----:B------:R-:W-:Y:S02]  /*9060*/  IMAD R51, R187, 0x80, R206 ;  /* 0x00000080bb337824 */ /* 0x000fe400078e02ce */
[C---:B------:R-:W-:Y:S02]  /*9070*/  IMAD R49, R23.reuse, UR5, R0 ;  /* 0x0000000517317c24 */ /* 0x040fe4000f8e0200 */
[----:B------:R-:W-:Y:S01]  /*9080*/  IMAD.WIDE.U32 R20, R23, UR4, R20 ;  /* 0x0000000417147c25 */ /* 0x000fe2000f8e0014 */
[CC--:B------:R-:W-:Y:S01]  /*9090*/  ISETP.GE.AND P2, PT, R51.reuse, R4.reuse, PT ;  /* 0x000000043300720c */ /* 0x0c0fe20003f46270 */
[----:B------:R-:W-:Y:S01]  /*90a0*/  ULDC.64 UR4, c[0x0][0xa80] ;  /* 0x0002a00000047ab9 */ /* 0x000fe20000000a00 */
[----:B------:R-:W-:Y:S01]  /*90b0*/  IADD3 R3, R51, 0x20, RZ ;  /* 0x0000002033037810 */ /* 0x000fe20007ffe0ff */
[----:B------:R-:W-:Y:S01]  /*90c0*/  IMAD.IADD R21, R21, 0x1, R49 ;  /* 0x0000000115157824 */ /* 0x000fe200078e0231 */
[C---:B------:R-:W-:Y:S01]  /*90d0*/  LEA R0, P3, R20.reuse, UR4, 0x1 ;  /* 0x0000000414007c11 */ /* 0x040fe2000f8608ff */
[----:B------:R-:W-:Y:S01]  /*90e0*/  VIADD R17, R17, 0x34820 ;  /* 0x0003482011117836 */ /* 0x000fe20000000000 */
[----:B------:R-:W-:Y:S01]  /*90f0*/  ISETP.GE.AND P0, PT, R3, R4, PT ;  /* 0x000000040300720c */ /* 0x000fe20003f06270 */
[----:B------:R-:W-:Y:S01]  /*9100*/  VIADD R3, R51, 0x40 ;  /* 0x0000004033037836 */ /* 0x000fe20000000000 */
[----:B------:R-:W-:-:S02]  /*9110*/  LEA.HI.X R23, R20, UR5, R21, 0x1, P3 ;  /* 0x0000000514177c11 */ /* 0x000fc400098f0c15 */
[----:B------:R-:W-:Y:S01]  /*9120*/  PRMT R17, RZ, 0x654, R17 ;  /* 0x00000654ff117816 */ /* 0x000fe20000000011 */
[----:B-1----:R0:W1:Y:S01]  /*9130*/  SHFL.IDX PT, R49, R0, RZ, 0x181f ;  /* 0x00181fff00317589 */ /* 0x00206200000e0000 */
[----:B------:R-:W-:Y:S01]  /*9140*/  ISETP.GE.AND P1, PT, R3, R4, PT ;  /* 0x000000040300720c */ /* 0x000fe20003f26270 */
[----:B------:R-:W-:Y:S01]  /*9150*/  BSSY B1, `(.L_x_201) ;  /* 0x000000d000017945 */ /* 0x000fe20003800000 */
[----:B------:R0:W-:Y:S01]  /*9160*/  SYNCS.ARRIVE.TRANS64.RED.A1T0 RZ, [R17+URZ], RZ ;  /* 0x000000ff11ff79a7 */ /* 0x0001e2000810043f */
[----:B------:R0:W2:Y:S02]  /*9170*/  SHFL.IDX PT, R3, R23, RZ, 0x181f ;  /* 0x00181fff17037589 */ /* 0x0000a400000e0000 */
[----:B------:R-:W-:Y:S08]  /*9180*/  @P2 BRA `(.L_x_202) ;  /* 0x0000000000242947 */ /* 0x000ff00003800000 */
[----:B------:R-:W-:Y:S02]  /*9190*/  ULDC UR4, c[0x0][0xac8] ;  /* 0x0002b20000047ab9 */ /* 0x000fe40000000800 */
[----:B------:R-:W-:Y:S02]  /*91a0*/  ISETP.GE.AND P2, PT, R18, UR4, PT ;  /* 0x0000000412007c0c */ /* 0x000fe4000bf46270 */
[----:B------:R-:W-:-:S11]  /*91b0*/  ISETP.GE.AND P3, PT, R22, UR4, PT ;  /* 0x0000000416007c0c */ /* 0x000fd6000bf66270 */
[-C--:B-1----:R-:W-:Y:S02]  /*91c0*/  @!P2 LEA R20, P4, R18, R49.reuse, 0x1 ;  /* 0x000000311214a211 */ /* 0x082fe400078808ff */
[----:B------:R-:W-:Y:S02]  /*91d0*/  @!P3 LEA R48, P5, R22, R49, 0x1 ;  /* 0x000000311630b211 */ /* 0x000fe400078a08ff */
[-C--:B--2---:R-:W-:Y:S02]  /*91e0*/  @!P2 LEA.HI.X R21, R18, R3.reuse, R229, 0x1, P4 ;  /* 0x000000031215a211 */ /* 0x084fe400020f0ce5 */
[----:B------:R-:W-:-:S03]  /*91f0*/  @!P3 LEA.HI.X R49, R22, R3, R228, 0x1, P5 ;  /* 0x000000031631b211 */ /* 0x000fc600028f0ce4 */
[----:B-----5:R3:W-:Y:S04]  /*9200*/  @!P2 ST.E.128 desc[UR40][R20.64], R8 ;  /* 0x000000081400a985 */ /* 0x0207e8000c101d28 */
[----:B------:R3:W-:Y:S02]  /*9210*/  @!P3 ST.E.128 desc[UR40][R48.64], R32 ;  /* 0x000000203000b985 */ /* 0x0007e4000c101d28 */
.L_x_202:
[----:B------:R-:W-:Y:S05]  /*9220*/  BSYNC B1 ;  /* 0x0000000000017941 */ /* 0x000fea0003800000 */
.L_x_201:
[----:B--2---:R2:W4:Y:S01]  /*9230*/  SHFL.IDX PT, R3, R23, 0x1, 0x181f ;  /* 0x00381f0017037f89 */ /* 0x00452200000e0000 */
[----:B------:R-:W-:Y:S03]  /*9240*/  BSSY B1, `(.L_x_203) ;  /* 0x000000c000017945 */ /* 0x000fe60003800000 */
[----:B---3-5:R2:W3:Y:S01]  /*9250*/  SHFL.IDX PT, R11, R0, 0x1, 0x181f ;  /* 0x00381f00000b7f89 */ /* 0x0284e200000e0000 */
[----:B------:R-:W-:Y:S05]  /*9260*/  @P0 BRA `(.L_x_204) ;  /* 0x0000000000240947 */ /* 0x000fea0003800000 */
[----:B------:R-:W-:Y:S02]  /*9270*/  ULDC UR4, c[0x0][0xac8] ;  /* 0x0002b20000047ab9 */ /* 0x000fe40000000800 */
[----:B------:R-:W-:Y:S02]  /*9280*/  ISETP.GE.AND P3, PT, R18, UR4, PT ;  /* 0x0000000412007c0c */ /* 0x000fe4000bf66270 */
[----:B------:R-:W-:-:S11]  /*9290*/  ISETP.GE.AND P4, PT, R22, UR4, PT ;  /* 0x0000000416007c0c */ /* 0x000fd6000bf86270 */
[-C--:B---3--:R-:W-:Y:S02]  /*92a0*/  @!P3 LEA R8, P0, R18, R11.reuse, 0x1 ;  /* 0x0000000b1208b211 */ /* 0x088fe400078008ff */
[----:B------:R-:W-:Y:S02]  /*92b0*/  @!P4 LEA R10, P2, R22, R11, 0x1 ;  /* 0x0000000b160ac211 */ /* 0x000fe400078408ff */
[-C--:B----4-:R-:W-:Y:S02]  /*92c0*/  @!P3 LEA.HI.X R9, R18, R3.reuse, R229, 0x1, P0 ;  /* 0x000000031209b211 */ /* 0x090fe400000f0ce5 */
[----:B------:R-:W-:-:S03]  /*92d0*/  @!P4 LEA.HI.X R11, R22, R3, R228, 0x1, P2 ;  /* 0x00000003160bc211 */ /* 0x000fc600010f0ce4 */
[----:B------:R3:W-:Y:S04]  /*92e0*/  @!P3 ST.E.128 desc[UR40][R8.64], R12 ;  /* 0x0000000c0800b985 */ /* 0x0007e8000c101d28 */
[----:B------:R3:W-:Y:S02]  /*92f0*/  @!P4 ST.E.128 desc[UR40][R10.64], R36 ;  /* 0x000000240a00c985 */ /* 0x0007e4000c101d28 */
.L_x_204:
[----:B------:R-:W-:Y:S05]  /*9300*/  BSYNC B1 ;  /* 0x0000000000017941 */ /* 0x000fea0003800000 */
.L_x_203:
[----:B----4-:R4:W0:Y:S01]  /*9310*/  SHFL.IDX PT, R3, R23, 0x2, 0x181f ;  /* 0x00581f0017037f89 */ /* 0x01082200000e0000 */
[----:B------:R-:W-:Y:S03]  /*9320*/  BSSY B1, `(.L_x_205) ;  /* 0x000000c000017945 */ /* 0x000fe60003800000 */
[----:B---3--:R4:W3:Y:S01]  /*9330*/  SHFL.IDX PT, R11, R0, 0x2, 0x181f ;  /* 0x00581f00000b7f89 */ /* 0x0088e200000e0000 */
[----:B------:R-:W-:Y:S05]  /*9340*/  @P1 BRA `(.L_x_206) ;  /* 0x0000000000241947 */ /* 0x000fea0003800000 */
[----:B------:R-:W-:Y:S02]  /*9350*/  ULDC UR4, c[0x0][0xac8] ;  /* 0x0002b20000047ab9 */ /* 0x000fe40000000800 */
[----:B------:R-:W-:Y:S02]  /*9360*/  ISETP.GE.AND P2, PT, R18, UR4, PT ;  /* 0x0000000412007c0c */ /* 0x000fe4000bf46270 */
[----:B------:R-:W-:-:S11]  /*9370*/  ISETP.GE.AND P3, PT, R22, UR4, PT ;  /* 0x0000000416007c0c */ /* 0x000fd6000bf66270 */
[-C--:B---3--:R-:W-:Y:S02]  /*9380*/  @!P2 LEA R8, P0, R18, R11.reuse, 0x1 ;  /* 0x0000000b1208a211 */ /* 0x088fe400078008ff */
[----:B------:R-:W-:Y:S02]  /*9390*/  @!P3 LEA R10, P1, R22, R11, 0x1 ;  /* 0x0000000b160ab211 */ /* 0x000fe400078208ff */
[-C--:B0-----:R-:W-:Y:S02]  /*93a0*/  @!P2 LEA.HI.X R9, R18, R3.reuse, R229, 0x1, P0 ;  /* 0x000000031209a211 */ /* 0x081fe400000f0ce5 */
[----:B------:R-:W-:-:S03]  /*93b0*/  @!P3 LEA.HI.X R11, R22, R3, R228, 0x1, P1 ;  /* 0x00000003160bb211 */ /* 0x000fc600008f0ce4 */
[----:B------:R0:W-:Y:S04]  /*93c0*/  @!P2 ST.E.128 desc[UR40][R8.64], R24 ;  /* 0x000000180800a985 */ /* 0x0001e8000c101d28 */
[----:B------:R0:W-:Y:S02]  /*93d0*/  @!P3 ST.E.128 desc[UR40][R10.64], R40 ;  /* 0x000000280a00b985 */ /* 0x0001e4000c101d28 */
.L_x_206:
[----:B------:R-:W-:Y:S05]  /*93e0*/  BSYNC B1 ;  /* 0x0000000000017941 */ /* 0x000fea0003800000 */
.L_x_205:
[----:B0-----:R-:W-:Y:S01]  /*93f0*/  VIADD R3, R51, 0x60 ;  /* 0x0000006033037836 */ /* 0x001fe20000000000 */
[----:B--2-4-:R-:W0:Y:S04]  /*9400*/  SHFL.IDX PT, R23, R23, 0x3, 0x181f ;  /* 0x00781f0017177f89 */ /* 0x014e2800000e0000 */
[----:B------:R-:W-:Y:S01]  /*9410*/  ISETP.GE.AND P0, PT, R3, R4, PT ;  /* 0x000000040300720c */ /* 0x000fe20003f06270 */
[----:B---3--:R2:W3:-:S12]  /*9420*/  SHFL.IDX PT, R11, R0, 0x3, 0x181f ;  /* 0x00781f00000b7f89 */ /* 0x0084d800000e0000 */
[----:B--2---:R-:W-:Y:S05]  /*9430*/  @P0 BRA `(.L_x_207) ;  /* 0x0000001400e00947 */ /* 0x004fea0003800000 */
[----:B------:R-:W-:Y:S02]  /*9440*/  ULDC UR4, c[0x0][0xac8] ;  /* 0x0002b20000047ab9 */ /* 0x000fe40000000800 */
[----:B------:R-:W-:-:S13]  /*9450*/  ISETP.GE.AND P1, PT, R18, UR4, PT ;  /* 0x0000000412007c0c */ /* 0x000fda000bf26270 */
[----:B---3--:R-:W-:-:S04]  /*9460*/  @!P1 LEA R8, P0, R18, R11, 0x1 ;  /* 0x0000000b12089211 */ /* 0x008fc800078008ff */
[----:B0-----:R-:W-:Y:S02]  /*9470*/  @!P1 LEA.HI.X R9, R18, R23, R229, 0x1, P0 ;  /* 0x0000001712099211 */ /* 0x001fe400000f0ce5 */
[----:B------:R-:W-:-:S03]  /*9480*/  ISETP.GE.AND P0, PT, R22, UR4, PT ;  /* 0x0000000416007c0c */ /* 0x000fc6000bf06270 */
[----:B------:R0:W-:Y:S10]  /*9490*/  @!P1 ST.E.128 desc[UR40][R8.64], R28 ;  /* 0x0000001c08009985 */ /* 0x0001f4000c101d28 */
[----:B------:R-:W-:Y:S05]  /*94a0*/  @P0 BRA `(.L_x_207) ;  /* 0x0000001400c40947 */ /* 0x000fea0003800000 */
[----:B0-----:R-:W-:-:S04]  /*94b0*/  LEA R8, P0, R22, R11, 0x1 ;  /* 0x0000000b16087211 */ /* 0x001fc800078008ff */
[----:B------:R-:W-:-:S05]  /*94c0*/  LEA.HI.X R9, R22, R23, R228, 0x1, P0 ;  /* 0x0000001716097211 */ /* 0x000fca00000f0ce4 */
[----:B------:R0:W-:Y:S01]  /*94d0*/  ST.E.128 desc[UR40][R8.64], R44 ;  /* 0x0000002c08007985 */ /* 0x0001e2000c101d28 */
[----:B------:R-:W-:Y:S05]  /*94e0*/  BRA `(.L_x_207) ;  /* 0x0000001400b47947 */ /* 0x000fea0003800000 */
.L_x_200:
[----:B0-----:R-:W0:Y:S01]  /*94f0*/  @P4 LDC R10, c[0x0][0xbec] ;  /* 0x0002fb00ff0a4b82 */ /* 0x001e220000000800 */
[----:B------:R-:W-:Y:S01]  /*9500*/  ULDC.64 UR4, c[0x0][0xb08] ;  /* 0x0002c20000047ab9 */ /* 0x000fe20000000a00 */
[----:B------:R-:W-:Y:S01]  /*9510*/  SHF.R.S32.HI R0, RZ, 0x1f, R23 ;  /* 0x0000001fff007819 */ /* 0x000fe20000011417 */
[----:B------:R-:W-:Y:S01]  /*9520*/  IMAD R106, R106, UR4, RZ ;  /* 0x000000046a6a7c24 */ /* 0x000fe2000f8e02ff */
[----:B------:R-:W-:Y:S01]  /*9530*/  ULDC.64 UR6, c[0x0][0xb30] ;  /* 0x0002cc0000067ab9 */ /* 0x000fe20000000a00 */
[----:B------:R-:W-:Y:S01]  /*9540*/  IMAD.WIDE.U32 R8, R105, UR4, RZ ;  /* 0x0000000469087c25 */ /* 0x000fe2000f8e00ff */
[----:B------:R-:W-:Y:S01]  /*9550*/  ISETP.GE.AND P0, PT, R25, R4, PT ;  /* 0x000000041900720c */ /* 0x000fe20003f06270 */
[----:B------:R-:W-:Y:S01]  /*9560*/  BSSY B1, `(.L_x_208) ;  /* 0x0000068000017945 */ /* 0x000fe20003800000 */
[----:B------:R-:W1:Y:S01]  /*9570*/  @P4 LDC R13, c[0x0][0xbf0] ;  /* 0x0002fc00ff0d4b82 */ /* 0x000e620000000800 */
[----:B------:R-:W-:Y:S01]  /*9580*/  IMAD R105, R105, UR5, R106 ;  /* 0x0000000569697c24 */ /* 0x000fe2000f8e026a */
[----:B------:R-:W-:Y:S01]  /*9590*/  ULDC.64 UR4, c[0x0][0xb38] ;  /* 0x0002ce0000047ab9 */ /* 0x000fe20000000a00 */
[----:B------:R-:W-:-:S02]  /*95a0*/  IMAD.MOV.U32 R3, RZ, RZ, R39 ;  /* 0x000000ffff037224 */ /* 0x000fc400078e0027 */
[----:B------:R-:W-:Y:S02]  /*95b0*/  IMAD.IADD R9, R9, 0x1, R105 ;  /* 0x0000000109097824 */ /* 0x000fe400078e0269 */
[----:B------:R-:W-:Y:S02]  /*95c0*/  VIADD R17, R17, 0x34820 ;  /* 0x0003482011117836 */ /* 0x000fe40000000000 */
[----:B------:R-:W-:-:S03]  /*95d0*/  IMAD.WIDE.U32 R8, R185, UR4, R8 ;  /* 0x00000004b9087c25 */ /* 0x000fc6000f8e0008 */
[----:B------:R-:W-:Y:S01]  /*95e0*/  PRMT R17, RZ, 0x654, R17 ;  /* 0x00000654ff117816 */ /* 0x000fe20000000011 */
[----:B------:R-:W-:Y:S01]  /*95f0*/  IMAD R9, R185, UR5, R9 ;  /* 0x00000005b9097c24 */ /* 0x000fe2000f8e0209 */
[----:B------:R-:W-:Y:S02]  /*9600*/  ULDC.64 UR4, c[0x0][0xb40] ;  /* 0x0002d00000047ab9 */ /* 0x000fe40000000a00 */
[----:B------:R-:W-:Y:S01]  /*9610*/  IMAD R0, R0, UR4, RZ ;  /* 0x0000000400007c24 */ /* 0x000fe2000f8e02ff */
[----:B------:R2:W-:Y:S01]  /*9620*/  SYNCS.ARRIVE.TRANS64.RED.A1T0 RZ, [R17+URZ], RZ ;  /* 0x000000ff11ff79a7 */ /* 0x0005e2000810043f */
[----:B0-----:R-:W-:-:S04]  /*9630*/  @P4 IMAD.HI.U32 R10, R39, R10, RZ ;  /* 0x0000000a270a4227 */ /* 0x001fc800078e00ff */
[C---:B------:R-:W-:Y:S02]  /*9640*/  IMAD R11, R23.reuse, UR5, R0 ;  /* 0x00000005170b7c24 */ /* 0x040fe4000f8e0200 */
[----:B------:R-:W-:Y:S01]  /*9650*/  IMAD.WIDE.U32 R8, R23, UR4, R8 ;  /* 0x0000000417087c25 */ /* 0x000fe2000f8e0008 */
[----:B-1----:R-:W-:Y:S01]  /*9660*/  @P4 SHF.R.U32.HI R3, RZ, R13, R10 ;  /* 0x0000000dff034219 */ /* 0x002fe2000001160a */
[----:B------:R-:W-:Y:S02]  /*9670*/  ULDC.64 UR4, c[0x0][0xb48] ;  /* 0x0002d20000047ab9 */ /* 0x000fe40000000a00 */
[----:B------:R-:W-:Y:S01]  /*9680*/  IMAD.IADD R9, R9, 0x1, R11 ;  /* 0x0000000109097824 */ /* 0x000fe200078e020b */
[--C-:B------:R-:W-:Y:S01]  /*9690*/  SHF.R.S32.HI R0, RZ, 0x1f, R3.reuse ;  /* 0x0000001fff007819 */ /* 0x100fe20000011403 */
[----:B------:R-:W-:Y:S02]  /*96a0*/  IMAD.MOV R11, RZ, RZ, -R3 ;  /* 0x000000ffff0b7224 */ /* 0x000fe400078e0a03 */
[----:B------:R-:W-:-:S04]  /*96b0*/  IMAD.WIDE.U32 R8, R204, UR4, R8 ;  /* 0x00000004cc087c25 */ /* 0x000fc8000f8e0008 */
[----:B------:R-:W-:Y:S02]  /*96c0*/  IMAD R11, R104, R11, R39 ;  /* 0x0000000b680b7224 */ /* 0x000fe400078e0227 */
[----:B------:R-:W-:Y:S02]  /*96d0*/  IMAD R0, R0, UR6, RZ ;  /* 0x0000000600007c24 */ /* 0x000fe4000f8e02ff */
[----:B------:R-:W-:Y:S01]  /*96e0*/  IMAD R9, R204, UR5, R9 ;  /* 0x00000005cc097c24 */ /* 0x000fe2000f8e0209 */
[----:B------:R-:W-:Y:S01]  /*96f0*/  ULDC.64 UR4, c[0x0][0xb28] ;  /* 0x0002ca0000047ab9 */ /* 0x000fe20000000a00 */
[C---:B------:R-:W-:Y:S01]  /*9700*/  IMAD R13, R3.reuse, UR7, R0 ;  /* 0x00000007030d7c24 */ /* 0x040fe2000f8e0200 */
[----:B------:R-:W-:Y:S01]  /*9710*/  SHF.R.S32.HI R0, RZ, 0x1f, R11 ;  /* 0x0000001fff007819 */ /* 0x000fe2000001140b */
[----:B------:R-:W-:-:S04]  /*9720*/  IMAD.WIDE.U32 R8, R3, UR6, R8 ;  /* 0x0000000603087c25 */ /* 0x000fc8000f8e0008 */
[----:B------:R-:W-:Y:S02]  /*9730*/  IMAD R0, R0, UR4, RZ ;  /* 0x0000000400007c24 */ /* 0x000fe4000f8e02ff */
[----:B------:R-:W-:Y:S02]  /*9740*/  IMAD.IADD R9, R9, 0x1, R13 ;  /* 0x0000000109097824 */ /* 0x000fe400078e020d */
[C---:B------:R-:W-:Y:S02]  /*9750*/  IMAD R3, R11.reuse, UR5, R0 ;  /* 0x000000050b037c24 */ /* 0x040fe4000f8e0200 */
[----:B------:R-:W-:Y:S01]  /*9760*/  IMAD.WIDE.U32 R8, R11, UR4, R8 ;  /* 0x000000040b087c25 */ /* 0x000fe2000f8e0008 */
[----:B------:R-:W-:-:S03]  /*9770*/  ULDC.64 UR4, c[0x0][0xb00] ;  /* 0x0002c00000047ab9 */ /* 0x000fc60000000a00 */
[----:B------:R-:W-:Y:S01]  /*9780*/  IMAD.IADD R3, R9, 0x1, R3 ;  /* 0x0000000109037824 */ /* 0x000fe200078e0203 */
[----:B------:R-:W-:-:S04]  /*9790*/  LEA R0, P1, R8, UR4, 0x2 ;  /* 0x0000000408007c11 */ /* 0x000fc8000f8210ff */
[----:B------:R-:W-:Y:S01]  /*97a0*/  LEA.HI.X R3, R8, UR5, R3, 0x2, P1 ;  /* 0x0000000508037c11 */ /* 0x000fe200088f1403 */
[----:B------:R2:W0:Y:S04]  /*97b0*/  SHFL.IDX PT, R10, R0, RZ, 0x1c1f ;  /* 0x001c1fff000a7589 */ /* 0x00042800000e0000 */
[----:B------:R2:W1:Y:S01]  /*97c0*/  SHFL.IDX PT, R11, R3, RZ, 0x1c1f ;  /* 0x001c1fff030b7589 */ /* 0x00046200000e0000 */
[----:B------:R-:W-:Y:S05]  /*97d0*/  @P0 BRA `(.L_x_209) ;  /* 0x0000000400000947 */ /* 0x000fea0003800000 */
[----:B------:R-:W-:Y:S02]  /*97e0*/  ULDC UR4, c[0x0][0xac8] ;  /* 0x0002b20000047ab9 */ /* 0x000fe40000000800 */
[----:B------:R-:W-:Y:S02]  /*97f0*/  ISETP.GE.AND P3, PT, R205, UR4, PT ;  /* 0x00000004cd007c0c */ /* 0x000fe4000bf66270 */
[----:B------:R-:W-:Y:S02]  /*9800*/  ISETP.GE.AND P2, PT, R203, UR4, PT ;  /* 0x00000004cb007c0c */ /* 0x000fe4000bf46270 */
[----:B------:R-:W-:Y:S02]  /*9810*/  ISETP.GE.AND P1, PT, R202, UR4, PT ;  /* 0x00000004ca007c0c */ /* 0x000fe4000bf26270 */
[----:B------:R-:W-:Y:S02]  /*9820*/  ISETP.GE.AND P0, PT, R201, UR4, PT ;  /* 0x00000004c9007c0c */ /* 0x000fe4000bf06270 */
[----:B------:R-:W-:-:S05]  /*9830*/  ISETP.GE.AND P4, PT, R199, UR4, PT ;  /* 0x00000004c7007c0c */ /* 0x000fca000bf86270 */
[----:B01----:R-:W-:Y:S02]  /*9840*/  @!P3 IMAD.WIDE R8, R205, 0x4, R10 ;  /* 0x00000004cd08b825 */ /* 0x003fe400078e020a */
[CC--:B------:R-:W-:Y:S02]  /*9850*/  @!P2 LEA R12, P6, R203.reuse, R10.reuse, 0x2 ;  /* 0x0000000acb0ca211 */ /* 0x0c0fe400078c10ff */
[-C--:B------:R-:W-:Y:S01]  /*9860*/  @!P1 LEA R14, P5, R202, R10.reuse, 0x2 ;  /* 0x0000000aca0e9211 */ /* 0x080fe200078a10ff */
[----:B------:R0:W-:Y:S01]  /*9870*/  @!P3 ST.E.64 desc[UR40][R8.64], R20 ;  /* 0x000000140800b985 */ /* 0x0001e2000c101b28 */
[----:B------:R-:W-:Y:S02]  /*9880*/  ISETP.GE.AND P3, PT, R200, UR4, PT ;  /* 0x00000004c8007c0c */ /* 0x000fe4000bf66270 */
[----:B------:R-:W-:Y:S02]  /*9890*/  @!P2 LEA.HI.X R13, R203, R11, R223, 0x2, P6 ;  /* 0x0000000bcb0da211 */ /* 0x000fe400030f14df */
[----:B------:R-:W-:-:S02]  /*98a0*/  @!P0 LEA R24, P6, R201, R10, 0x2 ;  /* 0x0000000ac9188211 */ /* 0x000fc400078c10ff */
[-C--:B------:R-:W-:Y:S01]  /*98b0*/  @!P1 LEA.HI.X R15, R202, R11.reuse, R222, 0x2, P5 ;  /* 0x0000000bca0f9211 */ /* 0x080fe200028f14de */
[----:B------:R1:W-:Y:S01]  /*98c0*/  @!P2 ST.E.64 desc[UR40][R12.64], R88 ;  /* 0x000000580c00a985 */ /* 0x0003e2000c101b28 */
[----:B------:R-:W-:Y:S02]  /*98d0*/  ISETP.GE.AND P5, PT, R198, UR4, PT ;  /* 0x00000004c6007c0c */ /* 0x000fe4000bfa6270 */
[----:B------:R-:W-:Y:S01]  /*98e0*/  @!P0 LEA.HI.X R25, R201, R11, R221, 0x2, P6 ;  /* 0x0000000bc9198211 */ /* 0x000fe200030f14dd */
[----:B------:R3:W-:Y:S01]  /*98f0*/  @!P1 ST.E.64 desc[UR40][R14.64], R90 ;  /* 0x0000005a0e009985 */ /* 0x0007e2000c101b28 */
[----:B------:R-:W-:Y:S02]  /*9900*/  ISETP.GE.AND P2, PT, R197, UR4, PT ;  /* 0x00000004c5007c0c */ /* 0x000fe4000bf46270 */
[-C--:B0-----:R-:W-:Y:S01]  /*9910*/  @!P3 LEA R8, P6, R200, R10.reuse, 0x2 ;  /* 0x0000000ac808b211 */ /* 0x081fe200078c10ff */
[----:B------:R0:W-:Y:S01]  /*9920*/  @!P0 ST.E.64 desc[UR40][R24.64], R92 ;  /* 0x0000005c18008985 */ /* 0x0001e2000c101b28 */
[----:B------:R-:W-:-:S02]  /*9930*/  @!P4 LEA R20, P0, R199, R10, 0x2 ;  /* 0x0000000ac714c211 */ /* 0x000fc400078010ff */
[----:B------:R-:W-:Y:S02]  /*9940*/  ISETP.GE.AND P1, PT, R196, UR4, PT ;  /* 0x00000004c4007c0c */ /* 0x000fe4000bf26270 */
[-C--:B------:R-:W-:Y:S02]  /*9950*/  @!P4 LEA.HI.X R21, R199, R11.reuse, R219, 0x2, P0 ;  /* 0x0000000bc715c211 */ /* 0x080fe400000f14db */
[----:B------:R-:W-:Y:S02]  /*9960*/  @!P3 LEA.HI.X R9, R200, R11, R220, 0x2, P6 ;  /* 0x0000000bc809b211 */ /* 0x000fe400030f14dc */
[----:B------:R-:W-:Y:S02]  /*9970*/  ISETP.GE.AND P0, PT, R195, UR4, PT ;  /* 0x00000004c3007c0c */ /* 0x000fe4000bf06270 */
[----:B------:R-:W-:Y:S01]  /*9980*/  @!P5 LEA R26, P6, R198, R10, 0x2 ;  /* 0x0000000ac61ad211 */ /* 0x000fe200078c10ff */
[----:B------:R4:W-:Y:S01]  /*9990*/  @!P3 ST.E.64 desc[UR40][R8.64], R40 ;  /* 0x000000280800b985 */ /* 0x0009e2000c101b28 */
[----:B------:R-:W-:-:S02]  /*99a0*/  ISETP.GE.AND P3, PT, R194, UR4, PT ;  /* 0x00000004c2007c0c */ /* 0x000fc4000bf66270 */
[----:B------:R-:W-:Y:S01]  /*99b0*/  @!P5 LEA.HI.X R27, R198, R11, R218, 0x2, P6 ;  /* 0x0000000bc61bd211 */ /* 0x000fe200030f14da */
[----:B------:R5:W-:Y:S01]  /*99c0*/  @!P4 ST.E.64 desc[UR40][R20.64], R44 ;  /* 0x0000002c1400c985 */ /* 0x000be2000c101b28 */
[----:B-1----:R-:W-:-:S03]  /*99d0*/  @!P2 LEA R12, P4, R197, R10, 0x2 ;  /* 0x0000000ac50ca211 */ /* 0x002fc600078810ff */
[----:B------:R-:W-:Y:S01]  /*99e0*/  @!P5 ST.E.64 desc[UR40][R26.64], R48 ;  /* 0x000000301a00d985 */ /* 0x000fe2000c101b28 */
[CC--:B---3--:R-:W-:Y:S02]  /*99f0*/  @!P1 LEA R14, P5, R196.reuse, R10.reuse, 0x2 ;  /* 0x0000000ac40e9211 */ /* 0x0c8fe400078a10ff */
[-C--:B------:R-:W-:Y:S02]  /*9a00*/  @!P2 LEA.HI.X R13, R197, R11.reuse, R217, 0x2, P4 ;  /* 0x0000000bc50da211 */ /* 0x080fe400020f14d9 */
[----:B0-----:R-:W-:Y:S02]  /*9a10*/  @!P0 LEA R24, P6, R195, R10, 0x2 ;  /* 0x0000000ac3188211 */ /* 0x001fe400078c10ff */
[----:B------:R-:W-:Y:S01]  /*9a20*/  ISETP.GE.AND P4, PT, R193, UR4, PT ;  /* 0x00000004c1007c0c */ /* 0x000fe2000bf86270 */
[----:B------:R0:W-:Y:S01]  /*9a30*/  @!P2 ST.E.64 desc[UR40][R12.64], R52 ;  /* 0x000000340c00a985 */ /* 0x0001e2000c101b28 */
[-C--:B------:R-:W-:Y:S02]  /*9a40*/  @!P1 LEA.HI.X R15, R196, R11.reuse, R216, 0x2, P5 ;  /* 0x0000000bc40f9211 */ /* 0x080fe400028f14d8 */
[----:B------:R-:W-:-:S02]  /*9a50*/  @!P0 LEA.HI.X R25, R195, R11, R215, 0x2, P6 ;  /* 0x0000000bc3198211 */ /* 0x000fc400030f14d7 */
[----:B------:R-:W-:Y:S01]  /*9a60*/  ISETP.GE.AND P2, PT, R192, UR4, PT ;  /* 0x00000004c0007c0c */ /* 0x000fe2000bf46270 */
[----:B------:R1:W-:Y:S01]  /*9a70*/  @!P1 ST.E.64 desc[UR40][R14.64], R56 ;  /* 0x000000380e009985 */ /* 0x0003e2000c101b28 */
[----:B----4-:R-:W-:Y:S02]  /*9a80*/  @!P3 LEA R8, P5, R194, R10, 0x2 ;  /* 0x0000000ac208b211 */ /* 0x010fe400078a10ff */
[----:B------:R-:W-:Y:S01]  /*9a90*/  ISETP.GE.AND P1, PT, R191, UR4, PT ;  /* 0x00000004bf007c0c */ /* 0x000fe2000bf26270 */
[----:B------:R3:W-:Y:S01]  /*9aa0*/  @!P0 ST.E.64 desc[UR40][R24.64], R60 ;  /* 0x0000003c18008985 */ /* 0x0007e2000c101b28 */
[----:B------:R-:W-:Y:S02]  /*9ab0*/  ISETP.GE.AND P0, PT, R190, UR4, PT ;  /* 0x00000004be007c0c */ /* 0x000fe4000bf06270 */
[----:B------:R-:W-:Y:S02]  /*9ac0*/  @!P3 LEA.HI.X R9, R194, R11, R214, 0x2, P5 ;  /* 0x0000000bc209b211 */ /* 0x000fe400028f14d6 */
[----:B------:R-:W-:-:S02]  /*9ad0*/  ISETP.GE.AND P5, PT, R189, UR4, PT ;  /* 0x00000004bd007c0c */ /* 0x000fc4000bfa6270 */
[CC--:B-----5:R-:W-:Y:S01]  /*9ae0*/  @!P4 LEA R20, P6, R193.reuse, R10.reuse, 0x2 ;  /* 0x0000000ac114c211 */ /* 0x0e0fe200078c10ff */
[----:B------:R4:W-:Y:S01]  /*9af0*/  @!P3 ST.E.64 desc[UR40][R8.64], R64 ;  /* 0x000000400800b985 */ /* 0x0009e2000c101b28 */
[CC--:B0-----:R-:W-:Y:S02]  /*9b00*/  @!P2 LEA R12, P3, R192.reuse, R10.reuse, 0x2 ;  /* 0x0000000ac00ca211 */ /* 0x0c1fe400078610ff */
[-C--:B------:R-:W-:Y:S02]  /*9b10*/  @!P4 LEA.HI.X R21, R193, R11.reuse, R213, 0x2, P6 ;  /* 0x0000000bc115c211 */ /* 0x080fe400030f14d5 */
[-C--:B-1----:R-:W-:Y:S02]  /*9b20*/  @!P1 LEA R14, P6, R191, R10.reuse, 0x2 ;  /* 0x0000000abf0e9211 */ /* 0x082fe400078c10ff */
[----:B------:R-:W-:Y:S01]  /*9b30*/  @!P2 LEA.HI.X R13, R192, R11, R212, 0x2, P3 ;  /* 0x0000000bc00da211 */ /* 0x000fe200018f14d4 */
[----:B------:R4:W-:Y:S01]  /*9b40*/  @!P4 ST.E.64 desc[UR40][R20.64], R68 ;  /* 0x000000441400c985 */ /* 0x0009e2000c101b28 */
[----:B---3--:R-:W-:-:S02]  /*9b50*/  @!P0 LEA R24, P4, R190, R10, 0x2 ;  /* 0x0000000abe188211 */ /* 0x008fc400078810ff */
[----:B------:R-:W-:Y:S01]  /*9b60*/  @!P5 LEA R10, P3, R189, R10, 0x2 ;  /* 0x0000000abd0ad211 */ /* 0x000fe200078610ff */
[----:B------:R4:W-:Y:S01]  /*9b70*/  @!P2 ST.E.64 desc[UR40][R12.64], R72 ;  /* 0x000000480c00a985 */ /* 0x0009e2000c101b28 */
[-C--:B------:R-:W-:Y:S02]  /*9b80*/  @!P1 LEA.HI.X R15, R191, R11.reuse, R211, 0x2, P6 ;  /* 0x0000000bbf0f9211 */ /* 0x080fe400030f14d3 */
[-C--:B------:R-:W-:Y:S02]  /*9b90*/  @!P0 LEA.HI.X R25, R190, R11.reuse, R210, 0x2, P4 ;  /* 0x0000000bbe198211 */ /* 0x080fe400020f14d2 */
[----:B------:R-:W-:Y:S01]  /*9ba0*/  @!P5 LEA.HI.X R11, R189, R11, R209, 0x2, P3 ;  /* 0x0000000bbd0bd211 */ /* 0x000fe200018f14d1 */
[----:B------:R4:W-:Y:S04]  /*9bb0*/  @!P1 ST.E.64 desc[UR40][R14.64], R76 ;  /* 0x0000004c0e009985 */ /* 0x0009e8000c101b28 */
[----:B------:R4:W-:Y:S04]  /*9bc0*/  @!P0 ST.E.64 desc[UR40][R24.64], R80 ;  /* 0x0000005018008985 */ /* 0x0009e8000c101b28 */
[----:B------:R4:W-:Y:S02]  /*9bd0*/  @!P5 ST.E.64 desc[UR40][R10.64], R84 ;  /* 0x000000540a00d985 */ /* 0x0009e4000c101b28 */
.L_x_209:
[----:B------:R-:W-:Y:S05]  /*9be0*/  BSYNC B1 ;  /* 0x0000000000017941 */ /* 0x000fea0003800000 */
.L_x_208:
[----:B------:R-:W-:Y:S01]  /*9bf0*/  ISETP.GE.AND P0, PT, R29, R4, PT ;  /* 0x000000041d00720c */ /* 0x000fe20003f06270 */
[----:B-1--4-:R1:W3:Y:S04]  /*9c00*/  SHFL.IDX PT, R11, R3, 0x1, 0x1c1f ;  /* 0x003c1f00030b7f89 */ /* 0x0122e800000e0000 */
[----:B0-----:R1:W0:Y:S08]  /*9c10*/  SHFL.IDX PT, R10, R0, 0x1, 0x1c1f ;  /* 0x003c1f00000a7f89 */ /* 0x00123000000e0000 */
[----:B-1----:R-:W-:Y:S05]  /*9c20*/  @P0 BRA `(.L_x_207) ;  /* 0x0000000c00e40947 */ /* 0x002fea0003800000 */
[----:B------:R-:W-:Y:S02]  /*9c30*/  ULDC UR4, c[0x0][0xac8] ;  /* 0x0002b20000047ab9 */ /* 0x000fe40000000800 */
[----:B------:R-:W-:Y:S02]  /*9c40*/  ISETP.GE.AND P1, PT, R203, UR4, PT ;  /* 0x00000004cb007c0c */ /* 0x000fe4000bf26270 */
[----:B------:R-:W-:Y:S02]  /*9c50*/  ISETP.GE.AND P0, PT, R202, UR4, PT ;  /* 0x00000004ca007c0c */ /* 0x000fe4000bf06270 */
[----:B------:R-:W-:Y:S02]  /*9c60*/  ISETP.GE.AND P2, PT, R205, UR4, PT ;  /* 0x00000004cd007c0c */ /* 0x000fe4000bf46270 */
[----:B------:R-:W-:Y:S02]  /*9c70*/  ISETP.GE.AND P4, PT, R200, UR4, PT ;  /* 0x00000004c8007c0c */ /* 0x000fe4000bf86270 */
[----:B------:R-:W-:-:S05]  /*9c80*/  ISETP.GE.AND P3, PT, R201, UR4, PT ;  /* 0x00000004c9007c0c */ /* 0x000fca000bf66270 */
[CC--:B0-----:R-:W-:Y:S02]  /*9c90*/  @!P1 LEA R12, P5, R203.reuse, R10.reuse, 0x2 ;  /* 0x0000000acb0c9211 */ /* 0x0c1fe400078a10ff */
[CC--:B------:R-:W-:Y:S02]  /*9ca0*/  @!P0 LEA R14, P6, R202.reuse, R10.reuse, 0x2 ;  /* 0x0000000aca0e8211 */ /* 0x0c0fe400078c10ff */
[-C--:B---3--:R-:W-:Y:S01]  /*9cb0*/  @!P1 LEA.HI.X R13, R203, R11.reuse, R223, 0x2, P5 ;  /* 0x0000000bcb0d9211 */ /* 0x088fe200028f14df */
[----:B------:R-:W-:Y:S01]  /*9cc0*/  @!P2 IMAD.WIDE R8, R205, 0x4, R10 ;  /* 0x00000004cd08a825 */ /* 0x000fe200078e020a */
[----:B------:R-:W-:Y:S02]  /*9cd0*/  ISETP.GE.AND P5, PT, R199, UR4, PT ;  /* 0x00000004c7007c0c */ /* 0x000fe4000bfa6270 */
[----:B------:R-:W-:Y:S02]  /*9ce0*/  @!P0 LEA.HI.X R15, R202, R11, R222, 0x2, P6 ;  /* 0x0000000bca0f8211 */ /* 0x000fe400030f14de */
[----:B------:R0:W-:Y:S01]  /*9cf0*/  @!P2 ST.E.64 desc[UR40][R8.64], R96 ;  /* 0x000000600800a985 */ /* 0x0001e2000c101b28 */
[----:B------:R-:W-:-:S02]  /*9d00*/  @!P4 LEA R24, P2, R200, R10, 0x2 ;  /* 0x0000000ac818c211 */ /* 0x000fc400078410ff */
[----:B------:R-:W-:Y:S01]  /*9d10*/  @!P3 LEA R20, P6, R201, R10, 0x2 ;  /* 0x0000000ac914b211 */ /* 0x000fe200078c10ff */
[----:B------:R-:W-:Y:S01]  /*9d20*/  @!P1 ST.E.64 desc[UR40][R12.64], R98 ;  /* 0x000000620c009985 */ /* 0x000fe2000c101b28 */
[----:B------:R-:W-:Y:S02]  /*9d30*/  ISETP.GE.AND P1, PT, R197, UR4, PT ;  /* 0x00000004c5007c0c */ /* 0x000fe4000bf26270 */
[-C--:B------:R-:W-:Y:S01]  /*9d40*/  @!P4 LEA.HI.X R25, R200, R11.reuse, R220, 0x2, P2 ;  /* 0x0000000bc819c211 */ /* 0x080fe200010f14dc */
[----:B------:R1:W-:Y:S01]  /*9d50*/  @!P0 ST.E.64 desc[UR40][R14.64], R100 ;  /* 0x000000640e008985 */ /* 0x0003e2000c101b28 */
[----:B------:R-:W-:Y:S02]  /*9d60*/  ISETP.GE.AND P0, PT, R198, UR4, PT ;  /* 0x00000004c6007c0c */ /* 0x000fe4000bf06270 */
[----:B------:R-:W-:Y:S02]  /*9d70*/  ISETP.GE.AND P2, PT, R196, UR4, PT ;  /* 0x00000004c4007c0c */ /* 0x000fe4000bf46270 */
[----:B------:R-:W-:-:S02]  /*9d80*/  @!P3 LEA.HI.X R21, R201, R11, R221, 0x2, P6 ;  /* 0x0000000bc915b211 */ /* 0x000fc400030f14dd */
[----:B------:R-:W-:-:S03]  /*9d90*/  @!P5 LEA R26, P6, R199, R10, 0x2 ;  /* 0x0000000ac71ad211 */ /* 0x000fc600078c10ff */
[----:B------:R3:W-:Y:S01]  /*9da0*/  @!P3 ST.E.64 desc[UR40][R20.64], R102 ;  /* 0x000000661400b985 */ /* 0x0007e2000c101b28 */
[-C--:B------:R-:W-:Y:S02]  /*9db0*/  @!P5 LEA.HI.X R27, R199, R11.reuse, R219, 0x2, P6 ;  /* 0x0000000bc71bd211 */ /* 0x080fe400030f14db */
[----:B------:R-:W-:Y:S01]  /*9dc0*/  ISETP.GE.AND P3, PT, R195, UR4, PT ;  /* 0x00000004c3007c0c */ /* 0x000fe2000bf66270 */
[----:B------:R4:W-:Y:S01]  /*9dd0*/  @!P4 ST.E.64 desc[UR40][R24.64], R42 ;  /* 0x0000002a1800c985 */ /* 0x0009e2000c101b28 */
[-C--:B0-----:R-:W-:Y:S02]  /*9de0*/  @!P0 LEA R8, P4, R198, R10.reuse, 0x2 ;  /* 0x0000000ac6088211 */ /* 0x081fe400078810ff */
[-C--:B-1----:R-:W-:Y:S01]  /*9df0*/  @!P2 LEA R14, P6, R196, R10.reuse, 0x2 ;  /* 0x0000000ac40ea211 */ /* 0x082fe200078c10ff */
[----:B------:R-:W-:Y:S01]  /*9e00*/  @!P5 ST.E.64 desc[UR40][R26.64], R46 ;  /* 0x0000002e1a00d985 */ /* 0x000fe2000c101b28 */
[----:B------:R-:W-:Y:S02]  /*9e10*/  @!P1 LEA R12, P5, R197, R10, 0x2 ;  /* 0x0000000ac50c9211 */ /* 0x000fe400078a10ff */
[----:B------:R-:W-:-:S02]  /*9e20*/  @!P0 LEA.HI.X R9, R198, R11, R218, 0x2, P4 ;  /* 0x0000000bc6098211 */ /* 0x000fc400020f14da */
[-C--:B------:R-:W-:Y:S02]  /*9e30*/  @!P1 LEA.HI.X R13, R197, R11.reuse, R217, 0x2, P5 ;  /* 0x0000000bc50d9211 */ /* 0x080fe400028f14d9 */
[----:B------:R-:W-:Y:S01]  /*9e40*/  ISETP.GE.AND P4, PT, R194, UR4, PT ;  /* 0x00000004c2007c0c */ /* 0x000fe2000bf86270 */
[----:B------:R-:W-:Y:S01]  /*9e50*/  @!P0 ST.E.64 desc[UR40][R8.64], R50 ;  /* 0x0000003208008985 */ /* 0x000fe2000c101b28 */
[----:B------:R-:W-:Y:S02]  /*9e60*/  @!P2 LEA.HI.X R15, R196, R11, R216, 0x2, P6 ;  /* 0x0000000bc40fa211 */ /* 0x000fe400030f14d8 */
[----:B---3--:R-:W-:Y:S01]  /*9e70*/  @!P3 LEA R20, P5, R195, R10, 0x2 ;  /* 0x0000000ac314b211 */ /* 0x008fe200078a10ff */
[----:B------:R0:W-:Y:S01]  /*9e80*/  @!P1 ST.E.64 desc[UR40][R12.64], R54 ;  /* 0x000000360c009985 */ /* 0x0001e2000c101b28 */
[----:B------:R-:W-:Y:S02]  /*9e90*/  ISETP.GE.AND P1, PT, R192, UR4, PT ;  /* 0x00000004c0007c0c */ /* 0x000fe4000bf26270 */
[----:B------:R-:W-:Y:S01]  /*9ea0*/  ISETP.GE.AND P0, PT, R191, UR4, PT ;  /* 0x00000004bf007c0c */ /* 0x000fe2000bf06270 */
[----:B------:R1:W-:Y:S01]  /*9eb0*/  @!P2 ST.E.64 desc[UR40][R14.64], R58 ;  /* 0x0000003a0e00a985 */ /* 0x0003e2000c101b28 */
[----:B------:R-:W-:-:S02]  /*9ec0*/  ISETP.GE.AND P2, PT, R193, UR4, PT ;  /* 0x00000004c1007c0c */ /* 0x000fc4000bf46270 */
[-C--:B------:R-:W-:Y:S02]  /*9ed0*/  @!P3 LEA.HI.X R21, R195, R11.reuse, R215, 0x2, P5 ;  /* 0x0000000bc315b211 */ /* 0x080fe400028f14d7 */
[----:B------:R-:W-:Y:S02]  /*9ee0*/  ISETP.GE.AND P5, PT, R190, UR4, PT ;  /* 0x00000004be007c0c */ /* 0x000fe4000bfa6270 */
[CC--:B----4-:R-:W-:Y:S01]  /*9ef0*/  @!P4 LEA R24, P6, R194.reuse, R10.reuse, 0x2 ;  /* 0x0000000ac218c211 */ /* 0x0d0fe200078c10ff */
[----:B------:R4:W-:Y:S03]  /*9f00*/  @!P3 ST.E.64 desc[UR40][R20.64], R62 ;  /* 0x0000003e1400b985 */ /* 0x0009e6000c101b28 */
[----:B------:R-:W-:Y:S02]  /*9f10*/  @!P4 LEA.HI.X R25, R194, R11, R214, 0x2, P6 ;  /* 0x0000000bc219c211 */ /* 0x000fe400030f14d6 */
[----:B0-----:R-:W-:-:S02]  /*9f20*/  @!P1 LEA R12, P6, R192, R10, 0x2 ;  /* 0x0000000ac00c9211 */ /* 0x001fc400078c10ff */
[-C--:B------:R-:W-:Y:S01]  /*9f30*/  @!P2 LEA R8, P3, R193, R10.reuse, 0x2 ;  /* 0x0000000ac108a211 */ /* 0x080fe200078610ff */
[----:B------:R4:W-:Y:S01]  /*9f40*/  @!P4 ST.E.64 desc[UR40][R24.64], R66 ;  /* 0x000000421800c985 */ /* 0x0009e2000c101b28 */
[-C--:B-1----:R-:W-:Y:S02]  /*9f50*/  @!P0 LEA R14, P4, R191, R10.reuse, 0x2 ;  /* 0x0000000abf0e8211 */ /* 0x082fe400078810ff */
[-C--:B------:R-:W-:Y:S02]  /*9f60*/  @!P2 LEA.HI.X R9, R193, R11.reuse, R213, 0x2, P3 ;  /* 0x0000000bc109a211 */ /* 0x080fe400018f14d5 */
[----:B------:R-:W-:Y:S02]  /*9f70*/  @!P5 LEA R26, P3, R190, R10, 0x2 ;  /* 0x0000000abe1ad211 */ /* 0x000fe400078610ff */
[-C--:B------:R-:W-:Y:S01]  /*9f80*/  @!P1 LEA.HI.X R13, R192, R11.reuse, R212, 0x2, P6 ;  /* 0x0000000bc00d9211 */ /* 0x080fe200030f14d4 */
[----:B------:R4:W-:Y:S01]  /*9f90*/  @!P2 ST.E.64 desc[UR40][R8.64], R70 ;  /* 0x000000460800a985 */ /* 0x0009e2000c101b28 */
[----:B------:R-:W-:-:S02]  /*9fa0*/  @!P0 LEA.HI.X R15, R191, R11, R211, 0x2, P4 ;  /* 0x0000000bbf0f8211 */ /* 0x000fc400020f14d3 */
[----:B------:R-:W-:Y:S01]  /*9fb0*/  @!P5 LEA.HI.X R27, R190, R11, R210, 0x2, P3 ;  /* 0x0000000bbe1bd211 */ /* 0x000fe200018f14d2 */
[----:B------:R4:W-:Y:S04]  /*9fc0*/  @!P1 ST.E.64 desc[UR40][R12.64], R74 ;  /* 0x0000004a0c009985 */ /* 0x0009e8000c101b28 */
[----:B------:R4:W-:Y:S01]  /*9fd0*/  @!P0 ST.E.64 desc[UR40][R14.64], R78 ;  /* 0x0000004e0e008985 */ /* 0x0009e2000c101b28 */
[----:B------:R-:W-:-:S03]  /*9fe0*/  ISETP.GE.AND P0, PT, R189, UR4, PT ;  /* 0x00000004bd007c0c */ /* 0x000fc6000bf06270 */
[----:B------:R4:W-:Y:S10]  /*9ff0*/  @!P5 ST.E.64 desc[UR40][R26.64], R82 ;  /* 0x000000521a00d985 */ /* 0x0009f4000c101b28 */
[----:B------:R-:W-:Y:S05]  /*a000*/  @P0 BRA `(.L_x_207) ;  /* 0x0000000800ec0947 */ /* 0x000fea0003800000 */
[----:B----4-:R-:W-:-:S04]  /*a010*/  LEA R8, P0, R189, R10, 0x2 ;  /* 0x0000000abd087211 */ /* 0x010fc800078010ff */
[----:B------:R-:W-:-:S05]  /*a020*/  LEA.HI.X R9, R189, R11, R209, 0x2, P0 ;  /* 0x0000000bbd097211 */ /* 0x000fca00000f14d1 */
[----:B------:R1:W-:Y:S01]  /*a030*/  ST.E.64 desc[UR40][R8.64], R86 ;  /* 0x0000005608007985 */ /* 0x0003e2000c101b28 */
[----:B------:R-:W-:Y:S05]  /*a040*/  BRA `(.L_x_207) ;  /* 0x0000000800dc7947 */ /* 0x000fea0003800000 */
.L_x_198:
[----:B------:R-:W2:Y:S01]  /*a050*/  LDC.64 R10, c[0x0][0xc00] ;  /* 0x00030000ff0a7b82 */ /* 0x000ea20000000a00 */
[----:B------:R-:W-:Y:S01]  /*a060*/  ULDC.64 UR4, c[0x0][0xc08] ;  /* 0x0003020000047ab9 */ /* 0x000fe20000000a00 */
[----:B------:R-:W-:Y:S01]  /*a070*/  IMAD.MOV.U32 R3, RZ, RZ, RZ ;  /* 0x000000ffff037224 */ /* 0x000fe200078e00ff */
[----:B------:R-:W-:-:S04]  /*a080*/  ISETP.NE.U32.AND P1, PT, RZ, UR4, PT ;  /* 0x00000004ff007c0c */ /* 0x000fc8000bf25070 */
[----:B------:R-:W-:Y:S01]  /*a090*/  ISETP.NE.AND.EX P1, PT, RZ, UR5, PT, P1 ;  /* 0x00000005ff007c0c */ /* 0x000fe2000bf25310 */
[----:B------:R-:W3:Y:S01]  /*a0a0*/  LDC.64 R8, c[0x0][0xc00] ;  /* 0x00030000ff087b82 */ /* 0x000ee20000000a00 */
[----:B--2---:R-:W-:-:S04]  /*a0b0*/  ISETP.NE.U32.AND P0, PT, R10, RZ, PT ;  /* 0x000000ff0a00720c */ /* 0x004fc80003f05070 */
[----:B------:R-:W-:Y:S01]  /*a0c0*/  ISETP.NE.AND.EX P0, PT, R11, RZ, PT, P0 ;  /* 0x000000ff0b00720c */ /* 0x000fe20003f05300 */
[----:B---3--:R-:W-:-:S06]  /*a0d0*/  IMAD.WIDE R10, R23, 0x4, R8 ;  /* 0x00000004170a7825 */ /* 0x008fcc00078e0208 */
[C---:B------:R-:W-:Y:S01]  /*a0e0*/  @P1 LEA R8, P2, R23.reuse, UR4, 0x2 ;  /* 0x0000000417081c11 */ /* 0x040fe2000f8410ff */
[----:B------:R-:W-:Y:S02]  /*a0f0*/  ULDC UR4, c[0x0][0xa88] ;  /* 0x0002a20000047ab9 */ /* 0x000fe40000000800 */
[----:B------:R-:W-:Y:S01]  /*a100*/  IMAD.U32 R0, RZ, RZ, UR4 ;  /* 0x00000004ff007e24 */ /* 0x000fe2000f8e00ff */
[----:B------:R-:W-:Y:S02]  /*a110*/  @P1 LEA.HI.X R9, R23, UR5, R188, 0x2, P2 ;  /* 0x0000000517091c11 */ /* 0x000fe400090f14bc */
[----:B------:R2:W5:Y:S04]  /*a120*/  @P0 LDG.E R3, desc[UR40][R10.64] ;  /* 0x000000280a030981 */ /* 0x000568000c1e1900 */
[----:B------:R2:W5:Y:S01]  /*a130*/  @P1 LDG.E R0, desc[UR40][R8.64] ;  /* 0x0000002808001981 */ /* 0x000562000c1e1900 */
[----:B------:R-:W-:-:S02]  /*a140*/  ISETP.NE.AND P2, PT, R186, RZ, PT ;  /* 0x000000ffba00720c */ /* 0x000fc40003f45270 */
[----:B------:R-:W-:-:S11]  /*a150*/  ISETP.GT.AND P3, PT, R230, 0x7f, PT ;  /* 0x0000007fe600780c */ /* 0x000fd60003f64270 */
[----:B------:R-:W3:Y:S02]  /*a160*/  @!P2 LDC R186, c[0x0][0xad4] ;  /* 0x0002b500ffbaab82 */ /* 0x000ee40000000800 */
[----:B---3--:R-:W-:Y:S01]  /*a170*/  ISETP.GT.AND P2, PT, R186, 0x1, PT ;  /* 0x00000001ba00780c */ /* 0x008fe20003f44270 */
[----:B--2---:R-:W-:-:S12]  /*a180*/  @P1 BRA `(.L_x_210) ;  /* 0x0000000000101947 */ /* 0x004fd80003800000 */
[----:B------:R-:W-:Y:S05]  /*a190*/  @!P0 BRA `(.L_x_210) ;  /* 0x00000000000c8947 */ /* 0x000fea0003800000 */
[----:B------:R-:W2:Y:S04]  /*a1a0*/  LDG.E R9, desc[UR40][R10.64] ;  /* 0x000000280a097981 */ /* 0x000ea8000c1e1900 */
[----:B-----5:R-:W2:Y:S02]  /*a1b0*/  LDG.E R0, desc[UR40][R10.64+0x4] ;  /* 0x000004280a007981 */ /* 0x020ea4000c1e1900 */
[----:B--2---:R-:W-:-:S07]  /*a1c0*/  IMAD.IADD R0, R0, 0x1, -R9 ;  /* 0x0000000100007824 */ /* 0x004fce00078e0a09 */
.L_x_210:
[----:B------:R-:W-:Y:S01]  /*a1d0*/  BSSY B1, `(.L_x_211) ;  /* 0x0000037000017945 */ /* 0x000fe20003800000 */
[----:B------:R-:W-:Y:S02]  /*a1e0*/  SEL R29, R23, RZ, !P0 ;  /* 0x000000ff171d7207 */ /* 0x000fe40004000000 */
[----:B------:R-:W-:Y:S02]  /*a1f0*/  SEL R188, R188, RZ, !P0 ;  /* 0x000000ffbcbc7207 */ /* 0x000fe40004000000 */
[----:B-----5:R-:W-:Y:S01]  /*a200*/  SHF.R.S32.HI R24, RZ, 0x1f, R3 ;  /* 0x0000001fff187819 */ /* 0x020fe20000011403 */
[----:B------:R-:W-:Y:S06]  /*a210*/  @P3 BRA `(.L_x_212) ;  /* 0x0000000000c83947 */ /* 0x000fec0003800000 */
[----:B-1----:R-:W1:Y:S01]  /*a220*/  S2R R4, SR_TID.X ;  /* 0x0000000000047919 */ /* 0x002e620000002100 */
[----:B------:R-:W2:Y:S02]  /*a230*/  LDC R35, c[0x0][0xbe8] ;  /* 0x0002fa00ff237b82 */ /* 0x000ea40000000800 */
[----:B--2---:R-:W-:Y:S02]  /*a240*/  IMAD R8, R0, R35, RZ ;  /* 0x0000002300087224 */ /* 0x004fe400078e02ff */
[----:B-1----:R-:W-:-:S04]  /*a250*/  IMAD R4, R187, 0x80, R4 ;  /* 0x00000080bb047824 */ /* 0x002fc800078e0204 */
[----:B------:R-:W-:-:S05]  /*a260*/  VIADD R31, R4, 0xffffff80 ;  /* 0xffffff80041f7836 */ /* 0x000fca0000000000 */
[----:B------:R-:W-:-:S13]  /*a270*/  ISETP.GE.AND P0, PT, R31, R8, PT ;  /* 0x000000081f00720c */ /* 0x000fda0003f06270 */
[----:B------:R-:W-:Y:S05]  /*a280*/  @P0 BRA `(.L_x_212) ;  /* 0x0000000000ac0947 */ /* 0x000fea0003800000 */
[----:B------:R-:W-:Y:S01]  /*a290*/  ISETP.NE.AND P1, PT, R35, 0x1, PT ;  /* 0x000000012300780c */ /* 0x000fe20003f25270 */
[----:B------:R-:W1:Y:S01]  /*a2a0*/  LDC.64 R32, c[0x0][0xba8] ;  /* 0x0002ea00ff207b82 */ /* 0x000e620000000a00 */
[----:B------:R-:W-:Y:S01]  /*a2b0*/  ISETP.GT.AND P0, PT, R186, 0x1, PT ;  /* 0x00000001ba00780c */ /* 0x000fe20003f04270 */
[----:B0-----:R-:W-:Y:S01]  /*a2c0*/  IMAD.MOV.U32 R17, RZ, RZ, R31 ;  /* 0x000000ffff117224 */ /* 0x001fe200078e001f */
[----:B------:R-:W-:-:S04]  /*a2d0*/  MOV R23, 0x9b8 ;  /* 0x000009b800177802 */ /* 0x000fc80000000f00 */
[----:B------:R-:W-:-:S04]  /*a2e0*/  SEL R23, R23, 0x978, P0 ;  /* 0x0000097817177807 */ /* 0x000fc80000000000 */
[----:B------:R-:W0:Y:S08]  /*a2f0*/  LDC.64 R10, c[0x0][R23+0x220] ;  /* 0x00008800170a7b82 */ /* 0x000e300000000a00 */
[----:B------:R-:W2:Y:S08]  /*a300*/  @P1 LDC R4, c[0x0][0xbec] ;  /* 0x0002fb00ff041b82 */ /* 0x000eb00000000800 */
[----:B------:R-:W3:Y:S08]  /*a310*/  LDC.64 R8, c[0x0][R23+0x218] ;  /* 0x0000860017087b82 */ /* 0x000ef00000000a00 */
[----:B------:R-:W4:Y:S01]  /*a320*/  @P1 LDC R27, c[0x0][0xbf0] ;  /* 0x0002fc00ff1b1b82 */ /* 0x000f220000000800 */
[----:B0-----:R-:W-:-:S02]  /*a330*/  IMAD R11, R11, R29, RZ ;  /* 0x0000001d0b0b7224 */ /* 0x001fc400078e02ff */
[----:B------:R-:W-:-:S05]  /*a340*/  IMAD.WIDE.U32 R20, R10, R29, RZ ;  /* 0x0000001d0a147225 */ /* 0x000fca00078e00ff */
[----:B------:R-:W0:Y:S01]  /*a350*/  LDC.64 R12, c[0x0][R23+0x228] ;  /* 0x00008a00170c7b82 */ /* 0x000e220000000a00 */
[----:B--2---:R-:W-:-:S07]  /*a360*/  @P1 IMAD.HI.U32 R4, R31, R4, RZ ;  /* 0x000000041f041227 */ /* 0x004fce00078e00ff */
[----:B------:R-:W2:Y:S01]  /*a370*/  LDC.64 R14, c[0x0][R23+0x210] ;  /* 0x00008400170e7b82 */ /* 0x000ea20000000a00 */
[-C--:B---3--:R-:W-:Y:S02]  /*a380*/  IMAD R25, R9, R185.reuse, RZ ;  /* 0x000000b909197224 */ /* 0x088fe400078e02ff */
[----:B------:R-:W-:-:S04]  /*a390*/  IMAD.WIDE.U32 R8, R8, R185, RZ ;  /* 0x000000b908087225 */ /* 0x000fc800078e00ff */
[----:B------:R-:W-:Y:S01]  /*a3a0*/  IMAD.IADD R25, R9, 0x1, R25 ;  /* 0x0000000109197824 */ /* 0x000fe200078e0219 */
[----:B----4-:R-:W-:Y:S01]  /*a3b0*/  @P1 SHF.R.U32.HI R17, RZ, R27, R4 ;  /* 0x0000001bff111219 */ /* 0x010fe20000011604 */
[----:B------:R-:W-:Y:S01]  /*a3c0*/  IMAD R27, R10, R188, R11 ;  /* 0x000000bc0a1b7224 */ /* 0x000fe200078e020b */
[----:B------:R-:W-:Y:S01]  /*a3d0*/  SEL R11, R204, RZ, P0 ;  /* 0x000000ffcc0b7207 */ /* 0x000fe20000000000 */
[----:B-1----:R-:W1:Y:S01]  /*a3e0*/  @!P0 LDC R32, c[0x0][0xb50] ;  /* 0x0002d400ff208b82 */ /* 0x002e620000000800 */
[----:B------:R-:W-:Y:S01]  /*a3f0*/  IADD3 R4, P1, P3, R20, R8, R3 ;  /* 0x0000000814047210 */ /* 0x000fe20007b3e003 */
[----:B------:R-:W-:Y:S02]  /*a400*/  IMAD.MOV R10, RZ, RZ, -R17 ;  /* 0x000000ffff0a7224 */ /* 0x000fe400078e0a11 */
[----:B------:R-:W-:Y:S02]  /*a410*/  IMAD.IADD R27, R21, 0x1, R27 ;  /* 0x00000001151b7824 */ /* 0x000fe400078e021b */
[----:B0-----:R-:W-:-:S02]  /*a420*/  IMAD.WIDE.U32 R8, R12, R11, RZ ;  /* 0x0000000b0c087225 */ /* 0x001fc400078e00ff */
[----:B------:R-:W0:Y:S02]  /*a430*/  @!P0 LDC R33, c[0x0][0xb54] ;  /* 0x0002d500ff218b82 */ /* 0x000e240000000800 */
[----:B------:R-:W-:Y:S02]  /*a440*/  IMAD R13, R13, R11, RZ ;  /* 0x0000000b0d0d7224 */ /* 0x000fe400078e02ff */
[----:B------:R-:W-:Y:S01]  /*a450*/  IMAD R11, R35, R10, R31 ;  /* 0x0000000a230b7224 */ /* 0x000fe200078e021f */
[----:B------:R-:W-:Y:S01]  /*a460*/  IADD3.X R10, R27, R25, R24, P1, P3 ;  /* 0x000000191b0a7210 */ /* 0x000fe20000fe6418 */
[----:B------:R-:W-:Y:S01]  /*a470*/  IMAD.IADD R13, R9, 0x1, R13 ;  /* 0x00000001090d7824 */ /* 0x000fe200078e020d */
[----:B------:R-:W-:Y:S01]  /*a480*/  IADD3 R8, P0, P1, R17, R4, R8 ;  /* 0x0000000411087210 */ /* 0x000fe2000791e008 */
[----:B--2---:R-:W-:Y:S01]  /*a490*/  IMAD R4, R15, R11, RZ ;  /* 0x0000000b0f047224 */ /* 0x004fe200078e02ff */
[----:B------:R-:W-:-:S04]  /*a4a0*/  SHF.R.S32.HI R17, RZ, 0x1f, R17 ;  /* 0x0000001fff117819 */ /* 0x000fc80000011411 */
[----:B------:R-:W-:Y:S02]  /*a4b0*/  IADD3.X R9, R17, R10, R13, P0, P1 ;  /* 0x0000000a11097210 */ /* 0x000fe400007e240d */
[----:B------:R-:W-:Y:S01]  /*a4c0*/  SHF.R.S32.HI R13, RZ, 0x1f, R11 ;  /* 0x0000001fff0d7819 */ /* 0x000fe2000001140b */
[----:B------:R-:W-:-:S04]  /*a4d0*/  IMAD.WIDE.U32 R8, R14, R11, R8 ;  /* 0x0000000b0e087225 */ /* 0x000fc800078e0008 */
[----:B------:R-:W-:Y:S01]  /*a4e0*/  IMAD R13, R14, R13, R4 ;  /* 0x0000000d0e0d7224 */ /* 0x000fe200078e0204 */
[----:B-1----:R-:W-:-:S03]  /*a4f0*/  LEA R10, P0, R8, R32, 0x2 ;  /* 0x00000020080a7211 */ /* 0x002fc600078010ff */
[----:B------:R-:W-:Y:S02]  /*a500*/  IMAD.IADD R4, R9, 0x1, R13 ;  /* 0x0000000109047824 */ /* 0x000fe400078e020d */
[----:B------:R-:W-:-:S03]  /*a510*/  IMAD.MOV.U32 R9, RZ, RZ, -0x800000 ;  /* 0xff800000ff097424 */ /* 0x000fc600078e00ff */
[----:B0-----:R-:W-:-:S05]  /*a520*/  LEA.HI.X R11, R8, R33, R4, 0x2, P0 ;  /* 0x00000021080b7211 */ /* 0x001fca00000f1404 */
[----:B------:R2:W-:Y:S02]  /*a530*/  STG.E desc[UR40][R10.64], R9 ;  /* 0x000000090a007986 */ /* 0x0005e4000c101928 */
.L_x_212:
[----:B------:R-:W-:Y:S05]  /*a540*/  BSYNC B1 ;  /* 0x0000000000017941 */ /* 0x000fea0003800000 */
.L_x_211:
[----:B------:R-:W-:Y:S05]  /*a550*/  @P2 BRA `(.L_x_207) ;  /* 0x0000000400982947 */ /* 0x000fea0003800000 */
[----:B------:R-:W3:Y:S01]  /*a560*/  LDC R15, c[0x0][0xbe8] ;  /* 0x0002fa00ff0f7b82 */ /* 0x000ee20000000800 */
[----:B------:R-:W-:Y:S01]  /*a570*/  ULDC.64 UR4, c[0x0][0xaa0] ;  /* 0x0002a80000047ab9 */ /* 0x000fe20000000a00 */
[----:B------:R-:W-:Y:S01]  /*a580*/  ULDC.64 UR6, c[0x0][0xaf0] ;  /* 0x0002bc0000067ab9 */ /* 0x000fe20000000a00 */
[----:B-1----:R-:W-:Y:S01]  /*a590*/  IMAD R4, R24, UR4, RZ ;  /* 0x0000000418047c24 */ /* 0x002fe2000f8e02ff */
[----:B------:R-:W-:Y:S01]  /*a5a0*/  BSSY B1, `(.L_x_213) ;  /* 0x0000037000017945 */ /* 0x000fe20003800000 */
[----:B--2---:R-:W-:-:S04]  /*a5b0*/  IMAD.WIDE.U32 R8, R3, UR4, RZ ;  /* 0x0000000403087c25 */ /* 0x004fc8000f8e00ff */
[----:B------:R-:W-:Y:S01]  /*a5c0*/  IMAD R11, R3, UR5, R4 ;  /* 0x00000005030b7c24 */ /* 0x000fe2000f8e0204 */
[----:B------:R-:W-:Y:S01]  /*a5d0*/  ULDC.64 UR4, c[0x0][0xae8] ;  /* 0x0002ba0000047ab9 */ /* 0x000fe20000000a00 */
[----:B------:R-:W-:Y:S02]  /*a5e0*/  IMAD R4, R184, 0x20, R206 ;  /* 0x00000020b8047824 */ /* 0x000fe400078e02ce */
[----:B------:R-:W-:Y:S02]  /*a5f0*/  IMAD.IADD R9, R9, 0x1, R11 ;  /* 0x0000000109097824 */ /* 0x000fe400078e020b */
[----:B------:R-:W-:Y:S02]  /*a600*/  IMAD R13, R187, 0x80, R4 ;  /* 0x00000080bb0d7824 */ /* 0x000fe400078e0204 */
[----:B------:R-:W-:-:S04]  /*a610*/  IMAD.WIDE.U32 R8, R185, UR4, R8 ;  /* 0x00000004b9087c25 */ /* 0x000fc8000f8e0008 */
[----:B------:R-:W-:Y:S02]  /*a620*/  IMAD.MOV.U32 R3, RZ, RZ, R13 ;  /* 0x000000ffff037224 */ /* 0x000fe400078e000d */
[----:B------:R-:W-:Y:S01]  /*a630*/  IMAD R9, R185, UR5, R9 ;  /* 0x00000005b9097c24 */ /* 0x000fe2000f8e0209 */
[----:B---3--:R-:W-:Y:S01]  /*a640*/  ISETP.NE.AND P0, PT, R15, 0x1, PT ;  /* 0x000000010f00780c */ /* 0x008fe20003f05270 */
[----:B------:R-:W-:Y:S01]  /*a650*/  ULDC.64 UR4, c[0x0][0xae0] ;  /* 0x0002b80000047ab9 */ /* 0x000fe20000000a00 */
[----:B------:R-:W-:-:S11]  /*a660*/  IMAD.WIDE.U32 R8, R29, UR6, R8 ;  /* 0x000000061d087c25 */ /* 0x000fd6000f8e0008 */
[----:B------:R-:W1:Y:S08]  /*a670*/  @P0 LDC R10, c[0x0][0xbec] ;  /* 0x0002fb00ff0a0b82 */ /* 0x000e700000000800 */
[----:B0-----:R-:W0:Y:S01]  /*a680*/  @P0 LDC R17, c[0x0][0xbf0] ;  /* 0x0002fc00ff110b82 */ /* 0x001e220000000800 */
[----:B-1----:R-:W-:-:S04]  /*a690*/  @P0 IMAD.HI.U32 R4, R13, R10, RZ ;  /* 0x0000000a0d040227 */ /* 0x002fc800078e00ff */
[----:B------:R-:W-:Y:S01]  /*a6a0*/  IMAD R10, R188, UR6, RZ ;  /* 0x00000006bc0a7c24 */ /* 0x000fe2000f8e02ff */
[----:B0-----:R-:W-:-:S03]  /*a6b0*/  @P0 SHF.R.U32.HI R3, RZ, R17, R4 ;  /* 0x00000011ff030219 */ /* 0x001fc60000011604 */
[----:B------:R-:W-:Y:S01]  /*a6c0*/  IMAD R11, R29, UR7, R10 ;  /* 0x000000071d0b7c24 */ /* 0x000fe2000f8e020a */
[--C-:B------:R-:W-:Y:S01]  /*a6d0*/  SHF.R.S32.HI R4, RZ, 0x1f, R3.reuse ;  /* 0x0000001fff047819 */ /* 0x100fe20000011403 */
[----:B------:R-:W-:Y:S02]  /*a6e0*/  IMAD.MOV R10, RZ, RZ, -R3 ;  /* 0x000000ffff0a7224 */ /* 0x000fe400078e0a03 */
[----:B------:R-:W-:Y:S02]  /*a6f0*/  IMAD.IADD R9, R9, 0x1, R11 ;  /* 0x0000000109097824 */ /* 0x000fe400078e020b */
[----:B------:R-:W-:Y:S02]  /*a700*/  IMAD R4, R4, UR4, RZ ;  /* 0x0000000404047c24 */ /* 0x000fe4000f8e02ff */
[----:B------:R-:W-:Y:S02]  /*a710*/  IMAD R11, R15, R10, R13 ;  /* 0x0000000a0f0b7224 */ /* 0x000fe400078e020d */
[----:B------:R-:W-:-:S02]  /*a720*/  IMAD R13, R3, UR5, R4 ;  /* 0x00000005030d7c24 */ /* 0x000fc4000f8e0204 */
[----:B------:R-:W-:Y:S01]  /*a730*/  IMAD.WIDE.U32 R8, R3, UR4, R8 ;  /* 0x0000000403087c25 */ /* 0x000fe2000f8e0008 */
[----:B------:R-:W-:Y:S01]  /*a740*/  SHF.R.S32.HI R3, RZ, 0x1f, R11 ;  /* 0x0000001fff037819 */ /* 0x000fe2000001140b */
[----:B------:R-:W-:Y:S02]  /*a750*/  ULDC.64 UR4, c[0x0][0xad8] ;  /* 0x0002b60000047ab9 */ /* 0x000fe40000000a00 */
[----:B------:R-:W-:Y:S02]  /*a760*/  IMAD.IADD R9, R9, 0x1, R13 ;  /* 0x0000000109097824 */ /* 0x000fe400078e020d */
[----:B------:R-:W-:Y:S02]  /*a770*/  IMAD R4, R3, UR4, RZ ;  /* 0x0000000403047c24 */ /* 0x000fe4000f8e02ff */
[----:B------:R-:W-:Y:S02]  /*a780*/  IMAD R10, R187, 0x80, R206 ;  /* 0x00000080bb0a7824 */ /* 0x000fe400078e02ce */
[----:B------:R-:W-:-:S02]  /*a790*/  IMAD R15, R0, R15, RZ ;  /* 0x0000000f000f7224 */ /* 0x000fc400078e02ff */
[C---:B------:R-:W-:Y:S02]  /*a7a0*/  IMAD R3, R11.reuse, UR5, R4 ;  /* 0x000000050b037c24 */ /* 0x040fe4000f8e0204 */
[----:B------:R-:W-:Y:S01]  /*a7b0*/  IMAD.WIDE.U32 R8, R11, UR4, R8 ;  /* 0x000000040b087c25 */ /* 0x000fe2000f8e0008 */
[----:B------:R-:W-:Y:S01]  /*a7c0*/  ISETP.GE.AND P2, PT, R10, R15, PT ;  /* 0x0000000f0a00720c */ /* 0x000fe20003f46270 */
[----:B------:R-:W-:Y:S02]  /*a7d0*/  ULDC.64 UR4, c[0x0][0xa80] ;  /* 0x0002a00000047ab9 */ /* 0x000fe40000000a00 */
[----:B------:R-:W-:Y:S01]  /*a7e0*/  IMAD.IADD R3, R9, 0x1, R3 ;  /* 0x0000000109037824 */ /* 0x000fe200078e0203 */
[----:B------:R-:W-:Y:S01]  /*a7f0*/  LEA R4, P3, R8, UR4, 0x1 ;  /* 0x0000000408047c11 */ /* 0x000fe2000f8608ff */
[----:B------:R-:W-:-:S03]  /*a800*/  VIADD R0, R10, 0x20 ;  /* 0x000000200a007836 */ /* 0x000fc60000000000 */
[----:B------:R-:W-:Y:S01]  /*a810*/  LEA.HI.X R3, R8, UR5, R3, 0x1, P3 ;  /* 0x0000000508037c11 */ /* 0x000fe200098f0c03 */
[----:B------:R0:W1:Y:S01]  /*a820*/  SHFL.IDX PT, R11, R4, RZ, 0x181f ;  /* 0x00181fff040b7589 */ /* 0x00006200000e0000 */
[-C--:B------:R-:W-:Y:S02]  /*a830*/  ISETP.GE.AND P1, PT, R0, R15.reuse, PT ;  /* 0x0000000f0000720c */ /* 0x080fe40003f26270 */
[----:B------:R-:W-:Y:S01]  /*a840*/  IADD3 R0, R10, 0x40, RZ ;  /* 0x000000400a007810 */ /* 0x000fe20007ffe0ff */
[----:B------:R0:W2:Y:S03]  /*a850*/  SHFL.IDX PT, R9, R3, RZ, 0x181f ;  /* 0x00181fff03097589 */ /* 0x0000a600000e0000 */
[----:B------:R-:W-:Y:S01]  /*a860*/  ISETP.GE.AND P0, PT, R0, R15, PT ;  /* 0x0000000f0000720c */ /* 0x000fe20003f06270 */
[----:B------:R-:W-:-:S12]  /*a870*/  @P2 BRA `(.L_x_214) ;  /* 0x0000000000242947 */ /* 0x000fd80003800000 */
[----:B------:R-:W-:Y:S02]  /*a880*/  ULDC UR4, c[0x0][0xac8] ;  /* 0x0002b20000047ab9 */ /* 0x000fe40000000800 */
[----:B------:R-:W-:Y:S02]  /*a890*/  ISETP.GE.AND P4, PT, R18, UR4, PT ;  /* 0x0000000412007c0c */ /* 0x000fe4000bf86270 */
[----:B------:R-:W-:-:S11]  /*a8a0*/  ISETP.GE.AND P5, PT, R22, UR4, PT ;  /* 0x0000000416007c0c */ /* 0x000fd6000bfa6270 */
[-C--:B-1----:R-:W-:Y:S02]  /*a8b0*/  @!P4 LEA R12, P2, R18, R11.reuse, 0x1 ;  /* 0x0000000b120cc211 */ /* 0x082fe400078408ff */
[----:B------:R-:W-:Y:S02]  /*a8c0*/  @!P5 LEA R8, P3, R22, R11, 0x1 ;  /* 0x0000000b1608d211 */ /* 0x000fe400078608ff */
[-C--:B--2---:R-:W-:Y:S02]  /*a8d0*/  @!P4 LEA.HI.X R13, R18, R9.reuse, R229, 0x1, P2 ;  /* 0x00000009120dc211 */ /* 0x084fe400010f0ce5 */
[----:B------:R-:W-:-:S03]  /*a8e0*/  @!P5 LEA.HI.X R9, R22, R9, R228, 0x1, P3 ;  /* 0x000000091609d211 */ /* 0x000fc600018f0ce4 */
[----:B------:R3:W-:Y:S04]  /*a8f0*/  @!P4 ST.E.128 desc[UR40][R12.64], RZ ;  /* 0x000000ff0c00c985 */ /* 0x0007e8000c101d28 */
[----:B------:R3:W-:Y:S02]  /*a900*/  @!P5 ST.E.128 desc[UR40][R8.64], RZ ;  /* 0x000000ff0800d985 */ /* 0x0007e4000c101d28 */
.L_x_214:
[----:B------:R-:W-:Y:S05]  /*a910*/  BSYNC B1 ;  /* 0x0000000000017941 */ /* 0x000fea0003800000 */
.L_x_213:
[----:B--23--:R2:W3:Y:S01]  /*a920*/  SHFL.IDX PT, R9, R3, 0x1, 0x181f ;  /* 0x00381f0003097f89 */ /* 0x00c4e200000e0000 */
[----:B------:R-:W-:Y:S03]  /*a930*/  BSSY B1, `(.L_x_215) ;  /* 0x000000c000017945 */ /* 0x000fe60003800000 */
[----:B-1----:R2:W1:Y:S01]  /*a940*/  SHFL.IDX PT, R11, R4, 0x1, 0x181f ;  /* 0x00381f00040b7f89 */ /* 0x00246200000e0000 */
[----:B------:R-:W-:Y:S05]  /*a950*/  @P1 BRA `(.L_x_216) ;  /* 0x0000000000241947 */ /* 0x000fea0003800000 */
[----:B------:R-:W-:Y:S02]  /*a960*/  ULDC UR4, c[0x0][0xac8] ;  /* 0x0002b20000047ab9 */ /* 0x000fe40000000800 */
[----:B------:R-:W-:Y:S02]  /*a970*/  ISETP.GE.AND P3, PT, R18, UR4, PT ;  /* 0x0000000412007c0c */ /* 0x000fe4000bf66270 */
[----:B------:R-:W-:-:S11]  /*a980*/  ISETP.GE.AND P4, PT, R22, UR4, PT ;  /* 0x0000000416007c0c */ /* 0x000fd6000bf86270 */
[-C--:B-1----:R-:W-:Y:S02]  /*a990*/  @!P3 LEA R12, P1, R18, R11.reuse, 0x1 ;  /* 0x0000000b120cb211 */ /* 0x082fe400078208ff */
[----:B------:R-:W-:Y:S02]  /*a9a0*/  @!P4 LEA R8, P2, R22, R11, 0x1 ;  /* 0x0000000b1608c211 */ /* 0x000fe400078408ff */
[-C--:B---3--:R-:W-:Y:S02]  /*a9b0*/  @!P3 LEA.HI.X R13, R18, R9.reuse, R229, 0x1, P1 ;  /* 0x00000009120db211 */ /* 0x088fe400008f0ce5 */
[----:B------:R-:W-:-:S03]  /*a9c0*/  @!P4 LEA.HI.X R9, R22, R9, R228, 0x1, P2 ;  /* 0x000000091609c211 */ /* 0x000fc600010f0ce4 */
[----:B------:R4:W-:Y:S04]  /*a9d0*/  @!P3 ST.E.128 desc[UR40][R12.64], RZ ;  /* 0x000000ff0c00b985 */ /* 0x0009e8000c101d28 */
[----:B------:R4:W-:Y:S02]  /*a9e0*/  @!P4 ST.E.128 desc[UR40][R8.64], RZ ;  /* 0x000000ff0800c985 */ /* 0x0009e4000c101d28 */
.L_x_216:
[----:B------:R-:W-:Y:S05]  /*a9f0*/  BSYNC B1 ;  /* 0x0000000000017941 */ /* 0x000fea0003800000 */
.L_x_215:
[----:B---34-:R3:W4:Y:S01]  /*aa00*/  SHFL.IDX PT, R9, R3, 0x2, 0x181f ;  /* 0x00581f0003097f89 */ /* 0x01872200000e0000 */
        /* <DEDUP_REMOVED lines=8> */
[-C--:B----4-:R-:W-:Y:S02]  /*aa90*/  @!P2 LEA.HI.X R13, R18, R9.reuse, R229, 0x1, P0 ;  /* 0x00000009120da211 */ /* 0x090fe400000f0ce5 */
[----:B------:R-:W-:-:S03]  /*aaa0*/  @!P3 LEA.HI.X R9, R22, R9, R228, 0x1, P1 ;  /* 0x000000091609b211 */ /* 0x000fc600008f0ce4 */
[----:B------:R1:W-:Y:S04]  /*aab0*/  @!P2 ST.E.128 desc[UR40][R12.64], RZ ;  /* 0x000000ff0c00a985 */ /* 0x0003e8000c101d28 */
[----:B------:R1:W-:Y:S02]  /*aac0*/  @!P3 ST.E.128 desc[UR40][R8.64], RZ ;  /* 0x000000ff0800b985 */ /* 0x0003e4000c101d28 */
.L_x_218:
[----:B------:R-:W-:Y:S05]  /*aad0*/  BSYNC B1 ;  /* 0x0000000000017941 */ /* 0x000fea0003800000 */
.L_x_217:
[----:B------:R-:W-:Y:S01]  /*aae0*/  VIADD R0, R10, 0x60 ;  /* 0x000000600a007836 */ /* 0x000fe20000000000 */
[----:B0-23--:R-:W0:Y:S04]  /*aaf0*/  SHFL.IDX PT, R3, R3, 0x3, 0x181f ;  /* 0x00781f0003037f89 */ /* 0x00de2800000e0000 */
[----:B------:R-:W-:Y:S01]  /*ab00*/  ISETP.GE.AND P0, PT, R0, R15, PT ;  /* 0x0000000f0000720c */ /* 0x000fe20003f06270 */
[----:B-1--4-:R1:W2:-:S12]  /*ab10*/  SHFL.IDX PT, R9, R4, 0x3, 0x181f ;  /* 0x00781f0004097f89 */ /* 0x01229800000e0000 */
[----:B-1----:R-:W-:Y:S05]  /*ab20*/  @P0 BRA `(.L_x_207) ;  /* 0x0000000000240947 */ /* 0x002fea0003800000 */
[----:B------:R-:W-:Y:S02]  /*ab30*/  ULDC UR4, c[0x0][0xac8] ;  /* 0x0002b20000047ab9 */ /* 0x000fe40000000800 */
[----:B------:R-:W-:Y:S02]  /*ab40*/  ISETP.GE.AND P2, PT, R18, UR4, PT ;  /* 0x0000000412007c0c */ /* 0x000fe4000bf46270 */
[----:B------:R-:W-:-:S11]  /*ab50*/  ISETP.GE.AND P3, PT, R22, UR4, PT ;  /* 0x0000000416007c0c */ /* 0x000fd6000bf66270 */
[-C--:B--2---:R-:W-:Y:S02]  /*ab60*/  @!P2 LEA R10, P0, R18, R9.reuse, 0x1 ;  /* 0x00000009120aa211 */ /* 0x084fe400078008ff */
[----:B------:R-:W-:Y:S02]  /*ab70*/  @!P3 LEA R8, P1, R22, R9, 0x1 ;  /* 0x000000091608b211 */ /* 0x000fe400078208ff */
[-C--:B0-----:R-:W-:Y:S02]  /*ab80*/  @!P2 LEA.HI.X R11, R18, R3.reuse, R229, 0x1, P0 ;  /* 0x00000003120ba211 */ /* 0x081fe400000f0ce5 */
[----:B------:R-:W-:-:S03]  /*ab90*/  @!P3 LEA.HI.X R9, R22, R3, R228, 0x1, P1 ;  /* 0x000000031609b211 */ /* 0x000fc600008f0ce4 */
[----:B------:R0:W-:Y:S04]  /*aba0*/  @!P2 ST.E.128 desc[UR40][R10.64], RZ ;  /* 0x000000ff0a00a985 */ /* 0x0001e8000c101d28 */
[----:B------:R0:W-:Y:S02]  /*abb0*/  @!P3 ST.E.128 desc[UR40][R8.64], RZ ;  /* 0x000000ff0800b985 */ /* 0x0001e4000c101d28 */
.L_x_207:
[----:B------:R-:W-:Y:S05]  /*abc0*/  BSYNC B0 ;  /* 0x0000000000007941 */ /* 0x000fea0003800000 */
.L_x_197:
[----:B------:R-:W-:Y:S02]  /*abd0*/  ULDC UR4, c[0x0][0xc3c] ;  /* 0x00030f0000047ab9 */ /* 0x000fe40000000800 */
[----:B-1----:R-:W-:-:S13]  /*abe0*/  ISETP.GE.AND P0, PT, R7, UR4, PT ;  /* 0x0000000407007c0c */ /* 0x002fda000bf06270 */
[----:B------:R-:W-:Y:S05]  /*abf0*/  @!P0 BRA `(.L_x_219) ;  /* 0xffffff6000f48947 */ /* 0x000fea000383ffff */
[----:B------:R-:W-:Y:S05]  /*ac00*/  EXIT ;  /* 0x000000000000794d */ /* 0x000fea0003800000 */
.L_x_171:
[----:B------:R-:W-:-:S08]  /*ac10*/  NOP ;  /* 0x0000000000007918 */ /* 0x000fd00000000000 */
[----:B0-----:R-:W0:-:S00]  /*ac20*/  USETMAXREG.DEALLOC.CTAPOOL 0x18 ;  /* 0x00000018000079c8 */ /* 0x001e0000080e0500 */
[----:B0-----:R-:W-:Y:S01]  /*ac30*/  LOP3.LUT R0, R0, 0x3, RZ, 0xc0, !PT ;  /* 0x0000000300007812 */ /* 0x001fe200078ec0ff */
[----:B------:R-:W-:-:S05]  /*ac40*/  IMAD.MOV.U32 R6, RZ, RZ, RZ ;  /* 0x000000ffff067224 */ /* 0x000fca00078e00ff */
[----:B------:R-:W0:Y:S02]  /*ac50*/  SHFL.IDX PT, R0, R0, RZ, 0x1f ;  /* 0x00001fff00007589 */ /* 0x000e2400000e0000 */
[----:B0-----:R-:W-:-:S04]  /*ac60*/  ISETP.NE.AND P0, PT, R0, RZ, PT ;  /* 0x000000ff0000720c */ /* 0x001fc80003f05270 */
[----:B------:R-:W-:-:S05]  /*ac70*/  P2R R0, PR, RZ, 0x1 ;  /* 0x00000001ff007803 */ /* 0x000fca0000000000 */
[----:B------:R0:W-:Y:S04]  /*ac80*/  STL [R1+0x5c], R0 ;  /* 0x00005c0001007387 */ /* 0x0001e80000100800 */
[----:B------:R-:W-:Y:S05]  /*ac90*/  @!P0 BRA `(.L_x_220) ;  /* 0x0000000000248947 */ /* 0x000fea0003800000 */
[----:B------:R-:W1:Y:S08]  /*aca0*/  S2UR UR5, SR_CgaCtaId ;  /* 0x00000000000579c3 */ /* 0x000e700000008800 */
[----:B------:R-:W-:Y:S06]  /*acb0*/  BAR.SYNC.DEFER_BLOCKING 0x5, 0x180 ;  /* 0x0146000000007b1d */ /* 0x000fec0000010000 */
[----:B------:R-:W-:-:S02]  /*acc0*/  UMOV UR4, 0x400 ;  /* 0x0000040000047882 */ /* 0x000fc40000000000 */
[----:B-1----:R-:W-:-:S09]  /*acd0*/  ULEA UR4, UR5, UR4, 0x18 ;  /* 0x0000000405047291 */ /* 0x002fd2000f8ec03f */
[----:B------:R-:W1:Y:S04]  /*ace0*/  LDS.128 R4, [UR4+0x348d0] ;  /* 0x0348d004ff047984 */ /* 0x000e680008000c00 */
[----:B-1----:R2:W-:Y:S04]  /*acf0*/  STL.64 [R1], R4 ;  /* 0x0000000401007387 */ /* 0x0025e80000100a00 */
[----:B------:R2:W-:Y:S01]  /*ad00*/  STL.64 [R1+0x8], R6 ;  /* 0x0000080601007387 */ /* 0x0005e20000100a00 */
[----:B------:R-:W-:Y:S06]  /*ad10*/  BAR.ARV 0x4, 0x180 ;  /* 0x0106000000007b1d */ /* 0x000fec0000002000 */
[----:B------:R-:W-:Y:S05]  /*ad20*/  BRA `(.L_x_221) ;  /* 0x0000000800a87947 */ /* 0x000fea0003800000 */
.L_x_220:
[----:B0-----:R-:W0:Y:S01]  /*ad30*/  S2R R0, SR_TID.X ;  /* 0x0000000000007919 */ /* 0x001e220000002100 */
[----:B------:R-:W-:Y:S01]  /*ad40*/  ULDC UR4, c[0x0][0xc3c] ;  /* 0x00030f0000047ab9 */ /* 0x000fe20000000800 */
[----:B------:R-:W-:Y:S01]  /*ad50*/  IMAD.MOV.U32 R9, RZ, RZ, RZ ;  /* 0x000000ffff097224 */ /* 0x000fe200078e00ff */
[----:B------:R-:W1:Y:S01]  /*ad60*/  S2UR UR6, SR_CTAID.X ;  /* 0x00000000000679c3 */ /* 0x000e620000002500 */
[----:B------:R-:W-:Y:S01]  /*ad70*/  ULDC UR5, c[0x0][0xc38] ;  /* 0x00030e0000057ab9 */ /* 0x000fe20000000800 */
[----:B0-----:R-:W-:-:S04]  /*ad80*/  LOP3.LUT R0, R0, 0x1f, RZ, 0xc0, !PT ;  /* 0x0000001f00007812 */ /* 0x001fc800078ec0ff */
[----:B------:R-:W-:-:S04]  /*ad90*/  ISETP.NE.AND P0, PT, R0, 0x1f, PT ;  /* 0x0000001f0000780c */ /* 0x000fc80003f05270 */
[----:B------:R-:W-:-:S13]  /*ada0*/  ISETP.GE.OR P1, PT, R0, UR4, !P0 ;  /* 0x0000000400007c0c */ /* 0x000fda000c726670 */
[----:B------:R-:W0:Y:S08]  /*adb0*/  @!P1 LDC.64 R2, c[0x0][0xc80] ;  /* 0x00032000ff029b82 */ /* 0x000e300000000a00 */
[----:B------:R-:W2:Y:S01]  /*adc0*/  @!P1 LDC.64 R4, c[0x0][0xc78] ;  /* 0x00031e00ff049b82 */ /* 0x000ea20000000a00 */
[----:B0-----:R-:W-:-:S05]  /*add0*/  @!P1 IMAD.WIDE.U32 R2, R0, 0x4, R2 ;  /* 0x0000000400029825 */ /* 0x001fca00078e0002 */
[----:B------:R2:W3:Y:S02]  /*ade0*/  @!P1 LDG.E R6, desc[UR40][R2.64] ;  /* 0x0000002802069981 */ /* 0x0004e4000c1e1900 */
[----:B--2---:R-:W-:-:S05]  /*adf0*/  @!P1 IMAD.WIDE.U32 R2, R0, 0x4, R4 ;  /* 0x0000000400029825 */ /* 0x004fca00078e0004 */
[----:B------:R-:W3:Y:S01]  /*ae00*/  @!P1 LDG.E R9, desc[UR40][R2.64] ;  /* 0x0000002802099981 */ /* 0x000ee2000c1e1900 */
[C---:B------:R-:W-:Y:S01]  /*ae10*/  ISETP.NE.AND P1, PT, R0.reuse, RZ, PT ;  /* 0x000000ff0000720c */ /* 0x040fe20003f25270 */
[----:B------:R-:W-:Y:S01]  /*ae20*/  UMOV UR4, URZ ;  /* 0x0000003f00047c82 */ /* 0x000fe20008000000 */
[C---:B------:R-:W-:Y:S02]  /*ae30*/  ISETP.GE.U32.AND P2, PT, R0.reuse, 0x2, PT ;  /* 0x000000020000780c */ /* 0x040fe40003f46070 */
[C---:B------:R-:W-:Y:S02]  /*ae40*/  ISETP.GE.U32.AND P3, PT, R0.reuse, 0x4, PT ;  /* 0x000000040000780c */ /* 0x040fe40003f66070 */
[C---:B------:R-:W-:Y:S02]  /*ae50*/  ISETP.GE.U32.AND P4, PT, R0.reuse, 0x8, PT ;  /* 0x000000080000780c */ /* 0x040fe40003f86070 */
[----:B------:R-:W-:Y:S01]  /*ae60*/  ISETP.GE.U32.AND P5, PT, R0, 0x10, PT ;  /* 0x000000100000780c */ /* 0x000fe20003fa6070 */
[----:B---3--:R-:W-:-:S05]  /*ae70*/  IMAD R4, R6, R9, RZ ;  /* 0x0000000906047224 */ /* 0x008fca00078e02ff */
[----:B------:R-:W0:Y:S02]  /*ae80*/  SHFL.UP PT, R5, R4, 0x1, RZ ;  /* 0x0420000004057989 */ /* 0x000e2400000e00ff */
[----:B0-----:R-:W-:-:S05]  /*ae90*/  SEL R5, R5, RZ, P1 ;  /* 0x000000ff05057207 */ /* 0x001fca0000800000 */
[----:B------:R-:W-:-:S05]  /*aea0*/  IMAD.IADD R5, R4, 0x1, R5 ;  /* 0x0000000104057824 */ /* 0x000fca00078e0205 */
        /* <DEDUP_REMOVED lines=12> */
[----:B------:R-:W0:Y:S02]  /*af70*/  SHFL.IDX PT, R4, R2, 0x1f, 0x1f ;  /* 0x03e01f0002047f89 */ /* 0x000e2400000e0000 */
[----:B0-----:R-:W-:-:S04]  /*af80*/  IMAD R7, R4, UR5, RZ ;  /* 0x0000000504077c24 */ /* 0x001fc8000f8e02ff */
[----:B------:R-:W-:Y:S01]  /*af90*/  IMAD.MOV.U32 R4, RZ, RZ, R7 ;  /* 0x000000ffff047224 */ /* 0x000fe200078e0007 */
[----:B-1----:R-:W-:-:S13]  /*afa0*/  ISETP.GT.AND P6, PT, R7, UR6, PT ;  /* 0x0000000607007c0c */ /* 0x002fda000bfc4270 */
[----:B------:R-:W-:Y:S05]  /*afb0*/  @P6 BRA `(.L_x_222) ;  /* 0x0000000000a46947 */ /* 0x000fea0003800000 */
[----:B------:R-:W-:Y:S01]  /*afc0*/  IMAD.MOV.U32 R7, RZ, RZ, R4 ;  /* 0x000000ffff077224 */ /* 0x000fe200078e0004 */
[----:B------:R-:W-:Y:S01]  /*afd0*/  UMOV UR4, URZ ;  /* 0x0000003f00047c82 */ /* 0x000fe20008000000 */
[----:B------:R-:W-:-:S05]  /*afe0*/  ULDC UR5, c[0x0][0xc38] ;  /* 0x00030e0000057ab9 */ /* 0x000fca0000000800 */
.L_x_224:
[----:B------:R-:W0:Y:S01]  /*aff0*/  LDC R2, c[0x0][0xc3c] ;  /* 0x00030f00ff027b82 */ /* 0x000e220000000800 */
[----:B------:R-:W-:Y:S01]  /*b000*/  ULDC UR7, c[0x0][0xc3c] ;  /* 0x00030f0000077ab9 */ /* 0x000fe20000000800 */
[----:B------:R-:W-:Y:S01]  /*b010*/  UIADD3 UR4, UR4, 0x1f, URZ ;  /* 0x0000001f04047890 */ /* 0x000fe2000fffe03f */
[----:B------:R-:W-:-:S05]  /*b020*/  IMAD.U32 R3, RZ, RZ, UR7 ;  /* 0x00000007ff037e24 */ /* 0x000fca000f8e00ff */
[----:B------:R1:W-:Y:S01]  /*b030*/  STL [R1+0xc], R3 ;  /* 0x00000c0301007387 */ /* 0x0003e20000100800 */
[----:B0-----:R-:W-:-:S13]  /*b040*/  ISETP.LE.AND P6, PT, R2, UR4, PT ;  /* 0x0000000402007c0c */ /* 0x001fda000bfc3270 */
[----:B-1----:R-:W-:Y:S05]  /*b050*/  @P6 BRA `(.L_x_223) ;  /* 0x0000000400a46947 */ /* 0x002fea0003800000 */
[----:B------:R-:W-:Y:S02]  /*b060*/  VIADD R9, R0, UR4 ;  /* 0x0000000400097c36 */ /* 0x000fe40008000000 */
[----:B------:R-:W-:-:S03]  /*b070*/  IMAD.MOV.U32 R6, RZ, RZ, RZ ;  /* 0x000000ffff067224 */ /* 0x000fc600078e00ff */
[----:B------:R-:W-:-:S13]  /*b080*/  ISETP.GE.OR P6, PT, R9, R2, !P0 ;  /* 0x000000020900720c */ /* 0x000fda00047c6670 */
[----:B------:R-:W0:Y:S08]  /*b090*/  @!P6 LDC.64 R2, c[0x0][0xc80] ;  /* 0x00032000ff02eb82 */ /* 0x000e300000000a00 */
[----:B------:R-:W1:Y:S01]  /*b0a0*/  @!P6 LDC.64 R4, c[0x0][0xc78] ;  /* 0x00031e00ff04eb82 */ /* 0x000e620000000a00 */
[----:B0-----:R-:W-:-:S05]  /*b0b0*/  @!P6 IMAD.WIDE R2, R9, 0x4, R2 ;  /* 0x000000040902e825 */ /* 0x001fca00078e0202 */
[----:B------:R1:W2:Y:S02]  /*b0c0*/  @!P6 LDG.E R6, desc[UR40][R2.64] ;  /* 0x000000280206e981 */ /* 0x0002a4000c1e1900 */
[----:B-1----:R-:W-:-:S04]  /*b0d0*/  @!P6 IMAD.WIDE R2, R9, 0x4, R4 ;  /* 0x000000040902e825 */ /* 0x002fc800078e0204 */
[----:B------:R-:W-:-:S06]  /*b0e0*/  IMAD.MOV.U32 R9, RZ, RZ, RZ ;  /* 0x000000ffff097224 */ /* 0x000fcc00078e00ff */
[----:B------:R-:W2:Y:S02]  /*b0f0*/  @!P6 LDG.E R9, desc[UR40][R2.64] ;  /* 0x000000280209e981 */ /* 0x000ea4000c1e1900 */
[----:B--2---:R-:W-:-:S05]  /*b100*/  IMAD R11, R6, R9, RZ ;  /* 0x00000009060b7224 */ /* 0x004fca00078e02ff */
[----:B------:R-:W0:Y:S02]  /*b110*/  SHFL.UP PT, R4, R11, 0x1, RZ ;  /* 0x042000000b047989 */ /* 0x000e2400000e00ff */
[----:B0-----:R-:W-:-:S05]  /*b120*/  SEL R4, R4, RZ, P1 ;  /* 0x000000ff04047207 */ /* 0x001fca0000800000 */
[----:B------:R-:W-:-:S05]  /*b130*/  IMAD.IADD R4, R11, 0x1, R4 ;  /* 0x000000010b047824 */ /* 0x000fca00078e0204 */
[----:B------:R-:W0:Y:S02]  /*b140*/  SHFL.UP PT, R5, R4, 0x2, RZ ;  /* 0x0440000004057989 */ /* 0x000e2400000e00ff */
[----:B0-----:R-:W-:-:S04]  /*b150*/  SEL R5, R5, RZ, P2 ;  /* 0x000000ff05057207 */ /* 0x001fc80001000000 */
[----:B------:R-:W-:-:S05]  /*b160*/  IADD3 R5, R4, R5, RZ ;  /* 0x0000000504057210 */ /* 0x000fca0007ffe0ff */
        /* <DEDUP_REMOVED lines=11> */
[----:B------:R-:W-:-:S05]  /*b220*/  IMAD.IADD R7, R4, 0x1, R7 ;  /* 0x0000000104077824 */ /* 0x000fca00078e0207 */
[----:B------:R-:W-:-:S13]  /*b230*/  ISETP.GT.AND P6, PT, R7, UR6, PT ;  /* 0x0000000607007c0c */ /* 0x000fda000bfc4270 */
[----:B------:R-:W-:Y:S05]  /*b240*/  @!P6 BRA `(.L_x_224) ;  /* 0xfffffffc0068e947 */ /* 0x000fea000383ffff */
.L_x_222:
[----:B------:R-:W-:Y:S02]  /*b250*/  IMAD.IADD R11, R7, 0x1, -R4 ;  /* 0x00000001070b7824 */ /* 0x000fe400078e0a04 */
[----:B------:R-:W-:Y:S02]  /*b260*/  IMAD.MOV.U32 R12, RZ, RZ, RZ ;  /* 0x000000ffff0c7224 */ /* 0x000fe400078e00ff */
[----:B------:R-:W-:-:S05]  /*b270*/  IMAD R3, R2, UR5, R11 ;  /* 0x0000000502037c24 */ /* 0x000fca000f8e020b */
[----:B------:R-:W-:-:S13]  /*b280*/  ISETP.GT.AND P0, PT, R3, UR6, PT ;  /* 0x0000000603007c0c */ /* 0x000fda000bf04270 */
[----:B------:R-:W-:-:S04]  /*b290*/  VOTE.ANY R10, PT, !P0 ;  /* 0x00000000000a7806 */ /* 0x000fc800040e0100 */
[----:B------:R-:W0:Y:S01]  /*b2a0*/  POPC R5, R10 ;  /* 0x0000000a00057309 */ /* 0x000e220000000000 */
[----:B------:R-:W-:Y:S01]  /*b2b0*/  ISETP.NE.AND P0, PT, R10, RZ, PT ;  /* 0x000000ff0a00720c */ /* 0x000fe20003f05270 */
[----:B0-----:R-:W0:Y:S04]  /*b2c0*/  SHFL.IDX PT, R6, R6, R5, 0x1f ;  /* 0x00001f0506067589 */ /* 0x001e2800000e0000 */
[----:B------:R-:W1:Y:S01]  /*b2d0*/  SHFL.IDX PT, R8, R9, R5, 0x1f ;  /* 0x00001f0509087589 */ /* 0x000e6200000e0000 */
[----:B0-----:R-:W-:-:S04]  /*b2e0*/  IABS R4, R6 ;  /* 0x0000000600047213 */ /* 0x001fc80000000000 */
[----:B------:R-:W0:Y:S01]  /*b2f0*/  I2F.RP R13, R4 ;  /* 0x00000004000d7306 */ /* 0x000e220000209400 */
[----:B-1----:R-:W-:-:S07]  /*b300*/  IABS R7, R8 ;  /* 0x0000000800077213 */ /* 0x002fce0000000000 */
[----:B------:R-:W-:Y:S08]  /*b310*/  I2F.RP R10, R7 ;  /* 0x00000007000a7306 */ /* 0x000ff00000209400 */
[----:B0-----:R-:W0:Y:S02]  /*b320*/  MUFU.RCP R13, R13 ;  /* 0x0000000d000d7308 */ /* 0x001e240000001000 */
[----:B0-----:R-:W-:-:S06]  /*b330*/  VIADD R3, R13, 0xffffffe ;  /* 0x0ffffffe0d037836 */ /* 0x001fcc0000000000 */
[----:B------:R-:W0:Y:S02]  /*b340*/  F2I.FTZ.U32.TRUNC.NTZ R3, R3 ;  /* 0x0000000300037305 */ /* 0x000e24000021f000 */
[----:B0-----:R-:W-:Y:S01]  /*b350*/  IMAD.MOV R15, RZ, RZ, -R3 ;  /* 0x000000ffff0f7224 */ /* 0x001fe200078e0a03 */
[----:B------:R-:W-:Y:S06]  /*b360*/  @!P0 BRA `(.L_x_225) ;  /* 0x0000000000088947 */ /* 0x000fec0003800000 */
[----:B------:R-:W-:-:S05]  /*b370*/  VIADD R9, R5, 0xffffffff ;  /* 0xffffffff05097836 */ /* 0x000fca0000000000 */
[----:B------:R0:W1:Y:S02]  /*b380*/  SHFL.IDX PT, R12, R2, R9, 0x1f ;  /* 0x00001f09020c7589 */ /* 0x00006400000e0000 */
.L_x_225:
[----:B-1----:R-:W-:Y:S01]  /*b390*/  IMAD R11, R12, UR5, R11 ;  /* 0x000000050c0b7c24 */ /* 0x002fe2000f8e020b */
[----:B------:R-:W1:Y:S01]  /*b3a0*/  MUFU.RCP R10, R10 ;  /* 0x0000000a000a7308 */ /* 0x000e620000001000 */
[----:B0-----:R-:W-:Y:S02]  /*b3b0*/  IMAD R9, R15, R4, RZ ;  /* 0x000000040f097224 */ /* 0x001fe400078e02ff */
[----:B------:R-:W-:Y:S01]  /*b3c0*/  IMAD.MOV.U32 R2, RZ, RZ, RZ ;  /* 0x000000ffff027224 */ /* 0x000fe200078e00ff */
[----:B------:R0:W-:Y:S03]  /*b3d0*/  STL [R1], R11 ;  /* 0x0000000b01007387 */ /* 0x0001e60000100800 */
[----:B------:R-:W-:Y:S01]  /*b3e0*/  IMAD.HI.U32 R2, R3, R9, R2 ;  /* 0x0000000903027227 */ /* 0x000fe200078e0002 */
[----:B------:R-:W-:Y:S02]  /*b3f0*/  IADD3 R9, -R11, UR6, RZ ;  /* 0x000000060b097c10 */ /* 0x000fe4000fffe1ff */
[----:B------:R-:W-:-:S02]  /*b400*/  IABS R3, R6 ;  /* 0x0000000600037213 */ /* 0x000fc40000000000 */
[----:B------:R-:W-:-:S03]  /*b410*/  IABS R13, R9 ;  /* 0x00000009000d7213 */ /* 0x000fc60000000000 */
[----:B------:R-:W-:Y:S02]  /*b420*/  IMAD.MOV R12, RZ, RZ, -R3 ;  /* 0x000000ffff0c7224 */ /* 0x000fe400078e0a03 */
[----:B0-----:R-:W-:-:S04]  /*b430*/  IMAD.HI.U32 R11, R2, R13, RZ ;  /* 0x0000000d020b7227 */ /* 0x001fc800078e00ff */
[----:B-1----:R-:W-:Y:S02]  /*b440*/  VIADD R3, R10, 0xffffffe ;  /* 0x0ffffffe0a037836 */ /* 0x002fe40000000000 */
[----:B------:R-:W-:-:S04]  /*b450*/  IMAD R13, R11, R12, R13 ;  /* 0x0000000c0b0d7224 */ /* 0x000fc800078e020d */
[----:B------:R-:W0:Y:S01]  /*b460*/  F2I.FTZ.U32.TRUNC.NTZ R3, R3 ;  /* 0x0000000300037305 */ /* 0x000e22000021f000 */
[----:B------:R-:W-:-:S13]  /*b470*/  ISETP.GT.U32.AND P1, PT, R4, R13, PT ;  /* 0x0000000d0400720c */ /* 0x000fda0003f24070 */
[----:B------:R-:W-:Y:S02]  /*b480*/  @!P1 IMAD.IADD R13, R13, 0x1, -R4 ;  /* 0x000000010d0d9824 */ /* 0x000fe400078e0a04 */
[----:B0-----:R-:W-:Y:S02]  /*b490*/  IMAD.MOV R2, RZ, RZ, -R3 ;  /* 0x000000ffff027224 */ /* 0x001fe400078e0a03 */
[----:B------:R-:W-:Y:S01]  /*b4a0*/  @!P1 VIADD R11, R11, 0x1 ;  /* 0x000000010b0b9836 */ /* 0x000fe20000000000 */
[----:B------:R-:W-:Y:S01]  /*b4b0*/  ISETP.GE.U32.AND P0, PT, R13, R4, PT ;  /* 0x000000040d00720c */ /* 0x000fe20003f06070 */
[----:B------:R-:W-:Y:S01]  /*b4c0*/  IMAD R13, R2, R7, RZ ;  /* 0x00000007020d7224 */ /* 0x000fe200078e02ff */
[----:B------:R-:W-:Y:S01]  /*b4d0*/  ISETP.NE.AND P1, PT, R6, RZ, PT ;  /* 0x000000ff0600720c */ /* 0x000fe20003f25270 */
[----:B------:R-:W-:-:S04]  /*b4e0*/  IMAD.MOV.U32 R2, RZ, RZ, RZ ;  /* 0x000000ffff027224 */ /* 0x000fc800078e00ff */
[----:B------:R-:W-:Y:S01]  /*b4f0*/  IMAD.HI.U32 R4, R3, R13, R2 ;  /* 0x0000000d03047227 */ /* 0x000fe200078e0002 */
[----:B------:R-:W-:-:S04]  /*b500*/  LOP3.LUT R2, R9, R6, RZ, 0x3c, !PT ;  /* 0x0000000609027212 */ /* 0x000fc800078e3cff */
[----:B------:R-:W-:Y:S02]  /*b510*/  ISETP.GE.AND P2, PT, R2, RZ, PT ;  /* 0x000000ff0200720c */ /* 0x000fe40003f46270 */
[----:B------:R-:W-:Y:S02]  /*b520*/  @P0 IADD3 R11, R11, 0x1, RZ ;  /* 0x000000010b0b0810 */ /* 0x000fe40007ffe0ff */
[----:B------:R-:W-:-:S05]  /*b530*/  IABS R2, R8 ;  /* 0x0000000800027213 */ /* 0x000fca0000000000 */
[----:B------:R-:W-:-:S04]  /*b540*/  IMAD.MOV R2, RZ, RZ, -R2 ;  /* 0x000000ffff027224 */ /* 0x000fc800078e0a02 */
[----:B------:R-:W-:Y:S01]  /*b550*/  @!P2 IMAD.MOV R11, RZ, RZ, -R11 ;  /* 0x000000ffff0ba224 */ /* 0x000fe200078e0a0b */
[----:B------:R-:W-:-:S04]  /*b560*/  @!P1 LOP3.LUT R11, RZ, R6, RZ, 0x33, !PT ;  /* 0x00000006ff0b9212 */ /* 0x000fc800078e33ff */
[-C--:B------:R-:W-:Y:S01]  /*b570*/  IABS R3, R11.reuse ;  /* 0x0000000b00037213 */ /* 0x080fe20000000000 */
[----:B------:R-:W-:-:S04]  /*b580*/  IMAD R6, R6, R11, RZ ;  /* 0x0000000b06067224 */ /* 0x000fc800078e02ff */
[----:B------:R-:W-:-:S04]  /*b590*/  IMAD.HI.U32 R4, R4, R3, RZ ;  /* 0x0000000304047227 */ /* 0x000fc800078e00ff */
[----:B------:R-:W-:Y:S02]  /*b5a0*/  IMAD R2, R4, R2, R3 ;  /* 0x0000000204027224 */ /* 0x000fe400078e0203 */
[----:B------:R-:W-:-:S03]  /*b5b0*/  IMAD.IADD R6, R9, 0x1, -R6 ;  /* 0x0000000109067824 */ /* 0x000fc600078e0a06 */
[----:B------:R-:W-:Y:S02]  /*b5c0*/  ISETP.GT.U32.AND P1, PT, R7, R2, PT ;  /* 0x000000020700720c */ /* 0x000fe40003f24070 */
[----:B------:R1:W-:Y:S11]  /*b5d0*/  STL [R1+0x4], R6 ;  /* 0x0000040601007387 */ /* 0x0003f60000100800 */
[----:B------:R-:W-:-:S02]  /*b5e0*/  @!P1 IMAD.IADD R2, R2, 0x1, -R7 ;  /* 0x0000000102029824 */ /* 0x000fc400078e0a07 */
[----:B------:R-:W-:Y:S01]  /*b5f0*/  @!P1 VIADD R4, R4, 0x1 ;  /* 0x0000000104049836 */ /* 0x000fe20000000000 */
[----:B------:R-:W-:Y:S02]  /*b600*/  ISETP.NE.AND P1, PT, R8, RZ, PT ;  /* 0x000000ff0800720c */ /* 0x000fe40003f25270 */
[----:B------:R-:W-:Y:S02]  /*b610*/  ISETP.GE.U32.AND P0, PT, R2, R7, PT ;  /* 0x000000070200720c */ /* 0x000fe40003f06070 */
[----:B------:R-:W-:-:S04]  /*b620*/  LOP3.LUT R2, R11, R8, RZ, 0x3c, !PT ;  /* 0x000000080b027212 */ /* 0x000fc800078e3cff */
[----:B------:R-:W-:-:S07]  /*b630*/  ISETP.GE.AND P2, PT, R2, RZ, PT ;  /* 0x000000ff0200720c */ /* 0x000fce0003f46270 */
[----:B------:R-:W-:-:S06]  /*b640*/  @P0 VIADD R4, R4, 0x1 ;  /* 0x0000000104040836 */ /* 0x000fcc0000000000 */
[----:B------:R-:W-:Y:S01]  /*b650*/  @!P2 IMAD.MOV R4, RZ, RZ, -R4 ;  /* 0x000000ffff04a224 */ /* 0x000fe200078e0a04 */
[----:B------:R-:W-:-:S05]  /*b660*/  @!P1 LOP3.LUT R4, RZ, R8, RZ, 0x33, !PT ;  /* 0x00000008ff049212 */ /* 0x000fca00078e33ff */
[--C-:B------:R-:W-:Y:S02]  /*b670*/  IMAD.MOV R2, RZ, RZ, -R4.reuse ;  /* 0x000000ffff027224 */ /* 0x100fe400078e0a04 */
[C---:B------:R-:W-:Y:S02]  /*b680*/  IMAD R4, R8.reuse, 0x1000000, R4 ;  /* 0x0100000008047824 */ /* 0x040fe400078e0204 */
[----:B------:R-:W-:Y:S02]  /*b690*/  IMAD R11, R8, R2, R11 ;  /* 0x00000002080b7224 */ /* 0x000fe400078e020b */
[----:B------:R-:W-:Y:S02]  /*b6a0*/  VIADD R2, R5, UR4 ;  /* 0x0000000405027c36 */ /* 0x000fe40008000000 */
[----:B------:R-:W-:-:S03]  /*b6b0*/  IMAD R3, R11, 0x10000, R4 ;  /* 0x000100000b037824 */ /* 0x000fc600078e0204 */
[----:B------:R1:W-:Y:S04]  /*b6c0*/  STL [R1+0xc], R2 ;  /* 0x00000c0201007387 */ /* 0x0003e80000100800 */
[----:B------:R1:W-:Y:S01]  /*b6d0*/  STL [R1+0x8], R3 ;  /* 0x0000080301007387 */ /* 0x0003e20000100800 */
[----:B------:R-:W-:Y:S05]  /*b6e0*/  BRA `(.L_x_226) ;  /* 0x0000000000107947 */ /* 0x000fea0003800000 */
.L_x_223:
[----:B------:R-:W-:Y:S01]  /*b6f0*/  IMAD.U32 R2, RZ, RZ, UR6 ;  /* 0x00000006ff027e24 */ /* 0x000fe2000f8e00ff */
[----:B------:R0:W-:Y:S04]  /*b700*/  STL [R1+0x4], RZ ;  /* 0x000004ff01007387 */ /* 0x0001e80000100800 */
[----:B------:R0:W-:Y:S04]  /*b710*/  STL [R1+0x8], RZ ;  /* 0x000008ff01007387 */ /* 0x0001e80000100800 */
[----:B------:R0:W-:Y:S02]  /*b720*/  STL [R1], R2 ;  /* 0x0000000201007387 */ /* 0x0001e40000100800 */
.L_x_226:
[----:B------:R-:W2:Y:S04]  /*b730*/  LDL R4, [R1] ;  /* 0x0000000001047983 */ /* 0x000ea80000100800 */
[----:B------:R-:W2:Y:S04]  /*b740*/  LDL R5, [R1+0x4] ;  /* 0x0000040001057983 */ /* 0x000ea80000100800 */
[----:B-1----:R-:W2:Y:S04]  /*b750*/  LDL R6, [R1+0x8] ;  /* 0x0000080001067983 */ /* 0x002ea80000100800 */
[----:B------:R-:W2:Y:S01]  /*b760*/  LDL R7, [R1+0xc] ;  /* 0x00000c0001077983 */ /* 0x000ea20000100800 */
[----:B------:R-:W-:-:S13]  /*b770*/  ISETP.NE.AND P0, PT, R0, RZ, PT ;  /* 0x000000ff0000720c */ /* 0x000fda0003f05270 */
[----:B------:R-:W1:Y:S01]  /*b780*/  @!P0 S2R R3, SR_CgaCtaId ;  /* 0x0000000000038919 */ /* 0x000e620000008800 */
[----:B------:R-:W-:-:S04]  /*b790*/  @!P0 MOV R0, 0x400 ;  /* 0x0000040000008802 */ /* 0x000fc80000000f00 */
[----:B-1----:R-:W-:-:S05]  /*b7a0*/  @!P0 LEA R0, R3, R0, 0x18 ;  /* 0x0000000003008211 */ /* 0x002fca00078ec0ff */
[----:B--2---:R1:W-:Y:S01]  /*b7b0*/  @!P0 STS.128 [R0+0x348d0], R4 ;  /* 0x0348d00400008388 */ /* 0x0043e20000000c00 */
[----:B------:R-:W-:Y:S06]  /*b7c0*/  BAR.ARV 0x5, 0x180 ;  /* 0x0146000000007b1d */ /* 0x000fec0000002000 */
.L_x_221:
[----:B01----:R-:W3:Y:S01]  /*b7d0*/  LDL R0, [R1+0xc] ;  /* 0x00000c0001007983 */ /* 0x003ee20000100800 */
[----:B------:R-:W-:Y:S01]  /*b7e0*/  ULDC UR4, c[0x0][0xc3c] ;  /* 0x00030f0000047ab9 */ /* 0x000fe20000000800 */
[----:B------:R-:W-:Y:S02]  /*b7f0*/  IMAD.MOV.U32 R19, RZ, RZ, RZ ;  /* 0x000000ffff137224 */ /* 0x000fe400078e00ff */
[----:B------:R0:W-:Y:S01]  /*b800*/  STL [R1+0x48], RZ ;  /* 0x000048ff01007387 */ /* 0x0001e20000100800 */
[----:B---3--:R-:W-:Y:S01]  /*b810*/  ISETP.GE.AND P0, PT, R0, UR4, PT ;  /* 0x0000000400007c0c */ /* 0x008fe2000bf06270 */
[----:B------:R-:W-:-:S05]  /*b820*/  IMAD.MOV.U32 R0, RZ, RZ, 0x1 ;  /* 0x00000001ff007424 */ /* 0x000fca00078e00ff */
[----:B------:R0:W-:Y:S07]  /*b830*/  STL [R1+0x14], R0 ;  /* 0x0000140001007387 */ /* 0x0001ee0000100800 */
[----:B------:R-:W-:Y:S05]  /*b840*/  @P0 BRA `(.L_x_227) ;  /* 0x0000005400f00947 */ /* 0x000fea0003800000 */
[----:B--2---:R-:W1:Y:S01]  /*b850*/  S2R R5, SR_TID.X ;  /* 0x0000000000057919 */ /* 0x004e620000002100 */
[----:B------:R-:W2:Y:S01]  /*b860*/  S2UR UR5, SR_CgaCtaId ;  /* 0x00000000000579c3 */ /* 0x000ea20000008800 */
[----:B------:R-:W-:Y:S01]  /*b870*/  UMOV UR4, 0x400 ;  /* 0x0000040000047882 */ /* 0x000fe20000000000 */
[----:B------:R-:W-:Y:S01]  /*b880*/  BSSY B8, `(.L_x_227) ;  /* 0x0000578000087945 */ /* 0x000fe20003800000 */
[----:B------:R-:W-:Y:S01]  /*b890*/  IMAD.MOV.U32 R19, RZ, RZ, RZ ;  /* 0x000000ffff137224 */ /* 0x000fe200078e00ff */
[----:B------:R-:W-:Y:S01]  /*b8a0*/  ULDC UR36, c[0x0][0xc] ;  /* 0x0000030000247ab9 */ /* 0x000fe20000000800 */
[----:B------:R-:W-:Y:S01]  /*b8b0*/  ULDC.64 UR38, c[0x0][0x198] ;  /* 0x0000660000267ab9 */ /* 0x000fe20000000a00 */
[----:B--2---:R-:W-:-:S06]  /*b8c0*/  ULEA UR4, UR5, UR4, 0x18 ;  /* 0x0000000405047291 */ /* 0x004fcc000f8ec03f */
[----:B------:R-:W-:Y:S01]  /*b8d0*/  IMAD.U32 R18, RZ, RZ, UR4 ;  /* 0x00000004ff127e24 */ /* 0x000fe2000f8e00ff */
[C---:B-1----:R-:W-:Y:S01]  /*b8e0*/  LOP3.LUT R4, R5.reuse, 0x7f, RZ, 0xc0, !PT ;  /* 0x0000007f05047812 */ /* 0x042fe200078ec0ff */
[----:B0-----:R-:W-:-:S05]  /*b8f0*/  IMAD.SHL.U32 R0, R5, 0x8, RZ ;  /* 0x0000000805007824 */ /* 0x001fca00078e00ff */
[C---:B------:R-:W-:Y:S02]  /*b900*/  LOP3.LUT R2, R0.reuse, 0x1f8, RZ, 0xc0, !PT ;  /* 0x000001f800027812 */ /* 0x040fe400078ec0ff */
[----:B------:R-:W-:Y:S02]  /*b910*/  LOP3.LUT R0, R0, 0x38, RZ, 0xc0, !PT ;  /* 0x0000003800007812 */ /* 0x000fe400078ec0ff */
[----:B------:R-:W-:Y:S01]  /*b920*/  LOP3.LUT R3, R2, 0x38, R5, 0x78, !PT ;  /* 0x0000003802037812 */ /* 0x000fe200078e7805 */
[----:B------:R-:W-:Y:S01]  /*b930*/  IMAD.SHL.U32 R2, R4, 0x8, RZ ;  /* 0x0000000804027824 */ /* 0x000fe200078e00ff */
[----:B------:R-:W-:-:S04]  /*b940*/  SHF.R.U32.HI R4, RZ, 0x3, R4 ;  /* 0x00000003ff047819 */ /* 0x000fc80000011604 */
[----:B------:R-:W-:Y:S02]  /*b950*/  LOP3.LUT R3, R3, 0x200, R2, 0xf8, !PT ;  /* 0x0000020003037812 */ /* 0x000fe400078ef802 */
[----:B------:R-:W-:-:S03]  /*b960*/  SHF.L.U32 R2, R5, 0x4, RZ ;  /* 0x0000000405027819 */ /* 0x000fc600000006ff */
[----:B------:R-:W-:Y:S01]  /*b970*/  IMAD R3, R3, 0x2, R18 ;  /* 0x0000000203037824 */ /* 0x000fe200078e0212 */
[----:B------:R-:W-:Y:S01]  /*b980*/  LOP3.LUT R4, R4, 0x70, R2, 0xf8, !PT ;  /* 0x0000007004047812 */ /* 0x000fe200078ef802 */
[----:B------:R-:W-:-:S03]  /*b990*/  IMAD.MOV.U32 R2, RZ, RZ, 0x1 ;  /* 0x00000001ff027424 */ /* 0x000fc600078e00ff */
[----:B------:R-:W-:Y:S04]  /*b9a0*/  STL [R1+0x24], R3 ;  /* 0x0000240301007387 */ /* 0x000fe80000100800 */
[----:B------:R0:W-:Y:S04]  /*b9b0*/  STL [R1+0x14], R2 ;  /* 0x0000140201007387 */ /* 0x0001e80000100800 */
[----:B------:R1:W-:Y:S01]  /*b9c0*/  STL [R1+0x48], RZ ;  /* 0x000048ff01007387 */ /* 0x0003e20000100800 */
[C---:B0-----:R-:W-:Y:S02]  /*b9d0*/  LOP3.LUT R2, R0.reuse, 0x40, RZ, 0xfc, !PT ;  /* 0x0000004000027812 */ /* 0x041fe400078efcff */
[----:B-1----:R-:W-:-:S07]  /*b9e0*/  LOP3.LUT R0, R0, 0x80, RZ, 0xfc, !PT ;  /* 0x0000008000007812 */ /* 0x002fce00078efcff */
.L_x_329:
[----:B--2---:R-:W2:Y:S01]  /*b9f0*/  LDL R0, [R1+0xc] ;  /* 0x00000c0001007983 */ /* 0x004ea20000100800 */
[----:B------:R-:W2:Y:S01]  /*ba00*/  LDC.64 R2, c[0x0][0xc88] ;  /* 0x00032200ff027b82 */ /* 0x000ea20000000a00 */
[----:B------:R-:W-:Y:S05]  /*ba10*/  YIELD ;  /* 0x0000000000007946 */ /* 0x000fea0003800000 */
[----:B------:R-:W-:Y:S01]  /*ba20*/  ULDC.64 UR4, c[0x0][0xa28] ;  /* 0x00028a0000047ab9 */ /* 0x000fe20000000a00 */
[----:B-1----:R-:W-:Y:S01]  /*ba30*/  IMAD.MOV.U32 R6, RZ, RZ, RZ ;  /* 0x000000ffff067224 */ /* 0x002fe200078e00ff */
[----:B------:R-:W-:Y:S01]  /*ba40*/  ISETP.NE.U32.AND P0, PT, RZ, UR4, PT ;  /* 0x00000004ff007c0c */ /* 0x000fe2000bf05070 */
[----:B------:R-:W-:Y:S01]  /*ba50*/  ULDC.64 UR6, c[0x0][0xa18] ;  /* 0x0002860000067ab9 */ /* 0x000fe20000000a00 */
[----:B------:R-:W-:Y:S01]  /*ba60*/  ULDC.64 UR8, c[0x0][0xa08] ;  /* 0x0002820000087ab9 */ /* 0x000fe20000000a00 */
[----:B--2---:R-:W-:-:S05]  /*ba70*/  IMAD.WIDE R2, R0, 0x4, R2 ;  /* 0x0000000400027825 */ /* 0x004fca00078e0202 */
[----:B------:R-:W2:Y:S01]  /*ba80*/  LDG.E R10, desc[UR40][R2.64] ;  /* 0x00000028020a7981 */ /* 0x000ea2000c1e1900 */
[----:B------:R-:W-:Y:S01]  /*ba90*/  ISETP.NE.AND.EX P0, PT, RZ, UR5, PT, P0 ;  /* 0x00000005ff007c0c */ /* 0x000fe2000bf05300 */
[----:B------:R-:W-:Y:S01]  /*baa0*/  IMAD.MOV.U32 R0, RZ, RZ, RZ ;  /* 0x000000ffff007224 */ /* 0x000fe200078e00ff */
[----:B--2---:R-:W-:Y:S01]  /*bab0*/  SHF.R.S32.HI R4, RZ, 0x1f, R10 ;  /* 0x0000001fff047819 */ /* 0x004fe2000001140a */
[----:B------:R-:W-:-:S10]  /*bac0*/  IMAD.SHL.U32 R17, R10, 0x4, RZ ;  /* 0x000000040a117824 */ /* 0x000fd400078e00ff */
[C---:B------:R-:W-:Y:S01]  /*bad0*/  @P0 LEA R2, P1, R10.reuse, UR4, 0x2 ;  /* 0x000000040a020c11 */ /* 0x040fe2000f8210ff */
[----:B------:R-:W-:Y:S03]  /*bae0*/  STL [R1+0x2c], R10 ;  /* 0x00002c0a01007387 */ /* 0x000fe60000100800 */
[C-C-:B------:R-:W-:Y:S01]  /*baf0*/  @P0 LEA.HI.X R3, R10.reuse, UR5, R4.reuse, 0x2, P1 ;  /* 0x000000050a030c11 */ /* 0x140fe200088f1404 */
[----:B------:R-:W-:Y:S01]  /*bb00*/  ULDC.64 UR4, c[0x0][0xa00] ;  /* 0x0002800000047ab9 */ /* 0x000fe20000000a00 */
[----:B------:R-:W-:Y:S01]  /*bb10*/  SHF.L.U64.HI R9, R10, 0x2, R4 ;  /* 0x000000020a097819 */ /* 0x000fe20000010204 */
[----:B0-----:R0:W-:Y:S01]  /*bb20*/  STL [R1+0x3c], R4 ;  /* 0x00003c0401007387 */ /* 0x0011e20000100800 */
[----:B------:R-:W-:-:S03]  /*bb30*/  ISETP.NE.U32.AND P1, PT, RZ, UR4, PT ;  /* 0x00000004ff007c0c */ /* 0x000fc6000bf25070 */
[----:B------:R1:W5:Y:S01]  /*bb40*/  @P0 LDG.E R0, desc[UR40][R2.64] ;  /* 0x0000002802000981 */ /* 0x000362000c1e1900 */
[----:B------:R-:W-:Y:S01]  /*bb50*/  ISETP.NE.AND.EX P1, PT, RZ, UR5, PT, P1 ;  /* 0x00000005ff007c0c */ /* 0x000fe2000bf25310 */
[----:B------:R-:W-:Y:S01]  /*bb60*/  IMAD.MOV.U32 R8, RZ, RZ, RZ ;  /* 0x000000ffff087224 */ /* 0x000fe200078e00ff */
[----:B------:R-:W-:Y:S01]  /*bb70*/  ISETP.NE.U32.AND P2, PT, RZ, UR6, PT ;  /* 0x00000006ff007c0c */ /* 0x000fe2000bf45070 */
[----:B------:R-:W-:Y:S01]  /*bb80*/  STL [R1+0x1c], R9 ;  /* 0x00001c0901007387 */ /* 0x000fe20000100800 */
[----:B------:R-:W-:Y:S02]  /*bb90*/  ISETP.NE.U32.AND P0, PT, RZ, UR8, PT ;  /* 0x00000008ff007c0c */ /* 0x000fe4000bf05070 */
[C---:B0-----:R-:W-:Y:S02]  /*bba0*/  IADD3 R4, P4, R17.reuse, UR8, RZ ;  /* 0x0000000811047c10 */ /* 0x041fe4000ff9e0ff */
[----:B-1----:R-:W-:Y:S02]  /*bbb0*/  IADD3 R2, P3, R17, UR4, RZ ;  /* 0x0000000411027c10 */ /* 0x002fe4000ff7e0ff */
[----:B------:R-:W-:-:S02]  /*bbc0*/  ISETP.NE.AND.EX P2, PT, RZ, UR7, PT, P2 ;  /* 0x00000007ff007c0c */ /* 0x000fc4000bf45320 */
[C---:B------:R-:W-:Y:S02]  /*bbd0*/  IADD3.X R3, R9.reuse, UR5, RZ, P3, !PT ;  /* 0x0000000509037c10 */ /* 0x040fe40009ffe4ff */
[----:B------:R-:W-:Y:S02]  /*bbe0*/  ISETP.NE.AND.EX P0, PT, RZ, UR9, PT, P0 ;  /* 0x00000009ff007c0c */ /* 0x000fe4000bf05300 */
[----:B------:R-:W-:Y:S01]  /*bbf0*/  IADD3.X R5, R9, UR9, RZ, P4, !PT ;  /* 0x0000000909057c10 */ /* 0x000fe2000a7fe4ff */
[----:B------:R-:W2:Y:S01]  /*bc00*/  @P1 LDG.E R6, desc[UR40][R2.64] ;  /* 0x0000002802061981 */ /* 0x000ea2000c1e1900 */
[----:B------:R-:W-:Y:S02]  /*bc10*/  ULDC UR4, c[0x0][0x288] ;  /* 0x0000a20000047ab9 */ /* 0x000fe40000000800 */
[----:B------:R-:W-:Y:S01]  /*bc20*/  IMAD.U32 R11, RZ, RZ, UR4 ;  /* 0x00000004ff0b7e24 */ /* 0x000fe2000f8e00ff */
[----:B------:R-:W-:-:S06]  /*bc30*/  ULDC.64 UR4, c[0x0][0x418] ;  /* 0x0001060000047ab9 */ /* 0x000fcc0000000a00 */
[----:B------:R-:W5:Y:S04]  /*bc40*/  @P0 LDG.E R8, desc[UR40][R4.64] ;  /* 0x0000002804080981 */ /* 0x000f68000c1e1900 */
[----:B--2---:R0:W-:Y:S02]  /*bc50*/  STL [R1+0x30], R6 ;  /* 0x0000300601007387 */ /* 0x0041e40000100800 */
[----:B0-----:R-:W-:-:S04]  /*bc60*/  @P2 IADD3 R6, P3, R17, UR6, RZ ;  /* 0x0000000611062c10 */ /* 0x001fc8000ff7e0ff */
[----:B------:R-:W-:-:S05]  /*bc70*/  @P2 IADD3.X R7, R9, UR7, RZ, P3, !PT ;  /* 0x0000000709072c10 */ /* 0x000fca0009ffe4ff */
[----:B------:R0:W2:Y:S01]  /*bc80*/  @P2 LDG.E R11, desc[UR40][R6.64] ;  /* 0x00000028060b2981 */ /* 0x0000a2000c1e1900 */
[----:B------:R-:W-:-:S03]  /*bc90*/  UISETP.NE.U32.AND UP0, UPT, UR4, URZ, UPT ;  /* 0x0000003f0400728c */ /* 0x000fc6000bf05070 */
[----:B------:R-:W-:Y:S01]  /*bca0*/  ULDC UR4, c[0x0][0x424] ;  /* 0x0001090000047ab9 */ /* 0x000fe20000000800 */
[----:B------:R-:W-:-:S03]  /*bcb0*/  UISETP.NE.AND.EX UP0, UPT, UR5, URZ, UPT, UP0 ;  /* 0x0000003f0500728c */ /* 0x000fc6000bf05300 */
[----:B------:R-:W-:Y:S01]  /*bcc0*/  ULDC UR5, c[0x0][0x2f0] ;  /* 0x0000bc0000057ab9 */ /* 0x000fe20000000800 */
[----:B------:R-:W-:-:S04]  /*bcd0*/  USEL UR4, UR4, 0x1, UP0 ;  /* 0x0000000104047887 */ /* 0x000fc80008000000 */
[----:B------:R-:W-:-:S06]  /*bce0*/  UIMAD UR4, UR4, UR5, URZ ;  /* 0x00000005040472a4 */ /* 0x000fcc000f8e023f */
[----:B0-----:R-:W-:Y:S01]  /*bcf0*/  IMAD.U32 R6, RZ, RZ, UR4 ;  /* 0x00000004ff067e24 */ /* 0x001fe2000f8e00ff */
[----:B--2---:R0:W-:Y:S01]  /*bd00*/  STL [R1+0x44], R11 ;  /* 0x0000440b01007387 */ /* 0x0041e20000100800 */
[----:B------:R-:W-:Y:S05]  /*bd10*/  @P2 BRA `(.L_x_228) ;  /* 0x0000000000142947 */ /* 0x000fea0003800000 */
[----:B------:R-:W-:Y:S05]  /*bd20*/  @!P1 BRA `(.L_x_228) ;  /* 0x0000000000109947 */ /* 0x000fea0003800000 */
[----:B------:R-:W2:Y:S04]  /*bd30*/  LDG.E R7, desc[UR40][R2.64] ;  /* 0x0000002802077981 */ /* 0x000ea8000c1e1900 */
[----:B------:R-:W2:Y:S02]  /*bd40*/  LDG.E R2, desc[UR40][R2.64+0x4] ;  /* 0x0000042802027981 */ /* 0x000ea4000c1e1900 */
[----:B--2---:R-:W-:-:S05]  /*bd50*/  IMAD.IADD R2, R2, 0x1, -R7 ;  /* 0x0000000102027824 */ /* 0x004fca00078e0a07 */
[----:B------:R1:W-:Y:S02]  /*bd60*/  STL [R1+0x44], R2 ;  /* 0x0000440201007387 */ /* 0x0003e40000100800 */
.L_x_228:
[----:B------:R-:W1:Y:S01]  /*bd70*/  LDL.LU R7, [R1+0x8] ;  /* 0x0000080001077983 */ /* 0x000e620000300800 */
[----:B------:R-:W-:Y:S02]  /*bd80*/  ULDC.64 UR4, c[0x0][0xa20] ;  /* 0x0002880000047ab9 */ /* 0x000fe40000000a00 */
[----:B------:R-:W-:-:S04]  /*bd90*/  ISETP.NE.U32.AND P1, PT, RZ, UR4, PT ;  /* 0x00000004ff007c0c */ /* 0x000fc8000bf25070 */
[----:B------:R-:W-:Y:S02]  /*bda0*/  ISETP.NE.AND.EX P1, PT, RZ, UR5, PT, P1 ;  /* 0x00000005ff007c0c */ /* 0x000fe4000bf25310 */
[C---:B-1----:R-:W-:Y:S02]  /*bdb0*/  LOP3.LUT R2, R7.reuse, 0xff000000, RZ, 0xc0, !PT ;  /* 0xff00000007027812 */ /* 0x042fe400078ec0ff */
[C---:B------:R-:W-:Y:S02]  /*bdc0*/  LOP3.LUT R3, R7.reuse, 0xff0000, RZ, 0xc0, !PT ;  /* 0x00ff000007037812 */ /* 0x040fe400078ec0ff */
[----:B------:R-:W-:Y:S02]  /*bdd0*/  SHF.R.U32.HI R2, RZ, 0x8, R2 ;  /* 0x00000008ff027819 */ /* 0x000fe40000011602 */
[----:B------:R-:W-:Y:S01]  /*bde0*/  LOP3.LUT R16, R7, 0xffff, RZ, 0xc0, !PT ;  /* 0x0000ffff07107812 */ /* 0x000fe200078ec0ff */
[----:B-----5:R-:W-:Y:S01]  /*bdf0*/  IMAD.IADD R7, R8, 0x1, R0 ;  /* 0x0000000108077824 */ /* 0x020fe200078e0200 */
[----:B------:R-:W-:Y:S01]  /*be00*/  LEA.HI R2, R3, R2, RZ, 0x10 ;  /* 0x0000000203027211 */ /* 0x000fe200078f80ff */
[----:B------:R-:W-:-:S05]  /*be10*/  IMAD.MOV.U32 R3, RZ, RZ, R10 ;  /* 0x000000ffff037224 */ /* 0x000fca00078e000a */
[----:B------:R1:W-:Y:S04]  /*be20*/  STL [R1+0x10], R3 ;  /* 0x0000100301007387 */ /* 0x0003e80000100800 */
[----:B------:R1:W-:Y:S01]  /*be30*/  STL [R1+0x18], R7 ;  /* 0x0000180701007387 */ /* 0x0003e20000100800 */
[----:B------:R-:W-:Y:S05]  /*be40*/  @!P1 BRA `(.L_x_229) ;  /* 0x0000000000109947 */ /* 0x000fea0003800000 */
[----:B------:R-:W-:-:S04]  /*be50*/  IADD3 R6, P0, R17, UR4, RZ ;  /* 0x0000000411067c10 */ /* 0x000fc8000ff1e0ff */
[----:B-1----:R-:W-:-:S05]  /*be60*/  IADD3.X R7, R9, UR5, RZ, P0, !PT ;  /* 0x0000000509077c10 */ /* 0x002fca00087fe4ff */
[----:B------:R2:W5:Y:S01]  /*be70*/  LDG.E R6, desc[UR40][R6.64] ;  /* 0x0000002806067981 */ /* 0x000562000c1e1900 */
[----:B------:R-:W-:Y:S05]  /*be80*/  BRA `(.L_x_230) ;  /* 0x0000000000107947 */ /* 0x000fea0003800000 */
.L_x_229:
[----:B------:R-:W-:Y:S05]  /*be90*/  @!P0 BRA `(.L_x_230) ;  /* 0x00000000000c8947 */ /* 0x000fea0003800000 */
[----:B------:R-:W2:Y:S04]  /*bea0*/  LDG.E R6, desc[UR40][R4.64] ;  /* 0x0000002804067981 */ /* 0x000ea8000c1e1900 */
[----:B------:R-:W2:Y:S02]  /*beb0*/  LDG.E R4, desc[UR40][R4.64+0x4] ;  /* 0x0000042804047981 */ /* 0x000ea4000c1e1900 */
[----:B--2---:R-:W-:-:S07]  /*bec0*/  IMAD.IADD R6, R4, 0x1, -R6 ;  /* 0x0000000104067824 */ /* 0x004fce00078e0a06 */
.L_x_230:
[----:B-----5:R-:W-:Y:S01]  /*bed0*/  IMAD.IADD R6, R6, 0x1, -R0 ;  /* 0x0000000106067824 */ /* 0x020fe200078e0a00 */
[----:B------:R-:W-:Y:S01]  /*bee0*/  MOV R4, RZ ;  /* 0x000000ff00047202 */ /* 0x000fe20000000f00 */
[----:B------:R-:W-:Y:S01]  /*bef0*/  BSSY B0, `(.L_x_231) ;  /* 0x000002b000007945 */ /* 0x000fe20003800000 */
[----:B------:R-:W-:Y:S01]  /*bf00*/  LOP3.LUT R9, R2, 0xff, RZ, 0xc0, !PT ;  /* 0x000000ff02097812 */ /* 0x000fe200078ec0ff */
[C---:B------:R-:W-:Y:S01]  /*bf10*/  VIADD R0, R6.reuse, 0x7f ;  /* 0x0000007f06007836 */ /* 0x040fe20000000000 */
[----:B------:R-:W-:Y:S01]  /*bf20*/  ISETP.GE.AND P0, PT, R6, 0x1, PT ;  /* 0x000000010600780c */ /* 0x000fe20003f06270 */
[----:B------:R3:W-:Y:S01]  /*bf30*/  STL [R1+0x34], R4 ;  /* 0x0000340401007387 */ /* 0x0007e20000100800 */
[----:B------:R-:W-:Y:S02]  /*bf40*/  IMAD.MOV.U32 R10, RZ, RZ, R4 ;  /* 0x000000ffff0a7224 */ /* 0x000fe400078e0004 */
[----:B-1----:R-:W-:-:S04]  /*bf50*/  SHF.R.S32.HI R3, RZ, 0x1f, R0 ;  /* 0x0000001fff037819 */ /* 0x002fc80000011400 */
[----:B------:R-:W-:-:S04]  /*bf60*/  LEA.HI R3, R3, R0, RZ, 0x7 ;  /* 0x0000000003037211 */ /* 0x000fc800078f38ff */
[----:B------:R-:W-:-:S05]  /*bf70*/  SHF.R.S32.HI R8, RZ, 0x7, R3 ;  /* 0x00000007ff087819 */ /* 0x000fca0000011403 */
[----:B------:R3:W-:Y:S04]  /*bf80*/  STL [R1+0x40], R8 ;  /* 0x0000400801007387 */ /* 0x0007e80000100800 */
[----:B------:R3:W-:Y:S01]  /*bf90*/  STL [R1+0x58], R9 ;  /* 0x0000580901007387 */ /* 0x0007e20000100800 */
[----:B------:R-:W-:Y:S05]  /*bfa0*/  @!P0 BRA `(.L_x_232) ;  /* 0x00000000007c8947 */ /* 0x000fea0003800000 */
[----:B------:R-:W-:-:S04]  /*bfb0*/  SHF.R.U32.HI R0, RZ, 0x10, R2 ;  /* 0x00000010ff007819 */ /* 0x000fc80000011602 */
[----:B------:R-:W-:-:S13]  /*bfc0*/  ISETP.NE.AND P0, PT, R0, RZ, PT ;  /* 0x000000ff0000720c */ /* 0x000fda0003f05270 */
[----:B------:R-:W3:Y:S02]  /*bfd0*/  @!P0 LDC R0, c[0x0][0x9f0] ;  /* 0x00027c00ff008b82 */ /* 0x000ee40000000800 */
[----:B---3--:R-:W-:-:S04]  /*bfe0*/  IABS R4, R0 ;  /* 0x0000000000047213 */ /* 0x008fc80000000000 */
[----:B------:R-:W1:Y:S08]  /*bff0*/  I2F.RP R2, R4 ;  /* 0x0000000400027306 */ /* 0x000e700000209400 */
[----:B-1----:R-:W1:Y:S02]  /*c000*/  MUFU.RCP R2, R2 ;  /* 0x0000000200027308 */ /* 0x002e640000001000 */
[----:B-1----:R-:W-:-:S06]  /*c010*/  VIADD R2, R2, 0xffffffe ;  /* 0x0ffffffe02027836 */ /* 0x002fcc0000000000 */
[----:B------:R-:W1:Y:S02]  /*c020*/  F2I.FTZ.U32.TRUNC.NTZ R3, R2 ;  /* 0x0000000200037305 */ /* 0x000e64000021f000 */
[----:B-1----:R-:W-:-:S04]  /*c030*/  IMAD.MOV R2, RZ, RZ, -R3 ;  /* 0x000000ffff027224 */ /* 0x002fc800078e0a03 */
[----:B------:R-:W-:Y:S02]  /*c040*/  IMAD R5, R2, R4, RZ ;  /* 0x0000000402057224 */ /* 0x000fe400078e02ff */
[----:B------:R-:W-:-:S04]  /*c050*/  IMAD.MOV.U32 R2, RZ, RZ, RZ ;  /* 0x000000ffff027224 */ /* 0x000fc800078e00ff */
[----:B--2---:R-:W-:Y:S01]  /*c060*/  IMAD.HI.U32 R7, R3, R5, R2 ;  /* 0x0000000503077227 */ /* 0x004fe200078e0002 */
[----:B------:R-:W-:Y:S02]  /*c070*/  IABS R2, R0 ;  /* 0x0000000000027213 */ /* 0x000fe40000000000 */
[----:B------:R-:W-:-:S03]  /*c080*/  IADD3 R3, R0, -0x1, R8 ;  /* 0xffffffff00037810 */ /* 0x000fc60007ffe008 */
[----:B------:R-:W-:Y:S01]  /*c090*/  IMAD.MOV R2, RZ, RZ, -R2 ;  /* 0x000000ffff027224 */ /* 0x000fe200078e0a02 */
[----:B------:R-:W-:Y:S02]  /*c0a0*/  IABS R5, R3 ;  /* 0x0000000300057213 */ /* 0x000fe40000000000 */
[----:B------:R-:W-:Y:S01]  /*c0b0*/  LOP3.LUT R3, R3, R0, RZ, 0x3c, !PT ;  /* 0x0000000003037212 */ /* 0x000fe200078e3cff */
[----:B------:R-:W-:Y:S02]  /*c0c0*/  IMAD.MOV.U32 R6, RZ, RZ, R2 ;  /* 0x000000ffff067224 */ /* 0x000fe400078e0002 */
[----:B------:R-:W-:Y:S01]  /*c0d0*/  IMAD.HI.U32 R2, R7, R5, RZ ;  /* 0x0000000507027227 */ /* 0x000fe200078e00ff */
[----:B------:R-:W-:-:S03]  /*c0e0*/  ISETP.GE.AND P2, PT, R3, RZ, PT ;  /* 0x000000ff0300720c */ /* 0x000fc60003f46270 */
        /* <DEDUP_REMOVED lines=9> */
[----:B------:R-:W-:-:S05]  /*c180*/  IMAD.MOV.U32 R10, RZ, RZ, R2 ;  /* 0x000000ffff0a7224 */ /* 0x000fca00078e0002 */
[----:B------:R1:W-:Y:S02]  /*c190*/  STL [R1+0x34], R10 ;  /* 0x0000340a01007387 */ /* 0x0003e40000100800 */
.L_x_232:
[----:B------:R-:W-:Y:S05]  /*c1a0*/  BSYNC B0 ;  /* 0x0000000000007941 */ /* 0x000fea0003800000 */
.L_x_231:
[----:B------:R-:W-:Y:S01]  /*c1b0*/  IMAD.MOV.U32 R0, RZ, RZ, R10 ;  /* 0x000000ffff007224 */ /* 0x000fe200078e000a */
[----:B------:R-:W-:Y:S03]  /*c1c0*/  BSSY B7, `(.L_x_233) ;  /* 0x0000409000077945 */ /* 0x000fe60003800000 */
[----:B------:R-:W-:-:S05]  /*c1d0*/  IMAD R2, R9, R0, RZ ;  /* 0x0000000009027224 */ /* 0x000fca00078e02ff */
[----:B------:R-:W-:Y:S01]  /*c1e0*/  VIADDMNMX R0, R2, R0, R8, PT ;  /* 0x0000000002007246 */ /* 0x000fe20003800108 */
[----:B------:R4:W-:Y:S03]  /*c1f0*/  STL [R1+0x28], R2 ;  /* 0x0000280201007387 */ /* 0x0009e60000100800 */
[----:B------:R-:W-:Y:S01]  /*c200*/  ISETP.GT.AND P0, PT, R0, R2, PT ;  /* 0x000000020000720c */ /* 0x000fe20003f04270 */
[----:B------:R4:W-:-:S12]  /*c210*/  STL [R1+0x38], R0 ;  /* 0x0000380001007387 */ /* 0x0009d80000100800 */
[----:B----4-:R-:W-:Y:S05]  /*c220*/  @P0 BRA `(.L_x_234) ;  /* 0x0000000000480947 */ /* 0x010fea0003800000 */
[----:B------:R-:W4:Y:S02]  /*c230*/  S2R R0, SR_TID.X ;  /* 0x0000000000007919 */ /* 0x000f240000002100 */
[----:B----4-:R-:W-:-:S04]  /*c240*/  LOP3.LUT R0, R0, 0x7f, RZ, 0xc0, !PT ;  /* 0x0000007f00007812 */ /* 0x010fc800078ec0ff */
[----:B------:R-:W-:-:S13]  /*c250*/  ISETP.NE.AND P0, PT, R0, RZ, PT ;  /* 0x000000ff0000720c */ /* 0x000fda0003f05270 */
[----:B------:R-:W-:Y:S05]  /*c260*/  @P0 BRA `(.L_x_235) ;  /* 0x0000003c00f80947 */ /* 0x000fea0003800000 */
[----:B------:R-:W4:Y:S01]  /*c270*/  S2R R3, SR_LANEID ;  /* 0x0000000000037919 */ /* 0x000f220000000000 */
[----:B------:R-:W-:Y:S02]  /*c280*/  VOTEU.ANY UR4, UPT, PT ;  /* 0x0000000000047886 */ /* 0x000fe400038e0100 */
[----:B------:R-:W4:Y:S08]  /*c290*/  FLO.U32 R0, UR4 ;  /* 0x0000000400007d00 */ /* 0x000f3000080e0000 */
[----:B------:R-:W5:Y:S01]  /*c2a0*/  POPC R5, UR4 ;  /* 0x0000000400057d09 */ /* 0x000f620008000000 */
[----:B----4-:R-:W-:-:S02]  /*c2b0*/  ISETP.EQ.U32.AND P0, PT, R0, R3, PT ;  /* 0x000000030000720c */ /* 0x010fc40003f02070 */
[----:B------:R-:W5:Y:S11]  /*c2c0*/  LDC.64 R2, c[0x0][0xc60] ;  /* 0x00031800ff027b82 */ /* 0x000f760000000a00 */
[----:B-----5:R-:W4:Y:S01]  /*c2d0*/  @P0 ATOMG.E.ADD.STRONG.GPU PT, R3, desc[UR40][R2.64], R5 ;  /* 0x00000005020309a8 */ /* 0x020f2200081ee1e8 */
[----:B---3--:R-:W3:Y:S02]  /*c2e0*/  S2R R4, SR_LTMASK ;  /* 0x0000000000047919 */ /* 0x008ee40000003900 */
[----:B---3--:R-:W-:-:S04]  /*c2f0*/  LOP3.LUT R4, R4, UR4, RZ, 0xc0, !PT ;  /* 0x0000000404047c12 */ /* 0x008fc8000f8ec0ff */
[----:B--2---:R-:W2:Y:S01]  /*c300*/  POPC R7, R4 ;  /* 0x0000000400077309 */ /* 0x004ea20000000000 */
[----:B----4-:R-:W2:Y:S02]  /*c310*/  SHFL.IDX PT, R0, R3, R0, 0x1f ;  /* 0x00001f0003007589 */ /* 0x010ea400000e0000 */
[----:B--2---:R-:W-:-:S05]  /*c320*/  IADD3 R0, R0, UR36, R7 ;  /* 0x0000002400007c10 */ /* 0x004fca000fffe007 */
[----:B------:R4:W-:Y:S01]  /*c330*/  STL [R1], R0 ;  /* 0x0000000001007387 */ /* 0x0009e20000100800 */
[----:B------:R-:W-:Y:S05]  /*c340*/  BRA `(.L_x_235) ;  /* 0x0000003c00c07947 */ /* 0x000fea0003800000 */
.L_x_234:
[----:B------:R-:W-:Y:S01]  /*c350*/  VIADD R0, R18, 0x1c400 ;  /* 0x0001c40012007836 */ /* 0x000fe20000000000 */
[----:B------:R-:W-:Y:S04]  /*c360*/  BSSY B6, `(.L_x_236) ;  /* 0x0000013000067945 */ /* 0x000fe80003800000 */
[----:B------:R-:W-:-:S13]  /*c370*/  LOP3.LUT P0, RZ, R0, 0x3ff, RZ, 0xc0, !PT ;  /* 0x000003ff00ff7812 */ /* 0x000fda000780c0ff */
[----:B------:R-:W-:Y:S05]  /*c380*/  @!P0 BRA `(.L_x_237) ;  /* 0x0000000000408947 */ /* 0x000fea0003800000 */
[----:B------:R-:W-:Y:S01]  /*c390*/  MOV R2, 0x0 ;  /* 0x0000000000027802 */ /* 0x000fe20000000f00 */
[----:B------:R-:W-:Y:S01]  /*c3a0*/  ULDC.64 UR6, c[0x4][0x118] ;  /* 0x0100460000067ab9 */ /* 0x000fe20000000a00 */
[----:B------:R-:W-:Y:S01]  /*c3b0*/  ULDC.64 UR8, c[0x4][0x120] ;  /* 0x0100480000087ab9 */ /* 0x000fe20000000a00 */
[----:B------:R-:W-:Y:S01]  /*c3c0*/  ULDC.64 UR4, c[0x4][0x70] ;  /* 0x01001c0000047ab9 */ /* 0x000fe20000000a00 */
[----:B---3--:R-:W-:Y:S01]  /*c3d0*/  IMAD.U32 R4, RZ, RZ, UR6 ;  /* 0x00000006ff047e24 */ /* 0x008fe2000f8e00ff */
[----:B--2---:R-:W-:Y:S01]  /*c3e0*/  MOV R7, UR9 ;  /* 0x0000000900077c02 */ /* 0x004fe20008000f00 */
[----:B------:R-:W2:Y:S01]  /*c3f0*/  LDC.64 R2, c[0x4][R2] ;  /* 0x0100000002027b82 */ /* 0x000ea20000000a00 */
[----:B------:R-:W-:Y:S02]  /*c400*/  IMAD.U32 R5, RZ, RZ, UR7 ;  /* 0x00000007ff057e24 */ /* 0x000fe4000f8e00ff */
[----:B------:R-:W-:Y:S02]  /*c410*/  IMAD.U32 R6, RZ, RZ, UR8 ;  /* 0x00000008ff067e24 */ /* 0x000fe4000f8e00ff */
[----:B-1----:R-:W-:-:S02]  /*c420*/  IMAD.U32 R10, RZ, RZ, UR4 ;  /* 0x00000004ff0a7e24 */ /* 0x002fc4000f8e00ff */
[----:B0-----:R-:W-:Y:S02]  /*c430*/  IMAD.U32 R11, RZ, RZ, UR5 ;  /* 0x00000005ff0b7e24 */ /* 0x001fe4000f8e00ff */
[----:B------:R-:W-:Y:S02]  /*c440*/  IMAD.MOV.U32 R8, RZ, RZ, 0x70 ;  /* 0x00000070ff087424 */ /* 0x000fe400078e00ff */
[----:B------:R-:W-:Y:S02]  /*c450*/  IMAD.MOV.U32 R12, RZ, RZ, 0x1 ;  /* 0x00000001ff0c7424 */ /* 0x000fe400078e00ff */
[----:B------:R-:W-:-:S07]  /*c460*/  IMAD.MOV.U32 R13, RZ, RZ, RZ ;  /* 0x000000ffff0d7224 */ /* 0x000fce00078e00ff */
[----:B------:R-:W-:-:S07]  /*c470*/  LEPC R20, `(.L_x_237) ;  /* 0x000000001014794e */ /* 0x000fce0000000000 */
[----:B--2---:R-:W-:Y:S05]  /*c480*/  CALL.ABS.NOINC R2 ;  /* 0x0000000002007343 */ /* 0x004fea0003c00000 */
.L_x_237:
[----:B------:R-:W-:Y:S05]  /*c490*/  BSYNC B6 ;  /* 0x0000000000067941 */ /* 0x000fea0003800000 */
.L_x_236:
        /* <DEDUP_REMOVED lines=8> */
[----:B------:R4:W4:Y:S01]  /*c520*/  LDC.64 R2, c[0x4][R0] ;  /* 0x0100000000027b82 */ /* 0x0009220000000a00 */
[----:B---3--:R-:W-:Y:S02]  /*c530*/  IMAD.U32 R4, RZ, RZ, UR6 ;  /* 0x00000006ff047e24 */ /* 0x008fe4000f8e00ff */
[----:B------:R-:W-:Y:S02]  /*c540*/  IMAD.U32 R5, RZ, RZ, UR7 ;  /* 0x00000007ff057e24 */ /* 0x000fe4000f8e00ff */
[----:B------:R-:W-:Y:S02]  /*c550*/  IMAD.U32 R6, RZ, RZ, UR8 ;  /* 0x00000008ff067e24 */ /* 0x000fe4000f8e00ff */
[----:B--2---:R-:W-:-:S02]  /*c560*/  IMAD.U32 R7, RZ, RZ, UR9 ;  /* 0x00000009ff077e24 */ /* 0x004fc4000f8e00ff */
[----:B-1----:R-:W-:Y:S02]  /*c570*/  IMAD.U32 R10, RZ, RZ, UR4 ;  /* 0x00000004ff0a7e24 */ /* 0x002fe4000f8e00ff */
[----:B0-----:R-:W-:Y:S02]  /*c580*/  IMAD.U32 R11, RZ, RZ, UR5 ;  /* 0x00000005ff0b7e24 */ /* 0x001fe4000f8e00ff */
[----:B------:R-:W-:Y:S02]  /*c590*/  IMAD.MOV.U32 R8, RZ, RZ, 0x70 ;  /* 0x00000070ff087424 */ /* 0x000fe400078e00ff */
[----:B------:R-:W-:Y:S02]  /*c5a0*/  IMAD.MOV.U32 R12, RZ, RZ, 0x1 ;  /* 0x00000001ff0c7424 */ /* 0x000fe400078e00ff */
[----:B------:R-:W-:-:S07]  /*c5b0*/  IMAD.MOV.U32 R13, RZ, RZ, RZ ;  /* 0x000000ffff0d7224 */ /* 0x000fce00078e00ff */
[----:B------:R-:W-:-:S07]  /*c5c0*/  LEPC R20, `(.L_x_240) ;  /* 0x000000001014794e */ /* 0x000fce0000000000 */
[----:B----4-:R-:W-:Y:S05]  /*c5d0*/  CALL.ABS.NOINC R2 ;  /* 0x0000000002007343 */ /* 0x010fea0003c00000 */
.L_x_240:
[----:B------:R-:W-:Y:S01]  /*c5e0*/  MOV R2, 0x0 ;  /* 0x0000000000027802 */ /* 0x000fe20000000f00 */
[----:B------:R-:W-:Y:S01]  /*c5f0*/  ULDC.64 UR6, c[0x4][0x118] ;  /* 0x0100460000067ab9 */ /* 0x000fe20000000a00 */
[----:B------:R-:W-:Y:S01]  /*c600*/  ULDC.64 UR8, c[0x4][0x120] ;  /* 0x0100480000087ab9 */ /* 0x000fe20000000a00 */
[----:B------:R-:W-:Y:S01]  /*c610*/  ULDC.64 UR4, c[0x4][0x80] ;  /* 0x0100200000047ab9 */ /* 0x000fe20000000a00 */
[----:B------:R-:W-:Y:S01]  /*c620*/  IMAD.U32 R4, RZ, RZ, UR6 ;  /* 0x00000006ff047e24 */ /* 0x000fe2000f8e00ff */
[----:B------:R-:W-:Y:S01]  /*c630*/  MOV R5, UR7 ;  /* 0x0000000700057c02 */ /* 0x000fe20008000f00 */
[----:B------:R-:W0:Y:S01]  /*c640*/  LDC.64 R2, c[0x4][R2] ;  /* 0x0100000002027b82 */ /* 0x000e220000000a00 */
[----:B------:R-:W-:Y:S02]  /*c650*/  IMAD.U32 R6, RZ, RZ, UR8 ;  /* 0x00000008ff067e24 */ /* 0x000fe4000f8e00ff */
[----:B------:R-:W-:Y:S02]  /*c660*/  IMAD.U32 R7, RZ, RZ, UR9 ;  /* 0x00000009ff077e24 */ /* 0x000fe4000f8e00ff */
[----:B------:R-:W-:-:S02]  /*c670*/  IMAD.U32 R10, RZ, RZ, UR4 ;  /* 0x00000004ff0a7e24 */ /* 0x000fc4000f8e00ff */
[----:B------:R-:W-:Y:S02]  /*c680*/  IMAD.U32 R11, RZ, RZ, UR5 ;  /* 0x00000005ff0b7e24 */ /* 0x000fe4000f8e00ff */
[----:B------:R-:W-:Y:S02]  /*c690*/  IMAD.MOV.U32 R8, RZ, RZ, 0x70 ;  /* 0x00000070ff087424 */ /* 0x000fe400078e00ff */
[----:B------:R-:W-:Y:S02]  /*c6a0*/  IMAD.MOV.U32 R12, RZ, RZ, 0x1 ;  /* 0x00000001ff0c7424 */ /* 0x000fe400078e00ff */
[----:B------:R-:W-:-:S07]  /*c6b0*/  IMAD.MOV.U32 R13, RZ, RZ, RZ ;  /* 0x000000ffff0d7224 */ /* 0x000fce00078e00ff */
[----:B------:R-:W-:-:S07]  /*c6c0*/  LEPC R20, `(.L_x_239) ;  /* 0x000000001014794e */ /* 0x000fce0000000000 */
[----:B0-----:R-:W-:Y:S05]  /*c6d0*/  CALL.ABS.NOINC R2 ;  /* 0x0000000002007343 */ /* 0x001fea0003c00000 */
.L_x_239:
[----:B------:R-:W-:Y:S05]  /*c6e0*/  BSYNC B6 ;  /* 0x0000000000067941 */ /* 0x000fea0003800000 */
.L_x_238:
[----:B---3--:R-:W3:Y:S01]  /*c6f0*/  LDL.LU R4, [R1+0x1c] ;  /* 0x00001c0001047983 */ /* 0x008ee20000300800 */
[----:B------:R-:W-:-:S03]  /*c700*/  ULDC.64 UR4, c[0x0][0x9f8] ;  /* 0x00027e0000047ab9 */ /* 0x000fc60000000a00 */
[----:B--2---:R-:W2:Y:S01]  /*c710*/  LDL R7, [R1+0x10] ;  /* 0x0000100001077983 */ /* 0x004ea20000100800 */
[----:B------:R-:W-:-:S03]  /*c720*/  ISETP.NE.U32.AND P0, PT, RZ, UR4, PT ;  /* 0x00000004ff007c0c */ /* 0x000fc6000bf05070 */
[----:B------:R-:W4:Y:S01]  /*c730*/  LDL R0, [R1+0x38] ;  /* 0x0000380001007983 */ /* 0x000f220000100800 */
[----:B------:R-:W-:-:S13]  /*c740*/  ISETP.NE.AND.EX P0, PT, RZ, UR5, PT, P0 ;  /* 0x00000005ff007c0c */ /* 0x000fda000bf05300 */
[----:B------:R-:W-:-:S04]  /*c750*/  @P0 IADD3 R2, P1, R17, UR4, RZ ;  /* 0x0000000411020c10 */ /* 0x000fc8000ff3e0ff */
[----:B---3--:R-:W-:Y:S01]  /*c760*/  @P0 IADD3.X R3, R4, UR5, RZ, P1, !PT ;  /* 0x0000000504030c10 */ /* 0x008fe20008ffe4ff */
[----:B------:R-:W-:-:S04]  /*c770*/  ULDC.64 UR4, c[0x0][0xa08] ;  /* 0x0002820000047ab9 */ /* 0x000fc80000000a00 */
[----:B--2---:R2:W3:Y:S02]  /*c780*/  @P0 LDG.E R7, desc[UR40][R2.64] ;  /* 0x0000002802070981 */ /* 0x0044e4000c1e1900 */
[----:B--2---:R-:W2:Y:S01]  /*c790*/  LDC.64 R2, c[0x0][0x418] ;  /* 0x00010600ff027b82 */ /* 0x004ea20000000a00 */
[----:B----4-:R-:W-:Y:S01]  /*c7a0*/  VIADD R0, R0, 0xffffffff ;  /* 0xffffffff00007836 */ /* 0x010fe20000000000 */
[----:B---3--:R-:W-:Y:S01]  /*c7b0*/  SHF.R.S32.HI R8, RZ, 0x1f, R7 ;  /* 0x0000001fff087819 */ /* 0x008fe20000011407 */
[----:B------:R3:W-:Y:S04]  /*c7c0*/  @P0 STL [R1+0x10], R7 ;  /* 0x0000100701000387 */ /* 0x0007e80000100800 */
[----:B------:R3:W-:Y:S01]  /*c7d0*/  STL [R1+0x1c], R8 ;  /* 0x00001c0801007387 */ /* 0x0007e20000100800 */
[----:B--2---:R-:W-:Y:S01]  /*c7e0*/  LOP3.LUT P0, RZ, R2, UR4, RZ, 0xfc, !PT ;  /* 0x0000000402ff7c12 */ /* 0x004fe2000f80fcff */
[----:B------:R-:W-:-:S03]  /*c7f0*/  UMOV UR4, 0xffffffff ;  /* 0xffffffff00047882 */ /* 0x000fc60000000000 */
[----:B------:R-:W-:-:S04]  /*c800*/  LOP3.LUT P0, RZ, R3, UR5, RZ, 0xfc, P0 ;  /* 0x0000000503ff7c12 */ /* 0x000fc8000800fcff */
[----:B------:R-:W-:Y:S01]  /*c810*/  SEL R17, R7, RZ, !P0 ;  /* 0x000000ff07117207 */ /* 0x000fe20004000000 */
[----:B---3--:R-:W-:Y:S08]  /*c820*/  BRA.DIV UR4, `(.L_x_241) ;  /* 0x0000004e04487947 */ /* 0x008ff0000b800000 */
[----:B------:R-:W2:Y:S02]  /*c830*/  S2R R4, SR_TID.X ;  /* 0x0000000000047919 */ /* 0x000ea40000002100 */
[----:B--2---:R-:W-:-:S04]  /*c840*/  SHF.R.U32.HI R4, RZ, 0x5, R4 ;  /* 0x00000005ff047819 */ /* 0x004fc80000011604 */
[----:B------:R-:W-:-:S05]  /*c850*/  LOP3.LUT R4, R4, 0x3, RZ, 0xc0, !PT ;  /* 0x0000000304047812 */ /* 0x000fca00078ec0ff */
[----:B------:R2:W3:Y:S02]  /*c860*/  SHFL.IDX PT, R14, R4, RZ, 0x1f ;  /* 0x00001fff040e7589 */ /* 0x0004e400000e0000 */
.L_x_345:
[----:B------:R-:W-:Y:S01]  /*c870*/  PLOP3.LUT P1, PT, PT, PT, PT, 0x8, 0x0 ;  /* 0x000000000000781c */ /* 0x000fe20003f2e170 */
[----:B------:R4:W-:Y:S01]  /*c880*/  STL [R1+0x8], R0 ;  /* 0x0000080001007387 */ /* 0x0009e20000100800 */
[----:B---3--:R-:W-:Y:S02]  /*c890*/  ISETP.NE.AND P0, PT, R14, RZ, PT ;  /* 0x000000ff0e00720c */ /* 0x008fe40003f05270 */
[----:B--2---:R-:W-:-:S05]  /*c8a0*/  P2R R4, PR, RZ, 0x2 ;  /* 0x00000002ff047803 */ /* 0x004fca0000000000 */
[----:B------:R4:W-:Y:S06]  /*c8b0*/  STL [R1+0x20], R4 ;  /* 0x0000200401007387 */ /* 0x0009ec0000100800 */
[----:B------:R-:W-:Y:S05]  /*c8c0*/  @P0 BRA `(.L_x_242) ;  /* 0x0000000400300947 */ /* 0x000fea0003800000 */
[----:B------:R-:W-:-:S03]  /*c8d0*/  UMOV UR4, 0xffffffff ;  /* 0xffffffff00047882 */ /* 0x000fc60000000000 */
[----:B------:R-:W-:Y:S05]  /*c8e0*/  BRA.DIV UR4, `(.L_x_243) ;  /* 0x0000004e044c7947 */ /* 0x000fea000b800000 */
[----:B------:R-:W-:-:S13]  /*c8f0*/  ELECT P6, URZ, PT ;  /* 0x00000000003f782f */ /* 0x000fda00038c0000 */
.L_x_348:
[----:B------:R-:W-:Y:S05]  /*c900*/  @!P6 BRA `(.L_x_242) ;  /* 0x000000040020e947 */ /* 0x000fea0003800000 */
[----:B------:R-:W-:-:S04]  /*c910*/  ISETP.NE.U32.AND P0, PT, R2, RZ, PT ;  /* 0x000000ff0200720c */ /* 0x000fc80003f05070 */
[----:B------:R-:W-:-:S13]  /*c920*/  ISETP.NE.AND.EX P0, PT, R3, RZ, PT, P0 ;  /* 0x000000ff0300720c */ /* 0x000fda0003f05300 */
[----:B------:R-:W-:Y:S05]  /*c930*/  @!P0 BRA `(.L_x_244) ;  /* 0x0000000000508947 */ /* 0x000fea0003800000 */
[----:B------:R-:W2:Y:S01]  /*c940*/  LDC R6, c[0x0][0x43c] ;  /* 0x00010f00ff067b82 */ /* 0x000ea20000000800 */
[----:B------:R-:W-:Y:S01]  /*c950*/  IMAD.MOV.U32 R9, RZ, RZ, R0 ;  /* 0x000000ffff097224 */ /* 0x000fe200078e0000 */
[----:B------:R-:W-:-:S03]  /*c960*/  ULDC.64 UR4, c[0x0][0x428] ;  /* 0x00010a0000047ab9 */ /* 0x000fc60000000a00 */
[----:B----4-:R-:W-:Y:S01]  /*c970*/  IMAD.MOV.U32 R0, RZ, RZ, R9 ;  /* 0x000000ffff007224 */ /* 0x010fe200078e0009 */
[----:B--2---:R-:W-:-:S13]  /*c980*/  ISETP.NE.AND P0, PT, R6, 0x1, PT ;  /* 0x000000010600780c */ /* 0x004fda0003f05270 */
[----:B------:R-:W2:Y:S02]  /*c990*/  @P0 LDC.64 R4, c[0x0][0x440] ;  /* 0x00011000ff040b82 */ /* 0x000ea40000000a00 */
[----:B--2---:R-:W-:-:S05]  /*c9a0*/  @P0 IMAD.HI.U32 R4, R9, R4, RZ ;  /* 0x0000000409040227 */ /* 0x004fca00078e00ff */
[----:B------:R-:W-:-:S04]  /*c9b0*/  @P0 SHF.R.U32.HI R0, RZ, R5, R4 ;  /* 0x00000005ff000219 */ /* 0x000fc80000011604 */
[--C-:B------:R-:W-:Y:S01]  /*c9c0*/  SHF.R.S32.HI R5, RZ, 0x1f, R0.reuse ;  /* 0x0000001fff057819 */ /* 0x100fe20000011400 */
[----:B------:R-:W-:-:S04]  /*c9d0*/  IMAD.MOV R4, RZ, RZ, -R0 ;  /* 0x000000ffff047224 */ /* 0x000fc800078e0a00 */
[----:B------:R-:W-:Y:S02]  /*c9e0*/  IMAD R9, R6, R4, R9 ;  /* 0x0000000406097224 */ /* 0x000fe400078e0209 */
[----:B------:R-:W-:Y:S02]  /*c9f0*/  IMAD R6, R8, UR4, RZ ;  /* 0x0000000408067c24 */ /* 0x000fe4000f8e02ff */
[----:B------:R-:W-:Y:S01]  /*ca00*/  IMAD.MOV.U32 R4, RZ, RZ, R0 ;  /* 0x000000ffff047224 */ /* 0x000fe200078e0000 */
[----:B------:R2:W-:Y:S01]  /*ca10*/  STL [R1+0x8], R9 ;  /* 0x0000080901007387 */ /* 0x0005e20000100800 */
[C---:B------:R-:W-:Y:S02]  /*ca20*/  IMAD R0, R7.reuse, UR5, R6 ;  /* 0x0000000507007c24 */ /* 0x040fe4000f8e0206 */
[----:B------:R-:W-:-:S04]  /*ca30*/  IMAD.WIDE.U32 R4, R7, UR4, R4 ;  /* 0x0000000407047c25 */ /* 0x000fc8000f8e0004 */
[----:B------:R-:W-:Y:S01]  /*ca40*/  IMAD.IADD R0, R5, 0x1, R0 ;  /* 0x0000000105007824 */ /* 0x000fe200078e0200 */
[----:B------:R-:W-:-:S04]  /*ca50*/  LEA R2, P0, R4, R2, 0x2 ;  /* 0x0000000204027211 */ /* 0x000fc800078010ff */
[----:B------:R-:W-:-:S05]  /*ca60*/  LEA.HI.X R3, R4, R3, R0, 0x2, P0 ;  /* 0x0000000304037211 */ /* 0x000fca00000f1400 */
[----:B------:R2:W5:Y:S04]  /*ca70*/  LDG.E R17, desc[UR40][R2.64] ;  /* 0x0000002802117981 */ /* 0x000568000c1e1900 */
.L_x_244:
[----:B--2---:R-:W2:Y:S01]  /*ca80*/  LDL R2, [R1+0x14] ;  /* 0x0000140001027983 */ /* 0x004ea20000100800 */
[----:B----4-:R-:W-:Y:S01]  /*ca90*/  IMAD R0, R19, 0x8, R18 ;  /* 0x0000000813007824 */ /* 0x010fe200078e0212 */
[----:B--2---:R-:W-:-:S04]  /*caa0*/  SHF.L.U32 R2, R2, 0x1f, RZ ;  /* 0x0000001f02027819 */ /* 0x004fc800000006ff */
[----:B------:R-:W2:Y:S02]  /*cab0*/  SYNCS.PHASECHK.TRANS64.TRYWAIT P0, [R0+URZ+0x34840], R2 ;  /* 0x03484002000075a7 */ /* 0x000ea4000800017f */
[----:B--2---:R-:W-:Y:S05]  /*cac0*/  @!P0 BRA `(.L_x_245) ;  /* 0x0000004800f48947 */ /* 0x004fea0003800000 */
.L_x_349:
[----:B------:R-:W3:Y:S02]  /*cad0*/  S2R R3, SR_TID.X ;  /* 0x0000000000037919 */ /* 0x000ee40000002100 */
[----:B---3--:R-:W-:-:S04]  /*cae0*/  LOP3.LUT R3, R3, 0x7f, RZ, 0xc0, !PT ;  /* 0x0000007f03037812 */ /* 0x008fc800078ec0ff */
[----:B------:R-:W-:-:S13]  /*caf0*/  ISETP.NE.AND P0, PT, R3, RZ, PT ;  /* 0x000000ff0300720c */ /* 0x000fda0003f05270 */
[----:B------:R-:W-:Y:S05]  /*cb00*/  @P0 BRA `(.L_x_246) ;  /* 0x00000000001c0947 */ /* 0x000fea0003800000 */
[----:B------:R-:W3:Y:S01]  /*cb10*/  S2R R3, SR_TID.X ;  /* 0x0000000000037919 */ /* 0x000ee20000002100 */
[----:B--2---:R-:W-:-:S04]  /*cb20*/  IMAD.MOV.U32 R2, RZ, RZ, 0xc000 ;  /* 0x0000c000ff027424 */ /* 0x004fc800078e00ff */
[----:B------:R4:W-:Y:S01]  /*cb30*/  SYNCS.ARRIVE.TRANS64 RZ, [R0+URZ+0x34830], R2 ;  /* 0x0348300200ff79a7 */ /* 0x0009e2000800003f */
[----:B---3--:R-:W-:-:S04]  /*cb40*/  LOP3.LUT R3, R3, 0x1f, RZ, 0xc0, !PT ;  /* 0x0000001f03037812 */ /* 0x008fc800078ec0ff */
[----:B------:R-:W-:-:S13]  /*cb50*/  ISETP.NE.AND P0, PT, R3, RZ, PT ;  /* 0x000000ff0300720c */ /* 0x000fda0003f05270 */
[----:B----4-:R-:W-:Y:S05]  /*cb60*/  @!P0 BRA `(.L_x_246) ;  /* 0x0000000000048947 */ /* 0x010fea0003800000 */
[----:B------:R-:W-:Y:S01]  /*cb70*/  BPT.TRAP 0x1 ;  /* 0x000000040000795c */ /* 0x000fe20000300000 */
.L_x_246:
[----:B------:R-:W3:Y:S04]  /*cb80*/  LDL R3, [R1+0x8] ;  /* 0x0000080001037983 */ /* 0x000ee80000100800 */
[----:B--2---:R-:W2:Y:S01]  /*cb90*/  LDL R2, [R1+0x18] ;  /* 0x0000180001027983 */ /* 0x004ea20000100800 */
[----:B------:R-:W-:Y:S01]  /*cba0*/  R2UR UR9, R0 ;  /* 0x00000000000972ca */ /* 0x000fe200000e0000 */
[----:B------:R-:W-:Y:S01]  /*cbb0*/  IMAD R0, R19, 0xc000, R18 ;  /* 0x0000c00013007824 */ /* 0x000fe200078e0212 */
[----:B------:R-:W-:Y:S01]  /*cbc0*/  UIADD3 UR4, UP0, UR38, 0x370, URZ ;  /* 0x0000037026047890 */ /* 0x000fe2000ff1e03f */
[----:B------:R-:W-:Y:S01]  /*cbd0*/  R2UR UR12, R16 ;  /* 0x00000000100c72ca */ /* 0x000fe200000e0000 */
[----:B------:R-:W-:Y:S01]  /*cbe0*/  UMOV UR10, URZ ;  /* 0x0000003f000a7c82 */ /* 0x000fe20008000000 */
[----:B-----5:R-:W-:Y:S01]  /*cbf0*/  R2UR UR13, R17 ;  /* 0x00000000110d72ca */ /* 0x020fe200000e0000 */
[----:B------:R-:W-:Y:S01]  /*cc00*/  UMOV UR6, 0x0 ;  /* 0x0000000000067882 */ /* 0x000fe20000000000 */
[----:B------:R-:W-:Y:S01]  /*cc10*/  R2UR UR8, R0 ;  /* 0x00000000000872ca */ /* 0x000fe200000e0000 */
[----:B------:R-:W-:Y:S01]  /*cc20*/  UMOV UR7, 0x14f00000 ;  /* 0x14f0000000077882 */ /* 0x000fe20000000000 */
[----:B------:R-:W-:Y:S01]  /*cc30*/  PLOP3.LUT P0, PT, PT, PT, PT, 0x80, 0x0 ;  /* 0x000000000000781c */ /* 0x000fe20003f0f070 */
[----:B------:R-:W-:-:S03]  /*cc40*/  UMOV UR16, 0x40 ;  /* 0x0000004000107882 */ /* 0x000fc60000000000 */
[----:B------:R-:W-:Y:S01]  /*cc50*/  UIADD3 UR9, UR9, 0x34830, URZ ;  /* 0x0003483009097890 */ /* 0x000fe2000fffe03f */
[----:B------:R-:W-:-:S05]  /*cc60*/  P2R R0, PR, RZ, 0x1 ;  /* 0x00000001ff007803 */ /* 0x000fca0000000000 */
[----:B------:R4:W-:Y:S01]  /*cc70*/  STL [R1+0x20], R0 ;  /* 0x0000200001007387 */ /* 0x0009e20000100800 */
[----:B------:R-:W-:Y:S02]  /*cc80*/  UIADD3 UR14, UR8, 0x1c400, URZ ;  /* 0x0001c400080e7890 */ /* 0x000fe4000fffe03f */
[----:B------:R-:W-:Y:S02]  /*cc90*/  UIADD3 UR15, UR8, 0x20400, URZ ;  /* 0x00020400080f7890 */ /* 0x000fe4000fffe03f */
[----:B------:R-:W-:-:S03]  /*cca0*/  UIADD3 UR17, UR8, 0x24400, URZ ;  /* 0x0002440008117890 */ /* 0x000fc6000fffe03f */
[----:B------:R-:W-:Y:S01]  /*ccb0*/  UMOV UR8, UR14 ;  /* 0x0000000e00087c82 */ /* 0x000fe20008000000 */
[----:B------:R-:W-:Y:S01]  /*ccc0*/  UMOV UR14, 0x80 ;  /* 0x00000080000e7882 */ /* 0x000fe20000000000 */
[----:B---3--:R-:W-:Y:S02]  /*ccd0*/  R2UR UR11, R3 ;  /* 0x00000000030b72ca */ /* 0x008fe400000e0000 */
[----:B--2---:R-:W-:-:S13]  /*cce0*/  R2UR UR5, R2 ;  /* 0x00000000020572ca */ /* 0x004fda00000e0000 */
[----:B------:R-:W-:Y:S02]  /*ccf0*/  ULEA UR11, UR11, UR5, 0x7 ;  /* 0x000000050b0b7291 */ /* 0x000fe4000f8e383f */
[----:B------:R-:W-:-:S09]  /*cd00*/  UIADD3.X UR5, URZ, UR39, URZ, UP0, !UPT ;  /* 0x000000273f057290 */ /* 0x000fd200087fe43f */
[----:B------:R2:W-:Y:S02]  /*cd10*/  UTMALDG.4D [UR8], [UR4], desc[UR6] ;  /* 0x00000608040075b4 */ /* 0x0005e40008019000 */
[----:B--2---:R-:W-:Y:S01]  /*cd20*/  UMOV UR8, UR15 ;  /* 0x0000000f00087c82 */ /* 0x004fe20008000000 */
[----:B------:R-:W-:Y:S02]  /*cd30*/  UMOV UR10, UR16 ;  /* 0x00000010000a7c82 */ /* 0x000fe40008000000 */
[----:B------:R2:W-:Y:S02]  /*cd40*/  UTMALDG.4D [UR8], [UR4], desc[UR6] ;  /* 0x00000608040075b4 */ /* 0x0005e40008019000 */
[----:B--2---:R-:W-:Y:S01]  /*cd50*/  UMOV UR8, UR17 ;  /* 0x0000001100087c82 */ /* 0x004fe20008000000 */
[----:B------:R-:W-:Y:S02]  /*cd60*/  UMOV UR10, UR14 ;  /* 0x0000000e000a7c82 */ /* 0x000fe40008000000 */
[----:B------:R4:W-:Y:S02]  /*cd70*/  UTMALDG.4D [UR8], [UR4], desc[UR6] ;  /* 0x00000608040075b4 */ /* 0x0009e40008019000 */
[----:B----4-:R-:W-:Y:S01]  /*cd80*/  NOP ;  /* 0x0000000000007918 */ /* 0x010fe20000000000 */
.L_x_242:
[----:B------:R-:W2:Y:S04]  /*cd90*/  LDL.LU R3, [R1+0x30] ;  /* 0x0000300001037983 */ /* 0x000ea80000300800 */
[----:B------:R-:W3:Y:S04]  /*cda0*/  LDL.LU R5, [R1+0x2c] ;  /* 0x00002c0001057983 */ /* 0x000ee80000300800 */
[----:B----4-:R-:W4:Y:S01]  /*cdb0*/  LDL.LU R4, [R1+0x3c] ;  /* 0x00003c0001047983 */ /* 0x010f220000300800 */
[----:B------:R-:W-:Y:S05]  /*cdc0*/  WARPSYNC.ALL ;  /* 0x0000000000007948 */ /* 0x000fea0003800000 */
[----:B------:R-:W-:Y:S01]  /*cdd0*/  ULDC.64 UR4, c[0x0][0x298] ;  /* 0x0000a60000047ab9 */ /* 0x000fe20000000a00 */
[----:B------:R-:W-:Y:S01]  /*cde0*/  ULDC.64 UR6, c[0x0][0xa00] ;  /* 0x0002800000067ab9 */ /* 0x000fe20000000a00 */
[----:B------:R-:W-:Y:S01]  /*cdf0*/  VIADD R2, R18, 0x10400 ;  /* 0x0001040012027836 */ /* 0x000fe20000000000 */
[----:B------:R-:W-:Y:S01]  /*ce00*/  BAR.SYNC.DEFER_BLOCKING 0x8, 0x180 ;  /* 0x0206000000007b1d */ /* 0x000fe20000010000 */
[----:B------:R-:W-:-:S03]  /*ce10*/  ISETP.NE.U32.AND P0, PT, RZ, UR6, PT ;  /* 0x00000006ff007c0c */ /* 0x000fc6000bf05070 */
[----:B------:R-:W-:Y:S02]  /*ce20*/  LOP3.LUT P1, RZ, R2, 0x3ff, RZ, 0xc0, !PT ;  /* 0x000003ff02ff7812 */ /* 0x000fe4000782c0ff */
[----:B------:R-:W-:Y:S01]  /*ce30*/  ISETP.NE.AND.EX P0, PT, RZ, UR7, PT, P0 ;  /* 0x00000007ff007c0c */ /* 0x000fe2000bf05300 */
[----:B------:R-:W-:Y:S01]  /*ce40*/  BSSY B6, `(.L_x_247) ;  /* 0x000001d000067945 */ /* 0x000fe20003800000 */
[----:B--2---:R-:W-:Y:S02]  /*ce50*/  SHF.R.S32.HI R0, RZ, 0x1f, R3 ;  /* 0x0000001fff007819 */ /* 0x004fe40000011403 */
[----:B---3--:R-:W-:-:S03]  /*ce60*/  SEL R5, R5, RZ, !P0 ;  /* 0x000000ff05057207 */ /* 0x008fc60004000000 */
[----:B------:R-:W-:Y:S01]  /*ce70*/  IMAD R0, R0, UR4, RZ ;  /* 0x0000000400007c24 */ /* 0x000fe2000f8e02ff */
[----:B----4-:R-:W-:-:S03]  /*ce80*/  SEL R4, R4, RZ, !P0 ;  /* 0x000000ff04047207 */ /* 0x010fc60004000000 */
[C---:B------:R-:W-:Y:S02]  /*ce90*/  IMAD R0, R3.reuse, UR5, R0 ;  /* 0x0000000503007c24 */ /* 0x040fe4000f8e0200 */
[----:B------:R-:W-:-:S05]  /*cea0*/  IMAD.WIDE.U32 R2, R3, UR4, RZ ;  /* 0x0000000403027c25 */ /* 0x000fca000f8e00ff */
[----:B------:R-:W-:Y:S01]  /*ceb0*/  IADD3 R0, R3, R0, RZ ;  /* 0x0000000003007210 */ /* 0x000fe20007ffe0ff */
[----:B------:R2:W-:Y:S04]  /*cec0*/  STL.64 [R1+0x50], R2 ;  /* 0x0000500201007387 */ /* 0x0005e80000100a00 */
[----:B------:R2:W-:Y:S04]  /*ced0*/  STL [R1+0x2c], R5 ;  /* 0x00002c0501007387 */ /* 0x0005e80000100800 */
[----:B------:R2:W-:Y:S04]  /*cee0*/  STL [R1+0x3c], R4 ;  /* 0x00003c0401007387 */ /* 0x0005e80000100800 */
[----:B------:R2:W-:Y:S01]  /*cef0*/  STL [R1+0x30], R0 ;  /* 0x0000300001007387 */ /* 0x0005e20000100800 */
[----:B------:R-:W-:Y:S05]  /*cf00*/  @!P1 BRA `(.L_x_248) ;  /* 0x0000000000409947 */ /* 0x000fea0003800000 */
[----:B--2---:R-:W-:Y:S01]  /*cf10*/  MOV R2, 0x0 ;  /* 0x0000000000027802 */ /* 0x004fe20000000f00 */
[----:B------:R-:W-:Y:S01]  /*cf20*/  ULDC.64 UR6, c[0x4][0x118] ;  /* 0x0100460000067ab9 */ /* 0x000fe20000000a00 */
[----:B------:R-:W-:Y:S01]  /*cf30*/  ULDC.64 UR8, c[0x4][0x120] ;  /* 0x0100480000087ab9 */ /* 0x000fe20000000a00 */
[----:B------:R-:W-:Y:S01]  /*cf40*/  ULDC.64 UR4, c[0x4][0x88] ;  /* 0x0100220000047ab9 */ /* 0x000fe20000000a00 */
[----:B------:R-:W-:Y:S02]  /*cf50*/  IMAD.U32 R4, RZ, RZ, UR6 ;  /* 0x00000006ff047e24 */ /* 0x000fe4000f8e00ff */
[----:B------:R-:W2:Y:S01]  /*cf60*/  LDC.64 R2, c[0x4][R2] ;  /* 0x0100000002027b82 */ /* 0x000ea20000000a00 */
[----:B------:R-:W-:Y:S02]  /*cf70*/  IMAD.U32 R5, RZ, RZ, UR7 ;  /* 0x00000007ff057e24 */ /* 0x000fe4000f8e00ff */
[----:B------:R-:W-:Y:S02]  /*cf80*/  IMAD.U32 R6, RZ, RZ, UR8 ;  /* 0x00000008ff067e24 */ /* 0x000fe4000f8e00ff */
[----:B------:R-:W-:-:S02]  /*cf90*/  IMAD.U32 R7, RZ, RZ, UR9 ;  /* 0x00000009ff077e24 */ /* 0x000fc4000f8e00ff */
[----:B-1----:R-:W-:Y:S02]  /*cfa0*/  IMAD.U32 R10, RZ, RZ, UR4 ;  /* 0x00000004ff0a7e24 */ /* 0x002fe4000f8e00ff */
[----:B0-----:R-:W-:Y:S02]  /*cfb0*/  IMAD.U32 R11, RZ, RZ, UR5 ;  /* 0x00000005ff0b7e24 */ /* 0x001fe4000f8e00ff */
[----:B------:R-:W-:Y:S02]  /*cfc0*/  IMAD.MOV.U32 R8, RZ, RZ, 0x70 ;  /* 0x00000070ff087424 */ /* 0x000fe400078e00ff */
[----:B------:R-:W-:Y:S02]  /*cfd0*/  IMAD.MOV.U32 R12, RZ, RZ, 0x1 ;  /* 0x00000001ff0c7424 */ /* 0x000fe400078e00ff */
[----:B------:R-:W-:-:S07]  /*cfe0*/  IMAD.MOV.U32 R13, RZ, RZ, RZ ;  /* 0x000000ffff0d7224 */ /* 0x000fce00078e00ff */
[----:B------:R-:W-:-:S07]  /*cff0*/  LEPC R20, `(.L_x_248) ;  /* 0x000000001014794e */ /* 0x000fce0000000000 */
[----:B--2---:R-:W-:Y:S05]  /*d000*/  CALL.ABS.NOINC R2 ;  /* 0x0000000002007343 */ /* 0x004fea0003c00000 */
.L_x_248:
[----:B------:R-:W-:Y:S05]  /*d010*/  BSYNC B6 ;  /* 0x0000000000067941 */ /* 0x000fea0003800000 */
.L_x_247:
[----:B--2---:R-:W2:Y:S01]  /*d020*/  LDL.LU R0, [R1+0x3c] ;  /* 0x00003c0001007983 */ /* 0x004ea20000300800 */
[----:B------:R-:W3:Y:S01]  /*d030*/  LDC R8, c[0x0][0x448] ;  /* 0x00011200ff087b82 */ /* 0x000ee20000000800 */
[----:B------:R-:W-:Y:S01]  /*d040*/  ULDC.64 UR4, c[0x0][0x2d8] ;  /* 0x0000b60000047ab9 */ /* 0x000fe20000000a00 */
[----:B------:R-:W-:Y:S01]  /*d050*/  ULDC.64 UR6, c[0x0][0x280] ;  /* 0x0000a00000067ab9 */ /* 0x000fe20000000a00 */
[----:B------:R-:W4:Y:S04]  /*d060*/  LDL.LU R4, [R1+0x30] ;  /* 0x0000300001047983 */ /* 0x000f280000300800 */
[----:B------:R-:W4:Y:S04]  /*d070*/  LDL.LU.64 R2, [R1+0x50] ;  /* 0x0000500001027983 */ /* 0x000f280000300a00 */
[----:B------:R-:W2:Y:S04]  /*d080*/  LDL.LU R6, [R1+0x2c] ;  /* 0x00002c0001067983 */ /* 0x000ea80000300800 */
[----:B------:R-:W2:Y:S01]  /*d090*/  LDL.LU R5, [R1+0x4] ;  /* 0x0000040001057983 */ /* 0x000ea20000300800 */
[----:B---3--:R-:W-:Y:S01]  /*d0a0*/  ISETP.NE.AND P0, PT, R8, 0x1, PT ;  /* 0x000000010800780c */ /* 0x008fe20003f05270 */
[----:B------:R-:W0:-:S12]  /*d0b0*/  S2R R9, SR_TID.X ;  /* 0x0000000000097919 */ /* 0x000e180000002100 */
[----:B------:R-:W3:Y:S01]  /*d0c0*/  @P0 LDC R7, c[0x0][0x450] ;  /* 0x00011400ff070b82 */ /* 0x000ee20000000800 */
[----:B0-----:R-:W-:-:S04]  /*d0d0*/  SHF.L.U32 R11, R9, 0x3, RZ ;  /* 0x00000003090b7819 */ /* 0x001fc800000006ff */
[----:B------:R-:W-:-:S04]  /*d0e0*/  LOP3.LUT R11, R11, 0x38, RZ, 0xc0, !PT ;  /* 0x000000380b0b7812 */ /* 0x000fc800078ec0ff */
[----:B-1----:R-:W-:Y:S01]  /*d0f0*/  LOP3.LUT R10, R11, 0x40, RZ, 0xfc, !PT ;  /* 0x000000400b0a7812 */ /* 0x002fe200078efcff */
[----:B----4-:R-:W-:Y:S02]  /*d100*/  IMAD.MOV.U32 R3, RZ, RZ, R4 ;  /* 0x000000ffff037224 */ /* 0x010fe400078e0004 */
[----:B------:R-:W0:Y:S01]  /*d110*/  S2R R4, SR_TID.X ;  /* 0x0000000000047919 */ /* 0x000e220000002100 */
[----:B------:R-:W-:-:S04]  /*d120*/  IMAD.WIDE.U32 R2, R16, UR4, R2 ;  /* 0x0000000410027c25 */ /* 0x000fc8000f8e0002 */
[----:B------:R-:W-:Y:S01]  /*d130*/  IMAD R3, R16, UR5, R3 ;  /* 0x0000000510037c24 */ /* 0x000fe2000f8e0203 */
[----:B------:R-:W-:Y:S02]  /*d140*/  ULDC.64 UR4, c[0x0][0x2e0] ;  /* 0x0000b80000047ab9 */ /* 0x000fe40000000a00 */
[----:B--2---:R-:W-:Y:S02]  /*d150*/  IMAD R0, R0, UR4, RZ ;  /* 0x0000000400007c24 */ /* 0x004fe4000f8e02ff */
[----:B------:R-:W-:-:S04]  /*d160*/  IMAD.WIDE.U32 R2, R6, UR4, R2 ;  /* 0x0000000406027c25 */ /* 0x000fc8000f8e0002 */
[----:B------:R-:W-:Y:S01]  /*d170*/  IMAD R0, R6, UR5, R0 ;  /* 0x0000000506007c24 */ /* 0x000fe2000f8e0200 */
[----:B------:R-:W-:Y:S01]  /*d180*/  ULDC.64 UR4, c[0x0][0x2d0] ;  /* 0x0000b40000047ab9 */ /* 0x000fe20000000a00 */
[C---:B0-----:R-:W-:Y:S01]  /*d190*/  LOP3.LUT R6, R4.reuse, 0x7f, RZ, 0xc0, !PT ;  /* 0x0000007f04067812 */ /* 0x041fe200078ec0ff */
[----:B------:R-:W-:-:S03]  /*d1a0*/  IMAD.SHL.U32 R4, R4, 0x10, RZ ;  /* 0x0000001004047824 */ /* 0x000fc600078e00ff */
[----:B------:R-:W-:-:S04]  /*d1b0*/  SHF.R.U32.HI R6, RZ, 0x3, R6 ;  /* 0x00000003ff067819 */ /* 0x000fc80000011606 */
[----:B------:R-:W-:Y:S02]  /*d1c0*/  LOP3.LUT R4, R6, 0x70, R4, 0xf8, !PT ;  /* 0x0000007006047812 */ /* 0x000fe400078ef804 */
[----:B------:R-:W0:Y:S01]  /*d1d0*/  @P0 LDC R6, c[0x0][0x44c] ;  /* 0x00011300ff060b82 */ /* 0x000e220000000800 */
[----:B------:R-:W-:Y:S02]  /*d1e0*/  IMAD.SHL.U32 R5, R5, 0x80, RZ ;  /* 0x0000008005057824 */ /* 0x000fe400078e00ff */
[----:B------:R-:W-:-:S03]  /*d1f0*/  IMAD.IADD R3, R3, 0x1, R0 ;  /* 0x0000000103037824 */ /* 0x000fc600078e0200 */
[----:B------:R-:W-:-:S05]  /*d200*/  LOP3.LUT R0, R4, R5, RZ, 0xfc, !PT ;  /* 0x0000000504007212 */ /* 0x000fca00078efcff */
[----:B------:R-:W-:Y:S02]  /*d210*/  IMAD.MOV.U32 R4, RZ, RZ, R0 ;  /* 0x000000ffff047224 */ /* 0x000fe400078e0000 */
[----:B0-----:R-:W-:-:S05]  /*d220*/  @P0 IMAD.HI.U32 R6, R0, R6, RZ ;  /* 0x0000000600060227 */ /* 0x001fca00078e00ff */
[----:B---3--:R-:W-:-:S05]  /*d230*/  @P0 SHF.R.U32.HI R4, RZ, R7, R6 ;  /* 0x00000007ff040219 */ /* 0x008fca0000011606 */
[----:B------:R-:W-:-:S04]  /*d240*/  IMAD.MOV R6, RZ, RZ, -R4 ;  /* 0x000000ffff067224 */ /* 0x000fc800078e0a04 */
[----:B------:R-:W-:Y:S01]  /*d250*/  IMAD R0, R8, R6, R0 ;  /* 0x0000000608007224 */ /* 0x000fe200078e0200 */
[----:B------:R-:W-:Y:S01]  /*d260*/  SHF.R.S32.HI R6, RZ, 0x1f, R4 ;  /* 0x0000001fff067819 */ /* 0x000fe20000011404 */
[----:B------:R-:W-:-:S04]  /*d270*/  IMAD.WIDE.U32 R2, R4, UR4, R2 ;  /* 0x0000000404027c25 */ /* 0x000fc8000f8e0002 */
[----:B------:R-:W-:-:S04]  /*d280*/  IMAD R6, R6, UR4, RZ ;  /* 0x0000000406067c24 */ /* 0x000fc8000f8e02ff */
[----:B------:R-:W-:Y:S01]  /*d290*/  IMAD R4, R4, UR5, R6 ;  /* 0x0000000504047c24 */ /* 0x000fe2000f8e0206 */
[----:B------:R-:W-:-:S03]  /*d2a0*/  ULDC.64 UR4, c[0x0][0x2c8] ;  /* 0x0000b20000047ab9 */ /* 0x000fc60000000a00 */
[----:B------:R-:W-:Y:S01]  /*d2b0*/  IMAD.IADD R3, R3, 0x1, R4 ;  /* 0x0000000103037824 */ /* 0x000fe200078e0204 */
[----:B------:R-:W-:Y:S01]  /*d2c0*/  SHF.R.S32.HI R4, RZ, 0x1f, R0 ;  /* 0x0000001fff047819 */ /* 0x000fe20000011400 */
[----:B------:R-:W-:-:S04]  /*d2d0*/  IMAD.WIDE.U32 R2, R0, UR4, R2 ;  /* 0x0000000400027c25 */ /* 0x000fc8000f8e0002 */
[----:B------:R-:W-:Y:S01]  /*d2e0*/  IMAD R4, R4, UR4, RZ ;  /* 0x0000000404047c24 */ /* 0x000fe2000f8e02ff */
[----:B------:R-:W-:Y:S02]  /*d2f0*/  ULDC UR4, c[0x0][0x2b8] ;  /* 0x0000ae0000047ab9 */ /* 0x000fe40000000800 */
[----:B------:R-:W-:Y:S02]  /*d300*/  ISETP.GE.AND P1, PT, R10, UR4, PT ;  /* 0x000000040a007c0c */ /* 0x000fe4000bf26270 */
[----:B------:R0:W5:Y:S01]  /*d310*/  LDL R10, [R1+0x24] ;  /* 0x00002400010a7983 */ /* 0x0001620000100800 */
[----:B------:R-:W-:Y:S01]  /*d320*/  IMAD R0, R0, UR5, R4 ;  /* 0x0000000500007c24 */ /* 0x000fe2000f8e0204 */
[----:B------:R-:W-:Y:S02]  /*d330*/  LOP3.LUT R9, R11, 0x80, RZ, 0xfc, !PT ;  /* 0x000000800b097812 */ /* 0x000fe400078efcff */
[----:B------:R-:W-:Y:S01]  /*d340*/  LEA R4, P3, R2, UR6, 0x1 ;  /* 0x0000000602047c11 */ /* 0x000fe2000f8608ff */
[----:B------:R-:W-:Y:S01]  /*d350*/  IMAD.IADD R0, R3, 0x1, R0 ;  /* 0x0000000103007824 */ /* 0x000fe200078e0200 */
[----:B------:R-:W-:-:S02]  /*d360*/  ISETP.GE.AND P2, PT, R11, UR4, PT ;  /* 0x000000040b007c0c */ /* 0x000fc4000bf46270 */
[----:B------:R-:W-:Y:S01]  /*d370*/  ISETP.GE.AND P0, PT, R9, UR4, PT ;  /* 0x0000000409007c0c */ /* 0x000fe2000bf06270 */
[----:B------:R-:W-:Y:S01]  /*d380*/  UMOV UR4, 0xffffffff ;  /* 0xffffffff00047882 */ /* 0x000fe20000000000 */
[----:B------:R-:W-:Y:S02]  /*d390*/  LEA.HI.X R3, R2, UR7, R0, 0x1, P3 ;  /* 0x0000000702037c11 */ /* 0x000fe400098f0c00 */
[----:B0-----:R-:W-:Y:S09]  /*d3a0*/  BRA.DIV UR4, `(.L_x_249) ;  /* 0x0000004204d07947 */ /* 0x001ff2000b800000 */
[----:B------:R-:W2:Y:S01]  /*d3b0*/  LDL.LU R7, [R1+0x44] ;  /* 0x0000440001077983 */ /* 0x000ea20000300800 */
[----:B------:R-:W0:Y:S02]  /*d3c0*/  S2R R6, SR_TID.X ;  /* 0x0000000000067919 */ /* 0x000e240000002100 */
[----:B0-----:R-:W-:-:S04]  /*d3d0*/  LOP3.LUT R6, R6, 0x7f, RZ, 0xc0, !PT ;  /* 0x0000007f06067812 */ /* 0x001fc800078ec0ff */
[----:B------:R-:W-:-:S05]  /*d3e0*/  SHF.R.U32.HI R6, RZ, 0x3, R6 ;  /* 0x00000003ff067819 */ /* 0x000fca0000011606 */
[----:B------:R-:W-:Y:S02]  /*d3f0*/  IMAD.IADD R0, R6, 0x1, R5 ;  /* 0x0000000106007824 */ /* 0x000fe400078e0205 */
[----:B------:R-:W0:Y:S02]  /*d400*/  S2R R6, SR_TID.X ;  /* 0x0000000000067919 */ /* 0x000e240000002100 */
[----:B------:R-:W-:Y:S01]  /*d410*/  VIADD R5, R0, 0x10 ;  /* 0x0000001000057836 */ /* 0x000fe20000000000 */
[----:B------:R-:W-:Y:S01]  /*d420*/  SHFL.IDX PT, R9, R3, 0x1, 0x181f ;  /* 0x00381f0003097f89 */ /* 0x000fe200000e0000 */
[----:B0-----:R-:W-:-:S03]  /*d430*/  IMAD.SHL.U32 R11, R6, 0x8, RZ ;  /* 0x00000008060b7824 */ /* 0x001fc600078e00ff */
[----:B------:R-:W-:Y:S02]  /*d440*/  SHFL.IDX PT, R6, R3, RZ, 0x181f ;  /* 0x00181fff03067589 */ /* 0x000fe400000e0000 */
[----:B------:R-:W-:Y:S01]  /*d450*/  LOP3.LUT R11, R11, 0x38, RZ, 0xc0, !PT ;  /* 0x000000380b0b7812 */ /* 0x000fe200078ec0ff */
[----:B--2---:R-:W-:Y:S02]  /*d460*/  IMAD R2, R7, R8, RZ ;  /* 0x0000000807027224 */ /* 0x004fe400078e02ff */
[----:B------:R-:W0:Y:S03]  /*d470*/  SHFL.IDX PT, R7, R4, RZ, 0x181f ;  /* 0x00181fff04077589 */ /* 0x000e2600000e0000 */
[-C--:B------:R-:W-:Y:S02]  /*d480*/  ISETP.GE.AND P4, PT, R0, R2.reuse, PT ;  /* 0x000000020000720c */ /* 0x080fe40003f86270 */
[----:B------:R-:W-:-:S02]  /*d490*/  ISETP.GE.AND P3, PT, R5, R2, PT ;  /* 0x000000020500720c */ /* 0x000fc40003f66270 */
[----:B------:R-:W1:Y:S09]  /*d4a0*/  SHFL.IDX PT, R5, R4, 0x1, 0x181f ;  /* 0x00381f0004057f89 */ /* 0x000e7200000e0000 */
[----:B0-----:R-:W-:-:S05]  /*d4b0*/  @!P4 LEA R7, P5, R11, R7, 0x1 ;  /* 0x000000070b07c211 */ /* 0x001fca00078a08ff */
[----:B------:R-:W-:-:S05]  /*d4c0*/  @!P4 IMAD.X R6, RZ, RZ, R6, P5 ;  /* 0x000000ffff06c224 */ /* 0x000fca00028e0606 */
[----:B------:R-:W-:-:S04]  /*d4d0*/  @!P4 LOP3.LUT R7, R7, R6, RZ, 0x3c, !PT ;  /* 0x000000060707c212 */ /* 0x000fc800078e3cff */
[----:B------:R-:W-:Y:S02]  /*d4e0*/  @!P4 LOP3.LUT R6, R7, R6, RZ, 0x3c, !PT ;  /* 0x000000060706c212 */ /* 0x000fe400078e3cff */
[----:B-1----:R-:W-:Y:S02]  /*d4f0*/  @!P3 LEA R8, P5, R11, R5, 0x1 ;  /* 0x000000050b08b211 */ /* 0x002fe400078a08ff */
[----:B------:R-:W-:-:S03]  /*d500*/  @!P4 LOP3.LUT R7, R7, R6, RZ, 0x3c, !PT ;  /* 0x000000060707c212 */ /* 0x000fc600078e3cff */
[----:B------:R-:W-:Y:S02]  /*d510*/  @!P3 IMAD.X R5, RZ, RZ, R9, P5 ;  /* 0x000000ffff05b224 */ /* 0x000fe400028e0609 */
[----:B-----5:R-:W-:Y:S04]  /*d520*/  @!P4 LDGSTS.E.BYPASS.LTC128B.128 [R10+0x10400], desc[UR40][R6.64], !P2 ;  /* 0x10400000060acfae */ /* 0x020fe8000d101d68 */
[----:B------:R-:W-:Y:S04]  /*d530*/  @!P4 LDGSTS.E.BYPASS.LTC128B.128 [R10+0x14400], desc[UR40][R6.64+0x80], !P1 ;  /* 0x14400080060acfae */ /* 0x000fe8000c901d68 */
[----:B------:R0:W-:Y:S02]  /*d540*/  @!P4 LDGSTS.E.BYPASS.LTC128B.128 [R10+0x18400], desc[UR40][R6.64+0x100], !P0 ;  /* 0x18400100060acfae */ /* 0x0001e4000c101d68 */
[----:B0-----:R-:W-:-:S02]  /*d550*/  @!P3 IMAD.MOV.U32 R6, RZ, RZ, R8 ;  /* 0x000000ffff06b224 */ /* 0x001fc400078e0008 */
[----:B------:R-:W-:Y:S02]  /*d560*/  @!P3 IMAD.MOV.U32 R7, RZ, RZ, R5 ;  /* 0x000000ffff07b224 */ /* 0x000fe400078e0005 */
[----:B------:R-:W-:-:S03]  /*d570*/  VIADD R5, R0, 0x20 ;  /* 0x0000002000057836 */ /* 0x000fc60000000000 */
[----:B------:R-:W-:Y:S04]  /*d580*/  @!P3 LDGSTS.E.BYPASS.LTC128B.128 [R10+0x10c00], desc[UR40][R6.64], !P2 ;  /* 0x10c00000060abfae */ /* 0x000fe8000d101d68 */
[----:B------:R-:W-:Y:S04]  /*d590*/  @!P3 LDGSTS.E.BYPASS.LTC128B.128 [R10+0x14c00], desc[UR40][R6.64+0x80], !P1 ;  /* 0x14c00080060abfae */ /* 0x000fe8000c901d68 */
[----:B------:R0:W-:Y:S01]  /*d5a0*/  @!P3 LDGSTS.E.BYPASS.LTC128B.128 [R10+0x18c00], desc[UR40][R6.64+0x100], !P0 ;  /* 0x18c00100060abfae */ /* 0x0001e2000c101d68 */
[----:B------:R-:W-:-:S03]  /*d5b0*/  ISETP.GE.AND P3, PT, R5, R2, PT ;  /* 0x000000020500720c */ /* 0x000fc60003f66270 */
[----:B------:R-:W1:Y:S04]  /*d5c0*/  SHFL.IDX PT, R5, R4, 0x2, 0x181f ;  /* 0x00581f0004057f89 */ /* 0x000e6800000e0000 */
[----:B------:R-:W0:Y:S06]  /*d5d0*/  SHFL.IDX PT, R8, R3, 0x2, 0x181f ;  /* 0x00581f0003087f89 */ /* 0x000e2c00000e0000 */
[----:B-1----:R-:W-:-:S05]  /*d5e0*/  @!P3 LEA R5, P4, R11, R5, 0x1 ;  /* 0x000000050b05b211 */ /* 0x002fca00078808ff */
[----:B0-----:R-:W-:-:S04]  /*d5f0*/  @!P3 IMAD.X R6, RZ, RZ, R8, P4 ;  /* 0x000000ffff06b224 */ /* 0x001fc800020e0608 */
[----:B------:R-:W-:Y:S02]  /*d600*/  @!P3 IMAD.MOV.U32 R7, RZ, RZ, R6 ;  /* 0x000000ffff07b224 */ /* 0x000fe400078e0006 */
[----:B------:R-:W-:Y:S02]  /*d610*/  @!P3 IMAD.MOV.U32 R6, RZ, RZ, R5 ;  /* 0x000000ffff06b224 */ /* 0x000fe400078e0005 */
[----:B------:R-:W-:-:S03]  /*d620*/  VIADD R5, R0, 0x30 ;  /* 0x0000003000057836 */ /* 0x000fc60000000000 */
[----:B------:R-:W-:Y:S04]  /*d630*/  @!P3 LDGSTS.E.BYPASS.LTC128B.128 [R10+0x11400], desc[UR40][R6.64], !P2 ;  /* 0x11400000060abfae */ /* 0x000fe8000d101d68 */
[----:B------:R-:W-:Y:S04]  /*d640*/  @!P3 LDGSTS.E.BYPASS.LTC128B.128 [R10+0x15400], desc[UR40][R6.64+0x80], !P1 ;  /* 0x15400080060abfae */ /* 0x000fe8000c901d68 */
[----:B------:R0:W-:Y:S01]  /*d650*/  @!P3 LDGSTS.E.BYPASS.LTC128B.128 [R10+0x19400], desc[UR40][R6.64+0x100], !P0 ;  /* 0x19400100060abfae */ /* 0x0001e2000c101d68 */
[----:B------:R-:W-:-:S03]  /*d660*/  ISETP.GE.AND P3, PT, R5, R2, PT ;  /* 0x000000020500720c */ /* 0x000fc60003f66270 */
[----:B------:R-:W1:Y:S04]  /*d670*/  SHFL.IDX PT, R5, R4, 0x3, 0x181f ;  /* 0x00781f0004057f89 */ /* 0x000e6800000e0000 */
[----:B0-----:R-:W0:Y:S06]  /*d680*/  SHFL.IDX PT, R6, R3, 0x3, 0x181f ;  /* 0x00781f0003067f89 */ /* 0x001e2c00000e0000 */
[----:B-1----:R-:W-:-:S05]  /*d690*/  @!P3 LEA R5, P4, R11, R5, 0x1 ;  /* 0x000000050b05b211 */ /* 0x002fca00078808ff */
[----:B0-----:R-:W-:-:S04]  /*d6a0*/  @!P3 IMAD.X R6, RZ, RZ, R6, P4 ;  /* 0x000000ffff06b224 */ /* 0x001fc800020e0606 */
[----:B------:R-:W-:Y:S02]  /*d6b0*/  @!P3 IMAD.MOV.U32 R7, RZ, RZ, R6 ;  /* 0x000000ffff07b224 */ /* 0x000fe400078e0006 */
[----:B------:R-:W-:Y:S01]  /*d6c0*/  @!P3 IMAD.MOV.U32 R6, RZ, RZ, R5 ;  /* 0x000000ffff06b224 */ /* 0x000fe200078e0005 */
[----:B------:R-:W-:-:S04]  /*d6d0*/  IADD3 R5, R0, 0x40, RZ ;  /* 0x0000004000057810 */ /* 0x000fc80007ffe0ff */
        /* <DEDUP_REMOVED lines=22> */
[----:B------:R-:W-:Y:S02]  /*d840*/  @!P3 LDGSTS.E.BYPASS.LTC128B.128 [R10+0x12c00], desc[UR40][R6.64], !P2 ;  /* 0x12c00000060abfae */ /* 0x000fe4000d101d68 */
[----:B------:R-:W-:Y:S02]  /*d850*/  ISETP.GE.AND P4, PT, R5, R2, PT ;  /* 0x000000020500720c */ /* 0x000fe40003f86270 */
[----:B------:R-:W0:Y:S04]  /*d860*/  SHFL.IDX PT, R5, R4, 0x6, 0x181f ;  /* 0x00d81f0004057f89 */ /* 0x000e2800000e0000 */
[----:B------:R-:W-:Y:S04]  /*d870*/  @!P3 LDGSTS.E.BYPASS.LTC128B.128 [R10+0x16c00], desc[UR40][R6.64+0x80], !P1 ;  /* 0x16c00080060abfae */ /* 0x000fe8000c901d68 */
[----:B------:R1:W-:Y:S04]  /*d880*/  @!P3 LDGSTS.E.BYPASS.LTC128B.128 [R10+0x1ac00], desc[UR40][R6.64+0x100], !P0 ;  /* 0x1ac00100060abfae */ /* 0x0003e8000c101d68 */
[----:B-1----:R-:W1:Y:S01]  /*d890*/  SHFL.IDX PT, R6, R3, 0x6, 0x181f ;  /* 0x00d81f0003067f89 */ /* 0x002e6200000e0000 */
[----:B0-----:R-:W-:-:S05]  /*d8a0*/  @!P4 LEA R5, P3, R11, R5, 0x1 ;  /* 0x000000050b05c211 */ /* 0x001fca00078608ff */
[----:B-1----:R-:W-:-:S04]  /*d8b0*/  @!P4 IMAD.X R6, RZ, RZ, R6, P3 ;  /* 0x000000ffff06c224 */ /* 0x002fc800018e0606 */
[----:B------:R-:W-:Y:S02]  /*d8c0*/  @!P4 IMAD.MOV.U32 R7, RZ, RZ, R6 ;  /* 0x000000ffff07c224 */ /* 0x000fe400078e0006 */
[----:B------:R-:W-:Y:S02]  /*d8d0*/  @!P4 IMAD.MOV.U32 R6, RZ, RZ, R5 ;  /* 0x000000ffff06c224 */ /* 0x000fe400078e0005 */
[----:B------:R1:W2:Y:S04]  /*d8e0*/  SHFL.IDX PT, R5, R3, 0x7, 0x181f ;  /* 0x00f81f0003057f89 */ /* 0x0002a800000e0000 */
[----:B------:R1:W-:Y:S04]  /*d8f0*/  @!P4 LDGSTS.E.BYPASS.LTC128B.128 [R10+0x13400], desc[UR40][R6.64], !P2 ;  /* 0x13400000060acfae */ /* 0x0003e8000d101d68 */
[----:B------:R1:W-:Y:S04]  /*d900*/  @!P4 LDGSTS.E.BYPASS.LTC128B.128 [R10+0x17400], desc[UR40][R6.64+0x80], !P1 ;  /* 0x17400080060acfae */ /* 0x0003e8000c901d68 */
[----:B------:R1:W-:Y:S04]  /*d910*/  @!P4 LDGSTS.E.BYPASS.LTC128B.128 [R10+0x1b400], desc[UR40][R6.64+0x100], !P0 ;  /* 0x1b400100060acfae */ /* 0x0003e8000c101d68 */
[----:B------:R1:W3:Y:S02]  /*d920*/  SHFL.IDX PT, R3, R4, 0x7, 0x181f ;  /* 0x00f81f0004037f89 */ /* 0x0002e400000e0000 */
.L_x_366:
[----:B------:R-:W-:Y:S01]  /*d930*/  VIADD R0, R0, 0x70 ;  /* 0x0000007000007836 */ /* 0x000fe20000000000 */
[----:B------:R-:W-:Y:S04]  /*d940*/  BSSY B0, `(.L_x_250) ;  /* 0x000000e000007945 */ /* 0x000fe80003800000 */
[----:B------:R-:W-:-:S13]  /*d950*/  ISETP.GE.AND P3, PT, R0, R2, PT ;  /* 0x000000020000720c */ /* 0x000fda0003f66270 */
[----:B------:R-:W-:Y:S05]  /*d960*/  @P3 BRA `(.L_x_251) ;  /* 0x00000000002c3947 */ /* 0x000fea0003800000 */
[----:B-1----:R-:W1:Y:S02]  /*d970*/  S2R R4, SR_TID.X ;  /* 0x0000000000047919 */ /* 0x002e640000002100 */
[----:B-1----:R-:W-:-:S05]  /*d980*/  IMAD.SHL.U32 R4, R4, 0x8, RZ ;  /* 0x0000000804047824 */ /* 0x002fca00078e00ff */
[----:B------:R-:W-:-:S04]  /*d990*/  LOP3.LUT R4, R4, 0x38, RZ, 0xc0, !PT ;  /* 0x0000003804047812 */ /* 0x000fc800078ec0ff */
[----:B---3--:R-:W-:-:S05]  /*d9a0*/  LEA R2, P3, R4, R3, 0x1 ;  /* 0x0000000304027211 */ /* 0x008fca00078608ff */
[----:B--2---:R-:W-:-:S05]  /*d9b0*/  IMAD.X R3, RZ, RZ, R5, P3 ;  /* 0x000000ffff037224 */ /* 0x004fca00018e0605 */
[----:B------:R-:W-:Y:S01]  /*d9c0*/  @!PT LDS RZ, [RZ] ;  /* 0x00000000fffff984 */ /* 0x000fe20000000800 */
[----:B------:R-:W-:Y:S01]  /*d9d0*/  @!PT LDS RZ, [RZ] ;  /* 0x00000000fffff984 */ /* 0x000fe20000000800 */
[----:B------:R-:W-:Y:S01]  /*d9e0*/  @!PT LDS RZ, [RZ] ;  /* 0x00000000fffff984 */ /* 0x000fe20000000800 */
[----:B------:R4:W-:Y:S04]  /*d9f0*/  LDGSTS.E.BYPASS.LTC128B.128 [R10+0x13c00], desc[UR40][R2.64], !P2 ;  /* 0x13c00000020a7fae */ /* 0x0009e8000d101d68 */
[----:B------:R4:W-:Y:S04]  /*da00*/  LDGSTS.E.BYPASS.LTC128B.128 [R10+0x17c00], desc[UR40][R2.64+0x80], !P1 ;  /* 0x17c00080020a7fae */ /* 0x0009e8000c901d68 */
[----:B------:R4:W-:Y:S02]  /*da10*/  LDGSTS.E.BYPASS.LTC128B.128 [R10+0x1bc00], desc[UR40][R2.64+0x100], !P0 ;  /* 0x1bc00100020a7fae */ /* 0x0009e4000c101d68 */
.L_x_251:
[----:B------:R-:W-:Y:S05]  /*da20*/  BSYNC B0 ;  /* 0x0000000000007941 */ /* 0x000fea0003800000 */
.L_x_250:
[----:B------:R-:W-:Y:S01]  /*da30*/  NOP ;  /* 0x0000000000007918 */ /* 0x000fe20000000000 */
[----:B------:R-:W-:Y:S01]  /*da40*/  PLOP3.LUT P0, PT, PT, PT, PT, 0x80, 0x0 ;  /* 0x000000000000781c */ /* 0x000fe20003f0f070 */
[----:B01----:R-:W-:-:S12]  /*da50*/  VIADD R6, R18, 0x34800 ;  /* 0x0003480012067836 */ /* 0x003fd80000000000 */
.L_x_252:
[----:B------:R-:W-:Y:S02]  /*da60*/  PLOP3.LUT P1, PT, P1, P0, PT, 0xa2, 0x0 ;  /* 0x000000000000781c */ /* 0x000fe40000f21472 */
[----:B------:R-:W-:-:S08]  /*da70*/  @P0 R2UR P1, UR4, R18 ;  /* 0x00000000120402ca */ /* 0x000fd00000020000 */
[----:B------:R-:W-:-:S05]  /*da80*/  @P0 PLOP3.LUT P0, PT, P1, PT, PT, 0x80, 0x0 ;  /* 0x000000000000081c */ /* 0x000fca0000f0f070 */
[----:B------:R-:W-:Y:S01]  /*da90*/  @!P1 SYNCS.ARRIVE.TRANS64.RED.A0T1 RZ, [UR4+0x34800], RZ ;  /* 0x034800ffffff99a7 */ /* 0x000fe20008200404 */
[----:B------:R-:W-:Y:S07]  /*daa0*/  @!P1 ARRIVES.LDGSTSBAR.64.TRANSCNT [UR4+0x34800] ;  /* 0x03480000ff0099b0 */ /* 0x000fee0008000a84 */
[----:B------:R-:W-:Y:S05]  /*dab0*/  @P0 BRA.U.ANY `(.L_x_252) ;  /* 0xfffffffd00e80947 */ /* 0x000fea000393ffff */
[----:B----4-:R-:W4:Y:S02]  /*dac0*/  LDL.LU R2, [R1+0x48] ;  /* 0x0000480001027983 */ /* 0x010f240000300800 */
[----:B----4-:R-:W-:-:S05]  /*dad0*/  VIADD R2, R2, 0x1 ;  /* 0x0000000102027836 */ /* 0x010fca0000000000 */
[----:B------:R0:W-:Y:S01]  /*dae0*/  STL [R1+0x48], R2 ;  /* 0x0000480201007387 */ /* 0x0001e20000100800 */
[----:B------:R-:W-:-:S04]  /*daf0*/  LEA.HI R0, R2, R2, RZ, 0x1 ;  /* 0x0000000202007211 */ /* 0x000fc800078f08ff */
[----:B------:R-:W-:-:S04]  /*db00*/  LOP3.LUT R0, R0, 0xfffffffe, RZ, 0xc0, !PT ;  /* 0xfffffffe00007812 */ /* 0x000fc800078ec0ff */
[----:B------:R-:W-:-:S04]  /*db10*/  IADD3 R0, R2, -R0, RZ ;  /* 0x8000000002007210 */ /* 0x000fc80007ffe0ff */
[----:B------:R-:W-:Y:S01]  /*db20*/  SHF.L.U32 R0, R0, 0x1f, RZ ;  /* 0x0000001f00007819 */ /* 0x000fe200000006ff */
[----:B------:R-:W-:Y:S01]  /*db30*/  NOP ;  /* 0x0000000000007918 */ /* 0x000fe20000000000 */
[----:B------:R0:W-:Y:S01]  /*db40*/  SYNCS.ARRIVE.TRANS64.A1T0 RZ, [R18+URZ+0x34800], RZ ;  /* 0x034800ff12ff79a7 */ /* 0x0001e2000810003f */
[----:B------:R-:W-:Y:S01]  /*db50*/  BSSY B0, `(.L_x_253) ;  /* 0x0000003000007945 */ /* 0x000fe20003800000 */
[----:B------:R-:W1:Y:S03]  /*db60*/  SYNCS.PHASECHK.TRANS64.TRYWAIT P0, [R18+URZ+0x34820], R0 ;  /* 0x03482000120075a7 */ /* 0x000e66000800017f */
[----:B01----:R-:W-:Y:S05]  /*db70*/  @!P0 BRA `(.L_x_254) ;  /* 0x0000004400e08947 */ /* 0x003fea0003800000 */
.L_x_367:
[----:B------:R-:W-:Y:S05]  /*db80*/  BSYNC B0 ;  /* 0x0000000000007941 */ /* 0x000fea0003800000 */
.L_x_253:
[----:B------:R-:W0:Y:S04]  /*db90*/  LDL R2, [R1+0x38] ;  /* 0x0000380001027983 */ /* 0x000e280000100800 */
[----:B---3--:R-:W3:Y:S01]  /*dba0*/  LDL R3, [R1+0x28] ;  /* 0x0000280001037983 */ /* 0x008ee20000100800 */
[----:B------:R-:W-:Y:S01]  /*dbb0*/  BSSY B0, `(.L_x_255) ;  /* 0x0000213000007945 */ /* 0x000fe20003800000 */
[----:B0-----:R-:W-:-:S05]  /*dbc0*/  VIADD R0, R2, 0xfffffffe ;  /* 0xfffffffe02007836 */ /* 0x001fca0000000000 */
[----:B---3--:R-:W-:-:S13]  /*dbd0*/  ISETP.GE.AND P0, PT, R0, R3, PT ;  /* 0x000000030000720c */ /* 0x008fda0003f06270 */
[----:B------:R-:W-:Y:S05]  /*dbe0*/  @!P0 BRA `(.L_x_256) ;  /* 0x00000020003c8947 */ /* 0x000fea0003800000 */
[----:B------:R-:W3:Y:S04]  /*dbf0*/  LDL.LU R2, [R1+0x58] ;  /* 0x0000580001027983 */ /* 0x000ee80000300800 */
[----:B--2---:R-:W2:Y:S04]  /*dc00*/  LDL.LU R5, [R1+0x34] ;  /* 0x0000340001057983 */ /* 0x004ea80000300800 */
[----:B------:R-:W4:Y:S01]  /*dc10*/  LDL.LU R4, [R1+0x40] ;  /* 0x0000400001047983 */ /* 0x000f220000300800 */
[----:B------:R-:W-:Y:S01]  /*dc20*/  LOP3.LUT R12, RZ, R3, RZ, 0x33, !PT ;  /* 0x00000003ff0c7212 */ /* 0x000fe200078e33ff */
[----:B------:R-:W-:Y:S01]  /*dc30*/  BSSY B2, `(.L_x_257) ;  /* 0x00000b5000027945 */ /* 0x000fe20003800000 */
[----:B---3--:R-:W-:-:S04]  /*dc40*/  VIADD R2, R2, 0x1 ;  /* 0x0000000102027836 */ /* 0x008fc80000000000 */
[----:B--2---:R-:W-:-:S05]  /*dc50*/  IMAD R2, R2, R5, RZ ;  /* 0x0000000502027224 */ /* 0x004fca00078e02ff */
[----:B----4-:R-:W-:-:S05]  /*dc60*/  VIMNMX R4, R4, R2, PT ;  /* 0x0000000204047248 */ /* 0x010fca0003fe0100 */
[----:B------:R-:W-:-:S05]  /*dc70*/  IMAD.MOV R2, RZ, RZ, -R4 ;  /* 0x000000ffff027224 */ /* 0x000fca00078e0a04 */
[----:B------:R-:W-:-:S05]  /*dc80*/  VIADDMNMX R12, R2, 0x1, R12, !PT ;  /* 0x00000001020c7846 */ /* 0x000fca000780010c */
[----:B------:R-:W-:-:S05]  /*dc90*/  IMAD.IADD R2, R4, 0x1, R12 ;  /* 0x0000000104027824 */ /* 0x000fca00078e020c */
[----:B------:R-:W-:-:S04]  /*dca0*/  LOP3.LUT R2, R2, 0x1, RZ, 0xc0, !PT ;  /* 0x0000000102027812 */ /* 0x000fc800078ec0ff */
[----:B------:R-:W-:-:S13]  /*dcb0*/  ISETP.NE.U32.AND P0, PT, R2, 0x1, PT ;  /* 0x000000010200780c */ /* 0x000fda0003f05070 */
[----:B------:R-:W-:Y:S05]  /*dcc0*/  @P0 BRA `(.L_x_258) ;  /* 0x0000000800ac0947 */ /* 0x000fea0003800000 */
[----:B------:R-:W2:Y:S04]  /*dcd0*/  LDL R5, [R1+0x20] ;  /* 0x0000200001057983 */ /* 0x000ea80000100800 */
[----:B------:R-:W3:Y:S01]  /*dce0*/  LDL R3, [R1+0x14] ;  /* 0x0000140001037983 */ /* 0x000ee20000100800 */
[----:B------:R-:W-:Y:S01]  /*dcf0*/  VIADD R9, R19, 0x1 ;  /* 0x0000000113097836 */ /* 0x000fe20000000000 */
[----:B------:R-:W-:Y:S04]  /*dd00*/  BSSY B1, `(.L_x_259) ;  /* 0x00000a3000017945 */ /* 0x000fe80003800000 */
[----:B------:R-:W-:-:S04]  /*dd10*/  ISETP.NE.AND P0, PT, R9, 0x2, PT ;  /* 0x000000020900780c */ /* 0x000fc80003f05270 */
[----:B------:R-:W-:Y:S02]  /*dd20*/  SEL R13, RZ, 0x1, P0 ;  /* 0x00000001ff0d7807 */ /* 0x000fe40000000000 */
[----:B------:R-:W-:Y:S02]  /*dd30*/  SEL R9, R9, RZ, P0 ;  /* 0x000000ff09097207 */ /* 0x000fe40000000000 */
[----:B--2---:R-:W-:Y:S02]  /*dd40*/  ISETP.NE.AND P1, PT, R5, RZ, PT ;  /* 0x000000ff0500720c */ /* 0x004fe40003f25270 */
[----:B---3--:R-:W-:-:S11]  /*dd50*/  LOP3.LUT R13, R3, R13, RZ, 0x3c, !PT ;  /* 0x0000000d030d7212 */ /* 0x008fd600078e3cff */
[----:B------:R-:W-:Y:S05]  /*dd60*/  @!P1 BRA `(.L_x_260) ;  /* 0x0000000800709947 */ /* 0x000fea0003800000 */
[----:B------:R-:W-:Y:S01]  /*dd70*/  ULDC.64 UR4, c[0x0][0x418] ;  /* 0x0001060000047ab9 */ /* 0x000fe20000000a00 */
[----:B------:R-:W-:Y:S01]  /*dd80*/  IMAD.MOV.U32 R5, RZ, RZ, R17 ;  /* 0x000000ffff057224 */ /* 0x000fe200078e0011 */
[----:B------:R-:W-:-:S04]  /*dd90*/  ISETP.NE.U32.AND P0, PT, RZ, UR4, PT ;  /* 0x00000004ff007c0c */ /* 0x000fc8000bf05070 */
[----:B------:R-:W-:-:S13]  /*dda0*/  ISETP.NE.AND.EX P0, PT, RZ, UR5, PT, P0 ;  /* 0x00000005ff007c0c */ /* 0x000fda000bf05300 */
[----:B------:R-:W-:Y:S05]  /*ddb0*/  @!P0 BRA `(.L_x_261) ;  /* 0x00000000004c8947 */ /* 0x000fea0003800000 */
[----:B------:R-:W2:Y:S01]  /*ddc0*/  LDL R10, [R1+0x1c] ;  /* 0x00001c00010a7983 */ /* 0x000ea20000100800 */
[----:B------:R-:W0:Y:S01]  /*ddd0*/  LDC R7, c[0x0][0x43c] ;  /* 0x00010f00ff077b82 */ /* 0x000e220000000800 */
[----:B------:R-:W-:Y:S02]  /*dde0*/  ULDC.64 UR6, c[0x0][0x428] ;  /* 0x00010a0000067ab9 */ /* 0x000fe40000000a00 */
[----:B------:R-:W3:Y:S01]  /*ddf0*/  LDL R8, [R1+0x10] ;  /* 0x0000100001087983 */ /* 0x000ee20000100800 */
[----:B0-----:R-:W-:-:S13]  /*de00*/  ISETP.NE.AND P0, PT, R7, 0x1, PT ;  /* 0x000000010700780c */ /* 0x001fda0003f05270 */
[----:B------:R-:W0:Y:S02]  /*de10*/  @P0 LDC.64 R2, c[0x0][0x440] ;  /* 0x00011000ff020b82 */ /* 0x000e240000000a00 */
[----:B0-----:R-:W-:-:S04]  /*de20*/  @P0 IMAD.HI.U32 R5, R0, R2, RZ ;  /* 0x0000000200050227 */ /* 0x001fc800078e00ff */
[----:B------:R-:W-:Y:S01]  /*de30*/  IMAD.MOV.U32 R2, RZ, RZ, R0 ;  /* 0x000000ffff027224 */ /* 0x000fe200078e0000 */
[----:B------:R-:W-:-:S05]  /*de40*/  @P0 SHF.R.U32.HI R2, RZ, R3, R5 ;  /* 0x00000003ff020219 */ /* 0x000fca0000011605 */
[----:B------:R-:W-:-:S04]  /*de50*/  IMAD.MOV R3, RZ, RZ, -R2 ;  /* 0x000000ffff037224 */ /* 0x000fc800078e0a02 */
[----:B------:R-:W-:Y:S01]  /*de60*/  IMAD R0, R7, R3, R0 ;  /* 0x0000000307007224 */ /* 0x000fe200078e0200 */
[----:B------:R-:W-:Y:S01]  /*de70*/  SHF.R.S32.HI R3, RZ, 0x1f, R2 ;  /* 0x0000001fff037819 */ /* 0x000fe20000011402 */
[----:B--2---:R-:W-:-:S04]  /*de80*/  IMAD R5, R10, UR6, RZ ;  /* 0x000000060a057c24 */ /* 0x004fc8000f8e02ff */
[C---:B---3--:R-:W-:Y:S02]  /*de90*/  IMAD R5, R8.reuse, UR7, R5 ;  /* 0x0000000708057c24 */ /* 0x048fe4000f8e0205 */
[----:B------:R-:W-:-:S04]  /*dea0*/  IMAD.WIDE.U32 R2, R8, UR6, R2 ;  /* 0x0000000608027c25 */ /* 0x000fc8000f8e0002 */
[----:B------:R-:W-:Y:S01]  /*deb0*/  IMAD.IADD R3, R5, 0x1, R3 ;  /* 0x0000000105037824 */ /* 0x000fe200078e0203 */
[----:B------:R-:W-:-:S04]  /*dec0*/  LEA R10, P0, R2, UR4, 0x2 ;  /* 0x00000004020a7c11 */ /* 0x000fc8000f8010ff */
[----:B------:R-:W-:-:S05]  /*ded0*/  LEA.HI.X R11, R2, UR5, R3, 0x2, P0 ;  /* 0x00000005020b7c11 */ /* 0x000fca00080f1403 */
[----:B------:R0:W5:Y:S04]  /*dee0*/  LDG.E R5, desc[UR40][R10.64] ;  /* 0x000000280a057981 */ /* 0x000168000c1e1900 */
.L_x_261:
[----:B------:R-:W-:Y:S01]  /*def0*/  IMAD R3, R9, 0x8, R18 ;  /* 0x0000000809037824 */ /* 0x000fe200078e0212 */
[----:B------:R-:W-:Y:S01]  /*df00*/  SHF.L.U32 R2, R13, 0x1f, RZ ;  /* 0x0000001f0d027819 */ /* 0x000fe200000006ff */
[----:B------:R-:W-:Y:S03]  /*df10*/  BSSY B3, `(.L_x_262) ;  /* 0x0000003000037945 */ /* 0x000fe60003800000 */
[----:B------:R-:W1:Y:S02]  /*df20*/  SYNCS.PHASECHK.TRANS64.TRYWAIT P0, [R3+URZ+0x34840], R2 ;  /* 0x03484002030075a7 */ /* 0x000e64000800017f */
[----:B-1----:R-:W-:Y:S05]  /*df30*/  @!P0 BRA `(.L_x_263) ;  /* 0x0000004400048947 */ /* 0x002fea0003800000 */
.L_x_368:
[----:B------:R-:W-:Y:S05]  /*df40*/  BSYNC B3 ;  /* 0x0000000000037941 */ /* 0x000fea0003800000 */
.L_x_262:
[----:B------:R-:W2:Y:S01]  /*df50*/  S2R R7, SR_TID.X ;  /* 0x0000000000077919 */ /* 0x000ea20000002100 */
[----:B------:R-:W-:Y:S01]  /*df60*/  BSSY B3, `(.L_x_264) ;  /* 0x000000b000037945 */ /* 0x000fe20003800000 */
[----:B--2---:R-:W-:-:S04]  /*df70*/  LOP3.LUT R7, R7, 0x7f, RZ, 0xc0, !PT ;  /* 0x0000007f07077812 */ /* 0x004fc800078ec0ff */
[----:B------:R-:W-:-:S13]  /*df80*/  ISETP.NE.AND P1, PT, R7, RZ, PT ;  /* 0x000000ff0700720c */ /* 0x000fda0003f25270 */
[----:B------:R-:W-:Y:S05]  /*df90*/  @P1 BRA `(.L_x_265) ;  /* 0x00000000001c1947 */ /* 0x000fea0003800000 */
[----:B------:R-:W2:Y:S01]  /*dfa0*/  S2R R7, SR_TID.X ;  /* 0x0000000000077919 */ /* 0x000ea20000002100 */
[----:B-1----:R-:W-:-:S04]  /*dfb0*/  IMAD.MOV.U32 R2, RZ, RZ, 0xc000 ;  /* 0x0000c000ff027424 */ /* 0x002fc800078e00ff */
[----:B------:R3:W-:Y:S01]  /*dfc0*/  SYNCS.ARRIVE.TRANS64 RZ, [R3+URZ+0x34830], R2 ;  /* 0x0348300203ff79a7 */ /* 0x0007e2000800003f */
[----:B--2---:R-:W-:-:S04]  /*dfd0*/  LOP3.LUT R7, R7, 0x1f, RZ, 0xc0, !PT ;  /* 0x0000001f07077812 */ /* 0x004fc800078ec0ff */
[----:B------:R-:W-:-:S13]  /*dfe0*/  ISETP.NE.AND P0, PT, R7, RZ, PT ;  /* 0x000000ff0700720c */ /* 0x000fda0003f05270 */
[----:B---3--:R-:W-:Y:S05]  /*dff0*/  @!P0 BRA `(.L_x_265) ;  /* 0x0000000000048947 */ /* 0x008fea0003800000 */
[----:B------:R-:W-:Y:S01]  /*e000*/  BPT.TRAP 0x1 ;  /* 0x000000040000795c */ /* 0x000fe20000300000 */
.L_x_265:
[----:B------:R-:W-:Y:S05]  /*e010*/  BSYNC B3 ;  /* 0x0000000000037941 */ /* 0x000fea0003800000 */
.L_x_264:
[----:B-1----:R-:W2:Y:S01]  /*e020*/  LDL R2, [R1+0x18] ;  /* 0x0000180001027983 */ /* 0x002ea20000100800 */
[----:B------:R-:W-:Y:S01]  /*e030*/  IMAD.MOV.U32 R14, RZ, RZ, RZ ;  /* 0x000000ffff0e7224 */ /* 0x000fe200078e00ff */
[----:B------:R-:W-:Y:S01]  /*e040*/  UIADD3 UR4, UP0, UR38, 0x370, URZ ;  /* 0x0000037026047890 */ /* 0x000fe2000ff1e03f */
[----:B------:R-:W-:Y:S01]  /*e050*/  IMAD R8, R9, 0xc000, R18 ;  /* 0x0000c00009087824 */ /* 0x000fe200078e0212 */
[----:B------:R-:W-:Y:S01]  /*e060*/  PLOP3.LUT P0, PT, PT, PT, PT, 0x80, 0x0 ;  /* 0x000000000000781c */ /* 0x000fe20003f0f070 */
[----:B------:R-:W-:Y:S01]  /*e070*/  VIADD R3, R3, 0x34830 ;  /* 0x0003483003037836 */ /* 0x000fe20000000000 */
[----:B------:R-:W-:Y:S01]  /*e080*/  R2UR UR10, R14 ;  /* 0x000000000e0a72ca */ /* 0x000fe200000e0000 */
[----:B------:R-:W-:Y:S01]  /*e090*/  VIADD R7, R8, 0x1c400 ;  /* 0x0001c40008077836 */ /* 0x000fe20000000000 */
[----:B------:R-:W-:Y:S01]  /*e0a0*/  UIADD3.X UR5, URZ, UR39, URZ, UP0, !UPT ;  /* 0x000000273f057290 */ /* 0x000fe200087fe43f */
[----:B------:R-:W-:Y:S01]  /*e0b0*/  UMOV UR6, 0x0 ;  /* 0x0000000000067882 */ /* 0x000fe20000000000 */
[----:B------:R-:W-:Y:S01]  /*e0c0*/  UMOV UR7, 0x14f00000 ;  /* 0x14f0000000077882 */ /* 0x000fe20000000000 */
[----:B--2---:R-:W-:-:S10]  /*e0d0*/  IMAD R2, R0, 0x80, R2 ;  /* 0x0000008000027824 */ /* 0x004fd400078e0202 */
.L_x_266:
[----:B------:R-:W-:-:S13]  /*e0e0*/  @P0 ELECT P2, URZ, PT ;  /* 0x00000000003f082f */ /* 0x000fda0003840000 */
[----:B-----5:R-:W-:Y:S02]  /*e0f0*/  @P2 R2UR UR13, R5 ;  /* 0x00000000050d22ca */ /* 0x020fe400000e0000 */
[----:B------:R-:W-:Y:S02]  /*e100*/  @P2 R2UR UR12, R16 ;  /* 0x00000000100c22ca */ /* 0x000fe400000e0000 */
[----:B------:R-:W-:Y:S02]  /*e110*/  @P2 R2UR UR11, R2 ;  /* 0x00000000020b22ca */ /* 0x000fe400000e0000 */
[----:B------:R-:W-:Y:S02]  /*e120*/  @P2 R2UR UR9, R3 ;  /* 0x00000000030922ca */ /* 0x000fe400000e0000 */
[----:B------:R-:W-:Y:S02]  /*e130*/  @P2 R2UR UR8, R7 ;  /* 0x00000000070822ca */ /* 0x000fe400000e0000 */
[----:B------:R-:W-:-:S02]  /*e140*/  @P2 PLOP3.LUT P0, PT, P2, PT, PT, 0x8, 0x0 ;  /* 0x000000000000281c */ /* 0x000fc4000170e170 */
[----:B------:R-:W-:-:S09]  /*e150*/  PLOP3.LUT P2, PT, PT, PT, PT, 0x8, 0x0 ;  /* 0x000000000000781c */ /* 0x000fd20003f4e170 */
[----:B------:R1:W-:Y:S02]  /*e160*/  UTMALDG.4D [UR8], [UR4], desc[UR6] ;  /* 0x00000608040075b4 */ /* 0x0003e40008019000 */
[----:B-1----:R-:W-:Y:S05]  /*e170*/  @P0 BRA.U.ANY `(.L_x_266) ;  /* 0xfffffffd00d80947 */ /* 0x002fea000393ffff */
[----:B------:R-:W-:Y:S01]  /*e180*/  IMAD.MOV.U32 R15, RZ, RZ, 0x40 ;  /* 0x00000040ff0f7424 */ /* 0x000fe200078e00ff */
[----:B------:R-:W-:Y:S01]  /*e190*/  PLOP3.LUT P0, PT, PT, PT, PT, 0x80, 0x0 ;  /* 0x000000000000781c */ /* 0x000fe20003f0f070 */
[----:B------:R-:W-:Y:S01]  /*e1a0*/  UMOV UR6, 0x0 ;  /* 0x0000000000067882 */ /* 0x000fe20000000000 */
[----:B------:R-:W-:Y:S01]  /*e1b0*/  IADD3 R7, R8, 0x20400, RZ ;  /* 0x0002040008077810 */ /* 0x000fe20007ffe0ff */
[----:B------:R-:W-:Y:S01]  /*e1c0*/  UMOV UR7, 0x14f00000 ;  /* 0x14f0000000077882 */ /* 0x000fe20000000000 */
[----:B------:R-:W-:-:S15]  /*e1d0*/  R2UR UR10, R15 ;  /* 0x000000000f0a72ca */ /* 0x000fde00000e0000 */
.L_x_267:
[----:B------:R-:W-:-:S13]  /*e1e0*/  @P0 ELECT P2, URZ, PT ;  /* 0x00000000003f082f */ /* 0x000fda0003840000 */
[----:B------:R-:W-:Y:S02]  /*e1f0*/  @P2 R2UR UR13, R5 ;  /* 0x00000000050d22ca */ /* 0x000fe400000e0000 */
        /* <DEDUP_REMOVED lines=8> */
[----:B------:R-:W-:Y:S01]  /*e280*/  PLOP3.LUT P0, PT, PT, PT, PT, 0x80, 0x0 ;  /* 0x000000000000781c */ /* 0x000fe20003f0f070 */
[----:B------:R-:W-:Y:S01]  /*e290*/  VIADD R8, R8, 0x24400 ;  /* 0x0002440008087836 */ /* 0x000fe20000000000 */
[----:B------:R-:W-:Y:S01]  /*e2a0*/  UMOV UR6, 0x0 ;  /* 0x0000000000067882 */ /* 0x000fe20000000000 */
[----:B------:R-:W-:Y:S01]  /*e2b0*/  UMOV UR7, 0x14f00000 ;  /* 0x14f0000000077882 */ /* 0x000fe20000000000 */
[----:B------:R-:W-:-:S09]  /*e2c0*/  UMOV UR10, 0x80 ;  /* 0x00000080000a7882 */ /* 0x000fd20000000000 */
.L_x_268:
        /* <DEDUP_REMOVED lines=10> */
[----:B------:R-:W2:Y:S01]  /*e370*/  LDL.LU R7, [R1+0x14] ;  /* 0x0000140001077983 */ /* 0x000ea20000300800 */
[----:B------:R-:W-:Y:S01]  /*e380*/  IMAD R3, R19, 0x8, R6 ;  /* 0x0000000813037824 */ /* 0x000fe200078e0206 */
[----:B------:R-:W-:Y:S01]  /*e390*/  BSSY B3, `(.L_x_269) ;  /* 0x0000004000037945 */ /* 0x000fe20003800000 */
[----:B--2---:R-:W-:-:S04]  /*e3a0*/  SHF.L.U32 R2, R7, 0x1f, RZ ;  /* 0x0000001f07027819 */ /* 0x004fc800000006ff */
[----:B------:R-:W1:Y:S02]  /*e3b0*/  SYNCS.PHASECHK.TRANS64.TRYWAIT P0, [R3+URZ+0x60], R2 ;  /* 0x00006002030075a7 */ /* 0x000e64000800017f */
[----:B-1----:R-:W-:Y:S05]  /*e3c0*/  @!P0 BRA `(.L_x_270) ;  /* 0x0000003c00f48947 */ /* 0x002fea0003800000 */
.L_x_369:
[----:B------:R-:W-:Y:S05]  /*e3d0*/  BSYNC B3 ;  /* 0x0000000000037941 */ /* 0x000fea0003800000 */
.L_x_269:
[----:B------:R-:W-:Y:S01]  /*e3e0*/  BSSY B3, `(.L_x_271) ;  /* 0x000000c000037945 */ /* 0x000fe20003800000 */
[----:B0-----:R-:W-:Y:S02]  /*e3f0*/  IMAD.MOV.U32 R10, RZ, RZ, 0x0 ;  /* 0x00000000ff0a7424 */ /* 0x001fe400078e00ff */
[----:B------:R-:W-:Y:S01]  /*e400*/  IMAD.MOV.U32 R11, RZ, RZ, 0x14f00000 ;  /* 0x14f00000ff0b7424 */ /* 0x000fe200078e00ff */
[----:B------:R-:W-:Y:S06]  /*e410*/  @P1 BRA `(.L_x_272) ;  /* 0x0000000000201947 */ /* 0x000fec0003800000 */
[----:B------:R-:W0:Y:S01]  /*e420*/  S2R R7, SR_TID.X ;  /* 0x0000000000077919 */ /* 0x000e220000002100 */
[----:B-1----:R-:W-:Y:S02]  /*e430*/  IMAD R2, R19, 0x8, R18 ;  /* 0x0000000813027824 */ /* 0x002fe400078e0212 */
[----:B------:R-:W-:-:S04]  /*e440*/  IMAD.MOV.U32 R3, RZ, RZ, 0x8000 ;  /* 0x00008000ff037424 */ /* 0x000fc800078e00ff */
[----:B------:R2:W-:Y:S01]  /*e450*/  SYNCS.ARRIVE.TRANS64 RZ, [R2+URZ+0x34850], R3 ;  /* 0x0348500302ff79a7 */ /* 0x0005e2000800003f */
[----:B0-----:R-:W-:-:S04]  /*e460*/  LOP3.LUT R7, R7, 0x1f, RZ, 0xc0, !PT ;  /* 0x0000001f07077812 */ /* 0x001fc800078ec0ff */
[----:B------:R-:W-:-:S13]  /*e470*/  ISETP.NE.AND P0, PT, R7, RZ, PT ;  /* 0x000000ff0700720c */ /* 0x000fda0003f05270 */
[----:B--2---:R-:W-:Y:S05]  /*e480*/  @!P0 BRA `(.L_x_272) ;  /* 0x0000000000048947 */ /* 0x004fea0003800000 */
[----:B------:R-:W-:Y:S01]  /*e490*/  BPT.TRAP 0x1 ;  /* 0x000000040000795c */ /* 0x000fe20000300000 */
.L_x_272:
[----:B------:R-:W-:Y:S05]  /*e4a0*/  BSYNC B3 ;  /* 0x0000000000037941 */ /* 0x000fea0003800000 */
.L_x_271:
[----:B------:R-:W2:Y:S04]  /*e4b0*/  LDL R7, [R1+0x18] ;  /* 0x0000180001077983 */ /* 0x000ea80000100800 */
[----:B-1----:R-:W2:Y:S01]  /*e4c0*/  LDL.LU R2, [R1+0x8] ;  /* 0x0000080001027983 */ /* 0x002ea20000300800 */
[----:B------:R-:W-:Y:S01]  /*e4d0*/  R2UR UR10, R14 ;  /* 0x000000000e0a72ca */ /* 0x000fe200000e0000 */
[C-C-:B------:R-:W-:Y:S01]  /*e4e0*/  IMAD R3, R19.reuse, 0x8, R18.reuse ;  /* 0x0000000813037824 */ /* 0x140fe200078e0212 */
[----:B------:R-:W-:Y:S01]  /*e4f0*/  R2UR UR6, R10 ;  /* 0x000000000a0672ca */ /* 0x000fe200000e0000 */
[----:B------:R-:W-:Y:S01]  /*e500*/  IMAD R8, R19, 0x8000, R18 ;  /* 0x0000800013087824 */ /* 0x000fe200078e0212 */
[----:B------:R-:W-:Y:S01]  /*e510*/  R2UR UR7, R11 ;  /* 0x000000000b0772ca */ /* 0x000fe200000e0000 */
[----:B------:R-:W-:Y:S01]  /*e520*/  UIADD3 UR4, UP0, UR38, 0x470, URZ ;  /* 0x0000047026047890 */ /* 0x000fe2000ff1e03f */
[----:B------:R-:W-:Y:S01]  /*e530*/  PLOP3.LUT P0, PT, PT, PT, PT, 0x80, 0x0 ;  /* 0x000000000000781c */ /* 0x000fe20003f0f070 */
[----:B------:R-:W-:-:S02]  /*e540*/  VIADD R3, R3, 0x34850 ;  /* 0x0003485003037836 */ /* 0x000fc40000000000 */
[----:B------:R-:W-:Y:S01]  /*e550*/  UIADD3.X UR5, URZ, UR39, URZ, UP0, !UPT ;  /* 0x000000273f057290 */ /* 0x000fe200087fe43f */
[----:B--2---:R-:W-:Y:S02]  /*e560*/  IMAD R2, R2, 0x80, R7 ;  /* 0x0000008002027824 */ /* 0x004fe400078e0207 */
[----:B------:R-:W-:-:S09]  /*e570*/  VIADD R7, R8, 0x400 ;  /* 0x0000040008077836 */ /* 0x000fd20000000000 */
.L_x_273:
        /* <DEDUP_REMOVED lines=9> */
[----:B0-----:R-:W-:Y:S05]  /*e610*/  @P0 BRA.U.ANY `(.L_x_273) ;  /* 0xfffffffd00d80947 */ /* 0x001fea000393ffff */
[----:B------:R-:W-:Y:S01]  /*e620*/  R2UR UR10, R15 ;  /* 0x000000000f0a72ca */ /* 0x000fe200000e0000 */
[----:B------:R-:W-:Y:S01]  /*e630*/  VIADD R8, R8, 0x4400 ;  /* 0x0000440008087836 */ /* 0x000fe20000000000 */
[----:B------:R-:W-:Y:S02]  /*e640*/  R2UR UR6, R10 ;  /* 0x000000000a0672ca */ /* 0x000fe400000e0000 */
[----:B------:R-:W-:Y:S02]  /*e650*/  R2UR UR7, R11 ;  /* 0x000000000b0772ca */ /* 0x000fe400000e0000 */
[----:B------:R-:W-:-:S13]  /*e660*/  PLOP3.LUT P0, PT, PT, PT, PT, 0x80, 0x0 ;  /* 0x000000000000781c */ /* 0x000fda0003f0f070 */
.L_x_274:
        /* <DEDUP_REMOVED lines=10> */
[----:B------:R0:W-:Y:S01]  /*e710*/  STL [R1+0x8], R0 ;  /* 0x0000080001007387 */ /* 0x0001e20000100800 */
[----:B------:R-:W-:-:S07]  /*e720*/  IMAD.MOV.U32 R17, RZ, RZ, R5 ;  /* 0x000000ffff117224 */ /* 0x000fce00078e0005 */
.L_x_260:
[----:B------:R-:W-:Y:S05]  /*e730*/  BSYNC B1 ;  /* 0x0000000000017941 */ /* 0x000fea0003800000 */
.L_x_259:
[----:B0-----:R-:W2:Y:S01]  /*e740*/  LDL.LU R0, [R1+0x38] ;  /* 0x0000380001007983 */ /* 0x001ea20000300800 */
[----:B------:R-:W-:-:S03]  /*e750*/  IMAD.MOV.U32 R19, RZ, RZ, R9 ;  /* 0x000000ffff137224 */ /* 0x000fc600078e0009 */
[----:B------:R0:W-:Y:S02]  /*e760*/  STL [R1+0x14], R13 ;  /* 0x0000140d01007387 */ /* 0x0001e40000100800 */
[----:B0-2---:R-:W-:-:S07]  /*e770*/  VIADD R0, R0, 0xfffffffd ;  /* 0xfffffffd00007836 */ /* 0x005fce0000000000 */
.L_x_258:
[----:B------:R-:W-:Y:S05]  /*e780*/  BSYNC B2 ;  /* 0x0000000000027941 */ /* 0x000fea0003800000 */
.L_x_257:
[----:B------:R-:W-:Y:S02]  /*e790*/  IADD3 R12, R12, -0x2, RZ ;  /* 0xfffffffe0c0c7810 */ /* 0x000fe40007ffe0ff */
[----:B------:R-:W-:-:S04]  /*e7a0*/  LOP3.LUT R4, RZ, R4, RZ, 0x33, !PT ;  /* 0x00000004ff047212 */ /* 0x000fc800078e33ff */
[----:B------:R-:W-:-:S13]  /*e7b0*/  ISETP.NE.AND P0, PT, R12, R4, PT ;  /* 0x000000040c00720c */ /* 0x000fda0003f05270 */
[----:B------:R-:W-:Y:S05]  /*e7c0*/  @!P0 BRA `(.L_x_256) ;  /* 0x0000001400448947 */ /* 0x000fea0003800000 */
[----:B------:R-:W-:-:S07]  /*e7d0*/  IMAD.MOV.U32 R9, RZ, RZ, R17 ;  /* 0x000000ffff097224 */ /* 0x000fce00078e0011 */
.L_x_307:
[----:B------:R-:W2:Y:S04]  /*e7e0*/  LDL R3, [R1+0x20] ;  /* 0x0000200001037983 */ /* 0x000ea80000100800 */
[----:B------:R-:W3:Y:S01]  /*e7f0*/  LDL R2, [R1+0x14] ;  /* 0x0000140001027983 */ /* 0x000ee20000100800 */
[----:B------:R-:W-:Y:S01]  /*e800*/  VIADD R4, R19, 0x1 ;  /* 0x0000000113047836 */ /* 0x000fe20000000000 */
[----:B------:R-:W-:Y:S05]  /*e810*/  YIELD ;  /* 0x0000000000007946 */ /* 0x000fea0003800000 */
[----:B------:R-:W-:Y:S01]  /*e820*/  ISETP.NE.AND P0, PT, R4, 0x2, PT ;  /* 0x000000020400780c */ /* 0x000fe20003f05270 */
[----:B------:R-:W-:Y:S03]  /*e830*/  BSSY B1, `(.L_x_275) ;  /* 0x00000a0000017945 */ /* 0x000fe60003800000 */
[----:B------:R-:W-:-:S02]  /*e840*/  SEL R5, RZ, 0x1, P0 ;  /* 0x00000001ff057807 */ /* 0x000fc40000000000 */
[----:B------:R-:W-:Y:S02]  /*e850*/  SEL R4, R4, RZ, P0 ;  /* 0x000000ff04047207 */ /* 0x000fe40000000000 */
[----:B--2---:R-:W-:Y:S02]  /*e860*/  ISETP.NE.AND P1, PT, R3, RZ, PT ;  /* 0x000000ff0300720c */ /* 0x004fe40003f25270 */
[----:B---3--:R-:W-:-:S11]  /*e870*/  LOP3.LUT R5, R2, R5, RZ, 0x3c, !PT ;  /* 0x0000000502057212 */ /* 0x008fd600078e3cff */
[----:B01----:R-:W-:Y:S05]  /*e880*/  @!P1 BRA `(.L_x_276) ;  /* 0x0000000800689947 */ /* 0x003fea0003800000 */
        /* <DEDUP_REMOVED lines=13> */
[----:B------:R-:W-:-:S04]  /*e960*/  @P0 SHF.R.U32.HI R2, RZ, R3, R7 ;  /* 0x00000003ff020219 */ /* 0x000fc80000011607 */
[--C-:B------:R-:W-:Y:S01]  /*e970*/  SHF.R.S32.HI R3, RZ, 0x1f, R2.reuse ;  /* 0x0000001fff037819 */ /* 0x100fe20000011402 */
[----:B------:R-:W-:-:S04]  /*e980*/  IMAD.MOV R7, RZ, RZ, -R2 ;  /* 0x000000ffff077224 */ /* 0x000fc800078e0a02 */
[----:B------:R-:W-:Y:S02]  /*e990*/  IMAD R7, R8, R7, R0 ;  /* 0x0000000708077224 */ /* 0x000fe400078e0200 */
[----:B--2---:R-:W-:-:S04]  /*e9a0*/  IMAD R8, R11, UR6, RZ ;  /* 0x000000060b087c24 */ /* 0x004fc8000f8e02ff */
[C---:B---3--:R-:W-:Y:S02]  /*e9b0*/  IMAD R8, R10.reuse, UR7, R8 ;  /* 0x000000070a087c24 */ /* 0x048fe4000f8e0208 */
[----:B------:R-:W-:-:S04]  /*e9c0*/  IMAD.WIDE.U32 R2, R10, UR6, R2 ;  /* 0x000000060a027c25 */ /* 0x000fc8000f8e0002 */
[----:B------:R-:W-:Y:S01]  /*e9d0*/  IMAD.IADD R3, R8, 0x1, R3 ;  /* 0x0000000108037824 */ /* 0x000fe200078e0203 */
[----:B------:R-:W-:-:S04]  /*e9e0*/  LEA R8, P0, R2, UR4, 0x2 ;  /* 0x0000000402087c11 */ /* 0x000fc8000f8010ff */
[----:B------:R-:W-:-:S06]  /*e9f0*/  LEA.HI.X R9, R2, UR5, R3, 0x2, P0 ;  /* 0x0000000502097c11 */ /* 0x000fcc00080f1403 */
[----:B------:R0:W5:Y:S03]  /*ea00*/  LDG.E R9, desc[UR40][R8.64] ;  /* 0x0000002808097981 */ /* 0x000166000c1e1900 */
.L_x_277:
[----:B------:R-:W-:Y:S01]  /*ea10*/  IMAD R3, R4, 0x8, R18 ;  /* 0x0000000804037824 */ /* 0x000fe200078e0212 */
[----:B------:R-:W-:Y:S01]  /*ea20*/  SHF.L.U32 R2, R5, 0x1f, RZ ;  /* 0x0000001f05027819 */ /* 0x000fe200000006ff */
[----:B------:R-:W-:Y:S03]  /*ea30*/  BSSY B2, `(.L_x_278) ;  /* 0x0000003000027945 */ /* 0x000fe60003800000 */
[----:B------:R-:W1:Y:S02]  /*ea40*/  SYNCS.PHASECHK.TRANS64.TRYWAIT P0, [R3+URZ+0x34840], R2 ;  /* 0x03484002030075a7 */ /* 0x000e64000800017f */
[----:B-1----:R-:W-:Y:S05]  /*ea50*/  @!P0 BRA `(.L_x_279) ;  /* 0x0000003800648947 */ /* 0x002fea0003800000 */
.L_x_370:
[----:B------:R-:W-:Y:S05]  /*ea60*/  BSYNC B2 ;  /* 0x0000000000027941 */ /* 0x000fea0003800000 */
.L_x_278:
[----:B0-----:R-:W0:Y:S01]  /*ea70*/  S2R R8, SR_TID.X ;  /* 0x0000000000087919 */ /* 0x001e220000002100 */
[----:B------:R-:W-:Y:S01]  /*ea80*/  BSSY B2, `(.L_x_280) ;  /* 0x000000b000027945 */ /* 0x000fe20003800000 */
[----:B0-----:R-:W-:-:S04]  /*ea90*/  LOP3.LUT R8, R8, 0x7f, RZ, 0xc0, !PT ;  /* 0x0000007f08087812 */ /* 0x001fc800078ec0ff */
[----:B------:R-:W-:-:S13]  /*eaa0*/  ISETP.NE.AND P1, PT, R8, RZ, PT ;  /* 0x000000ff0800720c */ /* 0x000fda0003f25270 */
[----:B------:R-:W-:Y:S05]  /*eab0*/  @P1 BRA `(.L_x_281) ;  /* 0x00000000001c1947 */ /* 0x000fea0003800000 */
[----:B------:R-:W0:Y:S01]  /*eac0*/  S2R R8, SR_TID.X ;  /* 0x0000000000087919 */ /* 0x000e220000002100 */
[----:B-1----:R-:W-:-:S04]  /*ead0*/  IMAD.MOV.U32 R2, RZ, RZ, 0xc000 ;  /* 0x0000c000ff027424 */ /* 0x002fc800078e00ff */
[----:B------:R2:W-:Y:S01]  /*eae0*/  SYNCS.ARRIVE.TRANS64 RZ, [R3+URZ+0x34830], R2 ;  /* 0x0348300203ff79a7 */ /* 0x0005e2000800003f */
[----:B0-----:R-:W-:-:S04]  /*eaf0*/  LOP3.LUT R8, R8, 0x1f, RZ, 0xc0, !PT ;  /* 0x0000001f08087812 */ /* 0x001fc800078ec0ff */
[----:B------:R-:W-:-:S13]  /*eb00*/  ISETP.NE.AND P0, PT, R8, RZ, PT ;  /* 0x000000ff0800720c */ /* 0x000fda0003f05270 */
[----:B--2---:R-:W-:Y:S05]  /*eb10*/  @!P0 BRA `(.L_x_281) ;  /* 0x0000000000048947 */ /* 0x004fea0003800000 */
[----:B------:R-:W-:Y:S01]  /*eb20*/  BPT.TRAP 0x1 ;  /* 0x000000040000795c */ /* 0x000fe20000300000 */
.L_x_281:
[----:B------:R-:W-:Y:S05]  /*eb30*/  BSYNC B2 ;  /* 0x0000000000027941 */ /* 0x000fea0003800000 */
.L_x_280:
        /* <DEDUP_REMOVED lines=12> */
.L_x_282:
        /* <DEDUP_REMOVED lines=10> */
[----:B------:R-:W-:Y:S01]  /*eca0*/  IMAD.MOV.U32 R13, RZ, RZ, 0x40 ;  /* 0x00000040ff0d7424 */ /* 0x000fe200078e00ff */
[----:B------:R-:W-:Y:S01]  /*ecb0*/  PLOP3.LUT P0, PT, PT, PT, PT, 0x80, 0x0 ;  /* 0x000000000000781c */ /* 0x000fe20003f0f070 */
[----:B------:R-:W-:Y:S01]  /*ecc0*/  VIADD R10, R8, 0x20400 ;  /* 0x00020400080a7836 */ /* 0x000fe20000000000 */
[----:B------:R-:W-:Y:S01]  /*ecd0*/  UMOV UR6, 0x0 ;  /* 0x0000000000067882 */ /* 0x000fe20000000000 */
[----:B------:R-:W-:Y:S01]  /*ece0*/  UMOV UR7, 0x14f00000 ;  /* 0x14f0000000077882 */ /* 0x000fe20000000000 */
[----:B------:R-:W-:-:S15]  /*ecf0*/  R2UR UR10, R13 ;  /* 0x000000000d0a72ca */ /* 0x000fde00000e0000 */
.L_x_283:
        /* <DEDUP_REMOVED lines=10> */
[----:B------:R-:W-:Y:S01]  /*eda0*/  PLOP3.LUT P0, PT, PT, PT, PT, 0x80, 0x0 ;  /* 0x000000000000781c */ /* 0x000fe20003f0f070 */
[----:B------:R-:W-:Y:S01]  /*edb0*/  VIADD R8, R8, 0x24400 ;  /* 0x0002440008087836 */ /* 0x000fe20000000000 */
[----:B------:R-:W-:Y:S01]  /*edc0*/  UMOV UR6, 0x0 ;  /* 0x0000000000067882 */ /* 0x000fe20000000000 */
[----:B------:R-:W-:Y:S01]  /*edd0*/  UMOV UR7, 0x14f00000 ;  /* 0x14f0000000077882 */ /* 0x000fe20000000000 */
[----:B------:R-:W-:-:S09]  /*ede0*/  UMOV UR10, 0x80 ;  /* 0x00000080000a7882 */ /* 0x000fd20000000000 */
.L_x_284:
        /* <DEDUP_REMOVED lines=10> */
[----:B------:R-:W2:Y:S01]  /*ee90*/  LDL.LU R10, [R1+0x14] ;  /* 0x00001400010a7983 */ /* 0x000ea20000300800 */
[----:B------:R-:W-:Y:S01]  /*eea0*/  LEA R2, R19, R6, 0x3 ;  /* 0x0000000613027211 */ /* 0x000fe200078e18ff */
[----:B------:R-:W-:Y:S01]  /*eeb0*/  BSSY B2, `(.L_x_285) ;  /* 0x0000004000027945 */ /* 0x000fe20003800000 */
[----:B--2---:R-:W-:-:S04]  /*eec0*/  SHF.L.U32 R3, R10, 0x1f, RZ ;  /* 0x0000001f0a037819 */ /* 0x004fc800000006ff */
[----:B------:R-:W0:Y:S02]  /*eed0*/  SYNCS.PHASECHK.TRANS64.TRYWAIT P0, [R2+URZ+0x60], R3 ;  /* 0x00006003020075a7 */ /* 0x000e24000800017f */
[----:B0-----:R-:W-:Y:S05]  /*eee0*/  @!P0 BRA `(.L_x_286) ;  /* 0x0000003400548947 */ /* 0x001fea0003800000 */
.L_x_371:
[----:B------:R-:W-:Y:S05]  /*eef0*/  BSYNC B2 ;  /* 0x0000000000027941 */ /* 0x000fea0003800000 */
.L_x_285:
[----:B------:R-:W-:Y:S01]  /*ef00*/  BSSY B2, `(.L_x_287) ;  /* 0x000000b000027945 */ /* 0x000fe20003800000 */
[----:B------:R-:W-:Y:S02]  /*ef10*/  IMAD.MOV.U32 R10, RZ, RZ, 0x0 ;  /* 0x00000000ff0a7424 */ /* 0x000fe400078e00ff */
[----:B------:R-:W-:Y:S01]  /*ef20*/  IMAD.MOV.U32 R11, RZ, RZ, 0x14f00000 ;  /* 0x14f00000ff0b7424 */ /* 0x000fe200078e00ff */
[----:B------:R-:W-:Y:S06]  /*ef30*/  @P1 BRA `(.L_x_288) ;  /* 0x00000000001c1947 */ /* 0x000fec0003800000 */
[----:B------:R-:W1:Y:S01]  /*ef40*/  S2R R8, SR_TID.X ;  /* 0x0000000000087919 */ /* 0x000e620000002100 */
[----:B0-----:R-:W-:-:S04]  /*ef50*/  IMAD.MOV.U32 R3, RZ, RZ, 0x8000 ;  /* 0x00008000ff037424 */ /* 0x001fc800078e00ff */
[----:B------:R2:W-:Y:S01]  /*ef60*/  SYNCS.ARRIVE.TRANS64 RZ, [R2+URZ+0x50], R3 ;  /* 0x0000500302ff79a7 */ /* 0x0005e2000800003f */
[----:B-1----:R-:W-:-:S04]  /*ef70*/  LOP3.LUT R8, R8, 0x1f, RZ, 0xc0, !PT ;  /* 0x0000001f08087812 */ /* 0x002fc800078ec0ff */
[----:B------:R-:W-:-:S13]  /*ef80*/  ISETP.NE.AND P0, PT, R8, RZ, PT ;  /* 0x000000ff0800720c */ /* 0x000fda0003f05270 */
[----:B--2---:R-:W-:Y:S05]  /*ef90*/  @!P0 BRA `(.L_x_288) ;  /* 0x0000000000048947 */ /* 0x004fea0003800000 */
[----:B------:R-:W-:Y:S01]  /*efa0*/  BPT.TRAP 0x1 ;  /* 0x000000040000795c */ /* 0x000fe20000300000 */
.L_x_288:
[----:B------:R-:W-:Y:S05]  /*efb0*/  BSYNC B2 ;  /* 0x0000000000027941 */ /* 0x000fea0003800000 */
.L_x_287:
[----:B------:R-:W2:Y:S04]  /*efc0*/  LDL R8, [R1+0x18] ;  /* 0x0000180001087983 */ /* 0x000ea80000100800 */
[----:B0-----:R-:W2:Y:S01]  /*efd0*/  LDL.LU R3, [R1+0x8] ;  /* 0x0000080001037983 */ /* 0x001ea20000300800 */
[----:B------:R-:W-:Y:S01]  /*efe0*/  R2UR UR10, R12 ;  /* 0x000000000c0a72ca */ /* 0x000fe200000e0000 */
[----:B------:R-:W-:Y:S01]  /*eff0*/  IMAD R19, R19, 0x8000, R18 ;  /* 0x0000800013137824 */ /* 0x000fe200078e0212 */
[----:B------:R-:W-:Y:S01]  /*f000*/  R2UR UR6, R10 ;  /* 0x000000000a0672ca */ /* 0x000fe200000e0000 */
[----:B------:R-:W-:Y:S01]  /*f010*/  UIADD3 UR4, UP0, UR38, 0x470, URZ ;  /* 0x0000047026047890 */ /* 0x000fe2000ff1e03f */
[----:B------:R-:W-:Y:S01]  /*f020*/  R2UR UR7, R11 ;  /* 0x000000000b0772ca */ /* 0x000fe200000e0000 */
[----:B------:R-:W-:Y:S01]  /*f030*/  VIADD R2, R2, 0x50 ;  /* 0x0000005002027836 */ /* 0x000fe20000000000 */
[----:B------:R-:W-:Y:S01]  /*f040*/  PLOP3.LUT P0, PT, PT, PT, PT, 0x80, 0x0 ;  /* 0x000000000000781c */ /* 0x000fe20003f0f070 */
[----:B------:R-:W-:Y:S01]  /*f050*/  UIADD3.X UR5, URZ, UR39, URZ, UP0, !UPT ;  /* 0x000000273f057290 */ /* 0x000fe200087fe43f */
[----:B--2---:R-:W-:-:S02]  /*f060*/  IMAD R3, R3, 0x80, R8 ;  /* 0x0000008003037824 */ /* 0x004fc400078e0208 */
[----:B------:R-:W-:-:S09]  /*f070*/  VIADD R8, R19, 0x400 ;  /* 0x0000040013087836 */ /* 0x000fd20000000000 */
.L_x_289:
        /* <DEDUP_REMOVED lines=15> */
.L_x_290:
        /* <DEDUP_REMOVED lines=12> */
.L_x_276:
[----:B------:R-:W-:Y:S05]  /*f230*/  BSYNC B1 ;  /* 0x0000000000017941 */ /* 0x000fea0003800000 */
.L_x_275:
[----:B------:R-:W2:Y:S01]  /*f240*/  LDL R2, [R1+0x20] ;  /* 0x0000200001027983 */ /* 0x000ea20000100800 */
[----:B------:R-:W-:Y:S01]  /*f250*/  VIADD R19, R4, 0x1 ;  /* 0x0000000104137836 */ /* 0x000fe20000000000 */
[----:B------:R-:W-:Y:S01]  /*f260*/  BSSY B1, `(.L_x_291) ;  /* 0x00000a3000017945 */ /* 0x000fe20003800000 */
[----:B0-----:R-:W-:-:S03]  /*f270*/  VIADD R7, R0, 0xffffffff ;  /* 0xffffffff00077836 */ /* 0x001fc60000000000 */
[----:B------:R-:W-:-:S04]  /*f280*/  ISETP.NE.AND P0, PT, R19, 0x2, PT ;  /* 0x000000021300780c */ /* 0x000fc80003f05270 */
[----:B------:R-:W-:Y:S02]  /*f290*/  SEL R19, R19, RZ, P0 ;  /* 0x000000ff13137207 */ /* 0x000fe40000000000 */
[----:B--2---:R-:W-:Y:S02]  /*f2a0*/  ISETP.NE.AND P1, PT, R2, RZ, PT ;  /* 0x000000ff0200720c */ /* 0x004fe40003f25270 */
[----:B------:R-:W-:-:S04]  /*f2b0*/  SEL R2, RZ, 0x1, P0 ;  /* 0x00000001ff027807 */ /* 0x000fc80000000000 */
[----:B------:R-:W-:-:S05]  /*f2c0*/  LOP3.LUT R12, R5, R2, RZ, 0x3c, !PT ;  /* 0x00000002050c7212 */ /* 0x000fca00078e3cff */
[----:B------:R0:W-:Y:S02]  /*f2d0*/  STL [R1+0x14], R12 ;  /* 0x0000140c01007387 */ /* 0x0001e40000100800 */
[----:B------:R-:W-:Y:S05]  /*f2e0*/  @!P1 BRA `(.L_x_292) ;  /* 0x0000000800689947 */ /* 0x000fea0003800000 */
[----:B------:R-:W-:Y:S01]  /*f2f0*/  ULDC.64 UR4, c[0x0][0x418] ;  /* 0x0001060000047ab9 */ /* 0x000fe20000000a00 */
[----:B------:R-:W-:Y:S01]  /*f300*/  IMAD.MOV.U32 R8, RZ, RZ, R7 ;  /* 0x000000ffff087224 */ /* 0x000fe200078e0007 */
[----:B------:R-:W-:-:S04]  /*f310*/  ISETP.NE.U32.AND P0, PT, RZ, UR4, PT ;  /* 0x00000004ff007c0c */ /* 0x000fc8000bf05070 */
[----:B------:R-:W-:-:S13]  /*f320*/  ISETP.NE.AND.EX P0, PT, RZ, UR5, PT, P0 ;  /* 0x00000005ff007c0c */ /* 0x000fda000bf05300 */
[----:B------:R-:W-:Y:S05]  /*f330*/  @!P0 BRA `(.L_x_293) ;  /* 0x00000000004c8947 */ /* 0x000fea0003800000 */
[----:B------:R-:W2:Y:S01]  /*f340*/  LDL R11, [R1+0x1c] ;  /* 0x00001c00010b7983 */ /* 0x000ea20000100800 */
[----:B------:R-:W1:Y:S01]  /*f350*/  LDC R9, c[0x0][0x43c] ;  /* 0x00010f00ff097b82 */ /* 0x000e620000000800 */
[----:B------:R-:W-:Y:S02]  /*f360*/  ULDC.64 UR6, c[0x0][0x428] ;  /* 0x00010a0000067ab9 */ /* 0x000fe40000000a00 */
[----:B------:R-:W3:Y:S01]  /*f370*/  LDL R10, [R1+0x10] ;  /* 0x00001000010a7983 */ /* 0x000ee20000100800 */
[----:B-1----:R-:W-:-:S13]  /*f380*/  ISETP.NE.AND P0, PT, R9, 0x1, PT ;  /* 0x000000010900780c */ /* 0x002fda0003f05270 */
[----:B------:R-:W1:Y:S02]  /*f390*/  @P0 LDC.64 R2, c[0x0][0x440] ;  /* 0x00011000ff020b82 */ /* 0x000e640000000a00 */
[----:B-1----:R-:W-:-:S04]  /*f3a0*/  @P0 IMAD.HI.U32 R8, R7, R2, RZ ;  /* 0x0000000207080227 */ /* 0x002fc800078e00ff */
        /* <DEDUP_REMOVED lines=10> */
[----:B------:R-:W-:-:S05]  /*f450*/  LEA.HI.X R11, R2, UR5, R9, 0x2, P0 ;  /* 0x00000005020b7c11 */ /* 0x000fca00080f1409 */
[----:B------:R1:W5:Y:S04]  /*f460*/  LDG.E R9, desc[UR40][R10.64] ;  /* 0x000000280a097981 */ /* 0x000368000c1e1900 */
.L_x_293:
[----:B------:R-:W-:Y:S01]  /*f470*/  LEA R2, R19, R18, 0x3 ;  /* 0x0000001213027211 */ /* 0x000fe200078e18ff */
[----:B------:R-:W-:Y:S01]  /*f480*/  BSSY B2, `(.L_x_294) ;  /* 0x0000004000027945 */ /* 0x000fe20003800000 */
[----:B------:R-:W-:-:S04]  /*f490*/  SHF.L.U32 R3, R12, 0x1f, RZ ;  /* 0x0000001f0c037819 */ /* 0x000fc800000006ff */
[----:B------:R-:W2:Y:S02]  /*f4a0*/  SYNCS.PHASECHK.TRANS64.TRYWAIT P0, [R2+URZ+0x34840], R3 ;  /* 0x03484003020075a7 */ /* 0x000ea4000800017f */
[----:B--2---:R-:W-:Y:S05]  /*f4b0*/  @!P0 BRA `(.L_x_295) ;  /* 0x0000002c00f48947 */ /* 0x004fea0003800000 */
.L_x_372:
[----:B------:R-:W-:Y:S05]  /*f4c0*/  BSYNC B2 ;  /* 0x0000000000027941 */ /* 0x000fea0003800000 */
.L_x_294:
[----:B-1----:R-:W1:Y:S01]  /*f4d0*/  S2R R10, SR_TID.X ;  /* 0x00000000000a7919 */ /* 0x002e620000002100 */
[----:B------:R-:W-:Y:S01]  /*f4e0*/  BSSY B2, `(.L_x_296) ;  /* 0x000000b000027945 */ /* 0x000fe20003800000 */
[----:B-1----:R-:W-:-:S04]  /*f4f0*/  LOP3.LUT R10, R10, 0x7f, RZ, 0xc0, !PT ;  /* 0x0000007f0a0a7812 */ /* 0x002fc800078ec0ff */
[----:B------:R-:W-:-:S13]  /*f500*/  ISETP.NE.AND P1, PT, R10, RZ, PT ;  /* 0x000000ff0a00720c */ /* 0x000fda0003f25270 */
[----:B------:R-:W-:Y:S05]  /*f510*/  @P1 BRA `(.L_x_297) ;  /* 0x00000000001c1947 */ /* 0x000fea0003800000 */
[----:B------:R-:W1:Y:S01]  /*f520*/  S2R R10, SR_TID.X ;  /* 0x00000000000a7919 */ /* 0x000e620000002100 */
[----:B--2---:R-:W-:-:S04]  /*f530*/  IMAD.MOV.U32 R3, RZ, RZ, 0xc000 ;  /* 0x0000c000ff037424 */ /* 0x004fc800078e00ff */
[----:B------:R3:W-:Y:S01]  /*f540*/  SYNCS.ARRIVE.TRANS64 RZ, [R2+URZ+0x34830], R3 ;  /* 0x0348300302ff79a7 */ /* 0x0007e2000800003f */
[----:B-1----:R-:W-:-:S04]  /*f550*/  LOP3.LUT R10, R10, 0x1f, RZ, 0xc0, !PT ;  /* 0x0000001f0a0a7812 */ /* 0x002fc800078ec0ff */
[----:B------:R-:W-:-:S13]  /*f560*/  ISETP.NE.AND P0, PT, R10, RZ, PT ;  /* 0x000000ff0a00720c */ /* 0x000fda0003f05270 */
[----:B---3--:R-:W-:Y:S05]  /*f570*/  @!P0 BRA `(.L_x_297) ;  /* 0x0000000000048947 */ /* 0x008fea0003800000 */
[----:B------:R-:W-:Y:S01]  /*f580*/  BPT.TRAP 0x1 ;  /* 0x000000040000795c */ /* 0x000fe20000300000 */
.L_x_297:
[----:B------:R-:W-:Y:S05]  /*f590*/  BSYNC B2 ;  /* 0x0000000000027941 */ /* 0x000fea0003800000 */
.L_x_296:
[----:B--2---:R-:W2:Y:S01]  /*f5a0*/  LDL R2, [R1+0x18] ;  /* 0x0000180001027983 */ /* 0x004ea20000100800 */
[----:B0-----:R-:W-:Y:S01]  /*f5b0*/  IMAD.MOV.U32 R12, RZ, RZ, RZ ;  /* 0x000000ffff0c7224 */ /* 0x001fe200078e00ff */
[----:B------:R-:W-:Y:S01]  /*f5c0*/  UIADD3 UR4, UP0, UR38, 0x370, URZ ;  /* 0x0000037026047890 */ /* 0x000fe2000ff1e03f */
[C---:B------:R-:W-:Y:S01]  /*f5d0*/  IMAD R3, R19.reuse, 0x8, R6 ;  /* 0x0000000813037824 */ /* 0x040fe200078e0206 */
[----:B------:R-:W-:Y:S01]  /*f5e0*/  PLOP3.LUT P0, PT, PT, PT, PT, 0x80, 0x0 ;  /* 0x000000000000781c */ /* 0x000fe20003f0f070 */
[----:B------:R-:W-:Y:S01]  /*f5f0*/  IMAD R10, R19, 0xc000, R18 ;  /* 0x0000c000130a7824 */ /* 0x000fe200078e0212 */
[----:B------:R-:W-:Y:S01]  /*f600*/  R2UR UR10, R12 ;  /* 0x000000000c0a72ca */ /* 0x000fe200000e0000 */
[----:B------:R-:W-:Y:S01]  /*f610*/  VIADD R3, R3, 0x30 ;  /* 0x0000003003037836 */ /* 0x000fe20000000000 */
[----:B------:R-:W-:Y:S01]  /*f620*/  UIADD3.X UR5, URZ, UR39, URZ, UP0, !UPT ;  /* 0x000000273f057290 */ /* 0x000fe200087fe43f */
[----:B------:R-:W-:Y:S01]  /*f630*/  VIADD R11, R10, 0x1c400 ;  /* 0x0001c4000a0b7836 */ /* 0x000fe20000000000 */
[----:B------:R-:W-:Y:S01]  /*f640*/  UMOV UR6, 0x0 ;  /* 0x0000000000067882 */ /* 0x000fe20000000000 */
[----:B------:R-:W-:Y:S01]  /*f650*/  UMOV UR7, 0x14f00000 ;  /* 0x14f0000000077882 */ /* 0x000fe20000000000 */
[----:B--2---:R-:W-:-:S09]  /*f660*/  IMAD R2, R8, 0x80, R2 ;  /* 0x0000008008027824 */ /* 0x004fd200078e0202 */
.L_x_298:
        /* <DEDUP_REMOVED lines=16> */
.L_x_299:
        /* <DEDUP_REMOVED lines=15> */
.L_x_300:
        /* <DEDUP_REMOVED lines=10> */
[----:B------:R-:W-:Y:S01]  /*f900*/  SHF.L.U32 R5, R5, 0x1f, RZ ;  /* 0x0000001f05057819 */ /* 0x000fe200000006ff */
[----:B------:R-:W-:Y:S01]  /*f910*/  IMAD R2, R4, 0x8, R6 ;  /* 0x0000000804027824 */ /* 0x000fe200078e0206 */
[----:B------:R-:W-:Y:S03]  /*f920*/  BSSY B2, `(.L_x_301) ;  /* 0x0000003000027945 */ /* 0x000fe60003800000 */
[----:B------:R-:W0:Y:S02]  /*f930*/  SYNCS.PHASECHK.TRANS64.TRYWAIT P0, [R2+URZ+0x60], R5 ;  /* 0x00006005020075a7 */ /* 0x000e24000800017f */
[----:B0-----:R-:W-:Y:S05]  /*f940*/  @!P0 BRA `(.L_x_302) ;  /* 0x0000002800e48947 */ /* 0x001fea0003800000 */
.L_x_373:
[----:B------:R-:W-:Y:S05]  /*f950*/  BSYNC B2 ;  /* 0x0000000000027941 */ /* 0x000fea0003800000 */
.L_x_301:
[----:B------:R-:W-:Y:S01]  /*f960*/  BSSY B2, `(.L_x_303) ;  /* 0x000000b000027945 */ /* 0x000fe20003800000 */
[----:B------:R-:W-:Y:S02]  /*f970*/  IMAD.MOV.U32 R10, RZ, RZ, 0x0 ;  /* 0x00000000ff0a7424 */ /* 0x000fe400078e00ff */
[----:B------:R-:W-:Y:S01]  /*f980*/  IMAD.MOV.U32 R11, RZ, RZ, 0x14f00000 ;  /* 0x14f00000ff0b7424 */ /* 0x000fe200078e00ff */
[----:B------:R-:W-:Y:S06]  /*f990*/  @P1 BRA `(.L_x_304) ;  /* 0x00000000001c1947 */ /* 0x000fec0003800000 */
[----:B------:R-:W1:Y:S02]  /*f9a0*/  S2R R3, SR_TID.X ;  /* 0x0000000000037919 */ /* 0x000e640000002100 */
[----:B-1----:R-:W-:Y:S01]  /*f9b0*/  LOP3.LUT R14, R3, 0x1f, RZ, 0xc0, !PT ;  /* 0x0000001f030e7812 */ /* 0x002fe200078ec0ff */
[----:B------:R-:W-:-:S03]  /*f9c0*/  IMAD.MOV.U32 R3, RZ, RZ, 0x8000 ;  /* 0x00008000ff037424 */ /* 0x000fc600078e00ff */
[----:B------:R-:W-:Y:S01]  /*f9d0*/  ISETP.NE.AND P0, PT, R14, RZ, PT ;  /* 0x000000ff0e00720c */ /* 0x000fe20003f05270 */
[----:B------:R1:W-:-:S12]  /*f9e0*/  SYNCS.ARRIVE.TRANS64 RZ, [R2+URZ+0x50], R3 ;  /* 0x0000500302ff79a7 */ /* 0x0003d8000800003f */
[----:B-1----:R-:W-:Y:S05]  /*f9f0*/  @!P0 BRA `(.L_x_304) ;  /* 0x0000000000048947 */ /* 0x002fea0003800000 */
[----:B------:R-:W-:Y:S01]  /*fa00*/  BPT.TRAP 0x1 ;  /* 0x000000040000795c */ /* 0x000fe20000300000 */
.L_x_304:
[----:B------:R-:W-:Y:S05]  /*fa10*/  BSYNC B2 ;  /* 0x0000000000027941 */ /* 0x000fea0003800000 */
.L_x_303:
[----:B0-----:R-:W2:Y:S04]  /*fa20*/  LDL R5, [R1+0x18] ;  /* 0x0000180001057983 */ /* 0x001ea80000100800 */
[----:B------:R-:W2:Y:S01]  /*fa30*/  LDL.LU R3, [R1+0x8] ;  /* 0x0000080001037983 */ /* 0x000ea20000300800 */
[----:B------:R-:W-:Y:S01]  /*fa40*/  R2UR UR10, R12 ;  /* 0x000000000c0a72ca */ /* 0x000fe200000e0000 */
[----:B------:R-:W-:Y:S01]  /*fa50*/  IMAD R4, R4, 0x8000, R18 ;  /* 0x0000800004047824 */ /* 0x000fe200078e0212 */
[----:B------:R-:W-:Y:S01]  /*fa60*/  R2UR UR6, R10 ;  /* 0x000000000a0672ca */ /* 0x000fe200000e0000 */
[----:B------:R-:W-:Y:S01]  /*fa70*/  UIADD3 UR4, UP0, UR38, 0x470, URZ ;  /* 0x0000047026047890 */ /* 0x000fe2000ff1e03f */
[----:B------:R-:W-:Y:S02]  /*fa80*/  R2UR UR7, R11 ;  /* 0x000000000b0772ca */ /* 0x000fe400000e0000 */
[----:B------:R-:W-:Y:S01]  /*fa90*/  PLOP3.LUT P0, PT, PT, PT, PT, 0x80, 0x0 ;  /* 0x000000000000781c */ /* 0x000fe20003f0f070 */
[----:B------:R-:W-:Y:S01]  /*faa0*/  UIADD3.X UR5, URZ, UR39, URZ, UP0, !UPT ;  /* 0x000000273f057290 */ /* 0x000fe200087fe43f */
[----:B------:R-:W-:Y:S01]  /*fab0*/  IADD3 R2, R2, 0x50, RZ ;  /* 0x0000005002027810 */ /* 0x000fe20007ffe0ff */
[----:B--2---:R-:W-:-:S02]  /*fac0*/  IMAD R3, R3, 0x80, R5 ;  /* 0x0000008003037824 */ /* 0x004fc400078e0205 */
[----:B------:R-:W-:-:S08]  /*fad0*/  VIADD R5, R4, 0x400 ;  /* 0x0000040004057836 */ /* 0x000fd00000000000 */
.L_x_305:
        /* <DEDUP_REMOVED lines=15> */
.L_x_306:
        /* <DEDUP_REMOVED lines=12> */
.L_x_292:
[----:B------:R-:W-:Y:S05]  /*fc90*/  BSYNC B1 ;  /* 0x0000000000017941 */ /* 0x000fea0003800000 */
.L_x_291:
[----:B------:R-:W2:Y:S01]  /*fca0*/  LDL R2, [R1+0x28] ;  /* 0x0000280001027983 */ /* 0x000ea20000100800 */
[----:B------:R-:W-:Y:S01]  /*fcb0*/  VIADD R0, R0, 0xfffffffe ;  /* 0xfffffffe00007836 */ /* 0x000fe20000000000 */
[----:B--2---:R-:W-:-:S13]  /*fcc0*/  ISETP.GT.AND P0, PT, R7, R2, PT ;  /* 0x000000020700720c */ /* 0x004fda0003f04270 */
[----:B------:R-:W-:Y:S05]  /*fcd0*/  @P0 BRA `(.L_x_307) ;  /* 0xffffffe800c00947 */ /* 0x000fea000383ffff */
.L_x_256:
[----:B------:R-:W-:Y:S05]  /*fce0*/  BSYNC B0 ;  /* 0x0000000000007941 */ /* 0x000fea0003800000 */
.L_x_255:
[----:B------:R-:W3:Y:S01]  /*fcf0*/  S2R R2, SR_TID.X ;  /* 0x0000000000027919 */ /* 0x000ee20000002100 */
[----:B------:R-:W-:Y:S01]  /*fd00*/  BSSY B0, `(.L_x_308) ;  /* 0x0000011000007945 */ /* 0x000fe20003800000 */
[----:B---3--:R-:W-:-:S04]  /*fd10*/  LOP3.LUT R3, R2, 0x7f, RZ, 0xc0, !PT ;  /* 0x0000007f02037812 */ /* 0x008fc800078ec0ff */
[----:B------:R-:W-:-:S13]  /*fd20*/  ISETP.NE.AND P0, PT, R3, RZ, PT ;  /* 0x000000ff0300720c */ /* 0x000fda0003f05270 */
[----:B------:R-:W-:Y:S05]  /*fd30*/  @P0 BRA `(.L_x_309) ;  /* 0x0000000000340947 */ /* 0x000fea0003800000 */
[----:B------:R-:W3:Y:S01]  /*fd40*/  S2R R2, SR_LANEID ;  /* 0x0000000000027919 */ /* 0x000ee20000000000 */
[----:B------:R-:W-:Y:S01]  /*fd50*/  VOTEU.ANY UR4, UPT, PT ;  /* 0x0000000000047886 */ /* 0x000fe200038e0100 */
[----:B--2---:R-:W2:Y:S01]  /*fd60*/  LDC.64 R4, c[0x0][0xc60] ;  /* 0x00031800ff047b82 */ /* 0x004ea20000000a00 */
[----:B------:R-:W3:Y:S02]  /*fd70*/  FLO.U32 R0, UR4 ;  /* 0x0000000400007d00 */ /* 0x000ee400080e0000 */
[----:B---3--:R-:W-:-:S06]  /*fd80*/  ISETP.EQ.U32.AND P0, PT, R0, R2, PT ;  /* 0x000000020000720c */ /* 0x008fcc0003f02070 */
[----:B------:R-:W2:Y:S07]  /*fd90*/  POPC R2, UR4 ;  /* 0x0000000400027d09 */ /* 0x000eae0008000000 */
[----:B--2---:R-:W2:Y:S04]  /*fda0*/  @P0 ATOMG.E.ADD.STRONG.GPU PT, R2, desc[UR40][R4.64], R2 ;  /* 0x00000002040209a8 */ /* 0x004ea800081ee1e8 */
[----:B--2---:R2:W3:Y:S02]  /*fdb0*/  SHFL.IDX PT, R2, R2, R0, 0x1f ;  /* 0x00001f0002027589 */ /* 0x0044e400000e0000 */
[----:B--2---:R-:W2:Y:S02]  /*fdc0*/  S2R R0, SR_LTMASK ;  /* 0x0000000000007919 */ /* 0x004ea40000003900 */
[----:B--2---:R-:W-:-:S06]  /*fdd0*/  LOP3.LUT R0, R0, UR4, RZ, 0xc0, !PT ;  /* 0x0000000400007c12 */ /* 0x004fcc000f8ec0ff */
[----:B------:R-:W3:Y:S02]  /*fde0*/  POPC R0, R0 ;  /* 0x0000000000007309 */ /* 0x000ee40000000000 */
[----:B---3--:R-:W-:-:S05]  /*fdf0*/  IADD3 R0, R2, UR36, R0 ;  /* 0x0000002402007c10 */ /* 0x008fca000fffe000 */
[----:B------:R3:W-:Y:S02]  /*fe00*/  STL [R1], R0 ;  /* 0x0000000001007387 */ /* 0x0007e40000100800 */
.L_x_309:
[----:B------:R-:W-:Y:S05]  /*fe10*/  BSYNC B0 ;  /* 0x0000000000007941 */ /* 0x000fea0003800000 */
.L_x_308:
[----:B---3--:R-:W3:Y:S01]  /*fe20*/  LDL.LU R0, [R1+0x20] ;  /* 0x0000200001007983 */ /* 0x008ee20000300800 */
[----:B------:R-:W-:Y:S01]  /*fe30*/  BSSY B0, `(.L_x_310) ;  /* 0x000003a000007945 */ /* 0x000fe20003800000 */
[----:B---3--:R-:W-:-:S13]  /*fe40*/  ISETP.NE.AND P0, PT, R0, RZ, PT ;  /* 0x000000ff0000720c */ /* 0x008fda0003f05270 */
[----:B------:R-:W-:Y:S05]  /*fe50*/  @!P0 BRA `(.L_x_311) ;  /* 0x0000000000dc8947 */ /* 0x000fea0003800000 */
[----:B------:R-:W3:Y:S01]  /*fe60*/  LDL R2, [R1+0x14] ;  /* 0x0000140001027983 */ /* 0x000ee20000100800 */
[----:B------:R-:W-:Y:S01]  /*fe70*/  IMAD R0, R19, 0x8, R18 ;  /* 0x0000000813007824 */ /* 0x000fe200078e0212 */
[----:B------:R-:W-:Y:S01]  /*fe80*/  BSSY B1, `(.L_x_312) ;  /* 0x0000005000017945 */ /* 0x000fe20003800000 */
[----:B------:R-:W-:Y:S02]  /*fe90*/  ISETP.NE.AND P1, PT, R3, RZ, PT ;  /* 0x000000ff0300720c */ /* 0x000fe40003f25270 */
[----:B---3--:R-:W-:-:S04]  /*fea0*/  SHF.L.U32 R2, R2, 0x1f, RZ ;  /* 0x0000001f02027819 */ /* 0x008fc800000006ff */
[----:B------:R-:W3:Y:S02]  /*feb0*/  SYNCS.PHASECHK.TRANS64.TRYWAIT P0, [R0+URZ+0x34860], R2 ;  /* 0x03486002000075a7 */ /* 0x000ee4000800017f */
[----:B---3--:R-:W-:Y:S05]  /*fec0*/  @!P0 BRA `(.L_x_313) ;  /* 0x0000002400988947 */ /* 0x008fea0003800000 */
.L_x_374:
[----:B------:R-:W-:Y:S05]  /*fed0*/  BSYNC B1 ;  /* 0x0000000000017941 */ /* 0x000fea0003800000 */
.L_x_312:
[----:B------:R-:W-:Y:S04]  /*fee0*/  BSSY B1, `(.L_x_314) ;  /* 0x0000009000017945 */ /* 0x000fe80003800000 */
[----:B------:R-:W-:Y:S05]  /*fef0*/  @P1 BRA `(.L_x_315) ;  /* 0x00000000001c1947 */ /* 0x000fea0003800000 */
[----:B------:R-:W4:Y:S01]  /*ff00*/  S2R R3, SR_TID.X ;  /* 0x0000000000037919 */ /* 0x000f220000002100 */
[----:B---3--:R-:W-:-:S04]  /*ff10*/  IMAD.MOV.U32 R2, RZ, RZ, 0x8000 ;  /* 0x00008000ff027424 */ /* 0x008fc800078e00ff */
[----:B------:R3:W-:Y:S01]  /*ff20*/  SYNCS.ARRIVE.TRANS64 RZ, [R0+URZ+0x34850], R2 ;  /* 0x0348500200ff79a7 */ /* 0x0007e2000800003f */
[----:B----4-:R-:W-:-:S04]  /*ff30*/  LOP3.LUT R3, R3, 0x1f, RZ, 0xc0, !PT ;  /* 0x0000001f03037812 */ /* 0x010fc800078ec0ff */
[----:B------:R-:W-:-:S13]  /*ff40*/  ISETP.NE.AND P0, PT, R3, RZ, PT ;  /* 0x000000ff0300720c */ /* 0x000fda0003f05270 */
[----:B---3--:R-:W-:Y:S05]  /*ff50*/  @!P0 BRA `(.L_x_315) ;  /* 0x0000000000048947 */ /* 0x008fea0003800000 */
[----:B------:R-:W-:Y:S01]  /*ff60*/  BPT.TRAP 0x1 ;  /* 0x000000040000795c */ /* 0x000fe20000300000 */
.L_x_315:
[----:B------:R-:W-:Y:S05]  /*ff70*/  BSYNC B1 ;  /* 0x0000000000017941 */ /* 0x000fea0003800000 */
.L_x_314:
[----:B------:R-:W4:Y:S04]  /*ff80*/  LDL.LU R3, [R1+0x18] ;  /* 0x0000180001037983 */ /* 0x000f280000300800 */
[----:B---3--:R-:W4:Y:S01]  /*ff90*/  LDL.LU R2, [R1+0x8] ;  /* 0x0000080001027983 */ /* 0x008f220000300800 */
[----:B------:R-:W-:Y:S01]  /*ffa0*/  UIADD3 UR4, UP0, UR38, 0x470, URZ ;  /* 0x0000047026047890 */ /* 0x000fe2000ff1e03f */
[----:B------:R-:W-:Y:S01]  /*ffb0*/  PLOP3.LUT P0, PT, PT, PT, PT, 0x80, 0x0 ;  /* 0x000000000000781c */ /* 0x000fe20003f0f070 */
[----:B------:R-:W-:Y:S01]  /*ffc0*/  VIADD R0, R0, 0x34850 ;  /* 0x0003485000007836 */ /* 0x000fe20000000000 */
[----:B------:R-:W-:Y:S01]  /*ffd0*/  UMOV UR6, 0x0 ;  /* 0x0000000000067882 */ /* 0x000fe20000000000 */
[----:B------:R-:W-:Y:S01]  /*ffe0*/  UIADD3.X UR5, URZ, UR39, URZ, UP0, !UPT ;  /* 0x000000273f057290 */ /* 0x000fe200087fe43f */
[----:B------:R-:W-:Y:S01]  /*fff0*/  UMOV UR7, 0x14f00000 ;  /* 0x14f0000000077882 */ /* 0x000fe20000000000 */
[----:B------:R-:W-:Y:S01]  /*10000*/  UMOV UR10, URZ ;  /* 0x0000003f000a7c82 */ /* 0x000fe20008000000 */
[----:B----4-:R-:W-:-:S02]  /*10010*/  IMAD R3, R2, 0x80, R3 ;  /* 0x0000008002037824 */ /* 0x010fc400078e0203 */
[----:B------:R-:W-:-:S04]  /*10020*/  IMAD R2, R19, 0x8000, R18 ;  /* 0x0000800013027824 */ /* 0x000fc800078e0212 */
[----:B------:R-:W-:-:S07]  /*10030*/  VIADD R4, R2, 0x400 ;  /* 0x0000040002047836 */ /* 0x000fce0000000000 */
.L_x_316:
        /* <DEDUP_REMOVED lines=9> */
[----:B---3--:R-:W-:Y:S05]  /*100d0*/  @P0 BRA.U.ANY `(.L_x_316) ;  /* 0xfffffffd00d80947 */ /* 0x008fea000393ffff */
[----:B------:R-:W-:Y:S01]  /*100e0*/  PLOP3.LUT P0, PT, PT, PT, PT, 0x80, 0x0 ;  /* 0x000000000000781c */ /* 0x000fe20003f0f070 */
[----:B------:R-:W-:Y:S01]  /*100f0*/  VIADD R2, R2, 0x4400 ;  /* 0x0000440002027836 */ /* 0x000fe20000000000 */
[----:B------:R-:W-:Y:S01]  /*10100*/  UMOV UR6, 0x0 ;  /* 0x0000000000067882 */ /* 0x000fe20000000000 */
[----:B------:R-:W-:Y:S01]  /*10110*/  UMOV UR7, 0x14f00000 ;  /* 0x14f0000000077882 */ /* 0x000fe20000000000 */
[----:B------:R-:W-:-:S09]  /*10120*/  UMOV UR10, 0x40 ;  /* 0x00000040000a7882 */ /* 0x000fd20000000000 */
.L_x_317:
        /* <DEDUP_REMOVED lines=10> */
.L_x_311:
[----:B------:R-:W-:Y:S05]  /*101d0*/  BSYNC B0 ;  /* 0x0000000000007941 */ /* 0x000fea0003800000 */
.L_x_310:
[----:B------:R-:W3:Y:S01]  /*101e0*/  LDL.LU R4, [R1+0x14] ;  /* 0x0000140001047983 */ /* 0x000ee20000300800 */
[----:B------:R-:W-:-:S05]  /*101f0*/  VIADD R19, R19, 0x1 ;  /* 0x0000000113137836 */ /* 0x000fca0000000000 */
[----:B------:R-:W-:-:S04]  /*10200*/  ISETP.NE.AND P0, PT, R19, 0x2, PT ;  /* 0x000000021300780c */ /* 0x000fc80003f05270 */
[----:B------:R-:W-:Y:S02]  /*10210*/  SEL R0, RZ, 0x1, P0 ;  /* 0x00000001ff007807 */ /* 0x000fe40000000000 */
[----:B------:R-:W-:Y:S02]  /*10220*/  SEL R19, R19, RZ, P0 ;  /* 0x000000ff13137207 */ /* 0x000fe40000000000 */
[----:B---3--:R-:W-:-:S05]  /*10230*/  LOP3.LUT R4, R4, R0, RZ, 0x3c, !PT ;  /* 0x0000000004047212 */ /* 0x008fca00078e3cff */
[----:B------:R3:W-:Y:S02]  /*10240*/  STL [R1+0x14], R4 ;  /* 0x0000140401007387 */ /* 0x0007e40000100800 */
.L_x_235:
[----:B------:R-:W-:Y:S05]  /*10250*/  BSYNC B7 ;  /* 0x0000000000077941 */ /* 0x000fea0003800000 */
.L_x_233:
[----:B----4-:R-:W4:Y:S02]  /*10260*/  LDL R0, [R1+0x5c] ;  /* 0x00005c0001007983 */ /* 0x010f240000100800 */
[----:B----4-:R-:W-:-:S13]  /*10270*/  ISETP.NE.AND P0, PT, R0, RZ, PT ;  /* 0x000000ff0000720c */ /* 0x010fda0003f05270 */
[----:B------:R-:W-:Y:S05]  /*10280*/  @!P0 BRA `(.L_x_318) ;  /* 0x00000000002c8947 */ /* 0x000fea0003800000 */
[----:B------:R-:W-:Y:S05]  /*10290*/  WARPSYNC.ALL ;  /* 0x0000000000007948 */ /* 0x000fea0003800000 */
[----:B------:R-:W4:Y:S08]  /*102a0*/  S2UR UR5, SR_CgaCtaId ;  /* 0x00000000000579c3 */ /* 0x000f300000008800 */
[----:B------:R-:W-:Y:S06]  /*102b0*/  BAR.SYNC.DEFER_BLOCKING 0x5, 0x180 ;  /* 0x0146000000007b1d */ /* 0x000fec0000010000 */
[----:B------:R-:W-:-:S02]  /*102c0*/  UMOV UR4, 0x400 ;  /* 0x0000040000047882 */ /* 0x000fc40000000000 */
[----:B----4-:R-:W-:-:S06]  /*102d0*/  ULEA UR4, UR5, UR4, 0x18 ;  /* 0x0000000405047291 */ /* 0x010fcc000f8ec03f */
[----:B------:R-:W-:-:S05]  /*102e0*/  IMAD.U32 R18, RZ, RZ, UR4 ;  /* 0x00000004ff127e24 */ /* 0x000fca000f8e00ff */
[----:B--23--:R-:W2:Y:S04]  /*102f0*/  LDS.128 R4, [R18+0x348d0] ;  /* 0x0348d00012047984 */ /* 0x00cea80000000c00 */
[----:B--2---:R2:W-:Y:S04]  /*10300*/  STL.64 [R1], R4 ;  /* 0x0000000401007387 */ /* 0x0045e80000100a00 */
[----:B------:R2:W-:Y:S01]  /*10310*/  STL.64 [R1+0x8], R6 ;  /* 0x0000080601007387 */ /* 0x0005e20000100a00 */
[----:B------:R-:W-:Y:S06]  /*10320*/  BAR.ARV 0x4, 0x180 ;  /* 0x0106000000007b1d */ /* 0x000fec0000002000 */
[----:B------:R-:W-:Y:S05]  /*10330*/  BRA `(.L_x_319) ;  /* 0x0000000c00207947 */ /* 0x000fea0003800000 */
.L_x_318:
[----:B------:R-:W4:Y:S01]  /*10340*/  S2R R0, SR_TID.X ;  /* 0x0000000000007919 */ /* 0x000f220000002100 */
[----:B------:R-:W-:Y:S01]  /*10350*/  UMOV UR4, 0xffffffff ;  /* 0xffffffff00047882 */ /* 0x000fe20000000000 */
[----:B----4-:R-:W-:-:S04]  /*10360*/  LOP3.LUT R16, R0, 0x1f, RZ, 0xc0, !PT ;  /* 0x0000001f00107812 */ /* 0x010fc800078ec0ff */
[----:B------:R-:W-:Y:S01]  /*10370*/  ISETP.NE.AND P0, PT, R16, 0x1f, PT ;  /* 0x0000001f1000780c */ /* 0x000fe20003f05270 */
[----:B------:R-:W-:-:S12]  /*10380*/  BRA.DIV UR4, `(.L_x_320) ;  /* 0x00000022047c7947 */ /* 0x000fd8000b800000 */
[----:B------:R-:W1:Y:S01]  /*10390*/  LDL.LU R3, [R1] ;  /* 0x0000000001037983 */ /* 0x000e620000300800 */
[----:B------:R-:W-:-:S03]  /*103a0*/  ULDC UR4, c[0x0][0xc3c] ;  /* 0x00030f0000047ab9 */ /* 0x000fc60000000800 */
[----:B--2---:R-:W2:Y:S01]  /*103b0*/  LDL R5, [R1+0xc] ;  /* 0x00000c0001057983 */ /* 0x004ea20000100800 */
[----:B-1----:R-:W-:Y:S02]  /*103c0*/  IMAD.MOV.U32 R10, RZ, RZ, R3 ;  /* 0x000000ffff0a7224 */ /* 0x002fe400078e0003 */
[----:B--2---:R-:W-:-:S05]  /*103d0*/  IMAD.IADD R0, R5, 0x1, R16 ;  /* 0x0000000105007824 */ /* 0x004fca00078e0210 */
[----:B------:R-:W-:-:S13]  /*103e0*/  ISETP.GE.OR P1, PT, R0, UR4, !P0 ;  /* 0x0000000400007c0c */ /* 0x000fda000c726670 */
[----:B------:R-:W1:Y:S08]  /*103f0*/  @!P1 LDC.64 R2, c[0x0][0xc80] ;  /* 0x00032000ff029b82 */ /* 0x000e700000000a00 */
[----:B---3--:R-:W2:Y:S01]  /*10400*/  @!P1 LDC.64 R4, c[0x0][0xc78] ;  /* 0x00031e00ff049b82 */ /* 0x008ea20000000a00 */
[----:B-1----:R-:W-:-:S05]  /*10410*/  @!P1 IMAD.WIDE R2, R0, 0x4, R2 ;  /* 0x0000000400029825 */ /* 0x002fca00078e0202 */
[----:B------:R2:W3:Y:S02]  /*10420*/  @!P1 LDG.E R7, desc[UR40][R2.64] ;  /* 0x0000002802079981 */ /* 0x0004e4000c1e1900 */
[----:B--2---:R-:W-:-:S06]  /*10430*/  @!P1 IMAD.WIDE R2, R0, 0x4, R4 ;  /* 0x0000000400029825 */ /* 0x004fcc00078e0204 */
[----:B------:R-:W2:Y:S01]  /*10440*/  @!P1 LDG.E R2, desc[UR40][R2.64] ;  /* 0x0000002802029981 */ /* 0x000ea2000c1e1900 */
[----:B------:R-:W-:Y:S01]  /*10450*/  MOV R6, RZ ;  /* 0x000000ff00067202 */ /* 0x000fe20000000f00 */
[----:B------:R-:W-:Y:S01]  /*10460*/  IMAD.MOV.U32 R4, RZ, RZ, RZ ;  /* 0x000000ffff047224 */ /* 0x000fe200078e00ff */
[C---:B------:R-:W-:Y:S01]  /*10470*/  ISETP.GE.U32.AND P2, PT, R16.reuse, 0x2, PT ;  /* 0x000000021000780c */ /* 0x040fe20003f46070 */
[----:B------:R-:W-:Y:S01]  /*10480*/  SHFL.IDX PT, R0, R10, RZ, 0x1f ;  /* 0x00001fff0a007589 */ /* 0x000fe200000e0000 */
[C---:B------:R-:W-:Y:S02]  /*10490*/  ISETP.GE.U32.AND P3, PT, R16.reuse, 0x4, PT ;  /* 0x000000041000780c */ /* 0x040fe40003f66070 */
[C---:B------:R-:W-:Y:S01]  /*104a0*/  ISETP.GE.U32.AND P4, PT, R16.reuse, 0x8, PT ;  /* 0x000000081000780c */ /* 0x040fe20003f86070 */
[----:B------:R-:W-:Y:S01]  /*104b0*/  SHFL.IDX PT, R8, R10, 0x1, 0x1f ;  /* 0x00201f000a087f89 */ /* 0x000fe200000e0000 */
[----:B------:R-:W-:Y:S01]  /*104c0*/  ISETP.GE.U32.AND P5, PT, R16, 0x10, PT ;  /* 0x000000101000780c */ /* 0x000fe20003fa6070 */
[----:B---3--:R-:W-:-:S02]  /*104d0*/  @!P1 IMAD.MOV.U32 R6, RZ, RZ, R7 ;  /* 0x000000ffff069224 */ /* 0x008fc400078e0007 */
[----:B------:R-:W-:Y:S02]  /*104e0*/  IMAD.MOV.U32 R7, RZ, RZ, RZ ;  /* 0x000000ffff077224 */ /* 0x000fe400078e00ff */
[----:B--2---:R-:W-:Y:S01]  /*104f0*/  @!P1 IMAD.MOV.U32 R7, RZ, RZ, R2 ;  /* 0x000000ffff079224 */ /* 0x004fe200078e0002 */
[----:B------:R-:W-:-:S03]  /*10500*/  ISETP.NE.AND P1, PT, R16, RZ, PT ;  /* 0x000000ff1000720c */ /* 0x000fc60003f25270 */
[----:B------:R-:W-:-:S05]  /*10510*/  IMAD R2, R7, R6, RZ ;  /* 0x0000000607027224 */ /* 0x000fca00078e02ff */
[----:B------:R-:W1:Y:S02]  /*10520*/  SHFL.UP PT, R3, R2, 0x1, RZ ;  /* 0x0420000002037989 */ /* 0x000e6400000e00ff */
[----:B-1----:R-:W-:-:S05]  /*10530*/  SEL R5, R3, RZ, P1 ;  /* 0x000000ff03057207 */ /* 0x002fca0000800000 */
[----:B------:R-:W-:-:S05]  /*10540*/  IMAD.IADD R2, R2, 0x1, R5 ;  /* 0x0000000102027824 */ /* 0x000fca00078e0205 */
        /* <DEDUP_REMOVED lines=12> */
[----:B------:R1:W2:Y:S02]  /*10610*/  SHFL.IDX PT, R9, R2, 0x1f, 0x1f ;  /* 0x03e01f0002097f89 */ /* 0x0002a400000e0000 */
.L_x_384:
[----:B------:R-:W-:Y:S02]  /*10620*/  ULDC UR4, c[0x0][0xc38] ;  /* 0x00030e0000047ab9 */ /* 0x000fe40000000800 */
[----:B------:R-:W-:-:S04]  /*10630*/  IMAD.U32 R3, RZ, RZ, UR4 ;  /* 0x00000004ff037e24 */ /* 0x000fc8000f8e00ff */
[----:B--2---:R-:W-:-:S04]  /*10640*/  IMAD R9, R9, R3, RZ ;  /* 0x0000000309097224 */ /* 0x004fc800078e02ff */
[----:B------:R-:W-:-:S05]  /*10650*/  IMAD.IADD R5, R8, 0x1, R9 ;  /* 0x0000000108057824 */ /* 0x000fca00078e0209 */
[----:B------:R-:W-:-:S13]  /*10660*/  ISETP.GT.AND P6, PT, R5, R0, PT ;  /* 0x000000000500720c */ /* 0x000fda0003fc4270 */
[----:B------:R-:W-:Y:S05]  /*10670*/  @P6 BRA `(.L_x_321) ;  /* 0x0000000000ac6947 */ /* 0x000fea0003800000 */
.L_x_324:
[----:B------:R-:W2:Y:S01]  /*10680*/  LDL.LU R3, [R1+0xc] ;  /* 0x00000c0001037983 */ /* 0x000ea20000300800 */
[----:B-1----:R-:W1:Y:S01]  /*10690*/  LDC R2, c[0x0][0xc3c] ;  /* 0x00030f00ff027b82 */ /* 0x002e620000000800 */
[----:B--2---:R-:W-:-:S05]  /*106a0*/  VIADD R3, R3, 0x1f ;  /* 0x0000001f03037836 */ /* 0x004fca0000000000 */
[----:B-1----:R-:W-:-:S13]  /*106b0*/  ISETP.GE.AND P6, PT, R3, R2, PT ;  /* 0x000000020300720c */ /* 0x002fda0003fc6270 */
[----:B------:R-:W-:Y:S05]  /*106c0*/  @P6 BRA `(.L_x_322) ;  /* 0x0000000400d46947 */ /* 0x000fea0003800000 */
[----:B------:R-:W1:Y:S01]  /*106d0*/  S2R R6, SR_TID.X ;  /* 0x0000000000067919 */ /* 0x000e620000002100 */
[----:B------:R2:W-:Y:S01]  /*106e0*/  STL [R1+0xc], R3 ;  /* 0x00000c0301007387 */ /* 0x0005e20000100800 */
[----:B-1----:R-:W-:-:S05]  /*106f0*/  LOP3.LUT R6, R6, 0x1f, RZ, 0xc0, !PT ;  /* 0x0000001f06067812 */ /* 0x002fca00078ec0ff */
[----:B------:R-:W-:Y:S02]  /*10700*/  IMAD.IADD R7, R3, 0x1, R6 ;  /* 0x0000000103077824 */ /* 0x000fe400078e0206 */
[----:B------:R-:W-:-:S03]  /*10710*/  IMAD.MOV.U32 R6, RZ, RZ, RZ ;  /* 0x000000ffff067224 */ /* 0x000fc600078e00ff */
[----:B------:R-:W-:-:S13]  /*10720*/  ISETP.GE.OR P6, PT, R7, R2, !P0 ;  /* 0x000000020700720c */ /* 0x000fda00047c6670 */
[----:B--2---:R-:W1:Y:S02]  /*10730*/  @!P6 LDC.64 R2, c[0x0][0xc80] ;  /* 0x00032000ff02eb82 */ /* 0x004e640000000a00 */
[----:B-1----:R-:W-:-:S05]  /*10740*/  @!P6 IMAD.WIDE R2, R7, 0x4, R2 ;  /* 0x000000040702e825 */ /* 0x002fca00078e0202 */
[----:B------:R1:W2:Y:S02]  /*10750*/  @!P6 LDG.E R6, desc[UR40][R2.64] ;  /* 0x000000280206e981 */ /* 0x0002a4000c1e1900 */
[----:B-1----:R-:W1:Y:S02]  /*10760*/  @!P6 LDC.64 R2, c[0x0][0xc78] ;  /* 0x00031e00ff02eb82 */ /* 0x002e640000000a00 */
[----:B-1----:R-:W-:-:S04]  /*10770*/  @!P6 IMAD.WIDE R2, R7, 0x4, R2 ;  /* 0x000000040702e825 */ /* 0x002fc800078e0202 */
[----:B------:R-:W-:-:S06]  /*10780*/  IMAD.MOV.U32 R7, RZ, RZ, RZ ;  /* 0x000000ffff077224 */ /* 0x000fcc00078e00ff */
[----:B------:R-:W2:Y:S01]  /*10790*/  @!P6 LDG.E R7, desc[UR40][R2.64] ;  /* 0x000000280207e981 */ /* 0x000ea2000c1e1900 */
[----:B------:R-:W-:Y:S01]  /*107a0*/  UMOV UR4, 0xffffffff ;  /* 0xffffffff00047882 */ /* 0x000fe20000000000 */
[----:B--2---:R-:W-:Y:S02]  /*107b0*/  IMAD R2, R7, R6, RZ ;  /* 0x0000000607027224 */ /* 0x004fe400078e02ff */
[----:B------:R-:W-:Y:S05]  /*107c0*/  BRA.DIV UR4, `(.L_x_323) ;  /* 0x0000002204cc7947 */ /* 0x000fea000b800000 */
[----:B------:R-:W1:Y:S02]  /*107d0*/  SHFL.UP PT, R3, R2, 0x1, RZ ;  /* 0x0420000002037989 */ /* 0x000e6400000e00ff */
[----:B-1----:R-:W-:-:S04]  /*107e0*/  SEL R3, R3, RZ, P1 ;  /* 0x000000ff03037207 */ /* 0x002fc80000800000 */
[----:B------:R-:W-:-:S05]  /*107f0*/  IADD3 R2, R2, R3, RZ ;  /* 0x0000000302027210 */ /* 0x000fca0007ffe0ff */
        /* <DEDUP_REMOVED lines=13> */
.L_x_392:
[----:B------:R-:W-:Y:S02]  /*108d0*/  ULDC UR4, c[0x0][0xc38] ;  /* 0x00030e0000047ab9 */ /* 0x000fe40000000800 */
[----:B------:R-:W-:-:S04]  /*108e0*/  IMAD.U32 R3, RZ, RZ, UR4 ;  /* 0x00000004ff037e24 */ /* 0x000fc8000f8e00ff */
[----:B--2---:R-:W-:-:S04]  /*108f0*/  IMAD R9, R9, R3, RZ ;  /* 0x0000000309097224 */ /* 0x004fc800078e02ff */
[----:B------:R-:W-:-:S05]  /*10900*/  IMAD.IADD R5, R9, 0x1, R5 ;  /* 0x0000000109057824 */ /* 0x000fca00078e0205 */
[----:B------:R-:W-:-:S13]  /*10910*/  ISETP.GT.AND P6, PT, R5, R0, PT ;  /* 0x000000000500720c */ /* 0x000fda0003fc4270 */
[----:B------:R-:W-:Y:S05]  /*10920*/  @!P6 BRA `(.L_x_324) ;  /* 0xfffffffc0054e947 */ /* 0x000fea000383ffff */
.L_x_321:
[----:B------:R-:W-:Y:S01]  /*10930*/  IMAD.IADD R9, R5, 0x1, -R9 ;  /* 0x0000000105097824 */ /* 0x000fe200078e0a09 */
[----:B------:R-:W-:-:S03]  /*10940*/  UMOV UR4, 0xffffffff ;  /* 0xffffffff00047882 */ /* 0x000fc60000000000 */
[----:B------:R-:W-:-:S05]  /*10950*/  IMAD R5, R2, R3, R9 ;  /* 0x0000000302057224 */ /* 0x000fca00078e0209 */
[----:B------:R-:W-:Y:S01]  /*10960*/  ISETP.GT.AND P6, PT, R5, R0, PT ;  /* 0x000000000500720c */ /* 0x000fe20003fc4270 */
[----:B------:R-:W-:-:S12]  /*10970*/  BRA.DIV UR4, `(.L_x_325) ;  /* 0x0000002604387947 */ /* 0x000fd8000b800000 */
[----:B------:R-:W-:-:S04]  /*10980*/  VOTE.ANY R8, PT, !P6 ;  /* 0x0000000000087806 */ /* 0x000fc800070e0100 */
[----:B------:R-:W2:Y:S02]  /*10990*/  POPC R5, R8 ;  /* 0x0000000800057309 */ /* 0x000ea40000000000 */
[----:B--2---:R2:W3:Y:S04]  /*109a0*/  SHFL.IDX PT, R6, R6, R5, 0x1f ;  /* 0x00001f0506067589 */ /* 0x0044e800000e0000 */
[----:B------:R2:W4:Y:S02]  /*109b0*/  SHFL.IDX PT, R7, R7, R5, 0x1f ;  /* 0x00001f0507077589 */ /* 0x00052400000e0000 */
.L_x_397:
[----:B------:R-:W-:-:S13]  /*109c0*/  ISETP.NE.AND P0, PT, R8, RZ, PT ;  /* 0x000000ff0800720c */ /* 0x000fda0003f05270 */
[----:B------:R-:W-:Y:S05]  /*109d0*/  @!P0 BRA `(.L_x_326) ;  /* 0x0000000000148947 */ /* 0x000fea0003800000 */
[----:B------:R-:W-:Y:S01]  /*109e0*/  UMOV UR4, 0xffffffff ;  /* 0xffffffff00047882 */ /* 0x000fe20000000000 */
[----:B0-----:R-:W-:Y:S02]  /*109f0*/  VIADD R12, R5, 0xffffffff ;  /* 0xffffffff050c7836 */ /* 0x001fe40000000000 */
[----:B------:R-:W-:Y:S05]  /*10a00*/  BRA.DIV UR4, `(.L_x_327) ;  /* 0x0000002604707947 */ /* 0x000fea000b800000 */
[----:B-1----:R0:W1:Y:S02]  /*10a10*/  SHFL.IDX PT, R2, R2, R12, 0x1f ;  /* 0x00001f0c02027589 */ /* 0x00206400000e0000 */
.L_x_400:
[----:B-1----:R-:W-:-:S07]  /*10a20*/  IMAD.MOV.U32 R4, RZ, RZ, R2 ;  /* 0x000000ffff047224 */ /* 0x002fce00078e0002 */
.L_x_326:
[----:B------:R-:W5:Y:S01]  /*10a30*/  LDL.LU R10, [R1+0xc] ;  /* 0x00000c00010a7983 */ /* 0x000f620000300800 */
[----:B------:R-:W-:Y:S01]  /*10a40*/  IMAD R9, R4, R3, R9 ;  /* 0x0000000304097224 */ /* 0x000fe200078e0209 */
[----:B---3--:R-:W-:-:S03]  /*10a50*/  IABS R4, R6 ;  /* 0x0000000600047213 */ /* 0x008fc60000000000 */
[----:B------:R-:W-:Y:S01]  /*10a60*/  IMAD.IADD R0, R0, 0x1, -R9 ;  /* 0x0000000100007824 */ /* 0x000fe200078e0a09 */
[----:B-1----:R-:W1:Y:S01]  /*10a70*/  I2F.RP R2, R4 ;  /* 0x0000000400027306 */ /* 0x002e620000209400 */
[----:B------:R3:W-:Y:S02]  /*10a80*/  STL [R1], R9 ;  /* 0x0000000901007387 */ /* 0x0007e40000100800 */
[----:B---3--:R-:W-:-:S05]  /*10a90*/  IABS R9, R6 ;  /* 0x0000000600097213 */ /* 0x008fca0000000000 */
[----:B-1----:R-:W1:Y:S01]  /*10aa0*/  MUFU.RCP R2, R2 ;  /* 0x0000000200027308 */ /* 0x002e620000001000 */
[----:B------:R-:W-:Y:S02]  /*10ab0*/  IMAD.MOV R9, RZ, RZ, -R9 ;  /* 0x000000ffff097224 */ /* 0x000fe400078e0a09 */
[----:B-1----:R-:W-:-:S05]  /*10ac0*/  VIADD R2, R2, 0xffffffe ;  /* 0x0ffffffe02027836 */ /* 0x002fca0000000000 */
[----:B------:R-:W1:Y:S02]  /*10ad0*/  F2I.FTZ.U32.TRUNC.NTZ R3, R2 ;  /* 0x0000000200037305 */ /* 0x000e64000021f000 */
[----:B-1----:R-:W-:-:S04]  /*10ae0*/  IMAD.MOV R2, RZ, RZ, -R3 ;  /* 0x000000ffff027224 */ /* 0x002fc800078e0a03 */
[----:B------:R-:W-:Y:S02]  /*10af0*/  IMAD R8, R2, R4, RZ ;  /* 0x0000000402087224 */ /* 0x000fe400078e02ff */
[----:B------:R-:W-:-:S04]  /*10b00*/  IMAD.MOV.U32 R2, RZ, RZ, RZ ;  /* 0x000000ffff027224 */ /* 0x000fc800078e00ff */
[----:B------:R-:W-:Y:S01]  /*10b10*/  IMAD.HI.U32 R2, R3, R8, R2 ;  /* 0x0000000803027227 */ /* 0x000fe200078e0002 */
[----:B------:R-:W-:-:S05]  /*10b20*/  IABS R3, R0 ;  /* 0x0000000000037213 */ /* 0x000fca0000000000 */
[----:B------:R-:W-:-:S04]  /*10b30*/  IMAD.HI.U32 R8, R2, R3, RZ ;  /* 0x0000000302087227 */ /* 0x000fc800078e00ff */
[----:B------:R-:W-:-:S05]  /*10b40*/  IMAD R3, R8, R9, R3 ;  /* 0x0000000908037224 */ /* 0x000fca00078e0203 */
[----:B------:R-:W-:-:S13]  /*10b50*/  ISETP.GT.U32.AND P1, PT, R4, R3, PT ;  /* 0x000000030400720c */ /* 0x000fda0003f24070 */
[----:B------:R-:W-:Y:S02]  /*10b60*/  @!P1 IMAD.IADD R3, R3, 0x1, -R4 ;  /* 0x0000000103039824 */ /* 0x000fe400078e0a04 */
[----:B------:R-:W-:Y:S01]  /*10b70*/  @!P1 VIADD R8, R8, 0x1 ;  /* 0x0000000108089836 */ /* 0x000fe20000000000 */
[----:B------:R-:W-:Y:S02]  /*10b80*/  ISETP.NE.AND P1, PT, R6, RZ, PT ;  /* 0x000000ff0600720c */ /* 0x000fe40003f25270 */
[----:B------:R-:W-:Y:S02]  /*10b90*/  ISETP.GE.U32.AND P0, PT, R3, R4, PT ;  /* 0x000000040300720c */ /* 0x000fe40003f06070 */
[----:B----4-:R-:W-:-:S04]  /*10ba0*/  IABS R4, R7 ;  /* 0x0000000700047213 */ /* 0x010fc80000000000 */
[----:B------:R-:W1:Y:S07]  /*10bb0*/  I2F.RP R2, R4 ;  /* 0x0000000400027306 */ /* 0x000e6e0000209400 */
[----:B------:R-:W-:Y:S01]  /*10bc0*/  @P0 VIADD R8, R8, 0x1 ;  /* 0x0000000108080836 */ /* 0x000fe20000000000 */
[----:B-1----:R-:W1:Y:S02]  /*10bd0*/  MUFU.RCP R2, R2 ;  /* 0x0000000200027308 */ /* 0x002e640000001000 */
[----:B-1----:R-:W-:-:S06]  /*10be0*/  IADD3 R2, R2, 0xffffffe, RZ ;  /* 0x0ffffffe02027810 */ /* 0x002fcc0007ffe0ff */
[----:B------:R-:W1:Y:S02]  /*10bf0*/  F2I.FTZ.U32.TRUNC.NTZ R3, R2 ;  /* 0x0000000200037305 */ /* 0x000e64000021f000 */
[----:B-1----:R-:W-:-:S04]  /*10c00*/  IMAD.MOV R2, RZ, RZ, -R3 ;  /* 0x000000ffff027224 */ /* 0x002fc800078e0a03 */
[----:B------:R-:W-:Y:S02]  /*10c10*/  IMAD R9, R2, R4, RZ ;  /* 0x0000000402097224 */ /* 0x000fe400078e02ff */
[----:B------:R-:W-:-:S04]  /*10c20*/  IMAD.MOV.U32 R2, RZ, RZ, RZ ;  /* 0x000000ffff027224 */ /* 0x000fc800078e00ff */
[----:B------:R-:W-:Y:S01]  /*10c30*/  IMAD.HI.U32 R2, R3, R9, R2 ;  /* 0x0000000903027227 */ /* 0x000fe200078e0002 */
[----:B------:R-:W-:Y:S02]  /*10c40*/  LOP3.LUT R3, R0, R6, RZ, 0x3c, !PT ;  /* 0x0000000600037212 */ /* 0x000fe400078e3cff */
[----:B------:R-:W-:Y:S02]  /*10c50*/  IABS R9, R7 ;  /* 0x0000000700097213 */ /* 0x000fe40000000000 */
[----:B------:R-:W-:-:S03]  /*10c60*/  ISETP.GE.AND P2, PT, R3, RZ, PT ;  /* 0x000000ff0300720c */ /* 0x000fc60003f46270 */
[----:B------:R-:W-:-:S10]  /*10c70*/  IMAD.MOV R9, RZ, RZ, -R9 ;  /* 0x000000ffff097224 */ /* 0x000fd400078e0a09 */
[----:B------:R-:W-:Y:S01]  /*10c80*/  @!P2 IMAD.MOV R8, RZ, RZ, -R8 ;  /* 0x000000ffff08a224 */ /* 0x000fe200078e0a08 */
[----:B------:R-:W-:-:S04]  /*10c90*/  @!P1 LOP3.LUT R8, RZ, R6, RZ, 0x33, !PT ;  /* 0x00000006ff089212 */ /* 0x000fc800078e33ff */
[-C--:B------:R-:W-:Y:S01]  /*10ca0*/  IABS R3, R8.reuse ;  /* 0x0000000800037213 */ /* 0x080fe20000000000 */
[----:B------:R-:W-:-:S04]  /*10cb0*/  IMAD R6, R6, R8, RZ ;  /* 0x0000000806067224 */ /* 0x000fc800078e02ff */
[----:B------:R-:W-:-:S04]  /*10cc0*/  IMAD.HI.U32 R2, R2, R3, RZ ;  /* 0x0000000302027227 */ /* 0x000fc800078e00ff */
[----:B------:R-:W-:-:S05]  /*10cd0*/  IMAD R3, R2, R9, R3 ;  /* 0x0000000902037224 */ /* 0x000fca00078e0203 */
[----:B------:R-:W-:-:S13]  /*10ce0*/  ISETP.GT.U32.AND P1, PT, R4, R3, PT ;  /* 0x000000030400720c */ /* 0x000fda0003f24070 */
[----:B------:R-:W-:Y:S02]  /*10cf0*/  @!P1 IMAD.IADD R3, R3, 0x1, -R4 ;  /* 0x0000000103039824 */ /* 0x000fe400078e0a04 */
[----:B------:R-:W-:Y:S01]  /*10d00*/  @!P1 VIADD R2, R2, 0x1 ;  /* 0x0000000102029836 */ /* 0x000fe20000000000 */
[----:B------:R-:W-:Y:S02]  /*10d10*/  ISETP.NE.AND P1, PT, R7, RZ, PT ;  /* 0x000000ff0700720c */ /* 0x000fe40003f25270 */
[----:B------:R-:W-:Y:S01]  /*10d20*/  ISETP.GE.U32.AND P0, PT, R3, R4, PT ;  /* 0x000000040300720c */ /* 0x000fe20003f06070 */
[----:B------:R-:W-:Y:S01]  /*10d30*/  IMAD.IADD R4, R0, 0x1, -R6 ;  /* 0x0000000100047824 */ /* 0x000fe200078e0a06 */
[----:B------:R-:W-:-:S04]  /*10d40*/  LOP3.LUT R3, R8, R7, RZ, 0x3c, !PT ;  /* 0x0000000708037212 */ /* 0x000fc800078e3cff */
[----:B------:R-:W-:-:S07]  /*10d50*/  ISETP.GE.AND P2, PT, R3, RZ, PT ;  /* 0x000000ff0300720c */ /* 0x000fce0003f46270 */
[----:B------:R-:W-:-:S06]  /*10d60*/  @P0 VIADD R2, R2, 0x1 ;  /* 0x0000000102020836 */ /* 0x000fcc0000000000 */
[----:B------:R-:W-:Y:S01]  /*10d70*/  @!P2 IMAD.MOV R2, RZ, RZ, -R2 ;  /* 0x000000ffff02a224 */ /* 0x000fe200078e0a02 */
[----:B------:R-:W-:-:S05]  /*10d80*/  @!P1 LOP3.LUT R2, RZ, R7, RZ, 0x33, !PT ;  /* 0x00000007ff029212 */ /* 0x000fca00078e33ff */
[--C-:B------:R-:W-:Y:S02]  /*10d90*/  IMAD.MOV R3, RZ, RZ, -R2.reuse ;  /* 0x000000ffff037224 */ /* 0x100fe400078e0a02 */
[C---:B------:R-:W-:Y:S02]  /*10da0*/  IMAD R2, R7.reuse, 0x1000000, R2 ;  /* 0x0100000007027824 */ /* 0x040fe400078e0202 */
[----:B------:R-:W-:-:S04]  /*10db0*/  IMAD R3, R7, R3, R8 ;  /* 0x0000000307037224 */ /* 0x000fc800078e0208 */
[----:B------:R-:W-:-:S05]  /*10dc0*/  IMAD R0, R3, 0x10000, R2 ;  /* 0x0001000003007824 */ /* 0x000fca00078e0202 */
[----:B------:R1:W-:Y:S01]  /*10dd0*/  STL [R1+0x8], R0 ;  /* 0x0000080001007387 */ /* 0x0003e20000100800 */
[----:B-----5:R-:W-:-:S05]  /*10de0*/  IMAD.IADD R10, R5, 0x1, R10 ;  /* 0x00000001050a7824 */ /* 0x020fca00078e020a */
[----:B------:R1:W-:Y:S04]  /*10df0*/  STL [R1+0xc], R10 ;  /* 0x00000c0a01007387 */ /* 0x0003e80000100800 */
[----:B------:R1:W-:Y:S01]  /*10e00*/  STL [R1+0x4], R4 ;  /* 0x0000040401007387 */ /* 0x0003e20000100800 */
[----:B------:R-:W-:Y:S05]  /*10e10*/  BRA `(.L_x_328) ;  /* 0x0000000000287947 */ /* 0x000fea0003800000 */
.L_x_322:
[----:B------:R-:W-:Y:S01]  /*10e20*/  UMOV UR4, URZ ;  /* 0x0000003f00047c82 */ /* 0x000fe20008000000 */
[----:B------:R-:W-:Y:S01]  /*10e30*/  ULDC UR6, c[0x0][0xc3c] ;  /* 0x00030f0000067ab9 */ /* 0x000fe20000000800 */
[----:B------:R-:W-:Y:S01]  /*10e40*/  UMOV UR5, URZ ;  /* 0x0000003f00057c82 */ /* 0x000fe20008000000 */
[----:B------:R1:W-:Y:S01]  /*10e50*/  STL [R1], R0 ;  /* 0x0000000001007387 */ /* 0x0003e20000100800 */
[----:B------:R-:W-:Y:S01]  /*10e60*/  MOV R3, UR4 ;  /* 0x0000000400037c02 */ /* 0x000fe20008000f00 */
[----:B------:R-:W-:-:S04]  /*10e70*/  IMAD.U32 R2, RZ, RZ, UR5 ;  /* 0x00000005ff027e24 */ /* 0x000fc8000f8e00ff */
[----:B------:R2:W-:Y:S01]  /*10e80*/  STL [R1+0x4], R3 ;  /* 0x0000040301007387 */ /* 0x0005e20000100800 */
[----:B-1----:R-:W-:-:S05]  /*10e90*/  IMAD.U32 R0, RZ, RZ, UR6 ;  /* 0x00000006ff007e24 */ /* 0x002fca000f8e00ff */
[----:B------:R2:W-:Y:S04]  /*10ea0*/  STL [R1+0xc], R0 ;  /* 0x00000c0001007387 */ /* 0x0005e80000100800 */
[----:B------:R2:W-:Y:S02]  /*10eb0*/  STL [R1+0x8], R2 ;  /* 0x0000080201007387 */ /* 0x0005e40000100800 */
.L_x_328:
[----:B--2---:R-:W2:Y:S04]  /*10ec0*/  LDL R3, [R1+0x8] ;  /* 0x0000080001037983 */ /* 0x004ea80000100800 */
[----:B------:R-:W3:Y:S04]  /*10ed0*/  LDL R2, [R1+0xc] ;  /* 0x00000c0001027983 */ /* 0x000ee80000100800 */
[----:B-1----:R-:W4:Y:S04]  /*10ee0*/  LDL R4, [R1] ;  /* 0x0000000001047983 */ /* 0x002f280000100800 */
[----:B------:R-:W4:Y:S01]  /*10ef0*/  LDL R5, [R1+0x4] ;  /* 0x0000040001057983 */ /* 0x000f220000100800 */
[----:B------:R-:W-:Y:S05]  /*10f00*/  WARPSYNC.ALL ;  /* 0x0000000000007948 */ /* 0x000fea0003800000 */
[----:B------:R-:W1:Y:S02]  /*10f10*/  S2R R0, SR_TID.X ;  /* 0x0000000000007919 */ /* 0x000e640000002100 */
[----:B-1----:R-:W-:Y:S01]  /*10f20*/  LOP3.LUT R0, R0, 0x1f, RZ, 0xc0, !PT ;  /* 0x0000001f00007812 */ /* 0x002fe200078ec0ff */
[----:B------:R-:W-:Y:S03]  /*10f30*/  BAR.SYNC.DEFER_BLOCKING 0x4, 0x180 ;  /* 0x0106000000007b1d */ /* 0x000fe60000010000 */
[----:B------:R-:W-:-:S13]  /*10f40*/  ISETP.NE.AND P0, PT, R0, RZ, PT ;  /* 0x000000ff0000720c */ /* 0x000fda0003f05270 */
[----:B------:R-:W-:Y:S01]  /*10f50*/  @!P0 MOV R0, 0x400 ;  /* 0x0000040000008802 */ /* 0x000fe20000000f00 */
[----:B--2---:R-:W-:Y:S02]  /*10f60*/  IMAD.MOV.U32 R6, RZ, RZ, R3 ;  /* 0x000000ffff067224 */ /* 0x004fe400078e0003 */
[----:B------:R-:W1:Y:S01]  /*10f70*/  @!P0 S2R R3, SR_CgaCtaId ;  /* 0x0000000000038919 */ /* 0x000e620000008800 */
[----:B---3--:R-:W-:Y:S01]  /*10f80*/  IMAD.MOV.U32 R7, RZ, RZ, R2 ;  /* 0x000000ffff077224 */ /* 0x008fe200078e0002 */
[----:B-1----:R-:W-:-:S05]  /*10f90*/  @!P0 LEA R18, R3, R0, 0x18 ;  /* 0x0000000003128211 */ /* 0x002fca00078ec0ff */
[----:B----4-:R1:W-:Y:S01]  /*10fa0*/  @!P0 STS.128 [R18+0x348d0], R4 ;  /* 0x0348d00412008388 */ /* 0x0103e20000000c00 */
[----:B------:R-:W-:Y:S06]  /*10fb0*/  BAR.ARV 0x5, 0x180 ;  /* 0x0146000000007b1d */ /* 0x000fec0000002000 */
.L_x_319:
[----:B------:R-:W3:Y:S01]  /*10fc0*/  LDL R0, [R1+0xc] ;  /* 0x00000c0001007983 */ /* 0x000ee20000100800 */
[----:B------:R-:W-:Y:S02]  /*10fd0*/  ULDC UR4, c[0x0][0xc3c] ;  /* 0x00030f0000047ab9 */ /* 0x000fe40000000800 */
[----:B---3--:R-:W-:-:S13]  /*10fe0*/  ISETP.GE.AND P0, PT, R0, UR4, PT ;  /* 0x0000000400007c0c */ /* 0x008fda000bf06270 */
[----:B------:R-:W-:Y:S05]  /*10ff0*/  @!P0 BRA `(.L_x_329) ;  /* 0xffffffa8007c8947 */ /* 0x000fea000383ffff */
[----:B------:R-:W-:Y:S05]  /*11000*/  BSYNC B8 ;  /* 0x0000000000087941 */ /* 0x000fea0003800000 */
.L_x_227:
[----:B0-----:R-:W3:Y:S01]  /*11010*/  LDL.LU R0, [R1+0x48] ;  /* 0x0000480001007983 */ /* 0x001ee20000300800 */
[----:B------:R-:W-:Y:S01]  /*11020*/  BSSY B0, `(.L_x_330) ;  /* 0x000000b000007945 */ /* 0x000fe20003800000 */
[----:B-12---:R-:W0:Y:S01]  /*11030*/  S2R R5, SR_CgaCtaId ;  /* 0x0000000000057919 */ /* 0x006e220000008800 */
[----:B---3--:R-:W-:-:S05]  /*11040*/  VIADD R0, R0, 0x1 ;  /* 0x0000000100007836 */ /* 0x008fca0000000000 */
[----:B------:R-:W-:-:S04]  /*11050*/  LEA.HI R2, R0, R0, RZ, 0x1 ;  /* 0x0000000000027211 */ /* 0x000fc800078f08ff */
[----:B------:R-:W-:-:S05]  /*11060*/  LOP3.LUT R3, R2, 0xfffffffe, RZ, 0xc0, !PT ;  /* 0xfffffffe02037812 */ /* 0x000fca00078ec0ff */
[----:B------:R-:W-:Y:S01]  /*11070*/  IMAD.IADD R3, R0, 0x1, -R3 ;  /* 0x0000000100037824 */ /* 0x000fe200078e0a03 */
[----:B------:R-:W-:-:S04]  /*11080*/  MOV R0, 0x400 ;  /* 0x0000040000007802 */ /* 0x000fc80000000f00 */
[----:B0-----:R-:W-:Y:S02]  /*11090*/  LEA R0, R5, R0, 0x18 ;  /* 0x0000000005007211 */ /* 0x001fe400078ec0ff */
[----:B------:R-:W-:-:S04]  /*110a0*/  SHF.L.U32 R3, R3, 0x1f, RZ ;  /* 0x0000001f03037819 */ /* 0x000fc800000006ff */
[----:B------:R-:W0:Y:S02]  /*110b0*/  SYNCS.PHASECHK.TRANS64.TRYWAIT P0, [R0+URZ+0x34820], R3 ;  /* 0x03482003000075a7 */ /* 0x000e24000800017f */
[----:B0-----:R-:W-:Y:S05]  /*110c0*/  @!P0 BRA `(.L_x_331) ;  /* 0x0000001c00e88947 */ /* 0x001fea0003800000 */
.L_x_401:
[----:B------:R-:W-:Y:S05]  /*110d0*/  BSYNC B0 ;  /* 0x0000000000007941 */ /* 0x000fea0003800000 */
.L_x_330:
[----:B------:R-:W-:-:S03]  /*110e0*/  UMOV UR4, 0xffffffff ;  /* 0xffffffff00047882 */ /* 0x000fc60000000000 */
[----:B------:R-:W-:Y:S05]  /*110f0*/  BRA.DIV UR4, `(.L_x_332) ;  /* 0x0000001e04f07947 */ /* 0x000fea000b800000 */
[----:B------:R-:W1:Y:S02]  /*11100*/  S2R R2, SR_TID.X ;  /* 0x0000000000027919 */ /* 0x000e640000002100 */
[----:B-1----:R-:W-:-:S04]  /*11110*/  SHF.R.U32.HI R2, RZ, 0x5, R2 ;  /* 0x00000005ff027819 */ /* 0x002fc80000011602 */
[----:B------:R-:W-:-:S05]  /*11120*/  LOP3.LUT R2, R2, 0x3, RZ, 0xc0, !PT ;  /* 0x0000000302027812 */ /* 0x000fca00078ec0ff */
[----:B------:R1:W2:Y:S02]  /*11130*/  SHFL.IDX PT, R14, R2, RZ, 0x1f ;  /* 0x00001fff020e7589 */ /* 0x0002a400000e0000 */
.L_x_404:
[----:B--2---:R-:W-:Y:S01]  /*11140*/  ISETP.NE.AND P0, PT, R14, RZ, PT ;  /* 0x000000ff0e00720c */ /* 0x004fe20003f05270 */
[----:B------:R-:W-:-:S12]  /*11150*/  BSSY B0, `(.L_x_333) ;  /* 0x0000025000007945 */ /* 0x000fd80003800000 */
[----:B------:R-:W-:Y:S05]  /*11160*/  @P0 BRA `(.L_x_334) ;  /* 0x00000000008c0947 */ /* 0x000fea0003800000 */
[----:B------:R-:W-:-:S03]  /*11170*/  UMOV UR4, 0xffffffff ;  /* 0xffffffff00047882 */ /* 0x000fc60000000000 */
[----:B------:R-:W-:Y:S05]  /*11180*/  BRA.DIV UR4, `(.L_x_335) ;  /* 0x0000002204007947 */ /* 0x000fea000b800000 */
[----:B------:R-:W-:-:S13]  /*11190*/  ELECT P6, URZ, PT ;  /* 0x00000000003f782f */ /* 0x000fda00038c0000 */
.L_x_407:
[----:B------:R-:W-:Y:S05]  /*111a0*/  @!P6 BRA `(.L_x_334) ;  /* 0x00000000007ce947 */ /* 0x000fea0003800000 */
[----:B-1----:R-:W2:Y:S02]  /*111b0*/  LDL.LU R2, [R1+0x60] ;  /* 0x0000600001027983 */ /* 0x002ea40000300800 */
[----:B--2---:R-:W-:-:S04]  /*111c0*/  LOP3.LUT R2, R2, 0x2, RZ, 0xfc, !PT ;  /* 0x0000000202027812 */ /* 0x004fc800078efcff */
[----:B------:R-:W-:-:S13]  /*111d0*/  ISETP.NE.AND P2, PT, R2, 0x3, PT ;  /* 0x000000030200780c */ /* 0x000fda0003f45270 */
[----:B------:R-:W-:Y:S05]  /*111e0*/  @!P2 BRA `(.L_x_336) ;  /* 0x000000000004a947 */ /* 0x000fea0003800000 */
[----:B------:R-:W-:Y:S01]  /*111f0*/  BPT.TRAP 0x1 ;  /* 0x000000040000795c */ /* 0x000fe20000300000 */
.L_x_336:
[----:B------:R-:W2:Y:S01]  /*11200*/  LDL.LU R7, [R1+0x14] ;  /* 0x0000140001077983 */ /* 0x000ea20000300800 */
[----:B------:R-:W-:Y:S02]  /*11210*/  VIADD R2, R0, 0x34840 ;  /* 0x0003484000027836 */ /* 0x000fe40000000000 */
[C---:B0-----:R-:W-:Y:S02]  /*11220*/  VIADD R3, R19.reuse, 0x1 ;  /* 0x0000000113037836 */ /* 0x041fe40000000000 */
[----:B------:R-:W-:-:S03]  /*11230*/  IMAD R6, R19, 0x8, R2 ;  /* 0x0000000813067824 */ /* 0x000fc600078e0202 */
[----:B------:R-:W-:-:S04]  /*11240*/  ISETP.NE.AND P1, PT, R3, 0x2, PT ;  /* 0x000000020300780c */ /* 0x000fc80003f25270 */
[----:B------:R-:W-:Y:S02]  /*11250*/  SEL R4, RZ, 0x1, P1 ;  /* 0x00000001ff047807 */ /* 0x000fe40000800000 */
[----:B------:R-:W-:Y:S02]  /*11260*/  SEL R3, R3, RZ, P1 ;  /* 0x000000ff03037207 */ /* 0x000fe40000800000 */
[C---:B--2---:R-:W-:Y:S02]  /*11270*/  SHF.L.U32 R5, R7.reuse, 0x1f, RZ ;  /* 0x0000001f07057819 */ /* 0x044fe400000006ff */
[----:B------:R-:W-:Y:S01]  /*11280*/  LOP3.LUT R4, R7, R4, RZ, 0x3c, !PT ;  /* 0x0000000407047212 */ /* 0x000fe200078e3cff */
[----:B------:R-:W-:Y:S01]  /*11290*/  IMAD R7, R3, 0x8, R2 ;  /* 0x0000000803077824 */ /* 0x000fe200078e0202 */
[----:B------:R-:W0:Y:S02]  /*112a0*/  SYNCS.PHASECHK.TRANS64.TRYWAIT P0, [R6+URZ], R5 ;  /* 0x00000005060075a7 */ /* 0x000e24000800017f */
[----:B------:R-:W-:Y:S01]  /*112b0*/  SHF.L.U32 R2, R4, 0x1f, RZ ;  /* 0x0000001f04027819 */ /* 0x000fe200000006ff */
[----:B0-----:R-:W-:Y:S06]  /*112c0*/  @!P0 BRA `(.L_x_337) ;  /* 0x0000001c00d08947 */ /* 0x001fec0003800000 */
.L_x_408:
[----:B------:R-:W1:Y:S02]  /*112d0*/  SYNCS.PHASECHK.TRANS64.TRYWAIT P0, [R7+URZ], R2 ;  /* 0x00000002070075a7 */ /* 0x000e64000800017f */
[----:B-1----:R-:W-:Y:S05]  /*112e0*/  @!P0 BRA `(.L_x_338) ;  /* 0x0000001c00dc8947 */ /* 0x002fea0003800000 */
.L_x_409:
[----:B------:R-:W-:Y:S05]  /*112f0*/  @!P2 BRA `(.L_x_339) ;  /* 0x000000000004a947 */ /* 0x000fea0003800000 */
[----:B------:R-:W-:Y:S01]  /*11300*/  BPT.TRAP 0x1 ;  /* 0x000000040000795c */ /* 0x000fe20000300000 */
.L_x_339:
[----:B------:R-:W-:-:S04]  /*11310*/  VIADD R0, R0, 0x34860 ;  /* 0x0003486000007836 */ /* 0x000fc80000000000 */
[----:B------:R-:W-:-:S04]  /*11320*/  IMAD R4, R19, 0x8, R0 ;  /* 0x0000000813047824 */ /* 0x000fc800078e0200 */
[----:B------:R-:W2:Y:S02]  /*11330*/  SYNCS.PHASECHK.TRANS64.TRYWAIT P0, [R4+URZ], R5 ;  /* 0x00000005040075a7 */ /* 0x000ea4000800017f */
[----:B--2---:R-:W-:Y:S05]  /*11340*/  @!P0 BRA `(.L_x_340) ;  /* 0x0000001c00d88947 */ /* 0x004fea0003800000 */
.L_x_410:
[----:B------:R-:W-:-:S07]  /*11350*/  IMAD R3, R3, 0x8, R0 ;  /* 0x0000000803037824 */ /* 0x000fce00078e0200 */
.L_x_341:
[----:B---3--:R3:W4:Y:S02]  /*11360*/  SYNCS.PHASECHK.TRANS64.TRYWAIT P0, [R3+URZ], R2 ;  /* 0x00000002030075a7 */ /* 0x008724000800017f */
[----:B----4-:R-:W-:Y:S05]  /*11370*/  @!P0 NANOSLEEP.SYNCS 0x989680 ;  /* 0x009896800000895d */ /* 0x010fea0003900000 */
[----:B------:R-:W4:Y:S02]  /*11380*/  @!P0 SYNCS.PHASECHK.TRANS64 P0, [R3+URZ], R2 ;  /* 0x00000002030085a7 */ /* 0x000f24000800007f */
[----:B----4-:R-:W-:Y:S05]  /*11390*/  @!P0 BRA `(.L_x_341) ;  /* 0xfffffffc00f08947 */ /* 0x010fea000383ffff */
.L_x_334:
[----:B------:R-:W-:Y:S05]  /*113a0*/  BSYNC B0 ;  /* 0x0000000000007941 */ /* 0x000fea0003800000 */
.L_x_333:
[----:B------:R-:W-:Y:S05]  /*113b0*/  EXIT ;  /* 0x000000000000794d */ /* 0x000fea0003800000 */
.L_x_178:
[----:B0-----:R0:W1:Y:S02]  /*113c0*/  SYNCS.PHASECHK.TRANS64.TRYWAIT P1, [R0+URZ+0x34800], R3 ;  /* 0x03480003000075a7 */ /* 0x001064000802017f */
[----:B-1----:R-:W-:Y:S05]  /*113d0*/  @!P1 NANOSLEEP.SYNCS 0x989680 ;  /* 0x009896800000995d */ /* 0x002fea0003900000 */
[----:B------:R-:W1:Y:S02]  /*113e0*/  @!P1 SYNCS.PHASECHK.TRANS64 P1, [R0+URZ+0x34800], R3 ;  /* 0x03480003000095a7 */ /* 0x000e64000802007f */
[----:B-1----:R-:W-:Y:S05]  /*113f0*/  @!P1 BRA `(.L_x_178) ;  /* 0xfffffffc00f09947 */ /* 0x002fea000383ffff */
[----:B------:R-:W-:Y:S05]  /*11400*/  BRA `(.L_x_342) ;  /* 0xffffff0400747947 */ /* 0x000fea000383ffff */
.L_x_182:
[----:B-1----:R1:W2:Y:S02]  /*11410*/  SYNCS.PHASECHK.TRANS64.TRYWAIT P2, [R3+URZ+0x34830], R4 ;  /* 0x03483004030075a7 */ /* 0x0022a4000804017f */
[----:B--2---:R-:W-:Y:S05]  /*11420*/  @!P2 NANOSLEEP.SYNCS 0x989680 ;  /* 0x009896800000a95d */ /* 0x004fea0003900000 */
[----:B------:R-:W2:Y:S02]  /*11430*/  @!P2 SYNCS.PHASECHK.TRANS64 P2, [R3+URZ+0x34830], R4 ;  /* 0x034830040300a5a7 */ /* 0x000ea4000804007f */
[----:B--2---:R-:W-:Y:S05]  /*11440*/  @!P2 BRA `(.L_x_182) ;  /* 0xfffffffc00f0a947 */ /* 0x004fea000383ffff */
[----:B------:R-:W-:Y:S05]  /*11450*/  BRA `(.L_x_181) ;  /* 0xffffff0400987947 */ /* 0x000fea000383ffff */
.L_x_187:
[----:B-1----:R1:W2:Y:S02]  /*11460*/  SYNCS.PHASECHK.TRANS64.TRYWAIT P2, [R13+URZ+0x34830], R8 ;  /* 0x034830080d0075a7 */ /* 0x0022a4000804017f */
[----:B--2---:R-:W-:Y:S05]  /*11470*/  @!P2 NANOSLEEP.SYNCS 0x989680 ;  /* 0x009896800000a95d */ /* 0x004fea0003900000 */
[----:B------:R-:W2:Y:S02]  /*11480*/  @!P2 SYNCS.PHASECHK.TRANS64 P2, [R13+URZ+0x34830], R8 ;  /* 0x034830080d00a5a7 */ /* 0x000ea4000804007f */
[----:B--2---:R-:W-:Y:S05]  /*11490*/  @!P2 BRA `(.L_x_187) ;  /* 0xfffffffc00f0a947 */ /* 0x004fea000383ffff */
[----:B------:R-:W-:Y:S05]  /*114a0*/  BRA `(.L_x_186) ;  /* 0xffffff34003c7947 */ /* 0x000fea000383ffff */
.L_x_191:
[----:B---3--:R3:W4:Y:S02]  /*114b0*/  SYNCS.PHASECHK.TRANS64.TRYWAIT P2, [R11+URZ+0x34850], R6 ;  /* 0x034850060b0075a7 */ /* 0x008724000804017f */
[----:B----4-:R-:W-:Y:S05]  /*114c0*/  @!P2 NANOSLEEP.SYNCS 0x989680 ;  /* 0x009896800000a95d */ /* 0x010fea0003900000 */
[----:B------:R-:W4:Y:S02]  /*114d0*/  @!P2 SYNCS.PHASECHK.TRANS64 P2, [R11+URZ+0x34850], R6 ;  /* 0x034850060b00a5a7 */ /* 0x000f24000804007f */
[----:B----4-:R-:W-:Y:S05]  /*114e0*/  @!P2 BRA `(.L_x_191) ;  /* 0xfffffffc00f0a947 */ /* 0x010fea000383ffff */
[----:B------:R-:W-:Y:S05]  /*114f0*/  BRA `(.L_x_190) ;  /* 0xffffff3c00447947 */ /* 0x000fea000383ffff */
.L_x_196:
[----:B-1----:R1:W2:Y:S02]  /*11500*/  SYNCS.PHASECHK.TRANS64.TRYWAIT P0, [R12+URZ+0x34850], R5 ;  /* 0x034850050c0075a7 */ /* 0x0022a4000800017f */
[----:B--2---:R-:W-:Y:S05]  /*11510*/  @!P0 NANOSLEEP.SYNCS 0x989680 ;  /* 0x009896800000895d */ /* 0x004fea0003900000 */
[----:B------:R-:W2:Y:S02]  /*11520*/  @!P0 SYNCS.PHASECHK.TRANS64 P0, [R12+URZ+0x34850], R5 ;  /* 0x034850050c0085a7 */ /* 0x000ea4000800007f */
[----:B--2---:R-:W-:Y:S05]  /*11530*/  @!P0 BRA `(.L_x_196) ;  /* 0xfffffffc00f08947 */ /* 0x004fea000383ffff */
[----:B------:R-:W-:Y:S05]  /*11540*/  BRA `(.L_x_195) ;  /* 0xffffff6000087947 */ /* 0x000fea000383ffff */
.L_x_241:
[----:B------:R-:W2:Y:S01]  /*11550*/  S2R R4, SR_TID.X ;  /* 0x0000000000047919 */ /* 0x000ea20000002100 */
[----:B------:R-:W-:Y:S01]  /*11560*/  BSSY B0, `(.L_x_343) ;  /* 0x000000a000007945 */ /* 0x000fe20003800000 */
[----:B------:R-:W-:Y:S01]  /*11570*/  IMAD.MOV.U32 R12, RZ, RZ, RZ ;  /* 0x000000ffff0c7224 */ /* 0x000fe200078e00ff */
[----:B0-----:R-:W-:Y:S01]  /*11580*/  MOV R11, 0x1f ;  /* 0x0000001f000b7802 */ /* 0x001fe20000000f00 */
[----:B------:R-:W-:Y:S01]  /*11590*/  IMAD.MOV.U32 R15, RZ, RZ, -0x1 ;  /* 0xffffffffff0f7424 */ /* 0x000fe200078e00ff */
[----:B--2---:R-:W-:-:S04]  /*115a0*/  SHF.R.U32.HI R4, RZ, 0x5, R4 ;  /* 0x00000005ff047819 */ /* 0x004fc80000011604 */
[----:B------:R-:W-:-:S05]  /*115b0*/  LOP3.LUT R4, R4, 0x3, RZ, 0xc0, !PT ;  /* 0x0000000304047812 */ /* 0x000fca00078ec0ff */
[----:B------:R-:W-:-:S07]  /*115c0*/  IMAD.MOV.U32 R13, RZ, RZ, R4 ;  /* 0x000000ffff0d7224 */ /* 0x000fce00078e0004 */
[----:B-1----:R-:W-:Y:S05]  /*115d0*/  WARPSYNC.COLLECTIVE R15, `(.L_x_344) ;  /* 0x000000000f087348 */ /* 0x002fea0003c00000 */
[----:B------:R0:W2:Y:S02]  /*115e0*/  SHFL.IDX P6, R14, R13, R12, R11 ;  /* 0x0000000c0d0e7389 */ /* 0x0000a400000c000b */
[----:B012---:R-:W-:Y:S01]  /*115f0*/  ENDCOLLECTIVE ;  /* 0x000000000000791b */ /* 0x007fe20003800000 */
.L_x_344:
[----:B------:R-:W-:Y:S05]  /*11600*/  BSYNC B0 ;  /* 0x0000000000007941 */ /* 0x000fea0003800000 */
.L_x_343:
[----:B------:R-:W-:Y:S05]  /*11610*/  BRA `(.L_x_345) ;  /* 0xffffffb000947947 */ /* 0x000fea000383ffff */
.L_x_243:
[----:B------:R-:W-:Y:S01]  /*11620*/  BSSY B0, `(.L_x_346) ;  /* 0x0000006000007945 */ /* 0x000fe20003800000 */
[----:B------:R-:W-:-:S07]  /*11630*/  IMAD.MOV.U32 R15, RZ, RZ, -0x1 ;  /* 0xffffffffff0f7424 */ /* 0x000fce00078e00ff */
[----:B01--4-:R-:W-:Y:S05]  /*11640*/  WARPSYNC.COLLECTIVE R15, `(.L_x_347) ;  /* 0x000000000f0c7348 */ /* 0x013fea0003c00000 */
[----:B------:R-:W-:Y:S02]  /*11650*/  ELECT P6, UR62, PT ;  /* 0x00000000003e782f */ /* 0x000fe400038c0000 */
[----:B------:R-:W-:Y:S01]  /*11660*/  MOV R14, UR62 ;  /* 0x0000003e000e7c02 */ /* 0x000fe20008000f00 */
[----:B01--4-:R-:W-:Y:S10]  /*11670*/  ENDCOLLECTIVE ;  /* 0x000000000000791b */ /* 0x013ff40003800000 */
.L_x_347:
[----:B------:R-:W-:Y:S05]  /*11680*/  BSYNC B0 ;  /* 0x0000000000007941 */ /* 0x000fea0003800000 */
.L_x_346:
[----:B------:R-:W-:Y:S05]  /*11690*/  BRA `(.L_x_348) ;  /* 0xffffffb000987947 */ /* 0x000fea000383ffff */
.L_x_245:
[----:B--2---:R2:W3:Y:S02]  /*116a0*/  SYNCS.PHASECHK.TRANS64.TRYWAIT P0, [R0+URZ+0x34840], R2 ;  /* 0x03484002000075a7 */ /* 0x0044e4000800017f */
[----:B---3--:R-:W-:Y:S05]  /*116b0*/  @!P0 NANOSLEEP.SYNCS 0x989680 ;  /* 0x009896800000895d */ /* 0x008fea0003900000 */
[----:B------:R-:W3:Y:S02]  /*116c0*/  @!P0 SYNCS.PHASECHK.TRANS64 P0, [R0+URZ+0x34840], R2 ;  /* 0x03484002000085a7 */ /* 0x000ee4000800007f */
[----:B---3--:R-:W-:Y:S05]  /*116d0*/  @!P0 BRA `(.L_x_245) ;  /* 0xfffffffc00f08947 */ /* 0x008fea000383ffff */
[----:B------:R-:W-:Y:S05]  /*116e0*/  BRA `(.L_x_349) ;  /* 0xffffffb000f87947 */ /* 0x000fea000383ffff */
.L_x_249:
[----:B------:R0:W5:Y:S01]  /*116f0*/  LDL.LU R9, [R1+0x44] ;  /* 0x0000440001097983 */ /* 0x0001620000300800 */
[----:B------:R-:W-:Y:S02]  /*11700*/  IMAD.MOV.U32 R13, RZ, RZ, R3 ;  /* 0x000000ffff0d7224 */ /* 0x000fe400078e0003 */
[----:B------:R-:W-:Y:S01]  /*11710*/  IMAD.MOV.U32 R12, RZ, RZ, RZ ;  /* 0x000000ffff0c7224 */ /* 0x000fe200078e00ff */
[----:B------:R-:W1:Y:S01]  /*11720*/  S2R R7, SR_TID.X ;  /* 0x0000000000077919 */ /* 0x000e620000002100 */
[----:B------:R-:W-:Y:S02]  /*11730*/  IMAD.MOV.U32 R11, RZ, RZ, 0x181f ;  /* 0x0000181fff0b7424 */ /* 0x000fe400078e00ff */
[----:B------:R-:W-:-:S07]  /*11740*/  IMAD.MOV.U32 R15, RZ, RZ, -0x1 ;  /* 0xffffffffff0f7424 */ /* 0x000fce00078e00ff */
[----:B01---5:R-:W-:Y:S05]  /*11750*/  WARPSYNC.COLLECTIVE R15, `(.L_x_350) ;  /* 0x000000000f087348 */ /* 0x023fea0003c00000 */
[----:B------:R2:W3:Y:S02]  /*11760*/  SHFL.IDX P6, R14, R13, R12, R11 ;  /* 0x0000000c0d0e7389 */ /* 0x0004e400000c000b */
[----:B0123-5:R-:W-:Y:S01]  /*11770*/  ENDCOLLECTIVE ;  /* 0x000000000000791b */ /* 0x02ffe20003800000 */
.L_x_350:
[----:B------:R-:W-:Y:S02]  /*11780*/  IMAD.MOV.U32 R13, RZ, RZ, R4 ;  /* 0x000000ffff0d7224 */ /* 0x000fe400078e0004 */
[----:B------:R-:W-:-:S07]  /*11790*/  IMAD.MOV.U32 R6, RZ, RZ, R14 ;  /* 0x000000ffff067224 */ /* 0x000fce00078e000e */
[----:B------:R-:W-:Y:S05]  /*117a0*/  WARPSYNC.COLLECTIVE R15, `(.L_x_351) ;  /* 0x000000000f087348 */ /* 0x000fea0003c00000 */
[----:B------:R0:W1:Y:S02]  /*117b0*/  SHFL.IDX P6, R14, R13, R12, R11 ;  /* 0x0000000c0d0e7389 */ /* 0x00006400000c000b */
[----:B01----:R-:W-:Y:S01]  /*117c0*/  ENDCOLLECTIVE ;  /* 0x000000000000791b */ /* 0x003fe20003800000 */
.L_x_351:
[----:B------:R-:W-:Y:S02]  /*117d0*/  IMAD.MOV.U32 R13, RZ, RZ, R3 ;  /* 0x000000ffff0d7224 */ /* 0x000fe400078e0003 */
[----:B------:R-:W-:Y:S02]  /*117e0*/  IMAD.MOV.U32 R12, RZ, RZ, 0x1 ;  /* 0x00000001ff0c7424 */ /* 0x000fe400078e00ff */
[----:B------:R-:W-:Y:S02]  /*117f0*/  IMAD R2, R9, R8, RZ ;  /* 0x0000000809027224 */ /* 0x000fe400078e02ff */
[----:B------:R-:W0:Y:S01]  /*11800*/  S2R R9, SR_TID.X ;  /* 0x0000000000097919 */ /* 0x000e220000002100 */
[----:B------:R-:W-:Y:S02]  /*11810*/  IMAD.SHL.U32 R8, R7, 0x8, RZ ;  /* 0x0000000807087824 */ /* 0x000fe400078e00ff */
[----:B------:R-:W-:-:S07]  /*11820*/  IMAD.MOV.U32 R7, RZ, RZ, R14 ;  /* 0x000000ffff077224 */ /* 0x000fce00078e000e */
[----:B0-----:R-:W-:Y:S05]  /*11830*/  WARPSYNC.COLLECTIVE R15, `(.L_x_352) ;  /* 0x000000000f087348 */ /* 0x001fea0003c00000 */
[----:B------:R1:W2:Y:S02]  /*11840*/  SHFL.IDX P6, R14, R13, R12, R11 ;  /* 0x0000000c0d0e7389 */ /* 0x0002a400000c000b */
[----:B012---:R-:W-:Y:S01]  /*11850*/  ENDCOLLECTIVE ;  /* 0x000000000000791b */ /* 0x007fe20003800000 */
.L_x_352:
[----:B------:R-:W-:Y:S01]  /*11860*/  LOP3.LUT R8, R8, 0x38, RZ, 0xc0, !PT ;  /* 0x0000003808087812 */ /* 0x000fe200078ec0ff */
[----:B------:R-:W-:Y:S01]  /*11870*/  IMAD.MOV.U32 R13, RZ, RZ, R4 ;  /* 0x000000ffff0d7224 */ /* 0x000fe200078e0004 */
[----:B------:R-:W-:-:S04]  /*11880*/  LOP3.LUT R9, R9, 0x7f, RZ, 0xc0, !PT ;  /* 0x0000007f09097812 */ /* 0x000fc800078ec0ff */
[----:B------:R-:W-:-:S05]  /*11890*/  SHF.R.U32.HI R9, RZ, 0x3, R9 ;  /* 0x00000003ff097819 */ /* 0x000fca0000011609 */
[----:B------:R-:W-:Y:S01]  /*118a0*/  IMAD.IADD R0, R9, 0x1, R5 ;  /* 0x0000000109007824 */ /* 0x000fe200078e0205 */
[----:B------:R-:W-:-:S07]  /*118b0*/  MOV R9, R14 ;  /* 0x0000000e00097202 */ /* 0x000fce0000000f00 */
[----:B------:R-:W-:Y:S05]  /*118c0*/  WARPSYNC.COLLECTIVE R15, `(.L_x_353) ;  /* 0x000000000f087348 */ /* 0x000fea0003c00000 */
[----:B------:R0:W1:Y:S02]  /*118d0*/  SHFL.IDX P6, R14, R13, R12, R11 ;  /* 0x0000000c0d0e7389 */ /* 0x00006400000c000b */
[----:B01----:R-:W-:Y:S01]  /*118e0*/  ENDCOLLECTIVE ;  /* 0x000000000000791b */ /* 0x003fe20003800000 */
.L_x_353:
[C---:B------:R-:W-:Y:S01]  /*118f0*/  VIADD R5, R0.reuse, 0x10 ;  /* 0x0000001000057836 */ /* 0x040fe20000000000 */
[----:B------:R-:W-:Y:S01]  /*11900*/  ISETP.GE.AND P3, PT, R0, R2, PT ;  /* 0x000000020000720c */ /* 0x000fe20003f66270 */
[----:B------:R-:W-:-:S12]  /*11910*/  IMAD.MOV.U32 R13, RZ, RZ, R3 ;  /* 0x000000ffff0d7224 */ /* 0x000fd800078e0003 */
[----:B------:R-:W-:Y:S01]  /*11920*/  @!P3 LEA R7, P5, R8, R7, 0x1 ;  /* 0x000000070807b211 */ /* 0x000fe200078a08ff */
[----:B------:R-:W-:-:S04]  /*11930*/  IMAD.MOV.U32 R12, RZ, RZ, 0x2 ;  /* 0x00000002ff0c7424 */ /* 0x000fc800078e00ff */
[----:B------:R-:W-:-:S05]  /*11940*/  @!P3 IMAD.X R6, RZ, RZ, R6, P5 ;  /* 0x000000ffff06b224 */ /* 0x000fca00028e0606 */
[----:B------:R-:W-:-:S04]  /*11950*/  @!P3 LOP3.LUT R7, R7, R6, RZ, 0x3c, !PT ;  /* 0x000000060707b212 */ /* 0x000fc800078e3cff */
[----:B------:R-:W-:-:S04]  /*11960*/  @!P3 LOP3.LUT R6, R7, R6, RZ, 0x3c, !PT ;  /* 0x000000060706b212 */ /* 0x000fc800078e3cff */
[----:B------:R-:W-:-:S05]  /*11970*/  @!P3 LOP3.LUT R7, R7, R6, RZ, 0x3c, !PT ;  /* 0x000000060707b212 */ /* 0x000fca00078e3cff */
[----:B------:R-:W-:Y:S01]  /*11980*/  @!PT LDS RZ, [RZ] ;  /* 0x00000000fffff984 */ /* 0x000fe20000000800 */
[----:B------:R-:W-:Y:S01]  /*11990*/  @!PT LDS RZ, [RZ] ;  /* 0x00000000fffff984 */ /* 0x000fe20000000800 */
[----:B------:R-:W-:Y:S01]  /*119a0*/  @!PT LDS RZ, [RZ] ;  /* 0x00000000fffff984 */ /* 0x000fe20000000800 */
[----:B------:R0:W-:Y:S04]  /*119b0*/  @!P3 LDGSTS.E.BYPASS.LTC128B.128 [R10+0x10400], desc[UR40][R6.64], !P2 ;  /* 0x10400000060abfae */ /* 0x0001e8000d101d68 */
[----:B------:R0:W-:Y:S04]  /*119c0*/  @!P3 LDGSTS.E.BYPASS.LTC128B.128 [R10+0x14400], desc[UR40][R6.64+0x80], !P1 ;  /* 0x14400080060abfae */ /* 0x0001e8000c901d68 */
[----:B------:R0:W-:Y:S01]  /*119d0*/  @!P3 LDGSTS.E.BYPASS.LTC128B.128 [R10+0x18400], desc[UR40][R6.64+0x100], !P0 ;  /* 0x18400100060abfae */ /* 0x0001e2000c101d68 */
[----:B------:R-:W-:Y:S01]  /*119e0*/  ISETP.GE.AND P3, PT, R5, R2, PT ;  /* 0x000000020500720c */ /* 0x000fe20003f66270 */
[----:B------:R-:W-:-:S12]  /*119f0*/  IMAD.MOV.U32 R5, RZ, RZ, R14 ;  /* 0x000000ffff057224 */ /* 0x000fd800078e000e */
[----:B0-----:R-:W-:Y:S05]  /*11a00*/  WARPSYNC.COLLECTIVE R15, `(.L_x_354) ;  /* 0x000000000f087348 */ /* 0x001fea0003c00000 */
[----:B------:R1:W2:Y:S02]  /*11a10*/  SHFL.IDX P6, R14, R13, R12, R11 ;  /* 0x0000000c0d0e7389 */ /* 0x0002a400000c000b */
[----:B012---:R-:W-:Y:S01]  /*11a20*/  ENDCOLLECTIVE ;  /* 0x000000000000791b */ /* 0x007fe20003800000 */
.L_x_354:
[----:B------:R-:W-:Y:S01]  /*11a30*/  @!P3 LEA R8, P5, R8, R5, 0x1 ;  /* 0x000000050808b211 */ /* 0x000fe200078a08ff */
[----:B------:R-:W-:-:S04]  /*11a40*/  IMAD.MOV.U32 R13, RZ, RZ, R4 ;  /* 0x000000ffff0d7224 */ /* 0x000fc800078e0004 */
[----:B------:R-:W-:Y:S02]  /*11a50*/  @!P3 IMAD.X R5, RZ, RZ, R9, P5 ;  /* 0x000000ffff05b224 */ /* 0x000fe400028e0609 */
[----:B------:R-:W0:Y:S01]  /*11a60*/  S2R R9, SR_TID.X ;  /* 0x0000000000097919 */ /* 0x000e220000002100 */
[----:B------:R-:W-:Y:S02]  /*11a70*/  @!P3 IMAD.MOV.U32 R6, RZ, RZ, R8 ;  /* 0x000000ffff06b224 */ /* 0x000fe400078e0008 */
[----:B------:R-:W-:Y:S02]  /*11a80*/  @!P3 IMAD.MOV.U32 R7, RZ, RZ, R5 ;  /* 0x000000ffff07b224 */ /* 0x000fe400078e0005 */
[----:B------:R-:W-:Y:S02]  /*11a90*/  VIADD R5, R0, 0x20 ;  /* 0x0000002000057836 */ /* 0x000fe40000000000 */
[----:B------:R-:W-:Y:S01]  /*11aa0*/  IMAD.MOV.U32 R8, RZ, RZ, R14 ;  /* 0x000000ffff087224 */ /* 0x000fe200078e000e */
[----:B------:R-:W-:Y:S01]  /*11ab0*/  @!PT LDS RZ, [RZ] ;  /* 0x00000000fffff984 */ /* 0x000fe20000000800 */
[----:B------:R-:W-:Y:S01]  /*11ac0*/  @!PT LDS RZ, [RZ] ;  /* 0x00000000fffff984 */ /* 0x000fe20000000800 */
[----:B------:R-:W-:Y:S01]  /*11ad0*/  @!PT LDS RZ, [RZ] ;  /* 0x00000000fffff984 */ /* 0x000fe20000000800 */
[----:B------:R1:W-:Y:S06]  /*11ae0*/  @!P3 LDGSTS.E.BYPASS.LTC128B.128 [R10+0x10c00], desc[UR40][R6.64], !P2 ;  /* 0x10c00000060abfae */ /* 0x0003ec000d101d68 */
[----:B01----:R-:W-:Y:S05]  /*11af0*/  WARPSYNC.COLLECTIVE R15, `(.L_x_355) ;  /* 0x000000000f087348 */ /* 0x003fea0003c00000 */
[----:B------:R2:W3:Y:S02]  /*11b00*/  SHFL.IDX P6, R14, R13, R12, R11 ;  /* 0x0000000c0d0e7389 */ /* 0x0004e400000c000b */
[----:B0123--:R-:W-:Y:S01]  /*11b10*/  ENDCOLLECTIVE ;  /* 0x000000000000791b */ /* 0x00ffe20003800000 */
.L_x_355:
[----:B------:R-:W-:Y:S01]  /*11b20*/  @!PT LDS RZ, [RZ] ;  /* 0x00000000fffff984 */ /* 0x000fe20000000800 */
[----:B------:R-:W-:Y:S01]  /*11b30*/  @!PT LDS RZ, [RZ] ;  /* 0x00000000fffff984 */ /* 0x000fe20000000800 */
[----:B------:R-:W-:Y:S01]  /*11b40*/  @!PT LDS RZ, [RZ] ;  /* 0x00000000fffff984 */ /* 0x000fe20000000800 */
[----:B------:R0:W-:Y:S04]  /*11b50*/  @!P3 LDGSTS.E.BYPASS.LTC128B.128 [R10+0x14c00], desc[UR40][R6.64+0x80], !P1 ;  /* 0x14c00080060abfae */ /* 0x0001e8000c901d68 */
[----:B------:R0:W-:Y:S01]  /*11b60*/  @!P3 LDGSTS.E.BYPASS.LTC128B.128 [R10+0x18c00], desc[UR40][R6.64+0x100], !P0 ;  /* 0x18c00100060abfae */ /* 0x0001e2000c101d68 */
[----:B------:R-:W-:Y:S01]  /*11b70*/  ISETP.GE.AND P3, PT, R5, R2, PT ;  /* 0x000000020500720c */ /* 0x000fe20003f66270 */
[----:B------:R-:W-:Y:S02]  /*11b80*/  IMAD.MOV.U32 R13, RZ, RZ, R3 ;  /* 0x000000ffff0d7224 */ /* 0x000fe400078e0003 */
[----:B------:R-:W-:Y:S02]  /*11b90*/  IMAD.MOV.U32 R12, RZ, RZ, 0x3 ;  /* 0x00000003ff0c7424 */ /* 0x000fe400078e00ff */
[----:B------:R-:W-:-:S02]  /*11ba0*/  IMAD.SHL.U32 R9, R9, 0x8, RZ ;  /* 0x0000000809097824 */ /* 0x000fc400078e00ff */
[----:B------:R-:W-:-:S03]  /*11bb0*/  IMAD.MOV.U32 R5, RZ, RZ, R14 ;  /* 0x000000ffff057224 */ /* 0x000fc600078e000e */
[----:B------:R-:W-:-:S07]  /*11bc0*/  LOP3.LUT R9, R9, 0x38, RZ, 0xc0, !PT ;  /* 0x0000003809097812 */ /* 0x000fce00078ec0ff */
[----:B0-----:R-:W-:Y:S05]  /*11bd0*/  WARPSYNC.COLLECTIVE R15, `(.L_x_356) ;  /* 0x000000000f087348 */ /* 0x001fea0003c00000 */
[----:B------:R1:W2:Y:S02]  /*11be0*/  SHFL.IDX P6, R14, R13, R12, R11 ;  /* 0x0000000c0d0e7389 */ /* 0x0002a400000c000b */
[----:B012---:R-:W-:Y:S01]  /*11bf0*/  ENDCOLLECTIVE ;  /* 0x000000000000791b */ /* 0x007fe20003800000 */
.L_x_356:
[----:B------:R-:W-:-:S05]  /*11c00*/  @!P3 LEA R5, P4, R9, R5, 0x1 ;  /* 0x000000050905b211 */ /* 0x000fca00078808ff */
[----:B------:R-:W-:-:S04]  /*11c10*/  @!P3 IMAD.X R6, RZ, RZ, R8, P4 ;  /* 0x000000ffff06b224 */ /* 0x000fc800020e0608 */
[----:B------:R-:W-:Y:S02]  /*11c20*/  @!P3 IMAD.MOV.U32 R7, RZ, RZ, R6 ;  /* 0x000000ffff07b224 */ /* 0x000fe400078e0006 */
[----:B------:R-:W-:Y:S01]  /*11c30*/  @!P3 IMAD.MOV.U32 R6, RZ, RZ, R5 ;  /* 0x000000ffff06b224 */ /* 0x000fe200078e0005 */
[----:B------:R-:W-:Y:S01]  /*11c40*/  IADD3 R5, R0, 0x30, RZ ;  /* 0x0000003000057810 */ /* 0x000fe20007ffe0ff */
[----:B------:R-:W-:-:S03]  /*11c50*/  IMAD.MOV.U32 R13, RZ, RZ, R4 ;  /* 0x000000ffff0d7224 */ /* 0x000fc600078e0004 */
[----:B------:R-:W-:Y:S01]  /*11c60*/  @!PT LDS RZ, [RZ] ;  /* 0x00000000fffff984 */ /* 0x000fe20000000800 */
[----:B------:R-:W-:Y:S01]  /*11c70*/  @!PT LDS RZ, [RZ] ;  /* 0x00000000fffff984 */ /* 0x000fe20000000800 */
[----:B------:R-:W-:Y:S01]  /*11c80*/  @!PT LDS RZ, [RZ] ;  /* 0x00000000fffff984 */ /* 0x000fe20000000800 */
[----:B------:R-:W-:Y:S04]  /*11c90*/  @!P3 LDGSTS.E.BYPASS.LTC128B.128 [R10+0x11400], desc[UR40][R6.64], !P2 ;  /* 0x11400000060abfae */ /* 0x000fe8000d101d68 */
[----:B------:R-:W-:Y:S04]  /*11ca0*/  @!P3 LDGSTS.E.BYPASS.LTC128B.128 [R10+0x15400], desc[UR40][R6.64+0x80], !P1 ;  /* 0x15400080060abfae */ /* 0x000fe8000c901d68 */
[----:B------:R0:W-:Y:S01]  /*11cb0*/  @!P3 LDGSTS.E.BYPASS.LTC128B.128 [R10+0x19400], desc[UR40][R6.64+0x100], !P0 ;  /* 0x19400100060abfae */ /* 0x0001e2000c101d68 */
[----:B------:R-:W-:Y:S01]  /*11cc0*/  ISETP.GE.AND P3, PT, R5, R2, PT ;  /* 0x000000020500720c */ /* 0x000fe20003f66270 */
[----:B0-----:R-:W-:-:S12]  /*11cd0*/  IMAD.MOV.U32 R6, RZ, RZ, R14 ;  /* 0x000000ffff067224 */ /* 0x001fd800078e000e */
[----:B------:R-:W-:Y:S05]  /*11ce0*/  WARPSYNC.COLLECTIVE R15, `(.L_x_357) ;  /* 0x000000000f087348 */ /* 0x000fea0003c00000 */
[----:B------:R0:W1:Y:S02]  /*11cf0*/  SHFL.IDX P6, R14, R13, R12, R11 ;  /* 0x0000000c0d0e7389 */ /* 0x00006400000c000b */
[----:B01----:R-:W-:Y:S01]  /*11d00*/  ENDCOLLECTIVE ;  /* 0x000000000000791b */ /* 0x003fe20003800000 */
.L_x_357:
[----:B------:R-:W-:Y:S02]  /*11d10*/  IMAD.MOV.U32 R13, RZ, RZ, R3 ;  /* 0x000000ffff0d7224 */ /* 0x000fe400078e0003 */
[----:B------:R-:W-:Y:S02]  /*11d20*/  IMAD.MOV.U32 R12, RZ, RZ, 0x4 ;  /* 0x00000004ff0c7424 */ /* 0x000fe400078e00ff */
[----:B------:R-:W-:-:S07]  /*11d30*/  IMAD.MOV.U32 R5, RZ, RZ, R14 ;  /* 0x000000ffff057224 */ /* 0x000fce00078e000e */
[----:B------:R-:W-:Y:S05]  /*11d40*/  WARPSYNC.COLLECTIVE R15, `(.L_x_358) ;  /* 0x000000000f087348 */ /* 0x000fea0003c00000 */
[----:B------:R0:W1:Y:S02]  /*11d50*/  SHFL.IDX P6, R14, R13, R12, R11 ;  /* 0x0000000c0d0e7389 */ /* 0x00006400000c000b */
[----:B01----:R-:W-:Y:S01]  /*11d60*/  ENDCOLLECTIVE ;  /* 0x000000000000791b */ /* 0x003fe20003800000 */
.L_x_358:
[----:B------:R-:W-:-:S05]  /*11d70*/  @!P3 LEA R5, P4, R9, R5, 0x1 ;  /* 0x000000050905b211 */ /* 0x000fca00078808ff */
[----:B------:R-:W-:-:S04]  /*11d80*/  @!P3 IMAD.X R6, RZ, RZ, R6, P4 ;  /* 0x000000ffff06b224 */ /* 0x000fc800020e0606 */
[----:B------:R-:W-:Y:S02]  /*11d90*/  @!P3 IMAD.MOV.U32 R7, RZ, RZ, R6 ;  /* 0x000000ffff07b224 */ /* 0x000fe400078e0006 */
[----:B------:R-:W-:Y:S02]  /*11da0*/  @!P3 IMAD.MOV.U32 R6, RZ, RZ, R5 ;  /* 0x000000ffff06b224 */ /* 0x000fe400078e0005 */
[----:B------:R-:W-:Y:S02]  /*11db0*/  IMAD.MOV.U32 R13, RZ, RZ, R4 ;  /* 0x000000ffff0d7224 */ /* 0x000fe400078e0004 */
[----:B------:R-:W-:Y:S01]  /*11dc0*/  VIADD R5, R0, 0x40 ;  /* 0x0000004000057836 */ /* 0x000fe20000000000 */
        /* <DEDUP_REMOVED lines=11> */
.L_x_359:
[----:B------:R-:W-:Y:S02]  /*11e80*/  IMAD.MOV.U32 R13, RZ, RZ, R3 ;  /* 0x000000ffff0d7224 */ /* 0x000fe400078e0003 */
[----:B------:R-:W-:Y:S02]  /*11e90*/  IMAD.MOV.U32 R12, RZ, RZ, 0x5 ;  /* 0x00000005ff0c7424 */ /* 0x000fe400078e00ff */
[----:B------:R-:W-:-:S07]  /*11ea0*/  IMAD.MOV.U32 R5, RZ, RZ, R14 ;  /* 0x000000ffff057224 */ /* 0x000fce00078e000e */
[----:B------:R-:W-:Y:S05]  /*11eb0*/  WARPSYNC.COLLECTIVE R15, `(.L_x_360) ;  /* 0x000000000f087348 */ /* 0x000fea0003c00000 */
[----:B------:R0:W1:Y:S02]  /*11ec0*/  SHFL.IDX P6, R14, R13, R12, R11 ;  /* 0x0000000c0d0e7389 */ /* 0x00006400000c000b */
[----:B01----:R-:W-:Y:S01]  /*11ed0*/  ENDCOLLECTIVE ;  /* 0x000000000000791b */ /* 0x003fe20003800000 */
.L_x_360:
[----:B------:R-:W-:-:S05]  /*11ee0*/  @!P3 LEA R5, P4, R9, R5, 0x1 ;  /* 0x000000050905b211 */ /* 0x000fca00078808ff */
[----:B------:R-:W-:-:S05]  /*11ef0*/  @!P3 IMAD.X R6, RZ, RZ, R6, P4 ;  /* 0x000000ffff06b224 */ /* 0x000fca00020e0606 */
[----:B------:R-:W-:Y:S01]  /*11f00*/  @!P3 MOV R7, R6 ;  /* 0x000000060007b202 */ /* 0x000fe20000000f00 */
        /* <DEDUP_REMOVED lines=14> */
.L_x_361:
[----:B------:R-:W-:Y:S02]  /*11ff0*/  IMAD.MOV.U32 R13, RZ, RZ, R3 ;  /* 0x000000ffff0d7224 */ /* 0x000fe400078e0003 */
[----:B------:R-:W-:Y:S02]  /*12000*/  IMAD.MOV.U32 R12, RZ, RZ, 0x6 ;  /* 0x00000006ff0c7424 */ /* 0x000fe400078e00ff */
[----:B------:R-:W-:-:S07]  /*12010*/  IMAD.MOV.U32 R5, RZ, RZ, R14 ;  /* 0x000000ffff057224 */ /* 0x000fce00078e000e */
[----:B------:R-:W-:Y:S05]  /*12020*/  WARPSYNC.COLLECTIVE R15, `(.L_x_362) ;  /* 0x000000000f087348 */ /* 0x000fea0003c00000 */
[----:B------:R0:W1:Y:S02]  /*12030*/  SHFL.IDX P6, R14, R13, R12, R11 ;  /* 0x0000000c0d0e7389 */ /* 0x00006400000c000b */
[----:B01----:R-:W-:Y:S01]  /*12040*/  ENDCOLLECTIVE ;  /* 0x000000000000791b */ /* 0x003fe20003800000 */
.L_x_362:
[----:B------:R-:W-:-:S05]  /*12050*/  @!P3 LEA R5, P4, R9, R5, 0x1 ;  /* 0x000000050905b211 */ /* 0x000fca00078808ff */
[----:B------:R-:W-:-:S04]  /*12060*/  @!P3 IMAD.X R6, RZ, RZ, R6, P4 ;  /* 0x000000ffff06b224 */ /* 0x000fc800020e0606 */
[----:B------:R-:W-:Y:S02]  /*12070*/  @!P3 IMAD.MOV.U32 R7, RZ, RZ, R6 ;  /* 0x000000ffff07b224 */ /* 0x000fe400078e0006 */
[----:B------:R-:W-:Y:S02]  /*12080*/  @!P3 IMAD.MOV.U32 R6, RZ, RZ, R5 ;  /* 0x000000ffff06b224 */ /* 0x000fe400078e0005 */
[----:B------:R-:W-:-:S03]  /*12090*/  IMAD.MOV.U32 R13, RZ, RZ, R4 ;  /* 0x000000ffff0d7224 */ /* 0x000fc600078e0004 */
[----:B------:R-:W-:Y:S01]  /*120a0*/  @!PT LDS RZ, [RZ] ;  /* 0x00000000fffff984 */ /* 0x000fe20000000800 */
[----:B------:R-:W-:Y:S01]  /*120b0*/  @!PT LDS RZ, [RZ] ;  /* 0x00000000fffff984 */ /* 0x000fe20000000800 */
[----:B------:R-:W-:Y:S01]  /*120c0*/  @!PT LDS RZ, [RZ] ;  /* 0x00000000fffff984 */ /* 0x000fe20000000800 */
[----:B------:R-:W-:Y:S04]  /*120d0*/  @!P3 LDGSTS.E.BYPASS.LTC128B.128 [R10+0x12c00], desc[UR40][R6.64], !P2 ;  /* 0x12c00000060abfae */ /* 0x000fe8000d101d68 */
[----:B------:R-:W-:Y:S04]  /*120e0*/  @!P3 LDGSTS.E.BYPASS.LTC128B.128 [R10+0x16c00], desc[UR40][R6.64+0x80], !P1 ;  /* 0x16c00080060abfae */ /* 0x000fe8000c901d68 */
[----:B------:R0:W-:Y:S02]  /*120f0*/  @!P3 LDGSTS.E.BYPASS.LTC128B.128 [R10+0x1ac00], desc[UR40][R6.64+0x100], !P0 ;  /* 0x1ac00100060abfae */ /* 0x0001e4000c101d68 */
[----:B0-----:R-:W-:Y:S01]  /*12100*/  IMAD.MOV.U32 R6, RZ, RZ, R14 ;  /* 0x000000ffff067224 */ /* 0x001fe200078e000e */
[----:B------:R-:W-:-:S07]  /*12110*/  IADD3 R7, R0, 0x60, RZ ;  /* 0x0000006000077810 */ /* 0x000fce0007ffe0ff */
[----:B------:R-:W-:Y:S05]  /*12120*/  WARPSYNC.COLLECTIVE R15, `(.L_x_363) ;  /* 0x000000000f087348 */ /* 0x000fea0003c00000 */
[----:B------:R0:W1:Y:S02]  /*12130*/  SHFL.IDX P6, R14, R13, R12, R11 ;  /* 0x0000000c0d0e7389 */ /* 0x00006400000c000b */
[----:B01----:R-:W-:Y:S01]  /*12140*/  ENDCOLLECTIVE ;  /* 0x000000000000791b */ /* 0x003fe20003800000 */
.L_x_363:
[----:B------:R-:W-:Y:S01]  /*12150*/  ISETP.GE.AND P4, PT, R7, R2, PT ;  /* 0x000000020700720c */ /* 0x000fe20003f86270 */
[----:B------:R-:W-:Y:S02]  /*12160*/  IMAD.MOV.U32 R13, RZ, RZ, R3 ;  /* 0x000000ffff0d7224 */ /* 0x000fe400078e0003 */
[----:B------:R-:W-:Y:S02]  /*12170*/  IMAD.MOV.U32 R12, RZ, RZ, 0x7 ;  /* 0x00000007ff0c7424 */ /* 0x000fe400078e00ff */
[----:B------:R-:W-:-:S08]  /*12180*/  IMAD.MOV.U32 R5, RZ, RZ, R14 ;  /* 0x000000ffff057224 */ /* 0x000fd000078e000e */
[----:B------:R-:W-:Y:S05]  /*12190*/  WARPSYNC.COLLECTIVE R15, `(.L_x_364) ;  /* 0x000000000f087348 */ /* 0x000fea0003c00000 */
[----:B------:R0:W1:Y:S02]  /*121a0*/  SHFL.IDX P6, R14, R13, R12, R11 ;  /* 0x0000000c0d0e7389 */ /* 0x00006400000c000b */
[----:B01----:R-:W-:Y:S01]  /*121b0*/  ENDCOLLECTIVE ;  /* 0x000000000000791b */ /* 0x003fe20003800000 */
.L_x_364:
[----:B------:R-:W-:-:S05]  /*121c0*/  @!P4 LEA R5, P3, R9, R5, 0x1 ;  /* 0x000000050905c211 */ /* 0x000fca00078608ff */
[----:B------:R-:W-:-:S04]  /*121d0*/  @!P4 IMAD.X R6, RZ, RZ, R6, P3 ;  /* 0x000000ffff06c224 */ /* 0x000fc800018e0606 */
[----:B------:R-:W-:Y:S02]  /*121e0*/  @!P4 IMAD.MOV.U32 R7, RZ, RZ, R6 ;  /* 0x000000ffff07c224 */ /* 0x000fe400078e0006 */
[----:B------:R-:W-:Y:S02]  /*121f0*/  IMAD.MOV.U32 R13, RZ, RZ, R4 ;  /* 0x000000ffff0d7224 */ /* 0x000fe400078e0004 */
[----:B------:R-:W-:-:S05]  /*12200*/  @!P4 IMAD.MOV.U32 R6, RZ, RZ, R5 ;  /* 0x000000ffff06c224 */ /* 0x000fca00078e0005 */
        /* <DEDUP_REMOVED lines=9> */
.L_x_365:
[----:B------:R-:W-:Y:S01]  /*122a0*/  @!PT LDS RZ, [RZ] ;  /* 0x00000000fffff984 */ /* 0x000fe20000000800 */
[----:B------:R-:W-:Y:S01]  /*122b0*/  @!PT LDS RZ, [RZ] ;  /* 0x00000000fffff984 */ /* 0x000fe20000000800 */
[----:B------:R-:W-:Y:S01]  /*122c0*/  @!PT LDS RZ, [RZ] ;  /* 0x00000000fffff984 */ /* 0x000fe20000000800 */
[----:B------:R0:W-:Y:S01]  /*122d0*/  @!P4 LDGSTS.E.BYPASS.LTC128B.128 [R10+0x1b400], desc[UR40][R6.64+0x100], !P0 ;  /* 0x1b400100060acfae */ /* 0x0001e2000c101d68 */
[----:B------:R-:W-:Y:S01]  /*122e0*/  IMAD.MOV.U32 R3, RZ, RZ, R14 ;  /* 0x000000ffff037224 */ /* 0x000fe200078e000e */
[----:B------:R-:W-:Y:S06]  /*122f0*/  BRA `(.L_x_366) ;  /* 0xffffffb4008c7947 */ /* 0x000fec000383ffff */
.L_x_254:
[----:B0-----:R0:W1:Y:S02]  /*12300*/  SYNCS.PHASECHK.TRANS64.TRYWAIT P0, [R18+URZ+0x34820], R0 ;  /* 0x03482000120075a7 */ /* 0x001064000800017f */
[----:B-1----:R-:W-:Y:S05]  /*12310*/  @!P0 NANOSLEEP.SYNCS 0x989680 ;  /* 0x009896800000895d */ /* 0x002fea0003900000 */
[----:B------:R-:W1:Y:S02]  /*12320*/  @!P0 SYNCS.PHASECHK.TRANS64 P0, [R18+URZ+0x34820], R0 ;  /* 0x03482000120085a7 */ /* 0x000e64000800007f */
[----:B-1----:R-:W-:Y:S05]  /*12330*/  @!P0 BRA `(.L_x_254) ;  /* 0xfffffffc00f08947 */ /* 0x002fea000383ffff */
[----:B------:R-:W-:Y:S05]  /*12340*/  BRA `(.L_x_367) ;  /* 0xffffffb8000c7947 */ /* 0x000fea000383ffff */
.L_x_263:
[----:B-1----:R1:W2:Y:S02]  /*12350*/  SYNCS.PHASECHK.TRANS64.TRYWAIT P0, [R3+URZ+0x34840], R2 ;  /* 0x03484002030075a7 */ /* 0x0022a4000800017f */
[----:B--2---:R-:W-:Y:S05]  /*12360*/  @!P0 NANOSLEEP.SYNCS 0x989680 ;  /* 0x009896800000895d */ /* 0x004fea0003900000 */
[----:B------:R-:W2:Y:S02]  /*12370*/  @!P0 SYNCS.PHASECHK.TRANS64 P0, [R3+URZ+0x34840], R2 ;  /* 0x03484002030085a7 */ /* 0x000ea4000800007f */
[----:B--2---:R-:W-:Y:S05]  /*12380*/  @!P0 BRA `(.L_x_263) ;  /* 0xfffffffc00f08947 */ /* 0x004fea000383ffff */
[----:B------:R-:W-:Y:S05]  /*12390*/  BRA `(.L_x_368) ;  /* 0xffffffb800e87947 */ /* 0x000fea000383ffff */
.L_x_270:
[----:B-1----:R1:W2:Y:S02]  /*123a0*/  SYNCS.PHASECHK.TRANS64.TRYWAIT P0, [R3+URZ+0x60], R2 ;  /* 0x00006002030075a7 */ /* 0x0022a4000800017f */
[----:B--2---:R-:W-:Y:S05]  /*123b0*/  @!P0 NANOSLEEP.SYNCS 0x989680 ;  /* 0x009896800000895d */ /* 0x004fea0003900000 */
[----:B------:R-:W2:Y:S02]  /*123c0*/  @!P0 SYNCS.PHASECHK.TRANS64 P0, [R3+URZ+0x60], R2 ;  /* 0x00006002030085a7 */ /* 0x000ea4000800007f */
[----:B--2---:R-:W-:Y:S05]  /*123d0*/  @!P0 BRA `(.L_x_270) ;  /* 0xfffffffc00f08947 */ /* 0x004fea000383ffff */
[----:B------:R-:W-:Y:S05]  /*123e0*/  BRA `(.L_x_369) ;  /* 0xffffffbc00f87947 */ /* 0x000fea000383ffff */
.L_x_279:
[----:B-1----:R1:W2:Y:S02]  /*123f0*/  SYNCS.PHASECHK.TRANS64.TRYWAIT P0, [R3+URZ+0x34840], R2 ;  /* 0x03484002030075a7 */ /* 0x0022a4000800017f */
[----:B--2---:R-:W-:Y:S05]  /*12400*/  @!P0 NANOSLEEP.SYNCS 0x989680 ;  /* 0x009896800000895d */ /* 0x004fea0003900000 */
[----:B------:R-:W2:Y:S02]  /*12410*/  @!P0 SYNCS.PHASECHK.TRANS64 P0, [R3+URZ+0x34840], R2 ;  /* 0x03484002030085a7 */ /* 0x000ea4000800007f */
[----:B--2---:R-:W-:Y:S05]  /*12420*/  @!P0 BRA `(.L_x_279) ;  /* 0xfffffffc00f08947 */ /* 0x004fea000383ffff */
[----:B------:R-:W-:Y:S05]  /*12430*/  BRA `(.L_x_370) ;  /* 0xffffffc400887947 */ /* 0x000fea000383ffff */
.L_x_286:
[----:B0-----:R0:W1:Y:S02]  /*12440*/  SYNCS.PHASECHK.TRANS64.TRYWAIT P0, [R2+URZ+0x60], R3 ;  /* 0x00006003020075a7 */ /* 0x001064000800017f */
[----:B-1----:R-:W-:Y:S05]  /*12450*/  @!P0 NANOSLEEP.SYNCS 0x989680 ;  /* 0x009896800000895d */ /* 0x002fea0003900000 */
[----:B------:R-:W1:Y:S02]  /*12460*/  @!P0 SYNCS.PHASECHK.TRANS64 P0, [R2+URZ+0x60], R3 ;  /* 0x00006003020085a7 */ /* 0x000e64000800007f */
[----:B-1----:R-:W-:Y:S05]  /*12470*/  @!P0 BRA `(.L_x_286) ;  /* 0xfffffffc00f08947 */ /* 0x002fea000383ffff */
[----:B------:R-:W-:Y:S05]  /*12480*/  BRA `(.L_x_371) ;  /* 0xffffffc800987947 */ /* 0x000fea000383ffff */
.L_x_295:
[----:B--2---:R2:W3:Y:S02]  /*12490*/  SYNCS.PHASECHK.TRANS64.TRYWAIT P0, [R2+URZ+0x34840], R3 ;  /* 0x03484003020075a7 */ /* 0x0044e4000800017f */
[----:B---3--:R-:W-:Y:S05]  /*124a0*/  @!P0 NANOSLEEP.SYNCS 0x989680 ;  /* 0x009896800000895d */ /* 0x008fea0003900000 */
[----:B------:R-:W3:Y:S02]  /*124b0*/  @!P0 SYNCS.PHASECHK.TRANS64 P0, [R2+URZ+0x34840], R3 ;  /* 0x03484003020085a7 */ /* 0x000ee4000800007f */
[----:B---3--:R-:W-:Y:S05]  /*124c0*/  @!P0 BRA `(.L_x_295) ;  /* 0xfffffffc00f08947 */ /* 0x008fea000383ffff */
[----:B------:R-:W-:Y:S05]  /*124d0*/  BRA `(.L_x_372) ;  /* 0xffffffcc00f87947 */ /* 0x000fea000383ffff */
.L_x_302:
[----:B0-----:R0:W1:Y:S02]  /*124e0*/  SYNCS.PHASECHK.TRANS64.TRYWAIT P0, [R2+URZ+0x60], R5 ;  /* 0x00006005020075a7 */ /* 0x001064000800017f */
[----:B-1----:R-:W-:Y:S05]  /*124f0*/  @!P0 NANOSLEEP.SYNCS 0x989680 ;  /* 0x009896800000895d */ /* 0x002fea0003900000 */
[----:B------:R-:W1:Y:S02]  /*12500*/  @!P0 SYNCS.PHASECHK.TRANS64 P0, [R2+URZ+0x60], R5 ;  /* 0x00006005020085a7 */ /* 0x000e64000800007f */
[----:B-1----:R-:W-:Y:S05]  /*12510*/  @!P0 BRA `(.L_x_302) ;  /* 0xfffffffc00f08947 */ /* 0x002fea000383ffff */
[----:B------:R-:W-:Y:S05]  /*12520*/  BRA `(.L_x_373) ;  /* 0xffffffd400087947 */ /* 0x000fea000383ffff */
.L_x_313:
[----:B---3--:R3:W4:Y:S02]  /*12530*/  SYNCS.PHASECHK.TRANS64.TRYWAIT P0, [R0+URZ+0x34860], R2 ;  /* 0x03486002000075a7 */ /* 0x008724000800017f */
[----:B----4-:R-:W-:Y:S05]  /*12540*/  @!P0 NANOSLEEP.SYNCS 0x989680 ;  /* 0x009896800000895d */ /* 0x010fea0003900000 */
[----:B------:R-:W4:Y:S02]  /*12550*/  @!P0 SYNCS.PHASECHK.TRANS64 P0, [R0+URZ+0x34860], R2 ;  /* 0x03486002000085a7 */ /* 0x000f24000800007f */
[----:B----4-:R-:W-:Y:S05]  /*12560*/  @!P0 BRA `(.L_x_313) ;  /* 0xfffffffc00f08947 */ /* 0x010fea000383ffff */
[----:B------:R-:W-:Y:S05]  /*12570*/  BRA `(.L_x_374) ;  /* 0xffffffd800547947 */ /* 0x000fea000383ffff */
.L_x_320:
[----:B------:R-:W4:Y:S01]  /*12580*/  LDL R3, [R1] ;  /* 0x0000000001037983 */ /* 0x000f220000100800 */
[----:B------:R-:W-:Y:S01]  /*12590*/  BSSY B0, `(.L_x_375) ;  /* 0x0000008000007945 */ /* 0x000fe20003800000 */
[----:B0-----:R-:W-:Y:S02]  /*125a0*/  IMAD.MOV.U32 R12, RZ, RZ, RZ ;  /* 0x000000ffff0c7224 */ /* 0x001fe400078e00ff */
[----:B------:R-:W-:Y:S02]  /*125b0*/  IMAD.MOV.U32 R11, RZ, RZ, 0x1f ;  /* 0x0000001fff0b7424 */ /* 0x000fe400078e00ff */
[----:B------:R-:W-:Y:S02]  /*125c0*/  IMAD.MOV.U32 R15, RZ, RZ, -0x1 ;  /* 0xffffffffff0f7424 */ /* 0x000fe400078e00ff */
[----:B----4-:R-:W-:-:S07]  /*125d0*/  IMAD.MOV.U32 R13, RZ, RZ, R3 ;  /* 0x000000ffff0d7224 */ /* 0x010fce00078e0003 */
[----:B-123--:R-:W-:Y:S05]  /*125e0*/  WARPSYNC.COLLECTIVE R15, `(.L_x_376) ;  /* 0x000000000f087348 */ /* 0x00efea0003c00000 */
[----:B------:R0:W4:Y:S02]  /*125f0*/  SHFL.IDX P6, R14, R13, R12, R11 ;  /* 0x0000000c0d0e7389 */ /* 0x00012400000c000b */
[----:B01234-:R-:W-:Y:S01]  /*12600*/  ENDCOLLECTIVE ;  /* 0x000000000000791b */ /* 0x01ffe20003800000 */
.L_x_376:
[----:B------:R-:W-:Y:S05]  /*12610*/  BSYNC B0 ;  /* 0x0000000000007941 */ /* 0x000fea0003800000 */
.L_x_375:
[----:B------:R0:W5:Y:S01]  /*12620*/  LDL R2, [R1+0xc] ;  /* 0x00000c0001027983 */ /* 0x0001620000100800 */
[----:B------:R-:W-:Y:S01]  /*12630*/  IMAD.MOV.U32 R13, RZ, RZ, R3 ;  /* 0x000000ffff0d7224 */ /* 0x000fe200078e0003 */
[----:B------:R-:W-:Y:S01]  /*12640*/  MOV R11, 0x1f ;  /* 0x0000001f000b7802 */ /* 0x000fe20000000f00 */
[----:B------:R-:W-:Y:S02]  /*12650*/  IMAD.MOV.U32 R12, RZ, RZ, 0x1 ;  /* 0x00000001ff0c7424 */ /* 0x000fe400078e00ff */
[----:B------:R-:W-:Y:S02]  /*12660*/  IMAD.MOV.U32 R15, RZ, RZ, -0x1 ;  /* 0xffffffffff0f7424 */ /* 0x000fe400078e00ff */
[----:B------:R-:W-:-:S07]  /*12670*/  IMAD.MOV.U32 R0, RZ, RZ, R14 ;  /* 0x000000ffff007224 */ /* 0x000fce00078e000e */
[----:B0----5:R-:W-:Y:S05]  /*12680*/  WARPSYNC.COLLECTIVE R15, `(.L_x_377) ;  /* 0x000000000f087348 */ /* 0x021fea0003c00000 */
[----:B------:R1:W2:Y:S02]  /*12690*/  SHFL.IDX P6, R14, R13, R12, R11 ;  /* 0x0000000c0d0e7389 */ /* 0x0002a400000c000b */
[----:B012--5:R-:W-:Y:S01]  /*126a0*/  ENDCOLLECTIVE ;  /* 0x000000000000791b */ /* 0x027fe20003800000 */
.L_x_377:
[----:B------:R-:W-:Y:S01]  /*126b0*/  ULDC UR4, c[0x0][0xc3c] ;  /* 0x00030f0000047ab9 */ /* 0x000fe20000000800 */
[----:B------:R-:W-:Y:S02]  /*126c0*/  IMAD.IADD R6, R2, 0x1, R16 ;  /* 0x0000000102067824 */ /* 0x000fe400078e0210 */
[----:B------:R-:W-:Y:S02]  /*126d0*/  IMAD.MOV.U32 R11, RZ, RZ, RZ ;  /* 0x000000ffff0b7224 */ /* 0x000fe400078e00ff */
[----:B------:R-:W-:Y:S01]  /*126e0*/  IMAD.MOV.U32 R8, RZ, RZ, R14 ;  /* 0x000000ffff087224 */ /* 0x000fe200078e000e */
[----:B------:R-:W-:-:S13]  /*126f0*/  ISETP.GE.OR P1, PT, R6, UR4, !P0 ;  /* 0x0000000406007c0c */ /* 0x000fda000c726670 */
[----:B------:R-:W0:Y:S08]  /*12700*/  @!P1 LDC.64 R2, c[0x0][0xc80] ;  /* 0x00032000ff029b82 */ /* 0x000e300000000a00 */
[----:B------:R-:W1:Y:S01]  /*12710*/  @!P1 LDC.64 R4, c[0x0][0xc78] ;  /* 0x00031e00ff049b82 */ /* 0x000e620000000a00 */
[----:B0-----:R-:W-:-:S05]  /*12720*/  @!P1 IMAD.WIDE R2, R6, 0x4, R2 ;  /* 0x0000000406029825 */ /* 0x001fca00078e0202 */
[----:B------:R1:W2:Y:S02]  /*12730*/  @!P1 LDG.E R7, desc[UR40][R2.64] ;  /* 0x0000002802079981 */ /* 0x0002a4000c1e1900 */
[----:B-1----:R-:W-:-:S06]  /*12740*/  @!P1 IMAD.WIDE R2, R6, 0x4, R4 ;  /* 0x0000000406029825 */ /* 0x002fcc00078e0204 */
[----:B------:R-:W3:Y:S01]  /*12750*/  @!P1 LDG.E R2, desc[UR40][R2.64] ;  /* 0x0000002802029981 */ /* 0x000ee2000c1e1900 */
[----:B------:R-:W-:Y:S01]  /*12760*/  IMAD.MOV.U32 R6, RZ, RZ, RZ ;  /* 0x000000ffff067224 */ /* 0x000fe200078e00ff */
[C---:B------:R-:W-:Y:S02]  /*12770*/  ISETP.GE.U32.AND P2, PT, R16.reuse, 0x2, PT ;  /* 0x000000021000780c */ /* 0x040fe40003f46070 */
[C---:B------:R-:W-:Y:S02]  /*12780*/  ISETP.GE.U32.AND P3, PT, R16.reuse, 0x4, PT ;  /* 0x000000041000780c */ /* 0x040fe40003f66070 */
[C---:B------:R-:W-:Y:S02]  /*12790*/  ISETP.GE.U32.AND P4, PT, R16.reuse, 0x8, PT ;  /* 0x000000081000780c */ /* 0x040fe40003f86070 */
[----:B------:R-:W-:Y:S02]  /*127a0*/  ISETP.GE.U32.AND P5, PT, R16, 0x10, PT ;  /* 0x000000101000780c */ /* 0x000fe40003fa6070 */
[----:B------:R-:W-:Y:S01]  /*127b0*/  MOV R4, RZ ;  /* 0x000000ff00047202 */ /* 0x000fe20000000f00 */
[----:B--2---:R-:W-:-:S02]  /*127c0*/  @!P1 IMAD.MOV.U32 R6, RZ, RZ, R7 ;  /* 0x000000ffff069224 */ /* 0x004fc400078e0007 */
[----:B------:R-:W-:Y:S02]  /*127d0*/  IMAD.MOV.U32 R7, RZ, RZ, RZ ;  /* 0x000000ffff077224 */ /* 0x000fe400078e00ff */
[----:B---3--:R-:W-:Y:S01]  /*127e0*/  @!P1 IMAD.MOV.U32 R7, RZ, RZ, R2 ;  /* 0x000000ffff079224 */ /* 0x008fe200078e0002 */
[----:B------:R-:W-:-:S03]  /*127f0*/  ISETP.NE.AND P1, PT, R16, RZ, PT ;  /* 0x000000ff1000720c */ /* 0x000fc60003f25270 */
[----:B------:R-:W-:-:S04]  /*12800*/  IMAD R2, R7, R6, RZ ;  /* 0x0000000607027224 */ /* 0x000fc800078e02ff */
[----:B------:R-:W-:-:S07]  /*12810*/  IMAD.MOV.U32 R13, RZ, RZ, R2 ;  /* 0x000000ffff0d7224 */ /* 0x000fce00078e0002 */
[----:B------:R-:W-:Y:S05]  /*12820*/  WARPSYNC.COLLECTIVE R15, `(.L_x_378) ;  /* 0x000000000f087348 */ /* 0x000fea0003c00000 */
[----:B------:R0:W1:Y:S02]  /*12830*/  SHFL.UP P6, R14, R13, R12, R11 ;  /* 0x0400000c0d0e7389 */ /* 0x00006400000c000b */
[----:B01----:R-:W-:Y:S01]  /*12840*/  ENDCOLLECTIVE ;  /* 0x000000000000791b */ /* 0x003fe20003800000 */
.L_x_378:
[----:B------:R-:W-:Y:S02]  /*12850*/  IMAD.MOV.U32 R12, RZ, RZ, 0x2 ;  /* 0x00000002ff0c7424 */ /* 0x000fe400078e00ff */
[----:B------:R-:W-:-:S05]  /*12860*/  IMAD.MOV.U32 R3, RZ, RZ, R14 ;  /* 0x000000ffff037224 */ /* 0x000fca00078e000e */
[----:B------:R-:W-:-:S05]  /*12870*/  SEL R3, R3, RZ, P1 ;  /* 0x000000ff03037207 */ /* 0x000fca0000800000 */
[----:B------:R-:W-:-:S04]  /*12880*/  IMAD.IADD R2, R2, 0x1, R3 ;  /* 0x0000000102027824 */ /* 0x000fc800078e0203 */
[----:B------:R-:W-:-:S07]  /*12890*/  IMAD.MOV.U32 R13, RZ, RZ, R2 ;  /* 0x000000ffff0d7224 */ /* 0x000fce00078e0002 */
[----:B------:R-:W-:Y:S05]  /*128a0*/  WARPSYNC.COLLECTIVE R15, `(.L_x_379) ;  /* 0x000000000f087348 */ /* 0x000fea0003c00000 */
[----:B------:R0:W1:Y:S02]  /*128b0*/  SHFL.UP P6, R14, R13, R12, R11 ;  /* 0x0400000c0d0e7389 */ /* 0x00006400000c000b */
[----:B01----:R-:W-:Y:S01]  /*128c0*/  ENDCOLLECTIVE ;  /* 0x000000000000791b */ /* 0x003fe20003800000 */
.L_x_379:
[----:B------:R-:W-:Y:S02]  /*128d0*/  IMAD.MOV.U32 R12, RZ, RZ, 0x4 ;  /* 0x00000004ff0c7424 */ /* 0x000fe400078e00ff */
[----:B------:R-:W-:-:S05]  /*128e0*/  IMAD.MOV.U32 R3, RZ, RZ, R14 ;  /* 0x000000ffff037224 */ /* 0x000fca00078e000e */
[----:B------:R-:W-:-:S05]  /*128f0*/  SEL R3, R3, RZ, P2 ;  /* 0x000000ff03037207 */ /* 0x000fca0001000000 */
[----:B------:R-:W-:-:S05]  /*12900*/  IMAD.IADD R2, R2, 0x1, R3 ;  /* 0x0000000102027824 */ /* 0x000fca00078e0203 */
[----:B------:R-:W-:-:S07]  /*12910*/  MOV R13, R2 ;  /* 0x00000002000d7202 */ /* 0x000fce0000000f00 */
[----:B------:R-:W-:Y:S05]  /*12920*/  WARPSYNC.COLLECTIVE R15, `(.L_x_380) ;  /* 0x000000000f087348 */ /* 0x000fea0003c00000 */
[----:B------:R0:W1:Y:S02]  /*12930*/  SHFL.UP P6, R14, R13, R12, R11 ;  /* 0x0400000c0d0e7389 */ /* 0x00006400000c000b */
[----:B01----:R-:W-:Y:S01]  /*12940*/  ENDCOLLECTIVE ;  /* 0x000000000000791b */ /* 0x003fe20003800000 */
.L_x_380:
        /* <DEDUP_REMOVED lines=8> */
.L_x_381:
        /* <DEDUP_REMOVED lines=8> */
.L_x_382:
[----:B------:R-:W-:Y:S02]  /*12a50*/  IMAD.MOV.U32 R12, RZ, RZ, 0x1f ;  /* 0x0000001fff0c7424 */ /* 0x000fe400078e00ff */
[----:B------:R-:W-:Y:S02]  /*12a60*/  IMAD.MOV.U32 R11, RZ, RZ, 0x1f ;  /* 0x0000001fff0b7424 */ /* 0x000fe400078e00ff */
[----:B------:R-:W-:-:S05]  /*12a70*/  IMAD.MOV.U32 R3, RZ, RZ, R14 ;  /* 0x000000ffff037224 */ /* 0x000fca00078e000e */
[----:B------:R-:W-:-:S05]  /*12a80*/  SEL R3, R3, RZ, P5 ;  /* 0x000000ff03037207 */ /* 0x000fca0002800000 */
[----:B------:R-:W-:-:S04]  /*12a90*/  IMAD.IADD R2, R2, 0x1, R3 ;  /* 0x0000000102027824 */ /* 0x000fc800078e0203 */
[----:B------:R-:W-:-:S07]  /*12aa0*/  IMAD.MOV.U32 R13, RZ, RZ, R2 ;  /* 0x000000ffff0d7224 */ /* 0x000fce00078e0002 */
[----:B------:R-:W-:Y:S05]  /*12ab0*/  WARPSYNC.COLLECTIVE R15, `(.L_x_383) ;  /* 0x000000000f087348 */ /* 0x000fea0003c00000 */
[----:B------:R0:W1:Y:S02]  /*12ac0*/  SHFL.IDX P6, R14, R13, R12, R11 ;  /* 0x0000000c0d0e7389 */ /* 0x00006400000c000b */
[----:B01----:R-:W-:Y:S01]  /*12ad0*/  ENDCOLLECTIVE ;  /* 0x000000000000791b */ /* 0x003fe20003800000 */
.L_x_383:
[----:B------:R-:W-:Y:S01]  /*12ae0*/  IMAD.MOV.U32 R9, RZ, RZ, R14 ;  /* 0x000000ffff097224 */ /* 0x000fe200078e000e */
[----:B------:R-:W-:Y:S06]  /*12af0*/  BRA `(.L_x_384) ;  /* 0xffffffd800c87947 */ /* 0x000fec000383ffff */
.L_x_323:
[----:B------:R-:W-:Y:S01]  /*12b00*/  BSSY B0, `(.L_x_385) ;  /* 0x0000008000007945 */ /* 0x000fe20003800000 */
[----:B------:R-:W-:Y:S02]  /*12b10*/  IMAD.MOV.U32 R13, RZ, RZ, R2 ;  /* 0x000000ffff0d7224 */ /* 0x000fe400078e0002 */
[----:B0-----:R-:W-:Y:S02]  /*12b20*/  IMAD.MOV.U32 R12, RZ, RZ, 0x1 ;  /* 0x00000001ff0c7424 */ /* 0x001fe400078e00ff */
[----:B------:R-:W-:Y:S02]  /*12b30*/  IMAD.MOV.U32 R11, RZ, RZ, RZ ;  /* 0x000000ffff0b7224 */ /* 0x000fe400078e00ff */
[----:B------:R-:W-:-:S07]  /*12b40*/  IMAD.MOV.U32 R15, RZ, RZ, -0x1 ;  /* 0xffffffffff0f7424 */ /* 0x000fce00078e00ff */
[----:B------:R-:W-:Y:S05]  /*12b50*/  WARPSYNC.COLLECTIVE R15, `(.L_x_386) ;  /* 0x000000000f087348 */ /* 0x000fea0003c00000 */
[----:B------:R0:W1:Y:S02]  /*12b60*/  SHFL.UP P6, R14, R13, R12, R11 ;  /* 0x0400000c0d0e7389 */ /* 0x00006400000c000b */
[----:B01----:R-:W-:Y:S01]  /*12b70*/  ENDCOLLECTIVE ;  /* 0x000000000000791b */ /* 0x003fe20003800000 */
.L_x_386:
[----:B------:R-:W-:Y:S05]  /*12b80*/  BSYNC B0 ;  /* 0x0000000000007941 */ /* 0x000fea0003800000 */
.L_x_385:
[----:B------:R-:W-:Y:S02]  /*12b90*/  IMAD.MOV.U32 R3, RZ, RZ, R14 ;  /* 0x000000ffff037224 */ /* 0x000fe400078e000e */
[----:B------:R-:W-:Y:S02]  /*12ba0*/  IMAD.MOV.U32 R12, RZ, RZ, 0x2 ;  /* 0x00000002ff0c7424 */ /* 0x000fe400078e00ff */
[----:B------:R-:W-:Y:S01]  /*12bb0*/  IMAD.MOV.U32 R11, RZ, RZ, RZ ;  /* 0x000000ffff0b7224 */ /* 0x000fe200078e00ff */
[----:B------:R-:W-:Y:S01]  /*12bc0*/  SEL R3, R3, RZ, P1 ;  /* 0x000000ff03037207 */ /* 0x000fe20000800000 */
[----:B------:R-:W-:-:S04]  /*12bd0*/  IMAD.MOV.U32 R15, RZ, RZ, -0x1 ;  /* 0xffffffffff0f7424 */ /* 0x000fc800078e00ff */
[----:B------:R-:W-:-:S04]  /*12be0*/  IMAD.IADD R2, R2, 0x1, R3 ;  /* 0x0000000102027824 */ /* 0x000fc800078e0203 */
[----:B------:R-:W-:-:S07]  /*12bf0*/  IMAD.MOV.U32 R13, RZ, RZ, R2 ;  /* 0x000000ffff0d7224 */ /* 0x000fce00078e0002 */
[----:B------:R-:W-:Y:S05]  /*12c00*/  WARPSYNC.COLLECTIVE R15, `(.L_x_387) ;  /* 0x000000000f087348 */ /* 0x000fea0003c00000 */
[----:B------:R0:W1:Y:S02]  /*12c10*/  SHFL.UP P6, R14, R13, R12, R11 ;  /* 0x0400000c0d0e7389 */ /* 0x00006400000c000b */
[----:B01----:R-:W-:Y:S01]  /*12c20*/  ENDCOLLECTIVE ;  /* 0x000000000000791b */ /* 0x003fe20003800000 */
.L_x_387:
        /* <DEDUP_REMOVED lines=8> */
.L_x_388:
[----:B------:R-:W-:Y:S02]  /*12cb0*/  IMAD.MOV.U32 R12, RZ, RZ, 0x8 ;  /* 0x00000008ff0c7424 */ /* 0x000fe400078e00ff */
[----:B------:R-:W-:-:S05]  /*12cc0*/  IMAD.MOV.U32 R3, RZ, RZ, R14 ;  /* 0x000000ffff037224 */ /* 0x000fca00078e000e */
[----:B------:R-:W-:-:S04]  /*12cd0*/  SEL R3, R3, RZ, P3 ;  /* 0x000000ff03037207 */ /* 0x000fc80001800000 */
[----:B------:R-:W-:-:S05]  /*12ce0*/  IADD3 R2, R2, R3, RZ ;  /* 0x0000000302027210 */ /* 0x000fca0007ffe0ff */
[----:B------:R-:W-:-:S07]  /*12cf0*/  IMAD.MOV.U32 R13, RZ, RZ, R2 ;  /* 0x000000ffff0d7224 */ /* 0x000fce00078e0002 */
[----:B------:R-:W-:Y:S05]  /*12d00*/  WARPSYNC.COLLECTIVE R15, `(.L_x_389) ;  /* 0x000000000f087348 */ /* 0x000fea0003c00000 */
[----:B------:R0:W1:Y:S02]  /*12d10*/  SHFL.UP P6, R14, R13, R12, R11 ;  /* 0x0400000c0d0e7389 */ /* 0x00006400000c000b */
[----:B01----:R-:W-:Y:S01]  /*12d20*/  ENDCOLLECTIVE ;  /* 0x000000000000791b */ /* 0x003fe20003800000 */
.L_x_389:
        /* <DEDUP_REMOVED lines=8> */
.L_x_390:
        /* <DEDUP_REMOVED lines=9> */
.L_x_391:
[----:B------:R-:W-:Y:S01]  /*12e40*/  IMAD.MOV.U32 R9, RZ, RZ, R14 ;  /* 0x000000ffff097224 */ /* 0x000fe200078e000e */
[----:B------:R-:W-:Y:S06]  /*12e50*/  BRA `(.L_x_392) ;  /* 0xffffffd8009c7947 */ /* 0x000fec000383ffff */
.L_x_325:
[----:B------:R-:W-:Y:S01]  /*12e60*/  BSSY B0, `(.L_x_393) ;  /* 0x0000006000007945 */ /* 0x000fe20003800000 */
[----:B------:R-:W-:Y:S01]  /*12e70*/  PLOP3.LUT P6, PT, P6, PT, PT, 0x8, 0x0 ;  /* 0x000000000000781c */ /* 0x000fe200037ce170 */
[----:B------:R-:W-:-:S12]  /*12e80*/  IMAD.MOV.U32 R15, RZ, RZ, -0x1 ;  /* 0xffffffffff0f7424 */ /* 0x000fd800078e00ff */
[----:B01----:R-:W-:Y:S05]  /*12e90*/  WARPSYNC.COLLECTIVE R15, `(.L_x_394) ;  /* 0x000000000f087348 */ /* 0x003fea0003c00000 */
[----:B------:R-:W-:Y:S01]  /*12ea0*/  VOTE.ANY R14, PT, P6 ;  /* 0x00000000000e7806 */ /* 0x000fe200030e0100 */
[----:B01----:R-:W-:Y:S06]  /*12eb0*/  ENDCOLLECTIVE ;  /* 0x000000000000791b */ /* 0x003fec0003800000 */
.L_x_394:
[----:B------:R-:W-:Y:S05]  /*12ec0*/  BSYNC B0 ;  /* 0x0000000000007941 */ /* 0x000fea0003800000 */
.L_x_393:
[----:B------:R-:W-:Y:S02]  /*12ed0*/  IMAD.MOV.U32 R8, RZ, RZ, R14 ;  /* 0x000000ffff087224 */ /* 0x000fe400078e000e */
[----:B------:R-:W-:Y:S02]  /*12ee0*/  IMAD.MOV.U32 R13, RZ, RZ, R6 ;  /* 0x000000ffff0d7224 */ /* 0x000fe400078e0006 */
[----:B------:R-:W0:Y:S01]  /*12ef0*/  POPC R5, R8 ;  /* 0x0000000800057309 */ /* 0x000e220000000000 */
[----:B------:R-:W-:Y:S02]  /*12f00*/  IMAD.MOV.U32 R11, RZ, RZ, 0x1f ;  /* 0x0000001fff0b7424 */ /* 0x000fe400078e00ff */
[----:B------:R-:W-:Y:S01]  /*12f10*/  IMAD.MOV.U32 R15, RZ, RZ, -0x1 ;  /* 0xffffffffff0f7424 */ /* 0x000fe200078e00ff */
[----:B0-----:R-:W-:-:S07]  /*12f20*/  MOV R12, R5 ;  /* 0x00000005000c7202 */ /* 0x001fce0000000f00 */
[----:B------:R-:W-:Y:S05]  /*12f30*/  WARPSYNC.COLLECTIVE R15, `(.L_x_395) ;  /* 0x000000000f087348 */ /* 0x000fea0003c00000 */
[----:B------:R0:W1:Y:S02]  /*12f40*/  SHFL.IDX P6, R14, R13, R12, R11 ;  /* 0x0000000c0d0e7389 */ /* 0x00006400000c000b */
[----:B01----:R-:W-:Y:S01]  /*12f50*/  ENDCOLLECTIVE ;  /* 0x000000000000791b */ /* 0x003fe20003800000 */
.L_x_395:
[----:B------:R-:W-:Y:S02]  /*12f60*/  IMAD.MOV.U32 R13, RZ, RZ, R7 ;  /* 0x000000ffff0d7224 */ /* 0x000fe400078e0007 */
[----:B------:R-:W-:-:S07]  /*12f70*/  IMAD.MOV.U32 R6, RZ, RZ, R14 ;  /* 0x000000ffff067224 */ /* 0x000fce00078e000e */
[----:B------:R-:W-:Y:S05]  /*12f80*/  WARPSYNC.COLLECTIVE R15, `(.L_x_396) ;  /* 0x000000000f087348 */ /* 0x000fea0003c00000 */
[----:B------:R0:W1:Y:S02]  /*12f90*/  SHFL.IDX P6, R14, R13, R12, R11 ;  /* 0x0000000c0d0e7389 */ /* 0x00006400000c000b */
[----:B01----:R-:W-:Y:S01]  /*12fa0*/  ENDCOLLECTIVE ;  /* 0x000000000000791b */ /* 0x003fe20003800000 */
.L_x_396:
[----:B------:R-:W-:Y:S01]  /*12fb0*/  IMAD.MOV.U32 R7, RZ, RZ, R14 ;  /* 0x000000ffff077224 */ /* 0x000fe200078e000e */
[----:B------:R-:W-:Y:S06]  /*12fc0*/  BRA `(.L_x_397) ;  /* 0xffffffd8007c7947 */ /* 0x000fec000383ffff */
.L_x_327:
[----:B------:R-:W-:Y:S01]  /*12fd0*/  BSSY B0, `(.L_x_398) ;  /* 0x0000007000007945 */ /* 0x000fe20003800000 */
[----:B------:R-:W-:Y:S02]  /*12fe0*/  IMAD.MOV.U32 R13, RZ, RZ, R2 ;  /* 0x000000ffff0d7224 */ /* 0x000fe400078e0002 */
[----:B------:R-:W-:Y:S02]  /*12ff0*/  IMAD.MOV.U32 R11, RZ, RZ, 0x1f ;  /* 0x0000001fff0b7424 */ /* 0x000fe400078e00ff */
[----:B------:R-:W-:-:S07]  /*13000*/  IMAD.MOV.U32 R15, RZ, RZ, -0x1 ;  /* 0xffffffffff0f7424 */ /* 0x000fce00078e00ff */
[----:B-1234-:R-:W-:Y:S05]  /*13010*/  WARPSYNC.COLLECTIVE R15, `(.L_x_399) ;  /* 0x000000000f087348 */ /* 0x01efea0003c00000 */
[----:B------:R0:W0:Y:S02]  /*13020*/  SHFL.IDX P6, R14, R13, R12, R11 ;  /* 0x0000000c0d0e7389 */ /* 0x00002400000c000b */
[----:B01234-:R-:W-:Y:S01]  /*13030*/  ENDCOLLECTIVE ;  /* 0x000000000000791b */ /* 0x01ffe20003800000 */
.L_x_399:
[----:B------:R-:W-:Y:S05]  /*13040*/  BSYNC B0 ;  /* 0x0000000000007941 */ /* 0x000fea0003800000 */
.L_x_398:
[----:B------:R-:W-:Y:S01]  /*13050*/  IMAD.MOV.U32 R2, RZ, RZ, R14 ;  /* 0x000000ffff027224 */ /* 0x000fe200078e000e */
[----:B------:R-:W-:Y:S06]  /*13060*/  BRA `(.L_x_400) ;  /* 0xffffffd8006c7947 */ /* 0x000fec000383ffff */
.L_x_331:
[----:B0-----:R0:W1:Y:S02]  /*13070*/  SYNCS.PHASECHK.TRANS64.TRYWAIT P0, [R0+URZ+0x34820], R3 ;  /* 0x03482003000075a7 */ /* 0x001064000800017f */
[----:B-1----:R-:W-:Y:S05]  /*13080*/  @!P0 NANOSLEEP.SYNCS 0x989680 ;  /* 0x009896800000895d */ /* 0x002fea0003900000 */
[----:B------:R-:W1:Y:S02]  /*13090*/  @!P0 SYNCS.PHASECHK.TRANS64 P0, [R0+URZ+0x34820], R3 ;  /* 0x03482003000085a7 */ /* 0x000e64000800007f */
[----:B-1----:R-:W-:Y:S05]  /*130a0*/  @!P0 BRA `(.L_x_331) ;  /* 0xfffffffc00f08947 */ /* 0x002fea000383ffff */
[----:B------:R-:W-:Y:S05]  /*130b0*/  BRA `(.L_x_401) ;  /* 0xffffffe000047947 */ /* 0x000fea000383ffff */
.L_x_332:
[----:B------:R-:W1:Y:S01]  /*130c0*/  S2R R2, SR_TID.X ;  /* 0x0000000000027919 */ /* 0x000e620000002100 */
[----:B------:R-:W-:Y:S01]  /*130d0*/  BSSY B0, `(.L_x_402) ;  /* 0x000000a000007945 */ /* 0x000fe20003800000 */
[----:B------:R-:W-:Y:S02]  /*130e0*/  IMAD.MOV.U32 R12, RZ, RZ, RZ ;  /* 0x000000ffff0c7224 */ /* 0x000fe400078e00ff */
[----:B------:R-:W-:Y:S02]  /*130f0*/  IMAD.MOV.U32 R11, RZ, RZ, 0x1f ;  /* 0x0000001fff0b7424 */ /* 0x000fe400078e00ff */
[----:B------:R-:W-:Y:S01]  /*13100*/  IMAD.MOV.U32 R15, RZ, RZ, -0x1 ;  /* 0xffffffffff0f7424 */ /* 0x000fe200078e00ff */
[----:B-1----:R-:W-:-:S04]  /*13110*/  SHF.R.U32.HI R2, RZ, 0x5, R2 ;  /* 0x00000005ff027819 */ /* 0x002fc80000011602 */
[----:B------:R-:W-:-:S05]  /*13120*/  LOP3.LUT R2, R2, 0x3, RZ, 0xc0, !PT ;  /* 0x0000000302027812 */ /* 0x000fca00078ec0ff */
[----:B------:R-:W-:-:S07]  /*13130*/  IMAD.MOV.U32 R13, RZ, RZ, R2 ;  /* 0x000000ffff0d7224 */ /* 0x000fce00078e0002 */
[----:B0-----:R-:W-:Y:S05]  /*13140*/  WARPSYNC.COLLECTIVE R15, `(.L_x_403) ;  /* 0x000000000f087348 */ /* 0x001fea0003c00000 */
[----:B------:R1:W2:Y:S02]  /*13150*/  SHFL.IDX P6, R14, R13, R12, R11 ;  /* 0x0000000c0d0e7389 */ /* 0x0002a400000c000b */
[----:B012---:R-:W-:Y:S01]  /*13160*/  ENDCOLLECTIVE ;  /* 0x000000000000791b */ /* 0x007fe20003800000 */
.L_x_403:
[----:B------:R-:W-:Y:S05]  /*13170*/  BSYNC B0 ;  /* 0x0000000000007941 */ /* 0x000fea0003800000 */
.L_x_402:
[----:B------:R-:W-:Y:S05]  /*13180*/  BRA `(.L_x_404) ;  /* 0xffffffdc00ec7947 */ /* 0x000fea000383ffff */
.L_x_335:
[----:B------:R-:W-:Y:S01]  /*13190*/  BSSY B1, `(.L_x_405) ;  /* 0x0000006000017945 */ /* 0x000fe20003800000 */
[----:B------:R-:W-:-:S07]  /*131a0*/  IMAD.MOV.U32 R15, RZ, RZ, -0x1 ;  /* 0xffffffffff0f7424 */ /* 0x000fce00078e00ff */
[----:B01----:R-:W-:Y:S05]  /*131b0*/  WARPSYNC.COLLECTIVE R15, `(.L_x_406) ;  /* 0x000000000f0c7348 */ /* 0x003fea0003c00000 */
[----:B------:R-:W-:Y:S02]  /*131c0*/  ELECT P6, UR62, PT ;  /* 0x00000000003e782f */ /* 0x000fe400038c0000 */
[----:B------:R-:W-:Y:S01]  /*131d0*/  MOV R14, UR62 ;  /* 0x0000003e000e7c02 */ /* 0x000fe20008000f00 */
[----:B01----:R-:W-:Y:S10]  /*131e0*/  ENDCOLLECTIVE ;  /* 0x000000000000791b */ /* 0x003ff40003800000 */
.L_x_406:
[----:B------:R-:W-:Y:S05]  /*131f0*/  BSYNC B1 ;  /* 0x0000000000017941 */ /* 0x000fea0003800000 */
.L_x_405:
[----:B------:R-:W-:Y:S05]  /*13200*/  BRA `(.L_x_407) ;  /* 0xffffffdc00e47947 */ /* 0x000fea000383ffff */
.L_x_337:
[----:B0-----:R0:W1:Y:S02]  /*13210*/  SYNCS.PHASECHK.TRANS64.TRYWAIT P0, [R6+URZ], R5 ;  /* 0x00000005060075a7 */ /* 0x001064000800017f */
[----:B-1----:R-:W-:Y:S05]  /*13220*/  @!P0 NANOSLEEP.SYNCS 0x989680 ;  /* 0x009896800000895d */ /* 0x002fea0003900000 */
[----:B------:R-:W1:Y:S02]  /*13230*/  @!P0 SYNCS.PHASECHK.TRANS64 P0, [R6+URZ], R5 ;  /* 0x00000005060085a7 */ /* 0x000e64000800007f */
[----:B-1----:R-:W-:Y:S05]  /*13240*/  @!P0 BRA `(.L_x_337) ;  /* 0xfffffffc00f08947 */ /* 0x002fea000383ffff */
[----:B------:R-:W-:Y:S05]  /*13250*/  BRA `(.L_x_408) ;  /* 0xffffffe0001c7947 */ /* 0x000fea000383ffff */
.L_x_338:
[----:B-1----:R1:W2:Y:S02]  /*13260*/  SYNCS.PHASECHK.TRANS64.TRYWAIT P0, [R7+URZ], R2 ;  /* 0x00000002070075a7 */ /* 0x0022a4000800017f */
[----:B--2---:R-:W-:Y:S05]  /*13270*/  @!P0 NANOSLEEP.SYNCS 0x989680 ;  /* 0x009896800000895d */ /* 0x004fea0003900000 */
[----:B------:R-:W2:Y:S02]  /*13280*/  @!P0 SYNCS.PHASECHK.TRANS64 P0, [R7+URZ], R2 ;  /* 0x00000002070085a7 */ /* 0x000ea4000800007f */
[----:B--2---:R-:W-:Y:S05]  /*13290*/  @!P0 BRA `(.L_x_338) ;  /* 0xfffffffc00f08947 */ /* 0x004fea000383ffff */
[----:B------:R-:W-:Y:S05]  /*132a0*/  BRA `(.L_x_409) ;  /* 0xffffffe000107947 */ /* 0x000fea000383ffff */
.L_x_340:
[----:B--2---:R2:W3:Y:S02]  /*132b0*/  SYNCS.PHASECHK.TRANS64.TRYWAIT P0, [R4+URZ], R5 ;  /* 0x00000005040075a7 */ /* 0x0044e4000800017f */
[----:B---3--:R-:W-:Y:S05]  /*132c0*/  @!P0 NANOSLEEP.SYNCS 0x989680 ;  /* 0x009896800000895d */ /* 0x008fea0003900000 */
[----:B------:R-:W3:Y:S02]  /*132d0*/  @!P0 SYNCS.PHASECHK.TRANS64 P0, [R4+URZ], R5 ;  /* 0x00000005040085a7 */ /* 0x000ee4000800007f */
[----:B---3--:R-:W-:Y:S05]  /*132e0*/  @!P0 BRA `(.L_x_340) ;  /* 0xfffffffc00f08947 */ /* 0x008fea000383ffff */
[----:B------:R-:W-:Y:S05]  /*132f0*/  BRA `(.L_x_410) ;  /* 0xffffffe000147947 */ /* 0x000fea000383ffff */
.L_x_411:
        /* <DEDUP_REMOVED lines=16> */
.L_x_15159:


//--------------------- .text._ZN7cutlass13device_kernelIN5flash11enable_sm90INS1_16FlashAttnFwdSm90INS1_25CollectiveMainloopFwdSm90ILi2EN4cute5tupleIJNS5_1CILi1EEES8_S8_EEENS6_IJNS7_ILi128EEESA_NS7_ILi192EEEEEELi128ENS_6half_tEfNS_4arch4Sm90ELb0ELb0ELb1ELb1ELb0ELb1ELb0ELb1ELb1ELb1ELb1ELb0EEENS1_21CollectiveEpilogueFwdINS6_IJSA_SA_SA_EEES9_SD_SF_Li256ELb1ELb1ELb1ELb0EEENS1_36VarlenDynamicPersistentTileSchedulerILi128ELi128ELi256ELi128ELb1ELb1ELb1ELb0ELb1ELb1EEEEEEEEEvNT_6ParamsE --------------------------
	.section	.text._ZN7cutlass13device_kernelIN5flash11enable_sm90INS1_16FlashAttnFwdSm90INS1_25CollectiveMainloopFwdSm90ILi2EN4cute5tupleIJNS5_1CILi1EEES8_S8_EEENS6_IJNS7_ILi128EEESA_NS7_ILi192EEEEEELi128ENS_6half_tEfNS_4arch4Sm90ELb0ELb0ELb1ELb1ELb0ELb1ELb0ELb1ELb1ELb1ELb1ELb0EEENS1_21CollectiveEpilogueFwdINS6_IJSA_SA_SA_EEES9_SD_SF_Li256ELb1ELb1ELb1ELb0EEENS1_36VarlenDynamicPersistentTileSchedulerILi128ELi128ELi256ELi128ELb1ELb1ELb1ELb0ELb1ELb1EEEEEEEEEvNT_6ParamsE,"ax",@progbits
	.align	128
.text._ZN7cutlass13device_kernelIN5flash11enable_sm90INS1_16FlashAttnFwdSm90INS1_25CollectiveMainloopFwdSm90ILi2EN4cute5tupleIJNS5_1CILi1EEES8_S8_EEENS6_IJNS7_ILi128EEESA_NS7_ILi192EEEEEELi128ENS_6half_tEfNS_4arch4Sm90ELb0ELb0ELb1ELb1ELb0ELb1ELb0ELb1ELb1ELb1ELb1ELb0EEENS1_21CollectiveEpilogueFwdINS6_IJSA_SA_SA_EEES9_SD_SF_Li256ELb1ELb1ELb1ELb0EEENS1_36VarlenDynamicPersistentTileSchedulerILi128ELi128ELi256ELi128ELb1ELb1ELb1ELb0ELb1ELb1EEEEEEEEEvNT_6ParamsE:
        .type           _ZN7cutlass13device_kernelIN5flash11enable_sm90INS1_16FlashAttnFwdSm90INS1_25CollectiveMainloopFwdSm90ILi2EN4cute5tupleIJNS5_1CILi1EEES8_S8_EEENS6_IJNS7_ILi128EEESA_NS7_ILi192EEEEEELi128ENS_6half_tEfNS_4arch4Sm90ELb0ELb0ELb1ELb1ELb0ELb1ELb0ELb1ELb1ELb1ELb1ELb0EEENS1_21CollectiveEpilogueFwdINS6_IJSA_SA_SA_EEES9_SD_SF_Li256ELb1ELb1ELb1ELb0EEENS1_36VarlenDynamicPersistentTileSchedulerILi128ELi128ELi256ELi128ELb1ELb1ELb1ELb0ELb1ELb1EEEEEEEEEvNT_6ParamsE,@function
        .size           _ZN7cutlass13device_kernelIN5flash11enable_sm90INS1_16FlashAttnFwdSm90INS1_25CollectiveMainloopFwdSm90ILi2EN4cute5tupleIJNS5_1CILi1EEES8_S8_EEENS6_IJNS7_ILi128EEESA_NS7_ILi192EEEEEELi128ENS_6half_tEfNS_4arch4Sm90ELb0ELb0ELb1ELb1ELb0ELb1ELb0ELb1ELb1ELb1ELb1ELb0EEENS1_21CollectiveEpilogueFwdINS6_IJSA_SA_SA_EEES9_SD_SF_Li256ELb1ELb1ELb1ELb0EEENS1_36VarlenDynamicPersistentTileSchedulerILi128ELi128ELi256ELi128ELb1ELb1ELb1ELb0ELb1ELb1EEEEEEEEEvNT_6ParamsE,(.L_x_15160 - _ZN7cutlass13device_kernelIN5flash11enable_sm90INS1_16FlashAttnFwdSm90INS1_25CollectiveMainloopFwdSm90ILi2EN4cute5tupleIJNS5_1CILi1EEES8_S8_EEENS6_IJNS7_ILi128EEESA_NS7_ILi192EEEEEELi128ENS_6half_tEfNS_4arch4Sm90ELb0ELb0ELb1ELb1ELb0ELb1ELb0ELb1ELb1ELb1ELb1ELb0EEENS1_21CollectiveEpilogueFwdINS6_IJSA_SA_SA_EEES9_SD_SF_Li256ELb1ELb1ELb1ELb0EEENS1_36VarlenDynamicPersistentTileSchedulerILi128ELi128ELi256ELi128ELb1ELb1ELb1ELb0ELb1ELb1EEEEEEEEEvNT_6ParamsE)
        .other          _ZN7cutlass13device_kernelIN5flash11enable_sm90INS1_16FlashAttnFwdSm90INS1_25CollectiveMainloopFwdSm90ILi2EN4cute5tupleIJNS5_1CILi1EEES8_S8_EEENS6_IJNS7_ILi128EEESA_NS7_ILi192EEEEEELi128ENS_6half_tEfNS_4arch4Sm90ELb0ELb0ELb1ELb1ELb0ELb1ELb0ELb1ELb1ELb1ELb1ELb0EEENS1_21CollectiveEpilogueFwdINS6_IJSA_SA_SA_EEES9_SD_SF_Li256ELb1ELb1ELb1ELb0EEENS1_36VarlenDynamicPersistentTileSchedulerILi128ELi128ELi256ELi128ELb1ELb1ELb1ELb0ELb1ELb1EEEEEEEEEvNT_6ParamsE,@"STO_CUDA_ENTRY STV_DEFAULT"
_ZN7cutlass13device_kernelIN5flash11enable_sm90INS1_16FlashAttnFwdSm90INS1_25CollectiveMainloopFwdSm90ILi2EN4cute5tupleIJNS5_1CILi1EEES8_S8_EEENS6_IJNS7_ILi128EEESA_NS7_ILi192EEEEEELi128ENS_6half_tEfNS_4arch4Sm90ELb0ELb0ELb1ELb1ELb0ELb1ELb0ELb1ELb1ELb1ELb1ELb0EEENS1_21CollectiveEpilogueFwdINS6_IJSA_SA_SA_EEES9_SD_SF_Li256ELb1ELb1ELb1ELb0EEENS1_36VarlenDynamicPersistentTileSchedulerILi128ELi128ELi256ELi128ELb1ELb1ELb1ELb0ELb1ELb1EEEEEEEEEvNT_6ParamsE:
[----:B------:R-:W0:Y:S02]  /*0000*/  LDC R1, c[0x0][0x28] ;  /* 0x00000a00ff017b82 */ /* 0x000e240000000800 */
[----:B0-----:R-:W-:Y:S01]  /*0010*/  VIADD R1, R1, 0xffffff58 ;  /* 0xffffff5801017836 */ /* 0x001fe20000000000 */
[----:B------:R-:W0:Y:S01]  /*0020*/  S2R R6, SR_TID.X ;  /* 0x0000000000067919 */ /* 0x000e220000002100 */
[----:B------:R-:W-:Y:S01]  /*0030*/  ELECT P0, URZ, PT ;  /* 0x00000000003f782f */ /* 0x000fe20003800000 */
[----:B------:R-:W-:Y:S01]  /*0040*/  BSSY B0, `(.L_x_412) ;  /* 0x0000014000007945 */ /* 0x000fe20003800000 */
[----:B0-----:R-:W-:-:S05]  /*0050*/  SHF.R.U32.HI R0, RZ, 0x5, R6 ;  /* 0x00000005ff007819 */ /* 0x001fca0000011606 */
[----:B------:R-:W0:Y:S02]  /*0060*/  SHFL.IDX PT, R2, R0, RZ, 0x1f ;  /* 0x00001fff00027589 */ /* 0x000e2400000e0000 */
[----:B0-----:R-:W-:Y:S02]  /*0070*/  ISETP.EQ.AND P0, PT, R2, RZ, P0 ;  /* 0x000000ff0200720c */ /* 0x001fe40000702270 */
[----:B------:R-:W-:-:S11]  /*0080*/  SHF.R.U32.HI R2, RZ, 0x7, R6 ;  /* 0x00000007ff027819 */ /* 0x000fd60000011606 */
[----:B------:R-:W-:Y:S05]  /*0090*/  @!P0 BRA `(.L_x_413) ;  /* 0x0000000000388947 */ /* 0x000fea0003800000 */
[----:B------:R-:W-:Y:S02]  /*00a0*/  ULDC.64 UR4, c[0x0][0x198] ;  /* 0x0000660000047ab9 */ /* 0x000fe40000000a00 */
[----:B------:R-:W-:Y:S02]  /*00b0*/  UIADD3 UR6, UP0, UR4, 0x370, URZ ;  /* 0x0000037004067890 */ /* 0x000fe4000ff1e03f */
[----:B------:R-:W-:Y:S02]  /*00c0*/  UIADD3 UR8, UP1, UR4, 0x470, URZ ;  /* 0x0000047004087890 */ /* 0x000fe4000ff3e03f */
[----:B------:R-:W-:Y:S02]  /*00d0*/  UIADD3 UR10, UP2, UR4, 0x570, URZ ;  /* 0x00000570040a7890 */ /* 0x000fe4000ff5e03f */
[----:B------:R-:W-:Y:S02]  /*00e0*/  UIADD3 UR4, UP3, UR4, 0x670, URZ ;  /* 0x0000067004047890 */ /* 0x000fe4000ff7e03f */
[----:B------:R-:W-:-:S02]  /*00f0*/  UIADD3.X UR7, URZ, UR5, URZ, UP0, !UPT ;  /* 0x000000053f077290 */ /* 0x000fc400087fe43f */
[----:B------:R-:W-:Y:S02]  /*0100*/  UIADD3.X UR9, URZ, UR5, URZ, UP1, !UPT ;  /* 0x000000053f097290 */ /* 0x000fe40008ffe43f */
[----:B------:R-:W-:Y:S02]  /*0110*/  UIADD3.X UR11, URZ, UR5, URZ, UP2, !UPT ;  /* 0x000000053f0b7290 */ /* 0x000fe400097fe43f */
[----:B------:R-:W-:-:S03]  /*0120*/  UIADD3.X UR5, URZ, UR5, URZ, UP3, !UPT ;  /* 0x000000053f057290 */ /* 0x000fc60009ffe43f */
[----:B------:R0:W-:Y:S02]  /*0130*/  UTMACCTL.PF [UR6] ;  /* 0x00000000060079b9 */ /* 0x0001e40008040000 */
[----:B------:R0:W-:Y:S02]  /*0140*/  UTMACCTL.PF [UR8] ;  /* 0x00000000080079b9 */ /* 0x0001e40008040000 */
[----:B------:R0:W-:Y:S02]  /*0150*/  UTMACCTL.PF [UR10] ;  /* 0x000000000a0079b9 */ /* 0x0001e40008040000 */
[----:B------:R0:W-:Y:S02]  /*0160*/  UTMACCTL.PF [UR4] ;  /* 0x00000000040079b9 */ /* 0x0001e40008040000 */
[----:B0-----:R-:W-:Y:S01]  /*0170*/  NOP ;  /* 0x0000000000007918 */ /* 0x001fe20000000000 */
.L_x_413:
[----:B------:R-:W-:Y:S05]  /*0180*/  BSYNC B0 ;  /* 0x0000000000007941 */ /* 0x000fea0003800000 */
.L_x_412:
[----:B------:R-:W-:Y:S01]  /*0190*/  VOTEU.ANY UP0, P0 ;  /* 0x00000000003f7886 */ /* 0x000fe20000000100 */
[----:B------:R-:W0:Y:S01]  /*01a0*/  SHFL.IDX PT, R2, R2, RZ, 0x1f ;  /* 0x00001fff02027589 */ /* 0x000e2200000e0000 */
[----:B------:R-:W-:Y:S01]  /*01b0*/  UMOV UR4, 0x80 ;  /* 0x0000008000047882 */ /* 0x000fe20000000000 */
[----:B------:R-:W-:Y:S01]  /*01c0*/  UMOV UR7, 0x100 ;  /* 0x0000010000077882 */ /* 0x000fe20000000000 */
[----:B------:R-:W-:Y:S01]  /*01d0*/  VOTEU.ANY UP1, P0 ;  /* 0x00000000003f7886 */ /* 0x000fe20000020100 */
[----:B------:R-:W1:Y:S01]  /*01e0*/  @UP0 S2UR UR8, SR_CgaCtaId ;  /* 0x00000000000809c3 */ /* 0x000e620000008800 */
[----:B------:R-:W2:Y:S01]  /*01f0*/  SHFL.IDX PT, R3, R0, RZ, 0x1f ;  /* 0x00001fff00037589 */ /* 0x000ea200000e0000 */
[----:B------:R-:W-:Y:S01]  /*0200*/  @UP0 UMOV UR6, 0x400 ;  /* 0x0000040000060882 */ /* 0x000fe20000000000 */
[----:B------:R-:W-:-:S04]  /*0210*/  @UP0 UIADD3 UR4, -UR4, 0x100000, URZ ;  /* 0x0010000004040890 */ /* 0x000fc8000fffe13f */
[----:B------:R-:W-:Y:S02]  /*0220*/  @UP0 USHF.L.U32 UR5, UR4, 0xb, URZ ;  /* 0x0000000b04050899 */ /* 0x000fe4000800063f */
[----:B------:R-:W-:Y:S01]  /*0230*/  @UP0 USHF.L.U32 UR4, UR4, 0x1, URZ ;  /* 0x0000000104040899 */ /* 0x000fe2000800063f */
[----:B------:R-:W-:Y:S01]  /*0240*/  VOTEU.ANY UP2, P0 ;  /* 0x00000000003f7886 */ /* 0x000fe20000040100 */
[----:B0-----:R-:W-:Y:S01]  /*0250*/  R2UR UR9, R2 ;  /* 0x00000000020972ca */ /* 0x001fe200000e0000 */
[----:B-1----:R-:W-:Y:S01]  /*0260*/  @UP0 ULEA UR8, UR8, UR6, 0x18 ;  /* 0x0000000608080291 */ /* 0x002fe2000f8ec03f */
[----:B--2---:R-:W-:Y:S01]  /*0270*/  ISETP.NE.AND P1, PT, R3, RZ, PT ;  /* 0x000000ff0300720c */ /* 0x004fe20003f25270 */
[----:B------:R-:W-:-:S04]  /*0280*/  @UP0 UIADD3 UR6, -UR7, 0x100000, URZ ;  /* 0x0010000007060890 */ /* 0x000fc8000fffe13f */
[----:B------:R-:W-:Y:S02]  /*0290*/  @UP0 USHF.L.U32 UR7, UR6, 0xb, URZ ;  /* 0x0000000b06070899 */ /* 0x000fe4000800063f */
[----:B------:R-:W-:-:S04]  /*02a0*/  @UP0 USHF.L.U32 UR6, UR6, 0x1, URZ ;  /* 0x0000000106060899 */ /* 0x000fc8000800063f */
[----:B------:R-:W-:Y:S01]  /*02b0*/  UISETP.NE.AND UP0, UPT, UR9, URZ, UPT ;  /* 0x0000003f0900728c */ /* 0x000fe2000bf05270 */
[----:B------:R-:W0:Y:S02]  /*02c0*/  FENCE.VIEW.ASYNC.S ;  /* 0x00000000000073c6 */ /* 0x000e240000000000 */
[----:B0-----:R0:W1:Y:S05]  /*02d0*/  @UP1 SYNCS.EXCH.64 URZ, [UR8+0x34800], UR4 ;  /* 0x03480004083f15b2 */ /* 0x00106a0008000100 */
[----:B------:R0:W2:Y:S01]  /*02e0*/  @UP2 SYNCS.EXCH.64 URZ, [UR8+0x34820], UR6 ;  /* 0x03482006083f25b2 */ /* 0x0000a20008000100 */
[----:B------:R-:W-:Y:S05]  /*02f0*/  @P1 BRA `(.L_x_414) ;  /* 0x0000000000481947 */ /* 0x000fea0003800000 */
[----:B0-----:R-:W0:Y:S01]  /*0300*/  S2UR UR5, SR_CgaCtaId ;  /* 0x00000000000579c3 */ /* 0x001e220000008800 */
[----:B------:R-:W-:Y:S01]  /*0310*/  UMOV UR4, 0x400 ;  /* 0x0000040000047882 */ /* 0x000fe20000000000 */
[----:B------:R-:W-:Y:S01]  /*0320*/  UMOV UR6, 0x1 ;  /* 0x0000000100067882 */ /* 0x000fe20000000000 */
[----:B------:R-:W-:Y:S01]  /*0330*/  UMOV UR7, 0x2 ;  /* 0x0000000200077882 */ /* 0x000fe20000000000 */
[----:B------:R-:W-:Y:S01]  /*0340*/  ELECT P0, URZ, PT ;  /* 0x00000000003f782f */ /* 0x000fe20003800000 */
[----:B0-----:R-:W-:Y:S02]  /*0350*/  ULEA UR8, UR5, UR4, 0x18 ;  /* 0x0000000405087291 */ /* 0x001fe4000f8ec03f */
[----:B------:R-:W-:-:S04]  /*0360*/  UIADD3 UR4, -UR6, 0x100000, URZ ;  /* 0x0010000006047890 */ /* 0x000fc8000fffe13f */
[----:B------:R-:W-:Y:S02]  /*0370*/  USHF.L.U32 UR5, UR4, 0xb, URZ ;  /* 0x0000000b04057899 */ /* 0x000fe4000800063f */
[----:B------:R-:W-:Y:S02]  /*0380*/  USHF.L.U32 UR4, UR4, 0x1, URZ ;  /* 0x0000000104047899 */ /* 0x000fe4000800063f */
[----:B------:R-:W-:-:S04]  /*0390*/  UIADD3 UR6, -UR7, 0x100000, URZ ;  /* 0x0010000007067890 */ /* 0x000fc8000fffe13f */
[----:B------:R-:W-:Y:S02]  /*03a0*/  USHF.L.U32 UR7, UR6, 0xb, URZ ;  /* 0x0000000b06077899 */ /* 0x000fe4000800063f */
[----:B------:R-:W-:Y:S01]  /*03b0*/  USHF.L.U32 UR6, UR6, 0x1, URZ ;  /* 0x0000000106067899 */ /* 0x000fe2000800063f */
[----:B------:R-:W0:Y:S03]  /*03c0*/  FENCE.VIEW.ASYNC.S ;  /* 0x00000000000073c6 */ /* 0x000e260000000000 */
[----:B0-----:R3:W4:Y:S08]  /*03d0*/  SYNCS.EXCH.64 URZ, [UR8+0x34830], UR4 ;  /* 0x03483004083f75b2 */ /* 0x0017300008000100 */
[----:B------:R3:W0:Y:S01]  /*03e0*/  SYNCS.EXCH.64 URZ, [UR8+0x34840], UR6 ;  /* 0x03484006083f75b2 */ /* 0x0006220008000100 */
[----:B------:R3:W0:Y:S01]  /*03f0*/  SYNCS.EXCH.64 URZ, [UR8+0x34838], UR4 ;  /* 0x03483804083f75b2 */ /* 0x0006220008000100 */
[----:B------:R3:W0:Y:S02]  /*0400*/  SYNCS.EXCH.64 URZ, [UR8+0x34848], UR6 ;  /* 0x03484806083f75b2 */ /* 0x0006240008000100 */
[----:B---3--:R-:W-:Y:S01]  /*0410*/  NOP ;  /* 0x0000000000007918 */ /* 0x008fe20000000000 */
.L_x_414:
[----:B------:R-:W3:Y:S01]  /*0420*/  SHFL.IDX PT, R2, R0, RZ, 0x1f ;  /* 0x00001fff00027589 */ /* 0x000ee200000e0000 */
[----:B------:R-:W-:Y:S01]  /*0430*/  NOP ;  /* 0x0000000000007918 */ /* 0x000fe20000000000 */
[----:B---3--:R-:W-:-:S13]  /*0440*/  ISETP.NE.AND P0, PT, R2, RZ, PT ;  /* 0x000000ff0200720c */ /* 0x008fda0003f05270 */
        /* <DEDUP_REMOVED lines=14> */
[----:B0-----:R3:W0:Y:S08]  /*0530*/  SYNCS.EXCH.64 URZ, [UR8+0x34850], UR4 ;  /* 0x03485004083f75b2 */ /* 0x0016300008000100 */
[----:B------:R3:W0:Y:S01]  /*0540*/  SYNCS.EXCH.64 URZ, [UR8+0x34860], UR6 ;  /* 0x03486006083f75b2 */ /* 0x0006220008000100 */
[----:B------:R3:W0:Y:S01]  /*0550*/  SYNCS.EXCH.64 URZ, [UR8+0x34858], UR4 ;  /* 0x03485804083f75b2 */ /* 0x0006220008000100 */
[----:B------:R3:W0:Y:S02]  /*0560*/  SYNCS.EXCH.64 URZ, [UR8+0x34868], UR6 ;  /* 0x03486806083f75b2 */ /* 0x0006240008000100 */
[----:B---3--:R-:W-:Y:S01]  /*0570*/  NOP ;  /* 0x0000000000007918 */ /* 0x008fe20000000000 */
.L_x_415:
[----:B------:R-:W3:Y:S01]  /*0580*/  SHFL.IDX PT, R2, R0, RZ, 0x1f ;  /* 0x00001fff00027589 */ /* 0x000ee200000e0000 */
[----:B------:R-:W-:Y:S01]  /*0590*/  NOP ;  /* 0x0000000000007918 */ /* 0x000fe20000000000 */
[----:B---3--:R-:W-:-:S13]  /*05a0*/  ISETP.NE.AND P0, PT, R2, RZ, PT ;  /* 0x000000ff0200720c */ /* 0x008fda0003f05270 */
[----:B------:R-:W-:Y:S05]  /*05b0*/  @P0 BRA `(.L_x_416) ;  /* 0x0000000000380947 */ /* 0x000fea0003800000 */
[----:B0-----:R-:W0:Y:S01]  /*05c0*/  S2UR UR5, SR_CgaCtaId ;  /* 0x00000000000579c3 */ /* 0x001e220000008800 */
[----:B------:R-:W-:Y:S01]  /*05d0*/  UMOV UR4, 0x400 ;  /* 0x0000040000047882 */ /* 0x000fe20000000000 */
[----:B------:R-:W-:Y:S01]  /*05e0*/  UMOV UR7, 0x1 ;  /* 0x0000000100077882 */ /* 0x000fe20000000000 */
[----:B------:R-:W-:Y:S01]  /*05f0*/  ELECT P0, URZ, PT ;  /* 0x00000000003f782f */ /* 0x000fe20003800000 */
[----:B0-----:R-:W-:Y:S02]  /*0600*/  ULEA UR6, UR5, UR4, 0x18 ;  /* 0x0000000405067291 */ /* 0x001fe4000f8ec03f */
[----:B------:R-:W-:-:S04]  /*0610*/  UIADD3 UR4, -UR7, 0x100000, URZ ;  /* 0x0010000007047890 */ /* 0x000fc8000fffe13f */
[----:B------:R-:W-:Y:S02]  /*0620*/  USHF.L.U32 UR5, UR4, 0xb, URZ ;  /* 0x0000000b04057899 */ /* 0x000fe4000800063f */
[----:B------:R-:W-:Y:S01]  /*0630*/  USHF.L.U32 UR4, UR4, 0x1, URZ ;  /* 0x0000000104047899 */ /* 0x000fe2000800063f */
[----:B------:R-:W0:Y:S11]  /*0640*/  FENCE.VIEW.ASYNC.S ;  /* 0x00000000000073c6 */ /* 0x000e360000000000 */
[----:B0-----:R3:W0:Y:S01]  /*0650*/  SYNCS.EXCH.64 URZ, [UR6+0x34870], UR4 ;  /* 0x03487004063f75b2 */ /* 0x0016220008000100 */
[----:B------:R3:W0:Y:S01]  /*0660*/  SYNCS.EXCH.64 URZ, [UR6+0x34880], UR4 ;  /* 0x03488004063f75b2 */ /* 0x0006220008000100 */
[----:B------:R3:W0:Y:S01]  /*0670*/  SYNCS.EXCH.64 URZ, [UR6+0x34878], UR4 ;  /* 0x03487804063f75b2 */ /* 0x0006220008000100 */
[----:B------:R3:W0:Y:S02]  /*0680*/  SYNCS.EXCH.64 URZ, [UR6+0x34888], UR4 ;  /* 0x03488804063f75b2 */ /* 0x0006240008000100 */
[----:B---3--:R-:W-:Y:S01]  /*0690*/  NOP ;  /* 0x0000000000007918 */ /* 0x008fe20000000000 */
.L_x_416:
        /* <DEDUP_REMOVED lines=22> */
.L_x_417:
        /* <DEDUP_REMOVED lines=22> */
.L_x_418:
[----:B0-----:R-:W-:Y:S01]  /*0960*/  UMOV UR4, 0x1 ;  /* 0x0000000100047882 */ /* 0x001fe20000000000 */
[----:B------:R-:W-:Y:S01]  /*0970*/  PLOP3.LUT P0, PT, PT, PT, UP0, 0x80, 0x0 ;  /* 0x000000000000781c */ /* 0x000fe20003f0f008 */
[----:B------:R-:W-:Y:S01]  /*0980*/  USEL UR4, UR4, 0x2, !UP0 ;  /* 0x0000000204047887 */ /* 0x000fe2000c000000 */
[----:B------:R-:W-:Y:S01]  /*0990*/  NOP ;  /* 0x0000000000007918 */ /* 0x000fe20000000000 */
[----:B------:R-:W-:Y:S01]  /*09a0*/  ULDC.64 UR58, c[0x0][0x208] ;  /* 0x00008200003a7ab9 */ /* 0x000fe20000000a00 */
[----:B------:R-:W-:Y:S03]  /*09b0*/  BSSY B9, `(.L_x_419) ;  /* 0x00021da000097945 */ /* 0x000fe60003800000 */
[----:B------:R-:W-:-:S05]  /*09c0*/  IMAD.U32 R2, RZ, RZ, UR4 ;  /* 0x00000004ff027e24 */ /* 0x000fca000f8e00ff */
[----:B------:R0:W-:Y:S01]  /*09d0*/  STL [R1+0x8c], R2 ;  /* 0x00008c0201007387 */ /* 0x0001e20000100800 */
[----:B-12-4-:R-:W-:Y:S06]  /*09e0*/  BAR.SYNC.DEFER_BLOCKING 0x0 ;  /* 0x0000000000007b1d */ /* 0x016fec0000010000 */
[----:B------:R-:W-:Y:S05]  /*09f0*/  @!P0 BRA `(.L_x_420) ;  /* 0x0000019c00148947 */ /* 0x000fea0003800000 */
.L_x_421:
        /* <DEDUP_REMOVED lines=8> */
[----:B-1----:R-:W-:-:S06]  /*0a80*/  ULEA UR4, UR5, UR4, 0x18 ;  /* 0x0000000405047291 */ /* 0x002fcc000f8ec03f */
[----:B0-----:R-:W-:Y:S01]  /*0a90*/  IMAD.U32 R2, RZ, RZ, UR4 ;  /* 0x00000004ff027e24 */ /* 0x001fe2000f8e00ff */
[----:B------:R-:W-:-:S04]  /*0aa0*/  ULDC UR4, c[0x0][0xc3c] ;  /* 0x00030f0000047ab9 */ /* 0x000fc80000000800 */
[----:B------:R-:W0:Y:S01]  /*0ab0*/  LDS.128 R144, [R2+0x348d0] ;  /* 0x0348d00002907984 */ /* 0x000e220000000c00 */
[----:B------:R-:W-:Y:S06]  /*0ac0*/  BAR.ARV 0x4, 0x180 ;  /* 0x0106000000007b1d */ /* 0x000fec0000002000 */
[----:B0-----:R-:W-:-:S13]  /*0ad0*/  ISETP.GE.AND P0, PT, R147, UR4, PT ;  /* 0x0000000493007c0c */ /* 0x001fda000bf06270 */
[----:B------:R-:W-:Y:S05]  /*0ae0*/  @P0 BRA `(.L_x_422) ;  /* 0x0000021c00180947 */ /* 0x000fea0003800000 */
[----:B------:R-:W2:Y:S01]  /*0af0*/  LDL R0, [R1+0x8c] ;  /* 0x00008c0001007983 */ /* 0x000ea20000100800 */
[----:B------:R-:W-:Y:S01]  /*0b00*/  IADD3 R18, R6, -0x80, RZ ;  /* 0xffffff8006127810 */ /* 0x000fe20007ffe0ff */
[----:B------:R-:W-:Y:S01]  /*0b10*/  IMAD.MOV.U32 R16, RZ, RZ, RZ ;  /* 0x000000ffff107224 */ /* 0x000fe200078e00ff */
[----:B------:R-:W-:Y:S01]  /*0b20*/  R2UR UR4, R2 ;  /* 0x00000000020472ca */ /* 0x000fe200000e0000 */
[----:B------:R-:W-:Y:S01]  /*0b30*/  IMAD.MOV.U32 R184, RZ, RZ, RZ ;  /* 0x000000ffffb87224 */ /* 0x000fe200078e00ff */
[----:B------:R-:W-:Y:S01]  /*0b40*/  MOV R206, RZ ;  /* 0x000000ff00ce7202 */ /* 0x000fe20000000f00 */
[----:B------:R-:W-:Y:S01]  /*0b50*/  IMAD.MOV.U32 R194, RZ, RZ, RZ ;  /* 0x000000ffffc27224 */ /* 0x000fe200078e00ff */
[----:B------:R-:W-:-:S09]  /*0b60*/  MOV R196, RZ ;  /* 0x000000ff00c47202 */ /* 0x000fd20000000f00 */
[----:B------:R-:W-:Y:S01]  /*0b70*/  UIADD3 UR4, UR4, 0x10400, URZ ;  /* 0x0001040004047890 */ /* 0x000fe2000fffe03f */
[----:B--2---:R-:W-:Y:S02]  /*0b80*/  R2UR UR5, R0 ;  /* 0x00000000000572ca */ /* 0x004fe400000e0000 */
[----:B------:R-:W-:-:S04]  /*0b90*/  SHF.R.S32.HI R0, RZ, 0x1f, R18 ;  /* 0x0000001fff007819 */ /* 0x000fc80000011412 */
[CC--:B------:R-:W-:Y:S02]  /*0ba0*/  LEA.HI R4, R0.reuse, R18.reuse, RZ, 0x4 ;  /* 0x0000001200047211 */ /* 0x0c0fe400078f20ff */
[CC--:B------:R-:W-:Y:S02]  /*0bb0*/  LEA.HI R3, R0.reuse, R18.reuse, RZ, 0x7 ;  /* 0x0000001200037211 */ /* 0x0c0fe400078f38ff */
[----:B------:R-:W-:Y:S02]  /*0bc0*/  SHF.R.S32.HI R7, RZ, 0x4, R4 ;  /* 0x00000004ff077819 */ /* 0x000fe40000011404 */
[----:B------:R-:W-:Y:S01]  /*0bd0*/  LEA.HI R6, R0, R18, RZ, 0x2 ;  /* 0x0000001200067211 */ /* 0x000fe200078f10ff */
[----:B------:R-:W-:Y:S01]  /*0be0*/  ULOP3.LUT UR57, UR5, 0x1, URZ, 0xfc, !UPT ;  /* 0x0000000105397892 */ /* 0x000fe2000f8efc3f */
[C---:B------:R-:W-:Y:S02]  /*0bf0*/  LOP3.LUT R5, R4.reuse, 0x3fffff0, RZ, 0xc0, !PT ;  /* 0x03fffff004057812 */ /* 0x040fe400078ec0ff */
[----:B------:R-:W-:-:S02]  /*0c00*/  LEA.HI R4, R4, R7, RZ, 0x1 ;  /* 0x0000000704047211 */ /* 0x000fc400078f08ff */
[----:B------:R-:W-:Y:S02]  /*0c10*/  LOP3.LUT R232, R3, 0xffffff80, RZ, 0xc0, !PT ;  /* 0xffffff8003e87812 */ /* 0x000fe400078ec0ff */
[----:B------:R-:W-:Y:S02]  /*0c20*/  LOP3.LUT R228, R6, 0xfffffffc, RZ, 0xc0, !PT ;  /* 0xfffffffc06e47812 */ /* 0x000fe400078ec0ff */
[----:B------:R-:W-:Y:S01]  /*0c30*/  LEA.HI R192, R0, R18, RZ, 0x5 ;  /* 0x0000001200c07211 */ /* 0x000fe200078f28ff */
[----:B------:R-:W-:Y:S01]  /*0c40*/  IMAD.IADD R232, R18, 0x1, -R232 ;  /* 0x0000000112e87824 */ /* 0x000fe200078e0ae8 */
[----:B------:R-:W-:Y:S01]  /*0c50*/  LOP3.LUT R4, R4, 0x1ffffffe, RZ, 0xc0, !PT ;  /* 0x1ffffffe04047812 */ /* 0x000fe200078ec0ff */
[C---:B------:R-:W-:Y:S01]  /*0c60*/  IMAD.IADD R228, R18.reuse, 0x1, -R228 ;  /* 0x0000000112e47824 */ /* 0x040fe200078e0ae4 */
[----:B------:R-:W-:Y:S02]  /*0c70*/  SHF.R.S32.HI R192, RZ, 0x5, R192 ;  /* 0x00000005ffc07819 */ /* 0x000fe400000114c0 */
[----:B------:R-:W-:Y:S01]  /*0c80*/  IADD3 R5, R18, -R5, RZ ;  /* 0x8000000512057210 */ /* 0x000fe20007ffe0ff */
[----:B------:R-:W-:Y:S01]  /*0c90*/  IMAD.IADD R4, R7, 0x1, -R4 ;  /* 0x0000000107047824 */ /* 0x000fe200078e0a04 */
[----:B------:R-:W-:Y:S01]  /*0ca0*/  SHF.R.S32.HI R7, RZ, 0x1f, R232 ;  /* 0x0000001fff077819 */ /* 0x000fe200000114e8 */
[----:B------:R-:W-:Y:S01]  /*0cb0*/  IMAD.SHL.U32 R22, R228, 0x4, RZ ;  /* 0x00000004e4167824 */ /* 0x000fe200078e00ff */
[--C-:B------:R-:W-:Y:S01]  /*0cc0*/  SHF.R.S32.HI R17, RZ, 0x2, R6.reuse ;  /* 0x00000002ff117819 */ /* 0x100fe20000011406 */
[----:B------:R-:W-:Y:S01]  /*0cd0*/  IMAD R9, R192, 0x10, R5 ;  /* 0x00000010c0097824 */ /* 0x000fe200078e0205 */
[----:B------:R-:W-:Y:S01]  /*0ce0*/  LEA.HI R5, R7, R232, RZ, 0x2 ;  /* 0x000000e807057211 */ /* 0x000fe200078f10ff */
[C---:B------:R-:W-:Y:S01]  /*0cf0*/  VIADD R186, R22.reuse, 0x20 ;  /* 0x0000002016ba7836 */ /* 0x040fe20000000000 */
[----:B------:R-:W-:Y:S01]  /*0d00*/  SHF.R.S32.HI R6, RZ, 0x1f, R6 ;  /* 0x0000001fff067819 */ /* 0x000fe20000011406 */
[----:B------:R-:W-:Y:S01]  /*0d10*/  IMAD R14, R9, 0x8, R4 ;  /* 0x00000008090e7824 */ /* 0x000fe200078e0204 */
[--C-:B------:R-:W-:Y:S01]  /*0d20*/  SHF.R.S32.HI R4, RZ, 0x2, R5.reuse ;  /* 0x00000002ff047819 */ /* 0x100fe20000011405 */
[----:B------:R-:W-:Y:S01]  /*0d30*/  VIADD R207, R17, 0x40 ;  /* 0x0000004011cf7836 */ /* 0x000fe20000000000 */
[----:B------:R-:W-:Y:S01]  /*0d40*/  SHF.R.S32.HI R9, RZ, 0x1f, R5 ;  /* 0x0000001fff097819 */ /* 0x000fe20000011405 */
[C---:B------:R-:W-:Y:S01]  /*0d50*/  VIADD R188, R22.reuse, 0x40 ;  /* 0x0000004016bc7836 */ /* 0x040fe20000000000 */
[C---:B------:R-:W-:Y:S01]  /*0d60*/  IADD3 R8, R22.reuse, R186, RZ ;  /* 0x000000ba16087210 */ /* 0x040fe20007ffe0ff */
[----:B------:R-:W-:Y:S01]  /*0d70*/  IMAD.SHL.U32 R185, R207, 0x40, RZ ;  /* 0x00000040cfb97824 */ /* 0x000fe200078e00ff */
[----:B------:R-:W-:Y:S01]  /*0d80*/  LEA.HI R9, R9, R4, RZ, 0x3 ;  /* 0x0000000409097211 */ /* 0x000fe200078f18ff */
[----:B------:R-:W-:Y:S01]  /*0d90*/  IMAD.IADD R10, R22, 0x1, R188 ;  /* 0x00000001160a7824 */ /* 0x000fe200078e02bc */
[----:B------:R-:W-:Y:S01]  /*0da0*/  LEA.HI R6, R6, R17, RZ, 0x3 ;  /* 0x0000001106067211 */ /* 0x000fe200078f18ff */
[C---:B------:R-:W-:Y:S01]  /*0db0*/  VIADD R189, R22.reuse, 0x30 ;  /* 0x0000003016bd7836 */ /* 0x040fe20000000000 */
[----:B------:R-:W-:Y:S01]  /*0dc0*/  SHF.R.S32.HI R15, RZ, 0x7, R3 ;  /* 0x00000007ff0f7819 */ /* 0x000fe20000011403 */
[----:B------:R-:W-:Y:S01]  /*0dd0*/  VIADD R190, R22, 0x50 ;  /* 0x0000005016be7836 */ /* 0x000fe20000000000 */
[----:B------:R-:W-:Y:S01]  /*0de0*/  SHF.R.S32.HI R11, RZ, 0x1f, R8 ;  /* 0x0000001fff0b7819 */ /* 0x000fe20000011408 */
[----:B------:R-:W-:Y:S01]  /*0df0*/  IMAD.SHL.U32 R25, R189, 0x2, RZ ;  /* 0x00000002bd197824 */ /* 0x000fe200078e00ff */
[----:B------:R-:W-:-:S02]  /*0e00*/  LOP3.LUT R9, R9, 0xfffffff8, RZ, 0xc0, !PT ;  /* 0xfffffff809097812 */ /* 0x000fc400078ec0ff */
[----:B------:R-:W-:Y:S02]  /*0e10*/  LEA.HI R7, R7, R232, RZ, 0x5 ;  /* 0x000000e807077211 */ /* 0x000fe400078f28ff */
[----:B------:R-:W-:Y:S02]  /*0e20*/  LOP3.LUT R6, R6, 0xfffffff8, RZ, 0xc0, !PT ;  /* 0xfffffff806067812 */ /* 0x000fe400078ec0ff */
[----:B------:R-:W-:Y:S02]  /*0e30*/  LEA.HI R3, R3, R15, RZ, 0x1 ;  /* 0x0000000f03037211 */ /* 0x000fe400078f08ff */
[CC--:B------:R-:W-:Y:S02]  /*0e40*/  LEA.HI R12, R11.reuse, R8.reuse, RZ, 0x3 ;  /* 0x000000080b0c7211 */ /* 0x0c0fe400078f18ff */
[----:B------:R-:W-:Y:S02]  /*0e50*/  LEA.HI R13, R11, R8, RZ, 0x6 ;  /* 0x000000080b0d7211 */ /* 0x000fe400078f30ff */
[----:B------:R-:W-:-:S02]  /*0e60*/  SHF.R.S32.HI R8, RZ, 0x1f, R207 ;  /* 0x0000001fff087819 */ /* 0x000fc400000114cf */
[----:B------:R-:W-:Y:S02]  /*0e70*/  IADD3 R4, R4, -R9, RZ ;  /* 0x8000000904047210 */ /* 0x000fe40007ffe0ff */
[----:B------:R-:W-:Y:S02]  /*0e80*/  SHF.R.S32.HI R7, RZ, 0x5, R7 ;  /* 0x00000005ff077819 */ /* 0x000fe40000011407 */
[----:B------:R-:W-:Y:S02]  /*0e90*/  IADD3 R231, R17, -R6, RZ ;  /* 0x8000000611e77210 */ /* 0x000fe40007ffe0ff */
[----:B------:R-:W-:Y:S01]  /*0ea0*/  LOP3.LUT R3, R3, 0x3fffffe, RZ, 0xc0, !PT ;  /* 0x03fffffe03037812 */ /* 0x000fe200078ec0ff */
[----:B------:R-:W-:Y:S01]  /*0eb0*/  IMAD R4, R7, 0x10, R4 ;  /* 0x0000001007047824 */ /* 0x000fe200078e0204 */
[----:B------:R-:W-:Y:S01]  /*0ec0*/  LEA.HI R0, R0, R18, RZ, 0x3 ;  /* 0x0000001200007211 */ /* 0x000fe200078f18ff */
[----:B------:R-:W-:Y:S01]  /*0ed0*/  IMAD.SHL.U32 R191, R231, 0x40, RZ ;  /* 0x00000040e7bf7824 */ /* 0x000fe200078e00ff */
[----:B------:R-:W-:-:S02]  /*0ee0*/  LEA.HI R8, R8, R207, RZ, 0x3 ;  /* 0x000000cf08087211 */ /* 0x000fc400078f18ff */
[----:B------:R-:W-:Y:S02]  /*0ef0*/  IADD3 R3, R15, -R3, RZ ;  /* 0x800000030f037210 */ /* 0x000fe40007ffe0ff */
[----:B------:R-:W-:Y:S01]  /*0f00*/  LOP3.LUT R185, R185, 0x1c0, RZ, 0xc0, !PT ;  /* 0x000001c0b9b97812 */ /* 0x000fe200078ec0ff */
[----:B------:R-:W-:Y:S01]  /*0f10*/  IMAD.SHL.U32 R8, R8, 0x40, RZ ;  /* 0x0000004008087824 */ /* 0x000fe200078e00ff */
[----:B------:R-:W-:Y:S01]  /*0f20*/  LOP3.LUT R201, R0, 0xfffffff8, RZ, 0xc0, !PT ;  /* 0xfffffff800c97812 */ /* 0x000fe200078ec0ff */
[----:B------:R-:W-:Y:S01]  /*0f30*/  IMAD R15, R3, 0x40, R4 ;  /* 0x00000040030f7824 */ /* 0x000fe200078e0204 */
[----:B------:R-:W-:Y:S02]  /*0f40*/  SHF.R.S32.HI R11, RZ, 0x1f, R10 ;  /* 0x0000001fff0b7819 */ /* 0x000fe4000001140a */
[----:B------:R-:W-:Y:S01]  /*0f50*/  LOP3.LUT R191, R191, 0x1c0, RZ, 0xc0, !PT ;  /* 0x000001c0bfbf7812 */ /* 0x000fe200078ec0ff */
[----:B------:R-:W-:Y:S01]  /*0f60*/  IMAD.IADD R201, R18, 0x1, -R201 ;  /* 0x0000000112c97824 */ /* 0x000fe200078e0ac9 */
[----:B------:R-:W-:Y:S01]  /*0f70*/  SHF.R.U32.HI R21, RZ, 0x3, R185 ;  /* 0x00000003ff157819 */ /* 0x000fe200000116b9 */
[----:B------:R-:W-:Y:S01]  /*0f80*/  IMAD.SHL.U32 R18, R228, 0x8, RZ ;  /* 0x00000008e4127824 */ /* 0x000fe200078e00ff */
[----:B------:R-:W-:Y:S01]  /*0f90*/  SHF.L.U32 R13, R13, 0x7, RZ ;  /* 0x000000070d0d7819 */ /* 0x000fe200000006ff */
[----:B------:R-:W-:Y:S01]  /*0fa0*/  IMAD.SHL.U32 R198, R201, 0x8, RZ ;  /* 0x00000008c9c67824 */ /* 0x000fe200078e00ff */
[----:B------:R-:W-:Y:S01]  /*0fb0*/  LOP3.LUT R3, R185, 0x38, R12, 0xf8, !PT ;  /* 0x00000038b9037812 */ /* 0x000fe200078ef80c */
[----:B------:R-:W-:Y:S01]  /*0fc0*/  STL [R1+0x7c], R15 ;  /* 0x00007c0f01007387 */ /* 0x000fe20000100800 */
[----:B------:R-:W-:-:S02]  /*0fd0*/  LEA.HI R230, R11, R10, RZ, 0x3 ;  /* 0x0000000a0be67211 */ /* 0x000fc400078f18ff */
[----:B------:R-:W-:Y:S02]  /*0fe0*/  LEA.HI R10, R11, R10, RZ, 0x6 ;  /* 0x0000000a0b0a7211 */ /* 0x000fe400078f30ff */
[----:B------:R-:W-:Y:S02]  /*0ff0*/  LOP3.LUT R195, R8, 0xfffffe00, RZ, 0xc0, !PT ;  /* 0xfffffe0008c37812 */ /* 0x000fe400078ec0ff */
[----:B------:R-:W-:Y:S01]  /*1000*/  SHF.R.U32.HI R193, RZ, 0x3, R191 ;  /* 0x00000003ffc17819 */ /* 0x000fe200000116bf */
[----:B------:R-:W-:Y:S01]  /*1010*/  IMAD.SHL.U32 R10, R10, 0x80, RZ ;  /* 0x000000800a0a7824 */ /* 0x000fe200078e00ff */
[----:B------:R-:W-:Y:S02]  /*1020*/  LOP3.LUT R4, R191, 0x38, R12, 0xf8, !PT ;  /* 0x00000038bf047812 */ /* 0x000fe400078ef80c */
[----:B------:R-:W-:Y:S02]  /*1030*/  LOP3.LUT R13, R13, 0xffffe000, RZ, 0xc0, !PT ;  /* 0xffffe0000d0d7812 */ /* 0x000fe400078ec0ff */
[----:B------:R-:W-:-:S02]  /*1040*/  LOP3.LUT R8, R3, R21, RZ, 0x3c, !PT ;  /* 0x0000001503087212 */ /* 0x000fc400078e3cff */
[----:B------:R-:W-:Y:S02]  /*1050*/  LOP3.LUT R7, R185, 0x38, R230, 0xf8, !PT ;  /* 0x00000038b9077812 */ /* 0x000fe400078ef8e6 */
[----:B------:R-:W-:Y:S02]  /*1060*/  LOP3.LUT R4, R4, R193, RZ, 0x3c, !PT ;  /* 0x000000c104047212 */ /* 0x000fe400078e3cff */
[----:B------:R-:W-:Y:S01]  /*1070*/  IADD3 R8, R8, R13, R195 ;  /* 0x0000000d08087210 */ /* 0x000fe20007ffe0c3 */
[----:B------:R-:W-:Y:S01]  /*1080*/  IMAD R13, R192, 0x200, R13 ;  /* 0x00000200c00d7824 */ /* 0x000fe200078e020d */
[----:B------:R-:W-:Y:S02]  /*1090*/  SHF.R.S32.HI R227, RZ, 0x3, R0 ;  /* 0x00000003ffe37819 */ /* 0x000fe40000011400 */
[----:B------:R-:W-:Y:S01]  /*10a0*/  MOV R0, UR4 ;  /* 0x0000000400007c02 */ /* 0x000fe20008000f00 */
[----:B------:R-:W-:Y:S01]  /*10b0*/  IMAD.IADD R4, R13, 0x1, R4 ;  /* 0x000000010d047824 */ /* 0x000fe200078e0204 */
[----:B------:R-:W-:-:S02]  /*10c0*/  IADD3 R200, R198, 0x40, RZ ;  /* 0x00000040c6c87810 */ /* 0x000fc40007ffe0ff */
[----:B------:R-:W-:Y:S01]  /*10d0*/  LOP3.LUT R5, R5, 0x7ffffffc, RZ, 0xc0, !PT ;  /* 0x7ffffffc05057812 */ /* 0x000fe200078ec0ff */
[----:B------:R0:W-:Y:S01]  /*10e0*/  STL [R1+0x88], R0 ;  /* 0x0000880001007387 */ /* 0x0001e20000100800 */
[----:B------:R-:W-:Y:S02]  /*10f0*/  LOP3.LUT R10, R10, 0xffffe000, RZ, 0xc0, !PT ;  /* 0xffffe0000a0a7812 */ /* 0x000fe400078ec0ff */
[----:B------:R-:W-:Y:S01]  /*1100*/  LOP3.LUT R7, R7, R21, RZ, 0x3c, !PT ;  /* 0x0000001507077212 */ /* 0x000fe200078e3cff */
[----:B------:R-:W-:Y:S01]  /*1110*/  IMAD.IADD R5, R232, 0x1, -R5 ;  /* 0x00000001e8057824 */ /* 0x000fe200078e0a05 */
[----:B------:R-:W-:Y:S01]  /*1120*/  IADD3 R187, R22, 0x10, RZ ;  /* 0x0000001016bb7810 */ /* 0x000fe20007ffe0ff */
[----:B------:R-:W-:Y:S01]  /*1130*/  STL [R1+0x14], R25 ;  /* 0x0000141901007387 */ /* 0x000fe20000100800 */
[----:B------:R-:W-:Y:S01]  /*1140*/  SHF.R.S32.HI R13, RZ, 0x1f, R200 ;  /* 0x0000001fff0d7819 */ /* 0x000fe200000114c8 */
[----:B------:R-:W-:Y:S01]  /*1150*/  IMAD.SHL.U32 R13, R188, 0x2, RZ ;  /* 0x00000002bc0d7824 */ /* 0x000fe200078e00ff */
[----:B------:R-:W-:Y:S01]  /*1160*/  LEA R3, R192, R10, 0x9 ;  /* 0x0000000ac0037211 */ /* 0x000fe200078e48ff */
[----:B------:R-:W-:Y:S01]  /*1170*/  IMAD.SHL.U32 R234, R187, 0x2, RZ ;  /* 0x00000002bbea7824 */ /* 0x000fe200078e00ff */
[----:B0-----:R-:W-:-:S02]  /*1180*/  SHF.R.S32.HI R0, RZ, 0x1f, R198 ;  /* 0x0000001fff007819 */ /* 0x001fc400000114c6 */
[----:B------:R-:W-:Y:S01]  /*1190*/  IADD3 R7, R7, R10, R195 ;  /* 0x0000000a07077210 */ /* 0x000fe20007ffe0c3 */
[----:B------:R0:W-:Y:S01]  /*11a0*/  STL [R1+0x4c], R13 ;  /* 0x00004c0d01007387 */ /* 0x0001e20000100800 */
[----:B------:R-:W-:Y:S02]  /*11b0*/  LOP3.LUT R0, R185, 0x38, R18, 0xf8, !PT ;  /* 0x00000038b9007812 */ /* 0x000fe400078ef812 */
[----:B------:R-:W-:Y:S02]  /*11c0*/  LOP3.LUT R6, R191, 0x38, R230, 0xf8, !PT ;  /* 0x00000038bf067812 */ /* 0x000fe400078ef8e6 */
[----:B------:R-:W-:Y:S02]  /*11d0*/  SHF.R.S32.HI R10, RZ, 0x1f, R187 ;  /* 0x0000001fff0a7819 */ /* 0x000fe400000114bb */
[----:B------:R-:W-:Y:S02]  /*11e0*/  SHF.R.S32.HI R9, RZ, 0x1f, R188 ;  /* 0x0000001fff097819 */ /* 0x000fe400000114bc */
[----:B------:R-:W-:Y:S01]  /*11f0*/  SHF.R.S32.HI R11, RZ, 0x1f, R190 ;  /* 0x0000001fff0b7819 */ /* 0x000fe200000114be */
[----:B0-----:R-:W-:Y:S01]  /*1200*/  IMAD.SHL.U32 R13, R14, 0x8, RZ ;  /* 0x000000080e0d7824 */ /* 0x001fe200078e00ff */
[----:B------:R-:W-:-:S02]  /*1210*/  SHF.L.U32 R24, R190, 0x1, RZ ;  /* 0x00000001be187819 */ /* 0x000fc400000006ff */
[----:B------:R-:W-:Y:S02]  /*1220*/  LOP3.LUT R0, R195, R0, R21, 0xf6, !PT ;  /* 0x00000000c3007212 */ /* 0x000fe400078ef615 */
[----:B------:R-:W-:Y:S01]  /*1230*/  SHF.L.U32 R225, R5, 0x1, RZ ;  /* 0x0000000105e17819 */ /* 0x000fe200000006ff */
[----:B------:R-:W-:Y:S01]  /*1240*/  STL [R1+0x54], R24 ;  /* 0x0000541801007387 */ /* 0x000fe20000100800 */
[----:B------:R-:W-:Y:S02]  /*1250*/  LOP3.LUT R6, R6, R193, RZ, 0x3c, !PT ;  /* 0x000000c106067212 */ /* 0x000fe400078e3cff */
[----:B------:R-:W-:Y:S01]  /*1260*/  SHF.L.U64.HI R233, R187, 0x1, R10 ;  /* 0x00000001bbe97819 */ /* 0x000fe2000001020a */
[----:B------:R-:W-:Y:S01]  /*1270*/  VIADD R224, R225, 0x10 ;  /* 0x00000010e1e07836 */ /* 0x000fe20000000000 */
[----:B------:R-:W-:Y:S01]  /*1280*/  SHF.L.U64.HI R10, R188, 0x1, R9 ;  /* 0x00000001bc0a7819 */ /* 0x000fe20000010209 */
[----:B------:R-:W-:Y:S01]  /*1290*/  IMAD.IADD R6, R3, 0x1, R6 ;  /* 0x0000000103067824 */ /* 0x000fe200078e0206 */
[----:B------:R-:W-:Y:S01]  /*12a0*/  SHF.L.U64.HI R9, R190, 0x1, R11 ;  /* 0x00000001be097819 */ /* 0x000fe2000001020b */
[----:B------:R-:W-:Y:S01]  /*12b0*/  STL [R1+0x84], R13 ;  /* 0x0000840d01007387 */ /* 0x000fe20000100800 */
[----:B------:R-:W-:Y:S01]  /*12c0*/  LEA R0, R0, UR4, 0x1 ;  /* 0x0000000400007c11 */ /* 0x000fe2000f8e08ff */
[C---:B------:R-:W-:Y:S01]  /*12d0*/  VIADD R221, R225.reuse, 0x28 ;  /* 0x00000028e1dd7836 */ /* 0x040fe20000000000 */
[C---:B------:R-:W-:Y:S01]  /*12e0*/  LEA.HI R3, R228.reuse, R228, RZ, 0x1 ;  /* 0x000000e4e4037211 */ /* 0x040fe200078f08ff */
[----:B------:R-:W-:Y:S01]  /*12f0*/  STL [R1+0x48], R10 ;  /* 0x0000480a01007387 */ /* 0x000fe20000100800 */
[C---:B------:R-:W-:Y:S01]  /*1300*/  VIADD R218, R225.reuse, 0x40 ;  /* 0x00000040e1da7836 */ /* 0x040fe20000000000 */
[C---:B------:R-:W-:Y:S01]  /*1310*/  IADD3 R223, R225.reuse, 0x18, RZ ;  /* 0x00000018e1df7810 */ /* 0x040fe20007ffe0ff */
[C---:B------:R-:W-:Y:S01]  /*1320*/  VIADD R215, R225.reuse, 0x58 ;  /* 0x00000058e1d77836 */ /* 0x040fe20000000000 */
[----:B------:R-:W-:Y:S01]  /*1330*/  STL [R1+0x50], R9 ;  /* 0x0000500901007387 */ /* 0x000fe20000100800 */
[----:B------:R-:W-:Y:S01]  /*1340*/  VIADD R212, R225, 0x70 ;  /* 0x00000070e1d47836 */ /* 0x000fe20000000000 */
[----:B------:R-:W-:Y:S01]  /*1350*/  LOP3.LUT R3, R3, 0x1ffffffe, RZ, 0xc0, !PT ;  /* 0x1ffffffe03037812 */ /* 0x000fe200078ec0ff */
[C---:B------:R-:W-:Y:S01]  /*1360*/  VIADD R222, R225.reuse, 0x20 ;  /* 0x00000020e1de7836 */ /* 0x040fe20000000000 */
[----:B------:R0:W-:Y:S01]  /*1370*/  STL [R1+0x74], R0 ;  /* 0x0000740001007387 */ /* 0x0001e20000100800 */
[C---:B------:R-:W-:Y:S01]  /*1380*/  IADD3 R220, R225.reuse, 0x30, RZ ;  /* 0x00000030e1dc7810 */ /* 0x040fe20007ffe0ff */
[C---:B------:R-:W-:Y:S01]  /*1390*/  VIADD R219, R225.reuse, 0x38 ;  /* 0x00000038e1db7836 */ /* 0x040fe20000000000 */
[C---:B------:R-:W-:Y:S01]  /*13a0*/  IADD3 R217, R225.reuse, 0x48, RZ ;  /* 0x00000048e1d97810 */ /* 0x040fe20007ffe0ff */
[----:B------:R-:W-:Y:S01]  /*13b0*/  IMAD.IADD R3, R228, 0x1, -R3 ;  /* 0x00000001e4037824 */ /* 0x000fe200078e0a03 */
[C---:B------:R-:W-:Y:S01]  /*13c0*/  IADD3 R214, R225.reuse, 0x60, RZ ;  /* 0x00000060e1d67810 */ /* 0x040fe20007ffe0ff */
[C---:B------:R-:W-:Y:S01]  /*13d0*/  VIADD R216, R225.reuse, 0x50 ;  /* 0x00000050e1d87836 */ /* 0x040fe20000000000 */
[----:B------:R-:W-:Y:S01]  /*13e0*/  LEA R8, R8, UR4, 0x1 ;  /* 0x0000000408087c11 */ /* 0x000fe2000f8e08ff */
[C---:B------:R-:W-:Y:S01]  /*13f0*/  VIADD R213, R225.reuse, 0x68 ;  /* 0x00000068e1d57836 */ /* 0x040fe20000000000 */
[C---:B------:R-:W-:Y:S01]  /*1400*/  IADD3 R211, R225.reuse, 0x78, RZ ;  /* 0x00000078e1d37810 */ /* 0x040fe20007ffe0ff */
[----:B------:R-:W-:Y:S01]  /*1410*/  VIADD R210, R225, 0x8 ;  /* 0x00000008e1d27836 */ /* 0x000fe20000000000 */
[----:B0-----:R-:W-:Y:S01]  /*1420*/  SHF.R.S32.HI R0, RZ, 0x1f, R224 ;  /* 0x0000001fff007819 */ /* 0x001fe200000114e0 */
[----:B------:R-:W-:Y:S01]  /*1430*/  STL [R1+0x6c], R8 ;  /* 0x00006c0801007387 */ /* 0x000fe20000100800 */
[----:B------:R-:W-:-:S02]  /*1440*/  SHF.R.S32.HI R0, RZ, 0x1f, R221 ;  /* 0x0000001fff007819 */ /* 0x000fc400000114dd */
[----:B------:R-:W-:Y:S02]  /*1450*/  SHF.R.S32.HI R0, RZ, 0x1f, R218 ;  /* 0x0000001fff007819 */ /* 0x000fe400000114da */
[----:B------:R-:W-:Y:S02]  /*1460*/  SHF.R.S32.HI R0, RZ, 0x1f, R215 ;  /* 0x0000001fff007819 */ /* 0x000fe400000114d7 */
[----:B------:R-:W-:Y:S02]  /*1470*/  SHF.R.S32.HI R0, RZ, 0x1f, R212 ;  /* 0x0000001fff007819 */ /* 0x000fe400000114d4 */
[----:B------:R-:W-:Y:S02]  /*1480*/  SHF.R.S32.HI R5, RZ, 0x1f, R223 ;  /* 0x0000001fff057819 */ /* 0x000fe400000114df */
[----:B------:R-:W-:Y:S02]  /*1490*/  LEA R0, R7, UR4, 0x1 ;  /* 0x0000000407007c11 */ /* 0x000fe4000f8e08ff */
[----:B------:R-:W-:-:S02]  /*14a0*/  SHF.R.S32.HI R5, RZ, 0x1f, R220 ;  /* 0x0000001fff057819 */ /* 0x000fc400000114dc */
[----:B------:R-:W-:Y:S01]  /*14b0*/  SHF.R.S32.HI R5, RZ, 0x1f, R217 ;  /* 0x0000001fff057819 */ /* 0x000fe200000114d9 */
[----:B------:R0:W-:Y:S01]  /*14c0*/  STL [R1+0x68], R0 ;  /* 0x0000680001007387 */ /* 0x0001e20000100800 */
[----:B------:R-:W-:Y:S02]  /*14d0*/  SHF.R.S32.HI R5, RZ, 0x1f, R214 ;  /* 0x0000001fff057819 */ /* 0x000fe400000114d6 */
[----:B------:R-:W-:Y:S01]  /*14e0*/  SHF.R.S32.HI R5, RZ, 0x1f, R211 ;  /* 0x0000001fff057819 */ /* 0x000fe200000114d3 */
[----:B------:R-:W-:Y:S01]  /*14f0*/  IMAD R5, R3, 0x8, R15 ;  /* 0x0000000803057824 */ /* 0x000fe200078e020f */
[----:B------:R-:W-:Y:S02]  /*1500*/  LEA R3, R4, UR4, 0x1 ;  /* 0x0000000404037c11 */ /* 0x000fe4000f8e08ff */
[----:B------:R-:W-:Y:S02]  /*1510*/  SHF.R.S32.HI R235, RZ, 0x1f, R186 ;  /* 0x0000001fffeb7819 */ /* 0x000fe400000114ba */
[----:B------:R1:W-:Y:S01]  /*1520*/  STL [R1+0x80], R5 ;  /* 0x0000800501007387 */ /* 0x0003e20000100800 */
[----:B0-----:R-:W-:-:S02]  /*1530*/  LEA R0, R6, UR4, 0x1 ;  /* 0x0000000406007c11 */ /* 0x001fc4000f8e08ff */
[----:B------:R-:W-:Y:S02]  /*1540*/  SHF.R.S32.HI R20, RZ, 0x1f, R189 ;  /* 0x0000001fff147819 */ /* 0x000fe400000114bd */
[----:B------:R-:W-:Y:S01]  /*1550*/  SHF.R.S32.HI R9, RZ, 0x1f, R222 ;  /* 0x0000001fff097819 */ /* 0x000fe200000114de */
[----:B------:R1:W-:Y:S01]  /*1560*/  STL [R1+0x70], R0 ;  /* 0x0000700001007387 */ /* 0x0003e20000100800 */
[----:B------:R-:W-:Y:S02]  /*1570*/  SHF.R.S32.HI R9, RZ, 0x1f, R219 ;  /* 0x0000001fff097819 */ /* 0x000fe400000114db */
[----:B------:R-:W-:Y:S01]  /*1580*/  SHF.R.S32.HI R9, RZ, 0x1f, R216 ;  /* 0x0000001fff097819 */ /* 0x000fe200000114d8 */
[----:B------:R1:W-:Y:S01]  /*1590*/  STL [R1+0x78], R3 ;  /* 0x0000780301007387 */ /* 0x0003e20000100800 */
[C---:B------:R-:W-:Y:S02]  /*15a0*/  SHF.L.U32 R236, R186.reuse, 0x1, RZ ;  /* 0x00000001baec7819 */ /* 0x040fe400000006ff */
[----:B------:R-:W-:-:S02]  /*15b0*/  SHF.L.U64.HI R235, R186, 0x1, R235 ;  /* 0x00000001baeb7819 */ /* 0x000fc400000102eb */
[----:B------:R-:W-:Y:S02]  /*15c0*/  SHF.L.U64.HI R237, R189, 0x1, R20 ;  /* 0x00000001bded7819 */ /* 0x000fe40000010214 */
[----:B------:R-:W-:Y:S02]  /*15d0*/  SHF.R.S32.HI R229, RZ, 0x3, R12 ;  /* 0x00000003ffe57819 */ /* 0x000fe4000001140c */
[----:B------:R-:W-:Y:S02]  /*15e0*/  SHF.R.S32.HI R230, RZ, 0x3, R230 ;  /* 0x00000003ffe67819 */ /* 0x000fe400000114e6 */
[----:B-1----:R-:W-:-:S07]  /*15f0*/  SHF.R.S32.HI R9, RZ, 0x1f, R213 ;  /* 0x0000001fff097819 */ /* 0x002fce00000114d5 */
.L_x_634:
[----:B01-34-:R-:W0:Y:S01]  /*1600*/  LDC.64 R4, c[0x0][0xc88] ;  /* 0x00032200ff047b82 */ /* 0x01be220000000a00 */
[----:B------:R-:W-:Y:S01]  /*1610*/  ULDC.64 UR4, c[0x0][0xa28] ;  /* 0x00028a0000047ab9 */ /* 0x000fe20000000a00 */
[----:B------:R-:W-:Y:S01]  /*1620*/  ULDC.64 UR8, c[0x0][0xa18] ;  /* 0x0002860000087ab9 */ /* 0x000fe20000000a00 */
[----:B------:R-:W-:Y:S01]  /*1630*/  ULDC.64 UR6, c[0x0][0xa08] ;  /* 0x0002820000067ab9 */ /* 0x000fe20000000a00 */
[----:B0-----:R-:W-:-:S05]  /*1640*/  IMAD.WIDE R4, R147, 0x4, R4 ;  /* 0x0000000493047825 */ /* 0x001fca00078e0204 */
[----:B------:R-:W2:Y:S01]  /*1650*/  LDG.E R203, desc[UR58][R4.64] ;  /* 0x0000003a04cb7981 */ /* 0x000ea2000c1e1900 */
[----:B------:R-:W-:Y:S01]  /*1660*/  ISETP.NE.U32.AND P2, PT, RZ, UR4, PT ;  /* 0x00000004ff007c0c */ /* 0x000fe2000bf45070 */
[----:B------:R-:W-:Y:S01]  /*1670*/  IMAD.MOV.U32 R27, RZ, RZ, RZ ;  /* 0x000000ffff1b7224 */ /* 0x000fe200078e00ff */
[----:B------:R-:W-:Y:S02]  /*1680*/  ISETP.NE.U32.AND P1, PT, RZ, UR8, PT ;  /* 0x00000008ff007c0c */ /* 0x000fe4000bf25070 */
[----:B------:R-:W-:Y:S02]  /*1690*/  ISETP.NE.AND.EX P2, PT, RZ, UR5, PT, P2 ;  /* 0x00000005ff007c0c */ /* 0x000fe4000bf45320 */
[----:B------:R-:W-:Y:S02]  /*16a0*/  ISETP.NE.AND.EX P1, PT, RZ, UR9, PT, P1 ;  /* 0x00000009ff007c0c */ /* 0x000fe4000bf25310 */
[----:B------:R-:W-:Y:S02]  /*16b0*/  ISETP.NE.U32.AND P0, PT, RZ, UR6, PT ;  /* 0x00000006ff007c0c */ /* 0x000fe4000bf05070 */
[----:B------:R-:W-:-:S02]  /*16c0*/  MOV R11, RZ ;  /* 0x000000ff000b7202 */ /* 0x000fc40000000f00 */
[----:B------:R-:W-:Y:S02]  /*16d0*/  ISETP.NE.AND.EX P0, PT, RZ, UR7, PT, P0 ;  /* 0x00000007ff007c0c */ /* 0x000fe4000bf05300 */
[----:B--2---:R-:W-:Y:S01]  /*16e0*/  SHF.R.S32.HI R226, RZ, 0x1f, R203 ;  /* 0x0000001fffe27819 */ /* 0x004fe200000114cb */
[C---:B------:R-:W-:Y:S02]  /*16f0*/  IMAD.SHL.U32 R204, R203.reuse, 0x4, RZ ;  /* 0x00000004cbcc7824 */ /* 0x040fe400078e00ff */
[C---:B------:R-:W-:Y:S02]  /*1700*/  @P2 LEA R6, P3, R203.reuse, UR4, 0x2 ;  /* 0x00000004cb062c11 */ /* 0x040fe4000f8610ff */
[C-C-:B------:R-:W-:Y:S02]  /*1710*/  SHF.L.U64.HI R205, R203.reuse, 0x2, R226.reuse ;  /* 0x00000002cbcd7819 */ /* 0x140fe400000102e2 */
[----:B------:R-:W-:Y:S01]  /*1720*/  @P2 LEA.HI.X R7, R203, UR5, R226, 0x2, P3 ;  /* 0x00000005cb072c11 */ /* 0x000fe200098f14e2 */
[----:B------:R-:W-:Y:S01]  /*1730*/  ULDC UR4, c[0x0][0x288] ;  /* 0x0000a20000047ab9 */ /* 0x000fe20000000800 */
[----:B------:R-:W-:-:S03]  /*1740*/  IADD3 R4, P4, R204, UR6, RZ ;  /* 0x00000006cc047c10 */ /* 0x000fc6000ff9e0ff */
[----:B------:R0:W5:Y:S01]  /*1750*/  @P2 LDG.E R11, desc[UR58][R6.64] ;  /* 0x0000003a060b2981 */ /* 0x000162000c1e1900 */
[----:B------:R-:W-:Y:S01]  /*1760*/  @P1 IADD3 R8, P2, R204, UR8, RZ ;  /* 0x00000008cc081c10 */ /* 0x000fe2000ff5e0ff */
[----:B------:R-:W-:Y:S01]  /*1770*/  IMAD.U32 R150, RZ, RZ, UR4 ;  /* 0x00000004ff967e24 */ /* 0x000fe2000f8e00ff */
[C---:B------:R-:W-:Y:S01]  /*1780*/  IADD3.X R5, R205.reuse, UR7, RZ, P4, !PT ;  /* 0x00000007cd057c10 */ /* 0x040fe2000a7fe4ff */
[----:B------:R-:W-:Y:S01]  /*1790*/  ULDC.64 UR4, c[0x0][0x418] ;  /* 0x0001060000047ab9 */ /* 0x000fe20000000a00 */
[----:B------:R-:W-:-:S03]  /*17a0*/  @P1 IADD3.X R9, R205, UR9, RZ, P2, !PT ;  /* 0x00000009cd091c10 */ /* 0x000fc600097fe4ff */
[----:B------:R0:W5:Y:S01]  /*17b0*/  @P0 LDG.E R27, desc[UR58][R4.64] ;  /* 0x0000003a041b0981 */ /* 0x000162000c1e1900 */
[----:B------:R-:W-:Y:S01]  /*17c0*/  UISETP.NE.U32.AND UP0, UPT, UR4, URZ, UPT ;  /* 0x0000003f0400728c */ /* 0x000fe2000bf05070 */
[C---:B------:R-:W-:Y:S01]  /*17d0*/  LOP3.LUT R3, R146.reuse, 0xff000000, RZ, 0xc0, !PT ;  /* 0xff00000092037812 */ /* 0x040fe200078ec0ff */
[----:B------:R-:W-:Y:S01]  /*17e0*/  ULDC.64 UR8, c[0x0][0xa20] ;  /* 0x0002880000087ab9 */ /* 0x000fe20000000a00 */
[----:B------:R0:W5:Y:S01]  /*17f0*/  @P1 LDG.E R150, desc[UR58][R8.64] ;  /* 0x0000003a08961981 */ /* 0x000162000c1e1900 */
[----:B------:R-:W-:Y:S01]  /*1800*/  UISETP.NE.AND.EX UP0, UPT, UR5, URZ, UPT, UP0 ;  /* 0x0000003f0500728c */ /* 0x000fe2000bf05300 */
[----:B------:R-:W-:Y:S01]  /*1810*/  ULDC UR4, c[0x0][0x424] ;  /* 0x0001090000047ab9 */ /* 0x000fe20000000800 */
[----:B------:R-:W-:Y:S02]  /*1820*/  ISETP.NE.U32.AND P2, PT, RZ, UR8, PT ;  /* 0x00000008ff007c0c */ /* 0x000fe4000bf45070 */
[----:B------:R-:W-:Y:S01]  /*1830*/  USEL UR4, UR4, 0x1, UP0 ;  /* 0x0000000104047887 */ /* 0x000fe20008000000 */
[----:B------:R-:W-:Y:S01]  /*1840*/  ULDC UR5, c[0x0][0x2f0] ;  /* 0x0000bc0000057ab9 */ /* 0x000fe20000000800 */
[----:B------:R-:W-:-:S02]  /*1850*/  LOP3.LUT R0, R146, 0xff0000, RZ, 0xc0, !PT ;  /* 0x00ff000092007812 */ /* 0x000fc400078ec0ff */
[----:B------:R-:W-:Y:S01]  /*1860*/  UIMAD UR4, UR4, UR5, URZ ;  /* 0x00000005040472a4 */ /* 0x000fe2000f8e023f */
[----:B------:R-:W-:Y:S02]  /*1870*/  SHF.R.U32.HI R3, RZ, 0x8, R3 ;  /* 0x00000008ff037819 */ /* 0x000fe40000011603 */
[----:B------:R-:W-:Y:S01]  /*1880*/  ISETP.NE.AND.EX P2, PT, RZ, UR9, PT, P2 ;  /* 0x00000009ff007c0c */ /* 0x000fe2000bf45320 */
[----:B------:R-:W-:Y:S01]  /*1890*/  ULDC UR5, c[0x0][0x348] ;  /* 0x0000d20000057ab9 */ /* 0x000fe20000000800 */
[----:B------:R-:W-:Y:S02]  /*18a0*/  LEA.HI R202, R0, R3, RZ, 0x10 ;  /* 0x0000000300ca7211 */ /* 0x000fe400078f80ff */
[----:B------:R-:W-:Y:S02]  /*18b0*/  LOP3.LUT R199, R146, 0xffff, RZ, 0xc0, !PT ;  /* 0x0000ffff92c77812 */ /* 0x000fe400078ec0ff */
[----:B------:R-:W-:Y:S01]  /*18c0*/  MOV R208, R145 ;  /* 0x0000009100d07202 */ /* 0x000fe20000000f00 */
[----:B0-----:R-:W-:Y:S06]  /*18d0*/  @P1 BRA `(.L_x_423) ;  /* 0x0000000000241947 */ /* 0x001fec0003800000 */
[----:B------:R-:W-:Y:S02]  /*18e0*/  ULDC.64 UR6, c[0x0][0xa00] ;  /* 0x0002800000067ab9 */ /* 0x000fe40000000a00 */
[----:B------:R-:W-:-:S04]  /*18f0*/  ISETP.NE.U32.AND P1, PT, RZ, UR6, PT ;  /* 0x00000006ff007c0c */ /* 0x000fc8000bf25070 */
[----:B------:R-:W-:-:S13]  /*1900*/  ISETP.NE.AND.EX P1, PT, RZ, UR7, PT, P1 ;  /* 0x00000007ff007c0c */ /* 0x000fda000bf25310 */
[----:B------:R-:W-:Y:S05]  /*1910*/  @!P1 BRA `(.L_x_423) ;  /* 0x0000000000149947 */ /* 0x000fea0003800000 */
[----:B------:R-:W0:Y:S02]  /*1920*/  LDC.64 R6, c[0x0][0xa00] ;  /* 0x00028000ff067b82 */ /* 0x000e240000000a00 */
[----:B0-----:R-:W-:-:S05]  /*1930*/  IMAD.WIDE R6, R203, 0x4, R6 ;  /* 0x00000004cb067825 */ /* 0x001fca00078e0206 */
[----:B-----5:R-:W2:Y:S04]  /*1940*/  LDG.E R150, desc[UR58][R6.64] ;  /* 0x0000003a06967981 */ /* 0x020ea8000c1e1900 */
[----:B------:R-:W2:Y:S02]  /*1950*/  LDG.E R3, desc[UR58][R6.64+0x4] ;  /* 0x0000043a06037981 */ /* 0x000ea4000c1e1900 */
[----:B--2---:R-:W-:-:S07]  /*1960*/  IMAD.IADD R150, R3, 0x1, -R150 ;  /* 0x0000000103967824 */ /* 0x004fce00078e0a96 */
.L_x_423:
[----:B------:R-:W-:Y:S01]  /*1970*/  IMAD.U32 R24, RZ, RZ, UR5 ;  /* 0x00000005ff187e24 */ /* 0x000fe2000f8e00ff */
[----:B------:R-:W-:Y:S01]  /*1980*/  MOV R26, UR4 ;  /* 0x00000004001a7c02 */ /* 0x000fe20008000f00 */
[----:B------:R-:W-:Y:S06]  /*1990*/  @!P2 BRA `(.L_x_424) ;  /* 0x000000000010a947 */ /* 0x000fec0003800000 */
[----:B------:R-:W-:-:S04]  /*19a0*/  IADD3 R4, P0, R204, UR8, RZ ;  /* 0x00000008cc047c10 */ /* 0x000fc8000ff1e0ff */
[----:B------:R-:W-:-:S05]  /*19b0*/  IADD3.X R5, R205, UR9, RZ, P0, !PT ;  /* 0x00000009cd057c10 */ /* 0x000fca00087fe4ff */
[----:B------:R0:W5:Y:S01]  /*19c0*/  LDG.E R26, desc[UR58][R4.64] ;  /* 0x0000003a041a7981 */ /* 0x000162000c1e1900 */
[----:B------:R-:W-:Y:S05]  /*19d0*/  BRA `(.L_x_425) ;  /* 0x0000000000107947 */ /* 0x000fea0003800000 */
.L_x_424:
[----:B------:R-:W-:Y:S05]  /*19e0*/  @!P0 BRA `(.L_x_425) ;  /* 0x00000000000c8947 */ /* 0x000fea0003800000 */
[----:B------:R-:W2:Y:S04]  /*19f0*/  LDG.E R3, desc[UR58][R4.64] ;  /* 0x0000003a04037981 */ /* 0x000ea8000c1e1900 */
[----:B------:R-:W2:Y:S02]  /*1a00*/  LDG.E R26, desc[UR58][R4.64+0x4] ;  /* 0x0000043a041a7981 */ /* 0x000ea4000c1e1900 */
[----:B--2---:R-:W-:-:S07]  /*1a10*/  IMAD.IADD R26, R26, 0x1, -R3 ;  /* 0x000000011a1a7824 */ /* 0x004fce00078e0a03 */
.L_x_425:
[----:B------:R-:W-:Y:S01]  /*1a20*/  ULDC.64 UR4, c[0x0][0xa10] ;  /* 0x0002840000047ab9 */ /* 0x000fe20000000a00 */
[----:B------:R-:W2:Y:S01]  /*1a30*/  LDL.LU R28, [R1+0x10] ;  /* 0x00001000011c7983 */ /* 0x000ea20000300800 */
[----:B------:R-:W-:-:S04]  /*1a40*/  ISETP.NE.U32.AND P0, PT, RZ, UR4, PT ;  /* 0x00000004ff007c0c */ /* 0x000fc8000bf05070 */
[----:B------:R-:W-:Y:S01]  /*1a50*/  ISETP.NE.AND.EX P0, PT, RZ, UR5, PT, P0 ;  /* 0x00000005ff007c0c */ /* 0x000fe2000bf05300 */
[----:B------:R-:W-:Y:S02]  /*1a60*/  ULDC.64 UR4, c[0x0][0xa30] ;  /* 0x00028c0000047ab9 */ /* 0x000fe40000000a00 */
[----:B------:R-:W-:-:S10]  /*1a70*/  ISETP.NE.U32.AND P1, PT, RZ, UR4, PT ;  /* 0x00000004ff007c0c */ /* 0x000fd4000bf25070 */
[----:B0-----:R-:W0:Y:S02]  /*1a80*/  @P0 LDC.64 R4, c[0x0][0xa10] ;  /* 0x00028400ff040b82 */ /* 0x001e240000000a00 */
[----:B0-----:R-:W-:-:S05]  /*1a90*/  @P0 IMAD.WIDE R4, R203, 0x4, R4 ;  /* 0x00000004cb040825 */ /* 0x001fca00078e0204 */
[----:B------:R-:W3:Y:S04]  /*1aa0*/  @P0 LDG.E R0, desc[UR58][R4.64] ;  /* 0x0000003a04000981 */ /* 0x000ee8000c1e1900 */
[----:B------:R-:W3:Y:S01]  /*1ab0*/  @P0 LDG.E R3, desc[UR58][R4.64+0x4] ;  /* 0x0000043a04030981 */ /* 0x000ee2000c1e1900 */
[----:B------:R-:W-:Y:S01]  /*1ac0*/  ISETP.NE.AND.EX P1, PT, RZ, UR5, PT, P1 ;  /* 0x00000005ff007c0c */ /* 0x000fe2000bf25310 */
[----:B-----5:R-:W-:-:S12]  /*1ad0*/  IMAD.MOV.U32 R143, RZ, RZ, R26 ;  /* 0x000000ffff8f7224 */ /* 0x020fd800078e001a */
[----:B------:R-:W-:-:S04]  /*1ae0*/  @P1 IADD3 R6, P2, R204, UR4, RZ ;  /* 0x00000004cc061c10 */ /* 0x000fc8000ff5e0ff */
[----:B------:R-:W-:-:S05]  /*1af0*/  @P1 IADD3.X R7, R205, UR5, RZ, P2, !PT ;  /* 0x00000005cd071c10 */ /* 0x000fca00097fe4ff */
[----:B------:R0:W5:Y:S01]  /*1b00*/  @P1 LDG.E R143, desc[UR58][R6.64] ;  /* 0x0000003a068f1981 */ /* 0x000162000c1e1900 */
[----:B------:R-:W-:Y:S01]  /*1b10*/  IADD3 R11, -R11, R26, RZ ;  /* 0x0000001a0b0b7210 */ /* 0x000fe20007ffe1ff */
[----:B------:R-:W-:Y:S01]  /*1b20*/  BSSY B0, `(.L_x_426) ;  /* 0x000002c000007945 */ /* 0x000fe20003800000 */
[----:B------:R-:W-:Y:S02]  /*1b30*/  LOP3.LUT R209, R202, 0xff, RZ, 0xc0, !PT ;  /* 0x000000ffcad17812 */ /* 0x000fe400078ec0ff */
[----:B------:R-:W-:Y:S02]  /*1b40*/  SHF.R.U32.HI R202, RZ, 0x10, R202 ;  /* 0x00000010ffca7819 */ /* 0x000fe400000116ca */
[----:B--2---:R-:W-:Y:S01]  /*1b50*/  LOP3.LUT R28, R28, 0xfffffffb, RZ, 0xc0, !PT ;  /* 0xfffffffb1c1c7812 */ /* 0x004fe200078ec0ff */
[----:B---3--:R-:W-:-:S04]  /*1b60*/  @P0 IMAD.IADD R24, R3, 0x1, -R0 ;  /* 0x0000000103180824 */ /* 0x008fc800078e0a00 */
[----:B------:R-:W-:-:S05]  /*1b70*/  IMAD.IADD R152, R11, 0x1, R24 ;  /* 0x000000010b987824 */ /* 0x000fca00078e0218 */
[C---:B------:R-:W-:Y:S02]  /*1b80*/  ISETP.GE.AND P3, PT, R152.reuse, 0x1, PT ;  /* 0x000000019800780c */ /* 0x040fe40003f66270 */
[----:B------:R-:W-:-:S04]  /*1b90*/  IADD3 R0, R152, 0x7f, RZ ;  /* 0x0000007f98007810 */ /* 0x000fc80007ffe0ff */
[----:B------:R-:W-:-:S04]  /*1ba0*/  SHF.R.S32.HI R3, RZ, 0x1f, R0 ;  /* 0x0000001fff037819 */ /* 0x000fc80000011400 */
[----:B------:R-:W-:Y:S01]  /*1bb0*/  LEA.HI R3, R3, R0, RZ, 0x7 ;  /* 0x0000000003037211 */ /* 0x000fe200078f38ff */
[----:B------:R-:W-:Y:S02]  /*1bc0*/  IMAD.MOV.U32 R0, RZ, RZ, RZ ;  /* 0x000000ffff007224 */ /* 0x000fe400078e00ff */
[----:B------:R-:W-:Y:S02]  /*1bd0*/  @P3 LOP3.LUT R28, R28, 0x4, RZ, 0xfc, !PT ;  /* 0x000000041c1c3812 */ /* 0x000fe400078efcff */
[----:B------:R-:W-:-:S03]  /*1be0*/  SHF.R.S32.HI R149, RZ, 0x7, R3 ;  /* 0x00000007ff957819 */ /* 0x000fc60000011403 */
[----:B------:R0:W-:Y:S01]  /*1bf0*/  STL [R1+0x10], R28 ;  /* 0x0000101c01007387 */ /* 0x0001e20000100800 */
[----:B------:R-:W-:Y:S05]  /*1c00*/  @!P3 BRA `(.L_x_427) ;  /* 0x000000000074b947 */ /* 0x000fea0003800000 */
[----:B------:R-:W-:Y:S01]  /*1c10*/  ISETP.NE.AND P0, PT, R202, RZ, PT ;  /* 0x000000ffca00720c */ /* 0x000fe20003f05270 */
[----:B------:R-:W-:-:S03]  /*1c20*/  ULDC UR4, c[0x0][0x9f0] ;  /* 0x00027c0000047ab9 */ /* 0x000fc60000000800 */
[----:B------:R-:W-:-:S04]  /*1c30*/  SEL R9, R202, UR4, P0 ;  /* 0x00000004ca097c07 */ /* 0x000fc80008000000 */
[-C--:B0-----:R-:W-:Y:S02]  /*1c40*/  IABS R6, R9.reuse ;  /* 0x0000000900067213 */ /* 0x081fe40000000000 */
[----:B------:R-:W-:Y:S02]  /*1c50*/  IADD3 R0, R149, -0x1, R9 ;  /* 0xffffffff95007810 */ /* 0x000fe40007ffe009 */
[----:B------:R-:W0:Y:S01]  /*1c60*/  I2F.RP R3, R6 ;  /* 0x0000000600037306 */ /* 0x000e220000209400 */
[-C--:B------:R-:W-:Y:S02]  /*1c70*/  IABS R10, R9.reuse ;  /* 0x00000009000a7213 */ /* 0x080fe40000000000 */
[----:B------:R-:W-:Y:S02]  /*1c80*/  IABS R8, R0 ;  /* 0x0000000000087213 */ /* 0x000fe40000000000 */
[----:B------:R-:W-:-:S04]  /*1c90*/  LOP3.LUT R0, R0, R9, RZ, 0x3c, !PT ;  /* 0x0000000900007212 */ /* 0x000fc800078e3cff */
[----:B------:R-:W-:Y:S01]  /*1ca0*/  ISETP.GE.AND P2, PT, R0, RZ, PT ;  /* 0x000000ff0000720c */ /* 0x000fe20003f46270 */
[----:B0-----:R-:W0:Y:S02]  /*1cb0*/  MUFU.RCP R3, R3 ;  /* 0x0000000300037308 */ /* 0x001e240000001000 */
[----:B0-----:R-:W-:Y:S02]  /*1cc0*/  VIADD R4, R3, 0xffffffe ;  /* 0x0ffffffe03047836 */ /* 0x001fe40000000000 */
[----:B------:R-:W-:-:S04]  /*1cd0*/  IMAD.MOV R3, RZ, RZ, -R10 ;  /* 0x000000ffff037224 */ /* 0x000fc800078e0a0a */
[----:B------:R0:W1:Y:S02]  /*1ce0*/  F2I.FTZ.U32.TRUNC.NTZ R5, R4 ;  /* 0x0000000400057305 */ /* 0x000064000021f000 */
[----:B0-----:R-:W-:Y:S01]  /*1cf0*/  IMAD.MOV.U32 R4, RZ, RZ, RZ ;  /* 0x000000ffff047224 */ /* 0x001fe200078e00ff */
[----:B-1----:R-:W-:-:S05]  /*1d00*/  IADD3 R7, RZ, -R5, RZ ;  /* 0x80000005ff077210 */ /* 0x002fca0007ffe0ff */
[----:B------:R-:W-:-:S04]  /*1d10*/  IMAD R7, R7, R6, RZ ;  /* 0x0000000607077224 */ /* 0x000fc800078e02ff */
[----:B------:R-:W-:-:S06]  /*1d20*/  IMAD.HI.U32 R5, R5, R7, R4 ;  /* 0x0000000705057227 */ /* 0x000fcc00078e0004 */
[----:B------:R-:W-:-:S04]  /*1d30*/  IMAD.HI.U32 R5, R5, R8, RZ ;  /* 0x0000000805057227 */ /* 0x000fc800078e00ff */
[----:B------:R-:W-:-:S05]  /*1d40*/  IMAD R3, R5, R3, R8 ;  /* 0x0000000305037224 */ /* 0x000fca00078e0208 */
[----:B------:R-:W-:-:S13]  /*1d50*/  ISETP.GT.U32.AND P1, PT, R6, R3, PT ;  /* 0x000000030600720c */ /* 0x000fda0003f24070 */
[-C--:B------:R-:W-:Y:S01]  /*1d60*/  @!P1 IADD3 R3, R3, -R6.reuse, RZ ;  /* 0x8000000603039210 */ /* 0x080fe20007ffe0ff */
[----:B------:R-:W-:Y:S01]  /*1d70*/  @!P1 VIADD R5, R5, 0x1 ;  /* 0x0000000105059836 */ /* 0x000fe20000000000 */
[----:B------:R-:W-:Y:S02]  /*1d80*/  ISETP.NE.AND P1, PT, R9, RZ, PT ;  /* 0x000000ff0900720c */ /* 0x000fe40003f25270 */
[----:B------:R-:W-:-:S13]  /*1d90*/  ISETP.GE.U32.AND P0, PT, R3, R6, PT ;  /* 0x000000060300720c */ /* 0x000fda0003f06070 */
[----:B------:R-:W-:-:S05]  /*1da0*/  @P0 VIADD R5, R5, 0x1 ;  /* 0x0000000105050836 */ /* 0x000fca0000000000 */
[----:B------:R-:W-:-:S05]  /*1db0*/  MOV R0, R5 ;  /* 0x0000000500007202 */ /* 0x000fca0000000f00 */
[----:B------:R-:W-:Y:S01]  /*1dc0*/  @!P2 IMAD.MOV R0, RZ, RZ, -R0 ;  /* 0x000000ffff00a224 */ /* 0x000fe200078e0a00 */
[----:B------:R-:W-:-:S07]  /*1dd0*/  @!P1 LOP3.LUT R0, RZ, R9, RZ, 0x33, !PT ;  /* 0x00000009ff009212 */ /* 0x000fce00078e33ff */
.L_x_427:
[----:B------:R-:W-:Y:S05]  /*1de0*/  BSYNC B0 ;  /* 0x0000000000007941 */ /* 0x000fea0003800000 */
.L_x_426:
[----:B------:R-:W-:Y:S01]  /*1df0*/  IMAD R3, R209, R0, RZ ;  /* 0x00000000d1037224 */ /* 0x000fe200078e02ff */
[----:B------:R-:W-:-:S04]  /*1e00*/  PLOP3.LUT P2, PT, PT, PT, PT, 0x80, 0x0 ;  /* 0x000000000000781c */ /* 0x000fc80003f4f070 */
[C---:B------:R-:W-:Y:S01]  /*1e10*/  VIADDMNMX R0, R3.reuse, R0, R149, PT ;  /* 0x0000000003007246 */ /* 0x040fe20003800195 */
[----:B------:R-:W-:-:S03]  /*1e20*/  IMAD R3, R3, 0x80, -R11 ;  /* 0x0000008003037824 */ /* 0x000fc600078e0a0b */
[----:B------:R-:W-:Y:S02]  /*1e30*/  LEA R5, R0, -R11, 0x7 ;  /* 0x8000000b00057211 */ /* 0x000fe400078e38ff */
[----:B------:R-:W-:Y:S02]  /*1e40*/  VIMNMX R3, RZ, R3, !PT ;  /* 0x00000003ff037248 */ /* 0x000fe40007fe0100 */
[----:B------:R-:W-:Y:S02]  /*1e50*/  VIMNMX R0, R5, R24, PT ;  /* 0x0000001805007248 */ /* 0x000fe40003fe0100 */
[----:B------:R-:W-:Y:S02]  /*1e60*/  SHF.R.U32.HI R123, RZ, 0x7, R3 ;  /* 0x00000007ff7b7819 */ /* 0x000fe40000011603 */
[----:B------:R-:W-:-:S03]  /*1e70*/  ISETP.GT.AND P0, PT, R0, R3, PT ;  /* 0x000000030000720c */ /* 0x000fc60003f04270 */
[----:B------:R-:W-:-:S10]  /*1e80*/  IMAD.MOV.U32 R25, RZ, RZ, R123 ;  /* 0x000000ffff197224 */ /* 0x000fd400078e007b */
[----:B------:R-:W-:-:S05]  /*1e90*/  @P0 VIADD R0, R0, 0x7f ;  /* 0x0000007f00000836 */ /* 0x000fca0000000000 */
[----:B------:R-:W-:-:S04]  /*1ea0*/  @P0 SHF.R.S32.HI R3, RZ, 0x1f, R0 ;  /* 0x0000001fff030819 */ /* 0x000fc80000011400 */
[----:B------:R-:W-:-:S04]  /*1eb0*/  @P0 LEA.HI R3, R3, R0, RZ, 0x7 ;  /* 0x0000000003030211 */ /* 0x000fc800078f38ff */
[----:B------:R-:W-:-:S04]  /*1ec0*/  @P0 SHF.R.S32.HI R25, RZ, 0x7, R3 ;  /* 0x00000007ff190819 */ /* 0x000fc80000011403 */
[----:B------:R-:W-:-:S13]  /*1ed0*/  ISETP.GT.AND P0, PT, R25, R123, PT ;  /* 0x0000007b1900720c */ /* 0x000fda0003f04270 */
[----:B------:R-:W-:Y:S05]  /*1ee0*/  @!P0 BRA `(.L_x_428) ;  /* 0x00000088009c8947 */ /* 0x000fea0003800000 */
[----:B------:R-:W-:Y:S01]  /*1ef0*/  IADD3 R116, R2, 0x1c400, RZ ;  /* 0x0001c40002747810 */ /* 0x000fe20007ffe0ff */
[----:B------:R-:W-:Y:S03]  /*1f00*/  BSSY B6, `(.L_x_429) ;  /* 0x0000013000067945 */ /* 0x000fe60003800000 */
[----:B------:R-:W-:-:S13]  /*1f10*/  LOP3.LUT P0, RZ, R116, 0x3ff, RZ, 0xc0, !PT ;  /* 0x000003ff74ff7812 */ /* 0x000fda000780c0ff */
[----:B------:R-:W-:Y:S05]  /*1f20*/  @!P0 BRA `(.L_x_430) ;  /* 0x0000000000408947 */ /* 0x000fea0003800000 */
[----:B------:R-:W-:Y:S01]  /*1f30*/  MOV R14, 0x0 ;  /* 0x00000000000e7802 */ /* 0x000fe20000000f00 */
[----:B------:R-:W-:Y:S01]  /*1f40*/  ULDC.64 UR4, c[0x4][0x118] ;  /* 0x0100460000047ab9 */ /* 0x000fe20000000a00 */
[----:B------:R-:W-:Y:S01]  /*1f50*/  ULDC.64 UR6, c[0x4][0x90] ;  /* 0x0100240000067ab9 */ /* 0x000fe20000000a00 */
[----:B------:R-:W-:Y:S01]  /*1f60*/  IMAD.U32 R4, RZ, RZ, UR4 ;  /* 0x00000004ff047e24 */ /* 0x000fe2000f8e00ff */
[----:B------:R-:W-:Y:S01]  /*1f70*/  MOV R11, UR7 ;  /* 0x00000007000b7c02 */ /* 0x000fe20008000f00 */
[----:B------:R-:W-:Y:S01]  /*1f80*/  IMAD.U32 R5, RZ, RZ, UR5 ;  /* 0x00000005ff057e24 */ /* 0x000fe2000f8e00ff */
[----:B------:R-:W1:Y:S01]  /*1f90*/  LDC.64 R14, c[0x4][R14] ;  /* 0x010000000e0e7b82 */ /* 0x000e620000000a00 */
[----:B------:R-:W-:Y:S01]  /*1fa0*/  ULDC.64 UR4, c[0x4][0x120] ;  /* 0x0100480000047ab9 */ /* 0x000fe20000000a00 */
[----:B------:R-:W-:Y:S01]  /*1fb0*/  IMAD.U32 R10, RZ, RZ, UR6 ;  /* 0x00000006ff0a7e24 */ /* 0x000fe2000f8e00ff */
[----:B0-----:R-:W-:Y:S01]  /*1fc0*/  MOV R6, UR4 ;  /* 0x0000000400067c02 */ /* 0x001fe20008000f00 */
[----:B------:R-:W-:Y:S01]  /*1fd0*/  IMAD.U32 R7, RZ, RZ, UR5 ;  /* 0x00000005ff077e24 */ /* 0x000fe2000f8e00ff */
[----:B------:R-:W-:Y:S01]  /*1fe0*/  MOV R13, RZ ;  /* 0x000000ff000d7202 */ /* 0x000fe20000000f00 */
[----:B------:R-:W-:-:S02]  /*1ff0*/  IMAD.MOV.U32 R8, RZ, RZ, 0x70 ;  /* 0x00000070ff087424 */ /* 0x000fc400078e00ff */
[----:B------:R-:W-:-:S07]  /*2000*/  IMAD.MOV.U32 R12, RZ, RZ, 0x1 ;  /* 0x00000001ff0c7424 */ /* 0x000fce00078e00ff */
[----:B------:R-:W-:-:S07]  /*2010*/  LEPC R20, `(.L_x_430) ;  /* 0x000000001014794e */ /* 0x000fce0000000000 */
[----:B-1---5:R-:W-:Y:S05]  /*2020*/  CALL.ABS.NOINC R14 ;  /* 0x000000000e007343 */ /* 0x022fea0003c00000 */
.L_x_430:
[----:B------:R-:W-:Y:S05]  /*2030*/  BSYNC B6 ;  /* 0x0000000000067941 */ /* 0x000fea0003800000 */
.L_x_429:
[----:B------:R-:W-:Y:S01]  /*2040*/  VIADD R103, R2, 0x400 ;  /* 0x0000040002677836 */ /* 0x000fe20000000000 */
[----:B------:R-:W-:Y:S04]  /*2050*/  BSSY B6, `(.L_x_431) ;  /* 0x0000013000067945 */ /* 0x000fe80003800000 */
[----:B------:R-:W-:-:S13]  /*2060*/  LOP3.LUT P0, RZ, R103, 0x3ff, RZ, 0xc0, !PT ;  /* 0x000003ff67ff7812 */ /* 0x000fda000780c0ff */
[----:B------:R-:W-:Y:S05]  /*2070*/  @!P0 BRA `(.L_x_432) ;  /* 0x0000000000408947 */ /* 0x000fea0003800000 */
[----:B------:R-:W-:Y:S01]  /*2080*/  MOV R14, 0x0 ;  /* 0x00000000000e7802 */ /* 0x000fe20000000f00 */
[----:B------:R-:W-:Y:S01]  /*2090*/  ULDC.64 UR4, c[0x4][0x118] ;  /* 0x0100460000047ab9 */ /* 0x000fe20000000a00 */
[----:B------:R-:W-:Y:S01]  /*20a0*/  ULDC.64 UR6, c[0x4][0x120] ;  /* 0x0100480000067ab9 */ /* 0x000fe20000000a00 */
[----:B------:R-:W-:Y:S01]  /*20b0*/  IMAD.U32 R4, RZ, RZ, UR4 ;  /* 0x00000004ff047e24 */ /* 0x000fe2000f8e00ff */
[----:B------:R-:W-:Y:S01]  /*20c0*/  MOV R5, UR5 ;  /* 0x0000000500057c02 */ /* 0x000fe20008000f00 */
[----:B------:R-:W-:Y:S01]  /*20d0*/  ULDC.64 UR4, c[0x4][0x80] ;  /* 0x0100200000047ab9 */ /* 0x000fe20000000a00 */
[----:B------:R-:W1:Y:S01]  /*20e0*/  LDC.64 R14, c[0x4][R14] ;  /* 0x010000000e0e7b82 */ /* 0x000e620000000a00 */
[----:B0-----:R-:W-:Y:S01]  /*20f0*/  IMAD.U32 R6, RZ, RZ, UR6 ;  /* 0x00000006ff067e24 */ /* 0x001fe2000f8e00ff */
[----:B------:R-:W-:Y:S01]  /*2100*/  MOV R10, UR4 ;  /* 0x00000004000a7c02 */ /* 0x000fe20008000f00 */
[----:B------:R-:W-:Y:S01]  /*2110*/  IMAD.U32 R7, RZ, RZ, UR7 ;  /* 0x00000007ff077e24 */ /* 0x000fe2000f8e00ff */
[----:B------:R-:W-:Y:S01]  /*2120*/  MOV R12, 0x1 ;  /* 0x00000001000c7802 */ /* 0x000fe20000000f00 */
[----:B------:R-:W-:-:S02]  /*2130*/  IMAD.U32 R11, RZ, RZ, UR5 ;  /* 0x00000005ff0b7e24 */ /* 0x000fc4000f8e00ff */
[----:B------:R-:W-:Y:S02]  /*2140*/  IMAD.MOV.U32 R8, RZ, RZ, 0x70 ;  /* 0x00000070ff087424 */ /* 0x000fe400078e00ff */
[----:B------:R-:W-:-:S07]  /*2150*/  IMAD.MOV.U32 R13, RZ, RZ, RZ ;  /* 0x000000ffff0d7224 */ /* 0x000fce00078e00ff */
[----:B------:R-:W-:-:S07]  /*2160*/  LEPC R20, `(.L_x_432) ;  /* 0x000000001014794e */ /* 0x000fce0000000000 */
[----:B-1---5:R-:W-:Y:S05]  /*2170*/  CALL.ABS.NOINC R14 ;  /* 0x000000000e007343 */ /* 0x022fea0003c00000 */
.L_x_432:
[----:B------:R-:W-:Y:S05]  /*2180*/  BSYNC B6 ;  /* 0x0000000000067941 */ /* 0x000fea0003800000 */
.L_x_431:
[----:B------:R-:W-:Y:S01]  /*2190*/  ULDC.64 UR4, c[0x0][0x9f8] ;  /* 0x00027e0000047ab9 */ /* 0x000fe20000000a00 */
[----:B------:R-:W-:Y:S01]  /*21a0*/  IMAD.MOV.U32 R8, RZ, RZ, R203 ;  /* 0x000000ffff087224 */ /* 0x000fe200078e00cb */
[----:B------:R-:W-:Y:S01]  /*21b0*/  ISETP.NE.U32.AND P0, PT, RZ, UR4, PT ;  /* 0x00000004ff007c0c */ /* 0x000fe2000bf05070 */
[----:B------:R-:W1:Y:S01]  /*21c0*/  LDC.64 R10, c[0x0][0x300] ;  /* 0x0000c000ff0a7b82 */ /* 0x000e620000000a00 */
[C---:B------:R-:W-:Y:S01]  /*21d0*/  IADD3 R0, R18.reuse, 0x20, RZ ;  /* 0x0000002012007810 */ /* 0x040fe20007ffe0ff */
[C---:B------:R-:W-:Y:S01]  /*21e0*/  VIADD R3, R18.reuse, 0x80 ;  /* 0x0000008012037836 */ /* 0x040fe20000000000 */
[----:B------:R-:W-:Y:S01]  /*21f0*/  ISETP.NE.AND.EX P0, PT, RZ, UR5, PT, P0 ;  /* 0x00000005ff007c0c */ /* 0x000fe2000bf05300 */
[----:B------:R-:W-:Y:S01]  /*2200*/  IMAD.IADD R118, R27, 0x1, R26 ;  /* 0x000000011b767824 */ /* 0x000fe200078e021a */
[----:B------:R-:W-:Y:S01]  /*2210*/  SHF.R.S32.HI R19, RZ, 0x1f, R18 ;  /* 0x0000001fff137819 */ /* 0x000fe20000011412 */
[----:B------:R-:W-:Y:S01]  /*2220*/  ULDC.64 UR6, c[0x0][0x330] ;  /* 0x0000cc0000067ab9 */ /* 0x000fe20000000a00 */
[----:B------:R-:W-:Y:S01]  /*2230*/  IADD3 R20, R18, 0xa0, RZ ;  /* 0x000000a012147810 */ /* 0x000fe20007ffe0ff */
[----:B------:R-:W2:Y:S08]  /*2240*/  LDC.64 R12, c[0x0][0x3f8] ;  /* 0x0000fe00ff0c7b82 */ /* 0x000eb00000000a00 */
[----:B------:R-:W-:Y:S01]  /*2250*/  @P0 IADD3 R4, P1, R204, UR4, RZ ;  /* 0x00000004cc040c10 */ /* 0x000fe2000ff3e0ff */
[----:B------:R-:W-:Y:S01]  /*2260*/  ULDC UR4, c[0x0][0x2f4] ;  /* 0x0000bd0000047ab9 */ /* 0x000fe20000000800 */
[----:B------:R-:W3:Y:S02]  /*2270*/  LDC R27, c[0x0][0x3f4] ;  /* 0x0000fd00ff1b7b82 */ /* 0x000ee40000000800 */
[----:B------:R-:W-:-:S05]  /*2280*/  @P0 IADD3.X R5, R205, UR5, RZ, P1, !PT ;  /* 0x00000005cd050c10 */ /* 0x000fca0008ffe4ff */
[----:B------:R4:W3:Y:S01]  /*2290*/  @P0 LDG.E R8, desc[UR58][R4.64] ;  /* 0x0000003a04080981 */ /* 0x0008e2000c1e1900 */
[----:B------:R-:W-:Y:S01]  /*22a0*/  ISETP.GE.AND P2, PT, R0, UR4, PT ;  /* 0x0000000400007c0c */ /* 0x000fe2000bf46270 */
[C---:B------:R-:W-:Y:S01]  /*22b0*/  IMAD.WIDE.U32 R112, R199.reuse, UR6, R18 ;  /* 0x00000006c7707c25 */ /* 0x040fe2000f8e0012 */
[C---:B------:R-:W-:Y:S01]  /*22c0*/  ISETP.GE.AND P0, PT, R18.reuse, UR4, PT ;  /* 0x0000000412007c0c */ /* 0x040fe2000bf06270 */
[----:B------:R-:W3:Y:S01]  /*22d0*/  S2R R151, SR_TID.X ;  /* 0x0000000000977919 */ /* 0x000ee20000002100 */
[----:B0-----:R-:W-:Y:S01]  /*22e0*/  SEL R6, RZ, 0xffffffff, P2 ;  /* 0xffffffffff067807 */ /* 0x001fe20001000000 */
[----:B------:R-:W-:Y:S01]  /*22f0*/  IMAD R113, R199, UR7, R113 ;  /* 0x00000007c7717c24 */ /* 0x000fe2000f8e0271 */
[----:B------:R-:W-:Y:S01]  /*2300*/  ISETP.GE.AND P1, PT, R3, UR4, PT ;  /* 0x0000000403007c0c */ /* 0x000fe2000bf26270 */
[----:B------:R-:W-:Y:S01]  /*2310*/  ULDC.64 UR6, c[0x0][0xa08] ;  /* 0x0002820000067ab9 */ /* 0x000fe20000000a00 */
[----:B------:R-:W-:Y:S01]  /*2320*/  SEL R3, RZ, 0x1, P0 ;  /* 0x00000001ff037807 */ /* 0x000fe20000000000 */
[----:B----4-:R-:W-:Y:S01]  /*2330*/  VIADD R4, R18, 0x60 ;  /* 0x0000006012047836 */ /* 0x010fe20000000000 */
[----:B------:R-:W-:Y:S01]  /*2340*/  SHF.L.U32 R6, R6, 0x1, RZ ;  /* 0x0000000106067819 */ /* 0x000fe200000006ff */
[----:B--2---:R-:W-:Y:S01]  /*2350*/  IMAD.WIDE.U32 R108, R17, R12, R18 ;  /* 0x0000000c116c7225 */ /* 0x004fe200078e0012 */
[----:B------:R-:W-:-:S02]  /*2360*/  SHF.R.S32.HI R21, RZ, 0x1f, R118 ;  /* 0x0000001fff157819 */ /* 0x000fc40000011476 */
[----:B------:R-:W-:Y:S01]  /*2370*/  LOP3.LUT R5, R6, 0x2, R3, 0xe2, !PT ;  /* 0x0000000206057812 */ /* 0x000fe200078ee203 */
[----:B------:R-:W-:Y:S01]  /*2380*/  VIADD R3, R18, 0x40 ;  /* 0x0000004012037836 */ /* 0x000fe20000000000 */
[----:B------:R-:W-:Y:S01]  /*2390*/  ISETP.GE.AND P2, PT, R4, UR4, PT ;  /* 0x0000000404007c0c */ /* 0x000fe2000bf46270 */
[-C--:B-1----:R-:W-:Y:S01]  /*23a0*/  IMAD R9, R21, R10.reuse, RZ ;  /* 0x0000000a15097224 */ /* 0x082fe200078e02ff */
[----:B------:R-:W-:Y:S01]  /*23b0*/  SHF.R.S32.HI R144, RZ, 0x1f, R17 ;  /* 0x0000001fff907819 */ /* 0x000fe20000011411 */
[C---:B------:R-:W-:Y:S01]  /*23c0*/  IMAD.WIDE.U32 R6, R118.reuse, R10, RZ ;  /* 0x0000000a76067225 */ /* 0x040fe200078e00ff */
[----:B------:R-:W-:Y:S02]  /*23d0*/  ISETP.GE.AND P0, PT, R3, UR4, PT ;  /* 0x0000000403007c0c */ /* 0x000fe4000bf06270 */
[----:B------:R-:W-:Y:S01]  /*23e0*/  SEL R34, RZ, 0x10, P1 ;  /* 0x00000010ff227807 */ /* 0x000fe20000800000 */
[----:B------:R-:W-:Y:S01]  /*23f0*/  IMAD R15, R118, R11, R9 ;  /* 0x0000000b760f7224 */ /* 0x000fe200078e0209 */
[----:B------:R-:W-:Y:S01]  /*2400*/  SEL R14, RZ, 0x4, P0 ;  /* 0x00000004ff0e7807 */ /* 0x000fe20000000000 */
[----:B------:R-:W-:Y:S01]  /*2410*/  IMAD.SHL.U32 R135, R10, 0x40, RZ ;  /* 0x000000400a877824 */ /* 0x000fe200078e00ff */
[----:B------:R-:W-:Y:S01]  /*2420*/  SEL R9, RZ, 0x8, P2 ;  /* 0x00000008ff097807 */ /* 0x000fe20001000000 */
[----:B------:R-:W-:Y:S01]  /*2430*/  IMAD.IADD R7, R7, 0x1, R15 ;  /* 0x0000000107077824 */ /* 0x000fe200078e020f */
[----:B------:R-:W-:Y:S01]  /*2440*/  ISETP.NE.U32.AND P0, PT, RZ, UR6, PT ;  /* 0x00000006ff007c0c */ /* 0x000fe2000bf05070 */
[----:B------:R-:W-:Y:S01]  /*2450*/  IMAD.MOV.U32 R130, RZ, RZ, 0x20 ;  /* 0x00000020ff827424 */ /* 0x000fe200078e00ff */
[----:B------:R-:W-:Y:S01]  /*2460*/  ISETP.GE.AND P2, PT, R20, UR4, PT ;  /* 0x0000000414007c0c */ /* 0x000fe2000bf46270 */
[----:B------:R-:W-:Y:S01]  /*2470*/  ULDC.64 UR4, c[0x0][0x308] ;  /* 0x0000c20000047ab9 */ /* 0x000fe20000000a00 */
[----:B------:R-:W-:Y:S01]  /*2480*/  LOP3.LUT R5, R9, R5, R14, 0xfe, !PT ;  /* 0x0000000509057212 */ /* 0x000fe200078efe0e */
[----:B------:R-:W-:Y:S01]  /*2490*/  IMAD.WIDE.U32 R6, R199, UR4, R6 ;  /* 0x00000004c7067c25 */ /* 0x000fe2000f8e0006 */
[----:B------:R-:W-:Y:S01]  /*24a0*/  ISETP.NE.AND.EX P0, PT, RZ, UR7, PT, P0 ;  /* 0x00000007ff007c0c */ /* 0x000fe2000bf05300 */
[----:B------:R-:W0:Y:S01]  /*24b0*/  LDC.64 R14, c[0x0][0x408] ;  /* 0x00010200ff0e7b82 */ /* 0x000e220000000a00 */
[----:B------:R-:W-:Y:S01]  /*24c0*/  LOP3.LUT R34, R5, R34, RZ, 0xfc, !PT ;  /* 0x0000002205227212 */ /* 0x000fe200078efcff */
[----:B------:R-:W-:Y:S01]  /*24d0*/  IMAD R7, R199, UR5, R7 ;  /* 0x00000005c7077c24 */ /* 0x000fe2000f8e0207 */
[----:B------:R-:W-:Y:S01]  /*24e0*/  ULDC.64 UR4, c[0x0][0x310] ;  /* 0x0000c40000047ab9 */ /* 0x000fe20000000a00 */
[----:B------:R-:W-:-:S02]  /*24f0*/  SHF.R.S32.HI R23, RZ, 0x1f, R22 ;  /* 0x0000001fff177819 */ /* 0x000fc40000011416 */
[-C--:B---3--:R-:W-:Y:S02]  /*2500*/  ISETP.GE.AND P1, PT, R0, R27.reuse, PT ;  /* 0x0000001b0000720c */ /* 0x088fe40003f26270 */
[----:B------:R-:W-:Y:S01]  /*2510*/  ISETP.GE.AND P3, PT, R3, R27, PT ;  /* 0x0000001b0300720c */ /* 0x000fe20003f66270 */
[----:B------:R-:W-:Y:S01]  /*2520*/  IMAD.WIDE.U32 R110, R17, R12, R22 ;  /* 0x0000000c116e7225 */ /* 0x000fe200078e0016 */
[----:B------:R-:W-:Y:S02]  /*2530*/  LOP3.LUT R28, R28, 0xfffffffe, RZ, 0xc0, !PT ;  /* 0xfffffffe1c1c7812 */ /* 0x000fe400078ec0ff */
[----:B------:R-:W-:Y:S02]  /*2540*/  SHF.R.U32.HI R37, RZ, 0x3, R185 ;  /* 0x00000003ff257819 */ /* 0x000fe400000116b9 */
[C-C-:B------:R-:W-:Y:S02]  /*2550*/  SHF.L.U64.HI R131, R10.reuse, 0x7, R11.reuse ;  /* 0x000000070a837819 */ /* 0x140fe4000001020b */
[----:B------:R-:W-:-:S02]  /*2560*/  SHF.L.U64.HI R134, R10, 0x6, R11 ;  /* 0x000000060a867819 */ /* 0x000fc4000001020b */
[----:B------:R-:W-:Y:S02]  /*2570*/  SHF.L.U64.HI R132, R12, 0x7, R13 ;  /* 0x000000070c847819 */ /* 0x000fe4000001020d */
[C---:B------:R-:W-:Y:S02]  /*2580*/  IADD3 R118, P4, R17.reuse, R118, RZ ;  /* 0x0000007611767210 */ /* 0x040fe40007f9e0ff */
[----:B------:R-:W-:Y:S01]  /*2590*/  @P3 LOP3.LUT R28, R28, 0x1, RZ, 0xfc, !PT ;  /* 0x000000011c1c3812 */ /* 0x000fe200078efcff */
[----:B0-----:R-:W-:Y:S01]  /*25a0*/  IMAD.WIDE.U32 R104, R17, R14, R18 ;  /* 0x0000000e11687225 */ /* 0x001fe200078e0012 */
[----:B------:R-:W-:-:S03]  /*25b0*/  SHF.L.U64.HI R133, R14, 0x7, R15 ;  /* 0x000000070e857819 */ /* 0x000fc6000001020f */
[----:B------:R0:W-:Y:S01]  /*25c0*/  STL [R1+0x10], R28 ;  /* 0x0000101c01007387 */ /* 0x0001e20000100800 */
[----:B------:R-:W-:Y:S01]  /*25d0*/  IMAD.WIDE.U32 R106, R17, R14, R22 ;  /* 0x0000000e116a7225 */ /* 0x000fe200078e0016 */
[----:B------:R-:W-:Y:S02]  /*25e0*/  SHF.L.U32 R122, R27, 0x1, RZ ;  /* 0x000000011b7a7819 */ /* 0x000fe400000006ff */
[----:B------:R-:W-:Y:S01]  /*25f0*/  SHF.R.S32.HI R147, RZ, 0x1f, R207 ;  /* 0x0000001fff937819 */ /* 0x000fe200000114cf */
[----:B------:R-:W-:Y:S01]  /*2600*/  IMAD.X R119, R21, 0x1, R144, P4 ;  /* 0x0000000115777824 */ /* 0x000fe200020e0690 */
[----:B------:R-:W-:Y:S02]  /*2610*/  LEA.HI R151, R151, 0x8, RZ, 0x19 ;  /* 0x0000000897977811 */ /* 0x000fe400078fc8ff */
[----:B------:R-:W-:Y:S02]  /*2620*/  SHF.R.S32.HI R9, RZ, 0x1f, R8 ;  /* 0x0000001fff097819 */ /* 0x000fe40000011408 */
[----:B------:R-:W-:Y:S01]  /*2630*/  SEL R99, R8, RZ, !P0 ;  /* 0x000000ff08637207 */ /* 0x000fe20004000000 */
[----:B------:R-:W-:Y:S01]  /*2640*/  IMAD R8, R144, R12, RZ ;  /* 0x0000000c90087224 */ /* 0x000fe200078e02ff */
[----:B------:R-:W-:-:S03]  /*2650*/  SEL R9, R9, RZ, !P0 ;  /* 0x000000ff09097207 */ /* 0x000fc60004000000 */
[----:B------:R-:W-:-:S04]  /*2660*/  IMAD.WIDE.U32 R114, R99, UR4, R6 ;  /* 0x0000000463727c25 */ /* 0x000fc8000f8e0006 */
[----:B------:R-:W-:Y:S02]  /*2670*/  IMAD R20, R9, UR4, RZ ;  /* 0x0000000409147c24 */ /* 0x000fe4000f8e02ff */
[----:B------:R-:W-:-:S04]  /*2680*/  IMAD.WIDE.U32 R6, R17, R10, R18 ;  /* 0x0000000a11067225 */ /* 0x000fc800078e0012 */
[----:B------:R-:W-:Y:S01]  /*2690*/  IMAD R31, R99, UR5, R20 ;  /* 0x00000005631f7c24 */ /* 0x000fe2000f8e0214 */
[----:B------:R-:W-:Y:S01]  /*26a0*/  IADD3 R5, P0, R114, R6, RZ ;  /* 0x0000000672057210 */ /* 0x000fe20007f1e0ff */
[----:B------:R-:W-:Y:S01]  /*26b0*/  IMAD R20, R144, R10, RZ ;  /* 0x0000000a90147224 */ /* 0x000fe200078e02ff */
[----:B------:R-:W-:Y:S01]  /*26c0*/  ULDC.64 UR4, c[0x0][0x338] ;  /* 0x0000ce0000047ab9 */ /* 0x000fe20000000a00 */
[----:B------:R-:W-:Y:S01]  /*26d0*/  IMAD R29, R17, R13, R8 ;  /* 0x0000000d111d7224 */ /* 0x000fe200078e0208 */
[----:B------:R-:W-:Y:S01]  /*26e0*/  IADD3 R6, R115, R31, RZ ;  /* 0x0000001f73067210 */ /* 0x000fe20007ffe0ff */
[----:B------:R-:W-:Y:S02]  /*26f0*/  IMAD R33, R17, R11, R20 ;  /* 0x0000000b11217224 */ /* 0x000fe400078e0214 */
[----:B------:R-:W-:Y:S02]  /*2700*/  IMAD R8, R9, UR4, RZ ;  /* 0x0000000409087c24 */ /* 0x000fe4000f8e02ff */
[----:B------:R-:W-:Y:S01]  /*2710*/  IMAD.WIDE.U32 R112, R99, UR4, R112 ;  /* 0x0000000463707c25 */ /* 0x000fe2000f8e0070 */
[----:B------:R-:W-:-:S02]  /*2720*/  IADD3.X R7, R6, R7, R33, P0, !PT ;  /* 0x0000000706077210 */ /* 0x000fc400007fe421 */
[----:B------:R-:W-:Y:S01]  /*2730*/  ISETP.GE.AND P0, PT, R18, R27, PT ;  /* 0x0000001b1200720c */ /* 0x000fe20003f06270 */
[----:B------:R-:W-:Y:S02]  /*2740*/  IMAD R99, R99, UR5, R8 ;  /* 0x0000000563637c24 */ /* 0x000fe4000f8e0208 */
[----:B------:R-:W-:Y:S01]  /*2750*/  IMAD R8, R144, R14, RZ ;  /* 0x0000000e90087224 */ /* 0x000fe200078e02ff */
[----:B------:R-:W-:Y:S01]  /*2760*/  SEL R9, R27, RZ, P0 ;  /* 0x000000ff1b097207 */ /* 0x000fe20000000000 */
[----:B------:R-:W-:Y:S02]  /*2770*/  IMAD.IADD R111, R111, 0x1, R29 ;  /* 0x000000016f6f7824 */ /* 0x000fe400078e021d */
[----:B------:R-:W-:Y:S01]  /*2780*/  IMAD.IADD R109, R29, 0x1, R109 ;  /* 0x000000011d6d7824 */ /* 0x000fe200078e026d */
[----:B------:R-:W-:Y:S01]  /*2790*/  SEL R29, R27, RZ, P1 ;  /* 0x000000ff1b1d7207 */ /* 0x000fe20000800000 */
[----:B------:R-:W-:Y:S01]  /*27a0*/  IMAD R31, R17, R15, R8 ;  /* 0x0000000f111f7224 */ /* 0x000fe200078e0208 */
[----:B------:R-:W-:Y:S01]  /*27b0*/  SEL R8, R27, RZ, P3 ;  /* 0x000000ff1b087207 */ /* 0x000fe20001800000 */
[----:B------:R-:W-:Y:S01]  /*27c0*/  IMAD.IADD R9, R18, 0x1, R9 ;  /* 0x0000000112097824 */ /* 0x000fe200078e0209 */
[----:B------:R-:W-:Y:S01]  /*27d0*/  LOP3.LUT P3, RZ, R231, 0x4, RZ, 0xc0, !PT ;  /* 0x00000004e7ff7812 */ /* 0x000fe2000786c0ff */
[----:B------:R-:W-:Y:S01]  /*27e0*/  IMAD.IADD R29, R0, 0x1, R29 ;  /* 0x00000001001d7824 */ /* 0x000fe200078e021d */
[----:B------:R-:W-:Y:S01]  /*27f0*/  IADD3 R26, R3, R8, RZ ;  /* 0x00000008031a7210 */ /* 0x000fe20007ffe0ff */
[----:B------:R-:W-:Y:S01]  /*2800*/  IMAD.IADD R107, R107, 0x1, R31 ;  /* 0x000000016b6b7824 */ /* 0x000fe200078e021f */
[----:B------:R-:W-:Y:S01]  /*2810*/  SHF.R.S32.HI R8, RZ, 0x1f, R9 ;  /* 0x0000001fff087819 */ /* 0x000fe20000011409 */
[----:B-----5:R-:W-:Y:S01]  /*2820*/  IMAD.WIDE.U32 R110, R143, R12, R110 ;  /* 0x0000000c8f6e7225 */ /* 0x020fe200078e006e */
[----:B------:R-:W-:-:S02]  /*2830*/  SHF.R.S32.HI R20, RZ, 0x1f, R29 ;  /* 0x0000001fff147819 */ /* 0x000fc4000001141d */
[CC--:B------:R-:W-:Y:S01]  /*2840*/  LEA.HI R30, R8.reuse, R9.reuse, RZ, 0x3 ;  /* 0x00000009081e7211 */ /* 0x0c0fe200078f18ff */
[----:B------:R-:W-:Y:S01]  /*2850*/  IMAD.WIDE.U32 R108, R143, R12, R108 ;  /* 0x0000000c8f6c7225 */ /* 0x000fe200078e006c */
[----:B------:R-:W-:Y:S02]  /*2860*/  LEA.HI R8, R8, R9, RZ, 0x6 ;  /* 0x0000000908087211 */ /* 0x000fe400078f30ff */
[----:B------:R-:W-:Y:S01]  /*2870*/  IADD3 R105, R31, R105, RZ ;  /* 0x000000691f697210 */ /* 0x000fe20007ffe0ff */
[----:B------:R-:W-:Y:S01]  /*2880*/  IMAD.SHL.U32 R11, R12, 0x40, RZ ;  /* 0x000000400c0b7824 */ /* 0x000fe200078e00ff */
[----:B------:R-:W-:Y:S01]  /*2890*/  SHF.R.S32.HI R31, RZ, 0x1f, R26 ;  /* 0x0000001fff1f7819 */ /* 0x000fe2000001141a */
[----:B------:R-:W-:Y:S01]  /*28a0*/  IMAD.SHL.U32 R9, R8, 0x80, RZ ;  /* 0x0000008008097824 */ /* 0x000fe200078e00ff */
[CC--:B------:R-:W-:Y:S01]  /*28b0*/  LEA.HI R32, R20.reuse, R29.reuse, RZ, 0x3 ;  /* 0x0000001d14207211 */ /* 0x0c0fe200078f18ff */
[----:B------:R-:W-:Y:S01]  /*28c0*/  IMAD.WIDE.U32 R104, R143, R14, R104 ;  /* 0x0000000e8f687225 */ /* 0x000fe200078e0068 */
[----:B------:R-:W-:-:S02]  /*28d0*/  LEA.HI R20, R20, R29, RZ, 0x6 ;  /* 0x0000001d14147211 */ /* 0x000fc400078f30ff */
[----:B------:R-:W-:Y:S01]  /*28e0*/  LEA.HI R36, R31, R26, RZ, 0x3 ;  /* 0x0000001a1f247211 */ /* 0x000fe200078f18ff */
[----:B------:R-:W-:Y:S01]  /*28f0*/  IMAD.WIDE.U32 R106, R143, R14, R106 ;  /* 0x0000000e8f6a7225 */ /* 0x000fe200078e006a */
[----:B------:R-:W-:Y:S02]  /*2900*/  LEA.HI R31, R31, R26, RZ, 0x6 ;  /* 0x0000001a1f1f7211 */ /* 0x000fe400078f30ff */
[----:B------:R-:W-:Y:S01]  /*2910*/  LOP3.LUT R8, R191, 0x38, R30, 0xf8, !PT ;  /* 0x00000038bf087812 */ /* 0x000fe200078ef81e */
[----:B------:R-:W-:Y:S01]  /*2920*/  IMAD.SHL.U32 R26, R20, 0x80, RZ ;  /* 0x00000080141a7824 */ /* 0x000fe200078e00ff */
[----:B------:R-:W-:Y:S01]  /*2930*/  LOP3.LUT R9, R9, 0xffffe000, RZ, 0xc0, !PT ;  /* 0xffffe00009097812 */ /* 0x000fe200078ec0ff */
[----:B------:R-:W-:Y:S01]  /*2940*/  IMAD.IADD R99, R113, 0x1, R99 ;  /* 0x0000000171637824 */ /* 0x000fe200078e0263 */
[----:B------:R-:W-:Y:S02]  /*2950*/  LOP3.LUT R29, R8, R193, RZ, 0x3c, !PT ;  /* 0x000000c1081d7212 */ /* 0x000fe400078e3cff */
[----:B------:R-:W-:Y:S01]  /*2960*/  LOP3.LUT R20, R191, 0x38, R32, 0xf8, !PT ;  /* 0x00000038bf147812 */ /* 0x000fe200078ef820 */
[----:B------:R-:W-:Y:S01]  /*2970*/  IMAD R142, R192, 0x200, R9 ;  /* 0x00000200c08e7824 */ /* 0x000fe200078e0209 */
[----:B------:R-:W-:-:S02]  /*2980*/  LOP3.LUT R26, R26, 0xffffe000, RZ, 0xc0, !PT ;  /* 0xffffe0001a1a7812 */ /* 0x000fc400078ec0ff */
[----:B------:R-:W-:Y:S01]  /*2990*/  LOP3.LUT R20, R20, R193, RZ, 0x3c, !PT ;  /* 0x000000c114147212 */ /* 0x000fe200078e3cff */
[----:B------:R-:W-:Y:S01]  /*29a0*/  IMAD.IADD R142, R142, 0x1, R29 ;  /* 0x000000018e8e7824 */ /* 0x000fe200078e021d */
[----:B------:R-:W-:Y:S01]  /*29b0*/  SHF.L.U32 R31, R31, 0x7, RZ ;  /* 0x000000071f1f7819 */ /* 0x000fe200000006ff */
[----:B------:R-:W-:Y:S01]  /*29c0*/  IMAD R141, R192, 0x200, R26 ;  /* 0x00000200c08d7824 */ /* 0x000fe200078e021a */
[----:B------:R-:W-:Y:S02]  /*29d0*/  LOP3.LUT R35, R185, 0x38, R36, 0xf8, !PT ;  /* 0x00000038b9237812 */ /* 0x000fe400078ef824 */
[----:B------:R-:W-:Y:S01]  /*29e0*/  SHF.R.S32.HI R29, RZ, 0x1f, R143 ;  /* 0x0000001fff1d7819 */ /* 0x000fe2000001148f */
[----:B------:R-:W-:Y:S01]  /*29f0*/  IMAD.IADD R141, R141, 0x1, R20 ;  /* 0x000000018d8d7824 */ /* 0x000fe200078e0214 */
[----:B------:R-:W-:Y:S02]  /*2a00*/  LOP3.LUT R31, R31, 0xffffe000, RZ, 0xc0, !PT ;  /* 0xffffe0001f1f7812 */ /* 0x000fe400078ec0ff */
[----:B------:R-:W-:Y:S01]  /*2a10*/  LOP3.LUT R8, R35, R37, RZ, 0x3c, !PT ;  /* 0x0000002523087212 */ /* 0x000fe200078e3cff */
[----:B------:R-:W-:Y:S01]  /*2a20*/  IMAD R20, R29, R12, RZ ;  /* 0x0000000c1d147224 */ /* 0x000fe200078e02ff */
[----:B0-----:R-:W-:-:S02]  /*2a30*/  LOP3.LUT R28, R185, 0x38, R30, 0xf8, !PT ;  /* 0x00000038b91c7812 */ /* 0x001fc400078ef81e */
[-C--:B------:R-:W-:Y:S01]  /*2a40*/  IADD3 R137, R8, R31.reuse, R195 ;  /* 0x0000001f08897210 */ /* 0x080fe20007ffe0c3 */
[----:B------:R-:W-:Y:S01]  /*2a50*/  IMAD.SHL.U32 R8, R10, 0x80, RZ ;  /* 0x000000800a087824 */ /* 0x000fe200078e00ff */
[----:B------:R-:W-:Y:S01]  /*2a60*/  LEA R139, R192, R31, 0x9 ;  /* 0x0000001fc08b7211 */ /* 0x000fe200078e48ff */
[----:B------:R-:W-:Y:S01]  /*2a70*/  IMAD R31, R143, R13, R20 ;  /* 0x0000000d8f1f7224 */ /* 0x000fe200078e0214 */
[----:B------:R-:W-:Y:S01]  /*2a80*/  LOP3.LUT R28, R28, R37, RZ, 0x3c, !PT ;  /* 0x000000251c1c7212 */ /* 0x000fe200078e3cff */
[----:B------:R-:W-:Y:S01]  /*2a90*/  IMAD R20, R29, R14, RZ ;  /* 0x0000000e1d147224 */ /* 0x000fe200078e02ff */
[----:B------:R-:W-:Y:S01]  /*2aa0*/  LOP3.LUT R33, R185, 0x38, R32, 0xf8, !PT ;  /* 0x00000038b9217812 */ /* 0x000fe200078ef820 */
[----:B------:R-:W-:Y:S01]  /*2ab0*/  IMAD.IADD R21, R31, 0x1, R109 ;  /* 0x000000011f157824 */ /* 0x000fe200078e026d */
[----:B------:R-:W-:Y:S01]  /*2ac0*/  IADD3 R140, R28, R9, R195 ;  /* 0x000000091c8c7210 */ /* 0x000fe20007ffe0c3 */
[----:B------:R-:W-:Y:S01]  /*2ad0*/  IMAD R29, R143, R15, R20 ;  /* 0x0000000f8f1d7224 */ /* 0x000fe200078e0214 */
[----:B------:R-:W-:-:S02]  /*2ae0*/  LOP3.LUT R20, R191, 0x18, R18, 0xf8, !PT ;  /* 0x00000018bf147812 */ /* 0x000fc400078ef812 */
[----:B------:R-:W-:Y:S01]  /*2af0*/  SHF.L.U64.HI R9, R12, 0x6, R13 ;  /* 0x000000060c097819 */ /* 0x000fe2000001020d */
[----:B------:R-:W-:Y:S01]  /*2b00*/  IMAD.SHL.U32 R13, R14, 0x80, RZ ;  /* 0x000000800e0d7824 */ /* 0x000fe200078e00ff */
[----:B------:R-:W-:Y:S02]  /*2b10*/  SHF.L.U32 R10, R12, 0x7, RZ ;  /* 0x000000070c0a7819 */ /* 0x000fe400000006ff */
[----:B------:R-:W-:Y:S02]  /*2b20*/  LOP3.LUT R38, R191, 0x38, R36, 0xf8, !PT ;  /* 0x00000038bf267812 */ /* 0x000fe400078ef824 */
[----:B------:R-:W-:Y:S02]  /*2b30*/  LOP3.LUT R33, R33, R37, RZ, 0x3c, !PT ;  /* 0x0000002521217212 */ /* 0x000fe400078e3cff */
[----:B------:R-:W-:Y:S02]  /*2b40*/  SHF.L.U64.HI R12, R14, 0x6, R15 ;  /* 0x000000060e0c7819 */ /* 0x000fe4000001020f */
[----:B------:R-:W-:-:S02]  /*2b50*/  LOP3.LUT R15, R20, R193, RZ, 0x3c, !PT ;  /* 0x000000c1140f7212 */ /* 0x000fc400078e3cff */
[----:B------:R-:W-:Y:S02]  /*2b60*/  SEL R35, RZ, 0x20, P2 ;  /* 0x00000020ff237807 */ /* 0x000fe40001000000 */
[----:B------:R-:W-:Y:S01]  /*2b70*/  LOP3.LUT R38, R38, R193, RZ, 0x3c, !PT ;  /* 0x000000c126267212 */ /* 0x000fe200078e3cff */
[----:B------:R-:W-:Y:S01]  /*2b80*/  IMAD R15, R192, 0x200, R15 ;  /* 0x00000200c00f7824 */ /* 0x000fe200078e020f */
[----:B------:R-:W-:Y:S01]  /*2b90*/  IADD3 R138, R33, R26, R195 ;  /* 0x0000001a218a7210 */ /* 0x000fe20007ffe0c3 */
[----:B------:R-:W-:Y:S01]  /*2ba0*/  IMAD.IADD R26, R107, 0x1, R29 ;  /* 0x000000016b1a7824 */ /* 0x000fe200078e021d */
[----:B------:R-:W-:Y:S02]  /*2bb0*/  SEL R130, R130, 0xffffffe0, !P3 ;  /* 0xffffffe082827807 */ /* 0x000fe40005800000 */
[----:B------:R-:W-:Y:S02]  /*2bc0*/  IADD3 R20, R111, R31, RZ ;  /* 0x0000001f6f147210 */ /* 0x000fe40007ffe0ff */
[----:B------:R-:W-:Y:S01]  /*2bd0*/  IADD3 R27, R29, R105, RZ ;  /* 0x000000691d1b7210 */ /* 0x000fe20007ffe0ff */
[----:B------:R-:W-:Y:S01]  /*2be0*/  IMAD.IADD R136, R130, 0x1, R15 ;  /* 0x0000000182887824 */ /* 0x000fe200078e020f */
[----:B------:R-:W-:-:S02]  /*2bf0*/  LOP3.LUT R98, R34, R35, RZ, 0xfc, !PT ;  /* 0x0000002322627212 */ /* 0x000fc400078efcff */
[----:B------:R-:W-:Y:S02]  /*2c00*/  LOP3.LUT R29, R30, 0xfffffff8, RZ, 0xc0, !PT ;  /* 0xfffffff81e1d7812 */ /* 0x000fe400078ec0ff */
[----:B------:R-:W-:Y:S02]  /*2c10*/  LOP3.LUT R31, R32, 0xfffffff8, RZ, 0xc0, !PT ;  /* 0xfffffff8201f7812 */ /* 0x000fe400078ec0ff */
[----:B------:R-:W-:Y:S02]  /*2c20*/  LOP3.LUT R33, R36, 0xfffffff8, RZ, 0xc0, !PT ;  /* 0xfffffff824217812 */ /* 0x000fe400078ec0ff */
[----:B------:R-:W-:Y:S02]  /*2c30*/  SHF.R.S32.HI R28, RZ, 0x3, R30 ;  /* 0x00000003ff1c7819 */ /* 0x000fe4000001141e */
[----:B------:R-:W-:Y:S02]  /*2c40*/  IADD3 R139, R139, R38, RZ ;  /* 0x000000268b8b7210 */ /* 0x000fe40007ffe0ff */
[----:B------:R-:W-:-:S02]  /*2c50*/  SHF.R.S32.HI R30, RZ, 0x3, R32 ;  /* 0x00000003ff1e7819 */ /* 0x000fc40000011420 */
[----:B------:R-:W-:Y:S02]  /*2c60*/  SHF.R.S32.HI R32, RZ, 0x3, R36 ;  /* 0x00000003ff207819 */ /* 0x000fe40000011424 */
[C---:B------:R-:W-:Y:S02]  /*2c70*/  LOP3.LUT R38, R98.reuse, 0x2, RZ, 0xc0, !PT ;  /* 0x0000000262267812 */ /* 0x040fe400078ec0ff */
[C---:B------:R-:W-:Y:S02]  /*2c80*/  LOP3.LUT R39, R98.reuse, 0x4, RZ, 0xc0, !PT ;  /* 0x0000000462277812 */ /* 0x040fe400078ec0ff */
[C---:B------:R-:W-:Y:S02]  /*2c90*/  LOP3.LUT R96, R98.reuse, 0x8, RZ, 0xc0, !PT ;  /* 0x0000000862607812 */ /* 0x040fe400078ec0ff */
[----:B------:R-:W-:Y:S02]  /*2ca0*/  LOP3.LUT R97, R98, 0x10, RZ, 0xc0, !PT ;  /* 0x0000001062617812 */ /* 0x000fe400078ec0ff */
[----:B------:R-:W-:-:S02]  /*2cb0*/  SHF.L.U32 R14, R14, 0x6, RZ ;  /* 0x000000060e0e7819 */ /* 0x000fc400000006ff */
[----:B------:R-:W-:Y:S02]  /*2cc0*/  LOP3.LUT R34, R34, 0x1, RZ, 0xc0, !PT ;  /* 0x0000000122227812 */ /* 0x000fe400078ec0ff */
[----:B------:R-:W-:Y:S02]  /*2cd0*/  SHF.R.S32.HI R35, RZ, 0x1f, R29 ;  /* 0x0000001fff237819 */ /* 0x000fe4000001141d */
[----:B------:R-:W-:Y:S02]  /*2ce0*/  SHF.R.S32.HI R36, RZ, 0x1f, R31 ;  /* 0x0000001fff247819 */ /* 0x000fe4000001141f */
[----:B------:R-:W-:Y:S02]  /*2cf0*/  SHF.R.S32.HI R37, RZ, 0x1f, R33 ;  /* 0x0000001fff257819 */ /* 0x000fe40000011421 */
[----:B------:R-:W-:-:S07]  /*2d00*/  LOP3.LUT R98, R98, 0x20, RZ, 0xc0, !PT ;  /* 0x0000002062627812 */ /* 0x000fce00078ec0ff */
.L_x_532:
[----:B------:R-:W2:Y:S01]  /*2d10*/  LDL.LU R46, [R1+0x10] ;  /* 0x00001000012e7983 */ /* 0x000ea20000300800 */
[----:B------:R-:W0:Y:S01]  /*2d20*/  LDC.64 R120, c[0x0][0x2e8] ;  /* 0x0000ba00ff787b82 */ /* 0x000e220000000a00 */
[----:B------:R-:W-:Y:S01]  /*2d30*/  VIADD R50, R25, 0xffffffff ;  /* 0xffffffff19327836 */ /* 0x000fe20000000000 */
[----:B------:R-:W-:Y:S05]  /*2d40*/  YIELD ;  /* 0x0000000000007946 */ /* 0x000fea0003800000 */
[----:B------:R-:W-:Y:S01]  /*2d50*/  SHF.R.S32.HI R43, RZ, 0x1f, R50 ;  /* 0x0000001fff2b7819 */ /* 0x000fe20000011432 */
[----:B------:R-:W1:Y:S01]  /*2d60*/  LDC R117, c[0x0][0x3f4] ;  /* 0x0000fd00ff757b82 */ /* 0x000e620000000800 */
[-C--:B------:R-:W-:Y:S01]  /*2d70*/  IMAD R25, R131, R50.reuse, RZ ;  /* 0x0000003283197224 */ /* 0x080fe200078e02ff */
[----:B------:R-:W-:Y:S01]  /*2d80*/  BSSY B0, `(.L_x_433) ;  /* 0x000075a000007945 */ /* 0x000fe20003800000 */
[----:B------:R-:W-:-:S04]  /*2d90*/  IMAD.WIDE.U32 R124, R8, R50, RZ ;  /* 0x00000032087c7225 */ /* 0x000fc800078e00ff */
[----:B------:R-:W-:Y:S01]  /*2da0*/  IMAD R25, R43, R8, R25 ;  /* 0x000000082b197224 */ /* 0x000fe200078e0219 */
[----:B------:R-:W-:Y:S01]  /*2db0*/  IADD3 R41, P4, R5, R124, RZ ;  /* 0x0000007c05297210 */ /* 0x000fe20007f9e0ff */
[----:B------:R-:W-:-:S03]  /*2dc0*/  IMAD R47, R16, 0x6000, R15 ;  /* 0x00006000102f7824 */ /* 0x000fc600078e020f */
[----:B------:R-:W-:Y:S01]  /*2dd0*/  IADD3 R92, R125, R25, RZ ;  /* 0x000000197d5c7210 */ /* 0x000fe20007ffe0ff */
[----:B------:R-:W-:Y:S01]  /*2de0*/  IMAD R47, R47, 0x2, R116 ;  /* 0x000000022f2f7824 */ /* 0x000fe200078e0274 */
[----:B------:R-:W-:-:S03]  /*2df0*/  IADD3 R25, P2, P3, R5, R124, R135 ;  /* 0x0000007c05197210 */ /* 0x000fc60007b5e087 */
[----:B------:R-:W-:Y:S01]  /*2e00*/  IMAD.X R42, R92, 0x1, R7, P4 ;  /* 0x000000015c2a7824 */ /* 0x000fe200020e0607 */
[----:B------:R-:W-:Y:S02]  /*2e10*/  IADD3.X R40, R7, R92, R134, P2, P3 ;  /* 0x0000005c07287210 */ /* 0x000fe400017e6486 */
[CC--:B0-----:R-:W-:Y:S02]  /*2e20*/  LEA R44, P2, R25.reuse, R120.reuse, 0x1 ;  /* 0x00000078192c7211 */ /* 0x0c1fe400078408ff */
[----:B------:R-:W-:Y:S02]  /*2e30*/  ISETP.GT.AND P3, PT, R50, R123, PT ;  /* 0x0000007b3200720c */ /* 0x000fe40003f64270 */
[----:B------:R-:W-:Y:S01]  /*2e40*/  LEA.HI.X R45, R25, R121, R40, 0x1, P2 ;  /* 0x00000079192d7211 */ /* 0x000fe200010f0c28 */
[----:B------:R-:W-:Y:S01]  /*2e50*/  IMAD R25, R16, 0x6000, R136 ;  /* 0x0000600010197824 */ /* 0x000fe200078e0288 */
[----:B-1----:R-:W-:Y:S02]  /*2e60*/  ISETP.GE.AND P2, PT, R117, 0x1, PT ;  /* 0x000000017500780c */ /* 0x002fe40003f46270 */
[----:B------:R-:W-:-:S04]  /*2e70*/  LEA R48, P4, R41, R120, 0x1 ;  /* 0x0000007829307211 */ /* 0x000fc800078808ff */
[----:B------:R-:W-:Y:S02]  /*2e80*/  LEA.HI.X R49, R41, R121, R42, 0x1, P4 ;  /* 0x0000007929317211 */ /* 0x000fe400020f0c2a */
[----:B--2---:R-:W-:-:S04]  /*2e90*/  LOP3.LUT R46, R46, 0xfffffffd, RZ, 0xc0, !PT ;  /* 0xfffffffd2e2e7812 */ /* 0x004fc800078ec0ff */
[----:B------:R-:W-:-:S05]  /*2ea0*/  @P3 LOP3.LUT R46, R46, 0x2, RZ, 0xfc, !PT ;  /* 0x000000022e2e3812 */ /* 0x000fca00078efcff */
[----:B------:R0:W-:Y:S02]  /*2eb0*/  STL [R1+0x10], R46 ;  /* 0x0000102e01007387 */ /* 0x0001e40000100800 */
[----:B0-----:R-:W-:Y:S01]  /*2ec0*/  LEA R46, R25, R116, 0x1 ;  /* 0x00000074192e7211 */ /* 0x001fe200078e08ff */
[----:B------:R-:W-:Y:S01]  /*2ed0*/  IMAD.MOV.U32 R25, RZ, RZ, R50 ;  /* 0x000000ffff197224 */ /* 0x000fe200078e0032 */
[----:B------:R-:W-:Y:S06]  /*2ee0*/  @!P2 BRA `(.L_x_434) ;  /* 0x000000700034a947 */ /* 0x000fec0003800000 */
[----:B------:R-:W-:Y:S01]  /*2ef0*/  ULDC.U8 UR4, c[0x0][0x410] ;  /* 0x0001040000047ab9 */ /* 0x000fe20000000000 */
[-C--:B------:R-:W-:Y:S01]  /*2f00*/  IMAD R41, R132, R50.reuse, RZ ;  /* 0x0000003284297224 */ /* 0x080fe200078e02ff */
[----:B------:R-:W-:Y:S01]  /*2f10*/  ISETP.NE.AND P2, PT, RZ, UR4, PT ;  /* 0x00000004ff007c0c */ /* 0x000fe2000bf45270 */
[----:B------:R-:W-:Y:S02]  /*2f20*/  IMAD R40, R133, R50, RZ ;  /* 0x0000003285287224 */ /* 0x000fe400078e02ff */
[C---:B------:R-:W-:Y:S02]  /*2f30*/  IMAD R41, R43.reuse, R10, R41 ;  /* 0x0000000a2b297224 */ /* 0x040fe400078e0229 */
[----:B------:R-:W-:Y:S02]  /*2f40*/  IMAD R43, R43, R13, R40 ;  /* 0x0000000d2b2b7224 */ /* 0x000fe400078e0228 */
[----:B------:R-:W-:Y:S02]  /*2f50*/  IMAD R100, R25, -0x80, R24 ;  /* 0xffffff8019647824 */ /* 0x000fe400078e0218 */
[----:B------:R-:W-:-:S03]  /*2f60*/  IMAD.WIDE.U32 R88, R13, R50, RZ ;  /* 0x000000320d587225 */ /* 0x000fc600078e00ff */
[----:B------:R-:W-:Y:S01]  /*2f70*/  VIMNMX R100, R100, 0x80, PT ;  /* 0x0000008064647848 */ /* 0x000fe20003fe0100 */
[----:B------:R-:W-:Y:S01]  /*2f80*/  IMAD.WIDE.U32 R90, R10, R50, RZ ;  /* 0x000000320a5a7225 */ /* 0x000fe200078e00ff */
[----:B------:R-:W-:-:S03]  /*2f90*/  IADD3 R102, R89, R43, RZ ;  /* 0x0000002b59667210 */ /* 0x000fc60007ffe0ff */
[----:B------:R-:W-:Y:S01]  /*2fa0*/  IMAD.IADD R101, R91, 0x1, R41 ;  /* 0x000000015b657824 */ /* 0x000fe200078e0229 */
[----:B------:R-:W-:Y:S06]  /*2fb0*/  @!P2 BRA `(.L_x_435) ;  /* 0x000000340000a947 */ /* 0x000fec0003800000 */
[----:B------:R-:W-:Y:S01]  /*2fc0*/  ISETP.GE.AND P3, PT, R17, R100, PT ;  /* 0x000000641100720c */ /* 0x000fe20003f66270 */
[----:B------:R-:W-:Y:S01]  /*2fd0*/  BSSY B1, `(.L_x_436) ;  /* 0x0000037000017945 */ /* 0x000fe20003800000 */
        /* <DEDUP_REMOVED lines=12> */
[----:B------:R-:W-:Y:S01]  /*30a0*/  CS2R R126, SRZ ;  /* 0x00000000007e7805 */ /* 0x000fe2000001ff00 */
[----:B------:R-:W-:Y:S06]  /*30b0*/  @P3 BRA `(.L_x_437) ;  /* 0x0000000000a03947 */ /* 0x000fec0003800000 */
[----:B------:R-:W-:Y:S01]  /*30c0*/  IADD3 R41, P2, R110, R90, RZ ;  /* 0x0000005a6e297210 */ /* 0x000fe20007f5e0ff */
[----:B------:R-:W-:Y:S01]  /*30d0*/  ULDC.64 UR4, c[0x0][0x3e8] ;  /* 0x0000fa0000047ab9 */ /* 0x000fe20000000a00 */
[----:B------:R-:W-:Y:S02]  /*30e0*/  CS2R R124, SRZ ;  /* 0x00000000007c7805 */ /* 0x000fe4000001ff00 */
[----:B------:R-:W-:Y:S01]  /*30f0*/  CS2R R126, SRZ ;  /* 0x00000000007e7805 */ /* 0x000fe2000001ff00 */
[----:B------:R-:W-:Y:S01]  /*3100*/  IMAD.X R42, R101, 0x1, R20, P2 ;  /* 0x00000001652a7824 */ /* 0x000fe200010e0614 */
[----:B------:R-:W-:-:S04]  /*3110*/  LEA R40, P2, R41, UR4, 0x1 ;  /* 0x0000000429287c11 */ /* 0x000fc8000f8408ff */
[----:B------:R-:W-:Y:S01]  /*3120*/  LEA.HI.X R41, R41, UR5, R42, 0x1, P2 ;  /* 0x0000000529297c11 */ /* 0x000fe200090f0c2a */
[----:B------:R-:W-:Y:S01]  /*3130*/  ULDC.64 UR4, c[0x0][0x400] ;  /* 0x0001000000047ab9 */ /* 0x000fe20000000a00 */
[----:B------:R-:W-:-:S05]  /*3140*/  IADD3 R43, P2, R106, R88, RZ ;  /* 0x000000586a2b7210 */ /* 0x000fca0007f5e0ff */
[----:B------:R-:W-:Y:S01]  /*3150*/  IMAD.X R52, R102, 0x1, R26, P2 ;  /* 0x0000000166347824 */ /* 0x000fe200010e061a */
[----:B------:R-:W-:-:S04]  /*3160*/  LEA R42, P2, R43, UR4, 0x1 ;  /* 0x000000042b2a7c11 */ /* 0x000fc8000f8408ff */
[----:B------:R-:W-:Y:S02]  /*3170*/  LEA.HI.X R43, R43, UR5, R52, 0x1, P2 ;  /* 0x000000052b2b7c11 */ /* 0x000fe400090f0c34 */
[----:B------:R-:W-:Y:S02]  /*3180*/  ISETP.GE.AND P2, PT, R22, R117, PT ;  /* 0x000000751600720c */ /* 0x000fe40003f46270 */
[----:B------:R-:W-:Y:S02]  /*3190*/  CS2R R94, SRZ ;  /* 0x00000000005e7805 */ /* 0x000fe4000001ff00 */
[----:B------:R-:W-:-:S09]  /*31a0*/  CS2R R120, SRZ ;  /* 0x0000000000787805 */ /* 0x000fd2000001ff00 */
[----:B------:R0:W5:Y:S04]  /*31b0*/  @!P2 LDG.E.64 R124, desc[UR58][R40.64] ;  /* 0x0000003a287ca981 */ /* 0x000168000c1e1b00 */
[----:B------:R0:W5:Y:S01]  /*31c0*/  @!P2 LDG.E.64 R126, desc[UR58][R42.64] ;  /* 0x0000003a2a7ea981 */ /* 0x000162000c1e1b00 */
        /* <DEDUP_REMOVED lines=20> */
[----:B------:R-:W-:-:S13]  /*3310*/  ISETP.GE.AND P2, PT, R190, R117, PT ;  /* 0x00000075be00720c */ /* 0x000fda0003f46270 */
[----:B------:R0:W5:Y:S04]  /*3320*/  @!P2 LDG.E.64 R74, desc[UR58][R40.64+0xa0] ;  /* 0x0000a03a284aa981 */ /* 0x000168000c1e1b00 */
[----:B------:R0:W5:Y:S02]  /*3330*/  @!P2 LDG.E.64 R76, desc[UR58][R42.64+0xa0] ;  /* 0x0000a03a2a4ca981 */ /* 0x000164000c1e1b00 */
.L_x_437:
[----:B------:R-:W-:Y:S05]  /*3340*/  BSYNC B1 ;  /* 0x0000000000017941 */ /* 0x000fea0003800000 */
.L_x_436:
        /* <DEDUP_REMOVED lines=13> */
[----:B------:R-:W-:Y:S06]  /*3420*/  @P4 BRA `(.L_x_439) ;  /* 0x0000000000a04947 */ /* 0x000fec0003800000 */
[----:B------:R-:W-:Y:S01]  /*3430*/  IADD3 R90, P2, P5, R110, R90, R11 ;  /* 0x0000005a6e5a7210 */ /* 0x000fe20007d5e00b */
[----:B------:R-:W-:Y:S01]  /*3440*/  ULDC.64 UR4, c[0x0][0x3e8] ;  /* 0x0000fa0000047ab9 */ /* 0x000fe20000000a00 */
[----:B------:R-:W-:Y:S02]  /*3450*/  CS2R R70, SRZ ;  /* 0x0000000000467805 */ /* 0x000fe4000001ff00 */
[----:B------:R-:W-:Y:S02]  /*3460*/  CS2R R72, SRZ ;  /* 0x0000000000487805 */ /* 0x000fe4000001ff00 */
[----:B------:R-:W-:Y:S02]  /*3470*/  IADD3.X R101, R20, R101, R9, P2, P5 ;  /* 0x0000006514657210 */ /* 0x000fe400017ea409 */
[----:B------:R-:W-:-:S04]  /*3480*/  IADD3 R88, P2, P5, R106, R88, R14 ;  /* 0x000000586a587210 */ /* 0x000fc80007d5e00e */
[----:B0-----:R-:W-:Y:S02]  /*3490*/  IADD3.X R41, R26, R102, R12, P2, P5 ;  /* 0x000000661a297210 */ /* 0x001fe400017ea40c */
[----:B------:R-:W-:-:S04]  /*34a0*/  LEA R42, P2, R90, UR4, 0x1 ;  /* 0x000000045a2a7c11 */ /* 0x000fc8000f8408ff */
[----:B------:R-:W-:Y:S01]  /*34b0*/  LEA.HI.X R43, R90, UR5, R101, 0x1, P2 ;  /* 0x000000055a2b7c11 */ /* 0x000fe200090f0c65 */
[----:B------:R-:W-:Y:S02]  /*34c0*/  ULDC.64 UR4, c[0x0][0x400] ;  /* 0x0001000000047ab9 */ /* 0x000fe40000000a00 */
        /* <DEDUP_REMOVED lines=30> */
.L_x_439:
[----:B------:R-:W-:Y:S05]  /*36b0*/  BSYNC B1 ;  /* 0x0000000000017941 */ /* 0x000fea0003800000 */
.L_x_438:
[----:B01---5:R-:W-:Y:S01]  /*36c0*/  IMAD.MOV.U32 R40, RZ, RZ, R75 ;  /* 0x000000ffff287224 */ /* 0x023fe200078e004b */
[----:B------:R-:W-:Y:S01]  /*36d0*/  MOV R41, R74 ;  /* 0x0000004a00297202 */ /* 0x000fe20000000f00 */
[----:B------:R-:W-:Y:S01]  /*36e0*/  UISETP.NE.AND UP0, UPT, UR57, 0x3, UPT ;  /* 0x000000033900788c */ /* 0x000fe2000bf05270 */
[----:B------:R-:W-:Y:S01]  /*36f0*/  IMAD.MOV.U32 R43, RZ, RZ, R78 ;  /* 0x000000ffff2b7224 */ /* 0x000fe200078e004e */
[----:B------:R-:W-:Y:S02]  /*3700*/  MOV R42, R79 ;  /* 0x0000004f002a7202 */ /* 0x000fe40000000f00 */
[----:B------:R-:W-:Y:S01]  /*3710*/  PRMT R158, R158, 0x5410, R41 ;  /* 0x000054109e9e7816 */ /* 0x000fe20000000029 */
[----:B------:R-:W-:Y:S01]  /*3720*/  IMAD.MOV.U32 R41, RZ, RZ, R82 ;  /* 0x000000ffff297224 */ /* 0x000fe200078e0052 */
[----:B------:R-:W-:Y:S01]  /*3730*/  PRMT R159, R40, 0x7610, R159 ;  /* 0x00007610289f7816 */ /* 0x000fe2000000009f */
[----:B------:R-:W-:Y:S01]  /*3740*/  IMAD.MOV.U32 R40, RZ, RZ, R83 ;  /* 0x000000ffff287224 */ /* 0x000fe200078e0053 */
[----:B------:R-:W-:-:S02]  /*3750*/  PLOP3.LUT P2, PT, PT, PT, UP0, 0x80, 0x0 ;  /* 0x000000000000781c */ /* 0x000fc40003f4f008 */
[----:B------:R-:W-:Y:S01]  /*3760*/  PRMT R161, R42, 0x5410, R43 ;  /* 0x000054102aa17816 */ /* 0x000fe2000000002b */
[----:B------:R-:W-:Y:S01]  /*3770*/  IMAD.MOV.U32 R42, RZ, RZ, R94 ;  /* 0x000000ffff2a7224 */ /* 0x000fe200078e005e */
[----:B------:R-:W-:Y:S01]  /*3780*/  PRMT R164, R40, 0x5410, R41 ;  /* 0x0000541028a47816 */ /* 0x000fe20000000029 */
[----:B------:R-:W-:Y:S01]  /*3790*/  IMAD.MOV.U32 R41, RZ, RZ, R87 ;  /* 0x000000ffff297224 */ /* 0x000fe200078e0057 */
[----:B------:R-:W-:Y:S02]  /*37a0*/  MOV R40, R86 ;  /* 0x0000005600287202 */ /* 0x000fe40000000f00 */
[----:B------:R-:W-:Y:S02]  /*37b0*/  MOV R43, R95 ;  /* 0x0000005f002b7202 */ /* 0x000fe40000000f00 */
[----:B------:R-:W-:Y:S01]  /*37c0*/  PRMT R166, R40, 0x5410, R41 ;  /* 0x0000541028a67816 */ /* 0x000fe20000000029 */
[----:B------:R-:W-:Y:S01]  /*37d0*/  IMAD.MOV.U32 R40, RZ, RZ, R124 ;  /* 0x000000ffff287224 */ /* 0x000fe200078e007c */
[----:B------:R-:W-:Y:S01]  /*37e0*/  PRMT R167, R42, 0x5410, R43 ;  /* 0x000054102aa77816 */ /* 0x000fe2000000002b */
[----:B------:R-:W-:-:S05]  /*37f0*/  IMAD.MOV.U32 R41, RZ, RZ, R125 ;  /* 0x000000ffff297224 */ /* 0x000fca00078e007d */
[----:B------:R-:W-:Y:S01]  /*3800*/  PRMT R154, R40, 0x5410, R41 ;  /* 0x00005410289a7816 */ /* 0x000fe20000000029 */
[----:B------:R-:W-:Y:S01]  /*3810*/  IMAD.MOV.U32 R40, RZ, RZ, R77 ;  /* 0x000000ffff287224 */ /* 0x000fe200078e004d */
[----:B------:R-:W-:-:S04]  /*3820*/  MOV R41, R76 ;  /* 0x0000004c00297202 */ /* 0x000fc80000000f00 */
[----:B------:R-:W-:Y:S01]  /*3830*/  PRMT R159, R159, 0x5410, R41 ;  /* 0x000054109f9f7816 */ /* 0x000fe20000000029 */
[----:B------:R-:W-:Y:S01]  /*3840*/  IMAD.MOV.U32 R41, RZ, RZ, R80 ;  /* 0x000000ffff297224 */ /* 0x000fe200078e0050 */
[----:B------:R-:W-:Y:S02]  /*3850*/  PRMT R160, R40, 0x7610, R160 ;  /* 0x0000761028a07816 */ /* 0x000fe400000000a0 */
[----:B------:R-:W-:-:S04]  /*3860*/  MOV R40, R81 ;  /* 0x0000005100287202 */ /* 0x000fc80000000f00 */
[----:B------:R-:W-:Y:S01]  /*3870*/  PRMT R162, R40, 0x5410, R41 ;  /* 0x0000541028a27816 */ /* 0x000fe20000000029 */
[----:B------:R-:W-:Y:S02]  /*3880*/  IMAD.MOV.U32 R40, RZ, RZ, R84 ;  /* 0x000000ffff287224 */ /* 0x000fe400078e0054 */
[----:B------:R-:W-:-:S05]  /*3890*/  IMAD.MOV.U32 R41, RZ, RZ, R85 ;  /* 0x000000ffff297224 */ /* 0x000fca00078e0055 */
[----:B------:R-:W-:Y:S01]  /*38a0*/  PRMT R165, R41, 0x5410, R40 ;  /* 0x0000541029a57816 */ /* 0x000fe20000000028 */
[----:B------:R-:W-:Y:S01]  /*38b0*/  IMAD.MOV.U32 R41, RZ, RZ, R93 ;  /* 0x000000ffff297224 */ /* 0x000fe200078e005d */
[----:B------:R-:W-:-:S04]  /*38c0*/  MOV R40, R92 ;  /* 0x0000005c00287202 */ /* 0x000fc80000000f00 */
[----:B------:R-:W-:Y:S01]  /*38d0*/  PRMT R168, R40, 0x5410, R41 ;  /* 0x0000541028a87816 */ /* 0x000fe20000000029 */
[----:B------:R-:W-:Y:S01]  /*38e0*/  IMAD.MOV.U32 R40, RZ, RZ, R120 ;  /* 0x000000ffff287224 */ /* 0x000fe200078e0078 */
        /* <DEDUP_REMOVED lines=31> */
[----:B------:R-:W-:-:S03]  /*3ae0*/  IMAD.MOV.U32 R41, RZ, RZ, R60 ;  /* 0x000000ffff297224 */ /* 0x000fc600078e003c */
[----:B------:R-:W-:Y:S02]  /*3af0*/  PRMT R148, R148, 0x5410, R40 ;  /* 0x0000541094947816 */ /* 0x000fe40000000028 */
[----:B------:R-:W-:Y:S02]  /*3b00*/  MOV R40, R64 ;  /* 0x0000004000287202 */ /* 0x000fe40000000f00 */
[----:B------:R-:W-:Y:S02]  /*3b10*/  PRMT R146, R41, 0x7610, R146 ;  /* 0x0000761029927816 */ /* 0x000fe40000000092 */
[----:B------:R-:W-:Y:S01]  /*3b20*/  PRMT R156, R40, 0x7610, R156 ;  /* 0x00007610289c7816 */ /* 0x000fe2000000009c */
[----:B------:R-:W-:-:S05]  /*3b30*/  IMAD.MOV.U32 R40, RZ, RZ, R65 ;  /* 0x000000ffff287224 */ /* 0x000fca00078e0041 */
[----:B------:R-:W-:Y:S01]  /*3b40*/  PRMT R156, R156, 0x5410, R40 ;  /* 0x000054109c9c7816 */ /* 0x000fe20000000028 */
[----:B------:R-:W-:-:S05]  /*3b50*/  IMAD.MOV.U32 R40, RZ, RZ, R68 ;  /* 0x000000ffff287224 */ /* 0x000fca00078e0044 */
[----:B------:R-:W-:Y:S02]  /*3b60*/  PRMT R158, R40, 0x7610, R158 ;  /* 0x00007610289e7816 */ /* 0x000fe4000000009e */
[----:B------:R-:W-:-:S04]  /*3b70*/  MOV R40, R69 ;  /* 0x0000004500287202 */ /* 0x000fc80000000f00 */
[----:B------:R-:W-:Y:S01]  /*3b80*/  PRMT R160, R160, 0x5410, R40 ;  /* 0x00005410a0a07816 */ /* 0x000fe20000000028 */
[----:B------:R-:W-:-:S05]  /*3b90*/  IMAD.MOV.U32 R40, RZ, RZ, R72 ;  /* 0x000000ffff287224 */ /* 0x000fca00078e0048 */
[----:B------:R-:W-:Y:S01]  /*3ba0*/  PRMT R163, R40, 0x7610, R163 ;  /* 0x0000761028a37816 */ /* 0x000fe200000000a3 */
[----:B------:R-:W-:-:S05]  /*3bb0*/  IMAD.MOV.U32 R40, RZ, RZ, R73 ;  /* 0x000000ffff287224 */ /* 0x000fca00078e0049 */
[----:B------:R-:W-:Y:S01]  /*3bc0*/  PRMT R163, R163, 0x5410, R40 ;  /* 0x00005410a3a37816 */ /* 0x000fe20000000028 */
[----:B------:R-:W-:Y:S06]  /*3bd0*/  @!P2 BRA `(.L_x_440) ;  /* 0x000000000004a947 */ /* 0x000fec0003800000 */
[----:B------:R-:W-:Y:S01]  /*3be0*/  BPT.TRAP 0x1 ;  /* 0x000000040000795c */ /* 0x000fe20000300000 */
.L_x_440:
[----:B------:R-:W-:Y:S01]  /*3bf0*/  LEA R101, R16, R2, 0x3 ;  /* 0x0000000210657211 */ /* 0x000fe200078e18ff */
[----:B------:R-:W-:Y:S01]  /*3c00*/  BSSY B1, `(.L_x_441) ;  /* 0x0000004000017945 */ /* 0x000fe20003800000 */
[----:B------:R-:W-:-:S04]  /*3c10*/  SHF.L.U32 R102, R184, 0x1f, RZ ;  /* 0x0000001fb8667819 */ /* 0x000fc800000006ff */
[----:B------:R-:W0:Y:S02]  /*3c20*/  SYNCS.PHASECHK.TRANS64.TRYWAIT P5, [R101+URZ+0x34890], R102 ;  /* 0x03489066650075a7 */ /* 0x000e2400080a017f */
[----:B0-----:R-:W-:Y:S05]  /*3c30*/  @!P5 BRA `(.L_x_442) ;  /* 0x000001e800ccd947 */ /* 0x001fea0003800000 */
.L_x_799:
[----:B------:R-:W-:Y:S05]  /*3c40*/  BSYNC B1 ;  /* 0x0000000000017941 */ /* 0x000fea0003800000 */
.L_x_441:
[----:B------:R-:W-:Y:S04]  /*3c50*/  BSSY B1, `(.L_x_443) ;  /* 0x0000140000017945 */ /* 0x000fe80003800000 */
[----:B------:R-:W-:Y:S05]  /*3c60*/  @P3 BRA `(.L_x_444) ;  /* 0x0000001000f83947 */ /* 0x000fea0003800000 */
[----:B------:R-:W-:Y:S01]  /*3c70*/  ISETP.NE.AND P3, PT, R34, RZ, PT ;  /* 0x000000ff2200720c */ /* 0x000fe20003f65270 */
[----:B------:R-:W-:-:S12]  /*3c80*/  BSSY B2, `(.L_x_445) ;  /* 0x0000031000027945 */ /* 0x000fd80003800000 */
[----:B------:R-:W-:Y:S05]  /*3c90*/  @!P3 BRA `(.L_x_446) ;  /* 0x0000000000bcb947 */ /* 0x000fea0003800000 */
[----:B------:R1:W2:Y:S01]  /*3ca0*/  LDS.128 R40, [R47] ;  /* 0x000000002f287984 */ /* 0x0002a20000000c00 */
[----:B------:R-:W-:Y:S01]  /*3cb0*/  ISETP.GE.AND P3, PT, R22, R117, PT ;  /* 0x000000751600720c */ /* 0x000fe20003f66270 */
[----:B------:R-:W-:-:S12]  /*3cc0*/  BSSY B3, `(.L_x_447) ;  /* 0x000002b000037945 */ /* 0x000fd80003800000 */
[----:B-1----:R-:W-:Y:S05]  /*3cd0*/  @P3 BRA `(.L_x_448) ;  /* 0x0000000000a43947 */ /* 0x002fea0003800000 */
[--C-:B------:R-:W-:Y:S01]  /*3ce0*/  SHF.R.U64 R90, R124, 0x10, R125.reuse ;  /* 0x000000107c5a7819 */ /* 0x100fe2000000127d */
[--C-:B--2---:R-:W-:Y:S01]  /*3cf0*/  HADD2.F32 R153, -RZ, R41.reuse.H0_H0 ;  /* 0x20000029ff997230 */ /* 0x104fe20000004100 */
[----:B------:R-:W-:Y:S02]  /*3d00*/  SHF.R.U32.HI R124, RZ, 0x10, R125 ;  /* 0x00000010ff7c7819 */ /* 0x000fe4000001167d */
[--C-:B------:R-:W-:Y:S01]  /*3d10*/  SHF.R.U64 R125, R126, 0x10, R127.reuse ;  /* 0x000000107e7d7819 */ /* 0x100fe2000000127f */
[----:B------:R-:W-:Y:S01]  /*3d20*/  HADD2.F32 R90, -RZ, R90.H0_H0 ;  /* 0x2000005aff5a7230 */ /* 0x000fe20000004100 */
[----:B------:R-:W-:Y:S01]  /*3d30*/  SHF.R.U32.HI R126, RZ, 0x10, R127 ;  /* 0x00000010ff7e7819 */ /* 0x000fe2000001167f */
[----:B------:R-:W-:Y:S02]  /*3d40*/  HADD2.F32 R127, -RZ, R41.H1_H1 ;  /* 0x30000029ff7f7230 */ /* 0x000fe40000004100 */
[----:B------:R-:W-:Y:S02]  /*3d50*/  HADD2.F32 R125, -RZ, R125.H0_H0 ;  /* 0x2000007dff7d7230 */ /* 0x000fe40000004100 */
[----:B------:R-:W-:-:S02]  /*3d60*/  HADD2.F32 R126, -RZ, R126.H0_H0 ;  /* 0x2000007eff7e7230 */ /* 0x000fc40000004100 */
[----:B------:R-:W-:Y:S02]  /*3d70*/  HADD2.F32 R124, -RZ, R124.H0_H0 ;  /* 0x2000007cff7c7230 */ /* 0x000fe40000004100 */
[-C--:B------:R-:W-:Y:S01]  /*3d80*/  FMUL.FTZ R41, R127, R125.reuse ;  /* 0x0000007d7f297220 */ /* 0x080fe20000410000 */
[----:B------:R-:W-:-:S03]  /*3d90*/  FMUL.FTZ R125, R153, R125 ;  /* 0x0000007d997d7220 */ /* 0x000fc60000410000 */
[-C--:B------:R-:W-:Y:S01]  /*3da0*/  FFMA.FTZ R41, R153, R90.reuse, -R41 ;  /* 0x0000005a99297223 */ /* 0x080fe20000010829 */
[----:B------:R-:W-:Y:S01]  /*3db0*/  FFMA.FTZ R90, R127, R90, R125 ;  /* 0x0000005a7f5a7223 */ /* 0x000fe2000001007d */
[--C-:B------:R-:W-:Y:S02]  /*3dc0*/  HADD2.F32 R125, -RZ, R43.reuse.H1_H1 ;  /* 0x3000002bff7d7230 */ /* 0x100fe40000004100 */
[----:B------:R-:W-:Y:S02]  /*3dd0*/  HADD2.F32 R127, -RZ, R43.H0_H0 ;  /* 0x2000002bff7f7230 */ /* 0x000fe40000004100 */
[----:B------:R-:W-:Y:S02]  /*3de0*/  IMAD.MOV.U32 R153, RZ, RZ, R40 ;  /* 0x000000ffff997224 */ /* 0x000fe400078e0028 */
[-C--:B------:R-:W-:Y:S01]  /*3df0*/  FMUL.FTZ R43, R125, R126.reuse ;  /* 0x0000007e7d2b7220 */ /* 0x080fe20000410000 */
[----:B------:R-:W-:Y:S01]  /*3e00*/  F2FP.F16.F32.PACK_AB R41, R90, R41 ;  /* 0x000000295a29723e */ /* 0x000fe200000000ff */
[----:B------:R-:W-:-:S02]  /*3e10*/  FMUL.FTZ R126, R127, R126 ;  /* 0x0000007e7f7e7220 */ /* 0x000fc40000410000 */
[-C--:B------:R-:W-:Y:S01]  /*3e20*/  FFMA.FTZ R43, R127, R124.reuse, -R43 ;  /* 0x0000007c7f2b7223 */ /* 0x080fe2000001082b */
[----:B------:R-:W-:Y:S02]  /*3e30*/  HADD2.F32 R127, -RZ, R170.H0_H0 ;  /* 0x200000aaff7f7230 */ /* 0x000fe40000004100 */
[----:B------:R-:W-:Y:S01]  /*3e40*/  FFMA.FTZ R125, R125, R124, R126 ;  /* 0x0000007c7d7d7223 */ /* 0x000fe2000001007e */
[--C-:B------:R-:W-:Y:S02]  /*3e50*/  HADD2.F32 R40, -RZ, R153.reuse.H1_H1 ;  /* 0x30000099ff287230 */ /* 0x100fe40000004100 */
[----:B------:R-:W-:Y:S02]  /*3e60*/  HADD2.F32 R153, -RZ, R153.H0_H0 ;  /* 0x20000099ff997230 */ /* 0x000fe40000004100 */
[----:B------:R-:W-:Y:S02]  /*3e70*/  HADD2.F32 R124, -RZ, R154.H0_H0 ;  /* 0x2000009aff7c7230 */ /* 0x000fe40000004100 */
[----:B------:R-:W-:Y:S01]  /*3e80*/  FMUL.FTZ R126, R40, R127 ;  /* 0x0000007f287e7220 */ /* 0x000fe20000410000 */
[----:B------:R-:W-:Y:S01]  /*3e90*/  F2FP.F16.F32.PACK_AB R43, R125, R43 ;  /* 0x0000002b7d2b723e */ /* 0x000fe200000000ff */
[----:B------:R-:W-:-:S02]  /*3ea0*/  FMUL.FTZ R127, R153, R127 ;  /* 0x0000007f997f7220 */ /* 0x000fc40000410000 */
[-C--:B------:R-:W-:Y:S01]  /*3eb0*/  FFMA.FTZ R126, R153, R124.reuse, -R126 ;  /* 0x0000007c997e7223 */ /* 0x080fe2000001087e */
[----:B------:R-:W-:Y:S02]  /*3ec0*/  HADD2.F32 R153, -RZ, R154.H1_H1 ;  /* 0x3000009aff997230 */ /* 0x000fe40000004100 */
[----:B------:R-:W-:Y:S01]  /*3ed0*/  FFMA.FTZ R40, R40, R124, R127 ;  /* 0x0000007c28287223 */ /* 0x000fe2000001007f */
[----:B------:R-:W-:Y:S02]  /*3ee0*/  HADD2.F32 R124, -RZ, R170.H1_H1 ;  /* 0x300000aaff7c7230 */ /* 0x000fe40000004100 */
[--C-:B------:R-:W-:Y:S02]  /*3ef0*/  HADD2.F32 R127, -RZ, R42.reuse.H1_H1 ;  /* 0x3000002aff7f7230 */ /* 0x100fe40000004100 */
[----:B------:R-:W-:Y:S01]  /*3f00*/  HADD2.F32 R42, -RZ, R42.H0_H0 ;  /* 0x2000002aff2a7230 */ /* 0x000fe20000004100 */
[----:B------:R-:W-:Y:S02]  /*3f10*/  F2FP.F16.F32.PACK_AB R40, R40, R126 ;  /* 0x0000007e2828723e */ /* 0x000fe400000000ff */
[----:B------:R-:W-:-:S04]  /*3f20*/  FMUL.FTZ R154, R127, R124 ;  /* 0x0000007c7f9a7220 */ /* 0x000fc80000410000 */
[C---:B------:R-:W-:Y:S01]  /*3f30*/  FFMA.FTZ R154, R42.reuse, R153, -R154 ;  /* 0x000000992a9a7223 */ /* 0x040fe2000001089a */
[----:B------:R-:W-:-:S04]  /*3f40*/  FMUL.FTZ R42, R42, R124 ;  /* 0x0000007c2a2a7220 */ /* 0x000fc80000410000 */
[----:B------:R-:W-:-:S05]  /*3f50*/  FFMA.FTZ R42, R127, R153, R42 ;  /* 0x000000997f2a7223 */ /* 0x000fca000001002a */
[----:B------:R-:W-:-:S07]  /*3f60*/  F2FP.F16.F32.PACK_AB R42, R42, R154 ;  /* 0x0000009a2a2a723e */ /* 0x000fce00000000ff */
.L_x_448:
[----:B------:R-:W-:Y:S05]  /*3f70*/  BSYNC B3 ;  /* 0x0000000000037941 */ /* 0x000fea0003800000 */
.L_x_447:
[----:B--2---:R1:W-:Y:S02]  /*3f80*/  STG.E.128 desc[UR58][R48.64], R40 ;  /* 0x0000002830007986 */ /* 0x0043e4000c101d3a */
.L_x_446:
[----:B------:R-:W-:Y:S05]  /*3f90*/  BSYNC B2 ;  /* 0x0000000000027941 */ /* 0x000fea0003800000 */
.L_x_445:
[----:B------:R-:W-:Y:S01]  /*3fa0*/  ISETP.NE.AND P3, PT, R38, RZ, PT ;  /* 0x000000ff2600720c */ /* 0x000fe20003f65270 */
[----:B------:R-:W-:-:S12]  /*3fb0*/  BSSY B2, `(.L_x_449) ;  /* 0x0000033000027945 */ /* 0x000fd80003800000 */
[----:B------:R-:W-:Y:S05]  /*3fc0*/  @!P3 BRA `(.L_x_450) ;  /* 0x0000000000c4b947 */ /* 0x000fea0003800000 */
[----:B-1----:R1:W2:Y:S01]  /*3fd0*/  LDS.128 R40, [R46] ;  /* 0x000000002e287984 */ /* 0x0022a20000000c00 */
[----:B------:R-:W-:Y:S01]  /*3fe0*/  ISETP.GE.AND P3, PT, R187, R117, PT ;  /* 0x00000075bb00720c */ /* 0x000fe20003f66270 */
[----:B------:R-:W-:-:S12]  /*3ff0*/  BSSY B3, `(.L_x_451) ;  /* 0x000002d000037945 */ /* 0x000fd80003800000 */
[----:B-1----:R-:W-:Y:S05]  /*4000*/  @P3 BRA `(.L_x_452) ;  /* 0x0000000000ac3947 */ /* 0x002fea0003800000 */
[----:B------:R-:W-:Y:S01]  /*4010*/  SHF.R.U64 R90, R94, 0x10, R95 ;  /* 0x000000105e5a7819 */ /* 0x000fe2000000125f */
[----:B--2---:R-:W-:Y:S01]  /*4020*/  IMAD.MOV.U32 R124, RZ, RZ, R41 ;  /* 0x000000ffff7c7224 */ /* 0x004fe200078e0029 */
[----:B------:R-:W-:Y:S02]  /*4030*/  SHF.R.U32.HI R94, RZ, 0x10, R95 ;  /* 0x00000010ff5e7819 */ /* 0x000fe4000001165f */
[--C-:B------:R-:W-:Y:S02]  /*4040*/  SHF.R.U64 R95, R120, 0x10, R121.reuse ;  /* 0x00000010785f7819 */ /* 0x100fe40000001279 */
[----:B------:R-:W-:Y:S01]  /*4050*/  SHF.R.U32.HI R120, RZ, 0x10, R121 ;  /* 0x00000010ff787819 */ /* 0x000fe20000011679 */
[----:B------:R-:W-:Y:S02]  /*4060*/  HADD2.F32 R121, -RZ, R90.H0_H0 ;  /* 0x2000005aff797230 */ /* 0x000fe40000004100 */
[----:B------:R-:W-:Y:S02]  /*4070*/  HADD2.F32 R41, -RZ, R95.H0_H0 ;  /* 0x2000005fff297230 */ /* 0x000fe40000004100 */
[----:B------:R-:W-:-:S02]  /*4080*/  HADD2.F32 R95, -RZ, R124.H1_H1 ;  /* 0x3000007cff5f7230 */ /* 0x000fc40000004100 */
[----:B------:R-:W-:Y:S02]  /*4090*/  HADD2.F32 R124, -RZ, R124.H0_H0 ;  /* 0x2000007cff7c7230 */ /* 0x000fe40000004100 */
[----:B------:R-:W-:Y:S02]  /*40a0*/  HADD2.F32 R120, -RZ, R120.H0_H0 ;  /* 0x20000078ff787230 */ /* 0x000fe40000004100 */
[-C--:B------:R-:W-:Y:S01]  /*40b0*/  FMUL.FTZ R90, R95, R41.reuse ;  /* 0x000000295f5a7220 */ /* 0x080fe20000410000 */
[----:B------:R-:W-:-:S03]  /*40c0*/  FMUL.FTZ R41, R124, R41 ;  /* 0x000000297c297220 */ /* 0x000fc60000410000 */
[-C--:B------:R-:W-:Y:S01]  /*40d0*/  FFMA.FTZ R90, R124, R121.reuse, -R90 ;  /* 0x000000797c5a7223 */ /* 0x080fe2000001085a */
[----:B------:R-:W-:Y:S02]  /*40e0*/  IMAD.MOV.U32 R124, RZ, RZ, R40 ;  /* 0x000000ffff7c7224 */ /* 0x000fe400078e0028 */
[----:B------:R-:W-:Y:S01]  /*40f0*/  FFMA.FTZ R41, R95, R121, R41 ;  /* 0x000000795f297223 */ /* 0x000fe20000010029 */
[----:B------:R-:W-:Y:S01]  /*4100*/  MOV R95, R43 ;  /* 0x0000002b005f7202 */ /* 0x000fe20000000f00 */
[----:B------:R-:W-:Y:S02]  /*4110*/  HADD2.F32 R121, -RZ, R94.H0_H0 ;  /* 0x2000005eff797230 */ /* 0x000fe40000004100 */
[----:B------:R-:W-:Y:S01]  /*4120*/  HADD2.F32 R40, -RZ, R124.H1_H1 ;  /* 0x3000007cff287230 */ /* 0x000fe20000004100 */
[----:B------:R-:W-:Y:S01]  /*4130*/  F2FP.F16.F32.PACK_AB R41, R41, R90 ;  /* 0x0000005a2929723e */ /* 0x000fe200000000ff */
[--C-:B------:R-:W-:Y:S02]  /*4140*/  HADD2.F32 R43, -RZ, R95.reuse.H1_H1 ;  /* 0x3000005fff2b7230 */ /* 0x100fe40000004100 */
[----:B------:R-:W-:-:S02]  /*4150*/  HADD2.F32 R95, -RZ, R95.H0_H0 ;  /* 0x2000005fff5f7230 */ /* 0x000fc40000004100 */
[----:B------:R-:W-:Y:S02]  /*4160*/  HADD2.F32 R124, -RZ, R124.H0_H0 ;  /* 0x2000007cff7c7230 */ /* 0x000fe40000004100 */
[----:B------:R-:W-:-:S04]  /*4170*/  FMUL.FTZ R94, R43, R120 ;  /* 0x000000782b5e7220 */ /* 0x000fc80000410000 */
[C---:B------:R-:W-:Y:S01]  /*4180*/  FFMA.FTZ R94, R95.reuse, R121, -R94 ;  /* 0x000000795f5e7223 */ /* 0x040fe2000001085e */
[----:B------:R-:W-:-:S04]  /*4190*/  FMUL.FTZ R95, R95, R120 ;  /* 0x000000785f5f7220 */ /* 0x000fc80000410000 */
[----:B------:R-:W-:Y:S01]  /*41a0*/  FFMA.FTZ R43, R43, R121, R95 ;  /* 0x000000792b2b7223 */ /* 0x000fe2000001005f */
[----:B------:R-:W-:Y:S02]  /*41b0*/  HADD2.F32 R121, -RZ, R169.H0_H0 ;  /* 0x200000a9ff797230 */ /* 0x000fe40000004100 */
[----:B------:R-:W-:Y:S02]  /*41c0*/  HADD2.F32 R95, -RZ, R167.H0_H0 ;  /* 0x200000a7ff5f7230 */ /* 0x000fe40000004100 */
[----:B------:R-:W-:Y:S01]  /*41d0*/  F2FP.F16.F32.PACK_AB R43, R43, R94 ;  /* 0x0000005e2b2b723e */ /* 0x000fe200000000ff */
[-C--:B------:R-:W-:Y:S01]  /*41e0*/  FMUL.FTZ R120, R40, R121.reuse ;  /* 0x0000007928787220 */ /* 0x080fe20000410000 */
[----:B------:R-:W-:-:S03]  /*41f0*/  FMUL.FTZ R121, R124, R121 ;  /* 0x000000797c797220 */ /* 0x000fc60000410000 */
[-C--:B------:R-:W-:Y:S01]  /*4200*/  FFMA.FTZ R120, R124, R95.reuse, -R120 ;  /* 0x0000005f7c787223 */ /* 0x080fe20000010878 */
[----:B------:R-:W-:Y:S01]  /*4210*/  FFMA.FTZ R40, R40, R95, R121 ;  /* 0x0000005f28287223 */ /* 0x000fe20000010079 */
[----:B------:R-:W-:Y:S02]  /*4220*/  HADD2.F32 R95, -RZ, R169.H1_H1 ;  /* 0x300000a9ff5f7230 */ /* 0x000fe40000004100 */
[--C-:B------:R-:W-:Y:S02]  /*4230*/  HADD2.F32 R121, -RZ, R42.reuse.H1_H1 ;  /* 0x3000002aff797230 */ /* 0x100fe40000004100 */
[----:B------:R-:W-:Y:S01]  /*4240*/  HADD2.F32 R124, -RZ, R167.H1_H1 ;  /* 0x300000a7ff7c7230 */ /* 0x000fe20000004100 */
[----:B------:R-:W-:Y:S01]  /*4250*/  F2FP.F16.F32.PACK_AB R40, R40, R120 ;  /* 0x000000782828723e */ /* 0x000fe200000000ff */
[----:B------:R-:W-:Y:S02]  /*4260*/  HADD2.F32 R42, -RZ, R42.H0_H0 ;  /* 0x2000002aff2a7230 */ /* 0x000fe40000004100 */
[----:B------:R-:W-:-:S04]  /*4270*/  FMUL.FTZ R125, R121, R95 ;  /* 0x0000005f797d7220 */ /* 0x000fc80000410000 */
[C---:B------:R-:W-:Y:S01]  /*4280*/  FFMA.FTZ R125, R42.reuse, R124, -R125 ;  /* 0x0000007c2a7d7223 */ /* 0x040fe2000001087d */
[----:B------:R-:W-:-:S04]  /*4290*/  FMUL.FTZ R42, R42, R95 ;  /* 0x0000005f2a2a7220 */ /* 0x000fc80000410000 */
[----:B------:R-:W-:-:S05]  /*42a0*/  FFMA.FTZ R42, R121, R124, R42 ;  /* 0x0000007c792a7223 */ /* 0x000fca000001002a */
[----:B------:R-:W-:-:S07]  /*42b0*/  F2FP.F16.F32.PACK_AB R42, R42, R125 ;  /* 0x0000007d2a2a723e */ /* 0x000fce00000000ff */
.L_x_452:
[----:B------:R-:W-:Y:S05]  /*42c0*/  BSYNC B3 ;  /* 0x0000000000037941 */ /* 0x000fea0003800000 */
.L_x_451:
[----:B--2---:R2:W-:Y:S02]  /*42d0*/  STG.E.128 desc[UR58][R48.64+0x40], R40 ;  /* 0x0000402830007986 */ /* 0x0045e4000c101d3a */
.L_x_450:
[----:B------:R-:W-:Y:S05]  /*42e0*/  BSYNC B2 ;  /* 0x0000000000027941 */ /* 0x000fea0003800000 */
.L_x_449:
[----:B------:R-:W-:Y:S01]  /*42f0*/  ISETP.NE.AND P3, PT, R39, RZ, PT ;  /* 0x000000ff2700720c */ /* 0x000fe20003f65270 */
[----:B------:R-:W-:-:S12]  /*4300*/  BSSY B2, `(.L_x_453) ;  /* 0x0000033000027945 */ /* 0x000fd80003800000 */
[----:B------:R-:W-:Y:S05]  /*4310*/  @!P3 BRA `(.L_x_454) ;  /* 0x0000000000c4b947 */ /* 0x000fea0003800000 */
[----:B-12---:R1:W2:Y:S01]  /*4320*/  LDS.128 R40, [R47+0x4000] ;  /* 0x004000002f287984 */ /* 0x0062a20000000c00 */
[----:B------:R-:W-:Y:S01]  /*4330*/  ISETP.GE.AND P3, PT, R186, R117, PT ;  /* 0x00000075ba00720c */ /* 0x000fe20003f66270 */
[----:B------:R-:W-:-:S12]  /*4340*/  BSSY B3, `(.L_x_455) ;  /* 0x000002d000037945 */ /* 0x000fd80003800000 */
[----:B-1----:R-:W-:Y:S05]  /*4350*/  @P3 BRA `(.L_x_456) ;  /* 0x0000000000ac3947 */ /* 0x002fea0003800000 */
[--C-:B------:R-:W-:Y:S02]  /*4360*/  SHF.R.U64 R90, R86, 0x10, R87.reuse ;  /* 0x00000010565a7819 */ /* 0x100fe40000001257 */
[----:B------:R-:W-:Y:S01]  /*4370*/  SHF.R.U32.HI R86, RZ, 0x10, R87 ;  /* 0x00000010ff567819 */ /* 0x000fe20000011657 */
[----:B--2---:R-:W-:Y:S01]  /*4380*/  IMAD.MOV.U32 R87, RZ, RZ, R41 ;  /* 0x000000ffff577224 */ /* 0x004fe200078e0029 */
[--C-:B------:R-:W-:Y:S01]  /*4390*/  SHF.R.U64 R94, R92, 0x10, R93.reuse ;  /* 0x000000105c5e7819 */ /* 0x100fe2000000125d */
[----:B------:R-:W-:Y:S01]  /*43a0*/  HADD2.F32 R90, -RZ, R90.H0_H0 ;  /* 0x2000005aff5a7230 */ /* 0x000fe20000004100 */
[----:B------:R-:W-:Y:S02]  /*43b0*/  SHF.R.U32.HI R92, RZ, 0x10, R93 ;  /* 0x00000010ff5c7819 */ /* 0x000fe4000001165d */
[----:B------:R-:W-:Y:S02]  /*43c0*/  HADD2.F32 R93, -RZ, R87.H1_H1 ;  /* 0x30000057ff5d7230 */ /* 0x000fe40000004100 */
[----:B------:R-:W-:-:S02]  /*43d0*/  HADD2.F32 R41, -RZ, R94.H0_H0 ;  /* 0x2000005eff297230 */ /* 0x000fc40000004100 */
        /* <DEDUP_REMOVED lines=26> */
[----:B------:R-:W-:Y:S02]  /*4580*/  HADD2.F32 R93, -RZ, R42.H1_H1 ;  /* 0x3000002aff5d7230 */ /* 0x000fe40000004100 */
        /* <DEDUP_REMOVED lines=8> */
.L_x_456:
[----:B------:R-:W-:Y:S05]  /*4610*/  BSYNC B3 ;  /* 0x0000000000037941 */ /* 0x000fea0003800000 */
.L_x_455:
[----:B--2---:R3:W-:Y:S02]  /*4620*/  STG.E.128 desc[UR58][R48.64+0x80], R40 ;  /* 0x0000802830007986 */ /* 0x0047e4000c101d3a */
.L_x_454:
[----:B------:R-:W-:Y:S05]  /*4630*/  BSYNC B2 ;  /* 0x0000000000027941 */ /* 0x000fea0003800000 */
.L_x_453:
[----:B------:R-:W-:Y:S01]  /*4640*/  ISETP.NE.AND P3, PT, R96, RZ, PT ;  /* 0x000000ff6000720c */ /* 0x000fe20003f65270 */
[----:B------:R-:W-:-:S12]  /*4650*/  BSSY B2, `(.L_x_457) ;  /* 0x0000033000027945 */ /* 0x000fd80003800000 */
[----:B------:R-:W-:Y:S05]  /*4660*/  @!P3 BRA `(.L_x_458) ;  /* 0x0000000000c4b947 */ /* 0x000fea0003800000 */
[----:B-123--:R1:W2:Y:S01]  /*4670*/  LDS.128 R40, [R46+0x4000] ;  /* 0x004000002e287984 */ /* 0x00e2a20000000c00 */
        /* <DEDUP_REMOVED lines=25> */
[-C--:B------:R-:W-:Y:S01]  /*4810*/  FMUL.FTZ R82, R43, R84.reuse ;  /* 0x000000542b527220 */ /* 0x080fe20000410000 */
[----:B------:R-:W-:-:S03]  /*4820*/  FMUL.FTZ R84, R85, R84 ;  /* 0x0000005455547220 */ /* 0x000fc60000410000 */
[-C--:B------:R-:W-:Y:S01]  /*4830*/  FFMA.FTZ R82, R85, R86.reuse, -R82 ;  /* 0x0000005655527223 */ /* 0x080fe20000010852 */
[----:B------:R-:W-:Y:S01]  /*4840*/  FFMA.FTZ R43, R43, R86, R84 ;  /* 0x000000562b2b7223 */ /* 0x000fe20000010054 */
[----:B------:R-:W-:Y:S02]  /*4850*/  HADD2.F32 R86, -RZ, R165.H1_H1 ;  /* 0x300000a5ff567230 */ /* 0x000fe40000004100 */
[----:B------:R-:W-:Y:S02]  /*4860*/  HADD2.F32 R84, -RZ, R164.H1_H1 ;  /* 0x300000a4ff547230 */ /* 0x000fe40000004100 */
[----:B------:R-:W-:Y:S01]  /*4870*/  F2FP.F16.F32.PACK_AB R43, R43, R82 ;  /* 0x000000522b2b723e */ /* 0x000fe200000000ff */
[-C--:B------:R-:W-:Y:S01]  /*4880*/  FMUL.FTZ R85, R40, R86.reuse ;  /* 0x0000005628557220 */ /* 0x080fe20000410000 */
[----:B------:R-:W-:-:S03]  /*4890*/  FMUL.FTZ R86, R87, R86 ;  /* 0x0000005657567220 */ /* 0x000fc60000410000 */
[-C--:B------:R-:W-:Y:S01]  /*48a0*/  FFMA.FTZ R85, R87, R84.reuse, -R85 ;  /* 0x0000005457557223 */ /* 0x080fe20000010855 */
[----:B------:R-:W-:Y:S01]  /*48b0*/  FFMA.FTZ R40, R40, R84, R86 ;  /* 0x0000005428287223 */ /* 0x000fe20000010056 */
[----:B------:R-:W-:Y:S02]  /*48c0*/  HADD2.F32 R84, -RZ, R165.H0_H0 ;  /* 0x200000a5ff547230 */ /* 0x000fe40000004100 */
[----:B------:R-:W-:Y:S02]  /*48d0*/  HADD2.F32 R86, -RZ, R42.H1_H1 ;  /* 0x3000002aff567230 */ /* 0x000fe40000004100 */
[----:B------:R-:W-:Y:S01]  /*48e0*/  HADD2.F32 R87, -RZ, R164.H0_H0 ;  /* 0x200000a4ff577230 */ /* 0x000fe20000004100 */
[----:B------:R-:W-:Y:S01]  /*48f0*/  F2FP.F16.F32.PACK_AB R40, R40, R85 ;  /* 0x000000552828723e */ /* 0x000fe200000000ff */
[----:B------:R-:W-:Y:S02]  /*4900*/  HADD2.F32 R42, -RZ, R42.H0_H0 ;  /* 0x2000002aff2a7230 */ /* 0x000fe40000004100 */
[----:B------:R-:W-:-:S04]  /*4910*/  FMUL.FTZ R90, R86, R84 ;  /* 0x00000054565a7220 */ /* 0x000fc80000410000 */
[C---:B------:R-:W-:Y:S01]  /*4920*/  FFMA.FTZ R90, R42.reuse, R87, -R90 ;  /* 0x000000572a5a7223 */ /* 0x040fe2000001085a */
[----:B------:R-:W-:-:S04]  /*4930*/  FMUL.FTZ R42, R42, R84 ;  /* 0x000000542a2a7220 */ /* 0x000fc80000410000 */
[----:B------:R-:W-:-:S05]  /*4940*/  FFMA.FTZ R42, R86, R87, R42 ;  /* 0x00000057562a7223 */ /* 0x000fca000001002a */
[----:B------:R-:W-:-:S07]  /*4950*/  F2FP.F16.F32.PACK_AB R42, R42, R90 ;  /* 0x0000005a2a2a723e */ /* 0x000fce00000000ff */
.L_x_460:
[----:B------:R-:W-:Y:S05]  /*4960*/  BSYNC B3 ;  /* 0x0000000000037941 */ /* 0x000fea0003800000 */
.L_x_459:
[----:B--2---:R4:W-:Y:S02]  /*4970*/  STG.E.128 desc[UR58][R48.64+0xc0], R40 ;  /* 0x0000c02830007986 */ /* 0x0049e4000c101d3a */
.L_x_458:
[----:B------:R-:W-:Y:S05]  /*4980*/  BSYNC B2 ;  /* 0x0000000000027941 */ /* 0x000fea0003800000 */
.L_x_457:
[----:B------:R-:W-:Y:S01]  /*4990*/  ISETP.NE.AND P3, PT, R97, RZ, PT ;  /* 0x000000ff6100720c */ /* 0x000fe20003f65270 */
[----:B------:R-:W-:-:S12]  /*49a0*/  BSSY B2, `(.L_x_461) ;  /* 0x0000035000027945 */ /* 0x000fd80003800000 */
[----:B------:R-:W-:Y:S05]  /*49b0*/  @!P3 BRA `(.L_x_462) ;  /* 0x0000000000ccb947 */ /* 0x000fea0003800000 */
[----:B-1234-:R1:W2:Y:S01]  /*49c0*/  LDS.128 R40, [R47+0x8000] ;  /* 0x008000002f287984 */ /* 0x01e2a20000000c00 */
[----:B------:R-:W-:Y:S01]  /*49d0*/  ISETP.GE.AND P3, PT, R188, R117, PT ;  /* 0x00000075bc00720c */ /* 0x000fe20003f66270 */
[----:B------:R-:W-:-:S12]  /*49e0*/  BSSY B3, `(.L_x_463) ;  /* 0x000002f000037945 */ /* 0x000fd80003800000 */
[----:B-1----:R-:W-:Y:S05]  /*49f0*/  @P3 BRA `(.L_x_464) ;  /* 0x0000000000b43947 */ /* 0x002fea0003800000 */
[----:B------:R-:W-:Y:S01]  /*4a00*/  SHF.R.U64 R83, R80, 0x10, R81 ;  /* 0x0000001050537819 */ /* 0x000fe20000001251 */
[----:B--2---:R-:W-:Y:S01]  /*4a10*/  IMAD.MOV.U32 R80, RZ, RZ, R41 ;  /* 0x000000ffff507224 */ /* 0x004fe200078e0029 */
[----:B------:R-:W-:-:S03]  /*4a20*/  SHF.R.U64 R78, R78, 0x10, R79 ;  /* 0x000000104e4e7819 */ /* 0x000fc6000000124f */
[----:B------:R-:W-:Y:S02]  /*4a30*/  HADD2.F32 R83, -RZ, R83.H0_H0 ;  /* 0x20000053ff537230 */ /* 0x000fe40000004100 */
[--C-:B------:R-:W-:Y:S02]  /*4a40*/  HADD2.F32 R41, -RZ, R80.reuse.H1_H1 ;  /* 0x30000050ff297230 */ /* 0x100fe40000004100 */
[----:B------:R-:W-:Y:S02]  /*4a50*/  HADD2.F32 R80, -RZ, R80.H0_H0 ;  /* 0x20000050ff507230 */ /* 0x000fe40000004100 */
[----:B------:R-:W-:Y:S02]  /*4a60*/  HADD2.F32 R78, -RZ, R78.H0_H0 ;  /* 0x2000004eff4e7230 */ /* 0x000fe40000004100 */
[-C--:B------:R-:W-:Y:S01]  /*4a70*/  FMUL.FTZ R82, R41, R83.reuse ;  /* 0x0000005329527220 */ /* 0x080fe20000410000 */
[----:B------:R-:W-:-:S03]  /*4a80*/  FMUL.FTZ R83, R80, R83 ;  /* 0x0000005350537220 */ /* 0x000fc60000410000 */
[-C--:B------:R-:W-:Y:S01]  /*4a90*/  FFMA.FTZ R82, R80, R78.reuse, -R82 ;  /* 0x0000004e50527223 */ /* 0x080fe20000010852 */
[----:B------:R-:W-:Y:S01]  /*4aa0*/  FFMA.FTZ R83, R41, R78, R83 ;  /* 0x0000004e29537223 */ /* 0x000fe20000010053 */
[----:B------:R-:W-:Y:S01]  /*4ab0*/  SHF.R.U32.HI R78, RZ, 0x10, R79 ;  /* 0x00000010ff4e7819 */ /* 0x000fe2000001164f */
[--C-:B------:R-:W-:Y:S01]  /*4ac0*/  HADD2.F32 R41, -RZ, R43.reuse.H1_H1 ;  /* 0x3000002bff297230 */ /* 0x100fe20000004100 */
[----:B------:R-:W-:Y:S01]  /*4ad0*/  SHF.R.U32.HI R79, RZ, 0x10, R81 ;  /* 0x00000010ff4f7819 */ /* 0x000fe20000011651 */
[----:B------:R-:W-:Y:S01]  /*4ae0*/  HADD2.F32 R43, -RZ, R43.H0_H0 ;  /* 0x2000002bff2b7230 */ /* 0x000fe20000004100 */
[----:B------:R-:W-:Y:S01]  /*4af0*/  F2FP.F16.F32.PACK_AB R82, R83, R82 ;  /* 0x000000525352723e */ /* 0x000fe200000000ff */
[----:B------:R-:W-:Y:S02]  /*4b00*/  HADD2.F32 R78, -RZ, R78.H0_H0 ;  /* 0x2000004eff4e7230 */ /* 0x000fe40000004100 */
[----:B------:R-:W-:-:S05]  /*4b10*/  HADD2.F32 R79, -RZ, R79.H0_H0 ;  /* 0x2000004fff4f7230 */ /* 0x000fca0000004100 */
[-C--:B------:R-:W-:Y:S01]  /*4b20*/  FMUL.FTZ R80, R41, R79.reuse ;  /* 0x0000004f29507220 */ /* 0x080fe20000410000 */
[----:B------:R-:W-:-:S03]  /*4b30*/  FMUL.FTZ R79, R43, R79 ;  /* 0x0000004f2b4f7220 */ /* 0x000fc60000410000 */
[-C--:B------:R-:W-:Y:S01]  /*4b40*/  FFMA.FTZ R80, R43, R78.reuse, -R80 ;  /* 0x0000004e2b507223 */ /* 0x080fe20000010850 */
[----:B------:R-:W-:Y:S01]  /*4b50*/  FFMA.FTZ R79, R41, R78, R79 ;  /* 0x0000004e294f7223 */ /* 0x000fe2000001004f */
[--C-:B------:R-:W-:Y:S02]  /*4b60*/  HADD2.F32 R41, -RZ, R40.reuse.H0_H0 ;  /* 0x20000028ff297230 */ /* 0x100fe40000004100 */
[----:B------:R-:W-:Y:S02]  /*4b70*/  HADD2.F32 R40, -RZ, R40.H1_H1 ;  /* 0x30000028ff287230 */ /* 0x000fe40000004100 */
[--C-:B------:R-:W-:Y:S01]  /*4b80*/  HADD2.F32 R43, -RZ, R162.reuse.H1_H1 ;  /* 0x300000a2ff2b7230 */ /* 0x100fe20000004100 */
[----:B------:R-:W-:Y:S01]  /*4b90*/  F2FP.F16.F32.PACK_AB R79, R79, R80 ;  /* 0x000000504f4f723e */ /* 0x000fe200000000ff */
[----:B------:R-:W-:Y:S02]  /*4ba0*/  HADD2.F32 R78, -RZ, R161.H1_H1 ;  /* 0x300000a1ff4e7230 */ /* 0x000fe40000004100 */
[----:B------:R-:W-:-:S02]  /*4bb0*/  HADD2.F32 R162, -RZ, R162.H0_H0 ;  /* 0x200000a2ffa27230 */ /* 0x000fc40000004100 */
[CC--:B------:R-:W-:Y:S01]  /*4bc0*/  FMUL.FTZ R81, R40.reuse, R43.reuse ;  /* 0x0000002b28517220 */ /* 0x0c0fe20000410000 */
[C---:B------:R-:W-:Y:S01]  /*4bd0*/  FMUL.FTZ R43, R41.reuse, R43 ;  /* 0x0000002b292b7220 */ /* 0x040fe20000410000 */
[----:B------:R-:W-:Y:S02]  /*4be0*/  HADD2.F32 R161, -RZ, R161.H0_H0 ;  /* 0x200000a1ffa17230 */ /* 0x000fe40000004100 */
[-C--:B------:R-:W-:Y:S01]  /*4bf0*/  FFMA.FTZ R81, R41, R78.reuse, -R81 ;  /* 0x0000004e29517223 */ /* 0x080fe20000010851 */
[----:B------:R-:W-:Y:S01]  /*4c00*/  FFMA.FTZ R43, R40, R78, R43 ;  /* 0x0000004e282b7223 */ /* 0x000fe2000001002b */
[--C-:B------:R-:W-:Y:S02]  /*4c10*/  HADD2.F32 R40, -RZ, R42.reuse.H0_H0 ;  /* 0x2000002aff287230 */ /* 0x100fe40000004100 */
[----:B------:R-:W-:Y:S02]  /*4c20*/  HADD2.F32 R42, -RZ, R42.H1_H1 ;  /* 0x3000002aff2a7230 */ /* 0x000fe40000004100 */
[----:B------:R-:W-:-:S03]  /*4c30*/  F2FP.F16.F32.PACK_AB R43, R43, R81 ;  /* 0x000000512b2b723e */ /* 0x000fc600000000ff */
[-C--:B------:R-:W-:Y:S01]  /*4c40*/  FMUL.FTZ R41, R42, R162.reuse ;  /* 0x000000a22a297220 */ /* 0x080fe20000410000 */
[----:B------:R-:W-:-:S03]  /*4c50*/  FMUL.FTZ R162, R40, R162 ;  /* 0x000000a228a27220 */ /* 0x000fc60000410000 */
[-C--:B------:R-:W-:Y:S01]  /*4c60*/  FFMA.FTZ R41, R40, R161.reuse, -R41 ;  /* 0x000000a128297223 */ /* 0x080fe20000010829 */
[----:B------:R-:W-:Y:S01]  /*4c70*/  FFMA.FTZ R162, R42, R161, R162 ;  /* 0x000000a12aa27223 */ /* 0x000fe200000100a2 */
[----:B------:R-:W-:Y:S02]  /*4c80*/  MOV R40, R43 ;  /* 0x0000002b00287202 */ /* 0x000fe40000000f00 */
[----:B------:R-:W-:Y:S02]  /*4c90*/  MOV R43, R79 ;  /* 0x0000004f002b7202 */ /* 0x000fe40000000f00 */
[----:B------:R-:W-:Y:S01]  /*4ca0*/  F2FP.F16.F32.PACK_AB R162, R162, R41 ;  /* 0x00000029a2a2723e */ /* 0x000fe200000000ff */
[----:B------:R-:W-:-:S04]  /*4cb0*/  IMAD.MOV.U32 R41, RZ, RZ, R82 ;  /* 0x000000ffff297224 */ /* 0x000fc800078e0052 */
[----:B------:R-:W-:-:S07]  /*4cc0*/  IMAD.MOV.U32 R42, RZ, RZ, R162 ;  /* 0x000000ffff2a7224 */ /* 0x000fce00078e00a2 */
.L_x_464:
[----:B------:R-:W-:Y:S05]  /*4cd0*/  BSYNC B3 ;  /* 0x0000000000037941 */ /* 0x000fea0003800000 */
.L_x_463:
[----:B--2---:R1:W-:Y:S02]  /*4ce0*/  STG.E.128 desc[UR58][R48.64+0x100], R40 ;  /* 0x0001002830007986 */ /* 0x0043e4000c101d3a */
.L_x_462:
[----:B------:R-:W-:Y:S05]  /*4cf0*/  BSYNC B2 ;  /* 0x0000000000027941 */ /* 0x000fea0003800000 */
.L_x_461:
[----:B------:R-:W-:-:S13]  /*4d00*/  ISETP.NE.AND P3, PT, R98, RZ, PT ;  /* 0x000000ff6200720c */ /* 0x000fda0003f65270 */
        /* <DEDUP_REMOVED lines=33> */
[-C--:B------:R-:W-:Y:S01]  /*4f20*/  FMUL.FTZ R77, R40, R43.reuse ;  /* 0x0000002b284d7220 */ /* 0x080fe20000410000 */
[----:B------:R-:W-:-:S03]  /*4f30*/  FMUL.FTZ R43, R41, R43 ;  /* 0x0000002b292b7220 */ /* 0x000fc60000410000 */
[-C--:B------:R-:W-:Y:S01]  /*4f40*/  FFMA.FTZ R77, R41, R74.reuse, -R77 ;  /* 0x0000004a294d7223 */ /* 0x080fe2000001084d */
[----:B------:R-:W-:Y:S01]  /*4f50*/  FFMA.FTZ R43, R40, R74, R43 ;  /* 0x0000004a282b7223 */ /* 0x000fe2000001002b */
[--C-:B------:R-:W-:Y:S02]  /*4f60*/  HADD2.F32 R40, -RZ, R42.reuse.H0_H0 ;  /* 0x2000002aff287230 */ /* 0x100fe40000004100 */
[----:B------:R-:W-:Y:S02]  /*4f70*/  HADD2.F32 R42, -RZ, R42.H1_H1 ;  /* 0x3000002aff2a7230 */ /* 0x000fe40000004100 */
[----:B------:R-:W-:Y:S01]  /*4f80*/  HADD2.F32 R41, -RZ, R160.H0_H0 ;  /* 0x200000a0ff297230 */ /* 0x000fe20000004100 */
[----:B------:R-:W-:-:S04]  /*4f90*/  F2FP.F16.F32.PACK_AB R43, R43, R77 ;  /* 0x0000004d2b2b723e */ /* 0x000fc800000000ff */
[-C--:B------:R-:W-:Y:S01]  /*4fa0*/  FMUL.FTZ R74, R42, R41.reuse ;  /* 0x000000292a4a7220 */ /* 0x080fe20000410000 */
[----:B------:R-:W-:-:S03]  /*4fb0*/  FMUL.FTZ R41, R40, R41 ;  /* 0x0000002928297220 */ /* 0x000fc60000410000 */
[-C--:B------:R-:W-:Y:S01]  /*4fc0*/  FFMA.FTZ R74, R40, R159.reuse, -R74 ;  /* 0x0000009f284a7223 */ /* 0x080fe2000001084a */
[----:B------:R-:W-:Y:S01]  /*4fd0*/  FFMA.FTZ R41, R42, R159, R41 ;  /* 0x0000009f2a297223 */ /* 0x000fe20000010029 */
[----:B------:R-:W-:Y:S02]  /*4fe0*/  IMAD.MOV.U32 R40, RZ, RZ, R43 ;  /* 0x000000ffff287224 */ /* 0x000fe400078e002b */
[----:B------:R-:W-:Y:S02]  /*4ff0*/  IMAD.MOV.U32 R43, RZ, RZ, R75 ;  /* 0x000000ffff2b7224 */ /* 0x000fe400078e004b */
[----:B------:R-:W-:Y:S02]  /*5000*/  F2FP.F16.F32.PACK_AB R74, R41, R74 ;  /* 0x0000004a294a723e */ /* 0x000fe400000000ff */
[----:B------:R-:W-:-:S03]  /*5010*/  MOV R41, R78 ;  /* 0x0000004e00297202 */ /* 0x000fc60000000f00 */
[----:B------:R-:W-:-:S07]  /*5020*/  IMAD.MOV.U32 R42, RZ, RZ, R74 ;  /* 0x000000ffff2a7224 */ /* 0x000fce00078e004a */
.L_x_466:
[----:B------:R-:W-:Y:S05]  /*5030*/  BSYNC B2 ;  /* 0x0000000000027941 */ /* 0x000fea0003800000 */
.L_x_465:
[----:B--2---:R1:W-:Y:S02]  /*5040*/  STG.E.128 desc[UR58][R48.64+0x140], R40 ;  /* 0x0001402830007986 */ /* 0x0043e4000c101d3a */
.L_x_444:
[----:B------:R-:W-:Y:S05]  /*5050*/  BSYNC B1 ;  /* 0x0000000000017941 */ /* 0x000fea0003800000 */
.L_x_443:
[----:B------:R-:W-:Y:S05]  /*5060*/  @P4 BRA `(.L_x_467) ;  /* 0x0000005000ac4947 */ /* 0x000fea0003800000 */
[----:B------:R-:W-:Y:S01]  /*5070*/  ISETP.NE.AND P3, PT, R34, RZ, PT ;  /* 0x000000ff2200720c */ /* 0x000fe20003f65270 */
[----:B------:R-:W-:-:S12]  /*5080*/  BSSY B1, `(.L_x_468) ;  /* 0x0000034000017945 */ /* 0x000fd80003800000 */
[----:B------:R-:W-:Y:S05]  /*5090*/  @!P3 BRA `(.L_x_469) ;  /* 0x0000000000c8b947 */ /* 0x000fea0003800000 */
[----:B-1234-:R1:W2:Y:S01]  /*50a0*/  LDS.128 R40, [R47+0x2000] ;  /* 0x002000002f287984 */ /* 0x01e2a20000000c00 */
[----:B------:R-:W-:Y:S01]  /*50b0*/  ISETP.GE.AND P3, PT, R22, R117, PT ;  /* 0x000000751600720c */ /* 0x000fe20003f66270 */
[----:B------:R-:W-:-:S12]  /*50c0*/  BSSY B2, `(.L_x_470) ;  /* 0x000002e000027945 */ /* 0x000fd80003800000 */
[----:B-1----:R-:W-:Y:S05]  /*50d0*/  @P3 BRA `(.L_x_471) ;  /* 0x0000000000b03947 */ /* 0x002fea0003800000 */
[--C-:B------:R-:W-:Y:S02]  /*50e0*/  SHF.R.U64 R49, R72, 0x10, R73.reuse ;  /* 0x0000001048317819 */ /* 0x100fe40000001249 */
[----:B------:R-:W-:Y:S01]  /*50f0*/  SHF.R.U32.HI R72, RZ, 0x10, R73 ;  /* 0x00000010ff487819 */ /* 0x000fe20000011649 */
[----:B--2---:R-:W-:Y:S01]  /*5100*/  HADD2.F32 R73, -RZ, R43.H1_H1 ;  /* 0x3000002bff497230 */ /* 0x004fe20000004100 */
[--C-:B------:R-:W-:Y:S01]  /*5110*/  SHF.R.U64 R48, R70, 0x10, R71.reuse ;  /* 0x0000001046307819 */ /* 0x100fe20000001247 */
[----:B------:R-:W-:Y:S01]  /*5120*/  HADD2.F32 R49, -RZ, R49.H0_H0 ;  /* 0x20000031ff317230 */ /* 0x000fe20000004100 */
[----:B------:R-:W-:Y:S01]  /*5130*/  SHF.R.U32.HI R70, RZ, 0x10, R71 ;  /* 0x00000010ff467819 */ /* 0x000fe20000011647 */
[--C-:B------:R-:W-:Y:S02]  /*5140*/  HADD2.F32 R71, -RZ, R41.reuse.H1_H1 ;  /* 0x30000029ff477230 */ /* 0x100fe40000004100 */
[----:B------:R-:W-:Y:S02]  /*5150*/  HADD2.F32 R41, -RZ, R41.H0_H0 ;  /* 0x20000029ff297230 */ /* 0x000fe40000004100 */
[----:B------:R-:W-:-:S02]  /*5160*/  HADD2.F32 R72, -RZ, R72.H0_H0 ;  /* 0x20000048ff487230 */ /* 0x000fc40000004100 */
[----:B------:R-:W-:Y:S02]  /*5170*/  HADD2.F32 R48, -RZ, R48.H0_H0 ;  /* 0x20000030ff307230 */ /* 0x000fe40000004100 */
[-C--:B------:R-:W-:Y:S01]  /*5180*/  FMUL.FTZ R75, R41, R49.reuse ;  /* 0x00000031294b7220 */ /* 0x080fe20000410000 */
[----:B------:R-:W-:Y:S02]  /*5190*/  HADD2.F32 R74, -RZ, R70.H0_H0 ;  /* 0x20000046ff4a7230 */ /* 0x000fe40000004100 */
[----:B------:R-:W-:Y:S01]  /*51a0*/  FMUL.FTZ R70, R71, R49 ;  /* 0x0000003147467220 */ /* 0x000fe20000410000 */
[----:B------:R-:W-:Y:S02]  /*51b0*/  HADD2.F32 R43, -RZ, R43.H0_H0 ;  /* 0x2000002bff2b7230 */ /* 0x000fe40000004100 */
[----:B------:R-:W-:Y:S01]  /*51c0*/  FMUL.FTZ R49, R73, R72 ;  /* 0x0000004849317220 */ /* 0x000fe20000410000 */
[-C--:B------:R-:W-:Y:S01]  /*51d0*/  FFMA.FTZ R75, R71, R48.reuse, R75 ;  /* 0x00000030474b7223 */ /* 0x080fe2000001004b */
[----:B------:R-:W-:Y:S01]  /*51e0*/  FFMA.FTZ R70, R41, R48, -R70 ;  /* 0x0000003029467223 */ /* 0x000fe20000010846 */
[----:B------:R-:W-:-:S02]  /*51f0*/  HADD2.F32 R48, -RZ, R40.H1_H1 ;  /* 0x30000028ff307230 */ /* 0x000fc40000004100 */
[C---:B------:R-:W-:Y:S01]  /*5200*/  FMUL.FTZ R72, R43.reuse, R72 ;  /* 0x000000482b487220 */ /* 0x040fe20000410000 */
[----:B------:R-:W-:Y:S01]  /*5210*/  FFMA.FTZ R49, R43, R74, -R49 ;  /* 0x0000004a2b317223 */ /* 0x000fe20000010831 */
[--C-:B------:R-:W-:Y:S01]  /*5220*/  HADD2.F32 R43, -RZ, R163.reuse.H0_H0 ;  /* 0x200000a3ff2b7230 */ /* 0x100fe20000004100 */
[----:B------:R-:W-:Y:S01]  /*5230*/  F2FP.F16.F32.PACK_AB R70, R75, R70 ;  /* 0x000000464b46723e */ /* 0x000fe200000000ff */
[----:B------:R-:W-:Y:S02]  /*5240*/  HADD2.F32 R40, -RZ, R40.H0_H0 ;  /* 0x20000028ff287230 */ /* 0x000fe40000004100 */
[----:B------:R-:W-:Y:S01]  /*5250*/  FFMA.FTZ R72, R73, R74, R72 ;  /* 0x0000004a49487223 */ /* 0x000fe20000010048 */
[----:B------:R-:W-:Y:S02]  /*5260*/  HADD2.F32 R163, -RZ, R163.H1_H1 ;  /* 0x300000a3ffa37230 */ /* 0x000fe40000004100 */
[----:B------:R-:W-:Y:S01]  /*5270*/  FMUL.FTZ R73, R48, R43 ;  /* 0x0000002b30497220 */ /* 0x000fe20000410000 */
[----:B------:R-:W-:-:S02]  /*5280*/  HADD2.F32 R71, -RZ, R42.H1_H1 ;  /* 0x3000002aff477230 */ /* 0x000fc40000004100 */
[----:B------:R-:W-:Y:S01]  /*5290*/  FMUL.FTZ R74, R40, R43 ;  /* 0x0000002b284a7220 */ /* 0x000fe20000410000 */
[----:B------:R-:W-:Y:S01]  /*52a0*/  HADD2.F32 R42, -RZ, R42.H0_H0 ;  /* 0x2000002aff2a7230 */ /* 0x000fe20000004100 */
[----:B------:R-:W-:Y:S01]  /*52b0*/  F2FP.F16.F32.PACK_AB R49, R72, R49 ;  /* 0x000000314831723e */ /* 0x000fe200000000ff */
[--C-:B------:R-:W-:Y:S02]  /*52c0*/  HADD2.F32 R41, -RZ, R157.reuse.H0_H0 ;  /* 0x2000009dff297230 */ /* 0x100fe40000004100 */
[CC--:B------:R-:W-:Y:S01]  /*52d0*/  FMUL.FTZ R43, R71.reuse, R163.reuse ;  /* 0x000000a3472b7220 */ /* 0x0c0fe20000410000 */
[----:B------:R-:W-:Y:S02]  /*52e0*/  HADD2.F32 R157, -RZ, R157.H1_H1 ;  /* 0x3000009dff9d7230 */ /* 0x000fe40000004100 */
[----:B------:R-:W-:Y:S01]  /*52f0*/  FMUL.FTZ R163, R42, R163 ;  /* 0x000000a32aa37220 */ /* 0x000fe20000410000 */
[-C--:B------:R-:W-:Y:S01]  /*5300*/  FFMA.FTZ R73, R40, R41.reuse, -R73 ;  /* 0x0000002928497223 */ /* 0x080fe20000010849 */
[----:B------:R-:W-:Y:S01]  /*5310*/  FFMA.FTZ R74, R48, R41, R74 ;  /* 0x00000029304a7223 */ /* 0x000fe2000001004a */
[-C--:B------:R-:W-:Y:S01]  /*5320*/  FFMA.FTZ R43, R42, R157.reuse, -R43 ;  /* 0x0000009d2a2b7223 */ /* 0x080fe2000001082b */
[----:B------:R-:W-:Y:S01]  /*5330*/  FFMA.FTZ R163, R71, R157, R163 ;  /* 0x0000009d47a37223 */ /* 0x000fe200000100a3 */
[----:B------:R-:W-:-:S02]  /*5340*/  IMAD.MOV.U32 R41, RZ, RZ, R70 ;  /* 0x000000ffff297224 */ /* 0x000fc400078e0046 */
[----:B------:R-:W-:Y:S02]  /*5350*/  F2FP.F16.F32.PACK_AB R73, R74, R73 ;  /* 0x000000494a49723e */ /* 0x000fe400000000ff */
[----:B------:R-:W-:Y:S02]  /*5360*/  F2FP.F16.F32.PACK_AB R43, R163, R43 ;  /* 0x0000002ba32b723e */ /* 0x000fe400000000ff */
[----:B------:R-:W-:-:S03]  /*5370*/  MOV R40, R73 ;  /* 0x0000004900287202 */ /* 0x000fc60000000f00 */
[----:B------:R-:W-:Y:S01]  /*5380*/  IMAD.MOV.U32 R42, RZ, RZ, R43 ;  /* 0x000000ffff2a7224 */ /* 0x000fe200078e002b */
[----:B------:R-:W-:-:S07]  /*5390*/  MOV R43, R49 ;  /* 0x00000031002b7202 */ /* 0x000fce0000000f00 */
.L_x_471:
[----:B------:R-:W-:Y:S05]  /*53a0*/  BSYNC B2 ;  /* 0x0000000000027941 */ /* 0x000fea0003800000 */
.L_x_470:
[----:B--2---:R1:W-:Y:S02]  /*53b0*/  STG.E.128 desc[UR58][R44.64], R40 ;  /* 0x000000282c007986 */ /* 0x0043e4000c101d3a */
.L_x_469:
[----:B------:R-:W-:Y:S05]  /*53c0*/  BSYNC B1 ;  /* 0x0000000000017941 */ /* 0x000fea0003800000 */
.L_x_468:
[----:B------:R-:W-:Y:S01]  /*53d0*/  ISETP.NE.AND P3, PT, R38, RZ, PT ;  /* 0x000000ff2600720c */ /* 0x000fe20003f65270 */
[----:B------:R-:W-:-:S12]  /*53e0*/  BSSY B1, `(.L_x_472) ;  /* 0x0000030000017945 */ /* 0x000fd80003800000 */
[----:B------:R-:W-:Y:S05]  /*53f0*/  @!P3 BRA `(.L_x_473) ;  /* 0x0000000000b8b947 */ /* 0x000fea0003800000 */
[----:B-1234-:R1:W2:Y:S01]  /*5400*/  LDS.128 R40, [R46+0x2000] ;  /* 0x002000002e287984 */ /* 0x01e2a20000000c00 */
[----:B------:R-:W-:Y:S01]  /*5410*/  ISETP.GE.AND P3, PT, R187, R117, PT ;  /* 0x00000075bb00720c */ /* 0x000fe20003f66270 */
[----:B------:R-:W-:-:S12]  /*5420*/  BSSY B2, `(.L_x_474) ;  /* 0x000002a000027945 */ /* 0x000fd80003800000 */
[----:B-1----:R-:W-:Y:S05]  /*5430*/  @P3 BRA `(.L_x_475) ;  /* 0x0000000000a03947 */ /* 0x002fea0003800000 */
[--C-:B------:R-:W-:Y:S01]  /*5440*/  SHF.R.U64 R49, R68, 0x10, R69.reuse ;  /* 0x0000001044317819 */ /* 0x100fe20000001245 */
[----:B------:R-:W-:Y:S01]  /*5450*/  HADD2.F32 R158, -RZ, R158.H0_H0 ;  /* 0x2000009eff9e7230 */ /* 0x000fe20000004100 */
        /* <DEDUP_REMOVED lines=14> */
[----:B------:R-:W-:Y:S02]  /*5540*/  HADD2.F32 R160, -RZ, R160.H1_H1 ;  /* 0x300000a0ffa07230 */ /* 0x000fe40000004100 */
[-C--:B------:R-:W-:Y:S01]  /*5550*/  FFMA.FTZ R66, R41, R48.reuse, -R66 ;  /* 0x0000003029427223 */ /* 0x080fe20000010842 */
[----:B------:R-:W-:Y:S01]  /*5560*/  FFMA.FTZ R71, R67, R48, R71 ;  /* 0x0000003043477223 */ /* 0x000fe20000010047 */
[C---:B------:R-:W-:Y:S01]  /*5570*/  FMUL.FTZ R68, R43.reuse, R68 ;  /* 0x000000442b447220 */ /* 0x040fe20000410000 */
[----:B------:R-:W-:Y:S01]  /*5580*/  FFMA.FTZ R49, R43, R70, -R49 ;  /* 0x000000462b317223 */ /* 0x000fe20000010831 */
[----:B------:R-:W-:-:S02]  /*5590*/  HADD2.F32 R43, -RZ, R40.H1_H1 ;  /* 0x30000028ff2b7230 */ /* 0x000fc40000004100 */
[----:B------:R-:W-:Y:S02]  /*55a0*/  HADD2.F32 R48, -RZ, R42.H1_H1 ;  /* 0x3000002aff307230 */ /* 0x000fe40000004100 */
[----:B------:R-:W-:Y:S01]  /*55b0*/  FFMA.FTZ R68, R69, R70, R68 ;  /* 0x0000004645447223 */ /* 0x000fe20000010044 */
[----:B------:R-:W-:Y:S02]  /*55c0*/  HADD2.F32 R40, -RZ, R40.H0_H0 ;  /* 0x20000028ff287230 */ /* 0x000fe40000004100 */
[----:B------:R-:W-:Y:S01]  /*55d0*/  FMUL.FTZ R67, R43, R158 ;  /* 0x0000009e2b437220 */ /* 0x000fe20000410000 */
[----:B------:R-:W-:Y:S02]  /*55e0*/  HADD2.F32 R42, -RZ, R42.H0_H0 ;  /* 0x2000002aff2a7230 */ /* 0x000fe40000004100 */
[----:B------:R-:W-:Y:S01]  /*55f0*/  FMUL.FTZ R69, R48, R160 ;  /* 0x000000a030457220 */ /* 0x000fe20000410000 */
[--C-:B------:R-:W-:Y:S02]  /*5600*/  HADD2.F32 R41, -RZ, R155.reuse.H0_H0 ;  /* 0x2000009bff297230 */ /* 0x100fe40000004100 */
[----:B------:R-:W-:Y:S01]  /*5610*/  FMUL.FTZ R158, R40, R158 ;  /* 0x0000009e289e7220 */ /* 0x000fe20000410000 */
[----:B------:R-:W-:-:S02]  /*5620*/  HADD2.F32 R155, -RZ, R155.H1_H1 ;  /* 0x3000009bff9b7230 */ /* 0x000fc40000004100 */
[----:B------:R-:W-:Y:S01]  /*5630*/  FMUL.FTZ R160, R42, R160 ;  /* 0x000000a02aa07220 */ /* 0x000fe20000410000 */
[-C--:B------:R-:W-:Y:S01]  /*5640*/  FFMA.FTZ R67, R40, R41.reuse, -R67 ;  /* 0x0000002928437223 */ /* 0x080fe20000010843 */
[----:B------:R-:W-:Y:S01]  /*5650*/  FFMA.FTZ R158, R43, R41, R158 ;  /* 0x000000292b9e7223 */ /* 0x000fe2000001009e */
[-C--:B------:R-:W-:Y:S01]  /*5660*/  FFMA.FTZ R69, R42, R155.reuse, -R69 ;  /* 0x0000009b2a457223 */ /* 0x080fe20000010845 */
[----:B------:R-:W-:Y:S01]  /*5670*/  FFMA.FTZ R160, R48, R155, R160 ;  /* 0x0000009b30a07223 */ /* 0x000fe200000100a0 */
[----:B------:R-:W-:Y:S02]  /*5680*/  F2FP.F16.F32.PACK_AB R41, R71, R66 ;  /* 0x000000424729723e */ /* 0x000fe400000000ff */
[----:B------:R-:W-:Y:S02]  /*5690*/  F2FP.F16.F32.PACK_AB R43, R68, R49 ;  /* 0x00000031442b723e */ /* 0x000fe400000000ff */
[----:B------:R-:W-:Y:S02]  /*56a0*/  F2FP.F16.F32.PACK_AB R40, R158, R67 ;  /* 0x000000439e28723e */ /* 0x000fe400000000ff */
[----:B------:R-:W-:-:S07]  /*56b0*/  F2FP.F16.F32.PACK_AB R42, R160, R69 ;  /* 0x00000045a02a723e */ /* 0x000fce00000000ff */
.L_x_475:
[----:B------:R-:W-:Y:S05]  /*56c0*/  BSYNC B2 ;  /* 0x0000000000027941 */ /* 0x000fea0003800000 */
.L_x_474:
[----:B--2---:R1:W-:Y:S02]  /*56d0*/  STG.E.128 desc[UR58][R44.64+0x40], R40 ;  /* 0x000040282c007986 */ /* 0x0043e4000c101d3a */
.L_x_473:
[----:B------:R-:W-:Y:S05]  /*56e0*/  BSYNC B1 ;  /* 0x0000000000017941 */ /* 0x000fea0003800000 */
.L_x_472:
        /* <DEDUP_REMOVED lines=9> */
[----:B------:R-:W-:Y:S01]  /*5780*/  SHF.R.U32.HI R62, RZ, 0x10, R63 ;  /* 0x00000010ff3e7819 */ /* 0x000fe2000001163f */
[--C-:B------:R-:W-:Y:S01]  /*5790*/  HADD2.F32 R43, -RZ, R41.reuse.H1_H1 ;  /* 0x30000029ff2b7230 */ /* 0x100fe20000004100 */
[--C-:B------:R-:W-:Y:S01]  /*57a0*/  SHF.R.U64 R63, R64, 0x10, R65.reuse ;  /* 0x00000010403f7819 */ /* 0x100fe20000001241 */
[----:B------:R-:W-:Y:S01]  /*57b0*/  HADD2.F32 R48, -RZ, R48.H0_H0 ;  /* 0x20000030ff307230 */ /* 0x000fe20000004100 */
[----:B------:R-:W-:Y:S01]  /*57c0*/  SHF.R.U32.HI R64, RZ, 0x10, R65 ;  /* 0x00000010ff407819 */ /* 0x000fe20000011641 */
[----:B------:R-:W-:Y:S02]  /*57d0*/  HADD2.F32 R65, -RZ, R41.H0_H0 ;  /* 0x20000029ff417230 */ /* 0x000fe40000004100 */
[----:B------:R-:W-:Y:S02]  /*57e0*/  HADD2.F32 R66, -RZ, R63.H0_H0 ;  /* 0x2000003fff427230 */ /* 0x000fe40000004100 */
[----:B------:R-:W-:-:S02]  /*57f0*/  HADD2.F32 R64, -RZ, R64.H0_H0 ;  /* 0x20000040ff407230 */ /* 0x000fc40000004100 */
[--C-:B------:R-:W-:Y:S02]  /*5800*/  HADD2.F32 R41, -RZ, R49.reuse.H1_H1 ;  /* 0x30000031ff297230 */ /* 0x100fe40000004100 */
[-C--:B------:R-:W-:Y:S01]  /*5810*/  FMUL.FTZ R68, R43, R66.reuse ;  /* 0x000000422b447220 */ /* 0x080fe20000410000 */
[----:B------:R-:W-:Y:S02]  /*5820*/  HADD2.F32 R63, -RZ, R49.H0_H0 ;  /* 0x20000031ff3f7230 */ /* 0x000fe40000004100 */
[----:B------:R-:W-:Y:S01]  /*5830*/  FMUL.FTZ R70, R65, R66 ;  /* 0x0000004241467220 */ /* 0x000fe20000410000 */
[----:B------:R-:W-:Y:S02]  /*5840*/  HADD2.F32 R62, -RZ, R62.H0_H0 ;  /* 0x2000003eff3e7230 */ /* 0x000fe40000004100 */
[----:B------:R-:W-:Y:S01]  /*5850*/  FMUL.FTZ R66, R41, R64 ;  /* 0x0000004029427220 */ /* 0x000fe20000410000 */
[----:B------:R-:W-:Y:S01]  /*5860*/  FFMA.FTZ R49, R65, R48, -R68 ;  /* 0x0000003041317223 */ /* 0x000fe20000010844 */
[----:B------:R-:W-:Y:S01]  /*5870*/  FMUL.FTZ R64, R63, R64 ;  /* 0x000000403f407220 */ /* 0x000fe20000410000 */
[----:B------:R-:W-:-:S02]  /*5880*/  HADD2.F32 R65, -RZ, R156.H0_H0 ;  /* 0x2000009cff417230 */ /* 0x000fc40000004100 */
[-C--:B------:R-:W-:Y:S01]  /*5890*/  FFMA.FTZ R63, R63, R62.reuse, -R66 ;  /* 0x0000003e3f3f7223 */ /* 0x080fe20000010842 */
[--C-:B------:R-:W-:Y:S02]  /*58a0*/  HADD2.F32 R66, -RZ, R40.reuse.H0_H0 ;  /* 0x20000028ff427230 */ /* 0x100fe40000004100 */
[----:B------:R-:W-:Y:S01]  /*58b0*/  FFMA.FTZ R62, R41, R62, R64 ;  /* 0x0000003e293e7223 */ /* 0x000fe20000010040 */
[----:B------:R-:W-:Y:S02]  /*58c0*/  HADD2.F32 R64, -RZ, R40.H1_H1 ;  /* 0x30000028ff407230 */ /* 0x000fe40000004100 */
[----:B------:R-:W-:Y:S01]  /*58d0*/  FFMA.FTZ R48, R43, R48, R70 ;  /* 0x000000302b307223 */ /* 0x000fe20000010046 */
[----:B------:R-:W-:Y:S02]  /*58e0*/  HADD2.F32 R67, -RZ, R156.H1_H1 ;  /* 0x3000009cff437230 */ /* 0x000fe40000004100 */
[----:B------:R-:W-:Y:S02]  /*58f0*/  HADD2.F32 R40, -RZ, R42.H1_H1 ;  /* 0x3000002aff287230 */ /* 0x000fe40000004100 */
[----:B------:R-:W-:Y:S01]  /*5900*/  FMUL.FTZ R69, R64, R65 ;  /* 0x0000004140457220 */ /* 0x000fe20000410000 */
[----:B------:R-:W-:-:S02]  /*5910*/  HADD2.F32 R41, -RZ, R146.H1_H1 ;  /* 0x30000092ff297230 */ /* 0x000fc40000004100 */
[----:B------:R-:W-:Y:S01]  /*5920*/  FMUL.FTZ R65, R66, R65 ;  /* 0x0000004142417220 */ /* 0x000fe20000410000 */
[----:B------:R-:W-:Y:S02]  /*5930*/  HADD2.F32 R42, -RZ, R42.H0_H0 ;  /* 0x2000002aff2a7230 */ /* 0x000fe40000004100 */
[----:B------:R-:W-:Y:S01]  /*5940*/  FMUL.FTZ R71, R40, R67 ;  /* 0x0000004328477220 */ /* 0x000fe20000410000 */
[----:B------:R-:W-:Y:S02]  /*5950*/  HADD2.F32 R43, -RZ, R148.H0_H0 ;  /* 0x20000094ff2b7230 */ /* 0x000fe40000004100 */
[-C--:B------:R-:W-:Y:S01]  /*5960*/  FFMA.FTZ R69, R66, R41.reuse, -R69 ;  /* 0x0000002942457223 */ /* 0x080fe20000010845 */
[----:B------:R-:W-:Y:S01]  /*5970*/  FFMA.FTZ R64, R64, R41, R65 ;  /* 0x0000002940407223 */ /* 0x000fe20000010041 */
[----:B------:R-:W-:Y:S01]  /*5980*/  FMUL.FTZ R67, R42, R67 ;  /* 0x000000432a437220 */ /* 0x000fe20000410000 */
[----:B------:R-:W-:Y:S01]  /*5990*/  F2FP.F16.F32.PACK_AB R41, R48, R49 ;  /* 0x000000313029723e */ /* 0x000fe200000000ff */
[----:B------:R-:W-:-:S02]  /*59a0*/  FFMA.FTZ R71, R42, R43, -R71 ;  /* 0x0000002b2a477223 */ /* 0x000fc40000010847 */
[----:B------:R-:W-:Y:S01]  /*59b0*/  FFMA.FTZ R40, R40, R43, R67 ;  /* 0x0000002b28287223 */ /* 0x000fe20000010043 */
[----:B------:R-:W-:Y:S02]  /*59c0*/  F2FP.F16.F32.PACK_AB R64, R64, R69 ;  /* 0x000000454040723e */ /* 0x000fe400000000ff */
[----:B------:R-:W-:Y:S02]  /*59d0*/  F2FP.F16.F32.PACK_AB R43, R62, R63 ;  /* 0x0000003f3e2b723e */ /* 0x000fe400000000ff */
[----:B------:R-:W-:Y:S01]  /*59e0*/  F2FP.F16.F32.PACK_AB R42, R40, R71 ;  /* 0x00000047282a723e */ /* 0x000fe200000000ff */
[----:B------:R-:W-:-:S07]  /*59f0*/  IMAD.MOV.U32 R40, RZ, RZ, R64 ;  /* 0x000000ffff287224 */ /* 0x000fce00078e0040 */
.L_x_479:
[----:B------:R-:W-:Y:S05]  /*5a00*/  BSYNC B2 ;  /* 0x0000000000027941 */ /* 0x000fea0003800000 */
.L_x_478:
[----:B--2---:R1:W-:Y:S02]  /*5a10*/  STG.E.128 desc[UR58][R44.64+0x80], R40 ;  /* 0x000080282c007986 */ /* 0x0043e4000c101d3a */
.L_x_477:
[----:B------:R-:W-:Y:S05]  /*5a20*/  BSYNC B1 ;  /* 0x0000000000017941 */ /* 0x000fea0003800000 */
.L_x_476:
        /* <DEDUP_REMOVED lines=9> */
[--C-:B------:R-:W-:Y:S01]  /*5ac0*/  SHF.R.U64 R58, R60, 0x10, R61.reuse ;  /* 0x000000103c3a7819 */ /* 0x100fe2000000123d */
[--C-:B------:R-:W-:Y:S01]  /*5ad0*/  HADD2.F32 R43, -RZ, R41.reuse.H1_H1 ;  /* 0x30000029ff2b7230 */ /* 0x100fe20000004100 */
[----:B------:R-:W-:Y:S01]  /*5ae0*/  SHF.R.U32.HI R62, RZ, 0x10, R61 ;  /* 0x00000010ff3e7819 */ /* 0x000fe2000001163d */
[----:B------:R-:W-:Y:S01]  /*5af0*/  HADD2.F32 R146, -RZ, R146.H0_H0 ;  /* 0x20000092ff927230 */ /* 0x000fe20000004100 */
[----:B------:R-:W-:Y:S01]  /*5b00*/  MOV R48, R40 ;  /* 0x0000002800307202 */ /* 0x000fe20000000f00 */
[----:B------:R-:W-:Y:S01]  /*5b10*/  HADD2.F32 R61, -RZ, R58.H0_H0 ;  /* 0x2000003aff3d7230 */ /* 0x000fe20000004100 */
[----:B------:R-:W-:Y:S01]  /*5b20*/  SHF.R.U32.HI R63, RZ, 0x10, R59 ;  /* 0x00000010ff3f7819 */ /* 0x000fe2000001163b */
[----:B------:R-:W-:Y:S02]  /*5b30*/  HADD2.F32 R40, -RZ, R41.H0_H0 ;  /* 0x20000029ff287230 */ /* 0x000fe40000004100 */
[----:B------:R-:W-:-:S02]  /*5b40*/  HADD2.F32 R62, -RZ, R62.H0_H0 ;  /* 0x2000003eff3e7230 */ /* 0x000fc40000004100 */
[CC--:B------:R-:W-:Y:S01]  /*5b50*/  FMUL.FTZ R41, R43.reuse, R61.reuse ;  /* 0x0000003d2b297220 */ /* 0x0c0fe20000410000 */
[--C-:B------:R-:W-:Y:S02]  /*5b60*/  HADD2.F32 R58, -RZ, R49.reuse.H1_H1 ;  /* 0x30000031ff3a7230 */ /* 0x100fe40000004100 */
[----:B------:R-:W-:Y:S02]  /*5b70*/  HADD2.F32 R59, -RZ, R64.H0_H0 ;  /* 0x20000040ff3b7230 */ /* 0x000fe40000004100 */
[----:B------:R-:W-:Y:S01]  /*5b80*/  FMUL.FTZ R64, R40, R61 ;  /* 0x0000003d28407220 */ /* 0x000fe20000410000 */
[----:B------:R-:W-:Y:S02]  /*5b90*/  HADD2.F32 R49, -RZ, R49.H0_H0 ;  /* 0x20000031ff317230 */ /* 0x000fe40000004100 */
[-C--:B------:R-:W-:Y:S01]  /*5ba0*/  FMUL.FTZ R66, R58, R62.reuse ;  /* 0x0000003e3a427220 */ /* 0x080fe20000410000 */
[----:B------:R-:W-:Y:S02]  /*5bb0*/  HADD2.F32 R60, -RZ, R63.H0_H0 ;  /* 0x2000003fff3c7230 */ /* 0x000fe40000004100 */
[-C--:B------:R-:W-:Y:S01]  /*5bc0*/  FFMA.FTZ R40, R40, R59.reuse, -R41 ;  /* 0x0000003b28287223 */ /* 0x080fe20000010829 */
[----:B------:R-:W-:Y:S01]  /*5bd0*/  FFMA.FTZ R41, R43, R59, R64 ;  /* 0x0000003b2b297223 */ /* 0x000fe20000010040 */
[----:B------:R-:W-:Y:S01]  /*5be0*/  FMUL.FTZ R61, R49, R62 ;  /* 0x0000003e313d7220 */ /* 0x000fe20000410000 */
[----:B------:R-:W-:-:S02]  /*5bf0*/  HADD2.F32 R148, -RZ, R148.H1_H1 ;  /* 0x30000094ff947230 */ /* 0x000fc40000004100 */
[-C--:B------:R-:W-:Y:S01]  /*5c00*/  FFMA.FTZ R43, R49, R60.reuse, -R66 ;  /* 0x0000003c312b7223 */ /* 0x080fe20000010842 */
[----:B------:R-:W-:Y:S02]  /*5c10*/  HADD2.F32 R49, -RZ, R48.H1_H1 ;  /* 0x30000030ff317230 */ /* 0x000fe40000004100 */
[----:B------:R-:W-:Y:S01]  /*5c20*/  FFMA.FTZ R58, R58, R60, R61 ;  /* 0x0000003c3a3a7223 */ /* 0x000fe2000001003d */
[----:B------:R-:W-:Y:S01]  /*5c30*/  HADD2.F32 R59, -RZ, R42.H1_H1 ;  /* 0x3000002aff3b7230 */ /* 0x000fe20000004100 */
[----:B------:R-:W-:Y:S01]  /*5c40*/  F2FP.F16.F32.PACK_AB R41, R41, R40 ;  /* 0x000000282929723e */ /* 0x000fe200000000ff */
[----:B------:R-:W-:Y:S02]  /*5c50*/  HADD2.F32 R48, -RZ, R48.H0_H0 ;  /* 0x20000030ff307230 */ /* 0x000fe40000004100 */
[----:B------:R-:W-:Y:S01]  /*5c60*/  FMUL.FTZ R61, R49, R146 ;  /* 0x00000092313d7220 */ /* 0x000fe20000410000 */
[----:B------:R-:W-:Y:S02]  /*5c70*/  HADD2.F32 R42, -RZ, R42.H0_H0 ;  /* 0x2000002aff2a7230 */ /* 0x000fe40000004100 */
[----:B------:R-:W-:Y:S01]  /*5c80*/  FMUL.FTZ R63, R59, R148 ;  /* 0x000000943b3f7220 */ /* 0x000fe20000410000 */
[----:B------:R-:W-:-:S02]  /*5c90*/  HADD2.F32 R60, -RZ, R129.H0_H0 ;  /* 0x20000081ff3c7230 */ /* 0x000fc40000004100 */
[----:B------:R-:W-:Y:S01]  /*5ca0*/  FMUL.FTZ R146, R48, R146 ;  /* 0x0000009230927220 */ /* 0x000fe20000410000 */
[----:B------:R-:W-:Y:S02]  /*5cb0*/  HADD2.F32 R129, -RZ, R129.H1_H1 ;  /* 0x30000081ff817230 */ /* 0x000fe40000004100 */
[----:B------:R-:W-:Y:S01]  /*5cc0*/  FMUL.FTZ R148, R42, R148 ;  /* 0x000000942a947220 */ /* 0x000fe20000410000 */
[----:B------:R-:W-:Y:S01]  /*5cd0*/  F2FP.F16.F32.PACK_AB R43, R58, R43 ;  /* 0x0000002b3a2b723e */ /* 0x000fe200000000ff */
[-C--:B------:R-:W-:Y:S01]  /*5ce0*/  FFMA.FTZ R61, R48, R60.reuse, -R61 ;  /* 0x0000003c303d7223 */ /* 0x080fe2000001083d */
[----:B------:R-:W-:Y:S01]  /*5cf0*/  FFMA.FTZ R146, R49, R60, R146 ;  /* 0x0000003c31927223 */ /* 0x000fe20000010092 */
[-C--:B------:R-:W-:Y:S01]  /*5d00*/  FFMA.FTZ R63, R42, R129.reuse, -R63 ;  /* 0x000000812a3f7223 */ /* 0x080fe2000001083f */
[----:B------:R-:W-:-:S03]  /*5d10*/  FFMA.FTZ R148, R59, R129, R148 ;  /* 0x000000813b947223 */ /* 0x000fc60000010094 */
[----:B------:R-:W-:Y:S02]  /*5d20*/  F2FP.F16.F32.PACK_AB R40, R146, R61 ;  /* 0x0000003d9228723e */ /* 0x000fe400000000ff */
[----:B------:R-:W-:-:S07]  /*5d30*/  F2FP.F16.F32.PACK_AB R42, R148, R63 ;  /* 0x0000003f942a723e */ /* 0x000fce00000000ff */
.L_x_483:
[----:B------:R-:W-:Y:S05]  /*5d40*/  BSYNC B2 ;  /* 0x0000000000027941 */ /* 0x000fea0003800000 */
.L_x_482:
[----:B--2---:R1:W-:Y:S02]  /*5d50*/  STG.E.128 desc[UR58][R44.64+0xc0], R40 ;  /* 0x0000c0282c007986 */ /* 0x0043e4000c101d3a */
.L_x_481:
[----:B------:R-:W-:Y:S05]  /*5d60*/  BSYNC B1 ;  /* 0x0000000000017941 */ /* 0x000fea0003800000 */
.L_x_480:
        /* <DEDUP_REMOVED lines=8> */
[----:B--2---:R-:W-:Y:S01]  /*5df0*/  IMAD.MOV.U32 R47, RZ, RZ, R42 ;  /* 0x000000ffff2f7224 */ /* 0x004fe200078e002a */
[----:B------:R-:W-:Y:S01]  /*5e00*/  SHF.R.U32.HI R54, RZ, 0x10, R55 ;  /* 0x00000010ff367819 */ /* 0x000fe20000011637 */
[----:B------:R-:W-:Y:S01]  /*5e10*/  HADD2.F32 R42, -RZ, R41.H1_H1 ;  /* 0x30000029ff2a7230 */ /* 0x000fe20000004100 */
[--C-:B------:R-:W-:Y:S01]  /*5e20*/  SHF.R.U64 R55, R56, 0x10, R57.reuse ;  /* 0x0000001038377819 */ /* 0x100fe20000001239 */
[----:B------:R-:W-:Y:S01]  /*5e30*/  HADD2.F32 R48, -RZ, R43.H1_H1 ;  /* 0x3000002bff307230 */ /* 0x000fe20000004100 */
[----:B------:R-:W-:Y:S01]  /*5e40*/  SHF.R.U32.HI R56, RZ, 0x10, R57 ;  /* 0x00000010ff387819 */ /* 0x000fe20000011639 */
[----:B------:R-:W-:Y:S02]  /*5e50*/  HADD2.F32 R41, -RZ, R41.H0_H0 ;  /* 0x20000029ff297230 */ /* 0x000fe40000004100 */
[----:B------:R-:W-:Y:S02]  /*5e60*/  HADD2.F32 R55, -RZ, R55.H0_H0 ;  /* 0x20000037ff377230 */ /* 0x000fe40000004100 */
[----:B------:R-:W-:-:S02]  /*5e70*/  HADD2.F32 R56, -RZ, R56.H0_H0 ;  /* 0x20000038ff387230 */ /* 0x000fc40000004100 */
[----:B------:R-:W-:Y:S02]  /*5e80*/  HADD2.F32 R43, -RZ, R43.H0_H0 ;  /* 0x2000002bff2b7230 */ /* 0x000fe40000004100 */
[-C--:B------:R-:W-:Y:S01]  /*5e90*/  FMUL.FTZ R58, R42, R55.reuse ;  /* 0x000000372a3a7220 */ /* 0x080fe20000410000 */
[----:B------:R-:W-:Y:S02]  /*5ea0*/  HADD2.F32 R49, -RZ, R49.H0_H0 ;  /* 0x20000031ff317230 */ /* 0x000fe40000004100 */
[----:B------:R-:W-:Y:S01]  /*5eb0*/  FMUL.FTZ R55, R41, R55 ;  /* 0x0000003729377220 */ /* 0x000fe20000410000 */
[----:B------:R-:W-:Y:S02]  /*5ec0*/  HADD2.F32 R54, -RZ, R54.H0_H0 ;  /* 0x20000036ff367230 */ /* 0x000fe40000004100 */
[-C--:B------:R-:W-:Y:S01]  /*5ed0*/  FMUL.FTZ R57, R43, R56.reuse ;  /* 0x000000382b397220 */ /* 0x080fe20000410000 */
[----:B------:R-:W-:Y:S01]  /*5ee0*/  FMUL.FTZ R60, R48, R56 ;  /* 0x00000038303c7220 */ /* 0x000fe20000410000 */
[-C--:B------:R-:W-:Y:S01]  /*5ef0*/  FFMA.FTZ R58, R41, R49.reuse, -R58 ;  /* 0x00000031293a7223 */ /* 0x080fe2000001083a */
[----:B------:R-:W-:Y:S01]  /*5f00*/  FFMA.FTZ R55, R42, R49, R55 ;  /* 0x000000312a377223 */ /* 0x000fe20000010037 */
[----:B------:R-:W-:Y:S01]  /*5f10*/  FFMA.FTZ R59, R48, R54, R57 ;  /* 0x00000036303b7223 */ /* 0x000fe20000010039 */
[----:B------:R-:W-:-:S02]  /*5f20*/  HADD2.F32 R48, -RZ, R128.H0_H0 ;  /* 0x20000080ff307230 */ /* 0x000fc40000004100 */
[----:B------:R-:W-:Y:S01]  /*5f30*/  FFMA.FTZ R60, R43, R54, -R60 ;  /* 0x000000362b3c7223 */ /* 0x000fe2000001083c */
[----:B------:R-:W-:Y:S02]  /*5f40*/  HADD2.F32 R41, -RZ, R40.H1_H1 ;  /* 0x30000028ff297230 */ /* 0x000fe40000004100 */
[--C-:B------:R-:W-:Y:S02]  /*5f50*/  HADD2.F32 R42, -RZ, R47.reuse.H1_H1 ;  /* 0x3000002fff2a7230 */ /* 0x100fe40000004100 */
[----:B------:R-:W-:Y:S02]  /*5f60*/  HADD2.F32 R128, -RZ, R128.H1_H1 ;  /* 0x30000080ff807230 */ /* 0x000fe40000004100 */
[----:B------:R-:W-:Y:S01]  /*5f70*/  FMUL.FTZ R49, R41, R48 ;  /* 0x0000003029317220 */ /* 0x000fe20000410000 */
[----:B------:R-:W-:Y:S02]  /*5f80*/  HADD2.F32 R40, -RZ, R40.H0_H0 ;  /* 0x20000028ff287230 */ /* 0x000fe40000004100 */
[----:B------:R-:W-:-:S02]  /*5f90*/  HADD2.F32 R47, -RZ, R47.H0_H0 ;  /* 0x2000002fff2f7230 */ /* 0x000fc40000004100 */
[----:B------:R-:W-:Y:S01]  /*5fa0*/  FMUL.FTZ R54, R42, R128 ;  /* 0x000000802a367220 */ /* 0x000fe20000410000 */
[--C-:B------:R-:W-:Y:S02]  /*5fb0*/  HADD2.F32 R43, -RZ, R91.reuse.H1_H1 ;  /* 0x3000005bff2b7230 */ /* 0x100fe40000004100 */
[C---:B------:R-:W-:Y:S01]  /*5fc0*/  FMUL.FTZ R48, R40.reuse, R48 ;  /* 0x0000003028307220 */ /* 0x040fe20000410000 */
[----:B------:R-:W-:Y:S02]  /*5fd0*/  HADD2.F32 R91, -RZ, R91.H0_H0 ;  /* 0x2000005bff5b7230 */ /* 0x000fe40000004100 */
[----:B------:R-:W-:Y:S01]  /*5fe0*/  FMUL.FTZ R57, R47, R128 ;  /* 0x000000802f397220 */ /* 0x000fe20000410000 */
[-C--:B------:R-:W-:Y:S01]  /*5ff0*/  FFMA.FTZ R49, R40, R43.reuse, -R49 ;  /* 0x0000002b28317223 */ /* 0x080fe20000010831 */
[----:B------:R-:W-:Y:S01]  /*6000*/  FFMA.FTZ R48, R41, R43, R48 ;  /* 0x0000002b29307223 */ /* 0x000fe20000010030 */
[-C--:B------:R-:W-:Y:S01]  /*6010*/  FFMA.FTZ R54, R47, R91.reuse, -R54 ;  /* 0x0000005b2f367223 */ /* 0x080fe20000010836 */
[----:B------:R-:W-:Y:S01]  /*6020*/  FFMA.FTZ R57, R42, R91, R57 ;  /* 0x0000005b2a397223 */ /* 0x000fe20000010039 */
[----:B------:R-:W-:-:S02]  /*6030*/  F2FP.F16.F32.PACK_AB R41, R55, R58 ;  /* 0x0000003a3729723e */ /* 0x000fc400000000ff */
[----:B------:R-:W-:Y:S02]  /*6040*/  F2FP.F16.F32.PACK_AB R43, R59, R60 ;  /* 0x0000003c3b2b723e */ /* 0x000fe400000000ff */
[----:B------:R-:W-:Y:S02]  /*6050*/  F2FP.F16.F32.PACK_AB R40, R48, R49 ;  /* 0x000000313028723e */ /* 0x000fe400000000ff */
[----:B------:R-:W-:-:S07]  /*6060*/  F2FP.F16.F32.PACK_AB R42, R57, R54 ;  /* 0x00000036392a723e */ /* 0x000fce00000000ff */
.L_x_487:
[----:B------:R-:W-:Y:S05]  /*6070*/  BSYNC B2 ;  /* 0x0000000000027941 */ /* 0x000fea0003800000 */
.L_x_486:
[----:B--2---:R1:W-:Y:S02]  /*6080*/  STG.E.128 desc[UR58][R44.64+0x100], R40 ;  /* 0x000100282c007986 */ /* 0x0043e4000c101d3a */
.L_x_485:
[----:B------:R-:W-:Y:S05]  /*6090*/  BSYNC B1 ;  /* 0x0000000000017941 */ /* 0x000fea0003800000 */
.L_x_484:
[----:B------:R-:W-:-:S13]  /*60a0*/  ISETP.NE.AND P3, PT, R98, RZ, PT ;  /* 0x000000ff6200720c */ /* 0x000fda0003f65270 */
[----:B------:R-:W-:Y:S05]  /*60b0*/  @!P3 BRA `(.L_x_467) ;  /* 0x000000400098b947 */ /* 0x000fea0003800000 */
[----:B-1234-:R1:W2:Y:S01]  /*60c0*/  LDS.128 R40, [R46+0xa000] ;  /* 0x00a000002e287984 */ /* 0x01e2a20000000c00 */
[----:B------:R-:W-:Y:S01]  /*60d0*/  ISETP.GE.AND P3, PT, R190, R117, PT ;  /* 0x00000075be00720c */ /* 0x000fe20003f66270 */
[----:B------:R-:W-:-:S12]  /*60e0*/  BSSY B1, `(.L_x_488) ;  /* 0x000002b000017945 */ /* 0x000fd80003800000 */
[----:B-1----:R-:W-:Y:S05]  /*60f0*/  @P3 BRA `(.L_x_489) ;  /* 0x0000000000a43947 */ /* 0x002fea0003800000 */
[----:B------:R-:W-:Y:S01]  /*6100*/  SHF.R.U64 R49, R52, 0x10, R53 ;  /* 0x0000001034317819 */ /* 0x000fe20000001235 */
[----:B--2---:R-:W-:Y:S01]  /*6110*/  HADD2.F32 R47, -RZ, R43.H1_H1 ;  /* 0x3000002bff2f7230 */ /* 0x004fe20000004100 */
[----:B------:R-:W-:Y:S01]  /*6120*/  MOV R46, R42 ;  /* 0x0000002a002e7202 */ /* 0x000fe20000000f00 */
[----:B------:R-:W-:Y:S01]  /*6130*/  HADD2.F32 R42, -RZ, R41.H1_H1 ;  /* 0x30000029ff2a7230 */ /* 0x000fe20000004100 */
[----:B------:R-:W-:Y:S01]  /*6140*/  SHF.R.U64 R48, R50, 0x10, R51 ;  /* 0x0000001032307819 */ /* 0x000fe20000001233 */
[----:B------:R-:W-:Y:S01]  /*6150*/  HADD2.F32 R49, -RZ, R49.H0_H0 ;  /* 0x20000031ff317230 */ /* 0x000fe20000004100 */
[----:B------:R-:W-:Y:S01]  /*6160*/  SHF.R.U32.HI R52, RZ, 0x10, R53 ;  /* 0x00000010ff347819 */ /* 0x000fe20000011635 */
[----:B------:R-:W-:Y:S01]  /*6170*/  HADD2.F32 R41, -RZ, R41.H0_H0 ;  /* 0x20000029ff297230 */ /* 0x000fe20000004100 */
[----:B------:R-:W-:Y:S01]  /*6180*/  SHF.R.U32.HI R50, RZ, 0x10, R51 ;  /* 0x00000010ff327819 */ /* 0x000fe20000011633 */
[----:B------:R-:W-:Y:S02]  /*6190*/  HADD2.F32 R48, -RZ, R48.H0_H0 ;  /* 0x20000030ff307230 */ /* 0x000fe40000004100 */
[----:B------:R-:W-:Y:S01]  /*61a0*/  FMUL.FTZ R54, R42, R49 ;  /* 0x000000312a367220 */ /* 0x000fe20000410000 */
[----:B------:R-:W-:-:S02]  /*61b0*/  HADD2.F32 R52, -RZ, R52.H0_H0 ;  /* 0x20000034ff347230 */ /* 0x000fc40000004100 */
[C---:B------:R-:W-:Y:S01]  /*61c0*/  FMUL.FTZ R49, R41.reuse, R49 ;  /* 0x0000003129317220 */ /* 0x040fe20000410000 */
[----:B------:R-:W-:Y:S02]  /*61d0*/  HADD2.F32 R43, -RZ, R43.H0_H0 ;  /* 0x2000002bff2b7230 */ /* 0x000fe40000004100 */
[-C--:B------:R-:W-:Y:S01]  /*61e0*/  FFMA.FTZ R54, R41, R48.reuse, -R54 ;  /* 0x0000003029367223 */ /* 0x080fe20000010836 */
[----:B------:R-:W-:Y:S02]  /*61f0*/  HADD2.F32 R50, -RZ, R50.H0_H0 ;  /* 0x20000032ff327230 */ /* 0x000fe40000004100 */
[----:B------:R-:W-:Y:S01]  /*6200*/  FFMA.FTZ R51, R42, R48, R49 ;  /* 0x000000302a337223 */ /* 0x000fe20000010031 */
[-C--:B------:R-:W-:Y:S01]  /*6210*/  FMUL.FTZ R56, R47, R52.reuse ;  /* 0x000000342f387220 */ /* 0x080fe20000410000 */
[--C-:B------:R-:W-:Y:S02]  /*6220*/  HADD2.F32 R48, -RZ, R89.reuse.H0_H0 ;  /* 0x20000059ff307230 */ /* 0x100fe40000004100 */
[----:B------:R-:W-:Y:S01]  /*6230*/  FMUL.FTZ R52, R43, R52 ;  /* 0x000000342b347220 */ /* 0x000fe20000410000 */
[----:B------:R-:W-:-:S02]  /*6240*/  HADD2.F32 R89, -RZ, R89.H1_H1 ;  /* 0x30000059ff597230 */ /* 0x000fc40000004100 */
[-C--:B------:R-:W-:Y:S01]  /*6250*/  FFMA.FTZ R56, R43, R50.reuse, -R56 ;  /* 0x000000322b387223 */ /* 0x080fe20000010838 */
[----:B------:R-:W-:Y:S02]  /*6260*/  HADD2.F32 R41, -RZ, R40.H1_H1 ;  /* 0x30000028ff297230 */ /* 0x000fe40000004100 */
[----:B------:R-:W-:Y:S01]  /*6270*/  FFMA.FTZ R55, R47, R50, R52 ;  /* 0x000000322f377223 */ /* 0x000fe20000010034 */
[----:B------:R-:W-:Y:S02]  /*6280*/  HADD2.F32 R42, -RZ, R46.H1_H1 ;  /* 0x3000002eff2a7230 */ /* 0x000fe40000004100 */
        /* <DEDUP_REMOVED lines=8> */
[-C--:B------:R-:W-:Y:S01]  /*6310*/  FFMA.FTZ R49, R40, R43.reuse, -R49 ;  /* 0x0000002b28317223 */ /* 0x080fe20000010831 */
[----:B------:R-:W-:Y:S01]  /*6320*/  FFMA.FTZ R48, R41, R43, R48 ;  /* 0x0000002b29307223 */ /* 0x000fe20000010030 */
[-C--:B------:R-:W-:Y:S01]  /*6330*/  FFMA.FTZ R53, R46, R47.reuse, -R53 ;  /* 0x0000002f2e357223 */ /* 0x080fe20000010835 */
[----:B------:R-:W-:Y:S01]  /*6340*/  FFMA.FTZ R42, R42, R47, R89 ;  /* 0x0000002f2a2a7223 */ /* 0x000fe20000010059 */
[----:B------:R-:W-:Y:S02]  /*6350*/  F2FP.F16.F32.PACK_AB R41, R51, R54 ;  /* 0x000000363329723e */ /* 0x000fe400000000ff */
[----:B------:R-:W-:-:S02]  /*6360*/  F2FP.F16.F32.PACK_AB R43, R55, R56 ;  /* 0x00000038372b723e */ /* 0x000fc400000000ff */
[----:B------:R-:W-:Y:S02]  /*6370*/  F2FP.F16.F32.PACK_AB R40, R48, R49 ;  /* 0x000000313028723e */ /* 0x000fe400000000ff */
[----:B------:R-:W-:-:S07]  /*6380*/  F2FP.F16.F32.PACK_AB R42, R42, R53 ;  /* 0x000000352a2a723e */ /* 0x000fce00000000ff */
.L_x_489:
[----:B------:R-:W-:Y:S05]  /*6390*/  BSYNC B1 ;  /* 0x0000000000017941 */ /* 0x000fea0003800000 */
.L_x_488:
[----:B--2---:R1:W-:Y:S01]  /*63a0*/  STG.E.128 desc[UR58][R44.64+0x140], R40 ;  /* 0x000140282c007986 */ /* 0x0043e2000c101d3a */
[----:B------:R-:W-:Y:S05]  /*63b0*/  BRA `(.L_x_467) ;  /* 0x0000003c00d87947 */ /* 0x000fea0003800000 */
.L_x_435:
        /* <DEDUP_REMOVED lines=19> */
[----:B------:R-:W-:Y:S02]  /*64f0*/  CS2R R48, SRZ ;  /* 0x0000000000307805 */ /* 0x000fe4000001ff00 */
[----:B------:R-:W-:Y:S01]  /*6500*/  CS2R R62, SRZ ;  /* 0x00000000003e7805 */ /* 0x000fe2000001ff00 */
[----:B------:R-:W-:Y:S01]  /*6510*/  IMAD.X R41, R101, 0x1, R21, P2 ;  /* 0x0000000165297824 */ /* 0x000fe200010e0615 */
[----:B------:R-:W-:Y:S02]  /*6520*/  LEA R64, P2, R40, UR4, 0x1 ;  /* 0x0000000428407c11 */ /* 0x000fe4000f8408ff */
[----:B------:R-:W-:-:S02]  /*6530*/  CS2R R60, SRZ ;  /* 0x00000000003c7805 */ /* 0x000fc4000001ff00 */
        /* <DEDUP_REMOVED lines=8> */
[----:B------:R-:W-:Y:S02]  /*65c0*/  CS2R R44, SRZ ;  /* 0x00000000002c7805 */ /* 0x000fe4000001ff00 */
[----:B------:R-:W-:Y:S02]  /*65d0*/  CS2R R58, SRZ ;  /* 0x00000000003a7805 */ /* 0x000fe4000001ff00 */
[----:B------:R-:W-:-:S05]  /*65e0*/  CS2R R56, SRZ ;  /* 0x0000000000387805 */ /* 0x000fca000001ff00 */
[----:B------:R0:W5:Y:S04]  /*65f0*/  @!P2 LDG.E.128 R48, desc[UR58][R64.64] ;  /* 0x0000003a4030a981 */ /* 0x000168000c1e1d00 */
[----:B------:R0:W5:Y:S01]  /*6600*/  @!P2 LDG.E.128 R60, desc[UR58][R68.64] ;  /* 0x0000003a443ca981 */ /* 0x000162000c1e1d00 */
[----:B------:R-:W-:Y:S02]  /*6610*/  ISETP.GE.AND P2, PT, R0, R117, PT ;  /* 0x000000750000720c */ /* 0x000fe40003f46270 */
[----:B------:R-:W-:Y:S02]  /*6620*/  CS2R R42, SRZ ;  /* 0x00000000002a7805 */ /* 0x000fe4000001ff00 */
[----:B------:R-:W-:Y:S02]  /*6630*/  CS2R R40, SRZ ;  /* 0x0000000000287805 */ /* 0x000fe4000001ff00 */
[----:B------:R-:W-:-:S02]  /*6640*/  CS2R R54, SRZ ;  /* 0x0000000000367805 */ /* 0x000fc4000001ff00 */
[----:B------:R-:W-:-:S05]  /*6650*/  CS2R R52, SRZ ;  /* 0x0000000000347805 */ /* 0x000fca000001ff00 */
[----:B------:R0:W5:Y:S04]  /*6660*/  @!P2 LDG.E.128 R44, desc[UR58][R64.64+0x40] ;  /* 0x0000403a402ca981 */ /* 0x000168000c1e1d00 */
[----:B------:R0:W5:Y:S01]  /*6670*/  @!P2 LDG.E.128 R56, desc[UR58][R68.64+0x40] ;  /* 0x0000403a4438a981 */ /* 0x000162000c1e1d00 */
[----:B------:R-:W-:-:S13]  /*6680*/  ISETP.GE.AND P2, PT, R3, R117, PT ;  /* 0x000000750300720c */ /* 0x000fda0003f46270 */
[----:B------:R0:W5:Y:S04]  /*6690*/  @!P2 LDG.E.128 R40, desc[UR58][R64.64+0x80] ;  /* 0x0000803a4028a981 */ /* 0x000168000c1e1d00 */
[----:B------:R0:W5:Y:S02]  /*66a0*/  @!P2 LDG.E.128 R52, desc[UR58][R68.64+0x80] ;  /* 0x0000803a4434a981 */ /* 0x000164000c1e1d00 */
.L_x_491:
[----:B------:R-:W-:Y:S05]  /*66b0*/  BSYNC B1 ;  /* 0x0000000000017941 */ /* 0x000fea0003800000 */
.L_x_490:
[----:B------:R-:W-:Y:S01]  /*66c0*/  ISETP.GE.AND P3, PT, R207, R100, PT ;  /* 0x00000064cf00720c */ /* 0x000fe20003f66270 */
[----:B------:R-:W-:Y:S01]  /*66d0*/  BSSY B1, `(.L_x_492) ;  /* 0x000002c000017945 */ /* 0x000fe20003800000 */
[----:B0-----:R-:W-:Y:S02]  /*66e0*/  CS2R R64, SRZ ;  /* 0x0000000000407805 */ /* 0x001fe4000001ff00 */
        /* <DEDUP_REMOVED lines=16> */
[----:B------:R-:W-:Y:S02]  /*67f0*/  CS2R R86, SRZ ;  /* 0x0000000000567805 */ /* 0x000fe4000001ff00 */
[----:B------:R-:W-:-:S02]  /*6800*/  IADD3 R89, P2, P5, R104, R88, R14 ;  /* 0x0000005868597210 */ /* 0x000fc40007d5e00e */
[----:B------:R-:W-:Y:S02]  /*6810*/  CS2R R84, SRZ ;  /* 0x0000000000547805 */ /* 0x000fe4000001ff00 */
[----:B------:R-:W-:Y:S02]  /*6820*/  IADD3.X R102, R27, R102, R12, P2, P5 ;  /* 0x000000661b667210 */ /* 0x000fe400017ea40c */
[----:B------:R-:W-:-:S04]  /*6830*/  LEA R76, P2, R90, UR4, 0x1 ;  /* 0x000000045a4c7c11 */ /* 0x000fc8000f8408ff */
[----:B------:R-:W-:Y:S01]  /*6840*/  LEA.HI.X R77, R90, UR5, R101, 0x1, P2 ;  /* 0x000000055a4d7c11 */ /* 0x000fe200090f0c65 */
[----:B------:R-:W-:Y:S02]  /*6850*/  ULDC.64 UR4, c[0x0][0x400] ;  /* 0x0001000000047ab9 */ /* 0x000fe40000000a00 */
[----:B------:R-:W-:-:S04]  /*6860*/  LEA R88, P2, R89, UR4, 0x1 ;  /* 0x0000000459587c11 */ /* 0x000fc8000f8408ff */
[----:B------:R-:W-:Y:S02]  /*6870*/  LEA.HI.X R89, R89, UR5, R102, 0x1, P2 ;  /* 0x0000000559597c11 */ /* 0x000fe400090f0c66 */
[----:B------:R-:W-:Y:S02]  /*6880*/  ISETP.GE.AND P2, PT, R18, R117, PT ;  /* 0x000000751200720c */ /* 0x000fe40003f46270 */
[----:B------:R-:W-:Y:S02]  /*6890*/  CS2R R70, SRZ ;  /* 0x0000000000467805 */ /* 0x000fe4000001ff00 */
[----:B------:R-:W-:Y:S02]  /*68a0*/  CS2R R68, SRZ ;  /* 0x0000000000447805 */ /* 0x000fe4000001ff00 */
[----:B------:R-:W-:Y:S02]  /*68b0*/  CS2R R82, SRZ ;  /* 0x0000000000527805 */ /* 0x000fe4000001ff00 */
[----:B------:R-:W-:-:S05]  /*68c0*/  CS2R R80, SRZ ;  /* 0x0000000000507805 */ /* 0x000fca000001ff00 */
[----:B------:R-:W5:Y:S04]  /*68d0*/  @!P2 LDG.E.128 R72, desc[UR58][R76.64] ;  /* 0x0000003a4c48a981 */ /* 0x000f68000c1e1d00 */
[----:B------:R-:W5:Y:S01]  /*68e0*/  @!P2 LDG.E.128 R84, desc[UR58][R88.64] ;  /* 0x0000003a5854a981 */ /* 0x000f62000c1e1d00 */
[----:B------:R-:W-:Y:S02]  /*68f0*/  ISETP.GE.AND P2, PT, R0, R117, PT ;  /* 0x000000750000720c */ /* 0x000fe40003f46270 */
[----:B------:R-:W-:Y:S02]  /*6900*/  CS2R R66, SRZ ;  /* 0x0000000000427805 */ /* 0x000fe4000001ff00 */
[----:B------:R-:W-:-:S09]  /*6910*/  CS2R R64, SRZ ;  /* 0x0000000000407805 */ /* 0x000fd2000001ff00 */
[----:B------:R-:W5:Y:S04]  /*6920*/  @!P2 LDG.E.128 R68, desc[UR58][R76.64+0x40] ;  /* 0x0000403a4c44a981 */ /* 0x000f68000c1e1d00 */
[----:B------:R-:W5:Y:S01]  /*6930*/  @!P2 LDG.E.128 R80, desc[UR58][R88.64+0x40] ;  /* 0x0000403a5850a981 */ /* 0x000f62000c1e1d00 */
[----:B------:R-:W-:Y:S02]  /*6940*/  ISETP.GE.AND P2, PT, R3, R117, PT ;  /* 0x000000750300720c */ /* 0x000fe40003f46270 */
[----:B------:R-:W-:-:S11]  /*6950*/  CS2R R78, SRZ ;  /* 0x00000000004e7805 */ /* 0x000fd6000001ff00 */
[----:B------:R0:W5:Y:S02]  /*6960*/  @!P2 LDG.E.128 R64, desc[UR58][R76.64+0x80] ;  /* 0x0000803a4c40a981 */ /* 0x000164000c1e1d00 */
[----:B0-----:R-:W-:-:S06]  /*6970*/  CS2R R76, SRZ ;  /* 0x00000000004c7805 */ /* 0x001fcc000001ff00 */
[----:B------:R0:W5:Y:S02]  /*6980*/  @!P2 LDG.E.128 R76, desc[UR58][R88.64+0x80] ;  /* 0x0000803a584ca981 */ /* 0x000164000c1e1d00 */
.L_x_493:
[----:B------:R-:W-:Y:S05]  /*6990*/  BSYNC B1 ;  /* 0x0000000000017941 */ /* 0x000fea0003800000 */
.L_x_492:
[----:B0----5:R-:W-:Y:S01]  /*69a0*/  IMAD.MOV.U32 R88, RZ, RZ, R43 ;  /* 0x000000ffff587224 */ /* 0x021fe200078e002b */
[----:B------:R-:W-:Y:S01]  /*69b0*/  MOV R89, R42 ;  /* 0x0000002a00597202 */ /* 0x000fe20000000f00 */
[----:B------:R-:W-:Y:S01]  /*69c0*/  IMAD.MOV.U32 R91, RZ, RZ, R40 ;  /* 0x000000ffff5b7224 */ /* 0x000fe200078e0028 */
[----:B------:R-:W-:Y:S01]  /*69d0*/  MOV R90, R41 ;  /* 0x00000029005a7202 */ /* 0x000fe20000000f00 */
[----:B------:R-:W-:Y:S01]  /*69e0*/  UISETP.NE.AND UP0, UPT, UR57, 0x3, UPT ;  /* 0x000000033900788c */ /* 0x000fe2000bf05270 */
[----:B------:R-:W-:Y:S01]  /*69f0*/  PRMT R172, R89, 0x5410, R88 ;  /* 0x0000541059ac7816 */ /* 0x000fe20000000058 */
[----:B------:R-:W-:Y:S01]  /*6a00*/  IMAD.MOV.U32 R88, RZ, RZ, R47 ;  /* 0x000000ffff587224 */ /* 0x000fe200078e002f */
[----:B------:R-:W-:Y:S01]  /*6a10*/  PRMT R173, R91, 0x5410, R90 ;  /* 0x000054105bad7816 */ /* 0x000fe2000000005a */
[----:B------:R-:W-:Y:S01]  /*6a20*/  IMAD.MOV.U32 R89, RZ, RZ, R46 ;  /* 0x000000ffff597224 */ /* 0x000fe200078e002e */
[----:B------:R-:W-:Y:S02]  /*6a30*/  MOV R90, R51 ;  /* 0x00000033005a7202 */ /* 0x000fe40000000f00 */
[----:B------:R-:W-:Y:S01]  /*6a40*/  PRMT R178, R88, 0x7610, R178 ;  /* 0x0000761058b27816 */ /* 0x000fe200000000b2 */
[----:B------:R-:W-:Y:S01]  /*6a50*/  IMAD.MOV.U32 R88, RZ, RZ, R45 ;  /* 0x000000ffff587224 */ /* 0x000fe200078e002d */
[----:B------:R-:W-:Y:S01]  /*6a60*/  PRMT R176, R89, 0x7610, R176 ;  /* 0x0000761059b07816 */ /* 0x000fe200000000b0 */
[----:B------:R-:W-:Y:S01]  /*6a70*/  IMAD.MOV.U32 R89, RZ, RZ, R50 ;  /* 0x000000ffff597224 */ /* 0x000fe200078e0032 */
[----:B------:R-:W-:-:S02]  /*6a80*/  MOV R91, R44 ;  /* 0x0000002c005b7202 */ /* 0x000fc40000000f00 */
[----:B------:R-:W-:Y:S01]  /*6a90*/  PRMT R179, R88, 0x7610, R179 ;  /* 0x0000761058b37816 */ /* 0x000fe200000000b3 */
[----:B------:R-:W-:Y:S01]  /*6aa0*/  IMAD.MOV.U32 R88, RZ, RZ, R48 ;  /* 0x000000ffff587224 */ /* 0x000fe200078e0030 */
[----:B------:R-:W-:Y:S01]  /*6ab0*/  PRMT R180, R89, 0x5410, R90 ;  /* 0x0000541059b47816 */ /* 0x000fe2000000005a */
[----:B------:R-:W-:Y:S01]  /*6ac0*/  IMAD.MOV.U32 R89, RZ, RZ, R49 ;  /* 0x000000ffff597224 */ /* 0x000fe200078e0031 */
[----:B------:R-:W-:Y:S02]  /*6ad0*/  PRMT R177, R91, 0x7610, R177 ;  /* 0x000076105bb17816 */ /* 0x000fe400000000b1 */
[----:B------:R-:W-:Y:S01]  /*6ae0*/  PRMT R181, R88, 0x7610, R181 ;  /* 0x0000761058b57816 */ /* 0x000fe200000000b5 */
[----:B------:R-:W-:Y:S01]  /*6af0*/  IMAD.MOV.U32 R88, RZ, RZ, R55 ;  /* 0x000000ffff587224 */ /* 0x000fe200078e0037 */
[----:B------:R-:W-:Y:S02]  /*6b00*/  PRMT R164, R89, 0x7610, R164 ;  /* 0x0000761059a47816 */ /* 0x000fe400000000a4 */
[----:B------:R-:W-:-:S02]  /*6b10*/  MOV R89, R54 ;  /* 0x0000003600597202 */ /* 0x000fc40000000f00 */
[----:B------:R-:W-:Y:S02]  /*6b20*/  PLOP3.LUT P2, PT, PT, PT, UP0, 0x80, 0x0 ;  /* 0x000000000000781c */ /* 0x000fe40003f4f008 */
[----:B------:R-:W-:Y:S01]  /*6b30*/  PRMT R174, R89, 0x5410, R88 ;  /* 0x0000541059ae7816 */ /* 0x000fe20000000058 */
[----:B------:R-:W-:Y:S01]  /*6b40*/  IMAD.MOV.U32 R89, RZ, RZ, R52 ;  /* 0x000000ffff597224 */ /* 0x000fe200078e0034 */
[----:B------:R-:W-:-:S04]  /*6b50*/  MOV R88, R53 ;  /* 0x0000003500587202 */ /* 0x000fc80000000f00 */
[----:B------:R-:W-:Y:S01]  /*6b60*/  PRMT R175, R89, 0x5410, R88 ;  /* 0x0000541059af7816 */ /* 0x000fe20000000058 */
[----:B------:R-:W-:Y:S02]  /*6b70*/  IMAD.MOV.U32 R88, RZ, RZ, R59 ;  /* 0x000000ffff587224 */ /* 0x000fe400078e003b */
[----:B------:R-:W-:-:S03]  /*6b80*/  IMAD.MOV.U32 R89, RZ, RZ, R58 ;  /* 0x000000ffff597224 */ /* 0x000fc600078e003a */
[----:B------:R-:W-:Y:S01]  /*6b90*/  PRMT R178, R178, 0x5410, R88 ;  /* 0x00005410b2b27816 */ /* 0x000fe20000000058 */
[----:B------:R-:W-:Y:S01]  /*6ba0*/  IMAD.MOV.U32 R88, RZ, RZ, R57 ;  /* 0x000000ffff587224 */ /* 0x000fe200078e0039 */
[----:B------:R-:W-:Y:S02]  /*6bb0*/  PRMT R176, R176, 0x5410, R89 ;  /* 0x00005410b0b07816 */ /* 0x000fe40000000059 */
[----:B------:R-:W-:Y:S02]  /*6bc0*/  MOV R89, R56 ;  /* 0x0000003800597202 */ /* 0x000fe40000000f00 */
[----:B------:R-:W-:Y:S01]  /*6bd0*/  PRMT R179, R179, 0x5410, R88 ;  /* 0x00005410b3b37816 */ /* 0x000fe20000000058 */
[----:B------:R-:W-:Y:S01]  /*6be0*/  IMAD.MOV.U32 R88, RZ, RZ, R62 ;  /* 0x000000ffff587224 */ /* 0x000fe200078e003e */
[----:B------:R-:W-:Y:S02]  /*6bf0*/  PRMT R177, R177, 0x5410, R89 ;  /* 0x00005410b1b17816 */ /* 0x000fe40000000059 */
[----:B------:R-:W-:-:S02]  /*6c00*/  MOV R89, R63 ;  /* 0x0000003f00597202 */ /* 0x000fc40000000f00 */
[----:B------:R-:W-:Y:S01]  /*6c10*/  PRMT R181, R181, 0x5410, R88 ;  /* 0x00005410b5b57816 */ /* 0x000fe20000000058 */
[----:B------:R-:W-:Y:S01]  /*6c20*/  IMAD.MOV.U32 R88, RZ, RZ, R60 ;  /* 0x000000ffff587224 */ /* 0x000fe200078e003c */
[----:B------:R-:W-:Y:S01]  /*6c30*/  PRMT R182, R89, 0x7610, R182 ;  /* 0x0000761059b67816 */ /* 0x000fe200000000b6 */
[----:B------:R-:W-:-:S03]  /*6c40*/  IMAD.MOV.U32 R89, RZ, RZ, R61 ;  /* 0x000000ffff597224 */ /* 0x000fc600078e003d */
[----:B------:R-:W-:Y:S01]  /*6c50*/  PRMT R182, R182, 0x5410, R88 ;  /* 0x00005410b6b67816 */ /* 0x000fe20000000058 */
[----:B------:R-:W-:Y:S01]  /*6c60*/  IMAD.MOV.U32 R88, RZ, RZ, R67 ;  /* 0x000000ffff587224 */ /* 0x000fe200078e0043 */
[----:B------:R-:W-:Y:S02]  /*6c70*/  PRMT R161, R89, 0x7610, R161 ;  /* 0x0000761059a17816 */ /* 0x000fe400000000a1 */
        /* <DEDUP_REMOVED lines=25> */
[----:B------:R-:W-:Y:S02]  /*6e10*/  PRMT R166, R89, 0x5410, R88 ;  /* 0x0000541059a67816 */ /* 0x000fe40000000058 */
[----:B------:R-:W-:-:S04]  /*6e20*/  MOV R88, R80 ;  /* 0x0000005000587202 */ /* 0x000fc80000000f00 */
        /* <DEDUP_REMOVED lines=13> */
.L_x_494:
[----:B------:R-:W-:Y:S01]  /*6f00*/  IMAD R101, R16, 0x8, R2 ;  /* 0x0000000810657824 */ /* 0x000fe200078e0202 */
[----:B------:R-:W-:Y:S01]  /*6f10*/  SHF.L.U32 R102, R184, 0x1f, RZ ;  /* 0x0000001fb8667819 */ /* 0x000fe200000006ff */
[----:B------:R-:W0:Y:S01]  /*6f20*/  LDC R146, c[0x0][0x2f4] ;  /* 0x0000bd00ff927b82 */ /* 0x000e220000000800 */
[----:B------:R-:W-:Y:S01]  /*6f30*/  BSSY B1, `(.L_x_495) ;  /* 0x0000004000017945 */ /* 0x000fe20003800000 */
[----:B------:R-:W-:Y:S01]  /*6f40*/  MOV R125, R92 ;  /* 0x0000005c007d7202 */ /* 0x000fe20000000f00 */
[----:B------:R-:W1:Y:S02]  /*6f50*/  SYNCS.PHASECHK.TRANS64.TRYWAIT P5, [R101+URZ+0x34890], R102 ;  /* 0x03489066650075a7 */ /* 0x000e6400080a017f */
[----:B-1----:R-:W-:Y:S05]  /*6f60*/  @!P5 BRA `(.L_x_496) ;  /* 0x000001b80014d947 */ /* 0x002fea0003800000 */
.L_x_800:
[----:B------:R-:W-:Y:S05]  /*6f70*/  BSYNC B1 ;  /* 0x0000000000017941 */ /* 0x000fea0003800000 */
.L_x_495:
[----:B------:R-:W2:Y:S01]  /*6f80*/  LDC.64 R126, c[0x0][0x300] ;  /* 0x0000c000ff7e7b82 */ /* 0x000ea20000000a00 */
[----:B------:R-:W-:Y:S01]  /*6f90*/  BSSY B1, `(.L_x_497) ;  /* 0x0000187000017945 */ /* 0x000fe20003800000 */
[----:B0-----:R-:W-:-:S03]  /*6fa0*/  IMAD.IADD R148, R146, 0x1, -R122 ;  /* 0x0000000192947824 */ /* 0x001fc600078e0a7a */
[----:B------:R-:W-:Y:S05]  /*6fb0*/  @P4 BRA `(.L_x_498) ;  /* 0x0000001800104947 */ /* 0x000fea0003800000 */
[----:B------:R-:W-:Y:S01]  /*6fc0*/  ISETP.NE.AND P4, PT, R34, RZ, PT ;  /* 0x000000ff2200720c */ /* 0x000fe20003f85270 */
[-C--:B--2---:R-:W-:Y:S01]  /*6fd0*/  IMAD R153, R144, R126.reuse, RZ ;  /* 0x0000007e90997224 */ /* 0x084fe200078e02ff */
[----:B------:R-:W-:Y:S01]  /*6fe0*/  BSSY B2, `(.L_x_499) ;  /* 0x0000082000027945 */ /* 0x000fe20003800000 */
[----:B------:R-:W-:-:S04]  /*6ff0*/  IMAD.WIDE.U32 R128, R17, R126, R124 ;  /* 0x0000007e11807225 */ /* 0x000fc800078e007c */
[----:B------:R-:W-:-:S05]  /*7000*/  IMAD R153, R17, R127, R153 ;  /* 0x0000007f11997224 */ /* 0x000fca00078e0299 */
[----:B------:R-:W-:Y:S01]  /*7010*/  IADD3 R153, R153, R129, RZ ;  /* 0x0000008199997210 */ /* 0x000fe20007ffe0ff */
[----:B------:R-:W-:Y:S06]  /*7020*/  @!P4 BRA `(.L_x_500) ;  /* 0x0000000400f4c947 */ /* 0x000fec0003800000 */
[----:B------:R-:W-:Y:S01]  /*7030*/  SEL R88, R122, R148, !P0 ;  /* 0x000000947a587207 */ /* 0x000fe20004000000 */
[----:B------:R-:W-:Y:S01]  /*7040*/  BSSY B3, `(.L_x_501) ;  /* 0x000006f000037945 */ /* 0x000fe20003800000 */
[----:B------:R-:W-:Y:S02]  /*7050*/  ISETP.GE.AND P4, PT, R18, R117, PT ;  /* 0x000000751200720c */ /* 0x000fe40003f86270 */
[----:B------:R-:W-:-:S04]  /*7060*/  SHF.R.S32.HI R89, RZ, 0x1f, R88 ;  /* 0x0000001fff597819 */ /* 0x000fc80000011458 */
[----:B------:R-:W-:-:S04]  /*7070*/  LEA.HI R89, R89, R88, RZ, 0x4 ;  /* 0x0000005859597211 */ /* 0x000fc800078f20ff */
[----:B------:R-:W-:-:S04]  /*7080*/  LEA.HI.SX32 R160, R89, R28, 0x1c ;  /* 0x0000001c59a07211 */ /* 0x000fc800078fe2ff */
[----:B------:R-:W-:-:S04]  /*7090*/  SHF.R.S32.HI R88, RZ, 0x1f, R160 ;  /* 0x0000001fff587819 */ /* 0x000fc800000114a0 */
[----:B------:R-:W-:Y:S01]  /*70a0*/  LEA.HI R88, R88, R160, RZ, 0x3 ;  /* 0x000000a058587211 */ /* 0x000fe200078f18ff */
[----:B------:R-:W-:-:S04]  /*70b0*/  IMAD.SHL.U32 R160, R160, 0x8, RZ ;  /* 0x00000008a0a07824 */ /* 0x000fc800078e00ff */
[----:B------:R-:W-:Y:S01]  /*70c0*/  IMAD.SHL.U32 R88, R88, 0x400, RZ ;  /* 0x0000040058587824 */ /* 0x000fe200078e00ff */
[----:B------:R-:W-:-:S04]  /*70d0*/  LOP3.LUT R89, R191, 0x38, R160, 0xf8, !PT ;  /* 0x00000038bf597812 */ /* 0x000fc800078ef8a0 */
[----:B------:R-:W-:Y:S02]  /*70e0*/  LOP3.LUT R88, R88, 0x7fffe000, RZ, 0xc0, !PT ;  /* 0x7fffe00058587812 */ /* 0x000fe400078ec0ff */
[----:B------:R-:W-:Y:S02]  /*70f0*/  LOP3.LUT R89, R89, R193, RZ, 0x3c, !PT ;  /* 0x000000c159597212 */ /* 0x000fe400078e3cff */
[----:B------:R-:W-:-:S05]  /*7100*/  LEA R88, R192, R88, 0x9 ;  /* 0x00000058c0587211 */ /* 0x000fca00078e48ff */
[----:B------:R-:W-:-:S04]  /*7110*/  IMAD.IADD R88, R88, 0x1, R89 ;  /* 0x0000000158587824 */ /* 0x000fc800078e0259 */
[C---:B------:R-:W-:Y:S02]  /*7120*/  IMAD R92, R16.reuse, 0x6000, R88 ;  /* 0x00006000105c7824 */ /* 0x040fe400078e0258 */
[----:B------:R-:W-:-:S03]  /*7130*/  IMAD R88, R16, 0x6000, R142 ;  /* 0x0000600010587824 */ /* 0x000fc600078e028e */
[----:B------:R-:W-:Y:S01]  /*7140*/  LEA R92, R92, R2, 0x1 ;  /* 0x000000025c5c7211 */ /* 0x000fe200078e08ff */
[----:B------:R-:W-:-:S05]  /*7150*/  IMAD R88, R88, 0x2, R2 ;  /* 0x0000000258587824 */ /* 0x000fca00078e0202 */
[----:B------:R-:W0:Y:S04]  /*7160*/  LDS.128 R92, [R92+0x1c400] ;  /* 0x01c400005c5c7984 */ /* 0x000e280000000c00 */
[----:B------:R-:W2:Y:S01]  /*7170*/  LDS.128 R88, [R88+0x1c400] ;  /* 0x01c4000058587984 */ /* 0x000ea20000000c00 */
[----:B------:R-:W-:Y:S05]  /*7180*/  @P4 BRA `(.L_x_502) ;  /* 0x0000000400684947 */ /* 0x000fea0003800000 */
[----:B0-----:R-:W-:Y:S01]  /*7190*/  IMAD.MOV.U32 R163, RZ, RZ, R93 ;  /* 0x000000ffffa37224 */ /* 0x001fe200078e005d */
[----:B------:R-:W-:Y:S01]  /*71a0*/  SHF.R.U64 R48, R48, 0x10, R49 ;  /* 0x0000001030307819 */ /* 0x000fe20000001231 */
[----:B--2---:R-:W-:Y:S01]  /*71b0*/  IMAD.MOV.U32 R162, RZ, RZ, R89 ;  /* 0x000000ffffa27224 */ /* 0x004fe200078e0059 */
[----:B------:R-:W-:Y:S01]  /*71c0*/  SHF.R.U32.HI R49, RZ, 0x10, R49 ;  /* 0x00000010ff317819 */ /* 0x000fe20000011631 */
[----:B------:R-:W-:Y:S01]  /*71d0*/  HADD2.F32 R161, -RZ, R161.H0_H0 ;  /* 0x200000a1ffa17230 */ /* 0x000fe20000004100 */
[----:B------:R-:W-:Y:S01]  /*71e0*/  SHF.R.U64 R50, R50, 0x10, R51 ;  /* 0x0000001032327819 */ /* 0x000fe20000001233 */
[----:B------:R-:W-:Y:S02]  /*71f0*/  HADD2.F32 R89, -RZ, R163.H0_H0 ;  /* 0x200000a3ff597230 */ /* 0x000fe40000004100 */
[----:B------:R-:W-:Y:S02]  /*7200*/  HADD2.F32 R165, -RZ, R162.H0_H0 ;  /* 0x200000a2ffa57230 */ /* 0x000fe40000004100 */
[----:B------:R-:W-:-:S02]  /*7210*/  HADD2.F32 R164, -RZ, R164.H0_H0 ;  /* 0x200000a4ffa47230 */ /* 0x000fc40000004100 */
[-C--:B------:R-:W-:Y:S01]  /*7220*/  FMUL.FTZ R93, R89, R161.reuse ;  /* 0x000000a1595d7220 */ /* 0x080fe20000410000 */
[----:B------:R-:W-:Y:S02]  /*7230*/  HADD2.F32 R49, -RZ, R49.H0_H0 ;  /* 0x20000031ff317230 */ /* 0x000fe40000004100 */
[C---:B------:R-:W-:Y:S01]  /*7240*/  FMUL.FTZ R161, R165.reuse, R161 ;  /* 0x000000a1a5a17220 */ /* 0x040fe20000410000 */
[----:B------:R-:W-:Y:S02]  /*7250*/  HADD2.F32 R50, -RZ, R50.H0_H0 ;  /* 0x20000032ff327230 */ /* 0x000fe40000004100 */
[-C--:B------:R-:W-:Y:S01]  /*7260*/  FFMA.FTZ R93, R165, R164.reuse, -R93 ;  /* 0x000000a4a55d7223 */ /* 0x080fe2000001085d */
[----:B------:R-:W-:Y:S01]  /*7270*/  FFMA.FTZ R89, R89, R164, R161 ;  /* 0x000000a459597223 */ /* 0x000fe200000100a1 */
[--C-:B------:R-:W-:Y:S02]  /*7280*/  SHF.R.U32.HI R164, RZ, 0x10, R61.reuse ;  /* 0x00000010ffa47819 */ /* 0x100fe4000001163d */
[----:B------:R-:W-:Y:S01]  /*7290*/  SHF.R.U64 R161, R60, 0x10, R61 ;  /* 0x000000103ca17819 */ /* 0x000fe2000000123d */
[----:B------:R-:W-:-:S02]  /*72a0*/  HADD2.F32 R60, -RZ, R163.H1_H1 ;  /* 0x300000a3ff3c7230 */ /* 0x000fc40000004100 */
[----:B------:R-:W-:Y:S02]  /*72b0*/  HADD2.F32 R164, -RZ, R164.H0_H0 ;  /* 0x200000a4ffa47230 */ /* 0x000fe40000004100 */
[----:B------:R-:W-:Y:S02]  /*72c0*/  HADD2.F32 R61, -RZ, R162.H1_H1 ;  /* 0x300000a2ff3d7230 */ /* 0x000fe40000004100 */
[----:B------:R-:W-:Y:S02]  /*72d0*/  HADD2.F32 R161, -RZ, R161.H0_H0 ;  /* 0x200000a1ffa17230 */ /* 0x000fe40000004100 */
[-C--:B------:R-:W-:Y:S01]  /*72e0*/  FMUL.FTZ R162, R60, R164.reuse ;  /* 0x000000a43ca27220 */ /* 0x080fe20000410000 */
[----:B------:R-:W-:-:S03]  /*72f0*/  FMUL.FTZ R164, R61, R164 ;  /* 0x000000a43da47220 */ /* 0x000fc60000410000 */
[-C--:B------:R-:W-:Y:S01]  /*7300*/  FFMA.FTZ R61, R61, R49.reuse, -R162 ;  /* 0x000000313d3d7223 */ /* 0x080fe200000108a2 */
[----:B------:R-:W-:Y:S02]  /*7310*/  HADD2.F32 R162, -RZ, R180.H1_H1 ;  /* 0x300000b4ffa27230 */ /* 0x000fe40000004100 */
[----:B------:R-:W-:Y:S01]  /*7320*/  FFMA.FTZ R49, R60, R49, R164 ;  /* 0x000000313c317223 */ /* 0x000fe200000100a4 */
[----:B------:R-:W-:Y:S01]  /*7330*/  MOV R60, R91 ;  /* 0x0000005b003c7202 */ /* 0x000fe20000000f00 */
[----:B------:R-:W-:Y:S01]  /*7340*/  HADD2.F32 R164, -RZ, R182.H0_H0 ;  /* 0x200000b6ffa47230 */ /* 0x000fe20000004100 */
[----:B------:R-:W-:Y:S01]  /*7350*/  F2FP.F16.F32.PACK_AB R61, R61, R93 ;  /* 0x0000005d3d3d723e */ /* 0x000fe200000000ff */
[----:B------:R-:W-:Y:S01]  /*7360*/  HADD2.F32 R91, -RZ, R95.H0_H0 ;  /* 0x2000005fff5b7230 */ /* 0x000fe20000004100 */
[----:B------:R-:W-:Y:S01]  /*7370*/  F2FP.F16.F32.PACK_AB R49, R49, R89 ;  /* 0x000000593131723e */ /* 0x000fe200000000ff */
[--C-:B------:R-:W-:Y:S02]  /*7380*/  HADD2.F32 R163, -RZ, R60.reuse.H0_H0 ;  /* 0x2000003cffa37230 */ /* 0x100fe40000004100 */
[----:B------:R-:W-:-:S02]  /*7390*/  HADD2.F32 R60, -RZ, R60.H1_H1 ;  /* 0x3000003cff3c7230 */ /* 0x000fc40000004100 */
[----:B------:R-:W-:Y:S01]  /*73a0*/  FMUL.FTZ R165, R91, R164 ;  /* 0x000000a45ba57220 */ /* 0x000fe20000410000 */
[----:B------:R-:W-:Y:S02]  /*73b0*/  IMAD.MOV.U32 R89, RZ, RZ, R61 ;  /* 0x000000ffff597224 */ /* 0x000fe400078e003d */
[----:B------:R-:W-:Y:S02]  /*73c0*/  IMAD.MOV.U32 R93, RZ, RZ, R49 ;  /* 0x000000ffff5d7224 */ /* 0x000fe400078e0031 */
[C---:B------:R-:W-:Y:S01]  /*73d0*/  FFMA.FTZ R165, R163.reuse, R162, -R165 ;  /* 0x000000a2a3a57223 */ /* 0x040fe200000108a5 */
[----:B------:R-:W-:Y:S01]  /*73e0*/  FMUL.FTZ R163, R163, R164 ;  /* 0x000000a4a3a37220 */ /* 0x000fe20000410000 */
[----:B------:R-:W-:-:S03]  /*73f0*/  HADD2.F32 R164, -RZ, R182.H1_H1 ;  /* 0x300000b6ffa47230 */ /* 0x000fc60000004100 */
[----:B------:R-:W-:Y:S01]  /*7400*/  FFMA.FTZ R163, R91, R162, R163 ;  /* 0x000000a25ba37223 */ /* 0x000fe200000100a3 */
[----:B------:R-:W-:Y:S02]  /*7410*/  SHF.R.U32.HI R91, RZ, 0x10, R51 ;  /* 0x00000010ff5b7819 */ /* 0x000fe40000011633 */
[--C-:B------:R-:W-:Y:S01]  /*7420*/  SHF.R.U64 R51, R62, 0x10, R63.reuse ;  /* 0x000000103e337819 */ /* 0x100fe2000000123f */
[----:B------:R-:W-:Y:S01]  /*7430*/  HADD2.F32 R62, -RZ, R95.H1_H1 ;  /* 0x3000005fff3e7230 */ /* 0x000fe20000004100 */
[----:B------:R-:W-:Y:S01]  /*7440*/  SHF.R.U32.HI R63, RZ, 0x10, R63 ;  /* 0x00000010ff3f7819 */ /* 0x000fe2000001163f */
[----:B------:R-:W-:Y:S02]  /*7450*/  HADD2.F32 R95, -RZ, R91.H0_H0 ;  /* 0x2000005bff5f7230 */ /* 0x000fe40000004100 */
[----:B------:R-:W-:Y:S02]  /*7460*/  HADD2.F32 R51, -RZ, R51.H0_H0 ;  /* 0x20000033ff337230 */ /* 0x000fe40000004100 */
[----:B------:R-:W-:-:S05]  /*7470*/  HADD2.F32 R63, -RZ, R63.H0_H0 ;  /* 0x2000003fff3f7230 */ /* 0x000fca0000004100 */
[----:B------:R-:W-:-:S04]  /*7480*/  FMUL.FTZ R91, R62, R63 ;  /* 0x0000003f3e5b7220 */ /* 0x000fc80000410000 */
[C---:B------:R-:W-:Y:S01]  /*7490*/  FFMA.FTZ R91, R60.reuse, R95, -R91 ;  /* 0x0000005f3c5b7223 */ /* 0x040fe2000001085b */
[----:B------:R-:W-:Y:S01]  /*74a0*/  FMUL.FTZ R60, R60, R63 ;  /* 0x0000003f3c3c7220 */ /* 0x000fe20000410000 */
[----:B------:R-:W-:-:S03]  /*74b0*/  HADD2.F32 R63, -RZ, R181.H0_H0 ;  /* 0x200000b5ff3f7230 */ /* 0x000fc60000004100 */
[----:B------:R-:W-:Y:S01]  /*74c0*/  FFMA.FTZ R60, R62, R95, R60 ;  /* 0x0000005f3e3c7223 */ /* 0x000fe2000001003c */
[----:B------:R-:W-:Y:S01]  /*74d0*/  HADD2.F32 R62, -RZ, R92.H0_H0 ;  /* 0x2000005cff3e7230 */ /* 0x000fe20000004100 */
[----:B------:R-:W-:Y:S01]  /*74e0*/  F2FP.F16.F32.PACK_AB R91, R91, R165 ;  /* 0x000000a55b5b723e */ /* 0x000fe200000000ff */
[--C-:B------:R-:W-:Y:S02]  /*74f0*/  HADD2.F32 R95, -RZ, R88.reuse.H0_H0 ;  /* 0x20000058ff5f7230 */ /* 0x100fe40000004100 */
[----:B------:R-:W-:Y:S02]  /*7500*/  HADD2.F32 R88, -RZ, R88.H1_H1 ;  /* 0x30000058ff587230 */ /* 0x000fe40000004100 */
[-C--:B------:R-:W-:Y:S01]  /*7510*/  FMUL.FTZ R162, R62, R164.reuse ;  /* 0x000000a43ea27220 */ /* 0x080fe20000410000 */
[----:B------:R-:W-:Y:S01]  /*7520*/  F2FP.F16.F32.PACK_AB R60, R60, R163 ;  /* 0x000000a33c3c723e */ /* 0x000fe200000000ff */
[C---:B------:R-:W-:Y:S02]  /*7530*/  FMUL.FTZ R164, R95.reuse, R164 ;  /* 0x000000a45fa47220 */ /* 0x040fe40000410000 */
[----:B------:R-:W-:-:S02]  /*7540*/  FFMA.FTZ R162, R95, R63, -R162 ;  /* 0x0000003f5fa27223 */ /* 0x000fc400000108a2 */
[----:B------:R-:W-:Y:S01]  /*7550*/  FFMA.FTZ R164, R62, R63, R164 ;  /* 0x0000003f3ea47223 */ /* 0x000fe200000100a4 */
[----:B------:R-:W-:Y:S02]  /*7560*/  HADD2.F32 R62, -RZ, R92.H1_H1 ;  /* 0x3000005cff3e7230 */ /* 0x000fe40000004100 */
[----:B------:R-:W-:Y:S02]  /*7570*/  HADD2.F32 R63, -RZ, R48.H0_H0 ;  /* 0x20000030ff3f7230 */ /* 0x000fe40000004100 */
[--C-:B------:R-:W-:Y:S02]  /*7580*/  HADD2.F32 R92, -RZ, R90.reuse.H0_H0 ;  /* 0x2000005aff5c7230 */ /* 0x100fe40000004100 */
[-C--:B------:R-:W-:Y:S01]  /*7590*/  FMUL.FTZ R48, R62, R161.reuse ;  /* 0x000000a13e307220 */ /* 0x080fe20000410000 */
[C---:B------:R-:W-:Y:S01]  /*75a0*/  FMUL.FTZ R161, R88.reuse, R161 ;  /* 0x000000a158a17220 */ /* 0x040fe20000410000 */
[----:B------:R-:W-:Y:S02]  /*75b0*/  HADD2.F32 R90, -RZ, R90.H1_H1 ;  /* 0x3000005aff5a7230 */ /* 0x000fe40000004100 */
[-C--:B------:R-:W-:Y:S01]  /*75c0*/  FFMA.FTZ R48, R88, R63.reuse, -R48 ;  /* 0x0000003f58307223 */ /* 0x080fe20000010830 */
[----:B------:R-:W-:Y:S01]  /*75d0*/  FFMA.FTZ R62, R62, R63, R161 ;  /* 0x0000003f3e3e7223 */ /* 0x000fe200000100a1 */
[----:B------:R-:W-:-:S02]  /*75e0*/  HADD2.F32 R161, -RZ, R181.H1_H1 ;  /* 0x300000b5ffa17230 */ /* 0x000fc40000004100 */
[----:B------:R-:W-:Y:S01]  /*75f0*/  HADD2.F32 R63, -RZ, R94.H0_H0 ;  /* 0x2000005eff3f7230 */ /* 0x000fe20000004100 */
[----:B------:R-:W-:Y:S01]  /*7600*/  F2FP.F16.F32.PACK_AB R48, R48, R162 ;  /* 0x000000a23030723e */ /* 0x000fe200000000ff */
[----:B------:R-:W-:Y:S01]  /*7610*/  HADD2.F32 R88, -RZ, R180.H0_H0 ;  /* 0x200000b4ff587230 */ /* 0x000fe20000004100 */
[----:B------:R-:W-:Y:S01]  /*7620*/  F2FP.F16.F32.PACK_AB R62, R62, R164 ;  /* 0x000000a43e3e723e */ /* 0x000fe200000000ff */
[----:B------:R-:W-:Y:S02]  /*7630*/  HADD2.F32 R94, -RZ, R94.H1_H1 ;  /* 0x3000005eff5e7230 */ /* 0x000fe40000004100 */
[-C--:B------:R-:W-:Y:S01]  /*7640*/  FMUL.FTZ R95, R63, R161.reuse ;  /* 0x000000a13f5f7220 */ /* 0x080fe20000410000 */
[----:B------:R-:W-:-:S03]  /*7650*/  FMUL.FTZ R161, R92, R161 ;  /* 0x000000a15ca17220 */ /* 0x000fc60000410000 */
[-C--:B------:R-:W-:Y:S01]  /*7660*/  FFMA.FTZ R95, R92, R88.reuse, -R95 ;  /* 0x000000585c5f7223 */ /* 0x080fe2000001085f */
[----:B------:R-:W-:Y:S01]  /*7670*/  FFMA.FTZ R161, R63, R88, R161 ;  /* 0x000000583fa17223 */ /* 0x000fe200000100a1 */
[-C--:B------:R-:W-:Y:S01]  /*7680*/  FMUL.FTZ R63, R94, R51.reuse ;  /* 0x000000335e3f7220 */ /* 0x080fe20000410000 */
[C---:B------:R-:W-:Y:S01]  /*7690*/  FMUL.FTZ R51, R90.reuse, R51 ;  /* 0x000000335a337220 */ /* 0x040fe20000410000 */
[----:B------:R-:W-:Y:S01]  /*76a0*/  IMAD.MOV.U32 R88, RZ, RZ, R48 ;  /* 0x000000ffff587224 */ /* 0x000fe200078e0030 */
[----:B------:R-:W-:Y:S01]  /*76b0*/  MOV R92, R62 ;  /* 0x0000003e005c7202 */ /* 0x000fe20000000f00 */
[-C--:B------:R-:W-:Y:S01]  /*76c0*/  FFMA.FTZ R63, R90, R50.reuse, -R63 ;  /* 0x000000325a3f7223 */ /* 0x080fe2000001083f */
[----:B------:R-:W-:-:S04]  /*76d0*/  FFMA.FTZ R51, R94, R50, R51 ;  /* 0x000000325e337223 */ /* 0x000fc80000010033 */
[----:B------:R-:W-:Y:S01]  /*76e0*/  F2FP.F16.F32.PACK_AB R63, R63, R95 ;  /* 0x0000005f3f3f723e */ /* 0x000fe200000000ff */
[----:B------:R-:W-:Y:S01]  /*76f0*/  IMAD.MOV.U32 R95, RZ, RZ, R60 ;  /* 0x000000ffff5f7224 */ /* 0x000fe200078e003c */
[----:B------:R-:W-:-:S03]  /*7700*/  F2FP.F16.F32.PACK_AB R51, R51, R161 ;  /* 0x000000a13333723e */ /* 0x000fc600000000ff */
[----:B------:R-:W-:Y:S01]  /*7710*/  IMAD.MOV.U32 R90, RZ, RZ, R63 ;  /* 0x000000ffff5a7224 */ /* 0x000fe200078e003f */
[----:B------:R-:W-:-:S07]  /*7720*/  MOV R94, R51 ;  /* 0x00000033005e7202 */ /* 0x000fce0000000f00 */
.L_x_502:
[----:B------:R-:W-:Y:S05]  /*7730*/  BSYNC B3 ;  /* 0x0000000000037941 */ /* 0x000fea0003800000 */
.L_x_501:
[----:B------:R-:W-:-:S13]  /*7740*/  ISETP.GE.AND P4, PT, R160, R146, PT ;  /* 0x00000092a000720c */ /* 0x000fda0003f86270 */
[--C-:B------:R-:W-:Y:S02]  /*7750*/  @!P4 SHF.R.S32.HI R51, RZ, 0x1f, R160.reuse ;  /* 0x0000001fff33c819 */ /* 0x100fe400000114a0 */
[----:B------:R-:W-:-:S04]  /*7760*/  @!P4 IADD3 R160, P5, P6, R114, R128, R160 ;  /* 0x0000008072a0c210 */ /* 0x000fc80007ebe0a0 */
[----:B------:R-:W-:Y:S02]  /*7770*/  @!P4 IADD3.X R51, R6, R153, R51, P5, P6 ;  /* 0x000000990633c210 */ /* 0x000fe40002fec433 */
[----:B------:R-:W-:-:S04]  /*7780*/  IADD3 R49, P5, P6, R114, R128, R29 ;  /* 0x0000008072317210 */ /* 0x000fc80007ebe01d */
[----:B------:R-:W-:Y:S02]  /*7790*/  IADD3.X R50, R6, R153, R35, P5, P6 ;  /* 0x0000009906327210 */ /* 0x000fe40002fec423 */
[----:B------:R-:W-:-:S04]  /*77a0*/  LEA R48, P5, R49, R120, 0x1 ;  /* 0x0000007831307211 */ /* 0x000fc800078a08ff */
[----:B------:R-:W-:Y:S02]  /*77b0*/  LEA.HI.X R49, R49, R121, R50, 0x1, P5 ;  /* 0x0000007931317211 */ /* 0x000fe400028f0c32 */
[----:B------:R-:W-:-:S03]  /*77c0*/  @!P4 LEA R50, P5, R160, R120, 0x1 ;  /* 0x00000078a032c211 */ /* 0x000fc600078a08ff */
[----:B--2---:R2:W-:Y:S01]  /*77d0*/  STG.E.128 desc[UR58][R48.64], R88 ;  /* 0x0000005830007986 */ /* 0x0045e2000c101d3a */
[----:B------:R-:W-:-:S05]  /*77e0*/  @!P4 LEA.HI.X R51, R160, R121, R51, 0x1, P5 ;  /* 0x00000079a033c211 */ /* 0x000fca00028f0c33 */
[----:B0-----:R2:W-:Y:S04]  /*77f0*/  @!P4 STG.E.128 desc[UR58][R50.64], R92 ;  /* 0x0000005c3200c986 */ /* 0x0015e8000c101d3a */
.L_x_500:
[----:B------:R-:W-:Y:S05]  /*7800*/  BSYNC B2 ;  /* 0x0000000000027941 */ /* 0x000fea0003800000 */
.L_x_499:
[----:B------:R-:W-:Y:S01]  /*7810*/  ISETP.NE.AND P4, PT, R38, RZ, PT ;  /* 0x000000ff2600720c */ /* 0x000fe20003f85270 */
[----:B------:R-:W-:-:S12]  /*7820*/  BSSY B2, `(.L_x_503) ;  /* 0x000007f000027945 */ /* 0x000fd80003800000 */
[----:B------:R-:W-:Y:S05]  /*7830*/  @!P4 BRA `(.L_x_504) ;  /* 0x0000000400f4c947 */ /* 0x000fea0003800000 */
[----:B--2---:R-:W-:Y:S01]  /*7840*/  SEL R48, R122, R148, !P1 ;  /* 0x000000947a307207 */ /* 0x004fe20004800000 */
[----:B------:R-:W-:Y:S01]  /*7850*/  BSSY B3, `(.L_x_505) ;  /* 0x000006f000037945 */ /* 0x000fe20003800000 */
[----:B------:R-:W-:Y:S02]  /*7860*/  ISETP.GE.AND P4, PT, R0, R117, PT ;  /* 0x000000750000720c */ /* 0x000fe40003f86270 */
[----:B------:R-:W-:-:S04]  /*7870*/  SHF.R.S32.HI R49, RZ, 0x1f, R48 ;  /* 0x0000001fff317819 */ /* 0x000fc80000011430 */
[----:B------:R-:W-:-:S04]  /*7880*/  LEA.HI R49, R49, R48, RZ, 0x4 ;  /* 0x0000003031317211 */ /* 0x000fc800078f20ff */
[----:B------:R-:W-:-:S04]  /*7890*/  LEA.HI.SX32 R88, R49, R30, 0x1c ;  /* 0x0000001e31587211 */ /* 0x000fc800078fe2ff */
[----:B------:R-:W-:-:S04]  /*78a0*/  SHF.R.S32.HI R48, RZ, 0x1f, R88 ;  /* 0x0000001fff307819 */ /* 0x000fc80000011458 */
[----:B------:R-:W-:Y:S02]  /*78b0*/  LEA.HI R48, R48, R88, RZ, 0x3 ;  /* 0x0000005830307211 */ /* 0x000fe400078f18ff */
[----:B------:R-:W-:-:S03]  /*78c0*/  SHF.L.U32 R88, R88, 0x3, RZ ;  /* 0x0000000358587819 */ /* 0x000fc600000006ff */
[----:B------:R-:W-:Y:S01]  /*78d0*/  IMAD.SHL.U32 R48, R48, 0x400, RZ ;  /* 0x0000040030307824 */ /* 0x000fe200078e00ff */
[----:B------:R-:W-:-:S04]  /*78e0*/  LOP3.LUT R49, R191, 0x38, R88, 0xf8, !PT ;  /* 0x00000038bf317812 */ /* 0x000fc800078ef858 */
[----:B------:R-:W-:Y:S02]  /*78f0*/  LOP3.LUT R48, R48, 0x7fffe000, RZ, 0xc0, !PT ;  /* 0x7fffe00030307812 */ /* 0x000fe400078ec0ff */
[----:B------:R-:W-:-:S03]  /*7900*/  LOP3.LUT R49, R49, R193, RZ, 0x3c, !PT ;  /* 0x000000c131317212 */ /* 0x000fc600078e3cff */
[----:B------:R-:W-:-:S04]  /*7910*/  IMAD R48, R192, 0x200, R48 ;  /* 0x00000200c0307824 */ /* 0x000fc800078e0230 */
[----:B------:R-:W-:-:S04]  /*7920*/  IMAD.IADD R48, R48, 0x1, R49 ;  /* 0x0000000130307824 */ /* 0x000fc800078e0231 */
[C---:B------:R-:W-:Y:S02]  /*7930*/  IMAD R60, R16.reuse, 0x6000, R48 ;  /* 0x00006000103c7824 */ /* 0x040fe400078e0230 */
[----:B------:R-:W-:Y:S02]  /*7940*/  IMAD R48, R16, 0x6000, R141 ;  /* 0x0000600010307824 */ /* 0x000fe400078e028d */
[----:B------:R-:W-:-:S03]  /*7950*/  IMAD R60, R60, 0x2, R2 ;  /* 0x000000023c3c7824 */ /* 0x000fc600078e0202 */
[----:B------:R-:W-:-:S03]  /*7960*/  LEA R48, R48, R2, 0x1 ;  /* 0x0000000230307211 */ /* 0x000fc600078e08ff */
[----:B------:R-:W0:Y:S04]  /*7970*/  LDS.128 R60, [R60+0x1c400] ;  /* 0x01c400003c3c7984 */ /* 0x000e280000000c00 */
[----:B------:R-:W2:Y:S01]  /*7980*/  LDS.128 R48, [R48+0x1c400] ;  /* 0x01c4000030307984 */ /* 0x000ea20000000c00 */
[----:B------:R-:W-:Y:S05]  /*7990*/  @P4 BRA `(.L_x_506) ;  /* 0x0000000400684947 */ /* 0x000fea0003800000 */
[----:B0-----:R-:W-:Y:S01]  /*79a0*/  IMAD.MOV.U32 R90, RZ, RZ, R61 ;  /* 0x000000ffff5a7224 */ /* 0x001fe200078e003d */
[----:B--2---:R-:W-:Y:S01]  /*79b0*/  MOV R89, R49 ;  /* 0x0000003100597202 */ /* 0x004fe20000000f00 */
[--C-:B------:R-:W-:Y:S01]  /*79c0*/  HADD2.F32 R91, -RZ, R179.reuse.H1_H1 ;  /* 0x300000b3ff5b7230 */ /* 0x100fe20000004100 */
[--C-:B------:R-:W-:Y:S01]  /*79d0*/  SHF.R.U64 R44, R44, 0x10, R45.reuse ;  /* 0x000000102c2c7819 */ /* 0x100fe2000000122d */
[----:B------:R-:W-:Y:S01]  /*79e0*/  HADD2.F32 R92, -RZ, R179.H0_H0 ;  /* 0x200000b3ff5c7230 */ /* 0x000fe20000004100 */
[----:B------:R-:W-:Y:S01]  /*79f0*/  SHF.R.U32.HI R45, RZ, 0x10, R45 ;  /* 0x00000010ff2d7819 */ /* 0x000fe2000001162d */
[--C-:B------:R-:W-:Y:S01]  /*7a00*/  HADD2.F32 R49, -RZ, R90.reuse.H0_H0 ;  /* 0x2000005aff317230 */ /* 0x100fe20000004100 */
[----:B------:R-:W-:Y:S01]  /*7a10*/  SHF.R.U64 R46, R46, 0x10, R47 ;  /* 0x000000102e2e7819 */ /* 0x000fe2000000122f */
[----:B------:R-:W-:Y:S02]  /*7a20*/  HADD2.F32 R93, -RZ, R89.H0_H0 ;  /* 0x20000059ff5d7230 */ /* 0x000fe40000004100 */
[----:B------:R-:W-:-:S02]  /*7a30*/  HADD2.F32 R90, -RZ, R90.H1_H1 ;  /* 0x3000005aff5a7230 */ /* 0x000fc40000004100 */
[-C--:B------:R-:W-:Y:S01]  /*7a40*/  FMUL.FTZ R61, R49, R91.reuse ;  /* 0x0000005b313d7220 */ /* 0x080fe20000410000 */
[----:B------:R-:W-:Y:S02]  /*7a50*/  HADD2.F32 R45, -RZ, R45.H0_H0 ;  /* 0x2000002dff2d7230 */ /* 0x000fe40000004100 */
[C---:B------:R-:W-:Y:S01]  /*7a60*/  FMUL.FTZ R91, R93.reuse, R91 ;  /* 0x0000005b5d5b7220 */ /* 0x040fe20000410000 */
[----:B------:R-:W-:Y:S02]  /*7a70*/  HADD2.F32 R46, -RZ, R46.H0_H0 ;  /* 0x2000002eff2e7230 */ /* 0x000fe40000004100 */
[-C--:B------:R-:W-:Y:S01]  /*7a80*/  FFMA.FTZ R61, R93, R92.reuse, -R61 ;  /* 0x0000005c5d3d7223 */ /* 0x080fe2000001083d */
[----:B------:R-:W-:Y:S01]  /*7a90*/  FFMA.FTZ R49, R49, R92, R91 ;  /* 0x0000005c31317223 */ /* 0x000fe2000001005b */
[--C-:B------:R-:W-:Y:S01]  /*7aa0*/  SHF.R.U32.HI R91, RZ, 0x10, R57.reuse ;  /* 0x00000010ff5b7819 */ /* 0x100fe20000011639 */
[----:B------:R-:W-:Y:S01]  /*7ab0*/  HADD2.F32 R92, -RZ, R178.H1_H1 ;  /* 0x300000b2ff5c7230 */ /* 0x000fe20000004100 */
[----:B------:R-:W-:Y:S01]  /*7ac0*/  SHF.R.U64 R57, R56, 0x10, R57 ;  /* 0x0000001038397819 */ /* 0x000fe20000001239 */
[----:B------:R-:W-:-:S02]  /*7ad0*/  HADD2.F32 R56, -RZ, R89.H1_H1 ;  /* 0x30000059ff387230 */ /* 0x000fc40000004100 */
[----:B------:R-:W-:Y:S02]  /*7ae0*/  HADD2.F32 R91, -RZ, R91.H0_H0 ;  /* 0x2000005bff5b7230 */ /* 0x000fe40000004100 */
[----:B------:R-:W-:-:S03]  /*7af0*/  HADD2.F32 R57, -RZ, R57.H0_H0 ;  /* 0x20000039ff397230 */ /* 0x000fc60000004100 */
[-C--:B------:R-:W-:Y:S01]  /*7b00*/  FMUL.FTZ R89, R90, R91.reuse ;  /* 0x0000005b5a597220 */ /* 0x080fe20000410000 */
[----:B------:R-:W-:-:S03]  /*7b10*/  FMUL.FTZ R91, R56, R91 ;  /* 0x0000005b385b7220 */ /* 0x000fc60000410000 */
[-C--:B------:R-:W-:Y:S01]  /*7b20*/  FFMA.FTZ R56, R56, R45.reuse, -R89 ;  /* 0x0000002d38387223 */ /* 0x080fe20000010859 */
[----:B------:R-:W-:Y:S02]  /*7b30*/  HADD2.F32 R89, -RZ, R63.H0_H0 ;  /* 0x2000003fff597230 */ /* 0x000fe40000004100 */
[----:B------:R-:W-:Y:S01]  /*7b40*/  FFMA.FTZ R45, R90, R45, R91 ;  /* 0x0000002d5a2d7223 */ /* 0x000fe2000001005b */
[----:B------:R-:W-:Y:S02]  /*7b50*/  HADD2.F32 R90, -RZ, R178.H0_H0 ;  /* 0x200000b2ff5a7230 */ /* 0x000fe40000004100 */
[--C-:B------:R-:W-:Y:S02]  /*7b60*/  HADD2.F32 R91, -RZ, R51.reuse.H0_H0 ;  /* 0x20000033ff5b7230 */ /* 0x100fe40000004100 */
[----:B------:R-:W-:Y:S01]  /*7b70*/  FMUL.FTZ R93, R89, R92 ;  /* 0x0000005c595d7220 */ /* 0x000fe20000410000 */
[----:B------:R-:W-:Y:S01]  /*7b80*/  HADD2.F32 R51, -RZ, R51.H1_H1 ;  /* 0x30000033ff337230 */ /* 0x000fe20000004100 */
[----:B------:R-:W-:-:S02]  /*7b90*/  F2FP.F16.F32.PACK_AB R56, R56, R61 ;  /* 0x0000003d3838723e */ /* 0x000fc400000000ff */
[C---:B------:R-:W-:Y:S01]  /*7ba0*/  FFMA.FTZ R93, R91.reuse, R90, -R93 ;  /* 0x0000005a5b5d7223 */ /* 0x040fe2000001085d */
[----:B------:R-:W-:Y:S01]  /*7bb0*/  FMUL.FTZ R91, R91, R92 ;  /* 0x0000005c5b5b7220 */ /* 0x000fe20000410000 */
[----:B------:R-:W-:Y:S01]  /*7bc0*/  HADD2.F32 R92, -RZ, R177.H1_H1 ;  /* 0x300000b1ff5c7230 */ /* 0x000fe20000004100 */
[----:B------:R-:W-:Y:S01]  /*7bd0*/  F2FP.F16.F32.PACK_AB R45, R45, R49 ;  /* 0x000000312d2d723e */ /* 0x000fe200000000ff */
[----:B------:R-:W-:Y:S02]  /*7be0*/  IMAD.MOV.U32 R49, RZ, RZ, R56 ;  /* 0x000000ffff317224 */ /* 0x000fe400078e0038 */
[----:B------:R-:W-:Y:S01]  /*7bf0*/  FFMA.FTZ R91, R89, R90, R91 ;  /* 0x0000005a595b7223 */ /* 0x000fe2000001005b */
[----:B------:R-:W-:Y:S02]  /*7c00*/  SHF.R.U32.HI R89, RZ, 0x10, R47 ;  /* 0x00000010ff597819 */ /* 0x000fe4000001162f */
[--C-:B------:R-:W-:Y:S01]  /*7c10*/  SHF.R.U64 R47, R58, 0x10, R59.reuse ;  /* 0x000000103a2f7819 */ /* 0x100fe2000000123b */
[----:B------:R-:W-:Y:S01]  /*7c20*/  HADD2.F32 R58, -RZ, R63.H1_H1 ;  /* 0x3000003fff3a7230 */ /* 0x000fe20000004100 */
[----:B------:R-:W-:Y:S01]  /*7c30*/  SHF.R.U32.HI R59, RZ, 0x10, R59 ;  /* 0x00000010ff3b7819 */ /* 0x000fe2000001163b */
[----:B------:R-:W-:-:S02]  /*7c40*/  HADD2.F32 R89, -RZ, R89.H0_H0 ;  /* 0x20000059ff597230 */ /* 0x000fc40000004100 */
[----:B------:R-:W-:Y:S02]  /*7c50*/  HADD2.F32 R47, -RZ, R47.H0_H0 ;  /* 0x2000002fff2f7230 */ /* 0x000fe40000004100 */
[----:B------:R-:W-:Y:S02]  /*7c60*/  HADD2.F32 R59, -RZ, R59.H0_H0 ;  /* 0x2000003bff3b7230 */ /* 0x000fe40000004100 */
[----:B------:R-:W-:-:S03]  /*7c70*/  IMAD.MOV.U32 R61, RZ, RZ, R45 ;  /* 0x000000ffff3d7224 */ /* 0x000fc600078e002d */
[----:B------:R-:W-:-:S04]  /*7c80*/  FMUL.FTZ R63, R58, R59 ;  /* 0x0000003b3a3f7220 */ /* 0x000fc80000410000 */
[C---:B------:R-:W-:Y:S01]  /*7c90*/  FFMA.FTZ R63, R51.reuse, R89, -R63 ;  /* 0x00000059333f7223 */ /* 0x040fe2000001083f */
[----:B------:R-:W-:Y:S01]  /*7ca0*/  FMUL.FTZ R51, R51, R59 ;  /* 0x0000003b33337220 */ /* 0x000fe20000410000 */
[----:B------:R-:W-:-:S03]  /*7cb0*/  HADD2.F32 R59, -RZ, R177.H0_H0 ;  /* 0x200000b1ff3b7230 */ /* 0x000fc60000004100 */
[----:B------:R-:W-:Y:S01]  /*7cc0*/  FFMA.FTZ R51, R58, R89, R51 ;  /* 0x000000593a337223 */ /* 0x000fe20000010033 */
[----:B------:R-:W-:Y:S01]  /*7cd0*/  HADD2.F32 R58, -RZ, R60.H0_H0 ;  /* 0x2000003cff3a7230 */ /* 0x000fe20000004100 */
[----:B------:R-:W-:Y:S01]  /*7ce0*/  F2FP.F16.F32.PACK_AB R63, R63, R93 ;  /* 0x0000005d3f3f723e */ /* 0x000fe200000000ff */
[----:B------:R-:W-:Y:S02]  /*7cf0*/  HADD2.F32 R89, -RZ, R48.H0_H0 ;  /* 0x20000030ff597230 */ /* 0x000fe40000004100 */
[----:B------:R-:W-:Y:S02]  /*7d00*/  HADD2.F32 R60, -RZ, R60.H1_H1 ;  /* 0x3000003cff3c7230 */ /* 0x000fe40000004100 */
[-C--:B------:R-:W-:Y:S01]  /*7d10*/  FMUL.FTZ R90, R58, R92.reuse ;  /* 0x0000005c3a5a7220 */ /* 0x080fe20000410000 */
[----:B------:R-:W-:Y:S01]  /*7d20*/  F2FP.F16.F32.PACK_AB R91, R51, R91 ;  /* 0x0000005b335b723e */ /* 0x000fe200000000ff */
[C---:B------:R-:W-:Y:S01]  /*7d30*/  FMUL.FTZ R92, R89.reuse, R92 ;  /* 0x0000005c595c7220 */ /* 0x040fe20000410000 */
[----:B------:R-:W-:Y:S01]  /*7d40*/  MOV R51, R63 ;  /* 0x0000003f00337202 */ /* 0x000fe20000000f00 */
[----:B------:R-:W-:Y:S01]  /*7d50*/  FFMA.FTZ R90, R89, R59, -R90 ;  /* 0x0000003b595a7223 */ /* 0x000fe2000001085a */
[----:B------:R-:W-:-:S02]  /*7d60*/  HADD2.F32 R89, -RZ, R176.H1_H1 ;  /* 0x300000b0ff597230 */ /* 0x000fc40000004100 */
[----:B------:R-:W-:Y:S01]  /*7d70*/  FFMA.FTZ R92, R58, R59, R92 ;  /* 0x0000003b3a5c7223 */ /* 0x000fe2000001005c */
[----:B------:R-:W-:Y:S02]  /*7d80*/  HADD2.F32 R58, -RZ, R48.H1_H1 ;  /* 0x30000030ff3a7230 */ /* 0x000fe40000004100 */
[----:B------:R-:W-:Y:S02]  /*7d90*/  HADD2.F32 R48, -RZ, R44.H0_H0 ;  /* 0x2000002cff307230 */ /* 0x000fe40000004100 */
[-C--:B------:R-:W-:Y:S01]  /*7da0*/  FMUL.FTZ R44, R60, R57.reuse ;  /* 0x000000393c2c7220 */ /* 0x080fe20000410000 */
[--C-:B------:R-:W-:Y:S02]  /*7db0*/  HADD2.F32 R59, -RZ, R50.reuse.H0_H0 ;  /* 0x20000032ff3b7230 */ /* 0x100fe40000004100 */
[C---:B------:R-:W-:Y:S01]  /*7dc0*/  FMUL.FTZ R57, R58.reuse, R57 ;  /* 0x000000393a397220 */ /* 0x040fe20000410000 */
[----:B------:R-:W-:Y:S02]  /*7dd0*/  HADD2.F32 R50, -RZ, R50.H1_H1 ;  /* 0x30000032ff327230 */ /* 0x000fe40000004100 */
[----:B------:R-:W-:Y:S01]  /*7de0*/  FFMA.FTZ R44, R58, R48, -R44 ;  /* 0x000000303a2c7223 */ /* 0x000fe2000001082c */
[----:B------:R-:W-:-:S02]  /*7df0*/  HADD2.F32 R58, -RZ, R176.H0_H0 ;  /* 0x200000b0ff3a7230 */ /* 0x000fc40000004100 */
[----:B------:R-:W-:Y:S01]  /*7e00*/  FFMA.FTZ R48, R60, R48, R57 ;  /* 0x000000303c307223 */ /* 0x000fe20000010039 */
[--C-:B------:R-:W-:Y:S02]  /*7e10*/  HADD2.F32 R57, -RZ, R62.reuse.H0_H0 ;  /* 0x2000003eff397230 */ /* 0x100fe40000004100 */
[----:B------:R-:W-:Y:S01]  /*7e20*/  HADD2.F32 R62, -RZ, R62.H1_H1 ;  /* 0x3000003eff3e7230 */ /* 0x000fe20000004100 */
[----:B------:R-:W-:Y:S01]  /*7e30*/  F2FP.F16.F32.PACK_AB R44, R44, R90 ;  /* 0x0000005a2c2c723e */ /* 0x000fe200000000ff */
[----:B------:R-:W-:Y:S02]  /*7e40*/  IMAD.MOV.U32 R63, RZ, RZ, R91 ;  /* 0x000000ffff3f7224 */ /* 0x000fe400078e005b */
[-C--:B------:R-:W-:Y:S01]  /*7e50*/  FMUL.FTZ R60, R57, R89.reuse ;  /* 0x00000059393c7220 */ /* 0x080fe20000410000 */
[----:B------:R-:W-:Y:S01]  /*7e60*/  FMUL.FTZ R89, R59, R89 ;  /* 0x000000593b597220 */ /* 0x000fe20000410000 */
[----:B------:R-:W-:Y:S01]  /*7e70*/  F2FP.F16.F32.PACK_AB R92, R48, R92 ;  /* 0x0000005c305c723e */ /* 0x000fe200000000ff */
[----:B------:R-:W-:-:S02]  /*7e80*/  IMAD.MOV.U32 R48, RZ, RZ, R44 ;  /* 0x000000ffff307224 */ /* 0x000fc400078e002c */
[-C--:B------:R-:W-:Y:S01]  /*7e90*/  FFMA.FTZ R60, R59, R58.reuse, -R60 ;  /* 0x0000003a3b3c7223 */ /* 0x080fe2000001083c */
[----:B------:R-:W-:Y:S01]  /*7ea0*/  FFMA.FTZ R89, R57, R58, R89 ;  /* 0x0000003a39597223 */ /* 0x000fe20000010059 */
[-C--:B------:R-:W-:Y:S01]  /*7eb0*/  FMUL.FTZ R57, R62, R47.reuse ;  /* 0x0000002f3e397220 */ /* 0x080fe20000410000 */
[----:B------:R-:W-:-:S03]  /*7ec0*/  FMUL.FTZ R47, R50, R47 ;  /* 0x0000002f322f7220 */ /* 0x000fc60000410000 */
[-C--:B------:R-:W-:Y:S01]  /*7ed0*/  FFMA.FTZ R57, R50, R46.reuse, -R57 ;  /* 0x0000002e32397223 */ /* 0x080fe20000010839 */
[----:B------:R-:W-:-:S04]  /*7ee0*/  FFMA.FTZ R47, R62, R46, R47 ;  /* 0x0000002e3e2f7223 */ /* 0x000fc8000001002f */
[----:B------:R-:W-:Y:S02]  /*7ef0*/  F2FP.F16.F32.PACK_AB R57, R57, R60 ;  /* 0x0000003c3939723e */ /* 0x000fe400000000ff */
[----:B------:R-:W-:Y:S02]  /*7f00*/  F2FP.F16.F32.PACK_AB R47, R47, R89 ;  /* 0x000000592f2f723e */ /* 0x000fe400000000ff */
[----:B------:R-:W-:Y:S01]  /*7f10*/  MOV R60, R92 ;  /* 0x0000005c003c7202 */ /* 0x000fe20000000f00 */
[----:B------:R-:W-:Y:S02]  /*7f20*/  IMAD.MOV.U32 R50, RZ, RZ, R57 ;  /* 0x000000ffff327224 */ /* 0x000fe400078e0039 */
[----:B------:R-:W-:-:S07]  /*7f30*/  IMAD.MOV.U32 R62, RZ, RZ, R47 ;  /* 0x000000ffff3e7224 */ /* 0x000fce00078e002f */
.L_x_506:
[----:B------:R-:W-:Y:S05]  /*7f40*/  BSYNC B3 ;  /* 0x0000000000037941 */ /* 0x000fea0003800000 */
.L_x_505:
        /* <DEDUP_REMOVED lines=12> */
.L_x_504:
[----:B------:R-:W-:Y:S05]  /*8010*/  BSYNC B2 ;  /* 0x0000000000027941 */ /* 0x000fea0003800000 */
.L_x_503:
[----:B------:R-:W-:-:S13]  /*8020*/  ISETP.NE.AND P4, PT, R39, RZ, PT ;  /* 0x000000ff2700720c */ /* 0x000fda0003f85270 */
[----:B------:R-:W-:Y:S05]  /*8030*/  @!P4 BRA `(.L_x_498) ;  /* 0x0000000400f0c947 */ /* 0x000fea0003800000 */
[----:B---3--:R-:W3:Y:S01]  /*8040*/  LDL R44, [R1+0x10] ;  /* 0x00001000012c7983 */ /* 0x008ee20000100800 */
[----:B------:R-:W-:Y:S01]  /*8050*/  ISETP.GE.AND P4, PT, R3, R117, PT ;  /* 0x000000750300720c */ /* 0x000fe20003f86270 */
[----:B------:R-:W-:Y:S01]  /*8060*/  BSSY B2, `(.L_x_507) ;  /* 0x000006d000027945 */ /* 0x000fe20003800000 */
[----:B---3--:R-:W-:-:S04]  /*8070*/  LOP3.LUT P5, RZ, R44, 0x1, RZ, 0xc0, !PT ;  /* 0x000000012cff7812 */ /* 0x008fc800078ac0ff */
[----:B------:R-:W-:-:S04]  /*8080*/  SEL R44, R122, R148, !P5 ;  /* 0x000000947a2c7207 */ /* 0x000fc80006800000 */
[----:B------:R-:W-:-:S04]  /*8090*/  SHF.R.S32.HI R45, RZ, 0x1f, R44 ;  /* 0x0000001fff2d7819 */ /* 0x000fc8000001142c */
[----:B------:R-:W-:-:S04]  /*80a0*/  LEA.HI R45, R45, R44, RZ, 0x4 ;  /* 0x0000002c2d2d7211 */ /* 0x000fc800078f20ff */
[----:B------:R-:W-:-:S04]  /*80b0*/  LEA.HI.SX32 R56, R45, R32, 0x1c ;  /* 0x000000202d387211 */ /* 0x000fc800078fe2ff */
[----:B------:R-:W-:-:S04]  /*80c0*/  SHF.R.S32.HI R44, RZ, 0x1f, R56 ;  /* 0x0000001fff2c7819 */ /* 0x000fc80000011438 */
[----:B------:R-:W-:Y:S01]  /*80d0*/  LEA.HI R44, R44, R56, RZ, 0x3 ;  /* 0x000000382c2c7211 */ /* 0x000fe200078f18ff */
[----:B------:R-:W-:-:S03]  /*80e0*/  IMAD.SHL.U32 R56, R56, 0x8, RZ ;  /* 0x0000000838387824 */ /* 0x000fc600078e00ff */
[----:B------:R-:W-:Y:S02]  /*80f0*/  SHF.L.U32 R44, R44, 0xa, RZ ;  /* 0x0000000a2c2c7819 */ /* 0x000fe400000006ff */
[----:B------:R-:W-:Y:S02]  /*8100*/  LOP3.LUT R45, R191, 0x38, R56, 0xf8, !PT ;  /* 0x00000038bf2d7812 */ /* 0x000fe400078ef838 */
[----:B------:R-:W-:Y:S02]  /*8110*/  LOP3.LUT R44, R44, 0x7fffe000, RZ, 0xc0, !PT ;  /* 0x7fffe0002c2c7812 */ /* 0x000fe400078ec0ff */
[----:B------:R-:W-:-:S03]  /*8120*/  LOP3.LUT R45, R45, R193, RZ, 0x3c, !PT ;  /* 0x000000c12d2d7212 */ /* 0x000fc600078e3cff */
[----:B------:R-:W-:-:S05]  /*8130*/  IMAD R44, R192, 0x200, R44 ;  /* 0x00000200c02c7824 */ /* 0x000fca00078e022c */
[----:B------:R-:W-:-:S05]  /*8140*/  IADD3 R44, R44, R45, RZ ;  /* 0x0000002d2c2c7210 */ /* 0x000fca0007ffe0ff */
[C---:B--2---:R-:W-:Y:S02]  /*8150*/  IMAD R48, R16.reuse, 0x6000, R44 ;  /* 0x0000600010307824 */ /* 0x044fe400078e022c */
[----:B------:R-:W-:Y:S02]  /*8160*/  IMAD R44, R16, 0x6000, R139 ;  /* 0x00006000102c7824 */ /* 0x000fe400078e028b */
[--C-:B------:R-:W-:Y:S02]  /*8170*/  IMAD R48, R48, 0x2, R2.reuse ;  /* 0x0000000230307824 */ /* 0x100fe400078e0202 */
[----:B------:R-:W-:-:S04]  /*8180*/  IMAD R44, R44, 0x2, R2 ;  /* 0x000000022c2c7824 */ /* 0x000fc800078e0202 */
[----:B------:R-:W0:Y:S04]  /*8190*/  LDS.128 R48, [R48+0x1c400] ;  /* 0x01c4000030307984 */ /* 0x000e280000000c00 */
[----:B------:R-:W2:Y:S01]  /*81a0*/  LDS.128 R44, [R44+0x1c400] ;  /* 0x01c400002c2c7984 */ /* 0x000ea20000000c00 */
[----:B------:R-:W-:Y:S05]  /*81b0*/  @P4 BRA `(.L_x_508) ;  /* 0x00000004005c4947 */ /* 0x000fea0003800000 */
[----:B------:R-:W-:Y:S01]  /*81c0*/  HADD2.F32 R58, -RZ, R175.H1_H1 ;  /* 0x300000afff3a7230 */ /* 0x000fe20000004100 */
[--C-:B------:R-:W-:Y:S01]  /*81d0*/  SHF.R.U64 R40, R40, 0x10, R41.reuse ;  /* 0x0000001028287819 */ /* 0x100fe20000001229 */
[----:B0-----:R-:W-:Y:S01]  /*81e0*/  HADD2.F32 R57, -RZ, R49.H0_H0 ;  /* 0x20000031ff397230 */ /* 0x001fe20000004100 */
[----:B------:R-:W-:Y:S01]  /*81f0*/  SHF.R.U32.HI R41, RZ, 0x10, R41 ;  /* 0x00000010ff297819 */ /* 0x000fe20000011629 */
[----:B--2---:R-:W-:Y:S01]  /*8200*/  HADD2.F32 R60, -RZ, R45.H0_H0 ;  /* 0x2000002dff3c7230 */ /* 0x004fe20000004100 */
[----:B------:R-:W-:Y:S01]  /*8210*/  SHF.R.U64 R52, R52, 0x10, R53 ;  /* 0x0000001034347819 */ /* 0x000fe20000001235 */
[----:B------:R-:W-:Y:S02]  /*8220*/  HADD2.F32 R59, -RZ, R173.H1_H1 ;  /* 0x300000adff3b7230 */ /* 0x000fe40000004100 */
[-C--:B------:R-:W-:Y:S01]  /*8230*/  FMUL.FTZ R61, R57, R58.reuse ;  /* 0x0000003a393d7220 */ /* 0x080fe20000410000 */
[----:B------:R-:W-:Y:S02]  /*8240*/  HADD2.F32 R49, -RZ, R49.H1_H1 ;  /* 0x30000031ff317230 */ /* 0x000fe40000004100 */
[----:B------:R-:W-:Y:S01]  /*8250*/  FMUL.FTZ R58, R60, R58 ;  /* 0x0000003a3c3a7220 */ /* 0x000fe20000410000 */
[----:B------:R-:W-:-:S02]  /*8260*/  HADD2.F32 R45, -RZ, R45.H1_H1 ;  /* 0x3000002dff2d7230 */ /* 0x000fc40000004100 */
[-C--:B------:R-:W-:Y:S01]  /*8270*/  FFMA.FTZ R61, R60, R59.reuse, -R61 ;  /* 0x0000003b3c3d7223 */ /* 0x080fe2000001083d */
[----:B------:R-:W-:Y:S02]  /*8280*/  HADD2.F32 R41, -RZ, R41.H0_H0 ;  /* 0x20000029ff297230 */ /* 0x000fe40000004100 */
[----:B------:R-:W-:Y:S01]  /*8290*/  FFMA.FTZ R57, R57, R59, R58 ;  /* 0x0000003b39397223 */ /* 0x000fe2000001003a */
[----:B------:R-:W-:Y:S01]  /*82a0*/  SHF.R.U32.HI R58, RZ, 0x10, R53 ;  /* 0x00000010ff3a7819 */ /* 0x000fe20000011635 */
[--C-:B------:R-:W-:Y:S01]  /*82b0*/  HADD2.F32 R59, -RZ, R47.reuse.H0_H0 ;  /* 0x2000002fff3b7230 */ /* 0x100fe20000004100 */
[----:B------:R-:W-:Y:S01]  /*82c0*/  SHF.R.U64 R42, R42, 0x10, R43 ;  /* 0x000000102a2a7819 */ /* 0x000fe2000000122b */
[----:B------:R-:W-:Y:S02]  /*82d0*/  HADD2.F32 R47, -RZ, R47.H1_H1 ;  /* 0x3000002fff2f7230 */ /* 0x000fe40000004100 */
[----:B------:R-:W-:Y:S02]  /*82e0*/  HADD2.F32 R58, -RZ, R58.H0_H0 ;  /* 0x2000003aff3a7230 */ /* 0x000fe40000004100 */
[----:B------:R-:W-:-:S02]  /*82f0*/  HADD2.F32 R175, -RZ, R175.H0_H0 ;  /* 0x200000afffaf7230 */ /* 0x000fc40000004100 */
[----:B------:R-:W-:Y:S02]  /*8300*/  HADD2.F32 R173, -RZ, R173.H0_H0 ;  /* 0x200000adffad7230 */ /* 0x000fe40000004100 */
[-C--:B------:R-:W-:Y:S01]  /*8310*/  FMUL.FTZ R53, R49, R58.reuse ;  /* 0x0000003a31357220 */ /* 0x080fe20000410000 */
[C---:B------:R-:W-:Y:S01]  /*8320*/  FMUL.FTZ R58, R45.reuse, R58 ;  /* 0x0000003a2d3a7220 */ /* 0x040fe20000410000 */
[----:B------:R-:W-:Y:S02]  /*8330*/  HADD2.F32 R52, -RZ, R52.H0_H0 ;  /* 0x20000034ff347230 */ /* 0x000fe40000004100 */
[-C--:B------:R-:W-:Y:S01]  /*8340*/  FFMA.FTZ R45, R45, R41.reuse, -R53 ;  /* 0x000000292d2d7223 */ /* 0x080fe20000010835 */
[----:B------:R-:W-:Y:S01]  /*8350*/  FFMA.FTZ R41, R49, R41, R58 ;  /* 0x0000002931297223 */ /* 0x000fe2000001003a */
[----:B------:R-:W-:Y:S01]  /*8360*/  MOV R49, R51 ;  /* 0x0000003300317202 */ /* 0x000fe20000000f00 */
[----:B------:R-:W-:Y:S02]  /*8370*/  HADD2.F32 R51, -RZ, R174.H1_H1 ;  /* 0x300000aeff337230 */ /* 0x000fe40000004100 */
[----:B------:R-:W-:Y:S01]  /*8380*/  HADD2.F32 R58, -RZ, R172.H1_H1 ;  /* 0x300000acff3a7230 */ /* 0x000fe20000004100 */
[----:B------:R-:W-:Y:S01]  /*8390*/  F2FP.F16.F32.PACK_AB R41, R41, R57 ;  /* 0x000000392929723e */ /* 0x000fe200000000ff */
[--C-:B------:R-:W-:Y:S01]  /*83a0*/  HADD2.F32 R53, -RZ, R49.reuse.H0_H0 ;  /* 0x20000031ff357230 */ /* 0x100fe20000004100 */
[----:B------:R-:W-:Y:S01]  /*83b0*/  F2FP.F16.F32.PACK_AB R45, R45, R61 ;  /* 0x0000003d2d2d723e */ /* 0x000fe200000000ff */
[----:B------:R-:W-:-:S02]  /*83c0*/  HADD2.F32 R49, -RZ, R49.H1_H1 ;  /* 0x30000031ff317230 */ /* 0x000fc40000004100 */
[----:B------:R-:W-:Y:S02]  /*83d0*/  HADD2.F32 R40, -RZ, R40.H0_H0 ;  /* 0x20000028ff287230 */ /* 0x000fe40000004100 */
[-C--:B------:R-:W-:Y:S01]  /*83e0*/  FMUL.FTZ R60, R53, R51.reuse ;  /* 0x00000033353c7220 */ /* 0x080fe20000410000 */
[----:B------:R-:W-:Y:S01]  /*83f0*/  FMUL.FTZ R51, R59, R51 ;  /* 0x000000333b337220 */ /* 0x000fe20000410000 */
[----:B------:R-:W-:Y:S02]  /*8400*/  HADD2.F32 R174, -RZ, R174.H0_H0 ;  /* 0x200000aeffae7230 */ /* 0x000fe40000004100 */
[----:B------:R-:W-:Y:S02]  /*8410*/  HADD2.F32 R172, -RZ, R172.H0_H0 ;  /* 0x200000acffac7230 */ /* 0x000fe40000004100 */
[-C--:B------:R-:W-:Y:S01]  /*8420*/  FFMA.FTZ R51, R53, R58.reuse, R51 ;  /* 0x0000003a35337223 */ /* 0x080fe20000010033 */
[----:B------:R-:W-:Y:S01]  /*8430*/  SHF.R.U32.HI R53, RZ, 0x10, R43 ;  /* 0x00000010ff357819 */ /* 0x000fe2000001162b */
[----:B------:R-:W-:Y:S01]  /*8440*/  HADD2.F32 R42, -RZ, R42.H0_H0 ;  /* 0x2000002aff2a7230 */ /* 0x000fe20000004100 */
[--C-:B------:R-:W-:Y:S01]  /*8450*/  SHF.R.U64 R43, R54, 0x10, R55.reuse ;  /* 0x00000010362b7819 */ /* 0x100fe20000001237 */
[----:B------:R-:W-:Y:S01]  /*8460*/  FFMA.FTZ R60, R59, R58, -R60 ;  /* 0x0000003a3b3c7223 */ /* 0x000fe2000001083c */
[----:B------:R-:W-:Y:S01]  /*8470*/  SHF.R.U32.HI R54, RZ, 0x10, R55 ;  /* 0x00000010ff367819 */ /* 0x000fe20000011637 */
[----:B------:R-:W-:-:S02]  /*8480*/  HADD2.F32 R53, -RZ, R53.H0_H0 ;  /* 0x20000035ff357230 */ /* 0x000fc40000004100 */
[----:B------:R-:W-:Y:S02]  /*8490*/  HADD2.F32 R43, -RZ, R43.H0_H0 ;  /* 0x2000002bff2b7230 */ /* 0x000fe40000004100 */
[----:B------:R-:W-:-:S05]  /*84a0*/  HADD2.F32 R54, -RZ, R54.H0_H0 ;  /* 0x20000036ff367230 */ /* 0x000fca0000004100 */
[----:B------:R-:W-:-:S04]  /*84b0*/  FMUL.FTZ R55, R49, R54 ;  /* 0x0000003631377220 */ /* 0x000fc80000410000 */
[C---:B------:R-:W-:Y:S01]  /*84c0*/  FFMA.FTZ R55, R47.reuse, R53, -R55 ;  /* 0x000000352f377223 */ /* 0x040fe20000010837 */
[----:B------:R-:W-:-:S04]  /*84d0*/  FMUL.FTZ R47, R47, R54 ;  /* 0x000000362f2f7220 */ /* 0x000fc80000410000 */
[----:B------:R-:W-:Y:S01]  /*84e0*/  FFMA.FTZ R47, R49, R53, R47 ;  /* 0x00000035312f7223 */ /* 0x000fe2000001002f */
[----:B------:R-:W-:Y:S01]  /*84f0*/  HADD2.F32 R49, -RZ, R48.H0_H0 ;  /* 0x20000030ff317230 */ /* 0x000fe20000004100 */
[----:B------:R-:W-:Y:S01]  /*8500*/  F2FP.F16.F32.PACK_AB R55, R55, R60 ;  /* 0x0000003c3737723e */ /* 0x000fe200000000ff */
[----:B------:R-:W-:Y:S02]  /*8510*/  HADD2.F32 R53, -RZ, R44.H0_H0 ;  /* 0x2000002cff357230 */ /* 0x000fe40000004100 */
[----:B------:R-:W-:Y:S02]  /*8520*/  HADD2.F32 R48, -RZ, R48.H1_H1 ;  /* 0x30000030ff307230 */ /* 0x000fe40000004100 */
[-C--:B------:R-:W-:Y:S01]  /*8530*/  FMUL.FTZ R54, R49, R175.reuse ;  /* 0x000000af31367220 */ /* 0x080fe20000410000 */
[----:B------:R-:W-:Y:S02]  /*8540*/  HADD2.F32 R44, -RZ, R44.H1_H1 ;  /* 0x3000002cff2c7230 */ /* 0x000fe40000004100 */
[----:B------:R-:W-:Y:S01]  /*8550*/  FMUL.FTZ R175, R53, R175 ;  /* 0x000000af35af7220 */ /* 0x000fe20000410000 */
[----:B------:R-:W-:Y:S01]  /*8560*/  F2FP.F16.F32.PACK_AB R51, R47, R51 ;  /* 0x000000332f33723e */ /* 0x000fe200000000ff */
[----:B------:R-:W-:Y:S01]  /*8570*/  FFMA.FTZ R54, R53, R173, -R54 ;  /* 0x000000ad35367223 */ /* 0x000fe20000010836 */
[----:B------:R-:W-:-:S02]  /*8580*/  IMAD.MOV.U32 R47, RZ, RZ, R55 ;  /* 0x000000ffff2f7224 */ /* 0x000fc400078e0037 */
[----:B------:R-:W-:Y:S01]  /*8590*/  FFMA.FTZ R175, R49, R173, R175 ;  /* 0x000000ad31af7223 */ /* 0x000fe200000100af */
[-C--:B------:R-:W-:Y:S01]  /*85a0*/  FMUL.FTZ R49, R48, R52.reuse ;  /* 0x0000003430317220 */ /* 0x080fe20000410000 */
[----:B------:R-:W-:-:S03]  /*85b0*/  FMUL.FTZ R52, R44, R52 ;  /* 0x000000342c347220 */ /* 0x000fc60000410000 */
[-C--:B------:R-:W-:Y:S01]  /*85c0*/  FFMA.FTZ R49, R44, R40.reuse, -R49 ;  /* 0x000000282c317223 */ /* 0x080fe20000010831 */
[----:B------:R-:W-:Y:S01]  /*85d0*/  FFMA.FTZ R52, R48, R40, R52 ;  /* 0x0000002830347223 */ /* 0x000fe20000010034 */
[----:B------:R-:W-:Y:S02]  /*85e0*/  HADD2.F32 R40, -RZ, R50.H0_H0 ;  /* 0x20000032ff287230 */ /* 0x000fe40000004100 */
[----:B------:R-:W-:Y:S01]  /*85f0*/  HADD2.F32 R44, -RZ, R46.H0_H0 ;  /* 0x2000002eff2c7230 */ /* 0x000fe20000004100 */
[----:B------:R-:W-:Y:S01]  /*8600*/  F2FP.F16.F32.PACK_AB R49, R49, R54 ;  /* 0x000000363131723e */ /* 0x000fe200000000ff */
        /* <DEDUP_REMOVED lines=9> */
[C---:B------:R-:W-:Y:S01]  /*86a0*/  FMUL.FTZ R43, R46.reuse, R43 ;  /* 0x0000002b2e2b7220 */ /* 0x040fe20000410000 */
[----:B------:R-:W-:Y:S02]  /*86b0*/  MOV R49, R41 ;  /* 0x0000002900317202 */ /* 0x000fe40000000f00 */
[-C--:B------:R-:W-:Y:S01]  /*86c0*/  FFMA.FTZ R40, R46, R42.reuse, -R40 ;  /* 0x0000002a2e287223 */ /* 0x080fe20000010828 */
[----:B------:R-:W-:-:S04]  /*86d0*/  FFMA.FTZ R43, R50, R42, R43 ;  /* 0x0000002a322b7223 */ /* 0x000fc8000001002b */
[----:B------:R-:W-:Y:S01]  /*86e0*/  F2FP.F16.F32.PACK_AB R40, R40, R48 ;  /* 0x000000302828723e */ /* 0x000fe200000000ff */
[----:B------:R-:W-:Y:S01]  /*86f0*/  IMAD.MOV.U32 R48, RZ, RZ, R52 ;  /* 0x000000ffff307224 */ /* 0x000fe200078e0034 */
[----:B------:R-:W-:-:S03]  /*8700*/  F2FP.F16.F32.PACK_AB R43, R43, R174 ;  /* 0x000000ae2b2b723e */ /* 0x000fc600000000ff */
[----:B------:R-:W-:Y:S01]  /*8710*/  IMAD.MOV.U32 R46, RZ, RZ, R40 ;  /* 0x000000ffff2e7224 */ /* 0x000fe200078e0028 */
[----:B------:R-:W-:-:S07]  /*8720*/  MOV R50, R43 ;  /* 0x0000002b00327202 */ /* 0x000fce0000000f00 */
.L_x_508:
[----:B------:R-:W-:Y:S05]  /*8730*/  BSYNC B2 ;  /* 0x0000000000027941 */ /* 0x000fea0003800000 */
.L_x_507:
        /* <DEDUP_REMOVED lines=12> */
.L_x_498:
[----:B------:R-:W-:Y:S05]  /*8800*/  BSYNC B1 ;  /* 0x0000000000017941 */ /* 0x000fea0003800000 */
.L_x_497:
[-C--:B--2-4-:R-:W-:Y:S02]  /*8810*/  IMAD R40, R147, R126.reuse, RZ ;  /* 0x0000007e93287224 */ /* 0x094fe400078e02ff */
[----:B------:R-:W-:-:S04]  /*8820*/  IMAD.WIDE.U32 R124, R207, R126, R124 ;  /* 0x0000007ecf7c7225 */ /* 0x000fc800078e007c */
[----:B------:R-:W-:Y:S01]  /*8830*/  IMAD R40, R207, R127, R40 ;  /* 0x0000007fcf287224 */ /* 0x000fe200078e0228 */
[----:B------:R-:W-:Y:S06]  /*8840*/  @P3 BRA `(.L_x_467) ;  /* 0x0000001800b43947 */ /* 0x000fec0003800000 */
[----:B------:R-:W-:Y:S01]  /*8850*/  ISETP.NE.AND P3, PT, R34, RZ, PT ;  /* 0x000000ff2200720c */ /* 0x000fe20003f65270 */
[----:B------:R-:W-:Y:S01]  /*8860*/  BSSY B1, `(.L_x_509) ;  /* 0x000007e000017945 */ /* 0x000fe20003800000 */
[----:B------:R-:W-:-:S11]  /*8870*/  IMAD.IADD R52, R125, 0x1, R40 ;  /* 0x000000017d347824 */ /* 0x000fd600078e0228 */
[----:B------:R-:W-:Y:S05]  /*8880*/  @!P3 BRA `(.L_x_510) ;  /* 0x0000000400ecb947 */ /* 0x000fea0003800000 */
[----:B------:R-:W-:Y:S01]  /*8890*/  SEL R40, R122, R148, !P0 ;  /* 0x000000947a287207 */ /* 0x000fe20004000000 */
[----:B------:R-:W-:Y:S01]  /*88a0*/  BSSY B2, `(.L_x_511) ;  /* 0x0000077000027945 */ /* 0x000fe20003800000 */
[----:B---3--:R-:W-:Y:S02]  /*88b0*/  IADD3 R44, P3, P4, R114, R124, R29 ;  /* 0x0000007c722c7210 */ /* 0x008fe40007c7e01d */
[----:B------:R-:W-:Y:S02]  /*88c0*/  SHF.R.S32.HI R41, RZ, 0x1f, R40 ;  /* 0x0000001fff297819 */ /* 0x000fe40000011428 */
[----:B------:R-:W-:Y:S02]  /*88d0*/  IADD3.X R45, R6, R52, R35, P3, P4 ;  /* 0x00000034062d7210 */ /* 0x000fe40001fe8423 */
[----:B------:R-:W-:Y:S02]  /*88e0*/  LEA.HI R40, R41, R40, RZ, 0x4 ;  /* 0x0000002829287211 */ /* 0x000fe400078f20ff */
[----:B------:R-:W-:-:S02]  /*88f0*/  SHF.R.U32.HI R46, RZ, 0x3, R185 ;  /* 0x00000003ff2e7819 */ /* 0x000fc400000116b9 */
[----:B------:R-:W-:-:S05]  /*8900*/  LEA.HI.SX32 R40, R40, R28, 0x1c ;  /* 0x0000001c28287211 */ /* 0x000fca00078fe2ff */
[----:B------:R-:W-:-:S05]  /*8910*/  IMAD.SHL.U32 R41, R40, 0x8, RZ ;  /* 0x0000000828297824 */ /* 0x000fca00078e00ff */
[----:B------:R-:W-:-:S13]  /*8920*/  ISETP.GE.AND P3, PT, R41, R146, PT ;  /* 0x000000922900720c */ /* 0x000fda0003f66270 */
[--C-:B------:R-:W-:Y:S02]  /*8930*/  @!P3 SHF.R.S32.HI R43, RZ, 0x1f, R41.reuse ;  /* 0x0000001fff2bb819 */ /* 0x100fe40000011429 */
[--C-:B------:R-:W-:Y:S02]  /*8940*/  @!P3 IADD3 R42, P4, P5, R114, R124, R41.reuse ;  /* 0x0000007c722ab210 */ /* 0x100fe40007d9e029 */
[----:B------:R-:W-:Y:S02]  /*8950*/  LOP3.LUT R41, R185, 0x38, R41, 0xf8, !PT ;  /* 0x00000038b9297812 */ /* 0x000fe400078ef829 */
[----:B------:R-:W-:Y:S02]  /*8960*/  @!P3 IADD3.X R43, R6, R52, R43, P4, P5 ;  /* 0x00000034062bb210 */ /* 0x000fe400027ea42b */
[----:B------:R-:W-:Y:S02]  /*8970*/  LEA R48, P4, R44, R120, 0x1 ;  /* 0x000000782c307211 */ /* 0x000fe400078808ff */
[----:B------:R-:W-:-:S02]  /*8980*/  LOP3.LUT R41, R41, R46, RZ, 0x3c, !PT ;  /* 0x0000002e29297212 */ /* 0x000fc400078e3cff */
[----:B------:R-:W-:Y:S02]  /*8990*/  LEA.HI.X R49, R44, R121, R45, 0x1, P4 ;  /* 0x000000792c317211 */ /* 0x000fe400020f0c2d */
[----:B------:R-:W-:-:S04]  /*89a0*/  @!P3 LEA R50, P4, R42, R120, 0x1 ;  /* 0x000000782a32b211 */ /* 0x000fc800078808ff */
[----:B------:R-:W-:Y:S02]  /*89b0*/  @!P3 LEA.HI.X R51, R42, R121, R43, 0x1, P4 ;  /* 0x000000792a33b211 */ /* 0x000fe400020f0c2b */
[----:B------:R-:W-:Y:S02]  /*89c0*/  SHF.R.S32.HI R42, RZ, 0x1f, R40 ;  /* 0x0000001fff2a7819 */ /* 0x000fe40000011428 */
[----:B------:R-:W-:Y:S02]  /*89d0*/  ISETP.GE.AND P4, PT, R18, R117, PT ;  /* 0x000000751200720c */ /* 0x000fe40003f86270 */
[----:B------:R-:W-:Y:S01]  /*89e0*/  LEA.HI R42, R42, R40, RZ, 0x3 ;  /* 0x000000282a2a7211 */ /* 0x000fe200078f18ff */
[----:B------:R-:W-:-:S03]  /*89f0*/  IMAD R40, R16, 0x6000, R140 ;  /* 0x0000600010287824 */ /* 0x000fc600078e028c */
[----:B------:R-:W-:Y:S01]  /*8a00*/  SHF.L.U32 R42, R42, 0xa, RZ ;  /* 0x0000000a2a2a7819 */ /* 0x000fe200000006ff */
[----:B------:R-:W-:-:S03]  /*8a10*/  IMAD R40, R40, 0x2, R2 ;  /* 0x0000000228287824 */ /* 0x000fc600078e0202 */
[----:B------:R-:W-:-:S04]  /*8a20*/  LOP3.LUT R42, R42, 0x7fffe000, RZ, 0xc0, !PT ;  /* 0x7fffe0002a2a7812 */ /* 0x000fc800078ec0ff */
[----:B------:R-:W-:-:S05]  /*8a30*/  IADD3 R41, R41, R42, R195 ;  /* 0x0000002a29297210 */ /* 0x000fca0007ffe0c3 */
[----:B------:R-:W-:Y:S02]  /*8a40*/  IMAD R44, R16, 0x6000, R41 ;  /* 0x00006000102c7824 */ /* 0x000fe400078e0229 */
[----:B------:R-:W0:Y:S02]  /*8a50*/  LDS.128 R40, [R40+0x1c400] ;  /* 0x01c4000028287984 */ /* 0x000e240000000c00 */
[----:B------:R-:W-:-:S06]  /*8a60*/  IMAD R44, R44, 0x2, R2 ;  /* 0x000000022c2c7824 */ /* 0x000fcc00078e0202 */
[----:B------:R-:W2:Y:S01]  /*8a70*/  LDS.128 R44, [R44+0x1c400] ;  /* 0x01c400002c2c7984 */ /* 0x000ea20000000c00 */
[----:B------:R-:W-:Y:S05]  /*8a80*/  @P4 BRA `(.L_x_512) ;  /* 0x0000000400604947 */ /* 0x000fea0003800000 */
[----:B------:R-:W-:Y:S01]  /*8a90*/  HADD2.F32 R56, -RZ, R171.H1_H1 ;  /* 0x300000abff387230 */ /* 0x000fe20000004100 */
[----:B------:R-:W-:Y:S01]  /*8aa0*/  SHF.R.U64 R84, R84, 0x10, R85 ;  /* 0x0000001054547819 */ /* 0x000fe20000001255 */
[----:B--2---:R-:W-:Y:S01]  /*8ab0*/  HADD2.F32 R53, -RZ, R45.H0_H0 ;  /* 0x2000002dff357230 */ /* 0x004fe20000004100 */
[----:B------:R-:W-:Y:S01]  /*8ac0*/  SHF.R.U64 R72, R72, 0x10, R73 ;  /* 0x0000001048487819 */ /* 0x000fe20000001249 */
[----:B0-----:R-:W-:Y:S01]  /*8ad0*/  HADD2.F32 R54, -RZ, R41.H0_H0 ;  /* 0x20000029ff367230 */ /* 0x001fe20000004100 */
[----:B------:R-:W-:Y:S01]  /*8ae0*/  SHF.R.U64 R86, R86, 0x10, R87 ;  /* 0x0000001056567819 */ /* 0x000fe20000001257 */
[----:B------:R-:W-:Y:S02]  /*8af0*/  HADD2.F32 R55, -RZ, R169.H1_H1 ;  /* 0x300000a9ff377230 */ /* 0x000fe40000004100 */
[-C--:B------:R-:W-:Y:S01]  /*8b00*/  FMUL.FTZ R57, R53, R56.reuse ;  /* 0x0000003835397220 */ /* 0x080fe20000410000 */
[----:B------:R-:W-:Y:S02]  /*8b10*/  HADD2.F32 R171, -RZ, R171.H0_H0 ;  /* 0x200000abffab7230 */ /* 0x000fe40000004100 */
[----:B------:R-:W-:Y:S01]  /*8b20*/  FMUL.FTZ R56, R54, R56 ;  /* 0x0000003836387220 */ /* 0x000fe20000410000 */
[----:B------:R-:W-:-:S02]  /*8b30*/  HADD2.F32 R169, -RZ, R169.H0_H0 ;  /* 0x200000a9ffa97230 */ /* 0x000fc40000004100 */
[-C--:B------:R-:W-:Y:S01]  /*8b40*/  FFMA.FTZ R54, R54, R55.reuse, -R57 ;  /* 0x0000003736367223 */ /* 0x080fe20000010839 */
[----:B------:R-:W-:Y:S01]  /*8b50*/  SHF.R.U32.HI R57, RZ, 0x10, R73 ;  /* 0x00000010ff397819 */ /* 0x000fe20000011649 */
[----:B------:R-:W-:Y:S01]  /*8b60*/  FFMA.FTZ R53, R53, R55, R56 ;  /* 0x0000003735357223 */ /* 0x000fe20000010038 */
[----:B------:R-:W-:Y:S01]  /*8b70*/  SHF.R.U32.HI R56, RZ, 0x10, R85 ;  /* 0x00000010ff387819 */ /* 0x000fe20000011655 */
[----:B------:R-:W-:Y:S01]  /*8b80*/  HADD2.F32 R55, -RZ, R45.H1_H1 ;  /* 0x3000002dff377230 */ /* 0x000fe20000004100 */
[----:B------:R-:W-:Y:S01]  /*8b90*/  SHF.R.U64 R74, R74, 0x10, R75 ;  /* 0x000000104a4a7819 */ /* 0x000fe2000000124b */
[----:B------:R-:W-:Y:S02]  /*8ba0*/  HADD2.F32 R84, -RZ, R84.H0_H0 ;  /* 0x20000054ff547230 */ /* 0x000fe40000004100 */
[----:B------:R-:W-:Y:S02]  /*8bb0*/  HADD2.F32 R45, -RZ, R56.H0_H0 ;  /* 0x20000038ff2d7230 */ /* 0x000fe40000004100 */
[----:B------:R-:W-:-:S02]  /*8bc0*/  HADD2.F32 R56, -RZ, R41.H1_H1 ;  /* 0x30000029ff387230 */ /* 0x000fc40000004100 */
[----:B------:R-:W-:Y:S02]  /*8bd0*/  HADD2.F32 R41, -RZ, R57.H0_H0 ;  /* 0x20000039ff297230 */ /* 0x000fe40000004100 */
[CC--:B------:R-:W-:Y:S01]  /*8be0*/  FMUL.FTZ R57, R55.reuse, R45.reuse ;  /* 0x0000002d37397220 */ /* 0x0c0fe20000410000 */
[----:B------:R-:W-:Y:S02]  /*8bf0*/  HADD2.F32 R72, -RZ, R72.H0_H0 ;  /* 0x20000048ff487230 */ /* 0x000fe40000004100 */
[C---:B------:R-:W-:Y:S01]  /*8c00*/  FMUL.FTZ R58, R56.reuse, R45 ;  /* 0x0000002d383a7220 */ /* 0x040fe20000410000 */
[----:B------:R-:W-:Y:S02]  /*8c10*/  HADD2.F32 R86, -RZ, R86.H0_H0 ;  /* 0x20000056ff567230 */ /* 0x000fe40000004100 */
[-C--:B------:R-:W-:Y:S01]  /*8c20*/  FFMA.FTZ R45, R56, R41.reuse, -R57 ;  /* 0x00000029382d7223 */ /* 0x080fe20000010839 */
[----:B------:R-:W-:Y:S02]  /*8c30*/  HADD2.F32 R57, -RZ, R170.H1_H1 ;  /* 0x300000aaff397230 */ /* 0x000fe40000004100 */
[----:B------:R-:W-:Y:S01]  /*8c40*/  FFMA.FTZ R41, R55, R41, R58 ;  /* 0x0000002937297223 */ /* 0x000fe2000001003a */
[----:B------:R-:W-:-:S02]  /*8c50*/  HADD2.F32 R55, -RZ, R47.H0_H0 ;  /* 0x2000002fff377230 */ /* 0x000fc40000004100 */
[----:B------:R-:W-:Y:S01]  /*8c60*/  HADD2.F32 R56, -RZ, R43.H0_H0 ;  /* 0x2000002bff387230 */ /* 0x000fe20000004100 */
[----:B------:R-:W-:Y:S01]  /*8c70*/  F2FP.F16.F32.PACK_AB R45, R45, R54 ;  /* 0x000000362d2d723e */ /* 0x000fe200000000ff */
[----:B------:R-:W-:Y:S02]  /*8c80*/  HADD2.F32 R58, -RZ, R168.H1_H1 ;  /* 0x300000a8ff3a7230 */ /* 0x000fe40000004100 */
[CC--:B------:R-:W-:Y:S01]  /*8c90*/  FMUL.FTZ R59, R55.reuse, R57.reuse ;  /* 0x00000039373b7220 */ /* 0x0c0fe20000410000 */
[----:B------:R-:W-:Y:S02]  /*8ca0*/  HADD2.F32 R47, -RZ, R47.H1_H1 ;  /* 0x3000002fff2f7230 */ /* 0x000fe40000004100 */
[C---:B------:R-:W-:Y:S01]  /*8cb0*/  FMUL.FTZ R57, R56.reuse, R57 ;  /* 0x0000003938397220 */ /* 0x040fe20000410000 */
[----:B------:R-:W-:Y:S02]  /*8cc0*/  HADD2.F32 R43, -RZ, R43.H1_H1 ;  /* 0x3000002bff2b7230 */ /* 0x000fe40000004100 */
[-C--:B------:R-:W-:Y:S01]  /*8cd0*/  FFMA.FTZ R59, R56, R58.reuse, -R59 ;  /* 0x0000003a383b7223 */ /* 0x080fe2000001083b */
[----:B------:R-:W-:Y:S01]  /*8ce0*/  SHF.R.U32.HI R56, RZ, 0x10, R75 ;  /* 0x00000010ff387819 */ /* 0x000fe2000001164b */
[----:B------:R-:W-:Y:S01]  /*8cf0*/  FFMA.FTZ R57, R55, R58, R57 ;  /* 0x0000003a37397223 */ /* 0x000fe20000010039 */
[----:B------:R-:W-:Y:S01]  /*8d00*/  SHF.R.U32.HI R55, RZ, 0x10, R87 ;  /* 0x00000010ff377819 */ /* 0x000fe20000011657 */
[----:B------:R-:W-:Y:S01]  /*8d10*/  HADD2.F32 R170, -RZ, R170.H0_H0 ;  /* 0x200000aaffaa7230 */ /* 0x000fe20000004100 */
[----:B------:R-:W-:Y:S01]  /*8d20*/  F2FP.F16.F32.PACK_AB R53, R41, R53 ;  /* 0x000000352935723e */ /* 0x000fe200000000ff */
[----:B------:R-:W-:-:S02]  /*8d30*/  HADD2.F32 R56, -RZ, R56.H0_H0 ;  /* 0x20000038ff387230 */ /* 0x000fc40000004100 */
[----:B------:R-:W-:Y:S02]  /*8d40*/  HADD2.F32 R55, -RZ, R55.H0_H0 ;  /* 0x20000037ff377230 */ /* 0x000fe40000004100 */
[----:B------:R-:W-:Y:S02]  /*8d50*/  HADD2.F32 R168, -RZ, R168.H0_H0 ;  /* 0x200000a8ffa87230 */ /* 0x000fe40000004100 */
[----:B------:R-:W-:Y:S02]  /*8d60*/  HADD2.F32 R74, -RZ, R74.H0_H0 ;  /* 0x2000004aff4a7230 */ /* 0x000fe40000004100 */
[-C--:B------:R-:W-:Y:S01]  /*8d70*/  FMUL.FTZ R58, R47, R55.reuse ;  /* 0x000000372f3a7220 */ /* 0x080fe20000410000 */
[C---:B------:R-:W-:Y:S01]  /*8d80*/  FMUL.FTZ R55, R43.reuse, R55 ;  /* 0x000000372b377220 */ /* 0x040fe20000410000 */
[----:B------:R-:W-:Y:S01]  /*8d90*/  IMAD.MOV.U32 R41, RZ, RZ, R45 ;  /* 0x000000ffff297224 */ /* 0x000fe200078e002d */
[----:B------:R-:W-:Y:S01]  /*8da0*/  MOV R45, R53 ;  /* 0x00000035002d7202 */ /* 0x000fe20000000f00 */
[-C--:B------:R-:W-:Y:S01]  /*8db0*/  FFMA.FTZ R58, R43, R56.reuse, -R58 ;  /* 0x000000382b3a7223 */ /* 0x080fe2000001083a */
[----:B------:R-:W-:Y:S01]  /*8dc0*/  FFMA.FTZ R55, R47, R56, R55 ;  /* 0x000000382f377223 */ /* 0x000fe20000010037 */
[----:B------:R-:W-:-:S02]  /*8dd0*/  HADD2.F32 R43, -RZ, R44.H0_H0 ;  /* 0x2000002cff2b7230 */ /* 0x000fc40000004100 */
[----:B------:R-:W-:Y:S01]  /*8de0*/  HADD2.F32 R47, -RZ, R40.H0_H0 ;  /* 0x20000028ff2f7230 */ /* 0x000fe20000004100 */
[----:B------:R-:W-:Y:S01]  /*8df0*/  F2FP.F16.F32.PACK_AB R58, R58, R59 ;  /* 0x0000003b3a3a723e */ /* 0x000fe200000000ff */
[----:B------:R-:W-:Y:S02]  /*8e00*/  HADD2.F32 R44, -RZ, R44.H1_H1 ;  /* 0x3000002cff2c7230 */ /* 0x000fe40000004100 */
[-C--:B------:R-:W-:Y:S01]  /*8e10*/  FMUL.FTZ R56, R43, R171.reuse ;  /* 0x000000ab2b387220 */ /* 0x080fe20000410000 */
[----:B------:R-:W-:Y:S02]  /*8e20*/  HADD2.F32 R40, -RZ, R40.H1_H1 ;  /* 0x30000028ff287230 */ /* 0x000fe40000004100 */
[----:B------:R-:W-:Y:S01]  /*8e30*/  FMUL.FTZ R171, R47, R171 ;  /* 0x000000ab2fab7220 */ /* 0x000fe20000410000 */
[----:B------:R-:W-:Y:S01]  /*8e40*/  F2FP.F16.F32.PACK_AB R55, R55, R57 ;  /* 0x000000393737723e */ /* 0x000fe200000000ff */
[-C--:B------:R-:W-:Y:S02]  /*8e50*/  FFMA.FTZ R56, R47, R169.reuse, -R56 ;  /* 0x000000a92f387223 */ /* 0x080fe40000010838 */
        /* <DEDUP_REMOVED lines=13> */
[----:B------:R-:W-:-:S02]  /*8f30*/  FFMA.FTZ R47, R44, R168, -R47 ;  /* 0x000000a82c2f7223 */ /* 0x000fc4000001082f */
[----:B------:R-:W-:Y:S01]  /*8f40*/  FFMA.FTZ R170, R40, R168, R170 ;  /* 0x000000a828aa7223 */ /* 0x000fe200000100aa */
[-C--:B------:R-:W-:Y:S01]  /*8f50*/  FMUL.FTZ R40, R46, R86.reuse ;  /* 0x000000562e287220 */ /* 0x080fe20000410000 */
[C---:B------:R-:W-:Y:S01]  /*8f60*/  FMUL.FTZ R86, R42.reuse, R86 ;  /* 0x000000562a567220 */ /* 0x040fe20000410000 */
[----:B------:R-:W-:Y:S02]  /*8f70*/  IMAD.MOV.U32 R44, RZ, RZ, R84 ;  /* 0x000000ffff2c7224 */ /* 0x000fe400078e0054 */
[-C--:B------:R-:W-:Y:S01]  /*8f80*/  FFMA.FTZ R40, R42, R74.reuse, -R40 ;  /* 0x0000004a2a287223 */ /* 0x080fe20000010828 */
[----:B------:R-:W-:-:S04]  /*8f90*/  FFMA.FTZ R86, R46, R74, R86 ;  /* 0x0000004a2e567223 */ /* 0x000fc80000010056 */
[----:B------:R-:W-:Y:S02]  /*8fa0*/  F2FP.F16.F32.PACK_AB R47, R40, R47 ;  /* 0x0000002f282f723e */ /* 0x000fe400000000ff */
[----:B------:R-:W-:Y:S02]  /*8fb0*/  F2FP.F16.F32.PACK_AB R86, R86, R170 ;  /* 0x000000aa5656723e */ /* 0x000fe400000000ff */
[----:B------:R-:W-:Y:S01]  /*8fc0*/  MOV R40, R43 ;  /* 0x0000002b00287202 */ /* 0x000fe20000000f00 */
[----:B------:R-:W-:Y:S01]  /*8fd0*/  IMAD.MOV.U32 R42, RZ, RZ, R47 ;  /* 0x000000ffff2a7224 */ /* 0x000fe200078e002f */
[----:B------:R-:W-:Y:S01]  /*8fe0*/  MOV R46, R86 ;  /* 0x00000056002e7202 */ /* 0x000fe20000000f00 */
[----:B------:R-:W-:Y:S02]  /*8ff0*/  IMAD.MOV.U32 R43, RZ, RZ, R58 ;  /* 0x000000ffff2b7224 */ /* 0x000fe400078e003a */
[----:B------:R-:W-:-:S07]  /*9000*/  IMAD.MOV.U32 R47, RZ, RZ, R55 ;  /* 0x000000ffff2f7224 */ /* 0x000fce00078e0037 */
.L_x_512:
[----:B------:R-:W-:Y:S05]  /*9010*/  BSYNC B2 ;  /* 0x0000000000027941 */ /* 0x000fea0003800000 */
.L_x_511:
[----:B0-----:R0:W-:Y:S04]  /*9020*/  STG.E.128 desc[UR58][R48.64], R40 ;  /* 0x0000002830007986 */ /* 0x0011e8000c101d3a */
[----:B--2---:R0:W-:Y:S02]  /*9030*/  @!P3 STG.E.128 desc[UR58][R50.64], R44 ;  /* 0x0000002c3200b986 */ /* 0x0041e4000c101d3a */
.L_x_510:
[----:B------:R-:W-:Y:S05]  /*9040*/  BSYNC B1 ;  /* 0x0000000000017941 */ /* 0x000fea0003800000 */
.L_x_509:
[----:B------:R-:W-:Y:S01]  /*9050*/  ISETP.NE.AND P3, PT, R38, RZ, PT ;  /* 0x000000ff2600720c */ /* 0x000fe20003f65270 */
[----:B------:R-:W-:-:S12]  /*9060*/  BSSY B1, `(.L_x_513) ;  /* 0x0000078000017945 */ /* 0x000fd80003800000 */
[----:B------:R-:W-:Y:S05]  /*9070*/  @!P3 BRA `(.L_x_514) ;  /* 0x0000000400d8b947 */ /* 0x000fea0003800000 */
[----:B0-----:R-:W-:Y:S01]  /*9080*/  SEL R40, R122, R148, !P1 ;  /* 0x000000947a287207 */ /* 0x001fe20004800000 */
        /* <DEDUP_REMOVED lines=13> */
[----:B------:R-:W-:-:S04]  /*9160*/  LEA R48, P4, R44, R120, 0x1 ;  /* 0x000000782c307211 */ /* 0x000fc800078808ff */
[----:B------:R-:W-:Y:S02]  /*9170*/  LEA.HI.X R49, R44, R121, R45, 0x1, P4 ;  /* 0x000000792c317211 */ /* 0x000fe400020f0c2d */
[----:B------:R-:W-:-:S04]  /*9180*/  @!P3 LEA R50, P4, R42, R120, 0x1 ;  /* 0x000000782a32b211 */ /* 0x000fc800078808ff */
[----:B------:R-:W-:Y:S02]  /*9190*/  @!P3 LEA.HI.X R51, R42, R121, R43, 0x1, P4 ;  /* 0x000000792a33b211 */ /* 0x000fe400020f0c2b */
[----:B------:R-:W-:Y:S02]  /*91a0*/  SHF.R.S32.HI R43, RZ, 0x1f, R40 ;  /* 0x0000001fff2b7819 */ /* 0x000fe40000011428 */
[----:B------:R-:W-:Y:S02]  /*91b0*/  ISETP.GE.AND P4, PT, R0, R117, PT ;  /* 0x000000750000720c */ /* 0x000fe40003f86270 */
[----:B------:R-:W-:Y:S02]  /*91c0*/  LEA.HI R43, R43, R40, RZ, 0x3 ;  /* 0x000000282b2b7211 */ /* 0x000fe400078f18ff */
[----:B------:R-:W-:Y:S01]  /*91d0*/  LOP3.LUT R40, R41, R46, RZ, 0x3c, !PT ;  /* 0x0000002e29287212 */ /* 0x000fe200078e3cff */
[----:B------:R-:W-:Y:S01]  /*91e0*/  IMAD R41, R16, 0x6000, R138 ;  /* 0x0000600010297824 */ /* 0x000fe200078e028a */
[----:B------:R-:W-:-:S03]  /*91f0*/  SHF.L.U32 R43, R43, 0xa, RZ ;  /* 0x0000000a2b2b7819 */ /* 0x000fc600000006ff */
[----:B------:R-:W-:Y:S01]  /*9200*/  IMAD R41, R41, 0x2, R2 ;  /* 0x0000000229297824 */ /* 0x000fe200078e0202 */
[----:B------:R-:W-:-:S04]  /*9210*/  LOP3.LUT R43, R43, 0x7fffe000, RZ, 0xc0, !PT ;  /* 0x7fffe0002b2b7812 */ /* 0x000fc800078ec0ff */
[----:B------:R-:W-:-:S05]  /*9220*/  IADD3 R43, R40, R43, R195 ;  /* 0x0000002b282b7210 */ /* 0x000fca0007ffe0c3 */
[----:B------:R-:W-:-:S04]  /*9230*/  IMAD R43, R16, 0x6000, R43 ;  /* 0x00006000102b7824 */ /* 0x000fc800078e022b */
[----:B------:R-:W-:Y:S02]  /*9240*/  IMAD R44, R43, 0x2, R2 ;  /* 0x000000022b2c7824 */ /* 0x000fe400078e0202 */
[----:B------:R-:W0:Y:S04]  /*9250*/  LDS.128 R40, [R41+0x1c400] ;  /* 0x01c4000029287984 */ /* 0x000e280000000c00 */
[----:B------:R-:W2:Y:S01]  /*9260*/  LDS.128 R44, [R44+0x1c400] ;  /* 0x01c400002c2c7984 */ /* 0x000ea20000000c00 */
[----:B------:R-:W-:Y:S05]  /*9270*/  @P4 BRA `(.L_x_516) ;  /* 0x00000004004c4947 */ /* 0x000fea0003800000 */
[--C-:B------:R-:W-:Y:S01]  /*9280*/  SHF.R.U64 R54, R80, 0x10, R81.reuse ;  /* 0x0000001050367819 */ /* 0x100fe20000001251 */
[--C-:B--2---:R-:W-:Y:S01]  /*9290*/  HADD2.F32 R59, -RZ, R45.reuse.H0_H0 ;  /* 0x2000002dff3b7230 */ /* 0x104fe20000004100 */
[----:B------:R-:W-:Y:S01]  /*92a0*/  SHF.R.U32.HI R80, RZ, 0x10, R81 ;  /* 0x00000010ff507819 */ /* 0x000fe20000011651 */
[----:B------:R-:W-:Y:S01]  /*92b0*/  HADD2.F32 R60, -RZ, R45.H1_H1 ;  /* 0x3000002dff3c7230 */ /* 0x000fe20000004100 */
[--C-:B------:R-:W-:Y:S01]  /*92c0*/  SHF.R.U64 R53, R68, 0x10, R69.reuse ;  /* 0x0000001044357819 */ /* 0x100fe20000001245 */
[----:B------:R-:W-:Y:S01]  /*92d0*/  HADD2.F32 R58, -RZ, R167.H1_H1 ;  /* 0x300000a7ff3a7230 */ /* 0x000fe20000004100 */
[----:B------:R-:W-:Y:S01]  /*92e0*/  SHF.R.U32.HI R68, RZ, 0x10, R69 ;  /* 0x00000010ff447819 */ /* 0x000fe20000011645 */
[----:B0-----:R-:W-:Y:S01]  /*92f0*/  HADD2.F32 R45, -RZ, R41.H0_H0 ;  /* 0x20000029ff2d7230 */ /* 0x001fe20000004100 */
[----:B------:R-:W-:Y:S01]  /*9300*/  SHF.R.U64 R56, R82, 0x10, R83 ;  /* 0x0000001052387819 */ /* 0x000fe20000001253 */
[----:B------:R-:W-:Y:S02]  /*9310*/  HADD2.F32 R57, -RZ, R159.H1_H1 ;  /* 0x3000009fff397230 */ /* 0x000fe40000004100 */
[----:B------:R-:W-:Y:S01]  /*9320*/  FMUL.FTZ R61, R59, R58 ;  /* 0x0000003a3b3d7220 */ /* 0x000fe20000410000 */
[----:B------:R-:W-:-:S02]  /*9330*/  HADD2.F32 R80, -RZ, R80.H0_H0 ;  /* 0x20000050ff507230 */ /* 0x000fc40000004100 */
[C---:B------:R-:W-:Y:S01]  /*9340*/  FMUL.FTZ R62, R45.reuse, R58 ;  /* 0x0000003a2d3e7220 */ /* 0x040fe20000410000 */
[----:B------:R-:W-:Y:S01]  /*9350*/  HADD2.F32 R41, -RZ, R41.H1_H1 ;  /* 0x30000029ff297230 */ /* 0x000fe20000004100 */
[----:B------:R-:W-:Y:S01]  /*9360*/  SHF.R.U32.HI R82, RZ, 0x10, R83 ;  /* 0x00000010ff527819 */ /* 0x000fe20000011653 */
[-C--:B------:R-:W-:Y:S01]  /*9370*/  FFMA.FTZ R61, R45, R57.reuse, -R61 ;  /* 0x000000392d3d7223 */ /* 0x080fe2000001083d */
[----:B------:R-:W-:Y:S01]  /*9380*/  FFMA.FTZ R62, R59, R57, R62 ;  /* 0x000000393b3e7223 */ /* 0x000fe2000001003e */
[--C-:B------:R-:W-:Y:S01]  /*9390*/  SHF.R.U64 R55, R70, 0x10, R71.reuse ;  /* 0x0000001046377819 */ /* 0x100fe20000001247 */
[----:B------:R-:W-:Y:S02]  /*93a0*/  HADD2.F32 R68, -RZ, R68.H0_H0 ;  /* 0x20000044ff447230 */ /* 0x000fe40000004100 */
[----:B------:R-:W-:Y:S01]  /*93b0*/  FMUL.FTZ R58, R60, R80 ;  /* 0x000000503c3a7220 */ /* 0x000fe20000410000 */
[--C-:B------:R-:W-:Y:S01]  /*93c0*/  HADD2.F32 R57, -RZ, R47.reuse.H0_H0 ;  /* 0x2000002fff397230 */ /* 0x100fe20000004100 */
[----:B------:R-:W-:Y:S01]  /*93d0*/  SHF.R.U32.HI R70, RZ, 0x10, R71 ;  /* 0x00000010ff467819 */ /* 0x000fe20000011647 */
[----:B------:R-:W-:-:S02]  /*93e0*/  HADD2.F32 R59, -RZ, R47.H1_H1 ;  /* 0x3000002fff3b7230 */ /* 0x000fc40000004100 */
[C---:B------:R-:W-:Y:S01]  /*93f0*/  FMUL.FTZ R80, R41.reuse, R80 ;  /* 0x0000005029507220 */ /* 0x040fe20000410000 */
[----:B------:R-:W-:Y:S02]  /*9400*/  HADD2.F32 R45, -RZ, R166.H1_H1 ;  /* 0x300000a6ff2d7230 */ /* 0x000fe40000004100 */
[-C--:B------:R-:W-:Y:S01]  /*9410*/  FFMA.FTZ R58, R41, R68.reuse, -R58 ;  /* 0x00000044293a7223 */ /* 0x080fe2000001083a */
[--C-:B------:R-:W-:Y:S02]  /*9420*/  HADD2.F32 R47, -RZ, R43.reuse.H0_H0 ;  /* 0x2000002bff2f7230 */ /* 0x100fe40000004100 */
[----:B------:R-:W-:Y:S01]  /*9430*/  FFMA.FTZ R80, R60, R68, R80 ;  /* 0x000000443c507223 */ /* 0x000fe20000010050 */
[----:B------:R-:W-:Y:S02]  /*9440*/  HADD2.F32 R82, -RZ, R82.H0_H0 ;  /* 0x20000052ff527230 */ /* 0x000fe40000004100 */
[----:B------:R-:W-:Y:S01]  /*9450*/  FMUL.FTZ R60, R57, R45 ;  /* 0x0000002d393c7220 */ /* 0x000fe20000410000 */
[----:B------:R-:W-:-:S02]  /*9460*/  HADD2.F32 R43, -RZ, R43.H1_H1 ;  /* 0x3000002bff2b7230 */ /* 0x000fc40000004100 */
[----:B------:R-:W-:Y:S01]  /*9470*/  FMUL.FTZ R63, R47, R45 ;  /* 0x0000002d2f3f7220 */ /* 0x000fe20000410000 */
[----:B------:R-:W-:Y:S02]  /*9480*/  HADD2.F32 R70, -RZ, R70.H0_H0 ;  /* 0x20000046ff467230 */ /* 0x000fe40000004100 */
[-C--:B------:R-:W-:Y:S01]  /*9490*/  FMUL.FTZ R45, R59, R82.reuse ;  /* 0x000000523b2d7220 */ /* 0x080fe20000410000 */
[----:B------:R-:W-:Y:S02]  /*94a0*/  HADD2.F32 R41, -RZ, R158.H1_H1 ;  /* 0x3000009eff297230 */ /* 0x000fe40000004100 */
[C---:B------:R-:W-:Y:S01]  /*94b0*/  FMUL.FTZ R82, R43.reuse, R82 ;  /* 0x000000522b527220 */ /* 0x040fe20000410000 */
[----:B------:R-:W-:Y:S02]  /*94c0*/  HADD2.F32 R167, -RZ, R167.H0_H0 ;  /* 0x200000a7ffa77230 */ /* 0x000fe40000004100 */
[----:B------:R-:W-:Y:S01]  /*94d0*/  FFMA.FTZ R45, R43, R70, -R45 ;  /* 0x000000462b2d7223 */ /* 0x000fe2000001082d */
[----:B------:R-:W-:-:S02]  /*94e0*/  HADD2.F32 R43, -RZ, R44.H0_H0 ;  /* 0x2000002cff2b7230 */ /* 0x000fc40000004100 */
[-C--:B------:R-:W-:Y:S01]  /*94f0*/  FFMA.FTZ R60, R47, R41.reuse, -R60 ;  /* 0x000000292f3c7223 */ /* 0x080fe2000001083c */
[----:B------:R-:W-:Y:S02]  /*9500*/  HADD2.F32 R54, -RZ, R54.H0_H0 ;  /* 0x20000036ff367230 */ /* 0x000fe40000004100 */
[----:B------:R-:W-:Y:S01]  /*9510*/  FFMA.FTZ R63, R57, R41, R63 ;  /* 0x00000029393f7223 */ /* 0x000fe2000001003f */
[----:B------:R-:W-:Y:S02]  /*9520*/  HADD2.F32 R44, -RZ, R44.H1_H1 ;  /* 0x3000002cff2c7230 */ /* 0x000fe40000004100 */
[----:B------:R-:W-:Y:S01]  /*9530*/  FMUL.FTZ R47, R43, R167 ;  /* 0x000000a72b2f7220 */ /* 0x000fe20000410000 */
[----:B------:R-:W-:Y:S02]  /*9540*/  HADD2.F32 R159, -RZ, R159.H0_H0 ;  /* 0x2000009fff9f7230 */ /* 0x000fe40000004100 */
[----:B------:R-:W-:Y:S01]  /*9550*/  FFMA.FTZ R82, R59, R70, R82 ;  /* 0x000000463b527223 */ /* 0x000fe20000010052 */
[----:B------:R-:W-:-:S02]  /*9560*/  HADD2.F32 R41, -RZ, R40.H0_H0 ;  /* 0x20000028ff297230 */ /* 0x000fc40000004100 */
[----:B------:R-:W-:Y:S01]  /*9570*/  FMUL.FTZ R57, R44, R54 ;  /* 0x000000362c397220 */ /* 0x000fe20000410000 */
[----:B------:R-:W-:Y:S01]  /*9580*/  HADD2.F32 R40, -RZ, R40.H1_H1 ;  /* 0x30000028ff287230 */ /* 0x000fe20000004100 */
[----:B------:R-:W-:Y:S01]  /*9590*/  F2FP.F16.F32.PACK_AB R60, R45, R60 ;  /* 0x0000003c2d3c723e */ /* 0x000fe200000000ff */
[----:B------:R-:W-:Y:S02]  /*95a0*/  HADD2.F32 R53, -RZ, R53.H0_H0 ;  /* 0x20000035ff357230 */ /* 0x000fe40000004100 */
[C---:B------:R-:W-:Y:S01]  /*95b0*/  FMUL.FTZ R167, R41.reuse, R167 ;  /* 0x000000a729a77220 */ /* 0x040fe20000410000 */
[----:B------:R-:W-:Y:S01]  /*95c0*/  FFMA.FTZ R47, R41, R159, -R47 ;  /* 0x0000009f292f7223 */ /* 0x000fe2000001082f */
[C---:B------:R-:W-:Y:S01]  /*95d0*/  FMUL.FTZ R54, R40.reuse, R54 ;  /* 0x0000003628367220 */ /* 0x040fe20000410000 */
[----:B------:R-:W-:Y:S02]  /*95e0*/  HADD2.F32 R41, -RZ, R46.H0_H0 ;  /* 0x2000002eff297230 */ /* 0x000fe40000004100 */
[----:B------:R-:W-:Y:S01]  /*95f0*/  FFMA.FTZ R57, R40, R53, -R57 ;  /* 0x0000003528397223 */ /* 0x000fe20000010839 */
[----:B------:R-:W-:-:S02]  /*9600*/  HADD2.F32 R166, -RZ, R166.H0_H0 ;  /* 0x200000a6ffa67230 */ /* 0x000fc40000004100 */
[----:B------:R-:W-:Y:S01]  /*9610*/  FFMA.FTZ R167, R43, R159, R167 ;  /* 0x0000009f2ba77223 */ /* 0x000fe200000100a7 */
[----:B------:R-:W-:Y:S02]  /*9620*/  HADD2.F32 R56, -RZ, R56.H0_H0 ;  /* 0x20000038ff387230 */ /* 0x000fe40000004100 */
[----:B------:R-:W-:Y:S01]  /*9630*/  FFMA.FTZ R54, R44, R53, R54 ;  /* 0x000000352c367223 */ /* 0x000fe20000010036 */
[----:B------:R-:W-:Y:S02]  /*9640*/  HADD2.F32 R40, -RZ, R42.H0_H0 ;  /* 0x2000002aff287230 */ /* 0x000fe40000004100 */
[-C--:B------:R-:W-:Y:S01]  /*9650*/  FMUL.FTZ R43, R41, R166.reuse ;  /* 0x000000a6292b7220 */ /* 0x080fe20000410000 */
[----:B------:R-:W-:Y:S01]  /*9660*/  HADD2.F32 R46, -RZ, R46.H1_H1 ;  /* 0x3000002eff2e7230 */ /* 0x000fe20000004100 */
[----:B------:R-:W-:Y:S01]  /*9670*/  F2FP.F16.F32.PACK_AB R63, R82, R63 ;  /* 0x0000003f523f723e */ /* 0x000fe200000000ff */
[----:B------:R-:W-:Y:S02]  /*9680*/  HADD2.F32 R42, -RZ, R42.H1_H1 ;  /* 0x3000002aff2a7230 */ /* 0x000fe40000004100 */
[----:B------:R-:W-:Y:S01]  /*9690*/  FMUL.FTZ R166, R40, R166 ;  /* 0x000000a628a67220 */ /* 0x000fe20000410000 */
[----:B------:R-:W-:-:S02]  /*96a0*/  HADD2.F32 R158, -RZ, R158.H0_H0 ;  /* 0x2000009eff9e7230 */ /* 0x000fc40000004100 */
[-C--:B------:R-:W-:Y:S01]  /*96b0*/  FMUL.FTZ R44, R46, R56.reuse ;  /* 0x000000382e2c7220 */ /* 0x080fe20000410000 */
[----:B------:R-:W-:Y:S02]  /*96c0*/  HADD2.F32 R55, -RZ, R55.H0_H0 ;  /* 0x20000037ff377230 */ /* 0x000fe40000004100 */
[----:B------:R-:W-:Y:S01]  /*96d0*/  FMUL.FTZ R56, R42, R56 ;  /* 0x000000382a387220 */ /* 0x000fe20000410000 */
[----:B------:R-:W-:Y:S01]  /*96e0*/  F2FP.F16.F32.PACK_AB R54, R54, R167 ;  /* 0x000000a73636723e */ /* 0x000fe200000000ff */
[-C--:B------:R-:W-:Y:S01]  /*96f0*/  FFMA.FTZ R43, R40, R158.reuse, -R43 ;  /* 0x0000009e282b7223 */ /* 0x080fe2000001082b */
[----:B------:R-:W-:Y:S01]  /*9700*/  FFMA.FTZ R166, R41, R158, R166 ;  /* 0x0000009e29a67223 */ /* 0x000fe200000100a6 */
[-C--:B------:R-:W-:Y:S01]  /*9710*/  FFMA.FTZ R44, R42, R55.reuse, -R44 ;  /* 0x000000372a2c7223 */ /* 0x080fe2000001082c */
[----:B------:R-:W-:Y:S01]  /*9720*/  FFMA.FTZ R55, R46, R55, R56 ;  /* 0x000000372e377223 */ /* 0x000fe20000010038 */
[----:B------:R-:W-:Y:S01]  /*9730*/  F2FP.F16.F32.PACK_AB R40, R57, R47 ;  /* 0x0000002f3928723e */ /* 0x000fe200000000ff */
[----:B------:R-:W-:Y:S01]  /*9740*/  IMAD.MOV.U32 R47, RZ, RZ, R63 ;  /* 0x000000ffff2f7224 */ /* 0x000fe200078e003f */
[----:B------:R-:W-:-:S02]  /*9750*/  F2FP.F16.F32.PACK_AB R41, R58, R61 ;  /* 0x0000003d3a29723e */ /* 0x000fc400000000ff */
[----:B------:R-:W-:Y:S01]  /*9760*/  F2FP.F16.F32.PACK_AB R42, R44, R43 ;  /* 0x0000002b2c2a723e */ /* 0x000fe200000000ff */
[----:B------:R-:W-:Y:S01]  /*9770*/  IMAD.MOV.U32 R43, RZ, RZ, R60 ;  /* 0x000000ffff2b7224 */ /* 0x000fe200078e003c */
[----:B------:R-:W-:Y:S02]  /*9780*/  F2FP.F16.F32.PACK_AB R45, R80, R62 ;  /* 0x0000003e502d723e */ /* 0x000fe400000000ff */
[----:B------:R-:W-:Y:S02]  /*9790*/  F2FP.F16.F32.PACK_AB R46, R55, R166 ;  /* 0x000000a6372e723e */ /* 0x000fe400000000ff */
[----:B------:R-:W-:-:S07]  /*97a0*/  MOV R44, R54 ;  /* 0x00000036002c7202 */ /* 0x000fce0000000f00 */
.L_x_516:
[----:B------:R-:W-:Y:S05]  /*97b0*/  BSYNC B2 ;  /* 0x0000000000027941 */ /* 0x000fea0003800000 */
.L_x_515:
[----:B0-----:R4:W-:Y:S04]  /*97c0*/  STG.E.128 desc[UR58][R48.64], R40 ;  /* 0x0000002830007986 */ /* 0x0019e8000c101d3a */
[----:B--2---:R4:W-:Y:S02]  /*97d0*/  @!P3 STG.E.128 desc[UR58][R50.64], R44 ;  /* 0x0000002c3200b986 */ /* 0x0049e4000c101d3a */
.L_x_514:
[----:B------:R-:W-:Y:S05]  /*97e0*/  BSYNC B1 ;  /* 0x0000000000017941 */ /* 0x000fea0003800000 */
.L_x_513:
[----:B------:R-:W-:-:S13]  /*97f0*/  ISETP.NE.AND P3, PT, R39, RZ, PT ;  /* 0x000000ff2700720c */ /* 0x000fda0003f65270 */
[----:B------:R-:W-:Y:S05]  /*9800*/  @!P3 BRA `(.L_x_467) ;  /* 0x0000000800c4b947 */ /* 0x000fea0003800000 */
[----:B0---4-:R-:W2:Y:S01]  /*9810*/  LDL R40, [R1+0x10] ;  /* 0x0000100001287983 */ /* 0x011ea20000100800 */
[----:B------:R-:W-:Y:S01]  /*9820*/  SHF.R.U32.HI R43, RZ, 0x3, R185 ;  /* 0x00000003ff2b7819 */ /* 0x000fe200000116b9 */
[----:B------:R-:W-:Y:S01]  /*9830*/  BSSY B1, `(.L_x_517) ;  /* 0x000006e000017945 */ /* 0x000fe20003800000 */
[----:B------:R-:W-:-:S04]  /*9840*/  IADD3 R42, P3, P4, R114, R124, R33 ;  /* 0x0000007c722a7210 */ /* 0x000fc80007c7e021 */
[----:B---3--:R-:W-:Y:S02]  /*9850*/  IADD3.X R45, R6, R52, R37, P3, P4 ;  /* 0x00000034062d7210 */ /* 0x008fe40001fe8425 */
[----:B------:R-:W-:-:S04]  /*9860*/  LEA R48, P3, R42, R120, 0x1 ;  /* 0x000000782a307211 */ /* 0x000fc800078608ff */
[----:B------:R-:W-:Y:S02]  /*9870*/  LEA.HI.X R49, R42, R121, R45, 0x1, P3 ;  /* 0x000000792a317211 */ /* 0x000fe400018f0c2d */
[----:B------:R-:W-:Y:S02]  /*9880*/  ISETP.GE.AND P3, PT, R3, R117, PT ;  /* 0x000000750300720c */ /* 0x000fe40003f66270 */
[----:B--2---:R-:W-:-:S04]  /*9890*/  LOP3.LUT P5, RZ, R40, 0x1, RZ, 0xc0, !PT ;  /* 0x0000000128ff7812 */ /* 0x004fc800078ac0ff */
[----:B------:R-:W-:-:S04]  /*98a0*/  SEL R148, R122, R148, !P5 ;  /* 0x000000947a947207 */ /* 0x000fc80006800000 */
[----:B------:R-:W-:-:S04]  /*98b0*/  SHF.R.S32.HI R41, RZ, 0x1f, R148 ;  /* 0x0000001fff297819 */ /* 0x000fc80000011494 */
[----:B------:R-:W-:-:S04]  /*98c0*/  LEA.HI R41, R41, R148, RZ, 0x4 ;  /* 0x0000009429297211 */ /* 0x000fc800078f20ff */
[----:B------:R-:W-:-:S04]  /*98d0*/  LEA.HI.SX32 R41, R41, R32, 0x1c ;  /* 0x0000002029297211 */ /* 0x000fc800078fe2ff */
[----:B------:R-:W-:Y:S02]  /*98e0*/  SHF.R.S32.HI R40, RZ, 0x1f, R41 ;  /* 0x0000001fff287819 */ /* 0x000fe40000011429 */
[----:B------:R-:W-:Y:S02]  /*98f0*/  SHF.L.U32 R51, R41, 0x3, RZ ;  /* 0x0000000329337819 */ /* 0x000fe400000006ff */
[----:B------:R-:W-:Y:S02]  /*9900*/  LEA.HI R41, R40, R41, RZ, 0x3 ;  /* 0x0000002928297211 */ /* 0x000fe400078f18ff */
[----:B------:R-:W-:-:S03]  /*9910*/  LOP3.LUT R40, R185, 0x38, R51, 0xf8, !PT ;  /* 0x00000038b9287812 */ /* 0x000fc600078ef833 */
[----:B------:R-:W-:Y:S01]  /*9920*/  IMAD.SHL.U32 R41, R41, 0x400, RZ ;  /* 0x0000040029297824 */ /* 0x000fe200078e00ff */
[----:B------:R-:W-:-:S04]  /*9930*/  LOP3.LUT R40, R40, R43, RZ, 0x3c, !PT ;  /* 0x0000002b28287212 */ /* 0x000fc800078e3cff */
[----:B------:R-:W-:-:S04]  /*9940*/  LOP3.LUT R41, R41, 0x7fffe000, RZ, 0xc0, !PT ;  /* 0x7fffe00029297812 */ /* 0x000fc800078ec0ff */
[----:B------:R-:W-:Y:S01]  /*9950*/  IADD3 R43, R40, R41, R195 ;  /* 0x00000029282b7210 */ /* 0x000fe20007ffe0c3 */
[----:B------:R-:W-:-:S04]  /*9960*/  IMAD R41, R16, 0x6000, R137 ;  /* 0x0000600010297824 */ /* 0x000fc800078e0289 */
[----:B------:R-:W-:Y:S02]  /*9970*/  IMAD R43, R16, 0x6000, R43 ;  /* 0x00006000102b7824 */ /* 0x000fe400078e022b */
[----:B------:R-:W-:-:S03]  /*9980*/  IMAD R41, R41, 0x2, R2 ;  /* 0x0000000229297824 */ /* 0x000fc600078e0202 */
[----:B------:R-:W-:-:S03]  /*9990*/  LEA R44, R43, R2, 0x1 ;  /* 0x000000022b2c7211 */ /* 0x000fc600078e08ff */
[----:B------:R-:W0:Y:S04]  /*99a0*/  LDS.128 R40, [R41+0x1c400] ;  /* 0x01c4000029287984 */ /* 0x000e280000000c00 */
[----:B------:R-:W2:Y:S01]  /*99b0*/  LDS.128 R44, [R44+0x1c400] ;  /* 0x01c400002c2c7984 */ /* 0x000ea20000000c00 */
[----:B------:R-:W-:Y:S05]  /*99c0*/  @P3 BRA `(.L_x_518) ;  /* 0x0000000400503947 */ /* 0x000fea0003800000 */
[----:B------:R-:W-:Y:S01]  /*99d0*/  SHF.R.U64 R53, R76, 0x10, R77 ;  /* 0x000000104c357819 */ /* 0x000fe2000000124d */
[----:B--2---:R-:W-:Y:S01]  /*99e0*/  IMAD.MOV.U32 R56, RZ, RZ, R45 ;  /* 0x000000ffff387224 */ /* 0x004fe200078e002d */
[----:B------:R-:W-:Y:S01]  /*99f0*/  SHF.R.U32.HI R76, RZ, 0x10, R77 ;  /* 0x00000010ff4c7819 */ /* 0x000fe2000001164d */
[----:B0-----:R-:W-:Y:S01]  /*9a00*/  IMAD.MOV.U32 R45, RZ, RZ, R43 ;  /* 0x000000ffff2d7224 */ /* 0x001fe200078e002b */
[--C-:B------:R-:W-:Y:S01]  /*9a10*/  SHF.R.U64 R50, R64, 0x10, R65.reuse ;  /* 0x0000001040327819 */ /* 0x100fe20000001241 */
[----:B------:R-:W-:Y:S01]  /*9a20*/  HADD2.F32 R62, -RZ, R157.H1_H1 ;  /* 0x3000009dff3e7230 */ /* 0x000fe20000004100 */
[----:B------:R-:W-:Y:S01]  /*9a30*/  SHF.R.U32.HI R64, RZ, 0x10, R65 ;  /* 0x00000010ff407819 */ /* 0x000fe20000011641 */
[--C-:B------:R-:W-:Y:S01]  /*9a40*/  HADD2.F32 R57, -RZ, R56.reuse.H0_H0 ;  /* 0x20000038ff397230 */ /* 0x100fe20000004100 */
[--C-:B------:R-:W-:Y:S01]  /*9a50*/  SHF.R.U64 R55, R78, 0x10, R79.reuse ;  /* 0x000000104e377819 */ /* 0x100fe2000000124f */
[----:B------:R-:W-:Y:S01]  /*9a60*/  HADD2.F32 R58, -RZ, R56.H1_H1 ;  /* 0x30000038ff3a7230 */ /* 0x000fe20000004100 */
[----:B------:R-:W-:Y:S01]  /*9a70*/  SHF.R.U32.HI R78, RZ, 0x10, R79 ;  /* 0x00000010ff4e7819 */ /* 0x000fe2000001164f */
[--C-:B------:R-:W-:Y:S01]  /*9a80*/  HADD2.F32 R43, -RZ, R41.reuse.H0_H0 ;  /* 0x20000029ff2b7230 */ /* 0x100fe20000004100 */
[--C-:B------:R-:W-:Y:S01]  /*9a90*/  SHF.R.U64 R54, R66, 0x10, R67.reuse ;  /* 0x0000001042367819 */ /* 0x100fe20000001243 */
[----:B------:R-:W-:Y:S01]  /*9aa0*/  HADD2.F32 R61, -RZ, R76.H0_H0 ;  /* 0x2000004cff3d7230 */ /* 0x000fe20000004100 */
[----:B------:R-:W-:Y:S01]  /*9ab0*/  SHF.R.U32.HI R66, RZ, 0x10, R67 ;  /* 0x00000010ff427819 */ /* 0x000fe20000011643 */
[----:B------:R-:W-:-:S02]  /*9ac0*/  HADD2.F32 R56, -RZ, R41.H1_H1 ;  /* 0x30000029ff387230 */ /* 0x000fc40000004100 */
[----:B------:R-:W-:Y:S02]  /*9ad0*/  HADD2.F32 R59, -RZ, R64.H0_H0 ;  /* 0x20000040ff3b7230 */ /* 0x000fe40000004100 */
[-C--:B------:R-:W-:Y:S01]  /*9ae0*/  FMUL.FTZ R64, R57, R62.reuse ;  /* 0x0000003e39407220 */ /* 0x080fe20000410000 */
[----:B------:R-:W-:Y:S02]  /*9af0*/  HADD2.F32 R60, -RZ, R155.H0_H0 ;  /* 0x2000009bff3c7230 */ /* 0x000fe40000004100 */
[----:B------:R-:W-:Y:S01]  /*9b00*/  FMUL.FTZ R62, R43, R62 ;  /* 0x0000003e2b3e7220 */ /* 0x000fe20000410000 */
[-C--:B------:R-:W-:Y:S01]  /*9b10*/  FMUL.FTZ R63, R58, R61.reuse ;  /* 0x0000003d3a3f7220 */ /* 0x080fe20000410000 */
[----:B------:R-:W-:Y:S01]  /*9b20*/  FMUL.FTZ R61, R56, R61 ;  /* 0x0000003d383d7220 */ /* 0x000fe20000410000 */
[----:B------:R-:W-:Y:S02]  /*9b30*/  HADD2.F32 R68, -RZ, R154.H0_H0 ;  /* 0x2000009aff447230 */ /* 0x000fe40000004100 */
[----:B------:R-:W-:Y:S01]  /*9b40*/  FFMA.FTZ R41, R57, R60, R62 ;  /* 0x0000003c39297223 */ /* 0x000fe2000001003e */
[----:B------:R-:W-:-:S02]  /*9b50*/  HADD2.F32 R57, -RZ, R47.H0_H0 ;  /* 0x2000002fff397230 */ /* 0x000fc40000004100 */
[-C--:B------:R-:W-:Y:S01]  /*9b60*/  FFMA.FTZ R58, R58, R59.reuse, R61 ;  /* 0x0000003b3a3a7223 */ /* 0x080fe2000001003d */
[----:B------:R-:W-:Y:S02]  /*9b70*/  HADD2.F32 R62, -RZ, R47.H1_H1 ;  /* 0x3000002fff3e7230 */ /* 0x000fe40000004100 */
[----:B------:R-:W-:Y:S01]  /*9b80*/  FFMA.FTZ R43, R43, R60, -R64 ;  /* 0x0000003c2b2b7223 */ /* 0x000fe20000010840 */
[--C-:B------:R-:W-:Y:S02]  /*9b90*/  HADD2.F32 R47, -RZ, R45.reuse.H0_H0 ;  /* 0x2000002dff2f7230 */ /* 0x100fe40000004100 */
[----:B------:R-:W-:Y:S01]  /*9ba0*/  FFMA.FTZ R56, R56, R59, -R63 ;  /* 0x0000003b38387223 */ /* 0x000fe2000001083f */
[----:B------:R-:W-:Y:S02]  /*9bb0*/  HADD2.F32 R61, -RZ, R78.H0_H0 ;  /* 0x2000004eff3d7230 */ /* 0x000fe40000004100 */
[----:B------:R-:W-:Y:S02]  /*9bc0*/  HADD2.F32 R60, -RZ, R45.H1_H1 ;  /* 0x3000002dff3c7230 */ /* 0x000fe40000004100 */
[----:B------:R-:W-:-:S02]  /*9bd0*/  HADD2.F32 R64, -RZ, R156.H0_H0 ;  /* 0x2000009cff407230 */ /* 0x000fc40000004100 */
[-C--:B------:R-:W-:Y:S01]  /*9be0*/  FMUL.FTZ R63, R62, R61.reuse ;  /* 0x0000003d3e3f7220 */ /* 0x080fe20000410000 */
[----:B------:R-:W-:Y:S02]  /*9bf0*/  HADD2.F32 R59, -RZ, R66.H0_H0 ;  /* 0x20000042ff3b7230 */ /* 0x000fe40000004100 */
[-C--:B------:R-:W-:Y:S01]  /*9c00*/  FMUL.FTZ R66, R57, R68.reuse ;  /* 0x0000004439427220 */ /* 0x080fe20000410000 */
[C---:B------:R-:W-:Y:S01]  /*9c10*/  FMUL.FTZ R68, R47.reuse, R68 ;  /* 0x000000442f447220 */ /* 0x040fe20000410000 */
[C---:B------:R-:W-:Y:S01]  /*9c20*/  FMUL.FTZ R61, R60.reuse, R61 ;  /* 0x0000003d3c3d7220 */ /* 0x040fe20000410000 */
[----:B------:R-:W-:Y:S02]  /*9c30*/  HADD2.F32 R50, -RZ, R50.H0_H0 ;  /* 0x20000032ff327230 */ /* 0x000fe40000004100 */
[-C--:B------:R-:W-:Y:S01]  /*9c40*/  FFMA.FTZ R45, R47, R64.reuse, -R66 ;  /* 0x000000402f2d7223 */ /* 0x080fe20000010842 */
[----:B------:R-:W-:Y:S01]  /*9c50*/  FFMA.FTZ R47, R57, R64, R68 ;  /* 0x00000040392f7223 */ /* 0x000fe20000010044 */
[-C--:B------:R-:W-:Y:S01]  /*9c60*/  FFMA.FTZ R60, R60, R59.reuse, -R63 ;  /* 0x0000003b3c3c7223 */ /* 0x080fe2000001083f */
[----:B------:R-:W-:Y:S01]  /*9c70*/  FFMA.FTZ R62, R62, R59, R61 ;  /* 0x0000003b3e3e7223 */ /* 0x000fe2000001003d */
[----:B------:R-:W-:Y:S01]  /*9c80*/  HADD2.F32 R68, -RZ, R53.H0_H0 ;  /* 0x20000035ff447230 */ /* 0x000fe20000004100 */
[----:B------:R-:W-:Y:S01]  /*9c90*/  F2FP.F16.F32.PACK_AB R43, R56, R43 ;  /* 0x0000002b382b723e */ /* 0x000fe200000000ff */
[----:B------:R-:W-:Y:S01]  /*9ca0*/  HADD2.F32 R66, -RZ, R157.H0_H0 ;  /* 0x2000009dff427230 */ /* 0x000fe20000004100 */
[----:B------:R-:W-:Y:S01]  /*9cb0*/  F2FP.F16.F32.PACK_AB R60, R60, R45 ;  /* 0x0000002d3c3c723e */ /* 0x000fe200000000ff */
[----:B------:R-:W-:Y:S01]  /*9cc0*/  HADD2.F32 R59, -RZ, R44.H0_H0 ;  /* 0x2000002cff3b7230 */ /* 0x000fe20000004100 */
[----:B------:R-:W-:Y:S01]  /*9cd0*/  F2FP.F16.F32.PACK_AB R45, R58, R41 ;  /* 0x000000293a2d723e */ /* 0x000fe200000000ff */
[----:B------:R-:W-:Y:S01]  /*9ce0*/  HADD2.F32 R53, -RZ, R40.H0_H0 ;  /* 0x20000028ff357230 */ /* 0x000fe20000004100 */
[----:B------:R-:W-:Y:S01]  /*9cf0*/  MOV R41, R43 ;  /* 0x0000002b00297202 */ /* 0x000fe20000000f00 */
[----:B------:R-:W-:Y:S01]  /*9d00*/  HADD2.F32 R61, -RZ, R44.H1_H1 ;  /* 0x3000002cff3d7230 */ /* 0x000fe20000004100 */
[----:B------:R-:W-:Y:S01]  /*9d10*/  F2FP.F16.F32.PACK_AB R47, R62, R47 ;  /* 0x0000002f3e2f723e */ /* 0x000fe200000000ff */
[----:B------:R-:W-:-:S02]  /*9d20*/  HADD2.F32 R57, -RZ, R40.H1_H1 ;  /* 0x30000028ff397230 */ /* 0x000fc40000004100 */
[-C--:B------:R-:W-:Y:S01]  /*9d30*/  FMUL.FTZ R40, R59, R66.reuse ;  /* 0x000000423b287220 */ /* 0x080fe20000410000 */
[----:B------:R-:W-:Y:S02]  /*9d40*/  HADD2.F32 R64, -RZ, R155.H1_H1 ;  /* 0x3000009bff407230 */ /* 0x000fe40000004100 */
[----:B------:R-:W-:Y:S01]  /*9d50*/  FMUL.FTZ R44, R53, R66 ;  /* 0x00000042352c7220 */ /* 0x000fe20000410000 */
[-C--:B------:R-:W-:Y:S01]  /*9d60*/  FMUL.FTZ R66, R61, R68.reuse ;  /* 0x000000443d427220 */ /* 0x080fe20000410000 */
[----:B------:R-:W-:Y:S01]  /*9d70*/  FMUL.FTZ R68, R57, R68 ;  /* 0x0000004439447220 */ /* 0x000fe20000410000 */
[----:B------:R-:W-:Y:S02]  /*9d80*/  HADD2.F32 R154, -RZ, R154.H1_H1 ;  /* 0x3000009aff9a7230 */ /* 0x000fe40000004100 */
[----:B------:R-:W-:Y:S01]  /*9d90*/  FFMA.FTZ R40, R53, R64, -R40 ;  /* 0x0000004035287223 */ /* 0x000fe20000010828 */
[-C--:B------:R-:W-:Y:S01]  /*9da0*/  FFMA.FTZ R53, R57, R50.reuse, -R66 ;  /* 0x0000003239357223 */ /* 0x080fe20000010842 */
[----:B------:R-:W-:Y:S01]  /*9db0*/  FFMA.FTZ R57, R61, R50, R68 ;  /* 0x000000323d397223 */ /* 0x000fe20000010044 */
[----:B------:R-:W-:-:S02]  /*9dc0*/  HADD2.F32 R61, -RZ, R55.H0_H0 ;  /* 0x20000037ff3d7230 */ /* 0x000fc40000004100 */
        /* <DEDUP_REMOVED lines=8> */
[----:B------:R-:W-:-:S02]  /*9e50*/  HADD2.F32 R156, -RZ, R156.H1_H1 ;  /* 0x3000009cff9c7230 */ /* 0x000fc40000004100 */
        /* <DEDUP_REMOVED lines=8> */
[----:B------:R-:W-:-:S03]  /*9ee0*/  IMAD.MOV.U32 R43, RZ, RZ, R60 ;  /* 0x000000ffff2b7224 */ /* 0x000fc600078e003c */
[----:B------:R-:W-:Y:S02]  /*9ef0*/  F2FP.F16.F32.PACK_AB R42, R42, R63 ;  /* 0x0000003f2a2a723e */ /* 0x000fe400000000ff */
[----:B------:R-:W-:-:S07]  /*9f00*/  F2FP.F16.F32.PACK_AB R46, R61, R154 ;  /* 0x0000009a3d2e723e */ /* 0x000fce00000000ff */
.L_x_518:
[----:B------:R-:W-:Y:S05]  /*9f10*/  BSYNC B1 ;  /* 0x0000000000017941 */ /* 0x000fea0003800000 */
.L_x_517:
[----:B0-----:R0:W-:Y:S01]  /*9f20*/  STG.E.128 desc[UR58][R48.64], R40 ;  /* 0x0000002830007986 */ /* 0x0011e2000c101d3a */
[----:B------:R-:W-:-:S13]  /*9f30*/  ISETP.GE.AND P3, PT, R51, R146, PT ;  /* 0x000000923300720c */ /* 0x000fda0003f66270 */
[----:B------:R-:W-:Y:S05]  /*9f40*/  @P3 BRA `(.L_x_467) ;  /* 0x0000000000f43947 */ /* 0x000fea0003800000 */
[--C-:B0-----:R-:W-:Y:S02]  /*9f50*/  SHF.R.S32.HI R41, RZ, 0x1f, R51.reuse ;  /* 0x0000001fff297819 */ /* 0x101fe40000011433 */
[----:B------:R-:W-:-:S04]  /*9f60*/  IADD3 R51, P3, P4, R114, R124, R51 ;  /* 0x0000007c72337210 */ /* 0x000fc80007c7e033 */
[----:B------:R-:W-:Y:S02]  /*9f70*/  IADD3.X R52, R6, R52, R41, P3, P4 ;  /* 0x0000003406347210 */ /* 0x000fe40001fe8429 */
[----:B------:R-:W-:-:S04]  /*9f80*/  LEA R120, P3, R51, R120, 0x1 ;  /* 0x0000007833787211 */ /* 0x000fc800078608ff */
[----:B------:R-:W-:-:S05]  /*9f90*/  LEA.HI.X R121, R51, R121, R52, 0x1, P3 ;  /* 0x0000007933797211 */ /* 0x000fca00018f0c34 */
[----:B--2---:R0:W-:Y:S01]  /*9fa0*/  STG.E.128 desc[UR58][R120.64], R44 ;  /* 0x0000002c78007986 */ /* 0x0041e2000c101d3a */
[----:B------:R-:W-:Y:S05]  /*9fb0*/  BRA `(.L_x_467) ;  /* 0x0000000000d87947 */ /* 0x000fea0003800000 */
.L_x_434:
[----:B------:R-:W-:-:S06]  /*9fc0*/  UISETP.NE.AND UP0, UPT, UR57, 0x3, UPT ;  /* 0x000000033900788c */ /* 0x000fcc000bf05270 */
[----:B------:R-:W-:-:S13]  /*9fd0*/  PLOP3.LUT P2, PT, PT, PT, UP0, 0x80, 0x0 ;  /* 0x000000000000781c */ /* 0x000fda0003f4f008 */
[----:B------:R-:W-:Y:S05]  /*9fe0*/  @!P2 BRA `(.L_x_519) ;  /* 0x000000000004a947 */ /* 0x000fea0003800000 */
[----:B------:R-:W-:Y:S01]  /*9ff0*/  BPT.TRAP 0x1 ;  /* 0x000000040000795c */ /* 0x000fe20000300000 */
.L_x_519:
[----:B------:R-:W-:Y:S01]  /*a000*/  IMAD R101, R16, 0x8, R2 ;  /* 0x0000000810657824 */ /* 0x000fe200078e0202 */
[----:B------:R-:W-:Y:S01]  /*a010*/  SHF.L.U32 R102, R184, 0x1f, RZ ;  /* 0x0000001fb8667819 */ /* 0x000fe200000006ff */
[----:B------:R-:W-:Y:S01]  /*a020*/  IMAD R100, R25, -0x80, R24 ;  /* 0xffffff8019647824 */ /* 0x000fe200078e0218 */
[----:B------:R-:W-:Y:S02]  /*a030*/  BSSY B1, `(.L_x_520) ;  /* 0x0000004000017945 */ /* 0x000fe40003800000 */
[----:B------:R-:W0:Y:S02]  /*a040*/  SYNCS.PHASECHK.TRANS64.TRYWAIT P3, [R101+URZ+0x34890], R102 ;  /* 0x03489066650075a7 */ /* 0x000e24000806017f */
[----:B------:R-:W-:Y:S01]  /*a050*/  VIMNMX R100, R100, 0x80, PT ;  /* 0x0000008064647848 */ /* 0x000fe20003fe0100 */
[----:B0-----:R-:W-:Y:S06]  /*a060*/  @!P3 BRA `(.L_x_521) ;  /* 0x0000018400e8b947 */ /* 0x001fec0003800000 */
.L_x_801:
[----:B------:R-:W-:Y:S05]  /*a070*/  BSYNC B1 ;  /* 0x0000000000017941 */ /* 0x000fea0003800000 */
.L_x_520:
[----:B------:R-:W-:Y:S01]  /*a080*/  ISETP.GE.AND P3, PT, R17, R100, PT ;  /* 0x000000641100720c */ /* 0x000fe20003f66270 */
[----:B------:R-:W-:-:S12]  /*a090*/  BSSY B1, `(.L_x_522) ;  /* 0x0000014000017945 */ /* 0x000fd80003800000 */
[----:B------:R-:W-:Y:S05]  /*a0a0*/  @P3 BRA `(.L_x_523) ;  /* 0x0000000000483947 */ /* 0x000fea0003800000 */
[----:B------:R-:W-:-:S13]  /*a0b0*/  ISETP.NE.AND P3, PT, R34, RZ, PT ;  /* 0x000000ff2200720c */ /* 0x000fda0003f65270 */
[----:B------:R-:W1:Y:S04]  /*a0c0*/  @P3 LDS.128 R40, [R47] ;  /* 0x000000002f283984 */ /* 0x000e680000000c00 */
[----:B-1----:R-:W-:Y:S01]  /*a0d0*/  @P3 STG.E.128 desc[UR58][R48.64], R40 ;  /* 0x0000002830003986 */ /* 0x002fe2000c101d3a */
[----:B------:R-:W-:-:S13]  /*a0e0*/  ISETP.NE.AND P3, PT, R38, RZ, PT ;  /* 0x000000ff2600720c */ /* 0x000fda0003f65270 */
[----:B------:R-:W1:Y:S04]  /*a0f0*/  @P3 LDS.128 R40, [R46] ;  /* 0x000000002e283984 */ /* 0x000e680000000c00 */
[----:B-1----:R-:W-:Y:S01]  /*a100*/  @P3 STG.E.128 desc[UR58][R48.64+0x40], R40 ;  /* 0x0000402830003986 */ /* 0x002fe2000c101d3a */
[----:B------:R-:W-:-:S13]  /*a110*/  ISETP.NE.AND P3, PT, R39, RZ, PT ;  /* 0x000000ff2700720c */ /* 0x000fda0003f65270 */
[----:B------:R-:W1:Y:S04]  /*a120*/  @P3 LDS.128 R40, [R47+0x4000] ;  /* 0x004000002f283984 */ /* 0x000e680000000c00 */
        /* <DEDUP_REMOVED lines=9> */
[----:B-1----:R1:W-:Y:S02]  /*a1c0*/  @P3 STG.E.128 desc[UR58][R48.64+0x140], R40 ;  /* 0x0001402830003986 */ /* 0x0023e4000c101d3a */
.L_x_523:
[----:B------:R-:W-:Y:S05]  /*a1d0*/  BSYNC B1 ;  /* 0x0000000000017941 */ /* 0x000fea0003800000 */
.L_x_522:
[----:B------:R-:W-:-:S13]  /*a1e0*/  ISETP.GE.AND P3, PT, R207, R100, PT ;  /* 0x00000064cf00720c */ /* 0x000fda0003f66270 */
[----:B------:R-:W-:Y:S05]  /*a1f0*/  @P3 BRA `(.L_x_467) ;  /* 0x0000000000483947 */ /* 0x000fea0003800000 */
[----:B------:R-:W-:-:S13]  /*a200*/  ISETP.NE.AND P3, PT, R34, RZ, PT ;  /* 0x000000ff2200720c */ /* 0x000fda0003f65270 */
[----:B-1----:R-:W1:Y:S04]  /*a210*/  @P3 LDS.128 R40, [R47+0x2000] ;  /* 0x002000002f283984 */ /* 0x002e680000000c00 */
        /* <DEDUP_REMOVED lines=16> */
.L_x_467:
[----:B------:R-:W-:Y:S05]  /*a320*/  BSYNC B0 ;  /* 0x0000000000007941 */ /* 0x000fea0003800000 */
.L_x_433:
[----:B01234-:R-:W0:Y:S01]  /*a330*/  S2R R40, SR_TID.X ;  /* 0x0000000000287919 */ /* 0x01fe220000002100 */
[----:B------:R-:W-:Y:S01]  /*a340*/  @!PT LDS RZ, [RZ] ;  /* 0x00000000fffff984 */ /* 0x000fe20000000800 */
[----:B------:R-:W-:Y:S01]  /*a350*/  @!PT LDS RZ, [RZ] ;  /* 0x00000000fffff984 */ /* 0x000fe20000000800 */
[----:B------:R-:W-:Y:S01]  /*a360*/  @!PT LDS RZ, [RZ] ;  /* 0x00000000fffff984 */ /* 0x000fe20000000800 */
[----:B------:R-:W-:Y:S01]  /*a370*/  @!PT LDS RZ, [RZ] ;  /* 0x00000000fffff984 */ /* 0x000fe20000000800 */
[----:B------:R1:W-:Y:S06]  /*a380*/  MEMBAR.ALL.CTA ;  /* 0x0000000000007992 */ /* 0x0003ec0000008000 */
[----:B-1----:R-:W1:Y:S01]  /*a390*/  FENCE.VIEW.ASYNC.S ;  /* 0x00000000000073c6 */ /* 0x002e620000000000 */
[----:B------:R-:W-:Y:S05]  /*a3a0*/  WARPSYNC.ALL ;  /* 0x0000000000007948 */ /* 0x000fea0003800000 */
[----:B------:R-:W-:Y:S01]  /*a3b0*/  BSSY B0, `(.L_x_524) ;  /* 0x0000009000007945 */ /* 0x000fe20003800000 */
[----:B0-----:R-:W-:Y:S01]  /*a3c0*/  LOP3.LUT R40, R40, 0x7f, RZ, 0xc0, !PT ;  /* 0x0000007f28287812 */ /* 0x001fe200078ec0ff */
[----:B-1----:R0:W-:Y:S03]  /*a3d0*/  BAR.SYNC.DEFER_BLOCKING R151, 0x80 ;  /* 0x000200970000751d */ /* 0x0021e60000010000 */
[----:B------:R-:W-:-:S13]  /*a3e0*/  ISETP.NE.AND P3, PT, R40, RZ, PT ;  /* 0x000000ff2800720c */ /* 0x000fda0003f65270 */
[----:B------:R-:W-:-:S04]  /*a3f0*/  @!P3 IADD3 R40, R101, 0x348a0, RZ ;  /* 0x000348a06528b810 */ /* 0x000fc80007ffe0ff */
[----:B------:R-:W-:-:S04]  /*a400*/  @!P3 PRMT R40, RZ, 0x654, R40 ;  /* 0x00000654ff28b816 */ /* 0x000fc80000000028 */
[----:B------:R0:W-:Y:S01]  /*a410*/  @!P3 SYNCS.ARRIVE.TRANS64.RED.A1T0 RZ, [R40+URZ], RZ ;  /* 0x000000ff28ffb9a7 */ /* 0x0001e2000810043f */
[----:B------:R-:W-:Y:S05]  /*a420*/  @!P2 BRA `(.L_x_525) ;  /* 0x000000000004a947 */ /* 0x000fea0003800000 */
[----:B------:R-:W-:Y:S01]  /*a430*/  BPT.TRAP 0x1 ;  /* 0x000000040000795c */ /* 0x000fe20000300000 */
.L_x_525:
[----:B------:R-:W-:Y:S05]  /*a440*/  BSYNC B0 ;  /* 0x0000000000007941 */ /* 0x000fea0003800000 */
.L_x_524:
[----:B------:R-:W1:Y:S01]  /*a450*/  SYNCS.PHASECHK.TRANS64.TRYWAIT P2, [R101+URZ+0x348b0], R102 ;  /* 0x0348b066650075a7 */ /* 0x000e62000804017f */
[----:B------:R-:W-:Y:S01]  /*a460*/  ULDC UR60, c[0x0][0x320] ;  /* 0x0000c800003c7ab9 */ /* 0x000fe20000000800 */
[----:B------:R-:W-:Y:S01]  /*a470*/  ULDC.64 UR38, c[0x0][0x328] ;  /* 0x0000ca0000267ab9 */ /* 0x000fe20000000a00 */
[----:B------:R-:W-:Y:S01]  /*a480*/  ULDC.64 UR36, c[0x0][0x318] ;  /* 0x0000c60000247ab9 */ /* 0x000fe20000000a00 */
[----:B------:R-:W-:Y:S04]  /*a490*/  BSSY B0, `(.L_x_526) ;  /* 0x0000002000007945 */ /* 0x000fe80003800000 */
[----:B-1----:R-:W-:Y:S05]  /*a4a0*/  @!P2 BRA `(.L_x_527) ;  /* 0x0000018000eca947 */ /* 0x002fea0003800000 */
.L_x_802:
[----:B------:R-:W-:Y:S05]  /*a4b0*/  BSYNC B0 ;  /* 0x0000000000007941 */ /* 0x000fea0003800000 */
.L_x_526:
[----:B------:R-:W-:Y:S01]  /*a4c0*/  ISETP.GE.AND P2, PT, R17, R100, PT ;  /* 0x000000641100720c */ /* 0x000fe20003f46270 */
[----:B0-----:R-:W-:Y:S01]  /*a4d0*/  IMAD R40, R16, 0x4000, R15 ;  /* 0x0000400010287824 */ /* 0x001fe200078e020f */
[----:B------:R-:W-:Y:S01]  /*a4e0*/  BSSY B0, `(.L_x_528) ;  /* 0x000001a000007945 */ /* 0x000fe20003800000 */
[----:B------:R-:W-:-:S03]  /*a4f0*/  IMAD.WIDE R44, R25, 0x80, R118 ;  /* 0x00000080192c7825 */ /* 0x000fc600078e0276 */
[----:B------:R-:W-:Y:S01]  /*a500*/  LEA R49, R40, R103, 0x1 ;  /* 0x0000006728317211 */ /* 0x000fe200078e08ff */
[----:B------:R-:W-:-:S04]  /*a510*/  IMAD.IADD R48, R130, 0x1, R40 ;  /* 0x0000000182307824 */ /* 0x000fc800078e0228 */
[----:B------:R-:W-:Y:S02]  /*a520*/  IMAD R48, R48, 0x2, R103 ;  /* 0x0000000230307824 */ /* 0x000fe400078e0267 */
[----:B------:R-:W-:Y:S05]  /*a530*/  @P2 BRA `(.L_x_529) ;  /* 0x0000000000502947 */ /* 0x000fea0003800000 */
[----:B------:R-:W-:Y:S01]  /*a540*/  MOV R41, R99 ;  /* 0x0000006300297202 */ /* 0x000fe20000000f00 */
[----:B------:R-:W-:Y:S02]  /*a550*/  IMAD R43, R45, UR38, RZ ;  /* 0x000000262d2b7c24 */ /* 0x000fe4000f8e02ff */
[----:B------:R-:W-:Y:S02]  /*a560*/  IMAD.MOV.U32 R40, RZ, RZ, R112 ;  /* 0x000000ffff287224 */ /* 0x000fe400078e0070 */
[C---:B------:R-:W-:Y:S02]  /*a570*/  IMAD R43, R44.reuse, UR39, R43 ;  /* 0x000000272c2b7c24 */ /* 0x040fe4000f8e022b */
[----:B------:R-:W-:-:S04]  /*a580*/  IMAD.WIDE.U32 R40, R44, UR38, R40 ;  /* 0x000000262c287c25 */ /* 0x000fc8000f8e0028 */
[----:B------:R-:W-:Y:S01]  /*a590*/  IMAD.IADD R41, R41, 0x1, R43 ;  /* 0x0000000129297824 */ /* 0x000fe200078e022b */
[----:B------:R-:W-:-:S04]  /*a5a0*/  LEA R46, P2, R40, UR36, 0x1 ;  /* 0x00000024282e7c11 */ /* 0x000fc8000f8408ff */
[----:B------:R-:W-:Y:S02]  /*a5b0*/  LEA.HI.X R47, R40, UR37, R41, 0x1, P2 ;  /* 0x00000025282f7c11 */ /* 0x000fe400090f0c29 */
[----:B------:R-:W-:-:S13]  /*a5c0*/  ISETP.GE.AND P2, PT, R18, UR60, PT ;  /* 0x0000003c12007c0c */ /* 0x000fda000bf46270 */
[----:B------:R-:W0:Y:S04]  /*a5d0*/  @!P2 LDS.128 R40, [R49] ;  /* 0x000000003128a984 */ /* 0x000e280000000c00 */
[----:B0-----:R-:W-:Y:S01]  /*a5e0*/  @!P2 STG.E.128 desc[UR58][R46.64], R40 ;  /* 0x000000282e00a986 */ /* 0x001fe2000c101d3a */
[----:B------:R-:W-:-:S13]  /*a5f0*/  ISETP.GE.AND P2, PT, R0, UR60, PT ;  /* 0x0000003c00007c0c */ /* 0x000fda000bf46270 */
[----:B------:R-:W0:Y:S04]  /*a600*/  @!P2 LDS.128 R40, [R48] ;  /* 0x000000003028a984 */ /* 0x000e280000000c00 */
[----:B0-----:R-:W-:Y:S01]  /*a610*/  @!P2 STG.E.128 desc[UR58][R46.64+0x40], R40 ;  /* 0x000040282e00a986 */ /* 0x001fe2000c101d3a */
[----:B------:R-:W-:-:S13]  /*a620*/  ISETP.GE.AND P2, PT, R3, UR60, PT ;  /* 0x0000003c03007c0c */ /* 0x000fda000bf46270 */
[----:B------:R-:W0:Y:S04]  /*a630*/  @!P2 LDS.128 R40, [R49+0x4000] ;  /* 0x004000003128a984 */ /* 0x000e280000000c00 */
[----:B0-----:R-:W-:Y:S01]  /*a640*/  @!P2 STG.E.128 desc[UR58][R46.64+0x80], R40 ;  /* 0x000080282e00a986 */ /* 0x001fe2000c101d3a */
[----:B------:R-:W-:-:S13]  /*a650*/  ISETP.GE.AND P2, PT, R4, UR60, PT ;  /* 0x0000003c04007c0c */ /* 0x000fda000bf46270 */
[----:B------:R-:W0:Y:S04]  /*a660*/  @!P2 LDS.128 R40, [R48+0x4000] ;  /* 0x004000003028a984 */ /* 0x000e280000000c00 */
[----:B0-----:R0:W-:Y:S02]  /*a670*/  @!P2 STG.E.128 desc[UR58][R46.64+0xc0], R40 ;  /* 0x0000c0282e00a986 */ /* 0x0011e4000c101d3a */
.L_x_529:
[----:B------:R-:W-:Y:S05]  /*a680*/  BSYNC B0 ;  /* 0x0000000000007941 */ /* 0x000fea0003800000 */
.L_x_528:
[----:B------:R-:W-:Y:S01]  /*a690*/  ISETP.GE.AND P2, PT, R207, R100, PT ;  /* 0x00000064cf00720c */ /* 0x000fe20003f46270 */
[----:B------:R-:W-:-:S12]  /*a6a0*/  BSSY B0, `(.L_x_530) ;  /* 0x0000018000007945 */ /* 0x000fd80003800000 */
[----:B------:R-:W-:Y:S05]  /*a6b0*/  @P2 BRA `(.L_x_531) ;  /* 0x0000000000582947 */ /* 0x000fea0003800000 */
[----:B0-----:R-:W-:Y:S01]  /*a6c0*/  IADD3 R43, P2, R44, 0x40, RZ ;  /* 0x000000402c2b7810 */ /* 0x001fe20007f5e0ff */
[----:B------:R-:W-:Y:S01]  /*a6d0*/  IMAD.MOV.U32 R41, RZ, RZ, R99 ;  /* 0x000000ffff297224 */ /* 0x000fe200078e0063 */
[----:B------:R-:W-:-:S03]  /*a6e0*/  MOV R40, R112 ;  /* 0x0000007000287202 */ /* 0x000fc60000000f00 */
[----:B------:R-:W-:Y:S02]  /*a6f0*/  IMAD.X R44, RZ, RZ, R45, P2 ;  /* 0x000000ffff2c7224 */ /* 0x000fe400010e062d */
[----:B------:R-:W-:-:S04]  /*a700*/  IMAD.WIDE.U32 R40, R43, UR38, R40 ;  /* 0x000000262b287c25 */ /* 0x000fc8000f8e0028 */
[----:B------:R-:W-:-:S04]  /*a710*/  IMAD R44, R44, UR38, RZ ;  /* 0x000000262c2c7c24 */ /* 0x000fc8000f8e02ff */
[----:B------:R-:W-:Y:S01]  /*a720*/  IMAD R43, R43, UR39, R44 ;  /* 0x000000272b2b7c24 */ /* 0x000fe2000f8e022c */
[----:B------:R-:W-:-:S03]  /*a730*/  LEA R44, P2, R40, UR36, 0x1 ;  /* 0x00000024282c7c11 */ /* 0x000fc6000f8408ff */
[----:B------:R-:W-:-:S05]  /*a740*/  IMAD.IADD R41, R41, 0x1, R43 ;  /* 0x0000000129297824 */ /* 0x000fca00078e022b */
[----:B------:R-:W-:Y:S02]  /*a750*/  LEA.HI.X R45, R40, UR37, R41, 0x1, P2 ;  /* 0x00000025282d7c11 */ /* 0x000fe400090f0c29 */
[----:B------:R-:W-:-:S13]  /*a760*/  ISETP.GE.AND P2, PT, R18, UR60, PT ;  /* 0x0000003c12007c0c */ /* 0x000fda000bf46270 */
[----:B------:R-:W0:Y:S04]  /*a770*/  @!P2 LDS.128 R40, [R49+0x2000] ;  /* 0x002000003128a984 */ /* 0x000e280000000c00 */
[----:B0-----:R-:W-:Y:S01]  /*a780*/  @!P2 STG.E.128 desc[UR58][R44.64], R40 ;  /* 0x000000282c00a986 */ /* 0x001fe2000c101d3a */
        /* <DEDUP_REMOVED lines=8> */
[----:B0-----:R2:W-:Y:S02]  /*a810*/  @!P2 STG.E.128 desc[UR58][R44.64+0xc0], R40 ;  /* 0x0000c0282c00a986 */ /* 0x0015e4000c101d3a */
.L_x_531:
[----:B------:R-:W-:Y:S05]  /*a820*/  BSYNC B0 ;  /* 0x0000000000007941 */ /* 0x000fea0003800000 */
.L_x_530:
[----:B0-2---:R-:W2:Y:S01]  /*a830*/  LDL R40, [R1+0x10] ;  /* 0x0000100001287983 */ /* 0x005ea20000100800 */
[----:B-1----:R-:W-:Y:S01]  /*a840*/  @!P3 IADD3 R101, R101, 0x348c0, RZ ;  /* 0x000348c06565b810 */ /* 0x002fe20007ffe0ff */
[----:B------:R-:W-:Y:S01]  /*a850*/  VIADD R16, R16, 0x1 ;  /* 0x0000000110107836 */ /* 0x000fe20000000000 */
[----:B------:R-:W-:Y:S01]  /*a860*/  PLOP3.LUT P2, PT, PT, PT, PT, 0x8, 0x0 ;  /* 0x000000000000781c */ /* 0x000fe20003f4e170 */
[----:B------:R-:W-:Y:S01]  /*a870*/  @!PT LDS RZ, [RZ] ;  /* 0x00000000fffff984 */ /* 0x000fe20000000800 */
[----:B------:R-:W-:Y:S01]  /*a880*/  @!PT LDS RZ, [RZ] ;  /* 0x00000000fffff984 */ /* 0x000fe20000000800 */
[----:B------:R-:W-:Y:S01]  /*a890*/  @!PT LDS RZ, [RZ] ;  /* 0x00000000fffff984 */ /* 0x000fe20000000800 */
[----:B------:R-:W-:Y:S01]  /*a8a0*/  @!PT LDS RZ, [RZ] ;  /* 0x00000000fffff984 */ /* 0x000fe20000000800 */
[----:B------:R0:W-:Y:S06]  /*a8b0*/  MEMBAR.ALL.CTA ;  /* 0x0000000000007992 */ /* 0x0001ec0000008000 */
[----:B0-----:R-:W0:Y:S01]  /*a8c0*/  FENCE.VIEW.ASYNC.S ;  /* 0x00000000000073c6 */ /* 0x001e220000000000 */
[----:B------:R-:W-:Y:S01]  /*a8d0*/  @!P3 PRMT R101, RZ, 0x654, R101 ;  /* 0x00000654ff65b816 */ /* 0x000fe20000000065 */
[----:B0-----:R1:W-:Y:S06]  /*a8e0*/  BAR.SYNC.DEFER_BLOCKING R151, 0x80 ;  /* 0x000200970000751d */ /* 0x0013ec0000010000 */
[----:B------:R1:W-:Y:S01]  /*a8f0*/  @!P3 SYNCS.ARRIVE.TRANS64.RED.A1T0 RZ, [R101+URZ], RZ ;  /* 0x000000ff65ffb9a7 */ /* 0x0003e2000810043f */
[----:B------:R-:W-:-:S04]  /*a900*/  ISETP.NE.AND P3, PT, R16, 0x2, PT ;  /* 0x000000021000780c */ /* 0x000fc80003f65270 */
[----:B------:R-:W-:Y:S02]  /*a910*/  SEL R41, RZ, 0x1, P3 ;  /* 0x00000001ff297807 */ /* 0x000fe40001800000 */
[----:B------:R-:W-:Y:S02]  /*a920*/  SEL R16, R16, RZ, P3 ;  /* 0x000000ff10107207 */ /* 0x000fe40001800000 */
[----:B------:R-:W-:Y:S02]  /*a930*/  LOP3.LUT R184, R184, R41, RZ, 0x3c, !PT ;  /* 0x00000029b8b87212 */ /* 0x000fe400078e3cff */
[----:B--2---:R-:W-:-:S13]  /*a940*/  LOP3.LUT P4, RZ, R40, 0x2, RZ, 0xc0, !PT ;  /* 0x0000000228ff7812 */ /* 0x004fda000788c0ff */
[----:B-1----:R-:W-:Y:S05]  /*a950*/  @P4 BRA `(.L_x_532) ;  /* 0xffffff8000ec4947 */ /* 0x002fea000383ffff */
.L_x_428:
[----:B------:R-:W-:Y:S01]  /*a960*/  BSSY B0, `(.L_x_533) ;  /* 0x0000005000007945 */ /* 0x000fe20003800000 */
[----:B------:R-:W-:-:S03]  /*a970*/  IMAD.MOV.U32 R4, RZ, RZ, RZ ;  /* 0x000000ffff047224 */ /* 0x000fc600078e00ff */
[----:B------:R-:W-:Y:S05]  /*a980*/  @P2 BRA `(.L_x_534) ;  /* 0x0000000000082947 */ /* 0x000fea0003800000 */
[----:B------:R-:W1:Y:S02]  /*a990*/  FENCE.VIEW.ASYNC.G ;  /* 0x00000000000073c6 */ /* 0x000e640000000100 */
[----:B-1----:R-:W-:Y:S06]  /*a9a0*/  BAR.ARV 0xc, 0x180 ;  /* 0x0306000000007b1d */ /* 0x002fec0000002000 */
.L_x_534:
[----:B------:R-:W-:Y:S05]  /*a9b0*/  BSYNC B0 ;  /* 0x0000000000007941 */ /* 0x000fea0003800000 */
.L_x_533:
[----:B------:R-:W2:Y:S01]  /*a9c0*/  LDL R0, [R1+0x10] ;  /* 0x0000100001007983 */ /* 0x000ea20000100800 */
[----:B------:R-:W-:Y:S01]  /*a9d0*/  BSSY B0, `(.L_x_535) ;  /* 0x0000020000007945 */ /* 0x000fe20003800000 */
[----:B--2---:R-:W-:-:S13]  /*a9e0*/  LOP3.LUT P0, RZ, R0, 0x4, RZ, 0xc0, !PT ;  /* 0x0000000400ff7812 */ /* 0x004fda000780c0ff */
        /* <DEDUP_REMOVED lines=12> */
[----:B0-----:R-:W-:Y:S01]  /*aab0*/  IADD3 R4, R3, 0xffffffe, RZ ;  /* 0x0ffffffe03047810 */ /* 0x001fe20007ffe0ff */
[----:B------:R-:W-:-:S05]  /*aac0*/  IMAD.MOV R3, RZ, RZ, -R10 ;  /* 0x000000ffff037224 */ /* 0x000fca00078e0a0a */
        /* <DEDUP_REMOVED lines=12> */
[----:B------:R-:W-:-:S05]  /*ab90*/  @P0 IADD3 R5, R5, 0x1, RZ ;  /* 0x0000000105050810 */ /* 0x000fca0007ffe0ff */
[----:B------:R-:W-:-:S04]  /*aba0*/  IMAD.MOV.U32 R4, RZ, RZ, R5 ;  /* 0x000000ffff047224 */ /* 0x000fc800078e0005 */
[----:B------:R-:W-:Y:S01]  /*abb0*/  @!P2 IMAD.MOV R4, RZ, RZ, -R4 ;  /* 0x000000ffff04a224 */ /* 0x000fe200078e0a04 */
[----:B------:R-:W-:-:S07]  /*abc0*/  @!P1 LOP3.LUT R4, RZ, R9, RZ, 0x33, !PT ;  /* 0x00000009ff049212 */ /* 0x000fce00078e33ff */
.L_x_536:
[----:B------:R-:W-:Y:S05]  /*abd0*/  BSYNC B0 ;  /* 0x0000000000007941 */ /* 0x000fea0003800000 */
.L_x_535:
[-C--:B------:R-:W-:Y:S01]  /*abe0*/  IMAD R197, R209, R4.reuse, RZ ;  /* 0x00000004d1c57224 */ /* 0x080fe200078e02ff */
[----:B------:R-:W-:Y:S01]  /*abf0*/  PLOP3.LUT P0, PT, PT, PT, PT, 0x80, 0x0 ;  /* 0x000000000000781c */ /* 0x000fe20003f0f070 */
[----:B------:R-:W-:Y:S01]  /*ac00*/  IMAD.MOV.U32 R3, RZ, RZ, RZ ;  /* 0x000000ffff037224 */ /* 0x000fe200078e00ff */
[----:B------:R-:W-:Y:S02]  /*ac10*/  MOV R0, RZ ;  /* 0x000000ff00007202 */ /* 0x000fe40000000f00 */
[----:B------:R-:W-:Y:S02]  /*ac20*/  CS2R R86, SRZ ;  /* 0x0000000000567805 */ /* 0x000fe4000001ff00 */
[----:B------:R-:W-:Y:S02]  /*ac30*/  VIADDMNMX R149, R197, R4, R149, PT ;  /* 0x00000004c5957246 */ /* 0x000fe40003800195 */
[----:B------:R-:W-:Y:S02]  /*ac40*/  CS2R R84, SRZ ;  /* 0x0000000000547805 */ /* 0x000fe4000001ff00 */
        /* <DEDUP_REMOVED lines=32> */
[----:B0-----:R-:W2:Y:S01]  /*ae50*/  LDL R6, [R1+0x88] ;  /* 0x0000880001067983 */ /* 0x001ea20000100800 */
[----:B------:R-:W0:Y:S02]  /*ae60*/  S2R R7, SR_TID.X ;  /* 0x0000000000077919 */ /* 0x000e240000002100 */
[----:B0-----:R-:W-:-:S05]  /*ae70*/  VIADD R7, R7, 0xffffff80 ;  /* 0xffffff8007077836 */ /* 0x001fca0000000000 */
[----:B------:R-:W-:-:S04]  /*ae80*/  SHF.R.S32.HI R5, RZ, 0x1f, R7 ;  /* 0x0000001fff057819 */ /* 0x000fc80000011407 */
[----:B------:R-:W-:-:S04]  /*ae90*/  LEA.HI R5, R5, R7, RZ, 0x7 ;  /* 0x0000000705057211 */ /* 0x000fc800078f38ff */
[----:B------:R-:W-:-:S05]  /*aea0*/  SHF.R.S32.HI R5, RZ, 0x7, R5 ;  /* 0x00000007ff057819 */ /* 0x000fca0000011405 */
[----:B------:R-:W0:Y:S02]  /*aeb0*/  SHFL.IDX PT, R0, R5, RZ, 0x1f ;  /* 0x00001fff05007589 */ /* 0x000e2400000e0000 */
[----:B0-----:R-:W-:-:S04]  /*aec0*/  LEA.HI R3, R0, R0, RZ, 0x1 ;  /* 0x0000000000037211 */ /* 0x001fc800078f08ff */
[----:B------:R-:W-:-:S04]  /*aed0*/  LOP3.LUT R3, R3, 0x1e, RZ, 0xc0, !PT ;  /* 0x0000001e03037812 */ /* 0x000fc800078ec0ff */
[----:B------:R-:W-:Y:S02]  /*aee0*/  IADD3 R3, R0, -R3, RZ ;  /* 0x8000000300037210 */ /* 0x000fe40007ffe0ff */
[----:B--2---:R-:W-:-:S13]  /*aef0*/  R2UR UR4, R6 ;  /* 0x00000000060472ca */ /* 0x004fda00000e0000 */
[----:B------:R-:W-:-:S05]  /*af00*/  IMAD.U32 R0, RZ, RZ, UR4 ;  /* 0x00000004ff007e24 */ /* 0x000fca000f8e00ff */
[----:B------:R-:W-:Y:S02]  /*af10*/  LOP3.LUT P0, RZ, R0, 0x3ff, RZ, 0xc0, !PT ;  /* 0x000003ff00ff7812 */ /* 0x000fe4000780c0ff */
[----:B------:R-:W-:-:S04]  /*af20*/  LEA R3, R3, UR4, 0xd ;  /* 0x0000000403037c11 */ /* 0x000fc8000f8e68ff */
[----:B------:R-:W-:Y:S02]  /*af30*/  SHF.R.U32.HI R3, RZ, 0x4, R3 ;  /* 0x00000004ff037819 */ /* 0x000fe40000011603 */
[----:B------:R-:W-:Y:S02]  /*af40*/  P2R R24, PR, RZ, 0x1 ;  /* 0x00000001ff187803 */ /* 0x000fe40000000000 */
[----:B------:R-:W-:-:S03]  /*af50*/  LOP3.LUT R36, R3, 0x3fff, RZ, 0xc0, !PT ;  /* 0x00003fff03247812 */ /* 0x000fc600078ec0ff */
[----:B------:R-:W-:Y:S05]  /*af60*/  @!P0 BRA `(.L_x_538) ;  /* 0x0000000000408947 */ /* 0x000fea0003800000 */
[----:B------:R-:W-:Y:S01]  /*af70*/  MOV R14, 0x0 ;  /* 0x00000000000e7802 */ /* 0x000fe20000000f00 */
[----:B------:R-:W-:Y:S01]  /*af80*/  ULDC.64 UR4, c[0x4][0x118] ;  /* 0x0100460000047ab9 */ /* 0x000fe20000000a00 */
[----:B------:R-:W-:Y:S01]  /*af90*/  ULDC.64 UR6, c[0x4][0x120] ;  /* 0x0100480000067ab9 */ /* 0x000fe20000000a00 */
[----:B------:R-:W-:Y:S01]  /*afa0*/  IMAD.U32 R4, RZ, RZ, UR4 ;  /* 0x00000004ff047e24 */ /* 0x000fe2000f8e00ff */
[----:B------:R-:W-:Y:S01]  /*afb0*/  MOV R5, UR5 ;  /* 0x0000000500057c02 */ /* 0x000fe20008000f00 */
[----:B------:R-:W-:Y:S01]  /*afc0*/  ULDC.64 UR4, c[0x4][0x98] ;  /* 0x0100260000047ab9 */ /* 0x000fe20000000a00 */
        /* <DEDUP_REMOVED lines=9> */
[----:B0----5:R-:W-:Y:S05]  /*b060*/  CALL.ABS.NOINC R14 ;  /* 0x000000000e007343 */ /* 0x021fea0003c00000 */
.L_x_538:
[----:B------:R-:W-:Y:S02]  /*b070*/  ULDC UR4, c[0x0][0x3f4] ;  /* 0x0000fd0000047ab9 */ /* 0x000fe40000000800 */
[----:B------:R-:W-:-:S13]  /*b080*/  ISETP.LT.AND P0, PT, RZ, UR4, PT ;  /* 0x00000004ff007c0c */ /* 0x000fda000bf01270 */
[----:B------:R-:W-:Y:S05]  /*b090*/  @P0 BRA `(.L_x_539) ;  /* 0x00000000003c0947 */ /* 0x000fea0003800000 */
[----:B------:R-:W-:-:S04]  /*b0a0*/  LEA.HI R0, R206, R206, RZ, 0x1 ;  /* 0x000000cece007211 */ /* 0x000fc800078f08ff */
[----:B------:R-:W-:-:S05]  /*b0b0*/  LOP3.LUT R3, R0, 0xfffffffe, RZ, 0xc0, !PT ;  /* 0xfffffffe00037812 */ /* 0x000fca00078ec0ff */
[----:B------:R-:W-:-:S05]  /*b0c0*/  IMAD.IADD R3, R206, 0x1, -R3 ;  /* 0x00000001ce037824 */ /* 0x000fca00078e0a03 */
[----:B------:R-:W-:-:S04]  /*b0d0*/  SHF.L.U32 R3, R3, 0x1f, RZ ;  /* 0x0000001f03037819 */ /* 0x000fc800000006ff */
[----:B------:R0:W1:Y:S03]  /*b0e0*/  SYNCS.PHASECHK.TRANS64.TRYWAIT P0, [R2+URZ+0x34800], R3 ;  /* 0x03480003020075a7 */ /* 0x000066000800017f */
[----:B-1----:R-:W-:Y:S05]  /*b0f0*/  @!P0 NANOSLEEP.SYNCS 0x989680 ;  /* 0x009896800000895d */ /* 0x002fea0003900000 */
[----:B------:R-:W1:Y:S01]  /*b100*/  @!P0 SYNCS.PHASECHK.TRANS64 P0, [R2+URZ+0x34800], R3 ;  /* 0x03480003020085a7 */ /* 0x000e62000800007f */
[----:B------:R-:W-:Y:S04]  /*b110*/  BSSY B0, `(.L_x_540) ;  /* 0x0000006000007945 */ /* 0x000fe80003800000 */
[----:B-1----:R-:W-:Y:S05]  /*b120*/  @P0 BRA `(.L_x_541) ;  /* 0x0000000000100947 */ /* 0x002fea0003800000 */
.L_x_542:
[----:B-1----:R1:W2:Y:S02]  /*b130*/  SYNCS.PHASECHK.TRANS64.TRYWAIT P0, [R2+URZ+0x34800], R3 ;  /* 0x03480003020075a7 */ /* 0x0022a4000800017f */
[----:B--2---:R-:W-:Y:S05]  /*b140*/  @!P0 NANOSLEEP.SYNCS 0x989680 ;  /* 0x009896800000895d */ /* 0x004fea0003900000 */
[----:B------:R-:W2:Y:S02]  /*b150*/  @!P0 SYNCS.PHASECHK.TRANS64 P0, [R2+URZ+0x34800], R3 ;  /* 0x03480003020085a7 */ /* 0x000ea4000800007f */
[----:B--2---:R-:W-:Y:S05]  /*b160*/  @!P0 BRA `(.L_x_542) ;  /* 0xfffffffc00f08947 */ /* 0x004fea000383ffff */
.L_x_541:
[----:B------:R-:W-:Y:S05]  /*b170*/  BSYNC B0 ;  /* 0x0000000000007941 */ /* 0x000fea0003800000 */
.L_x_540:
[----:B------:R-:W-:Y:S05]  /*b180*/  BRA `(.L_x_543) ;  /* 0x0000005800647947 */ /* 0x000fea0003800000 */
.L_x_539:
[----:B-----5:R-:W-:Y:S01]  /*b190*/  SHF.R.S32.HI R0, RZ, 0x1f, R143 ;  /* 0x0000001fff007819 */ /* 0x020fe2000001148f */
[----:B------:R-:W-:Y:S01]  /*b1a0*/  ULDC.64 UR4, c[0x0][0x3f8] ;  /* 0x0000fe0000047ab9 */ /* 0x000fe20000000a00 */
[----:B------:R-:W-:Y:S01]  /*b1b0*/  ULDC.64 UR6, c[0x0][0x408] ;  /* 0x0001020000067ab9 */ /* 0x000fe20000000a00 */
[----:B------:R-:W-:Y:S01]  /*b1c0*/  ISETP.NE.AND P2, PT, R24, RZ, PT ;  /* 0x000000ff1800720c */ /* 0x000fe20003f45270 */
[----:B------:R-:W-:-:S04]  /*b1d0*/  IMAD.WIDE.U32 R42, R143, UR4, RZ ;  /* 0x000000048f2a7c25 */ /* 0x000fc8000f8e00ff */
[C---:B------:R-:W-:Y:S02]  /*b1e0*/  IMAD R4, R0.reuse, UR4, RZ ;  /* 0x0000000400047c24 */ /* 0x040fe4000f8e02ff */
[----:B------:R-:W-:Y:S02]  /*b1f0*/  IMAD R0, R0, UR6, RZ ;  /* 0x0000000600007c24 */ /* 0x000fe4000f8e02ff */
[C---:B------:R-:W-:Y:S01]  /*b200*/  IMAD R5, R143.reuse, UR5, R4 ;  /* 0x000000058f057c24 */ /* 0x040fe2000f8e0204 */
[----:B------:R-:W-:Y:S01]  /*b210*/  ULDC.64 UR4, c[0x0][0x3e8] ;  /* 0x0000fa0000047ab9 */ /* 0x000fe20000000a00 */
[----:B------:R-:W-:Y:S01]  /*b220*/  IMAD.WIDE.U32 R44, R143, UR6, RZ ;  /* 0x000000068f2c7c25 */ /* 0x000fe2000f8e00ff */
[----:B------:R-:W-:Y:S02]  /*b230*/  LEA R37, P0, R42, UR4, 0x1 ;  /* 0x000000042a257c11 */ /* 0x000fe4000f8008ff */
[----:B------:R-:W-:Y:S01]  /*b240*/  IADD3 R5, R5, R43, RZ ;  /* 0x0000002b05057210 */ /* 0x000fe20007ffe0ff */
[----:B------:R-:W-:Y:S01]  /*b250*/  IMAD R3, R143, UR7, R0 ;  /* 0x000000078f037c24 */ /* 0x000fe2000f8e0200 */
[----:B------:R-:W-:-:S02]  /*b260*/  ULDC.64 UR6, c[0x0][0x400] ;  /* 0x0001000000067ab9 */ /* 0x000fc40000000a00 */
[----:B------:R-:W-:Y:S01]  /*b270*/  LEA R24, P1, R44, UR6, 0x1 ;  /* 0x000000062c187c11 */ /* 0x000fe2000f8208ff */
[----:B------:R-:W-:Y:S01]  /*b280*/  IMAD.IADD R3, R3, 0x1, R45 ;  /* 0x0000000103037824 */ /* 0x000fe200078e022d */
[----:B------:R-:W-:-:S04]  /*b290*/  LEA.HI.X R42, R42, UR5, R5, 0x1, P0 ;  /* 0x000000052a2a7c11 */ /* 0x000fc800080f0c05 */
[----:B------:R-:W-:Y:S01]  /*b2a0*/  LEA.HI.X R44, R44, UR7, R3, 0x1, P1 ;  /* 0x000000072c2c7c11 */ /* 0x000fe200088f0c03 */
[----:B------:R-:W-:Y:S06]  /*b2b0*/  @!P2 BRA `(.L_x_544) ;  /* 0x000000000040a947 */ /* 0x000fec0003800000 */
        /* <DEDUP_REMOVED lines=16> */
.L_x_544:
[----:B------:R-:W-:Y:S01]  /*b3c0*/  ULDC.U8 UR4, c[0x0][0x410] ;  /* 0x0001040000047ab9 */ /* 0x000fe20000000000 */
[----:B------:R-:W-:Y:S01]  /*b3d0*/  BSSY B0, `(.L_x_545) ;  /* 0x000056c000007945 */ /* 0x000fe20003800000 */
[----:B------:R-:W-:Y:S01]  /*b3e0*/  ISETP.NE.AND P0, PT, RZ, UR4, PT ;  /* 0x00000004ff007c0c */ /* 0x000fe2000bf05270 */
[----:B------:R-:W-:-:S12]  /*b3f0*/  IMAD R0, R145, 0x80, R17 ;  /* 0x0000008091007824 */ /* 0x000fd800078e0211 */
[----:B------:R-:W-:Y:S05]  /*b400*/  @!P0 BRA `(.L_x_546) ;  /* 0x0000002800b48947 */ /* 0x000fea0003800000 */
[----:B------:R-:W-:-:S03]  /*b410*/  UMOV UR4, 0xffffffff ;  /* 0xffffffff00047882 */ /* 0x000fc60000000000 */
[----:B------:R-:W-:Y:S05]  /*b420*/  BRA.DIV UR4, `(.L_x_547) ;  /* 0x0000017604207947 */ /* 0x000fea000b800000 */
[----:B------:R-:W0:Y:S04]  /*b430*/  SHFL.IDX PT, R42, R42, RZ, 0x1c1f ;  /* 0x001c1fff2a2a7589 */ /* 0x000e2800000e0000 */
[----:B------:R-:W1:Y:S04]  /*b440*/  SHFL.IDX PT, R37, R37, RZ, 0x1c1f ;  /* 0x001c1fff25257589 */ /* 0x000e6800000e0000 */
[----:B------:R-:W2:Y:S04]  /*b450*/  SHFL.IDX PT, R44, R44, RZ, 0x1c1f ;  /* 0x001c1fff2c2c7589 */ /* 0x000ea800000e0000 */
[----:B------:R3:W4:Y:S02]  /*b460*/  SHFL.IDX PT, R41, R24, RZ, 0x1c1f ;  /* 0x001c1fff18297589 */ /* 0x00072400000e0000 */
.L_x_808:
[----:B------:R-:W-:Y:S01]  /*b470*/  ULDC UR4, c[0x0][0x448] ;  /* 0x0001120000047ab9 */ /* 0x000fe20000000800 */
[----:B------:R-:W-:Y:S01]  /*b480*/  LOP3.LUT R8, R191, 0x18, R18, 0xf8, !PT ;  /* 0x00000018bf087812 */ /* 0x000fe200078ef812 */
[----:B------:R-:W-:Y:S01]  /*b490*/  IMAD R43, R150, UR4, RZ ;  /* 0x00000004962b7c24 */ /* 0x000fe2000f8e02ff */
[----:B------:R-:W-:Y:S01]  /*b4a0*/  BSSY B1, `(.L_x_548) ;  /* 0x0000054000017945 */ /* 0x000fe20003800000 */
[----:B------:R-:W-:Y:S02]  /*b4b0*/  LOP3.LUT P0, RZ, R231, 0x4, RZ, 0xc0, !PT ;  /* 0x00000004e7ff7812 */ /* 0x000fe4000780c0ff */
[----:B------:R-:W-:Y:S02]  /*b4c0*/  CS2R R4, SRZ ;  /* 0x0000000000047805 */ /* 0x000fe4000001ff00 */
[----:B------:R-:W-:Y:S02]  /*b4d0*/  LOP3.LUT R3, R8, R193, RZ, 0x3c, !PT ;  /* 0x000000c108037212 */ /* 0x000fe400078e3cff */
[----:B------:R-:W-:-:S02]  /*b4e0*/  CS2R R6, SRZ ;  /* 0x0000000000067805 */ /* 0x000fc4000001ff00 */
[----:B------:R-:W-:Y:S01]  /*b4f0*/  ISETP.GE.AND P1, PT, R0, R43, PT ;  /* 0x0000002b0000720c */ /* 0x000fe20003f26270 */
[----:B------:R-:W-:Y:S01]  /*b500*/  IMAD R43, R145, -0x80, R43 ;  /* 0xffffff80912b7824 */ /* 0x000fe200078e022b */
[----:B------:R-:W-:Y:S02]  /*b510*/  LEA R3, R192, R3, 0x9 ;  /* 0x00000003c0037211 */ /* 0x000fe400078e48ff */
[----:B------:R-:W-:Y:S02]  /*b520*/  CS2R R8, SRZ ;  /* 0x0000000000087805 */ /* 0x000fe4000001ff00 */
[----:B------:R-:W-:Y:S02]  /*b530*/  CS2R R10, SRZ ;  /* 0x00000000000a7805 */ /* 0x000fe4000001ff00 */
[----:B------:R-:W-:Y:S02]  /*b540*/  CS2R R12, SRZ ;  /* 0x00000000000c7805 */ /* 0x000fe4000001ff00 */
[----:B------:R-:W-:Y:S01]  /*b550*/  CS2R R14, SRZ ;  /* 0x00000000000e7805 */ /* 0x000fe2000001ff00 */
[----:B------:R-:W-:Y:S01]  /*b560*/  IMAD R3, R3, 0x2, R2 ;  /* 0x0000000203037824 */ /* 0x000fe200078e0202 */
[----:B------:R-:W-:-:S02]  /*b570*/  CS2R R20, SRZ ;  /* 0x0000000000147805 */ /* 0x000fc4000001ff00 */
[----:B---3--:R-:W-:Y:S02]  /*b580*/  CS2R R24, SRZ ;  /* 0x0000000000187805 */ /* 0x008fe4000001ff00 */
[----:B------:R-:W-:Y:S02]  /*b590*/  CS2R R26, SRZ ;  /* 0x00000000001a7805 */ /* 0x000fe4000001ff00 */
[----:B------:R-:W-:Y:S02]  /*b5a0*/  CS2R R28, SRZ ;  /* 0x00000000001c7805 */ /* 0x000fe4000001ff00 */
[----:B------:R-:W-:Y:S01]  /*b5b0*/  CS2R R30, SRZ ;  /* 0x00000000001e7805 */ /* 0x000fe2000001ff00 */
[C---:B------:R-:W-:Y:S01]  /*b5c0*/  VIADD R45, R3.reuse, 0x10400 ;  /* 0x00010400032d7836 */ /* 0x040fe20000000000 */
[----:B------:R-:W-:Y:S02]  /*b5d0*/  IADD3 R0, R3, 0x10440, RZ ;  /* 0x0001044003007810 */ /* 0x000fe40007ffe0ff */
[----:B------:R-:W-:Y:S01]  /*b5e0*/  CS2R R32, SRZ ;  /* 0x0000000000207805 */ /* 0x000fe2000001ff00 */
[----:B------:R-:W-:Y:S06]  /*b5f0*/  @P1 BRA `(.L_x_549) ;  /* 0x0000000000f81947 */ /* 0x000fec0003800000 */
[----:B------:R-:W3:Y:S01]  /*b600*/  LDL R49, [R1+0x14] ;  /* 0x0000140001317983 */ /* 0x000ee20000100800 */
[----:B------:R-:W-:-:S03]  /*b610*/  ULDC UR4, c[0x0][0x3f4] ;  /* 0x0000fd0000047ab9 */ /* 0x000fc60000000800 */
[----:B------:R-:W3:Y:S04]  /*b620*/  LDL R48, [R1+0x4c] ;  /* 0x00004c0001307983 */ /* 0x000ee80000100800 */
[----:B------:R-:W3:Y:S04]  /*b630*/  LDL R47, [R1+0x48] ;  /* 0x00004800012f7983 */ /* 0x000ee80000100800 */
[----:B------:R-:W3:Y:S04]  /*b640*/  LDL R40, [R1+0x54] ;  /* 0x0000540001287983 */ /* 0x000ee80000100800 */
[----:B------:R-:W3:Y:S01]  /*b650*/  LDL R46, [R1+0x50] ;  /* 0x00005000012e7983 */ /* 0x000ee20000100800 */
[----:B------:R-:W-:-:S02]  /*b660*/  ISETP.GE.AND P2, PT, R22, UR4, PT ;  /* 0x0000000416007c0c */ /* 0x000fc4000bf46270 */
[----:B------:R-:W-:Y:S02]  /*b670*/  ISETP.GE.AND P3, PT, R187, UR4, PT ;  /* 0x00000004bb007c0c */ /* 0x000fe4000bf66270 */
[----:B------:R-:W-:Y:S02]  /*b680*/  ISETP.GE.AND P4, PT, R186, UR4, PT ;  /* 0x00000004ba007c0c */ /* 0x000fe4000bf86270 */
[----:B------:R-:W-:Y:S02]  /*b690*/  CS2R R20, SRZ ;  /* 0x0000000000147805 */ /* 0x000fe4000001ff00 */
[----:B------:R-:W-:-:S05]  /*b6a0*/  CS2R R4, SRZ ;  /* 0x0000000000047805 */ /* 0x000fca000001ff00 */
[----:B----4-:R-:W-:Y:S01]  /*b6b0*/  @!P2 MOV R6, R41 ;  /* 0x000000290006a202 */ /* 0x010fe20000000f00 */
[----:B-1----:R-:W-:Y:S02]  /*b6c0*/  @!P2 IMAD.MOV.U32 R8, RZ, RZ, R37 ;  /* 0x000000ffff08a224 */ /* 0x002fe400078e0025 */
[----:B0-----:R-:W-:Y:S02]  /*b6d0*/  @!P2 IMAD.MOV.U32 R9, RZ, RZ, R42 ;  /* 0x000000ffff09a224 */ /* 0x001fe400078e002a */
[----:B--2---:R-:W-:Y:S01]  /*b6e0*/  @!P2 IMAD.MOV.U32 R7, RZ, RZ, R44 ;  /* 0x000000ffff07a224 */ /* 0x004fe200078e002c */
[----:B------:R-:W-:Y:S01]  /*b6f0*/  @!P3 IADD3 R10, P1, R37, R234, RZ ;  /* 0x000000ea250ab210 */ /* 0x000fe20007f3e0ff */
[----:B------:R-:W-:-:S04]  /*b700*/  @!P2 IMAD.WIDE R8, R22, 0x2, R8 ;  /* 0x000000021608a825 */ /* 0x000fc800078e0208 */
[----:B------:R-:W-:Y:S01]  /*b710*/  @!P2 IMAD.WIDE R12, R22, 0x2, R6 ;  /* 0x00000002160ca825 */ /* 0x000fe200078e0206 */
[----:B------:R0:W5:Y:S03]  /*b720*/  @!P2 LD.E.64 R20, desc[UR58][R8.64] ;  /* 0x0000003a0814a980 */ /* 0x000166000c101b00 */
[----:B------:R-:W-:Y:S01]  /*b730*/  @!P3 IMAD.X R11, R42, 0x1, R233, P1 ;  /* 0x000000012a0bb824 */ /* 0x000fe200008e06e9 */
[----:B------:R-:W-:Y:S01]  /*b740*/  @!P3 IADD3 R30, P1, R41, R234, RZ ;  /* 0x000000ea291eb210 */ /* 0x000fe20007f3e0ff */
[----:B------:R-:W5:Y:S01]  /*b750*/  @!P2 LD.E.64 R4, desc[UR58][R12.64] ;  /* 0x0000003a0c04a980 */ /* 0x000f62000c101b00 */
[----:B------:R-:W-:Y:S02]  /*b760*/  ISETP.GE.AND P2, PT, R189, UR4, PT ;  /* 0x00000004bd007c0c */ /* 0x000fe4000bf46270 */
[----:B------:R-:W-:Y:S02]  /*b770*/  CS2R R24, SRZ ;  /* 0x0000000000187805 */ /* 0x000fe4000001ff00 */
[----:B------:R-:W-:-:S02]  /*b780*/  CS2R R6, SRZ ;  /* 0x0000000000067805 */ /* 0x000fc4000001ff00 */
[----:B------:R-:W-:Y:S02]  /*b790*/  @!P3 IADD3.X R31, R44, R233, RZ, P1, !PT ;  /* 0x000000e92c1fb210 */ /* 0x000fe40000ffe4ff */
[-C--:B------:R-:W-:Y:S02]  /*b7a0*/  @!P4 IADD3 R34, P5, R37, R236.reuse, RZ ;  /* 0x000000ec2522c210 */ /* 0x080fe40007fbe0ff */
[----:B------:R-:W-:Y:S02]  /*b7b0*/  @!P4 IADD3 R38, P6, R41, R236, RZ ;  /* 0x000000ec2926c210 */ /* 0x000fe40007fde0ff */
[----:B------:R-:W-:Y:S02]  /*b7c0*/  CS2R R26, SRZ ;  /* 0x00000000001a7805 */ /* 0x000fe4000001ff00 */
[----:B------:R-:W-:Y:S02]  /*b7d0*/  ISETP.GE.AND P1, PT, R188, UR4, PT ;  /* 0x00000004bc007c0c */ /* 0x000fe4000bf26270 */
[----:B0-----:R-:W-:Y:S01]  /*b7e0*/  CS2R R8, SRZ ;  /* 0x0000000000087805 */ /* 0x001fe2000001ff00 */
[----:B------:R0:W5:Y:S01]  /*b7f0*/  @!P3 LD.E.64 R24, desc[UR58][R10.64] ;  /* 0x0000003a0a18b980 */ /* 0x000162000c101b00 */
[----:B------:R-:W-:-:S02]  /*b800*/  @!P4 IMAD.X R35, R42, 0x1, R235, P5 ;  /* 0x000000012a23c824 */ /* 0x000fc400028e06eb */
[----:B------:R-:W-:Y:S01]  /*b810*/  @!P4 IMAD.X R39, R44, 0x1, R235, P6 ;  /* 0x000000012c27c824 */ /* 0x000fe200030e06eb */
[----:B------:R1:W5:Y:S01]  /*b820*/  @!P3 LD.E.64 R6, desc[UR58][R30.64] ;  /* 0x0000003a1e06b980 */ /* 0x000362000c101b00 */
[----:B------:R-:W-:-:S03]  /*b830*/  ISETP.GE.AND P3, PT, R190, UR4, PT ;  /* 0x00000004be007c0c */ /* 0x000fc6000bf66270 */
[----:B------:R-:W5:Y:S04]  /*b840*/  @!P4 LD.E.64 R26, desc[UR58][R34.64] ;  /* 0x0000003a221ac980 */ /* 0x000f68000c101b00 */
[----:B------:R2:W5:Y:S01]  /*b850*/  @!P4 LD.E.64 R8, desc[UR58][R38.64] ;  /* 0x0000003a2608c980 */ /* 0x000562000c101b00 */
[----:B------:R-:W-:Y:S02]  /*b860*/  CS2R R28, SRZ ;  /* 0x00000000001c7805 */ /* 0x000fe4000001ff00 */
[----:B0-----:R-:W-:Y:S02]  /*b870*/  CS2R R10, SRZ ;  /* 0x00000000000a7805 */ /* 0x001fe4000001ff00 */
[----:B-1----:R-:W-:Y:S02]  /*b880*/  CS2R R30, SRZ ;  /* 0x00000000001e7805 */ /* 0x002fe4000001ff00 */
[----:B---3--:R-:W-:-:S02]  /*b890*/  @!P2 IADD3 R14, P5, R41, R49, RZ ;  /* 0x00000031290ea210 */ /* 0x008fc40007fbe0ff */
[C---:B------:R-:W-:Y:S02]  /*b8a0*/  @!P2 IADD3 R12, P4, R37.reuse, R49, RZ ;  /* 0x00000031250ca210 */ /* 0x040fe40007f9e0ff */
[----:B------:R-:W-:Y:S01]  /*b8b0*/  @!P1 IADD3 R32, P6, R37, R48, RZ ;  /* 0x0000003025209210 */ /* 0x000fe20007fde0ff */
[----:B------:R-:W-:Y:S01]  /*b8c0*/  @!P2 IMAD.X R15, R44, 0x1, R237, P5 ;  /* 0x000000012c0fa824 */ /* 0x000fe200028e06ed */
[----:B------:R-:W-:-:S03]  /*b8d0*/  @!P2 IADD3.X R13, R42, R237, RZ, P4, !PT ;  /* 0x000000ed2a0da210 */ /* 0x000fc600027fe4ff */
[----:B------:R-:W-:Y:S01]  /*b8e0*/  @!P1 IMAD.X R33, R42, 0x1, R47, P6 ;  /* 0x000000012a219824 */ /* 0x000fe200030e062f */
[----:B------:R0:W5:Y:S01]  /*b8f0*/  @!P2 LD.E.64 R10, desc[UR58][R14.64] ;  /* 0x0000003a0e0aa980 */ /* 0x000162000c101b00 */
[----:B--2---:R-:W-:-:S03]  /*b900*/  @!P3 IADD3 R38, P4, R37, R40, RZ ;  /* 0x000000282526b210 */ /* 0x004fc60007f9e0ff */
[----:B------:R1:W5:Y:S01]  /*b910*/  @!P2 LD.E.64 R28, desc[UR58][R12.64] ;  /* 0x0000003a0c1ca980 */ /* 0x000362000c101b00 */
[C---:B------:R-:W-:Y:S02]  /*b920*/  @!P3 IADD3 R40, P5, R41.reuse, R40, RZ ;  /* 0x000000282928b210 */ /* 0x040fe40007fbe0ff */
[----:B------:R-:W-:Y:S01]  /*b930*/  @!P1 IADD3 R34, P2, R41, R48, RZ ;  /* 0x0000003029229210 */ /* 0x000fe20007f5e0ff */
[----:B------:R2:W5:Y:S01]  /*b940*/  @!P1 LD.E.64 R30, desc[UR58][R32.64] ;  /* 0x0000003a201e9980 */ /* 0x000562000c101b00 */
[--C-:B------:R-:W-:Y:S01]  /*b950*/  @!P3 IMAD.X R39, R42, 0x1, R46.reuse, P4 ;  /* 0x000000012a27b824 */ /* 0x100fe200020e062e */
[----:B0-----:R-:W-:Y:S02]  /*b960*/  CS2R R14, SRZ ;  /* 0x00000000000e7805 */ /* 0x001fe4000001ff00 */
[C---:B------:R-:W-:Y:S01]  /*b970*/  @!P1 IADD3.X R35, R44.reuse, R47, RZ, P2, !PT ;  /* 0x0000002f2c239210 */ /* 0x040fe200017fe4ff */
[----:B------:R-:W-:Y:S01]  /*b980*/  @!P3 IMAD.X R41, R44, 0x1, R46, P5 ;  /* 0x000000012c29b824 */ /* 0x000fe200028e062e */
[----:B-1----:R-:W-:-:S04]  /*b990*/  CS2R R12, SRZ ;  /* 0x00000000000c7805 */ /* 0x002fc8000001ff00 */
[----:B------:R3:W5:Y:S01]  /*b9a0*/  @!P3 LD.E.64 R14, desc[UR58][R40.64] ;  /* 0x0000003a280eb980 */ /* 0x000762000c101b00 */
[----:B--2---:R-:W-:-:S03]  /*b9b0*/  CS2R R32, SRZ ;  /* 0x0000000000207805 */ /* 0x004fc6000001ff00 */
[----:B------:R3:W5:Y:S04]  /*b9c0*/  @!P1 LD.E.64 R12, desc[UR58][R34.64] ;  /* 0x0000003a220c9980 */ /* 0x000768000c101b00 */
[----:B------:R3:W5:Y:S02]  /*b9d0*/  @!P3 LD.E.64 R32, desc[UR58][R38.64] ;  /* 0x0000003a2620b980 */ /* 0x000764000c101b00 */
.L_x_549:
[----:B------:R-:W-:Y:S05]  /*b9e0*/  BSYNC B1 ;  /* 0x0000000000017941 */ /* 0x000fea0003800000 */
.L_x_548:
[----:B---3-5:R-:W-:Y:S01]  /*b9f0*/  IMAD.MOV.U32 R38, RZ, RZ, R4 ;  /* 0x000000ffff267224 */ /* 0x028fe200078e0004 */
[----:B------:R-:W-:Y:S01]  /*ba00*/  SHF.R.U64 R60, R4, 0x10, R5 ;  /* 0x00000010043c7819 */ /* 0x000fe20000001205 */
[----:B------:R-:W-:Y:S01]  /*ba10*/  IMAD.MOV.U32 R35, RZ, RZ, R20 ;  /* 0x000000ffff237224 */ /* 0x000fe200078e0014 */
[----:B------:R-:W-:Y:S01]  /*ba20*/  LEA.HI R4, R206, R206, RZ, 0x1 ;  /* 0x000000cece047211 */ /* 0x000fe200078f08ff */
[--C-:B------:R-:W-:Y:S01]  /*ba30*/  IMAD.MOV.U32 R34, RZ, RZ, R21.reuse ;  /* 0x000000ffff227224 */ /* 0x100fe200078e0015 */
[----:B-1----:R-:W-:Y:S01]  /*ba40*/  SHF.R.U64 R37, R20, 0x10, R21 ;  /* 0x0000001014257819 */ /* 0x002fe20000001215 */
[--C-:B------:R-:W-:Y:S01]  /*ba50*/  IMAD.MOV.U32 R20, RZ, RZ, R5.reuse ;  /* 0x000000ffff147224 */ /* 0x100fe200078e0005 */
[----:B------:R-:W-:Y:S01]  /*ba60*/  SHF.R.U32.HI R61, RZ, 0x10, R5 ;  /* 0x00000010ff3d7819 */ /* 0x000fe20000011605 */
[----:B------:R-:W-:Y:S01]  /*ba70*/  IMAD.MOV.U32 R39, RZ, RZ, R25 ;  /* 0x000000ffff277224 */ /* 0x000fe200078e0019 */
[----:B------:R-:W-:Y:S01]  /*ba80*/  LOP3.LUT R5, R4, 0xfffffffe, RZ, 0xc0, !PT ;  /* 0xfffffffe04057812 */ /* 0x000fe200078ec0ff */
[----:B------:R-:W-:Y:S01]  /*ba90*/  IMAD.MOV.U32 R40, RZ, RZ, R13 ;  /* 0x000000ffff287224 */ /* 0x000fe200078e000d */
[----:B------:R-:W-:Y:S01]  /*baa0*/  @P0 IADD3 R0, R45, -0x40, RZ ;  /* 0xffffffc02d000810 */ /* 0x000fe20007ffe0ff */
[----:B------:R-:W-:Y:S01]  /*bab0*/  IMAD.MOV.U32 R45, RZ, RZ, R29 ;  /* 0x000000ffff2d7224 */ /* 0x000fe200078e001d */
[----:B------:R-:W-:Y:S01]  /*bac0*/  MOV R46, R30 ;  /* 0x0000001e002e7202 */ /* 0x000fe20000000f00 */
[----:B------:R-:W-:Y:S01]  /*bad0*/  IMAD.IADD R5, R206, 0x1, -R5 ;  /* 0x00000001ce057824 */ /* 0x000fe200078e0a05 */
[----:B------:R-:W-:Y:S01]  /*bae0*/  SHF.R.U64 R56, R30, 0x10, R31 ;  /* 0x000000101e387819 */ /* 0x000fe2000000121f */
[----:B------:R-:W-:Y:S01]  /*baf0*/  IMAD.MOV.U32 R30, RZ, RZ, R32 ;  /* 0x000000ffff1e7224 */ /* 0x000fe200078e0020 */
[----:B------:R-:W-:Y:S01]  /*bb00*/  SHF.R.U64 R54, R28, 0x10, R29 ;  /* 0x000000101c367819 */ /* 0x000fe2000000121d */
[----:B--2---:R-:W-:Y:S01]  /*bb10*/  IMAD.MOV.U32 R44, RZ, RZ, R28 ;  /* 0x000000ffff2c7224 */ /* 0x004fe200078e001c */
[----:B------:R-:W-:Y:S01]  /*bb20*/  SHF.L.U32 R5, R5, 0x1f, RZ ;  /* 0x0000001f05057819 */ /* 0x000fe200000006ff */
[----:B------:R-:W-:Y:S01]  /*bb30*/  IMAD.MOV.U32 R47, RZ, RZ, R31 ;  /* 0x000000ffff2f7224 */ /* 0x000fe200078e001f */
[----:B------:R-:W-:Y:S01]  /*bb40*/  SHF.R.U32.HI R55, RZ, 0x10, R29 ;  /* 0x00000010ff377819 */ /* 0x000fe2000001161d */
[----:B------:R-:W-:Y:S01]  /*bb50*/  IMAD.MOV.U32 R29, RZ, RZ, R8 ;  /* 0x000000ffff1d7224 */ /* 0x000fe200078e0008 */
[----:B------:R-:W1:Y:S01]  /*bb60*/  SYNCS.PHASECHK.TRANS64.TRYWAIT P0, [R2+URZ+0x34800], R5 ;  /* 0x03480005020075a7 */ /* 0x000e62000800017f */
[----:B------:R-:W-:Y:S01]  /*bb70*/  SHF.R.U32.HI R49, RZ, 0x10, R21 ;  /* 0x00000010ff317819 */ /* 0x000fe20000011615 */
[----:B------:R-:W-:Y:S01]  /*bb80*/  BSSY B1, `(.L_x_550) ;  /* 0x0000038000017945 */ /* 0x000fe20003800000 */
[----:B------:R-:W-:-:S02]  /*bb90*/  MOV R48, R33 ;  /* 0x0000002100307202 */ /* 0x000fc40000000f00 */
[----:B------:R-:W-:Y:S02]  /*bba0*/  MOV R21, R24 ;  /* 0x0000001800157202 */ /* 0x000fe40000000f00 */
[----:B------:R-:W-:Y:S01]  /*bbb0*/  SHF.R.U64 R50, R24, 0x10, R25 ;  /* 0x0000001018327819 */ /* 0x000fe20000001219 */
[----:B------:R-:W-:Y:S01]  /*bbc0*/  IMAD.MOV.U32 R24, RZ, RZ, R26 ;  /* 0x000000ffff187224 */ /* 0x000fe200078e001a */
[--C-:B------:R-:W-:Y:S02]  /*bbd0*/  SHF.R.U64 R58, R32, 0x10, R33.reuse ;  /* 0x00000010203a7819 */ /* 0x100fe40000001221 */
[----:B------:R-:W-:Y:S02]  /*bbe0*/  SHF.R.U32.HI R59, RZ, 0x10, R33 ;  /* 0x00000010ff3b7819 */ /* 0x000fe40000011621 */
[--C-:B------:R-:W-:Y:S02]  /*bbf0*/  SHF.R.U64 R8, R8, 0x10, R9.reuse ;  /* 0x0000001008087819 */ /* 0x100fe40000001209 */
[----:B------:R-:W-:-:S02]  /*bc00*/  SHF.R.U32.HI R64, RZ, 0x10, R9 ;  /* 0x00000010ff407819 */ /* 0x000fc40000011609 */
[----:B------:R-:W-:Y:S01]  /*bc10*/  SHF.R.U32.HI R51, RZ, 0x10, R25 ;  /* 0x00000010ff337819 */ /* 0x000fe20000011619 */
[----:B------:R-:W-:Y:S01]  /*bc20*/  IMAD.MOV.U32 R25, RZ, RZ, R7 ;  /* 0x000000ffff197224 */ /* 0x000fe200078e0007 */
[----:B------:R-:W-:Y:S01]  /*bc30*/  SHF.R.U64 R52, R26, 0x10, R27 ;  /* 0x000000101a347819 */ /* 0x000fe2000000121b */
[----:B------:R-:W-:Y:S01]  /*bc40*/  IMAD.MOV.U32 R26, RZ, RZ, R11 ;  /* 0x000000ffff1a7224 */ /* 0x000fe200078e000b */
[----:B------:R-:W-:Y:S02]  /*bc50*/  MOV R33, R6 ;  /* 0x0000000600217202 */ /* 0x000fe40000000f00 */
[--C-:B------:R-:W-:Y:S02]  /*bc60*/  SHF.R.U64 R62, R6, 0x10, R7.reuse ;  /* 0x00000010063e7819 */ /* 0x100fe40000001207 */
[----:B------:R-:W-:Y:S01]  /*bc70*/  SHF.R.U32.HI R63, RZ, 0x10, R7 ;  /* 0x00000010ff3f7819 */ /* 0x000fe20000011607 */
[----:B------:R-:W-:Y:S01]  /*bc80*/  IMAD.MOV.U32 R7, RZ, RZ, R10 ;  /* 0x000000ffff077224 */ /* 0x000fe200078e000a */
[----:B------:R-:W-:-:S02]  /*bc90*/  MOV R6, R9 ;  /* 0x0000000900067202 */ /* 0x000fc40000000f00 */
[--C-:B------:R-:W-:Y:S02]  /*bca0*/  SHF.R.U64 R65, R10, 0x10, R11.reuse ;  /* 0x000000100a417819 */ /* 0x100fe4000000120b */
[----:B------:R-:W-:Y:S02]  /*bcb0*/  SHF.R.U32.HI R66, RZ, 0x10, R11 ;  /* 0x00000010ff427819 */ /* 0x000fe4000001160b */
[----:B------:R-:W-:Y:S02]  /*bcc0*/  MOV R11, R12 ;  /* 0x0000000c000b7202 */ /* 0x000fe40000000f00 */
[----:B------:R-:W-:Y:S01]  /*bcd0*/  SHF.R.U64 R67, R12, 0x10, R13 ;  /* 0x000000100c437819 */ /* 0x000fe2000000120d */
[----:B------:R-:W-:Y:S01]  /*bce0*/  IMAD.MOV.U32 R12, RZ, RZ, R14 ;  /* 0x000000ffff0c7224 */ /* 0x000fe200078e000e */
[----:B------:R-:W-:Y:S02]  /*bcf0*/  PRMT R9, R30, 0x5410, R48 ;  /* 0x000054101e097816 */ /* 0x000fe40000000030 */
[----:B0-----:R-:W-:-:S02]  /*bd00*/  MOV R42, R27 ;  /* 0x0000001b002a7202 */ /* 0x001fc40000000f00 */
[----:B------:R-:W-:Y:S02]  /*bd10*/  PRMT R30, R8, 0x5410, R64 ;  /* 0x00005410081e7816 */ /* 0x000fe40000000040 */
[----:B------:R-:W-:Y:S02]  /*bd20*/  SHF.R.U32.HI R53, RZ, 0x10, R27 ;  /* 0x00000010ff357819 */ /* 0x000fe4000001161b */
[----:B------:R-:W-:Y:S02]  /*bd30*/  SHF.R.U32.HI R57, RZ, 0x10, R31 ;  /* 0x00000010ff397819 */ /* 0x000fe4000001161f */
[----:B------:R-:W-:Y:S02]  /*bd40*/  SHF.R.U32.HI R68, RZ, 0x10, R13 ;  /* 0x00000010ff447819 */ /* 0x000fe4000001160d */
[----:B----4-:R-:W-:Y:S02]  /*bd50*/  MOV R41, R15 ;  /* 0x0000000f00297202 */ /* 0x010fe40000000f00 */
[----:B------:R-:W-:-:S02]  /*bd60*/  VIMNMX R8, R43, 0x80, PT ;  /* 0x000000802b087848 */ /* 0x000fc40003fe0100 */
[--C-:B------:R-:W-:Y:S02]  /*bd70*/  SHF.R.U64 R69, R14, 0x10, R15.reuse ;  /* 0x000000100e457819 */ /* 0x100fe4000000120f */
[----:B------:R-:W-:Y:S02]  /*bd80*/  SHF.R.U32.HI R70, RZ, 0x10, R15 ;  /* 0x00000010ff467819 */ /* 0x000fe4000001160f */
[----:B------:R-:W-:Y:S02]  /*bd90*/  PRMT R33, R33, 0x5410, R25 ;  /* 0x0000541021217816 */ /* 0x000fe40000000019 */
[----:B------:R-:W-:Y:S02]  /*bda0*/  PRMT R35, R35, 0x5410, R34 ;  /* 0x0000541023237816 */ /* 0x000fe40000000022 */
[----:B------:R-:W-:Y:S02]  /*bdb0*/  PRMT R31, R21, 0x5410, R39 ;  /* 0x00005410151f7816 */ /* 0x000fe40000000027 */
[----:B------:R-:W-:-:S02]  /*bdc0*/  PRMT R27, R24, 0x5410, R42 ;  /* 0x00005410181b7816 */ /* 0x000fc4000000002a */
[----:B------:R-:W-:Y:S02]  /*bdd0*/  PRMT R38, R38, 0x5410, R20 ;  /* 0x0000541026267816 */ /* 0x000fe40000000014 */
[----:B------:R-:W-:Y:S02]  /*bde0*/  PRMT R25, R7, 0x5410, R26 ;  /* 0x0000541007197816 */ /* 0x000fe4000000001a */
        /* <DEDUP_REMOVED lines=13> */
[----:B------:R-:W-:Y:S02]  /*bec0*/  ISETP.GE.AND P1, PT, R17, R8, PT ;  /* 0x000000081100720c */ /* 0x000fe40003f26270 */
[----:B------:R-:W-:Y:S02]  /*bed0*/  PRMT R20, R67, 0x5410, R68 ;  /* 0x0000541043147816 */ /* 0x000fe40000000044 */
[----:B------:R-:W-:Y:S01]  /*bee0*/  PRMT R11, R12, 0x5410, R41 ;  /* 0x000054100c0b7816 */ /* 0x000fe20000000029 */
[----:B-1----:R-:W-:Y:S08]  /*bef0*/  @!P0 BRA `(.L_x_551) ;  /* 0x0000016800e08947 */ /* 0x002ff00003800000 */
.L_x_809:
[----:B------:R-:W-:Y:S05]  /*bf00*/  BSYNC B1 ;  /* 0x0000000000017941 */ /* 0x000fea0003800000 */
.L_x_550:
[----:B------:R-:W-:Y:S01]  /*bf10*/  BSSY B1, `(.L_x_552) ;  /* 0x00000fe000017945 */ /* 0x000fe20003800000 */
[----:B------:R-:W-:-:S03]  /*bf20*/  PRMT R12, R69, 0x5410, R70 ;  /* 0x00005410450c7816 */ /* 0x000fc60000000046 */
[----:B------:R-:W-:Y:S05]  /*bf30*/  @P1 BRA `(.L_x_553) ;  /* 0x0000000c00ec1947 */ /* 0x000fea0003800000 */
[----:B0-----:R-:W0:Y:S01]  /*bf40*/  LDC R5, c[0x0][0x3f4] ;  /* 0x0000fd00ff057b82 */ /* 0x001e220000000800 */
[----:B------:R-:W-:Y:S01]  /*bf50*/  BSSY B2, `(.L_x_554) ;  /* 0x000002e000027945 */ /* 0x000fe20003800000 */
[-C--:B0-----:R-:W-:Y:S02]  /*bf60*/  ISETP.GE.AND P0, PT, R22, R5.reuse, PT ;  /* 0x000000051600720c */ /* 0x081fe40003f06270 */
[-C--:B------:R-:W-:Y:S02]  /*bf70*/  ISETP.GE.AND P1, PT, R187, R5.reuse, PT ;  /* 0x00000005bb00720c */ /* 0x080fe40003f26270 */
[-C--:B------:R-:W-:Y:S02]  /*bf80*/  ISETP.GE.AND P2, PT, R186, R5.reuse, PT ;  /* 0x00000005ba00720c */ /* 0x080fe40003f46270 */
[-C--:B------:R-:W-:Y:S02]  /*bf90*/  ISETP.GE.AND P3, PT, R189, R5.reuse, PT ;  /* 0x00000005bd00720c */ /* 0x080fe40003f66270 */
[----:B------:R-:W-:-:S02]  /*bfa0*/  ISETP.GE.AND P4, PT, R188, R5, PT ;  /* 0x00000005bc00720c */ /* 0x000fc40003f86270 */
[----:B------:R-:W-:-:S03]  /*bfb0*/  ISETP.GE.AND P5, PT, R190, R5, PT ;  /* 0x00000005be00720c */ /* 0x000fc60003fa6270 */
[----:B------:R-:W-:Y:S10]  /*bfc0*/  @P0 BRA `(.L_x_555) ;  /* 0x0000000000980947 */ /* 0x000ff40003800000 */
[----:B------:R-:W0:Y:S01]  /*bfd0*/  LDS.128 R4, [R3+0x10400] ;  /* 0x0104000003047984 */ /* 0x000e220000000c00 */
[----:B------:R-:W-:Y:S02]  /*bfe0*/  HADD2.F32 R47, -RZ, R38.H0_H0 ;  /* 0x20000026ff2f7230 */ /* 0x000fe40000004100 */
[----:B------:R-:W-:Y:S02]  /*bff0*/  HADD2.F32 R45, -RZ, R35.H0_H0 ;  /* 0x20000023ff2d7230 */ /* 0x000fe40000004100 */
[----:B------:R-:W-:Y:S02]  /*c000*/  HADD2.F32 R44, -RZ, R37.H0_H0 ;  /* 0x20000025ff2c7230 */ /* 0x000fe40000004100 */
[----:B------:R-:W-:Y:S02]  /*c010*/  HADD2.F32 R46, -RZ, R39.H0_H0 ;  /* 0x20000027ff2e7230 */ /* 0x000fe40000004100 */
[--C-:B0-----:R-:W-:Y:S02]  /*c020*/  HADD2.F32 R40, -RZ, R4.reuse.H0_H0 ;  /* 0x20000004ff287230 */ /* 0x101fe40000004100 */
[----:B------:R-:W-:-:S02]  /*c030*/  HADD2.F32 R4, -RZ, R4.H1_H1 ;  /* 0x30000004ff047230 */ /* 0x000fc40000004100 */
[--C-:B------:R-:W-:Y:S02]  /*c040*/  HADD2.F32 R41, -RZ, R5.reuse.H0_H0 ;  /* 0x20000005ff297230 */ /* 0x100fe40000004100 */
[----:B------:R-:W-:Y:S02]  /*c050*/  HADD2.F32 R5, -RZ, R5.H1_H1 ;  /* 0x30000005ff057230 */ /* 0x000fe40000004100 */
[C---:B------:R-:W-:Y:S01]  /*c060*/  FMUL.FTZ R49, R4.reuse, R47 ;  /* 0x0000002f04317220 */ /* 0x040fe20000410000 */
[-C--:B------:R-:W-:Y:S01]  /*c070*/  FMUL.FTZ R4, R4, R45.reuse ;  /* 0x0000002d04047220 */ /* 0x080fe20000410000 */
[--C-:B------:R-:W-:Y:S02]  /*c080*/  HADD2.F32 R42, -RZ, R6.reuse.H0_H0 ;  /* 0x20000006ff2a7230 */ /* 0x100fe40000004100 */
[----:B------:R-:W-:Y:S02]  /*c090*/  HADD2.F32 R43, -RZ, R7.H0_H0 ;  /* 0x20000007ff2b7230 */ /* 0x000fe40000004100 */
[C---:B------:R-:W-:Y:S01]  /*c0a0*/  FMUL.FTZ R50, R5.reuse, R46 ;  /* 0x0000002e05327220 */ /* 0x040fe20000410000 */
[C---:B------:R-:W-:Y:S01]  /*c0b0*/  FFMA.FTZ R49, R40.reuse, R45, -R49 ;  /* 0x0000002d28317223 */ /* 0x040fe20000010831 */
[----:B------:R-:W-:Y:S01]  /*c0c0*/  FFMA.FTZ R48, R40, R47, R4 ;  /* 0x0000002f28307223 */ /* 0x000fe20000010004 */
[----:B------:R-:W-:Y:S01]  /*c0d0*/  FMUL.FTZ R52, R5, R44 ;  /* 0x0000002c05347220 */ /* 0x000fe20000410000 */
[----:B------:R-:W-:-:S02]  /*c0e0*/  HADD2.F32 R6, -RZ, R6.H1_H1 ;  /* 0x30000006ff067230 */ /* 0x000fc40000004100 */
[C---:B------:R-:W-:Y:S01]  /*c0f0*/  FFMA.FTZ R50, R41.reuse, R44, -R50 ;  /* 0x0000002c29327223 */ /* 0x040fe20000010832 */
[----:B------:R-:W-:Y:S02]  /*c100*/  HADD2.F32 R7, -RZ, R7.H1_H1 ;  /* 0x30000007ff077230 */ /* 0x000fe40000004100 */
[----:B------:R-:W-:Y:S01]  /*c110*/  FFMA.FTZ R41, R41, R46, R52 ;  /* 0x0000002e29297223 */ /* 0x000fe20000010034 */
[----:B------:R-:W-:Y:S02]  /*c120*/  HADD2.F32 R45, -RZ, R38.H1_H1 ;  /* 0x30000026ff2d7230 */ /* 0x000fe40000004100 */
[----:B------:R-:W-:Y:S02]  /*c130*/  HADD2.F32 R5, -RZ, R35.H1_H1 ;  /* 0x30000023ff057230 */ /* 0x000fe40000004100 */
[----:B------:R-:W-:Y:S02]  /*c140*/  HADD2.F32 R40, -RZ, R39.H1_H1 ;  /* 0x30000027ff287230 */ /* 0x000fe40000004100 */
[----:B------:R-:W-:Y:S01]  /*c150*/  FMUL.FTZ R47, R6, R45 ;  /* 0x0000002d062f7220 */ /* 0x000fe20000410000 */
[----:B------:R-:W-:-:S02]  /*c160*/  HADD2.F32 R4, -RZ, R37.H1_H1 ;  /* 0x30000025ff047230 */ /* 0x000fc40000004100 */
[-C--:B------:R-:W-:Y:S01]  /*c170*/  FMUL.FTZ R44, R6, R5.reuse ;  /* 0x00000005062c7220 */ /* 0x080fe20000410000 */
[C---:B------:R-:W-:Y:S01]  /*c180*/  FMUL.FTZ R46, R7.reuse, R40 ;  /* 0x00000028072e7220 */ /* 0x040fe20000410000 */
[C---:B------:R-:W-:Y:S01]  /*c190*/  FFMA.FTZ R6, R42.reuse, R5, -R47 ;  /* 0x000000052a067223 */ /* 0x040fe2000001082f */
[-C--:B------:R-:W-:Y:S01]  /*c1a0*/  FMUL.FTZ R51, R7, R4.reuse ;  /* 0x0000000407337220 */ /* 0x080fe20000410000 */
[----:B------:R-:W-:Y:S01]  /*c1b0*/  FFMA.FTZ R45, R42, R45, R44 ;  /* 0x0000002d2a2d7223 */ /* 0x000fe2000001002c */
[C---:B------:R-:W-:Y:S01]  /*c1c0*/  FFMA.FTZ R7, R43.reuse, R4, -R46 ;  /* 0x000000042b077223 */ /* 0x040fe2000001082e */
[----:B------:R-:W-:Y:S01]  /*c1d0*/  F2FP.F16.F32.PACK_AB R4, R48, R49 ;  /* 0x000000313004723e */ /* 0x000fe200000000ff */
[----:B------:R-:W-:Y:S01]  /*c1e0*/  FFMA.FTZ R40, R43, R40, R51 ;  /* 0x000000282b287223 */ /* 0x000fe20000010033 */
[----:B------:R-:W-:Y:S02]  /*c1f0*/  F2FP.F16.F32.PACK_AB R5, R41, R50 ;  /* 0x000000322905723e */ /* 0x000fe400000000ff */
[----:B------:R-:W-:-:S02]  /*c200*/  F2FP.F16.F32.PACK_AB R6, R45, R6 ;  /* 0x000000062d06723e */ /* 0x000fc400000000ff */
[----:B------:R-:W-:-:S05]  /*c210*/  F2FP.F16.F32.PACK_AB R7, R40, R7 ;  /* 0x000000072807723e */ /* 0x000fca00000000ff */
[----:B------:R0:W-:Y:S02]  /*c220*/  STS.128 [R3+0x10400], R4 ;  /* 0x0104000403007388 */ /* 0x0001e40000000c00 */
.L_x_555:
[----:B------:R-:W-:Y:S05]  /*c230*/  BSYNC B2 ;  /* 0x0000000000027941 */ /* 0x000fea0003800000 */
.L_x_554:
[----:B------:R-:W-:Y:S04]  /*c240*/  BSSY B2, `(.L_x_556) ;  /* 0x0000028000027945 */ /* 0x000fe80003800000 */
[----:B------:R-:W-:Y:S05]  /*c250*/  @P1 BRA `(.L_x_557) ;  /* 0x0000000000981947 */ /* 0x000fea0003800000 */
[----:B0-----:R-:W0:Y:S01]  /*c260*/  LDS.128 R4, [R0] ;  /* 0x0000000000047984 */ /* 0x001e220000000c00 */
        /* <DEDUP_REMOVED lines=36> */
[----:B------:R1:W-:Y:S02]  /*c4b0*/  STS.128 [R0], R4 ;  /* 0x0000000400007388 */ /* 0x0003e40000000c00 */
.L_x_557:
[----:B------:R-:W-:Y:S05]  /*c4c0*/  BSYNC B2 ;  /* 0x0000000000027941 */ /* 0x000fea0003800000 */
.L_x_556:
[----:B------:R-:W-:Y:S04]  /*c4d0*/  BSSY B2, `(.L_x_558) ;  /* 0x0000028000027945 */ /* 0x000fe80003800000 */
[----:B------:R-:W-:Y:S05]  /*c4e0*/  @P2 BRA `(.L_x_559) ;  /* 0x0000000000982947 */ /* 0x000fea0003800000 */
[----:B01----:R-:W0:Y:S01]  /*c4f0*/  LDS.128 R4, [R3+0x14400] ;  /* 0x0144000003047984 */ /* 0x003e220000000c00 */
        /* <DEDUP_REMOVED lines=37> */
.L_x_559:
[----:B------:R-:W-:Y:S05]  /*c750*/  BSYNC B2 ;  /* 0x0000000000027941 */ /* 0x000fea0003800000 */
.L_x_558:
[----:B------:R-:W-:Y:S04]  /*c760*/  BSSY B2, `(.L_x_560) ;  /* 0x0000028000027945 */ /* 0x000fe80003800000 */
[----:B------:R-:W-:Y:S05]  /*c770*/  @P3 BRA `(.L_x_561) ;  /* 0x0000000000983947 */ /* 0x000fea0003800000 */
[----:B012---:R-:W0:Y:S01]  /*c780*/  LDS.128 R4, [R0+0x4000] ;  /* 0x0040000000047984 */ /* 0x007e220000000c00 */
        /* <DEDUP_REMOVED lines=37> */
.L_x_561:
[----:B------:R-:W-:Y:S05]  /*c9e0*/  BSYNC B2 ;  /* 0x0000000000027941 */ /* 0x000fea0003800000 */
.L_x_560:
[----:B------:R-:W-:Y:S04]  /*c9f0*/  BSSY B2, `(.L_x_562) ;  /* 0x0000028000027945 */ /* 0x000fe80003800000 */
[----:B------:R-:W-:Y:S05]  /*ca00*/  @P4 BRA `(.L_x_563) ;  /* 0x0000000000984947 */ /* 0x000fea0003800000 */
[----:B0123--:R-:W0:Y:S01]  /*ca10*/  LDS.128 R4, [R3+0x18400] ;  /* 0x0184000003047984 */ /* 0x00fe220000000c00 */
        /* <DEDUP_REMOVED lines=37> */
.L_x_563:
[----:B------:R-:W-:Y:S05]  /*cc70*/  BSYNC B2 ;  /* 0x0000000000027941 */ /* 0x000fea0003800000 */
.L_x_562:
[----:B------:R-:W-:Y:S05]  /*cc80*/  @P5 BRA `(.L_x_553) ;  /* 0x0000000000985947 */ /* 0x000fea0003800000 */
[----:B01234-:R-:W0:Y:S01]  /*cc90*/  LDS.128 R4, [R0+0x8000] ;  /* 0x0080000000047984 */ /* 0x01fe220000000c00 */
        /* <DEDUP_REMOVED lines=37> */
.L_x_553:
[----:B------:R-:W-:Y:S05]  /*cef0*/  BSYNC B1 ;  /* 0x0000000000017941 */ /* 0x000fea0003800000 */
.L_x_552:
[----:B------:R-:W-:-:S13]  /*cf00*/  ISETP.GE.AND P0, PT, R207, R8, PT ;  /* 0x00000008cf00720c */ /* 0x000fda0003f06270 */
[----:B------:R-:W-:Y:S05]  /*cf10*/  @P0 BRA `(.L_x_564) ;  /* 0x0000003800dc0947 */ /* 0x000fea0003800000 */
[----:B01234-:R-:W0:Y:S01]  /*cf20*/  LDC R5, c[0x0][0x3f4] ;  /* 0x0000fd00ff057b82 */ /* 0x01fe220000000800 */
        /* <DEDUP_REMOVED lines=9> */
[--C-:B------:R-:W-:Y:S02]  /*cfc0*/  HADD2.F32 R48, -RZ, R38.reuse.H0_H0 ;  /* 0x20000026ff307230 */ /* 0x100fe40000004100 */
[----:B------:R-:W-:Y:S02]  /*cfd0*/  HADD2.F32 R50, -RZ, R39.H0_H0 ;  /* 0x20000027ff327230 */ /* 0x000fe40000004100 */
[----:B------:R-:W-:Y:S02]  /*cfe0*/  HADD2.F32 R44, -RZ, R35.H0_H0 ;  /* 0x20000023ff2c7230 */ /* 0x000fe40000004100 */
[----:B------:R-:W-:Y:S02]  /*cff0*/  HADD2.F32 R46, -RZ, R37.H0_H0 ;  /* 0x20000025ff2e7230 */ /* 0x000fe40000004100 */
[----:B------:R-:W-:Y:S02]  /*d000*/  HADD2.F32 R49, -RZ, R38.H1_H1 ;  /* 0x30000026ff317230 */ /* 0x000fe40000004100 */
[----:B0-----:R-:W-:-:S02]  /*d010*/  HADD2.F32 R8, -RZ, R4.H0_H0 ;  /* 0x20000004ff087230 */ /* 0x001fc40000004100 */
[----:B------:R-:W-:Y:S02]  /*d020*/  HADD2.F32 R4, -RZ, R4.H1_H1 ;  /* 0x30000004ff047230 */ /* 0x000fe40000004100 */
[--C-:B------:R-:W-:Y:S02]  /*d030*/  HADD2.F32 R40, -RZ, R5.reuse.H0_H0 ;  /* 0x20000005ff287230 */ /* 0x100fe40000004100 */
[----:B------:R-:W-:Y:S02]  /*d040*/  HADD2.F32 R5, -RZ, R5.H1_H1 ;  /* 0x30000005ff057230 */ /* 0x000fe40000004100 */
[-C--:B------:R-:W-:Y:S01]  /*d050*/  FMUL.FTZ R43, R48, R4.reuse ;  /* 0x00000004302b7220 */ /* 0x080fe20000410000 */
[----:B------:R-:W-:Y:S01]  /*d060*/  FMUL.FTZ R45, R44, R4 ;  /* 0x000000042c2d7220 */ /* 0x000fe20000410000 */
[----:B------:R-:W-:Y:S02]  /*d070*/  HADD2.F32 R41, -RZ, R6.H0_H0 ;  /* 0x20000006ff297230 */ /* 0x000fe40000004100 */
[-C--:B------:R-:W-:Y:S01]  /*d080*/  FMUL.FTZ R47, R50, R5.reuse ;  /* 0x00000005322f7220 */ /* 0x080fe20000410000 */
[----:B------:R-:W-:Y:S01]  /*d090*/  FFMA.FTZ R4, R44, R8, -R43 ;  /* 0x000000082c047223 */ /* 0x000fe2000001082b */
[----:B------:R-:W-:Y:S01]  /*d0a0*/  FMUL.FTZ R43, R46, R5 ;  /* 0x000000052e2b7220 */ /* 0x000fe20000410000 */
[----:B------:R-:W-:-:S02]  /*d0b0*/  HADD2.F32 R42, -RZ, R7.H0_H0 ;  /* 0x20000007ff2a7230 */ /* 0x000fc40000004100 */
[----:B------:R-:W-:Y:S01]  /*d0c0*/  FFMA.FTZ R5, R46, R40, -R47 ;  /* 0x000000282e057223 */ /* 0x000fe2000001082f */
[----:B------:R-:W-:Y:S02]  /*d0d0*/  HADD2.F32 R6, -RZ, R6.H1_H1 ;  /* 0x30000006ff067230 */ /* 0x000fe40000004100 */
[----:B------:R-:W-:Y:S01]  /*d0e0*/  FFMA.FTZ R45, R48, R8, R45 ;  /* 0x00000008302d7223 */ /* 0x000fe2000001002d */
[----:B------:R-:W-:Y:S02]  /*d0f0*/  HADD2.F32 R7, -RZ, R7.H1_H1 ;  /* 0x30000007ff077230 */ /* 0x000fe40000004100 */
[----:B------:R-:W-:Y:S01]  /*d100*/  FFMA.FTZ R40, R50, R40, R43 ;  /* 0x0000002832287223 */ /* 0x000fe2000001002b */
[----:B------:R-:W-:Y:S02]  /*d110*/  HADD2.F32 R46, -RZ, R39.H1_H1 ;  /* 0x30000027ff2e7230 */ /* 0x000fe40000004100 */
[----:B------:R-:W-:Y:S01]  /*d120*/  FMUL.FTZ R8, R49, R6 ;  /* 0x0000000631087220 */ /* 0x000fe20000410000 */
[----:B------:R-:W-:Y:S01]  /*d130*/  HADD2.F32 R47, -RZ, R35.H1_H1 ;  /* 0x30000023ff2f7230 */ /* 0x000fe20000004100 */
[----:B------:R-:W-:Y:S01]  /*d140*/  F2FP.F16.F32.PACK_AB R4, R45, R4 ;  /* 0x000000042d04723e */ /* 0x000fe200000000ff */
[----:B------:R-:W-:-:S02]  /*d150*/  HADD2.F32 R44, -RZ, R37.H1_H1 ;  /* 0x30000025ff2c7230 */ /* 0x000fc40000004100 */
[----:B------:R-:W-:Y:S01]  /*d160*/  FMUL.FTZ R35, R46, R7 ;  /* 0x000000072e237220 */ /* 0x000fe20000410000 */
[----:B------:R-:W-:Y:S01]  /*d170*/  F2FP.F16.F32.PACK_AB R5, R40, R5 ;  /* 0x000000052805723e */ /* 0x000fe200000000ff */
[C---:B------:R-:W-:Y:S01]  /*d180*/  FMUL.FTZ R38, R47.reuse, R6 ;  /* 0x000000062f267220 */ /* 0x040fe20000410000 */
[----:B------:R-:W-:Y:S01]  /*d190*/  FFMA.FTZ R6, R47, R41, -R8 ;  /* 0x000000292f067223 */ /* 0x000fe20000010808 */
[C---:B------:R-:W-:Y:S01]  /*d1a0*/  FMUL.FTZ R37, R44.reuse, R7 ;  /* 0x000000072c257220 */ /* 0x040fe20000410000 */
[-C--:B------:R-:W-:Y:S01]  /*d1b0*/  FFMA.FTZ R7, R44, R42.reuse, -R35 ;  /* 0x0000002a2c077223 */ /* 0x080fe20000010823 */
[----:B------:R-:W-:Y:S02]  /*d1c0*/  FFMA.FTZ R41, R49, R41, R38 ;  /* 0x0000002931297223 */ /* 0x000fe40000010026 */
[----:B------:R-:W-:-:S03]  /*d1d0*/  FFMA.FTZ R42, R46, R42, R37 ;  /* 0x0000002a2e2a7223 */ /* 0x000fc60000010025 */
[----:B------:R-:W-:Y:S02]  /*d1e0*/  F2FP.F16.F32.PACK_AB R6, R41, R6 ;  /* 0x000000062906723e */ /* 0x000fe400000000ff */
[----:B------:R-:W-:-:S05]  /*d1f0*/  F2FP.F16.F32.PACK_AB R7, R42, R7 ;  /* 0x000000072a07723e */ /* 0x000fca00000000ff */
[----:B------:R0:W-:Y:S02]  /*d200*/  STS.128 [R3+0x12400], R4 ;  /* 0x0124000403007388 */ /* 0x0001e40000000c00 */
.L_x_566:
[----:B------:R-:W-:Y:S05]  /*d210*/  BSYNC B1 ;  /* 0x0000000000017941 */ /* 0x000fea0003800000 */
.L_x_565:
[----:B------:R-:W-:Y:S04]  /*d220*/  BSSY B1, `(.L_x_567) ;  /* 0x0000028000017945 */ /* 0x000fe80003800000 */
[----:B------:R-:W-:Y:S05]  /*d230*/  @P1 BRA `(.L_x_568) ;  /* 0x0000000000981947 */ /* 0x000fea0003800000 */
[----:B0-----:R-:W0:Y:S01]  /*d240*/  LDS.128 R4, [R0+0x2000] ;  /* 0x0020000000047984 */ /* 0x001e220000000c00 */
        /* <DEDUP_REMOVED lines=8> */
[-C--:B------:R-:W-:Y:S01]  /*d2d0*/  FMUL.FTZ R39, R44, R4.reuse ;  /* 0x000000042c277220 */ /* 0x080fe20000410000 */
[C---:B------:R-:W-:Y:S01]  /*d2e0*/  FMUL.FTZ R41, R42.reuse, R4 ;  /* 0x000000042a297220 */ /* 0x040fe20000410000 */
[----:B------:R-:W-:Y:S02]  /*d2f0*/  HADD2.F32 R37, -RZ, R6.H0_H0 ;  /* 0x20000006ff257230 */ /* 0x000fe40000004100 */
[-C--:B------:R-:W-:Y:S01]  /*d300*/  FMUL.FTZ R40, R45, R5.reuse ;  /* 0x000000052d287220 */ /* 0x080fe20000410000 */
[-C--:B------:R-:W-:Y:S01]  /*d310*/  FFMA.FTZ R4, R42, R8.reuse, -R39 ;  /* 0x000000082a047223 */ /* 0x080fe20000010827 */
[----:B------:R-:W-:Y:S01]  /*d320*/  FFMA.FTZ R41, R44, R8, R41 ;  /* 0x000000082c297223 */ /* 0x000fe20000010029 */
[----:B------:R-:W-:Y:S01]  /*d330*/  FMUL.FTZ R8, R43, R5 ;  /* 0x000000052b087220 */ /* 0x000fe20000410000 */
[----:B------:R-:W-:-:S02]  /*d340*/  HADD2.F32 R38, -RZ, R7.H0_H0 ;  /* 0x20000007ff267230 */ /* 0x000fc40000004100 */
[-C--:B------:R-:W-:Y:S01]  /*d350*/  FFMA.FTZ R5, R43, R35.reuse, -R40 ;  /* 0x000000232b057223 */ /* 0x080fe20000010828 */
[----:B------:R-:W-:Y:S02]  /*d360*/  HADD2.F32 R6, -RZ, R6.H1_H1 ;  /* 0x30000006ff067230 */ /* 0x000fe40000004100 */
[----:B------:R-:W-:Y:S01]  /*d370*/  FFMA.FTZ R8, R45, R35, R8 ;  /* 0x000000232d087223 */ /* 0x000fe20000010008 */
[----:B------:R-:W-:Y:S01]  /*d380*/  HADD2.F32 R7, -RZ, R7.H1_H1 ;  /* 0x30000007ff077230 */ /* 0x000fe20000004100 */
[----:B------:R-:W-:Y:S01]  /*d390*/  F2FP.F16.F32.PACK_AB R4, R41, R4 ;  /* 0x000000042904723e */ /* 0x000fe200000000ff */
[----:B------:R-:W-:Y:S02]  /*d3a0*/  HADD2.F32 R43, -RZ, R33.H1_H1 ;  /* 0x30000021ff2b7230 */ /* 0x000fe40000004100 */
[----:B------:R-:W-:Y:S01]  /*d3b0*/  HADD2.F32 R42, -RZ, R34.H1_H1 ;  /* 0x30000022ff2a7230 */ /* 0x000fe20000004100 */
[----:B------:R-:W-:Y:S01]  /*d3c0*/  F2FP.F16.F32.PACK_AB R5, R8, R5 ;  /* 0x000000050805723e */ /* 0x000fe200000000ff */
[----:B------:R-:W-:-:S02]  /*d3d0*/  HADD2.F32 R39, -RZ, R31.H1_H1 ;  /* 0x3000001fff277230 */ /* 0x000fc40000004100 */
[----:B------:R-:W-:Y:S02]  /*d3e0*/  HADD2.F32 R40, -RZ, R32.H1_H1 ;  /* 0x30000020ff287230 */ /* 0x000fe40000004100 */
[-C--:B------:R-:W-:Y:S01]  /*d3f0*/  FMUL.FTZ R32, R43, R6.reuse ;  /* 0x000000062b207220 */ /* 0x080fe20000410000 */
[-C--:B------:R-:W-:Y:S01]  /*d400*/  FMUL.FTZ R31, R42, R7.reuse ;  /* 0x000000072a1f7220 */ /* 0x080fe20000410000 */
[C---:B------:R-:W-:Y:S01]  /*d410*/  FMUL.FTZ R34, R39.reuse, R6 ;  /* 0x0000000627227220 */ /* 0x040fe20000410000 */
[C---:B------:R-:W-:Y:S01]  /*d420*/  FMUL.FTZ R33, R40.reuse, R7 ;  /* 0x0000000728217220 */ /* 0x040fe20000410000 */
[-C--:B------:R-:W-:Y:S01]  /*d430*/  FFMA.FTZ R6, R39, R37.reuse, -R32 ;  /* 0x0000002527067223 */ /* 0x080fe20000010820 */
[-C--:B------:R-:W-:Y:S01]  /*d440*/  FFMA.FTZ R7, R40, R38.reuse, -R31 ;  /* 0x0000002628077223 */ /* 0x080fe2000001081f */
[----:B------:R-:W-:Y:S01]  /*d450*/  FFMA.FTZ R37, R43, R37, R34 ;  /* 0x000000252b257223 */ /* 0x000fe20000010022 */
[----:B------:R-:W-:-:S04]  /*d460*/  FFMA.FTZ R38, R42, R38, R33 ;  /* 0x000000262a267223 */ /* 0x000fc80000010021 */
[----:B------:R-:W-:Y:S02]  /*d470*/  F2FP.F16.F32.PACK_AB R6, R37, R6 ;  /* 0x000000062506723e */ /* 0x000fe400000000ff */
[----:B------:R-:W-:-:S05]  /*d480*/  F2FP.F16.F32.PACK_AB R7, R38, R7 ;  /* 0x000000072607723e */ /* 0x000fca00000000ff */
[----:B------:R1:W-:Y:S02]  /*d490*/  STS.128 [R0+0x2000], R4 ;  /* 0x0020000400007388 */ /* 0x0003e40000000c00 */
.L_x_568:
[----:B------:R-:W-:Y:S05]  /*d4a0*/  BSYNC B1 ;  /* 0x0000000000017941 */ /* 0x000fea0003800000 */
.L_x_567:
        /* <DEDUP_REMOVED lines=28> */
[-C--:B------:R-:W-:Y:S01]  /*d670*/  FMUL.FTZ R27, R38, R6.reuse ;  /* 0x00000006261b7220 */ /* 0x080fe20000410000 */
[----:B------:R-:W-:Y:S02]  /*d680*/  HADD2.F32 R35, -RZ, R28.H1_H1 ;  /* 0x3000001cff237230 */ /* 0x000fe40000004100 */
[C---:B------:R-:W-:Y:S01]  /*d690*/  FMUL.FTZ R29, R34.reuse, R6 ;  /* 0x00000006221d7220 */ /* 0x040fe20000410000 */
[-C--:B------:R-:W-:Y:S01]  /*d6a0*/  FMUL.FTZ R28, R39, R7.reuse ;  /* 0x00000007271c7220 */ /* 0x080fe20000410000 */
[-C--:B------:R-:W-:Y:S01]  /*d6b0*/  FFMA.FTZ R6, R34, R32.reuse, -R27 ;  /* 0x0000002022067223 */ /* 0x080fe2000001081b */
[C---:B------:R-:W-:Y:S01]  /*d6c0*/  FMUL.FTZ R30, R35.reuse, R7 ;  /* 0x00000007231e7220 */ /* 0x040fe20000410000 */
[----:B------:R-:W-:Y:S01]  /*d6d0*/  FFMA.FTZ R29, R38, R32, R29 ;  /* 0x00000020261d7223 */ /* 0x000fe2000001001d */
[-C--:B------:R-:W-:Y:S02]  /*d6e0*/  FFMA.FTZ R7, R35, R33.reuse, -R28 ;  /* 0x0000002123077223 */ /* 0x080fe4000001081c */
[----:B------:R-:W-:-:S02]  /*d6f0*/  FFMA.FTZ R30, R39, R33, R30 ;  /* 0x00000021271e7223 */ /* 0x000fc4000001001e */
[----:B------:R-:W-:-:S03]  /*d700*/  F2FP.F16.F32.PACK_AB R6, R29, R6 ;  /* 0x000000061d06723e */ /* 0x000fc600000000ff */
[----:B------:R-:W-:-:S05]  /*d710*/  F2FP.F16.F32.PACK_AB R7, R30, R7 ;  /* 0x000000071e07723e */ /* 0x000fca00000000ff */
[----:B------:R2:W-:Y:S02]  /*d720*/  STS.128 [R3+0x16400], R4 ;  /* 0x0164000403007388 */ /* 0x0005e40000000c00 */
.L_x_570:
[----:B------:R-:W-:Y:S05]  /*d730*/  BSYNC B1 ;  /* 0x0000000000017941 */ /* 0x000fea0003800000 */
.L_x_569:
        /* <DEDUP_REMOVED lines=40> */
.L_x_572:
[----:B------:R-:W-:Y:S05]  /*d9c0*/  BSYNC B1 ;  /* 0x0000000000017941 */ /* 0x000fea0003800000 */
.L_x_571:
        /* <DEDUP_REMOVED lines=40> */
.L_x_574:
[----:B------:R-:W-:Y:S05]  /*dc50*/  BSYNC B1 ;  /* 0x0000000000017941 */ /* 0x000fea0003800000 */
.L_x_573:
        /* <DEDUP_REMOVED lines=13> */
[----:B------:R-:W-:Y:S01]  /*dd30*/  FMUL.FTZ R15, R28, R5 ;  /* 0x000000051c0f7220 */ /* 0x000fe20000410000 */
[----:B------:R-:W-:Y:S01]  /*dd40*/  FFMA.FTZ R4, R21, R3, -R20 ;  /* 0x0000000315047223 */ /* 0x000fe20000010814 */
[----:B------:R-:W-:-:S02]  /*dd50*/  HADD2.F32 R14, -RZ, R7.H0_H0 ;  /* 0x20000007ff0e7230 */ /* 0x000fc40000004100 */
[----:B------:R-:W-:Y:S01]  /*dd60*/  FFMA.FTZ R3, R25, R3, R24 ;  /* 0x0000000319037223 */ /* 0x000fe20000010018 */
[C---:B------:R-:W-:Y:S01]  /*dd70*/  FMUL.FTZ R21, R26.reuse, R5 ;  /* 0x000000051a157220 */ /* 0x040fe20000410000 */
[----:B------:R-:W-:Y:S02]  /*dd80*/  HADD2.F32 R6, -RZ, R6.H1_H1 ;  /* 0x30000006ff067230 */ /* 0x000fe40000004100 */
[-C--:B------:R-:W-:Y:S01]  /*dd90*/  FFMA.FTZ R5, R26, R8.reuse, -R15 ;  /* 0x000000081a057223 */ /* 0x080fe2000001080f */
[----:B------:R-:W-:Y:S02]  /*dda0*/  HADD2.F32 R7, -RZ, R7.H1_H1 ;  /* 0x30000007ff077230 */ /* 0x000fe40000004100 */
[----:B------:R-:W-:Y:S01]  /*ddb0*/  FFMA.FTZ R8, R28, R8, R21 ;  /* 0x000000081c087223 */ /* 0x000fe20000010015 */
[----:B------:R-:W-:Y:S01]  /*ddc0*/  HADD2.F32 R25, -RZ, R11.H1_H1 ;  /* 0x3000000bff197230 */ /* 0x000fe20000004100 */
[----:B------:R-:W-:Y:S01]  /*ddd0*/  F2FP.F16.F32.PACK_AB R4, R3, R4 ;  /* 0x000000040304723e */ /* 0x000fe200000000ff */
[----:B------:R-:W-:-:S02]  /*dde0*/  HADD2.F32 R24, -RZ, R12.H1_H1 ;  /* 0x3000000cff187230 */ /* 0x000fc40000004100 */
[----:B------:R-:W-:Y:S01]  /*ddf0*/  HADD2.F32 R15, -RZ, R9.H1_H1 ;  /* 0x30000009ff0f7230 */ /* 0x000fe20000004100 */
[----:B------:R-:W-:Y:S01]  /*de00*/  F2FP.F16.F32.PACK_AB R5, R8, R5 ;  /* 0x000000050805723e */ /* 0x000fe200000000ff */
        /* <DEDUP_REMOVED lines=11> */
[----:B------:R0:W-:Y:S01]  /*dec0*/  STS.128 [R0+0xa000], R4 ;  /* 0x00a0000400007388 */ /* 0x0001e20000000c00 */
[----:B------:R-:W-:Y:S05]  /*ded0*/  BRA `(.L_x_564) ;  /* 0x0000002800ec7947 */ /* 0x000fea0003800000 */
.L_x_546:
[----:B------:R-:W-:-:S03]  /*dee0*/  UMOV UR4, 0xffffffff ;  /* 0xffffffff00047882 */ /* 0x000fc60000000000 */
[----:B------:R-:W-:Y:S05]  /*def0*/  BRA.DIV UR4, `(.L_x_575) ;  /* 0x0000014a04f47947 */ /* 0x000fea000b800000 */
[----:B------:R0:W1:Y:S04]  /*df00*/  SHFL.IDX PT, R41, R42, RZ, 0x1c1f ;  /* 0x001c1fff2a297589 */ /* 0x00006800000e0000 */
[----:B------:R0:W2:Y:S04]  /*df10*/  SHFL.IDX PT, R40, R37, RZ, 0x1c1f ;  /* 0x001c1fff25287589 */ /* 0x0000a800000e0000 */
[----:B------:R0:W3:Y:S04]  /*df20*/  SHFL.IDX PT, R21, R44, RZ, 0x1c1f ;  /* 0x001c1fff2c157589 */ /* 0x0000e800000e0000 */
[----:B------:R0:W4:Y:S02]  /*df30*/  SHFL.IDX PT, R20, R24, RZ, 0x1c1f ;  /* 0x001c1fff18147589 */ /* 0x00012400000e0000 */
.L_x_815:
[----:B------:R-:W-:Y:S01]  /*df40*/  ULDC UR4, c[0x0][0x448] ;  /* 0x0001120000047ab9 */ /* 0x000fe20000000800 */
[----:B------:R-:W-:Y:S01]  /*df50*/  BSSY B1, `(.L_x_576) ;  /* 0x0000031000017945 */ /* 0x000fe20003800000 */
[----:B------:R-:W-:Y:S01]  /*df60*/  IMAD R150, R150, UR4, RZ ;  /* 0x0000000496967c24 */ /* 0x000fe2000f8e02ff */
[----:B------:R-:W-:Y:S02]  /*df70*/  CS2R R4, SRZ ;  /* 0x0000000000047805 */ /* 0x000fe4000001ff00 */
[----:B------:R-:W-:Y:S02]  /*df80*/  CS2R R6, SRZ ;  /* 0x0000000000067805 */ /* 0x000fe4000001ff00 */
[----:B------:R-:W-:Y:S02]  /*df90*/  CS2R R8, SRZ ;  /* 0x0000000000087805 */ /* 0x000fe4000001ff00 */
[----:B------:R-:W-:Y:S02]  /*dfa0*/  CS2R R10, SRZ ;  /* 0x00000000000a7805 */ /* 0x000fe4000001ff00 */
[----:B------:R-:W-:Y:S01]  /*dfb0*/  ISETP.GE.AND P0, PT, R0, R150, PT ;  /* 0x000000960000720c */ /* 0x000fe20003f06270 */
[----:B------:R-:W-:Y:S01]  /*dfc0*/  IMAD R0, R145, -0x80, R150 ;  /* 0xffffff8091007824 */ /* 0x000fe200078e0296 */
[----:B------:R-:W-:-:S02]  /*dfd0*/  CS2R R12, SRZ ;  /* 0x00000000000c7805 */ /* 0x000fc4000001ff00 */
[----:B------:R-:W-:Y:S02]  /*dfe0*/  CS2R R14, SRZ ;  /* 0x00000000000e7805 */ /* 0x000fe4000001ff00 */
[----:B0-----:R-:W-:Y:S02]  /*dff0*/  CS2R R24, SRZ ;  /* 0x0000000000187805 */ /* 0x001fe4000001ff00 */
[----:B------:R-:W-:Y:S02]  /*e000*/  CS2R R26, SRZ ;  /* 0x00000000001a7805 */ /* 0x000fe4000001ff00 */
[----:B------:R-:W-:Y:S02]  /*e010*/  CS2R R28, SRZ ;  /* 0x00000000001c7805 */ /* 0x000fe4000001ff00 */
[----:B------:R-:W-:Y:S02]  /*e020*/  CS2R R30, SRZ ;  /* 0x00000000001e7805 */ /* 0x000fe4000001ff00 */
[----:B------:R-:W-:-:S02]  /*e030*/  CS2R R32, SRZ ;  /* 0x0000000000207805 */ /* 0x000fc4000001ff00 */
[----:B------:R-:W-:Y:S01]  /*e040*/  CS2R R34, SRZ ;  /* 0x0000000000227805 */ /* 0x000fe2000001ff00 */
[----:B------:R-:W-:Y:S06]  /*e050*/  @P0 BRA `(.L_x_577) ;  /* 0x0000000000800947 */ /* 0x000fec0003800000 */
[C---:B------:R-:W-:Y:S01]  /*e060*/  VIADD R3, R18.reuse, 0x20 ;  /* 0x0000002012037836 */ /* 0x040fe20000000000 */
[C---:B------:R-:W-:Y:S01]  /*e070*/  IADD3 R4, R18.reuse, 0x40, RZ ;  /* 0x0000004012047810 */ /* 0x040fe20007ffe0ff */
[----:B------:R-:W-:Y:S01]  /*e080*/  ULDC UR4, c[0x0][0x3f4] ;  /* 0x0000fd0000047ab9 */ /* 0x000fe20000000800 */
[----:B------:R-:W-:Y:S02]  /*e090*/  CS2R R24, SRZ ;  /* 0x0000000000187805 */ /* 0x000fe4000001ff00 */
[----:B------:R-:W-:Y:S02]  /*e0a0*/  ISETP.GE.AND P0, PT, R18, UR4, PT ;  /* 0x0000000412007c0c */ /* 0x000fe4000bf06270 */
[----:B------:R-:W-:Y:S02]  /*e0b0*/  CS2R R26, SRZ ;  /* 0x00000000001a7805 */ /* 0x000fe4000001ff00 */
[----:B------:R-:W-:Y:S02]  /*e0c0*/  ISETP.GE.AND P1, PT, R3, UR4, PT ;  /* 0x0000000403007c0c */ /* 0x000fe4000bf26270 */
[----:B------:R-:W-:-:S02]  /*e0d0*/  ISETP.GE.AND P2, PT, R4, UR4, PT ;  /* 0x0000000404007c0c */ /* 0x000fc4000bf46270 */
[----:B------:R-:W-:Y:S02]  /*e0e0*/  CS2R R4, SRZ ;  /* 0x0000000000047805 */ /* 0x000fe4000001ff00 */
[----:B------:R-:W-:Y:S02]  /*e0f0*/  CS2R R6, SRZ ;  /* 0x0000000000067805 */ /* 0x000fe4000001ff00 */
[----:B------:R-:W-:Y:S01]  /*e100*/  CS2R R28, SRZ ;  /* 0x00000000001c7805 */ /* 0x000fe2000001ff00 */
[----:B-12---:R-:W-:-:S04]  /*e110*/  @!P0 IMAD.WIDE R12, R18, 0x2, R40 ;  /* 0x00000002120c8825 */ /* 0x006fc800078e0228 */
[----:B------:R-:W-:Y:S01]  /*e120*/  @!P1 IMAD.SHL.U32 R43, R229, 0x8, RZ ;  /* 0x00000008e52b9824 */ /* 0x000fe200078e00ff */
[----:B------:R0:W5:Y:S01]  /*e130*/  @!P0 LD.E.128 R24, desc[UR58][R12.64] ;  /* 0x0000003a0c188980 */ /* 0x000162000c101d00 */
[----:B------:R-:W-:Y:S01]  /*e140*/  @!P2 IMAD.SHL.U32 R45, R230, 0x8, RZ ;  /* 0x00000008e62da824 */ /* 0x000fe200078e00ff */
[----:B------:R-:W-:Y:S01]  /*e150*/  CS2R R30, SRZ ;  /* 0x00000000001e7805 */ /* 0x000fe2000001ff00 */
[--C-:B------:R-:W-:Y:S01]  /*e160*/  @!P1 IMAD.WIDE R38, R43, 0x2, R40.reuse ;  /* 0x000000022b269825 */ /* 0x100fe200078e0228 */
[----:B------:R-:W-:Y:S02]  /*e170*/  CS2R R8, SRZ ;  /* 0x0000000000087805 */ /* 0x000fe4000001ff00 */
[----:B------:R-:W-:Y:S02]  /*e180*/  CS2R R10, SRZ ;  /* 0x00000000000a7805 */ /* 0x000fe4000001ff00 */
[----:B------:R-:W-:Y:S01]  /*e190*/  CS2R R32, SRZ ;  /* 0x0000000000207805 */ /* 0x000fe2000001ff00 */
[----:B------:R-:W-:Y:S01]  /*e1a0*/  @!P2 IMAD.WIDE R40, R45, 0x2, R40 ;  /* 0x000000022d28a825 */ /* 0x000fe200078e0228 */
[----:B------:R-:W-:-:S02]  /*e1b0*/  CS2R R34, SRZ ;  /* 0x0000000000227805 */ /* 0x000fc4000001ff00 */
[----:B------:R-:W-:Y:S02]  /*e1c0*/  CS2R R14, SRZ ;  /* 0x00000000000e7805 */ /* 0x000fe4000001ff00 */
[----:B0-----:R-:W-:Y:S01]  /*e1d0*/  CS2R R12, SRZ ;  /* 0x00000000000c7805 */ /* 0x001fe2000001ff00 */
[--C-:B---34-:R-:W-:Y:S01]  /*e1e0*/  @!P1 IMAD.WIDE R42, R43, 0x2, R20.reuse ;  /* 0x000000022b2a9825 */ /* 0x118fe200078e0214 */
[----:B------:R0:W5:Y:S03]  /*e1f0*/  @!P1 LD.E.128 R28, desc[UR58][R38.64] ;  /* 0x0000003a261c9980 */ /* 0x000166000c101d00 */
[--C-:B------:R-:W-:Y:S01]  /*e200*/  @!P2 IMAD.WIDE R44, R45, 0x2, R20.reuse ;  /* 0x000000022d2ca825 */ /* 0x100fe200078e0214 */
[----:B------:R0:W5:Y:S03]  /*e210*/  @!P1 LD.E.128 R8, desc[UR58][R42.64] ;  /* 0x0000003a2a089980 */ /* 0x000166000c101d00 */
[----:B------:R-:W-:Y:S01]  /*e220*/  @!P0 IMAD.WIDE R20, R18, 0x2, R20 ;  /* 0x0000000212148825 */ /* 0x000fe200078e0214 */
[----:B------:R0:W5:Y:S04]  /*e230*/  @!P2 LD.E.128 R32, desc[UR58][R40.64] ;  /* 0x0000003a2820a980 */ /* 0x000168000c101d00 */
[----:B------:R0:W5:Y:S04]  /*e240*/  @!P0 LD.E.128 R4, desc[UR58][R20.64] ;  /* 0x0000003a14048980 */ /* 0x000168000c101d00 */
[----:B------:R0:W5:Y:S02]  /*e250*/  @!P2 LD.E.128 R12, desc[UR58][R44.64] ;  /* 0x0000003a2c0ca980 */ /* 0x000164000c101d00 */
.L_x_577:
[----:B------:R-:W-:Y:S05]  /*e260*/  BSYNC B1 ;  /* 0x0000000000017941 */ /* 0x000fea0003800000 */
.L_x_576:
[----:B-----5:R-:W-:Y:S01]  /*e270*/  IMAD.MOV.U32 R37, RZ, RZ, R25 ;  /* 0x000000ffff257224 */ /* 0x020fe200078e0019 */
[----:B------:R-:W-:Y:S01]  /*e280*/  MOV R3, R24 ;  /* 0x0000001800037202 */ /* 0x000fe20000000f00 */
[----:B0---4-:R-:W-:Y:S01]  /*e290*/  IMAD.MOV.U32 R20, RZ, RZ, R5 ;  /* 0x000000ffff147224 */ /* 0x011fe200078e0005 */
[----:B--2---:R-:W-:Y:S01]  /*e2a0*/  MOV R40, R33 ;  /* 0x0000002100287202 */ /* 0x004fe20000000f00 */
[----:B------:R-:W-:Y:S01]  /*e2b0*/  IMAD.MOV.U32 R42, RZ, RZ, R35 ;  /* 0x000000ffff2a7224 */ /* 0x000fe200078e0023 */
[--C-:B------:R-:W-:Y:S01]  /*e2c0*/  SHF.R.U64 R50, R32, 0x10, R33.reuse ;  /* 0x0000001020327819 */ /* 0x100fe20000001221 */
[----:B-1----:R-:W-:Y:S01]  /*e2d0*/  IMAD.MOV.U32 R41, RZ, RZ, R6 ;  /* 0x000000ffff297224 */ /* 0x002fe200078e0006 */
[----:B------:R-:W-:Y:S01]  /*e2e0*/  SHF.R.U32.HI R51, RZ, 0x10, R33 ;  /* 0x00000010ff337819 */ /* 0x000fe20000011621 */
[----:B------:R-:W-:Y:S01]  /*e2f0*/  IMAD.MOV.U32 R33, RZ, RZ, R34 ;  /* 0x000000ffff217224 */ /* 0x000fe200078e0022 */
[----:B------:R-:W-:Y:S01]  /*e300*/  SHF.R.U64 R52, R34, 0x10, R35 ;  /* 0x0000001022347819 */ /* 0x000fe20000001223 */
[----:B---3--:R-:W-:Y:S01]  /*e310*/  IMAD.MOV.U32 R21, RZ, RZ, R14 ;  /* 0x000000ffff157224 */ /* 0x008fe200078e000e */
[----:B------:R-:W-:Y:S01]  /*e320*/  PRMT R34, R3, 0x5410, R37 ;  /* 0x0000541003227816 */ /* 0x000fe20000000025 */
[----:B------:R-:W-:Y:S01]  /*e330*/  BSSY B1, `(.L_x_578) ;  /* 0x0000044000017945 */ /* 0x000fe20003800000 */
[----:B------:R-:W-:-:S02]  /*e340*/  LEA.HI R3, R206, R206, RZ, 0x1 ;  /* 0x000000cece037211 */ /* 0x000fc400078f08ff */
[--C-:B------:R-:W-:Y:S02]  /*e350*/  SHF.R.U64 R54, R4, 0x10, R5.reuse ;  /* 0x0000001004367819 */ /* 0x100fe40000001205 */
[----:B------:R-:W-:Y:S02]  /*e360*/  LOP3.LUT R3, R3, 0xfffffffe, RZ, 0xc0, !PT ;  /* 0xfffffffe03037812 */ /* 0x000fe400078ec0ff */
[----:B------:R-:W-:Y:S02]  /*e370*/  SHF.R.U32.HI R55, RZ, 0x10, R5 ;  /* 0x00000010ff377819 */ /* 0x000fe40000011605 */
[----:B------:R-:W-:Y:S02]  /*e380*/  IADD3 R3, R206, -R3, RZ ;  /* 0x80000003ce037210 */ /* 0x000fe40007ffe0ff */
[----:B------:R-:W-:Y:S01]  /*e390*/  SHF.R.U64 R38, R24, 0x10, R25 ;  /* 0x0000001018267819 */ /* 0x000fe20000001219 */
[----:B------:R-:W-:Y:S01]  /*e3a0*/  IMAD.MOV.U32 R24, RZ, RZ, R26 ;  /* 0x000000ffff187224 */ /* 0x000fe200078e001a */
[----:B------:R-:W-:-:S02]  /*e3b0*/  SHF.L.U32 R5, R3, 0x1f, RZ ;  /* 0x0000001f03057819 */ /* 0x000fc400000006ff */
[----:B------:R-:W-:Y:S02]  /*e3c0*/  SHF.R.U32.HI R43, RZ, 0x10, R25 ;  /* 0x00000010ff2b7819 */ /* 0x000fe40000011619 */
[----:B------:R-:W0:Y:S01]  /*e3d0*/  SYNCS.PHASECHK.TRANS64.TRYWAIT P0, [R2+URZ+0x34800], R5 ;  /* 0x03480005020075a7 */ /* 0x000e22000800017f */
[----:B------:R-:W-:Y:S02]  /*e3e0*/  MOV R25, R27 ;  /* 0x0000001b00197202 */ /* 0x000fe40000000f00 */
[--C-:B------:R-:W-:Y:S01]  /*e3f0*/  SHF.R.U64 R44, R26, 0x10, R27.reuse ;  /* 0x000000101a2c7819 */ /* 0x100fe2000000121b */
[----:B------:R-:W-:Y:S01]  /*e400*/  IMAD.MOV.U32 R26, RZ, RZ, R28 ;  /* 0x000000ffff1a7224 */ /* 0x000fe200078e001c */
[----:B------:R-:W-:Y:S01]  /*e410*/  SHF.R.U32.HI R45, RZ, 0x10, R27 ;  /* 0x00000010ff2d7819 */ /* 0x000fe2000001161b */
[--C-:B------:R-:W-:Y:S01]  /*e420*/  IMAD.MOV.U32 R27, RZ, RZ, R29.reuse ;  /* 0x000000ffff1b7224 */ /* 0x100fe200078e001d */
[--C-:B------:R-:W-:Y:S02]  /*e430*/  SHF.R.U64 R46, R28, 0x10, R29.reuse ;  /* 0x000000101c2e7819 */ /* 0x100fe4000000121d */
[----:B------:R-:W-:Y:S01]  /*e440*/  SHF.R.U32.HI R47, RZ, 0x10, R29 ;  /* 0x00000010ff2f7819 */ /* 0x000fe2000001161d */
[--C-:B------:R-:W-:Y:S01]  /*e450*/  IMAD.MOV.U32 R29, RZ, RZ, R31.reuse ;  /* 0x000000ffff1d7224 */ /* 0x100fe200078e001f */
[----:B------:R-:W-:-:S02]  /*e460*/  SHF.R.U64 R48, R30, 0x10, R31 ;  /* 0x000000101e307819 */ /* 0x000fc4000000121f */
[----:B------:R-:W-:Y:S01]  /*e470*/  SHF.R.U32.HI R49, RZ, 0x10, R31 ;  /* 0x00000010ff317819 */ /* 0x000fe2000001161f */
[----:B------:R-:W-:Y:S01]  /*e480*/  IMAD.MOV.U32 R31, RZ, RZ, R32 ;  /* 0x000000ffff1f7224 */ /* 0x000fe200078e0020 */
[----:B------:R-:W-:Y:S01]  /*e490*/  MOV R28, R30 ;  /* 0x0000001e001c7202 */ /* 0x000fe20000000f00 */
[----:B------:R-:W-:Y:S01]  /*e4a0*/  IMAD.MOV.U32 R30, RZ, RZ, R8 ;  /* 0x000000ffff1e7224 */ /* 0x000fe200078e0008 */
[----:B------:R-:W-:Y:S02]  /*e4b0*/  MOV R39, R4 ;  /* 0x0000000400277202 */ /* 0x000fe40000000f00 */
[----:B------:R-:W-:Y:S02]  /*e4c0*/  MOV R4, R7 ;  /* 0x0000000700047202 */ /* 0x000fe40000000f00 */
[----:B------:R-:W-:Y:S01]  /*e4d0*/  SHF.R.U64 R56, R6, 0x10, R7 ;  /* 0x0000001006387819 */ /* 0x000fe20000001207 */
[----:B------:R-:W-:Y:S01]  /*e4e0*/  IMAD.MOV.U32 R6, RZ, RZ, R9 ;  /* 0x000000ffff067224 */ /* 0x000fe200078e0009 */
[----:B------:R-:W-:Y:S01]  /*e4f0*/  SHF.R.U32.HI R57, RZ, 0x10, R7 ;  /* 0x00000010ff397819 */ /* 0x000fe20000011607 */
[----:B------:R-:W-:Y:S01]  /*e500*/  IMAD.MOV.U32 R7, RZ, RZ, R11 ;  /* 0x000000ffff077224 */ /* 0x000fe200078e000b */
[----:B------:R-:W-:Y:S01]  /*e510*/  SHF.R.U64 R58, R8, 0x10, R9 ;  /* 0x00000010083a7819 */ /* 0x000fe20000001209 */
[----:B------:R-:W-:Y:S01]  /*e520*/  IMAD.MOV.U32 R8, RZ, RZ, R12 ;  /* 0x000000ffff087224 */ /* 0x000fe200078e000c */
[----:B------:R-:W-:-:S02]  /*e530*/  MOV R32, R10 ;  /* 0x0000000a00207202 */ /* 0x000fc40000000f00 */
[----:B------:R-:W-:Y:S01]  /*e540*/  SHF.R.U64 R60, R10, 0x10, R11 ;  /* 0x000000100a3c7819 */ /* 0x000fe2000000120b */
[----:B------:R-:W-:Y:S01]  /*e550*/  IMAD.MOV.U32 R10, RZ, RZ, R15 ;  /* 0x000000ffff0a7224 */ /* 0x000fe200078e000f */
[----:B------:R-:W-:Y:S02]  /*e560*/  SHF.R.U32.HI R59, RZ, 0x10, R9 ;  /* 0x00000010ff3b7819 */ /* 0x000fe40000011609 */
[----:B------:R-:W-:Y:S02]  /*e570*/  SHF.R.U32.HI R53, RZ, 0x10, R35 ;  /* 0x00000010ff357819 */ /* 0x000fe40000011623 */
[----:B------:R-:W-:Y:S02]  /*e580*/  SHF.R.U32.HI R11, RZ, 0x10, R11 ;  /* 0x00000010ff0b7819 */ /* 0x000fe4000001160b */
[----:B------:R-:W-:Y:S02]  /*e590*/  MOV R9, R13 ;  /* 0x0000000d00097202 */ /* 0x000fe40000000f00 */
[----:B------:R-:W-:-:S02]  /*e5a0*/  SHF.R.U64 R61, R12, 0x10, R13 ;  /* 0x000000100c3d7819 */ /* 0x000fc4000000120d */
[----:B------:R-:W-:Y:S02]  /*e5b0*/  SHF.R.U32.HI R62, RZ, 0x10, R13 ;  /* 0x00000010ff3e7819 */ /* 0x000fe4000001160d */
[----:B------:R-:W-:Y:S02]  /*e5c0*/  VIMNMX R0, R0, 0x80, PT ;  /* 0x0000008000007848 */ /* 0x000fe40003fe0100 */
[--C-:B------:R-:W-:Y:S02]  /*e5d0*/  SHF.R.U64 R63, R14, 0x10, R15.reuse ;  /* 0x000000100e3f7819 */ /* 0x100fe4000000120f */
[----:B------:R-:W-:Y:S02]  /*e5e0*/  SHF.R.U32.HI R64, RZ, 0x10, R15 ;  /* 0x00000010ff407819 */ /* 0x000fe4000001160f */
        /* <DEDUP_REMOVED lines=19> */
[----:B------:R-:W-:-:S02]  /*e720*/  ISETP.GE.AND P1, PT, R17, R0, PT ;  /* 0x000000001100720c */ /* 0x000fc40003f26270 */
[----:B------:R-:W-:Y:S02]  /*e730*/  PRMT R15, R8, 0x5410, R9 ;  /* 0x00005410080f7816 */ /* 0x000fe40000000009 */
[----:B------:R-:W-:Y:S02]  /*e740*/  PRMT R20, R61, 0x5410, R62 ;  /* 0x000054103d147816 */ /* 0x000fe4000000003e */
[----:B------:R-:W-:Y:S01]  /*e750*/  PRMT R21, R21, 0x5410, R10 ;  /* 0x0000541015157816 */ /* 0x000fe2000000000a */
[----:B0-----:R-:W-:Y:S06]  /*e760*/  @!P0 BRA `(.L_x_579) ;  /* 0x00000144004c8947 */ /* 0x001fec0003800000 */
.L_x_816:
[----:B------:R-:W-:Y:S05]  /*e770*/  BSYNC B1 ;  /* 0x0000000000017941 */ /* 0x000fea0003800000 */
.L_x_578:
[----:B------:R-:W-:Y:S01]  /*e780*/  BSSY B1, `(.L_x_580) ;  /* 0x000011b000017945 */ /* 0x000fe20003800000 */
[----:B------:R-:W-:-:S03]  /*e790*/  PRMT R24, R63, 0x5410, R64 ;  /* 0x000054103f187816 */ /* 0x000fc60000000040 */
[----:B------:R-:W-:Y:S05]  /*e7a0*/  @P1 BRA `(.L_x_581) ;  /* 0x0000001000601947 */ /* 0x000fea0003800000 */
[----:B------:R-:W1:Y:S01]  /*e7b0*/  LDC R25, c[0x0][0x3f4] ;  /* 0x0000fd00ff197b82 */ /* 0x000e620000000800 */
[C---:B------:R-:W-:Y:S01]  /*e7c0*/  VIADD R4, R18.reuse, 0x20 ;  /* 0x0000002012047836 */ /* 0x040fe20000000000 */
[----:B------:R-:W-:Y:S01]  /*e7d0*/  BSSY B2, `(.L_x_582) ;  /* 0x0000061000027945 */ /* 0x000fe20003800000 */
[C---:B------:R-:W-:Y:S01]  /*e7e0*/  VIADD R6, R18.reuse, 0x40 ;  /* 0x0000004012067836 */ /* 0x040fe20000000000 */
[-C--:B-1----:R-:W-:Y:S02]  /*e7f0*/  ISETP.GE.AND P0, PT, R18, R25.reuse, PT ;  /* 0x000000191200720c */ /* 0x082fe40003f06270 */
[-C--:B------:R-:W-:Y:S02]  /*e800*/  ISETP.GE.AND P1, PT, R4, R25.reuse, PT ;  /* 0x000000190400720c */ /* 0x080fe40003f26270 */
[----:B------:R-:W-:-:S09]  /*e810*/  ISETP.GE.AND P2, PT, R6, R25, PT ;  /* 0x000000190600720c */ /* 0x000fd20003f46270 */
[----:B------:R-:W-:Y:S05]  /*e820*/  @P0 BRA `(.L_x_583) ;  /* 0x00000004006c0947 */ /* 0x000fea0003800000 */
[----:B------:R-:W-:Y:S01]  /*e830*/  LEA.HI R6, R25, R228, RZ, 0x1d ;  /* 0x000000e419067211 */ /* 0x000fe200078fe8ff */
[----:B------:R-:W-:Y:S01]  /*e840*/  HADD2.F32 R54, -RZ, R34.H0_H0 ;  /* 0x20000022ff367230 */ /* 0x000fe20000004100 */
[----:B------:R-:W-:Y:S01]  /*e850*/  LOP3.LUT R4, R191, 0x38, R18, 0xf8, !PT ;  /* 0x00000038bf047812 */ /* 0x000fe200078ef812 */
[--C-:B------:R-:W-:Y:S01]  /*e860*/  HADD2.F32 R56, -RZ, R39.reuse.H0_H0 ;  /* 0x20000027ff387230 */ /* 0x100fe20000004100 */
[----:B0-----:R-:W-:Y:S01]  /*e870*/  SHF.R.S32.HI R5, RZ, 0x1f, R6 ;  /* 0x0000001fff057819 */ /* 0x001fe20000011406 */
[----:B------:R-:W-:Y:S02]  /*e880*/  HADD2.F32 R53, -RZ, R40.H0_H0 ;  /* 0x20000028ff357230 */ /* 0x000fe40000004100 */
[----:B------:R-:W-:Y:S01]  /*e890*/  HADD2.F32 R55, -RZ, R39.H1_H1 ;  /* 0x30000027ff377230 */ /* 0x000fe20000004100 */
[----:B------:R-:W-:Y:S02]  /*e8a0*/  LEA.HI R7, R5, R6, RZ, 0x3 ;  /* 0x0000000605077211 */ /* 0x000fe400078f18ff */
[----:B------:R-:W-:-:S02]  /*e8b0*/  SHF.L.U32 R6, R6, 0x3, RZ ;  /* 0x0000000306067819 */ /* 0x000fc400000006ff */
[----:B------:R-:W-:Y:S01]  /*e8c0*/  LOP3.LUT R5, R4, R193, RZ, 0x3c, !PT ;  /* 0x000000c104057212 */ /* 0x000fe200078e3cff */
[----:B------:R-:W-:Y:S01]  /*e8d0*/  IMAD.SHL.U32 R7, R7, 0x400, RZ ;  /* 0x0000040007077824 */ /* 0x000fe200078e00ff */
[----:B------:R-:W-:-:S03]  /*e8e0*/  LOP3.LUT R6, R191, 0x38, R6, 0xf8, !PT ;  /* 0x00000038bf067812 */ /* 0x000fc600078ef806 */
[----:B------:R-:W-:Y:S01]  /*e8f0*/  IMAD R5, R192, 0x200, R5 ;  /* 0x00000200c0057824 */ /* 0x000fe200078e0205 */
[----:B------:R-:W-:Y:S02]  /*e900*/  LOP3.LUT R7, R7, 0x7fffe000, RZ, 0xc0, !PT ;  /* 0x7fffe00007077812 */ /* 0x000fe400078ec0ff */
[----:B------:R-:W-:Y:S02]  /*e910*/  LOP3.LUT R9, R6, R193, RZ, 0x3c, !PT ;  /* 0x000000c106097212 */ /* 0x000fe400078e3cff */
[----:B------:R-:W-:Y:S01]  /*e920*/  LEA R43, R5, R2, 0x1 ;  /* 0x00000002052b7211 */ /* 0x000fe200078e08ff */
[----:B------:R-:W-:-:S04]  /*e930*/  IMAD R8, R192, 0x200, R7 ;  /* 0x00000200c0087824 */ /* 0x000fc800078e0207 */
[----:B------:R-:W-:Y:S01]  /*e940*/  IMAD.IADD R9, R8, 0x1, R9 ;  /* 0x0000000108097824 */ /* 0x000fe200078e0209 */
[----:B------:R-:W0:Y:S04]  /*e950*/  LDS.128 R4, [R43+0x10400] ;  /* 0x010400002b047984 */ /* 0x000e280000000c00 */
[----:B------:R-:W-:-:S05]  /*e960*/  LEA R44, R9, R2, 0x1 ;  /* 0x00000002092c7211 */ /* 0x000fca00078e08ff */
[----:B------:R-:W1:Y:S01]  /*e970*/  LDS.128 R8, [R44+0x10400] ;  /* 0x010400002c087984 */ /* 0x000e620000000c00 */
[--C-:B0-----:R-:W-:Y:S02]  /*e980*/  HADD2.F32 R45, -RZ, R4.reuse.H0_H0 ;  /* 0x20000004ff2d7230 */ /* 0x101fe40000004100 */
[----:B------:R-:W-:Y:S02]  /*e990*/  HADD2.F32 R4, -RZ, R4.H1_H1 ;  /* 0x30000004ff047230 */ /* 0x000fe40000004100 */
[--C-:B------:R-:W-:Y:S02]  /*e9a0*/  HADD2.F32 R46, -RZ, R5.reuse.H0_H0 ;  /* 0x20000005ff2e7230 */ /* 0x100fe40000004100 */
[----:B------:R-:W-:Y:S02]  /*e9b0*/  HADD2.F32 R5, -RZ, R5.H1_H1 ;  /* 0x30000005ff057230 */ /* 0x000fe40000004100 */
[----:B------:R-:W-:Y:S02]  /*e9c0*/  HADD2.F32 R47, -RZ, R6.H0_H0 ;  /* 0x20000006ff2f7230 */ /* 0x000fe40000004100 */
[----:B-1----:R-:W-:-:S02]  /*e9d0*/  HADD2.F32 R49, -RZ, R8.H0_H0 ;  /* 0x20000008ff317230 */ /* 0x002fc40000004100 */
[----:B------:R-:W-:Y:S02]  /*e9e0*/  HADD2.F32 R8, -RZ, R8.H1_H1 ;  /* 0x30000008ff087230 */ /* 0x000fe40000004100 */
[----:B------:R-:W-:Y:S02]  /*e9f0*/  HADD2.F32 R50, -RZ, R9.H0_H0 ;  /* 0x20000009ff327230 */ /* 0x000fe40000004100 */
[C---:B------:R-:W-:Y:S01]  /*ea00*/  FMUL.FTZ R58, R49.reuse, R56 ;  /* 0x00000038313a7220 */ /* 0x040fe20000410000 */
[-C--:B------:R-:W-:Y:S01]  /*ea10*/  FMUL.FTZ R60, R49, R54.reuse ;  /* 0x00000036313c7220 */ /* 0x080fe20000410000 */
[----:B------:R-:W-:Y:S02]  /*ea20*/  HADD2.F32 R49, -RZ, R35.H0_H0 ;  /* 0x20000023ff317230 */ /* 0x000fe40000004100 */
[----:B------:R-:W-:Y:S01]  /*ea30*/  FMUL.FTZ R57, R8, R53 ;  /* 0x0000003508397220 */ /* 0x000fe20000410000 */
[C---:B------:R-:W-:Y:S01]  /*ea40*/  FFMA.FTZ R58, R45.reuse, R54, -R58 ;  /* 0x000000362d3a7223 */ /* 0x040fe2000001083a */
[----:B------:R-:W-:Y:S01]  /*ea50*/  FFMA.FTZ R60, R45, R56, R60 ;  /* 0x000000382d3c7223 */ /* 0x000fe2000001003c */
[----:B------:R-:W-:-:S02]  /*ea60*/  HADD2.F32 R45, -RZ, R34.H1_H1 ;  /* 0x30000022ff2d7230 */ /* 0x000fc40000004100 */
[-C--:B------:R-:W-:Y:S01]  /*ea70*/  FMUL.FTZ R59, R8, R49.reuse ;  /* 0x00000031083b7220 */ /* 0x080fe20000410000 */
[----:B------:R-:W-:Y:S01]  /*ea80*/  FFMA.FTZ R57, R4, R49, -R57 ;  /* 0x0000003104397223 */ /* 0x000fe20000010839 */
[C---:B------:R-:W-:Y:S01]  /*ea90*/  FMUL.FTZ R49, R50.reuse, R55 ;  /* 0x0000003732317220 */ /* 0x040fe20000410000 */
[----:B------:R-:W-:Y:S02]  /*eaa0*/  HADD2.F32 R9, -RZ, R9.H1_H1 ;  /* 0x30000009ff097230 */ /* 0x000fe40000004100 */
[----:B------:R-:W-:Y:S01]  /*eab0*/  FMUL.FTZ R50, R50, R45 ;  /* 0x0000002d32327220 */ /* 0x000fe20000410000 */
[----:B------:R-:W-:Y:S02]  /*eac0*/  HADD2.F32 R54, -RZ, R40.H1_H1 ;  /* 0x30000028ff367230 */ /* 0x000fe40000004100 */
[----:B------:R-:W-:Y:S01]  /*ead0*/  FFMA.FTZ R59, R4, R53, R59 ;  /* 0x00000035043b7223 */ /* 0x000fe2000001003b */
[----:B------:R-:W-:Y:S02]  /*eae0*/  HADD2.F32 R4, -RZ, R35.H1_H1 ;  /* 0x30000023ff047230 */ /* 0x000fe40000004100 */
[C---:B------:R-:W-:Y:S01]  /*eaf0*/  FFMA.FTZ R49, R46.reuse, R45, -R49 ;  /* 0x0000002d2e317223 */ /* 0x040fe20000010831 */
[----:B------:R-:W-:Y:S01]  /*eb00*/  FFMA.FTZ R50, R46, R55, R50 ;  /* 0x000000372e327223 */ /* 0x000fe20000010032 */
[----:B------:R-:W-:-:S02]  /*eb10*/  HADD2.F32 R51, -RZ, R10.H0_H0 ;  /* 0x2000000aff337230 */ /* 0x000fc40000004100 */
[C---:B------:R-:W-:Y:S01]  /*eb20*/  FMUL.FTZ R56, R9.reuse, R54 ;  /* 0x0000003609387220 */ /* 0x040fe20000410000 */
[----:B------:R-:W-:Y:S02]  /*eb30*/  HADD2.F32 R8, -RZ, R37.H0_H0 ;  /* 0x20000025ff087230 */ /* 0x000fe40000004100 */
[-C--:B------:R-:W-:Y:S01]  /*eb40*/  FMUL.FTZ R62, R9, R4.reuse ;  /* 0x00000004093e7220 */ /* 0x080fe20000410000 */
[----:B------:R-:W-:Y:S02]  /*eb50*/  HADD2.F32 R46, -RZ, R41.H0_H0 ;  /* 0x20000029ff2e7230 */ /* 0x000fe40000004100 */
[----:B------:R-:W-:Y:S01]  /*eb60*/  FFMA.FTZ R56, R5, R4, -R56 ;  /* 0x0000000405387223 */ /* 0x000fe20000010838 */
[----:B------:R-:W-:Y:S02]  /*eb70*/  HADD2.F32 R10, -RZ, R10.H1_H1 ;  /* 0x3000000aff0a7230 */ /* 0x000fe40000004100 */
[----:B------:R-:W-:Y:S01]  /*eb80*/  FMUL.FTZ R55, R51, R8 ;  /* 0x0000000833377220 */ /* 0x000fe20000410000 */
[----:B------:R-:W-:-:S02]  /*eb90*/  HADD2.F32 R45, -RZ, R42.H0_H0 ;  /* 0x2000002aff2d7230 */ /* 0x000fc40000004100 */
[----:B------:R-:W-:Y:S01]  /*eba0*/  FMUL.FTZ R4, R51, R46 ;  /* 0x0000002e33047220 */ /* 0x000fe20000410000 */
[----:B------:R-:W-:Y:S02]  /*ebb0*/  HADD2.F32 R9, -RZ, R38.H0_H0 ;  /* 0x20000026ff097230 */ /* 0x000fe40000004100 */
[----:B------:R-:W-:Y:S01]  /*ebc0*/  FFMA.FTZ R51, R5, R54, R62 ;  /* 0x0000003605337223 */ /* 0x000fe2000001003e */
[----:B------:R-:W-:Y:S02]  /*ebd0*/  HADD2.F32 R6, -RZ, R6.H1_H1 ;  /* 0x30000006ff067230 */ /* 0x000fe40000004100 */
[C---:B------:R-:W-:Y:S01]  /*ebe0*/  FMUL.FTZ R5, R10.reuse, R45 ;  /* 0x0000002d0a057220 */ /* 0x040fe20000410000 */
[C---:B------:R-:W-:Y:S01]  /*ebf0*/  FFMA.FTZ R53, R47.reuse, R8, -R4 ;  /* 0x000000082f357223 */ /* 0x040fe20000010804 */
[----:B------:R-:W-:Y:S01]  /*ec00*/  FFMA.FTZ R55, R47, R46, R55 ;  /* 0x0000002e2f377223 */ /* 0x000fe20000010037 */
[-C--:B------:R-:W-:Y:S01]  /*ec10*/  FMUL.FTZ R47, R10, R9.reuse ;  /* 0x000000090a2f7220 */ /* 0x080fe20000410000 */
[----:B------:R-:W-:Y:S01]  /*ec20*/  FFMA.FTZ R10, R6, R9, -R5 ;  /* 0x00000009060a7223 */ /* 0x000fe20000010805 */
[----:B------:R-:W-:-:S02]  /*ec30*/  HADD2.F32 R52, -RZ, R11.H0_H0 ;  /* 0x2000000bff347230 */ /* 0x000fc40000004100 */
[----:B------:R-:W-:Y:S02]  /*ec40*/  HADD2.F32 R9, -RZ, R41.H1_H1 ;  /* 0x30000029ff097230 */ /* 0x000fe40000004100 */
[----:B------:R-:W-:Y:S01]  /*ec50*/  FFMA.FTZ R46, R6, R45, R47 ;  /* 0x0000002d062e7223 */ /* 0x000fe2000001002f */
[----:B------:R-:W-:Y:S02]  /*ec60*/  HADD2.F32 R5, -RZ, R37.H1_H1 ;  /* 0x30000025ff057230 */ /* 0x000fe40000004100 */
[----:B------:R-:W-:Y:S02]  /*ec70*/  HADD2.F32 R11, -RZ, R11.H1_H1 ;  /* 0x3000000bff0b7230 */ /* 0x000fe40000004100 */
[C---:B------:R-:W-:Y:S01]  /*ec80*/  FMUL.FTZ R45, R52.reuse, R9 ;  /* 0x00000009342d7220 */ /* 0x040fe20000410000 */
[----:B------:R-:W-:Y:S02]  /*ec90*/  HADD2.F32 R8, -RZ, R42.H1_H1 ;  /* 0x3000002aff087230 */ /* 0x000fe40000004100 */
[----:B------:R-:W-:Y:S01]  /*eca0*/  FMUL.FTZ R52, R52, R5 ;  /* 0x0000000534347220 */ /* 0x000fe20000410000 */
[----:B------:R-:W-:-:S02]  /*ecb0*/  HADD2.F32 R4, -RZ, R38.H1_H1 ;  /* 0x30000026ff047230 */ /* 0x000fc40000004100 */
[--C-:B------:R-:W-:Y:S02]  /*ecc0*/  HADD2.F32 R48, -RZ, R7.reuse.H0_H0 ;  /* 0x20000007ff307230 */ /* 0x100fe40000004100 */
[C---:B------:R-:W-:Y:S01]  /*ecd0*/  FMUL.FTZ R6, R11.reuse, R8 ;  /* 0x000000080b067220 */ /* 0x040fe20000410000 */
[----:B------:R-:W-:Y:S02]  /*ece0*/  HADD2.F32 R7, -RZ, R7.H1_H1 ;  /* 0x30000007ff077230 */ /* 0x000fe40000004100 */
[-C--:B------:R-:W-:Y:S01]  /*ecf0*/  FMUL.FTZ R47, R11, R4.reuse ;  /* 0x000000040b2f7220 */ /* 0x080fe20000410000 */
[C---:B------:R-:W-:Y:S01]  /*ed00*/  FFMA.FTZ R45, R48.reuse, R5, -R45 ;  /* 0x00000005302d7223 */ /* 0x040fe2000001082d */
[----:B------:R-:W-:Y:S01]  /*ed10*/  FFMA.FTZ R11, R48, R9, R52 ;  /* 0x00000009300b7223 */ /* 0x000fe20000010034 */
[C---:B------:R-:W-:Y:S01]  /*ed20*/  FFMA.FTZ R48, R7.reuse, R4, -R6 ;  /* 0x0000000407307223 */ /* 0x040fe20000010806 */
[----:B------:R-:W-:Y:S01]  /*ed30*/  FFMA.FTZ R52, R7, R8, R47 ;  /* 0x0000000807347223 */ /* 0x000fe2000001002f */
[----:B------:R-:W-:-:S02]  /*ed40*/  F2FP.F16.F32.PACK_AB R4, R57, R58 ;  /* 0x0000003a3904723e */ /* 0x000fc400000000ff */
[----:B------:R-:W-:Y:S02]  /*ed50*/  F2FP.F16.F32.PACK_AB R5, R56, R49 ;  /* 0x000000313805723e */ /* 0x000fe400000000ff */
[----:B------:R-:W-:Y:S02]  /*ed60*/  F2FP.F16.F32.PACK_AB R6, R10, R53 ;  /* 0x000000350a06723e */ /* 0x000fe400000000ff */
[----:B------:R-:W-:Y:S02]  /*ed70*/  F2FP.F16.F32.PACK_AB R7, R48, R45 ;  /* 0x0000002d3007723e */ /* 0x000fe400000000ff */
[----:B------:R-:W-:Y:S02]  /*ed80*/  F2FP.F16.F32.PACK_AB R8, R59, R60 ;  /* 0x0000003c3b08723e */ /* 0x000fe400000000ff */
[----:B------:R-:W-:Y:S01]  /*ed90*/  F2FP.F16.F32.PACK_AB R9, R51, R50 ;  /* 0x000000323309723e */ /* 0x000fe200000000ff */
[----:B------:R1:W-:Y:S01]  /*eda0*/  STS.128 [R43+0x10400], R4 ;  /* 0x010400042b007388 */ /* 0x0003e20000000c00 */
[----:B------:R-:W-:-:S02]  /*edb0*/  F2FP.F16.F32.PACK_AB R10, R46, R55 ;  /* 0x000000372e0a723e */ /* 0x000fc400000000ff */
[----:B------:R-:W-:-:S05]  /*edc0*/  F2FP.F16.F32.PACK_AB R11, R52, R11 ;  /* 0x0000000b340b723e */ /* 0x000fca00000000ff */
[----:B------:R1:W-:Y:S02]  /*edd0*/  STS.128 [R44+0x10400], R8 ;  /* 0x010400082c007388 */ /* 0x0003e40000000c00 */
.L_x_583:
[----:B------:R-:W-:Y:S05]  /*ede0*/  BSYNC B2 ;  /* 0x0000000000027941 */ /* 0x000fea0003800000 */
.L_x_582:
[----:B------:R-:W-:Y:S04]  /*edf0*/  BSSY B2, `(.L_x_584) ;  /* 0x000005a000027945 */ /* 0x000fe80003800000 */
[----:B------:R-:W-:Y:S05]  /*ee00*/  @P1 BRA `(.L_x_585) ;  /* 0x0000000400601947 */ /* 0x000fea0003800000 */
[----:B------:R-:W2:Y:S01]  /*ee10*/  LDL R60, [R1+0x78] ;  /* 0x00007800013c7983 */ /* 0x000ea20000100800 */
[----:B-1----:R-:W-:Y:S01]  /*ee20*/  LEA.HI R4, R25, R229, RZ, 0x1d ;  /* 0x000000e519047211 */ /* 0x002fe200078fe8ff */
[----:B------:R-:W-:Y:S02]  /*ee30*/  HADD2.F32 R55, -RZ, R30.H0_H0 ;  /* 0x2000001eff377230 */ /* 0x000fe40000004100 */
[----:B------:R-:W-:Y:S01]  /*ee40*/  HADD2.F32 R53, -RZ, R26.H0_H0 ;  /* 0x2000001aff357230 */ /* 0x000fe20000004100 */
[----:B0-----:R-:W-:Y:S01]  /*ee50*/  SHF.R.S32.HI R5, RZ, 0x1f, R4 ;  /* 0x0000001fff057819 */ /* 0x001fe20000011404 */
[----:B------:R-:W-:-:S03]  /*ee60*/  HADD2.F32 R57, -RZ, R31.H0_H0 ;  /* 0x2000001fff397230 */ /* 0x000fc60000004100 */
        /* <DEDUP_REMOVED lines=8> */
[----:B------:R-:W-:-:S05]  /*eef0*/  IMAD R43, R9, 0x2, R2 ;  /* 0x00000002092b7824 */ /* 0x000fca00078e0202 */
[----:B------:R-:W0:Y:S02]  /*ef00*/  LDS.128 R8, [R43+0x10400] ;  /* 0x010400002b087984 */ /* 0x000e240000000c00 */
[--C-:B0-----:R-:W-:Y:S02]  /*ef10*/  HADD2.F32 R48, -RZ, R8.reuse.H0_H0 ;  /* 0x20000008ff307230 */ /* 0x101fe40000004100 */
[----:B------:R-:W-:Y:S02]  /*ef20*/  HADD2.F32 R8, -RZ, R8.H1_H1 ;  /* 0x30000008ff087230 */ /* 0x000fe40000004100 */
[----:B------:R-:W-:Y:S02]  /*ef30*/  HADD2.F32 R49, -RZ, R9.H0_H0 ;  /* 0x20000009ff317230 */ /* 0x000fe40000004100 */
[C---:B------:R-:W-:Y:S01]  /*ef40*/  FMUL.FTZ R59, R48.reuse, R55 ;  /* 0x00000037303b7220 */ /* 0x040fe20000410000 */
[----:B------:R-:W-:Y:S01]  /*ef50*/  FMUL.FTZ R61, R48, R53 ;  /* 0x00000035303d7220 */ /* 0x000fe20000410000 */
[----:B------:R-:W-:-:S02]  /*ef60*/  HADD2.F32 R48, -RZ, R30.H1_H1 ;  /* 0x3000001eff307230 */ /* 0x000fc40000004100 */
[----:B------:R-:W-:Y:S01]  /*ef70*/  FMUL.FTZ R63, R8, R57 ;  /* 0x00000039083f7220 */ /* 0x000fe20000410000 */
[----:B------:R-:W-:Y:S02]  /*ef80*/  HADD2.F32 R9, -RZ, R9.H1_H1 ;  /* 0x30000009ff097230 */ /* 0x000fe40000004100 */
[--C-:B------:R-:W-:Y:S02]  /*ef90*/  HADD2.F32 R50, -RZ, R10.reuse.H0_H0 ;  /* 0x2000000aff327230 */ /* 0x100fe40000004100 */
[----:B------:R-:W-:Y:S01]  /*efa0*/  FMUL.FTZ R56, R49, R48 ;  /* 0x0000003031387220 */ /* 0x000fe20000410000 */
[----:B------:R-:W-:Y:S02]  /*efb0*/  HADD2.F32 R10, -RZ, R10.H1_H1 ;  /* 0x3000000aff0a7230 */ /* 0x000fe40000004100 */
[--C-:B------:R-:W-:Y:S02]  /*efc0*/  HADD2.F32 R51, -RZ, R11.reuse.H0_H0 ;  /* 0x2000000bff337230 */ /* 0x100fe40000004100 */
[----:B------:R-:W-:Y:S01]  /*efd0*/  HADD2.F32 R11, -RZ, R11.H1_H1 ;  /* 0x3000000bff0b7230 */ /* 0x000fe20000004100 */
[----:B--2---:R-:W0:Y:S02]  /*efe0*/  LDS.128 R4, [R60] ;  /* 0x000000003c047984 */ /* 0x004e240000000c00 */
[----:B0-----:R-:W-:-:S02]  /*eff0*/  HADD2.F32 R44, -RZ, R4.H0_H0 ;  /* 0x20000004ff2c7230 */ /* 0x001fc40000004100 */
[----:B------:R-:W-:Y:S02]  /*f000*/  HADD2.F32 R4, -RZ, R4.H1_H1 ;  /* 0x30000004ff047230 */ /* 0x000fe40000004100 */
[----:B------:R-:W-:Y:S02]  /*f010*/  HADD2.F32 R45, -RZ, R5.H0_H0 ;  /* 0x20000005ff2d7230 */ /* 0x000fe40000004100 */
[C---:B------:R-:W-:Y:S01]  /*f020*/  FFMA.FTZ R59, R44.reuse, R53, -R59 ;  /* 0x000000352c3b7223 */ /* 0x040fe2000001083b */
[----:B------:R-:W-:Y:S02]  /*f030*/  HADD2.F32 R53, -RZ, R27.H0_H0 ;  /* 0x2000001bff357230 */ /* 0x000fe40000004100 */
[----:B------:R-:W-:Y:S01]  /*f040*/  FFMA.FTZ R61, R44, R55, R61 ;  /* 0x000000372c3d7223 */ /* 0x000fe2000001003d */
[----:B------:R-:W-:Y:S02]  /*f050*/  HADD2.F32 R44, -RZ, R26.H1_H1 ;  /* 0x3000001aff2c7230 */ /* 0x000fe40000004100 */
[----:B------:R-:W-:-:S02]  /*f060*/  HADD2.F32 R5, -RZ, R5.H1_H1 ;  /* 0x30000005ff057230 */ /* 0x000fc40000004100 */
[-C--:B------:R-:W-:Y:S01]  /*f070*/  FMUL.FTZ R55, R8, R53.reuse ;  /* 0x0000003508377220 */ /* 0x080fe20000410000 */
[C---:B------:R-:W-:Y:S01]  /*f080*/  FFMA.FTZ R52, R4.reuse, R53, -R63 ;  /* 0x0000003504347223 */ /* 0x040fe2000001083f */
[----:B------:R-:W-:Y:S01]  /*f090*/  FMUL.FTZ R49, R49, R44 ;  /* 0x0000002c31317220 */ /* 0x000fe20000410000 */
[----:B------:R-:W-:Y:S02]  /*f0a0*/  HADD2.F32 R8, -RZ, R31.H1_H1 ;  /* 0x3000001fff087230 */ /* 0x000fe40000004100 */
[----:B------:R-:W-:Y:S01]  /*f0b0*/  FFMA.FTZ R54, R4, R57, R55 ;  /* 0x0000003904367223 */ /* 0x000fe20000010037 */
[----:B------:R-:W-:Y:S02]  /*f0c0*/  HADD2.F32 R4, -RZ, R27.H1_H1 ;  /* 0x3000001bff047230 */ /* 0x000fe40000004100 */
[C---:B------:R-:W-:Y:S01]  /*f0d0*/  FFMA.FTZ R48, R45.reuse, R48, R49 ;  /* 0x000000302d307223 */ /* 0x040fe20000010031 */
[----:B------:R-:W-:Y:S02]  /*f0e0*/  HADD2.F32 R49, -RZ, R32.H0_H0 ;  /* 0x20000020ff317230 */ /* 0x000fe40000004100 */
[----:B------:R-:W-:Y:S01]  /*f0f0*/  FFMA.FTZ R56, R45, R44, -R56 ;  /* 0x0000002c2d387223 */ /* 0x000fe20000010838 */
[----:B------:R-:W-:-:S02]  /*f100*/  HADD2.F32 R46, -RZ, R6.H0_H0 ;  /* 0x20000006ff2e7230 */ /* 0x000fc40000004100 */
[C---:B------:R-:W-:Y:S01]  /*f110*/  FMUL.FTZ R44, R9.reuse, R8 ;  /* 0x00000008092c7220 */ /* 0x040fe20000410000 */
[----:B------:R-:W-:Y:S02]  /*f120*/  HADD2.F32 R45, -RZ, R28.H0_H0 ;  /* 0x2000001cff2d7230 */ /* 0x000fe40000004100 */
[-C--:B------:R-:W-:Y:S01]  /*f130*/  FMUL.FTZ R58, R9, R4.reuse ;  /* 0x00000004093a7220 */ /* 0x080fe20000410000 */
[----:B------:R-:W-:Y:S02]  /*f140*/  HADD2.F32 R53, -RZ, R33.H0_H0 ;  /* 0x20000021ff357230 */ /* 0x000fe40000004100 */
[C---:B------:R-:W-:Y:S01]  /*f150*/  FMUL.FTZ R63, R50.reuse, R49 ;  /* 0x00000031323f7220 */ /* 0x040fe20000410000 */
[----:B------:R-:W-:Y:S02]  /*f160*/  HADD2.F32 R9, -RZ, R29.H0_H0 ;  /* 0x2000001dff097230 */ /* 0x000fe40000004100 */
[C---:B------:R-:W-:Y:S01]  /*f170*/  FFMA.FTZ R55, R5.reuse, R4, -R44 ;  /* 0x0000000405377223 */ /* 0x040fe2000001082c */
[-C--:B------:R-:W-:Y:S01]  /*f180*/  FMUL.FTZ R50, R50, R45.reuse ;  /* 0x0000002d32327220 */ /* 0x080fe20000410000 */
[----:B------:R-:W-:Y:S01]  /*f190*/  FFMA.FTZ R57, R5, R8, R58 ;  /* 0x0000000805397223 */ /* 0x000fe2000001003a */
[----:B------:R-:W-:Y:S01]  /*f1a0*/  FFMA.FTZ R63, R46, R45, -R63 ;  /* 0x0000002d2e3f7223 */ /* 0x000fe2000001083f */
[----:B------:R-:W-:-:S02]  /*f1b0*/  HADD2.F32 R6, -RZ, R6.H1_H1 ;  /* 0x30000006ff067230 */ /* 0x000fc40000004100 */
[C---:B------:R-:W-:Y:S01]  /*f1c0*/  FMUL.FTZ R5, R10.reuse, R53 ;  /* 0x000000350a057220 */ /* 0x040fe20000410000 */
[----:B------:R-:W-:Y:S01]  /*f1d0*/  FMUL.FTZ R45, R10, R9 ;  /* 0x000000090a2d7220 */ /* 0x000fe20000410000 */
[----:B------:R-:W-:Y:S02]  /*f1e0*/  HADD2.F32 R10, -RZ, R32.H1_H1 ;  /* 0x30000020ff0a7230 */ /* 0x000fe40000004100 */
[----:B------:R-:W-:Y:S01]  /*f1f0*/  FFMA.FTZ R50, R46, R49, R50 ;  /* 0x000000312e327223 */ /* 0x000fe20000010032 */
[----:B------:R-:W-:Y:S02]  /*f200*/  HADD2.F32 R44, -RZ, R33.H1_H1 ;  /* 0x30000021ff2c7230 */ /* 0x000fe40000004100 */
[C---:B------:R-:W-:Y:S01]  /*f210*/  FFMA.FTZ R46, R6.reuse, R9, -R5 ;  /* 0x00000009062e7223 */ /* 0x040fe20000010805 */
[----:B------:R-:W-:Y:S02]  /*f220*/  HADD2.F32 R4, -RZ, R28.H1_H1 ;  /* 0x3000001cff047230 */ /* 0x000fe40000004100 */
[----:B------:R-:W-:Y:S01]  /*f230*/  FFMA.FTZ R45, R6, R53, R45 ;  /* 0x00000035062d7223 */ /* 0x000fe2000001002d */
[----:B------:R-:W-:-:S02]  /*f240*/  HADD2.F32 R8, -RZ, R29.H1_H1 ;  /* 0x3000001dff087230 */ /* 0x000fc40000004100 */
[----:B------:R-:W-:Y:S01]  /*f250*/  FMUL.FTZ R6, R51, R10 ;  /* 0x0000000a33067220 */ /* 0x000fe20000410000 */
[--C-:B------:R-:W-:Y:S02]  /*f260*/  HADD2.F32 R47, -RZ, R7.reuse.H0_H0 ;  /* 0x20000007ff2f7230 */ /* 0x100fe40000004100 */
[----:B------:R-:W-:Y:S01]  /*f270*/  FMUL.FTZ R58, R11, R44 ;  /* 0x0000002c0b3a7220 */ /* 0x000fe20000410000 */
[----:B------:R-:W-:Y:S02]  /*f280*/  HADD2.F32 R7, -RZ, R7.H1_H1 ;  /* 0x30000007ff077230 */ /* 0x000fe40000004100 */
[----:B------:R-:W-:Y:S01]  /*f290*/  FMUL.FTZ R51, R51, R4 ;  /* 0x0000000433337220 */ /* 0x000fe20000410000 */
[----:B------:R-:W-:Y:S01]  /*f2a0*/  FMUL.FTZ R5, R11, R8 ;  /* 0x000000080b057220 */ /* 0x000fe20000410000 */
[----:B------:R-:W-:Y:S01]  /*f2b0*/  FFMA.FTZ R11, R47, R4, -R6 ;  /* 0x000000042f0b7223 */ /* 0x000fe20000010806 */
[----:B------:R-:W-:Y:S01]  /*f2c0*/  F2FP.F16.F32.PACK_AB R4, R52, R59 ;  /* 0x0000003b3404723e */ /* 0x000fe200000000ff */
[----:B------:R-:W-:Y:S01]  /*f2d0*/  FFMA.FTZ R58, R7, R8, -R58 ;  /* 0x00000008073a7223 */ /* 0x000fe2000001083a */
[----:B------:R-:W-:Y:S01]  /*f2e0*/  FFMA.FTZ R51, R47, R10, R51 ;  /* 0x0000000a2f337223 */ /* 0x000fe20000010033 */
[----:B------:R-:W-:Y:S01]  /*f2f0*/  FFMA.FTZ R44, R7, R44, R5 ;  /* 0x0000002c072c7223 */ /* 0x000fe20000010005 */
[----:B------:R-:W-:-:S02]  /*f300*/  F2FP.F16.F32.PACK_AB R5, R55, R56 ;  /* 0x000000383705723e */ /* 0x000fc400000000ff */
[----:B------:R-:W-:Y:S02]  /*f310*/  F2FP.F16.F32.PACK_AB R6, R46, R63 ;  /* 0x0000003f2e06723e */ /* 0x000fe400000000ff */
[----:B------:R-:W-:Y:S02]  /*f320*/  F2FP.F16.F32.PACK_AB R7, R58, R11 ;  /* 0x0000000b3a07723e */ /* 0x000fe400000000ff */
[----:B------:R-:W-:Y:S02]  /*f330*/  F2FP.F16.F32.PACK_AB R8, R54, R61 ;  /* 0x0000003d3608723e */ /* 0x000fe400000000ff */
[----:B------:R-:W-:Y:S01]  /*f340*/  F2FP.F16.F32.PACK_AB R9, R57, R48 ;  /* 0x000000303909723e */ /* 0x000fe200000000ff */
[----:B------:R2:W-:Y:S01]  /*f350*/  STS.128 [R60], R4 ;  /* 0x000000043c007388 */ /* 0x0005e20000000c00 */
[----:B------:R-:W-:Y:S02]  /*f360*/  F2FP.F16.F32.PACK_AB R10, R45, R50 ;  /* 0x000000322d0a723e */ /* 0x000fe400000000ff */
[----:B------:R-:W-:-:S05]  /*f370*/  F2FP.F16.F32.PACK_AB R11, R44, R51 ;  /* 0x000000332c0b723e */ /* 0x000fca00000000ff */
[----:B------:R2:W-:Y:S02]  /*f380*/  STS.128 [R43+0x10400], R8 ;  /* 0x010400082b007388 */ /* 0x0005e40000000c00 */
.L_x_585:
[----:B------:R-:W-:Y:S05]  /*f390*/  BSYNC B2 ;  /* 0x0000000000027941 */ /* 0x000fea0003800000 */
.L_x_584:
[----:B------:R-:W-:Y:S05]  /*f3a0*/  @P2 BRA `(.L_x_581) ;  /* 0x0000000400602947 */ /* 0x000fea0003800000 */
[----:B------:R-:W3:Y:S01]  /*f3b0*/  LDL R59, [R1+0x70] ;  /* 0x00007000013b7983 */ /* 0x000ee20000100800 */
[----:B------:R-:W-:Y:S01]  /*f3c0*/  LEA.HI R25, R25, R230, RZ, 0x1d ;  /* 0x000000e619197211 */ /* 0x000fe200078fe8ff */
[----:B------:R-:W-:Y:S02]  /*f3d0*/  HADD2.F32 R52, -RZ, R3.H0_H0 ;  /* 0x20000003ff347230 */ /* 0x000fe40000004100 */
[--C-:B------:R-:W-:Y:S01]  /*f3e0*/  HADD2.F32 R54, -RZ, R15.reuse.H0_H0 ;  /* 0x2000000fff367230 */ /* 0x100fe20000004100 */
[----:B-12---:R-:W-:Y:S01]  /*f3f0*/  SHF.R.S32.HI R4, RZ, 0x1f, R25 ;  /* 0x0000001fff047819 */ /* 0x006fe20000011419 */
[----:B------:R-:W-:Y:S02]  /*f400*/  HADD2.F32 R51, -RZ, R20.H0_H0 ;  /* 0x20000014ff337230 */ /* 0x000fe40000004100 */
[----:B------:R-:W-:Y:S01]  /*f410*/  HADD2.F32 R53, -RZ, R15.H1_H1 ;  /* 0x3000000fff357230 */ /* 0x000fe20000004100 */
[----:B0-----:R-:W-:Y:S02]  /*f420*/  LEA.HI R5, R4, R25, RZ, 0x3 ;  /* 0x0000001904057211 */ /* 0x001fe400078f18ff */
[----:B------:R-:W-:-:S03]  /*f430*/  SHF.L.U32 R4, R25, 0x3, RZ ;  /* 0x0000000319047819 */ /* 0x000fc600000006ff */
[----:B------:R-:W-:Y:S01]  /*f440*/  IMAD.SHL.U32 R5, R5, 0x400, RZ ;  /* 0x0000040005057824 */ /* 0x000fe200078e00ff */
[----:B------:R-:W-:-:S04]  /*f450*/  LOP3.LUT R4, R191, 0x38, R4, 0xf8, !PT ;  /* 0x00000038bf047812 */ /* 0x000fc800078ef804 */
[----:B------:R-:W-:Y:S02]  /*f460*/  LOP3.LUT R5, R5, 0x7fffe000, RZ, 0xc0, !PT ;  /* 0x7fffe00005057812 */ /* 0x000fe400078ec0ff */
[----:B------:R-:W-:-:S03]  /*f470*/  LOP3.LUT R9, R4, R193, RZ, 0x3c, !PT ;  /* 0x000000c104097212 */ /* 0x000fc600078e3cff */
[----:B------:R-:W-:-:S05]  /*f480*/  IMAD R8, R192, 0x200, R5 ;  /* 0x00000200c0087824 */ /* 0x000fca00078e0205 */
[----:B------:R-:W-:-:S05]  /*f490*/  IADD3 R9, R8, R9, RZ ;  /* 0x0000000908097210 */ /* 0x000fca0007ffe0ff */
[----:B------:R-:W-:-:S05]  /*f4a0*/  IMAD R25, R9, 0x2, R2 ;  /* 0x0000000209197824 */ /* 0x000fca00078e0202 */
[----:B------:R-:W0:Y:S02]  /*f4b0*/  LDS.128 R8, [R25+0x10400] ;  /* 0x0104000019087984 */ /* 0x000e240000000c00 */
[--C-:B0-----:R-:W-:Y:S02]  /*f4c0*/  HADD2.F32 R47, -RZ, R8.reuse.H0_H0 ;  /* 0x20000008ff2f7230 */ /* 0x101fe40000004100 */
[----:B------:R-:W-:Y:S02]  /*f4d0*/  HADD2.F32 R8, -RZ, R8.H1_H1 ;  /* 0x30000008ff087230 */ /* 0x000fe40000004100 */
[----:B------:R-:W-:Y:S02]  /*f4e0*/  HADD2.F32 R48, -RZ, R9.H0_H0 ;  /* 0x20000009ff307230 */ /* 0x000fe40000004100 */
[C---:B------:R-:W-:Y:S01]  /*f4f0*/  FMUL.FTZ R56, R47.reuse, R54 ;  /* 0x000000362f387220 */ /* 0x040fe20000410000 */
[----:B------:R-:W-:Y:S01]  /*f500*/  FMUL.FTZ R58, R47, R52 ;  /* 0x000000342f3a7220 */ /* 0x000fe20000410000 */
[----:B------:R-:W-:-:S02]  /*f510*/  HADD2.F32 R47, -RZ, R12.H0_H0 ;  /* 0x2000000cff2f7230 */ /* 0x000fc40000004100 */
[C---:B------:R-:W-:Y:S01]  /*f520*/  FMUL.FTZ R55, R8.reuse, R51 ;  /* 0x0000003308377220 */ /* 0x040fe20000410000 */
[----:B------:R-:W-:Y:S02]  /*f530*/  HADD2.F32 R9, -RZ, R9.H1_H1 ;  /* 0x30000009ff097230 */ /* 0x000fe40000004100 */
[--C-:B------:R-:W-:Y:S02]  /*f540*/  HADD2.F32 R49, -RZ, R10.reuse.H0_H0 ;  /* 0x2000000aff317230 */ /* 0x100fe40000004100 */
[----:B------:R-:W-:Y:S01]  /*f550*/  FMUL.FTZ R57, R8, R47 ;  /* 0x0000002f08397220 */ /* 0x000fe20000410000 */
[----:B------:R-:W-:Y:S02]  /*f560*/  HADD2.F32 R8, -RZ, R13.H0_H0 ;  /* 0x2000000dff087230 */ /* 0x000fe40000004100 */
[----:B------:R-:W-:Y:S02]  /*f570*/  HADD2.F32 R10, -RZ, R10.H1_H1 ;  /* 0x3000000aff0a7230 */ /* 0x000fe40000004100 */
[----:B------:R-:W-:-:S02]  /*f580*/  HADD2.F32 R50, -RZ, R11.H0_H0 ;  /* 0x2000000bff327230 */ /* 0x000fc40000004100 */
[----:B------:R-:W-:Y:S01]  /*f590*/  HADD2.F32 R11, -RZ, R11.H1_H1 ;  /* 0x3000000bff0b7230 */ /* 0x000fe20000004100 */
[----:B---3--:R-:W0:Y:S02]  /*f5a0*/  LDS.128 R4, [R59] ;  /* 0x000000003b047984 */ /* 0x008e240000000c00 */
[--C-:B0-----:R-:W-:Y:S02]  /*f5b0*/  HADD2.F32 R43, -RZ, R4.reuse.H0_H0 ;  /* 0x20000004ff2b7230 */ /* 0x101fe40000004100 */
[----:B------:R-:W-:Y:S02]  /*f5c0*/  HADD2.F32 R4, -RZ, R4.H1_H1 ;  /* 0x30000004ff047230 */ /* 0x000fe40000004100 */
[----:B------:R-:W-:Y:S02]  /*f5d0*/  HADD2.F32 R44, -RZ, R5.H0_H0 ;  /* 0x20000005ff2c7230 */ /* 0x000fe40000004100 */
[C---:B------:R-:W-:Y:S01]  /*f5e0*/  FFMA.FTZ R56, R43.reuse, R52, -R56 ;  /* 0x000000342b387223 */ /* 0x040fe20000010838 */
[----:B------:R-:W-:Y:S01]  /*f5f0*/  FFMA.FTZ R58, R43, R54, R58 ;  /* 0x000000362b3a7223 */ /* 0x000fe2000001003a */
[----:B------:R-:W-:-:S02]  /*f600*/  HADD2.F32 R43, -RZ, R3.H1_H1 ;  /* 0x30000003ff2b7230 */ /* 0x000fc40000004100 */
[----:B------:R-:W-:Y:S01]  /*f610*/  FFMA.FTZ R55, R4, R47, -R55 ;  /* 0x0000002f04377223 */ /* 0x000fe20000010837 */
[----:B------:R-:W-:Y:S01]  /*f620*/  FMUL.FTZ R47, R48, R53 ;  /* 0x00000035302f7220 */ /* 0x000fe20000410000 */
[----:B------:R-:W-:Y:S02]  /*f630*/  HADD2.F32 R52, -RZ, R20.H1_H1 ;  /* 0x30000014ff347230 */ /* 0x000fe40000004100 */
[----:B------:R-:W-:Y:S01]  /*f640*/  FFMA.FTZ R57, R4, R51, R57 ;  /* 0x0000003304397223 */ /* 0x000fe20000010039 */
[-C--:B------:R-:W-:Y:S01]  /*f650*/  FMUL.FTZ R48, R48, R43.reuse ;  /* 0x0000002b30307220 */ /* 0x080fe20000410000 */
[----:B------:R-:W-:Y:S02]  /*f660*/  HADD2.F32 R4, -RZ, R12.H1_H1 ;  /* 0x3000000cff047230 */ /* 0x000fe40000004100 */
[C---:B------:R-:W-:Y:S01]  /*f670*/  FFMA.FTZ R47, R44.reuse, R43, -R47 ;  /* 0x0000002b2c2f7223 */ /* 0x040fe2000001082f */
[----:B------:R-:W-:Y:S02]  /*f680*/  HADD2.F32 R5, -RZ, R5.H1_H1 ;  /* 0x30000005ff057230 */ /* 0x000fe40000004100 */
[----:B------:R-:W-:Y:S01]  /*f690*/  FFMA.FTZ R48, R44, R53, R48 ;  /* 0x000000352c307223 */ /* 0x000fe20000010030 */
[----:B------:R-:W-:Y:S01]  /*f6a0*/  FMUL.FTZ R54, R9, R52 ;  /* 0x0000003409367220 */ /* 0x000fe20000410000 */
[----:B------:R-:W-:-:S02]  /*f6b0*/  HADD2.F32 R44, -RZ, R21.H0_H0 ;  /* 0x20000015ff2c7230 */ /* 0x000fc40000004100 */
[-C--:B------:R-:W-:Y:S01]  /*f6c0*/  FMUL.FTZ R60, R9, R4.reuse ;  /* 0x00000004093c7220 */ /* 0x080fe20000410000 */
[----:B------:R-:W-:Y:S02]  /*f6d0*/  HADD2.F32 R43, -RZ, R24.H0_H0 ;  /* 0x20000018ff2b7230 */ /* 0x000fe40000004100 */
[----:B------:R-:W-:Y:S01]  /*f6e0*/  FFMA.FTZ R54, R5, R4, -R54 ;  /* 0x0000000405367223 */ /* 0x000fe20000010836 */
[----:B------:R-:W-:Y:S02]  /*f6f0*/  HADD2.F32 R45, -RZ, R6.H0_H0 ;  /* 0x20000006ff2d7230 */ /* 0x000fe40000004100 */
[C---:B------:R-:W-:Y:S01]  /*f700*/  FMUL.FTZ R4, R49.reuse, R44 ;  /* 0x0000002c31047220 */ /* 0x040fe20000410000 */
[----:B------:R-:W-:Y:S02]  /*f710*/  HADD2.F32 R9, -RZ, R14.H0_H0 ;  /* 0x2000000eff097230 */ /* 0x000fe40000004100 */
[----:B------:R-:W-:Y:S01]  /*f720*/  FMUL.FTZ R53, R49, R8 ;  /* 0x0000000831357220 */ /* 0x000fe20000410000 */
[----:B------:R-:W-:-:S02]  /*f730*/  HADD2.F32 R6, -RZ, R6.H1_H1 ;  /* 0x30000006ff067230 */ /* 0x000fc40000004100 */
[----:B------:R-:W-:Y:S01]  /*f740*/  FFMA.FTZ R49, R5, R52, R60 ;  /* 0x0000003405317223 */ /* 0x000fe2000001003c */
[C---:B------:R-:W-:Y:S01]  /*f750*/  FMUL.FTZ R5, R10.reuse, R43 ;  /* 0x0000002b0a057220 */ /* 0x040fe20000410000 */
[C---:B------:R-:W-:Y:S01]  /*f760*/  FFMA.FTZ R51, R45.reuse, R8, -R4 ;  /* 0x000000082d337223 */ /* 0x040fe20000010804 */
[----:B------:R-:W-:Y:S01]  /*f770*/  FFMA.FTZ R53, R45, R44, R53 ;  /* 0x0000002c2d357223 */ /* 0x000fe20000010035 */
[-C--:B------:R-:W-:Y:S01]  /*f780*/  FMUL.FTZ R45, R10, R9.reuse ;  /* 0x000000090a2d7220 */ /* 0x080fe20000410000 */
[C---:B------:R-:W-:Y:S01]  /*f790*/  FFMA.FTZ R10, R6.reuse, R9, -R5 ;  /* 0x00000009060a7223 */ /* 0x040fe20000010805 */
[----:B------:R-:W-:Y:S02]  /*f7a0*/  HADD2.F32 R9, -RZ, R21.H1_H1 ;  /* 0x30000015ff097230 */ /* 0x000fe40000004100 */
[----:B------:R-:W-:Y:S02]  /*f7b0*/  HADD2.F32 R5, -RZ, R13.H1_H1 ;  /* 0x3000000dff057230 */ /* 0x000fe40000004100 */
[----:B------:R-:W-:Y:S01]  /*f7c0*/  FFMA.FTZ R44, R6, R43, R45 ;  /* 0x0000002b062c7223 */ /* 0x000fe2000001002d */
[----:B------:R-:W-:-:S02]  /*f7d0*/  HADD2.F32 R8, -RZ, R24.H1_H1 ;  /* 0x30000018ff087230 */ /* 0x000fc40000004100 */
[C---:B------:R-:W-:Y:S01]  /*f7e0*/  FMUL.FTZ R43, R50.reuse, R9 ;  /* 0x00000009322b7220 */ /* 0x040fe20000410000 */
[----:B------:R-:W-:Y:S02]  /*f7f0*/  HADD2.F32 R4, -RZ, R14.H1_H1 ;  /* 0x3000000eff047230 */ /* 0x000fe40000004100 */
[-C--:B------:R-:W-:Y:S01]  /*f800*/  FMUL.FTZ R50, R50, R5.reuse ;  /* 0x0000000532327220 */ /* 0x080fe20000410000 */
        /* <DEDUP_REMOVED lines=14> */
[----:B------:R3:W-:Y:S01]  /*f8f0*/  STS.128 [R59], R4 ;  /* 0x000000043b007388 */ /* 0x0007e20000000c00 */
[----:B------:R-:W-:-:S02]  /*f900*/  F2FP.F16.F32.PACK_AB R10, R44, R53 ;  /* 0x000000352c0a723e */ /* 0x000fc400000000ff */
[----:B------:R-:W-:-:S05]  /*f910*/  F2FP.F16.F32.PACK_AB R11, R50, R11 ;  /* 0x0000000b320b723e */ /* 0x000fca00000000ff */
[----:B------:R3:W-:Y:S02]  /*f920*/  STS.128 [R25+0x10400], R8 ;  /* 0x0104000819007388 */ /* 0x0007e40000000c00 */
.L_x_581:
[----:B------:R-:W-:Y:S05]  /*f930*/  BSYNC B1 ;  /* 0x0000000000017941 */ /* 0x000fea0003800000 */
.L_x_580:
[----:B------:R-:W-:-:S13]  /*f940*/  ISETP.GE.AND P0, PT, R207, R0, PT ;  /* 0x00000000cf00720c */ /* 0x000fda0003f06270 */
[----:B------:R-:W-:Y:S05]  /*f950*/  @P0 BRA `(.L_x_564) ;  /* 0x00000010004c0947 */ /* 0x000fea0003800000 */
[----:B---3--:R-:W3:Y:S01]  /*f960*/  LDC R25, c[0x0][0x3f4] ;  /* 0x0000fd00ff197b82 */ /* 0x008ee20000000800 */
[C---:B------:R-:W-:Y:S01]  /*f970*/  VIADD R0, R18.reuse, 0x20 ;  /* 0x0000002012007836 */ /* 0x040fe20000000000 */
[C---:B-12---:R-:W-:Y:S01]  /*f980*/  IADD3 R4, R18.reuse, 0x40, RZ ;  /* 0x0000004012047810 */ /* 0x046fe20007ffe0ff */
[----:B------:R-:W-:Y:S01]  /*f990*/  BSSY B1, `(.L_x_586) ;  /* 0x000005d000017945 */ /* 0x000fe20003800000 */
[----:B------:R-:W-:Y:S02]  /*f9a0*/  SHF.R.U32.HI R59, RZ, 0x3, R185 ;  /* 0x00000003ff3b7819 */ /* 0x000fe400000116b9 */
[-C--:B---3--:R-:W-:Y:S02]  /*f9b0*/  ISETP.GE.AND P0, PT, R18, R25.reuse, PT ;  /* 0x000000191200720c */ /* 0x088fe40003f06270 */
[-C--:B------:R-:W-:Y:S02]  /*f9c0*/  ISETP.GE.AND P1, PT, R0, R25.reuse, PT ;  /* 0x000000190000720c */ /* 0x080fe40003f26270 */
[----:B------:R-:W-:-:S09]  /*f9d0*/  ISETP.GE.AND P2, PT, R4, R25, PT ;  /* 0x000000190400720c */ /* 0x000fd20003f46270 */
[----:B------:R-:W-:Y:S05]  /*f9e0*/  @P0 BRA `(.L_x_587) ;  /* 0x00000004005c0947 */ /* 0x000fea0003800000 */
[----:B------:R-:W2:Y:S01]  /*f9f0*/  LDL R61, [R1+0x74] ;  /* 0x00007400013d7983 */ /* 0x000ea20000100800 */
[----:B------:R-:W-:Y:S01]  /*fa00*/  LEA.HI R0, R25, R228, RZ, 0x1d ;  /* 0x000000e419007211 */ /* 0x000fe200078fe8ff */
[----:B------:R-:W-:Y:S02]  /*fa10*/  HADD2.F32 R51, -RZ, R34.H0_H0 ;  /* 0x20000022ff337230 */ /* 0x000fe40000004100 */
[----:B------:R-:W-:Y:S01]  /*fa20*/  HADD2.F32 R53, -RZ, R39.H0_H0 ;  /* 0x20000027ff357230 */ /* 0x000fe20000004100 */
[----:B0-----:R-:W-:Y:S01]  /*fa30*/  SHF.R.S32.HI R5, RZ, 0x1f, R0 ;  /* 0x0000001fff057819 */ /* 0x001fe20000011400 */
[----:B------:R-:W-:Y:S02]  /*fa40*/  IMAD.SHL.U32 R4, R0, 0x8, RZ ;  /* 0x0000000800047824 */ /* 0x000fe400078e00ff */
[----:B------:R-:W-:Y:S01]  /*fa50*/  HADD2.F32 R58, -RZ, R40.H0_H0 ;  /* 0x20000028ff3a7230 */ /* 0x000fe20000004100 */
[----:B------:R-:W-:Y:S01]  /*fa60*/  LEA.HI R5, R5, R0, RZ, 0x3 ;  /* 0x0000000005057211 */ /* 0x000fe200078f18ff */
[----:B------:R-:W-:Y:S01]  /*fa70*/  HADD2.F32 R56, -RZ, R35.H0_H0 ;  /* 0x20000023ff387230 */ /* 0x000fe20000004100 */
[----:B------:R-:W-:Y:S01]  /*fa80*/  LOP3.LUT R0, R185, 0x38, R4, 0xf8, !PT ;  /* 0x00000038b9007812 */ /* 0x000fe200078ef804 */
[----:B------:R-:W-:-:S02]  /*fa90*/  HADD2.F32 R60, -RZ, R39.H1_H1 ;  /* 0x30000027ff3c7230 */ /* 0x000fc40000004100 */
[----:B------:R-:W-:Y:S01]  /*faa0*/  IMAD.SHL.U32 R5, R5, 0x400, RZ ;  /* 0x0000040005057824 */ /* 0x000fe200078e00ff */
[----:B------:R-:W-:Y:S01]  /*fab0*/  LOP3.LUT R0, R0, R59, RZ, 0x3c, !PT ;  /* 0x0000003b00007212 */ /* 0x000fe200078e3cff */
[----:B------:R-:W-:Y:S02]  /*fac0*/  HADD2.F32 R34, -RZ, R34.H1_H1 ;  /* 0x30000022ff227230 */ /* 0x000fe40000004100 */
[----:B------:R-:W-:Y:S01]  /*fad0*/  HADD2.F32 R55, -RZ, R40.H1_H1 ;  /* 0x30000028ff377230 */ /* 0x000fe20000004100 */
[----:B------:R-:W-:Y:S01]  /*fae0*/  LOP3.LUT R9, R5, 0x7fffe000, RZ, 0xc0, !PT ;  /* 0x7fffe00005097812 */ /* 0x000fe200078ec0ff */
[----:B------:R-:W-:Y:S02]  /*faf0*/  HADD2.F32 R35, -RZ, R35.H1_H1 ;  /* 0x30000023ff237230 */ /* 0x000fe40000004100 */
[----:B------:R-:W-:Y:S01]  /*fb00*/  HADD2.F32 R57, -RZ, R41.H0_H0 ;  /* 0x20000029ff397230 */ /* 0x000fe20000004100 */
[----:B------:R-:W-:-:S04]  /*fb10*/  IADD3 R9, R0, R9, R195 ;  /* 0x0000000900097210 */ /* 0x000fc80007ffe0c3 */
[----:B------:R-:W-:-:S05]  /*fb20*/  LEA R0, R9, R2, 0x1 ;  /* 0x0000000209007211 */ /* 0x000fca00078e08ff */
[----:B------:R-:W0:Y:S02]  /*fb30*/  LDS.128 R8, [R0+0x10400] ;  /* 0x0104000000087984 */ /* 0x000e240000000c00 */
[--C-:B0-----:R-:W-:Y:S02]  /*fb40*/  HADD2.F32 R47, -RZ, R8.reuse.H0_H0 ;  /* 0x20000008ff2f7230 */ /* 0x101fe40000004100 */
[----:B------:R-:W-:Y:S02]  /*fb50*/  HADD2.F32 R8, -RZ, R8.H1_H1 ;  /* 0x30000008ff087230 */ /* 0x000fe40000004100 */
[--C-:B------:R-:W-:Y:S02]  /*fb60*/  HADD2.F32 R48, -RZ, R9.reuse.H0_H0 ;  /* 0x20000009ff307230 */ /* 0x100fe40000004100 */
[-C--:B------:R-:W-:Y:S01]  /*fb70*/  FMUL.FTZ R52, R53, R47.reuse ;  /* 0x0000002f35347220 */ /* 0x080fe20000410000 */
[----:B------:R-:W-:Y:S01]  /*fb80*/  FMUL.FTZ R54, R51, R47 ;  /* 0x0000002f33367220 */ /* 0x000fe20000410000 */
[----:B------:R-:W-:-:S02]  /*fb90*/  HADD2.F32 R9, -RZ, R9.H1_H1 ;  /* 0x30000009ff097230 */ /* 0x000fc40000004100 */
[----:B------:R-:W-:Y:S01]  /*fba0*/  FMUL.FTZ R39, R58, R8 ;  /* 0x000000083a277220 */ /* 0x000fe20000410000 */
        /* <DEDUP_REMOVED lines=8> */
[--C-:B------:R-:W-:Y:S02]  /*fc30*/  HADD2.F32 R44, -RZ, R5.reuse.H0_H0 ;  /* 0x20000005ff2c7230 */ /* 0x100fe40000004100 */
[-C--:B------:R-:W-:Y:S01]  /*fc40*/  FFMA.FTZ R52, R51, R43.reuse, -R52 ;  /* 0x0000002b33347223 */ /* 0x080fe20000010834 */
[----:B------:R-:W-:Y:S01]  /*fc50*/  FFMA.FTZ R54, R53, R43, R54 ;  /* 0x0000002b35367223 */ /* 0x000fe20000010036 */
[C---:B------:R-:W-:Y:S01]  /*fc60*/  FMUL.FTZ R43, R56.reuse, R8 ;  /* 0x00000008382b7220 */ /* 0x040fe20000410000 */
[----:B------:R-:W-:Y:S02]  /*fc70*/  HADD2.F32 R5, -RZ, R5.H1_H1 ;  /* 0x30000005ff057230 */ /* 0x000fe40000004100 */
[----:B------:R-:W-:Y:S01]  /*fc80*/  FFMA.FTZ R39, R56, R4, -R39 ;  /* 0x0000000438277223 */ /* 0x000fe20000010827 */
[----:B------:R-:W-:Y:S01]  /*fc90*/  FMUL.FTZ R51, R34, R48 ;  /* 0x0000003022337220 */ /* 0x000fe20000410000 */
[----:B------:R-:W-:Y:S01]  /*fca0*/  FFMA.FTZ R43, R58, R4, R43 ;  /* 0x000000043a2b7223 */ /* 0x000fe2000001002b */
[----:B------:R-:W-:Y:S01]  /*fcb0*/  FMUL.FTZ R4, R55, R9 ;  /* 0x0000000937047220 */ /* 0x000fe20000410000 */
[----:B------:R-:W-:-:S02]  /*fcc0*/  HADD2.F32 R53, -RZ, R37.H0_H0 ;  /* 0x20000025ff357230 */ /* 0x000fc40000004100 */
[C---:B------:R-:W-:Y:S01]  /*fcd0*/  FMUL.FTZ R8, R35.reuse, R9 ;  /* 0x0000000923087220 */ /* 0x040fe20000410000 */
[----:B------:R-:W-:Y:S02]  /*fce0*/  HADD2.F32 R56, -RZ, R42.H0_H0 ;  /* 0x2000002aff387230 */ /* 0x000fe40000004100 */
[-C--:B------:R-:W-:Y:S01]  /*fcf0*/  FFMA.FTZ R47, R34, R44.reuse, -R47 ;  /* 0x0000002c222f7223 */ /* 0x080fe2000001082f */
[----:B------:R-:W-:Y:S02]  /*fd00*/  HADD2.F32 R45, -RZ, R6.H0_H0 ;  /* 0x20000006ff2d7230 */ /* 0x000fe40000004100 */
[----:B------:R-:W-:Y:S01]  /*fd10*/  FFMA.FTZ R51, R60, R44, R51 ;  /* 0x0000002c3c337223 */ /* 0x000fe20000010033 */
[----:B------:R-:W-:Y:S02]  /*fd20*/  HADD2.F32 R48, -RZ, R38.H0_H0 ;  /* 0x20000026ff307230 */ /* 0x000fe40000004100 */
[----:B------:R-:W-:Y:S01]  /*fd30*/  FFMA.FTZ R34, R35, R5, -R4 ;  /* 0x0000000523227223 */ /* 0x000fe20000010804 */
[----:B------:R-:W-:-:S02]  /*fd40*/  HADD2.F32 R6, -RZ, R6.H1_H1 ;  /* 0x30000006ff067230 */ /* 0x000fc40000004100 */
[----:B------:R-:W-:Y:S01]  /*fd50*/  FFMA.FTZ R40, R55, R5, R8 ;  /* 0x0000000537287223 */ /* 0x000fe20000010008 */
[-C--:B------:R-:W-:Y:S01]  /*fd60*/  FMUL.FTZ R4, R57, R49.reuse ;  /* 0x0000003139047220 */ /* 0x080fe20000410000 */
[C---:B------:R-:W-:Y:S01]  /*fd70*/  FMUL.FTZ R44, R53.reuse, R49 ;  /* 0x00000031352c7220 */ /* 0x040fe20000410000 */
[-C--:B------:R-:W-:Y:S01]  /*fd80*/  FMUL.FTZ R5, R56, R10.reuse ;  /* 0x0000000a38057220 */ /* 0x080fe20000410000 */
[C---:B------:R-:W-:Y:S01]  /*fd90*/  FMUL.FTZ R9, R48.reuse, R10 ;  /* 0x0000000a30097220 */ /* 0x040fe20000410000 */
[-C--:B------:R-:W-:Y:S01]  /*fda0*/  FFMA.FTZ R35, R53, R45.reuse, -R4 ;  /* 0x0000002d35237223 */ /* 0x080fe20000010804 */
[----:B------:R-:W-:Y:S01]  /*fdb0*/  FFMA.FTZ R44, R57, R45, R44 ;  /* 0x0000002d392c7223 */ /* 0x000fe2000001002c */
[----:B------:R-:W-:Y:S01]  /*fdc0*/  FFMA.FTZ R10, R48, R6, -R5 ;  /* 0x00000006300a7223 */ /* 0x000fe20000010805 */
[----:B------:R-:W-:Y:S02]  /*fdd0*/  HADD2.F32 R48, -RZ, R41.H1_H1 ;  /* 0x30000029ff307230 */ /* 0x000fe40000004100 */
[----:B------:R-:W-:-:S02]  /*fde0*/  HADD2.F32 R45, -RZ, R42.H1_H1 ;  /* 0x3000002aff2d7230 */ /* 0x000fc40000004100 */
[----:B------:R-:W-:Y:S02]  /*fdf0*/  HADD2.F32 R8, -RZ, R37.H1_H1 ;  /* 0x30000025ff087230 */ /* 0x000fe40000004100 */
[----:B------:R-:W-:Y:S01]  /*fe00*/  FFMA.FTZ R37, R56, R6, R9 ;  /* 0x0000000638257223 */ /* 0x000fe20000010009 */
[----:B------:R-:W-:Y:S02]  /*fe10*/  HADD2.F32 R41, -RZ, R38.H1_H1 ;  /* 0x30000026ff297230 */ /* 0x000fe40000004100 */
[-C--:B------:R-:W-:Y:S01]  /*fe20*/  FMUL.FTZ R5, R48, R50.reuse ;  /* 0x0000003230057220 */ /* 0x080fe20000410000 */
[--C-:B------:R-:W-:Y:S02]  /*fe30*/  HADD2.F32 R46, -RZ, R7.reuse.H0_H0 ;  /* 0x20000007ff2e7230 */ /* 0x100fe40000004100 */
[-C--:B------:R-:W-:Y:S01]  /*fe40*/  FMUL.FTZ R4, R45, R11.reuse ;  /* 0x0000000b2d047220 */ /* 0x080fe20000410000 */
[----:B------:R-:W-:Y:S02]  /*fe50*/  HADD2.F32 R7, -RZ, R7.H1_H1 ;  /* 0x30000007ff077230 */ /* 0x000fe40000004100 */
[C---:B------:R-:W-:Y:S01]  /*fe60*/  FMUL.FTZ R9, R8.reuse, R50 ;  /* 0x0000003208097220 */ /* 0x040fe20000410000 */
[C---:B------:R-:W-:Y:S01]  /*fe70*/  FMUL.FTZ R6, R41.reuse, R11 ;  /* 0x0000000b29067220 */ /* 0x040fe20000410000 */
[-C--:B------:R-:W-:Y:S01]  /*fe80*/  FFMA.FTZ R11, R8, R46.reuse, -R5 ;  /* 0x0000002e080b7223 */ /* 0x080fe20000010805 */
[----:B------:R-:W-:Y:S01]  /*fe90*/  F2FP.F16.F32.PACK_AB R5, R34, R47 ;  /* 0x0000002f2205723e */ /* 0x000fe200000000ff */
[-C--:B------:R-:W-:Y:S01]  /*fea0*/  FFMA.FTZ R38, R41, R7.reuse, -R4 ;  /* 0x0000000729267223 */ /* 0x080fe20000010804 */
        /* <DEDUP_REMOVED lines=11> */
.L_x_587:
[----:B------:R-:W-:Y:S05]  /*ff60*/  BSYNC B1 ;  /* 0x0000000000017941 */ /* 0x000fea0003800000 */
.L_x_586:
[----:B------:R-:W-:Y:S04]  /*ff70*/  BSSY B1, `(.L_x_588) ;  /* 0x0000059000017945 */ /* 0x000fe80003800000 */
[----:B------:R-:W-:Y:S05]  /*ff80*/  @P1 BRA `(.L_x_589) ;  /* 0x00000004005c1947 */ /* 0x000fea0003800000 */
[----:B------:R-:W2:Y:S01]  /*ff90*/  LDL R50, [R1+0x6c] ;  /* 0x00006c0001327983 */ /* 0x000ea20000100800 */
[----:B-1----:R-:W-:Y:S01]  /*ffa0*/  LEA.HI R0, R25, R229, RZ, 0x1d ;  /* 0x000000e519007211 */ /* 0x002fe200078fe8ff */
[----:B------:R-:W-:Y:S02]  /*ffb0*/  HADD2.F32 R46, -RZ, R30.H0_H0 ;  /* 0x2000001eff2e7230 */ /* 0x000fe40000004100 */
[----:B------:R-:W-:Y:S01]  /*ffc0*/  HADD2.F32 R44, -RZ, R26.H0_H0 ;  /* 0x2000001aff2c7230 */ /* 0x000fe20000004100 */
[----:B0-----:R-:W-:Y:S01]  /*ffd0*/  SHF.R.S32.HI R5, RZ, 0x1f, R0 ;  /* 0x0000001fff057819 */ /* 0x001fe20000011400 */
[----:B------:R-:W-:Y:S02]  /*ffe0*/  IMAD.SHL.U32 R4, R0, 0x8, RZ ;  /* 0x0000000800047824 */ /* 0x000fe400078e00ff */
[----:B------:R-:W-:Y:S01]  /*fff0*/  HADD2.F32 R48, -RZ, R31.H0_H0 ;  /* 0x2000001fff307230 */ /* 0x000fe20000004100 */
[----:B------:R-:W-:Y:S01]  /*10000*/  LEA.HI R5, R5, R0, RZ, 0x3 ;  /* 0x0000000005057211 */ /* 0x000fe200078f18ff */
[----:B------:R-:W-:Y:S01]  /*10010*/  HADD2.F32 R51, -RZ, R30.H1_H1 ;  /* 0x3000001eff337230 */ /* 0x000fe20000004100 */
[----:B------:R-:W-:Y:S01]  /*10020*/  LOP3.LUT R0, R185, 0x38, R4, 0xf8, !PT ;  /* 0x00000038b9007812 */ /* 0x000fe200078ef804 */
[----:B------:R-:W-:-:S02]  /*10030*/  HADD2.F32 R49, -RZ, R26.H1_H1 ;  /* 0x3000001aff317230 */ /* 0x000fc40000004100 */
[----:B------:R-:W-:Y:S01]  /*10040*/  IMAD.SHL.U32 R5, R5, 0x400, RZ ;  /* 0x0000040005057824 */ /* 0x000fe200078e00ff */
[----:B------:R-:W-:-:S04]  /*10050*/  LOP3.LUT R0, R0, R59, RZ, 0x3c, !PT ;  /* 0x0000003b00007212 */ /* 0x000fc800078e3cff */
[----:B------:R-:W-:-:S04]  /*10060*/  LOP3.LUT R9, R5, 0x7fffe000, RZ, 0xc0, !PT ;  /* 0x7fffe00005097812 */ /* 0x000fc800078ec0ff */
        /* <DEDUP_REMOVED lines=8> */
[----:B------:R-:W-:Y:S01]  /*100f0*/  FMUL.FTZ R45, R48, R8 ;  /* 0x00000008302d7220 */ /* 0x000fe20000410000 */
[----:B------:R-:W-:-:S02]  /*10100*/  HADD2.F32 R9, -RZ, R9.H1_H1 ;  /* 0x30000009ff097230 */ /* 0x000fc40000004100 */
[-C--:B------:R-:W-:Y:S01]  /*10110*/  FMUL.FTZ R30, R51, R40.reuse ;  /* 0x00000028331e7220 */ /* 0x080fe20000410000 */
[----:B------:R-:W-:Y:S01]  /*10120*/  FMUL.FTZ R40, R49, R40 ;  /* 0x0000002831287220 */ /* 0x000fe20000410000 */
[--C-:B------:R-:W-:Y:S02]  /*10130*/  HADD2.F32 R41, -RZ, R10.reuse.H0_H0 ;  /* 0x2000000aff297230 */ /* 0x100fe40000004100 */
[----:B------:R-:W-:Y:S02]  /*10140*/  HADD2.F32 R10, -RZ, R10.H1_H1 ;  /* 0x3000000aff0a7230 */ /* 0x000fe40000004100 */
[--C-:B------:R-:W-:Y:S02]  /*10150*/  HADD2.F32 R42, -RZ, R11.reuse.H0_H0 ;  /* 0x2000000bff2a7230 */ /* 0x100fe40000004100 */
[----:B------:R-:W-:Y:S01]  /*10160*/  HADD2.F32 R11, -RZ, R11.H1_H1 ;  /* 0x3000000bff0b7230 */ /* 0x000fe20000004100 */
[----:B--2---:R-:W0:Y:S02]  /*10170*/  LDS.128 R4, [R50] ;  /* 0x0000000032047984 */ /* 0x004e240000000c00 */
[----:B0-----:R-:W-:-:S02]  /*10180*/  HADD2.F32 R34, -RZ, R4.H0_H0 ;  /* 0x20000004ff227230 */ /* 0x001fc40000004100 */
[----:B------:R-:W-:Y:S02]  /*10190*/  HADD2.F32 R4, -RZ, R4.H1_H1 ;  /* 0x30000004ff047230 */ /* 0x000fe40000004100 */
[----:B------:R-:W-:Y:S02]  /*101a0*/  HADD2.F32 R35, -RZ, R5.H0_H0 ;  /* 0x20000005ff237230 */ /* 0x000fe40000004100 */
[-C--:B------:R-:W-:Y:S01]  /*101b0*/  FFMA.FTZ R43, R44, R34.reuse, -R43 ;  /* 0x000000222c2b7223 */ /* 0x080fe2000001082b */
[--C-:B------:R-:W-:Y:S02]  /*101c0*/  HADD2.F32 R44, -RZ, R27.reuse.H0_H0 ;  /* 0x2000001bff2c7230 */ /* 0x100fe40000004100 */
[----:B------:R-:W-:Y:S01]  /*101d0*/  FFMA.FTZ R39, R46, R34, R39 ;  /* 0x000000222e277223 */ /* 0x000fe20000010027 */
[----:B------:R-:W-:Y:S02]  /*101e0*/  HADD2.F32 R27, -RZ, R27.H1_H1 ;  /* 0x3000001bff1b7230 */ /* 0x000fe40000004100 */
[----:B------:R-:W-:Y:S01]  /*101f0*/  FFMA.FTZ R30, R49, R35, -R30 ;  /* 0x00000023311e7223 */ /* 0x000fe2000001081e */
[----:B------:R-:W-:-:S02]  /*10200*/  HADD2.F32 R5, -RZ, R5.H1_H1 ;  /* 0x30000005ff057230 */ /* 0x000fc40000004100 */
[C---:B------:R-:W-:Y:S01]  /*10210*/  FMUL.FTZ R47, R44.reuse, R8 ;  /* 0x000000082c2f7220 */ /* 0x040fe20000410000 */
[-C--:B------:R-:W-:Y:S01]  /*10220*/  FFMA.FTZ R8, R44, R4.reuse, -R45 ;  /* 0x000000042c087223 */ /* 0x080fe2000001082d */
[----:B------:R-:W-:Y:S02]  /*10230*/  HADD2.F32 R45, -RZ, R31.H1_H1 ;  /* 0x3000001fff2d7230 */ /* 0x000fe40000004100 */
[----:B------:R-:W-:Y:S01]  /*10240*/  FFMA.FTZ R40, R51, R35, R40 ;  /* 0x0000002333287223 */ /* 0x000fe20000010028 */
[----:B------:R-:W-:Y:S01]  /*10250*/  FFMA.FTZ R26, R48, R4, R47 ;  /* 0x00000004301a7223 */ /* 0x000fe2000001002f */
[----:B------:R-:W-:Y:S02]  /*10260*/  HADD2.F32 R31, -RZ, R28.H0_H0 ;  /* 0x2000001cff1f7230 */ /* 0x000fe40000004100 */
[-C--:B------:R-:W-:Y:S01]  /*10270*/  FMUL.FTZ R34, R27, R9.reuse ;  /* 0x000000091b227220 */ /* 0x080fe20000410000 */
[----:B------:R-:W-:Y:S01]  /*10280*/  FMUL.FTZ R4, R45, R9 ;  /* 0x000000092d047220 */ /* 0x000fe20000410000 */
[----:B------:R-:W-:-:S02]  /*10290*/  HADD2.F32 R35, -RZ, R32.H0_H0 ;  /* 0x20000020ff237230 */ /* 0x000fc40000004100 */
[--C-:B------:R-:W-:Y:S02]  /*102a0*/  HADD2.F32 R37, -RZ, R6.reuse.H0_H0 ;  /* 0x20000006ff257230 */ /* 0x100fe40000004100 */
[----:B------:R-:W-:Y:S01]  /*102b0*/  FFMA.FTZ R9, R27, R5, -R4 ;  /* 0x000000051b097223 */ /* 0x000fe20000010804 */
[----:B------:R-:W-:Y:S02]  /*102c0*/  HADD2.F32 R48, -RZ, R33.H0_H0 ;  /* 0x20000021ff307230 */ /* 0x000fe40000004100 */
[-C--:B------:R-:W-:Y:S01]  /*102d0*/  FMUL.FTZ R4, R35, R41.reuse ;  /* 0x0000002923047220 */ /* 0x080fe20000410000 */
[----:B------:R-:W-:Y:S01]  /*102e0*/  FMUL.FTZ R44, R31, R41 ;  /* 0x000000291f2c7220 */ /* 0x000fe20000410000 */
[----:B------:R-:W-:Y:S02]  /*102f0*/  HADD2.F32 R46, -RZ, R29.H0_H0 ;  /* 0x2000001dff2e7230 */ /* 0x000fe40000004100 */
[----:B------:R-:W-:Y:S01]  /*10300*/  FFMA.FTZ R27, R45, R5, R34 ;  /* 0x000000052d1b7223 */ /* 0x000fe20000010022 */
[----:B------:R-:W-:-:S02]  /*10310*/  HADD2.F32 R6, -RZ, R6.H1_H1 ;  /* 0x30000006ff067230 */ /* 0x000fc40000004100 */
[-C--:B------:R-:W-:Y:S01]  /*10320*/  FMUL.FTZ R5, R48, R10.reuse ;  /* 0x0000000a30057220 */ /* 0x080fe20000410000 */
[-C--:B------:R-:W-:Y:S01]  /*10330*/  FFMA.FTZ R31, R31, R37.reuse, -R4 ;  /* 0x000000251f1f7223 */ /* 0x080fe20000010804 */
[----:B------:R-:W-:Y:S01]  /*10340*/  FFMA.FTZ R44, R35, R37, R44 ;  /* 0x00000025232c7223 */ /* 0x000fe2000001002c */
[----:B------:R-:W-:Y:S02]  /*10350*/  HADD2.F32 R32, -RZ, R32.H1_H1 ;  /* 0x30000020ff207230 */ /* 0x000fe40000004100 */
[C---:B------:R-:W-:Y:S01]  /*10360*/  FMUL.FTZ R35, R46.reuse, R10 ;  /* 0x0000000a2e237220 */ /* 0x040fe20000410000 */
[----:B------:R-:W-:Y:S02]  /*10370*/  HADD2.F32 R28, -RZ, R28.H1_H1 ;  /* 0x3000001cff1c7230 */ /* 0x000fe40000004100 */
[----:B------:R-:W-:Y:S01]  /*10380*/  FFMA.FTZ R10, R46, R6, -R5 ;  /* 0x000000062e0a7223 */ /* 0x000fe20000010805 */
[----:B------:R-:W-:Y:S02]  /*10390*/  HADD2.F32 R37, -RZ, R33.H1_H1 ;  /* 0x30000021ff257230 */ /* 0x000fe40000004100 */
[----:B------:R-:W-:Y:S01]  /*103a0*/  FMUL.FTZ R5, R32, R42 ;  /* 0x0000002a20057220 */ /* 0x000fe20000410000 */
[----:B------:R-:W-:-:S02]  /*103b0*/  HADD2.F32 R33, -RZ, R29.H1_H1 ;  /* 0x3000001dff217230 */ /* 0x000fc40000004100 */
[----:B------:R-:W-:Y:S01]  /*103c0*/  FFMA.FTZ R35, R48, R6, R35 ;  /* 0x0000000630237223 */ /* 0x000fe20000010023 */
[--C-:B------:R-:W-:Y:S02]  /*103d0*/  HADD2.F32 R38, -RZ, R7.reuse.H0_H0 ;  /* 0x20000007ff267230 */ /* 0x100fe40000004100 */
[C---:B------:R-:W-:Y:S01]  /*103e0*/  FMUL.FTZ R29, R28.reuse, R42 ;  /* 0x0000002a1c1d7220 */ /* 0x040fe20000410000 */
[----:B------:R-:W-:Y:S02]  /*103f0*/  HADD2.F32 R7, -RZ, R7.H1_H1 ;  /* 0x30000007ff077230 */ /* 0x000fe40000004100 */
[-C--:B------:R-:W-:Y:S01]  /*10400*/  FMUL.FTZ R4, R37, R11.reuse ;  /* 0x0000000b25047220 */ /* 0x080fe20000410000 */
[C---:B------:R-:W-:Y:S01]  /*10410*/  FMUL.FTZ R6, R33.reuse, R11 ;  /* 0x0000000b21067220 */ /* 0x040fe20000410000 */
[-C--:B------:R-:W-:Y:S01]  /*10420*/  FFMA.FTZ R11, R28, R38.reuse, -R5 ;  /* 0x000000261c0b7223 */ /* 0x080fe20000010805 */
[----:B------:R-:W-:Y:S01]  /*10430*/  FFMA.FTZ R29, R32, R38, R29 ;  /* 0x00000026201d7223 */ /* 0x000fe2000001001d */
[-C--:B------:R-:W-:Y:S01]  /*10440*/  FFMA.FTZ R28, R33, R7.reuse, -R4 ;  /* 0x00000007211c7223 */ /* 0x080fe20000010804 */
        /* <DEDUP_REMOVED lines=11> */
.L_x_589:
[----:B------:R-:W-:Y:S05]  /*10500*/  BSYNC B1 ;  /* 0x0000000000017941 */ /* 0x000fea0003800000 */
.L_x_588:
[----:B------:R-:W-:Y:S05]  /*10510*/  @P2 BRA `(.L_x_564) ;  /* 0x00000004005c2947 */ /* 0x000fea0003800000 */
[----:B------:R-:W0:Y:S01]  /*10520*/  LDL R41, [R1+0x68] ;  /* 0x0000680001297983 */ /* 0x000e220000100800 */
[----:B------:R-:W-:Y:S01]  /*10530*/  LEA.HI R25, R25, R230, RZ, 0x1d ;  /* 0x000000e619197211 */ /* 0x000fe200078fe8ff */
[----:B------:R-:W-:Y:S02]  /*10540*/  HADD2.F32 R33, -RZ, R3.H0_H0 ;  /* 0x20000003ff217230 */ /* 0x000fe40000004100 */
[--C-:B------:R-:W-:Y:S01]  /*10550*/  HADD2.F32 R35, -RZ, R15.reuse.H0_H0 ;  /* 0x2000000fff237230 */ /* 0x100fe20000004100 */
[----:B-12---:R-:W-:Y:S01]  /*10560*/  SHF.R.S32.HI R4, RZ, 0x1f, R25 ;  /* 0x0000001fff047819 */ /* 0x006fe20000011419 */
        /* <DEDUP_REMOVED lines=11> */
[----:B------:R-:W-:-:S03]  /*10620*/  HADD2.F32 R39, -RZ, R21.H0_H0 ;  /* 0x20000015ff277230 */ /* 0x000fc60000004100 */
[----:B------:R-:W-:-:S04]  /*10630*/  IADD3 R9, R0, R9, R195 ;  /* 0x0000000900097210 */ /* 0x000fc80007ffe0c3 */
[----:B------:R-:W-:-:S05]  /*10640*/  LEA R0, R9, R2, 0x1 ;  /* 0x0000000209007211 */ /* 0x000fca00078e08ff */
[----:B------:R-:W1:Y:S02]  /*10650*/  LDS.128 R8, [R0+0x10400] ;  /* 0x0104000000087984 */ /* 0x000e640000000c00 */
[--C-:B-1----:R-:W-:Y:S02]  /*10660*/  HADD2.F32 R29, -RZ, R8.reuse.H0_H0 ;  /* 0x20000008ff1d7230 */ /* 0x102fe40000004100 */
[----:B------:R-:W-:Y:S02]  /*10670*/  HADD2.F32 R8, -RZ, R8.H1_H1 ;  /* 0x30000008ff087230 */ /* 0x000fe40000004100 */
[--C-:B------:R-:W-:Y:S02]  /*10680*/  HADD2.F32 R30, -RZ, R9.reuse.H0_H0 ;  /* 0x20000009ff1e7230 */ /* 0x100fe40000004100 */
[-C--:B------:R-:W-:Y:S01]  /*10690*/  FMUL.FTZ R34, R35, R29.reuse ;  /* 0x0000001d23227220 */ /* 0x080fe20000410000 */
[----:B------:R-:W-:Y:S01]  /*106a0*/  FMUL.FTZ R38, R33, R29 ;  /* 0x0000001d21267220 */ /* 0x000fe20000410000 */
[----:B------:R-:W-:-:S02]  /*106b0*/  HADD2.F32 R9, -RZ, R9.H1_H1 ;  /* 0x30000009ff097230 */ /* 0x000fc40000004100 */
[-C--:B------:R-:W-:Y:S01]  /*106c0*/  FMUL.FTZ R15, R44, R8.reuse ;  /* 0x000000082c0f7220 */ /* 0x080fe20000410000 */
[----:B------:R-:W-:Y:S01]  /*106d0*/  FMUL.FTZ R3, R40, R8 ;  /* 0x0000000828037220 */ /* 0x000fe20000410000 */
[--C-:B------:R-:W-:Y:S02]  /*106e0*/  HADD2.F32 R31, -RZ, R10.reuse.H0_H0 ;  /* 0x2000000aff1f7230 */ /* 0x100fe40000004100 */
[----:B------:R-:W-:Y:S01]  /*106f0*/  FMUL.FTZ R29, R42, R30 ;  /* 0x0000001e2a1d7220 */ /* 0x000fe20000410000 */
[----:B------:R-:W-:Y:S02]  /*10700*/  HADD2.F32 R10, -RZ, R10.H1_H1 ;  /* 0x3000000aff0a7230 */ /* 0x000fe40000004100 */
[--C-:B------:R-:W-:Y:S02]  /*10710*/  HADD2.F32 R32, -RZ, R11.reuse.H0_H0 ;  /* 0x2000000bff207230 */ /* 0x100fe40000004100 */
[----:B------:R-:W-:Y:S01]  /*10720*/  HADD2.F32 R11, -RZ, R11.H1_H1 ;  /* 0x3000000bff0b7230 */ /* 0x000fe20000004100 */
[----:B0-----:R-:W0:Y:S02]  /*10730*/  LDS.128 R4, [R41] ;  /* 0x0000000029047984 */ /* 0x001e240000000c00 */
[----:B0-----:R-:W-:-:S02]  /*10740*/  HADD2.F32 R25, -RZ, R4.H0_H0 ;  /* 0x20000004ff197230 */ /* 0x001fc40000004100 */
[----:B------:R-:W-:Y:S02]  /*10750*/  HADD2.F32 R4, -RZ, R4.H1_H1 ;  /* 0x30000004ff047230 */ /* 0x000fe40000004100 */
[--C-:B------:R-:W-:Y:S02]  /*10760*/  HADD2.F32 R26, -RZ, R5.reuse.H0_H0 ;  /* 0x20000005ff1a7230 */ /* 0x100fe40000004100 */
[-C--:B------:R-:W-:Y:S01]  /*10770*/  FFMA.FTZ R34, R33, R25.reuse, -R34 ;  /* 0x0000001921227223 */ /* 0x080fe20000010822 */
[----:B------:R-:W-:Y:S01]  /*10780*/  FFMA.FTZ R38, R35, R25, R38 ;  /* 0x0000001923267223 */ /* 0x000fe20000010026 */
[----:B------:R-:W-:Y:S01]  /*10790*/  FMUL.FTZ R25, R46, R30 ;  /* 0x0000001e2e197220 */ /* 0x000fe20000410000 */
[----:B------:R-:W-:Y:S02]  /*107a0*/  HADD2.F32 R33, -RZ, R12.H1_H1 ;  /* 0x3000000cff217230 */ /* 0x000fe40000004100 */
[----:B------:R-:W-:Y:S01]  /*107b0*/  FFMA.FTZ R15, R40, R4, -R15 ;  /* 0x00000004280f7223 */ /* 0x000fe2000001080f */
[----:B------:R-:W-:-:S02]  /*107c0*/  HADD2.F32 R5, -RZ, R5.H1_H1 ;  /* 0x30000005ff057230 */ /* 0x000fc40000004100 */
[----:B------:R-:W-:Y:S01]  /*107d0*/  FFMA.FTZ R3, R44, R4, R3 ;  /* 0x000000042c037223 */ /* 0x000fe20000010003 */
[----:B------:R-:W-:Y:S01]  /*107e0*/  FFMA.FTZ R25, R42, R26, -R25 ;  /* 0x0000001a2a197223 */ /* 0x000fe20000010819 */
[-C--:B------:R-:W-:Y:S01]  /*107f0*/  FMUL.FTZ R4, R37, R9.reuse ;  /* 0x0000000925047220 */ /* 0x080fe20000410000 */
[----:B------:R-:W-:Y:S02]  /*10800*/  HADD2.F32 R35, -RZ, R13.H0_H0 ;  /* 0x2000000dff237230 */ /* 0x000fe40000004100 */
[C---:B------:R-:W-:Y:S01]  /*10810*/  FMUL.FTZ R8, R33.reuse, R9 ;  /* 0x0000000921087220 */ /* 0x040fe20000410000 */
[----:B------:R-:W-:Y:S02]  /*10820*/  HADD2.F32 R42, -RZ, R24.H0_H0 ;  /* 0x20000018ff2a7230 */ /* 0x000fe40000004100 */
[-C--:B------:R-:W-:Y:S01]  /*10830*/  FFMA.FTZ R12, R33, R5.reuse, -R4 ;  /* 0x00000005210c7223 */ /* 0x080fe20000010804 */
[----:B------:R-:W-:Y:S02]  /*10840*/  HADD2.F32 R40, -RZ, R14.H0_H0 ;  /* 0x2000000eff287230 */ /* 0x000fe40000004100 */
[----:B------:R-:W-:Y:S01]  /*10850*/  FFMA.FTZ R20, R37, R5, R8 ;  /* 0x0000000525147223 */ /* 0x000fe20000010008 */
[----:B------:R-:W-:-:S02]  /*10860*/  HADD2.F32 R27, -RZ, R6.H0_H0 ;  /* 0x20000006ff1b7230 */ /* 0x000fc40000004100 */
[-C--:B------:R-:W-:Y:S01]  /*10870*/  FMUL.FTZ R4, R39, R31.reuse ;  /* 0x0000001f27047220 */ /* 0x080fe20000410000 */
[----:B------:R-:W-:Y:S02]  /*10880*/  HADD2.F32 R6, -RZ, R6.H1_H1 ;  /* 0x30000006ff067230 */ /* 0x000fe40000004100 */
[C---:B------:R-:W-:Y:S01]  /*10890*/  FMUL.FTZ R30, R35.reuse, R31 ;  /* 0x0000001f231e7220 */ /* 0x040fe20000410000 */
[-C--:B------:R-:W-:Y:S01]  /*108a0*/  FMUL.FTZ R5, R42, R10.reuse ;  /* 0x0000000a2a057220 */ /* 0x080fe20000410000 */
[----:B------:R-:W-:Y:S01]  /*108b0*/  FMUL.FTZ R9, R40, R10 ;  /* 0x0000000a28097220 */ /* 0x000fe20000410000 */
[----:B------:R-:W-:Y:S02]  /*108c0*/  HADD2.F32 R10, -RZ, R21.H1_H1 ;  /* 0x30000015ff0a7230 */ /* 0x000fe40000004100 */
[----:B------:R-:W-:Y:S01]  /*108d0*/  FFMA.FTZ R29, R46, R26, R29 ;  /* 0x0000001a2e1d7223 */ /* 0x000fe2000001001d */
[----:B------:R-:W-:Y:S02]  /*108e0*/  HADD2.F32 R31, -RZ, R24.H1_H1 ;  /* 0x30000018ff1f7230 */ /* 0x000fe40000004100 */
[----:B------:R-:W-:Y:S01]  /*108f0*/  FFMA.FTZ R26, R35, R27, -R4 ;  /* 0x0000001b231a7223 */ /* 0x000fe20000010804 */
[----:B------:R-:W-:-:S02]  /*10900*/  HADD2.F32 R8, -RZ, R13.H1_H1 ;  /* 0x3000000dff087230 */ /* 0x000fc40000004100 */
[----:B------:R-:W-:Y:S01]  /*10910*/  FFMA.FTZ R30, R39, R27, R30 ;  /* 0x0000001b271e7223 */ /* 0x000fe2000001001e */
[----:B------:R-:W-:Y:S02]  /*10920*/  HADD2.F32 R21, -RZ, R14.H1_H1 ;  /* 0x3000000eff157230 */ /* 0x000fe40000004100 */
[-C--:B------:R-:W-:Y:S01]  /*10930*/  FFMA.FTZ R27, R40, R6.reuse, -R5 ;  /* 0x00000006281b7223 */ /* 0x080fe20000010805 */
[--C-:B------:R-:W-:Y:S02]  /*10940*/  HADD2.F32 R28, -RZ, R7.reuse.H0_H0 ;  /* 0x20000007ff1c7230 */ /* 0x100fe40000004100 */
[----:B------:R-:W-:Y:S01]  /*10950*/  FFMA.FTZ R13, R42, R6, R9 ;  /* 0x000000062a0d7223 */ /* 0x000fe20000010009 */
        /* <DEDUP_REMOVED lines=19> */
.L_x_564:
[----:B------:R-:W-:Y:S05]  /*10a90*/  BSYNC B0 ;  /* 0x0000000000007941 */ /* 0x000fea0003800000 */
.L_x_545:
[----:B------:R-:W-:Y:S01]  /*10aa0*/  @!PT LDS RZ, [RZ] ;  /* 0x00000000fffff984 */ /* 0x000fe20000000800 */
[----:B------:R-:W-:Y:S01]  /*10ab0*/  @!PT LDS RZ, [RZ] ;  /* 0x00000000fffff984 */ /* 0x000fe20000000800 */
[----:B------:R-:W-:Y:S01]  /*10ac0*/  @!PT LDS RZ, [RZ] ;  /* 0x00000000fffff984 */ /* 0x000fe20000000800 */
[----:B------:R-:W-:Y:S01]  /*10ad0*/  @!PT LDS RZ, [RZ] ;  /* 0x00000000fffff984 */ /* 0x000fe20000000800 */
[----:B------:R5:W-:Y:S06]  /*10ae0*/  MEMBAR.ALL.CTA ;  /* 0x0000000000007992 */ /* 0x000bec0000008000 */
[----:B-----5:R-:W5:Y:S01]  /*10af0*/  FENCE.VIEW.ASYNC.S ;  /* 0x00000000000073c6 */ /* 0x020f620000000000 */
[----:B------:R-:W-:Y:S05]  /*10b00*/  WARPSYNC.ALL ;  /* 0x0000000000007948 */ /* 0x000fea0003800000 */
[----:B-----5:R-:W-:Y:S06]  /*10b10*/  BAR.SYNC.DEFER_BLOCKING 0xd, 0x100 ;  /* 0x0344000000007b1d */ /* 0x020fec0000010000 */
.L_x_543:
[----:B0123--:R-:W-:-:S05]  /*10b20*/  IMAD.U32 R0, RZ, RZ, UR57 ;  /* 0x00000039ff007e24 */ /* 0x00ffca000f8e00ff */
[----:B------:R-:W-:-:S13]  /*10b30*/  ISETP.NE.AND P0, PT, R0, 0x3, PT ;  /* 0x000000030000780c */ /* 0x000fda0003f05270 */
[----:B------:R-:W-:Y:S05]  /*10b40*/  @!P0 BRA `(.L_x_590) ;  /* 0x0000000000048947 */ /* 0x000fea0003800000 */
[----:B------:R-:W-:Y:S01]  /*10b50*/  BPT.TRAP 0x1 ;  /* 0x000000040000795c */ /* 0x000fe20000300000 */
.L_x_590:
[----:B------:R-:W-:Y:S01]  /*10b60*/  IMAD R0, R194, 0x8, R2 ;  /* 0x00000008c2007824 */ /* 0x000fe200078e0202 */
[----:B----4-:R-:W-:-:S04]  /*10b70*/  SHF.L.U32 R3, R196, 0x1f, RZ ;  /* 0x0000001fc4037819 */ /* 0x010fc800000006ff */
[----:B------:R0:W1:Y:S01]  /*10b80*/  SYNCS.PHASECHK.TRANS64.TRYWAIT P2, [R0+URZ+0x34830], R3 ;  /* 0x03483003000075a7 */ /* 0x000062000804017f */
[----:B------:R-:W-:Y:S05]  /*10b90*/  @!P0 BRA `(.L_x_591) ;  /* 0x0000000000048947 */ /* 0x000fea0003800000 */
[----:B------:R-:W-:Y:S01]  /*10ba0*/  BPT.TRAP 0x1 ;  /* 0x000000040000795c */ /* 0x000fe20000300000 */
.L_x_591:
[----:B------:R-:W2:Y:S01]  /*10bb0*/  S2R R4, SR_TID.X ;  /* 0x0000000000047919 */ /* 0x000ea20000002100 */
[----:B------:R-:W-:Y:S02]  /*10bc0*/  MOV R151, RZ ;  /* 0x000000ff00977202 */ /* 0x000fe40000000f00 */
[----:B--2---:R-:W-:-:S04]  /*10bd0*/  LOP3.LUT R4, R4, 0x7f, RZ, 0xc0, !PT ;  /* 0x0000007f04047812 */ /* 0x004fc800078ec0ff */
[----:B------:R-:W-:Y:S01]  /*10be0*/  ISETP.NE.AND P1, PT, R4, RZ, PT ;  /* 0x000000ff0400720c */ /* 0x000fe20003f25270 */
[----:B-1----:R-:W-:-:S12]  /*10bf0*/  @P2 BRA `(.L_x_592) ;  /* 0x0000000000082947 */ /* 0x002fd80003800000 */
[----:B------:R-:W1:Y:S02]  /*10c00*/  SYNCS.PHASECHK.TRANS64.TRYWAIT P2, [R0+URZ+0x34830], R3 ;  /* 0x03483003000075a7 */ /* 0x000e64000804017f */
[----:B-1----:R-:W-:Y:S05]  /*10c10*/  @!P2 BRA `(.L_x_593) ;  /* 0x000001200034a947 */ /* 0x002fea0003800000 */
.L_x_592:
[----:B------:R-:W-:Y:S05]  /*10c20*/  WARPSYNC.ALL ;  /* 0x0000000000007948 */ /* 0x000fea0003800000 */
[----:B01----:R-:W-:Y:S01]  /*10c30*/  VIADD R3, R2, 0x1c400 ;  /* 0x0001c40002037836 */ /* 0x003fe20000000000 */
[----:B------:R-:W-:Y:S01]  /*10c40*/  R2UR UR4, R36 ;  /* 0x00000000240472ca */ /* 0x000fe200000e0000 */
[----:B------:R-:W-:Y:S01]  /*10c50*/  IMAD.MOV.U32 R7, RZ, RZ, 0x40000040 ;  /* 0x40000040ff077424 */ /* 0x000fe200078e00ff */
[----:B------:R-:W-:Y:S01]  /*10c60*/  WARPGROUP.ARRIVE ;  /* 0x00000000000079c5 */ /* 0x000fe20000000000 */
[----:B------:R-:W-:Y:S01]  /*10c70*/  UMOV UR9, 0x40000040 ;  /* 0x4000004000097882 */ /* 0x000fe20000000000 */
[----:B------:R-:W-:Y:S01]  /*10c80*/  SHF.R.U32.HI R3, RZ, 0x4, R3 ;  /* 0x00000004ff037819 */ /* 0x000fe20000011603 */
[----:B------:R-:W-:Y:S01]  /*10c90*/  IMAD.U32 R11, RZ, RZ, UR9 ;  /* 0x00000009ff0b7e24 */ /* 0x000fe2000f8e00ff */
[----:B------:R-:W-:Y:S01]  /*10ca0*/  R2UR UR11, R7 ;  /* 0x00000000070b72ca */ /* 0x000fe200000e0000 */
[----:B------:R-:W-:Y:S01]  /*10cb0*/  UMOV UR41, 0x40000040 ;  /* 0x4000004000297882 */ /* 0x000fe20000000000 */
[----:B------:R-:W-:Y:S01]  /*10cc0*/  LOP3.LUT R3, R3, 0x3fff, RZ, 0xc0, !PT ;  /* 0x00003fff03037812 */ /* 0x000fe200078ec0ff */
[----:B------:R-:W-:Y:S01]  /*10cd0*/  UMOV UR45, 0x40000040 ;  /* 0x40000040002d7882 */ /* 0x000fe20000000000 */
[----:B------:R-:W-:Y:S01]  /*10ce0*/  MOV R9, 0x40000040 ;  /* 0x4000004000097802 */ /* 0x000fe20000000f00 */
[----:B------:R-:W-:Y:S01]  /*10cf0*/  UMOV UR49, 0x40000040 ;  /* 0x4000004000317882 */ /* 0x000fe20000000000 */
[----:B------:R-:W-:Y:S01]  /*10d00*/  LOP3.LUT R4, R3, 0x10000, RZ, 0xfc, !PT ;  /* 0x0001000003047812 */ /* 0x000fe200078efcff */
[----:B------:R-:W-:Y:S01]  /*10d10*/  ULOP3.LUT UR4, UR4, 0x10000, URZ, 0xfc, !UPT ;  /* 0x0001000004047892 */ /* 0x000fe2000f8efc3f */
[----:B------:R-:W-:Y:S01]  /*10d20*/  IMAD.MOV.U32 R7, RZ, RZ, 0x40000040 ;  /* 0x40000040ff077424 */ /* 0x000fe200078e00ff */
[----:B------:R-:W-:Y:S01]  /*10d30*/  UMOV UR53, 0x40000040 ;  /* 0x4000004000357882 */ /* 0x000fe20000000000 */
[----:B------:R-:W-:Y:S01]  /*10d40*/  P2R R12, PR, RZ, 0x1 ;  /* 0x00000001ff0c7803 */ /* 0x000fe20000000000 */
[----:B------:R-:W-:Y:S01]  /*10d50*/  IMAD R6, R194, 0xc00, R4 ;  /* 0x00000c00c2067824 */ /* 0x000fe200078e0204 */
[----:B------:R-:W-:Y:S01]  /*10d60*/  UIADD3 UR5, UR4, 0x2, URZ ;  /* 0x0000000204057890 */ /* 0x000fe2000fffe03f */
[----:B------:R-:W-:Y:S01]  /*10d70*/  R2UR UR55, R7 ;  /* 0x00000000073772ca */ /* 0x000fe200000e0000 */
[----:B------:R-:W-:Y:S01]  /*10d80*/  UMOV UR8, UR4 ;  /* 0x0000000400087c82 */ /* 0x000fe20008000000 */
[C---:B------:R-:W-:Y:S01]  /*10d90*/  VIADD R8, R6.reuse, 0x2 ;  /* 0x0000000206087836 */ /* 0x040fe20000000000 */
[----:B------:R-:W-:Y:S01]  /*10da0*/  R2UR UR10, R6 ;  /* 0x00000000060a72ca */ /* 0x000fe200000e0000 */
[----:B------:R-:W-:Y:S01]  /*10db0*/  UIADD3 UR40, UR4, 0x800, URZ ;  /* 0x0000080004287890 */ /* 0x000fe2000fffe03f */
[----:B------:R-:W-:Y:S01]  /*10dc0*/  MOV R10, UR8 ;  /* 0x00000008000a7c02 */ /* 0x000fe20008000f00 */
[----:B------:R-:W-:Y:S01]  /*10dd0*/  UIADD3 UR44, UR4, 0x802, URZ ;  /* 0x00000802042c7890 */ /* 0x000fe2000fffe03f */
[----:B------:R-:W-:Y:S01]  /*10de0*/  BSSY B0, `(.L_x_594) ;  /* 0x00005b8000007945 */ /* 0x000fe20003800000 */
[----:B------:R-:W-:Y:S01]  /*10df0*/  UIADD3 UR48, UR4, 0x804, URZ ;  /* 0x0000080404307890 */ /* 0x000fe2000fffe03f */
[--C-:B------:R-:W-:Y:S01]  /*10e00*/  IMAD.MOV.U32 R150, RZ, RZ, R151.reuse ;  /* 0x000000ffff967224 */ /* 0x100fe200078e0097 */
[----:B------:R0:W-:Y:S01]  /*10e10*/  STL.64 [R1+0x40], R10 ;  /* 0x0000400a01007387 */ /* 0x0001e20000100a00 */
[----:B------:R-:W-:Y:S01]  /*10e20*/  UIADD3 UR52, UR4, 0x806, URZ ;  /* 0x0000080604347890 */ /* 0x000fe2000fffe03f */
[-C--:B------:R-:W-:Y:S01]  /*10e30*/  MOV R148, R151.reuse ;  /* 0x0000009700947202 */ /* 0x080fe20000000f00 */
[----:B------:R-:W-:Y:S01]  /*10e40*/  ULDC UR56, c[0x0][0x9d8] ;  /* 0x0002760000387ab9 */ /* 0x000fe20000000800 */
[----:B------:R-:W-:Y:S01]  /*10e50*/  ULDC UR61, c[0x0][0x988] ;  /* 0x00026200003d7ab9 */ /* 0x000fe20000000800 */
[--C-:B------:R-:W-:Y:S01]  /*10e60*/  IMAD.MOV.U32 R147, RZ, RZ, R151.reuse ;  /* 0x000000ffff937224 */ /* 0x100fe200078e0097 */
[----:B------:R-:W-:Y:S01]  /*10e70*/  HGMMA.64x128x16.F32 R24, gdesc[UR8], RZ, !UPT, gsb0 ;  /* 0x01e00000081879f0 */ /* 0x000fe2000c0008ff */
[----:B------:R-:W-:Y:S01]  /*10e80*/  R2UR UR10, R8 ;  /* 0x00000000080a72ca */ /* 0x000fe200000e0000 */
[----:B------:R-:W-:Y:S01]  /*10e90*/  UMOV UR8, UR5 ;  /* 0x0000000500087c82 */ /* 0x000fe20008000000 */
[----:B------:R-:W-:Y:S01]  /*10ea0*/  R2UR UR11, R9 ;  /* 0x00000000090b72ca */ /* 0x000fe200000e0000 */
[----:B------:R-:W-:Y:S01]  /*10eb0*/  UMOV UR9, 0x40000040 ;  /* 0x4000004000097882 */ /* 0x000fe20000000000 */
[----:B------:R-:W-:Y:S01]  /*10ec0*/  IMAD.MOV.U32 R9, RZ, RZ, 0x40000040 ;  /* 0x40000040ff097424 */ /* 0x000fe200078e00ff */
[----:B------:R-:W-:Y:S01]  /*10ed0*/  IADD3 R8, R6, 0x4, RZ ;  /* 0x0000000406087810 */ /* 0x000fe20007ffe0ff */
[----:B------:R-:W-:Y:S01]  /*10ee0*/  UIADD3 UR5, UR4, 0x4, URZ ;  /* 0x0000000404057890 */ /* 0x000fe2000fffe03f */
[----:B0-----:R-:W-:Y:S01]  /*10ef0*/  IMAD.U32 R10, RZ, RZ, UR8 ;  /* 0x00000008ff0a7e24 */ /* 0x001fe2000f8e00ff */
[-C--:B------:R-:W-:Y:S01]  /*10f00*/  MOV R145, R151.reuse ;  /* 0x0000009700917202 */ /* 0x080fe20000000f00 */
[----:B------:R-:W-:Y:S01]  /*10f10*/  IMAD.U32 R11, RZ, RZ, UR9 ;  /* 0x00000009ff0b7e24 */ /* 0x000fe2000f8e00ff */
[-C--:B------:R-:W-:Y:S01]  /*10f20*/  MOV R142, R151.reuse ;  /* 0x00000097008e7202 */ /* 0x080fe20000000f00 */
[--C-:B------:R-:W-:Y:S01]  /*10f30*/  IMAD.MOV.U32 R146, RZ, RZ, R151.reuse ;  /* 0x000000ffff927224 */ /* 0x100fe200078e0097 */
[-C--:B------:R-:W-:Y:S01]  /*10f40*/  MOV R139, R151.reuse ;  /* 0x00000097008b7202 */ /* 0x080fe20000000f00 */
[--C-:B------:R-:W-:Y:S01]  /*10f50*/  IMAD.MOV.U32 R144, RZ, RZ, R151.reuse ;  /* 0x000000ffff907224 */ /* 0x100fe200078e0097 */
[----:B------:R0:W-:Y:S01]  /*10f60*/  STL.64 [R1+0x38], R10 ;  /* 0x0000380a01007387 */ /* 0x0001e20000100a00 */
[--C-:B-----5:R-:W-:Y:S01]  /*10f70*/  IMAD.MOV.U32 R143, RZ, RZ, R151.reuse ;  /* 0x000000ffff8f7224 */ /* 0x120fe200078e0097 */
[-C--:B------:R-:W-:Y:S01]  /*10f80*/  MOV R136, R151.reuse ;  /* 0x0000009700887202 */ /* 0x080fe20000000f00 */
[--C-:B------:R-:W-:Y:S01]  /*10f90*/  IMAD.MOV.U32 R141, RZ, RZ, R151.reuse ;  /* 0x000000ffff8d7224 */ /* 0x100fe200078e0097 */
        /* <DEDUP_REMOVED lines=27> */
[----:B------:R-:W-:Y:S01]  /*11150*/  IMAD.MOV.U32 R90, RZ, RZ, R151 ;  /* 0x000000ffff5a7224 */ /* 0x000fe200078e0097 */
[----:B------:R-:W-:-:S02]  /*11160*/  WARPGROUP.DEPBAR.LE gsb0, 0x0 ;  /* 0x00008000000079c5 */ /* 0x000fc40000010000 */
[----:B------:R-:W-:-:S06]  /*11170*/  WARPGROUP.ARRIVE ;  /* 0x00000000000079c5 */ /* 0x000fcc0000000000 */
[----:B------:R-:W-:Y:S01]  /*11180*/  HGMMA.64x128x16.F32 R24, gdesc[UR8], R24, gsb0 ;  /* 0x01e00000081879f0 */ /* 0x000fe20008000818 */
[----:B------:R-:W-:Y:S01]  /*11190*/  R2UR UR10, R8 ;  /* 0x00000000080a72ca */ /* 0x000fe200000e0000 */
[----:B------:R-:W-:Y:S01]  /*111a0*/  UMOV UR8, UR5 ;  /* 0x0000000500087c82 */ /* 0x000fe20008000000 */
[----:B------:R-:W-:Y:S01]  /*111b0*/  R2UR UR11, R9 ;  /* 0x00000000090b72ca */ /* 0x000fe200000e0000 */
[----:B------:R-:W-:Y:S01]  /*111c0*/  UMOV UR9, 0x40000040 ;  /* 0x4000004000097882 */ /* 0x000fe20000000000 */
[----:B------:R-:W-:Y:S01]  /*111d0*/  VIADD R8, R6, 0x6 ;  /* 0x0000000606087836 */ /* 0x000fe20000000000 */
[----:B------:R-:W-:Y:S01]  /*111e0*/  UIADD3 UR5, UR4, 0x6, URZ ;  /* 0x0000000604057890 */ /* 0x000fe2000fffe03f */
[----:B------:R-:W-:Y:S01]  /*111f0*/  IMAD.MOV.U32 R9, RZ, RZ, 0x40000040 ;  /* 0x40000040ff097424 */ /* 0x000fe200078e00ff */
[----:B0-----:R-:W-:Y:S01]  /*11200*/  MOV R11, UR9 ;  /* 0x00000009000b7c02 */ /* 0x001fe20008000f00 */
[----:B------:R-:W-:-:S05]  /*11210*/  IMAD.U32 R10, RZ, RZ, UR8 ;  /* 0x00000008ff0a7e24 */ /* 0x000fca000f8e00ff */
[----:B------:R0:W-:Y:S01]  /*11220*/  STL.64 [R1+0x30], R10 ;  /* 0x0000300a01007387 */ /* 0x0001e20000100a00 */
[----:B------:R-:W-:Y:S02]  /*11230*/  WARPGROUP.DEPBAR.LE gsb0, 0x0 ;  /* 0x00008000000079c5 */ /* 0x000fe40000010000 */
[----:B------:R-:W-:-:S06]  /*11240*/  WARPGROUP.ARRIVE ;  /* 0x00000000000079c5 */ /* 0x000fcc0000000000 */
[----:B------:R-:W-:Y:S01]  /*11250*/  HGMMA.64x128x16.F32 R24, gdesc[UR8], R24, gsb0 ;  /* 0x01e00000081879f0 */ /* 0x000fe20008000818 */
[----:B------:R-:W-:Y:S01]  /*11260*/  R2UR UR10, R8 ;  /* 0x00000000080a72ca */ /* 0x000fe200000e0000 */
[----:B------:R-:W-:Y:S01]  /*11270*/  UMOV UR8, UR5 ;  /* 0x0000000500087c82 */ /* 0x000fe20008000000 */
[----:B------:R-:W-:Y:S01]  /*11280*/  R2UR UR11, R9 ;  /* 0x00000000090b72ca */ /* 0x000fe200000e0000 */
[----:B------:R-:W-:Y:S01]  /*11290*/  UMOV UR9, 0x40000040 ;  /* 0x4000004000097882 */ /* 0x000fe20000000000 */
[----:B------:R-:W-:Y:S01]  /*112a0*/  VIADD R8, R6, 0x400 ;  /* 0x0000040006087836 */ /* 0x000fe20000000000 */
[----:B------:R-:W-:Y:S01]  /*112b0*/  MOV R9, 0x40000040 ;  /* 0x4000004000097802 */ /* 0x000fe20000000f00 */
[----:B------:R-:W-:Y:S01]  /*112c0*/  UIADD3 UR5, UR4, 0x400, URZ ;  /* 0x0000040004057890 */ /* 0x000fe2000fffe03f */
        /* <DEDUP_REMOVED lines=10> */
[----:B------:R-:W-:Y:S01]  /*11370*/  IMAD.MOV.U32 R9, RZ, RZ, 0x40000040 ;  /* 0x40000040ff097424 */ /* 0x000fe200078e00ff */
[----:B------:R-:W-:Y:S01]  /*11380*/  IADD3 R8, R6, 0x402, RZ ;  /* 0x0000040206087810 */ /* 0x000fe20007ffe0ff */
[----:B------:R-:W-:Y:S01]  /*11390*/  UIADD3 UR5, UR4, 0x402, URZ ;  /* 0x0000040204057890 */ /* 0x000fe2000fffe03f */
[----:B0-----:R-:W-:Y:S02]  /*113a0*/  IMAD.U32 R10, RZ, RZ, UR8 ;  /* 0x00000008ff0a7e24 */ /* 0x001fe4000f8e00ff */
        /* <DEDUP_REMOVED lines=26> */
[----:B------:R-:W-:Y:S01]  /*11550*/  IMAD.U32 R11, RZ, RZ, UR9 ;  /* 0x00000009ff0b7e24 */ /* 0x000fe2000f8e00ff */
[----:B------:R-:W-:-:S04]  /*11560*/  ULDC UR4, c[0x0][0x9d8] ;  /* 0x0002760000047ab9 */ /* 0x000fc80000000800 */
        /* <DEDUP_REMOVED lines=10> */
[----:B0-----:R-:W-:Y:S01]  /*11610*/  IMAD.U32 R10, RZ, RZ, UR8 ;  /* 0x00000008ff0a7e24 */ /* 0x001fe2000f8e00ff */
[----:B------:R-:W-:Y:S01]  /*11620*/  ULDC UR5, c[0x0][0x988] ;  /* 0x0002620000057ab9 */ /* 0x000fe20000000800 */
[----:B------:R-:W-:Y:S01]  /*11630*/  IMAD.U32 R11, RZ, RZ, UR9 ;  /* 0x00000009ff0b7e24 */ /* 0x000fe2000f8e00ff */
[----:B------:R-:W-:Y:S01]  /*11640*/  R2UR UR42, R8 ;  /* 0x00000000082a72ca */ /* 0x000fe200000e0000 */
[----:B------:R-:W-:Y:S01]  /*11650*/  VIADD R8, R6, 0x802 ;  /* 0x0000080206087836 */ /* 0x000fe20000000000 */
[----:B------:R-:W-:-:S02]  /*11660*/  R2UR UR43, R9 ;  /* 0x00000000092b72ca */ /* 0x000fc400000e0000 */
[----:B------:R-:W-:Y:S01]  /*11670*/  MOV R9, 0x40000040 ;  /* 0x4000004000097802 */ /* 0x000fe20000000f00 */
[----:B------:R0:W-:Y:S01]  /*11680*/  STL.64 [R1], R10 ;  /* 0x0000000a01007387 */ /* 0x0001e20000100a00 */
[----:B------:R-:W-:Y:S01]  /*11690*/  R2UR UR46, R8 ;  /* 0x00000000082e72ca */ /* 0x000fe200000e0000 */
[C---:B------:R-:W-:Y:S01]  /*116a0*/  VIADD R8, R6.reuse, 0x804 ;  /* 0x0000080406087836 */ /* 0x040fe20000000000 */
[----:B------:R-:W-:Y:S01]  /*116b0*/  R2UR UR47, R9 ;  /* 0x00000000092f72ca */ /* 0x000fe200000e0000 */
[----:B------:R-:W-:Y:S01]  /*116c0*/  IMAD.MOV.U32 R9, RZ, RZ, 0x40000040 ;  /* 0x40000040ff097424 */ /* 0x000fe200078e00ff */
[----:B------:R-:W-:Y:S02]  /*116d0*/  IADD3 R6, R6, 0x806, RZ ;  /* 0x0000080606067810 */ /* 0x000fe40007ffe0ff */
[----:B------:R-:W-:Y:S02]  /*116e0*/  R2UR UR50, R8 ;  /* 0x00000000083272ca */ /* 0x000fe400000e0000 */
[----:B------:R-:W-:-:S02]  /*116f0*/  R2UR UR51, R9 ;  /* 0x00000000093372ca */ /* 0x000fc400000e0000 */
[----:B------:R-:W-:Y:S02]  /*11700*/  R2UR UR54, R6 ;  /* 0x00000000063672ca */ /* 0x000fe400000e0000 */
[----:B------:R-:W-:-:S05]  /*11710*/  IADD3 R6, R152, 0x80, -R225 ;  /* 0x0000008098067810 */ /* 0x000fca0007ffe8e1 */
[----:B------:R-:W-:-:S05]  /*11720*/  IMAD R6, R149, -0x80, R6 ;  /* 0xffffff8095067824 */ /* 0x000fca00078e0206 */
[C---:B------:R-:W-:Y:S02]  /*11730*/  ISETP.GT.AND P2, PT, R6.reuse, RZ, PT ;  /* 0x000000ff0600720c */ /* 0x040fe40003f44270 */
[C---:B------:R-:W-:Y:S02]  /*11740*/  ISETP.GT.AND P3, PT, R6.reuse, 0x1, PT ;  /* 0x000000010600780c */ /* 0x040fe40003f64270 */
[C---:B------:R-:W-:Y:S02]  /*11750*/  ISETP.GT.AND P4, PT, R6.reuse, 0x10, PT ;  /* 0x000000100600780c */ /* 0x040fe40003f84270 */
[C---:B------:R-:W-:Y:S02]  /*11760*/  ISETP.GT.AND P6, PT, R6.reuse, 0x8, PT ;  /* 0x000000080600780c */ /* 0x040fe40003fc4270 */
[----:B------:R-:W-:Y:S01]  /*11770*/  ISETP.GT.AND P5, PT, R6, 0x9, PT ;  /* 0x000000090600780c */ /* 0x000fe20003fa4270 */
        /* <DEDUP_REMOVED lines=17> */
[----:B0-----:R-:W-:Y:S01]  /*11890*/  FMUL.FTZ R10, R25, UR4 ;  /* 0x00000004190a7c20 */ /* 0x001fe20008410000 */
        /* <DEDUP_REMOVED lines=33> */
[----:B------:R-:W-:Y:S01]  /*11ab0*/  FMUL.FTZ R52, R58, UR4 ;  /* 0x000000043a347c20 */ /* 0x000fe20008410000 */
        /* <DEDUP_REMOVED lines=10> */
[----:B------:R-:W2:Y:S01]  /*11b60*/  MUFU.TANH R20, R20 ;  /* 0x0000001400147308 */ /* 0x000ea20000002400 */
[----:B0-----:R-:W-:Y:S01]  /*11b70*/  FSEL R39, R14, -INF , P4 ;  /* 0xff8000000e277808 */ /* 0x001fe20002000000 */
[----:B------:R-:W-:Y:S01]  /*11b80*/  FMUL.FTZ R42, R50, UR4 ;  /* 0x00000004322a7c20 */ /* 0x000fe20008410000 */
[----:B------:R-:W-:Y:S01]  /*11b90*/  FMNMX.FTZ R14, R9, R10, !PT ;  /* 0x0000000a090e7209 */ /* 0x000fe20007810000 */
        /* <DEDUP_REMOVED lines=15> */
[----:B------:R-:W-:Y:S01]  /*11c90*/  FMNMX.FTZ R20, R31, R14, !PT ;  /* 0x0000000e1f147209 */ /* 0x000fe20007810000 */
        /* <DEDUP_REMOVED lines=9> */
[----:B------:R-:W-:Y:S01]  /*11d30*/  FMNMX.FTZ R20, R35, R20, !PT ;  /* 0x0000001423147209 */ /* 0x000fe20007810000 */
[----:B------:R-:W-:-:S02]  /*11d40*/  FMUL.FTZ R84, R84, UR4 ;  /* 0x0000000454547c20 */ /* 0x000fc40008410000 */
[----:B------:R-:W0:Y:S01]  /*11d50*/  MUFU.TANH R24, R24 ;  /* 0x0000001800187308 */ /* 0x000e220000002400 */
[----:B-1----:R-:W-:Y:S02]  /*11d60*/  FSEL R5, R5, -INF , P3 ;  /* 0xff80000005057808 */ /* 0x002fe40001800000 */
[----:B------:R-:W-:Y:S02]  /*11d70*/  ISETP.GT.AND P3, PT, R6, 0x18, PT ;  /* 0x000000180600780c */ /* 0x000fe40003f64270 */
[----:B------:R-:W-:-:S03]  /*11d80*/  FMNMX.FTZ R20, R39, R20, !PT ;  /* 0x0000001427147209 */ /* 0x000fc60007810000 */
[----:B------:R-:W1:Y:S01]  /*11d90*/  MUFU.TANH R13, R13 ;  /* 0x0000000d000d7308 */ /* 0x000e620000002400 */
[----:B--2---:R-:W-:Y:S02]  /*11da0*/  FSEL R11, R11, -INF , P6 ;  /* 0xff8000000b0b7808 */ /* 0x004fe40003000000 */
[----:B------:R-:W-:Y:S02]  /*11db0*/  ISETP.GT.AND P6, PT, R6, 0x19, PT ;  /* 0x000000190600780c */ /* 0x000fe40003fc4270 */
[----:B------:R-:W-:-:S03]  /*11dc0*/  FMNMX.FTZ R20, R41, R20, !PT ;  /* 0x0000001429147209 */ /* 0x000fc60007810000 */
[----:B------:R-:W2:Y:S01]  /*11dd0*/  MUFU.TANH R26, R26 ;  /* 0x0000001a001a7308 */ /* 0x000ea20000002400 */
[----:B0-----:R-:W-:-:S04]  /*11de0*/  FSEL R45, R24, -INF , P3 ;  /* 0xff800000182d7808 */ /* 0x001fc80001800000 */
[----:B------:R-:W-:-:S03]  /*11df0*/  FMNMX.FTZ R20, R45, R20, !PT ;  /* 0x000000142d147209 */ /* 0x000fc60007810000 */
[----:B------:R-:W0:Y:S01]  /*11e00*/  MUFU.TANH R15, R15 ;  /* 0x0000000f000f7308 */ /* 0x000e220000002400 */
[----:B-1----:R-:W-:Y:S02]  /*11e10*/  FSEL R13, R13, -INF , P5 ;  /* 0xff8000000d0d7808 */ /* 0x002fe40002800000 */
[----:B------:R-:W-:-:S05]  /*11e20*/  ISETP.GT.AND P5, PT, R6, 0x20, PT ;  /* 0x000000200600780c */ /* 0x000fca0003fa4270 */
[----:B------:R-:W1:Y:S01]  /*11e30*/  MUFU.TANH R28, R28 ;  /* 0x0000001c001c7308 */ /* 0x000e620000002400 */
[----:B--2---:R-:W-:Y:S01]  /*11e40*/  FSEL R47, R26, -INF , P6 ;  /* 0xff8000001a2f7808 */ /* 0x004fe20003000000 */
[----:B------:R-:W-:-:S03]  /*11e50*/  FMUL.FTZ R26, R79, UR4 ;  /* 0x000000044f1a7c20 */ /* 0x000fc60008410000 */
[----:B------:R-:W-:Y:S01]  /*11e60*/  FMNMX.FTZ R24, R47, R20, !PT ;  /* 0x000000142f187209 */ /* 0x000fe20007810000 */
[----:B------:R-:W-:Y:S02]  /*11e70*/  FMUL.FTZ R20, R75, UR4 ;  /* 0x000000044b147c20 */ /* 0x000fe40008410000 */
        /* <DEDUP_REMOVED lines=78> */
[----:B------:R-:W-:Y:S01]  /*12360*/  MUFU.TANH R60, R60 ;  /* 0x0000003c003c7308 */ /* 0x000fe20000002400 */
[----:B--2---:R-:W-:Y:S02]  /*12370*/  FSEL R63, R56, -INF , P6 ;  /* 0xff800000383f7808 */ /* 0x004fe40003000000 */
[----:B------:R-:W-:-:S05]  /*12380*/  ISETP.GT.AND P6, PT, R6, 0x58, PT ;  /* 0x000000580600780c */ /* 0x000fca0003fc4270 */
[----:B------:R-:W1:Y:S01]  /*12390*/  MUFU.TANH R68, R68 ;  /* 0x0000004400447308 */ /* 0x000e620000002400 */
[----:B0-----:R-:W-:-:S04]  /*123a0*/  FSEL R111, R64, -INF , P3 ;  /* 0xff800000406f7808 */ /* 0x001fc80001800000 */
[----:B------:R-:W-:-:S03]  /*123b0*/  FMNMX.FTZ R24, R111, R24, !PT ;  /* 0x000000186f187209 */ /* 0x000fc60007810000 */
[----:B------:R-:W0:Y:S08]  /*123c0*/  MUFU.TANH R88, R88 ;  /* 0x0000005800587308 */ /* 0x000e300000002400 */
[----:B------:R2:W3:Y:S01]  /*123d0*/  MUFU.TANH R7, R69 ;  /* 0x0000004500077308 */ /* 0x0004e20000002400 */
[----:B-1----:R-:W-:-:S04]  /*123e0*/  FSEL R113, R68, -INF , P6 ;  /* 0xff80000044717808 */ /* 0x002fc80003000000 */
[----:B------:R-:W-:-:S03]  /*123f0*/  FMNMX.FTZ R24, R113, R24, !PT ;  /* 0x0000001871187209 */ /* 0x000fc60007810000 */
[----:B------:R-:W1:Y:S01]  /*12400*/  MUFU.TANH R89, R89 ;  /* 0x0000005900597308 */ /* 0x000e620000002400 */
[----:B--2---:R-:W-:Y:S02]  /*12410*/  FSEL R69, R60, -INF , P5 ;  /* 0xff8000003c457808 */ /* 0x004fe40002800000 */
[----:B------:R-:W-:Y:S02]  /*12420*/  ISETP.GT.AND P5, PT, R6, 0x59, PT ;  /* 0x000000590600780c */ /* 0x000fe40003fa4270 */
[----:B0-----:R-:W-:Y:S02]  /*12430*/  FSEL R71, R88, -INF , P4 ;  /* 0xff80000058477808 */ /* 0x001fe40002000000 */
[----:B------:R-:W-:Y:S01]  /*12440*/  ISETP.GT.AND P4, PT, R6, 0x60, PT ;  /* 0x000000600600780c */ /* 0x000fe20003f84270 */
[----:B------:R-:W0:Y:S01]  /*12450*/  MUFU.TANH R117, R117 ;  /* 0x0000007500757308 */ /* 0x000e220000002400 */
[----:B---3--:R-:W-:Y:S01]  /*12460*/  FSEL R115, R7, -INF , P5 ;  /* 0xff80000007737808 */ /* 0x008fe20002800000 */
[----:B------:R-:W-:Y:S01]  /*12470*/  FMUL.FTZ R7, R85, UR4 ;  /* 0x0000000455077c20 */ /* 0x000fe20008410000 */
[----:B------:R-:W-:-:S02]  /*12480*/  MOV R88, R151 ;  /* 0x0000009700587202 */ /* 0x000fc40000000f00 */
[----:B------:R-:W-:-:S03]  /*12490*/  FMNMX.FTZ R24, R115, R24, !PT ;  /* 0x0000001873187209 */ /* 0x000fc60007810000 */
[----:B------:R-:W2:Y:S01]  /*124a0*/  MUFU.TANH R66, R66 ;  /* 0x0000004200427308 */ /* 0x000ea20000002400 */
[----:B-1----:R-:W-:Y:S02]  /*124b0*/  FSEL R75, R89, -INF , P3 ;  /* 0xff800000594b7808 */ /* 0x002fe40001800000 */
[----:B------:R-:W-:-:S05]  /*124c0*/  ISETP.GT.AND P3, PT, R6, 0x61, PT ;  /* 0x000000610600780c */ /* 0x000fca0003f64270 */
[----:B------:R-:W1:Y:S01]  /*124d0*/  MUFU.TANH R119, R119 ;  /* 0x0000007700777308 */ /* 0x000e620000002400 */
[----:B0-----:R-:W-:-:S04]  /*124e0*/  FSEL R117, R117, -INF , P4 ;  /* 0xff80000075757808 */ /* 0x001fc80002000000 */
[----:B------:R-:W-:-:S03]  /*124f0*/  FMNMX.FTZ R24, R117, R24, !PT ;  /* 0x0000001875187209 */ /* 0x000fc60007810000 */
[----:B------:R-:W-:Y:S01]  /*12500*/  MUFU.TANH R70, R70 ;  /* 0x0000004600467308 */ /* 0x000fe20000002400 */
[----:B--2---:R-:W-:Y:S02]  /*12510*/  FSEL R73, R66, -INF , P2 ;  /* 0xff80000042497808 */ /* 0x004fe40001000000 */
[----:B------:R-:W-:-:S05]  /*12520*/  ISETP.GT.AND P2, PT, R6, 0x68, PT ;  /* 0x000000680600780c */ /* 0x000fca0003f44270 */
[----:B------:R-:W0:Y:S01]  /*12530*/  MUFU.TANH R76, R76 ;  /* 0x0000004c004c7308 */ /* 0x000e220000002400 */
[----:B-1----:R-:W-:-:S04]  /*12540*/  FSEL R119, R119, -INF , P3 ;  /* 0xff80000077777808 */ /* 0x002fc80001800000 */
[----:B------:R-:W-:-:S03]  /*12550*/  FMNMX.FTZ R24, R119, R24, !PT ;  /* 0x0000001877187209 */ /* 0x000fc60007810000 */
[----:B------:R-:W-:Y:S08]  /*12560*/  MUFU.TANH R8, R8 ;  /* 0x0000000800087308 */ /* 0x000ff00000002400 */
[----:B------:R1:W2:Y:S01]  /*12570*/  MUFU.TANH R123, R77 ;  /* 0x0000004d007b7308 */ /* 0x0002a20000002400 */
[----:B0-----:R-:W-:-:S04]  /*12580*/  FSEL R121, R76, -INF , P2 ;  /* 0xff8000004c797808 */ /* 0x001fc80001000000 */
[----:B------:R-:W-:-:S03]  /*12590*/  FMNMX.FTZ R24, R121, R24, !PT ;  /* 0x0000001879187209 */ /* 0x000fc60007810000 */
[----:B------:R-:W0:Y:S01]  /*125a0*/  MUFU.TANH R14, R14 ;  /* 0x0000000e000e7308 */ /* 0x000e220000002400 */
[----:B-1----:R-:W-:Y:S02]  /*125b0*/  FSEL R77, R70, -INF , P6 ;  /* 0xff800000464d7808 */ /* 0x002fe40003000000 */
[----:B------:R-:W-:-:S05]  /*125c0*/  ISETP.GT.AND P6, PT, R6, 0x69, PT ;  /* 0x000000690600780c */ /* 0x000fca0003fc4270 */
[----:B------:R-:W-:Y:S01]  /*125d0*/  MUFU.TANH R80, R80 ;  /* 0x0000005000507308 */ /* 0x000fe20000002400 */
[----:B--2---:R-:W-:-:S04]  /*125e0*/  FSEL R123, R123, -INF , P6 ;  /* 0xff8000007b7b7808 */ /* 0x004fc80003000000 */
[----:B------:R-:W-:-:S03]  /*125f0*/  FMNMX.FTZ R24, R123, R24, !PT ;  /* 0x000000187b187209 */ /* 0x000fc60007810000 */
[----:B------:R-:W1:Y:S01]  /*12600*/  MUFU.TANH R20, R20 ;  /* 0x0000001400147308 */ /* 0x000e620000002400 */
[----:B0-----:R-:W-:Y:S02]  /*12610*/  FSEL R85, R14, -INF , P4 ;  /* 0xff8000000e557808 */ /* 0x001fe40002000000 */
[----:B------:R-:W-:-:S05]  /*12620*/  ISETP.GT.AND P4, PT, R6, 0x71, PT ;  /* 0x000000710600780c */ /* 0x000fca0003f84270 */
[----:B------:R0:W2:Y:S08]  /*12630*/  MUFU.TANH R127, R81 ;  /* 0x00000051007f7308 */ /* 0x0000b00000002400 */
[----:B------:R-:W3:Y:S01]  /*12640*/  MUFU.TANH R78, R78 ;  /* 0x0000004e004e7308 */ /* 0x000ee20000002400 */
[----:B0-----:R-:W-:Y:S01]  /*12650*/  FSEL R81, R8, -INF , P5 ;  /* 0xff80000008517808 */ /* 0x001fe20002800000 */
[----:B------:R-:W-:Y:S01]  /*12660*/  IMAD.U32 R8, RZ, RZ, UR5 ;  /* 0x00000005ff087e24 */ /* 0x000fe2000f8e00ff */
[----:B------:R-:W-:-:S02]  /*12670*/  ISETP.GT.AND P5, PT, R6, 0x70, PT ;  /* 0x000000700600780c */ /* 0x000fc40003fa4270 */
[----:B-1----:R-:W-:Y:S01]  /*12680*/  FSEL R89, R20, -INF , P3 ;  /* 0xff80000014597808 */ /* 0x002fe20001800000 */
[----:B------:R-:W-:Y:S01]  /*12690*/  FMUL.FTZ R20, R82, UR4 ;  /* 0x0000000452147c20 */ /* 0x000fe20008410000 */
[----:B------:R-:W-:Y:S01]  /*126a0*/  FSEL R125, R80, -INF , P5 ;  /* 0xff800000507d7808 */ /* 0x000fe20002800000 */
[----:B------:R-:W0:Y:S01]  /*126b0*/  MUFU.TANH R84, R84 ;  /* 0x0000005400547308 */ /* 0x000e220000002400 */
[----:B------:R-:W-:Y:S02]  /*126c0*/  ISETP.GT.AND P3, PT, R6, 0x78, PT ;  /* 0x000000780600780c */ /* 0x000fe40003f64270 */
[----:B--2---:R-:W-:Y:S02]  /*126d0*/  FSEL R127, R127, -INF , P4 ;  /* 0xff8000007f7f7808 */ /* 0x004fe40002000000 */
[----:B------:R-:W-:-:S03]  /*126e0*/  FMNMX.FTZ R24, R125, R24, !PT ;  /* 0x000000187d187209 */ /* 0x000fc60007810000 */
[----:B------:R-:W1:Y:S01]  /*126f0*/  MUFU.TANH R7, R7 ;  /* 0x0000000700077308 */ /* 0x000e620000002400 */
[----:B---3--:R-:W-:Y:S02]  /*12700*/  FSEL R91, R78, -INF , P2 ;  /* 0xff8000004e5b7808 */ /* 0x008fe40001000000 */
[----:B------:R-:W-:Y:S02]  /*12710*/  ISETP.GT.AND P2, PT, R6, 0x79, PT ;  /* 0x000000790600780c */ /* 0x000fe40003f44270 */
[----:B------:R-:W-:-:S03]  /*12720*/  FMNMX.FTZ R24, R127, R24, !PT ;  /* 0x000000187f187209 */ /* 0x000fc60007810000 */
[----:B------:R-:W2:Y:S01]  /*12730*/  MUFU.TANH R26, R26 ;  /* 0x0000001a001a7308 */ /* 0x000ea20000002400 */
[----:B0-----:R-:W-:-:S04]  /*12740*/  FSEL R131, R84, -INF , P3 ;  /* 0xff80000054837808 */ /* 0x001fc80001800000 */
[----:B------:R-:W-:-:S03]  /*12750*/  FMNMX.FTZ R24, R131, R24, !PT ;  /* 0x0000001883187209 */ /* 0x000fc60007810000 */
[----:B------:R-:W0:Y:S01]  /*12760*/  MUFU.TANH R20, R20 ;  /* 0x0000001400147308 */ /* 0x000e220000002400 */
[----:B-1----:R-:W-:-:S04]  /*12770*/  FSEL R129, R7, -INF , P2 ;  /* 0xff80000007817808 */ /* 0x002fc80001000000 */
[----:B------:R-:W-:-:S05]  /*12780*/  FMNMX.FTZ R24, R129, R24, !PT ;  /* 0x0000001881187209 */ /* 0x000fca0007810000 */
[----:B------:R-:W1:Y:S02]  /*12790*/  SHFL.BFLY PT, R7, R24, 0x2, 0x1f ;  /* 0x0c401f0018077f89 */ /* 0x000e6400000e0000 */
[----:B-1----:R-:W-:Y:S01]  /*127a0*/  FMNMX.FTZ R14, R24, R7, !PT ;  /* 0x00000007180e7209 */ /* 0x002fe20007810000 */
[----:B------:R-:W-:-:S04]  /*127b0*/  FMUL.FTZ R24, R83, UR4 ;  /* 0x0000000453187c20 */ /* 0x000fc80008410000 */
[----:B------:R-:W1:Y:S02]  /*127c0*/  SHFL.BFLY PT, R7, R14, 0x1, 0x1f ;  /* 0x0c201f000e077f89 */ /* 0x000e6400000e0000 */
[----:B------:R-:W3:Y:S01]  /*127d0*/  MUFU.TANH R24, R24 ;  /* 0x0000001800187308 */ /* 0x000ee20000002400 */
[----:B-1----:R-:W-:Y:S01]  /*127e0*/  FMNMX.FTZ R7, R14, R7, !PT ;  /* 0x000000070e077209 */ /* 0x002fe20007810000 */
[----:B------:R-:W-:-:S03]  /*127f0*/  FMUL.FTZ R14, R86, UR4 ;  /* 0x00000004560e7c20 */ /* 0x000fc60008410000 */
[C---:B------:R-:W-:Y:S01]  /*12800*/  FSETP.NEU.FTZ.AND P0, PT, R7.reuse, -INF , PT ;  /* 0xff8000000700780b */ /* 0x040fe20003f1d000 */
[-C--:B------:R-:W-:Y:S02]  /*12810*/  FMUL.FTZ R6, R7, R8.reuse ;  /* 0x0000000807067220 */ /* 0x080fe40000410000 */
[----:B------:R-:W1:Y:S03]  /*12820*/  MUFU.TANH R14, R14 ;  /* 0x0000000e000e7308 */ /* 0x000e660000002400 */
[----:B------:R-:W-:Y:S02]  /*12830*/  FSEL R6, R6, RZ, P0 ;  /* 0x000000ff06067208 */ /* 0x000fe40000000000 */
[----:B------:R-:W-:Y:S01]  /*12840*/  ISETP.NE.AND P0, PT, R12, RZ, PT ;  /* 0x000000ff0c00720c */ /* 0x000fe20003f05270 */
[----:B------:R-:W-:Y:S02]  /*12850*/  FMUL.FTZ R12, R87, UR4 ;  /* 0x00000004570c7c20 */ /* 0x000fe40008410000 */
[-CC-:B------:R-:W-:Y:S01]  /*12860*/  FFMA.FTZ R79, R10, R8.reuse, -R6.reuse ;  /* 0x000000080a4f7223 */ /* 0x180fe20000010806 */
[----:B------:R-:W-:Y:S01]  /*12870*/  FMNMX.FTZ R10, R3, R5, !PT ;  /* 0x00000005030a7209 */ /* 0x000fe20007810000 */
[-CC-:B------:R-:W-:Y:S01]  /*12880*/  FFMA.FTZ R182, R31, R8.reuse, -R6.reuse ;  /* 0x000000081fb67223 */ /* 0x180fe20000010806 */
[-CC-:B------:R-:W-:Y:S01]  /*12890*/  FFMA.FTZ R31, R35, R8.reuse, -R6.reuse ;  /* 0x00000008231f7223 */ /* 0x180fe20000010806 */
[--C-:B------:R-:W-:Y:S01]  /*128a0*/  FFMA.FTZ R35, R41, R8, -R6.reuse ;  /* 0x0000000829237223 */ /* 0x100fe20000010806 */
[----:B------:R-:W-:Y:S01]  /*128b0*/  FMNMX.FTZ R10, R11, R10, !PT ;  /* 0x0000000a0b0a7209 */ /* 0x000fe20007810000 */
[----:B------:R-:W4:Y:S01]  /*128c0*/  MUFU.TANH R12, R12 ;  /* 0x0000000c000c7308 */ /* 0x000f220000002400 */
[-CC-:B------:R-:W-:Y:S01]  /*128d0*/  FFMA.FTZ R41, R61, R8.reuse, -R6.reuse ;  /* 0x000000083d297223 */ /* 0x180fe20000010806 */
[----:B--2---:R-:W-:Y:S01]  /*128e0*/  FSEL R61, R26, -INF , P6 ;  /* 0xff8000001a3d7808 */ /* 0x004fe20003000000 */
[--C-:B------:R-:W-:Y:S01]  /*128f0*/  FFMA.FTZ R178, R45, R8, -R6.reuse ;  /* 0x000000082db27223 */ /* 0x100fe20000010806 */
[----:B------:R-:W-:Y:S01]  /*12900*/  FMNMX.FTZ R10, R13, R10, !PT ;  /* 0x0000000a0d0a7209 */ /* 0x000fe20007810000 */
[-CC-:B------:R-:W-:Y:S01]  /*12910*/  FFMA.FTZ R45, R67, R8.reuse, -R6.reuse ;  /* 0x00000008432d7223 */ /* 0x180fe20000010806 */
[----:B0-----:R-:W-:Y:S01]  /*12920*/  FSEL R67, R20, -INF , P5 ;  /* 0xff80000014437808 */ /* 0x001fe20002800000 */
[--C-:B------:R-:W-:Y:S01]  /*12930*/  FFMA.FTZ R168, R93, R8, -R6.reuse ;  /* 0x000000085da87223 */ /* 0x100fe20000010806 */
[----:B------:R-:W-:Y:S01]  /*12940*/  FMNMX.FTZ R10, R15, R10, !PT ;  /* 0x0000000a0f0a7209 */ /* 0x000fe20007810000 */
[-CC-:B------:R-:W-:Y:S01]  /*12950*/  FFMA.FTZ R176, R39, R8.reuse, -R6.reuse ;  /* 0x0000000827b07223 */ /* 0x180fe20000010806 */
[----:B---3--:R-:W-:Y:S01]  /*12960*/  FSEL R93, R24, -INF , P4 ;  /* 0xff800000185d7808 */ /* 0x008fe20002000000 */
[--C-:B------:R-:W-:Y:S01]  /*12970*/  FFMA.FTZ R39, R47, R8, -R6.reuse ;  /* 0x000000082f277223 */ /* 0x100fe20000010806 */
[----:B------:R-:W-:Y:S01]  /*12980*/  FMNMX.FTZ R10, R21, R10, !PT ;  /* 0x0000000a150a7209 */ /* 0x000fe20007810000 */
[-CC-:B------:R-:W-:Y:S01]  /*12990*/  FFMA.FTZ R47, R95, R8.reuse, -R6.reuse ;  /* 0x000000085f2f7223 */ /* 0x180fe20000010806 */
[----:B-1----:R-:W-:Y:S01]  /*129a0*/  FSEL R95, R14, -INF , P3 ;  /* 0xff8000000e5f7808 */ /* 0x002fe20001800000 */
[--C-:B------:R-:W-:Y:S01]  /*129b0*/  FFMA.FTZ R170, R97, R8, -R6.reuse ;  /* 0x0000000861aa7223 */ /* 0x100fe20000010806 */
[----:B------:R-:W-:Y:S01]  /*129c0*/  FMNMX.FTZ R10, R25, R10, !PT ;  /* 0x0000000a190a7209 */ /* 0x000fe20007810000 */
[--C-:B------:R-:W-:Y:S01]  /*129d0*/  FFMA.FTZ R180, R9, R8, -R6.reuse ;  /* 0x0000000809b47223 */ /* 0x100fe20000010806 */
[----:B----4-:R-:W-:Y:S01]  /*129e0*/  FSEL R97, R12, -INF , P2 ;  /* 0xff8000000c617808 */ /* 0x010fe20001000000 */
[----:B------:R-:W-:Y:S01]  /*129f0*/  MUFU.EX2 R79, R79 ;  /* 0x0000004f004f7308 */ /* 0x000fe20000000800 */
[----:B------:R-:W-:Y:S01]  /*12a00*/  FMNMX.FTZ R10, R27, R10, !PT ;  /* 0x0000000a1b0a7209 */ /* 0x000fe20007810000 */
[-CC-:B------:R-:W-:Y:S01]  /*12a10*/  FFMA.FTZ R172, R59, R8.reuse, -R6.reuse ;  /* 0x000000083bac7223 */ /* 0x180fe20000010806 */
[-CC-:B------:R-:W-:Y:S01]  /*12a20*/  FFMA.FTZ R174, R65, R8.reuse, -R6.reuse ;  /* 0x0000000841ae7223 */ /* 0x180fe20000010806 */
[--C-:B------:R-:W-:Y:S01]  /*12a30*/  FFMA.FTZ R59, R99, R8, -R6.reuse ;  /* 0x00000008633b7223 */ /* 0x100fe20000010806 */
[----:B------:R-:W-:Y:S01]  /*12a40*/  FMNMX.FTZ R10, R29, R10, !PT ;  /* 0x0000000a1d0a7209 */ /* 0x000fe20007810000 */
[-CC-:B------:R-:W-:Y:S01]  /*12a50*/  FFMA.FTZ R152, R103, R8.reuse, -R6.reuse ;  /* 0x0000000867987223 */ /* 0x180fe20000010806 */
[--C-:B------:R-:W-:Y:S01]  /*12a60*/  FFMA.FTZ R65, R101, R8, -R6.reuse ;  /* 0x0000000865417223 */ /* 0x100fe20000010806 */
[----:B------:R-:W0:Y:S01]  /*12a70*/  MUFU.EX2 R180, R180 ;  /* 0x000000b400b47308 */ /* 0x000e220000000800 */
[----:B------:R-:W-:Y:S01]  /*12a80*/  FMNMX.FTZ R10, R33, R10, !PT ;  /* 0x0000000a210a7209 */ /* 0x000fe20007810000 */
[-CC-:B------:R-:W-:Y:S01]  /*12a90*/  FFMA.FTZ R154, R105, R8.reuse, -R6.reuse ;  /* 0x00000008699a7223 */ /* 0x180fe20000010806 */
[-CC-:B------:R-:W-:Y:S01]  /*12aa0*/  FFMA.FTZ R83, R107, R8.reuse, -R6.reuse ;  /* 0x000000086b537223 */ /* 0x180fe20000010806 */
[--C-:B------:R-:W-:Y:S01]  /*12ab0*/  FFMA.FTZ R156, R109, R8, -R6.reuse ;  /* 0x000000086d9c7223 */ /* 0x100fe20000010806 */
[----:B------:R-:W-:Y:S01]  /*12ac0*/  FMNMX.FTZ R10, R37, R10, !PT ;  /* 0x0000000a250a7209 */ /* 0x000fe20007810000 */
[-CC-:B------:R-:W-:Y:S01]  /*12ad0*/  FFMA.FTZ R87, R111, R8.reuse, -R6.reuse ;  /* 0x000000086f577223 */ /* 0x180fe20000010806 */
[--C-:B------:R-:W-:Y:S01]  /*12ae0*/  FFMA.FTZ R158, R113, R8, -R6.reuse ;  /* 0x00000008719e7223 */ /* 0x100fe20000010806 */
[----:B------:R-:W1:Y:S01]  /*12af0*/  MUFU.EX2 R182, R182 ;  /* 0x000000b600b67308 */ /* 0x000e620000000800 */
[----:B------:R-:W-:Y:S01]  /*12b00*/  FMNMX.FTZ R10, R43, R10, !PT ;  /* 0x0000000a2b0a7209 */ /* 0x000fe20007810000 */
[-CC-:B------:R-:W-:Y:S01]  /*12b10*/  FFMA.FTZ R99, R115, R8.reuse, -R6.reuse ;  /* 0x0000000873637223 */ /* 0x180fe20000010806 */
[-CC-:B------:R-:W-:Y:S01]  /*12b20*/  FFMA.FTZ R160, R117, R8.reuse, -R6.reuse ;  /* 0x0000000875a07223 */ /* 0x180fe20000010806 */
[--C-:B------:R-:W-:Y:S01]  /*12b30*/  FFMA.FTZ R101, R119, R8, -R6.reuse ;  /* 0x0000000877657223 */ /* 0x100fe20000010806 */
[----:B------:R-:W-:Y:S01]  /*12b40*/  FMNMX.FTZ R10, R49, R10, !PT ;  /* 0x0000000a310a7209 */ /* 0x000fe20007810000 */
[-CC-:B------:R-:W-:Y:S01]  /*12b50*/  FFMA.FTZ R162, R121, R8.reuse, -R6.reuse ;  /* 0x0000000879a27223 */ /* 0x180fe20000010806 */
[--C-:B------:R-:W-:Y:S01]  /*12b60*/  FFMA.FTZ R103, R123, R8, -R6.reuse ;  /* 0x000000087b677223 */ /* 0x100fe20000010806 */
[----:B------:R-:W2:Y:S01]  /*12b70*/  MUFU.EX2 R31, R31 ;  /* 0x0000001f001f7308 */ /* 0x000ea20000000800 */
[----:B------:R-:W-:Y:S01]  /*12b80*/  FMNMX.FTZ R10, R51, R10, !PT ;  /* 0x0000000a330a7209 */ /* 0x000fe20007810000 */
[-CC-:B------:R-:W-:Y:S01]  /*12b90*/  FFMA.FTZ R164, R125, R8.reuse, -R6.reuse ;  /* 0x000000087da47223 */ /* 0x180fe20000010806 */
[-CC-:B------:R-:W-:Y:S01]  /*12ba0*/  FFMA.FTZ R105, R127, R8.reuse, -R6.reuse ;  /* 0x000000087f697223 */ /* 0x180fe20000010806 */
[--C-:B------:R-:W-:Y:S01]  /*12bb0*/  FFMA.FTZ R166, R131, R8, -R6.reuse ;  /* 0x0000000883a67223 */ /* 0x100fe20000010806 */
[----:B------:R-:W-:Y:S01]  /*12bc0*/  FMNMX.FTZ R10, R53, R10, !PT ;  /* 0x0000000a350a7209 */ /* 0x000fe20007810000 */
[----:B------:R-:W-:Y:S01]  /*12bd0*/  FFMA.FTZ R107, R129, R8, -R6 ;  /* 0x00000008816b7223 */ /* 0x000fe20000010806 */
[--C-:B------:R-:W-:Y:S01]  /*12be0*/  IMAD.MOV.U32 R131, RZ, RZ, R151.reuse ;  /* 0x000000ffff837224 */ /* 0x100fe200078e0097 */
[----:B------:R-:W3:Y:S01]  /*12bf0*/  MUFU.EX2 R176, R176 ;  /* 0x000000b000b07308 */ /* 0x000ee20000000800 */
[----:B------:R-:W-:Y:S01]  /*12c00*/  FMNMX.FTZ R10, R55, R10, !PT ;  /* 0x0000000a370a7209 */ /* 0x000fe20007810000 */
[--C-:B------:R-:W-:Y:S01]  /*12c10*/  IMAD.MOV.U32 R129, RZ, RZ, R151.reuse ;  /* 0x000000ffff817224 */ /* 0x100fe200078e0097 */
[-C--:B------:R-:W-:Y:S01]  /*12c20*/  MOV R127, R151.reuse ;  /* 0x00000097007f7202 */ /* 0x080fe20000000f00 */
[--C-:B------:R-:W-:Y:S01]  /*12c30*/  IMAD.MOV.U32 R125, RZ, RZ, R151.reuse ;  /* 0x000000ffff7d7224 */ /* 0x100fe200078e0097 */
[----:B------:R-:W-:Y:S01]  /*12c40*/  FMNMX.FTZ R10, R57, R10, !PT ;  /* 0x0000000a390a7209 */ /* 0x000fe20007810000 */
[--C-:B------:R-:W-:Y:S01]  /*12c50*/  IMAD.MOV.U32 R123, RZ, RZ, R151.reuse ;  /* 0x000000ffff7b7224 */ /* 0x100fe200078e0097 */
[-C--:B------:R-:W-:Y:S01]  /*12c60*/  MOV R121, R151.reuse ;  /* 0x0000009700797202 */ /* 0x080fe20000000f00 */
[----:B------:R-:W4:Y:S01]  /*12c70*/  MUFU.EX2 R35, R35 ;  /* 0x0000002300237308 */ /* 0x000f220000000800 */
[----:B------:R-:W-:Y:S01]  /*12c80*/  FMNMX.FTZ R10, R63, R10, !PT ;  /* 0x0000000a3f0a7209 */ /* 0x000fe20007810000 */
[--C-:B------:R-:W-:Y:S01]  /*12c90*/  IMAD.MOV.U32 R119, RZ, RZ, R151.reuse ;  /* 0x000000ffff777224 */ /* 0x100fe200078e0097 */
[-C--:B------:R-:W-:Y:S01]  /*12ca0*/  MOV R115, R151.reuse ;  /* 0x0000009700737202 */ /* 0x080fe20000000f00 */
[--C-:B------:R-:W-:Y:S01]  /*12cb0*/  IMAD.MOV.U32 R117, RZ, RZ, R151.reuse ;  /* 0x000000ffff757224 */ /* 0x100fe200078e0097 */
[----:B------:R-:W-:Y:S01]  /*12cc0*/  FMNMX.FTZ R10, R69, R10, !PT ;  /* 0x0000000a450a7209 */ /* 0x000fe20007810000 */
[--C-:B------:R-:W-:Y:S01]  /*12cd0*/  IMAD.MOV.U32 R113, RZ, RZ, R151.reuse ;  /* 0x000000ffff717224 */ /* 0x100fe200078e0097 */
[----:B------:R-:W-:Y:S01]  /*12ce0*/  MOV R109, R151 ;  /* 0x00000097006d7202 */ /* 0x000fe20000000f00 */
[----:B------:R-:W4:Y:S01]  /*12cf0*/  MUFU.EX2 R178, R178 ;  /* 0x000000b200b27308 */ /* 0x000f220000000800 */
[----:B------:R-:W-:Y:S01]  /*12d00*/  FMNMX.FTZ R10, R71, R10, !PT ;  /* 0x0000000a470a7209 */ /* 0x000fe20007810000 */
[----:B------:R-:W-:-:S03]  /*12d10*/  IMAD.MOV.U32 R111, RZ, RZ, R151 ;  /* 0x000000ffff6f7224 */ /* 0x000fc600078e0097 */
[----:B------:R-:W-:-:S03]  /*12d20*/  FMNMX.FTZ R10, R73, R10, !PT ;  /* 0x0000000a490a7209 */ /* 0x000fc60007810000 */
[----:B------:R-:W4:Y:S01]  /*12d30*/  MUFU.EX2 R39, R39 ;  /* 0x0000002700277308 */ /* 0x000f220000000800 */
        /* <DEDUP_REMOVED lines=56> */
[----:B------:R-:W-:Y:S01]  /*130c0*/  FADD.FTZ R34, R178, R3 ;  /* 0x00000003b2227221 */ /* 0x000fe20000010000 */
        /* <DEDUP_REMOVED lines=19> */
[-CC-:B------:R-:W-:Y:S01]  /*13200*/  FFMA.FTZ R67, R67, R8.reuse, -R24.reuse ;  /* 0x0000000843437223 */ /* 0x180fe20000010818 */
[-CC-:B------:R-:W-:Y:S01]  /*13210*/  FFMA.FTZ R93, R93, R8.reuse, -R24.reuse ;  /* 0x000000085d5d7223 */ /* 0x180fe20000010818 */
[-CC-:B------:R-:W-:Y:S01]  /*13220*/  FFMA.FTZ R95, R95, R8.reuse, -R24.reuse ;  /* 0x000000085f5f7223 */ /* 0x180fe20000010818 */
[----:B------:R-:W1:Y:S01]  /*13230*/  MUFU.EX2 R12, R12 ;  /* 0x0000000c000c7308 */ /* 0x000e620000000800 */
[----:B--2---:R-:W-:Y:S01]  /*13240*/  FADD.FTZ R36, R10, R3 ;  /* 0x000000030a247221 */ /* 0x004fe20000010000 */
[----:B------:R-:W-:Y:S01]  /*13250*/  FFMA.FTZ R97, R97, R8, -R24 ;  /* 0x0000000861617223 */ /* 0x000fe20000010818 */
[----:B------:R-:W-:-:S02]  /*13260*/  F2FP.F16.F32.PACK_AB R181, R6, R181 ;  /* 0x000000b506b5723e */ /* 0x000fc400000000ff */
[----:B------:R-:W-:Y:S02]  /*13270*/  F2FP.F16.F32.PACK_AB R183, R10, R183 ;  /* 0x000000b70ab7723e */ /* 0x000fe400000000ff */
[----:B------:R-:W-:Y:S01]  /*13280*/  F2FP.F16.F32.PACK_AB R180, R79, R180 ;  /* 0x000000b44fb4723e */ /* 0x000fe200000000ff */
[----:B------:R-:W2:Y:S01]  /*13290*/  MUFU.EX2 R179, R179 ;  /* 0x000000b300b37308 */ /* 0x000ea20000000800 */
[----:B0-----:R-:W-:Y:S01]  /*132a0*/  FADD.FTZ R3, R177, R36 ;  /* 0x00000024b1037221 */ /* 0x001fe20000010000 */
[----:B------:R-:W-:Y:S02]  /*132b0*/  F2FP.F16.F32.PACK_AB R182, R31, R182 ;  /* 0x000000b61fb6723e */ /* 0x000fe400000000ff */
[----:B------:R-:W-:Y:S02]  /*132c0*/  F2FP.F16.F32.PACK_AB R176, R35, R176 ;  /* 0x000000b023b0723e */ /* 0x000fe400000000ff */
[----:B------:R-:W-:Y:S02]  /*132d0*/  F2FP.F16.F32.PACK_AB R178, R39, R178 ;  /* 0x000000b227b2723e */ /* 0x000fe400000000ff */
[----:B------:R-:W0:Y:S01]  /*132e0*/  MUFU.EX2 R14, R14 ;  /* 0x0000000e000e7308 */ /* 0x000e220000000800 */
[----:B-1----:R-:W-:Y:S01]  /*132f0*/  FADD.FTZ R36, R12, R3 ;  /* 0x000000030c247221 */ /* 0x002fe20000010000 */
[----:B------:R-:W-:Y:S01]  /*13300*/  FADD.FTZ R3, R45, R38 ;  /* 0x000000262d037221 */ /* 0x000fe20000010000 */
[----:B------:R-:W-:-:S02]  /*13310*/  F2FP.F16.F32.PACK_AB R172, R41, R172 ;  /* 0x000000ac29ac723e */ /* 0x000fc400000000ff */
[----:B------:R-:W-:Y:S01]  /*13320*/  F2FP.F16.F32.PACK_AB R174, R45, R174 ;  /* 0x000000ae2dae723e */ /* 0x000fe200000000ff */
[----:B------:R-:W-:Y:S01]  /*13330*/  FADD.FTZ R38, R168, R3 ;  /* 0x00000003a8267221 */ /* 0x000fe20000010000 */
[----:B------:R-:W-:Y:S01]  /*13340*/  @!P1 IADD3 R3, R0, 0x34840, RZ ;  /* 0x0003484000039810 */ /* 0x000fe20007ffe0ff */
[----:B------:R-:W1:Y:S01]  /*13350*/  MUFU.EX2 R173, R173 ;  /* 0x000000ad00ad7308 */ /* 0x000e620000000800 */
[----:B--2---:R-:W-:Y:S01]  /*13360*/  FADD.FTZ R5, R179, R36 ;  /* 0x00000024b3057221 */ /* 0x004fe20000010000 */
[C---:B------:R-:W-:Y:S01]  /*13370*/  FADD.FTZ R11, R47.reuse, R38 ;  /* 0x000000262f0b7221 */ /* 0x040fe20000010000 */
[----:B------:R-:W-:Y:S02]  /*13380*/  @!P1 PRMT R3, RZ, 0x654, R3 ;  /* 0x00000654ff039816 */ /* 0x000fe40000000003 */
[----:B------:R-:W-:Y:S02]  /*13390*/  F2FP.F16.F32.PACK_AB R168, R47, R168 ;  /* 0x000000a82fa8723e */ /* 0x000fe400000000ff */
[----:B------:R2:W-:Y:S01]  /*133a0*/  @!P1 SYNCS.ARRIVE.TRANS64.RED.A1T0 RZ, [R3+URZ], RZ ;  /* 0x000000ff03ff99a7 */ /* 0x0005e2000810043f */
[----:B------:R-:W3:Y:S01]  /*133b0*/  MUFU.EX2 R20, R20 ;  /* 0x0000001400147308 */ /* 0x000ee20000000800 */
[----:B0-----:R-:W-:Y:S01]  /*133c0*/  FADD.FTZ R36, R14, R5 ;  /* 0x000000050e247221 */ /* 0x001fe20000010000 */
[----:B------:R-:W-:-:S02]  /*133d0*/  F2FP.F16.F32.PACK_AB R177, R12, R177 ;  /* 0x000000b10cb1723e */ /* 0x000fc400000000ff */
[----:B------:R-:W-:Y:S02]  /*133e0*/  F2FP.F16.F32.PACK_AB R179, R14, R179 ;  /* 0x000000b30eb3723e */ /* 0x000fe400000000ff */
[----:B------:R-:W-:Y:S02]  /*133f0*/  MOV R85, 0x3f800000 ;  /* 0x3f80000000557802 */ /* 0x000fe40000000f00 */
[----:B------:R-:W2:Y:S01]  /*13400*/  MUFU.EX2 R175, R175 ;  /* 0x000000af00af7308 */ /* 0x000ea20000000800 */
[----:B-1----:R-:W-:Y:S01]  /*13410*/  FADD.FTZ R5, R173, R36 ;  /* 0x00000024ad057221 */ /* 0x002fe20000010000 */
[----:B------:R-:W-:Y:S01]  /*13420*/  FADD.FTZ R36, R170, R11 ;  /* 0x0000000baa247221 */ /* 0x000fe20000010000 */
[----:B------:R-:W-:-:S05]  /*13430*/  F2FP.F16.F32.PACK_AB R170, R59, R170 ;  /* 0x000000aa3baa723e */ /* 0x000fca00000000ff */
[----:B------:R-:W0:Y:S01]  /*13440*/  MUFU.EX2 R26, R26 ;  /* 0x0000001a001a7308 */ /* 0x000e220000000800 */
[C---:B---3--:R-:W-:Y:S01]  /*13450*/  FADD.FTZ R38, R20.reuse, R5 ;  /* 0x0000000514267221 */ /* 0x048fe20000010000 */
[----:B------:R-:W-:Y:S01]  /*13460*/  FADD.FTZ R5, R59, R36 ;  /* 0x000000243b057221 */ /* 0x000fe20000010000 */
[----:B------:R-:W-:Y:S01]  /*13470*/  FFMA.FTZ R36, R81, R8, -R24 ;  /* 0x0000000851247223 */ /* 0x000fe20000010818 */
[----:B------:R-:W-:Y:S02]  /*13480*/  F2FP.F16.F32.PACK_AB R173, R20, R173 ;  /* 0x000000ad14ad723e */ /* 0x000fe400000000ff */
[----:B------:R-:W-:Y:S01]  /*13490*/  FADD.FTZ R40, R152, R5 ;  /* 0x0000000598287221 */ /* 0x000fe20000010000 */
[----:B------:R-:W-:Y:S01]  /*134a0*/  F2FP.F16.F32.PACK_AB R152, R65, R152 ;  /* 0x000000984198723e */ /* 0x000fe200000000ff */
[----:B------:R-:W1:Y:S01]  /*134b0*/  MUFU.EX2 R169, R169 ;  /* 0x000000a900a97308 */ /* 0x000e620000000800 */
[----:B--2---:R-:W-:Y:S01]  /*134c0*/  FADD.FTZ R3, R175, R38 ;  /* 0x00000026af037221 */ /* 0x004fe20000010000 */
[----:B------:R-:W-:-:S04]  /*134d0*/  FADD.FTZ R5, R65, R40 ;  /* 0x0000002841057221 */ /* 0x000fc80000010000 */
[----:B------:R-:W-:Y:S01]  /*134e0*/  FADD.FTZ R40, R154, R5 ;  /* 0x000000059a287221 */ /* 0x000fe20000010000 */
[C---:B------:R-:W-:Y:S01]  /*134f0*/  F2FP.F16.F32.PACK_AB R154, R83.reuse, R154 ;  /* 0x0000009a539a723e */ /* 0x040fe200000000ff */
[----:B------:R-:W2:Y:S01]  /*13500*/  MUFU.EX2 R28, R28 ;  /* 0x0000001c001c7308 */ /* 0x000ea20000000800 */
[C---:B0-----:R-:W-:Y:S01]  /*13510*/  FADD.FTZ R38, R26.reuse, R3 ;  /* 0x000000031a267221 */ /* 0x041fe20000010000 */
[----:B------:R-:W-:Y:S01]  /*13520*/  FADD.FTZ R5, R83, R40 ;  /* 0x0000002853057221 */ /* 0x000fe20000010000 */
[----:B------:R-:W-:-:S03]  /*13530*/  F2FP.F16.F32.PACK_AB R175, R26, R175 ;  /* 0x000000af1aaf723e */ /* 0x000fc600000000ff */
[----:B------:R-:W-:Y:S01]  /*13540*/  FADD.FTZ R40, R156, R5 ;  /* 0x000000059c287221 */ /* 0x000fe20000010000 */
[----:B------:R-:W-:Y:S01]  /*13550*/  F2FP.F16.F32.PACK_AB R156, R87, R156 ;  /* 0x0000009c579c723e */ /* 0x000fe200000000ff */
[----:B------:R-:W0:Y:S01]  /*13560*/  MUFU.EX2 R171, R171 ;  /* 0x000000ab00ab7308 */ /* 0x000e220000000800 */
[----:B-1----:R-:W-:Y:S01]  /*13570*/  FADD.FTZ R3, R169, R38 ;  /* 0x00000026a9037221 */ /* 0x002fe20000010000 */
[----:B------:R-:W-:Y:S01]  /*13580*/  FADD.FTZ R5, R87, R40 ;  /* 0x0000002857057221 */ /* 0x000fe20000010000 */
[----:B------:R-:W-:-:S05]  /*13590*/  IMAD.MOV.U32 R87, RZ, RZ, 0x3f800000 ;  /* 0x3f800000ff577424 */ /* 0x000fca00078e00ff */
        /* <DEDUP_REMOVED lines=41> */
[----:B------:R-:W-:Y:S02]  /*13830*/  F2FP.F16.F32.PACK_AB R162, R103, R162 ;  /* 0x000000a267a2723e */ /* 0x000fe400000000ff */
[----:B------:R-:W-:-:S04]  /*13840*/  MOV R103, R151 ;  /* 0x0000009700677202 */ /* 0x000fc80000000f00 */
[----:B------:R-:W2:Y:S01]  /*13850*/  MUFU.EX2 R161, R161 ;  /* 0x000000a100a17308 */ /* 0x000ea20000000800 */
[C---:B0-----:R-:W-:Y:S01]  /*13860*/  FADD.FTZ R42, R36.reuse, R3 ;  /* 0x00000003242a7221 */ /* 0x041fe20000010000 */
[----:B------:R-:W-:-:S06]  /*13870*/  F2FP.F16.F32.PACK_AB R159, R36, R159 ;  /* 0x0000009f249f723e */ /* 0x000fcc00000000ff */
[----:B------:R-:W0:Y:S01]  /*13880*/  MUFU.EX2 R105, R105 ;  /* 0x0000006900697308 */ /* 0x000e220000000800 */
[----:B-1----:R-:W-:-:S07]  /*13890*/  FADD.FTZ R44, R164, R5 ;  /* 0x00000005a42c7221 */ /* 0x002fce0000010000 */
[----:B------:R1:W3:Y:S01]  /*138a0*/  MUFU.EX2 R24, R89 ;  /* 0x0000005900187308 */ /* 0x0002e20000000800 */
[----:B--2---:R-:W-:-:S07]  /*138b0*/  FADD.FTZ R3, R161, R42 ;  /* 0x0000002aa1037221 */ /* 0x004fce0000010000 */
[----:B------:R-:W2:Y:S01]  /*138c0*/  MUFU.EX2 R166, R166 ;  /* 0x000000a600a67308 */ /* 0x000ea20000000800 */
[C---:B0-----:R-:W-:Y:S01]  /*138d0*/  FADD.FTZ R5, R105.reuse, R44 ;  /* 0x0000002c69057221 */ /* 0x041fe20000010000 */
[----:B------:R-:W-:Y:S01]  /*138e0*/  F2FP.F16.F32.PACK_AB R164, R105, R164 ;  /* 0x000000a469a4723e */ /* 0x000fe200000000ff */
[--C-:B------:R-:W-:Y:S02]  /*138f0*/  IMAD.MOV.U32 R105, RZ, RZ, R151.reuse ;  /* 0x000000ffff697224 */ /* 0x100fe400078e0097 */
[----:B-1----:R-:W-:-:S03]  /*13900*/  IMAD.MOV.U32 R89, RZ, RZ, R151 ;  /* 0x000000ffff597224 */ /* 0x002fc600078e0097 */
[----:B------:R-:W0:Y:S01]  /*13910*/  MUFU.EX2 R91, R91 ;  /* 0x0000005b005b7308 */ /* 0x000e220000000800 */
[C---:B---3--:R-:W-:Y:S01]  /*13920*/  FADD.FTZ R42, R24.reuse, R3 ;  /* 0x00000003182a7221 */ /* 0x048fe20000010000 */
[----:B------:R-:W-:-:S06]  /*13930*/  F2FP.F16.F32.PACK_AB R161, R24, R161 ;  /* 0x000000a118a1723e */ /* 0x000fcc00000000ff */
[----:B------:R-:W1:Y:S01]  /*13940*/  MUFU.EX2 R38, R61 ;  /* 0x0000003d00267308 */ /* 0x000e620000000800 */
[----:B--2---:R-:W-:-:S07]  /*13950*/  FADD.FTZ R44, R166, R5 ;  /* 0x00000005a62c7221 */ /* 0x004fce0000010000 */
[----:B------:R-:W2:Y:S01]  /*13960*/  MUFU.EX2 R67, R67 ;  /* 0x0000004300437308 */ /* 0x000ea20000000800 */
[----:B0-----:R-:W-:-:S07]  /*13970*/  FADD.FTZ R5, R91, R42 ;  /* 0x0000002a5b057221 */ /* 0x001fce0000010000 */
[----:B------:R0:W3:Y:S01]  /*13980*/  MUFU.EX2 R40, R93 ;  /* 0x0000005d00287308 */ /* 0x0000e20000000800 */
[C---:B-1----:R-:W-:Y:S01]  /*13990*/  FADD.FTZ R10, R38.reuse, R5 ;  /* 0x00000005260a7221 */ /* 0x042fe20000010000 */
[----:B------:R-:W-:Y:S02]  /*139a0*/  F2FP.F16.F32.PACK_AB R163, R38, R91 ;  /* 0x0000005b26a3723e */ /* 0x000fe400000000ff */
[----:B------:R-:W-:-:S04]  /*139b0*/  MOV R91, R151 ;  /* 0x00000097005b7202 */ /* 0x000fc80000000f00 */
[----:B------:R-:W1:Y:S01]  /*139c0*/  MUFU.EX2 R95, R95 ;  /* 0x0000005f005f7308 */ /* 0x000e620000000800 */
[----:B--2---:R-:W-:Y:S01]  /*139d0*/  FADD.FTZ R5, R67, R10 ;  /* 0x0000000a43057221 */ /* 0x004fe20000010000 */
[----:B0-----:R-:W-:-:S06]  /*139e0*/  IMAD.MOV.U32 R93, RZ, RZ, R151 ;  /* 0x000000ffff5d7224 */ /* 0x001fcc00078e0097 */
[----:B------:R0:W2:Y:S01]  /*139f0*/  MUFU.EX2 R6, R97 ;  /* 0x0000006100067308 */ /* 0x0000a20000000800 */
[C---:B---3--:R-:W-:Y:S01]  /*13a00*/  FADD.FTZ R10, R40.reuse, R5 ;  /* 0x00000005280a7221 */ /* 0x048fe20000010000 */
[----:B------:R-:W-:-:S06]  /*13a10*/  F2FP.F16.F32.PACK_AB R165, R40, R67 ;  /* 0x0000004328a5723e */ /* 0x000fcc00000000ff */
[----:B------:R-:W3:Y:S01]  /*13a20*/  MUFU.EX2 R107, R107 ;  /* 0x0000006b006b7308 */ /* 0x000ee20000000800 */
[----:B-1----:R-:W-:Y:S01]  /*13a30*/  FADD.FTZ R5, R95, R10 ;  /* 0x0000000a5f057221 */ /* 0x002fe20000010000 */
[----:B0-----:R-:W-:-:S03]  /*13a40*/  MOV R97, R151 ;  /* 0x0000009700617202 */ /* 0x001fc60000000f00 */
[C---:B--2---:R-:W-:Y:S01]  /*13a50*/  FADD.FTZ R0, R6.reuse, R5 ;  /* 0x0000000506007221 */ /* 0x044fe20000010000 */
[----:B------:R-:W-:Y:S01]  /*13a60*/  VIADD R5, R149, 0xfffffffe ;  /* 0xfffffffe95057836 */ /* 0x000fe20000000000 */
[----:B------:R-:W-:Y:S01]  /*13a70*/  F2FP.F16.F32.PACK_AB R167, R6, R95 ;  /* 0x0000005f06a7723e */ /* 0x000fe200000000ff */
[--C-:B------:R-:W-:Y:S02]  /*13a80*/  IMAD.MOV.U32 R149, RZ, RZ, R151.reuse ;  /* 0x000000ffff957224 */ /* 0x100fe400078e0097 */
[--C-:B------:R-:W-:Y:S01]  /*13a90*/  IMAD.MOV.U32 R95, RZ, RZ, R151.reuse ;  /* 0x000000ffff5f7224 */ /* 0x100fe200078e0097 */
[----:B------:R-:W-:Y:S01]  /*13aa0*/  ISETP.GE.AND P2, PT, R5, R197, PT ;  /* 0x000000c50500720c */ /* 0x000fe20003f46270 */
[C---:B---3--:R-:W-:Y:S01]  /*13ab0*/  FADD.FTZ R3, R107.reuse, R44 ;  /* 0x0000002c6b037221 */ /* 0x048fe20000010000 */
[----:B------:R-:W-:Y:S01]  /*13ac0*/  F2FP.F16.F32.PACK_AB R166, R107, R166 ;  /* 0x000000a66ba6723e */ /* 0x000fe200000000ff */
[----:B------:R-:W-:-:S10]  /*13ad0*/  IMAD.MOV.U32 R107, RZ, RZ, R151 ;  /* 0x000000ffff6b7224 */ /* 0x000fd400078e0097 */
[----:B------:R-:W-:Y:S05]  /*13ae0*/  @!P2 BRA `(.L_x_595) ;  /* 0x0000002c009ca947 */ /* 0x000fea0003800000 */
[----:B------:R-:W-:Y:S01]  /*13af0*/  IMAD.MOV.U32 R10, RZ, RZ, R9 ;  /* 0x000000ffff0a7224 */ /* 0x000fe200078e0009 */
[----:B------:R-:W-:Y:S01]  /*13b00*/  MOV R13, R196 ;  /* 0x000000c4000d7202 */ /* 0x000fe20000000f00 */
[----:B------:R-:W-:Y:S01]  /*13b10*/  IMAD.MOV.U32 R11, RZ, RZ, R7 ;  /* 0x000000ffff0b7224 */ /* 0x000fe200078e0007 */
[----:B------:R-:W-:Y:S01]  /*13b20*/  CS2R R150, SRZ ;  /* 0x0000000000967805 */ /* 0x000fe2000001ff00 */
[----:B------:R-:W-:Y:S01]  /*13b30*/  IMAD.MOV.U32 R6, RZ, RZ, R194 ;  /* 0x000000ffff067224 */ /* 0x000fe200078e00c2 */
[----:B------:R-:W-:Y:S01]  /*13b40*/  CS2R R146, SRZ ;  /* 0x0000000000927805 */ /* 0x000fe2000001ff00 */
[----:B------:R-:W-:Y:S01]  /*13b50*/  IMAD.MOV.U32 R87, RZ, RZ, 0x3f800000 ;  /* 0x3f800000ff577424 */ /* 0x000fe200078e00ff */
        /* <DEDUP_REMOVED lines=29> */
[----:B------:R-:W-:-:S07]  /*13d30*/  CS2R R88, SRZ ;  /* 0x0000000000587805 */ /* 0x000fce000001ff00 */
.L_x_606:
[----:B------:R-:W-:-:S04]  /*13d40*/  IADD3 R7, R6, 0x1, RZ ;  /* 0x0000000106077810 */ /* 0x000fc80007ffe0ff */
[----:B------:R-:W-:-:S04]  /*13d50*/  ISETP.NE.AND P2, PT, R7, 0x2, PT ;  /* 0x000000020700780c */ /* 0x000fc80003f45270 */
[----:B------:R-:W-:Y:S02]  /*13d60*/  SEL R196, RZ, 0x1, P2 ;  /* 0x00000001ffc47807 */ /* 0x000fe40001000000 */
[----:B------:R-:W-:Y:S02]  /*13d70*/  SEL R194, R7, RZ, P2 ;  /* 0x000000ff07c27207 */ /* 0x000fe40001000000 */
[----:B------:R-:W-:Y:S01]  /*13d80*/  LOP3.LUT R196, R13, R196, RZ, 0x3c, !PT ;  /* 0x000000c40dc47212 */ /* 0x000fe200078e3cff */
[----:B------:R-:W-:Y:S06]  /*13d90*/  @!P0 BRA `(.L_x_596) ;  /* 0x0000000000048947 */ /* 0x000fec0003800000 */
[----:B------:R-:W-:Y:S01]  /*13da0*/  BPT.TRAP 0x1 ;  /* 0x000000040000795c */ /* 0x000fe20000300000 */
.L_x_596:
[----:B------:R-:W-:Y:S01]  /*13db0*/  IMAD R12, R194, 0x8, R2 ;  /* 0x00000008c20c7824 */ /* 0x000fe200078e0202 */
[----:B------:R-:W-:-:S04]  /*13dc0*/  SHF.L.U32 R9, R196, 0x1f, RZ ;  /* 0x0000001fc4097819 */ /* 0x000fc800000006ff */
[----:B------:R0:W1:Y:S01]  /*13dd0*/  SYNCS.PHASECHK.TRANS64.TRYWAIT P2, [R12+URZ+0x34830], R9 ;  /* 0x034830090c0075a7 */ /* 0x000062000804017f */
[----:B------:R-:W-:Y:S05]  /*13de0*/  @!P0 BRA `(.L_x_597) ;  /* 0x0000000000048947 */ /* 0x000fea0003800000 */
[----:B------:R-:W-:Y:S01]  /*13df0*/  BPT.TRAP 0x1 ;  /* 0x000000040000795c */ /* 0x000fe20000300000 */
.L_x_597:
[----:B------:R-:W-:Y:S01]  /*13e00*/  IMAD R7, R194, 0xc00, R4 ;  /* 0x00000c00c2077824 */ /* 0x000fe200078e0204 */
[----:B------:R-:W-:Y:S03]  /*13e10*/  BSSY B1, `(.L_x_598) ;  /* 0x0000006000017945 */ /* 0x000fe60003800000 */
[C---:B------:R-:W-:Y:S01]  /*13e20*/  VIADD R14, R7.reuse, 0x2 ;  /* 0x00000002070e7836 */ /* 0x040fe20000000000 */
[----:B------:R-:W-:Y:S01]  /*13e30*/  IADD3 R20, R7, 0x4, RZ ;  /* 0x0000000407147810 */ /* 0x000fe20007ffe0ff */
[----:B-1----:R-:W-:Y:S06]  /*13e40*/  @P2 BRA `(.L_x_599) ;  /* 0x0000000000082947 */ /* 0x002fec0003800000 */
[----:B------:R-:W1:Y:S02]  /*13e50*/  SYNCS.PHASECHK.TRANS64.TRYWAIT P2, [R12+URZ+0x34830], R9 ;  /* 0x034830090c0075a7 */ /* 0x000e64000804017f */
[----:B-1----:R-:W-:Y:S05]  /*13e60*/  @!P2 BRA `(.L_x_600) ;  /* 0x000000ec00b4a947 */ /* 0x002fea0003800000 */
.L_x_599:
[----:B------:R-:W-:Y:S05]  /*13e70*/  BSYNC B1 ;  /* 0x0000000000017941 */ /* 0x000fea0003800000 */
.L_x_598:
[----:B------:R-:W2:Y:S01]  /*13e80*/  LDL.64 R24, [R1+0x40] ;  /* 0x0000400001187983 */ /* 0x000ea20000100a00 */
[----:B------:R-:W-:Y:S02]  /*13e90*/  IMAD.MOV.U32 R8, RZ, RZ, R7 ;  /* 0x000000ffff087224 */ /* 0x000fe400078e0007 */
[----:B01----:R-:W-:Y:S01]  /*13ea0*/  IMAD.MOV.U32 R9, RZ, RZ, 0x40000040 ;  /* 0x40000040ff097424 */ /* 0x003fe200078e00ff */
[----:B------:R0:W-:Y:S02]  /*13eb0*/  STL.64 [R1+0xa0], R10 ;  /* 0x0000a00a01007387 */ /* 0x0001e40000100a00 */
[----:B------:R-:W-:Y:S01]  /*13ec0*/  R2UR UR6, R8 ;  /* 0x00000000080672ca */ /* 0x000fe200000e0000 */
[----:B------:R-:W-:-:S05]  /*13ed0*/  VIADD R8, R7, 0x6 ;  /* 0x0000000607087836 */ /* 0x000fca0000000000 */
[----:B------:R-:W-:Y:S01]  /*13ee0*/  R2UR UR18, R8 ;  /* 0x00000000081272ca */ /* 0x000fe200000e0000 */
[C---:B------:R-:W-:Y:S01]  /*13ef0*/  VIADD R8, R7.reuse, 0x404 ;  /* 0x0000040407087836 */ /* 0x040fe20000000000 */
[----:B0-----:R-:W3:Y:S04]  /*13f00*/  LDL.64 R10, [R1+0x30] ;  /* 0x00003000010a7983 */ /* 0x001ee80000100a00 */
[----:B------:R-:W-:Y:S02]  /*13f10*/  R2UR UR30, R8 ;  /* 0x00000000081e72ca */ /* 0x000fe400000e0000 */
[C---:B------:R-:W-:Y:S01]  /*13f20*/  IADD3 R8, R7.reuse, 0x802, RZ ;  /* 0x0000080207087810 */ /* 0x040fe20007ffe0ff */
[----:B------:R0:W-:Y:S03]  /*13f30*/  STL.64 [R1+0x98], R4 ;  /* 0x0000980401007387 */ /* 0x0001e60000100a00 */
[----:B------:R-:W-:Y:S01]  /*13f40*/  R2UR UR46, R8 ;  /* 0x00000000082e72ca */ /* 0x000fe200000e0000 */
[----:B------:R-:W-:Y:S01]  /*13f50*/  VIADD R8, R7, 0x806 ;  /* 0x0000080607087836 */ /* 0x000fe20000000000 */
[----:B------:R-:W-:-:S02]  /*13f60*/  R2UR UR7, R9 ;  /* 0x00000000090772ca */ /* 0x000fc400000e0000 */
[C---:B------:R-:W-:Y:S02]  /*13f70*/  R2UR UR19, R9.reuse ;  /* 0x00000000091372ca */ /* 0x040fe400000e0000 */
[C---:B------:R-:W-:Y:S02]  /*13f80*/  R2UR UR31, R9.reuse ;  /* 0x00000000091f72ca */ /* 0x040fe400000e0000 */
[C---:B------:R-:W-:Y:S01]  /*13f90*/  R2UR UR47, R9.reuse ;  /* 0x00000000092f72ca */ /* 0x040fe200000e0000 */
[----:B0-----:R-:W4:Y:S01]  /*13fa0*/  LDL.64 R4, [R1+0x28] ;  /* 0x0000280001047983 */ /* 0x001f220000100a00 */
[----:B------:R-:W-:Y:S02]  /*13fb0*/  R2UR UR54, R8 ;  /* 0x00000000083672ca */ /* 0x000fe400000e0000 */
[----:B------:R-:W-:Y:S01]  /*13fc0*/  R2UR UR55, R9 ;  /* 0x00000000093772ca */ /* 0x000fe200000e0000 */
[----:B------:R0:W-:Y:S04]  /*13fd0*/  STL.64 [R1+0x90], R2 ;  /* 0x0000900201007387 */ /* 0x0001e80000100a00 */
[----:B------:R-:W3:Y:S01]  /*13fe0*/  LDL.64 R8, [R1+0x38] ;  /* 0x0000380001087983 */ /* 0x000ee20000100a00 */
        /* <DEDUP_REMOVED lines=64> */
[----:B------:R-:W-:Y:S01]  /*143f0*/  MOV R15, 0x40000040 ;  /* 0x40000040000f7802 */ /* 0x000fe20000000f00 */
[----:B0-----:R-:W4:Y:S01]  /*14400*/  LDL.64 R2, [R1+0x20] ;  /* 0x0000200001027983 */ /* 0x001f220000100a00 */
[----:B------:R-:W-:Y:S01]  /*14410*/  R2UR UR10, R14 ;  /* 0x000000000e0a72ca */ /* 0x000fe200000e0000 */
[----:B------:R-:W-:Y:S01]  /*14420*/  IMAD.MOV.U32 R14, RZ, RZ, R20 ;  /* 0x000000ffff0e7224 */ /* 0x000fe200078e0014 */
[----:B------:R-:W-:Y:S01]  /*14430*/  R2UR UR11, R15 ;  /* 0x000000000f0b72ca */ /* 0x000fe200000e0000 */
[----:B------:R-:W-:Y:S01]  /*14440*/  VIADD R20, R7, 0x402 ;  /* 0x0000040207147836 */ /* 0x000fe20000000000 */
[----:B------:R-:W-:-:S02]  /*14450*/  R2UR UR15, R15 ;  /* 0x000000000f0f72ca */ /* 0x000fc400000e0000 */
[----:B------:R-:W-:Y:S02]  /*14460*/  R2UR UR14, R14 ;  /* 0x000000000e0e72ca */ /* 0x000fe400000e0000 */
[----:B------:R-:W-:Y:S01]  /*14470*/  R2UR UR26, R20 ;  /* 0x00000000141a72ca */ /* 0x000fe200000e0000 */
[C---:B------:R-:W-:Y:S01]  /*14480*/  VIADD R20, R7.reuse, 0x800 ;  /* 0x0000080007147836 */ /* 0x040fe20000000000 */
[----:B------:R-:W-:Y:S02]  /*14490*/  MOV R21, 0x40000040 ;  /* 0x4000004000157802 */ /* 0x000fe40000000f00 */
[----:B------:R-:W-:Y:S02]  /*144a0*/  IADD3 R14, R7, 0x400, RZ ;  /* 0x00000400070e7810 */ /* 0x000fe40007ffe0ff */
[----:B------:R-:W-:Y:S02]  /*144b0*/  R2UR UR27, R21 ;  /* 0x00000000151b72ca */ /* 0x000fe400000e0000 */
[----:B------:R-:W-:-:S02]  /*144c0*/  R2UR UR42, R20 ;  /* 0x00000000142a72ca */ /* 0x000fc400000e0000 */
[----:B------:R-:W-:Y:S02]  /*144d0*/  R2UR UR43, R21 ;  /* 0x00000000152b72ca */ /* 0x000fe400000e0000 */
[----:B------:R-:W4:Y:S01]  /*144e0*/  LDL.64 R20, [R1+0x18] ;  /* 0x0000180001147983 */ /* 0x000f220000100a00 */
[----:B------:R-:W-:Y:S01]  /*144f0*/  R2UR UR22, R14 ;  /* 0x000000000e1672ca */ /* 0x000fe200000e0000 */
[----:B------:R-:W-:Y:S01]  /*14500*/  VIADD R14, R7, 0x406 ;  /* 0x00000406070e7836 */ /* 0x000fe20000000000 */
[C---:B------:R-:W-:Y:S02]  /*14510*/  R2UR UR23, R15.reuse ;  /* 0x000000000f1772ca */ /* 0x040fe400000e0000 */
[----:B------:R-:W-:Y:S02]  /*14520*/  R2UR UR35, R15 ;  /* 0x000000000f2372ca */ /* 0x000fe400000e0000 */
[----:B------:R-:W-:Y:S01]  /*14530*/  R2UR UR34, R14 ;  /* 0x000000000e2272ca */ /* 0x000fe200000e0000 */
[----:B------:R-:W-:Y:S01]  /*14540*/  VIADD R14, R7, 0x804 ;  /* 0x00000804070e7836 */ /* 0x000fe20000000000 */
[----:B------:R-:W-:-:S04]  /*14550*/  R2UR UR51, R15 ;  /* 0x000000000f3372ca */ /* 0x000fc800000e0000 */
[----:B------:R-:W-:Y:S02]  /*14560*/  R2UR UR50, R14 ;  /* 0x000000000e3272ca */ /* 0x000fe400000e0000 */
[----:B------:R-:W4:Y:S01]  /*14570*/  LDL.64 R14, [R1+0x8] ;  /* 0x00000800010e7983 */ /* 0x000f220000100a00 */
[----:B--2---:R-:W-:Y:S02]  /*14580*/  R2UR UR4, R24 ;  /* 0x00000000180472ca */ /* 0x004fe400000e0000 */
[----:B------:R-:W-:Y:S02]  /*14590*/  R2UR UR5, R25 ;  /* 0x00000000190572ca */ /* 0x000fe400000e0000 */
[----:B------:R-:W-:-:S11]  /*145a0*/  WARPGROUP.ARRIVE ;  /* 0x00000000000079c5 */ /* 0x000fd60000000000 */
[----:B------:R-:W-:Y:S01]  /*145b0*/  HGMMA.64x128x16.F32 R24, gdesc[UR4], RZ, !UPT, gsb0 ;  /* 0x01e00000041879f0 */ /* 0x000fe2000c0008ff */
[----:B---3--:R-:W-:Y:S02]  /*145c0*/  R2UR UR8, R8 ;  /* 0x00000000080872ca */ /* 0x008fe400000e0000 */
[----:B------:R-:W-:Y:S02]  /*145d0*/  R2UR UR9, R9 ;  /* 0x00000000090972ca */ /* 0x000fe400000e0000 */
[----:B------:R-:W-:Y:S01]  /*145e0*/  R2UR UR12, R10 ;  /* 0x000000000a0c72ca */ /* 0x000fe200000e0000 */
[----:B------:R-:W2:Y:S01]  /*145f0*/  LDL.64 R8, [R1] ;  /* 0x0000000001087983 */ /* 0x000ea20000100a00 */
[----:B------:R-:W-:Y:S02]  /*14600*/  WARPGROUP.DEPBAR.LE gsb0, 0x0 ;  /* 0x00008000000079c5 */ /* 0x000fe40000010000 */
[----:B------:R-:W-:-:S07]  /*14610*/  WARPGROUP.ARRIVE ;  /* 0x00000000000079c5 */ /* 0x000fce0000000000 */
[----:B------:R-:W-:Y:S01]  /*14620*/  HGMMA.64x128x16.F32 R24, gdesc[UR8], R24, gsb0 ;  /* 0x01e00000081879f0 */ /* 0x000fe20008000818 */
[----:B------:R-:W-:Y:S02]  /*14630*/  R2UR UR13, R11 ;  /* 0x000000000b0d72ca */ /* 0x000fe400000e0000 */
[----:B----4-:R-:W-:Y:S01]  /*14640*/  R2UR UR16, R4 ;  /* 0x00000000041072ca */ /* 0x010fe200000e0000 */
[----:B------:R0:W5:Y:S01]  /*14650*/  LDL.LU.64 R10, [R1+0xa0] ;  /* 0x0000a000010a7983 */ /* 0x0001620000300a00 */
[----:B------:R-:W-:Y:S02]  /*14660*/  R2UR UR17, R5 ;  /* 0x00000000051172ca */ /* 0x000fe400000e0000 */
[----:B------:R-:W-:Y:S01]  /*14670*/  R2UR UR20, R2 ;  /* 0x00000000021472ca */ /* 0x000fe200000e0000 */
[----:B------:R0:W5:Y:S01]  /*14680*/  LDL.LU.64 R4, [R1+0x98] ;  /* 0x0000980001047983 */ /* 0x0001620000300a00 */
[----:B------:R-:W-:Y:S02]  /*14690*/  WARPGROUP.DEPBAR.LE gsb0, 0x0 ;  /* 0x00008000000079c5 */ /* 0x000fe40000010000 */
[----:B------:R-:W-:-:S06]  /*146a0*/  WARPGROUP.ARRIVE ;  /* 0x00000000000079c5 */ /* 0x000fcc0000000000 */
[----:B------:R-:W-:Y:S01]  /*146b0*/  HGMMA.64x128x16.F32 R24, gdesc[UR12], R24, gsb0 ;  /* 0x01e000000c1879f0 */ /* 0x000fe20008000818 */
[----:B------:R-:W-:Y:S02]  /*146c0*/  R2UR UR21, R3 ;  /* 0x00000000031572ca */ /* 0x000fe400000e0000 */
[----:B------:R-:W-:Y:S01]  /*146d0*/  R2UR UR24, R20 ;  /* 0x00000000141872ca */ /* 0x000fe200000e0000 */
[----:B------:R0:W5:Y:S01]  /*146e0*/  LDL.LU.64 R2, [R1+0x90] ;  /* 0x0000900001027983 */ /* 0x0001620000300a00 */
[----:B------:R-:W-:Y:S02]  /*146f0*/  WARPGROUP.DEPBAR.LE gsb0, 0x0 ;  /* 0x00008000000079c5 */ /* 0x000fe40000010000 */
[----:B------:R-:W-:-:S06]  /*14700*/  WARPGROUP.ARRIVE ;  /* 0x00000000000079c5 */ /* 0x000fcc0000000000 */
[----:B------:R-:W-:Y:S01]  /*14710*/  HGMMA.64x128x16.F32 R24, gdesc[UR16], R24, gsb0 ;  /* 0x01e00000101879f0 */ /* 0x000fe20008000818 */
[----:B------:R-:W-:Y:S02]  /*14720*/  R2UR UR25, R21 ;  /* 0x00000000151972ca */ /* 0x000fe400000e0000 */
[----:B------:R-:W-:Y:S02]  /*14730*/  WARPGROUP.DEPBAR.LE gsb0, 0x0 ;  /* 0x00008000000079c5 */ /* 0x000fe40000010000 */
[----:B------:R-:W-:-:S07]  /*14740*/  WARPGROUP.ARRIVE ;  /* 0x00000000000079c5 */ /* 0x000fce0000000000 */
[----:B------:R-:W-:Y:S01]  /*14750*/  HGMMA.64x128x16.F32 R24, gdesc[UR20], R24, gsb0 ;  /* 0x01e00000141879f0 */ /* 0x000fe20008000818 */
[----:B------:R-:W-:Y:S02]  /*14760*/  R2UR UR28, R14 ;  /* 0x000000000e1c72ca */ /* 0x000fe400000e0000 */
[----:B------:R-:W-:Y:S01]  /*14770*/  R2UR UR29, R15 ;  /* 0x000000000f1d72ca */ /* 0x000fe200000e0000 */
[----:B------:R-:W-:Y:S02]  /*14780*/  WARPGROUP.DEPBAR.LE gsb0, 0x0 ;  /* 0x00008000000079c5 */ /* 0x000fe40000010000 */
[----:B------:R-:W-:-:S06]  /*14790*/  WARPGROUP.ARRIVE ;  /* 0x00000000000079c5 */ /* 0x000fcc0000000000 */
[----:B------:R-:W-:Y:S01]  /*147a0*/  HGMMA.64x128x16.F32 R24, gdesc[UR24], R24, gsb0 ;  /* 0x01e00000181879f0 */ /* 0x000fe20008000818 */
[----:B--2---:R-:W-:Y:S02]  /*147b0*/  R2UR UR32, R8 ;  /* 0x00000000082072ca */ /* 0x004fe400000e0000 */
[----:B------:R-:W-:Y:S01]  /*147c0*/  R2UR UR33, R9 ;  /* 0x00000000092172ca */ /* 0x000fe200000e0000 */
        /* <DEDUP_REMOVED lines=19> */
[----:B0-----:R-:W-:Y:S05]  /*14900*/  @!P0 BRA `(.L_x_601) ;  /* 0x0000000000048947 */ /* 0x001fea0003800000 */
[----:B------:R-:W-:Y:S01]  /*14910*/  BPT.TRAP 0x1 ;  /* 0x000000040000795c */ /* 0x000fe20000300000 */
.L_x_601:
[----:B------:R-:W-:Y:S02]  /*14920*/  SHF.L.U32 R7, R13, 0x1f, RZ ;  /* 0x0000001f0d077819 */ /* 0x000fe400000006ff */
[----:B-----5:R-:W-:-:S04]  /*14930*/  LEA R13, R6, R2, 0x3 ;  /* 0x00000002060d7211 */ /* 0x020fc800078e18ff */
[----:B------:R0:W1:Y:S01]  /*14940*/  SYNCS.PHASECHK.TRANS64.TRYWAIT P2, [R13+URZ+0x34850], R7 ;  /* 0x034850070d0075a7 */ /* 0x000062000804017f */
[----:B------:R-:W-:Y:S05]  /*14950*/  @!P0 BRA `(.L_x_602) ;  /* 0x0000000000048947 */ /* 0x000fea0003800000 */
[----:B------:R-:W-:Y:S01]  /*14960*/  BPT.TRAP 0x1 ;  /* 0x000000040000795c */ /* 0x000fe20000300000 */
.L_x_602:
[----:B------:R-:W-:Y:S04]  /*14970*/  BSSY B1, `(.L_x_603) ;  /* 0x0000004000017945 */ /* 0x000fe80003800000 */
[----:B-1----:R-:W-:Y:S05]  /*14980*/  @P2 BRA `(.L_x_604) ;  /* 0x0000000000082947 */ /* 0x002fea0003800000 */
[----:B------:R-:W1:Y:S02]  /*14990*/  SYNCS.PHASECHK.TRANS64.TRYWAIT P2, [R13+URZ+0x34850], R7 ;  /* 0x034850070d0075a7 */ /* 0x000e64000804017f */
[----:B-1----:R-:W-:Y:S05]  /*149a0*/  @!P2 BRA `(.L_x_605) ;  /* 0x000000e000f8a947 */ /* 0x002fea0003800000 */
.L_x_604:
[----:B------:R-:W-:Y:S05]  /*149b0*/  BSYNC B1 ;  /* 0x0000000000017941 */ /* 0x000fea0003800000 */
.L_x_603:
[----:B01----:R-:W-:Y:S01]  /*149c0*/  VIADD R7, R2, 0x400 ;  /* 0x0000040002077836 */ /* 0x003fe20000000000 */
[----:B------:R-:W-:Y:S01]  /*149d0*/  WARPGROUP.ARRIVE ;  /* 0x00000000000079c5 */ /* 0x000fe20000000000 */
[----:B------:R-:W-:Y:S02]  /*149e0*/  IMAD.MOV.U32 R9, RZ, RZ, 0x40000040 ;  /* 0x40000040ff097424 */ /* 0x000fe400078e00ff */
[----:B------:R-:W-:Y:S01]  /*149f0*/  FMUL.FTZ R20, R25, UR56 ;  /* 0x0000003819147c20 */ /* 0x000fe20008410000 */
[----:B------:R-:W-:Y:S01]  /*14a00*/  FMUL.FTZ R14, R26, UR56 ;  /* 0x000000381a0e7c20 */ /* 0x000fe20008410000 */
[----:B------:R-:W-:Y:S01]  /*14a10*/  SHF.R.U32.HI R7, RZ, 0x4, R7 ;  /* 0x00000004ff077819 */ /* 0x000fe20000011607 */
[----:B------:R-:W-:Y:S01]  /*14a20*/  FMUL.FTZ R26, R29, UR56 ;  /* 0x000000381d1a7c20 */ /* 0x000fe20008410000 */
[----:B------:R-:W-:Y:S01]  /*14a30*/  FMUL.FTZ R29, R33, UR56 ;  /* 0x00000038211d7c20 */ /* 0x000fe20008410000 */
[----:B------:R-:W-:Y:S01]  /*14a40*/  FMUL.FTZ R15, R27, UR56 ;  /* 0x000000381b0f7c20 */ /* 0x000fe20008410000 */
[----:B------:R-:W-:Y:S01]  /*14a50*/  LOP3.LUT R7, R7, 0x3fff, RZ, 0xc0, !PT ;  /* 0x00003fff07077812 */ /* 0x000fe200078ec0ff */
[----:B------:R-:W-:Y:S01]  /*14a60*/  MUFU.TANH R20, R20 ;  /* 0x0000001400147308 */ /* 0x000fe20000002400 */
[----:B------:R-:W-:Y:S01]  /*14a70*/  FMUL.FTZ R27, R34, UR56 ;  /* 0x00000038221b7c20 */ /* 0x000fe20008410000 */
[----:B------:R-:W-:Y:S01]  /*14a80*/  FMUL.FTZ R34, R37, UR56 ;  /* 0x0000003825227c20 */ /* 0x000fe20008410000 */
[----:B------:R-:W-:Y:S01]  /*14a90*/  LOP3.LUT R7, R7, 0x4000000, RZ, 0xfc, !PT ;  /* 0x0400000007077812 */ /* 0x000fe200078efcff */
[----:B------:R-:W-:Y:S01]  /*14aa0*/  FMUL.FTZ R37, R41, UR56 ;  /* 0x0000003829257c20 */ /* 0x000fe20008410000 */
[----:B------:R-:W-:Y:S01]  /*14ab0*/  FMUL.FTZ R21, R30, UR56 ;  /* 0x000000381e157c20 */ /* 0x000fe20008410000 */
[----:B------:R-:W-:Y:S01]  /*14ac0*/  FMUL.FTZ R30, R35, UR56 ;  /* 0x00000038231e7c20 */ /* 0x000fe20008410000 */
[----:B------:R-:W-:Y:S01]  /*14ad0*/  FMUL.FTZ R35, R42, UR56 ;  /* 0x000000382a237c20 */ /* 0x000fe20008410000 */
[----:B------:R-:W-:Y:S01]  /*14ae0*/  IMAD R6, R6, 0x800, R7 ;  /* 0x0000080006067824 */ /* 0x000fe200078e0207 */
[----:B------:R-:W-:Y:S01]  /*14af0*/  MOV R7, 0x40000040 ;  /* 0x4000004000077802 */ /* 0x000fe20000000f00 */
[----:B------:R-:W-:Y:S01]  /*14b00*/  MUFU.TANH R26, R26 ;  /* 0x0000001a001a7308 */ /* 0x000fe20000002400 */
[----:B------:R-:W-:Y:S01]  /*14b10*/  FMUL.FTZ R42, R44, UR56 ;  /* 0x000000382c2a7c20 */ /* 0x000fe20008410000 */
[C---:B------:R-:W-:Y:S01]  /*14b20*/  VIADD R8, R6.reuse, 0x80 ;  /* 0x0000008006087836 */ /* 0x040fe20000000000 */
[----:B------:R-:W-:Y:S01]  /*14b30*/  R2UR UR6, R6 ;  /* 0x00000000060672ca */ /* 0x000fe200000e0000 */
[----:B------:R-:W-:Y:S01]  /*14b40*/  FMUL.FTZ R25, R31, UR56 ;  /* 0x000000381f197c20 */ /* 0x000fe20008410000 */
[----:B------:R-:W-:Y:S01]  /*14b50*/  R2UR UR7, R7 ;  /* 0x00000000070772ca */ /* 0x000fe200000e0000 */
        /* <DEDUP_REMOVED lines=12> */
[----:B------:R-:W-:Y:S01]  /*14c20*/  HGMMA.64x128x16.F32 R88, R180, gdesc[UR4].tnspB, R88, gsb0 ;  /* 0x41e00004b4587df0 */ /* 0x000fe20008000858 */
[----:B------:R-:W-:Y:S01]  /*14c30*/  R2UR UR6, R8 ;  /* 0x00000000080672ca */ /* 0x000fe200000e0000 */
[----:B------:R-:W-:Y:S01]  /*14c40*/  FMUL.FTZ R49, R54, UR56 ;  /* 0x0000003836317c20 */ /* 0x000fe20008410000 */
[----:B------:R-:W-:Y:S01]  /*14c50*/  R2UR UR7, R9 ;  /* 0x00000000090772ca */ /* 0x000fe200000e0000 */
[----:B------:R-:W-:Y:S01]  /*14c60*/  IMAD.MOV.U32 R9, RZ, RZ, 0x40000040 ;  /* 0x40000040ff097424 */ /* 0x000fe200078e00ff */
[----:B------:R-:W-:Y:S01]  /*14c70*/  IADD3 R8, R6, 0x100, RZ ;  /* 0x0000010006087810 */ /* 0x000fe20007ffe0ff */
        /* <DEDUP_REMOVED lines=34> */
[----:B------:R-:W-:-:S02]  /*14ea0*/  IMAD.MOV.U32 R41, RZ, RZ, 0x40000040 ;  /* 0x40000040ff297424 */ /* 0x000fc400078e00ff */
[----:B------:R-:W-:Y:S01]  /*14eb0*/  FMUL.FTZ R78, R78, UR56 ;  /* 0x000000384e4e7c20 */ /* 0x000fe20008410000 */
[----:B------:R-:W-:Y:S01]  /*14ec0*/  FMUL.FTZ R79, R79, UR56 ;  /* 0x000000384f4f7c20 */ /* 0x000fe20008410000 */
[----:B------:R-:W-:Y:S01]  /*14ed0*/  FMUL.FTZ R81, R82, UR56 ;  /* 0x0000003852517c20 */ /* 0x000fe20008410000 */
[----:B------:R-:W-:Y:S01]  /*14ee0*/  FMUL.FTZ R82, R83, UR56 ;  /* 0x0000003853527c20 */ /* 0x000fe20008410000 */
[----:B------:R-:W-:Y:S01]  /*14ef0*/  FMUL.FTZ R83, R86, UR56 ;  /* 0x0000003856537c20 */ /* 0x000fe20008410000 */
[----:B------:R-:W-:Y:S01]  /*14f00*/  MUFU.TANH R50, R50 ;  /* 0x0000003200327308 */ /* 0x000fe20000002400 */
[----:B------:R-:W-:Y:S01]  /*14f10*/  FMUL.FTZ R87, R87, UR56 ;  /* 0x0000003857577c20 */ /* 0x000fe20008410000 */
[----:B------:R-:W-:Y:S01]  /*14f20*/  @!P1 VIADD R12, R12, 0x34840 ;  /* 0x000348400c0c9836 */ /* 0x000fe20000000000 */
[----:B------:R-:W-:Y:S01]  /*14f30*/  ISETP.GT.AND P2, PT, R5, R197, PT ;  /* 0x000000c50500720c */ /* 0x000fe20003f44270 */
[----:B------:R-:W-:Y:S01]  /*14f40*/  @!P1 VIADD R13, R13, 0x34860 ;  /* 0x000348600d0d9836 */ /* 0x000fe20000000000 */
[----:B------:R-:W-:-:S02]  /*14f50*/  IADD3 R5, R5, -0x1, RZ ;  /* 0xffffffff05057810 */ /* 0x000fc40007ffe0ff */
[----:B------:R-:W-:Y:S01]  /*14f60*/  @!P1 PRMT R12, RZ, 0x654, R12 ;  /* 0x00000654ff0c9816 */ /* 0x000fe2000000000c */
[----:B------:R-:W-:Y:S01]  /*14f70*/  MUFU.TANH R52, R52 ;  /* 0x0000003400347308 */ /* 0x000fe20000002400 */
[----:B------:R-:W-:-:S07]  /*14f80*/  @!P1 PRMT R13, RZ, 0x654, R13 ;  /* 0x00000654ff0d9816 */ /* 0x000fce000000000d */
        /* <DEDUP_REMOVED lines=11> */
[----:B------:R-:W-:-:S05]  /*15040*/  WARPGROUP.ARRIVE ;  /* 0x00000000000079c5 */ /* 0x000fca0000000000 */
[----:B------:R-:W-:Y:S01]  /*15050*/  MUFU.TANH R69, R69 ;  /* 0x0000004500457308 */ /* 0x000fe20000002400 */
[----:B------:R-:W-:Y:S01]  /*15060*/  HGMMA.64x128x16.F32 R88, R176, gdesc[UR4].tnspB, R88, gsb0 ;  /* 0x41e00004b0587df0 */ /* 0x000fe20008000858 */
[----:B------:R-:W-:Y:S01]  /*15070*/  R2UR UR6, R8 ;  /* 0x00000000080672ca */ /* 0x000fe200000e0000 */
[----:B------:R-:W-:Y:S01]  /*15080*/  VIADD R8, R6, 0x180 ;  /* 0x0000018006087836 */ /* 0x000fe20000000000 */
[----:B------:R-:W-:-:S04]  /*15090*/  R2UR UR7, R9 ;  /* 0x00000000090772ca */ /* 0x000fc800000e0000 */
[----:B------:R-:W-:Y:S01]  /*150a0*/  MUFU.TANH R72, R72 ;  /* 0x0000004800487308 */ /* 0x000fe20000002400 */
[----:B------:R-:W-:-:S07]  /*150b0*/  MOV R9, 0x40000040 ;  /* 0x4000004000097802 */ /* 0x000fce0000000f00 */
        /* <DEDUP_REMOVED lines=23> */
[----:B------:R-:W-:Y:S01]  /*15230*/  R2UR UR7, R9 ;  /* 0x00000000090772ca */ /* 0x000fe200000e0000 */
[----:B------:R-:W-:-:S03]  /*15240*/  IMAD.MOV.U32 R9, RZ, RZ, 0x40000040 ;  /* 0x40000040ff097424 */ /* 0x000fc600078e00ff */
        /* <DEDUP_REMOVED lines=18> */
[----:B------:R-:W-:-:S06]  /*15370*/  WARPGROUP.ARRIVE ;  /* 0x00000000000079c5 */ /* 0x000fcc0000000000 */
[----:B------:R-:W-:Y:S01]  /*15380*/  HGMMA.64x128x16.F32 R88, R168, gdesc[UR4].tnspB, R88, gsb0 ;  /* 0x41e00004a8587df0 */ /* 0x000fe20008000858 */
[----:B------:R-:W-:Y:S01]  /*15390*/  R2UR UR7, R9 ;  /* 0x00000000090772ca */ /* 0x000fe200000e0000 */
[----:B------:R-:W-:Y:S01]  /*153a0*/  FMUL.FTZ R9, R24, UR56 ;  /* 0x0000003818097c20 */ /* 0x000fe20008410000 */
[----:B------:R-:W-:Y:S01]  /*153b0*/  FMUL.FTZ R24, R28, UR56 ;  /* 0x000000381c187c20 */ /* 0x000fe20008410000 */
[----:B------:R-:W-:Y:S01]  /*153c0*/  FMUL.FTZ R28, R32, UR56 ;  /* 0x00000038201c7c20 */ /* 0x000fe20008410000 */
[----:B------:R-:W-:Y:S01]  /*153d0*/  FMUL.FTZ R32, R36, UR56 ;  /* 0x0000003824207c20 */ /* 0x000fe20008410000 */
[----:B------:R-:W-:Y:S01]  /*153e0*/  FMUL.FTZ R36, R40, UR56 ;  /* 0x0000003828247c20 */ /* 0x000fe20008410000 */
[----:B------:R-:W-:Y:S01]  /*153f0*/  R2UR UR6, R8 ;  /* 0x00000000080672ca */ /* 0x000fe200000e0000 */
[----:B------:R-:W0:Y:S01]  /*15400*/  MUFU.TANH R9, R9 ;  /* 0x0000000900097308 */ /* 0x000e220000002400 */
[----:B------:R-:W-:-:S07]  /*15410*/  IADD3 R40, R6, 0x280, RZ ;  /* 0x0000028006287810 */ /* 0x000fce0007ffe0ff */
[----:B------:R-:W1:Y:S08]  /*15420*/  MUFU.TANH R24, R24 ;  /* 0x0000001800187308 */ /* 0x000e700000002400 */
[----:B------:R-:W2:Y:S01]  /*15430*/  MUFU.TANH R28, R28 ;  /* 0x0000001c001c7308 */ /* 0x000ea20000002400 */
[----:B0-----:R-:W-:-:S04]  /*15440*/  FMNMX.FTZ R7, R9, R11, !PT ;  /* 0x0000000b09077209 */ /* 0x001fc80007810000 */
[----:B------:R-:W-:-:S03]  /*15450*/  FMNMX.FTZ R7, R20, R7, !PT ;  /* 0x0000000714077209 */ /* 0x000fc60007810000 */
[----:B------:R-:W0:Y:S01]  /*15460*/  MUFU.TANH R32, R32 ;  /* 0x0000002000207308 */ /* 0x000e220000002400 */
[----:B-1----:R-:W-:-:S04]  /*15470*/  FMNMX.FTZ R7, R24, R7, !PT ;  /* 0x0000000718077209 */ /* 0x002fc80007810000 */
[----:B------:R-:W-:-:S03]  /*15480*/  FMNMX.FTZ R7, R26, R7, !PT ;  /* 0x000000071a077209 */ /* 0x000fc60007810000 */
[----:B------:R-:W1:Y:S01]  /*15490*/  MUFU.TANH R36, R36 ;  /* 0x0000002400247308 */ /* 0x000e620000002400 */
[----:B--2---:R-:W-:-:S04]  /*154a0*/  FMNMX.FTZ R7, R28, R7, !PT ;  /* 0x000000071c077209 */ /* 0x004fc80007810000 */
[----:B------:R-:W-:-:S04]  /*154b0*/  FMNMX.FTZ R7, R29, R7, !PT ;  /* 0x000000071d077209 */ /* 0x000fc80007810000 */
        /* <DEDUP_REMOVED lines=23> */
[----:B------:R-:W-:Y:S01]  /*15630*/  FMNMX.FTZ R7, R80, R7, !PT ;  /* 0x0000000750077209 */ /* 0x000fe20007810000 */
[----:B------:R-:W-:Y:S02]  /*15640*/  WARPGROUP.DEPBAR.LE gsb0, 0x0 ;  /* 0x00008000000079c5 */ /* 0x000fe40000010000 */
[----:B------:R-:W-:Y:S01]  /*15650*/  WARPGROUP.ARRIVE ;  /* 0x00000000000079c5 */ /* 0x000fe20000000000 */
[----:B------:R-:W-:-:S04]  /*15660*/  FMNMX.FTZ R7, R76, R7, !PT ;  /* 0x000000074c077209 */ /* 0x000fc80007810000 */
[----:B------:R-:W-:Y:S01]  /*15670*/  FMNMX.FTZ R7, R77, R7, !PT ;  /* 0x000000074d077209 */ /* 0x000fe20007810000 */
[----:B------:R-:W-:Y:S01]  /*15680*/  HGMMA.64x128x16.F32 R88, R152, gdesc[UR4].tnspB, R88, gsb0 ;  /* 0x41e0000498587df0 */ /* 0x000fe20008000858 */
[----:B------:R-:W-:Y:S02]  /*15690*/  R2UR UR6, R40 ;  /* 0x00000000280672ca */ /* 0x000fe400000e0000 */
[----:B------:R-:W-:Y:S01]  /*156a0*/  R2UR UR7, R41 ;  /* 0x00000000290772ca */ /* 0x000fe200000e0000 */
[----:B------:R-:W0:Y:S01]  /*156b0*/  SHFL.BFLY PT, R8, R7, 0x2, 0x1f ;  /* 0x0c401f0007087f89 */ /* 0x000e2200000e0000 */
[----:B------:R-:W-:Y:S01]  /*156c0*/  MUFU.TANH R40, R87 ;  /* 0x0000005700287308 */ /* 0x000fe20000002400 */
[----:B0-----:R-:W-:-:S05]  /*156d0*/  FMNMX.FTZ R7, R7, R8, !PT ;  /* 0x0000000807077209 */ /* 0x001fca0007810000 */
[----:B------:R-:W0:Y:S02]  /*156e0*/  SHFL.BFLY PT, R8, R7, 0x1, 0x1f ;  /* 0x0c201f0007087f89 */ /* 0x000e2400000e0000 */
[----:B0-----:R-:W-:Y:S01]  /*156f0*/  FMNMX.FTZ R7, R7, R8, !PT ;  /* 0x0000000807077209 */ /* 0x001fe20007810000 */
[----:B------:R-:W-:-:S04]  /*15700*/  IMAD.U32 R8, RZ, RZ, UR61 ;  /* 0x0000003dff087e24 */ /* 0x000fc8000f8e00ff */
[----:B------:R-:W-:-:S04]  /*15710*/  FADD.FTZ R11, -R7, R11 ;  /* 0x0000000b070b7221 */ /* 0x000fc80000010100 */
[----:B------:R-:W-:-:S04]  /*15720*/  FMUL.FTZ R11, R11, R8 ;  /* 0x000000080b0b7220 */ /* 0x000fc80000410000 */
[----:B------:R0:W-:Y:S02]  /*15730*/  MUFU.EX2 R85, R11 ;  /* 0x0000000b00557308 */ /* 0x0001e40000000800 */
[----:B0-----:R-:W-:-:S04]  /*15740*/  FMUL.FTZ R11, R7, R8 ;  /* 0x00000008070b7220 */ /* 0x001fc80000410000 */
[--C-:B------:R-:W-:Y:S01]  /*15750*/  FFMA.FTZ R180, R9, R8, -R11.reuse ;  /* 0x0000000809b47223 */ /* 0x100fe2000001080b */
[----:B------:R-:W-:Y:S01]  /*15760*/  FMNMX.FTZ R9, R14, R10, !PT ;  /* 0x0000000a0e097209 */ /* 0x000fe20007810000 */
[-CC-:B------:R-:W-:Y:S01]  /*15770*/  FFMA.FTZ R176, R28, R8.reuse, -R11.reuse ;  /* 0x000000081cb07223 */ /* 0x180fe2000001080b */
[-CC-:B------:R-:W-:Y:S01]  /*15780*/  FFMA.FTZ R41, R29, R8.reuse, -R11.reuse ;  /* 0x000000081d297223 */ /* 0x180fe2000001080b */
[-CC-:B------:R-:W-:Y:S01]  /*15790*/  FFMA.FTZ R86, R26, R8.reuse, -R11.reuse ;  /* 0x000000081a567223 */ /* 0x180fe2000001080b */
        /* <DEDUP_REMOVED lines=27> */
[----:B------:R-:W-:Y:S01]  /*15950*/  FFMA.FTZ R56, R80, R8, -R11 ;  /* 0x0000000850387223 */ /* 0x000fe2000001080b */
[----:B------:R-:W-:Y:S01]  /*15960*/  FMNMX.FTZ R9, R35, R9, !PT ;  /* 0x0000000923097209 */ /* 0x000fe20007810000 */
[----:B------:R-:W0:Y:S03]  /*15970*/  MUFU.EX2 R180, R180 ;  /* 0x000000b400b47308 */ /* 0x000e260000000800 */
[----:B------:R-:W-:-:S04]  /*15980*/  FMNMX.FTZ R9, R38, R9, !PT ;  /* 0x0000000926097209 */ /* 0x000fc80007810000 */
[----:B------:R-:W-:Y:S01]  /*15990*/  FMNMX.FTZ R9, R39, R9, !PT ;  /* 0x0000000927097209 */ /* 0x000fe20007810000 */
[----:B------:R-:W1:Y:S03]  /*159a0*/  MUFU.EX2 R20, R20 ;  /* 0x0000001400147308 */ /* 0x000e660000000800 */
[----:B------:R-:W-:-:S04]  /*159b0*/  FMNMX.FTZ R9, R44, R9, !PT ;  /* 0x000000092c097209 */ /* 0x000fc80007810000 */
[----:B------:R-:W-:Y:S01]  /*159c0*/  FMNMX.FTZ R9, R45, R9, !PT ;  /* 0x000000092d097209 */ /* 0x000fe20007810000 */
[----:B------:R-:W2:Y:S01]  /*159d0*/  MUFU.EX2 R182, R182 ;  /* 0x000000b600b67308 */ /* 0x000ea20000000800 */
[----:B0-----:R-:W-:Y:S02]  /*159e0*/  FFMA.FTZ R3, R85, R3, R180 ;  /* 0x0000000355037223 */ /* 0x001fe400000100b4 */
[----:B------:R-:W-:-:S04]  /*159f0*/  FMNMX.FTZ R9, R47, R9, !PT ;  /* 0x000000092f097209 */ /* 0x000fc80007810000 */
[----:B------:R-:W-:Y:S01]  /*15a00*/  FMNMX.FTZ R9, R49, R9, !PT ;  /* 0x0000000931097209 */ /* 0x000fe20007810000 */
[----:B------:R-:W0:Y:S01]  /*15a10*/  MUFU.EX2 R86, R86 ;  /* 0x0000005600567308 */ /* 0x000e220000000800 */
[----:B------:R-:W-:Y:S02]  /*15a20*/  WARPGROUP.DEPBAR.LE gsb0, 0x0 ;  /* 0x00008000000079c5 */ /* 0x000fe40000010000 */
[----:B------:R-:W-:Y:S01]  /*15a30*/  FMNMX.FTZ R9, R51, R9, !PT ;  /* 0x0000000933097209 */ /* 0x000fe20007810000 */
[----:B------:R-:W-:Y:S01]  /*15a40*/  WARPGROUP.ARRIVE ;  /* 0x00000000000079c5 */ /* 0x000fe20000000000 */
[-CC-:B------:R-:W-:Y:S01]  /*15a50*/  FFMA.FTZ R152, R54, R8.reuse, -R11.reuse ;  /* 0x0000000836987223 */ /* 0x180fe2000001080b */
[-CC-:B------:R-:W-:Y:S01]  /*15a60*/  FFMA.FTZ R154, R58, R8.reuse, -R11.reuse ;  /* 0x000000083a9a7223 */ /* 0x180fe2000001080b */
[----:B------:R-:W-:Y:S01]  /*15a70*/  FMNMX.FTZ R9, R53, R9, !PT ;  /* 0x0000000935097209 */ /* 0x000fe20007810000 */
[-CC-:B------:R-:W-:Y:S01]  /*15a80*/  FFMA.FTZ R54, R73, R8.reuse, -R11.reuse ;  /* 0x0000000849367223 */ /* 0x180fe2000001080b */
[----:B------:R-:W-:Y:S01]  /*15a90*/  FFMA.FTZ R58, R76, R8, -R11 ;  /* 0x000000084c3a7223 */ /* 0x000fe2000001080b */
[----:B------:R-:W-:Y:S01]  /*15aa0*/  HGMMA.64x128x16.F32 R88, R156, gdesc[UR4].tnspB, R88, gsb0 ;  /* 0x41e000049c587df0 */ /* 0x000fe20008000858 */
[----:B------:R-:W-:Y:S01]  /*15ab0*/  FMNMX.FTZ R9, R55, R9, !PT ;  /* 0x0000000937097209 */ /* 0x000fe20007810000 */
[----:B------:R-:W-:Y:S01]  /*15ac0*/  MUFU.EX2 R176, R176 ;  /* 0x000000b000b07308 */ /* 0x000fe20000000800 */
[C---:B-1----:R-:W-:Y:S01]  /*15ad0*/  FADD.FTZ R3, R20.reuse, R3 ;  /* 0x0000000314037221 */ /* 0x042fe20000010000 */
[----:B------:R-:W-:-:S02]  /*15ae0*/  F2FP.F16.F32.PACK_AB R180, R20, R180 ;  /* 0x000000b414b4723e */ /* 0x000fc400000000ff */
[----:B------:R-:W-:Y:S01]  /*15af0*/  FMNMX.FTZ R9, R57, R9, !PT ;  /* 0x0000000939097209 */ /* 0x000fe20007810000 */
[----:B--2---:R-:W-:Y:S01]  /*15b00*/  FADD.FTZ R3, R182, R3 ;  /* 0x00000003b6037221 */ /* 0x004fe20000010000 */
[C---:B0-----:R-:W-:Y:S02]  /*15b10*/  F2FP.F16.F32.PACK_AB R182, R86.reuse, R182 ;  /* 0x000000b656b6723e */ /* 0x041fe400000000ff */
[----:B------:R-:W-:Y:S01]  /*15b20*/  FMNMX.FTZ R9, R63, R9, !PT ;  /* 0x000000093f097209 */ /* 0x000fe20007810000 */
[----:B------:R-:W-:Y:S01]  /*15b30*/  MUFU.EX2 R41, R41 ;  /* 0x0000002900297308 */ /* 0x000fe20000000800 */
[----:B------:R-:W-:Y:S02]  /*15b40*/  FADD.FTZ R3, R86, R3 ;  /* 0x0000000356037221 */ /* 0x000fe40000010000 */
        /* <DEDUP_REMOVED lines=17> */
[----:B------:R-:W-:Y:S04]  /*15c60*/  MUFU.EX2 R36, R36 ;  /* 0x0000002400247308 */ /* 0x000fe80000000800 */
[----:B------:R-:W0:Y:S04]  /*15c70*/  SHFL.BFLY PT, R28, R9, 0x2, 0x1f ;  /* 0x0c401f00091c7f89 */ /* 0x000e2800000e0000 */
[----:B------:R-:W-:Y:S08]  /*15c80*/  MUFU.EX2 R168, R168 ;  /* 0x000000a800a87308 */ /* 0x000ff00000000800 */
[----:B------:R-:W-:Y:S08]  /*15c90*/  MUFU.EX2 R48, R48 ;  /* 0x0000003000307308 */ /* 0x000ff00000000800 */
[----:B------:R-:W-:Y:S01]  /*15ca0*/  MUFU.EX2 R170, R170 ;  /* 0x000000aa00aa7308 */ /* 0x000fe20000000800 */
[----:B0-----:R-:W-:-:S02]  /*15cb0*/  FMNMX.FTZ R9, R9, R28, !PT ;  /* 0x0000001c09097209 */ /* 0x001fc40007810000 */
[----:B------:R-:W-:-:S05]  /*15cc0*/  IADD3 R28, R6, 0x300, RZ ;  /* 0x00000300061c7810 */ /* 0x000fca0007ffe0ff */
[----:B------:R-:W-:Y:S01]  /*15cd0*/  MUFU.EX2 R32, R32 ;  /* 0x0000002000207308 */ /* 0x000fe20000000800 */
[----:B------:R-:W0:Y:S01]  /*15ce0*/  SHFL.BFLY PT, R29, R9, 0x1, 0x1f ;  /* 0x0c201f00091d7f89 */ /* 0x000e2200000e0000 */
[----:B------:R-:W-:Y:S01]  /*15cf0*/  R2UR UR6, R28 ;  /* 0x000000001c0672ca */ /* 0x000fe200000e0000 */
[----:B------:R-:W-:-:S05]  /*15d00*/  FFMA.FTZ R28, R77, R8, -R11 ;  /* 0x000000084d1c7223 */ /* 0x000fca000001080b */
[----:B------:R-:W-:Y:S08]  /*15d10*/  MUFU.EX2 R152, R152 ;  /* 0x0000009800987308 */ /* 0x000ff00000000800 */
[----:B------:R-:W-:Y:S08]  /*15d20*/  MUFU.EX2 R37, R37 ;  /* 0x0000002500257308 */ /* 0x000ff00000000800 */
[----:B------:R-:W-:Y:S01]  /*15d30*/  MUFU.EX2 R154, R154 ;  /* 0x0000009a009a7308 */ /* 0x000fe20000000800 */
[----:B0-----:R-:W-:Y:S01]  /*15d40*/  FMNMX.FTZ R9, R9, R29, !PT ;  /* 0x0000001d09097209 */ /* 0x001fe20007810000 */
[----:B------:R-:W-:-:S04]  /*15d50*/  IMAD.MOV.U32 R29, RZ, RZ, 0x40000040 ;  /* 0x40000040ff1d7424 */ /* 0x000fc800078e00ff */
[----:B------:R-:W-:Y:S01]  /*15d60*/  FADD.FTZ R10, -R9, R10 ;  /* 0x0000000a090a7221 */ /* 0x000fe20000010100 */
[----:B------:R-:W-:Y:S01]  /*15d70*/  R2UR UR7, R29 ;  /* 0x000000001d0772ca */ /* 0x000fe200000e0000 */
[----:B------:R-:W-:Y:S02]  /*15d80*/  MUFU.EX2 R46, R46 ;  /* 0x0000002e002e7308 */ /* 0x000fe40000000800 */
[----:B------:R-:W-:-:S06]  /*15d90*/  FMUL.FTZ R10, R10, R8 ;  /* 0x000000080a0a7220 */ /* 0x000fcc0000410000 */
[----:B------:R0:W-:Y:S08]  /*15da0*/  MUFU.EX2 R87, R10 ;  /* 0x0000000a00577308 */ /* 0x0001f00000000800 */
[----:B------:R-:W-:Y:S01]  /*15db0*/  MUFU.EX2 R34, R34 ;  /* 0x0000002200227308 */ /* 0x000fe20000000800 */
[----:B0-----:R-:W-:Y:S01]  /*15dc0*/  VIADD R10, R6, 0x380 ;  /* 0x00000380060a7836 */ /* 0x001fe20000000000 */
[----:B------:R-:W-:-:S02]  /*15dd0*/  WARPGROUP.DEPBAR.LE gsb0, 0x0 ;  /* 0x00008000000079c5 */ /* 0x000fc40000010000 */
[----:B------:R-:W-:Y:S01]  /*15de0*/  WARPGROUP.ARRIVE ;  /* 0x00000000000079c5 */ /* 0x000fe20000000000 */
[-CC-:B------:R-:W-:Y:S01]  /*15df0*/  FFMA.FTZ R156, R60, R8.reuse, -R11.reuse ;  /* 0x000000083c9c7223 */ /* 0x180fe2000001080b */
[-C--:B------:R-:W-:Y:S01]  /*15e00*/  FFMA.FTZ R158, R62, R8.reuse, -R11 ;  /* 0x000000083e9e7223 */ /* 0x080fe2000001080b */
[----:B------:R-:W-:Y:S01]  /*15e10*/  MOV R11, 0x40000040 ;  /* 0x40000040000b7802 */ /* 0x000fe20000000f00 */
[-C--:B------:R-:W-:Y:S01]  /*15e20*/  FMUL.FTZ R60, R9, R8.reuse ;  /* 0x00000008093c7220 */ /* 0x080fe20000410000 */
[----:B------:R-:W-:Y:S01]  /*15e30*/  MUFU.EX2 R42, R42 ;  /* 0x0000002a002a7308 */ /* 0x000fe20000000800 */
[----:B------:R-:W-:Y:S01]  /*15e40*/  HGMMA.64x128x16.F32 R88, R160, gdesc[UR4].tnspB, R88, gsb0 ;  /* 0x41e00004a0587df0 */ /* 0x000fe20008000858 */
[----:B------:R-:W-:Y:S01]  /*15e50*/  R2UR UR6, R10 ;  /* 0x000000000a0672ca */ /* 0x000fe200000e0000 */
[-CC-:B------:R-:W-:Y:S01]  /*15e60*/  FFMA.FTZ R181, R14, R8.reuse, -R60.reuse ;  /* 0x000000080eb57223 */ /* 0x180fe2000001083c */
[----:B------:R-:W-:Y:S01]  /*15e70*/  R2UR UR7, R11 ;  /* 0x000000000b0772ca */ /* 0x000fe200000e0000 */
[-CC-:B------:R-:W-:Y:S01]  /*15e80*/  FFMA.FTZ R14, R15, R8.reuse, -R60.reuse ;  /* 0x000000080f0e7223 */ /* 0x180fe2000001083c */
[-CC-:B------:R-:W-:Y:S01]  /*15e90*/  FFMA.FTZ R183, R21, R8.reuse, -R60.reuse ;  /* 0x0000000815b77223 */ /* 0x180fe2000001083c */
[-CC-:B------:R-:W-:Y:S01]  /*15ea0*/  FFMA.FTZ R15, R25, R8.reuse, -R60.reuse ;  /* 0x00000008190f7223 */ /* 0x180fe2000001083c */
[-CC-:B------:R-:W-:Y:S01]  /*15eb0*/  FFMA.FTZ R177, R27, R8.reuse, -R60.reuse ;  /* 0x000000081bb17223 */ /* 0x180fe2000001083c */
[----:B------:R-:W0:Y:S01]  /*15ec0*/  MUFU.EX2 R181, R181 ;  /* 0x000000b500b57308 */ /* 0x000e220000000800 */
[-CC-:B------:R-:W-:Y:S01]  /*15ed0*/  FFMA.FTZ R21, R30, R8.reuse, -R60.reuse ;  /* 0x000000081e157223 */ /* 0x180fe2000001083c */
[-CC-:B------:R-:W-:Y:S01]  /*15ee0*/  FFMA.FTZ R179, R31, R8.reuse, -R60.reuse ;  /* 0x000000081fb37223 */ /* 0x180fe2000001083c */
[-CC-:B------:R-:W-:Y:S01]  /*15ef0*/  FFMA.FTZ R25, R33, R8.reuse, -R60.reuse ;  /* 0x0000000821197223 */ /* 0x180fe2000001083c */
[-CC-:B------:R-:W-:Y:S01]  /*15f00*/  FFMA.FTZ R173, R35, R8.reuse, -R60.reuse ;  /* 0x0000000823ad7223 */ /* 0x180fe2000001083c */
[-CC-:B------:R-:W-:Y:S01]  /*15f10*/  FFMA.FTZ R27, R38, R8.reuse, -R60.reuse ;  /* 0x00000008261b7223 */ /* 0x180fe2000001083c */
[-CC-:B------:R-:W-:Y:S01]  /*15f20*/  FFMA.FTZ R175, R39, R8.reuse, -R60.reuse ;  /* 0x0000000827af7223 */ /* 0x180fe2000001083c */
[-CC-:B------:R-:W-:Y:S01]  /*15f30*/  FFMA.FTZ R29, R44, R8.reuse, -R60.reuse ;  /* 0x000000082c1d7223 */ /* 0x180fe2000001083c */
[----:B------:R-:W1:Y:S01]  /*15f40*/  MUFU.EX2 R14, R14 ;  /* 0x0000000e000e7308 */ /* 0x000e620000000800 */
[-CC-:B------:R-:W-:Y:S01]  /*15f50*/  FFMA.FTZ R169, R45, R8.reuse, -R60.reuse ;  /* 0x000000082da97223 */ /* 0x180fe2000001083c */
[-CC-:B------:R-:W-:Y:S01]  /*15f60*/  FFMA.FTZ R30, R47, R8.reuse, -R60.reuse ;  /* 0x000000082f1e7223 */ /* 0x180fe2000001083c */
[-CC-:B------:R-:W-:Y:S01]  /*15f70*/  FFMA.FTZ R171, R49, R8.reuse, -R60.reuse ;  /* 0x0000000831ab7223 */ /* 0x180fe2000001083c */
[-CC-:B------:R-:W-:Y:S01]  /*15f80*/  FFMA.FTZ R6, R51, R8.reuse, -R60.reuse ;  /* 0x0000000833067223 */ /* 0x180fe2000001083c */
[-CC-:B------:R-:W-:Y:S01]  /*15f90*/  FFMA.FTZ R153, R53, R8.reuse, -R60.reuse ;  /* 0x0000000835997223 */ /* 0x180fe2000001083c */
[-CC-:B------:R-:W-:Y:S01]  /*15fa0*/  FFMA.FTZ R10, R55, R8.reuse, -R60.reuse ;  /* 0x00000008370a7223 */ /* 0x180fe2000001083c */
[--C-:B------:R-:W-:Y:S01]  /*15fb0*/  FFMA.FTZ R155, R57, R8, -R60.reuse ;  /* 0x00000008399b7223 */ /* 0x100fe2000001083c */
[----:B------:R-:W2:Y:S01]  /*15fc0*/  MUFU.EX2 R183, R183 ;  /* 0x000000b700b77308 */ /* 0x000ea20000000800 */
[----:B0-----:R-:W-:Y:S01]  /*15fd0*/  FFMA.FTZ R0, R87, R0, R181 ;  /* 0x0000000057007223 */ /* 0x001fe200000100b5 */
[-CC-:B------:R-:W-:Y:S01]  /*15fe0*/  FFMA.FTZ R63, R63, R8.reuse, -R60.reuse ;  /* 0x000000083f3f7223 */ /* 0x180fe2000001083c */
[-CC-:B------:R-:W-:Y:S01]  /*15ff0*/  FFMA.FTZ R157, R66, R8.reuse, -R60.reuse ;  /* 0x00000008429d7223 */ /* 0x180fe2000001083c */
[-CC-:B------:R-:W-:Y:S01]  /*16000*/  FFMA.FTZ R159, R70, R8.reuse, -R60.reuse ;  /* 0x00000008469f7223 */ /* 0x180fe2000001083c */
[-CC-:B------:R-:W-:Y:S01]  /*16010*/  FFMA.FTZ R75, R75, R8.reuse, -R60.reuse ;  /* 0x000000084b4b7223 */ /* 0x180fe2000001083c */
[-CC-:B------:R-:W-:Y:S01]  /*16020*/  FFMA.FTZ R78, R78, R8.reuse, -R60.reuse ;  /* 0x000000084e4e7223 */ /* 0x180fe2000001083c */
[-C--:B------:R-:W-:Y:S01]  /*16030*/  FFMA.FTZ R79, R79, R8.reuse, -R60 ;  /* 0x000000084f4f7223 */ /* 0x080fe2000001083c */
[----:B------:R-:W0:Y:S01]  /*16040*/  MUFU.EX2 R15, R15 ;  /* 0x0000000f000f7308 */ /* 0x000e220000000800 */
[C---:B-1----:R-:W-:Y:S01]  /*16050*/  FADD.FTZ R0, R14.reuse, R0 ;  /* 0x000000000e007221 */ /* 0x042fe20000010000 */
[----:B------:R-:W-:Y:S01]  /*16060*/  F2FP.F16.F32.PACK_AB R181, R14, R181 ;  /* 0x000000b50eb5723e */ /* 0x000fe200000000ff */
[-CC-:B------:R-:W-:Y:S01]  /*16070*/  FFMA.FTZ R81, R81, R8.reuse, -R60.reuse ;  /* 0x0000000851517223 */ /* 0x180fe2000001083c */
[-CC-:B------:R-:W-:Y:S01]  /*16080*/  FFMA.FTZ R82, R82, R8.reuse, -R60.reuse ;  /* 0x0000000852527223 */ /* 0x180fe2000001083c */
[-CC-:B------:R-:W-:Y:S01]  /*16090*/  FFMA.FTZ R83, R83, R8.reuse, -R60.reuse ;  /* 0x0000000853537223 */ /* 0x180fe2000001083c */
[----:B------:R-:W-:-:S02]  /*160a0*/  FFMA.FTZ R40, R40, R8, -R60 ;  /* 0x0000000828287223 */ /* 0x000fc4000001083c */
[----:B------:R-:W1:Y:S01]  /*160b0*/  MUFU.EX2 R177, R177 ;  /* 0x000000b100b17308 */ /* 0x000e620000000800 */
[----:B--2---:R-:W-:-:S07]  /*160c0*/  FADD.FTZ R11, R183, R0 ;  /* 0x00000000b70b7221 */ /* 0x004fce0000010000 */
[----:B------:R-:W2:Y:S01]  /*160d0*/  MUFU.EX2 R21, R21 ;  /* 0x0000001500157308 */ /* 0x000ea20000000800 */
[C---:B0-----:R-:W-:Y:S01]  /*160e0*/  FADD.FTZ R11, R15.reuse, R11 ;  /* 0x0000000b0f0b7221 */ /* 0x041fe20000010000 */
[----:B------:R-:W-:-:S06]  /*160f0*/  F2FP.F16.F32.PACK_AB R183, R15, R183 ;  /* 0x000000b70fb7723e */ /* 0x000fcc00000000ff */
[----:B------:R-:W-:Y:S01]  /*16100*/  MUFU.EX2 R179, R179 ;  /* 0x000000b300b37308 */ /* 0x000fe20000000800 */
[----:B-1----:R-:W-:-:S07]  /*16110*/  FADD.FTZ R11, R177, R11 ;  /* 0x0000000bb10b7221 */ /* 0x002fce0000010000 */
        /* <DEDUP_REMOVED lines=12> */
[----:B------:R-:W-:-:S05]  /*161e0*/  WARPGROUP.ARRIVE ;  /* 0x00000000000079c5 */ /* 0x000fca0000000000 */
[----:B------:R-:W-:Y:S01]  /*161f0*/  MUFU.EX2 R10, R10 ;  /* 0x0000000a000a7308 */ /* 0x000fe20000000800 */
[----:B------:R-:W-:Y:S01]  /*16200*/  FFMA.FTZ R161, R74, R8, -R60 ;  /* 0x000000084aa17223 */ /* 0x000fe2000001083c */
[----:B------:R-:W-:Y:S06]  /*16210*/  HGMMA.64x128x16.F32 R88, R164, gdesc[UR4].tnspB, R88, gsb0 ;  /* 0x41e00004a4587df0 */ /* 0x000fec0008000858 */
        /* <DEDUP_REMOVED lines=12> */
[----:B------:R-:W-:Y:S08]  /*162e0*/  MUFU.EX2 R78, R78 ;  /* 0x0000004e004e7308 */ /* 0x000ff00000000800 */
[----:B------:R-:W0:Y:S08]  /*162f0*/  MUFU.EX2 R52, R52 ;  /* 0x0000003400347308 */ /* 0x000e300000000800 */
[----:B------:R-:W1:Y:S08]  /*16300*/  MUFU.EX2 R79, R79 ;  /* 0x0000004f004f7308 */ /* 0x000e700000000800 */
[----:B------:R-:W-:Y:S01]  /*16310*/  MUFU.EX2 R54, R54 ;  /* 0x0000003600367308 */ /* 0x000fe20000000800 */
[----:B0-----:R-:W-:-:S07]  /*16320*/  F2FP.F16.F32.PACK_AB R162, R52, R50 ;  /* 0x0000003234a2723e */ /* 0x001fce00000000ff */
[----:B------:R-:W-:Y:S01]  /*16330*/  MUFU.EX2 R81, R81 ;  /* 0x0000005100517308 */ /* 0x000fe20000000800 */
[----:B-1----:R-:W-:-:S07]  /*16340*/  F2FP.F16.F32.PACK_AB R163, R79, R78 ;  /* 0x0000004e4fa3723e */ /* 0x002fce00000000ff */
[----:B------:R-:W0:Y:S08]  /*16350*/  MUFU.EX2 R56, R56 ;  /* 0x0000003800387308 */ /* 0x000e300000000800 */
[----:B------:R-:W1:Y:S01]  /*16360*/  MUFU.EX2 R82, R82 ;  /* 0x0000005200527308 */ /* 0x000e620000000800 */
[----:B------:R-:W-:Y:S02]  /*16370*/  WARPGROUP.DEPBAR.LE gsb0, 0x0 ;  /* 0x00008000000079c5 */ /* 0x000fe40000010000 */
[----:B------:R2:W-:Y:S05]  /*16380*/  @!P1 SYNCS.ARRIVE.TRANS64.RED.A1T0 RZ, [R12+URZ], RZ ;  /* 0x000000ff0cff99a7 */ /* 0x0005ea000810043f */
[----:B------:R-:W-:Y:S01]  /*16390*/  MUFU.EX2 R58, R58 ;  /* 0x0000003a003a7308 */ /* 0x000fe20000000800 */
[----:B0-----:R-:W-:Y:S01]  /*163a0*/  F2FP.F16.F32.PACK_AB R164, R56, R54 ;  /* 0x0000003638a4723e */ /* 0x001fe200000000ff */
[----:B--2---:R-:W-:Y:S01]  /*163b0*/  FADD.FTZ R12, R176, R3 ;  /* 0x00000003b00c7221 */ /* 0x004fe20000010000 */
[----:B------:R0:W-:Y:S01]  /*163c0*/  @!P1 SYNCS.ARRIVE.TRANS64.RED.A1T0 RZ, [R13+URZ], RZ ;  /* 0x000000ff0dff99a7 */ /* 0x0001e2000810043f */
[----:B------:R-:W-:-:S04]  /*163d0*/  FFMA.FTZ R3, R67, R8, -R60 ;  /* 0x0000000843037223 */ /* 0x000fc8000001083c */
[----:B------:R-:W-:Y:S01]  /*163e0*/  MUFU.EX2 R83, R83 ;  /* 0x0000005300537308 */ /* 0x000fe20000000800 */
[C---:B------:R-:W-:Y:S01]  /*163f0*/  FADD.FTZ R12, R41.reuse, R12 ;  /* 0x0000000c290c7221 */ /* 0x040fe20000010000 */
[----:B------:R-:W-:Y:S02]  /*16400*/  F2FP.F16.F32.PACK_AB R176, R41, R176 ;  /* 0x000000b029b0723e */ /* 0x000fe400000000ff */
[----:B-1----:R-:W-:Y:S01]  /*16410*/  F2FP.F16.F32.PACK_AB R165, R82, R81 ;  /* 0x0000005152a5723e */ /* 0x002fe200000000ff */
[----:B------:R-:W-:Y:S01]  /*16420*/  FADD.FTZ R12, R178, R12 ;  /* 0x0000000cb20c7221 */ /* 0x000fe20000010000 */
[----:B0-----:R-:W-:Y:S01]  /*16430*/  FADD.FTZ R13, R21, R11 ;  /* 0x0000000b150d7221 */ /* 0x001fe20000010000 */
[----:B------:R-:W-:Y:S01]  /*16440*/  FFMA.FTZ R11, R71, R8, -R60 ;  /* 0x00000008470b7223 */ /* 0x000fe2000001083c */
[----:B------:R-:W0:Y:S01]  /*16450*/  MUFU.EX2 R3, R3 ;  /* 0x0000000300037308 */ /* 0x000e220000000800 */
[C---:B------:R-:W-:Y:S01]  /*16460*/  FADD.FTZ R12, R84.reuse, R12 ;  /* 0x0000000c540c7221 */ /* 0x040fe20000010000 */
[----:B------:R-:W-:Y:S01]  /*16470*/  FADD.FTZ R13, R179, R13 ;  /* 0x0000000db30d7221 */ /* 0x000fe20000010000 */
[----:B------:R-:W-:-:S02]  /*16480*/  F2FP.F16.F32.PACK_AB R178, R84, R178 ;  /* 0x000000b254b2723e */ /* 0x000fc400000000ff */
[----:B------:R-:W-:Y:S01]  /*16490*/  FADD.FTZ R12, R172, R12 ;  /* 0x0000000cac0c7221 */ /* 0x000fe20000010000 */
[C---:B------:R-:W-:Y:S01]  /*164a0*/  FADD.FTZ R13, R25.reuse, R13 ;  /* 0x0000000d190d7221 */ /* 0x040fe20000010000 */
[----:B------:R-:W-:Y:S01]  /*164b0*/  F2FP.F16.F32.PACK_AB R179, R25, R179 ;  /* 0x000000b319b3723e */ /* 0x000fe200000000ff */
[----:B------:R-:W1:Y:S01]  /*164c0*/  MUFU.EX2 R11, R11 ;  /* 0x0000000b000b7308 */ /* 0x000e620000000800 */
[C---:B------:R-:W-:Y:S01]  /*164d0*/  FADD.FTZ R12, R26.reuse, R12 ;  /* 0x0000000c1a0c7221 */ /* 0x040fe20000010000 */
[----:B------:R-:W-:Y:S01]  /*164e0*/  FADD.FTZ R13, R173, R13 ;  /* 0x0000000dad0d7221 */ /* 0x000fe20000010000 */
[----:B------:R-:W-:Y:S02]  /*164f0*/  F2FP.F16.F32.PACK_AB R172, R26, R172 ;  /* 0x000000ac1aac723e */ /* 0x000fe400000000ff */
[----:B------:R-:W-:Y:S01]  /*16500*/  FADD.FTZ R12, R174, R12 ;  /* 0x0000000cae0c7221 */ /* 0x000fe20000010000 */
[C---:B------:R-:W-:Y:S01]  /*16510*/  FADD.FTZ R13, R27.reuse, R13 ;  /* 0x0000000d1b0d7221 */ /* 0x040fe20000010000 */
[----:B------:R-:W-:Y:S01]  /*16520*/  F2FP.F16.F32.PACK_AB R173, R27, R173 ;  /* 0x000000ad1bad723e */ /* 0x000fe200000000ff */
[----:B------:R-:W2:Y:S01]  /*16530*/  MUFU.EX2 R28, R28 ;  /* 0x0000001c001c7308 */ /* 0x000ea20000000800 */
[C---:B------:R-:W-:Y:S01]  /*16540*/  FADD.FTZ R12, R36.reuse, R12 ;  /* 0x0000000c240c7221 */ /* 0x040fe20000010000 */
[----:B------:R-:W-:Y:S01]  /*16550*/  FADD.FTZ R13, R175, R13 ;  /* 0x0000000daf0d7221 */ /* 0x000fe20000010000 */
[----:B------:R-:W-:-:S02]  /*16560*/  F2FP.F16.F32.PACK_AB R174, R36, R174 ;  /* 0x000000ae24ae723e */ /* 0x000fc400000000ff */
[----:B------:R-:W-:Y:S01]  /*16570*/  FADD.FTZ R12, R168, R12 ;  /* 0x0000000ca80c7221 */ /* 0x000fe20000010000 */
[C---:B------:R-:W-:Y:S01]  /*16580*/  FADD.FTZ R13, R29.reuse, R13 ;  /* 0x0000000d1d0d7221 */ /* 0x040fe20000010000 */
[----:B------:R-:W-:Y:S01]  /*16590*/  F2FP.F16.F32.PACK_AB R175, R29, R175 ;  /* 0x000000af1daf723e */ /* 0x000fe200000000ff */
[----:B------:R-:W3:Y:S01]  /*165a0*/  MUFU.EX2 R40, R40 ;  /* 0x0000002800287308 */ /* 0x000ee20000000800 */
[C---:B------:R-:W-:Y:S01]  /*165b0*/  FADD.FTZ R12, R48.reuse, R12 ;  /* 0x0000000c300c7221 */ /* 0x040fe20000010000 */
[----:B------:R-:W-:Y:S01]  /*165c0*/  FADD.FTZ R13, R169, R13 ;  /* 0x0000000da90d7221 */ /* 0x000fe20000010000 */
[----:B------:R-:W-:Y:S02]  /*165d0*/  F2FP.F16.F32.PACK_AB R168, R48, R168 ;  /* 0x000000a830a8723e */ /* 0x000fe400000000ff */
[----:B------:R-:W-:Y:S01]  /*165e0*/  FADD.FTZ R12, R170, R12 ;  /* 0x0000000caa0c7221 */ /* 0x000fe20000010000 */
[C---:B------:R-:W-:Y:S01]  /*165f0*/  FADD.FTZ R13, R30.reuse, R13 ;  /* 0x0000000d1e0d7221 */ /* 0x040fe20000010000 */
[----:B------:R-:W-:-:S02]  /*16600*/  F2FP.F16.F32.PACK_AB R169, R30, R169 ;  /* 0x000000a91ea9723e */ /* 0x000fc400000000ff */
[----:B------:R-:W-:Y:S01]  /*16610*/  FADD.FTZ R12, R32, R12 ;  /* 0x0000000c200c7221 */ /* 0x000fe20000010000 */
[----:B------:R-:W-:Y:S01]  /*16620*/  FADD.FTZ R13, R171, R13 ;  /* 0x0000000dab0d7221 */ /* 0x000fe20000010000 */
[----:B------:R-:W-:Y:S02]  /*16630*/  F2FP.F16.F32.PACK_AB R171, R6, R171 ;  /* 0x000000ab06ab723e */ /* 0x000fe400000000ff */
[----:B------:R-:W-:Y:S01]  /*16640*/  FADD.FTZ R12, R152, R12 ;  /* 0x0000000c980c7221 */ /* 0x000fe20000010000 */
[----:B------:R-:W-:Y:S01]  /*16650*/  FADD.FTZ R13, R6, R13 ;  /* 0x0000000d060d7221 */ /* 0x000fe20000010000 */
[----:B------:R-:W-:Y:S02]  /*16660*/  F2FP.F16.F32.PACK_AB R170, R32, R170 ;  /* 0x000000aa20aa723e */ /* 0x000fe400000000ff */
[----:B------:R-:W-:Y:S01]  /*16670*/  FADD.FTZ R12, R37, R12 ;  /* 0x0000000c250c7221 */ /* 0x000fe20000010000 */
[----:B------:R-:W-:Y:S01]  /*16680*/  FADD.FTZ R13, R153, R13 ;  /* 0x0000000d990d7221 */ /* 0x000fe20000010000 */
        /* <DEDUP_REMOVED lines=10> */
[C---:B------:R-:W-:Y:S01]  /*16730*/  FADD.FTZ R12, R34.reuse, R12 ;  /* 0x0000000c220c7221 */ /* 0x040fe20000010000 */
[----:B------:R-:W-:Y:S01]  /*16740*/  FADD.FTZ R13, R157, R13 ;  /* 0x0000000d9d0d7221 */ /* 0x000fe20000010000 */
[C---:B0-----:R-:W-:Y:S02]  /*16750*/  F2FP.F16.F32.PACK_AB R157, R3.reuse, R157 ;  /* 0x0000009d039d723e */ /* 0x041fe400000000ff */
[----:B------:R-:W-:Y:S01]  /*16760*/  F2FP.F16.F32.PACK_AB R156, R34, R156 ;  /* 0x0000009c229c723e */ /* 0x000fe200000000ff */
[----:B------:R-:W-:Y:S01]  /*16770*/  FADD.FTZ R14, R3, R13 ;  /* 0x0000000d030e7221 */ /* 0x000fe20000010000 */
[----:B------:R-:W-:Y:S01]  /*16780*/  FADD.FTZ R13, R158, R12 ;  /* 0x0000000c9e0d7221 */ /* 0x000fe20000010000 */
[C---:B------:R-:W-:Y:S02]  /*16790*/  F2FP.F16.F32.PACK_AB R158, R42.reuse, R158 ;  /* 0x0000009e2a9e723e */ /* 0x040fe400000000ff */
[----:B------:R-:W-:Y:S01]  /*167a0*/  FADD.FTZ R14, R159, R14 ;  /* 0x0000000e9f0e7221 */ /* 0x000fe20000010000 */
[----:B------:R-:W-:Y:S01]  /*167b0*/  FADD.FTZ R13, R42, R13 ;  /* 0x0000000d2a0d7221 */ /* 0x000fe20000010000 */
[----:B-1----:R-:W-:-:S02]  /*167c0*/  F2FP.F16.F32.PACK_AB R159, R11, R159 ;  /* 0x0000009f0b9f723e */ /* 0x002fc400000000ff */
[----:B------:R-:W-:Y:S01]  /*167d0*/  FADD.FTZ R14, R11, R14 ;  /* 0x0000000e0b0e7221 */ /* 0x000fe20000010000 */
[----:B------:R-:W-:Y:S01]  /*167e0*/  FADD.FTZ R6, R24, R13 ;  /* 0x0000000d18067221 */ /* 0x000fe20000010000 */
[----:B--2---:R-:W-:Y:S02]  /*167f0*/  F2FP.F16.F32.PACK_AB R166, R28, R58 ;  /* 0x0000003a1ca6723e */ /* 0x004fe400000000ff */
[----:B------:R-:W-:Y:S01]  /*16800*/  FADD.FTZ R14, R161, R14 ;  /* 0x0000000ea10e7221 */ /* 0x000fe20000010000 */
[----:B------:R-:W-:Y:S01]  /*16810*/  FADD.FTZ R13, R43, R6 ;  /* 0x000000062b0d7221 */ /* 0x000fe20000010000 */
[C---:B------:R-:W-:Y:S01]  /*16820*/  F2FP.F16.F32.PACK_AB R161, R75.reuse, R161 ;  /* 0x000000a14ba1723e */ /* 0x040fe200000000ff */
[----:B------:R-:W-:Y:S02]  /*16830*/  IMAD.MOV.U32 R6, RZ, RZ, R194 ;  /* 0x000000ffff067224 */ /* 0x000fe400078e00c2 */
[----:B------:R-:W-:Y:S01]  /*16840*/  FADD.FTZ R15, R75, R14 ;  /* 0x0000000e4b0f7221 */ /* 0x000fe20000010000 */
[----:B------:R-:W-:Y:S01]  /*16850*/  FADD.FTZ R13, R50, R13 ;  /* 0x0000000d320d7221 */ /* 0x000fe20000010000 */
[----:B---3--:R-:W-:-:S02]  /*16860*/  F2FP.F16.F32.PACK_AB R167, R40, R83 ;  /* 0x0000005328a7723e */ /* 0x008fc400000000ff */
[----:B------:R-:W-:Y:S01]  /*16870*/  FADD.FTZ R0, R78, R15 ;  /* 0x0000000f4e007221 */ /* 0x000fe20000010000 */
[----:B------:R-:W-:Y:S01]  /*16880*/  FADD.FTZ R13, R52, R13 ;  /* 0x0000000d340d7221 */ /* 0x000fe20000010000 */
[----:B------:R-:W-:Y:S02]  /*16890*/  MOV R10, R9 ;  /* 0x00000009000a7202 */ /* 0x000fe40000000f00 */
[----:B------:R-:W-:Y:S01]  /*168a0*/  FADD.FTZ R0, R79, R0 ;  /* 0x000000004f007221 */ /* 0x000fe20000010000 */
[----:B------:R-:W-:-:S03]  /*168b0*/  FADD.FTZ R13, R54, R13 ;  /* 0x0000000d360d7221 */ /* 0x000fc60000010000 */
[----:B------:R-:W-:Y:S01]  /*168c0*/  FADD.FTZ R3, R81, R0 ;  /* 0x0000000051037221 */ /* 0x000fe20000010000 */
[----:B------:R-:W-:-:S03]  /*168d0*/  FADD.FTZ R13, R56, R13 ;  /* 0x0000000d380d7221 */ /* 0x000fc60000010000 */
[----:B------:R-:W-:Y:S01]  /*168e0*/  FADD.FTZ R0, R82, R3 ;  /* 0x0000000352007221 */ /* 0x000fe20000010000 */
[----:B------:R-:W-:-:S03]  /*168f0*/  FADD.FTZ R13, R58, R13 ;  /* 0x0000000d3a0d7221 */ /* 0x000fc60000010000 */
[----:B------:R-:W-:Y:S01]  /*16900*/  FADD.FTZ R11, R83, R0 ;  /* 0x00000000530b7221 */ /* 0x000fe20000010000 */
[----:B------:R-:W-:Y:S01]  /*16910*/  FADD.FTZ R3, R28, R13 ;  /* 0x0000000d1c037221 */ /* 0x000fe20000010000 */
[----:B------:R-:W-:Y:S02]  /*16920*/  IMAD.MOV.U32 R13, RZ, RZ, R196 ;  /* 0x000000ffff0d7224 */ /* 0x000fe400078e00c4 */
[----:B------:R-:W-:Y:S01]  /*16930*/  FADD.FTZ R0, R40, R11 ;  /* 0x0000000b28007221 */ /* 0x000fe20000010000 */
[----:B------:R-:W-:Y:S01]  /*16940*/  IMAD.MOV.U32 R11, RZ, RZ, R7 ;  /* 0x000000ffff0b7224 */ /* 0x000fe200078e0007 */
[----:B------:R-:W-:Y:S06]  /*16950*/  @P2 BRA `(.L_x_606) ;  /* 0xffffffd000f82947 */ /* 0x000fec000383ffff */
.L_x_595:
[----:B------:R-:W-:Y:S05]  /*16960*/  BSYNC B0 ;  /* 0x0000000000007941 */ /* 0x000fea0003800000 */
.L_x_594:
        /* <DEDUP_REMOVED lines=63> */
[----:B------:R-:W-:Y:S01]  /*16d60*/  FMUL.FTZ R85, R149, R85 ;  /* 0x0000005595557220 */ /* 0x000fe20000410000 */
[----:B------:R-:W-:Y:S01]  /*16d70*/  FMUL.FTZ R87, R151, R87 ;  /* 0x0000005797577220 */ /* 0x000fe20000410000 */
[----:B------:R-:W-:Y:S06]  /*16d80*/  @!P0 BRA `(.L_x_607) ;  /* 0x0000000000048947 */ /* 0x000fec0003800000 */
[----:B------:R-:W-:Y:S01]  /*16d90*/  BPT.TRAP 0x1 ;  /* 0x000000040000795c */ /* 0x000fe20000300000 */
.L_x_607:
[----:B------:R-:W-:Y:S01]  /*16da0*/  IMAD R6, R194, 0x8, R2 ;  /* 0x00000008c2067824 */ /* 0x000fe200078e0202 */
[----:B------:R-:W-:-:S04]  /*16db0*/  SHF.L.U32 R5, R196, 0x1f, RZ ;  /* 0x0000001fc4057819 */ /* 0x000fc800000006ff */
[----:B------:R0:W1:Y:S01]  /*16dc0*/  SYNCS.PHASECHK.TRANS64.TRYWAIT P2, [R6+URZ+0x34850], R5 ;  /* 0x03485005060075a7 */ /* 0x000062000804017f */
[----:B------:R-:W-:Y:S05]  /*16dd0*/  @!P0 BRA `(.L_x_608) ;  /* 0x0000000000048947 */ /* 0x000fea0003800000 */
[----:B------:R-:W-:Y:S01]  /*16de0*/  BPT.TRAP 0x1 ;  /* 0x000000040000795c */ /* 0x000fe20000300000 */
.L_x_608:
[----:B------:R-:W-:Y:S01]  /*16df0*/  IADD3 R2, R2, 0x400, RZ ;  /* 0x0000040002027810 */ /* 0x000fe20007ffe0ff */
[----:B------:R-:W-:Y:S03]  /*16e00*/  BSSY B0, `(.L_x_609) ;  /* 0x0000008000007945 */ /* 0x000fe60003800000 */
[----:B------:R-:W-:-:S04]  /*16e10*/  SHF.R.U32.HI R2, RZ, 0x4, R2 ;  /* 0x00000004ff027819 */ /* 0x000fc80000011602 */
[----:B------:R-:W-:-:S04]  /*16e20*/  LOP3.LUT R2, R2, 0x3fff, RZ, 0xc0, !PT ;  /* 0x00003fff02027812 */ /* 0x000fc800078ec0ff */
[----:B------:R-:W-:-:S05]  /*16e30*/  LOP3.LUT R11, R2, 0x4000000, RZ, 0xfc, !PT ;  /* 0x04000000020b7812 */ /* 0x000fca00078efcff */
[----:B------:R-:W-:Y:S01]  /*16e40*/  IMAD R2, R194, 0x800, R11 ;  /* 0x00000800c2027824 */ /* 0x000fe200078e020b */
[----:B-1----:R-:W-:Y:S06]  /*16e50*/  @P2 BRA `(.L_x_610) ;  /* 0x0000000000082947 */ /* 0x002fec0003800000 */
[----:B------:R-:W1:Y:S02]  /*16e60*/  SYNCS.PHASECHK.TRANS64.TRYWAIT P0, [R6+URZ+0x34850], R5 ;  /* 0x03485005060075a7 */ /* 0x000e64000800017f */
[----:B-1----:R-:W-:Y:S05]  /*16e70*/  @!P0 BRA `(.L_x_611) ;  /* 0x000000bc00d88947 */ /* 0x002fea0003800000 */
.L_x_610:
[----:B------:R-:W-:Y:S05]  /*16e80*/  BSYNC B0 ;  /* 0x0000000000007941 */ /* 0x000fea0003800000 */
.L_x_609:
[----:B------:R-:W-:Y:S01]  /*16e90*/  IMAD.MOV.U32 R4, RZ, RZ, R2 ;  /* 0x000000ffff047224 */ /* 0x000fe200078e0002 */
[----:B01----:R-:W-:Y:S01]  /*16ea0*/  MOV R5, 0x40000040 ;  /* 0x4000004000057802 */ /* 0x003fe20000000f00 */
[----:B------:R-:W-:Y:S01]  /*16eb0*/  WARPGROUP.ARRIVE ;  /* 0x00000000000079c5 */ /* 0x000fe20000000000 */
[----:B------:R-:W-:Y:S01]  /*16ec0*/  @!P1 VIADD R6, R6, 0x34860 ;  /* 0x0003486006069836 */ /* 0x000fe20000000000 */
[----:B------:R-:W-:Y:S02]  /*16ed0*/  IADD3 R194, R194, 0x1, RZ ;  /* 0x00000001c2c27810 */ /* 0x000fe40007ffe0ff */
[----:B------:R-:W-:Y:S01]  /*16ee0*/  R2UR UR6, R4 ;  /* 0x00000000040672ca */ /* 0x000fe200000e0000 */
[----:B------:R-:W-:Y:S01]  /*16ef0*/  VIADD R4, R2, 0x80 ;  /* 0x0000008002047836 */ /* 0x000fe20000000000 */
[----:B------:R-:W-:Y:S01]  /*16f00*/  R2UR UR7, R5 ;  /* 0x00000000050772ca */ /* 0x000fe200000e0000 */
[----:B------:R-:W-:Y:S01]  /*16f10*/  IMAD.MOV.U32 R5, RZ, RZ, 0x40000040 ;  /* 0x40000040ff057424 */ /* 0x000fe200078e00ff */
[----:B------:R-:W-:-:S02]  /*16f20*/  @!P1 PRMT R6, RZ, 0x654, R6 ;  /* 0x00000654ff069816 */ /* 0x000fc40000000006 */
[----:B------:R-:W-:Y:S02]  /*16f30*/  ISETP.NE.AND P2, PT, R194, 0x2, PT ;  /* 0x00000002c200780c */ /* 0x000fe40003f45270 */
[----:B------:R-:W-:Y:S02]  /*16f40*/  IADD3 R206, R206, 0x1, RZ ;  /* 0x00000001cece7810 */ /* 0x000fe40007ffe0ff */
[----:B------:R-:W-:-:S05]  /*16f50*/  SEL R194, R194, RZ, P2 ;  /* 0x000000ffc2c27207 */ /* 0x000fca0001000000 */
        /* <DEDUP_REMOVED lines=9> */
[----:B------:R-:W-:Y:S01]  /*16ff0*/  VIADD R4, R2, 0x180 ;  /* 0x0000018002047836 */ /* 0x000fe20000000000 */
[----:B------:R-:W-:Y:S02]  /*17000*/  R2UR UR7, R5 ;  /* 0x00000000050772ca */ /* 0x000fe400000e0000 */
[----:B------:R-:W-:Y:S01]  /*17010*/  MOV R5, 0x40000040 ;  /* 0x4000004000057802 */ /* 0x000fe20000000f00 */
[----:B------:R-:W-:Y:S02]  /*17020*/  WARPGROUP.DEPBAR.LE gsb0, 0x0 ;  /* 0x00008000000079c5 */ /* 0x000fe40000010000 */
[----:B------:R-:W-:-:S08]  /*17030*/  WARPGROUP.ARRIVE ;  /* 0x00000000000079c5 */ /* 0x000fd00000000000 */
        /* <DEDUP_REMOVED lines=26> */
[----:B------:R-:W0:Y:S02]  /*171e0*/  SHFL.BFLY PT, R2, R3, 0x2, 0x1f ;  /* 0x0c401f0003027f89 */ /* 0x000e2400000e0000 */
[----:B0-----:R-:W-:Y:S01]  /*171f0*/  FADD.FTZ R2, R2, R3 ;  /* 0x0000000302027221 */ /* 0x001fe20000010000 */
[----:B------:R-:W-:-:S04]  /*17200*/  SEL R3, RZ, 0x1, P2 ;  /* 0x00000001ff037807 */ /* 0x000fc80001000000 */
[----:B------:R-:W-:Y:S02]  /*17210*/  LOP3.LUT R196, R196, R3, RZ, 0x3c, !PT ;  /* 0x00000003c4c47212 */ /* 0x000fe400078e3cff */
[----:B------:R-:W-:Y:S01]  /*17220*/  MOV R3, 0xff800000 ;  /* 0xff80000000037802 */ /* 0x000fe20000000f00 */
[----:B------:R-:W-:Y:S02]  /*17230*/  WARPGROUP.DEPBAR.LE gsb0, 0x0 ;  /* 0x00008000000079c5 */ /* 0x000fe40000010000 */
[----:B------:R-:W-:-:S06]  /*17240*/  WARPGROUP.ARRIVE ;  /* 0x00000000000079c5 */ /* 0x000fcc0000000000 */
[----:B------:R-:W-:Y:S01]  /*17250*/  HGMMA.64x128x16.F32 R24, R160, gdesc[UR4].tnspB, R24, gsb0 ;  /* 0x41e00004a0187df0 */ /* 0x000fe20008000818 */
[----:B------:R-:W-:Y:S02]  /*17260*/  R2UR UR6, R4 ;  /* 0x00000000040672ca */ /* 0x000fe400000e0000 */
[----:B------:R-:W-:Y:S02]  /*17270*/  R2UR UR7, R5 ;  /* 0x00000000050772ca */ /* 0x000fe400000e0000 */
[----:B------:R-:W0:Y:S02]  /*17280*/  SHFL.BFLY PT, R5, R0, 0x2, 0x1f ;  /* 0x0c401f0000057f89 */ /* 0x000e2400000e0000 */
[----:B0-----:R-:W-:Y:S01]  /*17290*/  FADD.FTZ R4, R5, R0 ;  /* 0x0000000005047221 */ /* 0x001fe20000010000 */
[----:B------:R-:W-:Y:S01]  /*172a0*/  IMAD.MOV.U32 R0, RZ, RZ, -0x800000 ;  /* 0xff800000ff007424 */ /* 0x000fe200078e00ff */
[----:B------:R-:W0:Y:S04]  /*172b0*/  SHFL.BFLY PT, R5, R2, 0x1, 0x1f ;  /* 0x0c201f0002057f89 */ /* 0x000e2800000e0000 */
[----:B------:R-:W1:Y:S01]  /*172c0*/  SHFL.BFLY PT, R11, R4, 0x1, 0x1f ;  /* 0x0c201f00040b7f89 */ /* 0x000e6200000e0000 */
[----:B0-----:R-:W-:Y:S01]  /*172d0*/  FADD.FTZ R13, R2, R5 ;  /* 0x00000005020d7221 */ /* 0x001fe20000010000 */
[----:B------:R-:W-:-:S02]  /*172e0*/  IMAD.MOV.U32 R5, RZ, RZ, RZ ;  /* 0x000000ffff057224 */ /* 0x000fc400078e00ff */
[----:B------:R-:W-:Y:S02]  /*172f0*/  IMAD.MOV.U32 R2, RZ, RZ, RZ ;  /* 0x000000ffff027224 */ /* 0x000fe400078e00ff */
[----:B-1----:R-:W-:Y:S01]  /*17300*/  FADD.FTZ R14, R4, R11 ;  /* 0x0000000b040e7221 */ /* 0x002fe20000010000 */
[----:B------:R-:W-:-:S04]  /*17310*/  FSETP.NE.FTZ.AND P0, PT, R13, RZ, PT ;  /* 0x000000ff0d00720b */ /* 0x000fc80003f15000 */
[----:B------:R-:W-:-:S09]  /*17320*/  FSETP.NE.FTZ.AND P3, PT, R14, RZ, PT ;  /* 0x000000ff0e00720b */ /* 0x000fd20003f75000 */
        /* <DEDUP_REMOVED lines=80> */
.L_x_537:
[----:B------:R-:W1:Y:S08]  /*17830*/  S2UR UR5, SR_CgaCtaId ;  /* 0x00000000000579c3 */ /* 0x000e700000008800 */
[----:B------:R-:W-:Y:S06]  /*17840*/  BAR.SYNC.DEFER_BLOCKING 0x5, 0x180 ;  /* 0x0146000000007b1d */ /* 0x000fec0000010000 */
[----:B------:R-:W-:Y:S01]  /*17850*/  UMOV UR4, 0x400 ;  /* 0x0000040000047882 */ /* 0x000fe20000000000 */
[----:B------:R-:W-:Y:S01]  /*17860*/  BSSY B0, `(.L_x_612) ;  /* 0x00002da000007945 */ /* 0x000fe20003800000 */
[----:B-1----:R-:W-:-:S06]  /*17870*/  ULEA UR4, UR5, UR4, 0x18 ;  /* 0x0000000405047291 */ /* 0x002fcc000f8ec03f */
[----:B------:R-:W-:-:S05]  /*17880*/  IMAD.U32 R2, RZ, RZ, UR4 ;  /* 0x00000004ff027e24 */ /* 0x000fca000f8e00ff */
[----:B------:R1:W2:Y:S01]  /*17890*/  LDS.128 R144, [R2+0x348d0] ;  /* 0x0348d00002907984 */ /* 0x0002a20000000c00 */
[----:B------:R-:W-:Y:S06]  /*178a0*/  BAR.ARV 0x4, 0x180 ;  /* 0x0106000000007b1d */ /* 0x000fec0000002000 */
[----:B------:R-:W-:Y:S05]  /*178b0*/  @P0 BRA `(.L_x_613) ;  /* 0x0000002000640947 */ /* 0x000fea0003800000 */
[----:B------:R-:W3:Y:S01]  /*178c0*/  LDL R4, [R1+0x84] ;  /* 0x0000840001047983 */ /* 0x000ee20000100800 */
[----:B------:R-:W4:Y:S01]  /*178d0*/  S2R R5, SR_SWINHI ;  /* 0x0000000000057919 */ /* 0x000f220000002f00 */
[----:B------:R-:W-:Y:S01]  /*178e0*/  F2FP.F16.F32.PACK_AB R32, R73, R72 ;  /* 0x000000484920723e */ /* 0x000fe200000000ff */
[----:B------:R-:W-:Y:S01]  /*178f0*/  ULDC.64 UR6, c[0x0][0xc00] ;  /* 0x0003000000067ab9 */ /* 0x000fe20000000a00 */
[----:B------:R-:W-:Y:S01]  /*17900*/  ULDC.64 UR4, c[0x0][0xc08] ;  /* 0x0003020000047ab9 */ /* 0x000fe20000000a00 */
[----:B------:R-:W2:Y:S01]  /*17910*/  LDL R104, [R1+0x80] ;  /* 0x0000800001687983 */ /* 0x000ea20000100800 */
[----:B------:R-:W-:Y:S02]  /*17920*/  MOV R98, R2 ;  /* 0x0000000200627202 */ /* 0x000fe40000000f00 */
[----:B----4-:R-:W-:Y:S01]  /*17930*/  MOV R99, R5 ;  /* 0x0000000500637202 */ /* 0x010fe20000000f00 */
[----:B------:R-:W-:Y:S02]  /*17940*/  BAR.SYNC.DEFER_BLOCKING 0x1, 0x100 ;  /* 0x0044000000007b1d */ /* 0x000fe40000010000 */
[----:B---3--:R-:W-:-:S03]  /*17950*/  IMAD.WIDE R8, R4, 0x2, R98 ;  /* 0x0000000204087825 */ /* 0x008fc600078e0262 */
[C---:B------:R-:W-:Y:S02]  /*17960*/  LOP3.LUT R11, R8.reuse, 0x380, RZ, 0xc0, !PT ;  /* 0x00000380080b7812 */ /* 0x040fe400078ec0ff */
[C---:B------:R-:W-:Y:S02]  /*17970*/  IADD3 R35, P4, R8.reuse, 0x60, RZ ;  /* 0x0000006008237810 */ /* 0x040fe40007f9e0ff */
[----:B------:R-:W-:Y:S02]  /*17980*/  SHF.R.U64 R11, R11, 0x3, RZ ;  /* 0x000000030b0b7819 */ /* 0x000fe400000012ff */
[C---:B------:R-:W-:Y:S02]  /*17990*/  IADD3 R14, P3, R8.reuse, 0x4000, RZ ;  /* 0x00004000080e7810 */ /* 0x040fe40007f7e0ff */
[C---:B------:R-:W-:Y:S02]  /*179a0*/  IADD3 R31, P6, R8.reuse, 0x20, RZ ;  /* 0x00000020081f7810 */ /* 0x040fe40007fde0ff */
[----:B------:R-:W-:-:S02]  /*179b0*/  IADD3 R33, P5, R8, 0x40, RZ ;  /* 0x0000004008217810 */ /* 0x000fc40007fbe0ff */
[C---:B------:R-:W-:Y:S02]  /*179c0*/  IADD3 R101, P2, R8.reuse, 0x4020, RZ ;  /* 0x0000402008657810 */ /* 0x040fe40007f5e0ff */
[C---:B------:R-:W-:Y:S02]  /*179d0*/  IADD3 R103, P1, R8.reuse, 0x4040, RZ ;  /* 0x0000404008677810 */ /* 0x040fe40007f3e0ff */
[----:B------:R-:W-:Y:S02]  /*179e0*/  IADD3 R105, P0, R8, 0x4060, RZ ;  /* 0x0000406008697810 */ /* 0x000fe40007f1e0ff */
[----:B------:R-:W-:Y:S02]  /*179f0*/  LOP3.LUT R8, R11, R8, RZ, 0x3c, !PT ;  /* 0x000000080b087212 */ /* 0x000fe400078e3cff */
[----:B------:R-:W-:Y:S02]  /*17a00*/  LOP3.LUT R10, R35, 0x380, RZ, 0xc0, !PT ;  /* 0x00000380230a7812 */ /* 0x000fe400078ec0ff */
[----:B------:R-:W-:-:S02]  /*17a10*/  LOP3.LUT R11, R14, 0x380, RZ, 0xc0, !PT ;  /* 0x000003800e0b7812 */ /* 0x000fc400078ec0ff */
[----:B------:R-:W-:Y:S02]  /*17a20*/  LOP3.LUT R4, R31, 0x380, RZ, 0xc0, !PT ;  /* 0x000003801f047812 */ /* 0x000fe400078ec0ff */
[----:B0-----:R-:W-:Y:S02]  /*17a30*/  LOP3.LUT R6, R33, 0x380, RZ, 0xc0, !PT ;  /* 0x0000038021067812 */ /* 0x001fe400078ec0ff */
[----:B------:R-:W-:Y:S02]  /*17a40*/  SHF.R.U64 R10, R10, 0x3, RZ ;  /* 0x000000030a0a7819 */ /* 0x000fe400000012ff */
[----:B------:R-:W-:Y:S02]  /*17a50*/  SHF.R.U64 R11, R11, 0x3, RZ ;  /* 0x000000030b0b7819 */ /* 0x000fe400000012ff */
[----:B------:R-:W-:Y:S02]  /*17a60*/  SHF.R.U64 R4, R4, 0x3, RZ ;  /* 0x0000000304047819 */ /* 0x000fe400000012ff */
[----:B------:R-:W-:Y:S01]  /*17a70*/  SHF.R.U64 R6, R6, 0x3, RZ ;  /* 0x0000000306067819 */ /* 0x000fe200000012ff */
[--C-:B------:R-:W-:Y:S01]  /*17a80*/  IMAD.X R5, RZ, RZ, R9.reuse, P6 ;  /* 0x000000ffff057224 */ /* 0x100fe200030e0609 */
[----:B------:R-:W-:Y:S01]  /*17a90*/  LOP3.LUT R24, R101, 0x380, RZ, 0xc0, !PT ;  /* 0x0000038065187812 */ /* 0x000fe200078ec0ff */
[--C-:B------:R-:W-:Y:S01]  /*17aa0*/  IMAD.X R13, RZ, RZ, R9.reuse, P4 ;  /* 0x000000ffff0d7224 */ /* 0x100fe200020e0609 */
[----:B------:R-:W-:Y:S01]  /*17ab0*/  LOP3.LUT R26, R103, 0x380, RZ, 0xc0, !PT ;  /* 0x00000380671a7812 */ /* 0x000fe200078ec0ff */
[--C-:B------:R-:W-:Y:S01]  /*17ac0*/  IMAD.X R15, RZ, RZ, R9.reuse, P3 ;  /* 0x000000ffff0f7224 */ /* 0x100fe200018e0609 */
[-C--:B------:R-:W-:Y:S01]  /*17ad0*/  IADD3.X R7, RZ, R9.reuse, RZ, P5, !PT ;  /* 0x00000009ff077210 */ /* 0x080fe20002ffe4ff */
[--C-:B------:R-:W-:Y:S01]  /*17ae0*/  IMAD.X R27, RZ, RZ, R9.reuse, P1 ;  /* 0x000000ffff1b7224 */ /* 0x100fe200008e0609 */
[----:B------:R-:W-:Y:S01]  /*17af0*/  IADD3.X R25, RZ, R9, RZ, P2, !PT ;  /* 0x00000009ff197210 */ /* 0x000fe200017fe4ff */
[----:B------:R-:W-:Y:S01]  /*17b00*/  IMAD.X R29, RZ, RZ, R9, P0 ;  /* 0x000000ffff1d7224 */ /* 0x000fe200000e0609 */
[----:B------:R-:W-:-:S02]  /*17b10*/  LOP3.LUT R12, R10, R35, RZ, 0x3c, !PT ;  /* 0x000000230a0c7212 */ /* 0x000fc400078e3cff */
[----:B------:R-:W-:Y:S02]  /*17b20*/  LOP3.LUT R14, R11, R14, RZ, 0x3c, !PT ;  /* 0x0000000e0b0e7212 */ /* 0x000fe400078e3cff */
[----:B------:R-:W-:Y:S02]  /*17b30*/  MOV R30, R8 ;  /* 0x00000008001e7202 */ /* 0x000fe40000000f00 */
[----:B------:R-:W-:Y:S02]  /*17b40*/  LOP3.LUT R28, R105, 0x380, RZ, 0xc0, !PT ;  /* 0x00000380691c7812 */ /* 0x000fe400078ec0ff */
[----:B------:R-:W-:Y:S02]  /*17b50*/  LOP3.LUT R4, R4, R31, RZ, 0x3c, !PT ;  /* 0x0000001f04047212 */ /* 0x000fe400078e3cff */
[----:B------:R-:W-:Y:S02]  /*17b60*/  LOP3.LUT R6, R6, R33, RZ, 0x3c, !PT ;  /* 0x0000002106067212 */ /* 0x000fe400078e3cff */
[----:B------:R-:W-:-:S02]  /*17b70*/  F2FP.F16.F32.PACK_AB R8, R21, R20 ;  /* 0x000000141508723e */ /* 0x000fc400000000ff */
[----:B------:R-:W-:Y:S02]  /*17b80*/  F2FP.F16.F32.PACK_AB R9, R93, R92 ;  /* 0x0000005c5d09723e */ /* 0x000fe400000000ff */
[----:B------:R-:W-:Y:S02]  /*17b90*/  F2FP.F16.F32.PACK_AB R10, R89, R88 ;  /* 0x00000058590a723e */ /* 0x000fe400000000ff */
[----:B------:R-:W-:Y:S02]  /*17ba0*/  F2FP.F16.F32.PACK_AB R11, R95, R94 ;  /* 0x0000005e5f0b723e */ /* 0x000fe400000000ff */
[----:B------:R-:W-:Y:S02]  /*17bb0*/  SHF.R.U64 R24, R24, 0x3, RZ ;  /* 0x0000000318187819 */ /* 0x000fe400000012ff */
[----:B------:R-:W-:Y:S02]  /*17bc0*/  SHF.R.U64 R26, R26, 0x3, RZ ;  /* 0x000000031a1a7819 */ /* 0x000fe400000012ff */
[----:B------:R-:W-:Y:S01]  /*17bd0*/  SHF.R.U64 R28, R28, 0x3, RZ ;  /* 0x000000031c1c7819 */ /* 0x000fe200000012ff */
[----:B------:R0:W-:Y:S01]  /*17be0*/  STSM.16.M88.4 [R30], R8 ;  /* 0x000000081e007844 */ /* 0x0001e20000000200 */
[----:B------:R-:W-:-:S02]  /*17bf0*/  MOV R33, R4 ;  /* 0x0000000400217202 */ /* 0x000fc40000000f00 */
[----:B------:R-:W-:Y:S02]  /*17c00*/  MOV R34, R6 ;  /* 0x0000000600227202 */ /* 0x000fe40000000f00 */
[----:B------:R-:W-:Y:S02]  /*17c10*/  F2FP.F16.F32.PACK_AB R4, R91, R90 ;  /* 0x0000005a5b04723e */ /* 0x000fe400000000ff */
[----:B------:R-:W-:Y:S02]  /*17c20*/  F2FP.F16.F32.PACK_AB R5, R97, R96 ;  /* 0x000000606105723e */ /* 0x000fe400000000ff */
[----:B------:R-:W-:Y:S02]  /*17c30*/  F2FP.F16.F32.PACK_AB R6, R37, R36 ;  /* 0x000000242506723e */ /* 0x000fe400000000ff */
[----:B------:R-:W-:Y:S02]  /*17c40*/  F2FP.F16.F32.PACK_AB R7, R39, R38 ;  /* 0x000000262707723e */ /* 0x000fe400000000ff */
[----:B------:R-:W-:-:S02]  /*17c50*/  LOP3.LUT R24, R24, R101, RZ, 0x3c, !PT ;  /* 0x0000006518187212 */ /* 0x000fc400078e3cff */
[----:B------:R-:W-:Y:S02]  /*17c60*/  LOP3.LUT R26, R26, R103, RZ, 0x3c, !PT ;  /* 0x000000671a1a7212 */ /* 0x000fe400078e3cff */
[----:B------:R-:W-:Y:S02]  /*17c70*/  MOV R35, R12 ;  /* 0x0000000c00237202 */ /* 0x000fe40000000f00 */
[----:B------:R-:W-:Y:S02]  /*17c80*/  MOV R100, R14 ;  /* 0x0000000e00647202 */ /* 0x000fe40000000f00 */
[----:B0-----:R-:W-:Y:S02]  /*17c90*/  F2FP.F16.F32.PACK_AB R8, R41, R40 ;  /* 0x000000282908723e */ /* 0x001fe400000000ff */
[----:B------:R-:W-:Y:S02]  /*17ca0*/  F2FP.F16.F32.PACK_AB R9, R43, R42 ;  /* 0x0000002a2b09723e */ /* 0x000fe400000000ff */
[----:B------:R-:W-:-:S02]  /*17cb0*/  F2FP.F16.F32.PACK_AB R10, R45, R44 ;  /* 0x0000002c2d0a723e */ /* 0x000fc400000000ff */
[----:B------:R-:W-:Y:S02]  /*17cc0*/  F2FP.F16.F32.PACK_AB R11, R47, R46 ;  /* 0x0000002e2f0b723e */ /* 0x000fe400000000ff */
[----:B------:R-:W-:Y:S02]  /*17cd0*/  LOP3.LUT R28, R28, R105, RZ, 0x3c, !PT ;  /* 0x000000691c1c7212 */ /* 0x000fe400078e3cff */
[----:B------:R-:W-:Y:S02]  /*17ce0*/  F2FP.F16.F32.PACK_AB R12, R49, R48 ;  /* 0x00000030310c723e */ /* 0x000fe400000000ff */
[----:B------:R-:W-:Y:S02]  /*17cf0*/  F2FP.F16.F32.PACK_AB R13, R51, R50 ;  /* 0x00000032330d723e */ /* 0x000fe400000000ff */
[----:B------:R-:W-:Y:S02]  /*17d00*/  F2FP.F16.F32.PACK_AB R14, R53, R52 ;  /* 0x00000034350e723e */ /* 0x000fe400000000ff */
[----:B------:R-:W-:Y:S01]  /*17d10*/  F2FP.F16.F32.PACK_AB R15, R55, R54 ;  /* 0x00000036370f723e */ /* 0x000fe200000000ff */
[----:B------:R0:W-:Y:S01]  /*17d20*/  STSM.16.M88.4 [R33], R4 ;  /* 0x0000000421007844 */ /* 0x0001e20000000200 */
[----:B------:R-:W-:-:S02]  /*17d30*/  MOV R101, R24 ;  /* 0x0000001800657202 */ /* 0x000fc40000000f00 */
[----:B------:R-:W-:Y:S01]  /*17d40*/  MOV R103, R26 ;  /* 0x0000001a00677202 */ /* 0x000fe20000000f00 */
[----:B------:R-:W-:Y:S01]  /*17d50*/  STSM.16.M88.4 [R34], R8 ;  /* 0x0000000822007844 */ /* 0x000fe20000000200 */
[----:B------:R-:W-:Y:S02]  /*17d60*/  F2FP.F16.F32.PACK_AB R24, R57, R56 ;  /* 0x000000383918723e */ /* 0x000fe400000000ff */
[----:B------:R-:W-:Y:S01]  /*17d70*/  F2FP.F16.F32.PACK_AB R25, R59, R58 ;  /* 0x0000003a3b19723e */ /* 0x000fe200000000ff */
[----:B------:R3:W-:Y:S01]  /*17d80*/  STSM.16.M88.4 [R35], R12 ;  /* 0x0000000c23007844 */ /* 0x0007e20000000200 */
[----:B------:R-:W-:Y:S02]  /*17d90*/  F2FP.F16.F32.PACK_AB R26, R61, R60 ;  /* 0x0000003c3d1a723e */ /* 0x000fe400000000ff */
[----:B------:R-:W-:Y:S02]  /*17da0*/  F2FP.F16.F32.PACK_AB R27, R63, R62 ;  /* 0x0000003e3f1b723e */ /* 0x000fe400000000ff */
[----:B------:R-:W-:-:S02]  /*17db0*/  MOV R102, R28 ;  /* 0x0000001c00667202 */ /* 0x000fc40000000f00 */
[----:B------:R-:W-:Y:S02]  /*17dc0*/  F2FP.F16.F32.PACK_AB R28, R65, R64 ;  /* 0x00000040411c723e */ /* 0x000fe400000000ff */
[----:B------:R-:W-:Y:S02]  /*17dd0*/  F2FP.F16.F32.PACK_AB R29, R67, R66 ;  /* 0x00000042431d723e */ /* 0x000fe400000000ff */
[----:B------:R-:W-:Y:S02]  /*17de0*/  F2FP.F16.F32.PACK_AB R30, R69, R68 ;  /* 0x00000044451e723e */ /* 0x000fe400000000ff */
[----:B------:R-:W-:Y:S02]  /*17df0*/  F2FP.F16.F32.PACK_AB R31, R71, R70 ;  /* 0x00000046471f723e */ /* 0x000fe400000000ff */
[----:B0-----:R-:W-:Y:S01]  /*17e00*/  F2FP.F16.F32.PACK_AB R33, R75, R74 ;  /* 0x0000004a4b21723e */ /* 0x001fe200000000ff */
[----:B---3--:R-:W0:Y:S01]  /*17e10*/  LDC.64 R14, c[0x0][0xba8] ;  /* 0x0002ea00ff0e7b82 */ /* 0x008e220000000a00 */
[----:B------:R-:W-:-:S02]  /*17e20*/  F2FP.F16.F32.PACK_AB R34, R77, R76 ;  /* 0x0000004c4d22723e */ /* 0x000fc400000000ff */
[----:B------:R-:W-:Y:S02]  /*17e30*/  F2FP.F16.F32.PACK_AB R35, R79, R78 ;  /* 0x0000004e4f23723e */ /* 0x000fe400000000ff */
[----:B------:R-:W-:Y:S02]  /*17e40*/  F2FP.F16.F32.PACK_AB R4, R81, R80 ;  /* 0x000000505104723e */ /* 0x000fe400000000ff */
[----:B------:R-:W-:Y:S02]  /*17e50*/  F2FP.F16.F32.PACK_AB R5, R83, R82 ;  /* 0x000000525305723e */ /* 0x000fe400000000ff */
[----:B------:R-:W-:Y:S02]  /*17e60*/  F2FP.F16.F32.PACK_AB R6, R85, R84 ;  /* 0x000000545506723e */ /* 0x000fe400000000ff */
[----:B------:R-:W-:Y:S01]  /*17e70*/  F2FP.F16.F32.PACK_AB R7, R87, R86 ;  /* 0x000000565707723e */ /* 0x000fe200000000ff */
[----:B------:R3:W-:Y:S04]  /*17e80*/  STSM.16.M88.4 [R100], R24 ;  /* 0x0000001864007844 */ /* 0x0007e80000000200 */
[----:B------:R-:W-:Y:S04]  /*17e90*/  STSM.16.M88.4 [R101], R28 ;  /* 0x0000001c65007844 */ /* 0x000fe80000000200 */
[----:B------:R-:W-:Y:S04]  /*17ea0*/  STSM.16.M88.4 [R103], R32 ;  /* 0x0000002067007844 */ /* 0x000fe80000000200 */
[----:B------:R4:W-:Y:S01]  /*17eb0*/  STSM.16.M88.4 [R102], R4 ;  /* 0x0000000466007844 */ /* 0x0009e20000000200 */
[----:B------:R-:W-:Y:S01]  /*17ec0*/  BAR.SYNC.DEFER_BLOCKING 0x1, 0x100 ;  /* 0x0044000000007b1d */ /* 0x000fe20000010000 */
[----:B------:R-:W-:-:S04]  /*17ed0*/  ISETP.NE.U32.AND P0, PT, RZ, UR6, PT ;  /* 0x00000006ff007c0c */ /* 0x000fc8000bf05070 */
[----:B------:R-:W-:Y:S02]  /*17ee0*/  ISETP.NE.AND.EX P0, PT, RZ, UR7, PT, P0 ;  /* 0x00000007ff007c0c */ /* 0x000fe4000bf05300 */
[----:B------:R-:W-:Y:S02]  /*17ef0*/  IADD3 R8, P1, R204, UR6, RZ ;  /* 0x00000006cc087c10 */ /* 0x000fe4000ff3e0ff */
[----:B---3--:R-:W-:Y:S02]  /*17f00*/  MOV R100, RZ ;  /* 0x000000ff00647202 */ /* 0x008fe40000000f00 */
[----:B------:R-:W-:Y:S01]  /*17f10*/  IADD3.X R9, R205, UR7, RZ, P1, !PT ;  /* 0x00000007cd097c10 */ /* 0x000fe20008ffe4ff */
[----:B------:R-:W-:Y:S01]  /*17f20*/  IMAD.MOV.U32 R24, RZ, RZ, 0x9b8 ;  /* 0x000009b8ff187424 */ /* 0x000fe200078e00ff */
[----:B----4-:R-:W3:Y:S05]  /*17f30*/  LDC R102, c[0x0][0xbe8] ;  /* 0x0002fa00ff667b82 */ /* 0x010eea0000000800 */
[----:B------:R-:W4:Y:S01]  /*17f40*/  @P0 LDG.E R100, desc[UR58][R8.64] ;  /* 0x0000003a08640981 */ /* 0x000f22000c1e1900 */
[----:B------:R-:W-:-:S04]  /*17f50*/  ISETP.NE.U32.AND P1, PT, RZ, UR4, PT ;  /* 0x00000004ff007c0c */ /* 0x000fc8000bf25070 */
[----:B------:R-:W-:-:S13]  /*17f60*/  ISETP.NE.AND.EX P1, PT, RZ, UR5, PT, P1 ;  /* 0x00000005ff007c0c */ /* 0x000fda000bf25310 */
[----:B------:R-:W-:Y:S01]  /*17f70*/  @P1 IADD3 R204, P2, R204, UR4, RZ ;  /* 0x00000004cccc1c10 */ /* 0x000fe2000ff5e0ff */
[----:B------:R-:W-:Y:S02]  /*17f80*/  ULDC UR4, c[0x0][0xa88] ;  /* 0x0002a20000047ab9 */ /* 0x000fe40000000800 */
[----:B------:R-:W-:Y:S01]  /*17f90*/  IMAD.U32 R101, RZ, RZ, UR4 ;  /* 0x00000004ff657e24 */ /* 0x000fe2000f8e00ff */
[----:B------:R-:W-:Y:S01]  /*17fa0*/  @P1 IADD3.X R205, R205, UR5, RZ, P2, !PT ;  /* 0x00000005cdcd1c10 */ /* 0x000fe200097fe4ff */
[----:B------:R-:W-:-:S04]  /*17fb0*/  ULDC UR4, c[0x0][0xad4] ;  /* 0x0002b50000047ab9 */ /* 0x000fc80000000800 */
[----:B------:R0:W5:Y:S01]  /*17fc0*/  @P1 LDG.E R101, desc[UR58][R204.64] ;  /* 0x0000003acc651981 */ /* 0x000162000c1e1900 */
[----:B------:R-:W-:-:S04]  /*17fd0*/  ISETP.NE.AND P2, PT, R202, RZ, PT ;  /* 0x000000ffca00720c */ /* 0x000fc80003f45270 */
[----:B------:R-:W-:-:S04]  /*17fe0*/  SEL R202, R202, UR4, P2 ;  /* 0x00000004caca7c07 */ /* 0x000fc80009000000 */
[----:B------:R-:W-:-:S04]  /*17ff0*/  ISETP.GT.AND P3, PT, R202, 0x1, PT ;  /* 0x00000001ca00780c */ /* 0x000fc80003f64270 */
[----:B------:R-:W-:-:S04]  /*18000*/  SEL R24, R24, 0x978, P3 ;  /* 0x0000097818187807 */ /* 0x000fc80001800000 */
[----:B------:R-:W1:Y:S08]  /*18010*/  LDC.64 R6, c[0x0][R24+0x220] ;  /* 0x0000880018067b82 */ /* 0x000e700000000a00 */
[----:B------:R-:W2:Y:S01]  /*18020*/  LDC.64 R10, c[0x0][R24+0x218] ;  /* 0x00008600180a7b82 */ /* 0x000ea20000000a00 */
[----:B---3--:R-:W-:-:S07]  /*18030*/  ISETP.NE.AND P4, PT, R102, 0x1, PT ;  /* 0x000000016600780c */ /* 0x008fce0003f85270 */
[----:B------:R-:W3:Y:S01]  /*18040*/  LDC.64 R12, c[0x0][R24+0x228] ;  /* 0x00008a00180c7b82 */ /* 0x000ee20000000a00 */
[----:B------:R-:W-:-:S07]  /*18050*/  ISETP.NE.U32.AND P2, PT, RZ, UR6, PT ;  /* 0x00000006ff007c0c */ /* 0x000fce000bf45070 */
[----:B------:R4:W4:Y:S01]  /*18060*/  LDC.64 R4, c[0x0][R24+0x210] ;  /* 0x0000840018047b82 */ /* 0x0009220000000a00 */
[----:B------:R-:W-:-:S07]  /*18070*/  ISETP.NE.AND.EX P2, PT, RZ, UR7, PT, P2 ;  /* 0x00000007ff007c0c */ /* 0x000fce000bf45320 */
[----:B------:R-:W4:Y:S01]  /*18080*/  @P4 LDC R26, c[0x0][0xbec] ;  /* 0x0002fb00ff1a4b82 */ /* 0x000f220000000800 */
[----:B------:R-:W-:-:S07]  /*18090*/  SEL R203, R203, RZ, !P2 ;  /* 0x000000ffcbcb7207 */ /* 0x000fce0005000000 */
[----:B------:R-:W4:Y:S01]  /*180a0*/  @P4 LDC R33, c[0x0][0xbf0] ;  /* 0x0002fc00ff214b82 */ /* 0x000f220000000800 */
[----:B------:R-:W-:Y:S01]  /*180b0*/  SEL R25, R226, RZ, !P2 ;  /* 0x000000ffe2197207 */ /* 0x000fe20005000000 */
[----:B-1----:R-:W-:-:S06]  /*180c0*/  IMAD R7, R7, R203, RZ ;  /* 0x000000cb07077224 */ /* 0x002fcc00078e02ff */
[----:B0-----:R-:W0:Y:S01]  /*180d0*/  @!P3 LDC R14, c[0x0][0xb50] ;  /* 0x0002d400ff0ebb82 */ /* 0x001e220000000800 */
[----:B------:R-:W-:Y:S01]  /*180e0*/  IMAD R31, R6, R25, R7 ;  /* 0x00000019061f7224 */ /* 0x000fe200078e0207 */
[----:B--2---:R-:W-:Y:S01]  /*180f0*/  LEA R25, R208, R104, 0x7 ;  /* 0x00000068d0197211 */ /* 0x004fe200078e38ff */
[----:B------:R-:W-:-:S05]  /*18100*/  IMAD.WIDE.U32 R6, R6, R203, RZ ;  /* 0x000000cb06067225 */ /* 0x000fca00078e00ff */
[----:B------:R-:W1:Y:S01]  /*18110*/  @!P3 LDC R15, c[0x0][0xb54] ;  /* 0x0002d500ff0fbb82 */ /* 0x000e620000000800 */
[-C--:B------:R-:W-:Y:S02]  /*18120*/  IMAD R29, R11, R199.reuse, RZ ;  /* 0x000000c70b1d7224 */ /* 0x080fe400078e02ff */
[----:B------:R-:W-:Y:S01]  /*18130*/  IMAD.WIDE.U32 R10, R10, R199, RZ ;  /* 0x000000c70a0a7225 */ /* 0x000fe200078e00ff */
[----:B------:R-:W-:-:S03]  /*18140*/  SEL R27, R209, RZ, P3 ;  /* 0x000000ffd11b7207 */ /* 0x000fc60001800000 */
[----:B------:R-:W-:Y:S02]  /*18150*/  IMAD.IADD R28, R11, 0x1, R29 ;  /* 0x000000010b1c7824 */ /* 0x000fe400078e021d */
[----:B------:R-:W-:Y:S01]  /*18160*/  IMAD.IADD R11, R7, 0x1, R31 ;  /* 0x00000001070b7824 */ /* 0x000fe200078e021f */
[----:B------:R-:W-:Y:S01]  /*18170*/  MOV R7, R25 ;  /* 0x0000001900077202 */ /* 0x000fe20000000f00 */
[-C--:B---3--:R-:W-:Y:S02]  /*18180*/  IMAD R29, R13, R27.reuse, RZ ;  /* 0x0000001b0d1d7224 */ /* 0x088fe400078e02ff */
[----:B------:R-:W-:-:S04]  /*18190*/  IMAD.WIDE.U32 R12, R12, R27, RZ ;  /* 0x0000001b0c0c7225 */ /* 0x000fc800078e00ff */
[----:B------:R-:W-:Y:S01]  /*181a0*/  IMAD.IADD R29, R13, 0x1, R29 ;  /* 0x000000010d1d7824 */ /* 0x000fe200078e021d */
[--C-:B----4-:R-:W-:Y:S01]  /*181b0*/  IADD3 R10, P2, P5, R6, R10, R100.reuse ;  /* 0x0000000a060a7210 */ /* 0x110fe20007d5e064 */
[----:B------:R-:W-:Y:S01]  /*181c0*/  @P4 IMAD.HI.U32 R6, R25, R26, RZ ;  /* 0x0000001a19064227 */ /* 0x000fe200078e00ff */
[----:B------:R-:W-:-:S04]  /*181d0*/  SHF.R.S32.HI R103, RZ, 0x1f, R100 ;  /* 0x0000001fff677819 */ /* 0x000fc80000011464 */
[----:B------:R-:W-:Y:S02]  /*181e0*/  @P4 SHF.R.U32.HI R7, RZ, R33, R6 ;  /* 0x00000021ff074219 */ /* 0x000fe40000011606 */
[----:B------:R-:W-:-:S03]  /*181f0*/  IADD3.X R11, R11, R28, R103, P2, P5 ;  /* 0x0000001c0b0b7210 */ /* 0x000fc600017ea467 */
[--C-:B------:R-:W-:Y:S01]  /*18200*/  IMAD.MOV R24, RZ, RZ, -R7.reuse ;  /* 0x000000ffff187224 */ /* 0x100fe200078e0a07 */
[----:B------:R-:W-:Y:S02]  /*18210*/  IADD3 R12, P2, P5, R7, R10, R12 ;  /* 0x0000000a070c7210 */ /* 0x000fe40007d5e00c */
[----:B------:R-:W-:Y:S01]  /*18220*/  SHF.R.S32.HI R6, RZ, 0x1f, R7 ;  /* 0x0000001fff067819 */ /* 0x000fe20000011407 */
[----:B------:R-:W-:-:S03]  /*18230*/  IMAD R7, R102, R24, R25 ;  /* 0x0000001866077224 */ /* 0x000fc600078e0219 */
[----:B------:R-:W-:Y:S01]  /*18240*/  IADD3.X R13, R6, R11, R29, P2, P5 ;  /* 0x0000000b060d7210 */ /* 0x000fe200017ea41d */
[-C--:B------:R-:W-:Y:S01]  /*18250*/  IMAD R5, R5, R7.reuse, RZ ;  /* 0x0000000705057224 */ /* 0x080fe200078e02ff */
[----:B------:R-:W-:Y:S01]  /*18260*/  SHF.R.S32.HI R11, RZ, 0x1f, R7 ;  /* 0x0000001fff0b7819 */ /* 0x000fe20000011407 */
[----:B------:R-:W-:-:S04]  /*18270*/  IMAD.WIDE.U32 R12, R4, R7, R12 ;  /* 0x00000007040c7225 */ /* 0x000fc800078e000c */
[----:B------:R-:W-:Y:S01]  /*18280*/  IMAD R5, R4, R11, R5 ;  /* 0x0000000b04057224 */ /* 0x000fe200078e0205 */
[----:B0-----:R-:W-:-:S04]  /*18290*/  LEA R14, P2, R12, R14, 0x2 ;  /* 0x0000000e0c0e7211 */ /* 0x001fc800078410ff */
[----:B------:R-:W-:-:S04]  /*182a0*/  IADD3 R4, R13, R5, RZ ;  /* 0x000000050d047210 */ /* 0x000fc80007ffe0ff */
[----:B-1----:R-:W-:Y:S01]  /*182b0*/  LEA.HI.X R15, R12, R15, R4, 0x2, P2 ;  /* 0x0000000f0c0f7211 */ /* 0x002fe200010f1404 */
[----:B------:R-:W-:Y:S06]  /*182c0*/  @P1 BRA `(.L_x_614) ;  /* 0x0000000000101947 */ /* 0x000fec0003800000 */
[----:B------:R-:W-:Y:S05]  /*182d0*/  @!P0 BRA `(.L_x_614) ;  /* 0x00000000000c8947 */ /* 0x000fea0003800000 */
[----:B------:R-:W2:Y:S04]  /*182e0*/  LDG.E R4, desc[UR58][R8.64] ;  /* 0x0000003a08047981 */ /* 0x000ea8000c1e1900 */
[----:B-----5:R-:W2:Y:S02]  /*182f0*/  LDG.E R101, desc[UR58][R8.64+0x4] ;  /* 0x0000043a08657981 */ /* 0x020ea4000c1e1900 */
[----:B--2---:R-:W-:-:S07]  /*18300*/  IMAD.IADD R101, R101, 0x1, -R4 ;  /* 0x0000000165657824 */ /* 0x004fce00078e0a04 */
.L_x_614:
[----:B------:R-:W2:Y:S01]  /*18310*/  LDL R8, [R1+0x7c] ;  /* 0x00007c0001087983 */ /* 0x000ea20000100800 */
[----:B-----5:R-:W-:Y:S01]  /*18320*/  IMAD R101, R101, R102, RZ ;  /* 0x0000006665657224 */ /* 0x020fe200078e02ff */
[----:B------:R-:W-:Y:S02]  /*18330*/  LOP3.LUT P0, RZ, R232, 0x3, RZ, 0xc0, !PT ;  /* 0x00000003e8ff7812 */ /* 0x000fe4000780c0ff */
[----:B------:R-:W-:Y:S04]  /*18340*/  SHFL.IDX PT, R4, R14, RZ, 0x1c1f ;  /* 0x001c1fff0e047589 */ /* 0x000fe800000e0000 */
[----:B------:R-:W0:Y:S04]  /*18350*/  SHFL.IDX PT, R5, R15, RZ, 0x1c1f ;  /* 0x001c1fff0f057589 */ /* 0x000e2800000e0000 */
[----:B------:R-:W-:Y:S04]  /*18360*/  SHFL.IDX PT, R6, R14, 0x1, 0x1c1f ;  /* 0x003c1f000e067f89 */ /* 0x000fe800000e0000 */
[----:B------:R-:W1:Y:S01]  /*18370*/  SHFL.IDX PT, R7, R15, 0x1, 0x1c1f ;  /* 0x003c1f000f077f89 */ /* 0x000e6200000e0000 */
[----:B--2---:R-:W-:-:S05]  /*18380*/  IMAD R8, R208, 0x80, R8 ;  /* 0x00000080d0087824 */ /* 0x004fca00078e0208 */
[C---:B------:R-:W-:Y:S02]  /*18390*/  IADD3 R12, R8.reuse, 0x8, RZ ;  /* 0x00000008080c7810 */ /* 0x040fe40007ffe0ff */
[-C--:B------:R-:W-:Y:S02]  /*183a0*/  ISETP.GE.OR P1, PT, R8, R101.reuse, P0 ;  /* 0x000000650800720c */ /* 0x080fe40000726670 */
[----:B------:R-:W-:-:S11]  /*183b0*/  ISETP.GE.OR P0, PT, R12, R101, P0 ;  /* 0x000000650c00720c */ /* 0x000fd60000706670 */
[----:B0-----:R0:W-:Y:S04]  /*183c0*/  @!P1 ST.E desc[UR58][R4.64], R3 ;  /* 0x0000000304009985 */ /* 0x0011e8000c10193a */
[----:B-1----:R0:W-:Y:S01]  /*183d0*/  @!P0 ST.E desc[UR58][R6.64], R0 ;  /* 0x0000000006008985 */ /* 0x0021e2000c10193a */
[----:B------:R-:W-:Y:S05]  /*183e0*/  @P3 BRA `(.L_x_615) ;  /* 0x0000000800843947 */ /* 0x000fea0003800000 */
[----:B0-----:R-:W-:Y:S01]  /*183f0*/  IMAD R3, R227, 0x40, R198 ;  /* 0x00000040e3037824 */ /* 0x001fe200078e02c6 */
[----:B------:R-:W0:Y:S01]  /*18400*/  @P4 LDC R45, c[0x0][0xbec] ;  /* 0x0002fb00ff2d4b82 */ /* 0x000e220000000800 */
[----:B------:R-:W-:Y:S02]  /*18410*/  ULDC.64 UR4, c[0x0][0xaa0] ;  /* 0x0002a80000047ab9 */ /* 0x000fe40000000a00 */
[----:B------:R-:W-:-:S03]  /*18420*/  IMAD.WIDE R98, R3, 0x2, R98 ;  /* 0x0000000203627825 */ /* 0x000fc600078e0262 */
[C---:B------:R-:W-:Y:S02]  /*18430*/  IADD3 R9, P6, R98.reuse, 0x1000, RZ ;  /* 0x0000100062097810 */ /* 0x040fe40007fde0ff */
[----:B------:R-:W1:Y:S01]  /*18440*/  @P4 LDC R47, c[0x0][0xbf0] ;  /* 0x0002fc00ff2f4b82 */ /* 0x000e620000000800 */
[----:B------:R-:W-:Y:S01]  /*18450*/  IMAD R103, R103, UR4, RZ ;  /* 0x0000000467677c24 */ /* 0x000fe2000f8e02ff */
[----:B------:R-:W-:Y:S02]  /*18460*/  IADD3 R13, P5, R98, 0x2000, RZ ;  /* 0x00002000620d7810 */ /* 0x000fe40007fbe0ff */
[----:B------:R-:W-:Y:S01]  /*18470*/  LOP3.LUT R8, R9, 0x380, RZ, 0xc0, !PT ;  /* 0x0000038009087812 */ /* 0x000fe200078ec0ff */
[----:B------:R-:W-:Y:S01]  /*18480*/  IMAD R103, R100, UR5, R103 ;  /* 0x0000000564677c24 */ /* 0x000fe2000f8e0267 */
[----:B------:R-:W-:Y:S02]  /*18490*/  IADD3 R25, P3, R98, 0x3000, RZ ;  /* 0x0000300062197810 */ /* 0x000fe40007f7e0ff */
[----:B------:R-:W-:Y:S01]  /*184a0*/  SHF.R.U64 R8, R8, 0x3, RZ ;  /* 0x0000000308087819 */ /* 0x000fe200000012ff */
[----:B------:R-:W-:Y:S01]  /*184b0*/  IMAD.WIDE.U32 R20, R100, UR4, RZ ;  /* 0x0000000464147c25 */ /* 0x000fe2000f8e00ff */
[----:B------:R-:W-:Y:S01]  /*184c0*/  ULDC.64 UR4, c[0x0][0xae8] ;  /* 0x0002ba0000047ab9 */ /* 0x000fe20000000a00 */
[----:B------:R-:W-:-:S02]  /*184d0*/  IADD3 R29, P2, R98, 0x4000, RZ ;  /* 0x00004000621d7810 */ /* 0x000fc40007f5e0ff */
[----:B------:R-:W-:Y:S01]  /*184e0*/  LOP3.LUT R8, R8, R9, RZ, 0x3c, !PT ;  /* 0x0000000908087212 */ /* 0x000fe200078e3cff */
[--C-:B------:R-:W-:Y:S01]  /*184f0*/  IMAD.X R9, RZ, RZ, R99.reuse, P6 ;  /* 0x000000ffff097224 */ /* 0x100fe200030e0663 */
[C---:B------:R-:W-:Y:S02]  /*18500*/  IADD3 R3, P6, R98.reuse, 0x7000, RZ ;  /* 0x0000700062037810 */ /* 0x040fe40007fde0ff */
[----:B------:R-:W-:Y:S02]  /*18510*/  IADD3 R21, R21, R103, RZ ;  /* 0x0000006715157210 */ /* 0x000fe40007ffe0ff */
[----:B------:R-:W-:Y:S01]  /*18520*/  LOP3.LUT R0, R3, 0x380, RZ, 0xc0, !PT ;  /* 0x0000038003007812 */ /* 0x000fe200078ec0ff */
[----:B------:R-:W-:Y:S01]  /*18530*/  IMAD.X R41, RZ, RZ, R99, P6 ;  /* 0x000000ffff297224 */ /* 0x000fe200030e0663 */
[----:B------:R-:W-:Y:S01]  /*18540*/  IADD3 R33, P1, R98, 0x5000, RZ ;  /* 0x0000500062217810 */ /* 0x000fe20007f3e0ff */
[----:B------:R-:W5:Y:S01]  /*18550*/  LD.E.128 R8, desc[UR58][R8.64] ;  /* 0x0000003a08087980 */ /* 0x000f62000c101d00 */
[----:B------:R-:W-:Y:S01]  /*18560*/  SHF.R.U64 R0, R0, 0x3, RZ ;  /* 0x0000000300007819 */ /* 0x000fe200000012ff */
[----:B------:R-:W-:Y:S01]  /*18570*/  IMAD.WIDE.U32 R20, R199, UR4, R20 ;  /* 0x00000004c7147c25 */ /* 0x000fe2000f8e0014 */
[----:B------:R-:W-:-:S02]  /*18580*/  IADD3 R37, P0, R98, 0x6000, RZ ;  /* 0x0000600062257810 */ /* 0x000fc40007f1e0ff */
[----:B------:R-:W-:Y:S01]  /*18590*/  LOP3.LUT R40, R0, R3, RZ, 0x3c, !PT ;  /* 0x0000000300287212 */ /* 0x000fe200078e3cff */
[----:B------:R-:W-:Y:S01]  /*185a0*/  IMAD R3, R201, 0x20, R227 ;  /* 0x00000020c9037824 */ /* 0x000fe200078e02e3 */
[----:B------:R-:W-:Y:S01]  /*185b0*/  SHF.R.S32.HI R44, RZ, 0x1f, R203 ;  /* 0x0000001fff2c7819 */ /* 0x000fe200000114cb */
[----:B------:R-:W-:Y:S01]  /*185c0*/  IMAD R21, R199, UR5, R21 ;  /* 0x00000005c7157c24 */ /* 0x000fe2000f8e0215 */
[----:B------:R-:W-:Y:S01]  /*185d0*/  LOP3.LUT R12, R13, 0x380, RZ, 0xc0, !PT ;  /* 0x000003800d0c7812 */ /* 0x000fe200078ec0ff */
[----:B------:R-:W-:Y:S01]  /*185e0*/  IMAD R46, R208, 0x80, R3 ;  /* 0x00000080d02e7824 */ /* 0x000fe200078e0203 */
[----:B------:R-:W-:Y:S01]  /*185f0*/  LOP3.LUT R24, R25, 0x380, RZ, 0xc0, !PT ;  /* 0x0000038019187812 */ /* 0x000fe200078ec0ff */
[----:B------:R-:W-:Y:S01]  /*18600*/  ULDC.64 UR4, c[0x0][0xaf0] ;  /* 0x0002bc0000047ab9 */ /* 0x000fe20000000a00 */
[----:B------:R-:W-:Y:S01]  /*18610*/  LOP3.LUT R28, R29, 0x380, RZ, 0xc0, !PT ;  /* 0x000003801d1c7812 */ /* 0x000fe200078ec0ff */
[----:B0-----:R-:W-:Y:S01]  /*18620*/  @P4 IMAD.HI.U32 R0, R46, R45, RZ ;  /* 0x0000002d2e004227 */ /* 0x001fe200078e00ff */
[----:B------:R-:W-:Y:S01]  /*18630*/  LOP3.LUT R32, R33, 0x380, RZ, 0xc0, !PT ;  /* 0x0000038021207812 */ /* 0x000fe200078ec0ff */
[----:B------:R-:W5:Y:S01]  /*18640*/  LD.E.128 R40, desc[UR58][R40.64] ;  /* 0x0000003a28287980 */ /* 0x000f62000c101d00 */
[----:B------:R-:W-:Y:S01]  /*18650*/  LOP3.LUT R36, R37, 0x380, RZ, 0xc0, !PT ;  /* 0x0000038025247812 */ /* 0x000fe200078ec0ff */
[----:B------:R-:W-:Y:S01]  /*18660*/  IMAD R44, R44, UR4, RZ ;  /* 0x000000042c2c7c24 */ /* 0x000fe2000f8e02ff */
[----:B------:R-:W-:-:S02]  /*18670*/  LOP3.LUT R5, R98, 0x380, RZ, 0xc0, !PT ;  /* 0x0000038062057812 */ /* 0x000fc400078ec0ff */
[----:B------:R-:W-:Y:S02]  /*18680*/  MOV R3, R46 ;  /* 0x0000002e00037202 */ /* 0x000fe40000000f00 */
[----:B-1----:R-:W-:Y:S02]  /*18690*/  @P4 SHF.R.U32.HI R3, RZ, R47, R0 ;  /* 0x0000002fff034219 */ /* 0x002fe40000011600 */
[----:B------:R-:W-:Y:S02]  /*186a0*/  SHF.R.U64 R12, R12, 0x3, RZ ;  /* 0x000000030c0c7819 */ /* 0x000fe400000012ff */
        /* <DEDUP_REMOVED lines=14> */
[----:B------:R-:W-:Y:S01]  /*18790*/  IMAD.X R29, RZ, RZ, R99, P2 ;  /* 0x000000ffff1d7224 */ /* 0x000fe200010e0663 */
[----:B------:R-:W-:-:S02]  /*187a0*/  LOP3.LUT R32, R32, R33, RZ, 0x3c, !PT ;  /* 0x0000002120207212 */ /* 0x000fc400078e3cff */
[----:B------:R-:W-:Y:S01]  /*187b0*/  LOP3.LUT R36, R36, R37, RZ, 0x3c, !PT ;  /* 0x0000002524247212 */ /* 0x000fe200078e3cff */
[----:B------:R-:W-:Y:S01]  /*187c0*/  IMAD.X R37, RZ, RZ, R99, P0 ;  /* 0x000000ffff257224 */ /* 0x000fe200000e0663 */
[-C--:B------:R-:W-:Y:S01]  /*187d0*/  IADD3.X R13, RZ, R99.reuse, RZ, P5, !PT ;  /* 0x00000063ff0d7210 */ /* 0x080fe20002ffe4ff */
[----:B------:R-:W-:Y:S01]  /*187e0*/  IMAD.IADD R21, R21, 0x1, R45 ;  /* 0x0000000115157824 */ /* 0x000fe200078e022d */
[----:B------:R-:W-:Y:S02]  /*187f0*/  IADD3.X R33, RZ, R99, RZ, P1, !PT ;  /* 0x00000063ff217210 */ /* 0x000fe40000ffe4ff */
[----:B------:R-:W-:Y:S01]  /*18800*/  LOP3.LUT R98, R5, R98, RZ, 0x3c, !PT ;  /* 0x0000006205627212 */ /* 0x000fe200078e3cff */
[----:B------:R-:W-:Y:S01]  /*18810*/  IMAD R0, R0, UR4, RZ ;  /* 0x0000000400007c24 */ /* 0x000fe2000f8e02ff */
[----:B------:R-:W5:Y:S01]  /*18820*/  LD.E.128 R12, desc[UR58][R12.64] ;  /* 0x0000003a0c0c7980 */ /* 0x000f62000c101d00 */
[----:B------:R-:W-:Y:S02]  /*18830*/  IMAD R45, R102, R47, R46 ;  /* 0x0000002f662d7224 */ /* 0x000fe400078e022e */
[C---:B------:R-:W-:Y:S01]  /*18840*/  IMAD R47, R3.reuse, UR5, R0 ;  /* 0x00000005032f7c24 */ /* 0x040fe2000f8e0200 */
[----:B------:R0:W5:Y:S01]  /*18850*/  LD.E.128 R4, desc[UR58][R98.64] ;  /* 0x0000003a62047980 */ /* 0x000162000c101d00 */
[----:B------:R-:W-:Y:S01]  /*18860*/  IMAD.WIDE.U32 R20, R3, UR4, R20 ;  /* 0x0000000403147c25 */ /* 0x000fe2000f8e0014 */
[----:B------:R-:W-:Y:S01]  /*18870*/  SHF.R.S32.HI R0, RZ, 0x1f, R45 ;  /* 0x0000001fff007819 */ /* 0x000fe2000001142d */
[----:B------:R-:W-:Y:S01]  /*18880*/  ULDC.64 UR4, c[0x0][0xad8] ;  /* 0x0002b60000047ab9 */ /* 0x000fe20000000a00 */
[----:B------:R-:W5:Y:S04]  /*18890*/  LD.E.128 R24, desc[UR58][R24.64] ;  /* 0x0000003a18187980 */ /* 0x000f68000c101d00 */
[----:B------:R-:W5:Y:S04]  /*188a0*/  LD.E.128 R28, desc[UR58][R28.64] ;  /* 0x0000003a1c1c7980 */ /* 0x000f68000c101d00 */
        /* <DEDUP_REMOVED lines=8> */
[----:B------:R-:W-:Y:S01]  /*18930*/  LEA R48, R208, R227, 0x7 ;  /* 0x000000e3d0307211 */ /* 0x000fe200078e38ff */
[----:B------:R-:W-:-:S02]  /*18940*/  IMAD.IADD R21, R21, 0x1, R47 ;  /* 0x0000000115157824 */ /* 0x000fc400078e022f */
[----:B------:R-:W-:Y:S02]  /*18950*/  IMAD R44, R0, UR4, RZ ;  /* 0x00000004002c7c24 */ /* 0x000fe4000f8e02ff */
[C---:B------:R-:W-:Y:S02]  /*18960*/  VIADD R0, R48.reuse, 0x20 ;  /* 0x0000002030007836 */ /* 0x040fe40000000000 */
[C---:B------:R-:W-:Y:S02]  /*18970*/  IMAD R3, R45.reuse, UR5, R44 ;  /* 0x000000052d037c24 */ /* 0x040fe4000f8e022c */
[----:B------:R-:W-:Y:S01]  /*18980*/  IMAD.WIDE.U32 R20, R45, UR4, R20 ;  /* 0x000000042d147c25 */ /* 0x000fe2000f8e0014 */
[-C--:B------:R-:W-:Y:S01]  /*18990*/  ISETP.GE.AND P2, PT, R48, R101.reuse, PT ;  /* 0x000000653000720c */ /* 0x080fe20003f46270 */
[----:B------:R-:W-:Y:S01]  /*189a0*/  ULDC.64 UR4, c[0x0][0xa80] ;  /* 0x0002a00000047ab9 */ /* 0x000fe20000000a00 */
[----:B------:R-:W-:Y:S01]  /*189b0*/  ISETP.GE.AND P0, PT, R0, R101, PT ;  /* 0x000000650000720c */ /* 0x000fe20003f06270 */
[----:B------:R-:W-:Y:S01]  /*189c0*/  IMAD.IADD R3, R21, 0x1, R3 ;  /* 0x0000000115037824 */ /* 0x000fe200078e0203 */
[----:B------:R-:W-:-:S02]  /*189d0*/  LEA R46, P3, R20, UR4, 0x1 ;  /* 0x00000004142e7c11 */ /* 0x000fc4000f8608ff */
[----:B------:R-:W-:Y:S02]  /*189e0*/  IADD3 R0, R2, 0x34820, RZ ;  /* 0x0003482002007810 */ /* 0x000fe40007ffe0ff */
[----:B------:R-:W-:Y:S02]  /*189f0*/  LEA.HI.X R3, R20, UR5, R3, 0x1, P3 ;  /* 0x0000000514037c11 */ /* 0x000fe400098f0c03 */
[----:B------:R-:W-:Y:S01]  /*18a00*/  PRMT R0, RZ, 0x654, R0 ;  /* 0x00000654ff007816 */ /* 0x000fe20000000000 */
[----:B------:R-:W-:Y:S01]  /*18a10*/  VIADD R44, R48, 0x40 ;  /* 0x00000040302c7836 */ /* 0x000fe20000000000 */
[----:B-1----:R0:W1:Y:S01]  /*18a20*/  SHFL.IDX PT, R21, R46, RZ, 0x181f ;  /* 0x00181fff2e157589 */ /* 0x00206200000e0000 */
[----:B------:R-:W-:Y:S01]  /*18a30*/  BSSY B1, `(.L_x_616) ;  /* 0x0000010000017945 */ /* 0x000fe20003800000 */
[----:B------:R0:W-:Y:S02]  /*18a40*/  SYNCS.ARRIVE.TRANS64.RED.A1T0 RZ, [R0+URZ], RZ ;  /* 0x000000ff00ff79a7 */ /* 0x0001e4000810043f */
[----:B------:R0:W2:Y:S01]  /*18a50*/  SHFL.IDX PT, R45, R3, RZ, 0x181f ;  /* 0x00181fff032d7589 */ /* 0x0000a200000e0000 */
[----:B------:R-:W-:-:S02]  /*18a60*/  ISETP.GE.AND P1, PT, R44, R101, PT ;  /* 0x000000652c00720c */ /* 0x000fc40003f26270 */
[----:B------:R-:W-:Y:S02]  /*18a70*/  SHF.R.S32.HI R104, RZ, 0x1f, R200 ;  /* 0x0000001fff687819 */ /* 0x000fe400000114c8 */
[----:B------:R-:W-:Y:S01]  /*18a80*/  SHF.R.S32.HI R105, RZ, 0x1f, R198 ;  /* 0x0000001fff697819 */ /* 0x000fe200000114c6 */
        /* <DEDUP_REMOVED lines=10> */
.L_x_617:
[----:B------:R-:W-:Y:S05]  /*18b30*/  BSYNC B1 ;  /* 0x0000000000017941 */ /* 0x000fea0003800000 */
.L_x_616:
[----:B---3-5:R3:W4:Y:S01]  /*18b40*/  SHFL.IDX PT, R7, R3, 0x1, 0x181f ;  /* 0x00381f0003077f89 */ /* 0x02872200000e0000 */
[----:B------:R-:W-:Y:S03]  /*18b50*/  BSSY B1, `(.L_x_618) ;  /* 0x000000c000017945 */ /* 0x000fe60003800000 */
[----:B------:R3:W0:Y:S01]  /*18b60*/  SHFL.IDX PT, R5, R46, 0x1, 0x181f ;  /* 0x00381f002e057f89 */ /* 0x00062200000e0000 */
[----:B------:R-:W-:Y:S05]  /*18b70*/  @P0 BRA `(.L_x_619) ;  /* 0x0000000000240947 */ /* 0x000fea0003800000 */
[----:B------:R-:W-:Y:S02]  /*18b80*/  ULDC UR4, c[0x0][0xac8] ;  /* 0x0002b20000047ab9 */ /* 0x000fe40000000800 */
[----:B------:R-:W-:Y:S02]  /*18b90*/  ISETP.GE.AND P3, PT, R198, UR4, PT ;  /* 0x00000004c6007c0c */ /* 0x000fe4000bf66270 */
[----:B------:R-:W-:-:S11]  /*18ba0*/  ISETP.GE.AND P4, PT, R200, UR4, PT ;  /* 0x00000004c8007c0c */ /* 0x000fd6000bf86270 */
[-C--:B0-----:R-:W-:Y:S02]  /*18bb0*/  @!P3 LEA R4, P0, R198, R5.reuse, 0x1 ;  /* 0x00000005c604b211 */ /* 0x081fe400078008ff */
[----:B------:R-:W-:Y:S02]  /*18bc0*/  @!P4 LEA R6, P2, R200, R5, 0x1 ;  /* 0x00000005c806c211 */ /* 0x000fe400078408ff */
[-C--:B----4-:R-:W-:Y:S02]  /*18bd0*/  @!P3 LEA.HI.X R5, R198, R7.reuse, R105, 0x1, P0 ;  /* 0x00000007c605b211 */ /* 0x090fe400000f0c69 */
[----:B------:R-:W-:-:S03]  /*18be0*/  @!P4 LEA.HI.X R7, R200, R7, R104, 0x1, P2 ;  /* 0x00000007c807c211 */ /* 0x000fc600010f0c68 */
[----:B------:R0:W-:Y:S04]  /*18bf0*/  @!P3 ST.E.128 desc[UR58][R4.64], R8 ;  /* 0x000000080400b985 */ /* 0x0001e8000c101d3a */
[----:B------:R0:W-:Y:S02]  /*18c00*/  @!P4 ST.E.128 desc[UR58][R6.64], R32 ;  /* 0x000000200600c985 */ /* 0x0001e4000c101d3a */
.L_x_619:
[----:B------:R-:W-:Y:S05]  /*18c10*/  BSYNC B1 ;  /* 0x0000000000017941 */ /* 0x000fea0003800000 */
.L_x_618:
[----:B0---4-:R0:W4:Y:S01]  /*18c20*/  SHFL.IDX PT, R7, R3, 0x2, 0x181f ;  /* 0x00581f0003077f89 */ /* 0x01112200000e0000 */
        /* <DEDUP_REMOVED lines=12> */
.L_x_621:
[----:B------:R-:W-:Y:S05]  /*18cf0*/  BSYNC B1 ;  /* 0x0000000000017941 */ /* 0x000fea0003800000 */
.L_x_620:
[----:B------:R-:W-:Y:S01]  /*18d00*/  IADD3 R0, R48, 0x60, RZ ;  /* 0x0000006030007810 */ /* 0x000fe20007ffe0ff */
[----:B0--3--:R-:W0:Y:S03]  /*18d10*/  SHFL.IDX PT, R3, R3, 0x3, 0x181f ;  /* 0x00781f0003037f89 */ /* 0x009e2600000e0000 */
[----:B------:R-:W-:Y:S01]  /*18d20*/  ISETP.GE.AND P0, PT, R0, R101, PT ;  /* 0x000000650000720c */ /* 0x000fe20003f06270 */
[----:B----4-:R3:W4:-:S12]  /*18d30*/  SHFL.IDX PT, R7, R46, 0x3, 0x181f ;  /* 0x00781f002e077f89 */ /* 0x01071800000e0000 */
[----:B---3--:R-:W-:Y:S05]  /*18d40*/  @P0 BRA `(.L_x_622) ;  /* 0x00000018002c0947 */ /* 0x008fea0003800000 */
[----:B------:R-:W-:Y:S02]  /*18d50*/  ULDC UR4, c[0x0][0xac8] ;  /* 0x0002b20000047ab9 */ /* 0x000fe40000000800 */
[----:B------:R-:W-:-:S13]  /*18d60*/  ISETP.GE.AND P1, PT, R198, UR4, PT ;  /* 0x00000004c6007c0c */ /* 0x000fda000bf26270 */
[----:B----4-:R-:W-:-:S04]  /*18d70*/  @!P1 LEA R4, P0, R198, R7, 0x1 ;  /* 0x00000007c6049211 */ /* 0x010fc800078008ff */
        /* <DEDUP_REMOVED lines=8> */
.L_x_615:
        /* <DEDUP_REMOVED lines=11> */
[----:B------:R-:W-:Y:S01]  /*18eb0*/  IMAD.MOV.U32 R3, RZ, RZ, R25 ;  /* 0x000000ffff037224 */ /* 0x000fe200078e0019 */
[----:B------:R-:W-:Y:S01]  /*18ec0*/  SHF.R.S32.HI R13, RZ, 0x1f, R210 ;  /* 0x0000001fff0d7819 */ /* 0x000fe200000114d2 */
[----:B------:R-:W-:Y:S01]  /*18ed0*/  IMAD.IADD R5, R5, 0x1, R103 ;  /* 0x0000000105057824 */ /* 0x000fe200078e0267 */
[----:B------:R-:W-:-:S02]  /*18ee0*/  SHF.R.S32.HI R24, RZ, 0x1f, R211 ;  /* 0x0000001fff187819 */ /* 0x000fc400000114d3 */
[----:B------:R-:W-:Y:S01]  /*18ef0*/  SHF.R.S32.HI R26, RZ, 0x1f, R212 ;  /* 0x0000001fff1a7819 */ /* 0x000fe200000114d4 */
[C---:B------:R-:W-:Y:S01]  /*18f00*/  IMAD.WIDE.U32 R4, R199.reuse, UR4, R4 ;  /* 0x00000004c7047c25 */ /* 0x040fe2000f8e0004 */
[----:B------:R-:W-:Y:S02]  /*18f10*/  SHF.R.S32.HI R27, RZ, 0x1f, R213 ;  /* 0x0000001fff1b7819 */ /* 0x000fe400000114d5 */
[----:B------:R-:W-:Y:S01]  /*18f20*/  SHF.R.S32.HI R28, RZ, 0x1f, R214 ;  /* 0x0000001fff1c7819 */ /* 0x000fe200000114d6 */
[----:B------:R-:W-:Y:S01]  /*18f30*/  IMAD R5, R199, UR5, R5 ;  /* 0x00000005c7057c24 */ /* 0x000fe2000f8e0205 */
[----:B------:R-:W-:Y:S01]  /*18f40*/  ULDC.64 UR4, c[0x0][0xb40] ;  /* 0x0002d00000047ab9 */ /* 0x000fe20000000a00 */
[----:B------:R-:W-:Y:S01]  /*18f50*/  SHF.R.S32.HI R29, RZ, 0x1f, R215 ;  /* 0x0000001fff1d7819 */ /* 0x000fe200000114d7 */
[----:B------:R-:W-:Y:S01]  /*18f60*/  IMAD R0, R0, UR4, RZ ;  /* 0x0000000400007c24 */ /* 0x000fe2000f8e02ff */
[----:B------:R-:W-:Y:S01]  /*18f70*/  SHF.R.S32.HI R30, RZ, 0x1f, R216 ;  /* 0x0000001fff1e7819 */ /* 0x000fe200000114d8 */
[----:B0-----:R-:W-:Y:S01]  /*18f80*/  @P4 IMAD.HI.U32 R6, R25, R6, RZ ;  /* 0x0000000619064227 */ /* 0x001fe200078e00ff */
[----:B------:R-:W-:-:S02]  /*18f90*/  SHF.R.S32.HI R31, RZ, 0x1f, R217 ;  /* 0x0000001fff1f7819 */ /* 0x000fc400000114d9 */
[----:B------:R-:W-:Y:S01]  /*18fa0*/  SHF.R.S32.HI R32, RZ, 0x1f, R218 ;  /* 0x0000001fff207819 */ /* 0x000fe200000114da */
[C---:B------:R-:W-:Y:S01]  /*18fb0*/  IMAD R7, R203.reuse, UR5, R0 ;  /* 0x00000005cb077c24 */ /* 0x040fe2000f8e0200 */
[----:B------:R-:W-:Y:S01]  /*18fc0*/  SHF.R.S32.HI R33, RZ, 0x1f, R219 ;  /* 0x0000001fff217819 */ /* 0x000fe200000114db */
[----:B------:R-:W-:Y:S01]  /*18fd0*/  IMAD.WIDE.U32 R4, R203, UR4, R4 ;  /* 0x00000004cb047c25 */ /* 0x000fe2000f8e0004 */
[----:B-1----:R-:W-:Y:S01]  /*18fe0*/  @P4 SHF.R.U32.HI R3, RZ, R9, R6 ;  /* 0x00000009ff034219 */ /* 0x002fe20000011606 */
[----:B------:R-:W-:Y:S01]  /*18ff0*/  ULDC.64 UR4, c[0x0][0xb48] ;  /* 0x0002d20000047ab9 */ /* 0x000fe20000000a00 */
[----:B------:R-:W-:Y:S02]  /*19000*/  IADD3 R6, R2, 0x34820, RZ ;  /* 0x0003482002067810 */ /* 0x000fe40007ffe0ff */
[----:B------:R-:W-:Y:S01]  /*19010*/  IADD3 R5, R5, R7, RZ ;  /* 0x0000000705057210 */ /* 0x000fe20007ffe0ff */
[--C-:B------:R-:W-:Y:S01]  /*19020*/  IMAD.MOV R7, RZ, RZ, -R3.reuse ;  /* 0x000000ffff077224 */ /* 0x100fe200078e0a03 */
[----:B------:R-:W-:-:S02]  /*19030*/  SHF.R.S32.HI R0, RZ, 0x1f, R3 ;  /* 0x0000001fff007819 */ /* 0x000fc40000011403 */
[----:B------:R-:W-:Y:S01]  /*19040*/  PRMT R6, RZ, 0x654, R6 ;  /* 0x00000654ff067816 */ /* 0x000fe20000000006 */
[C---:B------:R-:W-:Y:S01]  /*19050*/  IMAD.WIDE.U32 R4, R209.reuse, UR4, R4 ;  /* 0x00000004d1047c25 */ /* 0x040fe2000f8e0004 */
[----:B------:R-:W-:Y:S02]  /*19060*/  SHF.R.S32.HI R34, RZ, 0x1f, R220 ;  /* 0x0000001fff227819 */ /* 0x000fe400000114dc */
[----:B------:R0:W-:Y:S01]  /*19070*/  SYNCS.ARRIVE.TRANS64.RED.A1T0 RZ, [R6+URZ], RZ ;  /* 0x000000ff06ff79a7 */ /* 0x0001e2000810043f */
[----:B------:R-:W-:Y:S01]  /*19080*/  IMAD R7, R102, R7, R25 ;  /* 0x0000000766077224 */ /* 0x000fe200078e0219 */
[----:B------:R-:W-:Y:S01]  /*19090*/  SHF.R.S32.HI R35, RZ, 0x1f, R221 ;  /* 0x0000001fff237819 */ /* 0x000fe200000114dd */
[----:B------:R-:W-:Y:S01]  /*190a0*/  IMAD R0, R0, UR6, RZ ;  /* 0x0000000600007c24 */ /* 0x000fe2000f8e02ff */
[----:B------:R-:W-:Y:S01]  /*190b0*/  SHF.R.S32.HI R98, RZ, 0x1f, R222 ;  /* 0x0000001fff627819 */ /* 0x000fe200000114de */
[----:B------:R-:W-:Y:S01]  /*190c0*/  IMAD R5, R209, UR5, R5 ;  /* 0x00000005d1057c24 */ /* 0x000fe2000f8e0205 */
[----:B------:R-:W-:Y:S01]  /*190d0*/  ULDC.64 UR4, c[0x0][0xb28] ;  /* 0x0002ca0000047ab9 */ /* 0x000fe20000000a00 */
[C---:B------:R-:W-:Y:S01]  /*190e0*/  IMAD R9, R3.reuse, UR7, R0 ;  /* 0x0000000703097c24 */ /* 0x040fe2000f8e0200 */
[----:B------:R-:W-:Y:S01]  /*190f0*/  SHF.R.S32.HI R0, RZ, 0x1f, R7 ;  /* 0x0000001fff007819 */ /* 0x000fe20000011407 */
[----:B------:R-:W-:Y:S01]  /*19100*/  IMAD.WIDE.U32 R4, R3, UR6, R4 ;  /* 0x0000000603047c25 */ /* 0x000fe2000f8e0004 */
[----:B------:R-:W-:-:S02]  /*19110*/  SHF.R.S32.HI R99, RZ, 0x1f, R223 ;  /* 0x0000001fff637819 */ /* 0x000fc400000114df */
[----:B------:R-:W-:Y:S01]  /*19120*/  SHF.R.S32.HI R14, RZ, 0x1f, R224 ;  /* 0x0000001fff0e7819 */ /* 0x000fe200000114e0 */
[----:B------:R-:W-:Y:S02]  /*19130*/  IMAD R0, R0, UR4, RZ ;  /* 0x0000000400007c24 */ /* 0x000fe4000f8e02ff */
[----:B------:R-:W-:Y:S02]  /*19140*/  IMAD.IADD R5, R5, 0x1, R9 ;  /* 0x0000000105057824 */ /* 0x000fe400078e0209 */
[C---:B------:R-:W-:Y:S02]  /*19150*/  IMAD R3, R7.reuse, UR5, R0 ;  /* 0x0000000507037c24 */ /* 0x040fe4000f8e0200 */
[----:B------:R-:W-:Y:S01]  /*19160*/  IMAD.WIDE.U32 R4, R7, UR4, R4 ;  /* 0x0000000407047c25 */ /* 0x000fe2000f8e0004 */
[----:B------:R-:W-:-:S03]  /*19170*/  ULDC.64 UR4, c[0x0][0xb00] ;  /* 0x0002c00000047ab9 */ /* 0x000fc60000000a00 */
[----:B------:R-:W-:Y:S01]  /*19180*/  IMAD.IADD R3, R5, 0x1, R3 ;  /* 0x0000000105037824 */ /* 0x000fe200078e0203 */
[----:B------:R-:W-:-:S04]  /*19190*/  LEA R0, P1, R4, UR4, 0x2 ;  /* 0x0000000404007c11 */ /* 0x000fc8000f8210ff */
[----:B------:R-:W-:Y:S02]  /*191a0*/  LEA.HI.X R3, R4, UR5, R3, 0x2, P1 ;  /* 0x0000000504037c11 */ /* 0x000fe400088f1403 */
[----:B------:R0:W1:Y:S04]  /*191b0*/  SHFL.IDX PT, R4, R0, RZ, 0x1c1f ;  /* 0x001c1fff00047589 */ /* 0x00006800000e0000 */
[----:B------:R0:W2:Y:S01]  /*191c0*/  SHFL.IDX PT, R5, R3, RZ, 0x1c1f ;  /* 0x001c1fff03057589 */ /* 0x0000a200000e0000 */
[----:B------:R-:W-:Y:S05]  /*191d0*/  @P0 BRA `(.L_x_624) ;  /* 0x0000000400000947 */ /* 0x000fea0003800000 */
[----:B------:R-:W-:Y:S02]  /*191e0*/  ULDC UR4, c[0x0][0xac8] ;  /* 0x0002b20000047ab9 */ /* 0x000fe40000000800 */
[----:B------:R-:W-:Y:S02]  /*191f0*/  ISETP.GE.AND P3, PT, R225, UR4, PT ;  /* 0x00000004e1007c0c */ /* 0x000fe4000bf66270 */
[----:B------:R-:W-:Y:S02]  /*19200*/  ISETP.GE.AND P2, PT, R210, UR4, PT ;  /* 0x00000004d2007c0c */ /* 0x000fe4000bf46270 */
[----:B------:R-:W-:Y:S02]  /*19210*/  ISETP.GE.AND P1, PT, R224, UR4, PT ;  /* 0x00000004e0007c0c */ /* 0x000fe4000bf26270 */
[----:B------:R-:W-:Y:S02]  /*19220*/  ISETP.GE.AND P0, PT, R223, UR4, PT ;  /* 0x00000004df007c0c */ /* 0x000fe4000bf06270 */
[----:B------:R-:W-:-:S05]  /*19230*/  ISETP.GE.AND P4, PT, R221, UR4, PT ;  /* 0x00000004dd007c0c */ /* 0x000fca000bf86270 */
[----:B012---:R-:W-:-:S04]  /*19240*/  @!P3 IMAD.WIDE R6, R225, 0x4, R4 ;  /* 0x00000004e106b825 */ /* 0x007fc800078e0204 */
[-C--:B------:R-:W-:Y:S01]  /*19250*/  @!P1 LEA R8, P5, R224, R4.reuse, 0x2 ;  /* 0x00000004e0089211 */ /* 0x080fe200078a10ff */
[----:B------:R0:W-:Y:S01]  /*19260*/  @!P3 ST.E.64 desc[UR58][R6.64], R20 ;  /* 0x000000140600b985 */ /* 0x0001e2000c101b3a */
[----:B------:R-:W-:Y:S02]  /*19270*/  ISETP.GE.AND P3, PT, R222, UR4, PT ;  /* 0x00000004de007c0c */ /* 0x000fe4000bf66270 */
[----:B------:R-:W-:Y:S02]  /*19280*/  @!P1 LEA.HI.X R9, R224, R5, R14, 0x2, P5 ;  /* 0x00000005e0099211 */ /* 0x000fe400028f140e */
[----:B------:R-:W-:Y:S02]  /*19290*/  ISETP.GE.AND P5, PT, R220, UR4, PT ;  /* 0x00000004dc007c0c */ /* 0x000fe4000bfa6270 */
[----:B0-----:R-:W-:-:S04]  /*192a0*/  @!P2 LEA R6, P6, R210, R4, 0x2 ;  /* 0x00000004d206a211 */ /* 0x001fc800078c10ff */
[----:B------:R-:W-:Y:S02]  /*192b0*/  @!P2 LEA.HI.X R7, R210, R5, R13, 0x2, P6 ;  /* 0x00000005d207a211 */ /* 0x000fe400030f140d */
[----:B------:R-:W-:-:S03]  /*192c0*/  @!P0 LEA R10, P6, R223, R4, 0x2 ;  /* 0x00000004df0a8211 */ /* 0x000fc600078c10ff */
[----:B------:R0:W-:Y:S01]  /*192d0*/  @!P2 ST.E.64 desc[UR58][R6.64], R88 ;  /* 0x000000580600a985 */ /* 0x0001e2000c101b3a */
[----:B------:R-:W-:Y:S02]  /*192e0*/  @!P0 LEA.HI.X R11, R223, R5, R99, 0x2, P6 ;  /* 0x00000005df0b8211 */ /* 0x000fe400030f1463 */
[----:B------:R-:W-:Y:S01]  /*192f0*/  ISETP.GE.AND P2, PT, R219, UR4, PT ;  /* 0x00000004db007c0c */ /* 0x000fe2000bf46270 */
[----:B------:R1:W-:Y:S01]  /*19300*/  @!P1 ST.E.64 desc[UR58][R8.64], R90 ;  /* 0x0000005a08009985 */ /* 0x0003e2000c101b3a */
[----:B------:R-:W-:-:S03]  /*19310*/  ISETP.GE.AND P1, PT, R218, UR4, PT ;  /* 0x00000004da007c0c */ /* 0x000fc6000bf26270 */
[----:B------:R2:W-:Y:S01]  /*19320*/  @!P0 ST.E.64 desc[UR58][R10.64], R36 ;  /* 0x000000240a008985 */ /* 0x0005e2000c101b3a */
[CC--:B0-----:R-:W-:Y:S02]  /*19330*/  @!P3 LEA R6, P6, R222.reuse, R4.reuse, 0x2 ;  /* 0x00000004de06b211 */ /* 0x0c1fe400078c10ff */
[CC--:B-1----:R-:W-:Y:S02]  /*19340*/  @!P4 LEA R8, P0, R221.reuse, R4.reuse, 0x2 ;  /* 0x00000004dd08c211 */ /* 0x0c2fe400078010ff */
[-C--:B------:R-:W-:Y:S02]  /*19350*/  @!P3 LEA.HI.X R7, R222, R5.reuse, R98, 0x2, P6 ;  /* 0x00000005de07b211 */ /* 0x080fe400030f1462 */
[----:B------:R-:W-:Y:S02]  /*19360*/  @!P4 LEA.HI.X R9, R221, R5, R35, 0x2, P0 ;  /* 0x00000005dd09c211 */ /* 0x000fe400000f1423 */
[----:B------:R-:W-:Y:S01]  /*19370*/  ISETP.GE.AND P0, PT, R217, UR4, PT ;  /* 0x00000004d9007c0c */ /* 0x000fe2000bf06270 */
[----:B------:R0:W-:Y:S01]  /*19380*/  @!P3 ST.E.64 desc[UR58][R6.64], R40 ;  /* 0x000000280600b985 */ /* 0x0001e2000c101b3a */
[----:B--2---:R-:W-:-:S02]  /*19390*/  @!P5 LEA R10, P6, R220, R4, 0x2 ;  /* 0x00000004dc0ad211 */ /* 0x004fc400078c10ff */
[----:B------:R-:W-:Y:S01]  /*193a0*/  ISETP.GE.AND P3, PT, R216, UR4, PT ;  /* 0x00000004d8007c0c */ /* 0x000fe2000bf66270 */
[----:B------:R1:W-:Y:S01]  /*193b0*/  @!P4 ST.E.64 desc[UR58][R8.64], R44 ;  /* 0x0000002c0800c985 */ /* 0x0003e2000c101b3a */
[----:B------:R-:W-:-:S05]  /*193c0*/  @!P5 LEA.HI.X R11, R220, R5, R34, 0x2, P6 ;  /* 0x00000005dc0bd211 */ /* 0x000fca00030f1422 */
[----:B------:R2:W-:Y:S01]  /*193d0*/  @!P5 ST.E.64 desc[UR58][R10.64], R48 ;  /* 0x000000300a00d985 */ /* 0x0005e2000c101b3a */
[CC--:B0-----:R-:W-:Y:S02]  /*193e0*/  @!P2 LEA R6, P4, R219.reuse, R4.reuse, 0x2 ;  /* 0x00000004db06a211 */ /* 0x0c1fe400078810ff */
[CC--:B-1----:R-:W-:Y:S02]  /*193f0*/  @!P1 LEA R8, P5, R218.reuse, R4.reuse, 0x2 ;  /* 0x00000004da089211 */ /* 0x0c2fe400078a10ff */
[-C--:B------:R-:W-:Y:S02]  /*19400*/  @!P2 LEA.HI.X R7, R219, R5.reuse, R33, 0x2, P4 ;  /* 0x00000005db07a211 */ /* 0x080fe400020f1421 */
[----:B------:R-:W-:Y:S02]  /*19410*/  ISETP.GE.AND P4, PT, R215, UR4, PT ;  /* 0x00000004d7007c0c */ /* 0x000fe4000bf86270 */
[----:B--2---:R-:W-:Y:S01]  /*19420*/  @!P0 LEA R10, P6, R217, R4, 0x2 ;  /* 0x00000004d90a8211 */ /* 0x004fe200078c10ff */
[----:B------:R0:W-:Y:S01]  /*19430*/  @!P2 ST.E.64 desc[UR58][R6.64], R52 ;  /* 0x000000340600a985 */ /* 0x0001e2000c101b3a */
[----:B------:R-:W-:-:S02]  /*19440*/  @!P1 LEA.HI.X R9, R218, R5, R32, 0x2, P5 ;  /* 0x00000005da099211 */ /* 0x000fc400028f1420 */
[----:B------:R-:W-:Y:S02]  /*19450*/  @!P0 LEA.HI.X R11, R217, R5, R31, 0x2, P6 ;  /* 0x00000005d90b8211 */ /* 0x000fe400030f141f */
[----:B------:R-:W-:Y:S01]  /*19460*/  ISETP.GE.AND P2, PT, R214, UR4, PT ;  /* 0x00000004d6007c0c */ /* 0x000fe2000bf46270 */
[----:B------:R1:W-:Y:S01]  /*19470*/  @!P1 ST.E.64 desc[UR58][R8.64], R56 ;  /* 0x0000003808009985 */ /* 0x0003e2000c101b3a */
[----:B------:R-:W-:-:S03]  /*19480*/  ISETP.GE.AND P1, PT, R213, UR4, PT ;  /* 0x00000004d5007c0c */ /* 0x000fc6000bf26270 */
[----:B------:R2:W-:Y:S01]  /*19490*/  @!P0 ST.E.64 desc[UR58][R10.64], R60 ;  /* 0x0000003c0a008985 */ /* 0x0005e2000c101b3a */
[----:B------:R-:W-:Y:S02]  /*194a0*/  ISETP.GE.AND P0, PT, R212, UR4, PT ;  /* 0x00000004d4007c0c */ /* 0x000fe4000bf06270 */
[----:B0-----:R-:W-:-:S04]  /*194b0*/  @!P3 LEA R6, P5, R216, R4, 0x2 ;  /* 0x00000004d806b211 */ /* 0x001fc800078a10ff */
[-C--:B------:R-:W-:Y:S02]  /*194c0*/  @!P3 LEA.HI.X R7, R216, R5.reuse, R30, 0x2, P5 ;  /* 0x00000005d807b211 */ /* 0x080fe400028f141e */
[----:B------:R-:W-:Y:S02]  /*194d0*/  ISETP.GE.AND P5, PT, R211, UR4, PT ;  /* 0x00000004d3007c0c */ /* 0x000fe4000bfa6270 */
[CC--:B-1----:R-:W-:Y:S01]  /*194e0*/  @!P4 LEA R8, P6, R215.reuse, R4.reuse, 0x2 ;  /* 0x00000004d708c211 */ /* 0x0c2fe200078c10ff */
[----:B------:R0:W-:Y:S03]  /*194f0*/  @!P3 ST.E.64 desc[UR58][R6.64], R64 ;  /* 0x000000400600b985 */ /* 0x0001e6000c101b3a */
[----:B------:R-:W-:Y:S02]  /*19500*/  @!P4 LEA.HI.X R9, R215, R5, R29, 0x2, P6 ;  /* 0x00000005d709c211 */ /* 0x000fe400030f141d */
[----:B--2---:R-:W-:-:S03]  /*19510*/  @!P1 LEA R10, P6, R213, R4, 0x2 ;  /* 0x00000004d50a9211 */ /* 0x004fc600078c10ff */
[----:B------:R1:W-:Y:S01]  /*19520*/  @!P4 ST.E.64 desc[UR58][R8.64], R68 ;  /* 0x000000440800c985 */ /* 0x0003e2000c101b3a */
[----:B------:R-:W-:Y:S02]  /*19530*/  @!P1 LEA.HI.X R11, R213, R5, R27, 0x2, P6 ;  /* 0x00000005d50b9211 */ /* 0x000fe400030f141b */
[----:B0-----:R-:W-:-:S04]  /*19540*/  @!P2 LEA R6, P3, R214, R4, 0x2 ;  /* 0x00000004d606a211 */ /* 0x001fc800078610ff */
[----:B------:R-:W-:Y:S02]  /*19550*/  @!P2 LEA.HI.X R7, R214, R5, R28, 0x2, P3 ;  /* 0x00000005d607a211 */ /* 0x000fe400018f141c */
[----:B-1----:R-:W-:-:S03]  /*19560*/  @!P0 LEA R8, P4, R212, R4, 0x2 ;  /* 0x00000004d4088211 */ /* 0x002fc600078810ff */
[----:B------:R3:W-:Y:S01]  /*19570*/  @!P2 ST.E.64 desc[UR58][R6.64], R72 ;  /* 0x000000480600a985 */ /* 0x0007e2000c101b3a */
[C---:B------:R-:W-:Y:S02]  /*19580*/  @!P5 LEA R4, P3, R211.reuse, R4, 0x2 ;  /* 0x00000004d304d211 */ /* 0x040fe400078610ff */
[-C--:B------:R-:W-:Y:S01]  /*19590*/  @!P0 LEA.HI.X R9, R212, R5.reuse, R26, 0x2, P4 ;  /* 0x00000005d4098211 */ /* 0x080fe200020f141a */
[----:B------:R3:W-:Y:S01]  /*195a0*/  @!P1 ST.E.64 desc[UR58][R10.64], R76 ;  /* 0x0000004c0a009985 */ /* 0x0007e2000c101b3a */
[----:B------:R-:W-:-:S03]  /*195b0*/  @!P5 LEA.HI.X R5, R211, R5, R24, 0x2, P3 ;  /* 0x00000005d305d211 */ /* 0x000fc600018f1418 */
[----:B------:R3:W-:Y:S04]  /*195c0*/  @!P0 ST.E.64 desc[UR58][R8.64], R80 ;  /* 0x0000005008008985 */ /* 0x0007e8000c101b3a */
[----:B------:R3:W-:Y:S02]  /*195d0*/  @!P5 ST.E.64 desc[UR58][R4.64], R84 ;  /* 0x000000540400d985 */ /* 0x0007e4000c101b3a */
.L_x_624:
[----:B------:R-:W-:Y:S05]  /*195e0*/  BSYNC B1 ;  /* 0x0000000000017941 */ /* 0x000fea0003800000 */
.L_x_623:
[----:B------:R-:W-:Y:S01]  /*195f0*/  ISETP.GE.AND P0, PT, R12, R101, PT ;  /* 0x000000650c00720c */ /* 0x000fe20003f06270 */
[----:B--23--:R2:W3:Y:S04]  /*19600*/  SHFL.IDX PT, R5, R3, 0x1, 0x1c1f ;  /* 0x003c1f0003057f89 */ /* 0x00c4e800000e0000 */
[----:B-1----:R2:W1:Y:S08]  /*19610*/  SHFL.IDX PT, R4, R0, 0x1, 0x1c1f ;  /* 0x003c1f0000047f89 */ /* 0x00247000000e0000 */
[----:B--2---:R-:W-:Y:S05]  /*19620*/  @P0 BRA `(.L_x_622) ;  /* 0x0000000c00f40947 */ /* 0x004fea0003800000 */
[----:B------:R-:W-:Y:S02]  /*19630*/  ULDC UR4, c[0x0][0xac8] ;  /* 0x0002b20000047ab9 */ /* 0x000fe40000000800 */
[----:B------:R-:W-:Y:S02]  /*19640*/  ISETP.GE.AND P1, PT, R210, UR4, PT ;  /* 0x00000004d2007c0c */ /* 0x000fe4000bf26270 */
[----:B------:R-:W-:Y:S02]  /*19650*/  ISETP.GE.AND P0, PT, R224, UR4, PT ;  /* 0x00000004e0007c0c */ /* 0x000fe4000bf06270 */
[----:B------:R-:W-:Y:S02]  /*19660*/  ISETP.GE.AND P2, PT, R225, UR4, PT ;  /* 0x00000004e1007c0c */ /* 0x000fe4000bf46270 */
[----:B------:R-:W-:Y:S02]  /*19670*/  ISETP.GE.AND P4, PT, R222, UR4, PT ;  /* 0x00000004de007c0c */ /* 0x000fe4000bf86270 */
[----:B------:R-:W-:-:S05]  /*19680*/  ISETP.GE.AND P3, PT, R223, UR4, PT ;  /* 0x00000004df007c0c */ /* 0x000fca000bf66270 */
[-C--:B-1----:R-:W-:Y:S02]  /*19690*/  @!P1 LEA R8, P5, R210, R4.reuse, 0x2 ;  /* 0x00000004d2089211 */ /* 0x082fe400078a10ff */
[-C--:B------:R-:W-:Y:S02]  /*196a0*/  @!P0 LEA R10, P6, R224, R4.reuse, 0x2 ;  /* 0x00000004e00a8211 */ /* 0x080fe400078c10ff */
[-C--:B---3--:R-:W-:Y:S01]  /*196b0*/  @!P1 LEA.HI.X R9, R210, R5.reuse, R13, 0x2, P5 ;  /* 0x00000005d2099211 */ /* 0x088fe200028f140d */
[----:B0-----:R-:W-:Y:S01]  /*196c0*/  @!P2 IMAD.WIDE R6, R225, 0x4, R4 ;  /* 0x00000004e106a825 */ /* 0x001fe200078e0204 */
        /* <DEDUP_REMOVED lines=26> */
[----:B--2---:R-:W-:Y:S01]  /*19870*/  @!P3 LEA R12, P5, R217, R4, 0x2 ;  /* 0x00000004d90cb211 */ /* 0x004fe200078a10ff */
[----:B------:R0:W-:Y:S01]  /*19880*/  @!P1 ST.E.64 desc[UR58][R8.64], R54 ;  /* 0x0000003608009985 */ /* 0x0001e2000c101b3a */
[----:B------:R-:W-:Y:S02]  /*19890*/  ISETP.GE.AND P1, PT, R214, UR4, PT ;  /* 0x00000004d6007c0c */ /* 0x000fe4000bf26270 */
[----:B------:R-:W-:Y:S01]  /*198a0*/  ISETP.GE.AND P0, PT, R213, UR4, PT ;  /* 0x00000004d5007c0c */ /* 0x000fe2000bf06270 */
[----:B------:R1:W-:Y:S01]  /*198b0*/  @!P2 ST.E.64 desc[UR58][R10.64], R58 ;  /* 0x0000003a0a00a985 */ /* 0x0003e2000c101b3a */
[----:B------:R-:W-:-:S02]  /*198c0*/  ISETP.GE.AND P2, PT, R215, UR4, PT ;  /* 0x00000004d7007c0c */ /* 0x000fc4000bf46270 */
[-C--:B------:R-:W-:Y:S02]  /*198d0*/  @!P3 LEA.HI.X R13, R217, R5.reuse, R31, 0x2, P5 ;  /* 0x00000005d90db211 */ /* 0x080fe400028f141f */
[----:B------:R-:W-:Y:S02]  /*198e0*/  ISETP.GE.AND P5, PT, R212, UR4, PT ;  /* 0x00000004d4007c0c */ /* 0x000fe4000bfa6270 */
[CC--:B---3--:R-:W-:Y:S01]  /*198f0*/  @!P4 LEA R14, P6, R216.reuse, R4.reuse, 0x2 ;  /* 0x00000004d80ec211 */ /* 0x0c8fe200078c10ff */
        /* <DEDUP_REMOVED lines=17> */
[----:B------:R-:W-:-:S04]  /*19a10*/  LEA R4, P0, R211, R4, 0x2 ;  /* 0x00000004d3047211 */ /* 0x000fc800078010ff */
[----:B------:R-:W-:-:S05]  /*19a20*/  LEA.HI.X R5, R211, R5, R24, 0x2, P0 ;  /* 0x00000005d3057211 */ /* 0x000fca00000f1418 */
[----:B------:R4:W-:Y:S01]  /*19a30*/  ST.E.64 desc[UR58][R4.64], R86 ;  /* 0x0000005604007985 */ /* 0x0009e2000c101b3a */
[----:B------:R-:W-:Y:S05]  /*19a40*/  BRA `(.L_x_622) ;  /* 0x0000000800ec7947 */ /* 0x000fea0003800000 */
.L_x_613:
[----:B------:R-:W-:Y:S01]  /*19a50*/  ULDC.64 UR6, c[0x0][0xc08] ;  /* 0x0003020000067ab9 */ /* 0x000fe20000000a00 */
[----:B------:R-:W-:Y:S01]  /*19a60*/  ULDC.64 UR4, c[0x0][0xc00] ;  /* 0x0003000000047ab9 */ /* 0x000fe20000000a00 */
[----:B------:R-:W-:Y:S01]  /*19a70*/  ISETP.NE.U32.AND P1, PT, RZ, UR6, PT ;  /* 0x00000006ff007c0c */ /* 0x000fe2000bf25070 */
[----:B------:R-:W-:Y:S01]  /*19a80*/  IMAD.MOV.U32 R3, RZ, RZ, RZ ;  /* 0x000000ffff037224 */ /* 0x000fe200078e00ff */
[----:B------:R-:W-:Y:S02]  /*19a90*/  ISETP.NE.U32.AND P0, PT, RZ, UR4, PT ;  /* 0x00000004ff007c0c */ /* 0x000fe4000bf05070 */
[----:B------:R-:W-:Y:S02]  /*19aa0*/  ISETP.NE.AND.EX P1, PT, RZ, UR7, PT, P1 ;  /* 0x00000007ff007c0c */ /* 0x000fe4000bf25310 */
[----:B------:R-:W-:Y:S02]  /*19ab0*/  IADD3 R4, P2, R204, UR4, RZ ;  /* 0x00000004cc047c10 */ /* 0x000fe4000ff5e0ff */
[----:B------:R-:W-:-:S02]  /*19ac0*/  ISETP.NE.AND.EX P0, PT, RZ, UR5, PT, P0 ;  /* 0x00000005ff007c0c */ /* 0x000fc4000bf05300 */
[----:B------:R-:W-:Y:S01]  /*19ad0*/  IADD3.X R5, R205, UR5, RZ, P2, !PT ;  /* 0x00000005cd057c10 */ /* 0x000fe200097fe4ff */
[----:B------:R-:W-:Y:S02]  /*19ae0*/  ULDC UR4, c[0x0][0xa88] ;  /* 0x0002a20000047ab9 */ /* 0x000fe40000000800 */
[----:B------:R-:W-:-:S04]  /*19af0*/  MOV R0, UR4 ;  /* 0x0000000400007c02 */ /* 0x000fc80008000f00 */
[----:B------:R-:W-:-:S04]  /*19b00*/  @P1 IADD3 R204, P2, R204, UR6, RZ ;  /* 0x00000006cccc1c10 */ /* 0x000fc8000ff5e0ff */
[----:B------:R-:W-:Y:S01]  /*19b10*/  @P1 IADD3.X R205, R205, UR7, RZ, P2, !PT ;  /* 0x00000007cdcd1c10 */ /* 0x000fe200097fe4ff */
[----:B------:R3:W5:Y:S04]  /*19b20*/  @P0 LDG.E R3, desc[UR58][R4.64] ;  /* 0x0000003a04030981 */ /* 0x000768000c1e1900 */
[----:B------:R3:W5:Y:S01]  /*19b30*/  @P1 LDG.E R0, desc[UR58][R204.64] ;  /* 0x0000003acc001981 */ /* 0x000762000c1e1900 */
[----:B------:R-:W-:Y:S01]  /*19b40*/  ISETP.NE.AND P2, PT, R202, RZ, PT ;  /* 0x000000ffca00720c */ /* 0x000fe20003f45270 */
[----:B0-----:R-:W0:-:S12]  /*19b50*/  S2R R6, SR_TID.X ;  /* 0x0000000000067919 */ /* 0x001e180000002100 */
[----:B------:R-:W4:Y:S01]  /*19b60*/  @!P2 LDC R202, c[0x0][0xad4] ;  /* 0x0002b500ffcaab82 */ /* 0x000f220000000800 */
[----:B0-----:R-:W-:Y:S01]  /*19b70*/  VIADD R6, R6, 0xffffff80 ;  /* 0xffffff8006067836 */ /* 0x001fe20000000000 */
[----:B----4-:R-:W-:-:S04]  /*19b80*/  ISETP.GT.AND P2, PT, R202, 0x1, PT ;  /* 0x00000001ca00780c */ /* 0x010fc80003f44270 */
[----:B------:R-:W-:Y:S01]  /*19b90*/  ISETP.GT.AND P3, PT, R6, 0x7f, PT ;  /* 0x0000007f0600780c */ /* 0x000fe20003f64270 */
[----:B---3--:R-:W-:-:S12]  /*19ba0*/  @P1 BRA `(.L_x_625) ;  /* 0x0000000000101947 */ /* 0x008fd80003800000 */
[----:B------:R-:W-:Y:S05]  /*19bb0*/  @!P0 BRA `(.L_x_625) ;  /* 0x00000000000c8947 */ /* 0x000fea0003800000 */
[----:B------:R-:W3:Y:S04]  /*19bc0*/  LDG.E R7, desc[UR58][R4.64] ;  /* 0x0000003a04077981 */ /* 0x000ee8000c1e1900 */
[----:B-----5:R-:W3:Y:S02]  /*19bd0*/  LDG.E R0, desc[UR58][R4.64+0x4] ;  /* 0x0000043a04007981 */ /* 0x020ee4000c1e1900 */
[----:B---3--:R-:W-:-:S07]  /*19be0*/  IMAD.IADD R0, R0, 0x1, -R7 ;  /* 0x0000000100007824 */ /* 0x008fce00078e0a07 */
.L_x_625:
[----:B------:R-:W-:Y:S01]  /*19bf0*/  BSSY B1, `(.L_x_626) ;  /* 0x0000037000017945 */ /* 0x000fe20003800000 */
[----:B------:R-:W-:Y:S02]  /*19c00*/  SEL R203, R203, RZ, !P0 ;  /* 0x000000ffcbcb7207 */ /* 0x000fe40004000000 */
[----:B------:R-:W-:Y:S02]  /*19c10*/  SEL R226, R226, RZ, !P0 ;  /* 0x000000ffe2e27207 */ /* 0x000fe40004000000 */
[----:B-----5:R-:W-:Y:S01]  /*19c20*/  SHF.R.S32.HI R26, RZ, 0x1f, R3 ;  /* 0x0000001fff1a7819 */ /* 0x020fe20000011403 */
[----:B------:R-:W-:Y:S06]  /*19c30*/  @P3 BRA `(.L_x_627) ;  /* 0x0000000000c83947 */ /* 0x000fec0003800000 */
[----:B------:R-:W0:Y:S01]  /*19c40*/  S2R R5, SR_TID.X ;  /* 0x0000000000057919 */ /* 0x000e220000002100 */
[----:B------:R-:W3:Y:S01]  /*19c50*/  LDC R29, c[0x0][0xbe8] ;  /* 0x0002fa00ff1d7b82 */ /* 0x000ee20000000800 */
[----:B0-----:R-:W-:Y:S01]  /*19c60*/  LEA R4, R208, R5, 0x7 ;  /* 0x00000005d0047211 */ /* 0x001fe200078e38ff */
[----:B---3--:R-:W-:-:S04]  /*19c70*/  IMAD R5, R0, R29, RZ ;  /* 0x0000001d00057224 */ /* 0x008fc800078e02ff */
[----:B------:R-:W-:-:S05]  /*19c80*/  VIADD R27, R4, 0xffffff80 ;  /* 0xffffff80041b7836 */ /* 0x000fca0000000000 */
[----:B------:R-:W-:-:S13]  /*19c90*/  ISETP.GE.AND P0, PT, R27, R5, PT ;  /* 0x000000051b00720c */ /* 0x000fda0003f06270 */
[----:B------:R-:W-:Y:S05]  /*19ca0*/  @P0 BRA `(.L_x_627) ;  /* 0x0000000000ac0947 */ /* 0x000fea0003800000 */
[----:B------:R-:W-:Y:S01]  /*19cb0*/  IMAD.MOV.U32 R24, RZ, RZ, 0x9b8 ;  /* 0x000009b8ff187424 */ /* 0x000fe200078e00ff */
[----:B------:R-:W-:Y:S01]  /*19cc0*/  ISETP.GT.AND P0, PT, R202, 0x1, PT ;  /* 0x00000001ca00780c */ /* 0x000fe20003f04270 */
[----:B------:R-:W0:Y:S01]  /*19cd0*/  LDC.64 R4, c[0x0][0xba8] ;  /* 0x0002ea00ff047b82 */ /* 0x000e220000000a00 */
[----:B------:R-:W-:Y:S02]  /*19ce0*/  ISETP.NE.AND P1, PT, R29, 0x1, PT ;  /* 0x000000011d00780c */ /* 0x000fe40003f25270 */
[----:B------:R-:W-:Y:S02]  /*19cf0*/  SEL R24, R24, 0x978, P0 ;  /* 0x0000097818187807 */ /* 0x000fe40000000000 */
[----:B------:R-:W-:Y:S02]  /*19d00*/  MOV R21, R27 ;  /* 0x0000001b00157202 */ /* 0x000fe40000000f00 */
[----:B------:R-:W-:Y:S01]  /*19d10*/  SEL R209, R209, RZ, P0 ;  /* 0x000000ffd1d17207 */ /* 0x000fe20000000000 */
[----:B------:R-:W3:Y:S08]  /*19d20*/  LDC.64 R14, c[0x0][R24+0x220] ;  /* 0x00008800180e7b82 */ /* 0x000ef00000000a00 */
[----:B------:R-:W4:Y:S08]  /*19d30*/  LDC.64 R12, c[0x0][R24+0x218] ;  /* 0x00008600180c7b82 */ /* 0x000f300000000a00 */
[----:B------:R-:W5:Y:S08]  /*19d40*/  LDC.64 R8, c[0x0][R24+0x228] ;  /* 0x00008a0018087b82 */ /* 0x000f700000000a00 */
[----:B------:R-:W1:Y:S08]  /*19d50*/  LDC.64 R6, c[0x0][R24+0x210] ;  /* 0x0000840018067b82 */ /* 0x000e700000000a00 */
[----:B------:R-:W2:Y:S08]  /*19d60*/  @P1 LDC R20, c[0x0][0xbec] ;  /* 0x0002fb00ff141b82 */ /* 0x000eb00000000800 */
[----:B------:R-:W5:Y:S01]  /*19d70*/  @P1 LDC R31, c[0x0][0xbf0] ;  /* 0x0002fc00ff1f1b82 */ /* 0x000f620000000800 */
[----:B---3--:R-:W-:-:S07]  /*19d80*/  IMAD R15, R15, R203, RZ ;  /* 0x000000cb0f0f7224 */ /* 0x008fce00078e02ff */
[----:B0-----:R-:W0:Y:S01]  /*19d90*/  @!P0 LDC R4, c[0x0][0xb50] ;  /* 0x0002d400ff048b82 */ /* 0x001e220000000800 */
[----:B------:R-:W-:-:S04]  /*19da0*/  IMAD.WIDE.U32 R10, R14, R203, RZ ;  /* 0x000000cb0e0a7225 */ /* 0x000fc800078e00ff */
[----:B------:R-:W-:Y:S02]  /*19db0*/  IMAD R15, R14, R226, R15 ;  /* 0x000000e20e0f7224 */ /* 0x000fe400078e020f */
[----:B--2---:R-:W-:Y:S01]  /*19dc0*/  @P1 IMAD.HI.U32 R20, R27, R20, RZ ;  /* 0x000000141b141227 */ /* 0x004fe200078e00ff */
[----:B------:R-:W2:Y:S02]  /*19dd0*/  @!P0 LDC R5, c[0x0][0xb54] ;  /* 0x0002d500ff058b82 */ /* 0x000ea40000000800 */
[----:B------:R-:W-:Y:S01]  /*19de0*/  IADD3 R15, R11, R15, RZ ;  /* 0x0000000f0b0f7210 */ /* 0x000fe20007ffe0ff */
[-C--:B----4-:R-:W-:Y:S02]  /*19df0*/  IMAD R25, R13, R199.reuse, RZ ;  /* 0x000000c70d197224 */ /* 0x090fe400078e02ff */
[----:B------:R-:W-:Y:S01]  /*19e00*/  IMAD.WIDE.U32 R12, R12, R199, RZ ;  /* 0x000000c70c0c7225 */ /* 0x000fe200078e00ff */
[----:B-----5:R-:W-:-:S03]  /*19e10*/  @P1 SHF.R.U32.HI R21, RZ, R31, R20 ;  /* 0x0000001fff151219 */ /* 0x020fc60000011614 */
[----:B------:R-:W-:Y:S01]  /*19e20*/  IMAD.IADD R25, R13, 0x1, R25 ;  /* 0x000000010d197824 */ /* 0x000fe200078e0219 */
[----:B------:R-:W-:Y:S01]  /*19e30*/  IADD3 R12, P1, P3, R10, R12, R3 ;  /* 0x0000000c0a0c7210 */ /* 0x000fe20007b3e003 */
[-C--:B------:R-:W-:Y:S02]  /*19e40*/  IMAD R13, R9, R209.reuse, RZ ;  /* 0x000000d1090d7224 */ /* 0x080fe400078e02ff */
[----:B------:R-:W-:Y:S02]  /*19e50*/  IMAD.MOV R10, RZ, RZ, -R21 ;  /* 0x000000ffff0a7224 */ /* 0x000fe400078e0a15 */
[----:B------:R-:W-:-:S04]  /*19e60*/  IMAD.WIDE.U32 R8, R8, R209, RZ ;  /* 0x000000d108087225 */ /* 0x000fc800078e00ff */
[----:B------:R-:W-:Y:S01]  /*19e70*/  IMAD R11, R29, R10, R27 ;  /* 0x0000000a1d0b7224 */ /* 0x000fe200078e021b */
[----:B------:R-:W-:Y:S01]  /*19e80*/  IADD3.X R10, R15, R25, R26, P1, P3 ;  /* 0x000000190f0a7210 */ /* 0x000fe20000fe641a */
[----:B------:R-:W-:Y:S01]  /*19e90*/  IMAD.IADD R13, R9, 0x1, R13 ;  /* 0x00000001090d7824 */ /* 0x000fe200078e020d */
[----:B------:R-:W-:Y:S01]  /*19ea0*/  IADD3 R8, P0, P1, R21, R12, R8 ;  /* 0x0000000c15087210 */ /* 0x000fe2000791e008 */
[----:B-1----:R-:W-:Y:S01]  /*19eb0*/  IMAD R7, R7, R11, RZ ;  /* 0x0000000b07077224 */ /* 0x002fe200078e02ff */
[----:B------:R-:W-:-:S04]  /*19ec0*/  SHF.R.S32.HI R21, RZ, 0x1f, R21 ;  /* 0x0000001fff157819 */ /* 0x000fc80000011415 */
[----:B------:R-:W-:Y:S02]  /*19ed0*/  IADD3.X R9, R21, R10, R13, P0, P1 ;  /* 0x0000000a15097210 */ /* 0x000fe400007e240d */
[----:B------:R-:W-:-:S05]  /*19ee0*/  SHF.R.S32.HI R13, RZ, 0x1f, R11 ;  /* 0x0000001fff0d7819 */ /* 0x000fca000001140b */
[C---:B------:R-:W-:Y:S02]  /*19ef0*/  IMAD R13, R6.reuse, R13, R7 ;  /* 0x0000000d060d7224 */ /* 0x040fe400078e0207 */
[----:B------:R-:W-:-:S04]  /*19f00*/  IMAD.WIDE.U32 R6, R6, R11, R8 ;  /* 0x0000000b06067225 */ /* 0x000fc800078e0008 */
[----:B------:R-:W-:Y:S01]  /*19f10*/  IMAD.IADD R7, R7, 0x1, R13 ;  /* 0x0000000107077824 */ /* 0x000fe200078e020d */
[----:B0-----:R-:W-:-:S04]  /*19f20*/  LEA R4, P0, R6, R4, 0x2 ;  /* 0x0000000406047211 */ /* 0x001fc800078010ff */
[----:B--2---:R-:W-:Y:S02]  /*19f30*/  LEA.HI.X R5, R6, R5, R7, 0x2, P0 ;  /* 0x0000000506057211 */ /* 0x004fe400000f1407 */
[----:B------:R-:W-:-:S05]  /*19f40*/  MOV R7, 0xff800000 ;  /* 0xff80000000077802 */ /* 0x000fca0000000f00 */
[----:B------:R0:W-:Y:S02]  /*19f50*/  STG.E desc[UR58][R4.64], R7 ;  /* 0x0000000704007986 */ /* 0x0001e4000c10193a */
.L_x_627:
[----:B------:R-:W-:Y:S05]  /*19f60*/  BSYNC B1 ;  /* 0x0000000000017941 */ /* 0x000fea0003800000 */
.L_x_626:
[----:B------:R-:W-:Y:S05]  /*19f70*/  @P2 BRA `(.L_x_622) ;  /* 0x0000000400a02947 */ /* 0x000fea0003800000 */
[----:B------:R-:W3:Y:S01]  /*19f80*/  LDC R11, c[0x0][0xbe8] ;  /* 0x0002fa00ff0b7b82 */ /* 0x000ee20000000800 */
[----:B------:R-:W-:Y:S01]  /*19f90*/  ULDC.64 UR4, c[0x0][0xaa0] ;  /* 0x0002a80000047ab9 */ /* 0x000fe20000000a00 */
[----:B------:R-:W-:Y:S01]  /*19fa0*/  ULDC.64 UR6, c[0x0][0xaf0] ;  /* 0x0002bc0000067ab9 */ /* 0x000fe20000000a00 */
[----:B0-----:R-:W-:Y:S01]  /*19fb0*/  IMAD R4, R26, UR4, RZ ;  /* 0x000000041a047c24 */ /* 0x001fe2000f8e02ff */
[----:B------:R-:W-:Y:S01]  /*19fc0*/  BSSY B1, `(.L_x_628) ;  /* 0x0000039000017945 */ /* 0x000fe20003800000 */
[----:B------:R-:W-:Y:S02]  /*19fd0*/  SHF.R.S32.HI R10, RZ, 0x1f, R200 ;  /* 0x0000001fff0a7819 */ /* 0x000fe400000114c8 */
[C---:B------:R-:W-:Y:S01]  /*19fe0*/  IMAD R7, R3.reuse, UR5, R4 ;  /* 0x0000000503077c24 */ /* 0x040fe2000f8e0204 */
[----:B------:R-:W-:Y:S01]  /*19ff0*/  SHF.R.S32.HI R14, RZ, 0x1f, R198 ;  /* 0x0000001fff0e7819 */ /* 0x000fe200000114c6 */
[----:B------:R-:W-:Y:S01]  /*1a000*/  IMAD.WIDE.U32 R4, R3, UR4, RZ ;  /* 0x0000000403047c25 */ /* 0x000fe2000f8e00ff */
[----:B------:R-:W-:-:S03]  /*1a010*/  ULDC.64 UR4, c[0x0][0xae8] ;  /* 0x0002ba0000047ab9 */ /* 0x000fc60000000a00 */
[----:B------:R-:W-:Y:S02]  /*1a020*/  IMAD R3, R201, 0x20, R227 ;  /* 0x00000020c9037824 */ /* 0x000fe400078e02e3 */
[----:B------:R-:W-:Y:S02]  /*1a030*/  IMAD.IADD R5, R5, 0x1, R7 ;  /* 0x0000000105057824 */ /* 0x000fe400078e0207 */
[----:B------:R-:W-:Y:S01]  /*1a040*/  IMAD R7, R226, UR6, RZ ;  /* 0x00000006e2077c24 */ /* 0x000fe2000f8e02ff */
[----:B------:R-:W-:Y:S01]  /*1a050*/  LEA R9, R208, R3, 0x7 ;  /* 0x00000003d0097211 */ /* 0x000fe200078e38ff */
[----:B------:R-:W-:-:S04]  /*1a060*/  IMAD.WIDE.U32 R4, R199, UR4, R4 ;  /* 0x00000004c7047c25 */ /* 0x000fc8000f8e0004 */
[----:B------:R-:W-:Y:S01]  /*1a070*/  IMAD.MOV.U32 R3, RZ, RZ, R9 ;  /* 0x000000ffff037224 */ /* 0x000fe200078e0009 */
[----:B---3--:R-:W-:Y:S01]  /*1a080*/  ISETP.NE.AND P0, PT, R11, 0x1, PT ;  /* 0x000000010b00780c */ /* 0x008fe20003f05270 */
[----:B------:R-:W-:Y:S01]  /*1a090*/  IMAD R5, R199, UR5, R5 ;  /* 0x00000005c7057c24 */ /* 0x000fe2000f8e0205 */
[----:B------:R-:W-:Y:S01]  /*1a0a0*/  ULDC.64 UR4, c[0x0][0xae0] ;  /* 0x0002b80000047ab9 */ /* 0x000fe20000000a00 */
[C---:B------:R-:W-:Y:S02]  /*1a0b0*/  IMAD R7, R203.reuse, UR7, R7 ;  /* 0x00000007cb077c24 */ /* 0x040fe4000f8e0207 */
[----:B------:R-:W-:-:S05]  /*1a0c0*/  IMAD.WIDE.U32 R4, R203, UR6, R4 ;  /* 0x00000006cb047c25 */ /* 0x000fca000f8e0004 */
[----:B------:R-:W-:-:S03]  /*1a0d0*/  IADD3 R5, R5, R7, RZ ;  /* 0x0000000705057210 */ /* 0x000fc60007ffe0ff */
[----:B------:R-:W0:Y:S08]  /*1a0e0*/  @P0 LDC R6, c[0x0][0xbec] ;  /* 0x0002fb00ff060b82 */ /* 0x000e300000000800 */
[----:B------:R-:W3:Y:S01]  /*1a0f0*/  @P0 LDC R13, c[0x0][0xbf0] ;  /* 0x0002fc00ff0d0b82 */ /* 0x000ee20000000800 */
[----:B0-----:R-:W-:-:S05]  /*1a100*/  @P0 IMAD.HI.U32 R6, R9, R6, RZ ;  /* 0x0000000609060227 */ /* 0x001fca00078e00ff */
[----:B---3--:R-:W-:-:S04]  /*1a110*/  @P0 SHF.R.U32.HI R3, RZ, R13, R6 ;  /* 0x0000000dff030219 */ /* 0x008fc80000011606 */
[--C-:B------:R-:W-:Y:S01]  /*1a120*/  SHF.R.S32.HI R6, RZ, 0x1f, R3.reuse ;  /* 0x0000001fff067819 */ /* 0x100fe20000011403 */
[----:B------:R-:W-:Y:S02]  /*1a130*/  IMAD.MOV R8, RZ, RZ, -R3 ;  /* 0x000000ffff087224 */ /* 0x000fe400078e0a03 */
[----:B------:R-:W-:-:S04]  /*1a140*/  IMAD.WIDE.U32 R4, R3, UR4, R4 ;  /* 0x0000000403047c25 */ /* 0x000fc8000f8e0004 */
[----:B------:R-:W-:Y:S02]  /*1a150*/  IMAD R6, R6, UR4, RZ ;  /* 0x0000000406067c24 */ /* 0x000fe4000f8e02ff */
[----:B------:R-:W-:Y:S02]  /*1a160*/  IMAD R7, R11, R8, R9 ;  /* 0x000000080b077224 */ /* 0x000fe400078e0209 */
[----:B------:R-:W-:Y:S01]  /*1a170*/  IMAD R9, R3, UR5, R6 ;  /* 0x0000000503097c24 */ /* 0x000fe2000f8e0206 */
[----:B------:R-:W-:Y:S01]  /*1a180*/  ULDC.64 UR4, c[0x0][0xad8] ;  /* 0x0002b60000047ab9 */ /* 0x000fe20000000a00 */
[----:B------:R-:W-:Y:S01]  /*1a190*/  IMAD R8, R208, 0x80, R227 ;  /* 0x00000080d0087824 */ /* 0x000fe200078e02e3 */
[----:B------:R-:W-:Y:S01]  /*1a1a0*/  SHF.R.S32.HI R3, RZ, 0x1f, R7 ;  /* 0x0000001fff037819 */ /* 0x000fe20000011407 */
[----:B------:R-:W-:Y:S02]  /*1a1b0*/  IMAD.IADD R5, R5, 0x1, R9 ;  /* 0x0000000105057824 */ /* 0x000fe400078e0209 */
[----:B------:R-:W-:Y:S01]  /*1a1c0*/  IMAD R11, R0, R11, RZ ;  /* 0x0000000b000b7224 */ /* 0x000fe200078e02ff */
[----:B------:R-:W-:Y:S01]  /*1a1d0*/  IADD3 R0, R8, 0x20, RZ ;  /* 0x0000002008007810 */ /* 0x000fe20007ffe0ff */
[----:B------:R-:W-:-:S02]  /*1a1e0*/  IMAD R6, R3, UR4, RZ ;  /* 0x0000000403067c24 */ /* 0x000fc4000f8e02ff */
[C---:B------:R-:W-:Y:S01]  /*1a1f0*/  IMAD.WIDE.U32 R4, R7.reuse, UR4, R4 ;  /* 0x0000000407047c25 */ /* 0x040fe2000f8e0004 */
[-C--:B------:R-:W-:Y:S02]  /*1a200*/  ISETP.GE.AND P2, PT, R8, R11.reuse, PT ;  /* 0x0000000b0800720c */ /* 0x080fe40003f46270 */
[----:B------:R-:W-:Y:S01]  /*1a210*/  ISETP.GE.AND P1, PT, R0, R11, PT ;  /* 0x0000000b0000720c */ /* 0x000fe20003f26270 */
[----:B------:R-:W-:Y:S01]  /*1a220*/  IMAD R3, R7, UR5, R6 ;  /* 0x0000000507037c24 */ /* 0x000fe2000f8e0206 */
[----:B------:R-:W-:Y:S01]  /*1a230*/  ULDC.64 UR4, c[0x0][0xa80] ;  /* 0x0002a00000047ab9 */ /* 0x000fe20000000a00 */
[----:B------:R-:W-:Y:S01]  /*1a240*/  VIADD R0, R8, 0x40 ;  /* 0x0000004008007836 */ /* 0x000fe20000000000 */
[----:B------:R-:W-:Y:S01]  /*1a250*/  LEA R6, P3, R4, UR4, 0x1 ;  /* 0x0000000404067c11 */ /* 0x000fe2000f8608ff */
[----:B------:R-:W-:-:S03]  /*1a260*/  IMAD.IADD R3, R5, 0x1, R3 ;  /* 0x0000000105037824 */ /* 0x000fc600078e0203 */
[----:B------:R-:W-:Y:S01]  /*1a270*/  ISETP.GE.AND P0, PT, R0, R11, PT ;  /* 0x0000000b0000720c */ /* 0x000fe20003f06270 */
[----:B------:R0:W3:Y:S01]  /*1a280*/  SHFL.IDX PT, R7, R6, RZ, 0x181f ;  /* 0x00181fff06077589 */ /* 0x0000e200000e0000 */
[----:B------:R-:W-:-:S05]  /*1a290*/  LEA.HI.X R3, R4, UR5, R3, 0x1, P3 ;  /* 0x0000000504037c11 */ /* 0x000fca00098f0c03 */
[----:B------:R0:W4:Y:S01]  /*1a2a0*/  SHFL.IDX PT, R5, R3, RZ, 0x181f ;  /* 0x00181fff03057589 */ /* 0x00012200000e0000 */
        /* <DEDUP_REMOVED lines=8> */
[----:B------:R3:W-:Y:S04]  /*1a330*/  @!P4 ST.E.128 desc[UR58][R12.64], RZ ;  /* 0x000000ff0c00c985 */ /* 0x0007e8000c101d3a */
[----:B------:R3:W-:Y:S02]  /*1a340*/  @!P5 ST.E.128 desc[UR58][R4.64], RZ ;  /* 0x000000ff0400d985 */ /* 0x0007e4000c101d3a */
.L_x_629:
[----:B------:R-:W-:Y:S05]  /*1a350*/  BSYNC B1 ;  /* 0x0000000000017941 */ /* 0x000fea0003800000 */
.L_x_628:
[----:B---34-:R3:W4:Y:S01]  /*1a360*/  SHFL.IDX PT, R5, R3, 0x1, 0x181f ;  /* 0x00381f0003057f89 */ /* 0x01872200000e0000 */
        /* <DEDUP_REMOVED lines=10> */
[----:B------:R0:W-:Y:S04]  /*1a410*/  @!P3 ST.E.128 desc[UR58][R12.64], RZ ;  /* 0x000000ff0c00b985 */ /* 0x0001e8000c101d3a */
[----:B------:R0:W-:Y:S02]  /*1a420*/  @!P4 ST.E.128 desc[UR58][R4.64], RZ ;  /* 0x000000ff0400c985 */ /* 0x0001e4000c101d3a */
.L_x_631:
[----:B------:R-:W-:Y:S05]  /*1a430*/  BSYNC B1 ;  /* 0x0000000000017941 */ /* 0x000fea0003800000 */
.L_x_630:
        /* <DEDUP_REMOVED lines=13> */
.L_x_633:
[----:B------:R-:W-:Y:S05]  /*1a510*/  BSYNC B1 ;  /* 0x0000000000017941 */ /* 0x000fea0003800000 */
.L_x_632:
[----:B------:R-:W-:Y:S01]  /*1a520*/  IADD3 R0, R8, 0x60, RZ ;  /* 0x0000006008007810 */ /* 0x000fe20007ffe0ff */
[----:B0--3--:R-:W0:Y:S03]  /*1a530*/  SHFL.IDX PT, R3, R3, 0x3, 0x181f ;  /* 0x00781f0003037f89 */ /* 0x009e2600000e0000 */
[----:B------:R-:W-:Y:S01]  /*1a540*/  ISETP.GE.AND P0, PT, R0, R11, PT ;  /* 0x0000000b0000720c */ /* 0x000fe20003f06270 */
[----:B----4-:R3:W4:-:S12]  /*1a550*/  SHFL.IDX PT, R5, R6, 0x3, 0x181f ;  /* 0x00781f0006057f89 */ /* 0x01071800000e0000 */
[----:B---3--:R-:W-:Y:S05]  /*1a560*/  @P0 BRA `(.L_x_622) ;  /* 0x0000000000240947 */ /* 0x008fea0003800000 */
[----:B------:R-:W-:Y:S02]  /*1a570*/  ULDC UR4, c[0x0][0xac8] ;  /* 0x0002b20000047ab9 */ /* 0x000fe40000000800 */
[----:B------:R-:W-:Y:S02]  /*1a580*/  ISETP.GE.AND P2, PT, R198, UR4, PT ;  /* 0x00000004c6007c0c */ /* 0x000fe4000bf46270 */
[----:B------:R-:W-:-:S11]  /*1a590*/  ISETP.GE.AND P3, PT, R200, UR4, PT ;  /* 0x00000004c8007c0c */ /* 0x000fd6000bf66270 */
[-C--:B----4-:R-:W-:Y:S02]  /*1a5a0*/  @!P2 LEA R6, P0, R198, R5.reuse, 0x1 ;  /* 0x00000005c606a211 */ /* 0x090fe400078008ff */
[----:B------:R-:W-:Y:S02]  /*1a5b0*/  @!P3 LEA R4, P1, R200, R5, 0x1 ;  /* 0x00000005c804b211 */ /* 0x000fe400078208ff */
[-C--:B0-----:R-:W-:Y:S02]  /*1a5c0*/  @!P2 LEA.HI.X R7, R198, R3.reuse, R14, 0x1, P0 ;  /* 0x00000003c607a211 */ /* 0x081fe400000f0c0e */
[----:B------:R-:W-:-:S03]  /*1a5d0*/  @!P3 LEA.HI.X R5, R200, R3, R10, 0x1, P1 ;  /* 0x00000003c805b211 */ /* 0x000fc600008f0c0a */
[----:B------:R0:W-:Y:S04]  /*1a5e0*/  @!P2 ST.E.128 desc[UR58][R6.64], RZ ;  /* 0x000000ff0600a985 */ /* 0x0001e8000c101d3a */
[----:B------:R0:W-:Y:S02]  /*1a5f0*/  @!P3 ST.E.128 desc[UR58][R4.64], RZ ;  /* 0x000000ff0400b985 */ /* 0x0001e4000c101d3a */
.L_x_622:
[----:B------:R-:W-:Y:S05]  /*1a600*/  BSYNC B0 ;  /* 0x0000000000007941 */ /* 0x000fea0003800000 */
.L_x_612:
[----:B------:R-:W-:Y:S02]  /*1a610*/  ULDC UR4, c[0x0][0xc3c] ;  /* 0x00030f0000047ab9 */ /* 0x000fe40000000800 */
[----:B--2---:R-:W-:-:S13]  /*1a620*/  ISETP.GE.AND P0, PT, R147, UR4, PT ;  /* 0x0000000493007c0c */ /* 0x004fda000bf06270 */
[----:B------:R-:W-:Y:S05]  /*1a630*/  @!P0 BRA `(.L_x_634) ;  /* 0xfffffe6c00f08947 */ /* 0x000fea000383ffff */
[----:B------:R-:W-:Y:S05]  /*1a640*/  BRA `(.L_x_422) ;  /* 0x0000008000407947 */ /* 0x000fea0003800000 */
.L_x_420:
[----:B------:R-:W-:-:S08]  /*1a650*/  NOP ;  /* 0x0000000000007918 */ /* 0x000fd00000000000 */
[----:B0-----:R-:W0:-:S00]  /*1a660*/  USETMAXREG.DEALLOC.CTAPOOL 0x18 ;  /* 0x00000018000079c8 */ /* 0x001e0000080e0500 */
[----:B0-----:R-:W2:Y:S01]  /*1a670*/  LDL.LU R2, [R1+0x10] ;  /* 0x0000100001027983 */ /* 0x001ea20000300800 */
[----:B------:R-:W-:Y:S01]  /*1a680*/  LOP3.LUT R0, R0, 0x3, RZ, 0xc0, !PT ;  /* 0x0000000300007812 */ /* 0x000fe200078ec0ff */
[----:B------:R-:W-:-:S05]  /*1a690*/  IMAD.MOV.U32 R7, RZ, RZ, RZ ;  /* 0x000000ffff077224 */ /* 0x000fca00078e00ff */
[----:B------:R-:W0:Y:S02]  /*1a6a0*/  SHFL.IDX PT, R0, R0, RZ, 0x1f ;  /* 0x00001fff00007589 */ /* 0x000e2400000e0000 */
[----:B0-----:R-:W-:Y:S02]  /*1a6b0*/  ISETP.NE.AND P0, PT, R0, RZ, PT ;  /* 0x000000ff0000720c */ /* 0x001fe40003f05270 */
[----:B--2---:R-:W-:-:S11]  /*1a6c0*/  LOP3.LUT R2, R2, 0xffffffef, RZ, 0xc0, !PT ;  /* 0xffffffef02027812 */ /* 0x004fd600078ec0ff */
[----:B------:R-:W-:-:S05]  /*1a6d0*/  @P0 LOP3.LUT R2, R2, 0x10, RZ, 0xfc, !PT ;  /* 0x0000001002020812 */ /* 0x000fca00078efcff */
[----:B------:R0:W-:Y:S01]  /*1a6e0*/  STL [R1+0x10], R2 ;  /* 0x0000100201007387 */ /* 0x0001e20000100800 */
        /* <DEDUP_REMOVED lines=10> */
.L_x_635:
[----:B------:R-:W-:Y:S01]  /*1a790*/  LOP3.LUT R0, R6, 0x1f, RZ, 0xc0, !PT ;  /* 0x0000001f06007812 */ /* 0x000fe200078ec0ff */
[----:B------:R-:W-:Y:S01]  /*1a7a0*/  ULDC UR4, c[0x0][0xc3c] ;  /* 0x00030f0000047ab9 */ /* 0x000fe20000000800 */
[----:B------:R-:W-:Y:S01]  /*1a7b0*/  IMAD.MOV.U32 R10, RZ, RZ, RZ ;  /* 0x000000ffff0a7224 */ /* 0x000fe200078e00ff */
[----:B------:R-:W1:Y:S01]  /*1a7c0*/  S2UR UR6, SR_CTAID.X ;  /* 0x00000000000679c3 */ /* 0x000e620000002500 */
[----:B------:R-:W-:Y:S01]  /*1a7d0*/  ISETP.NE.AND P0, PT, R0, 0x1f, PT ;  /* 0x0000001f0000780c */ /* 0x000fe20003f05270 */
[----:B------:R-:W-:-:S03]  /*1a7e0*/  ULDC UR5, c[0x0][0xc38] ;  /* 0x00030e0000057ab9 */ /* 0x000fc60000000800 */
[----:B------:R-:W-:-:S13]  /*1a7f0*/  ISETP.GE.OR P1, PT, R0, UR4, !P0 ;  /* 0x0000000400007c0c */ /* 0x000fda000c726670 */
[----:B0-----:R-:W0:Y:S08]  /*1a800*/  @!P1 LDC.64 R2, c[0x0][0xc80] ;  /* 0x00032000ff029b82 */ /* 0x001e300000000a00 */
        /* <DEDUP_REMOVED lines=32> */
[----:B------:R-:W-:Y:S01]  /*1aa10*/  MOV R8, R11 ;  /* 0x0000000b00087202 */ /* 0x000fe20000000f00 */
[----:B------:R-:W-:Y:S01]  /*1aa20*/  UMOV UR4, URZ ;  /* 0x0000003f00047c82 */ /* 0x000fe20008000000 */
[----:B------:R-:W-:-:S05]  /*1aa30*/  ULDC UR5, c[0x0][0xc38] ;  /* 0x00030e0000057ab9 */ /* 0x000fca0000000800 */
.L_x_639:
[----:B------:R-:W0:Y:S01]  /*1aa40*/  LDC R2, c[0x0][0xc3c] ;  /* 0x00030f00ff027b82 */ /* 0x000e220000000800 */
[----:B------:R-:W-:Y:S01]  /*1aa50*/  ULDC UR7, c[0x0][0xc3c] ;  /* 0x00030f0000077ab9 */ /* 0x000fe20000000800 */
[----:B------:R-:W-:Y:S01]  /*1aa60*/  UIADD3 UR4, UR4, 0x1f, URZ ;  /* 0x0000001f04047890 */ /* 0x000fe2000fffe03f */
[----:B------:R-:W-:-:S05]  /*1aa70*/  IMAD.U32 R3, RZ, RZ, UR7 ;  /* 0x00000007ff037e24 */ /* 0x000fca000f8e00ff */
[----:B------:R1:W-:Y:S01]  /*1aa80*/  STL [R1+0xc], R3 ;  /* 0x00000c0301007387 */ /* 0x0003e20000100800 */
[----:B0-----:R-:W-:-:S13]  /*1aa90*/  ISETP.LE.AND P6, PT, R2, UR4, PT ;  /* 0x0000000402007c0c */ /* 0x001fda000bfc3270 */
[----:B-1----:R-:W-:Y:S05]  /*1aaa0*/  @P6 BRA `(.L_x_638) ;  /* 0x0000000400a46947 */ /* 0x002fea0003800000 */
[----:B------:R-:W-:Y:S01]  /*1aab0*/  VIADD R9, R0, UR4 ;  /* 0x0000000400097c36 */ /* 0x000fe20008000000 */
[----:B------:R-:W-:-:S04]  /*1aac0*/  MOV R7, RZ ;  /* 0x000000ff00077202 */ /* 0x000fc80000000f00 */
[----:B------:R-:W-:-:S13]  /*1aad0*/  ISETP.GE.OR P6, PT, R9, R2, !P0 ;  /* 0x000000020900720c */ /* 0x000fda00047c6670 */
[----:B------:R-:W0:Y:S08]  /*1aae0*/  @!P6 LDC.64 R2, c[0x0][0xc80] ;  /* 0x00032000ff02eb82 */ /* 0x000e300000000a00 */
[----:B------:R-:W1:Y:S01]  /*1aaf0*/  @!P6 LDC.64 R4, c[0x0][0xc78] ;  /* 0x00031e00ff04eb82 */ /* 0x000e620000000a00 */
[----:B------:R-:W-:Y:S02]  /*1ab00*/  IMAD.MOV.U32 R10, RZ, RZ, RZ ;  /* 0x000000ffff0a7224 */ /* 0x000fe400078e00ff */
[----:B0-----:R-:W-:-:S05]  /*1ab10*/  @!P6 IMAD.WIDE R2, R9, 0x4, R2 ;  /* 0x000000040902e825 */ /* 0x001fca00078e0202 */
[----:B------:R1:W2:Y:S02]  /*1ab20*/  @!P6 LDG.E R7, desc[UR58][R2.64] ;  /* 0x0000003a0207e981 */ /* 0x0002a4000c1e1900 */
[----:B-1----:R-:W-:-:S05]  /*1ab30*/  @!P6 IMAD.WIDE R2, R9, 0x4, R4 ;  /* 0x000000040902e825 */ /* 0x002fca00078e0204 */
        /* <DEDUP_REMOVED lines=17> */
[----:B------:R-:W0:Y:S02]  /*1ac50*/  SHFL.IDX PT, R4, R2, 0x1f, 0x1f ;  /* 0x03e01f0002047f89 */ /* 0x000e2400000e0000 */
[----:B0-----:R-:W-:-:S04]  /*1ac60*/  IMAD R11, R4, UR5, RZ ;  /* 0x00000005040b7c24 */ /* 0x001fc8000f8e02ff */
[----:B------:R-:W-:-:S05]  /*1ac70*/  IMAD.IADD R8, R11, 0x1, R8 ;  /* 0x000000010b087824 */ /* 0x000fca00078e0208 */
[----:B------:R-:W-:-:S13]  /*1ac80*/  ISETP.GT.AND P6, PT, R8, UR6, PT ;  /* 0x0000000608007c0c */ /* 0x000fda000bfc4270 */
[----:B------:R-:W-:Y:S05]  /*1ac90*/  @!P6 BRA `(.L_x_639) ;  /* 0xfffffffc0068e947 */ /* 0x000fea000383ffff */
.L_x_637:
        /* <DEDUP_REMOVED lines=14> */
[----:B0-----:R-:W-:-:S06]  /*1ad80*/  IADD3 R3, R13, 0xffffffe, RZ ;  /* 0x0ffffffe0d037810 */ /* 0x001fcc0007ffe0ff */
[----:B------:R-:W0:Y:S02]  /*1ad90*/  F2I.FTZ.U32.TRUNC.NTZ R3, R3 ;  /* 0x0000000300037305 */ /* 0x000e24000021f000 */
[----:B0-----:R-:W-:Y:S01]  /*1ada0*/  IMAD.MOV R16, RZ, RZ, -R3 ;  /* 0x000000ffff107224 */ /* 0x001fe200078e0a03 */
[----:B------:R-:W-:Y:S06]  /*1adb0*/  @!P0 BRA `(.L_x_640) ;  /* 0x0000000000088947 */ /* 0x000fec0003800000 */
[----:B------:R-:W-:-:S05]  /*1adc0*/  IADD3 R13, R4, -0x1, RZ ;  /* 0xffffffff040d7810 */ /* 0x000fca0007ffe0ff */
[----:B------:R0:W1:Y:S02]  /*1add0*/  SHFL.IDX PT, R14, R2, R13, 0x1f ;  /* 0x00001f0d020e7589 */ /* 0x00006400000e0000 */
.L_x_640:
[----:B-1----:R-:W-:Y:S01]  /*1ade0*/  IMAD R10, R14, UR5, R11 ;  /* 0x000000050e0a7c24 */ /* 0x002fe2000f8e020b */
[----:B------:R-:W1:Y:S01]  /*1adf0*/  MUFU.RCP R12, R12 ;  /* 0x0000000c000c7308 */ /* 0x000e620000001000 */
[----:B------:R-:W-:Y:S02]  /*1ae00*/  IMAD R11, R16, R5, RZ ;  /* 0x00000005100b7224 */ /* 0x000fe400078e02ff */
[----:B0-----:R-:W-:Y:S01]  /*1ae10*/  IMAD.MOV.U32 R2, RZ, RZ, RZ ;  /* 0x000000ffff027224 */ /* 0x001fe200078e00ff */
[----:B------:R0:W-:Y:S03]  /*1ae20*/  STL [R1], R10 ;  /* 0x0000000a01007387 */ /* 0x0001e60000100800 */
[----:B------:R-:W-:Y:S01]  /*1ae30*/  IMAD.HI.U32 R2, R3, R11, R2 ;  /* 0x0000000b03027227 */ /* 0x000fe200078e0002 */
[----:B------:R-:W-:-:S05]  /*1ae40*/  IABS R11, R7 ;  /* 0x00000007000b7213 */ /* 0x000fca0000000000 */
[----:B------:R-:W-:Y:S01]  /*1ae50*/  IMAD.MOV R14, RZ, RZ, -R11 ;  /* 0x000000ffff0e7224 */ /* 0x000fe200078e0a0b */
[----:B0-----:R-:W-:-:S04]  /*1ae60*/  IADD3 R10, -R10, UR6, RZ ;  /* 0x000000060a0a7c10 */ /* 0x001fc8000fffe1ff */
[----:B------:R-:W-:-:S05]  /*1ae70*/  IABS R3, R10 ;  /* 0x0000000a00037213 */ /* 0x000fca0000000000 */
[----:B------:R-:W-:-:S04]  /*1ae80*/  IMAD.HI.U32 R11, R2, R3, RZ ;  /* 0x00000003020b7227 */ /* 0x000fc800078e00ff */
[----:B------:R-:W-:Y:S01]  /*1ae90*/  IMAD R2, R11, R14, R3 ;  /* 0x0000000e0b027224 */ /* 0x000fe200078e0203 */
[----:B-1----:R-:W-:-:S04]  /*1aea0*/  IADD3 R3, R12, 0xffffffe, RZ ;  /* 0x0ffffffe0c037810 */ /* 0x002fc80007ffe0ff */
[----:B------:R-:W-:Y:S02]  /*1aeb0*/  ISETP.GT.U32.AND P1, PT, R5, R2, PT ;  /* 0x000000020500720c */ /* 0x000fe40003f24070 */
[----:B------:R-:W0:Y:S11]  /*1aec0*/  F2I.FTZ.U32.TRUNC.NTZ R3, R3 ;  /* 0x0000000300037305 */ /* 0x000e36000021f000 */
[----:B------:R-:W-:-:S02]  /*1aed0*/  @!P1 IMAD.IADD R2, R2, 0x1, -R5 ;  /* 0x0000000102029824 */ /* 0x000fc400078e0a05 */
[----:B------:R-:W-:Y:S01]  /*1aee0*/  @!P1 VIADD R11, R11, 0x1 ;  /* 0x000000010b0b9836 */ /* 0x000fe20000000000 */
[----:B------:R-:W-:Y:S02]  /*1aef0*/  ISETP.NE.AND P1, PT, R7, RZ, PT ;  /* 0x000000ff0700720c */ /* 0x000fe40003f25270 */
[----:B------:R-:W-:Y:S01]  /*1af00*/  ISETP.GE.U32.AND P0, PT, R2, R5, PT ;  /* 0x000000050200720c */ /* 0x000fe20003f06070 */
[----:B0-----:R-:W-:Y:S01]  /*1af10*/  IMAD.MOV R5, RZ, RZ, -R3 ;  /* 0x000000ffff057224 */ /* 0x001fe200078e0a03 */
[----:B------:R-:W-:-:S03]  /*1af20*/  MOV R2, RZ ;  /* 0x000000ff00027202 */ /* 0x000fc60000000f00 */
[----:B------:R-:W-:-:S04]  /*1af30*/  IMAD R5, R5, R8, RZ ;  /* 0x0000000805057224 */ /* 0x000fc800078e02ff */
[----:B------:R-:W-:Y:S01]  /*1af40*/  IMAD.HI.U32 R5, R3, R5, R2 ;  /* 0x0000000503057227 */ /* 0x000fe200078e0002 */
[----:B------:R-:W-:Y:S02]  /*1af50*/  LOP3.LUT R2, R10, R7, RZ, 0x3c, !PT ;  /* 0x000000070a027212 */ /* 0x000fe400078e3cff */
[----:B------:R-:W-:Y:S01]  /*1af60*/  IABS R3, R9 ;  /* 0x0000000900037213 */ /* 0x000fe20000000000 */
[----:B------:R-:W-:Y:S01]  /*1af70*/  @P0 VIADD R11, R11, 0x1 ;  /* 0x000000010b0b0836 */ /* 0x000fe20000000000 */
[----:B------:R-:W-:-:S03]  /*1af80*/  ISETP.GE.AND P2, PT, R2, RZ, PT ;  /* 0x000000ff0200720c */ /* 0x000fc60003f46270 */
[----:B------:R-:W-:-:S10]  /*1af90*/  IMAD.MOV R3, RZ, RZ, -R3 ;  /* 0x000000ffff037224 */ /* 0x000fd400078e0a03 */
[----:B------:R-:W-:Y:S02]  /*1afa0*/  @!P2 IADD3 R11, -R11, RZ, RZ ;  /* 0x000000ff0b0ba210 */ /* 0x000fe40007ffe1ff */
[----:B------:R-:W-:-:S04]  /*1afb0*/  @!P1 LOP3.LUT R11, RZ, R7, RZ, 0x33, !PT ;  /* 0x00000007ff0b9212 */ /* 0x000fc800078e33ff */
[-C--:B------:R-:W-:Y:S01]  /*1afc0*/  IABS R2, R11.reuse ;  /* 0x0000000b00027213 */ /* 0x080fe20000000000 */
[----:B------:R-:W-:-:S04]  /*1afd0*/  IMAD R7, R7, R11, RZ ;  /* 0x0000000b07077224 */ /* 0x000fc800078e02ff */
[----:B------:R-:W-:-:S04]  /*1afe0*/  IMAD.HI.U32 R5, R5, R2, RZ ;  /* 0x0000000205057227 */ /* 0x000fc800078e00ff */
[----:B------:R-:W-:Y:S01]  /*1aff0*/  IMAD R3, R5, R3, R2 ;  /* 0x0000000305037224 */ /* 0x000fe200078e0202 */
[----:B------:R-:W-:-:S04]  /*1b000*/  LOP3.LUT R2, R11, R9, RZ, 0x3c, !PT ;  /* 0x000000090b027212 */ /* 0x000fc800078e3cff */
[----:B------:R-:W-:Y:S02]  /*1b010*/  ISETP.GT.U32.AND P1, PT, R8, R3, PT ;  /* 0x000000030800720c */ /* 0x000fe40003f24070 */
[----:B------:R-:W-:-:S11]  /*1b020*/  ISETP.GE.AND P2, PT, R2, RZ, PT ;  /* 0x000000ff0200720c */ /* 0x000fd60003f46270 */
[----:B------:R-:W-:Y:S01]  /*1b030*/  @!P1 IMAD.IADD R3, R3, 0x1, -R8 ;  /* 0x0000000103039824 */ /* 0x000fe200078e0a08 */
[----:B------:R-:W-:Y:S02]  /*1b040*/  @!P1 IADD3 R5, R5, 0x1, RZ ;  /* 0x0000000105059810 */ /* 0x000fe40007ffe0ff */
[----:B------:R-:W-:Y:S02]  /*1b050*/  ISETP.NE.AND P1, PT, R9, RZ, PT ;  /* 0x000000ff0900720c */ /* 0x000fe40003f25270 */
[----:B------:R-:W-:-:S13]  /*1b060*/  ISETP.GE.U32.AND P0, PT, R3, R8, PT ;  /* 0x000000080300720c */ /* 0x000fda0003f06070 */
[----:B------:R-:W-:-:S04]  /*1b070*/  @P0 VIADD R5, R5, 0x1 ;  /* 0x0000000105050836 */ /* 0x000fc80000000000 */
[----:B------:R-:W-:Y:S01]  /*1b080*/  @!P2 IMAD.MOV R5, RZ, RZ, -R5 ;  /* 0x000000ffff05a224 */ /* 0x000fe200078e0a05 */
[----:B------:R-:W-:-:S04]  /*1b090*/  @!P1 LOP3.LUT R5, RZ, R9, RZ, 0x33, !PT ;  /* 0x00000009ff059212 */ /* 0x000fc800078e33ff */
[----:B------:R-:W-:-:S05]  /*1b0a0*/  IADD3 R2, -R5, RZ, RZ ;  /* 0x000000ff05027210 */ /* 0x000fca0007ffe1ff */
[C---:B------:R-:W-:Y:S02]  /*1b0b0*/  IMAD R11, R9.reuse, R2, R11 ;  /* 0x00000002090b7224 */ /* 0x040fe400078e020b */
[----:B------:R-:W-:Y:S02]  /*1b0c0*/  IMAD R2, R9, 0x1000000, R5 ;  /* 0x0100000009027824 */ /* 0x000fe400078e0205 */
[----:B------:R-:W-:-:S03]  /*1b0d0*/  IMAD.IADD R5, R10, 0x1, -R7 ;  /* 0x000000010a057824 */ /* 0x000fc600078e0a07 */
[----:B------:R-:W-:Y:S01]  /*1b0e0*/  LEA R3, R11, R2, 0x10 ;  /* 0x000000020b037211 */ /* 0x000fe200078e80ff */
[----:B------:R-:W-:Y:S01]  /*1b0f0*/  VIADD R2, R4, UR4 ;  /* 0x0000000404027c36 */ /* 0x000fe20008000000 */
[----:B------:R1:W-:Y:S04]  /*1b100*/  STL [R1+0x4], R5 ;  /* 0x0000040501007387 */ /* 0x0003e80000100800 */
[----:B------:R1:W-:Y:S04]  /*1b110*/  STL [R1+0xc], R2 ;  /* 0x00000c0201007387 */ /* 0x0003e80000100800 */
[----:B------:R1:W-:Y:S01]  /*1b120*/  STL [R1+0x8], R3 ;  /* 0x0000080301007387 */ /* 0x0003e20000100800 */
[----:B------:R-:W-:Y:S05]  /*1b130*/  BRA `(.L_x_641) ;  /* 0x0000000000107947 */ /* 0x000fea0003800000 */
.L_x_638:
[----:B------:R-:W-:Y:S01]  /*1b140*/  IMAD.U32 R2, RZ, RZ, UR6 ;  /* 0x00000006ff027e24 */ /* 0x000fe2000f8e00ff */
[----:B------:R0:W-:Y:S04]  /*1b150*/  STL [R1+0x4], RZ ;  /* 0x000004ff01007387 */ /* 0x0001e80000100800 */
[----:B------:R0:W-:Y:S04]  /*1b160*/  STL [R1+0x8], RZ ;  /* 0x000008ff01007387 */ /* 0x0001e80000100800 */
[----:B------:R0:W-:Y:S02]  /*1b170*/  STL [R1], R2 ;  /* 0x0000000201007387 */ /* 0x0001e40000100800 */
.L_x_641:
[----:B------:R-:W2:Y:S04]  /*1b180*/  LDL R8, [R1] ;  /* 0x0000000001087983 */ /* 0x000ea80000100800 */
[----:B------:R-:W2:Y:S04]  /*1b190*/  LDL R9, [R1+0x4] ;  /* 0x0000040001097983 */ /* 0x000ea80000100800 */
[----:B------:R-:W2:Y:S04]  /*1b1a0*/  LDL R10, [R1+0x8] ;  /* 0x00000800010a7983 */ /* 0x000ea80000100800 */
[----:B------:R-:W2:Y:S01]  /*1b1b0*/  LDL R11, [R1+0xc] ;  /* 0x00000c00010b7983 */ /* 0x000ea20000100800 */
[----:B------:R-:W-:-:S13]  /*1b1c0*/  ISETP.NE.AND P0, PT, R0, RZ, PT ;  /* 0x000000ff0000720c */ /* 0x000fda0003f05270 */
[----:B-1----:R-:W1:Y:S01]  /*1b1d0*/  @!P0 S2R R3, SR_CgaCtaId ;  /* 0x0000000000038919 */ /* 0x002e620000008800 */
[----:B------:R-:W-:-:S04]  /*1b1e0*/  @!P0 MOV R0, 0x400 ;  /* 0x0000040000008802 */ /* 0x000fc80000000f00 */
[----:B-1----:R-:W-:-:S05]  /*1b1f0*/  @!P0 LEA R0, R3, R0, 0x18 ;  /* 0x0000000003008211 */ /* 0x002fca00078ec0ff */
[----:B--2---:R2:W-:Y:S01]  /*1b200*/  @!P0 STS.128 [R0+0x348d0], R8 ;  /* 0x0348d00800008388 */ /* 0x0045e20000000c00 */
[----:B------:R-:W-:Y:S06]  /*1b210*/  BAR.ARV 0x5, 0x180 ;  /* 0x0146000000007b1d */ /* 0x000fec0000002000 */
.L_x_636:
[----:B--2---:R-:W2:Y:S01]  /*1b220*/  LDL R0, [R1+0xc] ;  /* 0x00000c0001007983 */ /* 0x004ea20000100800 */
[----:B------:R-:W-:Y:S01]  /*1b230*/  ULDC UR4, c[0x0][0xc3c] ;  /* 0x00030f0000047ab9 */ /* 0x000fe20000000800 */
[----:B------:R-:W-:Y:S01]  /*1b240*/  IMAD.MOV.U32 R19, RZ, RZ, RZ ;  /* 0x000000ffff137224 */ /* 0x000fe200078e00ff */
[----:B--2---:R-:W-:Y:S02]  /*1b250*/  ISETP.GE.AND P0, PT, R0, UR4, PT ;  /* 0x0000000400007c0c */ /* 0x004fe4000bf06270 */
[----:B------:R-:W-:-:S05]  /*1b260*/  MOV R0, 0x1 ;  /* 0x0000000100007802 */ /* 0x000fca0000000f00 */
[----:B------:R2:W-:Y:S04]  /*1b270*/  STL [R1+0x1c], R0 ;  /* 0x00001c0001007387 */ /* 0x0005e80000100800 */
[----:B------:R2:W-:Y:S02]  /*1b280*/  STL [R1+0x64], RZ ;  /* 0x000064ff01007387 */ /* 0x0005e40000100800 */
[----:B------:R-:W-:Y:S05]  /*1b290*/  @P0 BRA `(.L_x_642) ;  /* 0x0000007000440947 */ /* 0x000fea0003800000 */
[----:B--2---:R-:W2:Y:S04]  /*1b2a0*/  LDL R0, [R1+0x8c] ;  /* 0x00008c0001007983 */ /* 0x004ea80000100800 */
[----:B------:R-:W3:Y:S01]  /*1b2b0*/  LDL.LU R4, [R1+0x10] ;  /* 0x0000100001047983 */ /* 0x000ee20000300800 */
[----:B------:R-:W4:Y:S01]  /*1b2c0*/  S2UR UR5, SR_CgaCtaId ;  /* 0x00000000000579c3 */ /* 0x000f220000008800 */
[----:B------:R-:W-:Y:S01]  /*1b2d0*/  LOP3.LUT R5, R6, 0x7f, RZ, 0xc0, !PT ;  /* 0x0000007f06057812 */ /* 0x000fe200078ec0ff */
[----:B------:R-:W-:Y:S01]  /*1b2e0*/  UMOV UR4, 0x400 ;  /* 0x0000040000047882 */ /* 0x000fe20000000000 */
[----:B------:R-:W-:Y:S01]  /*1b2f0*/  BSSY B8, `(.L_x_642) ;  /* 0x000070b000087945 */ /* 0x000fe20003800000 */
[----:B------:R-:W-:Y:S01]  /*1b300*/  IMAD.MOV.U32 R19, RZ, RZ, RZ ;  /* 0x000000ffff137224 */ /* 0x000fe200078e00ff */
[C---:B------:R-:W-:Y:S01]  /*1b310*/  ISETP.NE.AND P1, PT, R5.reuse, RZ, PT ;  /* 0x000000ff0500720c */ /* 0x040fe20003f25270 */
[----:B------:R-:W-:Y:S01]  /*1b320*/  ULDC.64 UR36, c[0x0][0x198] ;  /* 0x0000660000247ab9 */ /* 0x000fe20000000a00 */
[----:B0-----:R-:W-:Y:S01]  /*1b330*/  SHF.L.U32 R2, R5, 0x3, RZ ;  /* 0x0000000305027819 */ /* 0x001fe200000006ff */
[----:B------:R-:W-:Y:S01]  /*1b340*/  ULDC UR39, c[0x0][0xc] ;  /* 0x0000030000277ab9 */ /* 0x000fe20000000800 */
[----:B----4-:R-:W-:-:S06]  /*1b350*/  ULEA UR4, UR5, UR4, 0x18 ;  /* 0x0000000405047291 */ /* 0x010fcc000f8ec03f */
[----:B------:R-:W-:Y:S01]  /*1b360*/  IMAD.U32 R18, RZ, RZ, UR4 ;  /* 0x00000004ff127e24 */ /* 0x000fe2000f8e00ff */
[----:B--2---:R-:W-:Y:S01]  /*1b370*/  R2UR UR6, R0 ;  /* 0x00000000000672ca */ /* 0x004fe200000e0000 */
[----:B------:R-:W-:Y:S01]  /*1b380*/  IMAD.SHL.U32 R0, R6, 0x8, RZ ;  /* 0x0000000806007824 */ /* 0x000fe200078e00ff */
[----:B---3--:R-:W-:-:S04]  /*1b390*/  LOP3.LUT R4, R4, 0xfffffffd, RZ, 0xc0, !PT ;  /* 0xfffffffd04047812 */ /* 0x008fc800078ec0ff */
[----:B------:R-:W-:Y:S02]  /*1b3a0*/  LOP3.LUT R3, R0, 0x1f8, RZ, 0xc0, !PT ;  /* 0x000001f800037812 */ /* 0x000fe400078ec0ff */
[----:B------:R-:W-:Y:S02]  /*1b3b0*/  @P1 LOP3.LUT R4, R4, 0x2, RZ, 0xfc, !PT ;  /* 0x0000000204041812 */ /* 0x000fe400078efcff */
[----:B------:R-:W-:Y:S02]  /*1b3c0*/  LOP3.LUT R3, R3, 0x38, R6, 0x78, !PT ;  /* 0x0000003803037812 */ /* 0x000fe400078e7806 */
[----:B------:R-:W-:Y:S01]  /*1b3d0*/  LOP3.LUT R4, R4, 0xfffffffe, RZ, 0xc0, !PT ;  /* 0xfffffffe04047812 */ /* 0x000fe200078ec0ff */
[----:B------:R-:W-:Y:S01]  /*1b3e0*/  ULOP3.LUT UR38, UR6, 0x2, URZ, 0xfc, !UPT ;  /* 0x0000000206267892 */ /* 0x000fe2000f8efc3f */
[----:B------:R-:W-:Y:S02]  /*1b3f0*/  LOP3.LUT R3, R3, 0x200, R2, 0xf8, !PT ;  /* 0x0000020003037812 */ /* 0x000fe400078ef802 */
[C---:B------:R-:W-:Y:S01]  /*1b400*/  LOP3.LUT P0, R2, R6.reuse, 0x1f, RZ, 0xc0, !PT ;  /* 0x0000001f06027812 */ /* 0x040fe2000780c0ff */
[----:B------:R-:W-:Y:S01]  /*1b410*/  IMAD.SHL.U32 R6, R6, 0x10, RZ ;  /* 0x0000001006067824 */ /* 0x000fe200078e00ff */
[----:B------:R-:W-:-:S03]  /*1b420*/  LOP3.LUT R0, R0, 0x38, RZ, 0xc0, !PT ;  /* 0x0000003800007812 */ /* 0x000fc600078ec0ff */
[----:B------:R0:W-:Y:S08]  /*1b430*/  STL [R1+0x2c], R2 ;  /* 0x00002c0201007387 */ /* 0x0001f00000100800 */
[----:B------:R-:W-:Y:S02]  /*1b440*/  @P0 LOP3.LUT R4, R4, 0x1, RZ, 0xfc, !PT ;  /* 0x0000000104040812 */ /* 0x000fe400078efcff */
[----:B------:R-:W-:-:S02]  /*1b450*/  ISETP.NE.OR P0, PT, R5, RZ, !P0 ;  /* 0x000000ff0500720c */ /* 0x000fc40004705670 */
[----:B0-----:R-:W-:Y:S02]  /*1b460*/  SHF.R.U32.HI R2, RZ, 0x3, R5 ;  /* 0x00000003ff027819 */ /* 0x001fe40000011605 */
[----:B------:R-:W-:Y:S02]  /*1b470*/  LOP3.LUT R4, R4, 0xfffffff7, RZ, 0xc0, !PT ;  /* 0xfffffff704047812 */ /* 0x000fe400078ec0ff */
[----:B------:R-:W-:Y:S02]  /*1b480*/  LOP3.LUT R5, R2, 0x70, R6, 0xf8, !PT ;  /* 0x0000007002057812 */ /* 0x000fe400078ef806 */
[----:B------:R-:W-:Y:S02]  /*1b490*/  LEA R2, R3, R18, 0x1 ;  /* 0x0000001203027211 */ /* 0x000fe400078e08ff */
[----:B------:R-:W-:-:S03]  /*1b4a0*/  MOV R3, 0x1 ;  /* 0x0000000100037802 */ /* 0x000fc60000000f00 */
[----:B------:R-:W-:Y:S01]  /*1b4b0*/  @P0 LOP3.LUT R4, R4, 0x8, RZ, 0xfc, !PT ;  /* 0x0000000804040812 */ /* 0x000fe200078efcff */
[----:B------:R0:W-:Y:S04]  /*1b4c0*/  STL [R1+0x30], R2 ;  /* 0x0000300201007387 */ /* 0x0001e80000100800 */
[----:B------:R-:W-:Y:S04]  /*1b4d0*/  STL [R1+0x64], RZ ;  /* 0x000064ff01007387 */ /* 0x000fe80000100800 */
[----:B------:R-:W-:Y:S01]  /*1b4e0*/  STL [R1+0x10], R4 ;  /* 0x0000100401007387 */ /* 0x000fe20000100800 */
[----:B0-----:R-:W-:-:S05]  /*1b4f0*/  IMAD.MOV.U32 R2, RZ, RZ, 0x1 ;  /* 0x00000001ff027424 */ /* 0x001fca00078e00ff */
[----:B------:R0:W-:Y:S04]  /*1b500*/  STL [R1+0x24], R2 ;  /* 0x0000240201007387 */ /* 0x0001e80000100800 */
[----:B------:R2:W-:Y:S04]  /*1b510*/  STL [R1+0x14], RZ ;  /* 0x000014ff01007387 */ /* 0x0005e80000100800 */
[----:B------:R2:W-:Y:S01]  /*1b520*/  STL [R1+0x1c], R3 ;  /* 0x00001c0301007387 */ /* 0x0005e20000100800 */
[C---:B0-----:R-:W-:Y:S02]  /*1b530*/  LOP3.LUT R2, R0.reuse, 0x40, RZ, 0xfc, !PT ;  /* 0x0000004000027812 */ /* 0x041fe400078efcff */
[----:B------:R-:W-:-:S07]  /*1b540*/  LOP3.LUT R0, R0, 0x80, RZ, 0xfc, !PT ;  /* 0x0000008000007812 */ /* 0x000fce00078efcff */
.L_x_788:
[----:B------:R-:W3:Y:S01]  /*1b550*/  LDL R0, [R1+0xc] ;  /* 0x00000c0001007983 */ /* 0x000ee20000100800 */
[----:B--2---:R-:W3:Y:S01]  /*1b560*/  LDC.64 R2, c[0x0][0xc88] ;  /* 0x00032200ff027b82 */ /* 0x004ee20000000a00 */
[----:B------:R-:W-:Y:S05]  /*1b570*/  YIELD ;  /* 0x0000000000007946 */ /* 0x000fea0003800000 */
[----:B------:R-:W-:Y:S01]  /*1b580*/  ULDC.64 UR4, c[0x0][0xa28] ;  /* 0x00028a0000047ab9 */ /* 0x000fe20000000a00 */
[----:B------:R-:W-:Y:S01]  /*1b590*/  ULDC.64 UR10, c[0x0][0xa18] ;  /* 0x00028600000a7ab9 */ /* 0x000fe20000000a00 */
[----:B------:R-:W-:Y:S01]  /*1b5a0*/  ISETP.NE.U32.AND P0, PT, RZ, UR4, PT ;  /* 0x00000004ff007c0c */ /* 0x000fe2000bf05070 */
[----:B------:R-:W-:Y:S01]  /*1b5b0*/  ULDC.64 UR6, c[0x0][0xa08] ;  /* 0x0002820000067ab9 */ /* 0x000fe20000000a00 */
[----:B---3--:R-:W-:Y:S01]  /*1b5c0*/  IMAD.WIDE R2, R0, 0x4, R2 ;  /* 0x0000000400027825 */ /* 0x008fe200078e0202 */
[----:B------:R-:W-:Y:S01]  /*1b5d0*/  MOV R12, RZ ;  /* 0x000000ff000c7202 */ /* 0x000fe20000000f00 */
[----:B------:R-:W-:-:S03]  /*1b5e0*/  ULDC.64 UR8, c[0x0][0xa10] ;  /* 0x0002840000087ab9 */ /* 0x000fc60000000a00 */
[----:B------:R-:W2:Y:S01]  /*1b5f0*/  LDG.E R15, desc[UR58][R2.64] ;  /* 0x0000003a020f7981 */ /* 0x000ea2000c1e1900 */
[----:B------:R-:W-:Y:S01]  /*1b600*/  ISETP.NE.AND.EX P0, PT, RZ, UR5, PT, P0 ;  /* 0x00000005ff007c0c */ /* 0x000fe2000bf05300 */
[----:B------:R-:W-:Y:S01]  /*1b610*/  IMAD.MOV.U32 R0, RZ, RZ, RZ ;  /* 0x000000ffff007224 */ /* 0x000fe200078e00ff */
[----:B------:R-:W-:-:S04]  /*1b620*/  ISETP.NE.U32.AND P3, PT, RZ, UR10, PT ;  /* 0x0000000aff007c0c */ /* 0x000fc8000bf65070 */
[----:B------:R-:W-:Y:S02]  /*1b630*/  ISETP.NE.AND.EX P3, PT, RZ, UR11, PT, P3 ;  /* 0x0000000bff007c0c */ /* 0x000fe4000bf65330 */
[----:B012---:R-:W-:Y:S01]  /*1b640*/  SHF.R.S32.HI R4, RZ, 0x1f, R15 ;  /* 0x0000001fff047819 */ /* 0x007fe2000001140f */
[----:B------:R-:W-:-:S04]  /*1b650*/  IMAD.SHL.U32 R14, R15, 0x4, RZ ;  /* 0x000000040f0e7824 */ /* 0x000fc800078e00ff */
[C---:B------:R-:W-:Y:S01]  /*1b660*/  @P0 LEA R2, P1, R15.reuse, UR4, 0x2 ;  /* 0x000000040f020c11 */ /* 0x040fe2000f8210ff */
[----:B------:R-:W-:Y:S01]  /*1b670*/  STL [R1+0x38], R15 ;  /* 0x0000380f01007387 */ /* 0x000fe20000100800 */
[C-C-:B------:R-:W-:Y:S02]  /*1b680*/  SHF.L.U64.HI R13, R15.reuse, 0x2, R4.reuse ;  /* 0x000000020f0d7819 */ /* 0x140fe40000010204 */
[----:B------:R-:W-:Y:S01]  /*1b690*/  @P0 LEA.HI.X R3, R15, UR5, R4, 0x2, P1 ;  /* 0x000000050f030c11 */ /* 0x000fe200088f1404 */
[----:B------:R-:W-:Y:S01]  /*1b6a0*/  ULDC.64 UR4, c[0x0][0xa00] ;  /* 0x0002800000047ab9 */ /* 0x000fe20000000a00 */
[C---:B-1----:R-:W-:Y:S01]  /*1b6b0*/  @P3 IADD3 R8, P1, R14.reuse, UR10, RZ ;  /* 0x0000000a0e083c10 */ /* 0x042fe2000ff3e0ff */
[----:B------:R0:W-:Y:S03]  /*1b6c0*/  STL [R1+0x58], R4 ;  /* 0x0000580401007387 */ /* 0x0001e60000100800 */
[----:B------:R-:W-:Y:S01]  /*1b6d0*/  @P3 IADD3.X R9, R13, UR11, RZ, P1, !PT ;  /* 0x0000000b0d093c10 */ /* 0x000fe20008ffe4ff */
[----:B------:R1:W5:Y:S01]  /*1b6e0*/  @P0 LDG.E R0, desc[UR58][R2.64] ;  /* 0x0000003a02000981 */ /* 0x000362000c1e1900 */
[----:B------:R-:W-:-:S02]  /*1b6f0*/  IADD3 R6, P1, R14, UR6, RZ ;  /* 0x000000060e067c10 */ /* 0x000fc4000ff3e0ff */
[----:B------:R-:W-:Y:S02]  /*1b700*/  CS2R R10, SRZ ;  /* 0x00000000000a7805 */ /* 0x000fe4000001ff00 */
[----:B------:R-:W-:Y:S01]  /*1b710*/  ISETP.NE.U32.AND P2, PT, RZ, UR6, PT ;  /* 0x00000006ff007c0c */ /* 0x000fe2000bf45070 */
[----:B------:R-:W-:Y:S01]  /*1b720*/  STL [R1+0x28], R14 ;  /* 0x0000280e01007387 */ /* 0x000fe20000100800 */
[----:B------:R-:W-:Y:S02]  /*1b730*/  IADD3.X R7, R13, UR7, RZ, P1, !PT ;  /* 0x000000070d077c10 */ /* 0x000fe40008ffe4ff */
[----:B------:R-:W-:Y:S01]  /*1b740*/  ISETP.NE.U32.AND P1, PT, RZ, UR4, PT ;  /* 0x00000004ff007c0c */ /* 0x000fe2000bf25070 */
[----:B------:R-:W-:Y:S01]  /*1b750*/  STL [R1+0x3c], R13 ;  /* 0x00003c0d01007387 */ /* 0x000fe20000100800 */
[----:B------:R-:W-:Y:S02]  /*1b760*/  ISETP.NE.AND.EX P2, PT, RZ, UR7, PT, P2 ;  /* 0x00000007ff007c0c */ /* 0x000fe4000bf45320 */
[----:B------:R-:W-:-:S02]  /*1b770*/  ISETP.NE.AND.EX P1, PT, RZ, UR5, PT, P1 ;  /* 0x00000005ff007c0c */ /* 0x000fc4000bf25310 */
[----:B-1----:R-:W-:-:S04]  /*1b780*/  IADD3 R2, P0, R14, UR4, RZ ;  /* 0x000000040e027c10 */ /* 0x002fc8000ff1e0ff */
[----:B------:R-:W-:Y:S01]  /*1b790*/  IADD3.X R3, R13, UR5, RZ, P0, !PT ;  /* 0x000000050d037c10 */ /* 0x000fe200087fe4ff */
[----:B------:R-:W-:Y:S01]  /*1b7a0*/  ULDC UR4, c[0x0][0x288] ;  /* 0x0000a20000047ab9 */ /* 0x000fe20000000800 */
[----:B0-----:R-:W-:-:S03]  /*1b7b0*/  IADD3 R4, P0, R14, UR8, RZ ;  /* 0x000000080e047c10 */ /* 0x001fc6000ff1e0ff */
[----:B------:R-:W5:Y:S01]  /*1b7c0*/  @P2 LDG.E R11, desc[UR58][R6.64] ;  /* 0x0000003a060b2981 */ /* 0x000f62000c1e1900 */
[----:B------:R-:W-:Y:S02]  /*1b7d0*/  IADD3.X R5, R13, UR9, RZ, P0, !PT ;  /* 0x000000090d057c10 */ /* 0x000fe400087fe4ff */
[----:B------:R-:W-:Y:S01]  /*1b7e0*/  ISETP.NE.U32.AND P0, PT, RZ, UR8, PT ;  /* 0x00000008ff007c0c */ /* 0x000fe2000bf05070 */
[----:B------:R-:W2:Y:S03]  /*1b7f0*/  @P1 LDG.E R12, desc[UR58][R2.64] ;  /* 0x0000003a020c1981 */ /* 0x000ea6000c1e1900 */
[----:B------:R-:W-:-:S13]  /*1b800*/  ISETP.NE.AND.EX P0, PT, RZ, UR9, PT, P0 ;  /* 0x00000009ff007c0c */ /* 0x000fda000bf05300 */
[----:B------:R-:W5:Y:S04]  /*1b810*/  @P0 LDG.E R10, desc[UR58][R4.64] ;  /* 0x0000003a040a0981 */ /* 0x000f68000c1e1900 */
[----:B--2---:R0:W-:Y:S02]  /*1b820*/  STL [R1+0x4c], R12 ;  /* 0x00004c0c01007387 */ /* 0x0041e40000100800 */
[----:B0-----:R-:W-:Y:S01]  /*1b830*/  IMAD.U32 R12, RZ, RZ, UR4 ;  /* 0x00000004ff0c7e24 */ /* 0x001fe2000f8e00ff */
[----:B------:R-:W-:-:S05]  /*1b840*/  ULDC.64 UR4, c[0x0][0x418] ;  /* 0x0001060000047ab9 */ /* 0x000fca0000000a00 */
[----:B------:R0:W2:Y:S01]  /*1b850*/  @P3 LDG.E R12, desc[UR58][R8.64] ;  /* 0x0000003a080c3981 */ /* 0x0000a2000c1e1900 */
[----:B------:R-:W-:-:S03]  /*1b860*/  UISETP.NE.U32.AND UP0, UPT, UR4, URZ, UPT ;  /* 0x0000003f0400728c */ /* 0x000fc6000bf05070 */
[----:B------:R-:W-:Y:S01]  /*1b870*/  ULDC UR4, c[0x0][0x424] ;  /* 0x0001090000047ab9 */ /* 0x000fe20000000800 */
[----:B------:R-:W-:-:S03]  /*1b880*/  UISETP.NE.AND.EX UP0, UPT, UR5, URZ, UPT, UP0 ;  /* 0x0000003f0500728c */ /* 0x000fc6000bf05300 */
[----:B------:R-:W-:Y:S01]  /*1b890*/  ULDC UR5, c[0x0][0x2f0] ;  /* 0x0000bc0000057ab9 */ /* 0x000fe20000000800 */
[----:B------:R-:W-:-:S04]  /*1b8a0*/  USEL UR4, UR4, 0x1, UP0 ;  /* 0x0000000104047887 */ /* 0x000fc80008000000 */
[----:B------:R-:W-:-:S03]  /*1b8b0*/  UIMAD UR4, UR4, UR5, URZ ;  /* 0x00000005040472a4 */ /* 0x000fc6000f8e023f */
[----:B------:R-:W-:Y:S02]  /*1b8c0*/  ULDC UR5, c[0x0][0x348] ;  /* 0x0000d20000057ab9 */ /* 0x000fe40000000800 */
[----:B0-----:R-:W-:Y:S01]  /*1b8d0*/  IMAD.U32 R9, RZ, RZ, UR5 ;  /* 0x00000005ff097e24 */ /* 0x001fe2000f8e00ff */
[----:B------:R-:W-:Y:S01]  /*1b8e0*/  MOV R8, UR4 ;  /* 0x0000000400087c02 */ /* 0x000fe20008000f00 */
[----:B--2---:R0:W-:Y:S01]  /*1b8f0*/  STL [R1+0x5c], R12 ;  /* 0x00005c0c01007387 */ /* 0x0041e20000100800 */
[----:B------:R-:W-:Y:S05]  /*1b900*/  @P3 BRA `(.L_x_643) ;  /* 0x0000000000143947 */ /* 0x000fea0003800000 */
[----:B------:R-:W-:Y:S05]  /*1b910*/  @!P1 BRA `(.L_x_643) ;  /* 0x0000000000109947 */ /* 0x000fea0003800000 */
[----:B0-----:R-:W2:Y:S04]  /*1b920*/  LDG.E R12, desc[UR58][R2.64] ;  /* 0x0000003a020c7981 */ /* 0x001ea8000c1e1900 */
[----:B------:R-:W2:Y:S02]  /*1b930*/  LDG.E R2, desc[UR58][R2.64+0x4] ;  /* 0x0000043a02027981 */ /* 0x000ea4000c1e1900 */
[----:B--2---:R-:W-:-:S05]  /*1b940*/  IMAD.IADD R2, R2, 0x1, -R12 ;  /* 0x0000000102027824 */ /* 0x004fca00078e0a0c */
[----:B------:R1:W-:Y:S02]  /*1b950*/  STL [R1+0x5c], R2 ;  /* 0x00005c0201007387 */ /* 0x0003e40000100800 */
.L_x_643:
[----:B------:R-:W2:Y:S01]  /*1b960*/  LDL.LU R3, [R1+0x8] ;  /* 0x0000080001037983 */ /* 0x000ea20000300800 */
[----:B0-----:R-:W-:Y:S01]  /*1b970*/  MOV R12, R15 ;  /* 0x0000000f000c7202 */ /* 0x001fe20000000f00 */
[----:B------:R-:W-:Y:S02]  /*1b980*/  ULDC.64 UR4, c[0x0][0xa20] ;  /* 0x0002880000047ab9 */ /* 0x000fe40000000a00 */
[----:B------:R-:W-:Y:S02]  /*1b990*/  ISETP.NE.U32.AND P1, PT, RZ, UR4, PT ;  /* 0x00000004ff007c0c */ /* 0x000fe4000bf25070 */
[----:B------:R0:W-:Y:S02]  /*1b9a0*/  STL [R1+0x18], R12 ;  /* 0x0000180c01007387 */ /* 0x0001e40000100800 */
[----:B------:R-:W-:Y:S02]  /*1b9b0*/  ISETP.NE.AND.EX P1, PT, RZ, UR5, PT, P1 ;  /* 0x00000005ff007c0c */ /* 0x000fe4000bf25310 */
[----:B--2---:R-:W-:-:S02]  /*1b9c0*/  LOP3.LUT R17, R3, 0xff000000, RZ, 0xc0, !PT ;  /* 0xff00000003117812 */ /* 0x004fc400078ec0ff */
[C---:B-1----:R-:W-:Y:S02]  /*1b9d0*/  LOP3.LUT R2, R3.reuse, 0xff0000, RZ, 0xc0, !PT ;  /* 0x00ff000003027812 */ /* 0x042fe400078ec0ff */
[----:B------:R-:W-:Y:S02]  /*1b9e0*/  SHF.R.U32.HI R17, RZ, 0x8, R17 ;  /* 0x00000008ff117819 */ /* 0x000fe40000011611 */
[----:B------:R-:W-:Y:S02]  /*1b9f0*/  LOP3.LUT R16, R3, 0xffff, RZ, 0xc0, !PT ;  /* 0x0000ffff03107812 */ /* 0x000fe400078ec0ff */
[----:B------:R-:W-:Y:S01]  /*1ba00*/  LEA.HI R17, R2, R17, RZ, 0x10 ;  /* 0x0000001102117211 */ /* 0x000fe200078f80ff */
[----:B-----5:R-:W-:-:S05]  /*1ba10*/  IMAD.IADD R2, R11, 0x1, R0 ;  /* 0x000000010b027824 */ /* 0x020fca00078e0200 */
[----:B------:R0:W-:Y:S01]  /*1ba20*/  STL [R1+0x20], R2 ;  /* 0x0000200201007387 */ /* 0x0001e20000100800 */
[----:B------:R-:W-:Y:S05]  /*1ba30*/  @!P1 BRA `(.L_x_644) ;  /* 0x0000000000109947 */ /* 0x000fea0003800000 */
[----:B0-----:R-:W-:-:S04]  /*1ba40*/  IADD3 R2, P1, R14, UR4, RZ ;  /* 0x000000040e027c10 */ /* 0x001fc8000ff3e0ff */
[----:B------:R-:W-:-:S05]  /*1ba50*/  IADD3.X R3, R13, UR5, RZ, P1, !PT ;  /* 0x000000050d037c10 */ /* 0x000fca0008ffe4ff */
[----:B------:R0:W5:Y:S01]  /*1ba60*/  LDG.E R8, desc[UR58][R2.64] ;  /* 0x0000003a02087981 */ /* 0x000162000c1e1900 */
[----:B------:R-:W-:Y:S05]  /*1ba70*/  BRA `(.L_x_645) ;  /* 0x0000000000107947 */ /* 0x000fea0003800000 */
.L_x_644:
[----:B------:R-:W-:Y:S05]  /*1ba80*/  @!P2 BRA `(.L_x_645) ;  /* 0x00000000000ca947 */ /* 0x000fea0003800000 */
[----:B------:R-:W2:Y:S04]  /*1ba90*/  LDG.E R8, desc[UR58][R6.64] ;  /* 0x0000003a06087981 */ /* 0x000ea8000c1e1900 */
[----:B------:R-:W2:Y:S02]  /*1baa0*/  LDG.E R6, desc[UR58][R6.64+0x4] ;  /* 0x0000043a06067981 */ /* 0x000ea4000c1e1900 */
[----:B--2---:R-:W-:-:S07]  /*1bab0*/  IMAD.IADD R8, R6, 0x1, -R8 ;  /* 0x0000000106087824 */ /* 0x004fce00078e0a08 */
.L_x_645:
[----:B-----5:R-:W-:Y:S01]  /*1bac0*/  IMAD.IADD R6, R8, 0x1, -R0 ;  /* 0x0000000108067824 */ /* 0x020fe200078e0a00 */
[----:B0-----:R-:W2:Y:S04]  /*1bad0*/  LDL.LU R3, [R1+0x10] ;  /* 0x0000100001037983 */ /* 0x001ea80000300800 */
[----:B------:R-:W3:Y:S04]  /*1bae0*/  @P0 LDG.E R0, desc[UR58][R4.64] ;  /* 0x0000003a04000981 */ /* 0x000ee8000c1e1900 */
[----:B------:R-:W3:Y:S01]  /*1baf0*/  @P0 LDG.E R4, desc[UR58][R4.64+0x4] ;  /* 0x0000043a04040981 */ /* 0x000ee2000c1e1900 */
[----:B------:R-:W-:Y:S01]  /*1bb00*/  LOP3.LUT R13, R17, 0xff, RZ, 0xc0, !PT ;  /* 0x000000ff110d7812 */ /* 0x000fe200078ec0ff */
[----:B------:R-:W-:Y:S01]  /*1bb10*/  BSSY B0, `(.L_x_646) ;  /* 0x000002d000007945 */ /* 0x000fe20003800000 */
[----:B------:R-:W-:-:S03]  /*1bb20*/  SHF.R.U32.HI R17, RZ, 0x10, R17 ;  /* 0x00000010ff117819 */ /* 0x000fc60000011611 */
[----:B------:R0:W-:Y:S01]  /*1bb30*/  STL [R1+0x60], R13 ;  /* 0x0000600d01007387 */ /* 0x0001e20000100800 */
[----:B--2---:R-:W-:Y:S02]  /*1bb40*/  LOP3.LUT R3, R3, 0xfffffffb, RZ, 0xc0, !PT ;  /* 0xfffffffb03037812 */ /* 0x004fe400078ec0ff */
[----:B---3--:R-:W-:-:S05]  /*1bb50*/  @P0 IADD3 R9, -R0, R4, RZ ;  /* 0x0000000400090210 */ /* 0x008fca0007ffe1ff */
[----:B------:R-:W-:-:S04]  /*1bb60*/  IMAD.IADD R2, R6, 0x1, R9 ;  /* 0x0000000106027824 */ /* 0x000fc800078e0209 */
[C---:B------:R-:W-:Y:S01]  /*1bb70*/  VIADD R0, R2.reuse, 0x7f ;  /* 0x0000007f02007836 */ /* 0x040fe20000000000 */
[----:B------:R-:W-:-:S04]  /*1bb80*/  ISETP.GE.AND P1, PT, R2, 0x1, PT ;  /* 0x000000010200780c */ /* 0x000fc80003f26270 */
[----:B------:R-:W-:-:S04]  /*1bb90*/  SHF.R.S32.HI R2, RZ, 0x1f, R0 ;  /* 0x0000001fff027819 */ /* 0x000fc80000011400 */
[----:B------:R-:W-:Y:S02]  /*1bba0*/  LEA.HI R2, R2, R0, RZ, 0x7 ;  /* 0x0000000002027211 */ /* 0x000fe400078f38ff */
[----:B------:R-:W-:Y:S02]  /*1bbb0*/  MOV R0, RZ ;  /* 0x000000ff00007202 */ /* 0x000fe40000000f00 */
[----:B------:R-:W-:Y:S02]  /*1bbc0*/  SHF.R.S32.HI R11, RZ, 0x7, R2 ;  /* 0x00000007ff0b7819 */ /* 0x000fe40000011402 */
[----:B------:R-:W-:-:S05]  /*1bbd0*/  @P1 LOP3.LUT R3, R3, 0x4, RZ, 0xfc, !PT ;  /* 0x0000000403031812 */ /* 0x000fca00078efcff */
[----:B------:R0:W-:Y:S04]  /*1bbe0*/  STL [R1+0x10], R3 ;  /* 0x0000100301007387 */ /* 0x0001e80000100800 */
[----:B------:R0:W-:Y:S01]  /*1bbf0*/  STL [R1+0x40], R11 ;  /* 0x0000400b01007387 */ /* 0x0001e20000100800 */
[----:B------:R-:W-:Y:S05]  /*1bc00*/  @!P1 BRA `(.L_x_647) ;  /* 0x0000000000749947 */ /* 0x000fea0003800000 */
[----:B------:R-:W-:Y:S01]  /*1bc10*/  ISETP.NE.AND P1, PT, R17, RZ, PT ;  /* 0x000000ff1100720c */ /* 0x000fe20003f25270 */
[----:B------:R-:W-:-:S03]  /*1bc20*/  ULDC UR4, c[0x0][0x9f0] ;  /* 0x00027c0000047ab9 */ /* 0x000fc60000000800 */
[----:B------:R-:W-:-:S04]  /*1bc30*/  SEL R2, R17, UR4, P1 ;  /* 0x0000000411027c07 */ /* 0x000fc80008800000 */
[----:B0-----:R-:W-:-:S04]  /*1bc40*/  IABS R3, R2 ;  /* 0x0000000200037213 */ /* 0x001fc80000000000 */
[----:B------:R-:W0:Y:S08]  /*1bc50*/  I2F.RP R4, R3 ;  /* 0x0000000300047306 */ /* 0x000e300000209400 */
[----:B0-----:R-:W0:Y:S02]  /*1bc60*/  MUFU.RCP R4, R4 ;  /* 0x0000000400047308 */ /* 0x001e240000001000 */
[----:B0-----:R-:W-:-:S06]  /*1bc70*/  VIADD R4, R4, 0xffffffe ;  /* 0x0ffffffe04047836 */ /* 0x001fcc0000000000 */
[----:B------:R0:W1:Y:S02]  /*1bc80*/  F2I.FTZ.U32.TRUNC.NTZ R5, R4 ;  /* 0x0000000400057305 */ /* 0x000064000021f000 */
[----:B0-----:R-:W-:Y:S01]  /*1bc90*/  MOV R4, RZ ;  /* 0x000000ff00047202 */ /* 0x001fe20000000f00 */
[----:B-1----:R-:W-:-:S04]  /*1bca0*/  IMAD.MOV R0, RZ, RZ, -R5 ;  /* 0x000000ffff007224 */ /* 0x002fc800078e0a05 */
[----:B------:R-:W-:-:S04]  /*1bcb0*/  IMAD R0, R0, R3, RZ ;  /* 0x0000000300007224 */ /* 0x000fc800078e02ff */
[----:B------:R-:W-:Y:S01]  /*1bcc0*/  IMAD.HI.U32 R8, R5, R0, R4 ;  /* 0x0000000005087227 */ /* 0x000fe200078e0004 */
[----:B------:R-:W-:Y:S02]  /*1bcd0*/  IABS R0, R2 ;  /* 0x0000000200007213 */ /* 0x000fe40000000000 */
[----:B------:R-:W-:-:S03]  /*1bce0*/  IADD3 R5, R2, -0x1, R11 ;  /* 0xffffffff02057810 */ /* 0x000fc60007ffe00b */
[----:B------:R-:W-:Y:S01]  /*1bcf0*/  IMAD.MOV R0, RZ, RZ, -R0 ;  /* 0x000000ffff007224 */ /* 0x000fe200078e0a00 */
[----:B------:R-:W-:Y:S02]  /*1bd00*/  IABS R4, R5 ;  /* 0x0000000500047213 */ /* 0x000fe40000000000 */
[----:B------:R-:W-:Y:S01]  /*1bd10*/  LOP3.LUT R5, R5, R2, RZ, 0x3c, !PT ;  /* 0x0000000205057212 */ /* 0x000fe200078e3cff */
[----:B------:R-:W-:Y:S02]  /*1bd20*/  IMAD.MOV.U32 R7, RZ, RZ, R0 ;  /* 0x000000ffff077224 */ /* 0x000fe400078e0000 */
[----:B------:R-:W-:-:S04]  /*1bd30*/  IMAD.HI.U32 R0, R8, R4, RZ ;  /* 0x0000000408007227 */ /* 0x000fc800078e00ff */
[----:B------:R-:W-:-:S05]  /*1bd40*/  IMAD R4, R0, R7, R4 ;  /* 0x0000000700047224 */ /* 0x000fca00078e0204 */
[----:B------:R-:W-:-:S13]  /*1bd50*/  ISETP.GT.U32.AND P1, PT, R3, R4, PT ;  /* 0x000000040300720c */ /* 0x000fda0003f24070 */
[----:B------:R-:W-:Y:S01]  /*1bd60*/  @!P1 IADD3 R4, R4, -R3, RZ ;  /* 0x8000000304049210 */ /* 0x000fe20007ffe0ff */
[----:B------:R-:W-:-:S03]  /*1bd70*/  @!P1 VIADD R0, R0, 0x1 ;  /* 0x0000000100009836 */ /* 0x000fc60000000000 */
[----:B------:R-:W-:-:S13]  /*1bd80*/  ISETP.GE.U32.AND P1, PT, R4, R3, PT ;  /* 0x000000030400720c */ /* 0x000fda0003f26070 */
[----:B------:R-:W-:Y:S01]  /*1bd90*/  @P1 VIADD R0, R0, 0x1 ;  /* 0x0000000100001836 */ /* 0x000fe20000000000 */
[----:B------:R-:W-:-:S13]  /*1bda0*/  ISETP.GE.AND P1, PT, R5, RZ, PT ;  /* 0x000000ff0500720c */ /* 0x000fda0003f26270 */
[----:B------:R-:W-:Y:S02]  /*1bdb0*/  @!P1 IADD3 R0, -R0, RZ, RZ ;  /* 0x000000ff00009210 */ /* 0x000fe40007ffe1ff */
[----:B------:R-:W-:-:S13]  /*1bdc0*/  ISETP.NE.AND P1, PT, R2, RZ, PT ;  /* 0x000000ff0200720c */ /* 0x000fda0003f25270 */
[----:B------:R-:W-:-:S07]  /*1bdd0*/  @!P1 LOP3.LUT R0, RZ, R2, RZ, 0x33, !PT ;  /* 0x00000002ff009212 */ /* 0x000fce00078e33ff */
.L_x_647:
[----:B------:R-:W-:Y:S05]  /*1bde0*/  BSYNC B0 ;  /* 0x0000000000007941 */ /* 0x000fea0003800000 */
.L_x_646:
[----:B------:R-:W-:Y:S01]  /*1bdf0*/  IMAD R2, R13, R0, RZ ;  /* 0x000000000d027224 */ /* 0x000fe200078e02ff */
[----:B------:R-:W-:Y:S01]  /*1be00*/  BSSY B0, `(.L_x_648) ;  /* 0x0000142000007945 */ /* 0x000fe20003800000 */
[----:B------:R-:W-:-:S03]  /*1be10*/  PLOP3.LUT P5, PT, PT, PT, PT, 0x80, 0x0 ;  /* 0x000000000000781c */ /* 0x000fc60003faf070 */
[C---:B------:R-:W-:Y:S01]  /*1be20*/  VIADDMNMX R0, R2.reuse, R0, R11, PT ;  /* 0x0000000002007246 */ /* 0x040fe2000380010b */
[----:B------:R-:W-:-:S04]  /*1be30*/  IMAD R2, R2, 0x80, -R6 ;  /* 0x0000008002027824 */ /* 0x000fc800078e0a06 */
[----:B------:R-:W-:Y:S01]  /*1be40*/  IMAD R6, R0, 0x80, -R6 ;  /* 0x0000008000067824 */ /* 0x000fe200078e0a06 */
[----:B------:R-:W-:-:S04]  /*1be50*/  VIMNMX R2, RZ, R2, !PT ;  /* 0x00000002ff027248 */ /* 0x000fc80007fe0100 */
[----:B------:R-:W-:-:S04]  /*1be60*/  VIMNMX R9, R6, R9, PT ;  /* 0x0000000906097248 */ /* 0x000fc80003fe0100 */
[----:B------:R-:W-:-:S13]  /*1be70*/  ISETP.GT.AND P1, PT, R9, R2, PT ;  /* 0x000000020900720c */ /* 0x000fda0003f24270 */
[----:B------:R-:W-:Y:S02]  /*1be80*/  @P1 IADD3 R0, R9, 0x7f, RZ ;  /* 0x0000007f09001810 */ /* 0x000fe40007ffe0ff */
[----:B------:R-:W-:Y:S02]  /*1be90*/  SHF.R.U32.HI R9, RZ, 0x7, R2 ;  /* 0x00000007ff097819 */ /* 0x000fe40000011602 */
[----:B------:R-:W-:-:S03]  /*1bea0*/  @P1 SHF.R.S32.HI R2, RZ, 0x1f, R0 ;  /* 0x0000001fff021819 */ /* 0x000fc60000011400 */
[----:B------:R-:W-:Y:S01]  /*1beb0*/  IMAD.MOV.U32 R6, RZ, RZ, R9 ;  /* 0x000000ffff067224 */ /* 0x000fe200078e0009 */
[----:B------:R-:W-:-:S04]  /*1bec0*/  @P1 LEA.HI R0, R2, R0, RZ, 0x7 ;  /* 0x0000000002001211 */ /* 0x000fc800078f38ff */
[----:B------:R-:W-:-:S04]  /*1bed0*/  @P1 SHF.R.S32.HI R6, RZ, 0x7, R0 ;  /* 0x00000007ff061819 */ /* 0x000fc80000011400 */
[----:B------:R-:W-:-:S13]  /*1bee0*/  ISETP.GT.AND P1, PT, R6, R9, PT ;  /* 0x000000090600720c */ /* 0x000fda0003f24270 */
[----:B------:R-:W-:Y:S05]  /*1bef0*/  @!P1 BRA `(.L_x_649) ;  /* 0x0000001000c89947 */ /* 0x000fea0003800000 */
[----:B------:R-:W-:Y:S01]  /*1bf00*/  UMOV UR4, 0xffffffff ;  /* 0xffffffff00047882 */ /* 0x000fe20000000000 */
[----:B------:R-:W-:Y:S02]  /*1bf10*/  SEL R0, R12, RZ, !P0 ;  /* 0x000000ff0c007207 */ /* 0x000fe40004000000 */
[----:B------:R-:W-:Y:S05]  /*1bf20*/  BRA.DIV UR4, `(.L_x_650) ;  /* 0x0000006e04c07947 */ /* 0x000fea000b800000 */
[----:B------:R-:W1:Y:S02]  /*1bf30*/  S2R R2, SR_TID.X ;  /* 0x0000000000027919 */ /* 0x000e640000002100 */
[----:B-1----:R-:W-:-:S04]  /*1bf40*/  SHF.R.U32.HI R2, RZ, 0x5, R2 ;  /* 0x00000005ff027819 */ /* 0x002fc80000011602 */
[----:B------:R-:W-:-:S05]  /*1bf50*/  LOP3.LUT R2, R2, 0x3, RZ, 0xc0, !PT ;  /* 0x0000000302027812 */ /* 0x000fca00078ec0ff */
[----:B------:R1:W2:Y:S02]  /*1bf60*/  SHFL.IDX PT, R14, R2, RZ, 0x1f ;  /* 0x00001fff020e7589 */ /* 0x0002a400000e0000 */
.L_x_819:
[----:B--2---:R-:W-:Y:S02]  /*1bf70*/  ISETP.NE.AND P0, PT, R14, RZ, PT ;  /* 0x000000ff0e00720c */ /* 0x004fe40003f05270 */
[----:B------:R-:W-:-:S11]  /*1bf80*/  PLOP3.LUT P2, PT, PT, PT, PT, 0x8, 0x0 ;  /* 0x000000000000781c */ /* 0x000fd60003f4e170 */
[----:B------:R-:W-:Y:S05]  /*1bf90*/  @P0 BRA `(.L_x_651) ;  /* 0x00000000000c0947 */ /* 0x000fea0003800000 */
[----:B------:R-:W-:-:S03]  /*1bfa0*/  UMOV UR4, 0xffffffff ;  /* 0xffffffff00047882 */ /* 0x000fc60000000000 */
[----:B------:R-:W-:Y:S05]  /*1bfb0*/  BRA.DIV UR4, `(.L_x_652) ;  /* 0x0000006e04d07947 */ /* 0x000fea000b800000 */
[----:B------:R-:W-:-:S13]  /*1bfc0*/  ELECT P2, URZ, PT ;  /* 0x00000000003f782f */ /* 0x000fda0003840000 */
.L_x_651:
[----:B-1----:R-:W2:Y:S01]  /*1bfd0*/  LDL R2, [R1+0x64] ;  /* 0x0000640001027983 */ /* 0x002ea20000100800 */
[----:B------:R-:W-:Y:S01]  /*1bfe0*/  BSSY B1, `(.L_x_653) ;  /* 0x0000008000017945 */ /* 0x000fe20003800000 */
[----:B--2---:R-:W-:-:S05]  /*1bff0*/  VIADD R2, R2, 0x1 ;  /* 0x0000000102027836 */ /* 0x004fca0000000000 */
[----:B0-----:R-:W-:-:S04]  /*1c000*/  LEA.HI R3, R2, R2, RZ, 0x1 ;  /* 0x0000000202037211 */ /* 0x001fc800078f08ff */
[----:B------:R-:W-:-:S04]  /*1c010*/  LOP3.LUT R3, R3, 0xfffffffe, RZ, 0xc0, !PT ;  /* 0xfffffffe03037812 */ /* 0x000fc800078ec0ff */
[----:B------:R-:W-:-:S04]  /*1c020*/  IADD3 R2, R2, -R3, RZ ;  /* 0x8000000302027210 */ /* 0x000fc80007ffe0ff */
[----:B------:R-:W-:-:S04]  /*1c030*/  SHF.L.U32 R2, R2, 0x1f, RZ ;  /* 0x0000001f02027819 */ /* 0x000fc800000006ff */
[----:B------:R-:W0:Y:S02]  /*1c040*/  SYNCS.PHASECHK.TRANS64.TRYWAIT P0, [R18+URZ+0x34820], R2 ;  /* 0x03482002120075a7 */ /* 0x000e24000800017f */
[----:B0-----:R-:W-:Y:S05]  /*1c050*/  @!P0 BRA `(.L_x_654) ;  /* 0x0000006c00cc8947 */ /* 0x001fea0003800000 */
.L_x_822:
[----:B------:R-:W-:Y:S05]  /*1c060*/  BSYNC B1 ;  /* 0x0000000000017941 */ /* 0x000fea0003800000 */
.L_x_653:
[----:B------:R-:W-:Y:S04]  /*1c070*/  BSSY B1, `(.L_x_655) ;  /* 0x0000082000017945 */ /* 0x000fe80003800000 */
[----:B------:R-:W-:Y:S05]  /*1c080*/  @!P2 BRA `(.L_x_656) ;  /* 0x000000080000a947 */ /* 0x000fea0003800000 */
[----:B------:R-:W2:Y:S04]  /*1c090*/  LDL R5, [R1+0x14] ;  /* 0x0000140001057983 */ /* 0x000ea80000100800 */
[----:B------:R-:W3:Y:S01]  /*1c0a0*/  LDL R4, [R1+0x24] ;  /* 0x0000240001047983 */ /* 0x000ee20000100800 */
[----:B------:R-:W-:Y:S01]  /*1c0b0*/  BSSY B2, `(.L_x_657) ;  /* 0x0000008000027945 */ /* 0x000fe20003800000 */
[----:B------:R-:W1:Y:S02]  /*1c0c0*/  S2R R3, SR_TID.X ;  /* 0x0000000000037919 */ /* 0x000e640000002100 */
[----:B-1----:R-:W-:-:S04]  /*1c0d0*/  LOP3.LUT R3, R3, 0x7f, RZ, 0xc0, !PT ;  /* 0x0000007f03037812 */ /* 0x002fc800078ec0ff */
[----:B------:R-:W-:Y:S01]  /*1c0e0*/  ISETP.NE.AND P4, PT, R3, RZ, PT ;  /* 0x000000ff0300720c */ /* 0x000fe20003f85270 */
[----:B--2---:R-:W-:Y:S01]  /*1c0f0*/  IMAD R5, R5, 0x8, R18 ;  /* 0x0000000805057824 */ /* 0x004fe200078e0212 */
[----:B---3--:R-:W-:-:S04]  /*1c100*/  SHF.L.U32 R8, R4, 0x1f, RZ ;  /* 0x0000001f04087819 */ /* 0x008fc800000006ff */
[----:B------:R-:W1:Y:S02]  /*1c110*/  SYNCS.PHASECHK.TRANS64.TRYWAIT P0, [R5+URZ+0x348a0], R8 ;  /* 0x0348a008050075a7 */ /* 0x000e64000800017f */
[----:B-1----:R-:W-:Y:S05]  /*1c120*/  @!P0 BRA `(.L_x_658) ;  /* 0x0000006c00ac8947 */ /* 0x002fea0003800000 */
.L_x_823:
[----:B------:R-:W-:Y:S05]  /*1c130*/  BSYNC B2 ;  /* 0x0000000000027941 */ /* 0x000fea0003800000 */
.L_x_657:
[----:B------:R-:W-:Y:S04]  /*1c140*/  BSSY B2, `(.L_x_659) ;  /* 0x0000008000027945 */ /* 0x000fe80003800000 */
[----:B------:R-:W-:Y:S05]  /*1c150*/  @P4 BRA `(.L_x_660) ;  /* 0x0000000000184947 */ /* 0x000fea0003800000 */
[----:B0-----:R-:W2:Y:S02]  /*1c160*/  LDL R2, [R1+0x10] ;  /* 0x0000100001027983 */ /* 0x001ea40000100800 */
[----:B--2---:R-:W-:Y:S01]  /*1c170*/  LOP3.LUT P0, RZ, R2, 0x1, RZ, 0xc0, !PT ;  /* 0x0000000102ff7812 */ /* 0x004fe2000780c0ff */
[----:B------:R-:W-:-:S04]  /*1c180*/  IMAD.MOV.U32 R2, RZ, RZ, 0xc000 ;  /* 0x0000c000ff027424 */ /* 0x000fc800078e00ff */
[----:B------:R2:W-:Y:S08]  /*1c190*/  SYNCS.ARRIVE.TRANS64 RZ, [R5+URZ+0x34890], R2 ;  /* 0x0348900205ff79a7 */ /* 0x0005f0000800003f */
[----:B------:R-:W-:Y:S05]  /*1c1a0*/  @!P0 BRA `(.L_x_660) ;  /* 0x0000000000048947 */ /* 0x000fea0003800000 */
[----:B------:R-:W-:Y:S01]  /*1c1b0*/  BPT.TRAP 0x1 ;  /* 0x000000040000795c */ /* 0x000fe20000300000 */
.L_x_660:
[----:B------:R-:W-:Y:S05]  /*1c1c0*/  BSYNC B2 ;  /* 0x0000000000027941 */ /* 0x000fea0003800000 */
.L_x_659:
[----:B0-2---:R-:W2:Y:S01]  /*1c1d0*/  LDL R2, [R1+0x14] ;  /* 0x0000140001027983 */ /* 0x005ea20000100800 */
[----:B------:R-:W-:Y:S01]  /*1c1e0*/  IMAD.MOV.U32 R11, RZ, RZ, RZ ;  /* 0x000000ffff0b7224 */ /* 0x000fe200078e00ff */
[----:B------:R-:W-:Y:S01]  /*1c1f0*/  LEA R3, R6, R10, 0x7 ;  /* 0x0000000a06037211 */ /* 0x000fe200078e38ff */
[----:B------:R-:W-:Y:S01]  /*1c200*/  UIADD3 UR4, UP0, UR36, 0x570, URZ ;  /* 0x0000057024047890 */ /* 0x000fe2000ff1e03f */
[----:B------:R-:W-:Y:S01]  /*1c210*/  PLOP3.LUT P0, PT, PT, PT, PT, 0x80, 0x0 ;  /* 0x000000000000781c */ /* 0x000fe20003f0f070 */
[----:B------:R-:W-:Y:S01]  /*1c220*/  UMOV UR6, 0x0 ;  /* 0x0000000000067882 */ /* 0x000fe20000000000 */
[----:B------:R-:W-:Y:S01]  /*1c230*/  R2UR UR10, R11 ;  /* 0x000000000b0a72ca */ /* 0x000fe200000e0000 */
[----:B------:R-:W-:Y:S01]  /*1c240*/  VIADD R3, R3, 0xffffff80 ;  /* 0xffffff8003037836 */ /* 0x000fe20000000000 */
[----:B------:R-:W-:Y:S01]  /*1c250*/  UMOV UR7, 0x12f00000 ;  /* 0x12f0000000077882 */ /* 0x000fe20000000000 */
[----:B------:R-:W-:Y:S01]  /*1c260*/  UIADD3.X UR5, URZ, UR37, URZ, UP0, !UPT ;  /* 0x000000253f057290 */ /* 0x000fe200087fe43f */
[----:B--2---:R-:W-:Y:S01]  /*1c270*/  IMAD R7, R2, 0xc000, R18 ;  /* 0x0000c00002077824 */ /* 0x004fe200078e0212 */
[----:B------:R-:W-:-:S03]  /*1c280*/  IADD3 R2, R5, 0x34890, RZ ;  /* 0x0003489005027810 */ /* 0x000fc60007ffe0ff */
[----:B------:R-:W-:-:S07]  /*1c290*/  VIADD R4, R7, 0x1c400 ;  /* 0x0001c40007047836 */ /* 0x000fce0000000000 */
.L_x_661:
        /* <DEDUP_REMOVED lines=11> */
[----:B------:R-:W-:Y:S01]  /*1c350*/  IADD3 R4, R7, 0x20400, RZ ;  /* 0x0002040007047810 */ /* 0x000fe20007ffe0ff */
[----:B------:R-:W-:Y:S01]  /*1c360*/  UMOV UR6, 0x0 ;  /* 0x0000000000067882 */ /* 0x000fe20000000000 */
[----:B------:R-:W-:Y:S01]  /*1c370*/  PLOP3.LUT P0, PT, PT, PT, PT, 0x80, 0x0 ;  /* 0x000000000000781c */ /* 0x000fe20003f0f070 */
[----:B------:R-:W-:Y:S01]  /*1c380*/  UMOV UR7, 0x12f00000 ;  /* 0x12f0000000077882 */ /* 0x000fe20000000000 */
[----:B------:R-:W-:-:S15]  /*1c390*/  R2UR UR10, R14 ;  /* 0x000000000e0a72ca */ /* 0x000fde00000e0000 */
.L_x_662:
        /* <DEDUP_REMOVED lines=10> */
[----:B------:R-:W-:Y:S01]  /*1c440*/  VIADD R4, R7, 0x24400 ;  /* 0x0002440007047836 */ /* 0x000fe20000000000 */
[----:B------:R-:W-:Y:S01]  /*1c450*/  PLOP3.LUT P0, PT, PT, PT, PT, 0x80, 0x0 ;  /* 0x000000000000781c */ /* 0x000fe20003f0f070 */
[----:B------:R-:W-:Y:S01]  /*1c460*/  UMOV UR6, 0x0 ;  /* 0x0000000000067882 */ /* 0x000fe20000000000 */
[----:B------:R-:W-:Y:S01]  /*1c470*/  UMOV UR7, 0x12f00000 ;  /* 0x12f0000000077882 */ /* 0x000fe20000000000 */
[----:B------:R-:W-:-:S10]  /*1c480*/  UMOV UR10, 0x80 ;  /* 0x00000080000a7882 */ /* 0x000fd40000000000 */
.L_x_663:
        /* <DEDUP_REMOVED lines=10> */
[----:B------:R-:W0:Y:S01]  /*1c530*/  SYNCS.PHASECHK.TRANS64.TRYWAIT P0, [R5+URZ+0x348c0], R8 ;  /* 0x0348c008050075a7 */ /* 0x000e22000800017f */
[----:B------:R-:W-:Y:S04]  /*1c540*/  BSSY B2, `(.L_x_664) ;  /* 0x0000002000027945 */ /* 0x000fe80003800000 */
[----:B0-----:R-:W-:Y:S05]  /*1c550*/  @!P0 BRA `(.L_x_665) ;  /* 0x0000006800b48947 */ /* 0x001fea0003800000 */
.L_x_824:
[----:B------:R-:W-:Y:S05]  /*1c560*/  BSYNC B2 ;  /* 0x0000000000027941 */ /* 0x000fea0003800000 */
.L_x_664:
[----:B------:R-:W-:Y:S01]  /*1c570*/  BSSY B2, `(.L_x_666) ;  /* 0x000000a000027945 */ /* 0x000fe20003800000 */
[----:B------:R-:W-:Y:S01]  /*1c580*/  IMAD.MOV.U32 R12, RZ, RZ, 0x0 ;  /* 0x00000000ff0c7424 */ /* 0x000fe200078e00ff */
[----:B------:R-:W-:Y:S02]  /*1c590*/  MOV R13, 0x12f00000 ;  /* 0x12f00000000d7802 */ /* 0x000fe40000000f00 */
[----:B------:R-:W-:Y:S05]  /*1c5a0*/  @P4 BRA `(.L_x_667) ;  /* 0x0000000000184947 */ /* 0x000fea0003800000 */
[----:B------:R-:W2:Y:S02]  /*1c5b0*/  LDL R2, [R1+0x10] ;  /* 0x0000100001027983 */ /* 0x000ea40000100800 */
[----:B--2---:R-:W-:Y:S01]  /*1c5c0*/  LOP3.LUT P0, RZ, R2, 0x1, RZ, 0xc0, !PT ;  /* 0x0000000102ff7812 */ /* 0x004fe2000780c0ff */
[----:B------:R-:W-:-:S04]  /*1c5d0*/  IMAD.MOV.U32 R2, RZ, RZ, 0x8000 ;  /* 0x00008000ff027424 */ /* 0x000fc800078e00ff */
[----:B------:R2:W-:Y:S08]  /*1c5e0*/  SYNCS.ARRIVE.TRANS64 RZ, [R5+URZ+0x348b0], R2 ;  /* 0x0348b00205ff79a7 */ /* 0x0005f0000800003f */
[----:B------:R-:W-:Y:S05]  /*1c5f0*/  @!P0 BRA `(.L_x_667) ;  /* 0x0000000000048947 */ /* 0x000fea0003800000 */
[----:B------:R-:W-:Y:S01]  /*1c600*/  BPT.TRAP 0x1 ;  /* 0x000000040000795c */ /* 0x000fe20000300000 */
.L_x_667:
[----:B------:R-:W-:Y:S05]  /*1c610*/  BSYNC B2 ;  /* 0x0000000000027941 */ /* 0x000fea0003800000 */
.L_x_666:
[----:B--2---:R-:W2:Y:S01]  /*1c620*/  LDL R2, [R1+0x14] ;  /* 0x0000140001027983 */ /* 0x004ea20000100800 */
[----:B------:R-:W-:Y:S01]  /*1c630*/  R2UR UR10, R11 ;  /* 0x000000000b0a72ca */ /* 0x000fe200000e0000 */
[----:B------:R-:W-:Y:S01]  /*1c640*/  VIADD R4, R18, 0x400 ;  /* 0x0000040012047836 */ /* 0x000fe20000000000 */
[----:B------:R-:W-:Y:S01]  /*1c650*/  R2UR UR6, R12 ;  /* 0x000000000c0672ca */ /* 0x000fe200000e0000 */
[----:B------:R-:W-:Y:S01]  /*1c660*/  UIADD3 UR4, UP0, UR36, 0x670, URZ ;  /* 0x0000067024047890 */ /* 0x000fe2000ff1e03f */
[----:B------:R-:W-:Y:S02]  /*1c670*/  R2UR UR7, R13 ;  /* 0x000000000d0772ca */ /* 0x000fe400000e0000 */
[----:B------:R-:W-:Y:S01]  /*1c680*/  PLOP3.LUT P0, PT, PT, PT, PT, 0x80, 0x0 ;  /* 0x000000000000781c */ /* 0x000fe20003f0f070 */
[----:B------:R-:W-:Y:S01]  /*1c690*/  UIADD3.X UR5, URZ, UR37, URZ, UP0, !UPT ;  /* 0x000000253f057290 */ /* 0x000fe200087fe43f */
[----:B01----:R-:W-:Y:S01]  /*1c6a0*/  IADD3 R5, R5, 0x348b0, RZ ;  /* 0x000348b005057810 */ /* 0x003fe20007ffe0ff */
[----:B--2---:R-:W-:-:S10]  /*1c6b0*/  IMAD R2, R2, 0x8000, R4 ;  /* 0x0000800002027824 */ /* 0x004fd400078e0204 */
.L_x_668:
        /* <DEDUP_REMOVED lines=10> */
[----:B------:R-:W2:Y:S01]  /*1c760*/  LDL R7, [R1+0x14] ;  /* 0x0000140001077983 */ /* 0x000ea20000100800 */
[----:B------:R-:W-:Y:S01]  /*1c770*/  IMAD.MOV.U32 R2, RZ, RZ, 0x6000 ;  /* 0x00006000ff027424 */ /* 0x000fe200078e00ff */
[----:B------:R-:W-:Y:S02]  /*1c780*/  R2UR UR10, R14 ;  /* 0x000000000e0a72ca */ /* 0x000fe400000e0000 */
[----:B------:R-:W-:Y:S02]  /*1c790*/  R2UR UR6, R12 ;  /* 0x000000000c0672ca */ /* 0x000fe400000e0000 */
[----:B------:R-:W-:Y:S02]  /*1c7a0*/  R2UR UR7, R13 ;  /* 0x000000000d0772ca */ /* 0x000fe400000e0000 */
[----:B------:R-:W-:Y:S01]  /*1c7b0*/  PLOP3.LUT P0, PT, PT, PT, PT, 0x80, 0x0 ;  /* 0x000000000000781c */ /* 0x000fe20003f0f070 */
[----:B--2---:R-:W-:-:S04]  /*1c7c0*/  IMAD R2, R7, R2, 0x2000 ;  /* 0x0000200007027424 */ /* 0x004fc800078e0202 */
[----:B------:R-:W-:-:S05]  /*1c7d0*/  IMAD R2, R7, -0x2000, R2 ;  /* 0xffffe00007027824 */ /* 0x000fca00078e0202 */
[----:B------:R-:W-:-:S07]  /*1c7e0*/  LEA R2, R2, R4, 0x1 ;  /* 0x0000000402027211 */ /* 0x000fce00078e08ff */
.L_x_669:
        /* <DEDUP_REMOVED lines=10> */
.L_x_656:
[----:B------:R-:W-:Y:S05]  /*1c890*/  BSYNC B1 ;  /* 0x0000000000017941 */ /* 0x000fea0003800000 */
.L_x_655:
[----:B------:R-:W0:Y:S04]  /*1c8a0*/  LDL.LU R7, [R1+0x14] ;  /* 0x0000140001077983 */ /* 0x000e280000300800 */
[----:B------:R-:W2:Y:S01]  /*1c8b0*/  LDL.LU R4, [R1+0x24] ;  /* 0x0000240001047983 */ /* 0x000ea20000300800 */
[----:B------:R-:W-:Y:S01]  /*1c8c0*/  PLOP3.LUT P5, PT, PT, PT, PT, 0x8, 0x0 ;  /* 0x000000000000781c */ /* 0x000fe20003fae170 */
[----:B0-----:R-:W-:Y:S02]  /*1c8d0*/  VIADD R2, R7, 0x1 ;  /* 0x0000000107027836 */ /* 0x001fe40000000000 */
[----:B------:R-:W-:-:S03]  /*1c8e0*/  VIADD R7, R6, 0xfffffffe ;  /* 0xfffffffe06077836 */ /* 0x000fc60000000000 */
[----:B------:R-:W-:-:S04]  /*1c8f0*/  ISETP.NE.AND P0, PT, R2, 0x2, PT ;  /* 0x000000020200780c */ /* 0x000fc80003f05270 */
[----:B------:R-:W-:Y:S02]  /*1c900*/  SEL R3, RZ, 0x1, P0 ;  /* 0x00000001ff037807 */ /* 0x000fe40000000000 */
[----:B------:R-:W-:Y:S02]  /*1c910*/  SEL R2, R2, RZ, P0 ;  /* 0x000000ff02027207 */ /* 0x000fe40000000000 */
[----:B--2---:R-:W-:Y:S02]  /*1c920*/  LOP3.LUT R4, R4, R3, RZ, 0x3c, !PT ;  /* 0x0000000304047212 */ /* 0x004fe400078e3cff */
[----:B------:R-:W-:-:S03]  /*1c930*/  ISETP.GE.AND P0, PT, R7, R9, PT ;  /* 0x000000090700720c */ /* 0x000fc60003f06270 */
[----:B------:R1:W-:Y:S04]  /*1c940*/  STL [R1+0x24], R4 ;  /* 0x0000240401007387 */ /* 0x0003e80000100800 */
[----:B------:R1:W-:Y:S06]  /*1c950*/  STL [R1+0x14], R2 ;  /* 0x0000140201007387 */ /* 0x0003ec0000100800 */
[----:B------:R-:W-:Y:S05]  /*1c960*/  @!P0 BRA `(.L_x_649) ;  /* 0x00000008002c8947 */ /* 0x000fea0003800000 */
.L_x_685:
[----:B------:R-:W-:Y:S05]  /*1c970*/  YIELD ;  /* 0x0000000000007946 */ /* 0x000fea0003800000 */
[----:B------:R-:W-:Y:S04]  /*1c980*/  BSSY B1, `(.L_x_670) ;  /* 0x000007d000017945 */ /* 0x000fe80003800000 */
[----:B--2---:R-:W-:Y:S05]  /*1c990*/  @!P2 BRA `(.L_x_671) ;  /* 0x0000000400eca947 */ /* 0x004fea0003800000 */
[----:B------:R-:W2:Y:S04]  /*1c9a0*/  LDL R3, [R1+0x14] ;  /* 0x0000140001037983 */ /* 0x000ea80000100800 */
[----:B-1----:R-:W3:Y:S01]  /*1c9b0*/  LDL R2, [R1+0x24] ;  /* 0x0000240001027983 */ /* 0x002ee20000100800 */
[----:B------:R-:W-:Y:S01]  /*1c9c0*/  BSSY B2, `(.L_x_672) ;  /* 0x0000005000027945 */ /* 0x000fe20003800000 */
[----:B--2---:R-:W-:Y:S02]  /*1c9d0*/  LEA R6, R3, R18, 0x3 ;  /* 0x0000001203067211 */ /* 0x004fe400078e18ff */
[----:B---3--:R-:W-:-:S04]  /*1c9e0*/  SHF.L.U32 R5, R2, 0x1f, RZ ;  /* 0x0000001f02057819 */ /* 0x008fc800000006ff */
[----:B------:R-:W0:Y:S02]  /*1c9f0*/  SYNCS.PHASECHK.TRANS64.TRYWAIT P0, [R6+URZ+0x348a0], R5 ;  /* 0x0348a005060075a7 */ /* 0x000e24000800017f */
[----:B0-----:R-:W-:Y:S05]  /*1ca00*/  @!P0 BRA `(.L_x_673) ;  /* 0x00000064009c8947 */ /* 0x001fea0003800000 */
.L_x_825:
[----:B------:R-:W-:Y:S05]  /*1ca10*/  BSYNC B2 ;  /* 0x0000000000027941 */ /* 0x000fea0003800000 */
.L_x_672:
[----:B------:R-:W1:Y:S01]  /*1ca20*/  S2R R2, SR_TID.X ;  /* 0x0000000000027919 */ /* 0x000e620000002100 */
[----:B------:R-:W-:Y:S01]  /*1ca30*/  BSSY B2, `(.L_x_674) ;  /* 0x000000a000027945 */ /* 0x000fe20003800000 */
[----:B-1----:R-:W-:-:S04]  /*1ca40*/  LOP3.LUT R2, R2, 0x7f, RZ, 0xc0, !PT ;  /* 0x0000007f02027812 */ /* 0x002fc800078ec0ff */
[----:B------:R-:W-:-:S13]  /*1ca50*/  ISETP.NE.AND P1, PT, R2, RZ, PT ;  /* 0x000000ff0200720c */ /* 0x000fda0003f25270 */
[----:B------:R-:W-:Y:S05]  /*1ca60*/  @P1 BRA `(.L_x_675) ;  /* 0x0000000000181947 */ /* 0x000fea0003800000 */
[----:B------:R-:W2:Y:S02]  /*1ca70*/  LDL R2, [R1+0x10] ;  /* 0x0000100001027983 */ /* 0x000ea40000100800 */
[----:B--2---:R-:W-:Y:S01]  /*1ca80*/  LOP3.LUT P0, RZ, R2, 0x1, RZ, 0xc0, !PT ;  /* 0x0000000102ff7812 */ /* 0x004fe2000780c0ff */
[----:B------:R-:W-:-:S04]  /*1ca90*/  IMAD.MOV.U32 R2, RZ, RZ, 0xc000 ;  /* 0x0000c000ff027424 */ /* 0x000fc800078e00ff */
[----:B------:R1:W-:Y:S08]  /*1caa0*/  SYNCS.ARRIVE.TRANS64 RZ, [R6+URZ+0x34890], R2 ;  /* 0x0348900206ff79a7 */ /* 0x0003f0000800003f */
[----:B------:R-:W-:Y:S05]  /*1cab0*/  @!P0 BRA `(.L_x_675) ;  /* 0x0000000000048947 */ /* 0x000fea0003800000 */
[----:B------:R-:W-:Y:S01]  /*1cac0*/  BPT.TRAP 0x1 ;  /* 0x000000040000795c */ /* 0x000fe20000300000 */
.L_x_675:
[----:B------:R-:W-:Y:S05]  /*1cad0*/  BSYNC B2 ;  /* 0x0000000000027941 */ /* 0x000fea0003800000 */
.L_x_674:
[----:B-1----:R-:W2:Y:S01]  /*1cae0*/  LDL R2, [R1+0x14] ;  /* 0x0000140001027983 */ /* 0x002ea20000100800 */
[----:B------:R-:W-:Y:S01]  /*1caf0*/  IMAD.MOV.U32 R11, RZ, RZ, RZ ;  /* 0x000000ffff0b7224 */ /* 0x000fe200078e00ff */
[----:B------:R-:W-:Y:S01]  /*1cb00*/  UIADD3 UR4, UP0, UR36, 0x570, URZ ;  /* 0x0000057024047890 */ /* 0x000fe2000ff1e03f */
[----:B------:R-:W-:Y:S01]  /*1cb10*/  LEA R3, R7, R10, 0x7 ;  /* 0x0000000a07037211 */ /* 0x000fe200078e38ff */
[----:B------:R-:W-:Y:S01]  /*1cb20*/  UMOV UR6, 0x0 ;  /* 0x0000000000067882 */ /* 0x000fe20000000000 */
[----:B------:R-:W-:Y:S01]  /*1cb30*/  PLOP3.LUT P0, PT, PT, PT, PT, 0x80, 0x0 ;  /* 0x000000000000781c */ /* 0x000fe20003f0f070 */
[----:B------:R-:W-:Y:S01]  /*1cb40*/  UIADD3.X UR5, URZ, UR37, URZ, UP0, !UPT ;  /* 0x000000253f057290 */ /* 0x000fe200087fe43f */
[----:B------:R-:W-:Y:S01]  /*1cb50*/  R2UR UR10, R11 ;  /* 0x000000000b0a72ca */ /* 0x000fe200000e0000 */
[----:B------:R-:W-:Y:S01]  /*1cb60*/  UMOV UR7, 0x12f00000 ;  /* 0x12f0000000077882 */ /* 0x000fe20000000000 */
[----:B--2---:R-:W-:Y:S02]  /*1cb70*/  IMAD R4, R2, 0xc000, R18 ;  /* 0x0000c00002047824 */ /* 0x004fe400078e0212 */
[----:B------:R-:W-:-:S02]  /*1cb80*/  VIADD R2, R6, 0x34890 ;  /* 0x0003489006027836 */ /* 0x000fc40000000000 */
[----:B------:R-:W-:-:S09]  /*1cb90*/  VIADD R8, R4, 0x1c400 ;  /* 0x0001c40004087836 */ /* 0x000fd20000000000 */
.L_x_676:
        /* <DEDUP_REMOVED lines=10> */
[----:B------:R-:W-:Y:S01]  /*1cc40*/  MOV R12, 0x40 ;  /* 0x00000040000c7802 */ /* 0x000fe20000000f00 */
[----:B------:R-:W-:Y:S01]  /*1cc50*/  VIADD R8, R4, 0x20400 ;  /* 0x0002040004087836 */ /* 0x000fe20000000000 */
[----:B------:R-:W-:Y:S01]  /*1cc60*/  PLOP3.LUT P0, PT, PT, PT, PT, 0x80, 0x0 ;  /* 0x000000000000781c */ /* 0x000fe20003f0f070 */
[----:B------:R-:W-:Y:S01]  /*1cc70*/  UMOV UR6, 0x0 ;  /* 0x0000000000067882 */ /* 0x000fe20000000000 */
[----:B------:R-:W-:Y:S01]  /*1cc80*/  R2UR UR10, R12 ;  /* 0x000000000c0a72ca */ /* 0x000fe200000e0000 */
[----:B------:R-:W-:-:S14]  /*1cc90*/  UMOV UR7, 0x12f00000 ;  /* 0x12f0000000077882 */ /* 0x000fdc0000000000 */
.L_x_677:
        /* <DEDUP_REMOVED lines=10> */
[----:B------:R-:W-:Y:S01]  /*1cd40*/  VIADD R4, R4, 0x24400 ;  /* 0x0002440004047836 */ /* 0x000fe20000000000 */
[----:B------:R-:W-:Y:S01]  /*1cd50*/  PLOP3.LUT P0, PT, PT, PT, PT, 0x80, 0x0 ;  /* 0x000000000000781c */ /* 0x000fe20003f0f070 */
[----:B------:R-:W-:Y:S01]  /*1cd60*/  UMOV UR6, 0x0 ;  /* 0x0000000000067882 */ /* 0x000fe20000000000 */
[----:B------:R-:W-:Y:S01]  /*1cd70*/  UMOV UR7, 0x12f00000 ;  /* 0x12f0000000077882 */ /* 0x000fe20000000000 */
[----:B------:R-:W-:-:S10]  /*1cd80*/  UMOV UR10, 0x80 ;  /* 0x00000080000a7882 */ /* 0x000fd40000000000 */
.L_x_678:
        /* <DEDUP_REMOVED lines=10> */
[----:B------:R-:W1:Y:S01]  /*1ce30*/  SYNCS.PHASECHK.TRANS64.TRYWAIT P0, [R6+URZ+0x348c0], R5 ;  /* 0x0348c005060075a7 */ /* 0x000e62000800017f */
[----:B------:R-:W-:Y:S04]  /*1ce40*/  BSSY B2, `(.L_x_679) ;  /* 0x0000002000027945 */ /* 0x000fe80003800000 */
[----:B-1----:R-:W-:Y:S05]  /*1ce50*/  @!P0 BRA `(.L_x_680) ;  /* 0x00000060009c8947 */ /* 0x002fea0003800000 */
.L_x_826:
[----:B------:R-:W-:Y:S05]  /*1ce60*/  BSYNC B2 ;  /* 0x0000000000027941 */ /* 0x000fea0003800000 */
.L_x_679:
[----:B------:R-:W-:Y:S01]  /*1ce70*/  BSSY B2, `(.L_x_681) ;  /* 0x000000a000027945 */ /* 0x000fe20003800000 */
[----:B------:R-:W-:Y:S01]  /*1ce80*/  MOV R4, 0x0 ;  /* 0x0000000000047802 */ /* 0x000fe20000000f00 */
[----:B01----:R-:W-:Y:S02]  /*1ce90*/  IMAD.MOV.U32 R5, RZ, RZ, 0x12f00000 ;  /* 0x12f00000ff057424 */ /* 0x003fe400078e00ff */
[----:B------:R-:W-:Y:S05]  /*1cea0*/  @P1 BRA `(.L_x_682) ;  /* 0x0000000000181947 */ /* 0x000fea0003800000 */
[----:B------:R-:W2:Y:S02]  /*1ceb0*/  LDL R2, [R1+0x10] ;  /* 0x0000100001027983 */ /* 0x000ea40000100800 */
[----:B--2---:R-:W-:Y:S01]  /*1cec0*/  LOP3.LUT P0, RZ, R2, 0x1, RZ, 0xc0, !PT ;  /* 0x0000000102ff7812 */ /* 0x004fe2000780c0ff */
[----:B------:R-:W-:-:S04]  /*1ced0*/  IMAD.MOV.U32 R2, RZ, RZ, 0x8000 ;  /* 0x00008000ff027424 */ /* 0x000fc800078e00ff */
[----:B------:R0:W-:Y:S08]  /*1cee0*/  SYNCS.ARRIVE.TRANS64 RZ, [R6+URZ+0x348b0], R2 ;  /* 0x0348b00206ff79a7 */ /* 0x0001f0000800003f */
[----:B------:R-:W-:Y:S05]  /*1cef0*/  @!P0 BRA `(.L_x_682) ;  /* 0x0000000000048947 */ /* 0x000fea0003800000 */
[----:B------:R-:W-:Y:S01]  /*1cf00*/  BPT.TRAP 0x1 ;  /* 0x000000040000795c */ /* 0x000fe20000300000 */
.L_x_682:
[----:B------:R-:W-:Y:S05]  /*1cf10*/  BSYNC B2 ;  /* 0x0000000000027941 */ /* 0x000fea0003800000 */
.L_x_681:
[----:B------:R-:W2:Y:S01]  /*1cf20*/  LDL R8, [R1+0x14] ;  /* 0x0000140001087983 */ /* 0x000ea20000100800 */
[----:B------:R-:W-:Y:S01]  /*1cf30*/  R2UR UR10, R11 ;  /* 0x000000000b0a72ca */ /* 0x000fe200000e0000 */
[----:B------:R-:W-:Y:S01]  /*1cf40*/  UIADD3 UR4, UP0, UR36, 0x670, URZ ;  /* 0x0000067024047890 */ /* 0x000fe2000ff1e03f */
[----:B------:R-:W-:Y:S01]  /*1cf50*/  R2UR UR6, R4 ;  /* 0x00000000040672ca */ /* 0x000fe200000e0000 */
[----:B0-----:R-:W-:Y:S01]  /*1cf60*/  VIADD R6, R6, 0x348b0 ;  /* 0x000348b006067836 */ /* 0x001fe20000000000 */
[----:B------:R-:W-:Y:S01]  /*1cf70*/  R2UR UR7, R5 ;  /* 0x00000000050772ca */ /* 0x000fe200000e0000 */
[----:B------:R-:W-:Y:S01]  /*1cf80*/  UIADD3.X UR5, URZ, UR37, URZ, UP0, !UPT ;  /* 0x000000253f057290 */ /* 0x000fe200087fe43f */
[----:B------:R-:W-:Y:S02]  /*1cf90*/  IADD3 R2, R18, 0x400, RZ ;  /* 0x0000040012027810 */ /* 0x000fe40007ffe0ff */
[----:B------:R-:W-:-:S03]  /*1cfa0*/  PLOP3.LUT P0, PT, PT, PT, PT, 0x80, 0x0 ;  /* 0x000000000000781c */ /* 0x000fc60003f0f070 */
[----:B--2---:R-:W-:-:S10]  /*1cfb0*/  IMAD R2, R8, 0x8000, R2 ;  /* 0x0000800008027824 */ /* 0x004fd400078e0202 */
.L_x_683:
        /* <DEDUP_REMOVED lines=10> */
[----:B------:R-:W-:Y:S02]  /*1d060*/  R2UR UR10, R12 ;  /* 0x000000000c0a72ca */ /* 0x000fe400000e0000 */
[----:B------:R-:W-:Y:S02]  /*1d070*/  R2UR UR6, R4 ;  /* 0x00000000040672ca */ /* 0x000fe400000e0000 */
[----:B------:R-:W-:Y:S02]  /*1d080*/  R2UR UR7, R5 ;  /* 0x00000000050772ca */ /* 0x000fe400000e0000 */
[----:B------:R-:W-:Y:S02]  /*1d090*/  IADD3 R2, R2, 0x4000, RZ ;  /* 0x0000400002027810 */ /* 0x000fe40007ffe0ff */
[----:B------:R-:W-:-:S13]  /*1d0a0*/  PLOP3.LUT P0, PT, PT, PT, PT, 0x80, 0x0 ;  /* 0x000000000000781c */ /* 0x000fda0003f0f070 */
.L_x_684:
        /* <DEDUP_REMOVED lines=10> */
.L_x_671:
[----:B------:R-:W-:Y:S05]  /*1d150*/  BSYNC B1 ;  /* 0x0000000000017941 */ /* 0x000fea0003800000 */
.L_x_670:
[----:B------:R-:W2:Y:S04]  /*1d160*/  LDL.LU R5, [R1+0x14] ;  /* 0x0000140001057983 */ /* 0x000ea80000300800 */
[----:B-1----:R-:W3:Y:S01]  /*1d170*/  LDL.LU R4, [R1+0x24] ;  /* 0x0000240001047983 */ /* 0x002ee20000300800 */
[----:B--2---:R-:W-:-:S05]  /*1d180*/  VIADD R2, R5, 0x1 ;  /* 0x0000000105027836 */ /* 0x004fca0000000000 */
[----:B------:R-:W-:-:S04]  /*1d190*/  ISETP.NE.AND P0, PT, R2, 0x2, PT ;  /* 0x000000020200780c */ /* 0x000fc80003f05270 */
[----:B------:R-:W-:Y:S02]  /*1d1a0*/  SEL R3, RZ, 0x1, P0 ;  /* 0x00000001ff037807 */ /* 0x000fe40000000000 */
[----:B------:R-:W-:Y:S02]  /*1d1b0*/  SEL R2, R2, RZ, P0 ;  /* 0x000000ff02027207 */ /* 0x000fe40000000000 */
[----:B---3--:R-:W-:Y:S02]  /*1d1c0*/  LOP3.LUT R4, R4, R3, RZ, 0x3c, !PT ;  /* 0x0000000304047212 */ /* 0x008fe400078e3cff */
[C---:B------:R-:W-:Y:S01]  /*1d1d0*/  ISETP.GT.AND P0, PT, R7.reuse, R9, PT ;  /* 0x000000090700720c */ /* 0x040fe20003f04270 */
[----:B------:R-:W-:Y:S02]  /*1d1e0*/  VIADD R7, R7, 0xffffffff ;  /* 0xffffffff07077836 */ /* 0x000fe40000000000 */
[----:B------:R2:W-:Y:S04]  /*1d1f0*/  STL [R1+0x24], R4 ;  /* 0x0000240401007387 */ /* 0x0005e80000100800 */
[----:B------:R2:W-:Y:S06]  /*1d200*/  STL [R1+0x14], R2 ;  /* 0x0000140201007387 */ /* 0x0005ec0000100800 */
[----:B------:R-:W-:Y:S05]  /*1d210*/  @P0 BRA `(.L_x_685) ;  /* 0xfffffff400d40947 */ /* 0x000fea000383ffff */
.L_x_649:
[----:B------:R-:W-:Y:S05]  /*1d220*/  BSYNC B0 ;  /* 0x0000000000007941 */ /* 0x000fea0003800000 */
.L_x_648:
[----:B-12---:R-:W2:Y:S04]  /*1d230*/  LDL R2, [R1+0x10] ;  /* 0x0000100001027983 */ /* 0x006ea80000100800 */
[----:B------:R1:W5:Y:S01]  /*1d240*/  LDL R8, [R1+0x40] ;  /* 0x0000400001087983 */ /* 0x0003620000100800 */
[----:B------:R-:W-:Y:S05]  /*1d250*/  @!P5 WARPSYNC.ALL ;  /* 0x000000000000d948 */ /* 0x000fea0003800000 */
[----:B------:R1:W-:Y:S01]  /*1d260*/  STL [R1+0x44], RZ ;  /* 0x000044ff01007387 */ /* 0x0003e20000100800 */
[----:B------:R-:W-:Y:S01]  /*1d270*/  BSSY B0, `(.L_x_686) ;  /* 0x0000021000007945 */ /* 0x000fe20003800000 */
[----:B------:R-:W-:Y:S01]  /*1d280*/  @!P5 BAR.SYNC.DEFER_BLOCKING 0xc, 0x180 ;  /* 0x030600000000db1d */ /* 0x000fe20000010000 */
[----:B--2---:R-:W-:-:S13]  /*1d290*/  LOP3.LUT P0, RZ, R2, 0x4, RZ, 0xc0, !PT ;  /* 0x0000000402ff7812 */ /* 0x004fda000780c0ff */
[----:B-1----:R-:W-:Y:S05]  /*1d2a0*/  @!P0 BRA `(.L_x_687) ;  /* 0x0000000000748947 */ /* 0x002fea0003800000 */
[----:B------:R-:W-:-:S13]  /*1d2b0*/  ISETP.NE.AND P0, PT, R17, RZ, PT ;  /* 0x000000ff1100720c */ /* 0x000fda0003f05270 */
[----:B------:R-:W1:Y:S02]  /*1d2c0*/  @!P0 LDC R17, c[0x0][0x9f0] ;  /* 0x00027c00ff118b82 */ /* 0x000e640000000800 */
[----:B-1----:R-:W-:-:S04]  /*1d2d0*/  IABS R0, R17 ;  /* 0x0000001100007213 */ /* 0x002fc80000000000 */
[----:B------:R-:W1:Y:S08]  /*1d2e0*/  I2F.RP R2, R0 ;  /* 0x0000000000027306 */ /* 0x000e700000209400 */
[----:B-1----:R-:W1:Y:S02]  /*1d2f0*/  MUFU.RCP R2, R2 ;  /* 0x0000000200027308 */ /* 0x002e640000001000 */
[----:B-1----:R-:W-:-:S06]  /*1d300*/  IADD3 R2, R2, 0xffffffe, RZ ;  /* 0x0ffffffe02027810 */ /* 0x002fcc0007ffe0ff */
[----:B0-----:R-:W0:Y:S02]  /*1d310*/  F2I.FTZ.U32.TRUNC.NTZ R3, R2 ;  /* 0x0000000200037305 */ /* 0x001e24000021f000 */
[----:B0-----:R-:W-:-:S04]  /*1d320*/  IMAD.MOV R2, RZ, RZ, -R3 ;  /* 0x000000ffff027224 */ /* 0x001fc800078e0a03 */
[----:B------:R-:W-:Y:S02]  /*1d330*/  IMAD R4, R2, R0, RZ ;  /* 0x0000000002047224 */ /* 0x000fe400078e02ff */
[----:B------:R-:W-:-:S04]  /*1d340*/  IMAD.MOV.U32 R2, RZ, RZ, RZ ;  /* 0x000000ffff027224 */ /* 0x000fc800078e00ff */
[----:B------:R-:W-:Y:S01]  /*1d350*/  IMAD.HI.U32 R6, R3, R4, R2 ;  /* 0x0000000403067227 */ /* 0x000fe200078e0002 */
[-C--:B------:R-:W-:Y:S02]  /*1d360*/  IABS R2, R17.reuse ;  /* 0x0000001100027213 */ /* 0x080fe40000000000 */
[----:B-----5:R-:W-:Y:S02]  /*1d370*/  IADD3 R4, R8, -0x1, R17 ;  /* 0xffffffff08047810 */ /* 0x020fe40007ffe011 */
[----:B------:R-:W-:Y:S02]  /*1d380*/  IADD3 R2, RZ, -R2, RZ ;  /* 0x80000002ff027210 */ /* 0x000fe40007ffe0ff */
[----:B------:R-:W-:Y:S02]  /*1d390*/  IABS R3, R4 ;  /* 0x0000000400037213 */ /* 0x000fe40000000000 */
[----:B------:R-:W-:Y:S01]  /*1d3a0*/  LOP3.LUT R4, R4, R17, RZ, 0x3c, !PT ;  /* 0x0000001104047212 */ /* 0x000fe200078e3cff */
[----:B------:R-:W-:-:S02]  /*1d3b0*/  IMAD.MOV.U32 R5, RZ, RZ, R2 ;  /* 0x000000ffff057224 */ /* 0x000fc400078e0002 */
[----:B------:R-:W-:Y:S01]  /*1d3c0*/  IMAD.HI.U32 R2, R6, R3, RZ ;  /* 0x0000000306027227 */ /* 0x000fe200078e00ff */
[----:B------:R-:W-:-:S03]  /*1d3d0*/  ISETP.GE.AND P1, PT, R4, RZ, PT ;  /* 0x000000ff0400720c */ /* 0x000fc60003f26270 */
[----:B------:R-:W-:-:S05]  /*1d3e0*/  IMAD R3, R2, R5, R3 ;  /* 0x0000000502037224 */ /* 0x000fca00078e0203 */
[----:B------:R-:W-:-:S13]  /*1d3f0*/  ISETP.GT.U32.AND P2, PT, R0, R3, PT ;  /* 0x000000030000720c */ /* 0x000fda0003f44070 */
[----:B------:R-:W-:Y:S01]  /*1d400*/  @!P2 IMAD.IADD R3, R3, 0x1, -R0 ;  /* 0x000000010303a824 */ /* 0x000fe200078e0a00 */
[----:B------:R-:W-:Y:S02]  /*1d410*/  @!P2 IADD3 R2, R2, 0x1, RZ ;  /* 0x000000010202a810 */ /* 0x000fe40007ffe0ff */
[----:B------:R-:W-:Y:S02]  /*1d420*/  ISETP.NE.AND P2, PT, R17, RZ, PT ;  /* 0x000000ff1100720c */ /* 0x000fe40003f45270 */
[----:B------:R-:W-:-:S13]  /*1d430*/  ISETP.GE.U32.AND P0, PT, R3, R0, PT ;  /* 0x000000000300720c */ /* 0x000fda0003f06070 */
[----:B------:R-:W-:-:S04]  /*1d440*/  @P0 VIADD R2, R2, 0x1 ;  /* 0x0000000102020836 */ /* 0x000fc80000000000 */
[----:B------:R-:W-:Y:S01]  /*1d450*/  @!P1 IMAD.MOV R2, RZ, RZ, -R2 ;  /* 0x000000ffff029224 */ /* 0x000fe200078e0a02 */
[----:B------:R-:W-:-:S05]  /*1d460*/  @!P2 LOP3.LUT R2, RZ, R17, RZ, 0x33, !PT ;  /* 0x00000011ff02a212 */ /* 0x000fca00078e33ff */
[----:B------:R1:W-:Y:S02]  /*1d470*/  STL [R1+0x44], R2 ;  /* 0x0000440201007387 */ /* 0x0003e40000100800 */
.L_x_687:
[----:B------:R-:W-:Y:S05]  /*1d480*/  BSYNC B0 ;  /* 0x0000000000007941 */ /* 0x000fea0003800000 */
.L_x_686:
[----:B------:R-:W2:Y:S04]  /*1d490*/  LDL R0, [R1+0x44] ;  /* 0x0000440001007983 */ /* 0x000ea80000100800 */
[----:B-1----:R-:W2:Y:S01]  /*1d4a0*/  LDL R2, [R1+0x60] ;  /* 0x0000600001027983 */ /* 0x002ea20000100800 */
[----:B------:R-:W-:Y:S01]  /*1d4b0*/  BSSY B7, `(.L_x_688) ;  /* 0x0000415000077945 */ /* 0x000fe20003800000 */
[----:B--2---:R-:W-:-:S05]  /*1d4c0*/  IMAD R2, R2, R0, RZ ;  /* 0x0000000002027224 */ /* 0x004fca00078e02ff */
[----:B-----5:R-:W-:Y:S01]  /*1d4d0*/  VIADDMNMX R0, R2, R0, R8, PT ;  /* 0x0000000002007246 */ /* 0x020fe20003800108 */
[----:B------:R1:W-:Y:S03]  /*1d4e0*/  STL [R1+0x34], R2 ;  /* 0x0000340201007387 */ /* 0x0003e60000100800 */
[----:B------:R-:W-:Y:S01]  /*1d4f0*/  ISETP.GT.AND P0, PT, R0, R2, PT ;  /* 0x000000020000720c */ /* 0x000fe20003f04270 */
[----:B------:R1:W-:-:S12]  /*1d500*/  STL [R1+0x48], R0 ;  /* 0x0000480001007387 */ /* 0x0003d80000100800 */
[----:B-1----:R-:W-:Y:S05]  /*1d510*/  @P0 BRA `(.L_x_689) ;  /* 0x0000000000480947 */ /* 0x002fea0003800000 */
[----:B------:R-:W1:Y:S02]  /*1d520*/  S2R R0, SR_TID.X ;  /* 0x0000000000007919 */ /* 0x000e640000002100 */
[----:B-1----:R-:W-:-:S04]  /*1d530*/  LOP3.LUT R0, R0, 0x7f, RZ, 0xc0, !PT ;  /* 0x0000007f00007812 */ /* 0x002fc800078ec0ff */
[----:B------:R-:W-:-:S13]  /*1d540*/  ISETP.NE.AND P1, PT, R0, RZ, PT ;  /* 0x000000ff0000720c */ /* 0x000fda0003f25270 */
[----:B------:R-:W-:Y:S05]  /*1d550*/  @P1 BRA `(.L_x_690) ;  /* 0x0000004000281947 */ /* 0x000fea0003800000 */
[----:B0-----:R-:W0:Y:S01]  /*1d560*/  S2R R3, SR_LANEID ;  /* 0x0000000000037919 */ /* 0x001e220000000000 */
[----:B------:R-:W-:Y:S02]  /*1d570*/  VOTEU.ANY UR4, UPT, PT ;  /* 0x0000000000047886 */ /* 0x000fe400038e0100 */
[----:B------:R-:W0:Y:S08]  /*1d580*/  FLO.U32 R0, UR4 ;  /* 0x0000000400007d00 */ /* 0x000e3000080e0000 */
[----:B------:R-:W1:Y:S01]  /*1d590*/  POPC R4, UR4 ;  /* 0x0000000400047d09 */ /* 0x000e620008000000 */
[----:B0-----:R-:W-:-:S02]  /*1d5a0*/  ISETP.EQ.U32.AND P0, PT, R0, R3, PT ;  /* 0x000000030000720c */ /* 0x001fc40003f02070 */
[----:B------:R-:W1:Y:S11]  /*1d5b0*/  LDC.64 R2, c[0x0][0xc60] ;  /* 0x00031800ff027b82 */ /* 0x000e760000000a00 */
[----:B-1----:R-:W2:Y:S01]  /*1d5c0*/  @P0 ATOMG.E.ADD.STRONG.GPU PT, R3, desc[UR58][R2.64], R4 ;  /* 0x00000004020309a8 */ /* 0x002ea200081ee1fa */
[----:B------:R-:W0:Y:S02]  /*1d5d0*/  S2R R5, SR_LTMASK ;  /* 0x0000000000057919 */ /* 0x000e240000003900 */
[----:B0-----:R-:W-:-:S06]  /*1d5e0*/  LOP3.LUT R5, R5, UR4, RZ, 0xc0, !PT ;  /* 0x0000000405057c12 */ /* 0x001fcc000f8ec0ff */
[----:B------:R-:W0:Y:S01]  /*1d5f0*/  POPC R5, R5 ;  /* 0x0000000500057309 */ /* 0x000e220000000000 */
[----:B--2---:R-:W0:Y:S02]  /*1d600*/  SHFL.IDX PT, R0, R3, R0, 0x1f ;  /* 0x00001f0003007589 */ /* 0x004e2400000e0000 */
[----:B0-----:R-:W-:-:S05]  /*1d610*/  IADD3 R0, R0, UR39, R5 ;  /* 0x0000002700007c10 */ /* 0x001fca000fffe005 */
[----:B------:R1:W-:Y:S01]  /*1d620*/  STL [R1], R0 ;  /* 0x0000000001007387 */ /* 0x0003e20000100800 */
[----:B------:R-:W-:Y:S05]  /*1d630*/  BRA `(.L_x_690) ;  /* 0x0000003c00f07947 */ /* 0x000fea0003800000 */
.L_x_689:
[----:B------:R-:W-:Y:S01]  /*1d640*/  IADD3 R0, R18, 0x1c400, RZ ;  /* 0x0001c40012007810 */ /* 0x000fe20007ffe0ff */
[----:B------:R-:W-:Y:S03]  /*1d650*/  BSSY B6, `(.L_x_691) ;  /* 0x0000013000067945 */ /* 0x000fe60003800000 */
[----:B------:R-:W-:-:S13]  /*1d660*/  LOP3.LUT P0, RZ, R0, 0x3ff, RZ, 0xc0, !PT ;  /* 0x000003ff00ff7812 */ /* 0x000fda000780c0ff */
[----:B------:R-:W-:Y:S05]  /*1d670*/  @!P0 BRA `(.L_x_692) ;  /* 0x0000000000408947 */ /* 0x000fea0003800000 */
[----:B------:R-:W-:Y:S01]  /*1d680*/  MOV R2, 0x0 ;  /* 0x0000000000027802 */ /* 0x000fe20000000f00 */
[----:B------:R-:W-:Y:S01]  /*1d690*/  ULDC.64 UR6, c[0x4][0x118] ;  /* 0x0100460000067ab9 */ /* 0x000fe20000000a00 */
[----:B------:R-:W-:Y:S01]  /*1d6a0*/  ULDC.64 UR8, c[0x4][0x120] ;  /* 0x0100480000087ab9 */ /* 0x000fe20000000a00 */
[----:B------:R-:W-:Y:S01]  /*1d6b0*/  ULDC.64 UR4, c[0x4][0x70] ;  /* 0x01001c0000047ab9 */ /* 0x000fe20000000a00 */
[----:B------:R-:W-:Y:S01]  /*1d6c0*/  IMAD.U32 R4, RZ, RZ, UR6 ;  /* 0x00000006ff047e24 */ /* 0x000fe2000f8e00ff */
[----:B------:R-:W-:Y:S01]  /*1d6d0*/  MOV R6, UR8 ;  /* 0x0000000800067c02 */ /* 0x000fe20008000f00 */
[----:B0-----:R-:W0:Y:S01]  /*1d6e0*/  LDC.64 R2, c[0x4][R2] ;  /* 0x0100000002027b82 */ /* 0x001e220000000a00 */
[----:B------:R-:W-:Y:S01]  /*1d6f0*/  IMAD.U32 R5, RZ, RZ, UR7 ;  /* 0x00000007ff057e24 */ /* 0x000fe2000f8e00ff */
[----:B------:R-:W-:Y:S01]  /*1d700*/  MOV R11, UR5 ;  /* 0x00000005000b7c02 */ /* 0x000fe20008000f00 */
[----:B------:R-:W-:Y:S01]  /*1d710*/  IMAD.U32 R7, RZ, RZ, UR9 ;  /* 0x00000009ff077e24 */ /* 0x000fe2000f8e00ff */
[----:B------:R-:W-:Y:S01]  /*1d720*/  MOV R13, RZ ;  /* 0x000000ff000d7202 */ /* 0x000fe20000000f00 */
[----:B------:R-:W-:-:S02]  /*1d730*/  IMAD.U32 R10, RZ, RZ, UR4 ;  /* 0x00000004ff0a7e24 */ /* 0x000fc4000f8e00ff */
[----:B------:R-:W-:Y:S02]  /*1d740*/  IMAD.MOV.U32 R8, RZ, RZ, 0x70 ;  /* 0x00000070ff087424 */ /* 0x000fe400078e00ff */
[----:B------:R-:W-:-:S07]  /*1d750*/  IMAD.MOV.U32 R12, RZ, RZ, 0x1 ;  /* 0x00000001ff0c7424 */ /* 0x000fce00078e00ff */
[----:B------:R-:W-:-:S07]  /*1d760*/  LEPC R20, `(.L_x_692) ;  /* 0x000000001014794e */ /* 0x000fce0000000000 */
[----:B0-----:R-:W-:Y:S05]  /*1d770*/  CALL.ABS.NOINC R2 ;  /* 0x0000000002007343 */ /* 0x001fea0003c00000 */
.L_x_692:
[----:B------:R-:W-:Y:S05]  /*1d780*/  BSYNC B6 ;  /* 0x0000000000067941 */ /* 0x000fea0003800000 */
.L_x_691:
        /* <DEDUP_REMOVED lines=8> */
[----:B0-----:R0:W1:Y:S01]  /*1d810*/  LDC.64 R2, c[0x4][R17] ;  /* 0x0100000011027b82 */ /* 0x0010620000000a00 */
        /* <DEDUP_REMOVED lines=11> */
.L_x_695:
        /* <DEDUP_REMOVED lines=15> */
.L_x_694:
[----:B------:R-:W-:Y:S05]  /*1d9c0*/  BSYNC B6 ;  /* 0x0000000000067941 */ /* 0x000fea0003800000 */
.L_x_693:
[----:B------:R-:W2:Y:S01]  /*1d9d0*/  LDL.LU R2, [R1+0x28] ;  /* 0x0000280001027983 */ /* 0x000ea20000300800 */
[----:B------:R-:W-:-:S03]  /*1d9e0*/  ULDC.64 UR4, c[0x0][0x9f8] ;  /* 0x00027e0000047ab9 */ /* 0x000fc60000000a00 */
[----:B------:R-:W0:Y:S04]  /*1d9f0*/  LDL.LU R0, [R1+0x3c] ;  /* 0x00003c0001007983 */ /* 0x000e280000300800 */
[----:B------:R-:W3:Y:S01]  /*1da00*/  LDL R7, [R1+0x18] ;  /* 0x0000180001077983 */ /* 0x000ee20000100800 */
[----:B------:R-:W-:-:S03]  /*1da10*/  ISETP.NE.U32.AND P0, PT, RZ, UR4, PT ;  /* 0x00000004ff007c0c */ /* 0x000fc6000bf05070 */
[----:B------:R-:W4:Y:S01]  /*1da20*/  LDL R17, [R1+0x48] ;  /* 0x0000480001117983 */ /* 0x000f220000100800 */
[----:B------:R-:W-:-:S13]  /*1da30*/  ISETP.NE.AND.EX P0, PT, RZ, UR5, PT, P0 ;  /* 0x00000005ff007c0c */ /* 0x000fda000bf05300 */
[----:B--2---:R-:W-:-:S04]  /*1da40*/  @P0 IADD3 R2, P1, R2, UR4, RZ ;  /* 0x0000000402020c10 */ /* 0x004fc8000ff3e0ff */
[----:B0-----:R-:W-:Y:S01]  /*1da50*/  @P0 IADD3.X R3, R0, UR5, RZ, P1, !PT ;  /* 0x0000000500030c10 */ /* 0x001fe20008ffe4ff */
[----:B------:R-:W-:-:S04]  /*1da60*/  ULDC.64 UR4, c[0x0][0xa08] ;  /* 0x0002820000047ab9 */ /* 0x000fc80000000a00 */
[----:B---3--:R0:W2:Y:S02]  /*1da70*/  @P0 LDG.E R7, desc[UR58][R2.64] ;  /* 0x0000003a02070981 */ /* 0x0080a4000c1e1900 */
[----:B0-----:R-:W0:Y:S01]  /*1da80*/  LDC.64 R2, c[0x0][0x418] ;  /* 0x00010600ff027b82 */ /* 0x001e220000000a00 */
[----:B----4-:R-:W-:Y:S01]  /*1da90*/  VIADD R0, R17, 0xffffffff ;  /* 0xffffffff11007836 */ /* 0x010fe20000000000 */
[----:B--2---:R-:W-:Y:S01]  /*1daa0*/  SHF.R.S32.HI R8, RZ, 0x1f, R7 ;  /* 0x0000001fff087819 */ /* 0x004fe20000011407 */
[----:B------:R1:W-:Y:S04]  /*1dab0*/  @P0 STL [R1+0x18], R7 ;  /* 0x0000180701000387 */ /* 0x0003e80000100800 */
[----:B------:R1:W-:Y:S01]  /*1dac0*/  STL [R1+0x28], R8 ;  /* 0x0000280801007387 */ /* 0x0003e20000100800 */
[----:B0-----:R-:W-:Y:S01]  /*1dad0*/  LOP3.LUT P0, RZ, R2, UR4, RZ, 0xfc, !PT ;  /* 0x0000000402ff7c12 */ /* 0x001fe2000f80fcff */
[----:B------:R-:W-:-:S03]  /*1dae0*/  UMOV UR4, 0xffffffff ;  /* 0xffffffff00047882 */ /* 0x000fc60000000000 */
[----:B------:R-:W-:-:S04]  /*1daf0*/  LOP3.LUT P0, RZ, R3, UR5, RZ, 0xfc, P0 ;  /* 0x0000000503ff7c12 */ /* 0x000fc8000800fcff */
[----:B------:R-:W-:Y:S01]  /*1db00*/  SEL R17, R7, RZ, !P0 ;  /* 0x000000ff07117207 */ /* 0x000fe20004000000 */
[----:B-1----:R-:W-:Y:S08]  /*1db10*/  BRA.DIV UR4, `(.L_x_696) ;  /* 0x0000005604807947 */ /* 0x002ff0000b800000 */
[----:B------:R-:W0:Y:S02]  /*1db20*/  S2R R4, SR_TID.X ;  /* 0x0000000000047919 */ /* 0x000e240000002100 */
[----:B0-----:R-:W-:-:S04]  /*1db30*/  SHF.R.U32.HI R4, RZ, 0x5, R4 ;  /* 0x00000005ff047819 */ /* 0x001fc80000011604 */
[----:B------:R-:W-:-:S05]  /*1db40*/  LOP3.LUT R4, R4, 0x3, RZ, 0xc0, !PT ;  /* 0x0000000304047812 */ /* 0x000fca00078ec0ff */
[----:B------:R0:W1:Y:S02]  /*1db50*/  SHFL.IDX PT, R14, R4, RZ, 0x1f ;  /* 0x00001fff040e7589 */ /* 0x00006400000e0000 */
.L_x_829:
[----:B0-----:R-:W2:Y:S01]  /*1db60*/  LDL.LU R4, [R1+0x10] ;  /* 0x0000100001047983 */ /* 0x001ea20000300800 */
[----:B------:R-:W-:Y:S02]  /*1db70*/  PLOP3.LUT P1, PT, PT, PT, PT, 0x8, 0x0 ;  /* 0x000000000000781c */ /* 0x000fe40003f2e170 */
[----:B-1----:R-:W-:Y:S01]  /*1db80*/  ISETP.NE.AND P0, PT, R14, RZ, PT ;  /* 0x000000ff0e00720c */ /* 0x002fe20003f05270 */
[----:B------:R0:W-:Y:S01]  /*1db90*/  STL [R1+0x8], R0 ;  /* 0x0000080001007387 */ /* 0x0001e20000100800 */
[----:B--2---:R-:W-:-:S09]  /*1dba0*/  LOP3.LUT R4, R4, 0xfffffffb, RZ, 0xc0, !PT ;  /* 0xfffffffb04047812 */ /* 0x004fd200078ec0ff */
[----:B------:R-:W-:-:S05]  /*1dbb0*/  @P1 LOP3.LUT R4, R4, 0x4, RZ, 0xfc, !PT ;  /* 0x0000000404041812 */ /* 0x000fca00078efcff */
[----:B------:R0:W-:Y:S01]  /*1dbc0*/  STL [R1+0x10], R4 ;  /* 0x0000100401007387 */ /* 0x0001e20000100800 */
[----:B------:R-:W-:Y:S05]  /*1dbd0*/  @P0 BRA `(.L_x_697) ;  /* 0x0000000400300947 */ /* 0x000fea0003800000 */
[----:B------:R-:W-:-:S03]  /*1dbe0*/  UMOV UR4, 0xffffffff ;  /* 0xffffffff00047882 */ /* 0x000fc60000000000 */
[----:B------:R-:W-:Y:S05]  /*1dbf0*/  BRA.DIV UR4, `(.L_x_698) ;  /* 0x00000056047c7947 */ /* 0x000fea000b800000 */
[----:B------:R-:W-:-:S13]  /*1dc00*/  ELECT P6, URZ, PT ;  /* 0x00000000003f782f */ /* 0x000fda00038c0000 */
.L_x_832:
[----:B------:R-:W-:Y:S05]  /*1dc10*/  @!P6 BRA `(.L_x_697) ;  /* 0x000000040020e947 */ /* 0x000fea0003800000 */
[----:B------:R-:W-:-:S04]  /*1dc20*/  ISETP.NE.U32.AND P0, PT, R2, RZ, PT ;  /* 0x000000ff0200720c */ /* 0x000fc80003f05070 */
[----:B------:R-:W-:-:S13]  /*1dc30*/  ISETP.NE.AND.EX P0, PT, R3, RZ, PT, P0 ;  /* 0x000000ff0300720c */ /* 0x000fda0003f05300 */
[----:B------:R-:W-:Y:S05]  /*1dc40*/  @!P0 BRA `(.L_x_699) ;  /* 0x0000000000508947 */ /* 0x000fea0003800000 */
[----:B------:R-:W1:Y:S01]  /*1dc50*/  LDC R6, c[0x0][0x43c] ;  /* 0x00010f00ff067b82 */ /* 0x000e620000000800 */
[----:B------:R-:W-:Y:S01]  /*1dc60*/  MOV R9, R0 ;  /* 0x0000000000097202 */ /* 0x000fe20000000f00 */
[----:B------:R-:W-:-:S04]  /*1dc70*/  ULDC.64 UR4, c[0x0][0x428] ;  /* 0x00010a0000047ab9 */ /* 0x000fc80000000a00 */
[----:B0-----:R-:W-:Y:S01]  /*1dc80*/  IMAD.MOV.U32 R0, RZ, RZ, R9 ;  /* 0x000000ffff007224 */ /* 0x001fe200078e0009 */
[----:B-1----:R-:W-:-:S13]  /*1dc90*/  ISETP.NE.AND P0, PT, R6, 0x1, PT ;  /* 0x000000010600780c */ /* 0x002fda0003f05270 */
[----:B------:R-:W0:Y:S02]  /*1dca0*/  @P0 LDC.64 R4, c[0x0][0x440] ;  /* 0x00011000ff040b82 */ /* 0x000e240000000a00 */
[----:B0-----:R-:W-:-:S05]  /*1dcb0*/  @P0 IMAD.HI.U32 R4, R9, R4, RZ ;  /* 0x0000000409040227 */ /* 0x001fca00078e00ff */
[----:B------:R-:W-:-:S04]  /*1dcc0*/  @P0 SHF.R.U32.HI R0, RZ, R5, R4 ;  /* 0x00000005ff000219 */ /* 0x000fc80000011604 */
[--C-:B------:R-:W-:Y:S01]  /*1dcd0*/  SHF.R.S32.HI R5, RZ, 0x1f, R0.reuse ;  /* 0x0000001fff057819 */ /* 0x100fe20000011400 */
[----:B------:R-:W-:-:S04]  /*1dce0*/  IMAD.MOV R4, RZ, RZ, -R0 ;  /* 0x000000ffff047224 */ /* 0x000fc800078e0a00 */
[----:B------:R-:W-:Y:S01]  /*1dcf0*/  IMAD R9, R6, R4, R9 ;  /* 0x0000000406097224 */ /* 0x000fe200078e0209 */
[----:B------:R-:W-:Y:S01]  /*1dd00*/  MOV R4, R0 ;  /* 0x0000000000047202 */ /* 0x000fe20000000f00 */
[----:B------:R-:W-:-:S03]  /*1dd10*/  IMAD R6, R8, UR4, RZ ;  /* 0x0000000408067c24 */ /* 0x000fc6000f8e02ff */
[----:B------:R1:W-:Y:S01]  /*1dd20*/  STL [R1+0x8], R9 ;  /* 0x0000080901007387 */ /* 0x0003e20000100800 */
[----:B------:R-:W-:-:S04]  /*1dd30*/  IMAD.WIDE.U32 R4, R7, UR4, R4 ;  /* 0x0000000407047c25 */ /* 0x000fc8000f8e0004 */
[----:B------:R-:W-:Y:S01]  /*1dd40*/  IMAD R0, R7, UR5, R6 ;  /* 0x0000000507007c24 */ /* 0x000fe2000f8e0206 */
[----:B------:R-:W-:-:S03]  /*1dd50*/  LEA R2, P0, R4, R2, 0x2 ;  /* 0x0000000204027211 */ /* 0x000fc600078010ff */
[----:B------:R-:W-:-:S05]  /*1dd60*/  IMAD.IADD R0, R5, 0x1, R0 ;  /* 0x0000000105007824 */ /* 0x000fca00078e0200 */
[----:B------:R-:W-:-:S05]  /*1dd70*/  LEA.HI.X R3, R4, R3, R0, 0x2, P0 ;  /* 0x0000000304037211 */ /* 0x000fca00000f1400 */
[----:B------:R1:W5:Y:S02]  /*1dd80*/  LDG.E R17, desc[UR58][R2.64] ;  /* 0x0000003a02117981 */ /* 0x000364000c1e1900 */
.L_x_699:
[----:B-1----:R-:W2:Y:S01]  /*1dd90*/  LDL R2, [R1+0x1c] ;  /* 0x00001c0001027983 */ /* 0x002ea20000100800 */
[----:B0-----:R-:W-:Y:S01]  /*1dda0*/  IMAD R0, R19, 0x8, R18 ;  /* 0x0000000813007824 */ /* 0x001fe200078e0212 */
[----:B--2---:R-:W-:-:S04]  /*1ddb0*/  SHF.L.U32 R2, R2, 0x1f, RZ ;  /* 0x0000001f02027819 */ /* 0x004fc800000006ff */
[----:B------:R-:W0:Y:S02]  /*1ddc0*/  SYNCS.PHASECHK.TRANS64.TRYWAIT P0, [R0+URZ+0x34840], R2 ;  /* 0x03484002000075a7 */ /* 0x000e24000800017f */
[----:B0-----:R-:W-:Y:S05]  /*1ddd0*/  @!P0 BRA `(.L_x_700) ;  /* 0x0000005400248947 */ /* 0x001fea0003800000 */
.L_x_833:
[----:B------:R1:W5:Y:S01]  /*1dde0*/  LDL R3, [R1+0x10] ;  /* 0x0000100001037983 */ /* 0x0003620000100800 */
[----:B------:R-:W2:Y:S02]  /*1ddf0*/  S2R R4, SR_TID.X ;  /* 0x0000000000047919 */ /* 0x000ea40000002100 */
[----:B--2---:R-:W-:-:S04]  /*1de00*/  LOP3.LUT R4, R4, 0x7f, RZ, 0xc0, !PT ;  /* 0x0000007f04047812 */ /* 0x004fc800078ec0ff */
[----:B------:R-:W-:-:S13]  /*1de10*/  ISETP.NE.AND P0, PT, R4, RZ, PT ;  /* 0x000000ff0400720c */ /* 0x000fda0003f05270 */
[----:B-1----:R-:W-:Y:S05]  /*1de20*/  @P0 BRA `(.L_x_701) ;  /* 0x0000000000140947 */ /* 0x002fea0003800000 */
[----:B-----5:R-:W-:Y:S02]  /*1de30*/  LOP3.LUT P1, RZ, R3, 0x1, RZ, 0xc0, !PT ;  /* 0x0000000103ff7812 */ /* 0x020fe4000782c0ff */
[----:B0-----:R-:W-:-:S04]  /*1de40*/  MOV R2, 0xc000 ;  /* 0x0000c00000027802 */ /* 0x001fc80000000f00 */
[----:B------:R1:W-:Y:S07]  /*1de50*/  SYNCS.ARRIVE.TRANS64 RZ, [R0+URZ+0x34830], R2 ;  /* 0x0348300200ff79a7 */ /* 0x0003ee000800003f */
[----:B------:R-:W-:Y:S05]  /*1de60*/  @!P1 BRA `(.L_x_701) ;  /* 0x0000000000049947 */ /* 0x000fea0003800000 */
[----:B------:R-:W-:Y:S01]  /*1de70*/  BPT.TRAP 0x1 ;  /* 0x000000040000795c */ /* 0x000fe20000300000 */
.L_x_701:
[----:B------:R-:W2:Y:S04]  /*1de80*/  LDL R4, [R1+0x8] ;  /* 0x0000080001047983 */ /* 0x000ea80000100800 */
[----:B01----:R-:W3:Y:S01]  /*1de90*/  LDL R2, [R1+0x20] ;  /* 0x0000200001027983 */ /* 0x003ee20000100800 */
        /* <DEDUP_REMOVED lines=10> */
[----:B------:R-:W-:Y:S01]  /*1df40*/  UMOV UR17, 0x40 ;  /* 0x0000004000117882 */ /* 0x000fe20000000000 */
[----:B------:R-:W-:-:S02]  /*1df50*/  LOP3.LUT R3, R3, 0xfffffffb, RZ, 0xc0, !PT ;  /* 0xfffffffb03037812 */ /* 0x000fc400078ec0ff */
[----:B------:R-:W-:-:S07]  /*1df60*/  UIADD3 UR9, UR9, 0x34830, URZ ;  /* 0x0003483009097890 */ /* 0x000fce000fffe03f */
[----:B------:R-:W-:Y:S02]  /*1df70*/  UIADD3 UR14, UR8, 0x1c400, URZ ;  /* 0x0001c400080e7890 */ /* 0x000fe4000fffe03f */
[----:B------:R-:W-:Y:S01]  /*1df80*/  UIADD3 UR15, UR8, 0x20400, URZ ;  /* 0x00020400080f7890 */ /* 0x000fe2000fffe03f */
[----:B------:R-:W-:Y:S01]  /*1df90*/  @P0 LOP3.LUT R3, R3, 0x4, RZ, 0xfc, !PT ;  /* 0x0000000403030812 */ /* 0x000fe200078efcff */
[----:B------:R-:W-:-:S03]  /*1dfa0*/  UIADD3 UR16, UR8, 0x24400, URZ ;  /* 0x0002440008107890 */ /* 0x000fc6000fffe03f */
[----:B------:R-:W-:Y:S01]  /*1dfb0*/  UMOV UR8, UR14 ;  /* 0x0000000e00087c82 */ /* 0x000fe20008000000 */
[----:B------:R-:W-:Y:S01]  /*1dfc0*/  UMOV UR14, 0x80 ;  /* 0x00000080000e7882 */ /* 0x000fe20000000000 */
[----:B------:R1:W-:Y:S01]  /*1dfd0*/  STL [R1+0x10], R3 ;  /* 0x0000100301007387 */ /* 0x0003e20000100800 */
[----:B--2---:R-:W-:Y:S02]  /*1dfe0*/  R2UR UR11, R4 ;  /* 0x00000000040b72ca */ /* 0x004fe400000e0000 */
[----:B---3--:R-:W-:-:S13]  /*1dff0*/  R2UR UR5, R2 ;  /* 0x00000000020572ca */ /* 0x008fda00000e0000 */
[----:B------:R-:W-:Y:S02]  /*1e000*/  ULEA UR11, UR11, UR5, 0x7 ;  /* 0x000000050b0b7291 */ /* 0x000fe4000f8e383f */
[----:B------:R-:W-:-:S09]  /*1e010*/  UIADD3.X UR5, URZ, UR37, URZ, UP0, !UPT ;  /* 0x000000253f057290 */ /* 0x000fd200087fe43f */
[----:B------:R0:W-:Y:S02]  /*1e020*/  UTMALDG.4D [UR8], [UR4], desc[UR6] ;  /* 0x00000608040075b4 */ /* 0x0001e40008019000 */
[----:B0-----:R-:W-:Y:S01]  /*1e030*/  UMOV UR8, UR15 ;  /* 0x0000000f00087c82 */ /* 0x001fe20008000000 */
[----:B------:R-:W-:Y:S02]  /*1e040*/  UMOV UR10, UR17 ;  /* 0x00000011000a7c82 */ /* 0x000fe40008000000 */
[----:B------:R0:W-:Y:S02]  /*1e050*/  UTMALDG.4D [UR8], [UR4], desc[UR6] ;  /* 0x00000608040075b4 */ /* 0x0001e40008019000 */
[----:B0-----:R-:W-:Y:S01]  /*1e060*/  UMOV UR8, UR16 ;  /* 0x0000001000087c82 */ /* 0x001fe20008000000 */
[----:B------:R-:W-:Y:S02]  /*1e070*/  UMOV UR10, UR14 ;  /* 0x0000000e000a7c82 */ /* 0x000fe40008000000 */
[----:B------:R1:W-:Y:S02]  /*1e080*/  UTMALDG.4D [UR8], [UR4], desc[UR6] ;  /* 0x00000608040075b4 */ /* 0x0003e40008019000 */
[----:B-1----:R-:W-:Y:S01]  /*1e090*/  NOP ;  /* 0x0000000000007918 */ /* 0x002fe20000000000 */
.L_x_697:
[----:B------:R-:W2:Y:S04]  /*1e0a0*/  LDL.LU R3, [R1+0x4c] ;  /* 0x00004c0001037983 */ /* 0x000ea80000300800 */
[----:B------:R-:W3:Y:S04]  /*1e0b0*/  LDL.LU R5, [R1+0x38] ;  /* 0x0000380001057983 */ /* 0x000ee80000300800 */
[----:B0-----:R-:W4:Y:S01]  /*1e0c0*/  LDL.LU R4, [R1+0x58] ;  /* 0x0000580001047983 */ /* 0x001f220000300800 */
[----:B------:R-:W-:Y:S05]  /*1e0d0*/  WARPSYNC.ALL ;  /* 0x0000000000007948 */ /* 0x000fea0003800000 */
[----:B------:R-:W-:Y:S01]  /*1e0e0*/  ULDC.64 UR6, c[0x0][0xa00] ;  /* 0x0002800000067ab9 */ /* 0x000fe20000000a00 */
[----:B------:R-:W-:Y:S01]  /*1e0f0*/  ULDC.64 UR4, c[0x0][0x298] ;  /* 0x0000a60000047ab9 */ /* 0x000fe20000000a00 */
[----:B------:R-:W-:Y:S01]  /*1e100*/  BAR.SYNC.DEFER_BLOCKING 0x8, 0x180 ;  /* 0x0206000000007b1d */ /* 0x000fe20000010000 */
[----:B------:R-:W-:Y:S01]  /*1e110*/  ISETP.NE.U32.AND P0, PT, RZ, UR6, PT ;  /* 0x00000006ff007c0c */ /* 0x000fe2000bf05070 */
[----:B------:R-:W-:-:S03]  /*1e120*/  VIADD R2, R18, 0x10400 ;  /* 0x0001040012027836 */ /* 0x000fc60000000000 */
[----:B------:R-:W-:Y:S01]  /*1e130*/  ISETP.NE.AND.EX P0, PT, RZ, UR7, PT, P0 ;  /* 0x00000007ff007c0c */ /* 0x000fe2000bf05300 */
[----:B------:R-:W-:Y:S01]  /*1e140*/  BSSY B6, `(.L_x_702) ;  /* 0x000001e000067945 */ /* 0x000fe20003800000 */
[----:B------:R-:W-:Y:S02]  /*1e150*/  LOP3.LUT P1, RZ, R2, 0x3ff, RZ, 0xc0, !PT ;  /* 0x000003ff02ff7812 */ /* 0x000fe4000782c0ff */
[----:B--2---:R-:W-:Y:S02]  /*1e160*/  SHF.R.S32.HI R0, RZ, 0x1f, R3 ;  /* 0x0000001fff007819 */ /* 0x004fe40000011403 */
[----:B---3--:R-:W-:-:S03]  /*1e170*/  SEL R5, R5, RZ, !P0 ;  /* 0x000000ff05057207 */ /* 0x008fc60004000000 */
[----:B------:R-:W-:Y:S01]  /*1e180*/  IMAD R0, R0, UR4, RZ ;  /* 0x0000000400007c24 */ /* 0x000fe2000f8e02ff */
[----:B----4-:R-:W-:-:S03]  /*1e190*/  SEL R4, R4, RZ, !P0 ;  /* 0x000000ff04047207 */ /* 0x010fc60004000000 */
[C---:B------:R-:W-:Y:S02]  /*1e1a0*/  IMAD R0, R3.reuse, UR5, R0 ;  /* 0x0000000503007c24 */ /* 0x040fe4000f8e0200 */
[----:B------:R-:W-:-:S04]  /*1e1b0*/  IMAD.WIDE.U32 R2, R3, UR4, RZ ;  /* 0x0000000403027c25 */ /* 0x000fc8000f8e00ff */
[----:B------:R-:W-:Y:S01]  /*1e1c0*/  IMAD.IADD R0, R3, 0x1, R0 ;  /* 0x0000000103007824 */ /* 0x000fe200078e0200 */
[----:B------:R0:W-:Y:S04]  /*1e1d0*/  STL.64 [R1+0x50], R2 ;  /* 0x0000500201007387 */ /* 0x0001e80000100a00 */
[----:B------:R0:W-:Y:S04]  /*1e1e0*/  STL [R1+0x38], R5 ;  /* 0x0000380501007387 */ /* 0x0001e80000100800 */
[----:B------:R0:W-:Y:S04]  /*1e1f0*/  STL [R1+0x4c], R4 ;  /* 0x00004c0401007387 */ /* 0x0001e80000100800 */
[----:B------:R0:W-:Y:S01]  /*1e200*/  STL [R1+0x3c], R0 ;  /* 0x00003c0001007387 */ /* 0x0001e20000100800 */
[----:B------:R-:W-:Y:S05]  /*1e210*/  @!P1 BRA `(.L_x_703) ;  /* 0x0000000000409947 */ /* 0x000fea0003800000 */
[----:B0-----:R-:W-:Y:S01]  /*1e220*/  MOV R2, 0x0 ;  /* 0x0000000000027802 */ /* 0x001fe20000000f00 */
[----:B------:R-:W-:Y:S01]  /*1e230*/  ULDC.64 UR4, c[0x4][0x118] ;  /* 0x0100460000047ab9 */ /* 0x000fe20000000a00 */
[----:B------:R-:W-:Y:S01]  /*1e240*/  ULDC.64 UR6, c[0x4][0x120] ;  /* 0x0100480000067ab9 */ /* 0x000fe20000000a00 */
[----:B------:R-:W-:Y:S01]  /*1e250*/  ULDC.64 UR8, c[0x4][0x88] ;  /* 0x0100220000087ab9 */ /* 0x000fe20000000a00 */
[----:B------:R-:W-:Y:S01]  /*1e260*/  MOV R4, UR4 ;  /* 0x0000000400047c02 */ /* 0x000fe20008000f00 */
[----:B------:R-:W-:Y:S01]  /*1e270*/  IMAD.U32 R5, RZ, RZ, UR5 ;  /* 0x00000005ff057e24 */ /* 0x000fe2000f8e00ff */
        /* <DEDUP_REMOVED lines=10> */
.L_x_703:
[----:B------:R-:W-:Y:S05]  /*1e320*/  BSYNC B6 ;  /* 0x0000000000067941 */ /* 0x000fea0003800000 */
.L_x_702:
[----:B0-----:R-:W2:Y:S01]  /*1e330*/  LDL.LU R0, [R1+0x4c] ;  /* 0x00004c0001007983 */ /* 0x001ea20000300800 */
[----:B------:R-:W-:Y:S01]  /*1e340*/  ULDC.64 UR4, c[0x0][0x2d8] ;  /* 0x0000b60000047ab9 */ /* 0x000fe20000000a00 */
[----:B------:R-:W0:Y:S02]  /*1e350*/  LDC R8, c[0x0][0x448] ;  /* 0x00011200ff087b82 */ /* 0x000e240000000800 */
[----:B------:R-:W3:Y:S04]  /*1e360*/  LDL.LU R5, [R1+0x3c] ;  /* 0x00003c0001057983 */ /* 0x000ee80000300800 */
[----:B------:R-:W3:Y:S04]  /*1e370*/  LDL.LU.64 R2, [R1+0x50] ;  /* 0x0000500001027983 */ /* 0x000ee80000300a00 */
[----:B------:R-:W4:Y:S01]  /*1e380*/  LDL.LU R4, [R1+0x38] ;  /* 0x0000380001047983 */ /* 0x000f220000300800 */
[----:B0-----:R-:W-:-:S13]  /*1e390*/  ISETP.NE.AND P0, PT, R8, 0x1, PT ;  /* 0x000000010800780c */ /* 0x001fda0003f05270 */
[----:B------:R-:W0:Y:S01]  /*1e3a0*/  @P0 LDC R7, c[0x0][0x450] ;  /* 0x00011400ff070b82 */ /* 0x000e220000000800 */
[----:B---3--:R-:W-:Y:S02]  /*1e3b0*/  MOV R3, R5 ;  /* 0x0000000500037202 */ /* 0x008fe40000000f00 */
[----:B------:R-:W3:Y:S01]  /*1e3c0*/  LDL.LU R5, [R1+0x4] ;  /* 0x0000040001057983 */ /* 0x000ee20000300800 */
[C---:B------:R-:W-:Y:S01]  /*1e3d0*/  IMAD.WIDE.U32 R2, R16.reuse, UR4, R2 ;  /* 0x0000000410027c25 */ /* 0x040fe2000f8e0002 */
[----:B------:R-:W1:Y:S03]  /*1e3e0*/  S2R R10, SR_TID.X ;  /* 0x00000000000a7919 */ /* 0x000e660000002100 */
[----:B------:R-:W-:Y:S01]  /*1e3f0*/  IMAD R3, R16, UR5, R3 ;  /* 0x0000000510037c24 */ /* 0x000fe2000f8e0203 */
[----:B------:R-:W-:Y:S01]  /*1e400*/  ULDC.64 UR4, c[0x0][0x2e0] ;  /* 0x0000b80000047ab9 */ /* 0x000fe20000000a00 */
[----:B------:R-:W5:Y:S01]  /*1e410*/  S2R R9, SR_TID.X ;  /* 0x0000000000097919 */ /* 0x000f620000002100 */
[----:B--2---:R-:W-:-:S02]  /*1e420*/  IMAD R0, R0, UR4, RZ ;  /* 0x0000000400007c24 */ /* 0x004fc4000f8e02ff */
[----:B----4-:R-:W-:-:S04]  /*1e430*/  IMAD.WIDE.U32 R2, R4, UR4, R2 ;  /* 0x0000000404027c25 */ /* 0x010fc8000f8e0002 */
[----:B------:R-:W-:Y:S01]  /*1e440*/  IMAD R0, R4, UR5, R0 ;  /* 0x0000000504007c24 */ /* 0x000fe2000f8e0200 */
[----:B------:R-:W-:Y:S01]  /*1e450*/  ULDC.64 UR4, c[0x0][0x2d0] ;  /* 0x0000b40000047ab9 */ /* 0x000fe20000000a00 */
[----:B------:R-:W2:Y:S02]  /*1e460*/  S2R R4, SR_TID.X ;  /* 0x0000000000047919 */ /* 0x000ea40000002100 */
[----:B------:R-:W-:Y:S01]  /*1e470*/  IMAD.IADD R3, R3, 0x1, R0 ;  /* 0x0000000103037824 */ /* 0x000fe200078e0200 */
[----:B-1----:R-:W-:-:S04]  /*1e480*/  SHF.L.U32 R10, R10, 0x3, RZ ;  /* 0x000000030a0a7819 */ /* 0x002fc800000006ff */
[----:B------:R-:W-:Y:S01]  /*1e490*/  LOP3.LUT R10, R10, 0x38, RZ, 0xc0, !PT ;  /* 0x000000380a0a7812 */ /* 0x000fe200078ec0ff */
[----:B-----5:R-:W-:-:S03]  /*1e4a0*/  IMAD.SHL.U32 R9, R9, 0x8, RZ ;  /* 0x0000000809097824 */ /* 0x020fc600078e00ff */
[C---:B------:R-:W-:Y:S02]  /*1e4b0*/  LOP3.LUT R11, R10.reuse, 0x40, RZ, 0xfc, !PT ;  /* 0x000000400a0b7812 */ /* 0x040fe400078efcff */
[----:B------:R-:W-:Y:S02]  /*1e4c0*/  LOP3.LUT R9, R9, 0x38, RZ, 0xc0, !PT ;  /* 0x0000003809097812 */ /* 0x000fe400078ec0ff */
[----:B------:R-:W-:Y:S02]  /*1e4d0*/  LOP3.LUT R10, R10, 0x80, RZ, 0xfc, !PT ;  /* 0x000000800a0a7812 */ /* 0x000fe400078efcff */
[----:B--2---:R-:W-:-:S04]  /*1e4e0*/  LOP3.LUT R4, R4, 0x7f, RZ, 0xc0, !PT ;  /* 0x0000007f04047812 */ /* 0x004fc800078ec0ff */
[----:B------:R-:W-:Y:S02]  /*1e4f0*/  SHF.R.U32.HI R6, RZ, 0x3, R4 ;  /* 0x00000003ff067819 */ /* 0x000fe40000011604 */
[----:B------:R-:W1:Y:S02]  /*1e500*/  S2R R4, SR_TID.X ;  /* 0x0000000000047919 */ /* 0x000e640000002100 */
[----:B-1----:R-:W-:-:S05]  /*1e510*/  IMAD.SHL.U32 R4, R4, 0x10, RZ ;  /* 0x0000001004047824 */ /* 0x002fca00078e00ff */
[----:B------:R-:W-:Y:S02]  /*1e520*/  LOP3.LUT R4, R6, 0x70, R4, 0xf8, !PT ;  /* 0x0000007006047812 */ /* 0x000fe400078ef804 */
[----:B------:R-:W1:Y:S01]  /*1e530*/  @P0 LDC R6, c[0x0][0x44c] ;  /* 0x00011300ff060b82 */ /* 0x000e620000000800 */
[----:B---3--:R-:W-:-:S04]  /*1e540*/  SHF.L.U32 R5, R5, 0x7, RZ ;  /* 0x0000000705057819 */ /* 0x008fc800000006ff */
[----:B------:R-:W-:-:S05]  /*1e550*/  LOP3.LUT R4, R4, R5, RZ, 0xfc, !PT ;  /* 0x0000000504047212 */ /* 0x000fca00078efcff */
[----:B-1----:R-:W-:-:S04]  /*1e560*/  @P0 IMAD.HI.U32 R6, R4, R6, RZ ;  /* 0x0000000604060227 */ /* 0x002fc800078e00ff */
[----:B------:R-:W-:Y:S01]  /*1e570*/  IMAD.MOV.U32 R0, RZ, RZ, R4 ;  /* 0x000000ffff007224 */ /* 0x000fe200078e0004 */
[----:B0-----:R-:W-:-:S05]  /*1e580*/  @P0 SHF.R.U32.HI R0, RZ, R7, R6 ;  /* 0x00000007ff000219 */ /* 0x001fca0000011606 */
[----:B------:R-:W-:Y:S02]  /*1e590*/  IMAD.MOV R6, RZ, RZ, -R0 ;  /* 0x000000ffff067224 */ /* 0x000fe400078e0a00 */
[----:B------:R-:W-:-:S04]  /*1e5a0*/  IMAD.WIDE.U32 R2, R0, UR4, R2 ;  /* 0x0000000400027c25 */ /* 0x000fc8000f8e0002 */
[----:B------:R-:W-:Y:S01]  /*1e5b0*/  IMAD R4, R8, R6, R4 ;  /* 0x0000000608047224 */ /* 0x000fe200078e0204 */
[----:B------:R-:W-:-:S05]  /*1e5c0*/  SHF.R.S32.HI R6, RZ, 0x1f, R0 ;  /* 0x0000001fff067819 */ /* 0x000fca0000011400 */
[----:B------:R-:W-:-:S04]  /*1e5d0*/  IMAD R6, R6, UR4, RZ ;  /* 0x0000000406067c24 */ /* 0x000fc8000f8e02ff */
[----:B------:R-:W-:Y:S01]  /*1e5e0*/  IMAD R0, R0, UR5, R6 ;  /* 0x0000000500007c24 */ /* 0x000fe2000f8e0206 */
[----:B------:R-:W-:-:S04]  /*1e5f0*/  ULDC.64 UR4, c[0x0][0x2c8] ;  /* 0x0000b20000047ab9 */ /* 0x000fc80000000a00 */
[----:B------:R-:W-:Y:S02]  /*1e600*/  IADD3 R3, R3, R0, RZ ;  /* 0x0000000003037210 */ /* 0x000fe40007ffe0ff */
[----:B------:R-:W-:Y:S01]  /*1e610*/  SHF.R.S32.HI R0, RZ, 0x1f, R4 ;  /* 0x0000001fff007819 */ /* 0x000fe20000011404 */
[----:B------:R-:W-:-:S04]  /*1e620*/  IMAD.WIDE.U32 R2, R4, UR4, R2 ;  /* 0x0000000404027c25 */ /* 0x000fc8000f8e0002 */
[----:B------:R-:W-:-:S04]  /*1e630*/  IMAD R0, R0, UR4, RZ ;  /* 0x0000000400007c24 */ /* 0x000fc8000f8e02ff */
[----:B------:R-:W-:Y:S01]  /*1e640*/  IMAD R4, R4, UR5, R0 ;  /* 0x0000000504047c24 */ /* 0x000fe2000f8e0200 */
[----:B------:R-:W-:-:S03]  /*1e650*/  ULDC.64 UR4, c[0x0][0x280] ;  /* 0x0000a00000047ab9 */ /* 0x000fc60000000a00 */
[----:B------:R-:W-:Y:S01]  /*1e660*/  IMAD.IADD R3, R3, 0x1, R4 ;  /* 0x0000000103037824 */ /* 0x000fe200078e0204 */
[C---:B------:R-:W-:Y:S01]  /*1e670*/  LEA R4, P0, R2.reuse, UR4, 0x1 ;  /* 0x0000000402047c11 */ /* 0x040fe2000f8008ff */
[----:B------:R-:W-:Y:S02]  /*1e680*/  ULDC UR4, c[0x0][0x2b8] ;  /* 0x0000ae0000047ab9 */ /* 0x000fe40000000800 */
[----:B------:R-:W-:Y:S02]  /*1e690*/  ISETP.GE.AND P3, PT, R9, UR4, PT ;  /* 0x0000000409007c0c */ /* 0x000fe4000bf66270 */
[----:B------:R-:W-:Y:S01]  /*1e6a0*/  LEA.HI.X R3, R2, UR5, R3, 0x1, P0 ;  /* 0x0000000502037c11 */ /* 0x000fe200080f0c03 */
[----:B------:R-:W-:Y:S01]  /*1e6b0*/  UMOV UR5, 0xffffffff ;  /* 0xffffffff00057882 */ /* 0x000fe20000000000 */
[----:B------:R-:W-:Y:S02]  /*1e6c0*/  ISETP.GE.AND P0, PT, R11, UR4, PT ;  /* 0x000000040b007c0c */ /* 0x000fe4000bf06270 */
[----:B------:R-:W-:Y:S01]  /*1e6d0*/  ISETP.GE.AND P1, PT, R10, UR4, PT ;  /* 0x000000040a007c0c */ /* 0x000fe2000bf26270 */
[----:B------:R-:W-:-:S12]  /*1e6e0*/  BRA.DIV UR5, `(.L_x_704) ;  /* 0x0000004a05f47947 */ /* 0x000fd8000b800000 */
[----:B------:R-:W2:Y:S04]  /*1e6f0*/  LDL.LU R6, [R1+0x5c] ;  /* 0x00005c0001067983 */ /* 0x000ea80000300800 */
[----:B------:R-:W3:Y:S01]  /*1e700*/  LDL R10, [R1+0x30] ;  /* 0x00003000010a7983 */ /* 0x000ee20000100800 */
[----:B------:R-:W0:Y:S02]  /*1e710*/  S2R R7, SR_TID.X ;  /* 0x0000000000077919 */ /* 0x000e240000002100 */
[----:B0-----:R-:W-:-:S04]  /*1e720*/  LOP3.LUT R7, R7, 0x7f, RZ, 0xc0, !PT ;  /* 0x0000007f07077812 */ /* 0x001fc800078ec0ff */
[----:B------:R-:W-:Y:S02]  /*1e730*/  SHF.R.U32.HI R11, RZ, 0x3, R7 ;  /* 0x00000003ff0b7819 */ /* 0x000fe40000011607 */
[----:B------:R-:W0:Y:S03]  /*1e740*/  SHFL.IDX PT, R7, R4, RZ, 0x181f ;  /* 0x00181fff04077589 */ /* 0x000e2600000e0000 */
[----:B------:R-:W-:-:S05]  /*1e750*/  IMAD.IADD R0, R11, 0x1, R5 ;  /* 0x000000010b007824 */ /* 0x000fca00078e0205 */
[----:B------:R-:W-:Y:S01]  /*1e760*/  IADD3 R5, R0, 0x10, RZ ;  /* 0x0000001000057810 */ /* 0x000fe20007ffe0ff */
[----:B--2---:R-:W-:Y:S02]  /*1e770*/  IMAD R2, R6, R8, RZ ;  /* 0x0000000806027224 */ /* 0x004fe400078e02ff */
[----:B------:R-:W1:Y:S03]  /*1e780*/  SHFL.IDX PT, R6, R3, RZ, 0x181f ;  /* 0x00181fff03067589 */ /* 0x000e6600000e0000 */
[----:B------:R-:W-:-:S13]  /*1e790*/  ISETP.GE.AND P2, PT, R0, R2, PT ;  /* 0x000000020000720c */ /* 0x000fda0003f46270 */
[----:B0-----:R-:W-:-:S05]  /*1e7a0*/  @!P2 LEA R7, P4, R9, R7, 0x1 ;  /* 0x000000070907a211 */ /* 0x001fca00078808ff */
[----:B-1----:R-:W-:-:S05]  /*1e7b0*/  @!P2 IMAD.X R6, RZ, RZ, R6, P4 ;  /* 0x000000ffff06a224 */ /* 0x002fca00020e0606 */
[----:B------:R-:W-:-:S04]  /*1e7c0*/  @!P2 LOP3.LUT R7, R7, R6, RZ, 0x3c, !PT ;  /* 0x000000060707a212 */ /* 0x000fc800078e3cff */
[----:B------:R-:W-:-:S04]  /*1e7d0*/  @!P2 LOP3.LUT R6, R7, R6, RZ, 0x3c, !PT ;  /* 0x000000060706a212 */ /* 0x000fc800078e3cff */
[----:B------:R-:W-:-:S05]  /*1e7e0*/  @!P2 LOP3.LUT R7, R7, R6, RZ, 0x3c, !PT ;  /* 0x000000060707a212 */ /* 0x000fca00078e3cff */
[----:B------:R-:W-:Y:S01]  /*1e7f0*/  @!PT LDS RZ, [RZ] ;  /* 0x00000000fffff984 */ /* 0x000fe20000000800 */
[----:B---3--:R-:W-:Y:S04]  /*1e800*/  @!P2 LDGSTS.E.BYPASS.LTC128B.128 [R10+0x10400], desc[UR58][R6.64], !P3 ;  /* 0x10400000060aafae */ /* 0x008fe8000d901d7a */
[----:B------:R-:W-:Y:S04]  /*1e810*/  @!P2 LDGSTS.E.BYPASS.LTC128B.128 [R10+0x14400], desc[UR58][R6.64+0x80], !P0 ;  /* 0x14400080060aafae */ /* 0x000fe8000c101d7a */
[----:B------:R0:W-:Y:S01]  /*1e820*/  @!P2 LDGSTS.E.BYPASS.LTC128B.128 [R10+0x18400], desc[UR58][R6.64+0x100], !P1 ;  /* 0x18400100060aafae */ /* 0x0001e2000c901d7a */
[----:B------:R-:W-:-:S03]  /*1e830*/  ISETP.GE.AND P2, PT, R5, R2, PT ;  /* 0x000000020500720c */ /* 0x000fc60003f46270 */
[----:B------:R-:W1:Y:S04]  /*1e840*/  SHFL.IDX PT, R5, R4, 0x1, 0x181f ;  /* 0x00381f0004057f89 */ /* 0x000e6800000e0000 */
[----:B0-----:R-:W0:Y:S06]  /*1e850*/  SHFL.IDX PT, R6, R3, 0x1, 0x181f ;  /* 0x00381f0003067f89 */ /* 0x001e2c00000e0000 */
[----:B-1----:R-:W-:-:S05]  /*1e860*/  @!P2 LEA R5, P4, R9, R5, 0x1 ;  /* 0x000000050905a211 */ /* 0x002fca00078808ff */
[----:B0-----:R-:W-:-:S04]  /*1e870*/  @!P2 IMAD.X R6, RZ, RZ, R6, P4 ;  /* 0x000000ffff06a224 */ /* 0x001fc800020e0606 */
[----:B------:R-:W-:Y:S01]  /*1e880*/  @!P2 IMAD.MOV.U32 R7, RZ, RZ, R6 ;  /* 0x000000ffff07a224 */ /* 0x000fe200078e0006 */
[----:B------:R-:W-:Y:S01]  /*1e890*/  @!P2 MOV R6, R5 ;  /* 0x000000050006a202 */ /* 0x000fe20000000f00 */
[----:B------:R-:W-:-:S04]  /*1e8a0*/  VIADD R5, R0, 0x20 ;  /* 0x0000002000057836 */ /* 0x000fc80000000000 */
[----:B------:R-:W-:Y:S04]  /*1e8b0*/  @!P2 LDGSTS.E.BYPASS.LTC128B.128 [R10+0x10c00], desc[UR58][R6.64], !P3 ;  /* 0x10c00000060aafae */ /* 0x000fe8000d901d7a */
[----:B------:R-:W-:Y:S04]  /*1e8c0*/  @!P2 LDGSTS.E.BYPASS.LTC128B.128 [R10+0x14c00], desc[UR58][R6.64+0x80], !P0 ;  /* 0x14c00080060aafae */ /* 0x000fe8000c101d7a */
[----:B------:R0:W-:Y:S01]  /*1e8d0*/  @!P2 LDGSTS.E.BYPASS.LTC128B.128 [R10+0x18c00], desc[UR58][R6.64+0x100], !P1 ;  /* 0x18c00100060aafae */ /* 0x0001e2000c901d7a */
[----:B------:R-:W-:-:S03]  /*1e8e0*/  ISETP.GE.AND P2, PT, R5, R2, PT ;  /* 0x000000020500720c */ /* 0x000fc60003f46270 */
[----:B------:R-:W1:Y:S04]  /*1e8f0*/  SHFL.IDX PT, R5, R4, 0x2, 0x181f ;  /* 0x00581f0004057f89 */ /* 0x000e6800000e0000 */
[----:B0-----:R-:W0:Y:S06]  /*1e900*/  SHFL.IDX PT, R6, R3, 0x2, 0x181f ;  /* 0x00581f0003067f89 */ /* 0x001e2c00000e0000 */
[----:B-1----:R-:W-:-:S05]  /*1e910*/  @!P2 LEA R5, P4, R9, R5, 0x1 ;  /* 0x000000050905a211 */ /* 0x002fca00078808ff */
[----:B0-----:R-:W-:-:S05]  /*1e920*/  @!P2 IMAD.X R6, RZ, RZ, R6, P4 ;  /* 0x000000ffff06a224 */ /* 0x001fca00020e0606 */
[----:B------:R-:W-:Y:S01]  /*1e930*/  @!P2 MOV R7, R6 ;  /* 0x000000060007a202 */ /* 0x000fe20000000f00 */
        /* <DEDUP_REMOVED lines=8> */
[----:B-1----:R-:W-:-:S04]  /*1e9c0*/  @!P2 LEA R5, P4, R9, R5, 0x1 ;  /* 0x000000050905a211 */ /* 0x002fc800078808ff */
[----:B0-----:R-:W-:-:S05]  /*1e9d0*/  @!P2 IADD3.X R6, RZ, R6, RZ, P4, !PT ;  /* 0x00000006ff06a210 */ /* 0x001fca00027fe4ff */
        /* <DEDUP_REMOVED lines=34> */
[----:B------:R-:W-:Y:S02]  /*1ec00*/  @!P2 IMAD.MOV.U32 R6, RZ, RZ, R5 ;  /* 0x000000ffff06a224 */ /* 0x000fe400078e0005 */
[----:B------:R1:W2:Y:S04]  /*1ec10*/  SHFL.IDX PT, R5, R3, 0x7, 0x181f ;  /* 0x00f81f0003057f89 */ /* 0x0002a800000e0000 */
[----:B------:R1:W-:Y:S04]  /*1ec20*/  @!P2 LDGSTS.E.BYPASS.LTC128B.128 [R10+0x13400], desc[UR58][R6.64], !P3 ;  /* 0x13400000060aafae */ /* 0x0003e8000d901d7a */
[----:B------:R1:W-:Y:S04]  /*1ec30*/  @!P2 LDGSTS.E.BYPASS.LTC128B.128 [R10+0x17400], desc[UR58][R6.64+0x80], !P0 ;  /* 0x17400080060aafae */ /* 0x0003e8000c101d7a */
[----:B------:R1:W-:Y:S04]  /*1ec40*/  @!P2 LDGSTS.E.BYPASS.LTC128B.128 [R10+0x1b400], desc[UR58][R6.64+0x100], !P1 ;  /* 0x1b400100060aafae */ /* 0x0003e8000c901d7a */
[----:B------:R1:W3:Y:S02]  /*1ec50*/  SHFL.IDX PT, R3, R4, 0x7, 0x181f ;  /* 0x00f81f0004037f89 */ /* 0x0002e400000e0000 */
.L_x_850:
[----:B------:R-:W-:Y:S01]  /*1ec60*/  IADD3 R0, R0, 0x70, RZ ;  /* 0x0000007000007810 */ /* 0x000fe20007ffe0ff */
[----:B------:R-:W-:Y:S03]  /*1ec70*/  BSSY B0, `(.L_x_705) ;  /* 0x000000c000007945 */ /* 0x000fe60003800000 */
[----:B------:R-:W-:-:S13]  /*1ec80*/  ISETP.GE.AND P2, PT, R0, R2, PT ;  /* 0x000000020000720c */ /* 0x000fda0003f46270 */
[----:B------:R-:W-:Y:S05]  /*1ec90*/  @P2 BRA `(.L_x_706) ;  /* 0x0000000000242947 */ /* 0x000fea0003800000 */
[----:B-1----:R-:W4:Y:S01]  /*1eca0*/  LDL R4, [R1+0x30] ;  /* 0x0000300001047983 */ /* 0x002f220000100800 */
[----:B---3--:R-:W-:-:S05]  /*1ecb0*/  LEA R2, P2, R9, R3, 0x1 ;  /* 0x0000000309027211 */ /* 0x008fca00078408ff */
[----:B--2---:R-:W-:-:S05]  /*1ecc0*/  IMAD.X R3, RZ, RZ, R5, P2 ;  /* 0x000000ffff037224 */ /* 0x004fca00010e0605 */
[----:B------:R-:W-:Y:S01]  /*1ecd0*/  @!PT LDS RZ, [RZ] ;  /* 0x00000000fffff984 */ /* 0x000fe20000000800 */
[----:B------:R-:W-:Y:S01]  /*1ece0*/  @!PT LDS RZ, [RZ] ;  /* 0x00000000fffff984 */ /* 0x000fe20000000800 */
[----:B------:R-:W-:Y:S01]  /*1ecf0*/  @!PT LDS RZ, [RZ] ;  /* 0x00000000fffff984 */ /* 0x000fe20000000800 */
[----:B----4-:R4:W-:Y:S04]  /*1ed00*/  LDGSTS.E.BYPASS.LTC128B.128 [R4+0x13c00], desc[UR58][R2.64], !P3 ;  /* 0x13c0000002047fae */ /* 0x0109e8000d901d7a */
[----:B------:R4:W-:Y:S04]  /*1ed10*/  LDGSTS.E.BYPASS.LTC128B.128 [R4+0x17c00], desc[UR58][R2.64+0x80], !P0 ;  /* 0x17c0008002047fae */ /* 0x0009e8000c101d7a */
[----:B------:R4:W-:Y:S02]  /*1ed20*/  LDGSTS.E.BYPASS.LTC128B.128 [R4+0x1bc00], desc[UR58][R2.64+0x100], !P1 ;  /* 0x1bc0010002047fae */ /* 0x0009e4000c901d7a */
.L_x_706:
[----:B------:R-:W-:Y:S05]  /*1ed30*/  BSYNC B0 ;  /* 0x0000000000007941 */ /* 0x000fea0003800000 */
.L_x_705:
[----:B------:R-:W-:Y:S01]  /*1ed40*/  NOP ;  /* 0x0000000000007918 */ /* 0x000fe20000000000 */
[----:B------:R-:W-:-:S13]  /*1ed50*/  PLOP3.LUT P0, PT, PT, PT, PT, 0x80, 0x0 ;  /* 0x000000000000781c */ /* 0x000fda0003f0f070 */
.L_x_707:
        /* <DEDUP_REMOVED lines=16> */
[----:B------:R-:W5:Y:S03]  /*1ee60*/  SYNCS.PHASECHK.TRANS64.TRYWAIT P0, [R18+URZ+0x34820], R0 ;  /* 0x03482000120075a7 */ /* 0x000f66000800017f */
[----:B----45:R-:W-:Y:S05]  /*1ee70*/  @!P0 BRA `(.L_x_709) ;  /* 0x0000004c00f48947 */ /* 0x030fea0003800000 */
.L_x_851:
[----:B------:R-:W-:Y:S05]  /*1ee80*/  BSYNC B0 ;  /* 0x0000000000007941 */ /* 0x000fea0003800000 */
.L_x_708:
[----:B-1-3--:R-:W4:Y:S04]  /*1ee90*/  LDL R3, [R1+0x48] ;  /* 0x0000480001037983 */ /* 0x00af280000100800 */
[----:B------:R-:W3:Y:S01]  /*1eea0*/  LDL R2, [R1+0x34] ;  /* 0x0000340001027983 */ /* 0x000ee20000100800 */
[----:B------:R-:W-:Y:S01]  /*1eeb0*/  BSSY B0, `(.L_x_710) ;  /* 0x0000219000007945 */ /* 0x000fe20003800000 */
[----:B----4-:R-:W-:-:S05]  /*1eec0*/  VIADD R0, R3, 0xfffffffe ;  /* 0xfffffffe03007836 */ /* 0x010fca0000000000 */
[----:B---3--:R-:W-:-:S13]  /*1eed0*/  ISETP.GE.AND P0, PT, R0, R2, PT ;  /* 0x000000020000720c */ /* 0x008fda0003f06270 */
[----:B------:R-:W-:Y:S05]  /*1eee0*/  @!P0 BRA `(.L_x_711) ;  /* 0x0000002000548947 */ /* 0x000fea0003800000 */
[----:B--2---:R-:W0:Y:S04]  /*1eef0*/  LDL.LU R5, [R1+0x60] ;  /* 0x0000600001057983 */ /* 0x004e280000300800 */
[----:B------:R-:W2:Y:S04]  /*1ef00*/  LDL.LU R4, [R1+0x44] ;  /* 0x0000440001047983 */ /* 0x000ea80000300800 */
[----:B------:R-:W3:Y:S01]  /*1ef10*/  LDL.LU R3, [R1+0x40] ;  /* 0x0000400001037983 */ /* 0x000ee20000300800 */
[----:B------:R-:W-:Y:S01]  /*1ef20*/  LOP3.LUT R2, RZ, R2, RZ, 0x33, !PT ;  /* 0x00000002ff027212 */ /* 0x000fe200078e33ff */
[----:B------:R-:W-:Y:S01]  /*1ef30*/  BSSY B2, `(.L_x_712) ;  /* 0x00000b6000027945 */ /* 0x000fe20003800000 */
[----:B0-----:R-:W-:-:S04]  /*1ef40*/  VIADD R6, R5, 0x1 ;  /* 0x0000000105067836 */ /* 0x001fc80000000000 */
[----:B--2---:R-:W-:-:S05]  /*1ef50*/  IMAD R6, R6, R4, RZ ;  /* 0x0000000406067224 */ /* 0x004fca00078e02ff */
[----:B---3--:R-:W-:-:S04]  /*1ef60*/  VIMNMX R6, R3, R6, PT ;  /* 0x0000000603067248 */ /* 0x008fc80003fe0100 */
[----:B------:R-:W-:-:S04]  /*1ef70*/  IADD3 R9, -R6, RZ, RZ ;  /* 0x000000ff06097210 */ /* 0x000fc80007ffe1ff */
        /* <DEDUP_REMOVED lines=12> */
[----:B--2---:R-:W-:Y:S02]  /*1f040*/  LOP3.LUT P1, RZ, R4, 0x4, RZ, 0xc0, !PT ;  /* 0x0000000404ff7812 */ /* 0x004fe4000782c0ff */
[----:B---3--:R-:W-:-:S11]  /*1f050*/  LOP3.LUT R10, R3, R10, RZ, 0x3c, !PT ;  /* 0x0000000a030a7212 */ /* 0x008fd600078e3cff */
[----:B------:R-:W-:Y:S05]  /*1f060*/  @!P1 BRA `(.L_x_715) ;  /* 0x0000000800749947 */ /* 0x000fea0003800000 */
[----:B------:R-:W-:Y:S01]  /*1f070*/  ULDC.64 UR4, c[0x0][0x418] ;  /* 0x0001060000047ab9 */ /* 0x000fe20000000a00 */
[----:B------:R-:W-:Y:S02]  /*1f080*/  MOV R4, R17 ;  /* 0x0000001100047202 */ /* 0x000fe40000000f00 */
        /* <DEDUP_REMOVED lines=17> */
[----:B------:R-:W-:-:S05]  /*1f1a0*/  IMAD.WIDE.U32 R2, R7, UR6, R2 ;  /* 0x0000000607027c25 */ /* 0x000fca000f8e0002 */
[----:B------:R-:W-:Y:S02]  /*1f1b0*/  IADD3 R3, R4, R3, RZ ;  /* 0x0000000304037210 */ /* 0x000fe40007ffe0ff */
[----:B------:R-:W-:-:S04]  /*1f1c0*/  LEA R4, P0, R2, UR4, 0x2 ;  /* 0x0000000402047c11 */ /* 0x000fc8000f8010ff */
[----:B------:R-:W-:-:S05]  /*1f1d0*/  LEA.HI.X R5, R2, UR5, R3, 0x2, P0 ;  /* 0x0000000502057c11 */ /* 0x000fca00080f1403 */
[----:B------:R0:W5:Y:S04]  /*1f1e0*/  LDG.E R4, desc[UR58][R4.64] ;  /* 0x0000003a04047981 */ /* 0x000168000c1e1900 */
.L_x_716:
[----:B------:R-:W-:Y:S01]  /*1f1f0*/  IMAD R3, R8, 0x8, R18 ;  /* 0x0000000808037824 */ /* 0x000fe200078e0212 */
[----:B------:R-:W-:Y:S01]  /*1f200*/  SHF.L.U32 R2, R10, 0x1f, RZ ;  /* 0x0000001f0a027819 */ /* 0x000fe200000006ff */
[----:B------:R-:W-:Y:S03]  /*1f210*/  BSSY B3, `(.L_x_717) ;  /* 0x0000003000037945 */ /* 0x000fe60003800000 */
[----:B------:R-:W1:Y:S02]  /*1f220*/  SYNCS.PHASECHK.TRANS64.TRYWAIT P0, [R3+URZ+0x34840], R2 ;  /* 0x03484002030075a7 */ /* 0x000e64000800017f */
[----:B-1----:R-:W-:Y:S05]  /*1f230*/  @!P0 BRA `(.L_x_718) ;  /* 0x0000004c00188947 */ /* 0x002fea0003800000 */
.L_x_852:
[----:B------:R-:W-:Y:S05]  /*1f240*/  BSYNC B3 ;  /* 0x0000000000037941 */ /* 0x000fea0003800000 */
.L_x_717:
[----:B0-----:R-:W0:Y:S01]  /*1f250*/  S2R R5, SR_TID.X ;  /* 0x0000000000057919 */ /* 0x001e220000002100 */
[----:B------:R-:W-:Y:S01]  /*1f260*/  BSSY B3, `(.L_x_719) ;  /* 0x000000a000037945 */ /* 0x000fe20003800000 */
[----:B0-----:R-:W-:-:S04]  /*1f270*/  LOP3.LUT R5, R5, 0x7f, RZ, 0xc0, !PT ;  /* 0x0000007f05057812 */ /* 0x001fc800078ec0ff */
[----:B------:R-:W-:-:S13]  /*1f280*/  ISETP.NE.AND P0, PT, R5, RZ, PT ;  /* 0x000000ff0500720c */ /* 0x000fda0003f05270 */
[----:B------:R-:W-:Y:S05]  /*1f290*/  @P0 BRA `(.L_x_720) ;  /* 0x0000000000180947 */ /* 0x000fea0003800000 */
[----:B------:R-:W2:Y:S01]  /*1f2a0*/  LDL R5, [R1+0x10] ;  /* 0x0000100001057983 */ /* 0x000ea20000100800 */
[----:B-1----:R-:W-:-:S04]  /*1f2b0*/  IMAD.MOV.U32 R2, RZ, RZ, 0xc000 ;  /* 0x0000c000ff027424 */ /* 0x002fc800078e00ff */
[----:B------:R0:W-:Y:S01]  /*1f2c0*/  SYNCS.ARRIVE.TRANS64 RZ, [R3+URZ+0x34830], R2 ;  /* 0x0348300203ff79a7 */ /* 0x0001e2000800003f */
[----:B--2---:R-:W-:-:S13]  /*1f2d0*/  LOP3.LUT P1, RZ, R5, 0x1, RZ, 0xc0, !PT ;  /* 0x0000000105ff7812 */ /* 0x004fda000782c0ff */
[----:B0-----:R-:W-:Y:S05]  /*1f2e0*/  @!P1 BRA `(.L_x_720) ;  /* 0x0000000000049947 */ /* 0x001fea0003800000 */
[----:B------:R-:W-:Y:S01]  /*1f2f0*/  BPT.TRAP 0x1 ;  /* 0x000000040000795c */ /* 0x000fe20000300000 */
.L_x_720:
[----:B------:R-:W-:Y:S05]  /*1f300*/  BSYNC B3 ;  /* 0x0000000000037941 */ /* 0x000fea0003800000 */
.L_x_719:
[----:B-1----:R-:W2:Y:S01]  /*1f310*/  LDL R2, [R1+0x20] ;  /* 0x0000200001027983 */ /* 0x002ea20000100800 */
[----:B------:R-:W-:Y:S01]  /*1f320*/  MOV R11, RZ ;  /* 0x000000ff000b7202 */ /* 0x000fe20000000f00 */
[----:B------:R-:W-:Y:S01]  /*1f330*/  IMAD R7, R8, 0xc000, R18 ;  /* 0x0000c00008077824 */ /* 0x000fe200078e0212 */
[----:B------:R-:W-:Y:S01]  /*1f340*/  UIADD3 UR4, UP0, UR36, 0x370, URZ ;  /* 0x0000037024047890 */ /* 0x000fe2000ff1e03f */
[----:B------:R-:W-:Y:S01]  /*1f350*/  PLOP3.LUT P0, PT, PT, PT, PT, 0x80, 0x0 ;  /* 0x000000000000781c */ /* 0x000fe20003f0f070 */
[----:B------:R-:W-:Y:S01]  /*1f360*/  VIADD R3, R3, 0x34830 ;  /* 0x0003483003037836 */ /* 0x000fe20000000000 */
[----:B------:R-:W-:Y:S01]  /*1f370*/  R2UR UR10, R11 ;  /* 0x000000000b0a72ca */ /* 0x000fe200000e0000 */
[----:B------:R-:W-:Y:S01]  /*1f380*/  UIADD3.X UR5, URZ, UR37, URZ, UP0, !UPT ;  /* 0x000000253f057290 */ /* 0x000fe200087fe43f */
[----:B------:R-:W-:Y:S01]  /*1f390*/  IADD3 R5, R7, 0x1c400, RZ ;  /* 0x0001c40007057810 */ /* 0x000fe20007ffe0ff */
[----:B------:R-:W-:Y:S01]  /*1f3a0*/  UMOV UR6, 0x0 ;  /* 0x0000000000067882 */ /* 0x000fe20000000000 */
[----:B------:R-:W-:Y:S01]  /*1f3b0*/  UMOV UR7, 0x14f00000 ;  /* 0x14f0000000077882 */ /* 0x000fe20000000000 */
[----:B--2---:R-:W-:-:S10]  /*1f3c0*/  IMAD R2, R0, 0x80, R2 ;  /* 0x0000008000027824 */ /* 0x004fd400078e0202 */
.L_x_721:
        /* <DEDUP_REMOVED lines=16> */
.L_x_722:
        /* <DEDUP_REMOVED lines=11> */
[----:B------:R-:W-:Y:S01]  /*1f580*/  UMOV UR6, 0x0 ;  /* 0x0000000000067882 */ /* 0x000fe20000000000 */
[----:B------:R-:W-:Y:S01]  /*1f590*/  IADD3 R5, R7, 0x24400, RZ ;  /* 0x0002440007057810 */ /* 0x000fe20007ffe0ff */
[----:B------:R-:W-:Y:S01]  /*1f5a0*/  UMOV UR7, 0x14f00000 ;  /* 0x14f0000000077882 */ /* 0x000fe20000000000 */
[----:B------:R-:W-:-:S09]  /*1f5b0*/  UMOV UR10, 0x80 ;  /* 0x00000080000a7882 */ /* 0x000fd20000000000 */
.L_x_723:
        /* <DEDUP_REMOVED lines=11> */
[----:B------:R-:W-:Y:S01]  /*1f670*/  IMAD R2, R19, 0x8, R18 ;  /* 0x0000000813027824 */ /* 0x000fe200078e0212 */
[----:B------:R-:W-:Y:S01]  /*1f680*/  BSSY B3, `(.L_x_724) ;  /* 0x0000004000037945 */ /* 0x000fe20003800000 */
[----:B--2---:R-:W-:-:S04]  /*1f690*/  SHF.L.U32 R3, R7, 0x1f, RZ ;  /* 0x0000001f07037819 */ /* 0x004fc800000006ff */
[----:B------:R-:W0:Y:S02]  /*1f6a0*/  SYNCS.PHASECHK.TRANS64.TRYWAIT P0, [R2+URZ+0x34860], R3 ;  /* 0x03486003020075a7 */ /* 0x000e24000800017f */
[----:B0-----:R-:W-:Y:S05]  /*1f6b0*/  @!P0 BRA `(.L_x_725) ;  /* 0x00000048000c8947 */ /* 0x001fea0003800000 */
.L_x_853:
[----:B------:R-:W-:Y:S05]  /*1f6c0*/  BSYNC B3 ;  /* 0x0000000000037941 */ /* 0x000fea0003800000 */
.L_x_724:
[----:B------:R-:W1:Y:S01]  /*1f6d0*/  S2R R5, SR_TID.X ;  /* 0x0000000000057919 */ /* 0x000e620000002100 */
[----:B------:R-:W-:-:S04]  /*1f6e0*/  UPRMT UR4, UR38, 0x9910, URZ ;  /* 0x0000991026047896 */ /* 0x000fc8000800003f */
[----:B------:R-:W-:Y:S01]  /*1f6f0*/  UISETP.NE.AND UP0, UPT, UR4, 0x2, UPT ;  /* 0x000000020400788c */ /* 0x000fe2000bf05270 */
[----:B-1----:R-:W-:-:S04]  /*1f700*/  LOP3.LUT R5, R5, 0x7f, RZ, 0xc0, !PT ;  /* 0x0000007f05057812 */ /* 0x002fc800078ec0ff */
[----:B------:R-:W-:-:S13]  /*1f710*/  ISETP.NE.AND P0, PT, R5, RZ, PT ;  /* 0x000000ff0500720c */ /* 0x000fda0003f05270 */
[----:B0-----:R-:W-:-:S04]  /*1f720*/  @!P0 IMAD.MOV.U32 R3, RZ, RZ, 0x8000 ;  /* 0x00008000ff038424 */ /* 0x001fc800078e00ff */
[----:B------:R0:W-:Y:S01]  /*1f730*/  @!P0 SYNCS.ARRIVE.TRANS64 RZ, [R2+URZ+0x34850], R3 ;  /* 0x0348500302ff89a7 */ /* 0x0001e2000800003f */
[----:B------:R-:W-:-:S13]  /*1f740*/  PLOP3.LUT P0, PT, PT, PT, UP0, 0x80, 0x0 ;  /* 0x000000000000781c */ /* 0x000fda0003f0f008 */
[----:B0-----:R-:W-:Y:S05]  /*1f750*/  @P0 BRA `(.L_x_726) ;  /* 0x0000000000040947 */ /* 0x001fea0003800000 */
[----:B------:R-:W-:Y:S01]  /*1f760*/  BPT.TRAP 0x1 ;  /* 0x000000040000795c */ /* 0x000fe20000300000 */
.L_x_726:
[----:B------:R-:W2:Y:S01]  /*1f770*/  LDL R3, [R1+0x10] ;  /* 0x0000100001037983 */ /* 0x000ea20000100800 */
[----:B------:R-:W-:Y:S01]  /*1f780*/  BSSY B3, `(.L_x_727) ;  /* 0x0000004000037945 */ /* 0x000fe20003800000 */
[----:B--2---:R-:W-:-:S13]  /*1f790*/  LOP3.LUT P0, RZ, R3, 0x8, RZ, 0xc0, !PT ;  /* 0x0000000803ff7812 */ /* 0x004fda000780c0ff */
[----:B------:R-:W-:Y:S05]  /*1f7a0*/  @P0 BRA `(.L_x_728) ;  /* 0x0000000000040947 */ /* 0x000fea0003800000 */
[----:B------:R-:W-:Y:S01]  /*1f7b0*/  BPT.TRAP 0x1 ;  /* 0x000000040000795c */ /* 0x000fe20000300000 */
.L_x_728:
[----:B------:R-:W-:Y:S05]  /*1f7c0*/  BSYNC B3 ;  /* 0x0000000000037941 */ /* 0x000fea0003800000 */
.L_x_727:
[----:B------:R-:W2:Y:S04]  /*1f7d0*/  LDL R5, [R1+0x20] ;  /* 0x0000200001057983 */ /* 0x000ea80000100800 */
[----:B------:R-:W2:Y:S01]  /*1f7e0*/  LDL.LU R3, [R1+0x8] ;  /* 0x0000080001037983 */ /* 0x000ea20000300800 */
[----:B------:R-:W-:Y:S01]  /*1f7f0*/  R2UR UR10, R11 ;  /* 0x000000000b0a72ca */ /* 0x000fe200000e0000 */
[----:B------:R-:W-:Y:S01]  /*1f800*/  UIADD3 UR4, UP0, UR36, 0x470, URZ ;  /* 0x0000047024047890 */ /* 0x000fe2000ff1e03f */
[----:B------:R-:W-:Y:S01]  /*1f810*/  LEA R7, R19, R18, 0xf ;  /* 0x0000001213077211 */ /* 0x000fe200078e78ff */
[----:B------:R-:W-:Y:S01]  /*1f820*/  VIADD R2, R2, 0x34850 ;  /* 0x0003485002027836 */ /* 0x000fe20000000000 */
[----:B------:R-:W-:Y:S01]  /*1f830*/  PLOP3.LUT P0, PT, PT, PT, PT, 0x80, 0x0 ;  /* 0x000000000000781c */ /* 0x000fe20003f0f070 */
[----:B------:R-:W-:Y:S01]  /*1f840*/  UIADD3.X UR5, URZ, UR37, URZ, UP0, !UPT ;  /* 0x000000253f057290 */ /* 0x000fe200087fe43f */
[----:B------:R-:W-:Y:S01]  /*1f850*/  UMOV UR6, 0x0 ;  /* 0x0000000000067882 */ /* 0x000fe20000000000 */
[----:B------:R-:W-:Y:S01]  /*1f860*/  UMOV UR7, 0x14f00000 ;  /* 0x14f0000000077882 */ /* 0x000fe20000000000 */
[----:B--2---:R-:W-:Y:S01]  /*1f870*/  IMAD R3, R3, 0x80, R5 ;  /* 0x0000008003037824 */ /* 0x004fe200078e0205 */
[----:B------:R-:W-:-:S08]  /*1f880*/  IADD3 R5, R7, 0x400, RZ ;  /* 0x0000040007057810 */ /* 0x000fd00007ffe0ff */
.L_x_729:
        /* <DEDUP_REMOVED lines=12> */
[----:B------:R-:W-:Y:S01]  /*1f950*/  PLOP3.LUT P0, PT, PT, PT, PT, 0x80, 0x0 ;  /* 0x000000000000781c */ /* 0x000fe20003f0f070 */
[----:B------:R-:W-:Y:S01]  /*1f960*/  UMOV UR6, 0x0 ;  /* 0x0000000000067882 */ /* 0x000fe20000000000 */
[----:B------:R-:W-:-:S11]  /*1f970*/  UMOV UR7, 0x14f00000 ;  /* 0x14f0000000077882 */ /* 0x000fd60000000000 */
.L_x_730:
        /* <DEDUP_REMOVED lines=12> */
.L_x_715:
[----:B------:R-:W-:Y:S05]  /*1fa40*/  BSYNC B1 ;  /* 0x0000000000017941 */ /* 0x000fea0003800000 */
.L_x_714:
[----:B0-----:R-:W2:Y:S01]  /*1fa50*/  LDL.LU R0, [R1+0x48] ;  /* 0x0000480001007983 */ /* 0x001ea20000300800 */
[----:B------:R-:W-:-:S03]  /*1fa60*/  IMAD.MOV.U32 R19, RZ, RZ, R8 ;  /* 0x000000ffff137224 */ /* 0x000fc600078e0008 */
[----:B------:R0:W-:Y:S02]  /*1fa70*/  STL [R1+0x1c], R10 ;  /* 0x00001c0a01007387 */ /* 0x0001e40000100800 */
[----:B0-2---:R-:W-:-:S07]  /*1fa80*/  IADD3 R0, R0, -0x3, RZ ;  /* 0xfffffffd00007810 */ /* 0x005fce0007ffe0ff */
.L_x_713:
[----:B------:R-:W-:Y:S05]  /*1fa90*/  BSYNC B2 ;  /* 0x0000000000027941 */ /* 0x000fea0003800000 */
.L_x_712:
[----:B------:R-:W-:Y:S01]  /*1faa0*/  VIADD R9, R9, 0xfffffffe ;  /* 0xfffffffe09097836 */ /* 0x000fe20000000000 */
[----:B------:R-:W-:-:S04]  /*1fab0*/  LOP3.LUT R6, RZ, R6, RZ, 0x33, !PT ;  /* 0x00000006ff067212 */ /* 0x000fc800078e33ff */
[----:B------:R-:W-:-:S13]  /*1fac0*/  ISETP.NE.AND P0, PT, R9, R6, PT ;  /* 0x000000060900720c */ /* 0x000fda0003f05270 */
[----:B------:R-:W-:Y:S05]  /*1fad0*/  @!P0 BRA `(.L_x_711) ;  /* 0x0000001400588947 */ /* 0x000fea0003800000 */
[----:B------:R-:W-:-:S07]  /*1fae0*/  MOV R9, R17 ;  /* 0x0000001100097202 */ /* 0x000fce0000000f00 */
.L_x_765:
        /* <DEDUP_REMOVED lines=8> */
[----:B--2---:R-:W-:Y:S02]  /*1fb70*/  LOP3.LUT P1, RZ, R3, 0x4, RZ, 0xc0, !PT ;  /* 0x0000000403ff7812 */ /* 0x004fe4000782c0ff */
        /* <DEDUP_REMOVED lines=13> */
[----:B0-----:R-:W-:Y:S01]  /*1fc50*/  @P0 IMAD.HI.U32 R6, R0, R2, RZ ;  /* 0x0000000200060227 */ /* 0x001fe200078e00ff */
[----:B------:R-:W-:-:S04]  /*1fc60*/  MOV R2, R0 ;  /* 0x0000000000027202 */ /* 0x000fc80000000f00 */
        /* <DEDUP_REMOVED lines=11> */
.L_x_733:
[----:B------:R-:W-:Y:S01]  /*1fd20*/  LEA R3, R4, R18, 0x3 ;  /* 0x0000001204037211 */ /* 0x000fe200078e18ff */
[----:B------:R-:W-:Y:S01]  /*1fd30*/  BSSY B2, `(.L_x_734) ;  /* 0x0000004000027945 */ /* 0x000fe20003800000 */
[----:B------:R-:W-:-:S04]  /*1fd40*/  SHF.L.U32 R2, R5, 0x1f, RZ ;  /* 0x0000001f05027819 */ /* 0x000fc800000006ff */
[----:B------:R-:W1:Y:S02]  /*1fd50*/  SYNCS.PHASECHK.TRANS64.TRYWAIT P0, [R3+URZ+0x34840], R2 ;  /* 0x03484002030075a7 */ /* 0x000e64000800017f */
[----:B-1----:R-:W-:Y:S05]  /*1fd60*/  @!P0 BRA `(.L_x_735) ;  /* 0x0000004000748947 */ /* 0x002fea0003800000 */
.L_x_854:
[----:B------:R-:W-:Y:S05]  /*1fd70*/  BSYNC B2 ;  /* 0x0000000000027941 */ /* 0x000fea0003800000 */
.L_x_734:
[----:B------:R-:W2:Y:S01]  /*1fd80*/  S2R R7, SR_TID.X ;  /* 0x0000000000077919 */ /* 0x000ea20000002100 */
[----:B------:R-:W-:Y:S01]  /*1fd90*/  BSSY B2, `(.L_x_736) ;  /* 0x000000a000027945 */ /* 0x000fe20003800000 */
[----:B--2---:R-:W-:-:S04]  /*1fda0*/  LOP3.LUT R7, R7, 0x7f, RZ, 0xc0, !PT ;  /* 0x0000007f07077812 */ /* 0x004fc800078ec0ff */
[----:B------:R-:W-:-:S13]  /*1fdb0*/  ISETP.NE.AND P0, PT, R7, RZ, PT ;  /* 0x000000ff0700720c */ /* 0x000fda0003f05270 */
[----:B------:R-:W-:Y:S05]  /*1fdc0*/  @P0 BRA `(.L_x_737) ;  /* 0x0000000000180947 */ /* 0x000fea0003800000 */
[----:B------:R-:W2:Y:S01]  /*1fdd0*/  LDL R7, [R1+0x10] ;  /* 0x0000100001077983 */ /* 0x000ea20000100800 */
[----:B-1----:R-:W-:-:S04]  /*1fde0*/  IMAD.MOV.U32 R2, RZ, RZ, 0xc000 ;  /* 0x0000c000ff027424 */ /* 0x002fc800078e00ff */
[----:B------:R3:W-:Y:S01]  /*1fdf0*/  SYNCS.ARRIVE.TRANS64 RZ, [R3+URZ+0x34830], R2 ;  /* 0x0348300203ff79a7 */ /* 0x0007e2000800003f */
[----:B--2---:R-:W-:-:S13]  /*1fe00*/  LOP3.LUT P1, RZ, R7, 0x1, RZ, 0xc0, !PT ;  /* 0x0000000107ff7812 */ /* 0x004fda000782c0ff */
[----:B---3--:R-:W-:Y:S05]  /*1fe10*/  @!P1 BRA `(.L_x_737) ;  /* 0x0000000000049947 */ /* 0x008fea0003800000 */
[----:B------:R-:W-:Y:S01]  /*1fe20*/  BPT.TRAP 0x1 ;  /* 0x000000040000795c */ /* 0x000fe20000300000 */
.L_x_737:
[----:B------:R-:W-:Y:S05]  /*1fe30*/  BSYNC B2 ;  /* 0x0000000000027941 */ /* 0x000fea0003800000 */
.L_x_736:
[----:B-1----:R-:W2:Y:S01]  /*1fe40*/  LDL R2, [R1+0x20] ;  /* 0x0000200001027983 */ /* 0x002ea20000100800 */
[----:B------:R-:W-:Y:S01]  /*1fe50*/  IMAD.MOV.U32 R10, RZ, RZ, RZ ;  /* 0x000000ffff0a7224 */ /* 0x000fe200078e00ff */
[----:B------:R-:W-:Y:S01]  /*1fe60*/  UIADD3 UR4, UP0, UR36, 0x370, URZ ;  /* 0x0000037024047890 */ /* 0x000fe2000ff1e03f */
[----:B------:R-:W-:Y:S01]  /*1fe70*/  IMAD R7, R4, 0xc000, R18 ;  /* 0x0000c00004077824 */ /* 0x000fe200078e0212 */
[----:B------:R-:W-:Y:S01]  /*1fe80*/  PLOP3.LUT P0, PT, PT, PT, PT, 0x80, 0x0 ;  /* 0x000000000000781c */ /* 0x000fe20003f0f070 */
[----:B------:R-:W-:Y:S01]  /*1fe90*/  UMOV UR6, 0x0 ;  /* 0x0000000000067882 */ /* 0x000fe20000000000 */
[----:B------:R-:W-:Y:S01]  /*1fea0*/  R2UR UR10, R10 ;  /* 0x000000000a0a72ca */ /* 0x000fe200000e0000 */
[----:B0-----:R-:W-:Y:S01]  /*1feb0*/  VIADD R8, R7, 0x1c400 ;  /* 0x0001c40007087836 */ /* 0x001fe20000000000 */
[----:B------:R-:W-:Y:S01]  /*1fec0*/  IADD3 R3, R3, 0x34830, RZ ;  /* 0x0003483003037810 */ /* 0x000fe20007ffe0ff */
[----:B------:R-:W-:Y:S01]  /*1fed0*/  UIADD3.X UR5, URZ, UR37, URZ, UP0, !UPT ;  /* 0x000000253f057290 */ /* 0x000fe200087fe43f */
[----:B------:R-:W-:Y:S01]  /*1fee0*/  UMOV UR7, 0x14f00000 ;  /* 0x14f0000000077882 */ /* 0x000fe20000000000 */
[----:B--2---:R-:W-:-:S10]  /*1fef0*/  IMAD R2, R6, 0x80, R2 ;  /* 0x0000008006027824 */ /* 0x004fd400078e0202 */
.L_x_738:
        /* <DEDUP_REMOVED lines=10> */
[----:B------:R-:W-:Y:S01]  /*1ffa0*/  MOV R11, 0x40 ;  /* 0x00000040000b7802 */ /* 0x000fe20000000f00 */
[----:B------:R-:W-:Y:S01]  /*1ffb0*/  VIADD R8, R7, 0x20400 ;  /* 0x0002040007087836 */ /* 0x000fe20000000000 */
[----:B------:R-:W-:Y:S01]  /*1ffc0*/  PLOP3.LUT P0, PT, PT, PT, PT, 0x80, 0x0 ;  /* 0x000000000000781c */ /* 0x000fe20003f0f070 */
[----:B------:R-:W-:Y:S01]  /*1ffd0*/  UMOV UR6, 0x0 ;  /* 0x0000000000067882 */ /* 0x000fe20000000000 */
[----:B------:R-:W-:Y:S01]  /*1ffe0*/  R2UR UR10, R11 ;  /* 0x000000000b0a72ca */ /* 0x000fe200000e0000 */
[----:B------:R-:W-:-:S14]  /*1fff0*/  UMOV UR7, 0x14f00000 ;  /* 0x14f0000000077882 */ /* 0x000fdc0000000000 */
.L_x_739:
        /* <DEDUP_REMOVED lines=15> */
.L_x_740:
        /* <DEDUP_REMOVED lines=16> */
.L_x_855:
[----:B------:R-:W-:Y:S05]  /*201f0*/  BSYNC B2 ;  /* 0x0000000000027941 */ /* 0x000fea0003800000 */
.L_x_741:
        /* <DEDUP_REMOVED lines=10> */
.L_x_743:
[----:B------:R-:W2:Y:S01]  /*202a0*/  LDL R3, [R1+0x10] ;  /* 0x0000100001037983 */ /* 0x000ea20000100800 */
[----:B------:R-:W-:Y:S01]  /*202b0*/  BSSY B2, `(.L_x_744) ;  /* 0x0000004000027945 */ /* 0x000fe20003800000 */
[----:B--2---:R-:W-:-:S13]  /*202c0*/  LOP3.LUT P0, RZ, R3, 0x8, RZ, 0xc0, !PT ;  /* 0x0000000803ff7812 */ /* 0x004fda000780c0ff */
[----:B------:R-:W-:Y:S05]  /*202d0*/  @P0 BRA `(.L_x_745) ;  /* 0x0000000000040947 */ /* 0x000fea0003800000 */
[----:B------:R-:W-:Y:S01]  /*202e0*/  BPT.TRAP 0x1 ;  /* 0x000000040000795c */ /* 0x000fe20000300000 */
.L_x_745:
[----:B------:R-:W-:Y:S05]  /*202f0*/  BSYNC B2 ;  /* 0x0000000000027941 */ /* 0x000fea0003800000 */
.L_x_744:
[----:B------:R-:W2:Y:S04]  /*20300*/  LDL R7, [R1+0x20] ;  /* 0x0000200001077983 */ /* 0x000ea80000100800 */
[----:B------:R-:W2:Y:S01]  /*20310*/  LDL.LU R3, [R1+0x8] ;  /* 0x0000080001037983 */ /* 0x000ea20000300800 */
[----:B------:R-:W-:Y:S01]  /*20320*/  R2UR UR10, R10 ;  /* 0x000000000a0a72ca */ /* 0x000fe200000e0000 */
[----:B------:R-:W-:Y:S01]  /*20330*/  IMAD R19, R19, 0x8000, R18 ;  /* 0x0000800013137824 */ /* 0x000fe200078e0212 */
[----:B------:R-:W-:Y:S01]  /*20340*/  UIADD3 UR4, UP0, UR36, 0x470, URZ ;  /* 0x0000047024047890 */ /* 0x000fe2000ff1e03f */
[----:B------:R-:W-:Y:S01]  /*20350*/  PLOP3.LUT P0, PT, PT, PT, PT, 0x80, 0x0 ;  /* 0x000000000000781c */ /* 0x000fe20003f0f070 */
[----:B------:R-:W-:Y:S01]  /*20360*/  VIADD R2, R2, 0x34850 ;  /* 0x0003485002027836 */ /* 0x000fe20000000000 */
[----:B------:R-:W-:Y:S01]  /*20370*/  UMOV UR6, 0x0 ;  /* 0x0000000000067882 */ /* 0x000fe20000000000 */
[----:B------:R-:W-:Y:S01]  /*20380*/  UIADD3.X UR5, URZ, UR37, URZ, UP0, !UPT ;  /* 0x000000253f057290 */ /* 0x000fe200087fe43f */
[----:B------:R-:W-:Y:S01]  /*20390*/  UMOV UR7, 0x14f00000 ;  /* 0x14f0000000077882 */ /* 0x000fe20000000000 */
[----:B--2---:R-:W-:Y:S01]  /*203a0*/  LEA R3, R3, R7, 0x7 ;  /* 0x0000000703037211 */ /* 0x004fe200078e38ff */
[----:B------:R-:W-:-:S09]  /*203b0*/  VIADD R7, R19, 0x400 ;  /* 0x0000040013077836 */ /* 0x000fd20000000000 */
.L_x_746:
        /* <DEDUP_REMOVED lines=11> */
[----:B------:R-:W-:Y:S01]  /*20470*/  UMOV UR6, 0x0 ;  /* 0x0000000000067882 */ /* 0x000fe20000000000 */
[----:B------:R-:W-:Y:S01]  /*20480*/  PLOP3.LUT P0, PT, PT, PT, PT, 0x80, 0x0 ;  /* 0x000000000000781c */ /* 0x000fe20003f0f070 */
[----:B------:R-:W-:Y:S01]  /*20490*/  UMOV UR7, 0x14f00000 ;  /* 0x14f0000000077882 */ /* 0x000fe20000000000 */
[----:B------:R-:W-:-:S11]  /*204a0*/  IADD3 R19, R19, 0x4400, RZ ;  /* 0x0000440013137810 */ /* 0x000fd60007ffe0ff */
.L_x_747:
        /* <DEDUP_REMOVED lines=12> */
.L_x_732:
[----:B------:R-:W-:Y:S05]  /*20570*/  BSYNC B1 ;  /* 0x0000000000017941 */ /* 0x000fea0003800000 */
.L_x_731:
[----:B------:R-:W2:Y:S01]  /*20580*/  LDL R2, [R1+0x10] ;  /* 0x0000100001027983 */ /* 0x000ea20000100800 */
[----:B------:R-:W-:Y:S01]  /*20590*/  VIADD R19, R4, 0x1 ;  /* 0x0000000104137836 */ /* 0x000fe20000000000 */
[----:B------:R-:W-:Y:S01]  /*205a0*/  BSSY B1, `(.L_x_748) ;  /* 0x00000a5000017945 */ /* 0x000fe20003800000 */
[----:B0-----:R-:W-:-:S03]  /*205b0*/  IADD3 R6, R0, -0x1, RZ ;  /* 0xffffffff00067810 */ /* 0x001fc60007ffe0ff */
[----:B------:R-:W-:-:S04]  /*205c0*/  ISETP.NE.AND P0, PT, R19, 0x2, PT ;  /* 0x000000021300780c */ /* 0x000fc80003f05270 */
[----:B------:R-:W-:Y:S02]  /*205d0*/  SEL R19, R19, RZ, P0 ;  /* 0x000000ff13137207 */ /* 0x000fe40000000000 */
[----:B--2---:R-:W-:Y:S02]  /*205e0*/  LOP3.LUT P1, RZ, R2, 0x4, RZ, 0xc0, !PT ;  /* 0x0000000402ff7812 */ /* 0x004fe4000782c0ff */
        /* <DEDUP_REMOVED lines=18> */
[----:B------:R-:W-:Y:S02]  /*20710*/  IADD3 R7, -R2, RZ, RZ ;  /* 0x000000ff02077210 */ /* 0x000fe40007ffe1ff */
[----:B------:R-:W-:-:S03]  /*20720*/  SHF.R.S32.HI R3, RZ, 0x1f, R2 ;  /* 0x0000001fff037819 */ /* 0x000fc60000011402 */
        /* <DEDUP_REMOVED lines=8> */
.L_x_750:
[----:B------:R-:W-:Y:S01]  /*207b0*/  IMAD R3, R19, 0x8, R18 ;  /* 0x0000000813037824 */ /* 0x000fe200078e0212 */
[----:B------:R-:W-:Y:S01]  /*207c0*/  SHF.L.U32 R2, R10, 0x1f, RZ ;  /* 0x0000001f0a027819 */ /* 0x000fe200000006ff */
[----:B------:R-:W-:Y:S03]  /*207d0*/  BSSY B2, `(.L_x_751) ;  /* 0x0000003000027945 */ /* 0x000fe60003800000 */
[----:B------:R-:W2:Y:S02]  /*207e0*/  SYNCS.PHASECHK.TRANS64.TRYWAIT P0, [R3+URZ+0x34840], R2 ;  /* 0x03484002030075a7 */ /* 0x000ea4000800017f */
[----:B--2---:R-:W-:Y:S05]  /*207f0*/  @!P0 BRA `(.L_x_752) ;  /* 0x0000003400f88947 */ /* 0x004fea0003800000 */
.L_x_856:
[----:B------:R-:W-:Y:S05]  /*20800*/  BSYNC B2 ;  /* 0x0000000000027941 */ /* 0x000fea0003800000 */
.L_x_751:
[----:B-1----:R-:W1:Y:S01]  /*20810*/  S2R R8, SR_TID.X ;  /* 0x0000000000087919 */ /* 0x002e620000002100 */
[----:B------:R-:W-:Y:S01]  /*20820*/  BSSY B2, `(.L_x_753) ;  /* 0x000000a000027945 */ /* 0x000fe20003800000 */
[----:B-1----:R-:W-:-:S04]  /*20830*/  LOP3.LUT R8, R8, 0x7f, RZ, 0xc0, !PT ;  /* 0x0000007f08087812 */ /* 0x002fc800078ec0ff */
[----:B------:R-:W-:-:S13]  /*20840*/  ISETP.NE.AND P0, PT, R8, RZ, PT ;  /* 0x000000ff0800720c */ /* 0x000fda0003f05270 */
[----:B------:R-:W-:Y:S05]  /*20850*/  @P0 BRA `(.L_x_754) ;  /* 0x0000000000180947 */ /* 0x000fea0003800000 */
[----:B------:R-:W3:Y:S01]  /*20860*/  LDL R8, [R1+0x10] ;  /* 0x0000100001087983 */ /* 0x000ee20000100800 */
[----:B--2---:R-:W-:-:S04]  /*20870*/  MOV R2, 0xc000 ;  /* 0x0000c00000027802 */ /* 0x004fc80000000f00 */
[----:B------:R1:W-:Y:S01]  /*20880*/  SYNCS.ARRIVE.TRANS64 RZ, [R3+URZ+0x34830], R2 ;  /* 0x0348300203ff79a7 */ /* 0x0003e2000800003f */
[----:B---3--:R-:W-:-:S13]  /*20890*/  LOP3.LUT P1, RZ, R8, 0x1, RZ, 0xc0, !PT ;  /* 0x0000000108ff7812 */ /* 0x008fda000782c0ff */
[----:B-1----:R-:W-:Y:S05]  /*208a0*/  @!P1 BRA `(.L_x_754) ;  /* 0x0000000000049947 */ /* 0x002fea0003800000 */
[----:B------:R-:W-:Y:S01]  /*208b0*/  BPT.TRAP 0x1 ;  /* 0x000000040000795c */ /* 0x000fe20000300000 */
.L_x_754:
[----:B------:R-:W-:Y:S05]  /*208c0*/  BSYNC B2 ;  /* 0x0000000000027941 */ /* 0x000fea0003800000 */
.L_x_753:
[----:B--2---:R-:W2:Y:S01]  /*208d0*/  LDL R2, [R1+0x20] ;  /* 0x0000200001027983 */ /* 0x004ea20000100800 */
[----:B------:R-:W-:Y:S01]  /*208e0*/  IMAD.MOV.U32 R11, RZ, RZ, RZ ;  /* 0x000000ffff0b7224 */ /* 0x000fe200078e00ff */
[----:B------:R-:W-:Y:S01]  /*208f0*/  UIADD3 UR4, UP0, UR36, 0x370, URZ ;  /* 0x0000037024047890 */ /* 0x000fe2000ff1e03f */
[----:B------:R-:W-:Y:S01]  /*20900*/  IMAD R8, R19, 0xc000, R18 ;  /* 0x0000c00013087824 */ /* 0x000fe200078e0212 */
[----:B------:R-:W-:Y:S01]  /*20910*/  PLOP3.LUT P0, PT, PT, PT, PT, 0x80, 0x0 ;  /* 0x000000000000781c */ /* 0x000fe20003f0f070 */
[----:B------:R-:W-:Y:S01]  /*20920*/  VIADD R3, R3, 0x34830 ;  /* 0x0003483003037836 */ /* 0x000fe20000000000 */
[----:B------:R-:W-:Y:S01]  /*20930*/  R2UR UR10, R11 ;  /* 0x000000000b0a72ca */ /* 0x000fe200000e0000 */
[----:B0-----:R-:W-:Y:S01]  /*20940*/  VIADD R10, R8, 0x1c400 ;  /* 0x0001c400080a7836 */ /* 0x001fe20000000000 */
[----:B------:R-:W-:Y:S01]  /*20950*/  UIADD3.X UR5, URZ, UR37, URZ, UP0, !UPT ;  /* 0x000000253f057290 */ /* 0x000fe200087fe43f */
[----:B------:R-:W-:Y:S01]  /*20960*/  UMOV UR6, 0x0 ;  /* 0x0000000000067882 */ /* 0x000fe20000000000 */
[----:B------:R-:W-:Y:S01]  /*20970*/  UMOV UR7, 0x14f00000 ;  /* 0x14f0000000077882 */ /* 0x000fe20000000000 */
[----:B--2---:R-:W-:-:S10]  /*20980*/  LEA R2, R7, R2, 0x7 ;  /* 0x0000000207027211 */ /* 0x004fd400078e38ff */
.L_x_755:
        /* <DEDUP_REMOVED lines=12> */
[----:B------:R-:W-:Y:S01]  /*20a50*/  UMOV UR6, 0x0 ;  /* 0x0000000000067882 */ /* 0x000fe20000000000 */
[----:B------:R-:W-:Y:S01]  /*20a60*/  IADD3 R10, R8, 0x20400, RZ ;  /* 0x00020400080a7810 */ /* 0x000fe20007ffe0ff */
[----:B------:R-:W-:Y:S01]  /*20a70*/  UMOV UR7, 0x14f00000 ;  /* 0x14f0000000077882 */ /* 0x000fe20000000000 */
[----:B------:R-:W-:-:S15]  /*20a80*/  R2UR UR10, R12 ;  /* 0x000000000c0a72ca */ /* 0x000fde00000e0000 */
.L_x_756:
        /* <DEDUP_REMOVED lines=15> */
.L_x_757:
        /* <DEDUP_REMOVED lines=15> */
.L_x_857:
[----:B------:R-:W-:Y:S05]  /*20c70*/  BSYNC B2 ;  /* 0x0000000000027941 */ /* 0x000fea0003800000 */
.L_x_758:
[----:B------:R-:W1:Y:S01]  /*20c80*/  S2R R3, SR_TID.X ;  /* 0x0000000000037919 */ /* 0x000e620000002100 */
[----:B------:R-:W-:-:S04]  /*20c90*/  UPRMT UR4, UR38, 0x9910, URZ ;  /* 0x0000991026047896 */ /* 0x000fc8000800003f */
[----:B------:R-:W-:Y:S01]  /*20ca0*/  UISETP.NE.AND UP0, UPT, UR4, 0x2, UPT ;  /* 0x000000020400788c */ /* 0x000fe2000bf05270 */
[----:B-1----:R-:W-:-:S04]  /*20cb0*/  LOP3.LUT R3, R3, 0x7f, RZ, 0xc0, !PT ;  /* 0x0000007f03037812 */ /* 0x002fc800078ec0ff */
[----:B------:R-:W-:-:S13]  /*20cc0*/  ISETP.NE.AND P0, PT, R3, RZ, PT ;  /* 0x000000ff0300720c */ /* 0x000fda0003f05270 */
[----:B------:R-:W-:-:S04]  /*20cd0*/  @!P0 MOV R3, 0x8000 ;  /* 0x0000800000038802 */ /* 0x000fc80000000f00 */
[----:B------:R1:W-:Y:S01]  /*20ce0*/  @!P0 SYNCS.ARRIVE.TRANS64 RZ, [R2+URZ+0x34850], R3 ;  /* 0x0348500302ff89a7 */ /* 0x0003e2000800003f */
[----:B------:R-:W-:-:S13]  /*20cf0*/  PLOP3.LUT P0, PT, PT, PT, UP0, 0x80, 0x0 ;  /* 0x000000000000781c */ /* 0x000fda0003f0f008 */
[----:B-1----:R-:W-:Y:S05]  /*20d00*/  @P0 BRA `(.L_x_760) ;  /* 0x0000000000040947 */ /* 0x002fea0003800000 */
[----:B------:R-:W-:Y:S01]  /*20d10*/  BPT.TRAP 0x1 ;  /* 0x000000040000795c */ /* 0x000fe20000300000 */
.L_x_760:
[----:B------:R-:W2:Y:S01]  /*20d20*/  LDL R3, [R1+0x10] ;  /* 0x0000100001037983 */ /* 0x000ea20000100800 */
[----:B------:R-:W-:Y:S01]  /*20d30*/  BSSY B2, `(.L_x_761) ;  /* 0x0000004000027945 */ /* 0x000fe20003800000 */
[----:B--2---:R-:W-:-:S13]  /*20d40*/  LOP3.LUT P0, RZ, R3, 0x8, RZ, 0xc0, !PT ;  /* 0x0000000803ff7812 */ /* 0x004fda000780c0ff */
[----:B------:R-:W-:Y:S05]  /*20d50*/  @P0 BRA `(.L_x_762) ;  /* 0x0000000000040947 */ /* 0x000fea0003800000 */
[----:B------:R-:W-:Y:S01]  /*20d60*/  BPT.TRAP 0x1 ;  /* 0x000000040000795c */ /* 0x000fe20000300000 */
.L_x_762:
[----:B------:R-:W-:Y:S05]  /*20d70*/  BSYNC B2 ;  /* 0x0000000000027941 */ /* 0x000fea0003800000 */
.L_x_761:
[----:B0-----:R-:W2:Y:S04]  /*20d80*/  LDL R5, [R1+0x20] ;  /* 0x0000200001057983 */ /* 0x001ea80000100800 */
[----:B------:R-:W2:Y:S01]  /*20d90*/  LDL.LU R3, [R1+0x8] ;  /* 0x0000080001037983 */ /* 0x000ea20000300800 */
[----:B------:R-:W-:Y:S01]  /*20da0*/  R2UR UR10, R11 ;  /* 0x000000000b0a72ca */ /* 0x000fe200000e0000 */
[----:B------:R-:W-:Y:S01]  /*20db0*/  IMAD R4, R4, 0x8000, R18 ;  /* 0x0000800004047824 */ /* 0x000fe200078e0212 */
[----:B------:R-:W-:Y:S01]  /*20dc0*/  UIADD3 UR4, UP0, UR36, 0x470, URZ ;  /* 0x0000047024047890 */ /* 0x000fe2000ff1e03f */
[----:B------:R-:W-:Y:S01]  /*20dd0*/  PLOP3.LUT P0, PT, PT, PT, PT, 0x80, 0x0 ;  /* 0x000000000000781c */ /* 0x000fe20003f0f070 */
[----:B------:R-:W-:Y:S01]  /*20de0*/  UMOV UR6, 0x0 ;  /* 0x0000000000067882 */ /* 0x000fe20000000000 */
[----:B------:R-:W-:Y:S01]  /*20df0*/  IADD3 R2, R2, 0x34850, RZ ;  /* 0x0003485002027810 */ /* 0x000fe20007ffe0ff */
[----:B------:R-:W-:Y:S01]  /*20e00*/  UIADD3.X UR5, URZ, UR37, URZ, UP0, !UPT ;  /* 0x000000253f057290 */ /* 0x000fe200087fe43f */
[----:B------:R-:W-:Y:S01]  /*20e10*/  UMOV UR7, 0x14f00000 ;  /* 0x14f0000000077882 */ /* 0x000fe20000000000 */
[----:B--2---:R-:W-:-:S02]  /*20e20*/  IMAD R3, R3, 0x80, R5 ;  /* 0x0000008003037824 */ /* 0x004fc400078e0205 */
[----:B------:R-:W-:-:S08]  /*20e30*/  VIADD R5, R4, 0x400 ;  /* 0x0000040004057836 */ /* 0x000fd00000000000 */
.L_x_763:
        /* <DEDUP_REMOVED lines=15> */
.L_x_764:
        /* <DEDUP_REMOVED lines=11> */
[----:B------:R-:W-:-:S07]  /*20fe0*/  MOV R17, R9 ;  /* 0x0000000900117202 */ /* 0x000fce0000000f00 */
.L_x_749:
[----:B------:R-:W-:Y:S05]  /*20ff0*/  BSYNC B1 ;  /* 0x0000000000017941 */ /* 0x000fea0003800000 */
.L_x_748:
[----:B------:R-:W2:Y:S01]  /*21000*/  LDL R2, [R1+0x34] ;  /* 0x0000340001027983 */ /* 0x000ea20000100800 */
[----:B------:R-:W-:Y:S01]  /*21010*/  VIADD R0, R0, 0xfffffffe ;  /* 0xfffffffe00007836 */ /* 0x000fe20000000000 */
[----:B--2---:R-:W-:-:S13]  /*21020*/  ISETP.GT.AND P0, PT, R6, R2, PT ;  /* 0x000000020600720c */ /* 0x004fda0003f04270 */
[----:B------:R-:W-:Y:S05]  /*21030*/  @P0 BRA `(.L_x_765) ;  /* 0xffffffe800ac0947 */ /* 0x000fea000383ffff */
.L_x_711:
[----:B------:R-:W-:Y:S05]  /*21040*/  BSYNC B0 ;  /* 0x0000000000007941 */ /* 0x000fea0003800000 */
.L_x_710:
        /* <DEDUP_REMOVED lines=18> */
.L_x_767:
[----:B------:R-:W-:Y:S05]  /*21170*/  BSYNC B0 ;  /* 0x0000000000007941 */ /* 0x000fea0003800000 */
.L_x_766:
[----:B---3--:R-:W3:Y:S01]  /*21180*/  LDL R0, [R1+0x10] ;  /* 0x0000100001007983 */ /* 0x008ee20000100800 */
[----:B------:R-:W-:Y:S01]  /*21190*/  BSSY B0, `(.L_x_768) ;  /* 0x000003f000007945 */ /* 0x000fe20003800000 */
[----:B---3--:R-:W-:-:S13]  /*211a0*/  LOP3.LUT P0, RZ, R0, 0x4, RZ, 0xc0, !PT ;  /* 0x0000000400ff7812 */ /* 0x008fda000780c0ff */
[----:B------:R-:W-:Y:S05]  /*211b0*/  @!P0 BRA `(.L_x_769) ;  /* 0x0000000000f08947 */ /* 0x000fea0003800000 */
[----:B------:R-:W3:Y:S01]  /*211c0*/  LDL R2, [R1+0x1c] ;  /* 0x00001c0001027983 */ /* 0x000ee20000100800 */
[----:B------:R-:W-:Y:S01]  /*211d0*/  IMAD R0, R19, 0x8, R18 ;  /* 0x0000000813007824 */ /* 0x000fe200078e0212 */
[----:B------:R-:W-:Y:S01]  /*211e0*/  BSSY B1, `(.L_x_770) ;  /* 0x0000004000017945 */ /* 0x000fe20003800000 */
[----:B---3--:R-:W-:-:S04]  /*211f0*/  SHF.L.U32 R2, R2, 0x1f, RZ ;  /* 0x0000001f02027819 */ /* 0x008fc800000006ff */
[----:B------:R-:W3:Y:S02]  /*21200*/  SYNCS.PHASECHK.TRANS64.TRYWAIT P0, [R0+URZ+0x34860], R2 ;  /* 0x03486002000075a7 */ /* 0x000ee4000800017f */
[----:B---3--:R-:W-:Y:S05]  /*21210*/  @!P0 BRA `(.L_x_771) ;  /* 0x0000002c00988947 */ /* 0x008fea0003800000 */
.L_x_858:
[----:B------:R-:W-:Y:S05]  /*21220*/  BSYNC B1 ;  /* 0x0000000000017941 */ /* 0x000fea0003800000 */
.L_x_770:
[----:B------:R-:W4:Y:S01]  /*21230*/  S2R R3, SR_TID.X ;  /* 0x0000000000037919 */ /* 0x000f220000002100 */
[----:B------:R-:W-:-:S04]  /*21240*/  UPRMT UR4, UR38, 0x9910, URZ ;  /* 0x0000991026047896 */ /* 0x000fc8000800003f */
[----:B------:R-:W-:Y:S01]  /*21250*/  UISETP.NE.AND UP0, UPT, UR4, 0x2, UPT ;  /* 0x000000020400788c */ /* 0x000fe2000bf05270 */
[----:B----4-:R-:W-:-:S04]  /*21260*/  LOP3.LUT R3, R3, 0x7f, RZ, 0xc0, !PT ;  /* 0x0000007f03037812 */ /* 0x010fc800078ec0ff */
[----:B------:R-:W-:-:S13]  /*21270*/  ISETP.NE.AND P0, PT, R3, RZ, PT ;  /* 0x000000ff0300720c */ /* 0x000fda0003f05270 */
[----:B---3--:R-:W-:-:S04]  /*21280*/  @!P0 MOV R2, 0x8000 ;  /* 0x0000800000028802 */ /* 0x008fc80000000f00 */
[----:B------:R3:W-:Y:S01]  /*21290*/  @!P0 SYNCS.ARRIVE.TRANS64 RZ, [R0+URZ+0x34850], R2 ;  /* 0x0348500200ff89a7 */ /* 0x0007e2000800003f */
[----:B------:R-:W-:-:S13]  /*212a0*/  PLOP3.LUT P0, PT, PT, PT, UP0, 0x80, 0x0 ;  /* 0x000000000000781c */ /* 0x000fda0003f0f008 */
[----:B---3--:R-:W-:Y:S05]  /*212b0*/  @P0 BRA `(.L_x_772) ;  /* 0x0000000000040947 */ /* 0x008fea0003800000 */
[----:B------:R-:W-:Y:S01]  /*212c0*/  BPT.TRAP 0x1 ;  /* 0x000000040000795c */ /* 0x000fe20000300000 */
.L_x_772:
[----:B------:R-:W3:Y:S01]  /*212d0*/  LDL R2, [R1+0x10] ;  /* 0x0000100001027983 */ /* 0x000ee20000100800 */
[----:B------:R-:W-:Y:S01]  /*212e0*/  BSSY B1, `(.L_x_773) ;  /* 0x0000004000017945 */ /* 0x000fe20003800000 */
[----:B---3--:R-:W-:-:S13]  /*212f0*/  LOP3.LUT P0, RZ, R2, 0x8, RZ, 0xc0, !PT ;  /* 0x0000000802ff7812 */ /* 0x008fda000780c0ff */
[----:B------:R-:W-:Y:S05]  /*21300*/  @P0 BRA `(.L_x_774) ;  /* 0x0000000000040947 */ /* 0x000fea0003800000 */
[----:B------:R-:W-:Y:S01]  /*21310*/  BPT.TRAP 0x1 ;  /* 0x000000040000795c */ /* 0x000fe20000300000 */
.L_x_774:
[----:B------:R-:W-:Y:S05]  /*21320*/  BSYNC B1 ;  /* 0x0000000000017941 */ /* 0x000fea0003800000 */
.L_x_773:
[----:B------:R-:W3:Y:S04]  /*21330*/  LDL.LU R3, [R1+0x20] ;  /* 0x0000200001037983 */ /* 0x000ee80000300800 */
[----:B------:R-:W3:Y:S01]  /*21340*/  LDL.LU R2, [R1+0x8] ;  /* 0x0000080001027983 */ /* 0x000ee20000300800 */
[----:B------:R-:W-:Y:S01]  /*21350*/  UIADD3 UR4, UP0, UR36, 0x470, URZ ;  /* 0x0000047024047890 */ /* 0x000fe2000ff1e03f */
[----:B------:R-:W-:Y:S01]  /*21360*/  PLOP3.LUT P0, PT, PT, PT, PT, 0x80, 0x0 ;  /* 0x000000000000781c */ /* 0x000fe20003f0f070 */
[----:B------:R-:W-:Y:S01]  /*21370*/  UMOV UR6, 0x0 ;  /* 0x0000000000067882 */ /* 0x000fe20000000000 */
[----:B------:R-:W-:Y:S01]  /*21380*/  IADD3 R0, R0, 0x34850, RZ ;  /* 0x0003485000007810 */ /* 0x000fe20007ffe0ff */
[----:B------:R-:W-:Y:S01]  /*21390*/  UIADD3.X UR5, URZ, UR37, URZ, UP0, !UPT ;  /* 0x000000253f057290 */ /* 0x000fe200087fe43f */
[----:B------:R-:W-:Y:S01]  /*213a0*/  UMOV UR7, 0x14f00000 ;  /* 0x14f0000000077882 */ /* 0x000fe20000000000 */
[----:B------:R-:W-:Y:S01]  /*213b0*/  UMOV UR10, URZ ;  /* 0x0000003f000a7c82 */ /* 0x000fe20008000000 */
[----:B---3--:R-:W-:-:S02]  /*213c0*/  IMAD R3, R2, 0x80, R3 ;  /* 0x0000008002037824 */ /* 0x008fc400078e0203 */
[----:B------:R-:W-:-:S04]  /*213d0*/  IMAD R2, R19, 0x8000, R18 ;  /* 0x0000800013027824 */ /* 0x000fc800078e0212 */
[----:B------:R-:W-:-:S07]  /*213e0*/  VIADD R4, R2, 0x400 ;  /* 0x0000040002047836 */ /* 0x000fce0000000000 */
.L_x_775:
        /* <DEDUP_REMOVED lines=15> */
.L_x_776:
        /* <DEDUP_REMOVED lines=10> */
.L_x_769:
[----:B------:R-:W-:Y:S05]  /*21580*/  BSYNC B0 ;  /* 0x0000000000007941 */ /* 0x000fea0003800000 */
.L_x_768:
[----:B------:R-:W3:Y:S01]  /*21590*/  LDL.LU R4, [R1+0x1c] ;  /* 0x00001c0001047983 */ /* 0x000ee20000300800 */
[----:B------:R-:W-:-:S04]  /*215a0*/  IADD3 R19, R19, 0x1, RZ ;  /* 0x0000000113137810 */ /* 0x000fc80007ffe0ff */
[----:B------:R-:W-:-:S04]  /*215b0*/  ISETP.NE.AND P0, PT, R19, 0x2, PT ;  /* 0x000000021300780c */ /* 0x000fc80003f05270 */
[----:B------:R-:W-:Y:S02]  /*215c0*/  SEL R0, RZ, 0x1, P0 ;  /* 0x00000001ff007807 */ /* 0x000fe40000000000 */
[----:B------:R-:W-:Y:S02]  /*215d0*/  SEL R19, R19, RZ, P0 ;  /* 0x000000ff13137207 */ /* 0x000fe40000000000 */
[----:B---3--:R-:W-:-:S05]  /*215e0*/  LOP3.LUT R4, R4, R0, RZ, 0x3c, !PT ;  /* 0x0000000004047212 */ /* 0x008fca00078e3cff */
[----:B------:R3:W-:Y:S02]  /*215f0*/  STL [R1+0x1c], R4 ;  /* 0x00001c0401007387 */ /* 0x0007e40000100800 */
.L_x_690:
[----:B------:R-:W-:Y:S05]  /*21600*/  BSYNC B7 ;  /* 0x0000000000077941 */ /* 0x000fea0003800000 */
.L_x_688:
[----:B------:R-:W4:Y:S02]  /*21610*/  LDL R9, [R1+0x10] ;  /* 0x0000100001097983 */ /* 0x000f240000100800 */
[----:B----4-:R-:W-:-:S13]  /*21620*/  LOP3.LUT P0, RZ, R9, 0x10, RZ, 0xc0, !PT ;  /* 0x0000001009ff7812 */ /* 0x010fda000780c0ff */
[----:B------:R-:W-:Y:S05]  /*21630*/  @!P0 BRA `(.L_x_777) ;  /* 0x00000000002c8947 */ /* 0x000fea0003800000 */
[----:B------:R-:W-:Y:S05]  /*21640*/  WARPSYNC.ALL ;  /* 0x0000000000007948 */ /* 0x000fea0003800000 */
[----:B------:R-:W4:Y:S08]  /*21650*/  S2UR UR5, SR_CgaCtaId ;  /* 0x00000000000579c3 */ /* 0x000f300000008800 */
[----:B------:R-:W-:Y:S06]  /*21660*/  BAR.SYNC.DEFER_BLOCKING 0x5, 0x180 ;  /* 0x0146000000007b1d */ /* 0x000fec0000010000 */
[----:B------:R-:W-:-:S02]  /*21670*/  UMOV UR4, 0x400 ;  /* 0x0000040000047882 */ /* 0x000fc40000000000 */
[----:B----4-:R-:W-:-:S06]  /*21680*/  ULEA UR4, UR5, UR4, 0x18 ;  /* 0x0000000405047291 */ /* 0x010fcc000f8ec03f */
[----:B------:R-:W-:-:S05]  /*21690*/  IMAD.U32 R18, RZ, RZ, UR4 ;  /* 0x00000004ff127e24 */ /* 0x000fca000f8e00ff */
[----:B0123--:R-:W0:Y:S04]  /*216a0*/  LDS.128 R4, [R18+0x348d0] ;  /* 0x0348d00012047984 */ /* 0x00fe280000000c00 */
[----:B0-----:R0:W-:Y:S04]  /*216b0*/  STL.64 [R1], R4 ;  /* 0x0000000401007387 */ /* 0x0011e80000100a00 */
[----:B------:R0:W-:Y:S01]  /*216c0*/  STL.64 [R1+0x8], R6 ;  /* 0x0000080601007387 */ /* 0x0001e20000100a00 */
[----:B------:R-:W-:Y:S06]  /*216d0*/  BAR.ARV 0x4, 0x180 ;  /* 0x0106000000007b1d */ /* 0x000fec0000002000 */
[----:B------:R-:W-:Y:S05]  /*216e0*/  BRA `(.L_x_778) ;  /* 0x0000000c001c7947 */ /* 0x000fea0003800000 */
.L_x_777:
[----:B------:R-:W4:Y:S01]  /*216f0*/  LDL R17, [R1+0x2c] ;  /* 0x00002c0001117983 */ /* 0x000f220000100800 */
[----:B------:R-:W-:Y:S01]  /*21700*/  UMOV UR4, 0xffffffff ;  /* 0xffffffff00047882 */ /* 0x000fe20000000000 */
[----:B----4-:R-:W-:Y:S02]  /*21710*/  ISETP.NE.AND P5, PT, R17, 0x1f, PT ;  /* 0x0000001f1100780c */ /* 0x010fe40003fa5270 */
[----:B------:R-:W-:Y:S11]  /*21720*/  BRA.DIV UR4, `(.L_x_779) ;  /* 0x0000002a04687947 */ /* 0x000ff6000b800000 */
[----:B0-----:R-:W1:Y:S01]  /*21730*/  LDL R3, [R1+0xc] ;  /* 0x00000c0001037983 */ /* 0x001e620000100800 */
[----:B------:R-:W-:-:S03]  /*21740*/  ULDC UR4, c[0x0][0xc3c] ;  /* 0x00030f0000047ab9 */ /* 0x000fc60000000800 */
[----:B------:R-:W4:Y:S01]  /*21750*/  LDL.LU R2, [R1] ;  /* 0x0000000001027983 */ /* 0x000f220000300800 */
[----:B------:R-:W-:Y:S01]  /*21760*/  LOP3.LUT P4, RZ, R9, 0x1, RZ, 0xc0, !PT ;  /* 0x0000000109ff7812 */ /* 0x000fe2000788c0ff */
[----:B-1----:R-:W-:Y:S01]  /*21770*/  IMAD.IADD R0, R3, 0x1, R17 ;  /* 0x0000000103007824 */ /* 0x002fe200078e0211 */
[----:B----4-:R-:W-:-:S04]  /*21780*/  MOV R9, R2 ;  /* 0x0000000200097202 */ /* 0x010fc80000000f00 */
[----:B------:R-:W-:-:S13]  /*21790*/  ISETP.GE.OR P0, PT, R0, UR4, !P5 ;  /* 0x0000000400007c0c */ /* 0x000fda000ef06670 */
[----:B------:R-:W0:Y:S08]  /*217a0*/  @!P0 LDC.64 R2, c[0x0][0xc80] ;  /* 0x00032000ff028b82 */ /* 0x000e300000000a00 */
[----:B------:R-:W1:Y:S01]  /*217b0*/  @!P0 LDC.64 R6, c[0x0][0xc78] ;  /* 0x00031e00ff068b82 */ /* 0x000e620000000a00 */
[----:B0-----:R-:W-:-:S05]  /*217c0*/  @!P0 IMAD.WIDE R2, R0, 0x4, R2 ;  /* 0x0000000400028825 */ /* 0x001fca00078e0202 */
[----:B------:R1:W4:Y:S02]  /*217d0*/  @!P0 LDG.E R8, desc[UR58][R2.64] ;  /* 0x0000003a02088981 */ /* 0x000324000c1e1900 */
[----:B-1----:R-:W-:-:S06]  /*217e0*/  @!P0 IMAD.WIDE R2, R0, 0x4, R6 ;  /* 0x0000000400028825 */ /* 0x002fcc00078e0206 */
[----:B------:R-:W5:Y:S01]  /*217f0*/  @!P0 LDG.E R2, desc[UR58][R2.64] ;  /* 0x0000003a02028981 */ /* 0x000f62000c1e1900 */
[----:B---3--:R-:W-:Y:S01]  /*21800*/  IMAD.MOV.U32 R4, RZ, RZ, RZ ;  /* 0x000000ffff047224 */ /* 0x008fe200078e00ff */
[----:B------:R-:W-:Y:S01]  /*21810*/  MOV R6, RZ ;  /* 0x000000ff00067202 */ /* 0x000fe20000000f00 */
[----:B------:R-:W-:Y:S01]  /*21820*/  IMAD.MOV.U32 R10, RZ, RZ, RZ ;  /* 0x000000ffff0a7224 */ /* 0x000fe200078e00ff */
[C---:B------:R-:W-:Y:S01]  /*21830*/  ISETP.GE.U32.AND P1, PT, R17.reuse, 0x4, PT ;  /* 0x000000041100780c */ /* 0x040fe20003f26070 */
[----:B--2---:R-:W-:Y:S01]  /*21840*/  SHFL.IDX PT, R5, R9, RZ, 0x1f ;  /* 0x00001fff09057589 */ /* 0x004fe200000e0000 */
[C---:B------:R-:W-:Y:S02]  /*21850*/  ISETP.GE.U32.AND P2, PT, R17.reuse, 0x8, PT ;  /* 0x000000081100780c */ /* 0x040fe40003f46070 */
[----:B------:R-:W-:Y:S01]  /*21860*/  ISETP.GE.U32.AND P3, PT, R17, 0x10, PT ;  /* 0x000000101100780c */ /* 0x000fe20003f66070 */
[----:B------:R-:W-:Y:S01]  /*21870*/  SHFL.IDX PT, R0, R9, 0x1, 0x1f ;  /* 0x00201f0009007f89 */ /* 0x000fe200000e0000 */
[----:B----4-:R-:W-:-:S02]  /*21880*/  @!P0 IMAD.MOV.U32 R4, RZ, RZ, R8 ;  /* 0x000000ffff048224 */ /* 0x010fc400078e0008 */
[----:B-----5:R-:W-:Y:S01]  /*21890*/  @!P0 IMAD.MOV.U32 R6, RZ, RZ, R2 ;  /* 0x000000ffff068224 */ /* 0x020fe200078e0002 */
[----:B------:R-:W-:-:S03]  /*218a0*/  ISETP.GE.U32.AND P0, PT, R17, 0x2, PT ;  /* 0x000000021100780c */ /* 0x000fc60003f06070 */
[----:B------:R-:W-:-:S05]  /*218b0*/  IMAD R2, R6, R4, RZ ;  /* 0x0000000406027224 */ /* 0x000fca00078e02ff */
        /* <DEDUP_REMOVED lines=15> */
[----:B------:R0:W1:Y:S02]  /*219b0*/  SHFL.IDX PT, R16, R7, 0x1f, 0x1f ;  /* 0x03e01f0007107f89 */ /* 0x00006400000e0000 */
.L_x_868:
[----:B------:R-:W-:Y:S02]  /*219c0*/  ULDC UR4, c[0x0][0xc38] ;  /* 0x00030e0000047ab9 */ /* 0x000fe40000000800 */
[----:B------:R-:W-:-:S04]  /*219d0*/  IMAD.U32 R2, RZ, RZ, UR4 ;  /* 0x00000004ff027e24 */ /* 0x000fc8000f8e00ff */
[----:B-1----:R-:W-:-:S05]  /*219e0*/  IMAD R16, R16, R2, RZ ;  /* 0x0000000210107224 */ /* 0x002fca00078e02ff */
[----:B------:R-:W-:-:S04]  /*219f0*/  IADD3 R0, R0, R16, RZ ;  /* 0x0000001000007210 */ /* 0x000fc80007ffe0ff */
[----:B------:R-:W-:-:S13]  /*21a00*/  ISETP.GT.AND P4, PT, R0, R5, PT ;  /* 0x000000050000720c */ /* 0x000fda0003f84270 */
[----:B------:R-:W-:Y:S05]  /*21a10*/  @P4 BRA `(.L_x_780) ;  /* 0x0000000000b04947 */ /* 0x000fea0003800000 */
.L_x_783:
[----:B------:R-:W2:Y:S01]  /*21a20*/  LDL.LU R3, [R1+0xc] ;  /* 0x00000c0001037983 */ /* 0x000ea20000300800 */
[----:B------:R-:W1:Y:S01]  /*21a30*/  LDC R2, c[0x0][0xc3c] ;  /* 0x00030f00ff027b82 */ /* 0x000e620000000800 */
[----:B--2---:R-:W-:-:S05]  /*21a40*/  VIADD R3, R3, 0x1f ;  /* 0x0000001f03037836 */ /* 0x004fca0000000000 */
[----:B-1----:R-:W-:-:S13]  /*21a50*/  ISETP.GE.AND P4, PT, R3, R2, PT ;  /* 0x000000020300720c */ /* 0x002fda0003f86270 */
[----:B------:R-:W-:Y:S05]  /*21a60*/  @P4 BRA `(.L_x_781) ;  /* 0x0000000400d84947 */ /* 0x000fea0003800000 */
[----:B------:R-:W2:Y:S04]  /*21a70*/  LDL R4, [R1+0x2c] ;  /* 0x00002c0001047983 */ /* 0x000ea80000100800 */
[----:B------:R1:W-:Y:S01]  /*21a80*/  STL [R1+0xc], R3 ;  /* 0x00000c0301007387 */ /* 0x0003e20000100800 */
[----:B--2---:R-:W-:Y:S01]  /*21a90*/  IMAD.IADD R6, R3, 0x1, R4 ;  /* 0x0000000103067824 */ /* 0x004fe200078e0204 */
[----:B------:R-:W-:-:S04]  /*21aa0*/  MOV R4, RZ ;  /* 0x000000ff00047202 */ /* 0x000fc80000000f00 */
[----:B------:R-:W-:-:S13]  /*21ab0*/  ISETP.GE.OR P4, PT, R6, R2, !P5 ;  /* 0x000000020600720c */ /* 0x000fda0006f86670 */
[----:B-1----:R-:W1:Y:S02]  /*21ac0*/  @!P4 LDC.64 R2, c[0x0][0xc80] ;  /* 0x00032000ff02cb82 */ /* 0x002e640000000a00 */
        /* <DEDUP_REMOVED lines=9> */
[----:B------:R-:W2:Y:S02]  /*21b60*/  LDL R3, [R1+0x10] ;  /* 0x0000100001037983 */ /* 0x000ea40000100800 */
[----:B--2---:R-:W-:Y:S02]  /*21b70*/  LOP3.LUT P4, RZ, R3, 0x1, RZ, 0xc0, !PT ;  /* 0x0000000103ff7812 */ /* 0x004fe4000788c0ff */
[----:B------:R-:W1:Y:S02]  /*21b80*/  SHFL.UP PT, R3, R2, 0x1, RZ ;  /* 0x0420000002037989 */ /* 0x000e6400000e00ff */
[----:B-1----:R-:W-:-:S05]  /*21b90*/  SEL R3, R3, RZ, P4 ;  /* 0x000000ff03037207 */ /* 0x002fca0002000000 */
[----:B------:R-:W-:-:S05]  /*21ba0*/  IMAD.IADD R2, R2, 0x1, R3 ;  /* 0x0000000102027824 */ /* 0x000fca00078e0203 */
        /* <DEDUP_REMOVED lines=10> */
[----:B-1----:R-:W-:-:S04]  /*21c50*/  SEL R3, R3, RZ, P3 ;  /* 0x000000ff03037207 */ /* 0x002fc80001800000 */
[----:B0-----:R-:W-:-:S05]  /*21c60*/  IADD3 R7, R2, R3, RZ ;  /* 0x0000000302077210 */ /* 0x001fca0007ffe0ff */
[----:B------:R0:W1:Y:S02]  /*21c70*/  SHFL.IDX PT, R16, R7, 0x1f, 0x1f ;  /* 0x03e01f0007107f89 */ /* 0x00006400000e0000 */
.L_x_876:
[----:B------:R-:W-:Y:S02]  /*21c80*/  ULDC UR4, c[0x0][0xc38] ;  /* 0x00030e0000047ab9 */ /* 0x000fe40000000800 */
[----:B------:R-:W-:-:S04]  /*21c90*/  IMAD.U32 R2, RZ, RZ, UR4 ;  /* 0x00000004ff027e24 */ /* 0x000fc8000f8e00ff */
[----:B-1----:R-:W-:-:S04]  /*21ca0*/  IMAD R16, R16, R2, RZ ;  /* 0x0000000210107224 */ /* 0x002fc800078e02ff */
[----:B------:R-:W-:-:S05]  /*21cb0*/  IMAD.IADD R0, R16, 0x1, R0 ;  /* 0x0000000110007824 */ /* 0x000fca00078e0200 */
[----:B------:R-:W-:-:S13]  /*21cc0*/  ISETP.GT.AND P4, PT, R0, R5, PT ;  /* 0x000000050000720c */ /* 0x000fda0003f84270 */
[----:B------:R-:W-:Y:S05]  /*21cd0*/  @!P4 BRA `(.L_x_783) ;  /* 0xfffffffc0050c947 */ /* 0x000fea000383ffff */
.L_x_780:
[----:B------:R-:W-:Y:S01]  /*21ce0*/  IADD3 R16, -R16, R0, RZ ;  /* 0x0000000010107210 */ /* 0x000fe20007ffe1ff */
[----:B------:R-:W-:-:S04]  /*21cf0*/  UMOV UR4, 0xffffffff ;  /* 0xffffffff00047882 */ /* 0x000fc80000000000 */
[----:B------:R-:W-:-:S05]  /*21d00*/  IMAD R0, R7, R2, R16 ;  /* 0x0000000207007224 */ /* 0x000fca00078e0210 */
[----:B------:R-:W-:Y:S01]  /*21d10*/  ISETP.GT.AND P6, PT, R0, R5, PT ;  /* 0x000000050000720c */ /* 0x000fe20003fc4270 */
[----:B------:R-:W-:-:S12]  /*21d20*/  BRA.DIV UR4, `(.L_x_784) ;  /* 0x0000002e04247947 */ /* 0x000fd8000b800000 */
[----:B------:R-:W-:-:S04]  /*21d30*/  VOTE.ANY R3, PT, !P6 ;  /* 0x0000000000037806 */ /* 0x000fc800070e0100 */
[----:B------:R-:W1:Y:S02]  /*21d40*/  POPC R0, R3 ;  /* 0x0000000300007309 */ /* 0x000e640000000000 */
[----:B-1----:R1:W2:Y:S04]  /*21d50*/  SHFL.IDX PT, R4, R4, R0, 0x1f ;  /* 0x00001f0004047589 */ /* 0x0022a800000e0000 */
[----:B------:R1:W3:Y:S02]  /*21d60*/  SHFL.IDX PT, R6, R6, R0, 0x1f ;  /* 0x00001f0006067589 */ /* 0x0002e400000e0000 */
.L_x_881:
[----:B------:R-:W-:-:S13]  /*21d70*/  ISETP.NE.AND P0, PT, R3, RZ, PT ;  /* 0x000000ff0300720c */ /* 0x000fda0003f05270 */
[----:B------:R-:W-:Y:S05]  /*21d80*/  @!P0 BRA `(.L_x_785) ;  /* 0x0000000000148947 */ /* 0x000fea0003800000 */
[----:B------:R-:W-:Y:S01]  /*21d90*/  UMOV UR4, 0xffffffff ;  /* 0xffffffff00047882 */ /* 0x000fe20000000000 */
[----:B------:R-:W-:Y:S02]  /*21da0*/  VIADD R12, R0, 0xffffffff ;  /* 0xffffffff000c7836 */ /* 0x000fe40000000000 */
[----:B------:R-:W-:Y:S05]  /*21db0*/  BRA.DIV UR4, `(.L_x_786) ;  /* 0x0000002e045c7947 */ /* 0x000fea000b800000 */
[----:B0-----:R0:W4:Y:S02]  /*21dc0*/  SHFL.IDX PT, R7, R7, R12, 0x1f ;  /* 0x00001f0c07077589 */ /* 0x00112400000e0000 */
.L_x_884:
[----:B----4-:R-:W-:-:S07]  /*21dd0*/  IMAD.MOV.U32 R10, RZ, RZ, R7 ;  /* 0x000000ffff0a7224 */ /* 0x010fce00078e0007 */
.L_x_785:
[----:B------:R-:W4:Y:S01]  /*21de0*/  LDL.LU R11, [R1+0xc] ;  /* 0x00000c00010b7983 */ /* 0x000f220000300800 */
[----:B--2---:R-:W-:Y:S01]  /*21df0*/  IABS R3, R4 ;  /* 0x0000000400037213 */ /* 0x004fe20000000000 */
[----:B------:R-:W-:Y:S02]  /*21e00*/  IMAD R2, R10, R2, R16 ;  /* 0x000000020a027224 */ /* 0x000fe400078e0210 */
[----:B------:R-:W-:Y:S01]  /*21e10*/  IMAD.MOV.U32 R8, RZ, RZ, RZ ;  /* 0x000000ffff087224 */ /* 0x000fe200078e00ff */
[----:B0-----:R-:W0:Y:S02]  /*21e20*/  I2F.RP R7, R3 ;  /* 0x0000000300077306 */ /* 0x001e240000209400 */
[----:B------:R-:W-:Y:S01]  /*21e30*/  IADD3 R5, R5, -R2, RZ ;  /* 0x8000000205057210 */ /* 0x000fe20007ffe0ff */
[----:B------:R2:W-:Y:S03]  /*21e40*/  STL [R1], R2 ;  /* 0x0000000201007387 */ /* 0x0005e60000100800 */
[----:B--2---:R-:W-:-:S02]  /*21e50*/  IABS R2, R5 ;  /* 0x0000000500027213 */ /* 0x004fc40000000000 */
[----:B0-----:R-:W0:Y:S02]  /*21e60*/  MUFU.RCP R7, R7 ;  /* 0x0000000700077308 */ /* 0x001e240000001000 */
[----:B0-----:R-:W-:-:S06]  /*21e70*/  IADD3 R7, R7, 0xffffffe, RZ ;  /* 0x0ffffffe07077810 */ /* 0x001fcc0007ffe0ff */
[----:B------:R-:W0:Y:S02]  /*21e80*/  F2I.FTZ.U32.TRUNC.NTZ R9, R7 ;  /* 0x0000000700097305 */ /* 0x000e24000021f000 */
[----:B0-----:R-:W-:-:S04]  /*21e90*/  IMAD.MOV R7, RZ, RZ, -R9 ;  /* 0x000000ffff077224 */ /* 0x001fc800078e0a09 */
[----:B------:R-:W-:-:S04]  /*21ea0*/  IMAD R7, R7, R3, RZ ;  /* 0x0000000307077224 */ /* 0x000fc800078e02ff */
[----:B------:R-:W-:Y:S01]  /*21eb0*/  IMAD.HI.U32 R7, R9, R7, R8 ;  /* 0x0000000709077227 */ /* 0x000fe200078e0008 */
[----:B------:R-:W-:-:S05]  /*21ec0*/  IABS R8, R4 ;  /* 0x0000000400087213 */ /* 0x000fca0000000000 */
[----:B------:R-:W-:Y:S02]  /*21ed0*/  IMAD.MOV R8, RZ, RZ, -R8 ;  /* 0x000000ffff087224 */ /* 0x000fe400078e0a08 */
[----:B------:R-:W-:-:S04]  /*21ee0*/  IMAD.HI.U32 R7, R7, R2, RZ ;  /* 0x0000000207077227 */ /* 0x000fc800078e00ff */
[----:B------:R-:W-:Y:S01]  /*21ef0*/  IMAD R2, R7, R8, R2 ;  /* 0x0000000807027224 */ /* 0x000fe200078e0202 */
[----:B---3--:R-:W-:-:S04]  /*21f00*/  IABS R8, R6 ;  /* 0x0000000600087213 */ /* 0x008fc80000000000 */
[----:B------:R-:W-:-:S13]  /*21f10*/  ISETP.GT.U32.AND P2, PT, R3, R2, PT ;  /* 0x000000020300720c */ /* 0x000fda0003f44070 */
[----:B------:R-:W-:Y:S01]  /*21f20*/  @!P2 IMAD.IADD R2, R2, 0x1, -R3 ;  /* 0x000000010202a824 */ /* 0x000fe200078e0a03 */
[----:B------:R-:W-:Y:S02]  /*21f30*/  @!P2 IADD3 R7, R7, 0x1, RZ ;  /* 0x000000010707a810 */ /* 0x000fe40007ffe0ff */
[----:B------:R-:W-:Y:S02]  /*21f40*/  ISETP.NE.AND P2, PT, R4, RZ, PT ;  /* 0x000000ff0400720c */ /* 0x000fe40003f45270 */
[----:B------:R-:W-:Y:S02]  /*21f50*/  ISETP.GE.U32.AND P0, PT, R2, R3, PT ;  /* 0x000000030200720c */ /* 0x000fe40003f06070 */
[----:B------:R-:W0:Y:S11]  /*21f60*/  I2F.RP R2, R8 ;  /* 0x0000000800027306 */ /* 0x000e360000209400 */
[----:B------:R-:W-:Y:S01]  /*21f70*/  @P0 VIADD R7, R7, 0x1 ;  /* 0x0000000107070836 */ /* 0x000fe20000000000 */
[----:B0-----:R-:W0:Y:S02]  /*21f80*/  MUFU.RCP R2, R2 ;  /* 0x0000000200027308 */ /* 0x001e240000001000 */
[----:B0-----:R-:W-:-:S06]  /*21f90*/  IADD3 R2, R2, 0xffffffe, RZ ;  /* 0x0ffffffe02027810 */ /* 0x001fcc0007ffe0ff */
[----:B------:R-:W0:Y:S02]  /*21fa0*/  F2I.FTZ.U32.TRUNC.NTZ R3, R2 ;  /* 0x0000000200037305 */ /* 0x000e24000021f000 */
[----:B0-----:R-:W-:-:S04]  /*21fb0*/  IMAD.MOV R2, RZ, RZ, -R3 ;  /* 0x000000ffff027224 */ /* 0x001fc800078e0a03 */
[----:B------:R-:W-:Y:S02]  /*21fc0*/  IMAD R9, R2, R8, RZ ;  /* 0x0000000802097224 */ /* 0x000fe400078e02ff */
[----:B------:R-:W-:-:S04]  /*21fd0*/  IMAD.MOV.U32 R2, RZ, RZ, RZ ;  /* 0x000000ffff027224 */ /* 0x000fc800078e00ff */
[----:B------:R-:W-:Y:S01]  /*21fe0*/  IMAD.HI.U32 R2, R3, R9, R2 ;  /* 0x0000000903027227 */ /* 0x000fe200078e0002 */
[----:B------:R-:W-:Y:S02]  /*21ff0*/  LOP3.LUT R3, R5, R4, RZ, 0x3c, !PT ;  /* 0x0000000405037212 */ /* 0x000fe400078e3cff */
[----:B------:R-:W-:Y:S02]  /*22000*/  IABS R9, R6 ;  /* 0x0000000600097213 */ /* 0x000fe40000000000 */
[----:B------:R-:W-:Y:S02]  /*22010*/  ISETP.GE.AND P1, PT, R3, RZ, PT ;  /* 0x000000ff0300720c */ /* 0x000fe40003f26270 */
[----:B------:R-:W-:-:S11]  /*22020*/  IADD3 R9, RZ, -R9, RZ ;  /* 0x80000009ff097210 */ /* 0x000fd60007ffe0ff */
[----:B------:R-:W-:Y:S01]  /*22030*/  @!P1 IMAD.MOV R7, RZ, RZ, -R7 ;  /* 0x000000ffff079224 */ /* 0x000fe200078e0a07 */
[----:B------:R-:W-:-:S04]  /*22040*/  @!P2 LOP3.LUT R7, RZ, R4, RZ, 0x33, !PT ;  /* 0x00000004ff07a212 */ /* 0x000fc800078e33ff */
[-C--:B------:R-:W-:Y:S01]  /*22050*/  IABS R3, R7.reuse ;  /* 0x0000000700037213 */ /* 0x080fe20000000000 */
[----:B------:R-:W-:-:S04]  /*22060*/  IMAD R4, R4, R7, RZ ;  /* 0x0000000704047224 */ /* 0x000fc800078e02ff */
[----:B------:R-:W-:-:S04]  /*22070*/  IMAD.HI.U32 R2, R2, R3, RZ ;  /* 0x0000000302027227 */ /* 0x000fc800078e00ff */
[----:B------:R-:W-:Y:S02]  /*22080*/  IMAD R3, R2, R9, R3 ;  /* 0x0000000902037224 */ /* 0x000fe400078e0203 */
[----:B------:R-:W-:-:S03]  /*22090*/  IMAD.IADD R4, R5, 0x1, -R4 ;  /* 0x0000000105047824 */ /* 0x000fc600078e0a04 */
[----:B------:R-:W-:-:S13]  /*220a0*/  ISETP.GT.U32.AND P2, PT, R8, R3, PT ;  /* 0x000000030800720c */ /* 0x000fda0003f44070 */
[----:B------:R-:W-:Y:S02]  /*220b0*/  @!P2 IMAD.IADD R3, R3, 0x1, -R8 ;  /* 0x000000010303a824 */ /* 0x000fe400078e0a08 */
[----:B------:R-:W-:Y:S01]  /*220c0*/  @!P2 VIADD R2, R2, 0x1 ;  /* 0x000000010202a836 */ /* 0x000fe20000000000 */
[----:B------:R-:W-:Y:S02]  /*220d0*/  ISETP.NE.AND P2, PT, R6, RZ, PT ;  /* 0x000000ff0600720c */ /* 0x000fe40003f45270 */
[----:B------:R-:W-:Y:S02]  /*220e0*/  ISETP.GE.U32.AND P0, PT, R3, R8, PT ;  /* 0x000000080300720c */ /* 0x000fe40003f06070 */
[----:B------:R-:W-:-:S04]  /*220f0*/  LOP3.LUT R3, R7, R6, RZ, 0x3c, !PT ;  /* 0x0000000607037212 */ /* 0x000fc800078e3cff */
[----:B------:R-:W-:-:S07]  /*22100*/  ISETP.GE.AND P1, PT, R3, RZ, PT ;  /* 0x000000ff0300720c */ /* 0x000fce0003f26270 */
[----:B------:R-:W-:-:S06]  /*22110*/  @P0 IADD3 R2, R2, 0x1, RZ ;  /* 0x0000000102020810 */ /* 0x000fcc0007ffe0ff */
[----:B------:R-:W-:Y:S01]  /*22120*/  @!P1 IMAD.MOV R2, RZ, RZ, -R2 ;  /* 0x000000ffff029224 */ /* 0x000fe200078e0a02 */
[----:B------:R-:W-:-:S05]  /*22130*/  @!P2 LOP3.LUT R2, RZ, R6, RZ, 0x33, !PT ;  /* 0x00000006ff02a212 */ /* 0x000fca00078e33ff */
[----:B------:R-:W-:Y:S01]  /*22140*/  IMAD.MOV R3, RZ, RZ, -R2 ;  /* 0x000000ffff037224 */ /* 0x000fe200078e0a02 */
[----:B------:R-:W-:-:S03]  /*22150*/  LEA R2, R6, R2, 0x18 ;  /* 0x0000000206027211 */ /* 0x000fc600078ec0ff */
[----:B------:R-:W-:Y:S02]  /*22160*/  IMAD R3, R6, R3, R7 ;  /* 0x0000000306037224 */ /* 0x000fe400078e0207 */
[----:B----4-:R-:W-:-:S03]  /*22170*/  IMAD.IADD R11, R0, 0x1, R11 ;  /* 0x00000001000b7824 */ /* 0x010fc600078e020b */
[----:B-1----:R-:W-:-:S05]  /*22180*/  LEA R0, R3, R2, 0x10 ;  /* 0x0000000203007211 */ /* 0x002fca00078e80ff */
[----:B------:R0:W-:Y:S04]  /*22190*/  STL [R1+0x8], R0 ;  /* 0x0000080001007387 */ /* 0x0001e80000100800 */
[----:B------:R0:W-:Y:S04]  /*221a0*/  STL [R1+0xc], R11 ;  /* 0x00000c0b01007387 */ /* 0x0001e80000100800 */
[----:B------:R0:W-:Y:S01]  /*221b0*/  STL [R1+0x4], R4 ;  /* 0x0000040401007387 */ /* 0x0001e20000100800 */
[----:B------:R-:W-:Y:S05]  /*221c0*/  BRA `(.L_x_787) ;  /* 0x0000000000287947 */ /* 0x000fea0003800000 */
.L_x_781:
[----:B------:R-:W-:Y:S01]  /*221d0*/  UMOV UR4, URZ ;  /* 0x0000003f00047c82 */ /* 0x000fe20008000000 */
[----:B------:R-:W-:Y:S01]  /*221e0*/  ULDC UR6, c[0x0][0xc3c] ;  /* 0x00030f0000067ab9 */ /* 0x000fe20000000800 */
[----:B------:R-:W-:Y:S01]  /*221f0*/  UMOV UR5, URZ ;  /* 0x0000003f00057c82 */ /* 0x000fe20008000000 */
[----:B------:R-:W-:Y:S01]  /*22200*/  IMAD.U32 R3, RZ, RZ, UR4 ;  /* 0x00000004ff037e24 */ /* 0x000fe2000f8e00ff */
[----:B------:R-:W-:Y:S01]  /*22210*/  MOV R0, UR6 ;  /* 0x0000000600007c02 */ /* 0x000fe20008000f00 */
[----:B------:R-:W-:Y:S01]  /*22220*/  IMAD.U32 R2, RZ, RZ, UR5 ;  /* 0x00000005ff027e24 */ /* 0x000fe2000f8e00ff */
[----:B------:R1:W-:Y:S04]  /*22230*/  STL [R1], R5 ;  /* 0x0000000501007387 */ /* 0x0003e80000100800 */
[----:B------:R1:W-:Y:S04]  /*22240*/  STL [R1+0x4], R3 ;  /* 0x0000040301007387 */ /* 0x0003e80000100800 */
[----:B------:R1:W-:Y:S04]  /*22250*/  STL [R1+0xc], R0 ;  /* 0x00000c0001007387 */ /* 0x0003e80000100800 */
[----:B------:R1:W-:Y:S02]  /*22260*/  STL [R1+0x8], R2 ;  /* 0x0000080201007387 */ /* 0x0003e40000100800 */
.L_x_787:
[----:B01----:R-:W2:Y:S04]  /*22270*/  LDL R0, [R1+0x2c] ;  /* 0x00002c0001007983 */ /* 0x003ea80000100800 */
[----:B------:R-:W3:Y:S04]  /*22280*/  LDL R2, [R1+0xc] ;  /* 0x00000c0001027983 */ /* 0x000ee80000100800 */
[----:B------:R-:W4:Y:S04]  /*22290*/  LDL R3, [R1+0x8] ;  /* 0x0000080001037983 */ /* 0x000f280000100800 */
[----:B------:R-:W5:Y:S04]  /*222a0*/  LDL R4, [R1] ;  /* 0x0000000001047983 */ /* 0x000f680000100800 */
[----:B------:R-:W5:Y:S01]  /*222b0*/  LDL R5, [R1+0x4] ;  /* 0x0000040001057983 */ /* 0x000f620000100800 */
[----:B------:R-:W-:Y:S05]  /*222c0*/  WARPSYNC.ALL ;  /* 0x0000000000007948 */ /* 0x000fea0003800000 */
[----:B------:R-:W-:Y:S01]  /*222d0*/  BAR.SYNC.DEFER_BLOCKING 0x4, 0x180 ;  /* 0x0106000000007b1d */ /* 0x000fe20000010000 */
[----:B--2---:R-:W-:-:S13]  /*222e0*/  ISETP.NE.AND P0, PT, R0, RZ, PT ;  /* 0x000000ff0000720c */ /* 0x004fda0003f05270 */
[----:B------:R-:W0:Y:S01]  /*222f0*/  @!P0 S2R R0, SR_CgaCtaId ;  /* 0x0000000000008919 */ /* 0x000e220000008800 */
[----:B---3--:R-:W-:Y:S01]  /*22300*/  IMAD.MOV.U32 R7, RZ, RZ, R2 ;  /* 0x000000ffff077224 */ /* 0x008fe200078e0002 */
[----:B------:R-:W-:Y:S01]  /*22310*/  @!P0 MOV R2, 0x400 ;  /* 0x0000040000028802 */ /* 0x000fe20000000f00 */
[----:B----4-:R-:W-:-:S03]  /*22320*/  IMAD.MOV.U32 R6, RZ, RZ, R3 ;  /* 0x000000ffff067224 */ /* 0x010fc600078e0003 */
[----:B0-----:R-:W-:-:S05]  /*22330*/  @!P0 LEA R18, R0, R2, 0x18 ;  /* 0x0000000200128211 */ /* 0x001fca00078ec0ff */
[----:B-----5:R1:W-:Y:S01]  /*22340*/  @!P0 STS.128 [R18+0x348d0], R4 ;  /* 0x0348d00412008388 */ /* 0x0203e20000000c00 */
[----:B------:R-:W-:Y:S06]  /*22350*/  BAR.ARV 0x5, 0x180 ;  /* 0x0146000000007b1d */ /* 0x000fec0000002000 */
.L_x_778:
[----:B------:R-:W2:Y:S01]  /*22360*/  LDL R0, [R1+0xc] ;  /* 0x00000c0001007983 */ /* 0x000ea20000100800 */
[----:B------:R-:W-:Y:S02]  /*22370*/  ULDC UR4, c[0x0][0xc3c] ;  /* 0x00030f0000047ab9 */ /* 0x000fe40000000800 */
[----:B--2---:R-:W-:-:S13]  /*22380*/  ISETP.GE.AND P0, PT, R0, UR4, PT ;  /* 0x0000000400007c0c */ /* 0x004fda000bf06270 */
[----:B------:R-:W-:Y:S05]  /*22390*/  @!P0 BRA `(.L_x_788) ;  /* 0xffffff90006c8947 */ /* 0x000fea000383ffff */
[----:B------:R-:W-:Y:S05]  /*223a0*/  BSYNC B8 ;  /* 0x0000000000087941 */ /* 0x000fea0003800000 */
.L_x_642:
[----:B--2---:R-:W2:Y:S01]  /*223b0*/  LDL.LU R0, [R1+0x64] ;  /* 0x0000640001007983 */ /* 0x004ea20000300800 */
[----:B------:R-:W-:Y:S01]  /*223c0*/  BSSY B0, `(.L_x_789) ;  /* 0x000000b000007945 */ /* 0x000fe20003800000 */
[----:B01----:R-:W0:Y:S01]  /*223d0*/  S2R R5, SR_CgaCtaId ;  /* 0x0000000000057919 */ /* 0x003e220000008800 */
[----:B--2---:R-:W-:-:S04]  /*223e0*/  IADD3 R0, R0, 0x1, RZ ;  /* 0x0000000100007810 */ /* 0x004fc80007ffe0ff */
        /* <DEDUP_REMOVED lines=8> */
.L_x_885:
[----:B------:R-:W-:Y:S05]  /*22470*/  BSYNC B0 ;  /* 0x0000000000007941 */ /* 0x000fea0003800000 */
.L_x_789:
[----:B------:R-:W-:-:S03]  /*22480*/  UMOV UR4, 0xffffffff ;  /* 0xffffffff00047882 */ /* 0x000fc60000000000 */
[----:B------:R-:W-:Y:S05]  /*22490*/  BRA.DIV UR4, `(.L_x_791) ;  /* 0x0000002604e07947 */ /* 0x000fea000b800000 */
[----:B------:R-:W1:Y:S02]  /*224a0*/  S2R R2, SR_TID.X ;  /* 0x0000000000027919 */ /* 0x000e640000002100 */
[----:B-1----:R-:W-:-:S04]  /*224b0*/  SHF.R.U32.HI R2, RZ, 0x5, R2 ;  /* 0x00000005ff027819 */ /* 0x002fc80000011602 */
[----:B------:R-:W-:-:S05]  /*224c0*/  LOP3.LUT R2, R2, 0x3, RZ, 0xc0, !PT ;  /* 0x0000000302027812 */ /* 0x000fca00078ec0ff */
[----:B------:R1:W2:Y:S02]  /*224d0*/  SHFL.IDX PT, R14, R2, RZ, 0x1f ;  /* 0x00001fff020e7589 */ /* 0x0002a400000e0000 */
.L_x_888:
[----:B--2---:R-:W-:-:S13]  /*224e0*/  ISETP.NE.AND P0, PT, R14, RZ, PT ;  /* 0x000000ff0e00720c */ /* 0x004fda0003f05270 */
[----:B------:R-:W-:Y:S05]  /*224f0*/  @P0 BRA `(.L_x_422) ;  /* 0x0000000000940947 */ /* 0x000fea0003800000 */
[----:B------:R-:W-:-:S03]  /*22500*/  UMOV UR4, 0xffffffff ;  /* 0xffffffff00047882 */ /* 0x000fc60000000000 */
[----:B------:R-:W-:Y:S05]  /*22510*/  BRA.DIV UR4, `(.L_x_792) ;  /* 0x0000002604f47947 */ /* 0x000fea000b800000 */
[----:B------:R-:W-:-:S13]  /*22520*/  ELECT P6, URZ, PT ;  /* 0x00000000003f782f */ /* 0x000fda00038c0000 */
.L_x_891:
[----:B------:R-:W-:Y:S05]  /*22530*/  @!P6 BRA `(.L_x_422) ;  /* 0x000000000084e947 */ /* 0x000fea0003800000 */
[----:B-1----:R-:W2:Y:S02]  /*22540*/  LDL R2, [R1+0x8c] ;  /* 0x00008c0001027983 */ /* 0x002ea40000100800 */
[----:B--2---:R-:W-:-:S13]  /*22550*/  R2UR UR4, R2 ;  /* 0x00000000020472ca */ /* 0x004fda00000e0000 */
[----:B------:R-:W-:-:S06]  /*22560*/  ULOP3.LUT UR4, UR4, 0x2, URZ, 0xfc, !UPT ;  /* 0x0000000204047892 */ /* 0x000fcc000f8efc3f */
[----:B------:R-:W-:-:S05]  /*22570*/  IMAD.U32 R2, RZ, RZ, UR4 ;  /* 0x00000004ff027e24 */ /* 0x000fca000f8e00ff */
[----:B------:R-:W-:-:S13]  /*22580*/  ISETP.NE.AND P2, PT, R2, 0x3, PT ;  /* 0x000000030200780c */ /* 0x000fda0003f45270 */
[----:B------:R-:W-:Y:S05]  /*22590*/  @!P2 BRA `(.L_x_793) ;  /* 0x000000000004a947 */ /* 0x000fea0003800000 */
[----:B------:R-:W-:Y:S01]  /*225a0*/  BPT.TRAP 0x1 ;  /* 0x000000040000795c */ /* 0x000fe20000300000 */
.L_x_793:
[----:B------:R-:W2:Y:S01]  /*225b0*/  LDL.LU R7, [R1+0x1c] ;  /* 0x00001c0001077983 */ /* 0x000ea20000300800 */
[----:B------:R-:W-:Y:S01]  /*225c0*/  IADD3 R2, R0, 0x34840, RZ ;  /* 0x0003484000027810 */ /* 0x000fe20007ffe0ff */
[----:B0-----:R-:W-:-:S04]  /*225d0*/  VIADD R3, R19, 0x1 ;  /* 0x0000000113037836 */ /* 0x001fc80000000000 */
[----:B------:R-:W-:Y:S01]  /*225e0*/  IMAD R6, R19, 0x8, R2 ;  /* 0x0000000813067824 */ /* 0x000fe200078e0202 */
[----:B------:R-:W-:-:S04]  /*225f0*/  ISETP.NE.AND P1, PT, R3, 0x2, PT ;  /* 0x000000020300780c */ /* 0x000fc80003f25270 */
[----:B------:R-:W-:Y:S02]  /*22600*/  SEL R4, RZ, 0x1, P1 ;  /* 0x00000001ff047807 */ /* 0x000fe40000800000 */
[----:B------:R-:W-:Y:S02]  /*22610*/  SEL R3, R3, RZ, P1 ;  /* 0x000000ff03037207 */ /* 0x000fe40000800000 */
[C---:B--2---:R-:W-:Y:S02]  /*22620*/  SHF.L.U32 R5, R7.reuse, 0x1f, RZ ;  /* 0x0000001f07057819 */ /* 0x044fe400000006ff */
[----:B------:R-:W-:Y:S02]  /*22630*/  LOP3.LUT R4, R7, R4, RZ, 0x3c, !PT ;  /* 0x0000000407047212 */ /* 0x000fe400078e3cff */
[----:B------:R-:W0:Y:S01]  /*22640*/  SYNCS.PHASECHK.TRANS64.TRYWAIT P0, [R6+URZ], R5 ;  /* 0x00000005060075a7 */ /* 0x000e22000800017f */
[----:B------:R-:W-:Y:S02]  /*22650*/  LEA R7, R3, R2, 0x3 ;  /* 0x0000000203077211 */ /* 0x000fe400078e18ff */
[----:B------:R-:W-:Y:S01]  /*22660*/  SHF.L.U32 R2, R4, 0x1f, RZ ;  /* 0x0000001f04027819 */ /* 0x000fe200000006ff */
[----:B0-----:R-:W-:Y:S06]  /*22670*/  @!P0 BRA `(.L_x_794) ;  /* 0x0000002400bc8947 */ /* 0x001fec0003800000 */
.L_x_892:
[----:B------:R-:W1:Y:S02]  /*22680*/  SYNCS.PHASECHK.TRANS64.TRYWAIT P0, [R7+URZ], R2 ;  /* 0x00000002070075a7 */ /* 0x000e64000800017f */
[----:B-1----:R-:W-:Y:S05]  /*22690*/  @!P0 BRA `(.L_x_795) ;  /* 0x0000002400c88947 */ /* 0x002fea0003800000 */
.L_x_893:
[----:B------:R-:W-:Y:S05]  /*226a0*/  @!P2 BRA `(.L_x_796) ;  /* 0x000000000004a947 */ /* 0x000fea0003800000 */
[----:B------:R-:W-:Y:S01]  /*226b0*/  BPT.TRAP 0x1 ;  /* 0x000000040000795c */ /* 0x000fe20000300000 */
.L_x_796:
[----:B------:R-:W-:-:S04]  /*226c0*/  VIADD R0, R0, 0x34860 ;  /* 0x0003486000007836 */ /* 0x000fc80000000000 */
[----:B------:R-:W-:-:S04]  /*226d0*/  IMAD R4, R19, 0x8, R0 ;  /* 0x0000000813047824 */ /* 0x000fc800078e0200 */
[----:B------:R-:W2:Y:S02]  /*226e0*/  SYNCS.PHASECHK.TRANS64.TRYWAIT P0, [R4+URZ], R5 ;  /* 0x00000005040075a7 */ /* 0x000ea4000800017f */
[----:B--2---:R-:W-:Y:S05]  /*226f0*/  @!P0 BRA `(.L_x_797) ;  /* 0x0000002400c48947 */ /* 0x004fea0003800000 */
.L_x_894:
[----:B------:R-:W-:-:S07]  /*22700*/  LEA R3, R3, R0, 0x3 ;  /* 0x0000000003037211 */ /* 0x000fce00078e18ff */
.L_x_798:
[----:B---3--:R3:W4:Y:S02]  /*22710*/  SYNCS.PHASECHK.TRANS64.TRYWAIT P0, [R3+URZ], R2 ;  /* 0x00000002030075a7 */ /* 0x008724000800017f */
[----:B----4-:R-:W-:Y:S05]  /*22720*/  @!P0 NANOSLEEP.SYNCS 0x989680 ;  /* 0x009896800000895d */ /* 0x010fea0003900000 */
[----:B------:R-:W4:Y:S02]  /*22730*/  @!P0 SYNCS.PHASECHK.TRANS64 P0, [R3+URZ], R2 ;  /* 0x00000002030085a7 */ /* 0x000f24000800007f */
[----:B----4-:R-:W-:Y:S05]  /*22740*/  @!P0 BRA `(.L_x_798) ;  /* 0xfffffffc00f08947 */ /* 0x010fea000383ffff */
.L_x_422:
[----:B------:R-:W-:Y:S05]  /*22750*/  BSYNC B9 ;  /* 0x0000000000097941 */ /* 0x000fea0003800000 */
.L_x_419:
[----:B------:R-:W-:Y:S05]  /*22760*/  EXIT ;  /* 0x000000000000794d */ /* 0x000fea0003800000 */
.L_x_442:
[----:B0-----:R0:W1:Y:S02]  /*22770*/  SYNCS.PHASECHK.TRANS64.TRYWAIT P5, [R101+URZ+0x34890], R102 ;  /* 0x03489066650075a7 */ /* 0x00106400080a017f */
[----:B-1----:R-:W-:Y:S05]  /*22780*/  @!P5 NANOSLEEP.SYNCS 0x989680 ;  /* 0x009896800000d95d */ /* 0x002fea0003900000 */
[----:B------:R-:W1:Y:S02]  /*22790*/  @!P5 SYNCS.PHASECHK.TRANS64 P5, [R101+URZ+0x34890], R102 ;  /* 0x034890666500d5a7 */ /* 0x000e6400080a007f */
[----:B-1----:R-:W-:Y:S05]  /*227a0*/  @!P5 BRA `(.L_x_442) ;  /* 0xfffffffc00f0d947 */ /* 0x002fea000383ffff */
[----:B------:R-:W-:Y:S05]  /*227b0*/  BRA `(.L_x_799) ;  /* 0xfffffe1400207947 */ /* 0x000fea000383ffff */
.L_x_496:
[----:B-1----:R1:W2:Y:S02]  /*227c0*/  SYNCS.PHASECHK.TRANS64.TRYWAIT P5, [R101+URZ+0x34890], R102 ;  /* 0x03489066650075a7 */ /* 0x0022a400080a017f */
[----:B--2---:R-:W-:Y:S05]  /*227d0*/  @!P5 NANOSLEEP.SYNCS 0x989680 ;  /* 0x009896800000d95d */ /* 0x004fea0003900000 */
[----:B------:R-:W2:Y:S02]  /*227e0*/  @!P5 SYNCS.PHASECHK.TRANS64 P5, [R101+URZ+0x34890], R102 ;  /* 0x034890666500d5a7 */ /* 0x000ea400080a007f */
[----:B--2---:R-:W-:Y:S05]  /*227f0*/  @!P5 BRA `(.L_x_496) ;  /* 0xfffffffc00f0d947 */ /* 0x004fea000383ffff */
[----:B------:R-:W-:Y:S05]  /*22800*/  BRA `(.L_x_800) ;  /* 0xfffffe4400d87947 */ /* 0x000fea000383ffff */
.L_x_521:
[----:B0-----:R0:W1:Y:S02]  /*22810*/  SYNCS.PHASECHK.TRANS64.TRYWAIT P3, [R101+URZ+0x34890], R102 ;  /* 0x03489066650075a7 */ /* 0x001064000806017f */
[----:B-1----:R-:W-:Y:S05]  /*22820*/  @!P3 NANOSLEEP.SYNCS 0x989680 ;  /* 0x009896800000b95d */ /* 0x002fea0003900000 */
[----:B------:R-:W1:Y:S02]  /*22830*/  @!P3 SYNCS.PHASECHK.TRANS64 P3, [R101+URZ+0x34890], R102 ;  /* 0x034890666500b5a7 */ /* 0x000e64000806007f */
[----:B-1----:R-:W-:Y:S05]  /*22840*/  @!P3 BRA `(.L_x_521) ;  /* 0xfffffffc00f0b947 */ /* 0x002fea000383ffff */
[----:B------:R-:W-:Y:S05]  /*22850*/  BRA `(.L_x_801) ;  /* 0xfffffe7800047947 */ /* 0x000fea000383ffff */
.L_x_527:
[----:B-1----:R1:W2:Y:S02]  /*22860*/  SYNCS.PHASECHK.TRANS64.TRYWAIT P2, [R101+URZ+0x348b0], R102 ;  /* 0x0348b066650075a7 */ /* 0x0022a4000804017f */
[----:B--2---:R-:W-:Y:S05]  /*22870*/  @!P2 NANOSLEEP.SYNCS 0x989680 ;  /* 0x009896800000a95d */ /* 0x004fea0003900000 */
[----:B------:R-:W2:Y:S02]  /*22880*/  @!P2 SYNCS.PHASECHK.TRANS64 P2, [R101+URZ+0x348b0], R102 ;  /* 0x0348b0666500a5a7 */ /* 0x000ea4000804007f */
[----:B--2---:R-:W-:Y:S05]  /*22890*/  @!P2 BRA `(.L_x_527) ;  /* 0xfffffffc00f0a947 */ /* 0x004fea000383ffff */
[----:B------:R-:W-:Y:S05]  /*228a0*/  BRA `(.L_x_802) ;  /* 0xfffffe7c00007947 */ /* 0x000fea000383ffff */
.L_x_547:
[----:B------:R-:W-:Y:S01]  /*228b0*/  BSSY B1, `(.L_x_803) ;  /* 0x0000008000017945 */ /* 0x000fe20003800000 */
[----:B------:R-:W-:Y:S01]  /*228c0*/  IMAD.MOV.U32 R13, RZ, RZ, R42 ;  /* 0x000000ffff0d7224 */ /* 0x000fe200078e002a */
[----:B------:R-:W-:Y:S01]  /*228d0*/  MOV R11, 0x1c1f ;  /* 0x00001c1f000b7802 */ /* 0x000fe20000000f00 */
[----:B------:R-:W-:Y:S02]  /*228e0*/  IMAD.MOV.U32 R12, RZ, RZ, RZ ;  /* 0x000000ffff0c7224 */ /* 0x000fe400078e00ff */
[----:B------:R-:W-:-:S07]  /*228f0*/  IMAD.MOV.U32 R15, RZ, RZ, -0x1 ;  /* 0xffffffffff0f7424 */ /* 0x000fce00078e00ff */
[----:B------:R-:W-:Y:S05]  /*22900*/  WARPSYNC.COLLECTIVE R15, `(.L_x_804) ;  /* 0x000000000f087348 */ /* 0x000fea0003c00000 */
[----:B------:R0:W1:Y:S02]  /*22910*/  SHFL.IDX P6, R14, R13, R12, R11 ;  /* 0x0000000c0d0e7389 */ /* 0x00006400000c000b */
[----:B01----:R-:W-:Y:S01]  /*22920*/  ENDCOLLECTIVE ;  /* 0x000000000000791b */ /* 0x003fe20003800000 */
.L_x_804:
[----:B------:R-:W-:Y:S05]  /*22930*/  BSYNC B1 ;  /* 0x0000000000017941 */ /* 0x000fea0003800000 */
.L_x_803:
[----:B------:R-:W-:Y:S01]  /*22940*/  MOV R13, R37 ;  /* 0x00000025000d7202 */ /* 0x000fe20000000f00 */
[----:B------:R-:W-:Y:S01]  /*22950*/  IMAD.MOV.U32 R12, RZ, RZ, RZ ;  /* 0x000000ffff0c7224 */ /* 0x000fe200078e00ff */
[----:B------:R-:W-:Y:S01]  /*22960*/  MOV R15, 0xffffffff ;  /* 0xffffffff000f7802 */ /* 0x000fe20000000f00 */
[----:B------:R-:W-:Y:S02]  /*22970*/  IMAD.MOV.U32 R11, RZ, RZ, 0x1c1f ;  /* 0x00001c1fff0b7424 */ /* 0x000fe400078e00ff */
[----:B------:R-:W-:-:S07]  /*22980*/  IMAD.MOV.U32 R42, RZ, RZ, R14 ;  /* 0x000000ffff2a7224 */ /* 0x000fce00078e000e */
[----:B------:R-:W-:Y:S05]  /*22990*/  WARPSYNC.COLLECTIVE R15, `(.L_x_805) ;  /* 0x000000000f087348 */ /* 0x000fea0003c00000 */
[----:B------:R0:W1:Y:S02]  /*229a0*/  SHFL.IDX P6, R14, R13, R12, R11 ;  /* 0x0000000c0d0e7389 */ /* 0x00006400000c000b */
[----:B01----:R-:W-:Y:S01]  /*229b0*/  ENDCOLLECTIVE ;  /* 0x000000000000791b */ /* 0x003fe20003800000 */
.L_x_805:
[----:B------:R-:W-:Y:S02]  /*229c0*/  IMAD.MOV.U32 R13, RZ, RZ, R44 ;  /* 0x000000ffff0d7224 */ /* 0x000fe400078e002c */
[----:B------:R-:W-:-:S07]  /*229d0*/  IMAD.MOV.U32 R37, RZ, RZ, R14 ;  /* 0x000000ffff257224 */ /* 0x000fce00078e000e */
[----:B------:R-:W-:Y:S05]  /*229e0*/  WARPSYNC.COLLECTIVE R15, `(.L_x_806) ;  /* 0x000000000f087348 */ /* 0x000fea0003c00000 */
[----:B------:R0:W1:Y:S02]  /*229f0*/  SHFL.IDX P6, R14, R13, R12, R11 ;  /* 0x0000000c0d0e7389 */ /* 0x00006400000c000b */
[----:B01----:R-:W-:Y:S01]  /*22a00*/  ENDCOLLECTIVE ;  /* 0x000000000000791b */ /* 0x003fe20003800000 */
.L_x_806:
[----:B------:R-:W-:Y:S01]  /*22a10*/  IMAD.MOV.U32 R13, RZ, RZ, R24 ;  /* 0x000000ffff0d7224 */ /* 0x000fe200078e0018 */
[----:B------:R-:W-:-:S07]  /*22a20*/  MOV R44, R14 ;  /* 0x0000000e002c7202 */ /* 0x000fce0000000f00 */
[----:B------:R-:W-:Y:S05]  /*22a30*/  WARPSYNC.COLLECTIVE R15, `(.L_x_807) ;  /* 0x000000000f087348 */ /* 0x000fea0003c00000 */
[----:B------:R0:W1:Y:S02]  /*22a40*/  SHFL.IDX P6, R14, R13, R12, R11 ;  /* 0x0000000c0d0e7389 */ /* 0x00006400000c000b */
[----:B01----:R-:W-:Y:S01]  /*22a50*/  ENDCOLLECTIVE ;  /* 0x000000000000791b */ /* 0x003fe20003800000 */
.L_x_807:
[----:B------:R-:W-:Y:S01]  /*22a60*/  IMAD.MOV.U32 R41, RZ, RZ, R14 ;  /* 0x000000ffff297224 */ /* 0x000fe200078e000e */
[----:B------:R-:W-:Y:S06]  /*22a70*/  BRA `(.L_x_808) ;  /* 0xfffffe88007c7947 */ /* 0x000fec000383ffff */
.L_x_551:
[----:B0-----:R0:W1:Y:S02]  /*22a80*/  SYNCS.PHASECHK.TRANS64.TRYWAIT P0, [R2+URZ+0x34800], R5 ;  /* 0x03480005020075a7 */ /* 0x001064000800017f */
[----:B-1----:R-:W-:Y:S05]  /*22a90*/  @!P0 NANOSLEEP.SYNCS 0x989680 ;  /* 0x009896800000895d */ /* 0x002fea0003900000 */
[----:B------:R-:W1:Y:S02]  /*22aa0*/  @!P0 SYNCS.PHASECHK.TRANS64 P0, [R2+URZ+0x34800], R5 ;  /* 0x03480005020085a7 */ /* 0x000e64000800007f */
[----:B-1----:R-:W-:Y:S05]  /*22ab0*/  @!P0 BRA `(.L_x_551) ;  /* 0xfffffffc00f08947 */ /* 0x002fea000383ffff */
[----:B------:R-:W-:Y:S05]  /*22ac0*/  BRA `(.L_x_809) ;  /* 0xfffffe94000c7947 */ /* 0x000fea000383ffff */
.L_x_575:
[----:B------:R-:W-:Y:S01]  /*22ad0*/  BSSY B1, `(.L_x_810) ;  /* 0x0000008000017945 */ /* 0x000fe20003800000 */
[----:B------:R-:W-:Y:S01]  /*22ae0*/  MOV R13, R42 ;  /* 0x0000002a000d7202 */ /* 0x000fe20000000f00 */
[----:B------:R-:W-:Y:S01]  /*22af0*/  IMAD.MOV.U32 R12, RZ, RZ, RZ ;  /* 0x000000ffff0c7224 */ /* 0x000fe200078e00ff */
[----:B------:R-:W-:Y:S01]  /*22b00*/  MOV R15, 0xffffffff ;  /* 0xffffffff000f7802 */ /* 0x000fe20000000f00 */
[----:B------:R-:W-:-:S07]  /*22b10*/  IMAD.MOV.U32 R11, RZ, RZ, 0x1c1f ;  /* 0x00001c1fff0b7424 */ /* 0x000fce00078e00ff */
[----:B------:R-:W-:Y:S05]  /*22b20*/  WARPSYNC.COLLECTIVE R15, `(.L_x_811) ;  /* 0x000000000f087348 */ /* 0x000fea0003c00000 */
[----:B------:R0:W1:Y:S02]  /*22b30*/  SHFL.IDX P6, R14, R13, R12, R11 ;  /* 0x0000000c0d0e7389 */ /* 0x00006400000c000b */
[----:B01----:R-:W-:Y:S01]  /*22b40*/  ENDCOLLECTIVE ;  /* 0x000000000000791b */ /* 0x003fe20003800000 */
.L_x_811:
[----:B------:R-:W-:Y:S05]  /*22b50*/  BSYNC B1 ;  /* 0x0000000000017941 */ /* 0x000fea0003800000 */
.L_x_810:
[----:B------:R-:W-:Y:S01]  /*22b60*/  IMAD.MOV.U32 R13, RZ, RZ, R37 ;  /* 0x000000ffff0d7224 */ /* 0x000fe200078e0025 */
[----:B------:R-:W-:Y:S01]  /*22b70*/  MOV R12, RZ ;  /* 0x000000ff000c7202 */ /* 0x000fe20000000f00 */
[----:B------:R-:W-:Y:S02]  /*22b80*/  IMAD.MOV.U32 R11, RZ, RZ, 0x1c1f ;  /* 0x00001c1fff0b7424 */ /* 0x000fe400078e00ff */
[----:B------:R-:W-:Y:S02]  /*22b90*/  IMAD.MOV.U32 R15, RZ, RZ, -0x1 ;  /* 0xffffffffff0f7424 */ /* 0x000fe400078e00ff */
[----:B------:R-:W-:-:S07]  /*22ba0*/  IMAD.MOV.U32 R41, RZ, RZ, R14 ;  /* 0x000000ffff297224 */ /* 0x000fce00078e000e */
[----:B------:R-:W-:Y:S05]  /*22bb0*/  WARPSYNC.COLLECTIVE R15, `(.L_x_812) ;  /* 0x000000000f087348 */ /* 0x000fea0003c00000 */
[----:B------:R0:W1:Y:S02]  /*22bc0*/  SHFL.IDX P6, R14, R13, R12, R11 ;  /* 0x0000000c0d0e7389 */ /* 0x00006400000c000b */
[----:B01----:R-:W-:Y:S01]  /*22bd0*/  ENDCOLLECTIVE ;  /* 0x000000000000791b */ /* 0x003fe20003800000 */
.L_x_812:
[----:B------:R-:W-:Y:S01]  /*22be0*/  IMAD.MOV.U32 R13, RZ, RZ, R44 ;  /* 0x000000ffff0d7224 */ /* 0x000fe200078e002c */
[----:B------:R-:W-:-:S07]  /*22bf0*/  MOV R40, R14 ;  /* 0x0000000e00287202 */ /* 0x000fce0000000f00 */
[----:B------:R-:W-:Y:S05]  /*22c00*/  WARPSYNC.COLLECTIVE R15, `(.L_x_813) ;  /* 0x000000000f087348 */ /* 0x000fea0003c00000 */
[----:B------:R0:W1:Y:S02]  /*22c10*/  SHFL.IDX P6, R14, R13, R12, R11 ;  /* 0x0000000c0d0e7389 */ /* 0x00006400000c000b */
[----:B01----:R-:W-:Y:S01]  /*22c20*/  ENDCOLLECTIVE ;  /* 0x000000000000791b */ /* 0x003fe20003800000 */
.L_x_813:
[----:B------:R-:W-:Y:S01]  /*22c30*/  MOV R13, R24 ;  /* 0x00000018000d7202 */ /* 0x000fe20000000f00 */
[----:B------:R-:W-:-:S07]  /*22c40*/  IMAD.MOV.U32 R21, RZ, RZ, R14 ;  /* 0x000000ffff157224 */ /* 0x000fce00078e000e */
[----:B------:R-:W-:Y:S05]  /*22c50*/  WARPSYNC.COLLECTIVE R15, `(.L_x_814) ;  /* 0x000000000f087348 */ /* 0x000fea0003c00000 */
[----:B------:R0:W1:Y:S02]  /*22c60*/  SHFL.IDX P6, R14, R13, R12, R11 ;  /* 0x0000000c0d0e7389 */ /* 0x00006400000c000b */
[----:B01----:R-:W-:Y:S01]  /*22c70*/  ENDCOLLECTIVE ;  /* 0x000000000000791b */ /* 0x003fe20003800000 */
.L_x_814:
[----:B------:R-:W-:Y:S01]  /*22c80*/  IMAD.MOV.U32 R20, RZ, RZ, R14 ;  /* 0x000000ffff147224 */ /* 0x000fe200078e000e */
[----:B------:R-:W-:Y:S06]  /*22c90*/  BRA `(.L_x_815) ;  /* 0xfffffeb000a87947 */ /* 0x000fec000383ffff */
.L_x_579:
[----:B0-----:R0:W1:Y:S02]  /*22ca0*/  SYNCS.PHASECHK.TRANS64.TRYWAIT P0, [R2+URZ+0x34800], R5 ;  /* 0x03480005020075a7 */ /* 0x001064000800017f */
[----:B-1----:R-:W-:Y:S05]  /*22cb0*/  @!P0 NANOSLEEP.SYNCS 0x989680 ;  /* 0x009896800000895d */ /* 0x002fea0003900000 */
[----:B------:R-:W1:Y:S02]  /*22cc0*/  @!P0 SYNCS.PHASECHK.TRANS64 P0, [R2+URZ+0x34800], R5 ;  /* 0x03480005020085a7 */ /* 0x000e64000800007f */
[----:B-1----:R-:W-:Y:S05]  /*22cd0*/  @!P0 BRA `(.L_x_579) ;  /* 0xfffffffc00f08947 */ /* 0x002fea000383ffff */
[----:B------:R-:W-:Y:S05]  /*22ce0*/  BRA `(.L_x_816) ;  /* 0xfffffeb800a07947 */ /* 0x000fea000383ffff */
.L_x_593:
[----:B-1----:R1:W2:Y:S02]  /*22cf0*/  SYNCS.PHASECHK.TRANS64.TRYWAIT P2, [R0+URZ+0x34830], R3 ;  /* 0x03483003000075a7 */ /* 0x0022a4000804017f */
[----:B--2---:R-:W-:Y:S05]  /*22d00*/  @!P2 NANOSLEEP.SYNCS 0x989680 ;  /* 0x009896800000a95d */ /* 0x004fea0003900000 */
[----:B------:R-:W2:Y:S02]  /*22d10*/  @!P2 SYNCS.PHASECHK.TRANS64 P2, [R0+URZ+0x34830], R3 ;  /* 0x034830030000a5a7 */ /* 0x000ea4000804007f */
[----:B--2---:R-:W-:Y:S05]  /*22d20*/  @!P2 BRA `(.L_x_593) ;  /* 0xfffffffc00f0a947 */ /* 0x004fea000383ffff */
[----:B------:R-:W-:Y:S05]  /*22d30*/  BRA `(.L_x_592) ;  /* 0xfffffedc00b87947 */ /* 0x000fea000383ffff */
.L_x_600:
[----:B-1----:R1:W2:Y:S02]  /*22d40*/  SYNCS.PHASECHK.TRANS64.TRYWAIT P2, [R12+URZ+0x34830], R9 ;  /* 0x034830090c0075a7 */ /* 0x0022a4000804017f */
[----:B--2---:R-:W-:Y:S05]  /*22d50*/  @!P2 NANOSLEEP.SYNCS 0x989680 ;  /* 0x009896800000a95d */ /* 0x004fea0003900000 */
[----:B------:R-:W2:Y:S02]  /*22d60*/  @!P2 SYNCS.PHASECHK.TRANS64 P2, [R12+URZ+0x34830], R9 ;  /* 0x034830090c00a5a7 */ /* 0x000ea4000804007f */
[----:B--2---:R-:W-:Y:S05]  /*22d70*/  @!P2 BRA `(.L_x_600) ;  /* 0xfffffffc00f0a947 */ /* 0x004fea000383ffff */
[----:B------:R-:W-:Y:S05]  /*22d80*/  BRA `(.L_x_599) ;  /* 0xffffff1000387947 */ /* 0x000fea000383ffff */
.L_x_605:
[----:B-1----:R1:W2:Y:S02]  /*22d90*/  SYNCS.PHASECHK.TRANS64.TRYWAIT P2, [R13+URZ+0x34850], R7 ;  /* 0x034850070d0075a7 */ /* 0x0022a4000804017f */
[----:B--2---:R-:W-:Y:S05]  /*22da0*/  @!P2 NANOSLEEP.SYNCS 0x989680 ;  /* 0x009896800000a95d */ /* 0x004fea0003900000 */
[----:B------:R-:W2:Y:S02]  /*22db0*/  @!P2 SYNCS.PHASECHK.TRANS64 P2, [R13+URZ+0x34850], R7 ;  /* 0x034850070d00a5a7 */ /* 0x000ea4000804007f */
[----:B--2---:R-:W-:Y:S05]  /*22dc0*/  @!P2 BRA `(.L_x_605) ;  /* 0xfffffffc00f0a947 */ /* 0x004fea000383ffff */
[----:B------:R-:W-:Y:S05]  /*22dd0*/  BRA `(.L_x_604) ;  /* 0xffffff1800f47947 */ /* 0x000fea000383ffff */
.L_x_611:
[----:B-1----:R1:W2:Y:S02]  /*22de0*/  SYNCS.PHASECHK.TRANS64.TRYWAIT P0, [R6+URZ+0x34850], R5 ;  /* 0x03485005060075a7 */ /* 0x0022a4000800017f */
[----:B--2---:R-:W-:Y:S05]  /*22df0*/  @!P0 NANOSLEEP.SYNCS 0x989680 ;  /* 0x009896800000895d */ /* 0x004fea0003900000 */
[----:B------:R-:W2:Y:S02]  /*22e00*/  @!P0 SYNCS.PHASECHK.TRANS64 P0, [R6+URZ+0x34850], R5 ;  /* 0x03485005060085a7 */ /* 0x000ea4000800007f */
[----:B--2---:R-:W-:Y:S05]  /*22e10*/  @!P0 BRA `(.L_x_611) ;  /* 0xfffffffc00f08947 */ /* 0x004fea000383ffff */
[----:B------:R-:W-:Y:S05]  /*22e20*/  BRA `(.L_x_610) ;  /* 0xffffff4000147947 */ /* 0x000fea000383ffff */
.L_x_650:
[----:B0-----:R-:W0:Y:S01]  /*22e30*/  S2R R3, SR_TID.X ;  /* 0x0000000000037919 */ /* 0x001e220000002100 */
[----:B------:R-:W-:Y:S01]  /*22e40*/  BSSY B1, `(.L_x_817) ;  /* 0x000000a000017945 */ /* 0x000fe20003800000 */
[----:B------:R-:W-:Y:S01]  /*22e50*/  MOV R12, RZ ;  /* 0x000000ff000c7202 */ /* 0x000fe20000000f00 */
[----:B------:R-:W-:Y:S02]  /*22e60*/  IMAD.MOV.U32 R11, RZ, RZ, 0x1f ;  /* 0x0000001fff0b7424 */ /* 0x000fe400078e00ff */
[----:B------:R-:W-:Y:S01]  /*22e70*/  IMAD.MOV.U32 R15, RZ, RZ, -0x1 ;  /* 0xffffffffff0f7424 */ /* 0x000fe200078e00ff */
[----:B0-----:R-:W-:-:S04]  /*22e80*/  SHF.R.U32.HI R3, RZ, 0x5, R3 ;  /* 0x00000005ff037819 */ /* 0x001fc80000011603 */
[----:B------:R-:W-:-:S05]  /*22e90*/  LOP3.LUT R3, R3, 0x3, RZ, 0xc0, !PT ;  /* 0x0000000303037812 */ /* 0x000fca00078ec0ff */
[----:B------:R-:W-:-:S07]  /*22ea0*/  IMAD.MOV.U32 R13, RZ, RZ, R3 ;  /* 0x000000ffff0d7224 */ /* 0x000fce00078e0003 */
[----:B------:R-:W-:Y:S05]  /*22eb0*/  WARPSYNC.COLLECTIVE R15, `(.L_x_818) ;  /* 0x000000000f087348 */ /* 0x000fea0003c00000 */
[----:B------:R0:W1:Y:S02]  /*22ec0*/  SHFL.IDX P6, R14, R13, R12, R11 ;  /* 0x0000000c0d0e7389 */ /* 0x00006400000c000b */
[----:B01----:R-:W-:Y:S01]  /*22ed0*/  ENDCOLLECTIVE ;  /* 0x000000000000791b */ /* 0x003fe20003800000 */
.L_x_818:
[----:B------:R-:W-:Y:S05]  /*22ee0*/  BSYNC B1 ;  /* 0x0000000000017941 */ /* 0x000fea0003800000 */
.L_x_817:
[----:B------:R-:W-:Y:S05]  /*22ef0*/  BRA `(.L_x_819) ;  /* 0xffffff90001c7947 */ /* 0x000fea000383ffff */
.L_x_652:
[----:B------:R-:W-:Y:S01]  /*22f00*/  BSSY B1, `(.L_x_820) ;  /* 0x0000006000017945 */ /* 0x000fe20003800000 */
[----:B------:R-:W-:-:S07]  /*22f10*/  MOV R15, 0xffffffff ;  /* 0xffffffff000f7802 */ /* 0x000fce0000000f00 */
[----:B01----:R-:W-:Y:S05]  /*22f20*/  WARPSYNC.COLLECTIVE R15, `(.L_x_821) ;  /* 0x000000000f0c7348 */ /* 0x003fea0003c00000 */
[----:B------:R-:W-:Y:S02]  /*22f30*/  ELECT P6, UR62, PT ;  /* 0x00000000003e782f */ /* 0x000fe400038c0000 */
[----:B------:R-:W-:Y:S01]  /*22f40*/  MOV R14, UR62 ;  /* 0x0000003e000e7c02 */ /* 0x000fe20008000f00 */
[----:B01----:R-:W-:Y:S10]  /*22f50*/  ENDCOLLECTIVE ;  /* 0x000000000000791b */ /* 0x003ff40003800000 */
.L_x_821:
[----:B------:R-:W-:Y:S05]  /*22f60*/  BSYNC B1 ;  /* 0x0000000000017941 */ /* 0x000fea0003800000 */
.L_x_820:
[----:B------:R-:W-:Y:S01]  /*22f70*/  PLOP3.LUT P2, PT, P6, PT, PT, 0x80, 0x0 ;  /* 0x000000000000781c */ /* 0x000fe2000374f070 */
[----:B------:R-:W-:-:S12]  /*22f80*/  BRA `(.L_x_651) ;  /* 0xffffff9000107947 */ /* 0x000fd8000383ffff */
.L_x_654:
[----:B0-----:R0:W1:Y:S02]  /*22f90*/  SYNCS.PHASECHK.TRANS64.TRYWAIT P0, [R18+URZ+0x34820], R2 ;  /* 0x03482002120075a7 */ /* 0x001064000800017f */
[----:B-1----:R-:W-:Y:S05]  /*22fa0*/  @!P0 NANOSLEEP.SYNCS 0x989680 ;  /* 0x009896800000895d */ /* 0x002fea0003900000 */
[----:B------:R-:W1:Y:S02]  /*22fb0*/  @!P0 SYNCS.PHASECHK.TRANS64 P0, [R18+URZ+0x34820], R2 ;  /* 0x03482002120085a7 */ /* 0x000e64000800007f */
[----:B-1----:R-:W-:Y:S05]  /*22fc0*/  @!P0 BRA `(.L_x_654) ;  /* 0xfffffffc00f08947 */ /* 0x002fea000383ffff */
[----:B------:R-:W-:Y:S05]  /*22fd0*/  BRA `(.L_x_822) ;  /* 0xffffff9000207947 */ /* 0x000fea000383ffff */
.L_x_658:
[----:B-1----:R1:W2:Y:S02]  /*22fe0*/  SYNCS.PHASECHK.TRANS64.TRYWAIT P0, [R5+URZ+0x348a0], R8 ;  /* 0x0348a008050075a7 */ /* 0x0022a4000800017f */
[----:B--2---:R-:W-:Y:S05]  /*22ff0*/  @!P0 NANOSLEEP.SYNCS 0x989680 ;  /* 0x009896800000895d */ /* 0x004fea0003900000 */
[----:B------:R-:W2:Y:S02]  /*23000*/  @!P0 SYNCS.PHASECHK.TRANS64 P0, [R5+URZ+0x348a0], R8 ;  /* 0x0348a008050085a7 */ /* 0x000ea4000800007f */
[----:B--2---:R-:W-:Y:S05]  /*23010*/  @!P0 BRA `(.L_x_658) ;  /* 0xfffffffc00f08947 */ /* 0x004fea000383ffff */
[----:B------:R-:W-:Y:S05]  /*23020*/  BRA `(.L_x_823) ;  /* 0xffffff9000407947 */ /* 0x000fea000383ffff */
.L_x_665:
[----:B0-----:R0:W2:Y:S02]  /*23030*/  SYNCS.PHASECHK.TRANS64.TRYWAIT P0, [R5+URZ+0x348c0], R8 ;  /* 0x0348c008050075a7 */ /* 0x0010a4000800017f */
[----:B--2---:R-:W-:Y:S05]  /*23040*/  @!P0 NANOSLEEP.SYNCS 0x989680 ;  /* 0x009896800000895d */ /* 0x004fea0003900000 */
[----:B------:R-:W2:Y:S02]  /*23050*/  @!P0 SYNCS.PHASECHK.TRANS64 P0, [R5+URZ+0x348c0], R8 ;  /* 0x0348c008050085a7 */ /* 0x000ea4000800007f */
[----:B--2---:R-:W-:Y:S05]  /*23060*/  @!P0 BRA `(.L_x_665) ;  /* 0xfffffffc00f08947 */ /* 0x004fea000383ffff */
[----:B------:R-:W-:Y:S05]  /*23070*/  BRA `(.L_x_824) ;  /* 0xffffff9400387947 */ /* 0x000fea000383ffff */
.L_x_673:
[----:B0-----:R0:W1:Y:S02]  /*23080*/  SYNCS.PHASECHK.TRANS64.TRYWAIT P0, [R6+URZ+0x348a0], R5 ;  /* 0x0348a005060075a7 */ /* 0x001064000800017f */
[----:B-1----:R-:W-:Y:S05]  /*23090*/  @!P0 NANOSLEEP.SYNCS 0x989680 ;  /* 0x009896800000895d */ /* 0x002fea0003900000 */
[----:B------:R-:W1:Y:S02]  /*230a0*/  @!P0 SYNCS.PHASECHK.TRANS64 P0, [R6+URZ+0x348a0], R5 ;  /* 0x0348a005060085a7 */ /* 0x000e64000800007f */
[----:B-1----:R-:W-:Y:S05]  /*230b0*/  @!P0 BRA `(.L_x_673) ;  /* 0xfffffffc00f08947 */ /* 0x002fea000383ffff */
[----:B------:R-:W-:Y:S05]  /*230c0*/  BRA `(.L_x_825) ;  /* 0xffffff9800507947 */ /* 0x000fea000383ffff */
.L_x_680:
[----:B-1----:R1:W2:Y:S02]  /*230d0*/  SYNCS.PHASECHK.TRANS64.TRYWAIT P0, [R6+URZ+0x348c0], R5 ;  /* 0x0348c005060075a7 */ /* 0x0022a4000800017f */
[----:B--2---:R-:W-:Y:S05]  /*230e0*/  @!P0 NANOSLEEP.SYNCS 0x989680 ;  /* 0x009896800000895d */ /* 0x004fea0003900000 */
[----:B------:R-:W2:Y:S02]  /*230f0*/  @!P0 SYNCS.PHASECHK.TRANS64 P0, [R6+URZ+0x348c0], R5 ;  /* 0x0348c005060085a7 */ /* 0x000ea4000800007f */
[----:B--2---:R-:W-:Y:S05]  /*23100*/  @!P0 BRA `(.L_x_680) ;  /* 0xfffffffc00f08947 */ /* 0x004fea000383ffff */
[----:B------:R-:W-:Y:S05]  /*23110*/  BRA `(.L_x_826) ;  /* 0xffffff9c00507947 */ /* 0x000fea000383ffff */
.L_x_696:
[----:B------:R-:W0:Y:S01]  /*23120*/  S2R R4, SR_TID.X ;  /* 0x0000000000047919 */ /* 0x000e220000002100 */
[----:B------:R-:W-:Y:S01]  /*23130*/  BSSY B0, `(.L_x_827) ;  /* 0x000000a000007945 */ /* 0x000fe20003800000 */
[----:B------:R-:W-:Y:S01]  /*23140*/  IMAD.MOV.U32 R12, RZ, RZ, RZ ;  /* 0x000000ffff0c7224 */ /* 0x000fe200078e00ff */
[----:B------:R-:W-:Y:S01]  /*23150*/  MOV R11, 0x1f ;  /* 0x0000001f000b7802 */ /* 0x000fe20000000f00 */
[----:B------:R-:W-:Y:S01]  /*23160*/  IMAD.MOV.U32 R15, RZ, RZ, -0x1 ;  /* 0xffffffffff0f7424 */ /* 0x000fe200078e00ff */
[----:B0-----:R-:W-:-:S04]  /*23170*/  SHF.R.U32.HI R4, RZ, 0x5, R4 ;  /* 0x00000005ff047819 */ /* 0x001fc80000011604 */
[----:B------:R-:W-:-:S05]  /*23180*/  LOP3.LUT R4, R4, 0x3, RZ, 0xc0, !PT ;  /* 0x0000000304047812 */ /* 0x000fca00078ec0ff */
[----:B------:R-:W-:-:S07]  /*23190*/  IMAD.MOV.U32 R13, RZ, RZ, R4 ;  /* 0x000000ffff0d7224 */ /* 0x000fce00078e0004 */
[----:B------:R-:W-:Y:S05]  /*231a0*/  WARPSYNC.COLLECTIVE R15, `(.L_x_828) ;  /* 0x000000000f087348 */ /* 0x000fea0003c00000 */
[----:B------:R0:W1:Y:S02]  /*231b0*/  SHFL.IDX P6, R14, R13, R12, R11 ;  /* 0x0000000c0d0e7389 */ /* 0x00006400000c000b */
[----:B01----:R-:W-:Y:S01]  /*231c0*/  ENDCOLLECTIVE ;  /* 0x000000000000791b */ /* 0x003fe20003800000 */
.L_x_828:
[----:B------:R-:W-:Y:S05]  /*231d0*/  BSYNC B0 ;  /* 0x0000000000007941 */ /* 0x000fea0003800000 */
.L_x_827:
[----:B------:R-:W-:Y:S05]  /*231e0*/  BRA `(.L_x_829) ;  /* 0xffffffa8005c7947 */ /* 0x000fea000383ffff */
.L_x_698:
[----:B------:R-:W-:Y:S01]  /*231f0*/  BSSY B0, `(.L_x_830) ;  /* 0x0000006000007945 */ /* 0x000fe20003800000 */
[----:B------:R-:W-:-:S07]  /*23200*/  IMAD.MOV.U32 R15, RZ, RZ, -0x1 ;  /* 0xffffffffff0f7424 */ /* 0x000fce00078e00ff */
[----:B0-----:R-:W-:Y:S05]  /*23210*/  WARPSYNC.COLLECTIVE R15, `(.L_x_831) ;  /* 0x000000000f0c7348 */ /* 0x001fea0003c00000 */
[----:B------:R-:W-:Y:S02]  /*23220*/  ELECT P6, UR62, PT ;  /* 0x00000000003e782f */ /* 0x000fe400038c0000 */
[----:B------:R-:W-:Y:S01]  /*23230*/  MOV R14, UR62 ;  /* 0x0000003e000e7c02 */ /* 0x000fe20008000f00 */
[----:B0-----:R-:W-:Y:S10]  /*23240*/  ENDCOLLECTIVE ;  /* 0x000000000000791b */ /* 0x001ff40003800000 */
.L_x_831:
[----:B------:R-:W-:Y:S05]  /*23250*/  BSYNC B0 ;  /* 0x0000000000007941 */ /* 0x000fea0003800000 */
.L_x_830:
[----:B------:R-:W-:Y:S05]  /*23260*/  BRA `(.L_x_832) ;  /* 0xffffffa800687947 */ /* 0x000fea000383ffff */
.L_x_700:
[----:B0-----:R0:W1:Y:S02]  /*23270*/  SYNCS.PHASECHK.TRANS64.TRYWAIT P0, [R0+URZ+0x34840], R2 ;  /* 0x03484002000075a7 */ /* 0x001064000800017f */
[----:B-1----:R-:W-:Y:S05]  /*23280*/  @!P0 NANOSLEEP.SYNCS 0x989680 ;  /* 0x009896800000895d */ /* 0x002fea0003900000 */
[----:B------:R-:W1:Y:S02]  /*23290*/  @!P0 SYNCS.PHASECHK.TRANS64 P0, [R0+URZ+0x34840], R2 ;  /* 0x03484002000085a7 */ /* 0x000e64000800007f */
[----:B-1----:R-:W-:Y:S05]  /*232a0*/  @!P0 BRA `(.L_x_700) ;  /* 0xfffffffc00f08947 */ /* 0x002fea000383ffff */
[----:B------:R-:W-:Y:S05]  /*232b0*/  BRA `(.L_x_833) ;  /* 0xffffffa800c87947 */ /* 0x000fea000383ffff */
.L_x_704:
[----:B------:R0:W5:Y:S01]  /*232c0*/  LDL.LU R10, [R1+0x5c] ;  /* 0x00005c00010a7983 */ /* 0x0001620000300800 */
[----:B------:R-:W-:Y:S01]  /*232d0*/  MOV R13, R3 ;  /* 0x00000003000d7202 */ /* 0x000fe20000000f00 */
[----:B------:R-:W-:Y:S01]  /*232e0*/  IMAD.MOV.U32 R12, RZ, RZ, RZ ;  /* 0x000000ffff0c7224 */ /* 0x000fe200078e00ff */
[----:B------:R-:W-:Y:S01]  /*232f0*/  MOV R15, 0xffffffff ;  /* 0xffffffff000f7802 */ /* 0x000fe20000000f00 */
[----:B------:R-:W1:Y:S01]  /*23300*/  S2R R7, SR_TID.X ;  /* 0x0000000000077919 */ /* 0x000e620000002100 */
[----:B------:R-:W-:-:S07]  /*23310*/  IMAD.MOV.U32 R11, RZ, RZ, 0x181f ;  /* 0x0000181fff0b7424 */ /* 0x000fce00078e00ff */
[----:B01---5:R-:W-:Y:S05]  /*23320*/  WARPSYNC.COLLECTIVE R15, `(.L_x_834) ;  /* 0x000000000f087348 */ /* 0x023fea0003c00000 */
[----:B------:R2:W3:Y:S02]  /*23330*/  SHFL.IDX P6, R14, R13, R12, R11 ;  /* 0x0000000c0d0e7389 */ /* 0x0004e400000c000b */
[----:B0123-5:R-:W-:Y:S01]  /*23340*/  ENDCOLLECTIVE ;  /* 0x000000000000791b */ /* 0x02ffe20003800000 */
.L_x_834:
[----:B------:R-:W-:Y:S02]  /*23350*/  IMAD.MOV.U32 R13, RZ, RZ, R4 ;  /* 0x000000ffff0d7224 */ /* 0x000fe400078e0004 */
[----:B------:R-:W-:-:S07]  /*23360*/  IMAD.MOV.U32 R6, RZ, RZ, R14 ;  /* 0x000000ffff067224 */ /* 0x000fce00078e000e */
[----:B------:R-:W-:Y:S05]  /*23370*/  WARPSYNC.COLLECTIVE R15, `(.L_x_835) ;  /* 0x000000000f087348 */ /* 0x000fea0003c00000 */
[----:B------:R0:W1:Y:S02]  /*23380*/  SHFL.IDX P6, R14, R13, R12, R11 ;  /* 0x0000000c0d0e7389 */ /* 0x00006400000c000b */
[----:B01----:R-:W-:Y:S01]  /*23390*/  ENDCOLLECTIVE ;  /* 0x000000000000791b */ /* 0x003fe20003800000 */
.L_x_835:
[----:B------:R-:W-:-:S04]  /*233a0*/  LOP3.LUT R7, R7, 0x7f, RZ, 0xc0, !PT ;  /* 0x0000007f07077812 */ /* 0x000fc800078ec0ff */
[----:B------:R-:W-:Y:S01]  /*233b0*/  SHF.R.U32.HI R0, RZ, 0x3, R7 ;  /* 0x00000003ff007819 */ /* 0x000fe20000011607 */
[----:B------:R-:W-:Y:S02]  /*233c0*/  IMAD R2, R10, R8, RZ ;  /* 0x000000080a027224 */ /* 0x000fe400078e02ff */
[----:B------:R0:W5:Y:S02]  /*233d0*/  LDL R10, [R1+0x30] ;  /* 0x00003000010a7983 */ /* 0x0001640000100800 */
[----:B------:R-:W-:Y:S01]  /*233e0*/  IMAD.IADD R0, R0, 0x1, R5 ;  /* 0x0000000100007824 */ /* 0x000fe200078e0205 */
[----:B------:R-:W-:Y:S01]  /*233f0*/  MOV R7, R14 ;  /* 0x0000000e00077202 */ /* 0x000fe20000000f00 */
[----:B------:R-:W-:Y:S02]  /*23400*/  IMAD.MOV.U32 R13, RZ, RZ, R3 ;  /* 0x000000ffff0d7224 */ /* 0x000fe400078e0003 */
[----:B------:R-:W-:Y:S01]  /*23410*/  IMAD.MOV.U32 R12, RZ, RZ, 0x1 ;  /* 0x00000001ff0c7424 */ /* 0x000fe200078e00ff */
[----:B------:R-:W-:-:S02]  /*23420*/  ISETP.GE.AND P2, PT, R0, R2, PT ;  /* 0x000000020000720c */ /* 0x000fc40003f46270 */
[----:B0-----:R-:W-:-:S11]  /*23430*/  IADD3 R5, R0, 0x10, RZ ;  /* 0x0000001000057810 */ /* 0x001fd60007ffe0ff */
[----:B-----5:R-:W-:Y:S05]  /*23440*/  WARPSYNC.COLLECTIVE R15, `(.L_x_836) ;  /* 0x000000000f087348 */ /* 0x020fea0003c00000 */
[----:B------:R0:W1:Y:S02]  /*23450*/  SHFL.IDX P6, R14, R13, R12, R11 ;  /* 0x0000000c0d0e7389 */ /* 0x00006400000c000b */
[----:B01---5:R-:W-:Y:S01]  /*23460*/  ENDCOLLECTIVE ;  /* 0x000000000000791b */ /* 0x023fe20003800000 */
.L_x_836:
[----:B------:R-:W-:-:S05]  /*23470*/  @!P2 LEA R7, P4, R9, R7, 0x1 ;  /* 0x000000070907a211 */ /* 0x000fca00078808ff */
[----:B------:R-:W-:Y:S02]  /*23480*/  @!P2 IMAD.X R6, RZ, RZ, R6, P4 ;  /* 0x000000ffff06a224 */ /* 0x000fe400020e0606 */
[----:B------:R-:W-:-:S03]  /*23490*/  IMAD.MOV.U32 R13, RZ, RZ, R4 ;  /* 0x000000ffff0d7224 */ /* 0x000fc600078e0004 */
[----:B------:R-:W-:-:S04]  /*234a0*/  @!P2 LOP3.LUT R7, R7, R6, RZ, 0x3c, !PT ;  /* 0x000000060707a212 */ /* 0x000fc800078e3cff */
[----:B------:R-:W-:-:S04]  /*234b0*/  @!P2 LOP3.LUT R6, R7, R6, RZ, 0x3c, !PT ;  /* 0x000000060706a212 */ /* 0x000fc800078e3cff */
[----:B------:R-:W-:-:S05]  /*234c0*/  @!P2 LOP3.LUT R7, R7, R6, RZ, 0x3c, !PT ;  /* 0x000000060707a212 */ /* 0x000fca00078e3cff */
[----:B------:R-:W-:Y:S01]  /*234d0*/  @!PT LDS RZ, [RZ] ;  /* 0x00000000fffff984 */ /* 0x000fe20000000800 */
[----:B------:R-:W-:Y:S01]  /*234e0*/  @!PT LDS RZ, [RZ] ;  /* 0x00000000fffff984 */ /* 0x000fe20000000800 */
[----:B------:R-:W-:Y:S01]  /*234f0*/  @!PT LDS RZ, [RZ] ;  /* 0x00000000fffff984 */ /* 0x000fe20000000800 */
[----:B------:R-:W-:Y:S04]  /*23500*/  @!P2 LDGSTS.E.BYPASS.LTC128B.128 [R10+0x10400], desc[UR58][R6.64], !P3 ;  /* 0x10400000060aafae */ /* 0x000fe8000d901d7a */
[----:B------:R-:W-:Y:S04]  /*23510*/  @!P2 LDGSTS.E.BYPASS.LTC128B.128 [R10+0x14400], desc[UR58][R6.64+0x80], !P0 ;  /* 0x14400080060aafae */ /* 0x000fe8000c101d7a */
[----:B------:R0:W-:Y:S01]  /*23520*/  @!P2 LDGSTS.E.BYPASS.LTC128B.128 [R10+0x18400], desc[UR58][R6.64+0x100], !P1 ;  /* 0x18400100060aafae */ /* 0x0001e2000c901d7a */
[----:B------:R-:W-:Y:S02]  /*23530*/  ISETP.GE.AND P2, PT, R5, R2, PT ;  /* 0x000000020500720c */ /* 0x000fe40003f46270 */
[----:B0-----:R-:W-:-:S11]  /*23540*/  MOV R6, R14 ;  /* 0x0000000e00067202 */ /* 0x001fd60000000f00 */
[----:B------:R-:W-:Y:S05]  /*23550*/  WARPSYNC.COLLECTIVE R15, `(.L_x_837) ;  /* 0x000000000f087348 */ /* 0x000fea0003c00000 */
[----:B------:R0:W1:Y:S02]  /*23560*/  SHFL.IDX P6, R14, R13, R12, R11 ;  /* 0x0000000c0d0e7389 */ /* 0x00006400000c000b */
[----:B01----:R-:W-:Y:S01]  /*23570*/  ENDCOLLECTIVE ;  /* 0x000000000000791b */ /* 0x003fe20003800000 */
.L_x_837:
[----:B------:R-:W-:Y:S02]  /*23580*/  IMAD.MOV.U32 R13, RZ, RZ, R3 ;  /* 0x000000ffff0d7224 */ /* 0x000fe400078e0003 */
[----:B------:R-:W-:Y:S02]  /*23590*/  IMAD.MOV.U32 R12, RZ, RZ, 0x2 ;  /* 0x00000002ff0c7424 */ /* 0x000fe400078e00ff */
[----:B------:R-:W-:-:S07]  /*235a0*/  IMAD.MOV.U32 R5, RZ, RZ, R14 ;  /* 0x000000ffff057224 */ /* 0x000fce00078e000e */
[----:B------:R-:W-:Y:S05]  /*235b0*/  WARPSYNC.COLLECTIVE R15, `(.L_x_838) ;  /* 0x000000000f087348 */ /* 0x000fea0003c00000 */
[----:B------:R0:W1:Y:S02]  /*235c0*/  SHFL.IDX P6, R14, R13, R12, R11 ;  /* 0x0000000c0d0e7389 */ /* 0x00006400000c000b */
[----:B01----:R-:W-:Y:S01]  /*235d0*/  ENDCOLLECTIVE ;  /* 0x000000000000791b */ /* 0x003fe20003800000 */
.L_x_838:
[----:B------:R-:W-:-:S04]  /*235e0*/  @!P2 LEA R5, P4, R9, R5, 0x1 ;  /* 0x000000050905a211 */ /* 0x000fc800078808ff */
[----:B------:R-:W-:-:S05]  /*235f0*/  @!P2 IADD3.X R6, RZ, R6, RZ, P4, !PT ;  /* 0x00000006ff06a210 */ /* 0x000fca00027fe4ff */
        /* <DEDUP_REMOVED lines=15> */
.L_x_839:
[----:B------:R-:W-:Y:S02]  /*236f0*/  IMAD.MOV.U32 R13, RZ, RZ, R3 ;  /* 0x000000ffff0d7224 */ /* 0x000fe400078e0003 */
[----:B------:R-:W-:Y:S02]  /*23700*/  IMAD.MOV.U32 R12, RZ, RZ, 0x3 ;  /* 0x00000003ff0c7424 */ /* 0x000fe400078e00ff */
[----:B------:R-:W-:-:S07]  /*23710*/  IMAD.MOV.U32 R5, RZ, RZ, R14 ;  /* 0x000000ffff057224 */ /* 0x000fce00078e000e */
[----:B------:R-:W-:Y:S05]  /*23720*/  WARPSYNC.COLLECTIVE R15, `(.L_x_840) ;  /* 0x000000000f087348 */ /* 0x000fea0003c00000 */
[----:B------:R0:W1:Y:S02]  /*23730*/  SHFL.IDX P6, R14, R13, R12, R11 ;  /* 0x0000000c0d0e7389 */ /* 0x00006400000c000b */
[----:B01----:R-:W-:Y:S01]  /*23740*/  ENDCOLLECTIVE ;  /* 0x000000000000791b */ /* 0x003fe20003800000 */
.L_x_840:
        /* <DEDUP_REMOVED lines=17> */
.L_x_841:
[----:B------:R-:W-:Y:S02]  /*23860*/  IMAD.MOV.U32 R13, RZ, RZ, R3 ;  /* 0x000000ffff0d7224 */ /* 0x000fe400078e0003 */
[----:B------:R-:W-:Y:S02]  /*23870*/  IMAD.MOV.U32 R12, RZ, RZ, 0x4 ;  /* 0x00000004ff0c7424 */ /* 0x000fe400078e00ff */
[----:B------:R-:W-:-:S07]  /*23880*/  IMAD.MOV.U32 R5, RZ, RZ, R14 ;  /* 0x000000ffff057224 */ /* 0x000fce00078e000e */
[----:B------:R-:W-:Y:S05]  /*23890*/  WARPSYNC.COLLECTIVE R15, `(.L_x_842) ;  /* 0x000000000f087348 */ /* 0x000fea0003c00000 */
[----:B------:R0:W1:Y:S02]  /*238a0*/  SHFL.IDX P6, R14, R13, R12, R11 ;  /* 0x0000000c0d0e7389 */ /* 0x00006400000c000b */
[----:B01----:R-:W-:Y:S01]  /*238b0*/  ENDCOLLECTIVE ;  /* 0x000000000000791b */ /* 0x003fe20003800000 */
.L_x_842:
        /* <DEDUP_REMOVED lines=17> */
.L_x_843:
[----:B------:R-:W-:Y:S02]  /*239d0*/  IMAD.MOV.U32 R13, RZ, RZ, R3 ;  /* 0x000000ffff0d7224 */ /* 0x000fe400078e0003 */
[----:B------:R-:W-:Y:S02]  /*239e0*/  IMAD.MOV.U32 R12, RZ, RZ, 0x5 ;  /* 0x00000005ff0c7424 */ /* 0x000fe400078e00ff */
[----:B------:R-:W-:-:S07]  /*239f0*/  IMAD.MOV.U32 R5, RZ, RZ, R14 ;  /* 0x000000ffff057224 */ /* 0x000fce00078e000e */
[----:B------:R-:W-:Y:S05]  /*23a00*/  WARPSYNC.COLLECTIVE R15, `(.L_x_844) ;  /* 0x000000000f087348 */ /* 0x000fea0003c00000 */
[----:B------:R0:W1:Y:S02]  /*23a10*/  SHFL.IDX P6, R14, R13, R12, R11 ;  /* 0x0000000c0d0e7389 */ /* 0x00006400000c000b */
[----:B01----:R-:W-:Y:S01]  /*23a20*/  ENDCOLLECTIVE ;  /* 0x000000000000791b */ /* 0x003fe20003800000 */
.L_x_844:
        /* <DEDUP_REMOVED lines=17> */
.L_x_845:
[----:B------:R-:W-:Y:S02]  /*23b40*/  IMAD.MOV.U32 R13, RZ, RZ, R3 ;  /* 0x000000ffff0d7224 */ /* 0x000fe400078e0003 */
[----:B------:R-:W-:Y:S02]  /*23b50*/  IMAD.MOV.U32 R12, RZ, RZ, 0x6 ;  /* 0x00000006ff0c7424 */ /* 0x000fe400078e00ff */
[----:B------:R-:W-:-:S07]  /*23b60*/  IMAD.MOV.U32 R5, RZ, RZ, R14 ;  /* 0x000000ffff057224 */ /* 0x000fce00078e000e */
[----:B------:R-:W-:Y:S05]  /*23b70*/  WARPSYNC.COLLECTIVE R15, `(.L_x_846) ;  /* 0x000000000f087348 */ /* 0x000fea0003c00000 */
[----:B------:R0:W1:Y:S02]  /*23b80*/  SHFL.IDX P6, R14, R13, R12, R11 ;  /* 0x0000000c0d0e7389 */ /* 0x00006400000c000b */
[----:B01----:R-:W-:Y:S01]  /*23b90*/  ENDCOLLECTIVE ;  /* 0x000000000000791b */ /* 0x003fe20003800000 */
.L_x_846:
        /* <DEDUP_REMOVED lines=17> */
.L_x_847:
[----:B------:R-:W-:Y:S01]  /*23cb0*/  MOV R13, R3 ;  /* 0x00000003000d7202 */ /* 0x000fe20000000f00 */
[----:B------:R-:W-:Y:S02]  /*23cc0*/  IMAD.MOV.U32 R12, RZ, RZ, 0x7 ;  /* 0x00000007ff0c7424 */ /* 0x000fe400078e00ff */
[----:B------:R-:W-:-:S07]  /*23cd0*/  IMAD.MOV.U32 R5, RZ, RZ, R14 ;  /* 0x000000ffff057224 */ /* 0x000fce00078e000e */
[----:B------:R-:W-:Y:S05]  /*23ce0*/  WARPSYNC.COLLECTIVE R15, `(.L_x_848) ;  /* 0x000000000f087348 */ /* 0x000fea0003c00000 */
[----:B------:R0:W1:Y:S02]  /*23cf0*/  SHFL.IDX P6, R14, R13, R12, R11 ;  /* 0x0000000c0d0e7389 */ /* 0x00006400000c000b */
[----:B01----:R-:W-:Y:S01]  /*23d00*/  ENDCOLLECTIVE ;  /* 0x000000000000791b */ /* 0x003fe20003800000 */
.L_x_848:
[----:B------:R-:W-:-:S04]  /*23d10*/  @!P2 LEA R5, P4, R9, R5, 0x1 ;  /* 0x000000050905a211 */ /* 0x000fc800078808ff */
[----:B------:R-:W-:-:S05]  /*23d20*/  @!P2 IADD3.X R6, RZ, R6, RZ, P4, !PT ;  /* 0x00000006ff06a210 */ /* 0x000fca00027fe4ff */
[----:B------:R-:W-:Y:S01]  /*23d30*/  @!P2 IMAD.MOV.U32 R7, RZ, RZ, R6 ;  /* 0x000000ffff07a224 */ /* 0x000fe200078e0006 */
[----:B------:R-:W-:Y:S01]  /*23d40*/  MOV R13, R4 ;  /* 0x00000004000d7202 */ /* 0x000fe20000000f00 */
        /* <DEDUP_REMOVED lines=10> */
.L_x_849:
[----:B------:R-:W-:Y:S01]  /*23df0*/  @!PT LDS RZ, [RZ] ;  /* 0x00000000fffff984 */ /* 0x000fe20000000800 */
[----:B------:R-:W-:Y:S01]  /*23e00*/  @!PT LDS RZ, [RZ] ;  /* 0x00000000fffff984 */ /* 0x000fe20000000800 */
[----:B------:R-:W-:Y:S01]  /*23e10*/  @!PT LDS RZ, [RZ] ;  /* 0x00000000fffff984 */ /* 0x000fe20000000800 */
[----:B------:R0:W-:Y:S01]  /*23e20*/  @!P2 LDGSTS.E.BYPASS.LTC128B.128 [R10+0x1b400], desc[UR58][R6.64+0x100], !P1 ;  /* 0x1b400100060aafae */ /* 0x0001e2000c901d7a */
[----:B------:R-:W-:Y:S01]  /*23e30*/  IMAD.MOV.U32 R3, RZ, RZ, R14 ;  /* 0x000000ffff037224 */ /* 0x000fe200078e000e */
[----:B------:R-:W-:Y:S06]  /*23e40*/  BRA `(.L_x_850) ;  /* 0xffffffac00847947 */ /* 0x000fec000383ffff */
.L_x_709:
[----:B----4-:R4:W0:Y:S02]  /*23e50*/  SYNCS.PHASECHK.TRANS64.TRYWAIT P0, [R18+URZ+0x34820], R0 ;  /* 0x03482000120075a7 */ /* 0x010824000800017f */
[----:B0-----:R-:W-:Y:S05]  /*23e60*/  @!P0 NANOSLEEP.SYNCS 0x989680 ;  /* 0x009896800000895d */ /* 0x001fea0003900000 */
[----:B------:R-:W0:Y:S02]  /*23e70*/  @!P0 SYNCS.PHASECHK.TRANS64 P0, [R18+URZ+0x34820], R0 ;  /* 0x03482000120085a7 */ /* 0x000e24000800007f */
[----:B0-----:R-:W-:Y:S05]  /*23e80*/  @!P0 BRA `(.L_x_709) ;  /* 0xfffffffc00f08947 */ /* 0x001fea000383ffff */
[----:B------:R-:W-:Y:S05]  /*23e90*/  BRA `(.L_x_851) ;  /* 0xffffffac00f87947 */ /* 0x000fea000383ffff */
.L_x_718:
[----:B-1----:R1:W2:Y:S02]  /*23ea0*/  SYNCS.PHASECHK.TRANS64.TRYWAIT P0, [R3+URZ+0x34840], R2 ;  /* 0x03484002030075a7 */ /* 0x0022a4000800017f */
[----:B--2---:R-:W-:Y:S05]  /*23eb0*/  @!P0 NANOSLEEP.SYNCS 0x989680 ;  /* 0x009896800000895d */ /* 0x004fea0003900000 */
[----:B------:R-:W2:Y:S02]  /*23ec0*/  @!P0 SYNCS.PHASECHK.TRANS64 P0, [R3+URZ+0x34840], R2 ;  /* 0x03484002030085a7 */ /* 0x000ea4000800007f */
[----:B--2---:R-:W-:Y:S05]  /*23ed0*/  @!P0 BRA `(.L_x_718) ;  /* 0xfffffffc00f08947 */ /* 0x004fea000383ffff */
[----:B------:R-:W-:Y:S05]  /*23ee0*/  BRA `(.L_x_852) ;  /* 0xffffffb000d47947 */ /* 0x000fea000383ffff */
.L_x_725:
[----:B0-----:R0:W1:Y:S02]  /*23ef0*/  SYNCS.PHASECHK.TRANS64.TRYWAIT P0, [R2+URZ+0x34860], R3 ;  /* 0x03486003020075a7 */ /* 0x001064000800017f */
[----:B-1----:R-:W-:Y:S05]  /*23f00*/  @!P0 NANOSLEEP.SYNCS 0x989680 ;  /* 0x009896800000895d */ /* 0x002fea0003900000 */
[----:B------:R-:W1:Y:S02]  /*23f10*/  @!P0 SYNCS.PHASECHK.TRANS64 P0, [R2+URZ+0x34860], R3 ;  /* 0x03486003020085a7 */ /* 0x000e64000800007f */
[----:B-1----:R-:W-:Y:S05]  /*23f20*/  @!P0 BRA `(.L_x_725) ;  /* 0xfffffffc00f08947 */ /* 0x002fea000383ffff */
[----:B------:R-:W-:Y:S05]  /*23f30*/  BRA `(.L_x_853) ;  /* 0xffffffb400e07947 */ /* 0x000fea000383ffff */
.L_x_735:
[----:B-1----:R1:W2:Y:S02]  /*23f40*/  SYNCS.PHASECHK.TRANS64.TRYWAIT P0, [R3+URZ+0x34840], R2 ;  /* 0x03484002030075a7 */ /* 0x0022a4000800017f */
[----:B--2---:R-:W-:Y:S05]  /*23f50*/  @!P0 NANOSLEEP.SYNCS 0x989680 ;  /* 0x009896800000895d */ /* 0x004fea0003900000 */
[----:B------:R-:W2:Y:S02]  /*23f60*/  @!P0 SYNCS.PHASECHK.TRANS64 P0, [R3+URZ+0x34840], R2 ;  /* 0x03484002030085a7 */ /* 0x000ea4000800007f */
[----:B--2---:R-:W-:Y:S05]  /*23f70*/  @!P0 BRA `(.L_x_735) ;  /* 0xfffffffc00f08947 */ /* 0x004fea000383ffff */
[----:B------:R-:W-:Y:S05]  /*23f80*/  BRA `(.L_x_854) ;  /* 0xffffffbc00787947 */ /* 0x000fea000383ffff */
.L_x_742:
[----:B0-----:R0:W1:Y:S02]  /*23f90*/  SYNCS.PHASECHK.TRANS64.TRYWAIT P0, [R2+URZ+0x34860], R3 ;  /* 0x03486003020075a7 */ /* 0x001064000800017f */
[----:B-1----:R-:W-:Y:S05]  /*23fa0*/  @!P0 NANOSLEEP.SYNCS 0x989680 ;  /* 0x009896800000895d */ /* 0x002fea0003900000 */
[----:B------:R-:W1:Y:S02]  /*23fb0*/  @!P0 SYNCS.PHASECHK.TRANS64 P0, [R2+URZ+0x34860], R3 ;  /* 0x03486003020085a7 */ /* 0x000e64000800007f */
[----:B-1----:R-:W-:Y:S05]  /*23fc0*/  @!P0 BRA `(.L_x_742) ;  /* 0xfffffffc00f08947 */ /* 0x002fea000383ffff */
[----:B------:R-:W-:Y:S05]  /*23fd0*/  BRA `(.L_x_855) ;  /* 0xffffffc000847947 */ /* 0x000fea000383ffff */
.L_x_752:
[----:B--2---:R2:W3:Y:S02]  /*23fe0*/  SYNCS.PHASECHK.TRANS64.TRYWAIT P0, [R3+URZ+0x34840], R2 ;  /* 0x03484002030075a7 */ /* 0x0044e4000800017f */
[----:B---3--:R-:W-:Y:S05]  /*23ff0*/  @!P0 NANOSLEEP.SYNCS 0x989680 ;  /* 0x009896800000895d */ /* 0x008fea0003900000 */
[----:B------:R-:W3:Y:S02]  /*24000*/  @!P0 SYNCS.PHASECHK.TRANS64 P0, [R3+URZ+0x34840], R2 ;  /* 0x03484002030085a7 */ /* 0x000ee4000800007f */
[----:B---3--:R-:W-:Y:S05]  /*24010*/  @!P0 BRA `(.L_x_752) ;  /* 0xfffffffc00f08947 */ /* 0x008fea000383ffff */
[----:B------:R-:W-:Y:S05]  /*24020*/  BRA `(.L_x_856) ;  /* 0xffffffc400f47947 */ /* 0x000fea000383ffff */
.L_x_759:
[----:B0-----:R0:W1:Y:S02]  /*24030*/  SYNCS.PHASECHK.TRANS64.TRYWAIT P0, [R2+URZ+0x34860], R5 ;  /* 0x03486005020075a7 */ /* 0x001064000800017f */
[----:B-1----:R-:W-:Y:S05]  /*24040*/  @!P0 NANOSLEEP.SYNCS 0x989680 ;  /* 0x009896800000895d */ /* 0x002fea0003900000 */
[----:B------:R-:W1:Y:S02]  /*24050*/  @!P0 SYNCS.PHASECHK.TRANS64 P0, [R2+URZ+0x34860], R5 ;  /* 0x03486005020085a7 */ /* 0x000e64000800007f */
[----:B-1----:R-:W-:Y:S05]  /*24060*/  @!P0 BRA `(.L_x_759) ;  /* 0xfffffffc00f08947 */ /* 0x002fea000383ffff */
[----:B------:R-:W-:Y:S05]  /*24070*/  BRA `(.L_x_857) ;  /* 0xffffffc800fc7947 */ /* 0x000fea000383ffff */
.L_x_771:
[----:B---3--:R3:W4:Y:S02]  /*24080*/  SYNCS.PHASECHK.TRANS64.TRYWAIT P0, [R0+URZ+0x34860], R2 ;  /* 0x03486002000075a7 */ /* 0x008724000800017f */
[----:B----4-:R-:W-:Y:S05]  /*24090*/  @!P0 NANOSLEEP.SYNCS 0x989680 ;  /* 0x009896800000895d */ /* 0x010fea0003900000 */
[----:B------:R-:W4:Y:S02]  /*240a0*/  @!P0 SYNCS.PHASECHK.TRANS64 P0, [R0+URZ+0x34860], R2 ;  /* 0x03486002000085a7 */ /* 0x000f24000800007f */
[----:B----4-:R-:W-:Y:S05]  /*240b0*/  @!P0 BRA `(.L_x_771) ;  /* 0xfffffffc00f08947 */ /* 0x010fea000383ffff */
[----:B------:R-:W-:Y:S05]  /*240c0*/  BRA `(.L_x_858) ;  /* 0xffffffd000547947 */ /* 0x000fea000383ffff */
.L_x_779:
[----:B-1----:R-:W4:Y:S01]  /*240d0*/  LDL R0, [R1] ;  /* 0x0000000001007983 */ /* 0x002f220000100800 */
[----:B------:R-:W-:Y:S01]  /*240e0*/  BSSY B0, `(.L_x_859) ;  /* 0x0000008000007945 */ /* 0x000fe20003800000 */
[----:B------:R-:W-:Y:S01]  /*240f0*/  MOV R12, RZ ;  /* 0x000000ff000c7202 */ /* 0x000fe20000000f00 */
[----:B0-----:R-:W-:Y:S02]  /*24100*/  IMAD.MOV.U32 R11, RZ, RZ, 0x1f ;  /* 0x0000001fff0b7424 */ /* 0x001fe400078e00ff */
[----:B------:R-:W-:Y:S02]  /*24110*/  IMAD.MOV.U32 R15, RZ, RZ, -0x1 ;  /* 0xffffffffff0f7424 */ /* 0x000fe400078e00ff */
[----:B----4-:R-:W-:-:S07]  /*24120*/  IMAD.MOV.U32 R13, RZ, RZ, R0 ;  /* 0x000000ffff0d7224 */ /* 0x010fce00078e0000 */
[----:B--23--:R-:W-:Y:S05]  /*24130*/  WARPSYNC.COLLECTIVE R15, `(.L_x_860) ;  /* 0x000000000f087348 */ /* 0x00cfea0003c00000 */
[----:B------:R0:W1:Y:S02]  /*24140*/  SHFL.IDX P6, R14, R13, R12, R11 ;  /* 0x0000000c0d0e7389 */ /* 0x00006400000c000b */
[----:B0123--:R-:W-:Y:S01]  /*24150*/  ENDCOLLECTIVE ;  /* 0x000000000000791b */ /* 0x00ffe20003800000 */
.L_x_860:
[----:B------:R-:W-:Y:S05]  /*24160*/  BSYNC B0 ;  /* 0x0000000000007941 */ /* 0x000fea0003800000 */
.L_x_859:
[----:B------:R0:W5:Y:S01]  /*24170*/  LDL R2, [R1+0xc] ;  /* 0x00000c0001027983 */ /* 0x0001620000100800 */
[----:B------:R-:W-:Y:S01]  /*24180*/  IMAD.MOV.U32 R13, RZ, RZ, R0 ;  /* 0x000000ffff0d7224 */ /* 0x000fe200078e0000 */
[----:B------:R-:W-:Y:S01]  /*24190*/  MOV R11, 0x1f ;  /* 0x0000001f000b7802 */ /* 0x000fe20000000f00 */
[----:B------:R-:W-:Y:S01]  /*241a0*/  IMAD.MOV.U32 R12, RZ, RZ, 0x1 ;  /* 0x00000001ff0c7424 */ /* 0x000fe200078e00ff */
[----:B------:R-:W-:Y:S01]  /*241b0*/  MOV R5, R14 ;  /* 0x0000000e00057202 */ /* 0x000fe20000000f00 */
[----:B------:R-:W-:Y:S01]  /*241c0*/  IMAD.MOV.U32 R15, RZ, RZ, -0x1 ;  /* 0xffffffffff0f7424 */ /* 0x000fe200078e00ff */
[----:B------:R-:W-:-:S13]  /*241d0*/  LOP3.LUT P1, RZ, R9, 0x1, RZ, 0xc0, !PT ;  /* 0x0000000109ff7812 */ /* 0x000fda000782c0ff */
[----:B0----5:R-:W-:Y:S05]  /*241e0*/  WARPSYNC.COLLECTIVE R15, `(.L_x_861) ;  /* 0x000000000f087348 */ /* 0x021fea0003c00000 */
[----:B------:R1:W2:Y:S02]  /*241f0*/  SHFL.IDX P6, R14, R13, R12, R11 ;  /* 0x0000000c0d0e7389 */ /* 0x0002a400000c000b */
[----:B012--5:R-:W-:Y:S01]  /*24200*/  ENDCOLLECTIVE ;  /* 0x000000000000791b */ /* 0x027fe20003800000 */
.L_x_861:
[----:B------:R-:W-:Y:S01]  /*24210*/  ULDC UR4, c[0x0][0xc3c] ;  /* 0x00030f0000047ab9 */ /* 0x000fe20000000800 */
[----:B------:R-:W-:Y:S02]  /*24220*/  IADD3 R4, R2, R17, RZ ;  /* 0x0000001102047210 */ /* 0x000fe40007ffe0ff */
[----:B------:R-:W-:Y:S01]  /*24230*/  CS2R R10, SRZ ;  /* 0x00000000000a7805 */ /* 0x000fe2000001ff00 */
        /* <DEDUP_REMOVED lines=9> */
[----:B------:R-:W-:Y:S02]  /*242d0*/  MOV R6, RZ ;  /* 0x000000ff00067202 */ /* 0x000fe40000000f00 */
[C---:B------:R-:W-:Y:S02]  /*242e0*/  ISETP.GE.U32.AND P2, PT, R17.reuse, 0x8, PT ;  /* 0x000000081100780c */ /* 0x040fe40003f46070 */
[C---:B------:R-:W-:Y:S01]  /*242f0*/  ISETP.GE.U32.AND P3, PT, R17.reuse, 0x10, PT ;  /* 0x000000101100780c */ /* 0x040fe20003f66070 */
[----:B--2---:R-:W-:Y:S02]  /*24300*/  @!P0 IMAD.MOV.U32 R4, RZ, RZ, R8 ;  /* 0x000000ffff048224 */ /* 0x004fe400078e0008 */
[----:B---3--:R-:W-:Y:S01]  /*24310*/  @!P0 IMAD.MOV.U32 R6, RZ, RZ, R2 ;  /* 0x000000ffff068224 */ /* 0x008fe200078e0002 */
[----:B------:R-:W-:-:S03]  /*24320*/  ISETP.GE.U32.AND P0, PT, R17, 0x2, PT ;  /* 0x000000021100780c */ /* 0x000fc60003f06070 */
[----:B------:R-:W-:-:S04]  /*24330*/  IMAD R2, R6, R4, RZ ;  /* 0x0000000406027224 */ /* 0x000fc800078e02ff */
[----:B------:R-:W-:-:S07]  /*24340*/  IMAD.MOV.U32 R13, RZ, RZ, R2 ;  /* 0x000000ffff0d7224 */ /* 0x000fce00078e0002 */
[----:B------:R-:W-:Y:S05]  /*24350*/  WARPSYNC.COLLECTIVE R15, `(.L_x_862) ;  /* 0x000000000f087348 */ /* 0x000fea0003c00000 */
[----:B------:R0:W1:Y:S02]  /*24360*/  SHFL.UP P6, R14, R13, R12, R11 ;  /* 0x0400000c0d0e7389 */ /* 0x00006400000c000b */
[----:B01----:R-:W-:Y:S01]  /*24370*/  ENDCOLLECTIVE ;  /* 0x000000000000791b */ /* 0x003fe20003800000 */
.L_x_862:
[----:B------:R-:W-:Y:S02]  /*24380*/  MOV R12, 0x2 ;  /* 0x00000002000c7802 */ /* 0x000fe40000000f00 */
[----:B------:R-:W-:-:S04]  /*24390*/  MOV R3, R14 ;  /* 0x0000000e00037202 */ /* 0x000fc80000000f00 */
[----:B------:R-:W-:Y:S02]  /*243a0*/  SEL R3, R3, RZ, P1 ;  /* 0x000000ff03037207 */ /* 0x000fe40000800000 */
[----:B------:R-:W-:-:S03]  /*243b0*/  ISETP.GE.U32.AND P1, PT, R17, 0x4, PT ;  /* 0x000000041100780c */ /* 0x000fc60003f26070 */
[----:B------:R-:W-:-:S04]  /*243c0*/  IMAD.IADD R2, R2, 0x1, R3 ;  /* 0x0000000102027824 */ /* 0x000fc800078e0203 */
[----:B------:R-:W-:-:S07]  /*243d0*/  IMAD.MOV.U32 R13, RZ, RZ, R2 ;  /* 0x000000ffff0d7224 */ /* 0x000fce00078e0002 */
[----:B------:R-:W-:Y:S05]  /*243e0*/  WARPSYNC.COLLECTIVE R15, `(.L_x_863) ;  /* 0x000000000f087348 */ /* 0x000fea0003c00000 */
[----:B------:R0:W1:Y:S02]  /*243f0*/  SHFL.UP P6, R14, R13, R12, R11 ;  /* 0x0400000c0d0e7389 */ /* 0x00006400000c000b */
[----:B01----:R-:W-:Y:S01]  /*24400*/  ENDCOLLECTIVE ;  /* 0x000000000000791b */ /* 0x003fe20003800000 */
.L_x_863:
        /* <DEDUP_REMOVED lines=8> */
.L_x_864:
        /* <DEDUP_REMOVED lines=8> */
.L_x_865:
[----:B------:R-:W-:Y:S02]  /*24510*/  MOV R12, 0x10 ;  /* 0x00000010000c7802 */ /* 0x000fe40000000f00 */
[----:B------:R-:W-:-:S04]  /*24520*/  MOV R3, R14 ;  /* 0x0000000e00037202 */ /* 0x000fc80000000f00 */
[----:B------:R-:W-:-:S05]  /*24530*/  SEL R3, R3, RZ, P2 ;  /* 0x000000ff03037207 */ /* 0x000fca0001000000 */
[----:B------:R-:W-:-:S04]  /*24540*/  IMAD.IADD R2, R2, 0x1, R3 ;  /* 0x0000000102027824 */ /* 0x000fc800078e0203 */
[----:B------:R-:W-:-:S07]  /*24550*/  IMAD.MOV.U32 R13, RZ, RZ, R2 ;  /* 0x000000ffff0d7224 */ /* 0x000fce00078e0002 */
[----:B------:R-:W-:Y:S05]  /*24560*/  WARPSYNC.COLLECTIVE R15, `(.L_x_866) ;  /* 0x000000000f087348 */ /* 0x000fea0003c00000 */
[----:B------:R0:W1:Y:S02]  /*24570*/  SHFL.UP P6, R14, R13, R12, R11 ;  /* 0x0400000c0d0e7389 */ /* 0x00006400000c000b */
[----:B01----:R-:W-:Y:S01]  /*24580*/  ENDCOLLECTIVE ;  /* 0x000000000000791b */ /* 0x003fe20003800000 */
.L_x_866:
[----:B------:R-:W-:Y:S02]  /*24590*/  IMAD.MOV.U32 R12, RZ, RZ, 0x1f ;  /* 0x0000001fff0c7424 */ /* 0x000fe400078e00ff */
[----:B------:R-:W-:Y:S02]  /*245a0*/  IMAD.MOV.U32 R11, RZ, RZ, 0x1f ;  /* 0x0000001fff0b7424 */ /* 0x000fe400078e00ff */
[----:B------:R-:W-:-:S05]  /*245b0*/  IMAD.MOV.U32 R3, RZ, RZ, R14 ;  /* 0x000000ffff037224 */ /* 0x000fca00078e000e */
[----:B------:R-:W-:-:S05]  /*245c0*/  SEL R3, R3, RZ, P3 ;  /* 0x000000ff03037207 */ /* 0x000fca0001800000 */
[----:B------:R-:W-:-:S05]  /*245d0*/  IMAD.IADD R7, R2, 0x1, R3 ;  /* 0x0000000102077824 */ /* 0x000fca00078e0203 */
[----:B------:R-:W-:-:S07]  /*245e0*/  MOV R13, R7 ;  /* 0x00000007000d7202 */ /* 0x000fce0000000f00 */
[----:B------:R-:W-:Y:S05]  /*245f0*/  WARPSYNC.COLLECTIVE R15, `(.L_x_867) ;  /* 0x000000000f087348 */ /* 0x000fea0003c00000 */
[----:B------:R0:W1:Y:S02]  /*24600*/  SHFL.IDX P6, R14, R13, R12, R11 ;  /* 0x0000000c0d0e7389 */ /* 0x00006400000c000b */
[----:B01----:R-:W-:Y:S01]  /*24610*/  ENDCOLLECTIVE ;  /* 0x000000000000791b */ /* 0x003fe20003800000 */
.L_x_867:
[----:B------:R-:W-:Y:S01]  /*24620*/  MOV R16, R14 ;  /* 0x0000000e00107202 */ /* 0x000fe20000000f00 */
[----:B------:R-:W-:Y:S06]  /*24630*/  BRA `(.L_x_868) ;  /* 0xffffffd000e07947 */ /* 0x000fec000383ffff */
.L_x_782:
[----:B------:R-:W-:Y:S01]  /*24640*/  BSSY B0, `(.L_x_869) ;  /* 0x0000008000007945 */ /* 0x000fe20003800000 */
[----:B------:R-:W-:Y:S01]  /*24650*/  IMAD.MOV.U32 R13, RZ, RZ, R2 ;  /* 0x000000ffff0d7224 */ /* 0x000fe200078e0002 */
[----:B------:R-:W-:Y:S01]  /*24660*/  MOV R11, RZ ;  /* 0x000000ff000b7202 */ /* 0x000fe20000000f00 */
[----:B------:R-:W-:Y:S02]  /*24670*/  IMAD.MOV.U32 R12, RZ, RZ, 0x1 ;  /* 0x00000001ff0c7424 */ /* 0x000fe400078e00ff */
[----:B------:R-:W-:-:S07]  /*24680*/  IMAD.MOV.U32 R15, RZ, RZ, -0x1 ;  /* 0xffffffffff0f7424 */ /* 0x000fce00078e00ff */
[----:B0-----:R-:W-:Y:S05]  /*24690*/  WARPSYNC.COLLECTIVE R15, `(.L_x_870) ;  /* 0x000000000f087348 */ /* 0x001fea0003c00000 */
[----:B------:R1:W2:Y:S02]  /*246a0*/  SHFL.UP P6, R14, R13, R12, R11 ;  /* 0x0400000c0d0e7389 */ /* 0x0002a400000c000b */
[----:B012---:R-:W-:Y:S01]  /*246b0*/  ENDCOLLECTIVE ;  /* 0x000000000000791b */ /* 0x007fe20003800000 */
.L_x_870:
[----:B------:R-:W-:Y:S05]  /*246c0*/  BSYNC B0 ;  /* 0x0000000000007941 */ /* 0x000fea0003800000 */
.L_x_869:
[----:B------:R-:W2:Y:S01]  /*246d0*/  LDL R7, [R1+0x10] ;  /* 0x0000100001077983 */ /* 0x000ea20000100800 */
[----:B------:R-:W-:Y:S01]  /*246e0*/  IMAD.MOV.U32 R3, RZ, RZ, R14 ;  /* 0x000000ffff037224 */ /* 0x000fe200078e000e */
[----:B------:R-:W-:Y:S01]  /*246f0*/  MOV R11, RZ ;  /* 0x000000ff000b7202 */ /* 0x000fe20000000f00 */
[----:B------:R-:W-:Y:S02]  /*24700*/  IMAD.MOV.U32 R12, RZ, RZ, 0x2 ;  /* 0x00000002ff0c7424 */ /* 0x000fe400078e00ff */
[----:B------:R-:W-:Y:S01]  /*24710*/  IMAD.MOV.U32 R15, RZ, RZ, -0x1 ;  /* 0xffffffffff0f7424 */ /* 0x000fe200078e00ff */
[----:B--2---:R-:W-:-:S04]  /*24720*/  LOP3.LUT P4, RZ, R7, 0x1, RZ, 0xc0, !PT ;  /* 0x0000000107ff7812 */ /* 0x004fc8000788c0ff */
[----:B------:R-:W-:-:S04]  /*24730*/  SEL R3, R3, RZ, P4 ;  /* 0x000000ff03037207 */ /* 0x000fc80002000000 */
[----:B------:R-:W-:-:S05]  /*24740*/  IADD3 R2, R2, R3, RZ ;  /* 0x0000000302027210 */ /* 0x000fca0007ffe0ff */
[----:B------:R-:W-:-:S07]  /*24750*/  IMAD.MOV.U32 R13, RZ, RZ, R2 ;  /* 0x000000ffff0d7224 */ /* 0x000fce00078e0002 */
[----:B------:R-:W-:Y:S05]  /*24760*/  WARPSYNC.COLLECTIVE R15, `(.L_x_871) ;  /* 0x000000000f087348 */ /* 0x000fea0003c00000 */
[----:B------:R0:W1:Y:S02]  /*24770*/  SHFL.UP P6, R14, R13, R12, R11 ;  /* 0x0400000c0d0e7389 */ /* 0x00006400000c000b */
[----:B01----:R-:W-:Y:S01]  /*24780*/  ENDCOLLECTIVE ;  /* 0x000000000000791b */ /* 0x003fe20003800000 */
.L_x_871:
        /* <DEDUP_REMOVED lines=8> */
.L_x_872:
        /* <DEDUP_REMOVED lines=8> */
.L_x_873:
        /* <DEDUP_REMOVED lines=8> */
.L_x_874:
[----:B------:R-:W-:Y:S01]  /*24910*/  IMAD.MOV.U32 R12, RZ, RZ, 0x1f ;  /* 0x0000001fff0c7424 */ /* 0x000fe200078e00ff */
[----:B------:R-:W-:Y:S01]  /*24920*/  MOV R11, 0x1f ;  /* 0x0000001f000b7802 */ /* 0x000fe20000000f00 */
[----:B------:R-:W-:-:S05]  /*24930*/  IMAD.MOV.U32 R3, RZ, RZ, R14 ;  /* 0x000000ffff037224 */ /* 0x000fca00078e000e */
[----:B------:R-:W-:-:S04]  /*24940*/  SEL R3, R3, RZ, P3 ;  /* 0x000000ff03037207 */ /* 0x000fc80001800000 */
[----:B------:R-:W-:-:S05]  /*24950*/  IADD3 R7, R2, R3, RZ ;  /* 0x0000000302077210 */ /* 0x000fca0007ffe0ff */
[----:B------:R-:W-:-:S07]  /*24960*/  IMAD.MOV.U32 R13, RZ, RZ, R7 ;  /* 0x000000ffff0d7224 */ /* 0x000fce00078e0007 */
[----:B------:R-:W-:Y:S05]  /*24970*/  WARPSYNC.COLLECTIVE R15, `(.L_x_875) ;  /* 0x000000000f087348 */ /* 0x000fea0003c00000 */
[----:B------:R0:W1:Y:S02]  /*24980*/  SHFL.IDX P6, R14, R13, R12, R11 ;  /* 0x0000000c0d0e7389 */ /* 0x00006400000c000b */
[----:B01----:R-:W-:Y:S01]  /*24990*/  ENDCOLLECTIVE ;  /* 0x000000000000791b */ /* 0x003fe20003800000 */
.L_x_875:
[----:B------:R-:W-:Y:S01]  /*249a0*/  IMAD.MOV.U32 R16, RZ, RZ, R14 ;  /* 0x000000ffff107224 */ /* 0x000fe200078e000e */
[----:B------:R-:W-:Y:S06]  /*249b0*/  BRA `(.L_x_876) ;  /* 0xffffffd000b07947 */ /* 0x000fec000383ffff */
.L_x_784:
[----:B------:R-:W-:Y:S01]  /*249c0*/  BSSY B0, `(.L_x_877) ;  /* 0x0000006000007945 */ /* 0x000fe20003800000 */
[----:B------:R-:W-:Y:S01]  /*249d0*/  PLOP3.LUT P6, PT, P6, PT, PT, 0x8, 0x0 ;  /* 0x000000000000781c */ /* 0x000fe200037ce170 */
[----:B------:R-:W-:-:S12]  /*249e0*/  IMAD.MOV.U32 R15, RZ, RZ, -0x1 ;  /* 0xffffffffff0f7424 */ /* 0x000fd800078e00ff */
[----:B0-----:R-:W-:Y:S05]  /*249f0*/  WARPSYNC.COLLECTIVE R15, `(.L_x_878) ;  /* 0x000000000f087348 */ /* 0x001fea0003c00000 */
[----:B------:R-:W-:Y:S01]  /*24a00*/  VOTE.ANY R14, PT, P6 ;  /* 0x00000000000e7806 */ /* 0x000fe200030e0100 */
[----:B0-----:R-:W-:Y:S06]  /*24a10*/  ENDCOLLECTIVE ;  /* 0x000000000000791b */ /* 0x001fec0003800000 */
.L_x_878:
[----:B------:R-:W-:Y:S05]  /*24a20*/  BSYNC B0 ;  /* 0x0000000000007941 */ /* 0x000fea0003800000 */
.L_x_877:
[----:B------:R-:W-:Y:S01]  /*24a30*/  MOV R3, R14 ;  /* 0x0000000e00037202 */ /* 0x000fe20000000f00 */
[----:B------:R-:W-:Y:S01]  /*24a40*/  IMAD.MOV.U32 R13, RZ, RZ, R4 ;  /* 0x000000ffff0d7224 */ /* 0x000fe200078e0004 */
[----:B------:R-:W-:Y:S01]  /*24a50*/  MOV R11, 0x1f ;  /* 0x0000001f000b7802 */ /* 0x000fe20000000f00 */
[----:B------:R-:W-:Y:S01]  /*24a60*/  IMAD.MOV.U32 R15, RZ, RZ, -0x1 ;  /* 0xffffffffff0f7424 */ /* 0x000fe200078e00ff */
[----:B------:R-:W0:Y:S02]  /*24a70*/  POPC R0, R3 ;  /* 0x0000000300007309 */ /* 0x000e240000000000 */
[----:B0-----:R-:W-:-:S07]  /*24a80*/  IMAD.MOV.U32 R12, RZ, RZ, R0 ;  /* 0x000000ffff0c7224 */ /* 0x001fce00078e0000 */
[----:B------:R-:W-:Y:S05]  /*24a90*/  WARPSYNC.COLLECTIVE R15, `(.L_x_879) ;  /* 0x000000000f087348 */ /* 0x000fea0003c00000 */
[----:B------:R0:W1:Y:S02]  /*24aa0*/  SHFL.IDX P6, R14, R13, R12, R11 ;  /* 0x0000000c0d0e7389 */ /* 0x00006400000c000b */
[----:B01----:R-:W-:Y:S01]  /*24ab0*/  ENDCOLLECTIVE ;  /* 0x000000000000791b */ /* 0x003fe20003800000 */
.L_x_879:
[----:B------:R-:W-:Y:S01]  /*24ac0*/  MOV R13, R6 ;  /* 0x00000006000d7202 */ /* 0x000fe20000000f00 */
[----:B------:R-:W-:-:S07]  /*24ad0*/  IMAD.MOV.U32 R4, RZ, RZ, R14 ;  /* 0x000000ffff047224 */ /* 0x000fce00078e000e */
[----:B------:R-:W-:Y:S05]  /*24ae0*/  WARPSYNC.COLLECTIVE R15, `(.L_x_880) ;  /* 0x000000000f087348 */ /* 0x000fea0003c00000 */
[----:B------:R0:W1:Y:S02]  /*24af0*/  SHFL.IDX P6, R14, R13, R12, R11 ;  /* 0x0000000c0d0e7389 */ /* 0x00006400000c000b */
[----:B01----:R-:W-:Y:S01]  /*24b00*/  ENDCOLLECTIVE ;  /* 0x000000000000791b */ /* 0x003fe20003800000 */
.L_x_880:
[----:B------:R-:W-:Y:S01]  /*24b10*/  IMAD.MOV.U32 R6, RZ, RZ, R14 ;  /* 0x000000ffff067224 */ /* 0x000fe200078e000e */
[----:B------:R-:W-:Y:S06]  /*24b20*/  BRA `(.L_x_881) ;  /* 0xffffffd000907947 */ /* 0x000fec000383ffff */
.L_x_786:
[----:B------:R-:W-:Y:S01]  /*24b30*/  BSSY B0, `(.L_x_882) ;  /* 0x0000007000007945 */ /* 0x000fe20003800000 */
[----:B------:R-:W-:Y:S01]  /*24b40*/  IMAD.MOV.U32 R13, RZ, RZ, R7 ;  /* 0x000000ffff0d7224 */ /* 0x000fe200078e0007 */
[----:B------:R-:W-:Y:S01]  /*24b50*/  MOV R11, 0x1f ;  /* 0x0000001f000b7802 */ /* 0x000fe20000000f00 */
[----:B------:R-:W-:-:S07]  /*24b60*/  IMAD.MOV.U32 R15, RZ, RZ, -0x1 ;  /* 0xffffffffff0f7424 */ /* 0x000fce00078e00ff */
[----:B0123--:R-:W-:Y:S05]  /*24b70*/  WARPSYNC.COLLECTIVE R15, `(.L_x_883) ;  /* 0x000000000f087348 */ /* 0x00ffea0003c00000 */
[----:B------:R4:W0:Y:S02]  /*24b80*/  SHFL.IDX P6, R14, R13, R12, R11 ;  /* 0x0000000c0d0e7389 */ /* 0x00082400000c000b */
[----:B01234-:R-:W-:Y:S01]  /*24b90*/  ENDCOLLECTIVE ;  /* 0x000000000000791b */ /* 0x01ffe20003800000 */
.L_x_883:
[----:B------:R-:W-:Y:S05]  /*24ba0*/  BSYNC B0 ;  /* 0x0000000000007941 */ /* 0x000fea0003800000 */
.L_x_882:
[----:B------:R-:W-:Y:S01]  /*24bb0*/  IMAD.MOV.U32 R7, RZ, RZ, R14 ;  /* 0x000000ffff077224 */ /* 0x000fe200078e000e */
[----:B------:R-:W-:Y:S06]  /*24bc0*/  BRA `(.L_x_884) ;  /* 0xffffffd000807947 */ /* 0x000fec000383ffff */
.L_x_790:
[----:B0-----:R0:W1:Y:S02]  /*24bd0*/  SYNCS.PHASECHK.TRANS64.TRYWAIT P0, [R0+URZ+0x34820], R3 ;  /* 0x03482003000075a7 */ /* 0x001064000800017f */
[----:B-1----:R-:W-:Y:S05]  /*24be0*/  @!P0 NANOSLEEP.SYNCS 0x989680 ;  /* 0x009896800000895d */ /* 0x002fea0003900000 */
[----:B------:R-:W1:Y:S02]  /*24bf0*/  @!P0 SYNCS.PHASECHK.TRANS64 P0, [R0+URZ+0x34820], R3 ;  /* 0x03482003000085a7 */ /* 0x000e64000800007f */
[----:B-1----:R-:W-:Y:S05]  /*24c00*/  @!P0 BRA `(.L_x_790) ;  /* 0xfffffffc00f08947 */ /* 0x002fea000383ffff */
[----:B------:R-:W-:Y:S05]  /*24c10*/  BRA `(.L_x_885) ;  /* 0xffffffd800147947 */ /* 0x000fea000383ffff */
.L_x_791:
[----:B------:R-:W1:Y:S01]  /*24c20*/  S2R R2, SR_TID.X ;  /* 0x0000000000027919 */ /* 0x000e620000002100 */
[----:B------:R-:W-:Y:S01]  /*24c30*/  BSSY B0, `(.L_x_886) ;  /* 0x000000a000007945 */ /* 0x000fe20003800000 */
[----:B------:R-:W-:Y:S01]  /*24c40*/  IMAD.MOV.U32 R12, RZ, RZ, RZ ;  /* 0x000000ffff0c7224 */ /* 0x000fe200078e00ff */
[----:B------:R-:W-:Y:S01]  /*24c50*/  MOV R15, 0xffffffff ;  /* 0xffffffff000f7802 */ /* 0x000fe20000000f00 */
[----:B------:R-:W-:Y:S01]  /*24c60*/  IMAD.MOV.U32 R11, RZ, RZ, 0x1f ;  /* 0x0000001fff0b7424 */ /* 0x000fe200078e00ff */
[----:B-1----:R-:W-:-:S04]  /*24c70*/  SHF.R.U32.HI R2, RZ, 0x5, R2 ;  /* 0x00000005ff027819 */ /* 0x002fc80000011602 */
[----:B------:R-:W-:-:S04]  /*24c80*/  LOP3.LUT R2, R2, 0x3, RZ, 0xc0, !PT ;  /* 0x0000000302027812 */ /* 0x000fc800078ec0ff */
[----:B------:R-:W-:-:S07]  /*24c90*/  MOV R13, R2 ;  /* 0x00000002000d7202 */ /* 0x000fce0000000f00 */
[----:B0-----:R-:W-:Y:S05]  /*24ca0*/  WARPSYNC.COLLECTIVE R15, `(.L_x_887) ;  /* 0x000000000f087348 */ /* 0x001fea0003c00000 */
[----:B------:R1:W2:Y:S02]  /*24cb0*/  SHFL.IDX P6, R14, R13, R12, R11 ;  /* 0x0000000c0d0e7389 */ /* 0x0002a400000c000b */
[----:B012---:R-:W-:Y:S01]  /*24cc0*/  ENDCOLLECTIVE ;  /* 0x000000000000791b */ /* 0x007fe20003800000 */
.L_x_887:
[----:B------:R-:W-:Y:S05]  /*24cd0*/  BSYNC B0 ;  /* 0x0000000000007941 */ /* 0x000fea0003800000 */
.L_x_886:
[----:B------:R-:W-:Y:S05]  /*24ce0*/  BRA `(.L_x_888) ;  /* 0xffffffd400fc7947 */ /* 0x000fea000383ffff */
.L_x_792:
[----:B------:R-:W-:Y:S01]  /*24cf0*/  BSSY B0, `(.L_x_889) ;  /* 0x0000006000007945 */ /* 0x000fe20003800000 */
[----:B------:R-:W-:-:S07]  /*24d00*/  IMAD.MOV.U32 R15, RZ, RZ, -0x1 ;  /* 0xffffffffff0f7424 */ /* 0x000fce00078e00ff */
[----:B01----:R-:W-:Y:S05]  /*24d10*/  WARPSYNC.COLLECTIVE R15, `(.L_x_890) ;  /* 0x000000000f0c7348 */ /* 0x003fea0003c00000 */
[----:B------:R-:W-:Y:S02]  /*24d20*/  ELECT P6, UR62, PT ;  /* 0x00000000003e782f */ /* 0x000fe400038c0000 */
[----:B------:R-:W-:Y:S01]  /*24d30*/  MOV R14, UR62 ;  /* 0x0000003e000e7c02 */ /* 0x000fe20008000f00 */
[----:B01----:R-:W-:Y:S10]  /*24d40*/  ENDCOLLECTIVE ;  /* 0x000000000000791b */ /* 0x003ff40003800000 */
.L_x_890:
[----:B------:R-:W-:Y:S05]  /*24d50*/  BSYNC B0 ;  /* 0x0000000000007941 */ /* 0x000fea0003800000 */
.L_x_889:
[----:B------:R-:W-:Y:S05]  /*24d60*/  BRA `(.L_x_891) ;  /* 0xffffffd400f07947 */ /* 0x000fea000383ffff */
.L_x_794:
[----:B0-----:R0:W1:Y:S02]  /*24d70*/  SYNCS.PHASECHK.TRANS64.TRYWAIT P0, [R6+URZ], R5 ;  /* 0x00000005060075a7 */ /* 0x001064000800017f */
[----:B-1----:R-:W-:Y:S05]  /*24d80*/  @!P0 NANOSLEEP.SYNCS 0x989680 ;  /* 0x009896800000895d */ /* 0x002fea0003900000 */
[----:B------:R-:W1:Y:S02]  /*24d90*/  @!P0 SYNCS.PHASECHK.TRANS64 P0, [R6+URZ], R5 ;  /* 0x00000005060085a7 */ /* 0x000e64000800007f */
[----:B-1----:R-:W-:Y:S05]  /*24da0*/  @!P0 BRA `(.L_x_794) ;  /* 0xfffffffc00f08947 */ /* 0x002fea000383ffff */
[----:B------:R-:W-:Y:S05]  /*24db0*/  BRA `(.L_x_892) ;  /* 0xffffffd800307947 */ /* 0x000fea000383ffff */
.L_x_795:
[----:B-1----:R1:W2:Y:S02]  /*24dc0*/  SYNCS.PHASECHK.TRANS64.TRYWAIT P0, [R7+URZ], R2 ;  /* 0x00000002070075a7 */ /* 0x0022a4000800017f */
[----:B--2---:R-:W-:Y:S05]  /*24dd0*/  @!P0 NANOSLEEP.SYNCS 0x989680 ;  /* 0x009896800000895d */ /* 0x004fea0003900000 */
[----:B------:R-:W2:Y:S02]  /*24de0*/  @!P0 SYNCS.PHASECHK.TRANS64 P0, [R7+URZ], R2 ;  /* 0x00000002070085a7 */ /* 0x000ea4000800007f */
[----:B--2---:R-:W-:Y:S05]  /*24df0*/  @!P0 BRA `(.L_x_795) ;  /* 0xfffffffc00f08947 */ /* 0x004fea000383ffff */
[----:B------:R-:W-:Y:S05]  /*24e00*/  BRA `(.L_x_893) ;  /* 0xffffffd800247947 */ /* 0x000fea000383ffff */
.L_x_797:
[----:B--2---:R2:W3:Y:S02]  /*24e10*/  SYNCS.PHASECHK.TRANS64.TRYWAIT P0, [R4+URZ], R5 ;  /* 0x00000005040075a7 */ /* 0x0044e4000800017f */
[----:B---3--:R-:W-:Y:S05]  /*24e20*/  @!P0 NANOSLEEP.SYNCS 0x989680 ;  /* 0x009896800000895d */ /* 0x008fea0003900000 */
[----:B------:R-:W3:Y:S02]  /*24e30*/  @!P0 SYNCS.PHASECHK.TRANS64 P0, [R4+URZ], R5 ;  /* 0x00000005040085a7 */ /* 0x000ee4000800007f */
[----:B---3--:R-:W-:Y:S05]  /*24e40*/  @!P0 BRA `(.L_x_797) ;  /* 0xfffffffc00f08947 */ /* 0x008fea000383ffff */
[----:B------:R-:W-:Y:S05]  /*24e50*/  BRA `(.L_x_894) ;  /* 0xffffffd800287947 */ /* 0x000fea000383ffff */
.L_x_895:
        /* <DEDUP_REMOVED lines=10> */
.L_x_15160:


//--------------------- .text._ZN7cutlass13device_kernelIN5flash11enable_sm90INS1_16FlashAttnFwdSm90INS1_25CollectiveMainloopFwdSm90ILi2EN4cute5tupleIJNS5_1CILi1EEES8_S8_EEENS6_IJNS7_ILi128EEENS7_ILi96EEENS7_ILi192EEEEEELi128ENS_6half_tEfNS_4arch4Sm90ELb0ELb1ELb1ELb0ELb0ELb0ELb0ELb1ELb1ELb1ELb1ELb0EEENS1_21CollectiveEpilogueFwdINS6_IJSA_SA_SB_EEES9_SE_SG_Li256ELb0ELb1ELb1ELb0EEENS1_19SingleTileSchedulerILb0ELb1ELb1ELi128EEEEEEEEEvNT_6ParamsE --------------------------
	.section	.text._ZN7cutlass13device_kernelIN5flash11enable_sm90INS1_16FlashAttnFwdSm90INS1_25CollectiveMainloopFwdSm90ILi2EN4cute5tupleIJNS5_1CILi1EEES8_S8_EEENS6_IJNS7_ILi128EEENS7_ILi96EEENS7_ILi192EEEEEELi128ENS_6half_tEfNS_4arch4Sm90ELb0ELb1ELb1ELb0ELb0ELb0ELb0ELb1ELb1ELb1ELb1ELb0EEENS1_21CollectiveEpilogueFwdINS6_IJSA_SA_SB_EEES9_SE_SG_Li256ELb0ELb1ELb1ELb0EEENS1_19SingleTileSchedulerILb0ELb1ELb1ELi128EEEEEEEEEvNT_6ParamsE,"ax",@progbits
	.align	128
.text._ZN7cutlass13device_kernelIN5flash11enable_sm90INS1_16FlashAttnFwdSm90INS1_25CollectiveMainloopFwdSm90ILi2EN4cute5tupleIJNS5_1CILi1EEES8_S8_EEENS6_IJNS7_ILi128EEENS7_ILi96EEENS7_ILi192EEEEEELi128ENS_6half_tEfNS_4arch4Sm90ELb0ELb1ELb1ELb0ELb0ELb0ELb0ELb1ELb1ELb1ELb1ELb0EEENS1_21CollectiveEpilogueFwdINS6_IJSA_SA_SB_EEES9_SE_SG_Li256ELb0ELb1ELb1ELb0EEENS1_19SingleTileSchedulerILb0ELb1ELb1ELi128EEEEEEEEEvNT_6ParamsE:
        .type           _ZN7cutlass13device_kernelIN5flash11enable_sm90INS1_16FlashAttnFwdSm90INS1_25CollectiveMainloopFwdSm90ILi2EN4cute5tupleIJNS5_1CILi1EEES8_S8_EEENS6_IJNS7_ILi128EEENS7_ILi96EEENS7_ILi192EEEEEELi128ENS_6half_tEfNS_4arch4Sm90ELb0ELb1ELb1ELb0ELb0ELb0ELb0ELb1ELb1ELb1ELb1ELb0EEENS1_21CollectiveEpilogueFwdINS6_IJSA_SA_SB_EEES9_SE_SG_Li256ELb0ELb1ELb1ELb0EEENS1_19SingleTileSchedulerILb0ELb1ELb1ELi128EEEEEEEEEvNT_6ParamsE,@function
        .size           _ZN7cutlass13device_kernelIN5flash11enable_sm90INS1_16FlashAttnFwdSm90INS1_25CollectiveMainloopFwdSm90ILi2EN4cute5tupleIJNS5_1CILi1EEES8_S8_EEENS6_IJNS7_ILi128EEENS7_ILi96EEENS7_ILi192EEEEEELi128ENS_6half_tEfNS_4arch4Sm90ELb0ELb1ELb1ELb0ELb0ELb0ELb0ELb1ELb1ELb1ELb1ELb0EEENS1_21CollectiveEpilogueFwdINS6_IJSA_SA_SB_EEES9_SE_SG_Li256ELb0ELb1ELb1ELb0EEENS1_19SingleTileSchedulerILb0ELb1ELb1ELi128EEEEEEEEEvNT_6ParamsE,(.L_x_15161 - _ZN7cutlass13device_kernelIN5flash11enable_sm90INS1_16FlashAttnFwdSm90INS1_25CollectiveMainloopFwdSm90ILi2EN4cute5tupleIJNS5_1CILi1EEES8_S8_EEENS6_IJNS7_ILi128EEENS7_ILi96EEENS7_ILi192EEEEEELi128ENS_6half_tEfNS_4arch4Sm90ELb0ELb1ELb1ELb0ELb0ELb0ELb0ELb1ELb1ELb1ELb1ELb0EEENS1_21CollectiveEpilogueFwdINS6_IJSA_SA_SB_EEES9_SE_SG_Li256ELb0ELb1ELb1ELb0EEENS1_19SingleTileSchedulerILb0ELb1ELb1ELi128EEEEEEEEEvNT_6ParamsE)
        .other          _ZN7cutlass13device_kernelIN5flash11enable_sm90INS1_16FlashAttnFwdSm90INS1_25CollectiveMainloopFwdSm90ILi2EN4cute5tupleIJNS5_1CILi1EEES8_S8_EEENS6_IJNS7_ILi128EEENS7_ILi96EEENS7_ILi192EEEEEELi128ENS_6half_tEfNS_4arch4Sm90ELb0ELb1ELb1ELb0ELb0ELb0ELb0ELb1ELb1ELb1ELb1ELb0EEENS1_21CollectiveEpilogueFwdINS6_IJSA_SA_SB_EEES9_SE_SG_Li256ELb0ELb1ELb1ELb0EEENS1_19SingleTileSchedulerILb0ELb1ELb1ELi128EEEEEEEEEvNT_6ParamsE,@"STO_CUDA_ENTRY STV_DEFAULT"
_ZN7cutlass13device_kernelIN5flash11enable_sm90INS1_16FlashAttnFwdSm90INS1_25CollectiveMainloopFwdSm90ILi2EN4cute5tupleIJNS5_1CILi1EEES8_S8_EEENS6_IJNS7_ILi128EEENS7_ILi96EEENS7_ILi192EEEEEELi128ENS_6half_tEfNS_4arch4Sm90ELb0ELb1ELb1ELb0ELb0ELb0ELb0ELb1ELb1ELb1ELb1ELb0EEENS1_21CollectiveEpilogueFwdINS6_IJSA_SA_SB_EEES9_SE_SG_Li256ELb0ELb1ELb1ELb0EEENS1_19SingleTileSchedulerILb0ELb1ELb1ELi128EEEEEEEEEvNT_6ParamsE:
        /* <DEDUP_REMOVED lines=17> */
.L_x_897:
[----:B------:R-:W-:Y:S05]  /*0110*/  BSYNC B0 ;  /* 0x0000000000007941 */ /* 0x000fea0003800000 */
.L_x_896:
        /* <DEDUP_REMOVED lines=40> */
.L_x_898:
        /* <DEDUP_REMOVED lines=22> */
.L_x_899:
        /* <DEDUP_REMOVED lines=18> */
.L_x_900:
        /* <DEDUP_REMOVED lines=22> */
.L_x_901:
        /* <DEDUP_REMOVED lines=22> */
.L_x_902:
[----:B0-----:R-:W-:Y:S01]  /*08e0*/  ISETP.NE.AND P0, PT, R2, RZ, PT ;  /* 0x000000ff0200720c */ /* 0x001fe20003f05270 */
[----:B------:R-:W-:Y:S01]  /*08f0*/  IMAD.MOV.U32 R2, RZ, RZ, 0x1 ;  /* 0x00000001ff027424 */ /* 0x000fe200078e00ff */
[----:B------:R-:W-:Y:S01]  /*0900*/  NOP ;  /* 0x0000000000007918 */ /* 0x000fe20000000000 */
[----:B------:R-:W-:Y:S03]  /*0910*/  BSSY B6, `(.L_x_903) ;  /* 0x0001337000067945 */ /* 0x000fe60003800000 */
[----:B------:R-:W-:-:S05]  /*0920*/  SEL R2, R2, 0x2, !P0 ;  /* 0x0000000202027807 */ /* 0x000fca0004000000 */
[----:B------:R0:W-:Y:S01]  /*0930*/  STL [R1+0x14], R2 ;  /* 0x0000140201007387 */ /* 0x0001e20000100800 */
[----:B-123--:R-:W-:Y:S06]  /*0940*/  BAR.SYNC.DEFER_BLOCKING 0x0 ;  /* 0x0000000000007b1d */ /* 0x00efec0000010000 */
[----:B------:R-:W-:Y:S05]  /*0950*/  @!P0 BRA `(.L_x_904) ;  /* 0x000000f000248947 */ /* 0x000fea0003800000 */
.L_x_905:
        /* <DEDUP_REMOVED lines=14> */
[----:B--2---:R-:W-:-:S03]  /*0a40*/  ISETP.LE.AND P0, PT, RZ, UR5, PT ;  /* 0x00000005ff007c0c */ /* 0x004fc6000bf03270 */
[----:B------:R-:W-:-:S04]  /*0a50*/  IMAD.MOV R3, RZ, RZ, -R18 ;  /* 0x000000ffff037224 */ /* 0x000fc800078e0a12 */
[----:B------:R-:W-:-:S06]  /*0a60*/  IMAD R17, R2, R3, UR4 ;  /* 0x0000000402117e24 */ /* 0x000fcc000f8e0203 */
[----:B------:R-:W-:Y:S05]  /*0a70*/  @!P0 BRA `(.L_x_906) ;  /* 0x0000013000808947 */ /* 0x000fea0003800000 */
[----:B------:R-:W0:Y:S01]  /*0a80*/  LDC R0, c[0x0][0x448] ;  /* 0x00011200ff007b82 */ /* 0x000e220000000800 */
[----:B------:R-:W1:Y:S01]  /*0a90*/  S2R R22, SR_CTAID.X ;  /* 0x0000000000167919 */ /* 0x000e620000002500 */
[----:B------:R-:W2:Y:S06]  /*0aa0*/  S2R R4, SR_TID.X ;  /* 0x0000000000047919 */ /* 0x000eac0000002100 */
[----:B------:R-:W3:Y:S08]  /*0ab0*/  LDC.64 R2, c[0x0][0x418] ;  /* 0x00010600ff027b82 */ /* 0x000ef00000000a00 */
[----:B------:R-:W4:Y:S01]  /*0ac0*/  LDC.64 R10, c[0x0][0x9e0] ;  /* 0x00027800ff0a7b82 */ /* 0x000f220000000a00 */
[----:B0-----:R-:W-:-:S07]  /*0ad0*/  ISETP.NE.AND P1, PT, R0, 0x1, PT ;  /* 0x000000010000780c */ /* 0x001fce0003f25270 */
[----:B------:R-:W0:Y:S01]  /*0ae0*/  LDC R8, c[0x0][0x288] ;  /* 0x0000a200ff087b82 */ /* 0x000e220000000800 */
[----:B---3--:R-:W-:-:S07]  /*0af0*/  ISETP.NE.U32.AND P0, PT, R2, RZ, PT ;  /* 0x000000ff0200720c */ /* 0x008fce0003f05070 */
[----:B------:R-:W3:Y:S01]  /*0b00*/  LDC R16, c[0x0][0x424] ;  /* 0x00010900ff107b82 */ /* 0x000ee20000000800 */
[----:B-1----:R-:W-:Y:S01]  /*0b10*/  IMAD.SHL.U32 R22, R22, 0x80, RZ ;  /* 0x0000008016167824 */ /* 0x002fe200078e00ff */
[----:B------:R-:W-:Y:S01]  /*0b20*/  ISETP.NE.AND.EX P0, PT, R3, RZ, PT, P0 ;  /* 0x000000ff0300720c */ /* 0x000fe20003f05300 */
[----:B--2---:R-:W-:Y:S02]  /*0b30*/  VIADD R72, R4, 0xffffff80 ;  /* 0xffffff8004487836 */ /* 0x004fe40000000000 */
[----:B------:R-:W-:Y:S01]  /*0b40*/  @P1 VIADD R0, R22, 0x7f ;  /* 0x0000007f16001836 */ /* 0x000fe20000000000 */
[----:B----4-:R-:W-:Y:S02]  /*0b50*/  ISETP.GE.AND P2, PT, R11, 0x1, PT ;  /* 0x000000010b00780c */ /* 0x010fe40003f46270 */
[----:B------:R-:W1:Y:S08]  /*0b60*/  @P1 LDC R5, c[0x0][0x44c] ;  /* 0x00011300ff051b82 */ /* 0x000e700000000800 */
[----:B------:R-:W2:Y:S01]  /*0b70*/  @P1 LDC R7, c[0x0][0x450] ;  /* 0x00011400ff071b82 */ /* 0x000ea20000000800 */
[----:B0-----:R-:W-:-:S07]  /*0b80*/  IADD3 R3, -R8, 0x1, RZ ;  /* 0x0000000108037810 */ /* 0x001fce0007ffe1ff */
[----:B------:R-:W0:Y:S01]  /*0b90*/  LDC R23, c[0x0][0x2f0] ;  /* 0x0000bc00ff177b82 */ /* 0x000e220000000800 */
[----:B---3--:R-:W-:Y:S01]  /*0ba0*/  SEL R16, R16, 0x1, P0 ;  /* 0x0000000110107807 */ /* 0x008fe20000000000 */
[----:B-1----:R-:W-:-:S04]  /*0bb0*/  @P1 IMAD.HI.U32 R2, R0, R5, RZ ;  /* 0x0000000500021227 */ /* 0x002fc800078e00ff */
[----:B------:R-:W-:Y:S01]  /*0bc0*/  VIADD R0, R22, 0x7f ;  /* 0x0000007f16007836 */ /* 0x000fe20000000000 */
[----:B--2---:R-:W-:Y:S01]  /*0bd0*/  @P1 SHF.R.U32.HI R0, RZ, R7, R2 ;  /* 0x00000007ff001219 */ /* 0x004fe20000011602 */
[CC--:B0-----:R-:W-:Y:S02]  /*0be0*/  IMAD R3, R16.reuse, R23.reuse, R3 ;  /* 0x0000001710037224 */ /* 0x0c1fe400078e0203 */
[----:B------:R-:W-:Y:S02]  /*0bf0*/  IMAD R19, R16, R23, RZ ;  /* 0x0000001710137224 */ /* 0x000fe400078e02ff */
[----:B------:R-:W-:-:S04]  /*0c00*/  IMAD.IADD R3, R3, 0x1, R0 ;  /* 0x0000000103037824 */ /* 0x000fc800078e0200 */
[----:B------:R-:W-:Y:S01]  /*0c10*/  IMAD.IADD R0, R3, 0x1, R10 ;  /* 0x0000000103007824 */ /* 0x000fe200078e020a */
[----:B------:R-:W-:Y:S06]  /*0c20*/  @!P2 BRA `(.L_x_907) ;  /* 0x000000000040a947 */ /* 0x000fec0003800000 */
[C---:B------:R-:W-:Y:S01]  /*0c30*/  ISETP.GT.AND P0, PT, R3.reuse, RZ, PT ;  /* 0x000000ff0300720c */ /* 0x040fe20003f04270 */
[----:B------:R-:W-:-:S12]  /*0c40*/  VIADD R2, R3, 0xffffffff ;  /* 0xffffffff03027836 */ /* 0x000fd80000000000 */
[----:B------:R-:W-:Y:S05]  /*0c50*/  @P0 BRA `(.L_x_908) ;  /* 0x00000000001c0947 */ /* 0x000fea0003800000 */
[----:B------:R-:W-:Y:S01]  /*0c60*/  ISETP.NE.AND P0, PT, R11, 0x1, PT ;  /* 0x000000010b00780c */ /* 0x000fe20003f05270 */
[----:B------:R-:W-:-:S12]  /*0c70*/  IMAD.MOV R3, RZ, RZ, -R3 ;  /* 0x000000ffff037224 */ /* 0x000fd800078e0a03 */
[----:B------:R-:W0:Y:S02]  /*0c80*/  @P0 LDC.64 R4, c[0x0][0x9e8] ;  /* 0x00027a00ff040b82 */ /* 0x000e240000000a00 */
[----:B0-----:R-:W-:-:S05]  /*0c90*/  @P0 IMAD.HI.U32 R2, R3, R4, RZ ;  /* 0x0000000403020227 */ /* 0x001fca00078e00ff */
[----:B------:R-:W-:-:S04]  /*0ca0*/  @P0 SHF.R.U32.HI R3, RZ, R5, R2 ;  /* 0x00000005ff030219 */ /* 0x000fc80000011602 */
[----:B------:R-:W-:Y:S01]  /*0cb0*/  LOP3.LUT R2, RZ, R3, RZ, 0x33, !PT ;  /* 0x00000003ff027212 */ /* 0x000fe200078e33ff */
[----:B------:R-:W-:Y:S06]  /*0cc0*/  BRA `(.L_x_909) ;  /* 0x0000000000107947 */ /* 0x000fec0003800000 */
.L_x_908:
[----:B------:R-:W-:-:S13]  /*0cd0*/  ISETP.NE.AND P0, PT, R11, 0x1, PT ;  /* 0x000000010b00780c */ /* 0x000fda0003f05270 */
[----:B------:R-:W0:Y:S02]  /*0ce0*/  @P0 LDC.64 R4, c[0x0][0x9e8] ;  /* 0x00027a00ff040b82 */ /* 0x000e240000000a00 */
[----:B0-----:R-:W-:-:S05]  /*0cf0*/  @P0 IMAD.HI.U32 R4, R2, R4, RZ ;  /* 0x0000000402040227 */ /* 0x001fca00078e00ff */
[----:B------:R-:W-:-:S07]  /*0d00*/  @P0 SHF.R.U32.HI R2, RZ, R5, R4 ;  /* 0x00000005ff020219 */ /* 0x000fce0000011604 */
.L_x_909:
[----:B------:R-:W-:-:S05]  /*0d10*/  IMAD R3, R2, R11, R11 ;  /* 0x0000000b02037224 */ /* 0x000fca00078e020b */
[----:B------:R-:W-:-:S07]  /*0d20*/  VIMNMX R0, R0, R3, PT ;  /* 0x0000000300007248 */ /* 0x000fce0003fe0100 */
.L_x_907:
[----:B------:R-:W0:Y:S01]  /*0d30*/  @P1 LDC R3, c[0x0][0x44c] ;  /* 0x00011300ff031b82 */ /* 0x000e220000000800 */
[----:B------:R-:W-:Y:S01]  /*0d40*/  VIADD R2, R0, 0x5f ;  /* 0x0000005f00027836 */ /* 0x000fe20000000000 */
[----:B------:R-:W-:Y:S01]  /*0d50*/  ULDC UR4, c[0x0][0x9dc] ;  /* 0x0002770000047ab9 */ /* 0x000fe20000000800 */
[----:B------:R-:W-:Y:S02]  /*0d60*/  IMAD R0, R16, R23, 0x5f ;  /* 0x0000005f10007424 */ /* 0x000fe400078e0217 */
[----:B------:R-:W-:-:S03]  /*0d70*/  IMAD.HI R2, R2, 0x2aaaaaab, RZ ;  /* 0x2aaaaaab02027827 */ /* 0x000fc600078e02ff */
[----:B------:R-:W1:Y:S01]  /*0d80*/  @P1 LDC R7, c[0x0][0x450] ;  /* 0x00011400ff071b82 */ /* 0x000e620000000800 */
[----:B------:R-:W-:Y:S01]  /*0d90*/  IMAD.HI R0, R0, 0x2aaaaaab, RZ ;  /* 0x2aaaaaab00007827 */ /* 0x000fe200078e02ff */
[----:B------:R-:W-:-:S03]  /*0da0*/  SHF.R.U32.HI R5, RZ, 0x1f, R2 ;  /* 0x0000001fff057819 */ /* 0x000fc60000011602 */
[----:B------:R-:W-:Y:S01]  /*0db0*/  IMAD.MOV.U32 R4, RZ, RZ, R22 ;  /* 0x000000ffff047224 */ /* 0x000fe200078e0016 */
[----:B------:R-:W-:Y:S01]  /*0dc0*/  LEA.HI.SX32 R2, R2, R5, 0x1c ;  /* 0x0000000502027211 */ /* 0x000fe200078fe2ff */
[----:B------:R-:W-:Y:S02]  /*0dd0*/  IMAD R23, R16, R23, -R8 ;  /* 0x0000001710177224 */ /* 0x000fe400078e0a08 */
[----:B0-----:R-:W-:Y:S01]  /*0de0*/  @P1 IMAD.HI.U32 R6, R22, R3, RZ ;  /* 0x0000000316061227 */ /* 0x001fe200078e00ff */
[----:B------:R-:W-:-:S04]  /*0df0*/  SHF.R.U32.HI R3, RZ, 0x1f, R0 ;  /* 0x0000001fff037819 */ /* 0x000fc80000011600 */
[----:B------:R-:W-:Y:S02]  /*0e00*/  LEA.HI.SX32 R3, R0, R3, 0x1c ;  /* 0x0000000300037211 */ /* 0x000fe400078fe2ff */
[----:B-1----:R-:W-:Y:S02]  /*0e10*/  @P1 SHF.R.U32.HI R4, RZ, R7, R6 ;  /* 0x00000007ff041219 */ /* 0x002fe40000011606 */
[----:B------:R-:W-:-:S03]  /*0e20*/  VIMNMX R9, R3, R2, PT ;  /* 0x0000000203097248 */ /* 0x000fc60003fe0100 */
[----:B------:R-:W-:-:S04]  /*0e30*/  IMAD.IADD R0, R23, 0x1, R4 ;  /* 0x0000000117007824 */ /* 0x000fc800078e0204 */
[----:B------:R-:W-:Y:S01]  /*0e40*/  VIADD R2, R0, -UR4 ;  /* 0x8000000400027c36 */ /* 0x000fe20008000000 */
[----:B------:R-:W-:Y:S06]  /*0e50*/  @!P2 BRA `(.L_x_910) ;  /* 0x00000000003ca947 */ /* 0x000fec0003800000 */
[----:B------:R-:W-:-:S13]  /*0e60*/  ISETP.GT.AND P0, PT, R0, -0x1, PT ;  /* 0xffffffff0000780c */ /* 0x000fda0003f04270 */
[----:B------:R-:W-:Y:S05]  /*0e70*/  @P0 BRA `(.L_x_911) ;  /* 0x00000000001c0947 */ /* 0x000fea0003800000 */
[----:B------:R-:W-:Y:S02]  /*0e80*/  ISETP.NE.AND P0, PT, R11, 0x1, PT ;  /* 0x000000010b00780c */ /* 0x000fe40003f05270 */
[----:B------:R-:W-:-:S11]  /*0e90*/  LOP3.LUT R3, RZ, R0, RZ, 0x33, !PT ;  /* 0x00000000ff037212 */ /* 0x000fd600078e33ff */
[----:B------:R-:W0:Y:S02]  /*0ea0*/  @P0 LDC.64 R4, c[0x0][0x9e8] ;  /* 0x00027a00ff040b82 */ /* 0x000e240000000a00 */
[----:B0-----:R-:W-:-:S05]  /*0eb0*/  @P0 IMAD.HI.U32 R0, R3, R4, RZ ;  /* 0x0000000403000227 */ /* 0x001fca00078e00ff */
[----:B------:R-:W-:-:S04]  /*0ec0*/  @P0 SHF.R.U32.HI R3, RZ, R5, R0 ;  /* 0x00000005ff030219 */ /* 0x000fc80000011600 */
[----:B------:R-:W-:Y:S01]  /*0ed0*/  LOP3.LUT R0, RZ, R3, RZ, 0x33, !PT ;  /* 0x00000003ff007212 */ /* 0x000fe200078e33ff */
[----:B------:R-:W-:Y:S06]  /*0ee0*/  BRA `(.L_x_912) ;  /* 0x0000000000107947 */ /* 0x000fec0003800000 */
.L_x_911:
[----:B------:R-:W-:-:S13]  /*0ef0*/  ISETP.NE.AND P0, PT, R11, 0x1, PT ;  /* 0x000000010b00780c */ /* 0x000fda0003f05270 */
[----:B------:R-:W0:Y:S02]  /*0f00*/  @P0 LDC.64 R4, c[0x0][0x9e8] ;  /* 0x00027a00ff040b82 */ /* 0x000e240000000a00 */
[----:B0-----:R-:W-:-:S05]  /*0f10*/  @P0 IMAD.HI.U32 R4, R0, R4, RZ ;  /* 0x0000000400040227 */ /* 0x001fca00078e00ff */
[----:B------:R-:W-:-:S07]  /*0f20*/  @P0 SHF.R.U32.HI R0, RZ, R5, R4 ;  /* 0x00000005ff000219 */ /* 0x000fce0000011604 */
.L_x_912:
[----:B------:R-:W-:-:S05]  /*0f30*/  IMAD R3, R0, R11, RZ ;  /* 0x0000000b00037224 */ /* 0x000fca00078e02ff */
[----:B------:R-:W-:-:S07]  /*0f40*/  VIMNMX R2, R2, R3, !PT ;  /* 0x0000000302027248 */ /* 0x000fce0007fe0100 */
.L_x_910:
[----:B------:R-:W-:Y:S01]  /*0f50*/  SHF.R.U32.HI R0, RZ, 0x10, R17 ;  /* 0x00000010ff007819 */ /* 0x000fe20000011611 */
[----:B------:R-:W-:Y:S01]  /*0f60*/  IMAD.HI R2, R2, 0x2aaaaaab, RZ ;  /* 0x2aaaaaab02027827 */ /* 0x000fe200078e02ff */
[----:B------:R-:W-:Y:S02]  /*0f70*/  LOP3.LUT R17, R17, 0xffff, RZ, 0xc0, !PT ;  /* 0x0000ffff11117812 */ /* 0x000fe400078ec0ff */
[----:B------:R-:W-:Y:S01]  /*0f80*/  ISETP.NE.AND P0, PT, R0, RZ, PT ;  /* 0x000000ff0000720c */ /* 0x000fe20003f05270 */
[----:B------:R-:W-:Y:S01]  /*0f90*/  IMAD.MOV.U32 R74, RZ, RZ, RZ ;  /* 0x000000ffff4a7224 */ /* 0x000fe200078e00ff */
[----:B------:R-:W-:-:S04]  /*0fa0*/  SHF.R.U32.HI R3, RZ, 0x1f, R2 ;  /* 0x0000001fff037819 */ /* 0x000fc80000011602 */
[----:B------:R-:W-:-:S04]  /*0fb0*/  LEA.HI.SX32 R3, R2, R3, 0x1c ;  /* 0x0000000302037211 */ /* 0x000fc800078fe2ff */
[----:B------:R-:W-:-:S03]  /*0fc0*/  VIMNMX R8, RZ, R3, !PT ;  /* 0x00000003ff087248 */ /* 0x000fc60007fe0100 */
[----:B------:R-:W0:Y:S01]  /*0fd0*/  @!P0 LDC R0, c[0x0][0x9f0] ;  /* 0x00027c00ff008b82 */ /* 0x000e220000000800 */
[----:B------:R-:W-:-:S13]  /*0fe0*/  ISETP.GT.AND P1, PT, R9, R8, PT ;  /* 0x000000080900720c */ /* 0x000fda0003f24270 */
[----:B------:R-:W-:Y:S05]  /*0ff0*/  @!P1 BRA `(.L_x_913) ;  /* 0x0000000000709947 */ /* 0x000fea0003800000 */
[-C--:B0-----:R-:W-:Y:S02]  /*1000*/  IABS R6, R0.reuse ;  /* 0x0000000000067213 */ /* 0x081fe40000000000 */
[----:B------:R-:W-:Y:S02]  /*1010*/  IADD3 R2, R0, -0x1, R9 ;  /* 0xffffffff00027810 */ /* 0x000fe40007ffe009 */
[----:B------:R-:W0:Y:S03]  /*1020*/  I2F.RP R4, R6 ;  /* 0x0000000600047306 */ /* 0x000e260000209400 */
[----:B------:R-:W-:Y:S01]  /*1030*/  IMAD.IADD R5, R2, 0x1, -R8 ;  /* 0x0000000102057824 */ /* 0x000fe200078e0a08 */
[----:B------:R-:W-:-:S04]  /*1040*/  IABS R2, R0 ;  /* 0x0000000000027213 */ /* 0x000fc80000000000 */
[----:B------:R-:W-:Y:S02]  /*1050*/  IABS R10, R5 ;  /* 0x00000005000a7213 */ /* 0x000fe40000000000 */
[----:B------:R-:W-:-:S04]  /*1060*/  LOP3.LUT R5, R5, R0, RZ, 0x3c, !PT ;  /* 0x0000000005057212 */ /* 0x000fc800078e3cff */
[----:B------:R-:W-:Y:S01]  /*1070*/  ISETP.GE.AND P2, PT, R5, RZ, PT ;  /* 0x000000ff0500720c */ /* 0x000fe20003f46270 */
[----:B0-----:R-:W0:Y:S02]  /*1080*/  MUFU.RCP R4, R4 ;  /* 0x0000000400047308 */ /* 0x001e240000001000 */
[----:B0-----:R-:W-:Y:S02]  /*1090*/  VIADD R3, R4, 0xffffffe ;  /* 0x0ffffffe04037836 */ /* 0x001fe40000000000 */
[----:B------:R-:W-:Y:S02]  /*10a0*/  IMAD.MOV R4, RZ, RZ, -R2 ;  /* 0x000000ffff047224 */ /* 0x000fe400078e0a02 */
[----:B------:R-:W-:Y:S02]  /*10b0*/  IMAD.MOV.U32 R2, RZ, RZ, RZ ;  /* 0x000000ffff027224 */ /* 0x000fe400078e00ff */
[----:B------:R-:W0:Y:S02]  /*10c0*/  F2I.FTZ.U32.TRUNC.NTZ R3, R3 ;  /* 0x0000000300037305 */ /* 0x000e24000021f000 */
[----:B0-----:R-:W-:-:S04]  /*10d0*/  IMAD.MOV R7, RZ, RZ, -R3 ;  /* 0x000000ffff077224 */ /* 0x001fc800078e0a03 */
[----:B------:R-:W-:-:S04]  /*10e0*/  IMAD R7, R7, R6, RZ ;  /* 0x0000000607077224 */ /* 0x000fc800078e02ff */
[----:B------:R-:W-:-:S04]  /*10f0*/  IMAD.HI.U32 R2, R3, R7, R2 ;  /* 0x0000000703027227 */ /* 0x000fc800078e0002 */
[----:B------:R-:W-:-:S04]  /*1100*/  IMAD.MOV.U32 R3, RZ, RZ, R10 ;  /* 0x000000ffff037224 */ /* 0x000fc800078e000a */
        /* <DEDUP_REMOVED lines=11> */
.L_x_913:
[-C--:B------:R-:W-:Y:S01]  /*11c0*/  IMAD R17, R17, R74.reuse, R8 ;  /* 0x0000004a11117224 */ /* 0x080fe200078e0208 */
[----:B------:R-:W-:Y:S01]  /*11d0*/  PLOP3.LUT P0, PT, PT, PT, PT, 0x80, 0x0 ;  /* 0x000000000000781c */ /* 0x000fe20003f0f070 */
[----:B0-----:R-:W-:Y:S01]  /*11e0*/  IMAD.MOV.U32 R0, RZ, RZ, RZ ;  /* 0x000000ffff007224 */ /* 0x001fe200078e00ff */
[----:B------:R-:W-:Y:S01]  /*11f0*/  CS2R R86, SRZ ;  /* 0x0000000000567805 */ /* 0x000fe2000001ff00 */
[----:B------:R-:W-:Y:S01]  /*1200*/  IMAD.MOV.U32 R6, RZ, RZ, RZ ;  /* 0x000000ffff067224 */ /* 0x000fe200078e00ff */
[----:B------:R-:W-:Y:S02]  /*1210*/  VIADDMNMX R74, R17, R74, R9, PT ;  /* 0x0000004a114a7246 */ /* 0x000fe40003800109 */
[----:B------:R-:W-:Y:S02]  /*1220*/  CS2R R84, SRZ ;  /* 0x0000000000547805 */ /* 0x000fe4000001ff00 */
[----:B------:R-:W-:Y:S02]  /*1230*/  CS2R R82, SRZ ;  /* 0x0000000000527805 */ /* 0x000fe4000001ff00 */
[----:B------:R-:W-:-:S02]  /*1240*/  CS2R R80, SRZ ;  /* 0x0000000000507805 */ /* 0x000fc4000001ff00 */
[----:B------:R-:W-:Y:S02]  /*1250*/  ISETP.GT.AND P1, PT, R74, R17, PT ;  /* 0x000000114a00720c */ /* 0x000fe40003f24270 */
        /* <DEDUP_REMOVED lines=33> */
[----:B------:R-:W-:-:S05]  /*1470*/  SHF.R.S32.HI R76, RZ, 0x7, R75 ;  /* 0x00000007ff4c7819 */ /* 0x000fca000001144b */
        /* <DEDUP_REMOVED lines=20> */
[----:B------:R-:W-:Y:S02]  /*15c0*/  IMAD.U32 R10, RZ, RZ, UR6 ;  /* 0x00000006ff0a7e24 */ /* 0x000fe4000f8e00ff */
[----:B------:R-:W-:Y:S02]  /*15d0*/  IMAD.U32 R6, RZ, RZ, UR4 ;  /* 0x00000004ff067e24 */ /* 0x000fe4000f8e00ff */
[----:B------:R-:W-:-:S02]  /*15e0*/  IMAD.U32 R7, RZ, RZ, UR5 ;  /* 0x00000005ff077e24 */ /* 0x000fc4000f8e00ff */
[----:B------:R-:W-:Y:S02]  /*15f0*/  IMAD.U32 R11, RZ, RZ, UR7 ;  /* 0x00000007ff0b7e24 */ /* 0x000fe4000f8e00ff */
[----:B------:R-:W-:Y:S02]  /*1600*/  IMAD.MOV.U32 R8, RZ, RZ, 0x70 ;  /* 0x00000070ff087424 */ /* 0x000fe400078e00ff */
[----:B------:R-:W-:Y:S02]  /*1610*/  IMAD.MOV.U32 R12, RZ, RZ, 0x1 ;  /* 0x00000001ff0c7424 */ /* 0x000fe400078e00ff */
[----:B0-----:R-:W-:-:S07]  /*1620*/  IMAD.MOV.U32 R13, RZ, RZ, RZ ;  /* 0x000000ffff0d7224 */ /* 0x001fce00078e00ff */
[----:B------:R-:W-:-:S07]  /*1630*/  LEPC R20, `(.L_x_915) ;  /* 0x000000001014794e */ /* 0x000fce0000000000 */
[----:B-1----:R-:W-:Y:S05]  /*1640*/  CALL.ABS.NOINC R2 ;  /* 0x0000000002007343 */ /* 0x002fea0003c00000 */
.L_x_915:
[----:B------:R-:W2:Y:S01]  /*1650*/  LDL.LU R20, [R1+0x14] ;  /* 0x0000140001147983 */ /* 0x000ea20000300800 */
[----:B------:R-:W-:-:S04]  /*1660*/  SHF.L.U32 R2, RZ, 0x1f, RZ ;  /* 0x0000001fff027819 */ /* 0x000fc800000006ff */
[----:B------:R-:W0:Y:S01]  /*1670*/  SYNCS.PHASECHK.TRANS64.TRYWAIT P1, [UR57+0x2a800], R2 ;  /* 0x02a80002ff0075a7 */ /* 0x000e220008020179 */
[----:B--2---:R-:W-:-:S04]  /*1680*/  LOP3.LUT R0, R20, 0x1, RZ, 0xfc, !PT ;  /* 0x0000000114007812 */ /* 0x004fc800078efcff */
[----:B------:R-:W-:Y:S01]  /*1690*/  ISETP.NE.AND P0, PT, R0, 0x3, PT ;  /* 0x000000030000780c */ /* 0x000fe20003f05270 */
[----:B0-----:R-:W-:-:S12]  /*16a0*/  @!P1 BRA `(.L_x_916) ;  /* 0x00000124007c9947 */ /* 0x001fd80003800000 */
.L_x_1079:
[----:B------:R-:W-:Y:S05]  /*16b0*/  @!P0 BRA `(.L_x_917) ;  /* 0x0000000000048947 */ /* 0x000fea0003800000 */
[----:B------:R-:W-:Y:S01]  /*16c0*/  BPT.TRAP 0x1 ;  /* 0x000000040000795c */ /* 0x000fe20000300000 */
.L_x_917:
[----:B------:R1:W2:Y:S01]  /*16d0*/  SYNCS.PHASECHK.TRANS64.TRYWAIT P2, [UR57+0x2a830], R2 ;  /* 0x02a83002ff0075a7 */ /* 0x0002a20008040179 */
[----:B------:R-:W-:Y:S05]  /*16e0*/  @!P0 BRA `(.L_x_918) ;  /* 0x0000000000048947 */ /* 0x000fea0003800000 */
[----:B------:R-:W-:Y:S01]  /*16f0*/  BPT.TRAP 0x1 ;  /* 0x000000040000795c */ /* 0x000fe20000300000 */
.L_x_918:
[----:B------:R-:W3:Y:S01]  /*1700*/  S2R R0, SR_TID.X ;  /* 0x0000000000007919 */ /* 0x000ee20000002100 */
[----:B------:R-:W-:-:S05]  /*1710*/  IMAD.U32 R4, RZ, RZ, UR36 ;  /* 0x00000024ff047e24 */ /* 0x000fca000f8e00ff */
[----:B------:R-:W-:Y:S02]  /*1720*/  LOP3.LUT R4, R4, 0x10000, RZ, 0xfc, !PT ;  /* 0x0001000004047812 */ /* 0x000fe400078efcff */
[----:B---3--:R-:W-:-:S04]  /*1730*/  LOP3.LUT R0, R0, 0x7f, RZ, 0xc0, !PT ;  /* 0x0000007f00007812 */ /* 0x008fc800078ec0ff */
[----:B------:R-:W-:Y:S01]  /*1740*/  ISETP.NE.AND P1, PT, R0, RZ, PT ;  /* 0x000000ff0000720c */ /* 0x000fe20003f25270 */
[----:B--2---:R-:W-:-:S12]  /*1750*/  @P2 BRA `(.L_x_919) ;  /* 0x0000000000082947 */ /* 0x004fd80003800000 */
[----:B------:R-:W2:Y:S02]  /*1760*/  SYNCS.PHASECHK.TRANS64.TRYWAIT P2, [UR57+0x2a830], R2 ;  /* 0x02a83002ff0075a7 */ /* 0x000ea40008040179 */
[----:B--2---:R-:W-:Y:S05]  /*1770*/  @!P2 BRA `(.L_x_920) ;  /* 0x000001240060a947 */ /* 0x004fea0003800000 */
.L_x_919:
[----:B------:R-:W-:Y:S05]  /*1780*/  WARPSYNC.ALL ;  /* 0x0000000000007948 */ /* 0x000fea0003800000 */
[----:B------:R-:W-:Y:S01]  /*1790*/  IMAD.MOV.U32 R5, RZ, RZ, 0x40000040 ;  /* 0x40000040ff057424 */ /* 0x000fe200078e00ff */
[----:B------:R-:W-:Y:S01]  /*17a0*/  UIADD3 UR4, UR57, 0x18400, URZ ;  /* 0x0001840039047890 */ /* 0x000fe2000fffe03f */
[----:B------:R-:W-:Y:S01]  /*17b0*/  R2UR UR8, R4 ;  /* 0x00000000040872ca */ /* 0x000fe200000e0000 */
[----:B------:R-:W-:Y:S02]  /*17c0*/  WARPGROUP.ARRIVE ;  /* 0x00000000000079c5 */ /* 0x000fe40000000000 */
[----:B------:R-:W-:Y:S01]  /*17d0*/  R2UR UR9, R5 ;  /* 0x00000000050972ca */ /* 0x000fe200000e0000 */
[----:B------:R-:W-:Y:S01]  /*17e0*/  USHF.R.U32.HI UR4, URZ, 0x4, UR4 ;  /* 0x000000043f047899 */ /* 0x000fe20008011604 */
[----:B------:R-:W2:Y:S01]  /*17f0*/  LDC R14, c[0x0][0x448] ;  /* 0x00011200ff0e7b82 */ /* 0x000ea20000000800 */
[----:B------:R-:W-:Y:S01]  /*1800*/  UMOV UR11, 0x40000040 ;  /* 0x40000040000b7882 */ /* 0x000fe20000000000 */
[----:B------:R-:W-:Y:S01]  /*1810*/  UMOV UR13, 0x40000040 ;  /* 0x40000040000d7882 */ /* 0x000fe20000000000 */
[----:B------:R-:W-:Y:S01]  /*1820*/  ULOP3.LUT UR4, UR4, 0x3fff, URZ, 0xc0, !UPT ;  /* 0x00003fff04047892 */ /* 0x000fe2000f8ec03f */
[----:B------:R-:W-:Y:S01]  /*1830*/  LOP3.LUT R75, R75, 0xffffff80, RZ, 0xc0, !PT ;  /* 0xffffff804b4b7812 */ /* 0x000fe200078ec0ff */
[----:B------:R-:W-:Y:S01]  /*1840*/  UMOV UR15, 0x40000040 ;  /* 0x40000040000f7882 */ /* 0x000fe20000000000 */
[----:B------:R-:W-:Y:S01]  /*1850*/  UMOV UR17, 0x40000040 ;  /* 0x4000004000117882 */ /* 0x000fe20000000000 */
[----:B------:R-:W-:Y:S01]  /*1860*/  ULOP3.LUT UR58, UR4, 0x10000, URZ, 0xfc, !UPT ;  /* 0x00010000043a7892 */ /* 0x000fe2000f8efc3f */
[----:B0-----:R-:W-:Y:S01]  /*1870*/  LEA.HI R3, R76, R76, RZ, 0x1 ;  /* 0x0000004c4c037211 */ /* 0x001fe200078f08ff */
[----:B------:R-:W-:Y:S01]  /*1880*/  UMOV UR19, 0x40000040 ;  /* 0x4000004000137882 */ /* 0x000fe20000000000 */
[----:B------:R-:W-:Y:S01]  /*1890*/  R2UR UR4, R4 ;  /* 0x00000000040472ca */ /* 0x000fe200000e0000 */
[----:B------:R-:W-:Y:S01]  /*18a0*/  UIADD3 UR14, UR58, 0x4, URZ ;  /* 0x000000043a0e7890 */ /* 0x000fe2000fffe03f */
[----:B------:R-:W-:Y:S01]  /*18b0*/  IMAD.IADD R75, R72, 0x1, -R75 ;  /* 0x00000001484b7824 */ /* 0x000fe200078e0a4b */
[----:B------:R-:W-:Y:S01]  /*18c0*/  UIADD3 UR18, UR58, 0x6, URZ ;  /* 0x000000063a127890 */ /* 0x000fe2000fffe03f */
[----:B------:R-:W-:Y:S01]  /*18d0*/  LEA.HI R73, R73, R72, RZ, 0x2 ;  /* 0x0000004849497211 */ /* 0x000fe200078f10ff */
[----:B------:R-:W-:Y:S01]  /*18e0*/  UMOV UR10, UR58 ;  /* 0x0000003a000a7c82 */ /* 0x000fe20008000000 */
[----:B------:R-:W-:Y:S01]  /*18f0*/  UIADD3 UR22, UR58, 0x300, URZ ;  /* 0x000003003a167890 */ /* 0x000fe2000fffe03f */
[----:B------:R-:W-:Y:S01]  /*1900*/  HGMMA.64x96x16.F32 R24, gdesc[UR8], RZ, !UPT, gsb0 ;  /* 0x01600000081879f0 */ /* 0x000fe2000c0008ff */
[----:B------:R-:W-:Y:S01]  /*1910*/  UIADD3 UR10, UR58, 0x2, URZ ;  /* 0x000000023a0a7890 */ /* 0x000fe2000fffe03f */
[----:B-1----:R-:W-:Y:S01]  /*1920*/  SHF.R.S32.HI R2, RZ, 0x1f, R75 ;  /* 0x0000001fff027819 */ /* 0x002fe2000001144b */
[----:B------:R-:W-:Y:S01]  /*1930*/  UMOV UR9, 0x40000040 ;  /* 0x4000004000097882 */ /* 0x000fe20000000000 */
[----:B------:R-:W-:Y:S01]  /*1940*/  UMOV UR11, 0x40000040 ;  /* 0x40000040000b7882 */ /* 0x000fe20000000000 */
[----:B------:R-:W-:Y:S01]  /*1950*/  UMOV UR21, 0x40000040 ;  /* 0x4000004000157882 */ /* 0x000fe20000000000 */
[----:B------:R-:W-:Y:S01]  /*1960*/  UIADD3 UR8, UR4, 0x2, URZ ;  /* 0x0000000204087890 */ /* 0x000fe2000fffe03f */
[----:B--2---:R-:W-:Y:S01]  /*1970*/  ISETP.NE.AND P2, PT, R14, 0x1, PT ;  /* 0x000000010e00780c */ /* 0x004fe20003f45270 */
[----:B------:R-:W-:Y:S01]  /*1980*/  UIADD3 UR12, UR4, 0x4, URZ ;  /* 0x00000004040c7890 */ /* 0x000fe2000fffe03f */
[----:B------:R-:W-:Y:S01]  /*1990*/  LOP3.LUT R15, R3, 0x3fffffe, RZ, 0xc0, !PT ;  /* 0x03fffffe030f7812 */ /* 0x000fe200078ec0ff */
[----:B------:R-:W-:Y:S01]  /*19a0*/  UIADD3 UR16, UR4, 0x6, URZ ;  /* 0x0000000604107890 */ /* 0x000fe2000fffe03f */
[----:B------:R-:W-:Y:S01]  /*19b0*/  LOP3.LUT R73, R73, 0xfffffffc, RZ, 0xc0, !PT ;  /* 0xfffffffc49497812 */ /* 0x000fe200078ec0ff */
[----:B------:R-:W-:Y:S01]  /*19c0*/  UIADD3 UR20, UR4, 0x400, URZ ;  /* 0x0000040004147890 */ /* 0x000fe2000fffe03f */
[----:B------:R-:W-:Y:S01]  /*19d0*/  LEA.HI R3, R2, R75, RZ, 0x5 ;  /* 0x0000004b02037211 */ /* 0x000fe200078f28ff */
[----:B------:R-:W-:Y:S01]  /*19e0*/  UMOV UR23, 0x40000040 ;  /* 0x4000004000177882 */ /* 0x000fe20000000000 */
[----:B------:R-:W-:Y:S01]  /*19f0*/  UIADD3 UR24, UR4, 0x402, URZ ;  /* 0x0000040204187890 */ /* 0x000fe2000fffe03f */
[----:B------:R-:W-:Y:S01]  /*1a00*/  IMAD.IADD R73, R72, 0x1, -R73 ;  /* 0x0000000148497824 */ /* 0x000fe200078e0a49 */
[----:B------:R-:W-:Y:S01]  /*1a10*/  UIADD3 UR26, UR58, 0x302, URZ ;  /* 0x000003023a1a7890 */ /* 0x000fe2000fffe03f */
[----:B------:R-:W-:Y:S01]  /*1a20*/  SHF.R.S32.HI R3, RZ, 0x5, R3 ;  /* 0x00000005ff037819 */ /* 0x000fe20000011403 */
[----:B------:R-:W-:Y:S01]  /*1a30*/  UMOV UR25, 0x40000040 ;  /* 0x4000004000197882 */ /* 0x000fe20000000000 */
[----:B------:R-:W-:Y:S01]  /*1a40*/  UMOV UR27, 0x40000040 ;  /* 0x40000040001b7882 */ /* 0x000fe20000000000 */
[----:B------:R-:W-:Y:S01]  /*1a50*/  UIADD3 UR28, UR4, 0x404, URZ ;  /* 0x00000404041c7890 */ /* 0x000fe2000fffe03f */
[----:B------:R-:W-:Y:S01]  /*1a60*/  LEA.HI R8, R73, R73, RZ, 0x1 ;  /* 0x0000004949087211 */ /* 0x000fe200078f08ff */
[----:B------:R-:W-:Y:S01]  /*1a70*/  UIADD3 UR30, UR58, 0x304, URZ ;  /* 0x000003043a1e7890 */ /* 0x000fe2000fffe03f */
[----:B------:R-:W-:Y:S01]  /*1a80*/  IMAD R3, R3, 0x10, R22 ;  /* 0x0000001003037824 */ /* 0x000fe200078e0216 */
[----:B------:R-:W-:Y:S01]  /*1a90*/  UMOV UR29, 0x40000040 ;  /* 0x40000040001d7882 */ /* 0x000fe20000000000 */
[----:B------:R-:W-:Y:S01]  /*1aa0*/  UMOV UR31, 0x40000040 ;  /* 0x40000040001f7882 */ /* 0x000fe20000000000 */
[----:B------:R-:W-:Y:S01]  /*1ab0*/  UIADD3 UR32, UR4, 0x406, URZ ;  /* 0x0000040604207890 */ /* 0x000fe2000fffe03f */
[----:B------:R-:W-:Y:S01]  /*1ac0*/  LOP3.LUT R8, R8, 0x1ffffffe, RZ, 0xc0, !PT ;  /* 0x1ffffffe08087812 */ /* 0x000fe200078ec0ff */
[----:B------:R-:W-:Y:S01]  /*1ad0*/  UIADD3 UR34, UR58, 0x306, URZ ;  /* 0x000003063a227890 */ /* 0x000fe2000fffe03f */
[----:B------:R-:W-:Y:S01]  /*1ae0*/  IMAD.IADD R15, R76, 0x1, -R15 ;  /* 0x000000014c0f7824 */ /* 0x000fe200078e0a0f */
[----:B------:R-:W-:Y:S01]  /*1af0*/  UMOV UR33, 0x40000040 ;  /* 0x4000004000217882 */ /* 0x000fe20000000000 */
[----:B------:R-:W-:Y:S01]  /*1b00*/  UMOV UR35, 0x40000040 ;  /* 0x4000004000237882 */ /* 0x000fe20000000000 */
[----:B------:R-:W-:Y:S01]  /*1b10*/  UIADD3 UR36, UR4, 0x800, URZ ;  /* 0x0000080004247890 */ /* 0x000fe2000fffe03f */
[----:B------:R-:W-:Y:S01]  /*1b20*/  IMAD.IADD R8, R73, 0x1, -R8 ;  /* 0x0000000149087824 */ /* 0x000fe200078e0a08 */
[----:B------:R-:W-:Y:S01]  /*1b30*/  UIADD3 UR38, UR58, 0x600, URZ ;  /* 0x000006003a267890 */ /* 0x000fe2000fffe03f */
[----:B------:R-:W-:Y:S01]  /*1b40*/  UMOV UR37, 0x40000040 ;  /* 0x4000004000257882 */ /* 0x000fe20000000000 */
[----:B------:R-:W-:Y:S01]  /*1b50*/  UMOV UR39, 0x40000040 ;  /* 0x4000004000277882 */ /* 0x000fe20000000000 */
[----:B------:R-:W-:-:S02]  /*1b60*/  UIADD3 UR40, UR4, 0x802, URZ ;  /* 0x0000080204287890 */ /* 0x000fc4000fffe03f */
[----:B------:R-:W-:Y:S01]  /*1b70*/  UIADD3 UR42, UR58, 0x602, URZ ;  /* 0x000006023a2a7890 */ /* 0x000fe2000fffe03f */
[----:B------:R-:W-:Y:S01]  /*1b80*/  UMOV UR41, 0x40000040 ;  /* 0x4000004000297882 */ /* 0x000fe20000000000 */
[----:B------:R-:W-:Y:S01]  /*1b90*/  UMOV UR43, 0x40000040 ;  /* 0x40000040002b7882 */ /* 0x000fe20000000000 */
[----:B------:R-:W-:Y:S02]  /*1ba0*/  UIADD3 UR44, UR4, 0x804, URZ ;  /* 0x00000804042c7890 */ /* 0x000fe4000fffe03f */
[----:B------:R-:W-:Y:S01]  /*1bb0*/  UIADD3 UR46, UR58, 0x604, URZ ;  /* 0x000006043a2e7890 */ /* 0x000fe2000fffe03f */
[----:B------:R-:W-:Y:S01]  /*1bc0*/  UMOV UR45, 0x40000040 ;  /* 0x40000040002d7882 */ /* 0x000fe20000000000 */
[----:B------:R-:W-:Y:S01]  /*1bd0*/  UMOV UR47, 0x40000040 ;  /* 0x40000040002f7882 */ /* 0x000fe20000000000 */
[----:B------:R-:W-:Y:S02]  /*1be0*/  UIADD3 UR48, UR4, 0x806, URZ ;  /* 0x0000080604307890 */ /* 0x000fe4000fffe03f */
[----:B------:R-:W-:Y:S01]  /*1bf0*/  UIADD3 UR50, UR58, 0x606, URZ ;  /* 0x000006063a327890 */ /* 0x000fe2000fffe03f */
[----:B------:R-:W-:Y:S01]  /*1c00*/  UMOV UR49, 0x40000040 ;  /* 0x4000004000317882 */ /* 0x000fe20000000000 */
[----:B------:R-:W-:Y:S01]  /*1c10*/  UMOV UR51, 0x40000040 ;  /* 0x4000004000337882 */ /* 0x000fe20000000000 */
[----:B------:R-:W-:Y:S01]  /*1c20*/  ULDC UR4, c[0x0][0x9d8] ;  /* 0x0002760000047ab9 */ /* 0x000fe20000000800 */
[----:B------:R-:W-:Y:S01]  /*1c30*/  ULDC UR60, c[0x0][0x288] ;  /* 0x0000a200003c7ab9 */ /* 0x000fe20000000800 */
[----:B------:R-:W-:-:S02]  /*1c40*/  ULDC UR61, c[0x0][0x9dc] ;  /* 0x00027700003d7ab9 */ /* 0x000fc40000000800 */
[----:B------:R-:W-:Y:S01]  /*1c50*/  ULOP3.LUT UR61, URZ, UR61, URZ, 0x33, !UPT ;  /* 0x0000003d3f3d7292 */ /* 0x000fe2000f8e333f */
[----:B------:R-:W-:Y:S02]  /*1c60*/  WARPGROUP.DEPBAR.LE gsb0, 0x0 ;  /* 0x00008000000079c5 */ /* 0x000fe40000010000 */
[----:B------:R-:W-:-:S06]  /*1c70*/  WARPGROUP.ARRIVE ;  /* 0x00000000000079c5 */ /* 0x000fcc0000000000 */
[----:B------:R-:W-:Y:S03]  /*1c80*/  HGMMA.64x96x16.F32 R24, gdesc[UR8], R24, gsb0 ;  /* 0x01600000081879f0 */ /* 0x000fe60008000818 */
        /* <DEDUP_REMOVED lines=31> */
[----:B------:R-:W-:Y:S01]  /*1e80*/  FMUL.FTZ R0, R26, UR4 ;  /* 0x000000041a007c20 */ /* 0x000fe20008410000 */
[----:B------:R-:W-:Y:S01]  /*1e90*/  LEA.HI R26, R2, R75, RZ, 0x2 ;  /* 0x0000004b021a7211 */ /* 0x000fe200078f10ff */
[----:B------:R-:W-:Y:S01]  /*1ea0*/  FMUL.FTZ R6, R27, UR4 ;  /* 0x000000041b067c20 */ /* 0x000fe20008410000 */
[----:B------:R-:W-:Y:S01]  /*1eb0*/  FMUL.FTZ R29, R29, UR4 ;  /* 0x000000041d1d7c20 */ /* 0x000fe20008410000 */
[----:B------:R-:W0:Y:S01]  /*1ec0*/  @P2 LDC R27, c[0x0][0x44c] ;  /* 0x00011300ff1b2b82 */ /* 0x000e220000000800 */
[--C-:B------:R-:W-:Y:S01]  /*1ed0*/  SHF.R.S32.HI R2, RZ, 0x2, R26.reuse ;  /* 0x00000002ff027819 */ /* 0x100fe2000001141a */
[----:B------:R-:W-:Y:S01]  /*1ee0*/  FMUL.FTZ R28, R28, UR4 ;  /* 0x000000041c1c7c20 */ /* 0x000fe20008410000 */
[----:B------:R-:W-:Y:S01]  /*1ef0*/  SHF.R.S32.HI R9, RZ, 0x1f, R26 ;  /* 0x0000001fff097819 */ /* 0x000fe2000001141a */
[----:B------:R1:W2:Y:S01]  /*1f00*/  MUFU.TANH R79, R29 ;  /* 0x0000001d004f7308 */ /* 0x0002a20000002400 */
[----:B------:R-:W-:Y:S01]  /*1f10*/  FMUL.FTZ R25, R25, UR4 ;  /* 0x0000000419197c20 */ /* 0x000fe20008410000 */
[----:B------:R-:W-:Y:S01]  /*1f20*/  FMUL.FTZ R11, R24, UR4 ;  /* 0x00000004180b7c20 */ /* 0x000fe20008410000 */
[-C--:B------:R-:W-:Y:S01]  /*1f30*/  LEA.HI R9, R9, R2.reuse, RZ, 0x3 ;  /* 0x0000000209097211 */ /* 0x080fe200078f18ff */
[----:B------:R-:W-:Y:S01]  /*1f40*/  FMUL.FTZ R7, R30, UR4 ;  /* 0x000000041e077c20 */ /* 0x000fe20008410000 */
[----:B------:R-:W-:Y:S01]  /*1f50*/  FMUL.FTZ R10, R31, UR4 ;  /* 0x000000041f0a7c20 */ /* 0x000fe20008410000 */
[----:B------:R-:W-:Y:S01]  /*1f60*/  FMUL.FTZ R32, R32, UR4 ;  /* 0x0000000420207c20 */ /* 0x000fe20008410000 */
[----:B------:R-:W-:Y:S01]  /*1f70*/  LOP3.LUT R9, R9, 0xfffffff8, RZ, 0xc0, !PT ;  /* 0xfffffff809097812 */ /* 0x000fe200078ec0ff */
[----:B------:R3:W4:Y:S01]  /*1f80*/  MUFU.TANH R78, R28 ;  /* 0x0000001c004e7308 */ /* 0x0007220000002400 */
[----:B-1----:R-:W1:Y:S01]  /*1f90*/  @P2 LDC R29, c[0x0][0x450] ;  /* 0x00011400ff1d2b82 */ /* 0x002e620000000800 */
[----:B------:R-:W-:Y:S01]  /*1fa0*/  FMUL.FTZ R33, R33, UR4 ;  /* 0x0000000421217c20 */ /* 0x000fe20008410000 */
[----:B------:R-:W-:Y:S01]  /*1fb0*/  IADD3 R2, R3, R2, -R9 ;  /* 0x0000000203027210 */ /* 0x000fe20007ffe809 */
[----:B------:R-:W-:-:S02]  /*1fc0*/  IMAD.U32 R9, RZ, RZ, UR57 ;  /* 0x00000039ff097e24 */ /* 0x000fc4000f8e00ff */
[----:B------:R-:W-:Y:S01]  /*1fd0*/  FMUL.FTZ R12, R34, UR4 ;  /* 0x00000004220c7c20 */ /* 0x000fe20008410000 */
[----:B------:R-:W-:Y:S01]  /*1fe0*/  FMUL.FTZ R13, R35, UR4 ;  /* 0x00000004230d7c20 */ /* 0x000fe20008410000 */
[----:B------:R-:W-:Y:S01]  /*1ff0*/  FMUL.FTZ R36, R36, UR4 ;  /* 0x0000000424247c20 */ /* 0x000fe20008410000 */
[----:B------:R-:W-:Y:S01]  /*2000*/  IMAD R15, R15, 0x40, R2 ;  /* 0x000000400f0f7824 */ /* 0x000fe200078e0202 */
[----:B---3--:R-:W-:Y:S01]  /*2010*/  LOP3.LUT R28, R26, 0x7ffffffc, RZ, 0xc0, !PT ;  /* 0x7ffffffc1a1c7812 */ /* 0x008fe200078ec0ff */
[----:B------:R-:W-:Y:S01]  /*2020*/  @!P1 VIADD R9, R9, 0x2a840 ;  /* 0x0002a84009099836 */ /* 0x000fe20000000000 */
[----:B------:R3:W0:Y:S01]  /*2030*/  MUFU.TANH R77, R25 ;  /* 0x00000019004d7308 */ /* 0x0006220000002400 */
[----:B------:R-:W-:Y:S02]  /*2040*/  IMAD R8, R8, 0x8, R15 ;  /* 0x0000000808087824 */ /* 0x000fe400078e020f */
[----:B------:R-:W-:Y:S01]  /*2050*/  FMUL.FTZ R37, R37, UR4 ;  /* 0x0000000425257c20 */ /* 0x000fe20008410000 */
[----:B------:R-:W-:Y:S01]  /*2060*/  FMUL.FTZ R20, R38, UR4 ;  /* 0x0000000426147c20 */ /* 0x000fe20008410000 */
[----:B------:R-:W-:Y:S01]  /*2070*/  @!P1 PRMT R26, RZ, 0x654, R9 ;  /* 0x00000654ff1a9816 */ /* 0x000fe20000000009 */
[----:B0-----:R-:W-:-:S04]  /*2080*/  @P2 IMAD.HI.U32 R2, R8, R27, RZ ;  /* 0x0000001b08022227 */ /* 0x001fc800078e00ff */
[----:B------:R-:W-:Y:S01]  /*2090*/  FMUL.FTZ R21, R39, UR4 ;  /* 0x0000000427157c20 */ /* 0x000fe20008410000 */
[----:B------:R-:W-:Y:S01]  /*20a0*/  FMUL.FTZ R40, R40, UR4 ;  /* 0x0000000428287c20 */ /* 0x000fe20008410000 */
[----:B------:R-:W-:Y:S01]  /*20b0*/  FMUL.FTZ R41, R41, UR4 ;  /* 0x0000000429297c20 */ /* 0x000fe20008410000 */
[----:B------:R-:W-:Y:S02]  /*20c0*/  IMAD.MOV.U32 R27, RZ, RZ, R8 ;  /* 0x000000ffff1b7224 */ /* 0x000fe400078e0008 */
[----:B------:R-:W-:Y:S01]  /*20d0*/  FMUL.FTZ R24, R42, UR4 ;  /* 0x000000042a187c20 */ /* 0x000fe20008410000 */
[----:B------:R-:W-:Y:S02]  /*20e0*/  IMAD.IADD R9, R75, 0x1, -R28 ;  /* 0x000000014b097824 */ /* 0x000fe400078e0a1c */
[----:B---3--:R-:W-:Y:S01]  /*20f0*/  FMUL.FTZ R25, R43, UR4 ;  /* 0x000000042b197c20 */ /* 0x008fe20008410000 */
[----:B------:R-:W-:Y:S01]  /*2100*/  FMUL.FTZ R44, R44, UR4 ;  /* 0x000000042c2c7c20 */ /* 0x000fe20008410000 */
[----:B-1----:R-:W-:Y:S01]  /*2110*/  @P2 SHF.R.U32.HI R27, RZ, R29, R2 ;  /* 0x0000001dff1b2219 */ /* 0x002fe20000011602 */
[----:B------:R-:W-:Y:S01]  /*2120*/  IMAD.MOV.U32 R29, RZ, RZ, -0x60 ;  /* 0xffffffa0ff1d7424 */ /* 0x000fe200078e00ff */
[----:B------:R-:W0:Y:S01]  /*2130*/  LDC.64 R2, c[0x0][0x9e0] ;  /* 0x00027800ff027b82 */ /* 0x000e220000000a00 */
[----:B------:R-:W-:Y:S01]  /*2140*/  FMUL.FTZ R45, R45, UR4 ;  /* 0x000000042d2d7c20 */ /* 0x000fe20008410000 */
[----:B------:R-:W-:Y:S01]  /*2150*/  FMUL.FTZ R46, R46, UR4 ;  /* 0x000000042e2e7c20 */ /* 0x000fe20008410000 */
[----:B------:R-:W1:Y:S01]  /*2160*/  SHFL.IDX PT, R76, R27, RZ, 0x1c1f ;  /* 0x001c1fff1b4c7589 */ /* 0x000e6200000e0000 */
[----:B------:R-:W-:-:S02]  /*2170*/  IMAD R28, R74, R29, 0x61 ;  /* 0x000000614a1c7424 */ /* 0x000fc400078e021d */
[----:B------:R-:W-:Y:S01]  /*2180*/  FMUL.FTZ R48, R48, UR4 ;  /* 0x0000000430307c20 */ /* 0x000fe20008410000 */
        /* <DEDUP_REMOVED lines=24> */
[----:B------:R-:W-:Y:S01]  /*2310*/  IMAD R30, R9, -0x2, R28 ;  /* 0xfffffffe091e7824 */ /* 0x000fe200078e021c */
[----:B0-----:R-:W-:Y:S01]  /*2320*/  ISETP.GE.AND P2, PT, R3, 0x1, PT ;  /* 0x000000010300780c */ /* 0x001fe20003f46270 */
[----:B------:R0:W-:Y:S01]  /*2330*/  @!P1 SYNCS.ARRIVE.TRANS64.RED.A1T0 RZ, [R26+URZ], RZ ;  /* 0x000000ff1aff99a7 */ /* 0x0001e2000810043f */
[----:B------:R-:W3:Y:S01]  /*2340*/  MUFU.TANH R11, R11 ;  /* 0x0000000b000b7308 */ /* 0x000ee20000002400 */
[----:B------:R-:W-:Y:S01]  /*2350*/  VIADD R38, R28, 0xffffffff ;  /* 0xffffffff1c267836 */ /* 0x000fe20000000000 */
[C-C-:B------:R-:W-:Y:S01]  /*2360*/  IADD3 R29, R30.reuse, -UR60, R19.reuse ;  /* 0x8000003c1e1d7c10 */ /* 0x140fe2000fffe013 */
[----:B------:R-:W-:Y:S01]  /*2370*/  VIADD R72, R30, 0xffffffff ;  /* 0xffffffff1e487836 */ /* 0x000fe20000000000 */
[----:B------:R-:W-:Y:S01]  /*2380*/  P2R R161, PR, RZ, 0x4 ;  /* 0x00000004ffa17803 */ /* 0x000fe20000000000 */
[----:B0-----:R-:W-:-:S03]  /*2390*/  IMAD R26, R74, -0x60, R19 ;  /* 0xffffffa04a1a7824 */ /* 0x001fc600078e0213 */
[----:B------:R-:W0:Y:S01]  /*23a0*/  MUFU.TANH R0, R0 ;  /* 0x0000000000007308 */ /* 0x000e220000002400 */
[C---:B------:R-:W-:Y:S02]  /*23b0*/  IMAD.IADD R34, R29.reuse, 0x1, R2 ;  /* 0x000000011d227824 */ /* 0x040fe400078e0202 */
[----:B------:R-:W-:Y:S02]  /*23c0*/  VIADD R26, R26, 0x60 ;  /* 0x000000601a1a7836 */ /* 0x000fe40000000000 */
[----:B------:R-:W-:Y:S02]  /*23d0*/  VIADD R35, R29, UR61 ;  /* 0x0000003d1d237c36 */ /* 0x000fe40008000000 */
[----:B------:R-:W-:Y:S01]  /*23e0*/  IMAD R31, R9, -0x2, R26 ;  /* 0xfffffffe091f7824 */ /* 0x000fe200078e021a */
[----:B------:R-:W0:Y:S01]  /*23f0*/  MUFU.TANH R6, R6 ;  /* 0x0000000600067308 */ /* 0x000e220000002400 */
[----:B-1----:R-:W-:-:S03]  /*2400*/  IMAD.IADD R28, R35, 0x1, R76 ;  /* 0x00000001231c7824 */ /* 0x002fc600078e024c */
[----:B------:R-:W-:-:S04]  /*2410*/  VIADDMNMX R26, R76, R34, R31, PT ;  /* 0x000000224c1a7246 */ /* 0x000fc8000380011f */
[----:B------:R-:W1:Y:S08]  /*2420*/  MUFU.TANH R7, R7 ;  /* 0x0000000700077308 */ /* 0x000e700000002400 */
[----:B------:R-:W0:Y:S08]  /*2430*/  MUFU.TANH R10, R10 ;  /* 0x0000000a000a7308 */ /* 0x000e300000002400 */
        /* <DEDUP_REMOVED lines=15> */
[----:B------:R0:W0:Y:S08]  /*2530*/  MUFU.TANH R42, R47 ;  /* 0x0000002f002a7308 */ /* 0x0000300000002400 */
        /* <DEDUP_REMOVED lines=23> */
[----:B------:R-:W0:Y:S01]  /*26b0*/  MUFU.TANH R71, R71 ;  /* 0x0000004700477308 */ /* 0x000e220000002400 */
[----:B-1234-:R-:W-:Y:S05]  /*26c0*/  @!P2 BRA `(.L_x_921) ;  /* 0x00000000004ca947 */ /* 0x01efea0003800000 */
[----:B------:R-:W-:Y:S01]  /*26d0*/  IADD3 R29, R19, -UR60, R76 ;  /* 0x8000003c131d7c10 */ /* 0x000fe2000fffe04c */
[----:B------:R-:W-:Y:S03]  /*26e0*/  BSSY B0, `(.L_x_922) ;  /* 0x000000e000007945 */ /* 0x000fe60003800000 */
[----:B------:R-:W-:-:S13]  /*26f0*/  ISETP.GT.AND P2, PT, R29, -0x1, PT ;  /* 0xffffffff1d00780c */ /* 0x000fda0003f44270 */
[----:B------:R-:W-:Y:S05]  /*2700*/  @P2 BRA `(.L_x_923) ;  /* 0x00000000001c2947 */ /* 0x000fea0003800000 */
[----:B------:R-:W-:Y:S02]  /*2710*/  ISETP.NE.AND P2, PT, R3, 0x1, PT ;  /* 0x000000010300780c */ /* 0x000fe40003f45270 */
[----:B------:R-:W-:-:S11]  /*2720*/  LOP3.LUT R29, RZ, R29, RZ, 0x33, !PT ;  /* 0x0000001dff1d7212 */ /* 0x000fd600078e33ff */
[----:B------:R-:W1:Y:S02]  /*2730*/  @P2 LDC.64 R80, c[0x0][0x9e8] ;  /* 0x00027a00ff502b82 */ /* 0x000e640000000a00 */
[----:B-1----:R-:W-:-:S05]  /*2740*/  @P2 IMAD.HI.U32 R30, R29, R80, RZ ;  /* 0x000000501d1e2227 */ /* 0x002fca00078e00ff */
[----:B------:R-:W-:-:S04]  /*2750*/  @P2 SHF.R.U32.HI R29, RZ, R81, R30 ;  /* 0x00000051ff1d2219 */ /* 0x000fc8000001161e */
[----:B------:R-:W-:Y:S01]  /*2760*/  LOP3.LUT R29, RZ, R29, RZ, 0x33, !PT ;  /* 0x0000001dff1d7212 */ /* 0x000fe200078e33ff */
[----:B------:R-:W-:Y:S06]  /*2770*/  BRA `(.L_x_924) ;  /* 0x0000000000107947 */ /* 0x000fec0003800000 */
.L_x_923:
[----:B------:R-:W-:-:S13]  /*2780*/  ISETP.NE.AND P2, PT, R3, 0x1, PT ;  /* 0x000000010300780c */ /* 0x000fda0003f45270 */
[----:B------:R-:W1:Y:S02]  /*2790*/  @P2 LDC.64 R80, c[0x0][0x9e8] ;  /* 0x00027a00ff502b82 */ /* 0x000e640000000a00 */
[----:B-1----:R-:W-:-:S05]  /*27a0*/  @P2 IMAD.HI.U32 R30, R29, R80, RZ ;  /* 0x000000501d1e2227 */ /* 0x002fca00078e00ff */
[----:B------:R-:W-:-:S07]  /*27b0*/  @P2 SHF.R.U32.HI R29, RZ, R81, R30 ;  /* 0x00000051ff1d2219 */ /* 0x000fce000001161e */
.L_x_924:
[----:B------:R-:W-:Y:S05]  /*27c0*/  BSYNC B0 ;  /* 0x0000000000007941 */ /* 0x000fea0003800000 */
.L_x_922:
[----:B------:R-:W-:-:S05]  /*27d0*/  IMAD R29, R29, R3, R72 ;  /* 0x000000031d1d7224 */ /* 0x000fca00078e0248 */
[----:B------:R-:W-:Y:S02]  /*27e0*/  VIMNMX R28, R28, R29, !PT ;  /* 0x0000001d1c1c7248 */ /* 0x000fe40007fe0100 */
[----:B------:R-:W-:-:S07]  /*27f0*/  VIADDMNMX R26, R29, R3, R26, PT ;  /* 0x000000031d1a7246 */ /* 0x000fce000380011a */
.L_x_921:
[C---:B------:R-:W-:Y:S01]  /*2800*/  ISETP.GE.AND P2, PT, R38.reuse, 0x2, PT ;  /* 0x000000022600780c */ /* 0x040fe20003f46270 */
[----:B------:R-:W1:Y:S01]  /*2810*/  SHFL.IDX PT, R30, R27, 0x1, 0x1c1f ;  /* 0x003c1f001b1e7f89 */ /* 0x000e6200000e0000 */
[----:B------:R-:W-:Y:S02]  /*2820*/  ISETP.GE.AND P6, PT, R38, 0x9, PT ;  /* 0x000000092600780c */ /* 0x000fe40003fc6270 */
[----:B------:R-:W-:Y:S02]  /*2830*/  ISETP.GT.AND P3, PT, R28, 0x1, !P2 ;  /* 0x000000011c00780c */ /* 0x000fe40005764270 */
[----:B------:R-:W-:Y:S02]  /*2840*/  ISETP.GE.AND P4, PT, R38, 0xa, PT ;  /* 0x0000000a2600780c */ /* 0x000fe40003f86270 */
[----:B------:R-:W-:Y:S02]  /*2850*/  ISETP.LT.OR P3, PT, R26, 0x2, P3 ;  /* 0x000000021a00780c */ /* 0x000fe40001f61670 */
[----:B------:R-:W-:-:S02]  /*2860*/  P2R R76, PR, RZ, 0x10 ;  /* 0x00000010ff4c7803 */ /* 0x000fc40000000000 */
[----:B------:R-:W-:Y:S02]  /*2870*/  FSEL R77, R77, -INF , !P3 ;  /* 0xff8000004d4d7808 */ /* 0x000fe40005800000 */
[----:B------:R-:W-:-:S04]  /*2880*/  ISETP.GT.AND P3, PT, R28, 0x8, !P6 ;  /* 0x000000081c00780c */ /* 0x000fc80007764270 */
[----:B------:R-:W-:-:S04]  /*2890*/  ISETP.LT.OR P3, PT, R26, 0x9, P3 ;  /* 0x000000091a00780c */ /* 0x000fc80001f61670 */
[----:B------:R-:W-:Y:S02]  /*28a0*/  FSEL R39, R78, -INF , !P3 ;  /* 0xff8000004e277808 */ /* 0x000fe40005800000 */
[----:B------:R-:W-:Y:S02]  /*28b0*/  ISETP.GT.AND P3, PT, R28, 0x9, !P4 ;  /* 0x000000091c00780c */ /* 0x000fe40006764270 */
[----:B------:R-:W-:Y:S02]  /*28c0*/  ISETP.GE.AND P4, PT, R38, 0x11, PT ;  /* 0x000000112600780c */ /* 0x000fe40003f86270 */
[----:B------:R-:W-:Y:S02]  /*28d0*/  ISETP.LT.OR P3, PT, R26, 0xa, P3 ;  /* 0x0000000a1a00780c */ /* 0x000fe40001f61670 */
[----:B------:R-:W-:Y:S02]  /*28e0*/  P2R R78, PR, RZ, 0x10 ;  /* 0x00000010ff4e7803 */ /* 0x000fe40000000000 */
[----:B------:R-:W-:-:S02]  /*28f0*/  FSEL R79, R79, -INF , !P3 ;  /* 0xff8000004f4f7808 */ /* 0x000fc40005800000 */
[----:B------:R-:W-:Y:S02]  /*2900*/  ISETP.GT.AND P3, PT, R28, 0x10, !P4 ;  /* 0x000000101c00780c */ /* 0x000fe40006764270 */
[----:B------:R-:W-:Y:S02]  /*2910*/  ISETP.GE.AND P4, PT, R38, 0x12, PT ;  /* 0x000000122600780c */ /* 0x000fe40003f86270 */
[----:B------:R-:W-:Y:S02]  /*2920*/  ISETP.LT.OR P3, PT, R26, 0x11, P3 ;  /* 0x000000111a00780c */ /* 0x000fe40001f61670 */
[----:B------:R-:W-:Y:S02]  /*2930*/  P2R R80, PR, RZ, 0x10 ;  /* 0x00000010ff507803 */ /* 0x000fe40000000000 */
[----:B0-----:R-:W-:Y:S02]  /*2940*/  FSEL R43, R32, -INF , !P3 ;  /* 0xff800000202b7808 */ /* 0x001fe40005800000 */
[----:B------:R-:W-:-:S02]  /*2950*/  ISETP.GT.AND P3, PT, R28, 0x11, !P4 ;  /* 0x000000111c00780c */ /* 0x000fc40006764270 */
[----:B------:R-:W-:Y:S02]  /*2960*/  ISETP.GE.AND P4, PT, R38, 0x19, PT ;  /* 0x000000192600780c */ /* 0x000fe40003f86270 */
[----:B------:R-:W-:Y:S02]  /*2970*/  ISETP.LT.OR P3, PT, R26, 0x12, P3 ;  /* 0x000000121a00780c */ /* 0x000fe40001f61670 */
[----:B------:R-:W-:Y:S02]  /*2980*/  P2R R82, PR, RZ, 0x10 ;  /* 0x00000010ff527803 */ /* 0x000fe40000000000 */
[----:B------:R-:W-:Y:S02]  /*2990*/  FSEL R33, R33, -INF , !P3 ;  /* 0xff80000021217808 */ /* 0x000fe40005800000 */
[----:B------:R-:W-:Y:S02]  /*29a0*/  ISETP.GT.AND P3, PT, R28, 0x18, !P4 ;  /* 0x000000181c00780c */ /* 0x000fe40006764270 */
[----:B------:R-:W-:-:S02]  /*29b0*/  ISETP.GE.AND P4, PT, R38, 0x1a, PT ;  /* 0x0000001a2600780c */ /* 0x000fc40003f86270 */
[----:B------:R-:W-:Y:S02]  /*29c0*/  ISETP.LT.OR P3, PT, R26, 0x19, P3 ;  /* 0x000000191a00780c */ /* 0x000fe40001f61670 */
[----:B------:R-:W-:Y:S02]  /*29d0*/  P2R R32, PR, RZ, 0x10 ;  /* 0x00000010ff207803 */ /* 0x000fe40000000000 */
[----:B------:R-:W-:Y:S02]  /*29e0*/  FSEL R47, R36, -INF , !P3 ;  /* 0xff800000242f7808 */ /* 0x000fe40005800000 */
[----:B------:R-:W-:Y:S02]  /*29f0*/  ISETP.GT.AND P3, PT, R28, 0x19, !P4 ;  /* 0x000000191c00780c */ /* 0x000fe40006764270 */
[----:B------:R-:W-:Y:S02]  /*2a00*/  ISETP.GE.AND P4, PT, R38, 0x21, PT ;  /* 0x000000212600780c */ /* 0x000fe40003f86270 */
[----:B------:R-:W-:-:S02]  /*2a10*/  ISETP.LT.OR P3, PT, R26, 0x1a, P3 ;  /* 0x0000001a1a00780c */ /* 0x000fc40001f61670 */
[----:B------:R-:W-:Y:S02]  /*2a20*/  P2R R36, PR, RZ, 0x10 ;  /* 0x00000010ff247803 */ /* 0x000fe40000000000 */
[----:B------:R-:W-:Y:S02]  /*2a30*/  FSEL R37, R37, -INF , !P3 ;  /* 0xff80000025257808 */ /* 0x000fe40005800000 */
[----:B------:R-:W-:Y:S02]  /*2a40*/  ISETP.GT.AND P3, PT, R28, 0x20, !P4 ;  /* 0x000000201c00780c */ /* 0x000fe40006764270 */
[----:B------:R-:W-:Y:S02]  /*2a50*/  ISETP.GE.AND P4, PT, R38, 0x22, PT ;  /* 0x000000222600780c */ /* 0x000fe40003f86270 */
[----:B------:R-:W-:-:S04]  /*2a60*/  ISETP.LT.OR P3, PT, R26, 0x21, P3 ;  /* 0x000000211a00780c */ /* 0x000fc80001f61670 */
[----:B------:R-:W-:Y:S02]  /*2a70*/  FSEL R67, R40, -INF , !P3 ;  /* 0xff80000028437808 */ /* 0x000fe40005800000 */
[----:B------:R-:W-:Y:S02]  /*2a80*/  ISETP.GT.AND P3, PT, R28, 0x21, !P4 ;  /* 0x000000211c00780c */ /* 0x000fe40006764270 */
[----:B------:R-:W-:Y:S02]  /*2a90*/  P2R R40, PR, RZ, 0x10 ;  /* 0x00000010ff287803 */ /* 0x000fe40000000000 */
[----:B------:R-:W-:Y:S02]  /*2aa0*/  ISETP.LT.OR P3, PT, R26, 0x22, P3 ;  /* 0x000000221a00780c */ /* 0x000fe40001f61670 */
[----:B------:R-:W-:Y:S02]  /*2ab0*/  ISETP.GE.AND P4, PT, R38, 0x29, PT ;  /* 0x000000292600780c */ /* 0x000fe40003f86270 */
[----:B------:R-:W-:-:S02]  /*2ac0*/  FSEL R41, R41, -INF , !P3 ;  /* 0xff80000029297808 */ /* 0x000fc40005800000 */
[----:B------:R-:W-:Y:S02]  /*2ad0*/  ISETP.GT.AND P3, PT, R28, 0x28, !P4 ;  /* 0x000000281c00780c */ /* 0x000fe40006764270 */
[----:B------:R-:W-:Y:S02]  /*2ae0*/  P2R R84, PR, RZ, 0x10 ;  /* 0x00000010ff547803 */ /* 0x000fe40000000000 */
[----:B------:R-:W-:Y:S02]  /*2af0*/  ISETP.LT.OR P3, PT, R26, 0x29, P3 ;  /* 0x000000291a00780c */ /* 0x000fe40001f61670 */
[----:B------:R-:W-:Y:S02]  /*2b00*/  ISETP.GE.AND P4, PT, R38, 0x2a, PT ;  /* 0x0000002a2600780c */ /* 0x000fe40003f86270 */
[----:B------:R-:W-:Y:S02]  /*2b10*/  FSEL R73, R44, -INF , !P3 ;  /* 0xff8000002c497808 */ /* 0x000fe40005800000 */
[----:B------:R-:W-:-:S02]  /*2b20*/  ISETP.GT.AND P3, PT, R28, 0x29, !P4 ;  /* 0x000000291c00780c */ /* 0x000fc40006764270 */
[----:B------:R-:W-:Y:S02]  /*2b30*/  P2R R44, PR, RZ, 0x10 ;  /* 0x00000010ff2c7803 */ /* 0x000fe40000000000 */
[----:B------:R-:W-:Y:S02]  /*2b40*/  ISETP.LT.OR P3, PT, R26, 0x2a, P3 ;  /* 0x0000002a1a00780c */ /* 0x000fe40001f61670 */
[----:B------:R-:W-:Y:S02]  /*2b50*/  ISETP.GE.AND P4, PT, R38, 0x31, PT ;  /* 0x000000312600780c */ /* 0x000fe40003f86270 */
[----:B------:R-:W-:Y:S02]  /*2b60*/  FSEL R45, R45, -INF , !P3 ;  /* 0xff8000002d2d7808 */ /* 0x000fe40005800000 */
[----:B------:R-:W-:Y:S02]  /*2b70*/  ISETP.GT.AND P3, PT, R28, 0x30, !P4 ;  /* 0x000000301c00780c */ /* 0x000fe40006764270 */
[----:B------:R-:W-:-:S02]  /*2b80*/  P2R R86, PR, RZ, 0x10 ;  /* 0x00000010ff567803 */ /* 0x000fc40000000000 */
[----:B------:R-:W-:Y:S02]  /*2b90*/  ISETP.LT.OR P3, PT, R26, 0x31, P3 ;  /* 0x000000311a00780c */ /* 0x000fe40001f61670 */
[----:B------:R-:W-:Y:S02]  /*2ba0*/  ISETP.GE.AND P4, PT, R38, 0x32, PT ;  /* 0x000000322600780c */ /* 0x000fe40003f86270 */
[----:B------:R-:W-:Y:S02]  /*2bb0*/  FSEL R75, R48, -INF , !P3 ;  /* 0xff800000304b7808 */ /* 0x000fe40005800000 */
[----:B------:R-:W-:Y:S02]  /*2bc0*/  ISETP.GT.AND P3, PT, R28, 0x31, !P4 ;  /* 0x000000311c00780c */ /* 0x000fe40006764270 */
[----:B------:R-:W-:Y:S02]  /*2bd0*/  P2R R48, PR, RZ, 0x10 ;  /* 0x00000010ff307803 */ /* 0x000fe40000000000 */
[----:B------:R-:W-:-:S02]  /*2be0*/  ISETP.LT.OR P3, PT, R26, 0x32, P3 ;  /* 0x000000321a00780c */ /* 0x000fc40001f61670 */
[----:B------:R-:W-:Y:S02]  /*2bf0*/  ISETP.GE.AND P4, PT, R38, 0x39, PT ;  /* 0x000000392600780c */ /* 0x000fe40003f86270 */
[----:B------:R-:W-:Y:S02]  /*2c00*/  FSEL R49, R49, -INF , !P3 ;  /* 0xff80000031317808 */ /* 0x000fe40005800000 */
[----:B------:R-:W-:Y:S02]  /*2c10*/  ISETP.GT.AND P3, PT, R28, 0x38, !P4 ;  /* 0x000000381c00780c */ /* 0x000fe40006764270 */
[----:B------:R-:W-:Y:S02]  /*2c20*/  P2R R88, PR, RZ, 0x10 ;  /* 0x00000010ff587803 */ /* 0x000fe40000000000 */
[----:B------:R-:W-:Y:S02]  /*2c30*/  ISETP.LT.OR P3, PT, R26, 0x39, P3 ;  /* 0x000000391a00780c */ /* 0x000fe40001f61670 */
[----:B------:R-:W-:-:S02]  /*2c40*/  ISETP.GE.AND P4, PT, R38, 0x3a, PT ;  /* 0x0000003a2600780c */ /* 0x000fc40003f86270 */
        /* <DEDUP_REMOVED lines=33> */
[----:B------:R-:W-:-:S04]  /*2e60*/  ISETP.LT.OR P3, PT, R26, 0x52, P3 ;  /* 0x000000521a00780c */ /* 0x000fc80001f61670 */
[----:B------:R-:W-:Y:S02]  /*2e70*/  FSEL R65, R65, -INF , !P3 ;  /* 0xff80000041417808 */ /* 0x000fe40005800000 */
[----:B------:R-:W-:-:S04]  /*2e80*/  ISETP.GE.AND P3, PT, R38, 0x59, PT ;  /* 0x000000592600780c */ /* 0x000fc80003f66270 */
[----:B------:R-:W-:-:S04]  /*2e90*/  ISETP.GT.AND P4, PT, R28, 0x58, !P3 ;  /* 0x000000581c00780c */ /* 0x000fc80005f84270 */
[----:B------:R-:W-:-:S04]  /*2ea0*/  ISETP.LT.OR P4, PT, R26, 0x59, P4 ;  /* 0x000000591a00780c */ /* 0x000fc80002781670 */
[----:B------:R-:W-:Y:S02]  /*2eb0*/  FSEL R89, R68, -INF , !P4 ;  /* 0xff80000044597808 */ /* 0x000fe40006000000 */
[----:B------:R-:W-:-:S04]  /*2ec0*/  ISETP.GE.AND P4, PT, R38, 0x1, PT ;  /* 0x000000012600780c */ /* 0x000fc80003f86270 */
[----:B------:R-:W-:-:S04]  /*2ed0*/  ISETP.GT.AND P5, PT, R28, RZ, !P4 ;  /* 0x000000ff1c00720c */ /* 0x000fc800067a4270 */
[----:B------:R-:W-:-:S04]  /*2ee0*/  ISETP.LT.OR P5, PT, R26, 0x1, P5 ;  /* 0x000000011a00780c */ /* 0x000fc80002fa1670 */
[----:B------:R-:W-:Y:S02]  /*2ef0*/  FSEL R29, R11, -INF , !P5 ;  /* 0xff8000000b1d7808 */ /* 0x000fe40006800000 */
[----:B------:R-:W-:-:S04]  /*2f00*/  ISETP.GE.AND P5, PT, R38, 0x5a, PT ;  /* 0x0000005a2600780c */ /* 0x000fc80003fa6270 */
[----:B------:R-:W-:Y:S02]  /*2f10*/  P2R R68, PR, RZ, 0x20 ;  /* 0x00000020ff447803 */ /* 0x000fe40000000000 */
[----:B------:R-:W-:Y:S01]  /*2f20*/  ISETP.GT.AND P5, PT, R28, 0x59, !P5 ;  /* 0x000000591c00780c */ /* 0x000fe20006fa4270 */
[----:B-1----:R-:W-:-:S03]  /*2f30*/  IMAD.IADD R28, R35, 0x1, R30 ;  /* 0x00000001231c7824 */ /* 0x002fc600078e021e */
[----:B------:R-:W-:Y:S02]  /*2f40*/  ISETP.LT.OR P5, PT, R26, 0x5a, P5 ;  /* 0x0000005a1a00780c */ /* 0x000fe40002fa1670 */
[----:B------:R-:W-:Y:S02]  /*2f50*/  VIADDMNMX R26, R30, R34, R31, PT ;  /* 0x000000221e1a7246 */ /* 0x000fe4000380011f */
[----:B------:R-:W-:Y:S02]  /*2f60*/  FSEL R69, R69, -INF , !P5 ;  /* 0xff80000045457808 */ /* 0x000fe40006800000 */
[----:B------:R-:W-:-:S13]  /*2f70*/  ISETP.GE.AND P5, PT, R3, 0x1, PT ;  /* 0x000000010300780c */ /* 0x000fda0003fa6270 */
[----:B------:R-:W-:Y:S05]  /*2f80*/  @!P5 BRA `(.L_x_925) ;  /* 0x00000000004cd947 */ /* 0x000fea0003800000 */
[----:B------:R-:W-:Y:S01]  /*2f90*/  IADD3 R11, R19, -UR60, R30 ;  /* 0x8000003c130b7c10 */ /* 0x000fe2000fffe01e */
[----:B------:R-:W-:Y:S03]  /*2fa0*/  BSSY B0, `(.L_x_926) ;  /* 0x000000e000007945 */ /* 0x000fe60003800000 */
        /* <DEDUP_REMOVED lines=9> */
.L_x_927:
[----:B------:R-:W-:-:S13]  /*3040*/  ISETP.NE.AND P5, PT, R3, 0x1, PT ;  /* 0x000000010300780c */ /* 0x000fda0003fa5270 */
[----:B------:R-:W0:Y:S02]  /*3050*/  @P5 LDC.64 R30, c[0x0][0x9e8] ;  /* 0x00027a00ff1e5b82 */ /* 0x000e240000000a00 */
[----:B0-----:R-:W-:-:S05]  /*3060*/  @P5 IMAD.HI.U32 R30, R11, R30, RZ ;  /* 0x0000001e0b1e5227 */ /* 0x001fca00078e00ff */
[----:B------:R-:W-:-:S07]  /*3070*/  @P5 SHF.R.U32.HI R11, RZ, R31, R30 ;  /* 0x0000001fff0b5219 */ /* 0x000fce000001161e */
.L_x_928:
[----:B------:R-:W-:Y:S05]  /*3080*/  BSYNC B0 ;  /* 0x0000000000007941 */ /* 0x000fea0003800000 */
.L_x_926:
[----:B------:R-:W-:-:S05]  /*3090*/  IMAD R11, R11, R3, R72 ;  /* 0x000000030b0b7224 */ /* 0x000fca00078e0248 */
[----:B------:R-:W-:Y:S02]  /*30a0*/  VIMNMX R28, R28, R11, !PT ;  /* 0x0000000b1c1c7248 */ /* 0x000fe40007fe0100 */
[----:B------:R-:W-:-:S07]  /*30b0*/  VIADDMNMX R26, R11, R3, R26, PT ;  /* 0x000000030b1a7246 */ /* 0x000fce000380011a */
.L_x_925:
[C---:B------:R-:W-:Y:S01]  /*30c0*/  ISETP.GT.AND P2, PT, R28.reuse, 0x1, !P2 ;  /* 0x000000011c00780c */ /* 0x040fe20005744270 */
[----:B------:R-:W-:Y:S01]  /*30d0*/  ULDC UR4, c[0x0][0x988] ;  /* 0x0002620000047ab9 */ /* 0x000fe20000000800 */
[----:B------:R-:W-:Y:S02]  /*30e0*/  ISETP.GT.AND P6, PT, R28, 0x8, !P6 ;  /* 0x000000081c00780c */ /* 0x000fe400077c4270 */
[C---:B------:R-:W-:Y:S02]  /*30f0*/  ISETP.LT.OR P2, PT, R26.reuse, 0x2, P2 ;  /* 0x000000021a00780c */ /* 0x040fe40001741670 */
[----:B------:R-:W-:Y:S02]  /*3100*/  ISETP.LT.OR P6, PT, R26, 0x9, P6 ;  /* 0x000000091a00780c */ /* 0x000fe400037c1670 */
[----:B------:R-:W-:Y:S02]  /*3110*/  FSEL R6, R6, -INF , !P2 ;  /* 0xff80000006067808 */ /* 0x000fe40005000000 */
[----:B------:R-:W-:-:S02]  /*3120*/  ISETP.NE.AND P2, PT, R76, RZ, PT ;  /* 0x000000ff4c00720c */ /* 0x000fc40003f45270 */
[----:B------:R-:W-:Y:S02]  /*3130*/  FSEL R30, R7, -INF , !P6 ;  /* 0xff800000071e7808 */ /* 0x000fe40007000000 */
[----:B------:R-:W-:Y:S02]  /*3140*/  ISETP.GT.AND P2, PT, R28, 0x9, !P2 ;  /* 0x000000091c00780c */ /* 0x000fe40005744270 */
[----:B------:R-:W-:Y:S02]  /*3150*/  ISETP.NE.AND P6, PT, R32, RZ, PT ;  /* 0x000000ff2000720c */ /* 0x000fe40003fc5270 */
[----:B------:R-:W-:Y:S02]  /*3160*/  ISETP.LT.OR P2, PT, R26, 0xa, P2 ;  /* 0x0000000a1a00780c */ /* 0x000fe40001741670 */
[----:B------:R-:W-:Y:S02]  /*3170*/  FMNMX.FTZ R7, R29, R77, !PT ;  /* 0x0000004d1d077209 */ /* 0x000fe40007810000 */
[----:B------:R-:W-:-:S02]  /*3180*/  FSEL R32, R10, -INF , !P2 ;  /* 0xff8000000a207808 */ /* 0x000fc40005000000 */
[----:B------:R-:W-:Y:S02]  /*3190*/  ISETP.NE.AND P2, PT, R78, RZ, PT ;  /* 0x000000ff4e00720c */ /* 0x000fe40003f45270 */
[----:B------:R-:W-:Y:S02]  /*31a0*/  FMNMX.FTZ R7, R39, R7, !PT ;  /* 0x0000000727077209 */ /* 0x000fe40007810000 */
[----:B------:R-:W-:Y:S02]  /*31b0*/  ISETP.GT.AND P2, PT, R28, 0x10, !P2 ;  /* 0x000000101c00780c */ /* 0x000fe40005744270 */
[----:B------:R-:W-:Y:S02]  /*31c0*/  FMNMX.FTZ R7, R79, R7, !PT ;  /* 0x000000074f077209 */ /* 0x000fe40007810000 */
[----:B------:R-:W-:Y:S02]  /*31d0*/  ISETP.LT.OR P2, PT, R26, 0x11, P2 ;  /* 0x000000111a00780c */ /* 0x000fe40001741670 */
[----:B------:R-:W-:-:S02]  /*31e0*/  FMNMX.FTZ R7, R43, R7, !PT ;  /* 0x000000072b077209 */ /* 0x000fc40007810000 */
[----:B------:R-:W-:Y:S02]  /*31f0*/  FSEL R12, R12, -INF , !P2 ;  /* 0xff8000000c0c7808 */ /* 0x000fe40005000000 */
[----:B------:R-:W-:Y:S02]  /*3200*/  ISETP.NE.AND P2, PT, R80, RZ, PT ;  /* 0x000000ff5000720c */ /* 0x000fe40003f45270 */
[----:B------:R-:W-:Y:S02]  /*3210*/  FMNMX.FTZ R7, R33, R7, !PT ;  /* 0x0000000721077209 */ /* 0x000fe40007810000 */
[----:B------:R-:W-:Y:S02]  /*3220*/  ISETP.GT.AND P2, PT, R28, 0x11, !P2 ;  /* 0x000000111c00780c */ /* 0x000fe40005744270 */
[----:B------:R-:W-:Y:S02]  /*3230*/  FMNMX.FTZ R7, R47, R7, !PT ;  /* 0x000000072f077209 */ /* 0x000fe40007810000 */
[----:B------:R-:W-:-:S02]  /*3240*/  ISETP.LT.OR P2, PT, R26, 0x12, P2 ;  /* 0x000000121a00780c */ /* 0x000fc40001741670 */
[----:B------:R-:W-:Y:S02]  /*3250*/  ISETP.NE.AND P5, PT, R36, RZ, PT ;  /* 0x000000ff2400720c */ /* 0x000fe40003fa5270 */
[----:B------:R-:W-:Y:S01]  /*3260*/  FSEL R34, R13, -INF , !P2 ;  /* 0xff8000000d227808 */ /* 0x000fe20005000000 */
[----:B------:R-:W-:Y:S01]  /*3270*/  IMAD.U32 R13, RZ, RZ, UR4 ;  /* 0x00000004ff0d7e24 */ /* 0x000fe2000f8e00ff */
[----:B------:R-:W-:Y:S02]  /*3280*/  ISETP.NE.AND P2, PT, R82, RZ, PT ;  /* 0x000000ff5200720c */ /* 0x000fe40003f45270 */
[----:B------:R-:W-:Y:S02]  /*3290*/  FMNMX.FTZ R7, R37, R7, !PT ;  /* 0x0000000725077209 */ /* 0x000fe40007810000 */
[----:B------:R-:W-:Y:S02]  /*32a0*/  ISETP.GT.AND P2, PT, R28, 0x18, !P2 ;  /* 0x000000181c00780c */ /* 0x000fe40005744270 */
[----:B------:R-:W-:-:S02]  /*32b0*/  FMNMX.FTZ R7, R67, R7, !PT ;  /* 0x0000000743077209 */ /* 0x000fc40007810000 */
[----:B------:R-:W-:Y:S02]  /*32c0*/  ISETP.LT.OR P2, PT, R26, 0x19, P2 ;  /* 0x000000191a00780c */ /* 0x000fe40001741670 */
[----:B------:R-:W-:Y:S02]  /*32d0*/  FMNMX.FTZ R7, R41, R7, !PT ;  /* 0x0000000729077209 */ /* 0x000fe40007810000 */
[----:B------:R-:W-:Y:S02]  /*32e0*/  FSEL R20, R20, -INF , !P2 ;  /* 0xff80000014147808 */ /* 0x000fe40005000000 */
[----:B------:R-:W-:Y:S02]  /*32f0*/  ISETP.GT.AND P2, PT, R28, 0x19, !P6 ;  /* 0x000000191c00780c */ /* 0x000fe40007744270 */
[----:B------:R-:W-:Y:S02]  /*3300*/  FMNMX.FTZ R7, R73, R7, !PT ;  /* 0x0000000749077209 */ /* 0x000fe40007810000 */
[----:B------:R-:W-:-:S02]  /*3310*/  ISETP.LT.OR P2, PT, R26, 0x1a, P2 ;  /* 0x0000001a1a00780c */ /* 0x000fc40001741670 */
[----:B------:R-:W-:Y:S02]  /*3320*/  FMNMX.FTZ R7, R45, R7, !PT ;  /* 0x000000072d077209 */ /* 0x000fe40007810000 */
[----:B------:R-:W-:Y:S02]  /*3330*/  FSEL R36, R21, -INF , !P2 ;  /* 0xff80000015247808 */ /* 0x000fe40005000000 */
        /* <DEDUP_REMOVED lines=10> */
[----:B------:R-:W-:Y:S02]  /*33e0*/  FMNMX.FTZ R7, R83, R7, !PT ;  /* 0x0000000753077209 */ /* 0x000fe40007810000 */
[----:B------:R-:W-:Y:S02]  /*33f0*/  FSEL R38, R25, -INF , !P2 ;  /* 0xff80000019267808 */ /* 0x000fe40005000000 */
[----:B------:R-:W-:Y:S02]  /*3400*/  ISETP.NE.AND P2, PT, R84, RZ, PT ;  /* 0x000000ff5400720c */ /* 0x000fe40003f45270 */
[----:B------:R-:W-:Y:S02]  /*3410*/  FMNMX.FTZ R7, R57, R7, !PT ;  /* 0x0000000739077209 */ /* 0x000fe40007810000 */
[----:B------:R-:W-:Y:S02]  /*3420*/  ISETP.GT.AND P2, PT, R28, 0x28, !P2 ;  /* 0x000000281c00780c */ /* 0x000fe40005744270 */
[----:B------:R-:W-:-:S02]  /*3430*/  FMNMX.FTZ R7, R85, R7, !PT ;  /* 0x0000000755077209 */ /* 0x000fc40007810000 */
[----:B------:R-:W-:Y:S02]  /*3440*/  ISETP.LT.OR P2, PT, R26, 0x29, P2 ;  /* 0x000000291a00780c */ /* 0x000fe40001741670 */
[----:B------:R-:W-:Y:S02]  /*3450*/  FMNMX.FTZ R7, R61, R7, !PT ;  /* 0x000000073d077209 */ /* 0x000fe40007810000 */
[----:B------:R-:W-:Y:S02]  /*3460*/  FSEL R40, R46, -INF , !P2 ;  /* 0xff8000002e287808 */ /* 0x000fe40005000000 */
[----:B------:R-:W-:Y:S02]  /*3470*/  ISETP.NE.AND P2, PT, R44, RZ, PT ;  /* 0x000000ff2c00720c */ /* 0x000fe40003f45270 */
[----:B------:R-:W-:Y:S02]  /*3480*/  FMNMX.FTZ R7, R87, R7, !PT ;  /* 0x0000000757077209 */ /* 0x000fe40007810000 */
[----:B------:R-:W-:-:S02]  /*3490*/  ISETP.GT.AND P2, PT, R28, 0x29, !P2 ;  /* 0x000000291c00780c */ /* 0x000fc40005744270 */
[----:B------:R-:W-:Y:S02]  /*34a0*/  FMNMX.FTZ R7, R65, R7, !PT ;  /* 0x0000000741077209 */ /* 0x000fe40007810000 */
[----:B------:R-:W-:Y:S02]  /*34b0*/  ISETP.LT.OR P2, PT, R26, 0x2a, P2 ;  /* 0x0000002a1a00780c */ /* 0x000fe40001741670 */
[----:B------:R-:W-:Y:S02]  /*34c0*/  FMNMX.FTZ R7, R89, R7, !PT ;  /* 0x0000000759077209 */ /* 0x000fe40007810000 */
[----:B------:R-:W-:Y:S02]  /*34d0*/  FSEL R42, R42, -INF , !P2 ;  /* 0xff8000002a2a7808 */ /* 0x000fe40005000000 */
[----:B------:R-:W-:Y:S02]  /*34e0*/  ISETP.NE.AND P2, PT, R86, RZ, PT ;  /* 0x000000ff5600720c */ /* 0x000fe40003f45270 */
[----:B------:R-:W-:-:S02]  /*34f0*/  FMNMX.FTZ R7, R69, R7, !PT ;  /* 0x0000000745077209 */ /* 0x000fc40007810000 */
[C---:B------:R-:W-:Y:S02]  /*3500*/  ISETP.GT.AND P2, PT, R28.reuse, 0x30, !P2 ;  /* 0x000000301c00780c */ /* 0x040fe40005744270 */
[----:B------:R-:W-:Y:S01]  /*3510*/  ISETP.GT.AND P4, PT, R28, RZ, !P4 ;  /* 0x000000ff1c00720c */ /* 0x000fe20006784270 */
[----:B------:R-:W0:Y:S01]  /*3520*/  SHFL.BFLY PT, R10, R7, 0x2, 0x1f ;  /* 0x0c401f00070a7f89 */ /* 0x000e2200000e0000 */
        /* <DEDUP_REMOVED lines=8> */
[----:B------:R-:W-:Y:S02]  /*35b0*/  ISETP.NE.AND P5, PT, R60, RZ, PT ;  /* 0x000000ff3c00720c */ /* 0x000fe40003fa5270 */
[----:B------:R-:W-:-:S02]  /*35c0*/  FSEL R46, R51, -INF , !P2 ;  /* 0xff800000332e7808 */ /* 0x000fc40005000000 */
[----:B------:R-:W-:Y:S02]  /*35d0*/  ISETP.NE.AND P2, PT, R88, RZ, PT ;  /* 0x000000ff5800720c */ /* 0x000fe40003f45270 */
[C---:B------:R-:W-:Y:S02]  /*35e0*/  ISETP.GT.AND P3, PT, R28.reuse, 0x58, !P3 ;  /* 0x000000581c00780c */ /* 0x040fe40005f64270 */
[----:B------:R-:W-:Y:S02]  /*35f0*/  ISETP.GT.AND P2, PT, R28, 0x38, !P2 ;  /* 0x000000381c00780c */ /* 0x000fe40005744270 */
[----:B0-----:R-:W-:Y:S02]  /*3600*/  FMNMX.FTZ R10, R7, R10, !PT ;  /* 0x0000000a070a7209 */ /* 0x001fe40007810000 */
[----:B------:R-:W-:Y:S02]  /*3610*/  ISETP.LT.OR P2, PT, R26, 0x39, P2 ;  /* 0x000000391a00780c */ /* 0x000fe40001741670 */
[----:B------:R-:W-:Y:S01]  /*3620*/  FMNMX.FTZ R7, R0, R6, !PT ;  /* 0x0000000600077209 */ /* 0x000fe20007810000 */
[----:B------:R-:W0:Y:S01]  /*3630*/  SHFL.BFLY PT, R11, R10, 0x1, 0x1f ;  /* 0x0c201f000a0b7f89 */ /* 0x000e2200000e0000 */
        /* <DEDUP_REMOVED lines=28> */
[----:B0-----:R-:W-:Y:S02]  /*3800*/  FMNMX.FTZ R11, R10, R11, !PT ;  /* 0x0000000b0a0b7209 */ /* 0x001fe40007810000 */
[----:B------:R-:W-:Y:S02]  /*3810*/  FMNMX.FTZ R7, R46, R7, !PT ;  /* 0x000000072e077209 */ /* 0x000fe40007810000 */
[----:B------:R-:W-:Y:S01]  /*3820*/  ISETP.LT.OR P2, PT, R26, 0x4a, P2 ;  /* 0x0000004a1a00780c */ /* 0x000fe20001741670 */
[----:B------:R-:W-:Y:S01]  /*3830*/  FMUL.FTZ R21, R11, R13 ;  /* 0x0000000d0b157220 */ /* 0x000fe20000410000 */
[----:B------:R-:W-:-:S02]  /*3840*/  FMNMX.FTZ R7, R48, R7, !PT ;  /* 0x0000000730077209 */ /* 0x000fc40007810000 */
[----:B------:R-:W-:Y:S02]  /*3850*/  FSEL R58, R63, -INF , !P2 ;  /* 0xff8000003f3a7808 */ /* 0x000fe40005000000 */
[----:B------:R-:W-:Y:S02]  /*3860*/  FSETP.NEU.FTZ.AND P2, PT, R11, -INF , PT ;  /* 0xff8000000b00780b */ /* 0x000fe40003f5d000 */
[----:B------:R-:W-:Y:S02]  /*3870*/  ISETP.NE.AND P5, PT, R92, RZ, PT ;  /* 0x000000ff5c00720c */ /* 0x000fe40003fa5270 */
[----:B------:R-:W-:Y:S02]  /*3880*/  FMNMX.FTZ R7, R50, R7, !PT ;  /* 0x0000000732077209 */ /* 0x000fe40007810000 */
[----:B------:R-:W-:Y:S02]  /*3890*/  FSEL R64, R21, RZ, P2 ;  /* 0x000000ff15407208 */ /* 0x000fe40001000000 */
[----:B------:R-:W-:-:S02]  /*38a0*/  ISETP.GT.AND P2, PT, R28, 0x50, !P5 ;  /* 0x000000501c00780c */ /* 0x000fc40006f44270 */
[----:B------:R-:W-:Y:S01]  /*38b0*/  FMNMX.FTZ R7, R52, R7, !PT ;  /* 0x0000000734077209 */ /* 0x000fe20007810000 */
[-CC-:B------:R-:W-:Y:S01]  /*38c0*/  FFMA.FTZ R10, R29, R13.reuse, -R64.reuse ;  /* 0x0000000d1d0a7223 */ /* 0x180fe20000010840 */
[----:B------:R-:W-:Y:S01]  /*38d0*/  ISETP.LT.OR P2, PT, R26, 0x51, P2 ;  /* 0x000000511a00780c */ /* 0x000fe20001741670 */
[--C-:B------:R-:W-:Y:S01]  /*38e0*/  FFMA.FTZ R27, R79, R13, -R64.reuse ;  /* 0x0000000d4f1b7223 */ /* 0x100fe20000010840 */
[----:B------:R-:W-:Y:S01]  /*38f0*/  ISETP.NE.AND P6, PT, R93, RZ, PT ;  /* 0x000000ff5d00720c */ /* 0x000fe20003fc5270 */
[----:B------:R0:W-:Y:S01]  /*3900*/  MUFU.EX2 R156, R10 ;  /* 0x0000000a009c7308 */ /* 0x0001e20000000800 */
[----:B------:R-:W-:Y:S01]  /*3910*/  FMNMX.FTZ R7, R54, R7, !PT ;  /* 0x0000000736077209 */ /* 0x000fe20007810000 */
[-CC-:B------:R-:W-:Y:S01]  /*3920*/  FFMA.FTZ R21, R77, R13.reuse, -R64.reuse ;  /* 0x0000000d4d157223 */ /* 0x180fe20000010840 */
[----:B------:R-:W-:Y:S01]  /*3930*/  FSEL R60, R66, -INF , !P2 ;  /* 0xff800000423c7808 */ /* 0x000fe20005000000 */
[-CC-:B------:R-:W-:Y:S01]  /*3940*/  FFMA.FTZ R25, R39, R13.reuse, -R64.reuse ;  /* 0x0000000d27197223 */ /* 0x180fe20000010840 */
[----:B------:R-:W-:Y:S01]  /*3950*/  ISETP.GT.AND P2, PT, R28, 0x51, !P6 ;  /* 0x000000511c00780c */ /* 0x000fe20007744270 */
[--C-:B------:R-:W-:Y:S01]  /*3960*/  FFMA.FTZ R29, R33, R13, -R64.reuse ;  /* 0x0000000d211d7223 */ /* 0x100fe20000010840 */
[----:B------:R-:W-:Y:S01]  /*3970*/  FMNMX.FTZ R7, R56, R7, !PT ;  /* 0x0000000738077209 */ /* 0x000fe20007810000 */
[----:B------:R1:W-:Y:S01]  /*3980*/  MUFU.EX2 R158, R27 ;  /* 0x0000001b009e7308 */ /* 0x0003e20000000800 */
[----:B------:R-:W-:Y:S01]  /*3990*/  ISETP.NE.AND P5, PT, R68, RZ, PT ;  /* 0x000000ff4400720c */ /* 0x000fe20003fa5270 */
[-CC-:B0-----:R-:W-:Y:S01]  /*39a0*/  FFMA.FTZ R10, R43, R13.reuse, -R64.reuse ;  /* 0x0000000d2b0a7223 */ /* 0x181fe20000010840 */
[----:B------:R-:W-:Y:S01]  /*39b0*/  ISETP.LT.OR P2, PT, R26, 0x52, P2 ;  /* 0x000000521a00780c */ /* 0x000fe20001741670 */
[--C-:B------:R-:W-:Y:S01]  /*39c0*/  FFMA.FTZ R39, R49, R13, -R64.reuse ;  /* 0x0000000d31277223 */ /* 0x100fe20000010840 */
[----:B------:R-:W-:Y:S01]  /*39d0*/  FMNMX.FTZ R7, R58, R7, !PT ;  /* 0x000000073a077209 */ /* 0x000fe20007810000 */
[-CC-:B------:R-:W-:Y:S01]  /*39e0*/  FFMA.FTZ R31, R47, R13.reuse, -R64.reuse ;  /* 0x0000000d2f1f7223 */ /* 0x180fe20000010840 */
[----:B------:R-:W-:Y:S01]  /*39f0*/  ISETP.GT.AND P4, PT, R28, 0x59, !P5 ;  /* 0x000000591c00780c */ /* 0x000fe20006f84270 */
[----:B------:R0:W-:Y:S01]  /*3a00*/  MUFU.EX2 R152, R10 ;  /* 0x0000000a00987308 */ /* 0x0001e20000000800 */
[----:B------:R-:W-:Y:S01]  /*3a10*/  ISETP.LT.OR P3, PT, R26, 0x59, P3 ;  /* 0x000000591a00780c */ /* 0x000fe20001f61670 */
[-CC-:B-1----:R-:W-:Y:S01]  /*3a20*/  FFMA.FTZ R27, R37, R13.reuse, -R64.reuse ;  /* 0x0000000d251b7223 */ /* 0x182fe20000010840 */
[----:B------:R-:W-:Y:S01]  /*3a30*/  FSEL R28, R15, -INF , !P2 ;  /* 0xff8000000f1c7808 */ /* 0x000fe20005000000 */
[--C-:B------:R-:W-:Y:S01]  /*3a40*/  FFMA.FTZ R15, R41, R13, -R64.reuse ;  /* 0x0000000d290f7223 */ /* 0x100fe20000010840 */
[----:B------:R-:W-:Y:S01]  /*3a50*/  FMNMX.FTZ R7, R60, R7, !PT ;  /* 0x000000073c077209 */ /* 0x000fe20007810000 */
[-CC-:B------:R-:W-:Y:S01]  /*3a60*/  FFMA.FTZ R33, R73, R13.reuse, -R64.reuse ;  /* 0x0000000d49217223 */ /* 0x180fe20000010840 */
[----:B------:R-:W-:Y:S01]  /*3a70*/  ISETP.LT.OR P4, PT, R26, 0x5a, P4 ;  /* 0x0000005a1a00780c */ /* 0x000fe20002781670 */
[----:B------:R-:W-:Y:S01]  /*3a80*/  MUFU.EX2 R154, R27 ;  /* 0x0000001b009a7308 */ /* 0x000fe20000000800 */
[----:B------:R-:W-:Y:S01]  /*3a90*/  FSEL R26, R70, -INF , !P3 ;  /* 0xff800000461a7808 */ /* 0x000fe20005800000 */
[--C-:B0-----:R-:W-:Y:S01]  /*3aa0*/  FFMA.FTZ R10, R67, R13, -R64.reuse ;  /* 0x0000000d430a7223 */ /* 0x101fe20000010840 */
[----:B------:R-:W-:Y:S01]  /*3ab0*/  FMNMX.FTZ R7, R28, R7, !PT ;  /* 0x000000071c077209 */ /* 0x000fe20007810000 */
[-CC-:B------:R-:W-:Y:S01]  /*3ac0*/  FFMA.FTZ R47, R65, R13.reuse, -R64.reuse ;  /* 0x0000000d412f7223 */ /* 0x180fe20000010840 */
[----:B------:R-:W-:Y:S01]  /*3ad0*/  FSEL R62, R71, -INF , !P4 ;  /* 0xff800000473e7808 */ /* 0x000fe20006000000 */
[--C-:B------:R-:W-:Y:S01]  /*3ae0*/  FFMA.FTZ R35, R45, R13, -R64.reuse ;  /* 0x0000000d2d237223 */ /* 0x100fe20000010840 */
[----:B------:R-:W-:Y:S01]  /*3af0*/  FMNMX.FTZ R7, R26, R7, !PT ;  /* 0x000000071a077209 */ /* 0x000fe20007810000 */
[----:B------:R0:W-:Y:S01]  /*3b00*/  MUFU.EX2 R148, R10 ;  /* 0x0000000a00947308 */ /* 0x0001e20000000800 */
[----:B------:R-:W-:Y:S01]  /*3b10*/  ISETP.NE.AND P5, PT, R14, 0x1, PT ;  /* 0x000000010e00780c */ /* 0x000fe20003fa5270 */
[--C-:B------:R-:W-:Y:S01]  /*3b20*/  FFMA.FTZ R37, R75, R13, -R64.reuse ;  /* 0x0000000d4b257223 */ /* 0x100fe20000010840 */
[----:B------:R-:W-:Y:S01]  /*3b30*/  FMNMX.FTZ R7, R62, R7, !PT ;  /* 0x000000073e077209 */ /* 0x000fe20007810000 */
[-CC-:B------:R-:W-:Y:S01]  /*3b40*/  FFMA.FTZ R41, R81, R13.reuse, -R64.reuse ;  /* 0x0000000d51297223 */ /* 0x180fe20000010840 */
[-CC-:B------:R-:W-:Y:S01]  /*3b50*/  FFMA.FTZ R43, R53, R13.reuse, -R64.reuse ;  /* 0x0000000d352b7223 */ /* 0x180fe20000010840 */
[----:B------:R-:W-:-:S02]  /*3b60*/  FFMA.FTZ R45, R83, R13, -R64 ;  /* 0x0000000d532d7223 */ /* 0x000fc40000010840 */
[----:B------:R1:W-:Y:S01]  /*3b70*/  MUFU.EX2 R27, R15 ;  /* 0x0000000f001b7308 */ /* 0x0003e20000000800 */
[----:B0-----:R-:W1:Y:S05]  /*3b80*/  SHFL.BFLY PT, R10, R7, 0x2, 0x1f ;  /* 0x0c401f00070a7f89 */ /* 0x001e6a00000e0000 */
[----:B------:R-:W0:Y:S02]  /*3b90*/  @P5 LDC R49, c[0x0][0x44c] ;  /* 0x00011300ff315b82 */ /* 0x000e240000000800 */
[----:B------:R-:W2:Y:S08]  /*3ba0*/  MUFU.EX2 R21, R21 ;  /* 0x0000001500157308 */ /* 0x000eb00000000800 */
[----:B------:R-:W3:Y:S08]  /*3bb0*/  MUFU.EX2 R25, R25 ;  /* 0x0000001900197308 */ /* 0x000ef00000000800 */
[----:B------:R4:W-:Y:S01]  /*3bc0*/  MUFU.EX2 R144, R39 ;  /* 0x0000002700907308 */ /* 0x0009e20000000800 */
[----:B-1----:R-:W-:Y:S01]  /*3bd0*/  FMNMX.FTZ R15, R7, R10, !PT ;  /* 0x0000000a070f7209 */ /* 0x002fe20007810000 */
[----:B------:R-:W-:-:S04]  /*3be0*/  FFMA.FTZ R7, R57, R13, -R64 ;  /* 0x0000000d39077223 */ /* 0x000fc80000010840 */
[----:B------:R-:W1:Y:S01]  /*3bf0*/  SHFL.BFLY PT, R10, R15, 0x1, 0x1f ;  /* 0x0c201f000f0a7f89 */ /* 0x000e6200000e0000 */
[----:B0-----:R-:W-:Y:S01]  /*3c00*/  @P5 IMAD.HI.U32 R49, R22, R49, RZ ;  /* 0x0000003116315227 */ /* 0x001fe200078e00ff */
[----:B------:R0:W-:Y:S03]  /*3c10*/  MUFU.EX2 R140, R7 ;  /* 0x00000007008c7308 */ /* 0x0001e60000000800 */
[----:B----4-:R-:W-:-:S05]  /*3c20*/  FFMA.FTZ R39, R61, R13, -R64 ;  /* 0x0000000d3d277223 */ /* 0x010fca0000010840 */
[----:B------:R-:W-:Y:S08]  /*3c30*/  MUFU.EX2 R29, R29 ;  /* 0x0000001d001d7308 */ /* 0x000ff00000000800 */
[----:B------:R-:W-:Y:S01]  /*3c40*/  MUFU.EX2 R142, R39 ;  /* 0x00000027008e7308 */ /* 0x000fe20000000800 */
[----:B-1----:R-:W-:Y:S01]  /*3c50*/  FMNMX.FTZ R10, R15, R10, !PT ;  /* 0x0000000a0f0a7209 */ /* 0x002fe20007810000 */
[----:B------:R-:W-:-:S06]  /*3c60*/  FFMA.FTZ R15, R89, R13, -R64 ;  /* 0x0000000d590f7223 */ /* 0x000fcc0000010840 */
[----:B------:R-:W-:Y:S01]  /*3c70*/  MUFU.EX2 R31, R31 ;  /* 0x0000001f001f7308 */ /* 0x000fe20000000800 */
[C---:B------:R-:W-:Y:S01]  /*3c80*/  FSETP.NEU.FTZ.AND P2, PT, R10.reuse, -INF , PT ;  /* 0xff8000000a00780b */ /* 0x040fe20003f5d000 */
[----:B0-----:R-:W-:-:S05]  /*3c90*/  FMUL.FTZ R7, R10, R13 ;  /* 0x0000000d0a077220 */ /* 0x001fca0000410000 */
[----:B------:R-:W-:Y:S01]  /*3ca0*/  FSEL R7, R7, RZ, P2 ;  /* 0x000000ff07077208 */ /* 0x000fe20001000000 */
[----:B------:R-:W-:Y:S04]  /*3cb0*/  MUFU.EX2 R33, R33 ;  /* 0x0000002100217308 */ /* 0x000fe80000000800 */
        /* <DEDUP_REMOVED lines=12> */
[-C--:B------:R-:W-:Y:S01]  /*3d80*/  FFMA.FTZ R42, R42, R13.reuse, -R7 ;  /* 0x0000000d2a2a7223 */ /* 0x080fe20000010807 */
[----:B------:R-:W0:Y:S01]  /*3d90*/  MUFU.EX2 R0, R0 ;  /* 0x0000000000007308 */ /* 0x000e220000000800 */
[----:B--2---:R-:W-:Y:S01]  /*3da0*/  FADD.FTZ R6, R156, R21 ;  /* 0x000000159c067221 */ /* 0x004fe20000010000 */
[-CC-:B------:R-:W-:Y:S01]  /*3db0*/  FFMA.FTZ R44, R44, R13.reuse, -R7.reuse ;  /* 0x0000000d2c2c7223 */ /* 0x180fe20000010807 */
[-CC-:B------:R-:W-:Y:S01]  /*3dc0*/  FFMA.FTZ R46, R46, R13.reuse, -R7.reuse ;  /* 0x0000000d2e2e7223 */ /* 0x180fe20000010807 */
[-CC-:B------:R-:W-:Y:S01]  /*3dd0*/  FFMA.FTZ R48, R48, R13.reuse, -R7.reuse ;  /* 0x0000000d30307223 */ /* 0x180fe20000010807 */
[----:B---3--:R-:W-:Y:S01]  /*3de0*/  FADD.FTZ R39, R25, R6 ;  /* 0x0000000619277221 */ /* 0x008fe20000010000 */
[-CC-:B------:R-:W-:Y:S01]  /*3df0*/  FFMA.FTZ R50, R50, R13.reuse, -R7.reuse ;  /* 0x0000000d32327223 */ /* 0x180fe20000010807 */
[-C--:B------:R-:W-:Y:S01]  /*3e00*/  FFMA.FTZ R52, R52, R13.reuse, -R7 ;  /* 0x0000000d34347223 */ /* 0x080fe20000010807 */
        /* <DEDUP_REMOVED lines=8> */
[----:B------:R2:W3:Y:S01]  /*3e90*/  MUFU.EX2 R159, R32 ;  /* 0x00000020009f7308 */ /* 0x0004e20000000800 */
[----:B0-----:R-:W-:Y:S01]  /*3ea0*/  FADD.FTZ R39, R0, R157 ;  /* 0x0000009d00277221 */ /* 0x001fe20000010000 */
[-CC-:B------:R-:W-:Y:S01]  /*3eb0*/  FFMA.FTZ R26, R26, R13.reuse, -R7.reuse ;  /* 0x0000000d1a1a7223 */ /* 0x180fe20000010807 */
[----:B------:R-:W-:Y:S01]  /*3ec0*/  FFMA.FTZ R62, R62, R13, -R7 ;  /* 0x0000000d3e3e7223 */ /* 0x000fe20000010807 */
[----:B------:R-:W-:-:S02]  /*3ed0*/  F2FP.F16.F32.PACK_AB R156, R21, R156 ;  /* 0x0000009c159c723e */ /* 0x000fc400000000ff */
[----:B------:R-:W-:Y:S02]  /*3ee0*/  F2FP.F16.F32.PACK_AB R157, R157, R0 ;  /* 0x000000009d9d723e */ /* 0x000fe400000000ff */
[----:B------:R-:W0:Y:S01]  /*3ef0*/  MUFU.EX2 R12, R12 ;  /* 0x0000000c000c7308 */ /* 0x000e220000000800 */
[C---:B--2---:R-:W-:Y:S01]  /*3f00*/  FADD.FTZ R32, R29.reuse, R6 ;  /* 0x000000061d207221 */ /* 0x044fe20000010000 */
[----:B-1----:R-:W-:Y:S01]  /*3f10*/  FADD.FTZ R6, R30, R39 ;  /* 0x000000271e067221 */ /* 0x002fe20000010000 */
[----:B------:R-:W-:Y:S02]  /*3f20*/  F2FP.F16.F32.PACK_AB R158, R158, R25 ;  /* 0x000000199e9e723e */ /* 0x000fe400000000ff */
[----:B------:R-:W-:-:S03]  /*3f30*/  F2FP.F16.F32.PACK_AB R152, R29, R152 ;  /* 0x000000981d98723e */ /* 0x000fc600000000ff */
[----:B------:R1:W2:Y:S01]  /*3f40*/  MUFU.EX2 R153, R34 ;  /* 0x0000002200997308 */ /* 0x0002a20000000800 */
[C---:B---3--:R-:W-:Y:S01]  /*3f50*/  FADD.FTZ R39, R159.reuse, R6 ;  /* 0x000000069f277221 */ /* 0x048fe20000010000 */
[----:B------:R-:W-:-:S06]  /*3f60*/  F2FP.F16.F32.PACK_AB R159, R159, R30 ;  /* 0x0000001e9f9f723e */ /* 0x000fcc00000000ff */
[----:B------:R-:W3:Y:S01]  /*3f70*/  MUFU.EX2 R20, R20 ;  /* 0x0000001400147308 */ /* 0x000ee20000000800 */
[----:B0-----:R-:W-:Y:S01]  /*3f80*/  FADD.FTZ R6, R12, R39 ;  /* 0x000000270c067221 */ /* 0x001fe20000010000 */
[----:B-1----:R-:W0:Y:S06]  /*3f90*/  @P5 LDC R34, c[0x0][0x450] ;  /* 0x00011400ff225b82 */ /* 0x002e2c0000000800 */
[----:B------:R-:W1:Y:S01]  /*3fa0*/  MUFU.EX2 R155, R36 ;  /* 0x00000024009b7308 */ /* 0x000e620000000800 */
[C---:B--2---:R-:W-:Y:S01]  /*3fb0*/  FADD.FTZ R39, R153.reuse, R6 ;  /* 0x0000000699277221 */ /* 0x044fe20000010000 */
[----:B------:R-:W-:Y:S01]  /*3fc0*/  F2FP.F16.F32.PACK_AB R153, R153, R12 ;  /* 0x0000000c9999723e */ /* 0x000fe200000000ff */
[----:B------:R-:W-:-:S05]  /*3fd0*/  VIADD R12, R74, 0xfffffffe ;  /* 0xfffffffe4a0c7836 */ /* 0x000fca0000000000 */
[----:B------:R2:W-:Y:S01]  /*3fe0*/  MUFU.EX2 R136, R47 ;  /* 0x0000002f00887308 */ /* 0x0005e20000000800 */
[----:B---3--:R-:W-:-:S07]  /*3ff0*/  FADD.FTZ R6, R20, R39 ;  /* 0x0000002714067221 */ /* 0x008fce0000010000 */
[----:B------:R-:W3:Y:S01]  /*4000*/  MUFU.EX2 R24, R24 ;  /* 0x0000001800187308 */ /* 0x000ee20000000800 */
[----:B--2---:R-:W-:Y:S01]  /*4010*/  FADD.FTZ R47, R31, R32 ;  /* 0x000000201f2f7221 */ /* 0x004fe20000010000 */
[----:B-1----:R-:W-:Y:S01]  /*4020*/  FADD.FTZ R39, R155, R6 ;  /* 0x000000069b277221 */ /* 0x002fe20000010000 */
[----:B0-----:R-:W-:Y:S02]  /*4030*/  @P5 SHF.R.U32.HI R22, RZ, R34, R49 ;  /* 0x00000022ff165219 */ /* 0x001fe40000011631 */
[----:B------:R-:W-:Y:S01]  /*4040*/  FADD.FTZ R47, R154, R47 ;  /* 0x0000002f9a2f7221 */ /* 0x000fe20000010000 */
[----:B------:R-:W-:Y:S02]  /*4050*/  ISETP.GE.AND P5, PT, R3, 0x1, PT ;  /* 0x000000010300780c */ /* 0x000fe40003fa6270 */
[----:B------:R0:W1:Y:S01]  /*4060*/  MUFU.EX2 R150, R35 ;  /* 0x0000002300967308 */ /* 0x0000620000000800 */
[----:B------:R-:W-:Y:S01]  /*4070*/  FADD.FTZ R32, R148, R47 ;  /* 0x0000002f94207221 */ /* 0x000fe20000010000 */
[----:B------:R-:W-:Y:S01]  /*4080*/  IMAD.IADD R23, R23, 0x1, R22 ;  /* 0x0000000117177824 */ /* 0x000fe200078e0216 */
[----:B------:R-:W-:-:S02]  /*4090*/  F2FP.F16.F32.PACK_AB R154, R154, R31 ;  /* 0x0000001f9a9a723e */ /* 0x000fc400000000ff */
[C---:B------:R-:W-:Y:S01]  /*40a0*/  FADD.FTZ R32, R27.reuse, R32 ;  /* 0x000000201b207221 */ /* 0x040fe20000010000 */
[----:B------:R-:W-:Y:S01]  /*40b0*/  F2FP.F16.F32.PACK_AB R148, R27, R148 ;  /* 0x000000941b94723e */ /* 0x000fe200000000ff */
[----:B------:R-:W-:Y:S01]  /*40c0*/  IMAD.IADD R2, R23, 0x1, R2 ;  /* 0x0000000117027824 */ /* 0x000fe200078e0202 */
[----:B------:R-:W2:Y:S01]  /*40d0*/  MUFU.EX2 R149, R38 ;  /* 0x0000002600957308 */ /* 0x000ea20000000800 */
[----:B------:R-:W-:Y:S01]  /*40e0*/  FADD.FTZ R47, R33, R32 ;  /* 0x00000020212f7221 */ /* 0x000fe20000010000 */
[----:B---3--:R-:W-:Y:S01]  /*40f0*/  FADD.FTZ R6, R24, R39 ;  /* 0x0000002718067221 */ /* 0x008fe20000010000 */
[----:B0-----:R-:W-:Y:S01]  /*4100*/  FFMA.FTZ R35, R85, R13, -R64 ;  /* 0x0000000d55237223 */ /* 0x001fe20000010840 */
[----:B------:R-:W-:-:S04]  /*4110*/  F2FP.F16.F32.PACK_AB R155, R155, R20 ;  /* 0x000000149b9b723e */ /* 0x000fc800000000ff */
[----:B------:R-:W0:Y:S01]  /*4120*/  MUFU.EX2 R37, R37 ;  /* 0x0000002500257308 */ /* 0x000e220000000800 */
[C---:B-1----:R-:W-:Y:S01]  /*4130*/  FADD.FTZ R32, R150.reuse, R47 ;  /* 0x0000002f96207221 */ /* 0x042fe20000010000 */
[----:B------:R-:W-:-:S06]  /*4140*/  F2FP.F16.F32.PACK_AB R150, R150, R33 ;  /* 0x000000219696723e */ /* 0x000fcc00000000ff */
[----:B------:R-:W1:Y:S01]  /*4150*/  MUFU.EX2 R40, R40 ;  /* 0x0000002800287308 */ /* 0x000e620000000800 */
[C---:B--2---:R-:W-:Y:S01]  /*4160*/  FADD.FTZ R39, R149.reuse, R6 ;  /* 0x0000000695277221 */ /* 0x044fe20000010000 */
[----:B------:R-:W-:-:S06]  /*4170*/  F2FP.F16.F32.PACK_AB R149, R149, R24 ;  /* 0x000000189595723e */ /* 0x000fcc00000000ff */
[----:B------:R-:W2:Y:S01]  /*4180*/  MUFU.EX2 R151, R42 ;  /* 0x0000002a00977308 */ /* 0x000ea20000000800 */
[----:B0-----:R-:W-:-:S04]  /*4190*/  FADD.FTZ R47, R37, R32 ;  /* 0x00000020252f7221 */ /* 0x001fc80000010000 */
[C---:B------:R-:W-:Y:S01]  /*41a0*/  FADD.FTZ R32, R144.reuse, R47 ;  /* 0x0000002f90207221 */ /* 0x040fe20000010000 */
[----:B------:R-:W-:Y:S02]  /*41b0*/  F2FP.F16.F32.PACK_AB R144, R144, R37 ;  /* 0x000000259090723e */ /* 0x000fe400000000ff */
[----:B------:R-:W0:Y:S01]  /*41c0*/  MUFU.EX2 R41, R41 ;  /* 0x0000002900297308 */ /* 0x000e220000000800 */
[----:B-1----:R-:W-:-:S07]  /*41d0*/  FADD.FTZ R6, R40, R39 ;  /* 0x0000002728067221 */ /* 0x002fce0000010000 */
[----:B------:R-:W1:Y:S01]  /*41e0*/  MUFU.EX2 R44, R44 ;  /* 0x0000002c002c7308 */ /* 0x000e620000000800 */
[C---:B--2---:R-:W-:Y:S01]  /*41f0*/  FADD.FTZ R7, R151.reuse, R6 ;  /* 0x0000000697077221 */ /* 0x044fe20000010000 */
[----:B------:R-:W-:-:S06]  /*4200*/  F2FP.F16.F32.PACK_AB R151, R151, R40 ;  /* 0x000000289797723e */ /* 0x000fcc00000000ff */
[----:B------:R2:W3:Y:S01]  /*4210*/  MUFU.EX2 R146, R43 ;  /* 0x0000002b00927308 */ /* 0x0004e20000000800 */
[----:B0-----:R-:W-:-:S07]  /*4220*/  FADD.FTZ R39, R41, R32 ;  /* 0x0000002029277221 */ /* 0x001fce0000010000 */
[----:B------:R-:W0:Y:S01]  /*4230*/  MUFU.EX2 R145, R46 ;  /* 0x0000002e00917308 */ /* 0x000e220000000800 */
[-CC-:B--2---:R-:W-:Y:S01]  /*4240*/  FFMA.FTZ R43, R87, R13.reuse, -R64.reuse ;  /* 0x0000000d572b7223 */ /* 0x184fe20000010840 */
[----:B-1----:R-:W-:Y:S01]  /*4250*/  FADD.FTZ R6, R44, R7 ;  /* 0x000000072c067221 */ /* 0x002fe20000010000 */
[----:B------:R-:W-:-:S05]  /*4260*/  FFMA.FTZ R64, R69, R13, -R64 ;  /* 0x0000000d45407223 */ /* 0x000fca0000010840 */
[----:B------:R-:W1:Y:S01]  /*4270*/  MUFU.EX2 R45, R45 ;  /* 0x0000002d002d7308 */ /* 0x000e620000000800 */
[C---:B---3--:R-:W-:Y:S01]  /*4280*/  FADD.FTZ R32, R146.reuse, R39 ;  /* 0x0000002792207221 */ /* 0x048fe20000010000 */
[----:B------:R-:W-:-:S06]  /*4290*/  F2FP.F16.F32.PACK_AB R146, R146, R41 ;  /* 0x000000299292723e */ /* 0x000fcc00000000ff */
[----:B------:R-:W2:Y:S01]  /*42a0*/  MUFU.EX2 R48, R48 ;  /* 0x0000003000307308 */ /* 0x000ea20000000800 */
[C---:B0-----:R-:W-:Y:S01]  /*42b0*/  FADD.FTZ R7, R145.reuse, R6 ;  /* 0x0000000691077221 */ /* 0x041fe20000010000 */
[----:B------:R-:W-:-:S06]  /*42c0*/  F2FP.F16.F32.PACK_AB R145, R145, R44 ;  /* 0x0000002c9191723e */ /* 0x000fcc00000000ff */
[----:B------:R-:W0:Y:S01]  /*42d0*/  MUFU.EX2 R147, R50 ;  /* 0x0000003200937308 */ /* 0x000e220000000800 */
[----:B-1----:R-:W-:-:S04]  /*42e0*/  FADD.FTZ R21, R45, R32 ;  /* 0x000000202d157221 */ /* 0x002fc80000010000 */
[C---:B------:R-:W-:Y:S01]  /*42f0*/  FADD.FTZ R22, R140.reuse, R21 ;  /* 0x000000158c167221 */ /* 0x040fe20000010000 */
[----:B------:R-:W-:Y:S02]  /*4300*/  F2FP.F16.F32.PACK_AB R140, R140, R45 ;  /* 0x0000002d8c8c723e */ /* 0x000fe400000000ff */
[----:B------:R-:W1:Y:S01]  /*4310*/  MUFU.EX2 R35, R35 ;  /* 0x0000002300237308 */ /* 0x000e620000000800 */
[----:B--2---:R-:W-:-:S07]  /*4320*/  FADD.FTZ R6, R48, R7 ;  /* 0x0000000730067221 */ /* 0x004fce0000010000 */
        /* <DEDUP_REMOVED lines=26> */
[C---:B0-----:R-:W-:Y:S01]  /*44d0*/  F2FP.F16.F32.PACK_AB R138, R64.reuse, R15 ;  /* 0x0000000f408a723e */ /* 0x041fe200000000ff */
[----:B------:R-:W-:-:S06]  /*44e0*/  FADD.FTZ R7, R64, R7 ;  /* 0x0000000740077221 */ /* 0x000fcc0000010000 */
[----:B------:R-:W0:Y:S01]  /*44f0*/  MUFU.EX2 R139, R62 ;  /* 0x0000003e008b7308 */ /* 0x000e220000000800 */
[C---:B-1----:R-:W-:Y:S01]  /*4500*/  FADD.FTZ R15, R137.reuse, R0 ;  /* 0x00000000890f7221 */ /* 0x042fe20000010000 */
[----:B------:R-:W-:-:S03]  /*4510*/  F2FP.F16.F32.PACK_AB R137, R137, R60 ;  /* 0x0000003c8989723e */ /* 0x000fc600000000ff */
[----:B--2---:R-:W-:-:S04]  /*4520*/  FADD.FTZ R6, R26, R15 ;  /* 0x0000000f1a067221 */ /* 0x004fc80000010000 */
[C---:B0-----:R-:W-:Y:S01]  /*4530*/  FADD.FTZ R6, R139.reuse, R6 ;  /* 0x000000068b067221 */ /* 0x041fe20000010000 */
[----:B------:R-:W-:Y:S01]  /*4540*/  F2FP.F16.F32.PACK_AB R139, R139, R26 ;  /* 0x0000001a8b8b723e */ /* 0x000fe200000000ff */
        /* <DEDUP_REMOVED lines=11> */
.L_x_930:
[----:B------:R-:W-:-:S13]  /*4600*/  ISETP.NE.AND P2, PT, R3, 0x1, PT ;  /* 0x000000010300780c */ /* 0x000fda0003f45270 */
[----:B------:R-:W0:Y:S02]  /*4610*/  @P2 LDC.64 R20, c[0x0][0x9e8] ;  /* 0x00027a00ff142b82 */ /* 0x000e240000000a00 */
[----:B0-----:R-:W-:-:S05]  /*4620*/  @P2 IMAD.HI.U32 R20, R0, R20, RZ ;  /* 0x0000001400142227 */ /* 0x001fca00078e00ff */
[----:B------:R-:W-:-:S07]  /*4630*/  @P2 SHF.R.U32.HI R0, RZ, R21, R20 ;  /* 0x00000015ff002219 */ /* 0x000fce0000011614 */
.L_x_931:
[----:B------:R-:W-:-:S05]  /*4640*/  IMAD R3, R0, R3, R3 ;  /* 0x0000000300037224 */ /* 0x000fca00078e0203 */
[----:B------:R-:W-:-:S07]  /*4650*/  VIMNMX R2, R2, R3, PT ;  /* 0x0000000302027248 */ /* 0x000fce0003fe0100 */
.L_x_929:
[----:B------:R-:W-:Y:S01]  /*4660*/  IMAD.HI R3, R2, 0x2aaaaaab, RZ ;  /* 0x2aaaaaab02037827 */ /* 0x000fe200078e02ff */
[----:B------:R-:W-:Y:S01]  /*4670*/  UMOV UR4, URZ ;  /* 0x0000003f00047c82 */ /* 0x000fe20008000000 */
[----:B------:R-:W-:Y:S02]  /*4680*/  CS2R R86, SRZ ;  /* 0x0000000000567805 */ /* 0x000fe4000001ff00 */
[----:B------:R-:W-:Y:S01]  /*4690*/  CS2R R84, SRZ ;  /* 0x0000000000547805 */ /* 0x000fe2000001ff00 */
[----:B------:R-:W-:Y:S01]  /*46a0*/  IMAD.MOV.U32 R2, RZ, RZ, 0x3f800000 ;  /* 0x3f800000ff027424 */ /* 0x000fe200078e00ff */
[----:B------:R-:W-:Y:S01]  /*46b0*/  SHF.R.U32.HI R20, RZ, 0x1f, R3 ;  /* 0x0000001fff147819 */ /* 0x000fe20000011603 */
[----:B------:R-:W-:Y:S01]  /*46c0*/  IMAD.MOV.U32 R0, RZ, RZ, 0x3f800000 ;  /* 0x3f800000ff007424 */ /* 0x000fe200078e00ff */
[----:B------:R-:W-:Y:S02]  /*46d0*/  CS2R R82, SRZ ;  /* 0x0000000000527805 */ /* 0x000fe4000001ff00 */
[----:B------:R-:W-:-:S02]  /*46e0*/  CS2R R80, SRZ ;  /* 0x0000000000507805 */ /* 0x000fc4000001ff00 */
[----:B------:R-:W-:Y:S01]  /*46f0*/  LEA.HI.SX32 R20, R3, R20, 0x1c ;  /* 0x0000001403147211 */ /* 0x000fe200078fe2ff */
[----:B------:R-:W-:Y:S01]  /*4700*/  IMAD.MOV.U32 R3, RZ, RZ, RZ ;  /* 0x000000ffff037224 */ /* 0x000fe200078e00ff */
[----:B------:R-:W-:Y:S02]  /*4710*/  CS2R R78, SRZ ;  /* 0x00000000004e7805 */ /* 0x000fe4000001ff00 */
[----:B------:R-:W-:Y:S02]  /*4720*/  CS2R R76, SRZ ;  /* 0x00000000004c7805 */ /* 0x000fe4000001ff00 */
[----:B------:R-:W-:Y:S02]  /*4730*/  VIMNMX R15, R17, R20, !PT ;  /* 0x00000014110f7248 */ /* 0x000fe40007fe0100 */
[----:B------:R-:W-:Y:S02]  /*4740*/  CS2R R74, SRZ ;  /* 0x00000000004a7805 */ /* 0x000fe4000001ff00 */
[----:B------:R-:W-:-:S02]  /*4750*/  CS2R R72, SRZ ;  /* 0x0000000000487805 */ /* 0x000fc4000001ff00 */
[----:B------:R-:W-:Y:S02]  /*4760*/  CS2R R70, SRZ ;  /* 0x0000000000467805 */ /* 0x000fe4000001ff00 */
[----:B------:R-:W-:Y:S02]  /*4770*/  ISETP.GE.AND P2, PT, R12, R15, PT ;  /* 0x0000000f0c00720c */ /* 0x000fe40003f46270 */
        /* <DEDUP_REMOVED lines=22> */
[----:B------:R-:W-:Y:S01]  /*48e0*/  CS2R R24, SRZ ;  /* 0x0000000000187805 */ /* 0x000fe2000001ff00 */
[----:B------:R-:W-:Y:S06]  /*48f0*/  @!P2 BRA `(.L_x_932) ;  /* 0x0000003000e4a947 */ /* 0x000fec0003800000 */
[----:B------:R-:W-:Y:S01]  /*4900*/  IMAD.MOV.U32 R20, RZ, RZ, RZ ;  /* 0x000000ffff147224 */ /* 0x000fe200078e00ff */
[----:B------:R-:W-:Y:S01]  /*4910*/  UMOV UR5, URZ ;  /* 0x0000003f00057c82 */ /* 0x000fe20008000000 */
[----:B------:R-:W-:Y:S01]  /*4920*/  IMAD.MOV.U32 R2, RZ, RZ, 0x3f800000 ;  /* 0x3f800000ff027424 */ /* 0x000fe200078e00ff */
[----:B------:R-:W-:Y:S01]  /*4930*/  ULDC UR6, c[0x0][0x9e4] ;  /* 0x0002790000067ab9 */ /* 0x000fe20000000800 */
[----:B------:R-:W-:Y:S01]  /*4940*/  IMAD.MOV.U32 R87, RZ, RZ, RZ ;  /* 0x000000ffff577224 */ /* 0x000fe200078e00ff */
[----:B------:R-:W-:Y:S01]  /*4950*/  ULDC UR60, c[0x0][0x288] ;  /* 0x0000a200003c7ab9 */ /* 0x000fe20000000800 */
[----:B------:R-:W-:Y:S01]  /*4960*/  ULDC UR7, c[0x0][0x2f0] ;  /* 0x0000bc0000077ab9 */ /* 0x000fe20000000800 */
[----:B------:R-:W-:-:S05]  /*4970*/  ULDC UR56, c[0x0][0x9d8] ;  /* 0x0002760000387ab9 */ /* 0x000fca0000000800 */
.L_x_949:
[----:B------:R-:W-:-:S04]  /*4980*/  UIADD3 UR4, UR5, 0x1, URZ ;  /* 0x0000000105047890 */ /* 0x000fc8000fffe03f */
[----:B------:R-:W-:-:S04]  /*4990*/  UISETP.NE.AND UP0, UPT, UR4, 0x2, UPT ;  /* 0x000000020400788c */ /* 0x000fc8000bf05270 */
[----:B------:R-:W-:Y:S02]  /*49a0*/  USEL UR10, URZ, 0x1, UP0 ;  /* 0x000000013f0a7887 */ /* 0x000fe40008000000 */
[----:B------:R-:W-:-:S04]  /*49b0*/  USEL UR4, UR4, URZ, UP0 ;  /* 0x0000003f04047287 */ /* 0x000fc80008000000 */
[----:B------:R-:W-:Y:S01]  /*49c0*/  LOP3.LUT R3, R20, UR10, RZ, 0x3c, !PT ;  /* 0x0000000a14037c12 */ /* 0x000fe2000f8e3cff */
[----:B------:R-:W-:Y:S07]  /*49d0*/  @!P0 BRA `(.L_x_933) ;  /* 0x0000000000048947 */ /* 0x000fee0003800000 */
[----:B------:R-:W-:Y:S01]  /*49e0*/  BPT.TRAP 0x1 ;  /* 0x000000040000795c */ /* 0x000fe20000300000 */
.L_x_933:
[----:B------:R-:W-:Y:S01]  /*49f0*/  ULEA UR59, UR4, UR57, 0x3 ;  /* 0x00000039043b7291 */ /* 0x000fe2000f8e183f */
[----:B------:R-:W-:-:S08]  /*4a00*/  SHF.L.U32 R13, R3, 0x1f, RZ ;  /* 0x0000001f030d7819 */ /* 0x000fd000000006ff */
[----:B------:R0:W1:Y:S01]  /*4a10*/  SYNCS.PHASECHK.TRANS64.TRYWAIT P2, [UR59+0x2a830], R13 ;  /* 0x02a8300dff0075a7 */ /* 0x000062000804017b */
[----:B------:R-:W-:Y:S05]  /*4a20*/  @!P0 BRA `(.L_x_934) ;  /* 0x0000000000048947 */ /* 0x000fea0003800000 */
[----:B------:R-:W-:Y:S01]  /*4a30*/  BPT.TRAP 0x1 ;  /* 0x000000040000795c */ /* 0x000fe20000300000 */
.L_x_934:
[----:B-1----:R-:W-:Y:S05]  /*4a40*/  @P2 BRA `(.L_x_935) ;  /* 0x0000000000082947 */ /* 0x002fea0003800000 */
[----:B------:R-:W1:Y:S02]  /*4a50*/  SYNCS.PHASECHK.TRANS64.TRYWAIT P2, [UR59+0x2a830], R13 ;  /* 0x02a8300dff0075a7 */ /* 0x000e64000804017b */
[----:B-1----:R-:W-:Y:S05]  /*4a60*/  @!P2 BRA `(.L_x_936) ;  /* 0x000000f000bca947 */ /* 0x002fea0003800000 */
.L_x_935:
[----:B------:R-:W-:Y:S01]  /*4a70*/  R2UR UR52, R4 ;  /* 0x00000000043472ca */ /* 0x000fe200000e0000 */
[----:B------:R-:W-:Y:S01]  /*4a80*/  UIMAD UR50, UR4, 0x900, UR58 ;  /* 0x00000900043278a4 */ /* 0x000fe2000f8e023a */
[----:B------:R-:W-:Y:S01]  /*4a90*/  R2UR UR53, R5 ;  /* 0x00000000053572ca */ /* 0x000fe200000e0000 */
[----:B------:R-:W-:Y:S01]  /*4aa0*/  WARPGROUP.ARRIVE ;  /* 0x00000000000079c5 */ /* 0x000fe20000000000 */
[----:B------:R-:W-:Y:S01]  /*4ab0*/  UMOV UR55, 0x40000040 ;  /* 0x4000004000377882 */ /* 0x000fe20000000000 */
[----:B------:R-:W-:Y:S01]  /*4ac0*/  UIADD3 UR10, UR50, 0x2, URZ ;  /* 0x00000002320a7890 */ /* 0x000fe2000fffe03f */
[-C--:B------:R-:W-:Y:S01]  /*4ad0*/  FMUL.FTZ R24, R24, R0.reuse ;  /* 0x0000000018187220 */ /* 0x080fe20000410000 */
[----:B------:R-:W-:Y:S01]  /*4ae0*/  UMOV UR11, 0x40000040 ;  /* 0x40000040000b7882 */ /* 0x000fe20000000000 */
[----:B------:R-:W-:Y:S01]  /*4af0*/  UMOV UR54, UR50 ;  /* 0x0000003200367c82 */ /* 0x000fe20008000000 */
[----:B------:R-:W-:Y:S01]  /*4b00*/  UIADD3 UR14, UR50, 0x4, URZ ;  /* 0x00000004320e7890 */ /* 0x000fe2000fffe03f */
[-C--:B------:R-:W-:Y:S01]  /*4b10*/  FMUL.FTZ R25, R25, R0.reuse ;  /* 0x0000000019197220 */ /* 0x080fe20000410000 */
[----:B------:R-:W-:Y:S01]  /*4b20*/  UMOV UR15, 0x40000040 ;  /* 0x40000040000f7882 */ /* 0x000fe20000000000 */
[----:B------:R-:W-:Y:S01]  /*4b30*/  UIADD3 UR18, UR50, 0x6, URZ ;  /* 0x0000000632127890 */ /* 0x000fe2000fffe03f */
[-C--:B------:R-:W-:Y:S01]  /*4b40*/  FMUL.FTZ R28, R28, R0.reuse ;  /* 0x000000001c1c7220 */ /* 0x080fe20000410000 */
[----:B------:R-:W-:Y:S01]  /*4b50*/  UMOV UR19, 0x40000040 ;  /* 0x4000004000137882 */ /* 0x000fe20000000000 */
[----:B------:R-:W-:Y:S01]  /*4b60*/  HGMMA.64x96x16.F32 R88, gdesc[UR52], RZ, !UPT, gsb0 ;  /* 0x01600000345879f0 */ /* 0x000fe2000c0008ff */
[----:B------:R-:W-:Y:S01]  /*4b70*/  UIADD3 UR22, UR50, 0x300, URZ ;  /* 0x0000030032167890 */ /* 0x000fe2000fffe03f */
[-C--:B------:R-:W-:Y:S01]  /*4b80*/  FMUL.FTZ R29, R29, R0.reuse ;  /* 0x000000001d1d7220 */ /* 0x080fe20000410000 */
[----:B------:R-:W-:Y:S01]  /*4b90*/  UMOV UR23, 0x40000040 ;  /* 0x4000004000177882 */ /* 0x000fe20000000000 */
        /* <DEDUP_REMOVED lines=108> */
[----:B------:R-:W-:Y:S05]  /*5260*/  @!P0 BRA `(.L_x_937) ;  /* 0x0000000000048947 */ /* 0x000fea0003800000 */
[----:B------:R-:W-:Y:S01]  /*5270*/  BPT.TRAP 0x1 ;  /* 0x000000040000795c */ /* 0x000fe20000300000 */
.L_x_937:
[----:B------:R-:W-:Y:S01]  /*5280*/  ULEA UR11, UR5, UR57, 0x3 ;  /* 0x00000039050b7291 */ /* 0x000fe2000f8e183f */
[----:B------:R-:W-:-:S08]  /*5290*/  SHF.L.U32 R0, R20, 0x1f, RZ ;  /* 0x0000001f14007819 */ /* 0x000fd000000006ff */
[----:B------:R2:W3:Y:S01]  /*52a0*/  SYNCS.PHASECHK.TRANS64.TRYWAIT P2, [UR11+0x2a850], R0 ;  /* 0x02a85000ff0075a7 */ /* 0x0004e2000804014b */
[----:B------:R-:W-:Y:S05]  /*52b0*/  @!P0 BRA `(.L_x_938) ;  /* 0x0000000000048947 */ /* 0x000fea0003800000 */
[----:B------:R-:W-:Y:S01]  /*52c0*/  BPT.TRAP 0x1 ;  /* 0x000000040000795c */ /* 0x000fe20000300000 */
.L_x_938:
[----:B---3--:R-:W-:Y:S05]  /*52d0*/  @P2 BRA `(.L_x_939) ;  /* 0x0000000000082947 */ /* 0x008fea0003800000 */
[----:B------:R-:W3:Y:S02]  /*52e0*/  SYNCS.PHASECHK.TRANS64.TRYWAIT P2, [UR11+0x2a850], R0 ;  /* 0x02a85000ff0075a7 */ /* 0x000ee4000804014b */
[----:B---3--:R-:W-:Y:S05]  /*52f0*/  @!P2 BRA `(.L_x_940) ;  /* 0x000000e800b0a947 */ /* 0x008fea0003800000 */
.L_x_939:
[----:B------:R-:W-:Y:S01]  /*5300*/  UIADD3 UR10, UR57, 0x400, URZ ;  /* 0x00000400390a7890 */ /* 0x000fe2000fffe03f */
[----:B------:R-:W-:Y:S01]  /*5310*/  WARPGROUP.ARRIVE ;  /* 0x00000000000079c5 */ /* 0x000fe20000000000 */
[----:B------:R-:W-:Y:S01]  /*5320*/  UMOV UR15, 0x40000040 ;  /* 0x40000040000f7882 */ /* 0x000fe20000000000 */
[----:B------:R-:W-:Y:S01]  /*5330*/  ISETP.NE.AND P3, PT, R14, 0x1, PT ;  /* 0x000000010e00780c */ /* 0x000fe20003f65270 */
[----:B------:R-:W-:Y:S01]  /*5340*/  USHF.R.U32.HI UR10, URZ, 0x4, UR10 ;  /* 0x000000043f0a7899 */ /* 0x000fe2000801160a */
[----:B0-2---:R-:W-:Y:S01]  /*5350*/  FMUL.FTZ R0, R90, UR56 ;  /* 0x000000385a007c20 */ /* 0x005fe20008410000 */
[----:B------:R-:W-:Y:S01]  /*5360*/  FMUL.FTZ R108, R108, UR56 ;  /* 0x000000386c6c7c20 */ /* 0x000fe20008410000 */
[----:B------:R-:W-:Y:S01]  /*5370*/  FMUL.FTZ R168, R100, UR56 ;  /* 0x0000003864a87c20 */ /* 0x000fe20008410000 */
[----:B------:R-:W-:Y:S01]  /*5380*/  ULOP3.LUT UR10, UR10, 0x3fff, URZ, 0xc0, !UPT ;  /* 0x00003fff0a0a7892 */ /* 0x000fe2000f8ec03f */
[----:B------:R-:W-:Y:S01]  /*5390*/  FMUL.FTZ R2, R91, UR56 ;  /* 0x000000385b027c20 */ /* 0x000fe20008410000 */
[----:B------:R0:W2:Y:S01]  /*53a0*/  MUFU.TANH R100, R108 ;  /* 0x0000006c00647308 */ /* 0x0000a20000002400 */
[----:B------:R-:W-:Y:S01]  /*53b0*/  FMUL.FTZ R23, R99, UR56 ;  /* 0x0000003863177c20 */ /* 0x000fe20008410000 */
[----:B------:R-:W-:Y:S01]  /*53c0*/  ULOP3.LUT UR10, UR10, 0x3000000, URZ, 0xfc, !UPT ;  /* 0x030000000a0a7892 */ /* 0x000fe2000f8efc3f */
[----:B------:R-:W-:Y:S01]  /*53d0*/  FMUL.FTZ R91, R103, UR56 ;  /* 0x00000038675b7c20 */ /* 0x000fe20008410000 */
[----:B------:R-:W-:Y:S01]  /*53e0*/  FMUL.FTZ R99, R111, UR56 ;  /* 0x000000386f637c20 */ /* 0x000fe20008410000 */
[----:B------:R-:W-:Y:S01]  /*53f0*/  FMUL.FTZ R103, R115, UR56 ;  /* 0x0000003873677c20 */ /* 0x000fe20008410000 */
[----:B------:R-:W-:Y:S01]  /*5400*/  UIMAD UR10, UR5, 0x600, UR10 ;  /* 0x00000600050a78a4 */ /* 0x000fe2000f8e020a */
[----:B------:R-:W3:Y:S01]  /*5410*/  @P3 LDC R90, c[0x0][0x450] ;  /* 0x00011400ff5a3b82 */ /* 0x000ee20000000800 */
[----:B------:R-:W-:-:S02]  /*5420*/  IMAD R115, R12, -0x60, RZ ;  /* 0xffffffa00c737824 */ /* 0x000fc400078e02ff */
[----:B------:R-:W-:Y:S01]  /*5430*/  FMUL.FTZ R109, R109, UR56 ;  /* 0x000000386d6d7c20 */ /* 0x000fe20008410000 */
[----:B0-----:R-:W-:Y:S02]  /*5440*/  IMAD.MOV.U32 R108, RZ, RZ, R8 ;  /* 0x000000ffff6c7224 */ /* 0x001fe400078e0008 */
[----:B------:R-:W-:Y:S01]  /*5450*/  FMUL.FTZ R20, R94, UR56 ;  /* 0x000000385e147c20 */ /* 0x000fe20008410000 */
[----:B-1----:R-:W-:Y:S01]  /*5460*/  FMUL.FTZ R13, R88, UR56 ;  /* 0x00000038580d7c20 */ /* 0x002fe20008410000 */
[----:B------:R-:W-:Y:S01]  /*5470*/  UMOV UR14, UR10 ;  /* 0x0000000a000e7c82 */ /* 0x000fe20008000000 */
[----:B------:R-:W-:Y:S01]  /*5480*/  FMUL.FTZ R94, R96, UR56 ;  /* 0x00000038605e7c20 */ /* 0x000fe20008410000 */
[----:B------:R-:W-:Y:S01]  /*5490*/  HGMMA.64x128x16.F32 R24, R156, gdesc[UR12].tnspB, R24, gsb0 ;  /* 0x41e0000c9c187df0 */ /* 0x000fe20008000818 */
[----:B------:R-:W-:Y:S01]  /*54a0*/  UIADD3 UR14, UR10, 0x80, URZ ;  /* 0x000000800a0e7890 */ /* 0x000fe2000fffe03f */
[----:B------:R-:W-:Y:S01]  /*54b0*/  FMUL.FTZ R105, R105, UR56 ;  /* 0x0000003869697c20 */ /* 0x000fe20008410000 */
[----:B------:R-:W-:Y:S01]  /*54c0*/  UMOV UR15, 0x40000040 ;  /* 0x40000040000f7882 */ /* 0x000fe20000000000 */
[----:B------:R-:W-:Y:S01]  /*54d0*/  FMUL.FTZ R21, R95, UR56 ;  /* 0x000000385f157c20 */ /* 0x000fe20008410000 */
[----:B------:R-:W-:Y:S01]  /*54e0*/  FMUL.FTZ R88, R102, UR56 ;  /* 0x0000003866587c20 */ /* 0x000fe20008410000 */
[----:B------:R-:W-:-:S02]  /*54f0*/  VIADD R96, R115, 0x1 ;  /* 0x0000000173607836 */ /* 0x000fc40000000000 */
[----:B------:R-:W-:Y:S01]  /*5500*/  FMUL.FTZ R162, R101, UR56 ;  /* 0x0000003865a27c20 */ /* 0x000fe20008410000 */
[----:B------:R-:W-:Y:S01]  /*5510*/  FMUL.FTZ R95, R107, UR56 ;  /* 0x000000386b5f7c20 */ /* 0x000fe20008410000 */
[----:B------:R0:W1:Y:S01]  /*5520*/  MUFU.TANH R102, R109 ;  /* 0x0000006d00667308 */ /* 0x0000620000002400 */
        /* <DEDUP_REMOVED lines=8> */
[----:B0-----:R-:W-:Y:S01]  /*55b0*/  FMUL.FTZ R109, R119, UR56 ;  /* 0x00000038776d7c20 */ /* 0x001fe20008410000 */
[----:B------:R-:W-:Y:S01]  /*55c0*/  FMUL.FTZ R124, R124, UR56 ;  /* 0x000000387c7c7c20 */ /* 0x000fe20008410000 */
[----:B------:R-:W-:Y:S01]  /*55d0*/  FMUL.FTZ R125, R125, UR56 ;  /* 0x000000387d7d7c20 */ /* 0x000fe20008410000 */
[----:B------:R-:W-:Y:S01]  /*55e0*/  FMUL.FTZ R128, R128, UR56 ;  /* 0x0000003880807c20 */ /* 0x000fe20008410000 */
[----:B------:R-:W-:Y:S01]  /*55f0*/  FMUL.FTZ R129, R129, UR56 ;  /* 0x0000003881817c20 */ /* 0x000fe20008410000 */
[----:B------:R-:W-:Y:S01]  /*5600*/  FMUL.FTZ R132, R132, UR56 ;  /* 0x0000003884847c20 */ /* 0x000fe20008410000 */
[----:B------:R-:W-:Y:S01]  /*5610*/  FMUL.FTZ R133, R133, UR56 ;  /* 0x0000003885857c20 */ /* 0x000fe20008410000 */
[----:B------:R0:W4:Y:S01]  /*5620*/  MUFU.TANH R164, R105 ;  /* 0x0000006900a47308 */ /* 0x0001220000002400 */
[----:B------:R-:W-:Y:S01]  /*5630*/  FMUL.FTZ R116, R116, UR56 ;  /* 0x0000003874747c20 */ /* 0x000fe20008410000 */
[----:B------:R-:W-:Y:S01]  /*5640*/  FMUL.FTZ R120, R120, UR56 ;  /* 0x0000003878787c20 */ /* 0x000fe20008410000 */
[----:B------:R-:W-:Y:S01]  /*5650*/  FMUL.FTZ R134, R134, UR56 ;  /* 0x0000003886867c20 */ /* 0x000fe20008410000 */
[----:B------:R-:W-:Y:S01]  /*5660*/  ISETP.NE.AND P2, PT, R161, RZ, PT ;  /* 0x000000ffa100720c */ /* 0x000fe20003f45270 */
[----:B------:R-:W-:Y:S01]  /*5670*/  FMUL.FTZ R117, R117, UR56 ;  /* 0x0000003875757c20 */ /* 0x000fe20008410000 */
[----:B------:R-:W-:-:S02]  /*5680*/  ULDC UR18, c[0x0][0x9e0] ;  /* 0x0002780000127ab9 */ /* 0x000fc40000000800 */
[----:B------:R-:W1:Y:S01]  /*5690*/  MUFU.TANH R13, R13 ;  /* 0x0000000d000d7308 */ /* 0x000e620000002400 */
[----:B0-----:R-:W-:-:S04]  /*56a0*/  IMAD R105, R9, -0x2, R96 ;  /* 0xfffffffe09697824 */ /* 0x001fc800078e0260 */
[----:B------:R-:W-:-:S03]  /*56b0*/  IMAD R96, R16, UR7, R105 ;  /* 0x0000000710607c24 */ /* 0x000fc6000f8e0269 */
[----:B------:R-:W0:Y:S01]  /*56c0*/  MUFU.TANH R0, R0 ;  /* 0x0000000000007308 */ /* 0x000e220000002400 */
[----:B------:R-:W-:-:S04]  /*56d0*/  VIADD R96, R96, -UR60 ;  /* 0x8000003c60607c36 */ /* 0x000fc80008000000 */
[----:B------:R-:W-:-:S03]  /*56e0*/  VIADD R118, R96, UR61 ;  /* 0x0000003d60767c36 */ /* 0x000fc60008000000 */
        /* <DEDUP_REMOVED lines=12> */
[----:B------:R-:W-:-:S02]  /*57b0*/  WARPGROUP.DEPBAR.LE gsb0, 0x0 ;  /* 0x00008000000079c5 */ /* 0x000fc40000010000 */
[----:B------:R-:W-:-:S05]  /*57c0*/  WARPGROUP.ARRIVE ;  /* 0x00000000000079c5 */ /* 0x000fca0000000000 */
[----:B------:R-:W0:Y:S01]  /*57d0*/  MUFU.TANH R95, R95 ;  /* 0x0000005f005f7308 */ /* 0x000e220000002400 */
[----:B------:R-:W-:Y:S01]  /*57e0*/  HGMMA.64x128x16.F32 R24, R152, gdesc[UR12].tnspB, R24, gsb0 ;  /* 0x41e0000c98187df0 */ /* 0x000fe20008000818 */
[----:B------:R-:W-:Y:S01]  /*57f0*/  UIADD3 UR14, UR10, 0x100, URZ ;  /* 0x000001000a0e7890 */ /* 0x000fe2000fffe03f */
[----:B------:R-:W-:-:S05]  /*5800*/  UMOV UR15, 0x40000040 ;  /* 0x40000040000f7882 */ /* 0x000fca0000000000 */
        /* <DEDUP_REMOVED lines=16> */
[----:B------:R-:W-:Y:S01]  /*5910*/  WARPGROUP.ARRIVE ;  /* 0x00000000000079c5 */ /* 0x000fe20000000000 */
[----:B------:R-:W-:Y:S01]  /*5920*/  FMUL.FTZ R154, R97, UR56 ;  /* 0x00000038619a7c20 */ /* 0x000fe20008410000 */
[----:B------:R-:W-:Y:S01]  /*5930*/  FMUL.FTZ R97, R110, UR56 ;  /* 0x000000386e617c20 */ /* 0x000fe20008410000 */
[----:B------:R-:W-:Y:S02]  /*5940*/  FMUL.FTZ R152, R131, UR56 ;  /* 0x0000003883987c20 */ /* 0x000fe40008410000 */
[----:B------:R5:W0:Y:S01]  /*5950*/  MUFU.TANH R110, R117 ;  /* 0x00000075006e7308 */ /* 0x000a220000002400 */
[----:B------:R-:W-:Y:S01]  /*5960*/  HGMMA.64x128x16.F32 R24, R148, gdesc[UR12].tnspB, R24, gsb0 ;  /* 0x41e0000c94187df0 */ /* 0x000fe20008000818 */
[----:B------:R-:W-:Y:S01]  /*5970*/  UIADD3 UR14, UR10, 0x180, URZ ;  /* 0x000001800a0e7890 */ /* 0x000fe2000fffe03f */
[----:B------:R-:W-:-:S05]  /*5980*/  UMOV UR15, 0x40000040 ;  /* 0x40000040000f7882 */ /* 0x000fca0000000000 */
[----:B------:R-:W0:Y:S01]  /*5990*/  MUFU.TANH R154, R154 ;  /* 0x0000009a009a7308 */ /* 0x000e220000002400 */
[----:B-----5:R-:W-:-:S07]  /*59a0*/  VIADD R117, R96, UR18 ;  /* 0x0000001260757c36 */ /* 0x020fce0008000000 */
[----:B------:R-:W0:Y:S08]  /*59b0*/  MUFU.TANH R97, R97 ;  /* 0x0000006100617308 */ /* 0x000e300000002400 */
[----:B------:R-:W0:Y:S01]  /*59c0*/  MUFU.TANH R152, R152 ;  /* 0x0000009800987308 */ /* 0x000e220000002400 */
[----:B------:R-:W-:Y:S02]  /*59d0*/  WARPGROUP.DEPBAR.LE gsb0, 0x0 ;  /* 0x00008000000079c5 */ /* 0x000fe40000010000 */
[----:B------:R-:W-:Y:S01]  /*59e0*/  WARPGROUP.ARRIVE ;  /* 0x00000000000079c5 */ /* 0x000fe20000000000 */
[----:B------:R-:W-:Y:S01]  /*59f0*/  FMUL.FTZ R148, R127, UR56 ;  /* 0x000000387f947c20 */ /* 0x000fe20008410000 */
[----:B------:R-:W-:-:S04]  /*5a00*/  FMUL.FTZ R150, R130, UR56 ;  /* 0x0000003882967c20 */ /* 0x000fc80008410000 */
[----:B------:R-:W-:Y:S01]  /*5a10*/  HGMMA.64x128x16.F32 R24, R144, gdesc[UR12].tnspB, R24, gsb0 ;  /* 0x41e0000c90187df0 */ /* 0x000fe20008000818 */
[----:B------:R-:W-:Y:S01]  /*5a20*/  UIADD3 UR14, UR10, 0x200, URZ ;  /* 0x000002000a0e7890 */ /* 0x000fe2000fffe03f */
[----:B------:R-:W0:Y:S01]  /*5a30*/  MUFU.TANH R148, R148 ;  /* 0x0000009400947308 */ /* 0x000e220000002400 */
[----:B------:R-:W-:Y:S01]  /*5a40*/  UMOV UR15, 0x40000040 ;  /* 0x40000040000f7882 */ /* 0x000fe20000000000 */
[----:B------:R-:W-:-:S06]  /*5a50*/  UIADD3 UR10, UR10, 0x280, URZ ;  /* 0x000002800a0a7890 */ /* 0x000fcc000fffe03f */
[----:B------:R-:W0:Y:S01]  /*5a60*/  MUFU.TANH R150, R150 ;  /* 0x0000009600967308 */ /* 0x000e220000002400 */
[----:B------:R-:W-:Y:S02]  /*5a70*/  WARPGROUP.DEPBAR.LE gsb0, 0x0 ;  /* 0x00008000000079c5 */ /* 0x000fe40000010000 */
[----:B------:R-:W-:Y:S01]  /*5a80*/  WARPGROUP.ARRIVE ;  /* 0x00000000000079c5 */ /* 0x000fe20000000000 */
[----:B------:R-:W-:Y:S01]  /*5a90*/  FMUL.FTZ R144, R89, UR56 ;  /* 0x0000003859907c20 */ /* 0x000fe20008410000 */
[----:B------:R-:W-:Y:S01]  /*5aa0*/  FMUL.FTZ R145, R93, UR56 ;  /* 0x000000385d917c20 */ /* 0x000fe20008410000 */
[----:B------:R-:W5:Y:S01]  /*5ab0*/  @P3 LDC R89, c[0x0][0x44c] ;  /* 0x00011300ff593b82 */ /* 0x000f620000000800 */
[----:B------:R-:W-:Y:S01]  /*5ac0*/  FMUL.FTZ R93, R106, UR56 ;  /* 0x000000386a5d7c20 */ /* 0x000fe20008410000 */
[----:B------:R-:W-:Y:S01]  /*5ad0*/  FMUL.FTZ R146, R126, UR56 ;  /* 0x000000387e927c20 */ /* 0x000fe20008410000 */
[----:B------:R-:W-:Y:S01]  /*5ae0*/  HGMMA.64x128x16.F32 R24, R140, gdesc[UR12].tnspB, R24, gsb0 ;  /* 0x41e0000c8c187df0 */ /* 0x000fe20008000818 */
[----:B------:R-:W-:Y:S01]  /*5af0*/  UMOV UR14, UR10 ;  /* 0x0000000a000e7c82 */ /* 0x000fe20008000000 */
[----:B------:R-:W-:Y:S01]  /*5b00*/  UMOV UR15, 0x40000040 ;  /* 0x40000040000f7882 */ /* 0x000fe20000000000 */
[----:B------:R-:W0:Y:S08]  /*5b10*/  MUFU.TANH R144, R144 ;  /* 0x0000009000907308 */ /* 0x000e300000002400 */
[----:B------:R-:W0:Y:S08]  /*5b20*/  MUFU.TANH R145, R145 ;  /* 0x0000009100917308 */ /* 0x000e300000002400 */
[----:B------:R-:W0:Y:S01]  /*5b30*/  MUFU.TANH R93, R93 ;  /* 0x0000005d005d7308 */ /* 0x000e220000002400 */
[----:B-----5:R-:W-:-:S05]  /*5b40*/  @P3 IMAD.HI.U32 R89, R8, R89, RZ ;  /* 0x0000005908593227 */ /* 0x020fca00078e00ff */
[----:B---3--:R-:W-:Y:S01]  /*5b50*/  @P3 SHF.R.U32.HI R108, RZ, R90, R89 ;  /* 0x0000005aff6c3219 */ /* 0x008fe20000011659 */
[----:B------:R-:W-:Y:S01]  /*5b60*/  IMAD.U32 R89, RZ, RZ, UR59 ;  /* 0x0000003bff597e24 */ /* 0x000fe2000f8e00ff */
[----:B------:R3:W0:Y:S03]  /*5b70*/  MUFU.TANH R106, R116 ;  /* 0x00000074006a7308 */ /* 0x0006260000002400 */
[----:B------:R-:W-:Y:S01]  /*5b80*/  @!P1 VIADD R89, R89, 0x2a840 ;  /* 0x0002a84059599836 */ /* 0x000fe20000000000 */
[----:B------:R-:W5:Y:S04]  /*5b90*/  SHFL.IDX PT, R111, R108, RZ, 0x1c1f ;  /* 0x001c1fff6c6f7589 */ /* 0x000f6800000e0000 */
[----:B------:R-:W-:Y:S01]  /*5ba0*/  @!P1 PRMT R90, RZ, 0x654, R89 ;  /* 0x00000654ff5a9816 */ /* 0x000fe20000000059 */
[----:B------:R-:W0:Y:S08]  /*5bb0*/  MUFU.TANH R146, R146 ;  /* 0x0000009200927308 */ /* 0x000e300000002400 */
[----:B------:R3:W0:Y:S01]  /*5bc0*/  MUFU.TANH R89, R134 ;  /* 0x0000008600597308 */ /* 0x0006220000002400 */
[----:B-----5:R-:W-:Y:S01]  /*5bd0*/  IMAD.IADD R96, R117, 0x1, R111 ;  /* 0x0000000175607824 */ /* 0x020fe200078e026f */
[----:B------:R-:W-:-:S02]  /*5be0*/  WARPGROUP.DEPBAR.LE gsb0, 0x0 ;  /* 0x00008000000079c5 */ /* 0x000fc40000010000 */
[----:B------:R-:W-:Y:S01]  /*5bf0*/  WARPGROUP.ARRIVE ;  /* 0x00000000000079c5 */ /* 0x000fe20000000000 */
[----:B------:R-:W-:Y:S01]  /*5c00*/  FMUL.FTZ R140, R122, UR56 ;  /* 0x000000387a8c7c20 */ /* 0x000fe20008410000 */
[----:B------:R-:W-:Y:S01]  /*5c10*/  FMUL.FTZ R142, R123, UR56 ;  /* 0x000000387b8e7c20 */ /* 0x000fe20008410000 */
[----:B------:R-:W-:Y:S02]  /*5c20*/  VIADD R122, R105, 0xffffffff ;  /* 0xffffffff697a7836 */ /* 0x000fe40000000000 */
[----:B------:R-:W-:Y:S01]  /*5c30*/  IMAD.IADD R105, R118, 0x1, R111 ;  /* 0x0000000176697824 */ /* 0x000fe200078e026f */
[----:B------:R-:W-:Y:S01]  /*5c40*/  HGMMA.64x128x16.F32 R24, R136, gdesc[UR12].tnspB, R24, gsb0 ;  /* 0x41e0000c88187df0 */ /* 0x000fe20008000818 */
[----:B------:R-:W0:Y:S08]  /*5c50*/  MUFU.TANH R140, R140 ;  /* 0x0000008c008c7308 */ /* 0x000e300000002400 */
[----:B------:R-:W0:Y:S01]  /*5c60*/  MUFU.TANH R142, R142 ;  /* 0x0000008e008e7308 */ /* 0x000e220000002400 */
[----:B------:R-:W-:-:S02]  /*5c70*/  WARPGROUP.DEPBAR.LE gsb0, 0x0 ;  /* 0x00008000000079c5 */ /* 0x000fc40000010000 */
[----:B------:R5:W-:Y:S02]  /*5c80*/  @!P1 SYNCS.ARRIVE.TRANS64.RED.A1T0 RZ, [R90+URZ], RZ ;  /* 0x000000ff5aff99a7 */ /* 0x000be4000810043f */
[----:B-----5:R-:W-:-:S06]  /*5c90*/  FMUL.FTZ R90, R135, UR56 ;  /* 0x00000038875a7c20 */ /* 0x020fcc0008410000 */
[----:B------:R-:W0:Y:S01]  /*5ca0*/  MUFU.TANH R90, R90 ;  /* 0x0000005a005a7308 */ /* 0x000e220000002400 */
[----:B-1234-:R-:W-:Y:S05]  /*5cb0*/  @!P2 BRA `(.L_x_941) ;  /* 0x000000000058a947 */ /* 0x01efea0003800000 */
[----:B------:R-:W-:Y:S01]  /*5cc0*/  IMAD R98, R16, UR7, R111 ;  /* 0x0000000710627c24 */ /* 0x000fe2000f8e026f */
[----:B------:R-:W-:Y:S03]  /*5cd0*/  BSSY B0, `(.L_x_942) ;  /* 0x0000011000007945 */ /* 0x000fe60003800000 */
[----:B------:R-:W-:-:S05]  /*5ce0*/  VIADD R111, R98, -UR60 ;  /* 0x8000003c626f7c36 */ /* 0x000fca0008000000 */
[----:B------:R-:W-:-:S13]  /*5cf0*/  ISETP.GT.AND P2, PT, R111, -0x1, PT ;  /* 0xffffffff6f00780c */ /* 0x000fda0003f44270 */
[----:B------:R-:W-:Y:S05]  /*5d00*/  @P2 BRA `(.L_x_943) ;  /* 0x0000000000202947 */ /* 0x000fea0003800000 */
[----:B------:R-:W-:Y:S01]  /*5d10*/  IMAD.U32 R116, RZ, RZ, UR6 ;  /* 0x00000006ff747e24 */ /* 0x000fe2000f8e00ff */
[----:B------:R-:W-:-:S04]  /*5d20*/  LOP3.LUT R111, RZ, R111, RZ, 0x33, !PT ;  /* 0x0000006fff6f7212 */ /* 0x000fc800078e33ff */
[----:B------:R-:W-:-:S13]  /*5d30*/  ISETP.NE.AND P2, PT, R116, 0x1, PT ;  /* 0x000000017400780c */ /* 0x000fda0003f45270 */
[----:B------:R-:W1:Y:S02]  /*5d40*/  @P2 LDC.64 R126, c[0x0][0x9e8] ;  /* 0x00027a00ff7e2b82 */ /* 0x000e640000000a00 */
[----:B-1----:R-:W-:-:S05]  /*5d50*/  @P2 IMAD.HI.U32 R98, R111, R126, RZ ;  /* 0x0000007e6f622227 */ /* 0x002fca00078e00ff */
[----:B------:R-:W-:-:S04]  /*5d60*/  @P2 SHF.R.U32.HI R111, RZ, R127, R98 ;  /* 0x0000007fff6f2219 */ /* 0x000fc80000011662 */
[----:B------:R-:W-:Y:S01]  /*5d70*/  LOP3.LUT R111, RZ, R111, RZ, 0x33, !PT ;  /* 0x0000006fff6f7212 */ /* 0x000fe200078e33ff */
[----:B------:R-:W-:Y:S06]  /*5d80*/  BRA `(.L_x_944) ;  /* 0x0000000000147947 */ /* 0x000fec0003800000 */
.L_x_943:
[----:B------:R-:W-:-:S05]  /*5d90*/  IMAD.U32 R116, RZ, RZ, UR6 ;  /* 0x00000006ff747e24 */ /* 0x000fca000f8e00ff */
[----:B------:R-:W-:-:S13]  /*5da0*/  ISETP.NE.AND P2, PT, R116, 0x1, PT ;  /* 0x000000017400780c */ /* 0x000fda0003f45270 */
[----:B------:R-:W1:Y:S02]  /*5db0*/  @P2 LDC.64 R126, c[0x0][0x9e8] ;  /* 0x00027a00ff7e2b82 */ /* 0x000e640000000a00 */
[----:B-1----:R-:W-:-:S05]  /*5dc0*/  @P2 IMAD.HI.U32 R98, R111, R126, RZ ;  /* 0x0000007e6f622227 */ /* 0x002fca00078e00ff */
[----:B------:R-:W-:-:S07]  /*5dd0*/  @P2 SHF.R.U32.HI R111, RZ, R127, R98 ;  /* 0x0000007fff6f2219 */ /* 0x000fce0000011662 */
.L_x_944:
[----:B------:R-:W-:Y:S05]  /*5de0*/  BSYNC B0 ;  /* 0x0000000000007941 */ /* 0x000fea0003800000 */
.L_x_942:
[----:B------:R-:W-:-:S05]  /*5df0*/  IMAD R111, R111, R116, R122 ;  /* 0x000000746f6f7224 */ /* 0x000fca00078e027a */
[----:B------:R-:W-:Y:S02]  /*5e00*/  VIADDMNMX R96, R111, R116, R96, PT ;  /* 0x000000746f607246 */ /* 0x000fe40003800160 */
[----:B------:R-:W-:-:S07]  /*5e10*/  VIMNMX R105, R105, R111, !PT ;  /* 0x0000006f69697248 */ /* 0x000fce0007fe0100 */
.L_x_941:
[C---:B------:R-:W-:Y:S02]  /*5e20*/  ISETP.GE.AND P2, PT, R115.reuse, 0x2, PT ;  /* 0x000000027300780c */ /* 0x040fe40003f46270 */
[----:B------:R-:W-:Y:S02]  /*5e30*/  ISETP.GE.AND P5, PT, R115, 0xa, PT ;  /* 0x0000000a7300780c */ /* 0x000fe40003fa6270 */
[----:B------:R-:W-:Y:S02]  /*5e40*/  ISETP.GT.AND P3, PT, R105, 0x1, !P2 ;  /* 0x000000016900780c */ /* 0x000fe40005764270 */
[----:B------:R-:W-:Y:S02]  /*5e50*/  P2R R123, PR, RZ, 0x20 ;  /* 0x00000020ff7b7803 */ /* 0x000fe40000000000 */
[----:B------:R-:W-:Y:S02]  /*5e60*/  ISETP.LT.OR P4, PT, R96, 0x2, P3 ;  /* 0x000000026000780c */ /* 0x000fe40001f81670 */
[----:B------:R-:W-:-:S02]  /*5e70*/  ISETP.GE.AND P3, PT, R115, 0x9, PT ;  /* 0x000000097300780c */ /* 0x000fc40003f66270 */
[----:B0-----:R-:W-:Y:S02]  /*5e80*/  FSEL R156, R144, -INF , !P4 ;  /* 0xff800000909c7808 */ /* 0x001fe40006000000 */
        /* <DEDUP_REMOVED lines=12> */
[----:B------:R-:W-:Y:S02]  /*5f50*/  FSEL R170, R94, -INF , !P4 ;  /* 0xff8000005eaa7808 */ /* 0x000fe40006000000 */
        /* <DEDUP_REMOVED lines=17> */
[----:B------:R-:W-:Y:S02]  /*6070*/  ISETP.LT.OR P4, PT, R96, 0x21, P4 ;  /* 0x000000216000780c */ /* 0x000fe40002781670 */
[----:B------:R-:W-:-:S02]  /*6080*/  P2R R135, PR, RZ, 0x20 ;  /* 0x00000020ff877803 */ /* 0x000fc40000000000 */
        /* <DEDUP_REMOVED lines=64> */
[----:B------:R-:W-:-:S04]  /*6490*/  ISETP.GT.AND P6, PT, R105, 0x58, !P5 ;  /* 0x000000586900780c */ /* 0x000fc80006fc4270 */
[----:B------:R-:W-:-:S04]  /*64a0*/  ISETP.LT.OR P6, PT, R96, 0x59, P6 ;  /* 0x000000596000780c */ /* 0x000fc800037c1670 */
[----:B------:R-:W-:Y:S02]  /*64b0*/  FSEL R92, R132, -INF , !P6 ;  /* 0xff800000845c7808 */ /* 0x000fe40007000000 */
[----:B------:R-:W-:-:S04]  /*64c0*/  ISETP.GE.AND P6, PT, R115, 0x1, PT ;  /* 0x000000017300780c */ /* 0x000fc80003fc6270 */
[----:B------:R-:W-:Y:S02]  /*64d0*/  P2R R119, PR, RZ, 0x40 ;  /* 0x00000040ff777803 */ /* 0x000fe40000000000 */
[----:B------:R-:W-:-:S04]  /*64e0*/  ISETP.GT.AND P6, PT, R105, RZ, !P6 ;  /* 0x000000ff6900720c */ /* 0x000fc800077c4270 */
[----:B------:R-:W-:-:S04]  /*64f0*/  ISETP.LT.OR P6, PT, R96, 0x1, P6 ;  /* 0x000000016000780c */ /* 0x000fc800037c1670 */
[----:B------:R-:W-:Y:S02]  /*6500*/  FSEL R174, R13, -INF , !P6 ;  /* 0xff8000000dae7808 */ /* 0x000fe40007000000 */
[----:B------:R-:W-:Y:S01]  /*6510*/  ISETP.GE.AND P6, PT, R115, 0x5a, PT ;  /* 0x0000005a7300780c */ /* 0x000fe20003fc6270 */
[----:B------:R-:W0:Y:S03]  /*6520*/  SHFL.IDX PT, R13, R108, 0x1, 0x1c1f ;  /* 0x003c1f006c0d7f89 */ /* 0x000e2600000e0000 */
[----:B------:R-:W-:Y:S02]  /*6530*/  P2R R129, PR, RZ, 0x40 ;  /* 0x00000040ff817803 */ /* 0x000fe40000000000 */
[----:B------:R-:W-:-:S04]  /*6540*/  ISETP.GT.AND P6, PT, R105, 0x59, !P6 ;  /* 0x000000596900780c */ /* 0x000fc800077c4270 */
[----:B------:R-:W-:-:S04]  /*6550*/  ISETP.LT.OR P6, PT, R96, 0x5a, P6 ;  /* 0x0000005a6000780c */ /* 0x000fc800037c1670 */
[----:B------:R-:W-:Y:S02]  /*6560*/  FSEL R96, R133, -INF , !P6 ;  /* 0xff80000085607808 */ /* 0x000fe40007000000 */
[----:B------:R-:W-:Y:S01]  /*6570*/  ISETP.NE.AND P6, PT, R161, RZ, PT ;  /* 0x000000ffa100720c */ /* 0x000fe20003fc5270 */
[--C-:B0-----:R-:W-:Y:S02]  /*6580*/  IMAD.IADD R105, R117, 0x1, R13.reuse ;  /* 0x0000000175697824 */ /* 0x101fe400078e020d */
[----:B------:R-:W-:-:S10]  /*6590*/  IMAD.IADD R111, R118, 0x1, R13 ;  /* 0x00000001766f7824 */ /* 0x000fd400078e020d */
[----:B------:R-:W-:Y:S05]  /*65a0*/  @!P6 BRA `(.L_x_945) ;  /* 0x000000000058e947 */ /* 0x000fea0003800000 */
        /* <DEDUP_REMOVED lines=8> */
[----:B------:R-:W0:Y:S02]  /*6630*/  @P6 LDC.64 R114, c[0x0][0x9e8] ;  /* 0x00027a00ff726b82 */ /* 0x000e240000000a00 */
[----:B0-----:R-:W-:-:S05]  /*6640*/  @P6 IMAD.HI.U32 R114, R13, R114, RZ ;  /* 0x000000720d726227 */ /* 0x001fca00078e00ff */
[----:B------:R-:W-:-:S04]  /*6650*/  @P6 SHF.R.U32.HI R13, RZ, R115, R114 ;  /* 0x00000073ff0d6219 */ /* 0x000fc80000011672 */
[----:B------:R-:W-:Y:S01]  /*6660*/  LOP3.LUT R13, RZ, R13, RZ, 0x33, !PT ;  /* 0x0000000dff0d7212 */ /* 0x000fe200078e33ff */
[----:B------:R-:W-:Y:S06]  /*6670*/  BRA `(.L_x_948) ;  /* 0x0000000000147947 */ /* 0x000fec0003800000 */
.L_x_947:
[----:B------:R-:W-:-:S05]  /*6680*/  IMAD.U32 R113, RZ, RZ, UR6 ;  /* 0x00000006ff717e24 */ /* 0x000fca000f8e00ff */
[----:B------:R-:W-:-:S13]  /*6690*/  ISETP.NE.AND P6, PT, R113, 0x1, PT ;  /* 0x000000017100780c */ /* 0x000fda0003fc5270 */
[----:B------:R-:W0:Y:S02]  /*66a0*/  @P6 LDC.64 R114, c[0x0][0x9e8] ;  /* 0x00027a00ff726b82 */ /* 0x000e240000000a00 */
[----:B0-----:R-:W-:-:S05]  /*66b0*/  @P6 IMAD.HI.U32 R114, R13, R114, RZ ;  /* 0x000000720d726227 */ /* 0x001fca00078e00ff */
[----:B------:R-:W-:-:S07]  /*66c0*/  @P6 SHF.R.U32.HI R13, RZ, R115, R114 ;  /* 0x00000073ff0d6219 */ /* 0x000fce0000011672 */
.L_x_948:
[----:B------:R-:W-:Y:S05]  /*66d0*/  BSYNC B0 ;  /* 0x0000000000007941 */ /* 0x000fea0003800000 */
.L_x_946:
[----:B------:R-:W-:-:S05]  /*66e0*/  IMAD R108, R13, R113, R122 ;  /* 0x000000710d6c7224 */ /* 0x000fca00078e027a */
[----:B------:R-:W-:Y:S02]  /*66f0*/  VIADDMNMX R105, R108, R113, R105, PT ;  /* 0x000000716c697246 */ /* 0x000fe40003800169 */
[----:B------:R-:W-:-:S07]  /*6700*/  VIMNMX R111, R111, R108, !PT ;  /* 0x0000006c6f6f7248 */ /* 0x000fce0007fe0100 */
.L_x_945:
[C---:B------:R-:W-:Y:S01]  /*6710*/  ISETP.GT.AND P2, PT, R111.reuse, 0x1, !P2 ;  /* 0x000000016f00780c */ /* 0x040fe20005744270 */
[----:B------:R-:W-:Y:S01]  /*6720*/  UMOV UR5, UR4 ;  /* 0x0000000400057c82 */ /* 0x000fe20008000000 */
        /* <DEDUP_REMOVED lines=39> */
[----:B------:R-:W-:Y:S02]  /*69a0*/  ISETP.GT.AND P2, PT, R111, 0x20, !P3 ;  /* 0x000000206f00780c */ /* 0x000fe40005f44270 */
[----:B------:R-:W-:-:S02]  /*69b0*/  ISETP.NE.AND P3, PT, R124, RZ, PT ;  /* 0x000000ff7c00720c */ /* 0x000fc40003f65270 */
        /* <DEDUP_REMOVED lines=24> */
[----:B------:R-:W-:Y:S02]  /*6b40*/  ISETP.GT.AND P2, PT, R111, 0x30, !P2 ;  /* 0x000000306f00780c */ /* 0x000fe40005744270 */
[----:B------:R-:W-:Y:S02]  /*6b50*/  FMNMX.FTZ R13, R92, R13, !PT ;  /* 0x0000000d5c0d7209 */ /* 0x000fe40007810000 */
[----:B------:R-:W-:Y:S02]  /*6b60*/  ISETP.LT.OR P2, PT, R105, 0x31, P2 ;  /* 0x000000316900780c */ /* 0x000fe40001741670 */
[----:B------:R-:W-:Y:S02]  /*6b70*/  FMNMX.FTZ R21, R96, R13, !PT ;  /* 0x0000000d60157209 */ /* 0x000fe40007810000 */
[----:B------:R-:W-:Y:S01]  /*6b80*/  FSEL R124, R101, -INF , !P2 ;  /* 0xff800000657c7808 */ /* 0x000fe20005000000 */
[----:B------:R-:W0:Y:S01]  /*6b90*/  LDC R13, c[0x0][0x988] ;  /* 0x00026200ff0d7b82 */ /* 0x000e220000000800 */
[----:B------:R-:W-:Y:S01]  /*6ba0*/  ISETP.NE.AND P2, PT, R141, RZ, PT ;  /* 0x000000ff8d00720c */ /* 0x000fe20003f45270 */
[----:B------:R-:W1:Y:S01]  /*6bb0*/  SHFL.BFLY PT, R160, R21, 0x2, 0x1f ;  /* 0x0c401f0015a07f89 */ /* 0x000e6200000e0000 */
[----:B------:R-:W-:-:S02]  /*6bc0*/  ISETP.NE.AND P6, PT, R125, RZ, PT ;  /* 0x000000ff7d00720c */ /* 0x000fc40003fc5270 */
[C---:B------:R-:W-:Y:S02]  /*6bd0*/  ISETP.GT.AND P2, PT, R111.reuse, 0x31, !P2 ;  /* 0x000000316f00780c */ /* 0x040fe40005744270 */
[----:B------:R-:W-:Y:S02]  /*6be0*/  ISETP.GT.AND P4, PT, R111, 0x51, !P4 ;  /* 0x000000516f00780c */ /* 0x000fe40006784270 */
[C---:B------:R-:W-:Y:S02]  /*6bf0*/  ISETP.LT.OR P2, PT, R105.reuse, 0x32, P2 ;  /* 0x000000326900780c */ /* 0x040fe40001741670 */
[----:B------:R-:W-:Y:S02]  /*6c00*/  ISETP.LT.OR P4, PT, R105, 0x52, P4 ;  /* 0x000000526900780c */ /* 0x000fe40002781670 */
[----:B------:R-:W-:Y:S02]  /*6c10*/  FSEL R126, R103, -INF , !P2 ;  /* 0xff800000677e7808 */ /* 0x000fe40005000000 */
[----:B------:R-:W-:-:S02]  /*6c20*/  ISETP.NE.AND P2, PT, R143, RZ, PT ;  /* 0x000000ff8f00720c */ /* 0x000fc40003f45270 */
[C---:B------:R-:W-:Y:S02]  /*6c30*/  ISETP.GT.AND P5, PT, R111.reuse, 0x58, !P5 ;  /* 0x000000586f00780c */ /* 0x040fe40006fa4270 */
[----:B------:R-:W-:Y:S02]  /*6c40*/  ISETP.GT.AND P2, PT, R111, 0x38, !P2 ;  /* 0x000000386f00780c */ /* 0x000fe40005744270 */
[----:B------:R-:W-:Y:S02]  /*6c50*/  FSEL R152, R152, -INF , !P4 ;  /* 0xff80000098987808 */ /* 0x000fe40006000000 */
[C---:B------:R-:W-:Y:S02]  /*6c60*/  ISETP.LT.OR P2, PT, R105.reuse, 0x39, P2 ;  /* 0x000000396900780c */ /* 0x040fe40001741670 */
[----:B------:R-:W-:Y:S02]  /*6c70*/  ISETP.LT.OR P5, PT, R105, 0x59, P5 ;  /* 0x000000596900780c */ /* 0x000fe40002fa1670 */
[----:B------:R-:W-:-:S02]  /*6c80*/  FSEL R132, R107, -INF , !P2 ;  /* 0xff8000006b847808 */ /* 0x000fc40005000000 */
[----:B------:R-:W-:Y:S02]  /*6c90*/  ISETP.NE.AND P2, PT, R145, RZ, PT ;  /* 0x000000ff9100720c */ /* 0x000fe40003f45270 */
[----:B-1----:R-:W-:Y:S02]  /*6ca0*/  FMNMX.FTZ R23, R21, R160, !PT ;  /* 0x000000a015177209 */ /* 0x002fe40007810000 */
[----:B------:R-:W-:-:S03]  /*6cb0*/  ISETP.GT.AND P2, PT, R111, 0x39, !P2 ;  /* 0x000000396f00780c */ /* 0x000fc60005744270 */
[----:B------:R-:W1:Y:S01]  /*6cc0*/  SHFL.BFLY PT, R160, R23, 0x1, 0x1f ;  /* 0x0c201f0017a07f89 */ /* 0x000e6200000e0000 */
[----:B------:R-:W-:-:S04]  /*6cd0*/  ISETP.LT.OR P2, PT, R105, 0x3a, P2 ;  /* 0x0000003a6900780c */ /* 0x000fc80001741670 */
[----:B------:R-:W-:Y:S02]  /*6ce0*/  FSEL R138, R109, -INF , !P2 ;  /* 0xff8000006d8a7808 */ /* 0x000fe40005000000 */
[----:B------:R-:W-:-:S04]  /*6cf0*/  ISETP.NE.AND P2, PT, R147, RZ, PT ;  /* 0x000000ff9300720c */ /* 0x000fc80003f45270 */
[----:B------:R-:W-:-:S04]  /*6d00*/  ISETP.GT.AND P2, PT, R111, 0x40, !P2 ;  /* 0x000000406f00780c */ /* 0x000fc80005744270 */
[----:B------:R-:W-:-:S04]  /*6d10*/  ISETP.LT.OR P2, PT, R105, 0x41, P2 ;  /* 0x000000416900780c */ /* 0x000fc80001741670 */
[----:B------:R-:W-:Y:S02]  /*6d20*/  FSEL R140, R140, -INF , !P2 ;  /* 0xff8000008c8c7808 */ /* 0x000fe40005000000 */
[----:B------:R-:W-:Y:S02]  /*6d30*/  ISETP.NE.AND P2, PT, R149, RZ, PT ;  /* 0x000000ff9500720c */ /* 0x000fe40003f45270 */
[----:B-1----:R-:W-:Y:S02]  /*6d40*/  FMNMX.FTZ R160, R23, R160, !PT ;  /* 0x000000a017a07209 */ /* 0x002fe40007810000 */
[----:B------:R-:W-:-:S04]  /*6d50*/  ISETP.GT.AND P2, PT, R111, 0x41, !P2 ;  /* 0x000000416f00780c */ /* 0x000fc80005744270 */
[----:B------:R-:W-:-:S04]  /*6d60*/  ISETP.LT.OR P2, PT, R105, 0x42, P2 ;  /* 0x000000426900780c */ /* 0x000fc80001741670 */
[----:B------:R-:W-:Y:S02]  /*6d70*/  FSEL R142, R142, -INF , !P2 ;  /* 0xff8000008e8e7808 */ /* 0x000fe40005000000 */
[----:B------:R-:W-:-:S04]  /*6d80*/  ISETP.NE.AND P2, PT, R121, RZ, PT ;  /* 0x000000ff7900720c */ /* 0x000fc80003f45270 */
[----:B------:R-:W-:-:S04]  /*6d90*/  ISETP.GT.AND P2, PT, R111, 0x48, !P2 ;  /* 0x000000486f00780c */ /* 0x000fc80005744270 */
[----:B------:R-:W-:-:S04]  /*6da0*/  ISETP.LT.OR P2, PT, R105, 0x49, P2 ;  /* 0x000000496900780c */ /* 0x000fc80001741670 */
[----:B------:R-:W-:Y:S02]  /*6db0*/  FSEL R146, R146, -INF , !P2 ;  /* 0xff80000092927808 */ /* 0x000fe40005000000 */
[----:B------:R-:W-:-:S04]  /*6dc0*/  ISETP.GT.AND P2, PT, R111, 0x49, !P3 ;  /* 0x000000496f00780c */ /* 0x000fc80005f44270 */
[----:B------:R-:W-:-:S04]  /*6dd0*/  ISETP.LT.OR P2, PT, R105, 0x4a, P2 ;  /* 0x0000004a6900780c */ /* 0x000fc80001741670 */
[----:B------:R-:W-:Y:S02]  /*6de0*/  FSEL R148, R148, -INF , !P2 ;  /* 0xff80000094947808 */ /* 0x000fe40005000000 */
[----:B------:R-:W-:Y:S02]  /*6df0*/  ISETP.GT.AND P2, PT, R111, 0x50, !P6 ;  /* 0x000000506f00780c */ /* 0x000fe40007744270 */
[----:B------:R-:W-:Y:S02]  /*6e00*/  ISETP.NE.AND P6, PT, R119, RZ, PT ;  /* 0x000000ff7700720c */ /* 0x000fe40003fc5270 */
[----:B------:R-:W-:-:S04]  /*6e10*/  ISETP.LT.OR P2, PT, R105, 0x51, P2 ;  /* 0x000000516900780c */ /* 0x000fc80001741670 */
[----:B------:R-:W-:Y:S02]  /*6e20*/  FSEL R150, R150, -INF , !P2 ;  /* 0xff80000096967808 */ /* 0x000fe40005000000 */
[----:B------:R-:W-:Y:S02]  /*6e30*/  ISETP.GT.AND P2, PT, R111, RZ, !P6 ;  /* 0x000000ff6f00720c */ /* 0x000fe40007744270 */
[----:B------:R-:W-:Y:S02]  /*6e40*/  ISETP.NE.AND P6, PT, R129, RZ, PT ;  /* 0x000000ff8100720c */ /* 0x000fe40003fc5270 */
[----:B------:R-:W-:Y:S02]  /*6e50*/  ISETP.LT.OR P2, PT, R105, 0x1, P2 ;  /* 0x000000016900780c */ /* 0x000fe40001741670 */
[----:B------:R-:W-:Y:S02]  /*6e60*/  ISETP.GT.AND P3, PT, R111, 0x59, !P6 ;  /* 0x000000596f00780c */ /* 0x000fe40007764270 */
[----:B------:R-:W-:Y:S01]  /*6e70*/  FSEL R107, R0, -INF , !P2 ;  /* 0xff800000006b7808 */ /* 0x000fe20005000000 */
[C---:B0-----:R-:W-:Y:S01]  /*6e80*/  FMUL.FTZ R0, R160.reuse, R13 ;  /* 0x0000000da0007220 */ /* 0x041fe20000410000 */
[----:B------:R-:W-:-:S02]  /*6e90*/  FSETP.NEU.FTZ.AND P2, PT, R160, -INF , PT ;  /* 0xff800000a000780b */ /* 0x000fc40003f5d000 */
[----:B------:R-:W-:Y:S02]  /*6ea0*/  FMNMX.FTZ R21, R107, R10, !PT ;  /* 0x0000000a6b157209 */ /* 0x000fe40007810000 */
[----:B------:R-:W-:Y:S02]  /*6eb0*/  FSEL R113, R0, RZ, P2 ;  /* 0x000000ff00717208 */ /* 0x000fe40001000000 */
[----:B------:R-:W-:Y:S02]  /*6ec0*/  FMNMX.FTZ R23, R2, R21, !PT ;  /* 0x0000001502177209 */ /* 0x000fe40007810000 */
[----:B------:R-:W-:Y:S01]  /*6ed0*/  ISETP.LT.OR P3, PT, R105, 0x5a, P3 ;  /* 0x0000005a6900780c */ /* 0x000fe20001f61670 */
[--C-:B------:R-:W-:Y:S01]  /*6ee0*/  FFMA.FTZ R0, R174, R13, -R113.reuse ;  /* 0x0000000dae007223 */ /* 0x100fe20000010871 */
[----:B------:R-:W-:Y:S01]  /*6ef0*/  FMNMX.FTZ R23, R20, R23, !PT ;  /* 0x0000001714177209 */ /* 0x000fe20007810000 */
[-CC-:B------:R-:W-:Y:S01]  /*6f00*/  FFMA.FTZ R168, R168, R13.reuse, -R113.reuse ;  /* 0x0000000da8a87223 */ /* 0x180fe20000010871 */
[--C-:B------:R-:W-:Y:S01]  /*6f10*/  FFMA.FTZ R105, R94, R13, -R113.reuse ;  /* 0x0000000d5e697223 */ /* 0x100fe20000010871 */
[----:B------:R0:W-:Y:S01]  /*6f20*/  MUFU.EX2 R21, R0 ;  /* 0x0000000000157308 */ /* 0x0001e20000000800 */
[----:B------:R-:W-:Y:S01]  /*6f30*/  FMNMX.FTZ R23, R108, R23, !PT ;  /* 0x000000176c177209 */ /* 0x000fe20007810000 */
[-CC-:B------:R-:W-:Y:S01]  /*6f40*/  FFMA.FTZ R156, R156, R13.reuse, -R113.reuse ;  /* 0x0000000d9c9c7223 */ /* 0x180fe20000010871 */
[-CC-:B------:R-:W-:Y:S01]  /*6f50*/  FFMA.FTZ R158, R158, R13.reuse, -R113.reuse ;  /* 0x0000000d9e9e7223 */ /* 0x180fe20000010871 */
[--C-:B------:R-:W-:Y:S01]  /*6f60*/  FFMA.FTZ R172, R172, R13, -R113.reuse ;  /* 0x0000000dacac7223 */ /* 0x100fe20000010871 */
[----:B------:R-:W-:Y:S01]  /*6f70*/  FMNMX.FTZ R23, R22, R23, !PT ;  /* 0x0000001716177209 */ /* 0x000fe20007810000 */
[-CC-:B------:R-:W-:Y:S01]  /*6f80*/  FFMA.FTZ R170, R170, R13.reuse, -R113.reuse ;  /* 0x0000000daaaa7223 */ /* 0x180fe20000010871 */
[--C-:B------:R-:W-:Y:S01]  /*6f90*/  FFMA.FTZ R154, R154, R13, -R113.reuse ;  /* 0x0000000d9a9a7223 */ /* 0x100fe20000010871 */
[----:B------:R-:W-:Y:S01]  /*6fa0*/  MUFU.EX2 R156, R156 ;  /* 0x0000009c009c7308 */ /* 0x000fe20000000800 */
[----:B------:R-:W-:Y:S01]  /*6fb0*/  FMNMX.FTZ R23, R114, R23, !PT ;  /* 0x0000001772177209 */ /* 0x000fe20007810000 */
[-CC-:B0-----:R-:W-:Y:S01]  /*6fc0*/  FFMA.FTZ R0, R166, R13.reuse, -R113.reuse ;  /* 0x0000000da6007223 */ /* 0x181fe20000010871 */
[----:B------:R-:W-:Y:S01]  /*6fd0*/  FSEL R166, R89, -INF , !P5 ;  /* 0xff80000059a67808 */ /* 0x000fe20006800000 */
[--C-:B------:R-:W-:Y:S01]  /*6fe0*/  FFMA.FTZ R162, R162, R13, -R113.reuse ;  /* 0x0000000da2a27223 */ /* 0x100fe20000010871 */
[----:B------:R-:W-:Y:S01]  /*6ff0*/  FMNMX.FTZ R23, R88, R23, !PT ;  /* 0x0000001758177209 */ /* 0x000fe20007810000 */
[-CC-:B------:R-:W-:Y:S01]  /*7000*/  FFMA.FTZ R164, R164, R13.reuse, -R113.reuse ;  /* 0x0000000da4a47223 */ /* 0x180fe20000010871 */
[--C-:B------:R-:W-:Y:S01]  /*7010*/  FFMA.FTZ R89, R144, R13, -R113.reuse ;  /* 0x0000000d90597223 */ /* 0x100fe20000010871 */
        /* <DEDUP_REMOVED lines=14> */
[----:B------:R-:W-:-:S02]  /*7100*/  FFMA.FTZ R92, R92, R13, -R113 ;  /* 0x0000000d5c5c7223 */ /* 0x000fc40000010871 */
[----:B------:R-:W-:Y:S01]  /*7110*/  MUFU.EX2 R91, R170 ;  /* 0x000000aa005b7308 */ /* 0x000fe20000000800 */
[----:B------:R-:W-:-:S04]  /*7120*/  FMNMX.FTZ R93, R134, R93, !PT ;  /* 0x0000005d865d7209 */ /* 0x000fc80007810000 */
[----:B------:R-:W-:-:S03]  /*7130*/  FMNMX.FTZ R93, R124, R93, !PT ;  /* 0x0000005d7c5d7209 */ /* 0x000fc60007810000 */
[----:B------:R-:W-:Y:S01]  /*7140*/  MUFU.EX2 R154, R154 ;  /* 0x0000009a009a7308 */ /* 0x000fe20000000800 */
[----:B------:R-:W-:-:S04]  /*7150*/  FMNMX.FTZ R95, R126, R93, !PT ;  /* 0x0000005d7e5f7209 */ /* 0x000fc80007810000 */
[----:B------:R-:W-:-:S03]  /*7160*/  FMNMX.FTZ R95, R132, R95, !PT ;  /* 0x0000005f845f7209 */ /* 0x000fc60007810000 */
[----:B------:R0:W-:Y:S01]  /*7170*/  MUFU.EX2 R93, R168 ;  /* 0x000000a8005d7308 */ /* 0x0001e20000000800 */
[----:B------:R-:W-:-:S04]  /*7180*/  FMNMX.FTZ R95, R138, R95, !PT ;  /* 0x0000005f8a5f7209 */ /* 0x000fc80007810000 */
[----:B------:R-:W-:-:S03]  /*7190*/  FMNMX.FTZ R95, R140, R95, !PT ;  /* 0x0000005f8c5f7209 */ /* 0x000fc60007810000 */
[----:B------:R-:W-:Y:S01]  /*71a0*/  MUFU.EX2 R162, R162 ;  /* 0x000000a200a27308 */ /* 0x000fe20000000800 */
[----:B------:R-:W-:Y:S02]  /*71b0*/  FMNMX.FTZ R97, R142, R95, !PT ;  /* 0x0000005f8e617209 */ /* 0x000fe40007810000 */
[----:B0-----:R-:W-:Y:S02]  /*71c0*/  FSEL R168, R90, -INF , !P3 ;  /* 0xff8000005aa87808 */ /* 0x001fe40005800000 */
[----:B------:R-:W-:-:S03]  /*71d0*/  FMNMX.FTZ R97, R146, R97, !PT ;  /* 0x0000006192617209 */ /* 0x000fc60007810000 */
[----:B------:R0:W-:Y:S01]  /*71e0*/  MUFU.EX2 R95, R0 ;  /* 0x00000000005f7308 */ /* 0x0001e20000000800 */
[----:B------:R-:W-:-:S04]  /*71f0*/  FMNMX.FTZ R97, R148, R97, !PT ;  /* 0x0000006194617209 */ /* 0x000fc80007810000 */
[----:B------:R-:W-:-:S03]  /*7200*/  FMNMX.FTZ R97, R150, R97, !PT ;  /* 0x0000006196617209 */ /* 0x000fc60007810000 */
[----:B------:R-:W-:Y:S01]  /*7210*/  MUFU.EX2 R164, R164 ;  /* 0x000000a400a47308 */ /* 0x000fe20000000800 */
[----:B------:R-:W-:-:S04]  /*7220*/  FMNMX.FTZ R97, R152, R97, !PT ;  /* 0x0000006198617209 */ /* 0x000fc80007810000 */
[----:B------:R-:W-:-:S03]  /*7230*/  FMNMX.FTZ R97, R166, R97, !PT ;  /* 0x00000061a6617209 */ /* 0x000fc60007810000 */
[----:B------:R-:W-:Y:S01]  /*7240*/  MUFU.EX2 R89, R89 ;  /* 0x0000005900597308 */ /* 0x000fe20000000800 */
[----:B0-----:R-:W-:Y:S01]  /*7250*/  FMNMX.FTZ R0, R168, R97, !PT ;  /* 0x00000061a8007209 */ /* 0x001fe20007810000 */
[----:B------:R-:W-:-:S04]  /*7260*/  FFMA.FTZ R97, R116, R13, -R113 ;  /* 0x0000000d74617223 */ /* 0x000fc80000010871 */
[----:B------:R-:W0:Y:S02]  /*7270*/  SHFL.BFLY PT, R103, R0, 0x2, 0x1f ;  /* 0x0c401f0000677f89 */ /* 0x000e2400000e0000 */
[----:B------:R-:W-:Y:S08]  /*7280*/  MUFU.EX2 R136, R136 ;  /* 0x0000008800887308 */ /* 0x000ff00000000800 */
[----:B------:R-:W-:Y:S08]  /*7290*/  MUFU.EX2 R144, R144 ;  /* 0x0000009000907308 */ /* 0x000ff00000000800 */
[----:B------:R-:W-:Y:S01]  /*72a0*/  MUFU.EX2 R97, R97 ;  /* 0x0000006100617308 */ /* 0x000fe20000000800 */
[----:B0-----:R-:W-:Y:S01]  /*72b0*/  FMNMX.FTZ R90, R0, R103, !PT ;  /* 0x00000067005a7209 */ /* 0x001fe20007810000 */
[----:B------:R-:W-:Y:S01]  /*72c0*/  FFMA.FTZ R103, R100, R13, -R113 ;  /* 0x0000000d64677223 */ /* 0x000fe20000010871 */
[----:B------:R-:W-:-:S05]  /*72d0*/  FSEL R0, R160, RZ, P2 ;  /* 0x000000ffa0007208 */ /* 0x000fca0001000000 */
[----:B------:R-:W-:Y:S01]  /*72e0*/  MUFU.EX2 R99, R99 ;  /* 0x0000006300637308 */ /* 0x000fe20000000800 */
[----:B------:R-:W0:Y:S01]  /*72f0*/  SHFL.BFLY PT, R109, R90, 0x1, 0x1f ;  /* 0x0c201f005a6d7f89 */ /* 0x000e2200000e0000 */
[----:B------:R-:W-:Y:S01]  /*7300*/  FADD.FTZ R0, -R0, R11 ;  /* 0x0000000b00007221 */ /* 0x000fe20000010100 */
[----:B------:R-:W-:-:S03]  /*7310*/  FFMA.FTZ R11, R96, R13, -R113 ;  /* 0x0000000d600b7223 */ /* 0x000fc60000010871 */
[----:B------:R-:W-:Y:S02]  /*7320*/  FMUL.FTZ R0, R0, R13 ;  /* 0x0000000d00007220 */ /* 0x000fe40000410000 */
[----:B------:R-:W-:Y:S08]  /*7330*/  MUFU.EX2 R110, R110 ;  /* 0x0000006e006e7308 */ /* 0x000ff00000000800 */
[----:B------:R-:W1:Y:S08]  /*7340*/  MUFU.EX2 R0, R0 ;  /* 0x0000000000007308 */ /* 0x000e700000000800 */
[----:B------:R-:W-:Y:S01]  /*7350*/  MUFU.EX2 R101, R101 ;  /* 0x0000006500657308 */ /* 0x000fe20000000800 */
[----:B0-----:R-:W-:-:S04]  /*7360*/  FMNMX.FTZ R90, R90, R109, !PT ;  /* 0x0000006d5a5a7209 */ /* 0x001fc80007810000 */
[C---:B------:R-:W-:Y:S01]  /*7370*/  FSETP.NEU.FTZ.AND P2, PT, R90.reuse, -INF , PT ;  /* 0xff8000005a00780b */ /* 0x040fe20003f5d000 */
[----:B------:R-:W-:Y:S02]  /*7380*/  FMUL.FTZ R94, R90, R13 ;  /* 0x0000000d5a5e7220 */ /* 0x000fe40000410000 */
[----:B------:R-:W-:Y:S01]  /*7390*/  MUFU.EX2 R104, R104 ;  /* 0x0000006800687308 */ /* 0x000fe20000000800 */
[----:B-1----:R-:W-:Y:S02]  /*73a0*/  FFMA.FTZ R7, R0, R7, R21 ;  /* 0x0000000700077223 */ /* 0x002fe40000010015 */
[----:B------:R-:W-:Y:S02]  /*73b0*/  FSEL R109, R94, RZ, P2 ;  /* 0x000000ff5e6d7208 */ /* 0x000fe40001000000 */
[C---:B------:R-:W-:Y:S01]  /*73c0*/  FADD.FTZ R7, R156.reuse, R7 ;  /* 0x000000079c077221 */ /* 0x040fe20000010000 */
[----:B------:R-:W-:Y:S02]  /*73d0*/  F2FP.F16.F32.PACK_AB R156, R156, R21 ;  /* 0x000000159c9c723e */ /* 0x000fe400000000ff */
[-CC-:B------:R-:W-:Y:S01]  /*73e0*/  FFMA.FTZ R157, R107, R13.reuse, -R109.reuse ;  /* 0x0000000d6b9d7223 */ /* 0x180fe2000001086d */
[-CC-:B------:R-:W-:Y:S01]  /*73f0*/  FFMA.FTZ R2, R2, R13.reuse, -R109.reuse ;  /* 0x0000000d02027223 */ /* 0x180fe2000001086d */
[----:B------:R-:W-:Y:S01]  /*7400*/  FSEL R107, R90, RZ, P2 ;  /* 0x000000ff5a6b7208 */ /* 0x000fe20001000000 */
        /* <DEDUP_REMOVED lines=10> */
[----:B------:R-:W-:Y:S01]  /*74b0*/  MUFU.EX2 R157, R157 ;  /* 0x0000009d009d7308 */ /* 0x000fe20000000800 */
[----:B0-----:R-:W-:Y:S01]  /*74c0*/  FADD.FTZ R2, -R107, R10 ;  /* 0x0000000a6b027221 */ /* 0x001fe20000010100 */
[----:B------:R-:W-:Y:S01]  /*74d0*/  FADD.FTZ R10, R158, R7 ;  /* 0x000000079e0a7221 */ /* 0x000fe20000010000 */
[----:B------:R-:W-:Y:S01]  /*74e0*/  FFMA.FTZ R134, R134, R13, -R109 ;  /* 0x0000000d86867223 */ /* 0x000fe2000001086d */
[----:B------:R-:W-:-:S02]  /*74f0*/  IMAD.U32 R20, RZ, RZ, UR11 ;  /* 0x0000000bff147e24 */ /* 0x000fc4000f8e00ff */
[-C--:B------:R-:W-:Y:S01]  /*7500*/  FMUL.FTZ R2, R2, R13.reuse ;  /* 0x0000000d02027220 */ /* 0x080fe20000410000 */
[----:B------:R-:W-:Y:S01]  /*7510*/  FADD.FTZ R10, R23, R10 ;  /* 0x0000000a170a7221 */ /* 0x000fe20000010000 */
[-CC-:B------:R-:W-:Y:S01]  /*7520*/  FFMA.FTZ R124, R124, R13.reuse, -R109.reuse ;  /* 0x0000000d7c7c7223 */ /* 0x180fe2000001086d */
[----:B------:R-:W-:Y:S01]  /*7530*/  MUFU.EX2 R159, R159 ;  /* 0x0000009f009f7308 */ /* 0x000fe20000000800 */
[----:B------:R-:W-:Y:S02]  /*7540*/  @!P1 VIADD R20, R20, 0x2a860 ;  /* 0x0002a86014149836 */ /* 0x000fe40000000000 */
[----:B------:R-:W-:Y:S01]  /*7550*/  FADD.FTZ R7, R91, R10 ;  /* 0x0000000a5b077221 */ /* 0x000fe20000010000 */
[-CC-:B------:R-:W-:Y:S01]  /*7560*/  FFMA.FTZ R126, R126, R13.reuse, -R109.reuse ;  /* 0x0000000d7e7e7223 */ /* 0x180fe2000001086d */
[-CC-:B------:R-:W-:Y:S01]  /*7570*/  FFMA.FTZ R132, R132, R13.reuse, -R109.reuse ;  /* 0x0000000d84847223 */ /* 0x180fe2000001086d */
[-C--:B------:R-:W-:Y:S01]  /*7580*/  FFMA.FTZ R138, R138, R13.reuse, -R109 ;  /* 0x0000000d8a8a7223 */ /* 0x080fe2000001086d */
[----:B------:R-:W-:Y:S01]  /*7590*/  FADD.FTZ R10, R154, R7 ;  /* 0x000000079a0a7221 */ /* 0x000fe20000010000 */
[----:B------:R-:W-:Y:S01]  /*75a0*/  @!P1 PRMT R20, RZ, 0x654, R20 ;  /* 0x00000654ff149816 */ /* 0x000fe20000000014 */
[----:B------:R-:W0:Y:S01]  /*75b0*/  MUFU.EX2 R2, R2 ;  /* 0x0000000200027308 */ /* 0x000e220000000800 */
[-CC-:B------:R-:W-:Y:S01]  /*75c0*/  FFMA.FTZ R140, R140, R13.reuse, -R109.reuse ;  /* 0x0000000d8c8c7223 */ /* 0x180fe2000001086d */
[----:B------:R-:W-:Y:S01]  /*75d0*/  FADD.FTZ R7, R93, R10 ;  /* 0x0000000a5d077221 */ /* 0x000fe20000010000 */
[----:B------:R1:W-:Y:S01]  /*75e0*/  @!P1 SYNCS.ARRIVE.TRANS64.RED.A1T0 RZ, [R20+URZ], RZ ;  /* 0x000000ff14ff99a7 */ /* 0x0003e2000810043f */
[-CC-:B------:R-:W-:Y:S01]  /*75f0*/  FFMA.FTZ R142, R142, R13.reuse, -R109.reuse ;  /* 0x0000000d8e8e7223 */ /* 0x180fe2000001086d */
[-C--:B------:R-:W-:Y:S01]  /*7600*/  FFMA.FTZ R146, R146, R13.reuse, -R109 ;  /* 0x0000000d92927223 */ /* 0x080fe2000001086d */
[----:B------:R-:W-:Y:S01]  /*7610*/  FADD.FTZ R10, R162, R7 ;  /* 0x00000007a20a7221 */ /* 0x000fe20000010000 */
[-CC-:B------:R-:W-:Y:S01]  /*7620*/  FFMA.FTZ R148, R148, R13.reuse, -R109.reuse ;  /* 0x0000000d94947223 */ /* 0x180fe2000001086d */
[----:B------:R-:W2:Y:S01]  /*7630*/  MUFU.EX2 R108, R108 ;  /* 0x0000006c006c7308 */ /* 0x000ea20000000800 */
[----:B------:R-:W-:Y:S01]  /*7640*/  F2FP.F16.F32.PACK_AB R158, R23, R158 ;  /* 0x0000009e179e723e */ /* 0x000fe200000000ff */
[----:B------:R-:W-:Y:S01]  /*7650*/  FADD.FTZ R7, R95, R10 ;  /* 0x0000000a5f077221 */ /* 0x000fe20000010000 */
[----:B------:R-:W-:Y:S01]  /*7660*/  FFMA.FTZ R166, R166, R13, -R109 ;  /* 0x0000000da6a67223 */ /* 0x000fe2000001086d */
[C---:B------:R-:W-:Y:S01]  /*7670*/  ISETP.GT.AND P2, PT, R12.reuse, R15, PT ;  /* 0x0000000f0c00720c */ /* 0x040fe20003f44270 */
[----:B------:R-:W-:-:S02]  /*7680*/  VIADD R12, R12, 0xffffffff ;  /* 0xffffffff0c0c7836 */ /* 0x000fc40000000000 */
[----:B------:R-:W-:Y:S01]  /*7690*/  FADD.FTZ R10, R164, R7 ;  /* 0x00000007a40a7221 */ /* 0x000fe20000010000 */
[----:B------:R-:W3:Y:S01]  /*76a0*/  MUFU.EX2 R153, R22 ;  /* 0x0000001600997308 */ /* 0x000ee20000000800 */
[----:B0-----:R-:W-:Y:S02]  /*76b0*/  FFMA.FTZ R6, R2, R6, R157 ;  /* 0x0000000602067223 */ /* 0x001fe4000001009d */
[----:B------:R-:W-:Y:S01]  /*76c0*/  FADD.FTZ R7, R89, R10 ;  /* 0x0000000a59077221 */ /* 0x000fe20000010000 */
[C---:B------:R-:W-:Y:S01]  /*76d0*/  F2FP.F16.F32.PACK_AB R157, R94.reuse, R157 ;  /* 0x0000009d5e9d723e */ /* 0x040fe200000000ff */
[----:B------:R-:W-:Y:S02]  /*76e0*/  FADD.FTZ R6, R94, R6 ;  /* 0x000000065e067221 */ /* 0x000fe40000010000 */
[----:B------:R-:W-:Y:S01]  /*76f0*/  FADD.FTZ R7, R136, R7 ;  /* 0x0000000788077221 */ /* 0x000fe20000010000 */
[----:B------:R-:W0:Y:S01]  /*7700*/  MUFU.EX2 R114, R114 ;  /* 0x0000007200727308 */ /* 0x000e220000000800 */
[----:B------:R-:W-:-:S02]  /*7710*/  FADD.FTZ R6, R159, R6 ;  /* 0x000000069f067221 */ /* 0x000fc40000010000 */
[----:B------:R-:W-:Y:S01]  /*7720*/  FADD.FTZ R10, R144, R7 ;  /* 0x00000007900a7221 */ /* 0x000fe20000010000 */
[C---:B------:R-:W-:Y:S01]  /*7730*/  F2FP.F16.F32.PACK_AB R144, R97.reuse, R144 ;  /* 0x000000906190723e */ /* 0x040fe200000000ff */
[C---:B--2---:R-:W-:Y:S02]  /*7740*/  FADD.FTZ R6, R108.reuse, R6 ;  /* 0x000000066c067221 */ /* 0x044fe40000010000 */
[----:B-1----:R-:W-:Y:S01]  /*7750*/  FADD.FTZ R20, R97, R10 ;  /* 0x0000000a61147221 */ /* 0x002fe20000010000 */
[----:B------:R-:W-:Y:S01]  /*7760*/  F2FP.F16.F32.PACK_AB R159, R108, R159 ;  /* 0x0000009f6c9f723e */ /* 0x000fe200000000ff */
[----:B------:R-:W1:Y:S01]  /*7770*/  MUFU.EX2 R155, R88 ;  /* 0x00000058009b7308 */ /* 0x000e620000000800 */
[----:B---3--:R-:W-:Y:S01]  /*7780*/  FADD.FTZ R6, R153, R6 ;  /* 0x0000000699067221 */ /* 0x008fe20000010000 */
[----:B------:R-:W-:-:S04]  /*7790*/  FADD.FTZ R107, R99, R20 ;  /* 0x00000014636b7221 */ /* 0x000fc80000010000 */
[----:B------:R-:W-:Y:S02]  /*77a0*/  FADD.FTZ R20, R110, R107 ;  /* 0x0000006b6e147221 */ /* 0x000fe40000010000 */
[----:B------:R-:W2:Y:S01]  /*77b0*/  MUFU.EX2 R118, R118 ;  /* 0x0000007600767308 */ /* 0x000ea20000000800 */
[C---:B0-----:R-:W-:Y:S01]  /*77c0*/  FADD.FTZ R6, R114.reuse, R6 ;  /* 0x0000000672067221 */ /* 0x041fe20000010000 */
[----:B------:R-:W-:Y:S01]  /*77d0*/  FADD.FTZ R107, R101, R20 ;  /* 0x00000014656b7221 */ /* 0x000fe20000010000 */
[----:B------:R-:W-:-:S03]  /*77e0*/  F2FP.F16.F32.PACK_AB R153, R114, R153 ;  /* 0x000000997299723e */ /* 0x000fc600000000ff */
[----:B------:R-:W-:Y:S02]  /*77f0*/  FADD.FTZ R107, R104, R107 ;  /* 0x0000006b686b7221 */ /* 0x000fe40000010000 */
[----:B------:R-:W0:Y:S01]  /*7800*/  MUFU.EX2 R149, R122 ;  /* 0x0000007a00957308 */ /* 0x000e220000000800 */
[----:B-1----:R-:W-:-:S07]  /*7810*/  FADD.FTZ R6, R155, R6 ;  /* 0x000000069b067221 */ /* 0x002fce0000010000 */
[----:B------:R-:W1:Y:S01]  /*7820*/  MUFU.EX2 R128, R128 ;  /* 0x0000008000807308 */ /* 0x000e620000000800 */
[C---:B--2---:R-:W-:Y:S01]  /*7830*/  FADD.FTZ R6, R118.reuse, R6 ;  /* 0x0000000676067221 */ /* 0x044fe20000010000 */
[----:B------:R-:W-:-:S06]  /*7840*/  F2FP.F16.F32.PACK_AB R155, R118, R155 ;  /* 0x0000009b769b723e */ /* 0x000fcc00000000ff */
[----:B------:R-:W2:Y:S01]  /*7850*/  MUFU.EX2 R151, R130 ;  /* 0x0000008200977308 */ /* 0x000ea20000000800 */
[----:B0-----:R-:W-:Y:S01]  /*7860*/  FADD.FTZ R7, R149, R6 ;  /* 0x0000000695077221 */ /* 0x001fe20000010000 */
[----:B------:R-:W-:Y:S01]  /*7870*/  FFMA.FTZ R6, R150, R13, -R109 ;  /* 0x0000000d96067223 */ /* 0x000fe2000001086d */
[----:B------:R-:W-:-:S05]  /*7880*/  F2FP.F16.F32.PACK_AB R150, R136, R89 ;  /* 0x000000598896723e */ /* 0x000fca00000000ff */
[----:B------:R-:W0:Y:S01]  /*7890*/  MUFU.EX2 R134, R134 ;  /* 0x0000008600867308 */ /* 0x000e220000000800 */
[----:B-1----:R-:W-:Y:S01]  /*78a0*/  FADD.FTZ R10, R128, R7 ;  /* 0x00000007800a7221 */ /* 0x002fe20000010000 */
[-CC-:B------:R-:W-:Y:S01]  /*78b0*/  FFMA.FTZ R7, R152, R13.reuse, -R109.reuse ;  /* 0x0000000d98077223 */ /* 0x180fe2000001086d */
[----:B------:R-:W-:Y:S01]  /*78c0*/  FFMA.FTZ R109, R168, R13, -R109 ;  /* 0x0000000da86d7223 */ /* 0x000fe2000001086d */
[----:B------:R-:W-:Y:S02]  /*78d0*/  F2FP.F16.F32.PACK_AB R152, R154, R91 ;  /* 0x0000005b9a98723e */ /* 0x000fe400000000ff */
[----:B------:R-:W-:Y:S02]  /*78e0*/  F2FP.F16.F32.PACK_AB R154, R162, R93 ;  /* 0x0000005da29a723e */ /* 0x000fe400000000ff */
[----:B------:R-:W1:Y:S01]  /*78f0*/  MUFU.EX2 R145, R124 ;  /* 0x0000007c00917308 */ /* 0x000e620000000800 */
[----:B--2---:R-:W-:Y:S01]  /*7900*/  FADD.FTZ R10, R151, R10 ;  /* 0x0000000a970a7221 */ /* 0x004fe20000010000 */
[----:B------:R-:W-:-:S06]  /*7910*/  F2FP.F16.F32.PACK_AB R149, R128, R149 ;  /* 0x000000958095723e */ /* 0x000fcc00000000ff */
[----:B------:R-:W2:Y:S01]  /*7920*/  MUFU.EX2 R126, R126 ;  /* 0x0000007e007e7308 */ /* 0x000ea20000000800 */
[C---:B0-----:R-:W-:Y:S01]  /*7930*/  FADD.FTZ R10, R134.reuse, R10 ;  /* 0x0000000a860a7221 */ /* 0x041fe20000010000 */
[----:B------:R-:W-:-:S06]  /*7940*/  F2FP.F16.F32.PACK_AB R151, R134, R151 ;  /* 0x000000978697723e */ /* 0x000fcc00000000ff */
        /* <DEDUP_REMOVED lines=8> */
[----:B-1----:R-:W-:Y:S01]  /*79d0*/  FADD.FTZ R10, R22, R10 ;  /* 0x0000000a160a7221 */ /* 0x002fe20000010000 */
[----:B--2---:R-:W-:Y:S02]  /*79e0*/  F2FP.F16.F32.PACK_AB R140, R104, R101 ;  /* 0x00000065688c723e */ /* 0x004fe400000000ff */
[----:B------:R-:W-:-:S04]  /*79f0*/  F2FP.F16.F32.PACK_AB R147, R22, R147 ;  /* 0x000000931693723e */ /* 0x000fc800000000ff */
[----:B------:R-:W1:Y:S01]  /*7a00*/  MUFU.EX2 R102, R102 ;  /* 0x0000006600667308 */ /* 0x000e620000000800 */
[----:B---3--:R-:W-:-:S07]  /*7a10*/  FADD.FTZ R10, R141, R10 ;  /* 0x0000000a8d0a7221 */ /* 0x008fce0000010000 */
[----:B------:R2:W3:Y:S01]  /*7a20*/  MUFU.EX2 R143, R146 ;  /* 0x00000092008f7308 */ /* 0x0004e20000000800 */
[C---:B0-----:R-:W-:Y:S01]  /*7a30*/  FADD.FTZ R10, R88.reuse, R10 ;  /* 0x0000000a580a7221 */ /* 0x041fe20000010000 */
[----:B------:R-:W-:-:S06]  /*7a40*/  F2FP.F16.F32.PACK_AB R141, R88, R141 ;  /* 0x0000008d588d723e */ /* 0x000fcc00000000ff */
[----:B------:R-:W0:Y:S01]  /*7a50*/  MUFU.EX2 R103, R103 ;  /* 0x0000006700677308 */ /* 0x000e220000000800 */
[----:B-1----:R-:W-:Y:S01]  /*7a60*/  FADD.FTZ R20, R102, R107 ;  /* 0x0000006b66147221 */ /* 0x002fe20000010000 */
[----:B--2---:R-:W-:-:S06]  /*7a70*/  F2FP.F16.F32.PACK_AB R146, R110, R99 ;  /* 0x000000636e92723e */ /* 0x004fcc00000000ff */
[----:B------:R1:W2:Y:S01]  /*7a80*/  MUFU.EX2 R96, R148 ;  /* 0x0000009400607308 */ /* 0x0002a20000000800 */
[----:B---3--:R-:W-:-:S07]  /*7a90*/  FADD.FTZ R10, R143, R10 ;  /* 0x0000000a8f0a7221 */ /* 0x008fce0000010000 */
[----:B------:R-:W3:Y:S01]  /*7aa0*/  MUFU.EX2 R98, R98 ;  /* 0x0000006200627308 */ /* 0x000ee20000000800 */
[C---:B0-----:R-:W-:Y:S01]  /*7ab0*/  FADD.FTZ R21, R103.reuse, R20 ;  /* 0x0000001467157221 */ /* 0x041fe20000010000 */
[----:B-1----:R-:W-:Y:S02]  /*7ac0*/  F2FP.F16.F32.PACK_AB R148, R164, R95 ;  /* 0x0000005fa494723e */ /* 0x002fe400000000ff */
[----:B------:R-:W-:-:S04]  /*7ad0*/  F2FP.F16.F32.PACK_AB R142, R103, R102 ;  /* 0x00000066678e723e */ /* 0x000fc800000000ff */
[----:B------:R-:W0:Y:S01]  /*7ae0*/  MUFU.EX2 R137, R6 ;  /* 0x0000000600897308 */ /* 0x000e220000000800 */
[C---:B--2---:R-:W-:Y:S01]  /*7af0*/  FADD.FTZ R10, R96.reuse, R10 ;  /* 0x0000000a600a7221 */ /* 0x044fe20000010000 */
[----:B------:R-:W-:-:S06]  /*7b00*/  F2FP.F16.F32.PACK_AB R143, R96, R143 ;  /* 0x0000008f608f723e */ /* 0x000fcc00000000ff */
[----:B------:R-:W1:Y:S01]  /*7b10*/  MUFU.EX2 R105, R105 ;  /* 0x0000006900697308 */ /* 0x000e620000000800 */
[----:B---3--:R-:W-:-:S07]  /*7b20*/  FADD.FTZ R20, R98, R21 ;  /* 0x0000001562147221 */ /* 0x008fce0000010000 */
        /* <DEDUP_REMOVED lines=12> */
[----:B-1----:R-:W-:Y:S01]  /*7bf0*/  FADD.FTZ R10, R139, R10 ;  /* 0x0000000a8b0a7221 */ /* 0x002fe20000010000 */
[C---:B--2---:R-:W-:Y:S01]  /*7c00*/  FADD.FTZ R7, R11.reuse, R6 ;  /* 0x000000060b077221 */ /* 0x044fe20000010000 */
[----:B------:R-:W-:Y:S01]  /*7c10*/  F2FP.F16.F32.PACK_AB R138, R11, R92 ;  /* 0x0000005c0b8a723e */ /* 0x000fe200000000ff */
[----:B------:R-:W-:Y:S02]  /*7c20*/  IMAD.MOV.U32 R11, RZ, RZ, R160 ;  /* 0x000000ffff0b7224 */ /* 0x000fe400078e00a0 */
[C---:B0-----:R-:W-:Y:S01]  /*7c30*/  FADD.FTZ R6, R109.reuse, R10 ;  /* 0x0000000a6d067221 */ /* 0x041fe20000010000 */
[----:B------:R-:W-:Y:S01]  /*7c40*/  F2FP.F16.F32.PACK_AB R139, R109, R139 ;  /* 0x0000008b6d8b723e */ /* 0x000fe200000000ff */
[----:B------:R-:W-:Y:S01]  /*7c50*/  IMAD.MOV.U32 R10, RZ, RZ, R90 ;  /* 0x000000ffff0a7224 */ /* 0x000fe200078e005a */
[----:B------:R-:W-:Y:S06]  /*7c60*/  @P2 BRA `(.L_x_949) ;  /* 0xffffffcc00442947 */ /* 0x000fec000383ffff */
[----:B------:R-:W-:Y:S02]  /*7c70*/  IMAD.MOV.U32 R10, RZ, RZ, R90 ;  /* 0x000000ffff0a7224 */ /* 0x000fe400078e005a */
[----:B------:R-:W-:-:S07]  /*7c80*/  IMAD.MOV.U32 R11, RZ, RZ, R160 ;  /* 0x000000ffff0b7224 */ /* 0x000fce00078e00a0 */
.L_x_932:
[----:B------:R-:W0:Y:S01]  /*7c90*/  LDC R23, c[0x0][0x448] ;  /* 0x00011200ff177b82 */ /* 0x000e220000000800 */
[----:B------:R-:W-:-:S07]  /*7ca0*/  UIADD3 UR60, -UR60, 0x1, URZ ;  /* 0x000000013c3c7890 */ /* 0x000fce000fffe13f */
[----:B------:R-:W1:Y:S08]  /*7cb0*/  S2UR UR5, SR_CTAID.X ;  /* 0x00000000000579c3 */ /* 0x000e700000002500 */
[----:B------:R-:W2:Y:S01]  /*7cc0*/  LDC R14, c[0x0][0x9e4] ;  /* 0x00027900ff0e7b82 */ /* 0x000ea20000000800 */
[----:B0-----:R-:W-:-:S07]  /*7cd0*/  ISETP.NE.AND P2, PT, R23, 0x1, PT ;  /* 0x000000011700780c */ /* 0x001fce0003f45270 */
[----:B------:R-:W0:Y:S01]  /*7ce0*/  LDC R89, c[0x0][0x2f0] ;  /* 0x0000bc00ff597b82 */ /* 0x000e220000000800 */
[----:B-1----:R-:W-:-:S07]  /*7cf0*/  ULEA UR5, UR5, 0x7f, 0x7 ;  /* 0x0000007f05057891 */ /* 0x002fce000f8e383f */
[----:B------:R-:W1:Y:S01]  /*7d00*/  @P2 LDC R20, c[0x0][0x44c] ;  /* 0x00011300ff142b82 */ /* 0x000e620000000800 */
[----:B------:R-:W-:-:S07]  /*7d10*/  IMAD.U32 R15, RZ, RZ, UR5 ;  /* 0x00000005ff0f7e24 */ /* 0x000fce000f8e00ff */
[----:B------:R-:W3:Y:S01]  /*7d20*/  @P2 LDC R21, c[0x0][0x450] ;  /* 0x00011400ff152b82 */ /* 0x000ee20000000800 */
[----:B0-----:R-:W-:Y:S02]  /*7d30*/  IMAD R22, R16, R89, UR60 ;  /* 0x0000003c10167e24 */ /* 0x001fe4000f8e0259 */
[----:B-1----:R-:W-:Y:S01]  /*7d40*/  @P2 IMAD.HI.U32 R20, R20, UR5, RZ ;  /* 0x0000000514142c27 */ /* 0x002fe2000f8e00ff */
[----:B------:R-:W-:-:S04]  /*7d50*/  ULDC UR5, c[0x0][0x9dc] ;  /* 0x0002770000057ab9 */ /* 0x000fc80000000800 */
[----:B---3--:R-:W-:Y:S02]  /*7d60*/  @P2 SHF.R.U32.HI R15, RZ, R21, R20 ;  /* 0x00000015ff0f2219 */ /* 0x008fe40000011614 */
[----:B--2---:R-:W-:-:S03]  /*7d70*/  ISETP.GE.AND P2, PT, R14, 0x1, PT ;  /* 0x000000010e00780c */ /* 0x004fc60003f46270 */
[----:B------:R-:W-:-:S04]  /*7d80*/  IMAD.IADD R15, R22, 0x1, R15 ;  /* 0x00000001160f7824 */ /* 0x000fc800078e020f */
[----:B------:R-:W-:-:S06]  /*7d90*/  VIADD R20, R15, -UR5 ;  /* 0x800000050f147c36 */ /* 0x000fcc0008000000 */
[----:B------:R-:W-:Y:S05]  /*7da0*/  @!P2 BRA `(.L_x_950) ;  /* 0x00000000003ca947 */ /* 0x000fea0003800000 */
        /* <DEDUP_REMOVED lines=9> */
.L_x_951:
[----:B------:R-:W-:-:S13]  /*7e40*/  ISETP.NE.AND P2, PT, R14, 0x1, PT ;  /* 0x000000010e00780c */ /* 0x000fda0003f45270 */
[----:B------:R-:W0:Y:S02]  /*7e50*/  @P2 LDC.64 R88, c[0x0][0x9e8] ;  /* 0x00027a00ff582b82 */ /* 0x000e240000000a00 */
[----:B0-----:R-:W-:-:S05]  /*7e60*/  @P2 IMAD.HI.U32 R22, R15, R88, RZ ;  /* 0x000000580f162227 */ /* 0x001fca00078e00ff */
[----:B------:R-:W-:-:S07]  /*7e70*/  @P2 SHF.R.U32.HI R15, RZ, R89, R22 ;  /* 0x00000059ff0f2219 */ /* 0x000fce0000011616 */
.L_x_952:
[----:B------:R-:W-:-:S05]  /*7e80*/  IMAD R15, R15, R14, RZ ;  /* 0x0000000e0f0f7224 */ /* 0x000fca00078e02ff */
[----:B------:R-:W-:-:S07]  /*7e90*/  VIMNMX R20, R20, R15, !PT ;  /* 0x0000000f14147248 */ /* 0x000fce0007fe0100 */
.L_x_950:
[----:B------:R-:W-:-:S04]  /*7ea0*/  VIADD R20, R20, 0x5f ;  /* 0x0000005f14147836 */ /* 0x000fc80000000000 */
[----:B------:R-:W-:-:S05]  /*7eb0*/  IMAD.HI R20, R20, 0x2aaaaaab, RZ ;  /* 0x2aaaaaab14147827 */ /* 0x000fca00078e02ff */
[----:B------:R-:W-:-:S04]  /*7ec0*/  SHF.R.U32.HI R15, RZ, 0x1f, R20 ;  /* 0x0000001fff0f7819 */ /* 0x000fc80000011614 */
[----:B------:R-:W-:-:S04]  /*7ed0*/  LEA.HI.SX32 R20, R20, R15, 0x1c ;  /* 0x0000000f14147211 */ /* 0x000fc800078fe2ff */
[----:B------:R-:W-:-:S04]  /*7ee0*/  VIMNMX R15, R17, R20, !PT ;  /* 0x00000014110f7248 */ /* 0x000fc80007fe0100 */
[----:B------:R-:W-:-:S13]  /*7ef0*/  ISETP.GE.AND P2, PT, R12, R15, PT ;  /* 0x0000000f0c00720c */ /* 0x000fda0003f46270 */
[----:B------:R-:W-:Y:S05]  /*7f00*/  @!P2 BRA `(.L_x_953) ;  /* 0x00000020006ca947 */ /* 0x000fea0003800000 */
[----:B------:R-:W-:Y:S01]  /*7f10*/  IMAD.MOV.U32 R21, RZ, RZ, R10 ;  /* 0x000000ffff157224 */ /* 0x000fe200078e000a */
[----:B------:R-:W-:Y:S01]  /*7f20*/  UMOV UR7, UR4 ;  /* 0x0000000400077c82 */ /* 0x000fe20008000000 */
[----:B------:R-:W-:Y:S01]  /*7f30*/  IMAD.MOV.U32 R160, RZ, RZ, R11 ;  /* 0x000000ffffa07224 */ /* 0x000fe200078e000b */
[----:B------:R-:W-:Y:S01]  /*7f40*/  ULDC UR5, c[0x0][0x9d8] ;  /* 0x0002760000057ab9 */ /* 0x000fe20000000800 */
[----:B------:R-:W-:-:S07]  /*7f50*/  IMAD.MOV.U32 R20, RZ, RZ, R3 ;  /* 0x000000ffff147224 */ /* 0x000fce00078e0003 */
.L_x_962:
[----:B------:R-:W-:-:S04]  /*7f60*/  UIADD3 UR4, UR7, 0x1, URZ ;  /* 0x0000000107047890 */ /* 0x000fc8000fffe03f */
[----:B------:R-:W-:-:S04]  /*7f70*/  UISETP.NE.AND UP0, UPT, UR4, 0x2, UPT ;  /* 0x000000020400788c */ /* 0x000fc8000bf05270 */
[----:B------:R-:W-:Y:S02]  /*7f80*/  USEL UR6, URZ, 0x1, UP0 ;  /* 0x000000013f067887 */ /* 0x000fe40008000000 */
[----:B------:R-:W-:-:S04]  /*7f90*/  USEL UR4, UR4, URZ, UP0 ;  /* 0x0000003f04047287 */ /* 0x000fc80008000000 */
[----:B------:R-:W-:Y:S01]  /*7fa0*/  LOP3.LUT R3, R20, UR6, RZ, 0x3c, !PT ;  /* 0x0000000614037c12 */ /* 0x000fe2000f8e3cff */
[----:B------:R-:W-:Y:S07]  /*7fb0*/  @!P0 BRA `(.L_x_954) ;  /* 0x0000000000048947 */ /* 0x000fee0003800000 */
[----:B------:R-:W-:Y:S01]  /*7fc0*/  BPT.TRAP 0x1 ;  /* 0x000000040000795c */ /* 0x000fe20000300000 */
.L_x_954:
[----:B------:R-:W-:Y:S01]  /*7fd0*/  ULEA UR56, UR4, UR57, 0x3 ;  /* 0x0000003904387291 */ /* 0x000fe2000f8e183f */
[----:B------:R-:W-:-:S08]  /*7fe0*/  SHF.L.U32 R10, R3, 0x1f, RZ ;  /* 0x0000001f030a7819 */ /* 0x000fd000000006ff */
[----:B------:R0:W1:Y:S01]  /*7ff0*/  SYNCS.PHASECHK.TRANS64.TRYWAIT P2, [UR56+0x2a830], R10 ;  /* 0x02a8300aff0075a7 */ /* 0x0000620008040178 */
[----:B------:R-:W-:Y:S05]  /*8000*/  @!P0 BRA `(.L_x_955) ;  /* 0x0000000000048947 */ /* 0x000fea0003800000 */
[----:B------:R-:W-:Y:S01]  /*8010*/  BPT.TRAP 0x1 ;  /* 0x000000040000795c */ /* 0x000fe20000300000 */
.L_x_955:
[----:B-1----:R-:W-:Y:S05]  /*8020*/  @P2 BRA `(.L_x_956) ;  /* 0x0000000000082947 */ /* 0x002fea0003800000 */
[----:B------:R-:W1:Y:S02]  /*8030*/  SYNCS.PHASECHK.TRANS64.TRYWAIT P2, [UR56+0x2a830], R10 ;  /* 0x02a8300aff0075a7 */ /* 0x000e640008040178 */
[----:B-1----:R-:W-:Y:S05]  /*8040*/  @!P2 BRA `(.L_x_957) ;  /* 0x000000bc0074a947 */ /* 0x002fea0003800000 */
.L_x_956:
        /* <DEDUP_REMOVED lines=129> */
.L_x_958:
[----:B------:R-:W-:Y:S01]  /*8860*/  ULEA UR11, UR7, UR57, 0x3 ;  /* 0x00000039070b7291 */ /* 0x000fe2000f8e183f */
[----:B------:R-:W-:-:S08]  /*8870*/  SHF.L.U32 R0, R20, 0x1f, RZ ;  /* 0x0000001f14007819 */ /* 0x000fd000000006ff */
[----:B------:R2:W3:Y:S01]  /*8880*/  SYNCS.PHASECHK.TRANS64.TRYWAIT P2, [UR11+0x2a850], R0 ;  /* 0x02a85000ff0075a7 */ /* 0x0004e2000804014b */
[----:B------:R-:W-:Y:S05]  /*8890*/  @!P0 BRA `(.L_x_959) ;  /* 0x0000000000048947 */ /* 0x000fea0003800000 */
[----:B------:R-:W-:Y:S01]  /*88a0*/  BPT.TRAP 0x1 ;  /* 0x000000040000795c */ /* 0x000fe20000300000 */
.L_x_959:
[----:B---3--:R-:W-:Y:S05]  /*88b0*/  @P2 BRA `(.L_x_960) ;  /* 0x0000000000082947 */ /* 0x008fea0003800000 */
[----:B------:R-:W3:Y:S02]  /*88c0*/  SYNCS.PHASECHK.TRANS64.TRYWAIT P2, [UR11+0x2a850], R0 ;  /* 0x02a85000ff0075a7 */ /* 0x000ee4000804014b */
[----:B---3--:R-:W-:Y:S05]  /*88d0*/  @!P2 BRA `(.L_x_961) ;  /* 0x000000b40068a947 */ /* 0x008fea0003800000 */
.L_x_960:
[----:B------:R-:W-:Y:S01]  /*88e0*/  UIADD3 UR6, UR57, 0x400, URZ ;  /* 0x0000040039067890 */ /* 0x000fe2000fffe03f */
[----:B------:R-:W-:Y:S01]  /*88f0*/  WARPGROUP.ARRIVE ;  /* 0x00000000000079c5 */ /* 0x000fe20000000000 */
[----:B------:R-:W-:Y:S01]  /*8900*/  UMOV UR15, 0x40000040 ;  /* 0x40000040000f7882 */ /* 0x000fe20000000000 */
[----:B------:R-:W-:Y:S01]  /*8910*/  FMUL.FTZ R2, R88, UR5 ;  /* 0x0000000558027c20 */ /* 0x000fe20008410000 */
[----:B------:R-:W-:Y:S01]  /*8920*/  USHF.R.U32.HI UR6, URZ, 0x4, UR6 ;  /* 0x000000043f067899 */ /* 0x000fe20008011606 */
[----:B01----:R-:W-:Y:S01]  /*8930*/  FMUL.FTZ R10, R89, UR5 ;  /* 0x00000005590a7c20 */ /* 0x003fe20008410000 */
        /* <DEDUP_REMOVED lines=10> */
[----:B------:R-:W-:Y:S01]  /*89e0*/  UIMAD UR6, UR7, 0x600, UR6 ;  /* 0x00000600070678a4 */ /* 0x000fe2000f8e0206 */
[----:B------:R-:W1:Y:S01]  /*89f0*/  MUFU.TANH R10, R10 ;  /* 0x0000000a000a7308 */ /* 0x000e620000002400 */
[----:B------:R-:W-:Y:S01]  /*8a00*/  FMUL.FTZ R106, R108, UR5 ;  /* 0x000000056c6a7c20 */ /* 0x000fe20008410000 */
[----:B------:R-:W-:Y:S01]  /*8a10*/  UMOV UR7, 0x40000040 ;  /* 0x4000004000077882 */ /* 0x000fe20000000000 */
[----:B------:R-:W-:Y:S01]  /*8a20*/  UIADD3 UR10, UR6, 0x80, URZ ;  /* 0x00000080060a7890 */ /* 0x000fe2000fffe03f */
[----:B------:R-:W-:Y:S01]  /*8a30*/  FMUL.FTZ R108, R109, UR5 ;  /* 0x000000056d6c7c20 */ /* 0x000fe20008410000 */
[----:B------:R-:W-:Y:S01]  /*8a40*/  FMUL.FTZ R104, R110, UR5 ;  /* 0x000000056e687c20 */ /* 0x000fe20008410000 */
[----:B------:R-:W-:Y:S01]  /*8a50*/  FMUL.FTZ R110, R112, UR5 ;  /* 0x00000005706e7c20 */ /* 0x000fe20008410000 */
[----:B------:R-:W-:Y:S01]  /*8a60*/  FMUL.FTZ R112, R113, UR5 ;  /* 0x0000000571707c20 */ /* 0x000fe20008410000 */
[----:B------:R-:W-:Y:S01]  /*8a70*/  HGMMA.64x128x16.F32 R24, R156, gdesc[UR4].tnspB, R24, gsb0 ;  /* 0x41e000049c187df0 */ /* 0x000fe20008000818 */
[----:B------:R-:W3:Y:S01]  /*8a80*/  MUFU.TANH R162, R162 ;  /* 0x000000a200a27308 */ /* 0x000ee20000002400 */
[----:B------:R-:W-:Y:S01]  /*8a90*/  UMOV UR14, UR10 ;  /* 0x0000000a000e7c82 */ /* 0x000fe20008000000 */
[----:B------:R-:W-:Y:S01]  /*8aa0*/  UIADD3 UR10, UR6, 0x100, URZ ;  /* 0x00000100060a7890 */ /* 0x000fe2000fffe03f */
[----:B0-----:R-:W-:Y:S01]  /*8ab0*/  FMNMX.FTZ R11, R2, R160, !PT ;  /* 0x000000a0020b7209 */ /* 0x001fe20007810000 */
[----:B------:R-:W-:Y:S01]  /*8ac0*/  FMUL.FTZ R116, R116, UR5 ;  /* 0x0000000574747c20 */ /* 0x000fe20008410000 */
[----:B------:R-:W-:Y:S01]  /*8ad0*/  FMUL.FTZ R117, R117, UR5 ;  /* 0x0000000575757c20 */ /* 0x000fe20008410000 */
[----:B------:R-:W-:Y:S01]  /*8ae0*/  FMUL.FTZ R120, R120, UR5 ;  /* 0x0000000578787c20 */ /* 0x000fe20008410000 */
[----:B------:R-:W-:Y:S01]  /*8af0*/  FMUL.FTZ R124, R124, UR5 ;  /* 0x000000057c7c7c20 */ /* 0x000fe20008410000 */
[----:B------:R-:W0:Y:S01]  /*8b00*/  MUFU.TANH R164, R164 ;  /* 0x000000a400a47308 */ /* 0x000e220000002400 */
[----:B-1----:R-:W-:Y:S01]  /*8b10*/  FMNMX.FTZ R11, R10, R11, !PT ;  /* 0x0000000b0a0b7209 */ /* 0x002fe20007810000 */
[----:B------:R-:W-:Y:S01]  /*8b20*/  FMUL.FTZ R20, R90, UR5 ;  /* 0x000000055a147c20 */ /* 0x000fe20008410000 */
[----:B------:R-:W-:Y:S01]  /*8b30*/  FMUL.FTZ R174, R125, UR5 ;  /* 0x000000057dae7c20 */ /* 0x000fe20008410000 */
[----:B------:R-:W-:Y:S01]  /*8b40*/  FMUL.FTZ R22, R91, UR5 ;  /* 0x000000055b167c20 */ /* 0x000fe20008410000 */
[----:B------:R-:W-:Y:S01]  /*8b50*/  FMUL.FTZ R128, R128, UR5 ;  /* 0x0000000580807c20 */ /* 0x000fe20008410000 */
[----:B------:R-:W-:Y:S01]  /*8b60*/  FMUL.FTZ R88, R94, UR5 ;  /* 0x000000055e587c20 */ /* 0x000fe20008410000 */
[----:B------:R-:W-:Y:S01]  /*8b70*/  FMUL.FTZ R176, R129, UR5 ;  /* 0x0000000581b07c20 */ /* 0x000fe20008410000 */
[----:B------:R-:W-:Y:S01]  /*8b80*/  MUFU.TANH R166, R166 ;  /* 0x000000a600a67308 */ /* 0x000fe20000002400 */
[----:B---3--:R-:W-:Y:S01]  /*8b90*/  FMNMX.FTZ R11, R162, R11, !PT ;  /* 0x0000000ba20b7209 */ /* 0x008fe20007810000 */
[----:B------:R-:W-:Y:S01]  /*8ba0*/  FMUL.FTZ R90, R95, UR5 ;  /* 0x000000055f5a7c20 */ /* 0x000fe20008410000 */
[----:B------:R-:W-:Y:S01]  /*8bb0*/  FMUL.FTZ R132, R132, UR5 ;  /* 0x0000000584847c20 */ /* 0x000fe20008410000 */
[----:B------:R-:W-:Y:S01]  /*8bc0*/  FMUL.FTZ R92, R98, UR5 ;  /* 0x00000005625c7c20 */ /* 0x000fe20008410000 */
[----:B------:R-:W-:Y:S01]  /*8bd0*/  FMUL.FTZ R178, R133, UR5 ;  /* 0x0000000585b27c20 */ /* 0x000fe20008410000 */
[----:B------:R-:W-:Y:S01]  /*8be0*/  FMUL.FTZ R94, R99, UR5 ;  /* 0x00000005635e7c20 */ /* 0x000fe20008410000 */
[----:B------:R-:W-:Y:S01]  /*8bf0*/  FMUL.FTZ R98, R103, UR5 ;  /* 0x0000000567627c20 */ /* 0x000fe20008410000 */
[----:B------:R-:W-:Y:S01]  /*8c00*/  MUFU.TANH R168, R168 ;  /* 0x000000a800a87308 */ /* 0x000fe20000002400 */
[----:B0-----:R-:W-:Y:S01]  /*8c10*/  FMNMX.FTZ R11, R164, R11, !PT ;  /* 0x0000000ba40b7209 */ /* 0x001fe20007810000 */
        /* <DEDUP_REMOVED lines=9> */
[----:B------:R-:W0:Y:S01]  /*8cb0*/  LDC R13, c[0x0][0x988] ;  /* 0x00026200ff0d7b82 */ /* 0x000e220000000800 */
[----:B------:R-:W-:Y:S01]  /*8cc0*/  FMUL.FTZ R186, R131, UR5 ;  /* 0x0000000583ba7c20 */ /* 0x000fe20008410000 */
[----:B------:R-:W-:Y:S01]  /*8cd0*/  FMUL.FTZ R134, R134, UR5 ;  /* 0x0000000586867c20 */ /* 0x000fe20008410000 */
[----:B------:R-:W-:Y:S01]  /*8ce0*/  FMUL.FTZ R188, R135, UR5 ;  /* 0x0000000587bc7c20 */ /* 0x000fe20008410000 */
[----:B------:R-:W-:Y:S01]  /*8cf0*/  UMOV UR7, 0x40000040 ;  /* 0x4000004000077882 */ /* 0x000fe20000000000 */
[----:B------:R-:W-:Y:S01]  /*8d00*/  MUFU.TANH R172, R172 ;  /* 0x000000ac00ac7308 */ /* 0x000fe20000002400 */
[C---:B------:R-:W-:Y:S01]  /*8d10*/  ISETP.GT.AND P2, PT, R12.reuse, R15, PT ;  /* 0x0000000f0c00720c */ /* 0x040fe20003f44270 */
[----:B------:R-:W-:-:S06]  /*8d20*/  VIADD R12, R12, 0xffffffff ;  /* 0xffffffff0c0c7836 */ /* 0x000fcc0000000000 */
[----:B------:R-:W-:Y:S08]  /*8d30*/  MUFU.TANH R106, R106 ;  /* 0x0000006a006a7308 */ /* 0x000ff00000002400 */
[----:B------:R-:W-:Y:S08]  /*8d40*/  MUFU.TANH R108, R108 ;  /* 0x0000006c006c7308 */ /* 0x000ff00000002400 */
[----:B------:R-:W-:Y:S08]  /*8d50*/  MUFU.TANH R110, R110 ;  /* 0x0000006e006e7308 */ /* 0x000ff00000002400 */
[----:B------:R-:W-:Y:S08]  /*8d60*/  MUFU.TANH R112, R112 ;  /* 0x0000007000707308 */ /* 0x000ff00000002400 */
[----:B------:R-:W-:Y:S08]  /*8d70*/  MUFU.TANH R116, R116 ;  /* 0x0000007400747308 */ /* 0x000ff00000002400 */
[----:B------:R-:W-:Y:S08]  /*8d80*/  MUFU.TANH R120, R120 ;  /* 0x0000007800787308 */ /* 0x000ff00000002400 */
[----:B------:R-:W-:Y:S08]  /*8d90*/  MUFU.TANH R124, R124 ;  /* 0x0000007c007c7308 */ /* 0x000ff00000002400 */
[----:B------:R-:W1:Y:S08]  /*8da0*/  MUFU.TANH R20, R20 ;  /* 0x0000001400147308 */ /* 0x000e700000002400 */
[----:B------:R-:W-:Y:S08]  /*8db0*/  MUFU.TANH R174, R174 ;  /* 0x000000ae00ae7308 */ /* 0x000ff00000002400 */
[----:B------:R-:W3:Y:S01]  /*8dc0*/  MUFU.TANH R22, R22 ;  /* 0x0000001600167308 */ /* 0x000ee20000002400 */
[----:B-1----:R-:W-:-:S07]  /*8dd0*/  FMNMX.FTZ R91, R20, R21, !PT ;  /* 0x00000015145b7209 */ /* 0x002fce0007810000 */
[----:B------:R-:W-:Y:S08]  /*8de0*/  MUFU.TANH R128, R128 ;  /* 0x0000008000807308 */ /* 0x000ff00000002400 */
[----:B------:R-:W1:Y:S01]  /*8df0*/  MUFU.TANH R88, R88 ;  /* 0x0000005800587308 */ /* 0x000e620000002400 */
[----:B---3--:R-:W-:Y:S01]  /*8e00*/  FMNMX.FTZ R91, R22, R91, !PT ;  /* 0x0000005b165b7209 */ /* 0x008fe20007810000 */
        /* <DEDUP_REMOVED lines=8> */
[----:B------:R-:W-:Y:S01]  /*8e90*/  UMOV UR14, UR10 ;  /* 0x0000000a000e7c82 */ /* 0x000fe20008000000 */
[----:B------:R-:W-:Y:S01]  /*8ea0*/  UMOV UR15, 0x40000040 ;  /* 0x40000040000f7882 */ /* 0x000fe20000000000 */
[----:B------:R-:W-:Y:S01]  /*8eb0*/  UIADD3 UR10, UR6, 0x180, URZ ;  /* 0x00000180060a7890 */ /* 0x000fe2000fffe03f */
[----:B-1----:R-:W-:Y:S01]  /*8ec0*/  FMNMX.FTZ R91, R88, R91, !PT ;  /* 0x0000005b585b7209 */ /* 0x002fe20007810000 */
[----:B------:R-:W1:Y:S08]  /*8ed0*/  MUFU.TANH R156, R156 ;  /* 0x0000009c009c7308 */ /* 0x000e700000002400 */
[----:B------:R-:W3:Y:S08]  /*8ee0*/  MUFU.TANH R158, R158 ;  /* 0x0000009e009e7308 */ /* 0x000ef00000002400 */
[----:B------:R-:W4:Y:S01]  /*8ef0*/  MUFU.TANH R90, R90 ;  /* 0x0000005a005a7308 */ /* 0x000f220000002400 */
[----:B-1----:R-:W-:-:S07]  /*8f00*/  FMNMX.FTZ R11, R156, R11, !PT ;  /* 0x0000000b9c0b7209 */ /* 0x002fce0007810000 */
[----:B------:R-:W-:Y:S01]  /*8f10*/  MUFU.TANH R132, R132 ;  /* 0x0000008400847308 */ /* 0x000fe20000002400 */
[----:B---3--:R-:W-:-:S04]  /*8f20*/  FMNMX.FTZ R11, R158, R11, !PT ;  /* 0x0000000b9e0b7209 */ /* 0x008fc80007810000 */
[----:B------:R-:W-:-:S03]  /*8f30*/  FMNMX.FTZ R11, R166, R11, !PT ;  /* 0x0000000ba60b7209 */ /* 0x000fc60007810000 */
[----:B------:R-:W1:Y:S01]  /*8f40*/  MUFU.TANH R92, R92 ;  /* 0x0000005c005c7308 */ /* 0x000e620000002400 */
[----:B------:R-:W-:Y:S02]  /*8f50*/  FMNMX.FTZ R11, R168, R11, !PT ;  /* 0x0000000ba80b7209 */ /* 0x000fe40007810000 */
[----:B----4-:R-:W-:Y:S02]  /*8f60*/  FMNMX.FTZ R91, R90, R91, !PT ;  /* 0x0000005b5a5b7209 */ /* 0x010fe40007810000 */
[----:B------:R-:W-:-:S03]  /*8f70*/  FMNMX.FTZ R11, R170, R11, !PT ;  /* 0x0000000baa0b7209 */ /* 0x000fc60007810000 */
[----:B------:R-:W-:Y:S01]  /*8f80*/  MUFU.TANH R178, R178 ;  /* 0x000000b200b27308 */ /* 0x000fe20000002400 */
[----:B------:R-:W-:-:S04]  /*8f90*/  FMNMX.FTZ R11, R172, R11, !PT ;  /* 0x0000000bac0b7209 */ /* 0x000fc80007810000 */
[----:B------:R-:W-:-:S03]  /*8fa0*/  FMNMX.FTZ R11, R106, R11, !PT ;  /* 0x0000000b6a0b7209 */ /* 0x000fc60007810000 */
[----:B------:R-:W3:Y:S01]  /*8fb0*/  MUFU.TANH R94, R94 ;  /* 0x0000005e005e7308 */ /* 0x000ee20000002400 */
[----:B------:R-:W-:Y:S02]  /*8fc0*/  FMNMX.FTZ R11, R108, R11, !PT ;  /* 0x0000000b6c0b7209 */ /* 0x000fe40007810000 */
[----:B-1----:R-:W-:Y:S02]  /*8fd0*/  FMNMX.FTZ R93, R92, R91, !PT ;  /* 0x0000005b5c5d7209 */ /* 0x002fe40007810000 */
[----:B------:R-:W-:-:S03]  /*8fe0*/  FMNMX.FTZ R11, R110, R11, !PT ;  /* 0x0000000b6e0b7209 */ /* 0x000fc60007810000 */
[----:B------:R-:W1:Y:S01]  /*8ff0*/  MUFU.TANH R96, R96 ;  /* 0x0000006000607308 */ /* 0x000e620000002400 */
[----:B------:R-:W-:-:S04]  /*9000*/  FMNMX.FTZ R11, R112, R11, !PT ;  /* 0x0000000b700b7209 */ /* 0x000fc80007810000 */
[----:B------:R-:W-:-:S03]  /*9010*/  FMNMX.FTZ R11, R116, R11, !PT ;  /* 0x0000000b740b7209 */ /* 0x000fc60007810000 */
[----:B------:R-:W4:Y:S01]  /*9020*/  MUFU.TANH R98, R98 ;  /* 0x0000006200627308 */ /* 0x000f220000002400 */
[----:B---3--:R-:W-:-:S07]  /*9030*/  FMNMX.FTZ R93, R94, R93, !PT ;  /* 0x0000005d5e5d7209 */ /* 0x008fce0007810000 */
[----:B------:R-:W3:Y:S01]  /*9040*/  MUFU.TANH R100, R100 ;  /* 0x0000006400647308 */ /* 0x000ee20000002400 */
[----:B-1----:R-:W-:-:S07]  /*9050*/  FMNMX.FTZ R93, R96, R93, !PT ;  /* 0x0000005d605d7209 */ /* 0x002fce0007810000 */
[----:B------:R-:W1:Y:S01]  /*9060*/  MUFU.TANH R102, R102 ;  /* 0x0000006600667308 */ /* 0x000e620000002400 */
[----:B----4-:R-:W-:-:S07]  /*9070*/  FMNMX.FTZ R93, R98, R93, !PT ;  /* 0x0000005d625d7209 */ /* 0x010fce0007810000 */
        /* <DEDUP_REMOVED lines=10> */
[----:B------:R-:W-:Y:S01]  /*9120*/  MUFU.TANH R122, R122 ;  /* 0x0000007a007a7308 */ /* 0x000fe20000002400 */
[----:B----4-:R-:W-:-:S07]  /*9130*/  FMNMX.FTZ R97, R182, R97, !PT ;  /* 0x00000061b6617209 */ /* 0x010fce0007810000 */
[----:B------:R-:W-:Y:S01]  /*9140*/  MUFU.TANH R126, R126 ;  /* 0x0000007e007e7308 */ /* 0x000fe20000002400 */
[----:B------:R-:W-:Y:S02]  /*9150*/  WARPGROUP.DEPBAR.LE gsb0, 0x0 ;  /* 0x00008000000079c5 */ /* 0x000fe40000010000 */
[----:B------:R-:W-:Y:S01]  /*9160*/  WARPGROUP.ARRIVE ;  /* 0x00000000000079c5 */ /* 0x000fe20000000000 */
[----:B------:R-:W-:Y:S01]  /*9170*/  FMUL.FTZ R154, R121, UR5 ;  /* 0x00000005799a7c20 */ /* 0x000fe20008410000 */
[----:B---3--:R-:W-:-:S03]  /*9180*/  FMNMX.FTZ R97, R118, R97, !PT ;  /* 0x0000006176617209 */ /* 0x008fc60007810000 */
[----:B------:R-:W1:Y:S01]  /*9190*/  MUFU.TANH R152, R117 ;  /* 0x0000007500987308 */ /* 0x000e620000002400 */
[----:B------:R-:W-:Y:S01]  /*91a0*/  HGMMA.64x128x16.F32 R24, R148, gdesc[UR12].tnspB, R24, gsb0 ;  /* 0x41e0000c94187df0 */ /* 0x000fe20008000818 */
[----:B------:R-:W-:Y:S01]  /*91b0*/  UMOV UR14, UR10 ;  /* 0x0000000a000e7c82 */ /* 0x000fe20008000000 */
[----:B------:R-:W-:Y:S01]  /*91c0*/  UMOV UR15, 0x40000040 ;  /* 0x40000040000f7882 */ /* 0x000fe20000000000 */
[----:B------:R-:W-:Y:S02]  /*91d0*/  UIADD3 UR10, UR6, 0x200, URZ ;  /* 0x00000200060a7890 */ /* 0x000fe4000fffe03f */
[----:B------:R-:W-:Y:S02]  /*91e0*/  UIADD3 UR6, UR6, 0x280, URZ ;  /* 0x0000028006067890 */ /* 0x000fe4000fffe03f */
[----:B------:R-:W3:Y:S08]  /*91f0*/  MUFU.TANH R154, R154 ;  /* 0x0000009a009a7308 */ /* 0x000ef00000002400 */
[----:B------:R-:W-:Y:S01]  /*9200*/  MUFU.TANH R184, R184 ;  /* 0x000000b800b87308 */ /* 0x000fe20000002400 */
[----:B-1----:R-:W-:-:S04]  /*9210*/  FMNMX.FTZ R11, R152, R11, !PT ;  /* 0x0000000b980b7209 */ /* 0x002fc80007810000 */
[----:B------:R-:W-:-:S03]  /*9220*/  FMNMX.FTZ R11, R120, R11, !PT ;  /* 0x0000000b780b7209 */ /* 0x000fc60007810000 */
[----:B------:R-:W-:Y:S01]  /*9230*/  MUFU.TANH R130, R130 ;  /* 0x0000008200827308 */ /* 0x000fe20000002400 */
[----:B---3--:R-:W-:-:S04]  /*9240*/  FMNMX.FTZ R11, R154, R11, !PT ;  /* 0x0000000b9a0b7209 */ /* 0x008fc80007810000 */
        /* <DEDUP_REMOVED lines=8> */
[----:B------:R-:W-:-:S05]  /*92d0*/  FMNMX.FTZ R11, R178, R11, !PT ;  /* 0x0000000bb20b7209 */ /* 0x000fca0007810000 */
[----:B--2---:R-:W1:Y:S02]  /*92e0*/  SHFL.BFLY PT, R0, R11, 0x2, 0x1f ;  /* 0x0c401f000b007f89 */ /* 0x004e6400000e0000 */
[----:B-1----:R-:W-:-:S05]  /*92f0*/  FMNMX.FTZ R0, R11, R0, !PT ;  /* 0x000000000b007209 */ /* 0x002fca0007810000 */
[----:B------:R-:W1:Y:S02]  /*9300*/  SHFL.BFLY PT, R11, R0, 0x1, 0x1f ;  /* 0x0c201f00000b7f89 */ /* 0x000e6400000e0000 */
[----:B-1----:R-:W-:-:S05]  /*9310*/  FMNMX.FTZ R11, R0, R11, !PT ;  /* 0x0000000b000b7209 */ /* 0x002fca0007810000 */
[C---:B0-----:R-:W-:Y:S01]  /*9320*/  FMUL.FTZ R113, R11.reuse, R13 ;  /* 0x0000000d0b717220 */ /* 0x041fe20000410000 */
[----:B------:R-:W-:-:S03]  /*9330*/  FADD.FTZ R0, -R11, R160 ;  /* 0x000000a00b007221 */ /* 0x000fc60000010100 */
[-CC-:B------:R-:W-:Y:S01]  /*9340*/  FFMA.FTZ R89, R2, R13.reuse, -R113.reuse ;  /* 0x0000000d02597223 */ /* 0x180fe20000010871 */
[-CC-:B------:R-:W-:Y:S01]  /*9350*/  FFMA.FTZ R2, R162, R13.reuse, -R113.reuse ;  /* 0x0000000da2027223 */ /* 0x180fe20000010871 */
[-CC-:B------:R-:W-:Y:S01]  /*9360*/  FFMA.FTZ R160, R10, R13.reuse, -R113.reuse ;  /* 0x0000000d0aa07223 */ /* 0x180fe20000010871 */
[-CC-:B------:R-:W-:Y:S01]  /*9370*/  FFMA.FTZ R10, R106, R13.reuse, -R113.reuse ;  /* 0x0000000d6a0a7223 */ /* 0x180fe20000010871 */
[-C--:B------:R-:W-:Y:S01]  /*9380*/  FMUL.FTZ R0, R0, R13.reuse ;  /* 0x0000000d00007220 */ /* 0x080fe20000410000 */
[----:B------:R-:W-:Y:S01]  /*9390*/  MUFU.EX2 R91, R2 ;  /* 0x00000002005b7308 */ /* 0x000fe20000000800 */
[-CC-:B------:R-:W-:Y:S01]  /*93a0*/  FFMA.FTZ R106, R108, R13.reuse, -R113.reuse ;  /* 0x0000000d6c6a7223 */ /* 0x180fe20000010871 */
[-CC-:B------:R-:W-:Y:S01]  /*93b0*/  FFMA.FTZ R162, R164, R13.reuse, -R113.reuse ;  /* 0x0000000da4a27223 */ /* 0x180fe20000010871 */
[-CC-:B------:R-:W-:Y:S01]  /*93c0*/  FFMA.FTZ R108, R112, R13.reuse, -R113.reuse ;  /* 0x0000000d706c7223 */ /* 0x180fe20000010871 */
[-CC-:B------:R-:W-:Y:S01]  /*93d0*/  FFMA.FTZ R103, R116, R13.reuse, -R113.reuse ;  /* 0x0000000d74677223 */ /* 0x180fe20000010871 */
[-CC-:B------:R-:W-:Y:S01]  /*93e0*/  FFMA.FTZ R105, R120, R13.reuse, -R113.reuse ;  /* 0x0000000d78697223 */ /* 0x180fe20000010871 */
[-CC-:B------:R-:W-:Y:S01]  /*93f0*/  FFMA.FTZ R156, R156, R13.reuse, -R113.reuse ;  /* 0x0000000d9c9c7223 */ /* 0x180fe20000010871 */
[-CC-:B------:R-:W-:Y:S01]  /*9400*/  FFMA.FTZ R166, R166, R13.reuse, -R113.reuse ;  /* 0x0000000da6a67223 */ /* 0x180fe20000010871 */
[----:B------:R-:W-:Y:S01]  /*9410*/  MUFU.EX2 R0, R0 ;  /* 0x0000000000007308 */ /* 0x000fe20000000800 */
[-CC-:B------:R-:W-:Y:S01]  /*9420*/  FFMA.FTZ R170, R170, R13.reuse, -R113.reuse ;  /* 0x0000000daaaa7223 */ /* 0x180fe20000010871 */
[-CC-:B------:R-:W-:Y:S01]  /*9430*/  FFMA.FTZ R164, R172, R13.reuse, -R113.reuse ;  /* 0x0000000daca47223 */ /* 0x180fe20000010871 */
[-CC-:B------:R-:W-:Y:S01]  /*9440*/  FFMA.FTZ R112, R154, R13.reuse, -R113.reuse ;  /* 0x0000000d9a707223 */ /* 0x180fe20000010871 */
[-CC-:B------:R-:W-:Y:S01]  /*9450*/  FFMA.FTZ R116, R174, R13.reuse, -R113.reuse ;  /* 0x0000000dae747223 */ /* 0x180fe20000010871 */
[-CC-:B------:R-:W-:Y:S01]  /*9460*/  FFMA.FTZ R109, R128, R13.reuse, -R113.reuse ;  /* 0x0000000d806d7223 */ /* 0x180fe20000010871 */
[-CC-:B------:R-:W-:Y:S01]  /*9470*/  FFMA.FTZ R120, R176, R13.reuse, -R113.reuse ;  /* 0x0000000db0787223 */ /* 0x180fe20000010871 */
[----:B------:R-:W-:Y:S01]  /*9480*/  FFMA.FTZ R132, R132, R13, -R113 ;  /* 0x0000000d84847223 */ /* 0x000fe20000010871 */
[----:B------:R-:W0:Y:S01]  /*9490*/  MUFU.EX2 R89, R89 ;  /* 0x0000005900597308 */ /* 0x000e220000000800 */
[----:B------:R-:W-:-:S02]  /*94a0*/  WARPGROUP.DEPBAR.LE gsb0, 0x0 ;  /* 0x00008000000079c5 */ /* 0x000fc40000010000 */
[----:B------:R-:W-:Y:S01]  /*94b0*/  WARPGROUP.ARRIVE ;  /* 0x00000000000079c5 */ /* 0x000fe20000000000 */
[----:B------:R-:W-:Y:S01]  /*94c0*/  FMUL.FTZ R148, R119, UR5 ;  /* 0x0000000577947c20 */ /* 0x000fe20008410000 */
[----:B------:R-:W-:-:S03]  /*94d0*/  FMUL.FTZ R150, R123, UR5 ;  /* 0x000000057b967c20 */ /* 0x000fc60008410000 */
[----:B------:R-:W-:Y:S01]  /*94e0*/  MUFU.EX2 R160, R160 ;  /* 0x000000a000a07308 */ /* 0x000fe20000000800 */
[----:B------:R-:W-:Y:S01]  /*94f0*/  HGMMA.64x128x16.F32 R24, R144, gdesc[UR12].tnspB, R24, gsb0 ;  /* 0x41e0000c90187df0 */ /* 0x000fe20008000818 */
[----:B------:R-:W-:Y:S01]  /*9500*/  UMOV UR14, UR10 ;  /* 0x0000000a000e7c82 */ /* 0x000fe20008000000 */
[----:B------:R-:W-:Y:S01]  /*9510*/  UMOV UR15, 0x40000040 ;  /* 0x40000040000f7882 */ /* 0x000fe20000000000 */
[----:B0-----:R-:W-:-:S04]  /*9520*/  FFMA.FTZ R7, R0, R7, R89 ;  /* 0x0000000700077223 */ /* 0x001fc80000010059 */
[----:B------:R-:W0:Y:S08]  /*9530*/  MUFU.TANH R148, R148 ;  /* 0x0000009400947308 */ /* 0x000e300000002400 */
[----:B------:R-:W1:Y:S08]  /*9540*/  MUFU.TANH R150, R150 ;  /* 0x0000009600967308 */ /* 0x000e700000002400 */
[----:B------:R-:W-:Y:S01]  /*9550*/  MUFU.EX2 R162, R162 ;  /* 0x000000a200a27308 */ /* 0x000fe20000000800 */
[----:B0-----:R-:W-:-:S04]  /*9560*/  FMNMX.FTZ R97, R148, R97, !PT ;  /* 0x0000006194617209 */ /* 0x001fc80007810000 */
[----:B------:R-:W-:-:S03]  /*9570*/  FMNMX.FTZ R99, R122, R97, !PT ;  /* 0x000000617a637209 */ /* 0x000fc60007810000 */
[----:B------:R0:W-:Y:S01]  /*9580*/  MUFU.EX2 R93, R156 ;  /* 0x0000009c005d7308 */ /* 0x0001e20000000800 */
[----:B-1----:R-:W-:-:S04]  /*9590*/  FMNMX.FTZ R99, R150, R99, !PT ;  /* 0x0000006396637209 */ /* 0x002fc80007810000 */
[----:B------:R-:W-:-:S03]  /*95a0*/  FMNMX.FTZ R99, R126, R99, !PT ;  /* 0x000000637e637209 */ /* 0x000fc60007810000 */
[----:B------:R-:W-:Y:S01]  /*95b0*/  MUFU.EX2 R95, R166 ;  /* 0x000000a6005f7308 */ /* 0x000fe20000000800 */
[----:B------:R-:W-:Y:S02]  /*95c0*/  FMNMX.FTZ R99, R184, R99, !PT ;  /* 0x00000063b8637209 */ /* 0x000fe40007810000 */
[----:B0-----:R-:W-:Y:S02]  /*95d0*/  F2FP.F16.F32.PACK_AB R156, R160, R89 ;  /* 0x00000059a09c723e */ /* 0x001fe400000000ff */
[----:B------:R-:W-:-:S03]  /*95e0*/  FMNMX.FTZ R101, R130, R99, !PT ;  /* 0x0000006382657209 */ /* 0x000fc60007810000 */
[----:B------:R0:W-:Y:S01]  /*95f0*/  MUFU.EX2 R99, R10 ;  /* 0x0000000a00637308 */ /* 0x0001e20000000800 */
[----:B------:R-:W-:-:S04]  /*9600*/  FMNMX.FTZ R101, R186, R101, !PT ;  /* 0x00000065ba657209 */ /* 0x000fc80007810000 */
[----:B------:R-:W-:-:S03]  /*9610*/  FMNMX.FTZ R101, R134, R101, !PT ;  /* 0x0000006586657209 */ /* 0x000fc60007810000 */
[----:B------:R-:W-:Y:S01]  /*9620*/  MUFU.EX2 R97, R170 ;  /* 0x000000aa00617308 */ /* 0x000fe20000000800 */
[----:B------:R-:W-:Y:S01]  /*9630*/  FMNMX.FTZ R2, R188, R101, !PT ;  /* 0x00000065bc027209 */ /* 0x000fe20007810000 */
[-CC-:B------:R-:W-:Y:S01]  /*9640*/  FFMA.FTZ R101, R110, R13.reuse, -R113.reuse ;  /* 0x0000000d6e657223 */ /* 0x180fe20000010871 */
[----:B------:R-:W-:-:S03]  /*9650*/  FFMA.FTZ R110, R152, R13, -R113 ;  /* 0x0000000d986e7223 */ /* 0x000fc60000010871 */
[----:B------:R-:W0:Y:S02]  /*9660*/  SHFL.BFLY PT, R107, R2, 0x2, 0x1f ;  /* 0x0c401f00026b7f89 */ /* 0x000e2400000e0000 */
[----:B------:R-:W-:Y:S08]  /*9670*/  MUFU.EX2 R164, R164 ;  /* 0x000000a400a47308 */ /* 0x000ff00000000800 */
[----:B------:R-:W-:Y:S08]  /*9680*/  MUFU.EX2 R106, R106 ;  /* 0x0000006a006a7308 */ /* 0x000ff00000000800 */
[----:B------:R-:W-:Y:S01]  /*9690*/  MUFU.EX2 R101, R101 ;  /* 0x0000006500657308 */ /* 0x000fe20000000800 */
[----:B0-----:R-:W-:Y:S01]  /*96a0*/  FMNMX.FTZ R10, R2, R107, !PT ;  /* 0x0000006b020a7209 */ /* 0x001fe20007810000 */
[-CC-:B------:R-:W-:Y:S01]  /*96b0*/  FFMA.FTZ R107, R124, R13.reuse, -R113.reuse ;  /* 0x0000000d7c6b7223 */ /* 0x180fe20000010871 */
[----:B------:R-:W-:-:S05]  /*96c0*/  FFMA.FTZ R124, R178, R13, -R113 ;  /* 0x0000000db27c7223 */ /* 0x000fca0000010871 */
[----:B------:R-:W-:Y:S01]  /*96d0*/  MUFU.EX2 R108, R108 ;  /* 0x0000006c006c7308 */ /* 0x000fe20000000800 */
[----:B------:R-:W0:Y:S07]  /*96e0*/  SHFL.BFLY PT, R111, R10, 0x1, 0x1f ;  /* 0x0c201f000a6f7f89 */ /* 0x000e2e00000e0000 */
[----:B------:R-:W-:Y:S08]  /*96f0*/  MUFU.EX2 R103, R103 ;  /* 0x0000006700677308 */ /* 0x000ff00000000800 */
[----:B------:R-:W-:Y:S08]  /*9700*/  MUFU.EX2 R110, R110 ;  /* 0x0000006e006e7308 */ /* 0x000ff00000000800 */
[----:B------:R-:W-:Y:S01]  /*9710*/  MUFU.EX2 R105, R105 ;  /* 0x0000006900697308 */ /* 0x000fe20000000800 */
[----:B0-----:R-:W-:-:S05]  /*9720*/  FMNMX.FTZ R10, R10, R111, !PT ;  /* 0x0000006f0a0a7209 */ /* 0x001fca0007810000 */
[C---:B------:R-:W-:Y:S01]  /*9730*/  FADD.FTZ R2, -R10.reuse, R21 ;  /* 0x000000150a027221 */ /* 0x040fe20000010100 */
[-C--:B------:R-:W-:Y:S01]  /*9740*/  FMUL.FTZ R21, R10, R13.reuse ;  /* 0x0000000d0a157220 */ /* 0x080fe20000410000 */
[----:B------:R-:W-:Y:S02]  /*9750*/  MUFU.EX2 R112, R112 ;  /* 0x0000007000707308 */ /* 0x000fe40000000800 */
[-C--:B------:R-:W-:Y:S01]  /*9760*/  FMUL.FTZ R2, R2, R13.reuse ;  /* 0x0000000d02027220 */ /* 0x080fe20000410000 */
        /* <DEDUP_REMOVED lines=19> */
[----:B------:R-:W-:Y:S01]  /*98a0*/  FFMA.FTZ R150, R150, R13, -R21 ;  /* 0x0000000d96967223 */ /* 0x000fe20000010815 */
[----:B------:R-:W-:-:S02]  /*98b0*/  WARPGROUP.DEPBAR.LE gsb0, 0x0 ;  /* 0x00008000000079c5 */ /* 0x000fc40000010000 */
[----:B------:R-:W-:Y:S01]  /*98c0*/  WARPGROUP.ARRIVE ;  /* 0x00000000000079c5 */ /* 0x000fe20000000000 */
[-CC-:B------:R-:W-:Y:S01]  /*98d0*/  FFMA.FTZ R144, R158, R13.reuse, -R113.reuse ;  /* 0x0000000d9e907223 */ /* 0x180fe20000010871 */
[-C--:B------:R-:W-:Y:S01]  /*98e0*/  FFMA.FTZ R146, R168, R13.reuse, -R113 ;  /* 0x0000000da8927223 */ /* 0x080fe20000010871 */
[----:B------:R-:W-:Y:S01]  /*98f0*/  MUFU.EX2 R159, R88 ;  /* 0x00000058009f7308 */ /* 0x000fe20000000800 */
[----:B0-----:R-:W-:Y:S02]  /*9900*/  IMAD.U32 R20, RZ, RZ, UR56 ;  /* 0x00000038ff147e24 */ /* 0x001fe4000f8e00ff */
[-CC-:B------:R-:W-:Y:S01]  /*9910*/  FFMA.FTZ R126, R126, R13.reuse, -R21.reuse ;  /* 0x0000000d7e7e7223 */ /* 0x180fe20000010815 */
[----:B------:R-:W-:Y:S01]  /*9920*/  HGMMA.64x128x16.F32 R24, R140, gdesc[UR12].tnspB, R24, gsb0 ;  /* 0x41e0000c8c187df0 */ /* 0x000fe20008000818 */
[-C--:B------:R-:W-:Y:S01]  /*9930*/  FFMA.FTZ R184, R184, R13.reuse, -R21 ;  /* 0x0000000db8b87223 */ /* 0x080fe20000010815 */
[----:B------:R-:W-:Y:S02]  /*9940*/  @!P1 VIADD R20, R20, 0x2a840 ;  /* 0x0002a84014149836 */ /* 0x000fe40000000000 */
[----:B-1----:R-:W-:Y:S01]  /*9950*/  FFMA.FTZ R6, R2, R6, R157 ;  /* 0x0000000602067223 */ /* 0x002fe2000001009d */
[-CC-:B------:R-:W-:Y:S01]  /*9960*/  FFMA.FTZ R130, R130, R13.reuse, -R21.reuse ;  /* 0x0000000d82827223 */ /* 0x180fe20000010815 */
[----:B------:R0:W1:Y:S01]  /*9970*/  MUFU.EX2 R113, R22 ;  /* 0x0000001600717308 */ /* 0x0000620000000800 */
[-CC-:B------:R-:W-:Y:S01]  /*9980*/  FFMA.FTZ R186, R186, R13.reuse, -R21.reuse ;  /* 0x0000000dbaba7223 */ /* 0x180fe20000010815 */
[----:B------:R-:W-:Y:S01]  /*9990*/  @!P1 PRMT R20, RZ, 0x654, R20 ;  /* 0x00000654ff149816 */ /* 0x000fe20000000014 */
[-CC-:B------:R-:W-:Y:S01]  /*99a0*/  FFMA.FTZ R134, R134, R13.reuse, -R21.reuse ;  /* 0x0000000d86867223 */ /* 0x180fe20000010815 */
[----:B------:R-:W-:Y:S01]  /*99b0*/  FFMA.FTZ R21, R188, R13, -R21 ;  /* 0x0000000dbc157223 */ /* 0x000fe20000010815 */
[----:B------:R-:W-:-:S03]  /*99c0*/  F2FP.F16.F32.PACK_AB R158, R162, R91 ;  /* 0x0000005ba29e723e */ /* 0x000fc600000000ff */
[----:B------:R-:W2:Y:S01]  /*99d0*/  MUFU.EX2 R90, R90 ;  /* 0x0000005a005a7308 */ /* 0x000ea20000000800 */
[----:B0-----:R-:W-:-:S04]  /*99e0*/  IMAD.U32 R22, RZ, RZ, UR11 ;  /* 0x0000000bff167e24 */ /* 0x001fc8000f8e00ff */
[----:B------:R-:W-:-:S03]  /*99f0*/  @!P1 VIADD R22, R22, 0x2a860 ;  /* 0x0002a86016169836 */ /* 0x000fc60000000000 */
[----:B------:R-:W0:Y:S01]  /*9a00*/  MUFU.EX2 R153, R92 ;  /* 0x0000005c00997308 */ /* 0x000e220000000800 */
[C---:B-1----:R-:W-:Y:S01]  /*9a10*/  FADD.FTZ R6, R113.reuse, R6 ;  /* 0x0000000671067221 */ /* 0x042fe20000010000 */
[----:B------:R-:W-:Y:S02]  /*9a20*/  @!P1 PRMT R22, RZ, 0x654, R22 ;  /* 0x00000654ff169816 */ /* 0x000fe40000000016 */
[----:B------:R-:W-:Y:S01]  /*9a30*/  F2FP.F16.F32.PACK_AB R157, R113, R157 ;  /* 0x0000009d719d723e */ /* 0x000fe200000000ff */
[----:B------:R-:W-:-:S03]  /*9a40*/  FADD.FTZ R6, R159, R6 ;  /* 0x000000069f067221 */ /* 0x000fc60000010000 */
        /* <DEDUP_REMOVED lines=9> */
[----:B--2---:R-:W-:-:S07]  /*9ae0*/  F2FP.F16.F32.PACK_AB R152, R144, R93 ;  /* 0x0000005d9098723e */ /* 0x004fce00000000ff */
        /* <DEDUP_REMOVED lines=19> */
[----:B------:R1:W-:Y:S01]  /*9c20*/  MUFU.EX2 R88, R150 ;  /* 0x0000009600587308 */ /* 0x0003e20000000800 */
[C---:B--2---:R-:W-:Y:S01]  /*9c30*/  FADD.FTZ R6, R182.reuse, R6 ;  /* 0x00000006b6067221 */ /* 0x044fe20000010000 */
[----:B------:R-:W-:-:S06]  /*9c40*/  F2FP.F16.F32.PACK_AB R145, R182, R145 ;  /* 0x00000091b691723e */ /* 0x000fcc00000000ff */
[----:B------:R-:W-:Y:S01]  /*9c50*/  MUFU.EX2 R107, R107 ;  /* 0x0000006b006b7308 */ /* 0x000fe20000000800 */
[----:B0-----:R-:W-:Y:S01]  /*9c60*/  FADD.FTZ R6, R147, R6 ;  /* 0x0000000693067221 */ /* 0x001fe20000010000 */
[----:B-1----:R-:W-:-:S06]  /*9c70*/  F2FP.F16.F32.PACK_AB R150, R106, R99 ;  /* 0x000000636a96723e */ /* 0x002fcc00000000ff */
[----:B------:R-:W-:Y:S01]  /*9c80*/  MUFU.EX2 R184, R184 ;  /* 0x000000b800b87308 */ /* 0x000fe20000000800 */
[----:B------:R-:W-:Y:S02]  /*9c90*/  WARPGROUP.DEPBAR.LE gsb0, 0x0 ;  /* 0x00008000000079c5 */ /* 0x000fe40000010000 */
[----:B------:R-:W-:Y:S01]  /*9ca0*/  WARPGROUP.ARRIVE ;  /* 0x00000000000079c5 */ /* 0x000fe20000000000 */
[----:B------:R-:W-:-:S04]  /*9cb0*/  F2FP.F16.F32.PACK_AB R140, R112, R105 ;  /* 0x00000069708c723e */ /* 0x000fc800000000ff */
[----:B------:R-:W-:Y:S01]  /*9cc0*/  MUFU.EX2 R141, R122 ;  /* 0x0000007a008d7308 */ /* 0x000fe20000000800 */
[----:B------:R-:W-:Y:S01]  /*9cd0*/  HGMMA.64x128x16.F32 R24, R136, gdesc[UR4].tnspB, R24, gsb0 ;  /* 0x41e0000488187df0 */ /* 0x000fe20008000818 */
[----:B------:R-:W-:-:S06]  /*9ce0*/  UMOV UR7, UR4 ;  /* 0x0000000400077c82 */ /* 0x000fcc0008000000 */
[----:B------:R-:W-:Y:S08]  /*9cf0*/  MUFU.EX2 R143, R126 ;  /* 0x0000007e008f7308 */ /* 0x000ff00000000800 */
[----:B------:R-:W0:Y:S08]  /*9d00*/  MUFU.EX2 R116, R116 ;  /* 0x0000007400747308 */ /* 0x000e300000000800 */
[----:B------:R-:W-:Y:S08]  /*9d10*/  MUFU.EX2 R109, R109 ;  /* 0x0000006d006d7308 */ /* 0x000ff00000000800 */
[----:B------:R-:W-:Y:S01]  /*9d20*/  MUFU.EX2 R186, R186 ;  /* 0x000000ba00ba7308 */ /* 0x000fe20000000800 */
[----:B0-----:R-:W-:-:S07]  /*9d30*/  F2FP.F16.F32.PACK_AB R142, R116, R107 ;  /* 0x0000006b748e723e */ /* 0x001fce00000000ff */
[----:B------:R-:W0:Y:S08]  /*9d40*/  MUFU.EX2 R120, R120 ;  /* 0x0000007800787308 */ /* 0x000e300000000800 */
[----:B------:R-:W-:Y:S08]  /*9d50*/  MUFU.EX2 R111, R132 ;  /* 0x00000084006f7308 */ /* 0x000ff00000000800 */
[----:B------:R-:W-:Y:S08]  /*9d60*/  MUFU.EX2 R21, R21 ;  /* 0x0000001500157308 */ /* 0x000ff00000000800 */
[----:B------:R-:W1:Y:S01]  /*9d70*/  MUFU.EX2 R124, R124 ;  /* 0x0000007c007c7308 */ /* 0x000e620000000800 */
[----:B------:R-:W-:-:S02]  /*9d80*/  WARPGROUP.DEPBAR.LE gsb0, 0x0 ;  /* 0x00008000000079c5 */ /* 0x000fc40000010000 */
[----:B------:R2:W-:Y:S05]  /*9d90*/  @!P1 SYNCS.ARRIVE.TRANS64.RED.A1T0 RZ, [R20+URZ], RZ ;  /* 0x000000ff14ff99a7 */ /* 0x0005ea000810043f */
[----:B------:R-:W-:Y:S01]  /*9da0*/  MUFU.EX2 R137, R130 ;  /* 0x0000008200897308 */ /* 0x000fe20000000800 */
[----:B0-----:R-:W-:Y:S02]  /*9db0*/  F2FP.F16.F32.PACK_AB R136, R120, R109 ;  /* 0x0000006d7888723e */ /* 0x001fe400000000ff */
[----:B-1----:R-:W-:Y:S01]  /*9dc0*/  F2FP.F16.F32.PACK_AB R138, R124, R111 ;  /* 0x0000006f7c8a723e */ /* 0x002fe200000000ff */
[----:B--2---:R-:W-:Y:S01]  /*9dd0*/  FADD.FTZ R20, R160, R7 ;  /* 0x00000007a0147221 */ /* 0x004fe20000010000 */
[----:B------:R0:W-:Y:S03]  /*9de0*/  @!P1 SYNCS.ARRIVE.TRANS64.RED.A1T0 RZ, [R22+URZ], RZ ;  /* 0x000000ff16ff99a7 */ /* 0x0001e6000810043f */
[----:B------:R-:W-:Y:S01]  /*9df0*/  MUFU.EX2 R139, R134 ;  /* 0x00000086008b7308 */ /* 0x000fe20000000800 */
[----:B------:R-:W-:-:S02]  /*9e00*/  IMAD.MOV.U32 R160, RZ, RZ, R11 ;  /* 0x000000ffffa07224 */ /* 0x000fc400078e000b */
[----:B------:R-:W-:-:S04]  /*9e10*/  FADD.FTZ R7, R91, R20 ;  /* 0x000000145b077221 */ /* 0x000fc80000010000 */
[----:B------:R-:W-:Y:S01]  /*9e20*/  FADD.FTZ R20, R162, R7 ;  /* 0x00000007a2147221 */ /* 0x000fe20000010000 */
[----:B0-----:R0:W1:Y:S03]  /*9e30*/  MUFU.EX2 R22, R148 ;  /* 0x0000009400167308 */ /* 0x0010660000000800 */
[----:B------:R-:W-:-:S04]  /*9e40*/  FADD.FTZ R7, R93, R20 ;  /* 0x000000145d077221 */ /* 0x000fc80000010000 */
[----:B------:R-:W-:Y:S01]  /*9e50*/  FADD.FTZ R20, R144, R7 ;  /* 0x0000000790147221 */ /* 0x000fe20000010000 */
[----:B------:R-:W-:Y:S02]  /*9e60*/  F2FP.F16.F32.PACK_AB R144, R108, R101 ;  /* 0x000000656c90723e */ /* 0x000fe400000000ff */
[----:B0-----:R-:W-:Y:S01]  /*9e70*/  F2FP.F16.F32.PACK_AB R148, R164, R97 ;  /* 0x00000061a494723e */ /* 0x001fe200000000ff */
[----:B------:R-:W-:-:S04]  /*9e80*/  FADD.FTZ R7, R95, R20 ;  /* 0x000000145f077221 */ /* 0x000fc80000010000 */
[----:B------:R-:W-:Y:S01]  /*9e90*/  FADD.FTZ R20, R146, R7 ;  /* 0x0000000792147221 */ /* 0x000fe20000010000 */
[----:B------:R-:W-:Y:S01]  /*9ea0*/  F2FP.F16.F32.PACK_AB R146, R110, R103 ;  /* 0x000000676e92723e */ /* 0x000fe200000000ff */
[C---:B-1----:R-:W-:Y:S02]  /*9eb0*/  FADD.FTZ R6, R22.reuse, R6 ;  /* 0x0000000616067221 */ /* 0x042fe40000010000 */
[----:B------:R-:W-:Y:S01]  /*9ec0*/  FADD.FTZ R7, R97, R20 ;  /* 0x0000001461077221 */ /* 0x000fe20000010000 */
[----:B------:R-:W-:Y:S01]  /*9ed0*/  F2FP.F16.F32.PACK_AB R147, R22, R147 ;  /* 0x000000931693723e */ /* 0x000fe200000000ff */
[----:B------:R-:W-:Y:S02]  /*9ee0*/  FADD.FTZ R6, R141, R6 ;  /* 0x000000068d067221 */ /* 0x000fe40000010000 */
[----:B------:R-:W-:Y:S01]  /*9ef0*/  FADD.FTZ R20, R164, R7 ;  /* 0x00000007a4147221 */ /* 0x000fe20000010000 */
[C---:B------:R-:W-:Y:S01]  /*9f00*/  F2FP.F16.F32.PACK_AB R141, R88.reuse, R141 ;  /* 0x0000008d588d723e */ /* 0x040fe200000000ff */
[----:B------:R-:W-:-:S02]  /*9f10*/  FADD.FTZ R6, R88, R6 ;  /* 0x0000000658067221 */ /* 0x000fc40000010000 */
[----:B------:R-:W-:Y:S02]  /*9f20*/  FADD.FTZ R7, R99, R20 ;  /* 0x0000001463077221 */ /* 0x000fe40000010000 */
[----:B------:R-:W-:Y:S02]  /*9f30*/  FADD.FTZ R6, R143, R6 ;  /* 0x000000068f067221 */ /* 0x000fe40000010000 */
[----:B------:R-:W-:Y:S01]  /*9f40*/  FADD.FTZ R20, R106, R7 ;  /* 0x000000076a147221 */ /* 0x000fe20000010000 */
[C---:B------:R-:W-:Y:S01]  /*9f50*/  F2FP.F16.F32.PACK_AB R143, R184.reuse, R143 ;  /* 0x0000008fb88f723e */ /* 0x040fe200000000ff */
[----:B------:R-:W-:Y:S02]  /*9f60*/  FADD.FTZ R6, R184, R6 ;  /* 0x00000006b8067221 */ /* 0x000fe40000010000 */
[----:B------:R-:W-:Y:S02]  /*9f70*/  FADD.FTZ R7, R101, R20 ;  /* 0x0000001465077221 */ /* 0x000fe40000010000 */
[----:B------:R-:W-:-:S02]  /*9f80*/  FADD.FTZ R6, R137, R6 ;  /* 0x0000000689067221 */ /* 0x000fc40000010000 */
[----:B------:R-:W-:Y:S01]  /*9f90*/  FADD.FTZ R20, R108, R7 ;  /* 0x000000076c147221 */ /* 0x000fe20000010000 */
[C---:B------:R-:W-:Y:S01]  /*9fa0*/  F2FP.F16.F32.PACK_AB R137, R186.reuse, R137 ;  /* 0x00000089ba89723e */ /* 0x040fe200000000ff */
[----:B------:R-:W-:Y:S02]  /*9fb0*/  FADD.FTZ R6, R186, R6 ;  /* 0x00000006ba067221 */ /* 0x000fe40000010000 */
[----:B------:R-:W-:Y:S02]  /*9fc0*/  FADD.FTZ R7, R103, R20 ;  /* 0x0000001467077221 */ /* 0x000fe40000010000 */
[----:B------:R-:W-:Y:S02]  /*9fd0*/  FADD.FTZ R6, R139, R6 ;  /* 0x000000068b067221 */ /* 0x000fe40000010000 */
[----:B------:R-:W-:Y:S01]  /*9fe0*/  FADD.FTZ R20, R110, R7 ;  /* 0x000000076e147221 */ /* 0x000fe20000010000 */
[C---:B------:R-:W-:Y:S01]  /*9ff0*/  F2FP.F16.F32.PACK_AB R139, R21.reuse, R139 ;  /* 0x0000008b158b723e */ /* 0x040fe200000000ff */
[----:B------:R-:W-:-:S02]  /*a000*/  FADD.FTZ R6, R21, R6 ;  /* 0x0000000615067221 */ /* 0x000fc40000010000 */
[----:B------:R-:W-:Y:S01]  /*a010*/  FADD.FTZ R7, R105, R20 ;  /* 0x0000001469077221 */ /* 0x000fe20000010000 */
[----:B------:R-:W-:-:S03]  /*a020*/  IMAD.MOV.U32 R21, RZ, RZ, R10 ;  /* 0x000000ffff157224 */ /* 0x000fc600078e000a */
[----:B------:R-:W-:-:S04]  /*a030*/  FADD.FTZ R20, R112, R7 ;  /* 0x0000000770147221 */ /* 0x000fc80000010000 */
[----:B------:R-:W-:-:S04]  /*a040*/  FADD.FTZ R7, R107, R20 ;  /* 0x000000146b077221 */ /* 0x000fc80000010000 */
[----:B------:R-:W-:-:S04]  /*a050*/  FADD.FTZ R20, R116, R7 ;  /* 0x0000000774147221 */ /* 0x000fc80000010000 */
[----:B------:R-:W-:-:S04]  /*a060*/  FADD.FTZ R7, R109, R20 ;  /* 0x000000146d077221 */ /* 0x000fc80000010000 */
[----:B------:R-:W-:-:S04]  /*a070*/  FADD.FTZ R20, R120, R7 ;  /* 0x0000000778147221 */ /* 0x000fc80000010000 */
[----:B------:R-:W-:Y:S01]  /*a080*/  FADD.FTZ R7, R111, R20 ;  /* 0x000000146f077221 */ /* 0x000fe20000010000 */
[----:B------:R-:W-:-:S03]  /*a090*/  IMAD.MOV.U32 R20, RZ, RZ, R3 ;  /* 0x000000ffff147224 */ /* 0x000fc600078e0003 */
[----:B------:R-:W-:Y:S01]  /*a0a0*/  FADD.FTZ R7, R124, R7 ;  /* 0x000000077c077221 */ /* 0x000fe20000010000 */
[----:B------:R-:W-:Y:S06]  /*a0b0*/  @P2 BRA `(.L_x_962) ;  /* 0xffffffdc00a82947 */ /* 0x000fec000383ffff */
.L_x_953:
[----:B------:R-:W-:-:S13]  /*a0c0*/  ISETP.GE.AND P2, PT, R12, R17, PT ;  /* 0x000000110c00720c */ /* 0x000fda0003f46270 */
[----:B------:R-:W-:Y:S05]  /*a0d0*/  @!P2 BRA `(.L_x_963) ;  /* 0x0000003000e4a947 */ /* 0x000fea0003800000 */
[----:B------:R-:W-:Y:S01]  /*a0e0*/  IMAD.MOV.U32 R15, RZ, RZ, R10 ;  /* 0x000000ffff0f7224 */ /* 0x000fe200078e000a */
[----:B------:R-:W-:Y:S01]  /*a0f0*/  UMOV UR7, UR4 ;  /* 0x0000000400077c82 */ /* 0x000fe20008000000 */
[----:B------:R-:W-:Y:S01]  /*a100*/  IMAD.MOV.U32 R20, RZ, RZ, R11 ;  /* 0x000000ffff147224 */ /* 0x000fe200078e000b */
[----:B------:R-:W-:Y:S01]  /*a110*/  ULDC UR59, c[0x0][0x9e4] ;  /* 0x00027900003b7ab9 */ /* 0x000fe20000000800 */
[----:B------:R-:W-:Y:S01]  /*a120*/  IMAD.MOV.U32 R21, RZ, RZ, R3 ;  /* 0x000000ffff157224 */ /* 0x000fe200078e0003 */
[----:B------:R-:W-:Y:S01]  /*a130*/  ULDC UR60, c[0x0][0x288] ;  /* 0x0000a200003c7ab9 */ /* 0x000fe20000000800 */
[----:B------:R-:W-:-:S05]  /*a140*/  ULDC UR5, c[0x0][0x9d8] ;  /* 0x0002760000057ab9 */ /* 0x000fca0000000800 */
.L_x_980:
[----:B------:R-:W-:-:S04]  /*a150*/  UIADD3 UR4, UR7, 0x1, URZ ;  /* 0x0000000107047890 */ /* 0x000fc8000fffe03f */
[----:B------:R-:W-:-:S04]  /*a160*/  UISETP.NE.AND UP0, UPT, UR4, 0x2, UPT ;  /* 0x000000020400788c */ /* 0x000fc8000bf05270 */
[----:B------:R-:W-:Y:S02]  /*a170*/  USEL UR6, URZ, 0x1, UP0 ;  /* 0x000000013f067887 */ /* 0x000fe40008000000 */
[----:B------:R-:W-:-:S04]  /*a180*/  USEL UR4, UR4, URZ, UP0 ;  /* 0x0000003f04047287 */ /* 0x000fc80008000000 */
[----:B------:R-:W-:Y:S01]  /*a190*/  LOP3.LUT R3, R21, UR6, RZ, 0x3c, !PT ;  /* 0x0000000615037c12 */ /* 0x000fe2000f8e3cff */
[----:B------:R-:W-:Y:S07]  /*a1a0*/  @!P0 BRA `(.L_x_964) ;  /* 0x0000000000048947 */ /* 0x000fee0003800000 */
[----:B------:R-:W-:Y:S01]  /*a1b0*/  BPT.TRAP 0x1 ;  /* 0x000000040000795c */ /* 0x000fe20000300000 */
.L_x_964:
[----:B------:R-:W-:Y:S01]  /*a1c0*/  ULEA UR56, UR4, UR57, 0x3 ;  /* 0x0000003904387291 */ /* 0x000fe2000f8e183f */
[----:B------:R-:W-:-:S08]  /*a1d0*/  SHF.L.U32 R10, R3, 0x1f, RZ ;  /* 0x0000001f030a7819 */ /* 0x000fd000000006ff */
[----:B------:R0:W1:Y:S01]  /*a1e0*/  SYNCS.PHASECHK.TRANS64.TRYWAIT P2, [UR56+0x2a830], R10 ;  /* 0x02a8300aff0075a7 */ /* 0x0000620008040178 */
[----:B------:R-:W-:Y:S05]  /*a1f0*/  @!P0 BRA `(.L_x_965) ;  /* 0x0000000000048947 */ /* 0x000fea0003800000 */
[----:B------:R-:W-:Y:S01]  /*a200*/  BPT.TRAP 0x1 ;  /* 0x000000040000795c */ /* 0x000fe20000300000 */
.L_x_965:
[----:B-1----:R-:W-:Y:S05]  /*a210*/  @P2 BRA `(.L_x_966) ;  /* 0x0000000000082947 */ /* 0x002fea0003800000 */
[----:B------:R-:W1:Y:S02]  /*a220*/  SYNCS.PHASECHK.TRANS64.TRYWAIT P2, [UR56+0x2a830], R10 ;  /* 0x02a8300aff0075a7 */ /* 0x000e640008040178 */
[----:B-1----:R-:W-:Y:S05]  /*a230*/  @!P2 BRA `(.L_x_967) ;  /* 0x0000009c0028a947 */ /* 0x002fea0003800000 */
.L_x_966:
        /* <DEDUP_REMOVED lines=129> */
.L_x_968:
[----:B------:R-:W-:Y:S01]  /*aa50*/  ULEA UR11, UR7, UR57, 0x3 ;  /* 0x00000039070b7291 */ /* 0x000fe2000f8e183f */
[----:B------:R-:W-:-:S08]  /*aa60*/  SHF.L.U32 R0, R21, 0x1f, RZ ;  /* 0x0000001f15007819 */ /* 0x000fd000000006ff */
[----:B------:R2:W3:Y:S01]  /*aa70*/  SYNCS.PHASECHK.TRANS64.TRYWAIT P2, [UR11+0x2a850], R0 ;  /* 0x02a85000ff0075a7 */ /* 0x0004e2000804014b */
[----:B------:R-:W-:Y:S05]  /*aa80*/  @!P0 BRA `(.L_x_969) ;  /* 0x0000000000048947 */ /* 0x000fea0003800000 */
[----:B------:R-:W-:Y:S01]  /*aa90*/  BPT.TRAP 0x1 ;  /* 0x000000040000795c */ /* 0x000fe20000300000 */
.L_x_969:
[----:B---3--:R-:W-:Y:S05]  /*aaa0*/  @P2 BRA `(.L_x_970) ;  /* 0x0000000000082947 */ /* 0x008fea0003800000 */
[----:B------:R-:W3:Y:S02]  /*aab0*/  SYNCS.PHASECHK.TRANS64.TRYWAIT P2, [UR11+0x2a850], R0 ;  /* 0x02a85000ff0075a7 */ /* 0x000ee4000804014b */
[----:B---3--:R-:W-:Y:S05]  /*aac0*/  @!P2 BRA `(.L_x_971) ;  /* 0x00000094001ca947 */ /* 0x008fea0003800000 */
.L_x_970:
[----:B------:R-:W-:Y:S01]  /*aad0*/  UIADD3 UR6, UR57, 0x400, URZ ;  /* 0x0000040039067890 */ /* 0x000fe2000fffe03f */
[----:B------:R-:W-:Y:S01]  /*aae0*/  WARPGROUP.ARRIVE ;  /* 0x00000000000079c5 */ /* 0x000fe20000000000 */
[----:B------:R-:W-:Y:S01]  /*aaf0*/  UMOV UR15, 0x40000040 ;  /* 0x40000040000f7882 */ /* 0x000fe20000000000 */
[----:B------:R-:W-:Y:S01]  /*ab00*/  ISETP.NE.AND P2, PT, R23, 0x1, PT ;  /* 0x000000011700780c */ /* 0x000fe20003f45270 */
[----:B------:R-:W-:Y:S01]  /*ab10*/  USHF.R.U32.HI UR6, URZ, 0x4, UR6 ;  /* 0x000000043f067899 */ /* 0x000fe20008011606 */
[----:B-12---:R-:W-:Y:S01]  /*ab20*/  FMUL.FTZ R0, R90, UR5 ;  /* 0x000000055a007c20 */ /* 0x006fe20008410000 */
        /* <DEDUP_REMOVED lines=12> */
[----:B------:R-:W4:Y:S01]  /*abf0*/  MUFU.TANH R100, R109 ;  /* 0x0000006d00647308 */ /* 0x000f220000002400 */
[----:B------:R-:W-:Y:S01]  /*ac00*/  UMOV UR7, 0x40000040 ;  /* 0x4000004000077882 */ /* 0x000fe20000000000 */
[----:B------:R-:W-:Y:S01]  /*ac10*/  UIADD3 UR10, UR6, 0x80, URZ ;  /* 0x00000080060a7890 */ /* 0x000fe2000fffe03f */
[----:B-1----:R-:W-:-:S02]  /*ac20*/  IMAD.MOV.U32 R108, RZ, RZ, R8 ;  /* 0x000000ffff6c7224 */ /* 0x002fc400078e0008 */
[----:B------:R-:W-:Y:S01]  /*ac30*/  FMUL.FTZ R2, R91, UR5 ;  /* 0x000000055b027c20 */ /* 0x000fe20008410000 */
[----:B------:R-:W-:Y:S02]  /*ac40*/  IMAD R111, R12, -0x60, RZ ;  /* 0xffffffa00c6f7824 */ /* 0x000fe400078e02ff */
[----:B0-----:R-:W-:Y:S01]  /*ac50*/  FMUL.FTZ R10, R88, UR5 ;  /* 0x00000005580a7c20 */ /* 0x001fe20008410000 */
[----:B------:R-:W-:Y:S01]  /*ac60*/  HGMMA.64x128x16.F32 R24, R156, gdesc[UR4].tnspB, R24, gsb0 ;  /* 0x41e000049c187df0 */ /* 0x000fe20008000818 */
[----:B------:R-:W-:Y:S01]  /*ac70*/  UMOV UR7, 0x40000040 ;  /* 0x4000004000077882 */ /* 0x000fe20000000000 */
[----:B------:R-:W-:Y:S01]  /*ac80*/  UMOV UR14, UR10 ;  /* 0x0000000a000e7c82 */ /* 0x000fe20008000000 */
[----:B------:R-:W-:Y:S01]  /*ac90*/  UIADD3 UR10, UR6, 0x100, URZ ;  /* 0x00000100060a7890 */ /* 0x000fe2000fffe03f */
[----:B------:R-:W-:Y:S01]  /*aca0*/  FMUL.FTZ R11, R94, UR5 ;  /* 0x000000055e0b7c20 */ /* 0x000fe20008410000 */
[----:B------:R-:W-:Y:S01]  /*acb0*/  FMUL.FTZ R13, R95, UR5 ;  /* 0x000000055f0d7c20 */ /* 0x000fe20008410000 */
[----:B------:R-:W-:Y:S01]  /*acc0*/  FMUL.FTZ R160, R97, UR5 ;  /* 0x0000000561a07c20 */ /* 0x000fe20008410000 */
        /* <DEDUP_REMOVED lines=21> */
[----:B------:R-:W-:-:S02]  /*ae20*/  VIADD R94, R111, 0x1 ;  /* 0x000000016f5e7836 */ /* 0x000fc40000000000 */
[----:B------:R-:W-:Y:S01]  /*ae30*/  FMUL.FTZ R120, R120, UR5 ;  /* 0x0000000578787c20 */ /* 0x000fe20008410000 */
[----:B------:R-:W-:Y:S01]  /*ae40*/  FMUL.FTZ R124, R124, UR5 ;  /* 0x000000057c7c7c20 */ /* 0x000fe20008410000 */
[----:B------:R-:W-:Y:S01]  /*ae50*/  FMUL.FTZ R132, R132, UR5 ;  /* 0x0000000584847c20 */ /* 0x000fe20008410000 */
[----:B------:R-:W-:Y:S01]  /*ae60*/  FMUL.FTZ R134, R134, UR5 ;  /* 0x0000000586867c20 */ /* 0x000fe20008410000 */
[----:B------:R-:W-:Y:S01]  /*ae70*/  IMAD R94, R9, -0x2, R94 ;  /* 0xfffffffe095e7824 */ /* 0x000fe200078e025e */
[----:B------:R-:W0:Y:S01]  /*ae80*/  MUFU.TANH R10, R10 ;  /* 0x0000000a000a7308 */ /* 0x000e220000002400 */
[----:B------:R-:W-:-:S03]  /*ae90*/  ULDC UR18, c[0x0][0x9e0] ;  /* 0x0002780000127ab9 */ /* 0x000fc60000000800 */
[----:B------:R-:W-:-:S04]  /*aea0*/  IADD3 R96, R94, -UR60, R19 ;  /* 0x8000003c5e607c10 */ /* 0x000fc8000fffe013 */
[----:B------:R-:W0:Y:S01]  /*aeb0*/  MUFU.TANH R0, R0 ;  /* 0x0000000000007308 */ /* 0x000e220000002400 */
[C---:B------:R-:W-:Y:S02]  /*aec0*/  VIADD R114, R96.reuse, UR18 ;  /* 0x0000001260727c36 */ /* 0x040fe40008000000 */
[----:B------:R-:W-:-:S05]  /*aed0*/  VIADD R115, R96, UR61 ;  /* 0x0000003d60737c36 */ /* 0x000fca0008000000 */
        /* <DEDUP_REMOVED lines=16> */
[----:B------:R-:W-:Y:S01]  /*afe0*/  UMOV UR14, UR10 ;  /* 0x0000000a000e7c82 */ /* 0x000fe20008000000 */
[----:B------:R-:W-:Y:S01]  /*aff0*/  UMOV UR15, 0x40000040 ;  /* 0x40000040000f7882 */ /* 0x000fe20000000000 */
[----:B------:R-:W-:-:S04]  /*b000*/  UIADD3 UR10, UR6, 0x180, URZ ;  /* 0x00000180060a7890 */ /* 0x000fc8000fffe03f */
        /* <DEDUP_REMOVED lines=15> */
[----:B------:R0:W0:Y:S08]  /*b100*/  MUFU.TANH R110, R132 ;  /* 0x00000084006e7308 */ /* 0x0000300000002400 */
[----:B------:R-:W0:Y:S01]  /*b110*/  MUFU.TANH R133, R133 ;  /* 0x0000008500857308 */ /* 0x000e220000002400 */
[----:B------:R-:W-:-:S02]  /*b120*/  WARPGROUP.DEPBAR.LE gsb0, 0x0 ;  /* 0x00008000000079c5 */ /* 0x000fc40000010000 */
[----:B------:R-:W-:Y:S01]  /*b130*/  WARPGROUP.ARRIVE ;  /* 0x00000000000079c5 */ /* 0x000fe20000000000 */
[----:B------:R-:W-:Y:S01]  /*b140*/  FMUL.FTZ R152, R130, UR5 ;  /* 0x0000000582987c20 */ /* 0x000fe20008410000 */
[----:B------:R-:W-:-:S04]  /*b150*/  FMUL.FTZ R154, R131, UR5 ;  /* 0x00000005839a7c20 */ /* 0x000fc80008410000 */
[----:B------:R-:W-:Y:S01]  /*b160*/  HGMMA.64x128x16.F32 R24, R148, gdesc[UR12].tnspB, R24, gsb0 ;  /* 0x41e0000c94187df0 */ /* 0x000fe20008000818 */
[----:B------:R-:W-:Y:S01]  /*b170*/  UMOV UR14, UR10 ;  /* 0x0000000a000e7c82 */ /* 0x000fe20008000000 */
[----:B------:R-:W-:Y:S01]  /*b180*/  UMOV UR15, 0x40000040 ;  /* 0x40000040000f7882 */ /* 0x000fe20000000000 */
[----:B------:R-:W-:Y:S01]  /*b190*/  UIADD3 UR10, UR6, 0x200, URZ ;  /* 0x00000200060a7890 */ /* 0x000fe2000fffe03f */
[----:B------:R-:W0:Y:S01]  /*b1a0*/  MUFU.TANH R152, R152 ;  /* 0x0000009800987308 */ /* 0x000e220000002400 */
[----:B------:R-:W-:-:S07]  /*b1b0*/  UIADD3 UR6, UR6, 0x280, URZ ;  /* 0x0000028006067890 */ /* 0x000fce000fffe03f */
[----:B------:R-:W0:Y:S01]  /*b1c0*/  MUFU.TANH R154, R154 ;  /* 0x0000009a009a7308 */ /* 0x000e220000002400 */
[----:B------:R-:W-:Y:S02]  /*b1d0*/  WARPGROUP.DEPBAR.LE gsb0, 0x0 ;  /* 0x00008000000079c5 */ /* 0x000fe40000010000 */
[----:B------:R-:W-:Y:S01]  /*b1e0*/  WARPGROUP.ARRIVE ;  /* 0x00000000000079c5 */ /* 0x000fe20000000000 */
[----:B------:R-:W-:Y:S01]  /*b1f0*/  FMUL.FTZ R148, R126, UR5 ;  /* 0x000000057e947c20 */ /* 0x000fe20008410000 */
[----:B------:R-:W-:-:S04]  /*b200*/  FMUL.FTZ R150, R127, UR5 ;  /* 0x000000057f967c20 */ /* 0x000fc80008410000 */
[----:B------:R-:W-:Y:S01]  /*b210*/  HGMMA.64x128x16.F32 R24, R144, gdesc[UR12].tnspB, R24, gsb0 ;  /* 0x41e0000c90187df0 */ /* 0x000fe20008000818 */
[----:B------:R-:W-:Y:S01]  /*b220*/  UMOV UR14, UR10 ;  /* 0x0000000a000e7c82 */ /* 0x000fe20008000000 */
[----:B------:R-:W-:Y:S01]  /*b230*/  UMOV UR15, 0x40000040 ;  /* 0x40000040000f7882 */ /* 0x000fe20000000000 */
[----:B------:R-:W0:Y:S08]  /*b240*/  MUFU.TANH R148, R148 ;  /* 0x0000009400947308 */ /* 0x000e300000002400 */
[----:B------:R-:W0:Y:S01]  /*b250*/  MUFU.TANH R150, R150 ;  /* 0x0000009600967308 */ /* 0x000e220000002400 */
[----:B------:R-:W-:-:S02]  /*b260*/  WARPGROUP.DEPBAR.LE gsb0, 0x0 ;  /* 0x00008000000079c5 */ /* 0x000fc40000010000 */
[----:B------:R-:W-:Y:S01]  /*b270*/  WARPGROUP.ARRIVE ;  /* 0x00000000000079c5 */ /* 0x000fe20000000000 */
[----:B------:R-:W-:Y:S01]  /*b280*/  FMUL.FTZ R144, R89, UR5 ;  /* 0x0000000559907c20 */ /* 0x000fe20008410000 */
[----:B------:R-:W-:Y:S01]  /*b290*/  FMUL.FTZ R145, R93, UR5 ;  /* 0x000000055d917c20 */ /* 0x000fe20008410000 */
[----:B------:R-:W5:Y:S01]  /*b2a0*/  @P2 LDC R89, c[0x0][0x44c] ;  /* 0x00011300ff592b82 */ /* 0x000f620000000800 */
[----:B------:R-:W-:Y:S01]  /*b2b0*/  FMUL.FTZ R93, R106, UR5 ;  /* 0x000000056a5d7c20 */ /* 0x000fe20008410000 */
[----:B------:R-:W-:Y:S01]  /*b2c0*/  FMUL.FTZ R146, R123, UR5 ;  /* 0x000000057b927c20 */ /* 0x000fe20008410000 */
[----:B------:R-:W-:Y:S01]  /*b2d0*/  HGMMA.64x128x16.F32 R24, R140, gdesc[UR12].tnspB, R24, gsb0 ;  /* 0x41e0000c8c187df0 */ /* 0x000fe20008000818 */
[----:B------:R-:W0:Y:S08]  /*b2e0*/  MUFU.TANH R144, R144 ;  /* 0x0000009000907308 */ /* 0x000e300000002400 */
[----:B------:R-:W0:Y:S08]  /*b2f0*/  MUFU.TANH R145, R145 ;  /* 0x0000009100917308 */ /* 0x000e300000002400 */
[----:B------:R-:W0:Y:S01]  /*b300*/  MUFU.TANH R93, R93 ;  /* 0x0000005d005d7308 */ /* 0x000e220000002400 */
[----:B-----5:R-:W-:-:S07]  /*b310*/  @P2 IMAD.HI.U32 R89, R8, R89, RZ ;  /* 0x0000005908592227 */ /* 0x020fce00078e00ff */
[----:B------:R0:W0:Y:S01]  /*b320*/  MUFU.TANH R106, R120 ;  /* 0x00000078006a7308 */ /* 0x0000220000002400 */
[----:B---3--:R-:W-:Y:S01]  /*b330*/  @P2 SHF.R.U32.HI R108, RZ, R90, R89 ;  /* 0x0000005aff6c2219 */ /* 0x008fe20000011659 */
[----:B------:R-:W-:Y:S01]  /*b340*/  IMAD.U32 R89, RZ, RZ, UR56 ;  /* 0x00000038ff597e24 */ /* 0x000fe2000f8e00ff */
[----:B------:R-:W-:-:S03]  /*b350*/  ISETP.GE.AND P2, PT, R14, 0x1, PT ;  /* 0x000000010e00780c */ /* 0x000fc60003f46270 */
[----:B------:R-:W-:Y:S01]  /*b360*/  @!P1 VIADD R89, R89, 0x2a840 ;  /* 0x0002a84059599836 */ /* 0x000fe20000000000 */
[----:B------:R-:W3:Y:S01]  /*b370*/  SHFL.IDX PT, R109, R108, RZ, 0x1c1f ;  /* 0x001c1fff6c6d7589 */ /* 0x000ee200000e0000 */
[----:B------:R-:W0:Y:S03]  /*b380*/  MUFU.TANH R146, R146 ;  /* 0x0000009200927308 */ /* 0x000e260000002400 */
[----:B------:R-:W-:-:S05]  /*b390*/  @!P1 PRMT R90, RZ, 0x654, R89 ;  /* 0x00000654ff5a9816 */ /* 0x000fca0000000059 */
[----:B------:R0:W0:Y:S01]  /*b3a0*/  MUFU.TANH R89, R134 ;  /* 0x0000008600597308 */ /* 0x0000220000002400 */
[--C-:B---3--:R-:W-:Y:S02]  /*b3b0*/  IMAD.IADD R96, R114, 0x1, R109.reuse ;  /* 0x0000000172607824 */ /* 0x108fe400078e026d */
[----:B------:R-:W-:Y:S01]  /*b3c0*/  IMAD.IADD R107, R115, 0x1, R109 ;  /* 0x00000001736b7824 */ /* 0x000fe200078e026d */
[----:B------:R-:W-:Y:S02]  /*b3d0*/  WARPGROUP.DEPBAR.LE gsb0, 0x0 ;  /* 0x00008000000079c5 */ /* 0x000fe40000010000 */
[----:B------:R-:W-:Y:S01]  /*b3e0*/  WARPGROUP.ARRIVE ;  /* 0x00000000000079c5 */ /* 0x000fe20000000000 */
[----:B------:R-:W-:Y:S01]  /*b3f0*/  FMUL.FTZ R140, R119, UR5 ;  /* 0x00000005778c7c20 */ /* 0x000fe20008410000 */
[----:B------:R-:W-:Y:S01]  /*b400*/  FMUL.FTZ R142, R122, UR5 ;  /* 0x000000057a8e7c20 */ /* 0x000fe20008410000 */
[----:B------:R-:W-:-:S03]  /*b410*/  VIADD R122, R94, 0xffffffff ;  /* 0xffffffff5e7a7836 */ /* 0x000fc60000000000 */
[----:B------:R-:W-:Y:S01]  /*b420*/  HGMMA.64x128x16.F32 R24, R136, gdesc[UR4].tnspB, R24, gsb0 ;  /* 0x41e0000488187df0 */ /* 0x000fe20008000818 */
[----:B------:R-:W3:Y:S08]  /*b430*/  MUFU.TANH R140, R140 ;  /* 0x0000008c008c7308 */ /* 0x000ef00000002400 */
[----:B------:R-:W0:Y:S01]  /*b440*/  MUFU.TANH R142, R142 ;  /* 0x0000008e008e7308 */ /* 0x000e220000002400 */
[----:B------:R-:W-:-:S02]  /*b450*/  WARPGROUP.DEPBAR.LE gsb0, 0x0 ;  /* 0x00008000000079c5 */ /* 0x000fc40000010000 */
[----:B------:R5:W-:Y:S02]  /*b460*/  @!P1 SYNCS.ARRIVE.TRANS64.RED.A1T0 RZ, [R90+URZ], RZ ;  /* 0x000000ff5aff99a7 */ /* 0x000be4000810043f */
[----:B-----5:R-:W-:-:S06]  /*b470*/  FMUL.FTZ R90, R135, UR5 ;  /* 0x00000005875a7c20 */ /* 0x020fcc0008410000 */
[----:B------:R-:W0:Y:S01]  /*b480*/  MUFU.TANH R90, R90 ;  /* 0x0000005a005a7308 */ /* 0x000e220000002400 */
[----:B-1234-:R-:W-:Y:S05]  /*b490*/  @!P2 BRA `(.L_x_972) ;  /* 0x00000000005ca947 */ /* 0x01efea0003800000 */
[----:B------:R-:W-:Y:S01]  /*b4a0*/  ULDC UR6, c[0x0][0x2f0] ;  /* 0x0000bc0000067ab9 */ /* 0x000fe20000000800 */
[----:B------:R-:W-:Y:S01]  /*b4b0*/  BSSY B0, `(.L_x_973) ;  /* 0x0000012000007945 */ /* 0x000fe20003800000 */
[----:B------:R-:W-:-:S04]  /*b4c0*/  IMAD R94, R16, UR6, R109 ;  /* 0x00000006105e7c24 */ /* 0x000fc8000f8e026d */
        /* <DEDUP_REMOVED lines=11> */
.L_x_974:
[----:B------:R-:W-:-:S05]  /*b580*/  IMAD.U32 R118, RZ, RZ, UR59 ;  /* 0x0000003bff767e24 */ /* 0x000fca000f8e00ff */
[----:B------:R-:W-:-:S13]  /*b590*/  ISETP.NE.AND P2, PT, R118, 0x1, PT ;  /* 0x000000017600780c */ /* 0x000fda0003f45270 */
[----:B------:R-:W1:Y:S02]  /*b5a0*/  @P2 LDC.64 R126, c[0x0][0x9e8] ;  /* 0x00027a00ff7e2b82 */ /* 0x000e640000000a00 */
[----:B-1----:R-:W-:-:S05]  /*b5b0*/  @P2 IMAD.HI.U32 R94, R109, R126, RZ ;  /* 0x0000007e6d5e2227 */ /* 0x002fca00078e00ff */
[----:B------:R-:W-:-:S07]  /*b5c0*/  @P2 SHF.R.U32.HI R109, RZ, R127, R94 ;  /* 0x0000007fff6d2219 */ /* 0x000fce000001165e */
.L_x_975:
[----:B------:R-:W-:Y:S05]  /*b5d0*/  BSYNC B0 ;  /* 0x0000000000007941 */ /* 0x000fea0003800000 */
.L_x_973:
[----:B------:R-:W-:-:S05]  /*b5e0*/  IMAD R109, R109, R118, R122 ;  /* 0x000000766d6d7224 */ /* 0x000fca00078e027a */
[----:B------:R-:W-:Y:S02]  /*b5f0*/  VIADDMNMX R96, R109, R118, R96, PT ;  /* 0x000000766d607246 */ /* 0x000fe40003800160 */
[----:B------:R-:W-:-:S07]  /*b600*/  VIMNMX R107, R107, R109, !PT ;  /* 0x0000006d6b6b7248 */ /* 0x000fce0007fe0100 */
.L_x_972:
[C---:B------:R-:W-:Y:S01]  /*b610*/  ISETP.GE.AND P2, PT, R111.reuse, 0x2, PT ;  /* 0x000000026f00780c */ /* 0x040fe20003f46270 */
[----:B------:R-:W1:Y:S01]  /*b620*/  SHFL.IDX PT, R109, R108, 0x1, 0x1c1f ;  /* 0x003c1f006c6d7f89 */ /* 0x000e6200000e0000 */
        /* <DEDUP_REMOVED lines=90> */
[C---:B------:R-:W-:Y:S02]  /*bbd0*/  ISETP.LT.OR P4, PT, R96.reuse, 0x4a, P4 ;  /* 0x0000004a6000780c */ /* 0x040fe40002781670 */
[----:B------:R-:W-:Y:S02]  /*bbe0*/  ISETP.GE.AND P5, PT, R111, 0x51, PT ;  /* 0x000000516f00780c */ /* 0x000fe40003fa6270 */
        /* <DEDUP_REMOVED lines=17> */
[----:B------:R-:W-:Y:S01]  /*bd00*/  FSEL R176, R10, -INF , !P6 ;  /* 0xff8000000ab07808 */ /* 0x000fe20007000000 */
[----:B-1----:R-:W-:Y:S01]  /*bd10*/  IMAD.IADD R10, R114, 0x1, R109 ;  /* 0x00000001720a7824 */ /* 0x002fe200078e026d */
[----:B------:R-:W-:-:S04]  /*bd20*/  ISETP.GE.AND P6, PT, R111, 0x5a, PT ;  /* 0x0000005a6f00780c */ /* 0x000fc80003fc6270 */
[----:B------:R-:W-:Y:S02]  /*bd30*/  P2R R129, PR, RZ, 0x40 ;  /* 0x00000040ff817803 */ /* 0x000fe40000000000 */
[----:B------:R-:W-:Y:S01]  /*bd40*/  ISETP.GT.AND P6, PT, R107, 0x59, !P6 ;  /* 0x000000596b00780c */ /* 0x000fe200077c4270 */
[----:B------:R-:W-:-:S03]  /*bd50*/  IMAD.IADD R107, R115, 0x1, R109 ;  /* 0x00000001736b7824 */ /* 0x000fc600078e026d */
[----:B------:R-:W-:-:S04]  /*bd60*/  ISETP.LT.OR P6, PT, R96, 0x5a, P6 ;  /* 0x0000005a6000780c */ /* 0x000fc800037c1670 */
[----:B------:R-:W-:Y:S02]  /*bd70*/  FSEL R96, R133, -INF , !P6 ;  /* 0xff80000085607808 */ /* 0x000fe40007000000 */
[----:B------:R-:W-:-:S13]  /*bd80*/  ISETP.GE.AND P6, PT, R14, 0x1, PT ;  /* 0x000000010e00780c */ /* 0x000fda0003fc6270 */
[----:B------:R-:W-:Y:S05]  /*bd90*/  @!P6 BRA `(.L_x_976) ;  /* 0x00000000005ce947 */ /* 0x000fea0003800000 */
        /* <DEDUP_REMOVED lines=14> */
.L_x_978:
[----:B------:R-:W-:-:S05]  /*be80*/  IMAD.U32 R110, RZ, RZ, UR59 ;  /* 0x0000003bff6e7e24 */ /* 0x000fca000f8e00ff */
[----:B------:R-:W-:-:S13]  /*be90*/  ISETP.NE.AND P6, PT, R110, 0x1, PT ;  /* 0x000000016e00780c */ /* 0x000fda0003fc5270 */
[----:B------:R-:W0:Y:S02]  /*bea0*/  @P6 LDC.64 R108, c[0x0][0x9e8] ;  /* 0x00027a00ff6c6b82 */ /* 0x000e240000000a00 */
[----:B0-----:R-:W-:-:S05]  /*beb0*/  @P6 IMAD.HI.U32 R108, R111, R108, RZ ;  /* 0x0000006c6f6c6227 */ /* 0x001fca00078e00ff */
[----:B------:R-:W-:-:S07]  /*bec0*/  @P6 SHF.R.U32.HI R111, RZ, R109, R108 ;  /* 0x0000006dff6f6219 */ /* 0x000fce000001166c */
.L_x_979:
[----:B------:R-:W-:Y:S05]  /*bed0*/  BSYNC B0 ;  /* 0x0000000000007941 */ /* 0x000fea0003800000 */
.L_x_977:
[----:B------:R-:W-:-:S05]  /*bee0*/  IMAD R111, R111, R110, R122 ;  /* 0x0000006e6f6f7224 */ /* 0x000fca00078e027a */
[----:B------:R-:W-:Y:S02]  /*bef0*/  VIADDMNMX R10, R111, R110, R10, PT ;  /* 0x0000006e6f0a7246 */ /* 0x000fe4000380010a */
[----:B------:R-:W-:-:S07]  /*bf00*/  VIMNMX R107, R107, R111, !PT ;  /* 0x0000006f6b6b7248 */ /* 0x000fce0007fe0100 */
.L_x_976:
        /* <DEDUP_REMOVED lines=13> */
[----:B------:R-:W-:Y:S01]  /*bfe0*/  ISETP.NE.AND P2, PT, R123, RZ, PT ;  /* 0x000000ff7b00720c */ /* 0x000fe20003f45270 */
[----:B------:R-:W0:Y:S01]  /*bff0*/  LDC R13, c[0x0][0x988] ;  /* 0x00026200ff0d7b82 */ /* 0x000e220000000800 */
        /* <DEDUP_REMOVED lines=57> */
[----:B------:R-:W-:Y:S02]  /*c390*/  FSEL R126, R101, -INF , !P2 ;  /* 0xff800000657e7808 */ /* 0x000fe40005000000 */
        /* <DEDUP_REMOVED lines=54> */
[--C-:B------:R-:W-:Y:S01]  /*c700*/  FFMA.FTZ R168, R168, R13, -R113.reuse ;  /* 0x0000000da8a87223 */ /* 0x100fe20000010871 */
[----:B------:R-:W-:Y:S01]  /*c710*/  FSEL R111, R11, RZ, P2 ;  /* 0x000000ff0b6f7208 */ /* 0x000fe20001000000 */
        /* <DEDUP_REMOVED lines=42> */
[----:B0-----:R-:W-:Y:S01]  /*c9c0*/  FSEL R168, R90, -INF , !P3 ;  /* 0xff8000005aa87808 */ /* 0x001fe20005800000 */
[----:B------:R-:W-:Y:S01]  /*c9d0*/  FFMA.FTZ R90, R132, R13, -R113 ;  /* 0x0000000d845a7223 */ /* 0x000fe20000010871 */
        /* <DEDUP_REMOVED lines=15> */
[----:B------:R-:W-:-:S06]  /*cad0*/  FADD.FTZ R0, -R111, R20 ;  /* 0x000000146f007221 */ /* 0x000fcc0000010100 */
[----:B------:R-:W-:Y:S01]  /*cae0*/  MUFU.EX2 R101, R101 ;  /* 0x0000006500657308 */ /* 0x000fe20000000800 */
[-C--:B------:R-:W-:Y:S01]  /*caf0*/  FFMA.FTZ R105, R100, R13.reuse, -R113 ;  /* 0x0000000d64697223 */ /* 0x080fe20000010871 */
[----:B------:R-:W0:Y:S01]  /*cb00*/  SHFL.BFLY PT, R109, R10, 0x1, 0x1f ;  /* 0x0c201f000a6d7f89 */ /* 0x000e2200000e0000 */
[----:B------:R-:W-:-:S05]  /*cb10*/  FMUL.FTZ R0, R0, R13 ;  /* 0x0000000d00007220 */ /* 0x000fca0000410000 */
[----:B------:R-:W-:Y:S08]  /*cb20*/  MUFU.EX2 R112, R112 ;  /* 0x0000007000707308 */ /* 0x000ff00000000800 */
[----:B------:R-:W1:Y:S08]  /*cb30*/  MUFU.EX2 R0, R0 ;  /* 0x0000000000007308 */ /* 0x000e700000000800 */
[----:B------:R-:W-:Y:S01]  /*cb40*/  MUFU.EX2 R103, R103 ;  /* 0x0000006700677308 */ /* 0x000fe20000000800 */
[----:B0-----:R-:W-:Y:S01]  /*cb50*/  FMNMX.FTZ R10, R10, R109, !PT ;  /* 0x0000006d0a0a7209 */ /* 0x001fe20007810000 */
[----:B------:R-:W-:-:S03]  /*cb60*/  FFMA.FTZ R109, R96, R13, -R113 ;  /* 0x0000000d606d7223 */ /* 0x000fc60000010871 */
[C---:B------:R-:W-:Y:S01]  /*cb70*/  FSETP.NEU.FTZ.AND P2, PT, R10.reuse, -INF , PT ;  /* 0xff8000000a00780b */ /* 0x040fe20003f5d000 */
[----:B------:R-:W-:Y:S01]  /*cb80*/  FMUL.FTZ R20, R10, R13 ;  /* 0x0000000d0a147220 */ /* 0x000fe20000410000 */
[----:B-1----:R-:W-:Y:S01]  /*cb90*/  FFMA.FTZ R7, R0, R7, R21 ;  /* 0x0000000700077223 */ /* 0x002fe20000010015 */
[----:B------:R-:W-:Y:S03]  /*cba0*/  MUFU.EX2 R104, R104 ;  /* 0x0000006800687308 */ /* 0x000fe60000000800 */
[----:B------:R-:W-:Y:S01]  /*cbb0*/  FSEL R111, R20, RZ, P2 ;  /* 0x000000ff146f7208 */ /* 0x000fe20001000000 */
[C---:B------:R-:W-:Y:S01]  /*cbc0*/  FADD.FTZ R7, R156.reuse, R7 ;  /* 0x000000079c077221 */ /* 0x040fe20000010000 */
[----:B------:R-:W-:-:S03]  /*cbd0*/  F2FP.F16.F32.PACK_AB R156, R156, R21 ;  /* 0x000000159c9c723e */ /* 0x000fc600000000ff */
[-CC-:B------:R-:W-:Y:S01]  /*cbe0*/  FFMA.FTZ R2, R2, R13.reuse, -R111.reuse ;  /* 0x0000000d02027223 */ /* 0x180fe2000001086f */
[-CC-:B------:R-:W-:Y:S01]  /*cbf0*/  FFMA.FTZ R157, R174, R13.reuse, -R111.reuse ;  /* 0x0000000dae9d7223 */ /* 0x180fe2000001086f */
[-CC-:B------:R-:W-:Y:S01]  /*cc00*/  FFMA.FTZ R108, R108, R13.reuse, -R111.reuse ;  /* 0x0000000d6c6c7223 */ /* 0x180fe2000001086f */
[-C--:B------:R-:W-:Y:S01]  /*cc10*/  FFMA.FTZ R110, R110, R13.reuse, -R111 ;  /* 0x0000000d6e6e7223 */ /* 0x080fe2000001086f */
[----:B------:R0:W-:Y:S01]  /*cc20*/  MUFU.EX2 R94, R2 ;  /* 0x00000002005e7308 */ /* 0x0001e20000000800 */
[----:B------:R-:W-:Y:S01]  /*cc30*/  FADD.FTZ R20, R158, R7 ;  /* 0x000000079e147221 */ /* 0x000fe20000010000 */
[-CC-:B------:R-:W-:Y:S01]  /*cc40*/  FFMA.FTZ R114, R114, R13.reuse, -R111.reuse ;  /* 0x0000000d72727223 */ /* 0x180fe2000001086f */
[-CC-:B------:R-:W-:Y:S01]  /*cc50*/  FFMA.FTZ R22, R22, R13.reuse, -R111.reuse ;  /* 0x0000000d16167223 */ /* 0x180fe2000001086f */
[-CC-:B------:R-:W-:Y:S01]  /*cc60*/  FFMA.FTZ R88, R88, R13.reuse, -R111.reuse ;  /* 0x0000000d58587223 */ /* 0x180fe2000001086f */
[----:B------:R-:W-:Y:S01]  /*cc70*/  FADD.FTZ R20, R91, R20 ;  /* 0x000000145b147221 */ /* 0x000fe20000010000 */
[-CC-:B------:R-:W-:Y:S01]  /*cc80*/  FFMA.FTZ R122, R122, R13.reuse, -R111.reuse ;  /* 0x0000000d7a7a7223 */ /* 0x180fe2000001086f */
[-CC-:B------:R-:W-:Y:S01]  /*cc90*/  FFMA.FTZ R124, R124, R13.reuse, -R111.reuse ;  /* 0x0000000d7c7c7223 */ /* 0x180fe2000001086f */
[----:B------:R-:W-:Y:S01]  /*cca0*/  MUFU.EX2 R157, R157 ;  /* 0x0000009d009d7308 */ /* 0x000fe20000000800 */
[----:B0-----:R-:W-:Y:S01]  /*ccb0*/  FSEL R2, R10, RZ, P2 ;  /* 0x000000ff0a027208 */ /* 0x001fe20001000000 */
[----:B------:R-:W-:Y:S01]  /*ccc0*/  FADD.FTZ R7, R93, R20 ;  /* 0x000000145d077221 */ /* 0x000fe20000010000 */
[-CC-:B------:R-:W-:Y:S01]  /*ccd0*/  FFMA.FTZ R130, R130, R13.reuse, -R111.reuse ;  /* 0x0000000d82827223 */ /* 0x180fe2000001086f */
[-CC-:B------:R-:W-:Y:S01]  /*cce0*/  FFMA.FTZ R134, R134, R13.reuse, -R111.reuse ;  /* 0x0000000d86867223 */ /* 0x180fe2000001086f */
[----:B------:R-:W-:Y:S01]  /*ccf0*/  FFMA.FTZ R138, R138, R13, -R111 ;  /* 0x0000000d8a8a7223 */ /* 0x000fe2000001086f */
[----:B------:R-:W-:Y:S01]  /*cd00*/  FADD.FTZ R2, -R2, R15 ;  /* 0x0000000f02027221 */ /* 0x000fe20000010100 */
[----:B------:R-:W-:Y:S01]  /*cd10*/  FADD.FTZ R20, R160, R7 ;  /* 0x00000007a0147221 */ /* 0x000fe20000010000 */
[----:B------:R-:W-:Y:S01]  /*cd20*/  MUFU.EX2 R159, R108 ;  /* 0x0000006c009f7308 */ /* 0x000fe20000000800 */
[----:B------:R-:W-:-:S02]  /*cd30*/  IMAD.U32 R15, RZ, RZ, UR11 ;  /* 0x0000000bff0f7e24 */ /* 0x000fc4000f8e00ff */
[-C--:B------:R-:W-:Y:S01]  /*cd40*/  FMUL.FTZ R2, R2, R13.reuse ;  /* 0x0000000d02027220 */ /* 0x080fe20000410000 */
[----:B------:R-:W-:Y:S01]  /*cd50*/  FADD.FTZ R7, R95, R20 ;  /* 0x000000145f077221 */ /* 0x000fe20000010000 */
[-CC-:B------:R-:W-:Y:S01]  /*cd60*/  FFMA.FTZ R126, R126, R13.reuse, -R111.reuse ;  /* 0x0000000d7e7e7223 */ /* 0x180fe2000001086f */
[----:B------:R-:W-:Y:S02]  /*cd70*/  @!P1 VIADD R15, R15, 0x2a860 ;  /* 0x0002a8600f0f9836 */ /* 0x000fe40000000000 */
[-C--:B------:R-:W-:Y:S01]  /*cd80*/  FFMA.FTZ R128, R128, R13.reuse, -R111 ;  /* 0x0000000d80807223 */ /* 0x080fe2000001086f */
[----:B------:R-:W-:Y:S01]  /*cd90*/  FADD.FTZ R20, R162, R7 ;  /* 0x00000007a2147221 */ /* 0x000fe20000010000 */
[----:B------:R-:W0:Y:S01]  /*cda0*/  MUFU.EX2 R2, R2 ;  /* 0x0000000200027308 */ /* 0x000e220000000800 */
[-C--:B------:R-:W-:Y:S01]  /*cdb0*/  FFMA.FTZ R136, R136, R13.reuse, -R111 ;  /* 0x0000000d88887223 */ /* 0x080fe2000001086f */
[----:B------:R-:W-:Y:S01]  /*cdc0*/  @!P1 PRMT R15, RZ, 0x654, R15 ;  /* 0x00000654ff0f9816 */ /* 0x000fe2000000000f */
[----:B------:R-:W-:Y:S01]  /*cdd0*/  FADD.FTZ R7, R97, R20 ;  /* 0x0000001461077221 */ /* 0x000fe20000010000 */
[-CC-:B------:R-:W-:Y:S01]  /*cde0*/  FFMA.FTZ R140, R140, R13.reuse, -R111.reuse ;  /* 0x0000000d8c8c7223 */ /* 0x180fe2000001086f */
[-C--:B------:R-:W-:Y:S01]  /*cdf0*/  FFMA.FTZ R142, R142, R13.reuse, -R111 ;  /* 0x0000000d8e8e7223 */ /* 0x080fe2000001086f */
[----:B------:R1:W-:Y:S01]  /*ce00*/  @!P1 SYNCS.ARRIVE.TRANS64.RED.A1T0 RZ, [R15+URZ], RZ ;  /* 0x000000ff0fff99a7 */ /* 0x0003e2000810043f */
[----:B------:R-:W-:Y:S01]  /*ce10*/  FADD.FTZ R20, R164, R7 ;  /* 0x00000007a4147221 */ /* 0x000fe20000010000 */
[----:B------:R-:W2:Y:S01]  /*ce20*/  MUFU.EX2 R110, R110 ;  /* 0x0000006e006e7308 */ /* 0x000ea20000000800 */
[-CC-:B------:R-:W-:Y:S01]  /*ce30*/  FFMA.FTZ R146, R146, R13.reuse, -R111.reuse ;  /* 0x0000000d92927223 */ /* 0x180fe2000001086f */
[-CC-:B------:R-:W-:Y:S01]  /*ce40*/  FFMA.FTZ R148, R148, R13.reuse, -R111.reuse ;  /* 0x0000000d94947223 */ /* 0x180fe2000001086f */
[----:B------:R-:W-:Y:S01]  /*ce50*/  FADD.FTZ R7, R89, R20 ;  /* 0x0000001459077221 */ /* 0x000fe20000010000 */
[-CC-:B------:R-:W-:Y:S01]  /*ce60*/  FFMA.FTZ R150, R150, R13.reuse, -R111.reuse ;  /* 0x0000000d96967223 */ /* 0x180fe2000001086f */
[----:B------:R-:W-:Y:S01]  /*ce70*/  FFMA.FTZ R166, R166, R13, -R111 ;  /* 0x0000000da6a67223 */ /* 0x000fe2000001086f */
[----:B------:R-:W-:Y:S01]  /*ce80*/  ISETP.GT.AND P2, PT, R12, R17, PT ;  /* 0x000000110c00720c */ /* 0x000fe20003f44270 */
[----:B------:R-:W-:Y:S01]  /*ce90*/  FADD.FTZ R7, R90, R7 ;  /* 0x000000075a077221 */ /* 0x000fe20000010000 */
[----:B------:R-:W3:Y:S01]  /*cea0*/  MUFU.EX2 R153, R114 ;  /* 0x0000007200997308 */ /* 0x000ee20000000800 */
[----:B0-----:R-:W-:Y:S01]  /*ceb0*/  FFMA.FTZ R6, R2, R6, R157 ;  /* 0x0000000602067223 */ /* 0x001fe2000001009d */
[----:B------:R-:W-:Y:S01]  /*cec0*/  F2FP.F16.F32.PACK_AB R158, R91, R158 ;  /* 0x0000009e5b9e723e */ /* 0x000fe200000000ff */
[----:B------:R-:W-:Y:S01]  /*ced0*/  FADD.FTZ R20, R144, R7 ;  /* 0x0000000790147221 */ /* 0x000fe20000010000 */
[C---:B------:R-:W-:Y:S01]  /*cee0*/  F2FP.F16.F32.PACK_AB R144, R99.reuse, R144 ;  /* 0x000000906390723e */ /* 0x040fe200000000ff */
[C---:B------:R-:W-:Y:S01]  /*cef0*/  FADD.FTZ R6, R94.reuse, R6 ;  /* 0x000000065e067221 */ /* 0x040fe20000010000 */
[----:B------:R-:W-:Y:S01]  /*cf00*/  F2FP.F16.F32.PACK_AB R157, R94, R157 ;  /* 0x0000009d5e9d723e */ /* 0x000fe200000000ff */
[----:B------:R-:W-:Y:S01]  /*cf10*/  FADD.FTZ R20, R99, R20 ;  /* 0x0000001463147221 */ /* 0x000fe20000010000 */
[----:B------:R-:W0:Y:S01]  /*cf20*/  MUFU.EX2 R22, R22 ;  /* 0x0000001600167308 */ /* 0x000e220000000800 */
[----:B------:R-:W-:Y:S01]  /*cf30*/  FADD.FTZ R6, R159, R6 ;  /* 0x000000069f067221 */ /* 0x000fe20000010000 */
[----:B--2---:R-:W-:Y:S01]  /*cf40*/  F2FP.F16.F32.PACK_AB R159, R110, R159 ;  /* 0x0000009f6e9f723e */ /* 0x004fe200000000ff */
[----:B------:R-:W-:Y:S01]  /*cf50*/  FADD.FTZ R113, R101, R20 ;  /* 0x0000001465717221 */ /* 0x000fe20000010000 */
[----:B------:R-:W-:-:S02]  /*cf60*/  VIADD R12, R12, 0xffffffff ;  /* 0xffffffff0c0c7836 */ /* 0x000fc40000000000 */
[----:B------:R-:W-:Y:S01]  /*cf70*/  FADD.FTZ R6, R110, R6 ;  /* 0x000000066e067221 */ /* 0x000fe20000010000 */
[----:B------:R-:W-:Y:S01]  /*cf80*/  FADD.FTZ R20, R112, R113 ;  /* 0x0000007170147221 */ /* 0x000fe20000010000 */
[----:B------:R-:W2:Y:S02]  /*cf90*/  MUFU.EX2 R155, R88 ;  /* 0x00000058009b7308 */ /* 0x000ea40000000800 */
[----:B---3--:R-:W-:Y:S01]  /*cfa0*/  FADD.FTZ R6, R153, R6 ;  /* 0x0000000699067221 */ /* 0x008fe20000010000 */
[----:B------:R-:W-:-:S04]  /*cfb0*/  FADD.FTZ R113, R103, R20 ;  /* 0x0000001467717221 */ /* 0x000fc80000010000 */
[----:B------:R-:W-:Y:S01]  /*cfc0*/  FADD.FTZ R113, R104, R113 ;  /* 0x0000007168717221 */ /* 0x000fe20000010000 */
[----:B------:R-:W3:Y:S01]  /*cfd0*/  MUFU.EX2 R122, R122 ;  /* 0x0000007a007a7308 */ /* 0x000ee20000000800 */
[C---:B0-----:R-:W-:Y:S01]  /*cfe0*/  FADD.FTZ R6, R22.reuse, R6 ;  /* 0x0000000616067221 */ /* 0x041fe20000010000 */
[----:B------:R-:W-:-:S06]  /*cff0*/  F2FP.F16.F32.PACK_AB R153, R22, R153 ;  /* 0x000000991699723e */ /* 0x000fcc00000000ff */
[----:B------:R-:W0:Y:S01]  /*d000*/  MUFU.EX2 R149, R124 ;  /* 0x0000007c00957308 */ /* 0x000e220000000800 */
[----:B--2---:R-:W-:-:S07]  /*d010*/  FADD.FTZ R6, R155, R6 ;  /* 0x000000069b067221 */ /* 0x004fce0000010000 */
[----:B------:R-:W1:Y:S01]  /*d020*/  MUFU.EX2 R130, R130 ;  /* 0x0000008200827308 */ /* 0x000e620000000800 */
[C---:B---3--:R-:W-:Y:S01]  /*d030*/  FADD.FTZ R6, R122.reuse, R6 ;  /* 0x000000067a067221 */ /* 0x048fe20000010000 */
        /* <DEDUP_REMOVED lines=23> */
[----:B-1----:R-:W-:-:S06]  /*d1b0*/  F2FP.F16.F32.PACK_AB R140, R104, R103 ;  /* 0x00000067688c723e */ /* 0x002fcc00000000ff */
[----:B------:R0:W1:Y:S01]  /*d1c0*/  MUFU.EX2 R141, R146 ;  /* 0x00000092008d7308 */ /* 0x0000620000000800 */
[C---:B---3--:R-:W-:Y:S01]  /*d1d0*/  FADD.FTZ R15, R147.reuse, R15 ;  /* 0x0000000f930f7221 */ /* 0x048fe20000010000 */
[----:B------:R-:W-:-:S06]  /*d1e0*/  F2FP.F16.F32.PACK_AB R147, R147, R88 ;  /* 0x000000589393723e */ /* 0x000fcc00000000ff */
[----:B------:R-:W3:Y:S01]  /*d1f0*/  MUFU.EX2 R102, R102 ;  /* 0x0000006600667308 */ /* 0x000ee20000000800 */
[----:B--2---:R-:W-:Y:S01]  /*d200*/  FADD.FTZ R15, R96, R15 ;  /* 0x0000000f600f7221 */ /* 0x004fe20000010000 */
[----:B0-----:R-:W-:-:S06]  /*d210*/  F2FP.F16.F32.PACK_AB R146, R112, R101 ;  /* 0x000000657092723e */ /* 0x001fcc00000000ff */
[----:B------:R0:W2:Y:S01]  /*d220*/  MUFU.EX2 R100, R148 ;  /* 0x0000009400647308 */ /* 0x0000a20000000800 */
[C---:B-1----:R-:W-:Y:S01]  /*d230*/  FADD.FTZ R15, R141.reuse, R15 ;  /* 0x0000000f8d0f7221 */ /* 0x042fe20000010000 */
[----:B------:R-:W-:-:S06]  /*d240*/  F2FP.F16.F32.PACK_AB R141, R141, R96 ;  /* 0x000000608d8d723e */ /* 0x000fcc00000000ff */
[----:B------:R-:W1:Y:S01]  /*d250*/  MUFU.EX2 R105, R105 ;  /* 0x0000006900697308 */ /* 0x000e620000000800 */
[----:B---3--:R-:W-:Y:S01]  /*d260*/  FADD.FTZ R20, R102, R113 ;  /* 0x0000007166147221 */ /* 0x008fe20000010000 */
[----:B0-----:R-:W-:-:S06]  /*d270*/  F2FP.F16.F32.PACK_AB R148, R164, R97 ;  /* 0x00000061a494723e */ /* 0x001fcc00000000ff */
[----:B------:R0:W3:Y:S01]  /*d280*/  MUFU.EX2 R143, R150 ;  /* 0x00000096008f7308 */ /* 0x0000e20000000800 */
[----:B--2---:R-:W-:-:S07]  /*d290*/  FADD.FTZ R15, R100, R15 ;  /* 0x0000000f640f7221 */ /* 0x004fce0000010000 */
[----:B------:R-:W2:Y:S01]  /*d2a0*/  MUFU.EX2 R98, R98 ;  /* 0x0000006200627308 */ /* 0x000ea20000000800 */
[C---:B-1----:R-:W-:Y:S01]  /*d2b0*/  FADD.FTZ R21, R105.reuse, R20 ;  /* 0x0000001469157221 */ /* 0x042fe20000010000 */
[----:B0-----:R-:W-:Y:S02]  /*d2c0*/  F2FP.F16.F32.PACK_AB R150, R90, R89 ;  /* 0x000000595a96723e */ /* 0x001fe400000000ff */
[----:B------:R-:W-:-:S04]  /*d2d0*/  F2FP.F16.F32.PACK_AB R142, R105, R102 ;  /* 0x00000066698e723e */ /* 0x000fc800000000ff */
[----:B------:R-:W0:Y:S01]  /*d2e0*/  MUFU.EX2 R106, R6 ;  /* 0x00000006006a7308 */ /* 0x000e220000000800 */
[C---:B---3--:R-:W-:Y:S01]  /*d2f0*/  FADD.FTZ R15, R143.reuse, R15 ;  /* 0x0000000f8f0f7221 */ /* 0x048fe20000010000 */
        /* <DEDUP_REMOVED lines=13> */
[----:B0-----:R-:W-:Y:S01]  /*d3d0*/  FADD.FTZ R6, R92, R21 ;  /* 0x000000155c067221 */ /* 0x001fe20000010000 */
[----:B------:R-:W-:-:S06]  /*d3e0*/  IMAD.MOV.U32 R21, RZ, RZ, R3 ;  /* 0x000000ffff157224 */ /* 0x000fcc00078e0003 */
[----:B------:R-:W0:Y:S01]  /*d3f0*/  MUFU.EX2 R111, R111 ;  /* 0x0000006f006f7308 */ /* 0x000e220000000800 */
[----:B-1----:R-:W-:Y:S01]  /*d400*/  FADD.FTZ R15, R166, R15 ;  /* 0x0000000fa60f7221 */ /* 0x002fe20000010000 */
[C---:B--2---:R-:W-:Y:S01]  /*d410*/  FADD.FTZ R7, R109.reuse, R6 ;  /* 0x000000066d077221 */ /* 0x044fe20000010000 */
[----:B------:R-:W-:Y:S02]  /*d420*/  F2FP.F16.F32.PACK_AB R138, R109, R92 ;  /* 0x0000005c6d8a723e */ /* 0x000fe400000000ff */
[C---:B0-----:R-:W-:Y:S01]  /*d430*/  FADD.FTZ R6, R111.reuse, R15 ;  /* 0x0000000f6f067221 */ /* 0x041fe20000010000 */
[----:B------:R-:W-:Y:S01]  /*d440*/  F2FP.F16.F32.PACK_AB R139, R111, R166 ;  /* 0x000000a66f8b723e */ /* 0x000fe200000000ff */
[----:B------:R-:W-:Y:S01]  /*d450*/  IMAD.MOV.U32 R15, RZ, RZ, R10 ;  /* 0x000000ffff0f7224 */ /* 0x000fe200078e000a */
[----:B------:R-:W-:Y:S06]  /*d460*/  @P2 BRA `(.L_x_980) ;  /* 0xffffffcc00382947 */ /* 0x000fec000383ffff */
.L_x_963:
        /* <DEDUP_REMOVED lines=67> */
.L_x_981:
[----:B------:R-:W-:Y:S01]  /*d8a0*/  ULEA UR5, UR4, UR57, 0x3 ;  /* 0x0000003904057291 */ /* 0x000fe2000f8e183f */
[----:B------:R-:W-:-:S08]  /*d8b0*/  SHF.L.U32 R3, R3, 0x1f, RZ ;  /* 0x0000001f03037819 */ /* 0x000fd000000006ff */
[----:B------:R0:W1:Y:S01]  /*d8c0*/  SYNCS.PHASECHK.TRANS64.TRYWAIT P2, [UR5+0x2a850], R3 ;  /* 0x02a85003ff0075a7 */ /* 0x0000620008040145 */
[----:B------:R-:W-:Y:S05]  /*d8d0*/  @!P0 BRA `(.L_x_982) ;  /* 0x0000000000048947 */ /* 0x000fea0003800000 */
[----:B------:R-:W-:Y:S01]  /*d8e0*/  BPT.TRAP 0x1 ;  /* 0x000000040000795c */ /* 0x000fe20000300000 */
.L_x_982:
[----:B-1----:R-:W-:Y:S05]  /*d8f0*/  @P2 BRA `(.L_x_983) ;  /* 0x0000000000082947 */ /* 0x002fea0003800000 */
[----:B------:R-:W1:Y:S02]  /*d900*/  SYNCS.PHASECHK.TRANS64.TRYWAIT P0, [UR5+0x2a850], R3 ;  /* 0x02a85003ff0075a7 */ /* 0x000e640008000145 */
[----:B-1----:R-:W-:Y:S05]  /*d910*/  @!P0 BRA `(.L_x_984) ;  /* 0x0000006400a08947 */ /* 0x002fea0003800000 */
.L_x_983:
[----:B------:R-:W-:Y:S01]  /*d920*/  UIADD3 UR57, UR57, 0x400, URZ ;  /* 0x0000040039397890 */ /* 0x000fe2000fffe03f */
[----:B------:R-:W-:Y:S01]  /*d930*/  WARPGROUP.ARRIVE ;  /* 0x00000000000079c5 */ /* 0x000fe20000000000 */
[----:B------:R-:W-:Y:S01]  /*d940*/  UMOV UR7, 0x40000040 ;  /* 0x4000004000077882 */ /* 0x000fe20000000000 */
[----:B-1----:R-:W1:Y:S01]  /*d950*/  SHFL.BFLY PT, R0, R7, 0x2, 0x1f ;  /* 0x0c401f0007007f89 */ /* 0x002e6200000e0000 */
[----:B------:R-:W-:Y:S01]  /*d960*/  USHF.R.U32.HI UR57, URZ, 0x4, UR57 ;  /* 0x000000043f397899 */ /* 0x000fe20008011639 */
[----:B------:R-:W-:Y:S02]  /*d970*/  IMAD.U32 R8, RZ, RZ, UR5 ;  /* 0x00000005ff087e24 */ /* 0x000fe4000f8e00ff */
[----:B0-----:R-:W0:Y:S01]  /*d980*/  SHFL.BFLY PT, R3, R6, 0x2, 0x1f ;  /* 0x0c401f0006037f89 */ /* 0x001e2200000e0000 */
[----:B------:R-:W-:Y:S01]  /*d990*/  ULOP3.LUT UR57, UR57, 0x3fff, URZ, 0xc0, !UPT ;  /* 0x00003fff39397892 */ /* 0x000fe2000f8ec03f */
[----:B------:R-:W-:Y:S02]  /*d9a0*/  @!P1 VIADD R8, R8, 0x2a860 ;  /* 0x0002a86008089836 */ /* 0x000fe40000000000 */
[----:B------:R-:W-:Y:S01]  /*d9b0*/  IMAD.MOV.U32 R4, RZ, RZ, RZ ;  /* 0x000000ffff047224 */ /* 0x000fe200078e00ff */
[----:B------:R-:W-:-:S02]  /*d9c0*/  ULOP3.LUT UR57, UR57, 0x3000000, URZ, 0xfc, !UPT ;  /* 0x0300000039397892 */ /* 0x000fc4000f8efc3f */
[----:B------:R-:W-:Y:S02]  /*d9d0*/  @!P1 PRMT R8, RZ, 0x654, R8 ;  /* 0x00000654ff089816 */ /* 0x000fe40000000008 */
[----:B------:R-:W-:-:S07]  /*d9e0*/  UIMAD UR4, UR4, 0x600, UR57 ;  /* 0x00000600040478a4 */ /* 0x000fce000f8e0239 */
[----:B------:R-:W-:Y:S02]  /*d9f0*/  UMOV UR6, UR4 ;  /* 0x0000000400067c82 */ /* 0x000fe40008000000 */
[----:B------:R-:W-:Y:S01]  /*da00*/  HGMMA.64x128x16.F32 R24, R156, gdesc[UR4].tnspB, R24, gsb0 ;  /* 0x41e000049c187df0 */ /* 0x000fe20008000818 */
[----:B------:R-:W-:Y:S01]  /*da10*/  UIADD3 UR6, UR4, 0x80, URZ ;  /* 0x0000008004067890 */ /* 0x000fe2000fffe03f */
[----:B-1----:R-:W-:Y:S01]  /*da20*/  FADD.FTZ R0, R0, R7 ;  /* 0x0000000700007221 */ /* 0x002fe20000010000 */
[----:B------:R-:W-:Y:S01]  /*da30*/  UMOV UR7, 0x40000040 ;  /* 0x4000004000077882 */ /* 0x000fe20000000000 */
[----:B------:R-:W-:Y:S02]  /*da40*/  IMAD.MOV.U32 R7, RZ, RZ, RZ ;  /* 0x000000ffff077224 */ /* 0x000fe400078e00ff */
[----:B0-----:R-:W-:Y:S01]  /*da50*/  FADD.FTZ R2, R3, R6 ;  /* 0x0000000603027221 */ /* 0x001fe20000010000 */
[----:B------:R-:W-:Y:S01]  /*da60*/  IMAD.MOV.U32 R6, RZ, RZ, -0x800000 ;  /* 0xff800000ff067424 */ /* 0x000fe200078e00ff */
[----:B------:R-:W0:Y:S04]  /*da70*/  SHFL.BFLY PT, R3, R0, 0x1, 0x1f ;  /* 0x0c201f0000037f89 */ /* 0x000e2800000e0000 */
[----:B------:R-:W1:Y:S01]  /*da80*/  SHFL.BFLY PT, R5, R2, 0x1, 0x1f ;  /* 0x0c201f0002057f89 */ /* 0x000e6200000e0000 */
[----:B0-----:R-:W-:Y:S01]  /*da90*/  FADD.FTZ R9, R0, R3 ;  /* 0x0000000300097221 */ /* 0x001fe20000010000 */
[----:B------:R-:W-:-:S02]  /*daa0*/  IMAD.MOV.U32 R0, RZ, RZ, -0x800000 ;  /* 0xff800000ff007424 */ /* 0x000fc400078e00ff */
[----:B-1----:R-:W-:Y:S02]  /*dab0*/  FADD.FTZ R12, R2, R5 ;  /* 0x00000005020c7221 */ /* 0x002fe40000010000 */
[----:B------:R-:W-:-:S03]  /*dac0*/  FSETP.NE.FTZ.AND P0, PT, R9, RZ, PT ;  /* 0x000000ff0900720b */ /* 0x000fc60003f15000 */
        /* <DEDUP_REMOVED lines=102> */
.L_x_914:
[----:B------:R-:W-:Y:S05]  /*e130*/  @P0 BRA `(.L_x_985) ;  /* 0x0000001400440947 */ /* 0x000fea0003800000 */
[----:B------:R-:W0:Y:S01]  /*e140*/  S2R R7, SR_TID.X ;  /* 0x0000000000077919 */ /* 0x000e220000002100 */
[----:B------:R-:W1:Y:S01]  /*e150*/  LDC R21, c[0x0][0xbe8] ;  /* 0x0002fa00ff157b82 */ /* 0x000e620000000800 */
[----:B------:R-:W-:Y:S01]  /*e160*/  SHF.R.S32.HI R15, RZ, 0x1f, R18 ;  /* 0x0000001fff0f7819 */ /* 0x000fe20000011412 */
[----:B------:R-:W-:Y:S01]  /*e170*/  ULDC.64 UR4, c[0x0][0xbd0] ;  /* 0x0002f40000047ab9 */ /* 0x000fe20000000a00 */
[----:B------:R-:W2:Y:S01]  /*e180*/  S2R R20, SR_CTAID.X ;  /* 0x0000000000147919 */ /* 0x000ea20000002500 */
[----:B------:R-:W-:Y:S01]  /*e190*/  ULDC.64 UR6, c[0x0][0xb38] ;  /* 0x0002ce0000067ab9 */ /* 0x000fe20000000a00 */
[----:B------:R-:W-:Y:S01]  /*e1a0*/  ULDC.64 UR10, c[0x0][0x208] ;  /* 0x00008200000a7ab9 */ /* 0x000fe20000000a00 */
[----:B------:R-:W-:Y:S02]  /*e1b0*/  BSSY B0, `(.L_x_986) ;  /* 0x00000e3000007945 */ /* 0x000fe40003800000 */
        /* <DEDUP_REMOVED lines=9> */
[----:B------:R-:W0:Y:S01]  /*e250*/  LDC.64 R72, c[0x0][0xb40] ;  /* 0x0002d000ff487b82 */ /* 0x000e220000000a00 */
[----:B------:R-:W-:Y:S02]  /*e260*/  LEA.HI R8, R8, R7, RZ, 0x2 ;  /* 0x0000000708087211 */ /* 0x000fe400078f10ff */
[----:B------:R-:W-:Y:S02]  /*e270*/  LOP3.LUT R10, R9, 0xffffff80, RZ, 0xc0, !PT ;  /* 0xffffff80090a7812 */ /* 0x000fe400078ec0ff */
[----:B------:R-:W-:-:S03]  /*e280*/  LOP3.LUT R8, R8, 0xfffffffc, RZ, 0xc0, !PT ;  /* 0xfffffffc08087812 */ /* 0x000fc600078ec0ff */
[C---:B------:R-:W-:Y:S01]  /*e290*/  IMAD.IADD R74, R7.reuse, 0x1, -R10 ;  /* 0x00000001074a7824 */ /* 0x040fe200078e0a0a */
[----:B------:R-:W-:Y:S01]  /*e2a0*/  SHF.R.S32.HI R10, RZ, 0x7, R9 ;  /* 0x00000007ff0a7819 */ /* 0x000fe20000011409 */
[----:B------:R-:W-:Y:S01]  /*e2b0*/  IMAD.IADD R14, R7, 0x1, -R8 ;  /* 0x00000001070e7824 */ /* 0x000fe200078e0a08 */
[----:B------:R-:W5:Y:S02]  /*e2c0*/  @P0 LDC R17, c[0x0][0xbec] ;  /* 0x0002fb00ff110b82 */ /* 0x000f640000000800 */
[----:B------:R-:W-:Y:S02]  /*e2d0*/  SHF.R.S32.HI R11, RZ, 0x1f, R74 ;  /* 0x0000001fff0b7819 */ /* 0x000fe4000001144a */
[----:B------:R-:W-:Y:S02]  /*e2e0*/  LEA.HI R7, R9, R10, RZ, 0x1 ;  /* 0x0000000a09077211 */ /* 0x000fe400078f08ff */
[CC--:B------:R-:W-:Y:S02]  /*e2f0*/  LEA.HI R88, R11.reuse, R74.reuse, RZ, 0x2 ;  /* 0x0000004a0b587211 */ /* 0x0c0fe400078f10ff */
[----:B------:R-:W-:Y:S01]  /*e300*/  LEA.HI R11, R11, R74, RZ, 0x5 ;  /* 0x0000004a0b0b7211 */ /* 0x000fe200078f28ff */
[----:B------:R-:W5:Y:S01]  /*e310*/  @P0 LDC R89, c[0x0][0xbec] ;  /* 0x0002fb00ff590b82 */ /* 0x000f620000000800 */
[----:B------:R-:W-:-:S02]  /*e320*/  SHF.R.S32.HI R12, RZ, 0x2, R88 ;  /* 0x00000002ff0c7819 */ /* 0x000fc40000011458 */
[----:B------:R-:W-:Y:S02]  /*e330*/  SHF.R.S32.HI R13, RZ, 0x1f, R88 ;  /* 0x0000001fff0d7819 */ /* 0x000fe40000011458 */
[----:B------:R-:W-:Y:S02]  /*e340*/  LOP3.LUT R7, R7, 0x3fffffe, RZ, 0xc0, !PT ;  /* 0x03fffffe07077812 */ /* 0x000fe400078ec0ff */
[----:B------:R-:W-:Y:S01]  /*e350*/  LEA.HI R13, R13, R12, RZ, 0x3 ;  /* 0x0000000c0d0d7211 */ /* 0x000fe200078f18ff */
[----:B------:R-:W5:Y:S01]  /*e360*/  @P0 LDC R19, c[0x0][0xbf0] ;  /* 0x0002fc00ff130b82 */ /* 0x000f620000000800 */
[----:B------:R-:W-:Y:S01]  /*e370*/  LEA.HI R9, R14, R14, RZ, 0x1 ;  /* 0x0000000e0e097211 */ /* 0x000fe200078f08ff */
[----:B------:R-:W-:Y:S01]  /*e380*/  IMAD.IADD R7, R10, 0x1, -R7 ;  /* 0x000000010a077824 */ /* 0x000fe200078e0a07 */
[----:B------:R-:W-:Y:S02]  /*e390*/  LOP3.LUT R13, R13, 0xfffffff8, RZ, 0xc0, !PT ;  /* 0xfffffff80d0d7812 */ /* 0x000fe400078ec0ff */
[----:B------:R-:W-:-:S02]  /*e3a0*/  SHF.R.S32.HI R11, RZ, 0x5, R11 ;  /* 0x00000005ff0b7819 */ /* 0x000fc4000001140b */
[----:B------:R-:W-:Y:S01]  /*e3b0*/  LOP3.LUT R9, R9, 0x1ffffffe, RZ, 0xc0, !PT ;  /* 0x1ffffffe09097812 */ /* 0x000fe200078ec0ff */
[----:B------:R-:W-:Y:S01]  /*e3c0*/  IMAD.IADD R8, R12, 0x1, -R13 ;  /* 0x000000010c087824 */ /* 0x000fe200078e0a0d */
[----:B------:R-:W5:Y:S03]  /*e3d0*/  @P0 LDC R90, c[0x0][0xbf0] ;  /* 0x0002fc00ff5a0b82 */ /* 0x000f660000000800 */
[----:B------:R-:W-:Y:S02]  /*e3e0*/  IMAD R8, R11, 0x10, R8 ;  /* 0x000000100b087824 */ /* 0x000fe400078e0208 */
[----:B------:R-:W-:Y:S02]  /*e3f0*/  IMAD R11, R15, UR4, RZ ;  /* 0x000000040f0b7c24 */ /* 0x000fe4000f8e02ff */
[----:B------:R-:W-:Y:S02]  /*e400*/  IMAD.IADD R12, R14, 0x1, -R9 ;  /* 0x000000010e0c7824 */ /* 0x000fe400078e0a09 */
[----:B------:R-:W-:-:S02]  /*e410*/  IMAD R7, R7, 0x40, R8 ;  /* 0x0000004007077824 */ /* 0x000fc400078e0208 */
[----:B------:R-:W-:Y:S01]  /*e420*/  IMAD.WIDE.U32 R8, R18, UR4, RZ ;  /* 0x0000000412087c25 */ /* 0x000fe2000f8e00ff */
[----:B---3--:R-:W-:-:S03]  /*e430*/  USHF.R.S32.HI UR4, URZ, 0x1f, UR9 ;  /* 0x0000001f3f047899 */ /* 0x008fc60008011409 */
[C---:B------:R-:W-:Y:S02]  /*e440*/  IMAD R13, R18.reuse, UR5, R11 ;  /* 0x00000005120d7c24 */ /* 0x040fe4000f8e020b */
[----:B------:R-:W-:Y:S02]  /*e450*/  IMAD R15, R15, UR6, RZ ;  /* 0x000000060f0f7c24 */ /* 0x000fe4000f8e02ff */
[----:B------:R-:W-:Y:S02]  /*e460*/  IMAD.IADD R9, R9, 0x1, R13 ;  /* 0x0000000109097824 */ /* 0x000fe400078e020d */
[----:B------:R-:W-:-:S04]  /*e470*/  IMAD.WIDE.U32 R10, R18, UR6, RZ ;  /* 0x00000006120a7c25 */ /* 0x000fc8000f8e00ff */
[----:B------:R-:W-:Y:S01]  /*e480*/  IMAD R13, R18, UR7, R15 ;  /* 0x00000007120d7c24 */ /* 0x000fe2000f8e020f */
[----:B------:R-:W-:Y:S01]  /*e490*/  ULDC.64 UR6, c[0x0][0xb48] ;  /* 0x0002d20000067ab9 */ /* 0x000fe20000000a00 */
[----:B------:R-:W-:Y:S02]  /*e4a0*/  IMAD R12, R12, 0x8, R7 ;  /* 0x000000080c0c7824 */ /* 0x000fe400078e0207 */
[----:B------:R-:W-:Y:S02]  /*e4b0*/  IMAD.MOV R18, RZ, RZ, -R18 ;  /* 0x000000ffff127224 */ /* 0x000fe400078e0a12 */
[----:B----4-:R-:W-:Y:S02]  /*e4c0*/  IMAD R14, R22, UR4, RZ ;  /* 0x00000004160e7c24 */ /* 0x010fe4000f8e02ff */
[----:B--2---:R-:W-:Y:S02]  /*e4d0*/  IMAD R12, R20, 0x80, R12 ;  /* 0x00000080140c7824 */ /* 0x004fe400078e020c */
[----:B0-----:R-:W-:Y:S01]  /*e4e0*/  IMAD R16, R72, UR4, RZ ;  /* 0x0000000448107c24 */ /* 0x001fe2000f8e02ff */
[----:B------:R-:W-:Y:S01]  /*e4f0*/  ULDC.64 UR4, c[0x0][0xbe0] ;  /* 0x0002f80000047ab9 */ /* 0x000fe20000000a00 */
[----:B-1----:R-:W-:-:S02]  /*e500*/  IMAD R75, R75, R18, UR8 ;  /* 0x000000084b4b7e24 */ /* 0x002fc4000f8e0212 */
[----:B------:R-:W-:Y:S02]  /*e510*/  IMAD.IADD R11, R11, 0x1, R13 ;  /* 0x000000010b0b7824 */ /* 0x000fe400078e020d */
[----:B------:R-:W-:Y:S02]  /*e520*/  IMAD R15, R23, UR9, R14 ;  /* 0x00000009170f7c24 */ /* 0x000fe4000f8e020e */
[----:B------:R-:W-:-:S04]  /*e530*/  IMAD.WIDE.U32 R8, R22, UR9, R8 ;  /* 0x0000000916087c25 */ /* 0x000fc8000f8e0008 */
[----:B-----5:R-:W-:-:S04]  /*e540*/  @P0 IMAD.HI.U32 R14, R12, R17, RZ ;  /* 0x000000110c0e0227 */ /* 0x020fc800078e00ff */
[----:B------:R-:W-:Y:S01]  /*e550*/  IMAD R17, R73, UR9, R16 ;  /* 0x0000000949117c24 */ /* 0x000fe2000f8e0210 */
[----:B------:R-:W-:Y:S01]  /*e560*/  SHF.R.S32.HI R16, RZ, 0x1f, R75 ;  /* 0x0000001fff107819 */ /* 0x000fe2000001144b */
[----:B------:R-:W-:Y:S01]  /*e570*/  IMAD.WIDE.U32 R10, R72, UR9, R10 ;  /* 0x00000009480a7c25 */ /* 0x000fe2000f8e000a */
[----:B------:R-:W-:-:S03]  /*e580*/  ULDC.64 UR8, c[0x0][0xb28] ;  /* 0x0002ca0000087ab9 */ /* 0x000fc60000000a00 */
[----:B------:R-:W-:Y:S02]  /*e590*/  IMAD.IADD R9, R9, 0x1, R15 ;  /* 0x0000000109097824 */ /* 0x000fe400078e020f */
[----:B------:R-:W-:-:S04]  /*e5a0*/  @P0 IMAD.HI.U32 R89, R12, R89, RZ ;  /* 0x000000590c590227 */ /* 0x000fc800078e00ff */
[----:B------:R-:W-:Y:S02]  /*e5b0*/  IMAD.IADD R11, R11, 0x1, R17 ;  /* 0x000000010b0b7824 */ /* 0x000fe400078e0211 */
[----:B------:R-:W-:Y:S01]  /*e5c0*/  IMAD.MOV.U32 R13, RZ, RZ, R12 ;  /* 0x000000ffff0d7224 */ /* 0x000fe200078e000c */
[----:B------:R-:W-:Y:S01]  /*e5d0*/  @P0 SHF.R.U32.HI R13, RZ, R19, R14 ;  /* 0x00000013ff0d0219 */ /* 0x000fe2000001160e */
[----:B------:R-:W-:Y:S02]  /*e5e0*/  IMAD R17, R16, UR6, RZ ;  /* 0x0000000610117c24 */ /* 0x000fe4000f8e02ff */
[----:B------:R-:W-:-:S04]  /*e5f0*/  IMAD.WIDE.U32 R8, R75, UR4, R8 ;  /* 0x000000044b087c25 */ /* 0x000fc8000f8e0008 */
[----:B------:R-:W-:Y:S01]  /*e600*/  IMAD.MOV.U32 R15, RZ, RZ, R12 ;  /* 0x000000ffff0f7224 */ /* 0x000fe200078e000c */
[----:B------:R-:W-:Y:S01]  /*e610*/  @P0 SHF.R.U32.HI R15, RZ, R90, R89 ;  /* 0x0000005aff0f0219 */ /* 0x000fe20000011659 */
[----:B------:R-:W-:Y:S01]  /*e620*/  IMAD R14, R16, UR4, RZ ;  /* 0x00000004100e7c24 */ /* 0x000fe2000f8e02ff */
[----:B------:R-:W-:Y:S01]  /*e630*/  IADD3 R8, P0, R13, R8, RZ ;  /* 0x000000080d087210 */ /* 0x000fe20007f1e0ff */
[C---:B------:R-:W-:Y:S01]  /*e640*/  IMAD R19, R75.reuse, UR7, R17 ;  /* 0x000000074b137c24 */ /* 0x040fe2000f8e0211 */
[--C-:B------:R-:W-:Y:S01]  /*e650*/  SHF.R.S32.HI R17, RZ, 0x1f, R13.reuse ;  /* 0x0000001fff117819 */ /* 0x100fe2000001140d */
[----:B------:R-:W-:Y:S02]  /*e660*/  IMAD.MOV R13, RZ, RZ, -R13 ;  /* 0x000000ffff0d7224 */ /* 0x000fe400078e0a0d */
[----:B------:R-:W-:Y:S01]  /*e670*/  IMAD R16, R75, UR5, R14 ;  /* 0x000000054b107c24 */ /* 0x000fe2000f8e020e */
[--C-:B------:R-:W-:Y:S01]  /*e680*/  SHF.R.S32.HI R14, RZ, 0x1f, R15.reuse ;  /* 0x0000001fff0e7819 */ /* 0x100fe2000001140f */
[----:B------:R-:W-:Y:S01]  /*e690*/  IMAD.MOV R18, RZ, RZ, -R15 ;  /* 0x000000ffff127224 */ /* 0x000fe200078e0a0f */
[----:B------:R-:W-:Y:S01]  /*e6a0*/  ULDC.64 UR4, c[0x0][0xb30] ;  /* 0x0002cc0000047ab9 */ /* 0x000fe20000000a00 */
[----:B------:R-:W-:Y:S01]  /*e6b0*/  IMAD R13, R21, R13, R12 ;  /* 0x0000000d150d7224 */ /* 0x000fe200078e020c */
[----:B------:R-:W-:Y:S01]  /*e6c0*/  IADD3.X R9, R17, R9, R16, P0, !PT ;  /* 0x0000000911097210 */ /* 0x000fe200007fe410 */
[----:B------:R-:W-:Y:S01]  /*e6d0*/  IMAD.WIDE.U32 R10, R75, UR6, R10 ;  /* 0x000000064b0a7c25 */ /* 0x000fe2000f8e000a */
[----:B------:R-:W-:-:S03]  /*e6e0*/  ULDC.64 UR6, c[0x0][0xbc8] ;  /* 0x0002f20000067ab9 */ /* 0x000fc60000000a00 */
[----:B------:R-:W-:Y:S02]  /*e6f0*/  IMAD R14, R14, UR4, RZ ;  /* 0x000000040e0e7c24 */ /* 0x000fe4000f8e02ff */
[----:B------:R-:W-:Y:S01]  /*e700*/  IMAD R17, R21, R18, R12 ;  /* 0x0000001215117224 */ /* 0x000fe200078e020c */
[----:B------:R-:W-:Y:S01]  /*e710*/  SHF.R.S32.HI R12, RZ, 0x1f, R13 ;  /* 0x0000001fff0c7819 */ /* 0x000fe2000001140d */
[----:B------:R-:W-:Y:S02]  /*e720*/  IMAD.IADD R11, R11, 0x1, R19 ;  /* 0x000000010b0b7824 */ /* 0x000fe400078e0213 */
[C---:B------:R-:W-:Y:S01]  /*e730*/  IMAD R19, R15.reuse, UR5, R14 ;  /* 0x000000050f137c24 */ /* 0x040fe2000f8e020e */
[----:B------:R-:W-:Y:S01]  /*e740*/  SHF.R.S32.HI R14, RZ, 0x1f, R17 ;  /* 0x0000001fff0e7819 */ /* 0x000fe20000011411 */
[----:B------:R-:W-:Y:S01]  /*e750*/  IMAD.WIDE.U32 R10, R15, UR4, R10 ;  /* 0x000000040f0a7c25 */ /* 0x000fe2000f8e000a */
[----:B------:R-:W0:Y:S01]  /*e760*/  S2UR UR5, SR_CgaCtaId ;  /* 0x00000000000579c3 */ /* 0x000e220000008800 */
[----:B------:R-:W-:-:S02]  /*e770*/  UMOV UR4, 0x400 ;  /* 0x0000040000047882 */ /* 0x000fc40000000000 */
[----:B------:R-:W-:Y:S02]  /*e780*/  IMAD R12, R12, UR6, RZ ;  /* 0x000000060c0c7c24 */ /* 0x000fe4000f8e02ff */
[----:B------:R-:W-:Y:S02]  /*e790*/  IMAD.IADD R11, R11, 0x1, R19 ;  /* 0x000000010b0b7824 */ /* 0x000fe400078e0213 */
[----:B------:R-:W-:Y:S02]  /*e7a0*/  IMAD R14, R14, UR8, RZ ;  /* 0x000000080e0e7c24 */ /* 0x000fe4000f8e02ff */
        /* <DEDUP_REMOVED lines=10> */
[----:B------:R-:W-:Y:S01]  /*e850*/  IMAD.IADD R9, R11, 0x1, R19 ;  /* 0x000000010b097824 */ /* 0x000fe200078e0213 */
[----:B0-----:R-:W-:Y:S01]  /*e860*/  ULEA UR4, UR5, UR4, 0x18 ;  /* 0x0000000405047291 */ /* 0x001fe2000f8ec03f */
[----:B------:R-:W-:Y:S01]  /*e870*/  IMAD R7, R20, 0x80, R7 ;  /* 0x0000008014077824 */ /* 0x000fe200078e0207 */
[----:B------:R-:W-:Y:S01]  /*e880*/  LEA.HI.X R13, R8, UR7, R13, 0x2, P0 ;  /* 0x00000007080d7c11 */ /* 0x000fe200080f140d */
[----:B------:R-:W-:Y:S01]  /*e890*/  IMAD R20, R21, UR6, RZ ;  /* 0x0000000615147c24 */ /* 0x000fe2000f8e02ff */
[----:B------:R-:W-:Y:S01]  /*e8a0*/  LEA.HI.X R73, R10, UR9, R9, 0x2, P1 ;  /* 0x000000090a497c11 */ /* 0x000fe200088f1409 */
[----:B------:R-:W-:Y:S01]  /*e8b0*/  SHFL.IDX PT, R8, R12, RZ, 0x1c1f ;  /* 0x001c1fff0c087589 */ /* 0x000fe200000e0000 */
[----:B------:R-:W-:Y:S01]  /*e8c0*/  LOP3.LUT P0, RZ, R74, 0x3, RZ, 0xc0, !PT ;  /* 0x000000034aff7812 */ /* 0x000fe2000780c0ff */
[C---:B------:R-:W-:Y:S01]  /*e8d0*/  VIADD R21, R7.reuse, 0x8 ;  /* 0x0000000807157836 */ /* 0x040fe20000000000 */
[----:B------:R-:W-:Y:S01]  /*e8e0*/  UIADD3 UR4, UR4, 0x2a820, URZ ;  /* 0x0002a82004047890 */ /* 0x000fe2000fffe03f */
[----:B------:R-:W0:Y:S01]  /*e8f0*/  SHFL.IDX PT, R9, R13, RZ, 0x1c1f ;  /* 0x001c1fff0d097589 */ /* 0x000e2200000e0000 */
[----:B------:R-:W-:-:S02]  /*e900*/  ISETP.GE.OR P1, PT, R7, R20, P0 ;  /* 0x000000140700720c */ /* 0x000fc40000726670 */
[-C--:B------:R-:W-:Y:S01]  /*e910*/  ISETP.GE.OR P0, PT, R21, R20.reuse, P0 ;  /* 0x000000141500720c */ /* 0x080fe20000706670 */
[----:B------:R-:W-:Y:S01]  /*e920*/  SHFL.IDX PT, R10, R12, 0x1, 0x1c1f ;  /* 0x003c1f000c0a7f89 */ /* 0x000fe200000e0000 */
[----:B------:R-:W-:Y:S01]  /*e930*/  ISETP.GE.AND P2, PT, R7, R20, PT ;  /* 0x000000140700720c */ /* 0x000fe20003f46270 */
[----:B------:R-:W-:Y:S02]  /*e940*/  UPRMT UR4, URZ, 0x654, UR4 ;  /* 0x000006543f047896 */ /* 0x000fe40008000004 */
[----:B------:R1:W2:Y:S04]  /*e950*/  SHFL.IDX PT, R11, R13, 0x1, 0x1c1f ;  /* 0x003c1f000d0b7f89 */ /* 0x0002a800000e0000 */
[----:B------:R3:W4:Y:S03]  /*e960*/  SHFL.IDX PT, R18, R72, RZ, 0x1c1f ;  /* 0x001c1fff48127589 */ /* 0x00072600000e0000 */
[----:B------:R-:W-:Y:S01]  /*e970*/  SYNCS.ARRIVE.TRANS64.RED.A1T0 RZ, [UR4], RZ ;  /* 0x000000ffffff79a7 */ /* 0x000fe20008100404 */
[----:B-1----:R-:W-:Y:S01]  /*e980*/  LOP3.LUT R13, R88, 0x7ffffffc, RZ, 0xc0, !PT ;  /* 0x7ffffffc580d7812 */ /* 0x002fe200078ec0ff */
[----:B------:R3:W1:Y:S04]  /*e990*/  SHFL.IDX PT, R19, R73, RZ, 0x1c1f ;  /* 0x001c1fff49137589 */ /* 0x00066800000e0000 */
[----:B------:R-:W-:Y:S01]  /*e9a0*/  IMAD.IADD R13, R74, 0x1, -R13 ;  /* 0x000000014a0d7824 */ /* 0x000fe200078e0a0d */
[----:B0-----:R3:W-:Y:S03]  /*e9b0*/  @!P1 ST.E desc[UR10][R8.64], R6 ;  /* 0x0000000608009985 */ /* 0x0017e6000c10190a */
[----:B------:R-:W-:Y:S01]  /*e9c0*/  IMAD.SHL.U32 R23, R13, 0x2, RZ ;  /* 0x000000020d177824 */ /* 0x000fe200078e00ff */
[----:B--2---:R3:W-:Y:S01]  /*e9d0*/  @!P0 ST.E desc[UR10][R10.64], R0 ;  /* 0x000000000a008985 */ /* 0x0047e2000c10190a */
[----:B------:R-:W-:Y:S05]  /*e9e0*/  @P2 BRA `(.L_x_987) ;  /* 0x00000004007c2947 */ /* 0x000fea0003800000 */
[C---:B---3--:R-:W-:Y:S01]  /*e9f0*/  VIADD R0, R23.reuse, 0x8 ;  /* 0x0000000817007836 */ /* 0x048fe20000000000 */
[----:B------:R-:W-:Y:S01]  /*ea00*/  ULDC UR4, c[0x0][0xac8] ;  /* 0x0002b20000047ab9 */ /* 0x000fe20000000800 */
[C---:B------:R-:W-:Y:S01]  /*ea10*/  VIADD R10, R23.reuse, 0x10 ;  /* 0x00000010170a7836 */ /* 0x040fe20000000000 */
[C---:B------:R-:W-:Y:S01]  /*ea20*/  ISETP.GE.AND P2, PT, R23.reuse, UR4, PT ;  /* 0x0000000417007c0c */ /* 0x040fe2000bf46270 */
[C---:B------:R-:W-:Y:S01]  /*ea30*/  VIADD R11, R23.reuse, 0x18 ;  /* 0x00000018170b7836 */ /* 0x040fe20000000000 */
[----:B------:R-:W-:Y:S01]  /*ea40*/  ISETP.GE.AND P3, PT, R0, UR4, PT ;  /* 0x0000000400007c0c */ /* 0x000fe2000bf66270 */
[----:B------:R-:W-:Y:S01]  /*ea50*/  VIADD R12, R23, 0x28 ;  /* 0x00000028170c7836 */ /* 0x000fe20000000000 */
[----:B------:R-:W-:Y:S01]  /*ea60*/  ISETP.GE.AND P0, PT, R10, UR4, PT ;  /* 0x000000040a007c0c */ /* 0x000fe2000bf06270 */
[----:B------:R-:W-:Y:S01]  /*ea70*/  ULDC.64 UR6, c[0x0][0x208] ;  /* 0x0000820000067ab9 */ /* 0x000fe20000000a00 */
[----:B------:R-:W-:Y:S01]  /*ea80*/  ISETP.GE.AND P1, PT, R11, UR4, PT ;  /* 0x000000040b007c0c */ /* 0x000fe2000bf26270 */
[----:B------:R-:W-:-:S02]  /*ea90*/  VIADD R13, R23, 0x30 ;  /* 0x00000030170d7836 */ /* 0x000fc40000000000 */
[C---:B------:R-:W-:Y:S02]  /*eaa0*/  VIADD R14, R23.reuse, 0x38 ;  /* 0x00000038170e7836 */ /* 0x040fe40000000000 */
[----:B------:R-:W-:Y:S01]  /*eab0*/  VIADD R15, R23, 0x40 ;  /* 0x00000040170f7836 */ /* 0x000fe20000000000 */
[----:B------:R-:W-:Y:S01]  /*eac0*/  ISETP.GE.AND P4, PT, R13, UR4, PT ;  /* 0x000000040d007c0c */ /* 0x000fe2000bf86270 */
[C---:B-1--4-:R-:W-:Y:S01]  /*ead0*/  @!P2 IMAD.WIDE R6, R23.reuse, 0x4, R18 ;  /* 0x000000041706a825 */ /* 0x052fe200078e0212 */
[----:B------:R-:W-:Y:S02]  /*eae0*/  ISETP.GE.AND P5, PT, R14, UR4, PT ;  /* 0x000000040e007c0c */ /* 0x000fe4000bfa6270 */
[----:B------:R-:W-:Y:S01]  /*eaf0*/  @!P3 LEA.HI R0, R0, R0, RZ, 0x1 ;  /* 0x000000000000b211 */ /* 0x000fe200078f08ff */
[----:B------:R-:W-:Y:S01]  /*eb00*/  VIADD R16, R23, 0x50 ;  /* 0x0000005017107836 */ /* 0x000fe20000000000 */
[----:B------:R0:W-:Y:S01]  /*eb10*/  @!P2 ST.E.64 desc[UR6][R6.64], R24 ;  /* 0x000000180600a985 */ /* 0x0001e2000c101b06 */
[----:B------:R-:W-:Y:S01]  /*eb20*/  ISETP.GE.AND P6, PT, R15, UR4, PT ;  /* 0x000000040f007c0c */ /* 0x000fe2000bfc6270 */
[C---:B------:R-:W-:Y:S01]  /*eb30*/  VIADD R22, R23.reuse, 0x60 ;  /* 0x0000006017167836 */ /* 0x040fe20000000000 */
        /* <DEDUP_REMOVED lines=12> */
[----:B------:R-:W-:Y:S01]  /*ec00*/  @!P0 IMAD.WIDE R6, R7, 0x4, R18 ;  /* 0x0000000407068825 */ /* 0x000fe200078e0212 */
[----:B------:R-:W-:-:S04]  /*ec10*/  @!P2 LEA.HI R0, R0, R0, RZ, 0x1 ;  /* 0x000000000000a211 */ /* 0x000fc800078f08ff */
[----:B------:R0:W-:Y:S01]  /*ec20*/  @!P0 ST.E.64 desc[UR6][R6.64], R32 ;  /* 0x0000002006008985 */ /* 0x0001e2000c101b06 */
[----:B------:R-:W-:Y:S02]  /*ec30*/  @!P3 LEA.HI R12, R12, R12, RZ, 0x1 ;  /* 0x0000000c0c0cb211 */ /* 0x000fe400078f08ff */
[----:B-1----:R-:W-:Y:S02]  /*ec40*/  @!P1 LOP3.LUT R9, R11, 0xfffffffe, RZ, 0xc0, !PT ;  /* 0xfffffffe0b099812 */ /* 0x002fe400078ec0ff */
[----:B------:R-:W-:Y:S02]  /*ec50*/  @!P2 LOP3.LUT R11, R0, 0xfffffffe, RZ, 0xc0, !PT ;  /* 0xfffffffe000ba812 */ /* 0x000fe400078ec0ff */
[----:B------:R-:W-:Y:S01]  /*ec60*/  @!P3 LOP3.LUT R13, R12, 0xfffffffe, RZ, 0xc0, !PT ;  /* 0xfffffffe0c0db812 */ /* 0x000fe200078ec0ff */
[--C-:B------:R-:W-:Y:S01]  /*ec70*/  @!P1 IMAD.WIDE R8, R9, 0x4, R18.reuse ;  /* 0x0000000409089825 */ /* 0x100fe200078e0212 */
[----:B------:R-:W-:Y:S02]  /*ec80*/  @!P6 LEA.HI R0, R15, R15, RZ, 0x1 ;  /* 0x0000000f0f00e211 */ /* 0x000fe400078f08ff */
[----:B------:R-:W-:Y:S01]  /*ec90*/  @!P4 LOP3.LUT R15, R10, 0xfffffffe, RZ, 0xc0, !PT ;  /* 0xfffffffe0a0fc812 */ /* 0x000fe200078ec0ff */
[--C-:B------:R-:W-:Y:S01]  /*eca0*/  @!P2 IMAD.WIDE R10, R11, 0x4, R18.reuse ;  /* 0x000000040b0aa825 */ /* 0x100fe200078e0212 */
[----:B------:R-:W-:Y:S01]  /*ecb0*/  @!P6 LOP3.LUT R25, R0, 0xfffffffe, RZ, 0xc0, !PT ;  /* 0xfffffffe0019e812 */ /* 0x000fe200078ec0ff */
[----:B------:R1:W-:Y:S01]  /*ecc0*/  @!P1 ST.E.64 desc[UR6][R8.64], R36 ;  /* 0x0000002408009985 */ /* 0x0003e2000c101b06 */
[----:B------:R-:W-:Y:S01]  /*ecd0*/  ISETP.GE.AND P1, PT, R16, UR4, PT ;  /* 0x0000000410007c0c */ /* 0x000fe2000bf26270 */
[----:B0-----:R-:W-:-:S02]  /*ece0*/  @!P3 IMAD.WIDE R6, R13, 0x4, R18 ;  /* 0x000000040d06b825 */ /* 0x001fc400078e0212 */
[----:B------:R0:W-:Y:S02]  /*ecf0*/  @!P2 ST.E.64 desc[UR6][R10.64], R40 ;  /* 0x000000280a00a985 */ /* 0x0001e4000c101b06 */
[----:B------:R-:W-:Y:S02]  /*ed00*/  VIADD R0, R23, 0x48 ;  /* 0x0000004817007836 */ /* 0x000fe40000000000 */
[--C-:B------:R-:W-:Y:S01]  /*ed10*/  @!P5 IMAD.WIDE R12, R17, 0x4, R18.reuse ;  /* 0x00000004110cd825 */ /* 0x100fe200078e0212 */
[----:B------:R2:W-:Y:S01]  /*ed20*/  @!P3 ST.E.64 desc[UR6][R6.64], R44 ;  /* 0x0000002c0600b985 */ /* 0x0005e2000c101b06 */
[----:B------:R-:W-:Y:S02]  /*ed30*/  ISETP.GE.AND P3, PT, R22, UR4, PT ;  /* 0x0000000416007c0c */ /* 0x000fe4000bf66270 */
[----:B------:R-:W-:Y:S01]  /*ed40*/  VIADD R17, R23, 0x58 ;  /* 0x0000005817117836 */ /* 0x000fe20000000000 */
[----:B------:R-:W-:Y:S01]  /*ed50*/  ISETP.GE.AND P0, PT, R0, UR4, PT ;  /* 0x0000000400007c0c */ /* 0x000fe2000bf06270 */
[----:B-1----:R-:W-:Y:S01]  /*ed60*/  @!P4 IMAD.WIDE R8, R15, 0x4, R18 ;  /* 0x000000040f08c825 */ /* 0x002fe200078e0212 */
[----:B------:R-:W-:-:S02]  /*ed70*/  @!P1 LEA.HI R16, R16, R16, RZ, 0x1 ;  /* 0x0000001010109211 */ /* 0x000fc400078f08ff */
[----:B------:R-:W-:Y:S01]  /*ed80*/  ISETP.GE.AND P2, PT, R17, UR4, PT ;  /* 0x0000000411007c0c */ /* 0x000fe2000bf46270 */
[----:B------:R-:W-:Y:S01]  /*ed90*/  @!P6 IMAD.WIDE R14, R25, 0x4, R18 ;  /* 0x00000004190ee825 */ /* 0x000fe200078e0212 */
[----:B------:R1:W-:Y:S03]  /*eda0*/  @!P4 ST.E.64 desc[UR6][R8.64], R48 ;  /* 0x000000300800c985 */ /* 0x0003e6000c101b06 */
[C---:B0-----:R-:W-:Y:S01]  /*edb0*/  VIADD R10, R23.reuse, 0x68 ;  /* 0x00000068170a7836 */ /* 0x041fe20000000000 */
[----:B------:R0:W-:Y:S01]  /*edc0*/  @!P5 ST.E.64 desc[UR6][R12.64], R52 ;  /* 0x000000340c00d985 */ /* 0x0001e2000c101b06 */
[C---:B--2---:R-:W-:Y:S01]  /*edd0*/  VIADD R7, R23.reuse, 0x78 ;  /* 0x0000007817077836 */ /* 0x044fe20000000000 */
[----:B------:R-:W-:Y:S01]  /*ede0*/  @!P3 LEA.HI R22, R22, R22, RZ, 0x1 ;  /* 0x000000161616b211 */ /* 0x000fe200078f08ff */
[----:B------:R-:W-:Y:S01]  /*edf0*/  VIADD R11, R23, 0x70 ;  /* 0x00000070170b7836 */ /* 0x000fe20000000000 */
[----:B------:R2:W-:Y:S01]  /*ee00*/  @!P6 ST.E.64 desc[UR6][R14.64], R56 ;  /* 0x000000380e00e985 */ /* 0x0005e2000c101b06 */
[----:B------:R-:W-:-:S02]  /*ee10*/  ISETP.GE.AND P4, PT, R10, UR4, PT ;  /* 0x000000040a007c0c */ /* 0x000fc4000bf86270 */
[----:B------:R-:W-:Y:S02]  /*ee20*/  ISETP.GE.AND P6, PT, R7, UR4, PT ;  /* 0x0000000407007c0c */ /* 0x000fe4000bfc6270 */
[----:B------:R-:W-:Y:S02]  /*ee30*/  ISETP.GE.AND P5, PT, R11, UR4, PT ;  /* 0x000000040b007c0c */ /* 0x000fe4000bfa6270 */
[----:B------:R-:W-:Y:S02]  /*ee40*/  @!P0 LEA.HI R0, R0, R0, RZ, 0x1 ;  /* 0x0000000000008211 */ /* 0x000fe400078f08ff */
[----:B------:R-:W-:Y:S02]  /*ee50*/  @!P2 LEA.HI R17, R17, R17, RZ, 0x1 ;  /* 0x000000111111a211 */ /* 0x000fe400078f08ff */
[----:B-1----:R-:W-:Y:S02]  /*ee60*/  @!P1 LOP3.LUT R9, R16, 0xfffffffe, RZ, 0xc0, !PT ;  /* 0xfffffffe10099812 */ /* 0x002fe400078ec0ff */
[----:B0-----:R-:W-:-:S02]  /*ee70*/  @!P3 LOP3.LUT R13, R22, 0xfffffffe, RZ, 0xc0, !PT ;  /* 0xfffffffe160db812 */ /* 0x001fc400078ec0ff */
        /* <DEDUP_REMOVED lines=22> */
.L_x_987:
[----:B------:R-:W-:Y:S05]  /*efe0*/  BSYNC B0 ;  /* 0x0000000000007941 */ /* 0x000fea0003800000 */
.L_x_986:
[----:B------:R-:W-:Y:S01]  /*eff0*/  ISETP.GE.AND P0, PT, R21, R20, PT ;  /* 0x000000141500720c */ /* 0x000fe20003f06270 */
[----:B0-----:R2:W0:Y:S04]  /*f000*/  SHFL.IDX PT, R15, R73, 0x1, 0x1c1f ;  /* 0x003c1f00490f7f89 */ /* 0x00142800000e0000 */
[----:B------:R2:W0:Y:S08]  /*f010*/  SHFL.IDX PT, R14, R72, 0x1, 0x1c1f ;  /* 0x003c1f00480e7f89 */ /* 0x00043000000e0000 */
[----:B--2---:R-:W-:Y:S05]  /*f020*/  @P0 BRA `(.L_x_906) ;  /* 0x0000004c00140947 */ /* 0x004fea0003800000 */
[----:B------:R-:W-:Y:S01]  /*f030*/  ULDC UR4, c[0x0][0xac8] ;  /* 0x0002b20000047ab9 */ /* 0x000fe20000000800 */
[C---:B---3--:R-:W-:Y:S01]  /*f040*/  VIADD R0, R23.reuse, 0x8 ;  /* 0x0000000817007836 */ /* 0x048fe20000000000 */
[C---:B------:R-:W-:Y:S01]  /*f050*/  ISETP.GE.AND P0, PT, R23.reuse, UR4, PT ;  /* 0x0000000417007c0c */ /* 0x040fe2000bf06270 */
[C---:B------:R-:W-:Y:S01]  /*f060*/  VIADD R6, R23.reuse, 0x10 ;  /* 0x0000001017067836 */ /* 0x040fe20000000000 */
[----:B------:R-:W-:Y:S01]  /*f070*/  ULDC.64 UR6, c[0x0][0x208] ;  /* 0x0000820000067ab9 */ /* 0x000fe20000000a00 */
[C---:B------:R-:W-:Y:S01]  /*f080*/  VIADD R8, R23.reuse, 0x18 ;  /* 0x0000001817087836 */ /* 0x040fe20000000000 */
[----:B------:R-:W-:Y:S01]  /*f090*/  ISETP.GE.AND P5, PT, R0, UR4, PT ;  /* 0x0000000400007c0c */ /* 0x000fe2000bfa6270 */
[C---:B------:R-:W-:Y:S01]  /*f0a0*/  VIADD R11, R23.reuse, 0x28 ;  /* 0x00000028170b7836 */ /* 0x040fe20000000000 */
[----:B------:R-:W-:Y:S01]  /*f0b0*/  ISETP.GE.AND P6, PT, R6, UR4, PT ;  /* 0x0000000406007c0c */ /* 0x000fe2000bfc6270 */
[C---:B------:R-:W-:Y:S02]  /*f0c0*/  VIADD R10, R23.reuse, 0x20 ;  /* 0x00000020170a7836 */ /* 0x040fe40000000000 */
[----:B------:R-:W-:Y:S01]  /*f0d0*/  VIADD R13, R23, 0x38 ;  /* 0x00000038170d7836 */ /* 0x000fe20000000000 */
[----:B------:R-:W-:Y:S01]  /*f0e0*/  ISETP.GE.AND P3, PT, R11, UR4, PT ;  /* 0x000000040b007c0c */ /* 0x000fe2000bf66270 */
[C---:B------:R-:W-:Y:S01]  /*f0f0*/  VIADD R12, R23.reuse, 0x30 ;  /* 0x00000030170c7836 */ /* 0x040fe20000000000 */
[----:B------:R-:W-:Y:S01]  /*f100*/  ISETP.GE.AND P4, PT, R10, UR4, PT ;  /* 0x000000040a007c0c */ /* 0x000fe2000bf86270 */
[----:B0-----:R-:W-:Y:S01]  /*f110*/  @!P0 IMAD.WIDE R2, R23, 0x4, R14 ;  /* 0x0000000417028825 */ /* 0x001fe200078e020e */
[----:B------:R-:W-:-:S02]  /*f120*/  ISETP.GE.AND P1, PT, R13, UR4, PT ;  /* 0x000000040d007c0c */ /* 0x000fc4000bf26270 */
[----:B------:R-:W-:Y:S01]  /*f130*/  ISETP.GE.AND P2, PT, R12, UR4, PT ;  /* 0x000000040c007c0c */ /* 0x000fe2000bf46270 */
[C---:B----4-:R-:W-:Y:S01]  /*f140*/  VIADD R18, R23.reuse, 0x40 ;  /* 0x0000004017127836 */ /* 0x050fe20000000000 */
[----:B------:R0:W-:Y:S01]  /*f150*/  @!P0 ST.E.64 desc[UR6][R2.64], R26 ;  /* 0x0000001a02008985 */ /* 0x0001e2000c101b06 */
[----:B------:R-:W-:Y:S01]  /*f160*/  ISETP.GE.AND P0, PT, R8, UR4, PT ;  /* 0x0000000408007c0c */ /* 0x000fe2000bf06270 */
[C---:B------:R-:W-:Y:S01]  /*f170*/  VIADD R20, R23.reuse, 0x48 ;  /* 0x0000004817147836 */ /* 0x040fe20000000000 */
[----:B------:R-:W-:Y:S01]  /*f180*/  @!P5 LEA.HI R0, R0, R0, RZ, 0x1 ;  /* 0x000000000000d211 */ /* 0x000fe200078f08ff */
[----:B------:R-:W-:Y:S01]  /*f190*/  VIADD R21, R23, 0x70 ;  /* 0x0000007017157836 */ /* 0x000fe20000000000 */
        /* <DEDUP_REMOVED lines=9> */
[----:B------:R-:W-:Y:S01]  /*f230*/  @!P0 LOP3.LUT R9, R8, 0xfffffffe, RZ, 0xc0, !PT ;  /* 0xfffffffe08098812 */ /* 0x000fe200078ec0ff */
[----:B------:R0:W-:Y:S01]  /*f240*/  @!P5 ST.E.64 desc[UR6][R2.64], R30 ;  /* 0x0000001e0200d985 */ /* 0x0001e2000c101b06 */
[----:B------:R-:W-:-:S02]  /*f250*/  ISETP.GE.AND P5, PT, R18, UR4, PT ;  /* 0x0000000412007c0c */ /* 0x000fc4000bfa6270 */
[----:B------:R-:W-:Y:S01]  /*f260*/  @!P2 LEA.HI R12, R12, R12, RZ, 0x1 ;  /* 0x0000000c0c0ca211 */ /* 0x000fe200078f08ff */
[----:B------:R2:W-:Y:S01]  /*f270*/  @!P6 ST.E.64 desc[UR6][R6.64], R34 ;  /* 0x000000220600e985 */ /* 0x0005e2000c101b06 */
[----:B------:R-:W-:Y:S01]  /*f280*/  @!P3 LOP3.LUT R13, R0, 0xfffffffe, RZ, 0xc0, !PT ;  /* 0xfffffffe000db812 */ /* 0x000fe200078ec0ff */
[----:B------:R-:W-:Y:S01]  /*f290*/  VIADD R0, R23, 0x50 ;  /* 0x0000005017007836 */ /* 0x000fe20000000000 */
[----:B------:R-:W-:Y:S02]  /*f2a0*/  @!P4 LOP3.LUT R11, R10, 0xfffffffe, RZ, 0xc0, !PT ;  /* 0xfffffffe0a0bc812 */ /* 0x000fe400078ec0ff */
[----:B------:R-:W-:Y:S02]  /*f2b0*/  @!P2 LOP3.LUT R17, R12, 0xfffffffe, RZ, 0xc0, !PT ;  /* 0xfffffffe0c11a812 */ /* 0x000fe400078ec0ff */
[----:B------:R-:W-:Y:S02]  /*f2c0*/  ISETP.GE.AND P6, PT, R20, UR4, PT ;  /* 0x0000000414007c0c */ /* 0x000fe4000bfc6270 */
[----:B-1----:R-:W-:Y:S01]  /*f2d0*/  @!P1 LOP3.LUT R19, R16, 0xfffffffe, RZ, 0xc0, !PT ;  /* 0xfffffffe10139812 */ /* 0x002fe200078ec0ff */
[----:B0-----:R-:W-:Y:S01]  /*f2e0*/  @!P0 IMAD.WIDE R2, R9, 0x4, R14 ;  /* 0x0000000409028825 */ /* 0x001fe200078e020e */
[----:B------:R-:W-:-:S03]  /*f2f0*/  @!P5 LEA.HI R18, R18, R18, RZ, 0x1 ;  /* 0x000000121212d211 */ /* 0x000fc600078f08ff */
[--C-:B--2---:R-:W-:Y:S01]  /*f300*/  @!P4 IMAD.WIDE R6, R11, 0x4, R14.reuse ;  /* 0x000000040b06c825 */ /* 0x104fe200078e020e */
[----:B------:R0:W-:Y:S01]  /*f310*/  @!P0 ST.E.64 desc[UR6][R2.64], R38 ;  /* 0x0000002602008985 */ /* 0x0001e2000c101b06 */
[----:B------:R-:W-:Y:S02]  /*f320*/  ISETP.GE.AND P0, PT, R0, UR4, PT ;  /* 0x0000000400007c0c */ /* 0x000fe4000bf06270 */
[--C-:B------:R-:W-:Y:S01]  /*f330*/  @!P3 IMAD.WIDE R8, R13, 0x4, R14.reuse ;  /* 0x000000040d08b825 */ /* 0x100fe200078e020e */
[----:B------:R1:W-:Y:S01]  /*f340*/  @!P4 ST.E.64 desc[UR6][R6.64], R42 ;  /* 0x0000002a0600c985 */ /* 0x0003e2000c101b06 */
[----:B------:R-:W-:Y:S02]  /*f350*/  @!P6 LEA.HI R20, R20, R20, RZ, 0x1 ;  /* 0x000000141414e211 */ /* 0x000fe400078f08ff */
[----:B------:R-:W-:Y:S01]  /*f360*/  @!P2 IMAD.WIDE R10, R17, 0x4, R14 ;  /* 0x00000004110aa825 */ /* 0x000fe200078e020e */
[----:B------:R2:W-:Y:S01]  /*f370*/  @!P3 ST.E.64 desc[UR6][R8.64], R46 ;  /* 0x0000002e0800b985 */ /* 0x0005e2000c101b06 */
[----:B------:R-:W-:-:S02]  /*f380*/  ISETP.GE.AND P4, PT, R21, UR4, PT ;  /* 0x0000000415007c0c */ /* 0x000fc4000bf86270 */
[--C-:B------:R-:W-:Y:S01]  /*f390*/  @!P1 IMAD.WIDE R12, R19, 0x4, R14.reuse ;  /* 0x00000004130c9825 */ /* 0x100fe200078e020e */
[----:B------:R3:W-:Y:S01]  /*f3a0*/  @!P2 ST.E.64 desc[UR6][R10.64], R50 ;  /* 0x000000320a00a985 */ /* 0x0007e2000c101b06 */
[----:B0-----:R-:W-:Y:S02]  /*f3b0*/  @!P5 LOP3.LUT R3, R18, 0xfffffffe, RZ, 0xc0, !PT ;  /* 0xfffffffe1203d812 */ /* 0x001fe400078ec0ff */
[C---:B------:R-:W-:Y:S01]  /*f3c0*/  VIADD R16, R23.reuse, 0x58 ;  /* 0x0000005817107836 */ /* 0x040fe20000000000 */
[----:B------:R-:W-:Y:S01]  /*f3d0*/  @!P1 ST.E.64 desc[UR6][R12.64], R54 ;  /* 0x000000360c009985 */ /* 0x000fe2000c101b06 */
[C---:B------:R-:W-:Y:S01]  /*f3e0*/  VIADD R17, R23.reuse, 0x60 ;  /* 0x0000006017117836 */ /* 0x040fe20000000000 */
[----:B------:R-:W-:Y:S01]  /*f3f0*/  @!P0 LEA.HI R0, R0, R0, RZ, 0x1 ;  /* 0x0000000000008211 */ /* 0x000fe200078f08ff */
[----:B------:R-:W-:Y:S01]  /*f400*/  VIADD R19, R23, 0x68 ;  /* 0x0000006817137836 */ /* 0x000fe20000000000 */
[----:B------:R-:W-:Y:S01]  /*f410*/  ISETP.GE.AND P1, PT, R16, UR4, PT ;  /* 0x0000000410007c0c */ /* 0x000fe2000bf26270 */
[----:B------:R-:W-:Y:S01]  /*f420*/  @!P5 IMAD.WIDE R2, R3, 0x4, R14 ;  /* 0x000000040302d825 */ /* 0x000fe200078e020e */
[----:B------:R-:W-:-:S02]  /*f430*/  ISETP.GE.AND P2, PT, R17, UR4, PT ;  /* 0x0000000411007c0c */ /* 0x000fc4000bf46270 */
[----:B------:R-:W-:Y:S01]  /*f440*/  ISETP.GE.AND P3, PT, R19, UR4, PT ;  /* 0x0000000413007c0c */ /* 0x000fe2000bf66270 */
[----:B------:R-:W-:Y:S01]  /*f450*/  VIADD R23, R23, 0x78 ;  /* 0x0000007817177836 */ /* 0x000fe20000000000 */
[----:B-1----:R-:W-:Y:S01]  /*f460*/  @!P6 LOP3.LUT R7, R20, 0xfffffffe, RZ, 0xc0, !PT ;  /* 0xfffffffe1407e812 */ /* 0x002fe200078ec0ff */
[----:B------:R0:W-:Y:S01]  /*f470*/  @!P5 ST.E.64 desc[UR6][R2.64], R58 ;  /* 0x0000003a0200d985 */ /* 0x0001e2000c101b06 */
[----:B--2---:R-:W-:Y:S02]  /*f480*/  @!P0 LOP3.LUT R9, R0, 0xfffffffe, RZ, 0xc0, !PT ;  /* 0xfffffffe00098812 */ /* 0x004fe400078ec0ff */
[----:B------:R-:W-:Y:S01]  /*f490*/  @!P4 LEA.HI R21, R21, R21, RZ, 0x1 ;  /* 0x000000151515c211 */ /* 0x000fe200078f08ff */
[----:B------:R-:W-:Y:S02]  /*f4a0*/  @!P6 IMAD.WIDE R6, R7, 0x4, R14 ;  /* 0x000000040706e825 */ /* 0x000fe400078e020e */
[----:B------:R-:W-:Y:S02]  /*f4b0*/  @!P1 LEA.HI R16, R16, R16, RZ, 0x1 ;  /* 0x0000001010109211 */ /* 0x000fe400078f08ff */
[----:B------:R-:W-:Y:S01]  /*f4c0*/  @!P2 LEA.HI R17, R17, R17, RZ, 0x1 ;  /* 0x000000111111a211 */ /* 0x000fe200078f08ff */
[----:B------:R1:W-:Y:S01]  /*f4d0*/  @!P6 ST.E.64 desc[UR6][R6.64], R62 ;  /* 0x0000003e0600e985 */ /* 0x0003e2000c101b06 */
[----:B------:R-:W-:-:S02]  /*f4e0*/  @!P3 LEA.HI R19, R19, R19, RZ, 0x1 ;  /* 0x000000131313b211 */ /* 0x000fc400078f08ff */
[----:B---3--:R-:W-:Y:S01]  /*f4f0*/  @!P1 LOP3.LUT R11, R16, 0xfffffffe, RZ, 0xc0, !PT ;  /* 0xfffffffe100b9812 */ /* 0x008fe200078ec0ff */
[--C-:B0-----:R-:W-:Y:S01]  /*f500*/  @!P0 IMAD.WIDE R2, R9, 0x4, R14.reuse ;  /* 0x0000000409028825 */ /* 0x101fe200078e020e */
[----:B------:R-:W-:Y:S02]  /*f510*/  @!P2 LOP3.LUT R17, R17, 0xfffffffe, RZ, 0xc0, !PT ;  /* 0xfffffffe1111a812 */ /* 0x000fe400078ec0ff */
[----:B------:R-:W-:Y:S02]  /*f520*/  @!P3 LOP3.LUT R19, R19, 0xfffffffe, RZ, 0xc0, !PT ;  /* 0xfffffffe1313b812 */ /* 0x000fe400078ec0ff */
[----:B------:R2:W-:Y:S01]  /*f530*/  @!P0 ST.E.64 desc[UR6][R2.64], R66 ;  /* 0x0000004202008985 */ /* 0x0005e2000c101b06 */
[----:B------:R-:W-:Y:S01]  /*f540*/  ISETP.GE.AND P0, PT, R23, UR4, PT ;  /* 0x0000000417007c0c */ /* 0x000fe2000bf06270 */
[----:B------:R-:W-:Y:S01]  /*f550*/  @!P2 IMAD.WIDE R8, R17, 0x4, R14 ;  /* 0x000000041108a825 */ /* 0x000fe200078e020e */
[----:B------:R-:W-:-:S03]  /*f560*/  @!P4 LOP3.LUT R13, R21, 0xfffffffe, RZ, 0xc0, !PT ;  /* 0xfffffffe150dc812 */ /* 0x000fc600078ec0ff */
[----:B-1----:R-:W-:-:S04]  /*f570*/  @!P1 IMAD.WIDE R6, R11, 0x4, R14 ;  /* 0x000000040b069825 */ /* 0x002fc800078e020e */
[--C-:B------:R-:W-:Y:S01]  /*f580*/  @!P3 IMAD.WIDE R10, R19, 0x4, R14.reuse ;  /* 0x00000004130ab825 */ /* 0x100fe200078e020e */
[----:B------:R2:W-:Y:S03]  /*f590*/  @!P1 ST.E.64 desc[UR6][R6.64], R70 ;  /* 0x0000004606009985 */ /* 0x0005e6000c101b06 */
[----:B------:R-:W-:Y:S01]  /*f5a0*/  @!P4 IMAD.WIDE R12, R13, 0x4, R14 ;  /* 0x000000040d0cc825 */ /* 0x000fe200078e020e */
[----:B------:R2:W-:Y:S04]  /*f5b0*/  @!P2 ST.E.64 desc[UR6][R8.64], R4 ;  /* 0x000000040800a985 */ /* 0x0005e8000c101b06 */
[----:B------:R2:W-:Y:S04]  /*f5c0*/  @!P3 ST.E.64 desc[UR6][R10.64], R78 ;  /* 0x0000004e0a00b985 */ /* 0x0005e8000c101b06 */
[----:B------:R2:W-:Y:S01]  /*f5d0*/  @!P4 ST.E.64 desc[UR6][R12.64], R82 ;  /* 0x000000520c00c985 */ /* 0x0005e2000c101b06 */
[----:B------:R-:W-:Y:S05]  /*f5e0*/  @P0 BRA `(.L_x_906) ;  /* 0x0000004400a40947 */ /* 0x000fea0003800000 */
[----:B------:R-:W-:Y:S01]  /*f5f0*/  LEA.HI R23, R23, R23, RZ, 0x1 ;  /* 0x0000001717177211 */ /* 0x000fe200078f08ff */
[----:B------:R-:W-:-:S03]  /*f600*/  ULDC.64 UR4, c[0x0][0x208] ;  /* 0x0000820000047ab9 */ /* 0x000fc60000000a00 */
[----:B--2---:R-:W-:-:S05]  /*f610*/  LOP3.LUT R3, R23, 0xfffffffe, RZ, 0xc0, !PT ;  /* 0xfffffffe17037812 */ /* 0x004fca00078ec0ff */
[----:B------:R-:W-:-:S05]  /*f620*/  IMAD.WIDE R2, R3, 0x4, R14 ;  /* 0x0000000403027825 */ /* 0x000fca00078e020e */
[----:B------:R0:W-:Y:S01]  /*f630*/  ST.E.64 desc[UR4][R2.64], R86 ;  /* 0x0000005602007985 */ /* 0x0001e2000c101b04 */
[----:B------:R-:W-:Y:S05]  /*f640*/  BRA `(.L_x_906) ;  /* 0x00000044008c7947 */ /* 0x000fea0003800000 */
.L_x_985:
        /* <DEDUP_REMOVED lines=8> */
[----:B-1----:R-:W-:Y:S02]  /*f6d0*/  IMAD R3, R6, UR4, RZ ;  /* 0x0000000406037c24 */ /* 0x002fe4000f8e02ff */
[----:B------:R-:W-:-:S05]  /*f6e0*/  VIADD R0, R0, 0xffffff80 ;  /* 0xffffff8000007836 */ /* 0x000fca0000000000 */
[----:B------:R-:W-:-:S13]  /*f6f0*/  ISETP.GE.AND P0, PT, R0, R3, PT ;  /* 0x000000030000720c */ /* 0x000fda0003f06270 */
[----:B------:R-:W-:Y:S05]  /*f700*/  @P0 BRA `(.L_x_906) ;  /* 0x00000044005c0947 */ /* 0x000fea0003800000 */
[----:B------:R-:W-:Y:S01]  /*f710*/  ISETP.NE.AND P0, PT, R6, 0x1, PT ;  /* 0x000000010600780c */ /* 0x000fe20003f05270 */
[----:B------:R-:W0:Y:S01]  /*f720*/  S2UR UR4, SR_CTAID.Z ;  /* 0x00000000000479c3 */ /* 0x000e220000002700 */
[----:B------:R-:W-:Y:S01]  /*f730*/  SHF.R.S32.HI R5, RZ, 0x1f, R18 ;  /* 0x0000001fff057819 */ /* 0x000fe20000011412 */
[----:B------:R-:W-:Y:S01]  /*f740*/  ULDC.64 UR6, c[0x0][0xbd0] ;  /* 0x0002f40000067ab9 */ /* 0x000fe20000000a00 */
[----:B------:R-:W-:Y:S01]  /*f750*/  ULDC.64 UR10, c[0x0][0x208] ;  /* 0x00008200000a7ab9 */ /* 0x000fe20000000a00 */
[----:B------:R-:W-:-:S04]  /*f760*/  IMAD.WIDE.U32 R2, R18, UR6, RZ ;  /* 0x0000000612027c25 */ /* 0x000fc8000f8e00ff */
[----:B------:R-:W1:Y:S01]  /*f770*/  LDC.64 R12, c[0x0][0xbd8] ;  /* 0x0002f600ff0c7b82 */ /* 0x000e620000000a00 */
[----:B------:R-:W-:-:S04]  /*f780*/  IMAD R5, R5, UR6, RZ ;  /* 0x0000000605057c24 */ /* 0x000fc8000f8e02ff */
[----:B------:R-:W-:Y:S02]  /*f790*/  IMAD R5, R18, UR7, R5 ;  /* 0x0000000712057c24 */ /* 0x000fe4000f8e0205 */
[----:B------:R-:W-:Y:S01]  /*f7a0*/  IMAD.MOV R18, RZ, RZ, -R18 ;  /* 0x000000ffff127224 */ /* 0x000fe200078e0a12 */
[----:B------:R-:W2:Y:S01]  /*f7b0*/  @P0 LDC R9, c[0x0][0xbec] ;  /* 0x0002fb00ff090b82 */ /* 0x000ea20000000800 */
[----:B------:R-:W-:Y:S02]  /*f7c0*/  IMAD.IADD R3, R3, 0x1, R5 ;  /* 0x0000000103037824 */ /* 0x000fe400078e0205 */
[----:B------:R-:W-:-:S05]  /*f7d0*/  IMAD.MOV.U32 R5, RZ, RZ, R0 ;  /* 0x000000ffff057224 */ /* 0x000fca00078e0000 */
        /* <DEDUP_REMOVED lines=27> */
[----:B------:R-:W-:Y:S01]  /*f990*/  LEA R4, P0, R2, UR4, 0x2 ;  /* 0x0000000402047c11 */ /* 0x000fe2000f8010ff */
[----:B------:R-:W-:-:S05]  /*f9a0*/  IMAD.IADD R3, R3, 0x1, R5 ;  /* 0x0000000103037824 */ /* 0x000fca00078e0205 */
[----:B------:R-:W-:Y:S01]  /*f9b0*/  LEA.HI.X R5, R2, UR5, R3, 0x2, P0 ;  /* 0x0000000502057c11 */ /* 0x000fe200080f1403 */
[----:B------:R-:W-:-:S05]  /*f9c0*/  IMAD.MOV.U32 R3, RZ, RZ, -0x800000 ;  /* 0xff800000ff037424 */ /* 0x000fca00078e00ff */
[----:B------:R0:W-:Y:S01]  /*f9d0*/  STG.E desc[UR10][R4.64], R3 ;  /* 0x0000000304007986 */ /* 0x0001e2000c10190a */
[----:B------:R-:W-:Y:S05]  /*f9e0*/  BRA `(.L_x_906) ;  /* 0x0000004000a47947 */ /* 0x000fea0003800000 */
.L_x_904:
        /* <DEDUP_REMOVED lines=18> */
.L_x_988:
[----:B------:R-:W-:Y:S01]  /*fb10*/  ULDC UR7, c[0x0][0xc50] ;  /* 0x0003140000077ab9 */ /* 0x000fe20000000800 */
[----:B------:R-:W-:Y:S01]  /*fb20*/  UMOV UR36, UR6 ;  /* 0x0000000600247c82 */ /* 0x000fe20008000000 */
[----:B------:R-:W-:-:S11]  /*fb30*/  UISETP.NE.AND UP0, UPT, UR7, 0x1, UPT ;  /* 0x000000010700788c */ /* 0x000fd6000bf05270 */
[----:B------:R-:W-:Y:S01]  /*fb40*/  @UP0 ULDC UR4, c[0x0][0xc54] ;  /* 0x0003150000040ab9 */ /* 0x000fe20000000800 */
[----:B------:R-:W-:Y:S01]  /*fb50*/  @UP0 ULDC UR8, c[0x0][0xc58] ;  /* 0x0003160000080ab9 */ /* 0x000fe20000000800 */
[----:B------:R-:W-:-:S04]  /*fb60*/  UIMAD.WIDE.U32 UR4, UR6, UR4, URZ ;  /* 0x00000004060472a5 */ /* 0x000fc8000f8e003f */
[----:B------:R-:W-:-:S12]  /*fb70*/  @UP0 USHF.R.U32.HI UR36, URZ, UR8, UR5 ;  /* 0x000000083f240299 */ /* 0x000fd80008011605 */
.L_x_989:
[----:B------:R-:W-:Y:S01]  /*fb80*/  ISETP.GE.AND P0, PT, R19, RZ, PT ;  /* 0x000000ff1300720c */ /* 0x000fe20003f06270 */
[----:B------:R-:W-:Y:S01]  /*fb90*/  UIADD3 UR41, -UR36, URZ, URZ ;  /* 0x0000003f24297290 */ /* 0x000fe2000fffe13f */
[----:B------:R-:W-:Y:S02]  /*fba0*/  IMAD.MOV.U32 R9, RZ, RZ, 0x1 ;  /* 0x00000001ff097424 */ /* 0x000fe400078e00ff */
[----:B------:R-:W-:Y:S01]  /*fbb0*/  IMAD.MOV.U32 R0, RZ, RZ, RZ ;  /* 0x000000ffff007224 */ /* 0x000fe200078e00ff */
[----:B------:R-:W-:Y:S01]  /*fbc0*/  UIMAD UR41, UR7, UR41, UR6 ;  /* 0x00000029072972a4 */ /* 0x000fe2000f8e0206 */
[----:B------:R-:W-:-:S07]  /*fbd0*/  IMAD.MOV.U32 R3, RZ, RZ, 0x1 ;  /* 0x00000001ff037424 */ /* 0x000fce00078e00ff */
[----:B------:R-:W-:Y:S05]  /*fbe0*/  @!P0 BRA `(.L_x_990) ;  /* 0x0000003c00648947 */ /* 0x000fea0003800000 */
[----:B------:R-:W0:Y:S01]  /*fbf0*/  S2UR UR42, SR_CTAID.X ;  /* 0x00000000002a79c3 */ /* 0x000e220000002500 */
[----:B------:R-:W-:Y:S01]  /*fc00*/  ULDC UR6, c[0x0][0x448] ;  /* 0x0001120000067ab9 */ /* 0x000fe20000000800 */
[----:B------:R-:W-:Y:S01]  /*fc10*/  ULDC.64 UR4, c[0x0][0x418] ;  /* 0x0001060000047ab9 */ /* 0x000fe20000000a00 */
[----:B------:R-:W-:Y:S02]  /*fc20*/  UISETP.NE.AND UP1, UPT, UR6, 0x1, UPT ;  /* 0x000000010600788c */ /* 0x000fe4000bf25270 */
[----:B------:R-:W-:Y:S01]  /*fc30*/  UISETP.NE.U32.AND UP0, UPT, UR4, URZ, UPT ;  /* 0x0000003f0400728c */ /* 0x000fe2000bf05070 */
[----:B------:R-:W-:Y:S02]  /*fc40*/  ULDC UR11, c[0x0][0x288] ;  /* 0x0000a200000b7ab9 */ /* 0x000fe40000000800 */
[----:B------:R-:W-:Y:S01]  /*fc50*/  ULDC UR4, c[0x0][0x424] ;  /* 0x0001090000047ab9 */ /* 0x000fe20000000800 */
[----:B------:R-:W-:Y:S01]  /*fc60*/  UISETP.NE.AND.EX UP0, UPT, UR5, URZ, UPT, UP0 ;  /* 0x0000003f0500728c */ /* 0x000fe2000bf05300 */
[----:B------:R-:W-:Y:S01]  /*fc70*/  ULDC UR12, c[0x0][0x2f0] ;  /* 0x0000bc00000c7ab9 */ /* 0x000fe20000000800 */
[----:B------:R-:W-:-:S02]  /*fc80*/  UIADD3 UR6, -UR11, 0x1, URZ ;  /* 0x000000010b067890 */ /* 0x000fc4000fffe13f */
[----:B------:R-:W-:Y:S01]  /*fc90*/  USEL UR10, UR4, 0x1, UP0 ;  /* 0x00000001040a7887 */ /* 0x000fe20008000000 */
[----:B------:R-:W-:Y:S02]  /*fca0*/  @UP1 ULDC UR13, c[0x0][0x450] ;  /* 0x00011400000d1ab9 */ /* 0x000fe40000000800 */
[----:B------:R-:W-:Y:S01]  /*fcb0*/  @UP1 ULDC UR4, c[0x0][0x44c] ;  /* 0x0001130000041ab9 */ /* 0x000fe20000000800 */
[----:B------:R-:W-:Y:S02]  /*fcc0*/  UIMAD UR7, UR10, UR12, 0x5f ;  /* 0x0000005f0a0774a4 */ /* 0x000fe4000f8e020c */
[----:B------:R-:W-:Y:S02]  /*fcd0*/  UIMAD UR9, UR10, UR12, UR6 ;  /* 0x0000000c0a0972a4 */ /* 0x000fe4000f8e0206 */
[----:B------:R-:W-:Y:S02]  /*fce0*/  UIMAD.WIDE UR6, UR7, 0x2aaaaaab, URZ ;  /* 0x2aaaaaab070678a5 */ /* 0x000fe4000f8e023f */
[----:B0-----:R-:W-:-:S02]  /*fcf0*/  USHF.L.U32 UR42, UR42, 0x7, URZ ;  /* 0x000000072a2a7899 */ /* 0x001fc4000800063f */
[----:B------:R-:W-:Y:S02]  /*fd00*/  USHF.R.U32.HI UR40, URZ, 0x1f, UR7 ;  /* 0x0000001f3f287899 */ /* 0x000fe40008011607 */
[----:B------:R-:W-:Y:S02]  /*fd10*/  UIADD3 UR8, UR42, 0x7f, URZ ;  /* 0x0000007f2a087890 */ /* 0x000fe4000fffe03f */
[----:B------:R-:W-:Y:S02]  /*fd20*/  ULEA.HI.SX32 UR40, UR7, UR40, 0x1c ;  /* 0x0000002807287291 */ /* 0x000fe4000f8fe23f */
[----:B------:R-:W-:-:S04]  /*fd30*/  UIMAD.WIDE.U32 UR4, UR8, UR4, URZ ;  /* 0x00000004080472a5 */ /* 0x000fc8000f8e003f */
[----:B------:R-:W-:-:S03]  /*fd40*/  @UP1 USHF.R.U32.HI UR8, URZ, UR13, UR5 ;  /* 0x0000000d3f081299 */ /* 0x000fc60008011605 */
[----:B------:R-:W-:Y:S01]  /*fd50*/  ULDC.64 UR4, c[0x0][0x9e0] ;  /* 0x0002780000047ab9 */ /* 0x000fe20000000a00 */
[----:B------:R-:W-:Y:S02]  /*fd60*/  UIADD3 UR9, UR9, UR8, URZ ;  /* 0x0000000809097290 */ /* 0x000fe4000fffe03f */
[----:B------:R-:W-:Y:S02]  /*fd70*/  UISETP.GE.AND UP0, UPT, UR5, 0x1, UPT ;  /* 0x000000010500788c */ /* 0x000fe4000bf06270 */
[----:B------:R-:W-:-:S04]  /*fd80*/  UIADD3 UR4, UR9, UR4, URZ ;  /* 0x0000000409047290 */ /* 0x000fc8000fffe03f */
[----:B------:R-:W-:-:S13]  /*fd90*/  PLOP3.LUT P1, PT, PT, PT, UP0, 0x80, 0x0 ;  /* 0x000000000000781c */ /* 0x000fda0003f2f008 */
[----:B------:R-:W-:Y:S05]  /*fda0*/  @!P1 BRA `(.L_x_991) ;  /* 0x0000000000449947 */ /* 0x000fea0003800000 */
[----:B------:R-:W-:Y:S01]  /*fdb0*/  ISETP.LT.AND P0, PT, RZ, UR9, PT ;  /* 0x00000009ff007c0c */ /* 0x000fe2000bf01270 */
[----:B------:R-:W-:-:S12]  /*fdc0*/  UIADD3 UR8, UR9, -0x1, URZ ;  /* 0xffffffff09087890 */ /* 0x000fd8000fffe03f */
[----:B------:R-:W-:Y:S05]  /*fdd0*/  @P0 BRA `(.L_x_992) ;  /* 0x00000000001c0947 */ /* 0x000fea0003800000 */
[----:B------:R-:W-:Y:S02]  /*fde0*/  UISETP.NE.AND UP0, UPT, UR5, 0x1, UPT ;  /* 0x000000010500788c */ /* 0x000fe4000bf05270 */
[----:B------:R-:W-:-:S09]  /*fdf0*/  UIADD3 UR8, -UR9, URZ, URZ ;  /* 0x0000003f09087290 */ /* 0x000fd2000fffe13f */
[----:B------:R-:W-:Y:S02]  /*fe00*/  @UP0 ULDC.64 UR14, c[0x0][0x9e8] ;  /* 0x00027a00000e0ab9 */ /* 0x000fe40000000a00 */
[----:B------:R-:W-:-:S04]  /*fe10*/  UIMAD.WIDE.U32 UR6, UR8, UR14, URZ ;  /* 0x0000000e080672a5 */ /* 0x000fc8000f8e003f */
[----:B------:R-:W-:-:S04]  /*fe20*/  @UP0 USHF.R.U32.HI UR8, URZ, UR15, UR7 ;  /* 0x0000000f3f080299 */ /* 0x000fc80008011607 */
[----:B------:R-:W-:Y:S01]  /*fe30*/  ULOP3.LUT UR8, URZ, UR8, URZ, 0x33, !UPT ;  /* 0x000000083f087292 */ /* 0x000fe2000f8e333f */
[----:B------:R-:W-:Y:S11]  /*fe40*/  BRA `(.L_x_993) ;  /* 0x0000000000107947 */ /* 0x000ff60003800000 */
.L_x_992:
[----:B------:R-:W-:-:S11]  /*fe50*/  UISETP.NE.AND UP0, UPT, UR5, 0x1, UPT ;  /* 0x000000010500788c */ /* 0x000fd6000bf05270 */
[----:B------:R-:W-:Y:S02]  /*fe60*/  @UP0 ULDC.64 UR14, c[0x0][0x9e8] ;  /* 0x00027a00000e0ab9 */ /* 0x000fe40000000a00 */
[----:B------:R-:W-:-:S04]  /*fe70*/  UIMAD.WIDE.U32 UR6, UR8, UR14, URZ ;  /* 0x0000000e080672a5 */ /* 0x000fc8000f8e003f */
[----:B------:R-:W-:-:S12]  /*fe80*/  @UP0 USHF.R.U32.HI UR8, URZ, UR15, UR7 ;  /* 0x0000000f3f080299 */ /* 0x000fd80008011607 */
.L_x_993:
[----:B------:R-:W-:-:S04]  /*fe90*/  UIMAD UR8, UR8, UR5, UR5 ;  /* 0x00000005080872a4 */ /* 0x000fc8000f8e0205 */
[----:B------:R-:W-:-:S04]  /*fea0*/  UISETP.LT.AND UP0, UPT, UR4, UR8, UPT ;  /* 0x000000080400728c */ /* 0x000fc8000bf01270 */
[----:B------:R-:W-:-:S12]  /*feb0*/  USEL UR4, UR4, UR8, UP0 ;  /* 0x0000000804047287 */ /* 0x000fd80008000000 */
.L_x_991:
[----:B------:R-:W-:Y:S01]  /*fec0*/  UIADD3 UR6, UR4, 0x5f, URZ ;  /* 0x0000005f04067890 */ /* 0x000fe2000fffe03f */
[----:B------:R-:W-:Y:S01]  /*fed0*/  @UP1 ULDC UR8, c[0x0][0x44c] ;  /* 0x0001130000081ab9 */ /* 0x000fe20000000800 */
[----:B------:R-:W-:Y:S02]  /*fee0*/  @UP1 ULDC UR13, c[0x0][0x450] ;  /* 0x00011400000d1ab9 */ /* 0x000fe40000000800 */
[----:B------:R-:W-:Y:S02]  /*fef0*/  UIMAD.WIDE UR6, UR6, 0x2aaaaaab, URZ ;  /* 0x2aaaaaab060678a5 */ /* 0x000fe4000f8e023f */
[----:B------:R-:W-:Y:S02]  /*ff00*/  UIMAD.WIDE.U32 UR8, UR42, UR8, URZ ;  /* 0x000000082a0872a5 */ /* 0x000fe4000f8e003f */
[----:B------:R-:W-:Y:S01]  /*ff10*/  USHF.R.U32.HI UR39, URZ, 0x1f, UR7 ;  /* 0x0000001f3f277899 */ /* 0x000fe20008011607 */
[----:B------:R-:W-:Y:S01]  /*ff20*/  UMOV UR4, UR42 ;  /* 0x0000002a00047c82 */ /* 0x000fe20008000000 */
[----:B------:R-:W-:-:S02]  /*ff30*/  UIMAD UR10, UR10, UR12, -UR11 ;  /* 0x0000000c0a0a72a4 */ /* 0x000fc4000f8e0a0b */
[----:B------:R-:W-:Y:S02]  /*ff40*/  @UP1 USHF.R.U32.HI UR4, URZ, UR13, UR9 ;  /* 0x0000000d3f041299 */ /* 0x000fe40008011609 */
[----:B------:R-:W-:Y:S02]  /*ff50*/  ULEA.HI.SX32 UR39, UR7, UR39, 0x1c ;  /* 0x0000002707277291 */ /* 0x000fe4000f8fe23f */
[----:B------:R-:W-:Y:S02]  /*ff60*/  UIADD3 UR4, UR10, UR4, URZ ;  /* 0x000000040a047290 */ /* 0x000fe4000fffe03f */
[----:B------:R-:W-:Y:S01]  /*ff70*/  UISETP.LT.AND UP0, UPT, UR40, UR39, UPT ;  /* 0x000000272800728c */ /* 0x000fe2000bf01270 */
[----:B------:R-:W-:Y:S02]  /*ff80*/  ULDC UR8, c[0x0][0x9dc] ;  /* 0x0002770000087ab9 */ /* 0x000fe40000000800 */
[----:B------:R-:W-:Y:S02]  /*ff90*/  UIADD3 UR8, UR4, -UR8, URZ ;  /* 0x8000000804087290 */ /* 0x000fe4000fffe03f */
[----:B------:R-:W-:Y:S01]  /*ffa0*/  USEL UR9, UR40, UR39, UP0 ;  /* 0x0000002728097287 */ /* 0x000fe20008000000 */
[----:B------:R-:W-:Y:S11]  /*ffb0*/  @!P1 BRA `(.L_x_994) ;  /* 0x0000000000449947 */ /* 0x000ff60003800000 */
[----:B------:R-:W-:-:S06]  /*ffc0*/  UISETP.GT.AND UP0, UPT, UR4, -0x1, UPT ;  /* 0xffffffff0400788c */ /* 0x000fcc000bf04270 */
[----:B------:R-:W-:-:S13]  /*ffd0*/  PLOP3.LUT P0, PT, PT, PT, UP0, 0x80, 0x0 ;  /* 0x000000000000781c */ /* 0x000fda0003f0f008 */
[----:B------:R-:W-:Y:S05]  /*ffe0*/  @P0 BRA `(.L_x_995) ;  /* 0x00000000001c0947 */ /* 0x000fea0003800000 */
[----:B------:R-:W-:Y:S02]  /*fff0*/  UISETP.NE.AND UP0, UPT, UR5, 0x1, UPT ;  /* 0x000000010500788c */ /* 0x000fe4000bf05270 */
[----:B------:R-:W-:-:S09]  /*10000*/  ULOP3.LUT UR4, URZ, UR4, URZ, 0x33, !UPT ;  /* 0x000000043f047292 */ /* 0x000fd2000f8e333f */
[----:B------:R-:W-:Y:S02]  /*10010*/  @UP0 ULDC.64 UR10, c[0x0][0x9e8] ;  /* 0x00027a00000a0ab9 */ /* 0x000fe40000000a00 */
[----:B------:R-:W-:-:S04]  /*10020*/  UIMAD.WIDE.U32 UR6, UR4, UR10, URZ ;  /* 0x0000000a040672a5 */ /* 0x000fc8000f8e003f */
[----:B------:R-:W-:-:S04]  /*10030*/  @UP0 USHF.R.U32.HI UR4, URZ, UR11, UR7 ;  /* 0x0000000b3f040299 */ /* 0x000fc80008011607 */
[----:B------:R-:W-:Y:S01]  /*10040*/  ULOP3.LUT UR4, URZ, UR4, URZ, 0x33, !UPT ;  /* 0x000000043f047292 */ /* 0x000fe2000f8e333f */
[----:B------:R-:W-:Y:S11]  /*10050*/  BRA `(.L_x_996) ;  /* 0x0000000000107947 */ /* 0x000ff60003800000 */
.L_x_995:
[----:B------:R-:W-:-:S11]  /*10060*/  UISETP.NE.AND UP0, UPT, UR5, 0x1, UPT ;  /* 0x000000010500788c */ /* 0x000fd6000bf05270 */
[----:B------:R-:W-:Y:S02]  /*10070*/  @UP0 ULDC.64 UR10, c[0x0][0x9e8] ;  /* 0x00027a00000a0ab9 */ /* 0x000fe40000000a00 */
[----:B------:R-:W-:-:S04]  /*10080*/  UIMAD.WIDE.U32 UR6, UR4, UR10, URZ ;  /* 0x0000000a040672a5 */ /* 0x000fc8000f8e003f */
[----:B------:R-:W-:-:S12]  /*10090*/  @UP0 USHF.R.U32.HI UR4, URZ, UR11, UR7 ;  /* 0x0000000b3f040299 */ /* 0x000fd80008011607 */
.L_x_996:
[----:B------:R-:W-:-:S04]  /*100a0*/  UIMAD UR4, UR4, UR5, URZ ;  /* 0x00000005040472a4 */ /* 0x000fc8000f8e023f */
[----:B------:R-:W-:-:S04]  /*100b0*/  UISETP.LT.AND UP0, UPT, UR8, UR4, UPT ;  /* 0x000000040800728c */ /* 0x000fc8000bf01270 */
[----:B------:R-:W-:-:S12]  /*100c0*/  USEL UR8, UR8, UR4, !UP0 ;  /* 0x0000000408087287 */ /* 0x000fd8000c000000 */
.L_x_994:
[----:B------:R-:W-:-:S04]  /*100d0*/  UIMAD.WIDE UR4, UR8, 0x2aaaaaab, URZ ;  /* 0x2aaaaaab080478a5 */ /* 0x000fc8000f8e023f */
[----:B------:R-:W-:-:S04]  /*100e0*/  USHF.R.U32.HI UR4, URZ, 0x1f, UR5 ;  /* 0x0000001f3f047899 */ /* 0x000fc80008011605 */
[----:B------:R-:W-:Y:S02]  /*100f0*/  ULEA.HI.SX32 UR4, UR5, UR4, 0x1c ;  /* 0x0000000405047291 */ /* 0x000fe4000f8fe23f */
[----:B------:R-:W-:Y:S02]  /*10100*/  USHF.R.U32.HI UR5, URZ, 0x10, UR41 ;  /* 0x000000103f057899 */ /* 0x000fe40008011629 */
[----:B------:R-:W-:Y:S02]  /*10110*/  ULOP3.LUT UR41, UR41, 0xffff, URZ, 0xc0, !UPT ;  /* 0x0000ffff29297892 */ /* 0x000fe4000f8ec03f */
[----:B------:R-:W-:Y:S01]  /*10120*/  VIMNMX R7, RZ, UR4, !PT ;  /* 0x00000004ff077c48 */ /* 0x000fe2000ffe0100 */
[----:B------:R-:W-:-:S03]  /*10130*/  UISETP.NE.AND UP0, UPT, UR5, URZ, UPT ;  /* 0x0000003f0500728c */ /* 0x000fc6000bf05270 */
[----:B------:R-:W-:Y:S01]  /*10140*/  ISETP.LT.AND P0, PT, R7, UR9, PT ;  /* 0x0000000907007c0c */ /* 0x000fe2000bf01270 */
[----:B------:R0:W-:Y:S04]  /*10150*/  STL [R1+0x8], R7 ;  /* 0x0000080701007387 */ /* 0x0001e80000100800 */
[----:B------:R0:W-:Y:S03]  /*10160*/  STL [R1+0xc], RZ ;  /* 0x00000cff01007387 */ /* 0x0001e60000100800 */
[----:B------:R-:W-:-:S05]  /*10170*/  @!UP0 ULDC UR5, c[0x0][0x9f0] ;  /* 0x00027c0000058ab9 */ /* 0x000fca0000000800 */
[----:B0-----:R-:W-:Y:S05]  /*10180*/  @!P0 BRA `(.L_x_997) ;  /* 0x0000000000708947 */ /* 0x001fea0003800000 */
[----:B------:R-:W-:Y:S01]  /*10190*/  IMAD.U32 R6, RZ, RZ, UR5 ;  /* 0x00000005ff067e24 */ /* 0x000fe2000f8e00ff */
[----:B------:R-:W-:Y:S01]  /*101a0*/  UIADD3 UR4, UR5, -0x1, UR9 ;  /* 0xffffffff05047890 */ /* 0x000fe2000fffe009 */
[----:B------:R-:W-:-:S03]  /*101b0*/  IMAD.MOV.U32 R2, RZ, RZ, RZ ;  /* 0x000000ffff027224 */ /* 0x000fc600078e00ff */
[-C--:B------:R-:W-:Y:S02]  /*101c0*/  IABS R0, R6.reuse ;  /* 0x0000000600007213 */ /* 0x080fe40000000000 */
[----:B------:R-:W-:Y:S02]  /*101d0*/  IABS R6, R6 ;  /* 0x0000000600067213 */ /* 0x000fe40000000000 */
[----:B------:R-:W0:Y:S08]  /*101e0*/  I2F.RP R4, R0 ;  /* 0x0000000000047306 */ /* 0x000e300000209400 */
[----:B0-----:R-:W0:Y:S02]  /*101f0*/  MUFU.RCP R4, R4 ;  /* 0x0000000400047308 */ /* 0x001e240000001000 */
[----:B0-----:R-:W-:-:S06]  /*10200*/  VIADD R3, R4, 0xffffffe ;  /* 0x0ffffffe04037836 */ /* 0x001fcc0000000000 */
[----:B------:R-:W0:Y:S02]  /*10210*/  F2I.FTZ.U32.TRUNC.NTZ R3, R3 ;  /* 0x0000000300037305 */ /* 0x000e24000021f000 */
[----:B0-----:R-:W-:-:S04]  /*10220*/  IMAD.MOV R5, RZ, RZ, -R3 ;  /* 0x000000ffff057224 */ /* 0x001fc800078e0a03 */
[----:B------:R-:W-:-:S04]  /*10230*/  IMAD R5, R5, R0, RZ ;  /* 0x0000000005057224 */ /* 0x000fc800078e02ff */
[----:B------:R-:W-:Y:S01]  /*10240*/  IMAD.HI.U32 R5, R3, R5, R2 ;  /* 0x0000000503057227 */ /* 0x000fe200078e0002 */
[----:B------:R-:W-:-:S03]  /*10250*/  IADD3 R2, -R7, UR4, RZ ;  /* 0x0000000407027c10 */ /* 0x000fc6000fffe1ff */
[----:B------:R-:W-:Y:S01]  /*10260*/  IMAD.MOV R3, RZ, RZ, -R6 ;  /* 0x000000ffff037224 */ /* 0x000fe200078e0a06 */
[----:B------:R-:W-:Y:S02]  /*10270*/  IABS R4, R2 ;  /* 0x0000000200047213 */ /* 0x000fe40000000000 */
[----:B------:R-:W-:-:S03]  /*10280*/  LOP3.LUT R2, R2, UR5, RZ, 0x3c, !PT ;  /* 0x0000000502027c12 */ /* 0x000fc6000f8e3cff */
[----:B------:R-:W-:Y:S01]  /*10290*/  IMAD.HI.U32 R5, R5, R4, RZ ;  /* 0x0000000405057227 */ /* 0x000fe200078e00ff */
[----:B------:R-:W-:-:S03]  /*102a0*/  ISETP.GE.AND P2, PT, R2, RZ, PT ;  /* 0x000000ff0200720c */ /* 0x000fc60003f46270 */
[----:B------:R-:W-:-:S05]  /*102b0*/  IMAD R3, R5, R3, R4 ;  /* 0x0000000305037224 */ /* 0x000fca00078e0204 */
[----:B------:R-:W-:-:S13]  /*102c0*/  ISETP.GT.U32.AND P1, PT, R0, R3, PT ;  /* 0x000000030000720c */ /* 0x000fda0003f24070 */
[----:B------:R-:W-:Y:S02]  /*102d0*/  @!P1 IMAD.IADD R3, R3, 0x1, -R0 ;  /* 0x0000000103039824 */ /* 0x000fe400078e0a00 */
[----:B------:R-:W-:Y:S01]  /*102e0*/  @!P1 VIADD R5, R5, 0x1 ;  /* 0x0000000105059836 */ /* 0x000fe20000000000 */
[----:B------:R-:W-:Y:S02]  /*102f0*/  ISETP.NE.AND P1, PT, RZ, UR5, PT ;  /* 0x00000005ff007c0c */ /* 0x000fe4000bf25270 */
[----:B------:R-:W-:-:S13]  /*10300*/  ISETP.GE.U32.AND P0, PT, R3, R0, PT ;  /* 0x000000000300720c */ /* 0x000fda0003f06070 */
[----:B------:R-:W-:-:S04]  /*10310*/  @P0 VIADD R5, R5, 0x1 ;  /* 0x0000000105050836 */ /* 0x000fc80000000000 */
[----:B------:R-:W-:Y:S01]  /*10320*/  @!P2 IMAD.MOV R5, RZ, RZ, -R5 ;  /* 0x000000ffff05a224 */ /* 0x000fe200078e0a05 */
[----:B------:R-:W-:-:S05]  /*10330*/  @!P1 LOP3.LUT R5, RZ, UR5, RZ, 0x33, !PT ;  /* 0x00000005ff059c12 */ /* 0x000fca000f8e33ff */
[----:B------:R0:W-:Y:S02]  /*10340*/  STL [R1+0xc], R5 ;  /* 0x00000c0501007387 */ /* 0x0001e40000100800 */
.L_x_997:
[----:B------:R-:W2:Y:S01]  /*10350*/  LDL R2, [R1+0xc] ;  /* 0x00000c0001027983 */ /* 0x000ea20000100800 */
[----:B------:R-:W-:Y:S02]  /*10360*/  IMAD.MOV.U32 R9, RZ, RZ, 0x1 ;  /* 0x00000001ff097424 */ /* 0x000fe400078e00ff */
[----:B------:R-:W-:Y:S02]  /*10370*/  IMAD.MOV.U32 R3, RZ, RZ, 0x1 ;  /* 0x00000001ff037424 */ /* 0x000fe400078e00ff */
[----:B--2---:R-:W-:-:S05]  /*10380*/  IMAD R0, R2, UR41, R7 ;  /* 0x0000002902007c24 */ /* 0x004fca000f8e0207 */
[----:B------:R-:W-:Y:S01]  /*10390*/  VIADDMNMX R18, R0, R2, UR9, PT ;  /* 0x0000000900127e46 */ /* 0x000fe2000b800102 */
[----:B------:R1:W-:Y:S03]  /*103a0*/  STL [R1+0x4], R0 ;  /* 0x0000040001007387 */ /* 0x0003e60000100800 */
[----:B------:R-:W-:Y:S01]  /*103b0*/  ISETP.GT.AND P0, PT, R18, R0, PT ;  /* 0x000000001200720c */ /* 0x000fe20003f04270 */
[----:B------:R2:W-:Y:S01]  /*103c0*/  STL [R1+0x10], R18 ;  /* 0x0000101201007387 */ /* 0x0005e20000100800 */
[----:B-1----:R-:W-:-:S11]  /*103d0*/  IMAD.MOV.U32 R0, RZ, RZ, RZ ;  /* 0x000000ffff007224 */ /* 0x002fd600078e00ff */
[----:B--2---:R-:W-:Y:S05]  /*103e0*/  @!P0 BRA `(.L_x_990) ;  /* 0x0000003400648947 */ /* 0x004fea0003800000 */
[----:B------:R-:W1:Y:S01]  /*103f0*/  S2UR UR4, SR_CgaCtaId ;  /* 0x00000000000479c3 */ /* 0x000e620000008800 */
[----:B------:R-:W-:Y:S02]  /*10400*/  UMOV UR38, 0x400 ;  /* 0x0000040000267882 */ /* 0x000fe40000000000 */
[----:B-1----:R-:W-:-:S04]  /*10410*/  ULEA UR38, UR4, UR38, 0x18 ;  /* 0x0000002604267291 */ /* 0x002fc8000f8ec03f */
        /* <DEDUP_REMOVED lines=8> */
[----:B------:R-:W-:Y:S02]  /*104a0*/  IMAD.U32 R4, RZ, RZ, UR6 ;  /* 0x00000006ff047e24 */ /* 0x000fe4000f8e00ff */
[----:B------:R-:W1:Y:S01]  /*104b0*/  LDC.64 R2, c[0x4][R2] ;  /* 0x0100000002027b82 */ /* 0x000e620000000a00 */
[----:B0-----:R-:W-:Y:S02]  /*104c0*/  IMAD.U32 R5, RZ, RZ, UR7 ;  /* 0x00000007ff057e24 */ /* 0x001fe4000f8e00ff */
[----:B------:R-:W-:Y:S02]  /*104d0*/  IMAD.U32 R6, RZ, RZ, UR8 ;  /* 0x00000008ff067e24 */ /* 0x000fe4000f8e00ff */
[----:B------:R-:W-:-:S02]  /*104e0*/  IMAD.U32 R7, RZ, RZ, UR9 ;  /* 0x00000009ff077e24 */ /* 0x000fc4000f8e00ff */
[----:B------:R-:W-:Y:S02]  /*104f0*/  IMAD.U32 R10, RZ, RZ, UR4 ;  /* 0x00000004ff0a7e24 */ /* 0x000fe4000f8e00ff */
[----:B------:R-:W-:Y:S02]  /*10500*/  IMAD.U32 R11, RZ, RZ, UR5 ;  /* 0x00000005ff0b7e24 */ /* 0x000fe4000f8e00ff */
[----:B------:R-:W-:Y:S02]  /*10510*/  IMAD.MOV.U32 R8, RZ, RZ, 0x70 ;  /* 0x00000070ff087424 */ /* 0x000fe400078e00ff */
[----:B------:R-:W-:Y:S02]  /*10520*/  IMAD.MOV.U32 R12, RZ, RZ, 0x1 ;  /* 0x00000001ff0c7424 */ /* 0x000fe400078e00ff */
[----:B------:R-:W-:-:S07]  /*10530*/  IMAD.MOV.U32 R13, RZ, RZ, RZ ;  /* 0x000000ffff0d7224 */ /* 0x000fce00078e00ff */
[----:B------:R-:W-:-:S07]  /*10540*/  LEPC R20, `(.L_x_998) ;  /* 0x000000001014794e */ /* 0x000fce0000000000 */
[----:B-1----:R-:W-:Y:S05]  /*10550*/  CALL.ABS.NOINC R2 ;  /* 0x0000000002007343 */ /* 0x002fea0003c00000 */
.L_x_998:
        /* <DEDUP_REMOVED lines=8> */
[----:B------:R1:W2:Y:S01]  /*105e0*/  LDC.64 R2, c[0x4][R16] ;  /* 0x0100000010027b82 */ /* 0x0002a20000000a00 */
[----:B------:R-:W-:Y:S02]  /*105f0*/  IMAD.U32 R4, RZ, RZ, UR6 ;  /* 0x00000006ff047e24 */ /* 0x000fe4000f8e00ff */
[----:B0-----:R-:W-:Y:S02]  /*10600*/  IMAD.U32 R5, RZ, RZ, UR7 ;  /* 0x00000007ff057e24 */ /* 0x001fe4000f8e00ff */
[----:B------:R-:W-:Y:S02]  /*10610*/  IMAD.U32 R6, RZ, RZ, UR8 ;  /* 0x00000008ff067e24 */ /* 0x000fe4000f8e00ff */
[----:B------:R-:W-:-:S02]  /*10620*/  IMAD.U32 R7, RZ, RZ, UR9 ;  /* 0x00000009ff077e24 */ /* 0x000fc4000f8e00ff */
[----:B------:R-:W-:Y:S02]  /*10630*/  IMAD.U32 R10, RZ, RZ, UR4 ;  /* 0x00000004ff0a7e24 */ /* 0x000fe4000f8e00ff */
[----:B------:R-:W-:Y:S02]  /*10640*/  IMAD.U32 R11, RZ, RZ, UR5 ;  /* 0x00000005ff0b7e24 */ /* 0x000fe4000f8e00ff */
[----:B------:R-:W-:Y:S02]  /*10650*/  IMAD.MOV.U32 R8, RZ, RZ, 0x70 ;  /* 0x00000070ff087424 */ /* 0x000fe400078e00ff */
[----:B------:R-:W-:Y:S02]  /*10660*/  IMAD.MOV.U32 R12, RZ, RZ, 0x1 ;  /* 0x00000001ff0c7424 */ /* 0x000fe400078e00ff */
[----:B-1----:R-:W-:-:S07]  /*10670*/  IMAD.MOV.U32 R13, RZ, RZ, RZ ;  /* 0x000000ffff0d7224 */ /* 0x002fce00078e00ff */
[----:B------:R-:W-:-:S07]  /*10680*/  LEPC R20, `(.L_x_1000) ;  /* 0x000000001014794e */ /* 0x000fce0000000000 */
[----:B--2---:R-:W-:Y:S05]  /*10690*/  CALL.ABS.NOINC R2 ;  /* 0x0000000002007343 */ /* 0x004fea0003c00000 */
.L_x_1000:
[----:B------:R0:W1:Y:S01]  /*106a0*/  LDC.64 R2, c[0x4][R16] ;  /* 0x0100000010027b82 */ /* 0x0000620000000a00 */
[----:B------:R-:W-:Y:S01]  /*106b0*/  ULDC.64 UR6, c[0x4][0x118] ;  /* 0x0100460000067ab9 */ /* 0x000fe20000000a00 */
[----:B------:R-:W-:Y:S01]  /*106c0*/  ULDC.64 UR8, c[0x4][0x120] ;  /* 0x0100480000087ab9 */ /* 0x000fe20000000a00 */
[----:B------:R-:W-:Y:S01]  /*106d0*/  ULDC.64 UR4, c[0x4][0xb0] ;  /* 0x01002c0000047ab9 */ /* 0x000fe20000000a00 */
[----:B------:R-:W-:Y:S02]  /*106e0*/  IMAD.U32 R4, RZ, RZ, UR6 ;  /* 0x00000006ff047e24 */ /* 0x000fe4000f8e00ff */
[----:B------:R-:W-:Y:S02]  /*106f0*/  IMAD.U32 R5, RZ, RZ, UR7 ;  /* 0x00000007ff057e24 */ /* 0x000fe4000f8e00ff */
[----:B------:R-:W-:Y:S02]  /*10700*/  IMAD.U32 R6, RZ, RZ, UR8 ;  /* 0x00000008ff067e24 */ /* 0x000fe4000f8e00ff */
[----:B------:R-:W-:-:S02]  /*10710*/  IMAD.U32 R7, RZ, RZ, UR9 ;  /* 0x00000009ff077e24 */ /* 0x000fc4000f8e00ff */
[----:B------:R-:W-:Y:S02]  /*10720*/  IMAD.U32 R10, RZ, RZ, UR4 ;  /* 0x00000004ff0a7e24 */ /* 0x000fe4000f8e00ff */
[----:B------:R-:W-:Y:S02]  /*10730*/  IMAD.U32 R11, RZ, RZ, UR5 ;  /* 0x00000005ff0b7e24 */ /* 0x000fe4000f8e00ff */
[----:B------:R-:W-:Y:S02]  /*10740*/  IMAD.MOV.U32 R8, RZ, RZ, 0x70 ;  /* 0x00000070ff087424 */ /* 0x000fe400078e00ff */
[----:B------:R-:W-:Y:S02]  /*10750*/  IMAD.MOV.U32 R12, RZ, RZ, 0x1 ;  /* 0x00000001ff0c7424 */ /* 0x000fe400078e00ff */
[----:B0-----:R-:W-:-:S07]  /*10760*/  IMAD.MOV.U32 R13, RZ, RZ, RZ ;  /* 0x000000ffff0d7224 */ /* 0x001fce00078e00ff */
[----:B------:R-:W-:-:S07]  /*10770*/  LEPC R20, `(.L_x_999) ;  /* 0x000000001014794e */ /* 0x000fce0000000000 */
[----:B-1----:R-:W-:Y:S05]  /*10780*/  CALL.ABS.NOINC R2 ;  /* 0x0000000002007343 */ /* 0x002fea0003c00000 */
.L_x_999:
[----:B------:R-:W1:Y:S01]  /*10790*/  LDC.64 R2, c[0x0][0x9f8] ;  /* 0x00027e00ff027b82 */ /* 0x000e620000000a00 */
[----:B------:R-:W-:Y:S01]  /*107a0*/  ULDC.64 UR4, c[0x0][0x208] ;  /* 0x0000820000047ab9 */ /* 0x000fe20000000a00 */
[----:B-1----:R-:W-:-:S04]  /*107b0*/  ISETP.NE.U32.AND P0, PT, R2, RZ, PT ;  /* 0x000000ff0200720c */ /* 0x002fc80003f05070 */
[----:B------:R-:W-:-:S13]  /*107c0*/  ISETP.NE.AND.EX P0, PT, R3, RZ, PT, P0 ;  /* 0x000000ff0300720c */ /* 0x000fda0003f05300 */
[----:B------:R-:W1:Y:S02]  /*107d0*/  @P0 LDC.64 R2, c[0x0][0x9f8] ;  /* 0x00027e00ff020b82 */ /* 0x000e640000000a00 */
[----:B-1----:R-:W-:-:S05]  /*107e0*/  @P0 IMAD.WIDE R2, R19, 0x4, R2 ;  /* 0x0000000413020825 */ /* 0x002fca00078e0202 */
[----:B------:R1:W2:Y:S01]  /*107f0*/  @P0 LDG.E R19, desc[UR4][R2.64] ;  /* 0x0000000402130981 */ /* 0x0002a2000c1e1900 */
[----:B------:R-:W-:Y:S01]  /*10800*/  UMOV UR4, 0xffffffff ;  /* 0xffffffff00047882 */ /* 0x000fe20000000000 */
[----:B------:R-:W-:Y:S01]  /*10810*/  LOP3.LUT R17, R17, 0xfffffffe, RZ, 0xc0, !PT ;  /* 0xfffffffe11117812 */ /* 0x000fe200078ec0ff */
[----:B------:R-:W-:Y:S01]  /*10820*/  VIADD R18, R18, 0xffffffff ;  /* 0xffffffff12127836 */ /* 0x000fe20000000000 */
[----:B------:R-:W3:Y:S01]  /*10830*/  S2R R0, SR_TID.X ;  /* 0x0000000000007919 */ /* 0x000ee20000002100 */
[----:B-1----:R-:W1:Y:S02]  /*10840*/  LDC.64 R2, c[0x0][0x418] ;  /* 0x00010600ff027b82 */ /* 0x002e640000000a00 */
[----:B-1----:R-:W-:Y:S02]  /*10850*/  ISETP.NE.U32.AND P0, PT, R2, RZ, PT ;  /* 0x000000ff0200720c */ /* 0x002fe40003f05070 */
[----:B---3--:R-:W-:Y:S02]  /*10860*/  SHF.R.U32.HI R0, RZ, 0x5, R0 ;  /* 0x00000005ff007819 */ /* 0x008fe40000011600 */
[----:B------:R-:W-:-:S02]  /*10870*/  ISETP.NE.AND.EX P1, PT, R3, RZ, PT, P0 ;  /* 0x000000ff0300720c */ /* 0x000fc40003f25300 */
[----:B------:R-:W-:-:S11]  /*10880*/  LOP3.LUT R0, R0, 0x3, RZ, 0xc0, !PT ;  /* 0x0000000300007812 */ /* 0x000fd600078ec0ff */
[----:B------:R-:W-:Y:S02]  /*10890*/  @P1 LOP3.LUT R17, R17, 0x1, RZ, 0xfc, !PT ;  /* 0x0000000111111812 */ /* 0x000fe400078efcff */
[----:B--2---:R-:W-:Y:S02]  /*108a0*/  SHF.R.S32.HI R6, RZ, 0x1f, R19 ;  /* 0x0000001fff067819 */ /* 0x004fe40000011413 */
[----:B------:R-:W-:-:S03]  /*108b0*/  SEL R16, R19, RZ, !P1 ;  /* 0x000000ff13107207 */ /* 0x000fc60004800000 */
[----:B------:R1:W-:Y:S01]  /*108c0*/  STL [R1], R6 ;  /* 0x0000000601007387 */ /* 0x0003e20000100800 */
[----:B------:R-:W-:Y:S05]  /*108d0*/  BRA.DIV UR4, `(.L_x_1001) ;  /* 0x0000003604c87947 */ /* 0x000fea000b800000 */
[----:B------:R2:W3:Y:S02]  /*108e0*/  SHFL.IDX PT, R14, R0, RZ, 0x1f ;  /* 0x00001fff000e7589 */ /* 0x0004e400000e0000 */
.L_x_1081:
[----:B---3--:R-:W-:Y:S02]  /*108f0*/  ISETP.NE.AND P0, PT, R14, RZ, PT ;  /* 0x000000ff0e00720c */ /* 0x008fe40003f05270 */
[----:B------:R-:W-:Y:S02]  /*10900*/  PLOP3.LUT P2, PT, PT, PT, PT, 0x8, 0x0 ;  /* 0x000000000000781c */ /* 0x000fe40003f4e170 */
[----:B------:R-:W-:-:S11]  /*10910*/  LOP3.LUT R17, R17, 0xfffffffd, RZ, 0xc0, !PT ;  /* 0xfffffffd11117812 */ /* 0x000fd600078ec0ff */
[----:B------:R-:W-:Y:S01]  /*10920*/  @P2 LOP3.LUT R17, R17, 0x2, RZ, 0xfc, !PT ;  /* 0x0000000211112812 */ /* 0x000fe200078efcff */
[----:B------:R-:W-:Y:S06]  /*10930*/  @P0 BRA `(.L_x_1002) ;  /* 0x0000000400140947 */ /* 0x000fec0003800000 */
[----:B------:R-:W-:-:S03]  /*10940*/  UMOV UR4, 0xffffffff ;  /* 0xffffffff00047882 */ /* 0x000fc60000000000 */
[----:B------:R-:W-:Y:S05]  /*10950*/  BRA.DIV UR4, `(.L_x_1003) ;  /* 0x0000003604c87947 */ /* 0x000fea000b800000 */
[----:B------:R-:W-:-:S13]  /*10960*/  ELECT P6, URZ, PT ;  /* 0x00000000003f782f */ /* 0x000fda00038c0000 */
.L_x_1084:
[----:B------:R-:W-:Y:S05]  /*10970*/  @!P6 BRA `(.L_x_1002) ;  /* 0x000000040004e947 */ /* 0x000fea0003800000 */
[----:B------:R-:W-:Y:S01]  /*10980*/  IMAD.MOV.U32 R16, RZ, RZ, R19 ;  /* 0x000000ffff107224 */ /* 0x000fe200078e0013 */
[----:B------:R-:W-:Y:S06]  /*10990*/  @!P1 BRA `(.L_x_1004) ;  /* 0x0000000000489947 */ /* 0x000fec0003800000 */
[----:B------:R-:W3:Y:S01]  /*109a0*/  LDC R7, c[0x0][0x43c] ;  /* 0x00010f00ff077b82 */ /* 0x000ee20000000800 */
[----:B------:R-:W-:Y:S01]  /*109b0*/  ULDC.64 UR4, c[0x0][0x428] ;  /* 0x00010a0000047ab9 */ /* 0x000fe20000000a00 */
[----:B------:R-:W-:Y:S01]  /*109c0*/  ULDC.64 UR6, c[0x0][0x208] ;  /* 0x0000820000067ab9 */ /* 0x000fe20000000a00 */
[----:B---3--:R-:W-:-:S13]  /*109d0*/  ISETP.NE.AND P0, PT, R7, 0x1, PT ;  /* 0x000000010700780c */ /* 0x008fda0003f05270 */
[----:B0-----:R-:W2:Y:S02]  /*109e0*/  @P0 LDC.64 R4, c[0x0][0x440] ;  /* 0x00011000ff040b82 */ /* 0x001ea40000000a00 */
[----:B--2---:R-:W-:-:S04]  /*109f0*/  @P0 IMAD.HI.U32 R0, R18, R4, RZ ;  /* 0x0000000412000227 */ /* 0x004fc800078e00ff */
[----:B------:R-:W-:Y:S01]  /*10a00*/  IMAD.MOV.U32 R4, RZ, RZ, R18 ;  /* 0x000000ffff047224 */ /* 0x000fe200078e0012 */
[----:B------:R-:W-:-:S04]  /*10a10*/  @P0 SHF.R.U32.HI R4, RZ, R5, R0 ;  /* 0x00000005ff040219 */ /* 0x000fc80000011600 */
[--C-:B------:R-:W-:Y:S01]  /*10a20*/  SHF.R.S32.HI R5, RZ, 0x1f, R4.reuse ;  /* 0x0000001fff057819 */ /* 0x100fe20000011404 */
[----:B------:R-:W-:-:S04]  /*10a30*/  IMAD.MOV R0, RZ, RZ, -R4 ;  /* 0x000000ffff007224 */ /* 0x000fc800078e0a04 */
[----:B------:R-:W-:Y:S02]  /*10a40*/  IMAD R18, R7, R0, R18 ;  /* 0x0000000007127224 */ /* 0x000fe400078e0212 */
[----:B------:R-:W-:Y:S02]  /*10a50*/  IMAD R0, R6, UR4, RZ ;  /* 0x0000000406007c24 */ /* 0x000fe4000f8e02ff */
[----:B------:R-:W-:-:S04]  /*10a60*/  IMAD.WIDE.U32 R4, R19, UR4, R4 ;  /* 0x0000000413047c25 */ /* 0x000fc8000f8e0004 */
[----:B------:R-:W-:Y:S01]  /*10a70*/  IMAD R7, R19, UR5, R0 ;  /* 0x0000000513077c24 */ /* 0x000fe2000f8e0200 */
[----:B------:R-:W-:-:S03]  /*10a80*/  LEA R2, P0, R4, R2, 0x2 ;  /* 0x0000000204027211 */ /* 0x000fc600078010ff */
[----:B------:R-:W-:-:S05]  /*10a90*/  IMAD.IADD R0, R5, 0x1, R7 ;  /* 0x0000000105007824 */ /* 0x000fca00078e0207 */
[----:B------:R-:W-:-:S05]  /*10aa0*/  LEA.HI.X R3, R4, R3, R0, 0x2, P0 ;  /* 0x0000000304037211 */ /* 0x000fca00000f1400 */
[----:B------:R3:W5:Y:S02]  /*10ab0*/  LDG.E R16, desc[UR6][R2.64] ;  /* 0x0000000602107981 */ /* 0x000764000c1e1900 */
.L_x_1004:
[----:B--2---:R-:W-:Y:S01]  /*10ac0*/  IMAD.MOV.U32 R0, RZ, RZ, 0x1 ;  /* 0x00000001ff007424 */ /* 0x004fe200078e00ff */
[----:B-1----:R-:W3:Y:S04]  /*10ad0*/  S2R R6, SR_TID.X ;  /* 0x0000000000067919 */ /* 0x002ee80000002100 */
[----:B------:R-:W-:-:S04]  /*10ae0*/  SHF.L.U32 R0, R0, 0x1f, RZ ;  /* 0x0000001f00007819 */ /* 0x000fc800000006ff */
[----:B------:R-:W1:Y:S01]  /*10af0*/  SYNCS.PHASECHK.TRANS64.TRYWAIT P0, [UR38+0x2a840], R0 ;  /* 0x02a84000ff0075a7 */ /* 0x000e620008000166 */
[----:B---3--:R-:W-:-:S04]  /*10b00*/  LOP3.LUT R2, R6, 0x7f, RZ, 0xc0, !PT ;  /* 0x0000007f06027812 */ /* 0x008fc800078ec0ff */
[----:B------:R-:W-:Y:S01]  /*10b10*/  ISETP.NE.AND P1, PT, R2, RZ, PT ;  /* 0x000000ff0200720c */ /* 0x000fe20003f25270 */
[----:B-1----:R-:W-:-:S12]  /*10b20*/  @!P0 BRA `(.L_x_1005) ;  /* 0x0000003400748947 */ /* 0x002fd80003800000 */
.L_x_1085:
[----:B------:R-:W-:Y:S05]  /*10b30*/  @P1 BRA `(.L_x_1006) ;  /* 0x0000000000181947 */ /* 0x000fea0003800000 */
[----:B------:R-:W2:Y:S01]  /*10b40*/  S2R R2, SR_TID.X ;  /* 0x0000000000027919 */ /* 0x000ea20000002100 */
[----:B-1----:R-:W-:-:S04]  /*10b50*/  IMAD.MOV.U32 R0, RZ, RZ, 0x9000 ;  /* 0x00009000ff007424 */ /* 0x002fc800078e00ff */
[----:B------:R3:W-:Y:S01]  /*10b60*/  SYNCS.ARRIVE.TRANS64 RZ, [UR38+0x2a830], R0 ;  /* 0x02a83000ffff79a7 */ /* 0x0007e20008000026 */
[----:B--2---:R-:W-:-:S13]  /*10b70*/  LOP3.LUT P0, RZ, R2, 0x1f, RZ, 0xc0, !PT ;  /* 0x0000001f02ff7812 */ /* 0x004fda000780c0ff */
[----:B---3--:R-:W-:Y:S05]  /*10b80*/  @!P0 BRA `(.L_x_1006) ;  /* 0x0000000000048947 */ /* 0x008fea0003800000 */
[----:B------:R-:W-:Y:S01]  /*10b90*/  BPT.TRAP 0x1 ;  /* 0x000000040000795c */ /* 0x000fe20000300000 */
.L_x_1006:
[----:B------:R-:W-:Y:S01]  /*10ba0*/  R2UR UR11, R18 ;  /* 0x00000000120b72ca */ /* 0x000fe200000e0000 */
[----:B------:R-:W-:Y:S01]  /*10bb0*/  ULDC.64 UR4, c[0x0][0x198] ;  /* 0x0000660000047ab9 */ /* 0x000fe20000000a00 */
[----:B-----5:R-:W-:Y:S01]  /*10bc0*/  R2UR UR13, R16 ;  /* 0x00000000100d72ca */ /* 0x020fe200000e0000 */
[----:B------:R-:W-:Y:S01]  /*10bd0*/  UIADD3 UR4, UP0, UR4, 0x370, URZ ;  /* 0x0000037004047890 */ /* 0x000fe2000ff1e03f */
[----:B------:R-:W-:Y:S01]  /*10be0*/  PLOP3.LUT P0, PT, PT, PT, PT, 0x80, 0x0 ;  /* 0x000000000000781c */ /* 0x000fe20003f0f070 */
[----:B------:R-:W-:Y:S01]  /*10bf0*/  UIADD3 UR8, UR38, 0x18400, URZ ;  /* 0x0001840026087890 */ /* 0x000fe2000fffe03f */
[----:B------:R-:W-:Y:S01]  /*10c00*/  LOP3.LUT R17, R17, 0xfffffffd, RZ, 0xc0, !PT ;  /* 0xfffffffd11117812 */ /* 0x000fe200078ec0ff */
[----:B------:R-:W-:Y:S02]  /*10c10*/  UIADD3 UR9, UR38, 0x2a830, URZ ;  /* 0x0002a83026097890 */ /* 0x000fe4000fffe03f */
[----:B------:R-:W-:Y:S02]  /*10c20*/  UIADD3.X UR5, URZ, UR5, URZ, UP0, !UPT ;  /* 0x000000053f057290 */ /* 0x000fe400087fe43f */
[----:B------:R-:W-:-:S02]  /*10c30*/  UIADD3 UR24, UR38, 0x1b400, URZ ;  /* 0x0001b40026187890 */ /* 0x000fc4000fffe03f */
[----:B------:R-:W-:Y:S02]  /*10c40*/  UIMAD UR11, UR11, 0x60, URZ ;  /* 0x000000600b0b78a4 */ /* 0x000fe4000f8e023f */
        /* <DEDUP_REMOVED lines=13> */
[----:B------:R-:W-:Y:S01]  /*10d20*/  UMOV UR21, UR13 ;  /* 0x0000000d00157c82 */ /* 0x000fe20008000000 */
[----:B------:R3:W-:Y:S01]  /*10d30*/  UTMALDG.4D [UR8], [UR4], desc[UR6] ;  /* 0x00000608040075b4 */ /* 0x0007e20008019000 */
[----:B------:R-:W-:Y:S01]  /*10d40*/  UMOV UR19, UR11 ;  /* 0x0000000b00137c82 */ /* 0x000fe20008000000 */
[----:B------:R-:W-:Y:S01]  /*10d50*/  @P0 LOP3.LUT R17, R17, 0x2, RZ, 0xfc, !PT ;  /* 0x0000000211110812 */ /* 0x000fe200078efcff */
[----:B------:R3:W-:Y:S01]  /*10d60*/  UTMALDG.4D [UR24], [UR4], desc[UR6] ;  /* 0x00000618040075b4 */ /* 0x0007e20008019000 */
[----:B------:R3:W-:Y:S02]  /*10d70*/  UTMALDG.4D [UR16], [UR4], desc[UR6] ;  /* 0x00000610040075b4 */ /* 0x0007e40008019000 */
[----:B---3--:R-:W-:-:S03]  /*10d80*/  NOP ;  /* 0x0000000000007918 */ /* 0x008fc60000000000 */
.L_x_1002:
        /* <DEDUP_REMOVED lines=11> */
[----:B-1----:R-:W1:Y:S01]  /*10e40*/  LDC.64 R2, c[0x4][R2] ;  /* 0x0100000002027b82 */ /* 0x002e620000000a00 */
        /* <DEDUP_REMOVED lines=9> */
[----:B-12---:R-:W-:Y:S05]  /*10ee0*/  CALL.ABS.NOINC R2 ;  /* 0x0000000002007343 */ /* 0x006fea0003c00000 */
.L_x_1007:
[----:B------:R-:W0:Y:S01]  /*10ef0*/  S2R R4, SR_CTAID.Z ;  /* 0x0000000000047919 */ /* 0x000e220000002700 */
[----:B------:R-:W3:Y:S01]  /*10f00*/  LDC R8, c[0x0][0x448] ;  /* 0x00011200ff087b82 */ /* 0x000ee20000000800 */
[----:B------:R-:W-:Y:S01]  /*10f10*/  USHF.R.S32.HI UR4, URZ, 0x1f, UR36 ;  /* 0x0000001f3f047899 */ /* 0x000fe20008011424 */
[----:B------:R-:W4:Y:S01]  /*10f20*/  S2R R11, SR_TID.X ;  /* 0x00000000000b7919 */ /* 0x000f220000002100 */
[----:B------:R-:W-:Y:S02]  /*10f30*/  ULDC.64 UR8, c[0x0][0x2d8] ;  /* 0x0000b60000087ab9 */ /* 0x000fe40000000a00 */
[----:B------:R-:W-:-:S03]  /*10f40*/  UIMAD UR6, UR4, UR8, URZ ;  /* 0x00000008040672a4 */ /* 0x000fc6000f8e023f */
[----:B-1----:R-:W2:Y:S01]  /*10f50*/  LDC.64 R2, c[0x0][0x2e0] ;  /* 0x0000b800ff027b82 */ /* 0x002ea20000000a00 */
[----:B------:R-:W-:Y:S02]  /*10f60*/  UIMAD.WIDE.U32 UR4, UR36, UR8, URZ ;  /* 0x00000008240472a5 */ /* 0x000fe4000f8e003f */
[----:B------:R-:W-:-:S04]  /*10f70*/  UIMAD UR6, UR36, UR9, UR6 ;  /* 0x00000009240672a4 */ /* 0x000fc8000f8e0206 */
[----:B------:R-:W-:Y:S01]  /*10f80*/  UIADD3 UR5, UR5, UR6, URZ ;  /* 0x0000000605057290 */ /* 0x000fe2000fffe03f */
[----:B---3--:R-:W-:Y:S02]  /*10f90*/  ISETP.NE.AND P0, PT, R8, 0x1, PT ;  /* 0x000000010800780c */ /* 0x008fe40003f05270 */
[----:B0-----:R-:W-:Y:S02]  /*10fa0*/  SHF.R.S32.HI R5, RZ, 0x1f, R4 ;  /* 0x0000001fff057819 */ /* 0x001fe40000011404 */
[----:B----4-:R-:W-:-:S03]  /*10fb0*/  LOP3.LUT R9, R11, 0x7f, RZ, 0xc0, !PT ;  /* 0x0000007f0b097812 */ /* 0x010fc600078ec0ff */
[-C--:B--2---:R-:W-:Y:S02]  /*10fc0*/  IMAD R0, R5, R2.reuse, RZ ;  /* 0x0000000205007224 */ /* 0x084fe400078e02ff */
[----:B------:R-:W-:Y:S02]  /*10fd0*/  IMAD.SHL.U32 R7, R11, 0x10, RZ ;  /* 0x000000100b077824 */ /* 0x000fe400078e00ff */
[C---:B------:R-:W-:Y:S02]  /*10fe0*/  IMAD R5, R4.reuse, R3, R0 ;  /* 0x0000000304057224 */ /* 0x040fe400078e0200 */
[----:B------:R-:W-:Y:S01]  /*10ff0*/  IMAD.WIDE.U32 R2, R4, R2, UR4 ;  /* 0x0000000404027e25 */ /* 0x000fe2000f8e0002 */
[----:B------:R-:W0:Y:S01]  /*11000*/  @P0 LDC R0, c[0x0][0x450] ;  /* 0x00011400ff000b82 */ /* 0x000e220000000800 */
[----:B------:R-:W-:Y:S01]  /*11010*/  SHF.R.U32.HI R4, RZ, 0x3, R9 ;  /* 0x00000003ff047819 */ /* 0x000fe20000011609 */
[----:B------:R-:W-:Y:S01]  /*11020*/  ULDC.64 UR4, c[0x0][0x2d0] ;  /* 0x0000b40000047ab9 */ /* 0x000fe20000000a00 */
[----:B------:R-:W-:-:S02]  /*11030*/  IMAD.IADD R3, R3, 0x1, R5 ;  /* 0x0000000103037824 */ /* 0x000fc400078e0205 */
[----:B------:R-:W-:-:S03]  /*11040*/  LOP3.LUT R6, R4, 0x70, R7, 0xf8, !PT ;  /* 0x0000007004067812 */ /* 0x000fc600078ef807 */
[----:B------:R-:W1:Y:S02]  /*11050*/  @P0 LDC R5, c[0x0][0x44c] ;  /* 0x00011300ff050b82 */ /* 0x000e640000000800 */
[----:B------:R-:W-:-:S04]  /*11060*/  VIADD R6, R6, UR42 ;  /* 0x0000002a06067c36 */ /* 0x000fc80008000000 */
[----:B-1----:R-:W-:-:S04]  /*11070*/  @P0 IMAD.HI.U32 R7, R6, R5, RZ ;  /* 0x0000000506070227 */ /* 0x002fc800078e00ff */
[----:B------:R-:W-:Y:S01]  /*11080*/  IMAD.MOV.U32 R5, RZ, RZ, R6 ;  /* 0x000000ffff057224 */ /* 0x000fe200078e0006 */
[----:B0-----:R-:W-:-:S05]  /*11090*/  @P0 SHF.R.U32.HI R5, RZ, R0, R7 ;  /* 0x00000000ff050219 */ /* 0x001fca0000011607 */
[----:B------:R-:W-:Y:S02]  /*110a0*/  IMAD.MOV R7, RZ, RZ, -R5 ;  /* 0x000000ffff077224 */ /* 0x000fe400078e0a05 */
[----:B------:R-:W-:-:S04]  /*110b0*/  IMAD.WIDE.U32 R2, R5, UR4, R2 ;  /* 0x0000000405027c25 */ /* 0x000fc8000f8e0002 */
[----:B------:R-:W-:Y:S01]  /*110c0*/  IMAD R0, R8, R7, R6 ;  /* 0x0000000708007224 */ /* 0x000fe200078e0206 */
[----:B------:R-:W-:Y:S01]  /*110d0*/  SHF.R.S32.HI R6, RZ, 0x1f, R5 ;  /* 0x0000001fff067819 */ /* 0x000fe20000011405 */
[----:B------:R-:W-:-:S04]  /*110e0*/  IMAD.SHL.U32 R7, R9, 0x8, RZ ;  /* 0x0000000809077824 */ /* 0x000fc800078e00ff */
[----:B------:R-:W-:-:S04]  /*110f0*/  IMAD R6, R6, UR4, RZ ;  /* 0x0000000406067c24 */ /* 0x000fc8000f8e02ff */
[----:B------:R-:W-:Y:S01]  /*11100*/  IMAD R5, R5, UR5, R6 ;  /* 0x0000000505057c24 */ /* 0x000fe2000f8e0206 */
[----:B------:R-:W-:-:S03]  /*11110*/  ULDC.64 UR4, c[0x0][0x2c8] ;  /* 0x0000b20000047ab9 */ /* 0x000fc60000000a00 */
[----:B------:R-:W-:Y:S01]  /*11120*/  IMAD.IADD R3, R3, 0x1, R5 ;  /* 0x0000000103037824 */ /* 0x000fe200078e0205 */
[----:B------:R-:W-:Y:S01]  /*11130*/  SHF.R.S32.HI R5, RZ, 0x1f, R0 ;  /* 0x0000001fff057819 */ /* 0x000fe20000011400 */
[----:B------:R-:W-:-:S04]  /*11140*/  IMAD.WIDE.U32 R2, R0, UR4, R2 ;  /* 0x0000000400027c25 */ /* 0x000fc8000f8e0002 */
[----:B------:R-:W-:-:S04]  /*11150*/  IMAD R5, R5, UR4, RZ ;  /* 0x0000000405057c24 */ /* 0x000fc8000f8e02ff */
[----:B------:R-:W-:Y:S01]  /*11160*/  IMAD R5, R0, UR5, R5 ;  /* 0x0000000500057c24 */ /* 0x000fe2000f8e0205 */
[----:B------:R-:W-:Y:S02]  /*11170*/  ULDC.64 UR4, c[0x0][0x280] ;  /* 0x0000a00000047ab9 */ /* 0x000fe40000000a00 */
[----:B------:R-:W-:Y:S01]  /*11180*/  LEA R0, P0, R2, UR4, 0x1 ;  /* 0x0000000402007c11 */ /* 0x000fe2000f8008ff */
[----:B------:R-:W-:Y:S01]  /*11190*/  IMAD.IADD R3, R3, 0x1, R5 ;  /* 0x0000000103037824 */ /* 0x000fe200078e0205 */
[----:B------:R-:W-:-:S04]  /*111a0*/  ULDC UR4, c[0x0][0x2b8] ;  /* 0x0000ae0000047ab9 */ /* 0x000fc80000000800 */
        /* <DEDUP_REMOVED lines=14> */
[----:B------:R-:W-:Y:S01]  /*11290*/  SHFL.IDX PT, R2, R6, RZ, 0x181f ;  /* 0x00181fff06027589 */ /* 0x000fe200000e0000 */
[----:B------:R-:W-:Y:S01]  /*112a0*/  ULDC UR4, c[0x0][0x288] ;  /* 0x0000a20000047ab9 */ /* 0x000fe20000000800 */
[----:B------:R-:W-:Y:S01]  /*112b0*/  VIADD R4, R4, UR42 ;  /* 0x0000002a04047c36 */ /* 0x000fe20008000000 */
[----:B------:R-:W-:Y:S01]  /*112c0*/  ULDC.64 UR6, c[0x0][0x208] ;  /* 0x0000820000067ab9 */ /* 0x000fe20000000a00 */
[----:B------:R-:W0:Y:S01]  /*112d0*/  SHFL.IDX PT, R3, R0, RZ, 0x181f ;  /* 0x00181fff00037589 */ /* 0x000e2200000e0000 */
[----:B------:R-:W-:Y:S02]  /*112e0*/  IMAD R5, R8, UR4, RZ ;  /* 0x0000000408057c24 */ /* 0x000fe4000f8e02ff */
[C---:B------:R-:W-:Y:S01]  /*112f0*/  VIADD R8, R4.reuse, 0x10 ;  /* 0x0000001004087836 */ /* 0x040fe20000000000 */
[----:B------:R-:W-:Y:S02]  /*11300*/  SHFL.IDX PT, R14, R0, 0x1, 0x181f ;  /* 0x00381f00000e7f89 */ /* 0x000fe400000e0000 */
[----:B------:R-:W-:-:S13]  /*11310*/  ISETP.GE.AND P3, PT, R4, R5, PT ;  /* 0x000000050400720c */ /* 0x000fda0003f66270 */
        /* <DEDUP_REMOVED lines=8> */
[----:B------:R-:W-:-:S03]  /*113a0*/  ISETP.GE.AND P3, PT, R8, R5, PT ;  /* 0x000000050800720c */ /* 0x000fc60003f66270 */
[----:B------:R-:W1:Y:S01]  /*113b0*/  SHFL.IDX PT, R8, R6, 0x1, 0x181f ;  /* 0x00381f0006087f89 */ /* 0x000e6200000e0000 */
[----:B0-----:R-:W-:-:S09]  /*113c0*/  VIADD R2, R4, 0x20 ;  /* 0x0000002004027836 */ /* 0x001fd20000000000 */
[----:B------:R-:W-:Y:S01]  /*113d0*/  @!P3 LEA R20, R7, UR38, 0x1 ;  /* 0x000000260714bc11 */ /* 0x000fe2000f8e08ff */
[----:B-1----:R-:W-:Y:S02]  /*113e0*/  IMAD.MOV.U32 R9, RZ, RZ, R8 ;  /* 0x000000ffff097224 */ /* 0x002fe400078e0008 */
[----:B------:R-:W-:Y:S02]  /*113f0*/  IMAD.MOV.U32 R8, RZ, RZ, R14 ;  /* 0x000000ffff087224 */ /* 0x000fe400078e000e */
[----:B------:R-:W-:Y:S02]  /*11400*/  SHFL.IDX PT, R14, R0, 0x2, 0x181f ;  /* 0x00581f00000e7f89 */ /* 0x000fe400000e0000 */
        /* <DEDUP_REMOVED lines=49> */
[----:B------:R-:W1:Y:S04]  /*11720*/  SHFL.IDX PT, R2, R6, 0x6, 0x181f ;  /* 0x00d81f0006027f89 */ /* 0x000e6800000e0000 */
[----:B0-----:R0:W2:Y:S06]  /*11730*/  SHFL.IDX PT, R8, R6, 0x7, 0x181f ;  /* 0x00f81f0006087f89 */ /* 0x0010ac00000e0000 */
[----:B------:R-:W-:Y:S01]  /*11740*/  @!P3 LEA R21, R7, UR38, 0x1 ;  /* 0x000000260715bc11 */ /* 0x000fe2000f8e08ff */
[----:B-1----:R-:W-:-:S02]  /*11750*/  IMAD.MOV.U32 R3, RZ, RZ, R2 ;  /* 0x000000ffff037224 */ /* 0x002fc400078e0002 */
[----:B------:R-:W-:Y:S02]  /*11760*/  IMAD.MOV.U32 R2, RZ, RZ, R14 ;  /* 0x000000ffff027224 */ /* 0x000fe400078e000e */
[----:B------:R0:W1:Y:S02]  /*11770*/  SHFL.IDX PT, R14, R0, 0x7, 0x181f ;  /* 0x00f81f00000e7f89 */ /* 0x00006400000e0000 */
[----:B------:R-:W-:-:S05]  /*11780*/  @!P3 IMAD.WIDE.U32 R2, R10, 0x2, R2 ;  /* 0x000000020a02b825 */ /* 0x000fca00078e0002 */
[----:B------:R0:W-:Y:S04]  /*11790*/  @!P3 LDGSTS.E.BYPASS.LTC128B.128 [R21+0xf400], desc[UR6][R2.64], !P2 ;  /* 0x0f4000000215bfae */ /* 0x0001e8000d101d46 */
[----:B------:R0:W-:Y:S04]  /*117a0*/  @!P3 LDGSTS.E.BYPASS.LTC128B.128 [R21+0x13400], desc[UR6][R2.64+0x80], !P0 ;  /* 0x134000800215bfae */ /* 0x0001e8000c101d46 */
[----:B--2---:R0:W-:Y:S02]  /*117b0*/  @!P3 LDGSTS.E.BYPASS.LTC128B.128 [R21+0x17400], desc[UR6][R2.64+0x100], !P1 ;  /* 0x174001000215bfae */ /* 0x0041e4000c901d46 */
.L_x_1102:
[----:B------:R-:W-:Y:S01]  /*117c0*/  VIADD R4, R4, 0x70 ;  /* 0x0000007004047836 */ /* 0x000fe20000000000 */
[----:B------:R-:W-:Y:S01]  /*117d0*/  BSSY B0, `(.L_x_1009) ;  /* 0x000000e000007945 */ /* 0x000fe20003800000 */
[----:B01----:R-:W-:Y:S02]  /*117e0*/  IMAD.MOV.U32 R2, RZ, RZ, R14 ;  /* 0x000000ffff027224 */ /* 0x003fe400078e000e */
[----:B------:R-:W-:Y:S01]  /*117f0*/  IMAD.MOV.U32 R3, RZ, RZ, R8 ;  /* 0x000000ffff037224 */ /* 0x000fe200078e0008 */
[----:B------:R-:W-:-:S13]  /*11800*/  ISETP.GE.AND P3, PT, R4, R5, PT ;  /* 0x000000050400720c */ /* 0x000fda0003f66270 */
[----:B------:R-:W-:Y:S05]  /*11810*/  @P3 BRA `(.L_x_1010) ;  /* 0x0000000000243947 */ /* 0x000fea0003800000 */
[----:B------:R-:W-:Y:S01]  /*11820*/  IMAD.WIDE.U32 R10, R10, 0x2, R2 ;  /* 0x000000020a0a7825 */ /* 0x000fe200078e0002 */
[----:B------:R-:W-:Y:S01]  /*11830*/  LEA R7, R7, UR38, 0x1 ;  /* 0x0000002607077c11 */ /* 0x000fe2000f8e08ff */
[----:B------:R-:W-:-:S04]  /*11840*/  ULDC.64 UR4, c[0x0][0x208] ;  /* 0x0000820000047ab9 */ /* 0x000fc80000000a00 */
[----:B------:R-:W-:Y:S01]  /*11850*/  @!PT LDS RZ, [RZ] ;  /* 0x00000000fffff984 */ /* 0x000fe20000000800 */
[----:B------:R-:W-:Y:S01]  /*11860*/  @!PT LDS RZ, [RZ] ;  /* 0x00000000fffff984 */ /* 0x000fe20000000800 */
[----:B------:R-:W-:Y:S01]  /*11870*/  @!PT LDS RZ, [RZ] ;  /* 0x00000000fffff984 */ /* 0x000fe20000000800 */
[----:B------:R0:W-:Y:S04]  /*11880*/  LDGSTS.E.BYPASS.LTC128B.128 [R7+0xfc00], desc[UR4][R10.64], !P2 ;  /* 0x0fc000000a077fae */ /* 0x0001e8000d101d44 */
[----:B------:R0:W-:Y:S04]  /*11890*/  LDGSTS.E.BYPASS.LTC128B.128 [R7+0x13c00], desc[UR4][R10.64+0x80], !P0 ;  /* 0x13c000800a077fae */ /* 0x0001e8000c101d44 */
[----:B------:R0:W-:Y:S02]  /*118a0*/  LDGSTS.E.BYPASS.LTC128B.128 [R7+0x17c00], desc[UR4][R10.64+0x100], !P1 ;  /* 0x17c001000a077fae */ /* 0x0001e4000c901d44 */
.L_x_1010:
[----:B------:R-:W-:Y:S05]  /*118b0*/  BSYNC B0 ;  /* 0x0000000000007941 */ /* 0x000fea0003800000 */
.L_x_1009:
        /* <DEDUP_REMOVED lines=13> */
.L_x_1103:
[----:B------:R-:W-:Y:S02]  /*11990*/  IMAD.MOV.U32 R9, RZ, RZ, 0x1 ;  /* 0x00000001ff097424 */ /* 0x000fe400078e00ff */
[----:B-1----:R-:W-:Y:S01]  /*119a0*/  IMAD.MOV.U32 R0, RZ, RZ, RZ ;  /* 0x000000ffff007224 */ /* 0x002fe200078e00ff */
[----:B------:R-:W-:Y:S06]  /*119b0*/  @!P1 BRA `(.L_x_1012) ;  /* 0x0000001800f89947 */ /* 0x000fec0003800000 */
[----:B------:R-:W2:Y:S04]  /*119c0*/  LDL.LU R2, [R1+0xc] ;  /* 0x00000c0001027983 */ /* 0x000ea80000300800 */
[----:B------:R-:W3:Y:S04]  /*119d0*/  LDL.LU R4, [R1+0x8] ;  /* 0x0000080001047983 */ /* 0x000ee80000300800 */
[----:B------:R-:W4:Y:S01]  /*119e0*/  LDL.LU R3, [R1+0x4] ;  /* 0x0000040001037983 */ /* 0x000f220000300800 */
[----:B------:R-:W-:Y:S01]  /*119f0*/  UIADD3 UR4, UR41, 0x1, URZ ;  /* 0x0000000129047890 */ /* 0x000fe2000fffe03f */
[----:B------:R-:W-:-:S05]  /*11a00*/  IMAD.MOV.U32 R9, RZ, RZ, 0x1 ;  /* 0x00000001ff097424 */ /* 0x000fca00078e00ff */
[----:B--2---:R-:W-:Y:S01]  /*11a10*/  IMAD R2, R2, UR4, RZ ;  /* 0x0000000402027c24 */ /* 0x004fe2000f8e02ff */
[----:B------:R-:W-:-:S04]  /*11a20*/  ULOP3.LUT UR4, URZ, UR39, URZ, 0x33, !UPT ;  /* 0x000000273f047292 */ /* 0x000fc8000f8e333f */
[----:B------:R-:W-:Y:S02]  /*11a30*/  LOP3.LUT R2, RZ, R2, RZ, 0x33, !PT ;  /* 0x00000002ff027212 */ /* 0x000fe400078e33ff */
[----:B----4-:R-:W-:Y:S02]  /*11a40*/  LOP3.LUT R3, RZ, R3, RZ, 0x33, !PT ;  /* 0x00000003ff037212 */ /* 0x010fe400078e33ff */
[----:B---3--:R-:W-:Y:S01]  /*11a50*/  VIADDMNMX R2, R2, -R4, UR4, !PT ;  /* 0x0000000402027e46 */ /* 0x008fe2000f800904 */
[----:B------:R-:W-:Y:S01]  /*11a60*/  ULOP3.LUT UR4, URZ, UR40, URZ, 0x33, !UPT ;  /* 0x000000283f047292 */ /* 0x000fe2000f8e333f */
[----:B------:R-:W1:Y:S05]  /*11a70*/  S2R R4, SR_TID.X ;  /* 0x0000000000047919 */ /* 0x000e6a0000002100 */
[----:B------:R-:W-:-:S04]  /*11a80*/  VIMNMX R2, R2, UR4, !PT ;  /* 0x0000000402027c48 */ /* 0x000fc8000ffe0100 */
[----:B------:R-:W-:-:S05]  /*11a90*/  VIADDMNMX R3, R2, 0x2, R3, !PT ;  /* 0x0000000202037846 */ /* 0x000fca0007800103 */
[----:B------:R-:W-:-:S05]  /*11aa0*/  VIADD R5, R3, 0xfffffffe ;  /* 0xfffffffe03057836 */ /* 0x000fca0000000000 */
[-C--:B------:R-:W-:Y:S02]  /*11ab0*/  ISETP.NE.AND P0, PT, R5, R2.reuse, PT ;  /* 0x000000020500720c */ /* 0x080fe40003f05270 */
[----:B------:R-:W-:-:S05]  /*11ac0*/  LOP3.LUT R2, RZ, R2, RZ, 0x33, !PT ;  /* 0x00000002ff027212 */ /* 0x000fca00078e33ff */
[----:B------:R-:W-:-:S05]  /*11ad0*/  IMAD.IADD R2, R3, 0x1, R2 ;  /* 0x0000000103027824 */ /* 0x000fca00078e0202 */
[----:B0-----:R-:W-:Y:S02]  /*11ae0*/  LOP3.LUT R11, R2, 0x1, RZ, 0xc0, !PT ;  /* 0x00000001020b7812 */ /* 0x001fe400078ec0ff */
[----:B-1----:R-:W-:Y:S01]  /*11af0*/  LOP3.LUT R10, R4, 0x1f, RZ, 0xc0, !PT ;  /* 0x0000001f040a7812 */ /* 0x002fe200078ec0ff */
[----:B------:R-:W-:Y:S01]  /*11b00*/  IMAD.MOV.U32 R4, RZ, RZ, R16 ;  /* 0x000000ffff047224 */ /* 0x000fe200078e0010 */
[----:B------:R-:W-:Y:S06]  /*11b10*/  @!P0 BRA `(.L_x_1013) ;  /* 0x0000001000748947 */ /* 0x000fec0003800000 */
[----:B------:R-:W-:Y:S01]  /*11b20*/  BSSY B0, `(.L_x_1013) ;  /* 0x000011c000007945 */ /* 0x000fe20003800000 */
[----:B------:R-:W-:Y:S02]  /*11b30*/  IMAD.IADD R7, R2, 0x1, -R11 ;  /* 0x0000000102077824 */ /* 0x000fe400078e0a0b */
[----:B------:R-:W-:Y:S02]  /*11b40*/  IMAD.MOV.U32 R8, RZ, RZ, 0x1 ;  /* 0x00000001ff087424 */ /* 0x000fe400078e00ff */
[----:B------:R-:W-:-:S07]  /*11b50*/  IMAD.MOV.U32 R4, RZ, RZ, R16 ;  /* 0x000000ffff047224 */ /* 0x000fce00078e0010 */
.L_x_1046:
[----:B------:R-:W-:Y:S01]  /*11b60*/  LOP3.LUT P0, RZ, R17, 0x2, RZ, 0xc0, !PT ;  /* 0x0000000211ff7812 */ /* 0x000fe2000780c0ff */
[----:B------:R-:W-:Y:S01]  /*11b70*/  VIADD R7, R7, 0xfffffffe ;  /* 0xfffffffe07077836 */ /* 0x000fe20000000000 */
[----:B------:R-:W-:Y:S04]  /*11b80*/  BSSY B1, `(.L_x_1014) ;  /* 0x0000088000017945 */ /* 0x000fe80003800000 */
[----:B------:R-:W-:-:S07]  /*11b90*/  ISETP.NE.AND P1, PT, R7, RZ, PT ;  /* 0x000000ff0700720c */ /* 0x000fce0003f25270 */
[----:B------:R-:W-:Y:S06]  /*11ba0*/  @!P0 BRA `(.L_x_1015) ;  /* 0x0000000800148947 */ /* 0x000fec0003800000 */
[----:B------:R-:W-:Y:S01]  /*11bb0*/  LOP3.LUT P0, RZ, R17, 0x1, RZ, 0xc0, !PT ;  /* 0x0000000111ff7812 */ /* 0x000fe2000780c0ff */
[----:B------:R-:W-:-:S12]  /*11bc0*/  IMAD.MOV.U32 R9, RZ, RZ, R6 ;  /* 0x000000ffff097224 */ /* 0x000fd800078e0006 */
[----:B------:R-:W-:Y:S05]  /*11bd0*/  @!P0 BRA `(.L_x_1016) ;  /* 0x0000000000508947 */ /* 0x000fea0003800000 */
[----:B------:R-:W2:Y:S01]  /*11be0*/  LDL R12, [R1] ;  /* 0x00000000010c7983 */ /* 0x000ea20000100800 */
[----:B------:R-:W0:Y:S01]  /*11bf0*/  LDC R5, c[0x0][0x43c] ;  /* 0x00010f00ff057b82 */ /* 0x000e220000000800 */
[----:B------:R-:W-:Y:S01]  /*11c00*/  ULDC.64 UR4, c[0x0][0x428] ;  /* 0x00010a0000047ab9 */ /* 0x000fe20000000a00 */
[----:B------:R-:W-:Y:S01]  /*11c10*/  ULDC.64 UR6, c[0x0][0x208] ;  /* 0x0000820000067ab9 */ /* 0x000fe20000000a00 */
        /* <DEDUP_REMOVED lines=8> */
[----:B------:R-:W-:-:S04]  /*11ca0*/  IMAD.WIDE.U32 R2, R19, UR4, R2 ;  /* 0x0000000413027c25 */ /* 0x000fc8000f8e0002 */
[----:B--2---:R-:W-:-:S04]  /*11cb0*/  IMAD R4, R12, UR4, RZ ;  /* 0x000000040c047c24 */ /* 0x004fc8000f8e02ff */
[----:B------:R-:W-:Y:S01]  /*11cc0*/  IMAD R5, R19, UR5, R4 ;  /* 0x0000000513057c24 */ /* 0x000fe2000f8e0204 */
[----:B------:R-:W-:Y:S02]  /*11cd0*/  ULDC.64 UR4, c[0x0][0x418] ;  /* 0x0001060000047ab9 */ /* 0x000fe40000000a00 */
[----:B------:R-:W-:Y:S01]  /*11ce0*/  LEA R4, P0, R2, UR4, 0x2 ;  /* 0x0000000402047c11 */ /* 0x000fe2000f8010ff */
[----:B------:R-:W-:-:S05]  /*11cf0*/  IMAD.IADD R5, R5, 0x1, R3 ;  /* 0x0000000105057824 */ /* 0x000fca00078e0203 */
[----:B------:R-:W-:-:S05]  /*11d00*/  LEA.HI.X R5, R2, UR5, R5, 0x2, P0 ;  /* 0x0000000502057c11 */ /* 0x000fca00080f1405 */
[----:B------:R0:W5:Y:S02]  /*11d10*/  LDG.E R4, desc[UR6][R4.64] ;  /* 0x0000000604047981 */ /* 0x000164000c1e1900 */
.L_x_1016:
[----:B------:R-:W1:Y:S01]  /*11d20*/  S2R R2, SR_TID.X ;  /* 0x0000000000027919 */ /* 0x000e620000002100 */
[----:B------:R-:W-:Y:S01]  /*11d30*/  BSSY B2, `(.L_x_1017) ;  /* 0x0000006000027945 */ /* 0x000fe20003800000 */
[----:B-1----:R-:W-:Y:S02]  /*11d40*/  LOP3.LUT R3, R2, 0x7f, RZ, 0xc0, !PT ;  /* 0x0000007f02037812 */ /* 0x002fe400078ec0ff */
[----:B------:R-:W-:Y:S02]  /*11d50*/  SHF.L.U32 R2, R8, 0x1f, RZ ;  /* 0x0000001f08027819 */ /* 0x000fe400000006ff */
[----:B------:R-:W-:Y:S02]  /*11d60*/  ISETP.NE.AND P2, PT, R3, RZ, PT ;  /* 0x000000ff0300720c */ /* 0x000fe40003f45270 */
[----:B------:R-:W1:Y:S02]  /*11d70*/  SYNCS.PHASECHK.TRANS64.TRYWAIT P0, [UR38+0x2a848], R2 ;  /* 0x02a84802ff0075a7 */ /* 0x000e640008000166 */
[----:B-1----:R-:W-:Y:S09]  /*11d80*/  @!P0 BRA `(.L_x_1018) ;  /* 0x0000002c00d48947 */ /* 0x002ff20003800000 */
.L_x_1104:
[----:B------:R-:W-:Y:S05]  /*11d90*/  BSYNC B2 ;  /* 0x0000000000027941 */ /* 0x000fea0003800000 */
.L_x_1017:
[----:B------:R-:W-:Y:S04]  /*11da0*/  BSSY B2, `(.L_x_1019) ;  /* 0x0000007000027945 */ /* 0x000fe80003800000 */
[----:B------:R-:W-:Y:S05]  /*11db0*/  @P2 BRA `(.L_x_1020) ;  /* 0x0000000000142947 */ /* 0x000fea0003800000 */
[----:B------:R-:W-:Y:S01]  /*11dc0*/  ISETP.NE.AND P0, PT, R10, RZ, PT ;  /* 0x000000ff0a00720c */ /* 0x000fe20003f05270 */
[----:B-1----:R-:W-:-:S04]  /*11dd0*/  IMAD.MOV.U32 R3, RZ, RZ, 0x9000 ;  /* 0x00009000ff037424 */ /* 0x002fc800078e00ff */
[----:B------:R2:W-:Y:S08]  /*11de0*/  SYNCS.ARRIVE.TRANS64 RZ, [UR38+0x2a838], R3 ;  /* 0x02a83803ffff79a7 */ /* 0x0005f00008000026 */
[----:B--2---:R-:W-:Y:S05]  /*11df0*/  @!P0 BRA `(.L_x_1020) ;  /* 0x0000000000048947 */ /* 0x004fea0003800000 */
[----:B------:R-:W-:Y:S01]  /*11e00*/  BPT.TRAP 0x1 ;  /* 0x000000040000795c */ /* 0x000fe20000300000 */
.L_x_1020:
[----:B------:R-:W-:Y:S05]  /*11e10*/  BSYNC B2 ;  /* 0x0000000000027941 */ /* 0x000fea0003800000 */
.L_x_1019:
[----:B0-----:R-:W-:Y:S01]  /*11e20*/  IMAD.MOV.U32 R5, RZ, RZ, RZ ;  /* 0x000000ffff057224 */ /* 0x001fe200078e00ff */
[----:B------:R-:W-:Y:S01]  /*11e30*/  ULDC.64 UR4, c[0x0][0x198] ;  /* 0x0000660000047ab9 */ /* 0x000fe20000000a00 */
[----:B------:R-:W-:Y:S01]  /*11e40*/  PLOP3.LUT P0, PT, PT, PT, PT, 0x80, 0x0 ;  /* 0x000000000000781c */ /* 0x000fe20003f0f070 */
[----:B------:R-:W-:Y:S01]  /*11e50*/  UIADD3 UR4, UP0, UR4, 0x370, URZ ;  /* 0x0000037004047890 */ /* 0x000fe2000ff1e03f */
[----:B-1----:R-:W-:Y:S01]  /*11e60*/  IMAD R3, R9, 0x60, RZ ;  /* 0x0000006009037824 */ /* 0x002fe200078e02ff */
[----:B------:R-:W-:Y:S01]  /*11e70*/  R2UR UR34, R5 ;  /* 0x00000000052272ca */ /* 0x000fe200000e0000 */
[----:B------:R-:W-:Y:S02]  /*11e80*/  UIADD3 UR32, UR38, 0x21400, URZ ;  /* 0x0002140026207890 */ /* 0x000fe4000fffe03f */
[----:B------:R-:W-:Y:S02]  /*11e90*/  UIADD3 UR33, UR38, 0x2a838, URZ ;  /* 0x0002a83826217890 */ /* 0x000fe4000fffe03f */
[----:B------:R-:W-:Y:S01]  /*11ea0*/  UIADD3.X UR5, URZ, UR5, URZ, UP0, !UPT ;  /* 0x000000053f057290 */ /* 0x000fe200087fe43f */
[----:B------:R-:W-:Y:S01]  /*11eb0*/  UMOV UR6, 0x0 ;  /* 0x0000000000067882 */ /* 0x000fe20000000000 */
[----:B------:R-:W-:-:S10]  /*11ec0*/  UMOV UR7, 0x14f00000 ;  /* 0x14f0000000077882 */ /* 0x000fd40000000000 */
.L_x_1021:
[----:B------:R-:W-:-:S13]  /*11ed0*/  @P0 ELECT P3, URZ, PT ;  /* 0x00000000003f082f */ /* 0x000fda0003860000 */
[----:B-----5:R-:W-:Y:S02]  /*11ee0*/  @P3 R2UR UR37, R4 ;  /* 0x00000000042532ca */ /* 0x020fe400000e0000 */
[----:B------:R-:W-:Y:S02]  /*11ef0*/  @P3 R2UR UR35, R3 ;  /* 0x00000000032332ca */ /* 0x000fe400000e0000 */
[----:B------:R-:W-:Y:S02]  /*11f00*/  @P3 PLOP3.LUT P0, PT, P3, PT, PT, 0x8, 0x0 ;  /* 0x000000000000381c */ /* 0x000fe40001f0e170 */
[----:B------:R-:W-:-:S09]  /*11f10*/  PLOP3.LUT P3, PT, PT, PT, PT, 0x8, 0x0 ;  /* 0x000000000000781c */ /* 0x000fd20003f6e170 */
[----:B------:R0:W-:Y:S02]  /*11f20*/  UTMALDG.4D [UR32], [UR4], desc[UR6] ;  /* 0x00000620040075b4 */ /* 0x0001e40008019000 */
[----:B0-----:R-:W-:Y:S05]  /*11f30*/  @P0 BRA.U.ANY `(.L_x_1021) ;  /* 0xfffffffd00e40947 */ /* 0x001fea000393ffff */
[----:B------:R-:W-:Y:S01]  /*11f40*/  IMAD.MOV.U32 R12, RZ, RZ, 0x40 ;  /* 0x00000040ff0c7424 */ /* 0x000fe200078e00ff */
[----:B------:R-:W-:Y:S01]  /*11f50*/  PLOP3.LUT P0, PT, PT, PT, PT, 0x80, 0x0 ;  /* 0x000000000000781c */ /* 0x000fe20003f0f070 */
[----:B------:R-:W-:Y:S01]  /*11f60*/  UIADD3 UR8, UR38, 0x24400, URZ ;  /* 0x0002440026087890 */ /* 0x000fe2000fffe03f */
[----:B------:R-:W-:Y:S02]  /*11f70*/  UMOV UR6, 0x0 ;  /* 0x0000000000067882 */ /* 0x000fe40000000000 */
[----:B------:R-:W-:Y:S01]  /*11f80*/  R2UR UR10, R12 ;  /* 0x000000000c0a72ca */ /* 0x000fe200000e0000 */
[----:B------:R-:W-:-:S14]  /*11f90*/  UMOV UR7, 0x14f00000 ;  /* 0x14f0000000077882 */ /* 0x000fdc0000000000 */
.L_x_1022:
        /* <DEDUP_REMOVED lines=14> */
.L_x_1023:
        /* <DEDUP_REMOVED lines=12> */
.L_x_1105:
[----:B------:R-:W-:Y:S05]  /*12140*/  BSYNC B2 ;  /* 0x0000000000027941 */ /* 0x000fea0003800000 */
.L_x_1024:
[----:B------:R-:W-:Y:S01]  /*12150*/  BSSY B2, `(.L_x_1026) ;  /* 0x0000009000027945 */ /* 0x000fe20003800000 */
[----:B0-----:R-:W-:Y:S02]  /*12160*/  IMAD.MOV.U32 R2, RZ, RZ, 0x0 ;  /* 0x00000000ff027424 */ /* 0x001fe400078e00ff */
[----:B------:R-:W-:Y:S01]  /*12170*/  IMAD.MOV.U32 R3, RZ, RZ, 0x14f00000 ;  /* 0x14f00000ff037424 */ /* 0x000fe200078e00ff */
[----:B------:R-:W-:Y:S06]  /*12180*/  @P2 BRA `(.L_x_1027) ;  /* 0x0000000000142947 */ /* 0x000fec0003800000 */
[----:B------:R-:W-:Y:S01]  /*12190*/  ISETP.NE.AND P0, PT, R10, RZ, PT ;  /* 0x000000ff0a00720c */ /* 0x000fe20003f05270 */
[----:B------:R-:W-:-:S04]  /*121a0*/  IMAD.MOV.U32 R13, RZ, RZ, 0x6000 ;  /* 0x00006000ff0d7424 */ /* 0x000fc800078e00ff */
[----:B------:R0:W-:Y:S08]  /*121b0*/  SYNCS.ARRIVE.TRANS64 RZ, [UR38+0x2a850], R13 ;  /* 0x02a8500dffff79a7 */ /* 0x0001f00008000026 */
[----:B0-----:R-:W-:Y:S05]  /*121c0*/  @!P0 BRA `(.L_x_1027) ;  /* 0x0000000000048947 */ /* 0x001fea0003800000 */
[----:B------:R-:W-:Y:S01]  /*121d0*/  BPT.TRAP 0x1 ;  /* 0x000000040000795c */ /* 0x000fe20000300000 */
.L_x_1027:
[----:B------:R-:W-:Y:S05]  /*121e0*/  BSYNC B2 ;  /* 0x0000000000027941 */ /* 0x000fea0003800000 */
.L_x_1026:
[----:B------:R-:W-:Y:S01]  /*121f0*/  R2UR UR6, R2 ;  /* 0x00000000020672ca */ /* 0x000fe200000e0000 */
[----:B------:R-:W-:Y:S01]  /*12200*/  ULDC.64 UR4, c[0x0][0x198] ;  /* 0x0000660000047ab9 */ /* 0x000fe20000000a00 */
[----:B------:R-:W-:Y:S01]  /*12210*/  R2UR UR7, R3 ;  /* 0x00000000030772ca */ /* 0x000fe200000e0000 */
[----:B------:R-:W-:Y:S01]  /*12220*/  UIADD3 UR4, UP0, UR4, 0x470, URZ ;  /* 0x0000047004047890 */ /* 0x000fe2000ff1e03f */
[----:B------:R-:W-:Y:S01]  /*12230*/  R2UR UR10, R5 ;  /* 0x00000000050a72ca */ /* 0x000fe200000e0000 */
[----:B------:R-:W-:Y:S01]  /*12240*/  IMAD R5, R18, 0x60, RZ ;  /* 0x0000006012057824 */ /* 0x000fe200078e02ff */
[----:B------:R-:W-:Y:S01]  /*12250*/  PLOP3.LUT P0, PT, PT, PT, PT, 0x80, 0x0 ;  /* 0x000000000000781c */ /* 0x000fe20003f0f070 */
[----:B------:R-:W-:Y:S02]  /*12260*/  UIADD3 UR8, UR38, 0x400, URZ ;  /* 0x0000040026087890 */ /* 0x000fe4000fffe03f */
[----:B------:R-:W-:Y:S02]  /*12270*/  UIADD3 UR9, UR38, 0x2a850, URZ ;  /* 0x0002a85026097890 */ /* 0x000fe4000fffe03f */
[----:B------:R-:W-:-:S12]  /*12280*/  UIADD3.X UR5, URZ, UR5, URZ, UP0, !UPT ;  /* 0x000000053f057290 */ /* 0x000fd800087fe43f */
.L_x_1028:
        /* <DEDUP_REMOVED lines=13> */
.L_x_1029:
        /* <DEDUP_REMOVED lines=10> */
.L_x_1015:
[----:B------:R-:W-:Y:S05]  /*12400*/  BSYNC B1 ;  /* 0x0000000000017941 */ /* 0x000fea0003800000 */
.L_x_1014:
[----:B------:R-:W-:Y:S01]  /*12410*/  LOP3.LUT P0, RZ, R17, 0x2, RZ, 0xc0, !PT ;  /* 0x0000000211ff7812 */ /* 0x000fe2000780c0ff */
[----:B------:R-:W-:Y:S01]  /*12420*/  BSSY B1, `(.L_x_1030) ;  /* 0x0000088000017945 */ /* 0x000fe20003800000 */
[----:B------:R-:W-:-:S11]  /*12430*/  LOP3.LUT R9, R8, 0x1, RZ, 0x3c, !PT ;  /* 0x0000000108097812 */ /* 0x000fd600078e3cff */
[----:B------:R-:W-:Y:S05]  /*12440*/  @!P0 BRA `(.L_x_1031) ;  /* 0x0000000800148947 */ /* 0x000fea0003800000 */
[----:B------:R-:W-:Y:S01]  /*12450*/  LOP3.LUT P0, RZ, R17, 0x1, RZ, 0xc0, !PT ;  /* 0x0000000111ff7812 */ /* 0x000fe2000780c0ff */
[----:B------:R-:W-:-:S12]  /*12460*/  VIADD R12, R6, 0xffffffff ;  /* 0xffffffff060c7836 */ /* 0x000fd80000000000 */
        /* <DEDUP_REMOVED lines=9> */
[----:B------:R-:W-:-:S05]  /*12500*/  @P0 SHF.R.U32.HI R2, RZ, R3, R4 ;  /* 0x00000003ff020219 */ /* 0x000fca0000011604 */
[----:B------:R-:W-:-:S04]  /*12510*/  IMAD.MOV R3, RZ, RZ, -R2 ;  /* 0x000000ffff037224 */ /* 0x000fc800078e0a02 */
[----:B------:R-:W-:Y:S01]  /*12520*/  IMAD R12, R5, R3, R12 ;  /* 0x00000003050c7224 */ /* 0x000fe200078e020c */
[----:B------:R-:W-:-:S03]  /*12530*/  SHF.R.S32.HI R3, RZ, 0x1f, R2 ;  /* 0x0000001fff037819 */ /* 0x000fc60000011402 */
[----:B------:R-:W-:-:S04]  /*12540*/  IMAD.WIDE.U32 R2, R19, UR4, R2 ;  /* 0x0000000413027c25 */ /* 0x000fc8000f8e0002 */
[----:B--2---:R-:W-:-:S04]  /*12550*/  IMAD R4, R13, UR4, RZ ;  /* 0x000000040d047c24 */ /* 0x004fc8000f8e02ff */
[----:B------:R-:W-:Y:S01]  /*12560*/  IMAD R4, R19, UR5, R4 ;  /* 0x0000000513047c24 */ /* 0x000fe2000f8e0204 */
[----:B------:R-:W-:-:S03]  /*12570*/  ULDC.64 UR4, c[0x0][0x418] ;  /* 0x0001060000047ab9 */ /* 0x000fc60000000a00 */
[----:B------:R-:W-:Y:S01]  /*12580*/  IMAD.IADD R3, R4, 0x1, R3 ;  /* 0x0000000104037824 */ /* 0x000fe200078e0203 */
[----:B------:R-:W-:-:S04]  /*12590*/  LEA R4, P0, R2, UR4, 0x2 ;  /* 0x0000000402047c11 */ /* 0x000fc8000f8010ff */
[----:B------:R-:W-:-:S05]  /*125a0*/  LEA.HI.X R5, R2, UR5, R3, 0x2, P0 ;  /* 0x0000000502057c11 */ /* 0x000fca00080f1403 */
[----:B------:R0:W5:Y:S04]  /*125b0*/  LDG.E R4, desc[UR6][R4.64] ;  /* 0x0000000604047981 */ /* 0x000168000c1e1900 */
.L_x_1032:
[----:B------:R-:W1:Y:S01]  /*125c0*/  S2R R2, SR_TID.X ;  /* 0x0000000000027919 */ /* 0x000e620000002100 */
[----:B------:R-:W-:Y:S01]  /*125d0*/  BSSY B2, `(.L_x_1033) ;  /* 0x0000006000027945 */ /* 0x000fe20003800000 */
[----:B-1----:R-:W-:Y:S02]  /*125e0*/  LOP3.LUT R3, R2, 0x7f, RZ, 0xc0, !PT ;  /* 0x0000007f02037812 */ /* 0x002fe400078ec0ff */
[----:B------:R-:W-:Y:S02]  /*125f0*/  SHF.L.U32 R2, R9, 0x1f, RZ ;  /* 0x0000001f09027819 */ /* 0x000fe400000006ff */
[----:B------:R-:W-:Y:S02]  /*12600*/  ISETP.NE.AND P2, PT, R3, RZ, PT ;  /* 0x000000ff0300720c */ /* 0x000fe40003f45270 */
[----:B------:R-:W1:Y:S02]  /*12610*/  SYNCS.PHASECHK.TRANS64.TRYWAIT P0, [UR38+0x2a840], R2 ;  /* 0x02a84002ff0075a7 */ /* 0x000e640008000166 */
[----:B-1----:R-:W-:Y:S09]  /*12620*/  @!P0 BRA `(.L_x_1034) ;  /* 0x0000002400dc8947 */ /* 0x002ff20003800000 */
.L_x_1106:
[----:B------:R-:W-:Y:S05]  /*12630*/  BSYNC B2 ;  /* 0x0000000000027941 */ /* 0x000fea0003800000 */
.L_x_1033:
[----:B------:R-:W-:Y:S04]  /*12640*/  BSSY B2, `(.L_x_1035) ;  /* 0x0000007000027945 */ /* 0x000fe80003800000 */
[----:B------:R-:W-:Y:S05]  /*12650*/  @P2 BRA `(.L_x_1036) ;  /* 0x0000000000142947 */ /* 0x000fea0003800000 */
[----:B------:R-:W-:Y:S01]  /*12660*/  ISETP.NE.AND P0, PT, R10, RZ, PT ;  /* 0x000000ff0a00720c */ /* 0x000fe20003f05270 */
[----:B-1----:R-:W-:-:S04]  /*12670*/  IMAD.MOV.U32 R2, RZ, RZ, 0x9000 ;  /* 0x00009000ff027424 */ /* 0x002fc800078e00ff */
[----:B------:R2:W-:Y:S08]  /*12680*/  SYNCS.ARRIVE.TRANS64 RZ, [UR38+0x2a830], R2 ;  /* 0x02a83002ffff79a7 */ /* 0x0005f00008000026 */
[----:B--2---:R-:W-:Y:S05]  /*12690*/  @!P0 BRA `(.L_x_1036) ;  /* 0x0000000000048947 */ /* 0x004fea0003800000 */
[----:B------:R-:W-:Y:S01]  /*126a0*/  BPT.TRAP 0x1 ;  /* 0x000000040000795c */ /* 0x000fe20000300000 */
.L_x_1036:
[----:B------:R-:W-:Y:S05]  /*126b0*/  BSYNC B2 ;  /* 0x0000000000027941 */ /* 0x000fea0003800000 */
.L_x_1035:
        /* <DEDUP_REMOVED lines=11> */
.L_x_1037:
[----:B------:R-:W-:-:S13]  /*12770*/  @P0 ELECT P3, URZ, PT ;  /* 0x00000000003f082f */ /* 0x000fda0003860000 */
[----:B-----5:R-:W-:Y:S01]  /*12780*/  @P3 R2UR UR13, R4 ;  /* 0x00000000040d32ca */ /* 0x020fe200000e0000 */
[----:B------:R-:W-:Y:S01]  /*12790*/  UMOV UR12, UR36 ;  /* 0x00000024000c7c82 */ /* 0x000fe20008000000 */
        /* <DEDUP_REMOVED lines=11> */
.L_x_1038:
        /* <DEDUP_REMOVED lines=13> */
.L_x_1039:
        /* <DEDUP_REMOVED lines=12> */
.L_x_1107:
[----:B------:R-:W-:Y:S05]  /*129e0*/  BSYNC B2 ;  /* 0x0000000000027941 */ /* 0x000fea0003800000 */
.L_x_1040:
        /* <DEDUP_REMOVED lines=9> */
.L_x_1043:
[----:B------:R-:W-:Y:S05]  /*12a80*/  BSYNC B2 ;  /* 0x0000000000027941 */ /* 0x000fea0003800000 */
.L_x_1042:
        /* <DEDUP_REMOVED lines=10> */
.L_x_1044:
        /* <DEDUP_REMOVED lines=13> */
.L_x_1045:
        /* <DEDUP_REMOVED lines=10> */
.L_x_1031:
[----:B------:R-:W-:Y:S05]  /*12ca0*/  BSYNC B1 ;  /* 0x0000000000017941 */ /* 0x000fea0003800000 */
.L_x_1030:
[----:B------:R-:W-:Y:S02]  /*12cb0*/  VIADD R6, R6, 0xfffffffe ;  /* 0xfffffffe06067836 */ /* 0x000fe40000000000 */
[----:B------:R-:W-:Y:S01]  /*12cc0*/  IMAD.MOV.U32 R8, RZ, RZ, R9 ;  /* 0x000000ffff087224 */ /* 0x000fe200078e0009 */
[----:B------:R-:W-:Y:S06]  /*12cd0*/  @P1 BRA `(.L_x_1046) ;  /* 0xffffffec00a01947 */ /* 0x000fec000383ffff */
[----:B------:R-:W-:Y:S05]  /*12ce0*/  BSYNC B0 ;  /* 0x0000000000007941 */ /* 0x000fea0003800000 */
.L_x_1013:
[----:B------:R-:W-:Y:S01]  /*12cf0*/  ISETP.NE.AND P0, PT, R11, RZ, PT ;  /* 0x000000ff0b00720c */ /* 0x000fe20003f05270 */
[----:B------:R-:W-:-:S12]  /*12d00*/  BSSY B0, `(.L_x_1012) ;  /* 0x0000089000007945 */ /* 0x000fd80003800000 */
[----:B------:R-:W-:Y:S05]  /*12d10*/  @!P0 BRA `(.L_x_1047) ;  /* 0x00000008001c8947 */ /* 0x000fea0003800000 */
[----:B------:R-:W-:Y:S01]  /*12d20*/  LOP3.LUT P1, RZ, R17, 0x2, RZ, 0xc0, !PT ;  /* 0x0000000211ff7812 */ /* 0x000fe2000782c0ff */
[----:B------:R-:W-:-:S12]  /*12d30*/  IMAD.MOV.U32 R0, RZ, RZ, 0x1 ;  /* 0x00000001ff007424 */ /* 0x000fd800078e00ff */
[----:B------:R-:W-:Y:S05]  /*12d40*/  @!P1 BRA `(.L_x_1047) ;  /* 0x0000000800109947 */ /* 0x000fea0003800000 */
[----:B------:R-:W-:-:S13]  /*12d50*/  LOP3.LUT P1, RZ, R17, 0x1, RZ, 0xc0, !PT ;  /* 0x0000000111ff7812 */ /* 0x000fda000782c0ff */
[----:B------:R-:W-:Y:S05]  /*12d60*/  @!P1 BRA `(.L_x_1048) ;  /* 0x0000000000549947 */ /* 0x000fea0003800000 */
[----:B------:R-:W2:Y:S01]  /*12d70*/  LDL.LU R5, [R1] ;  /* 0x0000000001057983 */ /* 0x000ea20000300800 */
[----:B------:R-:W0:Y:S01]  /*12d80*/  LDC R8, c[0x0][0x43c] ;  /* 0x00010f00ff087b82 */ /* 0x000e220000000800 */
[----:B------:R-:W-:Y:S01]  /*12d90*/  IMAD.MOV.U32 R7, RZ, RZ, R6 ;  /* 0x000000ffff077224 */ /* 0x000fe200078e0006 */
[----:B------:R-:W-:Y:S01]  /*12da0*/  ULDC.64 UR4, c[0x0][0x428] ;  /* 0x00010a0000047ab9 */ /* 0x000fe20000000a00 */
[----:B------:R-:W-:Y:S01]  /*12db0*/  ULDC.64 UR6, c[0x0][0x208] ;  /* 0x0000820000067ab9 */ /* 0x000fe20000000a00 */
[----:B0-----:R-:W-:-:S13]  /*12dc0*/  ISETP.NE.AND P0, PT, R8, 0x1, PT ;  /* 0x000000010800780c */ /* 0x001fda0003f05270 */
[----:B------:R-:W0:Y:S02]  /*12dd0*/  @P0 LDC.64 R2, c[0x0][0x440] ;  /* 0x00011000ff020b82 */ /* 0x000e240000000a00 */
[----:B0-----:R-:W-:-:S05]  /*12de0*/  @P0 IMAD.HI.U32 R2, R6, R2, RZ ;  /* 0x0000000206020227 */ /* 0x001fca00078e00ff */
[----:B------:R-:W-:-:S04]  /*12df0*/  @P0 SHF.R.U32.HI R7, RZ, R3, R2 ;  /* 0x00000003ff070219 */ /* 0x000fc80000011602 */
[----:B------:R-:W-:Y:S01]  /*12e00*/  SHF.R.S32.HI R3, RZ, 0x1f, R7 ;  /* 0x0000001fff037819 */ /* 0x000fe20000011407 */
[----:B--2---:R-:W-:-:S04]  /*12e10*/  IMAD R2, R5, UR4, RZ ;  /* 0x0000000405027c24 */ /* 0x004fc8000f8e02ff */
[----:B------:R-:W-:Y:S02]  /*12e20*/  IMAD R5, R19, UR5, R2 ;  /* 0x0000000513057c24 */ /* 0x000fe4000f8e0202 */
[----:B------:R-:W-:-:S04]  /*12e30*/  IMAD.MOV.U32 R2, RZ, RZ, R7 ;  /* 0x000000ffff027224 */ /* 0x000fc800078e0007 */
[----:B------:R-:W-:Y:S01]  /*12e40*/  IMAD.WIDE.U32 R2, R19, UR4, R2 ;  /* 0x0000000413027c25 */ /* 0x000fe2000f8e0002 */
[----:B------:R-:W-:-:S03]  /*12e50*/  ULDC.64 UR4, c[0x0][0x418] ;  /* 0x0001060000047ab9 */ /* 0x000fc60000000a00 */
[----:B------:R-:W-:Y:S01]  /*12e60*/  IMAD.IADD R3, R5, 0x1, R3 ;  /* 0x0000000105037824 */ /* 0x000fe200078e0203 */
[----:B------:R-:W-:-:S04]  /*12e70*/  LEA R4, P0, R2, UR4, 0x2 ;  /* 0x0000000402047c11 */ /* 0x000fc8000f8010ff */
[----:B------:R-:W-:-:S05]  /*12e80*/  LEA.HI.X R5, R2, UR5, R3, 0x2, P0 ;  /* 0x0000000502057c11 */ /* 0x000fca00080f1403 */
[----:B------:R0:W5:Y:S01]  /*12e90*/  LDG.E R4, desc[UR6][R4.64] ;  /* 0x0000000604047981 */ /* 0x000162000c1e1900 */
[----:B------:R-:W-:-:S04]  /*12ea0*/  IMAD.MOV R3, RZ, RZ, -R7 ;  /* 0x000000ffff037224 */ /* 0x000fc800078e0a07 */
[----:B------:R-:W-:-:S07]  /*12eb0*/  IMAD R6, R8, R3, R6 ;  /* 0x0000000308067224 */ /* 0x000fce00078e0206 */
.L_x_1048:
[----:B------:R-:W1:Y:S01]  /*12ec0*/  S2R R2, SR_TID.X ;  /* 0x0000000000027919 */ /* 0x000e620000002100 */
[----:B------:R-:W-:Y:S01]  /*12ed0*/  BSSY B1, `(.L_x_1049) ;  /* 0x0000006000017945 */ /* 0x000fe20003800000 */
[----:B-1----:R-:W-:Y:S02]  /*12ee0*/  LOP3.LUT R3, R2, 0x7f, RZ, 0xc0, !PT ;  /* 0x0000007f02037812 */ /* 0x002fe400078ec0ff */
[----:B------:R-:W-:Y:S02]  /*12ef0*/  SHF.L.U32 R2, R9, 0x1f, RZ ;  /* 0x0000001f09027819 */ /* 0x000fe400000006ff */
[----:B------:R-:W-:Y:S02]  /*12f00*/  ISETP.NE.AND P1, PT, R3, RZ, PT ;  /* 0x000000ff0300720c */ /* 0x000fe40003f25270 */
[----:B------:R-:W1:Y:S02]  /*12f10*/  SYNCS.PHASECHK.TRANS64.TRYWAIT P0, [UR38+0x2a848], R2 ;  /* 0x02a84802ff0075a7 */ /* 0x000e640008000166 */
[----:B-1----:R-:W-:Y:S09]  /*12f20*/  @!P0 BRA `(.L_x_1050) ;  /* 0x0000001c00cc8947 */ /* 0x002ff20003800000 */
.L_x_1108:
[----:B------:R-:W-:Y:S05]  /*12f30*/  BSYNC B1 ;  /* 0x0000000000017941 */ /* 0x000fea0003800000 */
.L_x_1049:
[----:B------:R-:W-:Y:S04]  /*12f40*/  BSSY B1, `(.L_x_1051) ;  /* 0x0000007000017945 */ /* 0x000fe80003800000 */
[----:B------:R-:W-:Y:S05]  /*12f50*/  @P1 BRA `(.L_x_1052) ;  /* 0x0000000000141947 */ /* 0x000fea0003800000 */
[----:B------:R-:W-:Y:S01]  /*12f60*/  ISETP.NE.AND P0, PT, R10, RZ, PT ;  /* 0x000000ff0a00720c */ /* 0x000fe20003f05270 */
[----:B-1----:R-:W-:-:S04]  /*12f70*/  IMAD.MOV.U32 R3, RZ, RZ, 0x9000 ;  /* 0x00009000ff037424 */ /* 0x002fc800078e00ff */
[----:B------:R2:W-:Y:S08]  /*12f80*/  SYNCS.ARRIVE.TRANS64 RZ, [UR38+0x2a838], R3 ;  /* 0x02a83803ffff79a7 */ /* 0x0005f00008000026 */
[----:B--2---:R-:W-:Y:S05]  /*12f90*/  @!P0 BRA `(.L_x_1052) ;  /* 0x0000000000048947 */ /* 0x004fea0003800000 */
[----:B------:R-:W-:Y:S01]  /*12fa0*/  BPT.TRAP 0x1 ;  /* 0x000000040000795c */ /* 0x000fe20000300000 */
.L_x_1052:
[----:B------:R-:W-:Y:S05]  /*12fb0*/  BSYNC B1 ;  /* 0x0000000000017941 */ /* 0x000fea0003800000 */
.L_x_1051:
        /* <DEDUP_REMOVED lines=11> */
.L_x_1053:
        /* <DEDUP_REMOVED lines=14> */
.L_x_1054:
        /* <DEDUP_REMOVED lines=13> */
.L_x_1055:
        /* <DEDUP_REMOVED lines=8> */
[----:B------:R-:W0:Y:S01]  /*132a0*/  SYNCS.PHASECHK.TRANS64.TRYWAIT P0, [UR38+0x2a860], R2 ;  /* 0x02a86002ff0075a7 */ /* 0x000e220008000166 */
[----:B------:R-:W-:Y:S04]  /*132b0*/  BSSY B1, `(.L_x_1056) ;  /* 0x0000002000017945 */ /* 0x000fe80003800000 */
[----:B0-----:R-:W-:Y:S05]  /*132c0*/  @!P0 BRA `(.L_x_1057) ;  /* 0x0000001800fc8947 */ /* 0x001fea0003800000 */
.L_x_1109:
[----:B------:R-:W-:Y:S05]  /*132d0*/  BSYNC B1 ;  /* 0x0000000000017941 */ /* 0x000fea0003800000 */
.L_x_1056:
        /* <DEDUP_REMOVED lines=9> */
.L_x_1059:
[----:B------:R-:W-:Y:S05]  /*13370*/  BSYNC B1 ;  /* 0x0000000000017941 */ /* 0x000fea0003800000 */
.L_x_1058:
        /* <DEDUP_REMOVED lines=10> */
.L_x_1060:
        /* <DEDUP_REMOVED lines=13> */
.L_x_1061:
        /* <DEDUP_REMOVED lines=10> */
.L_x_1047:
[----:B------:R-:W-:Y:S05]  /*13590*/  BSYNC B0 ;  /* 0x0000000000007941 */ /* 0x000fea0003800000 */
.L_x_1012:
[----:B------:R-:W-:Y:S01]  /*135a0*/  LOP3.LUT P0, RZ, R17, 0x2, RZ, 0xc0, !PT ;  /* 0x0000000211ff7812 */ /* 0x000fe2000780c0ff */
[----:B------:R-:W-:-:S12]  /*135b0*/  BSSY B0, `(.L_x_1062) ;  /* 0x0000036000007945 */ /* 0x000fd80003800000 */
[----:B------:R-:W-:Y:S05]  /*135c0*/  @!P0 BRA `(.L_x_1063) ;  /* 0x0000000000d08947 */ /* 0x000fea0003800000 */
[----:B------:R-:W1:Y:S01]  /*135d0*/  S2R R2, SR_TID.X ;  /* 0x0000000000027919 */ /* 0x000e620000002100 */
[----:B------:R-:W-:Y:S01]  /*135e0*/  LEA R3, R0, UR38, 0x3 ;  /* 0x0000002600037c11 */ /* 0x000fe2000f8e18ff */
[----:B------:R-:W-:Y:S01]  /*135f0*/  BSSY B1, `(.L_x_1064) ;  /* 0x0000006000017945 */ /* 0x000fe20003800000 */
[----:B-1----:R-:W-:Y:S02]  /*13600*/  LOP3.LUT R4, R2, 0x7f, RZ, 0xc0, !PT ;  /* 0x0000007f02047812 */ /* 0x002fe400078ec0ff */
[----:B------:R-:W-:Y:S02]  /*13610*/  SHF.L.U32 R2, R9, 0x1f, RZ ;  /* 0x0000001f09027819 */ /* 0x000fe400000006ff */
[----:B------:R-:W-:Y:S02]  /*13620*/  ISETP.NE.AND P1, PT, R4, RZ, PT ;  /* 0x000000ff0400720c */ /* 0x000fe40003f25270 */
[----:B------:R-:W1:Y:S02]  /*13630*/  SYNCS.PHASECHK.TRANS64.TRYWAIT P0, [R3+URZ+0x2a860], R2 ;  /* 0x02a86002030075a7 */ /* 0x000e64000800017f */
[----:B-1----:R-:W-:Y:S09]  /*13640*/  @!P0 BRA `(.L_x_1065) ;  /* 0x0000001800348947 */ /* 0x002ff20003800000 */
.L_x_1110:
[----:B------:R-:W-:Y:S05]  /*13650*/  BSYNC B1 ;  /* 0x0000000000017941 */ /* 0x000fea0003800000 */
.L_x_1064:
        /* <DEDUP_REMOVED lines=8> */
.L_x_1067:
[----:B------:R-:W-:Y:S05]  /*136e0*/  BSYNC B1 ;  /* 0x0000000000017941 */ /* 0x000fea0003800000 */
.L_x_1066:
[----:B------:R-:W-:Y:S01]  /*136f0*/  R2UR UR4, R0 ;  /* 0x00000000000472ca */ /* 0x000fe200000e0000 */
[----:B------:R-:W-:Y:S01]  /*13700*/  ULDC.64 UR6, c[0x0][0x198] ;  /* 0x0000660000067ab9 */ /* 0x000fe20000000a00 */
[----:B------:R-:W-:Y:S01]  /*13710*/  R2UR UR9, R3 ;  /* 0x00000000030972ca */ /* 0x000fe200000e0000 */
[----:B------:R-:W-:Y:S01]  /*13720*/  UIADD3 UR6, UP0, UR6, 0x470, URZ ;  /* 0x0000047006067890 */ /* 0x000fe2000ff1e03f */
[----:B------:R-:W-:Y:S01]  /*13730*/  PLOP3.LUT P0, PT, PT, PT, PT, 0x80, 0x0 ;  /* 0x000000000000781c */ /* 0x000fe20003f0f070 */
[----:B------:R-:W-:Y:S01]  /*13740*/  IMAD R18, R18, 0x60, RZ ;  /* 0x0000006012127824 */ /* 0x000fe200078e02ff */
[----:B------:R-:W-:Y:S01]  /*13750*/  UMOV UR14, 0x0 ;  /* 0x00000000000e7882 */ /* 0x000fe20000000000 */
[----:B------:R-:W-:Y:S01]  /*13760*/  UIADD3.X UR7, URZ, UR7, URZ, UP0, !UPT ;  /* 0x000000073f077290 */ /* 0x000fe200087fe43f */
[----:B------:R-:W-:Y:S01]  /*13770*/  UMOV UR15, 0x14f00000 ;  /* 0x14f00000000f7882 */ /* 0x000fe20000000000 */
[----:B------:R-:W-:-:S04]  /*13780*/  UMOV UR10, URZ ;  /* 0x0000003f000a7c82 */ /* 0x000fc80008000000 */
[----:B------:R-:W-:Y:S02]  /*13790*/  UIMAD UR4, UR4, 0x6000, UR38 ;  /* 0x00006000040478a4 */ /* 0x000fe4000f8e0226 */
[----:B------:R-:W-:Y:S02]  /*137a0*/  UIADD3 UR9, UR9, 0x2a850, URZ ;  /* 0x0002a85009097890 */ /* 0x000fe4000fffe03f */
[----:B------:R-:W-:-:S12]  /*137b0*/  UIADD3 UR8, UR4, 0x400, URZ ;  /* 0x0000040004087890 */ /* 0x000fd8000fffe03f */
.L_x_1068:
        /* <DEDUP_REMOVED lines=13> */
.L_x_1069:
        /* <DEDUP_REMOVED lines=8> */
.L_x_1063:
[----:B------:R-:W-:Y:S05]  /*13910*/  BSYNC B0 ;  /* 0x0000000000007941 */ /* 0x000fea0003800000 */
.L_x_1062:
[----:B------:R-:W-:Y:S02]  /*13920*/  VIADD R0, R0, 0x1 ;  /* 0x0000000100007836 */ /* 0x000fe40000000000 */
[----:B-1----:R-:W-:-:S03]  /*13930*/  IMAD.MOV.U32 R3, RZ, RZ, RZ ;  /* 0x000000ffff037224 */ /* 0x002fc600078e00ff */
[----:B------:R-:W-:-:S04]  /*13940*/  ISETP.NE.AND P0, PT, R0, 0x2, PT ;  /* 0x000000020000780c */ /* 0x000fc80003f05270 */
[----:B------:R-:W-:Y:S02]  /*13950*/  SEL R2, RZ, 0x1, P0 ;  /* 0x00000001ff027807 */ /* 0x000fe40000000000 */
[----:B------:R-:W-:Y:S02]  /*13960*/  SEL R0, R0, RZ, P0 ;  /* 0x000000ff00007207 */ /* 0x000fe40000000000 */
[----:B------:R-:W-:-:S07]  /*13970*/  LOP3.LUT R9, R9, R2, RZ, 0x3c, !PT ;  /* 0x0000000209097212 */ /* 0x000fce00078e3cff */
.L_x_990:
[----:B0-----:R-:W0:Y:S01]  /*13980*/  S2R R5, SR_CgaCtaId ;  /* 0x0000000000057919 */ /* 0x001e220000008800 */
[----:B------:R-:W-:Y:S02]  /*13990*/  MOV R2, 0x400 ;  /* 0x0000040000027802 */ /* 0x000fe40000000f00 */
[----:B------:R-:W-:Y:S02]  /*139a0*/  SHF.L.U32 R3, R3, 0x1f, RZ ;  /* 0x0000001f03037819 */ /* 0x000fe400000006ff */
[----:B0-----:R-:W-:-:S04]  /*139b0*/  LEA R2, R5, R2, 0x18 ;  /* 0x0000000205027211 */ /* 0x001fc800078ec0ff */
[----:B------:R-:W0:Y:S02]  /*139c0*/  SYNCS.PHASECHK.TRANS64.TRYWAIT P0, [R2+URZ+0x2a820], R3 ;  /* 0x02a82003020075a7 */ /* 0x000e24000800017f */
[----:B0-----:R-:W-:Y:S05]  /*139d0*/  @!P0 BRA `(.L_x_1070) ;  /* 0x0000001400648947 */ /* 0x001fea0003800000 */
.L_x_1111:
[----:B------:R-:W-:-:S03]  /*139e0*/  UMOV UR4, 0xffffffff ;  /* 0xffffffff00047882 */ /* 0x000fc60000000000 */
[----:B------:R-:W-:Y:S05]  /*139f0*/  BRA.DIV UR4, `(.L_x_1071) ;  /* 0x0000001604707947 */ /* 0x000fea000b800000 */
[----:B0-----:R-:W0:Y:S02]  /*13a00*/  S2R R3, SR_TID.X ;  /* 0x0000000000037919 */ /* 0x001e240000002100 */
[----:B0-----:R-:W-:-:S04]  /*13a10*/  SHF.R.U32.HI R3, RZ, 0x5, R3 ;  /* 0x00000005ff037819 */ /* 0x001fc80000011603 */
[----:B------:R-:W-:-:S05]  /*13a20*/  LOP3.LUT R3, R3, 0x3, RZ, 0xc0, !PT ;  /* 0x0000000303037812 */ /* 0x000fca00078ec0ff */
[----:B------:R0:W1:Y:S02]  /*13a30*/  SHFL.IDX PT, R14, R3, RZ, 0x1f ;  /* 0x00001fff030e7589 */ /* 0x00006400000e0000 */
.L_x_1114:
[----:B-1----:R-:W-:-:S13]  /*13a40*/  ISETP.NE.AND P0, PT, R14, RZ, PT ;  /* 0x000000ff0e00720c */ /* 0x002fda0003f05270 */
[----:B------:R-:W-:Y:S05]  /*13a50*/  @P0 BRA `(.L_x_906) ;  /* 0x0000000000880947 */ /* 0x000fea0003800000 */
[----:B------:R-:W-:-:S03]  /*13a60*/  UMOV UR4, 0xffffffff ;  /* 0xffffffff00047882 */ /* 0x000fc60000000000 */
[----:B------:R-:W-:Y:S05]  /*13a70*/  BRA.DIV UR4, `(.L_x_1072) ;  /* 0x0000001604847947 */ /* 0x000fea000b800000 */
[----:B------:R-:W-:-:S13]  /*13a80*/  ELECT P6, URZ, PT ;  /* 0x00000000003f782f */ /* 0x000fda00038c0000 */
.L_x_1117:
[----:B------:R-:W-:Y:S05]  /*13a90*/  @!P6 BRA `(.L_x_906) ;  /* 0x000000000078e947 */ /* 0x000fea0003800000 */
[----:B0-----:R-:W2:Y:S02]  /*13aa0*/  LDL.LU R3, [R1+0x14] ;  /* 0x0000140001037983 */ /* 0x001ea40000300800 */
[----:B--2---:R-:W-:-:S04]  /*13ab0*/  LOP3.LUT R3, R3, 0x2, RZ, 0xfc, !PT ;  /* 0x0000000203037812 */ /* 0x004fc800078efcff */
[----:B------:R-:W-:-:S13]  /*13ac0*/  ISETP.NE.AND P2, PT, R3, 0x3, PT ;  /* 0x000000030300780c */ /* 0x000fda0003f45270 */
[----:B------:R-:W-:Y:S05]  /*13ad0*/  @!P2 BRA `(.L_x_1073) ;  /* 0x000000000004a947 */ /* 0x000fea0003800000 */
[----:B------:R-:W-:Y:S01]  /*13ae0*/  BPT.TRAP 0x1 ;  /* 0x000000040000795c */ /* 0x000fe20000300000 */
.L_x_1073:
[----:B------:R-:W-:Y:S01]  /*13af0*/  VIADD R7, R2, 0x2a840 ;  /* 0x0002a84002077836 */ /* 0x000fe20000000000 */
[----:B------:R-:W-:Y:S01]  /*13b00*/  SHF.L.U32 R5, R9, 0x1f, RZ ;  /* 0x0000001f09057819 */ /* 0x000fe200000006ff */
[C---:B------:R-:W-:Y:S02]  /*13b10*/  VIADD R3, R0.reuse, 0x1 ;  /* 0x0000000100037836 */ /* 0x040fe40000000000 */
[----:B------:R-:W-:-:S03]  /*13b20*/  IMAD R6, R0, 0x8, R7 ;  /* 0x0000000800067824 */ /* 0x000fc600078e0207 */
[C---:B------:R-:W-:Y:S01]  /*13b30*/  ISETP.NE.AND P1, PT, R3.reuse, 0x2, PT ;  /* 0x000000020300780c */ /* 0x040fe20003f25270 */
[----:B------:R-:W0:Y:S03]  /*13b40*/  SYNCS.PHASECHK.TRANS64.TRYWAIT P0, [R6+URZ], R5 ;  /* 0x00000005060075a7 */ /* 0x000e26000800017f */
[----:B------:R-:W-:Y:S02]  /*13b50*/  SEL R4, RZ, 0x1, P1 ;  /* 0x00000001ff047807 */ /* 0x000fe40000800000 */
[----:B------:R-:W-:Y:S02]  /*13b60*/  SEL R8, R3, RZ, P1 ;  /* 0x000000ff03087207 */ /* 0x000fe40000800000 */
[----:B------:R-:W-:-:S03]  /*13b70*/  LOP3.LUT R4, R9, R4, RZ, 0x3c, !PT ;  /* 0x0000000409047212 */ /* 0x000fc600078e3cff */
[----:B------:R-:W-:Y:S01]  /*13b80*/  IMAD R3, R8, 0x8, R7 ;  /* 0x0000000808037824 */ /* 0x000fe200078e0207 */
[----:B------:R-:W-:Y:S01]  /*13b90*/  SHF.L.U32 R4, R4, 0x1f, RZ ;  /* 0x0000001f04047819 */ /* 0x000fe200000006ff */
[----:B0-----:R-:W-:Y:S06]  /*13ba0*/  @!P0 BRA `(.L_x_1074) ;  /* 0x0000001400588947 */ /* 0x001fec0003800000 */
.L_x_1118:
[----:B------:R-:W1:Y:S02]  /*13bb0*/  SYNCS.PHASECHK.TRANS64.TRYWAIT P0, [R3+URZ], R4 ;  /* 0x00000004030075a7 */ /* 0x000e64000800017f */
[----:B-1----:R-:W-:Y:S05]  /*13bc0*/  @!P0 BRA `(.L_x_1075) ;  /* 0x0000001400648947 */ /* 0x002fea0003800000 */
.L_x_1119:
[----:B------:R-:W-:Y:S05]  /*13bd0*/  @!P2 BRA `(.L_x_1076) ;  /* 0x000000000004a947 */ /* 0x000fea0003800000 */
[----:B------:R-:W-:Y:S01]  /*13be0*/  BPT.TRAP 0x1 ;  /* 0x000000040000795c */ /* 0x000fe20000300000 */
.L_x_1076:
[----:B-1----:R-:W-:-:S04]  /*13bf0*/  VIADD R3, R2, 0x2a860 ;  /* 0x0002a86002037836 */ /* 0x002fc80000000000 */
[----:B------:R-:W-:-:S04]  /*13c00*/  IMAD R0, R0, 0x8, R3 ;  /* 0x0000000800007824 */ /* 0x000fc800078e0203 */
[----:B------:R-:W1:Y:S02]  /*13c10*/  SYNCS.PHASECHK.TRANS64.TRYWAIT P0, [R0+URZ], R5 ;  /* 0x00000005000075a7 */ /* 0x000e64000800017f */
[----:B-1----:R-:W-:Y:S05]  /*13c20*/  @!P0 BRA `(.L_x_1077) ;  /* 0x0000001400608947 */ /* 0x002fea0003800000 */
.L_x_1120:
[----:B------:R-:W-:-:S07]  /*13c30*/  IMAD R3, R8, 0x8, R3 ;  /* 0x0000000808037824 */ /* 0x000fce00078e0203 */
.L_x_1078:
[----:B--2---:R2:W3:Y:S02]  /*13c40*/  SYNCS.PHASECHK.TRANS64.TRYWAIT P0, [R3+URZ], R4 ;  /* 0x00000004030075a7 */ /* 0x0044e4000800017f */
[----:B---3--:R-:W-:Y:S05]  /*13c50*/  @!P0 NANOSLEEP.SYNCS 0x989680 ;  /* 0x009896800000895d */ /* 0x008fea0003900000 */
[----:B------:R-:W3:Y:S02]  /*13c60*/  @!P0 SYNCS.PHASECHK.TRANS64 P0, [R3+URZ], R4 ;  /* 0x00000004030085a7 */ /* 0x000ee4000800007f */
[----:B---3--:R-:W-:Y:S05]  /*13c70*/  @!P0 BRA `(.L_x_1078) ;  /* 0xfffffffc00f08947 */ /* 0x008fea000383ffff */
.L_x_906:
[----:B------:R-:W-:Y:S05]  /*13c80*/  BSYNC B6 ;  /* 0x0000000000067941 */ /* 0x000fea0003800000 */
.L_x_903:
[----:B------:R-:W-:Y:S05]  /*13c90*/  EXIT ;  /* 0x000000000000794d */ /* 0x000fea0003800000 */
.L_x_916:
[----:B0-----:R-:W-:-:S04]  /*13ca0*/  IMAD.U32 R3, RZ, RZ, UR57 ;  /* 0x00000039ff037e24 */ /* 0x001fc8000f8e00ff */
[----:B------:R0:W1:Y:S03]  /*13cb0*/  SYNCS.PHASECHK.TRANS64.TRYWAIT P1, [R3+URZ+0x2a800], R2 ;  /* 0x02a80002030075a7 */ /* 0x000066000802017f */
[----:B-1----:R-:W-:Y:S05]  /*13cc0*/  @!P1 NANOSLEEP.SYNCS 0x989680 ;  /* 0x009896800000995d */ /* 0x002fea0003900000 */
[----:B------:R-:W1:Y:S02]  /*13cd0*/  @!P1 SYNCS.PHASECHK.TRANS64 P1, [R3+URZ+0x2a800], R2 ;  /* 0x02a80002030095a7 */ /* 0x000e64000802007f */
[----:B-1----:R-:W-:Y:S05]  /*13ce0*/  @!P1 BRA `(.L_x_916) ;  /* 0xfffffffc00ec9947 */ /* 0x002fea000383ffff */
[----:B------:R-:W-:Y:S05]  /*13cf0*/  BRA `(.L_x_1079) ;  /* 0xfffffed8006c7947 */ /* 0x000fea000383ffff */
.L_x_920:
[----:B0-----:R-:W-:-:S04]  /*13d00*/  IMAD.U32 R3, RZ, RZ, UR57 ;  /* 0x00000039ff037e24 */ /* 0x001fc8000f8e00ff */
[----:B------:R0:W2:Y:S03]  /*13d10*/  SYNCS.PHASECHK.TRANS64.TRYWAIT P2, [R3+URZ+0x2a830], R2 ;  /* 0x02a83002030075a7 */ /* 0x0000a6000804017f */
[----:B--2---:R-:W-:Y:S05]  /*13d20*/  @!P2 NANOSLEEP.SYNCS 0x989680 ;  /* 0x009896800000a95d */ /* 0x004fea0003900000 */
[----:B------:R-:W2:Y:S02]  /*13d30*/  @!P2 SYNCS.PHASECHK.TRANS64 P2, [R3+URZ+0x2a830], R2 ;  /* 0x02a830020300a5a7 */ /* 0x000ea4000804007f */
[----:B--2---:R-:W-:Y:S05]  /*13d40*/  @!P2 BRA `(.L_x_920) ;  /* 0xfffffffc00eca947 */ /* 0x004fea000383ffff */
[----:B------:R-:W-:Y:S05]  /*13d50*/  BRA `(.L_x_919) ;  /* 0xfffffed800887947 */ /* 0x000fea000383ffff */
.L_x_936:
[----:B-1----:R-:W-:-:S04]  /*13d60*/  IMAD.U32 R22, RZ, RZ, UR59 ;  /* 0x0000003bff167e24 */ /* 0x002fc8000f8e00ff */
[----:B------:R1:W2:Y:S03]  /*13d70*/  SYNCS.PHASECHK.TRANS64.TRYWAIT P2, [R22+URZ+0x2a830], R13 ;  /* 0x02a8300d160075a7 */ /* 0x0002a6000804017f */
[----:B--2---:R-:W-:Y:S05]  /*13d80*/  @!P2 NANOSLEEP.SYNCS 0x989680 ;  /* 0x009896800000a95d */ /* 0x004fea0003900000 */
[----:B------:R-:W2:Y:S02]  /*13d90*/  @!P2 SYNCS.PHASECHK.TRANS64 P2, [R22+URZ+0x2a830], R13 ;  /* 0x02a8300d1600a5a7 */ /* 0x000ea4000804007f */
[----:B--2---:R-:W-:Y:S05]  /*13da0*/  @!P2 BRA `(.L_x_936) ;  /* 0xfffffffc00eca947 */ /* 0x004fea000383ffff */
[----:B------:R-:W-:Y:S05]  /*13db0*/  BRA `(.L_x_935) ;  /* 0xffffff0c002c7947 */ /* 0x000fea000383ffff */
.L_x_940:
[----:B01----:R-:W-:-:S04]  /*13dc0*/  IMAD.U32 R13, RZ, RZ, UR11 ;  /* 0x0000000bff0d7e24 */ /* 0x003fc8000f8e00ff */
[----:B------:R0:W1:Y:S03]  /*13dd0*/  SYNCS.PHASECHK.TRANS64.TRYWAIT P2, [R13+URZ+0x2a850], R0 ;  /* 0x02a850000d0075a7 */ /* 0x000066000804017f */
[----:B-1----:R-:W-:Y:S05]  /*13de0*/  @!P2 NANOSLEEP.SYNCS 0x989680 ;  /* 0x009896800000a95d */ /* 0x002fea0003900000 */
[----:B------:R-:W1:Y:S02]  /*13df0*/  @!P2 SYNCS.PHASECHK.TRANS64 P2, [R13+URZ+0x2a850], R0 ;  /* 0x02a850000d00a5a7 */ /* 0x000e64000804007f */
[----:B-1----:R-:W-:Y:S05]  /*13e00*/  @!P2 BRA `(.L_x_940) ;  /* 0xfffffffc00eca947 */ /* 0x002fea000383ffff */
[----:B------:R-:W-:Y:S05]  /*13e10*/  BRA `(.L_x_939) ;  /* 0xffffff1400387947 */ /* 0x000fea000383ffff */
.L_x_957:
[----:B-1----:R-:W-:-:S04]  /*13e20*/  IMAD.U32 R11, RZ, RZ, UR56 ;  /* 0x00000038ff0b7e24 */ /* 0x002fc8000f8e00ff */
[----:B------:R1:W2:Y:S03]  /*13e30*/  SYNCS.PHASECHK.TRANS64.TRYWAIT P2, [R11+URZ+0x2a830], R10 ;  /* 0x02a8300a0b0075a7 */ /* 0x0002a6000804017f */
[----:B--2---:R-:W-:Y:S05]  /*13e40*/  @!P2 NANOSLEEP.SYNCS 0x989680 ;  /* 0x009896800000a95d */ /* 0x004fea0003900000 */
[----:B------:R-:W2:Y:S02]  /*13e50*/  @!P2 SYNCS.PHASECHK.TRANS64 P2, [R11+URZ+0x2a830], R10 ;  /* 0x02a8300a0b00a5a7 */ /* 0x000ea4000804007f */
[----:B--2---:R-:W-:Y:S05]  /*13e60*/  @!P2 BRA `(.L_x_957) ;  /* 0xfffffffc00eca947 */ /* 0x004fea000383ffff */
[----:B------:R-:W-:Y:S05]  /*13e70*/  BRA `(.L_x_956) ;  /* 0xffffff4000747947 */ /* 0x000fea000383ffff */
.L_x_961:
[----:B-1----:R-:W-:-:S04]  /*13e80*/  IMAD.U32 R11, RZ, RZ, UR11 ;  /* 0x0000000bff0b7e24 */ /* 0x002fc8000f8e00ff */
[----:B------:R1:W3:Y:S03]  /*13e90*/  SYNCS.PHASECHK.TRANS64.TRYWAIT P2, [R11+URZ+0x2a850], R0 ;  /* 0x02a850000b0075a7 */ /* 0x0002e6000804017f */
[----:B---3--:R-:W-:Y:S05]  /*13ea0*/  @!P2 NANOSLEEP.SYNCS 0x989680 ;  /* 0x009896800000a95d */ /* 0x008fea0003900000 */
[----:B------:R-:W3:Y:S02]  /*13eb0*/  @!P2 SYNCS.PHASECHK.TRANS64 P2, [R11+URZ+0x2a850], R0 ;  /* 0x02a850000b00a5a7 */ /* 0x000ee4000804007f */
[----:B---3--:R-:W-:Y:S05]  /*13ec0*/  @!P2 BRA `(.L_x_961) ;  /* 0xfffffffc00eca947 */ /* 0x008fea000383ffff */
[----:B------:R-:W-:Y:S05]  /*13ed0*/  BRA `(.L_x_960) ;  /* 0xffffff4800807947 */ /* 0x000fea000383ffff */
.L_x_967:
[----:B-1----:R-:W-:-:S04]  /*13ee0*/  IMAD.U32 R11, RZ, RZ, UR56 ;  /* 0x00000038ff0b7e24 */ /* 0x002fc8000f8e00ff */
[----:B------:R1:W2:Y:S03]  /*13ef0*/  SYNCS.PHASECHK.TRANS64.TRYWAIT P2, [R11+URZ+0x2a830], R10 ;  /* 0x02a8300a0b0075a7 */ /* 0x0002a6000804017f */
[----:B--2---:R-:W-:Y:S05]  /*13f00*/  @!P2 NANOSLEEP.SYNCS 0x989680 ;  /* 0x009896800000a95d */ /* 0x004fea0003900000 */
[----:B------:R-:W2:Y:S02]  /*13f10*/  @!P2 SYNCS.PHASECHK.TRANS64 P2, [R11+URZ+0x2a830], R10 ;  /* 0x02a8300a0b00a5a7 */ /* 0x000ea4000804007f */
[----:B--2---:R-:W-:Y:S05]  /*13f20*/  @!P2 BRA `(.L_x_967) ;  /* 0xfffffffc00eca947 */ /* 0x004fea000383ffff */
[----:B------:R-:W-:Y:S05]  /*13f30*/  BRA `(.L_x_966) ;  /* 0xffffff6000c07947 */ /* 0x000fea000383ffff */
.L_x_971:
[----:B-1----:R-:W-:-:S04]  /*13f40*/  IMAD.U32 R11, RZ, RZ, UR11 ;  /* 0x0000000bff0b7e24 */ /* 0x002fc8000f8e00ff */
[----:B------:R1:W3:Y:S03]  /*13f50*/  SYNCS.PHASECHK.TRANS64.TRYWAIT P2, [R11+URZ+0x2a850], R0 ;  /* 0x02a850000b0075a7 */ /* 0x0002e6000804017f */
[----:B---3--:R-:W-:Y:S05]  /*13f60*/  @!P2 NANOSLEEP.SYNCS 0x989680 ;  /* 0x009896800000a95d */ /* 0x008fea0003900000 */
[----:B------:R-:W3:Y:S02]  /*13f70*/  @!P2 SYNCS.PHASECHK.TRANS64 P2, [R11+URZ+0x2a850], R0 ;  /* 0x02a850000b00a5a7 */ /* 0x000ee4000804007f */
[----:B---3--:R-:W-:Y:S05]  /*13f80*/  @!P2 BRA `(.L_x_971) ;  /* 0xfffffffc00eca947 */ /* 0x008fea000383ffff */
[----:B------:R-:W-:Y:S05]  /*13f90*/  BRA `(.L_x_970) ;  /* 0xffffff6800cc7947 */ /* 0x000fea000383ffff */
.L_x_984:
[----:B-1----:R-:W-:-:S04]  /*13fa0*/  IMAD.U32 R0, RZ, RZ, UR5 ;  /* 0x00000005ff007e24 */ /* 0x002fc8000f8e00ff */
[----:B------:R1:W2:Y:S03]  /*13fb0*/  SYNCS.PHASECHK.TRANS64.TRYWAIT P0, [R0+URZ+0x2a850], R3 ;  /* 0x02a85003000075a7 */ /* 0x0002a6000800017f */
[----:B--2---:R-:W-:Y:S05]  /*13fc0*/  @!P0 NANOSLEEP.SYNCS 0x989680 ;  /* 0x009896800000895d */ /* 0x004fea0003900000 */
[----:B------:R-:W2:Y:S02]  /*13fd0*/  @!P0 SYNCS.PHASECHK.TRANS64 P0, [R0+URZ+0x2a850], R3 ;  /* 0x02a85003000085a7 */ /* 0x000ea4000800007f */
[----:B--2---:R-:W-:Y:S05]  /*13fe0*/  @!P0 BRA `(.L_x_984) ;  /* 0xfffffffc00ec8947 */ /* 0x004fea000383ffff */
[----:B------:R-:W-:Y:S05]  /*13ff0*/  BRA `(.L_x_983) ;  /* 0xffffff9800487947 */ /* 0x000fea000383ffff */
.L_x_1001:
[----:B------:R-:W-:Y:S02]  /*14000*/  IMAD.MOV.U32 R13, RZ, RZ, R0 ;  /* 0x000000ffff0d7224 */ /* 0x000fe400078e0000 */
[----:B------:R-:W-:Y:S02]  /*14010*/  IMAD.MOV.U32 R12, RZ, RZ, RZ ;  /* 0x000000ffff0c7224 */ /* 0x000fe400078e00ff */
[----:B------:R-:W-:Y:S02]  /*14020*/  IMAD.MOV.U32 R11, RZ, RZ, 0x1f ;  /* 0x0000001fff0b7424 */ /* 0x000fe400078e00ff */
[----:B------:R-:W-:-:S07]  /*14030*/  IMAD.MOV.U32 R15, RZ, RZ, -0x1 ;  /* 0xffffffffff0f7424 */ /* 0x000fce00078e00ff */
[----:B01----:R-:W-:Y:S05]  /*14040*/  WARPSYNC.COLLECTIVE R15, `(.L_x_1080) ;  /* 0x000000000f087348 */ /* 0x003fea0003c00000 */
[----:B------:R2:W3:Y:S02]  /*14050*/  SHFL.IDX P6, R14, R13, R12, R11 ;  /* 0x0000000c0d0e7389 */ /* 0x0004e400000c000b */
[----:B0123--:R-:W-:Y:S01]  /*14060*/  ENDCOLLECTIVE ;  /* 0x000000000000791b */ /* 0x00ffe20003800000 */
.L_x_1080:
[----:B------:R-:W-:Y:S05]  /*14070*/  BRA `(.L_x_1081) ;  /* 0xffffffc8001c7947 */ /* 0x000fea000383ffff */
.L_x_1003:
[----:B------:R-:W-:Y:S01]  /*14080*/  BSSY B0, `(.L_x_1082) ;  /* 0x0000006000007945 */ /* 0x000fe20003800000 */
[----:B------:R-:W-:-:S07]  /*14090*/  IMAD.MOV.U32 R15, RZ, RZ, -0x1 ;  /* 0xffffffffff0f7424 */ /* 0x000fce00078e00ff */
[----:B012---:R-:W-:Y:S05]  /*140a0*/  WARPSYNC.COLLECTIVE R15, `(.L_x_1083) ;  /* 0x000000000f0c7348 */ /* 0x007fea0003c00000 */
[----:B------:R-:W-:Y:S02]  /*140b0*/  ELECT P6, UR62, PT ;  /* 0x00000000003e782f */ /* 0x000fe400038c0000 */
[----:B------:R-:W-:Y:S01]  /*140c0*/  MOV R14, UR62 ;  /* 0x0000003e000e7c02 */ /* 0x000fe20008000f00 */
[----:B012---:R-:W-:Y:S10]  /*140d0*/  ENDCOLLECTIVE ;  /* 0x000000000000791b */ /* 0x007ff40003800000 */
.L_x_1083:
[----:B------:R-:W-:Y:S05]  /*140e0*/  BSYNC B0 ;  /* 0x0000000000007941 */ /* 0x000fea0003800000 */
.L_x_1082:
[----:B------:R-:W-:Y:S05]  /*140f0*/  BRA `(.L_x_1084) ;  /* 0xffffffc8001c7947 */ /* 0x000fea000383ffff */
.L_x_1005:
[----:B-1----:R-:W-:-:S04]  /*14100*/  IMAD.U32 R3, RZ, RZ, UR38 ;  /* 0x00000026ff037e24 */ /* 0x002fc8000f8e00ff */
[----:B------:R1:W2:Y:S03]  /*14110*/  SYNCS.PHASECHK.TRANS64.TRYWAIT P0, [R3+URZ+0x2a840], R0 ;  /* 0x02a84000030075a7 */ /* 0x0002a6000800017f */
[----:B--2---:R-:W-:Y:S05]  /*14120*/  @!P0 NANOSLEEP.SYNCS 0x989680 ;  /* 0x009896800000895d */ /* 0x004fea0003900000 */
[----:B------:R-:W2:Y:S02]  /*14130*/  @!P0 SYNCS.PHASECHK.TRANS64 P0, [R3+URZ+0x2a840], R0 ;  /* 0x02a84000030085a7 */ /* 0x000ea4000800007f */
[----:B--2---:R-:W-:Y:S05]  /*14140*/  @!P0 BRA `(.L_x_1005) ;  /* 0xfffffffc00ec8947 */ /* 0x004fea000383ffff */
[----:B------:R-:W-:Y:S05]  /*14150*/  BRA `(.L_x_1085) ;  /* 0xffffffc800747947 */ /* 0x000fea000383ffff */
.L_x_1008:
[----:B------:R-:W-:Y:S02]  /*14160*/  IMAD.MOV.U32 R13, RZ, RZ, R6 ;  /* 0x000000ffff0d7224 */ /* 0x000fe400078e0006 */
[----:B------:R-:W-:Y:S02]  /*14170*/  IMAD.MOV.U32 R12, RZ, RZ, RZ ;  /* 0x000000ffff0c7224 */ /* 0x000fe400078e00ff */
[----:B------:R-:W-:Y:S02]  /*14180*/  IMAD.MOV.U32 R11, RZ, RZ, 0x181f ;  /* 0x0000181fff0b7424 */ /* 0x000fe400078e00ff */
[----:B------:R-:W-:Y:S02]  /*14190*/  IMAD.MOV.U32 R15, RZ, RZ, -0x1 ;  /* 0xffffffffff0f7424 */ /* 0x000fe400078e00ff */
[----:B------:R-:W-:-:S07]  /*141a0*/  VIADD R4, R4, UR42 ;  /* 0x0000002a04047c36 */ /* 0x000fce0008000000 */
[----:B------:R-:W-:Y:S05]  /*141b0*/  WARPSYNC.COLLECTIVE R15, `(.L_x_1086) ;  /* 0x000000000f087348 */ /* 0x000fea0003c00000 */
[----:B------:R0:W1:Y:S02]  /*141c0*/  SHFL.IDX P6, R14, R13, R12, R11 ;  /* 0x0000000c0d0e7389 */ /* 0x00006400000c000b */
[----:B01----:R-:W-:Y:S01]  /*141d0*/  ENDCOLLECTIVE ;  /* 0x000000000000791b */ /* 0x003fe20003800000 */
.L_x_1086:
[----:B------:R-:W-:Y:S02]  /*141e0*/  IMAD.MOV.U32 R13, RZ, RZ, R0 ;  /* 0x000000ffff0d7224 */ /* 0x000fe400078e0000 */
[----:B------:R-:W-:-:S07]  /*141f0*/  IMAD.MOV.U32 R2, RZ, RZ, R14 ;  /* 0x000000ffff027224 */ /* 0x000fce00078e000e */
[----:B------:R-:W-:Y:S05]  /*14200*/  WARPSYNC.COLLECTIVE R15, `(.L_x_1087) ;  /* 0x000000000f087348 */ /* 0x000fea0003c00000 */
[----:B------:R0:W1:Y:S02]  /*14210*/  SHFL.IDX P6, R14, R13, R12, R11 ;  /* 0x0000000c0d0e7389 */ /* 0x00006400000c000b */
[----:B01----:R-:W-:Y:S01]  /*14220*/  ENDCOLLECTIVE ;  /* 0x000000000000791b */ /* 0x003fe20003800000 */
.L_x_1087:
[----:B------:R-:W-:Y:S01]  /*14230*/  ULDC UR4, c[0x0][0x288] ;  /* 0x0000a20000047ab9 */ /* 0x000fe20000000800 */
[----:B------:R-:W-:Y:S01]  /*14240*/  ULDC.64 UR6, c[0x0][0x208] ;  /* 0x0000820000067ab9 */ /* 0x000fe20000000a00 */
[----:B------:R-:W-:Y:S02]  /*14250*/  IMAD R5, R8, UR4, RZ ;  /* 0x0000000408057c24 */ /* 0x000fe4000f8e02ff */
[----:B------:R-:W-:-:S03]  /*14260*/  VIADD R8, R4, 0x10 ;  /* 0x0000001004087836 */ /* 0x000fc60000000000 */
[----:B------:R-:W-:Y:S01]  /*14270*/  ISETP.GE.AND P3, PT, R4, R5, PT ;  /* 0x000000050400720c */ /* 0x000fe20003f66270 */
[----:B------:R-:W-:Y:S02]  /*14280*/  IMAD.MOV.U32 R13, RZ, RZ, R6 ;  /* 0x000000ffff0d7224 */ /* 0x000fe400078e0006 */
[----:B------:R-:W-:-:S10]  /*14290*/  IMAD.MOV.U32 R12, RZ, RZ, 0x1 ;  /* 0x00000001ff0c7424 */ /* 0x000fd400078e00ff */
[----:B------:R-:W-:Y:S01]  /*142a0*/  @!P3 LEA R21, R7, UR38, 0x1 ;  /* 0x000000260715bc11 */ /* 0x000fe2000f8e08ff */
[----:B------:R-:W-:-:S05]  /*142b0*/  IMAD.MOV.U32 R3, RZ, RZ, R14 ;  /* 0x000000ffff037224 */ /* 0x000fca00078e000e */
[----:B------:R-:W-:-:S04]  /*142c0*/  LOP3.LUT R3, R3, R2, RZ, 0x3c, !PT ;  /* 0x0000000203037212 */ /* 0x000fc800078e3cff */
[----:B------:R-:W-:-:S04]  /*142d0*/  LOP3.LUT R2, R3, R2, RZ, 0x3c, !PT ;  /* 0x0000000203027212 */ /* 0x000fc800078e3cff */
[----:B------:R-:W-:-:S03]  /*142e0*/  LOP3.LUT R3, R3, R2, RZ, 0x3c, !PT ;  /* 0x0000000203037212 */ /* 0x000fc600078e3cff */
[----:B------:R-:W-:-:S05]  /*142f0*/  @!P3 IMAD.WIDE.U32 R2, R10, 0x2, R2 ;  /* 0x000000020a02b825 */ /* 0x000fca00078e0002 */
[----:B------:R-:W-:Y:S01]  /*14300*/  @!PT LDS RZ, [RZ] ;  /* 0x00000000fffff984 */ /* 0x000fe20000000800 */
[----:B------:R-:W-:Y:S01]  /*14310*/  @!PT LDS RZ, [RZ] ;  /* 0x00000000fffff984 */ /* 0x000fe20000000800 */
[----:B------:R-:W-:Y:S01]  /*14320*/  @!PT LDS RZ, [RZ] ;  /* 0x00000000fffff984 */ /* 0x000fe20000000800 */
[----:B------:R0:W-:Y:S04]  /*14330*/  @!P3 LDGSTS.E.BYPASS.LTC128B.128 [R21+0xc400], desc[UR6][R2.64], !P2 ;  /* 0x0c4000000215bfae */ /* 0x0001e8000d101d46 */
[----:B------:R0:W-:Y:S04]  /*14340*/  @!P3 LDGSTS.E.BYPASS.LTC128B.128 [R21+0x10400], desc[UR6][R2.64+0x80], !P0 ;  /* 0x104000800215bfae */ /* 0x0001e8000c101d46 */
[----:B------:R0:W-:Y:S01]  /*14350*/  @!P3 LDGSTS.E.BYPASS.LTC128B.128 [R21+0x14400], desc[UR6][R2.64+0x100], !P1 ;  /* 0x144001000215bfae */ /* 0x0001e2000c901d46 */
[----:B------:R-:W-:-:S13]  /*14360*/  ISETP.GE.AND P3, PT, R8, R5, PT ;  /* 0x000000050800720c */ /* 0x000fda0003f66270 */
[----:B0-----:R-:W-:Y:S05]  /*14370*/  WARPSYNC.COLLECTIVE R15, `(.L_x_1088) ;  /* 0x000000000f087348 */ /* 0x001fea0003c00000 */
[----:B------:R1:W2:Y:S02]  /*14380*/  SHFL.IDX P6, R14, R13, R12, R11 ;  /* 0x0000000c0d0e7389 */ /* 0x0002a400000c000b */
[----:B012---:R-:W-:Y:S01]  /*14390*/  ENDCOLLECTIVE ;  /* 0x000000000000791b */ /* 0x007fe20003800000 */
.L_x_1088:
[----:B------:R-:W-:Y:S01]  /*143a0*/  VIADD R2, R4, 0x20 ;  /* 0x0000002004027836 */ /* 0x000fe20000000000 */
[----:B------:R-:W-:Y:S01]  /*143b0*/  @!P3 LEA R20, R7, UR38, 0x1 ;  /* 0x000000260714bc11 */ /* 0x000fe2000f8e08ff */
[----:B------:R-:W-:Y:S02]  /*143c0*/  IMAD.MOV.U32 R13, RZ, RZ, R0 ;  /* 0x000000ffff0d7224 */ /* 0x000fe400078e0000 */
[----:B------:R-:W-:-:S07]  /*143d0*/  IMAD.MOV.U32 R8, RZ, RZ, R14 ;  /* 0x000000ffff087224 */ /* 0x000fce00078e000e */
[----:B------:R-:W-:Y:S05]  /*143e0*/  WARPSYNC.COLLECTIVE R15, `(.L_x_1089) ;  /* 0x000000000f087348 */ /* 0x000fea0003c00000 */
[----:B------:R0:W1:Y:S02]  /*143f0*/  SHFL.IDX P6, R14, R13, R12, R11 ;  /* 0x0000000c0d0e7389 */ /* 0x00006400000c000b */
[----:B01----:R-:W-:Y:S01]  /*14400*/  ENDCOLLECTIVE ;  /* 0x000000000000791b */ /* 0x003fe20003800000 */
.L_x_1089:
[----:B------:R-:W-:Y:S01]  /*14410*/  ULDC.64 UR4, c[0x0][0x208] ;  /* 0x0000820000047ab9 */ /* 0x000fe20000000a00 */
[----:B------:R-:W-:Y:S02]  /*14420*/  IMAD.MOV.U32 R9, RZ, RZ, R8 ;  /* 0x000000ffff097224 */ /* 0x000fe400078e0008 */
[----:B------:R-:W-:Y:S02]  /*14430*/  IMAD.MOV.U32 R13, RZ, RZ, R6 ;  /* 0x000000ffff0d7224 */ /* 0x000fe400078e0006 */
[----:B------:R-:W-:Y:S02]  /*14440*/  IMAD.MOV.U32 R12, RZ, RZ, 0x2 ;  /* 0x00000002ff0c7424 */ /* 0x000fe400078e00ff */
[----:B------:R-:W-:-:S04]  /*14450*/  IMAD.MOV.U32 R8, RZ, RZ, R14 ;  /* 0x000000ffff087224 */ /* 0x000fc800078e000e */
        /* <DEDUP_REMOVED lines=11> */
.L_x_1090:
[----:B------:R-:W-:Y:S01]  /*14510*/  VIADD R8, R4, 0x30 ;  /* 0x0000003004087836 */ /* 0x000fe20000000000 */
[----:B------:R-:W-:Y:S01]  /*14520*/  @!P3 LEA R21, R7, UR38, 0x1 ;  /* 0x000000260715bc11 */ /* 0x000fe2000f8e08ff */
[----:B------:R-:W-:Y:S02]  /*14530*/  IMAD.MOV.U32 R13, RZ, RZ, R0 ;  /* 0x000000ffff0d7224 */ /* 0x000fe400078e0000 */
[----:B------:R-:W-:-:S07]  /*14540*/  IMAD.MOV.U32 R2, RZ, RZ, R14 ;  /* 0x000000ffff027224 */ /* 0x000fce00078e000e */
[----:B------:R-:W-:Y:S05]  /*14550*/  WARPSYNC.COLLECTIVE R15, `(.L_x_1091) ;  /* 0x000000000f087348 */ /* 0x000fea0003c00000 */
[----:B------:R0:W1:Y:S02]  /*14560*/  SHFL.IDX P6, R14, R13, R12, R11 ;  /* 0x0000000c0d0e7389 */ /* 0x00006400000c000b */
[----:B01----:R-:W-:Y:S01]  /*14570*/  ENDCOLLECTIVE ;  /* 0x000000000000791b */ /* 0x003fe20003800000 */
.L_x_1091:
        /* <DEDUP_REMOVED lines=16> */
.L_x_1092:
[----:B------:R-:W-:Y:S01]  /*14680*/  VIADD R2, R4, 0x40 ;  /* 0x0000004004027836 */ /* 0x000fe20000000000 */
[----:B------:R-:W-:Y:S01]  /*14690*/  @!P3 LEA R20, R7, UR38, 0x1 ;  /* 0x000000260714bc11 */ /* 0x000fe2000f8e08ff */
[----:B------:R-:W-:Y:S02]  /*146a0*/  IMAD.MOV.U32 R13, RZ, RZ, R0 ;  /* 0x000000ffff0d7224 */ /* 0x000fe400078e0000 */
[----:B------:R-:W-:-:S07]  /*146b0*/  IMAD.MOV.U32 R8, RZ, RZ, R14 ;  /* 0x000000ffff087224 */ /* 0x000fce00078e000e */
[----:B------:R-:W-:Y:S05]  /*146c0*/  WARPSYNC.COLLECTIVE R15, `(.L_x_1093) ;  /* 0x000000000f087348 */ /* 0x000fea0003c00000 */
[----:B------:R0:W1:Y:S02]  /*146d0*/  SHFL.IDX P6, R14, R13, R12, R11 ;  /* 0x0000000c0d0e7389 */ /* 0x00006400000c000b */
[----:B01----:R-:W-:Y:S01]  /*146e0*/  ENDCOLLECTIVE ;  /* 0x000000000000791b */ /* 0x003fe20003800000 */
.L_x_1093:
        /* <DEDUP_REMOVED lines=16> */
.L_x_1094:
[----:B------:R-:W-:Y:S01]  /*147f0*/  VIADD R8, R4, 0x50 ;  /* 0x0000005004087836 */ /* 0x000fe20000000000 */
[----:B------:R-:W-:Y:S01]  /*14800*/  @!P3 LEA R21, R7, UR38, 0x1 ;  /* 0x000000260715bc11 */ /* 0x000fe2000f8e08ff */
[----:B------:R-:W-:Y:S02]  /*14810*/  IMAD.MOV.U32 R13, RZ, RZ, R0 ;  /* 0x000000ffff0d7224 */ /* 0x000fe400078e0000 */
[----:B------:R-:W-:-:S07]  /*14820*/  IMAD.MOV.U32 R2, RZ, RZ, R14 ;  /* 0x000000ffff027224 */ /* 0x000fce00078e000e */
[----:B------:R-:W-:Y:S05]  /*14830*/  WARPSYNC.COLLECTIVE R15, `(.L_x_1095) ;  /* 0x000000000f087348 */ /* 0x000fea0003c00000 */
[----:B------:R0:W1:Y:S02]  /*14840*/  SHFL.IDX P6, R14, R13, R12, R11 ;  /* 0x0000000c0d0e7389 */ /* 0x00006400000c000b */
[----:B01----:R-:W-:Y:S01]  /*14850*/  ENDCOLLECTIVE ;  /* 0x000000000000791b */ /* 0x003fe20003800000 */
.L_x_1095:
        /* <DEDUP_REMOVED lines=16> */
.L_x_1096:
[----:B------:R-:W-:Y:S01]  /*14960*/  VIADD R2, R4, 0x60 ;  /* 0x0000006004027836 */ /* 0x000fe20000000000 */
[----:B------:R-:W-:Y:S01]  /*14970*/  @!P3 LEA R20, R7, UR38, 0x1 ;  /* 0x000000260714bc11 */ /* 0x000fe2000f8e08ff */
[----:B------:R-:W-:Y:S02]  /*14980*/  IMAD.MOV.U32 R13, RZ, RZ, R0 ;  /* 0x000000ffff0d7224 */ /* 0x000fe400078e0000 */
[----:B------:R-:W-:-:S07]  /*14990*/  IMAD.MOV.U32 R8, RZ, RZ, R14 ;  /* 0x000000ffff087224 */ /* 0x000fce00078e000e */
[----:B------:R-:W-:Y:S05]  /*149a0*/  WARPSYNC.COLLECTIVE R15, `(.L_x_1097) ;  /* 0x000000000f087348 */ /* 0x000fea0003c00000 */
[----:B------:R0:W1:Y:S02]  /*149b0*/  SHFL.IDX P6, R14, R13, R12, R11 ;  /* 0x0000000c0d0e7389 */ /* 0x00006400000c000b */
[----:B01----:R-:W-:Y:S01]  /*149c0*/  ENDCOLLECTIVE ;  /* 0x000000000000791b */ /* 0x003fe20003800000 */
.L_x_1097:
        /* <DEDUP_REMOVED lines=16> */
.L_x_1098:
[----:B------:R-:W-:Y:S01]  /*14ad0*/  @!P3 LEA R21, R7, UR38, 0x1 ;  /* 0x000000260715bc11 */ /* 0x000fe2000f8e08ff */
[----:B------:R-:W-:Y:S02]  /*14ae0*/  IMAD.MOV.U32 R13, RZ, RZ, R0 ;  /* 0x000000ffff0d7224 */ /* 0x000fe400078e0000 */
[----:B------:R-:W-:-:S07]  /*14af0*/  IMAD.MOV.U32 R2, RZ, RZ, R14 ;  /* 0x000000ffff027224 */ /* 0x000fce00078e000e */
[----:B------:R-:W-:Y:S05]  /*14b00*/  WARPSYNC.COLLECTIVE R15, `(.L_x_1099) ;  /* 0x000000000f087348 */ /* 0x000fea0003c00000 */
[----:B------:R0:W1:Y:S02]  /*14b10*/  SHFL.IDX P6, R14, R13, R12, R11 ;  /* 0x0000000c0d0e7389 */ /* 0x00006400000c000b */
[----:B01----:R-:W-:Y:S01]  /*14b20*/  ENDCOLLECTIVE ;  /* 0x000000000000791b */ /* 0x003fe20003800000 */
.L_x_1099:
        /* <DEDUP_REMOVED lines=11> */
[----:B------:R0:W-:Y:S02]  /*14be0*/  @!P3 LDGSTS.E.BYPASS.LTC128B.128 [R21+0x17400], desc[UR4][R2.64+0x100], !P1 ;  /* 0x174001000215bfae */ /* 0x0001e4000c901d44 */
[----:B0-----:R-:W-:Y:S05]  /*14bf0*/  WARPSYNC.COLLECTIVE R15, `(.L_x_1100) ;  /* 0x000000000f087348 */ /* 0x001fea0003c00000 */
[----:B------:R1:W2:Y:S02]  /*14c00*/  SHFL.IDX P6, R14, R13, R12, R11 ;  /* 0x0000000c0d0e7389 */ /* 0x0002a400000c000b */
[----:B012---:R-:W-:Y:S01]  /*14c10*/  ENDCOLLECTIVE ;  /* 0x000000000000791b */ /* 0x007fe20003800000 */
.L_x_1100:
[----:B------:R-:W-:Y:S02]  /*14c20*/  IMAD.MOV.U32 R13, RZ, RZ, R0 ;  /* 0x000000ffff0d7224 */ /* 0x000fe400078e0000 */
[----:B------:R-:W-:-:S07]  /*14c30*/  IMAD.MOV.U32 R8, RZ, RZ, R14 ;  /* 0x000000ffff087224 */ /* 0x000fce00078e000e */
[----:B------:R-:W-:Y:S05]  /*14c40*/  WARPSYNC.COLLECTIVE R15, `(.L_x_1101) ;  /* 0x000000000f087348 */ /* 0x000fea0003c00000 */
[----:B------:R0:W1:Y:S02]  /*14c50*/  SHFL.IDX P6, R14, R13, R12, R11 ;  /* 0x0000000c0d0e7389 */ /* 0x00006400000c000b */
[----:B01----:R-:W-:Y:S01]  /*14c60*/  ENDCOLLECTIVE ;  /* 0x000000000000791b */ /* 0x003fe20003800000 */
.L_x_1101:
[----:B------:R-:W-:Y:S05]  /*14c70*/  BRA `(.L_x_1102) ;  /* 0xffffffc800d07947 */ /* 0x000fea000383ffff */
.L_x_1011:
[----:B-1----:R-:W-:-:S04]  /*14c80*/  IMAD.U32 R3, RZ, RZ, UR38 ;  /* 0x00000026ff037e24 */ /* 0x002fc8000f8e00ff */
[----:B------:R1:W2:Y:S03]  /*14c90*/  SYNCS.PHASECHK.TRANS64.TRYWAIT P0, [R3+URZ+0x2a820], R0 ;  /* 0x02a82000030075a7 */ /* 0x0002a6000800017f */
[----:B--2---:R-:W-:Y:S05]  /*14ca0*/  @!P0 NANOSLEEP.SYNCS 0x989680 ;  /* 0x009896800000895d */ /* 0x004fea0003900000 */
[----:B------:R-:W2:Y:S02]  /*14cb0*/  @!P0 SYNCS.PHASECHK.TRANS64 P0, [R3+URZ+0x2a820], R0 ;  /* 0x02a82000030085a7 */ /* 0x000ea4000800007f */
[----:B--2---:R-:W-:Y:S05]  /*14cc0*/  @!P0 BRA `(.L_x_1011) ;  /* 0xfffffffc00ec8947 */ /* 0x004fea000383ffff */
[----:B------:R-:W-:Y:S05]  /*14cd0*/  BRA `(.L_x_1103) ;  /* 0xffffffcc002c7947 */ /* 0x000fea000383ffff */
.L_x_1018:
[----:B-1----:R-:W-:-:S04]  /*14ce0*/  IMAD.U32 R3, RZ, RZ, UR38 ;  /* 0x00000026ff037e24 */ /* 0x002fc8000f8e00ff */
[----:B------:R1:W2:Y:S03]  /*14cf0*/  SYNCS.PHASECHK.TRANS64.TRYWAIT P0, [R3+URZ+0x2a848], R2 ;  /* 0x02a84802030075a7 */ /* 0x0002a6000800017f */
[----:B--2---:R-:W-:Y:S05]  /*14d00*/  @!P0 NANOSLEEP.SYNCS 0x989680 ;  /* 0x009896800000895d */ /* 0x004fea0003900000 */
[----:B------:R-:W2:Y:S02]  /*14d10*/  @!P0 SYNCS.PHASECHK.TRANS64 P0, [R3+URZ+0x2a848], R2 ;  /* 0x02a84802030085a7 */ /* 0x000ea4000800007f */
[----:B--2---:R-:W-:Y:S05]  /*14d20*/  @!P0 BRA `(.L_x_1018) ;  /* 0xfffffffc00ec8947 */ /* 0x004fea000383ffff */
[----:B------:R-:W-:Y:S05]  /*14d30*/  BRA `(.L_x_1104) ;  /* 0xffffffd000147947 */ /* 0x000fea000383ffff */
.L_x_1025:
[----:B0-----:R-:W-:-:S04]  /*14d40*/  IMAD.U32 R3, RZ, RZ, UR38 ;  /* 0x00000026ff037e24 */ /* 0x001fc8000f8e00ff */
[----:B------:R0:W1:Y:S03]  /*14d50*/  SYNCS.PHASECHK.TRANS64.TRYWAIT P0, [R3+URZ+0x2a860], R2 ;  /* 0x02a86002030075a7 */ /* 0x000066000800017f */
[----:B-1----:R-:W-:Y:S05]  /*14d60*/  @!P0 NANOSLEEP.SYNCS 0x989680 ;  /* 0x009896800000895d */ /* 0x002fea0003900000 */
[----:B------:R-:W1:Y:S02]  /*14d70*/  @!P0 SYNCS.PHASECHK.TRANS64 P0, [R3+URZ+0x2a860], R2 ;  /* 0x02a86002030085a7 */ /* 0x000e64000800007f */
[----:B-1----:R-:W-:Y:S05]  /*14d80*/  @!P0 BRA `(.L_x_1025) ;  /* 0xfffffffc00ec8947 */ /* 0x002fea000383ffff */
[----:B------:R-:W-:Y:S05]  /*14d90*/  BRA `(.L_x_1105) ;  /* 0xffffffd000e87947 */ /* 0x000fea000383ffff */
.L_x_1034:
[----:B-1----:R-:W-:-:S04]  /*14da0*/  IMAD.U32 R3, RZ, RZ, UR38 ;  /* 0x00000026ff037e24 */ /* 0x002fc8000f8e00ff */
[----:B------:R1:W2:Y:S03]  /*14db0*/  SYNCS.PHASECHK.TRANS64.TRYWAIT P0, [R3+URZ+0x2a840], R2 ;  /* 0x02a84002030075a7 */ /* 0x0002a6000800017f */
[----:B--2---:R-:W-:Y:S05]  /*14dc0*/  @!P0 NANOSLEEP.SYNCS 0x989680 ;  /* 0x009896800000895d */ /* 0x004fea0003900000 */
[----:B------:R-:W2:Y:S02]  /*14dd0*/  @!P0 SYNCS.PHASECHK.TRANS64 P0, [R3+URZ+0x2a840], R2 ;  /* 0x02a84002030085a7 */ /* 0x000ea4000800007f */
[----:B--2---:R-:W-:Y:S05]  /*14de0*/  @!P0 BRA `(.L_x_1034) ;  /* 0xfffffffc00ec8947 */ /* 0x004fea000383ffff */
[----:B------:R-:W-:Y:S05]  /*14df0*/  BRA `(.L_x_1106) ;  /* 0xffffffd8000c7947 */ /* 0x000fea000383ffff */
.L_x_1041:
[----:B0-----:R-:W-:-:S04]  /*14e00*/  IMAD.U32 R3, RZ, RZ, UR38 ;  /* 0x00000026ff037e24 */ /* 0x001fc8000f8e00ff */
[----:B------:R0:W1:Y:S03]  /*14e10*/  SYNCS.PHASECHK.TRANS64.TRYWAIT P0, [R3+URZ+0x2a868], R2 ;  /* 0x02a86802030075a7 */ /* 0x000066000800017f */
[----:B-1----:R-:W-:Y:S05]  /*14e20*/  @!P0 NANOSLEEP.SYNCS 0x989680 ;  /* 0x009896800000895d */ /* 0x002fea0003900000 */
[----:B------:R-:W1:Y:S02]  /*14e30*/  @!P0 SYNCS.PHASECHK.TRANS64 P0, [R3+URZ+0x2a868], R2 ;  /* 0x02a86802030085a7 */ /* 0x000e64000800007f */
[----:B-1----:R-:W-:Y:S05]  /*14e40*/  @!P0 BRA `(.L_x_1041) ;  /* 0xfffffffc00ec8947 */ /* 0x002fea000383ffff */
[----:B------:R-:W-:Y:S05]  /*14e50*/  BRA `(.L_x_1107) ;  /* 0xffffffd800e07947 */ /* 0x000fea000383ffff */
.L_x_1050:
[----:B-1----:R-:W-:-:S04]  /*14e60*/  IMAD.U32 R3, RZ, RZ, UR38 ;  /* 0x00000026ff037e24 */ /* 0x002fc8000f8e00ff */
[----:B------:R1:W2:Y:S03]  /*14e70*/  SYNCS.PHASECHK.TRANS64.TRYWAIT P0, [R3+URZ+0x2a848], R2 ;  /* 0x02a84802030075a7 */ /* 0x0002a6000800017f */
[----:B--2---:R-:W-:Y:S05]  /*14e80*/  @!P0 NANOSLEEP.SYNCS 0x989680 ;  /* 0x009896800000895d */ /* 0x004fea0003900000 */
[----:B------:R-:W2:Y:S02]  /*14e90*/  @!P0 SYNCS.PHASECHK.TRANS64 P0, [R3+URZ+0x2a848], R2 ;  /* 0x02a84802030085a7 */ /* 0x000ea4000800007f */
[----:B--2---:R-:W-:Y:S05]  /*14ea0*/  @!P0 BRA `(.L_x_1050) ;  /* 0xfffffffc00ec8947 */ /* 0x004fea000383ffff */
[----:B------:R-:W-:Y:S05]  /*14eb0*/  BRA `(.L_x_1108) ;  /* 0xffffffe0001c7947 */ /* 0x000fea000383ffff */
.L_x_1057:
[----:B0-----:R-:W-:-:S04]  /*14ec0*/  IMAD.U32 R3, RZ, RZ, UR38 ;  /* 0x00000026ff037e24 */ /* 0x001fc8000f8e00ff */
[----:B------:R0:W1:Y:S03]  /*14ed0*/  SYNCS.PHASECHK.TRANS64.TRYWAIT P0, [R3+URZ+0x2a860], R2 ;  /* 0x02a86002030075a7 */ /* 0x000066000800017f */
[----:B-1----:R-:W-:Y:S05]  /*14ee0*/  @!P0 NANOSLEEP.SYNCS 0x989680 ;  /* 0x009896800000895d */ /* 0x002fea0003900000 */
[----:B------:R-:W1:Y:S02]  /*14ef0*/  @!P0 SYNCS.PHASECHK.TRANS64 P0, [R3+URZ+0x2a860], R2 ;  /* 0x02a86002030085a7 */ /* 0x000e64000800007f */
[----:B-1----:R-:W-:Y:S05]  /*14f00*/  @!P0 BRA `(.L_x_1057) ;  /* 0xfffffffc00ec8947 */ /* 0x002fea000383ffff */
[----:B------:R-:W-:Y:S05]  /*14f10*/  BRA `(.L_x_1109) ;  /* 0xffffffe000ec7947 */ /* 0x000fea000383ffff */
.L_x_1065:
[----:B-1----:R1:W2:Y:S02]  /*14f20*/  SYNCS.PHASECHK.TRANS64.TRYWAIT P0, [R3+URZ+0x2a860], R2 ;  /* 0x02a86002030075a7 */ /* 0x0022a4000800017f */
[----:B--2---:R-:W-:Y:S05]  /*14f30*/  @!P0 NANOSLEEP.SYNCS 0x989680 ;  /* 0x009896800000895d */ /* 0x004fea0003900000 */
[----:B------:R-:W2:Y:S02]  /*14f40*/  @!P0 SYNCS.PHASECHK.TRANS64 P0, [R3+URZ+0x2a860], R2 ;  /* 0x02a86002030085a7 */ /* 0x000ea4000800007f */
[----:B--2---:R-:W-:Y:S05]  /*14f50*/  @!P0 BRA `(.L_x_1065) ;  /* 0xfffffffc00f08947 */ /* 0x004fea000383ffff */
[----:B------:R-:W-:Y:S05]  /*14f60*/  BRA `(.L_x_1110) ;  /* 0xffffffe400b87947 */ /* 0x000fea000383ffff */
.L_x_1070:
[----:B0-----:R0:W1:Y:S02]  /*14f70*/  SYNCS.PHASECHK.TRANS64.TRYWAIT P0, [R2+URZ+0x2a820], R3 ;  /* 0x02a82003020075a7 */ /* 0x001064000800017f */
[----:B-1----:R-:W-:Y:S05]  /*14f80*/  @!P0 NANOSLEEP.SYNCS 0x989680 ;  /* 0x009896800000895d */ /* 0x002fea0003900000 */
[----:B------:R-:W1:Y:S02]  /*14f90*/  @!P0 SYNCS.PHASECHK.TRANS64 P0, [R2+URZ+0x2a820], R3 ;  /* 0x02a82003020085a7 */ /* 0x000e64000800007f */
[----:B-1----:R-:W-:Y:S05]  /*14fa0*/  @!P0 BRA `(.L_x_1070) ;  /* 0xfffffffc00f08947 */ /* 0x002fea000383ffff */
[----:B------:R-:W-:Y:S05]  /*14fb0*/  BRA `(.L_x_1111) ;  /* 0xffffffe800887947 */ /* 0x000fea000383ffff */
.L_x_1071:
        /* <DEDUP_REMOVED lines=11> */
.L_x_1113:
[----:B------:R-:W-:Y:S05]  /*15070*/  BSYNC B0 ;  /* 0x0000000000007941 */ /* 0x000fea0003800000 */
.L_x_1112:
[----:B------:R-:W-:Y:S05]  /*15080*/  BRA `(.L_x_1114) ;  /* 0xffffffe8006c7947 */ /* 0x000fea000383ffff */
.L_x_1072:
[----:B------:R-:W-:Y:S01]  /*15090*/  BSSY B0, `(.L_x_1115) ;  /* 0x0000006000007945 */ /* 0x000fe20003800000 */
[----:B------:R-:W-:-:S07]  /*150a0*/  IMAD.MOV.U32 R15, RZ, RZ, -0x1 ;  /* 0xffffffffff0f7424 */ /* 0x000fce00078e00ff */
[----:B0-----:R-:W-:Y:S05]  /*150b0*/  WARPSYNC.COLLECTIVE R15, `(.L_x_1116) ;  /* 0x000000000f0c7348 */ /* 0x001fea0003c00000 */
[----:B------:R-:W-:Y:S02]  /*150c0*/  ELECT P6, UR62, PT ;  /* 0x00000000003e782f */ /* 0x000fe400038c0000 */
[----:B------:R-:W-:Y:S01]  /*150d0*/  MOV R14, UR62 ;  /* 0x0000003e000e7c02 */ /* 0x000fe20008000f00 */
[----:B0-----:R-:W-:Y:S10]  /*150e0*/  ENDCOLLECTIVE ;  /* 0x000000000000791b */ /* 0x001ff40003800000 */
.L_x_1116:
[----:B------:R-:W-:Y:S05]  /*150f0*/  BSYNC B0 ;  /* 0x0000000000007941 */ /* 0x000fea0003800000 */
.L_x_1115:
[----:B------:R-:W-:Y:S05]  /*15100*/  BRA `(.L_x_1117) ;  /* 0xffffffe800607947 */ /* 0x000fea000383ffff */
.L_x_1074:
[----:B0-----:R0:W1:Y:S02]  /*15110*/  SYNCS.PHASECHK.TRANS64.TRYWAIT P0, [R6+URZ], R5 ;  /* 0x00000005060075a7 */ /* 0x001064000800017f */
[----:B-1----:R-:W-:Y:S05]  /*15120*/  @!P0 NANOSLEEP.SYNCS 0x989680 ;  /* 0x009896800000895d */ /* 0x002fea0003900000 */
[----:B------:R-:W1:Y:S02]  /*15130*/  @!P0 SYNCS.PHASECHK.TRANS64 P0, [R6+URZ], R5 ;  /* 0x00000005060085a7 */ /* 0x000e64000800007f */
[----:B-1----:R-:W-:Y:S05]  /*15140*/  @!P0 BRA `(.L_x_1074) ;  /* 0xfffffffc00f08947 */ /* 0x002fea000383ffff */
[----:B------:R-:W-:Y:S05]  /*15150*/  BRA `(.L_x_1118) ;  /* 0xffffffe800947947 */ /* 0x000fea000383ffff */
.L_x_1075:
[----:B-1----:R1:W2:Y:S02]  /*15160*/  SYNCS.PHASECHK.TRANS64.TRYWAIT P0, [R3+URZ], R4 ;  /* 0x00000004030075a7 */ /* 0x0022a4000800017f */
[----:B--2---:R-:W-:Y:S05]  /*15170*/  @!P0 NANOSLEEP.SYNCS 0x989680 ;  /* 0x009896800000895d */ /* 0x004fea0003900000 */
[----:B------:R-:W2:Y:S02]  /*15180*/  @!P0 SYNCS.PHASECHK.TRANS64 P0, [R3+URZ], R4 ;  /* 0x00000004030085a7 */ /* 0x000ea4000800007f */
[----:B--2---:R-:W-:Y:S05]  /*15190*/  @!P0 BRA `(.L_x_1075) ;  /* 0xfffffffc00f08947 */ /* 0x004fea000383ffff */
[----:B------:R-:W-:Y:S05]  /*151a0*/  BRA `(.L_x_1119) ;  /* 0xffffffe800887947 */ /* 0x000fea000383ffff */
.L_x_1077:
[----:B-1----:R1:W2:Y:S02]  /*151b0*/  SYNCS.PHASECHK.TRANS64.TRYWAIT P0, [R0+URZ], R5 ;  /* 0x00000005000075a7 */ /* 0x0022a4000800017f */
[----:B--2---:R-:W-:Y:S05]  /*151c0*/  @!P0 NANOSLEEP.SYNCS 0x989680 ;  /* 0x009896800000895d */ /* 0x004fea0003900000 */
[----:B------:R-:W2:Y:S02]  /*151d0*/  @!P0 SYNCS.PHASECHK.TRANS64 P0, [R0+URZ], R5 ;  /* 0x00000005000085a7 */ /* 0x000ea4000800007f */
[----:B--2---:R-:W-:Y:S05]  /*151e0*/  @!P0 BRA `(.L_x_1077) ;  /* 0xfffffffc00f08947 */ /* 0x004fea000383ffff */
[----:B------:R-:W-:Y:S05]  /*151f0*/  BRA `(.L_x_1120) ;  /* 0xffffffe8008c7947 */ /* 0x000fea000383ffff */
.L_x_1121:
        /* <DEDUP_REMOVED lines=16> */
.L_x_15161:


//--------------------- .text._ZN7cutlass13device_kernelIN5flash11enable_sm90INS1_16FlashAttnFwdSm90INS1_25CollectiveMainloopFwdSm90ILi2EN4cute5tupleIJNS5_1CILi1EEES8_S8_EEENS6_IJNS7_ILi128EEENS7_ILi96EEENS7_ILi192EEEEEELi128ENS_6half_tEfNS_4arch4Sm90ELb0ELb1ELb1ELb1ELb0ELb0ELb0ELb1ELb1ELb1ELb1ELb0EEENS1_21CollectiveEpilogueFwdINS6_IJSA_SA_SB_EEES9_SE_SG_Li256ELb1ELb1ELb1ELb0EEENS1_36VarlenDynamicPersistentTileSchedulerILi128ELi96ELi256ELi128ELb1ELb1ELb1ELb1ELb0ELb1EEEEEEEEEvNT_6ParamsE --------------------------
	.section	.text._ZN7cutlass13device_kernelIN5flash11enable_sm90INS1_16FlashAttnFwdSm90INS1_25CollectiveMainloopFwdSm90ILi2EN4cute5tupleIJNS5_1CILi1EEES8_S8_EEENS6_IJNS7_ILi128EEENS7_ILi96EEENS7_ILi192EEEEEELi128ENS_6half_tEfNS_4arch4Sm90ELb0ELb1ELb1ELb1ELb0ELb0ELb0ELb1ELb1ELb1ELb1ELb0EEENS1_21CollectiveEpilogueFwdINS6_IJSA_SA_SB_EEES9_SE_SG_Li256ELb1ELb1ELb1ELb0EEENS1_36VarlenDynamicPersistentTileSchedulerILi128ELi96ELi256ELi128ELb1ELb1ELb1ELb1ELb0ELb1EEEEEEEEEvNT_6ParamsE,"ax",@progbits
	.align	128
.text._ZN7cutlass13device_kernelIN5flash11enable_sm90INS1_16FlashAttnFwdSm90INS1_25CollectiveMainloopFwdSm90ILi2EN4cute5tupleIJNS5_1CILi1EEES8_S8_EEENS6_IJNS7_ILi128EEENS7_ILi96EEENS7_ILi192EEEEEELi128ENS_6half_tEfNS_4arch4Sm90ELb0ELb1ELb1ELb1ELb0ELb0ELb0ELb1ELb1ELb1ELb1ELb0EEENS1_21CollectiveEpilogueFwdINS6_IJSA_SA_SB_EEES9_SE_SG_Li256ELb1ELb1ELb1ELb0EEENS1_36VarlenDynamicPersistentTileSchedulerILi128ELi96ELi256ELi128ELb1ELb1ELb1ELb1ELb0ELb1EEEEEEEEEvNT_6ParamsE:
        .type           _ZN7cutlass13device_kernelIN5flash11enable_sm90INS1_16FlashAttnFwdSm90INS1_25CollectiveMainloopFwdSm90ILi2EN4cute5tupleIJNS5_1CILi1EEES8_S8_EEENS6_IJNS7_ILi128EEENS7_ILi96EEENS7_ILi192EEEEEELi128ENS_6half_tEfNS_4arch4Sm90ELb0ELb1ELb1ELb1ELb0ELb0ELb0ELb1ELb1ELb1ELb1ELb0EEENS1_21CollectiveEpilogueFwdINS6_IJSA_SA_SB_EEES9_SE_SG_Li256ELb1ELb1ELb1ELb0EEENS1_36VarlenDynamicPersistentTileSchedulerILi128ELi96ELi256ELi128ELb1ELb1ELb1ELb1ELb0ELb1EEEEEEEEEvNT_6ParamsE,@function
        .size           _ZN7cutlass13device_kernelIN5flash11enable_sm90INS1_16FlashAttnFwdSm90INS1_25CollectiveMainloopFwdSm90ILi2EN4cute5tupleIJNS5_1CILi1EEES8_S8_EEENS6_IJNS7_ILi128EEENS7_ILi96EEENS7_ILi192EEEEEELi128ENS_6half_tEfNS_4arch4Sm90ELb0ELb1ELb1ELb1ELb0ELb0ELb0ELb1ELb1ELb1ELb1ELb0EEENS1_21CollectiveEpilogueFwdINS6_IJSA_SA_SB_EEES9_SE_SG_Li256ELb1ELb1ELb1ELb0EEENS1_36VarlenDynamicPersistentTileSchedulerILi128ELi96ELi256ELi128ELb1ELb1ELb1ELb1ELb0ELb1EEEEEEEEEvNT_6ParamsE,(.L_x_15162 - _ZN7cutlass13device_kernelIN5flash11enable_sm90INS1_16FlashAttnFwdSm90INS1_25CollectiveMainloopFwdSm90ILi2EN4cute5tupleIJNS5_1CILi1EEES8_S8_EEENS6_IJNS7_ILi128EEENS7_ILi96EEENS7_ILi192EEEEEELi128ENS_6half_tEfNS_4arch4Sm90ELb0ELb1ELb1ELb1ELb0ELb0ELb0ELb1ELb1ELb1ELb1ELb0EEENS1_21CollectiveEpilogueFwdINS6_IJSA_SA_SB_EEES9_SE_SG_Li256ELb1ELb1ELb1ELb0EEENS1_36VarlenDynamicPersistentTileSchedulerILi128ELi96ELi256ELi128ELb1ELb1ELb1ELb1ELb0ELb1EEEEEEEEEvNT_6ParamsE)
        .other          _ZN7cutlass13device_kernelIN5flash11enable_sm90INS1_16FlashAttnFwdSm90INS1_25CollectiveMainloopFwdSm90ILi2EN4cute5tupleIJNS5_1CILi1EEES8_S8_EEENS6_IJNS7_ILi128EEENS7_ILi96EEENS7_ILi192EEEEEELi128ENS_6half_tEfNS_4arch4Sm90ELb0ELb1ELb1ELb1ELb0ELb0ELb0ELb1ELb1ELb1ELb1ELb0EEENS1_21CollectiveEpilogueFwdINS6_IJSA_SA_SB_EEES9_SE_SG_Li256ELb1ELb1ELb1ELb0EEENS1_36VarlenDynamicPersistentTileSchedulerILi128ELi96ELi256ELi128ELb1ELb1ELb1ELb1ELb0ELb1EEEEEEEEEvNT_6ParamsE,@"STO_CUDA_ENTRY STV_DEFAULT"
_ZN7cutlass13device_kernelIN5flash11enable_sm90INS1_16FlashAttnFwdSm90INS1_25CollectiveMainloopFwdSm90ILi2EN4cute5tupleIJNS5_1CILi1EEES8_S8_EEENS6_IJNS7_ILi128EEENS7_ILi96EEENS7_ILi192EEEEEELi128ENS_6half_tEfNS_4arch4Sm90ELb0ELb1ELb1ELb1ELb0ELb0ELb0ELb1ELb1ELb1ELb1ELb0EEENS1_21CollectiveEpilogueFwdINS6_IJSA_SA_SB_EEES9_SE_SG_Li256ELb1ELb1ELb1ELb0EEENS1_36VarlenDynamicPersistentTileSchedulerILi128ELi96ELi256ELi128ELb1ELb1ELb1ELb1ELb0ELb1EEEEEEEEEvNT_6ParamsE:
        /* <DEDUP_REMOVED lines=18> */
.L_x_1123:
[----:B------:R-:W-:Y:S05]  /*0120*/  BSYNC B0 ;  /* 0x0000000000007941 */ /* 0x000fea0003800000 */
.L_x_1122:
        /* <DEDUP_REMOVED lines=41> */
.L_x_1124:
        /* <DEDUP_REMOVED lines=22> */
.L_x_1125:
        /* <DEDUP_REMOVED lines=18> */
.L_x_1126:
        /* <DEDUP_REMOVED lines=22> */
.L_x_1127:
        /* <DEDUP_REMOVED lines=22> */
.L_x_1128:
[----:B0-----:R-:W-:Y:S01]  /*0900*/  UMOV UR4, 0x1 ;  /* 0x0000000100047882 */ /* 0x001fe20000000000 */
[----:B------:R-:W-:Y:S01]  /*0910*/  PLOP3.LUT P0, PT, PT, PT, UP0, 0x80, 0x0 ;  /* 0x000000000000781c */ /* 0x000fe20003f0f008 */
[----:B------:R-:W-:Y:S01]  /*0920*/  USEL UR4, UR4, 0x2, !UP0 ;  /* 0x0000000204047887 */ /* 0x000fe2000c000000 */
[----:B------:R-:W-:-:S05]  /*0930*/  NOP ;  /* 0x0000000000007918 */ /* 0x000fca0000000000 */
[----:B------:R-:W-:-:S05]  /*0940*/  IMAD.U32 R2, RZ, RZ, UR4 ;  /* 0x00000004ff027e24 */ /* 0x000fca000f8e00ff */
[----:B------:R0:W-:Y:S01]  /*0950*/  STL [R1+0x5c], R2 ;  /* 0x00005c0201007387 */ /* 0x0001e20000100800 */
[----:B-12-4-:R-:W-:Y:S06]  /*0960*/  BAR.SYNC.DEFER_BLOCKING 0x0 ;  /* 0x0000000000007b1d */ /* 0x016fec0000010000 */
[----:B------:R-:W-:Y:S05]  /*0970*/  @!P0 BRA `(.L_x_1129) ;  /* 0x00000114000c8947 */ /* 0x000fea0003800000 */
.L_x_1130:
        /* <DEDUP_REMOVED lines=14> */
[----:B------:R-:W2:Y:S01]  /*0a60*/  LDL R0, [R1+0x5c] ;  /* 0x00005c0001007983 */ /* 0x000ea20000100800 */
[----:B------:R-:W-:Y:S01]  /*0a70*/  VIADD R205, R6, 0xffffff80 ;  /* 0xffffff8006cd7836 */ /* 0x000fe20000000000 */
[----:B------:R-:W-:Y:S01]  /*0a80*/  R2UR UR5, R13 ;  /* 0x000000000d0572ca */ /* 0x000fe200000e0000 */
[----:B------:R-:W-:Y:S01]  /*0a90*/  UMOV UR36, URZ ;  /* 0x0000003f00247c82 */ /* 0x000fe20008000000 */
[----:B------:R-:W-:Y:S01]  /*0aa0*/  R2UR UR6, R14 ;  /* 0x000000000e0672ca */ /* 0x000fe200000e0000 */
[----:B------:R-:W-:Y:S01]  /*0ab0*/  UMOV UR37, URZ ;  /* 0x0000003f00257c82 */ /* 0x000fe20008000000 */
[----:B------:R-:W-:Y:S02]  /*0ac0*/  R2UR UR7, R15 ;  /* 0x000000000f0772ca */ /* 0x000fe400000e0000 */
[----:B--2---:R-:W-:Y:S02]  /*0ad0*/  R2UR UR4, R0 ;  /* 0x00000000000472ca */ /* 0x004fe400000e0000 */
[----:B------:R-:W-:-:S04]  /*0ae0*/  SHF.R.S32.HI R0, RZ, 0x1f, R205 ;  /* 0x0000001fff007819 */ /* 0x000fc800000114cd */
[CC--:B0-----:R-:W-:Y:S02]  /*0af0*/  LEA.HI R2, R0.reuse, R205.reuse, RZ, 0x7 ;  /* 0x000000cd00027211 */ /* 0x0c1fe400078f38ff */
[-C--:B------:R-:W-:Y:S02]  /*0b00*/  LEA.HI R3, R0, R205.reuse, RZ, 0x4 ;  /* 0x000000cd00037211 */ /* 0x080fe400078f20ff */
[----:B------:R-:W-:Y:S02]  /*0b10*/  LOP3.LUT R4, R2, 0xffffff80, RZ, 0xc0, !PT ;  /* 0xffffff8002047812 */ /* 0x000fe400078ec0ff */
[----:B------:R-:W-:Y:S01]  /*0b20*/  SHF.R.S32.HI R6, RZ, 0x4, R3 ;  /* 0x00000004ff067819 */ /* 0x000fe20000011403 */
[----:B------:R-:W-:Y:S01]  /*0b30*/  ULOP3.LUT UR8, UR4, 0x1, URZ, 0xfc, !UPT ;  /* 0x0000000104087892 */ /* 0x000fe2000f8efc3f */
[----:B------:R-:W-:Y:S01]  /*0b40*/  SHF.R.S32.HI R199, RZ, 0x7, R2 ;  /* 0x00000007ffc77819 */ /* 0x000fe20000011402 */
[----:B------:R-:W-:Y:S01]  /*0b50*/  IMAD.IADD R183, R205, 0x1, -R4 ;  /* 0x00000001cdb77824 */ /* 0x000fe200078e0a04 */
[----:B------:R-:W-:Y:S01]  /*0b60*/  LEA.HI R4, R0, R205, RZ, 0x5 ;  /* 0x000000cd00047211 */ /* 0x000fe200078f28ff */
[----:B------:R-:W-:Y:S01]  /*0b70*/  UMOV UR4, URZ ;  /* 0x0000003f00047c82 */ /* 0x000fe20008000000 */
[----:B------:R-:W-:Y:S01]  /*0b80*/  LEA.HI R2, R2, R199, RZ, 0x1 ;  /* 0x000000c702027211 */ /* 0x000fe200078f08ff */
[----:B------:R-:W-:Y:S01]  /*0b90*/  IMAD.U32 R202, RZ, RZ, UR8 ;  /* 0x00000008ffca7e24 */ /* 0x000fe2000f8e00ff */
[----:B------:R-:W-:Y:S01]  /*0ba0*/  SHF.R.S32.HI R8, RZ, 0x1f, R183 ;  /* 0x0000001fff087819 */ /* 0x000fe200000114b7 */
[----:B------:R-:W-:Y:S01]  /*0bb0*/  IMAD.SHL.U32 R5, R4, 0x20, RZ ;  /* 0x0000002004057824 */ /* 0x000fe200078e00ff */
[C---:B------:R-:W-:Y:S01]  /*0bc0*/  LOP3.LUT R4, R3.reuse, 0x3fffff0, RZ, 0xc0, !PT ;  /* 0x03fffff003047812 */ /* 0x040fe200078ec0ff */
[----:B------:R-:W-:Y:S01]  /*0bd0*/  IMAD.U32 R182, RZ, RZ, UR4 ;  /* 0x00000004ffb67e24 */ /* 0x000fe2000f8e00ff */
[----:B------:R-:W-:-:S02]  /*0be0*/  LEA.HI R3, R3, R6, RZ, 0x1 ;  /* 0x0000000603037211 */ /* 0x000fc400078f08ff */
[----:B------:R-:W-:Y:S01]  /*0bf0*/  LOP3.LUT R5, R5, 0xfffffc00, RZ, 0xc0, !PT ;  /* 0xfffffc0005057812 */ /* 0x000fe200078ec0ff */
[----:B------:R-:W-:Y:S01]  /*0c00*/  IMAD.IADD R4, R205, 0x1, -R4 ;  /* 0x00000001cd047824 */ /* 0x000fe200078e0a04 */
[----:B------:R-:W-:Y:S02]  /*0c10*/  LOP3.LUT R3, R3, 0x1ffffffe, RZ, 0xc0, !PT ;  /* 0x1ffffffe03037812 */ /* 0x000fe400078ec0ff */
[----:B------:R-:W-:Y:S01]  /*0c20*/  LEA.HI R7, R8, R183, RZ, 0x2 ;  /* 0x000000b708077211 */ /* 0x000fe200078f10ff */
[----:B------:R-:W-:Y:S01]  /*0c30*/  IMAD R4, R4, 0x40, R5 ;  /* 0x0000004004047824 */ /* 0x000fe200078e0205 */
[-C--:B------:R-:W-:Y:S01]  /*0c40*/  LEA.HI R5, R0, R205.reuse, RZ, 0x2 ;  /* 0x000000cd00057211 */ /* 0x080fe200078f10ff */
[----:B------:R-:W-:Y:S01]  /*0c50*/  IMAD.IADD R3, R6, 0x1, -R3 ;  /* 0x0000000106037824 */ /* 0x000fe200078e0a03 */
[----:B------:R-:W-:Y:S02]  /*0c60*/  LEA.HI R0, R0, R205, RZ, 0x3 ;  /* 0x000000cd00007211 */ /* 0x000fe400078f18ff */
[----:B------:R-:W-:Y:S01]  /*0c70*/  SHF.R.S32.HI R9, RZ, 0x2, R7 ;  /* 0x00000002ff097819 */ /* 0x000fe20000011407 */
[----:B------:R-:W-:Y:S01]  /*0c80*/  IMAD R201, R3, 0x8, R4 ;  /* 0x0000000803c97824 */ /* 0x000fe200078e0204 */
[----:B------:R-:W-:-:S02]  /*0c90*/  LOP3.LUT R4, R5, 0xfffffffc, RZ, 0xc0, !PT ;  /* 0xfffffffc05047812 */ /* 0x000fc400078ec0ff */
[----:B------:R-:W-:Y:S02]  /*0ca0*/  SHF.R.S32.HI R10, RZ, 0x1f, R7 ;  /* 0x0000001fff0a7819 */ /* 0x000fe40000011407 */
[----:B------:R-:W-:Y:S01]  /*0cb0*/  LEA.HI R8, R8, R183, RZ, 0x5 ;  /* 0x000000b708087211 */ /* 0x000fe200078f28ff */
[----:B------:R-:W-:Y:S01]  /*0cc0*/  IMAD.IADD R3, R205, 0x1, -R4 ;  /* 0x00000001cd037824 */ /* 0x000fe200078e0a04 */
[----:B------:R-:W-:Y:S02]  /*0cd0*/  LOP3.LUT R4, R2, 0x3fffffe, RZ, 0xc0, !PT ;  /* 0x03fffffe02047812 */ /* 0x000fe400078ec0ff */
[----:B------:R-:W-:Y:S02]  /*0ce0*/  LOP3.LUT R2, R0, 0xfffffff8, RZ, 0xc0, !PT ;  /* 0xfffffff800027812 */ /* 0x000fe400078ec0ff */
[----:B------:R-:W-:Y:S01]  /*0cf0*/  LEA.HI R10, R10, R9, RZ, 0x3 ;  /* 0x000000090a0a7211 */ /* 0x000fe200078f18ff */
[----:B------:R-:W-:Y:S01]  /*0d00*/  IMAD.IADD R4, R199, 0x1, -R4 ;  /* 0x00000001c7047824 */ /* 0x000fe200078e0a04 */
[----:B------:R-:W-:Y:S01]  /*0d10*/  SHF.R.S32.HI R8, RZ, 0x5, R8 ;  /* 0x00000005ff087819 */ /* 0x000fe20000011408 */
[----:B------:R-:W-:Y:S01]  /*0d20*/  IMAD.IADD R161, R205, 0x1, -R2 ;  /* 0x00000001cda17824 */ /* 0x000fe200078e0a02 */
[----:B------:R-:W-:-:S02]  /*0d30*/  LOP3.LUT R2, R7, 0x7ffffffc, RZ, 0xc0, !PT ;  /* 0x7ffffffc07027812 */ /* 0x000fc400078ec0ff */
[----:B------:R-:W-:Y:S01]  /*0d40*/  LOP3.LUT R10, R10, 0xfffffff8, RZ, 0xc0, !PT ;  /* 0xfffffff80a0a7812 */ /* 0x000fe200078ec0ff */
[----:B------:R-:W-:Y:S01]  /*0d50*/  IMAD.SHL.U32 R22, R161, 0x8, RZ ;  /* 0x00000008a1167824 */ /* 0x000fe200078e00ff */
[----:B------:R-:W-:Y:S01]  /*0d60*/  LEA.HI R5, R3, R3, RZ, 0x1 ;  /* 0x0000000303057211 */ /* 0x000fe200078f08ff */
[----:B------:R-:W-:Y:S01]  /*0d70*/  IMAD.IADD R2, R183, 0x1, -R2 ;  /* 0x00000001b7027824 */ /* 0x000fe200078e0a02 */
[----:B------:R-:W-:Y:S01]  /*0d80*/  SHF.R.S32.HI R180, RZ, 0x3, R0 ;  /* 0x00000003ffb47819 */ /* 0x000fe20000011400 */
[----:B------:R-:W-:Y:S01]  /*0d90*/  IMAD.IADD R9, R9, 0x1, -R10 ;  /* 0x0000000109097824 */ /* 0x000fe200078e0a0a */
[----:B------:R-:W-:Y:S01]  /*0da0*/  LOP3.LUT R6, R5, 0x1ffffffe, RZ, 0xc0, !PT ;  /* 0x1ffffffe05067812 */ /* 0x000fe200078ec0ff */
[----:B------:R-:W-:Y:S01]  /*0db0*/  IMAD.SHL.U32 R18, R2, 0x2, RZ ;  /* 0x0000000202127824 */ /* 0x000fe200078e00ff */
[----:B------:R-:W-:Y:S01]  /*0dc0*/  SHF.R.S32.HI R204, RZ, 0x1f, R22 ;  /* 0x0000001fffcc7819 */ /* 0x000fe20000011416 */
[----:B------:R-:W-:Y:S02]  /*0dd0*/  IMAD R9, R8, 0x10, R9 ;  /* 0x0000001008097824 */ /* 0x000fe400078e0209 */
[----:B------:R-:W-:-:S02]  /*0de0*/  VIADD R160, R22, 0x40 ;  /* 0x0000004016a07836 */ /* 0x000fc40000000000 */
[C---:B------:R-:W-:Y:S02]  /*0df0*/  VIADD R179, R18.reuse, 0x8 ;  /* 0x0000000812b37836 */ /* 0x040fe40000000000 */
[C---:B------:R-:W-:Y:S01]  /*0e00*/  VIADD R178, R18.reuse, 0x10 ;  /* 0x0000001012b27836 */ /* 0x040fe20000000000 */
[----:B------:R-:W-:Y:S01]  /*0e10*/  SHF.R.S32.HI R203, RZ, 0x1f, R160 ;  /* 0x0000001fffcb7819 */ /* 0x000fe200000114a0 */
        /* <DEDUP_REMOVED lines=24> */
[----:B------:R-:W-:Y:S01]  /*0fa0*/  VIADD R165, R18, 0x78 ;  /* 0x0000007812a57836 */ /* 0x000fe20000000000 */
[----:B------:R-:W-:Y:S01]  /*0fb0*/  SHF.R.S32.HI R186, RZ, 0x1f, R167 ;  /* 0x0000001fffba7819 */ /* 0x000fe200000114a7 */
[----:B------:R-:W-:Y:S01]  /*0fc0*/  IMAD.IADD R19, R3, 0x1, -R6 ;  /* 0x0000000103137824 */ /* 0x000fe200078e0a06 */
[----:B------:R-:W-:Y:S01]  /*0fd0*/  SHF.R.S32.HI R185, RZ, 0x1f, R166 ;  /* 0x0000001fffb97819 */ /* 0x000fe200000114a6 */
[----:B------:R-:W-:Y:S01]  /*0fe0*/  IMAD R200, R4, 0x40, R9 ;  /* 0x0000004004c87824 */ /* 0x000fe200078e0209 */
[----:B------:R-:W-:-:S03]  /*0ff0*/  SHF.R.S32.HI R184, RZ, 0x1f, R165 ;  /* 0x0000001fffb87819 */ /* 0x000fc600000114a5 */
[----:B------:R-:W-:-:S07]  /*1000*/  IMAD R19, R19, 0x8, R200 ;  /* 0x0000000813137824 */ /* 0x000fce00078e02c8 */
.L_x_1234:
[----:B01234-:R-:W0:Y:S01]  /*1010*/  LDC.64 R2, c[0x0][0xa28] ;  /* 0x00028a00ff027b82 */ /* 0x01fe220000000a00 */
[----:B------:R-:W-:Y:S01]  /*1020*/  IMAD.U32 R9, RZ, RZ, UR7 ;  /* 0x00000007ff097e24 */ /* 0x000fe2000f8e00ff */
[----:B------:R-:W-:Y:S01]  /*1030*/  ULDC.64 UR8, c[0x0][0x208] ;  /* 0x0000820000087ab9 */ /* 0x000fe20000000a00 */
[----:B------:R-:W-:-:S05]  /*1040*/  IMAD.MOV.U32 R7, RZ, RZ, RZ ;  /* 0x000000ffff077224 */ /* 0x000fca00078e00ff */
[----:B------:R-:W1:Y:S08]  /*1050*/  LDC.64 R4, c[0x0][0xa18] ;  /* 0x00028600ff047b82 */ /* 0x000e700000000a00 */
[----:B------:R-:W2:Y:S01]  /*1060*/  LDC R17, c[0x0][0x288] ;  /* 0x0000a200ff117b82 */ /* 0x000ea20000000800 */
[----:B------:R-:W-:Y:S01]  /*1070*/  ULOP3.LUT UR4, UR6, 0xff000000, URZ, 0xc0, !UPT ;  /* 0xff00000006047892 */ /* 0x000fe2000f8ec03f */
[----:B------:R-:W-:Y:S01]  /*1080*/  ULDC.64 UR10, c[0x0][0xa20] ;  /* 0x00028800000a7ab9 */ /* 0x000fe20000000a00 */
[----:B0-----:R-:W-:-:S05]  /*1090*/  ISETP.NE.U32.AND P0, PT, R2, RZ, PT ;  /* 0x000000ff0200720c */ /* 0x001fca0003f05070 */
[----:B------:R-:W0:Y:S01]  /*10a0*/  LDC R0, c[0x0][0x424] ;  /* 0x00010900ff007b82 */ /* 0x000e220000000800 */
[----:B------:R-:W-:Y:S02]  /*10b0*/  ISETP.NE.AND.EX P0, PT, R3, RZ, PT, P0 ;  /* 0x000000ff0300720c */ /* 0x000fe40003f05300 */
[----:B-1----:R-:W-:-:S05]  /*10c0*/  ISETP.NE.U32.AND P1, PT, R4, RZ, PT ;  /* 0x000000ff0400720c */ /* 0x002fca0003f25070 */
[----:B------:R-:W1:Y:S01]  /*10d0*/  LDC R11, c[0x0][0x2f0] ;  /* 0x0000bc00ff0b7b82 */ /* 0x000e620000000800 */
[----:B------:R-:W-:-:S07]  /*10e0*/  ISETP.NE.AND.EX P1, PT, R5, RZ, PT, P1 ;  /* 0x000000ff0500720c */ /* 0x000fce0003f25310 */
[----:B------:R-:W3:Y:S08]  /*10f0*/  @P0 LDC.64 R2, c[0x0][0xa28] ;  /* 0x00028a00ff020b82 */ /* 0x000ef00000000a00 */
[----:B------:R-:W4:Y:S01]  /*1100*/  @P1 LDC.64 R4, c[0x0][0xa18] ;  /* 0x00028600ff041b82 */ /* 0x000f220000000a00 */
[----:B---3--:R-:W-:Y:S01]  /*1110*/  @P0 IMAD.WIDE R2, R9, 0x4, R2 ;  /* 0x0000000409020825 */ /* 0x008fe200078e0202 */
[----:B------:R-:W-:-:S04]  /*1120*/  USHF.R.U32.HI UR4, URZ, 0x8, UR4 ;  /* 0x000000083f047899 */ /* 0x000fc80008011604 */
[----:B------:R3:W5:Y:S01]  /*1130*/  @P0 LDG.E R7, desc[UR8][R2.64] ;  /* 0x0000000802070981 */ /* 0x000762000c1e1900 */
[----:B----4-:R-:W-:Y:S02]  /*1140*/  @P1 IMAD.WIDE R4, R9, 0x4, R4 ;  /* 0x0000000409041825 */ /* 0x010fe400078e0204 */
[----:B------:R-:W4:Y:S03]  /*1150*/  LDC.64 R8, c[0x0][0x418] ;  /* 0x00010600ff087b82 */ /* 0x000f260000000a00 */
[----:B--2---:R3:W5:Y:S01]  /*1160*/  @P1 LDG.E R17, desc[UR8][R4.64] ;  /* 0x0000000804111981 */ /* 0x004762000c1e1900 */
[----:B------:R-:W-:Y:S01]  /*1170*/  ULOP3.LUT UR8, UR6, 0xff0000, URZ, 0xc0, !UPT ;  /* 0x00ff000006087892 */ /* 0x000fe2000f8ec03f */
[----:B------:R-:W-:-:S03]  /*1180*/  ISETP.NE.U32.AND P2, PT, RZ, UR10, PT ;  /* 0x0000000aff007c0c */ /* 0x000fc6000bf45070 */
[----:B------:R-:W-:Y:S01]  /*1190*/  ULEA.HI UR8, UR8, UR4, URZ, 0x10 ;  /* 0x0000000408087291 */ /* 0x000fe2000f8f803f */
[----:B------:R-:W-:Y:S01]  /*11a0*/  ISETP.NE.AND.EX P2, PT, RZ, UR11, PT, P2 ;  /* 0x0000000bff007c0c */ /* 0x000fe2000bf45320 */
[----:B------:R-:W-:-:S06]  /*11b0*/  ULOP3.LUT UR4, UR6, 0xffff, URZ, 0xc0, !UPT ;  /* 0x0000ffff06047892 */ /* 0x000fcc000f8ec03f */
[----:B------:R-:W-:Y:S01]  /*11c0*/  IMAD.U32 R164, RZ, RZ, UR4 ;  /* 0x00000004ffa47e24 */ /* 0x000fe2000f8e00ff */
[----:B----4-:R-:W-:-:S04]  /*11d0*/  ISETP.NE.U32.AND P0, PT, R8, RZ, PT ;  /* 0x000000ff0800720c */ /* 0x010fc80003f05070 */
[----:B------:R-:W-:-:S04]  /*11e0*/  ISETP.NE.AND.EX P0, PT, R9, RZ, PT, P0 ;  /* 0x000000ff0900720c */ /* 0x000fc80003f05300 */
[----:B0-----:R-:W-:Y:S01]  /*11f0*/  SEL R0, R0, 0x1, P0 ;  /* 0x0000000100007807 */ /* 0x001fe20000000000 */
[----:B-1-3--:R-:W-:Y:S08]  /*1200*/  @P1 BRA `(.L_x_1131) ;  /* 0x00000000002c1947 */ /* 0x00aff00003800000 */
[----:B------:R-:W-:Y:S02]  /*1210*/  ULDC.64 UR10, c[0x0][0xa00] ;  /* 0x00028000000a7ab9 */ /* 0x000fe40000000a00 */
[----:B------:R-:W-:-:S04]  /*1220*/  ISETP.NE.U32.AND P0, PT, RZ, UR10, PT ;  /* 0x0000000aff007c0c */ /* 0x000fc8000bf05070 */
[----:B------:R-:W-:-:S13]  /*1230*/  ISETP.NE.AND.EX P0, PT, RZ, UR11, PT, P0 ;  /* 0x0000000bff007c0c */ /* 0x000fda000bf05300 */
[----:B------:R-:W-:Y:S05]  /*1240*/  @!P0 BRA `(.L_x_1131) ;  /* 0x00000000001c8947 */ /* 0x000fea0003800000 */
[----:B------:R-:W0:Y:S01]  /*1250*/  LDC.64 R2, c[0x0][0xa00] ;  /* 0x00028000ff027b82 */ /* 0x000e220000000a00 */
[----:B------:R-:W-:Y:S01]  /*1260*/  IMAD.U32 R5, RZ, RZ, UR7 ;  /* 0x00000007ff057e24 */ /* 0x000fe2000f8e00ff */
[----:B------:R-:W-:-:S03]  /*1270*/  ULDC.64 UR10, c[0x0][0x208] ;  /* 0x00008200000a7ab9 */ /* 0x000fc60000000a00 */
[----:B0-----:R-:W-:-:S05]  /*1280*/  IMAD.WIDE R2, R5, 0x4, R2 ;  /* 0x0000000405027825 */ /* 0x001fca00078e0202 */
[----:B-----5:R-:W2:Y:S04]  /*1290*/  LDG.E R17, desc[UR10][R2.64] ;  /* 0x0000000a02117981 */ /* 0x020ea8000c1e1900 */
[----:B------:R-:W2:Y:S02]  /*12a0*/  LDG.E R4, desc[UR10][R2.64+0x4] ;  /* 0x0000040a02047981 */ /* 0x000ea4000c1e1900 */
[----:B--2---:R-:W-:-:S07]  /*12b0*/  IMAD.IADD R17, R4, 0x1, -R17 ;  /* 0x0000000104117824 */ /* 0x004fce00078e0a11 */
.L_x_1131:
[----:B------:R-:W-:Y:S02]  /*12c0*/  IMAD R16, R0, R11, RZ ;  /* 0x0000000b00107224 */ /* 0x000fe400078e02ff */
[----:B------:R-:W-:Y:S01]  /*12d0*/  IMAD.U32 R181, RZ, RZ, UR7 ;  /* 0x00000007ffb57e24 */ /* 0x000fe2000f8e00ff */
[----:B------:R-:W-:Y:S06]  /*12e0*/  @!P2 BRA `(.L_x_1132) ;  /* 0x00000000001ca947 */ /* 0x000fec0003800000 */
[----:B------:R-:W-:Y:S01]  /*12f0*/  ULDC.64 UR10, c[0x0][0xa20] ;  /* 0x00028800000a7ab9 */ /* 0x000fe20000000a00 */
[----:B------:R-:W-:Y:S01]  /*1300*/  ULDC.64 UR12, c[0x0][0x208] ;  /* 0x00008200000c7ab9 */ /* 0x000fe20000000a00 */
[----:B------:R-:W-:-:S06]  /*1310*/  UIMAD.WIDE UR6, UR7, 0x4, UR10 ;  /* 0x00000004070678a5 */ /* 0x000fcc000f8e020a */
[----:B------:R-:W-:Y:S02]  /*1320*/  IMAD.U32 R2, RZ, RZ, UR6 ;  /* 0x00000006ff027e24 */ /* 0x000fe4000f8e00ff */
[----:B------:R-:W-:-:S05]  /*1330*/  IMAD.U32 R3, RZ, RZ, UR7 ;  /* 0x00000007ff037e24 */ /* 0x000fca000f8e00ff */
[----:B------:R0:W5:Y:S01]  /*1340*/  LDG.E R16, desc[UR12][R2.64] ;  /* 0x0000000c02107981 */ /* 0x000162000c1e1900 */
[----:B------:R-:W-:Y:S05]  /*1350*/  BRA `(.L_x_1133) ;  /* 0x00000000002c7947 */ /* 0x000fea0003800000 */
.L_x_1132:
        /* <DEDUP_REMOVED lines=8> */
[----:B------:R-:W2:Y:S04]  /*13e0*/  LDG.E R16, desc[UR10][R2.64] ;  /* 0x0000000a02107981 */ /* 0x000ea8000c1e1900 */
[----:B------:R-:W2:Y:S02]  /*13f0*/  LDG.E R5, desc[UR10][R2.64+0x4] ;  /* 0x0000040a02057981 */ /* 0x000ea4000c1e1900 */
[----:B--2---:R-:W-:-:S07]  /*1400*/  IMAD.IADD R16, R5, 0x1, -R16 ;  /* 0x0000000105107824 */ /* 0x004fce00078e0a10 */
.L_x_1133:
[----:B------:R-:W-:Y:S01]  /*1410*/  ULDC UR4, c[0x0][0x448] ;  /* 0x0001120000047ab9 */ /* 0x000fe20000000800 */
[----:B-----5:R-:W-:Y:S01]  /*1420*/  IMAD.IADD R16, R16, 0x1, -R7 ;  /* 0x0000000110107824 */ /* 0x020fe200078e0a07 */
[----:B------:R-:W-:Y:S02]  /*1430*/  UISETP.NE.AND UP0, UPT, UR4, 0x1, UPT ;  /* 0x000000010400788c */ /* 0x000fe4000bf05270 */
[----:B------:R-:W-:Y:S02]  /*1440*/  USHF.L.U32 UR60, UR5, 0x7, URZ ;  /* 0x00000007053c7899 */ /* 0x000fe4000800063f */
[----:B------:R-:W-:Y:S01]  /*1450*/  IADD3 R0, R16, 0x1, -R17 ;  /* 0x0000000110007810 */ /* 0x000fe20007ffe811 */
[----:B------:R-:W-:Y:S01]  /*1460*/  ULDC.64 UR4, c[0x0][0x9e0] ;  /* 0x0002780000047ab9 */ /* 0x000fe20000000a00 */
[----:B------:R-:W-:Y:S02]  /*1470*/  UIADD3 UR9, UR60, 0x7f, URZ ;  /* 0x0000007f3c097890 */ /* 0x000fe4000fffe03f */
[----:B------:R-:W-:Y:S01]  /*1480*/  R2UR UR10, R0 ;  /* 0x00000000000a72ca */ /* 0x000fe200000e0000 */
[----:B------:R-:W-:-:S02]  /*1490*/  UISETP.GE.AND UP1, UPT, UR5, 0x1, UPT ;  /* 0x000000010500788c */ /* 0x000fc4000bf26270 */
[----:B------:R-:W-:Y:S01]  /*14a0*/  @UP0 ULDC UR6, c[0x0][0x44c] ;  /* 0x0001130000060ab9 */ /* 0x000fe20000000800 */
[----:B------:R-:W-:Y:S01]  /*14b0*/  @UP0 ULDC UR11, c[0x0][0x450] ;  /* 0x00011400000b0ab9 */ /* 0x000fe20000000800 */
[----:B------:R-:W-:Y:S02]  /*14c0*/  UIMAD.WIDE.U32 UR6, UR9, UR6, URZ ;  /* 0x00000006090672a5 */ /* 0x000fe4000f8e003f */
[----:B------:R-:W-:Y:S02]  /*14d0*/  PLOP3.LUT P1, PT, PT, PT, UP1, 0x80, 0x0 ;  /* 0x000000000000781c */ /* 0x000fe40003f2f018 */
[----:B------:R-:W-:-:S04]  /*14e0*/  @UP0 USHF.R.U32.HI UR9, URZ, UR11, UR7 ;  /* 0x0000000b3f090299 */ /* 0x000fc80008011607 */
[----:B------:R-:W-:-:S04]  /*14f0*/  UIADD3 UR9, UR10, UR9, URZ ;  /* 0x000000090a097290 */ /* 0x000fc8000fffe03f */
[----:B------:R-:W-:-:S06]  /*1500*/  UIADD3 UR4, UR9, UR4, URZ ;  /* 0x0000000409047290 */ /* 0x000fcc000fffe03f */
[----:B------:R-:W-:Y:S01]  /*1510*/  IMAD.U32 R0, RZ, RZ, UR4 ;  /* 0x00000004ff007e24 */ /* 0x000fe2000f8e00ff */
[----:B------:R-:W-:Y:S06]  /*1520*/  @!P1 BRA `(.L_x_1134) ;  /* 0x0000000000409947 */ /* 0x000fec0003800000 */
        /* <DEDUP_REMOVED lines=10> */
.L_x_1135:
[----:B------:R-:W-:-:S11]  /*15d0*/  UISETP.NE.AND UP1, UPT, UR5, 0x1, UPT ;  /* 0x000000010500788c */ /* 0x000fd6000bf25270 */
[----:B------:R-:W-:Y:S02]  /*15e0*/  @UP1 ULDC.64 UR10, c[0x0][0x9e8] ;  /* 0x00027a00000a1ab9 */ /* 0x000fe40000000a00 */
[----:B------:R-:W-:-:S04]  /*15f0*/  UIMAD.WIDE.U32 UR6, UR4, UR10, URZ ;  /* 0x0000000a040672a5 */ /* 0x000fc8000f8e003f */
[----:B------:R-:W-:-:S12]  /*1600*/  @UP1 USHF.R.U32.HI UR4, URZ, UR11, UR7 ;  /* 0x0000000b3f041299 */ /* 0x000fd80008011607 */
.L_x_1136:
[----:B------:R-:W-:-:S06]  /*1610*/  UIMAD UR4, UR4, UR5, UR5 ;  /* 0x00000005040472a4 */ /* 0x000fcc000f8e0205 */
[----:B------:R-:W-:-:S07]  /*1620*/  VIMNMX R0, R0, UR4, PT ;  /* 0x0000000400007c48 */ /* 0x000fce000bfe0100 */
.L_x_1134:
[----:B------:R-:W-:Y:S01]  /*1630*/  IMAD.IADD R82, R16, 0x1, -R17 ;  /* 0x0000000110527824 */ /* 0x000fe200078e0a11 */
[----:B------:R-:W-:Y:S01]  /*1640*/  @UP0 ULDC UR6, c[0x0][0x44c] ;  /* 0x0001130000060ab9 */ /* 0x000fe20000000800 */
[----:B0-----:R-:W-:Y:S01]  /*1650*/  VIADD R2, R0, 0x5f ;  /* 0x0000005f00027836 */ /* 0x001fe20000000000 */
[----:B------:R-:W-:Y:S01]  /*1660*/  UIMAD.WIDE.U32 UR6, UR60, UR6, URZ ;  /* 0x000000063c0672a5 */ /* 0x000fe2000f8e003f */
[----:B------:R-:W-:Y:S01]  /*1670*/  VIADD R0, R16, 0x5f ;  /* 0x0000005f10007836 */ /* 0x000fe20000000000 */
[----:B------:R-:W-:Y:S01]  /*1680*/  R2UR UR9, R82 ;  /* 0x00000000520972ca */ /* 0x000fe200000e0000 */
[----:B------:R-:W-:Y:S01]  /*1690*/  @UP0 ULDC UR10, c[0x0][0x450] ;  /* 0x00011400000a0ab9 */ /* 0x000fe20000000800 */
[----:B------:R-:W-:Y:S01]  /*16a0*/  IMAD.HI R2, R2, 0x2aaaaaab, RZ ;  /* 0x2aaaaaab02027827 */ /* 0x000fe200078e02ff */
[----:B------:R-:W-:Y:S01]  /*16b0*/  UMOV UR4, UR60 ;  /* 0x0000003c00047c82 */ /* 0x000fe20008000000 */
[----:B------:R-:W-:Y:S02]  /*16c0*/  @UP0 USHF.R.U32.HI UR4, URZ, UR10, UR7 ;  /* 0x0000000a3f040299 */ /* 0x000fe40008011607 */
[----:B------:R-:W-:Y:S01]  /*16d0*/  IMAD.HI R0, R0, 0x2aaaaaab, RZ ;  /* 0x2aaaaaab00007827 */ /* 0x000fe200078e02ff */
[----:B------:R-:W-:-:S04]  /*16e0*/  SHF.R.U32.HI R5, RZ, 0x1f, R2 ;  /* 0x0000001fff057819 */ /* 0x000fc80000011602 */
[----:B------:R-:W-:Y:S02]  /*16f0*/  SHF.R.U32.HI R3, RZ, 0x1f, R0 ;  /* 0x0000001fff037819 */ /* 0x000fe40000011600 */
[----:B------:R-:W-:Y:S01]  /*1700*/  UIADD3 UR4, UR9, UR4, URZ ;  /* 0x0000000409047290 */ /* 0x000fe2000fffe03f */
[----:B------:R-:W-:Y:S02]  /*1710*/  LEA.HI.SX32 R2, R2, R5, 0x1c ;  /* 0x0000000502027211 */ /* 0x000fe400078fe2ff */
[----:B------:R-:W-:Y:S01]  /*1720*/  ULDC UR9, c[0x0][0x9dc] ;  /* 0x0002770000097ab9 */ /* 0x000fe20000000800 */
[----:B------:R-:W-:Y:S01]  /*1730*/  LEA.HI.SX32 R3, R0, R3, 0x1c ;  /* 0x0000000300037211 */ /* 0x000fe200078fe2ff */
[----:B------:R-:W-:-:S03]  /*1740*/  UIADD3 UR9, UR4, -UR9, URZ ;  /* 0x8000000904097290 */ /* 0x000fc6000fffe03f */
[----:B------:R-:W-:Y:S01]  /*1750*/  VIMNMX R83, R3, R2, PT ;  /* 0x0000000203537248 */ /* 0x000fe20003fe0100 */
[----:B------:R-:W-:Y:S08]  /*1760*/  @!P1 BRA `(.L_x_1137) ;  /* 0x0000000000449947 */ /* 0x000ff00003800000 */
        /* <DEDUP_REMOVED lines=10> */
.L_x_1138:
[----:B------:R-:W-:-:S11]  /*1810*/  UISETP.NE.AND UP0, UPT, UR5, 0x1, UPT ;  /* 0x000000010500788c */ /* 0x000fd6000bf05270 */
[----:B------:R-:W-:Y:S02]  /*1820*/  @UP0 ULDC.64 UR10, c[0x0][0x9e8] ;  /* 0x00027a00000a0ab9 */ /* 0x000fe40000000a00 */
[----:B------:R-:W-:-:S04]  /*1830*/  UIMAD.WIDE.U32 UR6, UR4, UR10, URZ ;  /* 0x0000000a040672a5 */ /* 0x000fc8000f8e003f */
[----:B------:R-:W-:-:S12]  /*1840*/  @UP0 USHF.R.U32.HI UR4, URZ, UR11, UR7 ;  /* 0x0000000b3f040299 */ /* 0x000fd80008011607 */
.L_x_1139:
[----:B------:R-:W-:-:S04]  /*1850*/  UIMAD UR4, UR4, UR5, URZ ;  /* 0x00000005040472a4 */ /* 0x000fc8000f8e023f */
[----:B------:R-:W-:-:S04]  /*1860*/  UISETP.LT.AND UP0, UPT, UR9, UR4, UPT ;  /* 0x000000040900728c */ /* 0x000fc8000bf01270 */
[----:B------:R-:W-:-:S12]  /*1870*/  USEL UR9, UR9, UR4, !UP0 ;  /* 0x0000000409097287 */ /* 0x000fd8000c000000 */
.L_x_1137:
[----:B------:R-:W-:Y:S02]  /*1880*/  UIMAD.WIDE UR4, UR9, 0x2aaaaaab, URZ ;  /* 0x2aaaaaab090478a5 */ /* 0x000fe4000f8e023f */
[----:B------:R-:W-:Y:S02]  /*1890*/  ULOP3.LUT UR6, UR8, 0xff, URZ, 0xc0, !UPT ;  /* 0x000000ff08067892 */ /* 0x000fe4000f8ec03f */
[----:B------:R-:W-:-:S04]  /*18a0*/  USHF.R.U32.HI UR4, URZ, 0x1f, UR5 ;  /* 0x0000001f3f047899 */ /* 0x000fc80008011605 */
[----:B------:R-:W-:Y:S01]  /*18b0*/  ULEA.HI.SX32 UR4, UR5, UR4, 0x1c ;  /* 0x0000000405047291 */ /* 0x000fe2000f8fe23f */
[----:B------:R-:W-:Y:S01]  /*18c0*/  IMAD.U32 R163, RZ, RZ, UR6 ;  /* 0x00000006ffa37e24 */ /* 0x000fe2000f8e00ff */
[----:B------:R-:W-:Y:S02]  /*18d0*/  USHF.R.U32.HI UR5, URZ, 0x10, UR8 ;  /* 0x000000103f057899 */ /* 0x000fe40008011608 */
[----:B------:R-:W-:-:S04]  /*18e0*/  UISETP.LT.AND UP0, UPT, URZ, UR4, UPT ;  /* 0x000000043f00728c */ /* 0x000fc8000bf01270 */
[----:B------:R-:W-:Y:S01]  /*18f0*/  USEL UR9, URZ, UR4, !UP0 ;  /* 0x000000043f097287 */ /* 0x000fe2000c000000 */
[----:B------:R-:W-:Y:S02]  /*1900*/  IMAD.U32 R162, RZ, RZ, UR5 ;  /* 0x00000005ffa27e24 */ /* 0x000fe4000f8e00ff */
[----:B------:R-:W-:-:S03]  /*1910*/  UMOV UR4, URZ ;  /* 0x0000003f00047c82 */ /* 0x000fc60008000000 */
[----:B------:R-:W-:-:S13]  /*1920*/  ISETP.GT.AND P0, PT, R83, UR9, PT ;  /* 0x0000000953007c0c */ /* 0x000fda000bf04270 */
[----:B------:R-:W-:Y:S05]  /*1930*/  @!P0 BRA `(.L_x_1140) ;  /* 0x00000000009c8947 */ /* 0x000fea0003800000 */
[----:B------:R-:W-:Y:S01]  /*1940*/  R2UR UR5, R162 ;  /* 0x00000000a20572ca */ /* 0x000fe200000e0000 */
[----:B------:R-:W-:-:S12]  /*1950*/  ULDC UR4, c[0x0][0x9f0] ;  /* 0x00027c0000047ab9 */ /* 0x000fd80000000800 */
[----:B------:R-:W-:-:S04]  /*1960*/  UISETP.NE.AND UP0, UPT, UR5, URZ, UPT ;  /* 0x0000003f0500728c */ /* 0x000fc8000bf05270 */
[----:B------:R-:W-:-:S03]  /*1970*/  USEL UR10, UR5, UR4, UP0 ;  /* 0x00000004050a7287 */ /* 0x000fc60008000000 */
[----:B------:R-:W-:-:S03]  /*1980*/  UMOV UR4, URZ ;  /* 0x0000003f00047c82 */ /* 0x000fc60008000000 */
[----:B------:R-:W-:-:S05]  /*1990*/  IMAD.U32 R4, RZ, RZ, UR10 ;  /* 0x0000000aff047e24 */ /* 0x000fca000f8e00ff */
[----:B------:R-:W-:-:S04]  /*19a0*/  IABS R0, R4 ;  /* 0x0000000400007213 */ /* 0x000fc80000000000 */
[----:B------:R-:W-:Y:S02]  /*19b0*/  R2UR UR11, R0 ;  /* 0x00000000000b72ca */ /* 0x000fe400000e0000 */
[----:B------:R-:W-:Y:S02]  /*19c0*/  IADD3 R0, R4, -0x1, R83 ;  /* 0xffffffff04007810 */ /* 0x000fe40007ffe053 */
[----:B------:R-:W-:Y:S02]  /*19d0*/  IABS R4, R4 ;  /* 0x0000000400047213 */ /* 0x000fe40000000000 */
[----:B------:R-:W-:-:S03]  /*19e0*/  R2UR UR6, R0 ;  /* 0x00000000000672ca */ /* 0x000fc600000e0000 */
[----:B------:R-:W-:-:S04]  /*19f0*/  IMAD.MOV R4, RZ, RZ, -R4 ;  /* 0x000000ffff047224 */ /* 0x000fc800078e0a04 */
[----:B------:R-:W0:Y:S06]  /*1a00*/  I2F.RP R2, UR11 ;  /* 0x0000000b00027d06 */ /* 0x000e2c0008209400 */
[----:B------:R-:W-:-:S06]  /*1a10*/  UIADD3 UR6, -UR9, UR6, URZ ;  /* 0x0000000609067290 */ /* 0x000fcc000fffe13f */
[----:B------:R-:W-:Y:S01]  /*1a20*/  IMAD.U32 R0, RZ, RZ, UR6 ;  /* 0x00000006ff007e24 */ /* 0x000fe2000f8e00ff */
[----:B------:R-:W-:Y:S01]  /*1a30*/  ULOP3.LUT UR6, UR6, UR10, URZ, 0x3c, !UPT ;  /* 0x0000000a06067292 */ /* 0x000fe2000f8e3c3f */
[----:B0-----:R-:W0:Y:S03]  /*1a40*/  MUFU.RCP R2, R2 ;  /* 0x0000000200027308 */ /* 0x001e260000001000 */
[----:B------:R-:W-:-:S04]  /*1a50*/  IABS R0, R0 ;  /* 0x0000000000007213 */ /* 0x000fc80000000000 */
[----:B------:R-:W-:Y:S01]  /*1a60*/  R2UR UR8, R0 ;  /* 0x00000000000872ca */ /* 0x000fe200000e0000 */
[----:B------:R-:W-:Y:S02]  /*1a70*/  IMAD.MOV.U32 R0, RZ, RZ, R4 ;  /* 0x000000ffff007224 */ /* 0x000fe400078e0004 */
[----:B0-----:R-:W-:-:S06]  /*1a80*/  VIADD R3, R2, 0xffffffe ;  /* 0x0ffffffe02037836 */ /* 0x001fcc0000000000 */
[----:B------:R-:W0:Y:S02]  /*1a90*/  F2I.FTZ.U32.TRUNC.NTZ R3, R3 ;  /* 0x0000000300037305 */ /* 0x000e24000021f000 */
[----:B0-----:R-:W-:-:S13]  /*1aa0*/  R2UR UR5, R3 ;  /* 0x00000000030572ca */ /* 0x001fda00000e0000 */
[----:B------:R-:W-:-:S04]  /*1ab0*/  UIADD3 UR7, URZ, -UR5, URZ ;  /* 0x800000053f077290 */ /* 0x000fc8000fffe03f */
[----:B------:R-:W-:-:S04]  /*1ac0*/  UIMAD UR7, UR7, UR11, URZ ;  /* 0x0000000b070772a4 */ /* 0x000fc8000f8e023f */
[----:B------:R-:W-:-:S03]  /*1ad0*/  UIMAD.WIDE.U32 UR4, UR5, UR7, UR4 ;  /* 0x00000007050472a5 */ /* 0x000fc6000f8e0004 */
[----:B------:R-:W-:Y:S01]  /*1ae0*/  R2UR UR7, R0 ;  /* 0x00000000000772ca */ /* 0x000fe200000e0000 */
[----:B------:R-:W-:-:S12]  /*1af0*/  UIMAD.WIDE.U32 UR4, UR5, UR8, URZ ;  /* 0x00000008050472a5 */ /* 0x000fd8000f8e003f */
[----:B------:R-:W-:-:S04]  /*1b00*/  UIMAD UR4, UR5, UR7, UR8 ;  /* 0x00000007050472a4 */ /* 0x000fc8000f8e0208 */
[----:B------:R-:W-:-:S11]  /*1b10*/  UISETP.GT.U32.AND UP1, UPT, UR11, UR4, UPT ;  /* 0x000000040b00728c */ /* 0x000fd6000bf24070 */
[----:B------:R-:W-:Y:S02]  /*1b20*/  @!UP1 UIADD3 UR4, UR4, -UR11, URZ ;  /* 0x8000000b04049290 */ /* 0x000fe4000fffe03f */
[----:B------:R-:W-:Y:S02]  /*1b30*/  @!UP1 UIADD3 UR5, UR5, 0x1, URZ ;  /* 0x0000000105059890 */ /* 0x000fe4000fffe03f */
[----:B------:R-:W-:Y:S02]  /*1b40*/  UISETP.GE.U32.AND UP0, UPT, UR4, UR11, UPT ;  /* 0x0000000b0400728c */ /* 0x000fe4000bf06070 */
[----:B------:R-:W-:-:S09]  /*1b50*/  UISETP.GE.AND UP1, UPT, UR6, URZ, UPT ;  /* 0x0000003f0600728c */ /* 0x000fd2000bf26270 */
[----:B------:R-:W-:Y:S02]  /*1b60*/  @UP0 UIADD3 UR5, UR5, 0x1, URZ ;  /* 0x0000000105050890 */ /* 0x000fe4000fffe03f */
[----:B------:R-:W-:-:S05]  /*1b70*/  UISETP.NE.AND UP0, UPT, UR10, URZ, UPT ;  /* 0x0000003f0a00728c */ /* 0x000fca000bf05270 */
[----:B------:R-:W-:Y:S02]  /*1b80*/  UMOV UR4, UR5 ;  /* 0x0000000500047c82 */ /* 0x000fe40008000000 */
[----:B------:R-:W-:-:S04]  /*1b90*/  @!UP1 UIADD3 UR4, -UR4, URZ, URZ ;  /* 0x0000003f04049290 */ /* 0x000fc8000fffe13f */
[----:B------:R-:W-:-:S12]  /*1ba0*/  @!UP0 ULOP3.LUT UR4, URZ, UR10, URZ, 0x33, !UPT ;  /* 0x0000000a3f048292 */ /* 0x000fd8000f8e333f */
.L_x_1140:
[----:B------:R-:W-:Y:S01]  /*1bb0*/  R2UR UR5, R163 ;  /* 0x00000000a30572ca */ /* 0x000fe200000e0000 */
[----:B------:R-:W-:Y:S01]  /*1bc0*/  IMAD.U32 R2, RZ, RZ, UR4 ;  /* 0x00000004ff027e24 */ /* 0x000fe2000f8e00ff */
[----:B------:R-:W-:Y:S01]  /*1bd0*/  PLOP3.LUT P0, PT, PT, PT, PT, 0x80, 0x0 ;  /* 0x000000000000781c */ /* 0x000fe20003f0f070 */
[----:B------:R-:W-:Y:S01]  /*1be0*/  IMAD.MOV.U32 R0, RZ, RZ, RZ ;  /* 0x000000ffff007224 */ /* 0x000fe200078e00ff */
[----:B------:R-:W-:Y:S01]  /*1bf0*/  CS2R R86, SRZ ;  /* 0x0000000000567805 */ /* 0x000fe2000001ff00 */
[----:B------:R-:W-:Y:S01]  /*1c00*/  IMAD.MOV.U32 R92, RZ, RZ, RZ ;  /* 0x000000ffff5c7224 */ /* 0x000fe200078e00ff */
[----:B------:R-:W-:Y:S02]  /*1c10*/  CS2R R84, SRZ ;  /* 0x0000000000547805 */ /* 0x000fe4000001ff00 */
[----:B------:R-:W-:Y:S02]  /*1c20*/  CS2R R94, SRZ ;  /* 0x00000000005e7805 */ /* 0x000fe4000001ff00 */
[----:B------:R-:W-:-:S02]  /*1c30*/  CS2R R80, SRZ ;  /* 0x0000000000507805 */ /* 0x000fc4000001ff00 */
[----:B------:R-:W-:Y:S02]  /*1c40*/  CS2R R78, SRZ ;  /* 0x00000000004e7805 */ /* 0x000fe4000001ff00 */
[----:B------:R-:W-:Y:S02]  /*1c50*/  CS2R R76, SRZ ;  /* 0x00000000004c7805 */ /* 0x000fe4000001ff00 */
[----:B------:R-:W-:Y:S02]  /*1c60*/  CS2R R74, SRZ ;  /* 0x00000000004a7805 */ /* 0x000fe4000001ff00 */
[----:B------:R-:W-:Y:S01]  /*1c70*/  CS2R R72, SRZ ;  /* 0x0000000000487805 */ /* 0x000fe2000001ff00 */
[----:B------:R-:W-:Y:S01]  /*1c80*/  UIMAD UR5, UR5, UR4, UR9 ;  /* 0x00000004050572a4 */ /* 0x000fe2000f8e0209 */
[----:B------:R-:W-:Y:S02]  /*1c90*/  CS2R R70, SRZ ;  /* 0x0000000000467805 */ /* 0x000fe4000001ff00 */
[----:B------:R-:W-:-:S02]  /*1ca0*/  CS2R R68, SRZ ;  /* 0x0000000000447805 */ /* 0x000fc4000001ff00 */
[----:B------:R-:W-:Y:S02]  /*1cb0*/  CS2R R66, SRZ ;  /* 0x0000000000427805 */ /* 0x000fe4000001ff00 */
[----:B------:R-:W-:Y:S02]  /*1cc0*/  CS2R R64, SRZ ;  /* 0x0000000000407805 */ /* 0x000fe4000001ff00 */
[----:B------:R-:W-:Y:S02]  /*1cd0*/  CS2R R62, SRZ ;  /* 0x00000000003e7805 */ /* 0x000fe4000001ff00 */
[----:B------:R-:W-:Y:S01]  /*1ce0*/  VIADDMNMX R83, R2, UR5, R83, PT ;  /* 0x0000000502537c46 */ /* 0x000fe2000b800153 */
[----:B------:R-:W-:Y:S01]  /*1cf0*/  IMAD.U32 R23, RZ, RZ, UR5 ;  /* 0x00000005ff177e24 */ /* 0x000fe2000f8e00ff */
[----:B------:R-:W-:Y:S02]  /*1d00*/  CS2R R60, SRZ ;  /* 0x00000000003c7805 */ /* 0x000fe4000001ff00 */
[----:B------:R-:W-:-:S02]  /*1d10*/  CS2R R58, SRZ ;  /* 0x00000000003a7805 */ /* 0x000fc4000001ff00 */
[----:B------:R-:W-:Y:S02]  /*1d20*/  ISETP.GT.AND P1, PT, R83, UR5, PT ;  /* 0x0000000553007c0c */ /* 0x000fe4000bf24270 */
        /* <DEDUP_REMOVED lines=49> */
.L_x_1142:
[----:B------:R-:W-:Y:S02]  /*2040*/  R2UR UR6, R182 ;  /* 0x00000000b60672ca */ /* 0x000fe400000e0000 */
[----:B------:R-:W-:-:S11]  /*2050*/  R2UR UR5, R202 ;  /* 0x00000000ca0572ca */ /* 0x000fd600000e0000 */
[----:B------:R-:W-:Y:S02]  /*2060*/  ULEA.HI UR4, UR6, UR6, URZ, 0x1 ;  /* 0x0000000606047291 */ /* 0x000fe4000f8f083f */
[----:B------:R-:W-:Y:S02]  /*2070*/  IMAD.U32 R2, RZ, RZ, UR5 ;  /* 0x00000005ff027e24 */ /* 0x000fe4000f8e00ff */
[----:B------:R-:W-:-:S03]  /*2080*/  ULOP3.LUT UR4, UR4, 0xfffffffe, URZ, 0xc0, !UPT ;  /* 0xfffffffe04047892 */ /* 0x000fc6000f8ec03f */
[----:B------:R-:W-:Y:S01]  /*2090*/  ISETP.NE.AND P0, PT, R2, 0x3, PT ;  /* 0x000000030200780c */ /* 0x000fe20003f05270 */
[----:B------:R-:W-:-:S06]  /*20a0*/  UIADD3 UR4, UR6, -UR4, URZ ;  /* 0x8000000406047290 */ /* 0x000fcc000fffe03f */
[----:B------:R-:W-:-:S05]  /*20b0*/  IMAD.U32 R0, RZ, RZ, UR4 ;  /* 0x00000004ff007e24 */ /* 0x000fca000f8e00ff */
[----:B------:R-:W-:-:S04]  /*20c0*/  SHF.L.U32 R0, R0, 0x1f, RZ ;  /* 0x0000001f00007819 */ /* 0x000fc800000006ff */
[----:B------:R-:W0:Y:S02]  /*20d0*/  SYNCS.PHASECHK.TRANS64.TRYWAIT P1, [UR38+0x2a800], R0 ;  /* 0x02a80000ff0075a7 */ /* 0x000e240008020166 */
[----:B0-----:R-:W-:Y:S05]  /*20e0*/  @!P1 BRA `(.L_x_1143) ;  /* 0x0000017000a09947 */ /* 0x001fea0003800000 */
.L_x_1369:
[----:B------:R-:W-:Y:S05]  /*20f0*/  @!P0 BRA `(.L_x_1144) ;  /* 0x0000000000048947 */ /* 0x000fea0003800000 */
[----:B------:R-:W-:Y:S01]  /*2100*/  BPT.TRAP 0x1 ;  /* 0x000000040000795c */ /* 0x000fe20000300000 */
.L_x_1144:
[----:B------:R-:W-:Y:S02]  /*2110*/  IMAD.U32 R21, RZ, RZ, UR37 ;  /* 0x00000025ff157e24 */ /* 0x000fe4000f8e00ff */
[----:B0-----:R-:W-:-:S03]  /*2120*/  IMAD.U32 R0, RZ, RZ, UR36 ;  /* 0x00000024ff007e24 */ /* 0x001fc6000f8e00ff */
[----:B------:R-:W-:Y:S02]  /*2130*/  LEA R21, R21, UR38, 0x3 ;  /* 0x0000002615157c11 */ /* 0x000fe4000f8e18ff */
[----:B------:R-:W-:-:S04]  /*2140*/  SHF.L.U32 R0, R0, 0x1f, RZ ;  /* 0x0000001f00007819 */ /* 0x000fc800000006ff */
[----:B------:R0:W1:Y:S01]  /*2150*/  SYNCS.PHASECHK.TRANS64.TRYWAIT P2, [R21+URZ+0x2a830], R0 ;  /* 0x02a83000150075a7 */ /* 0x000062000804017f */
[----:B------:R-:W-:Y:S05]  /*2160*/  @!P0 BRA `(.L_x_1145) ;  /* 0x0000000000048947 */ /* 0x000fea0003800000 */
[----:B------:R-:W-:Y:S01]  /*2170*/  BPT.TRAP 0x1 ;  /* 0x000000040000795c */ /* 0x000fe20000300000 */
.L_x_1145:
[----:B------:R-:W2:Y:S02]  /*2180*/  S2R R2, SR_TID.X ;  /* 0x0000000000027919 */ /* 0x000ea40000002100 */
[----:B--2---:R-:W-:-:S04]  /*2190*/  LOP3.LUT R2, R2, 0x7f, RZ, 0xc0, !PT ;  /* 0x0000007f02027812 */ /* 0x004fc800078ec0ff */
[----:B------:R-:W-:Y:S01]  /*21a0*/  ISETP.NE.AND P1, PT, R2, RZ, PT ;  /* 0x000000ff0200720c */ /* 0x000fe20003f25270 */
[----:B-1----:R-:W-:-:S12]  /*21b0*/  @P2 BRA `(.L_x_1146) ;  /* 0x0000000000082947 */ /* 0x002fd80003800000 */
[----:B------:R-:W1:Y:S02]  /*21c0*/  SYNCS.PHASECHK.TRANS64.TRYWAIT P2, [R21+URZ+0x2a830], R0 ;  /* 0x02a83000150075a7 */ /* 0x000e64000804017f */
[----:B-1----:R-:W-:Y:S05]  /*21d0*/  @!P2 BRA `(.L_x_1147) ;  /* 0x00000170007ca947 */ /* 0x002fea0003800000 */
.L_x_1146:
[----:B------:R-:W-:Y:S05]  /*21e0*/  WARPSYNC.ALL ;  /* 0x0000000000007948 */ /* 0x000fea0003800000 */
[----:B------:R-:W-:Y:S01]  /*21f0*/  UIADD3 UR4, UR38, 0x18400, URZ ;  /* 0x0001840026047890 */ /* 0x000fe2000fffe03f */
[----:B------:R-:W-:Y:S01]  /*2200*/  WARPGROUP.ARRIVE ;  /* 0x00000000000079c5 */ /* 0x000fe20000000000 */
[----:B------:R-:W-:Y:S01]  /*2210*/  UMOV UR9, 0x40000040 ;  /* 0x4000004000097882 */ /* 0x000fe20000000000 */
[----:B------:R-:W-:Y:S01]  /*2220*/  UMOV UR11, 0x40000040 ;  /* 0x40000040000b7882 */ /* 0x000fe20000000000 */
[----:B------:R-:W-:Y:S01]  /*2230*/  USHF.R.U32.HI UR4, URZ, 0x4, UR4 ;  /* 0x000000043f047899 */ /* 0x000fe20008011604 */
[----:B------:R-:W-:Y:S01]  /*2240*/  IMAD.U32 R5, RZ, RZ, UR9 ;  /* 0x00000009ff057e24 */ /* 0x000fe2000f8e00ff */
[----:B------:R-:W-:Y:S01]  /*2250*/  UMOV UR57, 0x40000040 ;  /* 0x4000004000397882 */ /* 0x000fe20000000000 */
[----:B------:R-:W-:Y:S01]  /*2260*/  UMOV UR59, 0x40000040 ;  /* 0x40000040003b7882 */ /* 0x000fe20000000000 */
[----:B------:R-:W-:Y:S01]  /*2270*/  ULOP3.LUT UR4, UR4, 0x3fff, URZ, 0xc0, !UPT ;  /* 0x00003fff04047892 */ /* 0x000fe2000f8ec03f */
[----:B------:R-:W-:Y:S01]  /*2280*/  VIADD R12, R19, UR60 ;  /* 0x0000003c130c7c36 */ /* 0x000fe20008000000 */
[----:B------:R-:W-:Y:S01]  /*2290*/  UMOV UR53, 0x40000040 ;  /* 0x4000004000357882 */ /* 0x000fe20000000000 */
[----:B------:R-:W-:Y:S01]  /*22a0*/  UMOV UR55, 0x40000040 ;  /* 0x4000004000377882 */ /* 0x000fe20000000000 */
[----:B------:R-:W-:-:S02]  /*22b0*/  ULOP3.LUT UR61, UR4, 0x10000, URZ, 0xfc, !UPT ;  /* 0x00010000043d7892 */ /* 0x000fc4000f8efc3f */
[----:B------:R-:W-:Y:S02]  /*22c0*/  ULOP3.LUT UR4, UR39, 0x10000, URZ, 0xfc, !UPT ;  /* 0x0001000027047892 */ /* 0x000fe4000f8efc3f */
[----:B------:R-:W-:Y:S02]  /*22d0*/  UIMAD UR5, UR37, 0x900, UR61 ;  /* 0x00000900250578a4 */ /* 0x000fe4000f8e023d */
[----:B------:R-:W-:Y:S02]  /*22e0*/  UIADD3 UR56, UR4, 0x2, URZ ;  /* 0x0000000204387890 */ /* 0x000fe4000fffe03f */
[----:B------:R-:W-:Y:S01]  /*22f0*/  UIADD3 UR58, UR5, 0x2, URZ ;  /* 0x00000002053a7890 */ /* 0x000fe2000fffe03f */
[----:B------:R-:W-:Y:S02]  /*2300*/  UMOV UR8, UR4 ;  /* 0x0000000400087c82 */ /* 0x000fe40008000000 */
[----:B------:R-:W-:Y:S01]  /*2310*/  UMOV UR10, UR5 ;  /* 0x00000005000a7c82 */ /* 0x000fe20008000000 */
[----:B------:R-:W-:Y:S01]  /*2320*/  UIADD3 UR52, UR4, 0x4, URZ ;  /* 0x0000000404347890 */ /* 0x000fe2000fffe03f */
[----:B------:R-:W-:Y:S01]  /*2330*/  HGMMA.64x96x16.F32 R24, gdesc[UR8], RZ, !UPT, gsb0 ;  /* 0x01600000081879f0 */ /* 0x000fe2000c0008ff */
[----:B------:R-:W-:Y:S01]  /*2340*/  UIADD3 UR54, UR5, 0x4, URZ ;  /* 0x0000000405367890 */ /* 0x000fe2000fffe03f */
[----:B------:R-:W-:Y:S01]  /*2350*/  IMAD.U32 R4, RZ, RZ, UR8 ;  /* 0x00000008ff047e24 */ /* 0x000fe2000f8e00ff */
        /* <DEDUP_REMOVED lines=38> */
[----:B------:R-:W-:-:S06]  /*25c0*/  UISETP.NE.AND UP0, UPT, UR5, 0x1, UPT ;  /* 0x000000010500788c */ /* 0x000fcc000bf05270 */
[----:B------:R-:W-:Y:S02]  /*25d0*/  PLOP3.LUT P2, PT, PT, PT, UP0, 0x80, 0x0 ;  /* 0x000000000000781c */ /* 0x000fe40003f4f008 */
[----:B------:R-:W-:-:S03]  /*25e0*/  PLOP3.LUT P3, PT, PT, PT, UP0, 0x80, 0x0 ;  /* 0x000000000000781c */ /* 0x000fc60003f6f008 */
[----:B------:R-:W-:-:S08]  /*25f0*/  @UP0 ULDC UR5, c[0x0][0x44c] ;  /* 0x0001130000050ab9 */ /* 0x000fd00000000800 */
[----:B------:R-:W-:Y:S01]  /*2600*/  @P2 IMAD.HI.U32 R14, R12, UR5, RZ ;  /* 0x000000050c0e2c27 */ /* 0x000fe2000f8e00ff */
[----:B------:R-:W-:Y:S01]  /*2610*/  @UP0 ULDC UR5, c[0x0][0x450] ;  /* 0x0001140000050ab9 */ /* 0x000fe20000000800 */
[----:B------:R-:W-:Y:S02]  /*2620*/  WARPGROUP.DEPBAR.LE gsb0, 0x0 ;  /* 0x00008000000079c5 */ /* 0x000fe40000010000 */
[----:B------:R-:W-:-:S06]  /*2630*/  WARPGROUP.ARRIVE ;  /* 0x00000000000079c5 */ /* 0x000fcc0000000000 */
[----:B------:R-:W-:Y:S03]  /*2640*/  HGMMA.64x96x16.F32 R24, gdesc[UR56], R24, gsb0 ;  /* 0x01600000381879f0 */ /* 0x000fe60008000818 */
[----:B------:R-:W-:Y:S02]  /*2650*/  WARPGROUP.DEPBAR.LE gsb0, 0x0 ;  /* 0x00008000000079c5 */ /* 0x000fe40000010000 */
[----:B------:R-:W-:-:S06]  /*2660*/  WARPGROUP.ARRIVE ;  /* 0x00000000000079c5 */ /* 0x000fcc0000000000 */
[----:B------:R-:W-:Y:S01]  /*2670*/  HGMMA.64x96x16.F32 R24, gdesc[UR52], R24, gsb0 ;  /* 0x01600000341879f0 */ /* 0x000fe20008000818 */
[----:B------:R-:W-:Y:S02]  /*2680*/  ULDC UR54, c[0x0][0x9dc] ;  /* 0x0002770000367ab9 */ /* 0x000fe40000000800 */
[----:B------:R-:W-:Y:S01]  /*2690*/  ULOP3.LUT UR54, URZ, UR54, URZ, 0x33, !UPT ;  /* 0x000000363f367292 */ /* 0x000fe2000f8e333f */
[----:B------:R-:W-:Y:S02]  /*26a0*/  WARPGROUP.DEPBAR.LE gsb0, 0x0 ;  /* 0x00008000000079c5 */ /* 0x000fe40000010000 */
[----:B------:R-:W-:-:S06]  /*26b0*/  WARPGROUP.ARRIVE ;  /* 0x00000000000079c5 */ /* 0x000fcc0000000000 */
[----:B------:R-:W-:Y:S01]  /*26c0*/  HGMMA.64x96x16.F32 R24, gdesc[UR8], R24, gsb0 ;  /* 0x01600000081879f0 */ /* 0x000fe20008000818 */
[----:B------:R-:W-:Y:S02]  /*26d0*/  ULDC.64 UR10, c[0x0][0x9e0] ;  /* 0x00027800000a7ab9 */ /* 0x000fe40000000a00 */
[----:B------:R-:W-:-:S06]  /*26e0*/  UISETP.GE.AND UP1, UPT, UR11, 0x1, UPT ;  /* 0x000000010b00788c */ /* 0x000fcc000bf26270 */
[----:B------:R-:W-:Y:S01]  /*26f0*/  PLOP3.LUT P2, PT, PT, PT, UP1, 0x40, 0x0 ;  /* 0x000000000000781c */ /* 0x000fe20003f4e818 */
        /* <DEDUP_REMOVED lines=26> */
[----:B------:R-:W-:Y:S01]  /*28a0*/  FMUL.FTZ R51, R51, UR4 ;  /* 0x0000000433337c20 */ /* 0x000fe20008410000 */
[----:B------:R-:W-:Y:S01]  /*28b0*/  FMUL.FTZ R64, R64, UR4 ;  /* 0x0000000440407c20 */ /* 0x000fe20008410000 */
[----:B------:R-:W-:Y:S01]  /*28c0*/  IMAD.MOV.U32 R24, RZ, RZ, R12 ;  /* 0x000000ffff187224 */ /* 0x000fe200078e000c */
[----:B------:R-:W-:Y:S01]  /*28d0*/  @P3 SHF.R.U32.HI R24, RZ, UR5, R14 ;  /* 0x00000005ff183c19 */ /* 0x000fe2000801160e */
[----:B------:R-:W-:-:S02]  /*28e0*/  @!P1 VIADD R12, R21, 0x2a840 ;  /* 0x0002a840150c9836 */ /* 0x000fc40000000000 */
[----:B------:R-:W-:Y:S01]  /*28f0*/  FMUL.FTZ R11, R34, UR4 ;  /* 0x00000004220b7c20 */ /* 0x000fe20008410000 */
[----:B------:R-:W-:Y:S01]  /*2900*/  FMUL.FTZ R25, R25, UR4 ;  /* 0x0000000419197c20 */ /* 0x000fe20008410000 */
[----:B------:R-:W2:Y:S01]  /*2910*/  MUFU.TANH R34, R51 ;  /* 0x0000003300227308 */ /* 0x000ea20000002400 */
[----:B01----:R-:W-:Y:S01]  /*2920*/  FMUL.FTZ R0, R26, UR4 ;  /* 0x000000041a007c20 */ /* 0x003fe20008410000 */
[----:B------:R-:W-:Y:S01]  /*2930*/  FMUL.FTZ R33, R33, UR4 ;  /* 0x0000000421217c20 */ /* 0x000fe20008410000 */
[----:B------:R-:W-:Y:S01]  /*2940*/  FMUL.FTZ R2, R37, UR4 ;  /* 0x0000000425027c20 */ /* 0x000fe20008410000 */
[----:B------:R-:W-:Y:S01]  /*2950*/  @!P1 PRMT R12, RZ, 0x654, R12 ;  /* 0x00000654ff0c9816 */ /* 0x000fe2000000000c */
[----:B------:R-:W-:Y:S02]  /*2960*/  IMAD.MOV.U32 R26, RZ, RZ, -0x60 ;  /* 0xffffffa0ff1a7424 */ /* 0x000fe400078e00ff */
[----:B------:R-:W-:Y:S01]  /*2970*/  FMUL.FTZ R3, R27, UR4 ;  /* 0x000000041b037c20 */ /* 0x000fe20008410000 */
[----:B------:R-:W-:Y:S01]  /*2980*/  FMUL.FTZ R9, R30, UR4 ;  /* 0x000000041e097c20 */ /* 0x000fe20008410000 */
[----:B------:R0:W1:Y:S01]  /*2990*/  MUFU.TANH R51, R64 ;  /* 0x0000004000337308 */ /* 0x0000620000002400 */
[----:B------:R-:W-:Y:S01]  /*29a0*/  FMUL.FTZ R10, R31, UR4 ;  /* 0x000000041f0a7c20 */ /* 0x000fe20008410000 */
[----:B------:R-:W-:Y:S01]  /*29b0*/  FMUL.FTZ R13, R35, UR4 ;  /* 0x00000004230d7c20 */ /* 0x000fe20008410000 */
[----:B------:R3:W-:Y:S01]  /*29c0*/  @!P1 SYNCS.ARRIVE.TRANS64.RED.A1T0 RZ, [R12+URZ], RZ ;  /* 0x000000ff0cff99a7 */ /* 0x0007e2000810043f */
[----:B------:R-:W-:Y:S01]  /*29d0*/  FMUL.FTZ R28, R28, UR4 ;  /* 0x000000041c1c7c20 */ /* 0x000fe20008410000 */
[----:B------:R-:W-:Y:S01]  /*29e0*/  FMUL.FTZ R29, R29, UR4 ;  /* 0x000000041d1d7c20 */ /* 0x000fe20008410000 */
[----:B------:R-:W-:Y:S01]  /*29f0*/  FMUL.FTZ R32, R32, UR4 ;  /* 0x0000000420207c20 */ /* 0x000fe20008410000 */
[----:B------:R-:W-:Y:S01]  /*2a00*/  FMUL.FTZ R36, R36, UR4 ;  /* 0x0000000424247c20 */ /* 0x000fe20008410000 */
[----:B------:R4:W1:Y:S01]  /*2a10*/  MUFU.TANH R72, R25 ;  /* 0x0000001900487308 */ /* 0x0008620000002400 */
[----:B0-----:R-:W0:Y:S01]  /*2a20*/  SHFL.IDX PT, R64, R24, RZ, 0x1c1f ;  /* 0x001c1fff18407589 */ /* 0x001e2200000e0000 */
[----:B------:R-:W-:Y:S01]  /*2a30*/  FMUL.FTZ R15, R38, UR4 ;  /* 0x00000004260f7c20 */ /* 0x000fe20008410000 */
[----:B------:R-:W-:Y:S01]  /*2a40*/  FMUL.FTZ R39, R39, UR4 ;  /* 0x0000000427277c20 */ /* 0x000fe20008410000 */
[----:B------:R-:W-:Y:S01]  /*2a50*/  FMUL.FTZ R40, R40, UR4 ;  /* 0x0000000428287c20 */ /* 0x000fe20008410000 */
[----:B------:R-:W-:Y:S01]  /*2a60*/  FMUL.FTZ R41, R41, UR4 ;  /* 0x0000000429297c20 */ /* 0x000fe20008410000 */
[----:B------:R-:W-:Y:S01]  /*2a70*/  FMUL.FTZ R37, R42, UR4 ;  /* 0x000000042a257c20 */ /* 0x000fe20008410000 */
[----:B------:R-:W-:Y:S01]  /*2a80*/  FMUL.FTZ R35, R43, UR4 ;  /* 0x000000042b237c20 */ /* 0x000fe20008410000 */
[----:B------:R5:W0:Y:S01]  /*2a90*/  MUFU.TANH R27, R33 ;  /* 0x00000021001b7308 */ /* 0x000a220000002400 */
[----:B----4-:R-:W-:-:S02]  /*2aa0*/  IMAD R25, R83, R26, 0x61 ;  /* 0x0000006153197424 */ /* 0x010fc400078e021a */
[----:B------:R-:W-:Y:S01]  /*2ab0*/  FMUL.FTZ R44, R44, UR4 ;  /* 0x000000042c2c7c20 */ /* 0x000fe20008410000 */
[----:B------:R-:W-:Y:S01]  /*2ac0*/  FMUL.FTZ R45, R45, UR4 ;  /* 0x000000042d2d7c20 */ /* 0x000fe20008410000 */
[----:B------:R-:W-:Y:S01]  /*2ad0*/  FMUL.FTZ R31, R47, UR4 ;  /* 0x000000042f1f7c20 */ /* 0x000fe20008410000 */
[----:B------:R-:W-:Y:S01]  /*2ae0*/  FMUL.FTZ R48, R48, UR4 ;  /* 0x0000000430307c20 */ /* 0x000fe20008410000 */
[----:B------:R-:W-:Y:S01]  /*2af0*/  FMUL.FTZ R49, R49, UR4 ;  /* 0x0000000431317c20 */ /* 0x000fe20008410000 */
[----:B------:R-:W-:Y:S01]  /*2b00*/  FMUL.FTZ R50, R50, UR4 ;  /* 0x0000000432327c20 */ /* 0x000fe20008410000 */
[----:B------:R4:W0:Y:S01]  /*2b10*/  MUFU.TANH R30, R2 ;  /* 0x00000002001e7308 */ /* 0x0008220000002400 */
[----:B-----5:R-:W-:Y:S01]  /*2b20*/  FMUL.FTZ R33, R46, UR4 ;  /* 0x000000042e217c20 */ /* 0x020fe20008410000 */
        /* <DEDUP_REMOVED lines=8> */
[----:B----4-:R-:W-:Y:S01]  /*2bb0*/  FMUL.FTZ R2, R63, UR4 ;  /* 0x000000043f027c20 */ /* 0x010fe20008410000 */
[----:B------:R-:W-:Y:S01]  /*2bc0*/  FMUL.FTZ R65, R65, UR4 ;  /* 0x0000000441417c20 */ /* 0x000fe20008410000 */
[----:B------:R-:W-:Y:S01]  /*2bd0*/  FMUL.FTZ R8, R66, UR4 ;  /* 0x0000000442087c20 */ /* 0x000fe20008410000 */
[----:B------:R-:W-:Y:S01]  /*2be0*/  FMUL.FTZ R6, R67, UR4 ;  /* 0x0000000443067c20 */ /* 0x000fe20008410000 */
[----:B------:R-:W-:Y:S01]  /*2bf0*/  FMUL.FTZ R68, R68, UR4 ;  /* 0x0000000444447c20 */ /* 0x000fe20008410000 */
[----:B------:R-:W-:Y:S01]  /*2c00*/  FMUL.FTZ R14, R70, UR4 ;  /* 0x00000004460e7c20 */ /* 0x000fe20008410000 */
[----:B---3--:R-:W-:Y:S01]  /*2c10*/  FMUL.FTZ R12, R71, UR4 ;  /* 0x00000004470c7c20 */ /* 0x008fe20008410000 */
[----:B------:R-:W-:Y:S01]  /*2c20*/  FMUL.FTZ R59, R59, UR4 ;  /* 0x000000043b3b7c20 */ /* 0x000fe20008410000 */
[----:B------:R-:W-:Y:S01]  /*2c30*/  FMUL.FTZ R69, R69, UR4 ;  /* 0x0000000445457c20 */ /* 0x000fe20008410000 */
[----:B------:R-:W-:Y:S01]  /*2c40*/  IADD3 R26, R16, R25, -R18 ;  /* 0x00000019101a7210 */ /* 0x000fe20007ffe812 */
[----:B------:R-:W3:Y:S01]  /*2c50*/  MUFU.TANH R7, R7 ;  /* 0x0000000700077308 */ /* 0x000ee20000002400 */
[----:B------:R-:W-:Y:S01]  /*2c60*/  FMUL.FTZ R55, R55, UR4 ;  /* 0x0000000437377c20 */ /* 0x000fe20008410000 */
[----:B------:R-:W-:Y:S01]  /*2c70*/  FMUL.FTZ R61, R61, UR4 ;  /* 0x000000043d3d7c20 */ /* 0x000fe20008410000 */
[----:B------:R-:W-:-:S02]  /*2c80*/  IMAD R21, R83, -0x60, R16 ;  /* 0xffffffa053157824 */ /* 0x000fc400078e0210 */
[----:B------:R-:W-:Y:S02]  /*2c90*/  IMAD.IADD R26, R26, 0x1, -R17 ;  /* 0x000000011a1a7824 */ /* 0x000fe400078e0a11 */
[----:B------:R-:W-:Y:S01]  /*2ca0*/  VIADD R63, R25, 0xffffffff ;  /* 0xffffffff193f7836 */ /* 0x000fe20000000000 */
[----:B------:R-:W4:Y:S01]  /*2cb0*/  MUFU.TANH R0, R0 ;  /* 0x0000000000007308 */ /* 0x000f220000002400 */
[----:B------:R-:W-:Y:S01]  /*2cc0*/  VIADD R46, R26, UR10 ;  /* 0x0000000a1a2e7c36 */ /* 0x000fe20008000000 */
[----:B------:R-:W-:Y:S01]  /*2cd0*/  IADD3 R43, -R18, 0x60, R21 ;  /* 0x00000060122b7810 */ /* 0x000fe20007ffe115 */
[----:B------:R-:W-:-:S03]  /*2ce0*/  IMAD.IADD R62, R63, 0x1, -R18 ;  /* 0x000000013f3e7824 */ /* 0x000fc600078e0a12 */
[----:B0-----:R-:W-:Y:S02]  /*2cf0*/  VIADDMNMX R21, R64, R46, R43, PT ;  /* 0x0000002e40157246 */ /* 0x001fe4000380012b */
        /* <DEDUP_REMOVED lines=40> */
[----:B------:R5:W0:Y:S02]  /*2f80*/  MUFU.TANH R55, R61 ;  /* 0x0000003d00377308 */ /* 0x000a240000002400 */
[----:B-----5:R-:W-:-:S04]  /*2f90*/  VIADD R61, R26, UR54 ;  /* 0x000000361a3d7c36 */ /* 0x020fc80008000000 */
[----:B------:R-:W-:Y:S01]  /*2fa0*/  IMAD.IADD R25, R61, 0x1, R64 ;  /* 0x000000013d197824 */ /* 0x000fe200078e0240 */
[----:B-1234-:R-:W-:Y:S06]  /*2fb0*/  @P2 BRA `(.L_x_1148) ;  /* 0x0000000000542947 */ /* 0x01efec0003800000 */
[----:B------:R-:W-:Y:S01]  /*2fc0*/  IADD3 R26, -R17, R16, R64 ;  /* 0x00000010111a7210 */ /* 0x000fe20007ffe140 */
[----:B------:R-:W-:Y:S03]  /*2fd0*/  BSSY B0, `(.L_x_1149) ;  /* 0x0000010000007945 */ /* 0x000fe60003800000 */
[----:B------:R-:W-:-:S13]  /*2fe0*/  ISETP.GT.AND P2, PT, R26, -0x1, PT ;  /* 0xffffffff1a00780c */ /* 0x000fda0003f44270 */
[----:B------:R-:W-:Y:S05]  /*2ff0*/  @P2 BRA `(.L_x_1150) ;  /* 0x0000000000202947 */ /* 0x000fea0003800000 */
[----:B------:R-:W-:Y:S01]  /*3000*/  UISETP.NE.AND UP2, UPT, UR11, 0x1, UPT ;  /* 0x000000010b00788c */ /* 0x000fe2000bf45270 */
[----:B------:R-:W-:-:S05]  /*3010*/  LOP3.LUT R26, RZ, R26, RZ, 0x33, !PT ;  /* 0x0000001aff1a7212 */ /* 0x000fca00078e33ff */
[----:B------:R-:W-:-:S05]  /*3020*/  PLOP3.LUT P2, PT, PT, PT, UP2, 0x80, 0x0 ;  /* 0x000000000000781c */ /* 0x000fca0003f4f028 */
[----:B------:R-:W-:-:S08]  /*3030*/  @UP2 ULDC.64 UR4, c[0x0][0x9e8] ;  /* 0x00027a0000042ab9 */ /* 0x000fd00000000a00 */
[----:B------:R-:W-:-:S05]  /*3040*/  @P2 IMAD.HI.U32 R59, R26, UR4, RZ ;  /* 0x000000041a3b2c27 */ /* 0x000fca000f8e00ff */
[----:B------:R-:W-:-:S04]  /*3050*/  @P2 SHF.R.U32.HI R26, RZ, UR5, R59 ;  /* 0x00000005ff1a2c19 */ /* 0x000fc8000801163b */
[----:B------:R-:W-:Y:S01]  /*3060*/  LOP3.LUT R26, RZ, R26, RZ, 0x33, !PT ;  /* 0x0000001aff1a7212 */ /* 0x000fe200078e33ff */
[----:B------:R-:W-:Y:S06]  /*3070*/  BRA `(.L_x_1151) ;  /* 0x0000000000147947 */ /* 0x000fec0003800000 */
.L_x_1150:
[----:B------:R-:W-:-:S06]  /*3080*/  UISETP.NE.AND UP2, UPT, UR11, 0x1, UPT ;  /* 0x000000010b00788c */ /* 0x000fcc000bf45270 */
[----:B------:R-:W-:-:S05]  /*3090*/  PLOP3.LUT P2, PT, PT, PT, UP2, 0x80, 0x0 ;  /* 0x000000000000781c */ /* 0x000fca0003f4f028 */
[----:B------:R-:W-:-:S08]  /*30a0*/  @UP2 ULDC.64 UR4, c[0x0][0x9e8] ;  /* 0x00027a0000042ab9 */ /* 0x000fd00000000a00 */
[----:B------:R-:W-:-:S05]  /*30b0*/  @P2 IMAD.HI.U32 R59, R26, UR4, RZ ;  /* 0x000000041a3b2c27 */ /* 0x000fca000f8e00ff */
[----:B------:R-:W-:-:S07]  /*30c0*/  @P2 SHF.R.U32.HI R26, RZ, UR5, R59 ;  /* 0x00000005ff1a2c19 */ /* 0x000fce000801163b */
.L_x_1151:
[----:B------:R-:W-:Y:S05]  /*30d0*/  BSYNC B0 ;  /* 0x0000000000007941 */ /* 0x000fea0003800000 */
.L_x_1149:
[----:B------:R-:W-:-:S05]  /*30e0*/  IMAD R26, R26, UR11, R62 ;  /* 0x0000000b1a1a7c24 */ /* 0x000fca000f8e023e */
[----:B------:R-:W-:Y:S02]  /*30f0*/  VIMNMX R25, R25, R26, !PT ;  /* 0x0000001a19197248 */ /* 0x000fe40007fe0100 */
[----:B------:R-:W-:-:S07]  /*3100*/  VIADDMNMX R21, R26, UR11, R21, PT ;  /* 0x0000000b1a157c46 */ /* 0x000fce000b800115 */
.L_x_1148:
        /* <DEDUP_REMOVED lines=8> */
[C---:B------:R-:W-:Y:S02]  /*3190*/  ISETP.GT.AND P4, PT, R25.reuse, 0x9, !P6 ;  /* 0x000000091900780c */ /* 0x040fe40007784270 */
[----:B------:R-:W-:Y:S02]  /*31a0*/  ISETP.GT.AND P5, PT, R25, 0x8, !P3 ;  /* 0x000000081900780c */ /* 0x000fe40005fa4270 */
[----:B------:R-:W-:Y:S02]  /*31b0*/  ISETP.LT.OR P4, PT, R21, 0xa, P4 ;  /* 0x0000000a1500780c */ /* 0x000fe40002781670 */
[----:B------:R-:W-:Y:S02]  /*31c0*/  ISETP.GE.AND P6, PT, R63, 0x11, PT ;  /* 0x000000113f00780c */ /* 0x000fe40003fc6270 */
[----:B0-----:R-:W-:-:S02]  /*31d0*/  FSEL R93, R29, -INF , !P4 ;  /* 0xff8000001d5d7808 */ /* 0x001fc40006000000 */
[----:B------:R-:W-:Y:S02]  /*31e0*/  ISETP.LT.OR P5, PT, R21, 0x9, P5 ;  /* 0x000000091500780c */ /* 0x000fe40002fa1670 */
[----:B------:R-:W-:Y:S02]  /*31f0*/  ISETP.GT.AND P4, PT, R25, 0x10, !P6 ;  /* 0x000000101900780c */ /* 0x000fe40007784270 */
[----:B------:R-:W-:Y:S01]  /*3200*/  FSEL R91, R28, -INF , !P5 ;  /* 0xff8000001c5b7808 */ /* 0x000fe20006800000 */
[----:B-1----:R-:W-:Y:S01]  /*3210*/  IMAD.IADD R28, R61, 0x1, R24 ;  /* 0x000000013d1c7824 */ /* 0x002fe200078e0218 */
        /* <DEDUP_REMOVED lines=81> */
[----:B------:R-:W-:Y:S02]  /*3730*/  P2R R66, PR, RZ, 0x40 ;  /* 0x00000040ff427803 */ /* 0x000fe40000000000 */
[----:B------:R-:W-:Y:S02]  /*3740*/  FSEL R51, R51, -INF , !P4 ;  /* 0xff80000033337808 */ /* 0x000fe40006000000 */
[----:B------:R-:W-:Y:S02]  /*3750*/  ISETP.GE.AND P4, PT, R63, 0x52, PT ;  /* 0x000000523f00780c */ /* 0x000fe40003f86270 */
[----:B------:R-:W-:Y:S02]  /*3760*/  VIADDMNMX R26, R24, R46, R43, PT ;  /* 0x0000002e181a7246 */ /* 0x000fe4000380012b */
        /* <DEDUP_REMOVED lines=12> */
[----:B------:R-:W-:-:S04]  /*3830*/  ISETP.GE.AND P6, PT, R63, 0x5a, PT ;  /* 0x0000005a3f00780c */ /* 0x000fc80003fc6270 */
[----:B------:R-:W-:Y:S02]  /*3840*/  P2R R63, PR, RZ, 0x40 ;  /* 0x00000040ff3f7803 */ /* 0x000fe40000000000 */
[----:B------:R-:W-:-:S04]  /*3850*/  ISETP.GT.AND P6, PT, R25, 0x59, !P6 ;  /* 0x000000591900780c */ /* 0x000fc800077c4270 */
[----:B------:R-:W-:-:S04]  /*3860*/  ISETP.LT.OR P6, PT, R21, 0x5a, P6 ;  /* 0x0000005a1500780c */ /* 0x000fc800037c1670 */
[----:B------:R-:W-:Y:S02]  /*3870*/  FSEL R47, R47, -INF , !P6 ;  /* 0xff8000002f2f7808 */ /* 0x000fe40007000000 */
[----:B------:R-:W-:-:S13]  /*3880*/  PLOP3.LUT P6, PT, PT, PT, UP1, 0x40, 0x0 ;  /* 0x000000000000781c */ /* 0x000fda0003fce818 */
[----:B------:R-:W-:Y:S05]  /*3890*/  @P6 BRA `(.L_x_1152) ;  /* 0x00000000005c6947 */ /* 0x000fea0003800000 */
        /* <DEDUP_REMOVED lines=8> */
[----:B------:R-:W-:Y:S01]  /*3920*/  @P6 IMAD.HI.U32 R21, R7, UR4, RZ ;  /* 0x0000000407156c27 */ /* 0x000fe2000f8e00ff */
[----:B------:R-:W-:-:S13]  /*3930*/  PLOP3.LUT P6, PT, PT, PT, UP2, 0x80, 0x0 ;  /* 0x000000000000781c */ /* 0x000fda0003fcf028 */
[----:B------:R-:W-:-:S04]  /*3940*/  @P6 SHF.R.U32.HI R7, RZ, UR5, R21 ;  /* 0x00000005ff076c19 */ /* 0x000fc80008011615 */
[----:B------:R-:W-:Y:S01]  /*3950*/  LOP3.LUT R7, RZ, R7, RZ, 0x33, !PT ;  /* 0x00000007ff077212 */ /* 0x000fe200078e33ff */
[----:B------:R-:W-:Y:S06]  /*3960*/  BRA `(.L_x_1155) ;  /* 0x0000000000187947 */ /* 0x000fec0003800000 */
.L_x_1154:
[----:B------:R-:W-:-:S06]  /*3970*/  UISETP.NE.AND UP2, UPT, UR11, 0x1, UPT ;  /* 0x000000010b00788c */ /* 0x000fcc000bf45270 */
[----:B------:R-:W-:-:S05]  /*3980*/  PLOP3.LUT P6, PT, PT, PT, UP2, 0x80, 0x0 ;  /* 0x000000000000781c */ /* 0x000fca0003fcf028 */
[----:B------:R-:W-:-:S08]  /*3990*/  @UP2 ULDC.64 UR4, c[0x0][0x9e8] ;  /* 0x00027a0000042ab9 */ /* 0x000fd00000000a00 */
[----:B------:R-:W-:Y:S01]  /*39a0*/  @P6 IMAD.HI.U32 R21, R7, UR4, RZ ;  /* 0x0000000407156c27 */ /* 0x000fe2000f8e00ff */
[----:B------:R-:W-:-:S13]  /*39b0*/  PLOP3.LUT P6, PT, PT, PT, UP2, 0x80, 0x0 ;  /* 0x000000000000781c */ /* 0x000fda0003fcf028 */
[----:B------:R-:W-:-:S07]  /*39c0*/  @P6 SHF.R.U32.HI R7, RZ, UR5, R21 ;  /* 0x00000005ff076c19 */ /* 0x000fce0008011615 */
.L_x_1155:
[----:B------:R-:W-:Y:S05]  /*39d0*/  BSYNC B0 ;  /* 0x0000000000007941 */ /* 0x000fea0003800000 */
.L_x_1153:
[----:B------:R-:W-:-:S05]  /*39e0*/  IMAD R7, R7, UR11, R62 ;  /* 0x0000000b07077c24 */ /* 0x000fca000f8e023e */
[----:B------:R-:W-:Y:S02]  /*39f0*/  VIMNMX R28, R28, R7, !PT ;  /* 0x000000071c1c7248 */ /* 0x000fe40007fe0100 */
[----:B------:R-:W-:-:S07]  /*3a00*/  VIADDMNMX R26, R7, UR11, R26, PT ;  /* 0x0000000b071a7c46 */ /* 0x000fce000b80011a */
.L_x_1152:
[C---:B------:R-:W-:Y:S01]  /*3a10*/  ISETP.GT.AND P2, PT, R28.reuse, 0x1, !P2 ;  /* 0x000000011c00780c */ /* 0x040fe20005744270 */
[----:B------:R-:W-:Y:S01]  /*3a20*/  ULDC UR4, c[0x0][0x988] ;  /* 0x0002620000047ab9 */ /* 0x000fe20000000800 */
[----:B------:R-:W-:Y:S01]  /*3a30*/  ISETP.GT.AND P3, PT, R28, 0x8, !P3 ;  /* 0x000000081c00780c */ /* 0x000fe20005f64270 */
[----:B------:R-:W-:Y:S01]  /*3a40*/  @UP0 ULDC UR14, c[0x0][0x450] ;  /* 0x00011400000e0ab9 */ /* 0x000fe20000000800 */
[C---:B------:R-:W-:Y:S01]  /*3a50*/  ISETP.LT.OR P2, PT, R26.reuse, 0x2, P2 ;  /* 0x000000021a00780c */ /* 0x040fe20001741670 */
[----:B------:R-:W-:Y:S01]  /*3a60*/  UMOV UR6, UR60 ;  /* 0x0000003c00067c82 */ /* 0x000fe20008000000 */
        /* <DEDUP_REMOVED lines=10> */
[----:B------:R-:W-:Y:S02]  /*3b10*/  ISETP.NE.AND P6, PT, R36, RZ, PT ;  /* 0x000000ff2400720c */ /* 0x000fe40003fc5270 */
        /* <DEDUP_REMOVED lines=17> */
[----:B------:R-:W-:Y:S02]  /*3c30*/  ISETP.GT.AND P2, PT, R28, 0x19, !P6 ;  /* 0x000000191c00780c */ /* 0x000fe40007744270 */
[----:B------:R-:W-:Y:S02]  /*3c40*/  FMNMX.FTZ R10, R85, R10, !PT ;  /* 0x0000000a550a7209 */ /* 0x000fe40007810000 */
        /* <DEDUP_REMOVED lines=34> */
[----:B------:R-:W-:Y:S01]  /*3e70*/  ISETP.NE.AND P3, PT, R56, RZ, PT ;  /* 0x000000ff3800720c */ /* 0x000fe20003f65270 */
[----:B------:R-:W0:Y:S01]  /*3e80*/  SHFL.BFLY PT, R7, R24, 0x2, 0x1f ;  /* 0x0c401f0018077f89 */ /* 0x000e2200000e0000 */
[----:B------:R-:W-:Y:S02]  /*3e90*/  ISETP.LT.OR P2, PT, R26, 0x31, P2 ;  /* 0x000000311a00780c */ /* 0x000fe40001741670 */
[----:B------:R-:W-:Y:S02]  /*3ea0*/  ISETP.NE.AND P6, PT, R27, RZ, PT ;  /* 0x000000ff1b00720c */ /* 0x000fe40003fc5270 */
[----:B------:R-:W-:Y:S02]  /*3eb0*/  FSEL R21, R50, -INF , !P2 ;  /* 0xff80000032157808 */ /* 0x000fe40005000000 */
[----:B------:R-:W-:-:S02]  /*3ec0*/  ISETP.NE.AND P2, PT, R48, RZ, PT ;  /* 0x000000ff3000720c */ /* 0x000fc40003f45270 */
[C---:B------:R-:W-:Y:S02]  /*3ed0*/  ISETP.GT.AND P4, PT, R28.reuse, 0x51, !P4 ;  /* 0x000000511c00780c */ /* 0x040fe40006784270 */
[C---:B------:R-:W-:Y:S02]  /*3ee0*/  ISETP.GT.AND P2, PT, R28.reuse, 0x31, !P2 ;  /* 0x000000311c00780c */ /* 0x040fe40005744270 */
[----:B------:R-:W-:Y:S02]  /*3ef0*/  ISETP.GT.AND P5, PT, R28, 0x58, !P5 ;  /* 0x000000581c00780c */ /* 0x000fe40006fa4270 */
[C---:B------:R-:W-:Y:S02]  /*3f00*/  ISETP.LT.OR P2, PT, R26.reuse, 0x32, P2 ;  /* 0x000000321a00780c */ /* 0x040fe40001741670 */
[----:B------:R-:W-:Y:S02]  /*3f10*/  ISETP.LT.OR P4, PT, R26, 0x52, P4 ;  /* 0x000000521a00780c */ /* 0x000fe40002781670 */
[----:B------:R-:W-:-:S02]  /*3f20*/  FSEL R11, R34, -INF , !P2 ;  /* 0xff800000220b7808 */ /* 0x000fc40005000000 */
[----:B------:R-:W-:Y:S02]  /*3f30*/  ISETP.NE.AND P2, PT, R76, RZ, PT ;  /* 0x000000ff4c00720c */ /* 0x000fe40003f45270 */
[----:B------:R-:W-:Y:S02]  /*3f40*/  ISETP.LT.OR P5, PT, R26, 0x59, P5 ;  /* 0x000000591a00780c */ /* 0x000fe40002fa1670 */
[----:B------:R-:W-:Y:S02]  /*3f50*/  ISETP.GT.AND P2, PT, R28, 0x38, !P2 ;  /* 0x000000381c00780c */ /* 0x000fe40005744270 */
[----:B0-----:R-:W-:Y:S02]  /*3f60*/  FMNMX.FTZ R25, R24, R7, !PT ;  /* 0x0000000718197209 */ /* 0x001fe40007810000 */
[----:B------:R-:W-:Y:S02]  /*3f70*/  ISETP.LT.OR P2, PT, R26, 0x39, P2 ;  /* 0x000000391a00780c */ /* 0x000fe40001741670 */
[----:B------:R-:W-:Y:S01]  /*3f80*/  R2UR UR7, R82 ;  /* 0x00000000520772ca */ /* 0x000fe200000e0000 */
[----:B------:R-:W0:Y:S01]  /*3f90*/  SHFL.BFLY PT, R10, R25, 0x1, 0x1f ;  /* 0x0c201f00190a7f89 */ /* 0x000e2200000e0000 */
[----:B------:R-:W-:-:S02]  /*3fa0*/  FSEL R9, R54, -INF , !P2 ;  /* 0xff80000036097808 */ /* 0x000fc40005000000 */
[----:B------:R-:W-:-:S04]  /*3fb0*/  ISETP.NE.AND P2, PT, R52, RZ, PT ;  /* 0x000000ff3400720c */ /* 0x000fc80003f45270 */
[----:B------:R-:W-:-:S04]  /*3fc0*/  ISETP.GT.AND P2, PT, R28, 0x39, !P2 ;  /* 0x000000391c00780c */ /* 0x000fc80005744270 */
[----:B------:R-:W-:-:S04]  /*3fd0*/  ISETP.LT.OR P2, PT, R26, 0x3a, P2 ;  /* 0x0000003a1a00780c */ /* 0x000fc80001741670 */
[----:B------:R-:W-:Y:S02]  /*3fe0*/  FSEL R15, R38, -INF , !P2 ;  /* 0xff800000260f7808 */ /* 0x000fe40005000000 */
[----:B------:R-:W-:-:S04]  /*3ff0*/  ISETP.NE.AND P2, PT, R78, RZ, PT ;  /* 0x000000ff4e00720c */ /* 0x000fc80003f45270 */
[----:B------:R-:W-:Y:S02]  /*4000*/  ISETP.GT.AND P2, PT, R28, 0x40, !P2 ;  /* 0x000000401c00780c */ /* 0x000fe40005744270 */
[----:B0-----:R-:W-:Y:S01]  /*4010*/  FMNMX.FTZ R7, R25, R10, !PT ;  /* 0x0000000a19077209 */ /* 0x001fe20007810000 */
[----:B------:R-:W-:Y:S01]  /*4020*/  IMAD.U32 R10, RZ, RZ, UR4 ;  /* 0x00000004ff0a7e24 */ /* 0x000fe2000f8e00ff */
[----:B------:R-:W-:Y:S01]  /*4030*/  ISETP.LT.OR P2, PT, R26, 0x41, P2 ;  /* 0x000000411a00780c */ /* 0x000fe20001741670 */
[----:B------:R-:W-:Y:S02]  /*4040*/  @UP0 ULDC UR4, c[0x0][0x44c] ;  /* 0x0001130000040ab9 */ /* 0x000fe40000000800 */
[----:B------:R-:W-:Y:S01]  /*4050*/  FMUL.FTZ R27, R7, R10 ;  /* 0x0000000a071b7220 */ /* 0x000fe20000410000 */
[----:B------:R-:W-:Y:S01]  /*4060*/  FSEL R3, R58, -INF , !P2 ;  /* 0xff8000003a037808 */ /* 0x000fe20005000000 */
[----:B------:R-:W-:Y:S01]  /*4070*/  UIMAD.WIDE.U32 UR4, UR60, UR4, URZ ;  /* 0x000000043c0472a5 */ /* 0x000fe2000f8e003f */
[----:B------:R-:W-:-:S02]  /*4080*/  ISETP.GT.AND P2, PT, R28, 0x41, !P3 ;  /* 0x000000411c00780c */ /* 0x000fc40005f44270 */
[----:B------:R-:W-:Y:S01]  /*4090*/  ISETP.NE.AND P3, PT, R84, RZ, PT ;  /* 0x000000ff5400720c */ /* 0x000fe20003f65270 */
[----:B------:R-:W-:Y:S01]  /*40a0*/  @UP0 USHF.R.U32.HI UR6, URZ, UR14, UR5 ;  /* 0x0000000e3f060299 */ /* 0x000fe20008011605 */
[----:B------:R-:W-:Y:S02]  /*40b0*/  ISETP.LT.OR P2, PT, R26, 0x42, P2 ;  /* 0x000000421a00780c */ /* 0x000fe40001741670 */
[----:B------:R-:W-:Y:S01]  /*40c0*/  ISETP.GT.AND P3, PT, R28, 0x50, !P3 ;  /* 0x000000501c00780c */ /* 0x000fe20005f64270 */
[----:B------:R-:W-:Y:S01]  /*40d0*/  UIADD3 UR4, UR7, UR6, URZ ;  /* 0x0000000607047290 */ /* 0x000fe2000fffe03f */
[----:B------:R-:W-:Y:S02]  /*40e0*/  FSEL R13, R42, -INF , !P2 ;  /* 0xff8000002a0d7808 */ /* 0x000fe40005000000 */
[----:B------:R-:W-:Y:S01]  /*40f0*/  ISETP.GT.AND P2, PT, R28, RZ, !P6 ;  /* 0x000000ff1c00720c */ /* 0x000fe20007744270 */
[----:B------:R-:W-:Y:S01]  /*4100*/  UIADD3 UR10, UR4, UR10, URZ ;  /* 0x0000000a040a7290 */ /* 0x000fe2000fffe03f */
[----:B------:R-:W-:-:S02]  /*4110*/  ISETP.NE.AND P6, PT, R80, RZ, PT ;  /* 0x000000ff5000720c */ /* 0x000fc40003fc5270 */
[C---:B------:R-:W-:Y:S02]  /*4120*/  ISETP.LT.OR P2, PT, R26.reuse, 0x1, P2 ;  /* 0x000000011a00780c */ /* 0x040fe40001741670 */
[----:B------:R-:W-:Y:S02]  /*4130*/  ISETP.LT.OR P3, PT, R26, 0x51, P3 ;  /* 0x000000511a00780c */ /* 0x000fe40001f61670 */
[----:B------:R-:W-:Y:S02]  /*4140*/  FSEL R0, R0, -INF , !P2 ;  /* 0xff80000000007808 */ /* 0x000fe40005000000 */
[----:B------:R-:W-:-:S04]  /*4150*/  FSETP.NEU.FTZ.AND P2, PT, R7, -INF , PT ;  /* 0xff8000000700780b */ /* 0x000fc80003f5d000 */
[----:B------:R-:W-:Y:S02]  /*4160*/  FSEL R30, R27, RZ, P2 ;  /* 0x000000ff1b1e7208 */ /* 0x000fe40001000000 */
[----:B------:R-:W-:Y:S02]  /*4170*/  ISETP.GT.AND P2, PT, R28, 0x48, !P6 ;  /* 0x000000481c00780c */ /* 0x000fe40007744270 */
[----:B------:R-:W-:Y:S01]  /*4180*/  ISETP.NE.AND P6, PT, R63, RZ, PT ;  /* 0x000000ff3f00720c */ /* 0x000fe20003fc5270 */
[-CC-:B------:R-:W-:Y:S01]  /*4190*/  FFMA.FTZ R25, R89, R10.reuse, -R30.reuse ;  /* 0x0000000a59197223 */ /* 0x180fe2000001081e */
[----:B------:R-:W-:Y:S01]  /*41a0*/  ISETP.LT.OR P2, PT, R26, 0x49, P2 ;  /* 0x000000491a00780c */ /* 0x000fe20001741670 */
[-CC-:B------:R-:W-:Y:S01]  /*41b0*/  FFMA.FTZ R158, R91, R10.reuse, -R30.reuse ;  /* 0x0000000a5b9e7223 */ /* 0x180fe2000001081e */
[----:B------:R-:W-:Y:S01]  /*41c0*/  ISETP.GT.AND P6, PT, R28, 0x59, !P6 ;  /* 0x000000591c00780c */ /* 0x000fe200077c4270 */
[-CC-:B------:R-:W-:Y:S01]  /*41d0*/  FFMA.FTZ R27, R93, R10.reuse, -R30.reuse ;  /* 0x0000000a5d1b7223 */ /* 0x180fe2000001081e */
[----:B------:R-:W-:Y:S01]  /*41e0*/  FSEL R63, R20, -INF , !P2 ;  /* 0xff800000143f7808 */ /* 0x000fe20005000000 */
[-CC-:B------:R-:W-:Y:S01]  /*41f0*/  FFMA.FTZ R156, R29, R10.reuse, -R30.reuse ;  /* 0x0000000a1d9c7223 */ /* 0x180fe2000001081e */
[----:B------:R-:W-:Y:S01]  /*4200*/  FMNMX.FTZ R20, R0, R65, !PT ;  /* 0x0000004100147209 */ /* 0x000fe20007810000 */
[----:B------:R-:W-:Y:S01]  /*4210*/  MUFU.EX2 R25, R25 ;  /* 0x0000001900197308 */ /* 0x000fe20000000800 */
[----:B------:R-:W-:Y:S01]  /*4220*/  ISETP.NE.AND P2, PT, R60, RZ, PT ;  /* 0x000000ff3c00720c */ /* 0x000fe20003f45270 */
[--C-:B------:R-:W-:Y:S01]  /*4230*/  FFMA.FTZ R152, R95, R10, -R30.reuse ;  /* 0x0000000a5f987223 */ /* 0x100fe2000001081e */
[----:B------:R-:W-:Y:S01]  /*4240*/  FMNMX.FTZ R20, R61, R20, !PT ;  /* 0x000000143d147209 */ /* 0x000fe20007810000 */
[-CC-:B------:R-:W-:Y:S01]  /*4250*/  FFMA.FTZ R29, R97, R10.reuse, -R30.reuse ;  /* 0x0000000a611d7223 */ /* 0x180fe2000001081e */
[----:B------:R-:W-:Y:S01]  /*4260*/  ISETP.GT.AND P2, PT, R28, 0x49, !P2 ;  /* 0x000000491c00780c */ /* 0x000fe20005744270 */
[--C-:B------:R-:W-:Y:S01]  /*4270*/  FFMA.FTZ R45, R45, R10, -R30.reuse ;  /* 0x0000000a2d2d7223 */ /* 0x100fe2000001081e */
[----:B------:R-:W-:Y:S01]  /*4280*/  FMNMX.FTZ R20, R57, R20, !PT ;  /* 0x0000001439147209 */ /* 0x000fe20007810000 */
[----:B------:R-:W0:Y:S01]  /*4290*/  MUFU.EX2 R156, R156 ;  /* 0x0000009c009c7308 */ /* 0x000e220000000800 */
[----:B------:R-:W-:Y:S01]  /*42a0*/  ISETP.LT.OR P2, PT, R26, 0x4a, P2 ;  /* 0x0000004a1a00780c */ /* 0x000fe20001741670 */
[--C-:B------:R-:W-:Y:S01]  /*42b0*/  FFMA.FTZ R154, R99, R10, -R30.reuse ;  /* 0x0000000a639a7223 */ /* 0x100fe2000001081e */
[----:B------:R-:W-:Y:S01]  /*42c0*/  FMNMX.FTZ R20, R53, R20, !PT ;  /* 0x0000001435147209 */ /* 0x000fe20007810000 */
[-CC-:B------:R-:W-:Y:S01]  /*42d0*/  FFMA.FTZ R24, R101, R10.reuse, -R30.reuse ;  /* 0x0000000a65187223 */ /* 0x180fe2000001081e */
[----:B------:R-:W-:Y:S01]  /*42e0*/  FSEL R89, R2, -INF , !P2 ;  /* 0xff80000002597808 */ /* 0x000fe20005000000 */
[--C-:B------:R-:W-:Y:S01]  /*42f0*/  FFMA.FTZ R2, R87, R10, -R30.reuse ;  /* 0x0000000a57027223 */ /* 0x100fe2000001081e */
[----:B------:R-:W-:Y:S01]  /*4300*/  FMNMX.FTZ R20, R49, R20, !PT ;  /* 0x0000001431147209 */ /* 0x000fe20007810000 */
[----:B------:R-:W1:Y:S01]  /*4310*/  MUFU.EX2 R158, R158 ;  /* 0x0000009e009e7308 */ /* 0x000e620000000800 */
[----:B------:R-:W-:Y:S01]  /*4320*/  FSEL R87, R8, -INF , !P3 ;  /* 0xff80000008577808 */ /* 0x000fe20005800000 */
[--C-:B------:R-:W-:Y:S01]  /*4330*/  FFMA.FTZ R8, R79, R10, -R30.reuse ;  /* 0x0000000a4f087223 */ /* 0x100fe2000001081e */
[----:B------:R-:W-:Y:S01]  /*4340*/  FMNMX.FTZ R20, R43, R20, !PT ;  /* 0x000000142b147209 */ /* 0x000fe20007810000 */
[-CC-:B------:R-:W-:Y:S01]  /*4350*/  FFMA.FTZ R81, R81, R10.reuse, -R30.reuse ;  /* 0x0000000a51517223 */ /* 0x180fe2000001081e */
[----:B------:R-:W-:Y:S01]  /*4360*/  FSEL R91, R6, -INF , !P4 ;  /* 0xff800000065b7808 */ /* 0x000fe20006000000 */
[--C-:B------:R-:W-:Y:S01]  /*4370*/  FFMA.FTZ R6, R85, R10, -R30.reuse ;  /* 0x0000000a55067223 */ /* 0x100fe2000001081e */
[----:B------:R-:W-:Y:S01]  /*4380*/  FMNMX.FTZ R20, R39, R20, !PT ;  /* 0x0000001427147209 */ /* 0x000fe20007810000 */
[----:B------:R-:W-:Y:S01]  /*4390*/  MUFU.EX2 R150, R8 ;  /* 0x0000000800967308 */ /* 0x000fe20000000800 */
[----:B------:R-:W-:Y:S01]  /*43a0*/  ISETP.LT.OR P6, PT, R26, 0x5a, P6 ;  /* 0x0000005a1a00780c */ /* 0x000fe200037c1670 */
[--C-:B------:R-:W-:Y:S01]  /*43b0*/  FFMA.FTZ R77, R77, R10, -R30.reuse ;  /* 0x0000000a4d4d7223 */ /* 0x100fe2000001081e */
[----:B------:R-:W-:Y:S01]  /*43c0*/  FMNMX.FTZ R20, R37, R20, !PT ;  /* 0x0000001425147209 */ /* 0x000fe20007810000 */
[-CC-:B------:R-:W-:Y:S01]  /*43d0*/  FFMA.FTZ R75, R75, R10.reuse, -R30.reuse ;  /* 0x0000000a4b4b7223 */ /* 0x180fe2000001081e */
[----:B------:R-:W-:Y:S01]  /*43e0*/  FSEL R85, R14, -INF , !P5 ;  /* 0xff8000000e557808 */ /* 0x000fe20006800000 */
[--C-:B------:R-:W-:Y:S01]  /*43f0*/  FFMA.FTZ R73, R73, R10, -R30.reuse ;  /* 0x0000000a49497223 */ /* 0x100fe2000001081e */
[----:B------:R-:W-:Y:S01]  /*4400*/  FMNMX.FTZ R20, R35, R20, !PT ;  /* 0x0000001423147209 */ /* 0x000fe20007810000 */
[----:B------:R-:W2:Y:S01]  /*4410*/  MUFU.EX2 R27, R27 ;  /* 0x0000001b001b7308 */ /* 0x000ea20000000800 */
[----:B------:R-:W-:Y:S01]  /*4420*/  FSEL R93, R12, -INF , !P6 ;  /* 0xff8000000c5d7808 */ /* 0x000fe20007000000 */
[--C-:B------:R-:W-:Y:S01]  /*4430*/  FFMA.FTZ R71, R71, R10, -R30.reuse ;  /* 0x0000000a47477223 */ /* 0x100fe2000001081e */
[----:B------:R-:W-:Y:S01]  /*4440*/  FMNMX.FTZ R20, R33, R20, !PT ;  /* 0x0000001421147209 */ /* 0x000fe20007810000 */
[-CC-:B------:R-:W-:Y:S01]  /*4450*/  FFMA.FTZ R69, R69, R10.reuse, -R30.reuse ;  /* 0x0000000a45457223 */ /* 0x180fe2000001081e */
[-CC-:B------:R-:W-:Y:S01]  /*4460*/  FFMA.FTZ R67, R67, R10.reuse, -R30.reuse ;  /* 0x0000000a43437223 */ /* 0x180fe2000001081e */
[--C-:B------:R-:W-:Y:S01]  /*4470*/  FFMA.FTZ R59, R59, R10, -R30.reuse ;  /* 0x0000000a3b3b7223 */ /* 0x100fe2000001081e */
[----:B------:R-:W-:Y:S01]  /*4480*/  FMNMX.FTZ R20, R31, R20, !PT ;  /* 0x000000141f147209 */ /* 0x000fe20007810000 */
[----:B------:R-:W-:Y:S01]  /*4490*/  MUFU.EX2 R97, R6 ;  /* 0x0000000600617308 */ /* 0x000fe20000000800 */
[-CC-:B------:R-:W-:Y:S01]  /*44a0*/  FFMA.FTZ R55, R55, R10.reuse, -R30.reuse ;  /* 0x0000000a37377223 */ /* 0x180fe2000001081e */
[--C-:B------:R-:W-:Y:S01]  /*44b0*/  FFMA.FTZ R51, R51, R10, -R30.reuse ;  /* 0x0000000a33337223 */ /* 0x100fe2000001081e */
[----:B------:R-:W-:Y:S01]  /*44c0*/  FMNMX.FTZ R20, R21, R20, !PT ;  /* 0x0000001415147209 */ /* 0x000fe20007810000 */
[-CC-:B------:R-:W-:Y:S01]  /*44d0*/  FFMA.FTZ R41, R41, R10.reuse, -R30.reuse ;  /* 0x0000000a29297223 */ /* 0x180fe2000001081e */
[----:B------:R-:W-:-:S02]  /*44e0*/  FFMA.FTZ R30, R47, R10, -R30 ;  /* 0x0000000a2f1e7223 */ /* 0x000fc4000001081e */
[----:B------:R-:W-:Y:S01]  /*44f0*/  FMNMX.FTZ R20, R11, R20, !PT ;  /* 0x000000140b147209 */ /* 0x000fe20007810000 */
[----:B------:R-:W-:Y:S03]  /*4500*/  MUFU.EX2 R152, R152 ;  /* 0x0000009800987308 */ /* 0x000fe60000000800 */
[----:B------:R-:W-:-:S04]  /*4510*/  FMNMX.FTZ R20, R9, R20, !PT ;  /* 0x0000001409147209 */ /* 0x000fc80007810000 */
[----:B------:R-:W-:Y:S01]  /*4520*/  FMNMX.FTZ R20, R15, R20, !PT ;  /* 0x000000140f147209 */ /* 0x000fe20007810000 */
[----:B------:R-:W-:Y:S03]  /*4530*/  MUFU.EX2 R29, R29 ;  /* 0x0000001d001d7308 */ /* 0x000fe60000000800 */
[----:B------:R-:W-:-:S04]  /*4540*/  FMNMX.FTZ R20, R3, R20, !PT ;  /* 0x0000001403147209 */ /* 0x000fc80007810000 */
[----:B------:R-:W-:Y:S01]  /*4550*/  FMNMX.FTZ R20, R13, R20, !PT ;  /* 0x000000140d147209 */ /* 0x000fe20007810000 */
[----:B------:R0:W-:Y:S03]  /*4560*/  MUFU.EX2 R136, R45 ;  /* 0x0000002d00887308 */ /* 0x0001e60000000800 */
[----:B------:R-:W-:-:S04]  /*4570*/  FMNMX.FTZ R20, R63, R20, !PT ;  /* 0x000000143f147209 */ /* 0x000fc80007810000 */
[----:B------:R-:W-:Y:S01]  /*4580*/  FMNMX.FTZ R20, R89, R20, !PT ;  /* 0x0000001459147209 */ /* 0x000fe20007810000 */
[----:B------:R-:W-:Y:S01]  /*4590*/  MUFU.EX2 R154, R154 ;  /* 0x0000009a009a7308 */ /* 0x000fe20000000800 */
[----:B0-----:R-:W-:Y:S01]  /*45a0*/  FADD.FTZ R45, R156, R25 ;  /* 0x000000199c2d7221 */ /* 0x001fe20000010000 */
[----:B------:R-:W-:Y:S02]  /*45b0*/  F2FP.F16.F32.PACK_AB R156, R25, R156 ;  /* 0x0000009c199c723e */ /* 0x000fe400000000ff */
[----:B------:R-:W-:Y:S01]  /*45c0*/  FMNMX.FTZ R20, R87, R20, !PT ;  /* 0x0000001457147209 */ /* 0x000fe20007810000 */
[----:B-1----:R-:W-:Y:S01]  /*45d0*/  FADD.FTZ R28, R158, R45 ;  /* 0x0000002d9e1c7221 */ /* 0x002fe20000010000 */
[----:B--2---:R-:W-:Y:S02]  /*45e0*/  F2FP.F16.F32.PACK_AB R158, R27, R158 ;  /* 0x0000009e1b9e723e */ /* 0x004fe400000000ff */
[----:B------:R-:W-:Y:S01]  /*45f0*/  FMNMX.FTZ R20, R91, R20, !PT ;  /* 0x000000145b147209 */ /* 0x000fe20007810000 */
[----:B------:R-:W-:Y:S03]  /*4600*/  MUFU.EX2 R95, R24 ;  /* 0x00000018005f7308 */ /* 0x000fe60000000800 */
[----:B------:R-:W-:-:S04]  /*4610*/  FMNMX.FTZ R20, R85, R20, !PT ;  /* 0x0000001455147209 */ /* 0x000fc80007810000 */
[----:B------:R-:W-:Y:S01]  /*4620*/  FMNMX.FTZ R20, R93, R20, !PT ;  /* 0x000000145d147209 */ /* 0x000fe20007810000 */
[----:B------:R-:W0:Y:S04]  /*4630*/  MUFU.EX2 R2, R2 ;  /* 0x0000000200027308 */ /* 0x000e280000000800 */
[----:B------:R-:W1:Y:S04]  /*4640*/  SHFL.BFLY PT, R79, R20, 0x2, 0x1f ;  /* 0x0c401f00144f7f89 */ /* 0x000e6800000e0000 */
[----:B------:R-:W-:Y:S08]  /*4650*/  MUFU.EX2 R81, R81 ;  /* 0x0000005100517308 */ /* 0x000ff00000000800 */
[----:B------:R-:W-:Y:S01]  /*4660*/  MUFU.EX2 R77, R77 ;  /* 0x0000004d004d7308 */ /* 0x000fe20000000800 */
[----:B0-----:R-:W-:-:S07]  /*4670*/  F2FP.F16.F32.PACK_AB R148, R97, R2 ;  /* 0x000000026194723e */ /* 0x001fce00000000ff */
[----:B------:R-:W-:Y:S01]  /*4680*/  MUFU.EX2 R144, R75 ;  /* 0x0000004b00907308 */ /* 0x000fe20000000800 */
[----:B-1----:R-:W-:-:S07]  /*4690*/  FMNMX.FTZ R79, R20, R79, !PT ;  /* 0x0000004f144f7209 */ /* 0x002fce0007810000 */
        /* <DEDUP_REMOVED lines=9> */
[----:B------:R-:W-:Y:S02]  /*4730*/  FSEL R6, R6, RZ, P2 ;  /* 0x000000ff06067208 */ /* 0x000fe40001000000 */
[----:B------:R-:W-:-:S03]  /*4740*/  PLOP3.LUT P2, PT, PT, PT, UP1, 0x40, 0x0 ;  /* 0x000000000000781c */ /* 0x000fc60003f4e818 */
        /* <DEDUP_REMOVED lines=13> */
[----:B0-----:R-:W-:Y:S01]  /*4820*/  FADD.FTZ R39, R27, R28 ;  /* 0x0000001c1b277221 */ /* 0x001fe20000010000 */
[-CC-:B------:R-:W-:Y:S01]  /*4830*/  FFMA.FTZ R11, R11, R10.reuse, -R6.reuse ;  /* 0x0000000a0b0b7223 */ /* 0x180fe20000010806 */
[-CC-:B------:R-:W-:Y:S01]  /*4840*/  FFMA.FTZ R33, R33, R10.reuse, -R6.reuse ;  /* 0x0000000a21217223 */ /* 0x180fe20000010806 */
[-CC-:B------:R-:W-:Y:S01]  /*4850*/  FFMA.FTZ R15, R15, R10.reuse, -R6.reuse ;  /* 0x0000000a0f0f7223 */ /* 0x180fe20000010806 */
[----:B------:R-:W-:Y:S01]  /*4860*/  FADD.FTZ R28, R152, R39 ;  /* 0x00000027981c7221 */ /* 0x000fe20000010000 */
        /* <DEDUP_REMOVED lines=11> */
[----:B------:R-:W-:Y:S01]  /*4920*/  FFMA.FTZ R93, R93, R10, -R6 ;  /* 0x0000000a5d5d7223 */ /* 0x000fe20000010806 */
[----:B------:R-:W-:-:S06]  /*4930*/  F2FP.F16.F32.PACK_AB R152, R29, R152 ;  /* 0x000000981d98723e */ /* 0x000fcc00000000ff */
[----:B------:R-:W-:Y:S01]  /*4940*/  MUFU.EX2 R61, R61 ;  /* 0x0000003d003d7308 */ /* 0x000fe20000000800 */
[----:B-1----:R-:W-:Y:S01]  /*4950*/  FADD.FTZ R35, R29, R28 ;  /* 0x0000001c1d237221 */ /* 0x002fe20000010000 */
[----:B0-----:R-:W-:-:S03]  /*4960*/  F2FP.F16.F32.PACK_AB R157, R65, R0 ;  /* 0x00000000419d723e */ /* 0x001fc600000000ff */
[----:B------:R-:W-:Y:S01]  /*4970*/  FADD.FTZ R32, R154, R35 ;  /* 0x000000239a207221 */ /* 0x000fe20000010000 */
[C---:B------:R-:W-:Y:S02]  /*4980*/  F2FP.F16.F32.PACK_AB R154, R95.reuse, R154 ;  /* 0x0000009a5f9a723e */ /* 0x040fe400000000ff */
[----:B------:R-:W0:Y:S01]  /*4990*/  MUFU.EX2 R12, R57 ;  /* 0x00000039000c7308 */ /* 0x000e220000000800 */
[----:B------:R-:W-:Y:S01]  /*49a0*/  FADD.FTZ R35, R95, R32 ;  /* 0x000000205f237221 */ /* 0x000fe20000010000 */
[----:B------:R-:W-:-:S03]  /*49b0*/  FADD.FTZ R32, R0, R65 ;  /* 0x0000004100207221 */ /* 0x000fc60000010000 */
[----:B------:R-:W-:-:S03]  /*49c0*/  FADD.FTZ R34, R2, R35 ;  /* 0x0000002302227221 */ /* 0x000fc60000010000 */
[----:B------:R-:W-:Y:S01]  /*49d0*/  MUFU.EX2 R53, R53 ;  /* 0x0000003500357308 */ /* 0x000fe20000000800 */
[----:B------:R-:W-:-:S04]  /*49e0*/  FADD.FTZ R34, R97, R34 ;  /* 0x0000002261227221 */ /* 0x000fc80000010000 */
[----:B------:R-:W-:-:S03]  /*49f0*/  FADD.FTZ R35, R81, R34 ;  /* 0x0000002251237221 */ /* 0x000fc60000010000 */
[----:B------:R-:W1:Y:S01]  /*4a00*/  MUFU.EX2 R14, R49 ;  /* 0x00000031000e7308 */ /* 0x000e620000000800 */
[----:B------:R-:W-:Y:S01]  /*4a10*/  FADD.FTZ R36, R150, R35 ;  /* 0x0000002396247221 */ /* 0x000fe20000010000 */
[----:B0-----:R-:W-:Y:S02]  /*4a20*/  F2FP.F16.F32.PACK_AB R159, R12, R61 ;  /* 0x0000003d0c9f723e */ /* 0x001fe400000000ff */
[----:B------:R-:W-:-:S04]  /*4a30*/  F2FP.F16.F32.PACK_AB R150, R150, R81 ;  /* 0x000000519696723e */ /* 0x000fc800000000ff */
[----:B------:R-:W0:Y:S08]  /*4a40*/  MUFU.EX2 R43, R43 ;  /* 0x0000002b002b7308 */ /* 0x000e300000000800 */
[----:B------:R2:W-:Y:S01]  /*4a50*/  MUFU.EX2 R26, R31 ;  /* 0x0000001f001a7308 */ /* 0x0005e20000000800 */
[----:B-1----:R-:W-:-:S07]  /*4a60*/  F2FP.F16.F32.PACK_AB R153, R14, R53 ;  /* 0x000000350e99723e */ /* 0x002fce00000000ff */
[----:B------:R-:W1:Y:S01]  /*4a70*/  MUFU.EX2 R37, R37 ;  /* 0x0000002500257308 */ /* 0x000e620000000800 */
[----:B--2---:R-:W-:Y:S01]  /*4a80*/  FADD.FTZ R31, R61, R32 ;  /* 0x000000203d1f7221 */ /* 0x004fe20000010000 */
[----:B0-----:R-:W-:-:S03]  /*4a90*/  F2FP.F16.F32.PACK_AB R155, R20, R43 ;  /* 0x0000002b149b723e */ /* 0x001fc600000000ff */
[----:B------:R-:W-:Y:S01]  /*4aa0*/  FADD.FTZ R34, R12, R31 ;  /* 0x0000001f0c227221 */ /* 0x000fe20000010000 */
[----:B------:R-:W-:Y:S02]  /*4ab0*/  FADD.FTZ R31, R77, R36 ;  /* 0x000000244d1f7221 */ /* 0x000fe40000010000 */
[----:B------:R0:W-:Y:S02]  /*4ac0*/  MUFU.EX2 R28, R11 ;  /* 0x0000000b001c7308 */ /* 0x0001e40000000800 */
[C---:B------:R-:W-:Y:S01]  /*4ad0*/  FADD.FTZ R36, R144.reuse, R31 ;  /* 0x0000001f90247221 */ /* 0x040fe20000010000 */
[----:B------:R-:W-:-:S05]  /*4ae0*/  F2FP.F16.F32.PACK_AB R144, R144, R77 ;  /* 0x0000004d9090723e */ /* 0x000fca00000000ff */
[----:B------:R-:W2:Y:S01]  /*4af0*/  MUFU.EX2 R33, R33 ;  /* 0x0000002100217308 */ /* 0x000ea20000000800 */
[----:B0-----:R-:W-:Y:S01]  /*4b00*/  FADD.FTZ R11, R53, R34 ;  /* 0x00000022350b7221 */ /* 0x001fe20000010000 */
[----:B-1----:R-:W-:-:S03]  /*4b10*/  F2FP.F16.F32.PACK_AB R149, R24, R37 ;  /* 0x000000251895723e */ /* 0x002fc600000000ff */
[----:B------:R-:W-:-:S03]  /*4b20*/  FADD.FTZ R34, R14, R11 ;  /* 0x0000000b0e227221 */ /* 0x000fc60000010000 */
[----:B------:R0:W-:Y:S01]  /*4b30*/  MUFU.EX2 R32, R15 ;  /* 0x0000000f00207308 */ /* 0x0001e20000000800 */
[----:B------:R-:W-:-:S07]  /*4b40*/  FADD.FTZ R11, R43, R34 ;  /* 0x000000222b0b7221 */ /* 0x000fce0000010000 */
[----:B------:R-:W1:Y:S01]  /*4b50*/  MUFU.EX2 R21, R21 ;  /* 0x0000001500157308 */ /* 0x000e620000000800 */
[----:B0-----:R-:W-:Y:S01]  /*4b60*/  FADD.FTZ R15, R73, R36 ;  /* 0x00000024490f7221 */ /* 0x001fe20000010000 */
[----:B------:R-:W-:Y:S01]  /*4b70*/  FADD.FTZ R36, R20, R11 ;  /* 0x0000000b14247221 */ /* 0x000fe20000010000 */
[----:B--2---:R-:W-:Y:S02]  /*4b80*/  F2FP.F16.F32.PACK_AB R151, R26, R33 ;  /* 0x000000211a97723e */ /* 0x004fe400000000ff */
[C---:B------:R-:W-:Y:S01]  /*4b90*/  FADD.FTZ R38, R146.reuse, R15 ;  /* 0x0000000f92267221 */ /* 0x040fe20000010000 */
[----:B------:R-:W-:Y:S01]  /*4ba0*/  FADD.FTZ R11, R37, R36 ;  /* 0x00000024250b7221 */ /* 0x000fe20000010000 */
[----:B------:R-:W-:Y:S01]  /*4bb0*/  F2FP.F16.F32.PACK_AB R146, R146, R73 ;  /* 0x000000499292723e */ /* 0x000fe200000000ff */
[----:B------:R-:W-:Y:S01]  /*4bc0*/  MUFU.EX2 R142, R55 ;  /* 0x00000037008e7308 */ /* 0x000fe20000000800 */
[----:B------:R-:W-:Y:S01]  /*4bd0*/  FADD.FTZ R15, R69, R38 ;  /* 0x00000026450f7221 */ /* 0x000fe20000010000 */
[----:B------:R-:W-:-:S03]  /*4be0*/  FADD.FTZ R6, R24, R11 ;  /* 0x0000000b18067221 */ /* 0x000fc60000010000 */
[C---:B------:R-:W-:Y:S01]  /*4bf0*/  FADD.FTZ R36, R140.reuse, R15 ;  /* 0x0000000f8c247221 */ /* 0x040fe20000010000 */
[----:B------:R-:W-:Y:S01]  /*4c00*/  FADD.FTZ R11, R33, R6 ;  /* 0x00000006210b7221 */ /* 0x000fe20000010000 */
[----:B------:R-:W-:Y:S01]  /*4c10*/  F2FP.F16.F32.PACK_AB R140, R140, R69 ;  /* 0x000000458c8c723e */ /* 0x000fe200000000ff */
[----:B------:R-:W0:Y:S01]  /*4c20*/  MUFU.EX2 R9, R9 ;  /* 0x0000000900097308 */ /* 0x000e220000000800 */
[----:B-1----:R-:W-:Y:S01]  /*4c30*/  F2FP.F16.F32.PACK_AB R145, R28, R21 ;  /* 0x000000151c91723e */ /* 0x002fe200000000ff */
[----:B------:R-:W-:-:S04]  /*4c40*/  FADD.FTZ R6, R26, R11 ;  /* 0x0000000b1a067221 */ /* 0x000fc80000010000 */
[----:B------:R-:W-:Y:S02]  /*4c50*/  FADD.FTZ R11, R21, R6 ;  /* 0x00000006150b7221 */ /* 0x000fe40000010000 */
[----:B------:R-:W-:Y:S02]  /*4c60*/  MUFU.EX2 R51, R51 ;  /* 0x0000003300337308 */ /* 0x000fe40000000800 */
[----:B------:R-:W-:-:S06]  /*4c70*/  FADD.FTZ R6, R28, R11 ;  /* 0x0000000b1c067221 */ /* 0x000fcc0000010000 */
[----:B------:R-:W1:Y:S01]  /*4c80*/  MUFU.EX2 R3, R3 ;  /* 0x0000000300037308 */ /* 0x000e620000000800 */
[----:B0-----:R-:W-:Y:S01]  /*4c90*/  FADD.FTZ R11, R9, R6 ;  /* 0x00000006090b7221 */ /* 0x001fe20000010000 */
[C---:B------:R-:W-:Y:S01]  /*4ca0*/  F2FP.F16.F32.PACK_AB R147, R32.reuse, R9 ;  /* 0x000000092093723e */ /* 0x040fe200000000ff */
[----:B------:R-:W-:Y:S02]  /*4cb0*/  VIADD R9, R83, 0xfffffffe ;  /* 0xfffffffe53097836 */ /* 0x000fe40000000000 */
[----:B------:R-:W-:-:S03]  /*4cc0*/  FADD.FTZ R38, R32, R11 ;  /* 0x0000000b20267221 */ /* 0x000fc60000010000 */
[----:B------:R0:W2:Y:S08]  /*4cd0*/  MUFU.EX2 R34, R13 ;  /* 0x0000000d00227308 */ /* 0x0000b00000000800 */
[----:B------:R-:W3:Y:S01]  /*4ce0*/  MUFU.EX2 R41, R41 ;  /* 0x0000002900297308 */ /* 0x000ee20000000800 */
[----:B0-----:R-:W-:Y:S01]  /*4cf0*/  FADD.FTZ R13, R59, R36 ;  /* 0x000000243b0d7221 */ /* 0x001fe20000010000 */
[----:B-1----:R-:W-:-:S03]  /*4d00*/  FADD.FTZ R11, R3, R38 ;  /* 0x00000026030b7221 */ /* 0x002fc60000010000 */
[C---:B------:R-:W-:Y:S01]  /*4d10*/  FADD.FTZ R36, R142.reuse, R13 ;  /* 0x0000000d8e247221 */ /* 0x040fe20000010000 */
[----:B------:R-:W-:Y:S02]  /*4d20*/  F2FP.F16.F32.PACK_AB R142, R142, R59 ;  /* 0x0000003b8e8e723e */ /* 0x000fe400000000ff */
[----:B------:R-:W0:Y:S01]  /*4d30*/  MUFU.EX2 R63, R63 ;  /* 0x0000003f003f7308 */ /* 0x000e220000000800 */
[----:B------:R-:W-:Y:S01]  /*4d40*/  FADD.FTZ R13, R51, R36 ;  /* 0x00000024330d7221 */ /* 0x000fe20000010000 */
[C---:B--2---:R-:W-:Y:S01]  /*4d50*/  FADD.FTZ R0, R34.reuse, R11 ;  /* 0x0000000b22007221 */ /* 0x044fe20000010000 */
[----:B------:R-:W-:Y:S02]  /*4d60*/  F2FP.F16.F32.PACK_AB R141, R34, R3 ;  /* 0x00000003228d723e */ /* 0x000fe400000000ff */
[C---:B------:R-:W-:Y:S01]  /*4d70*/  FADD.FTZ R36, R136.reuse, R13 ;  /* 0x0000000d88247221 */ /* 0x040fe20000010000 */
[----:B------:R-:W-:Y:S02]  /*4d80*/  F2FP.F16.F32.PACK_AB R136, R136, R51 ;  /* 0x000000338888723e */ /* 0x000fe400000000ff */
[----:B------:R-:W1:Y:S01]  /*4d90*/  MUFU.EX2 R2, R89 ;  /* 0x0000005900027308 */ /* 0x000e620000000800 */
[----:B---3--:R-:W-:-:S07]  /*4da0*/  FADD.FTZ R13, R41, R36 ;  /* 0x00000024290d7221 */ /* 0x008fce0000010000 */
        /* <DEDUP_REMOVED lines=11> */
[----:B-1----:R-:W-:Y:S01]  /*4e60*/  FADD.FTZ R3, R85, R12 ;  /* 0x0000000c55037221 */ /* 0x002fe20000010000 */
[C---:B--2---:R-:W-:Y:S01]  /*4e70*/  FADD.FTZ R6, R30.reuse, R13 ;  /* 0x0000000d1e067221 */ /* 0x044fe20000010000 */
[----:B------:R-:W-:Y:S02]  /*4e80*/  F2FP.F16.F32.PACK_AB R138, R30, R41 ;  /* 0x000000291e8a723e */ /* 0x000fe400000000ff */
[C---:B0-----:R-:W-:Y:S01]  /*4e90*/  FADD.FTZ R3, R0.reuse, R3 ;  /* 0x0000000300037221 */ /* 0x041fe20000010000 */
[----:B------:R-:W-:Y:S01]  /*4ea0*/  F2FP.F16.F32.PACK_AB R139, R0, R85 ;  /* 0x00000055008b723e */ /* 0x000fe200000000ff */
[----:B------:R-:W-:Y:S06]  /*4eb0*/  @P2 BRA `(.L_x_1156) ;  /* 0x0000000000442947 */ /* 0x000fec0003800000 */
        /* <DEDUP_REMOVED lines=10> */
.L_x_1157:
[----:B------:R-:W-:-:S11]  /*4f60*/  UISETP.NE.AND UP2, UPT, UR11, 0x1, UPT ;  /* 0x000000010b00788c */ /* 0x000fd6000bf45270 */
[----:B------:R-:W-:Y:S02]  /*4f70*/  @UP2 ULDC.64 UR4, c[0x0][0x9e8] ;  /* 0x00027a0000042ab9 */ /* 0x000fe40000000a00 */
[----:B------:R-:W-:-:S04]  /*4f80*/  UIMAD.WIDE.U32 UR6, UR14, UR4, URZ ;  /* 0x000000040e0672a5 */ /* 0x000fc8000f8e003f */
[----:B------:R-:W-:-:S12]  /*4f90*/  @UP2 USHF.R.U32.HI UR14, URZ, UR5, UR7 ;  /* 0x000000053f0e2299 */ /* 0x000fd80008011607 */
.L_x_1158:
[----:B------:R-:W-:-:S04]  /*4fa0*/  UIMAD UR11, UR14, UR11, UR11 ;  /* 0x0000000b0e0b72a4 */ /* 0x000fc8000f8e020b */
[----:B------:R-:W-:-:S04]  /*4fb0*/  UISETP.LT.AND UP2, UPT, UR10, UR11, UPT ;  /* 0x0000000b0a00728c */ /* 0x000fc8000bf41270 */
[----:B------:R-:W-:-:S12]  /*4fc0*/  USEL UR10, UR10, UR11, UP2 ;  /* 0x0000000b0a0a7287 */ /* 0x000fd80009000000 */
.L_x_1156:
[----:B------:R-:W-:Y:S01]  /*4fd0*/  R2UR UR6, R23 ;  /* 0x00000000170672ca */ /* 0x000fe200000e0000 */
[----:B------:R-:W-:Y:S01]  /*4fe0*/  UIMAD.WIDE UR4, UR10, 0x2aaaaaab, URZ ;  /* 0x2aaaaaab0a0478a5 */ /* 0x000fe2000f8e023f */
[----:B------:R-:W-:Y:S01]  /*4ff0*/  IMAD.MOV.U32 R2, RZ, RZ, 0x3f800000 ;  /* 0x3f800000ff027424 */ /* 0x000fe200078e00ff */
[----:B------:R-:W-:Y:S01]  /*5000*/  CS2R R86, SRZ ;  /* 0x0000000000567805 */ /* 0x000fe2000001ff00 */
[----:B------:R-:W-:Y:S01]  /*5010*/  IMAD.MOV.U32 R0, RZ, RZ, 0x3f800000 ;  /* 0x3f800000ff007424 */ /* 0x000fe200078e00ff */
[----:B------:R-:W-:Y:S01]  /*5020*/  USHF.R.U32.HI UR4, URZ, 0x1f, UR5 ;  /* 0x0000001f3f047899 */ /* 0x000fe20008011605 */
[----:B------:R-:W-:Y:S02]  /*5030*/  CS2R R84, SRZ ;  /* 0x0000000000547805 */ /* 0x000fe4000001ff00 */
[----:B------:R-:W-:Y:S02]  /*5040*/  CS2R R82, SRZ ;  /* 0x0000000000527805 */ /* 0x000fe4000001ff00 */
[----:B------:R-:W-:Y:S01]  /*5050*/  CS2R R80, SRZ ;  /* 0x0000000000507805 */ /* 0x000fe2000001ff00 */
[----:B------:R-:W-:Y:S01]  /*5060*/  ULEA.HI.SX32 UR4, UR5, UR4, 0x1c ;  /* 0x0000000405047291 */ /* 0x000fe2000f8fe23f */
[----:B------:R-:W-:-:S02]  /*5070*/  CS2R R78, SRZ ;  /* 0x00000000004e7805 */ /* 0x000fc4000001ff00 */
[----:B------:R-:W-:Y:S02]  /*5080*/  CS2R R76, SRZ ;  /* 0x00000000004c7805 */ /* 0x000fe4000001ff00 */
[----:B------:R-:W-:Y:S01]  /*5090*/  CS2R R74, SRZ ;  /* 0x00000000004a7805 */ /* 0x000fe2000001ff00 */
[----:B------:R-:W-:Y:S01]  /*50a0*/  UISETP.LT.AND UP2, UPT, UR6, UR4, UPT ;  /* 0x000000040600728c */ /* 0x000fe2000bf41270 */
[----:B------:R-:W-:Y:S02]  /*50b0*/  CS2R R72, SRZ ;  /* 0x0000000000487805 */ /* 0x000fe4000001ff00 */
[----:B------:R-:W-:Y:S02]  /*50c0*/  CS2R R70, SRZ ;  /* 0x0000000000467805 */ /* 0x000fe4000001ff00 */
[----:B------:R-:W-:Y:S01]  /*50d0*/  CS2R R68, SRZ ;  /* 0x0000000000447805 */ /* 0x000fe2000001ff00 */
[----:B------:R-:W-:Y:S01]  /*50e0*/  USEL UR50, UR6, UR4, !UP2 ;  /* 0x0000000406327287 */ /* 0x000fe2000d000000 */
[----:B------:R-:W-:-:S02]  /*50f0*/  CS2R R66, SRZ ;  /* 0x0000000000427805 */ /* 0x000fc4000001ff00 */
[----:B------:R-:W-:Y:S02]  /*5100*/  CS2R R64, SRZ ;  /* 0x0000000000407805 */ /* 0x000fe4000001ff00 */
[----:B------:R-:W-:Y:S02]  /*5110*/  CS2R R62, SRZ ;  /* 0x00000000003e7805 */ /* 0x000fe4000001ff00 */
[----:B------:R-:W-:Y:S02]  /*5120*/  CS2R R60, SRZ ;  /* 0x00000000003c7805 */ /* 0x000fe4000001ff00 */
[----:B------:R-:W-:Y:S02]  /*5130*/  CS2R R58, SRZ ;  /* 0x00000000003a7805 */ /* 0x000fe4000001ff00 */
[----:B------:R-:W-:Y:S02]  /*5140*/  ISETP.GE.AND P2, PT, R9, UR50, PT ;  /* 0x0000003209007c0c */ /* 0x000fe4000bf46270 */
        /* <DEDUP_REMOVED lines=16> */
[----:B------:R-:W-:Y:S01]  /*5250*/  CS2R R24, SRZ ;  /* 0x0000000000187805 */ /* 0x000fe2000001ff00 */
[----:B------:R-:W-:Y:S06]  /*5260*/  @!P2 BRA `(.L_x_1159) ;  /* 0x0000003000eca947 */ /* 0x000fec0003800000 */
[----:B------:R-:W-:Y:S01]  /*5270*/  IMAD.MOV.U32 R2, RZ, RZ, 0x3f800000 ;  /* 0x3f800000ff027424 */ /* 0x000fe200078e00ff */
[----:B------:R-:W-:Y:S01]  /*5280*/  ULDC UR51, c[0x0][0x9e4] ;  /* 0x0002790000337ab9 */ /* 0x000fe20000000800 */
[----:B------:R-:W-:Y:S01]  /*5290*/  IMAD.MOV.U32 R87, RZ, RZ, RZ ;  /* 0x000000ffff577224 */ /* 0x000fe200078e00ff */
[----:B------:R-:W-:Y:S01]  /*52a0*/  ULDC UR4, c[0x0][0x9d8] ;  /* 0x0002760000047ab9 */ /* 0x000fe20000000800 */
[----:B------:R-:W-:-:S05]  /*52b0*/  ULDC UR55, c[0x0][0x9e0] ;  /* 0x0002780000377ab9 */ /* 0x000fca0000000800 */
.L_x_1176:
[----:B------:R-:W-:-:S04]  /*52c0*/  UIADD3 UR5, UR37, 0x1, URZ ;  /* 0x0000000125057890 */ /* 0x000fc8000fffe03f */
[----:B------:R-:W-:-:S04]  /*52d0*/  UISETP.NE.AND UP2, UPT, UR5, 0x2, UPT ;  /* 0x000000020500788c */ /* 0x000fc8000bf45270 */
[----:B------:R-:W-:Y:S02]  /*52e0*/  USEL UR39, URZ, 0x1, UP2 ;  /* 0x000000013f277887 */ /* 0x000fe40009000000 */
[----:B------:R-:W-:Y:S02]  /*52f0*/  USEL UR5, UR5, URZ, UP2 ;  /* 0x0000003f05057287 */ /* 0x000fe40009000000 */
[----:B------:R-:W-:Y:S01]  /*5300*/  ULOP3.LUT UR39, UR36, UR39, URZ, 0x3c, !UPT ;  /* 0x0000002724277292 */ /* 0x000fe2000f8e3c3f */
[----:B------:R-:W-:Y:S11]  /*5310*/  @!P0 BRA `(.L_x_1160) ;  /* 0x0000000000048947 */ /* 0x000ff60003800000 */
[----:B------:R-:W-:Y:S01]  /*5320*/  BPT.TRAP 0x1 ;  /* 0x000000040000795c */ /* 0x000fe20000300000 */
.L_x_1160:
[----:B------:R-:W-:Y:S01]  /*5330*/  ULEA UR7, UR5, UR38, 0x3 ;  /* 0x0000002605077291 */ /* 0x000fe2000f8e183f */
[----:B------:R-:W-:-:S05]  /*5340*/  IMAD.U32 R10, RZ, RZ, UR39 ;  /* 0x00000027ff0a7e24 */ /* 0x000fca000f8e00ff */
[----:B------:R-:W-:-:S04]  /*5350*/  SHF.L.U32 R10, R10, 0x1f, RZ ;  /* 0x0000001f0a0a7819 */ /* 0x000fc800000006ff */
[----:B------:R0:W1:Y:S01]  /*5360*/  SYNCS.PHASECHK.TRANS64.TRYWAIT P2, [UR7+0x2a830], R10 ;  /* 0x02a8300aff0075a7 */ /* 0x0000620008040147 */
[----:B------:R-:W-:Y:S05]  /*5370*/  @!P0 BRA `(.L_x_1161) ;  /* 0x0000000000048947 */ /* 0x000fea0003800000 */
[----:B------:R-:W-:Y:S01]  /*5380*/  BPT.TRAP 0x1 ;  /* 0x000000040000795c */ /* 0x000fe20000300000 */
.L_x_1161:
[----:B-1----:R-:W-:Y:S05]  /*5390*/  @P2 BRA `(.L_x_1162) ;  /* 0x0000000000082947 */ /* 0x002fea0003800000 */
[----:B------:R-:W1:Y:S02]  /*53a0*/  SYNCS.PHASECHK.TRANS64.TRYWAIT P2, [UR7+0x2a830], R10 ;  /* 0x02a8300aff0075a7 */ /* 0x000e640008040147 */
[----:B-1----:R-:W-:Y:S05]  /*53b0*/  @!P2 BRA `(.L_x_1163) ;  /* 0x000001400018a947 */ /* 0x002fea0003800000 */
.L_x_1162:
        /* <DEDUP_REMOVED lines=18> */
[----:B------:R-:W-:Y:S01]  /*54e0*/  UMOV UR44, UR56 ;  /* 0x00000038002c7c82 */ /* 0x000fe20008000000 */
[----:B------:R-:W-:Y:S01]  /*54f0*/  UMOV UR45, UR57 ;  /* 0x00000039002d7c82 */ /* 0x000fe20008000000 */
        /* <DEDUP_REMOVED lines=73> */
[----:B------:R-:W-:Y:S01]  /*5990*/  HGMMA.64x96x16.F32 R88, gdesc[UR44], R88, gsb0 ;  /* 0x016000002c5879f0 */ /* 0x000fe20008000858 */
[----:B------:R-:W-:Y:S01]  /*59a0*/  UIADD3 UR46, UR6, 0x4, URZ ;  /* 0x00000004062e7890 */ /* 0x000fe2000fffe03f */
[----:B------:R-:W-:Y:S01]  /*59b0*/  UMOV UR44, UR52 ;  /* 0x00000034002c7c82 */ /* 0x000fe20008000000 */
[----:B------:R-:W-:Y:S01]  /*59c0*/  UMOV UR45, UR53 ;  /* 0x00000035002d7c82 */ /* 0x000fe20008000000 */
[----:B------:R-:W-:Y:S01]  /*59d0*/  UMOV UR47, 0x40000040 ;  /* 0x40000040002f7882 */ /* 0x000fe20000000000 */
[----:B------:R-:W-:Y:S02]  /*59e0*/  WARPGROUP.DEPBAR.LE gsb0, 0x0 ;  /* 0x00008000000079c5 */ /* 0x000fe40000010000 */
        /* <DEDUP_REMOVED lines=36> */
.L_x_1164:
[----:B------:R-:W-:Y:S01]  /*5c30*/  ULEA UR6, UR37, UR38, 0x3 ;  /* 0x0000002625067291 */ /* 0x000fe2000f8e183f */
[----:B------:R-:W-:-:S05]  /*5c40*/  IMAD.U32 R0, RZ, RZ, UR36 ;  /* 0x00000024ff007e24 */ /* 0x000fca000f8e00ff */
[----:B------:R-:W-:-:S04]  /*5c50*/  SHF.L.U32 R0, R0, 0x1f, RZ ;  /* 0x0000001f00007819 */ /* 0x000fc800000006ff */
[----:B------:R2:W3:Y:S01]  /*5c60*/  SYNCS.PHASECHK.TRANS64.TRYWAIT P2, [UR6+0x2a850], R0 ;  /* 0x02a85000ff0075a7 */ /* 0x0004e20008040146 */
[----:B------:R-:W-:Y:S05]  /*5c70*/  @!P0 BRA `(.L_x_1165) ;  /* 0x0000000000048947 */ /* 0x000fea0003800000 */
[----:B------:R-:W-:Y:S01]  /*5c80*/  BPT.TRAP 0x1 ;  /* 0x000000040000795c */ /* 0x000fe20000300000 */
.L_x_1165:
[----:B---3--:R-:W-:Y:S05]  /*5c90*/  @P2 BRA `(.L_x_1166) ;  /* 0x0000000000082947 */ /* 0x008fea0003800000 */
[----:B------:R-:W3:Y:S02]  /*5ca0*/  SYNCS.PHASECHK.TRANS64.TRYWAIT P2, [UR6+0x2a850], R0 ;  /* 0x02a85000ff0075a7 */ /* 0x000ee40008040146 */
[----:B---3--:R-:W-:Y:S05]  /*5cb0*/  @!P2 BRA `(.L_x_1167) ;  /* 0x0000013400f0a947 */ /* 0x008fea0003800000 */
.L_x_1166:
[----:B------:R-:W-:Y:S01]  /*5cc0*/  UIADD3 UR10, UR38, 0x400, URZ ;  /* 0x00000400260a7890 */ /* 0x000fe2000fffe03f */
[----:B------:R-:W-:Y:S01]  /*5cd0*/  WARPGROUP.ARRIVE ;  /* 0x00000000000079c5 */ /* 0x000fe20000000000 */
[----:B------:R-:W-:Y:S01]  /*5ce0*/  UMOV UR11, 0x40000040 ;  /* 0x40000040000b7882 */ /* 0x000fe20000000000 */
[----:B------:R-:W-:Y:S01]  /*5cf0*/  PLOP3.LUT P2, PT, PT, PT, UP0, 0x80, 0x0 ;  /* 0x000000000000781c */ /* 0x000fe20003f4f008 */
[----:B------:R-:W-:Y:S01]  /*5d00*/  USHF.R.U32.HI UR10, URZ, 0x4, UR10 ;  /* 0x000000043f0a7899 */ /* 0x000fe2000801160a */
[----:B------:R-:W-:Y:S01]  /*5d10*/  PLOP3.LUT P3, PT, PT, PT, UP0, 0x80, 0x0 ;  /* 0x000000000000781c */ /* 0x000fe20003f6f008 */
[----:B------:R-:W-:Y:S01]  /*5d20*/  FMUL.FTZ R14, R95, UR4 ;  /* 0x000000045f0e7c20 */ /* 0x000fe20008410000 */
[----:B------:R-:W-:Y:S01]  /*5d30*/  FMUL.FTZ R95, R115, UR4 ;  /* 0x00000004735f7c20 */ /* 0x000fe20008410000 */
[----:B------:R-:W-:Y:S01]  /*5d40*/  ULOP3.LUT UR10, UR10, 0x3fff, URZ, 0xc0, !UPT ;  /* 0x00003fff0a0a7892 */ /* 0x000fe2000f8ec03f */
[----:B-12---:R-:W-:Y:S01]  /*5d50*/  FMUL.FTZ R0, R90, UR4 ;  /* 0x000000045a007c20 */ /* 0x006fe20008410000 */
[----:B------:R-:W-:Y:S01]  /*5d60*/  FMUL.FTZ R90, R106, UR4 ;  /* 0x000000046a5a7c20 */ /* 0x000fe20008410000 */
[----:B------:R-:W-:Y:S01]  /*5d70*/  FMUL.FTZ R12, R88, UR4 ;  /* 0x00000004580c7c20 */ /* 0x000fe20008410000 */
[----:B------:R-:W-:Y:S01]  /*5d80*/  ULOP3.LUT UR10, UR10, 0x3000000, URZ, 0xfc, !UPT ;  /* 0x030000000a0a7892 */ /* 0x000fe2000f8efc3f */
[----:B------:R-:W-:Y:S01]  /*5d90*/  FMUL.FTZ R2, R91, UR4 ;  /* 0x000000045b027c20 */ /* 0x000fe20008410000 */
[----:B------:R-:W-:Y:S01]  /*5da0*/  FMUL.FTZ R20, R99, UR4 ;  /* 0x0000000463147c20 */ /* 0x000fe20008410000 */
[----:B------:R-:W-:Y:S01]  /*5db0*/  FMUL.FTZ R21, R102, UR4 ;  /* 0x0000000466157c20 */ /* 0x000fe20008410000 */
[----:B------:R-:W-:Y:S01]  /*5dc0*/  UIMAD UR14, UR37, 0x600, UR10 ;  /* 0x00000600250e78a4 */ /* 0x000fe2000f8e020a */
[----:B------:R-:W-:Y:S01]  /*5dd0*/  FMUL.FTZ R106, R108, UR4 ;  /* 0x000000046c6a7c20 */ /* 0x000fe20008410000 */
        /* <DEDUP_REMOVED lines=20> */
[----:B------:R-:W1:Y:S08]  /*5f20*/  MUFU.TANH R12, R12 ;  /* 0x0000000c000c7308 */ /* 0x000e700000002400 */
[----:B------:R-:W2:Y:S08]  /*5f30*/  MUFU.TANH R0, R0 ;  /* 0x0000000000007308 */ /* 0x000eb00000002400 */
[----:B------:R-:W3:Y:S08]  /*5f40*/  MUFU.TANH R2, R2 ;  /* 0x0000000200027308 */ /* 0x000ef00000002400 */
[----:B------:R-:W4:Y:S08]  /*5f50*/  MUFU.TANH R13, R13 ;  /* 0x0000000d000d7308 */ /* 0x000f300000002400 */
        /* <DEDUP_REMOVED lines=27> */
[----:B------:R-:W-:-:S06]  /*6110*/  WARPGROUP.ARRIVE ;  /* 0x00000000000079c5 */ /* 0x000fcc0000000000 */
[----:B------:R-:W-:Y:S01]  /*6120*/  HGMMA.64x128x16.F32 R24, R148, gdesc[UR8].tnspB, R24, gsb0 ;  /* 0x41e0000894187df0 */ /* 0x000fe20008000818 */
[----:B------:R-:W-:Y:S01]  /*6130*/  UIADD3 UR10, UR14, 0x180, URZ ;  /* 0x000001800e0a7890 */ /* 0x000fe2000fffe03f */
[----:B------:R-:W-:Y:S01]  /*6140*/  UMOV UR11, 0x40000040 ;  /* 0x40000040000b7882 */ /* 0x000fe20000000000 */
[----:B------:R-:W-:Y:S02]  /*6150*/  WARPGROUP.DEPBAR.LE gsb0, 0x0 ;  /* 0x00008000000079c5 */ /* 0x000fe40000010000 */
[----:B------:R-:W-:Y:S01]  /*6160*/  WARPGROUP.ARRIVE ;  /* 0x00000000000079c5 */ /* 0x000fe20000000000 */
[----:B------:R-:W-:Y:S01]  /*6170*/  FMUL.FTZ R148, R97, UR4 ;  /* 0x0000000461947c20 */ /* 0x000fe20008410000 */
[----:B------:R-:W-:Y:S01]  /*6180*/  FMUL.FTZ R149, R100, UR4 ;  /* 0x0000000464957c20 */ /* 0x000fe20008410000 */
[----:B------:R-:W-:Y:S01]  /*6190*/  FMUL.FTZ R150, R101, UR4 ;  /* 0x0000000465967c20 */ /* 0x000fe20008410000 */
[----:B------:R-:W-:Y:S01]  /*61a0*/  FMUL.FTZ R100, R118, UR4 ;  /* 0x0000000476647c20 */ /* 0x000fe20008410000 */
[----:B------:R-:W-:-:S02]  /*61b0*/  FMUL.FTZ R101, R122, UR4 ;  /* 0x000000047a657c20 */ /* 0x000fc40008410000 */
[----:B------:R-:W-:Y:S01]  /*61c0*/  HGMMA.64x128x16.F32 R24, R144, gdesc[UR8].tnspB, R24, gsb0 ;  /* 0x41e0000890187df0 */ /* 0x000fe20008000818 */
[----:B------:R-:W-:Y:S01]  /*61d0*/  UIADD3 UR10, UR14, 0x200, URZ ;  /* 0x000002000e0a7890 */ /* 0x000fe2000fffe03f */
[----:B------:R-:W-:Y:S01]  /*61e0*/  FMUL.FTZ R97, R134, UR4 ;  /* 0x0000000486617c20 */ /* 0x000fe20008410000 */
[----:B------:R-:W-:Y:S01]  /*61f0*/  UMOV UR11, 0x40000040 ;  /* 0x40000040000b7882 */ /* 0x000fe20000000000 */
[----:B------:R-:W-:Y:S01]  /*6200*/  IMAD R151, R9, -0x60, RZ ;  /* 0xffffffa009977824 */ /* 0x000fe200078e02ff */
        /* <DEDUP_REMOVED lines=10> */
[----:B------:R-:W-:Y:S02]  /*62b0*/  VIADD R114, R19, UR60 ;  /* 0x0000003c13727c36 */ /* 0x000fe40008000000 */
[----:B------:R-:W-:Y:S01]  /*62c0*/  FMUL.FTZ R144, R89, UR4 ;  /* 0x0000000459907c20 */ /* 0x000fe20008410000 */
        /* <DEDUP_REMOVED lines=14> */
[----:B------:R-:W0:Y:S01]  /*63b0*/  MUFU.TANH R144, R144 ;  /* 0x0000009000907308 */ /* 0x000e220000002400 */
[----:B------:R-:W-:-:S07]  /*63c0*/  IMAD.IADD R116, R151, 0x1, -R18 ;  /* 0x0000000197747824 */ /* 0x000fce00078e0a12 */
        /* <DEDUP_REMOVED lines=12> */
[----:B------:R-:W1:Y:S01]  /*6490*/  MUFU.TANH R93, R93 ;  /* 0x0000005d005d7308 */ /* 0x000e620000002400 */
[----:B------:R-:W-:-:S02]  /*64a0*/  WARPGROUP.DEPBAR.LE gsb0, 0x0 ;  /* 0x00008000000079c5 */ /* 0x000fc40000010000 */
[----:B------:R-:W-:Y:S01]  /*64b0*/  WARPGROUP.ARRIVE ;  /* 0x00000000000079c5 */ /* 0x000fe20000000000 */
[----:B------:R-:W-:Y:S01]  /*64c0*/  FMUL.FTZ R140, R104, UR4 ;  /* 0x00000004688c7c20 */ /* 0x000fe20008410000 */
[----:B------:R-:W-:Y:S01]  /*64d0*/  FMUL.FTZ R104, R127, UR4 ;  /* 0x000000047f687c20 */ /* 0x000fe20008410000 */
[----:B------:R-:W-:-:S03]  /*64e0*/  FMUL.FTZ R127, R132, UR4 ;  /* 0x00000004847f7c20 */ /* 0x000fc60008410000 */
[----:B------:R-:W-:Y:S01]  /*64f0*/  HGMMA.64x128x16.F32 R24, R136, gdesc[UR8].tnspB, R24, gsb0 ;  /* 0x41e0000888187df0 */ /* 0x000fe20008000818 */
[----:B------:R-:W-:Y:S01]  /*6500*/  @UP0 ULDC UR10, c[0x0][0x44c] ;  /* 0x00011300000a0ab9 */ /* 0x000fe20000000800 */
[----:B------:R-:W1:Y:S01]  /*6510*/  MUFU.TANH R140, R140 ;  /* 0x0000008c008c7308 */ /* 0x000e620000002400 */
[----:B0-----:R-:W-:Y:S01]  /*6520*/  @P2 IMAD.HI.U32 R10, R114, UR10, RZ ;  /* 0x0000000a720a2c27 */ /* 0x001fe2000f8e00ff */
[----:B------:R-:W-:Y:S01]  /*6530*/  @UP0 ULDC UR10, c[0x0][0x450] ;  /* 0x00011400000a0ab9 */ /* 0x000fe20000000800 */
[----:B------:R-:W-:-:S03]  /*6540*/  PLOP3.LUT P2, PT, PT, PT, UP1, 0x40, 0x0 ;  /* 0x000000000000781c */ /* 0x000fc60003f4e818 */
[----:B------:R-:W-:Y:S01]  /*6550*/  @P3 SHF.R.U32.HI R114, RZ, UR10, R10 ;  /* 0x0000000aff723c19 */ /* 0x000fe2000801160a */
[----:B------:R-:W-:Y:S01]  /*6560*/  IMAD.U32 R10, RZ, RZ, UR7 ;  /* 0x00000007ff0a7e24 */ /* 0x000fe2000f8e00ff */
[----:B------:R-:W0:Y:S03]  /*6570*/  MUFU.TANH R104, R104 ;  /* 0x0000006800687308 */ /* 0x000e260000002400 */
[----:B------:R-:W5:Y:S01]  /*6580*/  SHFL.IDX PT, R115, R114, RZ, 0x1c1f ;  /* 0x001c1fff72737589 */ /* 0x000f6200000e0000 */
[----:B------:R-:W-:-:S04]  /*6590*/  @!P1 VIADD R10, R10, 0x2a840 ;  /* 0x0002a8400a0a9836 */ /* 0x000fc80000000000 */
[----:B------:R-:W0:Y:S01]  /*65a0*/  MUFU.TANH R127, R127 ;  /* 0x0000007f007f7308 */ /* 0x000e220000002400 */
[----:B------:R-:W-:Y:S01]  /*65b0*/  @!P1 PRMT R10, RZ, 0x654, R10 ;  /* 0x00000654ff0a9816 */ /* 0x000fe2000000000a */
[----:B------:R-:W-:-:S03]  /*65c0*/  WARPGROUP.DEPBAR.LE gsb0, 0x0 ;  /* 0x00008000000079c5 */ /* 0x000fc60000010000 */
[----:B------:R2:W-:Y:S02]  /*65d0*/  @!P1 SYNCS.ARRIVE.TRANS64.RED.A1T0 RZ, [R10+URZ], RZ ;  /* 0x000000ff0aff99a7 */ /* 0x0005e4000810043f */
[----:B--2---:R-:W-:-:S04]  /*65e0*/  IADD3 R10, -R18, 0x1, R151 ;  /* 0x00000001120a7810 */ /* 0x004fc80007ffe197 */
[----:B------:R-:W-:-:S05]  /*65f0*/  IADD3 R10, -R17, R10, R16 ;  /* 0x0000000a110a7210 */ /* 0x000fca0007ffe110 */
[C---:B------:R-:W-:Y:S02]  /*6600*/  VIADD R122, R10.reuse, UR55 ;  /* 0x000000370a7a7c36 */ /* 0x040fe40008000000 */
[----:B------:R-:W-:Y:S02]  /*6610*/  VIADD R124, R10, UR54 ;  /* 0x000000360a7c7c36 */ /* 0x000fe40008000000 */
[--C-:B-----5:R-:W-:Y:S02]  /*6620*/  IMAD.IADD R118, R122, 0x1, R115.reuse ;  /* 0x000000017a767824 */ /* 0x120fe400078e0273 */
[----:B------:R-:W-:Y:S01]  /*6630*/  IMAD.IADD R120, R124, 0x1, R115 ;  /* 0x000000017c787824 */ /* 0x000fe200078e0273 */
[----:B01-34-:R-:W-:Y:S06]  /*6640*/  @P2 BRA `(.L_x_1168) ;  /* 0x0000000000542947 */ /* 0x01bfec0003800000 */
[----:B------:R-:W-:Y:S01]  /*6650*/  IADD3 R115, -R17, R16, R115 ;  /* 0x0000001011737210 */ /* 0x000fe20007ffe173 */
[----:B------:R-:W-:Y:S03]  /*6660*/  BSSY B0, `(.L_x_1169) ;  /* 0x0000010000007945 */ /* 0x000fe60003800000 */
        /* <DEDUP_REMOVED lines=10> */
.L_x_1170:
[----:B------:R-:W-:-:S05]  /*6710*/  IMAD.U32 R117, RZ, RZ, UR51 ;  /* 0x00000033ff757e24 */ /* 0x000fca000f8e00ff */
[----:B------:R-:W-:-:S13]  /*6720*/  ISETP.NE.AND P2, PT, R117, 0x1, PT ;  /* 0x000000017500780c */ /* 0x000fda0003f45270 */
[----:B------:R-:W0:Y:S02]  /*6730*/  @P2 LDC.64 R10, c[0x0][0x9e8] ;  /* 0x00027a00ff0a2b82 */ /* 0x000e240000000a00 */
[----:B0-----:R-:W-:-:S05]  /*6740*/  @P2 IMAD.HI.U32 R10, R115, R10, RZ ;  /* 0x0000000a730a2227 */ /* 0x001fca00078e00ff */
[----:B------:R-:W-:-:S07]  /*6750*/  @P2 SHF.R.U32.HI R115, RZ, R11, R10 ;  /* 0x0000000bff732219 */ /* 0x000fce000001160a */
.L_x_1171:
[----:B------:R-:W-:Y:S05]  /*6760*/  BSYNC B0 ;  /* 0x0000000000007941 */ /* 0x000fea0003800000 */
.L_x_1169:
[----:B------:R-:W-:-:S05]  /*6770*/  IMAD R115, R115, R117, R116 ;  /* 0x0000007573737224 */ /* 0x000fca00078e0274 */
[----:B------:R-:W-:Y:S02]  /*6780*/  VIADDMNMX R118, R115, R117, R118, PT ;  /* 0x0000007573767246 */ /* 0x000fe40003800176 */
[----:B------:R-:W-:-:S07]  /*6790*/  VIMNMX R120, R120, R115, !PT ;  /* 0x0000007378787248 */ /* 0x000fce0007fe0100 */
.L_x_1168:
[C---:B------:R-:W-:Y:S02]  /*67a0*/  ISETP.GE.AND P2, PT, R151.reuse, 0x2, PT ;  /* 0x000000029700780c */ /* 0x040fe40003f46270 */
[C---:B------:R-:W-:Y:S02]  /*67b0*/  ISETP.GE.AND P6, PT, R151.reuse, 0xa, PT ;  /* 0x0000000a9700780c */ /* 0x040fe40003fc6270 */
        /* <DEDUP_REMOVED lines=9> */
[----:B------:R-:W-:-:S02]  /*6850*/  FSEL R137, R146, -INF , !P4 ;  /* 0xff80000092897808 */ /* 0x000fc40006000000 */
[----:B------:R-:W-:Y:S02]  /*6860*/  ISETP.LT.OR P5, PT, R118, 0x9, P5 ;  /* 0x000000097600780c */ /* 0x000fe40002fa1670 */
[----:B------:R-:W-:Y:S02]  /*6870*/  ISETP.GT.AND P4, PT, R120, 0x10, !P6 ;  /* 0x000000107800780c */ /* 0x000fe40007784270 */
[----:B------:R-:W-:Y:S02]  /*6880*/  FSEL R145, R145, -INF , !P5 ;  /* 0xff80000091917808 */ /* 0x000fe40006800000 */
        /* <DEDUP_REMOVED lines=21> */
[C---:B------:R-:W-:Y:S02]  /*69e0*/  ISETP.GE.AND P5, PT, R151.reuse, 0x22, PT ;  /* 0x000000229700780c */ /* 0x040fe40003fa6270 */
        /* <DEDUP_REMOVED lines=74> */
[----:B------:R-:W-:Y:S02]  /*6e90*/  ISETP.GE.AND P6, PT, R151, 0x5a, PT ;  /* 0x0000005a9700780c */ /* 0x000fe40003fc6270 */
[----:B------:R-:W0:Y:S02]  /*6ea0*/  SHFL.IDX PT, R151, R114, 0x1, 0x1c1f ;  /* 0x003c1f0072977f89 */ /* 0x000e2400000e0000 */
[----:B------:R-:W-:Y:S02]  /*6eb0*/  P2R R112, PR, RZ, 0x40 ;  /* 0x00000040ff707803 */ /* 0x000fe40000000000 */
[----:B------:R-:W-:-:S04]  /*6ec0*/  ISETP.GT.AND P6, PT, R120, 0x59, !P6 ;  /* 0x000000597800780c */ /* 0x000fc800077c4270 */
[----:B------:R-:W-:-:S04]  /*6ed0*/  ISETP.LT.OR P6, PT, R118, 0x5a, P6 ;  /* 0x0000005a7600780c */ /* 0x000fc800037c1670 */
[----:B------:R-:W-:Y:S02]  /*6ee0*/  FSEL R133, R133, -INF , !P6 ;  /* 0xff80000085857808 */ /* 0x000fe40007000000 */
[----:B------:R-:W-:Y:S01]  /*6ef0*/  PLOP3.LUT P6, PT, PT, PT, UP1, 0x40, 0x0 ;  /* 0x000000000000781c */ /* 0x000fe20003fce818 */
[--C-:B0-----:R-:W-:Y:S02]  /*6f00*/  IMAD.IADD R12, R122, 0x1, R151.reuse ;  /* 0x000000017a0c7824 */ /* 0x101fe400078e0297 */
[----:B------:R-:W-:-:S10]  /*6f10*/  IMAD.IADD R106, R124, 0x1, R151 ;  /* 0x000000017c6a7824 */ /* 0x000fd400078e0297 */
[----:B------:R-:W-:Y:S05]  /*6f20*/  @P6 BRA `(.L_x_1172) ;  /* 0x0000000000546947 */ /* 0x000fea0003800000 */
        /* <DEDUP_REMOVED lines=12> */
.L_x_1174:
[----:B------:R-:W-:-:S05]  /*6ff0*/  IMAD.U32 R114, RZ, RZ, UR51 ;  /* 0x00000033ff727e24 */ /* 0x000fca000f8e00ff */
[----:B------:R-:W-:-:S13]  /*7000*/  ISETP.NE.AND P6, PT, R114, 0x1, PT ;  /* 0x000000017200780c */ /* 0x000fda0003fc5270 */
[----:B------:R-:W0:Y:S02]  /*7010*/  @P6 LDC.64 R10, c[0x0][0x9e8] ;  /* 0x00027a00ff0a6b82 */ /* 0x000e240000000a00 */
[----:B0-----:R-:W-:-:S05]  /*7020*/  @P6 IMAD.HI.U32 R10, R151, R10, RZ ;  /* 0x0000000a970a6227 */ /* 0x001fca00078e00ff */
[----:B------:R-:W-:-:S07]  /*7030*/  @P6 SHF.R.U32.HI R151, RZ, R11, R10 ;  /* 0x0000000bff976219 */ /* 0x000fce000001160a */
.L_x_1175:
[----:B------:R-:W-:Y:S05]  /*7040*/  BSYNC B0 ;  /* 0x0000000000007941 */ /* 0x000fea0003800000 */
.L_x_1173:
[----:B------:R-:W-:-:S05]  /*7050*/  IMAD R151, R151, R114, R116 ;  /* 0x0000007297977224 */ /* 0x000fca00078e0274 */
[----:B------:R-:W-:Y:S02]  /*7060*/  VIADDMNMX R12, R151, R114, R12, PT ;  /* 0x00000072970c7246 */ /* 0x000fe4000380010c */
[----:B------:R-:W-:-:S07]  /*7070*/  VIMNMX R106, R106, R151, !PT ;  /* 0x000000976a6a7248 */ /* 0x000fce0007fe0100 */
.L_x_1172:
[C---:B------:R-:W-:Y:S01]  /*7080*/  ISETP.GT.AND P2, PT, R106.reuse, 0x1, !P2 ;  /* 0x000000016a00780c */ /* 0x040fe20005744270 */
[----:B------:R-:W0:Y:S01]  /*7090*/  LDC R10, c[0x0][0x988] ;  /* 0x00026200ff0a7b82 */ /* 0x000e220000000800 */
[----:B------:R-:W-:Y:S01]  /*70a0*/  ISETP.GT.AND P3, PT, R106, 0x8, !P3 ;  /* 0x000000086a00780c */ /* 0x000fe20005f64270 */
[----:B------:R-:W-:Y:S01]  /*70b0*/  UMOV UR36, UR39 ;  /* 0x0000002700247c82 */ /* 0x000fe20008000000 */
        /* <DEDUP_REMOVED lines=33> */
[----:B------:R-:W-:Y:S02]  /*72d0*/  ISETP.NE.AND P3, PT, R155, RZ, PT ;  /* 0x000000ff9b00720c */ /* 0x000fe40003f65270 */
        /* <DEDUP_REMOVED lines=41> */
[----:B------:R-:W-:Y:S02]  /*7570*/  ISETP.LT.OR P2, PT, R12, 0x32, P2 ;  /* 0x000000320c00780c */ /* 0x000fe40001741670 */
[----:B------:R-:W-:Y:S02]  /*7580*/  ISETP.GT.AND P5, PT, R106, 0x58, !P5 ;  /* 0x000000586a00780c */ /* 0x000fe40006fa4270 */
[----:B------:R-:W-:Y:S02]  /*7590*/  FSEL R95, R95, -INF , !P2 ;  /* 0xff8000005f5f7808 */ /* 0x000fe40005000000 */
[----:B------:R-:W-:-:S02]  /*75a0*/  ISETP.NE.AND P2, PT, R150, RZ, PT ;  /* 0x000000ff9600720c */ /* 0x000fc40003f45270 */
[----:B------:R-:W-:Y:S02]  /*75b0*/  ISETP.LT.OR P4, PT, R12, 0x52, P4 ;  /* 0x000000520c00780c */ /* 0x000fe40002781670 */
[----:B------:R-:W-:Y:S02]  /*75c0*/  ISETP.GT.AND P2, PT, R106, 0x38, !P2 ;  /* 0x000000386a00780c */ /* 0x000fe40005744270 */
[C---:B------:R-:W-:Y:S02]  /*75d0*/  ISETP.LT.OR P5, PT, R12.reuse, 0x59, P5 ;  /* 0x000000590c00780c */ /* 0x040fe40002fa1670 */
[----:B------:R-:W-:Y:S02]  /*75e0*/  ISETP.LT.OR P2, PT, R12, 0x39, P2 ;  /* 0x000000390c00780c */ /* 0x000fe40001741670 */
[----:B------:R-:W-:Y:S02]  /*75f0*/  FSEL R97, R97, -INF , !P5 ;  /* 0xff80000061617808 */ /* 0x000fe40006800000 */
        /* <DEDUP_REMOVED lines=16> */
[----:B------:R-:W-:Y:S02]  /*7700*/  ISETP.GT.AND P2, PT, R106, 0x48, !P3 ;  /* 0x000000486a00780c */ /* 0x000fe40005f44270 */
[----:B------:R-:W-:Y:S02]  /*7710*/  ISETP.NE.AND P3, PT, R110, RZ, PT ;  /* 0x000000ff6e00720c */ /* 0x000fe40003f65270 */
[----:B------:R-:W-:Y:S02]  /*7720*/  ISETP.LT.OR P2, PT, R12, 0x49, P2 ;  /* 0x000000490c00780c */ /* 0x000fe40001741670 */
[----:B------:R-:W-:Y:S02]  /*7730*/  ISETP.GT.AND P3, PT, R106, 0x50, !P3 ;  /* 0x000000506a00780c */ /* 0x000fe40005f64270 */
[----:B------:R-:W-:-:S02]  /*7740*/  FSEL R103, R103, -INF , !P2 ;  /* 0xff80000067677808 */ /* 0x000fc40005000000 */
[----:B------:R-:W-:Y:S02]  /*7750*/  ISETP.GT.AND P2, PT, R106, 0x49, !P6 ;  /* 0x000000496a00780c */ /* 0x000fe40007744270 */
[----:B------:R-:W-:Y:S02]  /*7760*/  ISETP.NE.AND P6, PT, R126, RZ, PT ;  /* 0x000000ff7e00720c */ /* 0x000fe40003fc5270 */
[C---:B------:R-:W-:Y:S02]  /*7770*/  ISETP.LT.OR P2, PT, R12.reuse, 0x4a, P2 ;  /* 0x0000004a0c00780c */ /* 0x040fe40001741670 */
[----:B------:R-:W-:Y:S02]  /*7780*/  ISETP.LT.OR P3, PT, R12, 0x51, P3 ;  /* 0x000000510c00780c */ /* 0x000fe40001f61670 */
[----:B------:R-:W-:Y:S02]  /*7790*/  FSEL R215, R104, -INF , !P2 ;  /* 0xff80000068d77808 */ /* 0x000fe40005000000 */
[----:B------:R-:W-:-:S02]  /*77a0*/  ISETP.GT.AND P2, PT, R106, RZ, !P6 ;  /* 0x000000ff6a00720c */ /* 0x000fc40007744270 */
[----:B------:R-:W-:Y:S02]  /*77b0*/  ISETP.NE.AND P6, PT, R112, RZ, PT ;  /* 0x000000ff7000720c */ /* 0x000fe40003fc5270 */
[----:B------:R-:W-:Y:S02]  /*77c0*/  ISETP.LT.OR P2, PT, R12, 0x1, P2 ;  /* 0x000000010c00780c */ /* 0x000fe40001741670 */
[----:B------:R-:W-:Y:S02]  /*77d0*/  ISETP.GT.AND P6, PT, R106, 0x59, !P6 ;  /* 0x000000596a00780c */ /* 0x000fe400077c4270 */
[----:B------:R-:W-:Y:S01]  /*77e0*/  FSEL R219, R0, -INF , !P2 ;  /* 0xff80000000db7808 */ /* 0x000fe20005000000 */
[C---:B0-----:R-:W-:Y:S01]  /*77f0*/  FMUL.FTZ R0, R11.reuse, R10 ;  /* 0x0000000a0b007220 */ /* 0x041fe20000410000 */
[----:B------:R-:W-:Y:S02]  /*7800*/  FSETP.NEU.FTZ.AND P2, PT, R11, -INF , PT ;  /* 0xff8000000b00780b */ /* 0x000fe40003f5d000 */
[----:B------:R-:W-:-:S02]  /*7810*/  FMNMX.FTZ R2, R219, R8, !PT ;  /* 0x00000008db027209 */ /* 0x000fc40007810000 */
[----:B------:R-:W-:Y:S02]  /*7820*/  FSEL R0, R0, RZ, P2 ;  /* 0x000000ff00007208 */ /* 0x000fe40001000000 */
[----:B------:R-:W-:Y:S02]  /*7830*/  FMNMX.FTZ R2, R213, R2, !PT ;  /* 0x00000002d5027209 */ /* 0x000fe40007810000 */
[----:B------:R-:W-:Y:S01]  /*7840*/  ISETP.LT.OR P6, PT, R12, 0x5a, P6 ;  /* 0x0000005a0c00780c */ /* 0x000fe200037c1670 */
[--C-:B------:R-:W-:Y:S01]  /*7850*/  FFMA.FTZ R148, R141, R10, -R0.reuse ;  /* 0x0000000a8d947223 */ /* 0x100fe20000010800 */
[----:B------:R-:W-:Y:S01]  /*7860*/  FMNMX.FTZ R2, R151, R2, !PT ;  /* 0x0000000297027209 */ /* 0x000fe20007810000 */
[-CC-:B------:R-:W-:Y:S01]  /*7870*/  FFMA.FTZ R150, R129, R10.reuse, -R0.reuse ;  /* 0x0000000a81967223 */ /* 0x180fe20000010800 */
[----:B------:R-:W-:Y:S01]  /*7880*/  FSEL R141, R93, -INF , !P3 ;  /* 0xff8000005d8d7808 */ /* 0x000fe20005800000 */
        /* <DEDUP_REMOVED lines=11> */
[----:B------:R-:W-:Y:S01]  /*7940*/  FSEL R12, R11, RZ, P2 ;  /* 0x000000ff0b0c7208 */ /* 0x000fe20001000000 */
[--C-:B------:R-:W-:Y:S01]  /*7950*/  FFMA.FTZ R140, R117, R10, -R0.reuse ;  /* 0x0000000a758c7223 */ /* 0x100fe20000010800 */
[----:B------:R-:W-:Y:S01]  /*7960*/  FMNMX.FTZ R2, R153, R2, !PT ;  /* 0x0000000299027209 */ /* 0x000fe20007810000 */
[-CC-:B------:R-:W-:Y:S01]  /*7970*/  FFMA.FTZ R217, R108, R10.reuse, -R0.reuse ;  /* 0x0000000a6cd97223 */ /* 0x180fe20000010800 */
[--C-:B------:R-:W-:Y:S01]  /*7980*/  FFMA.FTZ R158, R145, R10, -R0.reuse ;  /* 0x0000000a919e7223 */ /* 0x100fe20000010800 */
[----:B------:R-:W-:Y:S01]  /*7990*/  FADD.FTZ R119, -R12, R7 ;  /* 0x000000070c777221 */ /* 0x000fe20000010100 */
[----:B------:R-:W-:Y:S01]  /*79a0*/  FMNMX.FTZ R2, R207, R2, !PT ;  /* 0x00000002cf027209 */ /* 0x000fe20007810000 */
[-CC-:B------:R-:W-:Y:S01]  /*79b0*/  FFMA.FTZ R137, R137, R10.reuse, -R0.reuse ;  /* 0x0000000a89897223 */ /* 0x180fe20000010800 */
[-CC-:B------:R-:W-:Y:S01]  /*79c0*/  FFMA.FTZ R152, R147, R10.reuse, -R0.reuse ;  /* 0x0000000a93987223 */ /* 0x180fe20000010800 */
[--C-:B------:R-:W-:Y:S01]  /*79d0*/  FFMA.FTZ R139, R139, R10, -R0.reuse ;  /* 0x0000000a8b8b7223 */ /* 0x100fe20000010800 */
        /* <DEDUP_REMOVED lines=13> */
[-C--:B------:R-:W-:Y:S01]  /*7ab0*/  FFMA.FTZ R7, R133, R10.reuse, -R0 ;  /* 0x0000000a85077223 */ /* 0x080fe20000010800 */
[----:B------:R-:W-:Y:S01]  /*7ac0*/  FMUL.FTZ R0, R119, R10 ;  /* 0x0000000a77007220 */ /* 0x000fe20000410000 */
[----:B------:R-:W-:Y:S01]  /*7ad0*/  MUFU.EX2 R217, R217 ;  /* 0x000000d900d97308 */ /* 0x000fe20000000800 */
[----:B------:R-:W-:-:S04]  /*7ae0*/  FMNMX.FTZ R2, R21, R2, !PT ;  /* 0x0000000215027209 */ /* 0x000fc80007810000 */
[----:B------:R-:W-:-:S03]  /*7af0*/  FMNMX.FTZ R2, R95, R2, !PT ;  /* 0x000000025f027209 */ /* 0x000fc60007810000 */
[----:B------:R-:W0:Y:S01]  /*7b00*/  MUFU.EX2 R0, R0 ;  /* 0x0000000000007308 */ /* 0x000e220000000800 */
[----:B------:R-:W-:-:S04]  /*7b10*/  FMNMX.FTZ R2, R15, R2, !PT ;  /* 0x000000020f027209 */ /* 0x000fc80007810000 */
[----:B------:R-:W-:-:S03]  /*7b20*/  FMNMX.FTZ R2, R99, R2, !PT ;  /* 0x0000000263027209 */ /* 0x000fc60007810000 */
[----:B------:R-:W1:Y:S01]  /*7b30*/  MUFU.EX2 R156, R156 ;  /* 0x0000009c009c7308 */ /* 0x000e620000000800 */
[----:B------:R-:W-:-:S04]  /*7b40*/  FMNMX.FTZ R2, R101, R2, !PT ;  /* 0x0000000265027209 */ /* 0x000fc80007810000 */
[----:B------:R-:W-:-:S03]  /*7b50*/  FMNMX.FTZ R2, R13, R2, !PT ;  /* 0x000000020d027209 */ /* 0x000fc60007810000 */
[----:B------:R-:W2:Y:S01]  /*7b60*/  MUFU.EX2 R158, R158 ;  /* 0x0000009e009e7308 */ /* 0x000ea20000000800 */
[----:B------:R-:W-:Y:S01]  /*7b70*/  FMNMX.FTZ R2, R103, R2, !PT ;  /* 0x0000000267027209 */ /* 0x000fe20007810000 */
[----:B0-----:R-:W-:-:S03]  /*7b80*/  FFMA.FTZ R127, R0, R6, R217 ;  /* 0x00000006007f7223 */ /* 0x001fc600000100d9 */
[----:B------:R-:W-:-:S03]  /*7b90*/  FMNMX.FTZ R2, R215, R2, !PT ;  /* 0x00000002d7027209 */ /* 0x000fc60007810000 */
[----:B------:R-:W0:Y:S01]  /*7ba0*/  MUFU.EX2 R137, R137 ;  /* 0x0000008900897308 */ /* 0x000e220000000800 */
[----:B------:R-:W-:Y:S01]  /*7bb0*/  FMNMX.FTZ R2, R141, R2, !PT ;  /* 0x000000028d027209 */ /* 0x000fe20007810000 */
[C---:B-1----:R-:W-:Y:S01]  /*7bc0*/  FADD.FTZ R127, R156.reuse, R127 ;  /* 0x0000007f9c7f7221 */ /* 0x042fe20000010000 */
[----:B------:R-:W-:Y:S02]  /*7bd0*/  F2FP.F16.F32.PACK_AB R156, R156, R217 ;  /* 0x000000d99c9c723e */ /* 0x000fe400000000ff */
[----:B------:R-:W-:-:S03]  /*7be0*/  FMNMX.FTZ R2, R131, R2, !PT ;  /* 0x0000000283027209 */ /* 0x000fc60007810000 */
[----:B------:R-:W1:Y:S01]  /*7bf0*/  MUFU.EX2 R152, R152 ;  /* 0x0000009800987308 */ /* 0x000e620000000800 */
[----:B------:R-:W-:Y:S01]  /*7c00*/  FMNMX.FTZ R2, R97, R2, !PT ;  /* 0x0000000261027209 */ /* 0x000fe20007810000 */
[----:B--2---:R-:W-:-:S03]  /*7c10*/  FADD.FTZ R6, R158, R127 ;  /* 0x0000007f9e067221 */ /* 0x004fc60000010000 */
[----:B------:R-:W-:-:S03]  /*7c20*/  FMNMX.FTZ R2, R129, R2, !PT ;  /* 0x0000000281027209 */ /* 0x000fc60007810000 */
[----:B------:R-:W2:Y:S01]  /*7c30*/  MUFU.EX2 R139, R139 ;  /* 0x0000008b008b7308 */ /* 0x000ea20000000800 */
[----:B0-----:R-:W-:Y:S01]  /*7c40*/  F2FP.F16.F32.PACK_AB R158, R137, R158 ;  /* 0x0000009e899e723e */ /* 0x001fe200000000ff */
[----:B------:R-:W0:Y:S06]  /*7c50*/  SHFL.BFLY PT, R143, R2, 0x2, 0x1f ;  /* 0x0c401f00028f7f89 */ /* 0x000e2c00000e0000 */
[----:B------:R-:W3:Y:S08]  /*7c60*/  MUFU.EX2 R154, R154 ;  /* 0x0000009a009a7308 */ /* 0x000ef00000000800 */
[----:B------:R-:W-:Y:S08]  /*7c70*/  MUFU.EX2 R135, R135 ;  /* 0x0000008700877308 */ /* 0x000ff00000000800 */
[----:B------:R-:W-:Y:S01]  /*7c80*/  MUFU.EX2 R148, R148 ;  /* 0x0000009400947308 */ /* 0x000fe20000000800 */
[----:B0-----:R-:W-:-:S05]  /*7c90*/  FMNMX.FTZ R143, R2, R143, !PT ;  /* 0x0000008f028f7209 */ /* 0x001fca0007810000 */
[----:B------:R-:W0:Y:S02]  /*7ca0*/  SHFL.BFLY PT, R2, R143, 0x1, 0x1f ;  /* 0x0c201f008f027f89 */ /* 0x000e2400000e0000 */
[----:B------:R-:W-:Y:S08]  /*7cb0*/  MUFU.EX2 R93, R93 ;  /* 0x0000005d005d7308 */ /* 0x000ff00000000800 */
[----:B------:R-:W-:Y:S08]  /*7cc0*/  MUFU.EX2 R150, R150 ;  /* 0x0000009600967308 */ /* 0x000ff00000000800 */
[----:B------:R-:W-:Y:S01]  /*7cd0*/  MUFU.EX2 R107, R107 ;  /* 0x0000006b006b7308 */ /* 0x000fe20000000800 */
[----:B0-----:R-:W-:-:S07]  /*7ce0*/  FMNMX.FTZ R109, R143, R2, !PT ;  /* 0x000000028f6d7209 */ /* 0x001fce0007810000 */
[----:B------:R-:W-:Y:S01]  /*7cf0*/  MUFU.EX2 R144, R144 ;  /* 0x0000009000907308 */ /* 0x000fe20000000800 */
[C---:B------:R-:W-:Y:S01]  /*7d00*/  FSETP.NEU.FTZ.AND P2, PT, R109.reuse, -INF , PT ;  /* 0xff8000006d00780b */ /* 0x040fe20003f5d000 */
[----:B------:R-:W-:-:S06]  /*7d10*/  FMUL.FTZ R90, R109, R10 ;  /* 0x0000000a6d5a7220 */ /* 0x000fcc0000410000 */
[----:B------:R-:W-:Y:S01]  /*7d20*/  MUFU.EX2 R105, R105 ;  /* 0x0000006900697308 */ /* 0x000fe20000000800 */
[----:B------:R-:W-:-:S05]  /*7d30*/  FSEL R90, R90, RZ, P2 ;  /* 0x000000ff5a5a7208 */ /* 0x000fca0001000000 */
[-CC-:B------:R-:W-:Y:S01]  /*7d40*/  FFMA.FTZ R14, R151, R10.reuse, -R90.reuse ;  /* 0x0000000a970e7223 */ /* 0x180fe2000001085a */
[-CC-:B------:R-:W-:Y:S01]  /*7d50*/  FFMA.FTZ R151, R89, R10.reuse, -R90.reuse ;  /* 0x0000000a59977223 */ /* 0x180fe2000001085a */
[----:B------:R-:W-:Y:S01]  /*7d60*/  FSEL R89, R109, RZ, P2 ;  /* 0x000000ff6d597208 */ /* 0x000fe20001000000 */
[-CC-:B------:R-:W-:Y:S01]  /*7d70*/  FFMA.FTZ R119, R219, R10.reuse, -R90.reuse ;  /* 0x0000000adb777223 */ /* 0x180fe2000001085a */
[-CC-:B------:R-:W-:Y:S01]  /*7d80*/  FFMA.FTZ R12, R213, R10.reuse, -R90.reuse ;  /* 0x0000000ad50c7223 */ /* 0x180fe2000001085a */
[-C--:B------:R-:W-:Y:S01]  /*7d90*/  FFMA.FTZ R121, R211, R10.reuse, -R90 ;  /* 0x0000000ad3797223 */ /* 0x080fe2000001085a */
[----:B------:R-:W-:Y:S01]  /*7da0*/  MUFU.EX2 R14, R14 ;  /* 0x0000000e000e7308 */ /* 0x000fe20000000800 */
[----:B------:R-:W-:Y:S01]  /*7db0*/  FADD.FTZ R89, -R89, R8 ;  /* 0x0000000859597221 */ /* 0x000fe20000010100 */
[-CC-:B------:R-:W-:Y:S01]  /*7dc0*/  FFMA.FTZ R20, R157, R10.reuse, -R90.reuse ;  /* 0x0000000a9d147223 */ /* 0x180fe2000001085a */
[-C--:B------:R-:W-:Y:S01]  /*7dd0*/  FFMA.FTZ R145, R21, R10.reuse, -R90 ;  /* 0x0000000a15917223 */ /* 0x080fe2000001085a */
[----:B------:R-:W-:Y:S01]  /*7de0*/  FADD.FTZ R21, R137, R6 ;  /* 0x0000000689157221 */ /* 0x000fe20000010000 */
[-C--:B------:R-:W-:Y:S01]  /*7df0*/  FMUL.FTZ R89, R89, R10.reuse ;  /* 0x0000000a59597220 */ /* 0x080fe20000410000 */
        /* <DEDUP_REMOVED lines=10> */
[----:B------:R0:W1:Y:S01]  /*7ea0*/  MUFU.EX2 R2, R89 ;  /* 0x0000005900027308 */ /* 0x0000620000000800 */
[----:B---3--:R-:W-:Y:S01]  /*7eb0*/  FADD.FTZ R98, R154, R15 ;  /* 0x0000000f9a627221 */ /* 0x008fe20000010000 */
[-CC-:B------:R-:W-:Y:S01]  /*7ec0*/  FFMA.FTZ R94, R95, R10.reuse, -R90.reuse ;  /* 0x0000000a5f5e7223 */ /* 0x180fe2000001085a */
[-CC-:B------:R-:W-:Y:S01]  /*7ed0*/  FFMA.FTZ R13, R13, R10.reuse, -R90.reuse ;  /* 0x0000000a0d0d7223 */ /* 0x180fe2000001085a */
[-CC-:B------:R-:W-:Y:S01]  /*7ee0*/  FFMA.FTZ R96, R99, R10.reuse, -R90.reuse ;  /* 0x0000000a63607223 */ /* 0x180fe2000001085a */
[-CC-:B------:R-:W-:Y:S01]  /*7ef0*/  FFMA.FTZ R103, R103, R10.reuse, -R90.reuse ;  /* 0x0000000a67677223 */ /* 0x180fe2000001085a */
[-CC-:B------:R-:W-:Y:S01]  /*7f00*/  FFMA.FTZ R215, R215, R10.reuse, -R90.reuse ;  /* 0x0000000ad7d77223 */ /* 0x180fe2000001085a */
[----:B------:R-:W-:Y:S01]  /*7f10*/  FFMA.FTZ R141, R141, R10, -R90 ;  /* 0x0000000a8d8d7223 */ /* 0x000fe2000001085a */
[----:B------:R-:W2:Y:S01]  /*7f20*/  MUFU.EX2 R12, R12 ;  /* 0x0000000c000c7308 */ /* 0x000ea20000000800 */
[----:B0-----:R-:W-:-:S02]  /*7f30*/  IMAD.U32 R89, RZ, RZ, UR6 ;  /* 0x00000006ff597e24 */ /* 0x001fc4000f8e00ff */
[-CC-:B------:R-:W-:Y:S01]  /*7f40*/  FFMA.FTZ R131, R131, R10.reuse, -R90.reuse ;  /* 0x0000000a83837223 */ /* 0x180fe2000001085a */
[----:B------:R-:W-:Y:S01]  /*7f50*/  FFMA.FTZ R97, R97, R10, -R90 ;  /* 0x0000000a61617223 */ /* 0x000fe2000001085a */
[----:B------:R-:W-:Y:S01]  /*7f60*/  ISETP.GT.AND P2, PT, R9, UR50, PT ;  /* 0x0000003209007c0c */ /* 0x000fe2000bf44270 */
[----:B------:R-:W-:Y:S01]  /*7f70*/  @!P1 VIADD R89, R89, 0x2a860 ;  /* 0x0002a86059599836 */ /* 0x000fe20000000000 */
[----:B------:R-:W-:Y:S01]  /*7f80*/  F2FP.F16.F32.PACK_AB R152, R139, R152 ;  /* 0x000000988b98723e */ /* 0x000fe200000000ff */
[----:B------:R-:W-:Y:S01]  /*7f90*/  VIADD R9, R9, 0xffffffff ;  /* 0xffffffff09097836 */ /* 0x000fe20000000000 */
[----:B------:R-:W0:Y:S01]  /*7fa0*/  MUFU.EX2 R121, R121 ;  /* 0x0000007900797308 */ /* 0x000e220000000800 */
[----:B-1----:R-:W-:Y:S01]  /*7fb0*/  FFMA.FTZ R3, R2, R3, R119 ;  /* 0x0000000302037223 */ /* 0x002fe20000010077 */
[----:B------:R-:W-:Y:S02]  /*7fc0*/  @!P1 PRMT R89, RZ, 0x654, R89 ;  /* 0x00000654ff599816 */ /* 0x000fe40000000059 */
[----:B------:R-:W-:-:S02]  /*7fd0*/  F2FP.F16.F32.PACK_AB R154, R135, R154 ;  /* 0x0000009a879a723e */ /* 0x000fc400000000ff */
[----:B------:R1:W-:Y:S02]  /*7fe0*/  @!P1 SYNCS.ARRIVE.TRANS64.RED.A1T0 RZ, [R89+URZ], RZ ;  /* 0x000000ff59ff99a7 */ /* 0x0003e4000810043f */
[----:B------:R-:W3:Y:S01]  /*7ff0*/  MUFU.EX2 R20, R20 ;  /* 0x0000001400147308 */ /* 0x000ee20000000800 */
[C---:B--2---:R-:W-:Y:S01]  /*8000*/  FADD.FTZ R3, R12.reuse, R3 ;  /* 0x000000030c037221 */ /* 0x044fe20000010000 */
[----:B------:R-:W-:-:S03]  /*8010*/  F2FP.F16.F32.PACK_AB R157, R12, R119 ;  /* 0x000000770c9d723e */ /* 0x000fc600000000ff */
[----:B------:R-:W-:Y:S01]  /*8020*/  FADD.FTZ R6, R14, R3 ;  /* 0x000000030e067221 */ /* 0x000fe20000010000 */
[----:B------:R-:W-:Y:S02]  /*8030*/  FADD.FTZ R3, R135, R98 ;  /* 0x0000006287037221 */ /* 0x000fe40000010000 */
[----:B------:R-:W2:Y:S01]  /*8040*/  MUFU.EX2 R123, R123 ;  /* 0x0000007b007b7308 */ /* 0x000ea20000000800 */
[----:B0-----:R-:W-:Y:S01]  /*8050*/  FADD.FTZ R15, R121, R6 ;  /* 0x00000006790f7221 */ /* 0x001fe20000010000 */
[----:B------:R-:W-:Y:S01]  /*8060*/  FADD.FTZ R98, R148, R3 ;  /* 0x0000000394627221 */ /* 0x000fe20000010000 */
[-CC-:B------:R-:W-:Y:S01]  /*8070*/  FFMA.FTZ R3, R101, R10.reuse, -R90.reuse ;  /* 0x0000000a65037223 */ /* 0x180fe2000001085a */
[----:B------:R-:W-:Y:S01]  /*8080*/  FFMA.FTZ R90, R129, R10, -R90 ;  /* 0x0000000a815a7223 */ /* 0x000fe2000001085a */
[C---:B------:R-:W-:Y:S01]  /*8090*/  F2FP.F16.F32.PACK_AB R148, R93.reuse, R148 ;  /* 0x000000945d94723e */ /* 0x040fe200000000ff */
[----:B------:R-:W-:Y:S01]  /*80a0*/  FADD.FTZ R21, R93, R98 ;  /* 0x000000625d157221 */ /* 0x000fe20000010000 */
[----:B------:R-:W-:Y:S01]  /*80b0*/  F2FP.F16.F32.PACK_AB R159, R121, R14 ;  /* 0x0000000e799f723e */ /* 0x000fe200000000ff */
[----:B------:R-:W0:Y:S01]  /*80c0*/  MUFU.EX2 R88, R88 ;  /* 0x0000005800587308 */ /* 0x000e220000000800 */
[----:B---3--:R-:W-:Y:S01]  /*80d0*/  FADD.FTZ R6, R20, R15 ;  /* 0x0000000f14067221 */ /* 0x008fe20000010000 */
[----:B------:R-:W-:Y:S01]  /*80e0*/  FADD.FTZ R98, R150, R21 ;  /* 0x0000001596627221 */ /* 0x000fe20000010000 */
[----:B------:R-:W-:-:S05]  /*80f0*/  F2FP.F16.F32.PACK_AB R150, R107, R150 ;  /* 0x000000966b96723e */ /* 0x000fca00000000ff */
[----:B------:R-:W3:Y:S01]  /*8100*/  MUFU.EX2 R125, R125 ;  /* 0x0000007d007d7308 */ /* 0x000ee20000000800 */
[C---:B--2---:R-:W-:Y:S01]  /*8110*/  FADD.FTZ R15, R123.reuse, R6 ;  /* 0x000000067b0f7221 */ /* 0x044fe20000010000 */
[----:B------:R-:W-:-:S06]  /*8120*/  F2FP.F16.F32.PACK_AB R153, R123, R20 ;  /* 0x000000147b99723e */ /* 0x000fcc00000000ff */
[----:B------:R-:W2:Y:S01]  /*8130*/  MUFU.EX2 R149, R149 ;  /* 0x0000009500957308 */ /* 0x000ea20000000800 */
[----:B0-----:R-:W-:Y:S01]  /*8140*/  FADD.FTZ R6, R88, R15 ;  /* 0x0000000f58067221 */ /* 0x001fe20000010000 */
[----:B------:R-:W-:-:S04]  /*8150*/  FADD.FTZ R15, R107, R98 ;  /* 0x000000626b0f7221 */ /* 0x000fc80000010000 */
[----:B------:R-:W-:Y:S01]  /*8160*/  FADD.FTZ R98, R144, R15 ;  /* 0x0000000f90627221 */ /* 0x000fe20000010000 */
[----:B------:R-:W-:Y:S01]  /*8170*/  F2FP.F16.F32.PACK_AB R144, R105, R144 ;  /* 0x000000906990723e */ /* 0x000fe200000000ff */
[----:B------:R-:W0:Y:S01]  /*8180*/  MUFU.EX2 R92, R92 ;  /* 0x0000005c005c7308 */ /* 0x000e220000000800 */
[----:B---3--:R-:W-:Y:S01]  /*8190*/  FADD.FTZ R6, R125, R6 ;  /* 0x000000067d067221 */ /* 0x008fe20000010000 */
[----:B------:R-:W-:Y:S01]  /*81a0*/  FADD.FTZ R21, R105, R98 ;  /* 0x0000006269157221 */ /* 0x000fe20000010000 */
[----:B------:R-:W-:-:S05]  /*81b0*/  F2FP.F16.F32.PACK_AB R155, R125, R88 ;  /* 0x000000587d9b723e */ /* 0x000fca00000000ff */
[----:B------:R-:W3:Y:S01]  /*81c0*/  MUFU.EX2 R146, R146 ;  /* 0x0000009200927308 */ /* 0x000ee20000000800 */
[----:B--2---:R-:W-:-:S07]  /*81d0*/  FADD.FTZ R15, R149, R6 ;  /* 0x00000006950f7221 */ /* 0x004fce0000010000 */
[----:B------:R-:W-:Y:S01]  /*81e0*/  MUFU.EX2 R151, R151 ;  /* 0x0000009700977308 */ /* 0x000fe20000000800 */
[C---:B0-----:R-:W-:Y:S01]  /*81f0*/  FADD.FTZ R6, R92.reuse, R15 ;  /* 0x0000000f5c067221 */ /* 0x041fe20000010000 */
[----:B------:R-:W-:-:S06]  /*8200*/  F2FP.F16.F32.PACK_AB R149, R92, R149 ;  /* 0x000000955c95723e */ /* 0x000fcc00000000ff */
[----:B------:R-:W0:Y:S01]  /*8210*/  MUFU.EX2 R111, R111 ;  /* 0x0000006f006f7308 */ /* 0x000e220000000800 */
[----:B---3--:R-:W-:-:S07]  /*8220*/  FADD.FTZ R98, R146, R21 ;  /* 0x0000001592627221 */ /* 0x008fce0000010000 */
[----:B------:R-:W-:Y:S08]  /*8230*/  MUFU.EX2 R8, R91 ;  /* 0x0000005b00087308 */ /* 0x000ff00000000800 */
[----:B------:R-:W2:Y:S01]  /*8240*/  MUFU.EX2 R140, R140 ;  /* 0x0000008c008c7308 */ /* 0x000ea20000000800 */
[C---:B0-----:R-:W-:Y:S01]  /*8250*/  FADD.FTZ R15, R111.reuse, R98 ;  /* 0x000000626f0f7221 */ /* 0x041fe20000010000 */
[----:B------:R-:W-:-:S06]  /*8260*/  F2FP.F16.F32.PACK_AB R146, R111, R146 ;  /* 0x000000926f92723e */ /* 0x000fcc00000000ff */
[----:B------:R-:W-:Y:S08]  /*8270*/  MUFU.EX2 R145, R145 ;  /* 0x0000009100917308 */ /* 0x000ff00000000800 */
[----:B------:R-:W0:Y:S01]  /*8280*/  MUFU.EX2 R113, R113 ;  /* 0x0000007100717308 */ /* 0x000e220000000800 */
[----:B--2---:R-:W-:-:S07]  /*8290*/  FADD.FTZ R98, R140, R15 ;  /* 0x0000000f8c627221 */ /* 0x004fce0000010000 */
[----:B------:R-:W-:Y:S08]  /*82a0*/  MUFU.EX2 R94, R94 ;  /* 0x0000005e005e7308 */ /* 0x000ff00000000800 */
[----:B------:R-:W2:Y:S01]  /*82b0*/  MUFU.EX2 R142, R142 ;  /* 0x0000008e008e7308 */ /* 0x000ea20000000800 */
[C---:B0-----:R-:W-:Y:S01]  /*82c0*/  FADD.FTZ R15, R113.reuse, R98 ;  /* 0x00000062710f7221 */ /* 0x041fe20000010000 */
[----:B------:R-:W-:-:S06]  /*82d0*/  F2FP.F16.F32.PACK_AB R140, R113, R140 ;  /* 0x0000008c718c723e */ /* 0x000fcc00000000ff */
[----:B------:R-:W0:Y:S08]  /*82e0*/  MUFU.EX2 R147, R147 ;  /* 0x0000009300937308 */ /* 0x000e300000000800 */
[----:B-1----:R1:W-:Y:S01]  /*82f0*/  MUFU.EX2 R89, R13 ;  /* 0x0000000d00597308 */ /* 0x0023e20000000800 */
[----:B--2---:R-:W-:-:S07]  /*8300*/  FADD.FTZ R98, R142, R15 ;  /* 0x0000000f8e627221 */ /* 0x004fce0000010000 */
[----:B------:R-:W2:Y:S01]  /*8310*/  MUFU.EX2 R115, R115 ;  /* 0x0000007300737308 */ /* 0x000ea20000000800 */
[----:B-1----:R-:W-:Y:S01]  /*8320*/  FADD.FTZ R13, R151, R6 ;  /* 0x00000006970d7221 */ /* 0x002fe20000010000 */
[----:B------:R-:W-:-:S03]  /*8330*/  F2FP.F16.F32.PACK_AB R151, R8, R151 ;  /* 0x000000970897723e */ /* 0x000fc600000000ff */
[----:B------:R-:W-:Y:S01]  /*8340*/  FADD.FTZ R6, R8, R13 ;  /* 0x0000000d08067221 */ /* 0x000fe20000010000 */
[----:B------:R-:W-:Y:S02]  /*8350*/  IMAD.MOV.U32 R8, RZ, RZ, R109 ;  /* 0x000000ffff087224 */ /* 0x000fe400078e006d */
[----:B------:R-:W1:Y:S01]  /*8360*/  MUFU.EX2 R96, R96 ;  /* 0x0000006000607308 */ /* 0x000e620000000800 */
[----:B------:R-:W-:Y:S01]  /*8370*/  FADD.FTZ R13, R145, R6 ;  /* 0x00000006910d7221 */ /* 0x000fe20000010000 */
[----:B------:R-:W-:-:S03]  /*8380*/  F2FP.F16.F32.PACK_AB R145, R94, R145 ;  /* 0x000000915e91723e */ /* 0x000fc600000000ff */
[----:B------:R-:W-:-:S03]  /*8390*/  FADD.FTZ R6, R94, R13 ;  /* 0x0000000d5e067221 */ /* 0x000fc60000010000 */
[----:B------:R-:W3:Y:S01]  /*83a0*/  MUFU.EX2 R136, R136 ;  /* 0x0000008800887308 */ /* 0x000ee20000000800 */
[----:B0-----:R-:W-:Y:S01]  /*83b0*/  FADD.FTZ R13, R147, R6 ;  /* 0x00000006930d7221 */ /* 0x001fe20000010000 */
[C---:B--2---:R-:W-:Y:S01]  /*83c0*/  FADD.FTZ R15, R115.reuse, R98 ;  /* 0x00000062730f7221 */ /* 0x044fe20000010000 */
[----:B------:R-:W-:-:S05]  /*83d0*/  F2FP.F16.F32.PACK_AB R142, R115, R142 ;  /* 0x0000008e738e723e */ /* 0x000fca00000000ff */
[----:B------:R-:W0:Y:S01]  /*83e0*/  MUFU.EX2 R3, R3 ;  /* 0x0000000300037308 */ /* 0x000e220000000800 */
[C---:B-1----:R-:W-:Y:S01]  /*83f0*/  FADD.FTZ R6, R96.reuse, R13 ;  /* 0x0000000d60067221 */ /* 0x042fe20000010000 */
[----:B------:R-:W-:-:S06]  /*8400*/  F2FP.F16.F32.PACK_AB R147, R96, R147 ;  /* 0x000000936093723e */ /* 0x000fcc00000000ff */
[----:B------:R-:W1:Y:S01]  /*8410*/  MUFU.EX2 R117, R117 ;  /* 0x0000007500757308 */ /* 0x000e620000000800 */
[----:B---3--:R-:W-:-:S07]  /*8420*/  FADD.FTZ R98, R136, R15 ;  /* 0x0000000f88627221 */ /* 0x008fce0000010000 */
[----:B------:R-:W2:Y:S01]  /*8430*/  MUFU.EX2 R138, R138 ;  /* 0x0000008a008a7308 */ /* 0x000ea20000000800 */
[----:B0-----:R-:W-:-:S04]  /*8440*/  FADD.FTZ R6, R3, R6 ;  /* 0x0000000603067221 */ /* 0x001fc80000010000 */
[----:B------:R-:W-:-:S03]  /*8450*/  FADD.FTZ R6, R89, R6 ;  /* 0x0000000659067221 */ /* 0x000fc60000010000 */
[----:B------:R-:W0:Y:S01]  /*8460*/  MUFU.EX2 R103, R103 ;  /* 0x0000006700677308 */ /* 0x000e220000000800 */
[C---:B-1----:R-:W-:Y:S01]  /*8470*/  FADD.FTZ R13, R117.reuse, R98 ;  /* 0x00000062750d7221 */ /* 0x042fe20000010000 */
[----:B------:R-:W-:-:S06]  /*8480*/  F2FP.F16.F32.PACK_AB R136, R117, R136 ;  /* 0x000000887588723e */ /* 0x000fcc00000000ff */
[----:B------:R-:W1:Y:S01]  /*8490*/  MUFU.EX2 R100, R215 ;  /* 0x000000d700647308 */ /* 0x000e620000000800 */
[----:B--2---:R-:W-:-:S07]  /*84a0*/  FADD.FTZ R98, R138, R13 ;  /* 0x0000000d8a627221 */ /* 0x004fce0000010000 */
[----:B------:R2:W3:Y:S01]  /*84b0*/  MUFU.EX2 R102, R141 ;  /* 0x0000008d00667308 */ /* 0x0004e20000000800 */
[----:B0-----:R-:W-:-:S07]  /*84c0*/  FADD.FTZ R13, R103, R6 ;  /* 0x00000006670d7221 */ /* 0x001fce0000010000 */
[----:B------:R-:W0:Y:S01]  /*84d0*/  MUFU.EX2 R131, R131 ;  /* 0x0000008300837308 */ /* 0x000e220000000800 */
[C---:B-1----:R-:W-:Y:S01]  /*84e0*/  FADD.FTZ R13, R100.reuse, R13 ;  /* 0x0000000d640d7221 */ /* 0x042fe20000010000 */
[----:B--2---:R-:W-:Y:S02]  /*84f0*/  F2FP.F16.F32.PACK_AB R141, R89, R3 ;  /* 0x00000003598d723e */ /* 0x004fe400000000ff */
[----:B------:R-:W-:-:S04]  /*8500*/  F2FP.F16.F32.PACK_AB R143, R100, R103 ;  /* 0x00000067648f723e */ /* 0x000fc800000000ff */
[----:B------:R-:W1:Y:S01]  /*8510*/  MUFU.EX2 R104, R97 ;  /* 0x0000006100687308 */ /* 0x000e620000000800 */
[----:B---3--:R-:W-:-:S07]  /*8520*/  FADD.FTZ R13, R102, R13 ;  /* 0x0000000d660d7221 */ /* 0x008fce0000010000 */
[----:B------:R-:W2:Y:S01]  /*8530*/  MUFU.EX2 R7, R7 ;  /* 0x0000000700077308 */ /* 0x000ea20000000800 */
[C---:B0-----:R-:W-:Y:S01]  /*8540*/  FADD.FTZ R13, R131.reuse, R13 ;  /* 0x0000000d830d7221 */ /* 0x041fe20000010000 */
[----:B------:R-:W-:-:S06]  /*8550*/  F2FP.F16.F32.PACK_AB R137, R131, R102 ;  /* 0x000000668389723e */ /* 0x000fcc00000000ff */
[----:B------:R-:W0:Y:S01]  /*8560*/  MUFU.EX2 R90, R90 ;  /* 0x0000005a005a7308 */ /* 0x000e220000000800 */
[----:B-1----:R-:W-:Y:S01]  /*8570*/  FADD.FTZ R13, R104, R13 ;  /* 0x0000000d680d7221 */ /* 0x002fe20000010000 */
[C---:B--2---:R-:W-:Y:S01]  /*8580*/  FADD.FTZ R6, R7.reuse, R98 ;  /* 0x0000006207067221 */ /* 0x044fe20000010000 */
[----:B------:R-:W-:Y:S01]  /*8590*/  F2FP.F16.F32.PACK_AB R138, R7, R138 ;  /* 0x0000008a078a723e */ /* 0x000fe200000000ff */
[----:B------:R-:W-:Y:S02]  /*85a0*/  IMAD.MOV.U32 R7, RZ, RZ, R11 ;  /* 0x000000ffff077224 */ /* 0x000fe400078e000b */
[C---:B0-----:R-:W-:Y:S01]  /*85b0*/  FADD.FTZ R3, R90.reuse, R13 ;  /* 0x0000000d5a037221 */ /* 0x041fe20000010000 */
[----:B------:R-:W-:Y:S01]  /*85c0*/  F2FP.F16.F32.PACK_AB R139, R90, R104 ;  /* 0x000000685a8b723e */ /* 0x000fe200000000ff */
[----:B------:R-:W-:Y:S06]  /*85d0*/  @P2 BRA `(.L_x_1176) ;  /* 0xffffffcc00382947 */ /* 0x000fec000383ffff */
[----:B------:R-:W-:Y:S01]  /*85e0*/  IMAD.MOV.U32 R8, RZ, RZ, R109 ;  /* 0x000000ffff087224 */ /* 0x000fe200078e006d */
[----:B------:R-:W-:Y:S01]  /*85f0*/  UMOV UR37, UR5 ;  /* 0x0000000500257c82 */ /* 0x000fe20008000000 */
[----:B------:R-:W-:Y:S01]  /*8600*/  IMAD.MOV.U32 R7, RZ, RZ, R11 ;  /* 0x000000ffff077224 */ /* 0x000fe200078e000b */
[----:B------:R-:W-:-:S06]  /*8610*/  UMOV UR36, UR39 ;  /* 0x0000002700247c82 */ /* 0x000fcc0008000000 */
.L_x_1159:
[----:B------:R-:W-:Y:S01]  /*8620*/  ULDC UR4, c[0x0][0x448] ;  /* 0x0001120000047ab9 */ /* 0x000fe20000000800 */
[----:B------:R-:W-:Y:S01]  /*8630*/  IADD3 R11, R16, 0x1, -R17 ;  /* 0x00000001100b7810 */ /* 0x000fe20007ffe811 */
[----:B------:R-:W-:Y:S01]  /*8640*/  UISETP.NE.AND UP0, UPT, UR4, 0x1, UPT ;  /* 0x000000010400788c */ /* 0x000fe2000bf05270 */
[----:B------:R-:W-:Y:S02]  /*8650*/  ULDC UR10, c[0x0][0x9e4] ;  /* 0x00027900000a7ab9 */ /* 0x000fe40000000800 */
[----:B------:R-:W-:Y:S01]  /*8660*/  R2UR UR7, R11 ;  /* 0x000000000b0772ca */ /* 0x000fe200000e0000 */
[----:B------:R-:W-:Y:S02]  /*8670*/  UISETP.GE.AND UP1, UPT, UR10, 0x1, UPT ;  /* 0x000000010a00788c */ /* 0x000fe4000bf26270 */
[----:B------:R-:W-:Y:S01]  /*8680*/  UIADD3 UR6, UR60, 0x7f, URZ ;  /* 0x0000007f3c067890 */ /* 0x000fe2000fffe03f */
[----:B------:R-:W-:-:S03]  /*8690*/  ULDC UR14, c[0x0][0x9dc] ;  /* 0x00027700000e7ab9 */ /* 0x000fc60000000800 */
[----:B------:R-:W-:Y:S01]  /*86a0*/  PLOP3.LUT P2, PT, PT, PT, UP1, 0x40, 0x0 ;  /* 0x000000000000781c */ /* 0x000fe20003f4e818 */
[----:B------:R-:W-:Y:S01]  /*86b0*/  @UP0 ULDC UR4, c[0x0][0x44c] ;  /* 0x0001130000040ab9 */ /* 0x000fe20000000800 */
[----:B------:R-:W-:Y:S01]  /*86c0*/  @UP0 ULDC UR11, c[0x0][0x450] ;  /* 0x00011400000b0ab9 */ /* 0x000fe20000000800 */
[----:B------:R-:W-:-:S04]  /*86d0*/  UIMAD.WIDE.U32 UR4, UR6, UR4, URZ ;  /* 0x00000004060472a5 */ /* 0x000fc8000f8e003f */
[----:B------:R-:W-:-:S04]  /*86e0*/  @UP0 USHF.R.U32.HI UR6, URZ, UR11, UR5 ;  /* 0x0000000b3f060299 */ /* 0x000fc80008011605 */
[----:B------:R-:W-:-:S04]  /*86f0*/  UIADD3 UR6, UR7, UR6, URZ ;  /* 0x0000000607067290 */ /* 0x000fc8000fffe03f */
[----:B------:R-:W-:Y:S01]  /*8700*/  UIADD3 UR14, UR6, -UR14, URZ ;  /* 0x8000000e060e7290 */ /* 0x000fe2000fffe03f */
[----:B------:R-:W-:Y:S11]  /*8710*/  @P2 BRA `(.L_x_1177) ;  /* 0x0000000000482947 */ /* 0x000ff60003800000 */
[----:B------:R-:W-:Y:S02]  /*8720*/  UMOV UR11, UR6 ;  /* 0x00000006000b7c82 */ /* 0x000fe40008000000 */
        /* <DEDUP_REMOVED lines=10> */
.L_x_1178:
[----:B------:R-:W-:-:S11]  /*87d0*/  UISETP.NE.AND UP2, UPT, UR10, 0x1, UPT ;  /* 0x000000010a00788c */ /* 0x000fd6000bf45270 */
[----:B------:R-:W-:Y:S02]  /*87e0*/  @UP2 ULDC.64 UR4, c[0x0][0x9e8] ;  /* 0x00027a0000042ab9 */ /* 0x000fe40000000a00 */
[----:B------:R-:W-:-:S04]  /*87f0*/  UIMAD.WIDE.U32 UR6, UR11, UR4, URZ ;  /* 0x000000040b0672a5 */ /* 0x000fc8000f8e003f */
[----:B------:R-:W-:-:S12]  /*8800*/  @UP2 USHF.R.U32.HI UR11, URZ, UR5, UR7 ;  /* 0x000000053f0b2299 */ /* 0x000fd80008011607 */
.L_x_1179:
[----:B------:R-:W-:-:S04]  /*8810*/  UIMAD UR10, UR11, UR10, URZ ;  /* 0x0000000a0b0a72a4 */ /* 0x000fc8000f8e023f */
[----:B------:R-:W-:-:S04]  /*8820*/  UISETP.LT.AND UP2, UPT, UR14, UR10, UPT ;  /* 0x0000000a0e00728c */ /* 0x000fc8000bf41270 */
[----:B------:R-:W-:-:S12]  /*8830*/  USEL UR14, UR14, UR10, !UP2 ;  /* 0x0000000a0e0e7287 */ /* 0x000fd8000d000000 */
.L_x_1177:
[----:B------:R-:W-:Y:S01]  /*8840*/  UIADD3 UR4, UR14, 0x5f, URZ ;  /* 0x0000005f0e047890 */ /* 0x000fe2000fffe03f */
[----:B------:R-:W-:-:S03]  /*8850*/  R2UR UR6, R23 ;  /* 0x00000000170672ca */ /* 0x000fc600000e0000 */
[----:B------:R-:W-:-:S04]  /*8860*/  UIMAD.WIDE UR4, UR4, 0x2aaaaaab, URZ ;  /* 0x2aaaaaab040478a5 */ /* 0x000fc8000f8e023f */
[----:B------:R-:W-:-:S04]  /*8870*/  USHF.R.U32.HI UR4, URZ, 0x1f, UR5 ;  /* 0x0000001f3f047899 */ /* 0x000fc80008011605 */
[----:B------:R-:W-:-:S04]  /*8880*/  ULEA.HI.SX32 UR4, UR5, UR4, 0x1c ;  /* 0x0000000405047291 */ /* 0x000fc8000f8fe23f */
[----:B------:R-:W-:-:S04]  /*8890*/  UISETP.LT.AND UP2, UPT, UR6, UR4, UPT ;  /* 0x000000040600728c */ /* 0x000fc8000bf41270 */
[----:B------:R-:W-:-:S06]  /*88a0*/  USEL UR39, UR6, UR4, !UP2 ;  /* 0x0000000406277287 */ /* 0x000fcc000d000000 */
[----:B------:R-:W-:-:S13]  /*88b0*/  ISETP.GE.AND P2, PT, R9, UR39, PT ;  /* 0x0000002709007c0c */ /* 0x000fda000bf46270 */
[----:B------:R-:W-:Y:S05]  /*88c0*/  @!P2 BRA `(.L_x_1180) ;  /* 0x000000200084a947 */ /* 0x000fea0003800000 */
[----:B------:R-:W-:Y:S01]  /*88d0*/  IMAD.MOV.U32 R11, RZ, RZ, R8 ;  /* 0x000000ffff0b7224 */ /* 0x000fe200078e0008 */
[----:B------:R-:W-:Y:S01]  /*88e0*/  UMOV UR7, UR36 ;  /* 0x0000002400077c82 */ /* 0x000fe20008000000 */
[----:B------:R-:W-:Y:S01]  /*88f0*/  IMAD.MOV.U32 R12, RZ, RZ, R7 ;  /* 0x000000ffff0c7224 */ /* 0x000fe200078e0007 */
[----:B------:R-:W-:Y:S01]  /*8900*/  UMOV UR4, UR37 ;  /* 0x0000002500047c82 */ /* 0x000fe20008000000 */
[----:B------:R-:W-:-:S05]  /*8910*/  ULDC UR5, c[0x0][0x9d8] ;  /* 0x0002760000057ab9 */ /* 0x000fca0000000800 */
.L_x_1189:
[----:B------:R-:W-:-:S04]  /*8920*/  UIADD3 UR37, UR4, 0x1, URZ ;  /* 0x0000000104257890 */ /* 0x000fc8000fffe03f */
[----:B------:R-:W-:-:S04]  /*8930*/  UISETP.NE.AND UP2, UPT, UR37, 0x2, UPT ;  /* 0x000000022500788c */ /* 0x000fc8000bf45270 */
[----:B------:R-:W-:Y:S02]  /*8940*/  USEL UR36, URZ, 0x1, UP2 ;  /* 0x000000013f247887 */ /* 0x000fe40009000000 */
[----:B------:R-:W-:Y:S02]  /*8950*/  USEL UR37, UR37, URZ, UP2 ;  /* 0x0000003f25257287 */ /* 0x000fe40009000000 */
[----:B------:R-:W-:Y:S01]  /*8960*/  ULOP3.LUT UR36, UR7, UR36, URZ, 0x3c, !UPT ;  /* 0x0000002407247292 */ /* 0x000fe2000f8e3c3f */
[----:B------:R-:W-:Y:S11]  /*8970*/  @!P0 BRA `(.L_x_1181) ;  /* 0x0000000000048947 */ /* 0x000ff60003800000 */
[----:B------:R-:W-:Y:S01]  /*8980*/  BPT.TRAP 0x1 ;  /* 0x000000040000795c */ /* 0x000fe20000300000 */
.L_x_1181:
[----:B------:R-:W-:Y:S01]  /*8990*/  ULEA UR6, UR37, UR38, 0x3 ;  /* 0x0000002625067291 */ /* 0x000fe2000f8e183f */
[----:B------:R-:W-:-:S05]  /*89a0*/  IMAD.U32 R7, RZ, RZ, UR36 ;  /* 0x00000024ff077e24 */ /* 0x000fca000f8e00ff */
[----:B------:R-:W-:-:S04]  /*89b0*/  SHF.L.U32 R7, R7, 0x1f, RZ ;  /* 0x0000001f07077819 */ /* 0x000fc800000006ff */
[----:B------:R0:W1:Y:S01]  /*89c0*/  SYNCS.PHASECHK.TRANS64.TRYWAIT P2, [UR6+0x2a830], R7 ;  /* 0x02a83007ff0075a7 */ /* 0x0000620008040146 */
[----:B------:R-:W-:Y:S05]  /*89d0*/  @!P0 BRA `(.L_x_1182) ;  /* 0x0000000000048947 */ /* 0x000fea0003800000 */
[----:B------:R-:W-:Y:S01]  /*89e0*/  BPT.TRAP 0x1 ;  /* 0x000000040000795c */ /* 0x000fe20000300000 */
.L_x_1182:
[----:B-1----:R-:W-:Y:S05]  /*89f0*/  @P2 BRA `(.L_x_1183) ;  /* 0x0000000000082947 */ /* 0x002fea0003800000 */
[----:B------:R-:W1:Y:S02]  /*8a00*/  SYNCS.PHASECHK.TRANS64.TRYWAIT P2, [UR6+0x2a830], R7 ;  /* 0x02a83007ff0075a7 */ /* 0x000e640008040146 */
[----:B-1----:R-:W-:Y:S05]  /*8a10*/  @!P2 BRA `(.L_x_1184) ;  /* 0x0000010800b0a947 */ /* 0x002fea0003800000 */
.L_x_1183:
        /* <DEDUP_REMOVED lines=135> */
.L_x_1185:
[----:B------:R-:W-:Y:S01]  /*9290*/  ULEA UR10, UR4, UR38, 0x3 ;  /* 0x00000026040a7291 */ /* 0x000fe2000f8e183f */
[----:B------:R-:W-:-:S05]  /*92a0*/  IMAD.U32 R0, RZ, RZ, UR7 ;  /* 0x00000007ff007e24 */ /* 0x000fca000f8e00ff */
[----:B------:R-:W-:-:S04]  /*92b0*/  SHF.L.U32 R0, R0, 0x1f, RZ ;  /* 0x0000001f00007819 */ /* 0x000fc800000006ff */
[----:B------:R2:W3:Y:S01]  /*92c0*/  SYNCS.PHASECHK.TRANS64.TRYWAIT P2, [UR10+0x2a850], R0 ;  /* 0x02a85000ff0075a7 */ /* 0x0004e2000804014a */
[----:B------:R-:W-:Y:S05]  /*92d0*/  @!P0 BRA `(.L_x_1186) ;  /* 0x0000000000048947 */ /* 0x000fea0003800000 */
[----:B------:R-:W-:Y:S01]  /*92e0*/  BPT.TRAP 0x1 ;  /* 0x000000040000795c */ /* 0x000fe20000300000 */
.L_x_1186:
[----:B---3--:R-:W-:Y:S05]  /*92f0*/  @P2 BRA `(.L_x_1187) ;  /* 0x0000000000082947 */ /* 0x008fea0003800000 */
[----:B------:R-:W3:Y:S02]  /*9300*/  SYNCS.PHASECHK.TRANS64.TRYWAIT P2, [UR10+0x2a850], R0 ;  /* 0x02a85000ff0075a7 */ /* 0x000ee4000804014a */
[----:B---3--:R-:W-:Y:S05]  /*9310*/  @!P2 BRA `(.L_x_1188) ;  /* 0x000001000088a947 */ /* 0x008fea0003800000 */
.L_x_1187:
[----:B------:R-:W-:Y:S01]  /*9320*/  UIADD3 UR6, UR38, 0x400, URZ ;  /* 0x0000040026067890 */ /* 0x000fe2000fffe03f */
[----:B------:R-:W-:Y:S01]  /*9330*/  WARPGROUP.ARRIVE ;  /* 0x00000000000079c5 */ /* 0x000fe20000000000 */
[----:B------:R-:W-:Y:S01]  /*9340*/  UMOV UR7, 0x40000040 ;  /* 0x4000004000077882 */ /* 0x000fe20000000000 */
[----:B------:R-:W-:Y:S01]  /*9350*/  FMUL.FTZ R15, R88, UR5 ;  /* 0x00000005580f7c20 */ /* 0x000fe20008410000 */
[----:B------:R-:W-:Y:S01]  /*9360*/  USHF.R.U32.HI UR6, URZ, 0x4, UR6 ;  /* 0x000000043f067899 */ /* 0x000fe20008011606 */
[----:B------:R-:W-:Y:S01]  /*9370*/  FMUL.FTZ R21, R89, UR5 ;  /* 0x0000000559157c20 */ /* 0x000fe20008410000 */
        /* <DEDUP_REMOVED lines=11> */
[----:B------:R-:W3:Y:S01]  /*9430*/  MUFU.TANH R21, R21 ;  /* 0x0000001500157308 */ /* 0x000ee20000002400 */
        /* <DEDUP_REMOVED lines=9> */
[----:B------:R-:W4:Y:S01]  /*94d0*/  MUFU.TANH R207, R207 ;  /* 0x000000cf00cf7308 */ /* 0x000f220000002400 */
[----:B------:R-:W-:Y:S01]  /*94e0*/  UMOV UR7, 0x40000040 ;  /* 0x4000004000077882 */ /* 0x000fe20000000000 */
[----:B0-2---:R-:W-:Y:S01]  /*94f0*/  FMNMX.FTZ R0, R15, R12, !PT ;  /* 0x0000000c0f007209 */ /* 0x005fe20007810000 */
[----:B------:R-:W-:Y:S01]  /*9500*/  FMUL.FTZ R89, R91, UR5 ;  /* 0x000000055b597c20 */ /* 0x000fe20008410000 */
[----:B------:R-:W-:Y:S01]  /*9510*/  FMUL.FTZ R229, R124, UR5 ;  /* 0x000000057ce57c20 */ /* 0x000fe20008410000 */
[----:B------:R-:W-:Y:S01]  /*9520*/  FMUL.FTZ R91, R94, UR5 ;  /* 0x000000055e5b7c20 */ /* 0x000fe20008410000 */
[----:B------:R-:W-:Y:S01]  /*9530*/  FMUL.FTZ R237, R125, UR5 ;  /* 0x000000057ded7c20 */ /* 0x000fe20008410000 */
[----:B---3--:R-:W-:Y:S01]  /*9540*/  FMNMX.FTZ R0, R21, R0, !PT ;  /* 0x0000000015007209 */ /* 0x008fe20007810000 */
        /* <DEDUP_REMOVED lines=9> */
[----:B----4-:R-:W-:Y:S01]  /*95e0*/  FMNMX.FTZ R0, R207, R0, !PT ;  /* 0x00000000cf007209 */ /* 0x010fe20007810000 */
        /* <DEDUP_REMOVED lines=15> */
[----:B--2---:R-:W-:Y:S01]  /*96e0*/  FMNMX.FTZ R0, R209, R0, !PT ;  /* 0x00000000d1007209 */ /* 0x004fe20007810000 */
[----:B------:R-:W-:Y:S01]  /*96f0*/  FMUL.FTZ R131, R131, UR5 ;  /* 0x0000000583837c20 */ /* 0x000fe20008410000 */
[----:B------:R-:W0:Y:S01]  /*9700*/  LDC R10, c[0x0][0x988] ;  /* 0x00026200ff0a7b82 */ /* 0x000e220000000800 */
[----:B------:R-:W-:Y:S01]  /*9710*/  FMUL.FTZ R135, R135, UR5 ;  /* 0x0000000587877c20 */ /* 0x000fe20008410000 */
[C---:B------:R-:W-:Y:S01]  /*9720*/  ISETP.GT.AND P2, PT, R9.reuse, UR39, PT ;  /* 0x0000002709007c0c */ /* 0x040fe2000bf44270 */
[----:B------:R-:W-:-:S02]  /*9730*/  VIADD R9, R9, 0xffffffff ;  /* 0xffffffff09097836 */ /* 0x000fc40000000000 */
        /* <DEDUP_REMOVED lines=8> */
[----:B------:R-:W2:Y:S08]  /*97c0*/  MUFU.TANH R89, R89 ;  /* 0x0000005900597308 */ /* 0x000eb00000002400 */
[----:B------:R-:W-:Y:S01]  /*97d0*/  MUFU.TANH R229, R229 ;  /* 0x000000e500e57308 */ /* 0x000fe20000002400 */
[----:B-1----:R-:W-:-:S07]  /*97e0*/  FMNMX.FTZ R8, R13, R11, !PT ;  /* 0x0000000b0d087209 */ /* 0x002fce0007810000 */
[----:B------:R-:W1:Y:S01]  /*97f0*/  MUFU.TANH R91, R91 ;  /* 0x0000005b005b7308 */ /* 0x000e620000002400 */
[----:B--2---:R-:W-:-:S07]  /*9800*/  FMNMX.FTZ R8, R89, R8, !PT ;  /* 0x0000000859087209 */ /* 0x004fce0007810000 */
[----:B------:R-:W-:Y:S08]  /*9810*/  MUFU.TANH R237, R237 ;  /* 0x000000ed00ed7308 */ /* 0x000ff00000002400 */
[----:B------:R-:W2:Y:S01]  /*9820*/  MUFU.TANH R95, R95 ;  /* 0x0000005f005f7308 */ /* 0x000ea20000002400 */
[----:B-1----:R-:W-:Y:S01]  /*9830*/  FMNMX.FTZ R8, R91, R8, !PT ;  /* 0x000000085b087209 */ /* 0x002fe20007810000 */
[----:B------:R-:W-:-:S02]  /*9840*/  WARPGROUP.DEPBAR.LE gsb0, 0x0 ;  /* 0x00008000000079c5 */ /* 0x000fc40000010000 */
[----:B------:R-:W-:Y:S01]  /*9850*/  WARPGROUP.ARRIVE ;  /* 0x00000000000079c5 */ /* 0x000fe20000000000 */
[----:B------:R-:W-:Y:S01]  /*9860*/  FMUL.FTZ R157, R97, UR5 ;  /* 0x00000005619d7c20 */ /* 0x000fe20008410000 */
[----:B------:R-:W-:Y:S01]  /*9870*/  FMUL.FTZ R159, R101, UR5 ;  /* 0x00000005659f7c20 */ /* 0x000fe20008410000 */
[----:B------:R-:W-:Y:S01]  /*9880*/  FMUL.FTZ R97, R98, UR5 ;  /* 0x0000000562617c20 */ /* 0x000fe20008410000 */
[----:B------:R-:W-:Y:S01]  /*9890*/  MUFU.TANH R231, R231 ;  /* 0x000000e700e77308 */ /* 0x000fe20000002400 */
[----:B------:R-:W-:Y:S01]  /*98a0*/  FMUL.FTZ R101, R102, UR5 ;  /* 0x0000000566657c20 */ /* 0x000fe20008410000 */
[----:B------:R-:W-:Y:S01]  /*98b0*/  HGMMA.64x128x16.F32 R24, R152, gdesc[UR4].tnspB, R24, gsb0 ;  /* 0x41e0000498187df0 */ /* 0x000fe20008000818 */
[----:B------:R-:W-:Y:S01]  /*98c0*/  UIADD3 UR6, UR4, 0x100, URZ ;  /* 0x0000010004067890 */ /* 0x000fe2000fffe03f */
[----:B------:R-:W-:Y:S01]  /*98d0*/  UMOV UR7, 0x40000040 ;  /* 0x4000004000077882 */ /* 0x000fe20000000000 */
[----:B--2---:R-:W-:-:S03]  /*98e0*/  FMNMX.FTZ R8, R95, R8, !PT ;  /* 0x000000085f087209 */ /* 0x004fc60007810000 */
[----:B------:R-:W1:Y:S08]  /*98f0*/  MUFU.TANH R157, R157 ;  /* 0x0000009d009d7308 */ /* 0x000e700000002400 */
[----:B------:R-:W2:Y:S08]  /*9900*/  MUFU.TANH R159, R159 ;  /* 0x0000009f009f7308 */ /* 0x000eb00000002400 */
[----:B------:R-:W3:Y:S01]  /*9910*/  MUFU.TANH R97, R97 ;  /* 0x0000006100617308 */ /* 0x000ee20000002400 */
[----:B-1----:R-:W-:-:S04]  /*9920*/  FMNMX.FTZ R0, R157, R0, !PT ;  /* 0x000000009d007209 */ /* 0x002fc80007810000 */
[----:B------:R-:W-:-:S03]  /*9930*/  FMNMX.FTZ R0, R211, R0, !PT ;  /* 0x00000000d3007209 */ /* 0x000fc60007810000 */
[----:B------:R-:W-:Y:S01]  /*9940*/  MUFU.TANH R235, R235 ;  /* 0x000000eb00eb7308 */ /* 0x000fe20000002400 */
[----:B--2---:R-:W-:-:S04]  /*9950*/  FMNMX.FTZ R0, R159, R0, !PT ;  /* 0x000000009f007209 */ /* 0x004fc80007810000 */
[----:B------:R-:W-:-:S03]  /*9960*/  FMNMX.FTZ R0, R213, R0, !PT ;  /* 0x00000000d5007209 */ /* 0x000fc60007810000 */
[----:B------:R-:W1:Y:S01]  /*9970*/  MUFU.TANH R99, R99 ;  /* 0x0000006300637308 */ /* 0x000e620000002400 */
[----:B------:R-:W-:Y:S02]  /*9980*/  FMNMX.FTZ R0, R215, R0, !PT ;  /* 0x00000000d7007209 */ /* 0x000fe40007810000 */
[----:B---3--:R-:W-:Y:S02]  /*9990*/  FMNMX.FTZ R8, R97, R8, !PT ;  /* 0x0000000861087209 */ /* 0x008fe40007810000 */
[----:B------:R-:W-:-:S03]  /*99a0*/  FMNMX.FTZ R0, R217, R0, !PT ;  /* 0x00000000d9007209 */ /* 0x000fc60007810000 */
[----:B------:R-:W-:Y:S01]  /*99b0*/  MUFU.TANH R233, R233 ;  /* 0x000000e900e97308 */ /* 0x000fe20000002400 */
[----:B------:R-:W-:-:S04]  /*99c0*/  FMNMX.FTZ R0, R219, R0, !PT ;  /* 0x00000000db007209 */ /* 0x000fc80007810000 */
[----:B------:R-:W-:-:S03]  /*99d0*/  FMNMX.FTZ R0, R221, R0, !PT ;  /* 0x00000000dd007209 */ /* 0x000fc60007810000 */
[----:B------:R-:W2:Y:S01]  /*99e0*/  MUFU.TANH R101, R101 ;  /* 0x0000006500657308 */ /* 0x000ea20000002400 */
[----:B------:R-:W-:Y:S02]  /*99f0*/  FMNMX.FTZ R0, R223, R0, !PT ;  /* 0x00000000df007209 */ /* 0x000fe40007810000 */
[----:B-1----:R-:W-:Y:S02]  /*9a00*/  FMNMX.FTZ R8, R99, R8, !PT ;  /* 0x0000000863087209 */ /* 0x002fe40007810000 */
[----:B------:R-:W-:-:S03]  /*9a10*/  FMNMX.FTZ R0, R225, R0, !PT ;  /* 0x00000000e1007209 */ /* 0x000fc60007810000 */
[----:B------:R-:W-:Y:S01]  /*9a20*/  MUFU.TANH R129, R129 ;  /* 0x0000008100817308 */ /* 0x000fe20000002400 */
[----:B------:R-:W-:-:S07]  /*9a30*/  FMNMX.FTZ R0, R227, R0, !PT ;  /* 0x00000000e3007209 */ /* 0x000fce0007810000 */
[----:B------:R-:W1:Y:S01]  /*9a40*/  MUFU.TANH R103, R103 ;  /* 0x0000006700677308 */ /* 0x000e620000002400 */
[----:B--2---:R-:W-:-:S07]  /*9a50*/  FMNMX.FTZ R8, R101, R8, !PT ;  /* 0x0000000865087209 */ /* 0x004fce0007810000 */
[----:B------:R-:W2:Y:S08]  /*9a60*/  MUFU.TANH R105, R105 ;  /* 0x0000006900697308 */ /* 0x000eb00000002400 */
[----:B------:R-:W3:Y:S01]  /*9a70*/  MUFU.TANH R107, R107 ;  /* 0x0000006b006b7308 */ /* 0x000ee20000002400 */
[----:B-1----:R-:W-:-:S07]  /*9a80*/  FMNMX.FTZ R8, R103, R8, !PT ;  /* 0x0000000867087209 */ /* 0x002fce0007810000 */
[----:B------:R-:W1:Y:S01]  /*9a90*/  MUFU.TANH R109, R109 ;  /* 0x0000006d006d7308 */ /* 0x000e620000002400 */
[----:B--2---:R-:W-:-:S07]  /*9aa0*/  FMNMX.FTZ R8, R105, R8, !PT ;  /* 0x0000000869087209 */ /* 0x004fce0007810000 */
[----:B------:R-:W2:Y:S01]  /*9ab0*/  MUFU.TANH R111, R111 ;  /* 0x0000006f006f7308 */ /* 0x000ea20000002400 */
[----:B---3--:R-:W-:-:S07]  /*9ac0*/  FMNMX.FTZ R8, R107, R8, !PT ;  /* 0x000000086b087209 */ /* 0x008fce0007810000 */
[----:B------:R-:W3:Y:S01]  /*9ad0*/  MUFU.TANH R113, R113 ;  /* 0x0000007100717308 */ /* 0x000ee20000002400 */
[----:B-1----:R-:W-:-:S07]  /*9ae0*/  FMNMX.FTZ R8, R109, R8, !PT ;  /* 0x000000086d087209 */ /* 0x002fce0007810000 */
[----:B------:R-:W1:Y:S01]  /*9af0*/  MUFU.TANH R115, R115 ;  /* 0x0000007300737308 */ /* 0x000e620000002400 */
[----:B--2---:R-:W-:-:S07]  /*9b00*/  FMNMX.FTZ R8, R111, R8, !PT ;  /* 0x000000086f087209 */ /* 0x004fce0007810000 */
[----:B------:R-:W2:Y:S01]  /*9b10*/  MUFU.TANH R117, R117 ;  /* 0x0000007500757308 */ /* 0x000ea20000002400 */
[----:B---3--:R-:W-:-:S07]  /*9b20*/  FMNMX.FTZ R8, R113, R8, !PT ;  /* 0x0000000871087209 */ /* 0x008fce0007810000 */
[----:B------:R-:W3:Y:S01]  /*9b30*/  MUFU.TANH R119, R119 ;  /* 0x0000007700777308 */ /* 0x000ee20000002400 */
[----:B-1----:R-:W-:Y:S01]  /*9b40*/  FMNMX.FTZ R8, R115, R8, !PT ;  /* 0x0000000873087209 */ /* 0x002fe20007810000 */
[----:B------:R-:W-:Y:S02]  /*9b50*/  WARPGROUP.DEPBAR.LE gsb0, 0x0 ;  /* 0x00008000000079c5 */ /* 0x000fe40000010000 */
[----:B------:R-:W-:Y:S01]  /*9b60*/  WARPGROUP.ARRIVE ;  /* 0x00000000000079c5 */ /* 0x000fe20000000000 */
[----:B------:R-:W-:Y:S01]  /*9b70*/  FMUL.FTZ R153, R120, UR5 ;  /* 0x0000000578997c20 */ /* 0x000fe20008410000 */
[----:B------:R-:W-:Y:S01]  /*9b80*/  FMUL.FTZ R155, R121, UR5 ;  /* 0x00000005799b7c20 */ /* 0x000fe20008410000 */
[----:B------:R-:W-:Y:S01]  /*9b90*/  FMUL.FTZ R121, R122, UR5 ;  /* 0x000000057a797c20 */ /* 0x000fe20008410000 */
[----:B------:R-:W-:Y:S01]  /*9ba0*/  MUFU.TANH R123, R123 ;  /* 0x0000007b007b7308 */ /* 0x000fe20000002400 */
[----:B--2---:R-:W-:Y:S01]  /*9bb0*/  FMNMX.FTZ R8, R117, R8, !PT ;  /* 0x0000000875087209 */ /* 0x004fe20007810000 */
[----:B------:R-:W-:Y:S01]  /*9bc0*/  HGMMA.64x128x16.F32 R24, R148, gdesc[UR4].tnspB, R24, gsb0 ;  /* 0x41e0000494187df0 */ /* 0x000fe20008000818 */
[----:B------:R-:W-:Y:S01]  /*9bd0*/  UIADD3 UR6, UR4, 0x180, URZ ;  /* 0x0000018004067890 */ /* 0x000fe2000fffe03f */
[----:B------:R-:W-:Y:S01]  /*9be0*/  UMOV UR7, 0x40000040 ;  /* 0x4000004000077882 */ /* 0x000fe20000000000 */
[----:B---3--:R-:W-:-:S03]  /*9bf0*/  FMNMX.FTZ R8, R119, R8, !PT ;  /* 0x0000000877087209 */ /* 0x008fc60007810000 */
[----:B------:R-:W1:Y:S08]  /*9c00*/  MUFU.TANH R153, R153 ;  /* 0x0000009900997308 */ /* 0x000e700000002400 */
[----:B------:R-:W2:Y:S08]  /*9c10*/  MUFU.TANH R155, R155 ;  /* 0x0000009b009b7308 */ /* 0x000eb00000002400 */
[----:B------:R-:W3:Y:S01]  /*9c20*/  MUFU.TANH R121, R121 ;  /* 0x0000007900797308 */ /* 0x000ee20000002400 */
[----:B-1----:R-:W-:-:S07]  /*9c30*/  FMNMX.FTZ R0, R153, R0, !PT ;  /* 0x0000000099007209 */ /* 0x002fce0007810000 */
[----:B------:R-:W1:Y:S01]  /*9c40*/  MUFU.TANH R125, R125 ;  /* 0x0000007d007d7308 */ /* 0x000e620000002400 */
[----:B--2---:R-:W-:-:S04]  /*9c50*/  FMNMX.FTZ R0, R155, R0, !PT ;  /* 0x000000009b007209 */ /* 0x004fc80007810000 */
[----:B------:R-:W-:-:S03]  /*9c60*/  FMNMX.FTZ R0, R229, R0, !PT ;  /* 0x00000000e5007209 */ /* 0x000fc60007810000 */
[----:B------:R-:W2:Y:S01]  /*9c70*/  MUFU.TANH R127, R127 ;  /* 0x0000007f007f7308 */ /* 0x000ea20000002400 */
[----:B------:R-:W-:Y:S02]  /*9c80*/  FMNMX.FTZ R0, R237, R0, !PT ;  /* 0x00000000ed007209 */ /* 0x000fe40007810000 */
[----:B---3--:R-:W-:Y:S02]  /*9c90*/  FMNMX.FTZ R8, R121, R8, !PT ;  /* 0x0000000879087209 */ /* 0x008fe40007810000 */
[----:B------:R-:W-:Y:S02]  /*9ca0*/  FMNMX.FTZ R0, R231, R0, !PT ;  /* 0x00000000e7007209 */ /* 0x000fe40007810000 */
[----:B------:R-:W-:Y:S01]  /*9cb0*/  FMNMX.FTZ R8, R123, R8, !PT ;  /* 0x000000087b087209 */ /* 0x000fe20007810000 */
[----:B------:R-:W3:Y:S01]  /*9cc0*/  MUFU.TANH R133, R133 ;  /* 0x0000008500857308 */ /* 0x000ee20000002400 */
[----:B------:R-:W-:Y:S02]  /*9cd0*/  FMNMX.FTZ R0, R235, R0, !PT ;  /* 0x00000000eb007209 */ /* 0x000fe40007810000 */
[----:B-1----:R-:W-:-:S02]  /*9ce0*/  FMNMX.FTZ R8, R125, R8, !PT ;  /* 0x000000087d087209 */ /* 0x002fc40007810000 */
[----:B------:R-:W-:-:S03]  /*9cf0*/  FMNMX.FTZ R0, R233, R0, !PT ;  /* 0x00000000e9007209 */ /* 0x000fc60007810000 */
[----:B------:R-:W1:Y:S01]  /*9d00*/  MUFU.TANH R131, R131 ;  /* 0x0000008300837308 */ /* 0x000e620000002400 */
[----:B------:R-:W-:Y:S02]  /*9d10*/  FMNMX.FTZ R0, R129, R0, !PT ;  /* 0x0000000081007209 */ /* 0x000fe40007810000 */
[----:B--2---:R-:W-:-:S03]  /*9d20*/  FMNMX.FTZ R8, R127, R8, !PT ;  /* 0x000000087f087209 */ /* 0x004fc60007810000 */
[----:B------:R-:W2:Y:S02]  /*9d30*/  SHFL.BFLY PT, R7, R0, 0x2, 0x1f ;  /* 0x0c401f0000077f89 */ /* 0x000ea400000e0000 */
[----:B------:R-:W-:Y:S01]  /*9d40*/  MUFU.TANH R135, R135 ;  /* 0x0000008700877308 */ /* 0x000fe20000002400 */
[----:B---3--:R-:W-:-:S04]  /*9d50*/  FMNMX.FTZ R8, R133, R8, !PT ;  /* 0x0000000885087209 */ /* 0x008fc80007810000 */
[----:B-1----:R-:W-:Y:S02]  /*9d60*/  FMNMX.FTZ R8, R131, R8, !PT ;  /* 0x0000000883087209 */ /* 0x002fe40007810000 */
[----:B--2---:R-:W-:-:S05]  /*9d70*/  FMNMX.FTZ R7, R0, R7, !PT ;  /* 0x0000000700077209 */ /* 0x004fca0007810000 */
[----:B------:R-:W1:Y:S02]  /*9d80*/  SHFL.BFLY PT, R0, R7, 0x1, 0x1f ;  /* 0x0c201f0007007f89 */ /* 0x000e6400000e0000 */
[----:B-1----:R-:W-:-:S05]  /*9d90*/  FMNMX.FTZ R7, R7, R0, !PT ;  /* 0x0000000007077209 */ /* 0x002fca0007810000 */
[----:B0-----:R-:W-:-:S04]  /*9da0*/  FMUL.FTZ R2, R7, R10 ;  /* 0x0000000a07027220 */ /* 0x001fc80000410000 */
        /* <DEDUP_REMOVED lines=14> */
[----:B------:R-:W-:-:S04]  /*9e90*/  FFMA.FTZ R88, R233, R10, -R2 ;  /* 0x0000000ae9587223 */ /* 0x000fc80000010802 */
[----:B------:R-:W-:Y:S01]  /*9ea0*/  MUFU.EX2 R156, R156 ;  /* 0x0000009c009c7308 */ /* 0x000fe20000000800 */
[----:B------:R-:W-:Y:S02]  /*9eb0*/  WARPGROUP.DEPBAR.LE gsb0, 0x0 ;  /* 0x00008000000079c5 */ /* 0x000fe40000010000 */
[----:B------:R-:W-:Y:S01]  /*9ec0*/  WARPGROUP.ARRIVE ;  /* 0x00000000000079c5 */ /* 0x000fe20000000000 */
[----:B------:R-:W-:Y:S01]  /*9ed0*/  FMUL.FTZ R149, R134, UR5 ;  /* 0x0000000586957c20 */ /* 0x000fe20008410000 */
[----:B------:R-:W-:Y:S01]  /*9ee0*/  FADD.FTZ R151, -R7, R12 ;  /* 0x0000000c07977221 */ /* 0x000fe20000010100 */
[-CC-:B------:R-:W-:Y:S01]  /*9ef0*/  FFMA.FTZ R148, R213, R10.reuse, -R2.reuse ;  /* 0x0000000ad5947223 */ /* 0x180fe20000010802 */
[-CC-:B------:R-:W-:Y:S01]  /*9f00*/  FFMA.FTZ R150, R217, R10.reuse, -R2.reuse ;  /* 0x0000000ad9967223 */ /* 0x180fe20000010802 */
[-CC-:B------:R-:W-:Y:S01]  /*9f10*/  FFMA.FTZ R12, R153, R10.reuse, -R2.reuse ;  /* 0x0000000a990c7223 */ /* 0x180fe20000010802 */
[----:B------:R-:W-:Y:S01]  /*9f20*/  HGMMA.64x128x16.F32 R24, R144, gdesc[UR4].tnspB, R24, gsb0 ;  /* 0x41e0000490187df0 */ /* 0x000fe20008000818 */
[----:B------:R-:W-:Y:S01]  /*9f30*/  UIADD3 UR6, UR4, 0x200, URZ ;  /* 0x0000020004067890 */ /* 0x000fe2000fffe03f */
[----:B------:R-:W0:Y:S01]  /*9f40*/  MUFU.TANH R149, R149 ;  /* 0x0000009500957308 */ /* 0x000e220000002400 */
[----:B------:R-:W-:Y:S01]  /*9f50*/  UMOV UR7, 0x40000040 ;  /* 0x4000004000077882 */ /* 0x000fe20000000000 */
[-C--:B------:R-:W-:Y:S01]  /*9f60*/  FMUL.FTZ R151, R151, R10.reuse ;  /* 0x0000000a97977220 */ /* 0x080fe20000410000 */
[----:B------:R-:W-:-:S05]  /*9f70*/  FFMA.FTZ R213, R237, R10, -R2 ;  /* 0x0000000aedd57223 */ /* 0x000fca0000010802 */
[----:B------:R1:W-:Y:S08]  /*9f80*/  MUFU.EX2 R0, R151 ;  /* 0x0000009700007308 */ /* 0x0003f00000000800 */
[----:B------:R-:W-:Y:S01]  /*9f90*/  MUFU.EX2 R158, R158 ;  /* 0x0000009e009e7308 */ /* 0x000fe20000000800 */
[----:B0-----:R-:W-:Y:S01]  /*9fa0*/  FMNMX.FTZ R8, R149, R8, !PT ;  /* 0x0000000895087209 */ /* 0x001fe20007810000 */
[----:B-1----:R-:W-:-:S03]  /*9fb0*/  FFMA.FTZ R151, R219, R10, -R2 ;  /* 0x0000000adb977223 */ /* 0x002fc60000010802 */
[----:B------:R-:W-:-:S03]  /*9fc0*/  FMNMX.FTZ R8, R135, R8, !PT ;  /* 0x0000000887087209 */ /* 0x000fc60007810000 */
[----:B------:R-:W-:Y:S02]  /*9fd0*/  MUFU.EX2 R21, R21 ;  /* 0x0000001500157308 */ /* 0x000fe40000000800 */
[----:B------:R-:W0:Y:S06]  /*9fe0*/  SHFL.BFLY PT, R157, R8, 0x2, 0x1f ;  /* 0x0c401f00089d7f89 */ /* 0x000e2c00000e0000 */
[----:B------:R-:W-:Y:S08]  /*9ff0*/  MUFU.EX2 R152, R152 ;  /* 0x0000009800987308 */ /* 0x000ff00000000800 */
        /* <DEDUP_REMOVED lines=9> */
[C---:B------:R-:W-:Y:S01]  /*a090*/  FMUL.FTZ R90, R8.reuse, R10 ;  /* 0x0000000a085a7220 */ /* 0x040fe20000410000 */
[----:B------:R-:W-:-:S03]  /*a0a0*/  FADD.FTZ R129, -R8, R11 ;  /* 0x0000000b08817221 */ /* 0x000fc60000010100 */
[----:B------:R-:W-:-:S03]  /*a0b0*/  FFMA.FTZ R95, R95, R10, -R90 ;  /* 0x0000000a5f5f7223 */ /* 0x000fc6000001085a */
[----:B------:R-:W-:Y:S01]  /*a0c0*/  MUFU.EX2 R11, R94 ;  /* 0x0000005e000b7308 */ /* 0x000fe20000000800 */
[-CC-:B------:R-:W-:Y:S01]  /*a0d0*/  FFMA.FTZ R157, R13, R10.reuse, -R90.reuse ;  /* 0x0000000a0d9d7223 */ /* 0x180fe2000001085a */
[-C--:B------:R-:W-:Y:S01]  /*a0e0*/  FMUL.FTZ R129, R129, R10.reuse ;  /* 0x0000000a81817220 */ /* 0x080fe20000410000 */
        /* <DEDUP_REMOVED lines=12> */
[----:B------:R-:W-:Y:S01]  /*a1b0*/  FFMA.FTZ R119, R119, R10, -R90 ;  /* 0x0000000a77777223 */ /* 0x000fe2000001085a */
[----:B------:R-:W-:Y:S01]  /*a1c0*/  MUFU.EX2 R157, R157 ;  /* 0x0000009d009d7308 */ /* 0x000fe20000000800 */
[----:B0-----:R-:W-:-:S02]  /*a1d0*/  IMAD.U32 R95, RZ, RZ, UR37 ;  /* 0x00000025ff5f7e24 */ /* 0x001fc4000f8e00ff */
[-CC-:B------:R-:W-:Y:S01]  /*a1e0*/  FFMA.FTZ R121, R121, R10.reuse, -R90.reuse ;  /* 0x0000000a79797223 */ /* 0x180fe2000001085a */
[-CC-:B------:R-:W-:Y:S01]  /*a1f0*/  FFMA.FTZ R123, R123, R10.reuse, -R90.reuse ;  /* 0x0000000a7b7b7223 */ /* 0x180fe2000001085a */
[-CC-:B------:R-:W-:Y:S01]  /*a200*/  FFMA.FTZ R125, R125, R10.reuse, -R90.reuse ;  /* 0x0000000a7d7d7223 */ /* 0x180fe2000001085a */
[-CC-:B------:R-:W-:Y:S01]  /*a210*/  FFMA.FTZ R127, R127, R10.reuse, -R90.reuse ;  /* 0x0000000a7f7f7223 */ /* 0x180fe2000001085a */
[----:B------:R-:W-:Y:S01]  /*a220*/  @!P1 LEA R95, R95, UR38, 0x3 ;  /* 0x000000265f5f9c11 */ /* 0x000fe2000f8e18ff */
[-CC-:B------:R-:W-:Y:S01]  /*a230*/  FFMA.FTZ R133, R133, R10.reuse, -R90.reuse ;  /* 0x0000000a85857223 */ /* 0x180fe2000001085a */
[----:B------:R-:W-:Y:S01]  /*a240*/  MUFU.EX2 R92, R92 ;  /* 0x0000005c005c7308 */ /* 0x000fe20000000800 */
[----:B------:R-:W-:Y:S01]  /*a250*/  FFMA.FTZ R131, R131, R10, -R90 ;  /* 0x0000000a83837223 */ /* 0x000fe2000001085a */
[----:B------:R-:W-:Y:S02]  /*a260*/  IMAD.U32 R99, RZ, RZ, UR10 ;  /* 0x0000000aff637e24 */ /* 0x000fe4000f8e00ff */
[----:B------:R-:W-:-:S02]  /*a270*/  @!P1 VIADD R95, R95, 0x2a840 ;  /* 0x0002a8405f5f9836 */ /* 0x000fc40000000000 */
[----:B------:R-:W-:Y:S02]  /*a280*/  @!P1 VIADD R99, R99, 0x2a860 ;  /* 0x0002a86063639836 */ /* 0x000fe40000000000 */
[----:B------:R-:W-:Y:S01]  /*a290*/  MUFU.EX2 R153, R153 ;  /* 0x0000009900997308 */ /* 0x000fe20000000800 */
[----:B------:R-:W-:Y:S02]  /*a2a0*/  @!P1 PRMT R95, RZ, 0x654, R95 ;  /* 0x00000654ff5f9816 */ /* 0x000fe4000000005f */
[----:B------:R-:W-:-:S05]  /*a2b0*/  @!P1 PRMT R99, RZ, 0x654, R99 ;  /* 0x00000654ff639816 */ /* 0x000fca0000000063 */
[----:B------:R-:W-:Y:S08]  /*a2c0*/  MUFU.EX2 R96, R96 ;  /* 0x0000006000607308 */ /* 0x000ff00000000800 */
[----:B------:R-:W-:Y:S01]  /*a2d0*/  MUFU.EX2 R155, R155 ;  /* 0x0000009b009b7308 */ /* 0x000fe20000000800 */
[----:B------:R-:W-:Y:S02]  /*a2e0*/  WARPGROUP.DEPBAR.LE gsb0, 0x0 ;  /* 0x00008000000079c5 */ /* 0x000fe40000010000 */
[----:B------:R-:W-:Y:S01]  /*a2f0*/  WARPGROUP.ARRIVE ;  /* 0x00000000000079c5 */ /* 0x000fe20000000000 */
[-CC-:B------:R-:W-:Y:S01]  /*a300*/  FFMA.FTZ R147, R215, R10.reuse, -R2.reuse ;  /* 0x0000000ad7937223 */ /* 0x180fe20000010802 */
[-CC-:B------:R-:W-:Y:S01]  /*a310*/  FFMA.FTZ R145, R159, R10.reuse, -R2.reuse ;  /* 0x0000000a9f917223 */ /* 0x180fe20000010802 */
[-CC-:B------:R-:W-:Y:S01]  /*a320*/  FFMA.FTZ R144, R221, R10.reuse, -R2.reuse ;  /* 0x0000000add907223 */ /* 0x180fe20000010802 */
[-CC-:B------:R-:W-:Y:S01]  /*a330*/  FFMA.FTZ R146, R225, R10.reuse, -R2.reuse ;  /* 0x0000000ae1927223 */ /* 0x180fe20000010802 */
[-C--:B------:R-:W-:Y:S01]  /*a340*/  FFMA.FTZ R215, R235, R10.reuse, -R2 ;  /* 0x0000000aebd77223 */ /* 0x080fe20000010802 */
[----:B------:R-:W-:Y:S01]  /*a350*/  HGMMA.64x128x16.F32 R24, R140, gdesc[UR4].tnspB, R24, gsb0 ;  /* 0x41e000048c187df0 */ /* 0x000fe20008000818 */
[----:B------:R-:W-:Y:S01]  /*a360*/  UIADD3 UR6, UR4, 0x280, URZ ;  /* 0x0000028004067890 */ /* 0x000fe2000fffe03f */
[----:B------:R-:W0:Y:S01]  /*a370*/  MUFU.EX2 R2, R129 ;  /* 0x0000008100027308 */ /* 0x000e220000000800 */
[----:B------:R-:W-:Y:S01]  /*a380*/  UMOV UR7, 0x40000040 ;  /* 0x4000004000077882 */ /* 0x000fe20000000000 */
[-CC-:B------:R-:W-:Y:S01]  /*a390*/  FFMA.FTZ R159, R91, R10.reuse, -R90.reuse ;  /* 0x0000000a5b9f7223 */ /* 0x180fe2000001085a */
[----:B------:R-:W-:Y:S01]  /*a3a0*/  FFMA.FTZ R91, R113, R10, -R90 ;  /* 0x0000000a715b7223 */ /* 0x000fe2000001085a */
[----:B------:R-:W-:-:S04]  /*a3b0*/  UMOV UR4, UR37 ;  /* 0x0000002500047c82 */ /* 0x000fc80008000000 */
[----:B------:R-:W-:Y:S08]  /*a3c0*/  MUFU.EX2 R159, R159 ;  /* 0x0000009f009f7308 */ /* 0x000ff00000000800 */
[----:B------:R-:W-:Y:S01]  /*a3d0*/  MUFU.EX2 R145, R145 ;  /* 0x0000009100917308 */ /* 0x000fe20000000800 */
[----:B0-----:R-:W-:Y:S01]  /*a3e0*/  FFMA.FTZ R97, R2, R3, R157 ;  /* 0x0000000302617223 */ /* 0x001fe2000001009d */
[----:B------:R-:W-:-:S06]  /*a3f0*/  F2FP.F16.F32.PACK_AB R157, R92, R157 ;  /* 0x0000009d5c9d723e */ /* 0x000fcc00000000ff */
        /* <DEDUP_REMOVED lines=17> */
[----:B------:R-:W0:Y:S01]  /*a510*/  MUFU.EX2 R211, R211 ;  /* 0x000000d300d37308 */ /* 0x000e220000000800 */
[----:B------:R-:W-:Y:S01]  /*a520*/  HGMMA.64x128x16.F32 R24, R136, gdesc[UR4].tnspB, R24, gsb0 ;  /* 0x41e0000488187df0 */ /* 0x000fe20008000818 */
[----:B------:R-:W-:-:S06]  /*a530*/  UMOV UR7, UR36 ;  /* 0x0000002400077c82 */ /* 0x000fcc0008000000 */
[----:B------:R-:W1:Y:S08]  /*a540*/  MUFU.EX2 R123, R123 ;  /* 0x0000007b007b7308 */ /* 0x000e700000000800 */
[----:B------:R-:W-:Y:S01]  /*a550*/  MUFU.EX2 R14, R14 ;  /* 0x0000000e000e7308 */ /* 0x000fe20000000800 */
[----:B0-----:R-:W-:-:S07]  /*a560*/  F2FP.F16.F32.PACK_AB R140, R211, R12 ;  /* 0x0000000cd38c723e */ /* 0x001fce00000000ff */
[----:B------:R-:W-:Y:S01]  /*a570*/  MUFU.EX2 R125, R125 ;  /* 0x0000007d007d7308 */ /* 0x000fe20000000800 */
[----:B-1----:R-:W-:-:S07]  /*a580*/  F2FP.F16.F32.PACK_AB R141, R123, R121 ;  /* 0x000000797b8d723e */ /* 0x002fce00000000ff */
[----:B------:R-:W0:Y:S08]  /*a590*/  MUFU.EX2 R213, R213 ;  /* 0x000000d500d57308 */ /* 0x000e300000000800 */
[----:B------:R-:W1:Y:S08]  /*a5a0*/  MUFU.EX2 R127, R127 ;  /* 0x0000007f007f7308 */ /* 0x000e700000000800 */
[----:B------:R-:W-:Y:S01]  /*a5b0*/  MUFU.EX2 R20, R20 ;  /* 0x0000001400147308 */ /* 0x000fe20000000800 */
[----:B0-----:R-:W-:-:S07]  /*a5c0*/  F2FP.F16.F32.PACK_AB R142, R213, R14 ;  /* 0x0000000ed58e723e */ /* 0x001fce00000000ff */
[----:B------:R-:W-:Y:S01]  /*a5d0*/  MUFU.EX2 R133, R133 ;  /* 0x0000008500857308 */ /* 0x000fe20000000800 */
[----:B-1----:R-:W-:-:S07]  /*a5e0*/  F2FP.F16.F32.PACK_AB R143, R127, R125 ;  /* 0x0000007d7f8f723e */ /* 0x002fce00000000ff */
[----:B------:R-:W-:Y:S08]  /*a5f0*/  MUFU.EX2 R215, R215 ;  /* 0x000000d700d77308 */ /* 0x000ff00000000800 */
[----:B------:R-:W-:Y:S08]  /*a600*/  MUFU.EX2 R131, R131 ;  /* 0x0000008300837308 */ /* 0x000ff00000000800 */
[----:B------:R-:W0:Y:S01]  /*a610*/  MUFU.EX2 R88, R88 ;  /* 0x0000005800587308 */ /* 0x000e220000000800 */
[----:B------:R-:W-:-:S02]  /*a620*/  WARPGROUP.DEPBAR.LE gsb0, 0x0 ;  /* 0x00008000000079c5 */ /* 0x000fc40000010000 */
[----:B------:R1:W-:Y:S01]  /*a630*/  @!P1 SYNCS.ARRIVE.TRANS64.RED.A1T0 RZ, [R95+URZ], RZ ;  /* 0x000000ff5fff99a7 */ /* 0x0003e2000810043f */
[----:B0-----:R-:W-:Y:S02]  /*a640*/  F2FP.F16.F32.PACK_AB R138, R11, R88 ;  /* 0x000000580b8a723e */ /* 0x001fe400000000ff */
[----:B------:R-:W-:Y:S02]  /*a650*/  F2FP.F16.F32.PACK_AB R136, R215, R20 ;  /* 0x00000014d788723e */ /* 0x000fe400000000ff */
[----:B------:R-:W-:Y:S01]  /*a660*/  F2FP.F16.F32.PACK_AB R137, R131, R133 ;  /* 0x000000858389723e */ /* 0x000fe200000000ff */
[----:B-1----:R-:W-:Y:S01]  /*a670*/  FFMA.FTZ R95, R0, R6, R15 ;  /* 0x00000006005f7223 */ /* 0x002fe2000001000f */
[----:B------:R-:W-:Y:S01]  /*a680*/  FADD.FTZ R6, R92, R97 ;  /* 0x000000615c067221 */ /* 0x000fe20000010000 */
[----:B------:R0:W-:Y:S02]  /*a690*/  @!P1 SYNCS.ARRIVE.TRANS64.RED.A1T0 RZ, [R99+URZ], RZ ;  /* 0x000000ff63ff99a7 */ /* 0x0001e4000810043f */
[C---:B------:R-:W-:Y:S01]  /*a6a0*/  FADD.FTZ R95, R156.reuse, R95 ;  /* 0x0000005f9c5f7221 */ /* 0x040fe20000010000 */
[----:B------:R-:W-:-:S03]  /*a6b0*/  F2FP.F16.F32.PACK_AB R156, R156, R15 ;  /* 0x0000000f9c9c723e */ /* 0x000fc600000000ff */
[----:B------:R-:W-:Y:S01]  /*a6c0*/  FADD.FTZ R106, R158, R95 ;  /* 0x0000005f9e6a7221 */ /* 0x000fe20000010000 */
[----:B------:R-:W-:Y:S01]  /*a6d0*/  FADD.FTZ R95, R159, R6 ;  /* 0x000000069f5f7221 */ /* 0x000fe20000010000 */
[C---:B------:R-:W-:Y:S02]  /*a6e0*/  F2FP.F16.F32.PACK_AB R158, R21.reuse, R158 ;  /* 0x0000009e159e723e */ /* 0x040fe400000000ff */
[----:B------:R-:W-:Y:S01]  /*a6f0*/  FADD.FTZ R97, R21, R106 ;  /* 0x0000006a15617221 */ /* 0x000fe20000010000 */
[C---:B------:R-:W-:Y:S01]  /*a700*/  FADD.FTZ R6, R94.reuse, R95 ;  /* 0x0000005f5e067221 */ /* 0x040fe20000010000 */
[----:B------:R-:W-:Y:S02]  /*a710*/  F2FP.F16.F32.PACK_AB R159, R94, R159 ;  /* 0x0000009f5e9f723e */ /* 0x000fe400000000ff */
[----:B------:R-:W-:Y:S01]  /*a720*/  FADD.FTZ R106, R152, R97 ;  /* 0x00000061986a7221 */ /* 0x000fe20000010000 */
[----:B------:R-:W-:Y:S01]  /*a730*/  FADD.FTZ R95, R153, R6 ;  /* 0x00000006995f7221 */ /* 0x000fe20000010000 */
[----:B------:R-:W-:-:S02]  /*a740*/  F2FP.F16.F32.PACK_AB R152, R93, R152 ;  /* 0x000000985d98723e */ /* 0x000fc400000000ff */
[----:B------:R-:W-:Y:S01]  /*a750*/  FADD.FTZ R97, R93, R106 ;  /* 0x0000006a5d617221 */ /* 0x000fe20000010000 */
[C---:B------:R-:W-:Y:S01]  /*a760*/  FADD.FTZ R6, R96.reuse, R95 ;  /* 0x0000005f60067221 */ /* 0x040fe20000010000 */
[----:B------:R-:W-:Y:S02]  /*a770*/  F2FP.F16.F32.PACK_AB R153, R96, R153 ;  /* 0x000000996099723e */ /* 0x000fe400000000ff */
[----:B------:R-:W-:Y:S01]  /*a780*/  FADD.FTZ R106, R154, R97 ;  /* 0x000000619a6a7221 */ /* 0x000fe20000010000 */
[----:B------:R-:W-:Y:S01]  /*a790*/  FADD.FTZ R95, R155, R6 ;  /* 0x000000069b5f7221 */ /* 0x000fe20000010000 */
[-C--:B------:R-:W-:Y:S01]  /*a7a0*/  FFMA.FTZ R6, R149, R10.reuse, -R90 ;  /* 0x0000000a95067223 */ /* 0x080fe2000001085a */
[----:B------:R-:W-:Y:S01]  /*a7b0*/  F2FP.F16.F32.PACK_AB R149, R100, R13 ;  /* 0x0000000d6495723e */ /* 0x000fe200000000ff */
[----:B------:R-:W-:Y:S01]  /*a7c0*/  FADD.FTZ R97, R145, R106 ;  /* 0x0000006a91617221 */ /* 0x000fe20000010000 */
[----:B------:R-:W-:Y:S01]  /*a7d0*/  FADD.FTZ R106, R98, R95 ;  /* 0x0000005f626a7221 */ /* 0x000fe20000010000 */
[----:B------:R-:W-:Y:S01]  /*a7e0*/  FFMA.FTZ R90, R135, R10, -R90 ;  /* 0x0000000a875a7223 */ /* 0x000fe2000001085a */
[----:B------:R1:W2:Y:S01]  /*a7f0*/  MUFU.EX2 R139, R6 ;  /* 0x00000006008b7308 */ /* 0x0002a20000000800 */
[----:B------:R-:W-:Y:S01]  /*a800*/  FADD.FTZ R108, R148, R97 ;  /* 0x00000061946c7221 */ /* 0x000fe20000010000 */
[----:B------:R-:W-:Y:S01]  /*a810*/  FADD.FTZ R15, R13, R106 ;  /* 0x0000006a0d0f7221 */ /* 0x000fe20000010000 */
[----:B------:R-:W-:-:S02]  /*a820*/  F2FP.F16.F32.PACK_AB R148, R147, R148 ;  /* 0x000000949394723e */ /* 0x000fc400000000ff */
[----:B------:R-:W-:Y:S01]  /*a830*/  FADD.FTZ R21, R147, R108 ;  /* 0x0000006c93157221 */ /* 0x000fe20000010000 */
[----:B------:R-:W-:Y:S01]  /*a840*/  FADD.FTZ R106, R100, R15 ;  /* 0x0000000f646a7221 */ /* 0x000fe20000010000 */
[----:B------:R-:W-:Y:S01]  /*a850*/  F2FP.F16.F32.PACK_AB R147, R119, R3 ;  /* 0x000000037793723e */ /* 0x000fe200000000ff */
[----:B------:R-:W3:Y:S01]  /*a860*/  MUFU.EX2 R90, R90 ;  /* 0x0000005a005a7308 */ /* 0x000ee20000000800 */
[----:B------:R-:W-:Y:S01]  /*a870*/  FADD.FTZ R108, R150, R21 ;  /* 0x00000015966c7221 */ /* 0x000fe20000010000 */
[----:B------:R-:W-:Y:S01]  /*a880*/  FADD.FTZ R15, R89, R106 ;  /* 0x0000006a590f7221 */ /* 0x000fe20000010000 */
[----:B------:R-:W-:Y:S02]  /*a890*/  F2FP.F16.F32.PACK_AB R154, R145, R154 ;  /* 0x0000009a919a723e */ /* 0x000fe400000000ff */
[C---:B------:R-:W-:Y:S01]  /*a8a0*/  FADD.FTZ R21, R151.reuse, R108 ;  /* 0x0000006c97157221 */ /* 0x040fe20000010000 */
        /* <DEDUP_REMOVED lines=16> */
[----:B------:R-:W-:Y:S01]  /*a9b0*/  F2FP.F16.F32.PACK_AB R146, R209, R146 ;  /* 0x00000092d192723e */ /* 0x000fe200000000ff */
[----:B------:R-:W-:Y:S02]  /*a9c0*/  IMAD.MOV.U32 R12, RZ, RZ, R7 ;  /* 0x000000ffff0c7224 */ /* 0x000fe400078e0007 */
[----:B------:R-:W-:Y:S01]  /*a9d0*/  FADD.FTZ R13, R211, R94 ;  /* 0x0000005ed30d7221 */ /* 0x000fe20000010000 */
[----:B------:R-:W-:-:S03]  /*a9e0*/  FADD.FTZ R92, R123, R92 ;  /* 0x0000005c7b5c7221 */ /* 0x000fc60000010000 */
[----:B------:R-:W-:Y:S01]  /*a9f0*/  FADD.FTZ R94, R14, R13 ;  /* 0x0000000d0e5e7221 */ /* 0x000fe20000010000 */
[----:B------:R-:W-:-:S03]  /*aa00*/  FADD.FTZ R92, R125, R92 ;  /* 0x0000005c7d5c7221 */ /* 0x000fc60000010000 */
[----:B------:R-:W-:Y:S01]  /*aa10*/  FADD.FTZ R3, R213, R94 ;  /* 0x0000005ed5037221 */ /* 0x000fe20000010000 */
[----:B------:R-:W-:-:S03]  /*aa20*/  FADD.FTZ R92, R127, R92 ;  /* 0x0000005c7f5c7221 */ /* 0x000fc60000010000 */
[----:B-1----:R-:W-:Y:S01]  /*aa30*/  FADD.FTZ R6, R20, R3 ;  /* 0x0000000314067221 */ /* 0x002fe20000010000 */
[----:B------:R-:W-:-:S03]  /*aa40*/  FADD.FTZ R92, R133, R92 ;  /* 0x0000005c855c7221 */ /* 0x000fc60000010000 */
[----:B------:R-:W-:Y:S01]  /*aa50*/  FADD.FTZ R3, R215, R6 ;  /* 0x00000006d7037221 */ /* 0x000fe20000010000 */
[----:B------:R-:W-:-:S03]  /*aa60*/  FADD.FTZ R92, R131, R92 ;  /* 0x0000005c835c7221 */ /* 0x000fc60000010000 */
[----:B------:R-:W-:Y:S01]  /*aa70*/  FADD.FTZ R6, R88, R3 ;  /* 0x0000000358067221 */ /* 0x000fe20000010000 */
[----:B--2---:R-:W-:Y:S01]  /*aa80*/  FADD.FTZ R92, R139, R92 ;  /* 0x0000005c8b5c7221 */ /* 0x004fe20000010000 */
[C---:B---3--:R-:W-:Y:S02]  /*aa90*/  F2FP.F16.F32.PACK_AB R139, R90.reuse, R139 ;  /* 0x0000008b5a8b723e */ /* 0x048fe400000000ff */
[----:B------:R-:W-:Y:S01]  /*aaa0*/  FADD.FTZ R6, R11, R6 ;  /* 0x000000060b067221 */ /* 0x000fe20000010000 */
[----:B------:R-:W-:Y:S01]  /*aab0*/  FADD.FTZ R3, R90, R92 ;  /* 0x0000005c5a037221 */ /* 0x000fe20000010000 */
[----:B------:R-:W-:Y:S01]  /*aac0*/  IMAD.MOV.U32 R11, RZ, RZ, R8 ;  /* 0x000000ffff0b7224 */ /* 0x000fe200078e0008 */
[----:B0-----:R-:W-:Y:S06]  /*aad0*/  @P2 BRA `(.L_x_1189) ;  /* 0xffffffdc00902947 */ /* 0x001fec000383ffff */
.L_x_1180:
[----:B------:R-:W-:-:S13]  /*aae0*/  R2UR UR4, R23 ;  /* 0x00000000170472ca */ /* 0x000fda00000e0000 */
[----:B------:R-:W-:-:S13]  /*aaf0*/  ISETP.GE.AND P2, PT, R9, UR4, PT ;  /* 0x0000000409007c0c */ /* 0x000fda000bf46270 */
[----:B------:R-:W-:Y:S05]  /*ab00*/  @!P2 BRA `(.L_x_1190) ;  /* 0x0000003000eca947 */ /* 0x000fea0003800000 */
[----:B------:R-:W-:Y:S01]  /*ab10*/  IMAD.MOV.U32 R13, RZ, RZ, R8 ;  /* 0x000000ffff0d7224 */ /* 0x000fe200078e0008 */
[----:B------:R-:W-:Y:S01]  /*ab20*/  UMOV UR7, UR36 ;  /* 0x0000002400077c82 */ /* 0x000fe20008000000 */
[----:B------:R-:W-:Y:S01]  /*ab30*/  IMAD.MOV.U32 R12, RZ, RZ, R7 ;  /* 0x000000ffff0c7224 */ /* 0x000fe200078e0007 */
[----:B------:R-:W-:Y:S01]  /*ab40*/  UMOV UR4, UR37 ;  /* 0x0000002500047c82 */ /* 0x000fe20008000000 */
[----:B------:R-:W-:Y:S01]  /*ab50*/  ULDC UR39, c[0x0][0x9e4] ;  /* 0x0002790000277ab9 */ /* 0x000fe20000000800 */
[----:B------:R-:W-:Y:S01]  /*ab60*/  ULDC UR5, c[0x0][0x9d8] ;  /* 0x0002760000057ab9 */ /* 0x000fe20000000800 */
[----:B------:R-:W-:-:S05]  /*ab70*/  ULDC UR50, c[0x0][0x9e0] ;  /* 0x0002780000327ab9 */ /* 0x000fca0000000800 */
.L_x_1207:
[----:B------:R-:W-:-:S04]  /*ab80*/  UIADD3 UR37, UR4, 0x1, URZ ;  /* 0x0000000104257890 */ /* 0x000fc8000fffe03f */
[----:B------:R-:W-:-:S04]  /*ab90*/  UISETP.NE.AND UP2, UPT, UR37, 0x2, UPT ;  /* 0x000000022500788c */ /* 0x000fc8000bf45270 */
[----:B------:R-:W-:Y:S02]  /*aba0*/  USEL UR36, URZ, 0x1, UP2 ;  /* 0x000000013f247887 */ /* 0x000fe40009000000 */
[----:B------:R-:W-:Y:S02]  /*abb0*/  USEL UR37, UR37, URZ, UP2 ;  /* 0x0000003f25257287 */ /* 0x000fe40009000000 */
[----:B------:R-:W-:Y:S01]  /*abc0*/  ULOP3.LUT UR36, UR7, UR36, URZ, 0x3c, !UPT ;  /* 0x0000002407247292 */ /* 0x000fe2000f8e3c3f */
[----:B------:R-:W-:Y:S11]  /*abd0*/  @!P0 BRA `(.L_x_1191) ;  /* 0x0000000000048947 */ /* 0x000ff60003800000 */
[----:B------:R-:W-:Y:S01]  /*abe0*/  BPT.TRAP 0x1 ;  /* 0x000000040000795c */ /* 0x000fe20000300000 */
.L_x_1191:
[----:B------:R-:W-:Y:S01]  /*abf0*/  ULEA UR6, UR37, UR38, 0x3 ;  /* 0x0000002625067291 */ /* 0x000fe2000f8e183f */
[----:B------:R-:W-:-:S05]  /*ac00*/  IMAD.U32 R7, RZ, RZ, UR36 ;  /* 0x00000024ff077e24 */ /* 0x000fca000f8e00ff */
[----:B------:R-:W-:-:S04]  /*ac10*/  SHF.L.U32 R7, R7, 0x1f, RZ ;  /* 0x0000001f07077819 */ /* 0x000fc800000006ff */
[----:B------:R0:W1:Y:S01]  /*ac20*/  SYNCS.PHASECHK.TRANS64.TRYWAIT P2, [UR6+0x2a830], R7 ;  /* 0x02a83007ff0075a7 */ /* 0x0000620008040146 */
[----:B------:R-:W-:Y:S05]  /*ac30*/  @!P0 BRA `(.L_x_1192) ;  /* 0x0000000000048947 */ /* 0x000fea0003800000 */
[----:B------:R-:W-:Y:S01]  /*ac40*/  BPT.TRAP 0x1 ;  /* 0x000000040000795c */ /* 0x000fe20000300000 */
.L_x_1192:
[----:B-1----:R-:W-:Y:S05]  /*ac50*/  @P2 BRA `(.L_x_1193) ;  /* 0x0000000000082947 */ /* 0x002fea0003800000 */
[----:B------:R-:W1:Y:S02]  /*ac60*/  SYNCS.PHASECHK.TRANS64.TRYWAIT P2, [UR6+0x2a830], R7 ;  /* 0x02a83007ff0075a7 */ /* 0x000e640008040146 */
[----:B-1----:R-:W-:Y:S05]  /*ac70*/  @!P2 BRA `(.L_x_1194) ;  /* 0x000000e80048a947 */ /* 0x002fea0003800000 */
.L_x_1193:
        /* <DEDUP_REMOVED lines=135> */
.L_x_1195:
[----:B------:R-:W-:Y:S01]  /*b4f0*/  ULEA UR10, UR4, UR38, 0x3 ;  /* 0x00000026040a7291 */ /* 0x000fe2000f8e183f */
[----:B------:R-:W-:-:S05]  /*b500*/  IMAD.U32 R0, RZ, RZ, UR7 ;  /* 0x00000007ff007e24 */ /* 0x000fca000f8e00ff */
[----:B------:R-:W-:-:S04]  /*b510*/  SHF.L.U32 R0, R0, 0x1f, RZ ;  /* 0x0000001f00007819 */ /* 0x000fc800000006ff */
[----:B------:R2:W3:Y:S01]  /*b520*/  SYNCS.PHASECHK.TRANS64.TRYWAIT P2, [UR10+0x2a850], R0 ;  /* 0x02a85000ff0075a7 */ /* 0x0004e2000804014a */
[----:B------:R-:W-:Y:S05]  /*b530*/  @!P0 BRA `(.L_x_1196) ;  /* 0x0000000000048947 */ /* 0x000fea0003800000 */
[----:B------:R-:W-:Y:S01]  /*b540*/  BPT.TRAP 0x1 ;  /* 0x000000040000795c */ /* 0x000fe20000300000 */
.L_x_1196:
[----:B---3--:R-:W-:Y:S05]  /*b550*/  @P2 BRA `(.L_x_1197) ;  /* 0x0000000000082947 */ /* 0x008fea0003800000 */
[----:B------:R-:W3:Y:S02]  /*b560*/  SYNCS.PHASECHK.TRANS64.TRYWAIT P2, [UR10+0x2a850], R0 ;  /* 0x02a85000ff0075a7 */ /* 0x000ee4000804014a */
[----:B---3--:R-:W-:Y:S05]  /*b570*/  @!P2 BRA `(.L_x_1198) ;  /* 0x000000e00020a947 */ /* 0x008fea0003800000 */
.L_x_1197:
[----:B------:R-:W-:Y:S01]  /*b580*/  UIADD3 UR6, UR38, 0x400, URZ ;  /* 0x0000040026067890 */ /* 0x000fe2000fffe03f */
[----:B------:R-:W-:Y:S01]  /*b590*/  WARPGROUP.ARRIVE ;  /* 0x00000000000079c5 */ /* 0x000fe20000000000 */
[----:B------:R-:W-:Y:S01]  /*b5a0*/  UMOV UR7, 0x40000040 ;  /* 0x4000004000077882 */ /* 0x000fe20000000000 */
[----:B------:R-:W-:Y:S01]  /*b5b0*/  PLOP3.LUT P2, PT, PT, PT, UP0, 0x80, 0x0 ;  /* 0x000000000000781c */ /* 0x000fe20003f4f008 */
[----:B------:R-:W-:Y:S01]  /*b5c0*/  USHF.R.U32.HI UR6, URZ, 0x4, UR6 ;  /* 0x000000043f067899 */ /* 0x000fe20008011606 */
[----:B------:R-:W-:Y:S01]  /*b5d0*/  PLOP3.LUT P3, PT, PT, PT, UP0, 0x80, 0x0 ;  /* 0x000000000000781c */ /* 0x000fe20003f6f008 */
[----:B------:R-:W-:Y:S02]  /*b5e0*/  IMAD.U32 R11, RZ, RZ, UR37 ;  /* 0x00000025ff0b7e24 */ /* 0x000fe4000f8e00ff */
[----:B------:R-:W-:Y:S01]  /*b5f0*/  FMUL.FTZ R14, R95, UR5 ;  /* 0x000000055f0e7c20 */ /* 0x000fe20008410000 */
[----:B------:R-:W-:Y:S01]  /*b600*/  ULOP3.LUT UR6, UR6, 0x3fff, URZ, 0xc0, !UPT ;  /* 0x00003fff06067892 */ /* 0x000fe2000f8ec03f */
[----:B------:R-:W-:Y:S01]  /*b610*/  FMUL.FTZ R95, R115, UR5 ;  /* 0x00000005735f7c20 */ /* 0x000fe20008410000 */
[----:B0-2---:R-:W-:Y:S01]  /*b620*/  FMUL.FTZ R0, R90, UR5 ;  /* 0x000000055a007c20 */ /* 0x005fe20008410000 */
[----:B------:R-:W-:Y:S01]  /*b630*/  FMUL.FTZ R90, R106, UR5 ;  /* 0x000000056a5a7c20 */ /* 0x000fe20008410000 */
[----:B------:R-:W-:Y:S01]  /*b640*/  ULOP3.LUT UR6, UR6, 0x3000000, URZ, 0xfc, !UPT ;  /* 0x0300000006067892 */ /* 0x000fe2000f8efc3f */
[----:B-1----:R-:W-:Y:S01]  /*b650*/  FMUL.FTZ R7, R88, UR5 ;  /* 0x0000000558077c20 */ /* 0x002fe20008410000 */
        /* <DEDUP_REMOVED lines=25> */
[----:B------:R-:W0:Y:S08]  /*b7f0*/  MUFU.TANH R7, R7 ;  /* 0x0000000700077308 */ /* 0x000e300000002400 */
        /* <DEDUP_REMOVED lines=63> */
[----:B------:R-:W-:Y:S01]  /*bbf0*/  @UP0 ULDC UR4, c[0x0][0x44c] ;  /* 0x0001130000040ab9 */ /* 0x000fe20000000800 */
[----:B------:R-:W-:Y:S01]  /*bc00*/  FMUL.FTZ R109, R113, UR5 ;  /* 0x00000005716d7c20 */ /* 0x000fe20008410000 */
[----:B------:R-:W-:Y:S01]  /*bc10*/  @P2 IMAD.HI.U32 R10, R114, UR4, RZ ;  /* 0x00000004720a2c27 */ /* 0x000fe2000f8e00ff */
[----:B------:R-:W-:-:S03]  /*bc20*/  @UP0 ULDC UR4, c[0x0][0x450] ;  /* 0x0001140000040ab9 */ /* 0x000fc60000000800 */
[----:B------:R-:W-:Y:S01]  /*bc30*/  FMUL.FTZ R145, R92, UR5 ;  /* 0x000000055c917c20 */ /* 0x000fe20008410000 */
[----:B------:R-:W-:Y:S01]  /*bc40*/  FMUL.FTZ R113, R121, UR5 ;  /* 0x0000000579717c20 */ /* 0x000fe20008410000 */
[----:B------:R-:W-:Y:S01]  /*bc50*/  FMUL.FTZ R146, R93, UR5 ;  /* 0x000000055d927c20 */ /* 0x000fe20008410000 */
[----:B------:R-:W-:Y:S01]  /*bc60*/  @P3 SHF.R.U32.HI R114, RZ, UR4, R10 ;  /* 0x00000004ff723c19 */ /* 0x000fe2000801160a */
[----:B------:R-:W-:Y:S01]  /*bc70*/  FMUL.FTZ R92, R110, UR5 ;  /* 0x000000056e5c7c20 */ /* 0x000fe20008410000 */
[----:B------:R-:W-:Y:S01]  /*bc80*/  @!P1 LEA R10, R11, UR38, 0x3 ;  /* 0x000000260b0a9c11 */ /* 0x000fe2000f8e18ff */
[----:B------:R-:W-:Y:S01]  /*bc90*/  FMUL.FTZ R121, R125, UR5 ;  /* 0x000000057d797c20 */ /* 0x000fe20008410000 */
[----:B------:R-:W-:Y:S01]  /*bca0*/  FMUL.FTZ R110, R116, UR5 ;  /* 0x00000005746e7c20 */ /* 0x000fe20008410000 */
[----:B------:R-:W5:Y:S01]  /*bcb0*/  SHFL.IDX PT, R115, R114, RZ, 0x1c1f ;  /* 0x001c1fff72737589 */ /* 0x000f6200000e0000 */
[----:B------:R-:W-:Y:S01]  /*bcc0*/  FMUL.FTZ R125, R129, UR5 ;  /* 0x00000005817d7c20 */ /* 0x000fe20008410000 */
[----:B------:R-:W-:-:S02]  /*bcd0*/  @!P1 VIADD R10, R10, 0x2a840 ;  /* 0x0002a8400a0a9836 */ /* 0x000fc40000000000 */
[----:B------:R-:W-:Y:S01]  /*bce0*/  FMUL.FTZ R93, R130, UR5 ;  /* 0x00000005825d7c20 */ /* 0x000fe20008410000 */
[----:B------:R-:W-:Y:S01]  /*bcf0*/  PLOP3.LUT P2, PT, PT, PT, UP1, 0x40, 0x0 ;  /* 0x000000000000781c */ /* 0x000fe20003f4e818 */
[----:B------:R-:W0:Y:S01]  /*bd00*/  MUFU.TANH R144, R144 ;  /* 0x0000009000907308 */ /* 0x000e220000002400 */
[----:B------:R-:W-:Y:S01]  /*bd10*/  IMAD.IADD R116, R151, 0x1, -R18 ;  /* 0x0000000197747824 */ /* 0x000fe200078e0a12 */
[----:B------:R-:W-:-:S06]  /*bd20*/  @!P1 PRMT R10, RZ, 0x654, R10 ;  /* 0x00000654ff0a9816 */ /* 0x000fcc000000000a */
        /* <DEDUP_REMOVED lines=17> */
[----:B------:R-:W-:-:S03]  /*be40*/  FMUL.FTZ R127, R132, UR5 ;  /* 0x00000005847f7c20 */ /* 0x000fc60008410000 */
[----:B------:R-:W-:Y:S01]  /*be50*/  HGMMA.64x128x16.F32 R24, R136, gdesc[UR4].tnspB, R24, gsb0 ;  /* 0x41e0000488187df0 */ /* 0x000fe20008000818 */
[----:B------:R-:W0:Y:S08]  /*be60*/  MUFU.TANH R140, R140 ;  /* 0x0000008c008c7308 */ /* 0x000e300000002400 */
[----:B------:R-:W0:Y:S08]  /*be70*/  MUFU.TANH R104, R104 ;  /* 0x0000006800687308 */ /* 0x000e300000002400 */
[----:B------:R-:W0:Y:S01]  /*be80*/  MUFU.TANH R127, R127 ;  /* 0x0000007f007f7308 */ /* 0x000e220000002400 */
[----:B------:R-:W-:-:S02]  /*be90*/  WARPGROUP.DEPBAR.LE gsb0, 0x0 ;  /* 0x00008000000079c5 */ /* 0x000fc40000010000 */
[----:B------:R1:W-:Y:S02]  /*bea0*/  @!P1 SYNCS.ARRIVE.TRANS64.RED.A1T0 RZ, [R10+URZ], RZ ;  /* 0x000000ff0aff99a7 */ /* 0x0003e4000810043f */
[----:B-1----:R-:W-:-:S04]  /*beb0*/  IADD3 R10, -R18, 0x1, R151 ;  /* 0x00000001120a7810 */ /* 0x002fc80007ffe197 */
        /* <DEDUP_REMOVED lines=18> */
.L_x_1201:
[----:B------:R-:W-:-:S05]  /*bfe0*/  IMAD.U32 R117, RZ, RZ, UR39 ;  /* 0x00000027ff757e24 */ /* 0x000fca000f8e00ff */
[----:B------:R-:W-:-:S13]  /*bff0*/  ISETP.NE.AND P2, PT, R117, 0x1, PT ;  /* 0x000000017500780c */ /* 0x000fda0003f45270 */
[----:B------:R-:W0:Y:S02]  /*c000*/  @P2 LDC.64 R10, c[0x0][0x9e8] ;  /* 0x00027a00ff0a2b82 */ /* 0x000e240000000a00 */
[----:B0-----:R-:W-:-:S05]  /*c010*/  @P2 IMAD.HI.U32 R10, R115, R10, RZ ;  /* 0x0000000a730a2227 */ /* 0x001fca00078e00ff */
[----:B------:R-:W-:-:S07]  /*c020*/  @P2 SHF.R.U32.HI R115, RZ, R11, R10 ;  /* 0x0000000bff732219 */ /* 0x000fce000001160a */
.L_x_1202:
[----:B------:R-:W-:Y:S05]  /*c030*/  BSYNC B0 ;  /* 0x0000000000007941 */ /* 0x000fea0003800000 */
.L_x_1200:
[----:B------:R-:W-:-:S05]  /*c040*/  IMAD R115, R115, R117, R116 ;  /* 0x0000007573737224 */ /* 0x000fca00078e0274 */
[----:B------:R-:W-:Y:S02]  /*c050*/  VIADDMNMX R118, R115, R117, R118, PT ;  /* 0x0000007573767246 */ /* 0x000fe40003800176 */
[----:B------:R-:W-:-:S07]  /*c060*/  VIMNMX R120, R120, R115, !PT ;  /* 0x0000007378787248 */ /* 0x000fce0007fe0100 */
.L_x_1199:
        /* <DEDUP_REMOVED lines=133> */
.L_x_1205:
[----:B------:R-:W-:-:S05]  /*c8c0*/  IMAD.U32 R114, RZ, RZ, UR39 ;  /* 0x00000027ff727e24 */ /* 0x000fca000f8e00ff */
[----:B------:R-:W-:-:S13]  /*c8d0*/  ISETP.NE.AND P6, PT, R114, 0x1, PT ;  /* 0x000000017200780c */ /* 0x000fda0003fc5270 */
[----:B------:R-:W0:Y:S02]  /*c8e0*/  @P6 LDC.64 R10, c[0x0][0x9e8] ;  /* 0x00027a00ff0a6b82 */ /* 0x000e240000000a00 */
[----:B0-----:R-:W-:-:S05]  /*c8f0*/  @P6 IMAD.HI.U32 R10, R7, R10, RZ ;  /* 0x0000000a070a6227 */ /* 0x001fca00078e00ff */
[----:B------:R-:W-:-:S07]  /*c900*/  @P6 SHF.R.U32.HI R7, RZ, R11, R10 ;  /* 0x0000000bff076219 */ /* 0x000fce000001160a */
.L_x_1206:
[----:B------:R-:W-:Y:S05]  /*c910*/  BSYNC B0 ;  /* 0x0000000000007941 */ /* 0x000fea0003800000 */
.L_x_1204:
[----:B------:R-:W-:-:S05]  /*c920*/  IMAD R7, R7, R114, R116 ;  /* 0x0000007207077224 */ /* 0x000fca00078e0274 */
[----:B------:R-:W-:Y:S02]  /*c930*/  VIADDMNMX R106, R7, R114, R106, PT ;  /* 0x00000072076a7246 */ /* 0x000fe4000380016a */
[----:B------:R-:W-:-:S07]  /*c940*/  VIMNMX R108, R108, R7, !PT ;  /* 0x000000076c6c7248 */ /* 0x000fce0007fe0100 */
.L_x_1203:
[C---:B------:R-:W-:Y:S01]  /*c950*/  ISETP.GT.AND P2, PT, R108.reuse, 0x1, !P2 ;  /* 0x000000016c00780c */ /* 0x040fe20005744270 */
[----:B------:R-:W0:Y:S01]  /*c960*/  LDC R10, c[0x0][0x988] ;  /* 0x00026200ff0a7b82 */ /* 0x000e220000000800 */
[----:B------:R-:W-:Y:S01]  /*c970*/  ISETP.GT.AND P3, PT, R108, 0x8, !P3 ;  /* 0x000000086c00780c */ /* 0x000fe20005f64270 */
[----:B------:R-:W-:Y:S01]  /*c980*/  UMOV UR7, UR36 ;  /* 0x0000002400077c82 */ /* 0x000fe20008000000 */
        /* <DEDUP_REMOVED lines=86> */
[----:B------:R-:W-:Y:S02]  /*cef0*/  ISETP.GT.AND P2, PT, R108, 0x39, !P2 ;  /* 0x000000396c00780c */ /* 0x000fe40005744270 */
[----:B------:R-:W-:Y:S01]  /*cf00*/  R2UR UR4, R23 ;  /* 0x00000000170472ca */ /* 0x000fe200000e0000 */
        /* <DEDUP_REMOVED lines=52> */
[----:B------:R-:W-:Y:S01]  /*d250*/  FFMA.FTZ R111, R113, R10, -R0 ;  /* 0x0000000a716f7223 */ /* 0x000fe20000010800 */
        /* <DEDUP_REMOVED lines=30> */
[----:B------:R-:W-:-:S04]  /*d440*/  FMNMX.FTZ R8, R103, R8, !PT ;  /* 0x0000000867087209 */ /* 0x000fc80007810000 */
[----:B------:R-:W-:-:S03]  /*d450*/  FMNMX.FTZ R8, R215, R8, !PT ;  /* 0x00000008d7087209 */ /* 0x000fc60007810000 */
[----:B------:R-:W3:Y:S01]  /*d460*/  MUFU.EX2 R135, R135 ;  /* 0x0000008700877308 */ /* 0x000ee20000000800 */
[----:B------:R-:W-:-:S04]  /*d470*/  FMNMX.FTZ R8, R139, R8, !PT ;  /* 0x000000088b087209 */ /* 0x000fc80007810000 */
[----:B------:R-:W-:-:S03]  /*d480*/  FMNMX.FTZ R8, R131, R8, !PT ;  /* 0x0000000883087209 */ /* 0x000fc60007810000 */
[----:B------:R-:W4:Y:S01]  /*d490*/  MUFU.EX2 R152, R152 ;  /* 0x0000009800987308 */ /* 0x000f220000000800 */
[----:B------:R-:W-:-:S04]  /*d4a0*/  FMNMX.FTZ R8, R97, R8, !PT ;  /* 0x0000000861087209 */ /* 0x000fc80007810000 */
[----:B------:R-:W-:-:S03]  /*d4b0*/  FMNMX.FTZ R8, R129, R8, !PT ;  /* 0x0000000881087209 */ /* 0x000fc60007810000 */
[----:B------:R-:W5:Y:S02]  /*d4c0*/  MUFU.EX2 R137, R137 ;  /* 0x0000008900897308 */ /* 0x000f640000000800 */
[----:B------:R-:W0:Y:S06]  /*d4d0*/  SHFL.BFLY PT, R143, R8, 0x2, 0x1f ;  /* 0x0c401f00088f7f89 */ /* 0x000e2c00000e0000 */
[----:B------:R-:W5:Y:S08]  /*d4e0*/  MUFU.EX2 R154, R154 ;  /* 0x0000009a009a7308 */ /* 0x000f700000000800 */
        /* <DEDUP_REMOVED lines=14> */
[----:B------:R-:W-:Y:S01]  /*d5d0*/  FSEL R2, R8, RZ, P2 ;  /* 0x000000ff08027208 */ /* 0x000fe20001000000 */
[-CC-:B------:R-:W-:Y:S01]  /*d5e0*/  FFMA.FTZ R12, R213, R10.reuse, -R90.reuse ;  /* 0x0000000ad50c7223 */ /* 0x180fe2000001085a */
[-CC-:B------:R-:W-:Y:S01]  /*d5f0*/  FFMA.FTZ R14, R151, R10.reuse, -R90.reuse ;  /* 0x0000000a970e7223 */ /* 0x180fe2000001085a */
[--C-:B------:R-:W-:Y:S01]  /*d600*/  FFMA.FTZ R151, R89, R10, -R90.reuse ;  /* 0x0000000a59977223 */ /* 0x100fe2000001085a */
[----:B------:R-:W-:Y:S01]  /*d610*/  FFMA.FTZ R89, R0, R6, R217 ;  /* 0x0000000600597223 */ /* 0x000fe200000100d9 */
[----:B------:R-:W-:Y:S01]  /*d620*/  FADD.FTZ R13, -R2, R13 ;  /* 0x0000000d020d7221 */ /* 0x000fe20000010100 */
[----:B------:R-:W-:Y:S01]  /*d630*/  MUFU.EX2 R119, R119 ;  /* 0x0000007700777308 */ /* 0x000fe20000000800 */
[-CC-:B------:R-:W-:Y:S01]  /*d640*/  FFMA.FTZ R121, R211, R10.reuse, -R90.reuse ;  /* 0x0000000ad3797223 */ /* 0x180fe2000001085a */
[----:B-1----:R-:W-:Y:S01]  /*d650*/  FADD.FTZ R89, R156, R89 ;  /* 0x000000599c597221 */ /* 0x002fe20000010000 */
[-C--:B------:R-:W-:Y:S01]  /*d660*/  FMUL.FTZ R13, R13, R10.reuse ;  /* 0x0000000a0d0d7220 */ /* 0x080fe20000410000 */
[-CC-:B------:R-:W-:Y:S01]  /*d670*/  FFMA.FTZ R20, R157, R10.reuse, -R90.reuse ;  /* 0x0000000a9d147223 */ /* 0x180fe2000001085a */
[-CC-:B------:R-:W-:Y:S01]  /*d680*/  FFMA.FTZ R145, R21, R10.reuse, -R90.reuse ;  /* 0x0000000a15917223 */ /* 0x180fe2000001085a */
[----:B--2---:R-:W-:Y:S01]  /*d690*/  FADD.FTZ R6, R158, R89 ;  /* 0x000000599e067221 */ /* 0x004fe20000010000 */
[-CC-:B------:R-:W-:Y:S01]  /*d6a0*/  FFMA.FTZ R123, R209, R10.reuse, -R90.reuse ;  /* 0x0000000ad17b7223 */ /* 0x180fe2000001085a */
[----:B------:R5:W0:Y:S01]  /*d6b0*/  MUFU.EX2 R2, R13 ;  /* 0x0000000d00027308 */ /* 0x000a220000000800 */
[-C--:B------:R-:W-:Y:S01]  /*d6c0*/  FFMA.FTZ R88, R153, R10.reuse, -R90 ;  /* 0x0000000a99587223 */ /* 0x080fe2000001085a */
[----:B---3--:R-:W-:Y:S01]  /*d6d0*/  FADD.FTZ R21, R135, R6 ;  /* 0x0000000687157221 */ /* 0x008fe20000010000 */
[-CC-:B------:R-:W-:Y:S01]  /*d6e0*/  FFMA.FTZ R125, R207, R10.reuse, -R90.reuse ;  /* 0x0000000acf7d7223 */ /* 0x180fe2000001085a */
[-CC-:B------:R-:W-:Y:S01]  /*d6f0*/  FFMA.FTZ R149, R155, R10.reuse, -R90.reuse ;  /* 0x0000000a9b957223 */ /* 0x180fe2000001085a */
[-CC-:B------:R-:W-:Y:S01]  /*d700*/  FFMA.FTZ R92, R159, R10.reuse, -R90.reuse ;  /* 0x0000000a9f5c7223 */ /* 0x180fe2000001085a */
[----:B----4-:R-:W-:Y:S01]  /*d710*/  FADD.FTZ R6, R152, R21 ;  /* 0x0000001598067221 */ /* 0x010fe20000010000 */
[-CC-:B------:R-:W-:Y:S01]  /*d720*/  FFMA.FTZ R147, R15, R10.reuse, -R90.reuse ;  /* 0x0000000a0f937223 */ /* 0x180fe2000001085a */
[----:B------:R-:W1:Y:S01]  /*d730*/  MUFU.EX2 R12, R12 ;  /* 0x0000000c000c7308 */ /* 0x000e620000000800 */
[----:B------:R-:W-:Y:S01]  /*d740*/  FFMA.FTZ R94, R91, R10, -R90 ;  /* 0x0000000a5b5e7223 */ /* 0x000fe2000001085a */
[----:B-----5:R-:W-:Y:S01]  /*d750*/  FADD.FTZ R13, R137, R6 ;  /* 0x00000006890d7221 */ /* 0x020fe20000010000 */
[----:B------:R-:W-:-:S02]  /*d760*/  IMAD.U32 R21, RZ, RZ, UR10 ;  /* 0x0000000aff157e24 */ /* 0x000fc4000f8e00ff */
[-CC-:B------:R-:W-:Y:S01]  /*d770*/  FFMA.FTZ R96, R95, R10.reuse, -R90.reuse ;  /* 0x0000000a5f607223 */ /* 0x180fe2000001085a */
[-CC-:B------:R-:W-:Y:S01]  /*d780*/  FFMA.FTZ R11, R11, R10.reuse, -R90.reuse ;  /* 0x0000000a0b0b7223 */ /* 0x180fe2000001085a */
[----:B------:R-:W-:Y:S01]  /*d790*/  FADD.FTZ R100, R154, R13 ;  /* 0x0000000d9a647221 */ /* 0x000fe20000010000 */
[----:B------:R-:W-:Y:S01]  /*d7a0*/  @!P1 VIADD R21, R21, 0x2a860 ;  /* 0x0002a86015159836 */ /* 0x000fe20000000000 */
[----:B------:R-:W2:Y:S01]  /*d7b0*/  MUFU.EX2 R14, R14 ;  /* 0x0000000e000e7308 */ /* 0x000ea20000000800 */
[----:B0-----:R-:W-:Y:S01]  /*d7c0*/  FFMA.FTZ R3, R2, R3, R119 ;  /* 0x0000000302037223 */ /* 0x001fe20000010077 */
[-CC-:B------:R-:W-:Y:S01]  /*d7d0*/  FFMA.FTZ R98, R99, R10.reuse, -R90.reuse ;  /* 0x0000000a63627223 */ /* 0x180fe2000001085a */
[-CC-:B------:R-:W-:Y:S01]  /*d7e0*/  FFMA.FTZ R103, R103, R10.reuse, -R90.reuse ;  /* 0x0000000a67677223 */ /* 0x180fe2000001085a */
[----:B------:R-:W-:Y:S01]  /*d7f0*/  @!P1 PRMT R21, RZ, 0x654, R21 ;  /* 0x00000654ff159816 */ /* 0x000fe20000000015 */
[-CC-:B------:R-:W-:Y:S01]  /*d800*/  FFMA.FTZ R215, R215, R10.reuse, -R90.reuse ;  /* 0x0000000ad7d77223 */ /* 0x180fe2000001085a */
[-CC-:B------:R-:W-:Y:S01]  /*d810*/  FFMA.FTZ R139, R139, R10.reuse, -R90.reuse ;  /* 0x0000000a8b8b7223 */ /* 0x180fe2000001085a */
[-CC-:B------:R-:W-:Y:S01]  /*d820*/  FFMA.FTZ R131, R131, R10.reuse, -R90.reuse ;  /* 0x0000000a83837223 */ /* 0x180fe2000001085a */
[----:B------:R-:W0:Y:S01]  /*d830*/  MUFU.EX2 R121, R121 ;  /* 0x0000007900797308 */ /* 0x000e220000000800 */
[----:B-1----:R-:W-:Y:S01]  /*d840*/  FADD.FTZ R3, R12, R3 ;  /* 0x000000030c037221 */ /* 0x002fe20000010000 */
[----:B------:R1:W-:Y:S01]  /*d850*/  @!P1 SYNCS.ARRIVE.TRANS64.RED.A1T0 RZ, [R21+URZ], RZ ;  /* 0x000000ff15ff99a7 */ /* 0x0003e2000810043f */
[----:B------:R-:W-:Y:S01]  /*d860*/  FFMA.FTZ R97, R97, R10, -R90 ;  /* 0x0000000a61617223 */ /* 0x000fe2000001085a */
[----:B------:R-:W-:Y:S01]  /*d870*/  ISETP.GT.AND P2, PT, R9, UR4, PT ;  /* 0x0000000409007c0c */ /* 0x000fe2000bf44270 */
[----:B------:R-:W-:Y:S01]  /*d880*/  UMOV UR4, UR37 ;  /* 0x0000002500047c82 */ /* 0x000fe20008000000 */
[----:B------:R-:W-:Y:S01]  /*d890*/  F2FP.F16.F32.PACK_AB R154, R141, R154 ;  /* 0x0000009a8d9a723e */ /* 0x000fe200000000ff */
[----:B------:R-:W-:Y:S01]  /*d8a0*/  VIADD R9, R9, 0xffffffff ;  /* 0xffffffff09097836 */ /* 0x000fe20000000000 */
[----:B------:R-:W3:Y:S01]  /*d8b0*/  MUFU.EX2 R20, R20 ;  /* 0x0000001400147308 */ /* 0x000ee20000000800 */
[----:B--2---:R-:W-:Y:S01]  /*d8c0*/  FADD.FTZ R6, R14, R3 ;  /* 0x000000030e067221 */ /* 0x004fe20000010000 */
[----:B------:R-:W-:Y:S01]  /*d8d0*/  FADD.FTZ R3, R141, R100 ;  /* 0x000000648d037221 */ /* 0x000fe20000010000 */
[----:B------:R-:W-:-:S02]  /*d8e0*/  F2FP.F16.F32.PACK_AB R152, R137, R152 ;  /* 0x000000988998723e */ /* 0x000fc400000000ff */
[----:B------:R-:W-:Y:S01]  /*d8f0*/  F2FP.F16.F32.PACK_AB R157, R12, R119 ;  /* 0x000000770c9d723e */ /* 0x000fe200000000ff */
[----:B------:R-:W-:Y:S01]  /*d900*/  FADD.FTZ R100, R148, R3 ;  /* 0x0000000394647221 */ /* 0x000fe20000010000 */
[-C--:B------:R-:W-:Y:S01]  /*d910*/  FFMA.FTZ R3, R101, R10.reuse, -R90 ;  /* 0x0000000a65037223 */ /* 0x080fe2000001085a */
[----:B------:R-:W2:Y:S01]  /*d920*/  MUFU.EX2 R123, R123 ;  /* 0x0000007b007b7308 */ /* 0x000ea20000000800 */
[----:B0-----:R-:W-:Y:S01]  /*d930*/  FADD.FTZ R13, R121, R6 ;  /* 0x00000006790d7221 */ /* 0x001fe20000010000 */
[----:B------:R-:W-:Y:S01]  /*d940*/  FADD.FTZ R15, R93, R100 ;  /* 0x000000645d0f7221 */ /* 0x000fe20000010000 */
[----:B------:R-:W-:Y:S01]  /*d950*/  FFMA.FTZ R90, R129, R10, -R90 ;  /* 0x0000000a815a7223 */ /* 0x000fe2000001085a */
[----:B------:R-:W-:Y:S01]  /*d960*/  F2FP.F16.F32.PACK_AB R156, R156, R217 ;  /* 0x000000d99c9c723e */ /* 0x000fe200000000ff */
[----:B------:R-:W-:Y:S02]  /*d970*/  IMAD.MOV.U32 R12, RZ, RZ, R7 ;  /* 0x000000ffff0c7224 */ /* 0x000fe400078e0007 */
[----:B------:R-:W-:Y:S01]  /*d980*/  FADD.FTZ R100, R150, R15 ;  /* 0x0000000f96647221 */ /* 0x000fe20000010000 */
[----:B------:R-:W-:Y:S01]  /*d990*/  F2FP.F16.F32.PACK_AB R158, R135, R158 ;  /* 0x0000009e879e723e */ /* 0x000fe200000000ff */
[----:B------:R-:W0:Y:S01]  /*d9a0*/  MUFU.EX2 R88, R88 ;  /* 0x0000005800587308 */ /* 0x000e220000000800 */
[----:B---3--:R-:W-:Y:S01]  /*d9b0*/  FADD.FTZ R6, R20, R13 ;  /* 0x0000000d14067221 */ /* 0x008fe20000010000 */
[----:B------:R-:W-:-:S02]  /*d9c0*/  F2FP.F16.F32.PACK_AB R148, R93, R148 ;  /* 0x000000945d94723e */ /* 0x000fc400000000ff */
[----:B------:R-:W-:Y:S02]  /*d9d0*/  F2FP.F16.F32.PACK_AB R150, R107, R150 ;  /* 0x000000966b96723e */ /* 0x000fe400000000ff */
[----:B------:R-:W-:Y:S02]  /*d9e0*/  F2FP.F16.F32.PACK_AB R159, R121, R14 ;  /* 0x0000000e799f723e */ /* 0x000fe400000000ff */
        /* <DEDUP_REMOVED lines=36> */
[----:B------:R-:W-:-:S03]  /*dc30*/  FADD.FTZ R6, R94, R11 ;  /* 0x0000000b5e067221 */ /* 0x000fc60000010000 */
        /* <DEDUP_REMOVED lines=12> */
[----:B---3--:R-:W-:Y:S01]  /*dd00*/  FADD.FTZ R100, R136, R13 ;  /* 0x0000000d88647221 */ /* 0x008fe20000010000 */
[----:B------:R-:W-:-:S06]  /*dd10*/  IMAD.MOV.U32 R13, RZ, RZ, R8 ;  /* 0x000000ffff0d7224 */ /* 0x000fcc00078e0008 */
[----:B------:R-:W2:Y:S01]  /*dd20*/  MUFU.EX2 R138, R138 ;  /* 0x0000008a008a7308 */ /* 0x000ea20000000800 */
[----:B0-----:R-:W-:Y:S01]  /*dd30*/  FADD.FTZ R6, R3, R6 ;  /* 0x0000000603067221 */ /* 0x001fe20000010000 */
[----:B------:R-:W-:-:S03]  /*dd40*/  F2FP.F16.F32.PACK_AB R141, R21, R3 ;  /* 0x00000003158d723e */ /* 0x000fc600000000ff */
[----:B------:R-:W-:-:S03]  /*dd50*/  FADD.FTZ R6, R21, R6 ;  /* 0x0000000615067221 */ /* 0x000fc60000010000 */
        /* <DEDUP_REMOVED lines=22> */
.L_x_1190:
        /* <DEDUP_REMOVED lines=67> */
.L_x_1208:
[----:B------:R-:W-:Y:S01]  /*e2f0*/  ULEA UR5, UR37, UR38, 0x3 ;  /* 0x0000002625057291 */ /* 0x000fe2000f8e183f */
[----:B------:R-:W-:-:S05]  /*e300*/  IMAD.U32 R0, RZ, RZ, UR36 ;  /* 0x00000024ff007e24 */ /* 0x000fca000f8e00ff */
[----:B------:R-:W-:-:S04]  /*e310*/  SHF.L.U32 R0, R0, 0x1f, RZ ;  /* 0x0000001f00007819 */ /* 0x000fc800000006ff */
[----:B------:R0:W1:Y:S01]  /*e320*/  SYNCS.PHASECHK.TRANS64.TRYWAIT P2, [UR5+0x2a850], R0 ;  /* 0x02a85000ff0075a7 */ /* 0x0000620008040145 */
[----:B------:R-:W-:Y:S05]  /*e330*/  @!P0 BRA `(.L_x_1209) ;  /* 0x0000000000048947 */ /* 0x000fea0003800000 */
[----:B------:R-:W-:Y:S01]  /*e340*/  BPT.TRAP 0x1 ;  /* 0x000000040000795c */ /* 0x000fe20000300000 */
.L_x_1209:
[----:B-1----:R-:W-:Y:S05]  /*e350*/  @P2 BRA `(.L_x_1210) ;  /* 0x0000000000082947 */ /* 0x002fea0003800000 */
[----:B------:R-:W1:Y:S02]  /*e360*/  SYNCS.PHASECHK.TRANS64.TRYWAIT P0, [UR5+0x2a850], R0 ;  /* 0x02a85000ff0075a7 */ /* 0x000e640008000145 */
[----:B-1----:R-:W-:Y:S05]  /*e370*/  @!P0 BRA `(.L_x_1211) ;  /* 0x000000b000b88947 */ /* 0x002fea0003800000 */
.L_x_1210:
[----:B------:R-:W-:Y:S01]  /*e380*/  UIADD3 UR38, UR38, 0x400, URZ ;  /* 0x0000040026267890 */ /* 0x000fe2000fffe03f */
[----:B------:R-:W-:Y:S01]  /*e390*/  WARPGROUP.ARRIVE ;  /* 0x00000000000079c5 */ /* 0x000fe20000000000 */
[----:B------:R-:W-:Y:S01]  /*e3a0*/  UMOV UR7, 0x40000040 ;  /* 0x4000004000077882 */ /* 0x000fe20000000000 */
[----:B-1----:R-:W1:Y:S01]  /*e3b0*/  SHFL.BFLY PT, R5, R6, 0x2, 0x1f ;  /* 0x0c401f0006057f89 */ /* 0x002e6200000e0000 */
[----:B------:R-:W-:Y:S01]  /*e3c0*/  USHF.R.U32.HI UR38, URZ, 0x4, UR38 ;  /* 0x000000043f267899 */ /* 0x000fe20008011626 */
[----:B------:R-:W-:Y:S01]  /*e3d0*/  IMAD.MOV.U32 R4, RZ, RZ, RZ ;  /* 0x000000ffff047224 */ /* 0x000fe200078e00ff */
[----:B------:R-:W-:Y:S01]  /*e3e0*/  R2UR UR8, R182 ;  /* 0x00000000b60872ca */ /* 0x000fe200000e0000 */
[----:B0-----:R-:W0:Y:S01]  /*e3f0*/  SHFL.BFLY PT, R0, R3, 0x2, 0x1f ;  /* 0x0c401f0003007f89 */ /* 0x001e2200000e0000 */
[----:B------:R-:W-:Y:S01]  /*e400*/  ULOP3.LUT UR38, UR38, 0x3fff, URZ, 0xc0, !UPT ;  /* 0x00003fff26267892 */ /* 0x000fe2000f8ec03f */
[----:B------:R-:W-:-:S03]  /*e410*/  IMAD.MOV.U32 R92, RZ, RZ, -0x800000 ;  /* 0xff800000ff5c7424 */ /* 0x000fc600078e00ff */
[----:B------:R-:W-:-:S04]  /*e420*/  ULOP3.LUT UR4, UR38, 0x3000000, URZ, 0xfc, !UPT ;  /* 0x0300000026047892 */ /* 0x000fc8000f8efc3f */
[----:B------:R-:W-:Y:S02]  /*e430*/  UIMAD UR4, UR37, 0x600, UR4 ;  /* 0x00000600250478a4 */ /* 0x000fe4000f8e0204 */
[----:B------:R-:W-:Y:S02]  /*e440*/  UIADD3 UR37, UR37, 0x1, URZ ;  /* 0x0000000125257890 */ /* 0x000fe4000fffe03f */
[----:B------:R-:W-:Y:S02]  /*e450*/  UIADD3 UR8, UR8, 0x1, URZ ;  /* 0x0000000108087890 */ /* 0x000fe4000fffe03f */
[----:B------:R-:W-:Y:S01]  /*e460*/  UISETP.NE.AND UP0, UPT, UR37, 0x2, UPT ;  /* 0x000000022500788c */ /* 0x000fe2000bf05270 */
[----:B------:R-:W-:Y:S02]  /*e470*/  UMOV UR6, UR4 ;  /* 0x0000000400067c82 */ /* 0x000fe40008000000 */
[----:B------:R-:W-:Y:S01]  /*e480*/  HGMMA.64x128x16.F32 R24, R156, gdesc[UR4].tnspB, R24, gsb0 ;  /* 0x41e000049c187df0 */ /* 0x000fe20008000818 */
[----:B------:R-:W-:Y:S01]  /*e490*/  UIADD3 UR6, UR4, 0x80, URZ ;  /* 0x0000008004067890 */ /* 0x000fe2000fffe03f */
[----:B-1----:R-:W-:Y:S01]  /*e4a0*/  FADD.FTZ R5, R5, R6 ;  /* 0x0000000605057221 */ /* 0x002fe20000010000 */
[----:B------:R-:W-:Y:S01]  /*e4b0*/  UMOV UR7, 0x40000040 ;  /* 0x4000004000077882 */ /* 0x000fe20000000000 */
[----:B------:R-:W-:-:S02]  /*e4c0*/  IMAD.U32 R182, RZ, RZ, UR8 ;  /* 0x00000008ffb67e24 */ /* 0x000fc4000f8e00ff */
[----:B0-----:R-:W-:Y:S01]  /*e4d0*/  FADD.FTZ R2, R0, R3 ;  /* 0x0000000300027221 */ /* 0x001fe20000010000 */
[----:B------:R-:W-:Y:S01]  /*e4e0*/  USEL UR37, UR37, URZ, UP0 ;  /* 0x0000003f25257287 */ /* 0x000fe20008000000 */
[----:B------:R-:W0:Y:S04]  /*e4f0*/  SHFL.BFLY PT, R0, R5, 0x1, 0x1f ;  /* 0x0c201f0005007f89 */ /* 0x000e2800000e0000 */
[----:B------:R-:W1:Y:S01]  /*e500*/  SHFL.BFLY PT, R9, R2, 0x1, 0x1f ;  /* 0x0c201f0002097f89 */ /* 0x000e6200000e0000 */
[----:B0-----:R-:W-:Y:S01]  /*e510*/  FADD.FTZ R12, R5, R0 ;  /* 0x00000000050c7221 */ /* 0x001fe20000010000 */
[----:B------:R-:W-:Y:S02]  /*e520*/  IMAD.U32 R5, RZ, RZ, UR5 ;  /* 0x00000005ff057e24 */ /* 0x000fe4000f8e00ff */
[----:B------:R-:W-:-:S02]  /*e530*/  IMAD.MOV.U32 R0, RZ, RZ, -0x800000 ;  /* 0xff800000ff007424 */ /* 0x000fc400078e00ff */
[----:B-1----:R-:W-:Y:S01]  /*e540*/  FADD.FTZ R13, R2, R9 ;  /* 0x00000009020d7221 */ /* 0x002fe20000010000 */
[----:B------:R-:W-:Y:S01]  /*e550*/  FSETP.NE.FTZ.AND P0, PT, R12, RZ, PT ;  /* 0x000000ff0c00720b */ /* 0x000fe20003f15000 */
[----:B------:R-:W-:Y:S02]  /*e560*/  @!P1 VIADD R5, R5, 0x2a860 ;  /* 0x0002a86005059836 */ /* 0x000fe40000000000 */
[----:B------:R-:W-:Y:S01]  /*e570*/  IMAD.MOV.U32 R9, RZ, RZ, RZ ;  /* 0x000000ffff097224 */ /* 0x000fe200078e00ff */
        /* <DEDUP_REMOVED lines=34> */
[----:B------:R-:W-:-:S04]  /*e7a0*/  USEL UR4, URZ, 0x1, UP0 ;  /* 0x000000013f047887 */ /* 0x000fc80008000000 */
[----:B------:R-:W-:Y:S01]  /*e7b0*/  ULOP3.LUT UR36, UR36, UR4, URZ, 0x3c, !UPT ;  /* 0x0000000424247292 */ /* 0x000fe2000f8e3c3f */
        /* <DEDUP_REMOVED lines=69> */
.L_x_1141:
[----:B------:R-:W0:Y:S01]  /*ec10*/  S2R R5, SR_CgaCtaId ;  /* 0x0000000000057919 */ /* 0x000e220000008800 */
[----:B------:R-:W-:Y:S01]  /*ec20*/  MOV R16, 0x400 ;  /* 0x0000040000107802 */ /* 0x000fe20000000f00 */
[----:B------:R-:W-:Y:S01]  /*ec30*/  BSSY B0, `(.L_x_1212) ;  /* 0x0000312000007945 */ /* 0x000fe20003800000 */
[----:B------:R-:W-:Y:S02]  /*ec40*/  BAR.SYNC.DEFER_BLOCKING 0x5, 0x180 ;  /* 0x0146000000007b1d */ /* 0x000fe40000010000 */
[----:B0-----:R-:W-:-:S05]  /*ec50*/  LEA R16, R5, R16, 0x18 ;  /* 0x0000001005107211 */ /* 0x001fca00078ec0ff */
[----:B------:R-:W0:Y:S02]  /*ec60*/  LDS.128 R4, [R16+0x2a8d0] ;  /* 0x02a8d00010047984 */ /* 0x000e240000000c00 */
[----:B0-----:R-:W-:Y:S02]  /*ec70*/  R2UR UR5, R5 ;  /* 0x00000000050572ca */ /* 0x001fe400000e0000 */
[----:B------:R-:W-:Y:S02]  /*ec80*/  R2UR UR6, R6 ;  /* 0x00000000060672ca */ /* 0x000fe400000e0000 */
[----:B------:R-:W-:Y:S01]  /*ec90*/  R2UR UR7, R7 ;  /* 0x00000000070772ca */ /* 0x000fe200000e0000 */
[----:B------:R-:W-:Y:S06]  /*eca0*/  BAR.ARV 0x4, 0x180 ;  /* 0x0106000000007b1d */ /* 0x000fec0000002000 */
[----:B------:R-:W-:Y:S08]  /*ecb0*/  @P0 BRA `(.L_x_1213) ;  /* 0x0000002000ac0947 */ /* 0x000ff00003800000 */
[----:B------:R-:W0:Y:S01]  /*ecc0*/  S2R R5, SR_SWINHI ;  /* 0x0000000000057919 */ /* 0x000e220000002f00 */
[----:B------:R-:W-:Y:S01]  /*ecd0*/  R2UR UR12, R181 ;  /* 0x00000000b50c72ca */ /* 0x000fe200000e0000 */
[----:B------:R-:W-:Y:S01]  /*ece0*/  ULDC.64 UR10, c[0x0][0xc00] ;  /* 0x00030000000a7ab9 */ /* 0x000fe20000000a00 */
[----:B------:R-:W-:Y:S01]  /*ecf0*/  ULDC.64 UR8, c[0x0][0xc00] ;  /* 0x0003000000087ab9 */ /* 0x000fe20000000a00 */
[----:B------:R-:W-:Y:S01]  /*ed00*/  ULDC.64 UR16, c[0x0][0x208] ;  /* 0x0000820000107ab9 */ /* 0x000fe20000000a00 */
[----:B------:R-:W-:Y:S02]  /*ed10*/  R2UR UR14, R162 ;  /* 0x00000000a20e72ca */ /* 0x000fe400000e0000 */
[----:B------:R-:W-:Y:S02]  /*ed20*/  R2UR UR13, R163 ;  /* 0x00000000a30d72ca */ /* 0x000fe400000e0000 */
[----:B------:R-:W-:-:S05]  /*ed30*/  R2UR UR20, R164 ;  /* 0x00000000a41472ca */ /* 0x000fca00000e0000 */
[----:B------:R-:W-:Y:S01]  /*ed40*/  UIMAD.WIDE UR8, UR12, 0x4, UR8 ;  /* 0x000000040c0878a5 */ /* 0x000fe2000f8e0208 */
[----:B------:R-:W-:Y:S02]  /*ed50*/  MOV R82, R16 ;  /* 0x0000001000527202 */ /* 0x000fe40000000f00 */
[----:B0-----:R-:W-:-:S03]  /*ed60*/  MOV R83, R5 ;  /* 0x0000000500537202 */ /* 0x001fc60000000f00 */
[----:B------:R-:W-:-:S03]  /*ed70*/  IMAD.WIDE R4, R201, 0x2, R82 ;  /* 0x00000002c9047825 */ /* 0x000fc600078e0252 */
[C---:B------:R-:W-:Y:S02]  /*ed80*/  LOP3.LUT R7, R4.reuse, 0x380, RZ, 0xc0, !PT ;  /* 0x0000038004077812 */ /* 0x040fe400078ec0ff */
[C---:B------:R-:W-:Y:S02]  /*ed90*/  IADD3 R8, P5, R4.reuse, 0x40, RZ ;  /* 0x0000004004087810 */ /* 0x040fe40007fbe0ff */
[----:B------:R-:W-:Y:S02]  /*eda0*/  SHF.R.U64 R7, R7, 0x3, RZ ;  /* 0x0000000307077819 */ /* 0x000fe400000012ff */
[C---:B------:R-:W-:Y:S01]  /*edb0*/  IADD3 R17, P6, R4.reuse, 0x20, RZ ;  /* 0x0000002004117810 */ /* 0x040fe20007fde0ff */
[--C-:B------:R-:W-:Y:S01]  /*edc0*/  IMAD.X R27, RZ, RZ, R5.reuse, P5 ;  /* 0x000000ffff1b7224 */ /* 0x100fe200028e0605 */
[C---:B------:R-:W-:Y:S02]  /*edd0*/  IADD3 R23, P4, R4.reuse, 0x60, RZ ;  /* 0x0000006004177810 */ /* 0x040fe40007f9e0ff */
[C---:B------:R-:W-:Y:S01]  /*ede0*/  IADD3 R31, P3, R4.reuse, 0x4000, RZ ;  /* 0x00004000041f7810 */ /* 0x040fe20007f7e0ff */
[--C-:B------:R-:W-:Y:S01]  /*edf0*/  IMAD.X R29, RZ, RZ, R5.reuse, P6 ;  /* 0x000000ffff1d7224 */ /* 0x100fe200030e0605 */
[C---:B------:R-:W-:Y:S01]  /*ee00*/  IADD3 R93, P2, R4.reuse, 0x4020, RZ ;  /* 0x00004020045d7810 */ /* 0x040fe20007f5e0ff */
[--C-:B------:R-:W-:Y:S01]  /*ee10*/  IMAD.X R25, RZ, RZ, R5.reuse, P4 ;  /* 0x000000ffff197224 */ /* 0x100fe200020e0605 */
[C---:B------:R-:W-:Y:S01]  /*ee20*/  IADD3 R97, P1, R4.reuse, 0x4040, RZ ;  /* 0x0000404004617810 */ /* 0x040fe20007f3e0ff */
[--C-:B------:R-:W-:Y:S01]  /*ee30*/  IMAD.X R15, RZ, RZ, R5.reuse, P3 ;  /* 0x000000ffff0f7224 */ /* 0x100fe200018e0605 */
[----:B------:R-:W-:Y:S01]  /*ee40*/  BAR.SYNC.DEFER_BLOCKING 0x1, 0x100 ;  /* 0x0044000000007b1d */ /* 0x000fe20000010000 */
[----:B------:R-:W-:Y:S01]  /*ee50*/  IADD3 R30, P0, R4, 0x4060, RZ ;  /* 0x00004060041e7810 */ /* 0x000fe20007f1e0ff */
[--C-:B------:R-:W-:Y:S01]  /*ee60*/  IMAD.X R13, RZ, RZ, R5.reuse, P2 ;  /* 0x000000ffff0d7224 */ /* 0x100fe200010e0605 */
[----:B------:R-:W-:Y:S01]  /*ee70*/  LOP3.LUT R4, R7, R4, RZ, 0x3c, !PT ;  /* 0x0000000407047212 */ /* 0x000fe200078e3cff */
[--C-:B------:R-:W-:Y:S01]  /*ee80*/  IMAD.X R11, RZ, RZ, R5.reuse, P1 ;  /* 0x000000ffff0b7224 */ /* 0x100fe200008e0605 */
[----:B------:R-:W-:Y:S01]  /*ee90*/  LOP3.LUT R7, R8, 0x380, RZ, 0xc0, !PT ;  /* 0x0000038008077812 */ /* 0x000fe200078ec0ff */
[----:B------:R-:W-:Y:S01]  /*eea0*/  IMAD.X R9, RZ, RZ, R5, P0 ;  /* 0x000000ffff097224 */ /* 0x000fe200000e0605 */
[----:B------:R-:W-:-:S02]  /*eeb0*/  LOP3.LUT R10, R23, 0x380, RZ, 0xc0, !PT ;  /* 0x00000380170a7812 */ /* 0x000fc400078ec0ff */
[----:B------:R-:W-:Y:S02]  /*eec0*/  LOP3.LUT R6, R17, 0x380, RZ, 0xc0, !PT ;  /* 0x0000038011067812 */ /* 0x000fe400078ec0ff */
[----:B------:R-:W-:Y:S02]  /*eed0*/  SHF.R.U64 R7, R7, 0x3, RZ ;  /* 0x0000000307077819 */ /* 0x000fe400000012ff */
[----:B------:R-:W-:Y:S02]  /*eee0*/  SHF.R.U64 R10, R10, 0x3, RZ ;  /* 0x000000030a0a7819 */ /* 0x000fe400000012ff */
[----:B------:R-:W-:Y:S02]  /*eef0*/  LOP3.LUT R12, R31, 0x380, RZ, 0xc0, !PT ;  /* 0x000003801f0c7812 */ /* 0x000fe400078ec0ff */
[----:B------:R-:W-:Y:S02]  /*ef00*/  SHF.R.U64 R6, R6, 0x3, RZ ;  /* 0x0000000306067819 */ /* 0x000fe400000012ff */
[----:B------:R-:W-:-:S02]  /*ef10*/  LOP3.LUT R26, R7, R8, RZ, 0x3c, !PT ;  /* 0x00000008071a7212 */ /* 0x000fc400078e3cff */
[----:B------:R-:W-:Y:S02]  /*ef20*/  LOP3.LUT R8, R93, 0x380, RZ, 0xc0, !PT ;  /* 0x000003805d087812 */ /* 0x000fe400078ec0ff */
[----:B------:R-:W-:Y:S02]  /*ef30*/  LOP3.LUT R24, R10, R23, RZ, 0x3c, !PT ;  /* 0x000000170a187212 */ /* 0x000fe400078e3cff */
[----:B------:R-:W-:Y:S02]  /*ef40*/  SHF.R.U64 R12, R12, 0x3, RZ ;  /* 0x000000030c0c7819 */ /* 0x000fe400000012ff */
[----:B------:R-:W-:Y:S02]  /*ef50*/  LOP3.LUT R28, R6, R17, RZ, 0x3c, !PT ;  /* 0x00000011061c7212 */ /* 0x000fe400078e3cff */
[----:B------:R-:W-:Y:S02]  /*ef60*/  LOP3.LUT R10, R97, 0x380, RZ, 0xc0, !PT ;  /* 0x00000380610a7812 */ /* 0x000fe400078ec0ff */
[----:B------:R-:W-:-:S02]  /*ef70*/  LOP3.LUT R17, R30, 0x380, RZ, 0xc0, !PT ;  /* 0x000003801e117812 */ /* 0x000fc400078ec0ff */
[----:B------:R-:W-:Y:S02]  /*ef80*/  SHF.R.U64 R8, R8, 0x3, RZ ;  /* 0x0000000308087819 */ /* 0x000fe400000012ff */
[----:B------:R-:W-:Y:S02]  /*ef90*/  LOP3.LUT R14, R12, R31, RZ, 0x3c, !PT ;  /* 0x0000001f0c0e7212 */ /* 0x000fe400078e3cff */
[----:B------:R-:W-:Y:S02]  /*efa0*/  SHF.R.U64 R10, R10, 0x3, RZ ;  /* 0x000000030a0a7819 */ /* 0x000fe400000012ff */
[----:B------:R-:W-:Y:S02]  /*efb0*/  SHF.R.U64 R17, R17, 0x3, RZ ;  /* 0x0000000311117819 */ /* 0x000fe400000012ff */
[----:B------:R-:W-:Y:S02]  /*efc0*/  LOP3.LUT R12, R8, R93, RZ, 0x3c, !PT ;  /* 0x0000005d080c7212 */ /* 0x000fe400078e3cff */
[----:B------:R-:W-:-:S02]  /*efd0*/  MOV R23, R4 ;  /* 0x0000000400177202 */ /* 0x000fc40000000f00 */
[----:B------:R-:W-:Y:S02]  /*efe0*/  F2FP.F16.F32.PACK_AB R4, R3, R2 ;  /* 0x000000020304723e */ /* 0x000fe400000000ff */
[----:B------:R-:W-:Y:S02]  /*eff0*/  F2FP.F16.F32.PACK_AB R5, R89, R88 ;  /* 0x000000585905723e */ /* 0x000fe400000000ff */
[----:B------:R-:W-:Y:S02]  /*f000*/  F2FP.F16.F32.PACK_AB R6, R21, R20 ;  /* 0x000000141506723e */ /* 0x000fe400000000ff */
[----:B------:R-:W-:Y:S02]  /*f010*/  F2FP.F16.F32.PACK_AB R7, R91, R90 ;  /* 0x0000005a5b07723e */ /* 0x000fe400000000ff */
[----:B------:R-:W-:Y:S02]  /*f020*/  LOP3.LUT R10, R10, R97, RZ, 0x3c, !PT ;  /* 0x000000610a0a7212 */ /* 0x000fe400078e3cff */
[----:B------:R-:W-:Y:S01]  /*f030*/  LOP3.LUT R8, R17, R30, RZ, 0x3c, !PT ;  /* 0x0000001e11087212 */ /* 0x000fe200078e3cff */
[----:B------:R0:W-:Y:S01]  /*f040*/  STSM.16.M88.4 [R23], R4 ;  /* 0x0000000417007844 */ /* 0x0001e20000000200 */
[----:B------:R-:W-:-:S02]  /*f050*/  MOV R97, R14 ;  /* 0x0000000e00617202 */ /* 0x000fc40000000f00 */
[----:B------:R-:W-:Y:S02]  /*f060*/  MOV R96, R12 ;  /* 0x0000000c00607202 */ /* 0x000fe40000000f00 */
[----:B------:R-:W-:Y:S02]  /*f070*/  MOV R99, R28 ;  /* 0x0000001c00637202 */ /* 0x000fe40000000f00 */
[----:B------:R-:W-:Y:S02]  /*f080*/  MOV R98, R26 ;  /* 0x0000001a00627202 */ /* 0x000fe40000000f00 */
[----:B------:R-:W-:Y:S02]  /*f090*/  MOV R17, R24 ;  /* 0x0000001800117202 */ /* 0x000fe40000000f00 */
[----:B------:R-:W-:Y:S02]  /*f0a0*/  F2FP.F16.F32.PACK_AB R12, R33, R32 ;  /* 0x00000020210c723e */ /* 0x000fe400000000ff */
[----:B------:R-:W-:-:S02]  /*f0b0*/  F2FP.F16.F32.PACK_AB R13, R35, R34 ;  /* 0x00000022230d723e */ /* 0x000fc400000000ff */
[----:B------:R-:W-:Y:S02]  /*f0c0*/  F2FP.F16.F32.PACK_AB R14, R37, R36 ;  /* 0x00000024250e723e */ /* 0x000fe400000000ff */
[----:B------:R-:W-:Y:S02]  /*f0d0*/  F2FP.F16.F32.PACK_AB R15, R39, R38 ;  /* 0x00000026270f723e */ /* 0x000fe400000000ff */
[----:B------:R-:W-:Y:S02]  /*f0e0*/  F2FP.F16.F32.PACK_AB R24, R41, R40 ;  /* 0x000000282918723e */ /* 0x000fe400000000ff */
[----:B------:R-:W-:Y:S01]  /*f0f0*/  F2FP.F16.F32.PACK_AB R25, R43, R42 ;  /* 0x0000002a2b19723e */ /* 0x000fe200000000ff */
[----:B------:R-:W-:Y:S01]  /*f100*/  STSM.16.M88.4 [R99], R12 ;  /* 0x0000000c63007844 */ /* 0x000fe20000000200 */
[----:B------:R-:W-:Y:S02]  /*f110*/  F2FP.F16.F32.PACK_AB R26, R45, R44 ;  /* 0x0000002c2d1a723e */ /* 0x000fe400000000ff */
[----:B------:R-:W-:-:S02]  /*f120*/  F2FP.F16.F32.PACK_AB R27, R47, R46 ;  /* 0x0000002e2f1b723e */ /* 0x000fc400000000ff */
[----:B------:R-:W-:Y:S02]  /*f130*/  F2FP.F16.F32.PACK_AB R28, R49, R48 ;  /* 0x00000030311c723e */ /* 0x000fe400000000ff */
[----:B------:R-:W-:Y:S01]  /*f140*/  F2FP.F16.F32.PACK_AB R29, R51, R50 ;  /* 0x00000032331d723e */ /* 0x000fe200000000ff */
[----:B------:R-:W-:Y:S01]  /*f150*/  STSM.16.M88.4 [R98], R24 ;  /* 0x0000001862007844 */ /* 0x000fe20000000200 */
[----:B------:R-:W-:Y:S02]  /*f160*/  F2FP.F16.F32.PACK_AB R30, R53, R52 ;  /* 0x00000034351e723e */ /* 0x000fe400000000ff */
[----:B------:R-:W-:Y:S02]  /*f170*/  F2FP.F16.F32.PACK_AB R31, R55, R54 ;  /* 0x00000036371f723e */ /* 0x000fe400000000ff */
[----:B------:R-:W-:Y:S02]  /*f180*/  MOV R93, R10 ;  /* 0x0000000a005d7202 */ /* 0x000fe40000000f00 */
[----:B0-----:R-:W-:Y:S01]  /*f190*/  MOV R23, R8 ;  /* 0x0000000800177202 */ /* 0x001fe20000000f00 */
[----:B------:R0:W-:Y:S01]  /*f1a0*/  STSM.16.M88.4 [R17], R28 ;  /* 0x0000001c11007844 */ /* 0x0001e20000000200 */
[----:B------:R-:W-:-:S02]  /*f1b0*/  F2FP.F16.F32.PACK_AB R4, R57, R56 ;  /* 0x000000383904723e */ /* 0x000fc400000000ff */
[----:B------:R-:W-:Y:S02]  /*f1c0*/  F2FP.F16.F32.PACK_AB R5, R59, R58 ;  /* 0x0000003a3b05723e */ /* 0x000fe400000000ff */
[----:B------:R-:W-:Y:S02]  /*f1d0*/  F2FP.F16.F32.PACK_AB R6, R61, R60 ;  /* 0x0000003c3d06723e */ /* 0x000fe400000000ff */
[----:B------:R-:W-:Y:S02]  /*f1e0*/  F2FP.F16.F32.PACK_AB R7, R63, R62 ;  /* 0x0000003e3f07723e */ /* 0x000fe400000000ff */
[----:B------:R-:W-:Y:S02]  /*f1f0*/  F2FP.F16.F32.PACK_AB R8, R65, R64 ;  /* 0x000000404108723e */ /* 0x000fe400000000ff */
[----:B------:R-:W-:Y:S01]  /*f200*/  F2FP.F16.F32.PACK_AB R9, R67, R66 ;  /* 0x000000424309723e */ /* 0x000fe200000000ff */
[----:B------:R-:W-:Y:S01]  /*f210*/  STSM.16.M88.4 [R97], R4 ;  /* 0x0000000461007844 */ /* 0x000fe20000000200 */
[----:B------:R-:W-:-:S02]  /*f220*/  F2FP.F16.F32.PACK_AB R10, R69, R68 ;  /* 0x00000044450a723e */ /* 0x000fc400000000ff */
[----:B------:R-:W-:Y:S01]  /*f230*/  F2FP.F16.F32.PACK_AB R11, R71, R70 ;  /* 0x00000046470b723e */ /* 0x000fe200000000ff */
[----:B0-----:R-:W-:Y:S01]  /*f240*/  IMAD.U32 R28, RZ, RZ, UR8 ;  /* 0x00000008ff1c7e24 */ /* 0x001fe2000f8e00ff */
[----:B------:R-:W-:Y:S01]  /*f250*/  F2FP.F16.F32.PACK_AB R12, R73, R72 ;  /* 0x00000048490c723e */ /* 0x000fe200000000ff */
[----:B------:R-:W-:Y:S01]  /*f260*/  IMAD.U32 R29, RZ, RZ, UR9 ;  /* 0x00000009ff1d7e24 */ /* 0x000fe2000f8e00ff */
[----:B------:R-:W-:Y:S01]  /*f270*/  F2FP.F16.F32.PACK_AB R13, R75, R74 ;  /* 0x0000004a4b0d723e */ /* 0x000fe200000000ff */
[----:B------:R-:W-:Y:S01]  /*f280*/  STSM.16.M88.4 [R96], R8 ;  /* 0x0000000860007844 */ /* 0x000fe20000000200 */
[----:B------:R-:W-:Y:S01]  /*f290*/  F2FP.F16.F32.PACK_AB R14, R77, R76 ;  /* 0x0000004c4d0e723e */ /* 0x000fe200000000ff */
[----:B------:R-:W0:Y:S01]  /*f2a0*/  LDC.64 R30, c[0x0][0xc08] ;  /* 0x00030200ff1e7b82 */ /* 0x000e220000000a00 */
[----:B------:R-:W-:Y:S02]  /*f2b0*/  F2FP.F16.F32.PACK_AB R15, R79, R78 ;  /* 0x0000004e4f0f723e */ /* 0x000fe400000000ff */
[----:B------:R-:W-:-:S02]  /*f2c0*/  F2FP.F16.F32.PACK_AB R24, R81, R80 ;  /* 0x000000505118723e */ /* 0x000fc400000000ff */
[----:B------:R-:W-:Y:S01]  /*f2d0*/  F2FP.F16.F32.PACK_AB R25, R95, R94 ;  /* 0x0000005e5f19723e */ /* 0x000fe200000000ff */
[----:B------:R-:W-:Y:S01]  /*f2e0*/  STSM.16.M88.4 [R93], R12 ;  /* 0x0000000c5d007844 */ /* 0x000fe20000000200 */
[----:B------:R-:W-:Y:S02]  /*f2f0*/  F2FP.F16.F32.PACK_AB R26, R85, R84 ;  /* 0x00000054551a723e */ /* 0x000fe400000000ff */
[----:B------:R-:W-:Y:S02]  /*f300*/  F2FP.F16.F32.PACK_AB R27, R87, R86 ;  /* 0x00000056571b723e */ /* 0x000fe400000000ff */
[----:B------:R-:W-:-:S03]  /*f310*/  ISETP.NE.U32.AND P0, PT, RZ, UR10, PT ;  /* 0x0000000aff007c0c */ /* 0x000fc6000bf05070 */
[----:B------:R1:W-:Y:S01]  /*f320*/  STSM.16.M88.4 [R23], R24 ;  /* 0x0000001817007844 */ /* 0x0003e20000000200 */
[----:B------:R-:W-:Y:S01]  /*f330*/  BAR.SYNC.DEFER_BLOCKING 0x1, 0x100 ;  /* 0x0044000000007b1d */ /* 0x000fe20000010000 */
[----:B------:R-:W-:-:S07]  /*f340*/  ISETP.NE.AND.EX P0, PT, RZ, UR11, PT, P0 ;  /* 0x0000000bff007c0c */ /* 0x000fce000bf05300 */
[----:B-1----:R-:W1:Y:S06]  /*f350*/  LDC R23, c[0x0][0xbe8] ;  /* 0x0002fa00ff177b82 */ /* 0x002e6c0000000800 */
[----:B------:R-:W2:Y:S01]  /*f360*/  @P0 LDG.E R17, desc[UR16][R28.64] ;  /* 0x000000101c110981 */ /* 0x000ea2000c1e1900 */
[----:B0-----:R-:W-:Y:S02]  /*f370*/  ISETP.NE.U32.AND P1, PT, R30, RZ, PT ;  /* 0x000000ff1e00720c */ /* 0x001fe40003f25070 */
[----:B------:R-:W-:-:S11]  /*f380*/  R2UR UR4, R31 ;  /* 0x000000001f0472ca */ /* 0x000fd600000e0000 */
[----:B------:R-:W-:Y:S02]  /*f390*/  VOTEU.ANY UP0, P1 ;  /* 0x00000000003f7886 */ /* 0x000fe40000800100 */
[----:B------:R-:W-:Y:S01]  /*f3a0*/  UISETP.NE.AND.EX UP0, UPT, UR4, URZ, UPT, UP0 ;  /* 0x0000003f0400728c */ /* 0x000fe2000bf05300 */
[----:B-1----:R-:W-:Y:S02]  /*f3b0*/  ISETP.NE.AND P1, PT, R23, 0x1, PT ;  /* 0x000000011700780c */ /* 0x002fe40003f25270 */
[----:B------:R-:W-:Y:S02]  /*f3c0*/  ULDC UR4, c[0x0][0xa88] ;  /* 0x0002a20000047ab9 */ /* 0x000fe40000000800 */
[----:B------:R-:W-:Y:S01]  /*f3d0*/  IMAD.U32 R8, RZ, RZ, UR4 ;  /* 0x00000004ff087e24 */ /* 0x000fe2000f8e00ff */
[----:B------:R-:W-:Y:S01]  /*f3e0*/  PLOP3.LUT P4, PT, PT, PT, UP0, 0x80, 0x0 ;  /* 0x000000000000781c */ /* 0x000fe20003f8f008 */
[----:B------:R-:W-:-:S04]  /*f3f0*/  ULDC UR4, c[0x0][0xad4] ;  /* 0x0002b50000047ab9 */ /* 0x000fc80000000800 */
[----:B------:R-:W-:Y:S02]  /*f400*/  @UP0 ULDC.64 UR8, c[0x0][0xc08] ;  /* 0x0003020000080ab9 */ /* 0x000fe40000000a00 */
[----:B------:R-:W-:Y:S01]  /*f410*/  @UP0 UIMAD.WIDE UR8, UR12, 0x4, UR8 ;  /* 0x000000040c0808a5 */ /* 0x000fe2000f8e0208 */
[----:B------:R-:W0:Y:S01]  /*f420*/  @P1 LDC R6, c[0x0][0xbec] ;  /* 0x0002fb00ff061b82 */ /* 0x000e220000000800 */
[----:B------:R-:W-:-:S04]  /*f430*/  UISETP.NE.AND UP0, UPT, UR14, URZ, UPT ;  /* 0x0000003f0e00728c */ /* 0x000fc8000bf05270 */
[----:B------:R-:W-:Y:S01]  /*f440*/  USEL UR4, UR14, UR4, UP0 ;  /* 0x000000040e047287 */ /* 0x000fe20008000000 */
[----:B------:R-:W-:Y:S02]  /*f450*/  IMAD.U32 R4, RZ, RZ, UR8 ;  /* 0x00000008ff047e24 */ /* 0x000fe4000f8e00ff */
[----:B------:R-:W1:Y:S01]  /*f460*/  @P1 LDC R9, c[0x0][0xbf0] ;  /* 0x0002fc00ff091b82 */ /* 0x000e620000000800 */
[----:B------:R-:W-:Y:S01]  /*f470*/  UISETP.GT.AND UP1, UPT, UR4, 0x1, UPT ;  /* 0x000000010400788c */ /* 0x000fe2000bf24270 */
[----:B------:R-:W-:Y:S01]  /*f480*/  IMAD.U32 R5, RZ, RZ, UR9 ;  /* 0x00000009ff057e24 */ /* 0x000fe2000f8e00ff */
[----:B------:R-:W-:Y:S02]  /*f490*/  UMOV UR19, 0x9b8 ;  /* 0x000009b800137882 */ /* 0x000fe40000000000 */
[----:B------:R-:W-:Y:S02]  /*f4a0*/  USEL UR19, UR19, 0x978, UP1 ;  /* 0x0000097813137887 */ /* 0x000fe40008800000 */
[----:B------:R-:W-:Y:S01]  /*f4b0*/  UISETP.NE.U32.AND UP0, UPT, UR10, URZ, UPT ;  /* 0x0000003f0a00728c */ /* 0x000fe2000bf05070 */
[----:B------:R-:W-:Y:S01]  /*f4c0*/  VIADD R11, R19, UR60 ;  /* 0x0000003c130b7c36 */ /* 0x000fe20008000000 */
[----:B------:R-:W-:Y:S01]  /*f4d0*/  USHF.R.S32.HI UR10, URZ, 0x1f, UR12 ;  /* 0x0000001f3f0a7899 */ /* 0x000fe2000801140c */
[----:B------:R0:W5:Y:S01]  /*f4e0*/  @P4 LDG.E R8, desc[UR16][R4.64] ;  /* 0x0000001004084981 */ /* 0x000162000c1e1900 */
[----:B------:R-:W-:Y:S01]  /*f4f0*/  UISETP.NE.AND.EX UP0, UPT, UR11, URZ, UPT, UP0 ;  /* 0x0000003f0b00728c */ /* 0x000fe2000bf05300 */
[----:B------:R-:W-:Y:S01]  /*f500*/  IMAD.MOV.U32 R7, RZ, RZ, R11 ;  /* 0x000000ffff077224 */ /* 0x000fe200078e000b */
[----:B------:R-:W-:Y:S01]  /*f510*/  UMOV UR4, URZ ;  /* 0x0000003f00047c82 */ /* 0x000fe20008000000 */
[----:B------:R-:W-:-:S02]  /*f520*/  USEL UR9, UR13, URZ, UP1 ;  /* 0x0000003f0d097287 */ /* 0x000fc40008800000 */
[----:B------:R-:W-:Y:S02]  /*f530*/  USEL UR8, UR12, URZ, !UP0 ;  /* 0x0000003f0c087287 */ /* 0x000fe4000c000000 */
[----:B------:R-:W-:Y:S01]  /*f540*/  USEL UR18, UR10, URZ, !UP0 ;  /* 0x0000003f0a127287 */ /* 0x000fe2000c000000 */
[----:B------:R-:W-:Y:S02]  /*f550*/  ULDC.64 UR12, c[0x0][UR19+0x220] ;  /* 0x00008800130c7abb */ /* 0x000fe40008000a00 */
[----:B------:R-:W-:Y:S01]  /*f560*/  ULDC.64 UR10, c[0x0][UR19+0x218] ;  /* 0x00008600130a7abb */ /* 0x000fe20008000a00 */
[----:B0-----:R-:W-:Y:S01]  /*f570*/  @P1 IMAD.HI.U32 R4, R11, R6, RZ ;  /* 0x000000060b041227 */ /* 0x001fe200078e00ff */
[----:B------:R-:W-:Y:S01]  /*f580*/  ULDC.64 UR14, c[0x0][UR19+0x228] ;  /* 0x00008a00130e7abb */ /* 0x000fe20008000a00 */
[----:B------:R-:W-:Y:S02]  /*f590*/  UIMAD.WIDE.U32 UR16, UR10, UR20, URZ ;  /* 0x000000140a1072a5 */ /* 0x000fe4000f8e003f */
[----:B------:R-:W-:Y:S01]  /*f5a0*/  UIMAD UR13, UR13, UR8, URZ ;  /* 0x000000080d0d72a4 */ /* 0x000fe2000f8e023f */
[----:B-1----:R-:W-:Y:S01]  /*f5b0*/  @P1 SHF.R.U32.HI R7, RZ, R9, R4 ;  /* 0x00000009ff071219 */ /* 0x002fe20000011604 */
[----:B------:R-:W-:-:S02]  /*f5c0*/  UIMAD UR20, UR11, UR20, URZ ;  /* 0x000000140b1472a4 */ /* 0x000fc4000f8e023f */
[----:B------:R-:W-:Y:S02]  /*f5d0*/  UIMAD.WIDE.U32 UR10, UR12, UR8, URZ ;  /* 0x000000080c0a72a5 */ /* 0x000fe4000f8e003f */
[----:B------:R-:W-:Y:S01]  /*f5e0*/  UIMAD.WIDE.U32 UR22, UR14, UR9, URZ ;  /* 0x000000090e1672a5 */ /* 0x000fe2000f8e003f */
[----:B------:R-:W-:Y:S01]  /*f5f0*/  IMAD.MOV R6, RZ, RZ, -R7 ;  /* 0x000000ffff067224 */ /* 0x000fe200078e0a07 */
[----:B------:R-:W-:Y:S02]  /*f600*/  UIMAD UR9, UR15, UR9, URZ ;  /* 0x000000090f0972a4 */ /* 0x000fe4000f8e023f */
[----:B------:R-:W-:Y:S01]  /*f610*/  UIMAD UR13, UR12, UR18, UR13 ;  /* 0x000000120c0d72a4 */ /* 0x000fe2000f8e020d */
[----:B------:R-:W-:Y:S01]  /*f620*/  IMAD R9, R23, R6, R11 ;  /* 0x0000000617097224 */ /* 0x000fe200078e020b */
[----:B------:R-:W-:Y:S01]  /*f630*/  UIADD3 UR20, UR17, UR20, URZ ;  /* 0x0000001411147290 */ /* 0x000fe2000fffe03f */
[----:B------:R-:W-:Y:S02]  /*f640*/  IMAD.U32 R4, RZ, RZ, UR22 ;  /* 0x00000016ff047e24 */ /* 0x000fe4000f8e00ff */
[----:B------:R-:W-:Y:S01]  /*f650*/  IMAD.U32 R5, RZ, RZ, UR23 ;  /* 0x00000017ff057e24 */ /* 0x000fe2000f8e00ff */
[----:B------:R-:W-:-:S02]  /*f660*/  SHF.R.S32.HI R5, RZ, 0x1f, R7 ;  /* 0x0000001fff057819 */ /* 0x000fc40000011407 */
[----:B------:R-:W-:Y:S02]  /*f670*/  SHF.R.S32.HI R6, RZ, 0x1f, R9 ;  /* 0x0000001fff067819 */ /* 0x000fe40000011409 */
[----:B--2---:R-:W-:-:S13]  /*f680*/  @P0 R2UR UR4, R17 ;  /* 0x00000000110402ca */ /* 0x004fda00000e0000 */
[----:B------:R-:W-:Y:S02]  /*f690*/  UIADD3 UR16, UP0, UP2, UR10, UR16, UR4 ;  /* 0x000000100a107290 */ /* 0x000fe4000fa1e004 */
[----:B------:R-:W-:Y:S02]  /*f6a0*/  UIADD3 UR10, UR23, UR9, URZ ;  /* 0x00000009170a7290 */ /* 0x000fe4000fffe03f */
[----:B------:R-:W-:Y:S02]  /*f6b0*/  UIADD3 UR9, UR11, UR13, URZ ;  /* 0x0000000d0b097290 */ /* 0x000fe4000fffe03f */
[----:B------:R-:W-:Y:S01]  /*f6c0*/  USHF.R.S32.HI UR14, URZ, 0x1f, UR4 ;  /* 0x0000001f3f0e7899 */ /* 0x000fe20008011404 */
[----:B------:R-:W-:Y:S01]  /*f6d0*/  IADD3 R4, P2, P3, R7, UR16, R4 ;  /* 0x0000001007047c10 */ /* 0x000fe2000fb5e004 */
[----:B------:R-:W-:Y:S01]  /*f6e0*/  IMAD.U32 R10, RZ, RZ, UR10 ;  /* 0x0000000aff0a7e24 */ /* 0x000fe2000f8e00ff */
[----:B------:R-:W-:Y:S01]  /*f6f0*/  ULDC.64 UR10, c[0x0][UR19+0x210] ;  /* 0x00008400130a7abb */ /* 0x000fe20008000a00 */
[----:B------:R-:W-:Y:S01]  /*f700*/  UIADD3.X UR9, UR9, UR20, UR14, UP0, UP2 ;  /* 0x0000001409097290 */ /* 0x000fe200087e440e */
[----:B------:R-:W-:Y:S01]  /*f710*/  IMAD R7, R9, UR11, RZ ;  /* 0x0000000b09077c24 */ /* 0x000fe2000f8e02ff */
[----:B------:R-:W-:Y:S01]  /*f720*/  ULDC.64 UR12, c[0x0][0xba8] ;  /* 0x0002ea00000c7ab9 */ /* 0x000fe20000000a00 */
[----:B------:R-:W-:Y:S01]  /*f730*/  @!UP1 ULDC UR12, c[0x0][0xb50] ;  /* 0x0002d400000c9ab9 */ /* 0x000fe20000000800 */
[----:B------:R-:W-:Y:S01]  /*f740*/  @!UP1 ULDC UR13, c[0x0][0xb54] ;  /* 0x0002d500000d9ab9 */ /* 0x000fe20000000800 */
[----:B------:R-:W-:Y:S01]  /*f750*/  IMAD R7, R6, UR10, R7 ;  /* 0x0000000a06077c24 */ /* 0x000fe2000f8e0207 */
[----:B------:R-:W-:-:S03]  /*f760*/  IADD3.X R5, R5, UR9, R10, P2, P3 ;  /* 0x0000000905057c10 */ /* 0x000fc600097e640a */
[----:B------:R-:W-:-:S04]  /*f770*/  IMAD.WIDE.U32 R4, R9, UR10, R4 ;  /* 0x0000000a09047c25 */ /* 0x000fc8000f8e0004 */
[----:B------:R-:W-:Y:S01]  /*f780*/  IMAD.IADD R5, R5, 0x1, R7 ;  /* 0x0000000105057824 */ /* 0x000fe200078e0207 */
[----:B------:R-:W-:-:S04]  /*f790*/  LEA R9, P2, R4, UR12, 0x2 ;  /* 0x0000000c04097c11 */ /* 0x000fc8000f8410ff */
[----:B------:R-:W-:Y:S01]  /*f7a0*/  LEA.HI.X R10, R4, UR13, R5, 0x2, P2 ;  /* 0x0000000d040a7c11 */ /* 0x000fe200090f1405 */
[----:B------:R-:W-:Y:S08]  /*f7b0*/  @P4 BRA `(.L_x_1214) ;  /* 0x0000000000144947 */ /* 0x000ff00003800000 */
[----:B------:R-:W-:Y:S05]  /*f7c0*/  @!P0 BRA `(.L_x_1214) ;  /* 0x0000000000108947 */ /* 0x000fea0003800000 */
[----:B------:R-:W-:Y:S02]  /*f7d0*/  ULDC.64 UR10, c[0x0][0x208] ;  /* 0x00008200000a7ab9 */ /* 0x000fe40000000a00 */
[----:B------:R-:W2:Y:S04]  /*f7e0*/  LDG.E R5, desc[UR10][R28.64] ;  /* 0x0000000a1c057981 */ /* 0x000ea8000c1e1900 */
[----:B-----5:R-:W2:Y:S02]  /*f7f0*/  LDG.E R8, desc[UR10][R28.64+0x4] ;  /* 0x0000040a1c087981 */ /* 0x020ea4000c1e1900 */
[----:B--2---:R-:W-:-:S07]  /*f800*/  IMAD.IADD R8, R8, 0x1, -R5 ;  /* 0x0000000108087824 */ /* 0x004fce00078e0a05 */
.L_x_1214:
[----:B------:R-:W-:Y:S01]  /*f810*/  SHFL.IDX PT, R4, R9, RZ, 0x1c1f ;  /* 0x001c1fff09047589 */ /* 0x000fe200000e0000 */
[----:B------:R-:W-:Y:S01]  /*f820*/  VIADD R12, R200, UR60 ;  /* 0x0000003cc80c7c36 */ /* 0x000fe20008000000 */
[----:B------:R-:W-:Y:S01]  /*f830*/  LOP3.LUT P0, RZ, R183, 0x3, RZ, 0xc0, !PT ;  /* 0x00000003b7ff7812 */ /* 0x000fe2000780c0ff */
[----:B-----5:R-:W-:Y:S01]  /*f840*/  IMAD R17, R8, R23, RZ ;  /* 0x0000001708117224 */ /* 0x020fe200078e02ff */
[----:B------:R-:W0:Y:S01]  /*f850*/  SHFL.IDX PT, R5, R10, RZ, 0x1c1f ;  /* 0x001c1fff0a057589 */ /* 0x000e2200000e0000 */
[C---:B------:R-:W-:Y:S01]  /*f860*/  VIADD R24, R12.reuse, 0x8 ;  /* 0x000000080c187836 */ /* 0x040fe20000000000 */
[----:B------:R-:W-:Y:S02]  /*f870*/  ULDC.64 UR10, c[0x0][0x208] ;  /* 0x00008200000a7ab9 */ /* 0x000fe40000000a00 */
[----:B------:R-:W-:Y:S01]  /*f880*/  SHFL.IDX PT, R6, R9, 0x1, 0x1c1f ;  /* 0x003c1f0009067f89 */ /* 0x000fe200000e0000 */
[-C--:B------:R-:W-:Y:S02]  /*f890*/  ISETP.GE.OR P2, PT, R12, R17.reuse, P0 ;  /* 0x000000110c00720c */ /* 0x080fe40000746670 */
[----:B------:R-:W-:Y:S01]  /*f8a0*/  ISETP.GE.OR P0, PT, R24, R17, P0 ;  /* 0x000000111800720c */ /* 0x000fe20000706670 */
[----:B------:R-:W1:Y:S10]  /*f8b0*/  SHFL.IDX PT, R7, R10, 0x1, 0x1c1f ;  /* 0x003c1f000a077f89 */ /* 0x000e7400000e0000 */
[----:B0-----:R0:W-:Y:S04]  /*f8c0*/  @!P2 ST.E desc[UR10][R4.64], R92 ;  /* 0x0000005c0400a985 */ /* 0x0011e8000c10190a */
[----:B-1----:R0:W-:Y:S01]  /*f8d0*/  @!P0 ST.E desc[UR10][R6.64], R0 ;  /* 0x0000000006008985 */ /* 0x0021e2000c10190a */
[----:B------:R-:W-:-:S13]  /*f8e0*/  PLOP3.LUT P0, PT, PT, PT, UP1, 0x80, 0x0 ;  /* 0x000000000000781c */ /* 0x000fda0003f0f018 */
[----:B0-----:R-:W-:Y:S05]  /*f8f0*/  @P0 BRA `(.L_x_1215) ;  /* 0x0000000800a40947 */ /* 0x001fea0003800000 */
[----:B------:R-:W-:Y:S01]  /*f900*/  IMAD R3, R180, 0x40, R22 ;  /* 0x00000040b4037824 */ /* 0x000fe200078e0216 */
[----:B------:R-:W-:Y:S01]  /*f910*/  ULDC.64 UR12, c[0x0][0xaa0] ;  /* 0x0002a800000c7ab9 */ /* 0x000fe20000000a00 */
[----:B------:R-:W-:Y:S01]  /*f920*/  R2UR UR15, R164 ;  /* 0x00000000a40f72ca */ /* 0x000fe200000e0000 */
[----:B------:R-:W0:Y:S01]  /*f930*/  @P1 LDC R45, c[0x0][0xbf0] ;  /* 0x0002fc00ff2d1b82 */ /* 0x000e220000000800 */
[----:B------:R-:W-:Y:S01]  /*f940*/  IMAD.WIDE R82, R3, 0x2, R82 ;  /* 0x0000000203527825 */ /* 0x000fe200078e0252 */
[----:B------:R-:W-:Y:S02]  /*f950*/  ULDC.64 UR10, c[0x0][0x208] ;  /* 0x00008200000a7ab9 */ /* 0x000fe40000000a00 */
[C---:B------:R-:W-:Y:S02]  /*f960*/  IADD3 R9, P6, R82.reuse, 0x1000, RZ ;  /* 0x0000100052097810 */ /* 0x040fe40007fde0ff */
[----:B------:R-:W-:Y:S02]  /*f970*/  IADD3 R13, P5, R82, 0x2000, RZ ;  /* 0x00002000520d7810 */ /* 0x000fe40007fbe0ff */
[----:B------:R-:W-:-:S02]  /*f980*/  LOP3.LUT R8, R9, 0x380, RZ, 0xc0, !PT ;  /* 0x0000038009087812 */ /* 0x000fc400078ec0ff */
[----:B------:R-:W-:Y:S02]  /*f990*/  IADD3 R25, P4, R82, 0x3000, RZ ;  /* 0x0000300052197810 */ /* 0x000fe40007f9e0ff */
[----:B------:R-:W-:Y:S02]  /*f9a0*/  SHF.R.U64 R8, R8, 0x3, RZ ;  /* 0x0000000308087819 */ /* 0x000fe400000012ff */
[----:B------:R-:W-:Y:S02]  /*f9b0*/  IADD3 R29, P3, R82, 0x4000, RZ ;  /* 0x00004000521d7810 */ /* 0x000fe40007f7e0ff */
[----:B------:R-:W-:Y:S01]  /*f9c0*/  LOP3.LUT R8, R8, R9, RZ, 0x3c, !PT ;  /* 0x0000000908087212 */ /* 0x000fe200078e3cff */
[----:B------:R-:W-:Y:S01]  /*f9d0*/  IMAD.X R9, RZ, RZ, R83, P6 ;  /* 0x000000ffff097224 */ /* 0x000fe200030e0653 */
[C---:B------:R-:W-:Y:S02]  /*f9e0*/  IADD3 R3, P6, R82.reuse, 0x7000, RZ ;  /* 0x0000700052037810 */ /* 0x040fe40007fde0ff */
[----:B------:R-:W-:-:S02]  /*f9f0*/  IADD3 R33, P2, R82, 0x5000, RZ ;  /* 0x0000500052217810 */ /* 0x000fc40007f5e0ff */
[----:B------:R-:W-:Y:S01]  /*fa00*/  IADD3 R37, P0, R82, 0x6000, RZ ;  /* 0x0000600052257810 */ /* 0x000fe20007f1e0ff */
[----:B------:R-:W-:Y:S01]  /*fa10*/  IMAD.X R41, RZ, RZ, R83, P6 ;  /* 0x000000ffff297224 */ /* 0x000fe200030e0653 */
[----:B------:R-:W-:Y:S01]  /*fa20*/  LOP3.LUT R0, R3, 0x380, RZ, 0xc0, !PT ;  /* 0x0000038003007812 */ /* 0x000fe200078ec0ff */
[----:B------:R-:W-:Y:S01]  /*fa30*/  UIMAD UR9, UR14, UR12, URZ ;  /* 0x0000000c0e0972a4 */ /* 0x000fe2000f8e023f */
[----:B------:R-:W-:Y:S01]  /*fa40*/  LOP3.LUT R12, R13, 0x380, RZ, 0xc0, !PT ;  /* 0x000003800d0c7812 */ /* 0x000fe200078ec0ff */
[----:B------:R-:W5:Y:S01]  /*fa50*/  LD.E.128 R8, desc[UR10][R8.64] ;  /* 0x0000000a08087980 */ /* 0x000f62000c101d00 */
[----:B------:R-:W-:Y:S02]  /*fa60*/  LOP3.LUT R24, R25, 0x380, RZ, 0xc0, !PT ;  /* 0x0000038019187812 */ /* 0x000fe400078ec0ff */
[----:B------:R-:W-:Y:S02]  /*fa70*/  LOP3.LUT R28, R29, 0x380, RZ, 0xc0, !PT ;  /* 0x000003801d1c7812 */ /* 0x000fe400078ec0ff */
[----:B------:R-:W-:-:S02]  /*fa80*/  LOP3.LUT R32, R33, 0x380, RZ, 0xc0, !PT ;  /* 0x0000038021207812 */ /* 0x000fc400078ec0ff */
[----:B------:R-:W-:Y:S02]  /*fa90*/  LOP3.LUT R36, R37, 0x380, RZ, 0xc0, !PT ;  /* 0x0000038025247812 */ /* 0x000fe400078ec0ff */
[----:B------:R-:W-:Y:S02]  /*faa0*/  SHF.R.U64 R0, R0, 0x3, RZ ;  /* 0x0000000300007819 */ /* 0x000fe400000012ff */
[----:B------:R-:W-:Y:S02]  /*fab0*/  LOP3.LUT R5, R82, 0x380, RZ, 0xc0, !PT ;  /* 0x0000038052057812 */ /* 0x000fe400078ec0ff */
[----:B------:R-:W-:Y:S02]  /*fac0*/  SHF.R.U64 R12, R12, 0x3, RZ ;  /* 0x000000030c0c7819 */ /* 0x000fe400000012ff */
[----:B------:R-:W-:Y:S02]  /*fad0*/  SHF.R.U64 R24, R24, 0x3, RZ ;  /* 0x0000000318187819 */ /* 0x000fe400000012ff */
[----:B------:R-:W-:-:S02]  /*fae0*/  SHF.R.U64 R28, R28, 0x3, RZ ;  /* 0x000000031c1c7819 */ /* 0x000fc400000012ff */
[----:B------:R-:W-:Y:S02]  /*faf0*/  SHF.R.U64 R32, R32, 0x3, RZ ;  /* 0x0000000320207819 */ /* 0x000fe400000012ff */
[----:B------:R-:W-:Y:S02]  /*fb00*/  SHF.R.U64 R36, R36, 0x3, RZ ;  /* 0x0000000324247819 */ /* 0x000fe400000012ff */
[----:B------:R-:W-:Y:S02]  /*fb10*/  LOP3.LUT R40, R0, R3, RZ, 0x3c, !PT ;  /* 0x0000000300287212 */ /* 0x000fe400078e3cff */
[----:B------:R-:W-:Y:S01]  /*fb20*/  SHF.R.U64 R5, R5, 0x3, RZ ;  /* 0x0000000305057819 */ /* 0x000fe200000012ff */
[----:B------:R-:W1:Y:S01]  /*fb30*/  @P1 LDC R3, c[0x0][0xbec] ;  /* 0x0002fb00ff031b82 */ /* 0x000e620000000800 */
        /* <DEDUP_REMOVED lines=10> */
[----:B------:R-:W-:Y:S01]  /*fbe0*/  LOP3.LUT R82, R5, R82, RZ, 0x3c, !PT ;  /* 0x0000005205527212 */ /* 0x000fe200078e3cff */
[----:B------:R-:W5:Y:S01]  /*fbf0*/  LD.E.128 R12, desc[UR10][R12.64] ;  /* 0x0000000a0c0c7980 */ /* 0x000f62000c101d00 */
[----:B------:R-:W-:-:S03]  /*fc00*/  UIMAD UR9, UR4, UR13, UR9 ;  /* 0x0000000d040972a4 */ /* 0x000fc6000f8e0209 */
[----:B------:R2:W5:Y:S04]  /*fc10*/  LD.E.128 R4, desc[UR10][R82.64] ;  /* 0x0000000a52047980 */ /* 0x000568000c101d00 */
[----:B------:R-:W5:Y:S04]  /*fc20*/  LD.E.128 R24, desc[UR10][R24.64] ;  /* 0x0000000a18187980 */ /* 0x000f68000c101d00 */
[----:B------:R-:W5:Y:S04]  /*fc30*/  LD.E.128 R28, desc[UR10][R28.64] ;  /* 0x0000000a1c1c7980 */ /* 0x000f68000c101d00 */
[----:B------:R-:W5:Y:S04]  /*fc40*/  LD.E.128 R32, desc[UR10][R32.64] ;  /* 0x0000000a20207980 */ /* 0x000f68000c101d00 */
[----:B------:R-:W5:Y:S04]  /*fc50*/  LD.E.128 R36, desc[UR10][R36.64] ;  /* 0x0000000a24247980 */ /* 0x000f68000c101d00 */
[----:B------:R-:W5:Y:S01]  /*fc60*/  LD.E.128 R40, desc[UR10][R40.64] ;  /* 0x0000000a28287980 */ /* 0x000f62000c101d00 */
[----:B------:R-:W-:Y:S01]  /*fc70*/  UIMAD.WIDE.U32 UR10, UR4, UR12, URZ ;  /* 0x0000000c040a72a5 */ /* 0x000fe2000f8e003f */
[----:B------:R-:W-:-:S02]  /*fc80*/  IMAD R0, R161, 0x20, R180 ;  /* 0x00000020a1007824 */ /* 0x000fc400078e02b4 */
[----:B------:R-:W-:Y:S01]  /*fc90*/  ULDC.64 UR12, c[0x0][0xae8] ;  /* 0x0002ba00000c7ab9 */ /* 0x000fe20000000a00 */
[----:B------:R-:W-:Y:S01]  /*fca0*/  UIADD3 UR11, UR11, UR9, URZ ;  /* 0x000000090b0b7290 */ /* 0x000fe2000fffe03f */
[----:B------:R-:W-:Y:S01]  /*fcb0*/  VIADD R44, R0, UR60 ;  /* 0x0000003c002c7c36 */ /* 0x000fe20008000000 */
[----:B------:R-:W-:Y:S01]  /*fcc0*/  @!PT LDS RZ, [RZ] ;  /* 0x00000000fffff984 */ /* 0x000fe20000000800 */
[----:B------:R-:W-:Y:S01]  /*fcd0*/  @!PT LDS RZ, [RZ] ;  /* 0x00000000fffff984 */ /* 0x000fe20000000800 */
[----:B------:R-:W-:Y:S01]  /*fce0*/  @!PT LDS RZ, [RZ] ;  /* 0x00000000fffff984 */ /* 0x000fe20000000800 */
[----:B------:R-:W-:Y:S01]  /*fcf0*/  @!PT LDS RZ, [RZ] ;  /* 0x00000000fffff984 */ /* 0x000fe20000000800 */
[----:B------:R3:W-:Y:S06]  /*fd00*/  MEMBAR.ALL.CTA ;  /* 0x0000000000007992 */ /* 0x0007ec0000008000 */
[----:B---3--:R-:W3:Y:S01]  /*fd10*/  FENCE.VIEW.ASYNC.S ;  /* 0x00000000000073c6 */ /* 0x008ee20000000000 */
[----:B------:R-:W-:-:S02]  /*fd20*/  UIMAD.WIDE.U32 UR10, UR15, UR12, UR10 ;  /* 0x0000000c0f0a72a5 */ /* 0x000fc4000f8e000a */
[----:B------:R-:W-:Y:S02]  /*fd30*/  USHF.R.S32.HI UR4, URZ, 0x1f, UR8 ;  /* 0x0000001f3f047899 */ /* 0x000fe40008011408 */
[----:B------:R-:W-:Y:S01]  /*fd40*/  UIMAD UR11, UR15, UR13, UR11 ;  /* 0x0000000d0f0b72a4 */ /* 0x000fe2000f8e020b */
[----:B-1----:R-:W-:Y:S02]  /*fd50*/  @P1 IMAD.HI.U32 R0, R44, R3, RZ ;  /* 0x000000032c001227 */ /* 0x002fe400078e00ff */
[----:B------:R-:W-:Y:S02]  /*fd60*/  ULDC.64 UR12, c[0x0][0xaf0] ;  /* 0x0002bc00000c7ab9 */ /* 0x000fe40000000a00 */
[----:B------:R-:W-:Y:S01]  /*fd70*/  UIMAD UR4, UR4, UR12, URZ ;  /* 0x0000000c040472a4 */ /* 0x000fe2000f8e023f */
[----:B------:R-:W-:Y:S01]  /*fd80*/  IMAD.MOV.U32 R21, RZ, RZ, R44 ;  /* 0x000000ffff157224 */ /* 0x000fe200078e002c */
[----:B0-----:R-:W-:Y:S02]  /*fd90*/  @P1 SHF.R.U32.HI R21, RZ, R45, R0 ;  /* 0x0000002dff151219 */ /* 0x001fe40000011600 */
[----:B------:R-:W-:-:S02]  /*fda0*/  UIMAD UR4, UR8, UR13, UR4 ;  /* 0x0000000d080472a4 */ /* 0x000fc4000f8e0204 */
[----:B------:R-:W-:Y:S01]  /*fdb0*/  UIMAD.WIDE.U32 UR8, UR8, UR12, UR10 ;  /* 0x0000000c080872a5 */ /* 0x000fe2000f8e000a */
[--C-:B------:R-:W-:Y:S01]  /*fdc0*/  SHF.R.S32.HI R0, RZ, 0x1f, R21.reuse ;  /* 0x0000001fff007819 */ /* 0x100fe20000011415 */
[----:B------:R-:W-:Y:S01]  /*fdd0*/  IMAD.MOV R20, RZ, RZ, -R21 ;  /* 0x000000ffff147224 */ /* 0x000fe200078e0a15 */
[----:B------:R-:W-:Y:S01]  /*fde0*/  ULDC.64 UR10, c[0x0][0xae0] ;  /* 0x0002b800000a7ab9 */ /* 0x000fe20000000a00 */
[----:B------:R-:W-:Y:S02]  /*fdf0*/  UIADD3 UR4, UR9, UR4, URZ ;  /* 0x0000000409047290 */ /* 0x000fe4000fffe03f */
[----:B------:R-:W-:Y:S02]  /*fe00*/  IMAD R0, R0, UR10, RZ ;  /* 0x0000000a00007c24 */ /* 0x000fe4000f8e02ff */
[----:B------:R-:W-:Y:S02]  /*fe10*/  IMAD R23, R23, R20, R44 ;  /* 0x0000001417177224 */ /* 0x000fe400078e022c */
[----:B------:R-:W-:-:S02]  /*fe20*/  IMAD.U32 R3, RZ, RZ, UR9 ;  /* 0x00000009ff037e24 */ /* 0x000fc4000f8e00ff */
[----:B------:R-:W-:Y:S01]  /*fe30*/  IMAD.U32 R2, RZ, RZ, UR8 ;  /* 0x00000008ff027e24 */ /* 0x000fe2000f8e00ff */
[----:B------:R-:W-:Y:S01]  /*fe40*/  ULDC.64 UR8, c[0x0][0xad8] ;  /* 0x0002b60000087ab9 */ /* 0x000fe20000000a00 */
[----:B------:R-:W-:Y:S02]  /*fe50*/  IMAD.U32 R3, RZ, RZ, UR4 ;  /* 0x00000004ff037e24 */ /* 0x000fe4000f8e00ff */
[C---:B------:R-:W-:Y:S01]  /*fe60*/  IMAD R45, R21.reuse, UR11, R0 ;  /* 0x0000000b152d7c24 */ /* 0x040fe2000f8e0200 */
[----:B------:R-:W-:Y:S01]  /*fe70*/  SHF.R.S32.HI R0, RZ, 0x1f, R23 ;  /* 0x0000001fff007819 */ /* 0x000fe20000011417 */
[----:B------:R-:W-:-:S04]  /*fe80*/  IMAD.WIDE.U32 R2, R21, UR10, R2 ;  /* 0x0000000a15027c25 */ /* 0x000fc8000f8e0002 */
[----:B------:R-:W-:Y:S02]  /*fe90*/  IMAD.IADD R3, R3, 0x1, R45 ;  /* 0x0000000103037824 */ /* 0x000fe400078e022d */
[----:B------:R-:W-:Y:S02]  /*fea0*/  IMAD R20, R0, UR8, RZ ;  /* 0x0000000800147c24 */ /* 0x000fe4000f8e02ff */
[----:B------:R-:W-:Y:S02]  /*feb0*/  VIADD R46, R180, UR60 ;  /* 0x0000003cb42e7c36 */ /* 0x000fe40008000000 */
[C---:B------:R-:W-:Y:S02]  /*fec0*/  IMAD R21, R23.reuse, UR9, R20 ;  /* 0x0000000917157c24 */ /* 0x040fe4000f8e0214 */
[----:B------:R-:W-:Y:S01]  /*fed0*/  IMAD.WIDE.U32 R2, R23, UR8, R2 ;  /* 0x0000000817027c25 */ /* 0x000fe2000f8e0002 */
[----:B------:R-:W-:Y:S01]  /*fee0*/  ISETP.GE.AND P2, PT, R46, R17, PT ;  /* 0x000000112e00720c */ /* 0x000fe20003f46270 */
[----:B------:R-:W-:-:S02]  /*fef0*/  ULDC.64 UR8, c[0x0][0xa80] ;  /* 0x0002a00000087ab9 */ /* 0x000fc40000000a00 */
[----:B------:R-:W-:Y:S01]  /*ff00*/  IMAD.IADD R3, R3, 0x1, R21 ;  /* 0x0000000103037824 */ /* 0x000fe200078e0215 */
[----:B------:R-:W-:Y:S01]  /*ff10*/  LEA R23, P3, R2, UR8, 0x1 ;  /* 0x0000000802177c11 */ /* 0x000fe2000f8608ff */
[----:B------:R-:W-:Y:S02]  /*ff20*/  VIADD R16, R16, 0x2a820 ;  /* 0x0002a82010107836 */ /* 0x000fe40000000000 */
[----:B------:R-:W-:Y:S01]  /*ff30*/  VIADD R0, R46, 0x20 ;  /* 0x000000202e007836 */ /* 0x000fe20000000000 */
[----:B------:R-:W-:Y:S02]  /*ff40*/  LEA.HI.X R44, R2, UR9, R3, 0x1, P3 ;  /* 0x00000009022c7c11 */ /* 0x000fe400098f0c03 */
[----:B------:R-:W-:Y:S02]  /*ff50*/  PRMT R16, RZ, 0x654, R16 ;  /* 0x00000654ff107816 */ /* 0x000fe40000000010 */
[-C--:B------:R-:W-:Y:S01]  /*ff60*/  ISETP.GE.AND P0, PT, R0, R17.reuse, PT ;  /* 0x000000110000720c */ /* 0x080fe20003f06270 */
[----:B------:R-:W-:Y:S01]  /*ff70*/  VIADD R0, R46, 0x40 ;  /* 0x000000402e007836 */ /* 0x000fe20000000000 */
[----:B---3--:R2:W-:Y:S01]  /*ff80*/  SYNCS.ARRIVE.TRANS64.RED.A1T0 RZ, [R16+URZ], RZ ;  /* 0x000000ff10ff79a7 */ /* 0x0085e2000810043f */
[----:B------:R2:W0:Y:S01]  /*ff90*/  SHFL.IDX PT, R3, R23, RZ, 0x181f ;  /* 0x00181fff17037589 */ /* 0x00042200000e0000 */
[----:B------:R-:W-:Y:S03]  /*ffa0*/  BSSY B1, `(.L_x_1216) ;  /* 0x000000e000017945 */ /* 0x000fe60003800000 */
[----:B------:R2:W1:Y:S01]  /*ffb0*/  SHFL.IDX PT, R21, R44, RZ, 0x181f ;  /* 0x00181fff2c157589 */ /* 0x00046200000e0000 */
[----:B------:R-:W-:Y:S01]  /*ffc0*/  ISETP.GE.AND P1, PT, R0, R17, PT ;  /* 0x000000110000720c */ /* 0x000fe20003f26270 */
[----:B------:R-:W-:-:S12]  /*ffd0*/  @P2 BRA `(.L_x_1217) ;  /* 0x0000000000282947 */ /* 0x000fd80003800000 */
[----:B------:R-:W-:Y:S01]  /*ffe0*/  ULDC UR4, c[0x0][0xac8] ;  /* 0x0002b20000047ab9 */ /* 0x000fe20000000800 */
[----:B------:R-:W-:Y:S01]  /*fff0*/  ULDC.64 UR8, c[0x0][0x208] ;  /* 0x0000820000087ab9 */ /* 0x000fe20000000a00 */
[----:B------:R-:W-:Y:S02]  /*10000*/  ISETP.GE.AND P2, PT, R22, UR4, PT ;  /* 0x0000000416007c0c */ /* 0x000fe4000bf46270 */
[----:B------:R-:W-:-:S11]  /*10010*/  ISETP.GE.AND P3, PT, R160, UR4, PT ;  /* 0x00000004a0007c0c */ /* 0x000fd6000bf66270 */
[-C--:B0-----:R-:W-:Y:S02]  /*10020*/  @!P2 LEA R2, P4, R22, R3.reuse, 0x1 ;  /* 0x000000031602a211 */ /* 0x081fe400078808ff */
[----:B------:R-:W-:Y:S02]  /*10030*/  @!P3 LEA R20, P5, R160, R3, 0x1 ;  /* 0x00000003a014b211 */ /* 0x000fe400078a08ff */
[-C--:B-1----:R-:W-:Y:S02]  /*10040*/  @!P2 LEA.HI.X R3, R22, R21.reuse, R204, 0x1, P4 ;  /* 0x000000151603a211 */ /* 0x082fe400020f0ccc */
[----:B------:R-:W-:-:S03]  /*10050*/  @!P3 LEA.HI.X R21, R160, R21, R203, 0x1, P5 ;  /* 0x00000015a015b211 */ /* 0x000fc600028f0ccb */
[----:B-----5:R3:W-:Y:S04]  /*10060*/  @!P2 ST.E.128 desc[UR8][R2.64], R4 ;  /* 0x000000040200a985 */ /* 0x0207e8000c101d08 */
[----:B------:R3:W-:Y:S02]  /*10070*/  @!P3 ST.E.128 desc[UR8][R20.64], R28 ;  /* 0x0000001c1400b985 */ /* 0x0007e4000c101d08 */
.L_x_1217:
[----:B------:R-:W-:Y:S05]  /*10080*/  BSYNC B1 ;  /* 0x0000000000017941 */ /* 0x000fea0003800000 */
.L_x_1216:
[----:B---3-5:R3:W4:Y:S01]  /*10090*/  SHFL.IDX PT, R5, R44, 0x1, 0x181f ;  /* 0x00381f002c057f89 */ /* 0x02872200000e0000 */
[----:B------:R-:W-:Y:S03]  /*100a0*/  BSSY B1, `(.L_x_1218) ;  /* 0x000000d000017945 */ /* 0x000fe60003800000 */
[----:B0-----:R3:W0:Y:S01]  /*100b0*/  SHFL.IDX PT, R3, R23, 0x1, 0x181f ;  /* 0x00381f0017037f89 */ /* 0x00162200000e0000 */
[----:B------:R-:W-:Y:S05]  /*100c0*/  @P0 BRA `(.L_x_1219) ;  /* 0x0000000000280947 */ /* 0x000fea0003800000 */
[----:B------:R-:W-:Y:S01]  /*100d0*/  ULDC UR4, c[0x0][0xac8] ;  /* 0x0002b20000047ab9 */ /* 0x000fe20000000800 */
[----:B------:R-:W-:Y:S01]  /*100e0*/  ULDC.64 UR8, c[0x0][0x208] ;  /* 0x0000820000087ab9 */ /* 0x000fe20000000a00 */
        /* <DEDUP_REMOVED lines=8> */
.L_x_1219:
[----:B------:R-:W-:Y:S05]  /*10170*/  BSYNC B1 ;  /* 0x0000000000017941 */ /* 0x000fea0003800000 */
.L_x_1218:
[----:B0---4-:R0:W4:Y:S01]  /*10180*/  SHFL.IDX PT, R5, R44, 0x2, 0x181f ;  /* 0x00581f002c057f89 */ /* 0x01112200000e0000 */
[----:B------:R-:W-:Y:S03]  /*10190*/  BSSY B1, `(.L_x_1220) ;  /* 0x000000d000017945 */ /* 0x000fe60003800000 */
[----:B------:R0:W0:Y:S01]  /*101a0*/  SHFL.IDX PT, R3, R23, 0x2, 0x181f ;  /* 0x00581f0017037f89 */ /* 0x00002200000e0000 */
        /* <DEDUP_REMOVED lines=11> */
.L_x_1221:
[----:B------:R-:W-:Y:S05]  /*10260*/  BSYNC B1 ;  /* 0x0000000000017941 */ /* 0x000fea0003800000 */
.L_x_1220:
[----:B------:R-:W-:Y:S01]  /*10270*/  VIADD R0, R46, 0x60 ;  /* 0x000000602e007836 */ /* 0x000fe20000000000 */
[----:B0---4-:R0:W4:Y:S04]  /*10280*/  SHFL.IDX PT, R5, R44, 0x3, 0x181f ;  /* 0x00781f002c057f89 */ /* 0x01112800000e0000 */
[----:B------:R-:W-:Y:S01]  /*10290*/  ISETP.GE.AND P0, PT, R0, R17, PT ;  /* 0x000000110000720c */ /* 0x000fe20003f06270 */
[----:B--23--:R-:W2:-:S12]  /*102a0*/  SHFL.IDX PT, R23, R23, 0x3, 0x181f ;  /* 0x00781f0017177f89 */ /* 0x00ce9800000e0000 */
[----:B0-----:R-:W-:Y:S05]  /*102b0*/  @P0 BRA `(.L_x_1222) ;  /* 0x0000001800a40947 */ /* 0x001fea0003800000 */
[----:B------:R-:W-:Y:S01]  /*102c0*/  ULDC UR4, c[0x0][0xac8] ;  /* 0x0002b20000047ab9 */ /* 0x000fe20000000800 */
[----:B------:R-:W-:Y:S01]  /*102d0*/  ULDC.64 UR8, c[0x0][0x208] ;  /* 0x0000820000087ab9 */ /* 0x000fe20000000a00 */
[----:B------:R-:W-:-:S13]  /*102e0*/  ISETP.GE.AND P1, PT, R22, UR4, PT ;  /* 0x0000000416007c0c */ /* 0x000fda000bf26270 */
[----:B--2---:R-:W-:-:S04]  /*102f0*/  @!P1 LEA R2, P0, R22, R23, 0x1 ;  /* 0x0000001716029211 */ /* 0x004fc800078008ff */
[----:B----4-:R-:W-:Y:S02]  /*10300*/  @!P1 LEA.HI.X R3, R22, R5, R204, 0x1, P0 ;  /* 0x0000000516039211 */ /* 0x010fe400000f0ccc */
[----:B------:R-:W-:-:S03]  /*10310*/  ISETP.GE.AND P0, PT, R160, UR4, PT ;  /* 0x00000004a0007c0c */ /* 0x000fc6000bf06270 */
[----:B------:R0:W-:Y:S10]  /*10320*/  @!P1 ST.E.128 desc[UR8][R2.64], R24 ;  /* 0x0000001802009985 */ /* 0x0001f4000c101d08 */
[----:B------:R-:W-:Y:S05]  /*10330*/  @P0 BRA `(.L_x_1222) ;  /* 0x0000001800840947 */ /* 0x000fea0003800000 */
[----:B0-----:R-:W-:Y:S01]  /*10340*/  LEA R2, P0, R160, R23, 0x1 ;  /* 0x00000017a0027211 */ /* 0x001fe200078008ff */
[----:B------:R-:W-:-:S03]  /*10350*/  ULDC.64 UR8, c[0x0][0x208] ;  /* 0x0000820000087ab9 */ /* 0x000fc60000000a00 */
[----:B------:R-:W-:-:S05]  /*10360*/  LEA.HI.X R3, R160, R5, R203, 0x1, P0 ;  /* 0x00000005a0037211 */ /* 0x000fca00000f0ccb */
[----:B------:R0:W-:Y:S01]  /*10370*/  ST.E.128 desc[UR8][R2.64], R40 ;  /* 0x0000002802007985 */ /* 0x0001e2000c101d08 */
[----:B------:R-:W-:Y:S05]  /*10380*/  BRA `(.L_x_1222) ;  /* 0x0000001800707947 */ /* 0x000fea0003800000 */
.L_x_1215:
[----:B------:R-:W-:Y:S01]  /*10390*/  ULDC.64 UR12, c[0x0][0xb08] ;  /* 0x0002c200000c7ab9 */ /* 0x000fe20000000a00 */
[----:B------:R-:W-:Y:S01]  /*103a0*/  R2UR UR16, R164 ;  /* 0x00000000a41072ca */ /* 0x000fe200000e0000 */
[----:B------:R-:W-:Y:S01]  /*103b0*/  UIMAD UR9, UR14, UR12, URZ ;  /* 0x0000000c0e0972a4 */ /* 0x000fe2000f8e023f */
[----:B------:R-:W0:Y:S01]  /*103c0*/  @P1 LDC R0, c[0x0][0xbec] ;  /* 0x0002fb00ff001b82 */ /* 0x000e220000000800 */
[----:B------:R-:W-:Y:S01]  /*103d0*/  UIMAD.WIDE.U32 UR10, UR4, UR12, URZ ;  /* 0x0000000c040a72a5 */ /* 0x000fe2000f8e003f */
[----:B------:R-:W-:Y:S01]  /*103e0*/  R2UR UR15, R163 ;  /* 0x00000000a30f72ca */ /* 0x000fe200000e0000 */
[----:B------:R-:W-:Y:S01]  /*103f0*/  UIMAD UR9, UR4, UR13, UR9 ;  /* 0x0000000d040972a4 */ /* 0x000fe2000f8e0209 */
[----:B------:R-:W-:Y:S01]  /*10400*/  IMAD.MOV.U32 R7, RZ, RZ, R11 ;  /* 0x000000ffff077224 */ /* 0x000fe200078e000b */
[----:B------:R-:W-:Y:S01]  /*10410*/  USHF.R.S32.HI UR4, URZ, 0x1f, UR8 ;  /* 0x0000001f3f047899 */ /* 0x000fe20008011408 */
[----:B------:R-:W-:Y:S01]  /*10420*/  ISETP.GE.AND P0, PT, R12, R17, PT ;  /* 0x000000110c00720c */ /* 0x000fe20003f06270 */
[----:B------:R-:W-:Y:S01]  /*10430*/  UIADD3 UR11, UR11, UR9, URZ ;  /* 0x000000090b0b7290 */ /* 0x000fe2000fffe03f */
[----:B------:R-:W1:Y:S01]  /*10440*/  @P1 LDC R5, c[0x0][0xbf0] ;  /* 0x0002fc00ff051b82 */ /* 0x000e620000000800 */
[----:B------:R-:W-:Y:S01]  /*10450*/  ULDC.64 UR12, c[0x0][0xb38] ;  /* 0x0002ce00000c7ab9 */ /* 0x000fe20000000a00 */
[----:B------:R-:W-:Y:S01]  /*10460*/  VIADD R16, R16, 0x2a820 ;  /* 0x0002a82010107836 */ /* 0x000fe20000000000 */
[----:B------:R-:W-:Y:S01]  /*10470*/  UIMAD.WIDE.U32 UR10, UR16, UR12, UR10 ;  /* 0x0000000c100a72a5 */ /* 0x000fe2000f8e000a */
[----:B------:R-:W-:Y:S03]  /*10480*/  BSSY B1, `(.L_x_1223) ;  /* 0x0000066000017945 */ /* 0x000fe60003800000 */
[----:B------:R-:W-:Y:S01]  /*10490*/  UIMAD UR11, UR16, UR13, UR11 ;  /* 0x0000000d100b72a4 */ /* 0x000fe2000f8e020b */
[----:B------:R-:W-:-:S02]  /*104a0*/  PRMT R6, RZ, 0x654, R16 ;  /* 0x00000654ff067816 */ /* 0x000fc40000000010 */
[----:B------:R-:W-:Y:S02]  /*104b0*/  ULDC.64 UR12, c[0x0][0xb40] ;  /* 0x0002d000000c7ab9 */ /* 0x000fe40000000a00 */
[----:B------:R-:W-:Y:S01]  /*104c0*/  UIMAD UR4, UR4, UR12, URZ ;  /* 0x0000000c040472a4 */ /* 0x000fe2000f8e023f */
[----:B------:R2:W-:Y:S03]  /*104d0*/  SYNCS.ARRIVE.TRANS64.RED.A1T0 RZ, [R6+URZ], RZ ;  /* 0x000000ff06ff79a7 */ /* 0x0005e6000810043f */
[----:B------:R-:W-:Y:S01]  /*104e0*/  UIMAD UR4, UR8, UR13, UR4 ;  /* 0x0000000d080472a4 */ /* 0x000fe2000f8e0204 */
[----:B0-----:R-:W-:Y:S01]  /*104f0*/  @P1 IMAD.HI.U32 R0, R11, R0, RZ ;  /* 0x000000000b001227 */ /* 0x001fe200078e00ff */
[----:B------:R-:W-:-:S03]  /*10500*/  UIMAD.WIDE.U32 UR8, UR8, UR12, UR10 ;  /* 0x0000000c080872a5 */ /* 0x000fc6000f8e000a */
[----:B------:R-:W-:Y:S01]  /*10510*/  ULDC.64 UR10, c[0x0][0xb48] ;  /* 0x0002d200000a7ab9 */ /* 0x000fe20000000a00 */
[----:B------:R-:W-:Y:S01]  /*10520*/  UIADD3 UR9, UR9, UR4, URZ ;  /* 0x0000000409097290 */ /* 0x000fe2000fffe03f */
[----:B-1----:R-:W-:-:S03]  /*10530*/  @P1 SHF.R.U32.HI R7, RZ, R5, R0 ;  /* 0x00000005ff071219 */ /* 0x002fc60000011600 */
[----:B------:R-:W-:Y:S01]  /*10540*/  UIMAD.WIDE.U32 UR8, UR15, UR10, UR8 ;  /* 0x0000000a0f0872a5 */ /* 0x000fe2000f8e0008 */
[--C-:B------:R-:W-:Y:S01]  /*10550*/  SHF.R.S32.HI R0, RZ, 0x1f, R7.reuse ;  /* 0x0000001fff007819 */ /* 0x100fe20000011407 */
[----:B------:R-:W-:Y:S02]  /*10560*/  IMAD.MOV R4, RZ, RZ, -R7 ;  /* 0x000000ffff047224 */ /* 0x000fe400078e0a07 */
[----:B------:R-:W-:Y:S02]  /*10570*/  UIMAD UR4, UR15, UR11, UR9 ;  /* 0x0000000b0f0472a4 */ /* 0x000fe4000f8e0209 */
[----:B------:R-:W-:Y:S01]  /*10580*/  IMAD.U32 R5, RZ, RZ, UR9 ;  /* 0x00000009ff057e24 */ /* 0x000fe2000f8e00ff */
[----:B------:R-:W-:Y:S01]  /*10590*/  ULDC.64 UR10, c[0x0][0xb30] ;  /* 0x0002cc00000a7ab9 */ /* 0x000fe20000000a00 */
[----:B------:R-:W-:Y:S02]  /*105a0*/  IMAD R23, R23, R4, R11 ;  /* 0x0000000417177224 */ /* 0x000fe400078e020b */
[----:B------:R-:W-:-:S02]  /*105b0*/  IMAD R0, R0, UR10, RZ ;  /* 0x0000000a00007c24 */ /* 0x000fc4000f8e02ff */
[----:B------:R-:W-:Y:S01]  /*105c0*/  IMAD.U32 R4, RZ, RZ, UR8 ;  /* 0x00000008ff047e24 */ /* 0x000fe2000f8e00ff */
[----:B------:R-:W-:Y:S01]  /*105d0*/  ULDC.64 UR8, c[0x0][0xb28] ;  /* 0x0002ca0000087ab9 */ /* 0x000fe20000000a00 */
[----:B------:R-:W-:Y:S02]  /*105e0*/  IMAD.U32 R5, RZ, RZ, UR4 ;  /* 0x00000004ff057e24 */ /* 0x000fe4000f8e00ff */
        /* <DEDUP_REMOVED lines=11> */
[----:B--2---:R0:W1:Y:S04]  /*106a0*/  SHFL.IDX PT, R6, R0, RZ, 0x1c1f ;  /* 0x001c1fff00067589 */ /* 0x00406800000e0000 */
[----:B------:R0:W2:Y:S01]  /*106b0*/  SHFL.IDX PT, R7, R16, RZ, 0x1c1f ;  /* 0x001c1fff10077589 */ /* 0x0000a200000e0000 */
[----:B------:R-:W-:Y:S05]  /*106c0*/  @P0 BRA `(.L_x_1224) ;  /* 0x0000000400040947 */ /* 0x000fea0003800000 */
[----:B------:R-:W-:Y:S01]  /*106d0*/  ULDC UR4, c[0x0][0xac8] ;  /* 0x0002b20000047ab9 */ /* 0x000fe20000000800 */
[----:B------:R-:W-:Y:S01]  /*106e0*/  ULDC.64 UR8, c[0x0][0x208] ;  /* 0x0000820000087ab9 */ /* 0x000fe20000000a00 */
[----:B------:R-:W-:Y:S02]  /*106f0*/  ISETP.GE.AND P3, PT, R18, UR4, PT ;  /* 0x0000000412007c0c */ /* 0x000fe4000bf66270 */
[----:B------:R-:W-:Y:S02]  /*10700*/  ISETP.GE.AND P2, PT, R179, UR4, PT ;  /* 0x00000004b3007c0c */ /* 0x000fe4000bf46270 */
[----:B------:R-:W-:Y:S02]  /*10710*/  ISETP.GE.AND P1, PT, R178, UR4, PT ;  /* 0x00000004b2007c0c */ /* 0x000fe4000bf26270 */
[----:B------:R-:W-:Y:S02]  /*10720*/  ISETP.GE.AND P0, PT, R177, UR4, PT ;  /* 0x00000004b1007c0c */ /* 0x000fe4000bf06270 */
[----:B------:R-:W-:-:S05]  /*10730*/  ISETP.GE.AND P4, PT, R175, UR4, PT ;  /* 0x00000004af007c0c */ /* 0x000fca000bf86270 */
[----:B-12---:R-:W-:Y:S02]  /*10740*/  @!P3 IMAD.WIDE R4, R18, 0x4, R6 ;  /* 0x000000041204b825 */ /* 0x006fe400078e0206 */
        /* <DEDUP_REMOVED lines=12> */
[-C--:B-1----:R-:W-:Y:S01]  /*10810*/  @!P3 LEA R2, P6, R176, R6.reuse, 0x2 ;  /* 0x00000006b002b211 */ /* 0x082fe200078c10ff */
        /* <DEDUP_REMOVED lines=11> */
[----:B--2---:R-:W-:-:S03]  /*108d0*/  @!P2 LEA R8, P4, R173, R6, 0x2 ;  /* 0x00000006ad08a211 */ /* 0x004fc600078810ff */
[----:B------:R-:W-:Y:S01]  /*108e0*/  @!P5 ST.E.64 desc[UR8][R14.64], R48 ;  /* 0x000000300e00d985 */ /* 0x000fe2000c101b08 */
[CC--:B---3--:R-:W-:Y:S02]  /*108f0*/  @!P1 LEA R10, P5, R172.reuse, R6.reuse, 0x2 ;  /* 0x00000006ac0a9211 */ /* 0x0c8fe400078a10ff */
[-C--:B------:R-:W-:Y:S02]  /*10900*/  @!P2 LEA.HI.X R9, R173, R7.reuse, R192, 0x2, P4 ;  /* 0x00000007ad09a211 */ /* 0x080fe400020f14c0 */
[----:B-1----:R-:W-:Y:S02]  /*10910*/  @!P0 LEA R12, P6, R171, R6, 0x2 ;  /* 0x00000006ab0c8211 */ /* 0x002fe400078c10ff */
        /* <DEDUP_REMOVED lines=14> */
[CC--:B-1----:R-:W-:Y:S02]  /*10a00*/  @!P2 LEA R8, P3, R168.reuse, R6.reuse, 0x2 ;  /* 0x00000006a808a211 */ /* 0x0c2fe400078610ff */
[-C--:B------:R-:W-:Y:S02]  /*10a10*/  @!P4 LEA.HI.X R5, R169, R7.reuse, R188, 0x2, P6 ;  /* 0x00000007a905c211 */ /* 0x080fe400030f14bc */
[-C--:B--2---:R-:W-:Y:S02]  /*10a20*/  @!P1 LEA R10, P6, R167, R6.reuse, 0x2 ;  /* 0x00000006a70a9211 */ /* 0x084fe400078c10ff */
        /* <DEDUP_REMOVED lines=11> */
.L_x_1224:
[----:B------:R-:W-:Y:S05]  /*10ae0*/  BSYNC B1 ;  /* 0x0000000000017941 */ /* 0x000fea0003800000 */
.L_x_1223:
[----:B------:R-:W-:Y:S01]  /*10af0*/  ISETP.GE.AND P0, PT, R24, R17, PT ;  /* 0x000000111800720c */ /* 0x000fe20003f06270 */
[----:B----4-:R3:W4:Y:S04]  /*10b00*/  SHFL.IDX PT, R5, R16, 0x1, 0x1c1f ;  /* 0x003c1f0010057f89 */ /* 0x01072800000e0000 */
[----:B------:R3:W0:Y:S08]  /*10b10*/  SHFL.IDX PT, R4, R0, 0x1, 0x1c1f ;  /* 0x003c1f0000047f89 */ /* 0x00063000000e0000 */
[----:B---3--:R-:W-:Y:S05]  /*10b20*/  @P0 BRA `(.L_x_1222) ;  /* 0x0000001000880947 */ /* 0x008fea0003800000 */
[----:B------:R-:W-:Y:S01]  /*10b30*/  ULDC UR4, c[0x0][0xac8] ;  /* 0x0002b20000047ab9 */ /* 0x000fe20000000800 */
[----:B------:R-:W-:Y:S01]  /*10b40*/  ULDC.64 UR8, c[0x0][0x208] ;  /* 0x0000820000087ab9 */ /* 0x000fe20000000a00 */
[----:B------:R-:W-:Y:S02]  /*10b50*/  ISETP.GE.AND P1, PT, R179, UR4, PT ;  /* 0x00000004b3007c0c */ /* 0x000fe4000bf26270 */
[----:B------:R-:W-:Y:S02]  /*10b60*/  ISETP.GE.AND P0, PT, R178, UR4, PT ;  /* 0x00000004b2007c0c */ /* 0x000fe4000bf06270 */
[----:B------:R-:W-:Y:S02]  /*10b70*/  ISETP.GE.AND P2, PT, R18, UR4, PT ;  /* 0x0000000412007c0c */ /* 0x000fe4000bf46270 */
[----:B------:R-:W-:Y:S02]  /*10b80*/  ISETP.GE.AND P4, PT, R176, UR4, PT ;  /* 0x00000004b0007c0c */ /* 0x000fe4000bf86270 */
[----:B------:R-:W-:-:S05]  /*10b90*/  ISETP.GE.AND P3, PT, R177, UR4, PT ;  /* 0x00000004b1007c0c */ /* 0x000fca000bf66270 */
[CC--:B01----:R-:W-:Y:S02]  /*10ba0*/  @!P1 LEA R6, P5, R179.reuse, R4.reuse, 0x2 ;  /* 0x00000004b3069211 */ /* 0x0c3fe400078a10ff */
[-C--:B------:R-:W-:Y:S02]  /*10bb0*/  @!P0 LEA R8, P6, R178, R4.reuse, 0x2 ;  /* 0x00000004b2088211 */ /* 0x080fe400078c10ff */
[-C--:B--2-4-:R-:W-:Y:S01]  /*10bc0*/  @!P1 LEA.HI.X R7, R179, R5.reuse, R198, 0x2, P5 ;  /* 0x00000005b3079211 */ /* 0x094fe200028f14c6 */
        /* <DEDUP_REMOVED lines=23> */
[----:B------:R-:W-:Y:S02]  /*10d40*/  ISETP.GE.AND P4, PT, R170, UR4, PT ;  /* 0x00000004aa007c0c */ /* 0x000fe4000bf86270 */
[-C--:B------:R-:W-:Y:S01]  /*10d50*/  @!P1 LEA.HI.X R7, R173, R5.reuse, R192, 0x2, P5 ;  /* 0x00000005ad079211 */ /* 0x080fe200028f14c0 */
[----:B------:R-:W-:Y:S01]  /*10d60*/  @!P0 ST.E.64 desc[UR8][R2.64], R50 ;  /* 0x0000003202008985 */ /* 0x000fe2000c101b08 */
[----:B------:R-:W-:Y:S02]  /*10d70*/  @!P2 LEA.HI.X R9, R172, R5, R191, 0x2, P6 ;  /* 0x00000005ac09a211 */ /* 0x000fe400030f14bf */
[----:B------:R-:W-:Y:S01]  /*10d80*/  ISETP.GE.AND P0, PT, R167, UR4, PT ;  /* 0x00000004a7007c0c */ /* 0x000fe2000bf06270 */
[----:B------:R0:W-:Y:S01]  /*10d90*/  @!P1 ST.E.64 desc[UR8][R6.64], R54 ;  /* 0x0000003606009985 */ /* 0x0001e2000c101b08 */
[----:B------:R-:W-:Y:S02]  /*10da0*/  ISETP.GE.AND P1, PT, R168, UR4, PT ;  /* 0x00000004a8007c0c */ /* 0x000fe4000bf26270 */
[----:B--2---:R-:W-:Y:S01]  /*10db0*/  @!P3 LEA R10, P5, R171, R4, 0x2 ;  /* 0x00000004ab0ab211 */ /* 0x004fe200078a10ff */
[----:B------:R1:W-:Y:S01]  /*10dc0*/  @!P2 ST.E.64 desc[UR8][R8.64], R58 ;  /* 0x0000003a0800a985 */ /* 0x0003e2000c101b08 */
[----:B------:R-:W-:-:S02]  /*10dd0*/  ISETP.GE.AND P2, PT, R169, UR4, PT ;  /* 0x00000004a9007c0c */ /* 0x000fc4000bf46270 */
[CC--:B---3--:R-:W-:Y:S02]  /*10de0*/  @!P4 LEA R12, P6, R170.reuse, R4.reuse, 0x2 ;  /* 0x00000004aa0cc211 */ /* 0x0c8fe400078c10ff */
[-C--:B------:R-:W-:Y:S02]  /*10df0*/  @!P3 LEA.HI.X R11, R171, R5.reuse, R190, 0x2, P5 ;  /* 0x00000005ab0bb211 */ /* 0x080fe400028f14be */
[----:B------:R-:W-:Y:S02]  /*10e00*/  @!P4 LEA.HI.X R13, R170, R5, R189, 0x2, P6 ;  /* 0x00000005aa0dc211 */ /* 0x000fe400030f14bd */
[----:B------:R-:W-:Y:S01]  /*10e10*/  ISETP.GE.AND P5, PT, R166, UR4, PT ;  /* 0x00000004a6007c0c */ /* 0x000fe2000bfa6270 */
[----:B------:R2:W-:Y:S01]  /*10e20*/  @!P3 ST.E.64 desc[UR8][R10.64], R62 ;  /* 0x0000003e0a00b985 */ /* 0x0005e2000c101b08 */
[----:B0-----:R-:W-:-:S03]  /*10e30*/  @!P1 LEA R6, P6, R168, R4, 0x2 ;  /* 0x00000004a8069211 */ /* 0x001fc600078c10ff */
[-C--:B------:R-:W-:Y:S01]  /*10e40*/  @!P2 LEA R2, P3, R169, R4.reuse, 0x2 ;  /* 0x00000004a902a211 */ /* 0x080fe200078610ff */
[----:B------:R2:W-:Y:S01]  /*10e50*/  @!P4 ST.E.64 desc[UR8][R12.64], R66 ;  /* 0x000000420c00c985 */ /* 0x0005e2000c101b08 */
[-C--:B-1----:R-:W-:Y:S02]  /*10e60*/  @!P0 LEA R8, P4, R167, R4.reuse, 0x2 ;  /* 0x00000004a7088211 */ /* 0x082fe400078810ff */
[-C--:B------:R-:W-:Y:S02]  /*10e70*/  @!P2 LEA.HI.X R3, R169, R5.reuse, R188, 0x2, P3 ;  /* 0x00000005a903a211 */ /* 0x080fe400018f14bc */
[-C--:B------:R-:W-:Y:S02]  /*10e80*/  @!P1 LEA.HI.X R7, R168, R5.reuse, R187, 0x2, P6 ;  /* 0x00000005a8079211 */ /* 0x080fe400030f14bb */
[----:B------:R-:W-:Y:S01]  /*10e90*/  @!P0 LEA.HI.X R9, R167, R5, R186, 0x2, P4 ;  /* 0x00000005a7098211 */ /* 0x000fe200020f14ba */
[----:B------:R2:W-:Y:S01]  /*10ea0*/  @!P2 ST.E.64 desc[UR8][R2.64], R70 ;  /* 0x000000460200a985 */ /* 0x0005e2000c101b08 */
[----:B------:R-:W-:-:S03]  /*10eb0*/  @!P5 LEA R14, P3, R166, R4, 0x2 ;  /* 0x00000004a60ed211 */ /* 0x000fc600078610ff */
[----:B------:R2:W-:Y:S01]  /*10ec0*/  @!P1 ST.E.64 desc[UR8][R6.64], R74 ;  /* 0x0000004a06009985 */ /* 0x0005e2000c101b08 */
[----:B------:R-:W-:-:S03]  /*10ed0*/  @!P5 LEA.HI.X R15, R166, R5, R185, 0x2, P3 ;  /* 0x00000005a60fd211 */ /* 0x000fc600018f14b9 */
[----:B------:R2:W-:Y:S01]  /*10ee0*/  @!P0 ST.E.64 desc[UR8][R8.64], R78 ;  /* 0x0000004e08008985 */ /* 0x0005e2000c101b08 */
[----:B------:R-:W-:-:S03]  /*10ef0*/  ISETP.GE.AND P0, PT, R165, UR4, PT ;  /* 0x00000004a5007c0c */ /* 0x000fc6000bf06270 */
[----:B------:R2:W-:Y:S10]  /*10f00*/  @!P5 ST.E.64 desc[UR8][R14.64], R94 ;  /* 0x0000005e0e00d985 */ /* 0x0005f4000c101b08 */
[----:B------:R-:W-:Y:S05]  /*10f10*/  @P0 BRA `(.L_x_1222) ;  /* 0x0000000c008c0947 */ /* 0x000fea0003800000 */
[----:B--2---:R-:W-:Y:S01]  /*10f20*/  LEA R2, P0, R165, R4, 0x2 ;  /* 0x00000004a5027211 */ /* 0x004fe200078010ff */
[----:B------:R-:W-:-:S03]  /*10f30*/  ULDC.64 UR8, c[0x0][0x208] ;  /* 0x0000820000087ab9 */ /* 0x000fc60000000a00 */
[----:B------:R-:W-:-:S05]  /*10f40*/  LEA.HI.X R3, R165, R5, R184, 0x2, P0 ;  /* 0x00000005a5037211 */ /* 0x000fca00000f14b8 */
[----:B------:R0:W-:Y:S01]  /*10f50*/  ST.E.64 desc[UR8][R2.64], R86 ;  /* 0x0000005602007985 */ /* 0x0001e2000c101b08 */
[----:B------:R-:W-:Y:S05]  /*10f60*/  BRA `(.L_x_1222) ;  /* 0x0000000c00787947 */ /* 0x000fea0003800000 */
.L_x_1213:
[----:B------:R-:W0:Y:S01]  /*10f70*/  LDC.64 R2, c[0x0][0xc00] ;  /* 0x00030000ff027b82 */ /* 0x000e220000000a00 */
[----:B------:R-:W-:Y:S01]  /*10f80*/  R2UR UR11, R181 ;  /* 0x00000000b50b72ca */ /* 0x000fe200000e0000 */
[----:B------:R-:W-:Y:S01]  /*10f90*/  ULDC.64 UR8, c[0x0][0xc00] ;  /* 0x0003000000087ab9 */ /* 0x000fe20000000a00 */
[----:B------:R-:W-:Y:S01]  /*10fa0*/  R2UR UR10, R162 ;  /* 0x00000000a20a72ca */ /* 0x000fe200000e0000 */
[----:B------:R-:W-:Y:S01]  /*10fb0*/  IMAD.MOV.U32 R7, RZ, RZ, RZ ;  /* 0x000000ffff077224 */ /* 0x000fe200078e00ff */
[----:B------:R-:W-:-:S03]  /*10fc0*/  ULDC.64 UR12, c[0x0][0x208] ;  /* 0x00008200000c7ab9 */ /* 0x000fc60000000a00 */
[----:B------:R-:W1:Y:S06]  /*10fd0*/  LDC.64 R4, c[0x0][0xc08] ;  /* 0x00030200ff047b82 */ /* 0x000e6c0000000a00 */
[----:B------:R-:W-:Y:S01]  /*10fe0*/  UIMAD.WIDE UR8, UR11, 0x4, UR8 ;  /* 0x000000040b0878a5 */ /* 0x000fe2000f8e0208 */
[----:B0-----:R-:W-:-:S05]  /*10ff0*/  ISETP.NE.U32.AND P0, PT, R2, RZ, PT ;  /* 0x000000ff0200720c */ /* 0x001fca0003f05070 */
[----:B------:R-:W-:Y:S01]  /*11000*/  IMAD.U32 R2, RZ, RZ, UR8 ;  /* 0x00000008ff027e24 */ /* 0x000fe2000f8e00ff */
[----:B------:R-:W-:Y:S01]  /*11010*/  R2UR UR4, R3 ;  /* 0x00000000030472ca */ /* 0x000fe200000e0000 */
[----:B------:R-:W-:Y:S01]  /*11020*/  IMAD.U32 R3, RZ, RZ, UR9 ;  /* 0x00000009ff037e24 */ /* 0x000fe2000f8e00ff */
[----:B-1----:R-:W-:-:S05]  /*11030*/  ISETP.NE.U32.AND P1, PT, R4, RZ, PT ;  /* 0x000000ff0400720c */ /* 0x002fca0003f25070 */
[----:B------:R-:W-:-:S06]  /*11040*/  VOTEU.ANY UP0, P0 ;  /* 0x00000000003f7886 */ /* 0x000fcc0000000100 */
[----:B------:R-:W-:Y:S01]  /*11050*/  UISETP.NE.AND.EX UP0, UPT, UR4, URZ, UPT, UP0 ;  /* 0x0000003f0400728c */ /* 0x000fe2000bf05300 */
[----:B------:R-:W-:Y:S01]  /*11060*/  R2UR UR4, R5 ;  /* 0x00000000050472ca */ /* 0x000fe200000e0000 */
[----:B------:R-:W-:-:S04]  /*11070*/  VOTEU.ANY UP1, P1 ;  /* 0x00000000003f7886 */ /* 0x000fc80000820100 */
[----:B------:R-:W-:-:S08]  /*11080*/  PLOP3.LUT P0, PT, PT, PT, UP0, 0x80, 0x0 ;  /* 0x000000000000781c */ /* 0x000fd00003f0f008 */
[----:B------:R-:W-:-:S06]  /*11090*/  UISETP.NE.AND.EX UP1, UPT, UR4, URZ, UPT, UP1 ;  /* 0x0000003f0400728c */ /* 0x000fcc000bf25310 */
[----:B------:R-:W-:Y:S01]  /*110a0*/  PLOP3.LUT P1, PT, PT, PT, UP1, 0x80, 0x0 ;  /* 0x000000000000781c */ /* 0x000fe20003f2f018 */
[----:B------:R0:W5:Y:S01]  /*110b0*/  @P0 LDG.E R7, desc[UR12][R2.64] ;  /* 0x0000000c02070981 */ /* 0x000162000c1e1900 */
[----:B------:R-:W-:Y:S02]  /*110c0*/  ULDC UR4, c[0x0][0xa88] ;  /* 0x0002a20000047ab9 */ /* 0x000fe40000000800 */
[----:B------:R-:W-:Y:S01]  /*110d0*/  IMAD.U32 R0, RZ, RZ, UR4 ;  /* 0x00000004ff007e24 */ /* 0x000fe2000f8e00ff */
[----:B------:R-:W-:Y:S02]  /*110e0*/  @UP1 ULDC.64 UR8, c[0x0][0xc08] ;  /* 0x0003020000081ab9 */ /* 0x000fe40000000a00 */
[----:B------:R-:W-:Y:S02]  /*110f0*/  @UP1 UIMAD.WIDE UR8, UR11, 0x4, UR8 ;  /* 0x000000040b0818a5 */ /* 0x000fe4000f8e0208 */
[----:B------:R-:W-:-:S04]  /*11100*/  UISETP.NE.AND UP1, UPT, UR10, URZ, UPT ;  /* 0x0000003f0a00728c */ /* 0x000fc8000bf25270 */
[----:B------:R-:W-:Y:S02]  /*11110*/  IMAD.U32 R4, RZ, RZ, UR8 ;  /* 0x00000008ff047e24 */ /* 0x000fe4000f8e00ff */
[----:B------:R-:W-:-:S05]  /*11120*/  IMAD.U32 R5, RZ, RZ, UR9 ;  /* 0x00000009ff057e24 */ /* 0x000fca000f8e00ff */
[----:B------:R-:W-:Y:S01]  /*11130*/  @!UP1 ULDC UR10, c[0x0][0xad4] ;  /* 0x0002b500000a9ab9 */ /* 0x000fe20000000800 */
[----:B------:R0:W5:Y:S01]  /*11140*/  @P1 LDG.E R0, desc[UR12][R4.64] ;  /* 0x0000000c04001981 */ /* 0x000162000c1e1900 */
[----:B------:R-:W-:Y:S01]  /*11150*/  IMAD.U32 R162, RZ, RZ, UR10 ;  /* 0x0000000affa27e24 */ /* 0x000fe2000f8e00ff */
[----:B------:R-:W-:Y:S06]  /*11160*/  @P1 BRA `(.L_x_1225) ;  /* 0x0000000000141947 */ /* 0x000fec0003800000 */
[----:B------:R-:W-:Y:S05]  /*11170*/  @!P0 BRA `(.L_x_1225) ;  /* 0x0000000000108947 */ /* 0x000fea0003800000 */
[----:B------:R-:W-:Y:S02]  /*11180*/  ULDC.64 UR8, c[0x0][0x208] ;  /* 0x0000820000087ab9 */ /* 0x000fe40000000a00 */
[----:B0-----:R-:W2:Y:S04]  /*11190*/  LDG.E R5, desc[UR8][R2.64] ;  /* 0x0000000802057981 */ /* 0x001ea8000c1e1900 */
[----:B-----5:R-:W2:Y:S02]  /*111a0*/  LDG.E R0, desc[UR8][R2.64+0x4] ;  /* 0x0000040802007981 */ /* 0x020ea4000c1e1900 */
[----:B--2---:R-:W-:-:S07]  /*111b0*/  IMAD.IADD R0, R0, 0x1, -R5 ;  /* 0x0000000100007824 */ /* 0x004fce00078e0a05 */
.L_x_1225:
[----:B------:R-:W-:Y:S01]  /*111c0*/  R2UR UR4, R181 ;  /* 0x00000000b50472ca */ /* 0x000fe200000e0000 */
[----:B------:R-:W-:Y:S01]  /*111d0*/  BSSY B1, `(.L_x_1226) ;  /* 0x0000042000017945 */ /* 0x000fe20003800000 */
[----:B-----5:R-:W-:Y:S02]  /*111e0*/  R2UR UR20, R7 ;  /* 0x00000000071472ca */ /* 0x020fe400000e0000 */
[----:B------:R-:W-:-:S09]  /*111f0*/  ISETP.GT.AND P0, PT, R205, 0x7f, PT ;  /* 0x0000007fcd00780c */ /* 0x000fd20003f04270 */
[----:B------:R-:W-:Y:S02]  /*11200*/  USHF.R.S32.HI UR8, URZ, 0x1f, UR4 ;  /* 0x0000001f3f087899 */ /* 0x000fe40008011404 */
[----:B------:R-:W-:Y:S02]  /*11210*/  USEL UR4, UR4, URZ, !UP0 ;  /* 0x0000003f04047287 */ /* 0x000fe4000c000000 */
[----:B------:R-:W-:Y:S02]  /*11220*/  USEL UR8, UR8, URZ, !UP0 ;  /* 0x0000003f08087287 */ /* 0x000fe4000c000000 */
[----:B------:R-:W-:Y:S01]  /*11230*/  USHF.R.S32.HI UR20, URZ, 0x1f, UR20 ;  /* 0x0000001f3f147899 */ /* 0x000fe20008011414 */
[----:B------:R-:W-:Y:S11]  /*11240*/  @P0 BRA `(.L_x_1227) ;  /* 0x0000000000e80947 */ /* 0x000ff60003800000 */
[----:B------:R-:W1:Y:S01]  /*11250*/  S2R R6, SR_TID.X ;  /* 0x0000000000067919 */ /* 0x000e620000002100 */
[----:B------:R-:W2:Y:S01]  /*11260*/  LDC R9, c[0x0][0xbe8] ;  /* 0x0002fa00ff097b82 */ /* 0x000ea20000000800 */
[----:B0-----:R-:W-:Y:S02]  /*11270*/  IMAD.U32 R3, RZ, RZ, UR60 ;  /* 0x0000003cff037e24 */ /* 0x001fe4000f8e00ff */
[----:B--2---:R-:W-:-:S03]  /*11280*/  IMAD R2, R0, R9, RZ ;  /* 0x0000000900027224 */ /* 0x004fc600078e02ff */
[----:B-1----:R-:W-:-:S04]  /*11290*/  IADD3 R6, R3, -0x80, R6 ;  /* 0xffffff8003067810 */ /* 0x002fc80007ffe006 */
[----:B------:R-:W-:-:S13]  /*112a0*/  ISETP.GE.AND P0, PT, R6, R2, PT ;  /* 0x000000020600720c */ /* 0x000fda0003f06270 */
[----:B------:R-:W-:Y:S05]  /*112b0*/  @P0 BRA `(.L_x_1227) ;  /* 0x0000000000cc0947 */ /* 0x000fea0003800000 */
[----:B------:R-:W-:Y:S01]  /*112c0*/  ISETP.NE.AND P0, PT, R9, 0x1, PT ;  /* 0x000000010900780c */ /* 0x000fe20003f05270 */
[----:B------:R-:W-:Y:S01]  /*112d0*/  UMOV UR18, 0x9b8 ;  /* 0x000009b800127882 */ /* 0x000fe20000000000 */
[----:B------:R-:W-:Y:S01]  /*112e0*/  R2UR UR10, R162 ;  /* 0x00000000a20a72ca */ /* 0x000fe200000e0000 */
[----:B------:R-:W-:Y:S01]  /*112f0*/  IMAD.MOV.U32 R4, RZ, RZ, R6 ;  /* 0x000000ffff047224 */ /* 0x000fe200078e0006 */
[----:B------:R-:W-:Y:S01]  /*11300*/  R2UR UR19, R164 ;  /* 0x00000000a41372ca */ /* 0x000fe200000e0000 */
[----:B------:R-:W-:Y:S01]  /*11310*/  ULDC.64 UR22, c[0x0][0x208] ;  /* 0x0000820000167ab9 */ /* 0x000fe20000000a00 */
[----:B------:R-:W-:-:S07]  /*11320*/  R2UR UR9, R163 ;  /* 0x00000000a30972ca */ /* 0x000fce00000e0000 */
[----:B------:R-:W0:Y:S02]  /*11330*/  @P0 LDC R5, c[0x0][0xbec] ;  /* 0x0002fb00ff050b82 */ /* 0x000e240000000800 */
[----:B------:R-:W-:-:S04]  /*11340*/  UISETP.GT.AND UP0, UPT, UR10, 0x1, UPT ;  /* 0x000000010a00788c */ /* 0x000fc8000bf04270 */
[----:B------:R-:W-:Y:S02]  /*11350*/  USEL UR18, UR18, 0x978, UP0 ;  /* 0x0000097812127887 */ /* 0x000fe40008000000 */
[----:B------:R-:W1:Y:S01]  /*11360*/  @P0 LDC R8, c[0x0][0xbf0] ;  /* 0x0002fc00ff080b82 */ /* 0x000e620000000800 */
[----:B------:R-:W-:-:S09]  /*11370*/  USEL UR9, UR9, URZ, UP0 ;  /* 0x0000003f09097287 */ /* 0x000fd20008000000 */
[----:B------:R-:W-:Y:S01]  /*11380*/  ULDC.64 UR10, c[0x0][UR18+0x218] ;  /* 0x00008600120a7abb */ /* 0x000fe20008000a00 */
[----:B------:R-:W-:Y:S01]  /*11390*/  ULDC.64 UR12, c[0x0][UR18+0x220] ;  /* 0x00008800120c7abb */ /* 0x000fe20008000a00 */
[----:B------:R-:W-:Y:S02]  /*113a0*/  UIMAD.WIDE.U32 UR16, UR10, UR19, URZ ;  /* 0x000000130a1072a5 */ /* 0x000fe4000f8e003f */
[----:B------:R-:W-:Y:S01]  /*113b0*/  UIMAD UR19, UR11, UR19, URZ ;  /* 0x000000130b1372a4 */ /* 0x000fe2000f8e023f */
[----:B0-----:R-:W-:Y:S01]  /*113c0*/  @P0 IMAD.HI.U32 R5, R6, R5, RZ ;  /* 0x0000000506050227 */ /* 0x001fe200078e00ff */
[----:B------:R-:W-:Y:S02]  /*113d0*/  UIMAD UR13, UR13, UR4, URZ ;  /* 0x000000040d0d72a4 */ /* 0x000fe4000f8e023f */
[----:B------:R-:W-:Y:S01]  /*113e0*/  UIMAD.WIDE.U32 UR10, UR12, UR4, URZ ;  /* 0x000000040c0a72a5 */ /* 0x000fe2000f8e003f */
[----:B------:R-:W-:Y:S01]  /*113f0*/  IMAD.U32 R2, RZ, RZ, UR16 ;  /* 0x00000010ff027e24 */ /* 0x000fe2000f8e00ff */
[----:B------:R-:W-:-:S02]  /*11400*/  UIADD3 UR19, UR17, UR19, URZ ;  /* 0x0000001311137290 */ /* 0x000fc4000fffe03f */
[----:B------:R-:W-:Y:S01]  /*11410*/  IMAD.U32 R3, RZ, RZ, UR17 ;  /* 0x00000011ff037e24 */ /* 0x000fe2000f8e00ff */
[----:B------:R-:W-:Y:S01]  /*11420*/  UIMAD UR13, UR12, UR8, UR13 ;  /* 0x000000080c0d72a4 */ /* 0x000fe2000f8e020d */
[----:B-1----:R-:W-:Y:S01]  /*11430*/  @P0 SHF.R.U32.HI R4, RZ, R8, R5 ;  /* 0x00000008ff040219 */ /* 0x002fe20000011605 */
[----:B------:R-:W-:Y:S01]  /*11440*/  ULDC.64 UR14, c[0x0][UR18+0x228] ;  /* 0x00008a00120e7abb */ /* 0x000fe20008000a00 */
[----:B------:R-:W-:Y:S01]  /*11450*/  IADD3 R3, P0, P1, R2, UR10, R7 ;  /* 0x0000000a02037c10 */ /* 0x000fe2000f91e007 */
[----:B------:R-:W-:Y:S01]  /*11460*/  UIADD3 UR13, UR11, UR13, URZ ;  /* 0x0000000d0b0d7290 */ /* 0x000fe2000fffe03f */
[----:B------:R-:W-:Y:S01]  /*11470*/  IMAD.U32 R2, RZ, RZ, UR20 ;  /* 0x00000014ff027e24 */ /* 0x000fe2000f8e00ff */
[----:B------:R-:W-:Y:S01]  /*11480*/  UIMAD.WIDE.U32 UR16, UR14, UR9, URZ ;  /* 0x000000090e1072a5 */ /* 0x000fe2000f8e003f */
[----:B------:R-:W-:Y:S01]  /*11490*/  IMAD.MOV R5, RZ, RZ, -R4 ;  /* 0x000000ffff057224 */ /* 0x000fe200078e0a04 */
[----:B------:R-:W-:Y:S01]  /*114a0*/  UIMAD UR9, UR15, UR9, URZ ;  /* 0x000000090f0972a4 */ /* 0x000fe2000f8e023f */
[----:B------:R-:W-:Y:S01]  /*114b0*/  IMAD.U32 R11, RZ, RZ, UR19 ;  /* 0x00000013ff0b7e24 */ /* 0x000fe2000f8e00ff */
[----:B------:R-:W-:Y:S01]  /*114c0*/  ULDC.64 UR10, c[0x0][UR18+0x210] ;  /* 0x00008400120a7abb */ /* 0x000fe20008000a00 */
[----:B------:R-:W-:Y:S01]  /*114d0*/  IMAD R5, R9, R5, R6 ;  /* 0x0000000509057224 */ /* 0x000fe200078e0206 */
[----:B------:R-:W-:-:S02]  /*114e0*/  UIADD3 UR9, UR17, UR9, URZ ;  /* 0x0000000911097290 */ /* 0x000fc4000fffe03f */
[----:B------:R-:W-:Y:S01]  /*114f0*/  IADD3.X R6, R11, UR13, R2, P0, P1 ;  /* 0x0000000d0b067c10 */ /* 0x000fe200087e2402 */
[----:B------:R-:W-:Y:S01]  /*11500*/  IMAD R9, R5, UR11, RZ ;  /* 0x0000000b05097c24 */ /* 0x000fe2000f8e02ff */
[----:B------:R-:W-:Y:S01]  /*11510*/  IADD3 R2, P0, P1, R4, UR16, R3 ;  /* 0x0000001004027c10 */ /* 0x000fe2000f91e003 */
[----:B------:R-:W-:Y:S01]  /*11520*/  ULDC.64 UR12, c[0x0][0xba8] ;  /* 0x0002ea00000c7ab9 */ /* 0x000fe20000000a00 */
[----:B------:R-:W-:Y:S01]  /*11530*/  SHF.R.S32.HI R3, RZ, 0x1f, R4 ;  /* 0x0000001fff037819 */ /* 0x000fe20000011404 */
[----:B------:R-:W-:Y:S01]  /*11540*/  @!UP0 ULDC UR12, c[0x0][0xb50] ;  /* 0x0002d400000c8ab9 */ /* 0x000fe20000000800 */
[----:B------:R-:W-:Y:S01]  /*11550*/  SHF.R.S32.HI R4, RZ, 0x1f, R5 ;  /* 0x0000001fff047819 */ /* 0x000fe20000011405 */
[----:B------:R-:W-:Y:S01]  /*11560*/  @!UP0 ULDC UR13, c[0x0][0xb54] ;  /* 0x0002d500000d8ab9 */ /* 0x000fe20000000800 */
[----:B------:R-:W-:-:S03]  /*11570*/  IADD3.X R3, R3, UR9, R6, P0, P1 ;  /* 0x0000000903037c10 */ /* 0x000fc600087e2406 */
[----:B------:R-:W-:Y:S02]  /*11580*/  IMAD R9, R4, UR10, R9 ;  /* 0x0000000a04097c24 */ /* 0x000fe4000f8e0209 */
[----:B------:R-:W-:-:S04]  /*11590*/  IMAD.WIDE.U32 R2, R5, UR10, R2 ;  /* 0x0000000a05027c25 */ /* 0x000fc8000f8e0002 */
[----:B------:R-:W-:Y:S01]  /*115a0*/  IMAD.IADD R3, R3, 0x1, R9 ;  /* 0x0000000103037824 */ /* 0x000fe200078e0209 */
[----:B------:R-:W-:-:S04]  /*115b0*/  LEA R4, P0, R2, UR12, 0x2 ;  /* 0x0000000c02047c11 */ /* 0x000fc8000f8010ff */
[----:B------:R-:W-:Y:S01]  /*115c0*/  LEA.HI.X R5, R2, UR13, R3, 0x2, P0 ;  /* 0x0000000d02057c11 */ /* 0x000fe200080f1403 */
[----:B------:R-:W-:-:S05]  /*115d0*/  IMAD.MOV.U32 R3, RZ, RZ, -0x800000 ;  /* 0xff800000ff037424 */ /* 0x000fca00078e00ff */
[----:B------:R1:W-:Y:S03]  /*115e0*/  STG.E desc[UR22][R4.64], R3 ;  /* 0x0000000304007986 */ /* 0x0003e6000c101916 */
.L_x_1227:
[----:B------:R-:W-:Y:S05]  /*115f0*/  BSYNC B1 ;  /* 0x0000000000017941 */ /* 0x000fea0003800000 */
.L_x_1226:
[----:B------:R-:W-:-:S13]  /*11600*/  R2UR UR9, R162 ;  /* 0x00000000a20972ca */ /* 0x000fda00000e0000 */
[----:B------:R-:W-:-:S06]  /*11610*/  UISETP.GT.AND UP0, UPT, UR9, 0x1, UPT ;  /* 0x000000010900788c */ /* 0x000fcc000bf04270 */
[----:B------:R-:W-:-:S13]  /*11620*/  PLOP3.LUT P0, PT, PT, PT, UP0, 0x80, 0x0 ;  /* 0x000000000000781c */ /* 0x000fda0003f0f008 */
[----:B------:R-:W-:Y:S05]  /*11630*/  @P0 BRA `(.L_x_1222) ;  /* 0x0000000400c40947 */ /* 0x000fea0003800000 */
[----:B------:R-:W2:Y:S01]  /*11640*/  LDC R11, c[0x0][0xbe8] ;  /* 0x0002fa00ff0b7b82 */ /* 0x000ea20000000800 */
[C---:B------:R-:W-:Y:S01]  /*11650*/  R2UR UR10, R7.reuse ;  /* 0x00000000070a72ca */ /* 0x040fe200000e0000 */
[----:B------:R-:W-:Y:S01]  /*11660*/  ULDC.64 UR12, c[0x0][0xaa0] ;  /* 0x0002a800000c7ab9 */ /* 0x000fe20000000a00 */
[----:B------:R-:W-:Y:S01]  /*11670*/  R2UR UR14, R7 ;  /* 0x00000000070e72ca */ /* 0x000fe200000e0000 */
[----:B------:R-:W-:Y:S01]  /*11680*/  UIMAD UR9, UR20, UR12, URZ ;  /* 0x0000000c140972a4 */ /* 0x000fe2000f8e023f */
[----:B------:R-:W-:Y:S01]  /*11690*/  R2UR UR15, R164 ;  /* 0x00000000a40f72ca */ /* 0x000fe200000e0000 */
[----:B0-----:R-:W-:Y:S01]  /*116a0*/  IMAD R2, R161, 0x20, R180 ;  /* 0x00000020a1027824 */ /* 0x001fe200078e02b4 */
[----:B------:R-:W-:Y:S03]  /*116b0*/  BSSY B1, `(.L_x_1228) ;  /* 0x000003c000017945 */ /* 0x000fe60003800000 */
[----:B------:R-:W-:-:S04]  /*116c0*/  VIADD R6, R2, UR60 ;  /* 0x0000003c02067c36 */ /* 0x000fc80008000000 */
[----:B------:R-:W-:Y:S01]  /*116d0*/  UIMAD.WIDE.U32 UR10, UR10, UR12, URZ ;  /* 0x0000000c0a0a72a5 */ /* 0x000fe2000f8e003f */
[----:B-1----:R-:W-:Y:S01]  /*116e0*/  IMAD.MOV.U32 R5, RZ, RZ, R6 ;  /* 0x000000ffff057224 */ /* 0x002fe200078e0006 */
[----:B------:R-:W-:-:S03]  /*116f0*/  UIMAD UR9, UR14, UR13, UR9 ;  /* 0x0000000d0e0972a4 */ /* 0x000fc6000f8e0209 */
[----:B------:R-:W-:Y:S01]  /*11700*/  ULDC.64 UR12, c[0x0][0xae8] ;  /* 0x0002ba00000c7ab9 */ /* 0x000fe20000000a00 */
[----:B------:R-:W-:Y:S01]  /*11710*/  UIADD3 UR11, UR11, UR9, URZ ;  /* 0x000000090b0b7290 */ /* 0x000fe2000fffe03f */
[----:B--2---:R-:W-:-:S03]  /*11720*/  ISETP.NE.AND P0, PT, R11, 0x1, PT ;  /* 0x000000010b00780c */ /* 0x004fc60003f05270 */
[----:B------:R-:W-:-:S04]  /*11730*/  UIMAD.WIDE.U32 UR10, UR15, UR12, UR10 ;  /* 0x0000000c0f0a72a5 */ /* 0x000fc8000f8e000a */
[----:B------:R-:W-:-:S03]  /*11740*/  UIMAD UR9, UR15, UR13, UR11 ;  /* 0x0000000d0f0972a4 */ /* 0x000fc6000f8e020b */
[----:B------:R-:W-:Y:S02]  /*11750*/  ULDC.64 UR12, c[0x0][0xaf0] ;  /* 0x0002bc00000c7ab9 */ /* 0x000fe40000000a00 */
[----:B------:R-:W-:Y:S01]  /*11760*/  UIMAD UR8, UR8, UR12, URZ ;  /* 0x0000000c080872a4 */ /* 0x000fe2000f8e023f */
[----:B------:R-:W0:Y:S03]  /*11770*/  @P0 LDC R3, c[0x0][0xbec] ;  /* 0x0002fb00ff030b82 */ /* 0x000e260000000800 */
[----:B------:R-:W-:-:S03]  /*11780*/  UIMAD UR11, UR4, UR13, UR8 ;  /* 0x0000000d040b72a4 */ /* 0x000fc6000f8e0208 */
[----:B------:R-:W-:Y:S02]  /*11790*/  UMOV UR8, UR10 ;  /* 0x0000000a00087c82 */ /* 0x000fe40008000000 */
[----:B------:R-:W-:Y:S01]  /*117a0*/  UIMAD.WIDE.U32 UR8, UR4, UR12, UR8 ;  /* 0x0000000c040872a5 */ /* 0x000fe2000f8e0008 */
[----:B------:R-:W1:Y:S03]  /*117b0*/  @P0 LDC R7, c[0x0][0xbf0] ;  /* 0x0002fc00ff070b82 */ /* 0x000e660000000800 */
[----:B------:R-:W-:-:S03]  /*117c0*/  UIADD3 UR4, UR9, UR11, URZ ;  /* 0x0000000b09047290 */ /* 0x000fc6000fffe03f */
[----:B------:R-:W-:Y:S01]  /*117d0*/  ULDC.64 UR10, c[0x0][0xae0] ;  /* 0x0002b800000a7ab9 */ /* 0x000fe20000000a00 */
[----:B0-----:R-:W-:-:S04]  /*117e0*/  @P0 IMAD.HI.U32 R2, R6, R3, RZ ;  /* 0x0000000306020227 */ /* 0x001fc800078e00ff */
[----:B------:R-:W-:Y:S02]  /*117f0*/  IMAD.U32 R3, RZ, RZ, UR9 ;  /* 0x00000009ff037e24 */ /* 0x000fe4000f8e00ff */
[----:B------:R-:W-:Y:S01]  /*11800*/  IMAD.U32 R3, RZ, RZ, UR4 ;  /* 0x00000004ff037e24 */ /* 0x000fe2000f8e00ff */
[----:B-1----:R-:W-:-:S04]  /*11810*/  @P0 SHF.R.U32.HI R5, RZ, R7, R2 ;  /* 0x00000007ff050219 */ /* 0x002fc80000011602 */
[--C-:B------:R-:W-:Y:S01]  /*11820*/  SHF.R.S32.HI R2, RZ, 0x1f, R5.reuse ;  /* 0x0000001fff027819 */ /* 0x100fe20000011405 */
[----:B------:R-:W-:-:S04]  /*11830*/  IMAD.MOV R7, RZ, RZ, -R5 ;  /* 0x000000ffff077224 */ /* 0x000fc800078e0a05 */
[----:B------:R-:W-:Y:S02]  /*11840*/  IMAD R4, R2, UR10, RZ ;  /* 0x0000000a02047c24 */ /* 0x000fe4000f8e02ff */
[----:B------:R-:W-:Y:S02]  /*11850*/  IMAD R7, R11, R7, R6 ;  /* 0x000000070b077224 */ /* 0x000fe400078e0206 */
[----:B------:R-:W-:Y:S01]  /*11860*/  IMAD.U32 R2, RZ, RZ, UR8 ;  /* 0x00000008ff027e24 */ /* 0x000fe2000f8e00ff */
[----:B------:R-:W-:Y:S01]  /*11870*/  ULDC.64 UR8, c[0x0][0xad8] ;  /* 0x0002b60000087ab9 */ /* 0x000fe20000000a00 */
[C---:B------:R-:W-:Y:S01]  /*11880*/  IMAD R9, R5.reuse, UR11, R4 ;  /* 0x0000000b05097c24 */ /* 0x040fe2000f8e0204 */
[----:B------:R-:W-:Y:S01]  /*11890*/  SHF.R.S32.HI R4, RZ, 0x1f, R7 ;  /* 0x0000001fff047819 */ /* 0x000fe20000011407 */
[----:B------:R-:W-:-:S04]  /*118a0*/  IMAD.WIDE.U32 R2, R5, UR10, R2 ;  /* 0x0000000a05027c25 */ /* 0x000fc8000f8e0002 */
[----:B------:R-:W-:Y:S02]  /*118b0*/  IMAD.IADD R3, R3, 0x1, R9 ;  /* 0x0000000103037824 */ /* 0x000fe400078e0209 */
[----:B------:R-:W-:Y:S02]  /*118c0*/  IMAD R4, R4, UR8, RZ ;  /* 0x0000000804047c24 */ /* 0x000fe4000f8e02ff */
[----:B------:R-:W-:Y:S02]  /*118d0*/  VIADD R6, R180, UR60 ;  /* 0x0000003cb4067c36 */ /* 0x000fe40008000000 */
[----:B------:R-:W-:Y:S02]  /*118e0*/  IMAD R11, R0, R11, RZ ;  /* 0x0000000b000b7224 */ /* 0x000fe400078e02ff */
[C---:B------:R-:W-:Y:S02]  /*118f0*/  IMAD R5, R7.reuse, UR9, R4 ;  /* 0x0000000907057c24 */ /* 0x040fe4000f8e0204 */
[----:B------:R-:W-:Y:S01]  /*11900*/  IMAD.WIDE.U32 R2, R7, UR8, R2 ;  /* 0x0000000807027c25 */ /* 0x000fe2000f8e0002 */
[----:B------:R-:W-:Y:S01]  /*11910*/  ISETP.GE.AND P2, PT, R6, R11, PT ;  /* 0x0000000b0600720c */ /* 0x000fe20003f46270 */
[----:B------:R-:W-:-:S02]  /*11920*/  ULDC.64 UR8, c[0x0][0xa80] ;  /* 0x0002a00000087ab9 */ /* 0x000fc40000000a00 */
[----:B------:R-:W-:Y:S01]  /*11930*/  IMAD.IADD R3, R3, 0x1, R5 ;  /* 0x0000000103037824 */ /* 0x000fe200078e0205 */
[----:B------:R-:W-:Y:S01]  /*11940*/  LEA R4, P3, R2, UR8, 0x1 ;  /* 0x0000000802047c11 */ /* 0x000fe2000f8608ff */
[----:B------:R-:W-:-:S03]  /*11950*/  VIADD R0, R6, 0x20 ;  /* 0x0000002006007836 */ /* 0x000fc60000000000 */
[----:B------:R-:W-:Y:S01]  /*11960*/  LEA.HI.X R5, R2, UR9, R3, 0x1, P3 ;  /* 0x0000000902057c11 */ /* 0x000fe200098f0c03 */
[----:B------:R0:W1:Y:S01]  /*11970*/  SHFL.IDX PT, R7, R4, RZ, 0x181f ;  /* 0x00181fff04077589 */ /* 0x00006200000e0000 */
[-C--:B------:R-:W-:Y:S01]  /*11980*/  ISETP.GE.AND P1, PT, R0, R11.reuse, PT ;  /* 0x0000000b0000720c */ /* 0x080fe20003f26270 */
[----:B------:R-:W-:Y:S02]  /*11990*/  VIADD R0, R6, 0x40 ;  /* 0x0000004006007836 */ /* 0x000fe40000000000 */
[----:B------:R0:W2:Y:S03]  /*119a0*/  SHFL.IDX PT, R3, R5, RZ, 0x181f ;  /* 0x00181fff05037589 */ /* 0x0000a600000e0000 */
[----:B------:R-:W-:Y:S01]  /*119b0*/  ISETP.GE.AND P0, PT, R0, R11, PT ;  /* 0x0000000b0000720c */ /* 0x000fe20003f06270 */
[----:B------:R-:W-:-:S12]  /*119c0*/  @P2 BRA `(.L_x_1229) ;  /* 0x0000000000282947 */ /* 0x000fd80003800000 */
[----:B------:R-:W-:Y:S01]  /*119d0*/  ULDC UR4, c[0x0][0xac8] ;  /* 0x0002b20000047ab9 */ /* 0x000fe20000000800 */
[----:B------:R-:W-:Y:S01]  /*119e0*/  ULDC.64 UR8, c[0x0][0x208] ;  /* 0x0000820000087ab9 */ /* 0x000fe20000000a00 */
        /* <DEDUP_REMOVED lines=8> */
.L_x_1229:
[----:B------:R-:W-:Y:S05]  /*11a70*/  BSYNC B1 ;  /* 0x0000000000017941 */ /* 0x000fea0003800000 */
.L_x_1228:
[----:B--23--:R2:W3:Y:S01]  /*11a80*/  SHFL.IDX PT, R3, R5, 0x1, 0x181f ;  /* 0x00381f0005037f89 */ /* 0x00c4e200000e0000 */
[----:B------:R-:W-:Y:S03]  /*11a90*/  BSSY B1, `(.L_x_1230) ;  /* 0x000000d000017945 */ /* 0x000fe60003800000 */
[----:B-1----:R2:W1:Y:S01]  /*11aa0*/  SHFL.IDX PT, R7, R4, 0x1, 0x181f ;  /* 0x00381f0004077f89 */ /* 0x00246200000e0000 */
[----:B------:R-:W-:Y:S05]  /*11ab0*/  @P1 BRA `(.L_x_1231) ;  /* 0x0000000000281947 */ /* 0x000fea0003800000 */
[----:B------:R-:W-:Y:S01]  /*11ac0*/  ULDC UR4, c[0x0][0xac8] ;  /* 0x0002b20000047ab9 */ /* 0x000fe20000000800 */
[----:B------:R-:W-:Y:S01]  /*11ad0*/  ULDC.64 UR8, c[0x0][0x208] ;  /* 0x0000820000087ab9 */ /* 0x000fe20000000a00 */
        /* <DEDUP_REMOVED lines=8> */
.L_x_1231:
[----:B------:R-:W-:Y:S05]  /*11b60*/  BSYNC B1 ;  /* 0x0000000000017941 */ /* 0x000fea0003800000 */
.L_x_1230:
[----:B---34-:R3:W4:Y:S01]  /*11b70*/  SHFL.IDX PT, R3, R5, 0x2, 0x181f ;  /* 0x00581f0005037f89 */ /* 0x01872200000e0000 */
        /* <DEDUP_REMOVED lines=13> */
.L_x_1233:
[----:B------:R-:W-:Y:S05]  /*11c50*/  BSYNC B1 ;  /* 0x0000000000017941 */ /* 0x000fea0003800000 */
.L_x_1232:
[----:B------:R-:W-:Y:S01]  /*11c60*/  VIADD R0, R6, 0x60 ;  /* 0x0000006006007836 */ /* 0x000fe20000000000 */
[----:B0-23--:R-:W2:Y:S04]  /*11c70*/  SHFL.IDX PT, R5, R5, 0x3, 0x181f ;  /* 0x00781f0005057f89 */ /* 0x00dea800000e0000 */
[----:B------:R-:W-:Y:S01]  /*11c80*/  ISETP.GE.AND P0, PT, R0, R11, PT ;  /* 0x0000000b0000720c */ /* 0x000fe20003f06270 */
[----:B-1--4-:R3:W4:-:S12]  /*11c90*/  SHFL.IDX PT, R3, R4, 0x3, 0x181f ;  /* 0x00781f0004037f89 */ /* 0x01271800000e0000 */
[----:B---3--:R-:W-:Y:S05]  /*11ca0*/  @P0 BRA `(.L_x_1222) ;  /* 0x0000000000280947 */ /* 0x008fea0003800000 */
[----:B------:R-:W-:Y:S01]  /*11cb0*/  ULDC UR4, c[0x0][0xac8] ;  /* 0x0002b20000047ab9 */ /* 0x000fe20000000800 */
[----:B------:R-:W-:Y:S01]  /*11cc0*/  ULDC.64 UR8, c[0x0][0x208] ;  /* 0x0000820000087ab9 */ /* 0x000fe20000000a00 */
[----:B------:R-:W-:Y:S02]  /*11cd0*/  ISETP.GE.AND P2, PT, R22, UR4, PT ;  /* 0x0000000416007c0c */ /* 0x000fe4000bf46270 */
[----:B------:R-:W-:-:S11]  /*11ce0*/  ISETP.GE.AND P3, PT, R160, UR4, PT ;  /* 0x00000004a0007c0c */ /* 0x000fd6000bf66270 */
[-C--:B----4-:R-:W-:Y:S02]  /*11cf0*/  @!P2 LEA R6, P0, R22, R3.reuse, 0x1 ;  /* 0x000000031606a211 */ /* 0x090fe400078008ff */
[----:B------:R-:W-:Y:S02]  /*11d00*/  @!P3 LEA R2, P1, R160, R3, 0x1 ;  /* 0x00000003a002b211 */ /* 0x000fe400078208ff */
[-C--:B--2---:R-:W-:Y:S02]  /*11d10*/  @!P2 LEA.HI.X R7, R22, R5.reuse, R204, 0x1, P0 ;  /* 0x000000051607a211 */ /* 0x084fe400000f0ccc */
[----:B------:R-:W-:-:S03]  /*11d20*/  @!P3 LEA.HI.X R3, R160, R5, R203, 0x1, P1 ;  /* 0x00000005a003b211 */ /* 0x000fc600008f0ccb */
[----:B------:R3:W-:Y:S04]  /*11d30*/  @!P2 ST.E.128 desc[UR8][R6.64], RZ ;  /* 0x000000ff0600a985 */ /* 0x0007e8000c101d08 */
[----:B------:R3:W-:Y:S02]  /*11d40*/  @!P3 ST.E.128 desc[UR8][R2.64], RZ ;  /* 0x000000ff0200b985 */ /* 0x0007e4000c101d08 */
.L_x_1222:
[----:B------:R-:W-:Y:S05]  /*11d50*/  BSYNC B0 ;  /* 0x0000000000007941 */ /* 0x000fea0003800000 */
.L_x_1212:
[----:B------:R-:W-:Y:S02]  /*11d60*/  ULDC UR4, c[0x0][0xc3c] ;  /* 0x00030f0000047ab9 */ /* 0x000fe40000000800 */
[----:B------:R-:W-:-:S06]  /*11d70*/  UISETP.GE.AND UP0, UPT, UR7, UR4, UPT ;  /* 0x000000040700728c */ /* 0x000fcc000bf06270 */
[----:B------:R-:W-:-:S13]  /*11d80*/  PLOP3.LUT P0, PT, PT, PT, UP0, 0x80, 0x0 ;  /* 0x000000000000781c */ /* 0x000fda0003f0f008 */
[----:B------:R-:W-:Y:S05]  /*11d90*/  @!P0 BRA `(.L_x_1234) ;  /* 0xfffffef0009c8947 */ /* 0x000fea000383ffff */
[----:B------:R-:W-:Y:S05]  /*11da0*/  EXIT ;  /* 0x000000000000794d */ /* 0x000fea0003800000 */
.L_x_1129:
        /* <DEDUP_REMOVED lines=20> */
.L_x_1235:
[----:B------:R-:W-:Y:S01]  /*11ef0*/  LOP3.LUT R0, R6, 0x1f, RZ, 0xc0, !PT ;  /* 0x0000001f06007812 */ /* 0x000fe200078ec0ff */
[----:B------:R-:W-:Y:S01]  /*11f00*/  ULDC UR4, c[0x0][0xc3c] ;  /* 0x00030f0000047ab9 */ /* 0x000fe20000000800 */
[----:B------:R-:W-:Y:S01]  /*11f10*/  ULDC.64 UR6, c[0x0][0x208] ;  /* 0x0000820000067ab9 */ /* 0x000fe20000000a00 */
[----:B------:R-:W-:Y:S01]  /*11f20*/  IMAD.MOV.U32 R8, RZ, RZ, RZ ;  /* 0x000000ffff087224 */ /* 0x000fe200078e00ff */
[----:B------:R-:W-:Y:S01]  /*11f30*/  ISETP.NE.AND P0, PT, R0, 0x1f, PT ;  /* 0x0000001f0000780c */ /* 0x000fe20003f05270 */
[----:B------:R-:W-:-:S03]  /*11f40*/  ULDC UR5, c[0x0][0xc38] ;  /* 0x00030e0000057ab9 */ /* 0x000fc60000000800 */
[----:B------:R-:W-:-:S13]  /*11f50*/  ISETP.GE.OR P1, PT, R0, UR4, !P0 ;  /* 0x0000000400007c0c */ /* 0x000fda000c726670 */
[----:B0-----:R-:W0:Y:S08]  /*11f60*/  @!P1 LDC.64 R2, c[0x0][0xc80] ;  /* 0x00032000ff029b82 */ /* 0x001e300000000a00 */
[----:B------:R-:W1:Y:S01]  /*11f70*/  @!P1 LDC.64 R4, c[0x0][0xc78] ;  /* 0x00031e00ff049b82 */ /* 0x000e620000000a00 */
[----:B0-----:R-:W-:-:S05]  /*11f80*/  @!P1 IMAD.WIDE.U32 R2, R0, 0x4, R2 ;  /* 0x0000000400029825 */ /* 0x001fca00078e0002 */
[----:B------:R1:W2:Y:S02]  /*11f90*/  @!P1 LDG.E R7, desc[UR6][R2.64] ;  /* 0x0000000602079981 */ /* 0x0002a4000c1e1900 */
[----:B-1----:R-:W-:-:S05]  /*11fa0*/  @!P1 IMAD.WIDE.U32 R2, R0, 0x4, R4 ;  /* 0x0000000400029825 */ /* 0x002fca00078e0004 */
[----:B------:R-:W2:Y:S01]  /*11fb0*/  @!P1 LDG.E R8, desc[UR6][R2.64] ;  /* 0x0000000602089981 */ /* 0x000ea2000c1e1900 */
[C---:B------:R-:W-:Y:S01]  /*11fc0*/  ISETP.NE.AND P1, PT, R0.reuse, RZ, PT ;  /* 0x000000ff0000720c */ /* 0x040fe20003f25270 */
[----:B------:R-:W0:Y:S01]  /*11fd0*/  S2UR UR6, SR_CTAID.X ;  /* 0x00000000000679c3 */ /* 0x000e220000002500 */
[C---:B------:R-:W-:Y:S01]  /*11fe0*/  ISETP.GE.U32.AND P2, PT, R0.reuse, 0x2, PT ;  /* 0x000000020000780c */ /* 0x040fe20003f46070 */
[----:B------:R-:W-:Y:S01]  /*11ff0*/  UMOV UR4, URZ ;  /* 0x0000003f00047c82 */ /* 0x000fe20008000000 */
[C---:B------:R-:W-:Y:S02]  /*12000*/  ISETP.GE.U32.AND P3, PT, R0.reuse, 0x4, PT ;  /* 0x000000040000780c */ /* 0x040fe40003f66070 */
[C---:B------:R-:W-:Y:S02]  /*12010*/  ISETP.GE.U32.AND P4, PT, R0.reuse, 0x8, PT ;  /* 0x000000080000780c */ /* 0x040fe40003f86070 */
[----:B------:R-:W-:Y:S01]  /*12020*/  ISETP.GE.U32.AND P5, PT, R0, 0x10, PT ;  /* 0x000000100000780c */ /* 0x000fe20003fa6070 */
[----:B--2---:R-:W-:-:S05]  /*12030*/  IMAD R4, R7, R8, RZ ;  /* 0x0000000807047224 */ /* 0x004fca00078e02ff */
        /* <DEDUP_REMOVED lines=15> */
[----:B------:R-:W1:Y:S02]  /*12130*/  SHFL.IDX PT, R3, R5, 0x1f, 0x1f ;  /* 0x03e01f0005037f89 */ /* 0x000e6400000e0000 */
[----:B-1----:R-:W-:-:S04]  /*12140*/  IMAD R9, R3, UR5, RZ ;  /* 0x0000000503097c24 */ /* 0x002fc8000f8e02ff */
[----:B------:R-:W-:Y:S01]  /*12150*/  IMAD.MOV.U32 R4, RZ, RZ, R9 ;  /* 0x000000ffff047224 */ /* 0x000fe200078e0009 */
[----:B0-----:R-:W-:-:S13]  /*12160*/  ISETP.GT.AND P6, PT, R9, UR6, PT ;  /* 0x0000000609007c0c */ /* 0x001fda000bfc4270 */
[----:B------:R-:W-:Y:S05]  /*12170*/  @P6 BRA `(.L_x_1237) ;  /* 0x0000000000ac6947 */ /* 0x000fea0003800000 */
[----:B------:R-:W-:Y:S01]  /*12180*/  IMAD.MOV.U32 R9, RZ, RZ, R4 ;  /* 0x000000ffff097224 */ /* 0x000fe200078e0004 */
[----:B------:R-:W-:Y:S01]  /*12190*/  UMOV UR4, URZ ;  /* 0x0000003f00047c82 */ /* 0x000fe20008000000 */
[----:B------:R-:W-:-:S05]  /*121a0*/  ULDC UR5, c[0x0][0xc38] ;  /* 0x00030e0000057ab9 */ /* 0x000fca0000000800 */
.L_x_1239:
        /* <DEDUP_REMOVED lines=8> */
[----:B------:R-:W-:Y:S01]  /*12230*/  ULDC.64 UR8, c[0x0][0x208] ;  /* 0x0000820000087ab9 */ /* 0x000fe20000000a00 */
[----:B------:R-:W-:-:S03]  /*12240*/  IMAD.MOV.U32 R7, RZ, RZ, RZ ;  /* 0x000000ffff077224 */ /* 0x000fc600078e00ff */
        /* <DEDUP_REMOVED lines=29> */
[----:B------:R-:W-:-:S07]  /*12420*/  IMAD.MOV.U32 R5, RZ, RZ, R2 ;  /* 0x000000ffff057224 */ /* 0x000fce00078e0002 */
.L_x_1237:
[----:B------:R-:W-:Y:S02]  /*12430*/  IMAD.IADD R10, R9, 0x1, -R4 ;  /* 0x00000001090a7824 */ /* 0x000fe400078e0a04 */
[----:B------:R-:W-:Y:S02]  /*12440*/  IMAD.MOV.U32 R3, RZ, RZ, RZ ;  /* 0x000000ffff037224 */ /* 0x000fe400078e00ff */
[----:B------:R-:W-:-:S05]  /*12450*/  IMAD R2, R5, UR5, R10 ;  /* 0x0000000505027c24 */ /* 0x000fca000f8e020a */
[----:B------:R-:W-:-:S13]  /*12460*/  ISETP.GT.AND P0, PT, R2, UR6, PT ;  /* 0x0000000602007c0c */ /* 0x000fda000bf04270 */
[----:B------:R-:W-:-:S04]  /*12470*/  VOTE.ANY R2, PT, !P0 ;  /* 0x0000000000027806 */ /* 0x000fc800040e0100 */
[----:B------:R-:W0:Y:S01]  /*12480*/  POPC R9, R2 ;  /* 0x0000000200097309 */ /* 0x000e220000000000 */
[----:B------:R-:W-:Y:S01]  /*12490*/  ISETP.NE.AND P0, PT, R2, RZ, PT ;  /* 0x000000ff0200720c */ /* 0x000fe20003f05270 */
[----:B0-----:R0:W1:Y:S04]  /*124a0*/  SHFL.IDX PT, R8, R8, R9, 0x1f ;  /* 0x00001f0908087589 */ /* 0x00106800000e0000 */
[----:B------:R0:W2:Y:S08]  /*124b0*/  SHFL.IDX PT, R4, R7, R9, 0x1f ;  /* 0x00001f0907047589 */ /* 0x0000b000000e0000 */
[----:B------:R-:W-:Y:S05]  /*124c0*/  @!P0 BRA `(.L_x_1240) ;  /* 0x0000000000088947 */ /* 0x000fea0003800000 */
[----:B------:R-:W-:-:S05]  /*124d0*/  VIADD R2, R9, 0xffffffff ;  /* 0xffffffff09027836 */ /* 0x000fca0000000000 */
[----:B------:R3:W4:Y:S02]  /*124e0*/  SHFL.IDX PT, R3, R5, R2, 0x1f ;  /* 0x00001f0205037589 */ /* 0x00072400000e0000 */
.L_x_1240:
[----:B----4-:R-:W-:Y:S01]  /*124f0*/  IMAD R3, R3, UR5, R10 ;  /* 0x0000000503037c24 */ /* 0x010fe2000f8e020a */
[----:B-1----:R-:W-:Y:S01]  /*12500*/  ISETP.NE.AND P0, PT, R8, 0x1, PT ;  /* 0x000000010800780c */ /* 0x002fe20003f05270 */
[----:B------:R-:W-:-:S03]  /*12510*/  VIADD R14, R9, UR4 ;  /* 0x00000004090e7c36 */ /* 0x000fc60008000000 */
[----:B------:R1:W-:Y:S01]  /*12520*/  STL [R1], R3 ;  /* 0x0000000301007387 */ /* 0x0003e20000100800 */
[----:B---3--:R-:W-:-:S03]  /*12530*/  IADD3 R5, -R3, UR6, RZ ;  /* 0x0000000603057c10 */ /* 0x008fc6000fffe1ff */
[----:B------:R1:W-:Y:S05]  /*12540*/  STL [R1+0xc], R14 ;  /* 0x00000c0e01007387 */ /* 0x0003ea0000100800 */
[----:B------:R-:W-:Y:S05]  /*12550*/  @!P0 BRA `(.L_x_1241) ;  /* 0x0000000000e08947 */ /* 0x000fea0003800000 */
[----:B0-2---:R-:W-:Y:S02]  /*12560*/  IABS R7, R4 ;  /* 0x0000000400077213 */ /* 0x005fe40000000000 */
[----:B------:R-:W-:Y:S02]  /*12570*/  IABS R9, R8 ;  /* 0x0000000800097213 */ /* 0x000fe40000000000 */
[----:B------:R-:W0:Y:S01]  /*12580*/  I2F.RP R10, R7 ;  /* 0x00000007000a7306 */ /* 0x000e220000209400 */
[----:B------:R-:W-:-:S07]  /*12590*/  IABS R12, R5 ;  /* 0x00000005000c7213 */ /* 0x000fce0000000000 */
[----:B------:R-:W-:Y:S08]  /*125a0*/  I2F.RP R13, R9 ;  /* 0x00000009000d7306 */ /* 0x000ff00000209400 */
[----:B0-----:R-:W1:Y:S02]  /*125b0*/  MUFU.RCP R10, R10 ;  /* 0x0000000a000a7308 */ /* 0x001e640000001000 */
[----:B-1----:R-:W-:-:S06]  /*125c0*/  VIADD R3, R10, 0xffffffe ;  /* 0x0ffffffe0a037836 */ /* 0x002fcc0000000000 */
[----:B------:R-:W0:Y:S02]  /*125d0*/  F2I.FTZ.U32.TRUNC.NTZ R3, R3 ;  /* 0x0000000300037305 */ /* 0x000e24000021f000 */
[----:B0-----:R-:W-:-:S04]  /*125e0*/  IMAD.MOV R2, RZ, RZ, -R3 ;  /* 0x000000ffff027224 */ /* 0x001fc800078e0a03 */
[----:B------:R-:W-:Y:S02]  /*125f0*/  IMAD R11, R2, R7, RZ ;  /* 0x00000007020b7224 */ /* 0x000fe400078e02ff */
[----:B------:R-:W-:-:S04]  /*12600*/  IMAD.MOV.U32 R2, RZ, RZ, RZ ;  /* 0x000000ffff027224 */ /* 0x000fc800078e00ff */
[----:B------:R-:W-:Y:S01]  /*12610*/  IMAD.HI.U32 R11, R3, R11, R2 ;  /* 0x0000000b030b7227 */ /* 0x000fe200078e0002 */
[----:B------:R-:W-:Y:S01]  /*12620*/  IABS R3, R4 ;  /* 0x0000000400037213 */ /* 0x000fe20000000000 */
[----:B------:R-:W0:Y:S04]  /*12630*/  MUFU.RCP R2, R13 ;  /* 0x0000000d00027308 */ /* 0x000e280000001000 */
[----:B------:R-:W-:Y:S02]  /*12640*/  IMAD.MOV R3, RZ, RZ, -R3 ;  /* 0x000000ffff037224 */ /* 0x000fe400078e0a03 */
[----:B------:R-:W-:-:S04]  /*12650*/  IMAD.HI.U32 R10, R11, R12, RZ ;  /* 0x0000000c0b0a7227 */ /* 0x000fc800078e00ff */
[----:B------:R-:W-:-:S05]  /*12660*/  IMAD R12, R10, R3, R12 ;  /* 0x000000030a0c7224 */ /* 0x000fca00078e020c */
[----:B------:R-:W-:Y:S01]  /*12670*/  ISETP.GT.U32.AND P1, PT, R7, R12, PT ;  /* 0x0000000c0700720c */ /* 0x000fe20003f24070 */
[----:B0-----:R-:W-:-:S06]  /*12680*/  VIADD R3, R2, 0xffffffe ;  /* 0x0ffffffe02037836 */ /* 0x001fcc0000000000 */
[----:B------:R-:W0:Y:S06]  /*12690*/  F2I.FTZ.U32.TRUNC.NTZ R3, R3 ;  /* 0x0000000300037305 */ /* 0x000e2c000021f000 */
[----:B------:R-:W-:Y:S02]  /*126a0*/  @!P1 IMAD.IADD R12, R12, 0x1, -R7 ;  /* 0x000000010c0c9824 */ /* 0x000fe400078e0a07 */
[----:B------:R-:W-:Y:S01]  /*126b0*/  @!P1 VIADD R10, R10, 0x1 ;  /* 0x000000010a0a9836 */ /* 0x000fe20000000000 */
[----:B------:R-:W-:Y:S02]  /*126c0*/  ISETP.NE.AND P1, PT, R4, RZ, PT ;  /* 0x000000ff0400720c */ /* 0x000fe40003f25270 */
[----:B------:R-:W-:Y:S01]  /*126d0*/  ISETP.GE.U32.AND P0, PT, R12, R7, PT ;  /* 0x000000070c00720c */ /* 0x000fe20003f06070 */
[----:B0-----:R-:W-:-:S04]  /*126e0*/  IMAD.MOV R2, RZ, RZ, -R3 ;  /* 0x000000ffff027224 */ /* 0x001fc800078e0a03 */
[----:B------:R-:W-:Y:S02]  /*126f0*/  IMAD R7, R2, R9, RZ ;  /* 0x0000000902077224 */ /* 0x000fe400078e02ff */
[----:B------:R-:W-:-:S06]  /*12700*/  IMAD.MOV.U32 R2, RZ, RZ, RZ ;  /* 0x000000ffff027224 */ /* 0x000fcc00078e00ff */
[----:B------:R-:W-:Y:S02]  /*12710*/  @P0 VIADD R10, R10, 0x1 ;  /* 0x000000010a0a0836 */ /* 0x000fe40000000000 */
[----:B------:R-:W-:Y:S01]  /*12720*/  IMAD.HI.U32 R7, R3, R7, R2 ;  /* 0x0000000703077227 */ /* 0x000fe200078e0002 */
[----:B------:R-:W-:Y:S02]  /*12730*/  LOP3.LUT R2, R5, R4, RZ, 0x3c, !PT ;  /* 0x0000000405027212 */ /* 0x000fe400078e3cff */
[----:B------:R-:W-:Y:S02]  /*12740*/  IABS R3, R8 ;  /* 0x0000000800037213 */ /* 0x000fe40000000000 */
[----:B------:R-:W-:-:S03]  /*12750*/  ISETP.GE.AND P2, PT, R2, RZ, PT ;  /* 0x000000ff0200720c */ /* 0x000fc60003f46270 */
[----:B------:R-:W-:-:S10]  /*12760*/  IMAD.MOV R3, RZ, RZ, -R3 ;  /* 0x000000ffff037224 */ /* 0x000fd400078e0a03 */
[----:B------:R-:W-:Y:S01]  /*12770*/  @!P2 IMAD.MOV R10, RZ, RZ, -R10 ;  /* 0x000000ffff0aa224 */ /* 0x000fe200078e0a0a */
[----:B------:R-:W-:-:S04]  /*12780*/  @!P1 LOP3.LUT R10, RZ, R4, RZ, 0x33, !PT ;  /* 0x00000004ff0a9212 */ /* 0x000fc800078e33ff */
        /* <DEDUP_REMOVED lines=8> */
[----:B------:R-:W-:-:S04]  /*12810*/  LOP3.LUT R2, R10, R8, RZ, 0x3c, !PT ;  /* 0x000000080a027212 */ /* 0x000fc800078e3cff */
[----:B------:R-:W-:Y:S01]  /*12820*/  ISETP.GE.AND P2, PT, R2, RZ, PT ;  /* 0x000000ff0200720c */ /* 0x000fe20003f46270 */
[----:B------:R-:W-:-:S04]  /*12830*/  IMAD.MOV R2, RZ, RZ, -R10 ;  /* 0x000000ffff027224 */ /* 0x000fc800078e0a0a */
[----:B------:R-:W-:Y:S02]  /*12840*/  IMAD R2, R4, R2, R5 ;  /* 0x0000000204027224 */ /* 0x000fe400078e0205 */
        /* <DEDUP_REMOVED lines=8> */
[----:B------:R-:W-:Y:S05]  /*128d0*/  BRA `(.L_x_1242) ;  /* 0x0000000000f87947 */ /* 0x000fea0003800000 */
.L_x_1241:
[----:B-1----:R-:W1:Y:S01]  /*128e0*/  LDC.64 R2, c[0x0][0xc90] ;  /* 0x00032400ff027b82 */ /* 0x002e620000000a00 */
[----:B------:R-:W-:Y:S01]  /*128f0*/  ULDC.64 UR6, c[0x0][0x208] ;  /* 0x0000820000067ab9 */ /* 0x000fe20000000a00 */
[----:B-1----:R-:W-:-:S05]  /*12900*/  IMAD.WIDE R2, R14, 0x4, R2 ;  /* 0x000000040e027825 */ /* 0x002fca00078e0202 */
[----:B0-----:R0:W2:Y:S02]  /*12910*/  LDG.E R7, desc[UR6][R2.64] ;  /* 0x0000000602077981 */ /* 0x0010a4000c1e1900 */
[----:B0-----:R-:W-:Y:S02]  /*12920*/  IMAD.MOV.U32 R2, RZ, RZ, RZ ;  /* 0x000000ffff027224 */ /* 0x001fe400078e00ff */
[----:B--2---:R-:W-:-:S05]  /*12930*/  IMAD R8, R4, R7, RZ ;  /* 0x0000000704087224 */ /* 0x004fca00078e02ff */
[----:B------:R-:W-:-:S04]  /*12940*/  IABS R9, R8 ;  /* 0x0000000800097213 */ /* 0x000fc80000000000 */
[----:B------:R-:W0:Y:S08]  /*12950*/  I2F.RP R10, R9 ;  /* 0x00000009000a7306 */ /* 0x000e300000209400 */
[----:B0-----:R-:W0:Y:S02]  /*12960*/  MUFU.RCP R10, R10 ;  /* 0x0000000a000a7308 */ /* 0x001e240000001000 */
[----:B0-----:R-:W-:-:S06]  /*12970*/  VIADD R11, R10, 0xffffffe ;  /* 0x0ffffffe0a0b7836 */ /* 0x001fcc0000000000 */
[----:B------:R-:W0:Y:S02]  /*12980*/  F2I.FTZ.U32.TRUNC.NTZ R3, R11 ;  /* 0x0000000b00037305 */ /* 0x000e24000021f000 */
[----:B0-----:R-:W-:-:S04]  /*12990*/  IMAD.MOV R12, RZ, RZ, -R3 ;  /* 0x000000ffff0c7224 */ /* 0x001fc800078e0a03 */
[----:B------:R-:W-:-:S04]  /*129a0*/  IMAD R13, R12, R9, RZ ;  /* 0x000000090c0d7224 */ /* 0x000fc800078e02ff */
[----:B------:R-:W-:Y:S01]  /*129b0*/  IMAD.HI.U32 R2, R3, R13, R2 ;  /* 0x0000000d03027227 */ /* 0x000fe200078e0002 */
[----:B------:R-:W-:Y:S02]  /*129c0*/  IABS R13, R5 ;  /* 0x00000005000d7213 */ /* 0x000fe40000000000 */
[----:B------:R-:W-:-:S03]  /*129d0*/  IABS R3, R8 ;  /* 0x0000000800037213 */ /* 0x000fc60000000000 */
[----:B------:R-:W-:-:S04]  /*129e0*/  IMAD.HI.U32 R2, R2, R13, RZ ;  /* 0x0000000d02027227 */ /* 0x000fc800078e00ff */
[----:B------:R-:W-:-:S04]  /*129f0*/  IMAD.MOV R3, RZ, RZ, -R3 ;  /* 0x000000ffff037224 */ /* 0x000fc800078e0a03 */
[----:B------:R-:W-:Y:S01]  /*12a00*/  IMAD R10, R2, R3, R13 ;  /* 0x00000003020a7224 */ /* 0x000fe200078e020d */
[----:B------:R-:W-:-:S04]  /*12a10*/  LOP3.LUT R3, R5, R8, RZ, 0x3c, !PT ;  /* 0x0000000805037212 */ /* 0x000fc800078e3cff */
[----:B------:R-:W-:Y:S02]  /*12a20*/  ISETP.GT.U32.AND P1, PT, R9, R10, PT ;  /* 0x0000000a0900720c */ /* 0x000fe40003f24070 */
[----:B------:R-:W-:-:S11]  /*12a30*/  ISETP.GE.AND P2, PT, R3, RZ, PT ;  /* 0x000000ff0300720c */ /* 0x000fd60003f46270 */
[----:B------:R-:W-:Y:S02]  /*12a40*/  @!P1 IMAD.IADD R10, R10, 0x1, -R9 ;  /* 0x000000010a0a9824 */ /* 0x000fe400078e0a09 */
[----:B------:R-:W-:Y:S01]  /*12a50*/  @!P1 VIADD R2, R2, 0x1 ;  /* 0x0000000102029836 */ /* 0x000fe20000000000 */
[----:B------:R-:W-:Y:S02]  /*12a60*/  ISETP.NE.AND P1, PT, R8, RZ, PT ;  /* 0x000000ff0800720c */ /* 0x000fe40003f25270 */
[----:B------:R-:W-:-:S13]  /*12a70*/  ISETP.GE.U32.AND P0, PT, R10, R9, PT ;  /* 0x000000090a00720c */ /* 0x000fda0003f06070 */
[----:B------:R-:W-:-:S04]  /*12a80*/  @P0 VIADD R2, R2, 0x1 ;  /* 0x0000000102020836 */ /* 0x000fc80000000000 */
[----:B------:R-:W-:Y:S01]  /*12a90*/  @!P2 IMAD.MOV R2, RZ, RZ, -R2 ;  /* 0x000000ffff02a224 */ /* 0x000fe200078e0a02 */
[----:B------:R-:W-:-:S05]  /*12aa0*/  @!P1 LOP3.LUT R2, RZ, R8, RZ, 0x33, !PT ;  /* 0x00000008ff029212 */ /* 0x000fca00078e33ff */
[----:B------:R-:W-:Y:S02]  /*12ab0*/  IMAD R9, R7, R2, RZ ;  /* 0x0000000207097224 */ /* 0x000fe400078e02ff */
[----:B------:R-:W-:Y:S02]  /*12ac0*/  IMAD.MOV R2, RZ, RZ, -R2 ;  /* 0x000000ffff027224 */ /* 0x000fe400078e0a02 */
[----:B------:R-:W-:Y:S02]  /*12ad0*/  IMAD.MOV R10, RZ, RZ, -R9 ;  /* 0x000000ffff0a7224 */ /* 0x000fe400078e0a09 */
[----:B------:R-:W-:Y:S02]  /*12ae0*/  IMAD R8, R8, R2, R5 ;  /* 0x0000000208087224 */ /* 0x000fe400078e0205 */
[----:B------:R-:W-:Y:S01]  /*12af0*/  IMAD.MOV.U32 R2, RZ, RZ, RZ ;  /* 0x000000ffff027224 */ /* 0x000fe200078e00ff */
[----:B------:R-:W-:Y:S02]  /*12b00*/  VIADDMNMX R7, R10, UR5, R7, PT ;  /* 0x000000050a077c46 */ /* 0x000fe4000b800107 */
[----:B------:R-:W-:-:S02]  /*12b10*/  IADD3 R9, R9, 0x1000000, R8 ;  /* 0x0100000009097810 */ /* 0x000fc40007ffe008 */
[----:B------:R-:W-:-:S04]  /*12b20*/  IABS R10, R7 ;  /* 0x00000007000a7213 */ /* 0x000fc80000000000 */
[----:B------:R-:W0:Y:S08]  /*12b30*/  I2F.RP R11, R10 ;  /* 0x0000000a000b7306 */ /* 0x000e300000209400 */
[----:B0-----:R-:W0:Y:S02]  /*12b40*/  MUFU.RCP R11, R11 ;  /* 0x0000000b000b7308 */ /* 0x001e240000001000 */
[----:B0-----:R-:W-:Y:S01]  /*12b50*/  VIADD R3, R11, 0xffffffe ;  /* 0x0ffffffe0b037836 */ /* 0x001fe20000000000 */
[----:B------:R-:W-:-:S05]  /*12b60*/  IABS R11, R7 ;  /* 0x00000007000b7213 */ /* 0x000fca0000000000 */
[----:B------:R-:W0:Y:S02]  /*12b70*/  F2I.FTZ.U32.TRUNC.NTZ R3, R3 ;  /* 0x0000000300037305 */ /* 0x000e24000021f000 */
[----:B0-----:R-:W-:-:S04]  /*12b80*/  IMAD.MOV R5, RZ, RZ, -R3 ;  /* 0x000000ffff057224 */ /* 0x001fc800078e0a03 */
[----:B------:R-:W-:-:S04]  /*12b90*/  IMAD R5, R5, R10, RZ ;  /* 0x0000000a05057224 */ /* 0x000fc800078e02ff */
[----:B------:R-:W-:Y:S01]  /*12ba0*/  IMAD.HI.U32 R2, R3, R5, R2 ;  /* 0x0000000503027227 */ /* 0x000fe200078e0002 */
[----:B------:R-:W-:-:S03]  /*12bb0*/  IABS R5, R8 ;  /* 0x0000000800057213 */ /* 0x000fc60000000000 */
[----:B------:R-:W-:Y:S02]  /*12bc0*/  IMAD.MOV R3, RZ, RZ, -R11 ;  /* 0x000000ffff037224 */ /* 0x000fe400078e0a0b */
        /* <DEDUP_REMOVED lines=8> */
[----:B------:R-:W-:-:S07]  /*12c50*/  ISETP.GE.AND P2, PT, R3, RZ, PT ;  /* 0x000000ff0300720c */ /* 0x000fce0003f46270 */
[----:B------:R-:W-:-:S06]  /*12c60*/  @P0 VIADD R2, R2, 0x1 ;  /* 0x0000000102020836 */ /* 0x000fcc0000000000 */
[----:B------:R-:W-:Y:S01]  /*12c70*/  @!P2 IMAD.MOV R2, RZ, RZ, -R2 ;  /* 0x000000ffff02a224 */ /* 0x000fe200078e0a02 */
[----:B------:R-:W-:Y:S01]  /*12c80*/  @!P1 LOP3.LUT R2, RZ, R7, RZ, 0x33, !PT ;  /* 0x00000007ff029212 */ /* 0x000fe200078e33ff */
[----:B------:R-:W-:-:S04]  /*12c90*/  IMAD.MOV R7, RZ, RZ, -R7 ;  /* 0x000000ffff077224 */ /* 0x000fc800078e0a07 */
[----:B------:R-:W-:-:S05]  /*12ca0*/  IMAD R3, R2, R7, R9 ;  /* 0x0000000702037224 */ /* 0x000fca00078e0209 */
[----:B------:R1:W-:Y:S02]  /*12cb0*/  STL [R1+0x8], R3 ;  /* 0x0000080301007387 */ /* 0x0003e40000100800 */
.L_x_1242:
[----:B01----:R-:W-:-:S05]  /*12cc0*/  LOP3.LUT R3, RZ, R2, RZ, 0x33, !PT ;  /* 0x00000002ff037212 */ /* 0x003fca00078e33ff */
[----:B------:R-:W-:-:S05]  /*12cd0*/  IMAD.IADD R2, R4, 0x1, R3 ;  /* 0x0000000104027824 */ /* 0x000fca00078e0203 */
[----:B------:R1:W-:Y:S01]  /*12ce0*/  STL [R1+0x4], R2 ;  /* 0x0000040201007387 */ /* 0x0003e20000100800 */
[----:B------:R-:W-:Y:S05]  /*12cf0*/  BRA `(.L_x_1243) ;  /* 0x0000000000107947 */ /* 0x000fea0003800000 */
.L_x_1238:
[----:B------:R-:W-:Y:S01]  /*12d00*/  IMAD.U32 R2, RZ, RZ, UR6 ;  /* 0x00000006ff027e24 */ /* 0x000fe2000f8e00ff */
[----:B------:R0:W-:Y:S04]  /*12d10*/  STL [R1+0x4], RZ ;  /* 0x000004ff01007387 */ /* 0x0001e80000100800 */
[----:B------:R0:W-:Y:S04]  /*12d20*/  STL [R1+0x8], RZ ;  /* 0x000008ff01007387 */ /* 0x0001e80000100800 */
[----:B------:R0:W-:Y:S02]  /*12d30*/  STL [R1], R2 ;  /* 0x0000000201007387 */ /* 0x0001e40000100800 */
.L_x_1243:
[----:B------:R-:W2:Y:S04]  /*12d40*/  LDL R8, [R1] ;  /* 0x0000000001087983 */ /* 0x000ea80000100800 */
[----:B------:R-:W2:Y:S04]  /*12d50*/  LDL R9, [R1+0x4] ;  /* 0x0000040001097983 */ /* 0x000ea80000100800 */
[----:B------:R-:W2:Y:S04]  /*12d60*/  LDL R10, [R1+0x8] ;  /* 0x00000800010a7983 */ /* 0x000ea80000100800 */
[----:B------:R-:W2:Y:S01]  /*12d70*/  LDL R11, [R1+0xc] ;  /* 0x00000c00010b7983 */ /* 0x000ea20000100800 */
[----:B------:R-:W-:-:S13]  /*12d80*/  ISETP.NE.AND P0, PT, R0, RZ, PT ;  /* 0x000000ff0000720c */ /* 0x000fda0003f05270 */
[----:B------:R-:W3:Y:S01]  /*12d90*/  @!P0 S2R R3, SR_CgaCtaId ;  /* 0x0000000000038919 */ /* 0x000ee20000008800 */
[----:B------:R-:W-:-:S04]  /*12da0*/  @!P0 MOV R0, 0x400 ;  /* 0x0000040000008802 */ /* 0x000fc80000000f00 */
[----:B---3--:R-:W-:-:S05]  /*12db0*/  @!P0 LEA R0, R3, R0, 0x18 ;  /* 0x0000000003008211 */ /* 0x008fca00078ec0ff */
[----:B--2---:R2:W-:Y:S01]  /*12dc0*/  @!P0 STS.128 [R0+0x2a8d0], R8 ;  /* 0x02a8d00800008388 */ /* 0x0045e20000000c00 */
[----:B------:R-:W-:Y:S06]  /*12dd0*/  BAR.ARV 0x5, 0x180 ;  /* 0x0146000000007b1d */ /* 0x000fec0000002000 */
.L_x_1236:
[----:B--2---:R-:W2:Y:S01]  /*12de0*/  LDL R0, [R1+0xc] ;  /* 0x00000c0001007983 */ /* 0x004ea20000100800 */
[----:B------:R-:W-:Y:S01]  /*12df0*/  ULDC UR4, c[0x0][0xc3c] ;  /* 0x00030f0000047ab9 */ /* 0x000fe20000000800 */
[----:B------:R-:W-:Y:S01]  /*12e00*/  IMAD.MOV.U32 R19, RZ, RZ, RZ ;  /* 0x000000ffff137224 */ /* 0x000fe200078e00ff */
[----:B--2---:R-:W-:Y:S01]  /*12e10*/  ISETP.GE.AND P0, PT, R0, UR4, PT ;  /* 0x0000000400007c0c */ /* 0x004fe2000bf06270 */
[----:B------:R-:W-:-:S05]  /*12e20*/  IMAD.MOV.U32 R0, RZ, RZ, 0x1 ;  /* 0x00000001ff007424 */ /* 0x000fca00078e00ff */
[----:B------:R2:W-:Y:S04]  /*12e30*/  STL [R1+0x10], R0 ;  /* 0x0000100001007387 */ /* 0x0005e80000100800 */
[----:B------:R2:W-:Y:S03]  /*12e40*/  STL [R1+0x50], RZ ;  /* 0x000050ff01007387 */ /* 0x0005e60000100800 */
[----:B------:R-:W-:Y:S05]  /*12e50*/  @P0 BRA `(.L_x_1244) ;  /* 0x0000006000500947 */ /* 0x000fea0003800000 */
[----:B------:R-:W4:Y:S01]  /*12e60*/  S2UR UR5, SR_CgaCtaId ;  /* 0x00000000000579c3 */ /* 0x000f220000008800 */
[C---:B--2---:R-:W-:Y:S01]  /*12e70*/  IMAD.SHL.U32 R0, R6.reuse, 0x8, RZ ;  /* 0x0000000806007824 */ /* 0x044fe200078e00ff */
[----:B------:R-:W-:Y:S01]  /*12e80*/  LOP3.LUT R4, R6, 0x7f, RZ, 0xc0, !PT ;  /* 0x0000007f06047812 */ /* 0x000fe200078ec0ff */
[----:B------:R-:W-:Y:S01]  /*12e90*/  UMOV UR4, 0x400 ;  /* 0x0000040000047882 */ /* 0x000fe20000000000 */
[----:B------:R-:W-:Y:S01]  /*12ea0*/  BSSY B8, `(.L_x_1244) ;  /* 0x000060f000087945 */ /* 0x000fe20003800000 */
[----:B------:R-:W-:Y:S01]  /*12eb0*/  IMAD.MOV.U32 R19, RZ, RZ, RZ ;  /* 0x000000ffff137224 */ /* 0x000fe200078e00ff */
[----:B------:R-:W-:Y:S01]  /*12ec0*/  LOP3.LUT R3, R0, 0x1f8, RZ, 0xc0, !PT ;  /* 0x000001f800037812 */ /* 0x000fe200078ec0ff */
[----:B01----:R-:W-:Y:S01]  /*12ed0*/  IMAD.SHL.U32 R2, R4, 0x8, RZ ;  /* 0x0000000804027824 */ /* 0x003fe200078e00ff */
[----:B------:R-:W-:Y:S01]  /*12ee0*/  LOP3.LUT R0, R0, 0x38, RZ, 0xc0, !PT ;  /* 0x0000003800007812 */ /* 0x000fe200078ec0ff */
[----:B------:R-:W-:Y:S01]  /*12ef0*/  ULDC UR38, c[0x0][0xc] ;  /* 0x0000030000267ab9 */ /* 0x000fe20000000800 */
[----:B------:R-:W-:Y:S01]  /*12f00*/  LOP3.LUT R3, R3, 0x38, R6, 0x78, !PT ;  /* 0x0000003803037812 */ /* 0x000fe200078e7806 */
[----:B------:R-:W-:Y:S01]  /*12f10*/  IMAD.SHL.U32 R6, R6, 0x10, RZ ;  /* 0x0000001006067824 */ /* 0x000fe200078e00ff */
[----:B------:R-:W-:-:S02]  /*12f20*/  ULDC.64 UR36, c[0x0][0x198] ;  /* 0x0000660000247ab9 */ /* 0x000fc40000000a00 */
[----:B------:R-:W-:Y:S02]  /*12f30*/  LOP3.LUT R3, R3, 0x200, R2, 0xf8, !PT ;  /* 0x0000020003037812 */ /* 0x000fe400078ef802 */
[----:B------:R-:W-:-:S04]  /*12f40*/  SHF.R.U32.HI R2, RZ, 0x3, R4 ;  /* 0x00000003ff027819 */ /* 0x000fc80000011604 */
[----:B------:R-:W-:Y:S01]  /*12f50*/  LOP3.LUT R4, R2, 0x70, R6, 0xf8, !PT ;  /* 0x0000007002047812 */ /* 0x000fe200078ef806 */
[----:B------:R-:W-:Y:S01]  /*12f60*/  IMAD.MOV.U32 R2, RZ, RZ, 0x1 ;  /* 0x00000001ff027424 */ /* 0x000fe200078e00ff */
[----:B----4-:R-:W-:-:S06]  /*12f70*/  ULEA UR4, UR5, UR4, 0x18 ;  /* 0x0000000405047291 */ /* 0x010fcc000f8ec03f */
[----:B------:R-:W-:-:S04]  /*12f80*/  IMAD.U32 R18, RZ, RZ, UR4 ;  /* 0x00000004ff127e24 */ /* 0x000fc8000f8e00ff */
[----:B------:R-:W-:-:S05]  /*12f90*/  IMAD R3, R3, 0x2, R18 ;  /* 0x0000000203037824 */ /* 0x000fca00078e0212 */
[----:B------:R-:W-:Y:S04]  /*12fa0*/  STL [R1+0x20], R3 ;  /* 0x0000200301007387 */ /* 0x000fe80000100800 */
[----:B------:R-:W-:Y:S04]  /*12fb0*/  STL [R1+0x50], RZ ;  /* 0x000050ff01007387 */ /* 0x000fe80000100800 */
[----:B------:R0:W-:Y:S02]  /*12fc0*/  STL [R1+0x10], R2 ;  /* 0x0000100201007387 */ /* 0x0001e40000100800 */
[----:B0-----:R-:W-:-:S02]  /*12fd0*/  LOP3.LUT R2, R0, 0x40, RZ, 0xfc, !PT ;  /* 0x0000004000027812 */ /* 0x001fc400078efcff */
[----:B------:R-:W-:-:S07]  /*12fe0*/  LOP3.LUT R0, R0, 0x80, RZ, 0xfc, !PT ;  /* 0x0000008000007812 */ /* 0x000fce00078efcff */
.L_x_1356:
[----:B---3--:R-:W2:Y:S01]  /*12ff0*/  LDL R9, [R1+0xc] ;  /* 0x00000c0001097983 */ /* 0x008ea20000100800 */
[----:B------:R-:W-:Y:S05]  /*13000*/  YIELD ;  /* 0x0000000000007946 */ /* 0x000fea0003800000 */
[----:B------:R-:W-:Y:S01]  /*13010*/  ULDC.64 UR4, c[0x0][0xa28] ;  /* 0x00028a0000047ab9 */ /* 0x000fe20000000a00 */
[----:B------:R-:W-:Y:S01]  /*13020*/  IMAD.MOV.U32 R0, RZ, RZ, RZ ;  /* 0x000000ffff007224 */ /* 0x000fe200078e00ff */
[----:B------:R-:W-:Y:S01]  /*13030*/  ISETP.NE.U32.AND P0, PT, RZ, UR4, PT ;  /* 0x00000004ff007c0c */ /* 0x000fe2000bf05070 */
[----:B01----:R-:W0:Y:S01]  /*13040*/  LDC.64 R4, c[0x0][0xa00] ;  /* 0x00028000ff047b82 */ /* 0x003e220000000a00 */
[----:B------:R-:W-:Y:S01]  /*13050*/  ULDC.64 UR8, c[0x0][0x208] ;  /* 0x0000820000087ab9 */ /* 0x000fe20000000a00 */
[----:B------:R-:W-:Y:S01]  /*13060*/  IMAD.MOV.U32 R10, RZ, RZ, RZ ;  /* 0x000000ffff0a7224 */ /* 0x000fe200078e00ff */
[----:B------:R-:W-:Y:S01]  /*13070*/  ISETP.NE.AND.EX P0, PT, RZ, UR5, PT, P0 ;  /* 0x00000005ff007c0c */ /* 0x000fe2000bf05300 */
[----:B------:R-:W-:Y:S01]  /*13080*/  ULDC.64 UR4, c[0x0][0xa18] ;  /* 0x0002860000047ab9 */ /* 0x000fe20000000a00 */
[----:B------:R-:W-:-:S11]  /*13090*/  ULDC.64 UR6, c[0x0][0xa08] ;  /* 0x0002820000067ab9 */ /* 0x000fd60000000a00 */
[----:B------:R-:W2:Y:S02]  /*130a0*/  @P0 LDC.64 R2, c[0x0][0xa28] ;  /* 0x00028a00ff020b82 */ /* 0x000ea40000000a00 */
[----:B--2---:R-:W-:-:S05]  /*130b0*/  @P0 IMAD.WIDE R2, R9, 0x4, R2 ;  /* 0x0000000409020825 */ /* 0x004fca00078e0202 */
[----:B------:R1:W5:Y:S01]  /*130c0*/  @P0 LDG.E R0, desc[UR8][R2.64] ;  /* 0x0000000802000981 */ /* 0x000362000c1e1900 */
[----:B------:R-:W-:Y:S01]  /*130d0*/  ISETP.NE.U32.AND P0, PT, RZ, UR4, PT ;  /* 0x00000004ff007c0c */ /* 0x000fe2000bf05070 */
[----:B0-----:R-:W-:Y:S01]  /*130e0*/  IMAD.WIDE R4, R9, 0x4, R4 ;  /* 0x0000000409047825 */ /* 0x001fe200078e0204 */
[----:B------:R-:W-:Y:S02]  /*130f0*/  ISETP.NE.U32.AND P1, PT, RZ, UR6, PT ;  /* 0x00000006ff007c0c */ /* 0x000fe4000bf25070 */
[----:B------:R-:W-:Y:S01]  /*13100*/  ISETP.NE.AND.EX P2, PT, RZ, UR5, PT, P0 ;  /* 0x00000005ff007c0c */ /* 0x000fe2000bf45300 */
[----:B------:R-:W-:Y:S01]  /*13110*/  ULDC.64 UR4, c[0x0][0xa00] ;  /* 0x0002800000047ab9 */ /* 0x000fe20000000a00 */
[----:B------:R-:W-:Y:S01]  /*13120*/  ISETP.NE.AND.EX P1, PT, RZ, UR7, PT, P1 ;  /* 0x00000007ff007c0c */ /* 0x000fe2000bf25310 */
[----:B------:R-:W-:Y:S01]  /*13130*/  IMAD.MOV.U32 R8, RZ, RZ, RZ ;  /* 0x000000ffff087224 */ /* 0x000fe200078e00ff */
[----:B------:R-:W-:Y:S01]  /*13140*/  ISETP.NE.U32.AND P0, PT, RZ, UR4, PT ;  /* 0x00000004ff007c0c */ /* 0x000fe2000bf05070 */
[----:B-1----:R-:W0:Y:S03]  /*13150*/  LDC.64 R2, c[0x0][0xa08] ;  /* 0x00028200ff027b82 */ /* 0x002e260000000a00 */
[----:B------:R-:W-:-:S05]  /*13160*/  ISETP.NE.AND.EX P0, PT, RZ, UR5, PT, P0 ;  /* 0x00000005ff007c0c */ /* 0x000fca000bf05300 */
[----:B------:R-:W1:Y:S08]  /*13170*/  @P2 LDC.64 R6, c[0x0][0xa18] ;  /* 0x00028600ff062b82 */ /* 0x000e700000000a00 */
[----:B------:R-:W2:Y:S01]  /*13180*/  @P0 LDG.E R10, desc[UR8][R4.64] ;  /* 0x00000008040a0981 */ /* 0x000ea2000c1e1900 */
[----:B------:R-:W-:Y:S01]  /*13190*/  ULDC UR4, c[0x0][0x288] ;  /* 0x0000a20000047ab9 */ /* 0x000fe20000000800 */
[----:B0-----:R-:W-:-:S05]  /*131a0*/  IMAD.WIDE R2, R9, 0x4, R2 ;  /* 0x0000000409027825 */ /* 0x001fca00078e0202 */
[----:B------:R-:W5:Y:S01]  /*131b0*/  @P1 LDG.E R8, desc[UR8][R2.64] ;  /* 0x0000000802081981 */ /* 0x000f62000c1e1900 */
[----:B-1----:R-:W-:-:S03]  /*131c0*/  @P2 IMAD.WIDE R6, R9, 0x4, R6 ;  /* 0x0000000409062825 */ /* 0x002fc600078e0206 */
        /* <DEDUP_REMOVED lines=14> */
[----:B------:R-:W-:Y:S02]  /*132b0*/  ULDC.64 UR4, c[0x0][0x208] ;  /* 0x0000820000047ab9 */ /* 0x000fe40000000a00 */
[----:B------:R-:W0:Y:S04]  /*132c0*/  LDG.E R7, desc[UR4][R4.64] ;  /* 0x0000000404077981 */ /* 0x000e28000c1e1900 */
[----:B------:R-:W0:Y:S02]  /*132d0*/  LDG.E R4, desc[UR4][R4.64+0x4] ;  /* 0x0000040404047981 */ /* 0x000e24000c1e1900 */
[----:B0-----:R-:W-:-:S05]  /*132e0*/  IMAD.IADD R10, R4, 0x1, -R7 ;  /* 0x00000001040a7824 */ /* 0x001fca00078e0a07 */
[----:B------:R1:W-:Y:S02]  /*132f0*/  STL [R1+0x2c], R10 ;  /* 0x00002c0a01007387 */ /* 0x0003e40000100800 */
.L_x_1245:
[----:B------:R-:W2:Y:S01]  /*13300*/  LDL.LU R5, [R1+0x8] ;  /* 0x0000080001057983 */ /* 0x000ea20000300800 */
[----:B------:R-:W-:Y:S02]  /*13310*/  ULDC.64 UR4, c[0x0][0xa20] ;  /* 0x0002880000047ab9 */ /* 0x000fe40000000a00 */
[----:B------:R-:W-:-:S04]  /*13320*/  ISETP.NE.U32.AND P0, PT, RZ, UR4, PT ;  /* 0x00000004ff007c0c */ /* 0x000fc8000bf05070 */
[----:B------:R-:W-:Y:S02]  /*13330*/  ISETP.NE.AND.EX P0, PT, RZ, UR5, PT, P0 ;  /* 0x00000005ff007c0c */ /* 0x000fe4000bf05300 */
[C---:B--2---:R-:W-:Y:S02]  /*13340*/  LOP3.LUT R7, R5.reuse, 0xff000000, RZ, 0xc0, !PT ;  /* 0xff00000005077812 */ /* 0x044fe400078ec0ff */
[C---:B------:R-:W-:Y:S02]  /*13350*/  LOP3.LUT R4, R5.reuse, 0xff0000, RZ, 0xc0, !PT ;  /* 0x00ff000005047812 */ /* 0x040fe400078ec0ff */
[----:B------:R-:W-:Y:S02]  /*13360*/  SHF.R.U32.HI R7, RZ, 0x8, R7 ;  /* 0x00000008ff077819 */ /* 0x000fe40000011607 */
[----:B------:R-:W-:Y:S02]  /*13370*/  LOP3.LUT R16, R5, 0xffff, RZ, 0xc0, !PT ;  /* 0x0000ffff05107812 */ /* 0x000fe400078ec0ff */
[----:B------:R-:W-:Y:S01]  /*13380*/  LEA.HI R7, R4, R7, RZ, 0x10 ;  /* 0x0000000704077211 */ /* 0x000fe200078f80ff */
[----:B-----5:R-:W-:-:S05]  /*13390*/  IMAD.IADD R4, R8, 0x1, R0 ;  /* 0x0000000108047824 */ /* 0x020fca00078e0200 */
[----:B------:R2:W-:Y:S01]  /*133a0*/  STL [R1+0x14], R4 ;  /* 0x0000140401007387 */ /* 0x0005e20000100800 */
[----:B------:R-:W-:Y:S05]  /*133b0*/  @!P0 BRA `(.L_x_1246) ;  /* 0x0000000000148947 */ /* 0x000fea0003800000 */
[----:B------:R-:W3:Y:S01]  /*133c0*/  LDC.64 R2, c[0x0][0xa20] ;  /* 0x00028800ff027b82 */ /* 0x000ee20000000a00 */
[----:B------:R-:W-:Y:S01]  /*133d0*/  ULDC.64 UR4, c[0x0][0x208] ;  /* 0x0000820000047ab9 */ /* 0x000fe20000000a00 */
[----:B---3--:R-:W-:-:S05]  /*133e0*/  IMAD.WIDE R2, R9, 0x4, R2 ;  /* 0x0000000409027825 */ /* 0x008fca00078e0202 */
[----:B------:R3:W5:Y:S01]  /*133f0*/  LDG.E R6, desc[UR4][R2.64] ;  /* 0x0000000402067981 */ /* 0x000762000c1e1900 */
[----:B------:R-:W-:Y:S05]  /*13400*/  BRA `(.L_x_1247) ;  /* 0x0000000000147947 */ /* 0x000fea0003800000 */
.L_x_1246:
[----:B------:R-:W-:Y:S05]  /*13410*/  @!P1 BRA `(.L_x_1247) ;  /* 0x0000000000109947 */ /* 0x000fea0003800000 */
[----:B------:R-:W-:Y:S02]  /*13420*/  ULDC.64 UR4, c[0x0][0x208] ;  /* 0x0000820000047ab9 */ /* 0x000fe40000000a00 */
[----:B------:R-:W3:Y:S04]  /*13430*/  LDG.E R6, desc[UR4][R2.64] ;  /* 0x0000000402067981 */ /* 0x000ee8000c1e1900 */
[----:B------:R-:W3:Y:S02]  /*13440*/  LDG.E R2, desc[UR4][R2.64+0x4] ;  /* 0x0000040402027981 */ /* 0x000ee4000c1e1900 */
[----:B---3--:R-:W-:-:S07]  /*13450*/  IMAD.IADD R6, R2, 0x1, -R6 ;  /* 0x0000000102067824 */ /* 0x008fce00078e0a06 */
.L_x_1247:
[----:B--2---:R-:W2:Y:S01]  /*13460*/  LDL.LU R4, [R1+0x4] ;  /* 0x0000040001047983 */ /* 0x004ea20000300800 */
[----:B---3--:R-:W3:Y:S01]  /*13470*/  LDC R2, c[0x0][0x448] ;  /* 0x00011200ff027b82 */ /* 0x008ee20000000800 */
[----:B-----5:R-:W-:Y:S01]  /*13480*/  IMAD.IADD R0, R6, 0x1, -R0 ;  /* 0x0000000106007824 */ /* 0x020fe200078e0a00 */
[----:B---3--:R-:W-:-:S13]  /*13490*/  ISETP.NE.AND P1, PT, R2, 0x1, PT ;  /* 0x000000010200780c */ /* 0x008fda0003f25270 */
[----:B------:R-:W3:Y:S08]  /*134a0*/  @P1 LDC R3, c[0x0][0x44c] ;  /* 0x00011300ff031b82 */ /* 0x000ef00000000800 */
[----:B------:R-:W4:Y:S01]  /*134b0*/  @P1 LDC R2, c[0x0][0x450] ;  /* 0x00011400ff021b82 */ /* 0x000f220000000800 */
[----:B--2---:R-:W-:-:S04]  /*134c0*/  IMAD.SHL.U32 R11, R4, 0x80, RZ ;  /* 0x00000080040b7824 */ /* 0x004fc800078e00ff */
[----:B------:R-:W-:Y:S01]  /*134d0*/  VIADD R4, R11, 0x7f ;  /* 0x0000007f0b047836 */ /* 0x000fe20000000000 */
[----:B------:R2:W-:Y:S03]  /*134e0*/  STL [R1+0x28], R11 ;  /* 0x0000280b01007387 */ /* 0x0005e60000100800 */
[----:B---3--:R-:W-:-:S04]  /*134f0*/  @P1 IMAD.HI.U32 R3, R4, R3, RZ ;  /* 0x0000000304031227 */ /* 0x008fc800078e00ff */
[----:B------:R-:W-:Y:S01]  /*13500*/  IMAD.MOV.U32 R6, RZ, RZ, R4 ;  /* 0x000000ffff067224 */ /* 0x000fe200078e0004 */
[----:B----4-:R-:W-:Y:S01]  /*13510*/  @P1 SHF.R.U32.HI R6, RZ, R2, R3 ;  /* 0x00000002ff061219 */ /* 0x010fe20000011603 */
[----:B------:R-:W-:-:S04]  /*13520*/  VIADD R2, R0, 0x5f ;  /* 0x0000005f00027836 */ /* 0x000fc80000000000 */
[----:B------:R-:W-:-:S05]  /*13530*/  IMAD.HI R2, R2, 0x2aaaaaab, RZ ;  /* 0x2aaaaaab02027827 */ /* 0x000fca00078e02ff */
[----:B------:R-:W-:-:S04]  /*13540*/  SHF.R.U32.HI R3, RZ, 0x1f, R2 ;  /* 0x0000001fff037819 */ /* 0x000fc80000011602 */
[----:B------:R-:W-:Y:S02]  /*13550*/  LEA.HI.SX32 R9, R2, R3, 0x1c ;  /* 0x0000000302097211 */ /* 0x000fe400078fe2ff */
[----:B------:R-:W-:-:S03]  /*13560*/  IADD3 R2, R0, 0x1, -R10 ;  /* 0x0000000100027810 */ /* 0x000fc60007ffe80a */
[----:B------:R2:W-:Y:S02]  /*13570*/  STL [R1+0x58], R9 ;  /* 0x0000580901007387 */ /* 0x0005e40000100800 */
[----:B------:R-:W-:Y:S02]  /*13580*/  IMAD.IADD R6, R2, 0x1, R6 ;  /* 0x0000000102067824 */ /* 0x000fe400078e0206 */
[----:B------:R-:W3:Y:S02]  /*13590*/  LDC.64 R2, c[0x0][0x9e0] ;  /* 0x00027800ff027b82 */ /* 0x000ee40000000a00 */
[----:B---3--:R-:W-:Y:S01]  /*135a0*/  ISETP.GE.AND P2, PT, R3, 0x1, PT ;  /* 0x000000010300780c */ /* 0x008fe20003f46270 */
[----:B------:R-:W-:-:S12]  /*135b0*/  IMAD.IADD R2, R6, 0x1, R2 ;  /* 0x0000000106027824 */ /* 0x000fd800078e0202 */
[----:B--2---:R-:W-:Y:S05]  /*135c0*/  @!P2 BRA `(.L_x_1248) ;  /* 0x000000000048a947 */ /* 0x004fea0003800000 */
[C---:B------:R-:W-:Y:S01]  /*135d0*/  ISETP.GT.AND P0, PT, R6.reuse, RZ, PT ;  /* 0x000000ff0600720c */ /* 0x040fe20003f04270 */
[----:B------:R-:W-:Y:S01]  /*135e0*/  BSSY B0, `(.L_x_1249) ;  /* 0x000000e000007945 */ /* 0x000fe20003800000 */
[----:B------:R-:W-:-:S11]  /*135f0*/  VIADD R8, R6, 0xffffffff ;  /* 0xffffffff06087836 */ /* 0x000fd60000000000 */
[----:B------:R-:W-:Y:S05]  /*13600*/  @P0 BRA `(.L_x_1250) ;  /* 0x00000000001c0947 */ /* 0x000fea0003800000 */
[----:B------:R-:W-:Y:S01]  /*13610*/  ISETP.NE.AND P0, PT, R3, 0x1, PT ;  /* 0x000000010300780c */ /* 0x000fe20003f05270 */
[----:B------:R-:W-:-:S12]  /*13620*/  IMAD.MOV R6, RZ, RZ, -R6 ;  /* 0x000000ffff067224 */ /* 0x000fd800078e0a06 */
[----:B------:R-:W2:Y:S02]  /*13630*/  @P0 LDC.64 R4, c[0x0][0x9e8] ;  /* 0x00027a00ff040b82 */ /* 0x000ea40000000a00 */
[----:B--2---:R-:W-:-:S05]  /*13640*/  @P0 IMAD.HI.U32 R4, R6, R4, RZ ;  /* 0x0000000406040227 */ /* 0x004fca00078e00ff */
[----:B------:R-:W-:-:S04]  /*13650*/  @P0 SHF.R.U32.HI R6, RZ, R5, R4 ;  /* 0x00000005ff060219 */ /* 0x000fc80000011604 */
[----:B------:R-:W-:Y:S01]  /*13660*/  LOP3.LUT R8, RZ, R6, RZ, 0x33, !PT ;  /* 0x00000006ff087212 */ /* 0x000fe200078e33ff */
[----:B------:R-:W-:Y:S06]  /*13670*/  BRA `(.L_x_1251) ;  /* 0x0000000000107947 */ /* 0x000fec0003800000 */
.L_x_1250:
[----:B------:R-:W-:-:S13]  /*13680*/  ISETP.NE.AND P0, PT, R3, 0x1, PT ;  /* 0x000000010300780c */ /* 0x000fda0003f05270 */
[----:B------:R-:W2:Y:S02]  /*13690*/  @P0 LDC.64 R4, c[0x0][0x9e8] ;  /* 0x00027a00ff040b82 */ /* 0x000ea40000000a00 */
[----:B--2---:R-:W-:-:S05]  /*136a0*/  @P0 IMAD.HI.U32 R4, R8, R4, RZ ;  /* 0x0000000408040227 */ /* 0x004fca00078e00ff */
[----:B------:R-:W-:-:S07]  /*136b0*/  @P0 SHF.R.U32.HI R8, RZ, R5, R4 ;  /* 0x00000005ff080219 */ /* 0x000fce0000011604 */
.L_x_1251:
[----:B------:R-:W-:Y:S05]  /*136c0*/  BSYNC B0 ;  /* 0x0000000000007941 */ /* 0x000fea0003800000 */
.L_x_1249:
[----:B------:R-:W-:-:S05]  /*136d0*/  IMAD R8, R8, R3, R3 ;  /* 0x0000000308087224 */ /* 0x000fca00078e0203 */
[----:B------:R-:W-:-:S07]  /*136e0*/  VIMNMX R2, R2, R8, PT ;  /* 0x0000000802027248 */ /* 0x000fce0003fe0100 */
.L_x_1248:
[----:B------:R-:W2:Y:S01]  /*136f0*/  @P1 LDC R4, c[0x0][0x44c] ;  /* 0x00011300ff041b82 */ /* 0x000ea20000000800 */
[----:B------:R-:W-:Y:S01]  /*13700*/  VIADD R2, R2, 0x5f ;  /* 0x0000005f02027836 */ /* 0x000fe20000000000 */
[----:B------:R-:W-:Y:S01]  /*13710*/  ULDC UR4, c[0x0][0x9dc] ;  /* 0x0002770000047ab9 */ /* 0x000fe20000000800 */
[----:B------:R-:W-:Y:S02]  /*13720*/  IMAD.MOV.U32 R5, RZ, RZ, R11 ;  /* 0x000000ffff057224 */ /* 0x000fe400078e000b */
[----:B------:R-:W-:-:S03]  /*13730*/  IMAD.HI R2, R2, 0x2aaaaaab, RZ ;  /* 0x2aaaaaab02027827 */ /* 0x000fc600078e02ff */
[----:B------:R-:W3:Y:S01]  /*13740*/  @P1 LDC R6, c[0x0][0x450] ;  /* 0x00011400ff061b82 */ /* 0x000ee20000000800 */
[----:B--2---:R-:W-:-:S05]  /*13750*/  @P1 IMAD.HI.U32 R4, R11, R4, RZ ;  /* 0x000000040b041227 */ /* 0x004fca00078e00ff */
[----:B---3--:R-:W-:-:S04]  /*13760*/  @P1 SHF.R.U32.HI R5, RZ, R6, R4 ;  /* 0x00000006ff051219 */ /* 0x008fc80000011604 */
[----:B------:R-:W-:Y:S02]  /*13770*/  IADD3 R6, R5, R0, -R10 ;  /* 0x0000000005067210 */ /* 0x000fe40007ffe80a */
[----:B------:R-:W-:-:S04]  /*13780*/  SHF.R.U32.HI R0, RZ, 0x1f, R2 ;  /* 0x0000001fff007819 */ /* 0x000fc80000011602 */
[----:B------:R-:W-:Y:S01]  /*13790*/  LEA.HI.SX32 R4, R2, R0, 0x1c ;  /* 0x0000000002047211 */ /* 0x000fe200078fe2ff */
[----:B------:R-:W-:-:S03]  /*137a0*/  VIADD R2, R6, -UR4 ;  /* 0x8000000406027c36 */ /* 0x000fc60008000000 */
[----:B------:R-:W-:Y:S01]  /*137b0*/  VIMNMX R0, R9, R4, PT ;  /* 0x0000000409007248 */ /* 0x000fe20003fe0100 */
[----:B------:R2:W-:Y:S01]  /*137c0*/  STL [R1+0x54], R4 ;  /* 0x0000540401007387 */ /* 0x0005e20000100800 */
[----:B------:R-:W-:Y:S05]  /*137d0*/  @!P2 BRA `(.L_x_1252) ;  /* 0x000000000044a947 */ /* 0x000fea0003800000 */
[----:B------:R-:W-:Y:S01]  /*137e0*/  ISETP.GT.AND P0, PT, R6, -0x1, PT ;  /* 0xffffffff0600780c */ /* 0x000fe20003f04270 */
[----:B------:R-:W-:-:S12]  /*137f0*/  BSSY B0, `(.L_x_1253) ;  /* 0x000000d000007945 */ /* 0x000fd80003800000 */
[----:B------:R-:W-:Y:S05]  /*13800*/  @P0 BRA `(.L_x_1254) ;  /* 0x00000000001c0947 */ /* 0x000fea0003800000 */
[----:B------:R-:W-:Y:S02]  /*13810*/  ISETP.NE.AND P0, PT, R3, 0x1, PT ;  /* 0x000000010300780c */ /* 0x000fe40003f05270 */
[----:B------:R-:W-:-:S11]  /*13820*/  LOP3.LUT R6, RZ, R6, RZ, 0x33, !PT ;  /* 0x00000006ff067212 */ /* 0x000fd600078e33ff */
[----:B--2---:R-:W2:Y:S02]  /*13830*/  @P0 LDC.64 R4, c[0x0][0x9e8] ;  /* 0x00027a00ff040b82 */ /* 0x004ea40000000a00 */
[----:B--2---:R-:W-:-:S05]  /*13840*/  @P0 IMAD.HI.U32 R4, R6, R4, RZ ;  /* 0x0000000406040227 */ /* 0x004fca00078e00ff */
[----:B------:R-:W-:-:S04]  /*13850*/  @P0 SHF.R.U32.HI R6, RZ, R5, R4 ;  /* 0x00000005ff060219 */ /* 0x000fc80000011604 */
[----:B------:R-:W-:Y:S01]  /*13860*/  LOP3.LUT R6, RZ, R6, RZ, 0x33, !PT ;  /* 0x00000006ff067212 */ /* 0x000fe200078e33ff */
[----:B------:R-:W-:Y:S06]  /*13870*/  BRA `(.L_x_1255) ;  /* 0x0000000000107947 */ /* 0x000fec0003800000 */
.L_x_1254:
[----:B------:R-:W-:-:S13]  /*13880*/  ISETP.NE.AND P0, PT, R3, 0x1, PT ;  /* 0x000000010300780c */ /* 0x000fda0003f05270 */
[----:B--2---:R-:W2:Y:S02]  /*13890*/  @P0 LDC.64 R4, c[0x0][0x9e8] ;  /* 0x00027a00ff040b82 */ /* 0x004ea40000000a00 */
[----:B--2---:R-:W-:-:S05]  /*138a0*/  @P0 IMAD.HI.U32 R4, R6, R4, RZ ;  /* 0x0000000406040227 */ /* 0x004fca00078e00ff */
[----:B------:R-:W-:-:S07]  /*138b0*/  @P0 SHF.R.U32.HI R6, RZ, R5, R4 ;  /* 0x00000005ff060219 */ /* 0x000fce0000011604 */
.L_x_1255:
[----:B------:R-:W-:Y:S05]  /*138c0*/  BSYNC B0 ;  /* 0x0000000000007941 */ /* 0x000fea0003800000 */
.L_x_1253:
[----:B------:R-:W-:-:S05]  /*138d0*/  IMAD R3, R6, R3, RZ ;  /* 0x0000000306037224 */ /* 0x000fca00078e02ff */
[----:B------:R-:W-:-:S07]  /*138e0*/  VIMNMX R2, R2, R3, !PT ;  /* 0x0000000302027248 */ /* 0x000fce0007fe0100 */
.L_x_1252:
[----:B------:R-:W-:Y:S01]  /*138f0*/  IMAD.HI R2, R2, 0x2aaaaaab, RZ ;  /* 0x2aaaaaab02027827 */ /* 0x000fe200078e02ff */
[----:B--2---:R-:W-:Y:S01]  /*13900*/  SHF.R.U32.HI R4, RZ, 0x10, R7 ;  /* 0x00000010ff047819 */ /* 0x004fe20000011607 */
[----:B------:R-:W-:Y:S01]  /*13910*/  BSSY B0, `(.L_x_1256) ;  /* 0x000002a000007945 */ /* 0x000fe20003800000 */
[----:B------:R-:W-:Y:S01]  /*13920*/  LOP3.LUT R8, R7, 0xff, RZ, 0xc0, !PT ;  /* 0x000000ff07087812 */ /* 0x000fe200078ec0ff */
[----:B------:R-:W-:Y:S01]  /*13930*/  IMAD.MOV.U32 R5, RZ, RZ, RZ ;  /* 0x000000ffff057224 */ /* 0x000fe200078e00ff */
[----:B------:R-:W-:Y:S02]  /*13940*/  SHF.R.U32.HI R3, RZ, 0x1f, R2 ;  /* 0x0000001fff037819 */ /* 0x000fe40000011602 */
[----:B------:R-:W-:Y:S01]  /*13950*/  ISETP.NE.AND P0, PT, R4, RZ, PT ;  /* 0x000000ff0400720c */ /* 0x000fe20003f05270 */
[----:B01----:R-:W-:Y:S01]  /*13960*/  IMAD.MOV.U32 R10, RZ, RZ, R5 ;  /* 0x000000ffff0a7224 */ /* 0x003fe200078e0005 */
[----:B------:R-:W-:-:S04]  /*13970*/  LEA.HI.SX32 R3, R2, R3, 0x1c ;  /* 0x0000000302037211 */ /* 0x000fc800078fe2ff */
[----:B------:R-:W-:-:S04]  /*13980*/  VIMNMX R9, RZ, R3, !PT ;  /* 0x00000003ff097248 */ /* 0x000fc80007fe0100 */
[----:B------:R-:W-:Y:S01]  /*13990*/  ISETP.GT.AND P1, PT, R0, R9, PT ;  /* 0x000000090000720c */ /* 0x000fe20003f24270 */
[----:B------:R0:W-:Y:S02]  /*139a0*/  STL [R1+0x34], R9 ;  /* 0x0000340901007387 */ /* 0x0001e40000100800 */
[----:B------:R-:W1:Y:S02]  /*139b0*/  @!P0 LDC R4, c[0x0][0x9f0] ;  /* 0x00027c00ff048b82 */ /* 0x000e640000000800 */
[----:B------:R0:W-:Y:S04]  /*139c0*/  STL [R1+0x38], R5 ;  /* 0x0000380501007387 */ /* 0x0001e80000100800 */
[----:B------:R0:W-:Y:S04]  /*139d0*/  STL [R1+0x40], R8 ;  /* 0x0000400801007387 */ /* 0x0001e80000100800 */
[----:B------:R-:W-:Y:S05]  /*139e0*/  @!P1 BRA `(.L_x_1257) ;  /* 0x0000000000709947 */ /* 0x000fea0003800000 */
[-C--:B01----:R-:W-:Y:S02]  /*139f0*/  IABS R5, R4.reuse ;  /* 0x0000000400057213 */ /* 0x083fe40000000000 */
[----:B------:R-:W-:Y:S02]  /*13a00*/  IABS R7, R4 ;  /* 0x0000000400077213 */ /* 0x000fe40000000000 */
[----:B------:R-:W0:Y:S03]  /*13a10*/  I2F.RP R2, R5 ;  /* 0x0000000500027306 */ /* 0x000e260000209400 */
[----:B------:R-:W-:-:S05]  /*13a20*/  IMAD.MOV R7, RZ, RZ, -R7 ;  /* 0x000000ffff077224 */ /* 0x000fca00078e0a07 */
[----:B0-----:R-:W0:Y:S02]  /*13a30*/  MUFU.RCP R2, R2 ;  /* 0x0000000200027308 */ /* 0x001e240000001000 */
[----:B0-----:R-:W-:-:S06]  /*13a40*/  VIADD R2, R2, 0xffffffe ;  /* 0x0ffffffe02027836 */ /* 0x001fcc0000000000 */
[----:B------:R-:W0:Y:S02]  /*13a50*/  F2I.FTZ.U32.TRUNC.NTZ R3, R2 ;  /* 0x0000000200037305 */ /* 0x000e24000021f000 */
[----:B0-----:R-:W-:-:S04]  /*13a60*/  IMAD.MOV R2, RZ, RZ, -R3 ;  /* 0x000000ffff027224 */ /* 0x001fc800078e0a03 */
[----:B------:R-:W-:Y:S02]  /*13a70*/  IMAD R6, R2, R5, RZ ;  /* 0x0000000502067224 */ /* 0x000fe400078e02ff */
[----:B------:R-:W-:-:S04]  /*13a80*/  IMAD.MOV.U32 R2, RZ, RZ, RZ ;  /* 0x000000ffff027224 */ /* 0x000fc800078e00ff */
[----:B------:R-:W-:Y:S01]  /*13a90*/  IMAD.HI.U32 R6, R3, R6, R2 ;  /* 0x0000000603067227 */ /* 0x000fe200078e0002 */
[----:B------:R-:W-:-:S05]  /*13aa0*/  IADD3 R3, R4, -0x1, R0 ;  /* 0xffffffff04037810 */ /* 0x000fca0007ffe000 */
[----:B------:R-:W-:-:S05]  /*13ab0*/  IMAD.IADD R3, R3, 0x1, -R9 ;  /* 0x0000000103037824 */ /* 0x000fca00078e0a09 */
[----:B------:R-:W-:Y:S02]  /*13ac0*/  IABS R2, R3 ;  /* 0x0000000300027213 */ /* 0x000fe40000000000 */
[----:B------:R-:W-:-:S03]  /*13ad0*/  LOP3.LUT R3, R3, R4, RZ, 0x3c, !PT ;  /* 0x0000000403037212 */ /* 0x000fc600078e3cff */
        /* <DEDUP_REMOVED lines=13> */
.L_x_1257:
[----:B------:R-:W-:Y:S05]  /*13bb0*/  BSYNC B0 ;  /* 0x0000000000007941 */ /* 0x000fea0003800000 */
.L_x_1256:
[----:B------:R-:W-:Y:S01]  /*13bc0*/  IMAD.MOV.U32 R3, RZ, RZ, R10 ;  /* 0x000000ffff037224 */ /* 0x000fe200078e000a */
[----:B------:R-:W-:Y:S03]  /*13bd0*/  BSSY B7, `(.L_x_1258) ;  /* 0x000041a000077945 */ /* 0x000fe60003800000 */
[----:B------:R-:W-:-:S05]  /*13be0*/  IMAD R2, R8, R3, R9 ;  /* 0x0000000308027224 */ /* 0x000fca00078e0209 */
[----:B------:R-:W-:Y:S01]  /*13bf0*/  VIADDMNMX R0, R2, R3, R0, PT ;  /* 0x0000000302007246 */ /* 0x000fe20003800100 */
[----:B------:R3:W-:Y:S03]  /*13c00*/  STL [R1+0x24], R2 ;  /* 0x0000240201007387 */ /* 0x0007e60000100800 */
[----:B------:R-:W-:Y:S01]  /*13c10*/  ISETP.GT.AND P0, PT, R0, R2, PT ;  /* 0x000000020000720c */ /* 0x000fe20003f04270 */
[----:B------:R3:W-:-:S12]  /*13c20*/  STL [R1+0x3c], R0 ;  /* 0x00003c0001007387 */ /* 0x0007d80000100800 */
[----:B---3--:R-:W-:Y:S05]  /*13c30*/  @P0 BRA `(.L_x_1259) ;  /* 0x00000000004c0947 */ /* 0x008fea0003800000 */
[----:B------:R-:W3:Y:S02]  /*13c40*/  S2R R2, SR_TID.X ;  /* 0x0000000000027919 */ /* 0x000ee40000002100 */
[----:B---3--:R-:W-:-:S04]  /*13c50*/  LOP3.LUT R2, R2, 0x7f, RZ, 0xc0, !PT ;  /* 0x0000007f02027812 */ /* 0x008fc800078ec0ff */
[----:B------:R-:W-:-:S13]  /*13c60*/  ISETP.NE.AND P0, PT, R2, RZ, PT ;  /* 0x000000ff0200720c */ /* 0x000fda0003f05270 */
[----:B------:R-:W-:Y:S05]  /*13c70*/  @P0 BRA `(.L_x_1260) ;  /* 0x00000040003c0947 */ /* 0x000fea0003800000 */
[----:B0-----:R-:W0:Y:S01]  /*13c80*/  S2R R5, SR_LANEID ;  /* 0x0000000000057919 */ /* 0x001e220000000000 */
[----:B------:R-:W-:Y:S01]  /*13c90*/  VOTEU.ANY UR4, UPT, PT ;  /* 0x0000000000047886 */ /* 0x000fe200038e0100 */
[----:B------:R-:W3:Y:S01]  /*13ca0*/  LDC.64 R2, c[0x0][0xc60] ;  /* 0x00031800ff027b82 */ /* 0x000ee20000000a00 */
[----:B------:R-:W0:Y:S01]  /*13cb0*/  FLO.U32 R0, UR4 ;  /* 0x0000000400007d00 */ /* 0x000e2200080e0000 */
[----:B------:R-:W-:Y:S01]  /*13cc0*/  ULDC.64 UR6, c[0x0][0x208] ;  /* 0x0000820000067ab9 */ /* 0x000fe20000000a00 */
[----:B0-----:R-:W-:-:S06]  /*13cd0*/  ISETP.EQ.U32.AND P0, PT, R0, R5, PT ;  /* 0x000000050000720c */ /* 0x001fcc0003f02070 */
[----:B------:R-:W3:Y:S07]  /*13ce0*/  POPC R5, UR4 ;  /* 0x0000000400057d09 */ /* 0x000eee0008000000 */
[----:B---3--:R-:W3:Y:S01]  /*13cf0*/  @P0 ATOMG.E.ADD.STRONG.GPU PT, R3, desc[UR6][R2.64], R5 ;  /* 0x00000005020309a8 */ /* 0x008ee200081ee1c6 */
[----:B-1----:R-:W0:Y:S02]  /*13d00*/  S2R R4, SR_LTMASK ;  /* 0x0000000000047919 */ /* 0x002e240000003900 */
[----:B0-----:R-:W-:-:S04]  /*13d10*/  LOP3.LUT R4, R4, UR4, RZ, 0xc0, !PT ;  /* 0x0000000404047c12 */ /* 0x001fc8000f8ec0ff */
[----:B------:R-:W0:Y:S01]  /*13d20*/  POPC R7, R4 ;  /* 0x0000000400077309 */ /* 0x000e220000000000 */
[----:B---3--:R-:W0:Y:S02]  /*13d30*/  SHFL.IDX PT, R0, R3, R0, 0x1f ;  /* 0x00001f0003007589 */ /* 0x008e2400000e0000 */
[----:B0-----:R-:W-:-:S05]  /*13d40*/  IADD3 R0, R0, UR38, R7 ;  /* 0x0000002600007c10 */ /* 0x001fca000fffe007 */
[----:B------:R3:W-:Y:S01]  /*13d50*/  STL [R1], R0 ;  /* 0x0000000001007387 */ /* 0x0007e20000100800 */
[----:B------:R-:W-:Y:S05]  /*13d60*/  BRA `(.L_x_1260) ;  /* 0x0000004000007947 */ /* 0x000fea0003800000 */
.L_x_1259:
        /* <DEDUP_REMOVED lines=8> */
[----:B-1----:R-:W-:Y:S02]  /*13df0*/  IMAD.U32 R4, RZ, RZ, UR6 ;  /* 0x00000006ff047e24 */ /* 0x002fe4000f8e00ff */
[----:B------:R-:W1:Y:S01]  /*13e00*/  LDC.64 R2, c[0x4][R2] ;  /* 0x0100000002027b82 */ /* 0x000e620000000a00 */
[----:B0-----:R-:W-:Y:S02]  /*13e10*/  IMAD.U32 R5, RZ, RZ, UR7 ;  /* 0x00000007ff057e24 */ /* 0x001fe4000f8e00ff */
[----:B------:R-:W-:Y:S02]  /*13e20*/  IMAD.U32 R6, RZ, RZ, UR8 ;  /* 0x00000008ff067e24 */ /* 0x000fe4000f8e00ff */
[----:B------:R-:W-:-:S02]  /*13e30*/  IMAD.U32 R7, RZ, RZ, UR9 ;  /* 0x00000009ff077e24 */ /* 0x000fc4000f8e00ff */
[----:B--2---:R-:W-:Y:S02]  /*13e40*/  IMAD.U32 R10, RZ, RZ, UR4 ;  /* 0x00000004ff0a7e24 */ /* 0x004fe4000f8e00ff */
[----:B------:R-:W-:Y:S02]  /*13e50*/  IMAD.U32 R11, RZ, RZ, UR5 ;  /* 0x00000005ff0b7e24 */ /* 0x000fe4000f8e00ff */
[----:B------:R-:W-:Y:S02]  /*13e60*/  IMAD.MOV.U32 R8, RZ, RZ, 0x70 ;  /* 0x00000070ff087424 */ /* 0x000fe400078e00ff */
[----:B------:R-:W-:Y:S02]  /*13e70*/  IMAD.MOV.U32 R12, RZ, RZ, 0x1 ;  /* 0x00000001ff0c7424 */ /* 0x000fe400078e00ff */
[----:B------:R-:W-:-:S07]  /*13e80*/  IMAD.MOV.U32 R13, RZ, RZ, RZ ;  /* 0x000000ffff0d7224 */ /* 0x000fce00078e00ff */
[----:B------:R-:W-:-:S07]  /*13e90*/  LEPC R20, `(.L_x_1262) ;  /* 0x000000001014794e */ /* 0x000fce0000000000 */
[----:B-1----:R-:W-:Y:S05]  /*13ea0*/  CALL.ABS.NOINC R2 ;  /* 0x0000000002007343 */ /* 0x002fea0003c00000 */
.L_x_1262:
[----:B------:R-:W-:Y:S05]  /*13eb0*/  BSYNC B6 ;  /* 0x0000000000067941 */ /* 0x000fea0003800000 */
.L_x_1261:
        /* <DEDUP_REMOVED lines=9> */
[----:B-1----:R-:W-:Y:S02]  /*13f50*/  IMAD.U32 R4, RZ, RZ, UR6 ;  /* 0x00000006ff047e24 */ /* 0x002fe4000f8e00ff */
[----:B0-----:R-:W-:Y:S02]  /*13f60*/  IMAD.U32 R5, RZ, RZ, UR7 ;  /* 0x00000007ff057e24 */ /* 0x001fe4000f8e00ff */
[----:B------:R-:W-:Y:S02]  /*13f70*/  IMAD.U32 R6, RZ, RZ, UR8 ;  /* 0x00000008ff067e24 */ /* 0x000fe4000f8e00ff */
[----:B------:R-:W-:-:S02]  /*13f80*/  IMAD.U32 R7, RZ, RZ, UR9 ;  /* 0x00000009ff077e24 */ /* 0x000fc4000f8e00ff */
[----:B--2---:R-:W-:Y:S02]  /*13f90*/  IMAD.U32 R10, RZ, RZ, UR4 ;  /* 0x00000004ff0a7e24 */ /* 0x004fe4000f8e00ff */
[----:B------:R-:W-:Y:S02]  /*13fa0*/  IMAD.U32 R11, RZ, RZ, UR5 ;  /* 0x00000005ff0b7e24 */ /* 0x000fe4000f8e00ff */
[----:B------:R-:W-:Y:S02]  /*13fb0*/  IMAD.MOV.U32 R8, RZ, RZ, 0x70 ;  /* 0x00000070ff087424 */ /* 0x000fe400078e00ff */
[----:B------:R-:W-:Y:S02]  /*13fc0*/  IMAD.MOV.U32 R12, RZ, RZ, 0x1 ;  /* 0x00000001ff0c7424 */ /* 0x000fe400078e00ff */
[----:B---3--:R-:W-:-:S07]  /*13fd0*/  IMAD.MOV.U32 R13, RZ, RZ, RZ ;  /* 0x000000ffff0d7224 */ /* 0x008fce00078e00ff */
[----:B------:R-:W-:-:S07]  /*13fe0*/  LEPC R20, `(.L_x_1265) ;  /* 0x000000001014794e */ /* 0x000fce0000000000 */
[----:B----4-:R-:W-:Y:S05]  /*13ff0*/  CALL.ABS.NOINC R2 ;  /* 0x0000000002007343 */ /* 0x010fea0003c00000 */
.L_x_1265:
        /* <DEDUP_REMOVED lines=15> */
.L_x_1264:
[----:B------:R-:W-:Y:S05]  /*140f0*/  BSYNC B6 ;  /* 0x0000000000067941 */ /* 0x000fea0003800000 */
.L_x_1263:
[----:B------:R-:W3:Y:S01]  /*14100*/  LDL R0, [R1+0xc] ;  /* 0x00000c0001007983 */ /* 0x000ee20000100800 */
[----:B------:R-:W-:Y:S02]  /*14110*/  ULDC.64 UR4, c[0x0][0x9f8] ;  /* 0x00027e0000047ab9 */ /* 0x000fe40000000a00 */
[----:B------:R-:W-:Y:S01]  /*14120*/  ISETP.NE.U32.AND P0, PT, RZ, UR4, PT ;  /* 0x00000004ff007c0c */ /* 0x000fe2000bf05070 */
[----:B------:R-:W4:Y:S01]  /*14130*/  LDL R17, [R1+0x3c] ;  /* 0x00003c0001117983 */ /* 0x000f220000100800 */
[----:B------:R-:W-:Y:S02]  /*14140*/  ULDC.64 UR6, c[0x0][0x208] ;  /* 0x0000820000067ab9 */ /* 0x000fe40000000a00 */
[----:B------:R-:W-:Y:S01]  /*14150*/  ISETP.NE.AND.EX P0, PT, RZ, UR5, PT, P0 ;  /* 0x00000005ff007c0c */ /* 0x000fe2000bf05300 */
[----:B------:R-:W-:-:S12]  /*14160*/  ULDC.64 UR4, c[0x0][0xa08] ;  /* 0x0002820000047ab9 */ /* 0x000fd80000000a00 */
[----:B------:R-:W5:Y:S01]  /*14170*/  @P0 LDC.64 R2, c[0x0][0x9f8] ;  /* 0x00027e00ff020b82 */ /* 0x000f620000000a00 */
[----:B---3--:R-:W-:Y:S02]  /*14180*/  IMAD.MOV.U32 R7, RZ, RZ, R0 ;  /* 0x000000ffff077224 */ /* 0x008fe400078e0000 */
[----:B-----5:R-:W-:-:S05]  /*14190*/  @P0 IMAD.WIDE R2, R0, 0x4, R2 ;  /* 0x0000000400020825 */ /* 0x020fca00078e0202 */
[----:B------:R3:W0:Y:S01]  /*141a0*/  @P0 LDG.E R7, desc[UR6][R2.64] ;  /* 0x0000000602070981 */ /* 0x000622000c1e1900 */
[----:B----4-:R-:W-:Y:S01]  /*141b0*/  VIADD R0, R17, 0xffffffff ;  /* 0xffffffff11007836 */ /* 0x010fe20000000000 */
[----:B---3--:R-:W3:Y:S02]  /*141c0*/  LDC.64 R2, c[0x0][0x418] ;  /* 0x00010600ff027b82 */ /* 0x008ee40000000a00 */
[----:B---3--:R-:W-:Y:S01]  /*141d0*/  LOP3.LUT P0, RZ, R2, UR4, RZ, 0xfc, !PT ;  /* 0x0000000402ff7c12 */ /* 0x008fe2000f80fcff */
[----:B------:R-:W-:-:S03]  /*141e0*/  UMOV UR4, 0xffffffff ;  /* 0xffffffff00047882 */ /* 0x000fc60000000000 */
[----:B------:R-:W-:Y:S02]  /*141f0*/  LOP3.LUT P0, RZ, R3, UR5, RZ, 0xfc, P0 ;  /* 0x0000000503ff7c12 */ /* 0x000fe4000800fcff */
[----:B0-----:R-:W-:Y:S01]  /*14200*/  SHF.R.S32.HI R8, RZ, 0x1f, R7 ;  /* 0x0000001fff087819 */ /* 0x001fe20000011407 */
[----:B------:R0:W-:Y:S01]  /*14210*/  STL [R1+0x8], R7 ;  /* 0x0000080701007387 */ /* 0x0001e20000100800 */
[----:B------:R-:W-:-:S03]  /*14220*/  SEL R17, R7, RZ, !P0 ;  /* 0x000000ff07117207 */ /* 0x000fc60004000000 */
[----:B------:R0:W-:Y:S01]  /*14230*/  STL [R1+0x1c], R8 ;  /* 0x00001c0801007387 */ /* 0x0001e20000100800 */
[----:B------:R-:W-:Y:S05]  /*14240*/  BRA.DIV UR4, `(.L_x_1266) ;  /* 0x00000056041c7947 */ /* 0x000fea000b800000 */
[----:B-1----:R-:W1:Y:S02]  /*14250*/  S2R R4, SR_TID.X ;  /* 0x0000000000047919 */ /* 0x002e640000002100 */
[----:B-1----:R-:W-:-:S04]  /*14260*/  SHF.R.U32.HI R4, RZ, 0x5, R4 ;  /* 0x00000005ff047819 */ /* 0x002fc80000011604 */
[----:B------:R-:W-:-:S05]  /*14270*/  LOP3.LUT R4, R4, 0x3, RZ, 0xc0, !PT ;  /* 0x0000000304047812 */ /* 0x000fca00078ec0ff */
[----:B------:R1:W3:Y:S02]  /*14280*/  SHFL.IDX PT, R14, R4, RZ, 0x1f ;  /* 0x00001fff040e7589 */ /* 0x0002e400000e0000 */
.L_x_1372:
[----:B-1----:R-:W4:Y:S01]  /*14290*/  LDL.LU R4, [R1+0x18] ;  /* 0x0000180001047983 */ /* 0x002f220000300800 */
[----:B------:R-:W-:Y:S02]  /*142a0*/  PLOP3.LUT P1, PT, PT, PT, PT, 0x8, 0x0 ;  /* 0x000000000000781c */ /* 0x000fe40003f2e170 */
[----:B---3--:R-:W-:Y:S01]  /*142b0*/  ISETP.NE.AND P0, PT, R14, RZ, PT ;  /* 0x000000ff0e00720c */ /* 0x008fe20003f05270 */
[----:B------:R1:W-:Y:S01]  /*142c0*/  STL [R1+0x4], R0 ;  /* 0x0000040001007387 */ /* 0x0003e20000100800 */
[----:B----4-:R-:W-:-:S09]  /*142d0*/  LOP3.LUT R4, R4, 0xfffffffe, RZ, 0xc0, !PT ;  /* 0xfffffffe04047812 */ /* 0x010fd200078ec0ff */
[----:B------:R-:W-:-:S05]  /*142e0*/  @P1 LOP3.LUT R4, R4, 0x1, RZ, 0xfc, !PT ;  /* 0x0000000104041812 */ /* 0x000fca00078efcff */
[----:B------:R1:W-:Y:S01]  /*142f0*/  STL [R1+0x18], R4 ;  /* 0x0000180401007387 */ /* 0x0003e20000100800 */
[----:B------:R-:W-:Y:S05]  /*14300*/  @P0 BRA `(.L_x_1267) ;  /* 0x00000004003c0947 */ /* 0x000fea0003800000 */
[----:B------:R-:W-:-:S03]  /*14310*/  UMOV UR4, 0xffffffff ;  /* 0xffffffff00047882 */ /* 0x000fc60000000000 */
[----:B------:R-:W-:Y:S05]  /*14320*/  BRA.DIV UR4, `(.L_x_1268) ;  /* 0x0000005604187947 */ /* 0x000fea000b800000 */
[----:B------:R-:W-:-:S13]  /*14330*/  ELECT P6, URZ, PT ;  /* 0x00000000003f782f */ /* 0x000fda00038c0000 */
.L_x_1375:
[----:B------:R-:W-:Y:S05]  /*14340*/  @!P6 BRA `(.L_x_1267) ;  /* 0x00000004002ce947 */ /* 0x000fea0003800000 */
[----:B------:R-:W-:-:S04]  /*14350*/  ISETP.NE.U32.AND P0, PT, R2, RZ, PT ;  /* 0x000000ff0200720c */ /* 0x000fc80003f05070 */
[----:B------:R-:W-:-:S13]  /*14360*/  ISETP.NE.AND.EX P0, PT, R3, RZ, PT, P0 ;  /* 0x000000ff0300720c */ /* 0x000fda0003f05300 */
[----:B------:R-:W-:Y:S05]  /*14370*/  @!P0 BRA `(.L_x_1269) ;  /* 0x0000000000548947 */ /* 0x000fea0003800000 */
[----:B------:R-:W3:Y:S01]  /*14380*/  LDC R6, c[0x0][0x43c] ;  /* 0x00010f00ff067b82 */ /* 0x000ee20000000800 */
[----:B------:R-:W-:Y:S01]  /*14390*/  IMAD.MOV.U32 R9, RZ, RZ, R0 ;  /* 0x000000ffff097224 */ /* 0x000fe200078e0000 */
[----:B------:R-:W-:Y:S01]  /*143a0*/  ULDC.64 UR4, c[0x0][0x428] ;  /* 0x00010a0000047ab9 */ /* 0x000fe20000000a00 */
[----:B------:R-:W-:Y:S02]  /*143b0*/  ULDC.64 UR6, c[0x0][0x208] ;  /* 0x0000820000067ab9 */ /* 0x000fe40000000a00 */
[----:B-1----:R-:W-:Y:S01]  /*143c0*/  IMAD.MOV.U32 R0, RZ, RZ, R9 ;  /* 0x000000ffff007224 */ /* 0x002fe200078e0009 */
[----:B---3--:R-:W-:-:S13]  /*143d0*/  ISETP.NE.AND P0, PT, R6, 0x1, PT ;  /* 0x000000010600780c */ /* 0x008fda0003f05270 */
[----:B------:R-:W1:Y:S02]  /*143e0*/  @P0 LDC.64 R4, c[0x0][0x440] ;  /* 0x00011000ff040b82 */ /* 0x000e640000000a00 */
[----:B-1----:R-:W-:-:S05]  /*143f0*/  @P0 IMAD.HI.U32 R4, R9, R4, RZ ;  /* 0x0000000409040227 */ /* 0x002fca00078e00ff */
        /* <DEDUP_REMOVED lines=13> */
.L_x_1269:
[----:B---3--:R-:W3:Y:S01]  /*144d0*/  LDL R2, [R1+0x10] ;  /* 0x0000100001027983 */ /* 0x008ee20000100800 */
[----:B-1----:R-:W-:Y:S01]  /*144e0*/  IMAD R0, R19, 0x8, R18 ;  /* 0x0000000813007824 */ /* 0x002fe200078e0212 */
[----:B---3--:R-:W-:-:S04]  /*144f0*/  SHF.L.U32 R2, R2, 0x1f, RZ ;  /* 0x0000001f02027819 */ /* 0x008fc800000006ff */
[----:B------:R-:W1:Y:S02]  /*14500*/  SYNCS.PHASECHK.TRANS64.TRYWAIT P0, [R0+URZ+0x2a840], R2 ;  /* 0x02a84002000075a7 */ /* 0x000e64000800017f */
[----:B-1----:R-:W-:Y:S05]  /*14510*/  @!P0 BRA `(.L_x_1270) ;  /* 0x0000005000bc8947 */ /* 0x002fea0003800000 */
.L_x_1376:
[----:B------:R-:W3:Y:S02]  /*14520*/  S2R R3, SR_TID.X ;  /* 0x0000000000037919 */ /* 0x000ee40000002100 */
[----:B---3--:R-:W-:-:S04]  /*14530*/  LOP3.LUT R3, R3, 0x7f, RZ, 0xc0, !PT ;  /* 0x0000007f03037812 */ /* 0x008fc800078ec0ff */
[----:B------:R-:W-:-:S13]  /*14540*/  ISETP.NE.AND P0, PT, R3, RZ, PT ;  /* 0x000000ff0300720c */ /* 0x000fda0003f05270 */
[----:B------:R-:W-:Y:S05]  /*14550*/  @P0 BRA `(.L_x_1271) ;  /* 0x00000000001c0947 */ /* 0x000fea0003800000 */
[----:B------:R-:W3:Y:S01]  /*14560*/  S2R R3, SR_TID.X ;  /* 0x0000000000037919 */ /* 0x000ee20000002100 */
[----:B-1----:R-:W-:-:S04]  /*14570*/  IMAD.MOV.U32 R2, RZ, RZ, 0x9000 ;  /* 0x00009000ff027424 */ /* 0x002fc800078e00ff */
[----:B------:R4:W-:Y:S01]  /*14580*/  SYNCS.ARRIVE.TRANS64 RZ, [R0+URZ+0x2a830], R2 ;  /* 0x02a8300200ff79a7 */ /* 0x0009e2000800003f */
[----:B---3--:R-:W-:-:S04]  /*14590*/  LOP3.LUT R3, R3, 0x1f, RZ, 0xc0, !PT ;  /* 0x0000001f03037812 */ /* 0x008fc800078ec0ff */
[----:B------:R-:W-:-:S13]  /*145a0*/  ISETP.NE.AND P0, PT, R3, RZ, PT ;  /* 0x000000ff0300720c */ /* 0x000fda0003f05270 */
[----:B----4-:R-:W-:Y:S05]  /*145b0*/  @!P0 BRA `(.L_x_1271) ;  /* 0x0000000000048947 */ /* 0x010fea0003800000 */
[----:B------:R-:W-:Y:S01]  /*145c0*/  BPT.TRAP 0x1 ;  /* 0x000000040000795c */ /* 0x000fe20000300000 */
.L_x_1271:
[----:B------:R-:W3:Y:S04]  /*145d0*/  LDL R4, [R1+0x4] ;  /* 0x0000040001047983 */ /* 0x000ee80000100800 */
[----:B------:R-:W4:Y:S04]  /*145e0*/  LDL R3, [R1+0x14] ;  /* 0x0000140001037983 */ /* 0x000f280000100800 */
[----:B-1----:R-:W2:Y:S01]  /*145f0*/  LDL.LU R2, [R1+0x18] ;  /* 0x0000180001027983 */ /* 0x002ea20000300800 */
        /* <DEDUP_REMOVED lines=11> */
[----:B------:R-:W-:-:S07]  /*146b0*/  UIADD3 UR9, UR9, 0x2a830, URZ ;  /* 0x0002a83009097890 */ /* 0x000fce000fffe03f */
[----:B------:R-:W-:Y:S02]  /*146c0*/  UIADD3 UR14, UR8, 0x18400, URZ ;  /* 0x00018400080e7890 */ /* 0x000fe4000fffe03f */
[----:B------:R-:W-:Y:S02]  /*146d0*/  UIADD3 UR15, UR8, 0x1b400, URZ ;  /* 0x0001b400080f7890 */ /* 0x000fe4000fffe03f */
[----:B------:R-:W-:-:S03]  /*146e0*/  UIADD3 UR17, UR8, 0x1e400, URZ ;  /* 0x0001e40008117890 */ /* 0x000fc6000fffe03f */
[----:B------:R-:W-:Y:S01]  /*146f0*/  UMOV UR8, UR14 ;  /* 0x0000000e00087c82 */ /* 0x000fe20008000000 */
[----:B------:R-:W-:Y:S01]  /*14700*/  UMOV UR14, 0x80 ;  /* 0x00000080000e7882 */ /* 0x000fe20000000000 */
[----:B---3--:R-:W-:Y:S02]  /*14710*/  R2UR UR11, R4 ;  /* 0x00000000040b72ca */ /* 0x008fe400000e0000 */
[----:B----4-:R-:W-:Y:S02]  /*14720*/  R2UR UR5, R3 ;  /* 0x00000000030572ca */ /* 0x010fe400000e0000 */
[----:B--2---:R-:W-:-:S04]  /*14730*/  LOP3.LUT R2, R2, 0xfffffffe, RZ, 0xc0, !PT ;  /* 0xfffffffe02027812 */ /* 0x004fc800078ec0ff */
[----:B------:R-:W-:-:S07]  /*14740*/  @P0 LOP3.LUT R2, R2, 0x1, RZ, 0xfc, !PT ;  /* 0x0000000102020812 */ /* 0x000fce00078efcff */
[----:B------:R-:W-:Y:S01]  /*14750*/  UIMAD UR11, UR11, 0x60, UR5 ;  /* 0x000000600b0b78a4 */ /* 0x000fe2000f8e0205 */
[----:B------:R3:W-:Y:S01]  /*14760*/  STL [R1+0x18], R2 ;  /* 0x0000180201007387 */ /* 0x0007e20000100800 */
[----:B------:R-:W-:-:S09]  /*14770*/  UIADD3.X UR5, URZ, UR37, URZ, UP0, !UPT ;  /* 0x000000253f057290 */ /* 0x000fd200087fe43f */
[----:B------:R1:W-:Y:S02]  /*14780*/  UTMALDG.4D [UR8], [UR4], desc[UR6] ;  /* 0x00000608040075b4 */ /* 0x0003e40008019000 */
[----:B-1----:R-:W-:Y:S01]  /*14790*/  UMOV UR8, UR15 ;  /* 0x0000000f00087c82 */ /* 0x002fe20008000000 */
[----:B------:R-:W-:Y:S02]  /*147a0*/  UMOV UR10, UR16 ;  /* 0x00000010000a7c82 */ /* 0x000fe40008000000 */
[----:B------:R1:W-:Y:S02]  /*147b0*/  UTMALDG.4D [UR8], [UR4], desc[UR6] ;  /* 0x00000608040075b4 */ /* 0x0003e40008019000 */
[----:B-1----:R-:W-:Y:S01]  /*147c0*/  UMOV UR8, UR17 ;  /* 0x0000001100087c82 */ /* 0x002fe20008000000 */
[----:B------:R-:W-:Y:S02]  /*147d0*/  UMOV UR10, UR14 ;  /* 0x0000000e000a7c82 */ /* 0x000fe40008000000 */
[----:B------:R3:W-:Y:S02]  /*147e0*/  UTMALDG.4D [UR8], [UR4], desc[UR6] ;  /* 0x00000608040075b4 */ /* 0x0007e40008019000 */
[----:B---3--:R-:W-:Y:S01]  /*147f0*/  NOP ;  /* 0x0000000000007918 */ /* 0x008fe20000000000 */
.L_x_1267:
[----:B------:R-:W1:Y:S01]  /*14800*/  LDL.LU R3, [R1+0x30] ;  /* 0x0000300001037983 */ /* 0x000e620000300800 */
[----:B------:R-:W-:Y:S05]  /*14810*/  WARPSYNC.ALL ;  /* 0x0000000000007948 */ /* 0x000fea0003800000 */
[----:B------:R-:W-:Y:S01]  /*14820*/  ULDC.64 UR4, c[0x0][0x298] ;  /* 0x0000a60000047ab9 */ /* 0x000fe20000000a00 */
[----:B------:R-:W-:Y:S01]  /*14830*/  BSSY B6, `(.L_x_1272) ;  /* 0x000001c000067945 */ /* 0x000fe20003800000 */
[----:B------:R-:W-:Y:S01]  /*14840*/  BAR.SYNC.DEFER_BLOCKING 0x8, 0x180 ;  /* 0x0206000000007b1d */ /* 0x000fe20000010000 */
[----:B-1----:R-:W-:Y:S01]  /*14850*/  SHF.R.S32.HI R0, RZ, 0x1f, R3 ;  /* 0x0000001fff007819 */ /* 0x002fe20000011403 */
[----:B------:R-:W-:-:S04]  /*14860*/  IMAD.WIDE.U32 R4, R3, UR4, RZ ;  /* 0x0000000403047c25 */ /* 0x000fc8000f8e00ff */
[----:B------:R-:W-:Y:S01]  /*14870*/  IMAD R2, R0, UR4, RZ ;  /* 0x0000000400027c24 */ /* 0x000fe2000f8e02ff */
[----:B------:R1:W-:Y:S01]  /*14880*/  STL.64 [R1+0x48], R4 ;  /* 0x0000480401007387 */ /* 0x0003e20000100a00 */
[----:B------:R-:W-:Y:S02]  /*14890*/  VIADD R0, R18, 0xc400 ;  /* 0x0000c40012007836 */ /* 0x000fe40000000000 */
[----:B------:R-:W-:-:S03]  /*148a0*/  IMAD R2, R3, UR5, R2 ;  /* 0x0000000503027c24 */ /* 0x000fc6000f8e0202 */
[----:B------:R-:W-:Y:S01]  /*148b0*/  LOP3.LUT P0, RZ, R0, 0x3ff, RZ, 0xc0, !PT ;  /* 0x000003ff00ff7812 */ /* 0x000fe2000780c0ff */
[----:B------:R-:W-:-:S05]  /*148c0*/  IMAD.IADD R0, R5, 0x1, R2 ;  /* 0x0000000105007824 */ /* 0x000fca00078e0202 */
[----:B------:R1:W-:Y:S07]  /*148d0*/  STL [R1+0x30], R0 ;  /* 0x0000300001007387 */ /* 0x0003ee0000100800 */
[----:B------:R-:W-:Y:S05]  /*148e0*/  @!P0 BRA `(.L_x_1273) ;  /* 0x0000000000408947 */ /* 0x000fea0003800000 */
[----:B------:R-:W-:Y:S01]  /*148f0*/  MOV R2, 0x0 ;  /* 0x0000000000027802 */ /* 0x000fe20000000f00 */
[----:B------:R-:W-:Y:S01]  /*14900*/  ULDC.64 UR6, c[0x4][0x118] ;  /* 0x0100460000067ab9 */ /* 0x000fe20000000a00 */
[----:B------:R-:W-:Y:S01]  /*14910*/  ULDC.64 UR8, c[0x4][0x120] ;  /* 0x0100480000087ab9 */ /* 0x000fe20000000a00 */
[----:B------:R-:W-:Y:S01]  /*14920*/  ULDC.64 UR4, c[0x4][0x88] ;  /* 0x0100220000047ab9 */ /* 0x000fe20000000a00 */
[----:B-1----:R-:W-:Y:S02]  /*14930*/  IMAD.U32 R4, RZ, RZ, UR6 ;  /* 0x00000006ff047e24 */ /* 0x002fe4000f8e00ff */
[----:B------:R-:W1:Y:S01]  /*14940*/  LDC.64 R2, c[0x4][R2] ;  /* 0x0100000002027b82 */ /* 0x000e620000000a00 */
[----:B------:R-:W-:Y:S02]  /*14950*/  IMAD.U32 R5, RZ, RZ, UR7 ;  /* 0x00000007ff057e24 */ /* 0x000fe4000f8e00ff */
[----:B------:R-:W-:Y:S02]  /*14960*/  IMAD.U32 R6, RZ, RZ, UR8 ;  /* 0x00000008ff067e24 */ /* 0x000fe4000f8e00ff */
[----:B0-----:R-:W-:-:S02]  /*14970*/  IMAD.U32 R7, RZ, RZ, UR9 ;  /* 0x00000009ff077e24 */ /* 0x001fc4000f8e00ff */
[----:B--2---:R-:W-:Y:S02]  /*14980*/  IMAD.U32 R10, RZ, RZ, UR4 ;  /* 0x00000004ff0a7e24 */ /* 0x004fe4000f8e00ff */
[----:B------:R-:W-:Y:S02]  /*14990*/  IMAD.U32 R11, RZ, RZ, UR5 ;  /* 0x00000005ff0b7e24 */ /* 0x000fe4000f8e00ff */
[----:B------:R-:W-:Y:S02]  /*149a0*/  IMAD.MOV.U32 R8, RZ, RZ, 0x70 ;  /* 0x00000070ff087424 */ /* 0x000fe400078e00ff */
[----:B------:R-:W-:Y:S02]  /*149b0*/  IMAD.MOV.U32 R12, RZ, RZ, 0x1 ;  /* 0x00000001ff0c7424 */ /* 0x000fe400078e00ff */
[----:B------:R-:W-:-:S07]  /*149c0*/  IMAD.MOV.U32 R13, RZ, RZ, RZ ;  /* 0x000000ffff0d7224 */ /* 0x000fce00078e00ff */
[----:B------:R-:W-:-:S07]  /*149d0*/  LEPC R20, `(.L_x_1273) ;  /* 0x000000001014794e */ /* 0x000fce0000000000 */
[----:B-1----:R-:W-:Y:S05]  /*149e0*/  CALL.ABS.NOINC R2 ;  /* 0x0000000002007343 */ /* 0x002fea0003c00000 */
.L_x_1273:
[----:B------:R-:W-:Y:S05]  /*149f0*/  BSYNC B6 ;  /* 0x0000000000067941 */ /* 0x000fea0003800000 */
.L_x_1272:
[----:B-1----:R-:W3:Y:S01]  /*14a00*/  LDL.LU R0, [R1+0x30] ;  /* 0x0000300001007983 */ /* 0x002ee20000300800 */
[----:B------:R-:W-:Y:S01]  /*14a10*/  ULDC.64 UR6, c[0x0][0xa00] ;  /* 0x0002800000067ab9 */ /* 0x000fe20000000a00 */
[----:B0-----:R-:W0:Y:S01]  /*14a20*/  LDC R7, c[0x0][0x448] ;  /* 0x00011200ff077b82 */ /* 0x001e220000000800 */
[----:B------:R-:W-:Y:S01]  /*14a30*/  ULDC.64 UR4, c[0x0][0x2d8] ;  /* 0x0000b60000047ab9 */ /* 0x000fe20000000a00 */
[----:B------:R-:W3:Y:S04]  /*14a40*/  LDL.LU.64 R2, [R1+0x48] ;  /* 0x0000480001027983 */ /* 0x000ee80000300a00 */
[----:B------:R-:W4:Y:S04]  /*14a50*/  LDL R5, [R1+0xc] ;  /* 0x00000c0001057983 */ /* 0x000f280000100800 */
[----:B------:R-:W4:Y:S01]  /*14a60*/  LDL R9, [R1+0x28] ;  /* 0x0000280001097983 */ /* 0x000f220000100800 */
[----:B------:R-:W-:-:S04]  /*14a70*/  ISETP.NE.U32.AND P0, PT, RZ, UR6, PT ;  /* 0x00000006ff007c0c */ /* 0x000fc8000bf05070 */
[----:B------:R-:W-:Y:S01]  /*14a80*/  ISETP.NE.AND.EX P0, PT, RZ, UR7, PT, P0 ;  /* 0x00000007ff007c0c */ /* 0x000fe2000bf05300 */
[----:B------:R-:W1:Y:S01]  /*14a90*/  S2R R8, SR_TID.X ;  /* 0x0000000000087919 */ /* 0x000e620000002100 */
[----:B------:R-:W-:Y:S01]  /*14aa0*/  ULDC.64 UR6, c[0x0][0x280] ;  /* 0x0000a00000067ab9 */ /* 0x000fe20000000a00 */
[----:B--2---:R-:W2:Y:S01]  /*14ab0*/  S2R R10, SR_TID.X ;  /* 0x00000000000a7919 */ /* 0x004ea20000002100 */
[----:B-1----:R-:W-:Y:S02]  /*14ac0*/  IMAD.SHL.U32 R8, R8, 0x10, RZ ;  /* 0x0000001008087824 */ /* 0x002fe400078e00ff */
[----:B--2---:R-:W-:-:S05]  /*14ad0*/  IMAD.SHL.U32 R10, R10, 0x8, RZ ;  /* 0x000000080a0a7824 */ /* 0x004fca00078e00ff */
[----:B------:R-:W-:-:S04]  /*14ae0*/  LOP3.LUT R10, R10, 0x38, RZ, 0xc0, !PT ;  /* 0x000000380a0a7812 */ /* 0x000fc800078ec0ff */
[C---:B------:R-:W-:Y:S02]  /*14af0*/  LOP3.LUT R11, R10.reuse, 0x40, RZ, 0xfc, !PT ;  /* 0x000000400a0b7812 */ /* 0x040fe400078efcff */
[----:B------:R-:W-:Y:S01]  /*14b00*/  LOP3.LUT R10, R10, 0x80, RZ, 0xfc, !PT ;  /* 0x000000800a0a7812 */ /* 0x000fe200078efcff */
[----:B---3--:R-:W-:Y:S01]  /*14b10*/  IMAD.MOV.U32 R3, RZ, RZ, R0 ;  /* 0x000000ffff037224 */ /* 0x008fe200078e0000 */
[----:B----4-:R-:W-:-:S04]  /*14b20*/  SHF.R.S32.HI R0, RZ, 0x1f, R5 ;  /* 0x0000001fff007819 */ /* 0x010fc80000011405 */
[----:B------:R-:W-:Y:S02]  /*14b30*/  SEL R4, R0, RZ, !P0 ;  /* 0x000000ff00047207 */ /* 0x000fe40004000000 */
[----:B------:R-:W-:Y:S02]  /*14b40*/  SEL R0, R5, RZ, !P0 ;  /* 0x000000ff05007207 */ /* 0x000fe40004000000 */
[----:B------:R-:W1:Y:S01]  /*14b50*/  S2R R5, SR_TID.X ;  /* 0x0000000000057919 */ /* 0x000e620000002100 */
[----:B0-----:R-:W-:Y:S01]  /*14b60*/  ISETP.NE.AND P0, PT, R7, 0x1, PT ;  /* 0x000000010700780c */ /* 0x001fe20003f05270 */
[----:B------:R-:W-:-:S04]  /*14b70*/  IMAD.WIDE.U32 R2, R16, UR4, R2 ;  /* 0x0000000410027c25 */ /* 0x000fc8000f8e0002 */
[----:B------:R-:W-:Y:S01]  /*14b80*/  IMAD R3, R16, UR5, R3 ;  /* 0x0000000510037c24 */ /* 0x000fe2000f8e0203 */
[----:B------:R-:W-:-:S07]  /*14b90*/  ULDC.64 UR4, c[0x0][0x2e0] ;  /* 0x0000b80000047ab9 */ /* 0x000fce0000000a00 */
[----:B------:R-:W0:Y:S01]  /*14ba0*/  @P0 LDC R6, c[0x0][0x450] ;  /* 0x00011400ff060b82 */ /* 0x000e220000000800 */
[----:B-1----:R-:W-:-:S04]  /*14bb0*/  LOP3.LUT R5, R5, 0x7f, RZ, 0xc0, !PT ;  /* 0x0000007f05057812 */ /* 0x002fc800078ec0ff */
[----:B------:R-:W-:-:S04]  /*14bc0*/  SHF.R.U32.HI R5, RZ, 0x3, R5 ;  /* 0x00000003ff057819 */ /* 0x000fc80000011605 */
[----:B------:R-:W-:Y:S02]  /*14bd0*/  LOP3.LUT R8, R5, 0x70, R8, 0xf8, !PT ;  /* 0x0000007005087812 */ /* 0x000fe400078ef808 */
[----:B------:R-:W1:Y:S01]  /*14be0*/  @P0 LDC R5, c[0x0][0x44c] ;  /* 0x00011300ff050b82 */ /* 0x000e620000000800 */
[----:B------:R-:W-:Y:S02]  /*14bf0*/  IMAD R4, R4, UR4, RZ ;  /* 0x0000000404047c24 */ /* 0x000fe4000f8e02ff */
[----:B------:R-:W-:-:S04]  /*14c00*/  IMAD.WIDE.U32 R2, R0, UR4, R2 ;  /* 0x0000000400027c25 */ /* 0x000fc8000f8e0002 */
[----:B------:R-:W-:Y:S01]  /*14c10*/  IMAD R0, R0, UR5, R4 ;  /* 0x0000000500007c24 */ /* 0x000fe2000f8e0204 */
[----:B------:R-:W-:Y:S01]  /*14c20*/  ULDC.64 UR4, c[0x0][0x2d0] ;  /* 0x0000b40000047ab9 */ /* 0x000fe20000000a00 */
[----:B------:R-:W-:Y:S02]  /*14c30*/  IMAD.IADD R4, R8, 0x1, R9 ;  /* 0x0000000108047824 */ /* 0x000fe400078e0209 */
[----:B------:R-:W-:Y:S02]  /*14c40*/  IMAD.IADD R3, R3, 0x1, R0 ;  /* 0x0000000103037824 */ /* 0x000fe400078e0200 */
[----:B------:R-:W-:Y:S02]  /*14c50*/  IMAD.MOV.U32 R0, RZ, RZ, R4 ;  /* 0x000000ffff007224 */ /* 0x000fe400078e0004 */
[----:B-1----:R-:W-:-:S05]  /*14c60*/  @P0 IMAD.HI.U32 R5, R4, R5, RZ ;  /* 0x0000000504050227 */ /* 0x002fca00078e00ff */
[----:B0-----:R-:W-:-:S05]  /*14c70*/  @P0 SHF.R.U32.HI R0, RZ, R6, R5 ;  /* 0x00000006ff000219 */ /* 0x001fca0000011605 */
        /* <DEDUP_REMOVED lines=14> */
[----:B------:R-:W1:Y:S01]  /*14d60*/  S2R R8, SR_TID.X ;  /* 0x0000000000087919 */ /* 0x000e620000002100 */
[----:B------:R-:W-:Y:S01]  /*14d70*/  IMAD R0, R4, UR5, R0 ;  /* 0x0000000504007c24 */ /* 0x000fe2000f8e0200 */
[----:B------:R-:W-:-:S03]  /*14d80*/  LEA R4, P3, R2, UR6, 0x1 ;  /* 0x0000000602047c11 */ /* 0x000fc6000f8608ff */
[----:B------:R-:W-:Y:S01]  /*14d90*/  IMAD.IADD R0, R3, 0x1, R0 ;  /* 0x0000000103007824 */ /* 0x000fe200078e0200 */
[----:B------:R-:W-:-:S04]  /*14da0*/  ISETP.GE.AND P1, PT, R11, UR4, PT ;  /* 0x000000040b007c0c */ /* 0x000fc8000bf26270 */
[----:B------:R-:W-:Y:S01]  /*14db0*/  LEA.HI.X R3, R2, UR7, R0, 0x1, P3 ;  /* 0x0000000702037c11 */ /* 0x000fe200098f0c00 */
[----:B-1----:R-:W-:-:S05]  /*14dc0*/  IMAD.SHL.U32 R8, R8, 0x8, RZ ;  /* 0x0000000808087824 */ /* 0x002fca00078e00ff */
[----:B------:R-:W-:-:S04]  /*14dd0*/  LOP3.LUT R8, R8, 0x38, RZ, 0xc0, !PT ;  /* 0x0000003808087812 */ /* 0x000fc800078ec0ff */
[----:B------:R-:W-:Y:S01]  /*14de0*/  ISETP.GE.AND P2, PT, R8, UR4, PT ;  /* 0x0000000408007c0c */ /* 0x000fe2000bf46270 */
[----:B------:R-:W-:-:S03]  /*14df0*/  UMOV UR4, 0xffffffff ;  /* 0xffffffff00047882 */ /* 0x000fc60000000000 */
[----:B0-----:R-:W-:Y:S09]  /*14e00*/  BRA.DIV UR4, `(.L_x_1274) ;  /* 0x0000004a04947947 */ /* 0x001ff2000b800000 */
[----:B------:R-:W0:Y:S01]  /*14e10*/  S2R R6, SR_TID.X ;  /* 0x0000000000067919 */ /* 0x000e220000002100 */
[----:B------:R-:W2:Y:S01]  /*14e20*/  LDL.LU R9, [R1+0x28] ;  /* 0x0000280001097983 */ /* 0x000ea20000300800 */
[----:B0-----:R-:W-:-:S04]  /*14e30*/  LOP3.LUT R6, R6, 0x7f, RZ, 0xc0, !PT ;  /* 0x0000007f06067812 */ /* 0x001fc800078ec0ff */
[----:B------:R-:W-:Y:S02]  /*14e40*/  SHF.R.U32.HI R8, RZ, 0x3, R6 ;  /* 0x00000003ff087819 */ /* 0x000fe40000011606 */
[----:B------:R-:W3:Y:S01]  /*14e50*/  LDL.LU R6, [R1+0x2c] ;  /* 0x00002c0001067983 */ /* 0x000ee20000300800 */
[----:B------:R-:W0:Y:S01]  /*14e60*/  S2R R11, SR_TID.X ;  /* 0x00000000000b7919 */ /* 0x000e220000002100 */
[----:B------:R-:W-:Y:S01]  /*14e70*/  ULDC.64 UR4, c[0x0][0x208] ;  /* 0x0000820000047ab9 */ /* 0x000fe20000000a00 */
[----:B0-----:R-:W-:-:S05]  /*14e80*/  IMAD.SHL.U32 R11, R11, 0x8, RZ ;  /* 0x000000080b0b7824 */ /* 0x001fca00078e00ff */
[----:B------:R-:W-:Y:S01]  /*14e90*/  LOP3.LUT R11, R11, 0x38, RZ, 0xc0, !PT ;  /* 0x000000380b0b7812 */ /* 0x000fe200078ec0ff */
[----:B--2---:R-:W-:-:S04]  /*14ea0*/  IMAD.IADD R0, R8, 0x1, R9 ;  /* 0x0000000108007824 */ /* 0x004fc800078e0209 */
[----:B------:R-:W-:Y:S01]  /*14eb0*/  VIADD R5, R0, 0x10 ;  /* 0x0000001000057836 */ /* 0x000fe20000000000 */
[----:B------:R-:W-:Y:S01]  /*14ec0*/  SHFL.IDX PT, R9, R3, 0x1, 0x181f ;  /* 0x00381f0003097f89 */ /* 0x000fe200000e0000 */
[----:B---3--:R-:W-:-:S03]  /*14ed0*/  IMAD R2, R6, R7, RZ ;  /* 0x0000000706027224 */ /* 0x008fc600078e02ff */
[----:B------:R-:W0:Y:S04]  /*14ee0*/  SHFL.IDX PT, R7, R4, RZ, 0x181f ;  /* 0x00181fff04077589 */ /* 0x000e2800000e0000 */
[----:B------:R-:W1:Y:S01]  /*14ef0*/  SHFL.IDX PT, R6, R3, RZ, 0x181f ;  /* 0x00181fff03067589 */ /* 0x000e6200000e0000 */
[-C--:B------:R-:W-:Y:S02]  /*14f00*/  ISETP.GE.AND P4, PT, R0, R2.reuse, PT ;  /* 0x000000020000720c */ /* 0x080fe40003f86270 */
[----:B------:R-:W-:Y:S02]  /*14f10*/  ISETP.GE.AND P3, PT, R5, R2, PT ;  /* 0x000000020500720c */ /* 0x000fe40003f66270 */
[----:B------:R-:W2:Y:S09]  /*14f20*/  SHFL.IDX PT, R5, R4, 0x1, 0x181f ;  /* 0x00381f0004057f89 */ /* 0x000eb200000e0000 */
[----:B0-----:R-:W-:-:S05]  /*14f30*/  @!P4 LEA R7, P5, R11, R7, 0x1 ;  /* 0x000000070b07c211 */ /* 0x001fca00078a08ff */
[----:B-1----:R-:W-:-:S05]  /*14f40*/  @!P4 IMAD.X R6, RZ, RZ, R6, P5 ;  /* 0x000000ffff06c224 */ /* 0x002fca00028e0606 */
[----:B------:R-:W-:-:S04]  /*14f50*/  @!P4 LOP3.LUT R7, R7, R6, RZ, 0x3c, !PT ;  /* 0x000000060707c212 */ /* 0x000fc800078e3cff */
[----:B------:R-:W-:Y:S02]  /*14f60*/  @!P4 LOP3.LUT R6, R7, R6, RZ, 0x3c, !PT ;  /* 0x000000060706c212 */ /* 0x000fe400078e3cff */
[----:B--2---:R-:W-:Y:S02]  /*14f70*/  @!P3 LEA R8, P5, R11, R5, 0x1 ;  /* 0x000000050b08b211 */ /* 0x004fe400078a08ff */
        /* <DEDUP_REMOVED lines=62> */
[----:B------:R0:W1:Y:S04]  /*15360*/  SHFL.IDX PT, R5, R3, 0x7, 0x181f ;  /* 0x00f81f0003057f89 */ /* 0x00006800000e0000 */
[----:B------:R0:W-:Y:S04]  /*15370*/  @!P4 LDGSTS.E.BYPASS.LTC128B.128 [R10+0xf400], desc[UR4][R6.64], !P2 ;  /* 0x0f400000060acfae */ /* 0x0001e8000d101d44 */
[----:B------:R0:W-:Y:S04]  /*15380*/  @!P4 LDGSTS.E.BYPASS.LTC128B.128 [R10+0x13400], desc[UR4][R6.64+0x80], !P1 ;  /* 0x13400080060acfae */ /* 0x0001e8000c901d44 */
[----:B------:R0:W-:Y:S04]  /*15390*/  @!P4 LDGSTS.E.BYPASS.LTC128B.128 [R10+0x17400], desc[UR4][R6.64+0x100], !P0 ;  /* 0x17400100060acfae */ /* 0x0001e8000c101d44 */
[----:B------:R0:W2:Y:S02]  /*153a0*/  SHFL.IDX PT, R3, R4, 0x7, 0x181f ;  /* 0x00f81f0004037f89 */ /* 0x0000a400000e0000 */
.L_x_1393:
[----:B------:R-:W-:Y:S01]  /*153b0*/  VIADD R0, R0, 0x70 ;  /* 0x0000007000007836 */ /* 0x000fe20000000000 */
[----:B------:R-:W-:Y:S04]  /*153c0*/  BSSY B0, `(.L_x_1275) ;  /* 0x000000f000007945 */ /* 0x000fe80003800000 */
[----:B------:R-:W-:-:S13]  /*153d0*/  ISETP.GE.AND P3, PT, R0, R2, PT ;  /* 0x000000020000720c */ /* 0x000fda0003f66270 */
[----:B------:R-:W-:Y:S05]  /*153e0*/  @P3 BRA `(.L_x_1276) ;  /* 0x0000000000303947 */ /* 0x000fea0003800000 */
[----:B0-----:R-:W0:Y:S01]  /*153f0*/  S2R R4, SR_TID.X ;  /* 0x0000000000047919 */ /* 0x001e220000002100 */
[----:B------:R-:W-:Y:S01]  /*15400*/  ULDC.64 UR4, c[0x0][0x208] ;  /* 0x0000820000047ab9 */ /* 0x000fe20000000a00 */
[----:B0-----:R-:W-:-:S05]  /*15410*/  IMAD.SHL.U32 R4, R4, 0x8, RZ ;  /* 0x0000000804047824 */ /* 0x001fca00078e00ff */
[----:B------:R-:W-:-:S04]  /*15420*/  LOP3.LUT R4, R4, 0x38, RZ, 0xc0, !PT ;  /* 0x0000003804047812 */ /* 0x000fc800078ec0ff */
[----:B--2---:R-:W-:-:S05]  /*15430*/  LEA R2, P3, R4, R3, 0x1 ;  /* 0x0000000304027211 */ /* 0x004fca00078608ff */
[----:B-1----:R-:W-:-:S05]  /*15440*/  IMAD.X R3, RZ, RZ, R5, P3 ;  /* 0x000000ffff037224 */ /* 0x002fca00018e0605 */
[----:B------:R-:W-:Y:S01]  /*15450*/  @!PT LDS RZ, [RZ] ;  /* 0x00000000fffff984 */ /* 0x000fe20000000800 */
[----:B------:R-:W-:Y:S01]  /*15460*/  @!PT LDS RZ, [RZ] ;  /* 0x00000000fffff984 */ /* 0x000fe20000000800 */
[----:B------:R-:W-:Y:S01]  /*15470*/  @!PT LDS RZ, [RZ] ;  /* 0x00000000fffff984 */ /* 0x000fe20000000800 */
[----:B------:R3:W-:Y:S04]  /*15480*/  LDGSTS.E.BYPASS.LTC128B.128 [R10+0xfc00], desc[UR4][R2.64], !P2 ;  /* 0x0fc00000020a7fae */ /* 0x0007e8000d101d44 */
[----:B------:R3:W-:Y:S04]  /*15490*/  LDGSTS.E.BYPASS.LTC128B.128 [R10+0x13c00], desc[UR4][R2.64+0x80], !P1 ;  /* 0x13c00080020a7fae */ /* 0x0007e8000c901d44 */
[----:B------:R3:W-:Y:S02]  /*154a0*/  LDGSTS.E.BYPASS.LTC128B.128 [R10+0x17c00], desc[UR4][R2.64+0x100], !P0 ;  /* 0x17c00100020a7fae */ /* 0x0007e4000c101d44 */
.L_x_1276:
[----:B------:R-:W-:Y:S05]  /*154b0*/  BSYNC B0 ;  /* 0x0000000000007941 */ /* 0x000fea0003800000 */
.L_x_1275:
[----:B------:R-:W-:Y:S01]  /*154c0*/  NOP ;  /* 0x0000000000007918 */ /* 0x000fe20000000000 */
[----:B------:R-:W-:Y:S01]  /*154d0*/  PLOP3.LUT P0, PT, PT, PT, PT, 0x80, 0x0 ;  /* 0x000000000000781c */ /* 0x000fe20003f0f070 */
[----:B0-----:R-:W-:-:S12]  /*154e0*/  VIADD R6, R18, 0x2a800 ;  /* 0x0002a80012067836 */ /* 0x001fd80000000000 */
.L_x_1277:
[----:B------:R-:W-:Y:S02]  /*154f0*/  PLOP3.LUT P1, PT, P1, P0, PT, 0xa2, 0x0 ;  /* 0x000000000000781c */ /* 0x000fe40000f21472 */
[----:B------:R-:W-:-:S08]  /*15500*/  @P0 R2UR P1, UR4, R18 ;  /* 0x00000000120402ca */ /* 0x000fd00000020000 */
[----:B------:R-:W-:-:S05]  /*15510*/  @P0 PLOP3.LUT P0, PT, P1, PT, PT, 0x80, 0x0 ;  /* 0x000000000000081c */ /* 0x000fca0000f0f070 */
[----:B------:R-:W-:Y:S01]  /*15520*/  @!P1 SYNCS.ARRIVE.TRANS64.RED.A0T1 RZ, [UR4+0x2a800], RZ ;  /* 0x02a800ffffff99a7 */ /* 0x000fe20008200404 */
[----:B------:R-:W-:Y:S07]  /*15530*/  @!P1 ARRIVES.LDGSTSBAR.64.TRANSCNT [UR4+0x2a800] ;  /* 0x02a80000ff0099b0 */ /* 0x000fee0008000a84 */
[----:B------:R-:W-:Y:S05]  /*15540*/  @P0 BRA.U.ANY `(.L_x_1277) ;  /* 0xfffffffd00e80947 */ /* 0x000fea000393ffff */
[----:B---3--:R-:W3:Y:S02]  /*15550*/  LDL.LU R2, [R1+0x50] ;  /* 0x0000500001027983 */ /* 0x008ee40000300800 */
[----:B---3--:R-:W-:-:S05]  /*15560*/  VIADD R2, R2, 0x1 ;  /* 0x0000000102027836 */ /* 0x008fca0000000000 */
[----:B------:R0:W-:Y:S01]  /*15570*/  STL [R1+0x50], R2 ;  /* 0x0000500201007387 */ /* 0x0001e20000100800 */
[----:B------:R-:W-:-:S04]  /*15580*/  LEA.HI R0, R2, R2, RZ, 0x1 ;  /* 0x0000000202007211 */ /* 0x000fc800078f08ff */
[----:B------:R-:W-:-:S05]  /*15590*/  LOP3.LUT R0, R0, 0xfffffffe, RZ, 0xc0, !PT ;  /* 0xfffffffe00007812 */ /* 0x000fca00078ec0ff */
[----:B------:R-:W-:-:S05]  /*155a0*/  IMAD.IADD R0, R2, 0x1, -R0 ;  /* 0x0000000102007824 */ /* 0x000fca00078e0a00 */
[----:B------:R-:W-:Y:S01]  /*155b0*/  SHF.L.U32 R0, R0, 0x1f, RZ ;  /* 0x0000001f00007819 */ /* 0x000fe200000006ff */
[----:B------:R-:W-:Y:S01]  /*155c0*/  NOP ;  /* 0x0000000000007918 */ /* 0x000fe20000000000 */
[----:B------:R0:W-:Y:S01]  /*155d0*/  SYNCS.ARRIVE.TRANS64.A1T0 RZ, [R18+URZ+0x2a800], RZ ;  /* 0x02a800ff12ff79a7 */ /* 0x0001e2000810003f */
[----:B------:R-:W-:Y:S01]  /*155e0*/  BSSY B0, `(.L_x_1278) ;  /* 0x0000003000007945 */ /* 0x000fe20003800000 */
[----:B------:R-:W3:Y:S03]  /*155f0*/  SYNCS.PHASECHK.TRANS64.TRYWAIT P0, [R18+URZ+0x2a820], R0 ;  /* 0x02a82000120075a7 */ /* 0x000ee6000800017f */
[----:B0--3--:R-:W-:Y:S05]  /*15600*/  @!P0 BRA `(.L_x_1279) ;  /* 0x0000004c00908947 */ /* 0x009fea0003800000 */
.L_x_1394:
[----:B------:R-:W-:Y:S05]  /*15610*/  BSYNC B0 ;  /* 0x0000000000007941 */ /* 0x000fea0003800000 */
.L_x_1278:
[----:B------:R-:W0:Y:S04]  /*15620*/  LDL R2, [R1+0x3c] ;  /* 0x00003c0001027983 */ /* 0x000e280000100800 */
[----:B------:R-:W3:Y:S01]  /*15630*/  LDL R4, [R1+0x24] ;  /* 0x0000240001047983 */ /* 0x000ee20000100800 */
[----:B------:R-:W-:Y:S01]  /*15640*/  BSSY B0, `(.L_x_1280) ;  /* 0x000021b000007945 */ /* 0x000fe20003800000 */
[----:B0-----:R-:W-:-:S05]  /*15650*/  VIADD R0, R2, 0xfffffffe ;  /* 0xfffffffe02007836 */ /* 0x001fca0000000000 */
[----:B---3--:R-:W-:-:S13]  /*15660*/  ISETP.GE.AND P0, PT, R0, R4, PT ;  /* 0x000000040000720c */ /* 0x008fda0003f06270 */
[----:B------:R-:W-:Y:S05]  /*15670*/  @!P0 BRA `(.L_x_1281) ;  /* 0x00000020005c8947 */ /* 0x000fea0003800000 */
[----:B------:R-:W3:Y:S04]  /*15680*/  LDL.LU R2, [R1+0x40] ;  /* 0x0000400001027983 */ /* 0x000ee80000300800 */
[----:B------:R-:W4:Y:S04]  /*15690*/  LDL.LU R8, [R1+0x38] ;  /* 0x0000380001087983 */ /* 0x000f280000300800 */
[----:B--2---:R-:W2:Y:S04]  /*156a0*/  LDL.LU R3, [R1+0x54] ;  /* 0x0000540001037983 */ /* 0x004ea80000300800 */
[----:B------:R-:W5:Y:S04]  /*156b0*/  LDL.LU R7, [R1+0x34] ;  /* 0x0000340001077983 */ /* 0x000f680000300800 */
[----:B-1----:R-:W5:Y:S01]  /*156c0*/  LDL.LU R5, [R1+0x58] ;  /* 0x0000580001057983 */ /* 0x002f620000300800 */
[----:B------:R-:W-:Y:S01]  /*156d0*/  LOP3.LUT R11, RZ, R4, RZ, 0x33, !PT ;  /* 0x00000004ff0b7212 */ /* 0x000fe200078e33ff */
[----:B------:R-:W-:Y:S01]  /*156e0*/  BSSY B2, `(.L_x_1282) ;  /* 0x00000ba000027945 */ /* 0x000fe20003800000 */
[----:B---3--:R-:W-:-:S04]  /*156f0*/  VIADD R2, R2, 0x1 ;  /* 0x0000000102027836 */ /* 0x008fc80000000000 */
[----:B----4-:R-:W-:Y:S01]  /*15700*/  IMAD R2, R2, R8, RZ ;  /* 0x0000000802027224 */ /* 0x010fe200078e02ff */
[----:B--2---:R-:W-:-:S04]  /*15710*/  LOP3.LUT R3, RZ, R3, RZ, 0x33, !PT ;  /* 0x00000003ff037212 */ /* 0x004fc800078e33ff */
[----:B------:R-:W-:-:S04]  /*15720*/  LOP3.LUT R2, RZ, R2, RZ, 0x33, !PT ;  /* 0x00000002ff027212 */ /* 0x000fc800078e33ff */
[----:B-----5:R-:W-:Y:S02]  /*15730*/  VIADDMNMX R2, R2, -R7, R3, !PT ;  /* 0x8000000702027246 */ /* 0x020fe40007800103 */
[----:B------:R-:W-:-:S04]  /*15740*/  LOP3.LUT R8, RZ, R5, RZ, 0x33, !PT ;  /* 0x00000005ff087212 */ /* 0x000fc800078e33ff */
[----:B------:R-:W-:-:S04]  /*15750*/  VIMNMX R8, R2, R8, !PT ;  /* 0x0000000802087248 */ /* 0x000fc80007fe0100 */
[----:B------:R-:W-:Y:S02]  /*15760*/  VIADDMNMX R11, R8, 0x2, R11, !PT ;  /* 0x00000002080b7846 */ /* 0x000fe4000780010b */
[----:B------:R-:W-:-:S05]  /*15770*/  LOP3.LUT R2, RZ, R8, RZ, 0x33, !PT ;  /* 0x00000008ff027212 */ /* 0x000fca00078e33ff */
        /* <DEDUP_REMOVED lines=37> */
[----:B------:R-:W-:-:S06]  /*159d0*/  LEA.HI.X R5, R2, UR5, R3, 0x2, P0 ;  /* 0x0000000502057c11 */ /* 0x000fcc00080f1403 */
[----:B------:R0:W5:Y:S03]  /*159e0*/  LDG.E R5, desc[UR8][R4.64] ;  /* 0x0000000804057981 */ /* 0x000166000c1e1900 */
.L_x_1286:
[----:B------:R-:W-:Y:S01]  /*159f0*/  IMAD R3, R9, 0x8, R18 ;  /* 0x0000000809037824 */ /* 0x000fe200078e0212 */
[----:B------:R-:W-:Y:S01]  /*15a00*/  SHF.L.U32 R2, R10, 0x1f, RZ ;  /* 0x0000001f0a027819 */ /* 0x000fe200000006ff */
[----:B------:R-:W-:Y:S03]  /*15a10*/  BSSY B3, `(.L_x_1287) ;  /* 0x0000003000037945 */ /* 0x000fe60003800000 */
[----:B------:R-:W1:Y:S02]  /*15a20*/  SYNCS.PHASECHK.TRANS64.TRYWAIT P0, [R3+URZ+0x2a840], R2 ;  /* 0x02a84002030075a7 */ /* 0x000e64000800017f */
[----:B-1----:R-:W-:Y:S05]  /*15a30*/  @!P0 BRA `(.L_x_1288) ;  /* 0x0000004800988947 */ /* 0x002fea0003800000 */
.L_x_1395:
[----:B------:R-:W-:Y:S05]  /*15a40*/  BSYNC B3 ;  /* 0x0000000000037941 */ /* 0x000fea0003800000 */
.L_x_1287:
        /* <DEDUP_REMOVED lines=12> */
.L_x_1290:
[----:B------:R-:W-:Y:S05]  /*15b10*/  BSYNC B3 ;  /* 0x0000000000037941 */ /* 0x000fea0003800000 */
.L_x_1289:
        /* <DEDUP_REMOVED lines=12> */
.L_x_1291:
        /* <DEDUP_REMOVED lines=16> */
.L_x_1292:
        /* <DEDUP_REMOVED lines=15> */
.L_x_1293:
        /* <DEDUP_REMOVED lines=16> */
.L_x_1396:
[----:B------:R-:W-:Y:S05]  /*15ed0*/  BSYNC B3 ;  /* 0x0000000000037941 */ /* 0x000fea0003800000 */
.L_x_1294:
[----:B------:R-:W-:Y:S01]  /*15ee0*/  BSSY B3, `(.L_x_1296) ;  /* 0x000000c000037945 */ /* 0x000fe20003800000 */
[----:B------:R-:W-:Y:S02]  /*15ef0*/  IMAD.MOV.U32 R12, RZ, RZ, 0x0 ;  /* 0x00000000ff0c7424 */ /* 0x000fe400078e00ff */
[----:B------:R-:W-:Y:S01]  /*15f00*/  IMAD.MOV.U32 R13, RZ, RZ, 0x14f00000 ;  /* 0x14f00000ff0d7424 */ /* 0x000fe200078e00ff */
[----:B------:R-:W-:Y:S06]  /*15f10*/  @P1 BRA `(.L_x_1297) ;  /* 0x0000000000201947 */ /* 0x000fec0003800000 */
[----:B------:R-:W1:Y:S01]  /*15f20*/  S2R R4, SR_TID.X ;  /* 0x0000000000047919 */ /* 0x000e620000002100 */
[----:B0-----:R-:W-:Y:S02]  /*15f30*/  IMAD R2, R19, 0x8, R18 ;  /* 0x0000000813027824 */ /* 0x001fe400078e0212 */
[----:B------:R-:W-:-:S04]  /*15f40*/  IMAD.MOV.U32 R3, RZ, RZ, 0x6000 ;  /* 0x00006000ff037424 */ /* 0x000fc800078e00ff */
[----:B------:R2:W-:Y:S01]  /*15f50*/  SYNCS.ARRIVE.TRANS64 RZ, [R2+URZ+0x2a850], R3 ;  /* 0x02a8500302ff79a7 */ /* 0x0005e2000800003f */
[----:B-1----:R-:W-:-:S04]  /*15f60*/  LOP3.LUT R4, R4, 0x1f, RZ, 0xc0, !PT ;  /* 0x0000001f04047812 */ /* 0x002fc800078ec0ff */
[----:B------:R-:W-:-:S13]  /*15f70*/  ISETP.NE.AND P0, PT, R4, RZ, PT ;  /* 0x000000ff0400720c */ /* 0x000fda0003f05270 */
[----:B--2---:R-:W-:Y:S05]  /*15f80*/  @!P0 BRA `(.L_x_1297) ;  /* 0x0000000000048947 */ /* 0x004fea0003800000 */
[----:B------:R-:W-:Y:S01]  /*15f90*/  BPT.TRAP 0x1 ;  /* 0x000000040000795c */ /* 0x000fe20000300000 */
.L_x_1297:
[----:B------:R-:W-:Y:S05]  /*15fa0*/  BSYNC B3 ;  /* 0x0000000000037941 */ /* 0x000fea0003800000 */
.L_x_1296:
[----:B------:R-:W2:Y:S04]  /*15fb0*/  LDL R4, [R1+0x14] ;  /* 0x0000140001047983 */ /* 0x000ea80000100800 */
[----:B0-----:R-:W2:Y:S01]  /*15fc0*/  LDL.LU R2, [R1+0x4] ;  /* 0x0000040001027983 */ /* 0x001ea20000300800 */
        /* <DEDUP_REMOVED lines=11> */
.L_x_1298:
        /* <DEDUP_REMOVED lines=15> */
.L_x_1299:
        /* <DEDUP_REMOVED lines=12> */
.L_x_1285:
[----:B------:R-:W-:Y:S05]  /*16230*/  BSYNC B1 ;  /* 0x0000000000017941 */ /* 0x000fea0003800000 */
.L_x_1284:
[----:B0-----:R-:W2:Y:S01]  /*16240*/  LDL.LU R0, [R1+0x3c] ;  /* 0x00003c0001007983 */ /* 0x001ea20000300800 */
[----:B------:R-:W-:-:S03]  /*16250*/  IMAD.MOV.U32 R19, RZ, RZ, R9 ;  /* 0x000000ffff137224 */ /* 0x000fc600078e0009 */
[----:B------:R0:W-:Y:S02]  /*16260*/  STL [R1+0x10], R10 ;  /* 0x0000100a01007387 */ /* 0x0001e40000100800 */
[----:B0-2---:R-:W-:-:S07]  /*16270*/  VIADD R0, R0, 0xfffffffd ;  /* 0xfffffffd00007836 */ /* 0x005fce0000000000 */
.L_x_1283:
[----:B------:R-:W-:Y:S05]  /*16280*/  BSYNC B2 ;  /* 0x0000000000027941 */ /* 0x000fea0003800000 */
.L_x_1282:
[----:B------:R-:W-:-:S05]  /*16290*/  VIADD R11, R11, 0xfffffffe ;  /* 0xfffffffe0b0b7836 */ /* 0x000fca0000000000 */
[----:B------:R-:W-:-:S13]  /*162a0*/  ISETP.NE.AND P0, PT, R11, R8, PT ;  /* 0x000000080b00720c */ /* 0x000fda0003f05270 */
[----:B------:R-:W-:Y:S05]  /*162b0*/  @!P0 BRA `(.L_x_1281) ;  /* 0x00000014004c8947 */ /* 0x000fea0003800000 */
[----:B------:R-:W-:-:S07]  /*162c0*/  IMAD.MOV.U32 R9, RZ, RZ, R17 ;  /* 0x000000ffff097224 */ /* 0x000fce00078e0011 */
.L_x_1332:
        /* <DEDUP_REMOVED lines=36> */
.L_x_1302:
[----:B------:R-:W-:Y:S01]  /*16510*/  IMAD R3, R4, 0x8, R18 ;  /* 0x0000000804037824 */ /* 0x000fe200078e0212 */
[----:B------:R-:W-:Y:S01]  /*16520*/  SHF.L.U32 R2, R5, 0x1f, RZ ;  /* 0x0000001f05027819 */ /* 0x000fe200000006ff */
[----:B------:R-:W-:Y:S03]  /*16530*/  BSSY B2, `(.L_x_1303) ;  /* 0x0000003000027945 */ /* 0x000fe60003800000 */
[----:B------:R-:W1:Y:S02]  /*16540*/  SYNCS.PHASECHK.TRANS64.TRYWAIT P0, [R3+URZ+0x2a840], R2 ;  /* 0x02a84002030075a7 */ /* 0x000e64000800017f */
[----:B-1----:R-:W-:Y:S05]  /*16550*/  @!P0 BRA `(.L_x_1304) ;  /* 0x0000003c00f88947 */ /* 0x002fea0003800000 */
.L_x_1397:
[----:B------:R-:W-:Y:S05]  /*16560*/  BSYNC B2 ;  /* 0x0000000000027941 */ /* 0x000fea0003800000 */
.L_x_1303:
        /* <DEDUP_REMOVED lines=12> */
.L_x_1306:
[----:B------:R-:W-:Y:S05]  /*16630*/  BSYNC B2 ;  /* 0x0000000000027941 */ /* 0x000fea0003800000 */
.L_x_1305:
        /* <DEDUP_REMOVED lines=12> */
.L_x_1307:
        /* <DEDUP_REMOVED lines=16> */
.L_x_1308:
        /* <DEDUP_REMOVED lines=15> */
.L_x_1309:
        /* <DEDUP_REMOVED lines=16> */
.L_x_1398:
[----:B------:R-:W-:Y:S05]  /*169f0*/  BSYNC B2 ;  /* 0x0000000000027941 */ /* 0x000fea0003800000 */
.L_x_1310:
        /* <DEDUP_REMOVED lines=11> */
.L_x_1313:
[----:B------:R-:W-:Y:S05]  /*16ab0*/  BSYNC B2 ;  /* 0x0000000000027941 */ /* 0x000fea0003800000 */
.L_x_1312:
        /* <DEDUP_REMOVED lines=12> */
.L_x_1314:
        /* <DEDUP_REMOVED lines=15> */
.L_x_1315:
        /* <DEDUP_REMOVED lines=12> */
.L_x_1301:
[----:B------:R-:W-:Y:S05]  /*16d30*/  BSYNC B1 ;  /* 0x0000000000017941 */ /* 0x000fea0003800000 */
.L_x_1300:
[----:B------:R-:W2:Y:S01]  /*16d40*/  LDL R2, [R1+0x18] ;  /* 0x0000180001027983 */ /* 0x000ea20000100800 */
[----:B------:R-:W-:Y:S01]  /*16d50*/  VIADD R19, R4, 0x1 ;  /* 0x0000000104137836 */ /* 0x000fe20000000000 */
[----:B------:R-:W-:Y:S01]  /*16d60*/  BSSY B1, `(.L_x_1316) ;  /* 0x00000a4000017945 */ /* 0x000fe20003800000 */
[----:B0-----:R-:W-:-:S03]  /*16d70*/  VIADD R7, R0, 0xffffffff ;  /* 0xffffffff00077836 */ /* 0x001fc60000000000 */
        /* <DEDUP_REMOVED lines=16> */
[----:B------:R-:W-:Y:S01]  /*16e80*/  ULDC.64 UR8, c[0x0][0x208] ;  /* 0x0000820000087ab9 */ /* 0x000fe20000000a00 */
        /* <DEDUP_REMOVED lines=15> */
.L_x_1318:
[----:B------:R-:W-:Y:S01]  /*16f80*/  IMAD R2, R19, 0x8, R18 ;  /* 0x0000000813027824 */ /* 0x000fe200078e0212 */
[----:B------:R-:W-:Y:S01]  /*16f90*/  SHF.L.U32 R3, R12, 0x1f, RZ ;  /* 0x0000001f0c037819 */ /* 0x000fe200000006ff */
[----:B------:R-:W-:Y:S03]  /*16fa0*/  BSSY B2, `(.L_x_1319) ;  /* 0x0000003000027945 */ /* 0x000fe60003800000 */
[----:B------:R-:W2:Y:S02]  /*16fb0*/  SYNCS.PHASECHK.TRANS64.TRYWAIT P0, [R2+URZ+0x2a840], R3 ;  /* 0x02a84003020075a7 */ /* 0x000ea4000800017f */
[----:B--2---:R-:W-:Y:S05]  /*16fc0*/  @!P0 BRA `(.L_x_1320) ;  /* 0x0000003400848947 */ /* 0x004fea0003800000 */
.L_x_1399:
[----:B------:R-:W-:Y:S05]  /*16fd0*/  BSYNC B2 ;  /* 0x0000000000027941 */ /* 0x000fea0003800000 */
.L_x_1319:
        /* <DEDUP_REMOVED lines=12> */
.L_x_1322:
[----:B------:R-:W-:Y:S05]  /*170a0*/  BSYNC B2 ;  /* 0x0000000000027941 */ /* 0x000fea0003800000 */
.L_x_1321:
        /* <DEDUP_REMOVED lines=13> */
.L_x_1323:
        /* <DEDUP_REMOVED lines=16> */
.L_x_1324:
        /* <DEDUP_REMOVED lines=15> */
.L_x_1325:
        /* <DEDUP_REMOVED lines=15> */
.L_x_1400:
[----:B------:R-:W-:Y:S05]  /*17460*/  BSYNC B2 ;  /* 0x0000000000027941 */ /* 0x000fea0003800000 */
.L_x_1326:
[----:B------:R-:W-:Y:S01]  /*17470*/  BSSY B2, `(.L_x_1328) ;  /* 0x000000b000027945 */ /* 0x000fe20003800000 */
[----:B------:R-:W-:Y:S02]  /*17480*/  IMAD.MOV.U32 R10, RZ, RZ, 0x0 ;  /* 0x00000000ff0a7424 */ /* 0x000fe400078e00ff */
[----:B------:R-:W-:Y:S01]  /*17490*/  IMAD.MOV.U32 R11, RZ, RZ, 0x14f00000 ;  /* 0x14f00000ff0b7424 */ /* 0x000fe200078e00ff */
[----:B------:R-:W-:Y:S06]  /*174a0*/  @P1 BRA `(.L_x_1329) ;  /* 0x00000000001c1947 */ /* 0x000fec0003800000 */
[----:B------:R-:W1:Y:S01]  /*174b0*/  S2R R14, SR_TID.X ;  /* 0x00000000000e7919 */ /* 0x000e620000002100 */
[----:B------:R-:W-:-:S04]  /*174c0*/  IMAD.MOV.U32 R3, RZ, RZ, 0x6000 ;  /* 0x00006000ff037424 */ /* 0x000fc800078e00ff */
[----:B------:R2:W-:Y:S01]  /*174d0*/  SYNCS.ARRIVE.TRANS64 RZ, [R2+URZ+0x50], R3 ;  /* 0x0000500302ff79a7 */ /* 0x0005e2000800003f */
[----:B-1----:R-:W-:-:S04]  /*174e0*/  LOP3.LUT R14, R14, 0x1f, RZ, 0xc0, !PT ;  /* 0x0000001f0e0e7812 */ /* 0x002fc800078ec0ff */
[----:B------:R-:W-:-:S13]  /*174f0*/  ISETP.NE.AND P0, PT, R14, RZ, PT ;  /* 0x000000ff0e00720c */ /* 0x000fda0003f05270 */
[----:B--2---:R-:W-:Y:S05]  /*17500*/  @!P0 BRA `(.L_x_1329) ;  /* 0x0000000000048947 */ /* 0x004fea0003800000 */
[----:B------:R-:W-:Y:S01]  /*17510*/  BPT.TRAP 0x1 ;  /* 0x000000040000795c */ /* 0x000fe20000300000 */
.L_x_1329:
[----:B------:R-:W-:Y:S05]  /*17520*/  BSYNC B2 ;  /* 0x0000000000027941 */ /* 0x000fea0003800000 */
.L_x_1328:
[----:B0-----:R-:W2:Y:S04]  /*17530*/  LDL R5, [R1+0x14] ;  /* 0x0000140001057983 */ /* 0x001ea80000100800 */
[----:B------:R-:W2:Y:S01]  /*17540*/  LDL.LU R3, [R1+0x4] ;  /* 0x0000040001037983 */ /* 0x000ea20000300800 */
        /* <DEDUP_REMOVED lines=10> */
.L_x_1330:
        /* <DEDUP_REMOVED lines=15> */
.L_x_1331:
        /* <DEDUP_REMOVED lines=12> */
.L_x_1317:
[----:B------:R-:W-:Y:S05]  /*177a0*/  BSYNC B1 ;  /* 0x0000000000017941 */ /* 0x000fea0003800000 */
.L_x_1316:
[----:B------:R-:W2:Y:S01]  /*177b0*/  LDL R2, [R1+0x24] ;  /* 0x0000240001027983 */ /* 0x000ea20000100800 */
[----:B------:R-:W-:Y:S01]  /*177c0*/  VIADD R0, R0, 0xfffffffe ;  /* 0xfffffffe00007836 */ /* 0x000fe20000000000 */
[----:B--2---:R-:W-:-:S13]  /*177d0*/  ISETP.GT.AND P0, PT, R7, R2, PT ;  /* 0x000000020700720c */ /* 0x004fda0003f04270 */
[----:B------:R-:W-:Y:S05]  /*177e0*/  @P0 BRA `(.L_x_1332) ;  /* 0xffffffe800b80947 */ /* 0x000fea000383ffff */
.L_x_1281:
[----:B------:R-:W-:Y:S05]  /*177f0*/  BSYNC B0 ;  /* 0x0000000000007941 */ /* 0x000fea0003800000 */
.L_x_1280:
[----:B--2---:R-:W2:Y:S01]  /*17800*/  S2R R3, SR_TID.X ;  /* 0x0000000000037919 */ /* 0x004ea20000002100 */
[----:B------:R-:W-:Y:S01]  /*17810*/  BSSY B0, `(.L_x_1333) ;  /* 0x0000012000007945 */ /* 0x000fe20003800000 */
[----:B--2---:R-:W-:-:S04]  /*17820*/  LOP3.LUT R3, R3, 0x7f, RZ, 0xc0, !PT ;  /* 0x0000007f03037812 */ /* 0x004fc800078ec0ff */
[----:B------:R-:W-:-:S13]  /*17830*/  ISETP.NE.AND P0, PT, R3, RZ, PT ;  /* 0x000000ff0300720c */ /* 0x000fda0003f05270 */
[----:B------:R-:W-:Y:S05]  /*17840*/  @P0 BRA `(.L_x_1334) ;  /* 0x0000000000380947 */ /* 0x000fea0003800000 */
[----:B------:R-:W2:Y:S01]  /*17850*/  S2R R2, SR_LANEID ;  /* 0x0000000000027919 */ /* 0x000ea20000000000 */
[----:B------:R-:W-:Y:S01]  /*17860*/  VOTEU.ANY UR4, UPT, PT ;  /* 0x0000000000047886 */ /* 0x000fe200038e0100 */
[----:B-1----:R-:W1:Y:S01]  /*17870*/  LDC.64 R4, c[0x0][0xc60] ;  /* 0x00031800ff047b82 */ /* 0x002e620000000a00 */
[----:B------:R-:W2:Y:S01]  /*17880*/  FLO.U32 R0, UR4 ;  /* 0x0000000400007d00 */ /* 0x000ea200080e0000 */
[----:B------:R-:W-:Y:S01]  /*17890*/  ULDC.64 UR6, c[0x0][0x208] ;  /* 0x0000820000067ab9 */ /* 0x000fe20000000a00 */
[----:B--2---:R-:W-:-:S06]  /*178a0*/  ISETP.EQ.U32.AND P0, PT, R0, R2, PT ;  /* 0x000000020000720c */ /* 0x004fcc0003f02070 */
[----:B------:R-:W1:Y:S07]  /*178b0*/  POPC R2, UR4 ;  /* 0x0000000400027d09 */ /* 0x000e6e0008000000 */
[----:B-1----:R-:W2:Y:S04]  /*178c0*/  @P0 ATOMG.E.ADD.STRONG.GPU PT, R2, desc[UR6][R4.64], R2 ;  /* 0x00000002040209a8 */ /* 0x002ea800081ee1c6 */
[----:B--2---:R1:W2:Y:S02]  /*178d0*/  SHFL.IDX PT, R2, R2, R0, 0x1f ;  /* 0x00001f0002027589 */ /* 0x0042a400000e0000 */
[----:B-1----:R-:W1:Y:S02]  /*178e0*/  S2R R0, SR_LTMASK ;  /* 0x0000000000007919 */ /* 0x002e640000003900 */
[----:B-1----:R-:W-:-:S06]  /*178f0*/  LOP3.LUT R0, R0, UR4, RZ, 0xc0, !PT ;  /* 0x0000000400007c12 */ /* 0x002fcc000f8ec0ff */
[----:B------:R-:W2:Y:S02]  /*17900*/  POPC R0, R0 ;  /* 0x0000000000007309 */ /* 0x000ea40000000000 */
[----:B--2---:R-:W-:-:S05]  /*17910*/  IADD3 R0, R2, UR38, R0 ;  /* 0x0000002602007c10 */ /* 0x004fca000fffe000 */
[----:B------:R2:W-:Y:S02]  /*17920*/  STL [R1], R0 ;  /* 0x0000000001007387 */ /* 0x0005e40000100800 */
.L_x_1334:
[----:B------:R-:W-:Y:S05]  /*17930*/  BSYNC B0 ;  /* 0x0000000000007941 */ /* 0x000fea0003800000 */
.L_x_1333:
[----:B--2---:R-:W2:Y:S01]  /*17940*/  LDL R0, [R1+0x18] ;  /* 0x0000180001007983 */ /* 0x004ea20000100800 */
[----:B------:R-:W-:Y:S01]  /*17950*/  BSSY B0, `(.L_x_1335) ;  /* 0x000003a000007945 */ /* 0x000fe20003800000 */
[----:B--2---:R-:W-:-:S13]  /*17960*/  LOP3.LUT P0, RZ, R0, 0x1, RZ, 0xc0, !PT ;  /* 0x0000000100ff7812 */ /* 0x004fda000780c0ff */
[----:B------:R-:W-:Y:S05]  /*17970*/  @!P0 BRA `(.L_x_1336) ;  /* 0x0000000000dc8947 */ /* 0x000fea0003800000 */
[----:B------:R-:W2:Y:S01]  /*17980*/  LDL R2, [R1+0x10] ;  /* 0x0000100001027983 */ /* 0x000ea20000100800 */
[----:B------:R-:W-:Y:S01]  /*17990*/  IMAD R0, R19, 0x8, R18 ;  /* 0x0000000813007824 */ /* 0x000fe200078e0212 */
[----:B------:R-:W-:Y:S01]  /*179a0*/  BSSY B1, `(.L_x_1337) ;  /* 0x0000005000017945 */ /* 0x000fe20003800000 */
[----:B------:R-:W-:Y:S02]  /*179b0*/  ISETP.NE.AND P1, PT, R3, RZ, PT ;  /* 0x000000ff0300720c */ /* 0x000fe40003f25270 */
[----:B--2---:R-:W-:-:S04]  /*179c0*/  SHF.L.U32 R2, R2, 0x1f, RZ ;  /* 0x0000001f02027819 */ /* 0x004fc800000006ff */
[----:B------:R-:W2:Y:S02]  /*179d0*/  SYNCS.PHASECHK.TRANS64.TRYWAIT P0, [R0+URZ+0x2a860], R2 ;  /* 0x02a86002000075a7 */ /* 0x000ea4000800017f */
[----:B--2---:R-:W-:Y:S05]  /*179e0*/  @!P0 BRA `(.L_x_1338) ;  /* 0x0000002c00248947 */ /* 0x004fea0003800000 */
.L_x_1401:
[----:B------:R-:W-:Y:S05]  /*179f0*/  BSYNC B1 ;  /* 0x0000000000017941 */ /* 0x000fea0003800000 */
.L_x_1337:
[----:B------:R-:W-:Y:S04]  /*17a00*/  BSSY B1, `(.L_x_1339) ;  /* 0x0000009000017945 */ /* 0x000fe80003800000 */
        /* <DEDUP_REMOVED lines=8> */
.L_x_1340:
[----:B------:R-:W-:Y:S05]  /*17a90*/  BSYNC B1 ;  /* 0x0000000000017941 */ /* 0x000fea0003800000 */
.L_x_1339:
[----:B------:R-:W3:Y:S04]  /*17aa0*/  LDL.LU R3, [R1+0x14] ;  /* 0x0000140001037983 */ /* 0x000ee80000300800 */
[----:B--2---:R-:W3:Y:S01]  /*17ab0*/  LDL.LU R2, [R1+0x4] ;  /* 0x0000040001027983 */ /* 0x004ee20000300800 */
[----:B------:R-:W-:Y:S01]  /*17ac0*/  UIADD3 UR4, UP0, UR36, 0x470, URZ ;  /* 0x0000047024047890 */ /* 0x000fe2000ff1e03f */
[----:B------:R-:W-:Y:S01]  /*17ad0*/  PLOP3.LUT P0, PT, PT, PT, PT, 0x80, 0x0 ;  /* 0x000000000000781c */ /* 0x000fe20003f0f070 */
[----:B------:R-:W-:Y:S01]  /*17ae0*/  VIADD R0, R0, 0x2a850 ;  /* 0x0002a85000007836 */ /* 0x000fe20000000000 */
[----:B------:R-:W-:Y:S01]  /*17af0*/  UMOV UR6, 0x0 ;  /* 0x0000000000067882 */ /* 0x000fe20000000000 */
[----:B------:R-:W-:Y:S01]  /*17b00*/  UIADD3.X UR5, URZ, UR37, URZ, UP0, !UPT ;  /* 0x000000253f057290 */ /* 0x000fe200087fe43f */
[----:B------:R-:W-:Y:S01]  /*17b10*/  UMOV UR7, 0x14f00000 ;  /* 0x14f0000000077882 */ /* 0x000fe20000000000 */
[----:B------:R-:W-:Y:S01]  /*17b20*/  UMOV UR10, URZ ;  /* 0x0000003f000a7c82 */ /* 0x000fe20008000000 */
[----:B---3--:R-:W-:-:S02]  /*17b30*/  IMAD R3, R2, 0x60, R3 ;  /* 0x0000006002037824 */ /* 0x008fc400078e0203 */
[----:B------:R-:W-:-:S04]  /*17b40*/  IMAD R2, R19, 0x6000, R18 ;  /* 0x0000600013027824 */ /* 0x000fc800078e0212 */
[----:B------:R-:W-:-:S07]  /*17b50*/  VIADD R4, R2, 0x400 ;  /* 0x0000040002047836 */ /* 0x000fce0000000000 */
.L_x_1341:
        /* <DEDUP_REMOVED lines=9> */
[----:B--2---:R-:W-:Y:S05]  /*17bf0*/  @P0 BRA.U.ANY `(.L_x_1341) ;  /* 0xfffffffd00d80947 */ /* 0x004fea000393ffff */
[----:B------:R-:W-:Y:S01]  /*17c00*/  PLOP3.LUT P0, PT, PT, PT, PT, 0x80, 0x0 ;  /* 0x000000000000781c */ /* 0x000fe20003f0f070 */
[----:B------:R-:W-:Y:S01]  /*17c10*/  VIADD R2, R2, 0x3400 ;  /* 0x0000340002027836 */ /* 0x000fe20000000000 */
[----:B------:R-:W-:Y:S01]  /*17c20*/  UMOV UR6, 0x0 ;  /* 0x0000000000067882 */ /* 0x000fe20000000000 */
[----:B------:R-:W-:Y:S01]  /*17c30*/  UMOV UR7, 0x14f00000 ;  /* 0x14f0000000077882 */ /* 0x000fe20000000000 */
[----:B------:R-:W-:-:S09]  /*17c40*/  UMOV UR10, 0x40 ;  /* 0x00000040000a7882 */ /* 0x000fd20000000000 */
.L_x_1342:
        /* <DEDUP_REMOVED lines=10> */
.L_x_1336:
[----:B------:R-:W-:Y:S05]  /*17cf0*/  BSYNC B0 ;  /* 0x0000000000007941 */ /* 0x000fea0003800000 */
.L_x_1335:
[----:B------:R-:W2:Y:S01]  /*17d00*/  LDL.LU R4, [R1+0x10] ;  /* 0x0000100001047983 */ /* 0x000ea20000300800 */
[----:B------:R-:W-:-:S05]  /*17d10*/  VIADD R19, R19, 0x1 ;  /* 0x0000000113137836 */ /* 0x000fca0000000000 */
[----:B------:R-:W-:-:S04]  /*17d20*/  ISETP.NE.AND P0, PT, R19, 0x2, PT ;  /* 0x000000021300780c */ /* 0x000fc80003f05270 */
[----:B------:R-:W-:Y:S02]  /*17d30*/  SEL R0, RZ, 0x1, P0 ;  /* 0x00000001ff007807 */ /* 0x000fe40000000000 */
[----:B------:R-:W-:Y:S02]  /*17d40*/  SEL R19, R19, RZ, P0 ;  /* 0x000000ff13137207 */ /* 0x000fe40000000000 */
[----:B--2---:R-:W-:-:S05]  /*17d50*/  LOP3.LUT R4, R4, R0, RZ, 0x3c, !PT ;  /* 0x0000000004047212 */ /* 0x004fca00078e3cff */
[----:B------:R2:W-:Y:S02]  /*17d60*/  STL [R1+0x10], R4 ;  /* 0x0000100401007387 */ /* 0x0005e40000100800 */
.L_x_1260:
[----:B------:R-:W-:Y:S05]  /*17d70*/  BSYNC B7 ;  /* 0x0000000000077941 */ /* 0x000fea0003800000 */
.L_x_1258:
[----:B---3--:R-:W3:Y:S02]  /*17d80*/  LDL R0, [R1+0x18] ;  /* 0x0000180001007983 */ /* 0x008ee40000100800 */
[----:B---3--:R-:W-:-:S13]  /*17d90*/  LOP3.LUT P0, RZ, R0, 0x2, RZ, 0xc0, !PT ;  /* 0x0000000200ff7812 */ /* 0x008fda000780c0ff */
[----:B------:R-:W-:Y:S05]  /*17da0*/  @!P0 BRA `(.L_x_1343) ;  /* 0x00000000002c8947 */ /* 0x000fea0003800000 */
[----:B------:R-:W-:Y:S05]  /*17db0*/  WARPSYNC.ALL ;  /* 0x0000000000007948 */ /* 0x000fea0003800000 */
[----:B------:R-:W3:Y:S08]  /*17dc0*/  S2UR UR5, SR_CgaCtaId ;  /* 0x00000000000579c3 */ /* 0x000ef00000008800 */
[----:B------:R-:W-:Y:S06]  /*17dd0*/  BAR.SYNC.DEFER_BLOCKING 0x5, 0x180 ;  /* 0x0146000000007b1d */ /* 0x000fec0000010000 */
[----:B------:R-:W-:-:S02]  /*17de0*/  UMOV UR4, 0x400 ;  /* 0x0000040000047882 */ /* 0x000fc40000000000 */
[----:B---3--:R-:W-:-:S06]  /*17df0*/  ULEA UR4, UR5, UR4, 0x18 ;  /* 0x0000000405047291 */ /* 0x008fcc000f8ec03f */
[----:B------:R-:W-:-:S05]  /*17e00*/  IMAD.U32 R18, RZ, RZ, UR4 ;  /* 0x00000004ff127e24 */ /* 0x000fca000f8e00ff */
[----:B012---:R-:W0:Y:S04]  /*17e10*/  LDS.128 R4, [R18+0x2a8d0] ;  /* 0x02a8d00012047984 */ /* 0x007e280000000c00 */
[----:B0-----:R0:W-:Y:S04]  /*17e20*/  STL.64 [R1], R4 ;  /* 0x0000000401007387 */ /* 0x0011e80000100a00 */
[----:B------:R0:W-:Y:S01]  /*17e30*/  STL.64 [R1+0x8], R6 ;  /* 0x0000080601007387 */ /* 0x0001e20000100a00 */
[----:B------:R-:W-:Y:S06]  /*17e40*/  BAR.ARV 0x4, 0x180 ;  /* 0x0106000000007b1d */ /* 0x000fec0000002000 */
[----:B------:R-:W-:Y:S05]  /*17e50*/  BRA `(.L_x_1344) ;  /* 0x00000010003c7947 */ /* 0x000fea0003800000 */
.L_x_1343:
[----:B------:R-:W3:Y:S01]  /*17e60*/  S2R R16, SR_TID.X ;  /* 0x0000000000107919 */ /* 0x000ee20000002100 */
[----:B------:R-:W-:Y:S01]  /*17e70*/  UMOV UR4, 0xffffffff ;  /* 0xffffffff00047882 */ /* 0x000fe20000000000 */
[----:B---3--:R-:W-:-:S04]  /*17e80*/  LOP3.LUT R16, R16, 0x1f, RZ, 0xc0, !PT ;  /* 0x0000001f10107812 */ /* 0x008fc800078ec0ff */
[----:B------:R-:W-:Y:S01]  /*17e90*/  ISETP.NE.AND P0, PT, R16, 0x1f, PT ;  /* 0x0000001f1000780c */ /* 0x000fe20003f05270 */
[----:B------:R-:W-:-:S12]  /*17ea0*/  BRA.DIV UR4, `(.L_x_1345) ;  /* 0x0000002a04087947 */ /* 0x000fd8000b800000 */
[----:B------:R-:W0:Y:S01]  /*17eb0*/  LDL.LU R3, [R1] ;  /* 0x0000000001037983 */ /* 0x000e220000300800 */
[----:B------:R-:W-:-:S03]  /*17ec0*/  ULDC UR4, c[0x0][0xc3c] ;  /* 0x00030f0000047ab9 */ /* 0x000fc60000000800 */
[----:B-12---:R-:W2:Y:S01]  /*17ed0*/  LDL R4, [R1+0xc] ;  /* 0x00000c0001047983 */ /* 0x006ea20000100800 */
[----:B------:R-:W-:Y:S01]  /*17ee0*/  ULDC.64 UR6, c[0x0][0x208] ;  /* 0x0000820000067ab9 */ /* 0x000fe20000000a00 */
[----:B0-----:R-:W-:Y:S02]  /*17ef0*/  IMAD.MOV.U32 R8, RZ, RZ, R3 ;  /* 0x000000ffff087224 */ /* 0x001fe400078e0003 */
[----:B--2---:R-:W-:-:S05]  /*17f00*/  IMAD.IADD R0, R4, 0x1, R16 ;  /* 0x0000000104007824 */ /* 0x004fca00078e0210 */
        /* <DEDUP_REMOVED lines=9> */
[C---:B------:R-:W-:Y:S01]  /*17fa0*/  ISETP.GE.U32.AND P3, PT, R16.reuse, 0x4, PT ;  /* 0x000000041000780c */ /* 0x040fe20003f66070 */
[----:B------:R-:W-:Y:S01]  /*17fb0*/  SHFL.IDX PT, R0, R8, RZ, 0x1f ;  /* 0x00001fff08007589 */ /* 0x000fe200000e0000 */
[C---:B------:R-:W-:Y:S02]  /*17fc0*/  ISETP.GE.U32.AND P4, PT, R16.reuse, 0x8, PT ;  /* 0x000000081000780c */ /* 0x040fe40003f86070 */
[----:B------:R-:W-:Y:S01]  /*17fd0*/  ISETP.GE.U32.AND P5, PT, R16, 0x10, PT ;  /* 0x000000101000780c */ /* 0x000fe20003fa6070 */
[----:B--2---:R-:W-:Y:S01]  /*17fe0*/  @!P1 IMAD.MOV.U32 R5, RZ, RZ, R6 ;  /* 0x000000ffff059224 */ /* 0x004fe200078e0006 */
[----:B------:R-:W-:-:S02]  /*17ff0*/  CS2R R6, SRZ ;  /* 0x0000000000067805 */ /* 0x000fc4000001ff00 */
[----:B---3--:R-:W-:Y:S01]  /*18000*/  @!P1 IMAD.MOV.U32 R7, RZ, RZ, R2 ;  /* 0x000000ffff079224 */ /* 0x008fe200078e0002 */
[----:B------:R-:W-:-:S03]  /*18010*/  ISETP.NE.AND P1, PT, R16, RZ, PT ;  /* 0x000000ff1000720c */ /* 0x000fc60003f25270 */
[----:B------:R-:W-:-:S05]  /*18020*/  IMAD R2, R7, R5, RZ ;  /* 0x0000000507027224 */ /* 0x000fca00078e02ff */
[----:B------:R-:W0:Y:S02]  /*18030*/  SHFL.UP PT, R3, R2, 0x1, RZ ;  /* 0x0420000002037989 */ /* 0x000e2400000e00ff */
[----:B0-----:R-:W-:-:S05]  /*18040*/  SEL R9, R3, RZ, P1 ;  /* 0x000000ff03097207 */ /* 0x001fca0000800000 */
[----:B------:R-:W-:Y:S02]  /*18050*/  IMAD.IADD R2, R2, 0x1, R9 ;  /* 0x0000000102027824 */ /* 0x000fe400078e0209 */
[----:B------:R-:W-:Y:S04]  /*18060*/  SHFL.IDX PT, R9, R8, 0x1, 0x1f ;  /* 0x00201f0008097f89 */ /* 0x000fe800000e0000 */
        /* <DEDUP_REMOVED lines=12> */
[----:B------:R0:W1:Y:S02]  /*18130*/  SHFL.IDX PT, R10, R2, 0x1f, 0x1f ;  /* 0x03e01f00020a7f89 */ /* 0x00006400000e0000 */
.L_x_1411:
[----:B------:R-:W-:Y:S02]  /*18140*/  ULDC UR4, c[0x0][0xc38] ;  /* 0x00030e0000047ab9 */ /* 0x000fe40000000800 */
[----:B------:R-:W-:-:S04]  /*18150*/  IMAD.U32 R8, RZ, RZ, UR4 ;  /* 0x00000004ff087e24 */ /* 0x000fc8000f8e00ff */
[----:B-1----:R-:W-:-:S04]  /*18160*/  IMAD R10, R10, R8, RZ ;  /* 0x000000080a0a7224 */ /* 0x002fc800078e02ff */
[----:B------:R-:W-:-:S05]  /*18170*/  IMAD.IADD R4, R9, 0x1, R10 ;  /* 0x0000000109047824 */ /* 0x000fca00078e020a */
[----:B------:R-:W-:-:S13]  /*18180*/  ISETP.GT.AND P6, PT, R4, R0, PT ;  /* 0x000000000400720c */ /* 0x000fda0003fc4270 */
[----:B------:R-:W-:Y:S05]  /*18190*/  @P6 BRA `(.L_x_1346) ;  /* 0x0000000000b06947 */ /* 0x000fea0003800000 */
.L_x_1349:
[----:B------:R-:W2:Y:S01]  /*181a0*/  LDL.LU R3, [R1+0xc] ;  /* 0x00000c0001037983 */ /* 0x000ea20000300800 */
[----:B0-----:R-:W0:Y:S01]  /*181b0*/  LDC R2, c[0x0][0xc3c] ;  /* 0x00030f00ff027b82 */ /* 0x001e220000000800 */
[----:B--2---:R-:W-:-:S05]  /*181c0*/  VIADD R3, R3, 0x1f ;  /* 0x0000001f03037836 */ /* 0x004fca0000000000 */
[----:B0-----:R-:W-:-:S13]  /*181d0*/  ISETP.GE.AND P6, PT, R3, R2, PT ;  /* 0x000000020300720c */ /* 0x001fda0003fc6270 */
[----:B------:R-:W-:Y:S05]  /*181e0*/  @P6 BRA `(.L_x_1347) ;  /* 0x0000000800f06947 */ /* 0x000fea0003800000 */
[----:B------:R-:W0:Y:S01]  /*181f0*/  S2R R5, SR_TID.X ;  /* 0x0000000000057919 */ /* 0x000e220000002100 */
[----:B------:R-:W-:Y:S01]  /*18200*/  ULDC.64 UR4, c[0x0][0x208] ;  /* 0x0000820000047ab9 */ /* 0x000fe20000000a00 */
[----:B------:R1:W-:Y:S01]  /*18210*/  STL [R1+0xc], R3 ;  /* 0x00000c0301007387 */ /* 0x0003e20000100800 */
[----:B0-----:R-:W-:-:S05]  /*18220*/  LOP3.LUT R5, R5, 0x1f, RZ, 0xc0, !PT ;  /* 0x0000001f05057812 */ /* 0x001fca00078ec0ff */
[----:B------:R-:W-:Y:S02]  /*18230*/  IMAD.IADD R7, R3, 0x1, R5 ;  /* 0x0000000103077824 */ /* 0x000fe400078e0205 */
[----:B------:R-:W-:-:S03]  /*18240*/  IMAD.MOV.U32 R5, RZ, RZ, RZ ;  /* 0x000000ffff057224 */ /* 0x000fc600078e00ff */
[----:B------:R-:W-:-:S13]  /*18250*/  ISETP.GE.OR P6, PT, R7, R2, !P0 ;  /* 0x000000020700720c */ /* 0x000fda00047c6670 */
[----:B-1----:R-:W0:Y:S02]  /*18260*/  @!P6 LDC.64 R2, c[0x0][0xc80] ;  /* 0x00032000ff02eb82 */ /* 0x002e240000000a00 */
[----:B0-----:R-:W-:-:S05]  /*18270*/  @!P6 IMAD.WIDE R2, R7, 0x4, R2 ;  /* 0x000000040702e825 */ /* 0x001fca00078e0202 */
[----:B------:R0:W2:Y:S02]  /*18280*/  @!P6 LDG.E R5, desc[UR4][R2.64] ;  /* 0x000000040205e981 */ /* 0x0000a4000c1e1900 */
[----:B0-----:R-:W0:Y:S02]  /*18290*/  @!P6 LDC.64 R2, c[0x0][0xc78] ;  /* 0x00031e00ff02eb82 */ /* 0x001e240000000a00 */
[----:B0-----:R-:W-:-:S04]  /*182a0*/  @!P6 IMAD.WIDE R2, R7, 0x4, R2 ;  /* 0x000000040702e825 */ /* 0x001fc800078e0202 */
[----:B------:R-:W-:-:S06]  /*182b0*/  IMAD.MOV.U32 R7, RZ, RZ, RZ ;  /* 0x000000ffff077224 */ /* 0x000fcc00078e00ff */
[----:B------:R-:W2:Y:S01]  /*182c0*/  @!P6 LDG.E R7, desc[UR4][R2.64] ;  /* 0x000000040207e981 */ /* 0x000ea2000c1e1900 */
[----:B------:R-:W-:Y:S01]  /*182d0*/  UMOV UR4, 0xffffffff ;  /* 0xffffffff00047882 */ /* 0x000fe20000000000 */
[----:B--2---:R-:W-:Y:S02]  /*182e0*/  IMAD R2, R7, R5, RZ ;  /* 0x0000000507027224 */ /* 0x004fe400078e02ff */
[----:B------:R-:W-:Y:S05]  /*182f0*/  BRA.DIV UR4, `(.L_x_1348) ;  /* 0x0000002a04547947 */ /* 0x000fea000b800000 */
        /* <DEDUP_REMOVED lines=16> */
.L_x_1419:
[----:B------:R-:W-:Y:S02]  /*18400*/  ULDC UR4, c[0x0][0xc38] ;  /* 0x00030e0000047ab9 */ /* 0x000fe40000000800 */
[----:B------:R-:W-:-:S04]  /*18410*/  IMAD.U32 R8, RZ, RZ, UR4 ;  /* 0x00000004ff087e24 */ /* 0x000fc8000f8e00ff */
[----:B-1----:R-:W-:-:S04]  /*18420*/  IMAD R10, R10, R8, RZ ;  /* 0x000000080a0a7224 */ /* 0x002fc800078e02ff */
[----:B------:R-:W-:-:S05]  /*18430*/  IMAD.IADD R4, R10, 0x1, R4 ;  /* 0x000000010a047824 */ /* 0x000fca00078e0204 */
[----:B------:R-:W-:-:S13]  /*18440*/  ISETP.GT.AND P6, PT, R4, R0, PT ;  /* 0x000000000400720c */ /* 0x000fda0003fc4270 */
[----:B------:R-:W-:Y:S05]  /*18450*/  @!P6 BRA `(.L_x_1349) ;  /* 0xfffffffc0050e947 */ /* 0x000fea000383ffff */
.L_x_1346:
[----:B------:R-:W-:Y:S01]  /*18460*/  IMAD.IADD R10, R4, 0x1, -R10 ;  /* 0x00000001040a7824 */ /* 0x000fe200078e0a0a */
[----:B------:R-:W-:-:S03]  /*18470*/  UMOV UR4, 0xffffffff ;  /* 0xffffffff00047882 */ /* 0x000fc60000000000 */
[----:B------:R-:W-:-:S05]  /*18480*/  IMAD R3, R2, R8, R10 ;  /* 0x0000000802037224 */ /* 0x000fca00078e020a */
[----:B------:R-:W-:Y:S01]  /*18490*/  ISETP.GT.AND P6, PT, R3, R0, PT ;  /* 0x000000000300720c */ /* 0x000fe20003fc4270 */
[----:B------:R-:W-:-:S12]  /*184a0*/  BRA.DIV UR4, `(.L_x_1350) ;  /* 0x0000002a04c07947 */ /* 0x000fd8000b800000 */
[----:B------:R-:W2:Y:S01]  /*184b0*/  LDL.LU R11, [R1+0xc] ;  /* 0x00000c00010b7983 */ /* 0x000ea20000300800 */
[----:B------:R-:W-:-:S04]  /*184c0*/  VOTE.ANY R3, PT, !P6 ;  /* 0x0000000000037806 */ /* 0x000fc800070e0100 */
[----:B------:R-:W1:Y:S02]  /*184d0*/  POPC R9, R3 ;  /* 0x0000000300097309 */ /* 0x000e640000000000 */
[----:B-1----:R2:W1:Y:S04]  /*184e0*/  SHFL.IDX PT, R4, R5, R9, 0x1f ;  /* 0x00001f0905047589 */ /* 0x00246800000e0000 */
[----:B------:R3:W4:Y:S01]  /*184f0*/  SHFL.IDX PT, R7, R7, R9, 0x1f ;  /* 0x00001f0907077589 */ /* 0x00072200000e0000 */
[----:B--2---:R-:W-:-:S05]  /*18500*/  IMAD.IADD R5, R9, 0x1, R11 ;  /* 0x0000000109057824 */ /* 0x004fca00078e020b */
[----:B-1--4-:R3:W-:Y:S02]  /*18510*/  STL [R1+0xc], R5 ;  /* 0x00000c0501007387 */ /* 0x0127e40000100800 */
.L_x_1424:
[----:B------:R-:W-:-:S13]  /*18520*/  ISETP.NE.AND P0, PT, R3, RZ, PT ;  /* 0x000000ff0300720c */ /* 0x000fda0003f05270 */
[----:B------:R-:W-:Y:S05]  /*18530*/  @!P0 BRA `(.L_x_1351) ;  /* 0x0000000000148947 */ /* 0x000fea0003800000 */
[----:B------:R-:W-:Y:S01]  /*18540*/  UMOV UR4, 0xffffffff ;  /* 0xffffffff00047882 */ /* 0x000fe20000000000 */
[----:B---3--:R-:W-:Y:S02]  /*18550*/  VIADD R9, R9, 0xffffffff ;  /* 0xffffffff09097836 */ /* 0x008fe40000000000 */
[----:B------:R-:W-:Y:S05]  /*18560*/  BRA.DIV UR4, `(.L_x_1352) ;  /* 0x0000002a04f87947 */ /* 0x000fea000b800000 */
[----:B0-----:R0:W1:Y:S02]  /*18570*/  SHFL.IDX PT, R2, R2, R9, 0x1f ;  /* 0x00001f0902027589 */ /* 0x00106400000e0000 */
.L_x_1427:
[----:B-1----:R-:W-:-:S07]  /*18580*/  IMAD.MOV.U32 R6, RZ, RZ, R2 ;  /* 0x000000ffff067224 */ /* 0x002fce00078e0002 */
.L_x_1351:
[----:B0-----:R-:W-:Y:S01]  /*18590*/  IMAD R2, R6, R8, R10 ;  /* 0x0000000806027224 */ /* 0x001fe200078e020a */
[----:B------:R-:W-:-:S03]  /*185a0*/  ISETP.NE.AND P0, PT, R7, 0x1, PT ;  /* 0x000000010700780c */ /* 0x000fc60003f05270 */
[----:B------:R-:W-:Y:S01]  /*185b0*/  IMAD.IADD R0, R0, 0x1, -R2 ;  /* 0x0000000100007824 */ /* 0x000fe200078e0a02 */
[----:B------:R0:W-:Y:S09]  /*185c0*/  STL [R1], R2 ;  /* 0x0000000201007387 */ /* 0x0001f20000100800 */
[----:B------:R-:W-:Y:S05]  /*185d0*/  @!P0 BRA `(.L_x_1353) ;  /* 0x0000000000e48947 */ /* 0x000fea0003800000 */
[----:B---3--:R-:W-:-:S04]  /*185e0*/  IABS R5, R4 ;  /* 0x0000000400057213 */ /* 0x008fc80000000000 */
[----:B0-----:R-:W0:Y:S08]  /*185f0*/  I2F.RP R2, R5 ;  /* 0x0000000500027306 */ /* 0x001e300000209400 */
[----:B0-----:R-:W0:Y:S02]  /*18600*/  MUFU.RCP R2, R2 ;  /* 0x0000000200027308 */ /* 0x001e240000001000 */
[----:B0-----:R-:W-:-:S06]  /*18610*/  VIADD R2, R2, 0xffffffe ;  /* 0x0ffffffe02027836 */ /* 0x001fcc0000000000 */
[----:B------:R-:W0:Y:S02]  /*18620*/  F2I.FTZ.U32.TRUNC.NTZ R3, R2 ;  /* 0x0000000200037305 */ /* 0x000e24000021f000 */
[----:B0-----:R-:W-:-:S04]  /*18630*/  IMAD.MOV R2, RZ, RZ, -R3 ;  /* 0x000000ffff027224 */ /* 0x001fc800078e0a03 */
[----:B------:R-:W-:Y:S02]  /*18640*/  IMAD R8, R2, R5, RZ ;  /* 0x0000000502087224 */ /* 0x000fe400078e02ff */
[----:B------:R-:W-:-:S04]  /*18650*/  IMAD.MOV.U32 R2, RZ, RZ, RZ ;  /* 0x000000ffff027224 */ /* 0x000fc800078e00ff */
[----:B------:R-:W-:Y:S01]  /*18660*/  IMAD.HI.U32 R8, R3, R8, R2 ;  /* 0x0000000803087227 */ /* 0x000fe200078e0002 */
[----:B------:R-:W-:Y:S02]  /*18670*/  IABS R2, R0 ;  /* 0x0000000000027213 */ /* 0x000fe40000000000 */
[----:B------:R-:W-:-:S03]  /*18680*/  IABS R3, R4 ;  /* 0x0000000400037213 */ /* 0x000fc60000000000 */
[----:B------:R-:W-:-:S04]  /*18690*/  IMAD.HI.U32 R8, R8, R2, RZ ;  /* 0x0000000208087227 */ /* 0x000fc800078e00ff */
[----:B------:R-:W-:-:S04]  /*186a0*/  IMAD.MOV R3, RZ, RZ, -R3 ;  /* 0x000000ffff037224 */ /* 0x000fc800078e0a03 */
[----:B------:R-:W-:-:S05]  /*186b0*/  IMAD R2, R8, R3, R2 ;  /* 0x0000000308027224 */ /* 0x000fca00078e0202 */
[----:B------:R-:W-:-:S13]  /*186c0*/  ISETP.GT.U32.AND P1, PT, R5, R2, PT ;  /* 0x000000020500720c */ /* 0x000fda0003f24070 */
[----:B------:R-:W-:Y:S02]  /*186d0*/  @!P1 IMAD.IADD R2, R2, 0x1, -R5 ;  /* 0x0000000102029824 */ /* 0x000fe400078e0a05 */
[----:B------:R-:W-:Y:S01]  /*186e0*/  @!P1 VIADD R8, R8, 0x1 ;  /* 0x0000000108089836 */ /* 0x000fe20000000000 */
[----:B------:R-:W-:Y:S02]  /*186f0*/  ISETP.NE.AND P1, PT, R4, RZ, PT ;  /* 0x000000ff0400720c */ /* 0x000fe40003f25270 */
[----:B------:R-:W-:Y:S02]  /*18700*/  ISETP.GE.U32.AND P0, PT, R2, R5, PT ;  /* 0x000000050200720c */ /* 0x000fe40003f06070 */
[----:B------:R-:W-:-:S04]  /*18710*/  IABS R5, R7 ;  /* 0x0000000700057213 */ /* 0x000fc80000000000 */
[----:B------:R-:W0:Y:S07]  /*18720*/  I2F.RP R2, R5 ;  /* 0x0000000500027306 */ /* 0x000e2e0000209400 */
[----:B------:R-:W-:Y:S01]  /*18730*/  @P0 VIADD R8, R8, 0x1 ;  /* 0x0000000108080836 */ /* 0x000fe20000000000 */
[----:B0-----:R-:W0:Y:S02]  /*18740*/  MUFU.RCP R2, R2 ;  /* 0x0000000200027308 */ /* 0x001e240000001000 */
[----:B0-----:R-:W-:-:S06]  /*18750*/  VIADD R2, R2, 0xffffffe ;  /* 0x0ffffffe02027836 */ /* 0x001fcc0000000000 */
[----:B------:R-:W0:Y:S02]  /*18760*/  F2I.FTZ.U32.TRUNC.NTZ R3, R2 ;  /* 0x0000000200037305 */ /* 0x000e24000021f000 */
[----:B0-----:R-:W-:-:S04]  /*18770*/  IMAD.MOV R2, RZ, RZ, -R3 ;  /* 0x000000ffff027224 */ /* 0x001fc800078e0a03 */
[----:B------:R-:W-:Y:S02]  /*18780*/  IMAD R6, R2, R5, RZ ;  /* 0x0000000502067224 */ /* 0x000fe400078e02ff */
[----:B------:R-:W-:-:S04]  /*18790*/  IMAD.MOV.U32 R2, RZ, RZ, RZ ;  /* 0x000000ffff027224 */ /* 0x000fc800078e00ff */
[----:B------:R-:W-:Y:S01]  /*187a0*/  IMAD.HI.U32 R6, R3, R6, R2 ;  /* 0x0000000603067227 */ /* 0x000fe200078e0002 */
[----:B------:R-:W-:-:S03]  /*187b0*/  LOP3.LUT R2, R0, R4, RZ, 0x3c, !PT ;  /* 0x0000000400027212 */ /* 0x000fc600078e3cff */
[----:B------:R-:W-:Y:S01]  /*187c0*/  IMAD.MOV.U32 R3, RZ, RZ, R8 ;  /* 0x000000ffff037224 */ /* 0x000fe200078e0008 */
[----:B------:R-:W-:Y:S02]  /*187d0*/  ISETP.GE.AND P2, PT, R2, RZ, PT ;  /* 0x000000ff0200720c */ /* 0x000fe40003f46270 */
[----:B------:R-:W-:-:S05]  /*187e0*/  IABS R8, R7 ;  /* 0x0000000700087213 */ /* 0x000fca0000000000 */
[----:B------:R-:W-:-:S06]  /*187f0*/  IMAD.MOV R8, RZ, RZ, -R8 ;  /* 0x000000ffff087224 */ /* 0x000fcc00078e0a08 */
        /* <DEDUP_REMOVED lines=9> */
[----:B------:R-:W-:Y:S01]  /*18890*/  ISETP.GE.U32.AND P0, PT, R2, R5, PT ;  /* 0x000000050200720c */ /* 0x000fe20003f06070 */
[----:B------:R-:W-:-:S04]  /*188a0*/  IMAD.MOV R2, RZ, RZ, -R3 ;  /* 0x000000ffff027224 */ /* 0x000fc800078e0a03 */
[----:B------:R-:W-:Y:S01]  /*188b0*/  IMAD R0, R4, R2, R0 ;  /* 0x0000000204007224 */ /* 0x000fe200078e0200 */
[----:B------:R-:W-:-:S04]  /*188c0*/  LOP3.LUT R2, R3, R7, RZ, 0x3c, !PT ;  /* 0x0000000703027212 */ /* 0x000fc800078e3cff */
[----:B------:R-:W-:-:S03]  /*188d0*/  ISETP.GE.AND P2, PT, R2, RZ, PT ;  /* 0x000000ff0200720c */ /* 0x000fc60003f46270 */
[----:B------:R-:W-:-:S10]  /*188e0*/  @P0 VIADD R6, R6, 0x1 ;  /* 0x0000000106060836 */ /* 0x000fd40000000000 */
[----:B------:R-:W-:Y:S01]  /*188f0*/  @!P2 IMAD.MOV R6, RZ, RZ, -R6 ;  /* 0x000000ffff06a224 */ /* 0x000fe200078e0a06 */
[----:B------:R-:W-:-:S05]  /*18900*/  @!P1 LOP3.LUT R6, RZ, R7, RZ, 0x33, !PT ;  /* 0x00000007ff069212 */ /* 0x000fca00078e33ff */
[----:B------:R-:W-:-:S04]  /*18910*/  IMAD.MOV R2, RZ, RZ, -R6 ;  /* 0x000000ffff027224 */ /* 0x000fc800078e0a06 */
[C---:B------:R-:W-:Y:S02]  /*18920*/  IMAD R2, R7.reuse, R2, R3 ;  /* 0x0000000207027224 */ /* 0x040fe400078e0203 */
[----:B------:R-:W-:-:S04]  /*18930*/  IMAD R7, R7, 0x1000000, R6 ;  /* 0x0100000007077824 */ /* 0x000fc800078e0206 */
[----:B------:R-:W-:-:S05]  /*18940*/  IMAD R2, R2, 0x10000, R7 ;  /* 0x0001000002027824 */ /* 0x000fca00078e0207 */
[----:B------:R0:W-:Y:S01]  /*18950*/  STL [R1+0x8], R2 ;  /* 0x0000080201007387 */ /* 0x0001e20000100800 */
[----:B------:R-:W-:Y:S05]  /*18960*/  BRA `(.L_x_1354) ;  /* 0x0000000400007947 */ /* 0x000fea0003800000 */
.L_x_1353:
[----:B---3--:R-:W2:Y:S01]  /*18970*/  LDL R5, [R1+0xc] ;  /* 0x00000c0001057983 */ /* 0x008ea20000100800 */
[----:B0-----:R-:W2:Y:S01]  /*18980*/  LDC.64 R2, c[0x0][0xc90] ;  /* 0x00032400ff027b82 */ /* 0x001ea20000000a00 */
[----:B------:R-:W-:Y:S01]  /*18990*/  ULDC.64 UR4, c[0x0][0x208] ;  /* 0x0000820000047ab9 */ /* 0x000fe20000000a00 */
[----:B--2---:R-:W-:-:S05]  /*189a0*/  IMAD.WIDE R2, R5, 0x4, R2 ;  /* 0x0000000405027825 */ /* 0x004fca00078e0202 */
[----:B------:R-:W2:Y:S02]  /*189b0*/  LDG.E R6, desc[UR4][R2.64] ;  /* 0x0000000402067981 */ /* 0x000ea4000c1e1900 */
[----:B--2---:R-:W-:-:S05]  /*189c0*/  IMAD R5, R4, R6, RZ ;  /* 0x0000000604057224 */ /* 0x004fca00078e02ff */
[----:B------:R-:W-:-:S04]  /*189d0*/  IABS R7, R5 ;  /* 0x0000000500077213 */ /* 0x000fc80000000000 */
[----:B------:R-:W0:Y:S08]  /*189e0*/  I2F.RP R2, R7 ;  /* 0x0000000700027306 */ /* 0x000e300000209400 */
        /* <DEDUP_REMOVED lines=22> */
[----:B------:R-:W-:Y:S02]  /*18b50*/  IMAD R7, R6, R2, RZ ;  /* 0x0000000206077224 */ /* 0x000fe400078e02ff */
[----:B------:R-:W-:Y:S02]  /*18b60*/  IMAD.MOV R2, RZ, RZ, -R2 ;  /* 0x000000ffff027224 */ /* 0x000fe400078e0a02 */
[----:B------:R-:W-:Y:S02]  /*18b70*/  IMAD.MOV R3, RZ, RZ, -R7 ;  /* 0x000000ffff037224 */ /* 0x000fe400078e0a07 */
[----:B------:R-:W-:-:S03]  /*18b80*/  IMAD R0, R5, R2, R0 ;  /* 0x0000000205007224 */ /* 0x000fc600078e0200 */
[----:B------:R-:W-:Y:S02]  /*18b90*/  VIADDMNMX R6, R3, R8, R6, PT ;  /* 0x0000000803067246 */ /* 0x000fe40003800106 */
[----:B------:R-:W-:Y:S02]  /*18ba0*/  IADD3 R7, R7, 0x1000000, R0 ;  /* 0x0100000007077810 */ /* 0x000fe40007ffe000 */
        /* <DEDUP_REMOVED lines=25> */
[----:B------:R-:W-:Y:S02]  /*18d40*/  IMAD R3, R2, R6, R7 ;  /* 0x0000000602037224 */ /* 0x000fe400078e0207 */
[----:B------:R-:W-:-:S03]  /*18d50*/  IMAD.MOV.U32 R0, RZ, RZ, R2 ;  /* 0x000000ffff007224 */ /* 0x000fc600078e0002 */
[----:B------:R1:W-:Y:S04]  /*18d60*/  STL [R1+0x8], R3 ;  /* 0x0000080301007387 */ /* 0x0003e80000100800 */
.L_x_1354:
[----:B-1----:R-:W-:-:S05]  /*18d70*/  LOP3.LUT R3, RZ, R0, RZ, 0x33, !PT ;  /* 0x00000000ff037212 */ /* 0x002fca00078e33ff */
[----:B------:R-:W-:-:S05]  /*18d80*/  IMAD.IADD R0, R4, 0x1, R3 ;  /* 0x0000000104007824 */ /* 0x000fca00078e0203 */
[----:B------:R2:W-:Y:S01]  /*18d90*/  STL [R1+0x4], R0 ;  /* 0x0000040001007387 */ /* 0x0005e20000100800 */
[----:B------:R-:W-:Y:S05]  /*18da0*/  BRA `(.L_x_1355) ;  /* 0x0000000000287947 */ /* 0x000fea0003800000 */
.L_x_1347:
[----:B------:R-:W-:Y:S01]  /*18db0*/  UMOV UR4, URZ ;  /* 0x0000003f00047c82 */ /* 0x000fe20008000000 */
[----:B------:R-:W-:Y:S01]  /*18dc0*/  ULDC UR6, c[0x0][0xc3c] ;  /* 0x00030f0000067ab9 */ /* 0x000fe20000000800 */
[----:B------:R-:W-:Y:S01]  /*18dd0*/  UMOV UR5, URZ ;  /* 0x0000003f00057c82 */ /* 0x000fe20008000000 */
[----:B------:R0:W-:Y:S01]  /*18de0*/  STL [R1], R0 ;  /* 0x0000000001007387 */ /* 0x0001e20000100800 */
[----:B------:R-:W-:Y:S02]  /*18df0*/  IMAD.U32 R3, RZ, RZ, UR4 ;  /* 0x00000004ff037e24 */ /* 0x000fe4000f8e00ff */
[----:B------:R-:W-:-:S03]  /*18e00*/  IMAD.U32 R2, RZ, RZ, UR5 ;  /* 0x00000005ff027e24 */ /* 0x000fc6000f8e00ff */
[----:B------:R1:W-:Y:S01]  /*18e10*/  STL [R1+0x4], R3 ;  /* 0x0000040301007387 */ /* 0x0003e20000100800 */
[----:B0-----:R-:W-:-:S05]  /*18e20*/  IMAD.U32 R0, RZ, RZ, UR6 ;  /* 0x00000006ff007e24 */ /* 0x001fca000f8e00ff */
[----:B------:R1:W-:Y:S04]  /*18e30*/  STL [R1+0xc], R0 ;  /* 0x00000c0001007387 */ /* 0x0003e80000100800 */
[----:B------:R1:W-:Y:S02]  /*18e40*/  STL [R1+0x8], R2 ;  /* 0x0000080201007387 */ /* 0x0003e40000100800 */
.L_x_1355:
[----:B-1----:R-:W3:Y:S04]  /*18e50*/  LDL R3, [R1+0x8] ;  /* 0x0000080001037983 */ /* 0x002ee80000100800 */
[----:B0-----:R-:W4:Y:S04]  /*18e60*/  LDL R2, [R1+0xc] ;  /* 0x00000c0001027983 */ /* 0x001f280000100800 */
[----:B------:R-:W5:Y:S04]  /*18e70*/  LDL R5, [R1+0x4] ;  /* 0x0000040001057983 */ /* 0x000f680000100800 */
[----:B------:R-:W5:Y:S01]  /*18e80*/  LDL R4, [R1] ;  /* 0x0000000001047983 */ /* 0x000f620000100800 */
[----:B--2---:R-:W0:Y:S01]  /*18e90*/  S2R R0, SR_TID.X ;  /* 0x0000000000007919 */ /* 0x004e220000002100 */
[----:B------:R-:W-:Y:S05]  /*18ea0*/  WARPSYNC.ALL ;  /* 0x0000000000007948 */ /* 0x000fea0003800000 */
[----:B0-----:R-:W-:Y:S01]  /*18eb0*/  LOP3.LUT R0, R0, 0x1f, RZ, 0xc0, !PT ;  /* 0x0000001f00007812 */ /* 0x001fe200078ec0ff */
[----:B------:R-:W-:Y:S03]  /*18ec0*/  BAR.SYNC.DEFER_BLOCKING 0x4, 0x180 ;  /* 0x0106000000007b1d */ /* 0x000fe60000010000 */
[----:B------:R-:W-:-:S13]  /*18ed0*/  ISETP.NE.AND P0, PT, R0, RZ, PT ;  /* 0x000000ff0000720c */ /* 0x000fda0003f05270 */
[----:B------:R-:W-:Y:S01]  /*18ee0*/  @!P0 MOV R0, 0x400 ;  /* 0x0000040000008802 */ /* 0x000fe20000000f00 */
[----:B---3--:R-:W-:Y:S02]  /*18ef0*/  IMAD.MOV.U32 R6, RZ, RZ, R3 ;  /* 0x000000ffff067224 */ /* 0x008fe400078e0003 */
[----:B------:R-:W0:Y:S01]  /*18f00*/  @!P0 S2R R3, SR_CgaCtaId ;  /* 0x0000000000038919 */ /* 0x000e220000008800 */
[----:B----4-:R-:W-:Y:S01]  /*18f10*/  IMAD.MOV.U32 R7, RZ, RZ, R2 ;  /* 0x000000ffff077224 */ /* 0x010fe200078e0002 */
[----:B0-----:R-:W-:-:S05]  /*18f20*/  @!P0 LEA R18, R3, R0, 0x18 ;  /* 0x0000000003128211 */ /* 0x001fca00078ec0ff */
[----:B-----5:R1:W-:Y:S01]  /*18f30*/  @!P0 STS.128 [R18+0x2a8d0], R4 ;  /* 0x02a8d00412008388 */ /* 0x0203e20000000c00 */
[----:B------:R-:W-:Y:S06]  /*18f40*/  BAR.ARV 0x5, 0x180 ;  /* 0x0146000000007b1d */ /* 0x000fec0000002000 */
.L_x_1344:
[----:B------:R-:W2:Y:S01]  /*18f50*/  LDL R0, [R1+0xc] ;  /* 0x00000c0001007983 */ /* 0x000ea20000100800 */
[----:B------:R-:W-:Y:S02]  /*18f60*/  ULDC UR4, c[0x0][0xc3c] ;  /* 0x00030f0000047ab9 */ /* 0x000fe40000000800 */
[----:B--2---:R-:W-:-:S13]  /*18f70*/  ISETP.GE.AND P0, PT, R0, UR4, PT ;  /* 0x0000000400007c0c */ /* 0x004fda000bf06270 */
[----:B------:R-:W-:Y:S05]  /*18f80*/  @!P0 BRA `(.L_x_1356) ;  /* 0xffffffa000188947 */ /* 0x000fea000383ffff */
[----:B------:R-:W-:Y:S05]  /*18f90*/  BSYNC B8 ;  /* 0x0000000000087941 */ /* 0x000fea0003800000 */
.L_x_1244:
[----:B--2---:R-:W2:Y:S01]  /*18fa0*/  LDL.LU R0, [R1+0x50] ;  /* 0x0000500001007983 */ /* 0x004ea20000300800 */
[----:B------:R-:W-:Y:S01]  /*18fb0*/  BSSY B0, `(.L_x_1357) ;  /* 0x000000b000007945 */ /* 0x000fe20003800000 */
[----:B01----:R-:W0:Y:S01]  /*18fc0*/  S2R R5, SR_CgaCtaId ;  /* 0x0000000000057919 */ /* 0x003e220000008800 */
[----:B--2---:R-:W-:-:S05]  /*18fd0*/  VIADD R0, R0, 0x1 ;  /* 0x0000000100007836 */ /* 0x004fca0000000000 */
        /* <DEDUP_REMOVED lines=8> */
.L_x_1428:
[----:B------:R-:W-:Y:S05]  /*19060*/  BSYNC B0 ;  /* 0x0000000000007941 */ /* 0x000fea0003800000 */
.L_x_1357:
[----:B------:R-:W-:-:S03]  /*19070*/  UMOV UR4, 0xffffffff ;  /* 0xffffffff00047882 */ /* 0x000fc60000000000 */
[----:B------:R-:W-:Y:S05]  /*19080*/  BRA.DIV UR4, `(.L_x_1359) ;  /* 0x0000002204707947 */ /* 0x000fea000b800000 */
[----:B------:R-:W1:Y:S02]  /*19090*/  S2R R2, SR_TID.X ;  /* 0x0000000000027919 */ /* 0x000e640000002100 */
[----:B-1----:R-:W-:-:S04]  /*190a0*/  SHF.R.U32.HI R2, RZ, 0x5, R2 ;  /* 0x00000005ff027819 */ /* 0x002fc80000011602 */
[----:B------:R-:W-:-:S05]  /*190b0*/  LOP3.LUT R2, R2, 0x3, RZ, 0xc0, !PT ;  /* 0x0000000302027812 */ /* 0x000fca00078ec0ff */
[----:B------:R1:W2:Y:S02]  /*190c0*/  SHFL.IDX PT, R14, R2, RZ, 0x1f ;  /* 0x00001fff020e7589 */ /* 0x0002a400000e0000 */
.L_x_1431:
[----:B--2---:R-:W-:Y:S01]  /*190d0*/  ISETP.NE.AND P0, PT, R14, RZ, PT ;  /* 0x000000ff0e00720c */ /* 0x004fe20003f05270 */
[----:B------:R-:W-:-:S12]  /*190e0*/  BSSY B0, `(.L_x_1360) ;  /* 0x0000027000007945 */ /* 0x000fd80003800000 */
[----:B------:R-:W-:Y:S05]  /*190f0*/  @P0 BRA `(.L_x_1361) ;  /* 0x0000000000940947 */ /* 0x000fea0003800000 */
[----:B------:R-:W-:-:S03]  /*19100*/  UMOV UR4, 0xffffffff ;  /* 0xffffffff00047882 */ /* 0x000fc60000000000 */
[----:B------:R-:W-:Y:S05]  /*19110*/  BRA.DIV UR4, `(.L_x_1362) ;  /* 0x0000002204807947 */ /* 0x000fea000b800000 */
[----:B------:R-:W-:-:S13]  /*19120*/  ELECT P6, URZ, PT ;  /* 0x00000000003f782f */ /* 0x000fda00038c0000 */
.L_x_1434:
        /* <DEDUP_REMOVED lines=8> */
.L_x_1363:
        /* <DEDUP_REMOVED lines=13> */
.L_x_1435:
[----:B------:R-:W1:Y:S02]  /*19280*/  SYNCS.PHASECHK.TRANS64.TRYWAIT P0, [R7+URZ], R2 ;  /* 0x00000002070075a7 */ /* 0x000e64000800017f */
[----:B-1----:R-:W-:Y:S05]  /*19290*/  @!P0 BRA `(.L_x_1365) ;  /* 0x0000002000548947 */ /* 0x002fea0003800000 */
.L_x_1436:
[----:B------:R-:W-:Y:S05]  /*192a0*/  @!P2 BRA `(.L_x_1366) ;  /* 0x000000000004a947 */ /* 0x000fea0003800000 */
[----:B------:R-:W-:Y:S01]  /*192b0*/  BPT.TRAP 0x1 ;  /* 0x000000040000795c */ /* 0x000fe20000300000 */
.L_x_1366:
[----:B------:R-:W-:-:S04]  /*192c0*/  VIADD R0, R0, 0x2a860 ;  /* 0x0002a86000007836 */ /* 0x000fc80000000000 */
[----:B------:R-:W-:-:S04]  /*192d0*/  IMAD R4, R19, 0x8, R0 ;  /* 0x0000000813047824 */ /* 0x000fc800078e0200 */
[----:B------:R-:W2:Y:S02]  /*192e0*/  SYNCS.PHASECHK.TRANS64.TRYWAIT P0, [R4+URZ], R5 ;  /* 0x00000005040075a7 */ /* 0x000ea4000800017f */
[----:B--2---:R-:W-:Y:S05]  /*192f0*/  @!P0 BRA `(.L_x_1367) ;  /* 0x0000002000508947 */ /* 0x004fea0003800000 */
.L_x_1437:
[----:B------:R-:W-:-:S07]  /*19300*/  IMAD R3, R3, 0x8, R0 ;  /* 0x0000000803037824 */ /* 0x000fce00078e0200 */
.L_x_1368:
[----:B----4-:R4:W0:Y:S02]  /*19310*/  SYNCS.PHASECHK.TRANS64.TRYWAIT P0, [R3+URZ], R2 ;  /* 0x00000002030075a7 */ /* 0x010824000800017f */
[----:B0-----:R-:W-:Y:S05]  /*19320*/  @!P0 NANOSLEEP.SYNCS 0x989680 ;  /* 0x009896800000895d */ /* 0x001fea0003900000 */
[----:B------:R-:W0:Y:S02]  /*19330*/  @!P0 SYNCS.PHASECHK.TRANS64 P0, [R3+URZ], R2 ;  /* 0x00000002030085a7 */ /* 0x000e24000800007f */
[----:B0-----:R-:W-:Y:S05]  /*19340*/  @!P0 BRA `(.L_x_1368) ;  /* 0xfffffffc00f08947 */ /* 0x001fea000383ffff */
.L_x_1361:
[----:B------:R-:W-:Y:S05]  /*19350*/  BSYNC B0 ;  /* 0x0000000000007941 */ /* 0x000fea0003800000 */
.L_x_1360:
[----:B------:R-:W-:Y:S05]  /*19360*/  EXIT ;  /* 0x000000000000794d */ /* 0x000fea0003800000 */
.L_x_1143:
[----:B0-----:R-:W-:-:S04]  /*19370*/  IMAD.U32 R3, RZ, RZ, UR38 ;  /* 0x00000026ff037e24 */ /* 0x001fc8000f8e00ff */
[----:B------:R0:W1:Y:S03]  /*19380*/  SYNCS.PHASECHK.TRANS64.TRYWAIT P1, [R3+URZ+0x2a800], R0 ;  /* 0x02a80000030075a7 */ /* 0x000066000802017f */
[----:B-1----:R-:W-:Y:S05]  /*19390*/  @!P1 NANOSLEEP.SYNCS 0x989680 ;  /* 0x009896800000995d */ /* 0x002fea0003900000 */
[----:B------:R-:W1:Y:S02]  /*193a0*/  @!P1 SYNCS.PHASECHK.TRANS64 P1, [R3+URZ+0x2a800], R0 ;  /* 0x02a80000030095a7 */ /* 0x000e64000802007f */
[----:B-1----:R-:W-:Y:S05]  /*193b0*/  @!P1 BRA `(.L_x_1143) ;  /* 0xfffffffc00ec9947 */ /* 0x002fea000383ffff */
[----:B------:R-:W-:Y:S05]  /*193c0*/  BRA `(.L_x_1369) ;  /* 0xfffffe8c00487947 */ /* 0x000fea000383ffff */
.L_x_1147:
[----:B-1----:R1:W2:Y:S02]  /*193d0*/  SYNCS.PHASECHK.TRANS64.TRYWAIT P2, [R21+URZ+0x2a830], R0 ;  /* 0x02a83000150075a7 */ /* 0x0022a4000804017f */
[----:B--2---:R-:W-:Y:S05]  /*193e0*/  @!P2 NANOSLEEP.SYNCS 0x989680 ;  /* 0x009896800000a95d */ /* 0x004fea0003900000 */
[----:B------:R-:W2:Y:S02]  /*193f0*/  @!P2 SYNCS.PHASECHK.TRANS64 P2, [R21+URZ+0x2a830], R0 ;  /* 0x02a830001500a5a7 */ /* 0x000ea4000804007f */
[----:B--2---:R-:W-:Y:S05]  /*19400*/  @!P2 BRA `(.L_x_1147) ;  /* 0xfffffffc00f0a947 */ /* 0x004fea000383ffff */
[----:B------:R-:W-:Y:S05]  /*19410*/  BRA `(.L_x_1146) ;  /* 0xfffffe8c00707947 */ /* 0x000fea000383ffff */
.L_x_1163:
[----:B-1----:R-:W-:-:S04]  /*19420*/  IMAD.U32 R11, RZ, RZ, UR7 ;  /* 0x00000007ff0b7e24 */ /* 0x002fc8000f8e00ff */
[----:B------:R1:W2:Y:S03]  /*19430*/  SYNCS.PHASECHK.TRANS64.TRYWAIT P2, [R11+URZ+0x2a830], R10 ;  /* 0x02a8300a0b0075a7 */ /* 0x0002a6000804017f */
[----:B--2---:R-:W-:Y:S05]  /*19440*/  @!P2 NANOSLEEP.SYNCS 0x989680 ;  /* 0x009896800000a95d */ /* 0x004fea0003900000 */
[----:B------:R-:W2:Y:S02]  /*19450*/  @!P2 SYNCS.PHASECHK.TRANS64 P2, [R11+URZ+0x2a830], R10 ;  /* 0x02a8300a0b00a5a7 */ /* 0x000ea4000804007f */
[----:B--2---:R-:W-:Y:S05]  /*19460*/  @!P2 BRA `(.L_x_1163) ;  /* 0xfffffffc00eca947 */ /* 0x004fea000383ffff */
[----:B------:R-:W-:Y:S05]  /*19470*/  BRA `(.L_x_1162) ;  /* 0xfffffebc00d07947 */ /* 0x000fea000383ffff */
.L_x_1167:
[----:B-1----:R-:W-:-:S04]  /*19480*/  IMAD.U32 R11, RZ, RZ, UR6 ;  /* 0x00000006ff0b7e24 */ /* 0x002fc8000f8e00ff */
[----:B------:R1:W3:Y:S03]  /*19490*/  SYNCS.PHASECHK.TRANS64.TRYWAIT P2, [R11+URZ+0x2a850], R0 ;  /* 0x02a850000b0075a7 */ /* 0x0002e6000804017f */
[----:B---3--:R-:W-:Y:S05]  /*194a0*/  @!P2 NANOSLEEP.SYNCS 0x989680 ;  /* 0x009896800000a95d */ /* 0x008fea0003900000 */
[----:B------:R-:W3:Y:S02]  /*194b0*/  @!P2 SYNCS.PHASECHK.TRANS64 P2, [R11+URZ+0x2a850], R0 ;  /* 0x02a850000b00a5a7 */ /* 0x000ee4000804007f */
[----:B---3--:R-:W-:Y:S05]  /*194c0*/  @!P2 BRA `(.L_x_1167) ;  /* 0xfffffffc00eca947 */ /* 0x008fea000383ffff */
[----:B------:R-:W-:Y:S05]  /*194d0*/  BRA `(.L_x_1166) ;  /* 0xfffffec400f87947 */ /* 0x000fea000383ffff */
.L_x_1184:
[----:B-1----:R-:W-:-:S04]  /*194e0*/  IMAD.U32 R8, RZ, RZ, UR6 ;  /* 0x00000006ff087e24 */ /* 0x002fc8000f8e00ff */
[----:B------:R1:W2:Y:S03]  /*194f0*/  SYNCS.PHASECHK.TRANS64.TRYWAIT P2, [R8+URZ+0x2a830], R7 ;  /* 0x02a83007080075a7 */ /* 0x0002a6000804017f */
[----:B--2---:R-:W-:Y:S05]  /*19500*/  @!P2 NANOSLEEP.SYNCS 0x989680 ;  /* 0x009896800000a95d */ /* 0x004fea0003900000 */
[----:B------:R-:W2:Y:S02]  /*19510*/  @!P2 SYNCS.PHASECHK.TRANS64 P2, [R8+URZ+0x2a830], R7 ;  /* 0x02a830070800a5a7 */ /* 0x000ea4000804007f */
[----:B--2---:R-:W-:Y:S05]  /*19520*/  @!P2 BRA `(.L_x_1184) ;  /* 0xfffffffc00eca947 */ /* 0x004fea000383ffff */
[----:B------:R-:W-:Y:S05]  /*19530*/  BRA `(.L_x_1183) ;  /* 0xfffffef400387947 */ /* 0x000fea000383ffff */
.L_x_1188:
[----:B01----:R-:W-:-:S04]  /*19540*/  IMAD.U32 R7, RZ, RZ, UR10 ;  /* 0x0000000aff077e24 */ /* 0x003fc8000f8e00ff */
[----:B------:R0:W1:Y:S03]  /*19550*/  SYNCS.PHASECHK.TRANS64.TRYWAIT P2, [R7+URZ+0x2a850], R0 ;  /* 0x02a85000070075a7 */ /* 0x000066000804017f */
[----:B-1----:R-:W-:Y:S05]  /*19560*/  @!P2 NANOSLEEP.SYNCS 0x989680 ;  /* 0x009896800000a95d */ /* 0x002fea0003900000 */
[----:B------:R-:W1:Y:S02]  /*19570*/  @!P2 SYNCS.PHASECHK.TRANS64 P2, [R7+URZ+0x2a850], R0 ;  /* 0x02a850000700a5a7 */ /* 0x000e64000804007f */
[----:B-1----:R-:W-:Y:S05]  /*19580*/  @!P2 BRA `(.L_x_1188) ;  /* 0xfffffffc00eca947 */ /* 0x002fea000383ffff */
[----:B------:R-:W-:Y:S05]  /*19590*/  BRA `(.L_x_1187) ;  /* 0xfffffefc00607947 */ /* 0x000fea000383ffff */
.L_x_1194:
[----:B-1----:R-:W-:-:S04]  /*195a0*/  IMAD.U32 R8, RZ, RZ, UR6 ;  /* 0x00000006ff087e24 */ /* 0x002fc8000f8e00ff */
[----:B------:R1:W2:Y:S03]  /*195b0*/  SYNCS.PHASECHK.TRANS64.TRYWAIT P2, [R8+URZ+0x2a830], R7 ;  /* 0x02a83007080075a7 */ /* 0x0002a6000804017f */
[----:B--2---:R-:W-:Y:S05]  /*195c0*/  @!P2 NANOSLEEP.SYNCS 0x989680 ;  /* 0x009896800000a95d */ /* 0x004fea0003900000 */
[----:B------:R-:W2:Y:S02]  /*195d0*/  @!P2 SYNCS.PHASECHK.TRANS64 P2, [R8+URZ+0x2a830], R7 ;  /* 0x02a830070800a5a7 */ /* 0x000ea4000804007f */
[----:B--2---:R-:W-:Y:S05]  /*195e0*/  @!P2 BRA `(.L_x_1194) ;  /* 0xfffffffc00eca947 */ /* 0x004fea000383ffff */
[----:B------:R-:W-:Y:S05]  /*195f0*/  BRA `(.L_x_1193) ;  /* 0xffffff1400a07947 */ /* 0x000fea000383ffff */
.L_x_1198:
[----:B01----:R-:W-:-:S04]  /*19600*/  IMAD.U32 R7, RZ, RZ, UR10 ;  /* 0x0000000aff077e24 */ /* 0x003fc8000f8e00ff */
[----:B------:R0:W1:Y:S03]  /*19610*/  SYNCS.PHASECHK.TRANS64.TRYWAIT P2, [R7+URZ+0x2a850], R0 ;  /* 0x02a85000070075a7 */ /* 0x000066000804017f */
[----:B-1----:R-:W-:Y:S05]  /*19620*/  @!P2 NANOSLEEP.SYNCS 0x989680 ;  /* 0x009896800000a95d */ /* 0x002fea0003900000 */
[----:B------:R-:W1:Y:S02]  /*19630*/  @!P2 SYNCS.PHASECHK.TRANS64 P2, [R7+URZ+0x2a850], R0 ;  /* 0x02a850000700a5a7 */ /* 0x000e64000804007f */
[----:B-1----:R-:W-:Y:S05]  /*19640*/  @!P2 BRA `(.L_x_1198) ;  /* 0xfffffffc00eca947 */ /* 0x002fea000383ffff */
[----:B------:R-:W-:Y:S05]  /*19650*/  BRA `(.L_x_1197) ;  /* 0xffffff1c00c87947 */ /* 0x000fea000383ffff */
.L_x_1211:
[----:B-1----:R-:W-:-:S04]  /*19660*/  IMAD.U32 R5, RZ, RZ, UR5 ;  /* 0x00000005ff057e24 */ /* 0x002fc8000f8e00ff */
[----:B------:R1:W2:Y:S03]  /*19670*/  SYNCS.PHASECHK.TRANS64.TRYWAIT P0, [R5+URZ+0x2a850], R0 ;  /* 0x02a85000050075a7 */ /* 0x0002a6000800017f */
[----:B--2---:R-:W-:Y:S05]  /*19680*/  @!P0 NANOSLEEP.SYNCS 0x989680 ;  /* 0x009896800000895d */ /* 0x004fea0003900000 */
[----:B------:R-:W2:Y:S02]  /*19690*/  @!P0 SYNCS.PHASECHK.TRANS64 P0, [R5+URZ+0x2a850], R0 ;  /* 0x02a85000050085a7 */ /* 0x000ea4000800007f */
[----:B--2---:R-:W-:Y:S05]  /*196a0*/  @!P0 BRA `(.L_x_1211) ;  /* 0xfffffffc00ec8947 */ /* 0x004fea000383ffff */
[----:B------:R-:W-:Y:S05]  /*196b0*/  BRA `(.L_x_1210) ;  /* 0xffffff4c00307947 */ /* 0x000fea000383ffff */
.L_x_1266:
[----:B-1----:R-:W1:Y:S01]  /*196c0*/  S2R R4, SR_TID.X ;  /* 0x0000000000047919 */ /* 0x002e620000002100 */
[----:B------:R-:W-:Y:S01]  /*196d0*/  BSSY B0, `(.L_x_1370) ;  /* 0x000000a000007945 */ /* 0x000fe20003800000 */
[----:B------:R-:W-:Y:S02]  /*196e0*/  IMAD.MOV.U32 R12, RZ, RZ, RZ ;  /* 0x000000ffff0c7224 */ /* 0x000fe400078e00ff */
[----:B------:R-:W-:Y:S02]  /*196f0*/  IMAD.MOV.U32 R11, RZ, RZ, 0x1f ;  /* 0x0000001fff0b7424 */ /* 0x000fe400078e00ff */
[----:B------:R-:W-:Y:S01]  /*19700*/  IMAD.MOV.U32 R15, RZ, RZ, -0x1 ;  /* 0xffffffffff0f7424 */ /* 0x000fe200078e00ff */
[----:B-1----:R-:W-:-:S04]  /*19710*/  SHF.R.U32.HI R4, RZ, 0x5, R4 ;  /* 0x00000005ff047819 */ /* 0x002fc80000011604 */
[----:B------:R-:W-:-:S05]  /*19720*/  LOP3.LUT R4, R4, 0x3, RZ, 0xc0, !PT ;  /* 0x0000000304047812 */ /* 0x000fca00078ec0ff */
[----:B------:R-:W-:-:S07]  /*19730*/  IMAD.MOV.U32 R13, RZ, RZ, R4 ;  /* 0x000000ffff0d7224 */ /* 0x000fce00078e0004 */
[----:B0-2---:R-:W-:Y:S05]  /*19740*/  WARPSYNC.COLLECTIVE R15, `(.L_x_1371) ;  /* 0x000000000f087348 */ /* 0x005fea0003c00000 */
[----:B------:R1:W3:Y:S02]  /*19750*/  SHFL.IDX P6, R14, R13, R12, R11 ;  /* 0x0000000c0d0e7389 */ /* 0x0002e400000c000b */
[----:B0123--:R-:W-:Y:S01]  /*19760*/  ENDCOLLECTIVE ;  /* 0x000000000000791b */ /* 0x00ffe20003800000 */
.L_x_1371:
[----:B------:R-:W-:Y:S05]  /*19770*/  BSYNC B0 ;  /* 0x0000000000007941 */ /* 0x000fea0003800000 */
.L_x_1370:
[----:B------:R-:W-:Y:S05]  /*19780*/  BRA `(.L_x_1372) ;  /* 0xffffffa800c07947 */ /* 0x000fea000383ffff */
.L_x_1268:
[----:B------:R-:W-:Y:S01]  /*19790*/  BSSY B0, `(.L_x_1373) ;  /* 0x0000006000007945 */ /* 0x000fe20003800000 */
[----:B------:R-:W-:-:S07]  /*197a0*/  IMAD.MOV.U32 R15, RZ, RZ, -0x1 ;  /* 0xffffffffff0f7424 */ /* 0x000fce00078e00ff */
[----:B012---:R-:W-:Y:S05]  /*197b0*/  WARPSYNC.COLLECTIVE R15, `(.L_x_1374) ;  /* 0x000000000f0c7348 */ /* 0x007fea0003c00000 */
[----:B------:R-:W-:Y:S02]  /*197c0*/  ELECT P6, UR62, PT ;  /* 0x00000000003e782f */ /* 0x000fe400038c0000 */
[----:B------:R-:W-:Y:S01]  /*197d0*/  MOV R14, UR62 ;  /* 0x0000003e000e7c02 */ /* 0x000fe20008000f00 */
[----:B012---:R-:W-:Y:S10]  /*197e0*/  ENDCOLLECTIVE ;  /* 0x000000000000791b */ /* 0x007ff40003800000 */
.L_x_1374:
[----:B------:R-:W-:Y:S05]  /*197f0*/  BSYNC B0 ;  /* 0x0000000000007941 */ /* 0x000fea0003800000 */
.L_x_1373:
[----:B------:R-:W-:Y:S05]  /*19800*/  BRA `(.L_x_1375) ;  /* 0xffffffa800cc7947 */ /* 0x000fea000383ffff */
.L_x_1270:
[----:B-1----:R1:W3:Y:S02]  /*19810*/  SYNCS.PHASECHK.TRANS64.TRYWAIT P0, [R0+URZ+0x2a840], R2 ;  /* 0x02a84002000075a7 */ /* 0x0022e4000800017f */
[----:B---3--:R-:W-:Y:S05]  /*19820*/  @!P0 NANOSLEEP.SYNCS 0x989680 ;  /* 0x009896800000895d */ /* 0x008fea0003900000 */
[----:B------:R-:W3:Y:S02]  /*19830*/  @!P0 SYNCS.PHASECHK.TRANS64 P0, [R0+URZ+0x2a840], R2 ;  /* 0x02a84002000085a7 */ /* 0x000ee4000800007f */
[----:B---3--:R-:W-:Y:S05]  /*19840*/  @!P0 BRA `(.L_x_1270) ;  /* 0xfffffffc00f08947 */ /* 0x008fea000383ffff */
[----:B------:R-:W-:Y:S05]  /*19850*/  BRA `(.L_x_1376) ;  /* 0xffffffac00307947 */ /* 0x000fea000383ffff */
.L_x_1274:
[----:B------:R-:W2:Y:S01]  /*19860*/  LDL.LU R11, [R1+0x2c] ;  /* 0x00002c00010b7983 */ /* 0x000ea20000300800 */
[----:B------:R-:W-:Y:S02]  /*19870*/  IMAD.MOV.U32 R13, RZ, RZ, R3 ;  /* 0x000000ffff0d7224 */ /* 0x000fe400078e0003 */
[----:B------:R-:W-:Y:S01]  /*19880*/  IMAD.MOV.U32 R12, RZ, RZ, RZ ;  /* 0x000000ffff0c7224 */ /* 0x000fe200078e00ff */
[----:B------:R-:W0:Y:S01]  /*19890*/  S2R R5, SR_TID.X ;  /* 0x0000000000057919 */ /* 0x000e220000002100 */
[----:B------:R-:W-:Y:S01]  /*198a0*/  IMAD.MOV.U32 R15, RZ, RZ, -0x1 ;  /* 0xffffffffff0f7424 */ /* 0x000fe200078e00ff */
[----:B0-----:R-:W-:-:S04]  /*198b0*/  LOP3.LUT R5, R5, 0x7f, RZ, 0xc0, !PT ;  /* 0x0000007f05057812 */ /* 0x001fc800078ec0ff */
[----:B------:R-:W-:-:S05]  /*198c0*/  SHF.R.U32.HI R5, RZ, 0x3, R5 ;  /* 0x00000003ff057819 */ /* 0x000fca0000011605 */
[----:B------:R-:W-:-:S04]  /*198d0*/  IMAD.IADD R0, R5, 0x1, R9 ;  /* 0x0000000105007824 */ /* 0x000fc800078e0209 */
[----:B------:R-:W-:Y:S02]  /*198e0*/  VIADD R5, R0, 0x10 ;  /* 0x0000001000057836 */ /* 0x000fe40000000000 */
[----:B--2---:R-:W-:Y:S02]  /*198f0*/  IMAD R2, R11, R7, RZ ;  /* 0x000000070b027224 */ /* 0x004fe400078e02ff */
[----:B------:R-:W-:-:S03]  /*19900*/  IMAD.MOV.U32 R11, RZ, RZ, 0x181f ;  /* 0x0000181fff0b7424 */ /* 0x000fc600078e00ff */
[----:B------:R-:W-:-:S13]  /*19910*/  ISETP.GE.AND P3, PT, R0, R2, PT ;  /* 0x000000020000720c */ /* 0x000fda0003f66270 */
[----:B-----5:R-:W-:Y:S05]  /*19920*/  WARPSYNC.COLLECTIVE R15, `(.L_x_1377) ;  /* 0x000000000f087348 */ /* 0x020fea0003c00000 */
[----:B------:R0:W1:Y:S02]  /*19930*/  SHFL.IDX P6, R14, R13, R12, R11 ;  /* 0x0000000c0d0e7389 */ /* 0x00006400000c000b */
[----:B01---5:R-:W-:Y:S01]  /*19940*/  ENDCOLLECTIVE ;  /* 0x000000000000791b */ /* 0x023fe20003800000 */
.L_x_1377:
[----:B------:R-:W-:Y:S02]  /*19950*/  IMAD.MOV.U32 R13, RZ, RZ, R4 ;  /* 0x000000ffff0d7224 */ /* 0x000fe400078e0004 */
[----:B------:R-:W-:-:S07]  /*19960*/  IMAD.MOV.U32 R6, RZ, RZ, R14 ;  /* 0x000000ffff067224 */ /* 0x000fce00078e000e */
[----:B------:R-:W-:Y:S05]  /*19970*/  WARPSYNC.COLLECTIVE R15, `(.L_x_1378) ;  /* 0x000000000f087348 */ /* 0x000fea0003c00000 */
[----:B------:R0:W1:Y:S02]  /*19980*/  SHFL.IDX P6, R14, R13, R12, R11 ;  /* 0x0000000c0d0e7389 */ /* 0x00006400000c000b */
[----:B01----:R-:W-:Y:S01]  /*19990*/  ENDCOLLECTIVE ;  /* 0x000000000000791b */ /* 0x003fe20003800000 */
.L_x_1378:
[----:B------:R-:W-:Y:S01]  /*199a0*/  ULDC.64 UR4, c[0x0][0x208] ;  /* 0x0000820000047ab9 */ /* 0x000fe20000000a00 */
[----:B------:R-:W-:Y:S02]  /*199b0*/  IMAD.MOV.U32 R13, RZ, RZ, R3 ;  /* 0x000000ffff0d7224 */ /* 0x000fe400078e0003 */
[----:B------:R-:W-:Y:S02]  /*199c0*/  IMAD.MOV.U32 R12, RZ, RZ, 0x1 ;  /* 0x00000001ff0c7424 */ /* 0x000fe400078e00ff */
[----:B------:R-:W-:-:S05]  /*199d0*/  IMAD.MOV.U32 R7, RZ, RZ, R14 ;  /* 0x000000ffff077224 */ /* 0x000fca00078e000e */
[----:B------:R-:W-:-:S05]  /*199e0*/  @!P3 LEA R7, P5, R8, R7, 0x1 ;  /* 0x000000070807b211 */ /* 0x000fca00078a08ff */
        /* <DEDUP_REMOVED lines=14> */
.L_x_1379:
[----:B------:R-:W-:Y:S02]  /*19ad0*/  IMAD.MOV.U32 R13, RZ, RZ, R4 ;  /* 0x000000ffff0d7224 */ /* 0x000fe400078e0004 */
[----:B------:R-:W-:-:S07]  /*19ae0*/  IMAD.MOV.U32 R9, RZ, RZ, R14 ;  /* 0x000000ffff097224 */ /* 0x000fce00078e000e */
[----:B------:R-:W-:Y:S05]  /*19af0*/  WARPSYNC.COLLECTIVE R15, `(.L_x_1380) ;  /* 0x000000000f087348 */ /* 0x000fea0003c00000 */
[----:B------:R0:W1:Y:S02]  /*19b00*/  SHFL.IDX P6, R14, R13, R12, R11 ;  /* 0x0000000c0d0e7389 */ /* 0x00006400000c000b */
[----:B01----:R-:W-:Y:S01]  /*19b10*/  ENDCOLLECTIVE ;  /* 0x000000000000791b */ /* 0x003fe20003800000 */
.L_x_1380:
[----:B------:R-:W-:Y:S01]  /*19b20*/  ULDC.64 UR4, c[0x0][0x208] ;  /* 0x0000820000047ab9 */ /* 0x000fe20000000a00 */
[----:B------:R-:W-:Y:S02]  /*19b30*/  IMAD.MOV.U32 R13, RZ, RZ, R3 ;  /* 0x000000ffff0d7224 */ /* 0x000fe400078e0003 */
[----:B------:R-:W-:Y:S02]  /*19b40*/  IMAD.MOV.U32 R12, RZ, RZ, 0x2 ;  /* 0x00000002ff0c7424 */ /* 0x000fe400078e00ff */
[----:B------:R-:W-:-:S05]  /*19b50*/  IMAD.MOV.U32 R5, RZ, RZ, R14 ;  /* 0x000000ffff057224 */ /* 0x000fca00078e000e */
[----:B------:R-:W-:-:S05]  /*19b60*/  @!P3 LEA R8, P5, R8, R5, 0x1 ;  /* 0x000000050808b211 */ /* 0x000fca00078a08ff */
[----:B------:R-:W-:Y:S02]  /*19b70*/  @!P3 IMAD.X R5, RZ, RZ, R9, P5 ;  /* 0x000000ffff05b224 */ /* 0x000fe400028e0609 */
[----:B------:R-:W-:Y:S01]  /*19b80*/  @!P3 IMAD.MOV.U32 R6, RZ, RZ, R8 ;  /* 0x000000ffff06b224 */ /* 0x000fe200078e0008 */
[----:B------:R-:W0:Y:S01]  /*19b90*/  S2R R9, SR_TID.X ;  /* 0x0000000000097919 */ /* 0x000e220000002100 */
[----:B------:R-:W-:Y:S02]  /*19ba0*/  @!P3 IMAD.MOV.U32 R7, RZ, RZ, R5 ;  /* 0x000000ffff07b224 */ /* 0x000fe400078e0005 */
[----:B------:R-:W-:-:S03]  /*19bb0*/  VIADD R5, R0, 0x20 ;  /* 0x0000002000057836 */ /* 0x000fc60000000000 */
[----:B------:R-:W-:Y:S01]  /*19bc0*/  @!PT LDS RZ, [RZ] ;  /* 0x00000000fffff984 */ /* 0x000fe20000000800 */
[----:B------:R-:W-:Y:S01]  /*19bd0*/  @!PT LDS RZ, [RZ] ;  /* 0x00000000fffff984 */ /* 0x000fe20000000800 */
[----:B------:R-:W-:Y:S01]  /*19be0*/  @!PT LDS RZ, [RZ] ;  /* 0x00000000fffff984 */ /* 0x000fe20000000800 */
[----:B------:R1:W-:Y:S04]  /*19bf0*/  @!P3 LDGSTS.E.BYPASS.LTC128B.128 [R10+0xcc00], desc[UR4][R6.64], !P2 ;  /* 0x0cc00000060abfae */ /* 0x0003e8000d101d44 */
[----:B------:R1:W-:Y:S04]  /*19c00*/  @!P3 LDGSTS.E.BYPASS.LTC128B.128 [R10+0x10c00], desc[UR4][R6.64+0x80], !P1 ;  /* 0x10c00080060abfae */ /* 0x0003e8000c901d44 */
[----:B------:R1:W-:Y:S01]  /*19c10*/  @!P3 LDGSTS.E.BYPASS.LTC128B.128 [R10+0x14c00], desc[UR4][R6.64+0x100], !P0 ;  /* 0x14c00100060abfae */ /* 0x0003e2000c101d44 */
[----:B------:R-:W-:-:S13]  /*19c20*/  ISETP.GE.AND P3, PT, R5, R2, PT ;  /* 0x000000020500720c */ /* 0x000fda0003f66270 */
[----:B01----:R-:W-:Y:S05]  /*19c30*/  WARPSYNC.COLLECTIVE R15, `(.L_x_1381) ;  /* 0x000000000f087348 */ /* 0x003fea0003c00000 */
[----:B------:R2:W3:Y:S02]  /*19c40*/  SHFL.IDX P6, R14, R13, R12, R11 ;  /* 0x0000000c0d0e7389 */ /* 0x0004e400000c000b */
[----:B0123--:R-:W-:Y:S01]  /*19c50*/  ENDCOLLECTIVE ;  /* 0x000000000000791b */ /* 0x00ffe20003800000 */
.L_x_1381:
[----:B------:R-:W-:Y:S02]  /*19c60*/  IMAD.MOV.U32 R13, RZ, RZ, R4 ;  /* 0x000000ffff0d7224 */ /* 0x000fe400078e0004 */
[----:B------:R-:W-:-:S05]  /*19c70*/  IMAD.SHL.U32 R9, R9, 0x8, RZ ;  /* 0x0000000809097824 */ /* 0x000fca00078e00ff */
[----:B------:R-:W-:Y:S01]  /*19c80*/  LOP3.LUT R9, R9, 0x38, RZ, 0xc0, !PT ;  /* 0x0000003809097812 */ /* 0x000fe200078ec0ff */
[----:B------:R-:W-:-:S07]  /*19c90*/  IMAD.MOV.U32 R8, RZ, RZ, R14 ;  /* 0x000000ffff087224 */ /* 0x000fce00078e000e */
[----:B------:R-:W-:Y:S05]  /*19ca0*/  WARPSYNC.COLLECTIVE R15, `(.L_x_1382) ;  /* 0x000000000f087348 */ /* 0x000fea0003c00000 */
[----:B------:R0:W1:Y:S02]  /*19cb0*/  SHFL.IDX P6, R14, R13, R12, R11 ;  /* 0x0000000c0d0e7389 */ /* 0x00006400000c000b */
[----:B01----:R-:W-:Y:S01]  /*19cc0*/  ENDCOLLECTIVE ;  /* 0x000000000000791b */ /* 0x003fe20003800000 */
.L_x_1382:
[----:B------:R-:W-:Y:S01]  /*19cd0*/  ULDC.64 UR4, c[0x0][0x208] ;  /* 0x0000820000047ab9 */ /* 0x000fe20000000a00 */
[----:B------:R-:W-:Y:S02]  /*19ce0*/  IMAD.MOV.U32 R13, RZ, RZ, R3 ;  /* 0x000000ffff0d7224 */ /* 0x000fe400078e0003 */
[----:B------:R-:W-:Y:S02]  /*19cf0*/  IMAD.MOV.U32 R12, RZ, RZ, 0x3 ;  /* 0x00000003ff0c7424 */ /* 0x000fe400078e00ff */
[----:B------:R-:W-:-:S05]  /*19d00*/  IMAD.MOV.U32 R5, RZ, RZ, R14 ;  /* 0x000000ffff057224 */ /* 0x000fca00078e000e */
[----:B------:R-:W-:-:S05]  /*19d10*/  @!P3 LEA R5, P4, R9, R5, 0x1 ;  /* 0x000000050905b211 */ /* 0x000fca00078808ff */
[----:B------:R-:W-:-:S04]  /*19d20*/  @!P3 IMAD.X R6, RZ, RZ, R8, P4 ;  /* 0x000000ffff06b224 */ /* 0x000fc800020e0608 */
[----:B------:R-:W-:Y:S02]  /*19d30*/  @!P3 IMAD.MOV.U32 R7, RZ, RZ, R6 ;  /* 0x000000ffff07b224 */ /* 0x000fe400078e0006 */
        /* <DEDUP_REMOVED lines=12> */
.L_x_1383:
[----:B------:R-:W-:Y:S02]  /*19e00*/  IMAD.MOV.U32 R13, RZ, RZ, R4 ;  /* 0x000000ffff0d7224 */ /* 0x000fe400078e0004 */
[----:B------:R-:W-:-:S07]  /*19e10*/  IMAD.MOV.U32 R6, RZ, RZ, R14 ;  /* 0x000000ffff067224 */ /* 0x000fce00078e000e */
[----:B------:R-:W-:Y:S05]  /*19e20*/  WARPSYNC.COLLECTIVE R15, `(.L_x_1384) ;  /* 0x000000000f087348 */ /* 0x000fea0003c00000 */
[----:B------:R0:W1:Y:S02]  /*19e30*/  SHFL.IDX P6, R14, R13, R12, R11 ;  /* 0x0000000c0d0e7389 */ /* 0x00006400000c000b */
[----:B01----:R-:W-:Y:S01]  /*19e40*/  ENDCOLLECTIVE ;  /* 0x000000000000791b */ /* 0x003fe20003800000 */
.L_x_1384:
        /* <DEDUP_REMOVED lines=19> */
.L_x_1385:
[----:B------:R-:W-:Y:S02]  /*19f80*/  IMAD.MOV.U32 R13, RZ, RZ, R4 ;  /* 0x000000ffff0d7224 */ /* 0x000fe400078e0004 */
[----:B------:R-:W-:-:S07]  /*19f90*/  IMAD.MOV.U32 R6, RZ, RZ, R14 ;  /* 0x000000ffff067224 */ /* 0x000fce00078e000e */
[----:B------:R-:W-:Y:S05]  /*19fa0*/  WARPSYNC.COLLECTIVE R15, `(.L_x_1386) ;  /* 0x000000000f087348 */ /* 0x000fea0003c00000 */
[----:B------:R0:W1:Y:S02]  /*19fb0*/  SHFL.IDX P6, R14, R13, R12, R11 ;  /* 0x0000000c0d0e7389 */ /* 0x00006400000c000b */
[----:B01----:R-:W-:Y:S01]  /*19fc0*/  ENDCOLLECTIVE ;  /* 0x000000000000791b */ /* 0x003fe20003800000 */
.L_x_1386:
        /* <DEDUP_REMOVED lines=19> */
.L_x_1387:
[----:B------:R-:W-:Y:S02]  /*1a100*/  IMAD.MOV.U32 R13, RZ, RZ, R4 ;  /* 0x000000ffff0d7224 */ /* 0x000fe400078e0004 */
[----:B------:R-:W-:-:S07]  /*1a110*/  IMAD.MOV.U32 R6, RZ, RZ, R14 ;  /* 0x000000ffff067224 */ /* 0x000fce00078e000e */
[----:B------:R-:W-:Y:S05]  /*1a120*/  WARPSYNC.COLLECTIVE R15, `(.L_x_1388) ;  /* 0x000000000f087348 */ /* 0x000fea0003c00000 */
[----:B------:R0:W1:Y:S02]  /*1a130*/  SHFL.IDX P6, R14, R13, R12, R11 ;  /* 0x0000000c0d0e7389 */ /* 0x00006400000c000b */
[----:B01----:R-:W-:Y:S01]  /*1a140*/  ENDCOLLECTIVE ;  /* 0x000000000000791b */ /* 0x003fe20003800000 */
.L_x_1388:
[----:B------:R-:W-:Y:S01]  /*1a150*/  ULDC.64 UR4, c[0x0][0x208] ;  /* 0x0000820000047ab9 */ /* 0x000fe20000000a00 */
[----:B------:R-:W-:Y:S02]  /*1a160*/  IMAD.MOV.U32 R13, RZ, RZ, R3 ;  /* 0x000000ffff0d7224 */ /* 0x000fe400078e0003 */
[----:B------:R-:W-:Y:S02]  /*1a170*/  IMAD.MOV.U32 R12, RZ, RZ, 0x6 ;  /* 0x00000006ff0c7424 */ /* 0x000fe400078e00ff */
[----:B------:R-:W-:-:S05]  /*1a180*/  IMAD.MOV.U32 R5, RZ, RZ, R14 ;  /* 0x000000ffff057224 */ /* 0x000fca00078e000e */
[----:B------:R-:W-:-:S05]  /*1a190*/  @!P3 LEA R5, P4, R9, R5, 0x1 ;  /* 0x000000050905b211 */ /* 0x000fca00078808ff */
[----:B------:R-:W-:-:S04]  /*1a1a0*/  @!P3 IMAD.X R6, RZ, RZ, R6, P4 ;  /* 0x000000ffff06b224 */ /* 0x000fc800020e0606 */
[----:B------:R-:W-:Y:S02]  /*1a1b0*/  @!P3 IMAD.MOV.U32 R7, RZ, RZ, R6 ;  /* 0x000000ffff07b224 */ /* 0x000fe400078e0006 */
[----:B------:R-:W-:-:S05]  /*1a1c0*/  @!P3 IMAD.MOV.U32 R6, RZ, RZ, R5 ;  /* 0x000000ffff06b224 */ /* 0x000fca00078e0005 */
        /* <DEDUP_REMOVED lines=9> */
.L_x_1389:
[----:B------:R-:W-:-:S05]  /*1a260*/  VIADD R7, R0, 0x60 ;  /* 0x0000006000077836 */ /* 0x000fca0000000000 */
[----:B------:R-:W-:Y:S01]  /*1a270*/  ISETP.GE.AND P4, PT, R7, R2, PT ;  /* 0x000000020700720c */ /* 0x000fe20003f86270 */
[----:B------:R-:W-:Y:S02]  /*1a280*/  IMAD.MOV.U32 R13, RZ, RZ, R4 ;  /* 0x000000ffff0d7224 */ /* 0x000fe400078e0004 */
[----:B------:R-:W-:-:S10]  /*1a290*/  IMAD.MOV.U32 R6, RZ, RZ, R14 ;  /* 0x000000ffff067224 */ /* 0x000fd400078e000e */
[----:B------:R-:W-:Y:S05]  /*1a2a0*/  WARPSYNC.COLLECTIVE R15, `(.L_x_1390) ;  /* 0x000000000f087348 */ /* 0x000fea0003c00000 */
[----:B------:R0:W1:Y:S02]  /*1a2b0*/  SHFL.IDX P6, R14, R13, R12, R11 ;  /* 0x0000000c0d0e7389 */ /* 0x00006400000c000b */
[----:B01----:R-:W-:Y:S01]  /*1a2c0*/  ENDCOLLECTIVE ;  /* 0x000000000000791b */ /* 0x003fe20003800000 */
.L_x_1390:
        /* <DEDUP_REMOVED lines=17> */
.L_x_1391:
[----:B------:R-:W-:Y:S02]  /*1a3e0*/  IMAD.MOV.U32 R13, RZ, RZ, R4 ;  /* 0x000000ffff0d7224 */ /* 0x000fe400078e0004 */
[----:B------:R-:W-:-:S07]  /*1a3f0*/  IMAD.MOV.U32 R5, RZ, RZ, R14 ;  /* 0x000000ffff057224 */ /* 0x000fce00078e000e */
[----:B------:R-:W-:Y:S05]  /*1a400*/  WARPSYNC.COLLECTIVE R15, `(.L_x_1392) ;  /* 0x000000000f087348 */ /* 0x000fea0003c00000 */
[----:B------:R0:W1:Y:S02]  /*1a410*/  SHFL.IDX P6, R14, R13, R12, R11 ;  /* 0x0000000c0d0e7389 */ /* 0x00006400000c000b */
[----:B01----:R-:W-:Y:S01]  /*1a420*/  ENDCOLLECTIVE ;  /* 0x000000000000791b */ /* 0x003fe20003800000 */
.L_x_1392:
[----:B------:R-:W-:Y:S01]  /*1a430*/  IMAD.MOV.U32 R3, RZ, RZ, R14 ;  /* 0x000000ffff037224 */ /* 0x000fe200078e000e */
[----:B------:R-:W-:Y:S06]  /*1a440*/  BRA `(.L_x_1393) ;  /* 0xffffffac00d87947 */ /* 0x000fec000383ffff */
.L_x_1279:
[----:B0-----:R0:W3:Y:S02]  /*1a450*/  SYNCS.PHASECHK.TRANS64.TRYWAIT P0, [R18+URZ+0x2a820], R0 ;  /* 0x02a82000120075a7 */ /* 0x0010e4000800017f */
[----:B---3--:R-:W-:Y:S05]  /*1a460*/  @!P0 NANOSLEEP.SYNCS 0x989680 ;  /* 0x009896800000895d */ /* 0x008fea0003900000 */
[----:B------:R-:W3:Y:S02]  /*1a470*/  @!P0 SYNCS.PHASECHK.TRANS64 P0, [R18+URZ+0x2a820], R0 ;  /* 0x02a82000120085a7 */ /* 0x000ee4000800007f */
[----:B---3--:R-:W-:Y:S05]  /*1a480*/  @!P0 BRA `(.L_x_1279) ;  /* 0xfffffffc00f08947 */ /* 0x008fea000383ffff */
[----:B------:R-:W-:Y:S05]  /*1a490*/  BRA `(.L_x_1394) ;  /* 0xffffffb0005c7947 */ /* 0x000fea000383ffff */
.L_x_1288:
[----:B-1----:R1:W2:Y:S02]  /*1a4a0*/  SYNCS.PHASECHK.TRANS64.TRYWAIT P0, [R3+URZ+0x2a840], R2 ;  /* 0x02a84002030075a7 */ /* 0x0022a4000800017f */
[----:B--2---:R-:W-:Y:S05]  /*1a4b0*/  @!P0 NANOSLEEP.SYNCS 0x989680 ;  /* 0x009896800000895d */ /* 0x004fea0003900000 */
[----:B------:R-:W2:Y:S02]  /*1a4c0*/  @!P0 SYNCS.PHASECHK.TRANS64 P0, [R3+URZ+0x2a840], R2 ;  /* 0x02a84002030085a7 */ /* 0x000ea4000800007f */
[----:B--2---:R-:W-:Y:S05]  /*1a4d0*/  @!P0 BRA `(.L_x_1288) ;  /* 0xfffffffc00f08947 */ /* 0x004fea000383ffff */
[----:B------:R-:W-:Y:S05]  /*1a4e0*/  BRA `(.L_x_1395) ;  /* 0xffffffb400547947 */ /* 0x000fea000383ffff */
.L_x_1295:
[----:B0-----:R0:W1:Y:S02]  /*1a4f0*/  SYNCS.PHASECHK.TRANS64.TRYWAIT P0, [R3+URZ+0x60], R2 ;  /* 0x00006002030075a7 */ /* 0x001064000800017f */
[----:B-1----:R-:W-:Y:S05]  /*1a500*/  @!P0 NANOSLEEP.SYNCS 0x989680 ;  /* 0x009896800000895d */ /* 0x002fea0003900000 */
[----:B------:R-:W1:Y:S02]  /*1a510*/  @!P0 SYNCS.PHASECHK.TRANS64 P0, [R3+URZ+0x60], R2 ;  /* 0x00006002030085a7 */ /* 0x000e64000800007f */
[----:B-1----:R-:W-:Y:S05]  /*1a520*/  @!P0 BRA `(.L_x_1295) ;  /* 0xfffffffc00f08947 */ /* 0x002fea000383ffff */
[----:B------:R-:W-:Y:S05]  /*1a530*/  BRA `(.L_x_1396) ;  /* 0xffffffb800647947 */ /* 0x000fea000383ffff */
.L_x_1304:
[----:B-1----:R1:W2:Y:S02]  /*1a540*/  SYNCS.PHASECHK.TRANS64.TRYWAIT P0, [R3+URZ+0x2a840], R2 ;  /* 0x02a84002030075a7 */ /* 0x0022a4000800017f */
[----:B--2---:R-:W-:Y:S05]  /*1a550*/  @!P0 NANOSLEEP.SYNCS 0x989680 ;  /* 0x009896800000895d */ /* 0x004fea0003900000 */
[----:B------:R-:W2:Y:S02]  /*1a560*/  @!P0 SYNCS.PHASECHK.TRANS64 P0, [R3+URZ+0x2a840], R2 ;  /* 0x02a84002030085a7 */ /* 0x000ea4000800007f */
[----:B--2---:R-:W-:Y:S05]  /*1a570*/  @!P0 BRA `(.L_x_1304) ;  /* 0xfffffffc00f08947 */ /* 0x004fea000383ffff */
[----:B------:R-:W-:Y:S05]  /*1a580*/  BRA `(.L_x_1397) ;  /* 0xffffffbc00f47947 */ /* 0x000fea000383ffff */
.L_x_1311:
[----:B0-----:R0:W1:Y:S02]  /*1a590*/  SYNCS.PHASECHK.TRANS64.TRYWAIT P0, [R2+URZ+0x60], R3 ;  /* 0x00006003020075a7 */ /* 0x001064000800017f */
[----:B-1----:R-:W-:Y:S05]  /*1a5a0*/  @!P0 NANOSLEEP.SYNCS 0x989680 ;  /* 0x009896800000895d */ /* 0x002fea0003900000 */
[----:B------:R-:W1:Y:S02]  /*1a5b0*/  @!P0 SYNCS.PHASECHK.TRANS64 P0, [R2+URZ+0x60], R3 ;  /* 0x00006003020085a7 */ /* 0x000e64000800007f */
[----:B-1----:R-:W-:Y:S05]  /*1a5c0*/  @!P0 BRA `(.L_x_1311) ;  /* 0xfffffffc00f08947 */ /* 0x002fea000383ffff */
[----:B------:R-:W-:Y:S05]  /*1a5d0*/  BRA `(.L_x_1398) ;  /* 0xffffffc400047947 */ /* 0x000fea000383ffff */
.L_x_1320:
[----:B--2---:R2:W3:Y:S02]  /*1a5e0*/  SYNCS.PHASECHK.TRANS64.TRYWAIT P0, [R2+URZ+0x2a840], R3 ;  /* 0x02a84003020075a7 */ /* 0x0044e4000800017f */
[----:B---3--:R-:W-:Y:S05]  /*1a5f0*/  @!P0 NANOSLEEP.SYNCS 0x989680 ;  /* 0x009896800000895d */ /* 0x008fea0003900000 */
[----:B------:R-:W3:Y:S02]  /*1a600*/  @!P0 SYNCS.PHASECHK.TRANS64 P0, [R2+URZ+0x2a840], R3 ;  /* 0x02a84003020085a7 */ /* 0x000ee4000800007f */
[----:B---3--:R-:W-:Y:S05]  /*1a610*/  @!P0 BRA `(.L_x_1320) ;  /* 0xfffffffc00f08947 */ /* 0x008fea000383ffff */
[----:B------:R-:W-:Y:S05]  /*1a620*/  BRA `(.L_x_1399) ;  /* 0xffffffc800687947 */ /* 0x000fea000383ffff */
.L_x_1327:
[----:B0-----:R0:W1:Y:S02]  /*1a630*/  SYNCS.PHASECHK.TRANS64.TRYWAIT P0, [R2+URZ+0x60], R5 ;  /* 0x00006005020075a7 */ /* 0x001064000800017f */
[----:B-1----:R-:W-:Y:S05]  /*1a640*/  @!P0 NANOSLEEP.SYNCS 0x989680 ;  /* 0x009896800000895d */ /* 0x002fea0003900000 */
[----:B------:R-:W1:Y:S02]  /*1a650*/  @!P0 SYNCS.PHASECHK.TRANS64 P0, [R2+URZ+0x60], R5 ;  /* 0x00006005020085a7 */ /* 0x000e64000800007f */
[----:B-1----:R-:W-:Y:S05]  /*1a660*/  @!P0 BRA `(.L_x_1327) ;  /* 0xfffffffc00f08947 */ /* 0x002fea000383ffff */
[----:B------:R-:W-:Y:S05]  /*1a670*/  BRA `(.L_x_1400) ;  /* 0xffffffcc00787947 */ /* 0x000fea000383ffff */
.L_x_1338:
[----:B--2---:R2:W3:Y:S02]  /*1a680*/  SYNCS.PHASECHK.TRANS64.TRYWAIT P0, [R0+URZ+0x2a860], R2 ;  /* 0x02a86002000075a7 */ /* 0x0044e4000800017f */
[----:B---3--:R-:W-:Y:S05]  /*1a690*/  @!P0 NANOSLEEP.SYNCS 0x989680 ;  /* 0x009896800000895d */ /* 0x008fea0003900000 */
[----:B------:R-:W3:Y:S02]  /*1a6a0*/  @!P0 SYNCS.PHASECHK.TRANS64 P0, [R0+URZ+0x2a860], R2 ;  /* 0x02a86002000085a7 */ /* 0x000ee4000800007f */
[----:B---3--:R-:W-:Y:S05]  /*1a6b0*/  @!P0 BRA `(.L_x_1338) ;  /* 0xfffffffc00f08947 */ /* 0x008fea000383ffff */
[----:B------:R-:W-:Y:S05]  /*1a6c0*/  BRA `(.L_x_1401) ;  /* 0xffffffd000c87947 */ /* 0x000fea000383ffff */
.L_x_1345:
[----:B------:R-:W3:Y:S01]  /*1a6d0*/  LDL R3, [R1] ;  /* 0x0000000001037983 */ /* 0x000ee20000100800 */
[----:B------:R-:W-:Y:S01]  /*1a6e0*/  BSSY B0, `(.L_x_1402) ;  /* 0x0000008000007945 */ /* 0x000fe20003800000 */
[----:B0-----:R-:W-:Y:S02]  /*1a6f0*/  IMAD.MOV.U32 R12, RZ, RZ, RZ ;  /* 0x000000ffff0c7224 */ /* 0x001fe400078e00ff */
[----:B------:R-:W-:Y:S02]  /*1a700*/  IMAD.MOV.U32 R11, RZ, RZ, 0x1f ;  /* 0x0000001fff0b7424 */ /* 0x000fe400078e00ff */
[----:B------:R-:W-:Y:S02]  /*1a710*/  IMAD.MOV.U32 R15, RZ, RZ, -0x1 ;  /* 0xffffffffff0f7424 */ /* 0x000fe400078e00ff */
[----:B---3--:R-:W-:-:S07]  /*1a720*/  IMAD.MOV.U32 R13, RZ, RZ, R3 ;  /* 0x000000ffff0d7224 */ /* 0x008fce00078e0003 */
[----:B-12---:R-:W-:Y:S05]  /*1a730*/  WARPSYNC.COLLECTIVE R15, `(.L_x_1403) ;  /* 0x000000000f087348 */ /* 0x006fea0003c00000 */
[----:B------:R0:W3:Y:S02]  /*1a740*/  SHFL.IDX P6, R14, R13, R12, R11 ;  /* 0x0000000c0d0e7389 */ /* 0x0000e400000c000b */
[----:B0123--:R-:W-:Y:S01]  /*1a750*/  ENDCOLLECTIVE ;  /* 0x000000000000791b */ /* 0x00ffe20003800000 */
.L_x_1403:
[----:B------:R-:W-:Y:S05]  /*1a760*/  BSYNC B0 ;  /* 0x0000000000007941 */ /* 0x000fea0003800000 */
.L_x_1402:
[----:B------:R0:W5:Y:S01]  /*1a770*/  LDL R2, [R1+0xc] ;  /* 0x00000c0001027983 */ /* 0x0001620000100800 */
[----:B------:R-:W-:Y:S02]  /*1a780*/  IMAD.MOV.U32 R13, RZ, RZ, R3 ;  /* 0x000000ffff0d7224 */ /* 0x000fe400078e0003 */
[----:B------:R-:W-:Y:S02]  /*1a790*/  IMAD.MOV.U32 R12, RZ, RZ, 0x1 ;  /* 0x00000001ff0c7424 */ /* 0x000fe400078e00ff */
[----:B------:R-:W-:Y:S02]  /*1a7a0*/  IMAD.MOV.U32 R11, RZ, RZ, 0x1f ;  /* 0x0000001fff0b7424 */ /* 0x000fe400078e00ff */
[----:B------:R-:W-:Y:S02]  /*1a7b0*/  IMAD.MOV.U32 R15, RZ, RZ, -0x1 ;  /* 0xffffffffff0f7424 */ /* 0x000fe400078e00ff */
[----:B0-----:R-:W-:-:S07]  /*1a7c0*/  IMAD.MOV.U32 R0, RZ, RZ, R14 ;  /* 0x000000ffff007224 */ /* 0x001fce00078e000e */
[----:B-----5:R-:W-:Y:S05]  /*1a7d0*/  WARPSYNC.COLLECTIVE R15, `(.L_x_1404) ;  /* 0x000000000f087348 */ /* 0x020fea0003c00000 */
[----:B------:R0:W1:Y:S02]  /*1a7e0*/  SHFL.IDX P6, R14, R13, R12, R11 ;  /* 0x0000000c0d0e7389 */ /* 0x00006400000c000b */
[----:B01---5:R-:W-:Y:S01]  /*1a7f0*/  ENDCOLLECTIVE ;  /* 0x000000000000791b */ /* 0x023fe20003800000 */
.L_x_1404:
[----:B------:R-:W-:Y:S01]  /*1a800*/  ULDC UR4, c[0x0][0xc3c] ;  /* 0x00030f0000047ab9 */ /* 0x000fe20000000800 */
[----:B------:R-:W-:Y:S01]  /*1a810*/  ULDC.64 UR6, c[0x0][0x208] ;  /* 0x0000820000067ab9 */ /* 0x000fe20000000a00 */
        /* <DEDUP_REMOVED lines=14> */
[----:B------:R-:W-:Y:S01]  /*1a900*/  ISETP.GE.U32.AND P5, PT, R16, 0x10, PT ;  /* 0x000000101000780c */ /* 0x000fe20003fa6070 */
[----:B--2---:R-:W-:Y:S01]  /*1a910*/  @!P1 IMAD.MOV.U32 R5, RZ, RZ, R6 ;  /* 0x000000ffff059224 */ /* 0x004fe200078e0006 */
[----:B------:R-:W-:-:S02]  /*1a920*/  CS2R R6, SRZ ;  /* 0x0000000000067805 */ /* 0x000fc4000001ff00 */
[----:B---3--:R-:W-:Y:S01]  /*1a930*/  @!P1 IMAD.MOV.U32 R7, RZ, RZ, R2 ;  /* 0x000000ffff079224 */ /* 0x008fe200078e0002 */
[----:B------:R-:W-:-:S03]  /*1a940*/  ISETP.NE.AND P1, PT, R16, RZ, PT ;  /* 0x000000ff1000720c */ /* 0x000fc60003f25270 */
[----:B------:R-:W-:-:S04]  /*1a950*/  IMAD R2, R7, R5, RZ ;  /* 0x0000000507027224 */ /* 0x000fc800078e02ff */
[----:B------:R-:W-:-:S07]  /*1a960*/  IMAD.MOV.U32 R13, RZ, RZ, R2 ;  /* 0x000000ffff0d7224 */ /* 0x000fce00078e0002 */
[----:B------:R-:W-:Y:S05]  /*1a970*/  WARPSYNC.COLLECTIVE R15, `(.L_x_1405) ;  /* 0x000000000f087348 */ /* 0x000fea0003c00000 */
[----:B------:R0:W1:Y:S02]  /*1a980*/  SHFL.UP P6, R14, R13, R12, R11 ;  /* 0x0400000c0d0e7389 */ /* 0x00006400000c000b */
[----:B01----:R-:W-:Y:S01]  /*1a990*/  ENDCOLLECTIVE ;  /* 0x000000000000791b */ /* 0x003fe20003800000 */
.L_x_1405:
        /* <DEDUP_REMOVED lines=8> */
.L_x_1406:
        /* <DEDUP_REMOVED lines=8> */
.L_x_1407:
        /* <DEDUP_REMOVED lines=8> */
.L_x_1408:
        /* <DEDUP_REMOVED lines=8> */
.L_x_1409:
        /* <DEDUP_REMOVED lines=9> */
.L_x_1410:
[----:B------:R-:W-:Y:S01]  /*1ac30*/  IMAD.MOV.U32 R10, RZ, RZ, R14 ;  /* 0x000000ffff0a7224 */ /* 0x000fe200078e000e */
[----:B------:R-:W-:Y:S06]  /*1ac40*/  BRA `(.L_x_1411) ;  /* 0xffffffd4003c7947 */ /* 0x000fec000383ffff */
.L_x_1348:
[----:B------:R-:W-:Y:S01]  /*1ac50*/  BSSY B0, `(.L_x_1412) ;  /* 0x0000008000007945 */ /* 0x000fe20003800000 */
[----:B------:R-:W-:Y:S02]  /*1ac60*/  IMAD.MOV.U32 R13, RZ, RZ, R2 ;  /* 0x000000ffff0d7224 */ /* 0x000fe400078e0002 */
[----:B------:R-:W-:Y:S02]  /*1ac70*/  IMAD.MOV.U32 R12, RZ, RZ, 0x1 ;  /* 0x00000001ff0c7424 */ /* 0x000fe400078e00ff */
[----:B------:R-:W-:Y:S02]  /*1ac80*/  IMAD.MOV.U32 R11, RZ, RZ, RZ ;  /* 0x000000ffff0b7224 */ /* 0x000fe400078e00ff */
[----:B------:R-:W-:-:S07]  /*1ac90*/  IMAD.MOV.U32 R15, RZ, RZ, -0x1 ;  /* 0xffffffffff0f7424 */ /* 0x000fce00078e00ff */
[----:B------:R-:W-:Y:S05]  /*1aca0*/  WARPSYNC.COLLECTIVE R15, `(.L_x_1413) ;  /* 0x000000000f087348 */ /* 0x000fea0003c00000 */
[----:B------:R0:W1:Y:S02]  /*1acb0*/  SHFL.UP P6, R14, R13, R12, R11 ;  /* 0x0400000c0d0e7389 */ /* 0x00006400000c000b */
[----:B01----:R-:W-:Y:S01]  /*1acc0*/  ENDCOLLECTIVE ;  /* 0x000000000000791b */ /* 0x003fe20003800000 */
.L_x_1413:
[----:B------:R-:W-:Y:S05]  /*1acd0*/  BSYNC B0 ;  /* 0x0000000000007941 */ /* 0x000fea0003800000 */
.L_x_1412:
        /* <DEDUP_REMOVED lines=10> */
.L_x_1414:
        /* <DEDUP_REMOVED lines=8> */
.L_x_1415:
        /* <DEDUP_REMOVED lines=8> */
.L_x_1416:
        /* <DEDUP_REMOVED lines=8> */
.L_x_1417:
        /* <DEDUP_REMOVED lines=9> */
.L_x_1418:
[----:B------:R-:W-:Y:S01]  /*1af90*/  IMAD.MOV.U32 R10, RZ, RZ, R14 ;  /* 0x000000ffff0a7224 */ /* 0x000fe200078e000e */
[----:B------:R-:W-:Y:S06]  /*1afa0*/  BRA `(.L_x_1419) ;  /* 0xffffffd400147947 */ /* 0x000fec000383ffff */
.L_x_1350:
[----:B------:R-:W-:Y:S01]  /*1afb0*/  BSSY B0, `(.L_x_1420) ;  /* 0x0000006000007945 */ /* 0x000fe20003800000 */
[----:B------:R-:W-:Y:S01]  /*1afc0*/  PLOP3.LUT P6, PT, P6, PT, PT, 0x8, 0x0 ;  /* 0x000000000000781c */ /* 0x000fe200037ce170 */
[----:B------:R-:W-:-:S12]  /*1afd0*/  IMAD.MOV.U32 R15, RZ, RZ, -0x1 ;  /* 0xffffffffff0f7424 */ /* 0x000fd800078e00ff */
[----:B0-----:R-:W-:Y:S05]  /*1afe0*/  WARPSYNC.COLLECTIVE R15, `(.L_x_1421) ;  /* 0x000000000f087348 */ /* 0x001fea0003c00000 */
[----:B------:R-:W-:Y:S01]  /*1aff0*/  VOTE.ANY R14, PT, P6 ;  /* 0x00000000000e7806 */ /* 0x000fe200030e0100 */
[----:B0-----:R-:W-:Y:S06]  /*1b000*/  ENDCOLLECTIVE ;  /* 0x000000000000791b */ /* 0x001fec0003800000 */
.L_x_1421:
[----:B------:R-:W-:Y:S05]  /*1b010*/  BSYNC B0 ;  /* 0x0000000000007941 */ /* 0x000fea0003800000 */
.L_x_1420:
[----:B------:R0:W5:Y:S01]  /*1b020*/  LDL.LU R16, [R1+0xc] ;  /* 0x00000c0001107983 */ /* 0x0001620000300800 */
[----:B------:R-:W-:Y:S02]  /*1b030*/  IMAD.MOV.U32 R3, RZ, RZ, R14 ;  /* 0x000000ffff037224 */ /* 0x000fe400078e000e */
[----:B------:R-:W-:Y:S02]  /*1b040*/  IMAD.MOV.U32 R13, RZ, RZ, R5 ;  /* 0x000000ffff0d7224 */ /* 0x000fe400078e0005 */
[----:B------:R-:W1:Y:S01]  /*1b050*/  POPC R9, R3 ;  /* 0x0000000300097309 */ /* 0x000e620000000000 */
[----:B------:R-:W-:Y:S02]  /*1b060*/  IMAD.MOV.U32 R11, RZ, RZ, 0x1f ;  /* 0x0000001fff0b7424 */ /* 0x000fe400078e00ff */
[----:B------:R-:W-:Y:S02]  /*1b070*/  IMAD.MOV.U32 R15, RZ, RZ, -0x1 ;  /* 0xffffffffff0f7424 */ /* 0x000fe400078e00ff */
[----:B01----:R-:W-:-:S07]  /*1b080*/  IMAD.MOV.U32 R12, RZ, RZ, R9 ;  /* 0x000000ffff0c7224 */ /* 0x003fce00078e0009 */
[----:B-----5:R-:W-:Y:S05]  /*1b090*/  WARPSYNC.COLLECTIVE R15, `(.L_x_1422) ;  /* 0x000000000f087348 */ /* 0x020fea0003c00000 */
[----:B------:R0:W1:Y:S02]  /*1b0a0*/  SHFL.IDX P6, R14, R13, R12, R11 ;  /* 0x0000000c0d0e7389 */ /* 0x00006400000c000b */
[----:B01---5:R-:W-:Y:S01]  /*1b0b0*/  ENDCOLLECTIVE ;  /* 0x000000000000791b */ /* 0x023fe20003800000 */
.L_x_1422:
[----:B------:R-:W-:Y:S02]  /*1b0c0*/  IMAD.MOV.U32 R13, RZ, RZ, R7 ;  /* 0x000000ffff0d7224 */ /* 0x000fe400078e0007 */
[----:B------:R-:W-:-:S07]  /*1b0d0*/  IMAD.MOV.U32 R4, RZ, RZ, R14 ;  /* 0x000000ffff047224 */ /* 0x000fce00078e000e */
[----:B------:R-:W-:Y:S05]  /*1b0e0*/  WARPSYNC.COLLECTIVE R15, `(.L_x_1423) ;  /* 0x000000000f087348 */ /* 0x000fea0003c00000 */
[----:B------:R0:W1:Y:S02]  /*1b0f0*/  SHFL.IDX P6, R14, R13, R12, R11 ;  /* 0x0000000c0d0e7389 */ /* 0x00006400000c000b */
[----:B01----:R-:W-:Y:S01]  /*1b100*/  ENDCOLLECTIVE ;  /* 0x000000000000791b */ /* 0x003fe20003800000 */
.L_x_1423:
[----:B------:R-:W-:Y:S02]  /*1b110*/  IMAD.MOV.U32 R7, RZ, RZ, R14 ;  /* 0x000000ffff077224 */ /* 0x000fe400078e000e */
[----:B------:R-:W-:-:S05]  /*1b120*/  IMAD.IADD R5, R9, 0x1, R16 ;  /* 0x0000000109057824 */ /* 0x000fca00078e0210 */
[----:B------:R0:W-:Y:S01]  /*1b130*/  STL [R1+0xc], R5 ;  /* 0x00000c0501007387 */ /* 0x0001e20000100800 */
[----:B------:R-:W-:Y:S05]  /*1b140*/  BRA `(.L_x_1424) ;  /* 0xffffffd000f47947 */ /* 0x000fea000383ffff */
.L_x_1352:
[----:B------:R-:W-:Y:S01]  /*1b150*/  BSSY B0, `(.L_x_1425) ;  /* 0x0000008000007945 */ /* 0x000fe20003800000 */
[----:B------:R-:W-:Y:S02]  /*1b160*/  IMAD.MOV.U32 R13, RZ, RZ, R2 ;  /* 0x000000ffff0d7224 */ /* 0x000fe400078e0002 */
[----:B------:R-:W-:Y:S02]  /*1b170*/  IMAD.MOV.U32 R12, RZ, RZ, R9 ;  /* 0x000000ffff0c7224 */ /* 0x000fe400078e0009 */
[----:B------:R-:W-:Y:S02]  /*1b180*/  IMAD.MOV.U32 R11, RZ, RZ, 0x1f ;  /* 0x0000001fff0b7424 */ /* 0x000fe400078e00ff */
[----:B------:R-:W-:-:S07]  /*1b190*/  IMAD.MOV.U32 R15, RZ, RZ, -0x1 ;  /* 0xffffffffff0f7424 */ /* 0x000fce00078e00ff */
[----:B0-----:R-:W-:Y:S05]  /*1b1a0*/  WARPSYNC.COLLECTIVE R15, `(.L_x_1426) ;  /* 0x000000000f087348 */ /* 0x001fea0003c00000 */
[----:B------:R1:W2:Y:S02]  /*1b1b0*/  SHFL.IDX P6, R14, R13, R12, R11 ;  /* 0x0000000c0d0e7389 */ /* 0x0002a400000c000b */
[----:B012---:R-:W-:Y:S01]  /*1b1c0*/  ENDCOLLECTIVE ;  /* 0x000000000000791b */ /* 0x007fe20003800000 */
.L_x_1426:
[----:B------:R-:W-:Y:S05]  /*1b1d0*/  BSYNC B0 ;  /* 0x0000000000007941 */ /* 0x000fea0003800000 */
.L_x_1425:
[----:B------:R-:W-:Y:S01]  /*1b1e0*/  IMAD.MOV.U32 R2, RZ, RZ, R14 ;  /* 0x000000ffff027224 */ /* 0x000fe200078e000e */
[----:B------:R-:W-:Y:S06]  /*1b1f0*/  BRA `(.L_x_1427) ;  /* 0xffffffd000e07947 */ /* 0x000fec000383ffff */
.L_x_1358:
[----:B0-----:R0:W1:Y:S02]  /*1b200*/  SYNCS.PHASECHK.TRANS64.TRYWAIT P0, [R0+URZ+0x2a820], R3 ;  /* 0x02a82003000075a7 */ /* 0x001064000800017f */
[----:B-1----:R-:W-:Y:S05]  /*1b210*/  @!P0 NANOSLEEP.SYNCS 0x989680 ;  /* 0x009896800000895d */ /* 0x002fea0003900000 */
[----:B------:R-:W1:Y:S02]  /*1b220*/  @!P0 SYNCS.PHASECHK.TRANS64 P0, [R0+URZ+0x2a820], R3 ;  /* 0x02a82003000085a7 */ /* 0x000e64000800007f */
[----:B-1----:R-:W-:Y:S05]  /*1b230*/  @!P0 BRA `(.L_x_1358) ;  /* 0xfffffffc00f08947 */ /* 0x002fea000383ffff */
[----:B------:R-:W-:Y:S05]  /*1b240*/  BRA `(.L_x_1428) ;  /* 0xffffffdc00847947 */ /* 0x000fea000383ffff */
.L_x_1359:
[----:B------:R-:W1:Y:S01]  /*1b250*/  S2R R2, SR_TID.X ;  /* 0x0000000000027919 */ /* 0x000e620000002100 */
[----:B------:R-:W-:Y:S01]  /*1b260*/  BSSY B0, `(.L_x_1429) ;  /* 0x000000a000007945 */ /* 0x000fe20003800000 */
[----:B------:R-:W-:Y:S02]  /*1b270*/  IMAD.MOV.U32 R12, RZ, RZ, RZ ;  /* 0x000000ffff0c7224 */ /* 0x000fe400078e00ff */
[----:B---3--:R-:W-:Y:S02]  /*1b280*/  IMAD.MOV.U32 R11, RZ, RZ, 0x1f ;  /* 0x0000001fff0b7424 */ /* 0x008fe400078e00ff */
[----:B------:R-:W-:Y:S01]  /*1b290*/  IMAD.MOV.U32 R15, RZ, RZ, -0x1 ;  /* 0xffffffffff0f7424 */ /* 0x000fe200078e00ff */
[----:B-1----:R-:W-:-:S04]  /*1b2a0*/  SHF.R.U32.HI R2, RZ, 0x5, R2 ;  /* 0x00000005ff027819 */ /* 0x002fc80000011602 */
[----:B------:R-:W-:-:S05]  /*1b2b0*/  LOP3.LUT R2, R2, 0x3, RZ, 0xc0, !PT ;  /* 0x0000000302027812 */ /* 0x000fca00078ec0ff */
[----:B------:R-:W-:-:S07]  /*1b2c0*/  IMAD.MOV.U32 R13, RZ, RZ, R2 ;  /* 0x000000ffff0d7224 */ /* 0x000fce00078e0002 */
[----:B0-----:R-:W-:Y:S05]  /*1b2d0*/  WARPSYNC.COLLECTIVE R15, `(.L_x_1430) ;  /* 0x000000000f087348 */ /* 0x001fea0003c00000 */
[----:B------:R1:W2:Y:S02]  /*1b2e0*/  SHFL.IDX P6, R14, R13, R12, R11 ;  /* 0x0000000c0d0e7389 */ /* 0x0002a400000c000b */
[----:B012---:R-:W-:Y:S01]  /*1b2f0*/  ENDCOLLECTIVE ;  /* 0x000000000000791b */ /* 0x007fe20003800000 */
.L_x_1430:
[----:B------:R-:W-:Y:S05]  /*1b300*/  BSYNC B0 ;  /* 0x0000000000007941 */ /* 0x000fea0003800000 */
.L_x_1429:
[----:B------:R-:W-:Y:S05]  /*1b310*/  BRA `(.L_x_1431) ;  /* 0xffffffdc006c7947 */ /* 0x000fea000383ffff */
.L_x_1362:
[----:B------:R-:W-:Y:S01]  /*1b320*/  BSSY B1, `(.L_x_1432) ;  /* 0x0000006000017945 */ /* 0x000fe20003800000 */
[----:B------:R-:W-:-:S07]  /*1b330*/  IMAD.MOV.U32 R15, RZ, RZ, -0x1 ;  /* 0xffffffffff0f7424 */ /* 0x000fce00078e00ff */
[----:B01-3--:R-:W-:Y:S05]  /*1b340*/  WARPSYNC.COLLECTIVE R15, `(.L_x_1433) ;  /* 0x000000000f0c7348 */ /* 0x00bfea0003c00000 */
[----:B------:R-:W-:Y:S02]  /*1b350*/  ELECT P6, UR62, PT ;  /* 0x00000000003e782f */ /* 0x000fe400038c0000 */
[----:B------:R-:W-:Y:S01]  /*1b360*/  MOV R14, UR62 ;  /* 0x0000003e000e7c02 */ /* 0x000fe20008000f00 */
[----:B01-3--:R-:W-:Y:S10]  /*1b370*/  ENDCOLLECTIVE ;  /* 0x000000000000791b */ /* 0x00bff40003800000 */
.L_x_1433:
[----:B------:R-:W-:Y:S05]  /*1b380*/  BSYNC B1 ;  /* 0x0000000000017941 */ /* 0x000fea0003800000 */
.L_x_1432:
[----:B------:R-:W-:Y:S05]  /*1b390*/  BRA `(.L_x_1434) ;  /* 0xffffffdc00647947 */ /* 0x000fea000383ffff */
.L_x_1364:
[----:B0-----:R0:W1:Y:S02]  /*1b3a0*/  SYNCS.PHASECHK.TRANS64.TRYWAIT P0, [R6+URZ], R5 ;  /* 0x00000005060075a7 */ /* 0x001064000800017f */
[----:B-1----:R-:W-:Y:S05]  /*1b3b0*/  @!P0 NANOSLEEP.SYNCS 0x989680 ;  /* 0x009896800000895d */ /* 0x002fea0003900000 */
[----:B------:R-:W1:Y:S02]  /*1b3c0*/  @!P0 SYNCS.PHASECHK.TRANS64 P0, [R6+URZ], R5 ;  /* 0x00000005060085a7 */ /* 0x000e64000800007f */
[----:B-1----:R-:W-:Y:S05]  /*1b3d0*/  @!P0 BRA `(.L_x_1364) ;  /* 0xfffffffc00f08947 */ /* 0x002fea000383ffff */
[----:B------:R-:W-:Y:S05]  /*1b3e0*/  BRA `(.L_x_1435) ;  /* 0xffffffdc00a47947 */ /* 0x000fea000383ffff */
.L_x_1365:
[----:B-1----:R1:W2:Y:S02]  /*1b3f0*/  SYNCS.PHASECHK.TRANS64.TRYWAIT P0, [R7+URZ], R2 ;  /* 0x00000002070075a7 */ /* 0x0022a4000800017f */
[----:B--2---:R-:W-:Y:S05]  /*1b400*/  @!P0 NANOSLEEP.SYNCS 0x989680 ;  /* 0x009896800000895d */ /* 0x004fea0003900000 */
[----:B------:R-:W2:Y:S02]  /*1b410*/  @!P0 SYNCS.PHASECHK.TRANS64 P0, [R7+URZ], R2 ;  /* 0x00000002070085a7 */ /* 0x000ea4000800007f */
[----:B--2---:R-:W-:Y:S05]  /*1b420*/  @!P0 BRA `(.L_x_1365) ;  /* 0xfffffffc00f08947 */ /* 0x004fea000383ffff */
[----:B------:R-:W-:Y:S05]  /*1b430*/  BRA `(.L_x_1436) ;  /* 0xffffffdc00987947 */ /* 0x000fea000383ffff */
.L_x_1367:
[----:B--2---:R2:W4:Y:S02]  /*1b440*/  SYNCS.PHASECHK.TRANS64.TRYWAIT P0, [R4+URZ], R5 ;  /* 0x00000005040075a7 */ /* 0x004524000800017f */
[----:B----4-:R-:W-:Y:S05]  /*1b450*/  @!P0 NANOSLEEP.SYNCS 0x989680 ;  /* 0x009896800000895d */ /* 0x010fea0003900000 */
[----:B------:R-:W4:Y:S02]  /*1b460*/  @!P0 SYNCS.PHASECHK.TRANS64 P0, [R4+URZ], R5 ;  /* 0x00000005040085a7 */ /* 0x000f24000800007f */
[----:B----4-:R-:W-:Y:S05]  /*1b470*/  @!P0 BRA `(.L_x_1367) ;  /* 0xfffffffc00f08947 */ /* 0x010fea000383ffff */
[----:B------:R-:W-:Y:S05]  /*1b480*/  BRA `(.L_x_1437) ;  /* 0xffffffdc009c7947 */ /* 0x000fea000383ffff */
.L_x_1438:
        /* <DEDUP_REMOVED lines=15> */
.L_x_15162:


//--------------------- .text._ZN7cutlass13device_kernelIN5flash11enable_sm90INS1_16FlashAttnFwdSm90INS1_25CollectiveMainloopFwdSm90ILi2EN4cute5tupleIJNS5_1CILi1EEES8_S8_EEENS6_IJNS7_ILi128EEENS7_ILi96EEENS7_ILi192EEEEEELi128ENS_6half_tEfNS_4arch4Sm90ELb0ELb1ELb1ELb1ELb0ELb1ELb0ELb1ELb1ELb1ELb1ELb0EEENS1_21CollectiveEpilogueFwdINS6_IJSA_SA_SB_EEES9_SE_SG_Li256ELb1ELb1ELb1ELb0EEENS1_36VarlenDynamicPersistentTileSchedulerILi128ELi96ELi256ELi128ELb1ELb1ELb1ELb1ELb0ELb1EEEEEEEEEvNT_6ParamsE --------------------------
	.section	.text._ZN7cutlass13device_kernelIN5flash11enable_sm90INS1_16FlashAttnFwdSm90INS1_25CollectiveMainloopFwdSm90ILi2EN4cute5tupleIJNS5_1CILi1EEES8_S8_EEENS6_IJNS7_ILi128EEENS7_ILi96EEENS7_ILi192EEEEEELi128ENS_6half_tEfNS_4arch4Sm90ELb0ELb1ELb1ELb1ELb0ELb1ELb0ELb1ELb1ELb1ELb1ELb0EEENS1_21CollectiveEpilogueFwdINS6_IJSA_SA_SB_EEES9_SE_SG_Li256ELb1ELb1ELb1ELb0EEENS1_36VarlenDynamicPersistentTileSchedulerILi128ELi96ELi256ELi128ELb1ELb1ELb1ELb1ELb0ELb1EEEEEEEEEvNT_6ParamsE,"ax",@progbits
	.align	128
.text._ZN7cutlass13device_kernelIN5flash11enable_sm90INS1_16FlashAttnFwdSm90INS1_25CollectiveMainloopFwdSm90ILi2EN4cute5tupleIJNS5_1CILi1EEES8_S8_EEENS6_IJNS7_ILi128EEENS7_ILi96EEENS7_ILi192EEEEEELi128ENS_6half_tEfNS_4arch4Sm90ELb0ELb1ELb1ELb1ELb0ELb1ELb0ELb1ELb1ELb1ELb1ELb0EEENS1_21CollectiveEpilogueFwdINS6_IJSA_SA_SB_EEES9_SE_SG_Li256ELb1ELb1ELb1ELb0EEENS1_36VarlenDynamicPersistentTileSchedulerILi128ELi96ELi256ELi128ELb1ELb1ELb1ELb1ELb0ELb1EEEEEEEEEvNT_6ParamsE:
        .type           _ZN7cutlass13device_kernelIN5flash11enable_sm90INS1_16FlashAttnFwdSm90INS1_25CollectiveMainloopFwdSm90ILi2EN4cute5tupleIJNS5_1CILi1EEES8_S8_EEENS6_IJNS7_ILi128EEENS7_ILi96EEENS7_ILi192EEEEEELi128ENS_6half_tEfNS_4arch4Sm90ELb0ELb1ELb1ELb1ELb0ELb1ELb0ELb1ELb1ELb1ELb1ELb0EEENS1_21CollectiveEpilogueFwdINS6_IJSA_SA_SB_EEES9_SE_SG_Li256ELb1ELb1ELb1ELb0EEENS1_36VarlenDynamicPersistentTileSchedulerILi128ELi96ELi256ELi128ELb1ELb1ELb1ELb1ELb0ELb1EEEEEEEEEvNT_6ParamsE,@function
        .size           _ZN7cutlass13device_kernelIN5flash11enable_sm90INS1_16FlashAttnFwdSm90INS1_25CollectiveMainloopFwdSm90ILi2EN4cute5tupleIJNS5_1CILi1EEES8_S8_EEENS6_IJNS7_ILi128EEENS7_ILi96EEENS7_ILi192EEEEEELi128ENS_6half_tEfNS_4arch4Sm90ELb0ELb1ELb1ELb1ELb0ELb1ELb0ELb1ELb1ELb1ELb1ELb0EEENS1_21CollectiveEpilogueFwdINS6_IJSA_SA_SB_EEES9_SE_SG_Li256ELb1ELb1ELb1ELb0EEENS1_36VarlenDynamicPersistentTileSchedulerILi128ELi96ELi256ELi128ELb1ELb1ELb1ELb1ELb0ELb1EEEEEEEEEvNT_6ParamsE,(.L_x_15163 - _ZN7cutlass13device_kernelIN5flash11enable_sm90INS1_16FlashAttnFwdSm90INS1_25CollectiveMainloopFwdSm90ILi2EN4cute5tupleIJNS5_1CILi1EEES8_S8_EEENS6_IJNS7_ILi128EEENS7_ILi96EEENS7_ILi192EEEEEELi128ENS_6half_tEfNS_4arch4Sm90ELb0ELb1ELb1ELb1ELb0ELb1ELb0ELb1ELb1ELb1ELb1ELb0EEENS1_21CollectiveEpilogueFwdINS6_IJSA_SA_SB_EEES9_SE_SG_Li256ELb1ELb1ELb1ELb0EEENS1_36VarlenDynamicPersistentTileSchedulerILi128ELi96ELi256ELi128ELb1ELb1ELb1ELb1ELb0ELb1EEEEEEEEEvNT_6ParamsE)
        .other          _ZN7cutlass13device_kernelIN5flash11enable_sm90INS1_16FlashAttnFwdSm90INS1_25CollectiveMainloopFwdSm90ILi2EN4cute5tupleIJNS5_1CILi1EEES8_S8_EEENS6_IJNS7_ILi128EEENS7_ILi96EEENS7_ILi192EEEEEELi128ENS_6half_tEfNS_4arch4Sm90ELb0ELb1ELb1ELb1ELb0ELb1ELb0ELb1ELb1ELb1ELb1ELb0EEENS1_21CollectiveEpilogueFwdINS6_IJSA_SA_SB_EEES9_SE_SG_Li256ELb1ELb1ELb1ELb0EEENS1_36VarlenDynamicPersistentTileSchedulerILi128ELi96ELi256ELi128ELb1ELb1ELb1ELb1ELb0ELb1EEEEEEEEEvNT_6ParamsE,@"STO_CUDA_ENTRY STV_DEFAULT"
_ZN7cutlass13device_kernelIN5flash11enable_sm90INS1_16FlashAttnFwdSm90INS1_25CollectiveMainloopFwdSm90ILi2EN4cute5tupleIJNS5_1CILi1EEES8_S8_EEENS6_IJNS7_ILi128EEENS7_ILi96EEENS7_ILi192EEEEEELi128ENS_6half_tEfNS_4arch4Sm90ELb0ELb1ELb1ELb1ELb0ELb1ELb0ELb1ELb1ELb1ELb1ELb0EEENS1_21CollectiveEpilogueFwdINS6_IJSA_SA_SB_EEES9_SE_SG_Li256ELb1ELb1ELb1ELb0EEENS1_36VarlenDynamicPersistentTileSchedulerILi128ELi96ELi256ELi128ELb1ELb1ELb1ELb1ELb0ELb1EEEEEEEEEvNT_6ParamsE:
        /* <DEDUP_REMOVED lines=24> */
.L_x_1440:
[----:B------:R-:W-:Y:S05]  /*0180*/  BSYNC B0 ;  /* 0x0000000000007941 */ /* 0x000fea0003800000 */
.L_x_1439:
        /* <DEDUP_REMOVED lines=41> */
.L_x_1441:
        /* <DEDUP_REMOVED lines=22> */
.L_x_1442:
        /* <DEDUP_REMOVED lines=18> */
.L_x_1443:
        /* <DEDUP_REMOVED lines=22> */
.L_x_1444:
        /* <DEDUP_REMOVED lines=22> */
.L_x_1445:
        /* <DEDUP_REMOVED lines=10> */
.L_x_1448:
        /* <DEDUP_REMOVED lines=16> */
[----:B------:R-:W-:Y:S01]  /*0b00*/  VIADD R6, R6, 0xffffff80 ;  /* 0xffffff8006067836 */ /* 0x000fe20000000000 */
[----:B------:R-:W-:Y:S01]  /*0b10*/  R2UR UR4, R2 ;  /* 0x00000000020472ca */ /* 0x000fe200000e0000 */
[----:B------:R-:W-:Y:S01]  /*0b20*/  IMAD.MOV.U32 R188, RZ, RZ, RZ ;  /* 0x000000ffffbc7224 */ /* 0x000fe200078e00ff */
[----:B------:R-:W-:Y:S01]  /*0b30*/  CS2R R22, SRZ ;  /* 0x0000000000167805 */ /* 0x000fe2000001ff00 */
[----:B------:R-:W-:Y:S01]  /*0b40*/  IMAD.MOV.U32 R16, RZ, RZ, RZ ;  /* 0x000000ffff107224 */ /* 0x000fe200078e00ff */
[----:B------:R-:W-:Y:S01]  /*0b50*/  SHF.R.S32.HI R3, RZ, 0x1f, R6 ;  /* 0x0000001fff037819 */ /* 0x000fe20000011406 */
[----:B------:R-:W-:-:S03]  /*0b60*/  IMAD.MOV.U32 R167, RZ, RZ, RZ ;  /* 0x000000ffffa77224 */ /* 0x000fc600078e00ff */
[CC--:B------:R-:W-:Y:S02]  /*0b70*/  LEA.HI R4, R3.reuse, R6.reuse, RZ, 0x4 ;  /* 0x0000000603047211 */ /* 0x0c0fe400078f20ff */
[----:B------:R-:W-:-:S03]  /*0b80*/  LEA.HI R209, R3, R6, RZ, 0x3 ;  /* 0x0000000603d17211 */ /* 0x000fc600078f18ff */
[----:B------:R-:W-:Y:S01]  /*0b90*/  UIADD3 UR4, UR4, 0xc400, URZ ;  /* 0x0000c40004047890 */ /* 0x000fe2000fffe03f */
[----:B------:R-:W-:Y:S02]  /*0ba0*/  LOP3.LUT R185, R209, 0xfffffff8, RZ, 0xc0, !PT ;  /* 0xfffffff8d1b97812 */ /* 0x000fe400078ec0ff */
[----:B------:R-:W-:-:S03]  /*0bb0*/  SHF.R.S32.HI R209, RZ, 0x3, R209 ;  /* 0x00000003ffd17819 */ /* 0x000fc600000114d1 */
[----:B------:R-:W-:-:S04]  /*0bc0*/  IMAD.IADD R185, R6, 0x1, -R185 ;  /* 0x0000000106b97824 */ /* 0x000fc800078e0ab9 */
[----:B------:R-:W-:-:S04]  /*0bd0*/  IMAD.SHL.U32 R182, R185, 0x8, RZ ;  /* 0x00000008b9b67824 */ /* 0x000fc800078e00ff */
[----:B------:R-:W-:Y:S01]  /*0be0*/  VIADD R184, R182, 0x40 ;  /* 0x00000040b6b87836 */ /* 0x000fe20000000000 */
[----:B--2---:R-:W-:Y:S02]  /*0bf0*/  R2UR UR5, R0 ;  /* 0x00000000000572ca */ /* 0x004fe400000e0000 */
[----:B------:R-:W-:-:S04]  /*0c00*/  LEA.HI R0, R3, R6, RZ, 0x7 ;  /* 0x0000000603007211 */ /* 0x000fc800078f38ff */
[----:B------:R-:W-:Y:S02]  /*0c10*/  LOP3.LUT R5, R0, 0xffffff80, RZ, 0xc0, !PT ;  /* 0xffffff8000057812 */ /* 0x000fe400078ec0ff */
[----:B------:R-:W-:-:S03]  /*0c20*/  SHF.R.S32.HI R13, RZ, 0x7, R0 ;  /* 0x00000007ff0d7819 */ /* 0x000fc60000011400 */
[----:B------:R-:W-:Y:S01]  /*0c30*/  IMAD.IADD R230, R6, 0x1, -R5 ;  /* 0x0000000106e67824 */ /* 0x000fe200078e0a05 */
[----:B------:R-:W-:Y:S01]  /*0c40*/  SHF.R.S32.HI R5, RZ, 0x4, R4 ;  /* 0x00000004ff057819 */ /* 0x000fe20000011404 */
[----:B------:R0:W-:Y:S01]  /*0c50*/  STL [R1+0x80], R13 ;  /* 0x0000800d01007387 */ /* 0x0001e20000100800 */
[----:B------:R-:W-:Y:S01]  /*0c60*/  LEA.HI R0, R0, R13, RZ, 0x1 ;  /* 0x0000000d00007211 */ /* 0x000fe200078f08ff */
[----:B------:R-:W-:Y:S01]  /*0c70*/  ULOP3.LUT UR5, UR5, 0x1, URZ, 0xfc, !UPT ;  /* 0x0000000105057892 */ /* 0x000fe2000f8efc3f */
[----:B------:R-:W-:Y:S02]  /*0c80*/  SHF.R.S32.HI R9, RZ, 0x1f, R230 ;  /* 0x0000001fff097819 */ /* 0x000fe400000114e6 */
[----:B------:R-:W-:Y:S02]  /*0c90*/  LEA.HI R7, R4, R5, RZ, 0x1 ;  /* 0x0000000504077211 */ /* 0x000fe400078f08ff */
[CC--:B------:R-:W-:Y:S02]  /*0ca0*/  LEA.HI R10, R9.reuse, R230.reuse, RZ, 0x2 ;  /* 0x000000e6090a7211 */ /* 0x0c0fe400078f10ff */
[----:B------:R-:W-:-:S02]  /*0cb0*/  LEA.HI R9, R9, R230, RZ, 0x5 ;  /* 0x000000e609097211 */ /* 0x000fc400078f28ff */
[--C-:B------:R-:W-:Y:S02]  /*0cc0*/  SHF.R.S32.HI R11, RZ, 0x2, R10.reuse ;  /* 0x00000002ff0b7819 */ /* 0x100fe4000001140a */
[----:B------:R-:W-:Y:S02]  /*0cd0*/  SHF.R.S32.HI R8, RZ, 0x1f, R10 ;  /* 0x0000001fff087819 */ /* 0x000fe4000001140a */
[----:B------:R-:W-:Y:S02]  /*0ce0*/  SHF.R.S32.HI R9, RZ, 0x5, R9 ;  /* 0x00000005ff097819 */ /* 0x000fe40000011409 */
[----:B------:R-:W-:Y:S02]  /*0cf0*/  LEA.HI R8, R8, R11, RZ, 0x3 ;  /* 0x0000000b08087211 */ /* 0x000fe400078f18ff */
[----:B------:R-:W-:Y:S02]  /*0d00*/  LOP3.LUT R0, R0, 0x3fffffe, RZ, 0xc0, !PT ;  /* 0x03fffffe00007812 */ /* 0x000fe400078ec0ff */
[----:B------:R-:W-:-:S02]  /*0d10*/  LOP3.LUT R12, R8, 0xfffffff8, RZ, 0xc0, !PT ;  /* 0xfffffff8080c7812 */ /* 0x000fc400078ec0ff */
[----:B------:R-:W-:Y:S01]  /*0d20*/  LOP3.LUT R8, R7, 0x1ffffffe, RZ, 0xc0, !PT ;  /* 0x1ffffffe07087812 */ /* 0x000fe200078ec0ff */
[----:B------:R-:W-:Y:S01]  /*0d30*/  IMAD.IADD R0, R13, 0x1, -R0 ;  /* 0x000000010d007824 */ /* 0x000fe200078e0a00 */
[----:B------:R-:W-:Y:S01]  /*0d40*/  LEA.HI R7, R3, R6, RZ, 0x2 ;  /* 0x0000000603077211 */ /* 0x000fe200078f10ff */
[----:B------:R-:W-:Y:S01]  /*0d50*/  IMAD.IADD R12, R11, 0x1, -R12 ;  /* 0x000000010b0c7824 */ /* 0x000fe200078e0a0c */
[----:B------:R-:W-:Y:S02]  /*0d60*/  IADD3 R8, R5, -R8, RZ ;  /* 0x8000000805087210 */ /* 0x000fe40007ffe0ff */
[----:B------:R-:W-:Y:S01]  /*0d70*/  LOP3.LUT R191, R7, 0xfffffffc, RZ, 0xc0, !PT ;  /* 0xfffffffc07bf7812 */ /* 0x000fe200078ec0ff */
[----:B------:R-:W-:Y:S01]  /*0d80*/  IMAD R9, R9, 0x10, R12 ;  /* 0x0000001009097824 */ /* 0x000fe200078e020c */
[--C-:B------:R-:W-:Y:S02]  /*0d90*/  SHF.R.S32.HI R162, RZ, 0x2, R7.reuse ;  /* 0x00000002ffa27819 */ /* 0x100fe40000011407 */
[----:B------:R-:W-:Y:S01]  /*0da0*/  SHF.R.S32.HI R7, RZ, 0x1f, R7 ;  /* 0x0000001fff077819 */ /* 0x000fe20000011407 */
[----:B------:R-:W-:Y:S01]  /*0db0*/  IMAD.IADD R191, R6, 0x1, -R191 ;  /* 0x0000000106bf7824 */ /* 0x000fe200078e0abf */
[----:B------:R-:W-:Y:S01]  /*0dc0*/  LEA.HI R5, R3, R6, RZ, 0x5 ;  /* 0x0000000603057211 */ /* 0x000fe200078f28ff */
[----:B------:R-:W-:Y:S01]  /*0dd0*/  VIADD R189, R162, 0x40 ;  /* 0x00000040a2bd7836 */ /* 0x000fe20000000000 */
[----:B------:R-:W-:Y:S01]  /*0de0*/  LEA.HI R7, R7, R162, RZ, 0x3 ;  /* 0x000000a207077211 */ /* 0x000fe200078f18ff */
[----:B------:R-:W-:Y:S01]  /*0df0*/  IMAD.SHL.U32 R160, R191, 0x4, RZ ;  /* 0x00000004bfa07824 */ /* 0x000fe200078e00ff */
[----:B------:R-:W-:Y:S01]  /*0e00*/  LOP3.LUT R3, R4, 0x3fffff0, RZ, 0xc0, !PT ;  /* 0x03fffff004037812 */ /* 0x000fe200078ec0ff */
[----:B------:R-:W-:Y:S01]  /*0e10*/  IMAD R12, R0, 0x40, R9 ;  /* 0x00000040000c7824 */ /* 0x000fe200078e0209 */
[----:B------:R-:W-:Y:S01]  /*0e20*/  SHF.R.S32.HI R0, RZ, 0x1f, R189 ;  /* 0x0000001fff007819 */ /* 0x000fe200000114bd */
[C---:B------:R-:W-:Y:S01]  /*0e30*/  VIADD R168, R160.reuse, 0x40 ;  /* 0x00000040a0a87836 */ /* 0x040fe20000000000 */
[----:B------:R-:W-:Y:S01]  /*0e40*/  IADD3 R169, R160, 0x20, RZ ;  /* 0x00000020a0a97810 */ /* 0x000fe20007ffe0ff */
[----:B------:R-:W-:Y:S01]  /*0e50*/  IMAD.IADD R3, R6, 0x1, -R3 ;  /* 0x0000000106037824 */ /* 0x000fe200078e0a03 */
[----:B------:R-:W-:Y:S01]  /*0e60*/  LOP3.LUT R7, R7, 0xfffffff8, RZ, 0xc0, !PT ;  /* 0xfffffff807077812 */ /* 0x000fe200078ec0ff */
[C---:B------:R-:W-:Y:S01]  /*0e70*/  IMAD.IADD R166, R160.reuse, 0x1, R168 ;  /* 0x00000001a0a67824 */ /* 0x040fe200078e02a8 */
[----:B------:R-:W-:Y:S01]  /*0e80*/  SHF.R.S32.HI R4, RZ, 0x5, R5 ;  /* 0x00000005ff047819 */ /* 0x000fe20000011405 */
[----:B------:R-:W-:Y:S01]  /*0e90*/  IMAD.IADD R165, R160, 0x1, R169 ;  /* 0x00000001a0a57824 */ /* 0x000fe200078e02a9 */
[----:B------:R-:W-:Y:S01]  /*0ea0*/  LEA.HI R0, R0, R189, RZ, 0x3 ;  /* 0x000000bd00007211 */ /* 0x000fe200078f18ff */
[----:B------:R-:W-:Y:S01]  /*0eb0*/  IMAD.IADD R229, R162, 0x1, -R7 ;  /* 0x00000001a2e57824 */ /* 0x000fe200078e0a07 */
[----:B------:R-:W-:Y:S01]  /*0ec0*/  STL [R1+0x84], R12 ;  /* 0x0000840c01007387 */ /* 0x000fe20000100800 */
[----:B------:R-:W-:Y:S01]  /*0ed0*/  IMAD R3, R4, 0x10, R3 ;  /* 0x0000001004037824 */ /* 0x000fe200078e0203 */
[----:B------:R-:W-:Y:S01]  /*0ee0*/  SHF.L.U32 R18, R191, 0x3, RZ ;  /* 0x00000003bf127819 */ /* 0x000fe200000006ff */
[----:B------:R-:W-:Y:S01]  /*0ef0*/  IMAD.SHL.U32 R0, R0, 0x40, RZ ;  /* 0x0000004000007824 */ /* 0x000fe200078e00ff */
[----:B------:R-:W-:Y:S01]  /*0f00*/  SHF.R.S32.HI R227, RZ, 0x1f, R169 ;  /* 0x0000001fffe37819 */ /* 0x000fe200000114a9 */
[----:B------:R-:W-:Y:S01]  /*0f10*/  IMAD.SHL.U32 R177, R4, 0x200, RZ ;  /* 0x0000020004b17824 */ /* 0x000fe200078e00ff */
[----:B------:R-:W-:Y:S01]  /*0f20*/  SHF.R.S32.HI R4, RZ, 0x1f, R165 ;  /* 0x0000001fff047819 */ /* 0x000fe200000114a5 */
[----:B------:R-:W-:Y:S01]  /*0f30*/  IMAD.SHL.U32 R173, R189, 0x40, RZ ;  /* 0x00000040bdad7824 */ /* 0x000fe200078e00ff */
[----:B------:R-:W-:Y:S01]  /*0f40*/  LEA R11, R3, R8, 0x3 ;  /* 0x00000008030b7211 */ /* 0x000fe200078e18ff */
[----:B------:R-:W-:Y:S01]  /*0f50*/  IMAD.SHL.U32 R175, R229, 0x40, RZ ;  /* 0x00000040e5af7824 */ /* 0x000fe200078e00ff */
[----:B------:R-:W-:Y:S01]  /*0f60*/  LOP3.LUT R179, R0, 0xfffffe00, RZ, 0xc0, !PT ;  /* 0xfffffe0000b37812 */ /* 0x000fe200078ec0ff */
[C---:B------:R-:W-:Y:S01]  /*0f70*/  VIADD R171, R160.reuse, 0x10 ;  /* 0x00000010a0ab7836 */ /* 0x040fe20000000000 */
[----:B------:R-:W-:Y:S01]  /*0f80*/  SHF.R.S32.HI R3, RZ, 0x1f, R166 ;  /* 0x0000001fff037819 */ /* 0x000fe200000114a6 */
[----:B------:R-:W-:Y:S01]  /*0f90*/  VIADD R170, R160, 0x30 ;  /* 0x00000030a0aa7836 */ /* 0x000fe20000000000 */
[----:B------:R-:W-:Y:S01]  /*0fa0*/  LEA.HI R0, R4, R165, RZ, 0x6 ;  /* 0x000000a504007211 */ /* 0x000fe200078f30ff */
[----:B------:R-:W-:Y:S01]  /*0fb0*/  VIADD R172, R160, 0x50 ;  /* 0x00000050a0ac7836 */ /* 0x000fe20000000000 */
[----:B------:R-:W-:-:S02]  /*0fc0*/  LOP3.LUT R173, R173, 0x1c0, RZ, 0xc0, !PT ;  /* 0x000001c0adad7812 */ /* 0x000fc400078ec0ff */
[----:B------:R-:W-:Y:S01]  /*0fd0*/  LOP3.LUT R175, R175, 0x1c0, RZ, 0xc0, !PT ;  /* 0x000001c0afaf7812 */ /* 0x000fe200078ec0ff */
[----:B------:R-:W-:Y:S01]  /*0fe0*/  IMAD.SHL.U32 R0, R0, 0x80, RZ ;  /* 0x0000008000007824 */ /* 0x000fe200078e00ff */
[----:B------:R-:W-:Y:S02]  /*0ff0*/  LEA.HI R222, R4, R165, RZ, 0x3 ;  /* 0x000000a504de7211 */ /* 0x000fe400078f18ff */
[CC--:B------:R-:W-:Y:S02]  /*1000*/  LEA.HI R5, R3.reuse, R166.reuse, RZ, 0x6 ;  /* 0x000000a603057211 */ /* 0x0c0fe400078f30ff */
[----:B------:R-:W-:Y:S02]  /*1010*/  LEA.HI R4, R3, R166, RZ, 0x3 ;  /* 0x000000a603047211 */ /* 0x000fe400078f18ff */
[----:B0-----:R-:W-:Y:S02]  /*1020*/  SHF.R.U32.HI R13, RZ, 0x3, R173 ;  /* 0x00000003ff0d7819 */ /* 0x001fe400000116ad */
[----:B------:R-:W-:-:S02]  /*1030*/  SHF.R.U32.HI R176, RZ, 0x3, R175 ;  /* 0x00000003ffb07819 */ /* 0x000fc400000116af */
[--C-:B------:R-:W-:Y:S02]  /*1040*/  LOP3.LUT R3, R175, 0x38, R222.reuse, 0xf8, !PT ;  /* 0x00000038af037812 */ /* 0x100fe400078ef8de */
[----:B------:R-:W-:Y:S02]  /*1050*/  LOP3.LUT R7, R173, 0x38, R222, 0xf8, !PT ;  /* 0x00000038ad077812 */ /* 0x000fe400078ef8de */
[----:B------:R-:W-:Y:S02]  /*1060*/  SHF.L.U32 R6, R5, 0x7, RZ ;  /* 0x0000000705067819 */ /* 0x000fe400000006ff */
[----:B------:R-:W-:Y:S02]  /*1070*/  LOP3.LUT R5, R175, 0x38, R4, 0xf8, !PT ;  /* 0x00000038af057812 */ /* 0x000fe400078ef804 */
[----:B------:R-:W-:Y:S02]  /*1080*/  LOP3.LUT R0, R0, 0xffffe000, RZ, 0xc0, !PT ;  /* 0xffffe00000007812 */ /* 0x000fe400078ec0ff */
[----:B------:R-:W-:-:S02]  /*1090*/  LOP3.LUT R3, R3, R176, RZ, 0x3c, !PT ;  /* 0x000000b003037212 */ /* 0x000fc400078e3cff */
[----:B------:R-:W-:Y:S02]  /*10a0*/  LOP3.LUT R8, R7, R13, RZ, 0x3c, !PT ;  /* 0x0000000d07087212 */ /* 0x000fe400078e3cff */
[----:B------:R-:W-:Y:S02]  /*10b0*/  LOP3.LUT R7, R5, R176, RZ, 0x3c, !PT ;  /* 0x000000b005077212 */ /* 0x000fe400078e3cff */
[-C--:B------:R-:W-:Y:S01]  /*10c0*/  IADD3 R5, R3, R0.reuse, R177 ;  /* 0x0000000003057210 */ /* 0x080fe20007ffe0b1 */
[----:B------:R-:W-:Y:S01]  /*10d0*/  IMAD.U32 R3, RZ, RZ, UR4 ;  /* 0x00000004ff037e24 */ /* 0x000fe2000f8e00ff */
[----:B------:R-:W-:Y:S01]  /*10e0*/  IADD3 R8, R8, R0, R179 ;  /* 0x0000000008087210 */ /* 0x000fe20007ffe0b3 */
[----:B------:R-:W-:Y:S01]  /*10f0*/  IMAD.U32 R0, RZ, RZ, UR5 ;  /* 0x00000005ff007e24 */ /* 0x000fe2000f8e00ff */
[----:B------:R-:W-:Y:S02]  /*1100*/  LOP3.LUT R9, R173, 0x38, R4, 0xf8, !PT ;  /* 0x00000038ad097812 */ /* 0x000fe400078ef804 */
[----:B------:R-:W-:-:S02]  /*1110*/  LOP3.LUT R6, R6, 0xffffe000, RZ, 0xc0, !PT ;  /* 0xffffe00006067812 */ /* 0x000fc400078ec0ff */
[----:B------:R0:W-:Y:S01]  /*1120*/  STL [R1+0x3c], R0 ;  /* 0x00003c0001007387 */ /* 0x0001e20000100800 */
[----:B------:R-:W-:Y:S02]  /*1130*/  LOP3.LUT R9, R9, R13, RZ, 0x3c, !PT ;  /* 0x0000000d09097212 */ /* 0x000fe400078e3cff */
[-C--:B------:R-:W-:Y:S01]  /*1140*/  IADD3 R7, R7, R6.reuse, R177 ;  /* 0x0000000607077210 */ /* 0x080fe20007ffe0b1 */
[----:B------:R1:W-:Y:S01]  /*1150*/  STL [R1+0x7c], R3 ;  /* 0x00007c0301007387 */ /* 0x0003e20000100800 */
[----:B------:R-:W-:Y:S02]  /*1160*/  IADD3 R9, R9, R6, R179 ;  /* 0x0000000609097210 */ /* 0x000fe40007ffe0b3 */
[----:B------:R-:W-:Y:S02]  /*1170*/  LOP3.LUT R6, R173, 0x38, R18, 0xf8, !PT ;  /* 0x00000038ad067812 */ /* 0x000fe400078ef812 */
[----:B------:R-:W-:Y:S02]  /*1180*/  SHF.R.S32.HI R223, RZ, 0x3, R4 ;  /* 0x00000003ffdf7819 */ /* 0x000fe40000011404 */
[----:B------:R-:W-:-:S02]  /*1190*/  LOP3.LUT R6, R179, R6, R13, 0xf6, !PT ;  /* 0x00000006b3067212 */ /* 0x000fc400078ef60d */
[----:B0-----:R-:W-:Y:S02]  /*11a0*/  LEA.HI R0, R191, R191, RZ, 0x1 ;  /* 0x000000bfbf007211 */ /* 0x001fe400078f08ff */
[----:B-1----:R-:W-:Y:S02]  /*11b0*/  SHF.R.S32.HI R3, RZ, 0x1f, R182 ;  /* 0x0000001fff037819 */ /* 0x002fe400000114b6 */
[----:B------:R-:W-:Y:S02]  /*11c0*/  LOP3.LUT R3, R10, 0x7ffffffc, RZ, 0xc0, !PT ;  /* 0x7ffffffc0a037812 */ /* 0x000fe400078ec0ff */
[----:B------:R-:W-:Y:S02]  /*11d0*/  SHF.R.S32.HI R10, RZ, 0x1f, R184 ;  /* 0x0000001fff0a7819 */ /* 0x000fe400000114b8 */
[----:B------:R-:W-:Y:S01]  /*11e0*/  SHF.L.U32 R10, R11, 0x3, RZ ;  /* 0x000000030b0a7819 */ /* 0x000fe200000006ff */
[----:B------:R-:W-:Y:S01]  /*11f0*/  IMAD.IADD R3, R230, 0x1, -R3 ;  /* 0x00000001e6037824 */ /* 0x000fe200078e0a03 */
[----:B------:R-:W-:-:S02]  /*1200*/  LOP3.LUT R0, R0, 0x1ffffffe, RZ, 0xc0, !PT ;  /* 0x1ffffffe00007812 */ /* 0x000fc400078ec0ff */
[----:B------:R-:W-:Y:S01]  /*1210*/  SHF.R.S32.HI R228, RZ, 0x1f, R171 ;  /* 0x0000001fffe47819 */ /* 0x000fe200000114ab */
[----:B------:R-:W-:Y:S01]  /*1220*/  IMAD.SHL.U32 R174, R3, 0x2, RZ ;  /* 0x0000000203ae7824 */ /* 0x000fe200078e00ff */
[----:B------:R-:W-:Y:S01]  /*1230*/  LEA R3, R6, UR4, 0x1 ;  /* 0x0000000406037c11 */ /* 0x000fe2000f8e08ff */
[----:B------:R-:W-:Y:S01]  /*1240*/  STL [R1+0x88], R10 ;  /* 0x0000880a01007387 */ /* 0x000fe20000100800 */
[----:B------:R-:W-:Y:S01]  /*1250*/  IMAD.IADD R0, R191, 0x1, -R0 ;  /* 0x00000001bf007824 */ /* 0x000fe200078e0a00 */
[----:B------:R-:W-:Y:S01]  /*1260*/  SHF.R.S32.HI R226, RZ, 0x1f, R170 ;  /* 0x0000001fffe27819 */ /* 0x000fe200000114aa */
[C---:B------:R-:W-:Y:S01]  /*1270*/  VIADD R204, R174.reuse, 0x18 ;  /* 0x00000018aecc7836 */ /* 0x040fe20000000000 */
[C---:B------:R-:W-:Y:S01]  /*1280*/  IADD3 R201, R174.reuse, 0x30, RZ ;  /* 0x00000030aec97810 */ /* 0x040fe20007ffe0ff */
[C---:B------:R-:W-:Y:S01]  /*1290*/  VIADD R198, R174.reuse, 0x48 ;  /* 0x00000048aec67836 */ /* 0x040fe20000000000 */
[----:B------:R0:W-:Y:S01]  /*12a0*/  STL [R1+0x74], R3 ;  /* 0x0000740301007387 */ /* 0x0001e20000100800 */
[C---:B------:R-:W-:Y:S01]  /*12b0*/  VIADD R206, R174.reuse, 0x10 ;  /* 0x00000010aece7836 */ /* 0x040fe20000000000 */
[C---:B------:R-:W-:Y:S01]  /*12c0*/  IADD3 R194, R174.reuse, 0x68, RZ ;  /* 0x00000068aec27810 */ /* 0x040fe20007ffe0ff */
[C---:B------:R-:W-:Y:S01]  /*12d0*/  VIADD R202, R174.reuse, 0x28 ;  /* 0x00000028aeca7836 */ /* 0x040fe20000000000 */
[----:B------:R-:W-:Y:S01]  /*12e0*/  SHF.R.S32.HI R225, RZ, 0x1f, R168 ;  /* 0x0000001fffe17819 */ /* 0x000fe200000114a8 */
[C---:B------:R-:W-:Y:S01]  /*12f0*/  VIADD R199, R174.reuse, 0x40 ;  /* 0x00000040aec77836 */ /* 0x040fe20000000000 */
[----:B------:R-:W-:Y:S01]  /*1300*/  SHF.R.S32.HI R4, RZ, 0x1f, R206 ;  /* 0x0000001fff047819 */ /* 0x000fe200000114ce */
[C---:B------:R-:W-:Y:S01]  /*1310*/  VIADD R208, R174.reuse, 0x8 ;  /* 0x00000008aed07836 */ /* 0x040fe20000000000 */
[----:B------:R-:W-:Y:S01]  /*1320*/  SHF.R.S32.HI R4, RZ, 0x1f, R202 ;  /* 0x0000001fff047819 */ /* 0x000fe200000114ca */
[C---:B------:R-:W-:Y:S01]  /*1330*/  VIADD R203, R174.reuse, 0x20 ;  /* 0x00000020aecb7836 */ /* 0x040fe20000000000 */
[----:B0-----:R-:W-:Y:S01]  /*1340*/  SHF.R.S32.HI R3, RZ, 0x1f, R204 ;  /* 0x0000001fff037819 */ /* 0x001fe200000114cc */
[C---:B------:R-:W-:Y:S01]  /*1350*/  VIADD R200, R174.reuse, 0x38 ;  /* 0x00000038aec87836 */ /* 0x040fe20000000000 */
[----:B------:R-:W-:Y:S01]  /*1360*/  SHF.R.S32.HI R3, RZ, 0x1f, R201 ;  /* 0x0000001fff037819 */ /* 0x000fe200000114c9 */
[C---:B------:R-:W-:Y:S01]  /*1370*/  VIADD R197, R174.reuse, 0x50 ;  /* 0x00000050aec57836 */ /* 0x040fe20000000000 */
[----:B------:R-:W-:Y:S01]  /*1380*/  SHF.R.S32.HI R3, RZ, 0x1f, R198 ;  /* 0x0000001fff037819 */ /* 0x000fe200000114c6 */
[C---:B------:R-:W-:Y:S01]  /*1390*/  VIADD R196, R174.reuse, 0x58 ;  /* 0x00000058aec47836 */ /* 0x040fe20000000000 */
[----:B------:R-:W-:Y:S01]  /*13a0*/  LEA R3, R5, UR4, 0x1 ;  /* 0x0000000405037c11 */ /* 0x000fe2000f8e08ff */
[C---:B------:R-:W-:Y:S01]  /*13b0*/  VIADD R195, R174.reuse, 0x60 ;  /* 0x00000060aec37836 */ /* 0x040fe20000000000 */
[----:B------:R-:W-:Y:S01]  /*13c0*/  SHF.R.S32.HI R4, RZ, 0x1f, R199 ;  /* 0x0000001fff047819 */ /* 0x000fe200000114c7 */
[----:B------:R-:W-:Y:S01]  /*13d0*/  VIADD R193, R174, 0x70 ;  /* 0x00000070aec17836 */ /* 0x000fe20000000000 */
[----:B------:R-:W-:Y:S01]  /*13e0*/  LEA R5, R8, UR4, 0x1 ;  /* 0x0000000408057c11 */ /* 0x000fe2000f8e08ff */
[----:B------:R0:W-:Y:S01]  /*13f0*/  STL [R1+0x78], R3 ;  /* 0x0000780301007387 */ /* 0x0001e20000100800 */
[----:B------:R-:W-:Y:S01]  /*1400*/  LEA R4, R7, UR4, 0x1 ;  /* 0x0000000407047c11 */ /* 0x000fe2000f8e08ff */
[----:B------:R-:W-:Y:S01]  /*1410*/  VIADD R192, R174, 0x78 ;  /* 0x00000078aec07836 */ /* 0x000fe20000000000 */
[----:B------:R-:W-:Y:S01]  /*1420*/  SHF.R.S32.HI R6, RZ, 0x1f, R208 ;  /* 0x0000001fff067819 */ /* 0x000fe200000114d0 */
[----:B------:R1:W-:Y:S01]  /*1430*/  STL [R1+0x6c], R5 ;  /* 0x00006c0501007387 */ /* 0x0003e20000100800 */
[----:B------:R-:W-:Y:S01]  /*1440*/  SHF.R.S32.HI R6, RZ, 0x1f, R203 ;  /* 0x0000001fff067819 */ /* 0x000fe200000114cb */
[----:B------:R-:W-:Y:S01]  /*1450*/  IMAD R181, R0, 0x8, R12 ;  /* 0x0000000800b57824 */ /* 0x000fe200078e020c */
[----:B------:R-:W-:Y:S01]  /*1460*/  SHF.R.S32.HI R224, RZ, 0x1f, R172 ;  /* 0x0000001fffe07819 */ /* 0x000fe200000114ac */
[----:B------:R1:W-:Y:S01]  /*1470*/  STL [R1+0x70], R4 ;  /* 0x0000700401007387 */ /* 0x0003e20000100800 */
[----:B------:R-:W-:-:S02]  /*1480*/  SHF.R.S32.HI R222, RZ, 0x3, R222 ;  /* 0x00000003ffde7819 */ /* 0x000fc400000114de */
[----:B0-----:R-:W-:Y:S02]  /*1490*/  LEA R3, R9, UR4, 0x1 ;  /* 0x0000000409037c11 */ /* 0x001fe4000f8e08ff */
[----:B------:R-:W-:Y:S02]  /*14a0*/  SHF.R.S32.HI R6, RZ, 0x1f, R200 ;  /* 0x0000001fff067819 */ /* 0x000fe400000114c8 */
[----:B------:R-:W-:Y:S01]  /*14b0*/  SHF.R.S32.HI R237, RZ, 0x1f, R197 ;  /* 0x0000001fffed7819 */ /* 0x000fe200000114c5 */
[----:B------:R1:W-:Y:S01]  /*14c0*/  STL [R1+0x68], R3 ;  /* 0x0000680301007387 */ /* 0x0003e20000100800 */
[----:B------:R-:W-:Y:S02]  /*14d0*/  SHF.R.S32.HI R236, RZ, 0x1f, R196 ;  /* 0x0000001fffec7819 */ /* 0x000fe400000114c4 */
[----:B------:R-:W-:Y:S02]  /*14e0*/  SHF.R.S32.HI R235, RZ, 0x1f, R195 ;  /* 0x0000001fffeb7819 */ /* 0x000fe400000114c3 */
[----:B------:R-:W-:-:S02]  /*14f0*/  SHF.R.S32.HI R234, RZ, 0x1f, R194 ;  /* 0x0000001fffea7819 */ /* 0x000fc400000114c2 */
[----:B------:R-:W-:Y:S02]  /*1500*/  SHF.R.S32.HI R233, RZ, 0x1f, R193 ;  /* 0x0000001fffe97819 */ /* 0x000fe400000114c1 */
[----:B------:R-:W-:-:S07]  /*1510*/  SHF.R.S32.HI R231, RZ, 0x1f, R192 ;  /* 0x0000001fffe77819 */ /* 0x000fce00000114c0 */
.L_x_1742:
[----:B------:R-:W-:Y:S01]  /*1520*/  ULDC.64 UR4, c[0x0][0xa28] ;  /* 0x00028a0000047ab9 */ /* 0x000fe20000000a00 */
[----:B0123--:R-:W0:Y:S01]  /*1530*/  LDC.64 R6, c[0x0][0xa08] ;  /* 0x00028200ff067b82 */ /* 0x00fe220000000a00 */
[----:B------:R-:W-:Y:S01]  /*1540*/  ISETP.NE.U32.AND P0, PT, RZ, UR4, PT ;  /* 0x00000004ff007c0c */ /* 0x000fe2000bf05070 */
[----:B------:R-:W-:Y:S01]  /*1550*/  IMAD.MOV.U32 R12, RZ, RZ, RZ ;  /* 0x000000ffff0c7224 */ /* 0x000fe200078e00ff */
[----:B------:R-:W-:Y:S01]  /*1560*/  ULDC.64 UR6, c[0x0][0xa20] ;  /* 0x0002880000067ab9 */ /* 0x000fe20000000a00 */
[----:B------:R-:W-:Y:S01]  /*1570*/  IMAD.MOV.U32 R26, RZ, RZ, RZ ;  /* 0x000000ffff1a7224 */ /* 0x000fe200078e00ff */
[----:B------:R-:W-:Y:S01]  /*1580*/  ISETP.NE.AND.EX P0, PT, RZ, UR5, PT, P0 ;  /* 0x00000005ff007c0c */ /* 0x000fe2000bf05300 */
[----:B------:R-:W-:Y:S02]  /*1590*/  ULDC.64 UR4, c[0x0][0xa18] ;  /* 0x0002860000047ab9 */ /* 0x000fe40000000a00 */
[----:B------:R-:W-:-:S04]  /*15a0*/  ISETP.NE.U32.AND P1, PT, RZ, UR4, PT ;  /* 0x00000004ff007c0c */ /* 0x000fc8000bf25070 */
[----:B------:R-:W-:Y:S01]  /*15b0*/  ISETP.NE.AND.EX P1, PT, RZ, UR5, PT, P1 ;  /* 0x00000005ff007c0c */ /* 0x000fe2000bf25310 */
[----:B------:R-:W-:Y:S02]  /*15c0*/  ULDC.64 UR4, c[0x0][0xa08] ;  /* 0x0002820000047ab9 */ /* 0x000fe40000000a00 */
[----:B------:R-:W-:-:S03]  /*15d0*/  ISETP.NE.U32.AND P3, PT, RZ, UR4, PT ;  /* 0x00000004ff007c0c */ /* 0x000fc6000bf65070 */
[----:B-1--4-:R-:W1:Y:S01]  /*15e0*/  @P0 LDC.64 R4, c[0x0][0xa28] ;  /* 0x00028a00ff040b82 */ /* 0x012e620000000a00 */
[----:B------:R-:W-:Y:S01]  /*15f0*/  ISETP.NE.AND.EX P3, PT, RZ, UR5, PT, P3 ;  /* 0x00000005ff007c0c */ /* 0x000fe2000bf65330 */
[----:B0-----:R-:W-:-:S06]  /*1600*/  IMAD.WIDE R10, R31, 0x4, R6 ;  /* 0x000000041f0a7825 */ /* 0x001fcc00078e0206 */
[----:B------:R-:W0:Y:S01]  /*1610*/  @P1 LDC.64 R8, c[0x0][0xa18] ;  /* 0x00028600ff081b82 */ /* 0x000e220000000a00 */
[----:B------:R-:W-:Y:S02]  /*1620*/  ULDC UR4, c[0x0][0x288] ;  /* 0x0000a20000047ab9 */ /* 0x000fe40000000800 */
[----:B------:R-:W-:Y:S01]  /*1630*/  IMAD.U32 R163, RZ, RZ, UR4 ;  /* 0x00000004ffa37e24 */ /* 0x000fe2000f8e00ff */
[----:B------:R-:W-:Y:S02]  /*1640*/  ULDC.64 UR4, c[0x0][0x418] ;  /* 0x0001060000047ab9 */ /* 0x000fe40000000a00 */
[----:B------:R2:W5:Y:S01]  /*1650*/  @P3 LDG.E R26, desc[UR46][R10.64] ;  /* 0x0000002e0a1a3981 */ /* 0x000562000c1e1900 */
[----:B-1----:R-:W-:-:S05]  /*1660*/  @P0 IMAD.WIDE R4, R31, 0x4, R4 ;  /* 0x000000041f040825 */ /* 0x002fca00078e0204 */
[----:B------:R2:W5:Y:S01]  /*1670*/  @P0 LDG.E R12, desc[UR46][R4.64] ;  /* 0x0000002e040c0981 */ /* 0x000562000c1e1900 */
[----:B0-----:R-:W-:-:S05]  /*1680*/  @P1 IMAD.WIDE R6, R31, 0x4, R8 ;  /* 0x000000041f061825 */ /* 0x001fca00078e0208 */
[----:B------:R2:W5:Y:S01]  /*1690*/  @P1 LDG.E R163, desc[UR46][R6.64] ;  /* 0x0000002e06a31981 */ /* 0x000562000c1e1900 */
[----:B------:R-:W-:Y:S01]  /*16a0*/  UISETP.NE.U32.AND UP0, UPT, UR4, URZ, UPT ;  /* 0x0000003f0400728c */ /* 0x000fe2000bf05070 */
[----:B------:R-:W-:Y:S01]  /*16b0*/  ISETP.NE.U32.AND P2, PT, RZ, UR6, PT ;  /* 0x00000006ff007c0c */ /* 0x000fe2000bf45070 */
[----:B------:R-:W-:Y:S01]  /*16c0*/  ULDC UR6, c[0x0][0x2f0] ;  /* 0x0000bc0000067ab9 */ /* 0x000fe20000000800 */
[----:B------:R-:W-:Y:S01]  /*16d0*/  ULDC UR4, c[0x0][0x424] ;  /* 0x0001090000047ab9 */ /* 0x000fe20000000800 */
[----:B------:R-:W-:Y:S01]  /*16e0*/  UISETP.NE.AND.EX UP0, UPT, UR5, URZ, UPT, UP0 ;  /* 0x0000003f0500728c */ /* 0x000fe2000bf05300 */
[----:B------:R-:W-:-:S03]  /*16f0*/  LOP3.LUT R3, R30, 0xff000000, RZ, 0xc0, !PT ;  /* 0xff0000001e037812 */ /* 0x000fc600078ec0ff */
[----:B------:R-:W-:Y:S01]  /*1700*/  USEL UR4, UR4, 0x1, UP0 ;  /* 0x0000000104047887 */ /* 0x000fe20008000000 */
[----:B------:R-:W-:Y:S01]  /*1710*/  ISETP.NE.AND.EX P2, PT, RZ, UR7, PT, P2 ;  /* 0x00000007ff007c0c */ /* 0x000fe2000bf45320 */
[----:B------:R-:W-:Y:S01]  /*1720*/  ULDC UR7, c[0x0][0x348] ;  /* 0x0000d20000077ab9 */ /* 0x000fe20000000800 */
[C---:B------:R-:W-:Y:S01]  /*1730*/  LOP3.LUT R0, R30.reuse, 0xff0000, RZ, 0xc0, !PT ;  /* 0x00ff00001e007812 */ /* 0x040fe200078ec0ff */
[----:B------:R-:W-:Y:S01]  /*1740*/  UIMAD UR6, UR4, UR6, URZ ;  /* 0x00000006040672a4 */ /* 0x000fe2000f8e023f */
[----:B------:R-:W-:Y:S02]  /*1750*/  SHF.R.U32.HI R3, RZ, 0x8, R3 ;  /* 0x00000008ff037819 */ /* 0x000fe40000011603 */
[----:B------:R-:W-:Y:S02]  /*1760*/  LOP3.LUT R183, R30, 0xffff, RZ, 0xc0, !PT ;  /* 0x0000ffff1eb77812 */ /* 0x000fe400078ec0ff */
[----:B------:R-:W-:Y:S02]  /*1770*/  LEA.HI R186, R0, R3, RZ, 0x10 ;  /* 0x0000000300ba7211 */ /* 0x000fe400078f80ff */
[----:B------:R-:W-:Y:S01]  /*1780*/  MOV R187, R31 ;  /* 0x0000001f00bb7202 */ /* 0x000fe20000000f00 */
[----:B--2---:R-:W-:Y:S06]  /*1790*/  @P1 BRA `(.L_x_1450) ;  /* 0x0000000000241947 */ /* 0x004fec0003800000 */
        /* <DEDUP_REMOVED lines=9> */
.L_x_1450:
[----:B------:R-:W-:Y:S02]  /*1830*/  IMAD.U32 R25, RZ, RZ, UR7 ;  /* 0x00000007ff197e24 */ /* 0x000fe4000f8e00ff */
[----:B------:R-:W-:Y:S01]  /*1840*/  IMAD.U32 R27, RZ, RZ, UR6 ;  /* 0x00000006ff1b7e24 */ /* 0x000fe2000f8e00ff */
[----:B------:R-:W-:Y:S06]  /*1850*/  @!P2 BRA `(.L_x_1451) ;  /* 0x000000000010a947 */ /* 0x000fec0003800000 */
[----:B------:R-:W0:Y:S02]  /*1860*/  LDC.64 R4, c[0x0][0xa20] ;  /* 0x00028800ff047b82 */ /* 0x000e240000000a00 */
[----:B0-----:R-:W-:-:S05]  /*1870*/  IMAD.WIDE R4, R31, 0x4, R4 ;  /* 0x000000041f047825 */ /* 0x001fca00078e0204 */
[----:B------:R0:W5:Y:S01]  /*1880*/  LDG.E R27, desc[UR46][R4.64] ;  /* 0x0000002e041b7981 */ /* 0x000162000c1e1900 */
[----:B------:R-:W-:Y:S05]  /*1890*/  BRA `(.L_x_1452) ;  /* 0x0000000000107947 */ /* 0x000fea0003800000 */
.L_x_1451:
[----:B------:R-:W-:Y:S05]  /*18a0*/  @!P3 BRA `(.L_x_1452) ;  /* 0x00000000000cb947 */ /* 0x000fea0003800000 */
[----:B------:R-:W2:Y:S04]  /*18b0*/  LDG.E R0, desc[UR46][R10.64] ;  /* 0x0000002e0a007981 */ /* 0x000ea8000c1e1900 */
[----:B------:R-:W2:Y:S02]  /*18c0*/  LDG.E R27, desc[UR46][R10.64+0x4] ;  /* 0x0000042e0a1b7981 */ /* 0x000ea4000c1e1900 */
[----:B--2---:R-:W-:-:S07]  /*18d0*/  IMAD.IADD R27, R27, 0x1, -R0 ;  /* 0x000000011b1b7824 */ /* 0x004fce00078e0a00 */
.L_x_1452:
[----:B------:R-:W-:Y:S01]  /*18e0*/  ULDC.64 UR4, c[0x0][0xa10] ;  /* 0x0002840000047ab9 */ /* 0x000fe20000000a00 */
[----:B0-----:R-:W0:Y:S01]  /*18f0*/  LDC R4, c[0x0][0x448] ;  /* 0x00011200ff047b82 */ /* 0x001e220000000800 */
[----:B------:R-:W-:-:S04]  /*1900*/  ISETP.NE.U32.AND P0, PT, RZ, UR4, PT ;  /* 0x00000004ff007c0c */ /* 0x000fc8000bf05070 */
[----:B------:R-:W-:Y:S01]  /*1910*/  ISETP.NE.AND.EX P0, PT, RZ, UR5, PT, P0 ;  /* 0x00000005ff007c0c */ /* 0x000fe2000bf05300 */
[----:B------:R-:W-:Y:S02]  /*1920*/  ULDC.64 UR4, c[0x0][0xa30] ;  /* 0x00028c0000047ab9 */ /* 0x000fe40000000a00 */
[----:B------:R-:W-:-:S04]  /*1930*/  ISETP.NE.U32.AND P1, PT, RZ, UR4, PT ;  /* 0x00000004ff007c0c */ /* 0x000fc8000bf25070 */
[----:B------:R-:W-:-:S06]  /*1940*/  ISETP.NE.AND.EX P1, PT, RZ, UR5, PT, P1 ;  /* 0x00000005ff007c0c */ /* 0x000fcc000bf25310 */
[----:B------:R-:W1:Y:S08]  /*1950*/  @P0 LDC.64 R6, c[0x0][0xa10] ;  /* 0x00028400ff060b82 */ /* 0x000e700000000a00 */
[----:B------:R-:W2:Y:S01]  /*1960*/  @P1 LDC.64 R8, c[0x0][0xa30] ;  /* 0x00028c00ff081b82 */ /* 0x000ea20000000a00 */
[----:B-1----:R-:W-:-:S05]  /*1970*/  @P0 IMAD.WIDE R6, R31, 0x4, R6 ;  /* 0x000000041f060825 */ /* 0x002fca00078e0206 */
[----:B------:R-:W3:Y:S04]  /*1980*/  @P0 LDG.E R0, desc[UR46][R6.64] ;  /* 0x0000002e06000981 */ /* 0x000ee8000c1e1900 */
[----:B------:R-:W3:Y:S01]  /*1990*/  @P0 LDG.E R3, desc[UR46][R6.64+0x4] ;  /* 0x0000042e06030981 */ /* 0x000ee2000c1e1900 */
[----:B-----5:R-:W-:Y:S02]  /*19a0*/  IMAD.MOV.U32 R145, RZ, RZ, R27 ;  /* 0x000000ffff917224 */ /* 0x020fe400078e001b */
[----:B--2---:R-:W-:-:S05]  /*19b0*/  @P1 IMAD.WIDE R8, R31, 0x4, R8 ;  /* 0x000000041f081825 */ /* 0x004fca00078e0208 */
[----:B------:R1:W5:Y:S01]  /*19c0*/  @P1 LDG.E R145, desc[UR46][R8.64] ;  /* 0x0000002e08911981 */ /* 0x000362000c1e1900 */
[----:B0-----:R-:W-:Y:S01]  /*19d0*/  ISETP.NE.AND P1, PT, R4, 0x1, PT ;  /* 0x000000010400780c */ /* 0x001fe20003f25270 */
[----:B------:R-:W-:Y:S01]  /*19e0*/  IMAD.IADD R12, R27, 0x1, -R12 ;  /* 0x000000011b0c7824 */ /* 0x000fe200078e0a0c */
[----:B------:R-:W0:Y:S01]  /*19f0*/  LDC.64 R4, c[0x0][0x9e0] ;  /* 0x00027800ff047b82 */ /* 0x000e220000000a00 */
[----:B------:R-:W-:-:S10]  /*1a00*/  SHF.L.U32 R178, R29, 0x7, RZ ;  /* 0x000000071db27819 */ /* 0x000fd400000006ff */
[----:B------:R-:W2:Y:S08]  /*1a10*/  @P1 LDC R10, c[0x0][0x44c] ;  /* 0x00011300ff0a1b82 */ /* 0x000eb00000000800 */
[----:B------:R-:W4:Y:S01]  /*1a20*/  @P1 LDC R11, c[0x0][0x450] ;  /* 0x00011400ff0b1b82 */ /* 0x000f220000000800 */
[----:B0-----:R-:W-:Y:S01]  /*1a30*/  ISETP.GE.AND P2, PT, R5, 0x1, PT ;  /* 0x000000010500780c */ /* 0x001fe20003f46270 */
[----:B---3--:R-:W-:-:S02]  /*1a40*/  @P0 IMAD.IADD R25, R3, 0x1, -R0 ;  /* 0x0000000103190824 */ /* 0x008fc400078e0a00 */
[----:B------:R-:W-:Y:S02]  /*1a50*/  VIADD R3, R178, 0x7f ;  /* 0x0000007fb2037836 */ /* 0x000fe40000000000 */
[----:B------:R-:W-:Y:S02]  /*1a60*/  IMAD.IADD R164, R12, 0x1, R25 ;  /* 0x000000010ca47824 */ /* 0x000fe400078e0219 */
[----:B--2---:R-:W-:-:S04]  /*1a70*/  @P1 IMAD.HI.U32 R6, R3, R10, RZ ;  /* 0x0000000a03061227 */ /* 0x004fc800078e00ff */
[C---:B------:R-:W-:Y:S01]  /*1a80*/  VIADD R0, R164.reuse, 0x5f ;  /* 0x0000005fa4007836 */ /* 0x040fe20000000000 */
[----:B----4-:R-:W-:Y:S02]  /*1a90*/  @P1 SHF.R.U32.HI R3, RZ, R11, R6 ;  /* 0x0000000bff031219 */ /* 0x010fe40000011606 */
[----:B------:R-:W-:Y:S01]  /*1aa0*/  IADD3 R6, R164, 0x1, -R163 ;  /* 0x00000001a4067810 */ /* 0x000fe20007ffe8a3 */
[----:B------:R-:W-:-:S04]  /*1ab0*/  IMAD.HI R0, R0, 0x2aaaaaab, RZ ;  /* 0x2aaaaaab00007827 */ /* 0x000fc800078e02ff */
[----:B------:R-:W-:Y:S01]  /*1ac0*/  IMAD.IADD R3, R6, 0x1, R3 ;  /* 0x0000000106037824 */ /* 0x000fe200078e0203 */
[----:B------:R-:W-:-:S03]  /*1ad0*/  SHF.R.U32.HI R149, RZ, 0x1f, R0 ;  /* 0x0000001fff957819 */ /* 0x000fc60000011600 */
[----:B------:R-:W-:Y:S01]  /*1ae0*/  IMAD.IADD R4, R3, 0x1, R4 ;  /* 0x0000000103047824 */ /* 0x000fe200078e0204 */
[----:B------:R-:W-:Y:S01]  /*1af0*/  LEA.HI.SX32 R149, R0, R149, 0x1c ;  /* 0x0000009500957211 */ /* 0x000fe200078fe2ff */
[----:B-1----:R-:W-:Y:S06]  /*1b00*/  @!P2 BRA `(.L_x_1453) ;  /* 0x000000000048a947 */ /* 0x002fec0003800000 */
[C---:B------:R-:W-:Y:S01]  /*1b10*/  ISETP.GT.AND P0, PT, R3.reuse, RZ, PT ;  /* 0x000000ff0300720c */ /* 0x040fe20003f04270 */
[----:B------:R-:W-:Y:S01]  /*1b20*/  BSSY B0, `(.L_x_1454) ;  /* 0x000000e000007945 */ /* 0x000fe20003800000 */
[----:B------:R-:W-:-:S11]  /*1b30*/  IADD3 R0, R3, -0x1, RZ ;  /* 0xffffffff03007810 */ /* 0x000fd60007ffe0ff */
        /* <DEDUP_REMOVED lines=8> */
.L_x_1455:
[----:B------:R-:W-:-:S13]  /*1bc0*/  ISETP.NE.AND P0, PT, R5, 0x1, PT ;  /* 0x000000010500780c */ /* 0x000fda0003f05270 */
[----:B------:R-:W0:Y:S02]  /*1bd0*/  @P0 LDC.64 R6, c[0x0][0x9e8] ;  /* 0x00027a00ff060b82 */ /* 0x000e240000000a00 */
[----:B0-----:R-:W-:-:S05]  /*1be0*/  @P0 IMAD.HI.U32 R6, R0, R6, RZ ;  /* 0x0000000600060227 */ /* 0x001fca00078e00ff */
[----:B------:R-:W-:-:S07]  /*1bf0*/  @P0 SHF.R.U32.HI R0, RZ, R7, R6 ;  /* 0x00000007ff000219 */ /* 0x000fce0000011606 */
.L_x_1456:
[----:B------:R-:W-:Y:S05]  /*1c00*/  BSYNC B0 ;  /* 0x0000000000007941 */ /* 0x000fea0003800000 */
.L_x_1454:
[----:B------:R-:W-:-:S05]  /*1c10*/  IMAD R3, R0, R5, R5 ;  /* 0x0000000500037224 */ /* 0x000fca00078e0205 */
[----:B------:R-:W-:-:S07]  /*1c20*/  VIMNMX R4, R4, R3, PT ;  /* 0x0000000304047248 */ /* 0x000fce0003fe0100 */
.L_x_1453:
[----:B------:R-:W0:Y:S01]  /*1c30*/  @P1 LDC R3, c[0x0][0x44c] ;  /* 0x00011300ff031b82 */ /* 0x000e220000000800 */
[----:B------:R-:W-:Y:S01]  /*1c40*/  VIADD R4, R4, 0x5f ;  /* 0x0000005f04047836 */ /* 0x000fe20000000000 */
[----:B------:R-:W-:Y:S01]  /*1c50*/  ULDC UR4, c[0x0][0x9dc] ;  /* 0x0002770000047ab9 */ /* 0x000fe20000000800 */
[----:B------:R-:W-:Y:S02]  /*1c60*/  IMAD.MOV.U32 R7, RZ, RZ, R178 ;  /* 0x000000ffff077224 */ /* 0x000fe400078e00b2 */
[----:B------:R-:W-:-:S03]  /*1c70*/  IMAD.HI R4, R4, 0x2aaaaaab, RZ ;  /* 0x2aaaaaab04047827 */ /* 0x000fc600078e02ff */
[----:B------:R-:W1:Y:S01]  /*1c80*/  @P1 LDC R9, c[0x0][0x450] ;  /* 0x00011400ff091b82 */ /* 0x000e620000000800 */
[----:B------:R-:W-:Y:S02]  /*1c90*/  IMAD.IADD R150, R164, 0x1, -R163 ;  /* 0x00000001a4967824 */ /* 0x000fe400078e0aa3 */
        /* <DEDUP_REMOVED lines=8> */
[----:B------:R-:W-:Y:S01]  /*1d20*/  ISETP.GT.AND P0, PT, R0, -0x1, PT ;  /* 0xffffffff0000780c */ /* 0x000fe20003f04270 */
[----:B------:R-:W-:-:S12]  /*1d30*/  BSSY B0, `(.L_x_1458) ;  /* 0x000000d000007945 */ /* 0x000fd80003800000 */
        /* <DEDUP_REMOVED lines=8> */
.L_x_1459:
[----:B------:R-:W-:-:S13]  /*1dc0*/  ISETP.NE.AND P0, PT, R5, 0x1, PT ;  /* 0x000000010500780c */ /* 0x000fda0003f05270 */
[----:B------:R-:W0:Y:S02]  /*1dd0*/  @P0 LDC.64 R6, c[0x0][0x9e8] ;  /* 0x00027a00ff060b82 */ /* 0x000e240000000a00 */
[----:B0-----:R-:W-:-:S05]  /*1de0*/  @P0 IMAD.HI.U32 R4, R0, R6, RZ ;  /* 0x0000000600040227 */ /* 0x001fca00078e00ff */
[----:B------:R-:W-:-:S07]  /*1df0*/  @P0 SHF.R.U32.HI R0, RZ, R7, R4 ;  /* 0x00000007ff000219 */ /* 0x000fce0000011604 */
.L_x_1460:
[----:B------:R-:W-:Y:S05]  /*1e00*/  BSYNC B0 ;  /* 0x0000000000007941 */ /* 0x000fea0003800000 */
.L_x_1458:
[----:B------:R-:W-:-:S05]  /*1e10*/  IMAD R0, R0, R5, RZ ;  /* 0x0000000500007224 */ /* 0x000fca00078e02ff */
[----:B------:R-:W-:-:S07]  /*1e20*/  VIMNMX R3, R3, R0, !PT ;  /* 0x0000000003037248 */ /* 0x000fce0007fe0100 */
.L_x_1457:
[----:B------:R-:W-:Y:S01]  /*1e30*/  IMAD.HI R3, R3, 0x2aaaaaab, RZ ;  /* 0x2aaaaaab03037827 */ /* 0x000fe200078e02ff */
[----:B------:R-:W-:Y:S01]  /*1e40*/  BSSY B0, `(.L_x_1461) ;  /* 0x0000028000007945 */ /* 0x000fe20003800000 */
[----:B------:R-:W-:Y:S02]  /*1e50*/  LOP3.LUT R190, R186, 0xff, RZ, 0xc0, !PT ;  /* 0x000000ffbabe7812 */ /* 0x000fe400078ec0ff */
[----:B------:R-:W-:Y:S02]  /*1e60*/  SHF.R.U32.HI R186, RZ, 0x10, R186 ;  /* 0x00000010ffba7819 */ /* 0x000fe400000116ba */
[----:B------:R-:W-:-:S04]  /*1e70*/  SHF.R.U32.HI R0, RZ, 0x1f, R3 ;  /* 0x0000001fff007819 */ /* 0x000fc80000011603 */
[----:B------:R-:W-:Y:S02]  /*1e80*/  LEA.HI.SX32 R0, R3, R0, 0x1c ;  /* 0x0000000003007211 */ /* 0x000fe400078fe2ff */
[----:B------:R-:W-:Y:S02]  /*1e90*/  MOV R3, RZ ;  /* 0x000000ff00037202 */ /* 0x000fe40000000f00 */
[----:B------:R-:W-:-:S04]  /*1ea0*/  VIMNMX R9, RZ, R0, !PT ;  /* 0x00000000ff097248 */ /* 0x000fc80007fe0100 */
[----:B------:R-:W-:-:S13]  /*1eb0*/  ISETP.GT.AND P0, PT, R8, R9, PT ;  /* 0x000000090800720c */ /* 0x000fda0003f04270 */
[----:B------:R-:W-:Y:S05]  /*1ec0*/  @!P0 BRA `(.L_x_1462) ;  /* 0x00000000007c8947 */ /* 0x000fea0003800000 */
[----:B------:R-:W-:Y:S01]  /*1ed0*/  ISETP.NE.AND P0, PT, R186, RZ, PT ;  /* 0x000000ffba00720c */ /* 0x000fe20003f05270 */
[----:B------:R-:W-:-:S03]  /*1ee0*/  ULDC UR4, c[0x0][0x9f0] ;  /* 0x00027c0000047ab9 */ /* 0x000fc60000000800 */
[----:B------:R-:W-:-:S04]  /*1ef0*/  SEL R11, R186, UR4, P0 ;  /* 0x00000004ba0b7c07 */ /* 0x000fc80008000000 */
[-C--:B------:R-:W-:Y:S02]  /*1f00*/  IABS R6, R11.reuse ;  /* 0x0000000b00067213 */ /* 0x080fe40000000000 */
[----:B------:R-:W-:Y:S02]  /*1f10*/  IADD3 R0, R11, -0x1, R8 ;  /* 0xffffffff0b007810 */ /* 0x000fe40007ffe008 */
[----:B------:R-:W0:Y:S01]  /*1f20*/  I2F.RP R3, R6 ;  /* 0x0000000600037306 */ /* 0x000e220000209400 */
[----:B------:R-:W-:Y:S02]  /*1f30*/  IABS R13, R11 ;  /* 0x0000000b000d7213 */ /* 0x000fe40000000000 */
[----:B------:R-:W-:-:S05]  /*1f40*/  IMAD.IADD R0, R0, 0x1, -R9 ;  /* 0x0000000100007824 */ /* 0x000fca00078e0a09 */
[----:B------:R-:W-:Y:S02]  /*1f50*/  IABS R10, R0 ;  /* 0x00000000000a7213 */ /* 0x000fe40000000000 */
[----:B------:R-:W-:-:S04]  /*1f60*/  LOP3.LUT R0, R0, R11, RZ, 0x3c, !PT ;  /* 0x0000000b00007212 */ /* 0x000fc800078e3cff */
[----:B------:R-:W-:Y:S01]  /*1f70*/  ISETP.GE.AND P2, PT, R0, RZ, PT ;  /* 0x000000ff0000720c */ /* 0x000fe20003f46270 */
[----:B0-----:R-:W0:Y:S02]  /*1f80*/  MUFU.RCP R3, R3 ;  /* 0x0000000300037308 */ /* 0x001e240000001000 */
[----:B0-----:R-:W-:Y:S02]  /*1f90*/  VIADD R4, R3, 0xffffffe ;  /* 0x0ffffffe03047836 */ /* 0x001fe40000000000 */
[----:B------:R-:W-:-:S04]  /*1fa0*/  IMAD.MOV R3, RZ, RZ, -R13 ;  /* 0x000000ffff037224 */ /* 0x000fc800078e0a0d */
[----:B------:R0:W1:Y:S02]  /*1fb0*/  F2I.FTZ.U32.TRUNC.NTZ R5, R4 ;  /* 0x0000000400057305 */ /* 0x000064000021f000 */
[----:B0-----:R-:W-:Y:S02]  /*1fc0*/  IMAD.MOV.U32 R4, RZ, RZ, RZ ;  /* 0x000000ffff047224 */ /* 0x001fe400078e00ff */
[----:B-1----:R-:W-:-:S04]  /*1fd0*/  IMAD.MOV R7, RZ, RZ, -R5 ;  /* 0x000000ffff077224 */ /* 0x002fc800078e0a05 */
[----:B------:R-:W-:-:S04]  /*1fe0*/  IMAD R7, R7, R6, RZ ;  /* 0x0000000607077224 */ /* 0x000fc800078e02ff */
[----:B------:R-:W-:-:S04]  /*1ff0*/  IMAD.HI.U32 R5, R5, R7, R4 ;  /* 0x0000000705057227 */ /* 0x000fc800078e0004 */
[----:B------:R-:W-:-:S04]  /*2000*/  IMAD.MOV.U32 R4, RZ, RZ, R10 ;  /* 0x000000ffff047224 */ /* 0x000fc800078e000a */
        /* <DEDUP_REMOVED lines=8> */
[----:B------:R-:W-:-:S04]  /*2090*/  IMAD.MOV.U32 R3, RZ, RZ, R5 ;  /* 0x000000ffff037224 */ /* 0x000fc800078e0005 */
[----:B------:R-:W-:Y:S01]  /*20a0*/  @!P2 IMAD.MOV R3, RZ, RZ, -R3 ;  /* 0x000000ffff03a224 */ /* 0x000fe200078e0a03 */
[----:B------:R-:W-:-:S07]  /*20b0*/  @!P1 LOP3.LUT R3, RZ, R11, RZ, 0x33, !PT ;  /* 0x0000000bff039212 */ /* 0x000fce00078e33ff */
.L_x_1462:
[----:B------:R-:W-:Y:S05]  /*20c0*/  BSYNC B0 ;  /* 0x0000000000007941 */ /* 0x000fea0003800000 */
.L_x_1461:
[----:B------:R-:W-:Y:S01]  /*20d0*/  IMAD R0, R190, R3, R9 ;  /* 0x00000003be007224 */ /* 0x000fe200078e0209 */
[----:B------:R-:W-:-:S04]  /*20e0*/  PLOP3.LUT P2, PT, PT, PT, PT, 0x80, 0x0 ;  /* 0x000000000000781c */ /* 0x000fc80003f4f070 */
[C---:B------:R-:W-:Y:S01]  /*20f0*/  VIADDMNMX R3, R0.reuse, R3, R8, PT ;  /* 0x0000000300037246 */ /* 0x040fe20003800108 */
[----:B------:R-:W-:-:S04]  /*2100*/  IMAD R0, R0, 0x60, -R12 ;  /* 0x0000006000007824 */ /* 0x000fc800078e0a0c */
[----:B------:R-:W-:Y:S01]  /*2110*/  IMAD R4, R3, 0x60, -R12 ;  /* 0x0000006003047824 */ /* 0x000fe200078e0a0c */
[----:B------:R-:W-:-:S04]  /*2120*/  VIMNMX R0, RZ, R0, !PT ;  /* 0x00000000ff007248 */ /* 0x000fc80007fe0100 */
[----:B------:R-:W-:Y:S01]  /*2130*/  VIMNMX R3, R4, R25, PT ;  /* 0x0000001904037248 */ /* 0x000fe20003fe0100 */
[----:B------:R-:W-:-:S03]  /*2140*/  IMAD.WIDE.U32 R128, R0, -0x55555555, RZ ;  /* 0xaaaaaaab00807825 */ /* 0x000fc600078e00ff */
[----:B------:R-:W-:Y:S02]  /*2150*/  ISETP.GT.AND P0, PT, R3, R0, PT ;  /* 0x000000000300720c */ /* 0x000fe40003f04270 */
[----:B------:R-:W-:-:S05]  /*2160*/  SHF.R.U32.HI R128, RZ, 0x6, R129 ;  /* 0x00000006ff807819 */ /* 0x000fca0000011681 */
[----:B------:R-:W-:-:S06]  /*2170*/  IMAD.MOV.U32 R24, RZ, RZ, R128 ;  /* 0x000000ffff187224 */ /* 0x000fcc00078e0080 */
[----:B------:R-:W-:-:S04]  /*2180*/  @P0 VIADD R0, R3, 0x5f ;  /* 0x0000005f03000836 */ /* 0x000fc80000000000 */
[----:B------:R-:W-:-:S05]  /*2190*/  @P0 IMAD.HI R0, R0, 0x2aaaaaab, RZ ;  /* 0x2aaaaaab00000827 */ /* 0x000fca00078e02ff */
[----:B------:R-:W-:-:S04]  /*21a0*/  @P0 SHF.R.U32.HI R3, RZ, 0x1f, R0 ;  /* 0x0000001fff030819 */ /* 0x000fc80000011600 */
[----:B------:R-:W-:-:S04]  /*21b0*/  @P0 LEA.HI.SX32 R24, R0, R3, 0x1c ;  /* 0x0000000300180211 */ /* 0x000fc800078fe2ff */
        /* <DEDUP_REMOVED lines=10> */
[----:B------:R-:W-:Y:S01]  /*2260*/  MOV R8, 0x70 ;  /* 0x0000007000087802 */ /* 0x000fe20000000f00 */
[----:B------:R-:W-:Y:S01]  /*2270*/  IMAD.U32 R5, RZ, RZ, UR5 ;  /* 0x00000005ff057e24 */ /* 0x000fe2000f8e00ff */
[----:B------:R-:W0:Y:S01]  /*2280*/  LDC.64 R14, c[0x4][R14] ;  /* 0x010000000e0e7b82 */ /* 0x000e220000000a00 */
[----:B------:R-:W-:Y:S01]  /*2290*/  ULDC.64 UR4, c[0x4][0x120] ;  /* 0x0100480000047ab9 */ /* 0x000fe20000000a00 */
[----:B------:R-:W-:Y:S02]  /*22a0*/  IMAD.U32 R10, RZ, RZ, UR6 ;  /* 0x00000006ff0a7e24 */ /* 0x000fe4000f8e00ff */
[----:B------:R-:W-:-:S02]  /*22b0*/  IMAD.U32 R6, RZ, RZ, UR4 ;  /* 0x00000004ff067e24 */ /* 0x000fc4000f8e00ff */
[----:B------:R-:W-:Y:S02]  /*22c0*/  IMAD.U32 R7, RZ, RZ, UR5 ;  /* 0x00000005ff077e24 */ /* 0x000fe4000f8e00ff */
[----:B------:R-:W-:Y:S02]  /*22d0*/  IMAD.U32 R11, RZ, RZ, UR7 ;  /* 0x00000007ff0b7e24 */ /* 0x000fe4000f8e00ff */
[----:B------:R-:W-:Y:S02]  /*22e0*/  IMAD.MOV.U32 R12, RZ, RZ, 0x1 ;  /* 0x00000001ff0c7424 */ /* 0x000fe400078e00ff */
[----:B------:R-:W-:-:S07]  /*22f0*/  IMAD.MOV.U32 R13, RZ, RZ, RZ ;  /* 0x000000ffff0d7224 */ /* 0x000fce00078e00ff */
[----:B------:R-:W-:-:S07]  /*2300*/  LEPC R20, `(.L_x_1465) ;  /* 0x000000001014794e */ /* 0x000fce0000000000 */
[----:B0----5:R-:W-:Y:S05]  /*2310*/  CALL.ABS.NOINC R14 ;  /* 0x000000000e007343 */ /* 0x021fea0003c00000 */
.L_x_1465:
[----:B------:R-:W-:Y:S05]  /*2320*/  BSYNC B6 ;  /* 0x0000000000067941 */ /* 0x000fea0003800000 */
.L_x_1464:
[----:B------:R-:W-:Y:S01]  /*2330*/  VIADD R118, R2, 0x400 ;  /* 0x0000040002767836 */ /* 0x000fe20000000000 */
[----:B------:R-:W-:Y:S04]  /*2340*/  BSSY B6, `(.L_x_1466) ;  /* 0x0000013000067945 */ /* 0x000fe80003800000 */
[----:B------:R-:W-:-:S13]  /*2350*/  LOP3.LUT P0, RZ, R118, 0x3ff, RZ, 0xc0, !PT ;  /* 0x000003ff76ff7812 */ /* 0x000fda000780c0ff */
[----:B------:R-:W-:Y:S05]  /*2360*/  @!P0 BRA `(.L_x_1467) ;  /* 0x0000000000408947 */ /* 0x000fea0003800000 */
[----:B------:R-:W-:Y:S01]  /*2370*/  MOV R14, 0x0 ;  /* 0x00000000000e7802 */ /* 0x000fe20000000f00 */
[----:B------:R-:W-:Y:S01]  /*2380*/  ULDC.64 UR4, c[0x4][0x118] ;  /* 0x0100460000047ab9 */ /* 0x000fe20000000a00 */
[----:B------:R-:W-:Y:S01]  /*2390*/  ULDC.64 UR6, c[0x4][0xb0] ;  /* 0x01002c0000067ab9 */ /* 0x000fe20000000a00 */
[----:B------:R-:W-:Y:S02]  /*23a0*/  IMAD.U32 R4, RZ, RZ, UR4 ;  /* 0x00000004ff047e24 */ /* 0x000fe4000f8e00ff */
[----:B------:R-:W-:Y:S01]  /*23b0*/  IMAD.U32 R5, RZ, RZ, UR5 ;  /* 0x00000005ff057e24 */ /* 0x000fe2000f8e00ff */
[----:B------:R-:W0:Y:S01]  /*23c0*/  LDC.64 R14, c[0x4][R14] ;  /* 0x010000000e0e7b82 */ /* 0x000e220000000a00 */
[----:B------:R-:W-:Y:S01]  /*23d0*/  ULDC.64 UR4, c[0x4][0x120] ;  /* 0x0100480000047ab9 */ /* 0x000fe20000000a00 */
[----:B------:R-:W-:Y:S01]  /*23e0*/  IMAD.U32 R10, RZ, RZ, UR6 ;  /* 0x00000006ff0a7e24 */ /* 0x000fe2000f8e00ff */
[----:B------:R-:W-:Y:S01]  /*23f0*/  MOV R7, UR5 ;  /* 0x0000000500077c02 */ /* 0x000fe20008000f00 */
[----:B------:R-:W-:-:S02]  /*2400*/  IMAD.U32 R6, RZ, RZ, UR4 ;  /* 0x00000004ff067e24 */ /* 0x000fc4000f8e00ff */
[----:B------:R-:W-:Y:S02]  /*2410*/  IMAD.U32 R11, RZ, RZ, UR7 ;  /* 0x00000007ff0b7e24 */ /* 0x000fe4000f8e00ff */
[----:B------:R-:W-:Y:S02]  /*2420*/  IMAD.MOV.U32 R8, RZ, RZ, 0x70 ;  /* 0x00000070ff087424 */ /* 0x000fe400078e00ff */
[----:B------:R-:W-:Y:S02]  /*2430*/  IMAD.MOV.U32 R12, RZ, RZ, 0x1 ;  /* 0x00000001ff0c7424 */ /* 0x000fe400078e00ff */
[----:B------:R-:W-:-:S07]  /*2440*/  IMAD.MOV.U32 R13, RZ, RZ, RZ ;  /* 0x000000ffff0d7224 */ /* 0x000fce00078e00ff */
[----:B------:R-:W-:-:S07]  /*2450*/  LEPC R20, `(.L_x_1467) ;  /* 0x000000001014794e */ /* 0x000fce0000000000 */
[----:B0----5:R-:W-:Y:S05]  /*2460*/  CALL.ABS.NOINC R14 ;  /* 0x000000000e007343 */ /* 0x021fea0003c00000 */
.L_x_1467:
[----:B------:R-:W-:Y:S05]  /*2470*/  BSYNC B6 ;  /* 0x0000000000067941 */ /* 0x000fea0003800000 */
.L_x_1466:
[----:B------:R-:W-:Y:S01]  /*2480*/  ULDC.64 UR4, c[0x0][0x9f8] ;  /* 0x00027e0000047ab9 */ /* 0x000fe20000000a00 */
[----:B------:R-:W0:Y:S01]  /*2490*/  LDC.64 R90, c[0x0][0x300] ;  /* 0x0000c000ff5a7b82 */ /* 0x000e220000000a00 */
[----:B------:R-:W-:Y:S01]  /*24a0*/  ISETP.NE.U32.AND P0, PT, RZ, UR4, PT ;  /* 0x00000004ff007c0c */ /* 0x000fe2000bf05070 */
[----:B------:R-:W-:-:S03]  /*24b0*/  ULDC UR6, c[0x0][0x2f4] ;  /* 0x0000bd0000067ab9 */ /* 0x000fc60000000800 */
[----:B------:R-:W-:Y:S01]  /*24c0*/  ISETP.NE.AND.EX P0, PT, RZ, UR5, PT, P0 ;  /* 0x00000005ff007c0c */ /* 0x000fe2000bf05300 */
[----:B------:R-:W-:Y:S01]  /*24d0*/  IMAD.IADD R121, R26, 0x1, R27 ;  /* 0x000000011a797824 */ /* 0x000fe200078e021b */
[----:B------:R-:W-:Y:S01]  /*24e0*/  ISETP.GE.AND P1, PT, R165, UR6, PT ;  /* 0x00000006a5007c0c */ /* 0x000fe2000bf26270 */
[C---:B------:R-:W-:Y:S01]  /*24f0*/  VIADD R104, R18.reuse, 0x60 ;  /* 0x0000006012687836 */ /* 0x040fe20000000000 */
[----:B------:R-:W-:Y:S01]  /*2500*/  SHF.R.S32.HI R19, RZ, 0x1f, R18 ;  /* 0x0000001fff137819 */ /* 0x000fe20000011412 */
[----:B------:R-:W-:Y:S01]  /*2510*/  ULDC.64 UR4, c[0x0][0x330] ;  /* 0x0000cc0000047ab9 */ /* 0x000fe20000000a00 */
[C---:B------:R-:W-:Y:S01]  /*2520*/  IADD3 R3, R18.reuse, 0x80, RZ ;  /* 0x0000008012037810 */ /* 0x040fe20007ffe0ff */
[----:B------:R-:W-:Y:S01]  /*2530*/  VIADD R8, R18, 0xa0 ;  /* 0x000000a012087836 */ /* 0x000fe20000000000 */
[----:B------:R-:W1:Y:S08]  /*2540*/  LDC.64 R96, c[0x0][0x3f8] ;  /* 0x0000fe00ff607b82 */ /* 0x000e700000000a00 */
[----:B------:R-:W2:Y:S01]  /*2550*/  @P0 LDC.64 R4, c[0x0][0x9f8] ;  /* 0x00027e00ff040b82 */ /* 0x000ea20000000a00 */
[----:B------:R-:W-:-:S07]  /*2560*/  SHF.R.S32.HI R147, RZ, 0x1f, R162 ;  /* 0x0000001fff937819 */ /* 0x000fce00000114a2 */
[----:B------:R-:W3:Y:S08]  /*2570*/  LDC R123, c[0x0][0x3f4] ;  /* 0x0000fd00ff7b7b82 */ /* 0x000ef00000000800 */
[----:B------:R-:W4:Y:S01]  /*2580*/  LDC.64 R102, c[0x0][0x408] ;  /* 0x00010200ff667b82 */ /* 0x000f220000000a00 */
[----:B--2---:R-:W-:-:S05]  /*2590*/  @P0 IMAD.WIDE R4, R31, 0x4, R4 ;  /* 0x000000041f040825 */ /* 0x004fca00078e0204 */
[----:B------:R2:W3:Y:S01]  /*25a0*/  @P0 LDG.E R31, desc[UR46][R4.64] ;  /* 0x0000002e041f0981 */ /* 0x0004e2000c1e1900 */
[----:B------:R-:W-:Y:S01]  /*25b0*/  SEL R6, RZ, 0xffffffff, P1 ;  /* 0xffffffffff067807 */ /* 0x000fe20000800000 */
[C---:B------:R-:W-:Y:S01]  /*25c0*/  IMAD.WIDE.U32 R88, R183.reuse, UR4, R18 ;  /* 0x00000004b7587c25 */ /* 0x040fe2000f8e0012 */
[----:B------:R-:W-:Y:S01]  /*25d0*/  ISETP.GE.AND P0, PT, R18, UR6, PT ;  /* 0x0000000612007c0c */ /* 0x000fe2000bf06270 */
[----:B------:R-:W3:Y:S01]  /*25e0*/  S2R R221, SR_TID.X ;  /* 0x0000000000dd7919 */ /* 0x000ee20000002100 */
[----:B------:R-:W-:Y:S01]  /*25f0*/  SHF.R.S32.HI R0, RZ, 0x1f, R121 ;  /* 0x0000001fff007819 */ /* 0x000fe20000011479 */
[----:B------:R-:W-:Y:S01]  /*2600*/  IMAD R89, R183, UR5, R89 ;  /* 0x00000005b7597c24 */ /* 0x000fe2000f8e0259 */
[----:B------:R-:W-:Y:S01]  /*2610*/  ISETP.GE.AND P1, PT, R104, UR6, PT ;  /* 0x0000000668007c0c */ /* 0x000fe2000bf26270 */
[----:B------:R-:W-:Y:S01]  /*2620*/  ULDC.64 UR4, c[0x0][0xa08] ;  /* 0x0002820000047ab9 */ /* 0x000fe20000000a00 */
[----:B------:R-:W-:Y:S01]  /*2630*/  ISETP.GE.AND P3, PT, R3, UR6, PT ;  /* 0x0000000603007c0c */ /* 0x000fe2000bf66270 */
[----:B--2---:R-:W-:Y:S01]  /*2640*/  IMAD.SHL.U32 R5, R6, 0x2, RZ ;  /* 0x0000000206057824 */ /* 0x004fe200078e00ff */
[----:B------:R-:W-:Y:S01]  /*2650*/  SEL R4, RZ, 0x1, P0 ;  /* 0x00000001ff047807 */ /* 0x000fe20000000000 */
[----:B0-----:R-:W-:Y:S01]  /*2660*/  IMAD R6, R0, R90, RZ ;  /* 0x0000005a00067224 */ /* 0x001fe200078e02ff */
[----:B------:R-:W-:Y:S01]  /*2670*/  ISETP.GE.AND P0, PT, R166, UR6, PT ;  /* 0x00000006a6007c0c */ /* 0x000fe2000bf06270 */
[----:B-1----:R-:W-:Y:S01]  /*2680*/  IMAD.WIDE.U32 R94, R162, R96, R18 ;  /* 0x00000060a25e7225 */ /* 0x002fe200078e0012 */
[----:B------:R-:W-:-:S02]  /*2690*/  LOP3.LUT R3, R5, 0x2, R4, 0xe2, !PT ;  /* 0x0000000205037812 */ /* 0x000fc400078ee204 */
[----:B------:R-:W-:Y:S01]  /*26a0*/  SEL R7, RZ, 0x8, P1 ;  /* 0x00000008ff077807 */ /* 0x000fe20000800000 */
[C---:B------:R-:W-:Y:S01]  /*26b0*/  IMAD.WIDE.U32 R4, R121.reuse, R90, RZ ;  /* 0x0000005a79047225 */ /* 0x040fe200078e00ff */
[----:B------:R-:W-:Y:S01]  /*26c0*/  ISETP.GE.AND P2, PT, R8, UR6, PT ;  /* 0x0000000608007c0c */ /* 0x000fe2000bf46270 */
[----:B------:R-:W-:Y:S01]  /*26d0*/  ULDC.64 UR6, c[0x0][0x308] ;  /* 0x0000c20000067ab9 */ /* 0x000fe20000000a00 */
[----:B------:R-:W-:Y:S01]  /*26e0*/  SHF.R.S32.HI R161, RZ, 0x1f, R160 ;  /* 0x0000001fffa17819 */ /* 0x000fe200000114a0 */
[----:B------:R-:W-:Y:S01]  /*26f0*/  IMAD R9, R121, R91, R6 ;  /* 0x0000005b79097224 */ /* 0x000fe200078e0206 */
[----:B------:R-:W-:Y:S01]  /*2700*/  SEL R6, RZ, 0x4, P0 ;  /* 0x00000004ff067807 */ /* 0x000fe20000000000 */
[C---:B----4-:R-:W-:Y:S01]  /*2710*/  IMAD.WIDE.U32 R100, R162.reuse, R102, R18 ;  /* 0x00000066a2647225 */ /* 0x050fe200078e0012 */
[----:B------:R-:W-:Y:S02]  /*2720*/  ISETP.NE.U32.AND P0, PT, RZ, UR4, PT ;  /* 0x00000004ff007c0c */ /* 0x000fe4000bf05070 */
[----:B------:R-:W-:Y:S01]  /*2730*/  LOP3.LUT R3, R7, R3, R6, 0xfe, !PT ;  /* 0x0000000307037212 */ /* 0x000fe200078efe06 */
[----:B------:R-:W-:Y:S01]  /*2740*/  IMAD.IADD R5, R5, 0x1, R9 ;  /* 0x0000000105057824 */ /* 0x000fe200078e0209 */
[----:B------:R-:W-:Y:S01]  /*2750*/  SEL R6, RZ, 0x10, P3 ;  /* 0x00000010ff067807 */ /* 0x000fe20001800000 */
[----:B------:R-:W-:Y:S01]  /*2760*/  IMAD.WIDE.U32 R92, R162, R96, R160 ;  /* 0x00000060a25c7225 */ /* 0x000fe200078e00a0 */
[----:B------:R-:W-:Y:S01]  /*2770*/  ISETP.NE.AND.EX P0, PT, RZ, UR5, PT, P0 ;  /* 0x00000005ff007c0c */ /* 0x000fe2000bf05300 */
[----:B------:R-:W-:Y:S01]  /*2780*/  ULDC.64 UR4, c[0x0][0x310] ;  /* 0x0000c40000047ab9 */ /* 0x000fe20000000a00 */
[----:B------:R-:W-:Y:S01]  /*2790*/  LOP3.LUT R11, R3, R6, RZ, 0xfc, !PT ;  /* 0x00000006030b7212 */ /* 0x000fe200078efcff */
[----:B------:R-:W-:Y:S01]  /*27a0*/  IMAD.WIDE.U32 R4, R183, UR6, R4 ;  /* 0x00000006b7047c25 */ /* 0x000fe2000f8e0004 */
[----:B---3--:R-:W-:-:S02]  /*27b0*/  ISETP.GE.AND P1, PT, R165, R123, PT ;  /* 0x0000007ba500720c */ /* 0x008fc40003f26270 */
[----:B------:R-:W-:Y:S01]  /*27c0*/  ISETP.GE.AND P4, PT, R166, R123, PT ;  /* 0x0000007ba600720c */ /* 0x000fe20003f86270 */
[----:B------:R-:W-:Y:S01]  /*27d0*/  IMAD R5, R183, UR7, R5 ;  /* 0x00000007b7057c24 */ /* 0x000fe2000f8e0205 */
[----:B------:R-:W-:Y:S01]  /*27e0*/  SHF.R.U32.HI R20, RZ, 0x3, R173 ;  /* 0x00000003ff147819 */ /* 0x000fe200000116ad */
[----:B------:R-:W-:Y:S01]  /*27f0*/  IMAD R6, R147, R96, RZ ;  /* 0x0000006093067224 */ /* 0x000fe200078e02ff */
[----:B------:R-:W-:Y:S01]  /*2800*/  LOP3.LUT R17, R17, 0xfffffffe, RZ, 0xc0, !PT ;  /* 0xfffffffe11117812 */ /* 0x000fe200078ec0ff */
[----:B------:R-:W-:Y:S01]  /*2810*/  IMAD.WIDE.U32 R98, R162, R102, R160 ;  /* 0x00000066a2627225 */ /* 0x000fe200078e00a0 */
[----:B------:R-:W-:Y:S02]  /*2820*/  LOP3.LUT P3, RZ, R229, 0x4, RZ, 0xc0, !PT ;  /* 0x00000004e5ff7812 */ /* 0x000fe4000786c0ff */
[----:B------:R-:W-:Y:S01]  /*2830*/  SHF.L.U64.HI R106, R102, 0x6, R103 ;  /* 0x00000006666a7819 */ /* 0x000fe20000010267 */
[----:B------:R-:W-:Y:S01]  /*2840*/  IMAD R9, R162, R97, R6 ;  /* 0x00000061a2097224 */ /* 0x000fe200078e0206 */
[----:B------:R-:W-:Y:S01]  /*2850*/  SHF.L.U32 R107, R102, 0x6, RZ ;  /* 0x00000006666b7819 */ /* 0x000fe200000006ff */
[----:B------:R-:W-:Y:S01]  /*2860*/  IMAD.MOV.U32 R129, RZ, RZ, 0x20 ;  /* 0x00000020ff817424 */ /* 0x000fe200078e00ff */
[C---:B------:R-:W-:Y:S01]  /*2870*/  SHF.L.U64.HI R135, R90.reuse, 0x6, R91 ;  /* 0x000000065a877819 */ /* 0x040fe2000001025b */
[----:B------:R-:W-:Y:S01]  /*2880*/  IMAD.IADD R93, R93, 0x1, R9 ;  /* 0x000000015d5d7824 */ /* 0x000fe200078e0209 */
[----:B------:R-:W-:Y:S01]  /*2890*/  IADD3 R95, R9, R95, RZ ;  /* 0x0000005f095f7210 */ /* 0x000fe20007ffe0ff */
[----:B------:R-:W-:Y:S01]  /*28a0*/  IMAD.SHL.U32 R136, R90, 0x40, RZ ;  /* 0x000000405a887824 */ /* 0x000fe200078e00ff */
[----:B------:R-:W-:Y:S01]  /*28b0*/  @P4 LOP3.LUT R17, R17, 0x1, RZ, 0xfc, !PT ;  /* 0x0000000111114812 */ /* 0x000fe200078efcff */
[----:B------:R-:W-:Y:S01]  /*28c0*/  IMAD R133, R97, 0x60, RZ ;  /* 0x0000006061857824 */ /* 0x000fe200078e02ff */
[C---:B------:R-:W-:Y:S01]  /*28d0*/  SHF.L.U64.HI R108, R96.reuse, 0x6, R97 ;  /* 0x00000006606c7819 */ /* 0x040fe20000010261 */
[----:B------:R-:W-:Y:S01]  /*28e0*/  IMAD.SHL.U32 R109, R96, 0x40, RZ ;  /* 0x00000040606d7824 */ /* 0x000fe200078e00ff */
[----:B------:R-:W-:Y:S01]  /*28f0*/  SEL R129, R129, 0xffffffe0, !P3 ;  /* 0xffffffe081817807 */ /* 0x000fe20005800000 */
[----:B-----5:R-:W-:Y:S01]  /*2900*/  IMAD.WIDE.U32 R92, R145, R96, R92 ;  /* 0x00000060915c7225 */ /* 0x020fe200078e005c */
[----:B------:R-:W-:-:S02]  /*2910*/  SHF.R.S32.HI R148, RZ, 0x1f, R189 ;  /* 0x0000001fff947819 */ /* 0x000fc400000114bd */
[----:B------:R-:W-:Y:S01]  /*2920*/  LEA.HI R221, R221, 0x8, RZ, 0x19 ;  /* 0x00000008dddd7811 */ /* 0x000fe200078fc8ff */
[----:B------:R-:W-:Y:S01]  /*2930*/  IMAD.WIDE.U32 R94, R145, R96, R94 ;  /* 0x00000060915e7225 */ /* 0x000fe200078e005e */
[----:B------:R-:W-:Y:S02]  /*2940*/  SHF.R.S32.HI R7, RZ, 0x1f, R31 ;  /* 0x0000001fff077819 */ /* 0x000fe4000001141f */
[----:B------:R-:W-:Y:S02]  /*2950*/  SEL R3, R31, RZ, !P0 ;  /* 0x000000ff1f037207 */ /* 0x000fe40004000000 */
[----:B------:R-:W-:-:S03]  /*2960*/  SEL R7, R7, RZ, !P0 ;  /* 0x000000ff07077207 */ /* 0x000fc60004000000 */
[----:B------:R-:W-:-:S04]  /*2970*/  IMAD.WIDE.U32 R86, R3, UR4, R4 ;  /* 0x0000000403567c25 */ /* 0x000fc8000f8e0004 */
[-C--:B------:R-:W-:Y:S02]  /*2980*/  IMAD R4, R147, R90.reuse, RZ ;  /* 0x0000005a93047224 */ /* 0x080fe400078e02ff */
[----:B------:R-:W-:Y:S02]  /*2990*/  IMAD R8, R7, UR4, RZ ;  /* 0x0000000407087c24 */ /* 0x000fe4000f8e02ff */
[C---:B------:R-:W-:Y:S02]  /*29a0*/  IMAD R27, R162.reuse, R91, R4 ;  /* 0x0000005ba21b7224 */ /* 0x040fe400078e0204 */
[----:B------:R-:W-:Y:S01]  /*29b0*/  IMAD R85, R3, UR5, R8 ;  /* 0x0000000503557c24 */ /* 0x000fe2000f8e0208 */
[----:B------:R-:W-:Y:S01]  /*29c0*/  ULDC.64 UR4, c[0x0][0x338] ;  /* 0x0000ce0000047ab9 */ /* 0x000fe20000000a00 */
[----:B------:R-:W-:-:S04]  /*29d0*/  IMAD.WIDE.U32 R4, R162, R90, R18 ;  /* 0x0000005aa2047225 */ /* 0x000fc800078e0012 */
[----:B------:R-:W-:Y:S01]  /*29e0*/  IMAD.IADD R85, R87, 0x1, R85 ;  /* 0x0000000157557824 */ /* 0x000fe200078e0255 */
[----:B------:R-:W-:Y:S01]  /*29f0*/  IADD3 R84, P0, R86, R4, RZ ;  /* 0x0000000456547210 */ /* 0x000fe20007f1e0ff */
[----:B------:R-:W-:Y:S02]  /*2a00*/  IMAD R4, R147, R102, RZ ;  /* 0x0000006693047224 */ /* 0x000fe400078e02ff */
[----:B------:R-:W-:Y:S01]  /*2a10*/  IMAD R6, R7, UR4, RZ ;  /* 0x0000000407067c24 */ /* 0x000fe2000f8e02ff */
[----:B------:R-:W-:Y:S01]  /*2a20*/  IADD3.X R27, R85, R5, R27, P0, !PT ;  /* 0x00000005551b7210 */ /* 0x000fe200007fe41b */
[----:B------:R-:W-:Y:S01]  /*2a30*/  IMAD R9, R162, R103, R4 ;  /* 0x00000067a2097224 */ /* 0x000fe200078e0204 */
[----:B------:R-:W-:Y:S01]  /*2a40*/  ISETP.GE.AND P0, PT, R18, R123, PT ;  /* 0x0000007b1200720c */ /* 0x000fe20003f06270 */
[----:B------:R-:W-:Y:S01]  /*2a50*/  IMAD.WIDE.U32 R88, R3, UR4, R88 ;  /* 0x0000000403587c25 */ /* 0x000fe2000f8e0058 */
[C---:B------:R-:W-:Y:S02]  /*2a60*/  SEL R4, R123.reuse, RZ, P1 ;  /* 0x000000ff7b047207 */ /* 0x040fe40000800000 */
[----:B------:R-:W-:Y:S01]  /*2a70*/  SEL R5, R123, RZ, P0 ;  /* 0x000000ff7b057207 */ /* 0x000fe20000000000 */
[----:B------:R-:W-:Y:S01]  /*2a80*/  IMAD R3, R3, UR5, R6 ;  /* 0x0000000503037c24 */ /* 0x000fe2000f8e0206 */
[----:B------:R-:W-:Y:S01]  /*2a90*/  SEL R7, R123, RZ, P4 ;  /* 0x000000ff7b077207 */ /* 0x000fe20002000000 */
[----:B------:R-:W-:Y:S01]  /*2aa0*/  IMAD.IADD R6, R165, 0x1, R4 ;  /* 0x00000001a5067824 */ /* 0x000fe200078e0204 */
[----:B------:R-:W-:Y:S01]  /*2ab0*/  IADD3 R120, P4, R162, R121, RZ ;  /* 0x00000079a2787210 */ /* 0x000fe20007f9e0ff */
[----:B------:R-:W-:-:S02]  /*2ac0*/  IMAD.IADD R5, R18, 0x1, R5 ;  /* 0x0000000112057824 */ /* 0x000fc400078e0205 */
[----:B------:R-:W-:Y:S01]  /*2ad0*/  IMAD.IADD R12, R166, 0x1, R7 ;  /* 0x00000001a60c7824 */ /* 0x000fe200078e0207 */
[----:B------:R-:W-:Y:S01]  /*2ae0*/  SHF.R.S32.HI R7, RZ, 0x1f, R6 ;  /* 0x0000001fff077819 */ /* 0x000fe20000011406 */
[----:B------:R-:W-:Y:S01]  /*2af0*/  IMAD.IADD R99, R99, 0x1, R9 ;  /* 0x0000000163637824 */ /* 0x000fe200078e0209 */
[----:B------:R-:W-:Y:S01]  /*2b00*/  SHF.R.S32.HI R4, RZ, 0x1f, R5 ;  /* 0x0000001fff047819 */ /* 0x000fe20000011405 */
[----:B------:R-:W-:Y:S01]  /*2b10*/  IMAD.IADD R101, R9, 0x1, R101 ;  /* 0x0000000109657824 */ /* 0x000fe200078e0265 */
[----:B------:R-:W-:Y:S01]  /*2b20*/  SHF.R.S32.HI R13, RZ, 0x1f, R12 ;  /* 0x0000001fff0d7819 */ /* 0x000fe2000001140c */
[----:B------:R-:W-:Y:S01]  /*2b30*/  IMAD.X R121, R0, 0x1, R147, P4 ;  /* 0x0000000100797824 */ /* 0x000fe200020e0693 */
[CC--:B------:R-:W-:Y:S01]  /*2b40*/  LEA.HI R14, R4.reuse, R5.reuse, RZ, 0x3 ;  /* 0x00000005040e7211 */ /* 0x0c0fe200078f18ff */
[----:B------:R-:W-:Y:S01]  /*2b50*/  IMAD.WIDE.U32 R98, R145, R102, R98 ;  /* 0x0000006691627225 */ /* 0x000fe200078e0062 */
[----:B------:R-:W-:Y:S02]  /*2b60*/  LEA.HI R4, R4, R5, RZ, 0x6 ;  /* 0x0000000504047211 */ /* 0x000fe400078f30ff */
[----:B------:R-:W-:Y:S01]  /*2b70*/  LEA.HI R5, R7, R6, RZ, 0x6 ;  /* 0x0000000607057211 */ /* 0x000fe200078f30ff */
[----:B------:R-:W-:Y:S01]  /*2b80*/  IMAD.WIDE.U32 R100, R145, R102, R100 ;  /* 0x0000006691647225 */ /* 0x000fe200078e0064 */
[----:B------:R-:W-:-:S02]  /*2b90*/  SHF.R.S32.HI R4, RZ, 0x6, R4 ;  /* 0x00000006ff047819 */ /* 0x000fc40000011404 */
[----:B------:R-:W-:Y:S01]  /*2ba0*/  SHF.R.S32.HI R8, RZ, 0x6, R5 ;  /* 0x00000006ff087819 */ /* 0x000fe20000011405 */
[----:B------:R-:W-:Y:S01]  /*2bb0*/  IMAD.SHL.U32 R123, R123, 0x2, RZ ;  /* 0x000000027b7b7824 */ /* 0x000fe200078e00ff */
[----:B------:R-:W-:Y:S01]  /*2bc0*/  LOP3.LUT R5, R175, 0x38, R14, 0xf8, !PT ;  /* 0x00000038af057812 */ /* 0x000fe200078ef80e */
[C---:B------:R-:W-:Y:S01]  /*2bd0*/  IMAD R143, R4.reuse, 0x1800, R177 ;  /* 0x00001800048f7824 */ /* 0x040fe200078e02b1 */
[----:B------:R-:W-:Y:S01]  /*2be0*/  LEA.HI R6, R7, R6, RZ, 0x3 ;  /* 0x0000000607067211 */ /* 0x000fe200078f18ff */
[----:B------:R-:W-:Y:S01]  /*2bf0*/  IMAD R141, R4, 0x1800, R179 ;  /* 0x00001800048d7824 */ /* 0x000fe200078e02b3 */
[----:B------:R-:W-:Y:S01]  /*2c00*/  LOP3.LUT R4, R5, R176, RZ, 0x3c, !PT ;  /* 0x000000b005047212 */ /* 0x000fe200078e3cff */
[C---:B------:R-:W-:Y:S01]  /*2c10*/  IMAD R142, R8.reuse, 0x1800, R177 ;  /* 0x00001800088e7824 */ /* 0x040fe200078e02b1 */
[CC--:B------:R-:W-:Y:S01]  /*2c20*/  LEA.HI R28, R13.reuse, R12.reuse, RZ, 0x3 ;  /* 0x0000000c0d1c7211 */ /* 0x0c0fe200078f18ff */
[----:B------:R-:W-:Y:S01]  /*2c30*/  IMAD R139, R8, 0x1800, R179 ;  /* 0x00001800088b7824 */ /* 0x000fe200078e02b3 */
[----:B------:R-:W-:Y:S01]  /*2c40*/  LEA.HI R12, R13, R12, RZ, 0x6 ;  /* 0x0000000c0d0c7211 */ /* 0x000fe200078f30ff */
[----:B------:R-:W-:Y:S01]  /*2c50*/  IMAD.IADD R143, R143, 0x1, R4 ;  /* 0x000000018f8f7824 */ /* 0x000fe200078e0204 */
[----:B------:R-:W-:-:S02]  /*2c60*/  LOP3.LUT R9, R173, 0x38, R14, 0xf8, !PT ;  /* 0x00000038ad097812 */ /* 0x000fc400078ef80e */
[--C-:B------:R-:W-:Y:S02]  /*2c70*/  LOP3.LUT R7, R175, 0x38, R6.reuse, 0xf8, !PT ;  /* 0x00000038af077812 */ /* 0x100fe400078ef806 */
[----:B------:R-:W-:Y:S02]  /*2c80*/  LOP3.LUT R4, R173, 0x38, R6, 0xf8, !PT ;  /* 0x00000038ad047812 */ /* 0x000fe400078ef806 */
[----:B------:R-:W-:Y:S02]  /*2c90*/  SHF.R.S32.HI R12, RZ, 0x6, R12 ;  /* 0x00000006ff0c7819 */ /* 0x000fe4000001140c */
[----:B------:R-:W-:Y:S02]  /*2ca0*/  LOP3.LUT R5, R175, 0x38, R28, 0xf8, !PT ;  /* 0x00000038af057812 */ /* 0x000fe400078ef81c */
[----:B------:R-:W-:Y:S01]  /*2cb0*/  LOP3.LUT R10, R9, R20, RZ, 0x3c, !PT ;  /* 0x00000014090a7212 */ /* 0x000fe200078e3cff */
[C---:B------:R-:W-:Y:S01]  /*2cc0*/  IMAD R140, R12.reuse, 0x1800, R177 ;  /* 0x000018000c8c7824 */ /* 0x040fe200078e02b1 */
[----:B------:R-:W-:Y:S01]  /*2cd0*/  LOP3.LUT R7, R7, R176, RZ, 0x3c, !PT ;  /* 0x000000b007077212 */ /* 0x000fe200078e3cff */
[----:B------:R-:W-:Y:S01]  /*2ce0*/  IMAD R138, R12, 0x1800, R179 ;  /* 0x000018000c8a7824 */ /* 0x000fe200078e02b3 */
[----:B------:R-:W-:-:S02]  /*2cf0*/  LOP3.LUT R4, R4, R20, RZ, 0x3c, !PT ;  /* 0x0000001404047212 */ /* 0x000fc400078e3cff */
[----:B------:R-:W-:Y:S01]  /*2d00*/  SHF.R.S32.HI R9, RZ, 0x1f, R145 ;  /* 0x0000001fff097819 */ /* 0x000fe20000011491 */
[----:B------:R-:W-:Y:S01]  /*2d10*/  IMAD.IADD R142, R142, 0x1, R7 ;  /* 0x000000018e8e7824 */ /* 0x000fe200078e0207 */
[----:B------:R-:W-:Y:S01]  /*2d20*/  LOP3.LUT R5, R5, R176, RZ, 0x3c, !PT ;  /* 0x000000b005057212 */ /* 0x000fe200078e3cff */
[----:B------:R-:W-:Y:S01]  /*2d30*/  IMAD.IADD R139, R139, 0x1, R4 ;  /* 0x000000018b8b7824 */ /* 0x000fe200078e0204 */
[----:B------:R-:W-:Y:S01]  /*2d40*/  LOP3.LUT R7, R173, 0x38, R28, 0xf8, !PT ;  /* 0x00000038ad077812 */ /* 0x000fe200078ef81c */
[----:B------:R-:W-:Y:S01]  /*2d50*/  IMAD R4, R9, R96, RZ ;  /* 0x0000006009047224 */ /* 0x000fe200078e02ff */
[----:B------:R-:W-:Y:S01]  /*2d60*/  SEL R0, RZ, 0x20, P2 ;  /* 0x00000020ff007807 */ /* 0x000fe20001000000 */
[----:B------:R-:W-:Y:S01]  /*2d70*/  IMAD.IADD R140, R140, 0x1, R5 ;  /* 0x000000018c8c7824 */ /* 0x000fe200078e0205 */
[----:B------:R-:W-:Y:S01]  /*2d80*/  LOP3.LUT R5, R175, 0x18, R18, 0xf8, !PT ;  /* 0x00000018af057812 */ /* 0x000fe200078ef812 */
[----:B------:R-:W-:Y:S01]  /*2d90*/  IMAD R21, R145, R97, R4 ;  /* 0x0000006191157224 */ /* 0x000fe200078e0204 */
[----:B------:R-:W-:Y:S01]  /*2da0*/  LOP3.LUT R7, R7, R20, RZ, 0x3c, !PT ;  /* 0x0000001407077212 */ /* 0x000fe200078e3cff */
[----:B------:R-:W-:Y:S01]  /*2db0*/  IMAD R4, R9, R102, RZ ;  /* 0x0000006609047224 */ /* 0x000fe200078e02ff */
[----:B------:R-:W-:Y:S01]  /*2dc0*/  LOP3.LUT R26, R5, R176, RZ, 0x3c, !PT ;  /* 0x000000b0051a7212 */ /* 0x000fe200078e3cff */
[----:B------:R-:W-:Y:S01]  /*2dd0*/  IMAD R9, R103, 0x60, RZ ;  /* 0x0000006067097824 */ /* 0x000fe200078e02ff */
[----:B------:R-:W-:Y:S01]  /*2de0*/  SHF.R.S32.HI R117, RZ, 0x3, R14 ;  /* 0x00000003ff757819 */ /* 0x000fe2000001140e */
[----:B------:R-:W-:Y:S01]  /*2df0*/  IMAD.IADD R138, R138, 0x1, R7 ;  /* 0x000000018a8a7824 */ /* 0x000fe200078e0207 */
[----:B------:R-:W-:Y:S01]  /*2e00*/  LOP3.LUT R14, R14, 0xfffffff8, RZ, 0xc0, !PT ;  /* 0xfffffff80e0e7812 */ /* 0x000fe200078ec0ff */
[----:B------:R-:W-:Y:S01]  /*2e10*/  IMAD R15, R145, R103, R4 ;  /* 0x00000067910f7224 */ /* 0x000fe200078e0204 */
[----:B------:R-:W-:Y:S01]  /*2e20*/  LOP3.LUT R13, R6, 0xfffffff8, RZ, 0xc0, !PT ;  /* 0xfffffff8060d7812 */ /* 0x000fe200078ec0ff */
[----:B------:R-:W-:Y:S01]  /*2e30*/  IMAD R7, R91, 0x60, RZ ;  /* 0x000000605b077824 */ /* 0x000fe200078e02ff */
[----:B------:R-:W-:Y:S01]  /*2e40*/  LOP3.LUT R12, R28, 0xfffffff8, RZ, 0xc0, !PT ;  /* 0xfffffff81c0c7812 */ /* 0x000fe200078ec0ff */
[----:B------:R-:W-:Y:S01]  /*2e50*/  IMAD.WIDE.U32 R102, R102, 0x60, RZ ;  /* 0x0000006066667825 */ /* 0x000fe200078e00ff */
[----:B------:R-:W-:-:S02]  /*2e60*/  LOP3.LUT R0, R11, R0, RZ, 0xfc, !PT ;  /* 0x000000000b007212 */ /* 0x000fc400078efcff */
[----:B------:R-:W-:Y:S01]  /*2e70*/  IADD3 R141, R141, R10, RZ ;  /* 0x0000000a8d8d7210 */ /* 0x000fe20007ffe0ff */
[----:B------:R-:W-:Y:S01]  /*2e80*/  IMAD.WIDE.U32 R90, R90, 0x60, RZ ;  /* 0x000000605a5a7825 */ /* 0x000fe200078e00ff */
[----:B------:R-:W-:Y:S02]  /*2e90*/  IADD3 R134, R103, R9, RZ ;  /* 0x0000000967867210 */ /* 0x000fe40007ffe0ff */
[----:B------:R-:W-:Y:S01]  /*2ea0*/  SHF.R.S32.HI R116, RZ, 0x3, R6 ;  /* 0x00000003ff747819 */ /* 0x000fe20000011406 */
[----:B------:R-:W-:Y:S01]  /*2eb0*/  IMAD.WIDE.U32 R96, R96, 0x60, RZ ;  /* 0x0000006060607825 */ /* 0x000fe200078e00ff */
[----:B------:R-:W-:Y:S02]  /*2ec0*/  SHF.R.S32.HI R113, RZ, 0x3, R28 ;  /* 0x00000003ff717819 */ /* 0x000fe4000001141c */
[----:B------:R-:W-:Y:S01]  /*2ed0*/  LOP3.LUT R11, R11, 0x1, RZ, 0xc0, !PT ;  /* 0x000000010b0b7812 */ /* 0x000fe200078ec0ff */
[----:B------:R-:W-:Y:S01]  /*2ee0*/  IMAD.IADD R26, R177, 0x1, R26 ;  /* 0x00000001b11a7824 */ /* 0x000fe200078e021a */
[----:B------:R-:W-:Y:S01]  /*2ef0*/  SHF.R.S32.HI R112, RZ, 0x1f, R14 ;  /* 0x0000001fff707819 */ /* 0x000fe2000001140e */
[----:B------:R-:W-:Y:S01]  /*2f00*/  IMAD.IADD R132, R91, 0x1, R7 ;  /* 0x000000015b847824 */ /* 0x000fe200078e0207 */
[----:B------:R-:W-:Y:S01]  /*2f10*/  SHF.R.S32.HI R111, RZ, 0x1f, R13 ;  /* 0x0000001fff6f7819 */ /* 0x000fe2000001140d */
[----:B------:R-:W-:Y:S01]  /*2f20*/  IMAD.IADD R105, R93, 0x1, R21 ;  /* 0x000000015d697824 */ /* 0x000fe200078e0215 */
[----:B------:R-:W-:Y:S01]  /*2f30*/  SHF.R.S32.HI R110, RZ, 0x1f, R12 ;  /* 0x0000001fff6e7819 */ /* 0x000fe2000001140c */
[----:B------:R-:W-:Y:S01]  /*2f40*/  IMAD.IADD R20, R99, 0x1, R15 ;  /* 0x0000000163147824 */ /* 0x000fe200078e020f */
[C---:B------:R-:W-:Y:S01]  /*2f50*/  LOP3.LUT R10, R0.reuse, 0x2, RZ, 0xc0, !PT ;  /* 0x00000002000a7812 */ /* 0x040fe200078ec0ff */
[----:B------:R-:W-:Y:S01]  /*2f60*/  IMAD.IADD R133, R97, 0x1, R133 ;  /* 0x0000000161857824 */ /* 0x000fe200078e0285 */
[C---:B------:R-:W-:Y:S01]  /*2f70*/  LOP3.LUT R9, R0.reuse, 0x4, RZ, 0xc0, !PT ;  /* 0x0000000400097812 */ /* 0x040fe200078ec0ff */
[----:B------:R-:W-:Y:S01]  /*2f80*/  IMAD.IADD R137, R129, 0x1, R26 ;  /* 0x0000000181897824 */ /* 0x000fe200078e021a */
[C---:B------:R-:W-:Y:S01]  /*2f90*/  LOP3.LUT R8, R0.reuse, 0x8, RZ, 0xc0, !PT ;  /* 0x0000000800087812 */ /* 0x040fe200078ec0ff */
[----:B------:R-:W-:Y:S01]  /*2fa0*/  IMAD.IADD R21, R21, 0x1, R95 ;  /* 0x0000000115157824 */ /* 0x000fe200078e025f */
[C---:B------:R-:W-:Y:S01]  /*2fb0*/  LOP3.LUT R7, R0.reuse, 0x10, RZ, 0xc0, !PT ;  /* 0x0000001000077812 */ /* 0x040fe200078ec0ff */
[----:B------:R-:W-:Y:S01]  /*2fc0*/  IMAD.IADD R15, R15, 0x1, R101 ;  /* 0x000000010f0f7824 */ /* 0x000fe200078e0265 */
[----:B------:R-:W-:Y:S01]  /*2fd0*/  LOP3.LUT R6, R0, 0x20, RZ, 0xc0, !PT ;  /* 0x0000002000067812 */ /* 0x000fe200078ec0ff */
[----:B------:R-:W-:-:S07]  /*2fe0*/  IMAD.IADD R5, R89, 0x1, R3 ;  /* 0x0000000159057824 */ /* 0x000fce00078e0203 */
.L_x_1567:
[----:B0-----:R-:W0:Y:S01]  /*2ff0*/  LDC.64 R114, c[0x0][0x2e8] ;  /* 0x0000ba00ff727b82 */ /* 0x001e220000000a00 */
[----:B--2---:R-:W-:Y:S01]  /*3000*/  IADD3 R31, R24, -0x1, RZ ;  /* 0xffffffff181f7810 */ /* 0x004fe20007ffe0ff */
[----:B------:R-:W-:Y:S01]  /*3010*/  IMAD R38, R16, 0x4800, R137 ;  /* 0x0000480010267824 */ /* 0x000fe200078e0289 */
[----:B------:R-:W-:Y:S05]  /*3020*/  YIELD ;  /* 0x0000000000007946 */ /* 0x000fea0003800000 */
[----:B-1----:R-:W1:Y:S01]  /*3030*/  LDC R122, c[0x0][0x3f4] ;  /* 0x0000fd00ff7a7b82 */ /* 0x002e620000000800 */
[----:B------:R-:W-:Y:S01]  /*3040*/  SHF.R.S32.HI R28, RZ, 0x1f, R31 ;  /* 0x0000001fff1c7819 */ /* 0x000fe2000001141f */
[-C--:B------:R-:W-:Y:S01]  /*3050*/  IMAD R3, R132, R31.reuse, RZ ;  /* 0x0000001f84037224 */ /* 0x080fe200078e02ff */
[----:B------:R-:W-:Y:S01]  /*3060*/  LOP3.LUT R17, R17, 0xfffffffd, RZ, 0xc0, !PT ;  /* 0xfffffffd11117812 */ /* 0x000fe200078ec0ff */
[----:B------:R-:W-:Y:S01]  /*3070*/  IMAD.WIDE.U32 R124, R90, R31, RZ ;  /* 0x0000001f5a7c7225 */ /* 0x000fe200078e00ff */
[----:B------:R-:W-:Y:S03]  /*3080*/  BSSY B0, `(.L_x_1468) ;  /* 0x000076c000007945 */ /* 0x000fe60003800000 */
[----:B------:R-:W-:Y:S01]  /*3090*/  IMAD R3, R28, R90, R3 ;  /* 0x0000005a1c037224 */ /* 0x000fe200078e0203 */
[-C--:B------:R-:W-:Y:S01]  /*30a0*/  IADD3 R4, P5, R84, R124.reuse, RZ ;  /* 0x0000007c54047210 */ /* 0x080fe20007fbe0ff */
[----:B------:R-:W-:Y:S01]  /*30b0*/  IMAD R38, R38, 0x2, R119 ;  /* 0x0000000226267824 */ /* 0x000fe200078e0277 */
[----:B------:R-:W-:Y:S01]  /*30c0*/  IADD3 R0, P3, P4, R84, R124, R136 ;  /* 0x0000007c54007210 */ /* 0x000fe20007c7e088 */
[----:B------:R-:W-:-:S04]  /*30d0*/  IMAD.IADD R80, R125, 0x1, R3 ;  /* 0x000000017d507824 */ /* 0x000fc800078e0203 */
[----:B------:R-:W-:Y:S01]  /*30e0*/  IMAD.X R24, R80, 0x1, R27, P5 ;  /* 0x0000000150187824 */ /* 0x000fe200028e061b */
[C---:B0-----:R-:W-:Y:S02]  /*30f0*/  LEA R40, P2, R4.reuse, R114, 0x1 ;  /* 0x0000007204287211 */ /* 0x041fe400078408ff */
[----:B------:R-:W-:Y:S02]  /*3100*/  IADD3.X R3, R27, R80, R135, P3, P4 ;  /* 0x000000501b037210 */ /* 0x000fe40001fe8487 */
[----:B------:R-:W-:Y:S01]  /*3110*/  LEA.HI.X R41, R4, R115, R24, 0x1, P2 ;  /* 0x0000007304297211 */ /* 0x000fe200010f0c18 */
[----:B------:R-:W-:Y:S01]  /*3120*/  IMAD.MOV.U32 R24, RZ, RZ, R31 ;  /* 0x000000ffff187224 */ /* 0x000fe200078e001f */
[----:B------:R-:W-:Y:S02]  /*3130*/  ISETP.GT.AND P3, PT, R31, R128, PT ;  /* 0x000000801f00720c */ /* 0x000fe40003f64270 */
[----:B-1----:R-:W-:Y:S02]  /*3140*/  ISETP.GE.AND P2, PT, R122, 0x1, PT ;  /* 0x000000017a00780c */ /* 0x002fe40003f46270 */
[----:B------:R-:W-:-:S04]  /*3150*/  LEA R36, P5, R0, R114, 0x1 ;  /* 0x0000007200247211 */ /* 0x000fc800078a08ff */
[----:B------:R-:W-:Y:S01]  /*3160*/  LEA.HI.X R37, R0, R115, R3, 0x1, P5 ;  /* 0x0000007300257211 */ /* 0x000fe200028f0c03 */
[----:B------:R-:W-:-:S04]  /*3170*/  IMAD R0, R16, 0x4800, R26 ;  /* 0x0000480010007824 */ /* 0x000fc800078e021a */
[----:B------:R-:W-:Y:S01]  /*3180*/  @P3 LOP3.LUT R17, R17, 0x2, RZ, 0xfc, !PT ;  /* 0x0000000211113812 */ /* 0x000fe200078efcff */
[----:B------:R-:W-:Y:S01]  /*3190*/  IMAD R39, R0, 0x2, R119 ;  /* 0x0000000200277824 */ /* 0x000fe200078e0277 */
[----:B------:R-:W-:Y:S06]  /*31a0*/  @!P2 BRA `(.L_x_1469) ;  /* 0x000000700084a947 */ /* 0x000fec0003800000 */
[----:B------:R-:W-:Y:S01]  /*31b0*/  ULDC.U8 UR4, c[0x0][0x410] ;  /* 0x0001040000047ab9 */ /* 0x000fe20000000000 */
[-C--:B------:R-:W-:Y:S01]  /*31c0*/  IMAD R3, R133, R31.reuse, RZ ;  /* 0x0000001f85037224 */ /* 0x080fe200078e02ff */
[----:B------:R-:W-:Y:S01]  /*31d0*/  ISETP.NE.AND P2, PT, RZ, UR4, PT ;  /* 0x00000004ff007c0c */ /* 0x000fe2000bf45270 */
[-C--:B------:R-:W-:Y:S02]  /*31e0*/  IMAD R29, R134, R31.reuse, RZ ;  /* 0x0000001f861d7224 */ /* 0x080fe400078e02ff */
[C---:B------:R-:W-:Y:S02]  /*31f0*/  IMAD R3, R28.reuse, R96, R3 ;  /* 0x000000601c037224 */ /* 0x040fe400078e0203 */
[----:B------:R-:W-:Y:S02]  /*3200*/  IMAD R29, R28, R102, R29 ;  /* 0x000000661c1d7224 */ /* 0x000fe400078e021d */
[----:B------:R-:W-:Y:S02]  /*3210*/  IMAD R4, R24, -0x60, R25 ;  /* 0xffffffa018047824 */ /* 0x000fe400078e0219 */
[----:B------:R-:W-:-:S03]  /*3220*/  IMAD.WIDE.U32 R78, R96, R31, RZ ;  /* 0x0000001f604e7225 */ /* 0x000fc600078e00ff */
[----:B------:R-:W-:Y:S01]  /*3230*/  VIMNMX R4, R4, 0x60, PT ;  /* 0x0000006004047848 */ /* 0x000fe20003fe0100 */
[----:B------:R-:W-:-:S04]  /*3240*/  IMAD.WIDE.U32 R76, R102, R31, RZ ;  /* 0x0000001f664c7225 */ /* 0x000fc800078e00ff */
[----:B------:R-:W-:Y:S01]  /*3250*/  IMAD.IADD R0, R79, 0x1, R3 ;  /* 0x000000014f007824 */ /* 0x000fe200078e0203 */
[----:B------:R-:W-:Y:S01]  /*3260*/  IADD3 R3, R77, R29, RZ ;  /* 0x0000001d4d037210 */ /* 0x000fe20007ffe0ff */
        /* <DEDUP_REMOVED lines=19> */
[----:B------:R-:W-:Y:S01]  /*33a0*/  IADD3 R31, P2, R98, R76, RZ ;  /* 0x0000004c621f7210 */ /* 0x000fe20007f5e0ff */
[----:B------:R-:W-:Y:S01]  /*33b0*/  ULDC.64 UR6, c[0x0][0x400] ;  /* 0x0001000000067ab9 */ /* 0x000fe20000000a00 */
[----:B------:R-:W-:Y:S01]  /*33c0*/  CS2R R124, SRZ ;  /* 0x00000000007c7805 */ /* 0x000fe2000001ff00 */
[----:B------:R-:W-:Y:S01]  /*33d0*/  IMAD.X R30, R0, 0x1, R105, P4 ;  /* 0x00000001001e7824 */ /* 0x000fe200020e0669 */
[----:B------:R-:W-:Y:S01]  /*33e0*/  LEA R28, P4, R29, UR4, 0x1 ;  /* 0x000000041d1c7c11 */ /* 0x000fe2000f8808ff */
[----:B------:R-:W-:Y:S01]  /*33f0*/  IMAD.X R34, R3, 0x1, R20, P2 ;  /* 0x0000000103227824 */ /* 0x000fe200010e0614 */
[----:B------:R-:W-:Y:S02]  /*3400*/  ISETP.GE.AND P2, PT, R160, R122, PT ;  /* 0x0000007aa000720c */ /* 0x000fe40003f46270 */
[----:B------:R-:W-:-:S02]  /*3410*/  CS2R R82, SRZ ;  /* 0x0000000000527805 */ /* 0x000fc4000001ff00 */
[----:B------:R-:W-:Y:S02]  /*3420*/  LEA.HI.X R29, R29, UR5, R30, 0x1, P4 ;  /* 0x000000051d1d7c11 */ /* 0x000fe4000a0f0c1e */
[----:B------:R-:W-:Y:S02]  /*3430*/  CS2R R126, SRZ ;  /* 0x00000000007e7805 */ /* 0x000fe4000001ff00 */
[C---:B------:R-:W-:Y:S02]  /*3440*/  LEA R30, P4, R31.reuse, UR6, 0x1 ;  /* 0x000000061f1e7c11 */ /* 0x040fe4000f8808ff */
[----:B------:R-:W-:Y:S02]  /*3450*/  CS2R R114, SRZ ;  /* 0x0000000000727805 */ /* 0x000fe4000001ff00 */
[----:B------:R-:W-:Y:S02]  /*3460*/  LEA.HI.X R31, R31, UR7, R34, 0x1, P4 ;  /* 0x000000071f1f7c11 */ /* 0x000fe4000a0f0c22 */
[-C--:B------:R-:W-:Y:S01]  /*3470*/  ISETP.GE.AND P4, PT, R171, R122.reuse, PT ;  /* 0x0000007aab00720c */ /* 0x080fe20003f86270 */
[----:B------:R0:W5:Y:S04]  /*3480*/  @!P2 LDG.E.64 R124, desc[UR46][R28.64] ;  /* 0x0000002e1c7ca981 */ /* 0x000168000c1e1b00 */
[----:B------:R0:W5:Y:S01]  /*3490*/  @!P2 LDG.E.64 R126, desc[UR46][R30.64] ;  /* 0x0000002e1e7ea981 */ /* 0x000162000c1e1b00 */
[----:B------:R-:W-:-:S07]  /*34a0*/  ISETP.GE.AND P2, PT, R169, R122, PT ;  /* 0x0000007aa900720c */ /* 0x000fce0003f46270 */
[----:B------:R0:W5:Y:S04]  /*34b0*/  @!P4 LDG.E.64 R82, desc[UR46][R28.64+0x20] ;  /* 0x0000202e1c52c981 */ /* 0x000168000c1e1b00 */
[----:B------:R0:W5:Y:S01]  /*34c0*/  @!P4 LDG.E.64 R114, desc[UR46][R30.64+0x20] ;  /* 0x0000202e1e72c981 */ /* 0x000162000c1e1b00 */
[----:B------:R-:W-:Y:S02]  /*34d0*/  ISETP.GE.AND P4, PT, R170, R122, PT ;  /* 0x0000007aaa00720c */ /* 0x000fe40003f86270 */
[----:B------:R-:W-:Y:S02]  /*34e0*/  CS2R R74, SRZ ;  /* 0x00000000004a7805 */ /* 0x000fe4000001ff00 */
[----:B------:R-:W-:Y:S02]  /*34f0*/  CS2R R80, SRZ ;  /* 0x0000000000507805 */ /* 0x000fe4000001ff00 */
[----:B------:R-:W-:-:S02]  /*3500*/  CS2R R70, SRZ ;  /* 0x0000000000467805 */ /* 0x000fc4000001ff00 */
[----:B------:R-:W-:Y:S01]  /*3510*/  CS2R R72, SRZ ;  /* 0x0000000000487805 */ /* 0x000fe2000001ff00 */
[----:B------:R0:W5:Y:S04]  /*3520*/  @!P2 LDG.E.64 R74, desc[UR46][R28.64+0x40] ;  /* 0x0000402e1c4aa981 */ /* 0x000168000c1e1b00 */
[----:B------:R0:W5:Y:S01]  /*3530*/  @!P2 LDG.E.64 R80, desc[UR46][R30.64+0x40] ;  /* 0x0000402e1e50a981 */ /* 0x000162000c1e1b00 */
[----:B------:R-:W-:-:S03]  /*3540*/  ISETP.GE.AND P2, PT, R168, R122, PT ;  /* 0x0000007aa800720c */ /* 0x000fc60003f46270 */
        /* <DEDUP_REMOVED lines=8> */
[----:B------:R0:W5:Y:S04]  /*35d0*/  @!P2 LDG.E.64 R68, desc[UR46][R30.64+0x80] ;  /* 0x0000802e1e44a981 */ /* 0x000168000c1e1b00 */
[----:B------:R0:W5:Y:S04]  /*35e0*/  @!P4 LDG.E.64 R62, desc[UR46][R28.64+0xa0] ;  /* 0x0000a02e1c3ec981 */ /* 0x000168000c1e1b00 */
[----:B------:R0:W5:Y:S02]  /*35f0*/  @!P4 LDG.E.64 R64, desc[UR46][R30.64+0xa0] ;  /* 0x0000a02e1e40c981 */ /* 0x000164000c1e1b00 */
.L_x_1472:
[----:B------:R-:W-:Y:S05]  /*3600*/  BSYNC B1 ;  /* 0x0000000000017941 */ /* 0x000fea0003800000 */
.L_x_1471:
        /* <DEDUP_REMOVED lines=16> */
[----:B------:R-:W-:Y:S01]  /*3710*/  ULDC.64 UR6, c[0x0][0x400] ;  /* 0x0001000000067ab9 */ /* 0x000fe20000000a00 */
[----:B------:R-:W-:Y:S02]  /*3720*/  CS2R R58, SRZ ;  /* 0x00000000003a7805 */ /* 0x000fe4000001ff00 */
[----:B0-----:R-:W-:Y:S02]  /*3730*/  IADD3.X R29, R105, R0, R108, P2, P5 ;  /* 0x00000000691d7210 */ /* 0x001fe400017ea46c */
[----:B------:R-:W-:Y:S02]  /*3740*/  CS2R R60, SRZ ;  /* 0x00000000003c7805 */ /* 0x000fe4000001ff00 */
[----:B------:R-:W-:-:S04]  /*3750*/  IADD3 R76, P2, P5, R98, R76, R107 ;  /* 0x0000004c624c7210 */ /* 0x000fc80007d5e06b */
[----:B------:R-:W-:Y:S02]  /*3760*/  IADD3.X R3, R20, R3, R106, P2, P5 ;  /* 0x0000000314037210 */ /* 0x000fe400017ea46a */
[----:B------:R-:W-:-:S04]  /*3770*/  LEA R28, P2, R78, UR4, 0x1 ;  /* 0x000000044e1c7c11 */ /* 0x000fc8000f8408ff */
[----:B------:R-:W-:Y:S02]  /*3780*/  LEA.HI.X R29, R78, UR5, R29, 0x1, P2 ;  /* 0x000000054e1d7c11 */ /* 0x000fe400090f0c1d */
        /* <DEDUP_REMOVED lines=30> */
.L_x_1474:
[----:B------:R-:W-:Y:S05]  /*3970*/  BSYNC B1 ;  /* 0x0000000000017941 */ /* 0x000fea0003800000 */
.L_x_1473:
[----:B------:R-:W2:Y:S01]  /*3980*/  LDL R0, [R1+0x3c] ;  /* 0x00003c0001007983 */ /* 0x000ea20000100800 */
[----:B-----5:R-:W-:Y:S02]  /*3990*/  IMAD.MOV.U32 R3, RZ, RZ, R62 ;  /* 0x000000ffff037224 */ /* 0x020fe400078e003e */
[----:B01----:R-:W-:Y:S02]  /*39a0*/  IMAD.MOV.U32 R29, RZ, RZ, R66 ;  /* 0x000000ffff1d7224 */ /* 0x003fe400078e0042 */
[----:B------:R-:W-:Y:S01]  /*39b0*/  IMAD.MOV.U32 R28, RZ, RZ, R67 ;  /* 0x000000ffff1c7224 */ /* 0x000fe200078e0043 */
[----:B------:R-:W-:Y:S02]  /*39c0*/  PRMT R156, R156, 0x5410, R3 ;  /* 0x000054109c9c7816 */ /* 0x000fe40000000003 */
[----:B------:R-:W-:Y:S02]  /*39d0*/  MOV R3, R70 ;  /* 0x0000004600037202 */ /* 0x000fe40000000f00 */
[----:B------:R-:W-:Y:S01]  /*39e0*/  PRMT R159, R28, 0x5410, R29 ;  /* 0x000054101c9f7816 */ /* 0x000fe2000000001d */
[----:B------:R-:W-:Y:S01]  /*39f0*/  IMAD.MOV.U32 R28, RZ, RZ, R82 ;  /* 0x000000ffff1c7224 */ /* 0x000fe200078e0052 */
[----:B------:R-:W-:Y:S01]  /*3a00*/  PRMT R210, R3, 0x7610, R210 ;  /* 0x0000761003d27816 */ /* 0x000fe200000000d2 */
[----:B------:R-:W-:-:S02]  /*3a10*/  IMAD.MOV.U32 R3, RZ, RZ, R75 ;  /* 0x000000ffff037224 */ /* 0x000fc400078e004b */
[----:B------:R-:W-:-:S05]  /*3a20*/  IMAD.MOV.U32 R29, RZ, RZ, R83 ;  /* 0x000000ffff1d7224 */ /* 0x000fca00078e0053 */
[----:B------:R-:W-:Y:S02]  /*3a30*/  PRMT R212, R28, 0x5410, R29 ;  /* 0x000054101cd47816 */ /* 0x000fe4000000001d */
[----:B--2---:R-:W-:Y:S01]  /*3a40*/  R2UR UR4, R0 ;  /* 0x00000000000472ca */ /* 0x004fe200000e0000 */
[----:B------:R-:W-:-:S05]  /*3a50*/  IMAD.MOV.U32 R0, RZ, RZ, R63 ;  /* 0x000000ffff007224 */ /* 0x000fca00078e003f */
[----:B------:R-:W-:Y:S01]  /*3a60*/  PRMT R157, R0, 0x7610, R157 ;  /* 0x00007610009d7816 */ /* 0x000fe2000000009d */
[----:B------:R-:W-:-:S05]  /*3a70*/  IMAD.MOV.U32 R0, RZ, RZ, R71 ;  /* 0x000000ffff007224 */ /* 0x000fca00078e0047 */
[----:B------:R-:W-:Y:S01]  /*3a80*/  PRMT R207, R0, 0x7610, R207 ;  /* 0x0000761000cf7816 */ /* 0x000fe200000000cf */
[----:B------:R-:W-:Y:S01]  /*3a90*/  IMAD.MOV.U32 R0, RZ, RZ, R74 ;  /* 0x000000ffff007224 */ /* 0x000fe200078e004a */
[----:B------:R-:W-:-:S04]  /*3aa0*/  UISETP.NE.AND UP0, UPT, UR4, 0x3, UPT ;  /* 0x000000030400788c */ /* 0x000fc8000bf05270 */
[----:B------:R-:W-:Y:S01]  /*3ab0*/  PRMT R211, R0, 0x5410, R3 ;  /* 0x0000541000d37816 */ /* 0x000fe20000000003 */
[----:B------:R-:W-:Y:S01]  /*3ac0*/  IMAD.MOV.U32 R0, RZ, RZ, R124 ;  /* 0x000000ffff007224 */ /* 0x000fe200078e007c */
[----:B------:R-:W-:Y:S02]  /*3ad0*/  MOV R3, R125 ;  /* 0x0000007d00037202 */ /* 0x000fe40000000f00 */
[----:B------:R-:W-:Y:S02]  /*3ae0*/  PLOP3.LUT P2, PT, PT, PT, UP0, 0x80, 0x0 ;  /* 0x000000000000781c */ /* 0x000fe40003f4f008 */
[----:B------:R-:W-:Y:S01]  /*3af0*/  PRMT R152, R0, 0x5410, R3 ;  /* 0x0000541000987816 */ /* 0x000fe20000000003 */
[----:B------:R-:W-:Y:S02]  /*3b00*/  IMAD.MOV.U32 R3, RZ, RZ, R64 ;  /* 0x000000ffff037224 */ /* 0x000fe400078e0040 */
[----:B------:R-:W-:-:S03]  /*3b10*/  IMAD.MOV.U32 R0, RZ, RZ, R65 ;  /* 0x000000ffff007224 */ /* 0x000fc600078e0041 */
[----:B------:R-:W-:Y:S01]  /*3b20*/  PRMT R157, R157, 0x5410, R3 ;  /* 0x000054109d9d7816 */ /* 0x000fe20000000003 */
[----:B------:R-:W-:Y:S01]  /*3b30*/  IMAD.MOV.U32 R3, RZ, RZ, R68 ;  /* 0x000000ffff037224 */ /* 0x000fe200078e0044 */
[----:B------:R-:W-:Y:S01]  /*3b40*/  PRMT R158, R0, 0x7610, R158 ;  /* 0x00007610009e7816 */ /* 0x000fe2000000009e */
[----:B------:R-:W-:-:S05]  /*3b50*/  IMAD.MOV.U32 R0, RZ, RZ, R69 ;  /* 0x000000ffff007224 */ /* 0x000fca00078e0045 */
[----:B------:R-:W-:Y:S01]  /*3b60*/  PRMT R180, R0, 0x5410, R3 ;  /* 0x0000541000b47816 */ /* 0x000fe20000000003 */
[----:B------:R-:W-:Y:S02]  /*3b70*/  IMAD.MOV.U32 R3, RZ, RZ, R73 ;  /* 0x000000ffff037224 */ /* 0x000fe400078e0049 */
[----:B------:R-:W-:-:S03]  /*3b80*/  IMAD.MOV.U32 R0, RZ, RZ, R72 ;  /* 0x000000ffff007224 */ /* 0x000fc600078e0048 */
        /* <DEDUP_REMOVED lines=8> */
[----:B------:R-:W-:Y:S02]  /*3c10*/  IMAD.MOV.U32 R0, RZ, RZ, R126 ;  /* 0x000000ffff007224 */ /* 0x000fe400078e007e */
[----:B------:R-:W-:-:S05]  /*3c20*/  IMAD.MOV.U32 R3, RZ, RZ, R127 ;  /* 0x000000ffff037224 */ /* 0x000fca00078e007f */
[----:B------:R-:W-:Y:S01]  /*3c30*/  PRMT R215, R0, 0x5410, R3 ;  /* 0x0000541000d77816 */ /* 0x000fe20000000003 */
[----:B------:R-:W-:Y:S01]  /*3c40*/  IMAD.MOV.U32 R3, RZ, RZ, R32 ;  /* 0x000000ffff037224 */ /* 0x000fe200078e0020 */
        /* <DEDUP_REMOVED lines=28> */
[----:B------:R-:W-:-:S04]  /*3e10*/  PRMT R144, R3, 0x7610, R144 ;  /* 0x0000761003907816 */ /* 0x000fc80000000090 */
[----:B------:R-:W-:Y:S01]  /*3e20*/  PRMT R154, R0, 0x7610, R154 ;  /* 0x00007610009a7816 */ /* 0x000fe2000000009a */
[----:B------:R-:W-:-:S05]  /*3e30*/  IMAD.MOV.U32 R0, RZ, RZ, R53 ;  /* 0x000000ffff007224 */ /* 0x000fca00078e0035 */
        /* <DEDUP_REMOVED lines=9> */
[----:B------:R-:W-:Y:S06]  /*3ed0*/  @!P2 BRA `(.L_x_1475) ;  /* 0x000000000004a947 */ /* 0x000fec0003800000 */
[----:B------:R-:W-:Y:S01]  /*3ee0*/  BPT.TRAP 0x1 ;  /* 0x000000040000795c */ /* 0x000fe20000300000 */
.L_x_1475:
[----:B------:R-:W-:Y:S01]  /*3ef0*/  IMAD R3, R16, 0x8, R2 ;  /* 0x0000000810037824 */ /* 0x000fe200078e0202 */
[----:B------:R-:W-:Y:S01]  /*3f00*/  SHF.L.U32 R0, R167, 0x1f, RZ ;  /* 0x0000001fa7007819 */ /* 0x000fe200000006ff */
[----:B------:R-:W-:Y:S03]  /*3f10*/  BSSY B1, `(.L_x_1476) ;  /* 0x0000003000017945 */ /* 0x000fe60003800000 */
[----:B------:R-:W0:Y:S02]  /*3f20*/  SYNCS.PHASECHK.TRANS64.TRYWAIT P5, [R3+URZ+0x2a890], R0 ;  /* 0x02a89000030075a7 */ /* 0x000e2400080a017f */
[----:B0-----:R-:W-:Y:S05]  /*3f30*/  @!P5 BRA `(.L_x_1477) ;  /* 0x0000027c00d4d947 */ /* 0x001fea0003800000 */
.L_x_1927:
[----:B------:R-:W-:Y:S05]  /*3f40*/  BSYNC B1 ;  /* 0x0000000000017941 */ /* 0x000fea0003800000 */
.L_x_1476:
        /* <DEDUP_REMOVED lines=17> */
[----:B------:R-:W-:-:S03]  /*4060*/  HADD2.F32 R126, -RZ, R126.H0_H0 ;  /* 0x2000007eff7e7230 */ /* 0x000fc60000004100 */
[-C--:B------:R-:W-:Y:S01]  /*4070*/  FMUL.FTZ R29, R127, R125.reuse ;  /* 0x0000007d7f1d7220 */ /* 0x080fe20000410000 */
[----:B------:R-:W-:-:S03]  /*4080*/  FMUL.FTZ R125, R151, R125 ;  /* 0x0000007d977d7220 */ /* 0x000fc60000410000 */
[-C--:B------:R-:W-:Y:S01]  /*4090*/  FFMA.FTZ R29, R151, R130.reuse, -R29 ;  /* 0x00000082971d7223 */ /* 0x080fe2000001081d */
[----:B------:R-:W-:Y:S01]  /*40a0*/  FFMA.FTZ R125, R127, R130, R125 ;  /* 0x000000827f7d7223 */ /* 0x000fe2000001007d */
[----:B------:R-:W-:Y:S02]  /*40b0*/  IMAD.MOV.U32 R127, RZ, RZ, R31 ;  /* 0x000000ffff7f7224 */ /* 0x000fe400078e001f */
[----:B------:R-:W-:Y:S02]  /*40c0*/  HADD2.F32 R130, -RZ, R124.H0_H0 ;  /* 0x2000007cff827230 */ /* 0x000fe40000004100 */
[----:B------:R-:W-:Y:S01]  /*40d0*/  IMAD.MOV.U32 R151, RZ, RZ, R28 ;  /* 0x000000ffff977224 */ /* 0x000fe200078e001c */
[----:B------:R-:W-:Y:S01]  /*40e0*/  F2FP.F16.F32.PACK_AB R29, R125, R29 ;  /* 0x0000001d7d1d723e */ /* 0x000fe200000000ff */
[--C-:B------:R-:W-:Y:S02]  /*40f0*/  HADD2.F32 R31, -RZ, R127.reuse.H1_H1 ;  /* 0x3000007fff1f7230 */ /* 0x100fe40000004100 */
[----:B------:R-:W-:-:S02]  /*4100*/  HADD2.F32 R127, -RZ, R127.H0_H0 ;  /* 0x2000007fff7f7230 */ /* 0x000fc40000004100 */
[--C-:B------:R-:W-:Y:S02]  /*4110*/  HADD2.F32 R28, -RZ, R151.reuse.H1_H1 ;  /* 0x30000097ff1c7230 */ /* 0x100fe40000004100 */
[-C--:B------:R-:W-:Y:S01]  /*4120*/  FMUL.FTZ R124, R31, R126.reuse ;  /* 0x0000007e1f7c7220 */ /* 0x080fe20000410000 */
[----:B------:R-:W-:Y:S02]  /*4130*/  HADD2.F32 R151, -RZ, R151.H0_H0 ;  /* 0x20000097ff977230 */ /* 0x000fe40000004100 */
[C---:B------:R-:W-:Y:S01]  /*4140*/  FMUL.FTZ R126, R127.reuse, R126 ;  /* 0x0000007e7f7e7220 */ /* 0x040fe20000410000 */
[----:B------:R-:W-:-:S03]  /*4150*/  FFMA.FTZ R124, R127, R130, -R124 ;  /* 0x000000827f7c7223 */ /* 0x000fc6000001087c */
        /* <DEDUP_REMOVED lines=18> */
.L_x_1483:
[----:B------:R-:W-:Y:S05]  /*4280*/  BSYNC B3 ;  /* 0x0000000000037941 */ /* 0x000fea0003800000 */
.L_x_1482:
[----:B--2---:R1:W-:Y:S02]  /*4290*/  STG.E.128 desc[UR46][R40.64], R28 ;  /* 0x0000001c28007986 */ /* 0x0043e4000c101d2e */
.L_x_1481:
[----:B------:R-:W-:Y:S05]  /*42a0*/  BSYNC B2 ;  /* 0x0000000000027941 */ /* 0x000fea0003800000 */
.L_x_1480:
[----:B------:R-:W-:Y:S01]  /*42b0*/  ISETP.NE.AND P3, PT, R10, RZ, PT ;  /* 0x000000ff0a00720c */ /* 0x000fe20003f65270 */
[----:B------:R-:W-:-:S12]  /*42c0*/  BSSY B2, `(.L_x_1484) ;  /* 0x0000033000027945 */ /* 0x000fd80003800000 */
[----:B------:R-:W-:Y:S05]  /*42d0*/  @!P3 BRA `(.L_x_1485) ;  /* 0x0000000000c4b947 */ /* 0x000fea0003800000 */
[----:B-1----:R1:W2:Y:S01]  /*42e0*/  LDS.128 R28, [R38] ;  /* 0x00000000261c7984 */ /* 0x0022a20000000c00 */
        /* <DEDUP_REMOVED lines=15> */
[----:B------:R-:W-:Y:S01]  /*43e0*/  FFMA.FTZ R83, R125, R124, -R83 ;  /* 0x0000007c7d537223 */ /* 0x000fe20000010853 */
[----:B------:R-:W-:Y:S01]  /*43f0*/  MOV R125, R28 ;  /* 0x0000001c007d7202 */ /* 0x000fe20000000f00 */
[----:B------:R-:W-:Y:S01]  /*4400*/  FFMA.FTZ R29, R115, R124, R29 ;  /* 0x0000007c731d7223 */ /* 0x000fe2000001001d */
[----:B------:R-:W-:Y:S02]  /*4410*/  IMAD.MOV.U32 R115, RZ, RZ, R31 ;  /* 0x000000ffff737224 */ /* 0x000fe400078e001f */
        /* <DEDUP_REMOVED lines=27> */
.L_x_1487:
[----:B------:R-:W-:Y:S05]  /*45d0*/  BSYNC B3 ;  /* 0x0000000000037941 */ /* 0x000fea0003800000 */
.L_x_1486:
[----:B--2---:R2:W-:Y:S02]  /*45e0*/  STG.E.128 desc[UR46][R40.64+0x40], R28 ;  /* 0x0000401c28007986 */ /* 0x0045e4000c101d2e */
.L_x_1485:
[----:B------:R-:W-:Y:S05]  /*45f0*/  BSYNC B2 ;  /* 0x0000000000027941 */ /* 0x000fea0003800000 */
.L_x_1484:
        /* <DEDUP_REMOVED lines=22> */
[----:B------:R-:W-:Y:S02]  /*4760*/  IMAD.MOV.U32 R81, RZ, RZ, R31 ;  /* 0x000000ffff517224 */ /* 0x000fe400078e001f */
[----:B------:R-:W-:Y:S02]  /*4770*/  HADD2.F32 R82, -RZ, R74.H0_H0 ;  /* 0x2000004aff527230 */ /* 0x000fe40000004100 */
[----:B------:R-:W-:Y:S01]  /*4780*/  HADD2.F32 R28, -RZ, R83.H1_H1 ;  /* 0x30000053ff1c7230 */ /* 0x000fe20000004100 */
[----:B------:R-:W-:Y:S01]  /*4790*/  F2FP.F16.F32.PACK_AB R29, R29, R75 ;  /* 0x0000004b1d1d723e */ /* 0x000fe200000000ff */
[----:B------:R-:W-:-:S02]  /*47a0*/  HADD2.F32 R31, -RZ, R81.H1_H1 ;  /* 0x30000051ff1f7230 */ /* 0x000fc40000004100 */
[----:B------:R-:W-:Y:S02]  /*47b0*/  HADD2.F32 R81, -RZ, R81.H0_H0 ;  /* 0x20000051ff517230 */ /* 0x000fe40000004100 */
        /* <DEDUP_REMOVED lines=22> */
.L_x_1491:
[----:B------:R-:W-:Y:S05]  /*4920*/  BSYNC B3 ;  /* 0x0000000000037941 */ /* 0x000fea0003800000 */
.L_x_1490:
[----:B--2---:R3:W-:Y:S02]  /*4930*/  STG.E.128 desc[UR46][R40.64+0x80], R28 ;  /* 0x0000801c28007986 */ /* 0x0047e4000c101d2e */
.L_x_1489:
[----:B------:R-:W-:Y:S05]  /*4940*/  BSYNC B2 ;  /* 0x0000000000027941 */ /* 0x000fea0003800000 */
.L_x_1488:
[----:B------:R-:W-:Y:S01]  /*4950*/  ISETP.NE.AND P3, PT, R8, RZ, PT ;  /* 0x000000ff0800720c */ /* 0x000fe20003f65270 */
[----:B------:R-:W-:-:S12]  /*4960*/  BSSY B2, `(.L_x_1492) ;  /* 0x0000038000027945 */ /* 0x000fd80003800000 */
[----:B------:R-:W-:Y:S05]  /*4970*/  @!P3 BRA `(.L_x_1493) ;  /* 0x0000000000d8b947 */ /* 0x000fea0003800000 */
[----:B-123--:R1:W2:Y:S01]  /*4980*/  LDS.128 R28, [R38+0x3000] ;  /* 0x00300000261c7984 */ /* 0x00e2a20000000c00 */
[----:B------:R-:W-:Y:S01]  /*4990*/  ISETP.GE.AND P3, PT, R170, R122, PT ;  /* 0x0000007aaa00720c */ /* 0x000fe20003f66270 */
[----:B------:R-:W-:-:S12]  /*49a0*/  BSSY B3, `(.L_x_1494) ;  /* 0x0000032000037945 */ /* 0x000fd80003800000 */
[----:B-1----:R-:W-:Y:S05]  /*49b0*/  @P3 BRA `(.L_x_1495) ;  /* 0x0000000000c03947 */ /* 0x002fea0003800000 */
[----:B------:R-:W-:Y:S01]  /*49c0*/  SHF.R.U64 R75, R72, 0x10, R73 ;  /* 0x00000010484b7819 */ /* 0x000fe20000001249 */
[----:B--2---:R-:W-:Y:S01]  /*49d0*/  IMAD.MOV.U32 R72, RZ, RZ, R29 ;  /* 0x000000ffff487224 */ /* 0x004fe200078e001d */
[----:B------:R-:W-:Y:S01]  /*49e0*/  SHF.R.U64 R70, R70, 0x10, R71 ;  /* 0x0000001046467819 */ /* 0x000fe20000001247 */
[----:B------:R-:W-:Y:S02]  /*49f0*/  HADD2.F32 R80, -RZ, R207.H1_H1 ;  /* 0x300000cfff507230 */ /* 0x000fe40000004100 */
[----:B------:R-:W-:Y:S02]  /*4a00*/  HADD2.F32 R75, -RZ, R75.H0_H0 ;  /* 0x2000004bff4b7230 */ /* 0x000fe40000004100 */
[--C-:B------:R-:W-:Y:S02]  /*4a10*/  HADD2.F32 R29, -RZ, R72.reuse.H1_H1 ;  /* 0x30000048ff1d7230 */ /* 0x100fe40000004100 */
[----:B------:R-:W-:Y:S02]  /*4a20*/  HADD2.F32 R72, -RZ, R72.H0_H0 ;  /* 0x20000048ff487230 */ /* 0x000fe40000004100 */
[----:B------:R-:W-:-:S02]  /*4a30*/  HADD2.F32 R70, -RZ, R70.H0_H0 ;  /* 0x20000046ff467230 */ /* 0x000fc40000004100 */
[-C--:B------:R-:W-:Y:S01]  /*4a40*/  FMUL.FTZ R74, R29, R75.reuse ;  /* 0x0000004b1d4a7220 */ /* 0x080fe20000410000 */
[----:B------:R-:W-:-:S03]  /*4a50*/  FMUL.FTZ R75, R72, R75 ;  /* 0x0000004b484b7220 */ /* 0x000fc60000410000 */
[-C--:B------:R-:W-:Y:S01]  /*4a60*/  FFMA.FTZ R74, R72, R70.reuse, -R74 ;  /* 0x00000046484a7223 */ /* 0x080fe2000001084a */
[----:B------:R-:W-:Y:S01]  /*4a70*/  SHF.R.U32.HI R72, RZ, 0x10, R73 ;  /* 0x00000010ff487819 */ /* 0x000fe20000011649 */
[----:B------:R-:W-:Y:S01]  /*4a80*/  FFMA.FTZ R75, R29, R70, R75 ;  /* 0x000000461d4b7223 */ /* 0x000fe2000001004b */
[----:B------:R-:W-:Y:S01]  /*4a90*/  SHF.R.U32.HI R70, RZ, 0x10, R71 ;  /* 0x00000010ff467819 */ /* 0x000fe20000011647 */
[----:B------:R-:W-:Y:S02]  /*4aa0*/  IMAD.MOV.U32 R71, RZ, RZ, R28 ;  /* 0x000000ffff477224 */ /* 0x000fe400078e001c */
[----:B------:R-:W-:Y:S01]  /*4ab0*/  IMAD.MOV.U32 R28, RZ, RZ, R31 ;  /* 0x000000ffff1c7224 */ /* 0x000fe200078e001f */
[----:B------:R-:W-:Y:S01]  /*4ac0*/  F2FP.F16.F32.PACK_AB R74, R75, R74 ;  /* 0x0000004a4b4a723e */ /* 0x000fe200000000ff */
[----:B------:R-:W-:Y:S02]  /*4ad0*/  HADD2.F32 R31, -RZ, R72.H0_H0 ;  /* 0x20000048ff1f7230 */ /* 0x000fe40000004100 */
[----:B------:R-:W-:-:S02]  /*4ae0*/  HADD2.F32 R70, -RZ, R70.H0_H0 ;  /* 0x20000046ff467230 */ /* 0x000fc40000004100 */
[--C-:B------:R-:W-:Y:S02]  /*4af0*/  HADD2.F32 R29, -RZ, R28.reuse.H1_H1 ;  /* 0x3000001cff1d7230 */ /* 0x100fe40000004100 */
[----:B------:R-:W-:-:S03]  /*4b00*/  HADD2.F32 R28, -RZ, R28.H0_H0 ;  /* 0x2000001cff1c7230 */ /* 0x000fc60000004100 */
[CC--:B------:R-:W-:Y:S02]  /*4b10*/  FMUL.FTZ R72, R29.reuse, R31.reuse ;  /* 0x0000001f1d487220 */ /* 0x0c0fe40000410000 */
[C---:B------:R-:W-:Y:S02]  /*4b20*/  FMUL.FTZ R31, R28.reuse, R31 ;  /* 0x0000001f1c1f7220 */ /* 0x040fe40000410000 */
[-C--:B------:R-:W-:Y:S01]  /*4b30*/  FFMA.FTZ R28, R28, R70.reuse, -R72 ;  /* 0x000000461c1c7223 */ /* 0x080fe20000010848 */
[----:B------:R-:W-:Y:S02]  /*4b40*/  HADD2.F32 R72, -RZ, R210.H1_H1 ;  /* 0x300000d2ff487230 */ /* 0x000fe40000004100 */
[----:B------:R-:W-:Y:S01]  /*4b50*/  FFMA.FTZ R29, R29, R70, R31 ;  /* 0x000000461d1d7223 */ /* 0x000fe2000001001f */
[----:B------:R-:W-:Y:S01]  /*4b60*/  MOV R70, R30 ;  /* 0x0000001e00467202 */ /* 0x000fe20000000f00 */
[--C-:B------:R-:W-:Y:S02]  /*4b70*/  HADD2.F32 R30, -RZ, R71.reuse.H1_H1 ;  /* 0x30000047ff1e7230 */ /* 0x100fe40000004100 */
[----:B------:R-:W-:-:S02]  /*4b80*/  HADD2.F32 R31, -RZ, R71.H0_H0 ;  /* 0x20000047ff1f7230 */ /* 0x000fc40000004100 */
[----:B------:R-:W-:Y:S02]  /*4b90*/  HADD2.F32 R71, -RZ, R210.H0_H0 ;  /* 0x200000d2ff477230 */ /* 0x000fe40000004100 */
[-C--:B------:R-:W-:Y:S01]  /*4ba0*/  FMUL.FTZ R73, R30, R72.reuse ;  /* 0x000000481e497220 */ /* 0x080fe20000410000 */
[----:B------:R-:W-:-:S03]  /*4bb0*/  FMUL.FTZ R72, R31, R72 ;  /* 0x000000481f487220 */ /* 0x000fc60000410000 */
[-C--:B------:R-:W-:Y:S01]  /*4bc0*/  FFMA.FTZ R31, R31, R71.reuse, -R73 ;  /* 0x000000471f1f7223 */ /* 0x080fe20000010849 */
[----:B------:R-:W-:Y:S01]  /*4bd0*/  FFMA.FTZ R30, R30, R71, R72 ;  /* 0x000000471e1e7223 */ /* 0x000fe20000010048 */
[--C-:B------:R-:W-:Y:S02]  /*4be0*/  HADD2.F32 R72, -RZ, R70.reuse.H0_H0 ;  /* 0x20000046ff487230 */ /* 0x100fe40000004100 */
[----:B------:R-:W-:Y:S02]  /*4bf0*/  HADD2.F32 R70, -RZ, R70.H1_H1 ;  /* 0x30000046ff467230 */ /* 0x000fe40000004100 */
[----:B------:R-:W-:Y:S01]  /*4c00*/  HADD2.F32 R71, -RZ, R207.H0_H0 ;  /* 0x200000cfff477230 */ /* 0x000fe20000004100 */
[----:B------:R-:W-:Y:S02]  /*4c10*/  F2FP.F16.F32.PACK_AB R30, R30, R31 ;  /* 0x0000001f1e1e723e */ /* 0x000fe400000000ff */
[-C--:B------:R-:W-:Y:S01]  /*4c20*/  FMUL.FTZ R73, R70, R80.reuse ;  /* 0x0000005046497220 */ /* 0x080fe20000410000 */
[----:B------:R-:W-:-:S03]  /*4c30*/  FMUL.FTZ R80, R72, R80 ;  /* 0x0000005048507220 */ /* 0x000fc60000410000 */
[-C--:B------:R-:W-:Y:S01]  /*4c40*/  FFMA.FTZ R73, R72, R71.reuse, -R73 ;  /* 0x0000004748497223 */ /* 0x080fe20000010849 */
[----:B------:R-:W-:Y:S01]  /*4c50*/  FFMA.FTZ R80, R70, R71, R80 ;  /* 0x0000004746507223 */ /* 0x000fe20000010050 */
[----:B------:R-:W-:Y:S01]  /*4c60*/  F2FP.F16.F32.PACK_AB R70, R29, R28 ;  /* 0x0000001c1d46723e */ /* 0x000fe200000000ff */
[----:B------:R-:W-:Y:S02]  /*4c70*/  IMAD.MOV.U32 R28, RZ, RZ, R30 ;  /* 0x000000ffff1c7224 */ /* 0x000fe400078e001e */
[----:B------:R-:W-:Y:S01]  /*4c80*/  IMAD.MOV.U32 R29, RZ, RZ, R74 ;  /* 0x000000ffff1d7224 */ /* 0x000fe200078e004a */
[----:B------:R-:W-:Y:S01]  /*4c90*/  F2FP.F16.F32.PACK_AB R73, R80, R73 ;  /* 0x000000495049723e */ /* 0x000fe200000000ff */
[----:B------:R-:W-:-:S04]  /*4ca0*/  IMAD.MOV.U32 R31, RZ, RZ, R70 ;  /* 0x000000ffff1f7224 */ /* 0x000fc800078e0046 */
[----:B------:R-:W-:-:S07]  /*4cb0*/  IMAD.MOV.U32 R30, RZ, RZ, R73 ;  /* 0x000000ffff1e7224 */ /* 0x000fce00078e0049 */
.L_x_1495:
[----:B------:R-:W-:Y:S05]  /*4cc0*/  BSYNC B3 ;  /* 0x0000000000037941 */ /* 0x000fea0003800000 */
.L_x_1494:
[----:B--2---:R4:W-:Y:S02]  /*4cd0*/  STG.E.128 desc[UR46][R40.64+0xc0], R28 ;  /* 0x0000c01c28007986 */ /* 0x0049e4000c101d2e */
.L_x_1493:
[----:B------:R-:W-:Y:S05]  /*4ce0*/  BSYNC B2 ;  /* 0x0000000000027941 */ /* 0x000fea0003800000 */
.L_x_1492:
        /* <DEDUP_REMOVED lines=52> */
.L_x_1499:
[----:B------:R-:W-:Y:S05]  /*5030*/  BSYNC B3 ;  /* 0x0000000000037941 */ /* 0x000fea0003800000 */
.L_x_1498:
[----:B--2---:R1:W-:Y:S02]  /*5040*/  STG.E.128 desc[UR46][R40.64+0x100], R28 ;  /* 0x0001001c28007986 */ /* 0x0043e4000c101d2e */
.L_x_1497:
[----:B------:R-:W-:Y:S05]  /*5050*/  BSYNC B2 ;  /* 0x0000000000027941 */ /* 0x000fea0003800000 */
.L_x_1496:
        /* <DEDUP_REMOVED lines=14> */
[CC--:B------:R-:W-:Y:S01]  /*5140*/  FMUL.FTZ R66, R29.reuse, R67.reuse ;  /* 0x000000431d427220 */ /* 0x0c0fe20000410000 */
[----:B------:R-:W-:Y:S02]  /*5150*/  HADD2.F32 R30, -RZ, R30.H0_H0 ;  /* 0x2000001eff1e7230 */ /* 0x000fe40000004100 */
[C---:B------:R-:W-:Y:S01]  /*5160*/  FMUL.FTZ R67, R64.reuse, R67 ;  /* 0x0000004340437220 */ /* 0x040fe20000410000 */
[-C--:B------:R-:W-:Y:S01]  /*5170*/  FFMA.FTZ R66, R64, R62.reuse, -R66 ;  /* 0x0000003e40427223 */ /* 0x080fe20000010842 */
[----:B------:R-:W-:Y:S02]  /*5180*/  SHF.R.U32.HI R64, RZ, 0x10, R65 ;  /* 0x00000010ff407819 */ /* 0x000fe40000011641 */
[----:B------:R-:W-:Y:S01]  /*5190*/  FFMA.FTZ R67, R29, R62, R67 ;  /* 0x0000003e1d437223 */ /* 0x000fe20000010043 */
[----:B------:R-:W-:Y:S01]  /*51a0*/  IMAD.MOV.U32 R29, RZ, RZ, R31 ;  /* 0x000000ffff1d7224 */ /* 0x000fe200078e001f */
[----:B------:R-:W-:Y:S01]  /*51b0*/  SHF.R.U32.HI R62, RZ, 0x10, R63 ;  /* 0x00000010ff3e7819 */ /* 0x000fe2000001163f */
[----:B------:R-:W-:-:S02]  /*51c0*/  HADD2.F32 R65, -RZ, R157.H1_H1 ;  /* 0x3000009dff417230 */ /* 0x000fc40000004100 */
[----:B------:R-:W-:Y:S01]  /*51d0*/  HADD2.F32 R64, -RZ, R64.H0_H0 ;  /* 0x20000040ff407230 */ /* 0x000fe20000004100 */
[----:B------:R-:W-:Y:S01]  /*51e0*/  F2FP.F16.F32.PACK_AB R66, R67, R66 ;  /* 0x000000424342723e */ /* 0x000fe200000000ff */
[--C-:B------:R-:W-:Y:S02]  /*51f0*/  HADD2.F32 R31, -RZ, R29.reuse.H1_H1 ;  /* 0x3000001dff1f7230 */ /* 0x100fe40000004100 */
[----:B------:R-:W-:Y:S02]  /*5200*/  HADD2.F32 R29, -RZ, R29.H0_H0 ;  /* 0x2000001dff1d7230 */ /* 0x000fe40000004100 */
[----:B------:R-:W-:Y:S02]  /*5210*/  HADD2.F32 R62, -RZ, R62.H0_H0 ;  /* 0x2000003eff3e7230 */ /* 0x000fe40000004100 */
[-C--:B------:R-:W-:Y:S01]  /*5220*/  FMUL.FTZ R63, R31, R64.reuse ;  /* 0x000000401f3f7220 */ /* 0x080fe20000410000 */
[----:B------:R-:W-:Y:S02]  /*5230*/  HADD2.F32 R157, -RZ, R157.H0_H0 ;  /* 0x2000009dff9d7230 */ /* 0x000fe40000004100 */
[C---:B------:R-:W-:Y:S01]  /*5240*/  FMUL.FTZ R64, R29.reuse, R64 ;  /* 0x000000401d407220 */ /* 0x040fe20000410000 */
[----:B------:R-:W-:Y:S01]  /*5250*/  FFMA.FTZ R63, R29, R62, -R63 ;  /* 0x0000003e1d3f7223 */ /* 0x000fe2000001083f */
[----:B------:R-:W-:-:S02]  /*5260*/  HADD2.F32 R29, -RZ, R28.H1_H1 ;  /* 0x3000001cff1d7230 */ /* 0x000fc40000004100 */
[----:B------:R-:W-:Y:S01]  /*5270*/  FFMA.FTZ R64, R31, R62, R64 ;  /* 0x0000003e1f407223 */ /* 0x000fe20000010040 */
[----:B------:R-:W-:Y:S02]  /*5280*/  HADD2.F32 R31, -RZ, R156.H1_H1 ;  /* 0x3000009cff1f7230 */ /* 0x000fe40000004100 */
[----:B------:R-:W-:Y:S02]  /*5290*/  HADD2.F32 R28, -RZ, R28.H0_H0 ;  /* 0x2000001cff1c7230 */ /* 0x000fe40000004100 */
[----:B------:R-:W-:Y:S01]  /*52a0*/  FMUL.FTZ R68, R29, R65 ;  /* 0x000000411d447220 */ /* 0x000fe20000410000 */
[----:B------:R-:W-:Y:S01]  /*52b0*/  HADD2.F32 R62, -RZ, R158.H0_H0 ;  /* 0x2000009eff3e7230 */ /* 0x000fe20000004100 */
[----:B------:R-:W-:Y:S01]  /*52c0*/  F2FP.F16.F32.PACK_AB R63, R64, R63 ;  /* 0x0000003f403f723e */ /* 0x000fe200000000ff */
[C---:B------:R-:W-:Y:S01]  /*52d0*/  FMUL.FTZ R65, R28.reuse, R65 ;  /* 0x000000411c417220 */ /* 0x040fe20000410000 */
[-C--:B------:R-:W-:Y:S02]  /*52e0*/  FFMA.FTZ R68, R28, R31.reuse, -R68 ;  /* 0x0000001f1c447223 */ /* 0x080fe40000010844 */
[-C--:B------:R-:W-:Y:S01]  /*52f0*/  FMUL.FTZ R28, R69, R62.reuse ;  /* 0x0000003e451c7220 */ /* 0x080fe20000410000 */
[----:B------:R-:W-:Y:S01]  /*5300*/  FMUL.FTZ R62, R30, R62 ;  /* 0x0000003e1e3e7220 */ /* 0x000fe20000410000 */
[----:B------:R-:W-:Y:S01]  /*5310*/  FFMA.FTZ R65, R29, R31, R65 ;  /* 0x0000001f1d417223 */ /* 0x000fe20000010041 */
[----:B------:R-:W-:-:S02]  /*5320*/  IMAD.MOV.U32 R29, RZ, RZ, R66 ;  /* 0x000000ffff1d7224 */ /* 0x000fc400078e0042 */
[-C--:B------:R-:W-:Y:S01]  /*5330*/  FFMA.FTZ R28, R30, R157.reuse, -R28 ;  /* 0x0000009d1e1c7223 */ /* 0x080fe2000001081c */
[----:B------:R-:W-:Y:S01]  /*5340*/  FFMA.FTZ R62, R69, R157, R62 ;  /* 0x0000009d453e7223 */ /* 0x000fe2000001003e */
[----:B------:R-:W-:Y:S01]  /*5350*/  IMAD.MOV.U32 R31, RZ, RZ, R63 ;  /* 0x000000ffff1f7224 */ /* 0x000fe200078e003f */
[----:B------:R-:W-:-:S03]  /*5360*/  F2FP.F16.F32.PACK_AB R65, R65, R68 ;  /* 0x000000444141723e */ /* 0x000fc600000000ff */
[----:B------:R-:W-:Y:S02]  /*5370*/  F2FP.F16.F32.PACK_AB R62, R62, R28 ;  /* 0x0000001c3e3e723e */ /* 0x000fe400000000ff */
[----:B------:R-:W-:Y:S02]  /*5380*/  IMAD.MOV.U32 R28, RZ, RZ, R65 ;  /* 0x000000ffff1c7224 */ /* 0x000fe400078e0041 */
[----:B------:R-:W-:-:S07]  /*5390*/  MOV R30, R62 ;  /* 0x0000003e001e7202 */ /* 0x000fce0000000f00 */
.L_x_1501:
[----:B------:R-:W-:Y:S05]  /*53a0*/  BSYNC B2 ;  /* 0x0000000000027941 */ /* 0x000fea0003800000 */
.L_x_1500:
[----:B--2---:R1:W-:Y:S02]  /*53b0*/  STG.E.128 desc[UR46][R40.64+0x140], R28 ;  /* 0x0001401c28007986 */ /* 0x0043e4000c101d2e */
.L_x_1479:
[----:B------:R-:W-:Y:S05]  /*53c0*/  BSYNC B1 ;  /* 0x0000000000017941 */ /* 0x000fea0003800000 */
.L_x_1478:
        /* <DEDUP_REMOVED lines=48> */
[----:B------:R-:W-:Y:S01]  /*56d0*/  F2FP.F16.F32.PACK_AB R30, R205, R31 ;  /* 0x0000001fcd1e723e */ /* 0x000fe200000000ff */
[----:B------:R-:W-:-:S07]  /*56e0*/  IMAD.MOV.U32 R31, RZ, RZ, R41 ;  /* 0x000000ffff1f7224 */ /* 0x000fce00078e0029 */
.L_x_1506:
[----:B------:R-:W-:Y:S05]  /*56f0*/  BSYNC B2 ;  /* 0x0000000000027941 */ /* 0x000fea0003800000 */
.L_x_1505:
[----:B--2---:R1:W-:Y:S02]  /*5700*/  STG.E.128 desc[UR46][R36.64], R28 ;  /* 0x0000001c24007986 */ /* 0x0043e4000c101d2e */
.L_x_1504:
[----:B------:R-:W-:Y:S05]  /*5710*/  BSYNC B1 ;  /* 0x0000000000017941 */ /* 0x000fea0003800000 */
.L_x_1503:
        /* <DEDUP_REMOVED lines=24> */
[----:B------:R-:W-:-:S02]  /*58a0*/  HADD2.F32 R158, -RZ, R158.H1_H1 ;  /* 0x3000009eff9e7230 */ /* 0x000fc40000004100 */
[----:B------:R-:W-:Y:S01]  /*58b0*/  FFMA.FTZ R59, R55, R40, R59 ;  /* 0x00000028373b7223 */ /* 0x000fe2000001003b */
[-C--:B------:R-:W-:Y:S01]  /*58c0*/  FFMA.FTZ R41, R31, R58.reuse, -R41 ;  /* 0x0000003a1f297223 */ /* 0x080fe20000010829 */
[----:B------:R-:W-:Y:S01]  /*58d0*/  FFMA.FTZ R56, R57, R58, R56 ;  /* 0x0000003a39387223 */ /* 0x000fe20000010038 */
[----:B------:R-:W-:Y:S02]  /*58e0*/  HADD2.F32 R31, -RZ, R28.H1_H1 ;  /* 0x3000001cff1f7230 */ /* 0x000fe40000004100 */
[----:B------:R-:W-:Y:S01]  /*58f0*/  FFMA.FTZ R54, R29, R40, -R54 ;  /* 0x000000281d367223 */ /* 0x000fe20000010836 */
[----:B------:R-:W-:Y:S02]  /*5900*/  HADD2.F32 R55, -RZ, R30.H1_H1 ;  /* 0x3000001eff377230 */ /* 0x000fe40000004100 */
[----:B------:R-:W-:Y:S02]  /*5910*/  HADD2.F32 R28, -RZ, R28.H0_H0 ;  /* 0x2000001cff1c7230 */ /* 0x000fe40000004100 */
[----:B------:R-:W-:Y:S01]  /*5920*/  FMUL.FTZ R61, R31, R156 ;  /* 0x0000009c1f3d7220 */ /* 0x000fe20000410000 */
[----:B------:R-:W-:-:S02]  /*5930*/  HADD2.F32 R57, -RZ, R30.H0_H0 ;  /* 0x2000001eff397230 */ /* 0x000fc40000004100 */
[----:B------:R-:W-:Y:S01]  /*5940*/  FMUL.FTZ R40, R55, R158 ;  /* 0x0000009e37287220 */ /* 0x000fe20000410000 */
[--C-:B------:R-:W-:Y:S02]  /*5950*/  HADD2.F32 R29, -RZ, R153.reuse.H0_H0 ;  /* 0x20000099ff1d7230 */ /* 0x100fe40000004100 */
[C---:B------:R-:W-:Y:S01]  /*5960*/  FMUL.FTZ R156, R28.reuse, R156 ;  /* 0x0000009c1c9c7220 */ /* 0x040fe20000410000 */
[----:B------:R-:W-:Y:S02]  /*5970*/  HADD2.F32 R30, -RZ, R153.H1_H1 ;  /* 0x30000099ff1e7230 */ /* 0x000fe40000004100 */
        /* <DEDUP_REMOVED lines=9> */
.L_x_1510:
[----:B------:R-:W-:Y:S05]  /*5a10*/  BSYNC B2 ;  /* 0x0000000000027941 */ /* 0x000fea0003800000 */
.L_x_1509:
[----:B--2---:R1:W-:Y:S02]  /*5a20*/  STG.E.128 desc[UR46][R36.64+0x40], R28 ;  /* 0x0000401c24007986 */ /* 0x0043e4000c101d2e */
.L_x_1508:
[----:B------:R-:W-:Y:S05]  /*5a30*/  BSYNC B1 ;  /* 0x0000000000017941 */ /* 0x000fea0003800000 */
.L_x_1507:
        /* <DEDUP_REMOVED lines=16> */
[----:B------:R-:W-:Y:S01]  /*5b40*/  FMUL.FTZ R56, R31, R52 ;  /* 0x000000341f387220 */ /* 0x000fe20000410000 */
[----:B------:R-:W-:-:S02]  /*5b50*/  HADD2.F32 R51, -RZ, R41.H1_H1 ;  /* 0x30000029ff337230 */ /* 0x000fc40000004100 */
[----:B------:R-:W-:Y:S01]  /*5b60*/  FMUL.FTZ R52, R29, R52 ;  /* 0x000000341d347220 */ /* 0x000fe20000410000 */
[----:B------:R-:W-:Y:S02]  /*5b70*/  HADD2.F32 R41, -RZ, R41.H0_H0 ;  /* 0x20000029ff297230 */ /* 0x000fe40000004100 */
[----:B------:R-:W-:Y:S02]  /*5b80*/  HADD2.F32 R40, -RZ, R40.H0_H0 ;  /* 0x20000028ff287230 */ /* 0x000fe40000004100 */
[-C--:B------:R-:W-:Y:S01]  /*5b90*/  FMUL.FTZ R58, R51, R54.reuse ;  /* 0x00000036333a7220 */ /* 0x080fe20000410000 */
[----:B------:R-:W-:Y:S02]  /*5ba0*/  HADD2.F32 R50, -RZ, R50.H0_H0 ;  /* 0x20000032ff327230 */ /* 0x000fe40000004100 */
[----:B------:R-:W-:Y:S01]  /*5bb0*/  FMUL.FTZ R54, R41, R54 ;  /* 0x0000003629367220 */ /* 0x000fe20000410000 */
[----:B------:R-:W-:Y:S02]  /*5bc0*/  HADD2.F32 R53, -RZ, R146.H0_H0 ;  /* 0x20000092ff357230 */ /* 0x000fe40000004100 */
[-C--:B------:R-:W-:Y:S01]  /*5bd0*/  FFMA.FTZ R29, R29, R40.reuse, -R56 ;  /* 0x000000281d1d7223 */ /* 0x080fe20000010838 */
[----:B------:R-:W-:Y:S01]  /*5be0*/  FFMA.FTZ R40, R31, R40, R52 ;  /* 0x000000281f287223 */ /* 0x000fe20000010034 */
[-C--:B------:R-:W-:Y:S01]  /*5bf0*/  FFMA.FTZ R31, R41, R50.reuse, -R58 ;  /* 0x00000032291f7223 */ /* 0x080fe2000001083a */
[----:B------:R-:W-:Y:S01]  /*5c00*/  FFMA.FTZ R50, R51, R50, R54 ;  /* 0x0000003233327223 */ /* 0x000fe20000010036 */
[----:B------:R-:W-:-:S02]  /*5c10*/  HADD2.F32 R54, -RZ, R154.H0_H0 ;  /* 0x2000009aff367230 */ /* 0x000fc40000004100 */
[----:B------:R-:W-:Y:S01]  /*5c20*/  HADD2.F32 R154, -RZ, R154.H1_H1 ;  /* 0x3000009aff9a7230 */ /* 0x000fe20000004100 */
[----:B------:R-:W-:Y:S01]  /*5c30*/  F2FP.F16.F32.PACK_AB R29, R40, R29 ;  /* 0x0000001d281d723e */ /* 0x000fe200000000ff */
[----:B------:R-:W-:Y:S01]  /*5c40*/  HADD2.F32 R41, -RZ, R28.H1_H1 ;  /* 0x3000001cff297230 */ /* 0x000fe20000004100 */
[----:B------:R-:W-:Y:S01]  /*5c50*/  F2FP.F16.F32.PACK_AB R31, R50, R31 ;  /* 0x0000001f321f723e */ /* 0x000fe200000000ff */
[----:B------:R-:W-:Y:S02]  /*5c60*/  HADD2.F32 R51, -RZ, R30.H1_H1 ;  /* 0x3000001eff337230 */ /* 0x000fe40000004100 */
[----:B------:R-:W-:Y:S02]  /*5c70*/  HADD2.F32 R28, -RZ, R28.H0_H0 ;  /* 0x2000001cff1c7230 */ /* 0x000fe40000004100 */
[----:B------:R-:W-:Y:S01]  /*5c80*/  FMUL.FTZ R55, R41, R54 ;  /* 0x0000003629377220 */ /* 0x000fe20000410000 */
[----:B------:R-:W-:Y:S02]  /*5c90*/  HADD2.F32 R30, -RZ, R30.H0_H0 ;  /* 0x2000001eff1e7230 */ /* 0x000fe40000004100 */
[----:B------:R-:W-:Y:S01]  /*5ca0*/  FMUL.FTZ R57, R51, R154 ;  /* 0x0000009a33397220 */ /* 0x000fe20000410000 */
[----:B------:R-:W-:-:S02]  /*5cb0*/  HADD2.F32 R52, -RZ, R144.H1_H1 ;  /* 0x30000090ff347230 */ /* 0x000fc40000004100 */
[----:B------:R-:W-:Y:S01]  /*5cc0*/  FMUL.FTZ R54, R28, R54 ;  /* 0x000000361c367220 */ /* 0x000fe20000410000 */
[C---:B------:R-:W-:Y:S01]  /*5cd0*/  FMUL.FTZ R154, R30.reuse, R154 ;  /* 0x0000009a1e9a7220 */ /* 0x040fe20000410000 */
[-C--:B------:R-:W-:Y:S01]  /*5ce0*/  FFMA.FTZ R57, R30, R53.reuse, -R57 ;  /* 0x000000351e397223 */ /* 0x080fe20000010839 */
[-C--:B------:R-:W-:Y:S01]  /*5cf0*/  FFMA.FTZ R55, R28, R52.reuse, -R55 ;  /* 0x000000341c377223 */ /* 0x080fe20000010837 */
[----:B------:R-:W-:Y:S01]  /*5d00*/  FFMA.FTZ R54, R41, R52, R54 ;  /* 0x0000003429367223 */ /* 0x000fe20000010036 */
[----:B------:R-:W-:-:S04]  /*5d10*/  FFMA.FTZ R154, R51, R53, R154 ;  /* 0x00000035339a7223 */ /* 0x000fc8000001009a */
[----:B------:R-:W-:Y:S02]  /*5d20*/  F2FP.F16.F32.PACK_AB R28, R54, R55 ;  /* 0x00000037361c723e */ /* 0x000fe400000000ff */
[----:B------:R-:W-:-:S07]  /*5d30*/  F2FP.F16.F32.PACK_AB R30, R154, R57 ;  /* 0x000000399a1e723e */ /* 0x000fce00000000ff */
.L_x_1514:
[----:B------:R-:W-:Y:S05]  /*5d40*/  BSYNC B2 ;  /* 0x0000000000027941 */ /* 0x000fea0003800000 */
.L_x_1513:
[----:B--2---:R1:W-:Y:S02]  /*5d50*/  STG.E.128 desc[UR46][R36.64+0x80], R28 ;  /* 0x0000801c24007986 */ /* 0x0043e4000c101d2e */
.L_x_1512:
[----:B------:R-:W-:Y:S05]  /*5d60*/  BSYNC B1 ;  /* 0x0000000000017941 */ /* 0x000fea0003800000 */
.L_x_1511:
        /* <DEDUP_REMOVED lines=10> */
[----:B------:R-:W-:Y:S01]  /*5e10*/  IMAD.MOV.U32 R40, RZ, RZ, R28 ;  /* 0x000000ffff287224 */ /* 0x000fe200078e001c */
[--C-:B------:R-:W-:Y:S01]  /*5e20*/  SHF.R.U64 R47, R48, 0x10, R49.reuse ;  /* 0x00000010302f7819 */ /* 0x100fe20000001231 */
[--C-:B------:R-:W-:Y:S01]  /*5e30*/  HADD2.F32 R31, -RZ, R29.reuse.H1_H1 ;  /* 0x3000001dff1f7230 */ /* 0x100fe20000004100 */
        /* <DEDUP_REMOVED lines=9> */
[-C--:B------:R-:W-:Y:S01]  /*5ed0*/  FMUL.FTZ R54, R29, R50.reuse ;  /* 0x000000321d367220 */ /* 0x080fe20000410000 */
[----:B------:R-:W-:Y:S02]  /*5ee0*/  HADD2.F32 R48, -RZ, R51.H0_H0 ;  /* 0x20000033ff307230 */ /* 0x000fe40000004100 */
[----:B------:R-:W-:Y:S01]  /*5ef0*/  FMUL.FTZ R50, R41, R50 ;  /* 0x0000003229327220 */ /* 0x000fe20000410000 */
[----:B------:R-:W-:-:S02]  /*5f00*/  HADD2.F32 R144, -RZ, R144.H0_H0 ;  /* 0x20000090ff907230 */ /* 0x000fc40000004100 */
[-C--:B------:R-:W-:Y:S01]  /*5f10*/  FFMA.FTZ R28, R28, R46.reuse, -R49 ;  /* 0x0000002e1c1c7223 */ /* 0x080fe20000010831 */
[----:B------:R-:W-:Y:S01]  /*5f20*/  FFMA.FTZ R49, R31, R46, R52 ;  /* 0x0000002e1f317223 */ /* 0x000fe20000010034 */
[-C--:B------:R-:W-:Y:S01]  /*5f30*/  FFMA.FTZ R53, R29, R48.reuse, R50 ;  /* 0x000000301d357223 */ /* 0x080fe20000010032 */
[----:B------:R-:W-:Y:S02]  /*5f40*/  HADD2.F32 R146, -RZ, R146.H1_H1 ;  /* 0x30000092ff927230 */ /* 0x000fe40000004100 */
[----:B------:R-:W-:Y:S01]  /*5f50*/  FFMA.FTZ R54, R41, R48, -R54 ;  /* 0x0000003029367223 */ /* 0x000fe20000010836 */
[----:B------:R-:W-:Y:S02]  /*5f60*/  HADD2.F32 R29, -RZ, R40.H1_H1 ;  /* 0x30000028ff1d7230 */ /* 0x000fe40000004100 */
[----:B------:R-:W-:Y:S02]  /*5f70*/  HADD2.F32 R31, -RZ, R30.H1_H1 ;  /* 0x3000001eff1f7230 */ /* 0x000fe40000004100 */
[----:B------:R-:W-:-:S02]  /*5f80*/  HADD2.F32 R40, -RZ, R40.H0_H0 ;  /* 0x20000028ff287230 */ /* 0x000fc40000004100 */
[----:B------:R-:W-:Y:S01]  /*5f90*/  FMUL.FTZ R47, R29, R144 ;  /* 0x000000901d2f7220 */ /* 0x000fe20000410000 */
[----:B------:R-:W-:Y:S02]  /*5fa0*/  HADD2.F32 R30, -RZ, R30.H0_H0 ;  /* 0x2000001eff1e7230 */ /* 0x000fe40000004100 */
[----:B------:R-:W-:Y:S01]  /*5fb0*/  FMUL.FTZ R51, R31, R146 ;  /* 0x000000921f337220 */ /* 0x000fe20000410000 */
[--C-:B------:R-:W-:Y:S02]  /*5fc0*/  HADD2.F32 R41, -RZ, R131.reuse.H0_H0 ;  /* 0x20000083ff297230 */ /* 0x100fe40000004100 */
[----:B------:R-:W-:Y:S01]  /*5fd0*/  FMUL.FTZ R144, R40, R144 ;  /* 0x0000009028907220 */ /* 0x000fe20000410000 */
        /* <DEDUP_REMOVED lines=10> */
.L_x_1518:
[----:B------:R-:W-:Y:S05]  /*6080*/  BSYNC B2 ;  /* 0x0000000000027941 */ /* 0x000fea0003800000 */
.L_x_1517:
[----:B--2---:R1:W-:Y:S02]  /*6090*/  STG.E.128 desc[UR46][R36.64+0xc0], R28 ;  /* 0x0000c01c24007986 */ /* 0x0043e4000c101d2e */
.L_x_1516:
[----:B------:R-:W-:Y:S05]  /*60a0*/  BSYNC B1 ;  /* 0x0000000000017941 */ /* 0x000fea0003800000 */
.L_x_1515:
        /* <DEDUP_REMOVED lines=8> */
[--C-:B--2---:R-:W-:Y:S01]  /*6130*/  HADD2.F32 R40, -RZ, R31.reuse.H1_H1 ;  /* 0x3000001fff287230 */ /* 0x104fe20000004100 */
[----:B------:R-:W-:Y:S01]  /*6140*/  SHF.R.U32.HI R42, RZ, 0x10, R43 ;  /* 0x00000010ff2a7819 */ /* 0x000fe2000001162b */
[----:B------:R-:W-:Y:S01]  /*6150*/  HADD2.F32 R31, -RZ, R31.H0_H0 ;  /* 0x2000001fff1f7230 */ /* 0x000fe20000004100 */
[--C-:B------:R-:W-:Y:S01]  /*6160*/  SHF.R.U64 R43, R44, 0x10, R45.reuse ;  /* 0x000000102c2b7819 */ /* 0x100fe2000000122d */
[----:B------:R-:W-:Y:S01]  /*6170*/  HADD2.F32 R41, -RZ, R41.H0_H0 ;  /* 0x20000029ff297230 */ /* 0x000fe20000004100 */
[----:B------:R-:W-:Y:S01]  /*6180*/  SHF.R.U32.HI R44, RZ, 0x10, R45 ;  /* 0x00000010ff2c7819 */ /* 0x000fe2000001162d */
[----:B------:R-:W-:Y:S01]  /*6190*/  HADD2.F32 R42, -RZ, R42.H0_H0 ;  /* 0x2000002aff2a7230 */ /* 0x000fe20000004100 */
[----:B------:R-:W-:Y:S01]  /*61a0*/  MOV R39, R30 ;  /* 0x0000001e00277202 */ /* 0x000fe20000000f00 */
[----:B------:R-:W-:Y:S02]  /*61b0*/  HADD2.F32 R43, -RZ, R43.H0_H0 ;  /* 0x2000002bff2b7230 */ /* 0x000fe40000004100 */
[----:B------:R-:W-:-:S02]  /*61c0*/  HADD2.F32 R44, -RZ, R44.H0_H0 ;  /* 0x2000002cff2c7230 */ /* 0x000fc40000004100 */
[--C-:B------:R-:W-:Y:S02]  /*61d0*/  HADD2.F32 R30, -RZ, R29.reuse.H1_H1 ;  /* 0x3000001dff1e7230 */ /* 0x100fe40000004100 */
[----:B------:R-:W-:Y:S02]  /*61e0*/  HADD2.F32 R29, -RZ, R29.H0_H0 ;  /* 0x2000001dff1d7230 */ /* 0x000fe40000004100 */
[-C--:B------:R-:W-:Y:S01]  /*61f0*/  FMUL.FTZ R45, R31, R44.reuse ;  /* 0x0000002c1f2d7220 */ /* 0x080fe20000410000 */
[----:B------:R-:W-:Y:S01]  /*6200*/  FMUL.FTZ R48, R40, R44 ;  /* 0x0000002c28307220 */ /* 0x000fe20000410000 */
[-C--:B------:R-:W-:Y:S01]  /*6210*/  FMUL.FTZ R46, R30, R43.reuse ;  /* 0x0000002b1e2e7220 */ /* 0x080fe20000410000 */
[C---:B------:R-:W-:Y:S01]  /*6220*/  FMUL.FTZ R43, R29.reuse, R43 ;  /* 0x0000002b1d2b7220 */ /* 0x040fe20000410000 */
[----:B------:R-:W-:Y:S02]  /*6230*/  FFMA.FTZ R45, R40, R42, R45 ;  /* 0x0000002a282d7223 */ /* 0x000fe4000001002d */
[----:B------:R-:W-:Y:S01]  /*6240*/  FFMA.FTZ R46, R29, R41, -R46 ;  /* 0x000000291d2e7223 */ /* 0x000fe2000001082e */
[----:B------:R-:W-:-:S02]  /*6250*/  HADD2.F32 R40, -RZ, R79.H0_H0 ;  /* 0x2000004fff287230 */ /* 0x000fc40000004100 */
[----:B------:R-:W-:Y:S01]  /*6260*/  FFMA.FTZ R43, R30, R41, R43 ;  /* 0x000000291e2b7223 */ /* 0x000fe2000001002b */
[----:B------:R-:W-:Y:S02]  /*6270*/  HADD2.F32 R79, -RZ, R79.H1_H1 ;  /* 0x3000004fff4f7230 */ /* 0x000fe40000004100 */
[----:B------:R-:W-:Y:S01]  /*6280*/  FFMA.FTZ R48, R31, R42, -R48 ;  /* 0x0000002a1f307223 */ /* 0x000fe20000010830 */
[--C-:B------:R-:W-:Y:S02]  /*6290*/  HADD2.F32 R29, -RZ, R28.reuse.H1_H1 ;  /* 0x3000001cff1d7230 */ /* 0x100fe40000004100 */
[--C-:B------:R-:W-:Y:S02]  /*62a0*/  HADD2.F32 R30, -RZ, R39.reuse.H1_H1 ;  /* 0x30000027ff1e7230 */ /* 0x100fe40000004100 */
[----:B------:R-:W-:Y:S02]  /*62b0*/  HADD2.F32 R28, -RZ, R28.H0_H0 ;  /* 0x2000001cff1c7230 */ /* 0x000fe40000004100 */
[----:B------:R-:W-:Y:S01]  /*62c0*/  FMUL.FTZ R41, R29, R40 ;  /* 0x000000281d297220 */ /* 0x000fe20000410000 */
[----:B------:R-:W-:-:S02]  /*62d0*/  HADD2.F32 R39, -RZ, R39.H0_H0 ;  /* 0x20000027ff277230 */ /* 0x000fc40000004100 */
[-C--:B------:R-:W-:Y:S01]  /*62e0*/  FMUL.FTZ R42, R30, R79.reuse ;  /* 0x0000004f1e2a7220 */ /* 0x080fe20000410000 */
        /* <DEDUP_REMOVED lines=12> */
.L_x_1522:
[----:B------:R-:W-:Y:S05]  /*63b0*/  BSYNC B2 ;  /* 0x0000000000027941 */ /* 0x000fea0003800000 */
.L_x_1521:
[----:B--2---:R1:W-:Y:S02]  /*63c0*/  STG.E.128 desc[UR46][R36.64+0x100], R28 ;  /* 0x0001001c24007986 */ /* 0x0043e4000c101d2e */
.L_x_1520:
[----:B------:R-:W-:Y:S05]  /*63d0*/  BSYNC B1 ;  /* 0x0000000000017941 */ /* 0x000fea0003800000 */
.L_x_1519:
[----:B------:R-:W-:-:S13]  /*63e0*/  ISETP.NE.AND P3, PT, R6, RZ, PT ;  /* 0x000000ff0600720c */ /* 0x000fda0003f65270 */
        /* <DEDUP_REMOVED lines=16> */
[CC--:B------:R-:W-:Y:S01]  /*64f0*/  FMUL.FTZ R42, R30.reuse, R35.reuse ;  /* 0x000000231e2a7220 */ /* 0x0c0fe20000410000 */
[C---:B------:R-:W-:Y:S01]  /*6500*/  FMUL.FTZ R35, R29.reuse, R35 ;  /* 0x000000231d237220 */ /* 0x040fe20000410000 */
[----:B------:R-:W-:Y:S02]  /*6510*/  HADD2.F32 R31, -RZ, R31.H0_H0 ;  /* 0x2000001fff1f7230 */ /* 0x000fe40000004100 */
[-C--:B------:R-:W-:Y:S01]  /*6520*/  FFMA.FTZ R42, R29, R34.reuse, -R42 ;  /* 0x000000221d2a7223 */ /* 0x080fe2000001082a */
[----:B------:R-:W-:Y:S01]  /*6530*/  FFMA.FTZ R39, R30, R34, R35 ;  /* 0x000000221e277223 */ /* 0x000fe20000010023 */
[----:B------:R-:W-:Y:S02]  /*6540*/  HADD2.F32 R38, -RZ, R38.H0_H0 ;  /* 0x20000026ff267230 */ /* 0x000fe40000004100 */
[----:B------:R-:W-:Y:S01]  /*6550*/  FMUL.FTZ R44, R33, R40 ;  /* 0x00000028212c7220 */ /* 0x000fe20000410000 */
[----:B------:R-:W-:-:S02]  /*6560*/  HADD2.F32 R34, -RZ, R77.H0_H0 ;  /* 0x2000004dff227230 */ /* 0x000fc40000004100 */
[C---:B------:R-:W-:Y:S01]  /*6570*/  FMUL.FTZ R40, R31.reuse, R40 ;  /* 0x000000281f287220 */ /* 0x040fe20000410000 */
[----:B------:R-:W-:Y:S02]  /*6580*/  HADD2.F32 R77, -RZ, R77.H1_H1 ;  /* 0x3000004dff4d7230 */ /* 0x000fe40000004100 */
[-C--:B------:R-:W-:Y:S01]  /*6590*/  FFMA.FTZ R44, R31, R38.reuse, -R44 ;  /* 0x000000261f2c7223 */ /* 0x080fe2000001082c */
[----:B------:R-:W-:Y:S02]  /*65a0*/  HADD2.F32 R29, -RZ, R28.H1_H1 ;  /* 0x3000001cff1d7230 */ /* 0x000fe40000004100 */
[----:B------:R-:W-:Y:S01]  /*65b0*/  FFMA.FTZ R43, R33, R38, R40 ;  /* 0x00000026212b7223 */ /* 0x000fe20000010028 */
[----:B------:R-:W-:Y:S02]  /*65c0*/  HADD2.F32 R30, -RZ, R32.H1_H1 ;  /* 0x30000020ff1e7230 */ /* 0x000fe40000004100 */
[----:B------:R-:W-:Y:S02]  /*65d0*/  HADD2.F32 R28, -RZ, R28.H0_H0 ;  /* 0x2000001cff1c7230 */ /* 0x000fe40000004100 */
[----:B------:R-:W-:Y:S01]  /*65e0*/  FMUL.FTZ R35, R29, R34 ;  /* 0x000000221d237220 */ /* 0x000fe20000410000 */
[----:B------:R-:W-:-:S02]  /*65f0*/  HADD2.F32 R32, -RZ, R32.H0_H0 ;  /* 0x20000020ff207230 */ /* 0x000fc40000004100 */
[-C--:B------:R-:W-:Y:S01]  /*6600*/  FMUL.FTZ R41, R30, R77.reuse ;  /* 0x0000004d1e297220 */ /* 0x080fe20000410000 */
        /* <DEDUP_REMOVED lines=12> */
.L_x_1524:
[----:B------:R-:W-:Y:S05]  /*66d0*/  BSYNC B1 ;  /* 0x0000000000017941 */ /* 0x000fea0003800000 */
.L_x_1523:
[----:B--2---:R1:W-:Y:S01]  /*66e0*/  STG.E.128 desc[UR46][R36.64+0x140], R28 ;  /* 0x0001401c24007986 */ /* 0x0043e2000c101d2e */
[----:B------:R-:W-:Y:S05]  /*66f0*/  BRA `(.L_x_1502) ;  /* 0x0000004000107947 */ /* 0x000fea0003800000 */
.L_x_1470:
        /* <DEDUP_REMOVED lines=18> */
[----:B------:R-:W-:Y:S02]  /*6820*/  IADD3 R28, P3, R100, R76, RZ ;  /* 0x0000004c641c7210 */ /* 0x000fe40007f7e0ff */
[----:B------:R-:W-:Y:S02]  /*6830*/  CS2R R38, SRZ ;  /* 0x0000000000267805 */ /* 0x000fe4000001ff00 */
[----:B------:R-:W-:Y:S01]  /*6840*/  CS2R R36, SRZ ;  /* 0x0000000000247805 */ /* 0x000fe2000001ff00 */
[----:B------:R-:W-:Y:S01]  /*6850*/  IMAD.X R30, R0, 0x1, R21, P2 ;  /* 0x00000001001e7824 */ /* 0x000fe200010e0615 */
[----:B------:R-:W-:Y:S02]  /*6860*/  LEA R52, P2, R29, UR4, 0x1 ;  /* 0x000000041d347c11 */ /* 0x000fe4000f8408ff */
[----:B------:R-:W-:-:S02]  /*6870*/  CS2R R50, SRZ ;  /* 0x0000000000327805 */ /* 0x000fc4000001ff00 */
[----:B------:R-:W-:Y:S02]  /*6880*/  CS2R R48, SRZ ;  /* 0x0000000000307805 */ /* 0x000fe4000001ff00 */
[----:B------:R-:W-:Y:S01]  /*6890*/  LEA.HI.X R53, R29, UR5, R30, 0x1, P2 ;  /* 0x000000051d357c11 */ /* 0x000fe200090f0c1e */
[----:B------:R-:W-:Y:S01]  /*68a0*/  ULDC.64 UR4, c[0x0][0x400] ;  /* 0x0001000000047ab9 */ /* 0x000fe20000000a00 */
[----:B------:R-:W-:Y:S01]  /*68b0*/  ISETP.GE.AND P2, PT, R18, R122, PT ;  /* 0x0000007a1200720c */ /* 0x000fe20003f46270 */
[----:B------:R-:W-:Y:S01]  /*68c0*/  IMAD.X R29, R3, 0x1, R15, P3 ;  /* 0x00000001031d7824 */ /* 0x000fe200018e060f */
[----:B------:R-:W-:-:S04]  /*68d0*/  LEA R56, P3, R28, UR4, 0x1 ;  /* 0x000000041c387c11 */ /* 0x000fc8000f8608ff */
[----:B------:R-:W-:Y:S02]  /*68e0*/  LEA.HI.X R57, R28, UR5, R29, 0x1, P3 ;  /* 0x000000051c397c11 */ /* 0x000fe400098f0c1d */
[----:B------:R-:W-:-:S05]  /*68f0*/  ISETP.GE.AND P3, PT, R165, R122, PT ;  /* 0x0000007aa500720c */ /* 0x000fca0003f66270 */
[----:B------:R0:W5:Y:S04]  /*6900*/  @!P2 LDG.E.128 R36, desc[UR46][R52.64] ;  /* 0x0000002e3424a981 */ /* 0x000168000c1e1d00 */
[----:B------:R0:W5:Y:S01]  /*6910*/  @!P2 LDG.E.128 R48, desc[UR46][R56.64] ;  /* 0x0000002e3830a981 */ /* 0x000162000c1e1d00 */
[----:B------:R-:W-:Y:S02]  /*6920*/  ISETP.GE.AND P2, PT, R166, R122, PT ;  /* 0x0000007aa600720c */ /* 0x000fe40003f46270 */
        /* <DEDUP_REMOVED lines=8> */
[----:B------:R0:W5:Y:S04]  /*69b0*/  @!P3 LDG.E.128 R32, desc[UR46][R52.64+0x40] ;  /* 0x0000402e3420b981 */ /* 0x000168000c1e1d00 */
[----:B------:R0:W5:Y:S04]  /*69c0*/  @!P2 LDG.E.128 R28, desc[UR46][R52.64+0x80] ;  /* 0x0000802e341ca981 */ /* 0x000168000c1e1d00 */
[----:B------:R0:W5:Y:S04]  /*69d0*/  @!P3 LDG.E.128 R44, desc[UR46][R56.64+0x40] ;  /* 0x0000402e382cb981 */ /* 0x000168000c1e1d00 */
[----:B------:R0:W5:Y:S02]  /*69e0*/  @!P2 LDG.E.128 R40, desc[UR46][R56.64+0x80] ;  /* 0x0000802e3828a981 */ /* 0x000164000c1e1d00 */
.L_x_1526:
[----:B------:R-:W-:Y:S05]  /*69f0*/  BSYNC B1 ;  /* 0x0000000000017941 */ /* 0x000fea0003800000 */
.L_x_1525:
        /* <DEDUP_REMOVED lines=18> */
[----:B------:R-:W-:Y:S02]  /*6b20*/  IADD3.X R53, R21, R0, R108, P2, P5 ;  /* 0x0000000015357210 */ /* 0x000fe400017ea46c */
[----:B------:R-:W-:Y:S02]  /*6b30*/  CS2R R60, SRZ ;  /* 0x00000000003c7805 */ /* 0x000fe4000001ff00 */
[----:B------:R-:W-:Y:S02]  /*6b40*/  IADD3 R0, P2, P5, R100, R76, R107 ;  /* 0x0000004c64007210 */ /* 0x000fe40007d5e06b */
[----:B------:R-:W-:-:S02]  /*6b50*/  CS2R R74, SRZ ;  /* 0x00000000004a7805 */ /* 0x000fc4000001ff00 */
[----:B------:R-:W-:Y:S02]  /*6b60*/  CS2R R72, SRZ ;  /* 0x0000000000487805 */ /* 0x000fe4000001ff00 */
[----:B------:R-:W-:Y:S02]  /*6b70*/  IADD3.X R3, R15, R3, R106, P2, P5 ;  /* 0x000000030f037210 */ /* 0x000fe400017ea46a */
[----:B------:R-:W-:-:S04]  /*6b80*/  LEA R76, P2, R78, UR4, 0x1 ;  /* 0x000000044e4c7c11 */ /* 0x000fc8000f8408ff */
[----:B------:R-:W-:Y:S02]  /*6b90*/  LEA.HI.X R77, R78, UR5, R53, 0x1, P2 ;  /* 0x000000054e4d7c11 */ /* 0x000fe400090f0c35 */
        /* <DEDUP_REMOVED lines=19> */
.L_x_1528:
[----:B------:R-:W-:Y:S05]  /*6cd0*/  BSYNC B1 ;  /* 0x0000000000017941 */ /* 0x000fea0003800000 */
.L_x_1527:
[----:B------:R-:W2:Y:S01]  /*6ce0*/  LDL R0, [R1+0x3c] ;  /* 0x00003c0001007983 */ /* 0x000ea20000100800 */
[----:B-----5:R-:W-:Y:S01]  /*6cf0*/  IMAD.MOV.U32 R3, RZ, RZ, R30 ;  /* 0x000000ffff037224 */ /* 0x020fe200078e001e */
[----:B0-----:R-:W-:Y:S01]  /*6d00*/  MOV R76, R29 ;  /* 0x0000001d004c7202 */ /* 0x001fe20000000f00 */
[----:B------:R-:W-:-:S05]  /*6d10*/  IMAD.MOV.U32 R77, RZ, RZ, R28 ;  /* 0x000000ffff4d7224 */ /* 0x000fca00078e001c */
[----:B------:R-:W-:Y:S01]  /*6d20*/  PRMT R218, R77, 0x5410, R76 ;  /* 0x000054104dda7816 */ /* 0x000fe2000000004c */
[----:B------:R-:W-:Y:S02]  /*6d30*/  IMAD.MOV.U32 R77, RZ, RZ, R32 ;  /* 0x000000ffff4d7224 */ /* 0x000fe400078e0020 */
[----:B------:R-:W-:Y:S01]  /*6d40*/  IMAD.MOV.U32 R76, RZ, RZ, R39 ;  /* 0x000000ffff4c7224 */ /* 0x000fe200078e0027 */
[----:B--2---:R-:W-:Y:S01]  /*6d50*/  R2UR UR4, R0 ;  /* 0x00000000000472ca */ /* 0x004fe200000e0000 */
[----:B------:R-:W-:-:S05]  /*6d60*/  IMAD.MOV.U32 R0, RZ, RZ, R31 ;  /* 0x000000ffff007224 */ /* 0x000fca00078e001f */
[----:B------:R-:W-:Y:S01]  /*6d70*/  PRMT R217, R3, 0x5410, R0 ;  /* 0x0000541003d97816 */ /* 0x000fe20000000000 */
[----:B------:R-:W-:Y:S02]  /*6d80*/  IMAD.MOV.U32 R0, RZ, RZ, R35 ;  /* 0x000000ffff007224 */ /* 0x000fe400078e0023 */
[----:B------:R-:W-:-:S03]  /*6d90*/  IMAD.MOV.U32 R3, RZ, RZ, R34 ;  /* 0x000000ffff037224 */ /* 0x000fc600078e0022 */
[----:B------:R0:W-:Y:S01]  /*6da0*/  STL.S16 [R1+0x64], R0 ;  /* 0x0000640001007387 */ /* 0x0001e20000100600 */
[----:B------:R-:W-:Y:S01]  /*6db0*/  UISETP.NE.AND UP0, UPT, UR4, 0x3, UPT ;  /* 0x000000030400788c */ /* 0x000fe2000bf05270 */
[----:B------:R-:W-:Y:S01]  /*6dc0*/  PRMT R232, R3, 0x7610, R232 ;  /* 0x0000761003e87816 */ /* 0x000fe200000000e8 */
[----:B------:R-:W-:Y:S01]  /*6dd0*/  IMAD.MOV.U32 R3, RZ, RZ, R38 ;  /* 0x000000ffff037224 */ /* 0x000fe200078e0026 */
[----:B------:R-:W-:Y:S03]  /*6de0*/  STL.S16 [R1+0x48], R77 ;  /* 0x0000484d01007387 */ /* 0x000fe60000100600 */
[----:B------:R-:W-:Y:S01]  /*6df0*/  PLOP3.LUT P2, PT, PT, PT, UP0, 0x80, 0x0 ;  /* 0x000000000000781c */ /* 0x000fe20003f4f008 */
[----:B0-----:R-:W-:-:S05]  /*6e00*/  IMAD.MOV.U32 R0, RZ, RZ, R33 ;  /* 0x000000ffff007224 */ /* 0x001fca00078e0021 */
[----:B------:R0:W-:Y:S04]  /*6e10*/  STL.S16 [R1+0x8c], R0 ;  /* 0x00008c0001007387 */ /* 0x0001e80000100600 */
[----:B------:R1:W-:Y:S04]  /*6e20*/  STL.S16 [R1+0x8e], R3 ;  /* 0x00008e0301007387 */ /* 0x0003e80000100600 */
[----:B------:R-:W-:Y:S01]  /*6e30*/  STL.S16 [R1+0x94], R76 ;  /* 0x0000944c01007387 */ /* 0x000fe20000100600 */
[----:B0-----:R-:W-:Y:S01]  /*6e40*/  MOV R0, R36 ;  /* 0x0000002400007202 */ /* 0x001fe20000000f00 */
[----:B-1----:R-:W-:-:S04]  /*6e50*/  IMAD.MOV.U32 R3, RZ, RZ, R37 ;  /* 0x000000ffff037224 */ /* 0x002fc800078e0025 */
[----:B------:R0:W-:Y:S01]  /*6e60*/  STL.S16 [R1+0x96], R0 ;  /* 0x0000960001007387 */ /* 0x0001e20000100600 */
[----:B------:R-:W-:Y:S01]  /*6e70*/  PRMT R210, R3, 0x7610, R210 ;  /* 0x0000761003d27816 */ /* 0x000fe200000000d2 */
[----:B------:R-:W-:Y:S02]  /*6e80*/  IMAD.MOV.U32 R3, RZ, RZ, R42 ;  /* 0x000000ffff037224 */ /* 0x000fe400078e002a */
[----:B0-----:R-:W-:-:S05]  /*6e90*/  IMAD.MOV.U32 R0, RZ, RZ, R43 ;  /* 0x000000ffff007224 */ /* 0x001fca00078e002b */
[----:B------:R-:W-:Y:S01]  /*6ea0*/  PRMT R219, R3, 0x5410, R0 ;  /* 0x0000541003db7816 */ /* 0x000fe20000000000 */
[----:B------:R-:W-:Y:S02]  /*6eb0*/  IMAD.MOV.U32 R3, RZ, RZ, R40 ;  /* 0x000000ffff037224 */ /* 0x000fe400078e0028 */
[----:B------:R-:W-:-:S05]  /*6ec0*/  IMAD.MOV.U32 R0, RZ, RZ, R41 ;  /* 0x000000ffff007224 */ /* 0x000fca00078e0029 */
[----:B------:R-:W-:Y:S01]  /*6ed0*/  PRMT R220, R3, 0x5410, R0 ;  /* 0x0000541003dc7816 */ /* 0x000fe20000000000 */
[----:B------:R-:W-:Y:S01]  /*6ee0*/  IMAD.MOV.U32 R3, RZ, RZ, R46 ;  /* 0x000000ffff037224 */ /* 0x000fe200078e002e */
[----:B------:R-:W-:-:S04]  /*6ef0*/  MOV R0, R47 ;  /* 0x0000002f00007202 */ /* 0x000fc80000000f00 */
[----:B------:R-:W-:Y:S01]  /*6f00*/  PRMT R232, R232, 0x5410, R3 ;  /* 0x00005410e8e87816 */ /* 0x000fe20000000003 */
[----:B------:R0:W-:Y:S01]  /*6f10*/  STL.S16 [R1+0x66], R0 ;  /* 0x0000660001007387 */ /* 0x0001e20000100600 */
[----:B------:R-:W-:-:S05]  /*6f20*/  IMAD.MOV.U32 R3, RZ, RZ, R44 ;  /* 0x000000ffff037224 */ /* 0x000fca00078e002c */
[----:B------:R1:W-:Y:S01]  /*6f30*/  STL.S16 [R1+0x4a], R3 ;  /* 0x00004a0301007387 */ /* 0x0003e20000100600 */
[----:B0-----:R-:W-:-:S05]  /*6f40*/  IMAD.MOV.U32 R0, RZ, RZ, R45 ;  /* 0x000000ffff007224 */ /* 0x001fca00078e002d */
[----:B------:R0:W-:Y:S01]  /*6f50*/  STL.S16 [R1+0x98], R0 ;  /* 0x0000980001007387 */ /* 0x0001e20000100600 */
[----:B-1----:R-:W-:Y:S02]  /*6f60*/  IMAD.MOV.U32 R3, RZ, RZ, R51 ;  /* 0x000000ffff037224 */ /* 0x002fe400078e0033 */
[----:B0-----:R-:W-:-:S05]  /*6f70*/  IMAD.MOV.U32 R0, RZ, RZ, R50 ;  /* 0x000000ffff007224 */ /* 0x001fca00078e0032 */
[----:B------:R0:W-:Y:S04]  /*6f80*/  STL.S16 [R1+0x9a], R0 ;  /* 0x00009a0001007387 */ /* 0x0001e80000100600 */
[----:B------:R1:W-:Y:S01]  /*6f90*/  STL.S16 [R1+0x9c], R3 ;  /* 0x00009c0301007387 */ /* 0x0003e20000100600 */
[----:B0-----:R-:W-:Y:S02]  /*6fa0*/  IMAD.MOV.U32 R0, RZ, RZ, R48 ;  /* 0x000000ffff007224 */ /* 0x001fe400078e0030 */
[----:B-1----:R-:W-:-:S03]  /*6fb0*/  IMAD.MOV.U32 R3, RZ, RZ, R49 ;  /* 0x000000ffff037224 */ /* 0x002fc600078e0031 */
[----:B------:R0:W-:Y:S02]  /*6fc0*/  STL.S16 [R1+0x9e], R0 ;  /* 0x00009e0001007387 */ /* 0x0001e40000100600 */
[----:B------:R-:W-:Y:S02]  /*6fd0*/  PRMT R180, R3, 0x7610, R180 ;  /* 0x0000761003b47816 */ /* 0x000fe400000000b4 */
[----:B------:R-:W-:Y:S01]  /*6fe0*/  MOV R3, R54 ;  /* 0x0000003600037202 */ /* 0x000fe20000000f00 */
[----:B0-----:R-:W-:-:S03]  /*6ff0*/  IMAD.MOV.U32 R0, RZ, RZ, R55 ;  /* 0x000000ffff007224 */ /* 0x001fc600078e0037 */
[----:B------:R-:W-:Y:S01]  /*7000*/  PRMT R152, R3, 0x7610, R152 ;  /* 0x0000761003987816 */ /* 0x000fe20000000098 */
[----:B------:R-:W-:Y:S01]  /*7010*/  IMAD.MOV.U32 R3, RZ, RZ, R52 ;  /* 0x000000ffff037224 */ /* 0x000fe200078e0034 */
[----:B------:R-:W-:Y:S01]  /*7020*/  PRMT R151, R151, 0x5410, R0 ;  /* 0x0000541097977816 */ /* 0x000fe20000000000 */
[----:B------:R-:W-:-:S03]  /*7030*/  IMAD.MOV.U32 R0, RZ, RZ, R53 ;  /* 0x000000ffff007224 */ /* 0x000fc600078e0035 */
        /* <DEDUP_REMOVED lines=37> */
.L_x_1529:
[----:B------:R-:W-:Y:S01]  /*7290*/  IMAD R3, R16, 0x8, R2 ;  /* 0x0000000810037824 */ /* 0x000fe200078e0202 */
[----:B------:R-:W-:Y:S01]  /*72a0*/  SHF.L.U32 R0, R167, 0x1f, RZ ;  /* 0x0000001fa7007819 */ /* 0x000fe200000006ff */
[----:B------:R-:W0:Y:S01]  /*72b0*/  LDC R144, c[0x0][0x2f4] ;  /* 0x0000bd00ff907b82 */ /* 0x000e220000000800 */
[----:B------:R-:W-:Y:S01]  /*72c0*/  BSSY B1, `(.L_x_1530) ;  /* 0x0000004000017945 */ /* 0x000fe20003800000 */
[----:B------:R-:W-:Y:S01]  /*72d0*/  IMAD.MOV.U32 R125, RZ, RZ, R80 ;  /* 0x000000ffff7d7224 */ /* 0x000fe200078e0050 */
[----:B------:R-:W1:Y:S02]  /*72e0*/  SYNCS.PHASECHK.TRANS64.TRYWAIT P5, [R3+URZ+0x2a890], R0 ;  /* 0x02a89000030075a7 */ /* 0x000e6400080a017f */
[----:B-1----:R-:W-:Y:S05]  /*72f0*/  @!P5 BRA `(.L_x_1531) ;  /* 0x0000024800f8d947 */ /* 0x002fea0003800000 */
.L_x_1928:
[----:B------:R-:W-:Y:S05]  /*7300*/  BSYNC B1 ;  /* 0x0000000000017941 */ /* 0x000fea0003800000 */
.L_x_1530:
        /* <DEDUP_REMOVED lines=8> */
[----:B------:R-:W-:-:S04]  /*7390*/  IMAD R155, R162, R127, R155 ;  /* 0x0000007fa29b7224 */ /* 0x000fc800078e029b */
[----:B------:R-:W-:Y:S02]  /*73a0*/  IMAD.IADD R155, R155, 0x1, R131 ;  /* 0x000000019b9b7824 */ /* 0x000fe400078e0283 */
[----:B------:R-:W-:Y:S05]  /*73b0*/  @!P4 BRA `(.L_x_1535) ;  /* 0x000000080008c947 */ /* 0x000fea0003800000 */
[----:B------:R-:W-:Y:S01]  /*73c0*/  SEL R76, R123, R146, !P0 ;  /* 0x000000927b4c7207 */ /* 0x000fe20004000000 */
[----:B------:R-:W-:Y:S01]  /*73d0*/  BSSY B3, `(.L_x_1536) ;  /* 0x0000074000037945 */ /* 0x000fe20003800000 */
[----:B------:R-:W-:Y:S02]  /*73e0*/  ISETP.GE.AND P4, PT, R18, R122, PT ;  /* 0x0000007a1200720c */ /* 0x000fe40003f86270 */
[----:B------:R-:W-:-:S04]  /*73f0*/  SHF.R.S32.HI R77, RZ, 0x1f, R76 ;  /* 0x0000001fff4d7819 */ /* 0x000fc8000001144c */
[----:B------:R-:W-:-:S04]  /*7400*/  LEA.HI R77, R77, R76, RZ, 0x4 ;  /* 0x0000004c4d4d7211 */ /* 0x000fc800078f20ff */
[----:B------:R-:W-:-:S04]  /*7410*/  LEA.HI.SX32 R159, R77, R117, 0x1c ;  /* 0x000000754d9f7211 */ /* 0x000fc800078fe2ff */
[----:B------:R-:W-:-:S04]  /*7420*/  SHF.R.S32.HI R77, RZ, 0x1f, R159 ;  /* 0x0000001fff4d7819 */ /* 0x000fc8000001149f */
[----:B------:R-:W-:Y:S02]  /*7430*/  LEA.HI R77, R77, R159, RZ, 0x3 ;  /* 0x0000009f4d4d7211 */ /* 0x000fe400078f18ff */
[----:B------:R-:W-:Y:S02]  /*7440*/  SHF.L.U32 R159, R159, 0x3, RZ ;  /* 0x000000039f9f7819 */ /* 0x000fe400000006ff */
[----:B------:R-:W-:Y:S02]  /*7450*/  SHF.R.S32.HI R77, RZ, 0x3, R77 ;  /* 0x00000003ff4d7819 */ /* 0x000fe4000001144d */
[----:B------:R-:W-:-:S03]  /*7460*/  LOP3.LUT R76, R175, 0x38, R159, 0xf8, !PT ;  /* 0x00000038af4c7812 */ /* 0x000fc600078ef89f */
[----:B------:R-:W-:Y:S01]  /*7470*/  IMAD R77, R77, 0x1800, R177 ;  /* 0x000018004d4d7824 */ /* 0x000fe200078e02b1 */
[----:B------:R-:W-:-:S05]  /*7480*/  LOP3.LUT R76, R76, R176, RZ, 0x3c, !PT ;  /* 0x000000b04c4c7212 */ /* 0x000fca00078e3cff */
[----:B------:R-:W-:-:S04]  /*7490*/  IMAD.IADD R76, R77, 0x1, R76 ;  /* 0x000000014d4c7824 */ /* 0x000fc800078e024c */
[C---:B------:R-:W-:Y:S02]  /*74a0*/  IMAD R80, R16.reuse, 0x4800, R76 ;  /* 0x0000480010507824 */ /* 0x040fe400078e024c */
[----:B------:R-:W-:Y:S02]  /*74b0*/  IMAD R76, R16, 0x4800, R143 ;  /* 0x00004800104c7824 */ /* 0x000fe400078e028f */
[--C-:B------:R-:W-:Y:S02]  /*74c0*/  IMAD R80, R80, 0x2, R2.reuse ;  /* 0x0000000250507824 */ /* 0x100fe400078e0202 */
[----:B------:R-:W-:-:S04]  /*74d0*/  IMAD R76, R76, 0x2, R2 ;  /* 0x000000024c4c7824 */ /* 0x000fc800078e0202 */
[----:B------:R-:W0:Y:S04]  /*74e0*/  LDS.128 R80, [R80+0x18400] ;  /* 0x0184000050507984 */ /* 0x000e280000000c00 */
[----:B------:R-:W2:Y:S01]  /*74f0*/  LDS.128 R76, [R76+0x18400] ;  /* 0x018400004c4c7984 */ /* 0x000ea20000000c00 */
[----:B------:R-:W-:Y:S05]  /*7500*/  @P4 BRA `(.L_x_1537) ;  /* 0x0000000400804947 */ /* 0x000fea0003800000 */
[----:B0-----:R-:W-:Y:S02]  /*7510*/  IMAD.MOV.U32 R207, RZ, RZ, R81 ;  /* 0x000000ffffcf7224 */ /* 0x001fe400078e0051 */
[----:B--2---:R-:W-:Y:S02]  /*7520*/  IMAD.MOV.U32 R205, RZ, RZ, R77 ;  /* 0x000000ffffcd7224 */ /* 0x004fe400078e004d */
[----:B------:R-:W-:Y:S02]  /*7530*/  HADD2.F32 R180, -RZ, R180.H0_H0 ;  /* 0x200000b4ffb47230 */ /* 0x000fe40000004100 */
[----:B------:R-:W-:Y:S02]  /*7540*/  HADD2.F32 R77, -RZ, R207.H0_H0 ;  /* 0x200000cfff4d7230 */ /* 0x000fe40000004100 */
[----:B------:R-:W-:Y:S02]  /*7550*/  HADD2.F32 R211, -RZ, R205.H0_H0 ;  /* 0x200000cdffd37230 */ /* 0x000fe40000004100 */
[----:B------:R-:W-:-:S02]  /*7560*/  HADD2.F32 R210, -RZ, R210.H0_H0 ;  /* 0x200000d2ffd27230 */ /* 0x000fc40000004100 */
[-C--:B------:R-:W-:Y:S01]  /*7570*/  FMUL.FTZ R81, R77, R180.reuse ;  /* 0x000000b44d517220 */ /* 0x080fe20000410000 */
[----:B------:R-:W-:-:S03]  /*7580*/  FMUL.FTZ R180, R211, R180 ;  /* 0x000000b4d3b47220 */ /* 0x000fc60000410000 */
[-C--:B------:R-:W-:Y:S01]  /*7590*/  FFMA.FTZ R81, R211, R210.reuse, -R81 ;  /* 0x000000d2d3517223 */ /* 0x080fe20000010851 */
[----:B------:R-:W-:Y:S01]  /*75a0*/  FFMA.FTZ R77, R77, R210, R180 ;  /* 0x000000d24d4d7223 */ /* 0x000fe200000100b4 */
[--C-:B------:R-:W-:Y:S01]  /*75b0*/  SHF.R.U64 R180, R48, 0x10, R49.reuse ;  /* 0x0000001030b47819 */ /* 0x100fe20000001231 */
[----:B------:R-:W-:Y:S01]  /*75c0*/  HADD2.F32 R48, -RZ, R207.H1_H1 ;  /* 0x300000cfff307230 */ /* 0x000fe20000004100 */
[----:B------:R-:W2:Y:S01]  /*75d0*/  LDL.S16 R211, [R1+0x94] ;  /* 0x0000940001d37983 */ /* 0x000ea20000100600 */
[----:B------:R-:W-:Y:S02]  /*75e0*/  SHF.R.U32.HI R210, RZ, 0x10, R49 ;  /* 0x00000010ffd27819 */ /* 0x000fe40000011631 */
[--C-:B------:R-:W-:Y:S01]  /*75f0*/  SHF.R.U64 R36, R36, 0x10, R37.reuse ;  /* 0x0000001024247819 */ /* 0x100fe20000001225 */
[----:B------:R-:W3:Y:S01]  /*7600*/  LDL.S16 R207, [R1+0x9c] ;  /* 0x00009c0001cf7983 */ /* 0x000ee20000100600 */
[----:B------:R-:W-:Y:S01]  /*7610*/  SHF.R.U32.HI R37, RZ, 0x10, R37 ;  /* 0x00000010ff257819 */ /* 0x000fe20000011625 */
[----:B------:R-:W-:-:S02]  /*7620*/  HADD2.F32 R210, -RZ, R210.H0_H0 ;  /* 0x200000d2ffd27230 */ /* 0x000fc40000004100 */
[----:B------:R-:W-:Y:S02]  /*7630*/  HADD2.F32 R49, -RZ, R205.H1_H1 ;  /* 0x300000cdff317230 */ /* 0x000fe40000004100 */
[----:B------:R-:W-:Y:S02]  /*7640*/  HADD2.F32 R37, -RZ, R37.H0_H0 ;  /* 0x20000025ff257230 */ /* 0x000fe40000004100 */
[-C--:B------:R-:W-:Y:S01]  /*7650*/  FMUL.FTZ R205, R48, R210.reuse ;  /* 0x000000d230cd7220 */ /* 0x080fe20000410000 */
[----:B------:R-:W-:-:S03]  /*7660*/  FMUL.FTZ R210, R49, R210 ;  /* 0x000000d231d27220 */ /* 0x000fc60000410000 */
[-C--:B------:R-:W-:Y:S01]  /*7670*/  FFMA.FTZ R49, R49, R37.reuse, -R205 ;  /* 0x0000002531317223 */ /* 0x080fe200000108cd */
[----:B------:R-:W-:Y:S01]  /*7680*/  FFMA.FTZ R37, R48, R37, R210 ;  /* 0x0000002530257223 */ /* 0x000fe200000100d2 */
[----:B------:R-:W-:Y:S02]  /*7690*/  IMAD.MOV.U32 R48, RZ, RZ, R79 ;  /* 0x000000ffff307224 */ /* 0x000fe400078e004f */
[----:B------:R-:W-:Y:S02]  /*76a0*/  HADD2.F32 R79, -RZ, R83.H0_H0 ;  /* 0x20000053ff4f7230 */ /* 0x000fe40000004100 */
[----:B--2---:R-:W-:Y:S02]  /*76b0*/  HADD2.F32 R205, -RZ, R211.H0_H0 ;  /* 0x200000d3ffcd7230 */ /* 0x004fe40000004100 */
[----:B---3--:R-:W-:Y:S02]  /*76c0*/  HADD2.F32 R210, -RZ, R207.H0_H0 ;  /* 0x200000cfffd27230 */ /* 0x008fe40000004100 */
[----:B------:R-:W-:-:S03]  /*76d0*/  HADD2.F32 R207, -RZ, R48.H0_H0 ;  /* 0x20000030ffcf7230 */ /* 0x000fc60000004100 */
[----:B------:R-:W-:-:S04]  /*76e0*/  FMUL.FTZ R211, R79, R210 ;  /* 0x000000d24fd37220 */ /* 0x000fc80000410000 */
[CC--:B------:R-:W-:Y:S01]  /*76f0*/  FFMA.FTZ R211, R207.reuse, R205.reuse, -R211 ;  /* 0x000000cdcfd37223 */ /* 0x0c0fe200000108d3 */
[----:B------:R-:W-:Y:S02]  /*7700*/  FMUL.FTZ R207, R207, R210 ;  /* 0x000000d2cfcf7220 */ /* 0x000fe40000410000 */
[----:B------:R-:W2:Y:S02]  /*7710*/  LDL.LU.S16 R210, [R1+0x9e] ;  /* 0x00009e0001d27983 */ /* 0x000ea40000300600 */
[----:B------:R-:W-:Y:S02]  /*7720*/  FFMA.FTZ R207, R79, R205, R207 ;  /* 0x000000cd4fcf7223 */ /* 0x000fe400000100cf */
[----:B------:R-:W3:Y:S01]  /*7730*/  LDL.LU.S16 R205, [R1+0x96] ;  /* 0x0000960001cd7983 */ /* 0x000ee20000300600 */
[--C-:B------:R-:W-:Y:S02]  /*7740*/  SHF.R.U64 R38, R38, 0x10, R39.reuse ;  /* 0x0000001026267819 */ /* 0x100fe40000001227 */
[----:B------:R-:W-:-:S02]  /*7750*/  SHF.R.U32.HI R79, RZ, 0x10, R39 ;  /* 0x00000010ff4f7819 */ /* 0x000fc40000011627 */
[--C-:B------:R-:W-:Y:S02]  /*7760*/  SHF.R.U64 R39, R50, 0x10, R51.reuse ;  /* 0x0000001032277819 */ /* 0x100fe40000001233 */
[----:B------:R-:W-:Y:S01]  /*7770*/  SHF.R.U32.HI R51, RZ, 0x10, R51 ;  /* 0x00000010ff337819 */ /* 0x000fe20000011633 */
[----:B------:R-:W-:-:S04]  /*7780*/  HADD2.F32 R50, -RZ, R83.H1_H1 ;  /* 0x30000053ff327230 */ /* 0x000fc80000004100 */
[----:B------:R-:W-:Y:S02]  /*7790*/  HADD2.F32 R51, -RZ, R51.H0_H0 ;  /* 0x20000033ff337230 */ /* 0x000fe40000004100 */
[----:B------:R-:W-:Y:S02]  /*77a0*/  HADD2.F32 R48, -RZ, R48.H1_H1 ;  /* 0x30000030ff307230 */ /* 0x000fe40000004100 */
[----:B------:R-:W-:Y:S02]  /*77b0*/  HADD2.F32 R83, -RZ, R79.H0_H0 ;  /* 0x2000004fff537230 */ /* 0x000fe40000004100 */
[----:B------:R-:W-:-:S04]  /*77c0*/  FMUL.FTZ R79, R50, R51 ;  /* 0x00000033324f7220 */ /* 0x000fc80000410000 */
[C---:B------:R-:W-:Y:S01]  /*77d0*/  FFMA.FTZ R79, R48.reuse, R83, -R79 ;  /* 0x00000053304f7223 */ /* 0x040fe2000001084f */
[----:B------:R-:W-:-:S04]  /*77e0*/  FMUL.FTZ R48, R48, R51 ;  /* 0x0000003330307220 */ /* 0x000fc80000410000 */
[----:B------:R-:W-:Y:S01]  /*77f0*/  FFMA.FTZ R48, R50, R83, R48 ;  /* 0x0000005332307223 */ /* 0x000fe20000010030 */
[----:B------:R-:W-:Y:S02]  /*7800*/  HADD2.F32 R50, -RZ, R80.H0_H0 ;  /* 0x20000050ff327230 */ /* 0x000fe40000004100 */
[----:B------:R-:W-:Y:S02]  /*7810*/  HADD2.F32 R83, -RZ, R76.H0_H0 ;  /* 0x2000004cff537230 */ /* 0x000fe40000004100 */
[----:B--2---:R-:W-:Y:S02]  /*7820*/  HADD2.F32 R210, -RZ, R210.H0_H0 ;  /* 0x200000d2ffd27230 */ /* 0x004fe40000004100 */
[----:B---3--:R-:W-:-:S03]  /*7830*/  HADD2.F32 R51, -RZ, R205.H0_H0 ;  /* 0x200000cdff337230 */ /* 0x008fc60000004100 */
[-C--:B------:R-:W-:Y:S01]  /*7840*/  FMUL.FTZ R205, R50, R210.reuse ;  /* 0x000000d232cd7220 */ /* 0x080fe20000410000 */
[----:B------:R-:W-:-:S04]  /*7850*/  FMUL.FTZ R210, R83, R210 ;  /* 0x000000d253d27220 */ /* 0x000fc80000410000 */
[-C--:B------:R-:W-:Y:S01]  /*7860*/  FFMA.FTZ R210, R50, R51.reuse, R210 ;  /* 0x0000003332d27223 */ /* 0x080fe200000100d2 */
[----:B------:R-:W-:Y:S02]  /*7870*/  HADD2.F32 R50, -RZ, R80.H1_H1 ;  /* 0x30000050ff327230 */ /* 0x000fe40000004100 */
[----:B------:R-:W2:Y:S01]  /*7880*/  LDL.S16 R80, [R1+0x9a] ;  /* 0x00009a0001507983 */ /* 0x000ea20000100600 */
[----:B------:R-:W-:-:S03]  /*7890*/  FFMA.FTZ R205, R83, R51, -R205 ;  /* 0x0000003353cd7223 */ /* 0x000fc600000108cd */
[----:B------:R-:W3:Y:S01]  /*78a0*/  LDL.S16 R83, [R1+0x8e] ;  /* 0x00008e0001537983 */ /* 0x000ee20000100600 */
[----:B------:R-:W-:Y:S02]  /*78b0*/  HADD2.F32 R180, -RZ, R180.H0_H0 ;  /* 0x200000b4ffb47230 */ /* 0x000fe40000004100 */
[----:B------:R-:W-:Y:S02]  /*78c0*/  HADD2.F32 R76, -RZ, R76.H1_H1 ;  /* 0x3000004cff4c7230 */ /* 0x000fe40000004100 */
[----:B------:R-:W-:Y:S02]  /*78d0*/  HADD2.F32 R51, -RZ, R36.H0_H0 ;  /* 0x20000024ff337230 */ /* 0x000fe40000004100 */
[-C--:B------:R-:W-:Y:S01]  /*78e0*/  FMUL.FTZ R36, R50, R180.reuse ;  /* 0x000000b432247220 */ /* 0x080fe20000410000 */
[----:B------:R-:W-:-:S03]  /*78f0*/  FMUL.FTZ R180, R76, R180 ;  /* 0x000000b44cb47220 */ /* 0x000fc60000410000 */
[-C--:B------:R-:W-:Y:S01]  /*7900*/  FFMA.FTZ R36, R76, R51.reuse, -R36 ;  /* 0x000000334c247223 */ /* 0x080fe20000010824 */
[----:B------:R-:W-:Y:S01]  /*7910*/  FFMA.FTZ R50, R50, R51, R180 ;  /* 0x0000003332327223 */ /* 0x000fe200000100b4 */
[--C-:B------:R-:W-:Y:S02]  /*7920*/  HADD2.F32 R51, -RZ, R82.reuse.H0_H0 ;  /* 0x20000052ff337230 */ /* 0x100fe40000004100 */
[----:B------:R-:W-:Y:S02]  /*7930*/  HADD2.F32 R39, -RZ, R39.H0_H0 ;  /* 0x20000027ff277230 */ /* 0x000fe40000004100 */
[----:B------:R-:W-:Y:S02]  /*7940*/  HADD2.F32 R82, -RZ, R82.H1_H1 ;  /* 0x30000052ff527230 */ /* 0x000fe40000004100 */
[----:B------:R-:W-:Y:S01]  /*7950*/  HADD2.F32 R38, -RZ, R38.H0_H0 ;  /* 0x20000026ff267230 */ /* 0x000fe20000004100 */
[----:B------:R-:W-:Y:S02]  /*7960*/  F2FP.F16.F32.PACK_AB R49, R49, R81 ;  /* 0x000000513131723e */ /* 0x000fe400000000ff */
[----:B------:R-:W-:-:S02]  /*7970*/  F2FP.F16.F32.PACK_AB R37, R37, R77 ;  /* 0x0000004d2525723e */ /* 0x000fc400000000ff */
[----:B------:R-:W-:Y:S02]  /*7980*/  F2FP.F16.F32.PACK_AB R48, R48, R207 ;  /* 0x000000cf3030723e */ /* 0x000fe400000000ff */
[----:B------:R-:W-:Y:S02]  /*7990*/  F2FP.F16.F32.PACK_AB R50, R50, R210 ;  /* 0x000000d23232723e */ /* 0x000fe400000000ff */
[----:B------:R-:W-:Y:S01]  /*79a0*/  F2FP.F16.F32.PACK_AB R36, R36, R205 ;  /* 0x000000cd2424723e */ /* 0x000fe200000000ff */
[----:B------:R-:W-:Y:S01]  /*79b0*/  IMAD.MOV.U32 R77, RZ, RZ, R49 ;  /* 0x000000ffff4d7224 */ /* 0x000fe200078e0031 */
[----:B------:R-:W-:Y:S01]  /*79c0*/  F2FP.F16.F32.PACK_AB R79, R79, R211 ;  /* 0x000000d34f4f723e */ /* 0x000fe200000000ff */
[----:B------:R-:W-:Y:S02]  /*79d0*/  IMAD.MOV.U32 R81, RZ, RZ, R37 ;  /* 0x000000ffff517224 */ /* 0x000fe400078e0025 */
[----:B--2---:R-:W-:Y:S02]  /*79e0*/  HADD2.F32 R180, -RZ, R80.H0_H0 ;  /* 0x20000050ffb47230 */ /* 0x004fe40000004100 */
[----:B------:R-:W-:-:S02]  /*79f0*/  HADD2.F32 R80, -RZ, R78.H0_H0 ;  /* 0x2000004eff507230 */ /* 0x000fc40000004100 */
[----:B---3--:R-:W-:Y:S02]  /*7a00*/  HADD2.F32 R76, -RZ, R83.H0_H0 ;  /* 0x20000053ff4c7230 */ /* 0x008fe40000004100 */
[-C--:B------:R-:W-:Y:S01]  /*7a10*/  FMUL.FTZ R83, R51, R180.reuse ;  /* 0x000000b433537220 */ /* 0x080fe20000410000 */
[----:B------:R-:W-:Y:S02]  /*7a20*/  HADD2.F32 R78, -RZ, R78.H1_H1 ;  /* 0x3000004eff4e7230 */ /* 0x000fe40000004100 */
[----:B------:R-:W-:-:S04]  /*7a30*/  FMUL.FTZ R180, R80, R180 ;  /* 0x000000b450b47220 */ /* 0x000fc80000410000 */
[-C--:B------:R-:W-:Y:S01]  /*7a40*/  FFMA.FTZ R180, R51, R76.reuse, R180 ;  /* 0x0000004c33b47223 */ /* 0x080fe200000100b4 */
[-C--:B------:R-:W-:Y:S01]  /*7a50*/  FMUL.FTZ R51, R82, R39.reuse ;  /* 0x0000002752337220 */ /* 0x080fe20000410000 */
[----:B------:R-:W-:Y:S01]  /*7a60*/  FMUL.FTZ R39, R78, R39 ;  /* 0x000000274e277220 */ /* 0x000fe20000410000 */
[----:B------:R-:W-:Y:S02]  /*7a70*/  FFMA.FTZ R83, R80, R76, -R83 ;  /* 0x0000004c50537223 */ /* 0x000fe40000010853 */
[-C--:B------:R-:W-:Y:S01]  /*7a80*/  FFMA.FTZ R51, R78, R38.reuse, -R51 ;  /* 0x000000264e337223 */ /* 0x080fe20000010833 */
[----:B------:R-:W-:-:S04]  /*7a90*/  FFMA.FTZ R39, R82, R38, R39 ;  /* 0x0000002652277223 */ /* 0x000fc80000010027 */
[----:B------:R-:W-:Y:S02]  /*7aa0*/  F2FP.F16.F32.PACK_AB R51, R51, R83 ;  /* 0x000000533333723e */ /* 0x000fe400000000ff */
[----:B------:R-:W-:Y:S01]  /*7ab0*/  F2FP.F16.F32.PACK_AB R39, R39, R180 ;  /* 0x000000b42727723e */ /* 0x000fe200000000ff */
[----:B------:R-:W-:Y:S01]  /*7ac0*/  IMAD.MOV.U32 R80, RZ, RZ, R50 ;  /* 0x000000ffff507224 */ /* 0x000fe200078e0032 */
[----:B------:R-:W-:Y:S01]  /*7ad0*/  MOV R76, R36 ;  /* 0x00000024004c7202 */ /* 0x000fe20000000f00 */
[----:B------:R-:W-:Y:S02]  /*7ae0*/  IMAD.MOV.U32 R78, RZ, RZ, R51 ;  /* 0x000000ffff4e7224 */ /* 0x000fe400078e0033 */
[----:B------:R-:W-:Y:S02]  /*7af0*/  IMAD.MOV.U32 R82, RZ, RZ, R39 ;  /* 0x000000ffff527224 */ /* 0x000fe400078e0027 */
[----:B------:R-:W-:-:S07]  /*7b00*/  IMAD.MOV.U32 R83, RZ, RZ, R48 ;  /* 0x000000ffff537224 */ /* 0x000fce00078e0030 */
.L_x_1537:
[----:B------:R-:W-:Y:S05]  /*7b10*/  BSYNC B3 ;  /* 0x0000000000037941 */ /* 0x000fea0003800000 */
.L_x_1536:
        /* <DEDUP_REMOVED lines=12> */
.L_x_1535:
[----:B------:R-:W-:Y:S05]  /*7be0*/  BSYNC B2 ;  /* 0x0000000000027941 */ /* 0x000fea0003800000 */
.L_x_1534:
        /* <DEDUP_REMOVED lines=24> */
[----:B------:R-:W3:Y:S04]  /*7d70*/  LDL.LU.S16 R77, [R1+0x98] ;  /* 0x00009800014d7983 */ /* 0x000ee80000300600 */
[----:B------:R-:W4:Y:S04]  /*7d80*/  LDL.LU.S16 R80, [R1+0x8c] ;  /* 0x00008c0001507983 */ /* 0x000f280000300600 */
[----:B------:R-:W5:Y:S04]  /*7d90*/  LDL.S16 R180, [R1+0x66] ;  /* 0x0000660001b47983 */ /* 0x000f680000100600 */
[----:B------:R-:W5:Y:S01]  /*7da0*/  LDL.LU.S16 R159, [R1+0x64] ;  /* 0x00006400019f7983 */ /* 0x000f620000300600 */
[----:B0-----:R-:W-:-:S03]  /*7db0*/  IMAD.MOV.U32 R78, RZ, RZ, R49 ;  /* 0x000000ffff4e7224 */ /* 0x001fc600078e0031 */
[----:B------:R-:W5:Y:S04]  /*7dc0*/  LDL.S16 R83, [R1+0x4a] ;  /* 0x00004a0001537983 */ /* 0x000f680000100600 */
[----:B------:R-:W5:Y:S01]  /*7dd0*/  LDL.LU.S16 R82, [R1+0x48] ;  /* 0x0000480001527983 */ /* 0x000f620000300600 */
[--C-:B------:R-:W-:Y:S02]  /*7de0*/  SHF.R.U64 R32, R32, 0x10, R33.reuse ;  /* 0x0000001020207819 */ /* 0x100fe40000001221 */
[----:B------:R-:W-:-:S05]  /*7df0*/  SHF.R.U32.HI R33, RZ, 0x10, R33 ;  /* 0x00000010ff217819 */ /* 0x000fca0000011621 */
[----:B------:R-:W-:Y:S01]  /*7e00*/  HADD2.F32 R33, -RZ, R33.H0_H0 ;  /* 0x20000021ff217230 */ /* 0x000fe20000004100 */
[----:B------:R-:W-:-:S05]  /*7e10*/  SHF.R.U64 R34, R34, 0x10, R35 ;  /* 0x0000001022227819 */ /* 0x000fca0000001223 */
[----:B------:R-:W-:Y:S02]  /*7e20*/  HADD2.F32 R34, -RZ, R34.H0_H0 ;  /* 0x20000022ff227230 */ /* 0x000fe40000004100 */
[----:B---3--:R-:W-:Y:S02]  /*7e30*/  HADD2.F32 R79, -RZ, R77.H0_H0 ;  /* 0x2000004dff4f7230 */ /* 0x008fe40000004100 */
[----:B--2---:R-:W-:Y:S02]  /*7e40*/  IMAD.MOV.U32 R77, RZ, RZ, R37 ;  /* 0x000000ffff4d7224 */ /* 0x004fe400078e0025 */
[----:B------:R-:W-:Y:S02]  /*7e50*/  HADD2.F32 R37, -RZ, R78.H0_H0 ;  /* 0x2000004eff257230 */ /* 0x000fe40000004100 */
[----:B----4-:R-:W-:Y:S02]  /*7e60*/  HADD2.F32 R80, -RZ, R80.H0_H0 ;  /* 0x20000050ff507230 */ /* 0x010fe40000004100 */
[----:B------:R-:W-:-:S02]  /*7e70*/  HADD2.F32 R81, -RZ, R77.H0_H0 ;  /* 0x2000004dff517230 */ /* 0x000fc40000004100 */
[----:B------:R-:W-:-:S03]  /*7e80*/  FMUL.FTZ R49, R37, R79 ;  /* 0x0000004f25317220 */ /* 0x000fc60000410000 */
[----:B------:R-:W-:-:S04]  /*7e90*/  FMUL.FTZ R79, R81, R79 ;  /* 0x0000004f514f7220 */ /* 0x000fc80000410000 */
[----:B------:R-:W-:Y:S01]  /*7ea0*/  FFMA.FTZ R37, R37, R80, R79 ;  /* 0x0000005025257223 */ /* 0x000fe2000001004f */
[--C-:B------:R-:W-:Y:S01]  /*7eb0*/  SHF.R.U32.HI R79, RZ, 0x10, R45.reuse ;  /* 0x00000010ff4f7819 */ /* 0x100fe2000001162d */
[----:B------:R-:W-:Y:S01]  /*7ec0*/  HADD2.F32 R78, -RZ, R78.H1_H1 ;  /* 0x3000004eff4e7230 */ /* 0x000fe20000004100 */
[----:B------:R-:W-:-:S03]  /*7ed0*/  SHF.R.U64 R45, R44, 0x10, R45 ;  /* 0x000000102c2d7819 */ /* 0x000fc6000000122d */
[----:B------:R-:W-:Y:S02]  /*7ee0*/  HADD2.F32 R79, -RZ, R79.H0_H0 ;  /* 0x2000004fff4f7230 */ /* 0x000fe40000004100 */
[----:B------:R-:W-:-:S03]  /*7ef0*/  HADD2.F32 R44, -RZ, R77.H1_H1 ;  /* 0x3000004dff2c7230 */ /* 0x000fc60000004100 */
[-C--:B------:R-:W-:Y:S01]  /*7f00*/  FMUL.FTZ R77, R78, R79.reuse ;  /* 0x0000004f4e4d7220 */ /* 0x080fe20000410000 */
[----:B------:R-:W-:Y:S01]  /*7f10*/  FFMA.FTZ R49, R81, R80, -R49 ;  /* 0x0000005051317223 */ /* 0x000fe20000010831 */
[C---:B------:R-:W-:Y:S01]  /*7f20*/  FMUL.FTZ R79, R44.reuse, R79 ;  /* 0x0000004f2c4f7220 */ /* 0x040fe20000410000 */
[----:B-----5:R-:W-:Y:S02]  /*7f30*/  HADD2.F32 R80, -RZ, R180.H0_H0 ;  /* 0x200000b4ff507230 */ /* 0x020fe40000004100 */
[-C--:B------:R-:W-:Y:S01]  /*7f40*/  FFMA.FTZ R44, R44, R33.reuse, -R77 ;  /* 0x000000212c2c7223 */ /* 0x080fe2000001084d */
[----:B------:R-:W-:Y:S02]  /*7f50*/  HADD2.F32 R77, -RZ, R51.H0_H0 ;  /* 0x20000033ff4d7230 */ /* 0x000fe40000004100 */
[----:B------:R-:W-:Y:S01]  /*7f60*/  FFMA.FTZ R33, R78, R33, R79 ;  /* 0x000000214e217223 */ /* 0x000fe2000001004f */
[----:B------:R-:W-:Y:S02]  /*7f70*/  HADD2.F32 R78, -RZ, R159.H0_H0 ;  /* 0x2000009fff4e7230 */ /* 0x000fe40000004100 */
[----:B------:R-:W-:-:S02]  /*7f80*/  HADD2.F32 R79, -RZ, R39.H0_H0 ;  /* 0x20000027ff4f7230 */ /* 0x000fc40000004100 */
[----:B------:R-:W-:-:S04]  /*7f90*/  FMUL.FTZ R81, R77, R80 ;  /* 0x000000504d517220 */ /* 0x000fc80000410000 */
[C---:B------:R-:W-:Y:S01]  /*7fa0*/  FFMA.FTZ R81, R79.reuse, R78, -R81 ;  /* 0x0000004e4f517223 */ /* 0x040fe20000010851 */
[----:B------:R-:W-:-:S04]  /*7fb0*/  FMUL.FTZ R79, R79, R80 ;  /* 0x000000504f4f7220 */ /* 0x000fc80000410000 */
[----:B------:R-:W-:Y:S01]  /*7fc0*/  FFMA.FTZ R79, R77, R78, R79 ;  /* 0x0000004e4d4f7223 */ /* 0x000fe2000001004f */
[----:B------:R-:W-:Y:S02]  /*7fd0*/  SHF.R.U32.HI R77, RZ, 0x10, R35 ;  /* 0x00000010ff4d7819 */ /* 0x000fe40000011623 */
        /* <DEDUP_REMOVED lines=8> */
[----:B------:R-:W-:Y:S01]  /*8060*/  FMUL.FTZ R39, R39, R47 ;  /* 0x0000002f27277220 */ /* 0x000fe20000410000 */
[----:B------:R-:W-:-:S03]  /*8070*/  HADD2.F32 R80, -RZ, R83.H0_H0 ;  /* 0x20000053ff507230 */ /* 0x000fc60000004100 */
[----:B------:R-:W-:Y:S01]  /*8080*/  FFMA.FTZ R39, R46, R77, R39 ;  /* 0x0000004d2e277223 */ /* 0x000fe20000010027 */
[----:B------:R-:W-:Y:S02]  /*8090*/  HADD2.F32 R46, -RZ, R48.H0_H0 ;  /* 0x20000030ff2e7230 */ /* 0x000fe40000004100 */
[----:B------:R-:W-:Y:S02]  /*80a0*/  HADD2.F32 R77, -RZ, R36.H0_H0 ;  /* 0x20000024ff4d7230 */ /* 0x000fe40000004100 */
[----:B------:R-:W-:Y:S02]  /*80b0*/  HADD2.F32 R47, -RZ, R82.H0_H0 ;  /* 0x20000052ff2f7230 */ /* 0x000fe40000004100 */
[-C--:B------:R-:W-:Y:S01]  /*80c0*/  FMUL.FTZ R78, R46, R80.reuse ;  /* 0x000000502e4e7220 */ /* 0x080fe20000410000 */
[----:B------:R-:W-:Y:S01]  /*80d0*/  FMUL.FTZ R80, R77, R80 ;  /* 0x000000504d507220 */ /* 0x000fe20000410000 */
[----:B------:R-:W-:Y:S02]  /*80e0*/  HADD2.F32 R45, -RZ, R45.H0_H0 ;  /* 0x2000002dff2d7230 */ /* 0x000fe40000004100 */
[----:B------:R-:W-:-:S02]  /*80f0*/  HADD2.F32 R48, -RZ, R48.H1_H1 ;  /* 0x30000030ff307230 */ /* 0x000fc40000004100 */
[----:B------:R-:W-:Y:S01]  /*8100*/  FFMA.FTZ R80, R46, R47, R80 ;  /* 0x0000002f2e507223 */ /* 0x000fe20000010050 */
[----:B------:R-:W-:Y:S02]  /*8110*/  HADD2.F32 R46, -RZ, R36.H1_H1 ;  /* 0x30000024ff2e7230 */ /* 0x000fe40000004100 */
[----:B------:R-:W-:Y:S02]  /*8120*/  HADD2.F32 R36, -RZ, R32.H0_H0 ;  /* 0x20000020ff247230 */ /* 0x000fe40000004100 */
[-C--:B------:R-:W-:Y:S01]  /*8130*/  FMUL.FTZ R32, R48, R45.reuse ;  /* 0x0000002d30207220 */ /* 0x080fe20000410000 */
[C---:B------:R-:W-:Y:S01]  /*8140*/  FMUL.FTZ R45, R46.reuse, R45 ;  /* 0x0000002d2e2d7220 */ /* 0x040fe20000410000 */
[----:B------:R-:W-:Y:S02]  /*8150*/  FFMA.FTZ R78, R77, R47, -R78 ;  /* 0x0000002f4d4e7223 */ /* 0x000fe4000001084e */
[----:B------:R-:W-:Y:S01]  /*8160*/  FFMA.FTZ R32, R46, R36, -R32 ;  /* 0x000000242e207223 */ /* 0x000fe20000010820 */
[----:B------:R-:W-:-:S02]  /*8170*/  HADD2.F32 R77, -RZ, R232.H1_H1 ;  /* 0x300000e8ff4d7230 */ /* 0x000fc40000004100 */
[----:B------:R-:W-:Y:S01]  /*8180*/  FFMA.FTZ R36, R48, R36, R45 ;  /* 0x0000002430247223 */ /* 0x000fe2000001002d */
[----:B------:R-:W-:Y:S02]  /*8190*/  HADD2.F32 R45, -RZ, R50.H0_H0 ;  /* 0x20000032ff2d7230 */ /* 0x000fe40000004100 */
[----:B------:R-:W-:Y:S02]  /*81a0*/  HADD2.F32 R47, -RZ, R38.H0_H0 ;  /* 0x20000026ff2f7230 */ /* 0x000fe40000004100 */
[----:B------:R-:W-:Y:S02]  /*81b0*/  HADD2.F32 R46, -RZ, R232.H0_H0 ;  /* 0x200000e8ff2e7230 */ /* 0x000fe40000004100 */
[-C--:B------:R-:W-:Y:S01]  /*81c0*/  FMUL.FTZ R48, R45, R77.reuse ;  /* 0x0000004d2d307220 */ /* 0x080fe20000410000 */
[----:B------:R-:W-:Y:S02]  /*81d0*/  HADD2.F32 R35, -RZ, R35.H0_H0 ;  /* 0x20000023ff237230 */ /* 0x000fe40000004100 */
[----:B------:R-:W-:Y:S01]  /*81e0*/  FMUL.FTZ R77, R47, R77 ;  /* 0x0000004d2f4d7220 */ /* 0x000fe20000410000 */
[----:B------:R-:W-:-:S02]  /*81f0*/  HADD2.F32 R50, -RZ, R50.H1_H1 ;  /* 0x30000032ff327230 */ /* 0x000fc40000004100 */
[----:B------:R-:W-:Y:S02]  /*8200*/  HADD2.F32 R38, -RZ, R38.H1_H1 ;  /* 0x30000026ff267230 */ /* 0x000fe40000004100 */
[-C--:B------:R-:W-:Y:S01]  /*8210*/  FFMA.FTZ R77, R45, R46.reuse, R77 ;  /* 0x0000002e2d4d7223 */ /* 0x080fe2000001004d */
[-C--:B------:R-:W-:Y:S02]  /*8220*/  FMUL.FTZ R45, R50, R35.reuse ;  /* 0x00000023322d7220 */ /* 0x080fe40000410000 */
[C---:B------:R-:W-:Y:S01]  /*8230*/  FMUL.FTZ R35, R38.reuse, R35 ;  /* 0x0000002326237220 */ /* 0x040fe20000410000 */
[----:B------:R-:W-:Y:S01]  /*8240*/  FFMA.FTZ R48, R47, R46, -R48 ;  /* 0x0000002e2f307223 */ /* 0x000fe20000010830 */
[-C--:B------:R-:W-:Y:S02]  /*8250*/  FFMA.FTZ R45, R38, R34.reuse, -R45 ;  /* 0x00000022262d7223 */ /* 0x080fe4000001082d */
[----:B------:R-:W-:Y:S01]  /*8260*/  FFMA.FTZ R35, R50, R34, R35 ;  /* 0x0000002232237223 */ /* 0x000fe20000010023 */
[----:B------:R-:W-:-:S02]  /*8270*/  F2FP.F16.F32.PACK_AB R51, R51, R81 ;  /* 0x000000513333723e */ /* 0x000fc400000000ff */
[----:B------:R-:W-:Y:S02]  /*8280*/  F2FP.F16.F32.PACK_AB R33, R33, R37 ;  /* 0x000000252121723e */ /* 0x000fe400000000ff */
[----:B------:R-:W-:Y:S02]  /*8290*/  F2FP.F16.F32.PACK_AB R79, R39, R79 ;  /* 0x0000004f274f723e */ /* 0x000fe400000000ff */
[----:B------:R-:W-:Y:S02]  /*82a0*/  F2FP.F16.F32.PACK_AB R32, R32, R78 ;  /* 0x0000004e2020723e */ /* 0x000fe400000000ff */
[----:B------:R-:W-:Y:S02]  /*82b0*/  F2FP.F16.F32.PACK_AB R80, R36, R80 ;  /* 0x000000502450723e */ /* 0x000fe400000000ff */
[----:B------:R-:W-:Y:S02]  /*82c0*/  F2FP.F16.F32.PACK_AB R45, R45, R48 ;  /* 0x000000302d2d723e */ /* 0x000fe400000000ff */
[----:B------:R-:W-:-:S02]  /*82d0*/  F2FP.F16.F32.PACK_AB R35, R35, R77 ;  /* 0x0000004d2323723e */ /* 0x000fc400000000ff */
[----:B------:R-:W-:Y:S01]  /*82e0*/  F2FP.F16.F32.PACK_AB R44, R44, R49 ;  /* 0x000000312c2c723e */ /* 0x000fe200000000ff */
[----:B------:R-:W-:Y:S02]  /*82f0*/  IMAD.MOV.U32 R39, RZ, RZ, R51 ;  /* 0x000000ffff277224 */ /* 0x000fe400078e0033 */
[----:B------:R-:W-:Y:S01]  /*8300*/  IMAD.MOV.U32 R36, RZ, RZ, R32 ;  /* 0x000000ffff247224 */ /* 0x000fe200078e0020 */
[----:B------:R-:W-:Y:S01]  /*8310*/  MOV R37, R44 ;  /* 0x0000002c00257202 */ /* 0x000fe20000000f00 */
[----:B------:R-:W-:Y:S02]  /*8320*/  IMAD.MOV.U32 R48, RZ, RZ, R80 ;  /* 0x000000ffff307224 */ /* 0x000fe400078e0050 */
[----:B------:R-:W-:Y:S02]  /*8330*/  IMAD.MOV.U32 R49, RZ, RZ, R33 ;  /* 0x000000ffff317224 */ /* 0x000fe400078e0021 */
[----:B------:R-:W-:Y:S02]  /*8340*/  IMAD.MOV.U32 R38, RZ, RZ, R45 ;  /* 0x000000ffff267224 */ /* 0x000fe400078e002d */
[----:B------:R-:W-:-:S02]  /*8350*/  IMAD.MOV.U32 R50, RZ, RZ, R35 ;  /* 0x000000ffff327224 */ /* 0x000fc400078e0023 */
[----:B------:R-:W-:-:S07]  /*8360*/  IMAD.MOV.U32 R51, RZ, RZ, R79 ;  /* 0x000000ffff337224 */ /* 0x000fce00078e004f */
.L_x_1541:
[----:B------:R-:W-:Y:S05]  /*8370*/  BSYNC B3 ;  /* 0x0000000000037941 */ /* 0x000fea0003800000 */
.L_x_1540:
        /* <DEDUP_REMOVED lines=12> */
.L_x_1539:
[----:B------:R-:W-:Y:S05]  /*8440*/  BSYNC B2 ;  /* 0x0000000000027941 */ /* 0x000fea0003800000 */
.L_x_1538:
[----:B------:R-:W-:-:S13]  /*8450*/  ISETP.NE.AND P4, PT, R9, RZ, PT ;  /* 0x000000ff0900720c */ /* 0x000fda0003f85270 */
[----:B------:R-:W-:Y:S05]  /*8460*/  @!P4 BRA `(.L_x_1533) ;  /* 0x0000000400e8c947 */ /* 0x000fea0003800000 */
[----:B------:R-:W-:Y:S01]  /*8470*/  LOP3.LUT P5, RZ, R17, 0x1, RZ, 0xc0, !PT ;  /* 0x0000000111ff7812 */ /* 0x000fe200078ac0ff */
[----:B------:R-:W-:Y:S03]  /*8480*/  BSSY B2, `(.L_x_1542) ;  /* 0x0000076000027945 */ /* 0x000fe60003800000 */
[----:B---3--:R-:W-:-:S04]  /*8490*/  SEL R32, R123, R146, !P5 ;  /* 0x000000927b207207 */ /* 0x008fc80006800000 */
[----:B------:R-:W-:-:S04]  /*84a0*/  SHF.R.S32.HI R33, RZ, 0x1f, R32 ;  /* 0x0000001fff217819 */ /* 0x000fc80000011420 */
[----:B------:R-:W-:-:S04]  /*84b0*/  LEA.HI R32, R33, R32, RZ, 0x4 ;  /* 0x0000002021207211 */ /* 0x000fc800078f20ff */
[----:B------:R-:W-:-:S04]  /*84c0*/  LEA.HI.SX32 R32, R32, R113, 0x1c ;  /* 0x0000007120207211 */ /* 0x000fc800078fe2ff */
[----:B------:R-:W-:-:S04]  /*84d0*/  SHF.L.U32 R33, R32, 0x3, RZ ;  /* 0x0000000320217819 */ /* 0x000fc800000006ff */
[----:B------:R-:W-:-:S13]  /*84e0*/  ISETP.GE.AND P4, PT, R33, R144, PT ;  /* 0x000000902100720c */ /* 0x000fda0003f86270 */
[--C-:B------:R-:W-:Y:S02]  /*84f0*/  @!P4 SHF.R.S32.HI R35, RZ, 0x1f, R33.reuse ;  /* 0x0000001fff23c819 */ /* 0x100fe40000011421 */
[CCC-:B------:R-:W-:Y:S02]  /*8500*/  @!P4 IADD3 R34, P5, P6, R86.reuse, R130.reuse, R33.reuse ;  /* 0x000000825622c210 */ /* 0x1c0fe40007ebe021 */
[----:B------:R-:W-:Y:S02]  /*8510*/  LOP3.LUT R33, R175, 0x38, R33, 0xf8, !PT ;  /* 0x00000038af217812 */ /* 0x000fe400078ef821 */
[----:B------:R-:W-:Y:S02]  /*8520*/  @!P4 IADD3.X R35, R85, R155, R35, P5, P6 ;  /* 0x0000009b5523c210 */ /* 0x000fe40002fec423 */
[----:B------:R-:W-:Y:S02]  /*8530*/  IADD3 R130, P5, P6, R86, R130, R12 ;  /* 0x0000008256827210 */ /* 0x000fe40007ebe00c */
[----:B------:R-:W-:-:S02]  /*8540*/  LOP3.LUT R33, R33, R176, RZ, 0x3c, !PT ;  /* 0x000000b021217212 */ /* 0x000fc400078e3cff */
[----:B------:R-:W-:Y:S02]  /*8550*/  IADD3.X R155, R85, R155, R110, P5, P6 ;  /* 0x0000009b559b7210 */ /* 0x000fe40002fec46e */
[----:B------:R-:W-:-:S04]  /*8560*/  LEA R44, P5, R130, R114, 0x1 ;  /* 0x00000072822c7211 */ /* 0x000fc800078a08ff */
[----:B------:R-:W-:Y:S02]  /*8570*/  LEA.HI.X R45, R130, R115, R155, 0x1, P5 ;  /* 0x00000073822d7211 */ /* 0x000fe400028f0c9b */
[----:B------:R-:W-:-:S04]  /*8580*/  @!P4 LEA R46, P5, R34, R114, 0x1 ;  /* 0x00000072222ec211 */ /* 0x000fc800078a08ff */
[----:B------:R-:W-:Y:S02]  /*8590*/  @!P4 LEA.HI.X R47, R34, R115, R35, 0x1, P5 ;  /* 0x00000073222fc211 */ /* 0x000fe400028f0c23 */
[----:B------:R-:W-:Y:S02]  /*85a0*/  SHF.R.S32.HI R34, RZ, 0x1f, R32 ;  /* 0x0000001fff227819 */ /* 0x000fe40000011420 */
[----:B------:R-:W-:Y:S02]  /*85b0*/  ISETP.GE.AND P5, PT, R166, R122, PT ;  /* 0x0000007aa600720c */ /* 0x000fe40003fa6270 */
[----:B------:R-:W-:-:S04]  /*85c0*/  LEA.HI R32, R34, R32, RZ, 0x3 ;  /* 0x0000002022207211 */ /* 0x000fc800078f18ff */
[----:B------:R-:W-:-:S05]  /*85d0*/  SHF.R.S32.HI R32, RZ, 0x3, R32 ;  /* 0x00000003ff207819 */ /* 0x000fca0000011420 */
[----:B------:R-:W-:-:S04]  /*85e0*/  IMAD R32, R32, 0x1800, R177 ;  /* 0x0000180020207824 */ /* 0x000fc800078e02b1 */
[----:B------:R-:W-:-:S04]  /*85f0*/  IMAD.IADD R32, R32, 0x1, R33 ;  /* 0x0000000120207824 */ /* 0x000fc800078e0221 */
        /* <DEDUP_REMOVED lines=33> */
[----:B------:R-:W-:Y:S02]  /*8810*/  IMAD.MOV.U32 R37, RZ, RZ, R39 ;  /* 0x000000ffff257224 */ /* 0x000fe400078e0027 */
[----:B------:R-:W-:Y:S01]  /*8820*/  HADD2.F32 R39, -RZ, R219.H1_H1 ;  /* 0x300000dbff277230 */ /* 0x000fe20000004100 */
[----:B------:R-:W-:Y:S01]  /*8830*/  F2FP.F16.F32.PACK_AB R33, R33, R76 ;  /* 0x0000004c2121723e */ /* 0x000fe200000000ff */
[----:B------:R-:W-:Y:S01]  /*8840*/  HADD2.F32 R49, -RZ, R217.H1_H1 ;  /* 0x300000d9ff317230 */ /* 0x000fe20000004100 */
[----:B------:R-:W-:Y:S01]  /*8850*/  F2FP.F16.F32.PACK_AB R29, R29, R48 ;  /* 0x000000301d1d723e */ /* 0x000fe200000000ff */
[----:B------:R-:W-:-:S02]  /*8860*/  HADD2.F32 R41, -RZ, R37.H0_H0 ;  /* 0x20000025ff297230 */ /* 0x000fc40000004100 */
[----:B------:R-:W-:Y:S02]  /*8870*/  HADD2.F32 R37, -RZ, R37.H1_H1 ;  /* 0x30000025ff257230 */ /* 0x000fe40000004100 */
[----:B------:R-:W-:Y:S02]  /*8880*/  HADD2.F32 R28, -RZ, R28.H0_H0 ;  /* 0x2000001cff1c7230 */ /* 0x000fe40000004100 */
[CC--:B------:R-:W-:Y:S01]  /*8890*/  FMUL.FTZ R51, R41.reuse, R39.reuse ;  /* 0x0000002729337220 */ /* 0x0c0fe20000410000 */
[----:B------:R-:W-:Y:S01]  /*88a0*/  FMUL.FTZ R39, R50, R39 ;  /* 0x0000002732277220 */ /* 0x000fe20000410000 */
[----:B------:R-:W-:Y:S02]  /*88b0*/  HADD2.F32 R219, -RZ, R219.H0_H0 ;  /* 0x200000dbffdb7230 */ /* 0x000fe40000004100 */
[----:B------:R-:W-:Y:S02]  /*88c0*/  HADD2.F32 R217, -RZ, R217.H0_H0 ;  /* 0x200000d9ffd97230 */ /* 0x000fe40000004100 */
[-C--:B------:R-:W-:Y:S01]  /*88d0*/  FFMA.FTZ R39, R41, R49.reuse, R39 ;  /* 0x0000003129277223 */ /* 0x080fe20000010027 */
[----:B------:R-:W-:Y:S01]  /*88e0*/  SHF.R.U32.HI R41, RZ, 0x10, R31 ;  /* 0x00000010ff297819 */ /* 0x000fe2000001161f */
[----:B------:R-:W-:Y:S01]  /*88f0*/  HADD2.F32 R30, -RZ, R30.H0_H0 ;  /* 0x2000001eff1e7230 */ /* 0x000fe20000004100 */
[----:B------:R-:W-:Y:S01]  /*8900*/  SHF.R.U64 R31, R42, 0x10, R43 ;  /* 0x000000102a1f7819 */ /* 0x000fe2000000122b */
        /* <DEDUP_REMOVED lines=43> */
[----:B------:R-:W-:Y:S02]  /*8bc0*/  IMAD.MOV.U32 R34, RZ, RZ, R28 ;  /* 0x000000ffff227224 */ /* 0x000fe400078e001c */
[----:B------:R-:W-:-:S07]  /*8bd0*/  IMAD.MOV.U32 R38, RZ, RZ, R31 ;  /* 0x000000ffff267224 */ /* 0x000fce00078e001f */
.L_x_1543:
[----:B------:R-:W-:Y:S05]  /*8be0*/  BSYNC B2 ;  /* 0x0000000000027941 */ /* 0x000fea0003800000 */
.L_x_1542:
[----:B--2---:R4:W-:Y:S04]  /*8bf0*/  STG.E.128 desc[UR46][R44.64], R32 ;  /* 0x000000202c007986 */ /* 0x0049e8000c101d2e */
[----:B0-----:R4:W-:Y:S02]  /*8c00*/  @!P4 STG.E.128 desc[UR46][R46.64], R36 ;  /* 0x000000242e00c986 */ /* 0x0019e4000c101d2e */
.L_x_1533:
[----:B------:R-:W-:Y:S05]  /*8c10*/  BSYNC B1 ;  /* 0x0000000000017941 */ /* 0x000fea0003800000 */
.L_x_1532:
[-C--:B--2---:R-:W-:Y:S02]  /*8c20*/  IMAD R28, R148, R126.reuse, RZ ;  /* 0x0000007e941c7224 */ /* 0x084fe400078e02ff */
        /* <DEDUP_REMOVED lines=9> */
[----:B------:R-:W-:Y:S02]  /*8cc0*/  IADD3 R31, P3, P4, R86, R124, R14 ;  /* 0x0000007c561f7210 */ /* 0x000fe40007c7e00e */
[----:B------:R-:W-:Y:S02]  /*8cd0*/  SHF.R.S32.HI R29, RZ, 0x1f, R28 ;  /* 0x0000001fff1d7819 */ /* 0x000fe4000001141c */
[----:B---34-:R-:W-:Y:S02]  /*8ce0*/  IADD3.X R33, R85, R40, R112, P3, P4 ;  /* 0x0000002855217210 */ /* 0x018fe40001fe8470 */
[----:B------:R-:W-:Y:S02]  /*8cf0*/  LEA.HI R29, R29, R28, RZ, 0x4 ;  /* 0x0000001c1d1d7211 */ /* 0x000fe400078f20ff */
[----:B------:R-:W-:-:S02]  /*8d00*/  SHF.R.U32.HI R35, RZ, 0x3, R173 ;  /* 0x00000003ff237819 */ /* 0x000fc400000116ad */
[----:B------:R-:W-:-:S04]  /*8d10*/  LEA.HI.SX32 R30, R29, R117, 0x1c ;  /* 0x000000751d1e7211 */ /* 0x000fc800078fe2ff */
[----:B------:R-:W-:Y:S01]  /*8d20*/  SHF.R.S32.HI R34, RZ, 0x1f, R30 ;  /* 0x0000001fff227819 */ /* 0x000fe2000001141e */
[----:B------:R-:W-:-:S03]  /*8d30*/  IMAD.SHL.U32 R32, R30, 0x8, RZ ;  /* 0x000000081e207824 */ /* 0x000fc600078e00ff */
[----:B------:R-:W-:Y:S02]  /*8d40*/  LEA.HI R30, R34, R30, RZ, 0x3 ;  /* 0x0000001e221e7211 */ /* 0x000fe400078f18ff */
[----:B------:R-:W-:Y:S02]  /*8d50*/  ISETP.GE.AND P3, PT, R32, R144, PT ;  /* 0x000000902000720c */ /* 0x000fe40003f66270 */
[----:B------:R-:W-:-:S05]  /*8d60*/  SHF.R.S32.HI R30, RZ, 0x3, R30 ;  /* 0x00000003ff1e7819 */ /* 0x000fca000001141e */
[----:B------:R-:W-:-:S06]  /*8d70*/  IMAD R30, R30, 0x1800, R179 ;  /* 0x000018001e1e7824 */ /* 0x000fcc00078e02b3 */
[--C-:B------:R-:W-:Y:S02]  /*8d80*/  @!P3 SHF.R.S32.HI R28, RZ, 0x1f, R32.reuse ;  /* 0x0000001fff1cb819 */ /* 0x100fe40000011420 */
[--C-:B------:R-:W-:Y:S02]  /*8d90*/  @!P3 IADD3 R29, P4, P5, R86, R124, R32.reuse ;  /* 0x0000007c561db210 */ /* 0x100fe40007d9e020 */
[----:B------:R-:W-:Y:S02]  /*8da0*/  LOP3.LUT R32, R173, 0x38, R32, 0xf8, !PT ;  /* 0x00000038ad207812 */ /* 0x000fe400078ef820 */
[----:B------:R-:W-:Y:S02]  /*8db0*/  @!P3 IADD3.X R28, R85, R40, R28, P4, P5 ;  /* 0x00000028551cb210 */ /* 0x000fe400027ea41c */
[----:B------:R-:W-:Y:S02]  /*8dc0*/  LOP3.LUT R32, R32, R35, RZ, 0x3c, !PT ;  /* 0x0000002320207212 */ /* 0x000fe400078e3cff */
[----:B------:R-:W-:-:S03]  /*8dd0*/  LEA R36, P4, R31, R114, 0x1 ;  /* 0x000000721f247211 */ /* 0x000fc600078808ff */
[----:B------:R-:W-:Y:S01]  /*8de0*/  IMAD.IADD R32, R30, 0x1, R32 ;  /* 0x000000011e207824 */ /* 0x000fe200078e0220 */
[----:B------:R-:W-:Y:S01]  /*8df0*/  LEA.HI.X R37, R31, R115, R33, 0x1, P4 ;  /* 0x000000731f257211 */ /* 0x000fe200020f0c21 */
[C---:B------:R-:W-:Y:S01]  /*8e00*/  IMAD R30, R16.reuse, 0x4800, R141 ;  /* 0x00004800101e7824 */ /* 0x040fe200078e028d */
[----:B------:R-:W-:Y:S01]  /*8e10*/  @!P3 LEA R38, P4, R29, R114, 0x1 ;  /* 0x000000721d26b211 */ /* 0x000fe200078808ff */
[----:B------:R-:W-:-:S03]  /*8e20*/  IMAD R32, R16, 0x4800, R32 ;  /* 0x0000480010207824 */ /* 0x000fc600078e0220 */
[----:B------:R-:W-:Y:S01]  /*8e30*/  LEA R30, R30, R2, 0x1 ;  /* 0x000000021e1e7211 */ /* 0x000fe200078e08ff */
[----:B------:R-:W-:Y:S01]  /*8e40*/  IMAD R32, R32, 0x2, R2 ;  /* 0x0000000220207824 */ /* 0x000fe200078e0202 */
[----:B------:R-:W-:Y:S02]  /*8e50*/  @!P3 LEA.HI.X R39, R29, R115, R28, 0x1, P4 ;  /* 0x000000731d27b211 */ /* 0x000fe400020f0c1c */
[----:B------:R-:W-:Y:S02]  /*8e60*/  ISETP.GE.AND P4, PT, R18, R122, PT ;  /* 0x0000007a1200720c */ /* 0x000fe40003f86270 */
[----:B------:R-:W0:Y:S04]  /*8e70*/  LDS.128 R28, [R30+0x18400] ;  /* 0x018400001e1c7984 */ /* 0x000e280000000c00 */
[----:B------:R-:W2:Y:S07]  /*8e80*/  LDS.128 R32, [R32+0x18400] ;  /* 0x0184000020207984 */ /* 0x000eae0000000c00 */
        /* <DEDUP_REMOVED lines=49> */
[----:B------:R-:W-:Y:S02]  /*91a0*/  IMAD.MOV.U32 R29, RZ, RZ, R33 ;  /* 0x000000ffff1d7224 */ /* 0x000fe400078e0021 */
        /* <DEDUP_REMOVED lines=32> */
[----:B------:R-:W-:Y:S01]  /*93b0*/  F2FP.F16.F32.PACK_AB R35, R28, R35 ;  /* 0x000000231c23723e */ /* 0x000fe200000000ff */
[----:B------:R-:W-:Y:S01]  /*93c0*/  IMAD.MOV.U32 R28, RZ, RZ, R31 ;  /* 0x000000ffff1c7224 */ /* 0x000fe200078e001f */
[----:B------:R-:W-:Y:S02]  /*93d0*/  F2FP.F16.F32.PACK_AB R74, R74, R215 ;  /* 0x000000d74a4a723e */ /* 0x000fe400000000ff */
[----:B------:R-:W-:Y:S01]  /*93e0*/  MOV R31, R46 ;  /* 0x0000002e001f7202 */ /* 0x000fe20000000f00 */
[----:B------:R-:W-:Y:S02]  /*93f0*/  IMAD.MOV.U32 R30, RZ, RZ, R35 ;  /* 0x000000ffff1e7224 */ /* 0x000fe400078e0023 */
[----:B------:R-:W-:Y:S02]  /*9400*/  IMAD.MOV.U32 R34, RZ, RZ, R74 ;  /* 0x000000ffff227224 */ /* 0x000fe400078e004a */
[----:B------:R-:W-:-:S07]  /*9410*/  IMAD.MOV.U32 R35, RZ, RZ, R43 ;  /* 0x000000ffff237224 */ /* 0x000fce00078e002b */
.L_x_1547:
[----:B------:R-:W-:Y:S05]  /*9420*/  BSYNC B2 ;  /* 0x0000000000027941 */ /* 0x000fea0003800000 */
.L_x_1546:
[----:B0-----:R0:W-:Y:S04]  /*9430*/  STG.E.128 desc[UR46][R36.64], R28 ;  /* 0x0000001c24007986 */ /* 0x0011e8000c101d2e */
[----:B--2---:R0:W-:Y:S02]  /*9440*/  @!P3 STG.E.128 desc[UR46][R38.64], R32 ;  /* 0x000000202600b986 */ /* 0x0041e4000c101d2e */
.L_x_1545:
[----:B------:R-:W-:Y:S05]  /*9450*/  BSYNC B1 ;  /* 0x0000000000017941 */ /* 0x000fea0003800000 */
.L_x_1544:
[----:B------:R-:W-:Y:S01]  /*9460*/  ISETP.NE.AND P3, PT, R10, RZ, PT ;  /* 0x000000ff0a00720c */ /* 0x000fe20003f65270 */
[----:B------:R-:W-:-:S12]  /*9470*/  BSSY B1, `(.L_x_1548) ;  /* 0x0000079000017945 */ /* 0x000fd80003800000 */
[----:B------:R-:W-:Y:S05]  /*9480*/  @!P3 BRA `(.L_x_1549) ;  /* 0x0000000400dcb947 */ /* 0x000fea0003800000 */
[----:B0-----:R-:W-:Y:S01]  /*9490*/  SEL R28, R123, R146, !P1 ;  /* 0x000000927b1c7207 */ /* 0x001fe20004800000 */
[----:B------:R-:W-:Y:S01]  /*94a0*/  BSSY B2, `(.L_x_1550) ;  /* 0x0000073000027945 */ /* 0x000fe20003800000 */
[----:B------:R-:W-:Y:S02]  /*94b0*/  IADD3 R30, P3, P4, R86, R124, R13 ;  /* 0x0000007c561e7210 */ /* 0x000fe40007c7e00d */
[----:B------:R-:W-:Y:S02]  /*94c0*/  SHF.R.S32.HI R29, RZ, 0x1f, R28 ;  /* 0x0000001fff1d7819 */ /* 0x000fe4000001141c */
[----:B------:R-:W-:Y:S02]  /*94d0*/  IADD3.X R31, R85, R40, R111, P3, P4 ;  /* 0x00000028551f7210 */ /* 0x000fe40001fe846f */
[----:B------:R-:W-:Y:S02]  /*94e0*/  LEA.HI R29, R29, R28, RZ, 0x4 ;  /* 0x0000001c1d1d7211 */ /* 0x000fe400078f20ff */
[----:B---34-:R-:W-:-:S02]  /*94f0*/  SHF.R.U32.HI R36, RZ, 0x3, R173 ;  /* 0x00000003ff247819 */ /* 0x018fc400000116ad */
[----:B------:R-:W-:-:S04]  /*9500*/  LEA.HI.SX32 R32, R29, R116, 0x1c ;  /* 0x000000741d207211 */ /* 0x000fc800078fe2ff */
[----:B------:R-:W-:Y:S01]  /*9510*/  SHF.R.S32.HI R35, RZ, 0x1f, R32 ;  /* 0x0000001fff237819 */ /* 0x000fe20000011420 */
[----:B------:R-:W-:-:S03]  /*9520*/  IMAD.SHL.U32 R33, R32, 0x8, RZ ;  /* 0x0000000820217824 */ /* 0x000fc600078e00ff */
[----:B------:R-:W-:Y:S02]  /*9530*/  LEA.HI R35, R35, R32, RZ, 0x3 ;  /* 0x0000002023237211 */ /* 0x000fe400078f18ff */
[----:B------:R-:W-:Y:S02]  /*9540*/  ISETP.GE.AND P3, PT, R33, R144, PT ;  /* 0x000000902100720c */ /* 0x000fe40003f66270 */
[----:B------:R-:W-:Y:S02]  /*9550*/  SHF.R.S32.HI R34, RZ, 0x3, R35 ;  /* 0x00000003ff227819 */ /* 0x000fe40000011423 */
[----:B------:R-:W-:-:S04]  /*9560*/  LOP3.LUT R32, R173, 0x38, R33, 0xf8, !PT ;  /* 0x00000038ad207812 */ /* 0x000fc800078ef821 */
[----:B------:R-:W-:-:S05]  /*9570*/  LOP3.LUT R32, R32, R36, RZ, 0x3c, !PT ;  /* 0x0000002420207212 */ /* 0x000fca00078e3cff */
[--C-:B------:R-:W-:Y:S02]  /*9580*/  @!P3 SHF.R.S32.HI R28, RZ, 0x1f, R33.reuse ;  /* 0x0000001fff1cb819 */ /* 0x100fe40000011421 */
[----:B------:R-:W-:Y:S01]  /*9590*/  @!P3 IADD3 R29, P4, P5, R86, R124, R33 ;  /* 0x0000007c561db210 */ /* 0x000fe20007d9e021 */
[----:B------:R-:W-:-:S03]  /*95a0*/  IMAD R33, R34, 0x1800, R179 ;  /* 0x0000180022217824 */ /* 0x000fc600078e02b3 */
[----:B------:R-:W-:Y:S01]  /*95b0*/  @!P3 IADD3.X R28, R85, R40, R28, P4, P5 ;  /* 0x00000028551cb210 */ /* 0x000fe200027ea41c */
[----:B------:R-:W-:Y:S01]  /*95c0*/  IMAD.IADD R35, R33, 0x1, R32 ;  /* 0x0000000121237824 */ /* 0x000fe200078e0220 */
[-C--:B------:R-:W-:Y:S01]  /*95d0*/  LEA R36, P4, R30, R114.reuse, 0x1 ;  /* 0x000000721e247211 */ /* 0x080fe200078808ff */
[C---:B------:R-:W-:Y:S02]  /*95e0*/  IMAD R33, R16.reuse, 0x4800, R139 ;  /* 0x0000480010217824 */ /* 0x040fe400078e028b */
[----:B------:R-:W-:Y:S01]  /*95f0*/  IMAD R35, R16, 0x4800, R35 ;  /* 0x0000480010237824 */ /* 0x000fe200078e0223 */
[----:B------:R-:W-:Y:S01]  /*9600*/  LEA.HI.X R37, R30, R115, R31, 0x1, P4 ;  /* 0x000000731e257211 */ /* 0x000fe200020f0c1f */
[--C-:B------:R-:W-:Y:S01]  /*9610*/  IMAD R30, R33, 0x2, R2.reuse ;  /* 0x00000002211e7824 */ /* 0x100fe200078e0202 */
[----:B------:R-:W-:Y:S01]  /*9620*/  @!P3 LEA R38, P4, R29, R114, 0x1 ;  /* 0x000000721d26b211 */ /* 0x000fe200078808ff */
[----:B------:R-:W-:-:S03]  /*9630*/  IMAD R35, R35, 0x2, R2 ;  /* 0x0000000223237824 */ /* 0x000fc600078e0202 */
[----:B------:R-:W-:Y:S02]  /*9640*/  @!P3 LEA.HI.X R39, R29, R115, R28, 0x1, P4 ;  /* 0x000000731d27b211 */ /* 0x000fe400020f0c1c */
[----:B------:R-:W0:Y:S01]  /*9650*/  LDS.128 R28, [R30+0x18400] ;  /* 0x018400001e1c7984 */ /* 0x000e220000000c00 */
[----:B------:R-:W-:-:S03]  /*9660*/  ISETP.GE.AND P4, PT, R165, R122, PT ;  /* 0x0000007aa500720c */ /* 0x000fc60003f86270 */
[----:B------:R-:W2:Y:S10]  /*9670*/  LDS.128 R32, [R35+0x18400] ;  /* 0x0184000023207984 */ /* 0x000eb40000000c00 */
        /* <DEDUP_REMOVED lines=10> */
[----:B------:R-:W-:Y:S02]  /*9720*/  HADD2.F32 R45, -RZ, R156.H0_H0 ;  /* 0x2000009cff2d7230 */ /* 0x000fe40000004100 */
        /* <DEDUP_REMOVED lines=16> */
[----:B------:R-:W-:Y:S02]  /*9830*/  HADD2.F32 R35, -RZ, R31.H0_H0 ;  /* 0x2000001fff237230 */ /* 0x000fe40000004100 */
[----:B------:R-:W-:Y:S01]  /*9840*/  FFMA.FTZ R68, R48, R56, R68 ;  /* 0x0000003830447223 */ /* 0x000fe20000010044 */
[----:B------:R-:W-:Y:S02]  /*9850*/  HADD2.F32 R70, -RZ, R70.H0_H0 ;  /* 0x20000046ff467230 */ /* 0x000fe40000004100 */
[----:B------:R-:W-:Y:S01]  /*9860*/  FMUL.FTZ R48, R45, R33 ;  /* 0x000000212d307220 */ /* 0x000fe20000410000 */
[----:B------:R-:W-:-:S02]  /*9870*/  HADD2.F32 R29, -RZ, R157.H0_H0 ;  /* 0x2000009dff1d7230 */ /* 0x000fc40000004100 */
[----:B------:R-:W-:Y:S01]  /*9880*/  FMUL.FTZ R51, R35, R33 ;  /* 0x0000002123337220 */ /* 0x000fe20000410000 */
[----:B------:R-:W-:Y:S02]  /*9890*/  HADD2.F32 R31, -RZ, R31.H1_H1 ;  /* 0x3000001fff1f7230 */ /* 0x000fe40000004100 */
[-C--:B------:R-:W-:Y:S01]  /*98a0*/  FMUL.FTZ R33, R47, R70.reuse ;  /* 0x000000462f217220 */ /* 0x080fe20000410000 */
[----:B------:R-:W-:Y:S02]  /*98b0*/  HADD2.F32 R58, -RZ, R58.H0_H0 ;  /* 0x2000003aff3a7230 */ /* 0x000fe40000004100 */
[-C--:B------:R-:W-:Y:S01]  /*98c0*/  FFMA.FTZ R48, R35, R29.reuse, -R48 ;  /* 0x0000001d23307223 */ /* 0x080fe20000010830 */
[----:B------:R-:W-:Y:S01]  /*98d0*/  FFMA.FTZ R51, R45, R29, R51 ;  /* 0x0000001d2d337223 */ /* 0x000fe20000010033 */
[C---:B------:R-:W-:Y:S01]  /*98e0*/  FMUL.FTZ R70, R31.reuse, R70 ;  /* 0x000000461f467220 */ /* 0x040fe20000410000 */
[----:B------:R-:W-:Y:S02]  /*98f0*/  HADD2.F32 R212, -RZ, R212.H0_H0 ;  /* 0x200000d4ffd47230 */ /* 0x000fe40000004100 */
[----:B------:R-:W-:Y:S01]  /*9900*/  FFMA.FTZ R33, R31, R58, -R33 ;  /* 0x0000003a1f217223 */ /* 0x000fe20000010821 */
[----:B------:R-:W-:-:S02]  /*9910*/  HADD2.F32 R42, -RZ, R42.H0_H0 ;  /* 0x2000002aff2a7230 */ /* 0x000fc40000004100 */
[----:B------:R-:W-:Y:S01]  /*9920*/  FFMA.FTZ R70, R47, R58, R70 ;  /* 0x0000003a2f467223 */ /* 0x000fe20000010046 */
[--C-:B------:R-:W-:Y:S01]  /*9930*/  HADD2.F32 R31, -RZ, R32.reuse.H0_H0 ;  /* 0x20000020ff1f7230 */ /* 0x100fe20000004100 */
[----:B------:R-:W-:Y:S01]  /*9940*/  F2FP.F16.F32.PACK_AB R46, R46, R49 ;  /* 0x000000312e2e723e */ /* 0x000fe200000000ff */
[----:B------:R-:W-:Y:S01]  /*9950*/  HADD2.F32 R35, -RZ, R32.H1_H1 ;  /* 0x30000020ff237230 */ /* 0x000fe20000004100 */
[----:B------:R-:W-:Y:S01]  /*9960*/  F2FP.F16.F32.PACK_AB R48, R33, R48 ;  /* 0x000000302130723e */ /* 0x000fe200000000ff */
[--C-:B------:R-:W-:Y:S01]  /*9970*/  HADD2.F32 R29, -RZ, R28.reuse.H0_H0 ;  /* 0x2000001cff1d7230 */ /* 0x100fe20000004100 */
[----:B------:R-:W-:Y:S01]  /*9980*/  F2FP.F16.F32.PACK_AB R51, R70, R51 ;  /* 0x000000334633723e */ /* 0x000fe200000000ff */
[----:B------:R-:W-:Y:S02]  /*9990*/  HADD2.F32 R45, -RZ, R28.H1_H1 ;  /* 0x3000001cff2d7230 */ /* 0x000fe40000004100 */
[----:B------:R-:W-:Y:S01]  /*99a0*/  FMUL.FTZ R28, R31, R212 ;  /* 0x000000d41f1c7220 */ /* 0x000fe20000410000 */
[----:B------:R-:W-:-:S02]  /*99b0*/  HADD2.F32 R156, -RZ, R156.H1_H1 ;  /* 0x3000009cff9c7230 */ /* 0x000fc40000004100 */
[----:B------:R-:W-:Y:S01]  /*99c0*/  FMUL.FTZ R56, R35, R42 ;  /* 0x0000002a23387220 */ /* 0x000fe20000410000 */
[----:B------:R-:W-:Y:S02]  /*99d0*/  HADD2.F32 R32, -RZ, R41.H0_H0 ;  /* 0x20000029ff207230 */ /* 0x000fe40000004100 */
[----:B------:R-:W-:Y:S01]  /*99e0*/  FMUL.FTZ R212, R29, R212 ;  /* 0x000000d41dd47220 */ /* 0x000fe20000410000 */
[----:B------:R-:W-:Y:S01]  /*99f0*/  FMUL.FTZ R42, R45, R42 ;  /* 0x0000002a2d2a7220 */ /* 0x000fe20000410000 */
[-C--:B------:R-:W-:Y:S01]  /*9a00*/  FFMA.FTZ R28, R29, R156.reuse, -R28 ;  /* 0x0000009c1d1c7223 */ /* 0x080fe2000001081c */
[----:B------:R-:W-:Y:S02]  /*9a10*/  HADD2.F32 R29, -RZ, R44.H0_H0 ;  /* 0x2000002cff1d7230 */ /* 0x000fe40000004100 */
        /* <DEDUP_REMOVED lines=9> */
[----:B------:R-:W-:-:S02]  /*9ab0*/  HADD2.F32 R34, -RZ, R34.H1_H1 ;  /* 0x30000022ff227230 */ /* 0x000fc40000004100 */
[-C--:B------:R-:W-:Y:S01]  /*9ac0*/  FMUL.FTZ R41, R32, R31.reuse ;  /* 0x0000001f20297220 */ /* 0x080fe20000410000 */
[----:B------:R-:W-:Y:S02]  /*9ad0*/  HADD2.F32 R30, -RZ, R30.H1_H1 ;  /* 0x3000001eff1e7230 */ /* 0x000fe40000004100 */
[----:B------:R-:W-:Y:S01]  /*9ae0*/  FMUL.FTZ R47, R42, R31 ;  /* 0x0000001f2a2f7220 */ /* 0x000fe20000410000 */
[----:B------:R-:W-:Y:S02]  /*9af0*/  HADD2.F32 R157, -RZ, R157.H1_H1 ;  /* 0x3000009dff9d7230 */ /* 0x000fe40000004100 */
[-C--:B------:R-:W-:Y:S01]  /*9b00*/  FMUL.FTZ R31, R34, R29.reuse ;  /* 0x0000001d221f7220 */ /* 0x080fe20000410000 */
[----:B------:R-:W-:Y:S02]  /*9b10*/  HADD2.F32 R43, -RZ, R43.H0_H0 ;  /* 0x2000002bff2b7230 */ /* 0x000fe40000004100 */
[----:B------:R-:W-:Y:S01]  /*9b20*/  FMUL.FTZ R29, R30, R29 ;  /* 0x0000001d1e1d7220 */ /* 0x000fe20000410000 */
[----:B------:R-:W-:-:S02]  /*9b30*/  IMAD.MOV.U32 R35, RZ, RZ, R51 ;  /* 0x000000ffff237224 */ /* 0x000fc400078e0033 */
[-C--:B------:R-:W-:Y:S01]  /*9b40*/  FFMA.FTZ R42, R42, R157.reuse, -R41 ;  /* 0x0000009d2a2a7223 */ /* 0x080fe20000010829 */
[----:B------:R-:W-:Y:S01]  /*9b50*/  FFMA.FTZ R32, R32, R157, R47 ;  /* 0x0000009d20207223 */ /* 0x000fe2000001002f */
[-C--:B------:R-:W-:Y:S01]  /*9b60*/  FFMA.FTZ R31, R30, R43.reuse, -R31 ;  /* 0x0000002b1e1f7223 */ /* 0x080fe2000001081f */
[----:B------:R-:W-:-:S04]  /*9b70*/  FFMA.FTZ R29, R34, R43, R29 ;  /* 0x0000002b221d7223 */ /* 0x000fc8000001001d */
[----:B------:R-:W-:Y:S01]  /*9b80*/  F2FP.F16.F32.PACK_AB R30, R31, R42 ;  /* 0x0000002a1f1e723e */ /* 0x000fe200000000ff */
[----:B------:R-:W-:Y:S01]  /*9b90*/  IMAD.MOV.U32 R31, RZ, RZ, R48 ;  /* 0x000000ffff1f7224 */ /* 0x000fe200078e0030 */
[----:B------:R-:W-:Y:S01]  /*9ba0*/  F2FP.F16.F32.PACK_AB R34, R29, R32 ;  /* 0x000000201d22723e */ /* 0x000fe200000000ff */
[----:B------:R-:W-:Y:S01]  /*9bb0*/  IMAD.MOV.U32 R32, RZ, RZ, R212 ;  /* 0x000000ffff207224 */ /* 0x000fe200078e00d4 */
[----:B------:R-:W-:-:S07]  /*9bc0*/  MOV R29, R46 ;  /* 0x0000002e001d7202 */ /* 0x000fce0000000f00 */
.L_x_1551:
[----:B------:R-:W-:Y:S05]  /*9bd0*/  BSYNC B2 ;  /* 0x0000000000027941 */ /* 0x000fea0003800000 */
.L_x_1550:
[----:B0-----:R0:W-:Y:S04]  /*9be0*/  STG.E.128 desc[UR46][R36.64], R28 ;  /* 0x0000001c24007986 */ /* 0x0011e8000c101d2e */
[----:B--2---:R0:W-:Y:S02]  /*9bf0*/  @!P3 STG.E.128 desc[UR46][R38.64], R32 ;  /* 0x000000202600b986 */ /* 0x0041e4000c101d2e */
.L_x_1549:
[----:B------:R-:W-:Y:S05]  /*9c00*/  BSYNC B1 ;  /* 0x0000000000017941 */ /* 0x000fea0003800000 */
.L_x_1548:
[----:B------:R-:W-:-:S13]  /*9c10*/  ISETP.NE.AND P3, PT, R9, RZ, PT ;  /* 0x000000ff0900720c */ /* 0x000fda0003f65270 */
[----:B------:R-:W-:Y:S05]  /*9c20*/  @!P3 BRA `(.L_x_1502) ;  /* 0x0000000800c4b947 */ /* 0x000fea0003800000 */
[----:B------:R-:W-:Y:S01]  /*9c30*/  LOP3.LUT P4, RZ, R17, 0x1, RZ, 0xc0, !PT ;  /* 0x0000000111ff7812 */ /* 0x000fe2000788c0ff */
[----:B------:R-:W-:Y:S01]  /*9c40*/  BSSY B1, `(.L_x_1552) ;  /* 0x000006d000017945 */ /* 0x000fe20003800000 */
[----:B0-----:R-:W-:Y:S02]  /*9c50*/  SHF.R.U32.HI R31, RZ, 0x3, R173 ;  /* 0x00000003ff1f7819 */ /* 0x001fe400000116ad */
[----:B------:R-:W-:Y:S02]  /*9c60*/  SEL R146, R123, R146, !P4 ;  /* 0x000000927b927207 */ /* 0x000fe40006000000 */
[----:B---34-:R-:W-:Y:S02]  /*9c70*/  IADD3 R37, P3, P4, R86, R124, R12 ;  /* 0x0000007c56257210 */ /* 0x018fe40007c7e00c */
[----:B------:R-:W-:Y:S02]  /*9c80*/  SHF.R.S32.HI R29, RZ, 0x1f, R146 ;  /* 0x0000001fff1d7819 */ /* 0x000fe40000011492 */
[----:B------:R-:W-:-:S02]  /*9c90*/  IADD3.X R38, R85, R40, R110, P3, P4 ;  /* 0x0000002855267210 */ /* 0x000fc40001fe846e */
[----:B------:R-:W-:Y:S02]  /*9ca0*/  LEA.HI R146, R29, R146, RZ, 0x4 ;  /* 0x000000921d927211 */ /* 0x000fe400078f20ff */
[----:B------:R-:W-:Y:S02]  /*9cb0*/  ISETP.GE.AND P4, PT, R166, R122, PT ;  /* 0x0000007aa600720c */ /* 0x000fe40003f86270 */
[----:B------:R-:W-:Y:S02]  /*9cc0*/  LEA.HI.SX32 R146, R146, R113, 0x1c ;  /* 0x0000007192927211 */ /* 0x000fe400078fe2ff */
[C---:B------:R-:W-:Y:S02]  /*9cd0*/  LEA R36, P3, R37.reuse, R114, 0x1 ;  /* 0x0000007225247211 */ /* 0x040fe400078608ff */
[----:B------:R-:W-:Y:S01]  /*9ce0*/  SHF.R.S32.HI R29, RZ, 0x1f, R146 ;  /* 0x0000001fff1d7819 */ /* 0x000fe20000011492 */
[----:B------:R-:W-:Y:S01]  /*9cf0*/  IMAD.SHL.U32 R39, R146, 0x8, RZ ;  /* 0x0000000892277824 */ /* 0x000fe200078e00ff */
[----:B------:R-:W-:-:S02]  /*9d00*/  LEA.HI.X R37, R37, R115, R38, 0x1, P3 ;  /* 0x0000007325257211 */ /* 0x000fc400018f0c26 */
[----:B------:R-:W-:Y:S02]  /*9d10*/  LEA.HI R29, R29, R146, RZ, 0x3 ;  /* 0x000000921d1d7211 */ /* 0x000fe400078f18ff */
[----:B------:R-:W-:Y:S02]  /*9d20*/  LOP3.LUT R28, R173, 0x38, R39, 0xf8, !PT ;  /* 0x00000038ad1c7812 */ /* 0x000fe400078ef827 */
[----:B------:R-:W-:Y:S02]  /*9d30*/  SHF.R.S32.HI R30, RZ, 0x3, R29 ;  /* 0x00000003ff1e7819 */ /* 0x000fe4000001141d */
[----:B------:R-:W-:-:S03]  /*9d40*/  LOP3.LUT R28, R28, R31, RZ, 0x3c, !PT ;  /* 0x0000001f1c1c7212 */ /* 0x000fc600078e3cff */
[----:B------:R-:W-:-:S04]  /*9d50*/  IMAD R29, R30, 0x1800, R179 ;  /* 0x000018001e1d7824 */ /* 0x000fc800078e02b3 */
[----:B------:R-:W-:Y:S02]  /*9d60*/  IMAD.IADD R31, R29, 0x1, R28 ;  /* 0x000000011d1f7824 */ /* 0x000fe400078e021c */
[C---:B------:R-:W-:Y:S02]  /*9d70*/  IMAD R29, R16.reuse, 0x4800, R138 ;  /* 0x00004800101d7824 */ /* 0x040fe400078e028a */
[----:B------:R-:W-:Y:S02]  /*9d80*/  IMAD R31, R16, 0x4800, R31 ;  /* 0x00004800101f7824 */ /* 0x000fe400078e021f */
[----:B------:R-:W-:-:S03]  /*9d90*/  IMAD R29, R29, 0x2, R2 ;  /* 0x000000021d1d7824 */ /* 0x000fc600078e0202 */
[----:B------:R-:W-:-:S03]  /*9da0*/  LEA R32, R31, R2, 0x1 ;  /* 0x000000021f207211 */ /* 0x000fc600078e08ff */
[----:B------:R-:W0:Y:S04]  /*9db0*/  LDS.128 R28, [R29+0x18400] ;  /* 0x018400001d1c7984 */ /* 0x000e280000000c00 */
[----:B------:R-:W2:Y:S01]  /*9dc0*/  LDS.128 R32, [R32+0x18400] ;  /* 0x0184000020207984 */ /* 0x000ea20000000c00 */
[----:B------:R-:W-:Y:S05]  /*9dd0*/  @P4 BRA `(.L_x_1553) ;  /* 0x00000004004c4947 */ /* 0x000fea0003800000 */
[----:B------:R-:W-:Y:S01]  /*9de0*/  SHF.R.U32.HI R49, RZ, 0x10, R65 ;  /* 0x00000010ff317819 */ /* 0x000fe20000011641 */
[----:B--2---:R-:W-:Y:S01]  /*9df0*/  IMAD.MOV.U32 R44, RZ, RZ, R33 ;  /* 0x000000ffff2c7224 */ /* 0x004fe200078e0021 */
[----:B------:R-:W-:Y:S01]  /*9e00*/  SHF.R.U64 R38, R52, 0x10, R53 ;  /* 0x0000001034267819 */ /* 0x000fe20000001235 */
[----:B0-----:R-:W-:Y:S01]  /*9e10*/  IMAD.MOV.U32 R33, RZ, RZ, R31 ;  /* 0x000000ffff217224 */ /* 0x001fe200078e001f */
[----:B------:R-:W-:Y:S01]  /*9e20*/  SHF.R.U32.HI R52, RZ, 0x10, R53 ;  /* 0x00000010ff347819 */ /* 0x000fe20000011635 */
[----:B------:R-:W-:Y:S01]  /*9e30*/  HADD2.F32 R50, -RZ, R154.H1_H1 ;  /* 0x3000009aff327230 */ /* 0x000fe20000004100 */
[--C-:B------:R-:W-:Y:S01]  /*9e40*/  SHF.R.U64 R43, R66, 0x10, R67.reuse ;  /* 0x00000010422b7819 */ /* 0x100fe20000001243 */
[--C-:B------:R-:W-:Y:S01]  /*9e50*/  HADD2.F32 R45, -RZ, R44.reuse.H0_H0 ;  /* 0x2000002cff2d7230 */ /* 0x100fe20000004100 */
[----:B------:R-:W-:Y:S01]  /*9e60*/  SHF.R.U32.HI R66, RZ, 0x10, R67 ;  /* 0x00000010ff427819 */ /* 0x000fe20000011643 */
[----:B------:R-:W-:Y:S01]  /*9e70*/  HADD2.F32 R46, -RZ, R44.H1_H1 ;  /* 0x3000002cff2e7230 */ /* 0x000fe20000004100 */
[--C-:B------:R-:W-:Y:S01]  /*9e80*/  SHF.R.U64 R42, R54, 0x10, R55.reuse ;  /* 0x00000010362a7819 */ /* 0x100fe20000001237 */
[----:B------:R-:W-:Y:S01]  /*9e90*/  HADD2.F32 R49, -RZ, R49.H0_H0 ;  /* 0x20000031ff317230 */ /* 0x000fe20000004100 */
[----:B------:R-:W-:Y:S01]  /*9ea0*/  SHF.R.U32.HI R54, RZ, 0x10, R55 ;  /* 0x00000010ff367819 */ /* 0x000fe20000011637 */
[--C-:B------:R-:W-:Y:S01]  /*9eb0*/  HADD2.F32 R31, -RZ, R29.reuse.H0_H0 ;  /* 0x2000001dff1f7230 */ /* 0x100fe20000004100 */
[----:B------:R-:W-:Y:S01]  /*9ec0*/  SHF.R.U64 R41, R64, 0x10, R65 ;  /* 0x0000001040297819 */ /* 0x000fe20000001241 */
[----:B------:R-:W-:-:S02]  /*9ed0*/  HADD2.F32 R44, -RZ, R29.H1_H1 ;  /* 0x3000001dff2c7230 */ /* 0x000fc40000004100 */
[-C--:B------:R-:W-:Y:S01]  /*9ee0*/  FMUL.FTZ R51, R46, R49.reuse ;  /* 0x000000312e337220 */ /* 0x080fe20000410000 */
[----:B------:R-:W-:Y:S02]  /*9ef0*/  HADD2.F32 R48, -RZ, R152.H1_H1 ;  /* 0x30000098ff307230 */ /* 0x000fe40000004100 */
[----:B------:R-:W-:Y:S02]  /*9f00*/  HADD2.F32 R47, -RZ, R52.H0_H0 ;  /* 0x20000034ff2f7230 */ /* 0x000fe40000004100 */
[-C--:B------:R-:W-:Y:S01]  /*9f10*/  FMUL.FTZ R52, R45, R50.reuse ;  /* 0x000000322d347220 */ /* 0x080fe20000410000 */
[C---:B------:R-:W-:Y:S01]  /*9f20*/  FMUL.FTZ R50, R31.reuse, R50 ;  /* 0x000000321f327220 */ /* 0x040fe20000410000 */
[----:B------:R-:W-:Y:S01]  /*9f30*/  FMUL.FTZ R49, R44, R49 ;  /* 0x000000312c317220 */ /* 0x000fe20000410000 */
[----:B------:R-:W-:Y:S02]  /*9f40*/  HADD2.F32 R56, -RZ, R153.H1_H1 ;  /* 0x30000099ff387230 */ /* 0x000fe40000004100 */
[-C--:B------:R-:W-:Y:S01]  /*9f50*/  FFMA.FTZ R29, R31, R48.reuse, -R52 ;  /* 0x000000301f1d7223 */ /* 0x080fe20000010834 */
[----:B------:R-:W-:Y:S01]  /*9f60*/  FFMA.FTZ R31, R45, R48, R50 ;  /* 0x000000302d1f7223 */ /* 0x000fe20000010032 */
[----:B------:R-:W-:Y:S01]  /*9f70*/  FFMA.FTZ R46, R46, R47, R49 ;  /* 0x0000002f2e2e7223 */ /* 0x000fe20000010031 */
[----:B------:R-:W-:-:S02]  /*9f80*/  HADD2.F32 R45, -RZ, R35.H0_H0 ;  /* 0x20000023ff2d7230 */ /* 0x000fc40000004100 */
[----:B------:R-:W-:Y:S01]  /*9f90*/  FFMA.FTZ R44, R44, R47, -R51 ;  /* 0x0000002f2c2c7223 */ /* 0x000fe20000010833 */
[----:B------:R-:W-:Y:S02]  /*9fa0*/  HADD2.F32 R50, -RZ, R35.H1_H1 ;  /* 0x30000023ff327230 */ /* 0x000fe40000004100 */
[----:B------:R-:W-:Y:S02]  /*9fb0*/  HADD2.F32 R49, -RZ, R66.H0_H0 ;  /* 0x20000042ff317230 */ /* 0x000fe40000004100 */
[--C-:B------:R-:W-:Y:S01]  /*9fc0*/  HADD2.F32 R48, -RZ, R33.reuse.H1_H1 ;  /* 0x30000021ff307230 */ /* 0x100fe20000004100 */
[----:B------:R-:W-:Y:S01]  /*9fd0*/  F2FP.F16.F32.PACK_AB R29, R44, R29 ;  /* 0x0000001d2c1d723e */ /* 0x000fe200000000ff */
[----:B------:R-:W-:Y:S02]  /*9fe0*/  HADD2.F32 R35, -RZ, R33.H0_H0 ;  /* 0x20000021ff237230 */ /* 0x000fe40000004100 */
[----:B------:R-:W-:Y:S01]  /*9ff0*/  FMUL.FTZ R51, R50, R49 ;  /* 0x0000003132337220 */ /* 0x000fe20000410000 */
[----:B------:R-:W-:-:S02]  /*a000*/  HADD2.F32 R52, -RZ, R151.H1_H1 ;  /* 0x30000097ff347230 */ /* 0x000fc40000004100 */
[C---:B------:R-:W-:Y:S01]  /*a010*/  FMUL.FTZ R49, R48.reuse, R49 ;  /* 0x0000003130317220 */ /* 0x040fe20000410000 */
[----:B------:R-:W-:Y:S02]  /*a020*/  HADD2.F32 R47, -RZ, R54.H0_H0 ;  /* 0x20000036ff2f7230 */ /* 0x000fe40000004100 */
[-C--:B------:R-:W-:Y:S01]  /*a030*/  FMUL.FTZ R54, R45, R56.reuse ;  /* 0x000000382d367220 */ /* 0x080fe20000410000 */
[C---:B------:R-:W-:Y:S01]  /*a040*/  FMUL.FTZ R56, R35.reuse, R56 ;  /* 0x0000003823387220 */ /* 0x040fe20000410000 */
[----:B------:R-:W-:Y:S02]  /*a050*/  HADD2.F32 R154, -RZ, R154.H0_H0 ;  /* 0x2000009aff9a7230 */ /* 0x000fe40000004100 */
[----:B------:R-:W-:Y:S01]  /*a060*/  FFMA.FTZ R33, R35, R52, -R54 ;  /* 0x0000003423217223 */ /* 0x000fe20000010836 */
[-C--:B------:R-:W-:Y:S01]  /*a070*/  FFMA.FTZ R48, R48, R47.reuse, -R51 ;  /* 0x0000002f30307223 */ /* 0x080fe20000010833 */
[----:B------:R-:W-:Y:S01]  /*a080*/  FFMA.FTZ R50, R50, R47, R49 ;  /* 0x0000002f32327223 */ /* 0x000fe20000010031 */
[----:B------:R-:W-:-:S02]  /*a090*/  HADD2.F32 R54, -RZ, R41.H0_H0 ;  /* 0x20000029ff367230 */ /* 0x000fc40000004100 */
[----:B------:R-:W-:Y:S01]  /*a0a0*/  FFMA.FTZ R35, R45, R52, R56 ;  /* 0x000000342d237223 */ /* 0x000fe20000010038 */
[----:B------:R-:W-:Y:S01]  /*a0b0*/  HADD2.F32 R47, -RZ, R32.H0_H0 ;  /* 0x20000020ff2f7230 */ /* 0x000fe20000004100 */
[----:B------:R-:W-:Y:S01]  /*a0c0*/  F2FP.F16.F32.PACK_AB R48, R48, R33 ;  /* 0x000000213030723e */ /* 0x000fe200000000ff */
[----:B------:R-:W-:Y:S01]  /*a0d0*/  HADD2.F32 R41, -RZ, R28.H0_H0 ;  /* 0x2000001cff297230 */ /* 0x000fe20000004100 */
[----:B------:R-:W-:Y:S01]  /*a0e0*/  F2FP.F16.F32.PACK_AB R33, R46, R31 ;  /* 0x0000001f2e21723e */ /* 0x000fe200000000ff */
[----:B------:R-:W-:Y:S01]  /*a0f0*/  HADD2.F32 R49, -RZ, R32.H1_H1 ;  /* 0x30000020ff317230 */ /* 0x000fe20000004100 */
[----:B------:R-:W-:Y:S01]  /*a100*/  F2FP.F16.F32.PACK_AB R35, R50, R35 ;  /* 0x000000233223723e */ /* 0x000fe200000000ff */
[----:B------:R-:W-:Y:S02]  /*a110*/  HADD2.F32 R45, -RZ, R28.H1_H1 ;  /* 0x3000001cff2d7230 */ /* 0x000fe40000004100 */
[----:B------:R-:W-:Y:S01]  /*a120*/  FMUL.FTZ R28, R47, R154 ;  /* 0x0000009a2f1c7220 */ /* 0x000fe20000410000 */
[----:B------:R-:W-:-:S02]  /*a130*/  HADD2.F32 R52, -RZ, R151.H0_H0 ;  /* 0x20000097ff347230 */ /* 0x000fc40000004100 */
[----:B------:R-:W-:Y:S01]  /*a140*/  FMUL.FTZ R32, R41, R154 ;  /* 0x0000009a29207220 */ /* 0x000fe20000410000 */
[----:B------:R-:W-:Y:S02]  /*a150*/  HADD2.F32 R38, -RZ, R38.H0_H0 ;  /* 0x20000026ff267230 */ /* 0x000fe40000004100 */
[-C--:B------:R-:W-:Y:S01]  /*a160*/  FMUL.FTZ R56, R49, R54.reuse ;  /* 0x0000003631387220 */ /* 0x080fe20000410000 */
[----:B------:R-:W-:Y:S01]  /*a170*/  FMUL.FTZ R54, R45, R54 ;  /* 0x000000362d367220 */ /* 0x000fe20000410000 */
[-C--:B------:R-:W-:Y:S01]  /*a180*/  FFMA.FTZ R28, R41, R52.reuse, -R28 ;  /* 0x00000034291c7223 */ /* 0x080fe2000001081c */
[----:B------:R-:W-:Y:S01]  /*a190*/  FFMA.FTZ R32, R47, R52, R32 ;  /* 0x000000342f207223 */ /* 0x000fe20000010020 */
[-C--:B------:R-:W-:Y:S01]  /*a1a0*/  FFMA.FTZ R47, R45, R38.reuse, -R56 ;  /* 0x000000262d2f7223 */ /* 0x080fe20000010838 */
[----:B------:R-:W-:Y:S01]  /*a1b0*/  FFMA.FTZ R49, R49, R38, R54 ;  /* 0x0000002631317223 */ /* 0x000fe20000010036 */
[----:B------:R-:W-:Y:S02]  /*a1c0*/  HADD2.F32 R41, -RZ, R34.H0_H0 ;  /* 0x20000022ff297230 */ /* 0x000fe40000004100 */
[----:B------:R-:W-:Y:S01]  /*a1d0*/  HADD2.F32 R45, -RZ, R43.H0_H0 ;  /* 0x2000002bff2d7230 */ /* 0x000fe20000004100 */
[----:B------:R-:W-:Y:S01]  /*a1e0*/  F2FP.F16.F32.PACK_AB R28, R47, R28 ;  /* 0x0000001c2f1c723e */ /* 0x000fe200000000ff */
[----:B------:R-:W-:Y:S01]  /*a1f0*/  HADD2.F32 R38, -RZ, R30.H0_H0 ;  /* 0x2000001eff267230 */ /* 0x000fe20000004100 */
[----:B------:R-:W-:Y:S01]  /*a200*/  F2FP.F16.F32.PACK_AB R32, R49, R32 ;  /* 0x000000203120723e */ /* 0x000fe200000000ff */
[----:B------:R-:W-:-:S02]  /*a210*/  HADD2.F32 R34, -RZ, R34.H1_H1 ;  /* 0x30000022ff227230 */ /* 0x000fc40000004100 */
[----:B------:R-:W-:Y:S02]  /*a220*/  HADD2.F32 R153, -RZ, R153.H0_H0 ;  /* 0x20000099ff997230 */ /* 0x000fe40000004100 */
[----:B------:R-:W-:Y:S02]  /*a230*/  HADD2.F32 R30, -RZ, R30.H1_H1 ;  /* 0x3000001eff1e7230 */ /* 0x000fe40000004100 */
[----:B------:R-:W-:Y:S01]  /*a240*/  FMUL.FTZ R53, R34, R45 ;  /* 0x0000002d22357220 */ /* 0x000fe20000410000 */
[----:B------:R-:W-:Y:S02]  /*a250*/  HADD2.F32 R152, -RZ, R152.H0_H0 ;  /* 0x20000098ff987230 */ /* 0x000fe40000004100 */
[-C--:B------:R-:W-:Y:S01]  /*a260*/  FMUL.FTZ R51, R41, R153.reuse ;  /* 0x0000009929337220 */ /* 0x080fe20000410000 */
[----:B------:R-:W-:Y:S02]  /*a270*/  HADD2.F32 R43, -RZ, R42.H0_H0 ;  /* 0x2000002aff2b7230 */ /* 0x000fe40000004100 */
[----:B------:R-:W-:Y:S01]  /*a280*/  FMUL.FTZ R42, R38, R153 ;  /* 0x00000099262a7220 */ /* 0x000fe20000410000 */
[----:B------:R-:W-:Y:S01]  /*a290*/  FMUL.FTZ R45, R30, R45 ;  /* 0x0000002d1e2d7220 */ /* 0x000fe20000410000 */
[----:B------:R-:W-:Y:S01]  /*a2a0*/  FFMA.FTZ R51, R38, R152, -R51 ;  /* 0x0000009826337223 */ /* 0x000fe20000010833 */
[----:B------:R-:W-:-:S02]  /*a2b0*/  IMAD.MOV.U32 R31, RZ, RZ, R48 ;  /* 0x000000ffff1f7224 */ /* 0x000fc400078e0030 */
[----:B------:R-:W-:Y:S01]  /*a2c0*/  FFMA.FTZ R42, R41, R152, R42 ;  /* 0x00000098292a7223 */ /* 0x000fe2000001002a */
[-C--:B------:R-:W-:Y:S01]  /*a2d0*/  FFMA.FTZ R30, R30, R43.reuse, -R53 ;  /* 0x0000002b1e1e7223 */ /* 0x080fe20000010835 */
[----:B------:R-:W-:-:S04]  /*a2e0*/  FFMA.FTZ R45, R34, R43, R45 ;  /* 0x0000002b222d7223 */ /* 0x000fc8000001002d */
[----:B------:R-:W-:Y:S02]  /*a2f0*/  F2FP.F16.F32.PACK_AB R30, R30, R51 ;  /* 0x000000331e1e723e */ /* 0x000fe400000000ff */
[----:B------:R-:W-:-:S07]  /*a300*/  F2FP.F16.F32.PACK_AB R34, R45, R42 ;  /* 0x0000002a2d22723e */ /* 0x000fce00000000ff */
.L_x_1553:
[----:B------:R-:W-:Y:S05]  /*a310*/  BSYNC B1 ;  /* 0x0000000000017941 */ /* 0x000fea0003800000 */
.L_x_1552:
[----:B0-----:R0:W-:Y:S01]  /*a320*/  STG.E.128 desc[UR46][R36.64], R28 ;  /* 0x0000001c24007986 */ /* 0x0011e2000c101d2e */
[----:B------:R-:W-:-:S13]  /*a330*/  ISETP.GE.AND P3, PT, R39, R144, PT ;  /* 0x000000902700720c */ /* 0x000fda0003f66270 */
[----:B------:R-:W-:Y:S05]  /*a340*/  @P3 BRA `(.L_x_1502) ;  /* 0x0000000000fc3947 */ /* 0x000fea0003800000 */
[--C-:B------:R-:W-:Y:S02]  /*a350*/  IADD3 R124, P3, P4, R86, R124, R39.reuse ;  /* 0x0000007c567c7210 */ /* 0x100fe40007c7e027 */
[----:B------:R-:W-:-:S04]  /*a360*/  SHF.R.S32.HI R39, RZ, 0x1f, R39 ;  /* 0x0000001fff277819 */ /* 0x000fc80000011427 */
[----:B------:R-:W-:Y:S02]  /*a370*/  IADD3.X R40, R85, R40, R39, P3, P4 ;  /* 0x0000002855287210 */ /* 0x000fe40001fe8427 */
[----:B------:R-:W-:-:S04]  /*a380*/  LEA R114, P3, R124, R114, 0x1 ;  /* 0x000000727c727211 */ /* 0x000fc800078608ff */
[----:B------:R-:W-:-:S05]  /*a390*/  LEA.HI.X R115, R124, R115, R40, 0x1, P3 ;  /* 0x000000737c737211 */ /* 0x000fca00018f0c28 */
[----:B--2---:R2:W-:Y:S01]  /*a3a0*/  STG.E.128 desc[UR46][R114.64], R32 ;  /* 0x0000002072007986 */ /* 0x0045e2000c101d2e */
[----:B------:R-:W-:Y:S05]  /*a3b0*/  BRA `(.L_x_1502) ;  /* 0x0000000000e07947 */ /* 0x000fea0003800000 */
.L_x_1469:
[----:B------:R-:W2:Y:S02]  /*a3c0*/  LDL R28, [R1+0x3c] ;  /* 0x00003c00011c7983 */ /* 0x000ea40000100800 */
[----:B--2---:R-:W-:-:S13]  /*a3d0*/  R2UR UR4, R28 ;  /* 0x000000001c0472ca */ /* 0x004fda00000e0000 */
[----:B------:R-:W-:-:S06]  /*a3e0*/  UISETP.NE.AND UP0, UPT, UR4, 0x3, UPT ;  /* 0x000000030400788c */ /* 0x000fcc000bf05270 */
[----:B------:R-:W-:-:S13]  /*a3f0*/  PLOP3.LUT P2, PT, PT, PT, UP0, 0x80, 0x0 ;  /* 0x000000000000781c */ /* 0x000fda0003f4f008 */
[----:B------:R-:W-:Y:S05]  /*a400*/  @!P2 BRA `(.L_x_1554) ;  /* 0x000000000004a947 */ /* 0x000fea0003800000 */
[----:B------:R-:W-:Y:S01]  /*a410*/  BPT.TRAP 0x1 ;  /* 0x000000040000795c */ /* 0x000fe20000300000 */
.L_x_1554:
[----:B------:R-:W-:Y:S01]  /*a420*/  IMAD R3, R16, 0x8, R2 ;  /* 0x0000000810037824 */ /* 0x000fe200078e0202 */
[----:B------:R-:W-:Y:S01]  /*a430*/  SHF.L.U32 R0, R167, 0x1f, RZ ;  /* 0x0000001fa7007819 */ /* 0x000fe200000006ff */
[----:B------:R-:W-:Y:S01]  /*a440*/  IMAD R4, R24, -0x60, R25 ;  /* 0xffffffa018047824 */ /* 0x000fe200078e0219 */
[----:B------:R-:W-:Y:S02]  /*a450*/  BSSY B1, `(.L_x_1555) ;  /* 0x0000005000017945 */ /* 0x000fe40003800000 */
[----:B------:R-:W0:Y:S02]  /*a460*/  SYNCS.PHASECHK.TRANS64.TRYWAIT P4, [R3+URZ+0x2a890], R0 ;  /* 0x02a89000030075a7 */ /* 0x000e24000808017f */
[----:B------:R-:W-:-:S04]  /*a470*/  VIMNMX R4, R4, 0x60, PT ;  /* 0x0000006004047848 */ /* 0x000fc80003fe0100 */
[----:B------:R-:W-:Y:S01]  /*a480*/  ISETP.GE.AND P3, PT, R162, R4, PT ;  /* 0x00000004a200720c */ /* 0x000fe20003f66270 */
[----:B0-----:R-:W-:-:S12]  /*a490*/  @!P4 BRA `(.L_x_1556) ;  /* 0x0000021800a4c947 */ /* 0x001fd80003800000 */
.L_x_1929:
[----:B------:R-:W-:Y:S05]  /*a4a0*/  BSYNC B1 ;  /* 0x0000000000017941 */ /* 0x000fea0003800000 */
.L_x_1555:
[----:B------:R-:W-:Y:S04]  /*a4b0*/  BSSY B1, `(.L_x_1557) ;  /* 0x0000014000017945 */ /* 0x000fe80003800000 */
[----:B------:R-:W-:Y:S05]  /*a4c0*/  @P3 BRA `(.L_x_1558) ;  /* 0x0000000000483947 */ /* 0x000fea0003800000 */
[----:B------:R-:W-:Y:S02]  /*a4d0*/  ISETP.NE.AND P4, PT, R11, RZ, PT ;  /* 0x000000ff0b00720c */ /* 0x000fe40003f85270 */
[----:B------:R-:W-:-:S11]  /*a4e0*/  ISETP.NE.AND P3, PT, R10, RZ, PT ;  /* 0x000000ff0a00720c */ /* 0x000fd60003f65270 */
[----:B------:R-:W1:Y:S04]  /*a4f0*/  @P4 LDS.128 R28, [R39] ;  /* 0x00000000271c4984 */ /* 0x000e680000000c00 */
[----:B------:R-:W2:Y:S04]  /*a500*/  @P3 LDS.128 R32, [R38] ;  /* 0x0000000026203984 */ /* 0x000ea80000000c00 */
[----:B-1----:R-:W-:Y:S01]  /*a510*/  @P4 STG.E.128 desc[UR46][R40.64], R28 ;  /* 0x0000001c28004986 */ /* 0x002fe2000c101d2e */
[----:B------:R-:W-:-:S03]  /*a520*/  ISETP.NE.AND P4, PT, R9, RZ, PT ;  /* 0x000000ff0900720c */ /* 0x000fc60003f85270 */
[----:B--2---:R-:W-:Y:S01]  /*a530*/  @P3 STG.E.128 desc[UR46][R40.64+0x40], R32 ;  /* 0x0000402028003986 */ /* 0x004fe2000c101d2e */
[----:B------:R-:W-:-:S09]  /*a540*/  ISETP.NE.AND P3, PT, R8, RZ, PT ;  /* 0x000000ff0800720c */ /* 0x000fd20003f65270 */
[----:B------:R-:W1:Y:S04]  /*a550*/  @P4 LDS.128 R28, [R39+0x3000] ;  /* 0x00300000271c4984 */ /* 0x000e680000000c00 */
[----:B------:R-:W2:Y:S04]  /*a560*/  @P3 LDS.128 R32, [R38+0x3000] ;  /* 0x0030000026203984 */ /* 0x000ea80000000c00 */
[----:B-1----:R-:W-:Y:S01]  /*a570*/  @P4 STG.E.128 desc[UR46][R40.64+0x80], R28 ;  /* 0x0000801c28004986 */ /* 0x002fe2000c101d2e */
[----:B------:R-:W-:-:S03]  /*a580*/  ISETP.NE.AND P4, PT, R6, RZ, PT ;  /* 0x000000ff0600720c */ /* 0x000fc60003f85270 */
[----:B--2---:R-:W-:Y:S01]  /*a590*/  @P3 STG.E.128 desc[UR46][R40.64+0xc0], R32 ;  /* 0x0000c02028003986 */ /* 0x004fe2000c101d2e */
[----:B------:R-:W-:-:S09]  /*a5a0*/  ISETP.NE.AND P3, PT, R7, RZ, PT ;  /* 0x000000ff0700720c */ /* 0x000fd20003f65270 */
[----:B------:R-:W1:Y:S04]  /*a5b0*/  @P4 LDS.128 R32, [R38+0x6000] ;  /* 0x0060000026204984 */ /* 0x000e680000000c00 */
[----:B------:R-:W2:Y:S04]  /*a5c0*/  @P3 LDS.128 R28, [R39+0x6000] ;  /* 0x00600000271c3984 */ /* 0x000ea80000000c00 */
[----:B-1----:R1:W-:Y:S04]  /*a5d0*/  @P4 STG.E.128 desc[UR46][R40.64+0x140], R32 ;  /* 0x0001402028004986 */ /* 0x0023e8000c101d2e */
[----:B--2---:R1:W-:Y:S02]  /*a5e0*/  @P3 STG.E.128 desc[UR46][R40.64+0x100], R28 ;  /* 0x0001001c28003986 */ /* 0x0043e4000c101d2e */
.L_x_1558:
[----:B------:R-:W-:Y:S05]  /*a5f0*/  BSYNC B1 ;  /* 0x0000000000017941 */ /* 0x000fea0003800000 */
.L_x_1557:
[----:B------:R-:W-:-:S13]  /*a600*/  ISETP.GE.AND P3, PT, R189, R4, PT ;  /* 0x00000004bd00720c */ /* 0x000fda0003f66270 */
[----:B------:R-:W-:Y:S05]  /*a610*/  @P3 BRA `(.L_x_1502) ;  /* 0x0000000000483947 */ /* 0x000fea0003800000 */
[----:B------:R-:W-:Y:S02]  /*a620*/  ISETP.NE.AND P4, PT, R11, RZ, PT ;  /* 0x000000ff0b00720c */ /* 0x000fe40003f85270 */
[----:B------:R-:W-:-:S11]  /*a630*/  ISETP.NE.AND P3, PT, R9, RZ, PT ;  /* 0x000000ff0900720c */ /* 0x000fd60003f65270 */
[----:B-1----:R-:W1:Y:S04]  /*a640*/  @P4 LDS.128 R28, [R39+0x2000] ;  /* 0x00200000271c4984 */ /* 0x002e680000000c00 */
[----:B------:R-:W2:Y:S04]  /*a650*/  @P3 LDS.128 R32, [R39+0x5000] ;  /* 0x0050000027203984 */ /* 0x000ea80000000c00 */
        /* <DEDUP_REMOVED lines=14> */
.L_x_1502:
[----:B------:R-:W-:Y:S05]  /*a740*/  BSYNC B0 ;  /* 0x0000000000007941 */ /* 0x000fea0003800000 */
.L_x_1468:
        /* <DEDUP_REMOVED lines=12> */
[----:B------:R-:W-:-:S05]  /*a810*/  @!P3 VIADD R28, R3, 0x2a8a0 ;  /* 0x0002a8a0031cb836 */ /* 0x000fca0000000000 */
[----:B------:R-:W-:-:S04]  /*a820*/  @!P3 PRMT R28, RZ, 0x654, R28 ;  /* 0x00000654ff1cb816 */ /* 0x000fc8000000001c */
[----:B------:R0:W-:Y:S01]  /*a830*/  @!P3 SYNCS.ARRIVE.TRANS64.RED.A1T0 RZ, [R28+URZ], RZ ;  /* 0x000000ff1cffb9a7 */ /* 0x0001e2000810043f */
[----:B------:R-:W-:Y:S05]  /*a840*/  @!P2 BRA `(.L_x_1560) ;  /* 0x000000000004a947 */ /* 0x000fea0003800000 */
[----:B------:R-:W-:Y:S01]  /*a850*/  BPT.TRAP 0x1 ;  /* 0x000000040000795c */ /* 0x000fe20000300000 */
.L_x_1560:
[----:B------:R-:W-:Y:S05]  /*a860*/  BSYNC B0 ;  /* 0x0000000000007941 */ /* 0x000fea0003800000 */
.L_x_1559:
[----:B------:R-:W1:Y:S01]  /*a870*/  SYNCS.PHASECHK.TRANS64.TRYWAIT P4, [R3+URZ+0x2a8b0], R0 ;  /* 0x02a8b000030075a7 */ /* 0x000e62000808017f */
[----:B0-----:R-:W-:Y:S01]  /*a880*/  IMAD R28, R16, 0x3000, R26 ;  /* 0x00003000101c7824 */ /* 0x001fe200078e021a */
[----:B------:R-:W-:Y:S01]  /*a890*/  ULDC.64 UR44, c[0x0][0x328] ;  /* 0x0000ca00002c7ab9 */ /* 0x000fe20000000a00 */
[----:B------:R-:W-:Y:S01]  /*a8a0*/  ULDC.64 UR60, c[0x0][0x318] ;  /* 0x0000c600003c7ab9 */ /* 0x000fe20000000a00 */
[----:B------:R-:W-:Y:S01]  /*a8b0*/  BSSY B0, `(.L_x_1561) ;  /* 0x0000004000007945 */ /* 0x000fe20003800000 */
[----:B------:R-:W-:Y:S01]  /*a8c0*/  ISETP.GE.AND P2, PT, R162, R4, PT ;  /* 0x00000004a200720c */ /* 0x000fe20003f46270 */
[----:B------:R-:W-:Y:S02]  /*a8d0*/  IMAD.IADD R29, R129, 0x1, R28 ;  /* 0x00000001811d7824 */ /* 0x000fe400078e021c */
[----:B-1----:R-:W-:Y:S10]  /*a8e0*/  @!P4 BRA `(.L_x_1562) ;  /* 0x0000021400a4c947 */ /* 0x002ff40003800000 */
.L_x_1930:
[----:B------:R-:W-:Y:S05]  /*a8f0*/  BSYNC B0 ;  /* 0x0000000000007941 */ /* 0x000fea0003800000 */
.L_x_1561:
[----:B------:R-:W-:Y:S01]  /*a900*/  BSSY B0, `(.L_x_1563) ;  /* 0x000001a000007945 */ /* 0x000fe20003800000 */
[----:B0-----:R-:W-:Y:S01]  /*a910*/  LEA R0, R28, R118, 0x1 ;  /* 0x000000761c007211 */ /* 0x001fe200078e08ff */
[----:B------:R-:W-:-:S04]  /*a920*/  IMAD.WIDE R36, R24, 0x60, R120 ;  /* 0x0000006018247825 */ /* 0x000fc800078e0278 */
[----:B------:R-:W-:Y:S01]  /*a930*/  IMAD R40, R29, 0x2, R118 ;  /* 0x000000021d287824 */ /* 0x000fe200078e0276 */
[----:B------:R-:W-:Y:S06]  /*a940*/  @P2 BRA `(.L_x_1564) ;  /* 0x0000000000542947 */ /* 0x000fec0003800000 */
[----:B------:R-:W-:Y:S01]  /*a950*/  IMAD R31, R37, UR44, RZ ;  /* 0x0000002c251f7c24 */ /* 0x000fe2000f8e02ff */
[----:B------:R-:W-:Y:S01]  /*a960*/  ULDC UR4, c[0x0][0x320] ;  /* 0x0000c80000047ab9 */ /* 0x000fe20000000800 */
[----:B------:R-:W-:Y:S01]  /*a970*/  IMAD.MOV.U32 R28, RZ, RZ, R88 ;  /* 0x000000ffff1c7224 */ /* 0x000fe200078e0058 */
[----:B------:R-:W-:Y:S01]  /*a980*/  ISETP.GE.AND P4, PT, R18, UR4, PT ;  /* 0x0000000412007c0c */ /* 0x000fe2000bf86270 */
[----:B------:R-:W-:Y:S02]  /*a990*/  IMAD.MOV.U32 R29, RZ, RZ, R5 ;  /* 0x000000ffff1d7224 */ /* 0x000fe400078e0005 */
[C---:B------:R-:W-:Y:S02]  /*a9a0*/  IMAD R31, R36.reuse, UR45, R31 ;  /* 0x0000002d241f7c24 */ /* 0x040fe4000f8e021f */
[----:B------:R-:W-:-:S04]  /*a9b0*/  IMAD.WIDE.U32 R28, R36, UR44, R28 ;  /* 0x0000002c241c7c25 */ /* 0x000fc8000f8e001c */
[----:B------:R-:W-:Y:S01]  /*a9c0*/  IMAD.IADD R29, R29, 0x1, R31 ;  /* 0x000000011d1d7824 */ /* 0x000fe200078e021f */
[----:B------:R-:W-:-:S04]  /*a9d0*/  LEA R38, P2, R28, UR60, 0x1 ;  /* 0x0000003c1c267c11 */ /* 0x000fc8000f8408ff */
[----:B------:R-:W-:Y:S02]  /*a9e0*/  LEA.HI.X R39, R28, UR61, R29, 0x1, P2 ;  /* 0x0000003d1c277c11 */ /* 0x000fe400090f0c1d */
[----:B------:R-:W-:Y:S01]  /*a9f0*/  ISETP.GE.AND P2, PT, R165, UR4, PT ;  /* 0x00000004a5007c0c */ /* 0x000fe2000bf46270 */
[----:B------:R-:W0:-:S12]  /*aa00*/  @!P4 LDS.128 R28, [R0] ;  /* 0x00000000001cc984 */ /* 0x000e180000000c00 */
[----:B------:R-:W1:Y:S04]  /*aa10*/  @!P2 LDS.128 R32, [R40] ;  /* 0x000000002820a984 */ /* 0x000e680000000c00 */
[----:B0-----:R-:W-:Y:S01]  /*aa20*/  @!P4 STG.E.128 desc[UR46][R38.64], R28 ;  /* 0x0000001c2600c986 */ /* 0x001fe2000c101d2e */
[----:B------:R-:W-:-:S03]  /*aa30*/  ISETP.GE.AND P4, PT, R166, UR4, PT ;  /* 0x00000004a6007c0c */ /* 0x000fc6000bf86270 */
[----:B-1----:R-:W-:Y:S01]  /*aa40*/  @!P2 STG.E.128 desc[UR46][R38.64+0x40], R32 ;  /* 0x000040202600a986 */ /* 0x002fe2000c101d2e */
[----:B------:R-:W-:-:S09]  /*aa50*/  ISETP.GE.AND P2, PT, R104, UR4, PT ;  /* 0x0000000468007c0c */ /* 0x000fd2000bf46270 */
[----:B------:R-:W0:Y:S04]  /*aa60*/  @!P4 LDS.128 R28, [R0+0x3000] ;  /* 0x00300000001cc984 */ /* 0x000e280000000c00 */
[----:B------:R-:W1:Y:S04]  /*aa70*/  @!P2 LDS.128 R32, [R40+0x3000] ;  /* 0x003000002820a984 */ /* 0x000e680000000c00 */
[----:B0-----:R0:W-:Y:S04]  /*aa80*/  @!P4 STG.E.128 desc[UR46][R38.64+0x80], R28 ;  /* 0x0000801c2600c986 */ /* 0x0011e8000c101d2e */
[----:B-1----:R0:W-:Y:S02]  /*aa90*/  @!P2 STG.E.128 desc[UR46][R38.64+0xc0], R32 ;  /* 0x0000c0202600a986 */ /* 0x0021e4000c101d2e */
.L_x_1564:
[----:B------:R-:W-:Y:S05]  /*aaa0*/  BSYNC B0 ;  /* 0x0000000000007941 */ /* 0x000fea0003800000 */
.L_x_1563:
[----:B------:R-:W-:Y:S01]  /*aab0*/  ISETP.GE.AND P2, PT, R189, R4, PT ;  /* 0x00000004bd00720c */ /* 0x000fe20003f46270 */
[----:B------:R-:W-:-:S12]  /*aac0*/  BSSY B0, `(.L_x_1565) ;  /* 0x0000018000007945 */ /* 0x000fd80003800000 */
[----:B------:R-:W-:Y:S05]  /*aad0*/  @P2 BRA `(.L_x_1566) ;  /* 0x0000000000582947 */ /* 0x000fea0003800000 */
[----:B0-----:R-:W-:Y:S01]  /*aae0*/  IADD3 R31, P2, R36, 0x40, RZ ;  /* 0x00000040241f7810 */ /* 0x001fe20007f5e0ff */
[----:B------:R-:W-:Y:S01]  /*aaf0*/  IMAD.MOV.U32 R4, RZ, RZ, R88 ;  /* 0x000000ffff047224 */ /* 0x000fe200078e0058 */
[----:B------:R-:W-:Y:S02]  /*ab00*/  ULDC UR4, c[0x0][0x320] ;  /* 0x0000c80000047ab9 */ /* 0x000fe40000000800 */
[----:B------:R-:W-:Y:S01]  /*ab10*/  ISETP.GE.AND P4, PT, R18, UR4, PT ;  /* 0x0000000412007c0c */ /* 0x000fe2000bf86270 */
[----:B------:R-:W-:Y:S02]  /*ab20*/  IMAD.X R36, RZ, RZ, R37, P2 ;  /* 0x000000ffff247224 */ /* 0x000fe400010e0625 */
[----:B------:R-:W-:-:S04]  /*ab30*/  IMAD.WIDE.U32 R28, R31, UR44, R4 ;  /* 0x0000002c1f1c7c25 */ /* 0x000fc8000f8e0004 */
[----:B------:R-:W-:-:S04]  /*ab40*/  IMAD R36, R36, UR44, RZ ;  /* 0x0000002c24247c24 */ /* 0x000fc8000f8e02ff */
[----:B------:R-:W-:Y:S01]  /*ab50*/  IMAD R31, R31, UR45, R36 ;  /* 0x0000002d1f1f7c24 */ /* 0x000fe2000f8e0224 */
[----:B------:R-:W-:-:S04]  /*ab60*/  LEA R36, P2, R28, UR60, 0x1 ;  /* 0x0000003c1c247c11 */ /* 0x000fc8000f8408ff */
[----:B------:R-:W-:-:S04]  /*ab70*/  IADD3 R29, R29, R31, RZ ;  /* 0x0000001f1d1d7210 */ /* 0x000fc80007ffe0ff */
[----:B------:R-:W-:Y:S02]  /*ab80*/  LEA.HI.X R37, R28, UR61, R29, 0x1, P2 ;  /* 0x0000003d1c257c11 */ /* 0x000fe400090f0c1d */
[----:B------:R-:W-:Y:S01]  /*ab90*/  ISETP.GE.AND P2, PT, R166, UR4, PT ;  /* 0x00000004a6007c0c */ /* 0x000fe2000bf46270 */
[----:B------:R-:W0:-:S12]  /*aba0*/  @!P4 LDS.128 R28, [R0+0x2000] ;  /* 0x00200000001cc984 */ /* 0x000e180000000c00 */
[----:B------:R-:W1:Y:S04]  /*abb0*/  @!P2 LDS.128 R32, [R0+0x5000] ;  /* 0x005000000020a984 */ /* 0x000e680000000c00 */
        /* <DEDUP_REMOVED lines=8> */
.L_x_1566:
[----:B------:R-:W-:Y:S05]  /*ac40*/  BSYNC B0 ;  /* 0x0000000000007941 */ /* 0x000fea0003800000 */
.L_x_1565:
[----:B------:R-:W-:Y:S01]  /*ac50*/  @!PT LDS RZ, [RZ] ;  /* 0x00000000fffff984 */ /* 0x000fe20000000800 */
[----:B------:R-:W-:Y:S01]  /*ac60*/  @!PT LDS RZ, [RZ] ;  /* 0x00000000fffff984 */ /* 0x000fe20000000800 */
[----:B------:R-:W-:Y:S01]  /*ac70*/  @!PT LDS RZ, [RZ] ;  /* 0x00000000fffff984 */ /* 0x000fe20000000800 */
[----:B------:R-:W-:Y:S01]  /*ac80*/  @!PT LDS RZ, [RZ] ;  /* 0x00000000fffff984 */ /* 0x000fe20000000800 */
[----:B------:R1:W-:Y:S06]  /*ac90*/  MEMBAR.ALL.CTA ;  /* 0x0000000000007992 */ /* 0x0003ec0000008000 */
[----:B-1----:R-:W1:Y:S01]  /*aca0*/  FENCE.VIEW.ASYNC.S ;  /* 0x00000000000073c6 */ /* 0x002e620000000000 */
[----:B------:R-:W-:Y:S01]  /*acb0*/  @!P3 VIADD R3, R3, 0x2a8c0 ;  /* 0x0002a8c00303b836 */ /* 0x000fe20000000000 */
[----:B-1----:R1:W-:Y:S01]  /*acc0*/  BAR.SYNC.DEFER_BLOCKING R221, 0x80 ;  /* 0x000200dd0000751d */ /* 0x0023e20000010000 */
[----:B------:R-:W-:Y:S01]  /*acd0*/  LOP3.LUT P4, RZ, R17, 0x2, RZ, 0xc0, !PT ;  /* 0x0000000211ff7812 */ /* 0x000fe2000788c0ff */
[----:B------:R-:W-:-:S02]  /*ace0*/  VIADD R16, R16, 0x1 ;  /* 0x0000000110107836 */ /* 0x000fc40000000000 */
[----:B------:R-:W-:Y:S02]  /*acf0*/  @!P3 PRMT R3, RZ, 0x654, R3 ;  /* 0x00000654ff03b816 */ /* 0x000fe40000000003 */
[----:B------:R-:W-:Y:S02]  /*ad00*/  PLOP3.LUT P2, PT, PT, PT, PT, 0x8, 0x0 ;  /* 0x000000000000781c */ /* 0x000fe40003f4e170 */
[----:B------:R1:W-:Y:S01]  /*ad10*/  @!P3 SYNCS.ARRIVE.TRANS64.RED.A1T0 RZ, [R3+URZ], RZ ;  /* 0x000000ff03ffb9a7 */ /* 0x0003e2000810043f */
[----:B------:R-:W-:-:S04]  /*ad20*/  ISETP.NE.AND P3, PT, R16, 0x2, PT ;  /* 0x000000021000780c */ /* 0x000fc80003f65270 */
[----:B------:R-:W-:Y:S02]  /*ad30*/  SEL R0, RZ, 0x1, P3 ;  /* 0x00000001ff007807 */ /* 0x000fe40001800000 */
[----:B------:R-:W-:Y:S02]  /*ad40*/  SEL R16, R16, RZ, P3 ;  /* 0x000000ff10107207 */ /* 0x000fe40001800000 */
[----:B------:R-:W-:Y:S01]  /*ad50*/  LOP3.LUT R167, R167, R0, RZ, 0x3c, !PT ;  /* 0x00000000a7a77212 */ /* 0x000fe200078e3cff */
[----:B------:R-:W-:Y:S06]  /*ad60*/  @P4 BRA `(.L_x_1567) ;  /* 0xffffff8000a04947 */ /* 0x000fec000383ffff */
.L_x_1463:
[----:B------:R-:W3:Y:S01]  /*ad70*/  LDC R0, c[0x0][0x448] ;  /* 0x00011200ff007b82 */ /* 0x000ee20000000800 */
[----:B------:R-:W-:Y:S01]  /*ad80*/  IADD3 R7, R164, 0x1, -R163 ;  /* 0x00000001a4077810 */ /* 0x000fe20007ffe8a3 */
[----:B------:R-:W-:Y:S06]  /*ad90*/  BSSY B0, `(.L_x_1568) ;  /* 0x000000d000007945 */ /* 0x000fec0003800000 */
[----:B------:R-:W4:Y:S01]  /*ada0*/  LDC.64 R4, c[0x0][0x9e0] ;  /* 0x00027800ff047b82 */ /* 0x000f220000000a00 */
[----:B---3--:R-:W-:Y:S01]  /*adb0*/  ISETP.NE.AND P1, PT, R0, 0x1, PT ;  /* 0x000000010000780c */ /* 0x008fe20003f25270 */
[----:B------:R-:W-:Y:S01]  /*adc0*/  VIADD R0, R178, 0x7f ;  /* 0x0000007fb2007836 */ /* 0x000fe20000000000 */
[----:B----4-:R-:W-:-:S11]  /*add0*/  ISETP.GE.AND P3, PT, R5, 0x1, PT ;  /* 0x000000010500780c */ /* 0x010fd60003f66270 */
[----:B-1----:R-:W1:Y:S08]  /*ade0*/  @P1 LDC R3, c[0x0][0x44c] ;  /* 0x00011300ff031b82 */ /* 0x002e700000000800 */
[----:B------:R-:W3:Y:S01]  /*adf0*/  @P1 LDC R6, c[0x0][0x450] ;  /* 0x00011400ff061b82 */ /* 0x000ee20000000800 */
[----:B-1----:R-:W-:-:S05]  /*ae00*/  @P1 IMAD.HI.U32 R3, R0, R3, RZ ;  /* 0x0000000300031227 */ /* 0x002fca00078e00ff */
[----:B---3--:R-:W-:-:S05]  /*ae10*/  @P1 SHF.R.U32.HI R0, RZ, R6, R3 ;  /* 0x00000006ff001219 */ /* 0x008fca0000011603 */
[----:B------:R-:W-:Y:S01]  /*ae20*/  IMAD.IADD R3, R7, 0x1, R0 ;  /* 0x0000000107037824 */ /* 0x000fe200078e0200 */
[----:B------:R-:W-:Y:S06]  /*ae30*/  @P2 BRA `(.L_x_1569) ;  /* 0x0000000000082947 */ /* 0x000fec0003800000 */
[----:B------:R-:W1:Y:S02]  /*ae40*/  FENCE.VIEW.ASYNC.G ;  /* 0x00000000000073c6 */ /* 0x000e640000000100 */
[----:B-1----:R-:W-:Y:S06]  /*ae50*/  BAR.ARV 0xc, 0x180 ;  /* 0x0306000000007b1d */ /* 0x002fec0000002000 */
.L_x_1569:
[----:B------:R-:W-:Y:S05]  /*ae60*/  BSYNC B0 ;  /* 0x0000000000007941 */ /* 0x000fea0003800000 */
.L_x_1568:
[----:B------:R-:W-:Y:S01]  /*ae70*/  IMAD.IADD R4, R3, 0x1, R4 ;  /* 0x0000000103047824 */ /* 0x000fe200078e0204 */
[----:B------:R-:W-:Y:S06]  /*ae80*/  @!P3 BRA `(.L_x_1570) ;  /* 0x000000000048b947 */ /* 0x000fec0003800000 */
[C---:B------:R-:W-:Y:S01]  /*ae90*/  ISETP.GT.AND P0, PT, R3.reuse, RZ, PT ;  /* 0x000000ff0300720c */ /* 0x040fe20003f04270 */
[----:B------:R-:W-:Y:S01]  /*aea0*/  BSSY B0, `(.L_x_1571) ;  /* 0x000000e000007945 */ /* 0x000fe20003800000 */
[----:B------:R-:W-:-:S11]  /*aeb0*/  VIADD R0, R3, 0xffffffff ;  /* 0xffffffff03007836 */ /* 0x000fd60000000000 */
[----:B------:R-:W-:Y:S05]  /*aec0*/  @P0 BRA `(.L_x_1572) ;  /* 0x00000000001c0947 */ /* 0x000fea0003800000 */
[----:B------:R-:W-:Y:S02]  /*aed0*/  ISETP.NE.AND P0, PT, R5, 0x1, PT ;  /* 0x000000010500780c */ /* 0x000fe40003f05270 */
[----:B------:R-:W-:-:S11]  /*aee0*/  IADD3 R3, -R3, RZ, RZ ;  /* 0x000000ff03037210 */ /* 0x000fd60007ffe1ff */
[----:B------:R-:W1:Y:S02]  /*aef0*/  @P0 LDC.64 R6, c[0x0][0x9e8] ;  /* 0x00027a00ff060b82 */ /* 0x000e640000000a00 */
[----:B-1----:R-:W-:-:S05]  /*af00*/  @P0 IMAD.HI.U32 R0, R3, R6, RZ ;  /* 0x0000000603000227 */ /* 0x002fca00078e00ff */
[----:B------:R-:W-:-:S04]  /*af10*/  @P0 SHF.R.U32.HI R3, RZ, R7, R0 ;  /* 0x00000007ff030219 */ /* 0x000fc80000011600 */
[----:B------:R-:W-:Y:S01]  /*af20*/  LOP3.LUT R0, RZ, R3, RZ, 0x33, !PT ;  /* 0x00000003ff007212 */ /* 0x000fe200078e33ff */
[----:B------:R-:W-:Y:S06]  /*af30*/  BRA `(.L_x_1573) ;  /* 0x0000000000107947 */ /* 0x000fec0003800000 */
.L_x_1572:
[----:B------:R-:W-:-:S13]  /*af40*/  ISETP.NE.AND P0, PT, R5, 0x1, PT ;  /* 0x000000010500780c */ /* 0x000fda0003f05270 */
[----:B------:R-:W1:Y:S02]  /*af50*/  @P0 LDC.64 R6, c[0x0][0x9e8] ;  /* 0x00027a00ff060b82 */ /* 0x000e640000000a00 */
[----:B-1----:R-:W-:-:S05]  /*af60*/  @P0 IMAD.HI.U32 R6, R0, R6, RZ ;  /* 0x0000000600060227 */ /* 0x002fca00078e00ff */
[----:B------:R-:W-:-:S07]  /*af70*/  @P0 SHF.R.U32.HI R0, RZ, R7, R6 ;  /* 0x00000007ff000219 */ /* 0x000fce0000011606 */
.L_x_1573:
[----:B------:R-:W-:Y:S05]  /*af80*/  BSYNC B0 ;  /* 0x0000000000007941 */ /* 0x000fea0003800000 */
.L_x_1571:
[----:B------:R-:W-:-:S05]  /*af90*/  IMAD R3, R0, R5, R5 ;  /* 0x0000000500037224 */ /* 0x000fca00078e0205 */
[----:B------:R-:W-:-:S07]  /*afa0*/  VIMNMX R4, R4, R3, PT ;  /* 0x0000000304047248 */ /* 0x000fce0003fe0100 */
.L_x_1570:
[----:B------:R-:W1:Y:S01]  /*afb0*/  @P1 LDC R3, c[0x0][0x44c] ;  /* 0x00011300ff031b82 */ /* 0x000e620000000800 */
[----:B------:R-:W-:Y:S01]  /*afc0*/  VIADD R4, R4, 0x5f ;  /* 0x0000005f04047836 */ /* 0x000fe20000000000 */
[----:B------:R-:W-:Y:S01]  /*afd0*/  ULDC UR4, c[0x0][0x9dc] ;  /* 0x0002770000047ab9 */ /* 0x000fe20000000800 */
[----:B------:R-:W-:Y:S02]  /*afe0*/  IMAD.MOV.U32 R7, RZ, RZ, R178 ;  /* 0x000000ffff077224 */ /* 0x000fe400078e00b2 */
[----:B------:R-:W-:-:S03]  /*aff0*/  IMAD.HI R4, R4, 0x2aaaaaab, RZ ;  /* 0x2aaaaaab04047827 */ /* 0x000fc600078e02ff */
[----:B------:R-:W3:Y:S01]  /*b000*/  @P1 LDC R9, c[0x0][0x450] ;  /* 0x00011400ff091b82 */ /* 0x000ee20000000800 */
[----:B-1----:R-:W-:Y:S01]  /*b010*/  @P1 IMAD.HI.U32 R0, R178, R3, RZ ;  /* 0x00000003b2001227 */ /* 0x002fe200078e00ff */
[----:B------:R-:W-:-:S04]  /*b020*/  SHF.R.U32.HI R3, RZ, 0x1f, R4 ;  /* 0x0000001fff037819 */ /* 0x000fc80000011604 */
[----:B------:R-:W-:Y:S02]  /*b030*/  LEA.HI.SX32 R4, R4, R3, 0x1c ;  /* 0x0000000304047211 */ /* 0x000fe400078fe2ff */
[----:B---3--:R-:W-:Y:S02]  /*b040*/  @P1 SHF.R.U32.HI R7, RZ, R9, R0 ;  /* 0x00000009ff071219 */ /* 0x008fe40000011600 */
        /* <DEDUP_REMOVED lines=14> */
.L_x_1576:
[----:B------:R-:W-:-:S13]  /*b130*/  ISETP.NE.AND P0, PT, R5, 0x1, PT ;  /* 0x000000010500780c */ /* 0x000fda0003f05270 */
[----:B------:R-:W1:Y:S02]  /*b140*/  @P0 LDC.64 R6, c[0x0][0x9e8] ;  /* 0x00027a00ff060b82 */ /* 0x000e640000000a00 */
[----:B-1----:R-:W-:-:S05]  /*b150*/  @P0 IMAD.HI.U32 R4, R0, R6, RZ ;  /* 0x0000000600040227 */ /* 0x002fca00078e00ff */
[----:B------:R-:W-:-:S07]  /*b160*/  @P0 SHF.R.U32.HI R0, RZ, R7, R4 ;  /* 0x00000007ff000219 */ /* 0x000fce0000011604 */
.L_x_1577:
[----:B------:R-:W-:Y:S05]  /*b170*/  BSYNC B0 ;  /* 0x0000000000007941 */ /* 0x000fea0003800000 */
.L_x_1575:
[----:B------:R-:W-:-:S05]  /*b180*/  IMAD R0, R0, R5, RZ ;  /* 0x0000000500007224 */ /* 0x000fca00078e02ff */
[----:B------:R-:W-:-:S07]  /*b190*/  VIMNMX R3, R3, R0, !PT ;  /* 0x0000000003037248 */ /* 0x000fce0007fe0100 */
.L_x_1574:
[----:B------:R-:W-:Y:S01]  /*b1a0*/  IMAD.HI R3, R3, 0x2aaaaaab, RZ ;  /* 0x2aaaaaab03037827 */ /* 0x000fe200078e02ff */
[----:B------:R-:W-:Y:S03]  /*b1b0*/  BSSY B0, `(.L_x_1578) ;  /* 0x0000025000007945 */ /* 0x000fe60003800000 */
[----:B------:R-:W-:Y:S01]  /*b1c0*/  IMAD.MOV.U32 R5, RZ, RZ, RZ ;  /* 0x000000ffff057224 */ /* 0x000fe200078e00ff */
[----:B------:R-:W-:-:S04]  /*b1d0*/  SHF.R.U32.HI R0, RZ, 0x1f, R3 ;  /* 0x0000001fff007819 */ /* 0x000fc80000011603 */
[----:B------:R-:W-:-:S04]  /*b1e0*/  LEA.HI.SX32 R0, R3, R0, 0x1c ;  /* 0x0000000003007211 */ /* 0x000fc800078fe2ff */
        /* <DEDUP_REMOVED lines=8> */
[----:B------:R-:W1:Y:S01]  /*b270*/  I2F.RP R3, R6 ;  /* 0x0000000600037306 */ /* 0x000e620000209400 */
[----:B------:R-:W-:Y:S02]  /*b280*/  IABS R10, R11 ;  /* 0x0000000b000a7213 */ /* 0x000fe40000000000 */
[----:B------:R-:W-:-:S05]  /*b290*/  IMAD.IADD R0, R0, 0x1, -R9 ;  /* 0x0000000100007824 */ /* 0x000fca00078e0a09 */
[----:B------:R-:W-:Y:S02]  /*b2a0*/  IABS R8, R0 ;  /* 0x0000000000087213 */ /* 0x000fe40000000000 */
[----:B------:R-:W-:-:S04]  /*b2b0*/  LOP3.LUT R0, R0, R11, RZ, 0x3c, !PT ;  /* 0x0000000b00007212 */ /* 0x000fc800078e3cff */
[----:B------:R-:W-:Y:S01]  /*b2c0*/  ISETP.GE.AND P2, PT, R0, RZ, PT ;  /* 0x000000ff0000720c */ /* 0x000fe20003f46270 */
[----:B-1----:R-:W1:Y:S02]  /*b2d0*/  MUFU.RCP R3, R3 ;  /* 0x0000000300037308 */ /* 0x002e640000001000 */
[----:B-1----:R-:W-:Y:S02]  /*b2e0*/  VIADD R4, R3, 0xffffffe ;  /* 0x0ffffffe03047836 */ /* 0x002fe40000000000 */
[----:B------:R-:W-:-:S04]  /*b2f0*/  IMAD.MOV R3, RZ, RZ, -R10 ;  /* 0x000000ffff037224 */ /* 0x000fc800078e0a0a */
[----:B------:R1:W3:Y:S02]  /*b300*/  F2I.FTZ.U32.TRUNC.NTZ R5, R4 ;  /* 0x0000000400057305 */ /* 0x0002e4000021f000 */
[----:B-1----:R-:W-:Y:S01]  /*b310*/  IMAD.MOV.U32 R4, RZ, RZ, RZ ;  /* 0x000000ffff047224 */ /* 0x002fe200078e00ff */
[----:B---3--:R-:W-:-:S05]  /*b320*/  IADD3 R7, RZ, -R5, RZ ;  /* 0x80000005ff077210 */ /* 0x008fca0007ffe0ff */
        /* <DEDUP_REMOVED lines=11> */
[----:B------:R-:W-:Y:S01]  /*b3e0*/  @!P2 IMAD.MOV R5, RZ, RZ, -R5 ;  /* 0x000000ffff05a224 */ /* 0x000fe200078e0a05 */
[----:B------:R-:W-:-:S07]  /*b3f0*/  @!P1 LOP3.LUT R5, RZ, R11, RZ, 0x33, !PT ;  /* 0x0000000bff059212 */ /* 0x000fce00078e33ff */
.L_x_1579:
[----:B------:R-:W-:Y:S05]  /*b400*/  BSYNC B0 ;  /* 0x0000000000007941 */ /* 0x000fea0003800000 */
.L_x_1578:
[-C--:B------:R-:W-:Y:S01]  /*b410*/  IMAD R180, R190, R5.reuse, R9 ;  /* 0x00000005beb47224 */ /* 0x080fe200078e0209 */
[----:B------:R-:W-:Y:S01]  /*b420*/  PLOP3.LUT P0, PT, PT, PT, PT, 0x80, 0x0 ;  /* 0x000000000000781c */ /* 0x000fe20003f0f070 */
[----:B------:R-:W-:Y:S01]  /*b430*/  IMAD.MOV.U32 R3, RZ, RZ, RZ ;  /* 0x000000ffff037224 */ /* 0x000fe200078e00ff */
        /* <DEDUP_REMOVED lines=27> */
[----:B0-----:R-:W-:Y:S02]  /*b5f0*/  CS2R R38, SRZ ;  /* 0x0000000000267805 */ /* 0x001fe4000001ff00 */
[----:B--2---:R-:W-:Y:S02]  /*b600*/  CS2R R36, SRZ ;  /* 0x0000000000247805 */ /* 0x004fe4000001ff00 */
[----:B------:R-:W-:-:S02]  /*b610*/  CS2R R98, SRZ ;  /* 0x0000000000627805 */ /* 0x000fc4000001ff00 */
[----:B------:R-:W-:Y:S02]  /*b620*/  CS2R R90, SRZ ;  /* 0x00000000005a7805 */ /* 0x000fe4000001ff00 */
[----:B------:R-:W-:Y:S02]  /*b630*/  CS2R R96, SRZ ;  /* 0x0000000000607805 */ /* 0x000fe4000001ff00 */
[----:B------:R-:W-:Y:S02]  /*b640*/  CS2R R88, SRZ ;  /* 0x0000000000587805 */ /* 0x000fe4000001ff00 */
[----:B------:R-:W-:Y:S02]  /*b650*/  CS2R R94, SRZ ;  /* 0x00000000005e7805 */ /* 0x000fe4000001ff00 */
[----:B------:R-:W-:Y:S01]  /*b660*/  CS2R R20, SRZ ;  /* 0x0000000000147805 */ /* 0x000fe2000001ff00 */
[----:B------:R-:W-:Y:S06]  /*b670*/  @!P1 BRA `(.L_x_1580) ;  /* 0x0000014800709947 */ /* 0x000fec0003800000 */
[----:B------:R-:W2:Y:S04]  /*b680*/  LDL R4, [R1+0x80] ;  /* 0x0000800001047983 */ /* 0x000ea80000100800 */
[----:B------:R-:W3:Y:S04]  /*b690*/  LDL R6, [R1+0x7c] ;  /* 0x00007c0001067983 */ /* 0x000ee80000100800 */
[----:B--2---:R-:W0:Y:S01]  /*b6a0*/  SHFL.IDX PT, R0, R4, RZ, 0x1f ;  /* 0x00001fff04007589 */ /* 0x004e2200000e0000 */
[----:B---3--:R-:W-:-:S13]  /*b6b0*/  R2UR UR4, R6 ;  /* 0x00000000060472ca */ /* 0x008fda00000e0000 */
[----:B------:R-:W-:Y:S01]  /*b6c0*/  ULOP3.LUT UP0, URZ, UR4, 0x1bf, URZ, 0xc0, !UPT ;  /* 0x000001bf043f7892 */ /* 0x000fe2000f80c03f */
[----:B0-----:R-:W-:-:S04]  /*b6d0*/  LEA.HI R3, R0, R0, RZ, 0x1 ;  /* 0x0000000000037211 */ /* 0x001fc800078f08ff */
[----:B------:R-:W-:Y:S02]  /*b6e0*/  LOP3.LUT R3, R3, 0x1e, RZ, 0xc0, !PT ;  /* 0x0000001e03037812 */ /* 0x000fe400078ec0ff */
[----:B------:R-:W-:-:S03]  /*b6f0*/  PLOP3.LUT P0, PT, PT, PT, UP0, 0x80, 0x0 ;  /* 0x000000000000781c */ /* 0x000fc60003f0f008 */
[----:B------:R-:W-:-:S05]  /*b700*/  IMAD.IADD R3, R0, 0x1, -R3 ;  /* 0x0000000100037824 */ /* 0x000fca00078e0a03 */
[----:B------:R-:W-:-:S04]  /*b710*/  LEA R3, R3, UR4, 0xd ;  /* 0x0000000403037c11 */ /* 0x000fc8000f8e68ff */
[----:B------:R-:W-:-:S04]  /*b720*/  SHF.R.U32.HI R3, RZ, 0x4, R3 ;  /* 0x00000004ff037819 */ /* 0x000fc80000011603 */
[----:B------:R-:W-:Y:S01]  /*b730*/  LOP3.LUT R68, R3, 0x3fff, RZ, 0xc0, !PT ;  /* 0x00003fff03447812 */ /* 0x000fe200078ec0ff */
[----:B------:R-:W-:Y:S06]  /*b740*/  @!P0 BRA `(.L_x_1581) ;  /* 0x0000000000408947 */ /* 0x000fec0003800000 */
        /* <DEDUP_REMOVED lines=8> */
[----:B------:R-:W-:Y:S01]  /*b7d0*/  MOV R6, UR4 ;  /* 0x0000000400067c02 */ /* 0x000fe20008000f00 */
[----:B------:R-:W-:Y:S02]  /*b7e0*/  IMAD.U32 R7, RZ, RZ, UR5 ;  /* 0x00000005ff077e24 */ /* 0x000fe4000f8e00ff */
[----:B------:R-:W-:-:S02]  /*b7f0*/  IMAD.U32 R11, RZ, RZ, UR7 ;  /* 0x00000007ff0b7e24 */ /* 0x000fc4000f8e00ff */
[----:B------:R-:W-:Y:S02]  /*b800*/  IMAD.MOV.U32 R8, RZ, RZ, 0x70 ;  /* 0x00000070ff087424 */ /* 0x000fe400078e00ff */
[----:B------:R-:W-:Y:S02]  /*b810*/  IMAD.MOV.U32 R12, RZ, RZ, 0x1 ;  /* 0x00000001ff0c7424 */ /* 0x000fe400078e00ff */
[----:B0-----:R-:W-:-:S07]  /*b820*/  IMAD.MOV.U32 R13, RZ, RZ, RZ ;  /* 0x000000ffff0d7224 */ /* 0x001fce00078e00ff */
[----:B------:R-:W-:-:S07]  /*b830*/  LEPC R20, `(.L_x_1581) ;  /* 0x000000001014794e */ /* 0x000fce0000000000 */
[----:B-1---5:R-:W-:Y:S05]  /*b840*/  CALL.ABS.NOINC R14 ;  /* 0x000000000e007343 */ /* 0x022fea0003c00000 */
.L_x_1581:
[----:B------:R-:W-:Y:S02]  /*b850*/  ULDC UR4, c[0x0][0x3f4] ;  /* 0x0000fd0000047ab9 */ /* 0x000fe40000000800 */
[----:B------:R-:W-:-:S13]  /*b860*/  ISETP.LT.AND P0, PT, RZ, UR4, PT ;  /* 0x00000004ff007c0c */ /* 0x000fda000bf01270 */
[----:B------:R-:W-:Y:S05]  /*b870*/  @P0 BRA `(.L_x_1582) ;  /* 0x00000000003c0947 */ /* 0x000fea0003800000 */
[----:B------:R-:W-:-:S04]  /*b880*/  LEA.HI R0, R188, R188, RZ, 0x1 ;  /* 0x000000bcbc007211 */ /* 0x000fc800078f08ff */
[----:B------:R-:W-:-:S04]  /*b890*/  LOP3.LUT R3, R0, 0xfffffffe, RZ, 0xc0, !PT ;  /* 0xfffffffe00037812 */ /* 0x000fc800078ec0ff */
[----:B------:R-:W-:-:S04]  /*b8a0*/  IADD3 R3, R188, -R3, RZ ;  /* 0x80000003bc037210 */ /* 0x000fc80007ffe0ff */
[----:B------:R-:W-:-:S04]  /*b8b0*/  SHF.L.U32 R3, R3, 0x1f, RZ ;  /* 0x0000001f03037819 */ /* 0x000fc800000006ff */
[----:B------:R0:W1:Y:S03]  /*b8c0*/  SYNCS.PHASECHK.TRANS64.TRYWAIT P0, [R2+URZ+0x2a800], R3 ;  /* 0x02a80003020075a7 */ /* 0x000066000800017f */
[----:B-1----:R-:W-:Y:S05]  /*b8d0*/  @!P0 NANOSLEEP.SYNCS 0x989680 ;  /* 0x009896800000895d */ /* 0x002fea0003900000 */
[----:B------:R-:W1:Y:S01]  /*b8e0*/  @!P0 SYNCS.PHASECHK.TRANS64 P0, [R2+URZ+0x2a800], R3 ;  /* 0x02a80003020085a7 */ /* 0x000e62000800007f */
[----:B------:R-:W-:Y:S04]  /*b8f0*/  BSSY B0, `(.L_x_1583) ;  /* 0x0000006000007945 */ /* 0x000fe80003800000 */
[----:B-1----:R-:W-:Y:S05]  /*b900*/  @P0 BRA `(.L_x_1584) ;  /* 0x0000000000100947 */ /* 0x002fea0003800000 */
.L_x_1585:
[----:B-1----:R1:W2:Y:S02]  /*b910*/  SYNCS.PHASECHK.TRANS64.TRYWAIT P0, [R2+URZ+0x2a800], R3 ;  /* 0x02a80003020075a7 */ /* 0x0022a4000800017f */
[----:B--2---:R-:W-:Y:S05]  /*b920*/  @!P0 NANOSLEEP.SYNCS 0x989680 ;  /* 0x009896800000895d */ /* 0x004fea0003900000 */
[----:B------:R-:W2:Y:S02]  /*b930*/  @!P0 SYNCS.PHASECHK.TRANS64 P0, [R2+URZ+0x2a800], R3 ;  /* 0x02a80003020085a7 */ /* 0x000ea4000800007f */
[----:B--2---:R-:W-:Y:S05]  /*b940*/  @!P0 BRA `(.L_x_1585) ;  /* 0xfffffffc00f08947 */ /* 0x004fea000383ffff */
.L_x_1584:
[----:B------:R-:W-:Y:S05]  /*b950*/  BSYNC B0 ;  /* 0x0000000000007941 */ /* 0x000fea0003800000 */
.L_x_1583:
[----:B------:R-:W-:Y:S05]  /*b960*/  BRA `(.L_x_1586) ;  /* 0x0000006c00087947 */ /* 0x000fea0003800000 */
.L_x_1582:
[----:B------:R-:W2:Y:S01]  /*b970*/  LDL R0, [R1+0x7c] ;  /* 0x00007c0001007983 */ /* 0x000ea20000100800 */
[----:B------:R-:W-:Y:S02]  /*b980*/  ULDC.64 UR6, c[0x0][0x408] ;  /* 0x0001020000067ab9 */ /* 0x000fe40000000a00 */
[----:B-----5:R-:W-:Y:S01]  /*b990*/  IMAD.WIDE.U32 R26, R145, UR6, RZ ;  /* 0x00000006911a7c25 */ /* 0x020fe2000f8e00ff */
[----:B--2---:R-:W-:Y:S02]  /*b9a0*/  R2UR UR4, R0 ;  /* 0x00000000000472ca */ /* 0x004fe400000e0000 */
[----:B------:R-:W-:-:S11]  /*b9b0*/  SHF.R.S32.HI R0, RZ, 0x1f, R145 ;  /* 0x0000001fff007819 */ /* 0x000fd60000011491 */
[----:B------:R-:W-:-:S03]  /*b9c0*/  ULOP3.LUT UP0, URZ, UR4, 0x3ff, URZ, 0xc0, !UPT ;  /* 0x000003ff043f7892 */ /* 0x000fc6000f80c03f */
[----:B------:R-:W-:Y:S02]  /*b9d0*/  ULDC.64 UR4, c[0x0][0x3f8] ;  /* 0x0000fe0000047ab9 */ /* 0x000fe40000000a00 */
[C---:B------:R-:W-:Y:S01]  /*b9e0*/  IMAD R4, R0.reuse, UR4, RZ ;  /* 0x0000000400047c24 */ /* 0x040fe2000f8e02ff */
[----:B------:R-:W-:Y:S01]  /*b9f0*/  PLOP3.LUT P0, PT, PT, PT, UP0, 0x80, 0x0 ;  /* 0x000000000000781c */ /* 0x000fe20003f0f008 */
[----:B------:R-:W-:Y:S02]  /*ba00*/  IMAD R0, R0, UR6, RZ ;  /* 0x0000000600007c24 */ /* 0x000fe4000f8e02ff */
[----:B------:R-:W-:-:S04]  /*ba10*/  IMAD.WIDE.U32 R24, R145, UR4, RZ ;  /* 0x0000000491187c25 */ /* 0x000fc8000f8e00ff */
[C---:B------:R-:W-:Y:S02]  /*ba20*/  IMAD R29, R145.reuse, UR5, R4 ;  /* 0x00000005911d7c24 */ /* 0x040fe4000f8e0204 */
[----:B------:R-:W-:Y:S02]  /*ba30*/  IMAD R31, R145, UR7, R0 ;  /* 0x00000007911f7c24 */ /* 0x000fe4000f8e0200 */
[----:B------:R-:W-:Y:S02]  /*ba40*/  IMAD.IADD R29, R29, 0x1, R25 ;  /* 0x000000011d1d7824 */ /* 0x000fe400078e0219 */
[----:B------:R-:W-:Y:S01]  /*ba50*/  IMAD.IADD R31, R31, 0x1, R27 ;  /* 0x000000011f1f7824 */ /* 0x000fe200078e021b */
[----:B------:R-:W-:Y:S06]  /*ba60*/  @!P0 BRA `(.L_x_1587) ;  /* 0x0000000000408947 */ /* 0x000fec0003800000 */
[----:B------:R-:W-:Y:S01]  /*ba70*/  MOV R14, 0x0 ;  /* 0x00000000000e7802 */ /* 0x000fe20000000f00 */
[----:B------:R-:W-:Y:S01]  /*ba80*/  ULDC.64 UR4, c[0x4][0x118] ;  /* 0x0100460000047ab9 */ /* 0x000fe20000000a00 */
[----:B------:R-:W-:Y:S01]  /*ba90*/  ULDC.64 UR6, c[0x4][0x88] ;  /* 0x0100220000067ab9 */ /* 0x000fe20000000a00 */
[----:B------:R-:W-:Y:S01]  /*baa0*/  IMAD.U32 R4, RZ, RZ, UR4 ;  /* 0x00000004ff047e24 */ /* 0x000fe2000f8e00ff */
[----:B------:R-:W-:Y:S01]  /*bab0*/  MOV R10, UR6 ;  /* 0x00000006000a7c02 */ /* 0x000fe20008000f00 */
[----:B------:R-:W-:Y:S01]  /*bac0*/  IMAD.U32 R5, RZ, RZ, UR5 ;  /* 0x00000005ff057e24 */ /* 0x000fe2000f8e00ff */
[----:B------:R-:W0:Y:S01]  /*bad0*/  LDC.64 R14, c[0x4][R14] ;  /* 0x010000000e0e7b82 */ /* 0x000e220000000a00 */
[----:B------:R-:W-:Y:S01]  /*bae0*/  ULDC.64 UR4, c[0x4][0x120] ;  /* 0x0100480000047ab9 */ /* 0x000fe20000000a00 */
        /* <DEDUP_REMOVED lines=8> */
.L_x_1587:
[----:B------:R-:W-:Y:S01]  /*bb70*/  ULDC.U8 UR4, c[0x0][0x410] ;  /* 0x0001040000047ab9 */ /* 0x000fe20000000000 */
[----:B------:R-:W-:Y:S01]  /*bb80*/  BSSY B0, `(.L_x_1588) ;  /* 0x0000698000007945 */ /* 0x000fe20003800000 */
[----:B------:R-:W-:Y:S01]  /*bb90*/  ISETP.NE.AND P0, PT, RZ, UR4, PT ;  /* 0x00000004ff007c0c */ /* 0x000fe2000bf05270 */
[----:B------:R-:W-:-:S12]  /*bba0*/  IMAD.IADD R64, R162, 0x1, R178 ;  /* 0x00000001a2407824 */ /* 0x000fd800078e02b2 */
[----:B------:R-:W-:Y:S05]  /*bbb0*/  @!P0 BRA `(.L_x_1589) ;  /* 0x0000003400688947 */ /* 0x000fea0003800000 */
[----:B------:R-:W0:Y:S01]  /*bbc0*/  LDC R10, c[0x0][0x448] ;  /* 0x00011200ff0a7b82 */ /* 0x000e220000000800 */
[----:B------:R-:W-:Y:S01]  /*bbd0*/  IMAD R3, R191, 0x40, R64 ;  /* 0x00000040bf037824 */ /* 0x000fe200078e0240 */
[----:B------:R-:W-:Y:S01]  /*bbe0*/  ULDC.64 UR4, c[0x0][0x3f8] ;  /* 0x0000fe0000047ab9 */ /* 0x000fe20000000a00 */
[----:B------:R-:W-:Y:S01]  /*bbf0*/  ULDC.64 UR6, c[0x0][0x408] ;  /* 0x0001020000067ab9 */ /* 0x000fe20000000a00 */
[----:B------:R-:W-:Y:S01]  /*bc00*/  MOV R4, R24 ;  /* 0x0000001800047202 */ /* 0x000fe20000000f00 */
[----:B------:R-:W-:Y:S02]  /*bc10*/  IMAD.MOV.U32 R6, RZ, RZ, R26 ;  /* 0x000000ffff067224 */ /* 0x000fe400078e001a */
[----:B------:R-:W-:Y:S01]  /*bc20*/  IMAD.MOV.U32 R7, RZ, RZ, R31 ;  /* 0x000000ffff077224 */ /* 0x000fe200078e001f */
[----:B0-----:R-:W-:-:S13]  /*bc30*/  ISETP.NE.AND P0, PT, R10, 0x1, PT ;  /* 0x000000010a00780c */ /* 0x001fda0003f05270 */
[----:B------:R-:W0:Y:S08]  /*bc40*/  @P0 LDC R0, c[0x0][0x44c] ;  /* 0x00011300ff000b82 */ /* 0x000e300000000800 */
[----:B------:R-:W1:Y:S01]  /*bc50*/  @P0 LDC R5, c[0x0][0x450] ;  /* 0x00011400ff050b82 */ /* 0x000e620000000800 */
[----:B0-----:R-:W-:-:S05]  /*bc60*/  @P0 IMAD.HI.U32 R0, R3, R0, RZ ;  /* 0x0000000003000227 */ /* 0x001fca00078e00ff */
[----:B-1----:R-:W-:Y:S01]  /*bc70*/  @P0 SHF.R.U32.HI R3, RZ, R5, R0 ;  /* 0x00000005ff030219 */ /* 0x002fe20000011600 */
[----:B------:R-:W-:-:S03]  /*bc80*/  IMAD.MOV.U32 R5, RZ, RZ, R29 ;  /* 0x000000ffff057224 */ /* 0x000fc600078e001d */
[----:B------:R-:W-:Y:S01]  /*bc90*/  SHF.R.S32.HI R0, RZ, 0x1f, R3 ;  /* 0x0000001fff007819 */ /* 0x000fe20000011403 */
[----:B------:R-:W-:-:S04]  /*bca0*/  IMAD.WIDE.U32 R4, R3, UR4, R4 ;  /* 0x0000000403047c25 */ /* 0x000fc8000f8e0004 */
[C---:B------:R-:W-:Y:S02]  /*bcb0*/  IMAD R8, R0.reuse, UR4, RZ ;  /* 0x0000000400087c24 */ /* 0x040fe4000f8e02ff */
[----:B------:R-:W-:Y:S02]  /*bcc0*/  IMAD R0, R0, UR6, RZ ;  /* 0x0000000600007c24 */ /* 0x000fe4000f8e02ff */
[C---:B------:R-:W-:Y:S01]  /*bcd0*/  IMAD R9, R3.reuse, UR5, R8 ;  /* 0x0000000503097c24 */ /* 0x040fe2000f8e0208 */
[----:B------:R-:W-:Y:S01]  /*bce0*/  ULDC.64 UR4, c[0x0][0x3e8] ;  /* 0x0000fa0000047ab9 */ /* 0x000fe20000000a00 */
[C---:B------:R-:W-:Y:S01]  /*bcf0*/  IMAD.WIDE.U32 R6, R3.reuse, UR6, R6 ;  /* 0x0000000603067c25 */ /* 0x040fe2000f8e0006 */
[----:B------:R-:W-:Y:S01]  /*bd00*/  LEA R32, P0, R4, UR4, 0x1 ;  /* 0x0000000404207c11 */ /* 0x000fe2000f8008ff */
[----:B------:R-:W-:Y:S02]  /*bd10*/  UMOV UR4, 0xffffffff ;  /* 0xffffffff00047882 */ /* 0x000fe40000000000 */
[----:B------:R-:W-:Y:S01]  /*bd20*/  IMAD R63, R3, UR7, R0 ;  /* 0x00000007033f7c24 */ /* 0x000fe2000f8e0200 */
[----:B------:R-:W-:Y:S01]  /*bd30*/  ULDC.64 UR6, c[0x0][0x400] ;  /* 0x0001000000067ab9 */ /* 0x000fe20000000a00 */
[----:B------:R-:W-:Y:S01]  /*bd40*/  IMAD.IADD R5, R5, 0x1, R9 ;  /* 0x0000000105057824 */ /* 0x000fe200078e0209 */
[----:B------:R-:W-:Y:S01]  /*bd50*/  LEA R3, P1, R6, UR6, 0x1 ;  /* 0x0000000606037c11 */ /* 0x000fe2000f8208ff */
[----:B------:R-:W-:-:S03]  /*bd60*/  IMAD.IADD R63, R7, 0x1, R63 ;  /* 0x00000001073f7824 */ /* 0x000fc600078e023f */
[----:B------:R-:W-:Y:S02]  /*bd70*/  LEA.HI.X R0, R4, UR5, R5, 0x1, P0 ;  /* 0x0000000504007c11 */ /* 0x000fe400080f0c05 */
[----:B------:R-:W-:Y:S01]  /*bd80*/  LEA.HI.X R63, R6, UR7, R63, 0x1, P1 ;  /* 0x00000007063f7c11 */ /* 0x000fe200088f0c3f */
[----:B------:R-:W-:Y:S06]  /*bd90*/  BRA.DIV UR4, `(.L_x_1590) ;  /* 0x00000202048c7947 */ /* 0x000fec000b800000 */
[----:B------:R0:W1:Y:S04]  /*bda0*/  SHFL.IDX PT, R7, R0, RZ, 0x1c1f ;  /* 0x001c1fff00077589 */ /* 0x00006800000e0000 */
[----:B------:R0:W2:Y:S04]  /*bdb0*/  SHFL.IDX PT, R6, R32, RZ, 0x1c1f ;  /* 0x001c1fff20067589 */ /* 0x0000a800000e0000 */
[----:B------:R0:W3:Y:S04]  /*bdc0*/  SHFL.IDX PT, R9, R63, RZ, 0x1c1f ;  /* 0x001c1fff3f097589 */ /* 0x0000e800000e0000 */
[----:B------:R0:W4:Y:S02]  /*bdd0*/  SHFL.IDX PT, R8, R3, RZ, 0x1c1f ;  /* 0x001c1fff03087589 */ /* 0x00012400000e0000 */
.L_x_1936:
[----:B------:R-:W-:Y:S01]  /*bde0*/  IMAD R67, R163, R10, RZ ;  /* 0x0000000aa3437224 */ /* 0x000fe200078e02ff */
[----:B------:R-:W-:Y:S01]  /*bdf0*/  BSSY B1, `(.L_x_1591) ;  /* 0x0000050000017945 */ /* 0x000fe20003800000 */
[----:B------:R-:W-:Y:S02]  /*be00*/  CS2R R58, SRZ ;  /* 0x00000000003a7805 */ /* 0x000fe4000001ff00 */
[----:B------:R-:W-:Y:S02]  /*be10*/  CS2R R54, SRZ ;  /* 0x0000000000367805 */ /* 0x000fe4000001ff00 */
[----:B------:R-:W-:Y:S02]  /*be20*/  CS2R R50, SRZ ;  /* 0x0000000000327805 */ /* 0x000fe4000001ff00 */
[----:B------:R-:W-:Y:S02]  /*be30*/  ISETP.GE.AND P0, PT, R64, R67, PT ;  /* 0x000000434000720c */ /* 0x000fe40003f06270 */
        /* <DEDUP_REMOVED lines=10> */
[----:B------:R-:W-:Y:S01]  /*bee0*/  ULDC UR4, c[0x0][0x3f4] ;  /* 0x0000fd0000047ab9 */ /* 0x000fe20000000800 */
[----:B------:R-:W-:Y:S02]  /*bef0*/  CS2R R60, SRZ ;  /* 0x00000000003c7805 */ /* 0x000fe4000001ff00 */
[----:B------:R-:W-:Y:S02]  /*bf00*/  ISETP.GE.AND P3, PT, R171, UR4, PT ;  /* 0x00000004ab007c0c */ /* 0x000fe4000bf66270 */
[----:B------:R-:W-:Y:S02]  /*bf10*/  CS2R R58, SRZ ;  /* 0x00000000003a7805 */ /* 0x000fe4000001ff00 */
[----:B------:R-:W-:Y:S02]  /*bf20*/  ISETP.GE.AND P2, PT, R169, UR4, PT ;  /* 0x00000004a9007c0c */ /* 0x000fe4000bf46270 */
[----:B------:R-:W-:Y:S02]  /*bf30*/  ISETP.GE.AND P1, PT, R170, UR4, PT ;  /* 0x00000004aa007c0c */ /* 0x000fe4000bf26270 */
[----:B------:R-:W-:-:S02]  /*bf40*/  ISETP.GE.AND P0, PT, R168, UR4, PT ;  /* 0x00000004a8007c0c */ /* 0x000fc4000bf06270 */
[----:B------:R-:W-:-:S03]  /*bf50*/  ISETP.GE.AND P4, PT, R160, UR4, PT ;  /* 0x00000004a0007c0c */ /* 0x000fc6000bf86270 */
[C---:B------:R-:W-:Y:S01]  /*bf60*/  @!P3 IMAD.SHL.U32 R27, R171.reuse, 0x2, RZ ;  /* 0x00000002ab1bb824 */ /* 0x040fe200078e00ff */
[----:B------:R-:W-:-:S03]  /*bf70*/  @!P3 SHF.L.U64.HI R4, R171, 0x1, R228 ;  /* 0x00000001ab04b819 */ /* 0x000fc600000102e4 */
[C---:B------:R-:W-:Y:S02]  /*bf80*/  @!P2 SHF.L.U32 R21, R169.reuse, 0x1, RZ ;  /* 0x00000001a915a819 */ /* 0x040fe400000006ff */
[----:B------:R-:W-:Y:S01]  /*bf90*/  @!P1 IMAD.SHL.U32 R13, R170, 0x2, RZ ;  /* 0x00000002aa0d9824 */ /* 0x000fe200078e00ff */
[-C--:B--2---:R-:W-:Y:S02]  /*bfa0*/  @!P3 IADD3 R28, P6, R6, R27.reuse, RZ ;  /* 0x0000001b061cb210 */ /* 0x084fe40007fde0ff */
[----:B------:R-:W-:Y:S01]  /*bfb0*/  @!P2 SHF.L.U64.HI R10, R169, 0x1, R227 ;  /* 0x00000001a90aa819 */ /* 0x000fe200000102e3 */
[----:B---3--:R-:W-:Y:S01]  /*bfc0*/  @!P4 IMAD.MOV.U32 R5, RZ, RZ, R9 ;  /* 0x000000ffff05c224 */ /* 0x008fe200078e0009 */
[----:B----4-:R-:W-:Y:S01]  /*bfd0*/  @!P3 IADD3 R26, P5, R8, R27, RZ ;  /* 0x0000001b081ab210 */ /* 0x010fe20007fbe0ff */
[----:B-1----:R-:W-:Y:S01]  /*bfe0*/  @!P3 IMAD.X R29, R7, 0x1, R4, P6 ;  /* 0x00000001071db824 */ /* 0x002fe200030e0604 */
[----:B------:R-:W-:Y:S01]  /*bff0*/  @!P2 IADD3 R24, P6, R6, R21, RZ ;  /* 0x000000150618a210 */ /* 0x000fe20007fde0ff */
[----:B------:R-:W-:Y:S01]  /*c000*/  @!P4 IMAD.WIDE R34, R160, 0x2, R6 ;  /* 0x00000002a022c825 */ /* 0x000fe200078e0206 */
[----:B------:R-:W-:-:S02]  /*c010*/  @!P0 SHF.L.U32 R33, R168, 0x1, RZ ;  /* 0x00000001a8218819 */ /* 0x000fc400000006ff */
[----:B------:R-:W-:Y:S01]  /*c020*/  @!P0 SHF.L.U64.HI R38, R168, 0x1, R225 ;  /* 0x00000001a8268819 */ /* 0x000fe200000102e1 */
[----:B------:R-:W-:Y:S01]  /*c030*/  @!P3 IMAD.X R27, R9, 0x1, R4, P5 ;  /* 0x00000001091bb824 */ /* 0x000fe200028e0604 */
[----:B------:R-:W-:Y:S01]  /*c040*/  @!P2 IADD3 R20, P5, R8, R21, RZ ;  /* 0x000000150814a210 */ /* 0x000fe20007fbe0ff */
[----:B------:R-:W-:Y:S01]  /*c050*/  @!P2 IMAD.X R25, R7, 0x1, R10, P6 ;  /* 0x000000010719a824 */ /* 0x000fe200030e060a */
[----:B------:R-:W-:Y:S01]  /*c060*/  @!P1 SHF.L.U64.HI R4, R170, 0x1, R226 ;  /* 0x00000001aa049819 */ /* 0x000fe200000102e2 */
[----:B------:R1:W5:Y:S01]  /*c070*/  @!P4 LD.E.64 R60, desc[UR46][R34.64] ;  /* 0x0000002e223cc980 */ /* 0x000362000c101b00 */
[----:B------:R-:W-:Y:S01]  /*c080*/  @!P1 IADD3 R14, P6, R6, R13, RZ ;  /* 0x0000000d060e9210 */ /* 0x000fe20007fde0ff */
[----:B------:R-:W-:Y:S01]  /*c090*/  @!P2 IMAD.X R21, R9, 0x1, R10, P5 ;  /* 0x000000010915a824 */ /* 0x000fe200028e060a */
[----:B------:R-:W-:-:S03]  /*c0a0*/  ISETP.GE.AND P5, PT, R172, UR4, PT ;  /* 0x00000004ac007c0c */ /* 0x000fc6000bfa6270 */
[----:B------:R-:W-:Y:S01]  /*c0b0*/  @!P1 IMAD.X R15, R7, 0x1, R4, P6 ;  /* 0x00000001070f9824 */ /* 0x000fe200030e0604 */
[----:B------:R-:W-:-:S05]  /*c0c0*/  @!P1 IADD3 R12, P6, R8, R13, RZ ;  /* 0x0000000d080c9210 */ /* 0x000fca0007fde0ff */
[----:B------:R-:W-:Y:S01]  /*c0d0*/  @!P1 IMAD.X R13, R9, 0x1, R4, P6 ;  /* 0x00000001090d9824 */ /* 0x000fe200030e0604 */
[----:B------:R-:W-:Y:S01]  /*c0e0*/  @!P0 IADD3 R10, P6, R6, R33, RZ ;  /* 0x00000021060a8210 */ /* 0x000fe20007fde0ff */
[----:B------:R-:W-:-:S04]  /*c0f0*/  @!P4 IMAD.MOV.U32 R4, RZ, RZ, R8 ;  /* 0x000000ffff04c224 */ /* 0x000fc800078e0008 */
[----:B------:R-:W-:-:S04]  /*c100*/  @!P4 IMAD.WIDE R30, R160, 0x2, R4 ;  /* 0x00000002a01ec825 */ /* 0x000fc800078e0204 */
[----:B------:R-:W-:Y:S01]  /*c110*/  @!P0 IMAD.X R11, R7, 0x1, R38, P6 ;  /* 0x00000001070b8824 */ /* 0x000fe200030e0626 */
[----:B------:R-:W-:Y:S01]  /*c120*/  @!P0 IADD3 R4, P6, R8, R33, RZ ;  /* 0x0000002108048210 */ /* 0x000fe20007fde0ff */
[C---:B------:R-:W-:Y:S01]  /*c130*/  @!P5 IMAD.SHL.U32 R33, R172.reuse, 0x2, RZ ;  /* 0x00000002ac21d824 */ /* 0x040fe200078e00ff */
[----:B------:R1:W5:Y:S01]  /*c140*/  @!P4 LD.E.64 R58, desc[UR46][R30.64] ;  /* 0x0000002e1e3ac980 */ /* 0x000362000c101b00 */
[----:B------:R-:W-:Y:S02]  /*c150*/  @!P5 SHF.L.U64.HI R36, R172, 0x1, R224 ;  /* 0x00000001ac24d819 */ /* 0x000fe400000102e0 */
[----:B------:R-:W-:Y:S01]  /*c160*/  @!P0 IMAD.X R5, R9, 0x1, R38, P6 ;  /* 0x0000000109058824 */ /* 0x000fe200030e0626 */
[-C--:B------:R-:W-:Y:S02]  /*c170*/  @!P5 IADD3 R8, P6, R8, R33.reuse, RZ ;  /* 0x000000210808d210 */ /* 0x080fe40007fde0ff */
[----:B------:R-:W-:Y:S02]  /*c180*/  @!P5 IADD3 R6, P4, R6, R33, RZ ;  /* 0x000000210606d210 */ /* 0x000fe40007f9e0ff */
[----:B------:R-:W-:-:S02]  /*c190*/  CS2R R56, SRZ ;  /* 0x0000000000387805 */ /* 0x000fc4000001ff00 */
[----:B------:R-:W-:Y:S01]  /*c1a0*/  CS2R R54, SRZ ;  /* 0x0000000000367805 */ /* 0x000fe2000001ff00 */
[----:B------:R-:W-:Y:S01]  /*c1b0*/  @!P5 IMAD.X R9, R9, 0x1, R36, P6 ;  /* 0x000000010909d824 */ /* 0x000fe200030e0624 */
[----:B------:R-:W-:Y:S02]  /*c1c0*/  @!P5 IADD3.X R7, R7, R36, RZ, P4, !PT ;  /* 0x000000240707d210 */ /* 0x000fe400027fe4ff */
        /* <DEDUP_REMOVED lines=8> */
[----:B------:R1:W5:Y:S04]  /*c250*/  @!P3 LD.E.64 R56, desc[UR46][R28.64] ;  /* 0x0000002e1c38b980 */ /* 0x000368000c101b00 */
        /* <DEDUP_REMOVED lines=8> */
[----:B------:R1:W5:Y:S02]  /*c2e0*/  @!P5 LD.E.64 R38, desc[UR46][R8.64] ;  /* 0x0000002e0826d980 */ /* 0x000364000c101b00 */
.L_x_1592:
[----:B------:R-:W-:Y:S05]  /*c2f0*/  BSYNC B1 ;  /* 0x0000000000017941 */ /* 0x000fea0003800000 */
.L_x_1591:
[----:B-1---5:R-:W-:Y:S01]  /*c300*/  IMAD.MOV.U32 R4, RZ, RZ, R58 ;  /* 0x000000ffff047224 */ /* 0x022fe200078e003a */
[----:B------:R-:W-:Y:S01]  /*c310*/  UMOV UR4, 0xffffffff ;  /* 0xffffffff00047882 */ /* 0x000fe20000000000 */
[----:B--2---:R-:W-:Y:S01]  /*c320*/  IMAD.MOV.U32 R6, RZ, RZ, R54 ;  /* 0x000000ffff067224 */ /* 0x004fe200078e0036 */
[----:B------:R-:W-:Y:S01]  /*c330*/  CS2R R30, SRZ ;  /* 0x00000000001e7805 */ /* 0x000fe2000001ff00 */
[----:B------:R-:W-:Y:S01]  /*c340*/  IMAD.MOV.U32 R7, RZ, RZ, R55 ;  /* 0x000000ffff077224 */ /* 0x000fe200078e0037 */
[----:B------:R-:W-:Y:S01]  /*c350*/  PRMT R88, R4, 0x7610, R88 ;  /* 0x0000761004587816 */ /* 0x000fe20000000058 */
[----:B------:R-:W-:Y:S02]  /*c360*/  IMAD.MOV.U32 R5, RZ, RZ, R59 ;  /* 0x000000ffff057224 */ /* 0x000fe400078e003b */
[----:B------:R-:W-:Y:S01]  /*c370*/  IMAD.MOV.U32 R4, RZ, RZ, R50 ;  /* 0x000000ffff047224 */ /* 0x000fe200078e0032 */
[----:B------:R-:W-:Y:S01]  /*c380*/  PRMT R83, R6, 0x5410, R7 ;  /* 0x0000541006537816 */ /* 0x000fe20000000007 */
[----:B------:R-:W-:Y:S01]  /*c390*/  IMAD.MOV.U32 R6, RZ, RZ, R46 ;  /* 0x000000ffff067224 */ /* 0x000fe200078e002e */
[----:B------:R-:W-:Y:S01]  /*c3a0*/  PRMT R87, R87, 0x5410, R5 ;  /* 0x0000541057577816 */ /* 0x000fe20000000005 */
[----:B------:R-:W-:Y:S01]  /*c3b0*/  IMAD.MOV.U32 R7, RZ, RZ, R47 ;  /* 0x000000ffff077224 */ /* 0x000fe200078e002f */
[----:B------:R-:W-:-:S04]  /*c3c0*/  MOV R5, R51 ;  /* 0x0000003300057202 */ /* 0x000fc80000000f00 */
[----:B------:R-:W-:Y:S01]  /*c3d0*/  PRMT R79, R4, 0x5410, R5 ;  /* 0x00005410044f7816 */ /* 0x000fe20000000005 */
[----:B------:R-:W-:Y:S01]  /*c3e0*/  IMAD.MOV.U32 R4, RZ, RZ, R42 ;  /* 0x000000ffff047224 */ /* 0x000fe200078e002a */
[----:B------:R-:W-:Y:S01]  /*c3f0*/  PRMT R75, R6, 0x5410, R7 ;  /* 0x00005410064b7816 */ /* 0x000fe20000000007 */
[----:B------:R-:W-:Y:S02]  /*c400*/  IMAD.MOV.U32 R5, RZ, RZ, R43 ;  /* 0x000000ffff057224 */ /* 0x000fe400078e002b */
[----:B------:R-:W-:Y:S02]  /*c410*/  IMAD.MOV.U32 R6, RZ, RZ, R38 ;  /* 0x000000ffff067224 */ /* 0x000fe400078e0026 */
        /* <DEDUP_REMOVED lines=8> */
[----:B------:R-:W-:Y:S01]  /*c4a0*/  PRMT R87, R5, 0x7610, R87 ;  /* 0x0000761005577816 */ /* 0x000fe20000000057 */
        /* <DEDUP_REMOVED lines=8> */
[----:B------:R-:W-:Y:S02]  /*c530*/  IMAD.MOV.U32 R5, RZ, RZ, R45 ;  /* 0x000000ffff057224 */ /* 0x000fe400078e002d */
[----:B------:R-:W-:Y:S02]  /*c540*/  IMAD.MOV.U32 R6, RZ, RZ, R36 ;  /* 0x000000ffff067224 */ /* 0x000fe400078e0024 */
[----:B------:R-:W-:Y:S01]  /*c550*/  IMAD.MOV.U32 R7, RZ, RZ, R37 ;  /* 0x000000ffff077224 */ /* 0x000fe200078e0025 */
[----:B------:R-:W-:-:S04]  /*c560*/  PRMT R70, R5, 0x5410, R4 ;  /* 0x0000541005467816 */ /* 0x000fc80000000004 */
[----:B------:R-:W-:Y:S01]  /*c570*/  PRMT R66, R7, 0x5410, R6 ;  /* 0x0000541007427816 */ /* 0x000fe20000000006 */
[----:B------:R-:W-:Y:S06]  /*c580*/  BRA.DIV UR4, `(.L_x_1593) ;  /* 0x000001fe04047947 */ /* 0x000fec000b800000 */
[----:B0-----:R-:W0:Y:S04]  /*c590*/  SHFL.IDX PT, R0, R0, 0x1, 0x1c1f ;  /* 0x003c1f0000007f89 */ /* 0x001e2800000e0000 */
[----:B------:R1:W2:Y:S04]  /*c5a0*/  SHFL.IDX PT, R65, R32, 0x1, 0x1c1f ;  /* 0x003c1f0020417f89 */ /* 0x0002a800000e0000 */
[----:B------:R-:W0:Y:S04]  /*c5b0*/  SHFL.IDX PT, R63, R63, 0x1, 0x1c1f ;  /* 0x003c1f003f3f7f89 */ /* 0x000e2800000e0000 */
[----:B------:R1:W0:Y:S02]  /*c5c0*/  SHFL.IDX PT, R62, R3, 0x1, 0x1c1f ;  /* 0x003c1f00033e7f89 */ /* 0x00022400000e0000 */
.L_x_1942:
[----:B------:R-:W-:Y:S01]  /*c5d0*/  VIADD R64, R64, 0x40 ;  /* 0x0000004040407836 */ /* 0x000fe20000000000 */
[----:B-1----:R-:W-:Y:S01]  /*c5e0*/  LOP3.LUT R3, R175, 0x18, R18, 0xf8, !PT ;  /* 0x00000018af037812 */ /* 0x002fe200078ef812 */
[----:B------:R-:W-:Y:S01]  /*c5f0*/  BSSY B1, `(.L_x_1594) ;  /* 0x0000055000017945 */ /* 0x000fe20003800000 */
[----:B------:R-:W-:Y:S02]  /*c600*/  LOP3.LUT P0, RZ, R229, 0x4, RZ, 0xc0, !PT ;  /* 0x00000004e5ff7812 */ /* 0x000fe4000780c0ff */
[----:B------:R-:W-:Y:S02]  /*c610*/  CS2R R32, SRZ ;  /* 0x0000000000207805 */ /* 0x000fe4000001ff00 */
[----:B------:R-:W-:Y:S02]  /*c620*/  ISETP.GE.AND P1, PT, R64, R67, PT ;  /* 0x000000434000720c */ /* 0x000fe40003f26270 */
[----:B------:R-:W-:Y:S02]  /*c630*/  CS2R R26, SRZ ;  /* 0x00000000001a7805 */ /* 0x000fe4000001ff00 */
[----:B------:R-:W-:-:S02]  /*c640*/  LOP3.LUT R4, R3, R176, RZ, 0x3c, !PT ;  /* 0x000000b003047212 */ /* 0x000fc400078e3cff */
[----:B------:R-:W-:Y:S02]  /*c650*/  CS2R R20, SRZ ;  /* 0x0000000000147805 */ /* 0x000fe4000001ff00 */
[----:B------:R-:W-:Y:S02]  /*c660*/  CS2R R12, SRZ ;  /* 0x00000000000c7805 */ /* 0x000fe4000001ff00 */
[----:B---34-:R-:W-:Y:S02]  /*c670*/  CS2R R8, SRZ ;  /* 0x0000000000087805 */ /* 0x018fe4000001ff00 */
[----:B------:R-:W-:Y:S01]  /*c680*/  CS2R R40, SRZ ;  /* 0x0000000000287805 */ /* 0x000fe2000001ff00 */
[----:B------:R-:W-:Y:S01]  /*c690*/  IMAD.IADD R3, R177, 0x1, R4 ;  /* 0x00000001b1037824 */ /* 0x000fe200078e0204 */
[----:B------:R-:W-:Y:S02]  /*c6a0*/  CS2R R34, SRZ ;  /* 0x0000000000227805 */ /* 0x000fe4000001ff00 */
[----:B------:R-:W-:-:S02]  /*c6b0*/  CS2R R28, SRZ ;  /* 0x00000000001c7805 */ /* 0x000fc4000001ff00 */
[----:B------:R-:W-:Y:S02]  /*c6c0*/  CS2R R24, SRZ ;  /* 0x0000000000187805 */ /* 0x000fe4000001ff00 */
[----:B------:R-:W-:Y:S02]  /*c6d0*/  CS2R R14, SRZ ;  /* 0x00000000000e7805 */ /* 0x000fe4000001ff00 */
[----:B------:R-:W-:Y:S02]  /*c6e0*/  LEA R3, R3, R2, 0x1 ;  /* 0x0000000203037211 */ /* 0x000fe400078e08ff */
        /* <DEDUP_REMOVED lines=8> */
[----:B------:R-:W-:-:S05]  /*c770*/  ISETP.GE.AND P1, PT, R168, UR4, PT ;  /* 0x00000004a8007c0c */ /* 0x000fca000bf26270 */
[C---:B------:R-:W-:Y:S01]  /*c780*/  @!P4 IMAD.SHL.U32 R24, R171.reuse, 0x2, RZ ;  /* 0x00000002ab18c824 */ /* 0x040fe200078e00ff */
[----:B------:R-:W-:-:S03]  /*c790*/  @!P4 SHF.L.U64.HI R4, R171, 0x1, R228 ;  /* 0x00000001ab04c819 */ /* 0x000fc600000102e4 */
[C---:B------:R-:W-:Y:S01]  /*c7a0*/  @!P3 IMAD.SHL.U32 R14, R169.reuse, 0x2, RZ ;  /* 0x00000002a90eb824 */ /* 0x040fe200078e00ff */
[----:B------:R-:W-:Y:S01]  /*c7b0*/  @!P3 SHF.L.U64.HI R5, R169, 0x1, R227 ;  /* 0x00000001a905b819 */ /* 0x000fe200000102e3 */
[----:B------:R-:W-:Y:S01]  /*c7c0*/  @!P2 IMAD.SHL.U32 R10, R170, 0x2, RZ ;  /* 0x00000002aa0aa824 */ /* 0x000fe200078e00ff */
[CC--:B--2---:R-:W-:Y:S02]  /*c7d0*/  @!P4 IADD3 R26, P5, R65.reuse, R24.reuse, RZ ;  /* 0x00000018411ac210 */ /* 0x0c4fe40007fbe0ff */
[----:B0-----:R-:W-:Y:S02]  /*c7e0*/  @!P4 IADD3 R24, P6, R62, R24, RZ ;  /* 0x000000183e18c210 */ /* 0x001fe40007fde0ff */
[----:B------:R-:W-:Y:S01]  /*c7f0*/  @!P2 SHF.L.U64.HI R6, R170, 0x1, R226 ;  /* 0x00000001aa06a819 */ /* 0x000fe200000102e2 */
[--C-:B------:R-:W-:Y:S01]  /*c800*/  @!P4 IMAD.X R27, R0, 0x1, R4.reuse, P5 ;  /* 0x00000001001bc824 */ /* 0x100fe200028e0604 */
[-C--:B------:R-:W-:Y:S01]  /*c810*/  @!P3 IADD3 R20, P5, R65, R14.reuse, RZ ;  /* 0x0000000e4114b210 */ /* 0x080fe20007fbe0ff */
[----:B------:R-:W-:Y:S01]  /*c820*/  @!P4 IMAD.X R25, R63, 0x1, R4, P6 ;  /* 0x000000013f19c824 */ /* 0x000fe200030e0604 */
[----:B------:R-:W-:-:S02]  /*c830*/  @!P3 IADD3 R14, P6, R62, R14, RZ ;  /* 0x0000000e3e0eb210 */ /* 0x000fc40007fde0ff */
[----:B------:R-:W-:Y:S01]  /*c840*/  @!P1 SHF.L.U32 R4, R168, 0x1, RZ ;  /* 0x00000001a8049819 */ /* 0x000fe200000006ff */
[--C-:B------:R-:W-:Y:S01]  /*c850*/  @!P3 IMAD.X R21, R0, 0x1, R5.reuse, P5 ;  /* 0x000000010015b824 */ /* 0x100fe200028e0605 */
[-C--:B------:R-:W-:Y:S01]  /*c860*/  @!P2 IADD3 R12, P5, R65, R10.reuse, RZ ;  /* 0x0000000a410ca210 */ /* 0x080fe20007fbe0ff */
[----:B------:R-:W-:Y:S01]  /*c870*/  @!P3 IMAD.X R15, R63, 0x1, R5, P6 ;  /* 0x000000013f0fb824 */ /* 0x000fe200030e0605 */
[----:B------:R-:W-:Y:S02]  /*c880*/  @!P1 SHF.L.U64.HI R7, R168, 0x1, R225 ;  /* 0x00000001a8079819 */ /* 0x000fe400000102e1 */
[----:B------:R-:W-:Y:S01]  /*c890*/  @!P2 IADD3 R10, P6, R62, R10, RZ ;  /* 0x0000000a3e0aa210 */ /* 0x000fe20007fde0ff */
[----:B------:R-:W-:Y:S01]  /*c8a0*/  @!P2 IMAD.X R13, R0, 0x1, R6, P5 ;  /* 0x00000001000da824 */ /* 0x000fe200028e0606 */
[----:B------:R-:W-:-:S03]  /*c8b0*/  @!P1 IADD3 R8, P5, R65, R4, RZ ;  /* 0x0000000441089210 */ /* 0x000fc60007fbe0ff */
[----:B------:R-:W-:Y:S01]  /*c8c0*/  @!P2 IMAD.X R11, R63, 0x1, R6, P6 ;  /* 0x000000013f0ba824 */ /* 0x000fe200030e0606 */
[----:B------:R-:W-:Y:S01]  /*c8d0*/  ISETP.GE.AND P6, PT, R160, UR4, PT ;  /* 0x00000004a0007c0c */ /* 0x000fe2000bfc6270 */
[----:B------:R-:W-:Y:S01]  /*c8e0*/  @!P1 IMAD.X R9, R0, 0x1, R7, P5 ;  /* 0x0000000100099824 */ /* 0x000fe200028e0607 */
[----:B------:R-:W-:-:S05]  /*c8f0*/  @!P1 IADD3 R4, P5, R62, R4, RZ ;  /* 0x000000043e049210 */ /* 0x000fca0007fbe0ff */
[----:B------:R-:W-:Y:S01]  /*c900*/  @!P1 IMAD.X R5, R63, 0x1, R7, P5 ;  /* 0x000000013f059824 */ /* 0x000fe200028e0607 */
[----:B------:R-:W-:-:S05]  /*c910*/  ISETP.GE.AND P5, PT, R172, UR4, PT ;  /* 0x00000004ac007c0c */ /* 0x000fca000bfa6270 */
[----:B------:R-:W-:Y:S01]  /*c920*/  @!P6 MOV R29, R0 ;  /* 0x00000000001de202 */ /* 0x000fe20000000f00 */
[----:B------:R-:W-:Y:S02]  /*c930*/  @!P6 IMAD.MOV.U32 R28, RZ, RZ, R65 ;  /* 0x000000ffff1ce224 */ /* 0x000fe400078e0041 */
[----:B------:R-:W-:Y:S02]  /*c940*/  @!P6 IMAD.MOV.U32 R6, RZ, RZ, R62 ;  /* 0x000000ffff06e224 */ /* 0x000fe400078e003e */
[----:B------:R-:W-:Y:S02]  /*c950*/  @!P6 IMAD.MOV.U32 R7, RZ, RZ, R63 ;  /* 0x000000ffff07e224 */ /* 0x000fe400078e003f */
[----:B------:R-:W-:-:S04]  /*c960*/  @!P6 IMAD.WIDE R28, R160, 0x2, R28 ;  /* 0x00000002a01ce825 */ /* 0x000fc800078e021c */
[----:B------:R-:W-:Y:S01]  /*c970*/  @!P6 IMAD.WIDE R6, R160, 0x2, R6 ;  /* 0x00000002a006e825 */ /* 0x000fe200078e0206 */
[----:B------:R0:W5:Y:S03]  /*c980*/  @!P6 LD.E.64 R40, desc[UR46][R28.64] ;  /* 0x0000002e1c28e980 */ /* 0x000166000c101b00 */
[C---:B------:R-:W-:Y:S01]  /*c990*/  @!P5 IMAD.SHL.U32 R33, R172.reuse, 0x2, RZ ;  /* 0x00000002ac21d824 */ /* 0x040fe200078e00ff */
[----:B------:R1:W5:Y:S01]  /*c9a0*/  @!P6 LD.E.64 R30, desc[UR46][R6.64] ;  /* 0x0000002e061ee980 */ /* 0x000362000c101b00 */
[----:B------:R-:W-:Y:S02]  /*c9b0*/  @!P5 SHF.L.U64.HI R32, R172, 0x1, R224 ;  /* 0x00000001ac20d819 */ /* 0x000fe400000102e0 */
[----:B------:R-:W-:Y:S02]  /*c9c0*/  CS2R R34, SRZ ;  /* 0x0000000000227805 */ /* 0x000fe4000001ff00 */
[----:B0-----:R-:W-:-:S04]  /*c9d0*/  CS2R R28, SRZ ;  /* 0x00000000001c7805 */ /* 0x001fc8000001ff00 */
[----:B------:R0:W5:Y:S01]  /*c9e0*/  @!P4 LD.E.64 R34, desc[UR46][R26.64] ;  /* 0x0000002e1a22c980 */ /* 0x000162000c101b00 */
[----:B-1----:R-:W-:-:S03]  /*c9f0*/  @!P5 IADD3 R6, P6, R65, R33, RZ ;  /* 0x000000214106d210 */ /* 0x002fc60007fde0ff */
[----:B------:R1:W5:Y:S02]  /*ca00*/  @!P3 LD.E.64 R28, desc[UR46][R20.64] ;  /* 0x0000002e141cb980 */ /* 0x000364000c101b00 */
[----:B------:R-:W-:Y:S01]  /*ca10*/  @!P5 IMAD.X R7, R0, 0x1, R32, P6 ;  /* 0x000000010007d824 */ /* 0x000fe200030e0620 */
[----:B------:R-:W-:Y:S02]  /*ca20*/  @!P5 IADD3 R62, P6, R62, R33, RZ ;  /* 0x000000213e3ed210 */ /* 0x000fe40007fde0ff */
[----:B0-----:R-:W-:-:S03]  /*ca30*/  CS2R R26, SRZ ;  /* 0x00000000001a7805 */ /* 0x001fc6000001ff00 */
[----:B------:R-:W-:Y:S01]  /*ca40*/  @!P5 IMAD.X R63, R63, 0x1, R32, P6 ;  /* 0x000000013f3fd824 */ /* 0x000fe200030e0620 */
[----:B------:R-:W-:Y:S02]  /*ca50*/  CS2R R32, SRZ ;  /* 0x0000000000207805 */ /* 0x000fe4000001ff00 */
[----:B-1----:R-:W-:Y:S01]  /*ca60*/  CS2R R20, SRZ ;  /* 0x0000000000147805 */ /* 0x002fe2000001ff00 */
[----:B------:R0:W5:Y:S04]  /*ca70*/  @!P3 LD.E.64 R26, desc[UR46][R14.64] ;  /* 0x0000002e0e1ab980 */ /* 0x000168000c101b00 */
[----:B------:R1:W5:Y:S04]  /*ca80*/  @!P4 LD.E.64 R32, desc[UR46][R24.64] ;  /* 0x0000002e1820c980 */ /* 0x000368000c101b00 */
[----:B------:R2:W5:Y:S01]  /*ca90*/  @!P2 LD.E.64 R20, desc[UR46][R10.64] ;  /* 0x0000002e0a14a980 */ /* 0x000562000c101b00 */
[----:B0-----:R-:W-:-:S02]  /*caa0*/  CS2R R14, SRZ ;  /* 0x00000000000e7805 */ /* 0x001fc4000001ff00 */
[----:B-1----:R-:W-:-:S04]  /*cab0*/  CS2R R24, SRZ ;  /* 0x0000000000187805 */ /* 0x002fc8000001ff00 */
[----:B------:R0:W5:Y:S01]  /*cac0*/  @!P1 LD.E.64 R14, desc[UR46][R8.64] ;  /* 0x0000002e080e9980 */ /* 0x000162000c101b00 */
[----:B--2---:R-:W-:-:S03]  /*cad0*/  CS2R R10, SRZ ;  /* 0x00000000000a7805 */ /* 0x004fc6000001ff00 */
[----:B------:R1:W5:Y:S04]  /*cae0*/  @!P2 LD.E.64 R24, desc[UR46][R12.64] ;  /* 0x0000002e0c18a980 */ /* 0x000368000c101b00 */
[----:B------:R3:W5:Y:S01]  /*caf0*/  @!P5 LD.E.64 R10, desc[UR46][R6.64] ;  /* 0x0000002e060ad980 */ /* 0x000762000c101b00 */
[----:B0-----:R-:W-:Y:S02]  /*cb00*/  CS2R R8, SRZ ;  /* 0x0000000000087805 */ /* 0x001fe4000001ff00 */
[----:B-1----:R-:W-:-:S04]  /*cb10*/  CS2R R12, SRZ ;  /* 0x00000000000c7805 */ /* 0x002fc8000001ff00 */
[----:B------:R3:W5:Y:S04]  /*cb20*/  @!P5 LD.E.64 R8, desc[UR46][R62.64] ;  /* 0x0000002e3e08d980 */ /* 0x000768000c101b00 */
[----:B------:R3:W5:Y:S02]  /*cb30*/  @!P1 LD.E.64 R12, desc[UR46][R4.64] ;  /* 0x0000002e040c9980 */ /* 0x000764000c101b00 */
.L_x_1595:
[----:B------:R-:W-:Y:S05]  /*cb40*/  BSYNC B1 ;  /* 0x0000000000017941 */ /* 0x000fea0003800000 */
.L_x_1594:
[----:B---3-5:R-:W-:Y:S01]  /*cb50*/  IMAD.MOV.U32 R5, RZ, RZ, R30 ;  /* 0x000000ffff057224 */ /* 0x028fe200078e001e */
[----:B------:R-:W-:Y:S01]  /*cb60*/  LEA.HI R4, R188, R188, RZ, 0x1 ;  /* 0x000000bcbc047211 */ /* 0x000fe200078f08ff */
[C---:B------:R-:W-:Y:S01]  /*cb70*/  VIADD R6, R3.reuse, 0xc400 ;  /* 0x0000c40003067836 */ /* 0x040fe20000000000 */
[----:B0-----:R-:W-:Y:S01]  /*cb80*/  IADD3 R0, R3, 0xc440, RZ ;  /* 0x0000c44003007810 */ /* 0x001fe20007ffe0ff */
[----:B------:R-:W-:Y:S01]  /*cb90*/  IMAD.MOV.U32 R7, RZ, RZ, R32 ;  /* 0x000000ffff077224 */ /* 0x000fe200078e0020 */
[----:B------:R-:W-:Y:S01]  /*cba0*/  PRMT R85, R5, 0x7610, R85 ;  /* 0x0000761005557816 */ /* 0x000fe20000000055 */
[----:B------:R-:W-:Y:S01]  /*cbb0*/  @P0 VIADD R0, R6, 0xffffffc0 ;  /* 0xffffffc006000836 */ /* 0x000fe20000000000 */
[----:B------:R-:W-:Y:S01]  /*cbc0*/  LOP3.LUT R5, R4, 0xfffffffe, RZ, 0xc0, !PT ;  /* 0xfffffffe04057812 */ /* 0x000fe200078ec0ff */
[----:B------:R-:W-:Y:S01]  /*cbd0*/  IMAD.MOV.U32 R6, RZ, RZ, R31 ;  /* 0x000000ffff067224 */ /* 0x000fe200078e001f */
[----:B------:R-:W-:Y:S01]  /*cbe0*/  MOV R4, R26 ;  /* 0x0000001a00047202 */ /* 0x000fe20000000f00 */
[----:B------:R-:W-:Y:S01]  /*cbf0*/  IMAD.MOV.U32 R62, RZ, RZ, R33 ;  /* 0x000000ffff3e7224 */ /* 0x000fe200078e0021 */
[----:B------:R-:W-:Y:S01]  /*cc00*/  VIADDMNMX R67, R67, -R178, 0x80, PT ;  /* 0x0000008043437446 */ /* 0x000fe200038009b2 */
[----:B------:R-:W-:Y:S01]  /*cc10*/  IMAD.IADD R5, R188, 0x1, -R5 ;  /* 0x00000001bc057824 */ /* 0x000fe200078e0a05 */
[----:B------:R-:W-:Y:S01]  /*cc20*/  PRMT R85, R85, 0x5410, R6 ;  /* 0x0000541055557816 */ /* 0x000fe20000000006 */
[----:B------:R-:W-:Y:S01]  /*cc30*/  IMAD.MOV.U32 R6, RZ, RZ, R27 ;  /* 0x000000ffff067224 */ /* 0x000fe200078e001b */
[----:B------:R-:W-:Y:S01]  /*cc40*/  PRMT R81, R7, 0x5410, R62 ;  /* 0x0000541007517816 */ /* 0x000fe2000000003e */
[----:B------:R-:W-:Y:S01]  /*cc50*/  IMAD.MOV.U32 R7, RZ, RZ, R20 ;  /* 0x000000ffff077224 */ /* 0x000fe200078e0014 */
[----:B------:R-:W-:Y:S01]  /*cc60*/  SHF.L.U32 R5, R5, 0x1f, RZ ;  /* 0x0000001f05057819 */ /* 0x000fe200000006ff */
[----:B------:R-:W-:Y:S01]  /*cc70*/  IMAD.MOV.U32 R62, RZ, RZ, R8 ;  /* 0x000000ffff3e7224 */ /* 0x000fe200078e0008 */
[----:B------:R-:W-:Y:S01]  /*cc80*/  PRMT R77, R4, 0x5410, R6 ;  /* 0x00005410044d7816 */ /* 0x000fe20000000006 */
[----:B------:R-:W-:Y:S01]  /*cc90*/  IMAD.MOV.U32 R6, RZ, RZ, R12 ;  /* 0x000000ffff067224 */ /* 0x000fe200078e000c */
[----:B------:R-:W0:Y:S01]  /*cca0*/  SYNCS.PHASECHK.TRANS64.TRYWAIT P0, [R2+URZ+0x2a800], R5 ;  /* 0x02a80005020075a7 */ /* 0x000e22000800017f */
[----:B------:R-:W-:Y:S01]  /*ccb0*/  PRMT R73, R73, 0x5410, R7 ;  /* 0x0000541049497816 */ /* 0x000fe20000000007 */
[----:B------:R-:W-:Y:S01]  /*ccc0*/  IMAD.MOV.U32 R7, RZ, RZ, R13 ;  /* 0x000000ffff077224 */ /* 0x000fe200078e000d */
[----:B------:R-:W-:Y:S01]  /*ccd0*/  PRMT R62, R62, 0x5410, R62 ;  /* 0x000054103e3e7816 */ /* 0x000fe2000000003e */
[----:B------:R-:W-:Y:S01]  /*cce0*/  IMAD.MOV.U32 R4, RZ, RZ, R21 ;  /* 0x000000ffff047224 */ /* 0x000fe200078e0015 */
[----:B------:R-:W-:Y:S01]  /*ccf0*/  BSSY B1, `(.L_x_1596) ;  /* 0x0000019000017945 */ /* 0x000fe20003800000 */
[----:B------:R-:W-:Y:S01]  /*cd00*/  IMAD.MOV.U32 R63, RZ, RZ, R34 ;  /* 0x000000ffff3f7224 */ /* 0x000fe200078e0022 */
        /* <DEDUP_REMOVED lines=10> */
[----:B------:R-:W-:Y:S01]  /*cdb0*/  IMAD.MOV.U32 R7, RZ, RZ, R29 ;  /* 0x000000ffff077224 */ /* 0x000fe200078e001d */
[----:B------:R-:W-:Y:S01]  /*cdc0*/  ISETP.GE.AND P1, PT, R162, R67, PT ;  /* 0x00000043a200720c */ /* 0x000fe20003f26270 */
[----:B------:R-:W-:-:S03]  /*cdd0*/  IMAD.MOV.U32 R4, RZ, RZ, R35 ;  /* 0x000000ffff047224 */ /* 0x000fc600078e0023 */
[----:B------:R-:W-:Y:S01]  /*cde0*/  PRMT R78, R6, 0x5410, R7 ;  /* 0x00005410064e7816 */ /* 0x000fe20000000007 */
[----:B------:R-:W-:Y:S01]  /*cdf0*/  IMAD.MOV.U32 R6, RZ, RZ, R25 ;  /* 0x000000ffff067224 */ /* 0x000fe200078e0019 */
[----:B------:R-:W-:Y:S01]  /*ce00*/  PRMT R82, R82, 0x5410, R4 ;  /* 0x0000541052527816 */ /* 0x000fe20000000004 */
[----:B------:R-:W-:Y:S01]  /*ce10*/  IMAD.MOV.U32 R7, RZ, RZ, R14 ;  /* 0x000000ffff077224 */ /* 0x000fe200078e000e */
[----:B------:R-:W-:-:S04]  /*ce20*/  MOV R4, R24 ;  /* 0x0000001800047202 */ /* 0x000fc80000000f00 */
[----:B------:R-:W-:Y:S01]  /*ce30*/  PRMT R74, R4, 0x5410, R6 ;  /* 0x00005410044a7816 */ /* 0x000fe20000000006 */
[----:B------:R-:W-:Y:S01]  /*ce40*/  IMAD.MOV.U32 R4, RZ, RZ, R10 ;  /* 0x000000ffff047224 */ /* 0x000fe200078e000a */
[----:B--2---:R-:W-:Y:S01]  /*ce50*/  PRMT R65, R7, 0x5410, R63 ;  /* 0x0000541007417816 */ /* 0x004fe2000000003f */
[----:B------:R-:W-:Y:S01]  /*ce60*/  IMAD.MOV.U32 R6, RZ, RZ, R11 ;  /* 0x000000ffff067224 */ /* 0x000fe200078e000b */
[----:B0-----:R-:W-:Y:S06]  /*ce70*/  @!P0 BRA `(.L_x_1597) ;  /* 0x000001f4003c8947 */ /* 0x001fec0003800000 */
.L_x_1943:
[----:B------:R-:W-:Y:S05]  /*ce80*/  BSYNC B1 ;  /* 0x0000000000017941 */ /* 0x000fea0003800000 */
.L_x_1596:
        /* <DEDUP_REMOVED lines=13> */
[----:B------:R-:W-:Y:S01]  /*cf60*/  SHF.R.U32.HI R91, RZ, 0x10, R61 ;  /* 0x00000010ff5b7819 */ /* 0x000fe2000001163d */
[--C-:B------:R-:W-:Y:S01]  /*cf70*/  HADD2.F32 R90, -RZ, R88.reuse.H1_H1 ;  /* 0x30000058ff5a7230 */ /* 0x100fe20000004100 */
[----:B------:R-:W-:Y:S01]  /*cf80*/  SHF.R.U32.HI R93, RZ, 0x10, R59 ;  /* 0x00000010ff5d7819 */ /* 0x000fe2000001163b */
[----:B------:R-:W-:Y:S01]  /*cf90*/  HADD2.F32 R92, -RZ, R88.H0_H0 ;  /* 0x20000058ff5c7230 */ /* 0x000fe20000004100 */
[----:B------:R-:W-:Y:S01]  /*cfa0*/  SHF.R.U64 R60, R60, 0x10, R61 ;  /* 0x000000103c3c7819 */ /* 0x000fe2000000123d */
[----:B------:R-:W-:Y:S01]  /*cfb0*/  HADD2.F32 R91, -RZ, R91.H0_H0 ;  /* 0x2000005bff5b7230 */ /* 0x000fe20000004100 */
[----:B------:R-:W-:Y:S01]  /*cfc0*/  SHF.R.U64 R58, R58, 0x10, R59 ;  /* 0x000000103a3a7819 */ /* 0x000fe2000000123b */
[----:B------:R-:W-:Y:S02]  /*cfd0*/  HADD2.F32 R93, -RZ, R93.H0_H0 ;  /* 0x2000005dff5d7230 */ /* 0x000fe40000004100 */
[----:B------:R-:W-:-:S02]  /*cfe0*/  HADD2.F32 R60, -RZ, R60.H0_H0 ;  /* 0x2000003cff3c7230 */ /* 0x000fc40000004100 */
[----:B------:R-:W-:Y:S02]  /*cff0*/  HADD2.F32 R58, -RZ, R58.H0_H0 ;  /* 0x2000003aff3a7230 */ /* 0x000fe40000004100 */
[--C-:B0-----:R-:W-:Y:S02]  /*d000*/  HADD2.F32 R89, -RZ, R7.reuse.H1_H1 ;  /* 0x30000007ff597230 */ /* 0x101fe40000004100 */
[----:B------:R-:W-:Y:S02]  /*d010*/  HADD2.F32 R88, -RZ, R7.H0_H0 ;  /* 0x20000007ff587230 */ /* 0x000fe40000004100 */
[--C-:B------:R-:W-:Y:S02]  /*d020*/  HADD2.F32 R61, -RZ, R4.reuse.H1_H1 ;  /* 0x30000004ff3d7230 */ /* 0x100fe40000004100 */
[C---:B------:R-:W-:Y:S01]  /*d030*/  FMUL.FTZ R95, R89.reuse, R93 ;  /* 0x0000005d595f7220 */ /* 0x040fe20000410000 */
[----:B------:R-:W-:Y:S01]  /*d040*/  FMUL.FTZ R96, R89, R91 ;  /* 0x0000005b59607220 */ /* 0x000fe20000410000 */
[----:B------:R-:W-:-:S02]  /*d050*/  HADD2.F32 R59, -RZ, R4.H0_H0 ;  /* 0x20000004ff3b7230 */ /* 0x000fc40000004100 */
[C---:B------:R-:W-:Y:S01]  /*d060*/  FFMA.FTZ R95, R88.reuse, R91, -R95 ;  /* 0x0000005b585f7223 */ /* 0x040fe2000001085f */
[----:B------:R-:W-:Y:S01]  /*d070*/  FFMA.FTZ R96, R88, R93, R96 ;  /* 0x0000005d58607223 */ /* 0x000fe20000010060 */
[C---:B------:R-:W-:Y:S01]  /*d080*/  FMUL.FTZ R94, R61.reuse, R92 ;  /* 0x0000005c3d5e7220 */ /* 0x040fe20000410000 */
[-C--:B------:R-:W-:Y:S01]  /*d090*/  FMUL.FTZ R88, R61, R90.reuse ;  /* 0x0000005a3d587220 */ /* 0x080fe20000410000 */
[--C-:B------:R-:W-:Y:S02]  /*d0a0*/  HADD2.F32 R7, -RZ, R6.reuse.H0_H0 ;  /* 0x20000006ff077230 */ /* 0x100fe40000004100 */
[----:B------:R-:W-:Y:S02]  /*d0b0*/  HADD2.F32 R4, -RZ, R5.H0_H0 ;  /* 0x20000005ff047230 */ /* 0x000fe40000004100 */
[C---:B------:R-:W-:Y:S01]  /*d0c0*/  FFMA.FTZ R94, R59.reuse, R90, -R94 ;  /* 0x0000005a3b5e7223 */ /* 0x040fe2000001085e */
[----:B------:R-:W-:Y:S02]  /*d0d0*/  HADD2.F32 R61, -RZ, R87.H1_H1 ;  /* 0x30000057ff3d7230 */ /* 0x000fe40000004100 */
[----:B------:R-:W-:Y:S01]  /*d0e0*/  FFMA.FTZ R59, R59, R92, R88 ;  /* 0x0000005c3b3b7223 */ /* 0x000fe20000010058 */
[----:B------:R-:W-:-:S02]  /*d0f0*/  HADD2.F32 R6, -RZ, R6.H1_H1 ;  /* 0x30000006ff067230 */ /* 0x000fc40000004100 */
[----:B------:R-:W-:Y:S02]  /*d100*/  HADD2.F32 R5, -RZ, R5.H1_H1 ;  /* 0x30000005ff057230 */ /* 0x000fe40000004100 */
[----:B------:R-:W-:Y:S02]  /*d110*/  HADD2.F32 R87, -RZ, R87.H0_H0 ;  /* 0x20000057ff577230 */ /* 0x000fe40000004100 */
[C---:B------:R-:W-:Y:S01]  /*d120*/  FMUL.FTZ R88, R6.reuse, R61 ;  /* 0x0000003d06587220 */ /* 0x040fe20000410000 */
[C---:B------:R-:W-:Y:S01]  /*d130*/  FMUL.FTZ R89, R5.reuse, R58 ;  /* 0x0000003a05597220 */ /* 0x040fe20000410000 */
[-C--:B------:R-:W-:Y:S01]  /*d140*/  FMUL.FTZ R91, R5, R60.reuse ;  /* 0x0000003c055b7220 */ /* 0x080fe20000410000 */
[-C--:B------:R-:W-:Y:S01]  /*d150*/  FMUL.FTZ R90, R6, R87.reuse ;  /* 0x00000057065a7220 */ /* 0x080fe20000410000 */
[C---:B------:R-:W-:Y:S01]  /*d160*/  FFMA.FTZ R6, R7.reuse, R87, -R88 ;  /* 0x0000005707067223 */ /* 0x040fe20000010858 */
[C---:B------:R-:W-:Y:S01]  /*d170*/  FFMA.FTZ R5, R4.reuse, R60, -R89 ;  /* 0x0000003c04057223 */ /* 0x040fe20000010859 */
[----:B------:R-:W-:Y:S01]  /*d180*/  FFMA.FTZ R58, R4, R58, R91 ;  /* 0x0000003a043a7223 */ /* 0x000fe2000001005b */
[----:B------:R-:W-:Y:S01]  /*d190*/  FFMA.FTZ R61, R7, R61, R90 ;  /* 0x0000003d073d7223 */ /* 0x000fe2000001005a */
[----:B------:R-:W-:-:S02]  /*d1a0*/  F2FP.F16.F32.PACK_AB R7, R96, R95 ;  /* 0x0000005f6007723e */ /* 0x000fc400000000ff */
[----:B------:R-:W-:Y:S02]  /*d1b0*/  F2FP.F16.F32.PACK_AB R4, R59, R94 ;  /* 0x0000005e3b04723e */ /* 0x000fe400000000ff */
[----:B------:R-:W-:Y:S02]  /*d1c0*/  F2FP.F16.F32.PACK_AB R6, R61, R6 ;  /* 0x000000063d06723e */ /* 0x000fe400000000ff */
[----:B------:R-:W-:-:S05]  /*d1d0*/  F2FP.F16.F32.PACK_AB R5, R58, R5 ;  /* 0x000000053a05723e */ /* 0x000fca00000000ff */
[----:B------:R0:W-:Y:S02]  /*d1e0*/  STS.128 [R3+0xc400], R4 ;  /* 0x00c4000403007388 */ /* 0x0001e40000000c00 */
.L_x_1601:
[----:B------:R-:W-:Y:S05]  /*d1f0*/  BSYNC B2 ;  /* 0x0000000000027941 */ /* 0x000fea0003800000 */
.L_x_1600:
[----:B------:R-:W-:Y:S04]  /*d200*/  BSSY B2, `(.L_x_1602) ;  /* 0x000002c000027945 */ /* 0x000fe80003800000 */
[----:B------:R-:W-:Y:S05]  /*d210*/  @P1 BRA `(.L_x_1603) ;  /* 0x0000000000a81947 */ /* 0x000fea0003800000 */
[----:B0-----:R-:W0:Y:S01]  /*d220*/  LDS.128 R4, [R0] ;  /* 0x0000000000047984 */ /* 0x001e220000000c00 */
[----:B------:R-:W-:Y:S01]  /*d230*/  SHF.R.U32.HI R59, RZ, 0x10, R57 ;  /* 0x00000010ff3b7819 */ /* 0x000fe20000011639 */
[----:B------:R-:W-:Y:S01]  /*d240*/  HADD2.F32 R58, -RZ, R84.H0_H0 ;  /* 0x20000054ff3a7230 */ /* 0x000fe20000004100 */
[----:B------:R-:W-:Y:S01]  /*d250*/  SHF.R.U32.HI R61, RZ, 0x10, R55 ;  /* 0x00000010ff3d7819 */ /* 0x000fe20000011637 */
[----:B------:R-:W-:Y:S01]  /*d260*/  HADD2.F32 R60, -RZ, R83.H0_H0 ;  /* 0x20000053ff3c7230 */ /* 0x000fe20000004100 */
[----:B------:R-:W-:Y:S01]  /*d270*/  SHF.R.U64 R91, R56, 0x10, R57 ;  /* 0x00000010385b7819 */ /* 0x000fe20000001239 */
[----:B------:R-:W-:Y:S01]  /*d280*/  HADD2.F32 R59, -RZ, R59.H0_H0 ;  /* 0x2000003bff3b7230 */ /* 0x000fe20000004100 */
[----:B------:R-:W-:Y:S01]  /*d290*/  SHF.R.U64 R89, R54, 0x10, R55 ;  /* 0x0000001036597819 */ /* 0x000fe20000001237 */
[----:B------:R-:W-:Y:S02]  /*d2a0*/  HADD2.F32 R61, -RZ, R61.H0_H0 ;  /* 0x2000003dff3d7230 */ /* 0x000fe40000004100 */
[----:B------:R-:W-:-:S02]  /*d2b0*/  HADD2.F32 R83, -RZ, R83.H1_H1 ;  /* 0x30000053ff537230 */ /* 0x000fc40000004100 */
[----:B------:R-:W-:Y:S02]  /*d2c0*/  HADD2.F32 R84, -RZ, R84.H1_H1 ;  /* 0x30000054ff547230 */ /* 0x000fe40000004100 */
[--C-:B0-----:R-:W-:Y:S02]  /*d2d0*/  HADD2.F32 R57, -RZ, R7.reuse.H1_H1 ;  /* 0x30000007ff397230 */ /* 0x101fe40000004100 */
[----:B------:R-:W-:Y:S02]  /*d2e0*/  HADD2.F32 R56, -RZ, R7.H0_H0 ;  /* 0x20000007ff387230 */ /* 0x000fe40000004100 */
[--C-:B------:R-:W-:Y:S02]  /*d2f0*/  HADD2.F32 R7, -RZ, R4.reuse.H0_H0 ;  /* 0x20000004ff077230 */ /* 0x100fe40000004100 */
[C---:B------:R-:W-:Y:S01]  /*d300*/  FMUL.FTZ R90, R57.reuse, R59 ;  /* 0x0000003b395a7220 */ /* 0x040fe20000410000 */
[----:B------:R-:W-:Y:S02]  /*d310*/  HADD2.F32 R4, -RZ, R4.H1_H1 ;  /* 0x30000004ff047230 */ /* 0x000fe40000004100 */
[----:B------:R-:W-:Y:S01]  /*d320*/  FMUL.FTZ R87, R57, R61 ;  /* 0x0000003d39577220 */ /* 0x000fe20000410000 */
[----:B------:R-:W-:-:S02]  /*d330*/  HADD2.F32 R54, -RZ, R6.H0_H0 ;  /* 0x20000006ff367230 */ /* 0x000fc40000004100 */
[----:B------:R-:W-:Y:S01]  /*d340*/  FFMA.FTZ R92, R56, R61, R90 ;  /* 0x0000003d385c7223 */ /* 0x000fe2000001005a */
[----:B------:R-:W-:Y:S02]  /*d350*/  HADD2.F32 R55, -RZ, R6.H1_H1 ;  /* 0x30000006ff377230 */ /* 0x000fe40000004100 */
[----:B------:R-:W-:Y:S01]  /*d360*/  FMUL.FTZ R88, R4, R60 ;  /* 0x0000003c04587220 */ /* 0x000fe20000410000 */
[--C-:B------:R-:W-:Y:S02]  /*d370*/  HADD2.F32 R6, -RZ, R5.reuse.H0_H0 ;  /* 0x20000005ff067230 */ /* 0x100fe40000004100 */
[----:B------:R-:W-:Y:S01]  /*d380*/  FFMA.FTZ R87, R56, R59, -R87 ;  /* 0x0000003b38577223 */ /* 0x000fe20000010857 */
[-C--:B------:R-:W-:Y:S01]  /*d390*/  FMUL.FTZ R90, R4, R58.reuse ;  /* 0x0000003a045a7220 */ /* 0x080fe20000410000 */
[----:B------:R-:W-:Y:S02]  /*d3a0*/  HADD2.F32 R5, -RZ, R5.H1_H1 ;  /* 0x30000005ff057230 */ /* 0x000fe40000004100 */
[----:B------:R-:W-:Y:S01]  /*d3b0*/  FFMA.FTZ R88, R7, R58, -R88 ;  /* 0x0000003a07587223 */ /* 0x000fe20000010858 */
[----:B------:R-:W-:-:S02]  /*d3c0*/  HADD2.F32 R56, -RZ, R89.H0_H0 ;  /* 0x20000059ff387230 */ /* 0x000fc40000004100 */
[----:B------:R-:W-:Y:S01]  /*d3d0*/  FFMA.FTZ R57, R7, R60, R90 ;  /* 0x0000003c07397223 */ /* 0x000fe2000001005a */
[----:B------:R-:W-:Y:S02]  /*d3e0*/  HADD2.F32 R4, -RZ, R91.H0_H0 ;  /* 0x2000005bff047230 */ /* 0x000fe40000004100 */
[CC--:B------:R-:W-:Y:S01]  /*d3f0*/  FMUL.FTZ R59, R55.reuse, R83.reuse ;  /* 0x00000053373b7220 */ /* 0x0c0fe20000410000 */
[----:B------:R-:W-:Y:S01]  /*d400*/  FMUL.FTZ R58, R55, R84 ;  /* 0x00000054373a7220 */ /* 0x000fe20000410000 */
[C---:B------:R-:W-:Y:S01]  /*d410*/  FMUL.FTZ R7, R5.reuse, R56 ;  /* 0x0000003805077220 */ /* 0x040fe20000410000 */
[----:B------:R-:W-:Y:S01]  /*d420*/  FMUL.FTZ R55, R5, R4 ;  /* 0x0000000405377220 */ /* 0x000fe20000410000 */
[C---:B------:R-:W-:Y:S01]  /*d430*/  FFMA.FTZ R59, R54.reuse, R84, -R59 ;  /* 0x00000054363b7223 */ /* 0x040fe2000001083b */
[----:B------:R-:W-:Y:S01]  /*d440*/  FFMA.FTZ R58, R54, R83, R58 ;  /* 0x00000053363a7223 */ /* 0x000fe2000001003a */
[C---:B------:R-:W-:Y:S01]  /*d450*/  FFMA.FTZ R5, R6.reuse, R4, -R7 ;  /* 0x0000000406057223 */ /* 0x040fe20000010807 */
[----:B------:R-:W-:Y:S01]  /*d460*/  FFMA.FTZ R56, R6, R56, R55 ;  /* 0x0000003806387223 */ /* 0x000fe20000010037 */
[----:B------:R-:W-:-:S02]  /*d470*/  F2FP.F16.F32.PACK_AB R7, R92, R87 ;  /* 0x000000575c07723e */ /* 0x000fc400000000ff */
[----:B------:R-:W-:Y:S02]  /*d480*/  F2FP.F16.F32.PACK_AB R6, R58, R59 ;  /* 0x0000003b3a06723e */ /* 0x000fe400000000ff */
[----:B------:R-:W-:Y:S02]  /*d490*/  F2FP.F16.F32.PACK_AB R4, R57, R88 ;  /* 0x000000583904723e */ /* 0x000fe400000000ff */
[----:B------:R-:W-:-:S05]  /*d4a0*/  F2FP.F16.F32.PACK_AB R5, R56, R5 ;  /* 0x000000053805723e */ /* 0x000fca00000000ff */
[----:B------:R1:W-:Y:S02]  /*d4b0*/  STS.128 [R0], R4 ;  /* 0x0000000400007388 */ /* 0x0003e40000000c00 */
.L_x_1603:
[----:B------:R-:W-:Y:S05]  /*d4c0*/  BSYNC B2 ;  /* 0x0000000000027941 */ /* 0x000fea0003800000 */
.L_x_1602:
[----:B------:R-:W-:Y:S04]  /*d4d0*/  BSSY B2, `(.L_x_1604) ;  /* 0x000002c000027945 */ /* 0x000fe80003800000 */
[----:B------:R-:W-:Y:S05]  /*d4e0*/  @P2 BRA `(.L_x_1605) ;  /* 0x0000000000a82947 */ /* 0x000fea0003800000 */
[----:B01----:R-:W0:Y:S01]  /*d4f0*/  LDS.128 R4, [R3+0x10400] ;  /* 0x0104000003047984 */ /* 0x003e220000000c00 */
        /* <DEDUP_REMOVED lines=40> */
[----:B------:R2:W-:Y:S02]  /*d780*/  STS.128 [R3+0x10400], R4 ;  /* 0x0104000403007388 */ /* 0x0005e40000000c00 */
.L_x_1605:
[----:B------:R-:W-:Y:S05]  /*d790*/  BSYNC B2 ;  /* 0x0000000000027941 */ /* 0x000fea0003800000 */
.L_x_1604:
[----:B------:R-:W-:Y:S04]  /*d7a0*/  BSSY B2, `(.L_x_1606) ;  /* 0x000002c000027945 */ /* 0x000fe80003800000 */
[----:B------:R-:W-:Y:S05]  /*d7b0*/  @P3 BRA `(.L_x_1607) ;  /* 0x0000000000a83947 */ /* 0x000fea0003800000 */
[----:B012---:R-:W0:Y:S01]  /*d7c0*/  LDS.128 R4, [R0+0x4000] ;  /* 0x0040000000047984 */ /* 0x007e220000000c00 */
        /* <DEDUP_REMOVED lines=41> */
.L_x_1607:
[----:B------:R-:W-:Y:S05]  /*da60*/  BSYNC B2 ;  /* 0x0000000000027941 */ /* 0x000fea0003800000 */
.L_x_1606:
[----:B------:R-:W-:Y:S04]  /*da70*/  BSSY B2, `(.L_x_1608) ;  /* 0x000002c000027945 */ /* 0x000fe80003800000 */
[----:B------:R-:W-:Y:S05]  /*da80*/  @P4 BRA `(.L_x_1609) ;  /* 0x0000000000a84947 */ /* 0x000fea0003800000 */
[----:B0123--:R-:W0:Y:S01]  /*da90*/  LDS.128 R4, [R3+0x14400] ;  /* 0x0144000003047984 */ /* 0x00fe220000000c00 */
[----:B------:R-:W-:Y:S01]  /*daa0*/  SHF.R.U32.HI R47, RZ, 0x10, R45 ;  /* 0x00000010ff2f7819 */ /* 0x000fe2000001162d */
[----:B------:R-:W-:Y:S01]  /*dab0*/  HADD2.F32 R46, -RZ, R70.H1_H1 ;  /* 0x30000046ff2e7230 */ /* 0x000fe20000004100 */
[----:B------:R-:W-:Y:S01]  /*dac0*/  SHF.R.U32.HI R49, RZ, 0x10, R43 ;  /* 0x00000010ff317819 */ /* 0x000fe2000001162b */
[----:B------:R-:W-:Y:S01]  /*dad0*/  HADD2.F32 R48, -RZ, R71.H1_H1 ;  /* 0x30000047ff307230 */ /* 0x000fe20000004100 */
        /* <DEDUP_REMOVED lines=37> */
.L_x_1609:
[----:B------:R-:W-:Y:S05]  /*dd30*/  BSYNC B2 ;  /* 0x0000000000027941 */ /* 0x000fea0003800000 */
.L_x_1608:
[----:B------:R-:W-:Y:S05]  /*dd40*/  @P5 BRA `(.L_x_1599) ;  /* 0x0000000000a85947 */ /* 0x000fea0003800000 */
[----:B01234-:R-:W0:Y:S01]  /*dd50*/  LDS.128 R4, [R0+0x8000] ;  /* 0x0080000000047984 */ /* 0x01fe220000000c00 */
[----:B------:R-:W-:Y:S01]  /*dd60*/  SHF.R.U32.HI R43, RZ, 0x10, R37 ;  /* 0x00000010ff2b7819 */ /* 0x000fe20000011625 */
[----:B------:R-:W-:Y:S01]  /*dd70*/  HADD2.F32 R42, -RZ, R66.H1_H1 ;  /* 0x30000042ff2a7230 */ /* 0x000fe20000004100 */
[--C-:B------:R-:W-:Y:S01]  /*dd80*/  SHF.R.U32.HI R45, RZ, 0x10, R39.reuse ;  /* 0x00000010ff2d7819 */ /* 0x100fe20000011627 */
        /* <DEDUP_REMOVED lines=38> */
.L_x_1599:
[----:B------:R-:W-:Y:S05]  /*dff0*/  BSYNC B1 ;  /* 0x0000000000017941 */ /* 0x000fea0003800000 */
.L_x_1598:
        /* <DEDUP_REMOVED lines=12> */
[--C-:B------:R-:W-:Y:S01]  /*e0c0*/  SHF.R.U64 R47, R40, 0x10, R41.reuse ;  /* 0x00000010282f7819 */ /* 0x100fe20000001229 */
[----:B------:R-:W-:Y:S01]  /*e0d0*/  HADD2.F32 R38, -RZ, R86.H0_H0 ;  /* 0x20000056ff267230 */ /* 0x000fe20000004100 */
[----:B------:R-:W-:Y:S01]  /*e0e0*/  SHF.R.U32.HI R39, RZ, 0x10, R41 ;  /* 0x00000010ff277819 */ /* 0x000fe20000011629 */
[--C-:B------:R-:W-:Y:S01]  /*e0f0*/  HADD2.F32 R40, -RZ, R85.reuse.H0_H0 ;  /* 0x20000055ff287230 */ /* 0x100fe20000004100 */
[--C-:B------:R-:W-:Y:S01]  /*e100*/  SHF.R.U32.HI R41, RZ, 0x10, R31.reuse ;  /* 0x00000010ff297819 */ /* 0x100fe2000001161f */
[----:B------:R-:W-:Y:S01]  /*e110*/  HADD2.F32 R85, -RZ, R85.H1_H1 ;  /* 0x30000055ff557230 */ /* 0x000fe20000004100 */
[----:B------:R-:W-:Y:S01]  /*e120*/  SHF.R.U64 R45, R30, 0x10, R31 ;  /* 0x000000101e2d7819 */ /* 0x000fe2000000121f */
[----:B------:R-:W-:Y:S02]  /*e130*/  HADD2.F32 R39, -RZ, R39.H0_H0 ;  /* 0x20000027ff277230 */ /* 0x000fe40000004100 */
[----:B------:R-:W-:-:S02]  /*e140*/  HADD2.F32 R41, -RZ, R41.H0_H0 ;  /* 0x20000029ff297230 */ /* 0x000fc40000004100 */
        /* <DEDUP_REMOVED lines=32> */
.L_x_1612:
[----:B------:R-:W-:Y:S05]  /*e350*/  BSYNC B1 ;  /* 0x0000000000017941 */ /* 0x000fea0003800000 */
.L_x_1611:
[----:B------:R-:W-:Y:S04]  /*e360*/  BSSY B1, `(.L_x_1613) ;  /* 0x000002c000017945 */ /* 0x000fe80003800000 */
[----:B------:R-:W-:Y:S05]  /*e370*/  @P1 BRA `(.L_x_1614) ;  /* 0x0000000000a81947 */ /* 0x000fea0003800000 */
[----:B0-----:R-:W0:Y:S01]  /*e380*/  LDS.128 R4, [R0+0x2000] ;  /* 0x0020000000047984 */ /* 0x001e220000000c00 */
        /* <DEDUP_REMOVED lines=41> */
.L_x_1614:
[----:B------:R-:W-:Y:S05]  /*e620*/  BSYNC B1 ;  /* 0x0000000000017941 */ /* 0x000fea0003800000 */
.L_x_1613:
        /* <DEDUP_REMOVED lines=44> */
.L_x_1616:
[----:B------:R-:W-:Y:S05]  /*e8f0*/  BSYNC B1 ;  /* 0x0000000000017941 */ /* 0x000fea0003800000 */
.L_x_1615:
[----:B------:R-:W-:Y:S04]  /*e900*/  BSSY B1, `(.L_x_1617) ;  /* 0x000002c000017945 */ /* 0x000fe80003800000 */
[----:B------:R-:W-:Y:S05]  /*e910*/  @P3 BRA `(.L_x_1618) ;  /* 0x0000000000a83947 */ /* 0x000fea0003800000 */
[----:B012---:R-:W0:Y:S01]  /*e920*/  LDS.128 R4, [R0+0x6000] ;  /* 0x0060000000047984 */ /* 0x007e220000000c00 */
[----:B------:R-:W-:Y:S01]  /*e930*/  SHF.R.U32.HI R27, RZ, 0x10, R25 ;  /* 0x00000010ff1b7819 */ /* 0x000fe20000011619 */
[----:B------:R-:W-:Y:S01]  /*e940*/  HADD2.F32 R26, -RZ, R74.H0_H0 ;  /* 0x2000004aff1a7230 */ /* 0x000fe20000004100 */
[----:B------:R-:W-:Y:S01]  /*e950*/  SHF.R.U32.HI R29, RZ, 0x10, R21 ;  /* 0x00000010ff1d7819 */ /* 0x000fe20000011615 */
[----:B------:R-:W-:Y:S01]  /*e960*/  HADD2.F32 R28, -RZ, R73.H1_H1 ;  /* 0x30000049ff1c7230 */ /* 0x000fe20000004100 */
[----:B------:R-:W-:Y:S01]  /*e970*/  SHF.R.U64 R35, R24, 0x10, R25 ;  /* 0x0000001018237819 */ /* 0x000fe20000001219 */
[----:B------:R-:W-:Y:S01]  /*e980*/  HADD2.F32 R27, -RZ, R27.H0_H0 ;  /* 0x2000001bff1b7230 */ /* 0x000fe20000004100 */
        /* <DEDUP_REMOVED lines=35> */
.L_x_1618:
[----:B------:R-:W-:Y:S05]  /*ebc0*/  BSYNC B1 ;  /* 0x0000000000017941 */ /* 0x000fea0003800000 */
.L_x_1617:
[----:B------:R-:W-:Y:S04]  /*ebd0*/  BSSY B1, `(.L_x_1619) ;  /* 0x000002c000017945 */ /* 0x000fe80003800000 */
[----:B------:R-:W-:Y:S05]  /*ebe0*/  @P4 BRA `(.L_x_1620) ;  /* 0x0000000000a84947 */ /* 0x000fea0003800000 */
[----:B0123--:R-:W0:Y:S01]  /*ebf0*/  LDS.128 R4, [R3+0x16400] ;  /* 0x0164000003047984 */ /* 0x00fe220000000c00 */
[----:B------:R-:W-:Y:S01]  /*ec00*/  SHF.R.U32.HI R21, RZ, 0x10, R15 ;  /* 0x00000010ff157819 */ /* 0x000fe2000001160f */
[----:B------:R-:W-:Y:S01]  /*ec10*/  HADD2.F32 R20, -RZ, R65.H0_H0 ;  /* 0x20000041ff147230 */ /* 0x000fe20000004100 */
[----:B------:R-:W-:Y:S01]  /*ec20*/  SHF.R.U32.HI R25, RZ, 0x10, R13 ;  /* 0x00000010ff197819 */ /* 0x000fe2000001160d */
[--C-:B------:R-:W-:Y:S01]  /*ec30*/  HADD2.F32 R24, -RZ, R64.reuse.H1_H1 ;  /* 0x30000040ff187230 */ /* 0x100fe20000004100 */
        /* <DEDUP_REMOVED lines=24> */
[C---:B------:R-:W-:Y:S01]  /*edc0*/  FMUL.FTZ R21, R13.reuse, R64 ;  /* 0x000000400d157220 */ /* 0x040fe20000410000 */
[-C--:B------:R-:W-:Y:S01]  /*edd0*/  FMUL.FTZ R25, R13, R65.reuse ;  /* 0x000000410d197220 */ /* 0x080fe20000410000 */
        /* <DEDUP_REMOVED lines=11> */
.L_x_1620:
[----:B------:R-:W-:Y:S05]  /*ee90*/  BSYNC B1 ;  /* 0x0000000000017941 */ /* 0x000fea0003800000 */
.L_x_1619:
[----:B------:R-:W-:Y:S05]  /*eea0*/  @P5 BRA `(.L_x_1610) ;  /* 0x0000003400945947 */ /* 0x000fea0003800000 */
[----:B01234-:R-:W0:Y:S01]  /*eeb0*/  LDS.128 R4, [R0+0xa000] ;  /* 0x00a0000000047984 */ /* 0x01fe220000000c00 */
[----:B------:R-:W-:Y:S01]  /*eec0*/  SHF.R.U32.HI R14, RZ, 0x10, R9 ;  /* 0x00000010ff0e7819 */ /* 0x000fe20000011609 */
[--C-:B------:R-:W-:Y:S01]  /*eed0*/  HADD2.F32 R13, -RZ, R62.reuse.H1_H1 ;  /* 0x3000003eff0d7230 */ /* 0x100fe20000004100 */
[--C-:B------:R-:W-:Y:S01]  /*eee0*/  SHF.R.U32.HI R12, RZ, 0x10, R11.reuse ;  /* 0x00000010ff0c7819 */ /* 0x100fe2000001160b */
[----:B------:R-:W-:Y:S01]  /*eef0*/  HADD2.F32 R62, -RZ, R62.H0_H0 ;  /* 0x2000003eff3e7230 */ /* 0x000fe20000004100 */
[----:B------:R-:W-:Y:S01]  /*ef00*/  SHF.R.U64 R24, R10, 0x10, R11 ;  /* 0x000000100a187819 */ /* 0x000fe2000000120b */
[----:B------:R-:W-:Y:S01]  /*ef10*/  HADD2.F32 R14, -RZ, R14.H0_H0 ;  /* 0x2000000eff0e7230 */ /* 0x000fe20000004100 */
[----:B------:R-:W-:Y:S01]  /*ef20*/  SHF.R.U64 R21, R8, 0x10, R9 ;  /* 0x0000001008157819 */ /* 0x000fe20000001209 */
[----:B------:R-:W-:Y:S02]  /*ef30*/  HADD2.F32 R12, -RZ, R12.H0_H0 ;  /* 0x2000000cff0c7230 */ /* 0x000fe40000004100 */
[----:B------:R-:W-:-:S02]  /*ef40*/  HADD2.F32 R11, -RZ, R63.H0_H0 ;  /* 0x2000003fff0b7230 */ /* 0x000fc40000004100 */
[----:B------:R-:W-:Y:S02]  /*ef50*/  HADD2.F32 R63, -RZ, R63.H1_H1 ;  /* 0x3000003fff3f7230 */ /* 0x000fe40000004100 */
[--C-:B0-----:R-:W-:Y:S02]  /*ef60*/  HADD2.F32 R10, -RZ, R7.reuse.H1_H1 ;  /* 0x30000007ff0a7230 */ /* 0x101fe40000004100 */
[--C-:B------:R-:W-:Y:S02]  /*ef70*/  HADD2.F32 R3, -RZ, R4.reuse.H0_H0 ;  /* 0x20000004ff037230 */ /* 0x100fe40000004100 */
[----:B------:R-:W-:Y:S02]  /*ef80*/  HADD2.F32 R9, -RZ, R7.H0_H0 ;  /* 0x20000007ff097230 */ /* 0x000fe40000004100 */
[C---:B------:R-:W-:Y:S01]  /*ef90*/  FMUL.FTZ R20, R10.reuse, R14 ;  /* 0x0000000e0a147220 */ /* 0x040fe20000410000 */
[----:B------:R-:W-:Y:S02]  /*efa0*/  HADD2.F32 R4, -RZ, R4.H1_H1 ;  /* 0x30000004ff047230 */ /* 0x000fe40000004100 */
[----:B------:R-:W-:Y:S01]  /*efb0*/  FMUL.FTZ R15, R10, R12 ;  /* 0x0000000c0a0f7220 */ /* 0x000fe20000410000 */
[----:B------:R-:W-:-:S02]  /*efc0*/  HADD2.F32 R7, -RZ, R6.H0_H0 ;  /* 0x20000006ff077230 */ /* 0x000fc40000004100 */
[C---:B------:R-:W-:Y:S01]  /*efd0*/  FFMA.FTZ R20, R9.reuse, R12, -R20 ;  /* 0x0000000c09147223 */ /* 0x040fe20000010814 */
[----:B------:R-:W-:Y:S02]  /*efe0*/  HADD2.F32 R8, -RZ, R6.H1_H1 ;  /* 0x30000006ff087230 */ /* 0x000fe40000004100 */
[C---:B------:R-:W-:Y:S01]  /*eff0*/  FMUL.FTZ R10, R4.reuse, R13 ;  /* 0x0000000d040a7220 */ /* 0x040fe20000410000 */
[--C-:B------:R-:W-:Y:S02]  /*f000*/  HADD2.F32 R6, -RZ, R5.reuse.H0_H0 ;  /* 0x20000005ff067230 */ /* 0x100fe40000004100 */
[----:B------:R-:W-:Y:S01]  /*f010*/  FFMA.FTZ R15, R9, R14, R15 ;  /* 0x0000000e090f7223 */ /* 0x000fe2000001000f */
[-C--:B------:R-:W-:Y:S01]  /*f020*/  FMUL.FTZ R12, R4, R11.reuse ;  /* 0x0000000b040c7220 */ /* 0x080fe20000410000 */
[----:B------:R-:W-:Y:S02]  /*f030*/  HADD2.F32 R5, -RZ, R5.H1_H1 ;  /* 0x30000005ff057230 */ /* 0x000fe40000004100 */
[----:B------:R-:W-:Y:S01]  /*f040*/  FFMA.FTZ R10, R3, R11, -R10 ;  /* 0x0000000b030a7223 */ /* 0x000fe2000001080a */
[----:B------:R-:W-:-:S02]  /*f050*/  HADD2.F32 R9, -RZ, R21.H0_H0 ;  /* 0x20000015ff097230 */ /* 0x000fc40000004100 */
[----:B------:R-:W-:Y:S01]  /*f060*/  FFMA.FTZ R3, R3, R13, R12 ;  /* 0x0000000d03037223 */ /* 0x000fe2000001000c */
[----:B------:R-:W-:Y:S02]  /*f070*/  HADD2.F32 R4, -RZ, R24.H0_H0 ;  /* 0x20000018ff047230 */ /* 0x000fe40000004100 */
[C---:B------:R-:W-:Y:S01]  /*f080*/  FMUL.FTZ R12, R8.reuse, R62 ;  /* 0x0000003e080c7220 */ /* 0x040fe20000410000 */
        /* <DEDUP_REMOVED lines=11> */
[----:B------:R0:W-:Y:S01]  /*f140*/  STS.128 [R0+0xa000], R4 ;  /* 0x00a0000400007388 */ /* 0x0001e20000000c00 */
[----:B------:R-:W-:Y:S05]  /*f150*/  BRA `(.L_x_1610) ;  /* 0x0000003000e87947 */ /* 0x000fea0003800000 */
.L_x_1589:
        /* <DEDUP_REMOVED lines=19> */
[----:B------:R-:W-:-:S04]  /*f290*/  IMAD.WIDE.U32 R6, R3, UR6, R6 ;  /* 0x0000000603067c25 */ /* 0x000fc8000f8e0006 */
[----:B------:R-:W-:Y:S01]  /*f2a0*/  IMAD R67, R3, UR7, R0 ;  /* 0x0000000703437c24 */ /* 0x000fe2000f8e0200 */
[----:B------:R-:W-:Y:S01]  /*f2b0*/  ULDC.64 UR6, c[0x0][0x400] ;  /* 0x0001000000067ab9 */ /* 0x000fe20000000a00 */
[----:B------:R-:W-:Y:S01]  /*f2c0*/  IMAD.IADD R61, R5, 0x1, R61 ;  /* 0x00000001053d7824 */ /* 0x000fe200078e023d */
[----:B------:R-:W-:Y:S01]  /*f2d0*/  LEA R3, P0, R4, UR4, 0x1 ;  /* 0x0000000404037c11 */ /* 0x000fe2000f8008ff */
[----:B------:R-:W-:Y:S01]  /*f2e0*/  IMAD.IADD R67, R7, 0x1, R67 ;  /* 0x0000000107437824 */ /* 0x000fe200078e0243 */
[----:B------:R-:W-:Y:S01]  /*f2f0*/  LEA R0, P1, R6, UR6, 0x1 ;  /* 0x0000000606007c11 */ /* 0x000fe2000f8208ff */
[----:B------:R-:W-:Y:S01]  /*f300*/  UMOV UR4, 0xffffffff ;  /* 0xffffffff00047882 */ /* 0x000fe20000000000 */
[----:B------:R-:W-:Y:S02]  /*f310*/  LEA.HI.X R61, R4, UR5, R61, 0x1, P0 ;  /* 0x00000005043d7c11 */ /* 0x000fe400080f0c3d */
[----:B------:R-:W-:Y:S01]  /*f320*/  LEA.HI.X R67, R6, UR7, R67, 0x1, P1 ;  /* 0x0000000706437c11 */ /* 0x000fe200088f0c43 */
[----:B------:R-:W-:Y:S08]  /*f330*/  BRA.DIV UR4, `(.L_x_1621) ;  /* 0x000001d204207947 */ /* 0x000ff0000b800000 */
[----:B------:R0:W1:Y:S04]  /*f340*/  SHFL.IDX PT, R7, R61, RZ, 0x1c1f ;  /* 0x001c1fff3d077589 */ /* 0x00006800000e0000 */
[----:B------:R0:W2:Y:S04]  /*f350*/  SHFL.IDX PT, R6, R3, RZ, 0x1c1f ;  /* 0x001c1fff03067589 */ /* 0x0000a800000e0000 */
[----:B------:R0:W3:Y:S04]  /*f360*/  SHFL.IDX PT, R4, R67, RZ, 0x1c1f ;  /* 0x001c1fff43047589 */ /* 0x0000e800000e0000 */
[----:B------:R0:W4:Y:S02]  /*f370*/  SHFL.IDX PT, R14, R0, RZ, 0x1c1f ;  /* 0x001c1fff000e7589 */ /* 0x00012400000e0000 */
.L_x_1949:
[----:B------:R-:W-:Y:S01]  /*f380*/  IMAD R69, R163, R10, RZ ;  /* 0x0000000aa3457224 */ /* 0x000fe200078e02ff */
[----:B------:R-:W-:Y:S01]  /*f390*/  BSSY B1, `(.L_x_1622) ;  /* 0x000002f000017945 */ /* 0x000fe20003800000 */
[----:B----4-:R-:W-:Y:S01]  /*f3a0*/  IMAD.MOV.U32 R12, RZ, RZ, R14 ;  /* 0x000000ffff0c7224 */ /* 0x010fe200078e000e */
[----:B---3--:R-:W-:Y:S02]  /*f3b0*/  MOV R13, R4 ;  /* 0x00000004000d7202 */ /* 0x008fe40000000f00 */
[----:B------:R-:W-:Y:S02]  /*f3c0*/  CS2R R44, SRZ ;  /* 0x00000000002c7805 */ /* 0x000fe4000001ff00 */
[----:B------:R-:W-:Y:S02]  /*f3d0*/  ISETP.GE.AND P0, PT, R64, R69, PT ;  /* 0x000000454000720c */ /* 0x000fe40003f06270 */
        /* <DEDUP_REMOVED lines=18> */
[----:B------:R-:W-:-:S02]  /*f500*/  CS2R R44, SRZ ;  /* 0x00000000002c7805 */ /* 0x000fc4000001ff00 */
[----:B------:R-:W-:-:S03]  /*f510*/  CS2R R46, SRZ ;  /* 0x00000000002e7805 */ /* 0x000fc6000001ff00 */
[----:B-12---:R-:W-:-:S04]  /*f520*/  @!P0 IMAD.WIDE R8, R18, 0x2, R6 ;  /* 0x0000000212088825 */ /* 0x006fc800078e0206 */
[----:B------:R-:W-:Y:S01]  /*f530*/  @!P1 IMAD.SHL.U32 R11, R222, 0x8, RZ ;  /* 0x00000008de0b9824 */ /* 0x000fe200078e00ff */
[----:B------:R1:W5:Y:S01]  /*f540*/  @!P0 LD.E.128 R32, desc[UR46][R8.64] ;  /* 0x0000002e08208980 */ /* 0x000362000c101d00 */
[----:B------:R-:W-:Y:S01]  /*f550*/  @!P2 IMAD.SHL.U32 R15, R223, 0x8, RZ ;  /* 0x00000008df0fa824 */ /* 0x000fe200078e00ff */
[----:B------:R-:W-:Y:S01]  /*f560*/  CS2R R28, SRZ ;  /* 0x00000000001c7805 */ /* 0x000fe2000001ff00 */
[----:B------:R-:W-:Y:S01]  /*f570*/  @!P1 IMAD.WIDE R4, R11, 0x2, R6 ;  /* 0x000000020b049825 */ /* 0x000fe200078e0206 */
[----:B------:R-:W-:Y:S02]  /*f580*/  CS2R R30, SRZ ;  /* 0x00000000001e7805 */ /* 0x000fe4000001ff00 */
[----:B------:R-:W-:Y:S02]  /*f590*/  CS2R R40, SRZ ;  /* 0x0000000000287805 */ /* 0x000fe4000001ff00 */
[----:B------:R-:W-:Y:S02]  /*f5a0*/  CS2R R42, SRZ ;  /* 0x00000000002a7805 */ /* 0x000fe4000001ff00 */
[----:B------:R-:W-:-:S02]  /*f5b0*/  CS2R R24, SRZ ;  /* 0x0000000000187805 */ /* 0x000fc4000001ff00 */
[----:B------:R-:W-:Y:S02]  /*f5c0*/  CS2R R26, SRZ ;  /* 0x00000000001a7805 */ /* 0x000fe4000001ff00 */
[----:B------:R-:W-:Y:S01]  /*f5d0*/  CS2R R36, SRZ ;  /* 0x0000000000247805 */ /* 0x000fe2000001ff00 */
[--C-:B-1----:R-:W-:Y:S01]  /*f5e0*/  @!P1 IMAD.WIDE R8, R11, 0x2, R12.reuse ;  /* 0x000000020b089825 */ /* 0x102fe200078e020c */
[----:B------:R-:W-:Y:S01]  /*f5f0*/  CS2R R38, SRZ ;  /* 0x0000000000267805 */ /* 0x000fe2000001ff00 */
[----:B------:R3:W5:Y:S02]  /*f600*/  @!P1 LD.E.128 R28, desc[UR46][R4.64] ;  /* 0x0000002e041c9980 */ /* 0x000764000c101d00 */
[C---:B------:R-:W-:Y:S02]  /*f610*/  @!P2 IMAD.WIDE R10, R15.reuse, 0x2, R12 ;  /* 0x000000020f0aa825 */ /* 0x040fe400078e020c */
[----:B------:R3:W5:Y:S02]  /*f620*/  @!P1 LD.E.128 R40, desc[UR46][R8.64] ;  /* 0x0000002e08289980 */ /* 0x000764000c101d00 */
[----:B------:R-:W-:-:S02]  /*f630*/  @!P2 IMAD.WIDE R6, R15, 0x2, R6 ;  /* 0x000000020f06a825 */ /* 0x000fc400078e0206 */
[----:B------:R3:W5:Y:S02]  /*f640*/  @!P2 LD.E.128 R36, desc[UR46][R10.64] ;  /* 0x0000002e0a24a980 */ /* 0x000764000c101d00 */
[----:B------:R-:W-:Y:S02]  /*f650*/  @!P0 IMAD.WIDE R12, R18, 0x2, R12 ;  /* 0x00000002120c8825 */ /* 0x000fe400078e020c */
[----:B------:R3:W5:Y:S04]  /*f660*/  @!P2 LD.E.128 R24, desc[UR46][R6.64] ;  /* 0x0000002e0618a980 */ /* 0x000768000c101d00 */
[----:B------:R3:W5:Y:S02]  /*f670*/  @!P0 LD.E.128 R44, desc[UR46][R12.64] ;  /* 0x0000002e0c2c8980 */ /* 0x000764000c101d00 */
.L_x_1623:
[----:B------:R-:W-:Y:S05]  /*f680*/  BSYNC B1 ;  /* 0x0000000000017941 */ /* 0x000fea0003800000 */
.L_x_1622:
[----:B---3-5:R-:W-:Y:S01]  /*f690*/  IMAD.MOV.U32 R5, RZ, RZ, R45 ;  /* 0x000000ffff057224 */ /* 0x028fe200078e002d */
[----:B------:R-:W-:Y:S01]  /*f6a0*/  UMOV UR4, 0xffffffff ;  /* 0xffffffff00047882 */ /* 0x000fe20000000000 */
[----:B------:R-:W-:Y:S02]  /*f6b0*/  IMAD.MOV.U32 R4, RZ, RZ, R44 ;  /* 0x000000ffff047224 */ /* 0x000fe400078e002c */
[----:B--2---:R-:W-:Y:S01]  /*f6c0*/  IMAD.MOV.U32 R6, RZ, RZ, R46 ;  /* 0x000000ffff067224 */ /* 0x004fe200078e002e */
[----:B------:R-:W-:Y:S01]  /*f6d0*/  PRMT R101, R5, 0x7610, R101 ;  /* 0x0000761005657816 */ /* 0x000fe20000000065 */
[----:B-1----:R-:W-:Y:S01]  /*f6e0*/  IMAD.MOV.U32 R7, RZ, RZ, R47 ;  /* 0x000000ffff077224 */ /* 0x002fe200078e002f */
[----:B------:R-:W-:Y:S01]  /*f6f0*/  PRMT R96, R96, 0x5410, R4 ;  /* 0x0000541060607816 */ /* 0x000fe20000000004 */
        /* <DEDUP_REMOVED lines=9> */
[----:B------:R-:W-:Y:S01]  /*f790*/  IMAD.MOV.U32 R5, RZ, RZ, R37 ;  /* 0x000000ffff057224 */ /* 0x000fe200078e0025 */
[----:B------:R-:W-:Y:S01]  /*f7a0*/  MOV R7, R39 ;  /* 0x0000002700077202 */ /* 0x000fe20000000f00 */
[----:B------:R-:W-:-:S03]  /*f7b0*/  IMAD.MOV.U32 R6, RZ, RZ, R38 ;  /* 0x000000ffff067224 */ /* 0x000fc600078e0026 */
[----:B------:R-:W-:Y:S01]  /*f7c0*/  PRMT R76, R4, 0x5410, R5 ;  /* 0x00005410044c7816 */ /* 0x000fe20000000005 */
        /* <DEDUP_REMOVED lines=19> */
[----:B------:R-:W-:Y:S02]  /*f900*/  PRMT R78, R4, 0x5410, R5 ;  /* 0x00005410044e7816 */ /* 0x000fe40000000005 */
[----:B------:R-:W-:-:S02]  /*f910*/  CS2R R4, SRZ ;  /* 0x0000000000047805 */ /* 0x000fc4000001ff00 */
[----:B------:R-:W-:Y:S01]  /*f920*/  PRMT R79, R6, 0x5410, R7 ;  /* 0x00005410064f7816 */ /* 0x000fe20000000007 */
[----:B------:R-:W-:Y:S06]  /*f930*/  BRA.DIV UR4, `(.L_x_1624) ;  /* 0x000001ce04107947 */ /* 0x000fec000b800000 */
[----:B0-----:R-:W0:Y:S04]  /*f940*/  SHFL.IDX PT, R61, R61, 0x1, 0x1c1f ;  /* 0x003c1f003d3d7f89 */ /* 0x001e2800000e0000 */
[----:B------:R1:W2:Y:S04]  /*f950*/  SHFL.IDX PT, R60, R3, 0x1, 0x1c1f ;  /* 0x003c1f00033c7f89 */ /* 0x0002a800000e0000 */
[----:B------:R-:W3:Y:S04]  /*f960*/  SHFL.IDX PT, R67, R67, 0x1, 0x1c1f ;  /* 0x003c1f0043437f89 */ /* 0x000ee800000e0000 */
[----:B------:R1:W4:Y:S02]  /*f970*/  SHFL.IDX PT, R66, R0, 0x1, 0x1c1f ;  /* 0x003c1f0000427f89 */ /* 0x00032400000e0000 */
.L_x_1955:
[----:B------:R-:W-:Y:S01]  /*f980*/  VIADD R64, R64, 0x40 ;  /* 0x0000004040407836 */ /* 0x000fe20000000000 */
        /* <DEDUP_REMOVED lines=22> */
[----:B------:R-:W-:-:S04]  /*faf0*/  @!P1 SHF.L.U32 R63, R222, 0x3, RZ ;  /* 0x00000003de3f9819 */ /* 0x000fc800000006ff */
[----:B0-2---:R-:W-:-:S04]  /*fb00*/  @!P0 IMAD.WIDE R4, R18, 0x2, R60 ;  /* 0x0000000212048825 */ /* 0x005fc800078e023c */
[----:B------:R-:W-:Y:S01]  /*fb10*/  @!P2 IMAD.SHL.U32 R65, R223, 0x8, RZ ;  /* 0x00000008df41a824 */ /* 0x000fe200078e00ff */
[----:B------:R0:W5:Y:S01]  /*fb20*/  @!P0 LD.E.128 R48, desc[UR46][R4.64] ;  /* 0x0000002e04308980 */ /* 0x000162000c101d00 */
[--C-:B------:R-:W-:Y:S01]  /*fb30*/  @!P1 IMAD.WIDE R20, R63, 0x2, R60.reuse ;  /* 0x000000023f149825 */ /* 0x100fe200078e023c */
[----:B------:R-:W-:Y:S02]  /*fb40*/  CS2R R54, SRZ ;  /* 0x0000000000367805 */ /* 0x000fe4000001ff00 */
[----:B------:R-:W-:Y:S02]  /*fb50*/  CS2R R8, SRZ ;  /* 0x0000000000087805 */ /* 0x000fe4000001ff00 */
[----:B------:R-:W-:Y:S01]  /*fb60*/  CS2R R10, SRZ ;  /* 0x00000000000a7805 */ /* 0x000fe2000001ff00 */
[----:B------:R-:W-:Y:S01]  /*fb70*/  @!P2 IMAD.WIDE R60, R65, 0x2, R60 ;  /* 0x00000002413ca825 */ /* 0x000fe200078e023c */
[----:B------:R-:W-:Y:S02]  /*fb80*/  CS2R R56, SRZ ;  /* 0x0000000000387805 */ /* 0x000fe4000001ff00 */
[----:B------:R-:W-:-:S02]  /*fb90*/  CS2R R58, SRZ ;  /* 0x00000000003a7805 */ /* 0x000fc4000001ff00 */
[----:B------:R-:W-:Y:S01]  /*fba0*/  CS2R R12, SRZ ;  /* 0x00000000000c7805 */ /* 0x000fe2000001ff00 */
[--C-:B---34-:R-:W-:Y:S01]  /*fbb0*/  @!P1 IMAD.WIDE R62, R63, 0x2, R66.reuse ;  /* 0x000000023f3e9825 */ /* 0x118fe200078e0242 */
[----:B0-----:R-:W-:Y:S02]  /*fbc0*/  CS2R R4, SRZ ;  /* 0x0000000000047805 */ /* 0x001fe4000001ff00 */
[----:B------:R-:W-:Y:S01]  /*fbd0*/  CS2R R14, SRZ ;  /* 0x00000000000e7805 */ /* 0x000fe2000001ff00 */
[----:B------:R0:W5:Y:S01]  /*fbe0*/  @!P1 LD.E.128 R52, desc[UR46][R20.64] ;  /* 0x0000002e14349980 */ /* 0x000162000c101d00 */
[----:B------:R-:W-:-:S03]  /*fbf0*/  @!P2 IMAD.WIDE R64, R65, 0x2, R66 ;  /* 0x000000024140a825 */ /* 0x000fc600078e0242 */
[----:B------:R0:W5:Y:S01]  /*fc00*/  @!P1 LD.E.128 R8, desc[UR46][R62.64] ;  /* 0x0000002e3e089980 */ /* 0x000162000c101d00 */
[----:B------:R-:W-:-:S03]  /*fc10*/  @!P0 IMAD.WIDE R66, R18, 0x2, R66 ;  /* 0x0000000212428825 */ /* 0x000fc600078e0242 */
[----:B------:R0:W5:Y:S04]  /*fc20*/  @!P2 LD.E.128 R56, desc[UR46][R60.64] ;  /* 0x0000002e3c38a980 */ /* 0x000168000c101d00 */
[----:B------:R0:W5:Y:S04]  /*fc30*/  @!P0 LD.E.128 R4, desc[UR46][R66.64] ;  /* 0x0000002e42048980 */ /* 0x000168000c101d00 */
[----:B------:R0:W5:Y:S02]  /*fc40*/  @!P2 LD.E.128 R12, desc[UR46][R64.64] ;  /* 0x0000002e400ca980 */ /* 0x000164000c101d00 */
.L_x_1626:
[----:B------:R-:W-:Y:S05]  /*fc50*/  BSYNC B1 ;  /* 0x0000000000017941 */ /* 0x000fea0003800000 */
.L_x_1625:
[----:B-1---5:R-:W-:Y:S01]  /*fc60*/  IMAD.MOV.U32 R3, RZ, RZ, R4 ;  /* 0x000000ffff037224 */ /* 0x022fe200078e0004 */
[----:B------:R-:W-:Y:S01]  /*fc70*/  LEA.HI R0, R188, R188, RZ, 0x1 ;  /* 0x000000bcbc007211 */ /* 0x000fe200078f08ff */
[----:B0-----:R-:W-:Y:S01]  /*fc80*/  IMAD.MOV.U32 R20, RZ, RZ, R5 ;  /* 0x000000ffff147224 */ /* 0x001fe200078e0005 */
[----:B------:R-:W-:Y:S01]  /*fc90*/  BSSY B1, `(.L_x_1627) ;  /* 0x000002c000017945 */ /* 0x000fe20003800000 */
[----:B------:R-:W-:Y:S02]  /*fca0*/  IMAD.MOV.U32 R21, RZ, RZ, R6 ;  /* 0x000000ffff157224 */ /* 0x000fe400078e0006 */
[----:B--2---:R-:W-:Y:S01]  /*fcb0*/  IMAD.MOV.U32 R60, RZ, RZ, R7 ;  /* 0x000000ffff3c7224 */ /* 0x004fe200078e0007 */
[----:B------:R-:W-:Y:S01]  /*fcc0*/  PRMT R82, R3, 0x5410, R20 ;  /* 0x0000541003527816 */ /* 0x000fe20000000014 */
[----:B------:R-:W-:Y:S01]  /*fcd0*/  IMAD.MOV.U32 R20, RZ, RZ, R9 ;  /* 0x000000ffff147224 */ /* 0x000fe200078e0009 */
[----:B------:R-:W-:Y:S01]  /*fce0*/  LOP3.LUT R3, R0, 0xfffffffe, RZ, 0xc0, !PT ;  /* 0xfffffffe00037812 */ /* 0x000fe200078ec0ff */
[----:B------:R-:W-:Y:S01]  /*fcf0*/  IMAD.MOV.U32 R62, RZ, RZ, R50 ;  /* 0x000000ffff3e7224 */ /* 0x000fe200078e0032 */
[----:B------:R-:W-:Y:S01]  /*fd00*/  PRMT R83, R21, 0x5410, R60 ;  /* 0x0000541015537816 */ /* 0x000fe2000000003c */
[----:B------:R-:W-:Y:S01]  /*fd10*/  IMAD.MOV.U32 R21, RZ, RZ, R10 ;  /* 0x000000ffff157224 */ /* 0x000fe200078e000a */
[----:B------:R-:W-:Y:S01]  /*fd20*/  MOV R0, R8 ;  /* 0x0000000800007202 */ /* 0x000fe20000000f00 */
        /* <DEDUP_REMOVED lines=22> */
[----:B------:R-:W-:Y:S02]  /*fe90*/  VIADDMNMX R0, R69, -R178, 0x80, PT ;  /* 0x0000008045007446 */ /* 0x000fe400038009b2 */
[----:B------:R-:W-:Y:S01]  /*fea0*/  PRMT R74, R60, 0x5410, R62 ;  /* 0x000054103c4a7816 */ /* 0x000fe2000000003e */
[----:B------:R-:W-:Y:S01]  /*feb0*/  IMAD.MOV.U32 R60, RZ, RZ, R55 ;  /* 0x000000ffff3c7224 */ /* 0x000fe200078e0037 */
[----:B------:R-:W-:Y:S01]  /*fec0*/  PRMT R85, R85, 0x5410, R21 ;  /* 0x0000541055557816 */ /* 0x000fe20000000015 */
[----:B------:R-:W-:Y:S01]  /*fed0*/  IMAD.MOV.U32 R62, RZ, RZ, R56 ;  /* 0x000000ffff3e7224 */ /* 0x000fe200078e0038 */
[----:B------:R-:W-:-:S02]  /*fee0*/  MOV R21, R54 ;  /* 0x0000003600157202 */ /* 0x000fc40000000f00 */
[----:B------:R-:W-:Y:S02]  /*fef0*/  ISETP.GE.AND P1, PT, R162, R0, PT ;  /* 0x00000000a200720c */ /* 0x000fe40003f26270 */
[----:B------:R-:W-:Y:S01]  /*ff00*/  PRMT R75, R21, 0x5410, R60 ;  /* 0x00005410154b7816 */ /* 0x000fe2000000003c */
[----:B------:R-:W-:Y:S01]  /*ff10*/  IMAD.MOV.U32 R60, RZ, RZ, R58 ;  /* 0x000000ffff3c7224 */ /* 0x000fe200078e003a */
[----:B------:R-:W-:Y:S01]  /*ff20*/  PRMT R21, R62, 0x5410, R63 ;  /* 0x000054103e157816 */ /* 0x000fe2000000003f */
[----:B------:R-:W-:Y:S01]  /*ff30*/  IMAD.MOV.U32 R62, RZ, RZ, R59 ;  /* 0x000000ffff3e7224 */ /* 0x000fe200078e003b */
[----:B0-----:R-:W-:Y:S07]  /*ff40*/  @!P0 BRA `(.L_x_1628) ;  /* 0x000001c800008947 */ /* 0x001fee0003800000 */
.L_x_1956:
[----:B------:R-:W-:Y:S05]  /*ff50*/  BSYNC B1 ;  /* 0x0000000000017941 */ /* 0x000fea0003800000 */
.L_x_1627:
[----:B------:R-:W-:Y:S01]  /*ff60*/  BSSY B1, `(.L_x_1629) ;  /* 0x000012e000017945 */ /* 0x000fe20003800000 */
[----:B------:R-:W-:-:S03]  /*ff70*/  PRMT R69, R60, 0x5410, R62 ;  /* 0x000054103c457816 */ /* 0x000fc6000000003e */
[----:B------:R-:W-:Y:S05]  /*ff80*/  @P1 BRA `(.L_x_1630) ;  /* 0x0000001000ac1947 */ /* 0x000fea0003800000 */
[----:B------:R-:W1:Y:S01]  /*ff90*/  LDC R70, c[0x0][0x3f4] ;  /* 0x0000fd00ff467b82 */ /* 0x000e620000000800 */
[----:B------:R-:W-:Y:S01]  /*ffa0*/  BSSY B2, `(.L_x_1631) ;  /* 0x0000067000027945 */ /* 0x000fe20003800000 */
[-C--:B-1----:R-:W-:Y:S02]  /*ffb0*/  ISETP.GE.AND P0, PT, R18, R70.reuse, PT ;  /* 0x000000461200720c */ /* 0x082fe40003f06270 */
[-C--:B------:R-:W-:Y:S02]  /*ffc0*/  ISETP.GE.AND P1, PT, R165, R70.reuse, PT ;  /* 0x00000046a500720c */ /* 0x080fe40003f26270 */
[----:B------:R-:W-:-:S09]  /*ffd0*/  ISETP.GE.AND P2, PT, R166, R70, PT ;  /* 0x00000046a600720c */ /* 0x000fd20003f46270 */
[----:B------:R-:W-:Y:S05]  /*ffe0*/  @P0 BRA `(.L_x_1632) ;  /* 0x0000000400880947 */ /* 0x000fea0003800000 */
[----:B------:R-:W-:Y:S01]  /*fff0*/  LEA.HI R62, R70, R191, RZ, 0x1d ;  /* 0x000000bf463e7211 */ /* 0x000fe200078fe8ff */
[----:B------:R-:W-:Y:S01]  /*10000*/  HADD2.F32 R101, -RZ, R101.H0_H0 ;  /* 0x20000065ff657230 */ /* 0x000fe20000004100 */
[----:B0-----:R-:W-:Y:S01]  /*10010*/  LOP3.LUT R61, R175, 0x38, R18, 0xf8, !PT ;  /* 0x00000038af3d7812 */ /* 0x001fe200078ef812 */
[----:B------:R-:W-:Y:S01]  /*10020*/  HADD2.F32 R103, -RZ, R97.H0_H0 ;  /* 0x20000061ff677230 */ /* 0x000fe20000004100 */
[----:B------:R-:W-:Y:S01]  /*10030*/  SHF.R.S32.HI R63, RZ, 0x1f, R62 ;  /* 0x0000001fff3f7819 */ /* 0x000fe2000001143e */
[----:B------:R-:W-:Y:S01]  /*10040*/  IMAD.SHL.U32 R64, R62, 0x8, RZ ;  /* 0x000000083e407824 */ /* 0x000fe200078e00ff */
[----:B------:R-:W-:Y:S02]  /*10050*/  LOP3.LUT R60, R61, R176, RZ, 0x3c, !PT ;  /* 0x000000b03d3c7212 */ /* 0x000fe400078e3cff */
[----:B------:R-:W-:Y:S02]  /*10060*/  LEA.HI R62, R63, R62, RZ, 0x3 ;  /* 0x0000003e3f3e7211 */ /* 0x000fe400078f18ff */
[----:B------:R-:W-:-:S02]  /*10070*/  LOP3.LUT R63, R175, 0x38, R64, 0xf8, !PT ;  /* 0x00000038af3f7812 */ /* 0x000fc400078ef840 */
[----:B------:R-:W-:Y:S01]  /*10080*/  IADD3 R61, R177, R60, RZ ;  /* 0x0000003cb13d7210 */ /* 0x000fe20007ffe0ff */
[----:B------:R-:W-:Y:S01]  /*10090*/  IMAD.SHL.U32 R62, R62, 0x400, RZ ;  /* 0x000004003e3e7824 */ /* 0x000fe200078e00ff */
[----:B------:R-:W-:Y:S02]  /*100a0*/  LOP3.LUT R65, R63, R176, RZ, 0x3c, !PT ;  /* 0x000000b03f417212 */ /* 0x000fe400078e3cff */
[----:B------:R-:W-:Y:S01]  /*100b0*/  SHF.R.U32.HI R91, RZ, 0x10, R45 ;  /* 0x00000010ff5b7819 */ /* 0x000fe2000001162d */
[--C-:B------:R-:W-:Y:S01]  /*100c0*/  IMAD R80, R61, 0x2, R2.reuse ;  /* 0x000000023d507824 */ /* 0x100fe200078e0202 */
[----:B------:R-:W-:Y:S02]  /*100d0*/  LOP3.LUT R64, R62, 0x7fffe000, RZ, 0xc0, !PT ;  /* 0x7fffe0003e407812 */ /* 0x000fe400078ec0ff */
[----:B------:R-:W-:Y:S01]  /*100e0*/  SHF.R.U32.HI R90, RZ, 0x10, R33 ;  /* 0x00000010ff5a7819 */ /* 0x000fe20000011621 */
[----:B------:R-:W-:Y:S01]  /*100f0*/  HADD2.F32 R100, -RZ, R91.H0_H0 ;  /* 0x2000005bff647230 */ /* 0x000fe20000004100 */
[----:B------:R-:W-:Y:S01]  /*10100*/  IADD3 R65, R65, R64, R177 ;  /* 0x0000004041417210 */ /* 0x000fe20007ffe0b1 */
[----:B------:R-:W0:Y:S01]  /*10110*/  LDS.128 R60, [R80+0xc400] ;  /* 0x00c40000503c7984 */ /* 0x000e220000000c00 */
[----:B------:R-:W-:Y:S01]  /*10120*/  SHF.R.U64 R32, R32, 0x10, R33 ;  /* 0x0000001020207819 */ /* 0x000fe20000001221 */
[----:B------:R-:W-:Y:S01]  /*10130*/  HADD2.F32 R90, -RZ, R90.H0_H0 ;  /* 0x2000005aff5a7230 */ /* 0x000fe20000004100 */
[----:B------:R-:W-:Y:S01]  /*10140*/  SHF.R.U64 R33, R44, 0x10, R45 ;  /* 0x000000102c217819 */ /* 0x000fe2000000122d */
[----:B------:R-:W-:Y:S01]  /*10150*/  IMAD R81, R65, 0x2, R2 ;  /* 0x0000000241517824 */ /* 0x000fe200078e0202 */
[----:B------:R-:W-:-:S02]  /*10160*/  SHF.R.U64 R34, R34, 0x10, R35 ;  /* 0x0000001022227819 */ /* 0x000fc40000001223 */
[----:B------:R-:W-:Y:S02]  /*10170*/  SHF.R.U32.HI R44, RZ, 0x10, R35 ;  /* 0x00000010ff2c7819 */ /* 0x000fe40000011623 */
[----:B---34-:R-:W1:Y:S01]  /*10180*/  LDS.128 R64, [R81+0xc400] ;  /* 0x00c4000051407984 */ /* 0x018e620000000c00 */
[--C-:B------:R-:W-:Y:S02]  /*10190*/  SHF.R.U64 R35, R46, 0x10, R47.reuse ;  /* 0x000000102e237819 */ /* 0x100fe4000000122f */
[----:B------:R-:W-:Y:S01]  /*101a0*/  SHF.R.U32.HI R46, RZ, 0x10, R47 ;  /* 0x00000010ff2e7819 */ /* 0x000fe2000001162f */
[----:B------:R-:W-:Y:S02]  /*101b0*/  HADD2.F32 R44, -RZ, R44.H0_H0 ;  /* 0x2000002cff2c7230 */ /* 0x000fe40000004100 */
[--C-:B0-----:R-:W-:Y:S02]  /*101c0*/  HADD2.F32 R94, -RZ, R61.reuse.H0_H0 ;  /* 0x2000003dff5e7230 */ /* 0x101fe40000004100 */
[----:B------:R-:W-:-:S02]  /*101d0*/  HADD2.F32 R92, -RZ, R61.H1_H1 ;  /* 0x3000003dff5c7230 */ /* 0x000fc40000004100 */
[----:B------:R-:W-:Y:S02]  /*101e0*/  HADD2.F32 R61, -RZ, R60.H0_H0 ;  /* 0x2000003cff3d7230 */ /* 0x000fe40000004100 */
[----:B------:R-:W-:Y:S02]  /*101f0*/  HADD2.F32 R45, -RZ, R62.H0_H0 ;  /* 0x2000003eff2d7230 */ /* 0x000fe40000004100 */
[----:B------:R-:W-:Y:S02]  /*10200*/  HADD2.F32 R47, -RZ, R63.H0_H0 ;  /* 0x2000003fff2f7230 */ /* 0x000fe40000004100 */
[--C-:B-1----:R-:W-:Y:S02]  /*10210*/  HADD2.F32 R102, -RZ, R65.reuse.H0_H0 ;  /* 0x20000041ff667230 */ /* 0x102fe40000004100 */
[----:B------:R-:W-:Y:S02]  /*10220*/  HADD2.F32 R99, -RZ, R65.H1_H1 ;  /* 0x30000041ff637230 */ /* 0x000fe40000004100 */
[----:B------:R-:W-:-:S02]  /*10230*/  HADD2.F32 R98, -RZ, R64.H0_H0 ;  /* 0x20000040ff627230 */ /* 0x000fc40000004100 */
[C---:B------:R-:W-:Y:S01]  /*10240*/  FMUL.FTZ R105, R102.reuse, R101 ;  /* 0x0000006566697220 */ /* 0x040fe20000410000 */
[-C--:B------:R-:W-:Y:S01]  /*10250*/  FMUL.FTZ R107, R102, R103.reuse ;  /* 0x00000067666b7220 */ /* 0x080fe20000410000 */
[--C-:B------:R-:W-:Y:S02]  /*10260*/  HADD2.F32 R102, -RZ, R96.reuse.H1_H1 ;  /* 0x30000060ff667230 */ /* 0x100fe40000004100 */
[C---:B------:R-:W-:Y:S01]  /*10270*/  FFMA.FTZ R91, R94.reuse, R103, -R105 ;  /* 0x000000675e5b7223 */ /* 0x040fe20000010869 */
[----:B------:R-:W-:Y:S01]  /*10280*/  FFMA.FTZ R94, R94, R101, R107 ;  /* 0x000000655e5e7223 */ /* 0x000fe2000001006b */
[C---:B------:R-:W-:Y:S01]  /*10290*/  FMUL.FTZ R103, R99.reuse, R100 ;  /* 0x0000006463677220 */ /* 0x040fe20000410000 */
[----:B------:R-:W-:Y:S02]  /*102a0*/  HADD2.F32 R101, -RZ, R96.H0_H0 ;  /* 0x20000060ff657230 */ /* 0x000fe40000004100 */
[----:B------:R-:W-:Y:S01]  /*102b0*/  FMUL.FTZ R99, R99, R90 ;  /* 0x0000005a63637220 */ /* 0x000fe20000410000 */
[----:B------:R-:W-:Y:S01]  /*102c0*/  FMUL.FTZ R104, R98, R102 ;  /* 0x0000006662687220 */ /* 0x000fe20000410000 */
[----:B------:R-:W-:Y:S01]  /*102d0*/  FFMA.FTZ R90, R92, R90, -R103 ;  /* 0x0000005a5c5a7223 */ /* 0x000fe20000010867 */
[----:B------:R-:W-:-:S02]  /*102e0*/  HADD2.F32 R65, -RZ, R66.H0_H0 ;  /* 0x20000042ff417230 */ /* 0x000fc40000004100 */
[-C--:B------:R-:W-:Y:S01]  /*102f0*/  FMUL.FTZ R103, R98, R101.reuse ;  /* 0x0000006562677220 */ /* 0x080fe20000410000 */
[--C-:B------:R-:W-:Y:S02]  /*10300*/  HADD2.F32 R96, -RZ, R95.reuse.H1_H1 ;  /* 0x3000005fff607230 */ /* 0x100fe40000004100 */
[----:B------:R-:W-:Y:S01]  /*10310*/  FFMA.FTZ R99, R92, R100, R99 ;  /* 0x000000645c637223 */ /* 0x000fe20000010063 */
[C---:B------:R-:W-:Y:S01]  /*10320*/  FFMA.FTZ R92, R61.reuse, R101, -R104 ;  /* 0x000000653d5c7223 */ /* 0x040fe20000010868 */
[----:B------:R-:W-:Y:S02]  /*10330*/  HADD2.F32 R98, -RZ, R95.H0_H0 ;  /* 0x2000005fff627230 */ /* 0x000fe40000004100 */
[----:B------:R-:W-:Y:S01]  /*10340*/  FFMA.FTZ R61, R61, R102, R103 ;  /* 0x000000663d3d7223 */ /* 0x000fe20000010067 */
[----:B------:R-:W-:Y:S02]  /*10350*/  HADD2.F32 R97, -RZ, R67.H0_H0 ;  /* 0x20000043ff617230 */ /* 0x000fe40000004100 */
[----:B------:R-:W-:Y:S01]  /*10360*/  FMUL.FTZ R104, R65, R96 ;  /* 0x0000006041687220 */ /* 0x000fe20000410000 */
[----:B------:R-:W-:-:S02]  /*10370*/  HADD2.F32 R102, -RZ, R93.H0_H0 ;  /* 0x2000005dff667230 */ /* 0x000fc40000004100 */
[-C--:B------:R-:W-:Y:S01]  /*10380*/  FMUL.FTZ R106, R65, R98.reuse ;  /* 0x00000062416a7220 */ /* 0x080fe20000410000 */
[----:B------:R-:W-:Y:S02]  /*10390*/  HADD2.F32 R100, -RZ, R93.H1_H1 ;  /* 0x3000005dff647230 */ /* 0x000fe40000004100 */
[----:B------:R-:W-:Y:S01]  /*103a0*/  FFMA.FTZ R65, R45, R98, -R104 ;  /* 0x000000622d417223 */ /* 0x000fe20000010868 */
[----:B------:R-:W-:Y:S02]  /*103b0*/  HADD2.F32 R67, -RZ, R67.H1_H1 ;  /* 0x30000043ff437230 */ /* 0x000fe40000004100 */
[C---:B------:R-:W-:Y:S01]  /*103c0*/  FMUL.FTZ R104, R97.reuse, R102 ;  /* 0x0000006661687220 */ /* 0x040fe20000410000 */
[----:B------:R-:W-:Y:S02]  /*103d0*/  HADD2.F32 R98, -RZ, R46.H0_H0 ;  /* 0x2000002eff627230 */ /* 0x000fe40000004100 */
[----:B------:R-:W-:Y:S01]  /*103e0*/  FMUL.FTZ R97, R97, R100 ;  /* 0x0000006461617220 */ /* 0x000fe20000410000 */
[----:B------:R-:W-:-:S02]  /*103f0*/  HADD2.F32 R63, -RZ, R63.H1_H1 ;  /* 0x3000003fff3f7230 */ /* 0x000fc40000004100 */
[----:B------:R-:W-:Y:S01]  /*10400*/  FFMA.FTZ R46, R45, R96, R106 ;  /* 0x000000602d2e7223 */ /* 0x000fe2000001006a */
[C---:B------:R-:W-:Y:S01]  /*10410*/  FFMA.FTZ R104, R47.reuse, R100, -R104 ;  /* 0x000000642f687223 */ /* 0x040fe20000010868 */
[----:B------:R-:W-:Y:S01]  /*10420*/  FFMA.FTZ R97, R47, R102, R97 ;  /* 0x000000662f617223 */ /* 0x000fe20000010061 */
[----:B------:R-:W-:Y:S02]  /*10430*/  HADD2.F32 R64, -RZ, R64.H1_H1 ;  /* 0x30000040ff407230 */ /* 0x000fe40000004100 */
[C---:B------:R-:W-:Y:S01]  /*10440*/  FMUL.FTZ R96, R67.reuse, R98 ;  /* 0x0000006243607220 */ /* 0x040fe20000410000 */
[----:B------:R-:W-:Y:S02]  /*10450*/  HADD2.F32 R66, -RZ, R66.H1_H1 ;  /* 0x30000042ff427230 */ /* 0x000fe40000004100 */
[-C--:B------:R-:W-:Y:S01]  /*10460*/  FMUL.FTZ R100, R67, R44.reuse ;  /* 0x0000002c43647220 */ /* 0x080fe20000410000 */
[----:B------:R-:W-:Y:S02]  /*10470*/  HADD2.F32 R45, -RZ, R33.H0_H0 ;  /* 0x20000021ff2d7230 */ /* 0x000fe40000004100 */
[----:B------:R-:W-:Y:S01]  /*10480*/  FFMA.FTZ R93, R63, R44, -R96 ;  /* 0x0000002c3f5d7223 */ /* 0x000fe20000010860 */
[----:B------:R-:W-:-:S02]  /*10490*/  HADD2.F32 R47, -RZ, R35.H0_H0 ;  /* 0x20000023ff2f7230 */ /* 0x000fc40000004100 */
[----:B------:R-:W-:Y:S01]  /*104a0*/  FFMA.FTZ R100, R63, R98, R100 ;  /* 0x000000623f647223 */ /* 0x000fe20000010064 */
[----:B------:R-:W-:Y:S02]  /*104b0*/  HADD2.F32 R33, -RZ, R32.H0_H0 ;  /* 0x20000020ff217230 */ /* 0x000fe40000004100 */
[----:B------:R-:W-:Y:S01]  /*104c0*/  FMUL.FTZ R63, R64, R45 ;  /* 0x0000002d403f7220 */ /* 0x000fe20000410000 */
[----:B------:R-:W-:Y:S02]  /*104d0*/  HADD2.F32 R35, -RZ, R34.H0_H0 ;  /* 0x20000022ff237230 */ /* 0x000fe40000004100 */
[----:B------:R-:W-:Y:S01]  /*104e0*/  FMUL.FTZ R67, R66, R47 ;  /* 0x0000002f42437220 */ /* 0x000fe20000410000 */
[----:B------:R-:W-:Y:S02]  /*104f0*/  HADD2.F32 R60, -RZ, R60.H1_H1 ;  /* 0x3000003cff3c7230 */ /* 0x000fe40000004100 */
[----:B------:R-:W-:Y:S01]  /*10500*/  FMUL.FTZ R64, R64, R33 ;  /* 0x0000002140407220 */ /* 0x000fe20000410000 */
[----:B------:R-:W-:-:S02]  /*10510*/  HADD2.F32 R62, -RZ, R62.H1_H1 ;  /* 0x3000003eff3e7230 */ /* 0x000fc40000004100 */
[----:B------:R-:W-:Y:S01]  /*10520*/  FMUL.FTZ R66, R66, R35 ;  /* 0x0000002342427220 */ /* 0x000fe20000410000 */
[C---:B------:R-:W-:Y:S01]  /*10530*/  FFMA.FTZ R63, R60.reuse, R33, -R63 ;  /* 0x000000213c3f7223 */ /* 0x040fe2000001083f */
[----:B------:R-:W-:Y:S01]  /*10540*/  FFMA.FTZ R44, R60, R45, R64 ;  /* 0x0000002d3c2c7223 */ /* 0x000fe20000010040 */
[C---:B------:R-:W-:Y:S01]  /*10550*/  FFMA.FTZ R34, R62.reuse, R35, -R67 ;  /* 0x000000233e227223 */ /* 0x040fe20000010843 */
[----:B------:R-:W-:Y:S01]  /*10560*/  FFMA.FTZ R67, R62, R47, R66 ;  /* 0x0000002f3e437223 */ /* 0x000fe20000010042 */
[----:B------:R-:W-:Y:S02]  /*10570*/  F2FP.F16.F32.PACK_AB R35, R93, R104 ;  /* 0x000000685d23723e */ /* 0x000fe400000000ff */
[----:B------:R-:W-:Y:S02]  /*10580*/  F2FP.F16.F32.PACK_AB R33, R90, R91 ;  /* 0x0000005b5a21723e */ /* 0x000fe400000000ff */
[----:B------:R-:W-:Y:S02]  /*10590*/  F2FP.F16.F32.PACK_AB R32, R63, R92 ;  /* 0x0000005c3f20723e */ /* 0x000fe400000000ff */
[----:B------:R-:W-:-:S02]  /*105a0*/  F2FP.F16.F32.PACK_AB R34, R34, R65 ;  /* 0x000000412222723e */ /* 0x000fc400000000ff */
[----:B------:R-:W-:Y:S02]  /*105b0*/  F2FP.F16.F32.PACK_AB R47, R100, R97 ;  /* 0x00000061642f723e */ /* 0x000fe400000000ff */
[----:B------:R-:W-:Y:S01]  /*105c0*/  F2FP.F16.F32.PACK_AB R45, R99, R94 ;  /* 0x0000005e632d723e */ /* 0x000fe200000000ff */
[----:B------:R1:W-:Y:S01]  /*105d0*/  STS.128 [R80+0xc400], R32 ;  /* 0x00c4002050007388 */ /* 0x0003e20000000c00 */
[----:B------:R-:W-:Y:S02]  /*105e0*/  F2FP.F16.F32.PACK_AB R44, R44, R61 ;  /* 0x0000003d2c2c723e */ /* 0x000fe400000000ff */
[----:B------:R-:W-:-:S05]  /*105f0*/  F2FP.F16.F32.PACK_AB R46, R67, R46 ;  /* 0x0000002e432e723e */ /* 0x000fca00000000ff */
[----:B------:R1:W-:Y:S02]  /*10600*/  STS.128 [R81+0xc400], R44 ;  /* 0x00c4002c51007388 */ /* 0x0003e40000000c00 */
.L_x_1632:
[----:B------:R-:W-:Y:S05]  /*10610*/  BSYNC B2 ;  /* 0x0000000000027941 */ /* 0x000fea0003800000 */
.L_x_1631:
[----:B------:R-:W-:Y:S04]  /*10620*/  BSSY B2, `(.L_x_1633) ;  /* 0x0000061000027945 */ /* 0x000fe80003800000 */
[----:B------:R-:W-:Y:S05]  /*10630*/  @P1 BRA `(.L_x_1634) ;  /* 0x00000004007c1947 */ /* 0x000fea0003800000 */
[----:B------:R-:W2:Y:S01]  /*10640*/  LDL R95, [R1+0x78] ;  /* 0x00007800015f7983 */ /* 0x000ea20000100800 */
[----:B-1----:R-:W-:Y:S01]  /*10650*/  LEA.HI R32, R70, R222, RZ, 0x1d ;  /* 0x000000de46207211 */ /* 0x002fe200078fe8ff */
[----:B------:R-:W-:Y:S01]  /*10660*/  HADD2.F32 R80, -RZ, R88.H1_H1 ;  /* 0x30000058ff507230 */ /* 0x000fe20000004100 */
[--C-:B------:R-:W-:Y:S01]  /*10670*/  SHF.R.U64 R28, R28, 0x10, R29.reuse ;  /* 0x000000101c1c7819 */ /* 0x100fe2000000121d */
[--C-:B------:R-:W-:Y:S01]  /*10680*/  HADD2.F32 R90, -RZ, R86.reuse.H1_H1 ;  /* 0x30000056ff5a7230 */ /* 0x100fe20000004100 */
[----:B------:R-:W-:Y:S01]  /*10690*/  SHF.R.S32.HI R33, RZ, 0x1f, R32 ;  /* 0x0000001fff217819 */ /* 0x000fe20000011420 */
[----:B------:R-:W-:Y:S01]  /*106a0*/  IMAD.SHL.U32 R34, R32, 0x8, RZ ;  /* 0x0000000820227824 */ /* 0x000fe200078e00ff */
[----:B------:R-:W-:Y:S01]  /*106b0*/  SHF.R.U32.HI R81, RZ, 0x10, R29 ;  /* 0x00000010ff517819 */ /* 0x000fe2000001161d */
[----:B------:R-:W-:Y:S01]  /*106c0*/  HADD2.F32 R86, -RZ, R86.H0_H0 ;  /* 0x20000056ff567230 */ /* 0x000fe20000004100 */
[----:B------:R-:W-:Y:S01]  /*106d0*/  LEA.HI R32, R33, R32, RZ, 0x3 ;  /* 0x0000002021207211 */ /* 0x000fe200078f18ff */
[----:B------:R-:W-:Y:S01]  /*106e0*/  HADD2.F32 R88, -RZ, R88.H0_H0 ;  /* 0x20000058ff587230 */ /* 0x000fe20000004100 */
[----:B------:R-:W-:Y:S01]  /*106f0*/  LOP3.LUT R33, R175, 0x38, R34, 0xf8, !PT ;  /* 0x00000038af217812 */ /* 0x000fe200078ef822 */
[----:B------:R-:W-:Y:S01]  /*10700*/  HADD2.F32 R81, -RZ, R81.H0_H0 ;  /* 0x20000051ff517230 */ /* 0x000fe20000004100 */
[----:B------:R-:W-:Y:S01]  /*10710*/  SHF.R.U64 R29, R40, 0x10, R41 ;  /* 0x00000010281d7819 */ /* 0x000fe20000001229 */
[----:B------:R-:W-:Y:S01]  /*10720*/  IMAD.SHL.U32 R32, R32, 0x400, RZ ;  /* 0x0000040020207824 */ /* 0x000fe200078e00ff */
[----:B------:R-:W-:-:S02]  /*10730*/  LOP3.LUT R45, R33, R176, RZ, 0x3c, !PT ;  /* 0x000000b0212d7212 */ /* 0x000fc400078e3cff */
[----:B------:R-:W-:Y:S02]  /*10740*/  SHF.R.U32.HI R91, RZ, 0x10, R41 ;  /* 0x00000010ff5b7819 */ /* 0x000fe40000011629 */
[----:B------:R-:W-:Y:S02]  /*10750*/  LOP3.LUT R44, R32, 0x7fffe000, RZ, 0xc0, !PT ;  /* 0x7fffe000202c7812 */ /* 0x000fe400078ec0ff */
[----:B------:R-:W-:Y:S01]  /*10760*/  SHF.R.U64 R30, R30, 0x10, R31 ;  /* 0x000000101e1e7819 */ /* 0x000fe2000000121f */
[----:B------:R-:W-:Y:S01]  /*10770*/  HADD2.F32 R91, -RZ, R91.H0_H0 ;  /* 0x2000005bff5b7230 */ /* 0x000fe20000004100 */
[----:B------:R-:W-:Y:S02]  /*10780*/  IADD3 R45, R45, R44, R177 ;  /* 0x0000002c2d2d7210 */ /* 0x000fe40007ffe0b1 */
[----:B------:R-:W-:Y:S02]  /*10790*/  SHF.R.U32.HI R40, RZ, 0x10, R31 ;  /* 0x00000010ff287819 */ /* 0x000fe4000001161f */
[--C-:B------:R-:W-:Y:S01]  /*107a0*/  SHF.R.U64 R31, R42, 0x10, R43.reuse ;  /* 0x000000102a1f7819 */ /* 0x100fe2000000122b */
[----:B------:R-:W-:Y:S01]  /*107b0*/  IMAD R60, R45, 0x2, R2 ;  /* 0x000000022d3c7824 */ /* 0x000fe200078e0202 */
[----:B------:R-:W-:Y:S01]  /*107c0*/  SHF.R.U32.HI R42, RZ, 0x10, R43 ;  /* 0x00000010ff2a7819 */ /* 0x000fe2000001162b */
[----:B------:R-:W-:-:S03]  /*107d0*/  HADD2.F32 R40, -RZ, R40.H0_H0 ;  /* 0x20000028ff287230 */ /* 0x000fc60000004100 */
[----:B------:R-:W1:Y:S01]  /*107e0*/  LDS.128 R44, [R60+0xc400] ;  /* 0x00c400003c2c7984 */ /* 0x000e620000000c00 */
[----:B------:R-:W-:Y:S02]  /*107f0*/  HADD2.F32 R42, -RZ, R42.H0_H0 ;  /* 0x2000002aff2a7230 */ /* 0x000fe40000004100 */
[--C-:B-1----:R-:W-:Y:S02]  /*10800*/  HADD2.F32 R43, -RZ, R45.reuse.H0_H0 ;  /* 0x2000002dff2b7230 */ /* 0x102fe40000004100 */
[----:B------:R-:W-:Y:S02]  /*10810*/  HADD2.F32 R62, -RZ, R45.H1_H1 ;  /* 0x3000002dff3e7230 */ /* 0x000fe40000004100 */
[----:B----4-:R-:W-:Y:S02]  /*10820*/  HADD2.F32 R66, -RZ, R44.H0_H0 ;  /* 0x2000002cff427230 */ /* 0x010fe40000004100 */
[C---:B------:R-:W-:Y:S01]  /*10830*/  FMUL.FTZ R92, R43.reuse, R90 ;  /* 0x0000005a2b5c7220 */ /* 0x040fe20000410000 */
[----:B------:R-:W-:Y:S01]  /*10840*/  FMUL.FTZ R94, R43, R80 ;  /* 0x000000502b5e7220 */ /* 0x000fe20000410000 */
[----:B------:R-:W-:Y:S01]  /*10850*/  FMUL.FTZ R93, R62, R91 ;  /* 0x0000005b3e5d7220 */ /* 0x000fe20000410000 */
[----:B---3--:R-:W-:-:S02]  /*10860*/  HADD2.F32 R67, -RZ, R46.H0_H0 ;  /* 0x2000002eff437230 */ /* 0x008fc40000004100 */
[--C-:B------:R-:W-:Y:S02]  /*10870*/  HADD2.F32 R65, -RZ, R47.reuse.H0_H0 ;  /* 0x2000002fff417230 */ /* 0x100fe40000004100 */
[----:B------:R-:W-:Y:S02]  /*10880*/  HADD2.F32 R47, -RZ, R47.H1_H1 ;  /* 0x3000002fff2f7230 */ /* 0x000fe40000004100 */
[----:B------:R-:W-:Y:S02]  /*10890*/  HADD2.F32 R44, -RZ, R44.H1_H1 ;  /* 0x3000002cff2c7230 */ /* 0x000fe40000004100 */
[----:B------:R-:W-:Y:S01]  /*108a0*/  HADD2.F32 R46, -RZ, R46.H1_H1 ;  /* 0x3000002eff2e7230 */ /* 0x000fe20000004100 */
[----:B--2---:R-:W0:Y:S02]  /*108b0*/  LDS.128 R32, [R95] ;  /* 0x000000005f207984 */ /* 0x004e240000000c00 */
[--C-:B0-----:R-:W-:Y:S02]  /*108c0*/  HADD2.F32 R61, -RZ, R33.reuse.H0_H0 ;  /* 0x20000021ff3d7230 */ /* 0x101fe40000004100 */
[----:B------:R-:W-:-:S02]  /*108d0*/  HADD2.F32 R64, -RZ, R33.H1_H1 ;  /* 0x30000021ff407230 */ /* 0x000fc40000004100 */
[----:B------:R-:W-:Y:S02]  /*108e0*/  HADD2.F32 R63, -RZ, R32.H0_H0 ;  /* 0x20000020ff3f7230 */ /* 0x000fe40000004100 */
[C---:B------:R-:W-:Y:S01]  /*108f0*/  FFMA.FTZ R43, R61.reuse, R80, -R92 ;  /* 0x000000503d2b7223 */ /* 0x040fe2000001085c */
[----:B------:R-:W-:Y:S01]  /*10900*/  FFMA.FTZ R45, R61, R90, R94 ;  /* 0x0000005a3d2d7223 */ /* 0x000fe2000001005e */
[-C--:B------:R-:W-:Y:S01]  /*10910*/  FMUL.FTZ R61, R62, R81.reuse ;  /* 0x000000513e3d7220 */ /* 0x080fe20000410000 */
[----:B------:R-:W-:Y:S01]  /*10920*/  FFMA.FTZ R62, R64, R81, -R93 ;  /* 0x00000051403e7223 */ /* 0x000fe2000001085d */
[C---:B------:R-:W-:Y:S01]  /*10930*/  FMUL.FTZ R80, R66.reuse, R86 ;  /* 0x0000005642507220 */ /* 0x040fe20000410000 */
[----:B------:R-:W-:Y:S02]  /*10940*/  HADD2.F32 R90, -RZ, R87.H0_H0 ;  /* 0x20000057ff5a7230 */ /* 0x000fe40000004100 */
[-C--:B------:R-:W-:Y:S01]  /*10950*/  FMUL.FTZ R81, R66, R88.reuse ;  /* 0x0000005842517220 */ /* 0x080fe20000410000 */
[----:B------:R-:W-:Y:S01]  /*10960*/  FFMA.FTZ R64, R64, R91, R61 ;  /* 0x0000005b40407223 */ /* 0x000fe2000001003d */
[----:B------:R-:W-:Y:S01]  /*10970*/  FFMA.FTZ R61, R63, R88, -R80 ;  /* 0x000000583f3d7223 */ /* 0x000fe20000010850 */
[----:B------:R-:W-:-:S02]  /*10980*/  HADD2.F32 R33, -RZ, R34.H0_H0 ;  /* 0x20000022ff217230 */ /* 0x000fc40000004100 */
[----:B------:R-:W-:Y:S01]  /*10990*/  FFMA.FTZ R63, R63, R86, R81 ;  /* 0x000000563f3f7223 */ /* 0x000fe20000010051 */
[----:B------:R-:W-:Y:S02]  /*109a0*/  HADD2.F32 R66, -RZ, R89.H0_H0 ;  /* 0x20000059ff427230 */ /* 0x000fe40000004100 */
[C---:B------:R-:W-:Y:S01]  /*109b0*/  FMUL.FTZ R88, R67.reuse, R90 ;  /* 0x0000005a43587220 */ /* 0x040fe20000410000 */
[----:B------:R-:W-:Y:S02]  /*109c0*/  HADD2.F32 R86, -RZ, R87.H1_H1 ;  /* 0x30000057ff567230 */ /* 0x000fe40000004100 */
[----:B------:R-:W-:Y:S02]  /*109d0*/  HADD2.F32 R80, -RZ, R89.H1_H1 ;  /* 0x30000059ff507230 */ /* 0x000fe40000004100 */
[-C--:B------:R-:W-:Y:S01]  /*109e0*/  FMUL.FTZ R92, R67, R66.reuse ;  /* 0x00000042435c7220 */ /* 0x080fe20000410000 */
[----:B------:R-:W-:Y:S01]  /*109f0*/  FFMA.FTZ R88, R33, R66, -R88 ;  /* 0x0000004221587223 */ /* 0x000fe20000010858 */
[----:B------:R-:W-:-:S02]  /*10a00*/  HADD2.F32 R41, -RZ, R35.H0_H0 ;  /* 0x20000023ff297230 */ /* 0x000fc40000004100 */
[C---:B------:R-:W-:Y:S01]  /*10a10*/  FMUL.FTZ R66, R65.reuse, R86 ;  /* 0x0000005641427220 */ /* 0x040fe20000410000 */
[----:B------:R-:W-:Y:S01]  /*10a20*/  FMUL.FTZ R65, R65, R80 ;  /* 0x0000005041417220 */ /* 0x000fe20000410000 */
[----:B------:R-:W-:Y:S02]  /*10a30*/  HADD2.F32 R35, -RZ, R35.H1_H1 ;  /* 0x30000023ff237230 */ /* 0x000fe40000004100 */
[----:B------:R-:W-:Y:S01]  /*10a40*/  FFMA.FTZ R92, R33, R90, R92 ;  /* 0x0000005a215c7223 */ /* 0x000fe2000001005c */
[C---:B------:R-:W-:Y:S01]  /*10a50*/  FFMA.FTZ R66, R41.reuse, R80, -R66 ;  /* 0x0000005029427223 */ /* 0x040fe20000010842 */
[----:B------:R-:W-:Y:S01]  /*10a60*/  FFMA.FTZ R65, R41, R86, R65 ;  /* 0x0000005629417223 */ /* 0x000fe20000010041 */
[C---:B------:R-:W-:Y:S01]  /*10a70*/  FMUL.FTZ R90, R47.reuse, R42 ;  /* 0x0000002a2f5a7220 */ /* 0x040fe20000410000 */
[----:B------:R-:W-:Y:S01]  /*10a80*/  FMUL.FTZ R80, R47, R40 ;  /* 0x000000282f507220 */ /* 0x000fe20000410000 */
[----:B------:R-:W-:Y:S02]  /*10a90*/  HADD2.F32 R33, -RZ, R29.H0_H0 ;  /* 0x2000001dff217230 */ /* 0x000fe40000004100 */
[----:B------:R-:W-:-:S02]  /*10aa0*/  HADD2.F32 R41, -RZ, R31.H0_H0 ;  /* 0x2000001fff297230 */ /* 0x000fc40000004100 */
[C---:B------:R-:W-:Y:S01]  /*10ab0*/  FFMA.FTZ R67, R35.reuse, R40, -R90 ;  /* 0x0000002823437223 */ /* 0x040fe2000001085a */
[----:B------:R-:W-:Y:S02]  /*10ac0*/  HADD2.F32 R29, -RZ, R28.H0_H0 ;  /* 0x2000001cff1d7230 */ /* 0x000fe40000004100 */
[----:B------:R-:W-:Y:S01]  /*10ad0*/  FFMA.FTZ R80, R35, R42, R80 ;  /* 0x0000002a23507223 */ /* 0x000fe20000010050 */
[----:B------:R-:W-:Y:S02]  /*10ae0*/  HADD2.F32 R31, -RZ, R30.H0_H0 ;  /* 0x2000001eff1f7230 */ /* 0x000fe40000004100 */
[----:B------:R-:W-:Y:S01]  /*10af0*/  FMUL.FTZ R35, R44, R33 ;  /* 0x000000212c237220 */ /* 0x000fe20000410000 */
[----:B------:R-:W-:Y:S02]  /*10b00*/  HADD2.F32 R32, -RZ, R32.H1_H1 ;  /* 0x30000020ff207230 */ /* 0x000fe40000004100 */
[----:B------:R-:W-:Y:S01]  /*10b10*/  FMUL.FTZ R47, R46, R41 ;  /* 0x000000292e2f7220 */ /* 0x000fe20000410000 */
[----:B------:R-:W-:-:S02]  /*10b20*/  HADD2.F32 R34, -RZ, R34.H1_H1 ;  /* 0x30000022ff227230 */ /* 0x000fc40000004100 */
[----:B------:R-:W-:Y:S01]  /*10b30*/  FMUL.FTZ R44, R44, R29 ;  /* 0x0000001d2c2c7220 */ /* 0x000fe20000410000 */
[----:B------:R-:W-:Y:S01]  /*10b40*/  FMUL.FTZ R46, R46, R31 ;  /* 0x0000001f2e2e7220 */ /* 0x000fe20000410000 */
[----:B------:R-:W-:Y:S01]  /*10b50*/  FFMA.FTZ R28, R32, R29, -R35 ;  /* 0x0000001d201c7223 */ /* 0x000fe20000010823 */
[----:B------:R-:W-:Y:S01]  /*10b60*/  F2FP.F16.F32.PACK_AB R29, R62, R43 ;  /* 0x0000002b3e1d723e */ /* 0x000fe200000000ff */
[----:B------:R-:W-:Y:S01]  /*10b70*/  FFMA.FTZ R47, R34, R31, -R47 ;  /* 0x0000001f222f7223 */ /* 0x000fe2000001082f */
[----:B------:R-:W-:Y:S01]  /*10b80*/  FFMA.FTZ R32, R32, R33, R44 ;  /* 0x0000002120207223 */ /* 0x000fe2000001002c */
[----:B------:R-:W-:Y:S01]  /*10b90*/  FFMA.FTZ R41, R34, R41, R46 ;  /* 0x0000002922297223 */ /* 0x000fe2000001002e */
[----:B------:R-:W-:Y:S02]  /*10ba0*/  F2FP.F16.F32.PACK_AB R31, R67, R66 ;  /* 0x00000042431f723e */ /* 0x000fe400000000ff */
[----:B------:R-:W-:Y:S02]  /*10bb0*/  F2FP.F16.F32.PACK_AB R28, R28, R61 ;  /* 0x0000003d1c1c723e */ /* 0x000fe400000000ff */
[----:B------:R-:W-:-:S02]  /*10bc0*/  F2FP.F16.F32.PACK_AB R30, R47, R88 ;  /* 0x000000582f1e723e */ /* 0x000fc400000000ff */
[----:B------:R-:W-:Y:S02]  /*10bd0*/  F2FP.F16.F32.PACK_AB R35, R80, R65 ;  /* 0x000000415023723e */ /* 0x000fe400000000ff */
[----:B------:R-:W-:Y:S01]  /*10be0*/  F2FP.F16.F32.PACK_AB R33, R64, R45 ;  /* 0x0000002d4021723e */ /* 0x000fe200000000ff */
[----:B------:R2:W-:Y:S01]  /*10bf0*/  STS.128 [R95], R28 ;  /* 0x0000001c5f007388 */ /* 0x0005e20000000c00 */
[----:B------:R-:W-:Y:S02]  /*10c00*/  F2FP.F16.F32.PACK_AB R32, R32, R63 ;  /* 0x0000003f2020723e */ /* 0x000fe400000000ff */
[----:B------:R-:W-:-:S05]  /*10c10*/  F2FP.F16.F32.PACK_AB R34, R41, R92 ;  /* 0x0000005c2922723e */ /* 0x000fca00000000ff */
[----:B------:R2:W-:Y:S02]  /*10c20*/  STS.128 [R60+0xc400], R32 ;  /* 0x00c400203c007388 */ /* 0x0005e40000000c00 */
.L_x_1634:
[----:B------:R-:W-:Y:S05]  /*10c30*/  BSYNC B2 ;  /* 0x0000000000027941 */ /* 0x000fea0003800000 */
.L_x_1633:
[----:B------:R-:W-:Y:S05]  /*10c40*/  @P2 BRA `(.L_x_1630) ;  /* 0x00000004007c2947 */ /* 0x000fea0003800000 */
[----:B------:R-:W5:Y:S01]  /*10c50*/  LDL R65, [R1+0x70] ;  /* 0x0000700001417983 */ /* 0x000f620000100800 */
[----:B------:R-:W-:Y:S01]  /*10c60*/  LEA.HI R70, R70, R223, RZ, 0x1d ;  /* 0x000000df46467211 */ /* 0x000fe200078fe8ff */
[----:B-1----:R-:W-:Y:S01]  /*10c70*/  HADD2.F32 R46, -RZ, R78.H1_H1 ;  /* 0x3000004eff2e7230 */ /* 0x002fe20000004100 */
[----:B------:R-:W-:Y:S01]  /*10c80*/  SHF.R.U32.HI R63, RZ, 0x10, R25 ;  /* 0x00000010ff3f7819 */ /* 0x000fe20000011619 */
[--C-:B--2---:R-:W-:Y:S01]  /*10c90*/  HADD2.F32 R60, -RZ, R76.reuse.H1_H1 ;  /* 0x3000004cff3c7230 */ /* 0x104fe20000004100 */
[----:B------:R-:W-:Y:S01]  /*10ca0*/  SHF.R.S32.HI R29, RZ, 0x1f, R70 ;  /* 0x0000001fff1d7819 */ /* 0x000fe20000011446 */
[----:B------:R-:W-:Y:S01]  /*10cb0*/  HADD2.F32 R76, -RZ, R76.H0_H0 ;  /* 0x2000004cff4c7230 */ /* 0x000fe20000004100 */
[----:B------:R-:W-:Y:S01]  /*10cc0*/  SHF.L.U32 R28, R70, 0x3, RZ ;  /* 0x00000003461c7819 */ /* 0x000fe200000006ff */
[----:B------:R-:W-:Y:S01]  /*10cd0*/  HADD2.F32 R78, -RZ, R78.H0_H0 ;  /* 0x2000004eff4e7230 */ /* 0x000fe20000004100 */
[----:B------:R-:W-:Y:S02]  /*10ce0*/  LEA.HI R70, R29, R70, RZ, 0x3 ;  /* 0x000000461d467211 */ /* 0x000fe400078f18ff */
[----:B------:R-:W-:-:S02]  /*10cf0*/  LOP3.LUT R29, R175, 0x38, R28, 0xf8, !PT ;  /* 0x00000038af1d7812 */ /* 0x000fc400078ef81c */
[--C-:B------:R-:W-:Y:S01]  /*10d00*/  SHF.R.U32.HI R45, RZ, 0x10, R37.reuse ;  /* 0x00000010ff2d7819 */ /* 0x100fe20000011625 */
[----:B------:R-:W-:Y:S01]  /*10d10*/  IMAD.SHL.U32 R70, R70, 0x400, RZ ;  /* 0x0000040046467824 */ /* 0x000fe200078e00ff */
[----:B------:R-:W-:Y:S02]  /*10d20*/  LOP3.LUT R32, R29, R176, RZ, 0x3c, !PT ;  /* 0x000000b01d207212 */ /* 0x000fe400078e3cff */
[----:B------:R-:W-:Y:S01]  /*10d30*/  SHF.R.U64 R36, R36, 0x10, R37 ;  /* 0x0000001024247819 */ /* 0x000fe20000001225 */
[----:B------:R-:W-:Y:S01]  /*10d40*/  HADD2.F32 R45, -RZ, R45.H0_H0 ;  /* 0x2000002dff2d7230 */ /* 0x000fe20000004100 */
[----:B------:R-:W-:Y:S02]  /*10d50*/  LOP3.LUT R70, R70, 0x7fffe000, RZ, 0xc0, !PT ;  /* 0x7fffe00046467812 */ /* 0x000fe400078ec0ff */
[----:B------:R-:W-:Y:S02]  /*10d60*/  SHF.R.U64 R24, R24, 0x10, R25 ;  /* 0x0000001018187819 */ /* 0x000fe40000001219 */
[----:B------:R-:W-:-:S02]  /*10d70*/  IADD3 R33, R32, R70, R177 ;  /* 0x0000004620217210 */ /* 0x000fc40007ffe0b1 */
[--C-:B------:R-:W-:Y:S02]  /*10d80*/  SHF.R.U64 R25, R26, 0x10, R27.reuse ;  /* 0x000000101a197819 */ /* 0x100fe4000000121b */
[----:B0-----:R-:W-:Y:S01]  /*10d90*/  SHF.R.U32.HI R61, RZ, 0x10, R27 ;  /* 0x00000010ff3d7819 */ /* 0x001fe2000001161b */
[----:B------:R-:W-:Y:S01]  /*10da0*/  IMAD R40, R33, 0x2, R2 ;  /* 0x0000000221287824 */ /* 0x000fe200078e0202 */
[--C-:B------:R-:W-:Y:S01]  /*10db0*/  SHF.R.U32.HI R47, RZ, 0x10, R39.reuse ;  /* 0x00000010ff2f7819 */ /* 0x100fe20000011627 */
[----:B------:R-:W-:Y:S01]  /*10dc0*/  HADD2.F32 R25, -RZ, R25.H0_H0 ;  /* 0x20000019ff197230 */ /* 0x000fe20000004100 */
[----:B------:R-:W-:Y:S02]  /*10dd0*/  SHF.R.U64 R26, R38, 0x10, R39 ;  /* 0x00000010261a7819 */ /* 0x000fe40000001227 */
[----:B------:R-:W0:Y:S02]  /*10de0*/  LDS.128 R32, [R40+0xc400] ;  /* 0x00c4000028207984 */ /* 0x000e240000000c00 */
[----:B0-----:R-:W-:-:S02]  /*10df0*/  HADD2.F32 R41, -RZ, R33.H0_H0 ;  /* 0x20000021ff297230 */ /* 0x001fc40000004100 */
[----:B------:R-:W-:Y:S02]  /*10e00*/  HADD2.F32 R42, -RZ, R33.H1_H1 ;  /* 0x30000021ff2a7230 */ /* 0x000fe40000004100 */
[----:B------:R-:W-:Y:S02]  /*10e10*/  HADD2.F32 R33, -RZ, R32.H0_H0 ;  /* 0x20000020ff217230 */ /* 0x000fe40000004100 */
[C---:B------:R-:W-:Y:S01]  /*10e20*/  FMUL.FTZ R62, R41.reuse, R60 ;  /* 0x0000003c293e7220 */ /* 0x040fe20000410000 */
[----:B------:R-:W-:Y:S01]  /*10e30*/  FMUL.FTZ R64, R41, R46 ;  /* 0x0000002e29407220 */ /* 0x000fe20000410000 */
[----:B------:R-:W-:Y:S02]  /*10e40*/  HADD2.F32 R41, -RZ, R63.H0_H0 ;  /* 0x2000003fff297230 */ /* 0x000fe40000004100 */
[----:B------:R-:W-:Y:S02]  /*10e50*/  HADD2.F32 R43, -RZ, R34.H0_H0 ;  /* 0x20000022ff2b7230 */ /* 0x000fe40000004100 */
[----:B------:R-:W-:-:S02]  /*10e60*/  HADD2.F32 R44, -RZ, R35.H0_H0 ;  /* 0x20000023ff2c7230 */ /* 0x000fc40000004100 */
[----:B------:R-:W-:Y:S02]  /*10e70*/  HADD2.F32 R35, -RZ, R35.H1_H1 ;  /* 0x30000023ff237230 */ /* 0x000fe40000004100 */
[----:B------:R-:W-:Y:S02]  /*10e80*/  HADD2.F32 R32, -RZ, R32.H1_H1 ;  /* 0x30000020ff207230 */ /* 0x000fe40000004100 */
[----:B------:R-:W-:Y:S01]  /*10e90*/  HADD2.F32 R34, -RZ, R34.H1_H1 ;  /* 0x30000022ff227230 */ /* 0x000fe20000004100 */
[----:B-----5:R-:W0:Y:S02]  /*10ea0*/  LDS.128 R28, [R65] ;  /* 0x00000000411c7984 */ /* 0x020e240000000c00 */
[--C-:B0-----:R-:W-:Y:S02]  /*10eb0*/  HADD2.F32 R37, -RZ, R29.reuse.H0_H0 ;  /* 0x2000001dff257230 */ /* 0x101fe40000004100 */
[----:B------:R-:W-:Y:S02]  /*10ec0*/  HADD2.F32 R29, -RZ, R29.H1_H1 ;  /* 0x3000001dff1d7230 */ /* 0x000fe40000004100 */
[----:B------:R-:W-:-:S02]  /*10ed0*/  HADD2.F32 R27, -RZ, R28.H0_H0 ;  /* 0x2000001cff1b7230 */ /* 0x000fc40000004100 */
[C---:B------:R-:W-:Y:S01]  /*10ee0*/  FFMA.FTZ R62, R37.reuse, R46, -R62 ;  /* 0x0000002e253e7223 */ /* 0x040fe2000001083e */
[----:B------:R-:W-:Y:S01]  /*10ef0*/  FFMA.FTZ R64, R37, R60, R64 ;  /* 0x0000003c25407223 */ /* 0x000fe20000010040 */
[C---:B------:R-:W-:Y:S01]  /*10f00*/  FMUL.FTZ R46, R42.reuse, R45 ;  /* 0x0000002d2a2e7220 */ /* 0x040fe20000410000 */
[-C--:B------:R-:W-:Y:S01]  /*10f10*/  FMUL.FTZ R60, R42, R41.reuse ;  /* 0x000000292a3c7220 */ /* 0x080fe20000410000 */
[----:B------:R-:W-:Y:S01]  /*10f20*/  FMUL.FTZ R42, R33, R76 ;  /* 0x0000004c212a7220 */ /* 0x000fe20000410000 */
[----:B------:R-:W-:Y:S02]  /*10f30*/  HADD2.F32 R37, -RZ, R77.H0_H0 ;  /* 0x2000004dff257230 */ /* 0x000fe40000004100 */
[----:B------:R-:W-:Y:S01]  /*10f40*/  FFMA.FTZ R41, R29, R41, -R46 ;  /* 0x000000291d297223 */ /* 0x000fe2000001082e */
[----:B------:R-:W-:Y:S01]  /*10f50*/  FMUL.FTZ R33, R33, R78 ;  /* 0x0000004e21217220 */ /* 0x000fe20000410000 */
[----:B------:R-:W-:Y:S01]  /*10f60*/  FFMA.FTZ R45, R29, R45, R60 ;  /* 0x0000002d1d2d7223 */ /* 0x000fe2000001003c */
[----:B------:R-:W-:-:S02]  /*10f70*/  HADD2.F32 R29, -RZ, R79.H0_H0 ;  /* 0x2000004fff1d7230 */ /* 0x000fc40000004100 */
[C---:B------:R-:W-:Y:S01]  /*10f80*/  FFMA.FTZ R78, R27.reuse, R78, -R42 ;  /* 0x0000004e1b4e7223 */ /* 0x040fe2000001082a */
[----:B------:R-:W-:Y:S02]  /*10f90*/  HADD2.F32 R38, -RZ, R30.H0_H0 ;  /* 0x2000001eff267230 */ /* 0x000fe40000004100 */
[----:B------:R-:W-:Y:S01]  /*10fa0*/  FFMA.FTZ R76, R27, R76, R33 ;  /* 0x0000004c1b4c7223 */ /* 0x000fe20000010021 */
[C---:B------:R-:W-:Y:S01]  /*10fb0*/  FMUL.FTZ R27, R43.reuse, R37 ;  /* 0x000000252b1b7220 */ /* 0x040fe20000410000 */
[----:B------:R-:W-:Y:S02]  /*10fc0*/  HADD2.F32 R77, -RZ, R77.H1_H1 ;  /* 0x3000004dff4d7230 */ /* 0x000fe40000004100 */
[-C--:B------:R-:W-:Y:S01]  /*10fd0*/  FMUL.FTZ R33, R43, R29.reuse ;  /* 0x0000001d2b217220 */ /* 0x080fe20000410000 */
[----:B------:R-:W-:Y:S02]  /*10fe0*/  HADD2.F32 R79, -RZ, R79.H1_H1 ;  /* 0x3000004fff4f7230 */ /* 0x000fe40000004100 */
[----:B------:R-:W-:Y:S01]  /*10ff0*/  FFMA.FTZ R43, R38, R29, -R27 ;  /* 0x0000001d262b7223 */ /* 0x000fe2000001081b */
[----:B------:R-:W-:-:S02]  /*11000*/  HADD2.F32 R46, -RZ, R47.H0_H0 ;  /* 0x2000002fff2e7230 */ /* 0x000fc40000004100 */
[----:B------:R-:W-:Y:S01]  /*11010*/  FMUL.FTZ R60, R44, R77 ;  /* 0x0000004d2c3c7220 */ /* 0x000fe20000410000 */
[----:B------:R-:W-:Y:S02]  /*11020*/  HADD2.F32 R42, -RZ, R61.H0_H0 ;  /* 0x2000003dff2a7230 */ /* 0x000fe40000004100 */
[----:B------:R-:W-:Y:S01]  /*11030*/  FFMA.FTZ R38, R38, R37, R33 ;  /* 0x0000002526267223 */ /* 0x000fe20000010021 */
[--C-:B------:R-:W-:Y:S02]  /*11040*/  HADD2.F32 R39, -RZ, R31.reuse.H0_H0 ;  /* 0x2000001fff277230 */ /* 0x100fe40000004100 */
[----:B------:R-:W-:Y:S01]  /*11050*/  FMUL.FTZ R44, R44, R79 ;  /* 0x0000004f2c2c7220 */ /* 0x000fe20000410000 */
[----:B------:R-:W-:Y:S02]  /*11060*/  HADD2.F32 R31, -RZ, R31.H1_H1 ;  /* 0x3000001fff1f7230 */ /* 0x000fe40000004100 */
[C---:B----4-:R-:W-:Y:S01]  /*11070*/  FMUL.FTZ R66, R35.reuse, R46 ;  /* 0x0000002e23427220 */ /* 0x050fe20000410000 */
[----:B------:R-:W-:Y:S01]  /*11080*/  FMUL.FTZ R70, R35, R42 ;  /* 0x0000002a23467220 */ /* 0x000fe20000410000 */
[----:B------:R-:W-:-:S02]  /*11090*/  HADD2.F32 R29, -RZ, R36.H0_H0 ;  /* 0x20000024ff1d7230 */ /* 0x000fc40000004100 */
[C---:B------:R-:W-:Y:S01]  /*110a0*/  FFMA.FTZ R60, R39.reuse, R79, -R60 ;  /* 0x0000004f273c7223 */ /* 0x040fe2000001083c */
[----:B------:R-:W-:Y:S02]  /*110b0*/  HADD2.F32 R33, -RZ, R26.H0_H0 ;  /* 0x2000001aff217230 */ /* 0x000fe40000004100 */
[----:B------:R-:W-:Y:S01]  /*110c0*/  FFMA.FTZ R44, R39, R77, R44 ;  /* 0x0000004d272c7223 */ /* 0x000fe2000001002c */
[----:B------:R-:W-:Y:S02]  /*110d0*/  HADD2.F32 R27, -RZ, R24.H0_H0 ;  /* 0x20000018ff1b7230 */ /* 0x000fe40000004100 */
[C---:B------:R-:W-:Y:S01]  /*110e0*/  FFMA.FTZ R47, R31.reuse, R42, -R66 ;  /* 0x0000002a1f2f7223 */ /* 0x040fe20000010842 */
[----:B------:R-:W-:Y:S02]  /*110f0*/  HADD2.F32 R28, -RZ, R28.H1_H1 ;  /* 0x3000001cff1c7230 */ /* 0x000fe40000004100 */
[----:B------:R-:W-:Y:S01]  /*11100*/  FFMA.FTZ R61, R31, R46, R70 ;  /* 0x0000002e1f3d7223 */ /* 0x000fe20000010046 */
[----:B------:R-:W-:-:S02]  /*11110*/  HADD2.F32 R30, -RZ, R30.H1_H1 ;  /* 0x3000001eff1e7230 */ /* 0x000fc40000004100 */
[----:B------:R-:W-:Y:S01]  /*11120*/  FMUL.FTZ R31, R32, R29 ;  /* 0x0000001d201f7220 */ /* 0x000fe20000410000 */
[----:B------:R-:W-:Y:S01]  /*11130*/  FMUL.FTZ R39, R34, R33 ;  /* 0x0000002122277220 */ /* 0x000fe20000410000 */
[----:B------:R-:W-:Y:S01]  /*11140*/  FMUL.FTZ R32, R32, R27 ;  /* 0x0000001b20207220 */ /* 0x000fe20000410000 */
[----:B------:R-:W-:Y:S01]  /*11150*/  FMUL.FTZ R34, R34, R25 ;  /* 0x0000001922227220 */ /* 0x000fe20000410000 */
[----:B------:R-:W-:Y:S01]  /*11160*/  FFMA.FTZ R35, R28, R27, -R31 ;  /* 0x0000001b1c237223 */ /* 0x000fe2000001081f */
[----:B------:R-:W-:Y:S01]  /*11170*/  FFMA.FTZ R26, R30, R25, -R39 ;  /* 0x000000191e1a7223 */ /* 0x000fe20000010827 */
[----:B------:R-:W-:Y:S01]  /*11180*/  FFMA.FTZ R37, R28, R29, R32 ;  /* 0x0000001d1c257223 */ /* 0x000fe20000010020 */
[----:B------:R-:W-:Y:S01]  /*11190*/  FFMA.FTZ R33, R30, R33, R34 ;  /* 0x000000211e217223 */ /* 0x000fe20000010022 */
[----:B------:R-:W-:Y:S02]  /*111a0*/  F2FP.F16.F32.PACK_AB R27, R47, R60 ;  /* 0x0000003c2f1b723e */ /* 0x000fe400000000ff */
        /* <DEDUP_REMOVED lines=9> */
.L_x_1630:
[----:B------:R-:W-:Y:S05]  /*11240*/  BSYNC B1 ;  /* 0x0000000000017941 */ /* 0x000fea0003800000 */
.L_x_1629:
[----:B------:R-:W-:-:S13]  /*11250*/  ISETP.GE.AND P0, PT, R189, R0, PT ;  /* 0x00000000bd00720c */ /* 0x000fda0003f06270 */
[----:B------:R-:W-:Y:S05]  /*11260*/  @P0 BRA `(.L_x_1610) ;  /* 0x0000001000a40947 */ /* 0x000fea0003800000 */
[----:B------:R-:W5:Y:S01]  /*11270*/  LDC R0, c[0x0][0x3f4] ;  /* 0x0000fd00ff007b82 */ /* 0x000f620000000800 */
[----:B------:R-:W-:Y:S01]  /*11280*/  BSSY B1, `(.L_x_1635) ;  /* 0x0000065000017945 */ /* 0x000fe20003800000 */
[----:B0-----:R-:W-:Y:S02]  /*11290*/  SHF.R.U32.HI R61, RZ, 0x3, R173 ;  /* 0x00000003ff3d7819 */ /* 0x001fe400000116ad */
[-C--:B-----5:R-:W-:Y:S02]  /*112a0*/  ISETP.GE.AND P0, PT, R18, R0.reuse, PT ;  /* 0x000000001200720c */ /* 0x0a0fe40003f06270 */
[-C--:B------:R-:W-:Y:S02]  /*112b0*/  ISETP.GE.AND P1, PT, R165, R0.reuse, PT ;  /* 0x00000000a500720c */ /* 0x080fe40003f26270 */
[----:B------:R-:W-:-:S09]  /*112c0*/  ISETP.GE.AND P2, PT, R166, R0, PT ;  /* 0x00000000a600720c */ /* 0x000fd20003f46270 */
[----:B------:R-:W-:Y:S05]  /*112d0*/  @P0 BRA `(.L_x_1636) ;  /* 0x00000004007c0947 */ /* 0x000fea0003800000 */
[----:B------:R-:W5:Y:S01]  /*112e0*/  LDL R62, [R1+0x74] ;  /* 0x00007400013e7983 */ /* 0x000f620000100800 */
[----:B------:R-:W-:Y:S01]  /*112f0*/  LEA.HI R24, R0, R191, RZ, 0x1d ;  /* 0x000000bf00187211 */ /* 0x000fe200078fe8ff */
[----:B------:R-:W-:Y:S01]  /*11300*/  HADD2.F32 R38, -RZ, R84.H1_H1 ;  /* 0x30000054ff267230 */ /* 0x000fe20000004100 */
[----:B------:R-:W-:Y:S01]  /*11310*/  SHF.R.U32.HI R37, RZ, 0x10, R5 ;  /* 0x00000010ff257819 */ /* 0x000fe20000011605 */
[--C-:B------:R-:W-:Y:S01]  /*11320*/  HADD2.F32 R40, -RZ, R82.reuse.H1_H1 ;  /* 0x30000052ff287230 */ /* 0x100fe20000004100 */
[----:B------:R-:W-:Y:S01]  /*11330*/  SHF.R.S32.HI R25, RZ, 0x1f, R24 ;  /* 0x0000001fff197819 */ /* 0x000fe20000011418 */
[----:B------:R-:W-:Y:S01]  /*11340*/  IMAD.SHL.U32 R26, R24, 0x8, RZ ;  /* 0x00000008181a7824 */ /* 0x000fe200078e00ff */
[----:B--2---:R-:W-:Y:S01]  /*11350*/  SHF.R.U64 R60, R48, 0x10, R49 ;  /* 0x00000010303c7819 */ /* 0x004fe20000001231 */
[----:B------:R-:W-:Y:S01]  /*11360*/  HADD2.F32 R37, -RZ, R37.H0_H0 ;  /* 0x20000025ff257230 */ /* 0x000fe20000004100 */
[----:B------:R-:W-:Y:S01]  /*11370*/  LEA.HI R25, R25, R24, RZ, 0x3 ;  /* 0x0000001819197211 */ /* 0x000fe200078f18ff */
[----:B------:R-:W-:Y:S01]  /*11380*/  HADD2.F32 R82, -RZ, R82.H0_H0 ;  /* 0x20000052ff527230 */ /* 0x000fe20000004100 */
[----:B------:R-:W-:Y:S01]  /*11390*/  LOP3.LUT R24, R173, 0x38, R26, 0xf8, !PT ;  /* 0x00000038ad187812 */ /* 0x000fe200078ef81a */
[----:B------:R-:W-:Y:S01]  /*113a0*/  HADD2.F32 R84, -RZ, R84.H0_H0 ;  /* 0x20000054ff547230 */ /* 0x000fe20000004100 */
[----:B-1----:R-:W-:Y:S01]  /*113b0*/  SHF.R.U64 R47, R4, 0x10, R5 ;  /* 0x00000010042f7819 */ /* 0x002fe20000001205 */
[----:B------:R-:W-:Y:S01]  /*113c0*/  IMAD.SHL.U32 R25, R25, 0x400, RZ ;  /* 0x0000040019197824 */ /* 0x000fe200078e00ff */
[----:B------:R-:W-:-:S02]  /*113d0*/  LOP3.LUT R28, R24, R61, RZ, 0x3c, !PT ;  /* 0x0000003d181c7212 */ /* 0x000fc400078e3cff */
[----:B------:R-:W-:Y:S02]  /*113e0*/  SHF.R.U32.HI R49, RZ, 0x10, R49 ;  /* 0x00000010ff317819 */ /* 0x000fe40000011631 */
[----:B------:R-:W-:Y:S02]  /*113f0*/  LOP3.LUT R29, R25, 0x7fffe000, RZ, 0xc0, !PT ;  /* 0x7fffe000191d7812 */ /* 0x000fe400078ec0ff */
[----:B------:R-:W-:Y:S02]  /*11400*/  SHF.R.U64 R48, R50, 0x10, R51 ;  /* 0x0000001032307819 */ /* 0x000fe40000001233 */
[----:B------:R-:W-:Y:S02]  /*11410*/  IADD3 R29, R28, R29, R179 ;  /* 0x0000001d1c1d7210 */ /* 0x000fe40007ffe0b3 */
[----:B------:R-:W-:Y:S02]  /*11420*/  SHF.R.U32.HI R50, RZ, 0x10, R51 ;  /* 0x00000010ff327819 */ /* 0x000fe40000011633 */
[--C-:B------:R-:W-:Y:S01]  /*11430*/  SHF.R.U32.HI R41, RZ, 0x10, R7.reuse ;  /* 0x00000010ff297819 */ /* 0x100fe20000011607 */
[----:B------:R-:W-:Y:S01]  /*11440*/  IMAD R32, R29, 0x2, R2 ;  /* 0x000000021d207824 */ /* 0x000fe200078e0202 */
[----:B------:R-:W-:-:S04]  /*11450*/  SHF.R.U64 R45, R6, 0x10, R7 ;  /* 0x00000010062d7819 */ /* 0x000fc80000001207 */
[----:B------:R-:W0:Y:S02]  /*11460*/  LDS.128 R28, [R32+0xc400] ;  /* 0x00c40000201c7984 */ /* 0x000e240000000c00 */
[--C-:B0-----:R-:W-:Y:S02]  /*11470*/  HADD2.F32 R33, -RZ, R29.reuse.H0_H0 ;  /* 0x2000001dff217230 */ /* 0x101fe40000004100 */
[----:B------:R-:W-:Y:S02]  /*11480*/  HADD2.F32 R34, -RZ, R29.H1_H1 ;  /* 0x3000001dff227230 */ /* 0x000fe40000004100 */
[----:B------:R-:W-:Y:S02]  /*11490*/  HADD2.F32 R29, -RZ, R28.H0_H0 ;  /* 0x2000001cff1d7230 */ /* 0x000fe40000004100 */
[C---:B------:R-:W-:Y:S01]  /*114a0*/  FMUL.FTZ R42, R33.reuse, R40 ;  /* 0x00000028212a7220 */ /* 0x040fe20000410000 */
[----:B------:R-:W-:Y:S01]  /*114b0*/  FMUL.FTZ R44, R33, R38 ;  /* 0x00000026212c7220 */ /* 0x000fe20000410000 */
[----:B------:R-:W-:-:S02]  /*114c0*/  HADD2.F32 R33, -RZ, R49.H0_H0 ;  /* 0x20000031ff217230 */ /* 0x000fc40000004100 */
[----:B------:R-:W-:Y:S02]  /*114d0*/  HADD2.F32 R35, -RZ, R30.H0_H0 ;  /* 0x2000001eff237230 */ /* 0x000fe40000004100 */
[--C-:B------:R-:W-:Y:S02]  /*114e0*/  HADD2.F32 R36, -RZ, R31.reuse.H0_H0 ;  /* 0x2000001fff247230 */ /* 0x100fe40000004100 */
[----:B------:R-:W-:Y:S02]  /*114f0*/  HADD2.F32 R31, -RZ, R31.H1_H1 ;  /* 0x3000001fff1f7230 */ /* 0x000fe40000004100 */
[----:B------:R-:W-:Y:S02]  /*11500*/  HADD2.F32 R28, -RZ, R28.H1_H1 ;  /* 0x3000001cff1c7230 */ /* 0x000fe40000004100 */
[----:B------:R-:W-:Y:S01]  /*11510*/  HADD2.F32 R30, -RZ, R30.H1_H1 ;  /* 0x3000001eff1e7230 */ /* 0x000fe20000004100 */
[----:B-----5:R-:W0:Y:S02]  /*11520*/  LDS.128 R24, [R62] ;  /* 0x000000003e187984 */ /* 0x020e240000000c00 */
[----:B0-----:R-:W-:-:S02]  /*11530*/  HADD2.F32 R5, -RZ, R25.H0_H0 ;  /* 0x20000019ff057230 */ /* 0x001fc40000004100 */
[----:B------:R-:W-:Y:S02]  /*11540*/  HADD2.F32 R25, -RZ, R25.H1_H1 ;  /* 0x30000019ff197230 */ /* 0x000fe40000004100 */
[----:B------:R-:W-:Y:S02]  /*11550*/  HADD2.F32 R4, -RZ, R24.H0_H0 ;  /* 0x20000018ff047230 */ /* 0x000fe40000004100 */
[C---:B------:R-:W-:Y:S01]  /*11560*/  FFMA.FTZ R42, R5.reuse, R38, -R42 ;  /* 0x00000026052a7223 */ /* 0x040fe2000001082a */
[----:B------:R-:W-:Y:S01]  /*11570*/  FFMA.FTZ R44, R5, R40, R44 ;  /* 0x00000028052c7223 */ /* 0x000fe2000001002c */
[C---:B------:R-:W-:Y:S01]  /*11580*/  FMUL.FTZ R38, R34.reuse, R37 ;  /* 0x0000002522267220 */ /* 0x040fe20000410000 */
[C---:B------:R-:W-:Y:S01]  /*11590*/  FMUL.FTZ R5, R29.reuse, R82 ;  /* 0x000000521d057220 */ /* 0x040fe20000410000 */
[-C--:B------:R-:W-:Y:S01]  /*115a0*/  FMUL.FTZ R29, R29, R84.reuse ;  /* 0x000000541d1d7220 */ /* 0x080fe20000410000 */
[-C--:B------:R-:W-:Y:S01]  /*115b0*/  FMUL.FTZ R34, R34, R33.reuse ;  /* 0x0000002122227220 */ /* 0x080fe20000410000 */
[----:B------:R-:W-:Y:S01]  /*115c0*/  FFMA.FTZ R39, R25, R33, -R38 ;  /* 0x0000002119277223 */ /* 0x000fe20000010826 */
[----:B------:R-:W-:Y:S01]  /*115d0*/  FFMA.FTZ R84, R4, R84, -R5 ;  /* 0x0000005404547223 */ /* 0x000fe20000010805 */
[----:B------:R-:W-:-:S02]  /*115e0*/  HADD2.F32 R33, -RZ, R83.H0_H0 ;  /* 0x20000053ff217230 */ /* 0x000fc40000004100 */
[----:B------:R-:W-:Y:S01]  /*115f0*/  FFMA.FTZ R37, R25, R37, R34 ;  /* 0x0000002519257223 */ /* 0x000fe20000010022 */
[--C-:B------:R-:W-:Y:S02]  /*11600*/  HADD2.F32 R5, -RZ, R85.reuse.H0_H0 ;  /* 0x20000055ff057230 */ /* 0x100fe40000004100 */
[----:B------:R-:W-:Y:S01]  /*11610*/  FFMA.FTZ R82, R4, R82, R29 ;  /* 0x0000005204527223 */ /* 0x000fe2000001001d */
[----:B------:R-:W-:Y:S02]  /*11620*/  HADD2.F32 R85, -RZ, R85.H1_H1 ;  /* 0x30000055ff557230 */ /* 0x000fe40000004100 */
[C---:B------:R-:W-:Y:S01]  /*11630*/  FMUL.FTZ R25, R35.reuse, R33 ;  /* 0x0000002123197220 */ /* 0x040fe20000410000 */
[----:B------:R-:W-:Y:S02]  /*11640*/  HADD2.F32 R83, -RZ, R83.H1_H1 ;  /* 0x30000053ff537230 */ /* 0x000fe40000004100 */
[----:B------:R-:W-:Y:S01]  /*11650*/  FMUL.FTZ R29, R35, R5 ;  /* 0x00000005231d7220 */ /* 0x000fe20000410000 */
[----:B------:R-:W-:-:S02]  /*11660*/  HADD2.F32 R6, -RZ, R26.H0_H0 ;  /* 0x2000001aff067230 */ /* 0x000fc40000004100 */
[C---:B------:R-:W-:Y:S01]  /*11670*/  FMUL.FTZ R40, R36.reuse, R85 ;  /* 0x0000005524287220 */ /* 0x040fe20000410000 */
[----:B------:R-:W-:Y:S02]  /*11680*/  HADD2.F32 R7, -RZ, R27.H0_H0 ;  /* 0x2000001bff077230 */ /* 0x000fe40000004100 */
[----:B------:R-:W-:Y:S01]  /*11690*/  FMUL.FTZ R38, R36, R83 ;  /* 0x0000005324267220 */ /* 0x000fe20000410000 */
[----:B------:R-:W-:Y:S02]  /*116a0*/  HADD2.F32 R34, -RZ, R41.H0_H0 ;  /* 0x20000029ff227230 */ /* 0x000fe40000004100 */
[C---:B------:R-:W-:Y:S01]  /*116b0*/  FFMA.FTZ R35, R6.reuse, R5, -R25 ;  /* 0x0000000506237223 */ /* 0x040fe20000010819 */
[----:B------:R-:W-:Y:S02]  /*116c0*/  HADD2.F32 R4, -RZ, R50.H0_H0 ;  /* 0x20000032ff047230 */ /* 0x000fe40000004100 */
[----:B------:R-:W-:Y:S01]  /*116d0*/  FFMA.FTZ R36, R6, R33, R29 ;  /* 0x0000002106247223 */ /* 0x000fe2000001001d */
[----:B------:R-:W-:-:S02]  /*116e0*/  HADD2.F32 R27, -RZ, R27.H1_H1 ;  /* 0x3000001bff1b7230 */ /* 0x000fc40000004100 */
[----:B------:R-:W-:Y:S01]  /*116f0*/  FMUL.FTZ R6, R31, R34 ;  /* 0x000000221f067220 */ /* 0x000fe20000410000 */
[C---:B------:R-:W-:Y:S01]  /*11700*/  FFMA.FTZ R38, R7.reuse, R85, -R38 ;  /* 0x0000005507267223 */ /* 0x040fe20000010826 */
[----:B------:R-:W-:Y:S01]  /*11710*/  FFMA.FTZ R40, R7, R83, R40 ;  /* 0x0000005307287223 */ /* 0x000fe20000010028 */
[-C--:B------:R-:W-:Y:S01]  /*11720*/  FMUL.FTZ R46, R31, R4.reuse ;  /* 0x000000041f2e7220 */ /* 0x080fe20000410000 */
[----:B------:R-:W-:Y:S02]  /*11730*/  HADD2.F32 R25, -RZ, R47.H0_H0 ;  /* 0x2000002fff197230 */ /* 0x000fe40000004100 */
[C---:B------:R-:W-:Y:S01]  /*11740*/  FFMA.FTZ R43, R27.reuse, R4, -R6 ;  /* 0x000000041b2b7223 */ /* 0x040fe20000010806 */
[----:B------:R-:W-:Y:S02]  /*11750*/  HADD2.F32 R29, -RZ, R45.H0_H0 ;  /* 0x2000002dff1d7230 */ /* 0x000fe40000004100 */
[----:B------:R-:W-:Y:S01]  /*11760*/  FFMA.FTZ R45, R27, R34, R46 ;  /* 0x000000221b2d7223 */ /* 0x000fe2000001002e */
[----:B------:R-:W-:-:S02]  /*11770*/  HADD2.F32 R5, -RZ, R60.H0_H0 ;  /* 0x2000003cff057230 */ /* 0x000fc40000004100 */
[----:B------:R-:W-:Y:S01]  /*11780*/  FMUL.FTZ R27, R28, R25 ;  /* 0x000000191c1b7220 */ /* 0x000fe20000410000 */
[----:B------:R-:W-:Y:S02]  /*11790*/  HADD2.F32 R7, -RZ, R48.H0_H0 ;  /* 0x20000030ff077230 */ /* 0x000fe40000004100 */
[----:B------:R-:W-:Y:S01]  /*117a0*/  FMUL.FTZ R41, R30, R29 ;  /* 0x0000001d1e297220 */ /* 0x000fe20000410000 */
[----:B------:R-:W-:Y:S02]  /*117b0*/  HADD2.F32 R24, -RZ, R24.H1_H1 ;  /* 0x30000018ff187230 */ /* 0x000fe40000004100 */
[----:B------:R-:W-:Y:S01]  /*117c0*/  FMUL.FTZ R28, R28, R5 ;  /* 0x000000051c1c7220 */ /* 0x000fe20000410000 */
[----:B------:R-:W-:Y:S02]  /*117d0*/  HADD2.F32 R26, -RZ, R26.H1_H1 ;  /* 0x3000001aff1a7230 */ /* 0x000fe40000004100 */
        /* <DEDUP_REMOVED lines=15> */
.L_x_1636:
[----:B------:R-:W-:Y:S05]  /*118d0*/  BSYNC B1 ;  /* 0x0000000000017941 */ /* 0x000fea0003800000 */
.L_x_1635:
[----:B------:R-:W-:Y:S04]  /*118e0*/  BSSY B1, `(.L_x_1637) ;  /* 0x0000061000017945 */ /* 0x000fe80003800000 */
[----:B------:R-:W-:Y:S05]  /*118f0*/  @P1 BRA `(.L_x_1638) ;  /* 0x00000004007c1947 */ /* 0x000fea0003800000 */
[----:B-1----:R-:W5:Y:S01]  /*11900*/  LDL R47, [R1+0x6c] ;  /* 0x00006c00012f7983 */ /* 0x002f620000100800 */
[----:B0-----:R-:W-:Y:S01]  /*11910*/  LEA.HI R4, R0, R222, RZ, 0x1d ;  /* 0x000000de00047211 */ /* 0x001fe200078fe8ff */
[----:B--2---:R-:W-:Y:S01]  /*11920*/  HADD2.F32 R33, -RZ, R74.H1_H1 ;  /* 0x3000004aff217230 */ /* 0x004fe20000004100 */
[----:B------:R-:W-:Y:S01]  /*11930*/  SHF.R.U32.HI R36, RZ, 0x10, R9 ;  /* 0x00000010ff247819 */ /* 0x000fe20000011609 */
[--C-:B------:R-:W-:Y:S01]  /*11940*/  HADD2.F32 R35, -RZ, R71.reuse.H1_H1 ;  /* 0x30000047ff237230 */ /* 0x100fe20000004100 */
[----:B------:R-:W-:Y:S01]  /*11950*/  SHF.R.S32.HI R5, RZ, 0x1f, R4 ;  /* 0x0000001fff057819 */ /* 0x000fe20000011404 */
[----:B------:R-:W-:Y:S01]  /*11960*/  IMAD.SHL.U32 R6, R4, 0x8, RZ ;  /* 0x0000000804067824 */ /* 0x000fe200078e00ff */
[----:B------:R-:W-:Y:S01]  /*11970*/  SHF.R.U64 R46, R52, 0x10, R53 ;  /* 0x00000010342e7819 */ /* 0x000fe20000001235 */
[----:B------:R-:W-:Y:S01]  /*11980*/  HADD2.F32 R36, -RZ, R36.H0_H0 ;  /* 0x20000024ff247230 */ /* 0x000fe20000004100 */
[----:B------:R-:W-:Y:S01]  /*11990*/  LEA.HI R5, R5, R4, RZ, 0x3 ;  /* 0x0000000405057211 */ /* 0x000fe200078f18ff */
[----:B------:R-:W-:Y:S01]  /*119a0*/  HADD2.F32 R34, -RZ, R71.H0_H0 ;  /* 0x20000047ff227230 */ /* 0x000fe20000004100 */
[----:B------:R-:W-:Y:S01]  /*119b0*/  LOP3.LUT R4, R173, 0x38, R6, 0xf8, !PT ;  /* 0x00000038ad047812 */ /* 0x000fe200078ef806 */
[----:B------:R-:W-:Y:S01]  /*119c0*/  HADD2.F32 R74, -RZ, R74.H0_H0 ;  /* 0x2000004aff4a7230 */ /* 0x000fe20000004100 */
[----:B------:R-:W-:-:S02]  /*119d0*/  SHF.L.U32 R5, R5, 0xa, RZ ;  /* 0x0000000a05057819 */ /* 0x000fc400000006ff */
[----:B------:R-:W-:Y:S02]  /*119e0*/  LOP3.LUT R24, R4, R61, RZ, 0x3c, !PT ;  /* 0x0000003d04187212 */ /* 0x000fe400078e3cff */
[----:B------:R-:W-:Y:S02]  /*119f0*/  LOP3.LUT R25, R5, 0x7fffe000, RZ, 0xc0, !PT ;  /* 0x7fffe00005197812 */ /* 0x000fe400078ec0ff */
[----:B------:R-:W-:Y:S02]  /*11a00*/  SHF.R.U32.HI R52, RZ, 0x10, R53 ;  /* 0x00000010ff347819 */ /* 0x000fe40000011635 */
[----:B------:R-:W-:Y:S02]  /*11a10*/  IADD3 R25, R24, R25, R179 ;  /* 0x0000001918197210 */ /* 0x000fe40007ffe0b3 */
[----:B------:R-:W-:Y:S02]  /*11a20*/  SHF.R.U64 R43, R8, 0x10, R9 ;  /* 0x00000010082b7819 */ /* 0x000fe40000001209 */
[--C-:B------:R-:W-:Y:S01]  /*11a30*/  SHF.R.U64 R41, R10, 0x10, R11.reuse ;  /* 0x000000100a297819 */ /* 0x100fe2000000120b */
[----:B------:R-:W-:Y:S01]  /*11a40*/  IMAD R28, R25, 0x2, R2 ;  /* 0x00000002191c7824 */ /* 0x000fe200078e0202 */
[----:B------:R-:W-:-:S02]  /*11a50*/  SHF.R.U32.HI R40, RZ, 0x10, R11 ;  /* 0x00000010ff287819 */ /* 0x000fc4000001160b */
[--C-:B------:R-:W-:Y:S02]  /*11a60*/  SHF.R.U64 R45, R54, 0x10, R55.reuse ;  /* 0x00000010362d7819 */ /* 0x100fe40000001237 */
[----:B------:R-:W0:Y:S01]  /*11a70*/  LDS.128 R24, [R28+0xc400] ;  /* 0x00c400001c187984 */ /* 0x000e220000000c00 */
[----:B------:R-:W-:Y:S01]  /*11a80*/  SHF.R.U32.HI R54, RZ, 0x10, R55 ;  /* 0x00000010ff367819 */ /* 0x000fe20000011637 */
[--C-:B0-----:R-:W-:Y:S02]  /*11a90*/  HADD2.F32 R29, -RZ, R25.reuse.H0_H0 ;  /* 0x20000019ff1d7230 */ /* 0x101fe40000004100 */
[----:B------:R-:W-:Y:S02]  /*11aa0*/  HADD2.F32 R30, -RZ, R25.H1_H1 ;  /* 0x30000019ff1e7230 */ /* 0x000fe40000004100 */
[----:B------:R-:W-:Y:S02]  /*11ab0*/  HADD2.F32 R25, -RZ, R24.H0_H0 ;  /* 0x20000018ff197230 */ /* 0x000fe40000004100 */
[C---:B------:R-:W-:Y:S01]  /*11ac0*/  FMUL.FTZ R37, R29.reuse, R35 ;  /* 0x000000231d257220 */ /* 0x040fe20000410000 */
[----:B------:R-:W-:Y:S01]  /*11ad0*/  FMUL.FTZ R39, R29, R33 ;  /* 0x000000211d277220 */ /* 0x000fe20000410000 */
[----:B------:R-:W-:-:S02]  /*11ae0*/  HADD2.F32 R29, -RZ, R52.H0_H0 ;  /* 0x20000034ff1d7230 */ /* 0x000fc40000004100 */
[C---:B------:R-:W-:Y:S01]  /*11af0*/  FMUL.FTZ R38, R30.reuse, R36 ;  /* 0x000000241e267220 */ /* 0x040fe20000410000 */
[----:B------:R-:W-:Y:S02]  /*11b00*/  HADD2.F32 R31, -RZ, R26.H0_H0 ;  /* 0x2000001aff1f7230 */ /* 0x000fe40000004100 */
[--C-:B------:R-:W-:Y:S02]  /*11b10*/  HADD2.F32 R32, -RZ, R27.reuse.H0_H0 ;  /* 0x2000001bff207230 */ /* 0x100fe40000004100 */
[----:B------:R-:W-:Y:S01]  /*11b20*/  FMUL.FTZ R30, R30, R29 ;  /* 0x0000001d1e1e7220 */ /* 0x000fe20000410000 */
        /* <DEDUP_REMOVED lines=9> */
[----:B------:R-:W-:Y:S01]  /*11bc0*/  FMUL.FTZ R8, R25, R34 ;  /* 0x0000002219087220 */ /* 0x000fe20000410000 */
[----:B------:R-:W-:Y:S01]  /*11bd0*/  FFMA.FTZ R38, R9, R29, -R38 ;  /* 0x0000001d09267223 */ /* 0x000fe20000010826 */
[----:B------:R-:W-:Y:S02]  /*11be0*/  HADD2.F32 R29, -RZ, R73.H0_H0 ;  /* 0x20000049ff1d7230 */ /* 0x000fe40000004100 */
[-C--:B------:R-:W-:Y:S01]  /*11bf0*/  FMUL.FTZ R25, R25, R74.reuse ;  /* 0x0000004a19197220 */ /* 0x080fe20000410000 */
[----:B------:R-:W-:Y:S01]  /*11c00*/  FFMA.FTZ R74, R5, R74, -R8 ;  /* 0x0000004a054a7223 */ /* 0x000fe20000010808 */
[----:B------:R-:W-:-:S02]  /*11c10*/  HADD2.F32 R8, -RZ, R75.H0_H0 ;  /* 0x2000004bff087230 */ /* 0x000fc40000004100 */
[----:B------:R-:W-:Y:S01]  /*11c20*/  FFMA.FTZ R36, R9, R36, R30 ;  /* 0x0000002409247223 */ /* 0x000fe2000001001e */
[----:B------:R-:W-:Y:S02]  /*11c30*/  HADD2.F32 R10, -RZ, R6.H0_H0 ;  /* 0x20000006ff0a7230 */ /* 0x000fe40000004100 */
[----:B------:R-:W-:Y:S01]  /*11c40*/  FFMA.FTZ R34, R5, R34, R25 ;  /* 0x0000002205227223 */ /* 0x000fe20000010019 */
[----:B------:R-:W-:Y:S02]  /*11c50*/  HADD2.F32 R73, -RZ, R73.H1_H1 ;  /* 0x30000049ff497230 */ /* 0x000fe40000004100 */
[C---:B------:R-:W-:Y:S01]  /*11c60*/  FMUL.FTZ R5, R31.reuse, R29 ;  /* 0x0000001d1f057220 */ /* 0x040fe20000410000 */
[----:B------:R-:W-:Y:S02]  /*11c70*/  HADD2.F32 R75, -RZ, R75.H1_H1 ;  /* 0x3000004bff4b7230 */ /* 0x000fe40000004100 */
[----:B------:R-:W-:Y:S01]  /*11c80*/  FMUL.FTZ R9, R31, R8 ;  /* 0x000000081f097220 */ /* 0x000fe20000410000 */
[----:B------:R-:W-:-:S02]  /*11c90*/  HADD2.F32 R30, -RZ, R40.H0_H0 ;  /* 0x20000028ff1e7230 */ /* 0x000fc40000004100 */
[----:B------:R-:W-:Y:S01]  /*11ca0*/  FFMA.FTZ R31, R10, R8, -R5 ;  /* 0x000000080a1f7223 */ /* 0x000fe20000010805 */
[--C-:B------:R-:W-:Y:S02]  /*11cb0*/  HADD2.F32 R11, -RZ, R7.reuse.H0_H0 ;  /* 0x20000007ff0b7230 */ /* 0x100fe40000004100 */
[C---:B------:R-:W-:Y:S01]  /*11cc0*/  FMUL.FTZ R40, R32.reuse, R73 ;  /* 0x0000004920287220 */ /* 0x040fe20000410000 */
[----:B------:R-:W-:Y:S02]  /*11cd0*/  HADD2.F32 R8, -RZ, R54.H0_H0 ;  /* 0x20000036ff087230 */ /* 0x000fe40000004100 */
[-C--:B------:R-:W-:Y:S01]  /*11ce0*/  FMUL.FTZ R32, R32, R75.reuse ;  /* 0x0000004b20207220 */ /* 0x080fe20000410000 */
[----:B------:R-:W-:Y:S02]  /*11cf0*/  HADD2.F32 R7, -RZ, R7.H1_H1 ;  /* 0x30000007ff077230 */ /* 0x000fe40000004100 */
[----:B------:R-:W-:Y:S01]  /*11d00*/  FFMA.FTZ R40, R11, R75, -R40 ;  /* 0x0000004b0b287223 */ /* 0x000fe20000010828 */
[----:B------:R-:W-:Y:S01]  /*11d10*/  FMUL.FTZ R42, R27, R30 ;  /* 0x0000001e1b2a7220 */ /* 0x000fe20000410000 */
[----:B------:R-:W-:Y:S01]  /*11d20*/  FFMA.FTZ R32, R11, R73, R32 ;  /* 0x000000490b207223 */ /* 0x000fe20000010020 */
[----:B------:R-:W-:Y:S01]  /*11d30*/  FMUL.FTZ R44, R27, R8 ;  /* 0x000000081b2c7220 */ /* 0x000fe20000410000 */
[----:B------:R-:W-:-:S02]  /*11d40*/  HADD2.F32 R11, -RZ, R43.H0_H0 ;  /* 0x2000002bff0b7230 */ /* 0x000fc40000004100 */
[----:B------:R-:W-:Y:S01]  /*11d50*/  FFMA.FTZ R10, R10, R29, R9 ;  /* 0x0000001d0a0a7223 */ /* 0x000fe20000010009 */
[----:B------:R-:W-:Y:S02]  /*11d60*/  HADD2.F32 R5, -RZ, R46.H0_H0 ;  /* 0x2000002eff057230 */ /* 0x000fe40000004100 */
[C---:B------:R-:W-:Y:S01]  /*11d70*/  FFMA.FTZ R35, R7.reuse, R8, -R42 ;  /* 0x0000000807237223 */ /* 0x040fe2000001082a */
[----:B------:R-:W-:Y:S02]  /*11d80*/  HADD2.F32 R25, -RZ, R41.H0_H0 ;  /* 0x20000029ff197230 */ /* 0x000fe40000004100 */
[----:B------:R-:W-:Y:S01]  /*11d90*/  FFMA.FTZ R41, R7, R30, R44 ;  /* 0x0000001e07297223 */ /* 0x000fe2000001002c */
[----:B------:R-:W-:Y:S02]  /*11da0*/  HADD2.F32 R9, -RZ, R45.H0_H0 ;  /* 0x2000002dff097230 */ /* 0x000fe40000004100 */
[----:B------:R-:W-:Y:S01]  /*11db0*/  FMUL.FTZ R7, R24, R11 ;  /* 0x0000000b18077220 */ /* 0x000fe20000410000 */
[----:B------:R-:W-:-:S02]  /*11dc0*/  HADD2.F32 R4, -RZ, R4.H1_H1 ;  /* 0x30000004ff047230 */ /* 0x000fc40000004100 */
[----:B------:R-:W-:Y:S01]  /*11dd0*/  FMUL.FTZ R24, R24, R5 ;  /* 0x0000000518187220 */ /* 0x000fe20000410000 */
[----:B------:R-:W-:Y:S02]  /*11de0*/  HADD2.F32 R6, -RZ, R6.H1_H1 ;  /* 0x30000006ff067230 */ /* 0x000fe40000004100 */
[C---:B------:R-:W-:Y:S01]  /*11df0*/  FMUL.FTZ R33, R26.reuse, R25 ;  /* 0x000000191a217220 */ /* 0x040fe20000410000 */
[----:B------:R-:W-:Y:S01]  /*11e00*/  FMUL.FTZ R26, R26, R9 ;  /* 0x000000091a1a7220 */ /* 0x000fe20000410000 */
[C---:B------:R-:W-:Y:S01]  /*11e10*/  FFMA.FTZ R29, R4.reuse, R11, R24 ;  /* 0x0000000b041d7223 */ /* 0x040fe20000010018 */
[----:B------:R-:W-:Y:S01]  /*11e20*/  FFMA.FTZ R27, R4, R5, -R7 ;  /* 0x00000005041b7223 */ /* 0x000fe20000010807 */
[C---:B------:R-:W-:Y:S01]  /*11e30*/  FFMA.FTZ R24, R6.reuse, R9, -R33 ;  /* 0x0000000906187223 */ /* 0x040fe20000010821 */
        /* <DEDUP_REMOVED lines=11> */
.L_x_1638:
[----:B------:R-:W-:Y:S05]  /*11ef0*/  BSYNC B1 ;  /* 0x0000000000017941 */ /* 0x000fea0003800000 */
.L_x_1637:
[----:B------:R-:W-:Y:S05]  /*11f00*/  @P2 BRA `(.L_x_1610) ;  /* 0x00000004007c2947 */ /* 0x000fea0003800000 */
[----:B------:R-:W5:Y:S01]  /*11f10*/  LDL R41, [R1+0x68] ;  /* 0x0000680001297983 */ /* 0x000f620000100800 */
[----:B------:R-:W-:Y:S01]  /*11f20*/  LEA.HI R0, R0, R223, RZ, 0x1d ;  /* 0x000000df00007211 */ /* 0x000fe200078fe8ff */
[----:B--2---:R-:W-:Y:S01]  /*11f30*/  HADD2.F32 R29, -RZ, R21.H1_H1 ;  /* 0x30000015ff1d7230 */ /* 0x004fe20000004100 */
[----:B0-----:R-:W-:Y:S01]  /*11f40*/  SHF.R.U32.HI R28, RZ, 0x10, R13 ;  /* 0x00000010ff1c7819 */ /* 0x001fe2000001160d */
[----:B------:R-:W-:Y:S01]  /*11f50*/  HADD2.F32 R31, -RZ, R20.H0_H0 ;  /* 0x20000014ff1f7230 */ /* 0x000fe20000004100 */
[----:B------:R-:W-:Y:S01]  /*11f60*/  SHF.R.S32.HI R5, RZ, 0x1f, R0 ;  /* 0x0000001fff057819 */ /* 0x000fe20000011400 */
[----:B------:R-:W-:Y:S01]  /*11f70*/  IMAD.SHL.U32 R4, R0, 0x8, RZ ;  /* 0x0000000800047824 */ /* 0x000fe200078e00ff */
[----:B------:R-:W-:Y:S01]  /*11f80*/  SHF.R.U64 R40, R56, 0x10, R57 ;  /* 0x0000001038287819 */ /* 0x000fe20000001239 */
[----:B------:R-:W-:Y:S01]  /*11f90*/  HADD2.F32 R28, -RZ, R28.H0_H0 ;  /* 0x2000001cff1c7230 */ /* 0x000fe20000004100 */
[----:B------:R-:W-:Y:S01]  /*11fa0*/  LEA.HI R5, R5, R0, RZ, 0x3 ;  /* 0x0000000005057211 */ /* 0x000fe200078f18ff */
[----:B------:R-:W-:Y:S01]  /*11fb0*/  HADD2.F32 R20, -RZ, R20.H1_H1 ;  /* 0x30000014ff147230 */ /* 0x000fe20000004100 */
[----:B------:R-:W-:-:S02]  /*11fc0*/  LOP3.LUT R0, R173, 0x38, R4, 0xf8, !PT ;  /* 0x00000038ad007812 */ /* 0x000fc400078ef804 */
[----:B------:R-:W-:Y:S01]  /*11fd0*/  SHF.R.U32.HI R56, RZ, 0x10, R57 ;  /* 0x00000010ff387819 */ /* 0x000fe20000011639 */
[----:B------:R-:W-:Y:S01]  /*11fe0*/  IMAD.SHL.U32 R5, R5, 0x400, RZ ;  /* 0x0000040005057824 */ /* 0x000fe200078e00ff */
[----:B------:R-:W-:Y:S02]  /*11ff0*/  LOP3.LUT R0, R0, R61, RZ, 0x3c, !PT ;  /* 0x0000003d00007212 */ /* 0x000fe400078e3cff */
[----:B------:R-:W-:Y:S02]  /*12000*/  SHF.R.U64 R38, R12, 0x10, R13 ;  /* 0x000000100c267819 */ /* 0x000fe4000000120d */
[----:B------:R-:W-:Y:S02]  /*12010*/  LOP3.LUT R9, R5, 0x7fffe000, RZ, 0xc0, !PT ;  /* 0x7fffe00005097812 */ /* 0x000fe400078ec0ff */
[----:B------:R-:W-:Y:S02]  /*12020*/  SHF.R.U64 R39, R58, 0x10, R59 ;  /* 0x000000103a277819 */ /* 0x000fe4000000123b */
[----:B------:R-:W-:-:S02]  /*12030*/  IADD3 R9, R0, R9, R179 ;  /* 0x0000000900097210 */ /* 0x000fc40007ffe0b3 */
[----:B-1----:R-:W-:Y:S02]  /*12040*/  SHF.R.U32.HI R34, RZ, 0x10, R15 ;  /* 0x00000010ff227819 */ /* 0x002fe4000001160f */
[----:B------:R-:W-:Y:S01]  /*12050*/  SHF.R.U32.HI R58, RZ, 0x10, R59 ;  /* 0x00000010ff3a7819 */ /* 0x000fe2000001163b */
        /* <DEDUP_REMOVED lines=22> */
[----:B------:R-:W-:Y:S02]  /*121c0*/  HADD2.F32 R12, -RZ, R21.H0_H0 ;  /* 0x20000015ff0c7230 */ /* 0x000fe40000004100 */
[----:B------:R-:W-:Y:S01]  /*121d0*/  FFMA.FTZ R30, R13, R24, -R30 ;  /* 0x000000180d1e7223 */ /* 0x000fe2000001081e */
[----:B------:R-:W-:Y:S01]  /*121e0*/  FMUL.FTZ R24, R9, R20 ;  /* 0x0000001409187220 */ /* 0x000fe20000410000 */
[----:B------:R-:W-:-:S02]  /*121f0*/  HADD2.F32 R21, -RZ, R3.H1_H1 ;  /* 0x30000003ff157230 */ /* 0x000fc40000004100 */
[----:B------:R-:W-:Y:S01]  /*12200*/  FFMA.FTZ R32, R13, R28, R32 ;  /* 0x0000001c0d207223 */ /* 0x000fe20000010020 */
[-C--:B------:R-:W-:Y:S01]  /*12210*/  FMUL.FTZ R25, R9, R12.reuse ;  /* 0x0000000c09197220 */ /* 0x080fe20000410000 */
[----:B------:R-:W-:Y:S02]  /*12220*/  HADD2.F32 R9, -RZ, R69.H0_H0 ;  /* 0x20000045ff097230 */ /* 0x000fe40000004100 */
[C---:B------:R-:W-:Y:S01]  /*12230*/  FFMA.FTZ R13, R5.reuse, R12, -R24 ;  /* 0x0000000c050d7223 */ /* 0x040fe20000010818 */
[----:B------:R-:W-:Y:S02]  /*12240*/  HADD2.F32 R24, -RZ, R3.H0_H0 ;  /* 0x20000003ff187230 */ /* 0x000fe40000004100 */
[----:B------:R-:W-:Y:S01]  /*12250*/  FFMA.FTZ R25, R5, R20, R25 ;  /* 0x0000001405197223 */ /* 0x000fe20000010019 */
[C---:B------:R-:W-:Y:S01]  /*12260*/  FMUL.FTZ R5, R26.reuse, R21 ;  /* 0x000000151a057220 */ /* 0x040fe20000410000 */
[----:B------:R-:W-:Y:S01]  /*12270*/  FMUL.FTZ R3, R26, R9 ;  /* 0x000000091a037220 */ /* 0x000fe20000410000 */
[----:B------:R-:W-:-:S02]  /*12280*/  HADD2.F32 R15, -RZ, R7.H0_H0 ;  /* 0x20000007ff0f7230 */ /* 0x000fc40000004100 */
[----:B------:R-:W-:Y:S02]  /*12290*/  HADD2.F32 R12, -RZ, R69.H1_H1 ;  /* 0x30000045ff0c7230 */ /* 0x000fe40000004100 */
[----:B------:R-:W-:Y:S02]  /*122a0*/  HADD2.F32 R26, -RZ, R34.H0_H0 ;  /* 0x20000022ff1a7230 */ /* 0x000fe40000004100 */
[C---:B------:R-:W-:Y:S01]  /*122b0*/  FMUL.FTZ R34, R27.reuse, R24 ;  /* 0x000000181b227220 */ /* 0x040fe20000410000 */
[----:B------:R-:W-:Y:S02]  /*122c0*/  HADD2.F32 R14, -RZ, R6.H0_H0 ;  /* 0x20000006ff0e7230 */ /* 0x000fe40000004100 */
[-C--:B------:R-:W-:Y:S01]  /*122d0*/  FMUL.FTZ R27, R27, R12.reuse ;  /* 0x0000000c1b1b7220 */ /* 0x080fe20000410000 */
[----:B------:R-:W-:Y:S02]  /*122e0*/  HADD2.F32 R20, -RZ, R58.H0_H0 ;  /* 0x2000003aff147230 */ /* 0x000fe40000004100 */
[----:B------:R-:W-:Y:S01]  /*122f0*/  FFMA.FTZ R34, R15, R12, -R34 ;  /* 0x0000000c0f227223 */ /* 0x000fe20000010822 */
[----:B------:R-:W-:-:S02]  /*12300*/  HADD2.F32 R7, -RZ, R7.H1_H1 ;  /* 0x30000007ff077230 */ /* 0x000fc40000004100 */
[C---:B------:R-:W-:Y:S01]  /*12310*/  FFMA.FTZ R28, R14.reuse, R9, -R5 ;  /* 0x000000090e1c7223 */ /* 0x040fe20000010805 */
[C---:B------:R-:W-:Y:S01]  /*12320*/  FMUL.FTZ R36, R11.reuse, R26 ;  /* 0x0000001a0b247220 */ /* 0x040fe20000410000 */
[----:B------:R-:W-:Y:S01]  /*12330*/  FMUL.FTZ R12, R11, R20 ;  /* 0x000000140b0c7220 */ /* 0x000fe20000410000 */
[----:B------:R-:W-:Y:S01]  /*12340*/  FFMA.FTZ R14, R14, R21, R3 ;  /* 0x000000150e0e7223 */ /* 0x000fe20000010003 */
[----:B------:R-:W-:Y:S02]  /*12350*/  HADD2.F32 R9, -RZ, R38.H0_H0 ;  /* 0x20000026ff097230 */ /* 0x000fe40000004100 */
[----:B------:R-:W-:Y:S01]  /*12360*/  FFMA.FTZ R27, R15, R24, R27 ;  /* 0x000000180f1b7223 */ /* 0x000fe2000001001b */
[----:B------:R-:W-:Y:S02]  /*12370*/  HADD2.F32 R11, -RZ, R37.H0_H0 ;  /* 0x20000025ff0b7230 */ /* 0x000fe40000004100 */
[----:B------:R-:W-:Y:S01]  /*12380*/  FFMA.FTZ R21, R7, R20, -R36 ;  /* 0x0000001407157223 */ /* 0x000fe20000010824 */
[----:B------:R-:W-:-:S02]  /*12390*/  HADD2.F32 R3, -RZ, R40.H0_H0 ;  /* 0x20000028ff037230 */ /* 0x000fc40000004100 */
[----:B------:R-:W-:Y:S01]  /*123a0*/  FFMA.FTZ R26, R7, R26, R12 ;  /* 0x0000001a071a7223 */ /* 0x000fe2000001000c */
[----:B------:R-:W-:Y:S02]  /*123b0*/  HADD2.F32 R5, -RZ, R39.H0_H0 ;  /* 0x20000027ff057230 */ /* 0x000fe40000004100 */
[----:B------:R-:W-:Y:S01]  /*123c0*/  FMUL.FTZ R7, R8, R9 ;  /* 0x0000000908077220 */ /* 0x000fe20000410000 */
[----:B------:R-:W-:Y:S02]  /*123d0*/  HADD2.F32 R4, -RZ, R4.H1_H1 ;  /* 0x30000004ff047230 */ /* 0x000fe40000004100 */
        /* <DEDUP_REMOVED lines=18> */
.L_x_1610:
[----:B------:R-:W-:Y:S05]  /*12500*/  BSYNC B0 ;  /* 0x0000000000007941 */ /* 0x000fea0003800000 */
.L_x_1588:
        /* <DEDUP_REMOVED lines=8> */
.L_x_1586:
[----:B01-3--:R-:W3:Y:S02]  /*12590*/  LDL R0, [R1+0x3c] ;  /* 0x00003c0001007983 */ /* 0x00bee40000100800 */
[----:B---3--:R-:W-:-:S13]  /*125a0*/  R2UR UR4, R0 ;  /* 0x00000000000472ca */ /* 0x008fda00000e0000 */
[----:B------:R-:W-:-:S05]  /*125b0*/  IMAD.U32 R0, RZ, RZ, UR4 ;  /* 0x00000004ff007e24 */ /* 0x000fca000f8e00ff */
[----:B------:R-:W-:-:S13]  /*125c0*/  ISETP.NE.AND P0, PT, R0, 0x3, PT ;  /* 0x000000030000780c */ /* 0x000fda0003f05270 */
[----:B------:R-:W-:Y:S05]  /*125d0*/  @!P0 BRA `(.L_x_1639) ;  /* 0x0000000000048947 */ /* 0x000fea0003800000 */
[----:B------:R-:W-:Y:S01]  /*125e0*/  BPT.TRAP 0x1 ;  /* 0x000000040000795c */ /* 0x000fe20000300000 */
.L_x_1639:
[----:B------:R-:W-:Y:S01]  /*125f0*/  IMAD R14, R22, 0x8, R2 ;  /* 0x00000008160e7824 */ /* 0x000fe200078e0202 */
[----:B--2-4-:R-:W-:-:S04]  /*12600*/  SHF.L.U32 R3, R23, 0x1f, RZ ;  /* 0x0000001f17037819 */ /* 0x014fc800000006ff */
[----:B------:R0:W1:Y:S01]  /*12610*/  SYNCS.PHASECHK.TRANS64.TRYWAIT P2, [R14+URZ+0x2a830], R3 ;  /* 0x02a830030e0075a7 */ /* 0x000062000804017f */
[----:B------:R-:W-:Y:S05]  /*12620*/  @!P0 BRA `(.L_x_1640) ;  /* 0x0000000000048947 */ /* 0x000fea0003800000 */
[----:B------:R-:W-:Y:S01]  /*12630*/  BPT.TRAP 0x1 ;  /* 0x000000040000795c */ /* 0x000fe20000300000 */
.L_x_1640:
[----:B------:R-:W2:Y:S02]  /*12640*/  S2R R0, SR_TID.X ;  /* 0x0000000000007919 */ /* 0x000ea40000002100 */
[----:B--2---:R-:W-:-:S04]  /*12650*/  LOP3.LUT R0, R0, 0x7f, RZ, 0xc0, !PT ;  /* 0x0000007f00007812 */ /* 0x004fc800078ec0ff */
[----:B------:R-:W-:Y:S01]  /*12660*/  ISETP.NE.AND P1, PT, R0, RZ, PT ;  /* 0x000000ff0000720c */ /* 0x000fe20003f25270 */
[----:B-1----:R-:W-:-:S12]  /*12670*/  @P2 BRA `(.L_x_1641) ;  /* 0x0000000000082947 */ /* 0x002fd80003800000 */
[----:B------:R-:W1:Y:S02]  /*12680*/  SYNCS.PHASECHK.TRANS64.TRYWAIT P2, [R14+URZ+0x2a830], R3 ;  /* 0x02a830030e0075a7 */ /* 0x000e64000804017f */
[----:B-1----:R-:W-:Y:S05]  /*12690*/  @!P2 BRA `(.L_x_1642) ;  /* 0x000001a00040a947 */ /* 0x002fea0003800000 */
.L_x_1641:
[----:B------:R-:W-:Y:S05]  /*126a0*/  WARPSYNC.ALL ;  /* 0x0000000000007948 */ /* 0x000fea0003800000 */
[----:B------:R-:W-:Y:S01]  /*126b0*/  IADD3 R0, R2, 0x18400, RZ ;  /* 0x0001840002007810 */ /* 0x000fe20007ffe0ff */
[----:B------:R-:W-:Y:S01]  /*126c0*/  IMAD.MOV.U32 R5, RZ, RZ, 0x40000040 ;  /* 0x40000040ff057424 */ /* 0x000fe200078e00ff */
[----:B------:R-:W-:Y:S01]  /*126d0*/  R2UR UR52, R68 ;  /* 0x00000000443472ca */ /* 0x000fe200000e0000 */
[----:B------:R-:W-:Y:S01]  /*126e0*/  UMOV UR53, 0x40000040 ;  /* 0x4000004000357882 */ /* 0x000fe20000000000 */
[----:B------:R-:W-:Y:S01]  /*126f0*/  SHF.R.U32.HI R0, RZ, 0x4, R0 ;  /* 0x00000004ff007819 */ /* 0x000fe20000011600 */
[----:B------:R-:W-:Y:S01]  /*12700*/  WARPGROUP.ARRIVE ;  /* 0x00000000000079c5 */ /* 0x000fe20000000000 */
[----:B------:R-:W-:Y:S01]  /*12710*/  R2UR UR55, R5 ;  /* 0x00000000053772ca */ /* 0x000fe200000e0000 */
[----:B------:R-:W-:Y:S01]  /*12720*/  IMAD.MOV.U32 R9, RZ, RZ, 0x40000040 ;  /* 0x40000040ff097424 */ /* 0x000fe200078e00ff */
[----:B------:R-:W-:Y:S01]  /*12730*/  LOP3.LUT R0, R0, 0x3fff, RZ, 0xc0, !PT ;  /* 0x00003fff00007812 */ /* 0x000fe200078ec0ff */
[----:B------:R-:W-:Y:S01]  /*12740*/  UMOV UR49, 0x40000040 ;  /* 0x4000004000317882 */ /* 0x000fe20000000000 */
[----:B------:R-:W-:Y:S01]  /*12750*/  UMOV UR9, 0x40000040 ;  /* 0x4000004000097882 */ /* 0x000fe20000000000 */
[----:B------:R-:W-:Y:S01]  /*12760*/  UMOV UR57, 0x40000040 ;  /* 0x4000004000397882 */ /* 0x000fe20000000000 */
[----:B------:R-:W-:Y:S01]  /*12770*/  LOP3.LUT R6, R0, 0x10000, RZ, 0xfc, !PT ;  /* 0x0001000000067812 */ /* 0x000fe200078efcff */
[----:B------:R-:W-:Y:S01]  /*12780*/  UMOV UR41, 0x40000040 ;  /* 0x4000004000297882 */ /* 0x000fe20000000000 */
[----:B------:R-:W-:Y:S01]  /*12790*/  R2UR UR51, R9 ;  /* 0x00000000093372ca */ /* 0x000fe200000e0000 */
[----:B------:R-:W-:Y:S01]  /*127a0*/  ULOP3.LUT UR52, UR52, 0x10000, URZ, 0xfc, !UPT ;  /* 0x0001000034347892 */ /* 0x000fe2000f8efc3f */
[----:B------:R-:W-:Y:S01]  /*127b0*/  IMAD.MOV.U32 R9, RZ, RZ, 0x40000040 ;  /* 0x40000040ff097424 */ /* 0x000fe200078e00ff */
[----:B------:R-:W-:Y:S01]  /*127c0*/  MOV R11, UR9 ;  /* 0x00000009000b7c02 */ /* 0x000fe20008000f00 */
[----:B------:R-:W-:Y:S01]  /*127d0*/  IMAD R4, R22, 0x900, R6 ;  /* 0x0000090016047824 */ /* 0x000fe200078e0206 */
[----:B------:R-:W-:Y:S01]  /*127e0*/  UIADD3 UR48, UR52, 0x2, URZ ;  /* 0x0000000234307890 */ /* 0x000fe2000fffe03f */
[----:B------:R-:W-:Y:S01]  /*127f0*/  IMAD.MOV.U32 R5, RZ, RZ, 0x40000040 ;  /* 0x40000040ff057424 */ /* 0x000fe200078e00ff */
[----:B------:R-:W-:Y:S01]  /*12800*/  R2UR UR11, R9 ;  /* 0x00000000090b72ca */ /* 0x000fe200000e0000 */
[C---:B------:R-:W-:Y:S01]  /*12810*/  VIADD R8, R4.reuse, 0x2 ;  /* 0x0000000204087836 */ /* 0x040fe20000000000 */
[----:B------:R-:W-:Y:S01]  /*12820*/  R2UR UR54, R4 ;  /* 0x00000000043672ca */ /* 0x000fe200000e0000 */
[----:B------:R-:W-:Y:S01]  /*12830*/  UIADD3 UR4, UR52, 0x4, URZ ;  /* 0x0000000434047890 */ /* 0x000fe2000fffe03f */
[----:B------:R-:W-:Y:S01]  /*12840*/  IMAD.MOV.U32 R9, RZ, RZ, 0x40000040 ;  /* 0x40000040ff097424 */ /* 0x000fe200078e00ff */
[----:B------:R-:W-:Y:S01]  /*12850*/  UIADD3 UR56, UR52, 0x802, URZ ;  /* 0x0000080234387890 */ /* 0x000fe2000fffe03f */
[----:B------:R-:W-:Y:S01]  /*12860*/  R2UR UR50, R8 ;  /* 0x00000000083272ca */ /* 0x000fe200000e0000 */
[----:B------:R-:W-:Y:S01]  /*12870*/  VIADD R8, R4, 0x4 ;  /* 0x0000000404087836 */ /* 0x000fe20000000000 */
[----:B------:R-:W-:Y:S01]  /*12880*/  UIADD3 UR40, UR52, 0x804, URZ ;  /* 0x0000080434287890 */ /* 0x000fe2000fffe03f */
[----:B------:R-:W-:Y:S01]  /*12890*/  R2UR UR39, R5 ;  /* 0x00000000052772ca */ /* 0x000fe200000e0000 */
[----:B------:R-:W-:Y:S01]  /*128a0*/  UMOV UR8, UR4 ;  /* 0x0000000400087c82 */ /* 0x000fe20008000000 */
[----:B------:R-:W-:Y:S01]  /*128b0*/  UIADD3 UR4, UR52, 0x6, URZ ;  /* 0x0000000634047890 */ /* 0x000fe2000fffe03f */
[----:B------:R-:W-:Y:S01]  /*128c0*/  R2UR UR10, R8 ;  /* 0x00000000080a72ca */ /* 0x000fe200000e0000 */
[----:B------:R-:W-:Y:S01]  /*128d0*/  VIADD R8, R4, 0x6 ;  /* 0x0000000604087836 */ /* 0x000fe20000000000 */
[----:B------:R-:W-:-:S02]  /*128e0*/  UIADD3 UR36, UR52, 0x806, URZ ;  /* 0x0000080634247890 */ /* 0x000fc4000fffe03f */
[----:B------:R-:W-:Y:S01]  /*128f0*/  HGMMA.64x96x16.F32 R24, gdesc[UR52], RZ, !UPT, gsb0 ;  /* 0x01600000341879f0 */ /* 0x000fe2000c0008ff */
[----:B------:R-:W-:Y:S01]  /*12900*/  IMAD.U32 R10, RZ, RZ, UR8 ;  /* 0x00000008ff0a7e24 */ /* 0x000fe2000f8e00ff */
[----:B------:R-:W-:Y:S01]  /*12910*/  UMOV UR37, 0x40000040 ;  /* 0x4000004000257882 */ /* 0x000fe20000000000 */
[----:B------:R-:W2:Y:S01]  /*12920*/  LDC R207, c[0x0][0x448] ;  /* 0x00011200ffcf7b82 */ /* 0x000ea20000000800 */
[----:B01----:R-:W-:Y:S01]  /*12930*/  @!P1 VIADD R14, R14, 0x2a840 ;  /* 0x0002a8400e0e9836 */ /* 0x003fe20000000000 */
[----:B------:R-:W-:Y:S01]  /*12940*/  LOP3.LUT R17, R17, 0xffdfffff, RZ, 0xc0, !PT ;  /* 0xffdfffff11117812 */ /* 0x000fe200078ec0ff */
[----:B------:R0:W-:Y:S01]  /*12950*/  STL.64 [R1+0x30], R10 ;  /* 0x0000300a01007387 */ /* 0x0001e20000100a00 */
[----:B--2---:R-:W-:-:S13]  /*12960*/  ISETP.NE.AND P2, PT, R207, 0x1, PT ;  /* 0x00000001cf00780c */ /* 0x004fda0003f45270 */
[----:B------:R-:W1:Y:S01]  /*12970*/  @P2 LDC R5, c[0x0][0x44c] ;  /* 0x00011300ff052b82 */ /* 0x000e620000000800 */
[----:B------:R-:W-:-:S04]  /*12980*/  @P2 LOP3.LUT R17, R17, 0x200000, RZ, 0xfc, !PT ;  /* 0x0020000011112812 */ /* 0x000fc800078efcff */
[----:B------:R-:W-:-:S03]  /*12990*/  LOP3.LUT R17, R17, 0xffefffff, RZ, 0xc0, !PT ;  /* 0xffefffff11117812 */ /* 0x000fc600078ec0ff */
[----:B------:R-:W2:Y:S01]  /*129a0*/  @P2 LDC R13, c[0x0][0x450] ;  /* 0x00011400ff0d2b82 */ /* 0x000ea20000000800 */
[----:B------:R-:W-:Y:S02]  /*129b0*/  WARPGROUP.DEPBAR.LE gsb0, 0x0 ;  /* 0x00008000000079c5 */ /* 0x000fe40000010000 */
[----:B------:R-:W-:-:S06]  /*129c0*/  WARPGROUP.ARRIVE ;  /* 0x00000000000079c5 */ /* 0x000fcc0000000000 */
[----:B------:R-:W-:Y:S03]  /*129d0*/  HGMMA.64x96x16.F32 R24, gdesc[UR48], R24, gsb0 ;  /* 0x01600000301879f0 */ /* 0x000fe60008000818 */
[----:B------:R-:W-:Y:S02]  /*129e0*/  WARPGROUP.DEPBAR.LE gsb0, 0x0 ;  /* 0x00008000000079c5 */ /* 0x000fe40000010000 */
[----:B------:R-:W-:-:S06]  /*129f0*/  WARPGROUP.ARRIVE ;  /* 0x00000000000079c5 */ /* 0x000fcc0000000000 */
[----:B------:R-:W-:Y:S01]  /*12a00*/  HGMMA.64x96x16.F32 R24, gdesc[UR8], R24, gsb0 ;  /* 0x01600000081879f0 */ /* 0x000fe20008000818 */
[----:B------:R-:W-:Y:S01]  /*12a10*/  R2UR UR10, R8 ;  /* 0x00000000080a72ca */ /* 0x000fe200000e0000 */
[----:B------:R-:W-:Y:S01]  /*12a20*/  UMOV UR8, UR4 ;  /* 0x0000000400087c82 */ /* 0x000fe20008000000 */
[----:B------:R-:W-:Y:S01]  /*12a30*/  R2UR UR11, R9 ;  /* 0x00000000090b72ca */ /* 0x000fe200000e0000 */
[----:B------:R-:W-:Y:S01]  /*12a40*/  UMOV UR9, 0x40000040 ;  /* 0x4000004000097882 */ /* 0x000fe20000000000 */
[----:B------:R-:W-:Y:S01]  /*12a50*/  VIADD R8, R4, 0x300 ;  /* 0x0000030004087836 */ /* 0x000fe20000000000 */
[----:B------:R-:W-:Y:S01]  /*12a60*/  UIADD3 UR4, UR52, 0x400, URZ ;  /* 0x0000040034047890 */ /* 0x000fe2000fffe03f */
[----:B------:R-:W-:Y:S02]  /*12a70*/  IMAD.MOV.U32 R9, RZ, RZ, 0x40000040 ;  /* 0x40000040ff097424 */ /* 0x000fe400078e00ff */
[----:B0-----:R-:W-:Y:S02]  /*12a80*/  IMAD.U32 R10, RZ, RZ, UR8 ;  /* 0x00000008ff0a7e24 */ /* 0x001fe4000f8e00ff */
[----:B------:R-:W-:-:S05]  /*12a90*/  IMAD.U32 R11, RZ, RZ, UR9 ;  /* 0x00000009ff0b7e24 */ /* 0x000fca000f8e00ff */
[----:B------:R0:W-:Y:S01]  /*12aa0*/  STL.64 [R1+0x28], R10 ;  /* 0x0000280a01007387 */ /* 0x0001e20000100a00 */
        /* <DEDUP_REMOVED lines=21> */
[----:B------:R-:W-:Y:S01]  /*12c00*/  MOV R9, 0x40000040 ;  /* 0x4000004000097802 */ /* 0x000fe20000000f00 */
[----:B------:R-:W-:Y:S01]  /*12c10*/  UIADD3 UR4, UR52, 0x404, URZ ;  /* 0x0000040434047890 */ /* 0x000fe2000fffe03f */
        /* <DEDUP_REMOVED lines=37> */
[----:B------:R-:W-:Y:S01]  /*12e70*/  ULDC UR4, c[0x0][0x9d8] ;  /* 0x0002760000047ab9 */ /* 0x000fe20000000800 */
[----:B------:R-:W-:Y:S02]  /*12e80*/  IMAD.MOV.U32 R9, RZ, RZ, 0x40000040 ;  /* 0x40000040ff097424 */ /* 0x000fe400078e00ff */
[----:B0-----:R-:W-:Y:S01]  /*12e90*/  IMAD.U32 R10, RZ, RZ, UR8 ;  /* 0x00000008ff0a7e24 */ /* 0x001fe2000f8e00ff */
[----:B------:R-:W-:Y:S01]  /*12ea0*/  R2UR UR58, R8 ;  /* 0x00000000083a72ca */ /* 0x000fe200000e0000 */
[C---:B------:R-:W-:Y:S01]  /*12eb0*/  VIADD R8, R4.reuse, 0x604 ;  /* 0x0000060404087836 */ /* 0x040fe20000000000 */
[----:B------:R-:W-:Y:S01]  /*12ec0*/  R2UR UR59, R9 ;  /* 0x00000000093b72ca */ /* 0x000fe200000e0000 */
[----:B------:R-:W-:Y:S01]  /*12ed0*/  VIADD R4, R4, 0x606 ;  /* 0x0000060604047836 */ /* 0x000fe20000000000 */
[----:B------:R-:W-:Y:S01]  /*12ee0*/  MOV R9, 0x40000040 ;  /* 0x4000004000097802 */ /* 0x000fe20000000f00 */
[----:B------:R-:W-:Y:S01]  /*12ef0*/  IMAD.U32 R11, RZ, RZ, UR9 ;  /* 0x00000009ff0b7e24 */ /* 0x000fe2000f8e00ff */
[----:B------:R-:W-:-:S02]  /*12f00*/  R2UR UR42, R8 ;  /* 0x00000000082a72ca */ /* 0x000fc400000e0000 */
[----:B------:R-:W-:Y:S02]  /*12f10*/  R2UR UR43, R9 ;  /* 0x00000000092b72ca */ /* 0x000fe400000e0000 */
[----:B------:R-:W-:Y:S01]  /*12f20*/  R2UR UR38, R4 ;  /* 0x00000000042672ca */ /* 0x000fe200000e0000 */
[----:B------:R0:W-:Y:S01]  /*12f30*/  STL.64 [R1], R10 ;  /* 0x0000000a01007387 */ /* 0x0001e20000100a00 */
        /* <DEDUP_REMOVED lines=15> */
[----:B------:R-:W-:Y:S02]  /*13030*/  IMAD.IADD R58, R181, 0x1, R178 ;  /* 0x00000001b53a7824 */ /* 0x000fe400078e02b2 */
[----:B------:R-:W-:Y:S01]  /*13040*/  FMUL.FTZ R7, R31, UR4 ;  /* 0x000000041f077c20 */ /* 0x000fe20008410000 */
[----:B------:R-:W-:Y:S01]  /*13050*/  FMUL.FTZ R31, R51, UR4 ;  /* 0x00000004331f7c20 */ /* 0x000fe20008410000 */
[----:B------:R-:W-:Y:S01]  /*13060*/  FMUL.FTZ R3, R27, UR4 ;  /* 0x000000041b037c20 */ /* 0x000fe20008410000 */
[----:B-1----:R-:W-:-:S04]  /*13070*/  @P2 IMAD.HI.U32 R4, R58, R5, RZ ;  /* 0x000000053a042227 */ /* 0x002fc800078e00ff */
[----:B------:R-:W-:Y:S01]  /*13080*/  FMUL.FTZ R27, R47, UR4 ;  /* 0x000000042f1b7c20 */ /* 0x000fe20008410000 */
[----:B------:R-:W-:Y:S01]  /*13090*/  FMUL.FTZ R47, R48, UR4 ;  /* 0x00000004302f7c20 */ /* 0x000fe20008410000 */
[----:B------:R-:W-:Y:S01]  /*130a0*/  FMUL.FTZ R8, R30, UR4 ;  /* 0x000000041e087c20 */ /* 0x000fe20008410000 */
[----:B------:R-:W-:Y:S01]  /*130b0*/  IMAD.MOV.U32 R51, RZ, RZ, -0x60 ;  /* 0xffffffa0ff337424 */ /* 0x000fe200078e00ff */
[----:B--2---:R-:W-:Y:S01]  /*130c0*/  @P2 SHF.R.U32.HI R58, RZ, R13, R4 ;  /* 0x0000000dff3a2219 */ /* 0x004fe20000011604 */
[----:B------:R-:W-:Y:S01]  /*130d0*/  FMUL.FTZ R48, R49, UR4 ;  /* 0x0000000431307c20 */ /* 0x000fe20008410000 */
[----:B------:R-:W1:Y:S01]  /*130e0*/  LDC.64 R12, c[0x0][0x9e0] ;  /* 0x00027800ff0c7b82 */ /* 0x000e620000000a00 */
[----:B0-----:R-:W-:Y:S01]  /*130f0*/  FMUL.FTZ R11, R24, UR4 ;  /* 0x00000004180b7c20 */ /* 0x001fe20008410000 */
[----:B------:R-:W-:Y:S01]  /*13100*/  FMUL.FTZ R0, R26, UR4 ;  /* 0x000000041a007c20 */ /* 0x000fe20008410000 */
[----:B------:R-:W-:Y:S01]  /*13110*/  FMUL.FTZ R9, R34, UR4 ;  /* 0x0000000422097c20 */ /* 0x000fe20008410000 */
[----:B------:R-:W-:Y:S01]  /*13120*/  FMUL.FTZ R10, R35, UR4 ;  /* 0x00000004230a7c20 */ /* 0x000fe20008410000 */
[----:B------:R-:W-:Y:S01]  /*13130*/  FMUL.FTZ R30, R50, UR4 ;  /* 0x00000004321e7c20 */ /* 0x000fe20008410000 */
[----:B------:R-:W-:Y:S01]  /*13140*/  FMUL.FTZ R49, R52, UR4 ;  /* 0x0000000434317c20 */ /* 0x000fe20008410000 */
[----:B------:R-:W-:Y:S01]  /*13150*/  @!P1 PRMT R4, RZ, 0x654, R14 ;  /* 0x00000654ff049816 */ /* 0x000fe2000000000e */
        /* <DEDUP_REMOVED lines=34> */
[----:B------:R-:W-:Y:S01]  /*13380*/  ULDC UR4, c[0x0][0x9dc] ;  /* 0x0002770000047ab9 */ /* 0x000fe20000000800 */
[----:B------:R0:W-:Y:S01]  /*13390*/  @!P1 SYNCS.ARRIVE.TRANS64.RED.A1T0 RZ, [R4+URZ], RZ ;  /* 0x000000ff04ff99a7 */ /* 0x0001e2000810043f */
[----:B------:R-:W-:Y:S01]  /*133a0*/  ULOP3.LUT UR5, URZ, UR4, URZ, 0x33, !UPT ;  /* 0x000000043f057292 */ /* 0x000fe2000f8e333f */
[----:B------:R-:W2:Y:S01]  /*133b0*/  SHFL.IDX PT, R61, R58, RZ, 0x1c1f ;  /* 0x001c1fff3a3d7589 */ /* 0x000ea200000e0000 */
[----:B-1----:R-:W-:Y:S01]  /*133c0*/  ISETP.GE.AND P2, PT, R13, 0x1, PT ;  /* 0x000000010d00780c */ /* 0x002fe20003f46270 */
[----:B------:R-:W1:Y:S01]  /*133d0*/  MUFU.TANH R11, R11 ;  /* 0x0000000b000b7308 */ /* 0x000e620000002400 */
[----:B------:R-:W-:-:S02]  /*133e0*/  IMAD R5, R72, -0x60, R164 ;  /* 0xffffffa048057824 */ /* 0x000fc400078e02a4 */
[----:B------:R-:W-:Y:S01]  /*133f0*/  VIADD R81, R51, 0xffffffff ;  /* 0xffffffff33517836 */ /* 0x000fe20000000000 */
[--C-:B0-----:R-:W-:Y:S02]  /*13400*/  IADD3 R4, R164, R51, -R174.reuse ;  /* 0x00000033a4047210 */ /* 0x101fe40007ffe8ae */
[----:B------:R-:W-:Y:S01]  /*13410*/  IADD3 R66, -R174, 0x60, R5 ;  /* 0x00000060ae427810 */ /* 0x000fe20007ffe105 */
[----:B------:R-:W-:Y:S01]  /*13420*/  IMAD.IADD R76, R81, 0x1, -R174 ;  /* 0x00000001514c7824 */ /* 0x000fe200078e0aae */
[----:B------:R-:W0:Y:S01]  /*13430*/  MUFU.TANH R25, R25 ;  /* 0x0000001900197308 */ /* 0x000e220000002400 */
[----:B------:R-:W-:Y:S01]  /*13440*/  IMAD.IADD R59, R4, 0x1, -R163 ;  /* 0x00000001043b7824 */ /* 0x000fe200078e0aa3 */
[----:B------:R-:W-:Y:S02]  /*13450*/  MOV R4, UR5 ;  /* 0x0000000500047c02 */ /* 0x000fe40008000f00 */
[----:B------:R-:W-:Y:S01]  /*13460*/  @P2 LOP3.LUT R17, R17, 0x100000, RZ, 0xfc, !PT ;  /* 0x0010000011112812 */ /* 0x000fe200078efcff */
[----:B------:R-:W-:-:S02]  /*13470*/  IMAD.IADD R79, R59, 0x1, R12 ;  /* 0x000000013b4f7824 */ /* 0x000fc400078e020c */
[----:B------:R3:W-:Y:S01]  /*13480*/  STL [R1+0x38], R4 ;  /* 0x0000380401007387 */ /* 0x0007e20000100800 */
[----:B------:R-:W4:Y:S02]  /*13490*/  MUFU.TANH R0, R0 ;  /* 0x0000000000007308 */ /* 0x000f240000002400 */
[----:B--2---:R-:W-:-:S06]  /*134a0*/  VIADDMNMX R60, R61, R79, R66, PT ;  /* 0x0000004f3d3c7246 */ /* 0x004fcc0003800142 */
[----:B------:R-:W2:Y:S08]  /*134b0*/  MUFU.TANH R3, R3 ;  /* 0x0000000300037308 */ /* 0x000eb00000002400 */
        /* <DEDUP_REMOVED lines=44> */
[----:B-1----:R-:W-:-:S04]  /*13780*/  VIADD R70, R59, UR5 ;  /* 0x000000053b467c36 */ /* 0x002fc80008000000 */
[----:B------:R-:W-:Y:S01]  /*13790*/  IMAD.IADD R62, R70, 0x1, R61 ;  /* 0x00000001463e7824 */ /* 0x000fe200078e023d */
[----:B--234-:R-:W-:Y:S06]  /*137a0*/  @!P2 BRA `(.L_x_1643) ;  /* 0x00000000004ca947 */ /* 0x01cfec0003800000 */
[----:B------:R-:W-:Y:S01]  /*137b0*/  IADD3 R51, -R163, R164, R61 ;  /* 0x000000a4a3337210 */ /* 0x000fe20007ffe13d */
        /* <DEDUP_REMOVED lines=10> */
.L_x_1645:
[----:B------:R-:W-:-:S13]  /*13860*/  ISETP.NE.AND P2, PT, R13, 0x1, PT ;  /* 0x000000010d00780c */ /* 0x000fda0003f45270 */
[----:B------:R-:W1:Y:S02]  /*13870*/  @P2 LDC.64 R4, c[0x0][0x9e8] ;  /* 0x00027a00ff042b82 */ /* 0x000e640000000a00 */
[----:B-1----:R-:W-:-:S05]  /*13880*/  @P2 IMAD.HI.U32 R4, R51, R4, RZ ;  /* 0x0000000433042227 */ /* 0x002fca00078e00ff */
[----:B------:R-:W-:-:S07]  /*13890*/  @P2 SHF.R.U32.HI R51, RZ, R5, R4 ;  /* 0x00000005ff332219 */ /* 0x000fce0000011604 */
.L_x_1646:
[----:B------:R-:W-:Y:S05]  /*138a0*/  BSYNC B0 ;  /* 0x0000000000007941 */ /* 0x000fea0003800000 */
.L_x_1644:
[----:B------:R-:W-:-:S05]  /*138b0*/  IMAD R51, R51, R13, R76 ;  /* 0x0000000d33337224 */ /* 0x000fca00078e024c */
[----:B------:R-:W-:Y:S02]  /*138c0*/  VIMNMX R62, R62, R51, !PT ;  /* 0x000000333e3e7248 */ /* 0x000fe40007fe0100 */
[----:B------:R-:W-:-:S07]  /*138d0*/  VIADDMNMX R60, R51, R13, R60, PT ;  /* 0x0000000d333c7246 */ /* 0x000fce000380013c */
.L_x_1643:
[C---:B------:R-:W-:Y:S01]  /*138e0*/  ISETP.GE.AND P2, PT, R81.reuse, 0x2, PT ;  /* 0x000000025100780c */ /* 0x040fe20003f46270 */
[----:B------:R-:W1:Y:S01]  /*138f0*/  SHFL.IDX PT, R5, R58, 0x1, 0x1c1f ;  /* 0x003c1f003a057f89 */ /* 0x000e6200000e0000 */
[C---:B------:R-:W-:Y:S02]  /*13900*/  ISETP.GE.AND P6, PT, R81.reuse, 0x9, PT ;  /* 0x000000095100780c */ /* 0x040fe40003fc6270 */
[----:B------:R-:W-:Y:S02]  /*13910*/  ISETP.GT.AND P3, PT, R62, 0x1, !P2 ;  /* 0x000000013e00780c */ /* 0x000fe40005764270 */
[----:B------:R-:W-:Y:S02]  /*13920*/  ISETP.GE.AND P4, PT, R81, 0xa, PT ;  /* 0x0000000a5100780c */ /* 0x000fe40003f86270 */
[----:B------:R-:W-:Y:S02]  /*13930*/  ISETP.LT.OR P3, PT, R60, 0x2, P3 ;  /* 0x000000023c00780c */ /* 0x000fe40001f61670 */
[----:B------:R-:W-:-:S02]  /*13940*/  P2R R78, PR, RZ, 0x10 ;  /* 0x00000010ff4e7803 */ /* 0x000fc40000000000 */
        /* <DEDUP_REMOVED lines=13> */
[----:B------:R-:W-:Y:S01]  /*13a20*/  FSEL R75, R32, -INF , !P3 ;  /* 0xff800000204b7808 */ /* 0x000fe20005800000 */
[----:B-1----:R-:W-:Y:S01]  /*13a30*/  IMAD.IADD R32, R70, 0x1, R5 ;  /* 0x0000000146207824 */ /* 0x002fe200078e0205 */
        /* <DEDUP_REMOVED lines=33> */
[----:B------:R-:W-:Y:S02]  /*13c50*/  VIADDMNMX R28, R5, R79, R66, PT ;  /* 0x0000004f051c7246 */ /* 0x000fe40003800142 */
        /* <DEDUP_REMOVED lines=63> */
[----:B------:R-:W-:-:S13]  /*14050*/  ISETP.GE.AND P5, PT, R13, 0x1, PT ;  /* 0x000000010d00780c */ /* 0x000fda0003fa6270 */
[----:B------:R-:W-:Y:S05]  /*14060*/  @!P5 BRA `(.L_x_1647) ;  /* 0x00000000004cd947 */ /* 0x000fea0003800000 */
[----:B------:R-:W-:Y:S01]  /*14070*/  IADD3 R36, -R163, R164, R5 ;  /* 0x000000a4a3247210 */ /* 0x000fe20007ffe105 */
        /* <DEDUP_REMOVED lines=10> */
.L_x_1649:
[----:B------:R-:W-:-:S13]  /*14120*/  ISETP.NE.AND P5, PT, R13, 0x1, PT ;  /* 0x000000010d00780c */ /* 0x000fda0003fa5270 */
[----:B------:R-:W0:Y:S02]  /*14130*/  @P5 LDC.64 R4, c[0x0][0x9e8] ;  /* 0x00027a00ff045b82 */ /* 0x000e240000000a00 */
[----:B0-----:R-:W-:-:S05]  /*14140*/  @P5 IMAD.HI.U32 R4, R36, R4, RZ ;  /* 0x0000000424045227 */ /* 0x001fca00078e00ff */
[----:B------:R-:W-:-:S07]  /*14150*/  @P5 SHF.R.U32.HI R36, RZ, R5, R4 ;  /* 0x00000005ff245219 */ /* 0x000fce0000011604 */
.L_x_1650:
[----:B------:R-:W-:Y:S05]  /*14160*/  BSYNC B0 ;  /* 0x0000000000007941 */ /* 0x000fea0003800000 */
.L_x_1648:
[----:B------:R-:W-:-:S05]  /*14170*/  IMAD R5, R36, R13, R76 ;  /* 0x0000000d24057224 */ /* 0x000fca00078e024c */
[----:B------:R-:W-:Y:S02]  /*14180*/  VIMNMX R32, R32, R5, !PT ;  /* 0x0000000520207248 */ /* 0x000fe40007fe0100 */
[----:B------:R-:W-:-:S07]  /*14190*/  VIADDMNMX R28, R5, R13, R28, PT ;  /* 0x0000000d051c7246 */ /* 0x000fce000380011c */
.L_x_1647:
[----:B------:R-:W-:Y:S01]  /*141a0*/  ISETP.GT.AND P2, PT, R32, 0x1, !P2 ;  /* 0x000000012000780c */ /* 0x000fe20005744270 */
[----:B------:R-:W-:Y:S01]  /*141b0*/  ULDC UR4, c[0x0][0x988] ;  /* 0x0002620000047ab9 */ /* 0x000fe20000000800 */
[----:B------:R-:W-:Y:S02]  /*141c0*/  FMNMX.FTZ R4, R101, R99, !PT ;  /* 0x0000006365047209 */ /* 0x000fe40007810000 */
[----:B------:R-:W-:Y:S02]  /*141d0*/  ISETP.LT.OR P2, PT, R28, 0x2, P2 ;  /* 0x000000021c00780c */ /* 0x000fe40001741670 */
[----:B------:R-:W-:Y:S02]  /*141e0*/  FMNMX.FTZ R4, R77, R4, !PT ;  /* 0x000000044d047209 */ /* 0x000fe40007810000 */
[----:B------:R-:W-:Y:S02]  /*141f0*/  FSEL R95, R3, -INF , !P2 ;  /* 0xff800000035f7808 */ /* 0x000fe40005000000 */
[----:B------:R-:W-:-:S02]  /*14200*/  ISETP.NE.AND P2, PT, R78, RZ, PT ;  /* 0x000000ff4e00720c */ /* 0x000fc40003f45270 */
[C---:B------:R-:W-:Y:S02]  /*14210*/  ISETP.GT.AND P6, PT, R32.reuse, 0x8, !P6 ;  /* 0x000000082000780c */ /* 0x040fe400077c4270 */
[----:B------:R-:W-:Y:S02]  /*14220*/  ISETP.GT.AND P2, PT, R32, 0x9, !P2 ;  /* 0x000000092000780c */ /* 0x000fe40005744270 */
[----:B------:R-:W-:Y:S02]  /*14230*/  FMNMX.FTZ R4, R67, R4, !PT ;  /* 0x0000000443047209 */ /* 0x000fe40007810000 */
[C---:B------:R-:W-:Y:S02]  /*14240*/  ISETP.LT.OR P2, PT, R28.reuse, 0xa, P2 ;  /* 0x0000000a1c00780c */ /* 0x040fe40001741670 */
[----:B------:R-:W-:Y:S02]  /*14250*/  ISETP.LT.OR P6, PT, R28, 0x9, P6 ;  /* 0x000000091c00780c */ /* 0x000fe400037c1670 */
[----:B------:R-:W-:-:S02]  /*14260*/  FSEL R93, R7, -INF , !P2 ;  /* 0xff800000075d7808 */ /* 0x000fc40005000000 */
[----:B------:R-:W-:Y:S02]  /*14270*/  ISETP.NE.AND P2, PT, R80, RZ, PT ;  /* 0x000000ff5000720c */ /* 0x000fe40003f45270 */
[----:B------:R-:W-:Y:S02]  /*14280*/  FMNMX.FTZ R4, R75, R4, !PT ;  /* 0x000000044b047209 */ /* 0x000fe40007810000 */
[----:B------:R-:W-:Y:S02]  /*14290*/  ISETP.GT.AND P2, PT, R32, 0x10, !P2 ;  /* 0x000000102000780c */ /* 0x000fe40005744270 */
[----:B------:R-:W-:Y:S02]  /*142a0*/  FSEL R3, R8, -INF , !P6 ;  /* 0xff80000008037808 */ /* 0x000fe40007000000 */
[----:B------:R-:W-:Y:S02]  /*142b0*/  ISETP.LT.OR P2, PT, R28, 0x11, P2 ;  /* 0x000000111c00780c */ /* 0x000fe40001741670 */
[----:B------:R-:W-:-:S02]  /*142c0*/  ISETP.NE.AND P6, PT, R84, RZ, PT ;  /* 0x000000ff5400720c */ /* 0x000fc40003fc5270 */
[----:B------:R-:W-:Y:S02]  /*142d0*/  FSEL R9, R9, -INF , !P2 ;  /* 0xff80000009097808 */ /* 0x000fe40005000000 */
[----:B------:R-:W-:Y:S02]  /*142e0*/  ISETP.NE.AND P2, PT, R82, RZ, PT ;  /* 0x000000ff5200720c */ /* 0x000fe40003f45270 */
[----:B------:R-:W-:Y:S02]  /*142f0*/  FMNMX.FTZ R4, R69, R4, !PT ;  /* 0x0000000445047209 */ /* 0x000fe40007810000 */
[----:B------:R-:W-:Y:S02]  /*14300*/  ISETP.GT.AND P2, PT, R32, 0x11, !P2 ;  /* 0x000000112000780c */ /* 0x000fe40005744270 */
[----:B------:R-:W-:Y:S02]  /*14310*/  FMNMX.FTZ R4, R71, R4, !PT ;  /* 0x0000000447047209 */ /* 0x000fe40007810000 */
[----:B------:R-:W-:-:S02]  /*14320*/  ISETP.LT.OR P2, PT, R28, 0x12, P2 ;  /* 0x000000121c00780c */ /* 0x000fc40001741670 */
[----:B------:R-:W-:Y:S02]  /*14330*/  ISETP.NE.AND P5, PT, R85, RZ, PT ;  /* 0x000000ff5500720c */ /* 0x000fe40003fa5270 */
        /* <DEDUP_REMOVED lines=44> */
[----:B------:R-:W-:Y:S01]  /*14600*/  ISETP.GT.AND P4, PT, R32, RZ, !P4 ;  /* 0x000000ff2000720c */ /* 0x000fe20006784270 */
[----:B------:R-:W0:Y:S01]  /*14610*/  SHFL.BFLY PT, R5, R4, 0x2, 0x1f ;  /* 0x0c401f0004057f89 */ /* 0x000e2200000e0000 */
[----:B------:R-:W-:Y:S02]  /*14620*/  FSEL R27, R30, -INF , !P2 ;  /* 0xff8000001e1b7808 */ /* 0x000fe40005000000 */
[----:B------:R-:W-:-:S02]  /*14630*/  ISETP.NE.AND P2, PT, R92, RZ, PT ;  /* 0x000000ff5c00720c */ /* 0x000fc40003f45270 */
[----:B------:R-:W-:Y:S02]  /*14640*/  ISETP.LT.OR P4, PT, R28, 0x1, P4 ;  /* 0x000000011c00780c */ /* 0x000fe40002781670 */
[----:B------:R-:W-:Y:S02]  /*14650*/  ISETP.GT.AND P2, PT, R32, 0x31, !P2 ;  /* 0x000000312000780c */ /* 0x000fe40005744270 */
[----:B------:R-:W-:Y:S02]  /*14660*/  FSEL R0, R0, -INF , !P4 ;  /* 0xff80000000007808 */ /* 0x000fe40006000000 */
[----:B------:R-:W-:Y:S02]  /*14670*/  ISETP.LT.OR P2, PT, R28, 0x32, P2 ;  /* 0x000000321c00780c */ /* 0x000fe40001741670 */
[----:B------:R-:W-:Y:S02]  /*14680*/  ISETP.NE.AND P5, PT, R97, RZ, PT ;  /* 0x000000ff6100720c */ /* 0x000fe40003fa5270 */
[----:B------:R-:W-:-:S02]  /*14690*/  FSEL R31, R31, -INF , !P2 ;  /* 0xff8000001f1f7808 */ /* 0x000fc40005000000 */
[----:B------:R-:W-:Y:S02]  /*146a0*/  ISETP.NE.AND P2, PT, R94, RZ, PT ;  /* 0x000000ff5e00720c */ /* 0x000fe40003f45270 */
[----:B------:R-:W-:Y:S02]  /*146b0*/  MOV R10, UR4 ;  /* 0x00000004000a7c02 */ /* 0x000fe40008000f00 */
[C---:B------:R-:W-:Y:S02]  /*146c0*/  ISETP.GT.AND P2, PT, R32.reuse, 0x38, !P2 ;  /* 0x000000382000780c */ /* 0x040fe40005744270 */
[----:B------:R-:W-:Y:S02]  /*146d0*/  ISETP.GT.AND P3, PT, R32, 0x58, !P3 ;  /* 0x000000582000780c */ /* 0x000fe40005f64270 */
[----:B------:R-:W-:Y:S02]  /*146e0*/  ISETP.LT.OR P2, PT, R28, 0x39, P2 ;  /* 0x000000391c00780c */ /* 0x000fe40001741670 */
[----:B0-----:R-:W-:-:S02]  /*146f0*/  FMNMX.FTZ R20, R4, R5, !PT ;  /* 0x0000000504147209 */ /* 0x001fc40007810000 */
[----:B------:R-:W-:Y:S02]  /*14700*/  FSEL R79, R34, -INF , !P2 ;  /* 0xff800000224f7808 */ /* 0x000fe40005000000 */
[----:B------:R-:W-:Y:S01]  /*14710*/  ISETP.NE.AND P2, PT, R96, RZ, PT ;  /* 0x000000ff6000720c */ /* 0x000fe20003f45270 */
[----:B------:R-:W0:Y:S01]  /*14720*/  SHFL.BFLY PT, R5, R20, 0x1, 0x1f ;  /* 0x0c201f0014057f89 */ /* 0x000e2200000e0000 */
        /* <DEDUP_REMOVED lines=21> */
[----:B------:R-:W-:-:S02]  /*14880*/  FMNMX.FTZ R4, R7, R4, !PT ;  /* 0x0000000407047209 */ /* 0x000fc40007810000 */
[----:B------:R-:W-:Y:S02]  /*14890*/  ISETP.LT.OR P2, PT, R28, 0x49, P2 ;  /* 0x000000491c00780c */ /* 0x000fe40001741670 */
[----:B------:R-:W-:Y:S02]  /*148a0*/  FMNMX.FTZ R4, R85, R4, !PT ;  /* 0x0000000455047209 */ /* 0x000fe40007810000 */
[----:B------:R-:W-:Y:S02]  /*148b0*/  FSEL R97, R42, -INF , !P2 ;  /* 0xff8000002a617808 */ /* 0x000fe40005000000 */
[----:B------:R-:W-:Y:S02]  /*148c0*/  FMNMX.FTZ R4, R27, R4, !PT ;  /* 0x000000041b047209 */ /* 0x000fe40007810000 */
[----:B------:R-:W-:Y:S02]  /*148d0*/  ISETP.GT.AND P2, PT, R32, 0x49, !P5 ;  /* 0x000000492000780c */ /* 0x000fe40006f44270 */
[----:B0-----:R-:W-:-:S02]  /*148e0*/  FMNMX.FTZ R5, R20, R5, !PT ;  /* 0x0000000514057209 */ /* 0x001fc40007810000 */
[----:B------:R-:W-:Y:S02]  /*148f0*/  FMNMX.FTZ R4, R31, R4, !PT ;  /* 0x000000041f047209 */ /* 0x000fe40007810000 */
[----:B------:R-:W-:Y:S01]  /*14900*/  ISETP.LT.OR P2, PT, R28, 0x4a, P2 ;  /* 0x0000004a1c00780c */ /* 0x000fe20001741670 */
[----:B------:R-:W-:Y:S01]  /*14910*/  FMUL.FTZ R8, R5, R10 ;  /* 0x0000000a05087220 */ /* 0x000fe20000410000 */
[----:B------:R-:W-:Y:S02]  /*14920*/  FMNMX.FTZ R4, R79, R4, !PT ;  /* 0x000000044f047209 */ /* 0x000fe40007810000 */
[----:B------:R-:W-:Y:S02]  /*14930*/  FSEL R43, R43, -INF , !P2 ;  /* 0xff8000002b2b7808 */ /* 0x000fe40005000000 */
[----:B------:R-:W-:Y:S02]  /*14940*/  FSETP.NEU.FTZ.AND P2, PT, R5, -INF , PT ;  /* 0xff8000000500780b */ /* 0x000fe40003f5d000 */
[----:B------:R-:W-:-:S02]  /*14950*/  ISETP.NE.AND P5, PT, R98, RZ, PT ;  /* 0x000000ff6200720c */ /* 0x000fc40003fa5270 */
[----:B------:R-:W-:Y:S02]  /*14960*/  FMNMX.FTZ R4, R35, R4, !PT ;  /* 0x0000000423047209 */ /* 0x000fe40007810000 */
[----:B------:R-:W-:Y:S02]  /*14970*/  FSEL R8, R8, RZ, P2 ;  /* 0x000000ff08087208 */ /* 0x000fe40001000000 */
[----:B------:R-:W-:Y:S02]  /*14980*/  ISETP.GT.AND P2, PT, R32, 0x50, !P5 ;  /* 0x000000502000780c */ /* 0x000fe40006f44270 */
[----:B------:R-:W-:Y:S01]  /*14990*/  FMNMX.FTZ R4, R81, R4, !PT ;  /* 0x0000000451047209 */ /* 0x000fe20007810000 */
[-CC-:B------:R-:W-:Y:S01]  /*149a0*/  FFMA.FTZ R154, R71, R10.reuse, -R8.reuse ;  /* 0x0000000a479a7223 */ /* 0x180fe20000010808 */
[----:B------:R-:W-:Y:S01]  /*149b0*/  ISETP.LT.OR P2, PT, R28, 0x51, P2 ;  /* 0x000000511c00780c */ /* 0x000fe20001741670 */
[-CC-:B------:R-:W-:Y:S01]  /*149c0*/  FFMA.FTZ R148, R73, R10.reuse, -R8.reuse ;  /* 0x0000000a49947223 */ /* 0x180fe20000010808 */
[----:B------:R-:W-:Y:S01]  /*149d0*/  ISETP.NE.AND P6, PT, R44, RZ, PT ;  /* 0x000000ff2c00720c */ /* 0x000fe20003fc5270 */
[--C-:B------:R-:W-:Y:S01]  /*149e0*/  FFMA.FTZ R156, R101, R10, -R8.reuse ;  /* 0x0000000a659c7223 */ /* 0x100fe20000010808 */
[----:B------:R-:W-:Y:S01]  /*149f0*/  FMNMX.FTZ R4, R83, R4, !PT ;  /* 0x0000000453047209 */ /* 0x000fe20007810000 */
[-CC-:B------:R-:W-:Y:S01]  /*14a00*/  FFMA.FTZ R99, R99, R10.reuse, -R8.reuse ;  /* 0x0000000a63637223 */ /* 0x180fe20000010808 */
[----:B------:R-:W-:Y:S01]  /*14a10*/  FSEL R45, R45, -INF , !P2 ;  /* 0xff8000002d2d7808 */ /* 0x000fe20005000000 */
[--C-:B------:R-:W-:Y:S01]  /*14a20*/  FFMA.FTZ R158, R77, R10, -R8.reuse ;  /* 0x0000000a4d9e7223 */ /* 0x100fe20000010808 */
[----:B------:R-:W-:Y:S01]  /*14a30*/  ISETP.GT.AND P2, PT, R32, 0x51, !P6 ;  /* 0x000000512000780c */ /* 0x000fe20007744270 */
[----:B------:R-:W-:Y:S01]  /*14a40*/  MUFU.EX2 R156, R156 ;  /* 0x0000009c009c7308 */ /* 0x000fe20000000800 */
[----:B------:R-:W-:Y:S01]  /*14a50*/  FMNMX.FTZ R4, R97, R4, !PT ;  /* 0x0000000461047209 */ /* 0x000fe20007810000 */
[-CC-:B------:R-:W-:Y:S01]  /*14a60*/  FFMA.FTZ R67, R67, R10.reuse, -R8.reuse ;  /* 0x0000000a43437223 */ /* 0x180fe20000010808 */
[----:B------:R-:W-:Y:S01]  /*14a70*/  ISETP.NE.AND P5, PT, R48, RZ, PT ;  /* 0x000000ff3000720c */ /* 0x000fe20003fa5270 */
[-CC-:B------:R-:W-:Y:S01]  /*14a80*/  FFMA.FTZ R152, R75, R10.reuse, -R8.reuse ;  /* 0x0000000a4b987223 */ /* 0x180fe20000010808 */
[----:B------:R-:W-:Y:S01]  /*14a90*/  ISETP.LT.OR P2, PT, R28, 0x52, P2 ;  /* 0x000000521c00780c */ /* 0x000fe20001741670 */
[--C-:B------:R-:W-:Y:S01]  /*14aa0*/  FFMA.FTZ R144, R47, R10, -R8.reuse ;  /* 0x0000000a2f907223 */ /* 0x100fe20000010808 */
[----:B------:R-:W-:Y:S01]  /*14ab0*/  FMNMX.FTZ R4, R43, R4, !PT ;  /* 0x000000042b047209 */ /* 0x000fe20007810000 */
[----:B------:R-:W0:Y:S01]  /*14ac0*/  MUFU.EX2 R99, R99 ;  /* 0x0000006300637308 */ /* 0x000e220000000800 */
[----:B------:R-:W-:Y:S01]  /*14ad0*/  ISETP.GT.AND P4, PT, R32, 0x59, !P5 ;  /* 0x000000592000780c */ /* 0x000fe20006f84270 */
[-CC-:B------:R-:W-:Y:S01]  /*14ae0*/  FFMA.FTZ R146, R33, R10.reuse, -R8.reuse ;  /* 0x0000000a21927223 */ /* 0x180fe20000010808 */
[C---:B------:R-:W-:Y:S01]  /*14af0*/  ISETP.LT.OR P3, PT, R28.reuse, 0x59, P3 ;  /* 0x000000591c00780c */ /* 0x040fe20001f61670 */
[-CC-:B------:R-:W-:Y:S01]  /*14b00*/  FFMA.FTZ R140, R41, R10.reuse, -R8.reuse ;  /* 0x0000000a298c7223 */ /* 0x180fe20000010808 */
[----:B------:R-:W-:Y:S01]  /*14b10*/  FSEL R39, R39, -INF , !P2 ;  /* 0xff80000027277808 */ /* 0x000fe20005000000 */
[--C-:B------:R-:W-:Y:S01]  /*14b20*/  FFMA.FTZ R142, R49, R10, -R8.reuse ;  /* 0x0000000a318e7223 */ /* 0x100fe20000010808 */
[----:B------:R-:W-:Y:S01]  /*14b30*/  FMNMX.FTZ R4, R45, R4, !PT ;  /* 0x000000042d047209 */ /* 0x000fe20007810000 */
[----:B------:R-:W1:Y:S01]  /*14b40*/  MUFU.EX2 R158, R158 ;  /* 0x0000009e009e7308 */ /* 0x000e620000000800 */
[----:B------:R-:W-:Y:S01]  /*14b50*/  ISETP.LT.OR P4, PT, R28, 0x5a, P4 ;  /* 0x0000005a1c00780c */ /* 0x000fe20002781670 */
[-CC-:B------:R-:W-:Y:S01]  /*14b60*/  FFMA.FTZ R136, R37, R10.reuse, -R8.reuse ;  /* 0x0000000a25887223 */ /* 0x180fe20000010808 */
[----:B------:R-:W-:Y:S01]  /*14b70*/  FSEL R71, R14, -INF , !P3 ;  /* 0xff8000000e477808 */ /* 0x000fe20005800000 */
[--C-:B------:R-:W-:Y:S01]  /*14b80*/  FFMA.FTZ R14, R29, R10, -R8.reuse ;  /* 0x0000000a1d0e7223 */ /* 0x100fe20000010808 */
[----:B------:R-:W-:Y:S01]  /*14b90*/  FMNMX.FTZ R4, R39, R4, !PT ;  /* 0x0000000427047209 */ /* 0x000fe20007810000 */
[--C-:B------:R-:W-:Y:S01]  /*14ba0*/  FFMA.FTZ R29, R51, R10, -R8.reuse ;  /* 0x0000000a331d7223 */ /* 0x100fe20000010808 */
[----:B------:R-:W-:Y:S01]  /*14bb0*/  FSEL R73, R46, -INF , !P4 ;  /* 0xff8000002e497808 */ /* 0x000fe20006000000 */
[----:B------:R-:W2:Y:S01]  /*14bc0*/  MUFU.EX2 R67, R67 ;  /* 0x0000004300437308 */ /* 0x000ea20000000800 */
[----:B------:R-:W-:Y:S01]  /*14bd0*/  FMNMX.FTZ R4, R71, R4, !PT ;  /* 0x0000000447047209 */ /* 0x000fe20007810000 */
[-CC-:B------:R-:W-:Y:S01]  /*14be0*/  FFMA.FTZ R69, R69, R10.reuse, -R8.reuse ;  /* 0x0000000a45457223 */ /* 0x180fe20000010808 */
[-CC-:B------:R-:W-:Y:S01]  /*14bf0*/  FFMA.FTZ R65, R65, R10.reuse, -R8.reuse ;  /* 0x0000000a41417223 */ /* 0x180fe20000010808 */
[--C-:B------:R-:W-:Y:S01]  /*14c00*/  FFMA.FTZ R63, R63, R10, -R8.reuse ;  /* 0x0000000a3f3f7223 */ /* 0x100fe20000010808 */
[----:B------:R-:W-:Y:S01]  /*14c10*/  FMNMX.FTZ R4, R73, R4, !PT ;  /* 0x0000000449047209 */ /* 0x000fe20007810000 */
[-CC-:B------:R-:W-:Y:S01]  /*14c20*/  FFMA.FTZ R47, R61, R10.reuse, -R8.reuse ;  /* 0x0000000a3d2f7223 */ /* 0x180fe20000010808 */
[-CC-:B------:R-:W-:Y:S01]  /*14c30*/  FFMA.FTZ R33, R59, R10.reuse, -R8.reuse ;  /* 0x0000000a3b217223 */ /* 0x180fe20000010808 */
[-CC-:B------:R-:W-:Y:S01]  /*14c40*/  FFMA.FTZ R41, R57, R10.reuse, -R8.reuse ;  /* 0x0000000a39297223 */ /* 0x180fe20000010808 */
[-CC-:B------:R-:W-:Y:S01]  /*14c50*/  FFMA.FTZ R49, R55, R10.reuse, -R8.reuse ;  /* 0x0000000a37317223 */ /* 0x180fe20000010808 */
[----:B------:R-:W3:Y:S01]  /*14c60*/  SHFL.BFLY PT, R51, R4, 0x2, 0x1f ;  /* 0x0c401f0004337f89 */ /* 0x000ee200000e0000 */
[-CC-:B------:R-:W-:Y:S01]  /*14c70*/  FFMA.FTZ R37, R53, R10.reuse, -R8.reuse ;  /* 0x0000000a35257223 */ /* 0x180fe20000010808 */
[-CC-:B------:R-:W-:Y:S01]  /*14c80*/  FFMA.FTZ R138, R25, R10.reuse, -R8.reuse ;  /* 0x0000000a198a7223 */ /* 0x180fe20000010808 */
[----:B------:R-:W-:Y:S01]  /*14c90*/  FFMA.FTZ R11, R11, R10, -R8 ;  /* 0x0000000a0b0b7223 */ /* 0x000fe20000010808 */
[----:B------:R-:W4:Y:S01]  /*14ca0*/  MUFU.EX2 R152, R152 ;  /* 0x0000009800987308 */ /* 0x000f220000000800 */
[----:B------:R-:W-:-:S07]  /*14cb0*/  ISETP.NE.AND P5, PT, R207, 0x1, PT ;  /* 0x00000001cf00780c */ /* 0x000fce0003fa5270 */
[----:B------:R-:W4:Y:S06]  /*14cc0*/  MUFU.EX2 R69, R69 ;  /* 0x0000004500457308 */ /* 0x000f2c0000000800 */
[----:B------:R-:W4:Y:S02]  /*14cd0*/  @P5 LDC R42, c[0x0][0x450] ;  /* 0x00011400ff2a5b82 */ /* 0x000f240000000800 */
[----:B------:R-:W4:Y:S01]  /*14ce0*/  MUFU.EX2 R154, R154 ;  /* 0x0000009a009a7308 */ /* 0x000f220000000800 */
[----:B---3--:R-:W-:-:S07]  /*14cf0*/  FMNMX.FTZ R51, R4, R51, !PT ;  /* 0x0000003304337209 */ /* 0x008fce0007810000 */
[----:B------:R-:W3:Y:S01]  /*14d00*/  MUFU.EX2 R65, R65 ;  /* 0x0000004100417308 */ /* 0x000ee20000000800 */
        /* <DEDUP_REMOVED lines=13> */
[-CC-:B------:R-:W-:Y:S01]  /*14de0*/  FFMA.FTZ R153, R9, R10.reuse, -R34.reuse ;  /* 0x0000000a09997223 */ /* 0x180fe20000010822 */
[----:B------:R-:W-:Y:S01]  /*14df0*/  FADD.FTZ R3, R156, R99 ;  /* 0x000000639c037221 */ /* 0x000fe20000010000 */
[----:B------:R-:W-:Y:S01]  /*14e00*/  MUFU.EX2 R157, R157 ;  /* 0x0000009d009d7308 */ /* 0x000fe20000000800 */
[-CC-:B------:R-:W-:Y:S01]  /*14e10*/  FFMA.FTZ R20, R91, R10.reuse, -R34.reuse ;  /* 0x0000000a5b147223 */ /* 0x180fe20000010822 */
[-CC-:B------:R-:W-:Y:S01]  /*14e20*/  FFMA.FTZ R155, R15, R10.reuse, -R34.reuse ;  /* 0x0000000a0f9b7223 */ /* 0x180fe20000010822 */
[----:B-1----:R-:W-:Y:S01]  /*14e30*/  FADD.FTZ R32, R158, R3 ;  /* 0x000000039e207221 */ /* 0x002fe20000010000 */
[-CC-:B------:R-:W-:Y:S01]  /*14e40*/  FFMA.FTZ R24, R89, R10.reuse, -R34.reuse ;  /* 0x0000000a59187223 */ /* 0x180fe20000010822 */
[-CC-:B------:R-:W-:Y:S01]  /*14e50*/  FFMA.FTZ R149, R21, R10.reuse, -R34.reuse ;  /* 0x0000000a15957223 */ /* 0x180fe20000010822 */
[-C--:B------:R-:W-:Y:S01]  /*14e60*/  FFMA.FTZ R151, R7, R10.reuse, -R34 ;  /* 0x0000000a07977223 */ /* 0x080fe20000010822 */
[----:B--2---:R-:W-:Y:S01]  /*14e70*/  FADD.FTZ R3, R67, R32 ;  /* 0x0000002043037221 */ /* 0x004fe20000010000 */
[----:B------:R-:W0:Y:S01]  /*14e80*/  MUFU.EX2 R0, R0 ;  /* 0x0000000000007308 */ /* 0x000e220000000800 */
[-CC-:B------:R-:W-:Y:S01]  /*14e90*/  FFMA.FTZ R26, R87, R10.reuse, -R34.reuse ;  /* 0x0000000a571a7223 */ /* 0x180fe20000010822 */
[-CC-:B------:R-:W-:Y:S01]  /*14ea0*/  FFMA.FTZ R28, R85, R10.reuse, -R34.reuse ;  /* 0x0000000a551c7223 */ /* 0x180fe20000010822 */
[----:B----4-:R-:W-:Y:S01]  /*14eb0*/  FADD.FTZ R32, R152, R3 ;  /* 0x0000000398207221 */ /* 0x010fe20000010000 */
[-CC-:B-----5:R-:W-:Y:S01]  /*14ec0*/  FFMA.FTZ R145, R27, R10.reuse, -R34.reuse ;  /* 0x0000000a1b917223 */ /* 0x1a0fe20000010822 */
[-C--:B------:R-:W-:Y:S01]  /*14ed0*/  FFMA.FTZ R30, R31, R10.reuse, -R34 ;  /* 0x0000000a1f1e7223 */ /* 0x080fe20000010822 */
[----:B------:R-:W1:Y:S01]  /*14ee0*/  @P5 LDC R15, c[0x0][0x44c] ;  /* 0x00011300ff0f5b82 */ /* 0x000e620000000800 */
[----:B------:R-:W-:Y:S01]  /*14ef0*/  FADD.FTZ R7, R69, R32 ;  /* 0x0000002045077221 */ /* 0x000fe20000010000 */
[----:B------:R-:W2:Y:S01]  /*14f00*/  MUFU.EX2 R159, R159 ;  /* 0x0000009f009f7308 */ /* 0x000ea20000000800 */
[-CC-:B------:R-:W-:Y:S01]  /*14f10*/  FFMA.FTZ R147, R79, R10.reuse, -R34.reuse ;  /* 0x0000000a4f937223 */ /* 0x180fe20000010822 */
[-CC-:B------:R-:W-:Y:S01]  /*14f20*/  FFMA.FTZ R32, R35, R10.reuse, -R34.reuse ;  /* 0x0000000a23207223 */ /* 0x180fe20000010822 */
[----:B------:R-:W-:Y:S01]  /*14f30*/  FADD.FTZ R38, R154, R7 ;  /* 0x000000079a267221 */ /* 0x000fe20000010000 */
[-CC-:B------:R-:W-:Y:S01]  /*14f40*/  FFMA.FTZ R141, R81, R10.reuse, -R34.reuse ;  /* 0x0000000a518d7223 */ /* 0x180fe20000010822 */
[-CC-:B------:R-:W-:Y:S01]  /*14f50*/  FFMA.FTZ R83, R83, R10.reuse, -R34.reuse ;  /* 0x0000000a53537223 */ /* 0x180fe20000010822 */
[-C--:B------:R-:W-:Y:S01]  /*14f60*/  FFMA.FTZ R97, R97, R10.reuse, -R34 ;  /* 0x0000000a61617223 */ /* 0x080fe20000010822 */
[----:B---3--:R-:W-:Y:S01]  /*14f70*/  FADD.FTZ R7, R65, R38 ;  /* 0x0000002641077221 */ /* 0x008fe20000010000 */
[----:B------:R-:W3:Y:S01]  /*14f80*/  MUFU.EX2 R8, R8 ;  /* 0x0000000800087308 */ /* 0x000ee20000000800 */
[----:B0-----:R-:W-:Y:S01]  /*14f90*/  FADD.FTZ R36, R157, R0 ;  /* 0x000000009d247221 */ /* 0x001fe20000010000 */
[-CC-:B------:R-:W-:Y:S01]  /*14fa0*/  FFMA.FTZ R43, R43, R10.reuse, -R34.reuse ;  /* 0x0000000a2b2b7223 */ /* 0x180fe20000010822 */
[----:B------:R-:W-:Y:S01]  /*14fb0*/  FADD.FTZ R38, R148, R7 ;  /* 0x0000000794267221 */ /* 0x000fe20000010000 */
[-CC-:B------:R-:W-:Y:S01]  /*14fc0*/  FFMA.FTZ R45, R45, R10.reuse, -R34.reuse ;  /* 0x0000000a2d2d7223 */ /* 0x180fe20000010822 */
[-CC-:B------:R-:W-:Y:S01]  /*14fd0*/  FFMA.FTZ R39, R39, R10.reuse, -R34.reuse ;  /* 0x0000000a27277223 */ /* 0x180fe20000010822 */
[-C--:B------:R-:W-:Y:S01]  /*14fe0*/  FFMA.FTZ R71, R71, R10.reuse, -R34 ;  /* 0x0000000a47477223 */ /* 0x080fe20000010822 */
[----:B------:R-:W-:Y:S01]  /*14ff0*/  FADD.FTZ R7, R63, R38 ;  /* 0x000000263f077221 */ /* 0x000fe20000010000 */
[----:B------:R-:W0:Y:S01]  /*15000*/  MUFU.EX2 R153, R153 ;  /* 0x0000009900997308 */ /* 0x000e220000000800 */
[----:B--2---:R-:W-:Y:S01]  /*15010*/  FADD.FTZ R3, R159, R36 ;  /* 0x000000249f037221 */ /* 0x004fe20000010000 */
[----:B------:R-:W-:Y:S01]  /*15020*/  FFMA.FTZ R73, R73, R10, -R34 ;  /* 0x0000000a49497223 */ /* 0x000fe20000010822 */
[----:B------:R-:W-:Y:S01]  /*15030*/  FADD.FTZ R40, R14, R7 ;  /* 0x000000070e287221 */ /* 0x000fe20000010000 */
[----:B------:R-:W-:Y:S01]  /*15040*/  IMAD.MOV.U32 R9, RZ, RZ, R178 ;  /* 0x000000ffff097224 */ /* 0x000fe200078e00b2 */
[----:B------:R-:W-:Y:S01]  /*15050*/  F2FP.F16.F32.PACK_AB R157, R0, R157 ;  /* 0x0000009d009d723e */ /* 0x000fe200000000ff */
[----:B-1----:R-:W-:-:S04]  /*15060*/  @P5 IMAD.HI.U32 R15, R178, R15, RZ ;  /* 0x0000000fb20f5227 */ /* 0x002fc800078e00ff */
[----:B------:R-:W-:Y:S01]  /*15070*/  FADD.FTZ R7, R29, R40 ;  /* 0x000000281d077221 */ /* 0x000fe20000010000 */
[----:B------:R-:W1:Y:S01]  /*15080*/  MUFU.EX2 R20, R20 ;  /* 0x0000001400147308 */ /* 0x000e620000000800 */
[C---:B---3--:R-:W-:Y:S01]  /*15090*/  FADD.FTZ R36, R8.reuse, R3 ;  /* 0x0000000308247221 */ /* 0x048fe20000010000 */
[----:B------:R-:W-:Y:S01]  /*150a0*/  F2FP.F16.F32.PACK_AB R159, R8, R159 ;  /* 0x0000009f089f723e */ /* 0x000fe200000000ff */
[----:B------:R-:W-:Y:S01]  /*150b0*/  VIADD R8, R72, 0xfffffffe ;  /* 0xfffffffe48087836 */ /* 0x000fe20000000000 */
[----:B------:R-:W-:Y:S02]  /*150c0*/  @P5 SHF.R.U32.HI R9, RZ, R42, R15 ;  /* 0x0000002aff095219 */ /* 0x000fe4000001160f */
[----:B------:R-:W-:Y:S02]  /*150d0*/  ISETP.GE.AND P5, PT, R13, 0x1, PT ;  /* 0x000000010d00780c */ /* 0x000fe40003fa6270 */
[----:B------:R-:W2:Y:S01]  /*150e0*/  MUFU.EX2 R155, R155 ;  /* 0x0000009b009b7308 */ /* 0x000ea20000000800 */
[----:B0-----:R-:W-:Y:S01]  /*150f0*/  FADD.FTZ R3, R153, R36 ;  /* 0x0000002499037221 */ /* 0x001fe20000010000 */
[----:B------:R-:W-:Y:S01]  /*15100*/  IMAD.IADD R9, R150, 0x1, R9 ;  /* 0x0000000196097824 */ /* 0x000fe200078e0209 */
[----:B------:R-:W-:-:S02]  /*15110*/  F2FP.F16.F32.PACK_AB R150, R29, R14 ;  /* 0x0000000e1d96723e */ /* 0x000fc400000000ff */
[----:B------:R-:W-:Y:S01]  /*15120*/  F2FP.F16.F32.PACK_AB R156, R99, R156 ;  /* 0x0000009c639c723e */ /* 0x000fe200000000ff */
[----:B------:R-:W-:Y:S01]  /*15130*/  IMAD.IADD R12, R9, 0x1, R12 ;  /* 0x00000001090c7824 */ /* 0x000fe200078e020c */
[----:B------:R-:W-:Y:S01]  /*15140*/  F2FP.F16.F32.PACK_AB R158, R67, R158 ;  /* 0x0000009e439e723e */ /* 0x000fe200000000ff */
[----:B------:R-:W0:Y:S01]  /*15150*/  MUFU.EX2 R24, R24 ;  /* 0x0000001800187308 */ /* 0x000e220000000800 */
[C---:B-1----:R-:W-:Y:S01]  /*15160*/  FADD.FTZ R36, R20.reuse, R3 ;  /* 0x0000000314247221 */ /* 0x042fe20000010000 */
[----:B------:R-:W-:Y:S02]  /*15170*/  F2FP.F16.F32.PACK_AB R152, R69, R152 ;  /* 0x000000984598723e */ /* 0x000fe400000000ff */
        /* <DEDUP_REMOVED lines=19> */
[----:B------:R-:W-:-:S06]  /*152b0*/  F2FP.F16.F32.PACK_AB R144, R47, R144 ;  /* 0x000000902f90723e */ /* 0x000fcc00000000ff */
        /* <DEDUP_REMOVED lines=9> */
[----:B------:R-:W-:-:S06]  /*15350*/  F2FP.F16.F32.PACK_AB R146, R33, R146 ;  /* 0x000000922192723e */ /* 0x000fcc00000000ff */
        /* <DEDUP_REMOVED lines=41> */
[----:B--2---:R-:W-:Y:S01]  /*155f0*/  FADD.FTZ R7, R71, R0 ;  /* 0x0000000047077221 */ /* 0x004fe20000010000 */
[C---:B0-----:R-:W-:Y:S01]  /*15600*/  FADD.FTZ R3, R11.reuse, R42 ;  /* 0x0000002a0b037221 */ /* 0x041fe20000010000 */
[----:B------:R-:W-:Y:S02]  /*15610*/  F2FP.F16.F32.PACK_AB R138, R11, R138 ;  /* 0x0000008a0b8a723e */ /* 0x000fe400000000ff */
[C---:B-1----:R-:W-:Y:S01]  /*15620*/  FADD.FTZ R0, R14.reuse, R7 ;  /* 0x000000070e007221 */ /* 0x042fe20000010000 */
[----:B------:R-:W-:Y:S01]  /*15630*/  F2FP.F16.F32.PACK_AB R139, R14, R71 ;  /* 0x000000470e8b723e */ /* 0x000fe200000000ff */
[----:B------:R-:W-:Y:S06]  /*15640*/  @!P5 BRA `(.L_x_1651) ;  /* 0x000000000048d947 */ /* 0x000fec0003800000 */
[C---:B------:R-:W-:Y:S01]  /*15650*/  ISETP.GT.AND P2, PT, R9.reuse, RZ, PT ;  /* 0x000000ff0900720c */ /* 0x040fe20003f44270 */
[----:B------:R-:W-:Y:S01]  /*15660*/  BSSY B0, `(.L_x_1652) ;  /* 0x000000e000007945 */ /* 0x000fe20003800000 */
[----:B------:R-:W-:-:S11]  /*15670*/  VIADD R7, R9, 0xffffffff ;  /* 0xffffffff09077836 */ /* 0x000fd60000000000 */
        /* <DEDUP_REMOVED lines=8> */
.L_x_1653:
[----:B------:R-:W-:-:S13]  /*15700*/  ISETP.NE.AND P2, PT, R13, 0x1, PT ;  /* 0x000000010d00780c */ /* 0x000fda0003f45270 */
[----:B------:R-:W0:Y:S02]  /*15710*/  @P2 LDC.64 R14, c[0x0][0x9e8] ;  /* 0x00027a00ff0e2b82 */ /* 0x000e240000000a00 */
[----:B0-----:R-:W-:-:S05]  /*15720*/  @P2 IMAD.HI.U32 R14, R7, R14, RZ ;  /* 0x0000000e070e2227 */ /* 0x001fca00078e00ff */
[----:B------:R-:W-:-:S07]  /*15730*/  @P2 SHF.R.U32.HI R7, RZ, R15, R14 ;  /* 0x0000000fff072219 */ /* 0x000fce000001160e */
.L_x_1654:
[----:B------:R-:W-:Y:S05]  /*15740*/  BSYNC B0 ;  /* 0x0000000000007941 */ /* 0x000fea0003800000 */
.L_x_1652:
[----:B------:R-:W-:-:S05]  /*15750*/  IMAD R7, R7, R13, R13 ;  /* 0x0000000d07077224 */ /* 0x000fca00078e020d */
[----:B------:R-:W-:-:S07]  /*15760*/  VIMNMX R12, R12, R7, PT ;  /* 0x000000070c0c7248 */ /* 0x000fce0003fe0100 */
.L_x_1651:
[----:B------:R-:W-:Y:S01]  /*15770*/  IMAD.HI R12, R12, 0x2aaaaaab, RZ ;  /* 0x2aaaaaab0c0c7827 */ /* 0x000fe200078e02ff */
[----:B------:R-:W-:Y:S01]  /*15780*/  ULDC UR58, c[0x0][0x9d8] ;  /* 0x00027600003a7ab9 */ /* 0x000fe20000000800 */
[----:B------:R-:W-:Y:S01]  /*15790*/  ULDC UR59, c[0x0][0x9d8] ;  /* 0x00027600003b7ab9 */ /* 0x000fe20000000800 */
[----:B------:R-:W-:Y:S01]  /*157a0*/  BSSY B0, `(.L_x_1655) ;  /* 0x00003aa000007945 */ /* 0x000fe20003800000 */
[----:B------:R-:W-:Y:S01]  /*157b0*/  IMAD.MOV.U32 R88, RZ, RZ, 0x3f800000 ;  /* 0x3f800000ff587424 */ /* 0x000fe200078e00ff */
[----:B------:R-:W-:Y:S02]  /*157c0*/  SHF.R.U32.HI R7, RZ, 0x1f, R12 ;  /* 0x0000001fff077819 */ /* 0x000fe4000001160c */
[----:B------:R-:W-:Y:S02]  /*157d0*/  CS2R R86, SRZ ;  /* 0x0000000000567805 */ /* 0x000fe4000001ff00 */
[----:B------:R-:W-:Y:S02]  /*157e0*/  CS2R R84, SRZ ;  /* 0x0000000000547805 */ /* 0x000fe4000001ff00 */
[----:B------:R-:W-:-:S02]  /*157f0*/  CS2R R82, SRZ ;  /* 0x0000000000527805 */ /* 0x000fc4000001ff00 */
[----:B------:R-:W-:Y:S02]  /*15800*/  LEA.HI.SX32 R9, R12, R7, 0x1c ;  /* 0x000000070c097211 */ /* 0x000fe400078fe2ff */
[----:B------:R-:W-:Y:S02]  /*15810*/  CS2R R80, SRZ ;  /* 0x0000000000507805 */ /* 0x000fe4000001ff00 */
[----:B------:R-:W-:Y:S02]  /*15820*/  MOV R7, 0x3f800000 ;  /* 0x3f80000000077802 */ /* 0x000fe40000000f00 */
[----:B------:R-:W-:Y:S02]  /*15830*/  CS2R R78, SRZ ;  /* 0x00000000004e7805 */ /* 0x000fe4000001ff00 */
[----:B------:R-:W-:Y:S02]  /*15840*/  VIMNMX R9, R180, R9, !PT ;  /* 0x00000009b4097248 */ /* 0x000fe40007fe0100 */
[----:B------:R-:W-:-:S02]  /*15850*/  CS2R R76, SRZ ;  /* 0x00000000004c7805 */ /* 0x000fc4000001ff00 */
[----:B------:R-:W-:Y:S02]  /*15860*/  CS2R R74, SRZ ;  /* 0x00000000004a7805 */ /* 0x000fe4000001ff00 */
[----:B------:R-:W-:Y:S02]  /*15870*/  CS2R R72, SRZ ;  /* 0x0000000000487805 */ /* 0x000fe4000001ff00 */
        /* <DEDUP_REMOVED lines=25> */
[----:B------:R-:W-:Y:S06]  /*15a10*/  @!P2 BRA `(.L_x_1656) ;  /* 0x000000380008a947 */ /* 0x000fec0003800000 */
[----:B------:R-:W-:Y:S01]  /*15a20*/  BSSY B1, `(.L_x_1657) ;  /* 0x000037d000017945 */ /* 0x000fe20003800000 */
[----:B------:R-:W-:Y:S02]  /*15a30*/  IMAD.MOV.U32 R7, RZ, RZ, 0x3f800000 ;  /* 0x3f800000ff077424 */ /* 0x000fe400078e00ff */
[----:B------:R-:W-:-:S07]  /*15a40*/  IMAD.MOV.U32 R87, RZ, RZ, RZ ;  /* 0x000000ffff577224 */ /* 0x000fce00078e00ff */
.L_x_1676:
[----:B------:R-:W-:-:S05]  /*15a50*/  VIADD R14, R22, 0x1 ;  /* 0x00000001160e7836 */ /* 0x000fca0000000000 */
[----:B------:R-:W-:-:S04]  /*15a60*/  ISETP.NE.AND P2, PT, R14, 0x2, PT ;  /* 0x000000020e00780c */ /* 0x000fc80003f45270 */
[----:B------:R-:W-:Y:S02]  /*15a70*/  SEL R10, RZ, 0x1, P2 ;  /* 0x00000001ff0a7807 */ /* 0x000fe40001000000 */
[----:B------:R-:W-:Y:S02]  /*15a80*/  SEL R14, R14, RZ, P2 ;  /* 0x000000ff0e0e7207 */ /* 0x000fe40001000000 */
[----:B------:R-:W-:Y:S01]  /*15a90*/  LOP3.LUT R15, R23, R10, RZ, 0x3c, !PT ;  /* 0x0000000a170f7212 */ /* 0x000fe200078e3cff */
[----:B------:R-:W-:Y:S06]  /*15aa0*/  @!P0 BRA `(.L_x_1658) ;  /* 0x0000000000048947 */ /* 0x000fec0003800000 */
[----:B------:R-:W-:Y:S01]  /*15ab0*/  BPT.TRAP 0x1 ;  /* 0x000000040000795c */ /* 0x000fe20000300000 */
.L_x_1658:
[----:B------:R-:W-:Y:S01]  /*15ac0*/  IMAD R205, R14, 0x8, R2 ;  /* 0x000000080ecd7824 */ /* 0x000fe200078e0202 */
[----:B------:R-:W-:-:S04]  /*15ad0*/  SHF.L.U32 R10, R15, 0x1f, RZ ;  /* 0x0000001f0f0a7819 */ /* 0x000fc800000006ff */
[----:B------:R0:W1:Y:S01]  /*15ae0*/  SYNCS.PHASECHK.TRANS64.TRYWAIT P2, [R205+URZ+0x2a830], R10 ;  /* 0x02a8300acd0075a7 */ /* 0x000062000804017f */
[----:B------:R-:W-:Y:S05]  /*15af0*/  @!P0 BRA `(.L_x_1659) ;  /* 0x0000000000048947 */ /* 0x000fea0003800000 */
[----:B------:R-:W-:Y:S01]  /*15b00*/  BPT.TRAP 0x1 ;  /* 0x000000040000795c */ /* 0x000fe20000300000 */
.L_x_1659:
[----:B------:R-:W-:Y:S01]  /*15b10*/  IMAD R92, R14, 0x900, R6 ;  /* 0x000009000e5c7824 */ /* 0x000fe200078e0206 */
[----:B------:R-:W-:Y:S03]  /*15b20*/  BSSY B2, `(.L_x_1660) ;  /* 0x0000006000027945 */ /* 0x000fe60003800000 */
[C---:B------:R-:W-:Y:S01]  /*15b30*/  VIADD R12, R92.reuse, 0x2 ;  /* 0x000000025c0c7836 */ /* 0x040fe20000000000 */
[----:B------:R-:W-:Y:S01]  /*15b40*/  IADD3 R20, R92, 0x4, RZ ;  /* 0x000000045c147810 */ /* 0x000fe20007ffe0ff */
[----:B-1----:R-:W-:Y:S06]  /*15b50*/  @P2 BRA `(.L_x_1661) ;  /* 0x0000000000082947 */ /* 0x002fec0003800000 */
[----:B------:R-:W1:Y:S02]  /*15b60*/  SYNCS.PHASECHK.TRANS64.TRYWAIT P2, [R205+URZ+0x2a830], R10 ;  /* 0x02a8300acd0075a7 */ /* 0x000e64000804017f */
[----:B-1----:R-:W-:Y:S05]  /*15b70*/  @!P2 BRA `(.L_x_1662) ;  /* 0x0000016c001ca947 */ /* 0x002fea0003800000 */
.L_x_1661:
[----:B------:R-:W-:Y:S05]  /*15b80*/  BSYNC B2 ;  /* 0x0000000000027941 */ /* 0x000fea0003800000 */
.L_x_1660:
[----:B01----:R-:W-:Y:S01]  /*15b90*/  IMAD.MOV.U32 R10, RZ, RZ, R92 ;  /* 0x000000ffff0a7224 */ /* 0x003fe200078e005c */
[----:B------:R-:W2:Y:S04]  /*15ba0*/  LDL.64 R220, [R1+0x28] ;  /* 0x0000280001dc7983 */ /* 0x000ea80000100a00 */
[----:B------:R-:W-:Y:S01]  /*15bb0*/  R2UR UR54, R10 ;  /* 0x000000000a3672ca */ /* 0x000fe200000e0000 */
[----:B------:R-:W-:Y:S01]  /*15bc0*/  VIADD R10, R92, 0x300 ;  /* 0x000003005c0a7836 */ /* 0x000fe20000000000 */
[----:B------:R-:W3:Y:S01]  /*15bd0*/  LDL.64 R218, [R1+0x20] ;  /* 0x0000200001da7983 */ /* 0x000ee20000100a00 */
[----:B------:R-:W-:-:S03]  /*15be0*/  IMAD.MOV.U32 R11, RZ, RZ, 0x40000040 ;  /* 0x40000040ff0b7424 */ /* 0x000fc600078e00ff */
[----:B------:R-:W-:Y:S01]  /*15bf0*/  R2UR UR26, R10 ;  /* 0x000000000a1a72ca */ /* 0x000fe200000e0000 */
[----:B------:R-:W-:Y:S01]  /*15c00*/  VIADD R10, R92, 0x304 ;  /* 0x000003045c0a7836 */ /* 0x000fe20000000000 */
[C---:B------:R-:W-:Y:S01]  /*15c10*/  R2UR UR55, R11.reuse ;  /* 0x000000000b3772ca */ /* 0x040fe200000e0000 */
[----:B------:R-:W4:Y:S01]  /*15c20*/  LDL.64 R216, [R1+0x18] ;  /* 0x0000180001d87983 */ /* 0x000f220000100a00 */
[C---:B------:R-:W-:Y:S02]  /*15c30*/  R2UR UR27, R11.reuse ;  /* 0x000000000b1b72ca */ /* 0x040fe400000e0000 */
[----:B------:R-:W-:Y:S01]  /*15c40*/  R2UR UR18, R10 ;  /* 0x000000000a1272ca */ /* 0x000fe200000e0000 */
[----:B------:R-:W5:Y:S01]  /*15c50*/  LDL.64 R214, [R1+0x10] ;  /* 0x0000100001d67983 */ /* 0x000f620000100a00 */
[----:B------:R-:W-:-:S03]  /*15c60*/  R2UR UR19, R11 ;  /* 0x000000000b1372ca */ /* 0x000fc600000e0000 */
[----:B------:R-:W2:Y:S01]  /*15c70*/  LDL.64 R10, [R1+0x30] ;  /* 0x00003000010a7983 */ /* 0x000ea20000100a00 */
[----:B------:R-:W-:Y:S01]  /*15c80*/  R2UR UR50, R12 ;  /* 0x000000000c3272ca */ /* 0x000fe200000e0000 */
[----:B------:R-:W-:Y:S01]  /*15c90*/  VIADD R12, R92, 0x6 ;  /* 0x000000065c0c7836 */ /* 0x000fe20000000000 */
[----:B------:R-:W-:Y:S01]  /*15ca0*/  R2UR UR34, R20 ;  /* 0x00000000142272ca */ /* 0x000fe200000e0000 */
[----:B------:R-:W5:Y:S01]  /*15cb0*/  LDL.64 R212, [R1+0x8] ;  /* 0x0000080001d47983 */ /* 0x000f620000100a00 */
[----:B------:R-:W-:Y:S01]  /*15cc0*/  IADD3 R20, R92, 0x302, RZ ;  /* 0x000003025c147810 */ /* 0x000fe20007ffe0ff */
[-C--:B------:R-:W-:Y:S01]  /*15cd0*/  FMUL.FTZ R24, R24, R88.reuse ;  /* 0x0000005818187220 */ /* 0x080fe20000410000 */
[----:B------:R-:W-:Y:S01]  /*15ce0*/  R2UR UR30, R12 ;  /* 0x000000000c1e72ca */ /* 0x000fe200000e0000 */
[-C--:B------:R-:W-:Y:S01]  /*15cf0*/  FMUL.FTZ R25, R25, R88.reuse ;  /* 0x0000005819197220 */ /* 0x080fe20000410000 */
[----:B------:R-:W-:Y:S01]  /*15d00*/  R2UR UR22, R20 ;  /* 0x00000000141672ca */ /* 0x000fe200000e0000 */
        /* <DEDUP_REMOVED lines=30> */
[C---:B------:R-:W-:Y:S01]  /*15ef0*/  VIADD R12, R92.reuse, 0x306 ;  /* 0x000003065c0c7836 */ /* 0x040fe20000000000 */
[----:B------:R-:W-:Y:S01]  /*15f00*/  MOV R89, 0x40000040 ;  /* 0x4000004000597802 */ /* 0x000fe20000000f00 */
[C---:B------:R-:W-:Y:S01]  /*15f10*/  VIADD R20, R92.reuse, 0x600 ;  /* 0x000006005c147836 */ /* 0x040fe20000000000 */
[----:B------:R-:W5:Y:S01]  /*15f20*/  LDL.64 R210, [R1] ;  /* 0x0000000001d27983 */ /* 0x000f620000100a00 */
[----:B------:R-:W-:-:S02]  /*15f30*/  VIADD R88, R92, 0x602 ;  /* 0x000006025c587836 */ /* 0x000fc40000000000 */
[-C--:B------:R-:W-:Y:S01]  /*15f40*/  FMUL.FTZ R26, R26, R7.reuse ;  /* 0x000000071a1a7220 */ /* 0x080fe20000410000 */
[C---:B------:R-:W-:Y:S02]  /*15f50*/  VIADD R90, R92.reuse, 0x604 ;  /* 0x000006045c5a7836 */ /* 0x040fe40000000000 */
[-C--:B------:R-:W-:Y:S01]  /*15f60*/  FMUL.FTZ R27, R27, R7.reuse ;  /* 0x000000071b1b7220 */ /* 0x080fe20000410000 */
[----:B------:R-:W-:Y:S02]  /*15f70*/  VIADD R92, R92, 0x606 ;  /* 0x000006065c5c7836 */ /* 0x000fe40000000000 */
[-C--:B------:R-:W-:Y:S01]  /*15f80*/  FMUL.FTZ R30, R30, R7.reuse ;  /* 0x000000071e1e7220 */ /* 0x080fe20000410000 */
[----:B------:R-:W-:Y:S02]  /*15f90*/  IMAD.MOV.U32 R91, RZ, RZ, 0x40000040 ;  /* 0x40000040ff5b7424 */ /* 0x000fe400078e00ff */
[-C--:B------:R-:W-:Y:S01]  /*15fa0*/  FMUL.FTZ R31, R31, R7.reuse ;  /* 0x000000071f1f7220 */ /* 0x080fe20000410000 */
[----:B------:R-:W-:Y:S01]  /*15fb0*/  IMAD.MOV.U32 R93, RZ, RZ, 0x40000040 ;  /* 0x40000040ff5d7424 */ /* 0x000fe200078e00ff */
[----:B------:R-:W-:Y:S01]  /*15fc0*/  R2UR UR6, R88 ;  /* 0x00000000580672ca */ /* 0x000fe200000e0000 */
[----:B------:R-:W-:Y:S01]  /*15fd0*/  IMAD.MOV.U32 R13, RZ, RZ, 0x40000040 ;  /* 0x40000040ff0d7424 */ /* 0x000fe200078e00ff */
[----:B------:R-:W-:Y:S01]  /*15fe0*/  R2UR UR7, R89 ;  /* 0x00000000590772ca */ /* 0x000fe200000e0000 */
[----:B------:R-:W-:Y:S01]  /*15ff0*/  IMAD.MOV.U32 R21, RZ, RZ, 0x40000040 ;  /* 0x40000040ff157424 */ /* 0x000fe200078e00ff */
[----:B------:R-:W-:Y:S01]  /*16000*/  R2UR UR42, R90 ;  /* 0x000000005a2a72ca */ /* 0x000fe200000e0000 */
[-C--:B------:R-:W-:Y:S01]  /*16010*/  FMUL.FTZ R34, R34, R7.reuse ;  /* 0x0000000722227220 */ /* 0x080fe20000410000 */
[----:B------:R-:W-:Y:S01]  /*16020*/  R2UR UR43, R91 ;  /* 0x000000005b2b72ca */ /* 0x000fe200000e0000 */
[-C--:B------:R-:W-:Y:S01]  /*16030*/  FMUL.FTZ R35, R35, R7.reuse ;  /* 0x0000000723237220 */ /* 0x080fe20000410000 */
[----:B------:R-:W-:Y:S01]  /*16040*/  R2UR UR38, R92 ;  /* 0x000000005c2672ca */ /* 0x000fe200000e0000 */
[-C--:B------:R-:W-:Y:S01]  /*16050*/  FMUL.FTZ R38, R38, R7.reuse ;  /* 0x0000000726267220 */ /* 0x080fe20000410000 */
[----:B------:R-:W-:Y:S01]  /*16060*/  R2UR UR39, R93 ;  /* 0x000000005d2772ca */ /* 0x000fe200000e0000 */
[-C--:B------:R-:W-:Y:S01]  /*16070*/  FMUL.FTZ R39, R39, R7.reuse ;  /* 0x0000000727277220 */ /* 0x080fe20000410000 */
[----:B------:R-:W-:Y:S01]  /*16080*/  WARPGROUP.ARRIVE ;  /* 0x00000000000079c5 */ /* 0x000fe20000000000 */
[----:B------:R-:W-:Y:S01]  /*16090*/  R2UR UR51, R13 ;  /* 0x000000000d3372ca */ /* 0x000fe200000e0000 */
[-C--:B------:R-:W-:Y:S01]  /*160a0*/  FMUL.FTZ R42, R42, R7.reuse ;  /* 0x000000072a2a7220 */ /* 0x080fe20000410000 */
[----:B------:R-:W-:Y:S01]  /*160b0*/  R2UR UR35, R21 ;  /* 0x00000000152372ca */ /* 0x000fe200000e0000 */
[-C--:B------:R-:W-:Y:S01]  /*160c0*/  FMUL.FTZ R43, R43, R7.reuse ;  /* 0x000000072b2b7220 */ /* 0x080fe20000410000 */
[----:B------:R-:W-:Y:S01]  /*160d0*/  R2UR UR31, R13 ;  /* 0x000000000d1f72ca */ /* 0x000fe200000e0000 */
[----:B------:R-:W-:Y:S01]  /*160e0*/  HGMMA.64x96x16.F32 R88, gdesc[UR52], RZ, !UPT, gsb0 ;  /* 0x01600000345879f0 */ /* 0x000fe2000c0008ff */
        /* <DEDUP_REMOVED lines=27> */
[----:B------:R-:W-:Y:S01]  /*162a0*/  WARPGROUP.ARRIVE ;  /* 0x00000000000079c5 */ /* 0x000fe20000000000 */
[----:B--2---:R-:W-:Y:S02]  /*162b0*/  R2UR UR32, R10 ;  /* 0x000000000a2072ca */ /* 0x004fe400000e0000 */
[----:B------:R-:W-:-:S13]  /*162c0*/  R2UR UR33, R11 ;  /* 0x000000000b2172ca */ /* 0x000fda00000e0000 */
[----:B------:R-:W-:Y:S01]  /*162d0*/  HGMMA.64x96x16.F32 R88, gdesc[UR32], R88, gsb0 ;  /* 0x01600000205879f0 */ /* 0x000fe20008000858 */
[----:B------:R-:W-:Y:S02]  /*162e0*/  R2UR UR28, R220 ;  /* 0x00000000dc1c72ca */ /* 0x000fe400000e0000 */
[----:B------:R-:W-:Y:S02]  /*162f0*/  R2UR UR29, R221 ;  /* 0x00000000dd1d72ca */ /* 0x000fe400000e0000 */
[----:B---3--:R-:W-:Y:S02]  /*16300*/  R2UR UR24, R218 ;  /* 0x00000000da1872ca */ /* 0x008fe400000e0000 */
[----:B------:R-:W-:Y:S01]  /*16310*/  R2UR UR25, R219 ;  /* 0x00000000db1972ca */ /* 0x000fe200000e0000 */
[----:B------:R-:W-:Y:S02]  /*16320*/  WARPGROUP.DEPBAR.LE gsb0, 0x0 ;  /* 0x00008000000079c5 */ /* 0x000fe40000010000 */
[----:B------:R-:W-:-:S06]  /*16330*/  WARPGROUP.ARRIVE ;  /* 0x00000000000079c5 */ /* 0x000fcc0000000000 */
[----:B------:R-:W-:Y:S01]  /*16340*/  HGMMA.64x96x16.F32 R88, gdesc[UR28], R88, gsb0 ;  /* 0x016000001c5879f0 */ /* 0x000fe20008000858 */
[----:B----4-:R-:W-:Y:S02]  /*16350*/  R2UR UR20, R216 ;  /* 0x00000000d81472ca */ /* 0x010fe400000e0000 */
[----:B------:R-:W-:Y:S01]  /*16360*/  R2UR UR21, R217 ;  /* 0x00000000d91572ca */ /* 0x000fe200000e0000 */
[----:B------:R-:W-:Y:S02]  /*16370*/  WARPGROUP.DEPBAR.LE gsb0, 0x0 ;  /* 0x00008000000079c5 */ /* 0x000fe40000010000 */
[----:B------:R-:W-:-:S06]  /*16380*/  WARPGROUP.ARRIVE ;  /* 0x00000000000079c5 */ /* 0x000fcc0000000000 */
[----:B------:R-:W-:Y:S01]  /*16390*/  HGMMA.64x96x16.F32 R88, gdesc[UR24], R88, gsb0 ;  /* 0x01600000185879f0 */ /* 0x000fe20008000858 */
[----:B-----5:R-:W-:Y:S02]  /*163a0*/  R2UR UR16, R214 ;  /* 0x00000000d61072ca */ /* 0x020fe400000e0000 */
[----:B------:R-:W-:Y:S01]  /*163b0*/  R2UR UR17, R215 ;  /* 0x00000000d71172ca */ /* 0x000fe200000e0000 */
[----:B------:R-:W-:Y:S02]  /*163c0*/  WARPGROUP.DEPBAR.LE gsb0, 0x0 ;  /* 0x00008000000079c5 */ /* 0x000fe40000010000 */
[----:B------:R-:W-:-:S06]  /*163d0*/  WARPGROUP.ARRIVE ;  /* 0x00000000000079c5 */ /* 0x000fcc0000000000 */
[----:B------:R-:W-:Y:S01]  /*163e0*/  HGMMA.64x96x16.F32 R88, gdesc[UR20], R88, gsb0 ;  /* 0x01600000145879f0 */ /* 0x000fe20008000858 */
[----:B------:R-:W-:Y:S02]  /*163f0*/  R2UR UR14, R12 ;  /* 0x000000000c0e72ca */ /* 0x000fe400000e0000 */
[----:B------:R-:W-:Y:S02]  /*16400*/  R2UR UR15, R13 ;  /* 0x000000000d0f72ca */ /* 0x000fe400000e0000 */
[----:B------:R-:W-:Y:S02]  /*16410*/  R2UR UR12, R212 ;  /* 0x00000000d40c72ca */ /* 0x000fe400000e0000 */
        /* <DEDUP_REMOVED lines=10> */
[----:B------:R-:W-:Y:S03]  /*164c0*/  HGMMA.64x96x16.F32 R88, gdesc[UR12], R88, gsb0 ;  /* 0x016000000c5879f0 */ /* 0x000fe60008000858 */
[----:B------:R-:W-:Y:S02]  /*164d0*/  WARPGROUP.DEPBAR.LE gsb0, 0x0 ;  /* 0x00008000000079c5 */ /* 0x000fe40000010000 */
[----:B------:R-:W-:-:S06]  /*164e0*/  WARPGROUP.ARRIVE ;  /* 0x00000000000079c5 */ /* 0x000fcc0000000000 */
[----:B------:R-:W-:Y:S01]  /*164f0*/  HGMMA.64x96x16.F32 R88, gdesc[UR8], R88, gsb0 ;  /* 0x01600000085879f0 */ /* 0x000fe20008000858 */
[----:B------:R-:W-:Y:S01]  /*16500*/  UMOV UR4, UR56 ;  /* 0x0000003800047c82 */ /* 0x000fe20008000000 */
[----:B------:R-:W-:Y:S01]  /*16510*/  UMOV UR5, UR57 ;  /* 0x0000003900057c82 */ /* 0x000fe20008000000 */
        /* <DEDUP_REMOVED lines=12> */
.L_x_1663:
[----:B------:R-:W-:Y:S01]  /*165e0*/  SHF.L.U32 R7, R23, 0x1f, RZ ;  /* 0x0000001f17077819 */ /* 0x000fe200000006ff */
[----:B------:R-:W-:-:S04]  /*165f0*/  IMAD R20, R22, 0x8, R2 ;  /* 0x0000000816147824 */ /* 0x000fc800078e0202 */
[----:B------:R0:W1:Y:S01]  /*16600*/  SYNCS.PHASECHK.TRANS64.TRYWAIT P2, [R20+URZ+0x2a850], R7 ;  /* 0x02a85007140075a7 */ /* 0x000062000804017f */
[----:B------:R-:W-:Y:S05]  /*16610*/  @!P0 BRA `(.L_x_1664) ;  /* 0x0000000000048947 */ /* 0x000fea0003800000 */
[----:B------:R-:W-:Y:S01]  /*16620*/  BPT.TRAP 0x1 ;  /* 0x000000040000795c */ /* 0x000fe20000300000 */
.L_x_1664:
[----:B------:R-:W-:Y:S04]  /*16630*/  BSSY B2, `(.L_x_1665) ;  /* 0x0000004000027945 */ /* 0x000fe80003800000 */
[----:B-1----:R-:W-:Y:S05]  /*16640*/  @P2 BRA `(.L_x_1666) ;  /* 0x0000000000082947 */ /* 0x002fea0003800000 */
[----:B------:R-:W1:Y:S02]  /*16650*/  SYNCS.PHASECHK.TRANS64.TRYWAIT P2, [R20+URZ+0x2a850], R7 ;  /* 0x02a85007140075a7 */ /* 0x000e64000804017f */
[----:B-1----:R-:W-:Y:S05]  /*16660*/  @!P2 BRA `(.L_x_1667) ;  /* 0x000001600074a947 */ /* 0x002fea0003800000 */
.L_x_1666:
[----:B------:R-:W-:Y:S05]  /*16670*/  BSYNC B2 ;  /* 0x0000000000027941 */ /* 0x000fea0003800000 */
.L_x_1665:
[----:B------:R-:W2:Y:S01]  /*16680*/  LDL R10, [R1+0x38] ;  /* 0x00003800010a7983 */ /* 0x000ea20000100800 */
[----:B01----:R-:W-:Y:S01]  /*16690*/  VIADD R7, R2, 0x400 ;  /* 0x0000040002077836 */ /* 0x003fe20000000000 */
[----:B------:R-:W-:Y:S01]  /*166a0*/  WARPGROUP.ARRIVE ;  /* 0x00000000000079c5 */ /* 0x000fe20000000000 */
[----:B------:R-:W-:Y:S01]  /*166b0*/  IMAD.MOV.U32 R11, RZ, RZ, 0x40000040 ;  /* 0x40000040ff0b7424 */ /* 0x000fe200078e00ff */
[----:B------:R-:W-:Y:S01]  /*166c0*/  MOV R13, 0x40000040 ;  /* 0x40000040000d7802 */ /* 0x000fe20000000f00 */
[----:B------:R-:W-:Y:S01]  /*166d0*/  ULDC UR5, c[0x0][0x9d8] ;  /* 0x0002760000057ab9 */ /* 0x000fe20000000800 */
[----:B------:R-:W-:Y:S01]  /*166e0*/  SHF.R.U32.HI R7, RZ, 0x4, R7 ;  /* 0x00000004ff077819 */ /* 0x000fe20000011607 */
[----:B------:R-:W-:Y:S01]  /*166f0*/  FMUL.FTZ R23, R89, UR5 ;  /* 0x0000000559177c20 */ /* 0x000fe20008410000 */
[----:B------:R-:W-:Y:S01]  /*16700*/  R2UR UR7, R11 ;  /* 0x000000000b0772ca */ /* 0x000fe200000e0000 */
[----:B------:R-:W-:Y:S01]  /*16710*/  IMAD.MOV.U32 R11, RZ, RZ, 0x40000040 ;  /* 0x40000040ff0b7424 */ /* 0x000fe200078e00ff */
[----:B------:R-:W-:Y:S01]  /*16720*/  LOP3.LUT R7, R7, 0x3fff, RZ, 0xc0, !PT ;  /* 0x00003fff07077812 */ /* 0x000fe200078ec0ff */
[----:B------:R-:W-:Y:S01]  /*16730*/  FMUL.FTZ R21, R91, UR5 ;  /* 0x000000055b157c20 */ /* 0x000fe20008410000 */
[----:B------:R-:W-:Y:S01]  /*16740*/  ISETP.NE.AND P3, PT, R207, 0x1, PT ;  /* 0x00000001cf00780c */ /* 0x000fe20003f65270 */
[----:B------:R-:W-:Y:S01]  /*16750*/  FMUL.FTZ R91, R93, UR5 ;  /* 0x000000055d5b7c20 */ /* 0x000fe20008410000 */
[----:B------:R-:W-:Y:S01]  /*16760*/  LOP3.LUT R7, R7, 0x3000000, RZ, 0xfc, !PT ;  /* 0x0300000007077812 */ /* 0x000fe200078efcff */
        /* <DEDUP_REMOVED lines=16> */
[----:B------:R-:W-:-:S02]  /*16870*/  IMAD R132, R8, -0x60, RZ ;  /* 0xffffffa008847824 */ /* 0x000fc400078e02ff */
[----:B------:R-:W-:Y:S01]  /*16880*/  FMUL.FTZ R131, R133, UR5 ;  /* 0x0000000585837c20 */ /* 0x000fe20008410000 */
[----:B------:R-:W-:Y:S01]  /*16890*/  LOP3.LUT P2, RZ, R17, 0x100000, RZ, 0xc0, !PT ;  /* 0x0010000011ff7812 */ /* 0x000fe2000784c0ff */
[----:B------:R-:W0:Y:S01]  /*168a0*/  MUFU.TANH R23, R23 ;  /* 0x0000001700177308 */ /* 0x000e220000002400 */
[----:B------:R-:W-:-:S05]  /*168b0*/  @!P1 VIADD R205, R205, 0x2a840 ;  /* 0x0002a840cdcd9836 */ /* 0x000fca0000000000 */
[----:B------:R-:W-:Y:S02]  /*168c0*/  @!P1 PRMT R205, RZ, 0x654, R205 ;  /* 0x00000654ffcd9816 */ /* 0x000fe400000000cd */
[----:B------:R-:W1:Y:S08]  /*168d0*/  MUFU.TANH R21, R21 ;  /* 0x0000001500157308 */ /* 0x000e700000002400 */
        /* <DEDUP_REMOVED lines=18> */
[----:B--2---:R-:W-:Y:S01]  /*16a00*/  R2UR UR4, R10 ;  /* 0x000000000a0472ca */ /* 0x004fe200000e0000 */
[----:B------:R-:W-:-:S02]  /*16a10*/  IMAD R10, R22, 0x600, R7 ;  /* 0x00000600160a7824 */ /* 0x000fc400078e0207 */
[----:B------:R-:W-:Y:S01]  /*16a20*/  FMUL.FTZ R22, R88, UR5 ;  /* 0x0000000558167c20 */ /* 0x000fe20008410000 */
[----:B------:R-:W-:Y:S01]  /*16a30*/  FMUL.FTZ R88, R94, UR5 ;  /* 0x000000055e587c20 */ /* 0x000fe20008410000 */
[----:B------:R-:W-:Y:S01]  /*16a40*/  FMUL.FTZ R7, R90, UR5 ;  /* 0x000000055a077c20 */ /* 0x000fe20008410000 */
[C---:B------:R-:W-:Y:S01]  /*16a50*/  VIADD R12, R10.reuse, 0x80 ;  /* 0x000000800a0c7836 */ /* 0x040fe20000000000 */
[----:B------:R-:W-:Y:S01]  /*16a60*/  R2UR UR6, R10 ;  /* 0x000000000a0672ca */ /* 0x000fe200000e0000 */
        /* <DEDUP_REMOVED lines=12> */
[----:B------:R-:W-:Y:S01]  /*16b30*/  HGMMA.64x128x16.F32 R24, R156, gdesc[UR4].tnspB, R24, gsb0 ;  /* 0x41e000049c187df0 */ /* 0x000fe20008000818 */
[----:B------:R-:W-:Y:S01]  /*16b40*/  R2UR UR6, R12 ;  /* 0x000000000c0672ca */ /* 0x000fe200000e0000 */
[----:B------:R-:W-:Y:S01]  /*16b50*/  VIADD R12, R10, 0x100 ;  /* 0x000001000a0c7836 */ /* 0x000fe20000000000 */
[----:B------:R-:W-:Y:S01]  /*16b60*/  R2UR UR7, R13 ;  /* 0x000000000d0772ca */ /* 0x000fe200000e0000 */
[----:B------:R-:W-:-:S02]  /*16b70*/  IMAD.MOV.U32 R13, RZ, RZ, 0x40000040 ;  /* 0x40000040ff0d7424 */ /* 0x000fc400078e00ff */
[----:B------:R-:W-:Y:S01]  /*16b80*/  FMUL.FTZ R119, R127, UR5 ;  /* 0x000000057f777c20 */ /* 0x000fe20008410000 */
[----:B------:R-:W-:Y:S01]  /*16b90*/  FMUL.FTZ R124, R128, UR5 ;  /* 0x00000005807c7c20 */ /* 0x000fe20008410000 */
[----:B------:R-:W-:Y:S01]  /*16ba0*/  FMUL.FTZ R127, R135, UR5 ;  /* 0x00000005877f7c20 */ /* 0x000fe20008410000 */
[----:B------:R-:W2:Y:S01]  /*16bb0*/  MUFU.TANH R22, R22 ;  /* 0x0000001600167308 */ /* 0x000ea20000002400 */
        /* <DEDUP_REMOVED lines=29> */
[C---:B------:R-:W-:Y:S01]  /*16d90*/  VIADD R12, R10.reuse, 0x200 ;  /* 0x000002000a0c7836 */ /* 0x040fe20000000000 */
[----:B------:R-:W-:Y:S01]  /*16da0*/  R2UR UR7, R13 ;  /* 0x000000000d0772ca */ /* 0x000fe200000e0000 */
[----:B------:R-:W-:Y:S01]  /*16db0*/  IMAD.MOV.U32 R13, RZ, RZ, 0x40000040 ;  /* 0x40000040ff0d7424 */ /* 0x000fe200078e00ff */
[----:B------:R-:W-:Y:S01]  /*16dc0*/  IADD3 R10, R10, 0x280, RZ ;  /* 0x000002800a0a7810 */ /* 0x000fe20007ffe0ff */
[----:B------:R-:W-:Y:S02]  /*16dd0*/  WARPGROUP.DEPBAR.LE gsb0, 0x0 ;  /* 0x00008000000079c5 */ /* 0x000fe40000010000 */
[----:B------:R-:W-:-:S08]  /*16de0*/  WARPGROUP.ARRIVE ;  /* 0x00000000000079c5 */ /* 0x000fd00000000000 */
[----:B------:R-:W-:Y:S01]  /*16df0*/  HGMMA.64x128x16.F32 R24, R144, gdesc[UR4].tnspB, R24, gsb0 ;  /* 0x41e0000490187df0 */ /* 0x000fe20008000818 */
[----:B------:R-:W-:Y:S01]  /*16e00*/  R2UR UR6, R12 ;  /* 0x000000000c0672ca */ /* 0x000fe200000e0000 */
[----:B------:R-:W-:Y:S01]  /*16e10*/  FMUL.FTZ R12, R102, UR5 ;  /* 0x00000005660c7c20 */ /* 0x000fe20008410000 */
[----:B------:R-:W-:Y:S01]  /*16e20*/  R2UR UR7, R13 ;  /* 0x000000000d0772ca */ /* 0x000fe200000e0000 */
[----:B------:R-:W-:Y:S01]  /*16e30*/  FMUL.FTZ R13, R103, UR5 ;  /* 0x00000005670d7c20 */ /* 0x000fe20008410000 */
[----:B------:R-:W-:Y:S01]  /*16e40*/  FMUL.FTZ R103, R111, UR5 ;  /* 0x000000056f677c20 */ /* 0x000fe20008410000 */
[----:B------:R-:W-:Y:S01]  /*16e50*/  FMUL.FTZ R111, R116, UR5 ;  /* 0x00000005746f7c20 */ /* 0x000fe20008410000 */
[----:B------:R-:W-:Y:S01]  /*16e60*/  FMUL.FTZ R116, R122, UR5 ;  /* 0x000000057a747c20 */ /* 0x000fe20008410000 */
[----:B------:R-:W-:Y:S01]  /*16e70*/  FMUL.FTZ R122, R130, UR5 ;  /* 0x00000005827a7c20 */ /* 0x000fe20008410000 */
[----:B------:R-:W-:Y:S02]  /*16e80*/  IMAD.IADD R130, R181, 0x1, R178 ;  /* 0x00000001b5827824 */ /* 0x000fe400078e02b2 */
[----:B------:R-:W-:Y:S01]  /*16e90*/  FMUL.FTZ R102, R110, UR5 ;  /* 0x000000056e667c20 */ /* 0x000fe20008410000 */
[----:B------:R-:W-:Y:S01]  /*16ea0*/  FMUL.FTZ R110, R118, UR5 ;  /* 0x00000005766e7c20 */ /* 0x000fe20008410000 */
[----:B------:R-:W-:Y:S01]  /*16eb0*/  FMUL.FTZ R118, R126, UR5 ;  /* 0x000000057e767c20 */ /* 0x000fe20008410000 */
[----:B------:R-:W-:Y:S01]  /*16ec0*/  FMUL.FTZ R126, R134, UR5 ;  /* 0x00000005867e7c20 */ /* 0x000fe20008410000 */
[----:B------:R-:W0:Y:S01]  /*16ed0*/  MUFU.TANH R12, R12 ;  /* 0x0000000c000c7308 */ /* 0x000e220000002400 */
[----:B------:R-:W-:-:S07]  /*16ee0*/  ULDC UR5, c[0x0][0x9e0] ;  /* 0x0002780000057ab9 */ /* 0x000fce0000000800 */
        /* <DEDUP_REMOVED lines=12> */
[----:B------:R-:W-:Y:S02]  /*16fb0*/  R2UR UR6, R10 ;  /* 0x000000000a0672ca */ /* 0x000fe400000e0000 */
[----:B------:R-:W-:Y:S01]  /*16fc0*/  R2UR UR7, R11 ;  /* 0x000000000b0772ca */ /* 0x000fe200000e0000 */
[----:B------:R-:W5:Y:S08]  /*16fd0*/  @P3 LDC R10, c[0x0][0x450] ;  /* 0x00011400ff0a3b82 */ /* 0x000f700000000800 */
[----:B------:R-:W1:Y:S02]  /*16fe0*/  @P3 LDC R11, c[0x0][0x44c] ;  /* 0x00011300ff0b3b82 */ /* 0x000e640000000800 */
[----:B-1----:R-:W-:-:S05]  /*16ff0*/  @P3 IMAD.HI.U32 R11, R130, R11, RZ ;  /* 0x0000000b820b3227 */ /* 0x002fca00078e00ff */
[----:B-----5:R-:W-:Y:S02]  /*17000*/  @P3 SHF.R.U32.HI R130, RZ, R10, R11 ;  /* 0x0000000aff823219 */ /* 0x020fe4000001160b */
[----:B------:R-:W-:-:S04]  /*17010*/  IADD3 R10, -R174, 0x1, R132 ;  /* 0x00000001ae0a7810 */ /* 0x000fc80007ffe184 */
[----:B------:R-:W-:-:S05]  /*17020*/  IADD3 R10, -R163, R10, R164 ;  /* 0x0000000aa30a7210 */ /* 0x000fca0007ffe1a4 */
[----:B------:R-:W-:Y:S01]  /*17030*/  VIADD R135, R10, UR4 ;  /* 0x000000040a877c36 */ /* 0x000fe20008000000 */
[----:B------:R-:W-:Y:S02]  /*17040*/  WARPGROUP.DEPBAR.LE gsb0, 0x0 ;  /* 0x00008000000079c5 */ /* 0x000fe40000010000 */
[----:B------:R-:W-:-:S06]  /*17050*/  WARPGROUP.ARRIVE ;  /* 0x00000000000079c5 */ /* 0x000fcc0000000000 */
[----:B------:R-:W-:Y:S03]  /*17060*/  HGMMA.64x128x16.F32 R24, R136, gdesc[UR4].tnspB, R24, gsb0 ;  /* 0x41e0000488187df0 */ /* 0x000fe60008000818 */
[----:B------:R-:W-:Y:S02]  /*17070*/  WARPGROUP.DEPBAR.LE gsb0, 0x0 ;  /* 0x00008000000079c5 */ /* 0x000fe40000010000 */
[----:B------:R-:W1:Y:S01]  /*17080*/  SHFL.IDX PT, R137, R130, RZ, 0x1c1f ;  /* 0x001c1fff82897589 */ /* 0x000e6200000e0000 */
[----:B------:R-:W-:Y:S01]  /*17090*/  VIADD R136, R10, UR5 ;  /* 0x000000050a887c36 */ /* 0x000fe20008000000 */
[----:B------:R0:W-:Y:S04]  /*170a0*/  @!P1 SYNCS.ARRIVE.TRANS64.RED.A1T0 RZ, [R205+URZ], RZ ;  /* 0x000000ffcdff99a7 */ /* 0x0001e8000810043f */
[----:B-1----:R-:W-:Y:S01]  /*170b0*/  IADD3 R134, R136, R137, RZ ;  /* 0x0000008988867210 */ /* 0x002fe20007ffe0ff */
[----:B------:R-:W-:Y:S01]  /*170c0*/  IMAD.IADD R133, R135, 0x1, R137 ;  /* 0x0000000187857824 */ /* 0x000fe200078e0289 */
[----:B0-234-:R-:W-:Y:S06]  /*170d0*/  @!P2 BRA `(.L_x_1668) ;  /* 0x00000000005ca947 */ /* 0x01dfec0003800000 */
[----:B------:R-:W-:Y:S01]  /*170e0*/  IADD3 R137, -R163, R164, R137 ;  /* 0x000000a4a3897210 */ /* 0x000fe20007ffe189 */
[----:B------:R-:W-:Y:S03]  /*170f0*/  BSSY B2, `(.L_x_1669) ;  /* 0x0000012000027945 */ /* 0x000fe60003800000 */
[----:B------:R-:W-:-:S13]  /*17100*/  ISETP.GT.AND P2, PT, R137, -0x1, PT ;  /* 0xffffffff8900780c */ /* 0x000fda0003f44270 */
[----:B------:R-:W-:Y:S05]  /*17110*/  @P2 BRA `(.L_x_1670) ;  /* 0x0000000000242947 */ /* 0x000fea0003800000 */
[----:B------:R-:W-:Y:S01]  /*17120*/  ULDC UR4, c[0x0][0x9e4] ;  /* 0x0002790000047ab9 */ /* 0x000fe20000000800 */
[----:B------:R-:W-:Y:S01]  /*17130*/  LOP3.LUT R137, RZ, R137, RZ, 0x33, !PT ;  /* 0x00000089ff897212 */ /* 0x000fe200078e33ff */
[----:B------:R-:W-:-:S05]  /*17140*/  IMAD.U32 R138, RZ, RZ, UR4 ;  /* 0x00000004ff8a7e24 */ /* 0x000fca000f8e00ff */
[----:B------:R-:W-:-:S13]  /*17150*/  ISETP.NE.AND P2, PT, R138, 0x1, PT ;  /* 0x000000018a00780c */ /* 0x000fda0003f45270 */
[----:B------:R-:W0:Y:S02]  /*17160*/  @P2 LDC.64 R10, c[0x0][0x9e8] ;  /* 0x00027a00ff0a2b82 */ /* 0x000e240000000a00 */
[----:B0-----:R-:W-:-:S05]  /*17170*/  @P2 IMAD.HI.U32 R10, R137, R10, RZ ;  /* 0x0000000a890a2227 */ /* 0x001fca00078e00ff */
[----:B------:R-:W-:-:S04]  /*17180*/  @P2 SHF.R.U32.HI R137, RZ, R11, R10 ;  /* 0x0000000bff892219 */ /* 0x000fc8000001160a */
[----:B------:R-:W-:Y:S01]  /*17190*/  LOP3.LUT R137, RZ, R137, RZ, 0x33, !PT ;  /* 0x00000089ff897212 */ /* 0x000fe200078e33ff */
[----:B------:R-:W-:Y:S06]  /*171a0*/  BRA `(.L_x_1671) ;  /* 0x0000000000187947 */ /* 0x000fec0003800000 */
.L_x_1670:
[----:B------:R-:W-:Y:S02]  /*171b0*/  ULDC UR4, c[0x0][0x9e4] ;  /* 0x0002790000047ab9 */ /* 0x000fe40000000800 */
[----:B------:R-:W-:-:S05]  /*171c0*/  IMAD.U32 R138, RZ, RZ, UR4 ;  /* 0x00000004ff8a7e24 */ /* 0x000fca000f8e00ff */
[----:B------:R-:W-:-:S13]  /*171d0*/  ISETP.NE.AND P2, PT, R138, 0x1, PT ;  /* 0x000000018a00780c */ /* 0x000fda0003f45270 */
[----:B------:R-:W0:Y:S02]  /*171e0*/  @P2 LDC.64 R10, c[0x0][0x9e8] ;  /* 0x00027a00ff0a2b82 */ /* 0x000e240000000a00 */
[----:B0-----:R-:W-:-:S05]  /*171f0*/  @P2 IMAD.HI.U32 R10, R137, R10, RZ ;  /* 0x0000000a890a2227 */ /* 0x001fca00078e00ff */
[----:B------:R-:W-:-:S07]  /*17200*/  @P2 SHF.R.U32.HI R137, RZ, R11, R10 ;  /* 0x0000000bff892219 */ /* 0x000fce000001160a */
.L_x_1671:
[----:B------:R-:W-:Y:S05]  /*17210*/  BSYNC B2 ;  /* 0x0000000000027941 */ /* 0x000fea0003800000 */
.L_x_1669:
[----:B------:R-:W-:-:S05]  /*17220*/  IMAD R137, R137, R138, R128 ;  /* 0x0000008a89897224 */ /* 0x000fca00078e0280 */
[----:B------:R-:W-:Y:S02]  /*17230*/  VIADDMNMX R134, R137, R138, R134, PT ;  /* 0x0000008a89867246 */ /* 0x000fe40003800186 */
[----:B------:R-:W-:-:S07]  /*17240*/  VIMNMX R133, R133, R137, !PT ;  /* 0x0000008985857248 */ /* 0x000fce0007fe0100 */
.L_x_1668:
[C---:B------:R-:W-:Y:S01]  /*17250*/  ISETP.GE.AND P2, PT, R132.reuse, 0x2, PT ;  /* 0x000000028400780c */ /* 0x040fe20003f46270 */
[----:B------:R-:W0:Y:S01]  /*17260*/  SHFL.IDX PT, R130, R130, 0x1, 0x1c1f ;  /* 0x003c1f0082827f89 */ /* 0x000e2200000e0000 */
[----:B------:R-:W-:Y:S02]  /*17270*/  ISETP.GE.AND P5, PT, R132, 0xa, PT ;  /* 0x0000000a8400780c */ /* 0x000fe40003fa6270 */
[----:B------:R-:W-:Y:S02]  /*17280*/  ISETP.GT.AND P3, PT, R133, 0x1, !P2 ;  /* 0x000000018500780c */ /* 0x000fe40005764270 */
[----:B------:R-:W-:Y:S02]  /*17290*/  LOP3.LUT R17, R17, 0xfffffffb, RZ, 0xc0, !PT ;  /* 0xfffffffb11117812 */ /* 0x000fe400078ec0ff */
[----:B------:R-:W-:Y:S02]  /*172a0*/  ISETP.LT.OR P4, PT, R134, 0x2, P3 ;  /* 0x000000028600780c */ /* 0x000fe40001f81670 */
[----:B------:R-:W-:-:S02]  /*172b0*/  ISETP.GE.AND P3, PT, R132, 0x9, PT ;  /* 0x000000098400780c */ /* 0x000fc40003f66270 */
[----:B------:R-:W-:Y:S02]  /*172c0*/  FSEL R23, R23, -INF , !P4 ;  /* 0xff80000017177808 */ /* 0x000fe40006000000 */
[----:B------:R-:W-:Y:S02]  /*172d0*/  ISETP.GT.AND P4, PT, R133, 0x8, !P3 ;  /* 0x000000088500780c */ /* 0x000fe40005f84270 */
[----:B------:R-:W-:Y:S02]  /*172e0*/  @P5 LOP3.LUT R17, R17, 0x4, RZ, 0xfc, !PT ;  /* 0x0000000411115812 */ /* 0x000fe400078efcff */
[----:B------:R-:W-:Y:S02]  /*172f0*/  ISETP.LT.OR P4, PT, R134, 0x9, P4 ;  /* 0x000000098600780c */ /* 0x000fe40002781670 */
[----:B------:R-:W-:Y:S02]  /*17300*/  LOP3.LUT R17, R17, 0xfffffff7, RZ, 0xc0, !PT ;  /* 0xfffffff711117812 */ /* 0x000fe400078ec0ff */
[----:B------:R-:W-:-:S02]  /*17310*/  FSEL R90, R90, -INF , !P4 ;  /* 0xff8000005a5a7808 */ /* 0x000fc40006000000 */
[----:B------:R-:W-:Y:S01]  /*17320*/  ISETP.GT.AND P4, PT, R133, 0x9, !P5 ;  /* 0x000000098500780c */ /* 0x000fe20006f84270 */
[--C-:B0-----:R-:W-:Y:S01]  /*17330*/  IMAD.IADD R136, R136, 0x1, R130.reuse ;  /* 0x0000000188887824 */ /* 0x101fe200078e0282 */
[----:B------:R-:W-:Y:S01]  /*17340*/  ISETP.GE.AND P5, PT, R132, 0x11, PT ;  /* 0x000000118400780c */ /* 0x000fe20003fa6270 */
[----:B------:R-:W-:Y:S01]  /*17350*/  IMAD.IADD R135, R135, 0x1, R130 ;  /* 0x0000000187877824 */ /* 0x000fe200078e0282 */
[----:B------:R-:W-:-:S04]  /*17360*/  ISETP.LT.OR P4, PT, R134, 0xa, P4 ;  /* 0x0000000a8600780c */ /* 0x000fc80002781670 */
[----:B------:R-:W-:Y:S02]  /*17370*/  FSEL R91, R91, -INF , !P4 ;  /* 0xff8000005b5b7808 */ /* 0x000fe40006000000 */
[----:B------:R-:W-:-:S04]  /*17380*/  ISETP.GT.AND P4, PT, R133, 0x10, !P5 ;  /* 0x000000108500780c */ /* 0x000fc80006f84270 */
[----:B------:R-:W-:Y:S02]  /*17390*/  ISETP.LT.OR P4, PT, R134, 0x11, P4 ;  /* 0x000000118600780c */ /* 0x000fe40002781670 */
[----:B------:R-:W-:Y:S02]  /*173a0*/  @P5 LOP3.LUT R17, R17, 0x8, RZ, 0xfc, !PT ;  /* 0x0000000811115812 */ /* 0x000fe400078efcff */
[----:B------:R-:W-:Y:S02]  /*173b0*/  ISETP.GE.AND P5, PT, R132, 0x12, PT ;  /* 0x000000128400780c */ /* 0x000fe40003fa6270 */
[----:B------:R-:W-:Y:S02]  /*173c0*/  LOP3.LUT R17, R17, 0xfff7ffff, RZ, 0xc0, !PT ;  /* 0xfff7ffff11117812 */ /* 0x000fe400078ec0ff */
[----:B------:R-:W-:Y:S02]  /*173d0*/  FSEL R94, R94, -INF , !P4 ;  /* 0xff8000005e5e7808 */ /* 0x000fe40006000000 */
[----:B------:R-:W-:-:S04]  /*173e0*/  ISETP.GT.AND P4, PT, R133, 0x11, !P5 ;  /* 0x000000118500780c */ /* 0x000fc80006f84270 */
[----:B------:R-:W-:-:S03]  /*173f0*/  ISETP.LT.OR P4, PT, R134, 0x12, P4 ;  /* 0x000000128600780c */ /* 0x000fc60002781670 */
        /* <DEDUP_REMOVED lines=80> */
[----:B------:R-:W-:Y:S02]  /*17900*/  FSEL R120, R120, -INF , !P4 ;  /* 0xff80000078787808 */ /* 0x000fe40006000000 */
[----:B------:R-:W-:Y:S02]  /*17910*/  LOP3.LUT R17, R17, 0xffffffdf, RZ, 0xc0, !PT ;  /* 0xffffffdf11117812 */ /* 0x000fe400078ec0ff */
[----:B------:R-:W-:-:S04]  /*17920*/  ISETP.GT.AND P4, PT, R133, 0x49, !P5 ;  /* 0x000000498500780c */ /* 0x000fc80006f84270 */
[----:B------:R-:W-:-:S03]  /*17930*/  ISETP.LT.OR P4, PT, R134, 0x4a, P4 ;  /* 0x0000004a8600780c */ /* 0x000fc60002781670 */
[----:B------:R-:W-:Y:S02]  /*17940*/  @P5 LOP3.LUT R17, R17, 0x20, RZ, 0xfc, !PT ;  /* 0x0000002011115812 */ /* 0x000fe400078efcff */
[----:B------:R-:W-:Y:S02]  /*17950*/  ISETP.GE.AND P5, PT, R132, 0x51, PT ;  /* 0x000000518400780c */ /* 0x000fe40003fa6270 */
[----:B------:R-:W-:Y:S02]  /*17960*/  FSEL R121, R121, -INF , !P4 ;  /* 0xff80000079797808 */ /* 0x000fe40006000000 */
[----:B------:R-:W-:Y:S02]  /*17970*/  ISETP.GT.AND P4, PT, R133, 0x50, !P5 ;  /* 0x000000508500780c */ /* 0x000fe40006f84270 */
[----:B------:R-:W-:Y:S02]  /*17980*/  LOP3.LUT R17, R17, 0xffffffef, RZ, 0xc0, !PT ;  /* 0xffffffef11117812 */ /* 0x000fe400078ec0ff */
[----:B------:R-:W-:-:S04]  /*17990*/  ISETP.LT.OR P4, PT, R134, 0x51, P4 ;  /* 0x000000518600780c */ /* 0x000fc80002781670 */
[----:B------:R-:W-:Y:S02]  /*179a0*/  FSEL R124, R124, -INF , !P4 ;  /* 0xff8000007c7c7808 */ /* 0x000fe40006000000 */
[----:B------:R-:W-:Y:S02]  /*179b0*/  ISETP.GE.AND P4, PT, R132, 0x52, PT ;  /* 0x000000528400780c */ /* 0x000fe40003f86270 */
[----:B------:R-:W-:Y:S02]  /*179c0*/  @P5 LOP3.LUT R17, R17, 0x10, RZ, 0xfc, !PT ;  /* 0x0000001011115812 */ /* 0x000fe400078efcff */
[----:B------:R-:W-:Y:S02]  /*179d0*/  ISETP.GT.AND P5, PT, R133, 0x51, !P4 ;  /* 0x000000518500780c */ /* 0x000fe400067a4270 */
[----:B------:R-:W-:Y:S02]  /*179e0*/  LOP3.LUT R17, R17, 0xfffffffd, RZ, 0xc0, !PT ;  /* 0xfffffffd11117812 */ /* 0x000fe400078ec0ff */
[----:B------:R-:W-:-:S04]  /*179f0*/  ISETP.LT.OR P5, PT, R134, 0x52, P5 ;  /* 0x000000528600780c */ /* 0x000fc80002fa1670 */
[----:B------:R-:W-:Y:S02]  /*17a00*/  FSEL R125, R125, -INF , !P5 ;  /* 0xff8000007d7d7808 */ /* 0x000fe40006800000 */
[----:B------:R-:W-:-:S04]  /*17a10*/  ISETP.GE.AND P5, PT, R132, 0x59, PT ;  /* 0x000000598400780c */ /* 0x000fc80003fa6270 */
[----:B------:R-:W-:-:S04]  /*17a20*/  ISETP.GT.AND P6, PT, R133, 0x58, !P5 ;  /* 0x000000588500780c */ /* 0x000fc80006fc4270 */
[----:B------:R-:W-:-:S04]  /*17a30*/  ISETP.LT.OR P6, PT, R134, 0x59, P6 ;  /* 0x000000598600780c */ /* 0x000fc800037c1670 */
[----:B------:R-:W-:Y:S02]  /*17a40*/  FSEL R129, R129, -INF , !P6 ;  /* 0xff80000081817808 */ /* 0x000fe40007000000 */
[----:B------:R-:W-:-:S13]  /*17a50*/  ISETP.GE.AND P6, PT, R132, 0x1, PT ;  /* 0x000000018400780c */ /* 0x000fda0003fc6270 */
[----:B------:R-:W-:Y:S02]  /*17a60*/  @P6 LOP3.LUT R17, R17, 0x2, RZ, 0xfc, !PT ;  /* 0x0000000211116812 */ /* 0x000fe400078efcff */
[----:B------:R-:W-:Y:S02]  /*17a70*/  ISETP.GT.AND P6, PT, R133, RZ, !P6 ;  /* 0x000000ff8500720c */ /* 0x000fe400077c4270 */
[----:B------:R-:W-:Y:S02]  /*17a80*/  LOP3.LUT R17, R17, 0xfffffffe, RZ, 0xc0, !PT ;  /* 0xfffffffe11117812 */ /* 0x000fe400078ec0ff */
[----:B------:R-:W-:-:S04]  /*17a90*/  ISETP.LT.OR P6, PT, R134, 0x1, P6 ;  /* 0x000000018600780c */ /* 0x000fc800037c1670 */
[----:B------:R-:W-:Y:S02]  /*17aa0*/  FSEL R22, R22, -INF , !P6 ;  /* 0xff80000016167808 */ /* 0x000fe40007000000 */
[----:B------:R-:W-:-:S13]  /*17ab0*/  ISETP.GE.AND P6, PT, R132, 0x5a, PT ;  /* 0x0000005a8400780c */ /* 0x000fda0003fc6270 */
[----:B------:R-:W-:Y:S02]  /*17ac0*/  @P6 LOP3.LUT R17, R17, 0x1, RZ, 0xfc, !PT ;  /* 0x0000000111116812 */ /* 0x000fe400078efcff */
[----:B------:R-:W-:-:S04]  /*17ad0*/  ISETP.GT.AND P6, PT, R133, 0x59, !P6 ;  /* 0x000000598500780c */ /* 0x000fc800077c4270 */
[----:B------:R-:W-:-:S04]  /*17ae0*/  ISETP.LT.OR P6, PT, R134, 0x5a, P6 ;  /* 0x0000005a8600780c */ /* 0x000fc800037c1670 */
[----:B------:R-:W-:Y:S02]  /*17af0*/  FSEL R131, R131, -INF , !P6 ;  /* 0xff80000083837808 */ /* 0x000fe40007000000 */
[----:B------:R-:W-:-:S13]  /*17b00*/  LOP3.LUT P6, RZ, R17, 0x100000, RZ, 0xc0, !PT ;  /* 0x0010000011ff7812 */ /* 0x000fda00078cc0ff */
[----:B------:R-:W-:Y:S05]  /*17b10*/  @!P6 BRA `(.L_x_1672) ;  /* 0x00000000005ce947 */ /* 0x000fea0003800000 */
        /* <DEDUP_REMOVED lines=13> */
.L_x_1674:
[----:B------:R-:W-:Y:S02]  /*17bf0*/  ULDC UR4, c[0x0][0x9e4] ;  /* 0x0002790000047ab9 */ /* 0x000fe40000000800 */
[----:B------:R-:W-:-:S04]  /*17c00*/  MOV R132, UR4 ;  /* 0x0000000400847c02 */ /* 0x000fc80008000f00 */
[----:B------:R-:W-:-:S13]  /*17c10*/  ISETP.NE.AND P6, PT, R132, 0x1, PT ;  /* 0x000000018400780c */ /* 0x000fda0003fc5270 */
[----:B------:R-:W0:Y:S02]  /*17c20*/  @P6 LDC.64 R10, c[0x0][0x9e8] ;  /* 0x00027a00ff0a6b82 */ /* 0x000e240000000a00 */
[----:B0-----:R-:W-:-:S05]  /*17c30*/  @P6 IMAD.HI.U32 R10, R130, R10, RZ ;  /* 0x0000000a820a6227 */ /* 0x001fca00078e00ff */
[----:B------:R-:W-:-:S07]  /*17c40*/  @P6 SHF.R.U32.HI R130, RZ, R11, R10 ;  /* 0x0000000bff826219 */ /* 0x000fce000001160a */
.L_x_1675:
[----:B------:R-:W-:Y:S05]  /*17c50*/  BSYNC B2 ;  /* 0x0000000000027941 */ /* 0x000fea0003800000 */
.L_x_1673:
[----:B------:R-:W-:-:S05]  /*17c60*/  IMAD R11, R130, R132, R128 ;  /* 0x00000084820b7224 */ /* 0x000fca00078e0280 */
[----:B------:R-:W-:Y:S02]  /*17c70*/  VIADDMNMX R136, R11, R132, R136, PT ;  /* 0x000000840b887246 */ /* 0x000fe40003800188 */
[----:B------:R-:W-:-:S07]  /*17c80*/  VIMNMX R135, R135, R11, !PT ;  /* 0x0000000b87877248 */ /* 0x000fce0007fe0100 */
.L_x_1672:
[C---:B------:R-:W-:Y:S01]  /*17c90*/  ISETP.GT.AND P2, PT, R135.reuse, 0x1, !P2 ;  /* 0x000000018700780c */ /* 0x040fe20005744270 */
[----:B------:R-:W-:Y:S01]  /*17ca0*/  ULDC UR4, c[0x0][0x988] ;  /* 0x0002620000047ab9 */ /* 0x000fe20000000800 */
[----:B------:R-:W-:Y:S01]  /*17cb0*/  ISETP.GT.AND P3, PT, R135, 0x8, !P3 ;  /* 0x000000088700780c */ /* 0x000fe20005f64270 */
[----:B------:R-:W-:Y:S01]  /*17cc0*/  @!P1 VIADD R20, R20, 0x2a860 ;  /* 0x0002a86014149836 */ /* 0x000fe20000000000 */
[C---:B------:R-:W-:Y:S02]  /*17cd0*/  ISETP.LT.OR P2, PT, R136.reuse, 0x2, P2 ;  /* 0x000000028800780c */ /* 0x040fe40001741670 */
[----:B------:R-:W-:Y:S02]  /*17ce0*/  ISETP.LT.OR P3, PT, R136, 0x9, P3 ;  /* 0x000000098800780c */ /* 0x000fe40001f61670 */
[----:B------:R-:W-:Y:S02]  /*17cf0*/  FSEL R21, R21, -INF , !P2 ;  /* 0xff80000015157808 */ /* 0x000fe40005000000 */
[----:B------:R-:W-:-:S02]  /*17d00*/  LOP3.LUT P2, RZ, R17, 0x4, RZ, 0xc0, !PT ;  /* 0x0000000411ff7812 */ /* 0x000fc4000784c0ff */
[----:B------:R-:W-:Y:S02]  /*17d10*/  FSEL R128, R88, -INF , !P3 ;  /* 0xff80000058807808 */ /* 0x000fe40005800000 */
[----:B------:R-:W-:Y:S02]  /*17d20*/  ISETP.GT.AND P2, PT, R135, 0x9, !P2 ;  /* 0x000000098700780c */ /* 0x000fe40005744270 */
[C---:B------:R-:W-:Y:S02]  /*17d30*/  LOP3.LUT P3, RZ, R17.reuse, 0x10000, RZ, 0xc0, !PT ;  /* 0x0001000011ff7812 */ /* 0x040fe4000786c0ff */
[----:B------:R-:W-:Y:S02]  /*17d40*/  ISETP.LT.OR P2, PT, R136, 0xa, P2 ;  /* 0x0000000a8800780c */ /* 0x000fe40001741670 */
[----:B------:R-:W-:Y:S02]  /*17d50*/  LOP3.LUT P6, RZ, R17, 0x8000, RZ, 0xc0, !PT ;  /* 0x0000800011ff7812 */ /* 0x000fe400078cc0ff */
[----:B------:R-:W-:-:S02]  /*17d60*/  FSEL R89, R89, -INF , !P2 ;  /* 0xff80000059597808 */ /* 0x000fc40005000000 */
[----:B------:R-:W-:Y:S02]  /*17d70*/  LOP3.LUT P2, RZ, R17, 0x8, RZ, 0xc0, !PT ;  /* 0x0000000811ff7812 */ /* 0x000fe4000784c0ff */
[----:B------:R-:W-:Y:S02]  /*17d80*/  FMNMX.FTZ R10, R22, R5, !PT ;  /* 0x00000005160a7209 */ /* 0x000fe40007810000 */
[----:B------:R-:W-:Y:S02]  /*17d90*/  ISETP.GT.AND P2, PT, R135, 0x10, !P2 ;  /* 0x000000108700780c */ /* 0x000fe40005744270 */
[----:B------:R-:W-:Y:S02]  /*17da0*/  FMNMX.FTZ R11, R23, R10, !PT ;  /* 0x0000000a170b7209 */ /* 0x000fe40007810000 */
[----:B------:R-:W-:Y:S02]  /*17db0*/  ISETP.LT.OR P2, PT, R136, 0x11, P2 ;  /* 0x000000118800780c */ /* 0x000fe40001741670 */
[----:B------:R-:W-:-:S02]  /*17dc0*/  FMNMX.FTZ R10, R90, R11, !PT ;  /* 0x0000000b5a0a7209 */ /* 0x000fc40007810000 */
[----:B------:R-:W-:Y:S02]  /*17dd0*/  FSEL R92, R92, -INF , !P2 ;  /* 0xff8000005c5c7808 */ /* 0x000fe40005000000 */
[----:B------:R-:W-:Y:S02]  /*17de0*/  LOP3.LUT P2, RZ, R17, 0x80000, RZ, 0xc0, !PT ;  /* 0x0008000011ff7812 */ /* 0x000fe4000784c0ff */
[----:B------:R-:W-:Y:S02]  /*17df0*/  FMNMX.FTZ R11, R91, R10, !PT ;  /* 0x0000000a5b0b7209 */ /* 0x000fe40007810000 */
[----:B------:R-:W-:Y:S02]  /*17e00*/  ISETP.GT.AND P2, PT, R135, 0x11, !P2 ;  /* 0x000000118700780c */ /* 0x000fe40005744270 */
[----:B------:R-:W-:Y:S02]  /*17e10*/  FMNMX.FTZ R10, R94, R11, !PT ;  /* 0x0000000b5e0a7209 */ /* 0x000fe40007810000 */
[----:B------:R-:W-:-:S02]  /*17e20*/  ISETP.LT.OR P2, PT, R136, 0x12, P2 ;  /* 0x000000128800780c */ /* 0x000fc40001741670 */
[----:B------:R-:W-:Y:S02]  /*17e30*/  FMNMX.FTZ R11, R95, R10, !PT ;  /* 0x0000000a5f0b7209 */ /* 0x000fe40007810000 */
[----:B------:R-:W-:Y:S02]  /*17e40*/  FSEL R93, R93, -INF , !P2 ;  /* 0xff8000005d5d7808 */ /* 0x000fe40005000000 */
[----:B------:R-:W-:Y:S02]  /*17e50*/  LOP3.LUT P2, RZ, R17, 0x40000, RZ, 0xc0, !PT ;  /* 0x0004000011ff7812 */ /* 0x000fe4000784c0ff */
[----:B------:R-:W-:Y:S02]  /*17e60*/  FMNMX.FTZ R10, R96, R11, !PT ;  /* 0x0000000b600a7209 */ /* 0x000fe40007810000 */
[----:B------:R-:W-:Y:S02]  /*17e70*/  ISETP.GT.AND P2, PT, R135, 0x18, !P2 ;  /* 0x000000188700780c */ /* 0x000fe40005744270 */
[----:B------:R-:W-:-:S02]  /*17e80*/  FMNMX.FTZ R11, R97, R10, !PT ;  /* 0x0000000a610b7209 */ /* 0x000fc40007810000 */
[----:B------:R-:W-:Y:S02]  /*17e90*/  ISETP.LT.OR P2, PT, R136, 0x19, P2 ;  /* 0x000000198800780c */ /* 0x000fe40001741670 */
[----:B------:R-:W-:Y:S02]  /*17ea0*/  FMNMX.FTZ R10, R100, R11, !PT ;  /* 0x0000000b640a7209 */ /* 0x000fe40007810000 */
[----:B------:R-:W-:Y:S02]  /*17eb0*/  FSEL R12, R12, -INF , !P2 ;  /* 0xff8000000c0c7808 */ /* 0x000fe40005000000 */
[----:B------:R-:W-:Y:S02]  /*17ec0*/  LOP3.LUT P2, RZ, R17, 0x20000, RZ, 0xc0, !PT ;  /* 0x0002000011ff7812 */ /* 0x000fe4000784c0ff */
        /* <DEDUP_REMOVED lines=30> */
[----:B------:R-:W-:Y:S02]  /*180b0*/  LOP3.LUT P2, RZ, R17, 0x1000, RZ, 0xc0, !PT ;  /* 0x0000100011ff7812 */ /* 0x000fe4000784c0ff */
[----:B------:R-:W-:-:S02]  /*180c0*/  FMNMX.FTZ R10, R129, R10, !PT ;  /* 0x0000000a810a7209 */ /* 0x000fc40007810000 */
[----:B------:R-:W-:Y:S02]  /*180d0*/  ISETP.GT.AND P2, PT, R135, 0x30, !P2 ;  /* 0x000000308700780c */ /* 0x000fe40005744270 */
[----:B------:R-:W-:Y:S01]  /*180e0*/  FMNMX.FTZ R88, R131, R10, !PT ;  /* 0x0000000a83587209 */ /* 0x000fe20007810000 */
[----:B------:R-:W-:Y:S01]  /*180f0*/  IMAD.U32 R10, RZ, RZ, UR4 ;  /* 0x00000004ff0a7e24 */ /* 0x000fe2000f8e00ff */
[----:B------:R-:W-:Y:S02]  /*18100*/  ISETP.LT.OR P2, PT, R136, 0x31, P2 ;  /* 0x000000318800780c */ /* 0x000fe40001741670 */
[C---:B------:R-:W-:Y:S01]  /*18110*/  LOP3.LUT P3, RZ, R17.reuse, 0x20, RZ, 0xc0, !PT ;  /* 0x0000002011ff7812 */ /* 0x040fe2000786c0ff */
[----:B------:R-:W0:Y:S01]  /*18120*/  SHFL.BFLY PT, R11, R88, 0x2, 0x1f ;  /* 0x0c401f00580b7f89 */ /* 0x000e2200000e0000 */
[----:B------:R-:W-:Y:S02]  /*18130*/  FSEL R106, R106, -INF , !P2 ;  /* 0xff8000006a6a7808 */ /* 0x000fe40005000000 */
[----:B------:R-:W-:-:S02]  /*18140*/  LOP3.LUT P2, RZ, R17, 0x800, RZ, 0xc0, !PT ;  /* 0x0000080011ff7812 */ /* 0x000fc4000784c0ff */
[----:B------:R-:W-:Y:S02]  /*18150*/  LOP3.LUT P6, RZ, R17, 0x10, RZ, 0xc0, !PT ;  /* 0x0000001011ff7812 */ /* 0x000fe400078cc0ff */
[C---:B------:R-:W-:Y:S02]  /*18160*/  ISETP.GT.AND P2, PT, R135.reuse, 0x31, !P2 ;  /* 0x000000318700780c */ /* 0x040fe40005744270 */
[----:B------:R-:W-:Y:S02]  /*18170*/  ISETP.GT.AND P4, PT, R135, 0x51, !P4 ;  /* 0x000000518700780c */ /* 0x000fe40006784270 */
[C---:B------:R-:W-:Y:S02]  /*18180*/  ISETP.LT.OR P2, PT, R136.reuse, 0x32, P2 ;  /* 0x000000328800780c */ /* 0x040fe40001741670 */
[----:B------:R-:W-:Y:S02]  /*18190*/  ISETP.LT.OR P4, PT, R136, 0x52, P4 ;  /* 0x000000528800780c */ /* 0x000fe40002781670 */
[----:B------:R-:W-:-:S02]  /*181a0*/  FSEL R107, R107, -INF , !P2 ;  /* 0xff8000006b6b7808 */ /* 0x000fc40005000000 */
[----:B------:R-:W-:Y:S02]  /*181b0*/  LOP3.LUT P2, RZ, R17, 0x400, RZ, 0xc0, !PT ;  /* 0x0000040011ff7812 */ /* 0x000fe4000784c0ff */
[C---:B------:R-:W-:Y:S02]  /*181c0*/  ISETP.GT.AND P5, PT, R135.reuse, 0x58, !P5 ;  /* 0x000000588700780c */ /* 0x040fe40006fa4270 */
[----:B------:R-:W-:Y:S02]  /*181d0*/  ISETP.GT.AND P2, PT, R135, 0x38, !P2 ;  /* 0x000000388700780c */ /* 0x000fe40005744270 */
[----:B------:R-:W-:Y:S02]  /*181e0*/  FSEL R123, R123, -INF , !P4 ;  /* 0xff8000007b7b7808 */ /* 0x000fe40006000000 */
[----:B------:R-:W-:Y:S02]  /*181f0*/  ISETP.LT.OR P2, PT, R136, 0x39, P2 ;  /* 0x000000398800780c */ /* 0x000fe40001741670 */
[----:B0-----:R-:W-:-:S02]  /*18200*/  FMNMX.FTZ R130, R88, R11, !PT ;  /* 0x0000000b58827209 */ /* 0x001fc40007810000 */
[----:B------:R-:W-:Y:S02]  /*18210*/  FSEL R110, R110, -INF , !P2 ;  /* 0xff8000006e6e7808 */ /* 0x000fe40005000000 */
[----:B------:R-:W-:Y:S01]  /*18220*/  LOP3.LUT P2, RZ, R17, 0x200, RZ, 0xc0, !PT ;  /* 0x0000020011ff7812 */ /* 0x000fe2000784c0ff */
[----:B------:R-:W0:Y:S01]  /*18230*/  SHFL.BFLY PT, R11, R130, 0x1, 0x1f ;  /* 0x0c201f00820b7f89 */ /* 0x000e2200000e0000 */
[----:B------:R-:W-:Y:S02]  /*18240*/  ISETP.LT.OR P5, PT, R136, 0x59, P5 ;  /* 0x000000598800780c */ /* 0x000fe40002fa1670 */
[----:B------:R-:W-:Y:S02]  /*18250*/  ISETP.GT.AND P2, PT, R135, 0x39, !P2 ;  /* 0x000000398700780c */ /* 0x000fe40005744270 */
[----:B------:R-:W-:Y:S02]  /*18260*/  FSEL R126, R126, -INF , !P5 ;  /* 0xff8000007e7e7808 */ /* 0x000fe40006800000 */
[----:B------:R-:W-:-:S04]  /*18270*/  ISETP.LT.OR P2, PT, R136, 0x3a, P2 ;  /* 0x0000003a8800780c */ /* 0x000fc80001741670 */
[----:B------:R-:W-:Y:S02]  /*18280*/  FSEL R112, R112, -INF , !P2 ;  /* 0xff80000070707808 */ /* 0x000fe40005000000 */
[----:B------:R-:W-:-:S04]  /*18290*/  LOP3.LUT P2, RZ, R17, 0x100, RZ, 0xc0, !PT ;  /* 0x0000010011ff7812 */ /* 0x000fc8000784c0ff */
[----:B------:R-:W-:-:S04]  /*182a0*/  ISETP.GT.AND P2, PT, R135, 0x40, !P2 ;  /* 0x000000408700780c */ /* 0x000fc80005744270 */
[----:B------:R-:W-:Y:S02]  /*182b0*/  ISETP.LT.OR P2, PT, R136, 0x41, P2 ;  /* 0x000000418800780c */ /* 0x000fe40001741670 */
[----:B0-----:R-:W-:Y:S02]  /*182c0*/  FMNMX.FTZ R11, R130, R11, !PT ;  /* 0x0000000b820b7209 */ /* 0x001fe40007810000 */
[----:B------:R-:W-:Y:S02]  /*182d0*/  FSEL R116, R116, -INF , !P2 ;  /* 0xff80000074747808 */ /* 0x000fe40005000000 */
[----:B------:R-:W-:Y:S01]  /*182e0*/  LOP3.LUT P2, RZ, R17, 0x80, RZ, 0xc0, !PT ;  /* 0x0000008011ff7812 */ /* 0x000fe2000784c0ff */
[----:B------:R-:W-:-:S03]  /*182f0*/  FMUL.FTZ R133, R11, R10 ;  /* 0x0000000a0b857220 */ /* 0x000fc60000410000 */
[----:B------:R-:W-:-:S04]  /*18300*/  ISETP.GT.AND P2, PT, R135, 0x41, !P2 ;  /* 0x000000418700780c */ /* 0x000fc80005744270 */
[----:B------:R-:W-:-:S04]  /*18310*/  ISETP.LT.OR P2, PT, R136, 0x42, P2 ;  /* 0x000000428800780c */ /* 0x000fc80001741670 */
[----:B------:R-:W-:Y:S02]  /*18320*/  FSEL R117, R117, -INF , !P2 ;  /* 0xff80000075757808 */ /* 0x000fe40005000000 */
[----:B------:R-:W-:-:S04]  /*18330*/  LOP3.LUT P2, RZ, R17, 0x40, RZ, 0xc0, !PT ;  /* 0x0000004011ff7812 */ /* 0x000fc8000784c0ff */
[----:B------:R-:W-:-:S04]  /*18340*/  ISETP.GT.AND P2, PT, R135, 0x48, !P2 ;  /* 0x000000488700780c */ /* 0x000fc80005744270 */
[----:B------:R-:W-:-:S04]  /*18350*/  ISETP.LT.OR P2, PT, R136, 0x49, P2 ;  /* 0x000000498800780c */ /* 0x000fc80001741670 */
[----:B------:R-:W-:Y:S02]  /*18360*/  FSEL R118, R118, -INF , !P2 ;  /* 0xff80000076767808 */ /* 0x000fe40005000000 */
[----:B------:R-:W-:-:S04]  /*18370*/  ISETP.GT.AND P2, PT, R135, 0x49, !P3 ;  /* 0x000000498700780c */ /* 0x000fc80005f44270 */
[----:B------:R-:W-:-:S04]  /*18380*/  ISETP.LT.OR P2, PT, R136, 0x4a, P2 ;  /* 0x0000004a8800780c */ /* 0x000fc80001741670 */
[----:B------:R-:W-:Y:S02]  /*18390*/  FSEL R119, R119, -INF , !P2 ;  /* 0xff80000077777808 */ /* 0x000fe40005000000 */
[----:B------:R-:W-:Y:S02]  /*183a0*/  ISETP.GT.AND P2, PT, R135, 0x50, !P6 ;  /* 0x000000508700780c */ /* 0x000fe40007744270 */
[----:B------:R-:W-:Y:S02]  /*183b0*/  LOP3.LUT P6, RZ, R17, 0x2, RZ, 0xc0, !PT ;  /* 0x0000000211ff7812 */ /* 0x000fe400078cc0ff */
[----:B------:R-:W-:-:S04]  /*183c0*/  ISETP.LT.OR P2, PT, R136, 0x51, P2 ;  /* 0x000000518800780c */ /* 0x000fc80001741670 */
[----:B------:R-:W-:Y:S02]  /*183d0*/  FSEL R122, R122, -INF , !P2 ;  /* 0xff8000007a7a7808 */ /* 0x000fe40005000000 */
[----:B------:R-:W-:Y:S02]  /*183e0*/  ISETP.GT.AND P2, PT, R135, RZ, !P6 ;  /* 0x000000ff8700720c */ /* 0x000fe40007744270 */
[----:B------:R-:W-:Y:S02]  /*183f0*/  LOP3.LUT P6, RZ, R17, 0x1, RZ, 0xc0, !PT ;  /* 0x0000000111ff7812 */ /* 0x000fe400078cc0ff */
[----:B------:R-:W-:Y:S02]  /*18400*/  ISETP.LT.OR P2, PT, R136, 0x1, P2 ;  /* 0x000000018800780c */ /* 0x000fe40001741670 */
[----:B------:R-:W-:Y:S02]  /*18410*/  ISETP.GT.AND P3, PT, R135, 0x59, !P6 ;  /* 0x000000598700780c */ /* 0x000fe40007764270 */
[----:B------:R-:W-:-:S02]  /*18420*/  FSEL R7, R7, -INF , !P2 ;  /* 0xff80000007077808 */ /* 0x000fc40005000000 */
[----:B------:R-:W-:Y:S02]  /*18430*/  FSETP.NEU.FTZ.AND P2, PT, R11, -INF , PT ;  /* 0xff8000000b00780b */ /* 0x000fe40003f5d000 */
[----:B------:R-:W-:Y:S02]  /*18440*/  ISETP.LT.OR P3, PT, R136, 0x5a, P3 ;  /* 0x0000005a8800780c */ /* 0x000fe40001f61670 */
[----:B------:R-:W-:Y:S02]  /*18450*/  FSEL R133, R133, RZ, P2 ;  /* 0x000000ff85857208 */ /* 0x000fe40001000000 */
[----:B------:R-:W-:-:S03]  /*18460*/  FSEL R127, R127, -INF , !P3 ;  /* 0xff8000007f7f7808 */ /* 0x000fc60005800000 */
        /* <DEDUP_REMOVED lines=8> */
[----:B------:R-:W-:Y:S01]  /*184f0*/  FSEL R108, R11, RZ, P2 ;  /* 0x000000ff0b6c7208 */ /* 0x000fe20001000000 */
[----:B------:R-:W-:Y:S01]  /*18500*/  MUFU.EX2 R156, R156 ;  /* 0x0000009c009c7308 */ /* 0x000fe20000000800 */
[----:B------:R-:W-:Y:S01]  /*18510*/  FMNMX.FTZ R88, R128, R23, !PT ;  /* 0x0000001780587209 */ /* 0x000fe20007810000 */
[-CC-:B------:R-:W-:Y:S01]  /*18520*/  FFMA.FTZ R154, R96, R10.reuse, -R133.reuse ;  /* 0x0000000a609a7223 */ /* 0x180fe20000010885 */
[-CC-:B------:R-:W-:Y:S01]  /*18530*/  FFMA.FTZ R148, R100, R10.reuse, -R133.reuse ;  /* 0x0000000a64947223 */ /* 0x180fe20000010885 */
[--C-:B------:R-:W-:Y:S01]  /*18540*/  FFMA.FTZ R150, R104, R10, -R133.reuse ;  /* 0x0000000a68967223 */ /* 0x100fe20000010885 */
[----:B------:R-:W-:Y:S01]  /*18550*/  FMNMX.FTZ R23, R89, R88, !PT ;  /* 0x0000005859177209 */ /* 0x000fe20007810000 */
[-CC-:B------:R-:W-:Y:S01]  /*18560*/  FFMA.FTZ R96, R105, R10.reuse, -R133.reuse ;  /* 0x0000000a69607223 */ /* 0x180fe20000010885 */
[-CC-:B------:R-:W-:Y:S01]  /*18570*/  FFMA.FTZ R146, R111, R10.reuse, -R133.reuse ;  /* 0x0000000a6f927223 */ /* 0x180fe20000010885 */
        /* <DEDUP_REMOVED lines=16> */
[----:B------:R-:W-:Y:S01]  /*18680*/  FMNMX.FTZ R88, R98, R91, !PT ;  /* 0x0000005b62587209 */ /* 0x000fe20007810000 */
[----:B------:R-:W-:-:S03]  /*18690*/  FFMA.FTZ R91, R95, R10, -R133 ;  /* 0x0000000a5f5b7223 */ /* 0x000fc60000010885 */
        /* <DEDUP_REMOVED lines=11> */
[----:B------:R-:W-:Y:S01]  /*18750*/  FMNMX.FTZ R88, R116, R95, !PT ;  /* 0x0000005f74587209 */ /* 0x000fe20007810000 */
[-CC-:B------:R-:W-:Y:S01]  /*18760*/  FFMA.FTZ R95, R101, R10.reuse, -R133.reuse ;  /* 0x0000000a655f7223 */ /* 0x180fe20000010885 */
[----:B------:R-:W-:Y:S02]  /*18770*/  FFMA.FTZ R101, R115, R10, -R133 ;  /* 0x0000000a73657223 */ /* 0x000fe40000010885 */
        /* <DEDUP_REMOVED lines=9> */
[----:B------:R-:W-:Y:S01]  /*18810*/  FFMA.FTZ R97, R109, R10, -R133 ;  /* 0x0000000a6d617223 */ /* 0x000fe20000010885 */
[----:B------:R-:W-:Y:S02]  /*18820*/  FADD.FTZ R109, -R108, R5 ;  /* 0x000000056c6d7221 */ /* 0x000fe40000010100 */
        /* <DEDUP_REMOVED lines=11> */
[----:B0-----:R-:W-:Y:S01]  /*188e0*/  FMNMX.FTZ R90, R88, R90, !PT ;  /* 0x0000005a585a7209 */ /* 0x001fe20007810000 */
[----:B------:R-:W-:-:S06]  /*188f0*/  FMUL.FTZ R88, R109, R10 ;  /* 0x0000000a6d587220 */ /* 0x000fcc0000410000 */
[----:B------:R-:W-:Y:S01]  /*18900*/  MUFU.EX2 R142, R142 ;  /* 0x0000008e008e7308 */ /* 0x000fe20000000800 */
[C---:B------:R-:W-:Y:S01]  /*18910*/  FSETP.NEU.FTZ.AND P2, PT, R90.reuse, -INF , PT ;  /* 0xff8000005a00780b */ /* 0x040fe20003f5d000 */
[----:B------:R-:W-:-:S05]  /*18920*/  FMUL.FTZ R108, R90, R10 ;  /* 0x0000000a5a6c7220 */ /* 0x000fca0000410000 */
[----:B------:R-:W-:Y:S01]  /*18930*/  FSEL R109, R108, RZ, P2 ;  /* 0x000000ff6c6d7208 */ /* 0x000fe20001000000 */
[----:B------:R-:W0:Y:S04]  /*18940*/  MUFU.EX2 R88, R88 ;  /* 0x0000005800587308 */ /* 0x000e280000000800 */
[-CC-:B------:R-:W-:Y:S01]  /*18950*/  FFMA.FTZ R157, R7, R10.reuse, -R109.reuse ;  /* 0x0000000a079d7223 */ /* 0x180fe2000001086d */
[----:B------:R-:W-:Y:S01]  /*18960*/  FSEL R7, R90, RZ, P2 ;  /* 0x000000ff5a077208 */ /* 0x000fe20001000000 */
[-CC-:B------:R-:W-:Y:S01]  /*18970*/  FFMA.FTZ R21, R21, R10.reuse, -R109.reuse ;  /* 0x0000000a15157223 */ /* 0x180fe2000001086d */
[-CC-:B------:R-:W-:Y:S01]  /*18980*/  FFMA.FTZ R159, R128, R10.reuse, -R109.reuse ;  /* 0x0000000a809f7223 */ /* 0x180fe2000001086d */
[-CC-:B------:R-:W-:Y:S01]  /*18990*/  FFMA.FTZ R89, R89, R10.reuse, -R109.reuse ;  /* 0x0000000a59597223 */ /* 0x180fe2000001086d */
[-CC-:B------:R-:W-:Y:S01]  /*189a0*/  FFMA.FTZ R149, R98, R10.reuse, -R109.reuse ;  /* 0x0000000a62957223 */ /* 0x180fe2000001086d */
[----:B------:R-:W-:Y:S01]  /*189b0*/  FADD.FTZ R7, -R7, R4 ;  /* 0x0000000407077221 */ /* 0x000fe20000010100 */
[----:B------:R-:W-:Y:S01]  /*189c0*/  MUFU.EX2 R157, R157 ;  /* 0x0000009d009d7308 */ /* 0x000fe20000000800 */
[-CC-:B------:R-:W-:Y:S01]  /*189d0*/  FFMA.FTZ R153, R92, R10.reuse, -R109.reuse ;  /* 0x0000000a5c997223 */ /* 0x180fe2000001086d */
[-CC-:B------:R-:W-:Y:S01]  /*189e0*/  FFMA.FTZ R92, R93, R10.reuse, -R109.reuse ;  /* 0x0000000a5d5c7223 */ /* 0x180fe2000001086d */
[-C--:B------:R-:W-:Y:S01]  /*189f0*/  FMUL.FTZ R7, R7, R10.reuse ;  /* 0x0000000a07077220 */ /* 0x080fe20000410000 */
[-CC-:B------:R-:W-:Y:S01]  /*18a00*/  FFMA.FTZ R155, R12, R10.reuse, -R109.reuse ;  /* 0x0000000a0c9b7223 */ /* 0x180fe2000001086d */
[-CC-:B------:R-:W-:Y:S01]  /*18a10*/  FFMA.FTZ R12, R13, R10.reuse, -R109.reuse ;  /* 0x0000000a0d0c7223 */ /* 0x180fe2000001086d */
[----:B0-----:R-:W-:Y:S01]  /*18a20*/  FFMA.FTZ R3, R88, R3, R156 ;  /* 0x0000000358037223 */ /* 0x001fe2000001009c */
[-CC-:B------:R-:W-:Y:S01]  /*18a30*/  FFMA.FTZ R13, R99, R10.reuse, -R109.reuse ;  /* 0x0000000a630d7223 */ /* 0x180fe2000001086d */
[----:B------:R-:W-:Y:S01]  /*18a40*/  MUFU.EX2 R21, R21 ;  /* 0x0000001500157308 */ /* 0x000fe20000000800 */
[-C--:B------:R-:W-:Y:S01]  /*18a50*/  FFMA.FTZ R151, R102, R10.reuse, -R109 ;  /* 0x0000000a66977223 */ /* 0x080fe2000001086d */
[----:B------:R-:W-:Y:S01]  /*18a60*/  FADD.FTZ R3, R22, R3 ;  /* 0x0000000316037221 */ /* 0x000fe20000010000 */
[-CC-:B------:R-:W-:Y:S01]  /*18a70*/  FFMA.FTZ R103, R103, R10.reuse, -R109.reuse ;  /* 0x0000000a67677223 */ /* 0x180fe2000001086d */
[-CC-:B------:R-:W-:Y:S01]  /*18a80*/  FFMA.FTZ R145, R106, R10.reuse, -R109.reuse ;  /* 0x0000000a6a917223 */ /* 0x180fe2000001086d */
[-C--:B------:R-:W-:Y:S01]  /*18a90*/  FFMA.FTZ R93, R107, R10.reuse, -R109 ;  /* 0x0000000a6b5d7223 */ /* 0x080fe2000001086d */
[----:B------:R-:W-:Y:S01]  /*18aa0*/  FADD.FTZ R98, R158, R3 ;  /* 0x000000039e627221 */ /* 0x000fe20000010000 */
[-CC-:B------:R-:W-:Y:S01]  /*18ab0*/  FFMA.FTZ R147, R110, R10.reuse, -R109.reuse ;  /* 0x0000000a6e937223 */ /* 0x180fe2000001086d */
[----:B------:R-:W0:Y:S01]  /*18ac0*/  MUFU.EX2 R7, R7 ;  /* 0x0000000700077308 */ /* 0x000e220000000800 */
[-CC-:B------:R-:W-:Y:S01]  /*18ad0*/  FFMA.FTZ R141, R116, R10.reuse, -R109.reuse ;  /* 0x0000000a748d7223 */ /* 0x180fe2000001086d */
[C---:B------:R-:W-:Y:S01]  /*18ae0*/  FADD.FTZ R3, R23.reuse, R98 ;  /* 0x0000006217037221 */ /* 0x040fe20000010000 */
[--C-:B------:R-:W-:Y:S01]  /*18af0*/  FFMA.FTZ R143, R118, R10, -R109.reuse ;  /* 0x0000000a768f7223 */ /* 0x100fe2000001086d */
[----:B------:R-:W-:Y:S01]  /*18b00*/  F2FP.F16.F32.PACK_AB R158, R23, R158 ;  /* 0x0000009e179e723e */ /* 0x000fe200000000ff */
[-C--:B------:R-:W-:Y:S01]  /*18b10*/  FFMA.FTZ R137, R122, R10.reuse, -R109 ;  /* 0x0000000a7a897223 */ /* 0x080fe2000001086d */
[----:B------:R-:W-:Y:S01]  /*18b20*/  FADD.FTZ R98, R152, R3 ;  /* 0x0000000398627221 */ /* 0x000fe20000010000 */
[-CC-:B------:R-:W-:Y:S01]  /*18b30*/  FFMA.FTZ R123, R123, R10.reuse, -R109.reuse ;  /* 0x0000000a7b7b7223 */ /* 0x180fe2000001086d */
[----:B------:R-:W1:Y:S01]  /*18b40*/  MUFU.EX2 R159, R159 ;  /* 0x0000009f009f7308 */ /* 0x000e620000000800 */
[----:B------:R-:W-:Y:S01]  /*18b50*/  FFMA.FTZ R126, R126, R10, -R109 ;  /* 0x0000000a7e7e7223 */ /* 0x000fe2000001086d */
[----:B------:R-:W-:Y:S01]  /*18b60*/  FADD.FTZ R3, R91, R98 ;  /* 0x000000625b037221 */ /* 0x000fe20000010000 */
[----:B------:R-:W-:-:S02]  /*18b70*/  F2FP.F16.F32.PACK_AB R156, R22, R156 ;  /* 0x0000009c169c723e */ /* 0x000fc400000000ff */
[----:B------:R-:W-:Y:S01]  /*18b80*/  ISETP.GT.AND P2, PT, R8, R9, PT ;  /* 0x000000090800720c */ /* 0x000fe20003f44270 */
[----:B------:R-:W-:Y:S01]  /*18b90*/  FADD.FTZ R3, R154, R3 ;  /* 0x000000039a037221 */ /* 0x000fe20000010000 */
[C---:B------:R-:W-:Y:S01]  /*18ba0*/  F2FP.F16.F32.PACK_AB R154, R94.reuse, R154 ;  /* 0x0000009a5e9a723e */ /* 0x040fe200000000ff */
[----:B------:R-:W2:Y:S01]  /*18bb0*/  MUFU.EX2 R89, R89 ;  /* 0x0000005900597308 */ /* 0x000ea20000000800 */
[----:B0-----:R-:W-:Y:S01]  /*18bc0*/  FFMA.FTZ R0, R7, R0, R157 ;  /* 0x0000000007007223 */ /* 0x001fe2000001009d */
[----:B------:R-:W-:Y:S01]  /*18bd0*/  FADD.FTZ R3, R94, R3 ;  /* 0x000000035e037221 */ /* 0x000fe20000010000 */
[----:B------:R-:W-:Y:S01]  /*18be0*/  F2FP.F16.F32.PACK_AB R152, R91, R152 ;  /* 0x000000985b98723e */ /* 0x000fe200000000ff */
[----:B------:R-:W-:Y:S02]  /*18bf0*/  VIADD R8, R8, 0xffffffff ;  /* 0xffffffff08087836 */ /* 0x000fe40000000000 */
[----:B------:R-:W-:Y:S01]  /*18c00*/  FADD.FTZ R98, R21, R0 ;  /* 0x0000000015627221 */ /* 0x000fe20000010000 */
[----:B------:R-:W-:Y:S01]  /*18c10*/  FADD.FTZ R102, R148, R3 ;  /* 0x0000000394667221 */ /* 0x000fe20000010000 */
[-CC-:B------:R-:W-:Y:S01]  /*18c20*/  FFMA.FTZ R0, R112, R10.reuse, -R109.reuse ;  /* 0x0000000a70007223 */ /* 0x180fe2000001086d */
[----:B------:R-:W0:Y:S01]  /*18c30*/  MUFU.EX2 R153, R153 ;  /* 0x0000009900997308 */ /* 0x000e220000000800 */
[----:B-1----:R-:W-:Y:S01]  /*18c40*/  FADD.FTZ R98, R159, R98 ;  /* 0x000000629f627221 */ /* 0x002fe20000010000 */
[----:B------:R-:W-:Y:S01]  /*18c50*/  FADD.FTZ R99, R95, R102 ;  /* 0x000000665f637221 */ /* 0x000fe20000010000 */
[----:B------:R-:W-:Y:S01]  /*18c60*/  @!P1 PRMT R102, RZ, 0x654, R20 ;  /* 0x00000654ff669816 */ /* 0x000fe20000000014 */
[----:B------:R-:W-:Y:S01]  /*18c70*/  FFMA.FTZ R20, R117, R10, -R109 ;  /* 0x0000000a75147223 */ /* 0x000fe2000001086d */
[----:B------:R-:W-:Y:S01]  /*18c80*/  F2FP.F16.F32.PACK_AB R148, R95, R148 ;  /* 0x000000945f94723e */ /* 0x000fe200000000ff */
[----:B------:R-:W-:Y:S01]  /*18c90*/  FADD.FTZ R99, R150, R99 ;  /* 0x0000006396637221 */ /* 0x000fe20000010000 */
[----:B------:R1:W-:Y:S01]  /*18ca0*/  @!P1 SYNCS.ARRIVE.TRANS64.RED.A1T0 RZ, [R102+URZ], RZ ;  /* 0x000000ff66ff99a7 */ /* 0x0003e2000810043f */
[----:B------:R-:W3:Y:S01]  /*18cb0*/  MUFU.EX2 R92, R92 ;  /* 0x0000005c005c7308 */ /* 0x000ee20000000800 */
[----:B--2---:R-:W-:Y:S01]  /*18cc0*/  FADD.FTZ R98, R89, R98 ;  /* 0x0000006259627221 */ /* 0x004fe20000010000 */
[C---:B------:R-:W-:Y:S01]  /*18cd0*/  FADD.FTZ R99, R96.reuse, R99 ;  /* 0x0000006360637221 */ /* 0x040fe20000010000 */
[----:B------:R-:W-:-:S02]  /*18ce0*/  F2FP.F16.F32.PACK_AB R150, R96, R150 ;  /* 0x000000966096723e */ /* 0x000fc400000000ff */
[----:B------:R-:W-:Y:S01]  /*18cf0*/  F2FP.F16.F32.PACK_AB R157, R21, R157 ;  /* 0x0000009d159d723e */ /* 0x000fe200000000ff */
[----:B------:R-:W-:Y:S01]  /*18d00*/  FADD.FTZ R106, R144, R99 ;  /* 0x00000063906a7221 */ /* 0x000fe20000010000 */
[----:B------:R-:W-:Y:S01]  /*18d10*/  F2FP.F16.F32.PACK_AB R144, R97, R144 ;  /* 0x000000906190723e */ /* 0x000fe200000000ff */
[----:B------:R-:W2:Y:S01]  /*18d20*/  MUFU.EX2 R155, R155 ;  /* 0x0000009b009b7308 */ /* 0x000ea20000000800 */
[----:B0-----:R-:W-:Y:S01]  /*18d30*/  FADD.FTZ R3, R153, R98 ;  /* 0x0000006299037221 */ /* 0x001fe20000010000 */
[----:B------:R-:W-:-:S06]  /*18d40*/  F2FP.F16.F32.PACK_AB R159, R89, R159 ;  /* 0x0000009f599f723e */ /* 0x000fcc00000000ff */
[----:B------:R-:W1:Y:S01]  /*18d50*/  MUFU.EX2 R12, R12 ;  /* 0x0000000c000c7308 */ /* 0x000e620000000800 */
[C---:B---3--:R-:W-:Y:S01]  /*18d60*/  FADD.FTZ R98, R92.reuse, R3 ;  /* 0x000000035c627221 */ /* 0x048fe20000010000 */
[----:B------:R-:W-:-:S06]  /*18d70*/  F2FP.F16.F32.PACK_AB R153, R92, R153 ;  /* 0x000000995c99723e */ /* 0x000fcc00000000ff */
[----:B------:R-:W0:Y:S01]  /*18d80*/  MUFU.EX2 R149, R149 ;  /* 0x0000009500957308 */ /* 0x000e220000000800 */
[----:B--2---:R-:W-:Y:S01]  /*18d90*/  FADD.FTZ R3, R155, R98 ;  /* 0x000000629b037221 */ /* 0x004fe20000010000 */
[-CC-:B------:R-:W-:Y:S01]  /*18da0*/  FFMA.FTZ R98, R119, R10.reuse, -R109.reuse ;  /* 0x0000000a77627223 */ /* 0x180fe2000001086d */
[----:B------:R-:W-:-:S05]  /*18db0*/  FFMA.FTZ R109, R127, R10, -R109 ;  /* 0x0000000a7f6d7223 */ /* 0x000fca000001086d */
[----:B------:R-:W2:Y:S01]  /*18dc0*/  MUFU.EX2 R13, R13 ;  /* 0x0000000d000d7308 */ /* 0x000ea20000000800 */
[C---:B-1----:R-:W-:Y:S01]  /*18dd0*/  FADD.FTZ R102, R12.reuse, R3 ;  /* 0x000000030c667221 */ /* 0x042fe20000010000 */
[----:B------:R-:W-:Y:S01]  /*18de0*/  FADD.FTZ R3, R97, R106 ;  /* 0x0000006a61037221 */ /* 0x000fe20000010000 */
[----:B------:R-:W-:-:S03]  /*18df0*/  F2FP.F16.F32.PACK_AB R155, R12, R155 ;  /* 0x0000009b0c9b723e */ /* 0x000fc600000000ff */
[----:B------:R-:W-:Y:S01]  /*18e00*/  FADD.FTZ R99, R146, R3 ;  /* 0x0000000392637221 */ /* 0x000fe20000010000 */
[C---:B------:R-:W-:Y:S01]  /*18e10*/  F2FP.F16.F32.PACK_AB R146, R100.reuse, R146 ;  /* 0x000000926492723e */ /* 0x040fe200000000ff */
[----:B------:R-:W1:Y:S01]  /*18e20*/  MUFU.EX2 R151, R151 ;  /* 0x0000009700977308 */ /* 0x000e620000000800 */
[----:B0-----:R-:W-:Y:S01]  /*18e30*/  FADD.FTZ R102, R149, R102 ;  /* 0x0000006695667221 */ /* 0x001fe20000010000 */
[----:B------:R-:W-:-:S04]  /*18e40*/  FADD.FTZ R99, R100, R99 ;  /* 0x0000006364637221 */ /* 0x000fc80000010000 */
[----:B------:R-:W-:Y:S01]  /*18e50*/  FADD.FTZ R106, R140, R99 ;  /* 0x000000638c6a7221 */ /* 0x000fe20000010000 */
[----:B------:R-:W-:Y:S01]  /*18e60*/  F2FP.F16.F32.PACK_AB R140, R101, R140 ;  /* 0x0000008c658c723e */ /* 0x000fe200000000ff */
[----:B------:R-:W0:Y:S01]  /*18e70*/  MUFU.EX2 R4, R103 ;  /* 0x0000006700047308 */ /* 0x000e220000000800 */
[C---:B--2---:R-:W-:Y:S01]  /*18e80*/  FADD.FTZ R102, R13.reuse, R102 ;  /* 0x000000660d667221 */ /* 0x044fe20000010000 */
[----:B------:R-:W-:-:S06]  /*18e90*/  F2FP.F16.F32.PACK_AB R149, R13, R149 ;  /* 0x000000950d95723e */ /* 0x000fcc00000000ff */
[----:B------:R-:W2:Y:S01]  /*18ea0*/  MUFU.EX2 R145, R145 ;  /* 0x0000009100917308 */ /* 0x000ea20000000800 */
[----:B-1----:R-:W-:-:S07]  /*18eb0*/  FADD.FTZ R3, R151, R102 ;  /* 0x0000006697037221 */ /* 0x002fce0000010000 */
[----:B------:R-:W1:Y:S01]  /*18ec0*/  MUFU.EX2 R93, R93 ;  /* 0x0000005d005d7308 */ /* 0x000e620000000800 */
[C---:B0-----:R-:W-:Y:S01]  /*18ed0*/  FADD.FTZ R102, R4.reuse, R3 ;  /* 0x0000000304667221 */ /* 0x041fe20000010000 */
[----:B------:R-:W-:Y:S01]  /*18ee0*/  FADD.FTZ R3, R101, R106 ;  /* 0x0000006a65037221 */ /* 0x000fe20000010000 */
[----:B------:R-:W-:Y:S02]  /*18ef0*/  F2FP.F16.F32.PACK_AB R151, R4, R151 ;  /* 0x000000970497723e */ /* 0x000fe400000000ff */
[----:B------:R-:W-:Y:S01]  /*18f00*/  MOV R4, R90 ;  /* 0x0000005a00047202 */ /* 0x000fe20000000f00 */
[----:B------:R-:W-:Y:S02]  /*18f10*/  FADD.FTZ R23, R142, R3 ;  /* 0x000000038e177221 */ /* 0x000fe40000010000 */
[----:B------:R-:W0:Y:S01]  /*18f20*/  MUFU.EX2 R147, R147 ;  /* 0x0000009300937308 */ /* 0x000e220000000800 */
[----:B--2---:R-:W-:-:S07]  /*18f30*/  FADD.FTZ R102, R145, R102 ;  /* 0x0000006691667221 */ /* 0x004fce0000010000 */
        /* <DEDUP_REMOVED lines=9> */
[C---:B-1----:R-:W-:Y:S01]  /*18fd0*/  FADD.FTZ R94, R0.reuse, R3 ;  /* 0x00000003005e7221 */ /* 0x042fe20000010000 */
[----:B------:R-:W-:-:S06]  /*18fe0*/  F2FP.F16.F32.PACK_AB R147, R0, R147 ;  /* 0x000000930093723e */ /* 0x000fcc00000000ff */
[----:B------:R-:W1:Y:S01]  /*18ff0*/  MUFU.EX2 R105, R105 ;  /* 0x0000006900697308 */ /* 0x000e620000000800 */
[----:B0-----:R-:W-:-:S07]  /*19000*/  FADD.FTZ R96, R136, R23 ;  /* 0x0000001788607221 */ /* 0x001fce0000010000 */
[----:B------:R-:W0:Y:S01]  /*19010*/  MUFU.EX2 R20, R20 ;  /* 0x0000001400147308 */ /* 0x000e220000000800 */
[----:B--2---:R-:W-:-:S07]  /*19020*/  FADD.FTZ R3, R141, R94 ;  /* 0x0000005e8d037221 */ /* 0x004fce0000010000 */
[----:B------:R-:W2:Y:S01]  /*19030*/  MUFU.EX2 R138, R138 ;  /* 0x0000008a008a7308 */ /* 0x000ea20000000800 */
[C---:B-1----:R-:W-:Y:S01]  /*19040*/  FADD.FTZ R23, R105.reuse, R96 ;  /* 0x0000006069177221 */ /* 0x042fe20000010000 */
[----:B------:R-:W-:-:S06]  /*19050*/  F2FP.F16.F32.PACK_AB R136, R105, R136 ;  /* 0x000000886988723e */ /* 0x000fcc00000000ff */
[----:B------:R-:W1:Y:S01]  /*19060*/  MUFU.EX2 R143, R143 ;  /* 0x0000008f008f7308 */ /* 0x000e620000000800 */
[C---:B0-----:R-:W-:Y:S01]  /*19070*/  FADD.FTZ R94, R20.reuse, R3 ;  /* 0x00000003145e7221 */ /* 0x041fe20000010000 */
[----:B------:R-:W-:-:S06]  /*19080*/  F2FP.F16.F32.PACK_AB R141, R20, R141 ;  /* 0x0000008d148d723e */ /* 0x000fcc00000000ff */
[----:B------:R-:W0:Y:S01]  /*19090*/  MUFU.EX2 R98, R98 ;  /* 0x0000006200627308 */ /* 0x000e220000000800 */
[----:B--2---:R-:W-:-:S07]  /*190a0*/  FADD.FTZ R96, R138, R23 ;  /* 0x000000178a607221 */ /* 0x004fce0000010000 */
[----:B------:R-:W2:Y:S01]  /*190b0*/  MUFU.EX2 R5, R131 ;  /* 0x0000008300057308 */ /* 0x000ea20000000800 */
[----:B-1----:R-:W-:-:S07]  /*190c0*/  FADD.FTZ R23, R143, R94 ;  /* 0x0000005e8f177221 */ /* 0x002fce0000010000 */
[----:B------:R-:W1:Y:S01]  /*190d0*/  MUFU.EX2 R137, R137 ;  /* 0x0000008900897308 */ /* 0x000e620000000800 */
[C---:B0-----:R-:W-:Y:S01]  /*190e0*/  FADD.FTZ R94, R98.reuse, R23 ;  /* 0x00000017625e7221 */ /* 0x041fe20000010000 */
[----:B------:R-:W-:Y:S01]  /*190f0*/  F2FP.F16.F32.PACK_AB R143, R98, R143 ;  /* 0x0000008f628f723e */ /* 0x000fe200000000ff */
[----:B------:R-:W-:-:S05]  /*19100*/  IMAD.MOV.U32 R23, RZ, RZ, R15 ;  /* 0x000000ffff177224 */ /* 0x000fca00078e000f */
[----:B------:R-:W0:Y:S01]  /*19110*/  MUFU.EX2 R22, R123 ;  /* 0x0000007b00167308 */ /* 0x000e220000000800 */
[C---:B--2---:R-:W-:Y:S01]  /*19120*/  FADD.FTZ R3, R5.reuse, R96 ;  /* 0x0000006005037221 */ /* 0x044fe20000010000 */
[----:B------:R-:W-:-:S06]  /*19130*/  F2FP.F16.F32.PACK_AB R138, R5, R138 ;  /* 0x0000008a058a723e */ /* 0x000fcc00000000ff */
[----:B------:R-:W2:Y:S01]  /*19140*/  MUFU.EX2 R126, R126 ;  /* 0x0000007e007e7308 */ /* 0x000ea20000000800 */
[----:B-1----:R-:W-:-:S07]  /*19150*/  FADD.FTZ R5, R137, R94 ;  /* 0x0000005e89057221 */ /* 0x002fce0000010000 */
[----:B------:R-:W1:Y:S01]  /*19160*/  MUFU.EX2 R109, R109 ;  /* 0x0000006d006d7308 */ /* 0x000e620000000800 */
[C---:B0-----:R-:W-:Y:S01]  /*19170*/  FADD.FTZ R5, R22.reuse, R5 ;  /* 0x0000000516057221 */ /* 0x041fe20000010000 */
[----:B------:R-:W-:Y:S01]  /*19180*/  F2FP.F16.F32.PACK_AB R137, R22, R137 ;  /* 0x000000891689723e */ /* 0x000fe200000000ff */
[----:B------:R-:W-:Y:S02]  /*19190*/  IMAD.MOV.U32 R22, RZ, RZ, R14 ;  /* 0x000000ffff167224 */ /* 0x000fe400078e000e */
[----:B--2---:R-:W-:-:S04]  /*191a0*/  FADD.FTZ R5, R126, R5 ;  /* 0x000000057e057221 */ /* 0x004fc80000010000 */
[C---:B-1----:R-:W-:Y:S01]  /*191b0*/  FADD.FTZ R0, R109.reuse, R5 ;  /* 0x000000056d007221 */ /* 0x042fe20000010000 */
[----:B------:R-:W-:Y:S01]  /*191c0*/  F2FP.F16.F32.PACK_AB R139, R109, R126 ;  /* 0x0000007e6d8b723e */ /* 0x000fe200000000ff */
[----:B------:R-:W-:Y:S01]  /*191d0*/  IMAD.MOV.U32 R5, RZ, RZ, R11 ;  /* 0x000000ffff057224 */ /* 0x000fe200078e000b */
[----:B------:R-:W-:Y:S06]  /*191e0*/  @P2 BRA `(.L_x_1676) ;  /* 0xffffffc800182947 */ /* 0x000fec000383ffff */
[----:B------:R-:W-:Y:S05]  /*191f0*/  BSYNC B1 ;  /* 0x0000000000017941 */ /* 0x000fea0003800000 */
.L_x_1657:
[----:B------:R-:W-:Y:S02]  /*19200*/  IMAD.MOV.U32 R4, RZ, RZ, R90 ;  /* 0x000000ffff047224 */ /* 0x000fe400078e005a */
[----:B------:R-:W-:Y:S02]  /*19210*/  IMAD.MOV.U32 R5, RZ, RZ, R11 ;  /* 0x000000ffff057224 */ /* 0x000fe400078e000b */
[----:B------:R-:W-:Y:S02]  /*19220*/  IMAD.MOV.U32 R22, RZ, RZ, R14 ;  /* 0x000000ffff167224 */ /* 0x000fe400078e000e */
[----:B------:R-:W-:-:S07]  /*19230*/  IMAD.MOV.U32 R23, RZ, RZ, R15 ;  /* 0x000000ffff177224 */ /* 0x000fce00078e000f */
.L_x_1656:
[----:B------:R-:W-:Y:S05]  /*19240*/  BSYNC B0 ;  /* 0x0000000000007941 */ /* 0x000fea0003800000 */
.L_x_1655:
[----:B------:R-:W0:Y:S01]  /*19250*/  LDC R211, c[0x0][0x448] ;  /* 0x00011200ffd37b82 */ /* 0x000e220000000800 */
[----:B------:R-:W-:Y:S01]  /*19260*/  VIADD R9, R178, 0x7f ;  /* 0x0000007fb2097836 */ /* 0x000fe20000000000 */
[----:B------:R-:W-:Y:S01]  /*19270*/  LOP3.LUT R17, R17, 0xffefffff, RZ, 0xc0, !PT ;  /* 0xffefffff11117812 */ /* 0x000fe200078ec0ff */
[----:B------:R-:W-:Y:S01]  /*19280*/  ULDC UR4, c[0x0][0x9dc] ;  /* 0x0002770000047ab9 */ /* 0x000fe20000000800 */
[----:B------:R-:W-:-:S04]  /*19290*/  IADD3 R14, R164, 0x1, -R163 ;  /* 0x00000001a40e7810 */ /* 0x000fc80007ffe8a3 */
[----:B------:R-:W1:Y:S01]  /*192a0*/  LDC R210, c[0x0][0x9e4] ;  /* 0x00027900ffd27b82 */ /* 0x000e620000000800 */
[----:B0-----:R-:W-:-:S13]  /*192b0*/  ISETP.NE.AND P2, PT, R211, 0x1, PT ;  /* 0x00000001d300780c */ /* 0x001fda0003f45270 */
[----:B------:R-:W0:Y:S01]  /*192c0*/  @P2 LDC R12, c[0x0][0x44c] ;  /* 0x00011300ff0c2b82 */ /* 0x000e220000000800 */
[----:B------:R-:W-:-:S04]  /*192d0*/  @P2 LOP3.LUT R17, R17, 0x100000, RZ, 0xfc, !PT ;  /* 0x0010000011112812 */ /* 0x000fc800078efcff */
[----:B------:R-:W-:-:S03]  /*192e0*/  LOP3.LUT R17, R17, 0xffdfffff, RZ, 0xc0, !PT ;  /* 0xffdfffff11117812 */ /* 0x000fc600078ec0ff */
[----:B------:R-:W2:Y:S01]  /*192f0*/  @P2 LDC R11, c[0x0][0x450] ;  /* 0x00011400ff0b2b82 */ /* 0x000ea20000000800 */
[----:B0-----:R-:W-:-:S05]  /*19300*/  @P2 IMAD.HI.U32 R12, R9, R12, RZ ;  /* 0x0000000c090c2227 */ /* 0x001fca00078e00ff */
[----:B--2---:R-:W-:Y:S02]  /*19310*/  @P2 SHF.R.U32.HI R9, RZ, R11, R12 ;  /* 0x0000000bff092219 */ /* 0x004fe4000001160c */
[----:B-1----:R-:W-:-:S03]  /*19320*/  ISETP.GE.AND P2, PT, R210, 0x1, PT ;  /* 0x00000001d200780c */ /* 0x002fc60003f46270 */
[----:B------:R-:W-:-:S05]  /*19330*/  IMAD.IADD R9, R14, 0x1, R9 ;  /* 0x000000010e097824 */ /* 0x000fca00078e0209 */
[----:B------:R-:W-:-:S05]  /*19340*/  IADD3 R11, R9, -UR4, RZ ;  /* 0x80000004090b7c10 */ /* 0x000fca000fffe0ff */
[----:B------:R-:W-:Y:S01]  /*19350*/  @P2 LOP3.LUT R17, R17, 0x200000, RZ, 0xfc, !PT ;  /* 0x0020000011112812 */ /* 0x000fe200078efcff */
        /* <DEDUP_REMOVED lines=11> */
.L_x_1679:
[----:B------:R-:W-:-:S13]  /*19410*/  ISETP.NE.AND P2, PT, R210, 0x1, PT ;  /* 0x00000001d200780c */ /* 0x000fda0003f45270 */
[----:B------:R-:W0:Y:S02]  /*19420*/  @P2 LDC.64 R12, c[0x0][0x9e8] ;  /* 0x00027a00ff0c2b82 */ /* 0x000e240000000a00 */
[----:B0-----:R-:W-:-:S05]  /*19430*/  @P2 IMAD.HI.U32 R12, R9, R12, RZ ;  /* 0x0000000c090c2227 */ /* 0x001fca00078e00ff */
[----:B------:R-:W-:-:S07]  /*19440*/  @P2 SHF.R.U32.HI R9, RZ, R13, R12 ;  /* 0x0000000dff092219 */ /* 0x000fce000001160c */
.L_x_1680:
[----:B------:R-:W-:Y:S05]  /*19450*/  BSYNC B0 ;  /* 0x0000000000007941 */ /* 0x000fea0003800000 */
.L_x_1678:
[----:B------:R-:W-:-:S05]  /*19460*/  IMAD R12, R9, R210, RZ ;  /* 0x000000d2090c7224 */ /* 0x000fca00078e02ff */
[----:B------:R-:W-:-:S07]  /*19470*/  VIMNMX R11, R11, R12, !PT ;  /* 0x0000000c0b0b7248 */ /* 0x000fce0007fe0100 */
.L_x_1677:
[----:B------:R-:W-:Y:S01]  /*19480*/  VIADD R11, R11, 0x5f ;  /* 0x0000005f0b0b7836 */ /* 0x000fe20000000000 */
[----:B------:R-:W-:Y:S03]  /*19490*/  BSSY B0, `(.L_x_1681) ;  /* 0x0000259000007945 */ /* 0x000fe60003800000 */
[----:B------:R-:W-:-:S05]  /*194a0*/  IMAD.HI R11, R11, 0x2aaaaaab, RZ ;  /* 0x2aaaaaab0b0b7827 */ /* 0x000fca00078e02ff */
[----:B------:R-:W-:-:S04]  /*194b0*/  SHF.R.U32.HI R12, RZ, 0x1f, R11 ;  /* 0x0000001fff0c7819 */ /* 0x000fc8000001160b */
[----:B------:R-:W-:-:S04]  /*194c0*/  LEA.HI.SX32 R11, R11, R12, 0x1c ;  /* 0x0000000c0b0b7211 */ /* 0x000fc800078fe2ff */
[----:B------:R-:W-:-:S04]  /*194d0*/  VIMNMX R11, R180, R11, !PT ;  /* 0x0000000bb40b7248 */ /* 0x000fc80007fe0100 */
[----:B------:R-:W-:-:S13]  /*194e0*/  ISETP.GE.AND P2, PT, R8, R11, PT ;  /* 0x0000000b0800720c */ /* 0x000fda0003f46270 */
[----:B------:R-:W-:Y:S05]  /*194f0*/  @!P2 BRA `(.L_x_1682) ;  /* 0x000000240048a947 */ /* 0x000fea0003800000 */
[----:B------:R-:W-:Y:S01]  /*19500*/  BSSY B1, `(.L_x_1682) ;  /* 0x0000251000017945 */ /* 0x000fe20003800000 */
[----:B------:R-:W-:Y:S02]  /*19510*/  IMAD.MOV.U32 R12, RZ, RZ, R4 ;  /* 0x000000ffff0c7224 */ /* 0x000fe400078e0004 */
[----:B------:R-:W-:Y:S02]  /*19520*/  IMAD.MOV.U32 R13, RZ, RZ, R5 ;  /* 0x000000ffff0d7224 */ /* 0x000fe400078e0005 */
[----:B------:R-:W-:Y:S02]  /*19530*/  IMAD.MOV.U32 R14, RZ, RZ, R8 ;  /* 0x000000ffff0e7224 */ /* 0x000fe400078e0008 */
[----:B------:R-:W-:Y:S02]  /*19540*/  IMAD.MOV.U32 R205, RZ, RZ, R23 ;  /* 0x000000ffffcd7224 */ /* 0x000fe400078e0017 */
[----:B------:R-:W-:-:S07]  /*19550*/  IMAD.MOV.U32 R207, RZ, RZ, R22 ;  /* 0x000000ffffcf7224 */ /* 0x000fce00078e0016 */
.L_x_1693:
[----:B------:R-:W-:-:S04]  /*19560*/  IADD3 R15, R207, 0x1, RZ ;  /* 0x00000001cf0f7810 */ /* 0x000fc80007ffe0ff */
[----:B------:R-:W-:-:S04]  /*19570*/  ISETP.NE.AND P2, PT, R15, 0x2, PT ;  /* 0x000000020f00780c */ /* 0x000fc80003f45270 */
[----:B------:R-:W-:Y:S02]  /*19580*/  SEL R15, R15, RZ, P2 ;  /* 0x000000ff0f0f7207 */ /* 0x000fe40001000000 */
[----:B------:R-:W-:-:S03]  /*19590*/  SEL R4, RZ, 0x1, P2 ;  /* 0x00000001ff047807 */ /* 0x000fc60001000000 */
[----:B------:R-:W-:Y:S01]  /*195a0*/  IMAD.MOV.U32 R22, RZ, RZ, R15 ;  /* 0x000000ffff167224 */ /* 0x000fe200078e000f */
[----:B------:R-:W-:Y:S01]  /*195b0*/  LOP3.LUT R23, R205, R4, RZ, 0x3c, !PT ;  /* 0x00000004cd177212 */ /* 0x000fe200078e3cff */
[----:B------:R-:W-:Y:S06]  /*195c0*/  @!P0 BRA `(.L_x_1683) ;  /* 0x0000000000048947 */ /* 0x000fec0003800000 */
[----:B------:R-:W-:Y:S01]  /*195d0*/  BPT.TRAP 0x1 ;  /* 0x000000040000795c */ /* 0x000fe20000300000 */
.L_x_1683:
[----:B------:R-:W-:Y:S01]  /*195e0*/  IMAD R4, R22, 0x8, R2 ;  /* 0x0000000816047824 */ /* 0x000fe200078e0202 */
[----:B------:R-:W-:-:S04]  /*195f0*/  SHF.L.U32 R5, R23, 0x1f, RZ ;  /* 0x0000001f17057819 */ /* 0x000fc800000006ff */
[----:B------:R0:W1:Y:S01]  /*19600*/  SYNCS.PHASECHK.TRANS64.TRYWAIT P2, [R4+URZ+0x2a830], R5 ;  /* 0x02a83005040075a7 */ /* 0x000062000804017f */
[----:B------:R-:W-:Y:S05]  /*19610*/  @!P0 BRA `(.L_x_1684) ;  /* 0x0000000000048947 */ /* 0x000fea0003800000 */
[----:B------:R-:W-:Y:S01]  /*19620*/  BPT.TRAP 0x1 ;  /* 0x000000040000795c */ /* 0x000fe20000300000 */
.L_x_1684:
[----:B------:R-:W-:Y:S01]  /*19630*/  IMAD R92, R22, 0x900, R6 ;  /* 0x00000900165c7824 */ /* 0x000fe200078e0206 */
[----:B------:R-:W-:Y:S03]  /*19640*/  BSSY B2, `(.L_x_1685) ;  /* 0x0000006000027945 */ /* 0x000fe60003800000 */
[C---:B------:R-:W-:Y:S02]  /*19650*/  VIADD R8, R92.reuse, 0x2 ;  /* 0x000000025c087836 */ /* 0x040fe40000000000 */
[----:B------:R-:W-:Y:S01]  /*19660*/  VIADD R20, R92, 0x4 ;  /* 0x000000045c147836 */ /* 0x000fe20000000000 */
[----:B-1----:R-:W-:Y:S06]  /*19670*/  @P2 BRA `(.L_x_1686) ;  /* 0x0000000000082947 */ /* 0x002fec0003800000 */
[----:B------:R-:W1:Y:S02]  /*19680*/  SYNCS.PHASECHK.TRANS64.TRYWAIT P2, [R4+URZ+0x2a830], R5 ;  /* 0x02a83005040075a7 */ /* 0x000e64000804017f */
[----:B-1----:R-:W-:Y:S05]  /*19690*/  @!P2 BRA `(.L_x_1687) ;  /* 0x00000130007ca947 */ /* 0x002fea0003800000 */
.L_x_1686:
[----:B------:R-:W-:Y:S05]  /*196a0*/  BSYNC B2 ;  /* 0x0000000000027941 */ /* 0x000fea0003800000 */
.L_x_1685:
[----:B------:R-:W-:Y:S01]  /*196b0*/  R2UR UR50, R8 ;  /* 0x00000000083272ca */ /* 0x000fe200000e0000 */
[----:B------:R-:W-:Y:S01]  /*196c0*/  VIADD R8, R92, 0x6 ;  /* 0x000000065c087836 */ /* 0x000fe20000000000 */
[----:B------:R-:W-:Y:S01]  /*196d0*/  MOV R9, 0x40000040 ;  /* 0x4000004000097802 */ /* 0x000fe20000000f00 */
[----:B------:R-:W2:Y:S03]  /*196e0*/  LDL.64 R220, [R1+0x20] ;  /* 0x0000200001dc7983 */ /* 0x000ea60000100a00 */
[----:B------:R-:W-:Y:S01]  /*196f0*/  R2UR UR30, R8 ;  /* 0x00000000081e72ca */ /* 0x000fe200000e0000 */
[----:B------:R-:W-:Y:S01]  /*19700*/  VIADD R8, R92, 0x306 ;  /* 0x000003065c087836 */ /* 0x000fe20000000000 */
[C---:B------:R-:W-:Y:S01]  /*19710*/  R2UR UR51, R9.reuse ;  /* 0x00000000093372ca */ /* 0x040fe200000e0000 */
[----:B------:R-:W3:Y:S01]  /*19720*/  LDL.64 R218, [R1+0x18] ;  /* 0x0000180001da7983 */ /* 0x000ee20000100a00 */
[----:B------:R-:W-:-:S02]  /*19730*/  R2UR UR31, R9 ;  /* 0x00000000091f72ca */ /* 0x000fc400000e0000 */
[----:B------:R-:W-:Y:S01]  /*19740*/  R2UR UR14, R8 ;  /* 0x00000000080e72ca */ /* 0x000fe200000e0000 */
[----:B------:R-:W4:Y:S01]  /*19750*/  LDL.64 R216, [R1+0x10] ;  /* 0x0000100001d87983 */ /* 0x000f220000100a00 */
[----:B------:R-:W-:-:S03]  /*19760*/  R2UR UR15, R9 ;  /* 0x00000000090f72ca */ /* 0x000fc600000e0000 */
[----:B------:R-:W5:Y:S01]  /*19770*/  LDL.64 R8, [R1+0x30] ;  /* 0x0000300001087983 */ /* 0x000f620000100a00 */
[----:B01----:R-:W-:-:S03]  /*19780*/  IMAD.MOV.U32 R4, RZ, RZ, R92 ;  /* 0x000000ffff047224 */ /* 0x003fc600078e005c */
[----:B------:R-:W4:Y:S02]  /*19790*/  LDL.64 R214, [R1+0x8] ;  /* 0x0000080001d67983 */ /* 0x000f240000100a00 */
[----:B------:R-:W-:Y:S01]  /*197a0*/  R2UR UR54, R4 ;  /* 0x00000000043672ca */ /* 0x000fe200000e0000 */
[----:B------:R-:W-:Y:S01]  /*197b0*/  VIADD R4, R92, 0x300 ;  /* 0x000003005c047836 */ /* 0x000fe20000000000 */
[----:B------:R-:W4:Y:S01]  /*197c0*/  LDL.64 R212, [R1] ;  /* 0x0000000001d47983 */ /* 0x000f220000100a00 */
[----:B------:R-:W-:Y:S01]  /*197d0*/  IMAD.MOV.U32 R5, RZ, RZ, 0x40000040 ;  /* 0x40000040ff057424 */ /* 0x000fe200078e00ff */
[----:B------:R-:W-:Y:S01]  /*197e0*/  R2UR UR34, R20 ;  /* 0x00000000142272ca */ /* 0x000fe200000e0000 */
[----:B------:R-:W-:Y:S01]  /*197f0*/  VIADD R20, R92, 0x302 ;  /* 0x000003025c147836 */ /* 0x000fe20000000000 */
[----:B------:R-:W-:Y:S01]  /*19800*/  R2UR UR26, R4 ;  /* 0x00000000041a72ca */ /* 0x000fe200000e0000 */
[----:B------:R-:W-:Y:S01]  /*19810*/  VIADD R4, R92, 0x304 ;  /* 0x000003045c047836 */ /* 0x000fe20000000000 */
[C---:B------:R-:W-:Y:S01]  /*19820*/  R2UR UR55, R5.reuse ;  /* 0x00000000053772ca */ /* 0x040fe200000e0000 */
[-C--:B------:R-:W-:Y:S01]  /*19830*/  FMUL.FTZ R24, R24, R88.reuse ;  /* 0x0000005818187220 */ /* 0x080fe20000410000 */
[----:B------:R-:W-:Y:S01]  /*19840*/  R2UR UR27, R5 ;  /* 0x00000000051b72ca */ /* 0x000fe200000e0000 */
[-C--:B------:R-:W-:Y:S01]  /*19850*/  FMUL.FTZ R25, R25, R88.reuse ;  /* 0x0000005819197220 */ /* 0x080fe20000410000 */
[----:B------:R-:W-:Y:S01]  /*19860*/  R2UR UR18, R4 ;  /* 0x00000000041272ca */ /* 0x000fe200000e0000 */
[-C--:B------:R-:W-:Y:S01]  /*19870*/  FMUL.FTZ R28, R28, R88.reuse ;  /* 0x000000581c1c7220 */ /* 0x080fe20000410000 */
[----:B------:R-:W-:Y:S01]  /*19880*/  R2UR UR19, R5 ;  /* 0x00000000051372ca */ /* 0x000fe200000e0000 */
[-C--:B------:R-:W-:Y:S01]  /*19890*/  FMUL.FTZ R29, R29, R88.reuse ;  /* 0x000000581d1d7220 */ /* 0x080fe20000410000 */
[----:B------:R-:W2:Y:S01]  /*198a0*/  LDL.64 R4, [R1+0x28] ;  /* 0x0000280001047983 */ /* 0x000ea20000100a00 */
        /* <DEDUP_REMOVED lines=29> */
[C---:B------:R-:W-:Y:S01]  /*19a80*/  IADD3 R20, R92.reuse, 0x600, RZ ;  /* 0x000006005c147810 */ /* 0x040fe20007ffe0ff */
[----:B------:R-:W-:-:S02]  /*19a90*/  VIADD R88, R92, 0x602 ;  /* 0x000006025c587836 */ /* 0x000fc40000000000 */
[-C--:B------:R-:W-:Y:S01]  /*19aa0*/  FMUL.FTZ R26, R26, R7.reuse ;  /* 0x000000071a1a7220 */ /* 0x080fe20000410000 */
[C---:B------:R-:W-:Y:S02]  /*19ab0*/  VIADD R90, R92.reuse, 0x604 ;  /* 0x000006045c5a7836 */ /* 0x040fe40000000000 */
[-C--:B------:R-:W-:Y:S01]  /*19ac0*/  FMUL.FTZ R27, R27, R7.reuse ;  /* 0x000000071b1b7220 */ /* 0x080fe20000410000 */
[----:B------:R-:W-:Y:S02]  /*19ad0*/  VIADD R92, R92, 0x606 ;  /* 0x000006065c5c7836 */ /* 0x000fe40000000000 */
[-C--:B------:R-:W-:Y:S01]  /*19ae0*/  FMUL.FTZ R30, R30, R7.reuse ;  /* 0x000000071e1e7220 */ /* 0x080fe20000410000 */
[----:B------:R-:W-:Y:S02]  /*19af0*/  IMAD.MOV.U32 R89, RZ, RZ, 0x40000040 ;  /* 0x40000040ff597424 */ /* 0x000fe400078e00ff */
[----:B------:R-:W-:Y:S01]  /*19b00*/  FMUL.FTZ R31, R31, R7 ;  /* 0x000000071f1f7220 */ /* 0x000fe20000410000 */
[----:B------:R-:W-:-:S02]  /*19b10*/  IMAD.MOV.U32 R91, RZ, RZ, 0x40000040 ;  /* 0x40000040ff5b7424 */ /* 0x000fc400078e00ff */
[-C--:B------:R-:W-:Y:S01]  /*19b20*/  FMUL.FTZ R34, R34, R7.reuse ;  /* 0x0000000722227220 */ /* 0x080fe20000410000 */
        /* <DEDUP_REMOVED lines=14> */
[C---:B------:R-:W-:Y:S01]  /*19c10*/  R2UR UR35, R21.reuse ;  /* 0x00000000152372ca */ /* 0x040fe200000e0000 */
[-C--:B------:R-:W-:Y:S01]  /*19c20*/  FMUL.FTZ R46, R46, R7.reuse ;  /* 0x000000072e2e7220 */ /* 0x080fe20000410000 */
[----:B------:R-:W-:Y:S01]  /*19c30*/  R2UR UR23, R21 ;  /* 0x00000000151772ca */ /* 0x000fe200000e0000 */
[-C--:B------:R-:W-:Y:S01]  /*19c40*/  FMUL.FTZ R47, R47, R7.reuse ;  /* 0x000000072f2f7220 */ /* 0x080fe20000410000 */
[-C--:B------:R-:W-:Y:S01]  /*19c50*/  FMUL.FTZ R50, R50, R7.reuse ;  /* 0x0000000732327220 */ /* 0x080fe20000410000 */
[----:B------:R-:W-:Y:S01]  /*19c60*/  HGMMA.64x96x16.F32 R88, gdesc[UR52], RZ, !UPT, gsb0 ;  /* 0x01600000345879f0 */ /* 0x000fe2000c0008ff */
        /* <DEDUP_REMOVED lines=23> */
[----:B-----5:R-:W-:Y:S02]  /*19de0*/  R2UR UR32, R8 ;  /* 0x00000000082072ca */ /* 0x020fe400000e0000 */
[----:B------:R-:W-:Y:S01]  /*19df0*/  R2UR UR33, R9 ;  /* 0x00000000092172ca */ /* 0x000fe200000e0000 */
[----:B------:R-:W-:-:S12]  /*19e00*/  WARPGROUP.ARRIVE ;  /* 0x00000000000079c5 */ /* 0x000fd80000000000 */
[----:B------:R-:W-:Y:S01]  /*19e10*/  HGMMA.64x96x16.F32 R88, gdesc[UR32], R88, gsb0 ;  /* 0x01600000205879f0 */ /* 0x000fe20008000858 */
[----:B--2---:R-:W-:Y:S02]  /*19e20*/  R2UR UR28, R4 ;  /* 0x00000000041c72ca */ /* 0x004fe400000e0000 */
[----:B------:R-:W-:Y:S01]  /*19e30*/  R2UR UR29, R5 ;  /* 0x00000000051d72ca */ /* 0x000fe200000e0000 */
[----:B------:R-:W-:Y:S02]  /*19e40*/  WARPGROUP.DEPBAR.LE gsb0, 0x0 ;  /* 0x00008000000079c5 */ /* 0x000fe40000010000 */
[----:B------:R-:W-:-:S10]  /*19e50*/  WARPGROUP.ARRIVE ;  /* 0x00000000000079c5 */ /* 0x000fd40000000000 */
        /* <DEDUP_REMOVED lines=42> */
.L_x_1688:
[----:B------:R-:W-:Y:S02]  /*1a100*/  SHF.L.U32 R4, R205, 0x1f, RZ ;  /* 0x0000001fcd047819 */ /* 0x000fe400000006ff */
[----:B------:R-:W-:-:S04]  /*1a110*/  LEA R20, R207, R2, 0x3 ;  /* 0x00000002cf147211 */ /* 0x000fc800078e18ff */
[----:B------:R0:W1:Y:S01]  /*1a120*/  SYNCS.PHASECHK.TRANS64.TRYWAIT P2, [R20+URZ+0x2a850], R4 ;  /* 0x02a85004140075a7 */ /* 0x000062000804017f */
[----:B------:R-:W-:Y:S05]  /*1a130*/  @!P0 BRA `(.L_x_1689) ;  /* 0x0000000000048947 */ /* 0x000fea0003800000 */
[----:B------:R-:W-:Y:S01]  /*1a140*/  BPT.TRAP 0x1 ;  /* 0x000000040000795c */ /* 0x000fe20000300000 */
.L_x_1689:
[----:B------:R-:W-:Y:S04]  /*1a150*/  BSSY B2, `(.L_x_1690) ;  /* 0x0000004000027945 */ /* 0x000fe80003800000 */
[----:B-1----:R-:W-:Y:S05]  /*1a160*/  @P2 BRA `(.L_x_1691) ;  /* 0x0000000000082947 */ /* 0x002fea0003800000 */
[----:B------:R-:W1:Y:S02]  /*1a170*/  SYNCS.PHASECHK.TRANS64.TRYWAIT P2, [R20+URZ+0x2a850], R4 ;  /* 0x02a85004140075a7 */ /* 0x000e64000804017f */
[----:B-1----:R-:W-:Y:S05]  /*1a180*/  @!P2 BRA `(.L_x_1692) ;  /* 0x0000012400d4a947 */ /* 0x002fea0003800000 */
.L_x_1691:
[----:B------:R-:W-:Y:S05]  /*1a190*/  BSYNC B2 ;  /* 0x0000000000027941 */ /* 0x000fea0003800000 */
.L_x_1690:
[----:B01----:R-:W-:Y:S01]  /*1a1a0*/  VIADD R4, R2, 0x400 ;  /* 0x0000040002047836 */ /* 0x003fe20000000000 */
[----:B------:R-:W-:Y:S01]  /*1a1b0*/  WARPGROUP.ARRIVE ;  /* 0x00000000000079c5 */ /* 0x000fe20000000000 */
[----:B------:R-:W-:Y:S02]  /*1a1c0*/  IMAD.MOV.U32 R9, RZ, RZ, 0x40000040 ;  /* 0x40000040ff097424 */ /* 0x000fe400078e00ff */
[----:B------:R-:W-:Y:S01]  /*1a1d0*/  FMUL.FTZ R7, R88, UR59 ;  /* 0x0000003b58077c20 */ /* 0x000fe20008410000 */
[----:B------:R-:W-:Y:S01]  /*1a1e0*/  IMAD.MOV.U32 R5, RZ, RZ, 0x40000040 ;  /* 0x40000040ff057424 */ /* 0x000fe200078e00ff */
[----:B------:R-:W-:Y:S01]  /*1a1f0*/  SHF.R.U32.HI R4, RZ, 0x4, R4 ;  /* 0x00000004ff047819 */ /* 0x000fe20000011604 */
[----:B------:R-:W-:Y:S01]  /*1a200*/  FMUL.FTZ R21, R89, UR59 ;  /* 0x0000003b59157c20 */ /* 0x000fe20008410000 */
[----:B------:R-:W-:Y:S01]  /*1a210*/  R2UR UR7, R9 ;  /* 0x00000000090772ca */ /* 0x000fe200000e0000 */
[----:B------:R-:W-:Y:S01]  /*1a220*/  FMUL.FTZ R89, R91, UR59 ;  /* 0x0000003b5b597c20 */ /* 0x000fe20008410000 */
[----:B------:R-:W-:Y:S01]  /*1a230*/  LOP3.LUT R4, R4, 0x3fff, RZ, 0xc0, !PT ;  /* 0x00003fff04047812 */ /* 0x000fe200078ec0ff */
[----:B------:R-:W0:Y:S01]  /*1a240*/  MUFU.TANH R7, R7 ;  /* 0x0000000700077308 */ /* 0x000e220000002400 */
        /* <DEDUP_REMOVED lines=8> */
[----:B------:R-:W1:Y:S01]  /*1a2d0*/  MUFU.TANH R21, R21 ;  /* 0x0000001500157308 */ /* 0x000e620000002400 */
[----:B------:R-:W-:Y:S01]  /*1a2e0*/  FMUL.FTZ R99, R100, UR59 ;  /* 0x0000003b64637c20 */ /* 0x000fe20008410000 */
[----:B------:R-:W-:Y:S01]  /*1a2f0*/  FMUL.FTZ R100, R101, UR59 ;  /* 0x0000003b65647c20 */ /* 0x000fe20008410000 */
[C---:B------:R-:W-:Y:S01]  /*1a300*/  VIADD R4, R8.reuse, 0x80 ;  /* 0x0000008008047836 */ /* 0x040fe20000000000 */
[----:B------:R-:W-:Y:S01]  /*1a310*/  R2UR UR6, R8 ;  /* 0x00000000080672ca */ /* 0x000fe200000e0000 */
        /* <DEDUP_REMOVED lines=12> */
[----:B------:R-:W-:Y:S01]  /*1a3e0*/  HGMMA.64x128x16.F32 R24, R156, gdesc[UR4].tnspB, R24, gsb0 ;  /* 0x41e000049c187df0 */ /* 0x000fe20008000818 */
[----:B------:R-:W-:Y:S01]  /*1a3f0*/  R2UR UR6, R4 ;  /* 0x00000000040672ca */ /* 0x000fe200000e0000 */
[----:B------:R-:W-:Y:S01]  /*1a400*/  VIADD R4, R8, 0x100 ;  /* 0x0000010008047836 */ /* 0x000fe20000000000 */
[----:B------:R-:W-:Y:S01]  /*1a410*/  R2UR UR7, R5 ;  /* 0x00000000050772ca */ /* 0x000fe200000e0000 */
[----:B------:R-:W-:-:S02]  /*1a420*/  IMAD.MOV.U32 R5, RZ, RZ, 0x40000040 ;  /* 0x40000040ff057424 */ /* 0x000fc400078e00ff */
[----:B------:R-:W-:Y:S01]  /*1a430*/  FMUL.FTZ R98, R102, UR59 ;  /* 0x0000003b66627c20 */ /* 0x000fe20008410000 */
[----:B------:R-:W-:Y:S01]  /*1a440*/  FMUL.FTZ R102, R106, UR59 ;  /* 0x0000003b6a667c20 */ /* 0x000fe20008410000 */
[----:B------:R-:W4:Y:S01]  /*1a450*/  MUFU.TANH R95, R95 ;  /* 0x0000005f005f7308 */ /* 0x000f220000002400 */
[----:B------:R-:W-:Y:S01]  /*1a460*/  FMUL.FTZ R106, R110, UR59 ;  /* 0x0000003b6e6a7c20 */ /* 0x000fe20008410000 */
[----:B------:R-:W-:Y:S01]  /*1a470*/  FMUL.FTZ R110, R113, UR59 ;  /* 0x0000003b716e7c20 */ /* 0x000fe20008410000 */
[----:B------:R-:W-:Y:S01]  /*1a480*/  FMUL.FTZ R116, R116, UR59 ;  /* 0x0000003b74747c20 */ /* 0x000fe20008410000 */
[----:B------:R-:W-:Y:S01]  /*1a490*/  FMUL.FTZ R112, R117, UR59 ;  /* 0x0000003b75707c20 */ /* 0x000fe20008410000 */
[----:B------:R-:W-:Y:S01]  /*1a4a0*/  FMUL.FTZ R113, R120, UR59 ;  /* 0x0000003b78717c20 */ /* 0x000fe20008410000 */
[----:B------:R-:W-:Y:S01]  /*1a4b0*/  FMUL.FTZ R117, R124, UR59 ;  /* 0x0000003b7c757c20 */ /* 0x000fe20008410000 */
[----:B------:R-:W-:Y:S01]  /*1a4c0*/  FMUL.FTZ R120, R125, UR59 ;  /* 0x0000003b7d787c20 */ /* 0x000fe20008410000 */
[----:B------:R-:W5:Y:S01]  /*1a4d0*/  MUFU.TANH R96, R96 ;  /* 0x0000006000607308 */ /* 0x000f620000002400 */
        /* <DEDUP_REMOVED lines=17> */
[----:B------:R-:W-:Y:S01]  /*1a5f0*/  ULDC UR4, c[0x0][0x988] ;  /* 0x0002620000047ab9 */ /* 0x000fe20000000800 */
[----:B------:R-:W-:Y:S01]  /*1a600*/  @!P1 VIADD R20, R20, 0x2a860 ;  /* 0x0002a86014149836 */ /* 0x000fe20000000000 */
[----:B------:R-:W-:Y:S01]  /*1a610*/  ISETP.GT.AND P2, PT, R14, R11, PT ;  /* 0x0000000b0e00720c */ /* 0x000fe20003f44270 */
[----:B------:R-:W-:-:S02]  /*1a620*/  IMAD.MOV.U32 R205, RZ, RZ, R23 ;  /* 0x000000ffffcd7224 */ /* 0x000fc400078e0017 */
[----:B------:R-:W-:Y:S01]  /*1a630*/  IMAD.MOV.U32 R207, RZ, RZ, R22 ;  /* 0x000000ffffcf7224 */ /* 0x000fe200078e0016 */
[----:B------:R-:W5:Y:S01]  /*1a640*/  MUFU.TANH R103, R103 ;  /* 0x0000006700677308 */ /* 0x000f620000002400 */
[----:B------:R-:W-:-:S07]  /*1a650*/  @!P1 PRMT R20, RZ, 0x654, R20 ;  /* 0x00000654ff149816 */ /* 0x000fce0000000014 */
[----:B------:R-:W5:Y:S08]  /*1a660*/  MUFU.TANH R104, R104 ;  /* 0x0000006800687308 */ /* 0x000f700000002400 */
[----:B------:R-:W5:Y:S08]  /*1a670*/  MUFU.TANH R107, R107 ;  /* 0x0000006b006b7308 */ /* 0x000f700000002400 */
[----:B------:R-:W5:Y:S08]  /*1a680*/  MUFU.TANH R108, R108 ;  /* 0x0000006c006c7308 */ /* 0x000f700000002400 */
[----:B------:R-:W5:Y:S08]  /*1a690*/  MUFU.TANH R109, R109 ;  /* 0x0000006d006d7308 */ /* 0x000f700000002400 */
[----:B------:R-:W5:Y:S08]  /*1a6a0*/  MUFU.TANH R110, R110 ;  /* 0x0000006e006e7308 */ /* 0x000f700000002400 */
        /* <DEDUP_REMOVED lines=11> */
[----:B------:R-:W-:Y:S02]  /*1a760*/  R2UR UR6, R4 ;  /* 0x00000000040672ca */ /* 0x000fe400000e0000 */
[----:B------:R-:W-:Y:S01]  /*1a770*/  R2UR UR7, R5 ;  /* 0x00000000050772ca */ /* 0x000fe200000e0000 */
[----:B------:R-:W-:Y:S01]  /*1a780*/  IMAD.MOV.U32 R5, RZ, RZ, 0x40000040 ;  /* 0x40000040ff057424 */ /* 0x000fe200078e00ff */
[----:B------:R-:W-:Y:S02]  /*1a790*/  IADD3 R4, R8, 0x180, RZ ;  /* 0x0000018008047810 */ /* 0x000fe40007ffe0ff */
        /* <DEDUP_REMOVED lines=25> */
[----:B------:R-:W-:Y:S01]  /*1a930*/  MUFU.TANH R129, R129 ;  /* 0x0000008100817308 */ /* 0x000fe20000002400 */
[----:B------:R-:W-:-:S07]  /*1a940*/  VIADD R8, R8, 0x280 ;  /* 0x0000028008087836 */ /* 0x000fce0000000000 */
[----:B------:R-:W-:Y:S08]  /*1a950*/  MUFU.TANH R130, R130 ;  /* 0x0000008200827308 */ /* 0x000ff00000002400 */
[----:B------:R-:W-:Y:S08]  /*1a960*/  MUFU.TANH R131, R131 ;  /* 0x0000008300837308 */ /* 0x000ff00000002400 */
[----:B------:R-:W-:Y:S01]  /*1a970*/  MUFU.TANH R132, R132 ;  /* 0x0000008400847308 */ /* 0x000fe20000002400 */
[----:B------:R-:W-:-:S02]  /*1a980*/  WARPGROUP.DEPBAR.LE gsb0, 0x0 ;  /* 0x00008000000079c5 */ /* 0x000fc40000010000 */
[----:B------:R-:W-:-:S06]  /*1a990*/  WARPGROUP.ARRIVE ;  /* 0x00000000000079c5 */ /* 0x000fcc0000000000 */
[----:B------:R-:W-:Y:S01]  /*1a9a0*/  HGMMA.64x128x16.F32 R24, R144, gdesc[UR4].tnspB, R24, gsb0 ;  /* 0x41e0000490187df0 */ /* 0x000fe20008000818 */
[----:B------:R-:W-:Y:S02]  /*1a9b0*/  R2UR UR7, R5 ;  /* 0x00000000050772ca */ /* 0x000fe400000e0000 */
[----:B0-----:R-:W-:Y:S02]  /*1a9c0*/  FMNMX.FTZ R5, R7, R13, !PT ;  /* 0x0000000d07057209 */ /* 0x001fe40007810000 */
[----:B------:R-:W-:Y:S02]  /*1a9d0*/  R2UR UR6, R4 ;  /* 0x00000000040672ca */ /* 0x000fe400000e0000 */
[----:B-1----:R-:W-:Y:S01]  /*1a9e0*/  FMNMX.FTZ R5, R21, R5, !PT ;  /* 0x0000000515057209 */ /* 0x002fe20007810000 */
[----:B------:R0:W1:Y:S03]  /*1a9f0*/  MUFU.TANH R4, R116 ;  /* 0x0000007400047308 */ /* 0x0000660000002400 */
[----:B--2---:R-:W-:-:S04]  /*1aa00*/  FMNMX.FTZ R5, R91, R5, !PT ;  /* 0x000000055b057209 */ /* 0x004fc80007810000 */
[----:B---3--:R-:W-:Y:S01]  /*1aa10*/  FMNMX.FTZ R5, R92, R5, !PT ;  /* 0x000000055c057209 */ /* 0x008fe20007810000 */
[----:B0-----:R-:W-:Y:S01]  /*1aa20*/  FMUL.FTZ R116, R121, UR59 ;  /* 0x0000003b79747c20 */ /* 0x001fe20008410000 */
[----:B------:R-:W-:Y:S02]  /*1aa30*/  FMUL.FTZ R121, R128, UR59 ;  /* 0x0000003b80797c20 */ /* 0x000fe40008410000 */
[----:B----4-:R-:W-:Y:S01]  /*1aa40*/  FMNMX.FTZ R5, R95, R5, !PT ;  /* 0x000000055f057209 */ /* 0x010fe20007810000 */
[----:B------:R-:W-:-:S03]  /*1aa50*/  FMUL.FTZ R128, R133, UR59 ;  /* 0x0000003b85807c20 */ /* 0x000fc60008410000 */
[----:B-----5:R-:W-:Y:S01]  /*1aa60*/  FMNMX.FTZ R5, R96, R5, !PT ;  /* 0x0000000560057209 */ /* 0x020fe20007810000 */
[----:B------:R-:W0:Y:S03]  /*1aa70*/  MUFU.TANH R116, R116 ;  /* 0x0000007400747308 */ /* 0x000e260000002400 */
[----:B------:R-:W-:-:S04]  /*1aa80*/  FMNMX.FTZ R5, R99, R5, !PT ;  /* 0x0000000563057209 */ /* 0x000fc80007810000 */
[----:B------:R-:W-:Y:S01]  /*1aa90*/  FMNMX.FTZ R5, R100, R5, !PT ;  /* 0x0000000564057209 */ /* 0x000fe20007810000 */
[----:B------:R-:W2:Y:S03]  /*1aaa0*/  MUFU.TANH R121, R121 ;  /* 0x0000007900797308 */ /* 0x000ea60000002400 */
[----:B------:R-:W-:-:S04]  /*1aab0*/  FMNMX.FTZ R5, R103, R5, !PT ;  /* 0x0000000567057209 */ /* 0x000fc80007810000 */
[----:B------:R-:W-:Y:S01]  /*1aac0*/  FMNMX.FTZ R5, R104, R5, !PT ;  /* 0x0000000568057209 */ /* 0x000fe20007810000 */
[----:B------:R-:W3:Y:S03]  /*1aad0*/  MUFU.TANH R128, R128 ;  /* 0x0000008000807308 */ /* 0x000ee60000002400 */
[----:B------:R-:W-:-:S04]  /*1aae0*/  FMNMX.FTZ R5, R107, R5, !PT ;  /* 0x000000056b057209 */ /* 0x000fc80007810000 */
[----:B------:R-:W-:-:S04]  /*1aaf0*/  FMNMX.FTZ R5, R108, R5, !PT ;  /* 0x000000056c057209 */ /* 0x000fc80007810000 */
[----:B------:R-:W-:-:S04]  /*1ab00*/  FMNMX.FTZ R5, R109, R5, !PT ;  /* 0x000000056d057209 */ /* 0x000fc80007810000 */
[----:B------:R-:W-:-:S04]  /*1ab10*/  FMNMX.FTZ R5, R110, R5, !PT ;  /* 0x000000056e057209 */ /* 0x000fc80007810000 */
[----:B-1----:R-:W-:-:S04]  /*1ab20*/  FMNMX.FTZ R5, R4, R5, !PT ;  /* 0x0000000504057209 */ /* 0x002fc80007810000 */
[----:B------:R-:W-:-:S04]  /*1ab30*/  FMNMX.FTZ R5, R112, R5, !PT ;  /* 0x0000000570057209 */ /* 0x000fc80007810000 */
[----:B------:R-:W-:-:S04]  /*1ab40*/  FMNMX.FTZ R5, R113, R5, !PT ;  /* 0x0000000571057209 */ /* 0x000fc80007810000 */
[----:B0-----:R-:W-:-:S04]  /*1ab50*/  FMNMX.FTZ R5, R116, R5, !PT ;  /* 0x0000000574057209 */ /* 0x001fc80007810000 */
[----:B------:R-:W-:-:S04]  /*1ab60*/  FMNMX.FTZ R5, R117, R5, !PT ;  /* 0x0000000575057209 */ /* 0x000fc80007810000 */
[----:B------:R-:W-:-:S04]  /*1ab70*/  FMNMX.FTZ R5, R120, R5, !PT ;  /* 0x0000000578057209 */ /* 0x000fc80007810000 */
[----:B--2---:R-:W-:-:S04]  /*1ab80*/  FMNMX.FTZ R5, R121, R5, !PT ;  /* 0x0000000579057209 */ /* 0x004fc80007810000 */
[----:B------:R-:W-:-:S04]  /*1ab90*/  FMNMX.FTZ R5, R124, R5, !PT ;  /* 0x000000057c057209 */ /* 0x000fc80007810000 */
[----:B------:R-:W-:-:S04]  /*1aba0*/  FMNMX.FTZ R5, R125, R5, !PT ;  /* 0x000000057d057209 */ /* 0x000fc80007810000 */
[----:B---3--:R-:W-:-:S05]  /*1abb0*/  FMNMX.FTZ R5, R128, R5, !PT ;  /* 0x0000000580057209 */ /* 0x008fca0007810000 */
[----:B------:R-:W0:Y:S02]  /*1abc0*/  SHFL.BFLY PT, R10, R5, 0x2, 0x1f ;  /* 0x0c401f00050a7f89 */ /* 0x000e2400000e0000 */
[----:B0-----:R-:W-:-:S05]  /*1abd0*/  FMNMX.FTZ R5, R5, R10, !PT ;  /* 0x0000000a05057209 */ /* 0x001fca0007810000 */
[----:B------:R-:W0:Y:S01]  /*1abe0*/  SHFL.BFLY PT, R10, R5, 0x1, 0x1f ;  /* 0x0c201f00050a7f89 */ /* 0x000e2200000e0000 */
[----:B------:R-:W-:Y:S02]  /*1abf0*/  WARPGROUP.DEPBAR.LE gsb0, 0x0 ;  /* 0x00008000000079c5 */ /* 0x000fe40000010000 */
[----:B------:R-:W-:-:S06]  /*1ac00*/  WARPGROUP.ARRIVE ;  /* 0x00000000000079c5 */ /* 0x000fcc0000000000 */
[----:B------:R-:W-:Y:S01]  /*1ac10*/  HGMMA.64x128x16.F32 R24, R140, gdesc[UR4].tnspB, R24, gsb0 ;  /* 0x41e000048c187df0 */ /* 0x000fe20008000818 */
[----:B------:R-:W-:Y:S02]  /*1ac20*/  R2UR UR6, R8 ;  /* 0x00000000080672ca */ /* 0x000fe400000e0000 */
[----:B0-----:R-:W-:Y:S01]  /*1ac30*/  FMNMX.FTZ R5, R5, R10, !PT ;  /* 0x0000000a05057209 */ /* 0x001fe20007810000 */
[----:B------:R-:W-:Y:S01]  /*1ac40*/  IMAD.U32 R10, RZ, RZ, UR4 ;  /* 0x00000004ff0a7e24 */ /* 0x000fe2000f8e00ff */
[----:B------:R-:W-:-:S03]  /*1ac50*/  @!P1 LEA R8, R15, R2, 0x3 ;  /* 0x000000020f089211 */ /* 0x000fc600078e18ff */
[----:B------:R-:W-:Y:S01]  /*1ac60*/  FADD.FTZ R88, -R5, R13 ;  /* 0x0000000d05587221 */ /* 0x000fe20000010100 */
[----:B------:R-:W-:Y:S01]  /*1ac70*/  FMNMX.FTZ R13, R9, R12, !PT ;  /* 0x0000000c090d7209 */ /* 0x000fe20007810000 */
[-C--:B------:R-:W-:Y:S01]  /*1ac80*/  FMUL.FTZ R135, R5, R10.reuse ;  /* 0x0000000a05877220 */ /* 0x080fe20000410000 */
[----:B------:R-:W-:Y:S02]  /*1ac90*/  @!P1 VIADD R8, R8, 0x2a840 ;  /* 0x0002a84008089836 */ /* 0x000fe40000000000 */
[-C--:B------:R-:W-:Y:S01]  /*1aca0*/  FMUL.FTZ R88, R88, R10.reuse ;  /* 0x0000000a58587220 */ /* 0x080fe20000410000 */
[----:B------:R-:W-:Y:S01]  /*1acb0*/  FMNMX.FTZ R13, R89, R13, !PT ;  /* 0x0000000d590d7209 */ /* 0x000fe20007810000 */
[-CC-:B------:R-:W-:Y:S01]  /*1acc0*/  FFMA.FTZ R156, R7, R10.reuse, -R135.reuse ;  /* 0x0000000a079c7223 */ /* 0x180fe20000010887 */
[-CC-:B------:R-:W-:Y:S01]  /*1acd0*/  FFMA.FTZ R146, R4, R10.reuse, -R135.reuse ;  /* 0x0000000a04927223 */ /* 0x180fe20000010887 */
[-CC-:B------:R-:W-:Y:S01]  /*1ace0*/  FFMA.FTZ R150, R107, R10.reuse, -R135.reuse ;  /* 0x0000000a6b967223 */ /* 0x180fe20000010887 */
[----:B------:R-:W-:Y:S01]  /*1acf0*/  FMNMX.FTZ R13, R90, R13, !PT ;  /* 0x0000000d5a0d7209 */ /* 0x000fe20007810000 */
[-CC-:B------:R-:W-:Y:S01]  /*1ad00*/  FFMA.FTZ R133, R21, R10.reuse, -R135.reuse ;  /* 0x0000000a15857223 */ /* 0x180fe20000010887 */
[----:B------:R-:W-:Y:S01]  /*1ad10*/  MUFU.EX2 R88, R88 ;  /* 0x0000005800587308 */ /* 0x000fe20000000800 */
[-CC-:B------:R-:W-:Y:S01]  /*1ad20*/  FFMA.FTZ R158, R91, R10.reuse, -R135.reuse ;  /* 0x0000000a5b9e7223 */ /* 0x180fe20000010887 */
[----:B------:R-:W-:Y:S01]  /*1ad30*/  FMNMX.FTZ R13, R93, R13, !PT ;  /* 0x0000000d5d0d7209 */ /* 0x000fe20007810000 */
[-CC-:B------:R-:W-:Y:S01]  /*1ad40*/  FFMA.FTZ R152, R95, R10.reuse, -R135.reuse ;  /* 0x0000000a5f987223 */ /* 0x180fe20000010887 */
[-CC-:B------:R-:W-:Y:S01]  /*1ad50*/  FFMA.FTZ R134, R96, R10.reuse, -R135.reuse ;  /* 0x0000000a60867223 */ /* 0x180fe20000010887 */
[-CC-:B------:R-:W-:Y:S01]  /*1ad60*/  FFMA.FTZ R154, R99, R10.reuse, -R135.reuse ;  /* 0x0000000a639a7223 */ /* 0x180fe20000010887 */
[----:B------:R-:W-:Y:S01]  /*1ad70*/  FMNMX.FTZ R13, R94, R13, !PT ;  /* 0x0000000d5e0d7209 */ /* 0x000fe20007810000 */
[-CC-:B------:R-:W-:Y:S01]  /*1ad80*/  FFMA.FTZ R21, R100, R10.reuse, -R135.reuse ;  /* 0x0000000a64157223 */ /* 0x180fe20000010887 */
[----:B------:R-:W0:Y:S01]  /*1ad90*/  MUFU.EX2 R156, R156 ;  /* 0x0000009c009c7308 */ /* 0x000e220000000800 */
[-CC-:B------:R-:W-:Y:S01]  /*1ada0*/  FFMA.FTZ R148, R103, R10.reuse, -R135.reuse ;  /* 0x0000000a67947223 */ /* 0x180fe20000010887 */
[----:B------:R-:W-:Y:S01]  /*1adb0*/  FMNMX.FTZ R13, R97, R13, !PT ;  /* 0x0000000d610d7209 */ /* 0x000fe20007810000 */
[-CC-:B------:R-:W-:Y:S01]  /*1adc0*/  FFMA.FTZ R103, R108, R10.reuse, -R135.reuse ;  /* 0x0000000a6c677223 */ /* 0x180fe20000010887 */
[-CC-:B------:R-:W-:Y:S01]  /*1add0*/  FFMA.FTZ R144, R109, R10.reuse, -R135.reuse ;  /* 0x0000000a6d907223 */ /* 0x180fe20000010887 */
[-CC-:B------:R-:W-:Y:S01]  /*1ade0*/  FFMA.FTZ R91, R110, R10.reuse, -R135.reuse ;  /* 0x0000000a6e5b7223 */ /* 0x180fe20000010887 */
[----:B------:R-:W-:Y:S01]  /*1adf0*/  FMNMX.FTZ R13, R98, R13, !PT ;  /* 0x0000000d620d7209 */ /* 0x000fe20007810000 */
[-CC-:B------:R-:W-:Y:S01]  /*1ae00*/  FFMA.FTZ R95, R112, R10.reuse, -R135.reuse ;  /* 0x0000000a705f7223 */ /* 0x180fe20000010887 */
[----:B------:R-:W1:Y:S01]  /*1ae10*/  MUFU.EX2 R133, R133 ;  /* 0x0000008500857308 */ /* 0x000e620000000800 */
[-CC-:B------:R-:W-:Y:S01]  /*1ae20*/  FFMA.FTZ R96, R116, R10.reuse, -R135.reuse ;  /* 0x0000000a74607223 */ /* 0x180fe20000010887 */
[----:B------:R-:W-:Y:S01]  /*1ae30*/  FMNMX.FTZ R13, R101, R13, !PT ;  /* 0x0000000d650d7209 */ /* 0x000fe20007810000 */
[-CC-:B------:R-:W-:Y:S01]  /*1ae40*/  FFMA.FTZ R99, R120, R10.reuse, -R135.reuse ;  /* 0x0000000a78637223 */ /* 0x180fe20000010887 */
[-CC-:B------:R-:W-:Y:S01]  /*1ae50*/  FFMA.FTZ R100, R124, R10.reuse, -R135.reuse ;  /* 0x0000000a7c647223 */ /* 0x180fe20000010887 */
[----:B------:R-:W-:Y:S01]  /*1ae60*/  FFMA.FTZ R128, R128, R10, -R135 ;  /* 0x0000000a80807223 */ /* 0x000fe20000010887 */
[----:B------:R-:W-:-:S02]  /*1ae70*/  FMNMX.FTZ R13, R102, R13, !PT ;  /* 0x0000000d660d7209 */ /* 0x000fc40007810000 */
[----:B------:R-:W2:Y:S02]  /*1ae80*/  MUFU.EX2 R158, R158 ;  /* 0x0000009e009e7308 */ /* 0x000ea40000000800 */
[----:B------:R-:W-:-:S04]  /*1ae90*/  FMNMX.FTZ R13, R105, R13, !PT ;  /* 0x0000000d690d7209 */ /* 0x000fc80007810000 */
[----:B------:R-:W-:Y:S02]  /*1aea0*/  FMNMX.FTZ R13, R106, R13, !PT ;  /* 0x0000000d6a0d7209 */ /* 0x000fe40007810000 */
[----:B------:R-:W-:Y:S02]  /*1aeb0*/  MUFU.EX2 R152, R152 ;  /* 0x0000009800987308 */ /* 0x000fe40000000800 */
        /* <DEDUP_REMOVED lines=18> */
[----:B------:R-:W-:-:S05]  /*1afe0*/  FMNMX.FTZ R7, R132, R7, !PT ;  /* 0x0000000784077209 */ /* 0x000fca0007810000 */
[----:B------:R-:W3:Y:S01]  /*1aff0*/  SHFL.BFLY PT, R13, R7, 0x2, 0x1f ;  /* 0x0c401f00070d7f89 */ /* 0x000ee200000e0000 */
[----:B------:R-:W-:Y:S08]  /*1b000*/  MUFU.EX2 R144, R144 ;  /* 0x0000009000907308 */ /* 0x000ff00000000800 */
[----:B------:R-:W-:Y:S08]  /*1b010*/  MUFU.EX2 R91, R91 ;  /* 0x0000005b005b7308 */ /* 0x000ff00000000800 */
[----:B------:R-:W-:Y:S01]  /*1b020*/  MUFU.EX2 R146, R146 ;  /* 0x0000009200927308 */ /* 0x000fe20000000800 */
[----:B---3--:R-:W-:-:S07]  /*1b030*/  FMNMX.FTZ R4, R7, R13, !PT ;  /* 0x0000000d07047209 */ /* 0x008fce0007810000 */
[----:B------:R-:W-:Y:S01]  /*1b040*/  MUFU.EX2 R95, R95 ;  /* 0x0000005f005f7308 */ /* 0x000fe20000000800 */
[-CC-:B------:R-:W-:Y:S01]  /*1b050*/  FFMA.FTZ R13, R121, R10.reuse, -R135.reuse ;  /* 0x0000000a790d7223 */ /* 0x180fe20000010887 */
[----:B------:R-:W3:Y:S06]  /*1b060*/  SHFL.BFLY PT, R7, R4, 0x1, 0x1f ;  /* 0x0c201f0004077f89 */ /* 0x000eec00000e0000 */
[----:B------:R-:W-:Y:S01]  /*1b070*/  MUFU.EX2 R96, R96 ;  /* 0x0000006000607308 */ /* 0x000fe20000000800 */
[----:B------:R-:W-:Y:S02]  /*1b080*/  WARPGROUP.DEPBAR.LE gsb0, 0x0 ;  /* 0x00008000000079c5 */ /* 0x000fe40000010000 */
[----:B------:R-:W-:Y:S01]  /*1b090*/  WARPGROUP.ARRIVE ;  /* 0x00000000000079c5 */ /* 0x000fe20000000000 */
[-CC-:B------:R-:W-:Y:S01]  /*1b0a0*/  FFMA.FTZ R141, R92, R10.reuse, -R135.reuse ;  /* 0x0000000a5c8d7223 */ /* 0x180fe20000010887 */
[-CC-:B------:R-:W-:Y:S01]  /*1b0b0*/  FFMA.FTZ R92, R104, R10.reuse, -R135.reuse ;  /* 0x0000000a685c7223 */ /* 0x180fe20000010887 */
[-CC-:B------:R-:W-:Y:S01]  /*1b0c0*/  FFMA.FTZ R140, R113, R10.reuse, -R135.reuse ;  /* 0x0000000a718c7223 */ /* 0x180fe20000010887 */
[-CC-:B------:R-:W-:Y:S01]  /*1b0d0*/  FFMA.FTZ R142, R117, R10.reuse, -R135.reuse ;  /* 0x0000000a758e7223 */ /* 0x180fe20000010887 */
[----:B------:R-:W-:Y:S01]  /*1b0e0*/  MUFU.EX2 R99, R99 ;  /* 0x0000006300637308 */ /* 0x000fe20000000800 */
[----:B------:R-:W-:-:S07]  /*1b0f0*/  FFMA.FTZ R104, R125, R10, -R135 ;  /* 0x0000000a7d687223 */ /* 0x000fce0000010887 */
[----:B------:R-:W-:Y:S01]  /*1b100*/  MUFU.EX2 R141, R141 ;  /* 0x0000008d008d7308 */ /* 0x000fe20000000800 */
[----:B---3--:R-:W-:-:S05]  /*1b110*/  FMNMX.FTZ R4, R4, R7, !PT ;  /* 0x0000000704047209 */ /* 0x008fca0007810000 */
[CC--:B------:R-:W-:Y:S01]  /*1b120*/  FMUL.FTZ R107, R4.reuse, R10.reuse ;  /* 0x0000000a046b7220 */ /* 0x0c0fe20000410000 */
[----:B------:R-:W-:Y:S01]  /*1b130*/  FADD.FTZ R7, -R4, R12 ;  /* 0x0000000c04077221 */ /* 0x000fe20000010100 */
[----:B------:R-:W-:Y:S02]  /*1b140*/  MUFU.EX2 R92, R92 ;  /* 0x0000005c005c7308 */ /* 0x000fe40000000800 */
[-CC-:B------:R-:W-:Y:S01]  /*1b150*/  FFMA.FTZ R157, R9, R10.reuse, -R107.reuse ;  /* 0x0000000a099d7223 */ /* 0x180fe2000001086b */
[----:B------:R-:W-:Y:S02]  /*1b160*/  IMAD.MOV.U32 R9, RZ, RZ, 0x40000040 ;  /* 0x40000040ff097424 */ /* 0x000fe400078e00ff */
[-C--:B------:R-:W-:Y:S01]  /*1b170*/  FMUL.FTZ R7, R7, R10.reuse ;  /* 0x0000000a07077220 */ /* 0x080fe20000410000 */
[-CC-:B------:R-:W-:Y:S01]  /*1b180*/  FFMA.FTZ R89, R89, R10.reuse, -R107.reuse ;  /* 0x0000000a59597223 */ /* 0x180fe2000001086b */
[-CC-:B------:R-:W-:Y:S01]  /*1b190*/  FFMA.FTZ R159, R90, R10.reuse, -R107.reuse ;  /* 0x0000000a5a9f7223 */ /* 0x180fe2000001086b */
[-CC-:B------:R-:W-:Y:S01]  /*1b1a0*/  FFMA.FTZ R90, R93, R10.reuse, -R107.reuse ;  /* 0x0000000a5d5a7223 */ /* 0x180fe2000001086b */
[----:B------:R-:W-:Y:S01]  /*1b1b0*/  R2UR UR7, R9 ;  /* 0x00000000090772ca */ /* 0x000fe200000e0000 */
[----:B------:R-:W-:Y:S01]  /*1b1c0*/  MUFU.EX2 R157, R157 ;  /* 0x0000009d009d7308 */ /* 0x000fe20000000800 */
[-CC-:B------:R-:W-:Y:S01]  /*1b1d0*/  FFMA.FTZ R153, R94, R10.reuse, -R107.reuse ;  /* 0x0000000a5e997223 */ /* 0x180fe2000001086b */
[-CC-:B------:R-:W-:Y:S01]  /*1b1e0*/  FFMA.FTZ R93, R97, R10.reuse, -R107.reuse ;  /* 0x0000000a615d7223 */ /* 0x180fe2000001086b */
[-CC-:B------:R-:W-:Y:S01]  /*1b1f0*/  FFMA.FTZ R149, R102, R10.reuse, -R107.reuse ;  /* 0x0000000a66957223 */ /* 0x180fe2000001086b */
[----:B0-----:R-:W-:Y:S01]  /*1b200*/  FFMA.FTZ R102, R88, R3, R156 ;  /* 0x0000000358667223 */ /* 0x001fe2000001009c */
[-CC-:B------:R-:W-:Y:S01]  /*1b210*/  FFMA.FTZ R155, R98, R10.reuse, -R107.reuse ;  /* 0x0000000a629b7223 */ /* 0x180fe2000001086b */
[-CC-:B------:R-:W-:Y:S01]  /*1b220*/  FFMA.FTZ R94, R101, R10.reuse, -R107.reuse ;  /* 0x0000000a655e7223 */ /* 0x180fe2000001086b */
[----:B------:R-:W-:Y:S01]  /*1b230*/  @!P1 PRMT R9, RZ, 0x654, R8 ;  /* 0x00000654ff099816 */ /* 0x000fe20000000008 */
[----:B------:R-:W0:Y:S01]  /*1b240*/  MUFU.EX2 R7, R7 ;  /* 0x0000000700077308 */ /* 0x000e220000000800 */
[----:B-1----:R-:W-:Y:S01]  /*1b250*/  FADD.FTZ R3, R133, R102 ;  /* 0x0000006685037221 */ /* 0x002fe20000010000 */
[-CC-:B------:R-:W-:Y:S01]  /*1b260*/  FFMA.FTZ R97, R105, R10.reuse, -R107.reuse ;  /* 0x0000000a69617223 */ /* 0x180fe2000001086b */
[-C--:B------:R-:W-:Y:S01]  /*1b270*/  FFMA.FTZ R151, R106, R10.reuse, -R107 ;  /* 0x0000000a6a977223 */ /* 0x080fe2000001086b */
[----:B------:R-:W-:Y:S01]  /*1b280*/  HGMMA.64x128x16.F32 R24, R136, gdesc[UR4].tnspB, R24, gsb0 ;  /* 0x41e0000488187df0 */ /* 0x000fe20008000818 */
[----:B--2---:R-:W-:Y:S01]  /*1b290*/  FADD.FTZ R102, R158, R3 ;  /* 0x000000039e667221 */ /* 0x004fe20000010000 */
        /* <DEDUP_REMOVED lines=9> */
[----:B------:R-:W-:Y:S01]  /*1b330*/  FFMA.FTZ R131, R131, R10, -R107 ;  /* 0x0000000a83837223 */ /* 0x000fe2000001086b */
[----:B------:R-:W2:Y:S01]  /*1b340*/  MUFU.EX2 R159, R159 ;  /* 0x0000009f009f7308 */ /* 0x000ea20000000800 */
[----:B0-----:R-:W-:Y:S01]  /*1b350*/  FFMA.FTZ R0, R7, R0, R157 ;  /* 0x0000000007007223 */ /* 0x001fe2000001009d */
[----:B------:R-:W-:-:S02]  /*1b360*/  F2FP.F16.F32.PACK_AB R158, R141, R158 ;  /* 0x0000009e8d9e723e */ /* 0x000fc400000000ff */
[----:B------:R-:W-:-:S04]  /*1b370*/  F2FP.F16.F32.PACK_AB R156, R133, R156 ;  /* 0x0000009c859c723e */ /* 0x000fc800000000ff */
[----:B------:R-:W0:Y:S01]  /*1b380*/  MUFU.EX2 R90, R90 ;  /* 0x0000005a005a7308 */ /* 0x000e220000000800 */
[C---:B-1----:R-:W-:Y:S01]  /*1b390*/  FADD.FTZ R0, R89.reuse, R0 ;  /* 0x0000000059007221 */ /* 0x042fe20000010000 */
[----:B------:R-:W-:-:S06]  /*1b3a0*/  F2FP.F16.F32.PACK_AB R157, R89, R157 ;  /* 0x0000009d599d723e */ /* 0x000fcc00000000ff */
[----:B------:R-:W1:Y:S01]  /*1b3b0*/  MUFU.EX2 R153, R153 ;  /* 0x0000009900997308 */ /* 0x000e620000000800 */
[----:B--2---:R-:W-:-:S07]  /*1b3c0*/  FADD.FTZ R3, R159, R0 ;  /* 0x000000009f037221 */ /* 0x004fce0000010000 */
[----:B------:R-:W2:Y:S01]  /*1b3d0*/  MUFU.EX2 R93, R93 ;  /* 0x0000005d005d7308 */ /* 0x000ea20000000800 */
[----:B0-----:R-:W-:-:S07]  /*1b3e0*/  F2FP.F16.F32.PACK_AB R159, R90, R159 ;  /* 0x0000009f5a9f723e */ /* 0x001fce00000000ff */
[----:B------:R-:W0:Y:S08]  /*1b3f0*/  MUFU.EX2 R155, R155 ;  /* 0x0000009b009b7308 */ /* 0x000e300000000800 */
[----:B------:R-:W3:Y:S08]  /*1b400*/  MUFU.EX2 R94, R94 ;  /* 0x0000005e005e7308 */ /* 0x000ef00000000800 */
[----:B------:R-:W4:Y:S08]  /*1b410*/  MUFU.EX2 R149, R149 ;  /* 0x0000009500957308 */ /* 0x000f300000000800 */
[----:B------:R-:W5:Y:S08]  /*1b420*/  MUFU.EX2 R97, R97 ;  /* 0x0000006100617308 */ /* 0x000f700000000800 */
[----:B------:R-:W5:Y:S08]  /*1b430*/  MUFU.EX2 R151, R151 ;  /* 0x0000009700977308 */ /* 0x000f700000000800 */
[----:B------:R-:W5:Y:S08]  /*1b440*/  MUFU.EX2 R98, R98 ;  /* 0x0000006200627308 */ /* 0x000f700000000800 */
        /* <DEDUP_REMOVED lines=8> */
[----:B------:R1:W-:Y:S05]  /*1b4d0*/  @!P1 SYNCS.ARRIVE.TRANS64.RED.A1T0 RZ, [R9+URZ], RZ ;  /* 0x000000ff09ff99a7 */ /* 0x0003ea000810043f */
[----:B------:R-:W-:Y:S01]  /*1b4e0*/  MUFU.EX2 R13, R13 ;  /* 0x0000000d000d7308 */ /* 0x000fe20000000800 */
[----:B-1----:R-:W-:Y:S01]  /*1b4f0*/  FADD.FTZ R9, R141, R102 ;  /* 0x000000668d097221 */ /* 0x002fe20000010000 */
[----:B------:R1:W-:Y:S03]  /*1b500*/  @!P1 SYNCS.ARRIVE.TRANS64.RED.A1T0 RZ, [R20+URZ], RZ ;  /* 0x000000ff14ff99a7 */ /* 0x0003e6000810043f */
[----:B------:R-:W-:Y:S01]  /*1b510*/  FADD.FTZ R15, R152, R9 ;  /* 0x00000009980f7221 */ /* 0x000fe20000010000 */
[----:B------:R-:W-:-:S02]  /*1b520*/  FFMA.FTZ R9, R123, R10, -R107 ;  /* 0x0000000a7b097223 */ /* 0x000fc4000001086b */
[----:B------:R-:W-:Y:S01]  /*1b530*/  MUFU.EX2 R129, R129 ;  /* 0x0000008100817308 */ /* 0x000fe20000000800 */
[C---:B------:R-:W-:Y:S01]  /*1b540*/  F2FP.F16.F32.PACK_AB R152, R134.reuse, R152 ;  /* 0x000000988698723e */ /* 0x040fe200000000ff */
[----:B------:R-:W-:Y:S01]  /*1b550*/  FADD.FTZ R15, R134, R15 ;  /* 0x0000000f860f7221 */ /* 0x000fe20000010000 */
[----:B-1----:R-:W-:Y:S01]  /*1b560*/  FADD.FTZ R20, R90, R3 ;  /* 0x000000035a147221 */ /* 0x002fe20000010000 */
[-C--:B------:R-:W-:Y:S02]  /*1b570*/  FFMA.FTZ R3, R122, R10.reuse, -R107 ;  /* 0x0000000a7a037223 */ /* 0x080fe4000001086b */
[----:B------:R-:W-:Y:S01]  /*1b580*/  FADD.FTZ R102, R154, R15 ;  /* 0x0000000f9a667221 */ /* 0x000fe20000010000 */
[----:B------:R-:W-:Y:S01]  /*1b590*/  FADD.FTZ R20, R153, R20 ;  /* 0x0000001499147221 */ /* 0x000fe20000010000 */
[----:B--2---:R-:W-:Y:S01]  /*1b5a0*/  F2FP.F16.F32.PACK_AB R153, R93, R153 ;  /* 0x000000995d99723e */ /* 0x004fe200000000ff */
[----:B------:R-:W-:Y:S01]  /*1b5b0*/  MUFU.EX2 R9, R9 ;  /* 0x0000000900097308 */ /* 0x000fe20000000800 */
[----:B------:R-:W-:Y:S01]  /*1b5c0*/  FADD.FTZ R105, R21, R102 ;  /* 0x0000006615697221 */ /* 0x000fe20000010000 */
[----:B------:R-:W-:Y:S01]  /*1b5d0*/  FADD.FTZ R20, R93, R20 ;  /* 0x000000145d147221 */ /* 0x000fe20000010000 */
[----:B------:R-:W-:Y:S01]  /*1b5e0*/  FFMA.FTZ R15, R127, R10, -R107 ;  /* 0x0000000a7f0f7223 */ /* 0x000fe2000001086b */
[----:B------:R-:W-:Y:S01]  /*1b5f0*/  F2FP.F16.F32.PACK_AB R154, R21, R154 ;  /* 0x0000009a159a723e */ /* 0x000fe200000000ff */
[----:B------:R-:W-:Y:S01]  /*1b600*/  FADD.FTZ R105, R148, R105 ;  /* 0x0000006994697221 */ /* 0x000fe20000010000 */
[----:B0-----:R-:W-:Y:S01]  /*1b610*/  FADD.FTZ R101, R155, R20 ;  /* 0x000000149b657221 */ /* 0x001fe20000010000 */
[----:B------:R-:W-:Y:S01]  /*1b620*/  FFMA.FTZ R107, R132, R10, -R107 ;  /* 0x0000000a846b7223 */ /* 0x000fe2000001086b */
[----:B------:R-:W0:Y:S01]  /*1b630*/  MUFU.EX2 R3, R3 ;  /* 0x0000000300037308 */ /* 0x000e220000000800 */
[----:B------:R-:W-:Y:S01]  /*1b640*/  FADD.FTZ R105, R92, R105 ;  /* 0x000000695c697221 */ /* 0x000fe20000010000 */
[C---:B---3--:R-:W-:Y:S01]  /*1b650*/  FADD.FTZ R20, R94.reuse, R101 ;  /* 0x000000655e147221 */ /* 0x048fe20000010000 */
[----:B------:R-:W-:-:S02]  /*1b660*/  F2FP.F16.F32.PACK_AB R155, R94, R155 ;  /* 0x0000009b5e9b723e */ /* 0x000fc400000000ff */
[----:B------:R-:W-:Y:S01]  /*1b670*/  FADD.FTZ R102, R150, R105 ;  /* 0x0000006996667221 */ /* 0x000fe20000010000 */
[----:B----4-:R-:W-:Y:S01]  /*1b680*/  FADD.FTZ R20, R149, R20 ;  /* 0x0000001495147221 */ /* 0x010fe20000010000 */
[----:B------:R-:W-:Y:S01]  /*1b690*/  F2FP.F16.F32.PACK_AB R148, R92, R148 ;  /* 0x000000945c94723e */ /* 0x000fe200000000ff */
[----:B------:R-:W-:Y:S01]  /*1b6a0*/  MUFU.EX2 R15, R15 ;  /* 0x0000000f000f7308 */ /* 0x000fe20000000800 */
[----:B------:R-:W-:Y:S01]  /*1b6b0*/  FADD.FTZ R101, R103, R102 ;  /* 0x0000006667657221 */ /* 0x000fe20000010000 */
[C---:B-----5:R-:W-:Y:S01]  /*1b6c0*/  FADD.FTZ R20, R97.reuse, R20 ;  /* 0x0000001461147221 */ /* 0x060fe20000010000 */
[----:B------:R-:W-:Y:S02]  /*1b6d0*/  F2FP.F16.F32.PACK_AB R149, R97, R149 ;  /* 0x000000956195723e */ /* 0x000fe400000000ff */
[----:B------:R-:W-:Y:S01]  /*1b6e0*/  FADD.FTZ R90, R144, R101 ;  /* 0x00000065905a7221 */ /* 0x000fe20000010000 */
[----:B------:R-:W-:Y:S01]  /*1b6f0*/  FADD.FTZ R89, R151, R20 ;  /* 0x0000001497597221 */ /* 0x000fe20000010000 */
[----:B------:R-:W-:Y:S01]  /*1b700*/  F2FP.F16.F32.PACK_AB R150, R103, R150 ;  /* 0x000000966796723e */ /* 0x000fe200000000ff */
[----:B------:R-:W1:Y:S01]  /*1b710*/  MUFU.EX2 R100, R100 ;  /* 0x0000006400647308 */ /* 0x000e620000000800 */
[----:B------:R-:W-:Y:S01]  /*1b720*/  FADD.FTZ R93, R91, R90 ;  /* 0x0000005a5b5d7221 */ /* 0x000fe20000010000 */
[----:B------:R-:W-:Y:S01]  /*1b730*/  FADD.FTZ R20, R98, R89 ;  /* 0x0000005962147221 */ /* 0x000fe20000010000 */
[----:B0-----:R-:W-:-:S02]  /*1b740*/  F2FP.F16.F32.PACK_AB R141, R9, R3 ;  /* 0x00000003098d723e */ /* 0x001fc400000000ff */
[----:B------:R-:W-:Y:S01]  /*1b750*/  FADD.FTZ R90, R146, R93 ;  /* 0x0000005d925a7221 */ /* 0x000fe20000010000 */
[----:B------:R-:W-:Y:S01]  /*1b760*/  FADD.FTZ R89, R145, R20 ;  /* 0x0000001491597221 */ /* 0x000fe20000010000 */
[----:B------:R-:W-:Y:S01]  /*1b770*/  F2FP.F16.F32.PACK_AB R145, R8, R145 ;  /* 0x000000910891723e */ /* 0x000fe200000000ff */
[----:B------:R-:W-:Y:S01]  /*1b780*/  MUFU.EX2 R130, R130 ;  /* 0x0000008200827308 */ /* 0x000fe20000000800 */
[----:B------:R-:W-:Y:S01]  /*1b790*/  F2FP.F16.F32.PACK_AB R151, R98, R151 ;  /* 0x000000976297723e */ /* 0x000fe200000000ff */
[----:B------:R-:W-:Y:S01]  /*1b7a0*/  FADD.FTZ R20, R8, R89 ;  /* 0x0000005908147221 */ /* 0x000fe20000010000 */
[----:B------:R-:W-:Y:S01]  /*1b7b0*/  FADD.FTZ R89, R95, R90 ;  /* 0x0000005a5f597221 */ /* 0x000fe20000010000 */
[----:B------:R-:W-:Y:S01]  /*1b7c0*/  VIADD R8, R14, 0xffffffff ;  /* 0xffffffff0e087836 */ /* 0x000fe20000000000 */
[----:B------:R-:W-:Y:S01]  /*1b7d0*/  F2FP.F16.F32.PACK_AB R144, R91, R144 ;  /* 0x000000905b90723e */ /* 0x000fe200000000ff */
[----:B------:R-:W-:Y:S01]  /*1b7e0*/  FADD.FTZ R21, R147, R20 ;  /* 0x0000001493157221 */ /* 0x000fe20000010000 */
[----:B------:R-:W-:Y:S01]  /*1b7f0*/  FADD.FTZ R89, R140, R89 ;  /* 0x000000598c597221 */ /* 0x000fe20000010000 */
[----:B------:R-:W0:Y:S01]  /*1b800*/  MUFU.EX2 R104, R104 ;  /* 0x0000006800687308 */ /* 0x000e220000000800 */
[C---:B------:R-:W-:Y:S01]  /*1b810*/  F2FP.F16.F32.PACK_AB R147, R0.reuse, R147 ;  /* 0x000000930093723e */ /* 0x040fe200000000ff */
[----:B------:R-:W-:Y:S01]  /*1b820*/  FADD.FTZ R20, R0, R21 ;  /* 0x0000001500147221 */ /* 0x000fe20000010000 */
[----:B------:R-:W-:Y:S01]  /*1b830*/  FADD.FTZ R89, R96, R89 ;  /* 0x0000005960597221 */ /* 0x000fe20000010000 */
[----:B-1----:R-:W-:Y:S01]  /*1b840*/  F2FP.F16.F32.PACK_AB R136, R100, R13 ;  /* 0x0000000d6488723e */ /* 0x002fe200000000ff */
[----:B------:R-:W-:-:S02]  /*1b850*/  IMAD.MOV.U32 R14, RZ, RZ, R8 ;  /* 0x000000ffff0e7224 */ /* 0x000fc400078e0008 */
[----:B------:R-:W-:Y:S01]  /*1b860*/  FADD.FTZ R20, R3, R20 ;  /* 0x0000001403147221 */ /* 0x000fe20000010000 */
[----:B------:R-:W-:Y:S01]  /*1b870*/  FADD.FTZ R90, R142, R89 ;  /* 0x000000598e5a7221 */ /* 0x000fe20000010000 */
[----:B------:R-:W1:Y:S01]  /*1b880*/  MUFU.EX2 R131, R131 ;  /* 0x0000008300837308 */ /* 0x000e620000000800 */
[----:B------:R-:W-:Y:S01]  /*1b890*/  F2FP.F16.F32.PACK_AB R146, R95, R146 ;  /* 0x000000925f92723e */ /* 0x000fe200000000ff */
[----:B------:R-:W-:Y:S01]  /*1b8a0*/  FADD.FTZ R20, R9, R20 ;  /* 0x0000001409147221 */ /* 0x000fe20000010000 */
[----:B------:R-:W-:Y:S01]  /*1b8b0*/  FADD.FTZ R90, R99, R90 ;  /* 0x0000005a635a7221 */ /* 0x000fe20000010000 */
[----:B------:R-:W-:Y:S02]  /*1b8c0*/  F2FP.F16.F32.PACK_AB R140, R96, R140 ;  /* 0x0000008c608c723e */ /* 0x000fe400000000ff */
[----:B------:R-:W-:Y:S01]  /*1b8d0*/  FADD.FTZ R20, R143, R20 ;  /* 0x000000148f147221 */ /* 0x000fe20000010000 */
[----:B------:R-:W-:Y:S01]  /*1b8e0*/  FADD.FTZ R21, R13, R90 ;  /* 0x0000005a0d157221 */ /* 0x000fe20000010000 */
[----:B------:R-:W2:Y:S01]  /*1b8f0*/  MUFU.EX2 R12, R128 ;  /* 0x00000080000c7308 */ /* 0x000ea20000000800 */
[----:B------:R-:W-:Y:S01]  /*1b900*/  F2FP.F16.F32.PACK_AB R142, R99, R142 ;  /* 0x0000008e638e723e */ /* 0x000fe200000000ff */
[C---:B------:R-:W-:Y:S01]  /*1b910*/  FADD.FTZ R20, R15.reuse, R20 ;  /* 0x000000140f147221 */ /* 0x040fe20000010000 */
[----:B------:R-:W-:Y:S01]  /*1b920*/  FADD.FTZ R21, R100, R21 ;  /* 0x0000001564157221 */ /* 0x000fe20000010000 */
[----:B------:R-:W-:Y:S01]  /*1b930*/  F2FP.F16.F32.PACK_AB R143, R15, R143 ;  /* 0x0000008f0f8f723e */ /* 0x000fe200000000ff */
[----:B------:R-:W-:-:S02]  /*1b940*/  IMAD.MOV.U32 R13, RZ, RZ, R5 ;  /* 0x000000ffff0d7224 */ /* 0x000fc400078e0005 */
[----:B------:R-:W-:Y:S01]  /*1b950*/  FADD.FTZ R3, R129, R20 ;  /* 0x0000001481037221 */ /* 0x000fe20000010000 */
[----:B0-----:R-:W-:Y:S01]  /*1b960*/  FADD.FTZ R21, R104, R21 ;  /* 0x0000001568157221 */ /* 0x001fe20000010000 */
[----:B------:R-:W0:Y:S01]  /*1b970*/  MUFU.EX2 R107, R107 ;  /* 0x0000006b006b7308 */ /* 0x000e220000000800 */
[C---:B------:R-:W-:Y:S01]  /*1b980*/  F2FP.F16.F32.PACK_AB R137, R130.reuse, R129 ;  /* 0x000000818289723e */ /* 0x040fe200000000ff */
[----:B------:R-:W-:-:S04]  /*1b990*/  FADD.FTZ R0, R130, R3 ;  /* 0x0000000382007221 */ /* 0x000fc80000010000 */
[----:B-1----:R-:W-:Y:S01]  /*1b9a0*/  FADD.FTZ R0, R131, R0 ;  /* 0x0000000083007221 */ /* 0x002fe20000010000 */
[C---:B--2---:R-:W-:Y:S01]  /*1b9b0*/  FADD.FTZ R3, R12.reuse, R21 ;  /* 0x000000150c037221 */ /* 0x044fe20000010000 */
[----:B------:R-:W-:Y:S02]  /*1b9c0*/  F2FP.F16.F32.PACK_AB R138, R12, R104 ;  /* 0x000000680c8a723e */ /* 0x000fe400000000ff */
[----:B------:R-:W-:Y:S01]  /*1b9d0*/  MOV R12, R4 ;  /* 0x00000004000c7202 */ /* 0x000fe20000000f00 */
[C---:B0-----:R-:W-:Y:S01]  /*1b9e0*/  FADD.FTZ R0, R107.reuse, R0 ;  /* 0x000000006b007221 */ /* 0x041fe20000010000 */
[----:B------:R-:W-:Y:S01]  /*1b9f0*/  F2FP.F16.F32.PACK_AB R139, R107, R131 ;  /* 0x000000836b8b723e */ /* 0x000fe200000000ff */
[----:B------:R-:W-:Y:S06]  /*1ba00*/  @P2 BRA `(.L_x_1693) ;  /* 0xffffffd800d42947 */ /* 0x000fec000383ffff */
[----:B------:R-:W-:Y:S05]  /*1ba10*/  BSYNC B1 ;  /* 0x0000000000017941 */ /* 0x000fea0003800000 */
.L_x_1682:
[----:B------:R-:W-:Y:S05]  /*1ba20*/  BSYNC B0 ;  /* 0x0000000000007941 */ /* 0x000fea0003800000 */
.L_x_1681:
[----:B------:R-:W-:Y:S01]  /*1ba30*/  ISETP.GE.AND P2, PT, R8, R180, PT ;  /* 0x000000b40800720c */ /* 0x000fe20003f46270 */
[----:B------:R-:W-:-:S12]  /*1ba40*/  BSSY B0, `(.L_x_1694) ;  /* 0x0000381000007945 */ /* 0x000fd80003800000 */
[----:B------:R-:W-:Y:S05]  /*1ba50*/  @!P2 BRA `(.L_x_1695) ;  /* 0x0000003400fca947 */ /* 0x000fea0003800000 */
[----:B------:R-:W-:Y:S02]  /*1ba60*/  IMAD.MOV.U32 R9, RZ, RZ, R4 ;  /* 0x000000ffff097224 */ /* 0x000fe400078e0004 */
[----:B------:R-:W-:Y:S02]  /*1ba70*/  IMAD.MOV.U32 R12, RZ, RZ, R5 ;  /* 0x000000ffff0c7224 */ /* 0x000fe400078e0005 */
[----:B------:R-:W-:Y:S02]  /*1ba80*/  IMAD.MOV.U32 R205, RZ, RZ, R23 ;  /* 0x000000ffffcd7224 */ /* 0x000fe400078e0017 */
[----:B------:R-:W-:-:S07]  /*1ba90*/  IMAD.MOV.U32 R207, RZ, RZ, R22 ;  /* 0x000000ffffcf7224 */ /* 0x000fce00078e0016 */
.L_x_1714:
[----:B------:R-:W-:-:S05]  /*1baa0*/  VIADD R13, R207, 0x1 ;  /* 0x00000001cf0d7836 */ /* 0x000fca0000000000 */
[----:B------:R-:W-:-:S04]  /*1bab0*/  ISETP.NE.AND P2, PT, R13, 0x2, PT ;  /* 0x000000020d00780c */ /* 0x000fc80003f45270 */
[----:B------:R-:W-:Y:S02]  /*1bac0*/  SEL R4, RZ, 0x1, P2 ;  /* 0x00000001ff047807 */ /* 0x000fe40001000000 */
[----:B------:R-:W-:Y:S02]  /*1bad0*/  SEL R13, R13, RZ, P2 ;  /* 0x000000ff0d0d7207 */ /* 0x000fe40001000000 */
[----:B------:R-:W-:Y:S02]  /*1bae0*/  LOP3.LUT R23, R205, R4, RZ, 0x3c, !PT ;  /* 0x00000004cd177212 */ /* 0x000fe400078e3cff */
[----:B------:R-:W-:Y:S01]  /*1baf0*/  MOV R22, R13 ;  /* 0x0000000d00167202 */ /* 0x000fe20000000f00 */
[----:B------:R-:W-:Y:S06]  /*1bb00*/  @!P0 BRA `(.L_x_1696) ;  /* 0x0000000000048947 */ /* 0x000fec0003800000 */
[----:B------:R-:W-:Y:S01]  /*1bb10*/  BPT.TRAP 0x1 ;  /* 0x000000040000795c */ /* 0x000fe20000300000 */
.L_x_1696:
[----:B------:R-:W-:Y:S01]  /*1bb20*/  IMAD R4, R22, 0x8, R2 ;  /* 0x0000000816047824 */ /* 0x000fe200078e0202 */
[----:B------:R-:W-:-:S04]  /*1bb30*/  SHF.L.U32 R5, R23, 0x1f, RZ ;  /* 0x0000001f17057819 */ /* 0x000fc800000006ff */
[----:B------:R0:W1:Y:S01]  /*1bb40*/  SYNCS.PHASECHK.TRANS64.TRYWAIT P2, [R4+URZ+0x2a830], R5 ;  /* 0x02a83005040075a7 */ /* 0x000062000804017f */
[----:B------:R-:W-:Y:S05]  /*1bb50*/  @!P0 BRA `(.L_x_1697) ;  /* 0x0000000000048947 */ /* 0x000fea0003800000 */
[----:B------:R-:W-:Y:S01]  /*1bb60*/  BPT.TRAP 0x1 ;  /* 0x000000040000795c */ /* 0x000fe20000300000 */
.L_x_1697:
[----:B------:R-:W-:Y:S01]  /*1bb70*/  IMAD R90, R22, 0x900, R6 ;  /* 0x00000900165a7824 */ /* 0x000fe200078e0206 */
[----:B------:R-:W-:Y:S03]  /*1bb80*/  BSSY B1, `(.L_x_1698) ;  /* 0x0000006000017945 */ /* 0x000fe60003800000 */
[C---:B------:R-:W-:Y:S02]  /*1bb90*/  VIADD R10, R90.reuse, 0x2 ;  /* 0x000000025a0a7836 */ /* 0x040fe40000000000 */
[----:B------:R-:W-:Y:S01]  /*1bba0*/  VIADD R14, R90, 0x4 ;  /* 0x000000045a0e7836 */ /* 0x000fe20000000000 */
[----:B-1----:R-:W-:Y:S06]  /*1bbb0*/  @P2 BRA `(.L_x_1699) ;  /* 0x0000000000082947 */ /* 0x002fec0003800000 */
[----:B------:R-:W1:Y:S02]  /*1bbc0*/  SYNCS.PHASECHK.TRANS64.TRYWAIT P2, [R4+URZ+0x2a830], R5 ;  /* 0x02a83005040075a7 */ /* 0x000e64000804017f */
[----:B-1----:R-:W-:Y:S05]  /*1bbd0*/  @!P2 BRA `(.L_x_1700) ;  /* 0x0000010c0054a947 */ /* 0x002fea0003800000 */
.L_x_1699:
[----:B------:R-:W-:Y:S05]  /*1bbe0*/  BSYNC B1 ;  /* 0x0000000000017941 */ /* 0x000fea0003800000 */
.L_x_1698:
[----:B------:R-:W-:Y:S01]  /*1bbf0*/  R2UR UR50, R10 ;  /* 0x000000000a3272ca */ /* 0x000fe200000e0000 */
[----:B------:R-:W2:Y:S01]  /*1bc00*/  LDL.64 R220, [R1+0x20] ;  /* 0x0000200001dc7983 */ /* 0x000ea20000100a00 */
[----:B------:R-:W-:Y:S01]  /*1bc10*/  IADD3 R10, R90, 0x6, RZ ;  /* 0x000000065a0a7810 */ /* 0x000fe20007ffe0ff */
[----:B------:R-:W-:Y:S02]  /*1bc20*/  IMAD.MOV.U32 R11, RZ, RZ, 0x40000040 ;  /* 0x40000040ff0b7424 */ /* 0x000fe400078e00ff */
[----:B------:R-:W3:Y:S01]  /*1bc30*/  LDL.64 R218, [R1+0x18] ;  /* 0x0000180001da7983 */ /* 0x000ee20000100a00 */
[----:B------:R-:W-:Y:S01]  /*1bc40*/  R2UR UR30, R10 ;  /* 0x000000000a1e72ca */ /* 0x000fe200000e0000 */
[----:B------:R-:W-:Y:S01]  /*1bc50*/  VIADD R10, R90, 0x306 ;  /* 0x000003065a0a7836 */ /* 0x000fe20000000000 */
[C---:B------:R-:W-:Y:S01]  /*1bc60*/  R2UR UR51, R11.reuse ;  /* 0x000000000b3372ca */ /* 0x040fe200000e0000 */
[----:B------:R-:W4:Y:S01]  /*1bc70*/  LDL.64 R216, [R1+0x10] ;  /* 0x0000100001d87983 */ /* 0x000f220000100a00 */
[----:B------:R-:W-:-:S02]  /*1bc80*/  R2UR UR31, R11 ;  /* 0x000000000b1f72ca */ /* 0x000fc400000e0000 */
[----:B------:R-:W-:Y:S01]  /*1bc90*/  R2UR UR14, R10 ;  /* 0x000000000a0e72ca */ /* 0x000fe200000e0000 */
[----:B------:R-:W5:Y:S01]  /*1bca0*/  LDL.64 R214, [R1+0x8] ;  /* 0x0000080001d67983 */ /* 0x000f620000100a00 */
[----:B------:R-:W-:-:S03]  /*1bcb0*/  R2UR UR15, R11 ;  /* 0x000000000b0f72ca */ /* 0x000fc600000e0000 */
[----:B------:R-:W2:Y:S01]  /*1bcc0*/  LDL.64 R10, [R1+0x30] ;  /* 0x00003000010a7983 */ /* 0x000ea20000100a00 */
[----:B01----:R-:W-:-:S03]  /*1bcd0*/  IMAD.MOV.U32 R4, RZ, RZ, R90 ;  /* 0x000000ffff047224 */ /* 0x003fc600078e005a */
[----:B------:R-:W5:Y:S01]  /*1bce0*/  LDL.64 R212, [R1] ;  /* 0x0000000001d47983 */ /* 0x000f620000100a00 */
        /* <DEDUP_REMOVED lines=8> */
[----:B------:R-:W-:Y:S01]  /*1bd70*/  VIADD R4, R90, 0x304 ;  /* 0x000003045a047836 */ /* 0x000fe20000000000 */
[----:B------:R-:W-:Y:S01]  /*1bd80*/  R2UR UR27, R5 ;  /* 0x00000000051b72ca */ /* 0x000fe200000e0000 */
[-C--:B------:R-:W-:Y:S01]  /*1bd90*/  FMUL.FTZ R25, R25, R88.reuse ;  /* 0x0000005819197220 */ /* 0x080fe20000410000 */
[----:B------:R-:W-:Y:S01]  /*1bda0*/  R2UR UR19, R5 ;  /* 0x00000000051372ca */ /* 0x000fe200000e0000 */
[-C--:B------:R-:W-:Y:S01]  /*1bdb0*/  FMUL.FTZ R28, R28, R88.reuse ;  /* 0x000000581c1c7220 */ /* 0x080fe20000410000 */
[----:B------:R-:W-:Y:S01]  /*1bdc0*/  R2UR UR18, R4 ;  /* 0x00000000041272ca */ /* 0x000fe200000e0000 */
[-C--:B------:R-:W-:Y:S01]  /*1bdd0*/  FMUL.FTZ R29, R29, R88.reuse ;  /* 0x000000581d1d7220 */ /* 0x080fe20000410000 */
[----:B------:R-:W3:Y:S01]  /*1bde0*/  LDL.64 R4, [R1+0x28] ;  /* 0x0000280001047983 */ /* 0x000ee20000100a00 */
        /* <DEDUP_REMOVED lines=30> */
[C---:B------:R-:W-:Y:S01]  /*1bfd0*/  IADD3 R20, R90.reuse, 0x602, RZ ;  /* 0x000006025a147810 */ /* 0x040fe20007ffe0ff */
[----:B------:R-:W-:-:S02]  /*1bfe0*/  VIADD R88, R90, 0x604 ;  /* 0x000006045a587836 */ /* 0x000fc40000000000 */
[----:B------:R-:W-:Y:S02]  /*1bff0*/  VIADD R90, R90, 0x606 ;  /* 0x000006065a5a7836 */ /* 0x000fe40000000000 */
[----:B------:R-:W-:Y:S02]  /*1c000*/  IMAD.MOV.U32 R89, RZ, RZ, 0x40000040 ;  /* 0x40000040ff597424 */ /* 0x000fe400078e00ff */
[----:B------:R-:W-:Y:S01]  /*1c010*/  IMAD.MOV.U32 R91, RZ, RZ, 0x40000040 ;  /* 0x40000040ff5b7424 */ /* 0x000fe200078e00ff */
[----:B------:R-:W-:Y:S01]  /*1c020*/  R2UR UR42, R88 ;  /* 0x00000000582a72ca */ /* 0x000fe200000e0000 */
[----:B------:R-:W-:Y:S01]  /*1c030*/  IMAD.MOV.U32 R15, RZ, RZ, 0x40000040 ;  /* 0x40000040ff0f7424 */ /* 0x000fe200078e00ff */
[----:B------:R-:W-:Y:S01]  /*1c040*/  R2UR UR43, R89 ;  /* 0x00000000592b72ca */ /* 0x000fe200000e0000 */
[----:B------:R-:W-:Y:S01]  /*1c050*/  IMAD.MOV.U32 R21, RZ, RZ, 0x40000040 ;  /* 0x40000040ff157424 */ /* 0x000fe200078e00ff */
[----:B------:R-:W-:Y:S02]  /*1c060*/  R2UR UR38, R90 ;  /* 0x000000005a2672ca */ /* 0x000fe400000e0000 */
[----:B------:R-:W-:-:S02]  /*1c070*/  R2UR UR39, R91 ;  /* 0x000000005b2772ca */ /* 0x000fc400000e0000 */
[----:B------:R-:W-:Y:S01]  /*1c080*/  WARPGROUP.ARRIVE ;  /* 0x00000000000079c5 */ /* 0x000fe20000000000 */
[C---:B------:R-:W-:Y:S02]  /*1c090*/  R2UR UR35, R15.reuse ;  /* 0x000000000f2372ca */ /* 0x040fe400000e0000 */
[----:B------:R-:W-:-:S03]  /*1c0a0*/  R2UR UR23, R15 ;  /* 0x000000000f1772ca */ /* 0x000fc600000e0000 */
[----:B------:R-:W-:Y:S03]  /*1c0b0*/  HGMMA.64x96x16.F32 R88, gdesc[UR52], RZ, !UPT, gsb0 ;  /* 0x01600000345879f0 */ /* 0x000fe6000c0008ff */
[----:B------:R-:W-:Y:S02]  /*1c0c0*/  WARPGROUP.DEPBAR.LE gsb0, 0x0 ;  /* 0x00008000000079c5 */ /* 0x000fe40000010000 */
[----:B------:R-:W-:-:S06]  /*1c0d0*/  WARPGROUP.ARRIVE ;  /* 0x00000000000079c5 */ /* 0x000fcc0000000000 */
[----:B------:R-:W-:Y:S03]  /*1c0e0*/  HGMMA.64x96x16.F32 R88, gdesc[UR48], R88, gsb0 ;  /* 0x01600000305879f0 */ /* 0x000fe60008000858 */
[----:B------:R-:W-:Y:S02]  /*1c0f0*/  WARPGROUP.DEPBAR.LE gsb0, 0x0 ;  /* 0x00008000000079c5 */ /* 0x000fe40000010000 */
[----:B------:R-:W-:Y:S01]  /*1c100*/  WARPGROUP.ARRIVE ;  /* 0x00000000000079c5 */ /* 0x000fe20000000000 */
[----:B--2---:R-:W-:Y:S02]  /*1c110*/  R2UR UR32, R10 ;  /* 0x000000000a2072ca */ /* 0x004fe400000e0000 */
[----:B------:R-:W-:-:S13]  /*1c120*/  R2UR UR33, R11 ;  /* 0x000000000b2172ca */ /* 0x000fda00000e0000 */
[----:B------:R-:W-:Y:S01]  /*1c130*/  HGMMA.64x96x16.F32 R88, gdesc[UR32], R88, gsb0 ;  /* 0x01600000205879f0 */ /* 0x000fe20008000858 */
[----:B---3--:R-:W-:Y:S02]  /*1c140*/  R2UR UR28, R4 ;  /* 0x00000000041c72ca */ /* 0x008fe400000e0000 */
[----:B------:R-:W-:Y:S02]  /*1c150*/  R2UR UR29, R5 ;  /* 0x00000000051d72ca */ /* 0x000fe400000e0000 */
[----:B------:R-:W-:Y:S01]  /*1c160*/  R2UR UR24, R220 ;  /* 0x00000000dc1872ca */ /* 0x000fe200000e0000 */
[----:B------:R-:W-:Y:S02]  /*1c170*/  WARPGROUP.DEPBAR.LE gsb0, 0x0 ;  /* 0x00008000000079c5 */ /* 0x000fe40000010000 */
[----:B------:R-:W-:-:S08]  /*1c180*/  WARPGROUP.ARRIVE ;  /* 0x00000000000079c5 */ /* 0x000fd00000000000 */
[----:B------:R-:W-:Y:S01]  /*1c190*/  HGMMA.64x96x16.F32 R88, gdesc[UR28], R88, gsb0 ;  /* 0x016000001c5879f0 */ /* 0x000fe20008000858 */
[----:B------:R-:W-:Y:S02]  /*1c1a0*/  R2UR UR25, R221 ;  /* 0x00000000dd1972ca */ /* 0x000fe400000e0000 */
[----:B------:R-:W-:Y:S02]  /*1c1b0*/  R2UR UR20, R218 ;  /* 0x00000000da1472ca */ /* 0x000fe400000e0000 */
        /* <DEDUP_REMOVED lines=36> */
[----:B------:R-:W-:Y:S01]  /*1c400*/  HGMMA.64x96x16.F32 R88, gdesc[UR36], R88, gsb0 ;  /* 0x01600000245879f0 */ /* 0x000fe20008000858 */
        /* <DEDUP_REMOVED lines=33> */
[----:B------:R-:W-:Y:S05]  /*1c620*/  @!P0 BRA `(.L_x_1701) ;  /* 0x0000000000048947 */ /* 0x000fea0003800000 */
[----:B------:R-:W-:Y:S01]  /*1c630*/  BPT.TRAP 0x1 ;  /* 0x000000040000795c */ /* 0x000fe20000300000 */
.L_x_1701:
[----:B------:R-:W-:Y:S01]  /*1c640*/  SHF.L.U32 R4, R205, 0x1f, RZ ;  /* 0x0000001fcd047819 */ /* 0x000fe200000006ff */
[----:B------:R-:W-:-:S04]  /*1c650*/  IMAD R14, R207, 0x8, R2 ;  /* 0x00000008cf0e7824 */ /* 0x000fc800078e0202 */
[----:B------:R0:W1:Y:S01]  /*1c660*/  SYNCS.PHASECHK.TRANS64.TRYWAIT P2, [R14+URZ+0x2a850], R4 ;  /* 0x02a850040e0075a7 */ /* 0x000062000804017f */
[----:B------:R-:W-:Y:S05]  /*1c670*/  @!P0 BRA `(.L_x_1702) ;  /* 0x0000000000048947 */ /* 0x000fea0003800000 */
[----:B------:R-:W-:Y:S01]  /*1c680*/  BPT.TRAP 0x1 ;  /* 0x000000040000795c */ /* 0x000fe20000300000 */
.L_x_1702:
[----:B------:R-:W-:Y:S04]  /*1c690*/  BSSY B1, `(.L_x_1703) ;  /* 0x0000004000017945 */ /* 0x000fe80003800000 */
[----:B-1----:R-:W-:Y:S05]  /*1c6a0*/  @P2 BRA `(.L_x_1704) ;  /* 0x0000000000082947 */ /* 0x002fea0003800000 */
[----:B------:R-:W1:Y:S02]  /*1c6b0*/  SYNCS.PHASECHK.TRANS64.TRYWAIT P2, [R14+URZ+0x2a850], R4 ;  /* 0x02a850040e0075a7 */ /* 0x000e64000804017f */
[----:B-1----:R-:W-:Y:S05]  /*1c6c0*/  @!P2 BRA `(.L_x_1705) ;  /* 0x0000010000aca947 */ /* 0x002fea0003800000 */
.L_x_1704:
[----:B------:R-:W-:Y:S05]  /*1c6d0*/  BSYNC B1 ;  /* 0x0000000000017941 */ /* 0x000fea0003800000 */
.L_x_1703:
[----:B01----:R-:W-:Y:S01]  /*1c6e0*/  IADD3 R4, R2, 0x400, RZ ;  /* 0x0000040002047810 */ /* 0x003fe20007ffe0ff */
[----:B------:R-:W-:Y:S01]  /*1c6f0*/  IMAD.MOV.U32 R5, RZ, RZ, 0x40000040 ;  /* 0x40000040ff057424 */ /* 0x000fe200078e00ff */
[----:B------:R-:W-:Y:S01]  /*1c700*/  WARPGROUP.ARRIVE ;  /* 0x00000000000079c5 */ /* 0x000fe20000000000 */
[----:B------:R-:W-:Y:S01]  /*1c710*/  IMAD.MOV.U32 R11, RZ, RZ, 0x40000040 ;  /* 0x40000040ff0b7424 */ /* 0x000fe200078e00ff */
[----:B------:R-:W-:Y:S01]  /*1c720*/  SHF.R.U32.HI R4, RZ, 0x4, R4 ;  /* 0x00000004ff047819 */ /* 0x000fe20000011604 */
[----:B------:R-:W2:Y:S01]  /*1c730*/  LDL R7, [R1+0x38] ;  /* 0x0000380001077983 */ /* 0x000ea20000100800 */
        /* <DEDUP_REMOVED lines=11> */
[----:B------:R-:W-:-:S02]  /*1c7f0*/  IMAD R4, R207, 0x600, R4 ;  /* 0x00000600cf047824 */ /* 0x000fc400078e0204 */
[----:B------:R-:W-:Y:S01]  /*1c800*/  FMUL.FTZ R121, R125, UR58 ;  /* 0x0000003a7d797c20 */ /* 0x000fe20008410000 */
[----:B------:R-:W-:Y:S01]  /*1c810*/  FMUL.FTZ R125, R129, UR58 ;  /* 0x0000003a817d7c20 */ /* 0x000fe20008410000 */
[----:B------:R-:W-:Y:S02]  /*1c820*/  IMAD.IADD R129, R181, 0x1, R178 ;  /* 0x00000001b5817824 */ /* 0x000fe400078e02b2 */
[----:B------:R-:W-:Y:S01]  /*1c830*/  FMUL.FTZ R21, R89, UR58 ;  /* 0x0000003a59157c20 */ /* 0x000fe20008410000 */
[C---:B------:R-:W-:Y:S01]  /*1c840*/  R2UR UR6, R4.reuse ;  /* 0x00000000040672ca */ /* 0x040fe200000e0000 */
[----:B------:R-:W-:Y:S02]  /*1c850*/  VIADD R10, R4, 0x80 ;  /* 0x00000080040a7836 */ /* 0x000fe40000000000 */
        /* <DEDUP_REMOVED lines=19> */
[----:B------:R-:W-:Y:S01]  /*1c990*/  FMUL.FTZ R117, R123, UR58 ;  /* 0x0000003a7b757c20 */ /* 0x000fe20008410000 */
[----:B------:R-:W-:Y:S01]  /*1c9a0*/  FMUL.FTZ R112, R119, UR58 ;  /* 0x0000003a77707c20 */ /* 0x000fe20008410000 */
[----:B------:R-:W-:Y:S01]  /*1c9b0*/  FMUL.FTZ R123, R131, UR58 ;  /* 0x0000003a837b7c20 */ /* 0x000fe20008410000 */
[----:B------:R-:W-:Y:S01]  /*1c9c0*/  FMUL.FTZ R119, R127, UR58 ;  /* 0x0000003a7f777c20 */ /* 0x000fe20008410000 */
[----:B------:R-:W-:Y:S01]  /*1c9d0*/  IMAD R131, R8, -0x60, RZ ;  /* 0xffffffa008837824 */ /* 0x000fe200078e02ff */
[----:B------:R-:W0:Y:S01]  /*1c9e0*/  MUFU.TANH R20, R20 ;  /* 0x0000001400147308 */ /* 0x000e220000002400 */
[----:B------:R-:W-:Y:S02]  /*1c9f0*/  ULDC UR5, c[0x0][0x9e0] ;  /* 0x0002780000057ab9 */ /* 0x000fe40000000800 */
[----:B------:R-:W-:-:S05]  /*1ca00*/  IMAD.IADD R127, R131, 0x1, -R174 ;  /* 0x00000001837f7824 */ /* 0x000fca00078e0aae */
        /* <DEDUP_REMOVED lines=22> */
[----:B------:R-:W-:Y:S02]  /*1cb70*/  R2UR UR7, R11 ;  /* 0x000000000b0772ca */ /* 0x000fe400000e0000 */
[----:B------:R-:W-:Y:S02]  /*1cb80*/  MOV R11, 0x40000040 ;  /* 0x40000040000b7802 */ /* 0x000fe40000000f00 */
        /* <DEDUP_REMOVED lines=19> */
[----:B------:R-:W2:Y:S08]  /*1ccc0*/  MUFU.TANH R7, R7 ;  /* 0x0000000700077308 */ /* 0x000eb00000002400 */
        /* <DEDUP_REMOVED lines=8> */
[----:B------:R-:W-:-:S03]  /*1cd50*/  IMAD.MOV.U32 R11, RZ, RZ, 0x40000040 ;  /* 0x40000040ff0b7424 */ /* 0x000fc600078e00ff */
[----:B------:R-:W0:Y:S01]  /*1cd60*/  MUFU.TANH R98, R98 ;  /* 0x0000006200627308 */ /* 0x000e220000002400 */
[----:B------:R-:W-:-:S07]  /*1cd70*/  VIADD R4, R4, 0x280 ;  /* 0x0000028004047836 */ /* 0x000fce0000000000 */
        /* <DEDUP_REMOVED lines=40> */
[----:B-----5:R-:W-:Y:S01]  /*1d000*/  @P2 SHF.R.U32.HI R129, RZ, R4, R5 ;  /* 0x00000004ff812219 */ /* 0x020fe20000011605 */
[----:B------:R-:W-:Y:S02]  /*1d010*/  @!P1 IMAD R4, R13, 0x8, R2 ;  /* 0x000000080d049824 */ /* 0x000fe400078e0202 */
[----:B------:R-:W-:Y:S01]  /*1d020*/  FMUL.FTZ R13, R134, UR58 ;  /* 0x0000003a860d7c20 */ /* 0x000fe20008410000 */
[----:B------:R-:W-:Y:S02]  /*1d030*/  ISETP.GE.AND P2, PT, R210, 0x1, PT ;  /* 0x00000001d200780c */ /* 0x000fe40003f46270 */
[----:B------:R-:W-:-:S03]  /*1d040*/  @!P1 IADD3 R4, R4, 0x2a840, RZ ;  /* 0x0002a84004049810 */ /* 0x000fc60007ffe0ff */
[----:B------:R-:W1:Y:S01]  /*1d050*/  MUFU.TANH R13, R13 ;  /* 0x0000000d000d7308 */ /* 0x000e620000002400 */
[----:B------:R-:W-:Y:S01]  /*1d060*/  @!P1 PRMT R4, RZ, 0x654, R4 ;  /* 0x00000654ff049816 */ /* 0x000fe20000000004 */
[----:B------:R-:W-:Y:S02]  /*1d070*/  WARPGROUP.DEPBAR.LE gsb0, 0x0 ;  /* 0x00008000000079c5 */ /* 0x000fe40000010000 */
[----:B------:R-:W-:-:S06]  /*1d080*/  WARPGROUP.ARRIVE ;  /* 0x00000000000079c5 */ /* 0x000fcc0000000000 */
[----:B------:R-:W-:Y:S03]  /*1d090*/  HGMMA.64x128x16.F32 R24, R136, gdesc[UR4].tnspB, R24, gsb0 ;  /* 0x41e0000488187df0 */ /* 0x000fe60008000818 */
[----:B------:R-:W-:Y:S02]  /*1d0a0*/  WARPGROUP.DEPBAR.LE gsb0, 0x0 ;  /* 0x00008000000079c5 */ /* 0x000fe40000010000 */
[----:B------:R-:W5:Y:S01]  /*1d0b0*/  SHFL.IDX PT, R136, R129, RZ, 0x1c1f ;  /* 0x001c1fff81887589 */ /* 0x000f6200000e0000 */
[----:B------:R3:W-:Y:S02]  /*1d0c0*/  @!P1 SYNCS.ARRIVE.TRANS64.RED.A1T0 RZ, [R4+URZ], RZ ;  /* 0x000000ff04ff99a7 */ /* 0x0007e4000810043f */
[----:B---3--:R-:W-:-:S04]  /*1d0d0*/  IADD3 R4, -R174, 0x1, R131 ;  /* 0x00000001ae047810 */ /* 0x008fc80007ffe183 */
[----:B------:R-:W-:-:S05]  /*1d0e0*/  IADD3 R4, -R163, R4, R164 ;  /* 0x00000004a3047210 */ /* 0x000fca0007ffe1a4 */
[C---:B------:R-:W-:Y:S02]  /*1d0f0*/  VIADD R135, R4.reuse, UR5 ;  /* 0x0000000504877c36 */ /* 0x040fe40008000000 */
[----:B------:R-:W-:Y:S02]  /*1d100*/  VIADD R134, R4, UR4 ;  /* 0x0000000404867c36 */ /* 0x000fe40008000000 */
[--C-:B-----5:R-:W-:Y:S02]  /*1d110*/  IMAD.IADD R133, R135, 0x1, R136.reuse ;  /* 0x0000000187857824 */ /* 0x120fe400078e0288 */
        /* <DEDUP_REMOVED lines=15> */
.L_x_1708:
[----:B------:R-:W-:Y:S02]  /*1d210*/  ULDC UR4, c[0x0][0x9e4] ;  /* 0x0002790000047ab9 */ /* 0x000fe40000000800 */
[----:B------:R-:W-:-:S04]  /*1d220*/  MOV R137, UR4 ;  /* 0x0000000400897c02 */ /* 0x000fc80008000f00 */
[----:B------:R-:W-:-:S13]  /*1d230*/  ISETP.NE.AND P2, PT, R137, 0x1, PT ;  /* 0x000000018900780c */ /* 0x000fda0003f45270 */
[----:B------:R-:W0:Y:S02]  /*1d240*/  @P2 LDC.64 R4, c[0x0][0x9e8] ;  /* 0x00027a00ff042b82 */ /* 0x000e240000000a00 */
[----:B0-----:R-:W-:-:S05]  /*1d250*/  @P2 IMAD.HI.U32 R4, R136, R4, RZ ;  /* 0x0000000488042227 */ /* 0x001fca00078e00ff */
[----:B------:R-:W-:-:S07]  /*1d260*/  @P2 SHF.R.U32.HI R136, RZ, R5, R4 ;  /* 0x00000005ff882219 */ /* 0x000fce0000011604 */
.L_x_1709:
[----:B------:R-:W-:Y:S05]  /*1d270*/  BSYNC B1 ;  /* 0x0000000000017941 */ /* 0x000fea0003800000 */
.L_x_1707:
[----:B------:R-:W-:-:S05]  /*1d280*/  IMAD R136, R136, R137, R127 ;  /* 0x0000008988887224 */ /* 0x000fca00078e027f */
[----:B------:R-:W-:Y:S02]  /*1d290*/  VIADDMNMX R133, R136, R137, R133, PT ;  /* 0x0000008988857246 */ /* 0x000fe40003800185 */
[----:B------:R-:W-:-:S07]  /*1d2a0*/  VIMNMX R132, R132, R136, !PT ;  /* 0x0000008884847248 */ /* 0x000fce0007fe0100 */
.L_x_1706:
        /* <DEDUP_REMOVED lines=154> */
.L_x_1712:
[----:B------:R-:W-:Y:S02]  /*1dc50*/  ULDC UR4, c[0x0][0x9e4] ;  /* 0x0002790000047ab9 */ /* 0x000fe40000000800 */
[----:B------:R-:W-:-:S05]  /*1dc60*/  IMAD.U32 R131, RZ, RZ, UR4 ;  /* 0x00000004ff837e24 */ /* 0x000fca000f8e00ff */
[----:B------:R-:W-:-:S13]  /*1dc70*/  ISETP.NE.AND P6, PT, R131, 0x1, PT ;  /* 0x000000018300780c */ /* 0x000fda0003fc5270 */
[----:B------:R-:W0:Y:S02]  /*1dc80*/  @P6 LDC.64 R4, c[0x0][0x9e8] ;  /* 0x00027a00ff046b82 */ /* 0x000e240000000a00 */
[----:B0-----:R-:W-:-:S05]  /*1dc90*/  @P6 IMAD.HI.U32 R4, R129, R4, RZ ;  /* 0x0000000481046227 */ /* 0x001fca00078e00ff */
[----:B------:R-:W-:-:S07]  /*1dca0*/  @P6 SHF.R.U32.HI R129, RZ, R5, R4 ;  /* 0x00000005ff816219 */ /* 0x000fce0000011604 */
.L_x_1713:
[----:B------:R-:W-:Y:S05]  /*1dcb0*/  BSYNC B1 ;  /* 0x0000000000017941 */ /* 0x000fea0003800000 */
.L_x_1711:
[----:B------:R-:W-:-:S05]  /*1dcc0*/  IMAD R4, R129, R131, R127 ;  /* 0x0000008381047224 */ /* 0x000fca00078e027f */
[----:B------:R-:W-:Y:S02]  /*1dcd0*/  VIADDMNMX R135, R4, R131, R135, PT ;  /* 0x0000008304877246 */ /* 0x000fe40003800187 */
[----:B------:R-:W-:-:S07]  /*1dce0*/  VIMNMX R134, R134, R4, !PT ;  /* 0x0000000486867248 */ /* 0x000fce0007fe0100 */
.L_x_1710:
[C---:B------:R-:W-:Y:S01]  /*1dcf0*/  ISETP.GT.AND P2, PT, R134.reuse, 0x1, !P2 ;  /* 0x000000018600780c */ /* 0x040fe20005744270 */
[----:B------:R-:W-:Y:S01]  /*1dd00*/  ULDC UR4, c[0x0][0x988] ;  /* 0x0002620000047ab9 */ /* 0x000fe20000000800 */
[----:B------:R-:W-:Y:S01]  /*1dd10*/  ISETP.GT.AND P3, PT, R134, 0x8, !P3 ;  /* 0x000000088600780c */ /* 0x000fe20005f64270 */
[----:B------:R-:W-:Y:S01]  /*1dd20*/  @!P1 VIADD R14, R14, 0x2a860 ;  /* 0x0002a8600e0e9836 */ /* 0x000fe20000000000 */
[C---:B------:R-:W-:Y:S01]  /*1dd30*/  ISETP.LT.OR P2, PT, R135.reuse, 0x2, P2 ;  /* 0x000000028700780c */ /* 0x040fe20001741670 */
[----:B------:R-:W-:Y:S01]  /*1dd40*/  IMAD.MOV.U32 R205, RZ, RZ, R23 ;  /* 0x000000ffffcd7224 */ /* 0x000fe200078e0017 */
[----:B------:R-:W-:Y:S01]  /*1dd50*/  ISETP.LT.OR P3, PT, R135, 0x9, P3 ;  /* 0x000000098700780c */ /* 0x000fe20001f61670 */
[----:B------:R-:W-:Y:S01]  /*1dd60*/  IMAD.MOV.U32 R207, RZ, RZ, R22 ;  /* 0x000000ffffcf7224 */ /* 0x000fe200078e0016 */
[----:B------:R-:W-:Y:S02]  /*1dd70*/  FSEL R15, R15, -INF , !P2 ;  /* 0xff8000000f0f7808 */ /* 0x000fe40005000000 */
[----:B------:R-:W-:-:S02]  /*1dd80*/  LOP3.LUT P2, RZ, R17, 0x4, RZ, 0xc0, !PT ;  /* 0x0000000411ff7812 */ /* 0x000fc4000784c0ff */
[----:B------:R-:W-:Y:S02]  /*1dd90*/  FSEL R127, R88, -INF , !P3 ;  /* 0xff800000587f7808 */ /* 0x000fe40005800000 */
[----:B------:R-:W-:Y:S02]  /*1dda0*/  ISETP.GT.AND P2, PT, R134, 0x9, !P2 ;  /* 0x000000098600780c */ /* 0x000fe40005744270 */
[----:B------:R-:W-:Y:S02]  /*1ddb0*/  LOP3.LUT P3, RZ, R17, 0x10000, RZ, 0xc0, !PT ;  /* 0x0001000011ff7812 */ /* 0x000fe4000786c0ff */
        /* <DEDUP_REMOVED lines=23> */
[----:B------:R-:W-:Y:S01]  /*1df30*/  FSEL R129, R10, -INF , !P2 ;  /* 0xff8000000a817808 */ /* 0x000fe20005000000 */
[----:B------:R-:W-:Y:S01]  /*1df40*/  IMAD.U32 R10, RZ, RZ, UR4 ;  /* 0x00000004ff0a7e24 */ /* 0x000fe2000f8e00ff */
        /* <DEDUP_REMOVED lines=34> */
[----:B------:R-:W-:Y:S02]  /*1e170*/  FMNMX.FTZ R4, R130, R5, !PT ;  /* 0x0000000582047209 */ /* 0x000fe40007810000 */
        /* <DEDUP_REMOVED lines=21> */
[----:B------:R-:W-:-:S04]  /*1e2d0*/  ISETP.GT.AND P2, PT, R134, 0x39, !P2 ;  /* 0x000000398600780c */ /* 0x000fc80005744270 */
        /* <DEDUP_REMOVED lines=23> */
[C---:B------:R-:W-:Y:S02]  /*1e450*/  ISETP.GT.AND P2, PT, R134.reuse, RZ, !P6 ;  /* 0x000000ff8600720c */ /* 0x040fe40007744270 */
[----:B------:R-:W-:Y:S02]  /*1e460*/  LOP3.LUT P6, RZ, R17, 0x1, RZ, 0xc0, !PT ;  /* 0x0000000111ff7812 */ /* 0x000fe400078cc0ff */
[----:B------:R-:W-:Y:S02]  /*1e470*/  ISETP.LT.OR P2, PT, R135, 0x1, P2 ;  /* 0x000000018700780c */ /* 0x000fe40001741670 */
[----:B------:R-:W-:Y:S02]  /*1e480*/  ISETP.GT.AND P3, PT, R134, 0x59, !P6 ;  /* 0x000000598600780c */ /* 0x000fe40007764270 */
[----:B------:R-:W-:-:S02]  /*1e490*/  FSEL R7, R7, -INF , !P2 ;  /* 0xff80000007077808 */ /* 0x000fc40005000000 */
[----:B------:R-:W-:Y:S02]  /*1e4a0*/  FSETP.NEU.FTZ.AND P2, PT, R5, -INF , PT ;  /* 0xff8000000500780b */ /* 0x000fe40003f5d000 */
[----:B------:R-:W-:Y:S02]  /*1e4b0*/  FMNMX.FTZ R4, R7, R9, !PT ;  /* 0x0000000907047209 */ /* 0x000fe40007810000 */
[----:B------:R-:W-:Y:S02]  /*1e4c0*/  FSEL R131, R131, RZ, P2 ;  /* 0x000000ff83837208 */ /* 0x000fe40001000000 */
[----:B------:R-:W-:Y:S02]  /*1e4d0*/  FMNMX.FTZ R4, R15, R4, !PT ;  /* 0x000000040f047209 */ /* 0x000fe40007810000 */
[----:B------:R-:W-:Y:S01]  /*1e4e0*/  ISETP.LT.OR P3, PT, R135, 0x5a, P3 ;  /* 0x0000005a8700780c */ /* 0x000fe20001f61670 */
[--C-:B------:R-:W-:Y:S01]  /*1e4f0*/  FFMA.FTZ R156, R20, R10, -R131.reuse ;  /* 0x0000000a149c7223 */ /* 0x100fe20000010883 */
[----:B------:R-:W-:Y:S01]  /*1e500*/  FMNMX.FTZ R4, R127, R4, !PT ;  /* 0x000000047f047209 */ /* 0x000fe20007810000 */
[-CC-:B------:R-:W-:Y:S01]  /*1e510*/  FFMA.FTZ R20, R21, R10.reuse, -R131.reuse ;  /* 0x0000000a15147223 */ /* 0x180fe20000010883 */
[-CC-:B------:R-:W-:Y:S01]  /*1e520*/  FFMA.FTZ R158, R90, R10.reuse, -R131.reuse ;  /* 0x0000000a5a9e7223 */ /* 0x180fe20000010883 */
[--C-:B------:R-:W-:Y:S01]  /*1e530*/  FFMA.FTZ R90, R95, R10, -R131.reuse ;  /* 0x0000000a5f5a7223 */ /* 0x100fe20000010883 */
[----:B------:R-:W-:Y:S01]  /*1e540*/  FMNMX.FTZ R21, R89, R4, !PT ;  /* 0x0000000459157209 */ /* 0x000fe20007810000 */
[-CC-:B------:R-:W-:Y:S01]  /*1e550*/  FFMA.FTZ R144, R108, R10.reuse, -R131.reuse ;  /* 0x0000000a6c907223 */ /* 0x180fe20000010883 */
[----:B------:R-:W-:Y:S01]  /*1e560*/  FSEL R126, R126, -INF , !P3 ;  /* 0xff8000007e7e7808 */ /* 0x000fe20005800000 */
        /* <DEDUP_REMOVED lines=26> */
[----:B------:R-:W-:-:S03]  /*1e710*/  FFMA.FTZ R130, R130, R10, -R131 ;  /* 0x0000000a82827223 */ /* 0x000fc60000010883 */
[----:B------:R-:W-:-:S03]  /*1e720*/  FMNMX.FTZ R91, R103, R4, !PT ;  /* 0x00000004675b7209 */ /* 0x000fc60007810000 */
[----:B------:R-:W-:Y:S01]  /*1e730*/  MUFU.EX2 R152, R152 ;  /* 0x0000009800987308 */ /* 0x000fe20000000800 */
[----:B------:R-:W-:Y:S01]  /*1e740*/  FMNMX.FTZ R4, R106, R91, !PT ;  /* 0x0000005b6a047209 */ /* 0x000fe20007810000 */
[-CC-:B------:R-:W-:Y:S01]  /*1e750*/  FFMA.FTZ R91, R97, R10.reuse, -R131.reuse ;  /* 0x0000000a615b7223 */ /* 0x180fe20000010883 */
[----:B------:R-:W-:Y:S01]  /*1e760*/  FSEL R97, R13, -INF , !P5 ;  /* 0xff8000000d617808 */ /* 0x000fe20006800000 */
[----:B------:R-:W-:Y:S01]  /*1e770*/  FFMA.FTZ R13, R105, R10, -R131 ;  /* 0x0000000a690d7223 */ /* 0x000fe20000010883 */
[----:B------:R-:W-:Y:S02]  /*1e780*/  FMNMX.FTZ R95, R107, R4, !PT ;  /* 0x000000046b5f7209 */ /* 0x000fe40007810000 */
[----:B------:R-:W-:Y:S01]  /*1e790*/  FSEL R105, R5, RZ, P2 ;  /* 0x000000ff05697208 */ /* 0x000fe20001000000 */
[----:B------:R-:W-:Y:S01]  /*1e7a0*/  MUFU.EX2 R90, R90 ;  /* 0x0000005a005a7308 */ /* 0x000fe20000000800 */
[----:B------:R-:W-:-:S03]  /*1e7b0*/  FMNMX.FTZ R95, R110, R95, !PT ;  /* 0x0000005f6e5f7209 */ /* 0x000fc60007810000 */
[----:B------:R-:W-:Y:S01]  /*1e7c0*/  FADD.FTZ R105, -R105, R12 ;  /* 0x0000000c69697221 */ /* 0x000fe20000010100 */
        /* <DEDUP_REMOVED lines=12> */
[----:B------:R-:W-:Y:S01]  /*1e890*/  FMNMX.FTZ R4, R126, R95, !PT ;  /* 0x0000005f7e047209 */ /* 0x000fe20007810000 */
[----:B------:R-:W-:Y:S02]  /*1e8a0*/  FFMA.FTZ R95, R109, R10, -R131 ;  /* 0x0000000a6d5f7223 */ /* 0x000fe40000010883 */
        /* <DEDUP_REMOVED lines=22> */
[-C--:B------:R-:W-:Y:S01]  /*1ea10*/  FFMA.FTZ R89, R89, R10.reuse, -R105 ;  /* 0x0000000a59597223 */ /* 0x080fe20000010869 */
[----:B------:R-:W-:Y:S01]  /*1ea20*/  FADD.FTZ R7, -R98, R9 ;  /* 0x0000000962077221 */ /* 0x000fe20000010100 */
[-CC-:B------:R-:W-:Y:S01]  /*1ea30*/  FFMA.FTZ R151, R102, R10.reuse, -R105.reuse ;  /* 0x0000000a66977223 */ /* 0x180fe20000010869 */
[----:B------:R-:W-:Y:S01]  /*1ea40*/  MUFU.EX2 R157, R157 ;  /* 0x0000009d009d7308 */ /* 0x000fe20000000800 */
[-CC-:B------:R-:W-:Y:S01]  /*1ea50*/  FFMA.FTZ R153, R92, R10.reuse, -R105.reuse ;  /* 0x0000000a5c997223 */ /* 0x180fe20000010869 */
[-C--:B------:R-:W-:Y:S01]  /*1ea60*/  FMUL.FTZ R7, R7, R10.reuse ;  /* 0x0000000a07077220 */ /* 0x080fe20000410000 */
[-CC-:B------:R-:W-:Y:S01]  /*1ea70*/  FFMA.FTZ R92, R93, R10.reuse, -R105.reuse ;  /* 0x0000000a5d5c7223 */ /* 0x180fe20000010869 */
[-CC-:B------:R-:W-:Y:S01]  /*1ea80*/  FFMA.FTZ R155, R129, R10.reuse, -R105.reuse ;  /* 0x0000000a819b7223 */ /* 0x180fe20000010869 */
[----:B0-----:R-:W-:Y:S01]  /*1ea90*/  FFMA.FTZ R3, R88, R3, R156 ;  /* 0x0000000358037223 */ /* 0x001fe2000001009c */
[-CC-:B------:R-:W-:Y:S01]  /*1eaa0*/  FFMA.FTZ R11, R11, R10.reuse, -R105.reuse ;  /* 0x0000000a0b0b7223 */ /* 0x180fe20000010869 */
[-C--:B------:R-:W-:Y:S01]  /*1eab0*/  FFMA.FTZ R145, R106, R10.reuse, -R105 ;  /* 0x0000000a6a917223 */ /* 0x080fe20000010869 */
[----:B------:R-:W0:Y:S01]  /*1eac0*/  MUFU.EX2 R7, R7 ;  /* 0x0000000700077308 */ /* 0x000e220000000800 */
[----:B------:R-:W-:Y:S01]  /*1ead0*/  FADD.FTZ R3, R20, R3 ;  /* 0x0000000314037221 */ /* 0x000fe20000010000 */
[-CC-:B------:R-:W-:Y:S01]  /*1eae0*/  FFMA.FTZ R93, R99, R10.reuse, -R105.reuse ;  /* 0x0000000a635d7223 */ /* 0x180fe20000010869 */
[-CC-:B------:R-:W-:Y:S01]  /*1eaf0*/  FFMA.FTZ R103, R103, R10.reuse, -R105.reuse ;  /* 0x0000000a67677223 */ /* 0x180fe20000010869 */
[-C--:B------:R-:W-:Y:S01]  /*1eb00*/  FFMA.FTZ R98, R107, R10.reuse, -R105 ;  /* 0x0000000a6b627223 */ /* 0x080fe20000010869 */
[----:B------:R-:W-:Y:S01]  /*1eb10*/  FADD.FTZ R102, R158, R3 ;  /* 0x000000039e667221 */ /* 0x000fe20000010000 */
[-CC-:B------:R-:W-:Y:S01]  /*1eb20*/  FFMA.FTZ R147, R110, R10.reuse, -R105.reuse ;  /* 0x0000000a6e937223 */ /* 0x180fe20000010869 */
[--C-:B------:R-:W-:Y:S01]  /*1eb30*/  FFMA.FTZ R141, R116, R10, -R105.reuse ;  /* 0x0000000a748d7223 */ /* 0x100fe20000010869 */
[----:B------:R-:W1:Y:S01]  /*1eb40*/  MUFU.EX2 R15, R15 ;  /* 0x0000000f000f7308 */ /* 0x000e620000000800 */
[C---:B------:R-:W-:Y:S01]  /*1eb50*/  FADD.FTZ R3, R21.reuse, R102 ;  /* 0x0000006615037221 */ /* 0x040fe20000010000 */
[----:B------:R-:W-:Y:S01]  /*1eb60*/  F2FP.F16.F32.PACK_AB R158, R21, R158 ;  /* 0x0000009e159e723e */ /* 0x000fe200000000ff */
[----:B------:R-:W-:Y:S01]  /*1eb70*/  FFMA.FTZ R143, R118, R10, -R105 ;  /* 0x0000000a768f7223 */ /* 0x000fe20000010869 */
[----:B------:R-:W-:Y:S01]  /*1eb80*/  F2FP.F16.F32.PACK_AB R156, R20, R156 ;  /* 0x0000009c149c723e */ /* 0x000fe200000000ff */
[----:B------:R-:W-:Y:S01]  /*1eb90*/  FADD.FTZ R3, R152, R3 ;  /* 0x0000000398037221 */ /* 0x000fe20000010000 */
[-CC-:B------:R-:W-:Y:S01]  /*1eba0*/  FFMA.FTZ R119, R119, R10.reuse, -R105.reuse ;  /* 0x0000000a77777223 */ /* 0x180fe20000010869 */
[----:B------:R-:W-:Y:S01]  /*1ebb0*/  FFMA.FTZ R137, R122, R10, -R105 ;  /* 0x0000000a7a897223 */ /* 0x000fe20000010869 */
[----:B------:R-:W2:Y:S01]  /*1ebc0*/  MUFU.EX2 R159, R159 ;  /* 0x0000009f009f7308 */ /* 0x000ea20000000800 */
[----:B0-----:R-:W-:Y:S01]  /*1ebd0*/  FFMA.FTZ R0, R7, R0, R157 ;  /* 0x0000000007007223 */ /* 0x001fe2000001009d */
[C---:B------:R-:W-:Y:S01]  /*1ebe0*/  FADD.FTZ R3, R90.reuse, R3 ;  /* 0x000000035a037221 */ /* 0x040fe20000010000 */
[----:B------:R-:W-:Y:S01]  /*1ebf0*/  FFMA.FTZ R123, R123, R10, -R105 ;  /* 0x0000000a7b7b7223 */ /* 0x000fe20000010869 */
[----:B------:R-:W-:-:S02]  /*1ec00*/  F2FP.F16.F32.PACK_AB R152, R90, R152 ;  /* 0x000000985a98723e */ /* 0x000fc400000000ff */
[----:B------:R-:W-:Y:S01]  /*1ec10*/  FADD.FTZ R106, R154, R3 ;  /* 0x000000039a6a7221 */ /* 0x000fe20000010000 */
[----:B------:R-:W-:Y:S01]  /*1ec20*/  F2FP.F16.F32.PACK_AB R154, R91, R154 ;  /* 0x0000009a5b9a723e */ /* 0x000fe200000000ff */
[----:B------:R-:W0:Y:S01]  /*1ec30*/  MUFU.EX2 R89, R89 ;  /* 0x0000005900597308 */ /* 0x000e220000000800 */
[----:B-1----:R-:W-:Y:S01]  /*1ec40*/  FADD.FTZ R102, R15, R0 ;  /* 0x000000000f667221 */ /* 0x002fe20000010000 */
[----:B------:R-:W-:Y:S01]  /*1ec50*/  FADD.FTZ R3, R91, R106 ;  /* 0x0000006a5b037221 */ /* 0x000fe20000010000 */
[----:B------:R-:W-:Y:S01]  /*1ec60*/  FFMA.FTZ R0, R112, R10, -R105 ;  /* 0x0000000a70007223 */ /* 0x000fe20000010869 */
[----:B------:R-:W-:Y:S02]  /*1ec70*/  ISETP.GT.AND P2, PT, R8, R180, PT ;  /* 0x000000b40800720c */ /* 0x000fe40003f44270 */
[----:B------:R-:W-:Y:S01]  /*1ec80*/  FADD.FTZ R99, R148, R3 ;  /* 0x0000000394637221 */ /* 0x000fe20000010000 */
[C---:B------:R-:W-:Y:S01]  /*1ec90*/  F2FP.F16.F32.PACK_AB R148, R94.reuse, R148 ;  /* 0x000000945e94723e */ /* 0x040fe200000000ff */
[----:B------:R-:W1:Y:S01]  /*1eca0*/  MUFU.EX2 R153, R153 ;  /* 0x0000009900997308 */ /* 0x000e620000000800 */
[----:B--2---:R-:W-:Y:S01]  /*1ecb0*/  FADD.FTZ R102, R159, R102 ;  /* 0x000000669f667221 */ /* 0x004fe20000010000 */
[----:B------:R-:W-:Y:S01]  /*1ecc0*/  FADD.FTZ R99, R94, R99 ;  /* 0x000000635e637221 */ /* 0x000fe20000010000 */
[----:B------:R-:W-:-:S02]  /*1ecd0*/  F2FP.F16.F32.PACK_AB R157, R15, R157 ;  /* 0x0000009d0f9d723e */ /* 0x000fc400000000ff */
[----:B------:R-:W-:Y:S01]  /*1ece0*/  IADD3 R8, R8, -0x1, RZ ;  /* 0xffffffff08087810 */ /* 0x000fe20007ffe0ff */
[----:B------:R-:W-:Y:S01]  /*1ecf0*/  FADD.FTZ R106, R150, R99 ;  /* 0x00000063966a7221 */ /* 0x000fe20000010000 */
[----:B------:R-:W-:Y:S01]  /*1ed00*/  @!P1 PRMT R99, RZ, 0x654, R14 ;  /* 0x00000654ff639816 */ /* 0x000fe2000000000e */
[----:B------:R-:W2:Y:S01]  /*1ed10*/  MUFU.EX2 R92, R92 ;  /* 0x0000005c005c7308 */ /* 0x000ea20000000800 */
[----:B0-----:R-:W-:Y:S01]  /*1ed20*/  FADD.FTZ R102, R89, R102 ;  /* 0x0000006659667221 */ /* 0x001fe20000010000 */
[----:B------:R-:W-:Y:S01]  /*1ed30*/  FFMA.FTZ R14, R117, R10, -R105 ;  /* 0x0000000a750e7223 */ /* 0x000fe20000010869 */
[----:B------:R0:W-:Y:S01]  /*1ed40*/  @!P1 SYNCS.ARRIVE.TRANS64.RED.A1T0 RZ, [R99+URZ], RZ ;  /* 0x000000ff63ff99a7 */ /* 0x0001e2000810043f */
[----:B------:R-:W-:Y:S02]  /*1ed50*/  F2FP.F16.F32.PACK_AB R150, R13, R150 ;  /* 0x000000960d96723e */ /* 0x000fe400000000ff */
[----:B------:R-:W-:Y:S02]  /*1ed60*/  F2FP.F16.F32.PACK_AB R159, R89, R159 ;  /* 0x0000009f599f723e */ /* 0x000fe400000000ff */
[----:B------:R-:W3:Y:S01]  /*1ed70*/  MUFU.EX2 R155, R155 ;  /* 0x0000009b009b7308 */ /* 0x000ee20000000800 */
        /* <DEDUP_REMOVED lines=8> */
[----:B---3--:R-:W-:Y:S01]  /*1ee00*/  FADD.FTZ R102, R155, R102 ;  /* 0x000000669b667221 */ /* 0x008fe20000010000 */
[----:B------:R-:W-:-:S04]  /*1ee10*/  FADD.FTZ R3, R95, R106 ;  /* 0x0000006a5f037221 */ /* 0x000fc80000010000 */
[----:B0-----:R-:W-:Y:S01]  /*1ee20*/  FADD.FTZ R99, R146, R3 ;  /* 0x0000000392637221 */ /* 0x001fe20000010000 */
[-C--:B------:R-:W-:Y:S01]  /*1ee30*/  FFMA.FTZ R3, R97, R10.reuse, -R105 ;  /* 0x0000000a61037223 */ /* 0x080fe20000010869 */
[----:B------:R-:W0:Y:S01]  /*1ee40*/  MUFU.EX2 R93, R93 ;  /* 0x0000005d005d7308 */ /* 0x000e220000000800 */
[----:B-1----:R-:W-:Y:S01]  /*1ee50*/  FADD.FTZ R102, R11, R102 ;  /* 0x000000660b667221 */ /* 0x002fe20000010000 */
[----:B------:R-:W-:Y:S01]  /*1ee60*/  FADD.FTZ R99, R96, R99 ;  /* 0x0000006360637221 */ /* 0x000fe20000010000 */
[----:B------:R-:W-:Y:S01]  /*1ee70*/  FFMA.FTZ R105, R126, R10, -R105 ;  /* 0x0000000a7e697223 */ /* 0x000fe20000010869 */
[----:B------:R-:W-:Y:S02]  /*1ee80*/  F2FP.F16.F32.PACK_AB R146, R96, R146 ;  /* 0x000000926092723e */ /* 0x000fe400000000ff */
[----:B------:R-:W-:Y:S01]  /*1ee90*/  FADD.FTZ R99, R140, R99 ;  /* 0x000000638c637221 */ /* 0x000fe20000010000 */
[C---:B------:R-:W-:Y:S01]  /*1eea0*/  F2FP.F16.F32.PACK_AB R140, R100.reuse, R140 ;  /* 0x0000008c648c723e */ /* 0x040fe200000000ff */
[----:B------:R-:W1:Y:S01]  /*1eeb0*/  MUFU.EX2 R151, R151 ;  /* 0x0000009700977308 */ /* 0x000e620000000800 */
[----:B--2---:R-:W-:Y:S01]  /*1eec0*/  FADD.FTZ R102, R149, R102 ;  /* 0x0000006695667221 */ /* 0x004fe20000010000 */
[----:B------:R-:W-:Y:S01]  /*1eed0*/  FADD.FTZ R99, R100, R99 ;  /* 0x0000006364637221 */ /* 0x000fe20000010000 */
[----:B------:R-:W-:-:S05]  /*1eee0*/  F2FP.F16.F32.PACK_AB R155, R11, R155 ;  /* 0x0000009b0b9b723e */ /* 0x000fca00000000ff */
[----:B------:R-:W2:Y:S01]  /*1eef0*/  MUFU.EX2 R9, R103 ;  /* 0x0000006700097308 */ /* 0x000ea20000000800 */
[C---:B0-----:R-:W-:Y:S01]  /*1ef00*/  FADD.FTZ R102, R93.reuse, R102 ;  /* 0x000000665d667221 */ /* 0x041fe20000010000 */
[----:B------:R-:W-:-:S06]  /*1ef10*/  F2FP.F16.F32.PACK_AB R149, R93, R149 ;  /* 0x000000955d95723e */ /* 0x000fcc00000000ff */
[----:B------:R-:W0:Y:S01]  /*1ef20*/  MUFU.EX2 R145, R145 ;  /* 0x0000009100917308 */ /* 0x000e220000000800 */
[----:B-1----:R-:W-:-:S07]  /*1ef30*/  FADD.FTZ R102, R151, R102 ;  /* 0x0000006697667221 */ /* 0x002fce0000010000 */
[----:B------:R-:W1:Y:S01]  /*1ef40*/  MUFU.EX2 R98, R98 ;  /* 0x0000006200627308 */ /* 0x000e620000000800 */
[C---:B--2---:R-:W-:Y:S01]  /*1ef50*/  FADD.FTZ R102, R9.reuse, R102 ;  /* 0x0000006609667221 */ /* 0x044fe20000010000 */
[----:B------:R-:W-:Y:S01]  /*1ef60*/  F2FP.F16.F32.PACK_AB R151, R9, R151 ;  /* 0x000000970997723e */ /* 0x000fe200000000ff */
[----:B------:R-:W-:-:S05]  /*1ef70*/  IMAD.MOV.U32 R9, RZ, RZ, R4 ;  /* 0x000000ffff097224 */ /* 0x000fca00078e0004 */
        /* <DEDUP_REMOVED lines=38> */
[----:B0-----:R-:W-:Y:S01]  /*1f1e0*/  FADD.FTZ R20, R139, R20 ;  /* 0x000000148b147221 */ /* 0x001fe20000010000 */
[C---:B-1----:R-:W-:Y:S01]  /*1f1f0*/  FADD.FTZ R3, R12.reuse, R91 ;  /* 0x0000005b0c037221 */ /* 0x042fe20000010000 */
[----:B------:R-:W-:Y:S01]  /*1f200*/  F2FP.F16.F32.PACK_AB R138, R12, R138 ;  /* 0x0000008a0c8a723e */ /* 0x000fe200000000ff */
[----:B------:R-:W-:Y:S02]  /*1f210*/  IMAD.MOV.U32 R12, RZ, RZ, R5 ;  /* 0x000000ffff0c7224 */ /* 0x000fe400078e0005 */
[C---:B--2---:R-:W-:Y:S01]  /*1f220*/  FADD.FTZ R0, R105.reuse, R20 ;  /* 0x0000001469007221 */ /* 0x044fe20000010000 */
[----:B------:R-:W-:Y:S01]  /*1f230*/  F2FP.F16.F32.PACK_AB R139, R105, R139 ;  /* 0x0000008b698b723e */ /* 0x000fe200000000ff */
[----:B------:R-:W-:Y:S06]  /*1f240*/  @P2 BRA `(.L_x_1714) ;  /* 0xffffffc800142947 */ /* 0x000fec000383ffff */
.L_x_1695:
[----:B------:R-:W-:Y:S05]  /*1f250*/  BSYNC B0 ;  /* 0x0000000000007941 */ /* 0x000fea0003800000 */
.L_x_1694:
        /* <DEDUP_REMOVED lines=67> */
.L_x_1715:
[----:B------:R-:W-:Y:S01]  /*1f690*/  IMAD R13, R22, 0x8, R2 ;  /* 0x00000008160d7824 */ /* 0x000fe200078e0202 */
[----:B------:R-:W-:-:S04]  /*1f6a0*/  SHF.L.U32 R6, R23, 0x1f, RZ ;  /* 0x0000001f17067819 */ /* 0x000fc800000006ff */
[----:B------:R0:W1:Y:S01]  /*1f6b0*/  SYNCS.PHASECHK.TRANS64.TRYWAIT P2, [R13+URZ+0x2a850], R6 ;  /* 0x02a850060d0075a7 */ /* 0x000062000804017f */
[----:B------:R-:W-:Y:S05]  /*1f6c0*/  @!P0 BRA `(.L_x_1716) ;  /* 0x0000000000048947 */ /* 0x000fea0003800000 */
[----:B------:R-:W-:Y:S01]  /*1f6d0*/  BPT.TRAP 0x1 ;  /* 0x000000040000795c */ /* 0x000fe20000300000 */
.L_x_1716:
[----:B------:R-:W-:Y:S01]  /*1f6e0*/  VIADD R2, R2, 0x400 ;  /* 0x0000040002027836 */ /* 0x000fe20000000000 */
[----:B------:R-:W-:Y:S04]  /*1f6f0*/  BSSY B0, `(.L_x_1717) ;  /* 0x0000008000007945 */ /* 0x000fe80003800000 */
[----:B------:R-:W-:-:S04]  /*1f700*/  SHF.R.U32.HI R2, RZ, 0x4, R2 ;  /* 0x00000004ff027819 */ /* 0x000fc80000011602 */
[----:B------:R-:W-:-:S04]  /*1f710*/  LOP3.LUT R2, R2, 0x3fff, RZ, 0xc0, !PT ;  /* 0x00003fff02027812 */ /* 0x000fc800078ec0ff */
[----:B------:R-:W-:-:S05]  /*1f720*/  LOP3.LUT R7, R2, 0x3000000, RZ, 0xfc, !PT ;  /* 0x0300000002077812 */ /* 0x000fca00078efcff */
[----:B------:R-:W-:Y:S01]  /*1f730*/  IMAD R2, R22, 0x600, R7 ;  /* 0x0000060016027824 */ /* 0x000fe200078e0207 */
[----:B-1----:R-:W-:Y:S06]  /*1f740*/  @P2 BRA `(.L_x_1718) ;  /* 0x0000000000082947 */ /* 0x002fec0003800000 */
[----:B------:R-:W1:Y:S02]  /*1f750*/  SYNCS.PHASECHK.TRANS64.TRYWAIT P0, [R13+URZ+0x2a850], R6 ;  /* 0x02a850060d0075a7 */ /* 0x000e64000800017f */
[----:B-1----:R-:W-:Y:S05]  /*1f760*/  @!P0 BRA `(.L_x_1719) ;  /* 0x000000d000988947 */ /* 0x002fea0003800000 */
.L_x_1718:
[----:B------:R-:W-:Y:S05]  /*1f770*/  BSYNC B0 ;  /* 0x0000000000007941 */ /* 0x000fea0003800000 */
.L_x_1717:
[----:B------:R-:W-:Y:S01]  /*1f780*/  IMAD.MOV.U32 R7, RZ, RZ, 0x40000040 ;  /* 0x40000040ff077424 */ /* 0x000fe200078e00ff */
[----:B01----:R-:W-:Y:S01]  /*1f790*/  MOV R6, R2 ;  /* 0x0000000200067202 */ /* 0x003fe20000000f00 */
[----:B------:R-:W-:Y:S01]  /*1f7a0*/  WARPGROUP.ARRIVE ;  /* 0x00000000000079c5 */ /* 0x000fe20000000000 */
[----:B------:R-:W-:Y:S01]  /*1f7b0*/  @!P1 IADD3 R12, R13, 0x2a860, RZ ;  /* 0x0002a8600d0c9810 */ /* 0x000fe20007ffe0ff */
[----:B------:R-:W-:Y:S01]  /*1f7c0*/  VIADD R22, R22, 0x1 ;  /* 0x0000000116167836 */ /* 0x000fe20000000000 */
[----:B------:R-:W-:Y:S01]  /*1f7d0*/  R2UR UR6, R6 ;  /* 0x00000000060672ca */ /* 0x000fe200000e0000 */
[----:B------:R-:W-:Y:S01]  /*1f7e0*/  VIADD R6, R2, 0x80 ;  /* 0x0000008002067836 */ /* 0x000fe20000000000 */
[----:B------:R-:W-:Y:S01]  /*1f7f0*/  R2UR UR7, R7 ;  /* 0x00000000070772ca */ /* 0x000fe200000e0000 */
[----:B------:R-:W-:Y:S01]  /*1f800*/  IMAD.MOV.U32 R7, RZ, RZ, 0x40000040 ;  /* 0x40000040ff077424 */ /* 0x000fe200078e00ff */
[----:B------:R-:W-:Y:S01]  /*1f810*/  @!P1 PRMT R12, RZ, 0x654, R12 ;  /* 0x00000654ff0c9816 */ /* 0x000fe2000000000c */
[----:B------:R-:W-:Y:S01]  /*1f820*/  VIADD R188, R188, 0x1 ;  /* 0x00000001bcbc7836 */ /* 0x000fe20000000000 */
[----:B------:R-:W-:-:S04]  /*1f830*/  ISETP.NE.AND P2, PT, R22, 0x2, PT ;  /* 0x000000021600780c */ /* 0x000fc80003f45270 */
[----:B------:R-:W-:-:S05]  /*1f840*/  SEL R22, R22, RZ, P2 ;  /* 0x000000ff16167207 */ /* 0x000fca0001000000 */
        /* <DEDUP_REMOVED lines=26> */
[----:B------:R-:W0:Y:S02]  /*1f9f0*/  SHFL.BFLY PT, R2, R3, 0x2, 0x1f ;  /* 0x0c401f0003027f89 */ /* 0x000e2400000e0000 */
[----:B0-----:R-:W-:Y:S01]  /*1fa00*/  FADD.FTZ R2, R2, R3 ;  /* 0x0000000302027221 */ /* 0x001fe20000010000 */
[----:B------:R-:W-:Y:S01]  /*1fa10*/  IMAD.MOV.U32 R3, RZ, RZ, -0x800000 ;  /* 0xff800000ff037424 */ /* 0x000fe200078e00ff */
[----:B------:R-:W-:Y:S02]  /*1fa20*/  WARPGROUP.DEPBAR.LE gsb0, 0x0 ;  /* 0x00008000000079c5 */ /* 0x000fe40000010000 */
[----:B------:R-:W-:-:S06]  /*1fa30*/  WARPGROUP.ARRIVE ;  /* 0x00000000000079c5 */ /* 0x000fcc0000000000 */
[----:B------:R-:W-:Y:S01]  /*1fa40*/  HGMMA.64x128x16.F32 R24, R140, gdesc[UR4].tnspB, R24, gsb0 ;  /* 0x41e000048c187df0 */ /* 0x000fe20008000818 */
[----:B------:R-:W-:Y:S02]  /*1fa50*/  R2UR UR6, R6 ;  /* 0x00000000060672ca */ /* 0x000fe400000e0000 */
[----:B------:R-:W-:Y:S02]  /*1fa60*/  R2UR UR7, R7 ;  /* 0x00000000070772ca */ /* 0x000fe400000e0000 */
[----:B------:R-:W0:Y:S02]  /*1fa70*/  SHFL.BFLY PT, R7, R0, 0x2, 0x1f ;  /* 0x0c401f0000077f89 */ /* 0x000e2400000e0000 */
[----:B0-----:R-:W-:Y:S01]  /*1fa80*/  FADD.FTZ R6, R7, R0 ;  /* 0x0000000007067221 */ /* 0x001fe20000010000 */
[----:B------:R-:W-:Y:S01]  /*1fa90*/  SEL R0, RZ, 0x1, P2 ;  /* 0x00000001ff007807 */ /* 0x000fe20001000000 */
[----:B------:R-:W0:Y:S03]  /*1faa0*/  SHFL.BFLY PT, R7, R2, 0x1, 0x1f ;  /* 0x0c201f0002077f89 */ /* 0x000e2600000e0000 */
[----:B------:R-:W-:Y:S01]  /*1fab0*/  LOP3.LUT R23, R23, R0, RZ, 0x3c, !PT ;  /* 0x0000000017177212 */ /* 0x000fe200078e3cff */
[----:B------:R-:W1:Y:S01]  /*1fac0*/  SHFL.BFLY PT, R9, R6, 0x1, 0x1f ;  /* 0x0c201f0006097f89 */ /* 0x000e6200000e0000 */
[----:B------:R-:W-:-:S02]  /*1fad0*/  IMAD.MOV.U32 R0, RZ, RZ, -0x800000 ;  /* 0xff800000ff007424 */ /* 0x000fc400078e00ff */
[----:B0-----:R-:W-:Y:S01]  /*1fae0*/  FADD.FTZ R14, R2, R7 ;  /* 0x00000007020e7221 */ /* 0x001fe20000010000 */
[----:B------:R-:W-:Y:S02]  /*1faf0*/  IMAD.MOV.U32 R7, RZ, RZ, RZ ;  /* 0x000000ffff077224 */ /* 0x000fe400078e00ff */
        /* <DEDUP_REMOVED lines=84> */
.L_x_1580:
[----:B------:R-:W0:Y:S08]  /*20040*/  S2UR UR5, SR_CgaCtaId ;  /* 0x00000000000579c3 */ /* 0x000e300000008800 */
[----:B------:R-:W-:Y:S06]  /*20050*/  BAR.SYNC.DEFER_BLOCKING 0x5, 0x180 ;  /* 0x0146000000007b1d */ /* 0x000fec0000010000 */
[----:B------:R-:W-:Y:S01]  /*20060*/  UMOV UR4, 0x400 ;  /* 0x0000040000047882 */ /* 0x000fe20000000000 */
[----:B------:R-:W-:Y:S01]  /*20070*/  BSSY B0, `(.L_x_1720) ;  /* 0x00002d3000007945 */ /* 0x000fe20003800000 */
[----:B0-----:R-:W-:-:S06]  /*20080*/  ULEA UR4, UR5, UR4, 0x18 ;  /* 0x0000000405047291 */ /* 0x001fcc000f8ec03f */
[----:B------:R-:W-:-:S05]  /*20090*/  IMAD.U32 R2, RZ, RZ, UR4 ;  /* 0x00000004ff027e24 */ /* 0x000fca000f8e00ff */
[----:B------:R0:W1:Y:S01]  /*200a0*/  LDS.128 R28, [R2+0x2a8d0] ;  /* 0x02a8d000021c7984 */ /* 0x0000620000000c00 */
[----:B------:R-:W-:Y:S06]  /*200b0*/  BAR.ARV 0x4, 0x180 ;  /* 0x0106000000007b1d */ /* 0x000fec0000002000 */
[----:B------:R-:W-:Y:S05]  /*200c0*/  @P0 BRA `(.L_x_1721) ;  /* 0x00000020004c0947 */ /* 0x000fea0003800000 */
[----:B------:R-:W2:Y:S01]  /*200d0*/  LDL R4, [R1+0x88] ;  /* 0x0000880001047983 */ /* 0x000ea20000100800 */
[----:B------:R-:W-:Y:S01]  /*200e0*/  ULDC.64 UR4, c[0x0][0xc00] ;  /* 0x0003000000047ab9 */ /* 0x000fe20000000a00 */
[----:B------:R-:W-:Y:S01]  /*200f0*/  ULDC.64 UR6, c[0x0][0xc08] ;  /* 0x0003020000067ab9 */ /* 0x000fe20000000a00 */
[----:B------:R-:W3:Y:S01]  /*20100*/  S2R R5, SR_SWINHI ;  /* 0x0000000000057919 */ /* 0x000ee20000002f00 */
[----:B------:R-:W-:Y:S02]  /*20110*/  MOV R72, R2 ;  /* 0x0000000200487202 */ /* 0x000fe40000000f00 */
[----:B---3--:R-:W-:Y:S01]  /*20120*/  MOV R73, R5 ;  /* 0x0000000500497202 */ /* 0x008fe20000000f00 */
[----:B------:R-:W-:Y:S02]  /*20130*/  BAR.SYNC.DEFER_BLOCKING 0x1, 0x100 ;  /* 0x0044000000007b1d */ /* 0x000fe40000010000 */
[----:B--2---:R-:W-:-:S03]  /*20140*/  IMAD.WIDE R4, R4, 0x2, R72 ;  /* 0x0000000204047825 */ /* 0x004fc600078e0248 */
[C---:B------:R-:W-:Y:S02]  /*20150*/  LOP3.LUT R7, R4.reuse, 0x380, RZ, 0xc0, !PT ;  /* 0x0000038004077812 */ /* 0x040fe400078ec0ff */
[C---:B------:R-:W-:Y:S02]  /*20160*/  IADD3 R35, P6, R4.reuse, 0x20, RZ ;  /* 0x0000002004237810 */ /* 0x040fe40007fde0ff */
[----:B------:R-:W-:Y:S02]  /*20170*/  SHF.R.U64 R7, R7, 0x3, RZ ;  /* 0x0000000307077819 */ /* 0x000fe400000012ff */
[C---:B------:R-:W-:Y:S01]  /*20180*/  IADD3 R10, P5, R4.reuse, 0x40, RZ ;  /* 0x00000040040a7810 */ /* 0x040fe20007fbe0ff */
[----:B------:R-:W-:Y:S01]  /*20190*/  IMAD.X R9, RZ, RZ, R5, P6 ;  /* 0x000000ffff097224 */ /* 0x000fe200030e0605 */
[C---:B------:R-:W-:Y:S02]  /*201a0*/  IADD3 R101, P4, R4.reuse, 0x60, RZ ;  /* 0x0000006004657810 */ /* 0x040fe40007f9e0ff */
[----:B------:R-:W-:-:S02]  /*201b0*/  IADD3 R103, P3, R4, 0x4000, RZ ;  /* 0x0000400004677810 */ /* 0x000fc40007f7e0ff */
[C---:B------:R-:W-:Y:S01]  /*201c0*/  IADD3 R105, P2, R4.reuse, 0x4020, RZ ;  /* 0x0000402004697810 */ /* 0x040fe20007f5e0ff */
[--C-:B------:R-:W-:Y:S01]  /*201d0*/  IMAD.X R13, RZ, RZ, R5.reuse, P4 ;  /* 0x000000ffff0d7224 */ /* 0x100fe200020e0605 */
[C---:B------:R-:W-:Y:S01]  /*201e0*/  IADD3 R107, P1, R4.reuse, 0x4040, RZ ;  /* 0x00004040046b7810 */ /* 0x040fe20007f3e0ff */
[--C-:B------:R-:W-:Y:S01]  /*201f0*/  IMAD.X R15, RZ, RZ, R5.reuse, P3 ;  /* 0x000000ffff0f7224 */ /* 0x100fe200018e0605 */
[----:B------:R-:W-:Y:S01]  /*20200*/  IADD3 R109, P0, R4, 0x4060, RZ ;  /* 0x00004060046d7810 */ /* 0x000fe20007f1e0ff */
[--C-:B------:R-:W-:Y:S01]  /*20210*/  IMAD.X R25, RZ, RZ, R5.reuse, P2 ;  /* 0x000000ffff197224 */ /* 0x100fe200010e0605 */
[----:B------:R-:W-:Y:S01]  /*20220*/  LOP3.LUT R4, R7, R4, RZ, 0x3c, !PT ;  /* 0x0000000407047212 */ /* 0x000fe200078e3cff */
[--C-:B------:R-:W-:Y:S01]  /*20230*/  IMAD.X R27, RZ, RZ, R5.reuse, P1 ;  /* 0x000000ffff1b7224 */ /* 0x100fe200008e0605 */
[----:B------:R-:W-:Y:S01]  /*20240*/  LOP3.LUT R6, R35, 0x380, RZ, 0xc0, !PT ;  /* 0x0000038023067812 */ /* 0x000fe200078ec0ff */
[----:B------:R-:W-:Y:S01]  /*20250*/  IMAD.X R33, RZ, RZ, R5, P0 ;  /* 0x000000ffff217224 */ /* 0x000fe200000e0605 */
[----:B------:R-:W-:-:S02]  /*20260*/  LOP3.LUT R7, R10, 0x380, RZ, 0xc0, !PT ;  /* 0x000003800a077812 */ /* 0x000fc400078ec0ff */
[----:B------:R-:W-:Y:S02]  /*20270*/  SHF.R.U64 R6, R6, 0x3, RZ ;  /* 0x0000000306067819 */ /* 0x000fe400000012ff */
[----:B------:R-:W-:Y:S02]  /*20280*/  SHF.R.U64 R7, R7, 0x3, RZ ;  /* 0x0000000307077819 */ /* 0x000fe400000012ff */
[----:B------:R-:W-:Y:S02]  /*20290*/  LOP3.LUT R12, R101, 0x380, RZ, 0xc0, !PT ;  /* 0x00000380650c7812 */ /* 0x000fe400078ec0ff */
[----:B------:R-:W-:Y:S02]  /*202a0*/  LOP3.LUT R14, R103, 0x380, RZ, 0xc0, !PT ;  /* 0x00000380670e7812 */ /* 0x000fe400078ec0ff */
[----:B------:R-:W-:Y:S02]  /*202b0*/  LOP3.LUT R24, R105, 0x380, RZ, 0xc0, !PT ;  /* 0x0000038069187812 */ /* 0x000fe400078ec0ff */
[----:B------:R-:W-:-:S02]  /*202c0*/  LOP3.LUT R26, R107, 0x380, RZ, 0xc0, !PT ;  /* 0x000003806b1a7812 */ /* 0x000fc400078ec0ff */
[----:B-1----:R-:W-:Y:S02]  /*202d0*/  LOP3.LUT R28, R109, 0x380, RZ, 0xc0, !PT ;  /* 0x000003806d1c7812 */ /* 0x002fe400078ec0ff */
[----:B------:R-:W-:Y:S02]  /*202e0*/  IADD3.X R11, RZ, R5, RZ, P5, !PT ;  /* 0x00000005ff0b7210 */ /* 0x000fe40002ffe4ff */
[----:B------:R-:W-:Y:S02]  /*202f0*/  LOP3.LUT R8, R6, R35, RZ, 0x3c, !PT ;  /* 0x0000002306087212 */ /* 0x000fe400078e3cff */
[----:B------:R-:W-:Y:S02]  /*20300*/  LOP3.LUT R10, R7, R10, RZ, 0x3c, !PT ;  /* 0x0000000a070a7212 */ /* 0x000fe400078e3cff */
[----:B------:R-:W-:Y:S02]  /*20310*/  MOV R34, R4 ;  /* 0x0000000400227202 */ /* 0x000fe40000000f00 */
[----:B------:R-:W-:-:S02]  /*20320*/  SHF.R.U64 R12, R12, 0x3, RZ ;  /* 0x000000030c0c7819 */ /* 0x000fc400000012ff */
[----:B------:R-:W-:Y:S02]  /*20330*/  SHF.R.U64 R14, R14, 0x3, RZ ;  /* 0x000000030e0e7819 */ /* 0x000fe400000012ff */
[----:B------:R-:W-:Y:S02]  /*20340*/  F2FP.F16.F32.PACK_AB R4, R21, R20 ;  /* 0x000000141504723e */ /* 0x000fe400000000ff */
[----:B------:R-:W-:Y:S02]  /*20350*/  F2FP.F16.F32.PACK_AB R5, R95, R94 ;  /* 0x0000005e5f05723e */ /* 0x000fe400000000ff */
[----:B------:R-:W-:Y:S02]  /*20360*/  F2FP.F16.F32.PACK_AB R6, R89, R88 ;  /* 0x000000585906723e */ /* 0x000fe400000000ff */
[----:B------:R-:W-:Y:S02]  /*20370*/  F2FP.F16.F32.PACK_AB R7, R97, R96 ;  /* 0x000000606107723e */ /* 0x000fe400000000ff */
[----:B------:R-:W-:-:S02]  /*20380*/  SHF.R.U64 R24, R24, 0x3, RZ ;  /* 0x0000000318187819 */ /* 0x000fc400000012ff */
[----:B------:R-:W-:Y:S01]  /*20390*/  SHF.R.U64 R26, R26, 0x3, RZ ;  /* 0x000000031a1a7819 */ /* 0x000fe200000012ff */
[----:B------:R1:W-:Y:S01]  /*203a0*/  STSM.16.M88.4 [R34], R4 ;  /* 0x0000000422007844 */ /* 0x0003e20000000200 */
[----:B------:R-:W-:Y:S02]  /*203b0*/  SHF.R.U64 R28, R28, 0x3, RZ ;  /* 0x000000031c1c7819 */ /* 0x000fe400000012ff */
[----:B------:R-:W-:Y:S02]  /*203c0*/  LOP3.LUT R12, R12, R101, RZ, 0x3c, !PT ;  /* 0x000000650c0c7212 */ /* 0x000fe400078e3cff */
[----:B------:R-:W-:Y:S01]  /*203d0*/  LOP3.LUT R14, R14, R103, RZ, 0x3c, !PT ;  /* 0x000000670e0e7212 */ /* 0x000fe200078e3cff */
[----:B------:R-:W2:Y:S01]  /*203e0*/  LDC.64 R100, c[0x0][0xc00] ;  /* 0x00030000ff647b82 */ /* 0x000ea20000000a00 */
[----:B------:R-:W-:Y:S02]  /*203f0*/  LOP3.LUT R24, R24, R105, RZ, 0x3c, !PT ;  /* 0x0000006918187212 */ /* 0x000fe400078e3cff */
[----:B------:R-:W-:-:S02]  /*20400*/  LOP3.LUT R26, R26, R107, RZ, 0x3c, !PT ;  /* 0x0000006b1a1a7212 */ /* 0x000fc400078e3cff */
[----:B------:R-:W-:Y:S02]  /*20410*/  LOP3.LUT R32, R28, R109, RZ, 0x3c, !PT ;  /* 0x0000006d1c207212 */ /* 0x000fe400078e3cff */
[----:B------:R-:W-:Y:S02]  /*20420*/  MOV R107, R8 ;  /* 0x00000008006b7202 */ /* 0x000fe40000000f00 */
[----:B------:R-:W-:Y:S02]  /*20430*/  MOV R106, R10 ;  /* 0x0000000a006a7202 */ /* 0x000fe40000000f00 */
[----:B-1----:R-:W-:Y:S02]  /*20440*/  F2FP.F16.F32.PACK_AB R4, R91, R90 ;  /* 0x0000005a5b04723e */ /* 0x002fe400000000ff */
[----:B------:R-:W-:Y:S02]  /*20450*/  F2FP.F16.F32.PACK_AB R5, R99, R98 ;  /* 0x000000626305723e */ /* 0x000fe400000000ff */
[----:B------:R-:W-:-:S02]  /*20460*/  F2FP.F16.F32.PACK_AB R6, R37, R36 ;  /* 0x000000242506723e */ /* 0x000fc400000000ff */
[----:B------:R-:W-:Y:S02]  /*20470*/  F2FP.F16.F32.PACK_AB R7, R39, R38 ;  /* 0x000000262707723e */ /* 0x000fe400000000ff */
[----:B------:R-:W-:Y:S02]  /*20480*/  F2FP.F16.F32.PACK_AB R8, R41, R40 ;  /* 0x000000282908723e */ /* 0x000fe400000000ff */
[----:B------:R-:W-:Y:S01]  /*20490*/  F2FP.F16.F32.PACK_AB R9, R43, R42 ;  /* 0x0000002a2b09723e */ /* 0x000fe200000000ff */
[----:B------:R1:W-:Y:S01]  /*204a0*/  STSM.16.M88.4 [R107], R4 ;  /* 0x000000046b007844 */ /* 0x0003e20000000200 */
[----:B------:R-:W-:Y:S02]  /*204b0*/  F2FP.F16.F32.PACK_AB R10, R45, R44 ;  /* 0x0000002c2d0a723e */ /* 0x000fe400000000ff */
[----:B------:R-:W-:Y:S02]  /*204c0*/  F2FP.F16.F32.PACK_AB R11, R47, R46 ;  /* 0x0000002e2f0b723e */ /* 0x000fe400000000ff */
[----:B------:R-:W-:-:S02]  /*204d0*/  MOV R105, R12 ;  /* 0x0000000c00697202 */ /* 0x000fc40000000f00 */
[----:B------:R-:W-:Y:S01]  /*204e0*/  MOV R28, R14 ;  /* 0x0000000e001c7202 */ /* 0x000fe20000000f00 */
[----:B------:R-:W-:Y:S01]  /*204f0*/  STSM.16.M88.4 [R106], R8 ;  /* 0x000000086a007844 */ /* 0x000fe20000000200 */
[----:B------:R-:W-:Y:S02]  /*20500*/  MOV R104, R24 ;  /* 0x0000001800687202 */ /* 0x000fe40000000f00 */
[----:B------:R-:W-:Y:S02]  /*20510*/  MOV R103, R26 ;  /* 0x0000001a00677202 */ /* 0x000fe40000000f00 */
[----:B------:R-:W-:Y:S02]  /*20520*/  F2FP.F16.F32.PACK_AB R12, R49, R48 ;  /* 0x00000030310c723e */ /* 0x000fe400000000ff */
        /* <DEDUP_REMOVED lines=9> */
[----:B------:R-:W-:Y:S01]  /*205c0*/  F2FP.F16.F32.PACK_AB R32, R65, R64 ;  /* 0x000000404120723e */ /* 0x000fe200000000ff */
[----:B------:R3:W-:Y:S01]  /*205d0*/  STSM.16.M88.4 [R28], R24 ;  /* 0x000000181c007844 */ /* 0x0007e20000000200 */
[----:B------:R-:W-:Y:S02]  /*205e0*/  F2FP.F16.F32.PACK_AB R33, R67, R66 ;  /* 0x000000424321723e */ /* 0x000fe400000000ff */
[----:B------:R-:W-:Y:S02]  /*205f0*/  F2FP.F16.F32.PACK_AB R34, R69, R68 ;  /* 0x000000444522723e */ /* 0x000fe400000000ff */
[----:B------:R-:W-:Y:S02]  /*20600*/  F2FP.F16.F32.PACK_AB R35, R71, R70 ;  /* 0x000000464723723e */ /* 0x000fe400000000ff */
[----:B-1----:R-:W-:Y:S01]  /*20610*/  F2FP.F16.F32.PACK_AB R4, R93, R92 ;  /* 0x0000005c5d04723e */ /* 0x002fe200000000ff */
[----:B--2---:R-:W-:Y:S01]  /*20620*/  IMAD.WIDE R12, R187, 0x4, R100 ;  /* 0x00000004bb0c7825 */ /* 0x004fe200078e0264 */
[----:B------:R-:W-:Y:S01]  /*20630*/  F2FP.F16.F32.PACK_AB R5, R75, R74 ;  /* 0x0000004a4b05723e */ /* 0x000fe200000000ff */
[----:B------:R-:W-:Y:S01]  /*20640*/  STSM.16.M88.4 [R104], R32 ;  /* 0x0000002068007844 */ /* 0x000fe20000000200 */
[----:B------:R-:W-:Y:S01]  /*20650*/  F2FP.F16.F32.PACK_AB R6, R77, R76 ;  /* 0x0000004c4d06723e */ /* 0x000fe200000000ff */
[----:B------:R-:W1:Y:S01]  /*20660*/  LDC R101, c[0x0][0xbe8] ;  /* 0x0002fa00ff657b82 */ /* 0x000e620000000800 */
[----:B------:R-:W-:-:S02]  /*20670*/  F2FP.F16.F32.PACK_AB R7, R79, R78 ;  /* 0x0000004e4f07723e */ /* 0x000fc400000000ff */
[----:B------:R-:W-:Y:S01]  /*20680*/  F2FP.F16.F32.PACK_AB R8, R81, R80 ;  /* 0x000000505108723e */ /* 0x000fe200000000ff */
[----:B---3--:R-:W-:Y:S01]  /*20690*/  IMAD.MOV.U32 R28, RZ, RZ, RZ ;  /* 0x000000ffff1c7224 */ /* 0x008fe200078e00ff */
[----:B------:R-:W-:Y:S01]  /*206a0*/  F2FP.F16.F32.PACK_AB R9, R83, R82 ;  /* 0x000000525309723e */ /* 0x000fe200000000ff */
[----:B------:R2:W-:Y:S01]  /*206b0*/  STSM.16.M88.4 [R103], R4 ;  /* 0x0000000467007844 */ /* 0x0005e20000000200 */
[----:B------:R-:W-:Y:S02]  /*206c0*/  F2FP.F16.F32.PACK_AB R10, R85, R84 ;  /* 0x00000054550a723e */ /* 0x000fe400000000ff */
[----:B------:R-:W-:Y:S01]  /*206d0*/  F2FP.F16.F32.PACK_AB R11, R87, R86 ;  /* 0x00000056570b723e */ /* 0x000fe200000000ff */
[----:B------:R-:W3:Y:S01]  /*206e0*/  LDC.64 R14, c[0x0][0xba8] ;  /* 0x0002ea00ff0e7b82 */ /* 0x000ee20000000a00 */
[----:B------:R-:W-:-:S03]  /*206f0*/  ISETP.NE.U32.AND P0, PT, RZ, UR4, PT ;  /* 0x00000004ff007c0c */ /* 0x000fc6000bf05070 */
[----:B------:R4:W-:Y:S04]  /*20700*/  STSM.16.M88.4 [R102], R8 ;  /* 0x0000000866007844 */ /* 0x0009e80000000200 */
[----:B------:R-:W-:Y:S01]  /*20710*/  BAR.SYNC.DEFER_BLOCKING 0x1, 0x100 ;  /* 0x0044000000007b1d */ /* 0x000fe20000010000 */
[----:B------:R-:W-:-:S13]  /*20720*/  ISETP.NE.AND.EX P0, PT, RZ, UR5, PT, P0 ;  /* 0x00000005ff007c0c */ /* 0x000fda000bf05300 */
[----:B------:R-:W3:Y:S01]  /*20730*/  @P0 LDG.E R28, desc[UR46][R12.64] ;  /* 0x0000002e0c1c0981 */ /* 0x000ee2000c1e1900 */
[----:B------:R-:W-:Y:S01]  /*20740*/  ISETP.NE.U32.AND P1, PT, RZ, UR6, PT ;  /* 0x00000006ff007c0c */ /* 0x000fe2000bf25070 */
[----:B------:R-:W-:Y:S01]  /*20750*/  ULDC UR6, c[0x0][0xa88] ;  /* 0x0002a20000067ab9 */ /* 0x000fe20000000800 */
[C---:B------:R-:W-:Y:S02]  /*20760*/  ISETP.NE.AND P2, PT, R186.reuse, RZ, PT ;  /* 0x000000ffba00720c */ /* 0x040fe40003f45270 */
[----:B------:R-:W-:Y:S01]  /*20770*/  MOV R100, UR6 ;  /* 0x0000000600647c02 */ /* 0x000fe20008000f00 */
[----:B------:R-:W-:Y:S01]  /*20780*/  ULDC UR6, c[0x0][0xad4] ;  /* 0x0002b50000067ab9 */ /* 0x000fe20000000800 */
[----:B------:R-:W-:Y:S02]  /*20790*/  ISETP.NE.AND.EX P1, PT, RZ, UR7, PT, P1 ;  /* 0x00000007ff007c0c */ /* 0x000fe4000bf25310 */
[----:B------:R-:W-:Y:S01]  /*207a0*/  SEL R186, R186, UR6, P2 ;  /* 0x00000006baba7c07 */ /* 0x000fe20009000000 */
[----:B------:R-:W-:-:S03]  /*207b0*/  IMAD.MOV.U32 R26, RZ, RZ, 0x9b8 ;  /* 0x000009b8ff1a7424 */ /* 0x000fc600078e00ff */
[----:B------:R-:W-:-:S04]  /*207c0*/  ISETP.GT.AND P3, PT, R186, 0x1, PT ;  /* 0x00000001ba00780c */ /* 0x000fc80003f64270 */
[----:B------:R-:W-:-:S03]  /*207d0*/  SEL R26, R26, 0x978, P3 ;  /* 0x000009781a1a7807 */ /* 0x000fc60001800000 */
[----:B--2---:R-:W2:Y:S08]  /*207e0*/  @P1 LDC.64 R4, c[0x0][0xc08] ;  /* 0x00030200ff041b82 */ /* 0x004eb00000000a00 */
[----:B------:R-:W0:Y:S08]  /*207f0*/  LDC.64 R6, c[0x0][R26+0x220] ;  /* 0x000088001a067b82 */ /* 0x000e300000000a00 */
[----:B----4-:R-:W4:Y:S01]  /*20800*/  LDC.64 R8, c[0x0][R26+0x218] ;  /* 0x000086001a087b82 */ /* 0x010f220000000a00 */
[----:B-1----:R-:W-:-:S07]  /*20810*/  ISETP.NE.AND P4, PT, R101, 0x1, PT ;  /* 0x000000016500780c */ /* 0x002fce0003f85270 */
[----:B------:R-:W1:Y:S01]  /*20820*/  LDC.64 R10, c[0x0][R26+0x228] ;  /* 0x00008a001a0a7b82 */ /* 0x000e620000000a00 */
[----:B--2---:R-:W-:-:S05]  /*20830*/  @P1 IMAD.WIDE R4, R187, 0x4, R4 ;  /* 0x00000004bb041825 */ /* 0x004fca00078e0204 */
[----:B------:R2:W5:Y:S01]  /*20840*/  @P1 LDG.E R100, desc[UR46][R4.64] ;  /* 0x0000002e04641981 */ /* 0x000562000c1e1900 */
[----:B------:R-:W-:Y:S01]  /*20850*/  ISETP.NE.U32.AND P2, PT, RZ, UR4, PT ;  /* 0x00000004ff007c0c */ /* 0x000fe2000bf45070 */
[----:B------:R-:W1:Y:S01]  /*20860*/  @P4 LDC R35, c[0x0][0xbec] ;  /* 0x0002fb00ff234b82 */ /* 0x000e620000000800 */
[----:B------:R-:W-:Y:S02]  /*20870*/  SHF.R.S32.HI R24, RZ, 0x1f, R187 ;  /* 0x0000001fff187819 */ /* 0x000fe400000114bb */
[----:B------:R-:W-:-:S04]  /*20880*/  ISETP.NE.AND.EX P2, PT, RZ, UR5, PT, P2 ;  /* 0x00000005ff007c0c */ /* 0x000fc8000bf45320 */
[----:B------:R-:W-:Y:S01]  /*20890*/  SEL R102, R187, RZ, !P2 ;  /* 0x000000ffbb667207 */ /* 0x000fe20005000000 */
[----:B--2---:R-:W2:Y:S01]  /*208a0*/  LDC.64 R4, c[0x0][R26+0x210] ;  /* 0x000084001a047b82 */ /* 0x004ea20000000a00 */
[----:B------:R-:W-:Y:S01]  /*208b0*/  SEL R25, R24, RZ, !P2 ;  /* 0x000000ff18197207 */ /* 0x000fe20005000000 */
[----:B------:R-:W-:-:S06]  /*208c0*/  IMAD.IADD R24, R181, 0x1, R178 ;  /* 0x00000001b5187824 */ /* 0x000fcc00078e02b2 */
[----:B------:R-:W2:Y:S01]  /*208d0*/  @P4 LDC R105, c[0x0][0xbf0] ;  /* 0x0002fc00ff694b82 */ /* 0x000ea20000000800 */
[----:B0-----:R-:W-:-:S07]  /*208e0*/  IMAD R7, R7, R102, RZ ;  /* 0x0000006607077224 */ /* 0x001fce00078e02ff */
[----:B---3--:R-:W0:Y:S01]  /*208f0*/  @!P3 LDC R14, c[0x0][0xb50] ;  /* 0x0002d400ff0ebb82 */ /* 0x008e220000000800 */
[----:B------:R-:W-:Y:S01]  /*20900*/  IMAD R33, R6, R25, R7 ;  /* 0x0000001906217224 */ /* 0x000fe200078e0207 */
[----:B------:R-:W-:Y:S01]  /*20910*/  SEL R25, R190, RZ, P3 ;  /* 0x000000ffbe197207 */ /* 0x000fe20001800000 */
[----:B------:R-:W-:-:S05]  /*20920*/  IMAD.WIDE.U32 R6, R6, R102, RZ ;  /* 0x0000006606067225 */ /* 0x000fca00078e00ff */
[----:B------:R-:W3:Y:S01]  /*20930*/  @!P3 LDC R15, c[0x0][0xb54] ;  /* 0x0002d500ff0fbb82 */ /* 0x000ee20000000800 */
[-C--:B----4-:R-:W-:Y:S02]  /*20940*/  IMAD R27, R9, R183.reuse, RZ ;  /* 0x000000b7091b7224 */ /* 0x090fe400078e02ff */
[----:B------:R-:W-:-:S04]  /*20950*/  IMAD.WIDE.U32 R8, R8, R183, RZ ;  /* 0x000000b708087225 */ /* 0x000fc800078e00ff */
[----:B------:R-:W-:Y:S02]  /*20960*/  IMAD.IADD R32, R9, 0x1, R27 ;  /* 0x0000000109207824 */ /* 0x000fe400078e021b */
[----:B------:R-:W-:Y:S02]  /*20970*/  IMAD.IADD R9, R7, 0x1, R33 ;  /* 0x0000000107097824 */ /* 0x000fe400078e0221 */
[----:B------:R-:W-:Y:S02]  /*20980*/  IMAD.MOV.U32 R7, RZ, RZ, R24 ;  /* 0x000000ffff077224 */ /* 0x000fe400078e0018 */
[-C--:B-1----:R-:W-:Y:S02]  /*20990*/  IMAD R27, R11, R25.reuse, RZ ;  /* 0x000000190b1b7224 */ /* 0x082fe400078e02ff */
[----:B------:R-:W-:-:S05]  /*209a0*/  IMAD.WIDE.U32 R10, R10, R25, RZ ;  /* 0x000000190a0a7225 */ /* 0x000fca00078e00ff */
[----:B------:R-:W-:Y:S02]  /*209b0*/  IADD3 R27, R11, R27, RZ ;  /* 0x0000001b0b1b7210 */ /* 0x000fe40007ffe0ff */
[--C-:B------:R-:W-:Y:S01]  /*209c0*/  IADD3 R8, P2, P5, R6, R8, R28.reuse ;  /* 0x0000000806087210 */ /* 0x100fe20007d5e01c */
[----:B------:R-:W-:Y:S01]  /*209d0*/  @P4 IMAD.HI.U32 R6, R24, R35, RZ ;  /* 0x0000002318064227 */ /* 0x000fe200078e00ff */
[----:B------:R-:W-:-:S04]  /*209e0*/  SHF.R.S32.HI R103, RZ, 0x1f, R28 ;  /* 0x0000001fff677819 */ /* 0x000fc8000001141c */
[----:B--2---:R-:W-:Y:S02]  /*209f0*/  @P4 SHF.R.U32.HI R7, RZ, R105, R6 ;  /* 0x00000069ff074219 */ /* 0x004fe40000011606 */
[----:B------:R-:W-:Y:S02]  /*20a00*/  IADD3.X R9, R9, R32, R103, P2, P5 ;  /* 0x0000002009097210 */ /* 0x000fe400017ea467 */
[----:B------:R-:W-:Y:S01]  /*20a10*/  IADD3 R10, P2, P5, R7, R8, R10 ;  /* 0x00000008070a7210 */ /* 0x000fe20007d5e00a */
[--C-:B------:R-:W-:Y:S01]  /*20a20*/  IMAD.MOV R25, RZ, RZ, -R7.reuse ;  /* 0x000000ffff197224 */ /* 0x100fe200078e0a07 */
[----:B------:R-:W-:-:S03]  /*20a30*/  SHF.R.S32.HI R6, RZ, 0x1f, R7 ;  /* 0x0000001fff067819 */ /* 0x000fc60000011407 */
[----:B------:R-:W-:Y:S01]  /*20a40*/  IMAD R7, R101, R25, R24 ;  /* 0x0000001965077224 */ /* 0x000fe200078e0218 */
[----:B------:R-:W-:-:S03]  /*20a50*/  IADD3.X R11, R6, R9, R27, P2, P5 ;  /* 0x00000009060b7210 */ /* 0x000fc600017ea41b */
[-C--:B------:R-:W-:Y:S01]  /*20a60*/  IMAD R5, R5, R7.reuse, RZ ;  /* 0x0000000705057224 */ /* 0x080fe200078e02ff */
[----:B------:R-:W-:Y:S01]  /*20a70*/  SHF.R.S32.HI R9, RZ, 0x1f, R7 ;  /* 0x0000001fff097819 */ /* 0x000fe20000011407 */
[----:B------:R-:W-:-:S04]  /*20a80*/  IMAD.WIDE.U32 R10, R4, R7, R10 ;  /* 0x00000007040a7225 */ /* 0x000fc800078e000a */
[----:B------:R-:W-:Y:S01]  /*20a90*/  IMAD R5, R4, R9, R5 ;  /* 0x0000000904057224 */ /* 0x000fe200078e0205 */
[----:B0-----:R-:W-:-:S03]  /*20aa0*/  LEA R14, P2, R10, R14, 0x2 ;  /* 0x0000000e0a0e7211 */ /* 0x001fc600078410ff */
[----:B------:R-:W-:-:S05]  /*20ab0*/  IMAD.IADD R4, R11, 0x1, R5 ;  /* 0x000000010b047824 */ /* 0x000fca00078e0205 */
[----:B---3--:R-:W-:Y:S01]  /*20ac0*/  LEA.HI.X R15, R10, R15, R4, 0x2, P2 ;  /* 0x0000000f0a0f7211 */ /* 0x008fe200010f1404 */
[----:B------:R-:W-:Y:S06]  /*20ad0*/  @P1 BRA `(.L_x_1722) ;  /* 0x0000000000101947 */ /* 0x000fec0003800000 */
[----:B------:R-:W-:Y:S05]  /*20ae0*/  @!P0 BRA `(.L_x_1722) ;  /* 0x00000000000c8947 */ /* 0x000fea0003800000 */
[----:B------:R-:W2:Y:S04]  /*20af0*/  LDG.E R5, desc[UR46][R12.64] ;  /* 0x0000002e0c057981 */ /* 0x000ea8000c1e1900 */
[----:B-----5:R-:W2:Y:S02]  /*20b00*/  LDG.E R100, desc[UR46][R12.64+0x4] ;  /* 0x0000042e0c647981 */ /* 0x020ea4000c1e1900 */
[----:B--2---:R-:W-:-:S07]  /*20b10*/  IMAD.IADD R100, R100, 0x1, -R5 ;  /* 0x0000000164647824 */ /* 0x004fce00078e0a05 */
.L_x_1722:
[----:B------:R-:W2:Y:S01]  /*20b20*/  LDL R8, [R1+0x84] ;  /* 0x0000840001087983 */ /* 0x000ea20000100800 */
[----:B-----5:R-:W-:Y:S01]  /*20b30*/  IMAD R100, R100, R101, RZ ;  /* 0x0000006564647224 */ /* 0x020fe200078e02ff */
[----:B------:R-:W-:Y:S02]  /*20b40*/  LOP3.LUT P0, RZ, R230, 0x3, RZ, 0xc0, !PT ;  /* 0x00000003e6ff7812 */ /* 0x000fe4000780c0ff */
[----:B------:R-:W-:Y:S04]  /*20b50*/  SHFL.IDX PT, R4, R14, RZ, 0x1c1f ;  /* 0x001c1fff0e047589 */ /* 0x000fe800000e0000 */
[----:B------:R-:W0:Y:S04]  /*20b60*/  SHFL.IDX PT, R5, R15, RZ, 0x1c1f ;  /* 0x001c1fff0f057589 */ /* 0x000e2800000e0000 */
[----:B------:R-:W-:Y:S04]  /*20b70*/  SHFL.IDX PT, R6, R14, 0x1, 0x1c1f ;  /* 0x003c1f000e067f89 */ /* 0x000fe800000e0000 */
[----:B------:R-:W1:Y:S01]  /*20b80*/  SHFL.IDX PT, R7, R15, 0x1, 0x1c1f ;  /* 0x003c1f000f077f89 */ /* 0x000e6200000e0000 */
[----:B--2---:R-:W-:-:S04]  /*20b90*/  IMAD.IADD R9, R8, 0x1, R178 ;  /* 0x0000000108097824 */ /* 0x004fc800078e02b2 */
[C---:B------:R-:W-:Y:S01]  /*20ba0*/  VIADD R12, R9.reuse, 0x8 ;  /* 0x00000008090c7836 */ /* 0x040fe20000000000 */
[----:B------:R-:W-:-:S04]  /*20bb0*/  ISETP.GE.OR P1, PT, R9, R100, P0 ;  /* 0x000000640900720c */ /* 0x000fc80000726670 */
[----:B------:R-:W-:-:S09]  /*20bc0*/  ISETP.GE.OR P0, PT, R12, R100, P0 ;  /* 0x000000640c00720c */ /* 0x000fd20000706670 */
        /* <DEDUP_REMOVED lines=16> */
[----:B------:R-:W-:Y:S01]  /*20cd0*/  IADD3 R33, P2, R72, 0x4000, RZ ;  /* 0x0000400048217810 */ /* 0x000fe20007f5e0ff */
[----:B------:R-:W-:Y:S01]  /*20ce0*/  ULDC.64 UR4, c[0x0][0xae8] ;  /* 0x0002ba0000047ab9 */ /* 0x000fe20000000a00 */
[----:B------:R-:W-:Y:S01]  /*20cf0*/  LOP3.LUT R8, R8, R9, RZ, 0x3c, !PT ;  /* 0x0000000908087212 */ /* 0x000fe200078e3cff */
[----:B------:R-:W-:Y:S01]  /*20d00*/  IMAD.X R9, RZ, RZ, R73, P6 ;  /* 0x000000ffff097224 */ /* 0x000fe200030e0649 */
[C---:B------:R-:W-:Y:S01]  /*20d10*/  IADD3 R3, P6, R72.reuse, 0x7000, RZ ;  /* 0x0000700048037810 */ /* 0x040fe20007fde0ff */
[----:B------:R-:W-:Y:S01]  /*20d20*/  IMAD.IADD R21, R21, 0x1, R103 ;  /* 0x0000000115157824 */ /* 0x000fe200078e0267 */
[----:B------:R-:W-:-:S02]  /*20d30*/  IADD3 R37, P1, R72, 0x5000, RZ ;  /* 0x0000500048257810 */ /* 0x000fc40007f3e0ff */
[----:B------:R-:W-:Y:S02]  /*20d40*/  LOP3.LUT R0, R3, 0x380, RZ, 0xc0, !PT ;  /* 0x0000038003007812 */ /* 0x000fe400078ec0ff */
[----:B------:R-:W-:Y:S01]  /*20d50*/  IADD3 R41, P0, R72, 0x6000, RZ ;  /* 0x0000600048297810 */ /* 0x000fe20007f1e0ff */
[----:B------:R-:W-:Y:S01]  /*20d60*/  IMAD.X R45, RZ, RZ, R73, P6 ;  /* 0x000000ffff2d7224 */ /* 0x000fe200030e0649 */
[----:B------:R-:W-:Y:S01]  /*20d70*/  SHF.R.U64 R0, R0, 0x3, RZ ;  /* 0x0000000300007819 */ /* 0x000fe200000012ff */
[----:B------:R-:W-:Y:S01]  /*20d80*/  IMAD.WIDE.U32 R20, R183, UR4, R20 ;  /* 0x00000004b7147c25 */ /* 0x000fe2000f8e0014 */
[----:B------:R-:W-:Y:S01]  /*20d90*/  LOP3.LUT R12, R13, 0x380, RZ, 0xc0, !PT ;  /* 0x000003800d0c7812 */ /* 0x000fe200078ec0ff */
[----:B------:R-:W5:Y:S01]  /*20da0*/  LD.E.128 R8, desc[UR46][R8.64] ;  /* 0x0000002e08087980 */ /* 0x000f62000c101d00 */
[----:B------:R-:W-:Y:S02]  /*20db0*/  LOP3.LUT R44, R0, R3, RZ, 0x3c, !PT ;  /* 0x00000003002c7212 */ /* 0x000fe400078e3cff */
[----:B------:R-:W-:-:S02]  /*20dc0*/  LEA R3, R185, R209, 0x5 ;  /* 0x000000d1b9037211 */ /* 0x000fc400078e28ff */
[----:B------:R-:W-:Y:S02]  /*20dd0*/  LOP3.LUT R24, R25, 0x380, RZ, 0xc0, !PT ;  /* 0x0000038019187812 */ /* 0x000fe400078ec0ff */
[----:B------:R-:W-:Y:S01]  /*20de0*/  LOP3.LUT R32, R33, 0x380, RZ, 0xc0, !PT ;  /* 0x0000038021207812 */ /* 0x000fe200078ec0ff */
[----:B------:R-:W-:Y:S01]  /*20df0*/  IMAD.IADD R48, R178, 0x1, R3 ;  /* 0x00000001b2307824 */ /* 0x000fe200078e0203 */
[----:B------:R-:W-:Y:S02]  /*20e00*/  LOP3.LUT R36, R37, 0x380, RZ, 0xc0, !PT ;  /* 0x0000038025247812 */ /* 0x000fe400078ec0ff */
[----:B------:R-:W-:Y:S01]  /*20e10*/  LOP3.LUT R40, R41, 0x380, RZ, 0xc0, !PT ;  /* 0x0000038029287812 */ /* 0x000fe200078ec0ff */
[----:B0-----:R-:W-:Y:S01]  /*20e20*/  @P4 IMAD.HI.U32 R0, R48, R51, RZ ;  /* 0x0000003330004227 */ /* 0x001fe200078e00ff */
[----:B------:R-:W-:Y:S01]  /*20e30*/  SHF.R.S32.HI R49, RZ, 0x1f, R102 ;  /* 0x0000001fff317819 */ /* 0x000fe20000011466 */
[----:B------:R-:W5:Y:S01]  /*20e40*/  LD.E.128 R44, desc[UR46][R44.64] ;  /* 0x0000002e2c2c7980 */ /* 0x000f62000c101d00 */
[----:B------:R-:W-:Y:S01]  /*20e50*/  LOP3.LUT R5, R72, 0x380, RZ, 0xc0, !PT ;  /* 0x0000038048057812 */ /* 0x000fe200078ec0ff */
[----:B------:R-:W-:Y:S01]  /*20e60*/  IMAD R21, R183, UR5, R21 ;  /* 0x00000005b7157c24 */ /* 0x000fe2000f8e0215 */
[----:B------:R-:W-:Y:S01]  /*20e70*/  ULDC.64 UR4, c[0x0][0xaf0] ;  /* 0x0002bc0000047ab9 */ /* 0x000fe20000000a00 */
[----:B------:R-:W-:Y:S01]  /*20e80*/  IMAD.MOV.U32 R3, RZ, RZ, R48 ;  /* 0x000000ffff037224 */ /* 0x000fe200078e0030 */
[----:B-1----:R-:W-:Y:S01]  /*20e90*/  @P4 SHF.R.U32.HI R3, RZ, R53, R0 ;  /* 0x00000035ff034219 */ /* 0x002fe20000011600 */
[----:B------:R-:W-:Y:S01]  /*20ea0*/  IMAD R49, R49, UR4, RZ ;  /* 0x0000000431317c24 */ /* 0x000fe2000f8e02ff */
[----:B------:R-:W-:-:S02]  /*20eb0*/  SHF.R.U64 R12, R12, 0x3, RZ ;  /* 0x000000030c0c7819 */ /* 0x000fc400000012ff */
[----:B------:R-:W-:Y:S02]  /*20ec0*/  SHF.R.U64 R24, R24, 0x3, RZ ;  /* 0x0000000318187819 */ /* 0x000fe400000012ff */
[----:B------:R-:W-:Y:S02]  /*20ed0*/  SHF.R.U64 R32, R32, 0x3, RZ ;  /* 0x0000000320207819 */ /* 0x000fe400000012ff */
[----:B------:R-:W-:Y:S02]  /*20ee0*/  SHF.R.U64 R36, R36, 0x3, RZ ;  /* 0x0000000324247819 */ /* 0x000fe400000012ff */
[----:B------:R-:W-:Y:S02]  /*20ef0*/  SHF.R.U64 R40, R40, 0x3, RZ ;  /* 0x0000000328287819 */ /* 0x000fe400000012ff */
[----:B------:R-:W-:Y:S01]  /*20f00*/  SHF.R.U64 R5, R5, 0x3, RZ ;  /* 0x0000000305057819 */ /* 0x000fe200000012ff */
[--C-:B------:R-:W-:Y:S01]  /*20f10*/  IMAD.MOV R28, RZ, RZ, -R3.reuse ;  /* 0x000000ffff1c7224 */ /* 0x100fe200078e0a03 */
[----:B------:R-:W-:Y:S01]  /*20f20*/  SHF.R.S32.HI R0, RZ, 0x1f, R3 ;  /* 0x0000001fff007819 */ /* 0x000fe20000011403 */
[----:B------:R-:W-:Y:S01]  /*20f30*/  IMAD R49, R102, UR5, R49 ;  /* 0x0000000566317c24 */ /* 0x000fe2000f8e0231 */
[----:B------:R-:W-:Y:S01]  /*20f40*/  LOP3.LUT R12, R12, R13, RZ, 0x3c, !PT ;  /* 0x0000000d0c0c7212 */ /* 0x000fe200078e3cff */
[----:B------:R-:W-:Y:S01]  /*20f50*/  IMAD.WIDE.U32 R20, R102, UR4, R20 ;  /* 0x0000000466147c25 */ /* 0x000fe2000f8e0014 */
[----:B------:R-:W-:Y:S01]  /*20f60*/  LOP3.LUT R24, R24, R25, RZ, 0x3c, !PT ;  /* 0x0000001918187212 */ /* 0x000fe200078e3cff */
[----:B------:R-:W-:Y:S01]  /*20f70*/  ULDC.64 UR4, c[0x0][0xae0] ;  /* 0x0002b80000047ab9 */ /* 0x000fe20000000a00 */
[----:B------:R-:W-:Y:S01]  /*20f80*/  LOP3.LUT R32, R32, R33, RZ, 0x3c, !PT ;  /* 0x0000002120207212 */ /* 0x000fe200078e3cff */
[--C-:B------:R-:W-:Y:S01]  /*20f90*/  IMAD.X R25, RZ, RZ, R73.reuse, P3 ;  /* 0x000000ffff197224 */ /* 0x100fe200018e0649 */
[----:B------:R-:W-:Y:S01]  /*20fa0*/  LOP3.LUT R36, R36, R37, RZ, 0x3c, !PT ;  /* 0x0000002524247212 */ /* 0x000fe200078e3cff */
[--C-:B------:R-:W-:Y:S01]  /*20fb0*/  IMAD.X R33, RZ, RZ, R73.reuse, P2 ;  /* 0x000000ffff217224 */ /* 0x100fe200010e0649 */
[----:B------:R-:W-:Y:S01]  /*20fc0*/  LOP3.LUT R40, R40, R41, RZ, 0x3c, !PT ;  /* 0x0000002928287212 */ /* 0x000fe200078e3cff */
[--C-:B------:R-:W-:Y:S01]  /*20fd0*/  IMAD.X R37, RZ, RZ, R73.reuse, P1 ;  /* 0x000000ffff257224 */ /* 0x100fe200008e0649 */
[----:B------:R-:W-:Y:S01]  /*20fe0*/  IADD3.X R13, RZ, R73, RZ, P5, !PT ;  /* 0x00000049ff0d7210 */ /* 0x000fe20002ffe4ff */
[----:B------:R-:W-:Y:S01]  /*20ff0*/  IMAD.X R41, RZ, RZ, R73, P0 ;  /* 0x000000ffff297224 */ /* 0x000fe200000e0649 */
[----:B------:R-:W-:Y:S01]  /*21000*/  LOP3.LUT R72, R5, R72, RZ, 0x3c, !PT ;  /* 0x0000004805487212 */ /* 0x000fe200078e3cff */
[----:B------:R-:W-:Y:S01]  /*21010*/  IMAD R0, R0, UR4, RZ ;  /* 0x0000000400007c24 */ /* 0x000fe2000f8e02ff */
[----:B------:R-:W5:Y:S01]  /*21020*/  LD.E.128 R24, desc[UR46][R24.64] ;  /* 0x0000002e18187980 */ /* 0x000f62000c101d00 */
[----:B------:R-:W-:-:S02]  /*21030*/  IMAD R101, R101, R28, R48 ;  /* 0x0000001c65657224 */ /* 0x000fc400078e0230 */
[----:B------:R-:W-:Y:S01]  /*21040*/  IMAD.IADD R21, R21, 0x1, R49 ;  /* 0x0000000115157824 */ /* 0x000fe200078e0231 */
[----:B------:R0:W5:Y:S01]  /*21050*/  LD.E.128 R4, desc[UR46][R72.64] ;  /* 0x0000002e48047980 */ /* 0x000162000c101d00 */
[C---:B------:R-:W-:Y:S01]  /*21060*/  IMAD R49, R3.reuse, UR5, R0 ;  /* 0x0000000503317c24 */ /* 0x040fe2000f8e0200 */
[----:B------:R-:W-:Y:S02]  /*21070*/  SHF.R.S32.HI R0, RZ, 0x1f, R101 ;  /* 0x0000001fff007819 */ /* 0x000fe40000011465 */
[----:B------:R-:W5:Y:S01]  /*21080*/  LD.E.128 R12, desc[UR46][R12.64] ;  /* 0x0000002e0c0c7980 */ /* 0x000f62000c101d00 */
[----:B------:R-:W-:Y:S01]  /*21090*/  IMAD.WIDE.U32 R20, R3, UR4, R20 ;  /* 0x0000000403147c25 */ /* 0x000fe2000f8e0014 */
[----:B------:R-:W-:Y:S02]  /*210a0*/  ULDC.64 UR4, c[0x0][0xad8] ;  /* 0x0002b60000047ab9 */ /* 0x000fe40000000a00 */
        /* <DEDUP_REMOVED lines=11> */
[----:B------:R-:W-:Y:S02]  /*21160*/  IMAD.IADD R51, R209, 0x1, R178 ;  /* 0x00000001d1337824 */ /* 0x000fe400078e02b2 */
[C---:B------:R-:W-:Y:S02]  /*21170*/  IMAD R49, R101.reuse, UR5, R0 ;  /* 0x0000000565317c24 */ /* 0x040fe4000f8e0200 */
[----:B------:R-:W-:Y:S01]  /*21180*/  IMAD.WIDE.U32 R20, R101, UR4, R20 ;  /* 0x0000000465147c25 */ /* 0x000fe2000f8e0014 */
[CC--:B------:R-:W-:Y:S01]  /*21190*/  ISETP.GE.AND P2, PT, R51.reuse, R100.reuse, PT ;  /* 0x000000643300720c */ /* 0x0c0fe20003f46270 */
[----:B------:R-:W-:Y:S01]  /*211a0*/  ULDC.64 UR4, c[0x0][0xa80] ;  /* 0x0002a00000047ab9 */ /* 0x000fe20000000a00 */
[----:B------:R-:W-:Y:S01]  /*211b0*/  IADD3 R3, R51, 0x20, RZ ;  /* 0x0000002033037810 */ /* 0x000fe20007ffe0ff */
[----:B------:R-:W-:Y:S01]  /*211c0*/  IMAD.IADD R21, R21, 0x1, R49 ;  /* 0x0000000115157824 */ /* 0x000fe200078e0231 */
[----:B------:R-:W-:Y:S01]  /*211d0*/  LEA R28, P3, R20, UR4, 0x1 ;  /* 0x00000004141c7c11 */ /* 0x000fe2000f8608ff */
        /* <DEDUP_REMOVED lines=9> */
[----:B------:R0:W2:Y:S01]  /*21270*/  SHFL.IDX PT, R3, R50, RZ, 0x181f ;  /* 0x00181fff32037589 */ /* 0x0000a200000e0000 */
[----:B------:R-:W-:Y:S02]  /*21280*/  SHF.R.S32.HI R104, RZ, 0x1f, R184 ;  /* 0x0000001fff687819 */ /* 0x000fe400000114b8 */
[----:B------:R-:W-:Y:S01]  /*21290*/  SHF.R.S32.HI R105, RZ, 0x1f, R182 ;  /* 0x0000001fff697819 */ /* 0x000fe200000114b6 */
[----:B------:R-:W-:Y:S06]  /*212a0*/  @P2 BRA `(.L_x_1725) ;  /* 0x0000000000242947 */ /* 0x000fec0003800000 */
        /* <DEDUP_REMOVED lines=9> */
.L_x_1725:
[----:B------:R-:W-:Y:S05]  /*21340*/  BSYNC B1 ;  /* 0x0000000000017941 */ /* 0x000fea0003800000 */
.L_x_1724:
        /* <DEDUP_REMOVED lines=13> */
.L_x_1727:
[----:B------:R-:W-:Y:S05]  /*21420*/  BSYNC B1 ;  /* 0x0000000000017941 */ /* 0x000fea0003800000 */
.L_x_1726:
        /* <DEDUP_REMOVED lines=13> */
.L_x_1729:
[----:B------:R-:W-:Y:S05]  /*21500*/  BSYNC B1 ;  /* 0x0000000000017941 */ /* 0x000fea0003800000 */
.L_x_1728:
[----:B0-----:R-:W-:Y:S01]  /*21510*/  VIADD R3, R51, 0x60 ;  /* 0x0000006033037836 */ /* 0x001fe20000000000 */
[----:B---3--:R0:W3:Y:S04]  /*21520*/  SHFL.IDX PT, R7, R50, 0x3, 0x181f ;  /* 0x00781f0032077f89 */ /* 0x0080e800000e0000 */
[----:B------:R-:W-:Y:S01]  /*21530*/  ISETP.GE.AND P0, PT, R3, R100, PT ;  /* 0x000000640300720c */ /* 0x000fe20003f06270 */
[----:B------:R0:W0:-:S12]  /*21540*/  SHFL.IDX PT, R9, R28, 0x3, 0x181f ;  /* 0x00781f001c097f89 */ /* 0x00001800000e0000 */
[----:B------:R-:W-:Y:S05]  /*21550*/  @P0 BRA `(.L_x_1730) ;  /* 0x0000001800100947 */ /* 0x000fea0003800000 */
[----:B------:R-:W-:Y:S02]  /*21560*/  ULDC UR4, c[0x0][0xac8] ;  /* 0x0002b20000047ab9 */ /* 0x000fe40000000800 */
[----:B------:R-:W-:-:S13]  /*21570*/  ISETP.GE.AND P1, PT, R182, UR4, PT ;  /* 0x00000004b6007c0c */ /* 0x000fda000bf26270 */
[----:B0-----:R-:W-:-:S04]  /*21580*/  @!P1 LEA R4, P0, R182, R9, 0x1 ;  /* 0x00000009b6049211 */ /* 0x001fc800078008ff */
[----:B---3--:R-:W-:Y:S02]  /*21590*/  @!P1 LEA.HI.X R5, R182, R7, R105, 0x1, P0 ;  /* 0x00000007b6059211 */ /* 0x008fe400000f0c69 */
[----:B------:R-:W-:-:S03]  /*215a0*/  ISETP.GE.AND P0, PT, R184, UR4, PT ;  /* 0x00000004b8007c0c */ /* 0x000fc6000bf06270 */
[----:B------:R0:W-:Y:S10]  /*215b0*/  @!P1 ST.E.128 desc[UR46][R4.64], R24 ;  /* 0x0000001804009985 */ /* 0x0001f4000c101d2e */
[----:B------:R-:W-:Y:S05]  /*215c0*/  @P0 BRA `(.L_x_1730) ;  /* 0x0000001400f40947 */ /* 0x000fea0003800000 */
[----:B0-----:R-:W-:-:S04]  /*215d0*/  LEA R4, P0, R184, R9, 0x1 ;  /* 0x00000009b8047211 */ /* 0x001fc800078008ff */
[----:B------:R-:W-:-:S05]  /*215e0*/  LEA.HI.X R5, R184, R7, R104, 0x1, P0 ;  /* 0x00000007b8057211 */ /* 0x000fca00000f0c68 */
[----:B------:R0:W-:Y:S01]  /*215f0*/  ST.E.128 desc[UR46][R4.64], R44 ;  /* 0x0000002c04007985 */ /* 0x0001e2000c101d2e */
[----:B------:R-:W-:Y:S05]  /*21600*/  BRA `(.L_x_1730) ;  /* 0x0000001400e47947 */ /* 0x000fea0003800000 */
.L_x_1723:
[----:B------:R-:W1:Y:S01]  /*21610*/  @P4 LDC R11, c[0x0][0xbec] ;  /* 0x0002fb00ff0b4b82 */ /* 0x000e620000000800 */
[----:B------:R-:W-:Y:S01]  /*21620*/  ULDC.64 UR4, c[0x0][0xb08] ;  /* 0x0002c20000047ab9 */ /* 0x000fe20000000a00 */
[----:B0-----:R-:W-:Y:S01]  /*21630*/  SHF.R.S32.HI R3, RZ, 0x1f, R102 ;  /* 0x0000001fff037819 */ /* 0x001fe20000011466 */
[----:B------:R-:W-:Y:S01]  /*21640*/  IMAD R103, R103, UR4, RZ ;  /* 0x0000000467677c24 */ /* 0x000fe2000f8e02ff */
[----:B------:R-:W-:Y:S01]  /*21650*/  ULDC.64 UR6, c[0x0][0xb30] ;  /* 0x0002cc0000067ab9 */ /* 0x000fe20000000a00 */
[C---:B------:R-:W-:Y:S01]  /*21660*/  IMAD.WIDE.U32 R4, R28.reuse, UR4, RZ ;  /* 0x000000041c047c25 */ /* 0x040fe2000f8e00ff */
[----:B------:R-:W-:Y:S01]  /*21670*/  ISETP.GE.AND P0, PT, R9, R100, PT ;  /* 0x000000640900720c */ /* 0x000fe20003f06270 */
[----:B------:R-:W-:Y:S01]  /*21680*/  BSSY B1, `(.L_x_1731) ;  /* 0x0000071000017945 */ /* 0x000fe20003800000 */
[----:B------:R-:W0:Y:S01]  /*21690*/  @P4 LDC R0, c[0x0][0xbf0] ;  /* 0x0002fc00ff004b82 */ /* 0x000e220000000800 */
[----:B------:R-:W-:Y:S01]  /*216a0*/  IMAD R103, R28, UR5, R103 ;  /* 0x000000051c677c24 */ /* 0x000fe2000f8e0267 */
[----:B------:R-:W-:Y:S01]  /*216b0*/  ULDC.64 UR4, c[0x0][0xb38] ;  /* 0x0002ce0000047ab9 */ /* 0x000fe20000000a00 */
[----:B------:R-:W-:-:S02]  /*216c0*/  SHF.R.S32.HI R25, RZ, 0x1f, R198 ;  /* 0x0000001fff197819 */ /* 0x000fc400000114c6 */
[----:B------:R-:W-:Y:S01]  /*216d0*/  IMAD.IADD R5, R5, 0x1, R103 ;  /* 0x0000000105057824 */ /* 0x000fe200078e0267 */
[----:B------:R-:W-:Y:S02]  /*216e0*/  SHF.R.S32.HI R26, RZ, 0x1f, R199 ;  /* 0x0000001fff1a7819 */ /* 0x000fe400000114c7 */
        /* <DEDUP_REMOVED lines=9> */
[----:B-1----:R-:W-:Y:S01]  /*21780*/  @P4 IMAD.HI.U32 R11, R24, R11, RZ ;  /* 0x0000000b180b4227 */ /* 0x002fe200078e00ff */
[----:B------:R-:W-:-:S02]  /*21790*/  SHF.R.S32.HI R13, RZ, 0x1f, R206 ;  /* 0x0000001fff0d7819 */ /* 0x000fc400000114ce */
[----:B------:R-:W-:Y:S01]  /*217a0*/  SHF.R.S32.HI R14, RZ, 0x1f, R208 ;  /* 0x0000001fff0e7819 */ /* 0x000fe200000114d0 */
[C---:B------:R-:W-:Y:S02]  /*217b0*/  IMAD R7, R102.reuse, UR5, R3 ;  /* 0x0000000566077c24 */ /* 0x040fe4000f8e0203 */
[----:B------:R-:W-:Y:S01]  /*217c0*/  IMAD.WIDE.U32 R4, R102, UR4, R4 ;  /* 0x0000000466047c25 */ /* 0x000fe2000f8e0004 */
[----:B------:R-:W-:-:S03]  /*217d0*/  ULDC.64 UR4, c[0x0][0xb48] ;  /* 0x0002d20000047ab9 */ /* 0x000fc60000000a00 */
[----:B------:R-:W-:Y:S01]  /*217e0*/  IMAD.MOV.U32 R3, RZ, RZ, R24 ;  /* 0x000000ffff037224 */ /* 0x000fe200078e0018 */
[----:B0-----:R-:W-:Y:S02]  /*217f0*/  @P4 SHF.R.U32.HI R3, RZ, R0, R11 ;  /* 0x00000000ff034219 */ /* 0x001fe4000001160b */
[----:B------:R-:W-:Y:S02]  /*21800*/  IADD3 R5, R5, R7, RZ ;  /* 0x0000000705057210 */ /* 0x000fe40007ffe0ff */
        /* <DEDUP_REMOVED lines=16> */
[----:B------:R-:W-:Y:S01]  /*21910*/  LEA R0, P1, R4, UR4, 0x2 ;  /* 0x0000000404007c11 */ /* 0x000fe2000f8210ff */
[----:B------:R-:W-:-:S03]  /*21920*/  VIADD R6, R2, 0x2a820 ;  /* 0x0002a82002067836 */ /* 0x000fc60000000000 */
[----:B------:R-:W-:Y:S02]  /*21930*/  LEA.HI.X R3, R4, UR5, R3, 0x2, P1 ;  /* 0x0000000504037c11 */ /* 0x000fe400088f1403 */
[----:B------:R-:W-:Y:S01]  /*21940*/  PRMT R6, RZ, 0x654, R6 ;  /* 0x00000654ff067816 */ /* 0x000fe20000000006 */
[----:B------:R0:W1:Y:S03]  /*21950*/  SHFL.IDX PT, R4, R0, RZ, 0x1c1f ;  /* 0x001c1fff00047589 */ /* 0x00006600000e0000 */
[----:B------:R0:W-:Y:S01]  /*21960*/  SYNCS.ARRIVE.TRANS64.RED.A1T0 RZ, [R6+URZ], RZ ;  /* 0x000000ff06ff79a7 */ /* 0x0001e2000810043f */
        /* <DEDUP_REMOVED lines=9> */
[CC--:B------:R-:W-:Y:S01]  /*21a00*/  @!P1 LEA R8, P5, R206.reuse, R4.reuse, 0x2 ;  /* 0x00000004ce089211 */ /* 0x0c0fe200078a10ff */
        /* <DEDUP_REMOVED lines=56> */
.L_x_1732:
[----:B------:R-:W-:Y:S05]  /*21d90*/  BSYNC B1 ;  /* 0x0000000000017941 */ /* 0x000fea0003800000 */
.L_x_1731:
        /* <DEDUP_REMOVED lines=70> */
.L_x_1721:
[----:B------:R-:W-:Y:S01]  /*22200*/  ULDC.64 UR4, c[0x0][0xc08] ;  /* 0x0003020000047ab9 */ /* 0x000fe20000000a00 */
[----:B------:R-:W2:Y:S01]  /*22210*/  LDC.64 R4, c[0x0][0xc00] ;  /* 0x00030000ff047b82 */ /* 0x000ea20000000a00 */
[----:B------:R-:W-:Y:S01]  /*22220*/  ISETP.NE.U32.AND P0, PT, RZ, UR4, PT ;  /* 0x00000004ff007c0c */ /* 0x000fe2000bf05070 */
[----:B------:R-:W-:-:S03]  /*22230*/  IMAD.MOV.U32 R3, RZ, RZ, RZ ;  /* 0x000000ffff037224 */ /* 0x000fc600078e00ff */
[----:B------:R-:W-:Y:S01]  /*22240*/  ISETP.NE.AND.EX P1, PT, RZ, UR5, PT, P0 ;  /* 0x00000005ff007c0c */ /* 0x000fe2000bf25300 */
[----:B------:R-:W-:Y:S02]  /*22250*/  ULDC.64 UR4, c[0x0][0xc00] ;  /* 0x0003000000047ab9 */ /* 0x000fe40000000a00 */
[----:B------:R-:W-:-:S04]  /*22260*/  ISETP.NE.U32.AND P0, PT, RZ, UR4, PT ;  /* 0x00000004ff007c0c */ /* 0x000fc8000bf05070 */
[----:B------:R-:W-:-:S06]  /*22270*/  ISETP.NE.AND.EX P0, PT, RZ, UR5, PT, P0 ;  /* 0x00000005ff007c0c */ /* 0x000fcc000bf05300 */
[----:B------:R-:W3:Y:S01]  /*22280*/  @P1 LDC.64 R6, c[0x0][0xc08] ;  /* 0x00030200ff061b82 */ /* 0x000ee20000000a00 */
[----:B------:R-:W-:Y:S02]  /*22290*/  ULDC UR4, c[0x0][0xa88] ;  /* 0x0002a20000047ab9 */ /* 0x000fe40000000800 */
[----:B------:R-:W-:Y:S02]  /*222a0*/  IMAD.U32 R0, RZ, RZ, UR4 ;  /* 0x00000004ff007e24 */ /* 0x000fe4000f8e00ff */
[----:B--2---:R-:W-:-:S05]  /*222b0*/  IMAD.WIDE R4, R187, 0x4, R4 ;  /* 0x00000004bb047825 */ /* 0x004fca00078e0204 */
[----:B------:R2:W5:Y:S01]  /*222c0*/  @P0 LDG.E R3, desc[UR46][R4.64] ;  /* 0x0000002e04030981 */ /* 0x000562000c1e1900 */
[----:B---3--:R-:W-:-:S05]  /*222d0*/  @P1 IMAD.WIDE R6, R187, 0x4, R6 ;  /* 0x00000004bb061825 */ /* 0x008fca00078e0206 */
[----:B------:R2:W5:Y:S01]  /*222e0*/  @P1 LDG.E R0, desc[UR46][R6.64] ;  /* 0x0000002e06001981 */ /* 0x000562000c1e1900 */
[----:B------:R-:W-:Y:S02]  /*222f0*/  ISETP.NE.AND P2, PT, R186, RZ, PT ;  /* 0x000000ffba00720c */ /* 0x000fe40003f45270 */
[----:B-1----:R-:W-:Y:S01]  /*22300*/  SHF.R.S32.HI R28, RZ, 0x1f, R187 ;  /* 0x0000001fff1c7819 */ /* 0x002fe200000114bb */
[----:B------:R-:W1:Y:S10]  /*22310*/  S2R R35, SR_TID.X ;  /* 0x0000000000237919 */ /* 0x000e740000002100 */
[----:B------:R-:W3:Y:S01]  /*22320*/  @!P2 LDC R186, c[0x0][0xad4] ;  /* 0x0002b500ffbaab82 */ /* 0x000ee20000000800 */
[----:B-1----:R-:W-:-:S02]  /*22330*/  IADD3 R8, R35, -0x80, RZ ;  /* 0xffffff8023087810 */ /* 0x002fc40007ffe0ff */
[----:B---3--:R-:W-:Y:S02]  /*22340*/  ISETP.GT.AND P2, PT, R186, 0x1, PT ;  /* 0x00000001ba00780c */ /* 0x008fe40003f44270 */
[----:B------:R-:W-:Y:S01]  /*22350*/  ISETP.GT.AND P3, PT, R8, 0x7f, PT ;  /* 0x0000007f0800780c */ /* 0x000fe20003f64270 */
[----:B--2---:R-:W-:-:S12]  /*22360*/  @P1 BRA `(.L_x_1733) ;  /* 0x0000000000101947 */ /* 0x004fd80003800000 */
[----:B------:R-:W-:Y:S05]  /*22370*/  @!P0 BRA `(.L_x_1733) ;  /* 0x00000000000c8947 */ /* 0x000fea0003800000 */
[----:B------:R-:W2:Y:S04]  /*22380*/  LDG.E R7, desc[UR46][R4.64] ;  /* 0x0000002e04077981 */ /* 0x000ea8000c1e1900 */
[----:B-----5:R-:W2:Y:S02]  /*22390*/  LDG.E R0, desc[UR46][R4.64+0x4] ;  /* 0x0000042e04007981 */ /* 0x020ea4000c1e1900 */
[----:B--2---:R-:W-:-:S07]  /*223a0*/  IMAD.IADD R0, R0, 0x1, -R7 ;  /* 0x0000000100007824 */ /* 0x004fce00078e0a07 */
.L_x_1733:
[----:B------:R-:W-:Y:S01]  /*223b0*/  BSSY B1, `(.L_x_1734) ;  /* 0x0000035000017945 */ /* 0x000fe20003800000 */
[----:B------:R-:W-:Y:S02]  /*223c0*/  SEL R33, R187, RZ, !P0 ;  /* 0x000000ffbb217207 */ /* 0x000fe40004000000 */
[----:B------:R-:W-:Y:S02]  /*223d0*/  SEL R28, R28, RZ, !P0 ;  /* 0x000000ff1c1c7207 */ /* 0x000fe40004000000 */
[----:B-----5:R-:W-:Y:S01]  /*223e0*/  SHF.R.S32.HI R26, RZ, 0x1f, R3 ;  /* 0x0000001fff1a7819 */ /* 0x020fe20000011403 */
[----:B------:R-:W-:Y:S06]  /*223f0*/  @P3 BRA `(.L_x_1735) ;  /* 0x0000000000c03947 */ /* 0x000fec0003800000 */
[----:B------:R-:W1:Y:S01]  /*22400*/  LDC R37, c[0x0][0xbe8] ;  /* 0x0002fa00ff257b82 */ /* 0x000e620000000800 */
[----:B------:R-:W-:Y:S01]  /*22410*/  IADD3 R35, R178, -0x80, R35 ;  /* 0xffffff80b2237810 */ /* 0x000fe20007ffe023 */
[----:B-1----:R-:W-:-:S05]  /*22420*/  IMAD R4, R0, R37, RZ ;  /* 0x0000002500047224 */ /* 0x002fca00078e02ff */
[----:B------:R-:W-:-:S13]  /*22430*/  ISETP.GE.AND P0, PT, R35, R4, PT ;  /* 0x000000042300720c */ /* 0x000fda0003f06270 */
[----:B------:R-:W-:Y:S05]  /*22440*/  @P0 BRA `(.L_x_1735) ;  /* 0x0000000000ac0947 */ /* 0x000fea0003800000 */
[----:B------:R-:W-:Y:S01]  /*22450*/  IMAD.MOV.U32 R24, RZ, RZ, 0x9b8 ;  /* 0x000009b8ff187424 */ /* 0x000fe200078e00ff */
[----:B------:R-:W-:Y:S01]  /*22460*/  ISETP.GT.AND P0, PT, R186, 0x1, PT ;  /* 0x00000001ba00780c */ /* 0x000fe20003f04270 */
[----:B------:R-:W1:Y:S01]  /*22470*/  LDC.64 R4, c[0x0][0xba8] ;  /* 0x0002ea00ff047b82 */ /* 0x000e620000000a00 */
[----:B------:R-:W-:Y:S01]  /*22480*/  ISETP.NE.AND P1, PT, R37, 0x1, PT ;  /* 0x000000012500780c */ /* 0x000fe20003f25270 */
[----:B------:R-:W-:Y:S01]  /*22490*/  IMAD.MOV.U32 R21, RZ, RZ, R35 ;  /* 0x000000ffff157224 */ /* 0x000fe200078e0023 */
[----:B------:R-:W-:-:S05]  /*224a0*/  SEL R24, R24, 0x978, P0 ;  /* 0x0000097818187807 */ /* 0x000fca0000000000 */
[----:B------:R-:W2:Y:S08]  /*224b0*/  LDC.64 R12, c[0x0][R24+0x220] ;  /* 0x00008800180c7b82 */ /* 0x000eb00000000a00 */
[----:B------:R-:W3:Y:S08]  /*224c0*/  LDC.64 R10, c[0x0][R24+0x218] ;  /* 0x00008600180a7b82 */ /* 0x000ef00000000a00 */
[----:B------:R-:W4:Y:S08]  /*224d0*/  LDC.64 R8, c[0x0][R24+0x228] ;  /* 0x00008a0018087b82 */ /* 0x000f300000000a00 */
[----:B------:R-:W5:Y:S08]  /*224e0*/  LDC.64 R6, c[0x0][R24+0x210] ;  /* 0x0000840018067b82 */ /* 0x000f700000000a00 */
[----:B------:R-:W0:Y:S08]  /*224f0*/  @P1 LDC R20, c[0x0][0xbec] ;  /* 0x0002fb00ff141b82 */ /* 0x000e300000000800 */
[----:B------:R-:W4:Y:S01]  /*22500*/  @P1 LDC R27, c[0x0][0xbf0] ;  /* 0x0002fc00ff1b1b82 */ /* 0x000f220000000800 */
[----:B--2---:R-:W-:-:S07]  /*22510*/  IMAD R13, R13, R33, RZ ;  /* 0x000000210d0d7224 */ /* 0x004fce00078e02ff */
[----:B-1----:R-:W1:Y:S01]  /*22520*/  @!P0 LDC R4, c[0x0][0xb50] ;  /* 0x0002d400ff048b82 */ /* 0x002e620000000800 */
[----:B0-----:R-:W-:-:S07]  /*22530*/  @P1 IMAD.HI.U32 R20, R35, R20, RZ ;  /* 0x0000001423141227 */ /* 0x001fce00078e00ff */
[----:B------:R-:W0:Y:S01]  /*22540*/  @!P0 LDC R5, c[0x0][0xb54] ;  /* 0x0002d500ff058b82 */ /* 0x000e220000000800 */
[-C--:B---3--:R-:W-:Y:S02]  /*22550*/  IMAD R25, R11, R183.reuse, RZ ;  /* 0x000000b70b197224 */ /* 0x088fe400078e02ff */
[----:B------:R-:W-:Y:S01]  /*22560*/  IMAD.WIDE.U32 R14, R10, R183, RZ ;  /* 0x000000b70a0e7225 */ /* 0x000fe200078e00ff */
[----:B----4-:R-:W-:-:S03]  /*22570*/  @P1 SHF.R.U32.HI R21, RZ, R27, R20 ;  /* 0x0000001bff151219 */ /* 0x010fc60000011614 */
[----:B------:R-:W-:-:S04]  /*22580*/  IMAD.WIDE.U32 R10, R12, R33, RZ ;  /* 0x000000210c0a7225 */ /* 0x000fc800078e00ff */
[----:B------:R-:W-:Y:S01]  /*22590*/  IMAD R27, R12, R28, R13 ;  /* 0x0000001c0c1b7224 */ /* 0x000fe200078e020d */
[----:B------:R-:W-:Y:S01]  /*225a0*/  SEL R13, R190, RZ, P0 ;  /* 0x000000ffbe0d7207 */ /* 0x000fe20000000000 */
[----:B------:R-:W-:Y:S01]  /*225b0*/  IMAD.IADD R25, R15, 0x1, R25 ;  /* 0x000000010f197824 */ /* 0x000fe200078e0219 */
[----:B------:R-:W-:Y:S01]  /*225c0*/  IADD3 R14, P1, P3, R10, R14, R3 ;  /* 0x0000000e0a0e7210 */ /* 0x000fe20007b3e003 */
[----:B------:R-:W-:Y:S02]  /*225d0*/  IMAD.MOV R10, RZ, RZ, -R21 ;  /* 0x000000ffff0a7224 */ /* 0x000fe400078e0a15 */
[----:B------:R-:W-:Y:S02]  /*225e0*/  IMAD.IADD R27, R11, 0x1, R27 ;  /* 0x000000010b1b7824 */ /* 0x000fe400078e021b */
[-C--:B------:R-:W-:Y:S02]  /*225f0*/  IMAD R15, R9, R13.reuse, RZ ;  /* 0x0000000d090f7224 */ /* 0x080fe400078e02ff */
[----:B------:R-:W-:-:S04]  /*22600*/  IMAD.WIDE.U32 R8, R8, R13, RZ ;  /* 0x0000000d08087225 */ /* 0x000fc800078e00ff */
[----:B------:R-:W-:Y:S01]  /*22610*/  IMAD R11, R37, R10, R35 ;  /* 0x0000000a250b7224 */ /* 0x000fe200078e0223 */
[----:B------:R-:W-:Y:S02]  /*22620*/  IADD3.X R10, R27, R25, R26, P1, P3 ;  /* 0x000000191b0a7210 */ /* 0x000fe40000fe641a */
[----:B------:R-:W-:Y:S01]  /*22630*/  IADD3 R8, P0, P1, R21, R14, R8 ;  /* 0x0000000e15087210 */ /* 0x000fe2000791e008 */
[----:B-----5:R-:W-:Y:S01]  /*22640*/  IMAD R7, R7, R11, RZ ;  /* 0x0000000b07077224 */ /* 0x020fe200078e02ff */
[----:B------:R-:W-:Y:S02]  /*22650*/  IADD3 R15, R9, R15, RZ ;  /* 0x0000000f090f7210 */ /* 0x000fe40007ffe0ff */
[----:B------:R-:W-:Y:S02]  /*22660*/  SHF.R.S32.HI R21, RZ, 0x1f, R21 ;  /* 0x0000001fff157819 */ /* 0x000fe40000011415 */
[----:B------:R-:W-:Y:S02]  /*22670*/  SHF.R.S32.HI R13, RZ, 0x1f, R11 ;  /* 0x0000001fff0d7819 */ /* 0x000fe4000001140b */
[----:B------:R-:W-:-:S03]  /*22680*/  IADD3.X R9, R21, R10, R15, P0, P1 ;  /* 0x0000000a15097210 */ /* 0x000fc600007e240f */
[C---:B------:R-:W-:Y:S02]  /*22690*/  IMAD R13, R6.reuse, R13, R7 ;  /* 0x0000000d060d7224 */ /* 0x040fe400078e0207 */
[----:B------:R-:W-:-:S04]  /*226a0*/  IMAD.WIDE.U32 R6, R6, R11, R8 ;  /* 0x0000000b06067225 */ /* 0x000fc800078e0008 */
[----:B------:R-:W-:Y:S01]  /*226b0*/  IMAD.IADD R7, R7, 0x1, R13 ;  /* 0x0000000107077824 */ /* 0x000fe200078e020d */
[----:B-1----:R-:W-:-:S04]  /*226c0*/  LEA R4, P0, R6, R4, 0x2 ;  /* 0x0000000406047211 */ /* 0x002fc800078010ff */
[----:B0-----:R-:W-:Y:S01]  /*226d0*/  LEA.HI.X R5, R6, R5, R7, 0x2, P0 ;  /* 0x0000000506057211 */ /* 0x001fe200000f1407 */
[----:B------:R-:W-:-:S05]  /*226e0*/  IMAD.MOV.U32 R7, RZ, RZ, -0x800000 ;  /* 0xff800000ff077424 */ /* 0x000fca00078e00ff */
[----:B------:R1:W-:Y:S03]  /*226f0*/  STG.E desc[UR46][R4.64], R7 ;  /* 0x0000000704007986 */ /* 0x0003e6000c10192e */
.L_x_1735:
[----:B------:R-:W-:Y:S05]  /*22700*/  BSYNC B1 ;  /* 0x0000000000017941 */ /* 0x000fea0003800000 */
.L_x_1734:
[----:B------:R-:W-:Y:S05]  /*22710*/  @P2 BRA `(.L_x_1730) ;  /* 0x0000000400a02947 */ /* 0x000fea0003800000 */
[----:B------:R-:W2:Y:S01]  /*22720*/  LDC R11, c[0x0][0xbe8] ;  /* 0x0002fa00ff0b7b82 */ /* 0x000ea20000000800 */
[----:B------:R-:W-:Y:S01]  /*22730*/  ULDC.64 UR4, c[0x0][0xaa0] ;  /* 0x0002a80000047ab9 */ /* 0x000fe20000000a00 */
[----:B------:R-:W-:Y:S01]  /*22740*/  ULDC.64 UR6, c[0x0][0xaf0] ;  /* 0x0002bc0000067ab9 */ /* 0x000fe20000000a00 */
[----:B-1----:R-:W-:Y:S01]  /*22750*/  IMAD R4, R26, UR4, RZ ;  /* 0x000000041a047c24 */ /* 0x002fe2000f8e02ff */
        /* <DEDUP_REMOVED lines=8> */
[----:B------:R-:W-:Y:S02]  /*227e0*/  IMAD.IADD R9, R178, 0x1, R3 ;  /* 0x00000001b2097824 */ /* 0x000fe400078e0203 */
[----:B------:R-:W-:-:S04]  /*227f0*/  IMAD.WIDE.U32 R4, R183, UR4, R4 ;  /* 0x00000004b7047c25 */ /* 0x000fc8000f8e0004 */
[----:B------:R-:W-:Y:S01]  /*22800*/  IMAD.MOV.U32 R3, RZ, RZ, R9 ;  /* 0x000000ffff037224 */ /* 0x000fe200078e0009 */
[----:B--2---:R-:W-:Y:S01]  /*22810*/  ISETP.NE.AND P0, PT, R11, 0x1, PT ;  /* 0x000000010b00780c */ /* 0x004fe20003f05270 */
[----:B------:R-:W-:Y:S02]  /*22820*/  IMAD R7, R28, UR6, RZ ;  /* 0x000000061c077c24 */ /* 0x000fe4000f8e02ff */
[----:B------:R-:W-:Y:S01]  /*22830*/  IMAD R5, R183, UR5, R5 ;  /* 0x00000005b7057c24 */ /* 0x000fe2000f8e0205 */
[----:B------:R-:W-:Y:S01]  /*22840*/  ULDC.64 UR4, c[0x0][0xae0] ;  /* 0x0002b80000047ab9 */ /* 0x000fe20000000a00 */
[C---:B------:R-:W-:Y:S02]  /*22850*/  IMAD R7, R33.reuse, UR7, R7 ;  /* 0x0000000721077c24 */ /* 0x040fe4000f8e0207 */
[----:B------:R-:W-:-:S04]  /*22860*/  IMAD.WIDE.U32 R4, R33, UR6, R4 ;  /* 0x0000000621047c25 */ /* 0x000fc8000f8e0004 */
[----:B------:R-:W-:Y:S02]  /*22870*/  IMAD.IADD R5, R5, 0x1, R7 ;  /* 0x0000000105057824 */ /* 0x000fe400078e0207 */
[----:B------:R-:W1:Y:S01]  /*22880*/  @P0 LDC R6, c[0x0][0xbec] ;  /* 0x0002fb00ff060b82 */ /* 0x000e620000000800 */
[----:B------:R-:W-:-:S07]  /*22890*/  IMAD.IADD R178, R209, 0x1, R178 ;  /* 0x00000001d1b27824 */ /* 0x000fce00078e02b2 */
[----:B------:R-:W2:Y:S01]  /*228a0*/  @P0 LDC R13, c[0x0][0xbf0] ;  /* 0x0002fc00ff0d0b82 */ /* 0x000ea20000000800 */
[----:B-1----:R-:W-:-:S05]  /*228b0*/  @P0 IMAD.HI.U32 R6, R9, R6, RZ ;  /* 0x0000000609060227 */ /* 0x002fca00078e00ff */
[----:B--2---:R-:W-:-:S04]  /*228c0*/  @P0 SHF.R.U32.HI R3, RZ, R13, R6 ;  /* 0x0000000dff030219 */ /* 0x004fc80000011606 */
[----:B------:R-:W-:Y:S01]  /*228d0*/  SHF.R.S32.HI R6, RZ, 0x1f, R3 ;  /* 0x0000001fff067819 */ /* 0x000fe20000011403 */
[C---:B------:R-:W-:Y:S01]  /*228e0*/  IMAD.WIDE.U32 R4, R3.reuse, UR4, R4 ;  /* 0x0000000403047c25 */ /* 0x040fe2000f8e0004 */
[----:B------:R-:W-:-:S03]  /*228f0*/  IADD3 R8, -R3, RZ, RZ ;  /* 0x000000ff03087210 */ /* 0x000fc60007ffe1ff */
[----:B------:R-:W-:Y:S02]  /*22900*/  IMAD R6, R6, UR4, RZ ;  /* 0x0000000406067c24 */ /* 0x000fe4000f8e02ff */
[----:B------:R-:W-:Y:S02]  /*22910*/  IMAD R7, R11, R8, R9 ;  /* 0x000000080b077224 */ /* 0x000fe400078e0209 */
[----:B------:R-:W-:Y:S01]  /*22920*/  IMAD R9, R3, UR5, R6 ;  /* 0x0000000503097c24 */ /* 0x000fe2000f8e0206 */
[----:B------:R-:W-:Y:S01]  /*22930*/  ULDC.64 UR4, c[0x0][0xad8] ;  /* 0x0002b60000047ab9 */ /* 0x000fe20000000a00 */
[----:B------:R-:W-:Y:S01]  /*22940*/  IMAD R11, R0, R11, RZ ;  /* 0x0000000b000b7224 */ /* 0x000fe200078e02ff */
[----:B------:R-:W-:Y:S01]  /*22950*/  SHF.R.S32.HI R3, RZ, 0x1f, R7 ;  /* 0x0000001fff037819 */ /* 0x000fe20000011407 */
[----:B------:R-:W-:Y:S02]  /*22960*/  IMAD.IADD R5, R5, 0x1, R9 ;  /* 0x0000000105057824 */ /* 0x000fe400078e0209 */
[C---:B------:R-:W-:Y:S01]  /*22970*/  VIADD R0, R178.reuse, 0x20 ;  /* 0x00000020b2007836 */ /* 0x040fe20000000000 */
[----:B------:R-:W-:Y:S01]  /*22980*/  ISETP.GE.AND P2, PT, R178, R11, PT ;  /* 0x0000000bb200720c */ /* 0x000fe20003f46270 */
[----:B------:R-:W-:-:S02]  /*22990*/  IMAD R6, R3, UR4, RZ ;  /* 0x0000000403067c24 */ /* 0x000fc4000f8e02ff */
[----:B------:R-:W-:Y:S01]  /*229a0*/  IMAD.WIDE.U32 R4, R7, UR4, R4 ;  /* 0x0000000407047c25 */ /* 0x000fe2000f8e0004 */
[----:B------:R-:W-:-:S03]  /*229b0*/  ISETP.GE.AND P1, PT, R0, R11, PT ;  /* 0x0000000b0000720c */ /* 0x000fc60003f26270 */
[----:B------:R-:W-:Y:S01]  /*229c0*/  IMAD R3, R7, UR5, R6 ;  /* 0x0000000507037c24 */ /* 0x000fe2000f8e0206 */
[----:B------:R-:W-:Y:S01]  /*229d0*/  ULDC.64 UR4, c[0x0][0xa80] ;  /* 0x0002a00000047ab9 */ /* 0x000fe20000000a00 */
[----:B------:R-:W-:Y:S01]  /*229e0*/  VIADD R0, R178, 0x40 ;  /* 0x00000040b2007836 */ /* 0x000fe20000000000 */
[----:B------:R-:W-:Y:S01]  /*229f0*/  LEA R6, P3, R4, UR4, 0x1 ;  /* 0x0000000404067c11 */ /* 0x000fe2000f8608ff */
[----:B------:R-:W-:-:S03]  /*22a00*/  IMAD.IADD R3, R5, 0x1, R3 ;  /* 0x0000000105037824 */ /* 0x000fc600078e0203 */
[----:B------:R-:W-:Y:S01]  /*22a10*/  ISETP.GE.AND P0, PT, R0, R11, PT ;  /* 0x0000000b0000720c */ /* 0x000fe20003f06270 */
[----:B------:R1:W2:Y:S01]  /*22a20*/  SHFL.IDX PT, R7, R6, RZ, 0x181f ;  /* 0x00181fff06077589 */ /* 0x0002a200000e0000 */
[----:B------:R-:W-:-:S05]  /*22a30*/  LEA.HI.X R3, R4, UR5, R3, 0x1, P3 ;  /* 0x0000000504037c11 */ /* 0x000fca00098f0c03 */
[----:B------:R1:W3:Y:S01]  /*22a40*/  SHFL.IDX PT, R5, R3, RZ, 0x181f ;  /* 0x00181fff03057589 */ /* 0x0002e200000e0000 */
[----:B------:R-:W-:Y:S05]  /*22a50*/  @P2 BRA `(.L_x_1737) ;  /* 0x0000000000242947 */ /* 0x000fea0003800000 */
[----:B------:R-:W-:Y:S02]  /*22a60*/  ULDC UR4, c[0x0][0xac8] ;  /* 0x0002b20000047ab9 */ /* 0x000fe40000000800 */
[----:B------:R-:W-:Y:S02]  /*22a70*/  ISETP.GE.AND P4, PT, R182, UR4, PT ;  /* 0x00000004b6007c0c */ /* 0x000fe4000bf86270 */
[----:B------:R-:W-:-:S11]  /*22a80*/  ISETP.GE.AND P5, PT, R184, UR4, PT ;  /* 0x00000004b8007c0c */ /* 0x000fd6000bfa6270 */
[-C--:B--2---:R-:W-:Y:S02]  /*22a90*/  @!P4 LEA R8, P2, R182, R7.reuse, 0x1 ;  /* 0x00000007b608c211 */ /* 0x084fe400078408ff */
[----:B------:R-:W-:Y:S02]  /*22aa0*/  @!P5 LEA R4, P3, R184, R7, 0x1 ;  /* 0x00000007b804d211 */ /* 0x000fe400078608ff */
[-C--:B---3--:R-:W-:Y:S02]  /*22ab0*/  @!P4 LEA.HI.X R9, R182, R5.reuse, R12, 0x1, P2 ;  /* 0x00000005b609c211 */ /* 0x088fe400010f0c0c */
[----:B------:R-:W-:-:S03]  /*22ac0*/  @!P5 LEA.HI.X R5, R184, R5, R10, 0x1, P3 ;  /* 0x00000005b805d211 */ /* 0x000fc600018f0c0a */
[----:B------:R4:W-:Y:S04]  /*22ad0*/  @!P4 ST.E.128 desc[UR46][R8.64], RZ ;  /* 0x000000ff0800c985 */ /* 0x0009e8000c101d2e */
[----:B------:R4:W-:Y:S02]  /*22ae0*/  @!P5 ST.E.128 desc[UR46][R4.64], RZ ;  /* 0x000000ff0400d985 */ /* 0x0009e4000c101d2e */
.L_x_1737:
[----:B------:R-:W-:Y:S05]  /*22af0*/  BSYNC B1 ;  /* 0x0000000000017941 */ /* 0x000fea0003800000 */
.L_x_1736:
[----:B---34-:R3:W4:Y:S01]  /*22b00*/  SHFL.IDX PT, R5, R3, 0x1, 0x181f ;  /* 0x00381f0003057f89 */ /* 0x01872200000e0000 */
[----:B------:R-:W-:Y:S03]  /*22b10*/  BSSY B1, `(.L_x_1738) ;  /* 0x000000c000017945 */ /* 0x000fe60003800000 */
[----:B--2---:R3:W2:Y:S01]  /*22b20*/  SHFL.IDX PT, R7, R6, 0x1, 0x181f ;  /* 0x00381f0006077f89 */ /* 0x0046a200000e0000 */
[----:B------:R-:W-:Y:S05]  /*22b30*/  @P1 BRA `(.L_x_1739) ;  /* 0x0000000000241947 */ /* 0x000fea0003800000 */
[----:B------:R-:W-:Y:S02]  /*22b40*/  ULDC UR4, c[0x0][0xac8] ;  /* 0x0002b20000047ab9 */ /* 0x000fe40000000800 */
[----:B------:R-:W-:Y:S02]  /*22b50*/  ISETP.GE.AND P3, PT, R182, UR4, PT ;  /* 0x00000004b6007c0c */ /* 0x000fe4000bf66270 */
[----:B------:R-:W-:-:S11]  /*22b60*/  ISETP.GE.AND P4, PT, R184, UR4, PT ;  /* 0x00000004b8007c0c */ /* 0x000fd6000bf86270 */
[-C--:B--2---:R-:W-:Y:S02]  /*22b70*/  @!P3 LEA R8, P1, R182, R7.reuse, 0x1 ;  /* 0x00000007b608b211 */ /* 0x084fe400078208ff */
[----:B------:R-:W-:Y:S02]  /*22b80*/  @!P4 LEA R4, P2, R184, R7, 0x1 ;  /* 0x00000007b804c211 */ /* 0x000fe400078408ff */
[-C--:B----4-:R-:W-:Y:S02]  /*22b90*/  @!P3 LEA.HI.X R9, R182, R5.reuse, R12, 0x1, P1 ;  /* 0x00000005b609b211 */ /* 0x090fe400008f0c0c */
[----:B------:R-:W-:-:S03]  /*22ba0*/  @!P4 LEA.HI.X R5, R184, R5, R10, 0x1, P2 ;  /* 0x00000005b805c211 */ /* 0x000fc600010f0c0a */
[----:B------:R2:W-:Y:S04]  /*22bb0*/  @!P3 ST.E.128 desc[UR46][R8.64], RZ ;  /* 0x000000ff0800b985 */ /* 0x0005e8000c101d2e */
[----:B------:R2:W-:Y:S02]  /*22bc0*/  @!P4 ST.E.128 desc[UR46][R4.64], RZ ;  /* 0x000000ff0400c985 */ /* 0x0005e4000c101d2e */
.L_x_1739:
[----:B------:R-:W-:Y:S05]  /*22bd0*/  BSYNC B1 ;  /* 0x0000000000017941 */ /* 0x000fea0003800000 */
.L_x_1738:
[----:B--2-4-:R2:W4:Y:S01]  /*22be0*/  SHFL.IDX PT, R5, R3, 0x2, 0x181f ;  /* 0x00581f0003057f89 */ /* 0x01452200000e0000 */
        /* <DEDUP_REMOVED lines=12> */
.L_x_1741:
[----:B------:R-:W-:Y:S05]  /*22cb0*/  BSYNC B1 ;  /* 0x0000000000017941 */ /* 0x000fea0003800000 */
.L_x_1740:
[----:B------:R-:W-:Y:S01]  /*22cc0*/  IADD3 R0, R178, 0x60, RZ ;  /* 0x00000060b2007810 */ /* 0x000fe20007ffe0ff */
[----:B-123--:R-:W2:Y:S03]  /*22cd0*/  SHFL.IDX PT, R3, R3, 0x3, 0x181f ;  /* 0x00781f0003037f89 */ /* 0x00eea600000e0000 */
[----:B------:R-:W-:Y:S01]  /*22ce0*/  ISETP.GE.AND P0, PT, R0, R11, PT ;  /* 0x0000000b0000720c */ /* 0x000fe20003f06270 */
[----:B0---4-:R3:W4:-:S12]  /*22cf0*/  SHFL.IDX PT, R5, R6, 0x3, 0x181f ;  /* 0x00781f0006057f89 */ /* 0x01171800000e0000 */
[----:B---3--:R-:W-:Y:S05]  /*22d00*/  @P0 BRA `(.L_x_1730) ;  /* 0x0000000000240947 */ /* 0x008fea0003800000 */
[----:B------:R-:W-:Y:S02]  /*22d10*/  ULDC UR4, c[0x0][0xac8] ;  /* 0x0002b20000047ab9 */ /* 0x000fe40000000800 */
        /* <DEDUP_REMOVED lines=8> */
.L_x_1730:
[----:B------:R-:W-:Y:S05]  /*22da0*/  BSYNC B0 ;  /* 0x0000000000007941 */ /* 0x000fea0003800000 */
.L_x_1720:
[----:B------:R-:W-:Y:S02]  /*22db0*/  ULDC UR4, c[0x0][0xc3c] ;  /* 0x00030f0000047ab9 */ /* 0x000fe40000000800 */
[----:B------:R-:W-:-:S13]  /*22dc0*/  ISETP.GE.AND P0, PT, R31, UR4, PT ;  /* 0x000000041f007c0c */ /* 0x000fda000bf06270 */
[----:B------:R-:W-:Y:S05]  /*22dd0*/  @!P0 BRA `(.L_x_1742) ;  /* 0xfffffde400d08947 */ /* 0x000fea000383ffff */
[----:B------:R-:W-:Y:S05]  /*22de0*/  BRA `(.L_x_1449) ;  /* 0x0000009000207947 */ /* 0x000fea0003800000 */
.L_x_1447:
[----:B------:R-:W-:-:S08]  /*22df0*/  NOP ;  /* 0x0000000000007918 */ /* 0x000fd00000000000 */
[----:B0-----:R-:W0:-:S00]  /*22e00*/  USETMAXREG.DEALLOC.CTAPOOL 0x18 ;  /* 0x00000018000079c8 */ /* 0x001e0000080e0500 */
[----:B0-----:R-:W-:Y:S01]  /*22e10*/  LOP3.LUT R0, R0, 0x3, RZ, 0xc0, !PT ;  /* 0x0000000300007812 */ /* 0x001fe200078ec0ff */
[----:B------:R-:W-:Y:S01]  /*22e20*/  IMAD.MOV.U32 R7, RZ, RZ, RZ ;  /* 0x000000ffff077224 */ /* 0x000fe200078e00ff */
[----:B------:R-:W-:-:S04]  /*22e30*/  LOP3.LUT R17, R17, 0xffffffef, RZ, 0xc0, !PT ;  /* 0xffffffef11117812 */ /* 0x000fc800078ec0ff */
[----:B------:R-:W0:Y:S02]  /*22e40*/  SHFL.IDX PT, R0, R0, RZ, 0x1f ;  /* 0x00001fff00007589 */ /* 0x000e2400000e0000 */
[----:B0-----:R-:W-:-:S13]  /*22e50*/  ISETP.NE.AND P0, PT, R0, RZ, PT ;  /* 0x000000ff0000720c */ /* 0x001fda0003f05270 */
[----:B------:R-:W-:Y:S01]  /*22e60*/  @P0 LOP3.LUT R17, R17, 0x10, RZ, 0xfc, !PT ;  /* 0x0000001011110812 */ /* 0x000fe200078efcff */
[----:B------:R-:W-:Y:S06]  /*22e70*/  @!P0 BRA `(.L_x_1743) ;  /* 0x0000000000248947 */ /* 0x000fec0003800000 */
[----:B------:R-:W0:Y:S08]  /*22e80*/  S2UR UR5, SR_CgaCtaId ;  /* 0x00000000000579c3 */ /* 0x000e300000008800 */
[----:B------:R-:W-:Y:S06]  /*22e90*/  BAR.SYNC.DEFER_BLOCKING 0x5, 0x180 ;  /* 0x0146000000007b1d */ /* 0x000fec0000010000 */
[----:B------:R-:W-:-:S02]  /*22ea0*/  UMOV UR4, 0x400 ;  /* 0x0000040000047882 */ /* 0x000fc40000000000 */
[----:B0-----:R-:W-:-:S09]  /*22eb0*/  ULEA UR4, UR5, UR4, 0x18 ;  /* 0x0000000405047291 */ /* 0x001fd2000f8ec03f */
[----:B------:R-:W0:Y:S04]  /*22ec0*/  LDS.128 R8, [UR4+0x2a8d0] ;  /* 0x02a8d004ff087984 */ /* 0x000e280008000c00 */
[----:B0-----:R3:W-:Y:S04]  /*22ed0*/  STL.64 [R1], R8 ;  /* 0x0000000801007387 */ /* 0x0017e80000100a00 */
[----:B------:R3:W-:Y:S01]  /*22ee0*/  STL.64 [R1+0x8], R10 ;  /* 0x0000080a01007387 */ /* 0x0007e20000100a00 */
[----:B------:R-:W-:Y:S06]  /*22ef0*/  BAR.ARV 0x4, 0x180 ;  /* 0x0106000000007b1d */ /* 0x000fec0000002000 */
[----:B------:R-:W-:Y:S05]  /*22f00*/  BRA `(.L_x_1744) ;  /* 0x0000000c00b07947 */ /* 0x000fea0003800000 */
.L_x_1743:
[----:B------:R-:W-:Y:S01]  /*22f10*/  LOP3.LUT R0, R6, 0x1f, RZ, 0xc0, !PT ;  /* 0x0000001f06007812 */ /* 0x000fe200078ec0ff */
[----:B------:R-:W-:Y:S01]  /*22f20*/  ULDC UR4, c[0x0][0xc3c] ;  /* 0x00030f0000047ab9 */ /* 0x000fe20000000800 */
[----:B------:R-:W-:Y:S01]  /*22f30*/  IMAD.MOV.U32 R8, RZ, RZ, RZ ;  /* 0x000000ffff087224 */ /* 0x000fe200078e00ff */
[----:B------:R-:W0:Y:S01]  /*22f40*/  S2UR UR6, SR_CTAID.X ;  /* 0x00000000000679c3 */ /* 0x000e220000002500 */
[----:B------:R-:W-:Y:S01]  /*22f50*/  ISETP.NE.AND P0, PT, R0, 0x1f, PT ;  /* 0x0000001f0000780c */ /* 0x000fe20003f05270 */
[----:B------:R-:W-:-:S03]  /*22f60*/  ULDC UR5, c[0x0][0xc38] ;  /* 0x00030e0000057ab9 */ /* 0x000fc60000000800 */
[----:B------:R-:W-:-:S13]  /*22f70*/  ISETP.GE.OR P1, PT, R0, UR4, !P0 ;  /* 0x0000000400007c0c */ /* 0x000fda000c726670 */
[----:B------:R-:W1:Y:S08]  /*22f80*/  @!P1 LDC.64 R2, c[0x0][0xc80] ;  /* 0x00032000ff029b82 */ /* 0x000e700000000a00 */
[----:B------:R-:W2:Y:S01]  /*22f90*/  @!P1 LDC.64 R4, c[0x0][0xc78] ;  /* 0x00031e00ff049b82 */ /* 0x000ea20000000a00 */
[----:B-1----:R-:W-:-:S05]  /*22fa0*/  @!P1 IMAD.WIDE.U32 R2, R0, 0x4, R2 ;  /* 0x0000000400029825 */ /* 0x002fca00078e0002 */
        /* <DEDUP_REMOVED lines=24> */
[----:B------:R-:W-:-:S05]  /*23130*/  IADD3 R5, R2, R3, RZ ;  /* 0x0000000302057210 */ /* 0x000fca0007ffe0ff */
        /* <DEDUP_REMOVED lines=8> */
.L_x_1747:
        /* <DEDUP_REMOVED lines=39> */
.L_x_1745:
[----:B------:R-:W-:Y:S01]  /*23430*/  IADD3 R10, -R4, R9, RZ ;  /* 0x00000009040a7210 */ /* 0x000fe20007ffe1ff */
[----:B------:R-:W-:-:S04]  /*23440*/  IMAD.MOV.U32 R3, RZ, RZ, RZ ;  /* 0x000000ffff037224 */ /* 0x000fc800078e00ff */
        /* <DEDUP_REMOVED lines=10> */
.L_x_1748:
        /* <DEDUP_REMOVED lines=20> */
[----:B------:R-:W0:Y:S03]  /*23630*/  MUFU.RCP R2, R13 ;  /* 0x0000000d00027308 */ /* 0x000e260000001000 */
[----:B------:R-:W-:Y:S01]  /*23640*/  IADD3 R3, RZ, -R3, RZ ;  /* 0x80000003ff037210 */ /* 0x000fe20007ffe0ff */
        /* <DEDUP_REMOVED lines=18> */
[----:B------:R-:W-:Y:S02]  /*23770*/  @!P2 IADD3 R10, -R10, RZ, RZ ;  /* 0x000000ff0a0aa210 */ /* 0x000fe40007ffe1ff */
        /* <DEDUP_REMOVED lines=15> */
[----:B------:R-:W-:-:S04]  /*23870*/  @!P1 LOP3.LUT R7, RZ, R8, RZ, 0x33, !PT ;  /* 0x00000008ff079212 */ /* 0x000fc800078e33ff */
[----:B------:R-:W-:Y:S01]  /*23880*/  IADD3 R3, -R7, RZ, RZ ;  /* 0x000000ff07037210 */ /* 0x000fe20007ffe1ff */
[----:B------:R-:W-:-:S04]  /*23890*/  IMAD R7, R8, 0x1000000, R7 ;  /* 0x0100000008077824 */ /* 0x000fc800078e0207 */
[----:B------:R-:W-:-:S04]  /*238a0*/  IMAD R8, R8, R3, R10 ;  /* 0x0000000308087224 */ /* 0x000fc800078e020a */
[----:B------:R-:W-:-:S05]  /*238b0*/  IMAD R3, R8, 0x10000, R7 ;  /* 0x0001000008037824 */ /* 0x000fca00078e0207 */
[----:B------:R0:W-:Y:S01]  /*238c0*/  STL [R1+0x8], R3 ;  /* 0x0000080301007387 */ /* 0x0001e20000100800 */
[----:B------:R-:W-:Y:S05]  /*238d0*/  BRA `(.L_x_1750) ;  /* 0x0000000000f47947 */ /* 0x000fea0003800000 */
.L_x_1749:
[----:B-1----:R-:W1:Y:S02]  /*238e0*/  LDC.64 R2, c[0x0][0xc90] ;  /* 0x00032400ff027b82 */ /* 0x002e640000000a00 */
[----:B-1----:R-:W-:-:S05]  /*238f0*/  IMAD.WIDE R2, R14, 0x4, R2 ;  /* 0x000000040e027825 */ /* 0x002fca00078e0202 */
[----:B0-----:R0:W2:Y:S02]  /*23900*/  LDG.E R7, desc[UR46][R2.64] ;  /* 0x0000002e02077981 */ /* 0x0010a4000c1e1900 */
[----:B0-----:R-:W-:Y:S01]  /*23910*/  MOV R2, RZ ;  /* 0x000000ff00027202 */ /* 0x001fe20000000f00 */
        /* <DEDUP_REMOVED lines=25> */
[----:B------:R-:W-:-:S03]  /*23ab0*/  IMAD.MOV R2, RZ, RZ, -R2 ;  /* 0x000000ffff027224 */ /* 0x000fc600078e0a02 */
[C---:B------:R-:W-:Y:S01]  /*23ac0*/  IADD3 R10, -R9.reuse, RZ, RZ ;  /* 0x000000ff090a7210 */ /* 0x040fe20007ffe1ff */
[----:B------:R-:W-:Y:S02]  /*23ad0*/  IMAD R8, R8, R2, R5 ;  /* 0x0000000208087224 */ /* 0x000fe400078e0205 */
[----:B------:R-:W-:Y:S01]  /*23ae0*/  IMAD.MOV.U32 R2, RZ, RZ, RZ ;  /* 0x000000ffff027224 */ /* 0x000fe200078e00ff */
[----:B------:R-:W-:Y:S02]  /*23af0*/  VIADDMNMX R7, R10, UR5, R7, PT ;  /* 0x000000050a077c46 */ /* 0x000fe4000b800107 */
[----:B------:R-:W-:Y:S02]  /*23b00*/  IADD3 R9, R9, 0x1000000, R8 ;  /* 0x0100000009097810 */ /* 0x000fe40007ffe008 */
        /* <DEDUP_REMOVED lines=14> */
[-C--:B------:R-:W-:Y:S01]  /*23bf0*/  @!P1 IADD3 R3, R3, -R10.reuse, RZ ;  /* 0x8000000a03039210 */ /* 0x080fe20007ffe0ff */
        /* <DEDUP_REMOVED lines=11> */
.L_x_1750:
[----:B01----:R-:W-:-:S05]  /*23cb0*/  LOP3.LUT R3, RZ, R2, RZ, 0x33, !PT ;  /* 0x00000002ff037212 */ /* 0x003fca00078e33ff */
[----:B------:R-:W-:-:S05]  /*23cc0*/  IMAD.IADD R2, R4, 0x1, R3 ;  /* 0x0000000104027824 */ /* 0x000fca00078e0203 */
[----:B------:R1:W-:Y:S01]  /*23cd0*/  STL [R1+0x4], R2 ;  /* 0x0000040201007387 */ /* 0x0003e20000100800 */
[----:B------:R-:W-:Y:S05]  /*23ce0*/  BRA `(.L_x_1751) ;  /* 0x0000000000107947 */ /* 0x000fea0003800000 */
.L_x_1746:
[----:B------:R-:W-:Y:S01]  /*23cf0*/  MOV R2, UR6 ;  /* 0x0000000600027c02 */ /* 0x000fe20008000f00 */
[----:B------:R0:W-:Y:S04]  /*23d00*/  STL [R1+0x4], RZ ;  /* 0x000004ff01007387 */ /* 0x0001e80000100800 */
[----:B------:R0:W-:Y:S04]  /*23d10*/  STL [R1+0x8], RZ ;  /* 0x000008ff01007387 */ /* 0x0001e80000100800 */
[----:B------:R0:W-:Y:S02]  /*23d20*/  STL [R1], R2 ;  /* 0x0000000201007387 */ /* 0x0001e40000100800 */
.L_x_1751:
        /* <DEDUP_REMOVED lines=10> */
.L_x_1744:
[----:B--2---:R-:W2:Y:S01]  /*23dd0*/  LDL R0, [R1+0xc] ;  /* 0x00000c0001007983 */ /* 0x004ea20000100800 */
[----:B------:R-:W-:-:S03]  /*23de0*/  ULDC UR4, c[0x0][0xc3c] ;  /* 0x00030f0000047ab9 */ /* 0x000fc60000000800 */
[----:B------:R4:W-:Y:S01]  /*23df0*/  STL [R1+0x10], RZ ;  /* 0x000010ff01007387 */ /* 0x0009e20000100800 */
[----:B--2---:R-:W-:Y:S01]  /*23e00*/  ISETP.GE.AND P0, PT, R0, UR4, PT ;  /* 0x0000000400007c0c */ /* 0x004fe2000bf06270 */
[----:B------:R-:W-:-:S05]  /*23e10*/  IMAD.MOV.U32 R0, RZ, RZ, 0x1 ;  /* 0x00000001ff007424 */ /* 0x000fca00078e00ff */
[----:B------:R4:W-:Y:S04]  /*23e20*/  STL [R1+0x18], R0 ;  /* 0x0000180001007387 */ /* 0x0009e80000100800 */
[----:B------:R4:W-:Y:S03]  /*23e30*/  STL [R1+0x58], RZ ;  /* 0x000058ff01007387 */ /* 0x0009e60000100800 */
[----:B------:R-:W-:Y:S05]  /*23e40*/  @P0 BRA `(.L_x_1752) ;  /* 0x0000007c00180947 */ /* 0x000fea0003800000 */
[----:B----4-:R-:W2:Y:S01]  /*23e50*/  LDL R0, [R1+0x90] ;  /* 0x0000900001007983 */ /* 0x010ea20000100800 */
[----:B------:R-:W4:Y:S01]  /*23e60*/  S2UR UR5, SR_CgaCtaId ;  /* 0x00000000000579c3 */ /* 0x000f220000008800 */
[----:B------:R-:W-:Y:S01]  /*23e70*/  LOP3.LUT R4, R6, 0x7f, RZ, 0xc0, !PT ;  /* 0x0000007f06047812 */ /* 0x000fe200078ec0ff */
[----:B------:R-:W-:Y:S01]  /*23e80*/  UMOV UR4, 0x400 ;  /* 0x0000040000047882 */ /* 0x000fe20000000000 */
[----:B------:R-:W-:Y:S01]  /*23e90*/  LOP3.LUT R17, R17, 0xfffffffd, RZ, 0xc0, !PT ;  /* 0xfffffffd11117812 */ /* 0x000fe200078ec0ff */
[----:B------:R-:W-:Y:S01]  /*23ea0*/  BSSY B8, `(.L_x_1752) ;  /* 0x00007c0000087945 */ /* 0x000fe20003800000 */
[C---:B------:R-:W-:Y:S01]  /*23eb0*/  ISETP.NE.AND P1, PT, R4.reuse, RZ, PT ;  /* 0x000000ff0400720c */ /* 0x040fe20003f25270 */
[----:B01----:R-:W-:Y:S01]  /*23ec0*/  IMAD.SHL.U32 R2, R4, 0x8, RZ ;  /* 0x0000000804027824 */ /* 0x003fe200078e00ff */
[----:B------:R-:W-:Y:S01]  /*23ed0*/  ULDC.64 UR36, c[0x0][0x198] ;  /* 0x0000660000247ab9 */ /* 0x000fe20000000a00 */
[----:B------:R-:W-:-:S10]  /*23ee0*/  ULDC UR39, c[0x0][0xc] ;  /* 0x0000030000277ab9 */ /* 0x000fd40000000800 */
[----:B------:R-:W-:-:S04]  /*23ef0*/  @P1 LOP3.LUT R17, R17, 0x2, RZ, 0xfc, !PT ;  /* 0x0000000211111812 */ /* 0x000fc800078efcff */
[----:B------:R-:W-:Y:S01]  /*23f00*/  LOP3.LUT R17, R17, 0xfffffffe, RZ, 0xc0, !PT ;  /* 0xfffffffe11117812 */ /* 0x000fe200078ec0ff */
[----:B----4-:R-:W-:-:S06]  /*23f10*/  ULEA UR4, UR5, UR4, 0x18 ;  /* 0x0000000405047291 */ /* 0x010fcc000f8ec03f */
[----:B------:R-:W-:Y:S01]  /*23f20*/  IMAD.U32 R19, RZ, RZ, UR4 ;  /* 0x00000004ff137e24 */ /* 0x000fe2000f8e00ff */
[----:B--2---:R-:W-:Y:S01]  /*23f30*/  R2UR UR6, R0 ;  /* 0x00000000000672ca */ /* 0x004fe200000e0000 */
[----:B------:R-:W-:-:S05]  /*23f40*/  IMAD.SHL.U32 R0, R6, 0x8, RZ ;  /* 0x0000000806007824 */ /* 0x000fca00078e00ff */
[C---:B------:R-:W-:Y:S02]  /*23f50*/  LOP3.LUT R3, R0.reuse, 0x1f8, RZ, 0xc0, !PT ;  /* 0x000001f800037812 */ /* 0x040fe400078ec0ff */
[----:B------:R-:W-:Y:S02]  /*23f60*/  LOP3.LUT R0, R0, 0x38, RZ, 0xc0, !PT ;  /* 0x0000003800007812 */ /* 0x000fe400078ec0ff */
[----:B------:R-:W-:-:S03]  /*23f70*/  LOP3.LUT R3, R3, 0x38, R6, 0x78, !PT ;  /* 0x0000003803037812 */ /* 0x000fc600078e7806 */
[----:B------:R-:W-:Y:S01]  /*23f80*/  ULOP3.LUT UR38, UR6, 0x2, URZ, 0xfc, !UPT ;  /* 0x0000000206267892 */ /* 0x000fe2000f8efc3f */
[----:B------:R-:W-:Y:S02]  /*23f90*/  LOP3.LUT R2, R3, 0x200, R2, 0xf8, !PT ;  /* 0x0000020003027812 */ /* 0x000fe400078ef802 */
[C---:B------:R-:W-:Y:S01]  /*23fa0*/  LOP3.LUT P0, R3, R6.reuse, 0x1f, RZ, 0xc0, !PT ;  /* 0x0000001f06037812 */ /* 0x040fe2000780c0ff */
[----:B------:R-:W-:Y:S01]  /*23fb0*/  IMAD.SHL.U32 R6, R6, 0x10, RZ ;  /* 0x0000001006067824 */ /* 0x000fe200078e00ff */
[----:B------:R-:W-:-:S03]  /*23fc0*/  LEA R2, R2, R19, 0x1 ;  /* 0x0000001302027211 */ /* 0x000fc600078e08ff */
[----:B------:R0:W-:Y:S04]  /*23fd0*/  STL [R1+0x28], R3 ;  /* 0x0000280301007387 */ /* 0x0001e80000100800 */
[----:B------:R1:W-:Y:S04]  /*23fe0*/  STL [R1+0x2c], R2 ;  /* 0x00002c0201007387 */ /* 0x0003e80000100800 */
[----:B------:R-:W-:Y:S01]  /*23ff0*/  STL [R1+0x58], RZ ;  /* 0x000058ff01007387 */ /* 0x000fe20000100800 */
[----:B------:R-:W-:Y:S02]  /*24000*/  @P0 LOP3.LUT R17, R17, 0x1, RZ, 0xfc, !PT ;  /* 0x0000000111110812 */ /* 0x000fe400078efcff */
[----:B0-----:R-:W-:-:S02]  /*24010*/  SHF.R.U32.HI R3, RZ, 0x3, R4 ;  /* 0x00000003ff037819 */ /* 0x001fc40000011604 */
[----:B------:R-:W-:Y:S01]  /*24020*/  ISETP.NE.OR P0, PT, R4, RZ, !P0 ;  /* 0x000000ff0400720c */ /* 0x000fe20004705670 */
[----:B-1----:R-:W-:Y:S01]  /*24030*/  IMAD.MOV.U32 R2, RZ, RZ, 0x1 ;  /* 0x00000001ff027424 */ /* 0x002fe200078e00ff */
[----:B------:R-:W-:Y:S01]  /*24040*/  LOP3.LUT R3, R3, 0x70, R6, 0xf8, !PT ;  /* 0x0000007003037812 */ /* 0x000fe200078ef806 */
[----:B------:R-:W-:Y:S01]  /*24050*/  IMAD.MOV.U32 R3, RZ, RZ, 0x1 ;  /* 0x00000001ff037424 */ /* 0x000fe200078e00ff */
[----:B------:R-:W-:Y:S02]  /*24060*/  LOP3.LUT R17, R17, 0xfffffff7, RZ, 0xc0, !PT ;  /* 0xfffffff711117812 */ /* 0x000fe400078ec0ff */
[----:B------:R0:W-:Y:S04]  /*24070*/  STL [R1+0x20], R2 ;  /* 0x0000200201007387 */ /* 0x0001e80000100800 */
[----:B------:R1:W-:Y:S03]  /*24080*/  STL [R1+0x14], RZ ;  /* 0x000014ff01007387 */ /* 0x0003e60000100800 */
[----:B------:R-:W-:Y:S01]  /*24090*/  @P0 LOP3.LUT R17, R17, 0x8, RZ, 0xfc, !PT ;  /* 0x0000000811110812 */ /* 0x000fe200078efcff */
[----:B------:R1:W-:Y:S01]  /*240a0*/  STL [R1+0x10], RZ ;  /* 0x000010ff01007387 */ /* 0x0003e20000100800 */
[----:B0-----:R-:W-:-:S03]  /*240b0*/  LOP3.LUT R2, R0, 0x40, RZ, 0xfc, !PT ;  /* 0x0000004000027812 */ /* 0x001fc600078efcff */
[----:B------:R1:W-:Y:S01]  /*240c0*/  STL [R1+0x18], R3 ;  /* 0x0000180301007387 */ /* 0x0003e20000100800 */
[----:B------:R-:W-:-:S07]  /*240d0*/  LOP3.LUT R0, R0, 0x80, RZ, 0xfc, !PT ;  /* 0x0000008000007812 */ /* 0x000fce00078efcff */
.L_x_1916:
[----:B------:R-:W2:Y:S01]  /*240e0*/  LDL R14, [R1+0xc] ;  /* 0x00000c00010e7983 */ /* 0x000ea20000100800 */
[----:B------:R-:W2:Y:S01]  /*240f0*/  LDC.64 R12, c[0x0][0xa00] ;  /* 0x00028000ff0c7b82 */ /* 0x000ea20000000a00 */
[----:B------:R-:W-:Y:S05]  /*24100*/  YIELD ;  /* 0x0000000000007946 */ /* 0x000fea0003800000 */
[----:B------:R-:W-:Y:S01]  /*24110*/  ULDC.64 UR4, c[0x0][0xa28] ;  /* 0x00028a0000047ab9 */ /* 0x000fe20000000a00 */
[----:B01----:R-:W-:Y:S02]  /*24120*/  CS2R R6, SRZ ;  /* 0x0000000000067805 */ /* 0x003fe4000001ff00 */
[----:B------:R-:W-:Y:S01]  /*24130*/  ISETP.NE.U32.AND P0, PT, RZ, UR4, PT ;  /* 0x00000004ff007c0c */ /* 0x000fe2000bf05070 */
[----:B------:R-:W-:Y:S01]  /*24140*/  ULDC.64 UR8, c[0x0][0xa18] ;  /* 0x0002860000087ab9 */ /* 0x000fe20000000a00 */
[----:B------:R-:W0:Y:S01]  /*24150*/  LDC.64 R4, c[0x0][0xa08] ;  /* 0x00028200ff047b82 */ /* 0x000e220000000a00 */
[----:B------:R-:W-:Y:S01]  /*24160*/  ULDC.64 UR6, c[0x0][0xa08] ;  /* 0x0002820000067ab9 */ /* 0x000fe20000000a00 */
[----:B------:R-:W-:Y:S01]  /*24170*/  ISETP.NE.AND.EX P0, PT, RZ, UR5, PT, P0 ;  /* 0x00000005ff007c0c */ /* 0x000fe2000bf05300 */
[----:B------:R-:W-:-:S02]  /*24180*/  ULDC.64 UR4, c[0x0][0xa00] ;  /* 0x0002800000047ab9 */ /* 0x000fc40000000a00 */
[----:B------:R-:W-:-:S04]  /*24190*/  ISETP.NE.U32.AND P1, PT, RZ, UR4, PT ;  /* 0x00000004ff007c0c */ /* 0x000fc8000bf25070 */
[----:B------:R-:W-:Y:S01]  /*241a0*/  ISETP.NE.AND.EX P1, PT, RZ, UR5, PT, P1 ;  /* 0x00000005ff007c0c */ /* 0x000fe2000bf25310 */
[----:B------:R-:W-:Y:S01]  /*241b0*/  ULDC.64 UR4, c[0x0][0xa10] ;  /* 0x0002840000047ab9 */ /* 0x000fe20000000a00 */
[----:B------:R-:W-:-:S04]  /*241c0*/  ISETP.NE.U32.AND P3, PT, RZ, UR8, PT ;  /* 0x00000008ff007c0c */ /* 0x000fc8000bf65070 */
[----:B------:R-:W-:Y:S01]  /*241d0*/  ISETP.NE.AND.EX P3, PT, RZ, UR9, PT, P3 ;  /* 0x00000009ff007c0c */ /* 0x000fe2000bf65330 */
[----:B-1-3--:R-:W1:-:S12]  /*241e0*/  @P0 LDC.64 R2, c[0x0][0xa28] ;  /* 0x00028a00ff020b82 */ /* 0x00ae580000000a00 */
[----:B---3--:R-:W3:Y:S01]  /*241f0*/  @P3 LDC.64 R10, c[0x0][0xa18] ;  /* 0x00028600ff0a3b82 */ /* 0x008ee20000000a00 */
[----:B--2---:R-:W-:-:S04]  /*24200*/  IMAD.WIDE R12, R14, 0x4, R12 ;  /* 0x000000040e0c7825 */ /* 0x004fc800078e020c */
[C---:B-1----:R-:W-:Y:S01]  /*24210*/  @P0 IMAD.WIDE R2, R14.reuse, 0x4, R2 ;  /* 0x000000040e020825 */ /* 0x042fe200078e0202 */
[----:B------:R-:W2:Y:S04]  /*24220*/  @P1 LDG.E R7, desc[UR46][R12.64] ;  /* 0x0000002e0c071981 */ /* 0x000ea8000c1e1900 */
[----:B------:R1:W5:Y:S01]  /*24230*/  @P0 LDG.E R6, desc[UR46][R2.64] ;  /* 0x0000002e02060981 */ /* 0x000362000c1e1900 */
[----:B------:R-:W-:Y:S01]  /*24240*/  ISETP.NE.U32.AND P0, PT, RZ, UR4, PT ;  /* 0x00000004ff007c0c */ /* 0x000fe2000bf05070 */
[----:B------:R-:W-:Y:S01]  /*24250*/  ULDC UR4, c[0x0][0x288] ;  /* 0x0000a20000047ab9 */ /* 0x000fe20000000800 */
[C---:B---3--:R-:W-:Y:S01]  /*24260*/  @P3 IMAD.WIDE R10, R14.reuse, 0x4, R10 ;  /* 0x000000040e0a3825 */ /* 0x048fe200078e020a */
[----:B------:R-:W-:Y:S02]  /*24270*/  ISETP.NE.U32.AND P2, PT, RZ, UR6, PT ;  /* 0x00000006ff007c0c */ /* 0x000fe4000bf45070 */
[----:B------:R-:W-:Y:S01]  /*24280*/  ISETP.NE.AND.EX P0, PT, RZ, UR5, PT, P0 ;  /* 0x00000005ff007c0c */ /* 0x000fe2000bf05300 */
[----:B------:R-:W-:Y:S01]  /*24290*/  IMAD.MOV.U32 R8, RZ, RZ, RZ ;  /* 0x000000ffff087224 */ /* 0x000fe200078e00ff */
[----:B------:R-:W-:Y:S01]  /*242a0*/  ISETP.NE.AND.EX P2, PT, RZ, UR7, PT, P2 ;  /* 0x00000007ff007c0c */ /* 0x000fe2000bf45320 */
[----:B------:R-:W-:Y:S01]  /*242b0*/  IMAD.MOV.U32 R0, RZ, RZ, RZ ;  /* 0x000000ffff007224 */ /* 0x000fe200078e00ff */
[----:B-1----:R-:W1:Y:S01]  /*242c0*/  LDC.64 R2, c[0x0][0xa10] ;  /* 0x00028400ff027b82 */ /* 0x002e620000000a00 */
[----:B0-----:R-:W-:-:S10]  /*242d0*/  IMAD.WIDE R4, R14, 0x4, R4 ;  /* 0x000000040e047825 */ /* 0x001fd400078e0204 */
[----:B------:R0:W5:Y:S01]  /*242e0*/  @P2 LDG.E R8, desc[UR46][R4.64] ;  /* 0x0000002e04082981 */ /* 0x000162000c1e1900 */
[----:B-1----:R-:W-:-:S05]  /*242f0*/  IMAD.WIDE R2, R14, 0x4, R2 ;  /* 0x000000040e027825 */ /* 0x002fca00078e0202 */
[----:B------:R0:W5:Y:S04]  /*24300*/  @P0 LDG.E R0, desc[UR46][R2.64] ;  /* 0x0000002e02000981 */ /* 0x000168000c1e1900 */
[----:B--2---:R1:W-:Y:S02]  /*24310*/  STL [R1+0x48], R7 ;  /* 0x0000480701007387 */ /* 0x0043e40000100800 */
[----:B-1----:R-:W-:Y:S01]  /*24320*/  IMAD.U32 R7, RZ, RZ, UR4 ;  /* 0x00000004ff077e24 */ /* 0x002fe2000f8e00ff */
[----:B------:R-:W-:-:S05]  /*24330*/  ULDC.64 UR4, c[0x0][0x418] ;  /* 0x0001060000047ab9 */ /* 0x000fca0000000a00 */
[----:B------:R-:W2:Y:S01]  /*24340*/  @P3 LDG.E R7, desc[UR46][R10.64] ;  /* 0x0000002e0a073981 */ /* 0x000ea2000c1e1900 */
[----:B------:R-:W-:-:S03]  /*24350*/  UISETP.NE.U32.AND UP0, UPT, UR4, URZ, UPT ;  /* 0x0000003f0400728c */ /* 0x000fc6000bf05070 */
[----:B------:R-:W-:Y:S01]  /*24360*/  ULDC UR4, c[0x0][0x424] ;  /* 0x0001090000047ab9 */ /* 0x000fe20000000800 */
[----:B------:R-:W-:-:S03]  /*24370*/  UISETP.NE.AND.EX UP0, UPT, UR5, URZ, UPT, UP0 ;  /* 0x0000003f0500728c */ /* 0x000fc6000bf05300 */
[----:B------:R-:W-:Y:S01]  /*24380*/  ULDC UR5, c[0x0][0x2f0] ;  /* 0x0000bc0000057ab9 */ /* 0x000fe20000000800 */
[----:B------:R-:W-:Y:S01]  /*24390*/  USEL UR4, UR4, 0x1, UP0 ;  /* 0x0000000104047887 */ /* 0x000fe20008000000 */
[----:B--2---:R1:W-:Y:S04]  /*243a0*/  STL [R1+0x38], R7 ;  /* 0x0000380701007387 */ /* 0x0043e80000100800 */
[----:B------:R0:W5:Y:S01]  /*243b0*/  LDL R15, [R1+0x38] ;  /* 0x00003800010f7983 */ /* 0x0001620000100800 */
[----:B------:R-:W-:-:S03]  /*243c0*/  UIMAD UR4, UR4, UR5, URZ ;  /* 0x00000005040472a4 */ /* 0x000fc6000f8e023f */
[----:B------:R-:W-:Y:S02]  /*243d0*/  ULDC UR5, c[0x0][0x348] ;  /* 0x0000d20000057ab9 */ /* 0x000fe40000000800 */
[----:B------:R-:W-:Y:S01]  /*243e0*/  MOV R10, UR5 ;  /* 0x00000005000a7c02 */ /* 0x000fe20008000f00 */
[----:B-1----:R-:W-:Y:S01]  /*243f0*/  IMAD.U32 R7, RZ, RZ, UR4 ;  /* 0x00000004ff077e24 */ /* 0x002fe2000f8e00ff */
[----:B0-----:R-:W-:Y:S06]  /*24400*/  @P3 BRA `(.L_x_1753) ;  /* 0x0000000000143947 */ /* 0x001fec0003800000 */
[----:B------:R-:W-:Y:S05]  /*24410*/  @!P1 BRA `(.L_x_1753) ;  /* 0x0000000000109947 */ /* 0x000fea0003800000 */
[----:B------:R-:W2:Y:S04]  /*24420*/  LDG.E R9, desc[UR46][R12.64] ;  /* 0x0000002e0c097981 */ /* 0x000ea8000c1e1900 */
[----:B------:R-:W2:Y:S02]  /*24430*/  LDG.E R12, desc[UR46][R12.64+0x4] ;  /* 0x0000042e0c0c7981 */ /* 0x000ea4000c1e1900 */
[----:B--2--5:R-:W-:-:S05]  /*24440*/  IMAD.IADD R15, R12, 0x1, -R9 ;  /* 0x000000010c0f7824 */ /* 0x024fca00078e0a09 */
[----:B------:R0:W-:Y:S02]  /*24450*/  STL [R1+0x38], R15 ;  /* 0x0000380f01007387 */ /* 0x0001e40000100800 */
.L_x_1753:
[----:B------:R-:W2:Y:S01]  /*24460*/  LDL.LU R11, [R1+0x8] ;  /* 0x00000800010b7983 */ /* 0x000ea20000300800 */
[----:B-----5:R-:W-:Y:S01]  /*24470*/  IMAD.IADD R8, R8, 0x1, R6 ;  /* 0x0000000108087824 */ /* 0x020fe200078e0206 */
[----:B------:R-:W-:Y:S02]  /*24480*/  ULDC.64 UR4, c[0x0][0xa20] ;  /* 0x0002880000047ab9 */ /* 0x000fe40000000a00 */
[----:B------:R-:W-:Y:S02]  /*24490*/  ISETP.NE.U32.AND P1, PT, RZ, UR4, PT ;  /* 0x00000004ff007c0c */ /* 0x000fe4000bf25070 */
[----:B------:R1:W-:Y:S02]  /*244a0*/  STL [R1+0x1c], R8 ;  /* 0x00001c0801007387 */ /* 0x0003e40000100800 */
[----:B------:R-:W-:Y:S02]  /*244b0*/  ISETP.NE.AND.EX P1, PT, RZ, UR5, PT, P1 ;  /* 0x00000005ff007c0c */ /* 0x000fe4000bf25310 */
[----:B--2---:R-:W-:-:S02]  /*244c0*/  LOP3.LUT R18, R11, 0xff000000, RZ, 0xc0, !PT ;  /* 0xff0000000b127812 */ /* 0x004fc400078ec0ff */
[C---:B------:R-:W-:Y:S02]  /*244d0*/  LOP3.LUT R9, R11.reuse, 0xff0000, RZ, 0xc0, !PT ;  /* 0x00ff00000b097812 */ /* 0x040fe400078ec0ff */
[----:B------:R-:W-:Y:S02]  /*244e0*/  SHF.R.U32.HI R18, RZ, 0x8, R18 ;  /* 0x00000008ff127819 */ /* 0x000fe40000011612 */
[----:B------:R-:W-:Y:S02]  /*244f0*/  LOP3.LUT R16, R11, 0xffff, RZ, 0xc0, !PT ;  /* 0x0000ffff0b107812 */ /* 0x000fe400078ec0ff */
[----:B------:R-:W-:-:S03]  /*24500*/  LEA.HI R18, R9, R18, RZ, 0x10 ;  /* 0x0000001209127211 */ /* 0x000fc600078f80ff */
[----:B-1----:R-:W-:Y:S05]  /*24510*/  @!P1 BRA `(.L_x_1754) ;  /* 0x0000000000109947 */ /* 0x002fea0003800000 */
[----:B------:R-:W1:Y:S02]  /*24520*/  LDC.64 R4, c[0x0][0xa20] ;  /* 0x00028800ff047b82 */ /* 0x000e640000000a00 */
[----:B-1----:R-:W-:-:S05]  /*24530*/  IMAD.WIDE R4, R14, 0x4, R4 ;  /* 0x000000040e047825 */ /* 0x002fca00078e0204 */
[----:B------:R1:W5:Y:S01]  /*24540*/  LDG.E R7, desc[UR46][R4.64] ;  /* 0x0000002e04077981 */ /* 0x000362000c1e1900 */
[----:B------:R-:W-:Y:S05]  /*24550*/  BRA `(.L_x_1755) ;  /* 0x0000000000107947 */ /* 0x000fea0003800000 */
.L_x_1754:
[----:B------:R-:W-:Y:S05]  /*24560*/  @!P2 BRA `(.L_x_1755) ;  /* 0x00000000000ca947 */ /* 0x000fea0003800000 */
[----:B------:R-:W2:Y:S04]  /*24570*/  LDG.E R7, desc[UR46][R4.64] ;  /* 0x0000002e04077981 */ /* 0x000ea8000c1e1900 */
[----:B------:R-:W2:Y:S02]  /*24580*/  LDG.E R4, desc[UR46][R4.64+0x4] ;  /* 0x0000042e04047981 */ /* 0x000ea4000c1e1900 */
[----:B--2---:R-:W-:-:S07]  /*24590*/  IMAD.IADD R7, R4, 0x1, -R7 ;  /* 0x0000000104077824 */ /* 0x004fce00078e0a07 */
.L_x_1755:
[----:B------:R-:W2:Y:S04]  /*245a0*/  LDL.LU R8, [R1+0x4] ;  /* 0x0000040001087983 */ /* 0x000ea80000300800 */
[----:B-1----:R-:W3:Y:S04]  /*245b0*/  @P0 LDG.E R4, desc[UR46][R2.64] ;  /* 0x0000002e02040981 */ /* 0x002ee8000c1e1900 */
[----:B------:R1:W3:Y:S01]  /*245c0*/  @P0 LDG.E R2, desc[UR46][R2.64+0x4] ;  /* 0x0000042e02020981 */ /* 0x0002e2000c1e1900 */
[----:B-----5:R-:W-:Y:S01]  /*245d0*/  IMAD.IADD R9, R7, 0x1, -R6 ;  /* 0x0000000107097824 */ /* 0x020fe200078e0a06 */
[----:B-1----:R-:W1:Y:S02]  /*245e0*/  LDC R3, c[0x0][0x448] ;  /* 0x00011200ff037b82 */ /* 0x002e640000000800 */
[----:B-1----:R-:W-:-:S13]  /*245f0*/  ISETP.NE.AND P1, PT, R3, 0x1, PT ;  /* 0x000000010300780c */ /* 0x002fda0003f25270 */
[----:B------:R-:W1:Y:S08]  /*24600*/  @P1 LDC R3, c[0x0][0x44c] ;  /* 0x00011300ff031b82 */ /* 0x000e700000000800 */
[----:B------:R-:W4:Y:S01]  /*24610*/  @P1 LDC R5, c[0x0][0x450] ;  /* 0x00011400ff051b82 */ /* 0x000f220000000800 */
[----:B--2---:R-:W-:-:S05]  /*24620*/  SHF.L.U32 R12, R8, 0x7, RZ ;  /* 0x00000007080c7819 */ /* 0x004fca00000006ff */
[----:B------:R-:W-:Y:S01]  /*24630*/  VIADD R7, R12, 0x7f ;  /* 0x0000007f0c077836 */ /* 0x000fe20000000000 */
[----:B------:R2:W-:Y:S01]  /*24640*/  STL [R1+0x34], R12 ;  /* 0x0000340c01007387 */ /* 0x0005e20000100800 */
[----:B---3--:R-:W-:Y:S02]  /*24650*/  @P0 IMAD.IADD R10, R2, 0x1, -R4 ;  /* 0x00000001020a0824 */ /* 0x008fe400078e0a04 */
[----:B-1----:R-:W-:-:S04]  /*24660*/  @P1 IMAD.HI.U32 R2, R7, R3, RZ ;  /* 0x0000000307021227 */ /* 0x002fc800078e00ff */
[----:B------:R-:W-:Y:S01]  /*24670*/  IMAD.IADD R6, R9, 0x1, R10 ;  /* 0x0000000109067824 */ /* 0x000fe200078e020a */
[----:B----4-:R-:W-:-:S03]  /*24680*/  @P1 SHF.R.U32.HI R7, RZ, R5, R2 ;  /* 0x00000005ff071219 */ /* 0x010fc60000011602 */
[C---:B------:R-:W-:Y:S01]  /*24690*/  VIADD R2, R6.reuse, 0x5f ;  /* 0x0000005f06027836 */ /* 0x040fe20000000000 */
[----:B------:R-:W-:-:S03]  /*246a0*/  IADD3 R21, R6, 0x1, -R15 ;  /* 0x0000000106157810 */ /* 0x000fc60007ffe80f */
[----:B------:R-:W-:-:S04]  /*246b0*/  IMAD.HI R2, R2, 0x2aaaaaab, RZ ;  /* 0x2aaaaaab02027827 */ /* 0x000fc800078e02ff */
[----:B------:R-:W-:Y:S01]  /*246c0*/  IMAD.IADD R7, R21, 0x1, R7 ;  /* 0x0000000115077824 */ /* 0x000fe200078e0207 */
[----:B------:R-:W-:-:S04]  /*246d0*/  SHF.R.U32.HI R3, RZ, 0x1f, R2 ;  /* 0x0000001fff037819 */ /* 0x000fc80000011602 */
[----:B------:R-:W-:Y:S02]  /*246e0*/  LEA.HI.SX32 R11, R2, R3, 0x1c ;  /* 0x00000003020b7211 */ /* 0x000fe400078fe2ff */
[----:B------:R-:W1:Y:S03]  /*246f0*/  LDC.64 R2, c[0x0][0x9e0] ;  /* 0x00027800ff027b82 */ /* 0x000e660000000a00 */
[----:B------:R2:W-:Y:S01]  /*24700*/  STL [R1+0x5c], R11 ;  /* 0x00005c0b01007387 */ /* 0x0005e20000100800 */
[----:B-1----:R-:W-:Y:S02]  /*24710*/  ISETP.GE.AND P2, PT, R3, 0x1, PT ;  /* 0x000000010300780c */ /* 0x002fe40003f46270 */
[----:B------:R-:W-:-:S11]  /*24720*/  IADD3 R8, R7, R2, RZ ;  /* 0x0000000207087210 */ /* 0x000fd60007ffe0ff */
[----:B--2---:R-:W-:Y:S05]  /*24730*/  @!P2 BRA `(.L_x_1756) ;  /* 0x000000000048a947 */ /* 0x004fea0003800000 */
[C---:B------:R-:W-:Y:S01]  /*24740*/  ISETP.GT.AND P3, PT, R7.reuse, RZ, PT ;  /* 0x000000ff0700720c */ /* 0x040fe20003f64270 */
[----:B------:R-:W-:Y:S01]  /*24750*/  BSSY B0, `(.L_x_1757) ;  /* 0x000000e000007945 */ /* 0x000fe20003800000 */
[----:B------:R-:W-:-:S11]  /*24760*/  VIADD R2, R7, 0xffffffff ;  /* 0xffffffff07027836 */ /* 0x000fd60000000000 */
[----:B------:R-:W-:Y:S05]  /*24770*/  @P3 BRA `(.L_x_1758) ;  /* 0x00000000001c3947 */ /* 0x000fea0003800000 */
[----:B------:R-:W-:Y:S01]  /*24780*/  ISETP.NE.AND P3, PT, R3, 0x1, PT ;  /* 0x000000010300780c */ /* 0x000fe20003f65270 */
[----:B------:R-:W-:-:S12]  /*24790*/  IMAD.MOV R2, RZ, RZ, -R7 ;  /* 0x000000ffff027224 */ /* 0x000fd800078e0a07 */
[----:B------:R-:W1:Y:S02]  /*247a0*/  @P3 LDC.64 R4, c[0x0][0x9e8] ;  /* 0x00027a00ff043b82 */ /* 0x000e640000000a00 */
[----:B-1----:R-:W-:-:S05]  /*247b0*/  @P3 IMAD.HI.U32 R4, R2, R4, RZ ;  /* 0x0000000402043227 */ /* 0x002fca00078e00ff */
[----:B------:R-:W-:-:S04]  /*247c0*/  @P3 SHF.R.U32.HI R2, RZ, R5, R4 ;  /* 0x00000005ff023219 */ /* 0x000fc80000011604 */
[----:B------:R-:W-:Y:S01]  /*247d0*/  LOP3.LUT R2, RZ, R2, RZ, 0x33, !PT ;  /* 0x00000002ff027212 */ /* 0x000fe200078e33ff */
[----:B------:R-:W-:Y:S06]  /*247e0*/  BRA `(.L_x_1759) ;  /* 0x0000000000107947 */ /* 0x000fec0003800000 */
.L_x_1758:
[----:B------:R-:W-:-:S13]  /*247f0*/  ISETP.NE.AND P3, PT, R3, 0x1, PT ;  /* 0x000000010300780c */ /* 0x000fda0003f65270 */
[----:B------:R-:W1:Y:S02]  /*24800*/  @P3 LDC.64 R4, c[0x0][0x9e8] ;  /* 0x00027a00ff043b82 */ /* 0x000e640000000a00 */
[----:B-1----:R-:W-:-:S05]  /*24810*/  @P3 IMAD.HI.U32 R4, R2, R4, RZ ;  /* 0x0000000402043227 */ /* 0x002fca00078e00ff */
[----:B------:R-:W-:-:S07]  /*24820*/  @P3 SHF.R.U32.HI R2, RZ, R5, R4 ;  /* 0x00000005ff023219 */ /* 0x000fce0000011604 */
.L_x_1759:
[----:B------:R-:W-:Y:S05]  /*24830*/  BSYNC B0 ;  /* 0x0000000000007941 */ /* 0x000fea0003800000 */
.L_x_1757:
[----:B------:R-:W-:-:S05]  /*24840*/  IMAD R2, R2, R3, R3 ;  /* 0x0000000302027224 */ /* 0x000fca00078e0203 */
[----:B------:R-:W-:-:S07]  /*24850*/  VIMNMX R8, R8, R2, PT ;  /* 0x0000000208087248 */ /* 0x000fce0003fe0100 */
.L_x_1756:
[----:B------:R-:W1:Y:S01]  /*24860*/  @P1 LDC R4, c[0x0][0x44c] ;  /* 0x00011300ff041b82 */ /* 0x000e620000000800 */
[----:B------:R-:W-:Y:S01]  /*24870*/  VIADD R8, R8, 0x5f ;  /* 0x0000005f08087836 */ /* 0x000fe20000000000 */
[----:B------:R-:W-:Y:S01]  /*24880*/  ULDC UR4, c[0x0][0x9dc] ;  /* 0x0002770000047ab9 */ /* 0x000fe20000000800 */
[----:B------:R-:W-:Y:S02]  /*24890*/  IMAD.MOV.U32 R2, RZ, RZ, R12 ;  /* 0x000000ffff027224 */ /* 0x000fe400078e000c */
[----:B------:R-:W-:-:S03]  /*248a0*/  IMAD.HI R8, R8, 0x2aaaaaab, RZ ;  /* 0x2aaaaaab08087827 */ /* 0x000fc600078e02ff */
[----:B------:R-:W2:Y:S01]  /*248b0*/  @P1 LDC R5, c[0x0][0x450] ;  /* 0x00011400ff051b82 */ /* 0x000ea20000000800 */
[----:B------:R-:W-:Y:S01]  /*248c0*/  IMAD.IADD R20, R6, 0x1, -R15 ;  /* 0x0000000106147824 */ /* 0x000fe200078e0a0f */
[----:B------:R-:W-:-:S04]  /*248d0*/  SHF.R.U32.HI R7, RZ, 0x1f, R8 ;  /* 0x0000001fff077819 */ /* 0x000fc80000011608 */
[----:B------:R-:W-:-:S04]  /*248e0*/  LEA.HI.SX32 R7, R8, R7, 0x1c ;  /* 0x0000000708077211 */ /* 0x000fc800078fe2ff */
[----:B------:R-:W-:Y:S01]  /*248f0*/  VIMNMX R7, R11, R7, PT ;  /* 0x000000070b077248 */ /* 0x000fe20003fe0100 */
[----:B-1----:R-:W-:-:S05]  /*24900*/  @P1 IMAD.HI.U32 R4, R12, R4, RZ ;  /* 0x000000040c041227 */ /* 0x002fca00078e00ff */
[----:B--2---:R-:W-:-:S04]  /*24910*/  @P1 SHF.R.U32.HI R2, RZ, R5, R4 ;  /* 0x00000005ff021219 */ /* 0x004fc80000011604 */
[----:B------:R-:W-:-:S05]  /*24920*/  IADD3 R2, R20, R2, RZ ;  /* 0x0000000214027210 */ /* 0x000fca0007ffe0ff */
        /* <DEDUP_REMOVED lines=12> */
.L_x_1762:
[----:B------:R-:W-:-:S13]  /*249f0*/  ISETP.NE.AND P1, PT, R3, 0x1, PT ;  /* 0x000000010300780c */ /* 0x000fda0003f25270 */
[----:B------:R-:W1:Y:S02]  /*24a00*/  @P1 LDC.64 R4, c[0x0][0x9e8] ;  /* 0x00027a00ff041b82 */ /* 0x000e640000000a00 */
[----:B-1----:R-:W-:-:S05]  /*24a10*/  @P1 IMAD.HI.U32 R4, R2, R4, RZ ;  /* 0x0000000402041227 */ /* 0x002fca00078e00ff */
[----:B------:R-:W-:-:S07]  /*24a20*/  @P1 SHF.R.U32.HI R2, RZ, R5, R4 ;  /* 0x00000005ff021219 */ /* 0x000fce0000011604 */
.L_x_1763:
[----:B------:R-:W-:Y:S05]  /*24a30*/  BSYNC B0 ;  /* 0x0000000000007941 */ /* 0x000fea0003800000 */
.L_x_1761:
[----:B------:R-:W-:-:S05]  /*24a40*/  IMAD R2, R2, R3, RZ ;  /* 0x0000000302027224 */ /* 0x000fca00078e02ff */
[----:B------:R-:W-:-:S07]  /*24a50*/  VIMNMX R6, R6, R2, !PT ;  /* 0x0000000206067248 */ /* 0x000fce0007fe0100 */
.L_x_1760:
[----:B------:R-:W-:Y:S01]  /*24a60*/  IMAD.HI R6, R6, 0x2aaaaaab, RZ ;  /* 0x2aaaaaab06067827 */ /* 0x000fe200078e02ff */
[----:B------:R-:W-:Y:S01]  /*24a70*/  LOP3.LUT R12, R18, 0xff, RZ, 0xc0, !PT ;  /* 0x000000ff120c7812 */ /* 0x000fe200078ec0ff */
[----:B------:R-:W-:Y:S01]  /*24a80*/  BSSY B0, `(.L_x_1764) ;  /* 0x0000027000007945 */ /* 0x000fe20003800000 */
[----:B------:R-:W-:Y:S01]  /*24a90*/  SHF.R.U32.HI R18, RZ, 0x10, R18 ;  /* 0x00000010ff127819 */ /* 0x000fe20000011612 */
[----:B------:R-:W-:Y:S01]  /*24aa0*/  IMAD.MOV.U32 R2, RZ, RZ, RZ ;  /* 0x000000ffff027224 */ /* 0x000fe200078e00ff */
[----:B------:R-:W-:Y:S01]  /*24ab0*/  SHF.R.U32.HI R4, RZ, 0x1f, R6 ;  /* 0x0000001fff047819 */ /* 0x000fe20000011606 */
[----:B------:R1:W-:Y:S03]  /*24ac0*/  STL [R1+0x50], R12 ;  /* 0x0000500c01007387 */ /* 0x0003e60000100800 */
[----:B------:R-:W-:-:S04]  /*24ad0*/  LEA.HI.SX32 R4, R6, R4, 0x1c ;  /* 0x0000000406047211 */ /* 0x000fc800078fe2ff */
[----:B------:R-:W-:-:S04]  /*24ae0*/  VIMNMX R4, RZ, R4, !PT ;  /* 0x00000004ff047248 */ /* 0x000fc80007fe0100 */
[----:B------:R-:W-:-:S13]  /*24af0*/  ISETP.GT.AND P1, PT, R7, R4, PT ;  /* 0x000000040700720c */ /* 0x000fda0003f24270 */
[----:B-1----:R-:W-:Y:S05]  /*24b00*/  @!P1 BRA `(.L_x_1765) ;  /* 0x0000000000789947 */ /* 0x002fea0003800000 */
[----:B------:R-:W-:Y:S01]  /*24b10*/  ISETP.NE.AND P1, PT, R18, RZ, PT ;  /* 0x000000ff1200720c */ /* 0x000fe20003f25270 */
[----:B------:R-:W-:-:S03]  /*24b20*/  ULDC UR4, c[0x0][0x9f0] ;  /* 0x00027c0000047ab9 */ /* 0x000fc60000000800 */
[----:B------:R-:W-:-:S04]  /*24b30*/  SEL R5, R18, UR4, P1 ;  /* 0x0000000412057c07 */ /* 0x000fc80008800000 */
[----:B------:R-:W-:Y:S02]  /*24b40*/  IABS R6, R5 ;  /* 0x0000000500067213 */ /* 0x000fe40000000000 */
[----:B------:R-:W-:Y:S02]  /*24b50*/  IADD3 R8, R5, -0x1, R7 ;  /* 0xffffffff05087810 */ /* 0x000fe40007ffe007 */
[----:B------:R-:W1:Y:S03]  /*24b60*/  I2F.RP R2, R6 ;  /* 0x0000000600027306 */ /* 0x000e660000209400 */
[----:B------:R-:W-:-:S05]  /*24b70*/  IMAD.IADD R8, R8, 0x1, -R4 ;  /* 0x0000000108087824 */ /* 0x000fca00078e0a04 */
[----:B-1----:R-:W1:Y:S02]  /*24b80*/  MUFU.RCP R2, R2 ;  /* 0x0000000200027308 */ /* 0x002e640000001000 */
[----:B-1----:R-:W-:-:S06]  /*24b90*/  VIADD R2, R2, 0xffffffe ;  /* 0x0ffffffe02027836 */ /* 0x002fcc0000000000 */
[----:B------:R1:W2:Y:S02]  /*24ba0*/  F2I.FTZ.U32.TRUNC.NTZ R3, R2 ;  /* 0x0000000200037305 */ /* 0x0002a4000021f000 */
[----:B-1----:R-:W-:-:S04]  /*24bb0*/  LOP3.LUT R2, R8, R5, RZ, 0x3c, !PT ;  /* 0x0000000508027212 */ /* 0x002fc800078e3cff */
[----:B------:R-:W-:Y:S01]  /*24bc0*/  ISETP.GE.AND P1, PT, R2, RZ, PT ;  /* 0x000000ff0200720c */ /* 0x000fe20003f26270 */
[----:B--2---:R-:W-:-:S04]  /*24bd0*/  IMAD.MOV R2, RZ, RZ, -R3 ;  /* 0x000000ffff027224 */ /* 0x004fc800078e0a03 */
[----:B------:R-:W-:Y:S01]  /*24be0*/  IMAD R11, R2, R6, RZ ;  /* 0x00000006020b7224 */ /* 0x000fe200078e02ff */
[----:B------:R-:W-:-:S05]  /*24bf0*/  MOV R2, RZ ;  /* 0x000000ff00027202 */ /* 0x000fca0000000f00 */
[----:B------:R-:W-:Y:S01]  /*24c00*/  IMAD.HI.U32 R11, R3, R11, R2 ;  /* 0x0000000b030b7227 */ /* 0x000fe200078e0002 */
[----:B------:R-:W-:Y:S02]  /*24c10*/  IABS R2, R5 ;  /* 0x0000000500027213 */ /* 0x000fe40000000000 */
[----:B------:R-:W-:-:S03]  /*24c20*/  IABS R3, R8 ;  /* 0x0000000800037213 */ /* 0x000fc60000000000 */
[----:B------:R-:W-:-:S04]  /*24c30*/  IMAD.MOV R2, RZ, RZ, -R2 ;  /* 0x000000ffff027224 */ /* 0x000fc800078e0a02 */
[----:B------:R-:W-:Y:S02]  /*24c40*/  IMAD.MOV.U32 R8, RZ, RZ, R2 ;  /* 0x000000ffff087224 */ /* 0x000fe400078e0002 */
[----:B------:R-:W-:-:S04]  /*24c50*/  IMAD.HI.U32 R2, R11, R3, RZ ;  /* 0x000000030b027227 */ /* 0x000fc800078e00ff */
[----:B------:R-:W-:-:S05]  /*24c60*/  IMAD R3, R2, R8, R3 ;  /* 0x0000000802037224 */ /* 0x000fca00078e0203 */
[----:B------:R-:W-:-:S13]  /*24c70*/  ISETP.GT.U32.AND P2, PT, R6, R3, PT ;  /* 0x000000030600720c */ /* 0x000fda0003f44070 */
[----:B------:R-:W-:Y:S02]  /*24c80*/  @!P2 IMAD.IADD R3, R3, 0x1, -R6 ;  /* 0x000000010303a824 */ /* 0x000fe400078e0a06 */
[----:B------:R-:W-:-:S03]  /*24c90*/  @!P2 VIADD R2, R2, 0x1 ;  /* 0x000000010202a836 */ /* 0x000fc60000000000 */
[----:B------:R-:W-:-:S13]  /*24ca0*/  ISETP.GE.U32.AND P2, PT, R3, R6, PT ;  /* 0x000000060300720c */ /* 0x000fda0003f46070 */
[----:B------:R-:W-:Y:S01]  /*24cb0*/  @P2 VIADD R2, R2, 0x1 ;  /* 0x0000000102022836 */ /* 0x000fe20000000000 */
[----:B------:R-:W-:-:S04]  /*24cc0*/  ISETP.NE.AND P2, PT, R5, RZ, PT ;  /* 0x000000ff0500720c */ /* 0x000fc80003f45270 */
[----:B------:R-:W-:-:S09]  /*24cd0*/  @!P1 IADD3 R2, -R2, RZ, RZ ;  /* 0x000000ff02029210 */ /* 0x000fd20007ffe1ff */
[----:B------:R-:W-:-:S07]  /*24ce0*/  @!P2 LOP3.LUT R2, RZ, R5, RZ, 0x33, !PT ;  /* 0x00000005ff02a212 */ /* 0x000fce00078e33ff */
.L_x_1765:
[----:B------:R-:W-:Y:S05]  /*24cf0*/  BSYNC B0 ;  /* 0x0000000000007941 */ /* 0x000fea0003800000 */
.L_x_1764:
[----:B------:R-:W-:Y:S01]  /*24d00*/  IMAD R4, R12, R2, R4 ;  /* 0x000000020c047224 */ /* 0x000fe200078e0204 */
[----:B------:R-:W-:Y:S01]  /*24d10*/  BSSY B0, `(.L_x_1766) ;  /* 0x000013b000007945 */ /* 0x000fe20003800000 */
[----:B------:R-:W-:-:S03]  /*24d20*/  PLOP3.LUT P5, PT, PT, PT, PT, 0x80, 0x0 ;  /* 0x000000000000781c */ /* 0x000fc60003faf070 */
        /* <DEDUP_REMOVED lines=22> */
.L_x_1959:
[----:B--2---:R-:W-:Y:S02]  /*24e90*/  ISETP.NE.AND P0, PT, R14, RZ, PT ;  /* 0x000000ff0e00720c */ /* 0x004fe40003f05270 */
[----:B------:R-:W-:-:S11]  /*24ea0*/  PLOP3.LUT P2, PT, PT, PT, PT, 0x8, 0x0 ;  /* 0x000000000000781c */ /* 0x000fd60003f4e170 */
[----:B------:R-:W-:Y:S05]  /*24eb0*/  @P0 BRA `(.L_x_1769) ;  /* 0x00000000000c0947 */ /* 0x000fea0003800000 */
[----:B------:R-:W-:-:S03]  /*24ec0*/  UMOV UR4, 0xffffffff ;  /* 0xffffffff00047882 */ /* 0x000fc60000000000 */
[----:B------:R-:W-:Y:S05]  /*24ed0*/  BRA.DIV UR4, `(.L_x_1770) ;  /* 0x0000007e04047947 */ /* 0x000fea000b800000 */
[----:B------:R-:W-:-:S13]  /*24ee0*/  ELECT P2, URZ, PT ;  /* 0x00000000003f782f */ /* 0x000fda0003840000 */
.L_x_1769:
[----:B-1----:R-:W2:Y:S01]  /*24ef0*/  LDL R4, [R1+0x58] ;  /* 0x0000580001047983 */ /* 0x002ea20000100800 */
[----:B------:R-:W-:Y:S01]  /*24f00*/  BSSY B1, `(.L_x_1771) ;  /* 0x0000008000017945 */ /* 0x000fe20003800000 */
[----:B--2---:R-:W-:-:S05]  /*24f10*/  VIADD R4, R4, 0x1 ;  /* 0x0000000104047836 */ /* 0x004fca0000000000 */
[----:B------:R-:W-:-:S04]  /*24f20*/  LEA.HI R5, R4, R4, RZ, 0x1 ;  /* 0x0000000404057211 */ /* 0x000fc800078f08ff */
[----:B------:R-:W-:-:S05]  /*24f30*/  LOP3.LUT R5, R5, 0xfffffffe, RZ, 0xc0, !PT ;  /* 0xfffffffe05057812 */ /* 0x000fca00078ec0ff */
[----:B------:R-:W-:-:S05]  /*24f40*/  IMAD.IADD R4, R4, 0x1, -R5 ;  /* 0x0000000104047824 */ /* 0x000fca00078e0a05 */
[----:B------:R-:W-:-:S04]  /*24f50*/  SHF.L.U32 R4, R4, 0x1f, RZ ;  /* 0x0000001f04047819 */ /* 0x000fc800000006ff */
[----:B------:R-:W1:Y:S02]  /*24f60*/  SYNCS.PHASECHK.TRANS64.TRYWAIT P0, [R19+URZ+0x2a820], R4 ;  /* 0x02a82004130075a7 */ /* 0x000e64000800017f */
[----:B-1----:R-:W-:Y:S05]  /*24f70*/  @!P0 BRA `(.L_x_1772) ;  /* 0x0000007c00008947 */ /* 0x002fea0003800000 */
.L_x_1962:
[----:B------:R-:W-:Y:S05]  /*24f80*/  BSYNC B1 ;  /* 0x0000000000017941 */ /* 0x000fea0003800000 */
.L_x_1771:
[----:B------:R-:W-:Y:S04]  /*24f90*/  BSSY B1, `(.L_x_1773) ;  /* 0x000007c000017945 */ /* 0x000fe80003800000 */
[----:B------:R-:W-:Y:S05]  /*24fa0*/  @!P2 BRA `(.L_x_1774) ;  /* 0x0000000400e8a947 */ /* 0x000fea0003800000 */
[----:B------:R-:W2:Y:S04]  /*24fb0*/  LDL R6, [R1+0x14] ;  /* 0x0000140001067983 */ /* 0x000ea80000100800 */
[----:B------:R-:W3:Y:S01]  /*24fc0*/  LDL R7, [R1+0x20] ;  /* 0x0000200001077983 */ /* 0x000ee20000100800 */
[----:B------:R-:W-:Y:S01]  /*24fd0*/  BSSY B2, `(.L_x_1775) ;  /* 0x0000008000027945 */ /* 0x000fe20003800000 */
[----:B------:R-:W4:Y:S02]  /*24fe0*/  S2R R5, SR_TID.X ;  /* 0x0000000000057919 */ /* 0x000f240000002100 */
[----:B----4-:R-:W-:-:S04]  /*24ff0*/  LOP3.LUT R5, R5, 0x7f, RZ, 0xc0, !PT ;  /* 0x0000007f05057812 */ /* 0x010fc800078ec0ff */
[----:B------:R-:W-:Y:S01]  /*25000*/  ISETP.NE.AND P4, PT, R5, RZ, PT ;  /* 0x000000ff0500720c */ /* 0x000fe20003f85270 */
[----:B--2---:R-:W-:Y:S01]  /*25010*/  IMAD R6, R6, 0x8, R19 ;  /* 0x0000000806067824 */ /* 0x004fe200078e0213 */
[----:B---3--:R-:W-:-:S04]  /*25020*/  SHF.L.U32 R10, R7, 0x1f, RZ ;  /* 0x0000001f070a7819 */ /* 0x008fc800000006ff */
[----:B------:R-:W2:Y:S02]  /*25030*/  SYNCS.PHASECHK.TRANS64.TRYWAIT P0, [R6+URZ+0x2a8a0], R10 ;  /* 0x02a8a00a060075a7 */ /* 0x000ea4000800017f */
[----:B--2---:R-:W-:Y:S05]  /*25040*/  @!P0 BRA `(.L_x_1776) ;  /* 0x0000007800e08947 */ /* 0x004fea0003800000 */
.L_x_1963:
[----:B------:R-:W-:Y:S05]  /*25050*/  BSYNC B2 ;  /* 0x0000000000027941 */ /* 0x000fea0003800000 */
.L_x_1775:
[----:B------:R-:W-:Y:S04]  /*25060*/  BSSY B2, `(.L_x_1777) ;  /* 0x0000007000027945 */ /* 0x000fe80003800000 */
[----:B------:R-:W-:Y:S05]  /*25070*/  @P4 BRA `(.L_x_1778) ;  /* 0x0000000000144947 */ /* 0x000fea0003800000 */
[----:B------:R-:W-:Y:S02]  /*25080*/  LOP3.LUT P0, RZ, R17, 0x1, RZ, 0xc0, !PT ;  /* 0x0000000111ff7812 */ /* 0x000fe4000780c0ff */
[----:B-1----:R-:W-:-:S04]  /*25090*/  MOV R4, 0x9000 ;  /* 0x0000900000047802 */ /* 0x002fc80000000f00 */
[----:B------:R3:W-:Y:S07]  /*250a0*/  SYNCS.ARRIVE.TRANS64 RZ, [R6+URZ+0x2a890], R4 ;  /* 0x02a8900406ff79a7 */ /* 0x0007ee000800003f */
[----:B------:R-:W-:Y:S05]  /*250b0*/  @!P0 BRA `(.L_x_1778) ;  /* 0x0000000000048947 */ /* 0x000fea0003800000 */
[----:B------:R-:W-:Y:S01]  /*250c0*/  BPT.TRAP 0x1 ;  /* 0x000000040000795c */ /* 0x000fe20000300000 */
.L_x_1778:
[----:B------:R-:W-:Y:S05]  /*250d0*/  BSYNC B2 ;  /* 0x0000000000027941 */ /* 0x000fea0003800000 */
.L_x_1777:
[----:B-1-3--:R-:W3:Y:S01]  /*250e0*/  LDL R4, [R1+0x14] ;  /* 0x0000140001047983 */ /* 0x00aee20000100800 */
[----:B------:R-:W-:Y:S01]  /*250f0*/  IMAD.MOV.U32 R12, RZ, RZ, RZ ;  /* 0x000000ffff0c7224 */ /* 0x000fe200078e00ff */
[----:B------:R-:W-:Y:S01]  /*25100*/  UIADD3 UR4, UP0, UR36, 0x570, URZ ;  /* 0x0000057024047890 */ /* 0x000fe2000ff1e03f */
[----:B------:R-:W-:Y:S01]  /*25110*/  IMAD R5, R8, 0x60, R0 ;  /* 0x0000006008057824 */ /* 0x000fe200078e0200 */
[----:B------:R-:W-:Y:S01]  /*25120*/  PLOP3.LUT P0, PT, PT, PT, PT, 0x80, 0x0 ;  /* 0x000000000000781c */ /* 0x000fe20003f0f070 */
[----:B------:R-:W-:Y:S01]  /*25130*/  UMOV UR6, 0x0 ;  /* 0x0000000000067882 */ /* 0x000fe20000000000 */
[----:B------:R-:W-:Y:S01]  /*25140*/  R2UR UR10, R12 ;  /* 0x000000000c0a72ca */ /* 0x000fe200000e0000 */
[----:B------:R-:W-:Y:S01]  /*25150*/  VIADD R5, R5, 0xffffffa0 ;  /* 0xffffffa005057836 */ /* 0x000fe20000000000 */
[----:B------:R-:W-:Y:S01]  /*25160*/  UIADD3.X UR5, URZ, UR37, URZ, UP0, !UPT ;  /* 0x000000253f057290 */ /* 0x000fe200087fe43f */
[----:B------:R-:W-:Y:S01]  /*25170*/  UMOV UR7, 0x12f00000 ;  /* 0x12f0000000077882 */ /* 0x000fe20000000000 */
[----:B---3--:R-:W-:-:S02]  /*25180*/  IMAD R9, R4, 0x9000, R19 ;  /* 0x0000900004097824 */ /* 0x008fc400078e0213 */
[----:B------:R-:W-:Y:S02]  /*25190*/  VIADD R4, R6, 0x2a890 ;  /* 0x0002a89006047836 */ /* 0x000fe40000000000 */
[----:B------:R-:W-:-:S07]  /*251a0*/  VIADD R7, R9, 0x18400 ;  /* 0x0001840009077836 */ /* 0x000fce0000000000 */
.L_x_1779:
        /* <DEDUP_REMOVED lines=16> */
.L_x_1780:
        /* <DEDUP_REMOVED lines=15> */
.L_x_1781:
        /* <DEDUP_REMOVED lines=13> */
.L_x_1964:
[----:B------:R-:W-:Y:S05]  /*25470*/  BSYNC B2 ;  /* 0x0000000000027941 */ /* 0x000fea0003800000 */
.L_x_1782:
[----:B------:R-:W-:Y:S01]  /*25480*/  BSSY B2, `(.L_x_1784) ;  /* 0x0000009000027945 */ /* 0x000fe20003800000 */
[----:B-12---:R-:W-:Y:S02]  /*25490*/  IMAD.MOV.U32 R10, RZ, RZ, 0x0 ;  /* 0x00000000ff0a7424 */ /* 0x006fe400078e00ff */
[----:B------:R-:W-:Y:S01]  /*254a0*/  IMAD.MOV.U32 R11, RZ, RZ, 0x12f00000 ;  /* 0x12f00000ff0b7424 */ /* 0x000fe200078e00ff */
[----:B------:R-:W-:Y:S06]  /*254b0*/  @P4 BRA `(.L_x_1785) ;  /* 0x0000000000144947 */ /* 0x000fec0003800000 */
[----:B------:R-:W-:Y:S01]  /*254c0*/  LOP3.LUT P0, RZ, R17, 0x1, RZ, 0xc0, !PT ;  /* 0x0000000111ff7812 */ /* 0x000fe2000780c0ff */
[----:B------:R-:W-:-:S04]  /*254d0*/  IMAD.MOV.U32 R4, RZ, RZ, 0x6000 ;  /* 0x00006000ff047424 */ /* 0x000fc800078e00ff */
[----:B------:R1:W-:Y:S08]  /*254e0*/  SYNCS.ARRIVE.TRANS64 RZ, [R6+URZ+0x2a8b0], R4 ;  /* 0x02a8b00406ff79a7 */ /* 0x0003f0000800003f */
[----:B------:R-:W-:Y:S05]  /*254f0*/  @!P0 BRA `(.L_x_1785) ;  /* 0x0000000000048947 */ /* 0x000fea0003800000 */
[----:B------:R-:W-:Y:S01]  /*25500*/  BPT.TRAP 0x1 ;  /* 0x000000040000795c */ /* 0x000fe20000300000 */
.L_x_1785:
[----:B------:R-:W-:Y:S05]  /*25510*/  BSYNC B2 ;  /* 0x0000000000027941 */ /* 0x000fea0003800000 */
.L_x_1784:
[----:B-1----:R-:W2:Y:S01]  /*25520*/  LDL R4, [R1+0x14] ;  /* 0x0000140001047983 */ /* 0x002ea20000100800 */
[----:B------:R-:W-:Y:S01]  /*25530*/  R2UR UR10, R12 ;  /* 0x000000000c0a72ca */ /* 0x000fe200000e0000 */
[----:B------:R-:W-:Y:S01]  /*25540*/  UIADD3 UR4, UP0, UR36, 0x670, URZ ;  /* 0x0000067024047890 */ /* 0x000fe2000ff1e03f */
[----:B------:R-:W-:Y:S01]  /*25550*/  R2UR UR6, R10 ;  /* 0x000000000a0672ca */ /* 0x000fe200000e0000 */
[----:B------:R-:W-:Y:S01]  /*25560*/  VIADD R6, R6, 0x2a8b0 ;  /* 0x0002a8b006067836 */ /* 0x000fe20000000000 */
[----:B------:R-:W-:Y:S01]  /*25570*/  R2UR UR7, R11 ;  /* 0x000000000b0772ca */ /* 0x000fe200000e0000 */
[----:B------:R-:W-:Y:S01]  /*25580*/  UIADD3.X UR5, URZ, UR37, URZ, UP0, !UPT ;  /* 0x000000253f057290 */ /* 0x000fe200087fe43f */
[----:B------:R-:W-:Y:S01]  /*25590*/  PLOP3.LUT P0, PT, PT, PT, PT, 0x80, 0x0 ;  /* 0x000000000000781c */ /* 0x000fe20003f0f070 */
[----:B--2---:R-:W-:-:S05]  /*255a0*/  IMAD R7, R4, 0x6000, R19 ;  /* 0x0000600004077824 */ /* 0x004fca00078e0213 */
[----:B------:R-:W-:-:S07]  /*255b0*/  IADD3 R4, R7, 0x400, RZ ;  /* 0x0000040007047810 */ /* 0x000fce0007ffe0ff */
.L_x_1786:
        /* <DEDUP_REMOVED lines=10> */
[----:B------:R-:W-:Y:S01]  /*25660*/  R2UR UR10, R13 ;  /* 0x000000000d0a72ca */ /* 0x000fe200000e0000 */
[----:B------:R-:W-:Y:S01]  /*25670*/  VIADD R4, R7, 0x3400 ;  /* 0x0000340007047836 */ /* 0x000fe20000000000 */
[----:B------:R-:W-:Y:S02]  /*25680*/  R2UR UR6, R10 ;  /* 0x000000000a0672ca */ /* 0x000fe400000e0000 */
[----:B------:R-:W-:Y:S02]  /*25690*/  R2UR UR7, R11 ;  /* 0x000000000b0772ca */ /* 0x000fe400000e0000 */
[----:B------:R-:W-:-:S13]  /*256a0*/  PLOP3.LUT P0, PT, PT, PT, PT, 0x80, 0x0 ;  /* 0x000000000000781c */ /* 0x000fda0003f0f070 */
.L_x_1787:
        /* <DEDUP_REMOVED lines=10> */
.L_x_1774:
[----:B------:R-:W-:Y:S05]  /*25750*/  BSYNC B1 ;  /* 0x0000000000017941 */ /* 0x000fea0003800000 */
.L_x_1773:
[----:B------:R-:W1:Y:S04]  /*25760*/  LDL.LU R9, [R1+0x14] ;  /* 0x0000140001097983 */ /* 0x000e680000300800 */
[----:B------:R-:W2:Y:S01]  /*25770*/  LDL.LU R7, [R1+0x20] ;  /* 0x0000200001077983 */ /* 0x000ea20000300800 */
[----:B------:R-:W-:Y:S01]  /*25780*/  PLOP3.LUT P5, PT, PT, PT, PT, 0x8, 0x0 ;  /* 0x000000000000781c */ /* 0x000fe20003fae170 */
[----:B-1----:R-:W-:Y:S02]  /*25790*/  VIADD R4, R9, 0x1 ;  /* 0x0000000109047836 */ /* 0x002fe40000000000 */
        /* <DEDUP_REMOVED lines=9> */
.L_x_1803:
[----:B------:R-:W-:Y:S05]  /*25830*/  YIELD ;  /* 0x0000000000007946 */ /* 0x000fea0003800000 */
[----:B------:R-:W-:Y:S04]  /*25840*/  BSSY B1, `(.L_x_1788) ;  /* 0x000007b000017945 */ /* 0x000fe80003800000 */
[----:B--2---:R-:W-:Y:S05]  /*25850*/  @!P2 BRA `(.L_x_1789) ;  /* 0x0000000400e4a947 */ /* 0x004fea0003800000 */
[----:B------:R-:W2:Y:S04]  /*25860*/  LDL R6, [R1+0x14] ;  /* 0x0000140001067983 */ /* 0x000ea80000100800 */
[----:B------:R-:W3:Y:S01]  /*25870*/  LDL R5, [R1+0x20] ;  /* 0x0000200001057983 */ /* 0x000ee20000100800 */
[----:B------:R-:W-:Y:S01]  /*25880*/  BSSY B2, `(.L_x_1790) ;  /* 0x0000008000027945 */ /* 0x000fe20003800000 */
[----:B-1----:R-:W1:Y:S02]  /*25890*/  S2R R4, SR_TID.X ;  /* 0x0000000000047919 */ /* 0x002e640000002100 */
[----:B-1----:R-:W-:-:S04]  /*258a0*/  LOP3.LUT R4, R4, 0x7f, RZ, 0xc0, !PT ;  /* 0x0000007f04047812 */ /* 0x002fc800078ec0ff */
[----:B------:R-:W-:Y:S01]  /*258b0*/  ISETP.NE.AND P1, PT, R4, RZ, PT ;  /* 0x000000ff0400720c */ /* 0x000fe20003f25270 */
[----:B--2---:R-:W-:Y:S01]  /*258c0*/  IMAD R8, R6, 0x8, R19 ;  /* 0x0000000806087824 */ /* 0x004fe200078e0213 */
[----:B---3--:R-:W-:-:S04]  /*258d0*/  SHF.L.U32 R7, R5, 0x1f, RZ ;  /* 0x0000001f05077819 */ /* 0x008fc800000006ff */
[----:B------:R-:W1:Y:S02]  /*258e0*/  SYNCS.PHASECHK.TRANS64.TRYWAIT P0, [R8+URZ+0x2a8a0], R7 ;  /* 0x02a8a007080075a7 */ /* 0x000e64000800017f */
[----:B-1----:R-:W-:Y:S05]  /*258f0*/  @!P0 BRA `(.L_x_1791) ;  /* 0x0000007000dc8947 */ /* 0x002fea0003800000 */
.L_x_1965:
[----:B------:R-:W-:Y:S05]  /*25900*/  BSYNC B2 ;  /* 0x0000000000027941 */ /* 0x000fea0003800000 */
.L_x_1790:
[----:B------:R-:W-:Y:S04]  /*25910*/  BSSY B2, `(.L_x_1792) ;  /* 0x0000007000027945 */ /* 0x000fe80003800000 */
[----:B------:R-:W-:Y:S05]  /*25920*/  @P1 BRA `(.L_x_1793) ;  /* 0x0000000000141947 */ /* 0x000fea0003800000 */
[----:B------:R-:W-:Y:S01]  /*25930*/  LOP3.LUT P0, RZ, R17, 0x1, RZ, 0xc0, !PT ;  /* 0x0000000111ff7812 */ /* 0x000fe2000780c0ff */
[----:B------:R-:W-:-:S04]  /*25940*/  IMAD.MOV.U32 R4, RZ, RZ, 0x9000 ;  /* 0x00009000ff047424 */ /* 0x000fc800078e00ff */
[----:B------:R2:W-:Y:S08]  /*25950*/  SYNCS.ARRIVE.TRANS64 RZ, [R8+URZ+0x2a890], R4 ;  /* 0x02a8900408ff79a7 */ /* 0x0005f0000800003f */
[----:B------:R-:W-:Y:S05]  /*25960*/  @!P0 BRA `(.L_x_1793) ;  /* 0x0000000000048947 */ /* 0x000fea0003800000 */
[----:B------:R-:W-:Y:S01]  /*25970*/  BPT.TRAP 0x1 ;  /* 0x000000040000795c */ /* 0x000fe20000300000 */
.L_x_1793:
[----:B------:R-:W-:Y:S05]  /*25980*/  BSYNC B2 ;  /* 0x0000000000027941 */ /* 0x000fea0003800000 */
.L_x_1792:
[----:B--2---:R-:W2:Y:S01]  /*25990*/  LDL R4, [R1+0x14] ;  /* 0x0000140001047983 */ /* 0x004ea20000100800 */
[----:B------:R-:W-:Y:S01]  /*259a0*/  MOV R12, RZ ;  /* 0x000000ff000c7202 */ /* 0x000fe20000000f00 */
[----:B------:R-:W-:Y:S01]  /*259b0*/  UIADD3 UR4, UP0, UR36, 0x570, URZ ;  /* 0x0000057024047890 */ /* 0x000fe2000ff1e03f */
[----:B------:R-:W-:Y:S01]  /*259c0*/  IMAD R5, R9, 0x60, R0 ;  /* 0x0000006009057824 */ /* 0x000fe200078e0200 */
[----:B------:R-:W-:Y:S01]  /*259d0*/  PLOP3.LUT P0, PT, PT, PT, PT, 0x80, 0x0 ;  /* 0x000000000000781c */ /* 0x000fe20003f0f070 */
[----:B------:R-:W-:Y:S01]  /*259e0*/  UMOV UR6, 0x0 ;  /* 0x0000000000067882 */ /* 0x000fe20000000000 */
[----:B------:R-:W-:Y:S01]  /*259f0*/  R2UR UR10, R12 ;  /* 0x000000000c0a72ca */ /* 0x000fe200000e0000 */
[----:B------:R-:W-:Y:S01]  /*25a00*/  UIADD3.X UR5, URZ, UR37, URZ, UP0, !UPT ;  /* 0x000000253f057290 */ /* 0x000fe200087fe43f */
[----:B------:R-:W-:Y:S01]  /*25a10*/  UMOV UR7, 0x12f00000 ;  /* 0x12f0000000077882 */ /* 0x000fe20000000000 */
[----:B--2---:R-:W-:Y:S02]  /*25a20*/  IMAD R6, R4, 0x9000, R19 ;  /* 0x0000900004067824 */ /* 0x004fe400078e0213 */
[----:B------:R-:W-:-:S02]  /*25a30*/  VIADD R4, R8, 0x2a890 ;  /* 0x0002a89008047836 */ /* 0x000fc40000000000 */
[----:B------:R-:W-:-:S08]  /*25a40*/  VIADD R10, R6, 0x18400 ;  /* 0x00018400060a7836 */ /* 0x000fd00000000000 */
.L_x_1794:
        /* <DEDUP_REMOVED lines=10> */
[----:B------:R-:W-:Y:S01]  /*25af0*/  IMAD.MOV.U32 R13, RZ, RZ, 0x40 ;  /* 0x00000040ff0d7424 */ /* 0x000fe200078e00ff */
[----:B------:R-:W-:Y:S01]  /*25b00*/  PLOP3.LUT P0, PT, PT, PT, PT, 0x80, 0x0 ;  /* 0x000000000000781c */ /* 0x000fe20003f0f070 */
[----:B------:R-:W-:Y:S01]  /*25b10*/  VIADD R10, R6, 0x1b400 ;  /* 0x0001b400060a7836 */ /* 0x000fe20000000000 */
[----:B------:R-:W-:Y:S01]  /*25b20*/  UMOV UR6, 0x0 ;  /* 0x0000000000067882 */ /* 0x000fe20000000000 */
[----:B------:R-:W-:Y:S01]  /*25b30*/  UMOV UR7, 0x12f00000 ;  /* 0x12f0000000077882 */ /* 0x000fe20000000000 */
[----:B------:R-:W-:-:S15]  /*25b40*/  R2UR UR10, R13 ;  /* 0x000000000d0a72ca */ /* 0x000fde00000e0000 */
.L_x_1795:
        /* <DEDUP_REMOVED lines=10> */
[----:B------:R-:W-:Y:S01]  /*25bf0*/  VIADD R6, R6, 0x1e400 ;  /* 0x0001e40006067836 */ /* 0x000fe20000000000 */
[----:B------:R-:W-:Y:S01]  /*25c00*/  PLOP3.LUT P0, PT, PT, PT, PT, 0x80, 0x0 ;  /* 0x000000000000781c */ /* 0x000fe20003f0f070 */
[----:B------:R-:W-:Y:S01]  /*25c10*/  UMOV UR6, 0x0 ;  /* 0x0000000000067882 */ /* 0x000fe20000000000 */
[----:B------:R-:W-:Y:S01]  /*25c20*/  UMOV UR7, 0x12f00000 ;  /* 0x12f0000000077882 */ /* 0x000fe20000000000 */
[----:B------:R-:W-:-:S10]  /*25c30*/  UMOV UR10, 0x80 ;  /* 0x00000080000a7882 */ /* 0x000fd40000000000 */
.L_x_1796:
        /* <DEDUP_REMOVED lines=10> */
[----:B------:R-:W2:Y:S01]  /*25ce0*/  SYNCS.PHASECHK.TRANS64.TRYWAIT P0, [R8+URZ+0x2a8c0], R7 ;  /* 0x02a8c007080075a7 */ /* 0x000ea2000800017f */
[----:B------:R-:W-:Y:S04]  /*25cf0*/  BSSY B2, `(.L_x_1797) ;  /* 0x0000002000027945 */ /* 0x000fe80003800000 */
[----:B--2---:R-:W-:Y:S05]  /*25d00*/  @!P0 BRA `(.L_x_1798) ;  /* 0x0000006c00ec8947 */ /* 0x004fea0003800000 */
.L_x_1966:
[----:B------:R-:W-:Y:S05]  /*25d10*/  BSYNC B2 ;  /* 0x0000000000027941 */ /* 0x000fea0003800000 */
.L_x_1797:
[----:B------:R-:W-:Y:S01]  /*25d20*/  BSSY B2, `(.L_x_1799) ;  /* 0x0000009000027945 */ /* 0x000fe20003800000 */
[----:B------:R-:W-:Y:S01]  /*25d30*/  MOV R10, 0x0 ;  /* 0x00000000000a7802 */ /* 0x000fe20000000f00 */
[----:B------:R-:W-:Y:S02]  /*25d40*/  IMAD.MOV.U32 R11, RZ, RZ, 0x12f00000 ;  /* 0x12f00000ff0b7424 */ /* 0x000fe400078e00ff */
[----:B------:R-:W-:Y:S05]  /*25d50*/  @P1 BRA `(.L_x_1800) ;  /* 0x0000000000141947 */ /* 0x000fea0003800000 */
[----:B------:R-:W-:Y:S01]  /*25d60*/  LOP3.LUT P0, RZ, R17, 0x1, RZ, 0xc0, !PT ;  /* 0x0000000111ff7812 */ /* 0x000fe2000780c0ff */
[----:B------:R-:W-:-:S04]  /*25d70*/  IMAD.MOV.U32 R4, RZ, RZ, 0x6000 ;  /* 0x00006000ff047424 */ /* 0x000fc800078e00ff */
[----:B------:R3:W-:Y:S08]  /*25d80*/  SYNCS.ARRIVE.TRANS64 RZ, [R8+URZ+0x2a8b0], R4 ;  /* 0x02a8b00408ff79a7 */ /* 0x0007f0000800003f */
[----:B------:R-:W-:Y:S05]  /*25d90*/  @!P0 BRA `(.L_x_1800) ;  /* 0x0000000000048947 */ /* 0x000fea0003800000 */
[----:B------:R-:W-:Y:S01]  /*25da0*/  BPT.TRAP 0x1 ;  /* 0x000000040000795c */ /* 0x000fe20000300000 */
.L_x_1800:
[----:B------:R-:W-:Y:S05]  /*25db0*/  BSYNC B2 ;  /* 0x0000000000027941 */ /* 0x000fea0003800000 */
.L_x_1799:
[----:B---3--:R-:W3:Y:S01]  /*25dc0*/  LDL R4, [R1+0x14] ;  /* 0x0000140001047983 */ /* 0x008ee20000100800 */
[----:B------:R-:W-:Y:S01]  /*25dd0*/  R2UR UR10, R12 ;  /* 0x000000000c0a72ca */ /* 0x000fe200000e0000 */
[----:B------:R-:W-:Y:S01]  /*25de0*/  UIADD3 UR4, UP0, UR36, 0x670, URZ ;  /* 0x0000067024047890 */ /* 0x000fe2000ff1e03f */
[----:B------:R-:W-:Y:S01]  /*25df0*/  R2UR UR6, R10 ;  /* 0x000000000a0672ca */ /* 0x000fe200000e0000 */
[----:B-12---:R-:W-:Y:S01]  /*25e00*/  VIADD R8, R8, 0x2a8b0 ;  /* 0x0002a8b008087836 */ /* 0x006fe20000000000 */
[----:B------:R-:W-:Y:S01]  /*25e10*/  R2UR UR7, R11 ;  /* 0x000000000b0772ca */ /* 0x000fe200000e0000 */
[----:B------:R-:W-:Y:S01]  /*25e20*/  UIADD3.X UR5, URZ, UR37, URZ, UP0, !UPT ;  /* 0x000000253f057290 */ /* 0x000fe200087fe43f */
[----:B------:R-:W-:Y:S01]  /*25e30*/  PLOP3.LUT P0, PT, PT, PT, PT, 0x80, 0x0 ;  /* 0x000000000000781c */ /* 0x000fe20003f0f070 */
[----:B---3--:R-:W-:-:S04]  /*25e40*/  IMAD R4, R4, 0x6000, R19 ;  /* 0x0000600004047824 */ /* 0x008fc800078e0213 */
[----:B------:R-:W-:-:S08]  /*25e50*/  VIADD R6, R4, 0x400 ;  /* 0x0000040004067836 */ /* 0x000fd00000000000 */
.L_x_1801:
        /* <DEDUP_REMOVED lines=15> */
.L_x_1802:
        /* <DEDUP_REMOVED lines=10> */
.L_x_1789:
[----:B------:R-:W-:Y:S05]  /*25ff0*/  BSYNC B1 ;  /* 0x0000000000017941 */ /* 0x000fea0003800000 */
.L_x_1788:
[----:B-1----:R-:W2:Y:S04]  /*26000*/  LDL.LU R7, [R1+0x14] ;  /* 0x0000140001077983 */ /* 0x002ea80000300800 */
[----:B------:R-:W3:Y:S01]  /*26010*/  LDL.LU R6, [R1+0x20] ;  /* 0x0000200001067983 */ /* 0x000ee20000300800 */
[----:B--2---:R-:W-:-:S04]  /*26020*/  IADD3 R4, R7, 0x1, RZ ;  /* 0x0000000107047810 */ /* 0x004fc80007ffe0ff */
        /* <DEDUP_REMOVED lines=9> */
.L_x_1767:
[----:B------:R-:W-:Y:S05]  /*260c0*/  BSYNC B0 ;  /* 0x0000000000007941 */ /* 0x000fea0003800000 */
.L_x_1766:
[----:B-1----:R-:W3:Y:S01]  /*260d0*/  LDL R7, [R1+0x34] ;  /* 0x0000340001077983 */ /* 0x002ee20000100800 */
[----:B------:R-:W1:Y:S01]  /*260e0*/  LDC R0, c[0x0][0x448] ;  /* 0x00011200ff007b82 */ /* 0x000e620000000800 */
[----:B------:R-:W-:Y:S07]  /*260f0*/  @!P5 WARPSYNC.ALL ;  /* 0x000000000000d948 */ /* 0x000fee0003800000 */
[----:B------:R-:W-:Y:S01]  /*26100*/  @!P5 BAR.SYNC.DEFER_BLOCKING 0xc, 0x180 ;  /* 0x030600000000db1d */ /* 0x000fe20000010000 */
[----:B-1----:R-:W-:-:S13]  /*26110*/  ISETP.NE.AND P0, PT, R0, 0x1, PT ;  /* 0x000000010000780c */ /* 0x002fda0003f05270 */
[----:B------:R-:W1:Y:S08]  /*26120*/  @P0 LDC R0, c[0x0][0x44c] ;  /* 0x00011300ff000b82 */ /* 0x000e700000000800 */
[----:B------:R-:W4:Y:S01]  /*26130*/  @P0 LDC R3, c[0x0][0x450] ;  /* 0x00011400ff030b82 */ /* 0x000f220000000800 */
[----:B---3--:R-:W-:-:S04]  /*26140*/  VIADD R2, R7, 0x7f ;  /* 0x0000007f07027836 */ /* 0x008fc80000000000 */
[----:B-1----:R-:W-:-:S05]  /*26150*/  @P0 IMAD.HI.U32 R0, R2, R0, RZ ;  /* 0x0000000002000227 */ /* 0x002fca00078e00ff */
[----:B----4-:R-:W-:-:S05]  /*26160*/  @P0 SHF.R.U32.HI R2, RZ, R3, R0 ;  /* 0x00000003ff020219 */ /* 0x010fca0000011600 */
[----:B------:R-:W-:Y:S02]  /*26170*/  IMAD.IADD R0, R21, 0x1, R2 ;  /* 0x0000000115007824 */ /* 0x000fe400078e0202 */
[----:B------:R-:W1:Y:S02]  /*26180*/  LDC.64 R2, c[0x0][0x9e0] ;  /* 0x00027800ff027b82 */ /* 0x000e640000000a00 */
[----:B-1----:R-:W-:Y:S01]  /*26190*/  ISETP.GE.AND P1, PT, R3, 0x1, PT ;  /* 0x000000010300780c */ /* 0x002fe20003f26270 */
[----:B------:R-:W-:-:S12]  /*261a0*/  IMAD.IADD R2, R0, 0x1, R2 ;  /* 0x0000000100027824 */ /* 0x000fd800078e0202 */
[----:B------:R-:W-:Y:S05]  /*261b0*/  @!P1 BRA `(.L_x_1804) ;  /* 0x0000000000489947 */ /* 0x000fea0003800000 */
[C---:B------:R-:W-:Y:S01]  /*261c0*/  ISETP.GT.AND P2, PT, R0.reuse, RZ, PT ;  /* 0x000000ff0000720c */ /* 0x040fe20003f44270 */
[----:B------:R-:W-:Y:S01]  /*261d0*/  BSSY B0, `(.L_x_1805) ;  /* 0x000000e000007945 */ /* 0x000fe20003800000 */
[----:B--2---:R-:W-:-:S11]  /*261e0*/  VIADD R6, R0, 0xffffffff ;  /* 0xffffffff00067836 */ /* 0x004fd60000000000 */
        /* <DEDUP_REMOVED lines=8> */
.L_x_1806:
[----:B------:R-:W-:-:S13]  /*26270*/  ISETP.NE.AND P2, PT, R3, 0x1, PT ;  /* 0x000000010300780c */ /* 0x000fda0003f45270 */
[----:B------:R-:W1:Y:S02]  /*26280*/  @P2 LDC.64 R4, c[0x0][0x9e8] ;  /* 0x00027a00ff042b82 */ /* 0x000e640000000a00 */
[----:B-1----:R-:W-:-:S05]  /*26290*/  @P2 IMAD.HI.U32 R4, R6, R4, RZ ;  /* 0x0000000406042227 */ /* 0x002fca00078e00ff */
[----:B------:R-:W-:-:S07]  /*262a0*/  @P2 SHF.R.U32.HI R6, RZ, R5, R4 ;  /* 0x00000005ff062219 */ /* 0x000fce0000011604 */
.L_x_1807:
[----:B------:R-:W-:Y:S05]  /*262b0*/  BSYNC B0 ;  /* 0x0000000000007941 */ /* 0x000fea0003800000 */
.L_x_1805:
[----:B------:R-:W-:-:S05]  /*262c0*/  IMAD R6, R6, R3, R3 ;  /* 0x0000000306067224 */ /* 0x000fca00078e0203 */
[----:B------:R-:W-:-:S07]  /*262d0*/  VIMNMX R2, R2, R6, PT ;  /* 0x0000000602027248 */ /* 0x000fce0003fe0100 */
.L_x_1804:
[----:B--2---:R-:W2:Y:S01]  /*262e0*/  LDL R6, [R1+0x5c] ;  /* 0x00005c0001067983 */ /* 0x004ea20000100800 */
[----:B------:R-:W1:Y:S01]  /*262f0*/  @P0 LDC R0, c[0x0][0x44c] ;  /* 0x00011300ff000b82 */ /* 0x000e620000000800 */
[----:B------:R-:W-:Y:S01]  /*26300*/  VIADD R2, R2, 0x5f ;  /* 0x0000005f02027836 */ /* 0x000fe20000000000 */
[----:B------:R-:W-:Y:S01]  /*26310*/  ULDC UR4, c[0x0][0x9dc] ;  /* 0x0002770000047ab9 */ /* 0x000fe20000000800 */
[----:B------:R-:W-:Y:S02]  /*26320*/  IMAD.MOV.U32 R4, RZ, RZ, R7 ;  /* 0x000000ffff047224 */ /* 0x000fe400078e0007 */
[----:B------:R-:W-:-:S03]  /*26330*/  IMAD.HI R2, R2, 0x2aaaaaab, RZ ;  /* 0x2aaaaaab02027827 */ /* 0x000fc600078e02ff */
[----:B------:R-:W3:Y:S01]  /*26340*/  @P0 LDC R5, c[0x0][0x450] ;  /* 0x00011400ff050b82 */ /* 0x000ee20000000800 */
[----:B-1----:R-:W-:-:S05]  /*26350*/  @P0 IMAD.HI.U32 R0, R7, R0, RZ ;  /* 0x0000000007000227 */ /* 0x002fca00078e00ff */
[----:B---3--:R-:W-:-:S05]  /*26360*/  @P0 SHF.R.U32.HI R4, RZ, R5, R0 ;  /* 0x00000005ff040219 */ /* 0x008fca0000011600 */
[----:B------:R-:W-:Y:S01]  /*26370*/  IMAD.IADD R0, R20, 0x1, R4 ;  /* 0x0000000114007824 */ /* 0x000fe200078e0204 */
[----:B------:R-:W-:-:S04]  /*26380*/  SHF.R.U32.HI R4, RZ, 0x1f, R2 ;  /* 0x0000001fff047819 */ /* 0x000fc80000011602 */
[----:B------:R-:W-:Y:S01]  /*26390*/  LEA.HI.SX32 R7, R2, R4, 0x1c ;  /* 0x0000000402077211 */ /* 0x000fe200078fe2ff */
[----:B------:R-:W-:-:S04]  /*263a0*/  VIADD R2, R0, -UR4 ;  /* 0x8000000400027c36 */ /* 0x000fc80008000000 */
[----:B------:R1:W-:Y:S01]  /*263b0*/  STL [R1+0x60], R7 ;  /* 0x0000600701007387 */ /* 0x0003e20000100800 */
[----:B--2---:R-:W-:Y:S01]  /*263c0*/  VIMNMX R6, R6, R7, PT ;  /* 0x0000000706067248 */ /* 0x004fe20003fe0100 */
[----:B-1----:R-:W-:Y:S06]  /*263d0*/  @!P1 BRA `(.L_x_1808) ;  /* 0x0000000000449947 */ /* 0x002fec0003800000 */
        /* <DEDUP_REMOVED lines=10> */
.L_x_1810:
[----:B------:R-:W-:-:S13]  /*26480*/  ISETP.NE.AND P0, PT, R3, 0x1, PT ;  /* 0x000000010300780c */ /* 0x000fda0003f05270 */
[----:B------:R-:W1:Y:S02]  /*26490*/  @P0 LDC.64 R4, c[0x0][0x9e8] ;  /* 0x00027a00ff040b82 */ /* 0x000e640000000a00 */
[----:B-1----:R-:W-:-:S05]  /*264a0*/  @P0 IMAD.HI.U32 R4, R0, R4, RZ ;  /* 0x0000000400040227 */ /* 0x002fca00078e00ff */
[----:B------:R-:W-:-:S07]  /*264b0*/  @P0 SHF.R.U32.HI R0, RZ, R5, R4 ;  /* 0x00000005ff000219 */ /* 0x000fce0000011604 */
.L_x_1811:
[----:B------:R-:W-:Y:S05]  /*264c0*/  BSYNC B0 ;  /* 0x0000000000007941 */ /* 0x000fea0003800000 */
.L_x_1809:
[----:B------:R-:W-:-:S05]  /*264d0*/  IMAD R0, R0, R3, RZ ;  /* 0x0000000300007224 */ /* 0x000fca00078e02ff */
[----:B------:R-:W-:-:S07]  /*264e0*/  VIMNMX R2, R2, R0, !PT ;  /* 0x0000000002027248 */ /* 0x000fce0007fe0100 */
.L_x_1808:
[----:B------:R-:W-:Y:S01]  /*264f0*/  IMAD.HI R2, R2, 0x2aaaaaab, RZ ;  /* 0x2aaaaaab02027827 */ /* 0x000fe200078e02ff */
[----:B------:R-:W-:Y:S01]  /*26500*/  ISETP.NE.AND P1, PT, R18, RZ, PT ;  /* 0x000000ff1200720c */ /* 0x000fe20003f25270 */
[----:B------:R-:W-:Y:S03]  /*26510*/  BSSY B0, `(.L_x_1812) ;  /* 0x0000025000007945 */ /* 0x000fe60003800000 */
[----:B------:R-:W-:-:S04]  /*26520*/  SHF.R.U32.HI R0, RZ, 0x1f, R2 ;  /* 0x0000001fff007819 */ /* 0x000fc80000011602 */
[----:B------:R-:W-:-:S04]  /*26530*/  LEA.HI.SX32 R0, R2, R0, 0x1c ;  /* 0x0000000002007211 */ /* 0x000fc800078fe2ff */
[----:B------:R-:W-:Y:S01]  /*26540*/  VIMNMX R8, RZ, R0, !PT ;  /* 0x00000000ff087248 */ /* 0x000fe20007fe0100 */
[----:B------:R-:W1:Y:S03]  /*26550*/  @!P1 LDC R18, c[0x0][0x9f0] ;  /* 0x00027c00ff129b82 */ /* 0x000e660000000800 */
[----:B------:R-:W-:Y:S01]  /*26560*/  ISETP.GT.AND P0, PT, R6, R8, PT ;  /* 0x000000080600720c */ /* 0x000fe20003f04270 */
[----:B------:R2:W-:Y:S04]  /*26570*/  STL [R1+0x3c], R8 ;  /* 0x00003c0801007387 */ /* 0x0005e80000100800 */
[----:B------:R2:W-:Y:S08]  /*26580*/  STL [R1+0x40], RZ ;  /* 0x000040ff01007387 */ /* 0x0005f00000100800 */
[----:B--2---:R-:W-:Y:S05]  /*26590*/  @!P0 BRA `(.L_x_1813) ;  /* 0x0000000000708947 */ /* 0x004fea0003800000 */
[----:B-1----:R-:W-:-:S04]  /*265a0*/  IABS R0, R18 ;  /* 0x0000001200007213 */ /* 0x002fc80000000000 */
[----:B------:R-:W1:Y:S08]  /*265b0*/  I2F.RP R2, R0 ;  /* 0x0000000000027306 */ /* 0x000e700000209400 */
[----:B-1----:R-:W1:Y:S02]  /*265c0*/  MUFU.RCP R2, R2 ;  /* 0x0000000200027308 */ /* 0x002e640000001000 */
[----:B-1----:R-:W-:-:S06]  /*265d0*/  VIADD R2, R2, 0xffffffe ;  /* 0x0ffffffe02027836 */ /* 0x002fcc0000000000 */
[----:B------:R-:W1:Y:S02]  /*265e0*/  F2I.FTZ.U32.TRUNC.NTZ R3, R2 ;  /* 0x0000000200037305 */ /* 0x000e64000021f000 */
[----:B-1----:R-:W-:-:S05]  /*265f0*/  IADD3 R2, RZ, -R3, RZ ;  /* 0x80000003ff027210 */ /* 0x002fca0007ffe0ff */
[----:B------:R-:W-:Y:S02]  /*26600*/  IMAD R4, R2, R0, RZ ;  /* 0x0000000002047224 */ /* 0x000fe400078e02ff */
[----:B------:R-:W-:-:S04]  /*26610*/  IMAD.MOV.U32 R2, RZ, RZ, RZ ;  /* 0x000000ffff027224 */ /* 0x000fc800078e00ff */
[----:B------:R-:W-:Y:S01]  /*26620*/  IMAD.HI.U32 R7, R3, R4, R2 ;  /* 0x0000000403077227 */ /* 0x000fe200078e0002 */
[----:B------:R-:W-:Y:S02]  /*26630*/  IADD3 R4, R18, -0x1, R6 ;  /* 0xffffffff12047810 */ /* 0x000fe40007ffe006 */
[----:B------:R-:W-:-:S03]  /*26640*/  IABS R2, R18 ;  /* 0x0000001200027213 */ /* 0x000fc60000000000 */
[----:B------:R-:W-:Y:S02]  /*26650*/  IMAD.IADD R4, R4, 0x1, -R8 ;  /* 0x0000000104047824 */ /* 0x000fe400078e0a08 */
[----:B------:R-:W-:-:S03]  /*26660*/  IMAD.MOV R2, RZ, RZ, -R2 ;  /* 0x000000ffff027224 */ /* 0x000fc600078e0a02 */
[----:B------:R-:W-:Y:S01]  /*26670*/  IABS R3, R4 ;  /* 0x0000000400037213 */ /* 0x000fe20000000000 */
[----:B------:R-:W-:Y:S01]  /*26680*/  IMAD.MOV.U32 R5, RZ, RZ, R2 ;  /* 0x000000ffff057224 */ /* 0x000fe200078e0002 */
[----:B------:R-:W-:-:S03]  /*26690*/  LOP3.LUT R4, R4, R18, RZ, 0x3c, !PT ;  /* 0x0000001204047212 */ /* 0x000fc600078e3cff */
        /* <DEDUP_REMOVED lines=12> */
.L_x_1813:
[----:B------:R-:W-:Y:S05]  /*26760*/  BSYNC B0 ;  /* 0x0000000000007941 */ /* 0x000fea0003800000 */
.L_x_1812:
[----:B------:R-:W3:Y:S04]  /*26770*/  LDL R0, [R1+0x40] ;  /* 0x0000400001007983 */ /* 0x000ee80000100800 */
[----:B--2---:R-:W3:Y:S01]  /*26780*/  LDL R2, [R1+0x50] ;  /* 0x0000500001027983 */ /* 0x004ee20000100800 */
[----:B------:R-:W-:Y:S01]  /*26790*/  BSSY B7, `(.L_x_1814) ;  /* 0x0000414000077945 */ /* 0x000fe20003800000 */
[----:B---3--:R-:W-:-:S05]  /*267a0*/  IMAD R2, R2, R0, R8 ;  /* 0x0000000002027224 */ /* 0x008fca00078e0208 */
[----:B------:R-:W-:Y:S01]  /*267b0*/  VIADDMNMX R0, R2, R0, R6, PT ;  /* 0x0000000002007246 */ /* 0x000fe20003800106 */
[----:B------:R2:W-:Y:S03]  /*267c0*/  STL [R1+0x30], R2 ;  /* 0x0000300201007387 */ /* 0x0005e60000100800 */
[----:B------:R-:W-:Y:S01]  /*267d0*/  ISETP.GT.AND P0, PT, R0, R2, PT ;  /* 0x000000020000720c */ /* 0x000fe20003f04270 */
[----:B------:R2:W-:-:S12]  /*267e0*/  STL [R1+0x44], R0 ;  /* 0x0000440001007387 */ /* 0x0005d80000100800 */
[----:B--2---:R-:W-:Y:S05]  /*267f0*/  @P0 BRA `(.L_x_1815) ;  /* 0x0000000000480947 */ /* 0x004fea0003800000 */
[----:B------:R-:W2:Y:S02]  /*26800*/  S2R R0, SR_TID.X ;  /* 0x0000000000007919 */ /* 0x000ea40000002100 */
[----:B--2---:R-:W-:-:S04]  /*26810*/  LOP3.LUT R0, R0, 0x7f, RZ, 0xc0, !PT ;  /* 0x0000007f00007812 */ /* 0x004fc800078ec0ff */
[----:B------:R-:W-:-:S13]  /*26820*/  ISETP.NE.AND P1, PT, R0, RZ, PT ;  /* 0x000000ff0000720c */ /* 0x000fda0003f25270 */
[----:B------:R-:W-:Y:S05]  /*26830*/  @P1 BRA `(.L_x_1816) ;  /* 0x0000004000241947 */ /* 0x000fea0003800000 */
[----:B------:R-:W2:Y:S01]  /*26840*/  S2R R3, SR_LANEID ;  /* 0x0000000000037919 */ /* 0x000ea20000000000 */
[----:B------:R-:W-:Y:S02]  /*26850*/  VOTEU.ANY UR4, UPT, PT ;  /* 0x0000000000047886 */ /* 0x000fe400038e0100 */
[----:B------:R-:W2:Y:S08]  /*26860*/  FLO.U32 R0, UR4 ;  /* 0x0000000400007d00 */ /* 0x000eb000080e0000 */
[----:B------:R-:W3:Y:S01]  /*26870*/  POPC R4, UR4 ;  /* 0x0000000400047d09 */ /* 0x000ee20008000000 */
[----:B--2---:R-:W-:-:S02]  /*26880*/  ISETP.EQ.U32.AND P0, PT, R0, R3, PT ;  /* 0x000000030000720c */ /* 0x004fc40003f02070 */
[----:B------:R-:W3:Y:S11]  /*26890*/  LDC.64 R2, c[0x0][0xc60] ;  /* 0x00031800ff027b82 */ /* 0x000ef60000000a00 */
[----:B---3--:R-:W2:Y:S01]  /*268a0*/  @P0 ATOMG.E.ADD.STRONG.GPU PT, R3, desc[UR46][R2.64], R4 ;  /* 0x00000004020309a8 */ /* 0x008ea200081ee1ee */
[----:B------:R-:W3:Y:S02]  /*268b0*/  S2R R5, SR_LTMASK ;  /* 0x0000000000057919 */ /* 0x000ee40000003900 */
[----:B---3--:R-:W-:-:S06]  /*268c0*/  LOP3.LUT R5, R5, UR4, RZ, 0xc0, !PT ;  /* 0x0000000405057c12 */ /* 0x008fcc000f8ec0ff */
[----:B------:R-:W3:Y:S01]  /*268d0*/  POPC R5, R5 ;  /* 0x0000000500057309 */ /* 0x000ee20000000000 */
[----:B--2---:R-:W3:Y:S02]  /*268e0*/  SHFL.IDX PT, R0, R3, R0, 0x1f ;  /* 0x00001f0003007589 */ /* 0x004ee400000e0000 */
[----:B---3--:R-:W-:-:S05]  /*268f0*/  IADD3 R0, R0, UR39, R5 ;  /* 0x0000002700007c10 */ /* 0x008fca000fffe005 */
[----:B------:R2:W-:Y:S01]  /*26900*/  STL [R1], R0 ;  /* 0x0000000001007387 */ /* 0x0005e20000100800 */
[----:B------:R-:W-:Y:S05]  /*26910*/  BRA `(.L_x_1816) ;  /* 0x0000003c00ec7947 */ /* 0x000fea0003800000 */
.L_x_1815:
        /* <DEDUP_REMOVED lines=10> */
[----:B------:R-:W2:Y:S01]  /*269c0*/  LDC.64 R2, c[0x4][R2] ;  /* 0x0100000002027b82 */ /* 0x000ea20000000a00 */
[----:B------:R-:W-:Y:S01]  /*269d0*/  IMAD.U32 R5, RZ, RZ, UR7 ;  /* 0x00000007ff057e24 */ /* 0x000fe2000f8e00ff */
[----:B------:R-:W-:Y:S01]  /*269e0*/  MOV R13, RZ ;  /* 0x000000ff000d7202 */ /* 0x000fe20000000f00 */
[----:B------:R-:W-:Y:S02]  /*269f0*/  IMAD.U32 R7, RZ, RZ, UR9 ;  /* 0x00000009ff077e24 */ /* 0x000fe4000f8e00ff */
[----:B------:R-:W-:-:S02]  /*26a00*/  IMAD.U32 R10, RZ, RZ, UR4 ;  /* 0x00000004ff0a7e24 */ /* 0x000fc4000f8e00ff */
[----:B------:R-:W-:Y:S02]  /*26a10*/  IMAD.U32 R11, RZ, RZ, UR5 ;  /* 0x00000005ff0b7e24 */ /* 0x000fe4000f8e00ff */
[----:B------:R-:W-:Y:S02]  /*26a20*/  IMAD.MOV.U32 R8, RZ, RZ, 0x70 ;  /* 0x00000070ff087424 */ /* 0x000fe400078e00ff */
[----:B------:R-:W-:-:S07]  /*26a30*/  IMAD.MOV.U32 R12, RZ, RZ, 0x1 ;  /* 0x00000001ff0c7424 */ /* 0x000fce00078e00ff */
[----:B------:R-:W-:-:S07]  /*26a40*/  LEPC R20, `(.L_x_1818) ;  /* 0x000000001014794e */ /* 0x000fce0000000000 */
[----:B012---:R-:W-:Y:S05]  /*26a50*/  CALL.ABS.NOINC R2 ;  /* 0x0000000002007343 */ /* 0x007fea0003c00000 */
.L_x_1818:
[----:B------:R-:W-:Y:S05]  /*26a60*/  BSYNC B6 ;  /* 0x0000000000067941 */ /* 0x000fea0003800000 */
.L_x_1817:
[----:B------:R-:W-:Y:S01]  /*26a70*/  VIADD R0, R19, 0x400 ;  /* 0x0000040013007836 */ /* 0x000fe20000000000 */
[----:B------:R-:W-:Y:S04]  /*26a80*/  BSSY B6, `(.L_x_1819) ;  /* 0x0000022000067945 */ /* 0x000fe80003800000 */
[----:B------:R-:W-:-:S13]  /*26a90*/  LOP3.LUT P0, RZ, R0, 0x3ff, RZ, 0xc0, !PT ;  /* 0x000003ff00ff7812 */ /* 0x000fda000780c0ff */
[----:B------:R-:W-:Y:S05]  /*26aa0*/  @!P0 BRA `(.L_x_1820) ;  /* 0x00000000007c8947 */ /* 0x000fea0003800000 */
[----:B-1----:R-:W-:Y:S01]  /*26ab0*/  MOV R18, 0x0 ;  /* 0x0000000000127802 */ /* 0x002fe20000000f00 */
[----:B------:R-:W-:Y:S01]  /*26ac0*/  ULDC.64 UR6, c[0x4][0x118] ;  /* 0x0100460000067ab9 */ /* 0x000fe20000000a00 */
[----:B------:R-:W-:Y:S01]  /*26ad0*/  ULDC.64 UR8, c[0x4][0x120] ;  /* 0x0100480000087ab9 */ /* 0x000fe20000000a00 */
[----:B------:R-:W-:Y:S01]  /*26ae0*/  ULDC.64 UR4, c[0x4][0xa8] ;  /* 0x01002a0000047ab9 */ /* 0x000fe20000000a00 */
[----:B------:R1:W2:Y:S01]  /*26af0*/  LDC.64 R2, c[0x4][R18] ;  /* 0x0100000012027b82 */ /* 0x0002a20000000a00 */
[----:B------:R-:W-:Y:S01]  /*26b00*/  IMAD.U32 R4, RZ, RZ, UR6 ;  /* 0x00000006ff047e24 */ /* 0x000fe2000f8e00ff */
[----:B------:R-:W-:Y:S01]  /*26b10*/  MOV R10, UR4 ;  /* 0x00000004000a7c02 */ /* 0x000fe20008000f00 */
[----:B------:R-:W-:Y:S02]  /*26b20*/  IMAD.U32 R5, RZ, RZ, UR7 ;  /* 0x00000007ff057e24 */ /* 0x000fe4000f8e00ff */
[----:B------:R-:W-:Y:S02]  /*26b30*/  IMAD.U32 R6, RZ, RZ, UR8 ;  /* 0x00000008ff067e24 */ /* 0x000fe4000f8e00ff */
[----:B------:R-:W-:-:S02]  /*26b40*/  IMAD.U32 R7, RZ, RZ, UR9 ;  /* 0x00000009ff077e24 */ /* 0x000fc4000f8e00ff */
[----:B------:R-:W-:Y:S02]  /*26b50*/  IMAD.U32 R11, RZ, RZ, UR5 ;  /* 0x00000005ff0b7e24 */ /* 0x000fe4000f8e00ff */
[----:B------:R-:W-:Y:S02]  /*26b60*/  IMAD.MOV.U32 R8, RZ, RZ, 0x70 ;  /* 0x00000070ff087424 */ /* 0x000fe400078e00ff */
[----:B------:R-:W-:Y:S02]  /*26b70*/  IMAD.MOV.U32 R12, RZ, RZ, 0x1 ;  /* 0x00000001ff0c7424 */ /* 0x000fe400078e00ff */
[----:B-1----:R-:W-:-:S07]  /*26b80*/  IMAD.MOV.U32 R13, RZ, RZ, RZ ;  /* 0x000000ffff0d7224 */ /* 0x002fce00078e00ff */
[----:B------:R-:W-:-:S07]  /*26b90*/  LEPC R20, `(.L_x_1821) ;  /* 0x000000001014794e */ /* 0x000fce0000000000 */
[----:B0-2---:R-:W-:Y:S05]  /*26ba0*/  CALL.ABS.NOINC R2 ;  /* 0x0000000002007343 */ /* 0x005fea0003c00000 */
.L_x_1821:
[----:B------:R0:W1:Y:S01]  /*26bb0*/  LDC.64 R2, c[0x4][R18] ;  /* 0x0100000012027b82 */ /* 0x0000620000000a00 */
[----:B------:R-:W-:Y:S01]  /*26bc0*/  ULDC.64 UR4, c[0x4][0x118] ;  /* 0x0100460000047ab9 */ /* 0x000fe20000000a00 */
[----:B------:R-:W-:Y:S01]  /*26bd0*/  ULDC.64 UR6, c[0x4][0x120] ;  /* 0x0100480000067ab9 */ /* 0x000fe20000000a00 */
[----:B------:R-:W-:Y:S01]  /*26be0*/  ULDC.64 UR8, c[0x4][0xb0] ;  /* 0x01002c0000087ab9 */ /* 0x000fe20000000a00 */
[----:B------:R-:W-:Y:S01]  /*26bf0*/  IMAD.U32 R4, RZ, RZ, UR4 ;  /* 0x00000004ff047e24 */ /* 0x000fe2000f8e00ff */
[----:B------:R-:W-:Y:S01]  /*26c00*/  MOV R5, UR5 ;  /* 0x0000000500057c02 */ /* 0x000fe20008000f00 */
[----:B------:R-:W-:Y:S01]  /*26c10*/  IMAD.U32 R6, RZ, RZ, UR6 ;  /* 0x00000006ff067e24 */ /* 0x000fe2000f8e00ff */
[----:B------:R-:W-:Y:S01]  /*26c20*/  MOV R12, 0x1 ;  /* 0x00000001000c7802 */ /* 0x000fe20000000f00 */
[----:B------:R-:W-:Y:S02]  /*26c30*/  IMAD.U32 R7, RZ, RZ, UR7 ;  /* 0x00000007ff077e24 */ /* 0x000fe4000f8e00ff */
[----:B------:R-:W-:-:S02]  /*26c40*/  IMAD.U32 R10, RZ, RZ, UR8 ;  /* 0x00000008ff0a7e24 */ /* 0x000fc4000f8e00ff */
[----:B------:R-:W-:Y:S02]  /*26c50*/  IMAD.U32 R11, RZ, RZ, UR9 ;  /* 0x00000009ff0b7e24 */ /* 0x000fe4000f8e00ff */
[----:B------:R-:W-:Y:S02]  /*26c60*/  IMAD.MOV.U32 R8, RZ, RZ, 0x70 ;  /* 0x00000070ff087424 */ /* 0x000fe400078e00ff */
[----:B0-----:R-:W-:-:S07]  /*26c70*/  IMAD.MOV.U32 R13, RZ, RZ, RZ ;  /* 0x000000ffff0d7224 */ /* 0x001fce00078e00ff */
[----:B------:R-:W-:-:S07]  /*26c80*/  LEPC R20, `(.L_x_1820) ;  /* 0x000000001014794e */ /* 0x000fce0000000000 */
[----:B-1----:R-:W-:Y:S05]  /*26c90*/  CALL.ABS.NOINC R2 ;  /* 0x0000000002007343 */ /* 0x002fea0003c00000 */
.L_x_1820:
[----:B------:R-:W-:Y:S05]  /*26ca0*/  BSYNC B6 ;  /* 0x0000000000067941 */ /* 0x000fea0003800000 */
.L_x_1819:
[----:B------:R-:W2:Y:S01]  /*26cb0*/  LDL R0, [R1+0xc] ;  /* 0x00000c0001007983 */ /* 0x000ea20000100800 */
[----:B------:R-:W-:Y:S02]  /*26cc0*/  ULDC.64 UR4, c[0x0][0x9f8] ;  /* 0x00027e0000047ab9 */ /* 0x000fe40000000a00 */
[----:B------:R-:W-:Y:S01]  /*26cd0*/  ISETP.NE.U32.AND P0, PT, RZ, UR4, PT ;  /* 0x00000004ff007c0c */ /* 0x000fe2000bf05070 */
[----:B-1----:R-:W3:Y:S03]  /*26ce0*/  LDL R18, [R1+0x44] ;  /* 0x0000440001127983 */ /* 0x002ee60000100800 */
[----:B------:R-:W-:Y:S01]  /*26cf0*/  ISETP.NE.AND.EX P0, PT, RZ, UR5, PT, P0 ;  /* 0x00000005ff007c0c */ /* 0x000fe2000bf05300 */
[----:B------:R-:W-:-:S12]  /*26d00*/  ULDC.64 UR4, c[0x0][0xa08] ;  /* 0x0002820000047ab9 */ /* 0x000fd80000000a00 */
[----:B------:R-:W1:Y:S01]  /*26d10*/  @P0 LDC.64 R2, c[0x0][0x9f8] ;  /* 0x00027e00ff020b82 */ /* 0x000e620000000a00 */
[----:B--2---:R-:W-:Y:S02]  /*26d20*/  IMAD.MOV.U32 R7, RZ, RZ, R0 ;  /* 0x000000ffff077224 */ /* 0x004fe400078e0000 */
[----:B-1----:R-:W-:-:S05]  /*26d30*/  @P0 IMAD.WIDE R2, R0, 0x4, R2 ;  /* 0x0000000400020825 */ /* 0x002fca00078e0202 */
[----:B------:R1:W2:Y:S01]  /*26d40*/  @P0 LDG.E R7, desc[UR46][R2.64] ;  /* 0x0000002e02070981 */ /* 0x0002a2000c1e1900 */
[----:B---3--:R-:W-:Y:S01]  /*26d50*/  VIADD R0, R18, 0xffffffff ;  /* 0xffffffff12007836 */ /* 0x008fe20000000000 */
[----:B-1----:R-:W1:Y:S02]  /*26d60*/  LDC.64 R2, c[0x0][0x418] ;  /* 0x00010600ff027b82 */ /* 0x002e640000000a00 */
[----:B-1----:R-:W-:Y:S01]  /*26d70*/  LOP3.LUT P0, RZ, R2, UR4, RZ, 0xfc, !PT ;  /* 0x0000000402ff7c12 */ /* 0x002fe2000f80fcff */
[----:B------:R-:W-:-:S03]  /*26d80*/  UMOV UR4, 0xffffffff ;  /* 0xffffffff00047882 */ /* 0x000fc60000000000 */
[----:B------:R-:W-:Y:S02]  /*26d90*/  LOP3.LUT P0, RZ, R3, UR5, RZ, 0xfc, P0 ;  /* 0x0000000503ff7c12 */ /* 0x000fe4000800fcff */
[----:B--2---:R-:W-:Y:S01]  /*26da0*/  SHF.R.S32.HI R8, RZ, 0x1f, R7 ;  /* 0x0000001fff087819 */ /* 0x004fe20000011407 */
[----:B------:R1:W-:Y:S01]  /*26db0*/  STL [R1+0x8], R7 ;  /* 0x0000080701007387 */ /* 0x0003e20000100800 */
[----:B------:R-:W-:-:S03]  /*26dc0*/  SEL R18, R7, RZ, !P0 ;  /* 0x000000ff07127207 */ /* 0x000fc60004000000 */
[----:B------:R1:W-:Y:S01]  /*26dd0*/  STL [R1+0x24], R8 ;  /* 0x0000240801007387 */ /* 0x0003e20000100800 */
[----:B------:R-:W-:Y:S05]  /*26de0*/  BRA.DIV UR4, `(.L_x_1822) ;  /* 0x0000005e04c87947 */ /* 0x000fea000b800000 */
[----:B------:R-:W2:Y:S02]  /*26df0*/  S2R R4, SR_TID.X ;  /* 0x0000000000047919 */ /* 0x000ea40000002100 */
[----:B--2---:R-:W-:-:S04]  /*26e00*/  SHF.R.U32.HI R4, RZ, 0x5, R4 ;  /* 0x00000005ff047819 */ /* 0x004fc80000011604 */
[----:B------:R-:W-:-:S05]  /*26e10*/  LOP3.LUT R4, R4, 0x3, RZ, 0xc0, !PT ;  /* 0x0000000304047812 */ /* 0x000fca00078ec0ff */
[----:B------:R2:W3:Y:S02]  /*26e20*/  SHFL.IDX PT, R14, R4, RZ, 0x1f ;  /* 0x00001fff040e7589 */ /* 0x0004e400000e0000 */
.L_x_1969:
[----:B------:R4:W-:Y:S01]  /*26e30*/  STL [R1+0x4], R0 ;  /* 0x0000040001007387 */ /* 0x0009e20000100800 */
[----:B---3--:R-:W-:Y:S02]  /*26e40*/  ISETP.NE.AND P0, PT, R14, RZ, PT ;  /* 0x000000ff0e00720c */ /* 0x008fe40003f05270 */
[----:B------:R-:W-:Y:S02]  /*26e50*/  PLOP3.LUT P1, PT, PT, PT, PT, 0x8, 0x0 ;  /* 0x000000000000781c */ /* 0x000fe40003f2e170 */
[----:B------:R-:W-:-:S11]  /*26e60*/  LOP3.LUT R17, R17, 0xfffffffb, RZ, 0xc0, !PT ;  /* 0xfffffffb11117812 */ /* 0x000fd600078ec0ff */
[----:B------:R-:W-:Y:S01]  /*26e70*/  @P1 LOP3.LUT R17, R17, 0x4, RZ, 0xfc, !PT ;  /* 0x0000000411111812 */ /* 0x000fe200078efcff */
[----:B----4-:R-:W-:Y:S06]  /*26e80*/  @P0 BRA `(.L_x_1823) ;  /* 0x0000000400300947 */ /* 0x010fec0003800000 */
[----:B------:R-:W-:-:S03]  /*26e90*/  UMOV UR4, 0xffffffff ;  /* 0xffffffff00047882 */ /* 0x000fc60000000000 */
[----:B------:R-:W-:Y:S05]  /*26ea0*/  BRA.DIV UR4, `(.L_x_1824) ;  /* 0x0000005e04cc7947 */ /* 0x000fea000b800000 */
[----:B------:R-:W-:-:S13]  /*26eb0*/  ELECT P6, URZ, PT ;  /* 0x00000000003f782f */ /* 0x000fda00038c0000 */
.L_x_1972:
[----:B------:R-:W-:Y:S05]  /*26ec0*/  @!P6 BRA `(.L_x_1823) ;  /* 0x000000040020e947 */ /* 0x000fea0003800000 */
[----:B------:R-:W-:-:S04]  /*26ed0*/  ISETP.NE.U32.AND P0, PT, R2, RZ, PT ;  /* 0x000000ff0200720c */ /* 0x000fc80003f05070 */
[----:B------:R-:W-:-:S13]  /*26ee0*/  ISETP.NE.AND.EX P0, PT, R3, RZ, PT, P0 ;  /* 0x000000ff0300720c */ /* 0x000fda0003f05300 */
[----:B------:R-:W-:Y:S05]  /*26ef0*/  @!P0 BRA `(.L_x_1825) ;  /* 0x0000000000508947 */ /* 0x000fea0003800000 */
[----:B------:R-:W3:Y:S01]  /*26f00*/  LDC R6, c[0x0][0x43c] ;  /* 0x00010f00ff067b82 */ /* 0x000ee20000000800 */
[----:B------:R-:W-:Y:S01]  /*26f10*/  IMAD.MOV.U32 R9, RZ, RZ, R0 ;  /* 0x000000ffff097224 */ /* 0x000fe200078e0000 */
[----:B------:R-:W-:-:S03]  /*26f20*/  ULDC.64 UR4, c[0x0][0x428] ;  /* 0x00010a0000047ab9 */ /* 0x000fc60000000a00 */
[----:B------:R-:W-:Y:S01]  /*26f30*/  IMAD.MOV.U32 R0, RZ, RZ, R9 ;  /* 0x000000ffff007224 */ /* 0x000fe200078e0009 */
[----:B---3--:R-:W-:-:S13]  /*26f40*/  ISETP.NE.AND P0, PT, R6, 0x1, PT ;  /* 0x000000010600780c */ /* 0x008fda0003f05270 */
[----:B--2---:R-:W2:Y:S02]  /*26f50*/  @P0 LDC.64 R4, c[0x0][0x440] ;  /* 0x00011000ff040b82 */ /* 0x004ea40000000a00 */
[----:B--2---:R-:W-:-:S05]  /*26f60*/  @P0 IMAD.HI.U32 R4, R9, R4, RZ ;  /* 0x0000000409040227 */ /* 0x004fca00078e00ff */
[----:B------:R-:W-:-:S04]  /*26f70*/  @P0 SHF.R.U32.HI R0, RZ, R5, R4 ;  /* 0x00000005ff000219 */ /* 0x000fc80000011604 */
[----:B------:R-:W-:Y:S02]  /*26f80*/  IADD3 R4, -R0, RZ, RZ ;  /* 0x000000ff00047210 */ /* 0x000fe40007ffe1ff */
[----:B------:R-:W-:-:S03]  /*26f90*/  SHF.R.S32.HI R5, RZ, 0x1f, R0 ;  /* 0x0000001fff057819 */ /* 0x000fc60000011400 */
        /* <DEDUP_REMOVED lines=10> */
.L_x_1825:
[----:B------:R-:W4:Y:S04]  /*27040*/  LDL R0, [R1+0x10] ;  /* 0x0000100001007983 */ /* 0x000f280000100800 */
[----:B---3--:R-:W3:Y:S01]  /*27050*/  LDL R2, [R1+0x18] ;  /* 0x0000180001027983 */ /* 0x008ee20000100800 */
[----:B----4-:R-:W-:Y:S01]  /*27060*/  IMAD R0, R0, 0x8, R19 ;  /* 0x0000000800007824 */ /* 0x010fe200078e0213 */
[----:B---3--:R-:W-:-:S04]  /*27070*/  SHF.L.U32 R2, R2, 0x1f, RZ ;  /* 0x0000001f02027819 */ /* 0x008fc800000006ff */
[----:B------:R-:W3:Y:S02]  /*27080*/  SYNCS.PHASECHK.TRANS64.TRYWAIT P0, [R0+URZ+0x2a840], R2 ;  /* 0x02a84002000075a7 */ /* 0x000ee4000800017f */
[----:B---3--:R-:W-:Y:S05]  /*27090*/  @!P0 BRA `(.L_x_1826) ;  /* 0x0000005c00708947 */ /* 0x008fea0003800000 */
.L_x_1973:
[----:B------:R-:W4:Y:S02]  /*270a0*/  S2R R3, SR_TID.X ;  /* 0x0000000000037919 */ /* 0x000f240000002100 */
[----:B----4-:R-:W-:-:S04]  /*270b0*/  LOP3.LUT R3, R3, 0x7f, RZ, 0xc0, !PT ;  /* 0x0000007f03037812 */ /* 0x010fc800078ec0ff */
[----:B------:R-:W-:-:S13]  /*270c0*/  ISETP.NE.AND P0, PT, R3, RZ, PT ;  /* 0x000000ff0300720c */ /* 0x000fda0003f05270 */
[----:B------:R-:W-:Y:S05]  /*270d0*/  @P0 BRA `(.L_x_1827) ;  /* 0x0000000000140947 */ /* 0x000fea0003800000 */
[----:B------:R-:W-:Y:S01]  /*270e0*/  LOP3.LUT P1, RZ, R17, 0x1, RZ, 0xc0, !PT ;  /* 0x0000000111ff7812 */ /* 0x000fe2000782c0ff */
[----:B---3--:R-:W-:-:S04]  /*270f0*/  IMAD.MOV.U32 R2, RZ, RZ, 0x9000 ;  /* 0x00009000ff027424 */ /* 0x008fc800078e00ff */
[----:B------:R4:W-:Y:S08]  /*27100*/  SYNCS.ARRIVE.TRANS64 RZ, [R0+URZ+0x2a830], R2 ;  /* 0x02a8300200ff79a7 */ /* 0x0009f0000800003f */
[----:B------:R-:W-:Y:S05]  /*27110*/  @!P1 BRA `(.L_x_1827) ;  /* 0x0000000000049947 */ /* 0x000fea0003800000 */
[----:B------:R-:W-:Y:S01]  /*27120*/  BPT.TRAP 0x1 ;  /* 0x000000040000795c */ /* 0x000fe20000300000 */
.L_x_1827:
[----:B--2---:R-:W2:Y:S04]  /*27130*/  LDL R4, [R1+0x10] ;  /* 0x0000100001047983 */ /* 0x004ea80000100800 */
[----:B------:R-:W2:Y:S04]  /*27140*/  LDL R3, [R1+0x4] ;  /* 0x0000040001037983 */ /* 0x000ea80000100800 */
[----:B---34-:R-:W3:Y:S01]  /*27150*/  LDL R2, [R1+0x1c] ;  /* 0x00001c0001027983 */ /* 0x018ee20000100800 */
[----:B------:R-:W-:Y:S01]  /*27160*/  R2UR UR9, R0 ;  /* 0x00000000000972ca */ /* 0x000fe200000e0000 */
[----:B------:R-:W-:Y:S01]  /*27170*/  UIADD3 UR4, UP0, UR36, 0x370, URZ ;  /* 0x0000037024047890 */ /* 0x000fe2000ff1e03f */
[----:B------:R-:W-:Y:S01]  /*27180*/  R2UR UR12, R16 ;  /* 0x00000000100c72ca */ /* 0x000fe200000e0000 */
[----:B------:R-:W-:Y:S01]  /*27190*/  UMOV UR10, URZ ;  /* 0x0000003f000a7c82 */ /* 0x000fe20008000000 */
[----:B-----5:R-:W-:Y:S01]  /*271a0*/  R2UR UR13, R18 ;  /* 0x00000000120d72ca */ /* 0x020fe200000e0000 */
[----:B------:R-:W-:Y:S01]  /*271b0*/  UMOV UR6, 0x0 ;  /* 0x0000000000067882 */ /* 0x000fe20000000000 */
[----:B------:R-:W-:Y:S01]  /*271c0*/  UMOV UR7, 0x14f00000 ;  /* 0x14f0000000077882 */ /* 0x000fe20000000000 */
[----:B------:R-:W-:Y:S01]  /*271d0*/  UMOV UR17, 0x40 ;  /* 0x0000004000117882 */ /* 0x000fe20000000000 */
[----:B------:R-:W-:-:S02]  /*271e0*/  PLOP3.LUT P0, PT, PT, PT, PT, 0x80, 0x0 ;  /* 0x000000000000781c */ /* 0x000fc40003f0f070 */
[----:B------:R-:W-:-:S03]  /*271f0*/  LOP3.LUT R17, R17, 0xfffffffb, RZ, 0xc0, !PT ;  /* 0xfffffffb11117812 */ /* 0x000fc600078ec0ff */
[----:B------:R-:W-:-:S08]  /*27200*/  UIADD3 UR9, UR9, 0x2a830, URZ ;  /* 0x0002a83009097890 */ /* 0x000fd0000fffe03f */
[----:B------:R-:W-:Y:S01]  /*27210*/  @P0 LOP3.LUT R17, R17, 0x4, RZ, 0xfc, !PT ;  /* 0x0000000411110812 */ /* 0x000fe200078efcff */
[----:B--2---:R-:W-:Y:S01]  /*27220*/  IMAD R0, R4, 0x9000, R19 ;  /* 0x0000900004007824 */ /* 0x004fe200078e0213 */
[----:B------:R-:W-:-:S04]  /*27230*/  R2UR UR11, R3 ;  /* 0x00000000030b72ca */ /* 0x000fc800000e0000 */
[----:B------:R-:W-:Y:S02]  /*27240*/  R2UR UR8, R0 ;  /* 0x00000000000872ca */ /* 0x000fe400000e0000 */
[----:B---3--:R-:W-:-:S11]  /*27250*/  R2UR UR5, R2 ;  /* 0x00000000020572ca */ /* 0x008fd600000e0000 */
[----:B------:R-:W-:Y:S02]  /*27260*/  UIADD3 UR14, UR8, 0x18400, URZ ;  /* 0x00018400080e7890 */ /* 0x000fe4000fffe03f */
[----:B------:R-:W-:Y:S02]  /*27270*/  UIMAD UR11, UR11, 0x60, UR5 ;  /* 0x000000600b0b78a4 */ /* 0x000fe4000f8e0205 */
[----:B------:R-:W-:Y:S02]  /*27280*/  UIADD3.X UR5, URZ, UR37, URZ, UP0, !UPT ;  /* 0x000000253f057290 */ /* 0x000fe400087fe43f */
[----:B------:R-:W-:Y:S02]  /*27290*/  UIADD3 UR15, UR8, 0x1b400, URZ ;  /* 0x0001b400080f7890 */ /* 0x000fe4000fffe03f */
[----:B------:R-:W-:-:S03]  /*272a0*/  UIADD3 UR16, UR8, 0x1e400, URZ ;  /* 0x0001e40008107890 */ /* 0x000fc6000fffe03f */
[----:B------:R-:W-:Y:S01]  /*272b0*/  UMOV UR8, UR14 ;  /* 0x0000000e00087c82 */ /* 0x000fe20008000000 */
[----:B------:R-:W-:Y:S01]  /*272c0*/  UMOV UR14, 0x80 ;  /* 0x00000080000e7882 */ /* 0x000fe20000000000 */
[----:B------:R2:W-:Y:S02]  /*272d0*/  UTMALDG.4D [UR8], [UR4], desc[UR6] ;  /* 0x00000608040075b4 */ /* 0x0005e40008019000 */
[----:B--2---:R-:W-:Y:S01]  /*272e0*/  UMOV UR8, UR15 ;  /* 0x0000000f00087c82 */ /* 0x004fe20008000000 */
[----:B------:R-:W-:Y:S02]  /*272f0*/  UMOV UR10, UR17 ;  /* 0x00000011000a7c82 */ /* 0x000fe40008000000 */
[----:B------:R2:W-:Y:S02]  /*27300*/  UTMALDG.4D [UR8], [UR4], desc[UR6] ;  /* 0x00000608040075b4 */ /* 0x0005e40008019000 */
[----:B--2---:R-:W-:Y:S01]  /*27310*/  UMOV UR8, UR16 ;  /* 0x0000001000087c82 */ /* 0x004fe20008000000 */
[----:B------:R-:W-:-:S02]  /*27320*/  UMOV UR10, UR14 ;  /* 0x0000000e000a7c82 */ /* 0x000fc40008000000 */
[----:B------:R3:W-:Y:S02]  /*27330*/  UTMALDG.4D [UR8], [UR4], desc[UR6] ;  /* 0x00000608040075b4 */ /* 0x0007e40008019000 */
[----:B---3--:R-:W-:Y:S01]  /*27340*/  NOP ;  /* 0x0000000000007918 */ /* 0x008fe20000000000 */
.L_x_1823:
[----:B------:R-:W3:Y:S01]  /*27350*/  LDL.LU R3, [R1+0x48] ;  /* 0x0000480001037983 */ /* 0x000ee20000300800 */
[----:B------:R-:W-:Y:S05]  /*27360*/  WARPSYNC.ALL ;  /* 0x0000000000007948 */ /* 0x000fea0003800000 */
[----:B------:R-:W-:Y:S01]  /*27370*/  ULDC.64 UR4, c[0x0][0x298] ;  /* 0x0000a60000047ab9 */ /* 0x000fe20000000a00 */
[----:B------:R-:W-:Y:S01]  /*27380*/  BSSY B6, `(.L_x_1828) ;  /* 0x000001c000067945 */ /* 0x000fe20003800000 */
[----:B------:R-:W-:Y:S01]  /*27390*/  BAR.SYNC.DEFER_BLOCKING 0x8, 0x180 ;  /* 0x0206000000007b1d */ /* 0x000fe20000010000 */
[----:B---3--:R-:W-:Y:S01]  /*273a0*/  SHF.R.S32.HI R0, RZ, 0x1f, R3 ;  /* 0x0000001fff007819 */ /* 0x008fe20000011403 */
[----:B--2---:R-:W-:-:S04]  /*273b0*/  IMAD.WIDE.U32 R4, R3, UR4, RZ ;  /* 0x0000000403047c25 */ /* 0x004fc8000f8e00ff */
[----:B------:R-:W-:Y:S01]  /*273c0*/  IMAD R2, R0, UR4, RZ ;  /* 0x0000000400027c24 */ /* 0x000fe2000f8e02ff */
[----:B------:R2:W-:Y:S01]  /*273d0*/  STL.64 [R1+0x48], R4 ;  /* 0x0000480401007387 */ /* 0x0005e20000100a00 */
[----:B------:R-:W-:Y:S02]  /*273e0*/  VIADD R0, R19, 0xc400 ;  /* 0x0000c40013007836 */ /* 0x000fe40000000000 */
[----:B------:R-:W-:-:S03]  /*273f0*/  IMAD R2, R3, UR5, R2 ;  /* 0x0000000503027c24 */ /* 0x000fc6000f8e0202 */
[----:B------:R-:W-:Y:S02]  /*27400*/  LOP3.LUT P0, RZ, R0, 0x3ff, RZ, 0xc0, !PT ;  /* 0x000003ff00ff7812 */ /* 0x000fe4000780c0ff */
[----:B------:R-:W-:-:S05]  /*27410*/  IADD3 R0, R5, R2, RZ ;  /* 0x0000000205007210 */ /* 0x000fca0007ffe0ff */
[----:B------:R2:W-:Y:S06]  /*27420*/  STL [R1+0x54], R0 ;  /* 0x0000540001007387 */ /* 0x0005ec0000100800 */
[----:B------:R-:W-:Y:S05]  /*27430*/  @!P0 BRA `(.L_x_1829) ;  /* 0x0000000000408947 */ /* 0x000fea0003800000 */
[----:B------:R-:W-:Y:S01]  /*27440*/  MOV R2, 0x0 ;  /* 0x0000000000027802 */ /* 0x000fe20000000f00 */
[----:B------:R-:W-:Y:S01]  /*27450*/  ULDC.64 UR4, c[0x4][0x118] ;  /* 0x0100460000047ab9 */ /* 0x000fe20000000a00 */
[----:B------:R-:W-:Y:S01]  /*27460*/  ULDC.64 UR6, c[0x4][0x120] ;  /* 0x0100480000067ab9 */ /* 0x000fe20000000a00 */
[----:B------:R-:W-:Y:S01]  /*27470*/  ULDC.64 UR8, c[0x4][0x88] ;  /* 0x0100220000087ab9 */ /* 0x000fe20000000a00 */
[----:B--2---:R-:W-:Y:S01]  /*27480*/  IMAD.U32 R4, RZ, RZ, UR4 ;  /* 0x00000004ff047e24 */ /* 0x004fe2000f8e00ff */
[----:B------:R-:W-:Y:S01]  /*27490*/  MOV R11, UR9 ;  /* 0x00000009000b7c02 */ /* 0x000fe20008000f00 */
[----:B------:R-:W2:Y:S01]  /*274a0*/  LDC.64 R2, c[0x4][R2] ;  /* 0x0100000002027b82 */ /* 0x000ea20000000a00 */
[----:B------:R-:W-:Y:S02]  /*274b0*/  IMAD.U32 R5, RZ, RZ, UR5 ;  /* 0x00000005ff057e24 */ /* 0x000fe4000f8e00ff */
[----:B------:R-:W-:Y:S02]  /*274c0*/  IMAD.U32 R6, RZ, RZ, UR6 ;  /* 0x00000006ff067e24 */ /* 0x000fe4000f8e00ff */
[----:B-1----:R-:W-:-:S02]  /*274d0*/  IMAD.U32 R7, RZ, RZ, UR7 ;  /* 0x00000007ff077e24 */ /* 0x002fc4000f8e00ff */
[----:B------:R-:W-:Y:S02]  /*274e0*/  IMAD.U32 R10, RZ, RZ, UR8 ;  /* 0x00000008ff0a7e24 */ /* 0x000fe4000f8e00ff */
[----:B------:R-:W-:Y:S02]  /*274f0*/  IMAD.MOV.U32 R8, RZ, RZ, 0x70 ;  /* 0x00000070ff087424 */ /* 0x000fe400078e00ff */
[----:B------:R-:W-:Y:S02]  /*27500*/  IMAD.MOV.U32 R12, RZ, RZ, 0x1 ;  /* 0x00000001ff0c7424 */ /* 0x000fe400078e00ff */
[----:B------:R-:W-:-:S07]  /*27510*/  IMAD.MOV.U32 R13, RZ, RZ, RZ ;  /* 0x000000ffff0d7224 */ /* 0x000fce00078e00ff */
[----:B------:R-:W-:-:S07]  /*27520*/  LEPC R20, `(.L_x_1829) ;  /* 0x000000001014794e */ /* 0x000fce0000000000 */
[----:B0-2---:R-:W-:Y:S05]  /*27530*/  CALL.ABS.NOINC R2 ;  /* 0x0000000002007343 */ /* 0x005fea0003c00000 */
.L_x_1829:
[----:B------:R-:W-:Y:S05]  /*27540*/  BSYNC B6 ;  /* 0x0000000000067941 */ /* 0x000fea0003800000 */
.L_x_1828:
[----:B--2---:R-:W2:Y:S01]  /*27550*/  LDL.LU R0, [R1+0x54] ;  /* 0x0000540001007983 */ /* 0x004ea20000300800 */
[----:B------:R-:W-:Y:S01]  /*27560*/  ULDC.64 UR6, c[0x0][0xa00] ;  /* 0x0002800000067ab9 */ /* 0x000fe20000000a00 */
[----:B-1----:R-:W1:Y:S01]  /*27570*/  LDC R7, c[0x0][0x448] ;  /* 0x00011200ff077b82 */ /* 0x002e620000000800 */
[----:B------:R-:W-:Y:S01]  /*27580*/  ULDC.64 UR4, c[0x0][0x2d8] ;  /* 0x0000b60000047ab9 */ /* 0x000fe20000000a00 */
[----:B------:R-:W2:Y:S04]  /*27590*/  LDL.LU.64 R2, [R1+0x48] ;  /* 0x0000480001027983 */ /* 0x000ea80000300a00 */
[----:B------:R-:W3:Y:S04]  /*275a0*/  LDL R5, [R1+0xc] ;  /* 0x00000c0001057983 */ /* 0x000ee80000100800 */
[----:B------:R-:W4:Y:S01]  /*275b0*/  LDL R11, [R1+0x34] ;  /* 0x00003400010b7983 */ /* 0x000f220000100800 */
[----:B------:R-:W-:-:S04]  /*275c0*/  ISETP.NE.U32.AND P0, PT, RZ, UR6, PT ;  /* 0x00000006ff007c0c */ /* 0x000fc8000bf05070 */
[----:B------:R-:W-:Y:S01]  /*275d0*/  ISETP.NE.AND.EX P0, PT, RZ, UR7, PT, P0 ;  /* 0x00000007ff007c0c */ /* 0x000fe2000bf05300 */
[----:B------:R-:W5:Y:S02]  /*275e0*/  S2R R8, SR_TID.X ;  /* 0x0000000000087919 */ /* 0x000f640000002100 */
[----:B-----5:R-:W-:Y:S01]  /*275f0*/  SHF.L.U32 R8, R8, 0x4, RZ ;  /* 0x0000000408087819 */ /* 0x020fe200000006ff */
[----:B------:R-:W5:Y:S01]  /*27600*/  S2R R9, SR_TID.X ;  /* 0x0000000000097919 */ /* 0x000f620000002100 */
[----:B------:R-:W0:Y:S01]  /*27610*/  S2R R10, SR_TID.X ;  /* 0x00000000000a7919 */ /* 0x000e220000002100 */
[----:B-----5:R-:W-:-:S05]  /*27620*/  IMAD.SHL.U32 R9, R9, 0x8, RZ ;  /* 0x0000000809097824 */ /* 0x020fca00078e00ff */
[----:B------:R-:W-:-:S04]  /*27630*/  LOP3.LUT R9, R9, 0x38, RZ, 0xc0, !PT ;  /* 0x0000003809097812 */ /* 0x000fc800078ec0ff */
[C---:B------:R-:W-:Y:S02]  /*27640*/  LOP3.LUT R12, R9.reuse, 0x40, RZ, 0xfc, !PT ;  /* 0x00000040090c7812 */ /* 0x040fe400078efcff */
[----:B------:R-:W-:Y:S02]  /*27650*/  LOP3.LUT R9, R9, 0x80, RZ, 0xfc, !PT ;  /* 0x0000008009097812 */ /* 0x000fe400078efcff */
[----:B0-----:R-:W-:-:S04]  /*27660*/  LOP3.LUT R10, R10, 0x7f, RZ, 0xc0, !PT ;  /* 0x0000007f0a0a7812 */ /* 0x001fc800078ec0ff */
[----:B------:R-:W-:Y:S01]  /*27670*/  SHF.R.U32.HI R10, RZ, 0x3, R10 ;  /* 0x00000003ff0a7819 */ /* 0x000fe2000001160a */
[----:B--2---:R-:W-:Y:S01]  /*27680*/  IMAD.MOV.U32 R3, RZ, RZ, R0 ;  /* 0x000000ffff037224 */ /* 0x004fe200078e0000 */
[----:B---3--:R-:W-:-:S04]  /*27690*/  SHF.R.S32.HI R0, RZ, 0x1f, R5 ;  /* 0x0000001fff007819 */ /* 0x008fc80000011405 */
[----:B------:R-:W-:Y:S02]  /*276a0*/  SEL R4, R0, RZ, !P0 ;  /* 0x000000ff00047207 */ /* 0x000fe40004000000 */
[----:B------:R-:W-:Y:S02]  /*276b0*/  SEL R0, R5, RZ, !P0 ;  /* 0x000000ff05007207 */ /* 0x000fe40004000000 */
[----:B------:R-:W0:Y:S01]  /*276c0*/  S2R R5, SR_TID.X ;  /* 0x0000000000057919 */ /* 0x000e220000002100 */
[----:B-1----:R-:W-:Y:S01]  /*276d0*/  ISETP.NE.AND P0, PT, R7, 0x1, PT ;  /* 0x000000010700780c */ /* 0x002fe20003f05270 */
[----:B------:R-:W-:-:S04]  /*276e0*/  IMAD.WIDE.U32 R2, R16, UR4, R2 ;  /* 0x0000000410027c25 */ /* 0x000fc8000f8e0002 */
[----:B------:R-:W-:Y:S01]  /*276f0*/  IMAD R3, R16, UR5, R3 ;  /* 0x0000000510037c24 */ /* 0x000fe2000f8e0203 */
[----:B------:R-:W-:-:S07]  /*27700*/  ULDC.64 UR4, c[0x0][0x2e0] ;  /* 0x0000b80000047ab9 */ /* 0x000fce0000000a00 */
[----:B------:R-:W1:Y:S01]  /*27710*/  @P0 LDC R6, c[0x0][0x450] ;  /* 0x00011400ff060b82 */ /* 0x000e620000000800 */
[----:B0-----:R-:W-:-:S04]  /*27720*/  LOP3.LUT R5, R5, 0x7f, RZ, 0xc0, !PT ;  /* 0x0000007f05057812 */ /* 0x001fc800078ec0ff */
[----:B------:R-:W-:-:S04]  /*27730*/  SHF.R.U32.HI R5, RZ, 0x3, R5 ;  /* 0x00000003ff057819 */ /* 0x000fc80000011605 */
[----:B------:R-:W-:Y:S02]  /*27740*/  LOP3.LUT R8, R5, 0x70, R8, 0xf8, !PT ;  /* 0x0000007005087812 */ /* 0x000fe400078ef808 */
[----:B------:R-:W0:Y:S01]  /*27750*/  @P0 LDC R5, c[0x0][0x44c] ;  /* 0x00011300ff050b82 */ /* 0x000e220000000800 */
[----:B------:R-:W-:Y:S02]  /*27760*/  IMAD R4, R4, UR4, RZ ;  /* 0x0000000404047c24 */ /* 0x000fe4000f8e02ff */
[----:B------:R-:W-:-:S04]  /*27770*/  IMAD.WIDE.U32 R2, R0, UR4, R2 ;  /* 0x0000000400027c25 */ /* 0x000fc8000f8e0002 */
[----:B------:R-:W-:Y:S01]  /*27780*/  IMAD R0, R0, UR5, R4 ;  /* 0x0000000500007c24 */ /* 0x000fe2000f8e0204 */
[----:B------:R-:W-:Y:S01]  /*27790*/  ULDC.64 UR4, c[0x0][0x2d0] ;  /* 0x0000b40000047ab9 */ /* 0x000fe20000000a00 */
[----:B----4-:R-:W-:Y:S02]  /*277a0*/  IMAD.IADD R4, R8, 0x1, R11 ;  /* 0x0000000108047824 */ /* 0x010fe400078e020b */
[----:B------:R-:W-:Y:S02]  /*277b0*/  IMAD.IADD R3, R3, 0x1, R0 ;  /* 0x0000000103037824 */ /* 0x000fe400078e0200 */
[----:B------:R-:W-:Y:S01]  /*277c0*/  IMAD.MOV.U32 R0, RZ, RZ, R4 ;  /* 0x000000ffff007224 */ /* 0x000fe200078e0004 */
[----:B------:R-:W2:Y:S01]  /*277d0*/  S2R R8, SR_TID.X ;  /* 0x0000000000087919 */ /* 0x000ea20000002100 */
[----:B0-----:R-:W-:-:S05]  /*277e0*/  @P0 IMAD.HI.U32 R5, R4, R5, RZ ;  /* 0x0000000504050227 */ /* 0x001fca00078e00ff */
[----:B-1----:R-:W-:-:S05]  /*277f0*/  @P0 SHF.R.U32.HI R0, RZ, R6, R5 ;  /* 0x00000006ff000219 */ /* 0x002fca0000011605 */
        /* <DEDUP_REMOVED lines=8> */
[----:B------:R-:W-:-:S05]  /*27880*/  SHF.R.S32.HI R0, RZ, 0x1f, R4 ;  /* 0x0000001fff007819 */ /* 0x000fca0000011404 */
[----:B------:R-:W-:Y:S02]  /*27890*/  IMAD R0, R0, UR4, RZ ;  /* 0x0000000400007c24 */ /* 0x000fe4000f8e02ff */
[----:B------:R-:W-:-:S04]  /*278a0*/  IMAD.WIDE.U32 R2, R4, UR4, R2 ;  /* 0x0000000404027c25 */ /* 0x000fc8000f8e0002 */
[----:B------:R-:W-:Y:S01]  /*278b0*/  IMAD R4, R4, UR5, R0 ;  /* 0x0000000504047c24 */ /* 0x000fe2000f8e0200 */
[----:B------:R-:W-:Y:S01]  /*278c0*/  ULDC.64 UR4, c[0x0][0x280] ;  /* 0x0000a00000047ab9 */ /* 0x000fe20000000a00 */
[----:B--2---:R-:W-:Y:S02]  /*278d0*/  SHF.L.U32 R8, R8, 0x3, RZ ;  /* 0x0000000308087819 */ /* 0x004fe400000006ff */
[----:B------:R-:W-:Y:S01]  /*278e0*/  IMAD.IADD R3, R3, 0x1, R4 ;  /* 0x0000000103037824 */ /* 0x000fe200078e0204 */
[----:B------:R-:W-:Y:S01]  /*278f0*/  LEA R4, P0, R2, UR4, 0x1 ;  /* 0x0000000402047c11 */ /* 0x000fe2000f8008ff */
[----:B------:R-:W-:Y:S01]  /*27900*/  ULDC UR4, c[0x0][0x2b8] ;  /* 0x0000ae0000047ab9 */ /* 0x000fe20000000800 */
[----:B------:R-:W-:Y:S02]  /*27910*/  LOP3.LUT R8, R8, 0x38, RZ, 0xc0, !PT ;  /* 0x0000003808087812 */ /* 0x000fe400078ec0ff */
[----:B------:R-:W-:Y:S01]  /*27920*/  LEA.HI.X R3, R2, UR5, R3, 0x1, P0 ;  /* 0x0000000502037c11 */ /* 0x000fe200080f0c03 */
[----:B------:R-:W-:Y:S01]  /*27930*/  UMOV UR5, 0xffffffff ;  /* 0xffffffff00057882 */ /* 0x000fe20000000000 */
[----:B------:R-:W-:-:S02]  /*27940*/  ISETP.GE.AND P3, PT, R8, UR4, PT ;  /* 0x0000000408007c0c */ /* 0x000fc4000bf66270 */
[----:B------:R-:W-:Y:S02]  /*27950*/  ISETP.GE.AND P0, PT, R12, UR4, PT ;  /* 0x000000040c007c0c */ /* 0x000fe4000bf06270 */
[----:B------:R-:W-:Y:S01]  /*27960*/  ISETP.GE.AND P1, PT, R9, UR4, PT ;  /* 0x0000000409007c0c */ /* 0x000fe2000bf26270 */
[----:B------:R-:W-:-:S12]  /*27970*/  BRA.DIV UR5, `(.L_x_1830) ;  /* 0x00000056054c7947 */ /* 0x000fd8000b800000 */
[----:B------:R-:W2:Y:S04]  /*27980*/  LDL.LU R6, [R1+0x38] ;  /* 0x0000380001067983 */ /* 0x000ea80000300800 */
[----:B------:R-:W3:Y:S04]  /*27990*/  LDL.LU R11, [R1+0x34] ;  /* 0x00003400010b7983 */ /* 0x000ee80000300800 */
[----:B------:R-:W4:Y:S01]  /*279a0*/  LDL R9, [R1+0x2c] ;  /* 0x00002c0001097983 */ /* 0x000f220000100800 */
[----:B--2---:R-:W-:-:S03]  /*279b0*/  IMAD R2, R6, R7, RZ ;  /* 0x0000000706027224 */ /* 0x004fc600078e02ff */
[----:B------:R-:W0:Y:S01]  /*279c0*/  SHFL.IDX PT, R7, R4, RZ, 0x181f ;  /* 0x00181fff04077589 */ /* 0x000e2200000e0000 */
[----:B---3--:R-:W-:-:S03]  /*279d0*/  IMAD.IADD R0, R10, 0x1, R11 ;  /* 0x000000010a007824 */ /* 0x008fc600078e020b */
[----:B------:R-:W1:Y:S01]  /*279e0*/  SHFL.IDX PT, R6, R3, RZ, 0x181f ;  /* 0x00181fff03067589 */ /* 0x000e6200000e0000 */
[C---:B------:R-:W-:Y:S01]  /*279f0*/  VIADD R5, R0.reuse, 0x10 ;  /* 0x0000001000057836 */ /* 0x040fe20000000000 */
[----:B------:R-:W-:-:S13]  /*27a00*/  ISETP.GE.AND P2, PT, R0, R2, PT ;  /* 0x000000020000720c */ /* 0x000fda0003f46270 */
[----:B0-----:R-:W-:-:S05]  /*27a10*/  @!P2 LEA R7, P4, R8, R7, 0x1 ;  /* 0x000000070807a211 */ /* 0x001fca00078808ff */
[----:B-1----:R-:W-:-:S05]  /*27a20*/  @!P2 IMAD.X R6, RZ, RZ, R6, P4 ;  /* 0x000000ffff06a224 */ /* 0x002fca00020e0606 */
[----:B------:R-:W-:-:S04]  /*27a30*/  @!P2 LOP3.LUT R7, R7, R6, RZ, 0x3c, !PT ;  /* 0x000000060707a212 */ /* 0x000fc800078e3cff */
[----:B------:R-:W-:-:S04]  /*27a40*/  @!P2 LOP3.LUT R6, R7, R6, RZ, 0x3c, !PT ;  /* 0x000000060706a212 */ /* 0x000fc800078e3cff */
[----:B------:R-:W-:-:S05]  /*27a50*/  @!P2 LOP3.LUT R7, R7, R6, RZ, 0x3c, !PT ;  /* 0x000000060707a212 */ /* 0x000fca00078e3cff */
[----:B------:R-:W-:Y:S01]  /*27a60*/  @!PT LDS RZ, [RZ] ;  /* 0x00000000fffff984 */ /* 0x000fe20000000800 */
[----:B----4-:R-:W-:Y:S04]  /*27a70*/  @!P2 LDGSTS.E.BYPASS.LTC128B.128 [R9+0xc400], desc[UR46][R6.64], !P3 ;  /* 0x0c4000000609afae */ /* 0x010fe8000d901d6e */
        /* <DEDUP_REMOVED lines=64> */
[----:B------:R1:W2:Y:S04]  /*27e80*/  SHFL.IDX PT, R5, R3, 0x7, 0x181f ;  /* 0x00f81f0003057f89 */ /* 0x0002a800000e0000 */
[----:B------:R1:W-:Y:S04]  /*27e90*/  @!P2 LDGSTS.E.BYPASS.LTC128B.128 [R9+0xf400], desc[UR46][R6.64], !P3 ;  /* 0x0f4000000609afae */ /* 0x0003e8000d901d6e */
[----:B------:R1:W-:Y:S04]  /*27ea0*/  @!P2 LDGSTS.E.BYPASS.LTC128B.128 [R9+0x13400], desc[UR46][R6.64+0x80], !P0 ;  /* 0x134000800609afae */ /* 0x0003e8000c101d6e */
[----:B------:R1:W-:Y:S04]  /*27eb0*/  @!P2 LDGSTS.E.BYPASS.LTC128B.128 [R9+0x17400], desc[UR46][R6.64+0x100], !P1 ;  /* 0x174001000609afae */ /* 0x0003e8000c901d6e */
[----:B------:R1:W3:Y:S02]  /*27ec0*/  SHFL.IDX PT, R3, R4, 0x7, 0x181f ;  /* 0x00f81f0004037f89 */ /* 0x0002e400000e0000 */
.L_x_1990:
[----:B------:R-:W-:Y:S01]  /*27ed0*/  VIADD R0, R0, 0x70 ;  /* 0x0000007000007836 */ /* 0x000fe20000000000 */
[----:B------:R-:W-:Y:S04]  /*27ee0*/  BSSY B0, `(.L_x_1831) ;  /* 0x000000c000007945 */ /* 0x000fe80003800000 */
        /* <DEDUP_REMOVED lines=11> */
.L_x_1832:
[----:B------:R-:W-:Y:S05]  /*27fa0*/  BSYNC B0 ;  /* 0x0000000000007941 */ /* 0x000fea0003800000 */
.L_x_1831:
[----:B------:R-:W-:Y:S01]  /*27fb0*/  NOP ;  /* 0x0000000000007918 */ /* 0x000fe20000000000 */
[----:B------:R-:W-:-:S13]  /*27fc0*/  PLOP3.LUT P0, PT, PT, PT, PT, 0x80, 0x0 ;  /* 0x000000000000781c */ /* 0x000fda0003f0f070 */
.L_x_1833:
[----:B------:R-:W-:Y:S02]  /*27fd0*/  PLOP3.LUT P1, PT, P1, P0, PT, 0xa2, 0x0 ;  /* 0x000000000000781c */ /* 0x000fe40000f21472 */
[----:B------:R-:W-:-:S08]  /*27fe0*/  @P0 R2UR P1, UR4, R19 ;  /* 0x00000000130402ca */ /* 0x000fd00000020000 */
[----:B------:R-:W-:-:S05]  /*27ff0*/  @P0 PLOP3.LUT P0, PT, P1, PT, PT, 0x80, 0x0 ;  /* 0x000000000000081c */ /* 0x000fca0000f0f070 */
[----:B------:R-:W-:Y:S01]  /*28000*/  @!P1 SYNCS.ARRIVE.TRANS64.RED.A0T1 RZ, [UR4+0x2a800], RZ ;  /* 0x02a800ffffff99a7 */ /* 0x000fe20008200404 */
[----:B------:R-:W-:Y:S07]  /*28010*/  @!P1 ARRIVES.LDGSTSBAR.64.TRANSCNT [UR4+0x2a800] ;  /* 0x02a80000ff0099b0 */ /* 0x000fee0008000a84 */
[----:B------:R-:W-:Y:S05]  /*28020*/  @P0 BRA.U.ANY `(.L_x_1833) ;  /* 0xfffffffd00e80947 */ /* 0x000fea000393ffff */
[----:B----4-:R-:W4:Y:S02]  /*28030*/  LDL.LU R2, [R1+0x58] ;  /* 0x0000580001027983 */ /* 0x010f240000300800 */
[----:B----4-:R-:W-:-:S04]  /*28040*/  IADD3 R2, R2, 0x1, RZ ;  /* 0x0000000102027810 */ /* 0x010fc80007ffe0ff */
[----:B------:R-:W-:Y:S01]  /*28050*/  LEA.HI R0, R2, R2, RZ, 0x1 ;  /* 0x0000000202007211 */ /* 0x000fe200078f08ff */
[----:B------:R4:W-:Y:S03]  /*28060*/  STL [R1+0x58], R2 ;  /* 0x0000580201007387 */ /* 0x0009e60000100800 */
[----:B------:R-:W-:-:S05]  /*28070*/  LOP3.LUT R0, R0, 0xfffffffe, RZ, 0xc0, !PT ;  /* 0xfffffffe00007812 */ /* 0x000fca00078ec0ff */
[----:B------:R-:W-:-:S05]  /*28080*/  IMAD.IADD R0, R2, 0x1, -R0 ;  /* 0x0000000102007824 */ /* 0x000fca00078e0a00 */
[----:B------:R-:W-:Y:S01]  /*28090*/  SHF.L.U32 R0, R0, 0x1f, RZ ;  /* 0x0000001f00007819 */ /* 0x000fe200000006ff */
[----:B------:R-:W-:Y:S01]  /*280a0*/  NOP ;  /* 0x0000000000007918 */ /* 0x000fe20000000000 */
[----:B------:R4:W-:Y:S01]  /*280b0*/  SYNCS.ARRIVE.TRANS64.A1T0 RZ, [R19+URZ+0x2a800], RZ ;  /* 0x02a800ff13ff79a7 */ /* 0x0009e2000810003f */
[----:B------:R-:W-:Y:S01]  /*280c0*/  BSSY B0, `(.L_x_1834) ;  /* 0x0000003000007945 */ /* 0x000fe20003800000 */
[----:B------:R-:W5:Y:S03]  /*280d0*/  SYNCS.PHASECHK.TRANS64.TRYWAIT P0, [R19+URZ+0x2a820], R0 ;  /* 0x02a82000130075a7 */ /* 0x000f66000800017f */
[----:B----45:R-:W-:Y:S05]  /*280e0*/  @!P0 BRA `(.L_x_1835) ;  /* 0x00000058004c8947 */ /* 0x030fea0003800000 */
.L_x_1991:
[----:B------:R-:W-:Y:S05]  /*280f0*/  BSYNC B0 ;  /* 0x0000000000007941 */ /* 0x000fea0003800000 */
.L_x_1834:
[----:B------:R-:W4:Y:S04]  /*28100*/  LDL R2, [R1+0x44] ;  /* 0x0000440001027983 */ /* 0x000f280000100800 */
[----:B-1----:R-:W5:Y:S01]  /*28110*/  LDL R4, [R1+0x30] ;  /* 0x0000300001047983 */ /* 0x002f620000100800 */
[----:B------:R-:W-:Y:S01]  /*28120*/  BSSY B0, `(.L_x_1836) ;  /* 0x000021d000007945 */ /* 0x000fe20003800000 */
[----:B----4-:R-:W-:-:S05]  /*28130*/  VIADD R0, R2, 0xfffffffe ;  /* 0xfffffffe02007836 */ /* 0x010fca0000000000 */
[----:B-----5:R-:W-:-:S13]  /*28140*/  ISETP.GE.AND P0, PT, R0, R4, PT ;  /* 0x000000040000720c */ /* 0x020fda0003f06270 */
[----:B------:R-:W-:Y:S05]  /*28150*/  @!P0 BRA `(.L_x_1837) ;  /* 0x0000002000648947 */ /* 0x000fea0003800000 */
[----:B---3--:R-:W3:Y:S04]  /*28160*/  LDL.LU R3, [R1+0x50] ;  /* 0x0000500001037983 */ /* 0x008ee80000300800 */
[----:B0-----:R-:W4:Y:S04]  /*28170*/  LDL.LU R7, [R1+0x40] ;  /* 0x0000400001077983 */ /* 0x001f280000300800 */
[----:B------:R-:W5:Y:S04]  /*28180*/  LDL.LU R2, [R1+0x60] ;  /* 0x0000600001027983 */ /* 0x000f680000300800 */
[----:B------:R-:W5:Y:S04]  /*28190*/  LDL.LU R6, [R1+0x3c] ;  /* 0x00003c0001067983 */ /* 0x000f680000300800 */
[----:B--2---:R-:W2:Y:S01]  /*281a0*/  LDL.LU R5, [R1+0x5c] ;  /* 0x00005c0001057983 */ /* 0x004ea20000300800 */
[----:B------:R-:W-:Y:S01]  /*281b0*/  LOP3.LUT R10, RZ, R4, RZ, 0x33, !PT ;  /* 0x00000004ff0a7212 */ /* 0x000fe200078e33ff */
[----:B------:R-:W-:Y:S01]  /*281c0*/  BSSY B2, `(.L_x_1838) ;  /* 0x00000ba000027945 */ /* 0x000fe20003800000 */
[----:B---3--:R-:W-:-:S04]  /*281d0*/  VIADD R3, R3, 0x1 ;  /* 0x0000000103037836 */ /* 0x008fc80000000000 */
[----:B----4-:R-:W-:Y:S01]  /*281e0*/  IMAD R3, R3, R7, RZ ;  /* 0x0000000703037224 */ /* 0x010fe200078e02ff */
[----:B-----5:R-:W-:-:S04]  /*281f0*/  LOP3.LUT R2, RZ, R2, RZ, 0x33, !PT ;  /* 0x00000002ff027212 */ /* 0x020fc800078e33ff */
[----:B------:R-:W-:-:S04]  /*28200*/  LOP3.LUT R3, RZ, R3, RZ, 0x33, !PT ;  /* 0x00000003ff037212 */ /* 0x000fc800078e33ff */
[----:B------:R-:W-:Y:S02]  /*28210*/  VIADDMNMX R2, R3, -R6, R2, !PT ;  /* 0x8000000603027246 */ /* 0x000fe40007800102 */
[----:B--2---:R-:W-:-:S04]  /*28220*/  LOP3.LUT R7, RZ, R5, RZ, 0x33, !PT ;  /* 0x00000005ff077212 */ /* 0x004fc800078e33ff */
        /* <DEDUP_REMOVED lines=9> */
[----:B------:R-:W-:Y:S01]  /*282c0*/  LOP3.LUT P1, RZ, R17, 0x4, RZ, 0xc0, !PT ;  /* 0x0000000411ff7812 */ /* 0x000fe2000782c0ff */
[----:B------:R-:W-:Y:S01]  /*282d0*/  BSSY B1, `(.L_x_1840) ;  /* 0x00000a4000017945 */ /* 0x000fe20003800000 */
[----:B--2---:R-:W-:-:S05]  /*282e0*/  VIADD R8, R5, 0x1 ;  /* 0x0000000105087836 */ /* 0x004fca0000000000 */
[----:B------:R-:W-:-:S04]  /*282f0*/  ISETP.NE.AND P0, PT, R8, 0x2, PT ;  /* 0x000000020800780c */ /* 0x000fc80003f05270 */
[----:B------:R-:W-:Y:S02]  /*28300*/  SEL R9, RZ, 0x1, P0 ;  /* 0x00000001ff097807 */ /* 0x000fe40000000000 */
[----:B------:R-:W-:Y:S02]  /*28310*/  SEL R8, R8, RZ, P0 ;  /* 0x000000ff08087207 */ /* 0x000fe40000000000 */
[----:B---3--:R-:W-:Y:S01]  /*28320*/  LOP3.LUT R9, R4, R9, RZ, 0x3c, !PT ;  /* 0x0000000904097212 */ /* 0x008fe200078e3cff */
[----:B------:R-:W-:Y:S06]  /*28330*/  @!P1 BRA `(.L_x_1841) ;  /* 0x0000000800749947 */ /* 0x000fec0003800000 */
        /* <DEDUP_REMOVED lines=24> */
.L_x_1842:
[----:B------:R-:W-:Y:S01]  /*284c0*/  IMAD R3, R8, 0x8, R19 ;  /* 0x0000000808037824 */ /* 0x000fe200078e0213 */
[----:B------:R-:W-:Y:S01]  /*284d0*/  SHF.L.U32 R2, R9, 0x1f, RZ ;  /* 0x0000001f09027819 */ /* 0x000fe200000006ff */
[----:B------:R-:W-:Y:S03]  /*284e0*/  BSSY B3, `(.L_x_1843) ;  /* 0x0000003000037945 */ /* 0x000fe60003800000 */
[----:B------:R-:W1:Y:S02]  /*284f0*/  SYNCS.PHASECHK.TRANS64.TRYWAIT P0, [R3+URZ+0x2a840], R2 ;  /* 0x02a84002030075a7 */ /* 0x000e64000800017f */
[----:B-1----:R-:W-:Y:S05]  /*28500*/  @!P0 BRA `(.L_x_1844) ;  /* 0x0000005400588947 */ /* 0x002fea0003800000 */
.L_x_1992:
[----:B------:R-:W-:Y:S05]  /*28510*/  BSYNC B3 ;  /* 0x0000000000037941 */ /* 0x000fea0003800000 */
.L_x_1843:
[----:B0-----:R-:W0:Y:S01]  /*28520*/  S2R R5, SR_TID.X ;  /* 0x0000000000057919 */ /* 0x001e220000002100 */
[----:B------:R-:W-:Y:S01]  /*28530*/  BSSY B3, `(.L_x_1845) ;  /* 0x0000009000037945 */ /* 0x000fe20003800000 */
[----:B0-----:R-:W-:-:S04]  /*28540*/  LOP3.LUT R5, R5, 0x7f, RZ, 0xc0, !PT ;  /* 0x0000007f05057812 */ /* 0x001fc800078ec0ff */
[----:B------:R-:W-:-:S13]  /*28550*/  ISETP.NE.AND P0, PT, R5, RZ, PT ;  /* 0x000000ff0500720c */ /* 0x000fda0003f05270 */
[----:B------:R-:W-:Y:S05]  /*28560*/  @P0 BRA `(.L_x_1846) ;  /* 0x0000000000140947 */ /* 0x000fea0003800000 */
[----:B------:R-:W-:Y:S01]  /*28570*/  LOP3.LUT P1, RZ, R17, 0x1, RZ, 0xc0, !PT ;  /* 0x0000000111ff7812 */ /* 0x000fe2000782c0ff */
[----:B-1----:R-:W-:-:S04]  /*28580*/  IMAD.MOV.U32 R2, RZ, RZ, 0x9000 ;  /* 0x00009000ff027424 */ /* 0x002fc800078e00ff */
[----:B------:R0:W-:Y:S08]  /*28590*/  SYNCS.ARRIVE.TRANS64 RZ, [R3+URZ+0x2a830], R2 ;  /* 0x02a8300203ff79a7 */ /* 0x0001f0000800003f */
[----:B------:R-:W-:Y:S05]  /*285a0*/  @!P1 BRA `(.L_x_1846) ;  /* 0x0000000000049947 */ /* 0x000fea0003800000 */
[----:B------:R-:W-:Y:S01]  /*285b0*/  BPT.TRAP 0x1 ;  /* 0x000000040000795c */ /* 0x000fe20000300000 */
.L_x_1846:
[----:B------:R-:W-:Y:S05]  /*285c0*/  BSYNC B3 ;  /* 0x0000000000037941 */ /* 0x000fea0003800000 */
.L_x_1845:
[----:B01----:R-:W2:Y:S01]  /*285d0*/  LDL R2, [R1+0x1c] ;  /* 0x00001c0001027983 */ /* 0x003ea20000100800 */
[----:B------:R-:W-:Y:S01]  /*285e0*/  MOV R11, RZ ;  /* 0x000000ff000b7202 */ /* 0x000fe20000000f00 */
[----:B------:R-:W-:Y:S01]  /*285f0*/  IMAD R6, R8, 0x9000, R19 ;  /* 0x0000900008067824 */ /* 0x000fe200078e0213 */
[----:B------:R-:W-:Y:S01]  /*28600*/  UIADD3 UR4, UP0, UR36, 0x370, URZ ;  /* 0x0000037024047890 */ /* 0x000fe2000ff1e03f */
        /* <DEDUP_REMOVED lines=8> */
.L_x_1847:
        /* <DEDUP_REMOVED lines=16> */
.L_x_1848:
        /* <DEDUP_REMOVED lines=15> */
.L_x_1849:
        /* <DEDUP_REMOVED lines=10> */
[----:B------:R-:W2:Y:S04]  /*28920*/  LDL.LU R13, [R1+0x18] ;  /* 0x00001800010d7983 */ /* 0x000ea80000300800 */
[----:B------:R-:W3:Y:S01]  /*28930*/  LDL R6, [R1+0x10] ;  /* 0x0000100001067983 */ /* 0x000ee20000100800 */
[----:B------:R-:W-:Y:S01]  /*28940*/  BSSY B3, `(.L_x_1850) ;  /* 0x0000005000037945 */ /* 0x000fe20003800000 */
[----:B--2---:R-:W-:Y:S02]  /*28950*/  SHF.L.U32 R3, R13, 0x1f, RZ ;  /* 0x0000001f0d037819 */ /* 0x004fe400000006ff */
[----:B---3--:R-:W-:-:S04]  /*28960*/  LEA R2, R6, R19, 0x3 ;  /* 0x0000001306027211 */ /* 0x008fc800078e18ff */
[----:B------:R-:W0:Y:S02]  /*28970*/  SYNCS.PHASECHK.TRANS64.TRYWAIT P0, [R2+URZ+0x2a860], R3 ;  /* 0x02a86003020075a7 */ /* 0x000e24000800017f */
[----:B0-----:R-:W-:Y:S05]  /*28980*/  @!P0 BRA `(.L_x_1851) ;  /* 0x00000050004c8947 */ /* 0x001fea0003800000 */
.L_x_1993:
[----:B------:R-:W-:Y:S05]  /*28990*/  BSYNC B3 ;  /* 0x0000000000037941 */ /* 0x000fea0003800000 */
.L_x_1850:
        /* <DEDUP_REMOVED lines=10> */
.L_x_1852:
[----:B------:R-:W-:Y:S01]  /*28a40*/  LOP3.LUT P0, RZ, R17, 0x8, RZ, 0xc0, !PT ;  /* 0x0000000811ff7812 */ /* 0x000fe2000780c0ff */
[----:B------:R-:W-:-:S12]  /*28a50*/  BSSY B3, `(.L_x_1853) ;  /* 0x0000003000037945 */ /* 0x000fd80003800000 */
[----:B------:R-:W-:Y:S05]  /*28a60*/  @P0 BRA `(.L_x_1854) ;  /* 0x0000000000040947 */ /* 0x000fea0003800000 */
[----:B------:R-:W-:Y:S01]  /*28a70*/  BPT.TRAP 0x1 ;  /* 0x000000040000795c */ /* 0x000fe20000300000 */
.L_x_1854:
[----:B------:R-:W-:Y:S05]  /*28a80*/  BSYNC B3 ;  /* 0x0000000000037941 */ /* 0x000fea0003800000 */
.L_x_1853:
[----:B------:R-:W2:Y:S04]  /*28a90*/  LDL.LU R6, [R1+0x10] ;  /* 0x0000100001067983 */ /* 0x000ea80000300800 */
[----:B------:R-:W3:Y:S04]  /*28aa0*/  LDL R5, [R1+0x1c] ;  /* 0x00001c0001057983 */ /* 0x000ee80000100800 */
[----:B------:R-:W3:Y:S01]  /*28ab0*/  LDL.LU R3, [R1+0x4] ;  /* 0x0000040001037983 */ /* 0x000ee20000300800 */
[----:B------:R-:W-:Y:S01]  /*28ac0*/  R2UR UR10, R11 ;  /* 0x000000000b0a72ca */ /* 0x000fe200000e0000 */
[----:B------:R-:W-:Y:S01]  /*28ad0*/  UIADD3 UR4, UP0, UR36, 0x470, URZ ;  /* 0x0000047024047890 */ /* 0x000fe2000ff1e03f */
[----:B------:R-:W-:Y:S01]  /*28ae0*/  PLOP3.LUT P0, PT, PT, PT, PT, 0x80, 0x0 ;  /* 0x000000000000781c */ /* 0x000fe20003f0f070 */
[----:B------:R-:W-:Y:S01]  /*28af0*/  VIADD R2, R2, 0x2a850 ;  /* 0x0002a85002027836 */ /* 0x000fe20000000000 */
[----:B------:R-:W-:Y:S01]  /*28b00*/  UMOV UR6, 0x0 ;  /* 0x0000000000067882 */ /* 0x000fe20000000000 */
[----:B------:R-:W-:Y:S01]  /*28b10*/  UIADD3.X UR5, URZ, UR37, URZ, UP0, !UPT ;  /* 0x000000253f057290 */ /* 0x000fe200087fe43f */
[----:B------:R-:W-:Y:S01]  /*28b20*/  UMOV UR7, 0x14f00000 ;  /* 0x14f0000000077882 */ /* 0x000fe20000000000 */
[----:B--2---:R-:W-:-:S02]  /*28b30*/  IMAD R6, R6, 0x6000, R19 ;  /* 0x0000600006067824 */ /* 0x004fc400078e0213 */
[----:B---3--:R-:W-:Y:S02]  /*28b40*/  IMAD R3, R3, 0x60, R5 ;  /* 0x0000006003037824 */ /* 0x008fe400078e0205 */
[----:B------:R-:W-:-:S07]  /*28b50*/  VIADD R5, R6, 0x400 ;  /* 0x0000040006057836 */ /* 0x000fce0000000000 */
.L_x_1855:
        /* <DEDUP_REMOVED lines=15> */
.L_x_1856:
        /* <DEDUP_REMOVED lines=12> */
.L_x_1841:
[----:B------:R-:W-:Y:S05]  /*28d10*/  BSYNC B1 ;  /* 0x0000000000017941 */ /* 0x000fea0003800000 */
.L_x_1840:
[----:B0-----:R-:W2:Y:S04]  /*28d20*/  LDL.LU R0, [R1+0x44] ;  /* 0x0000440001007983 */ /* 0x001ea80000300800 */
[----:B------:R0:W-:Y:S04]  /*28d30*/  STL [R1+0x10], R8 ;  /* 0x0000100801007387 */ /* 0x0001e80000100800 */
[----:B------:R0:W-:Y:S02]  /*28d40*/  STL [R1+0x18], R9 ;  /* 0x0000180901007387 */ /* 0x0001e40000100800 */
[----:B0-2---:R-:W-:-:S07]  /*28d50*/  IADD3 R0, R0, -0x3, RZ ;  /* 0xfffffffd00007810 */ /* 0x005fce0007ffe0ff */
.L_x_1839:
[----:B------:R-:W-:Y:S05]  /*28d60*/  BSYNC B2 ;  /* 0x0000000000027941 */ /* 0x000fea0003800000 */
.L_x_1838:
[----:B------:R-:W-:-:S05]  /*28d70*/  VIADD R10, R10, 0xfffffffe ;  /* 0xfffffffe0a0a7836 */ /* 0x000fca0000000000 */
[----:B------:R-:W-:-:S13]  /*28d80*/  ISETP.NE.AND P0, PT, R10, R7, PT ;  /* 0x000000070a00720c */ /* 0x000fda0003f05270 */
[----:B------:R-:W-:Y:S05]  /*28d90*/  @!P0 BRA `(.L_x_1837) ;  /* 0x0000001400548947 */ /* 0x000fea0003800000 */
[----:B------:R-:W-:-:S07]  /*28da0*/  IMAD.MOV.U32 R9, RZ, RZ, R18 ;  /* 0x000000ffff097224 */ /* 0x000fce00078e0012 */
.L_x_1891:
[----:B------:R-:W2:Y:S04]  /*28db0*/  LDL R3, [R1+0x10] ;  /* 0x0000100001037983 */ /* 0x000ea80000100800 */
[----:B------:R-:W3:Y:S01]  /*28dc0*/  LDL R2, [R1+0x18] ;  /* 0x0000180001027983 */ /* 0x000ee20000100800 */
[----:B------:R-:W-:Y:S01]  /*28dd0*/  LOP3.LUT P1, RZ, R17, 0x4, RZ, 0xc0, !PT ;  /* 0x0000000411ff7812 */ /* 0x000fe2000782c0ff */
[----:B------:R-:W-:Y:S05]  /*28de0*/  YIELD ;  /* 0x0000000000007946 */ /* 0x000fea0003800000 */
[----:B------:R-:W-:Y:S01]  /*28df0*/  BSSY B1, `(.L_x_1857) ;  /* 0x00000a4000017945 */ /* 0x000fe20003800000 */
[----:B--2---:R-:W-:-:S05]  /*28e00*/  VIADD R4, R3, 0x1 ;  /* 0x0000000103047836 */ /* 0x004fca0000000000 */
[----:B------:R-:W-:-:S04]  /*28e10*/  ISETP.NE.AND P0, PT, R4, 0x2, PT ;  /* 0x000000020400780c */ /* 0x000fc80003f05270 */
[----:B------:R-:W-:Y:S02]  /*28e20*/  SEL R5, RZ, 0x1, P0 ;  /* 0x00000001ff057807 */ /* 0x000fe40000000000 */
[----:B------:R-:W-:Y:S02]  /*28e30*/  SEL R4, R4, RZ, P0 ;  /* 0x000000ff04047207 */ /* 0x000fe40000000000 */
[----:B---3--:R-:W-:Y:S01]  /*28e40*/  LOP3.LUT R5, R2, R5, RZ, 0x3c, !PT ;  /* 0x0000000502057212 */ /* 0x008fe200078e3cff */
[----:B01----:R-:W-:Y:S06]  /*28e50*/  @!P1 BRA `(.L_x_1858) ;  /* 0x0000000800749947 */ /* 0x003fec0003800000 */
        /* <DEDUP_REMOVED lines=24> */
.L_x_1859:
[----:B------:R-:W-:Y:S01]  /*28fe0*/  IMAD R3, R4, 0x8, R19 ;  /* 0x0000000804037824 */ /* 0x000fe200078e0213 */
[----:B------:R-:W-:Y:S01]  /*28ff0*/  SHF.L.U32 R2, R5, 0x1f, RZ ;  /* 0x0000001f05027819 */ /* 0x000fe200000006ff */
[----:B------:R-:W-:Y:S03]  /*29000*/  BSSY B2, `(.L_x_1860) ;  /* 0x0000003000027945 */ /* 0x000fe60003800000 */
[----:B------:R-:W1:Y:S02]  /*29010*/  SYNCS.PHASECHK.TRANS64.TRYWAIT P0, [R3+URZ+0x2a840], R2 ;  /* 0x02a84002030075a7 */ /* 0x000e64000800017f */
[----:B-1----:R-:W-:Y:S05]  /*29020*/  @!P0 BRA `(.L_x_1861) ;  /* 0x0000004800b88947 */ /* 0x002fea0003800000 */
.L_x_1994:
[----:B------:R-:W-:Y:S05]  /*29030*/  BSYNC B2 ;  /* 0x0000000000027941 */ /* 0x000fea0003800000 */
.L_x_1860:
[----:B------:R-:W2:Y:S01]  /*29040*/  S2R R7, SR_TID.X ;  /* 0x0000000000077919 */ /* 0x000ea20000002100 */
[----:B------:R-:W-:Y:S01]  /*29050*/  BSSY B2, `(.L_x_1862) ;  /* 0x0000009000027945 */ /* 0x000fe20003800000 */
[----:B--2---:R-:W-:-:S04]  /*29060*/  LOP3.LUT R7, R7, 0x7f, RZ, 0xc0, !PT ;  /* 0x0000007f07077812 */ /* 0x004fc800078ec0ff */
[----:B------:R-:W-:-:S13]  /*29070*/  ISETP.NE.AND P0, PT, R7, RZ, PT ;  /* 0x000000ff0700720c */ /* 0x000fda0003f05270 */
[----:B------:R-:W-:Y:S05]  /*29080*/  @P0 BRA `(.L_x_1863) ;  /* 0x0000000000140947 */ /* 0x000fea0003800000 */
[----:B------:R-:W-:Y:S01]  /*29090*/  LOP3.LUT P1, RZ, R17, 0x1, RZ, 0xc0, !PT ;  /* 0x0000000111ff7812 */ /* 0x000fe2000782c0ff */
[----:B-1----:R-:W-:-:S04]  /*290a0*/  IMAD.MOV.U32 R2, RZ, RZ, 0x9000 ;  /* 0x00009000ff027424 */ /* 0x002fc800078e00ff */
[----:B------:R2:W-:Y:S08]  /*290b0*/  SYNCS.ARRIVE.TRANS64 RZ, [R3+URZ+0x2a830], R2 ;  /* 0x02a8300203ff79a7 */ /* 0x0005f0000800003f */
[----:B------:R-:W-:Y:S05]  /*290c0*/  @!P1 BRA `(.L_x_1863) ;  /* 0x0000000000049947 */ /* 0x000fea0003800000 */
[----:B------:R-:W-:Y:S01]  /*290d0*/  BPT.TRAP 0x1 ;  /* 0x000000040000795c */ /* 0x000fe20000300000 */
.L_x_1863:
[----:B------:R-:W-:Y:S05]  /*290e0*/  BSYNC B2 ;  /* 0x0000000000027941 */ /* 0x000fea0003800000 */
.L_x_1862:
[----:B-12---:R-:W2:Y:S01]  /*290f0*/  LDL R2, [R1+0x1c] ;  /* 0x00001c0001027983 */ /* 0x006ea20000100800 */
[----:B------:R-:W-:Y:S01]  /*29100*/  IMAD.MOV.U32 R10, RZ, RZ, RZ ;  /* 0x000000ffff0a7224 */ /* 0x000fe200078e00ff */
[----:B------:R-:W-:Y:S01]  /*29110*/  UIADD3 UR4, UP0, UR36, 0x370, URZ ;  /* 0x0000037024047890 */ /* 0x000fe2000ff1e03f */
[----:B------:R-:W-:Y:S01]  /*29120*/  IMAD R7, R4, 0x9000, R19 ;  /* 0x0000900004077824 */ /* 0x000fe200078e0213 */
[----:B------:R-:W-:Y:S01]  /*29130*/  PLOP3.LUT P0, PT, PT, PT, PT, 0x80, 0x0 ;  /* 0x000000000000781c */ /* 0x000fe20003f0f070 */
[----:B------:R-:W-:Y:S01]  /*29140*/  VIADD R3, R3, 0x2a830 ;  /* 0x0002a83003037836 */ /* 0x000fe20000000000 */
[----:B------:R-:W-:Y:S01]  /*29150*/  R2UR UR10, R10 ;  /* 0x000000000a0a72ca */ /* 0x000fe200000e0000 */
[----:B------:R-:W-:Y:S01]  /*29160*/  UIADD3.X UR5, URZ, UR37, URZ, UP0, !UPT ;  /* 0x000000253f057290 */ /* 0x000fe200087fe43f */
[----:B0-----:R-:W-:Y:S01]  /*29170*/  IADD3 R8, R7, 0x18400, RZ ;  /* 0x0001840007087810 */ /* 0x001fe20007ffe0ff */
[----:B------:R-:W-:Y:S01]  /*29180*/  UMOV UR6, 0x0 ;  /* 0x0000000000067882 */ /* 0x000fe20000000000 */
[----:B------:R-:W-:Y:S01]  /*29190*/  UMOV UR7, 0x14f00000 ;  /* 0x14f0000000077882 */ /* 0x000fe20000000000 */
[----:B--2---:R-:W-:-:S10]  /*291a0*/  IMAD R2, R6, 0x60, R2 ;  /* 0x0000006006027824 */ /* 0x004fd400078e0202 */
.L_x_1864:
        /* <DEDUP_REMOVED lines=16> */
.L_x_1865:
        /* <DEDUP_REMOVED lines=15> */
.L_x_1866:
        /* <DEDUP_REMOVED lines=13> */
[----:B--2---:R-:W-:Y:S01]  /*29470*/  SHF.L.U32 R3, R12, 0x1f, RZ ;  /* 0x0000001f0c037819 */ /* 0x004fe200000006ff */
[----:B---3--:R-:W-:-:S04]  /*29480*/  IMAD R2, R8, 0x8, R19 ;  /* 0x0000000808027824 */ /* 0x008fc800078e0213 */
[----:B------:R-:W0:Y:S02]  /*29490*/  SYNCS.PHASECHK.TRANS64.TRYWAIT P0, [R2+URZ+0x2a860], R3 ;  /* 0x02a86003020075a7 */ /* 0x000e24000800017f */
[----:B0-----:R-:W-:Y:S05]  /*294a0*/  @!P0 BRA `(.L_x_1868) ;  /* 0x0000004400ac8947 */ /* 0x001fea0003800000 */
.L_x_1995:
[----:B------:R-:W-:Y:S05]  /*294b0*/  BSYNC B2 ;  /* 0x0000000000027941 */ /* 0x000fea0003800000 */
.L_x_1867:
        /* <DEDUP_REMOVED lines=10> */
.L_x_1869:
[----:B------:R-:W-:Y:S01]  /*29560*/  LOP3.LUT P0, RZ, R17, 0x8, RZ, 0xc0, !PT ;  /* 0x0000000811ff7812 */ /* 0x000fe2000780c0ff */
[----:B------:R-:W-:-:S12]  /*29570*/  BSSY B2, `(.L_x_1870) ;  /* 0x0000003000027945 */ /* 0x000fd80003800000 */
[----:B------:R-:W-:Y:S05]  /*29580*/  @P0 BRA `(.L_x_1871) ;  /* 0x0000000000040947 */ /* 0x000fea0003800000 */
[----:B------:R-:W-:Y:S01]  /*29590*/  BPT.TRAP 0x1 ;  /* 0x000000040000795c */ /* 0x000fe20000300000 */
.L_x_1871:
[----:B------:R-:W-:Y:S05]  /*295a0*/  BSYNC B2 ;  /* 0x0000000000027941 */ /* 0x000fea0003800000 */
.L_x_1870:
[----:B------:R-:W2:Y:S04]  /*295b0*/  LDL.LU R3, [R1+0x10] ;  /* 0x0000100001037983 */ /* 0x000ea80000300800 */
[----:B------:R-:W3:Y:S04]  /*295c0*/  LDL R8, [R1+0x1c] ;  /* 0x00001c0001087983 */ /* 0x000ee80000100800 */
[----:B------:R-:W3:Y:S01]  /*295d0*/  LDL.LU R7, [R1+0x4] ;  /* 0x0000040001077983 */ /* 0x000ee20000300800 */
[----:B------:R-:W-:Y:S01]  /*295e0*/  R2UR UR10, R10 ;  /* 0x000000000a0a72ca */ /* 0x000fe200000e0000 */
[----:B------:R-:W-:Y:S01]  /*295f0*/  UIADD3 UR4, UP0, UR36, 0x470, URZ ;  /* 0x0000047024047890 */ /* 0x000fe2000ff1e03f */
[----:B------:R-:W-:Y:S01]  /*29600*/  PLOP3.LUT P0, PT, PT, PT, PT, 0x80, 0x0 ;  /* 0x000000000000781c */ /* 0x000fe20003f0f070 */
[----:B------:R-:W-:Y:S01]  /*29610*/  UMOV UR6, 0x0 ;  /* 0x0000000000067882 */ /* 0x000fe20000000000 */
[----:B------:R-:W-:Y:S01]  /*29620*/  IADD3 R2, R2, 0x2a850, RZ ;  /* 0x0002a85002027810 */ /* 0x000fe20007ffe0ff */
[----:B------:R-:W-:Y:S01]  /*29630*/  UIADD3.X UR5, URZ, UR37, URZ, UP0, !UPT ;  /* 0x000000253f057290 */ /* 0x000fe200087fe43f */
[----:B------:R-:W-:Y:S01]  /*29640*/  UMOV UR7, 0x14f00000 ;  /* 0x14f0000000077882 */ /* 0x000fe20000000000 */
[----:B--2---:R-:W-:-:S02]  /*29650*/  IMAD R3, R3, 0x6000, R19 ;  /* 0x0000600003037824 */ /* 0x004fc400078e0213 */
[----:B---3--:R-:W-:Y:S02]  /*29660*/  IMAD R7, R7, 0x60, R8 ;  /* 0x0000006007077824 */ /* 0x008fe400078e0208 */
[----:B------:R-:W-:-:S07]  /*29670*/  VIADD R8, R3, 0x400 ;  /* 0x0000040003087836 */ /* 0x000fce0000000000 */
.L_x_1872:
        /* <DEDUP_REMOVED lines=15> */
.L_x_1873:
        /* <DEDUP_REMOVED lines=12> */
.L_x_1858:
[----:B------:R-:W-:Y:S05]  /*29830*/  BSYNC B1 ;  /* 0x0000000000017941 */ /* 0x000fea0003800000 */
.L_x_1857:
[----:B------:R-:W-:Y:S01]  /*29840*/  VIADD R3, R4, 0x1 ;  /* 0x0000000104037836 */ /* 0x000fe20000000000 */
[----:B------:R-:W-:Y:S01]  /*29850*/  LOP3.LUT P1, RZ, R17, 0x4, RZ, 0xc0, !PT ;  /* 0x0000000411ff7812 */ /* 0x000fe2000782c0ff */
[----:B------:R-:W-:Y:S01]  /*29860*/  BSSY B1, `(.L_x_1874) ;  /* 0x00000a4000017945 */ /* 0x000fe20003800000 */
[----:B0-----:R-:W-:Y:S02]  /*29870*/  VIADD R6, R0, 0xffffffff ;  /* 0xffffffff00067836 */ /* 0x001fe40000000000 */
[----:B------:R-:W-:-:S04]  /*29880*/  ISETP.NE.AND P0, PT, R3, 0x2, PT ;  /* 0x000000020300780c */ /* 0x000fc80003f05270 */
[----:B------:R-:W-:Y:S02]  /*29890*/  SEL R2, RZ, 0x1, P0 ;  /* 0x00000001ff027807 */ /* 0x000fe40000000000 */
[----:B------:R-:W-:Y:S02]  /*298a0*/  SEL R11, R3, RZ, P0 ;  /* 0x000000ff030b7207 */ /* 0x000fe40000000000 */
[----:B------:R-:W-:-:S05]  /*298b0*/  LOP3.LUT R10, R5, R2, RZ, 0x3c, !PT ;  /* 0x00000002050a7212 */ /* 0x000fca00078e3cff */
[----:B------:R0:W-:Y:S04]  /*298c0*/  STL [R1+0x18], R10 ;  /* 0x0000180a01007387 */ /* 0x0001e80000100800 */
[----:B------:R0:W-:Y:S01]  /*298d0*/  STL [R1+0x10], R11 ;  /* 0x0000100b01007387 */ /* 0x0001e20000100800 */
[----:B------:R-:W-:Y:S05]  /*298e0*/  @!P1 BRA `(.L_x_1875) ;  /* 0x00000008006c9947 */ /* 0x000fea0003800000 */
[----:B------:R-:W-:Y:S01]  /*298f0*/  ULDC.64 UR4, c[0x0][0x418] ;  /* 0x0001060000047ab9 */ /* 0x000fe20000000a00 */
[----:B------:R-:W-:Y:S02]  /*29900*/  MOV R7, R6 ;  /* 0x0000000600077202 */ /* 0x000fe40000000f00 */
        /* <DEDUP_REMOVED lines=22> */
.L_x_1876:
[----:B------:R-:W-:Y:S01]  /*29a70*/  IMAD R3, R11, 0x8, R19 ;  /* 0x000000080b037824 */ /* 0x000fe200078e0213 */
[----:B------:R-:W-:Y:S01]  /*29a80*/  SHF.L.U32 R2, R10, 0x1f, RZ ;  /* 0x0000001f0a027819 */ /* 0x000fe200000006ff */
[----:B------:R-:W-:Y:S03]  /*29a90*/  BSSY B2, `(.L_x_1877) ;  /* 0x0000003000027945 */ /* 0x000fe60003800000 */
[----:B------:R-:W2:Y:S02]  /*29aa0*/  SYNCS.PHASECHK.TRANS64.TRYWAIT P0, [R3+URZ+0x2a840], R2 ;  /* 0x02a84002030075a7 */ /* 0x000ea4000800017f */
[----:B--2---:R-:W-:Y:S05]  /*29ab0*/  @!P0 BRA `(.L_x_1878) ;  /* 0x00000040003c8947 */ /* 0x004fea0003800000 */
.L_x_1996:
[----:B------:R-:W-:Y:S05]  /*29ac0*/  BSYNC B2 ;  /* 0x0000000000027941 */ /* 0x000fea0003800000 */
.L_x_1877:
[----:B-1----:R-:W1:Y:S01]  /*29ad0*/  S2R R8, SR_TID.X ;  /* 0x0000000000087919 */ /* 0x002e620000002100 */
[----:B------:R-:W-:Y:S01]  /*29ae0*/  BSSY B2, `(.L_x_1879) ;  /* 0x0000009000027945 */ /* 0x000fe20003800000 */
[----:B-1----:R-:W-:-:S04]  /*29af0*/  LOP3.LUT R8, R8, 0x7f, RZ, 0xc0, !PT ;  /* 0x0000007f08087812 */ /* 0x002fc800078ec0ff */
[----:B------:R-:W-:-:S13]  /*29b00*/  ISETP.NE.AND P0, PT, R8, RZ, PT ;  /* 0x000000ff0800720c */ /* 0x000fda0003f05270 */
[----:B------:R-:W-:Y:S05]  /*29b10*/  @P0 BRA `(.L_x_1880) ;  /* 0x0000000000140947 */ /* 0x000fea0003800000 */
[----:B------:R-:W-:Y:S01]  /*29b20*/  LOP3.LUT P1, RZ, R17, 0x1, RZ, 0xc0, !PT ;  /* 0x0000000111ff7812 */ /* 0x000fe2000782c0ff */
[----:B--2---:R-:W-:-:S04]  /*29b30*/  IMAD.MOV.U32 R2, RZ, RZ, 0x9000 ;  /* 0x00009000ff027424 */ /* 0x004fc800078e00ff */
[----:B------:R1:W-:Y:S08]  /*29b40*/  SYNCS.ARRIVE.TRANS64 RZ, [R3+URZ+0x2a830], R2 ;  /* 0x02a8300203ff79a7 */ /* 0x0003f0000800003f */
[----:B------:R-:W-:Y:S05]  /*29b50*/  @!P1 BRA `(.L_x_1880) ;  /* 0x0000000000049947 */ /* 0x000fea0003800000 */
[----:B------:R-:W-:Y:S01]  /*29b60*/  BPT.TRAP 0x1 ;  /* 0x000000040000795c */ /* 0x000fe20000300000 */
.L_x_1880:
[----:B------:R-:W-:Y:S05]  /*29b70*/  BSYNC B2 ;  /* 0x0000000000027941 */ /* 0x000fea0003800000 */
.L_x_1879:
[----:B------:R-:W3:Y:S04]  /*29b80*/  LDL R8, [R1+0x10] ;  /* 0x0000100001087983 */ /* 0x000ee80000100800 */
[----:B-12---:R-:W2:Y:S01]  /*29b90*/  LDL R2, [R1+0x1c] ;  /* 0x00001c0001027983 */ /* 0x006ea20000100800 */
[----:B0-----:R-:W-:Y:S01]  /*29ba0*/  MOV R11, RZ ;  /* 0x000000ff000b7202 */ /* 0x001fe20000000f00 */
[----:B------:R-:W-:Y:S01]  /*29bb0*/  UIADD3 UR4, UP0, UR36, 0x370, URZ ;  /* 0x0000037024047890 */ /* 0x000fe2000ff1e03f */
[----:B------:R-:W-:Y:S01]  /*29bc0*/  PLOP3.LUT P0, PT, PT, PT, PT, 0x80, 0x0 ;  /* 0x000000000000781c */ /* 0x000fe20003f0f070 */
[----:B------:R-:W-:Y:S01]  /*29bd0*/  VIADD R3, R3, 0x2a830 ;  /* 0x0002a83003037836 */ /* 0x000fe20000000000 */
[----:B------:R-:W-:Y:S01]  /*29be0*/  R2UR UR10, R11 ;  /* 0x000000000b0a72ca */ /* 0x000fe200000e0000 */
[----:B------:R-:W-:Y:S01]  /*29bf0*/  UIADD3.X UR5, URZ, UR37, URZ, UP0, !UPT ;  /* 0x000000253f057290 */ /* 0x000fe200087fe43f */
[----:B------:R-:W-:Y:S01]  /*29c00*/  UMOV UR6, 0x0 ;  /* 0x0000000000067882 */ /* 0x000fe20000000000 */
[----:B------:R-:W-:Y:S01]  /*29c10*/  UMOV UR7, 0x14f00000 ;  /* 0x14f0000000077882 */ /* 0x000fe20000000000 */
[----:B---3--:R-:W-:-:S02]  /*29c20*/  IMAD R8, R8, 0x9000, R19 ;  /* 0x0000900008087824 */ /* 0x008fc400078e0213 */
[----:B--2---:R-:W-:Y:S02]  /*29c30*/  IMAD R2, R7, 0x60, R2 ;  /* 0x0000006007027824 */ /* 0x004fe400078e0202 */
[----:B------:R-:W-:-:S07]  /*29c40*/  VIADD R10, R8, 0x18400 ;  /* 0x00018400080a7836 */ /* 0x000fce0000000000 */
.L_x_1881:
        /* <DEDUP_REMOVED lines=16> */
.L_x_1882:
        /* <DEDUP_REMOVED lines=15> */
.L_x_1883:
        /* <DEDUP_REMOVED lines=11> */
[----:B------:R-:W-:Y:S01]  /*29ef0*/  BSSY B2, `(.L_x_1884) ;  /* 0x0000004000027945 */ /* 0x000fe20003800000 */
[----:B------:R-:W-:-:S04]  /*29f00*/  LEA R2, R4, R19, 0x3 ;  /* 0x0000001304027211 */ /* 0x000fc800078e18ff */
[----:B------:R-:W0:Y:S02]  /*29f10*/  SYNCS.PHASECHK.TRANS64.TRYWAIT P0, [R2+URZ+0x2a860], R5 ;  /* 0x02a86005020075a7 */ /* 0x000e24000800017f */
[----:B0-----:R-:W-:Y:S05]  /*29f20*/  @!P0 BRA `(.L_x_1885) ;  /* 0x0000003c00348947 */ /* 0x001fea0003800000 */
.L_x_1997:
[----:B------:R-:W-:Y:S05]  /*29f30*/  BSYNC B2 ;  /* 0x0000000000027941 */ /* 0x000fea0003800000 */
.L_x_1884:
[----:B------:R-:W1:Y:S01]  /*29f40*/  S2R R3, SR_TID.X ;  /* 0x0000000000037919 */ /* 0x000e620000002100 */
[----:B------:R-:W-:-:S04]  /*29f50*/  UPRMT UR4, UR38, 0x9910, URZ ;  /* 0x0000991026047896 */ /* 0x000fc8000800003f */
[----:B------:R-:W-:Y:S01]  /*29f60*/  UISETP.NE.AND UP0, UPT, UR4, 0x2, UPT ;  /* 0x000000020400788c */ /* 0x000fe2000bf05270 */
[----:B-1----:R-:W-:-:S04]  /*29f70*/  LOP3.LUT R3, R3, 0x7f, RZ, 0xc0, !PT ;  /* 0x0000007f03037812 */ /* 0x002fc800078ec0ff */
[----:B------:R-:W-:-:S13]  /*29f80*/  ISETP.NE.AND P0, PT, R3, RZ, PT ;  /* 0x000000ff0300720c */ /* 0x000fda0003f05270 */
[----:B------:R-:W-:-:S04]  /*29f90*/  @!P0 IMAD.MOV.U32 R3, RZ, RZ, 0x6000 ;  /* 0x00006000ff038424 */ /* 0x000fc800078e00ff */
[----:B------:R1:W-:Y:S01]  /*29fa0*/  @!P0 SYNCS.ARRIVE.TRANS64 RZ, [R2+URZ+0x2a850], R3 ;  /* 0x02a8500302ff89a7 */ /* 0x0003e2000800003f */
[----:B------:R-:W-:-:S13]  /*29fb0*/  PLOP3.LUT P0, PT, PT, PT, UP0, 0x80, 0x0 ;  /* 0x000000000000781c */ /* 0x000fda0003f0f008 */
[----:B-1----:R-:W-:Y:S05]  /*29fc0*/  @P0 BRA `(.L_x_1886) ;  /* 0x0000000000040947 */ /* 0x002fea0003800000 */
[----:B------:R-:W-:Y:S01]  /*29fd0*/  BPT.TRAP 0x1 ;  /* 0x000000040000795c */ /* 0x000fe20000300000 */
.L_x_1886:
[----:B------:R-:W-:Y:S01]  /*29fe0*/  LOP3.LUT P0, RZ, R17, 0x8, RZ, 0xc0, !PT ;  /* 0x0000000811ff7812 */ /* 0x000fe2000780c0ff */
[----:B------:R-:W-:-:S12]  /*29ff0*/  BSSY B2, `(.L_x_1887) ;  /* 0x0000003000027945 */ /* 0x000fd80003800000 */
[----:B------:R-:W-:Y:S05]  /*2a000*/  @P0 BRA `(.L_x_1888) ;  /* 0x0000000000040947 */ /* 0x000fea0003800000 */
[----:B------:R-:W-:Y:S01]  /*2a010*/  BPT.TRAP 0x1 ;  /* 0x000000040000795c */ /* 0x000fe20000300000 */
.L_x_1888:
[----:B------:R-:W-:Y:S05]  /*2a020*/  BSYNC B2 ;  /* 0x0000000000027941 */ /* 0x000fea0003800000 */
.L_x_1887:
[----:B0-----:R-:W2:Y:S04]  /*2a030*/  LDL R5, [R1+0x1c] ;  /* 0x00001c0001057983 */ /* 0x001ea80000100800 */
        /* <DEDUP_REMOVED lines=9> */
[----:B--2---:R-:W-:-:S02]  /*2a0d0*/  IMAD R3, R3, 0x60, R5 ;  /* 0x0000006003037824 */ /* 0x004fc400078e0205 */
[----:B------:R-:W-:-:S08]  /*2a0e0*/  VIADD R5, R4, 0x400 ;  /* 0x0000040004057836 */ /* 0x000fd00000000000 */
.L_x_1889:
        /* <DEDUP_REMOVED lines=15> */
.L_x_1890:
        /* <DEDUP_REMOVED lines=12> */
.L_x_1875:
[----:B------:R-:W-:Y:S05]  /*2a2a0*/  BSYNC B1 ;  /* 0x0000000000017941 */ /* 0x000fea0003800000 */
.L_x_1874:
[----:B------:R-:W2:Y:S01]  /*2a2b0*/  LDL R2, [R1+0x30] ;  /* 0x0000300001027983 */ /* 0x000ea20000100800 */
[----:B------:R-:W-:Y:S02]  /*2a2c0*/  IADD3 R0, R0, -0x2, RZ ;  /* 0xfffffffe00007810 */ /* 0x000fe40007ffe0ff */
[----:B--2---:R-:W-:-:S13]  /*2a2d0*/  ISETP.GT.AND P0, PT, R6, R2, PT ;  /* 0x000000020600720c */ /* 0x004fda0003f04270 */
[----:B------:R-:W-:Y:S05]  /*2a2e0*/  @P0 BRA `(.L_x_1891) ;  /* 0xffffffe800b00947 */ /* 0x000fea000383ffff */
.L_x_1837:
[----:B------:R-:W-:Y:S05]  /*2a2f0*/  BSYNC B0 ;  /* 0x0000000000007941 */ /* 0x000fea0003800000 */
.L_x_1836:
[----:B------:R-:W4:Y:S01]  /*2a300*/  S2R R2, SR_TID.X ;  /* 0x0000000000027919 */ /* 0x000f220000002100 */
[----:B------:R-:W-:Y:S01]  /*2a310*/  BSSY B0, `(.L_x_1892) ;  /* 0x0000011000007945 */ /* 0x000fe20003800000 */
[----:B----4-:R-:W-:-:S04]  /*2a320*/  LOP3.LUT R2, R2, 0x7f, RZ, 0xc0, !PT ;  /* 0x0000007f02027812 */ /* 0x010fc800078ec0ff */
[----:B------:R-:W-:-:S13]  /*2a330*/  ISETP.NE.AND P0, PT, R2, RZ, PT ;  /* 0x000000ff0200720c */ /* 0x000fda0003f05270 */
[----:B------:R-:W-:Y:S05]  /*2a340*/  @P0 BRA `(.L_x_1893) ;  /* 0x0000000000340947 */ /* 0x000fea0003800000 */
[----:B------:R-:W4:Y:S01]  /*2a350*/  S2R R2, SR_LANEID ;  /* 0x0000000000027919 */ /* 0x000f220000000000 */
[----:B------:R-:W-:Y:S01]  /*2a360*/  VOTEU.ANY UR4, UPT, PT ;  /* 0x0000000000047886 */ /* 0x000fe200038e0100 */
[----:B--2---:R-:W2:Y:S01]  /*2a370*/  LDC.64 R4, c[0x0][0xc60] ;  /* 0x00031800ff047b82 */ /* 0x004ea20000000a00 */
[----:B------:R-:W4:Y:S02]  /*2a380*/  FLO.U32 R0, UR4 ;  /* 0x0000000400007d00 */ /* 0x000f2400080e0000 */
[----:B----4-:R-:W-:-:S06]  /*2a390*/  ISETP.EQ.U32.AND P0, PT, R0, R2, PT ;  /* 0x000000020000720c */ /* 0x010fcc0003f02070 */
[----:B------:R-:W2:Y:S07]  /*2a3a0*/  POPC R2, UR4 ;  /* 0x0000000400027d09 */ /* 0x000eae0008000000 */
[----:B--2---:R-:W2:Y:S04]  /*2a3b0*/  @P0 ATOMG.E.ADD.STRONG.GPU PT, R2, desc[UR46][R4.64], R2 ;  /* 0x00000002040209a8 */ /* 0x004ea800081ee1ee */
[----:B--2---:R2:W4:Y:S02]  /*2a3c0*/  SHFL.IDX PT, R2, R2, R0, 0x1f ;  /* 0x00001f0002027589 */ /* 0x00452400000e0000 */
[----:B--2---:R-:W2:Y:S02]  /*2a3d0*/  S2R R0, SR_LTMASK ;  /* 0x0000000000007919 */ /* 0x004ea40000003900 */
[----:B--2---:R-:W-:-:S06]  /*2a3e0*/  LOP3.LUT R0, R0, UR4, RZ, 0xc0, !PT ;  /* 0x0000000400007c12 */ /* 0x004fcc000f8ec0ff */
[----:B------:R-:W4:Y:S02]  /*2a3f0*/  POPC R0, R0 ;  /* 0x0000000000007309 */ /* 0x000f240000000000 */
[----:B----4-:R-:W-:-:S05]  /*2a400*/  IADD3 R0, R2, UR39, R0 ;  /* 0x0000002702007c10 */ /* 0x010fca000fffe000 */
[----:B------:R4:W-:Y:S02]  /*2a410*/  STL [R1], R0 ;  /* 0x0000000001007387 */ /* 0x0009e40000100800 */
.L_x_1893:
[----:B------:R-:W-:Y:S05]  /*2a420*/  BSYNC B0 ;  /* 0x0000000000007941 */ /* 0x000fea0003800000 */
.L_x_1892:
[----:B------:R-:W-:Y:S01]  /*2a430*/  LOP3.LUT P0, RZ, R17, 0x4, RZ, 0xc0, !PT ;  /* 0x0000000411ff7812 */ /* 0x000fe2000780c0ff */
[----:B------:R-:W-:-:S12]  /*2a440*/  BSSY B0, `(.L_x_1894) ;  /* 0x000003f000007945 */ /* 0x000fd80003800000 */
[----:B------:R-:W-:Y:S05]  /*2a450*/  @!P0 BRA `(.L_x_1895) ;  /* 0x0000000000f48947 */ /* 0x000fea0003800000 */
[----:B----4-:R-:W4:Y:S04]  /*2a460*/  LDL R0, [R1+0x10] ;  /* 0x0000100001007983 */ /* 0x010f280000100800 */
[----:B------:R-:W5:Y:S01]  /*2a470*/  LDL R2, [R1+0x18] ;  /* 0x0000180001027983 */ /* 0x000f620000100800 */
[----:B------:R-:W-:Y:S01]  /*2a480*/  BSSY B1, `(.L_x_1896) ;  /* 0x0000005000017945 */ /* 0x000fe20003800000 */
[----:B----4-:R-:W-:Y:S01]  /*2a490*/  IMAD R0, R0, 0x8, R19 ;  /* 0x0000000800007824 */ /* 0x010fe200078e0213 */
[----:B-----5:R-:W-:-:S04]  /*2a4a0*/  SHF.L.U32 R2, R2, 0x1f, RZ ;  /* 0x0000001f02027819 */ /* 0x020fc800000006ff */
[----:B------:R-:W4:Y:S02]  /*2a4b0*/  SYNCS.PHASECHK.TRANS64.TRYWAIT P0, [R0+URZ+0x2a860], R2 ;  /* 0x02a86002000075a7 */ /* 0x000f24000800017f */
[----:B----4-:R-:W-:Y:S05]  /*2a4c0*/  @!P0 BRA `(.L_x_1897) ;  /* 0x0000003400e08947 */ /* 0x010fea0003800000 */
.L_x_1998:
[----:B------:R-:W-:Y:S05]  /*2a4d0*/  BSYNC B1 ;  /* 0x0000000000017941 */ /* 0x000fea0003800000 */
.L_x_1896:
[----:B---3--:R-:W3:Y:S01]  /*2a4e0*/  S2R R3, SR_TID.X ;  /* 0x0000000000037919 */ /* 0x008ee20000002100 */
[----:B------:R-:W-:-:S04]  /*2a4f0*/  UPRMT UR4, UR38, 0x9910, URZ ;  /* 0x0000991026047896 */ /* 0x000fc8000800003f */
[----:B------:R-:W-:Y:S01]  /*2a500*/  UISETP.NE.AND UP0, UPT, UR4, 0x2, UPT ;  /* 0x000000020400788c */ /* 0x000fe2000bf05270 */
[----:B---3--:R-:W-:-:S04]  /*2a510*/  LOP3.LUT R3, R3, 0x7f, RZ, 0xc0, !PT ;  /* 0x0000007f03037812 */ /* 0x008fc800078ec0ff */
[----:B------:R-:W-:-:S13]  /*2a520*/  ISETP.NE.AND P0, PT, R3, RZ, PT ;  /* 0x000000ff0300720c */ /* 0x000fda0003f05270 */
[----:B----4-:R-:W-:-:S04]  /*2a530*/  @!P0 IMAD.MOV.U32 R2, RZ, RZ, 0x6000 ;  /* 0x00006000ff028424 */ /* 0x010fc800078e00ff */
[----:B------:R3:W-:Y:S01]  /*2a540*/  @!P0 SYNCS.ARRIVE.TRANS64 RZ, [R0+URZ+0x2a850], R2 ;  /* 0x02a8500200ff89a7 */ /* 0x0007e2000800003f */
[----:B------:R-:W-:-:S13]  /*2a550*/  PLOP3.LUT P0, PT, PT, PT, UP0, 0x80, 0x0 ;  /* 0x000000000000781c */ /* 0x000fda0003f0f008 */
[----:B---3--:R-:W-:Y:S05]  /*2a560*/  @P0 BRA `(.L_x_1898) ;  /* 0x0000000000040947 */ /* 0x008fea0003800000 */
[----:B------:R-:W-:Y:S01]  /*2a570*/  BPT.TRAP 0x1 ;  /* 0x000000040000795c */ /* 0x000fe20000300000 */
.L_x_1898:
[----:B------:R-:W-:Y:S01]  /*2a580*/  LOP3.LUT P0, RZ, R17, 0x8, RZ, 0xc0, !PT ;  /* 0x0000000811ff7812 */ /* 0x000fe2000780c0ff */
[----:B------:R-:W-:-:S12]  /*2a590*/  BSSY B1, `(.L_x_1899) ;  /* 0x0000003000017945 */ /* 0x000fd80003800000 */
[----:B------:R-:W-:Y:S05]  /*2a5a0*/  @P0 BRA `(.L_x_1900) ;  /* 0x0000000000040947 */ /* 0x000fea0003800000 */
[----:B------:R-:W-:Y:S01]  /*2a5b0*/  BPT.TRAP 0x1 ;  /* 0x000000040000795c */ /* 0x000fe20000300000 */
.L_x_1900:
[----:B------:R-:W-:Y:S05]  /*2a5c0*/  BSYNC B1 ;  /* 0x0000000000017941 */ /* 0x000fea0003800000 */
.L_x_1899:
[----:B------:R-:W3:Y:S04]  /*2a5d0*/  LDL.LU R4, [R1+0x1c] ;  /* 0x00001c0001047983 */ /* 0x000ee80000300800 */
[----:B------:R-:W3:Y:S04]  /*2a5e0*/  LDL.LU R3, [R1+0x4] ;  /* 0x0000040001037983 */ /* 0x000ee80000300800 */
[----:B------:R-:W4:Y:S01]  /*2a5f0*/  LDL R2, [R1+0x10] ;  /* 0x0000100001027983 */ /* 0x000f220000100800 */
        /* <DEDUP_REMOVED lines=8> */
[----:B----4-:R-:W-:-:S04]  /*2a680*/  IMAD R2, R2, 0x6000, R19 ;  /* 0x0000600002027824 */ /* 0x010fc800078e0213 */
[----:B------:R-:W-:-:S07]  /*2a690*/  VIADD R4, R2, 0x400 ;  /* 0x0000040002047836 */ /* 0x000fce0000000000 */
.L_x_1901:
        /* <DEDUP_REMOVED lines=15> */
.L_x_1902:
        /* <DEDUP_REMOVED lines=10> */
.L_x_1895:
[----:B------:R-:W-:Y:S05]  /*2a830*/  BSYNC B0 ;  /* 0x0000000000007941 */ /* 0x000fea0003800000 */
.L_x_1894:
[----:B--2---:R-:W4:Y:S04]  /*2a840*/  LDL.LU R5, [R1+0x10] ;  /* 0x0000100001057983 */ /* 0x004f280000300800 */
[----:B------:R-:W2:Y:S01]  /*2a850*/  LDL.LU R4, [R1+0x18] ;  /* 0x0000180001047983 */ /* 0x000ea20000300800 */
[----:B----4-:R-:W-:-:S04]  /*2a860*/  IADD3 R0, R5, 0x1, RZ ;  /* 0x0000000105007810 */ /* 0x010fc80007ffe0ff */
[----:B------:R-:W-:-:S04]  /*2a870*/  ISETP.NE.AND P0, PT, R0, 0x2, PT ;  /* 0x000000020000780c */ /* 0x000fc80003f05270 */
[----:B------:R-:W-:Y:S02]  /*2a880*/  SEL R2, RZ, 0x1, P0 ;  /* 0x00000001ff027807 */ /* 0x000fe40000000000 */
[----:B------:R-:W-:Y:S02]  /*2a890*/  SEL R0, R0, RZ, P0 ;  /* 0x000000ff00007207 */ /* 0x000fe40000000000 */
[----:B--2---:R-:W-:-:S03]  /*2a8a0*/  LOP3.LUT R4, R4, R2, RZ, 0x3c, !PT ;  /* 0x0000000204047212 */ /* 0x004fc600078e3cff */
[----:B------:R4:W-:Y:S04]  /*2a8b0*/  STL [R1+0x10], R0 ;  /* 0x0000100001007387 */ /* 0x0009e80000100800 */
[----:B------:R4:W-:Y:S02]  /*2a8c0*/  STL [R1+0x18], R4 ;  /* 0x0000180401007387 */ /* 0x0009e40000100800 */
.L_x_1816:
[----:B------:R-:W-:Y:S05]  /*2a8d0*/  BSYNC B7 ;  /* 0x0000000000077941 */ /* 0x000fea0003800000 */
.L_x_1814:
[----:B------:R-:W-:-:S13]  /*2a8e0*/  LOP3.LUT P0, RZ, R17, 0x10, RZ, 0xc0, !PT ;  /* 0x0000001011ff7812 */ /* 0x000fda000780c0ff */
[----:B------:R-:W-:Y:S05]  /*2a8f0*/  @!P0 BRA `(.L_x_1903) ;  /* 0x00000000002c8947 */ /* 0x000fea0003800000 */
[----:B------:R-:W-:Y:S05]  /*2a900*/  WARPSYNC.ALL ;  /* 0x0000000000007948 */ /* 0x000fea0003800000 */
[----:B------:R-:W5:Y:S08]  /*2a910*/  S2UR UR5, SR_CgaCtaId ;  /* 0x00000000000579c3 */ /* 0x000f700000008800 */
[----:B------:R-:W-:Y:S06]  /*2a920*/  BAR.SYNC.DEFER_BLOCKING 0x5, 0x180 ;  /* 0x0146000000007b1d */ /* 0x000fec0000010000 */
[----:B------:R-:W-:-:S02]  /*2a930*/  UMOV UR4, 0x400 ;  /* 0x0000040000047882 */ /* 0x000fc40000000000 */
[----:B-----5:R-:W-:-:S06]  /*2a940*/  ULEA UR4, UR5, UR4, 0x18 ;  /* 0x0000000405047291 */ /* 0x020fcc000f8ec03f */
[----:B------:R-:W-:-:S05]  /*2a950*/  IMAD.U32 R19, RZ, RZ, UR4 ;  /* 0x00000004ff137e24 */ /* 0x000fca000f8e00ff */
[----:B01--4-:R-:W0:Y:S04]  /*2a960*/  LDS.128 R4, [R19+0x2a8d0] ;  /* 0x02a8d00013047984 */ /* 0x013e280000000c00 */
[----:B0-----:R0:W-:Y:S04]  /*2a970*/  STL.64 [R1], R4 ;  /* 0x0000000401007387 */ /* 0x0011e80000100a00 */
[----:B------:R0:W-:Y:S01]  /*2a980*/  STL.64 [R1+0x8], R6 ;  /* 0x0000080601007387 */ /* 0x0001e20000100a00 */
[----:B------:R-:W-:Y:S06]  /*2a990*/  BAR.ARV 0x4, 0x180 ;  /* 0x0106000000007b1d */ /* 0x000fec0000002000 */
[----:B------:R-:W-:Y:S05]  /*2a9a0*/  BRA `(.L_x_1904) ;  /* 0x00000010002c7947 */ /* 0x000fea0003800000 */
.L_x_1903:
[----:B------:R-:W5:Y:S01]  /*2a9b0*/  LDL R16, [R1+0x28] ;  /* 0x0000280001107983 */ /* 0x000f620000100800 */
[----:B------:R-:W-:Y:S01]  /*2a9c0*/  UMOV UR4, 0xffffffff ;  /* 0xffffffff00047882 */ /* 0x000fe20000000000 */
[----:B-----5:R-:W-:Y:S02]  /*2a9d0*/  ISETP.NE.AND P5, PT, R16, 0x1f, PT ;  /* 0x0000001f1000780c */ /* 0x020fe40003fa5270 */
[----:B------:R-:W-:Y:S11]  /*2a9e0*/  BRA.DIV UR4, `(.L_x_1905) ;  /* 0x0000003204ac7947 */ /* 0x000ff6000b800000 */
[----:B---3--:R-:W2:Y:S01]  /*2a9f0*/  LDL R3, [R1+0xc] ;  /* 0x00000c0001037983 */ /* 0x008ea20000100800 */
[----:B------:R-:W-:-:S03]  /*2aa00*/  ULDC UR4, c[0x0][0xc3c] ;  /* 0x00030f0000047ab9 */ /* 0x000fc60000000800 */
[----:B------:R-:W0:Y:S01]  /*2aa10*/  LDL.LU R2, [R1] ;  /* 0x0000000001027983 */ /* 0x000e220000300800 */
[----:B------:R-:W-:Y:S01]  /*2aa20*/  LOP3.LUT P4, RZ, R17, 0x1, RZ, 0xc0, !PT ;  /* 0x0000000111ff7812 */ /* 0x000fe2000788c0ff */
[----:B--2-4-:R-:W-:Y:S02]  /*2aa30*/  IMAD.IADD R0, R3, 0x1, R16 ;  /* 0x0000000103007824 */ /* 0x014fe400078e0210 */
[----:B0-----:R-:W-:-:S03]  /*2aa40*/  IMAD.MOV.U32 R10, RZ, RZ, R2 ;  /* 0x000000ffff0a7224 */ /* 0x001fc600078e0002 */
[----:B------:R-:W-:-:S13]  /*2aa50*/  ISETP.GE.OR P0, PT, R0, UR4, !P5 ;  /* 0x0000000400007c0c */ /* 0x000fda000ef06670 */
[----:B------:R-:W0:Y:S08]  /*2aa60*/  @!P0 LDC.64 R2, c[0x0][0xc80] ;  /* 0x00032000ff028b82 */ /* 0x000e300000000a00 */
[----:B-1----:R-:W1:Y:S01]  /*2aa70*/  @!P0 LDC.64 R6, c[0x0][0xc78] ;  /* 0x00031e00ff068b82 */ /* 0x002e620000000a00 */
[----:B0-----:R-:W-:-:S05]  /*2aa80*/  @!P0 IMAD.WIDE R2, R0, 0x4, R2 ;  /* 0x0000000400028825 */ /* 0x001fca00078e0202 */
[----:B------:R1:W2:Y:S02]  /*2aa90*/  @!P0 LDG.E R8, desc[UR46][R2.64] ;  /* 0x0000002e02088981 */ /* 0x0002a4000c1e1900 */
[----:B-1----:R-:W-:-:S06]  /*2aaa0*/  @!P0 IMAD.WIDE R2, R0, 0x4, R6 ;  /* 0x0000000400028825 */ /* 0x002fcc00078e0206 */
[----:B------:R-:W3:Y:S01]  /*2aab0*/  @!P0 LDG.E R2, desc[UR46][R2.64] ;  /* 0x0000002e02028981 */ /* 0x000ee2000c1e1900 */
[----:B------:R-:W-:Y:S01]  /*2aac0*/  IMAD.MOV.U32 R4, RZ, RZ, RZ ;  /* 0x000000ffff047224 */ /* 0x000fe200078e00ff */
[----:B------:R-:W-:Y:S02]  /*2aad0*/  MOV R6, RZ ;  /* 0x000000ff00067202 */ /* 0x000fe40000000f00 */
[C---:B------:R-:W-:Y:S01]  /*2aae0*/  ISETP.GE.U32.AND P1, PT, R16.reuse, 0x4, PT ;  /* 0x000000041000780c */ /* 0x040fe20003f26070 */
[----:B------:R-:W-:Y:S01]  /*2aaf0*/  SHFL.IDX PT, R5, R10, RZ, 0x1f ;  /* 0x00001fff0a057589 */ /* 0x000fe200000e0000 */
[C---:B------:R-:W-:Y:S02]  /*2ab00*/  ISETP.GE.U32.AND P2, PT, R16.reuse, 0x8, PT ;  /* 0x000000081000780c */ /* 0x040fe40003f46070 */
[----:B------:R-:W-:Y:S01]  /*2ab10*/  ISETP.GE.U32.AND P3, PT, R16, 0x10, PT ;  /* 0x000000101000780c */ /* 0x000fe20003f66070 */
[----:B------:R-:W-:Y:S01]  /*2ab20*/  SHFL.IDX PT, R0, R10, 0x1, 0x1f ;  /* 0x00201f000a007f89 */ /* 0x000fe200000e0000 */
[----:B--2---:R-:W-:-:S02]  /*2ab30*/  @!P0 IMAD.MOV.U32 R4, RZ, RZ, R8 ;  /* 0x000000ffff048224 */ /* 0x004fc400078e0008 */
[----:B------:R-:W-:Y:S02]  /*2ab40*/  IMAD.MOV.U32 R8, RZ, RZ, RZ ;  /* 0x000000ffff087224 */ /* 0x000fe400078e00ff */
[----:B---3--:R-:W-:Y:S01]  /*2ab50*/  @!P0 IMAD.MOV.U32 R6, RZ, RZ, R2 ;  /* 0x000000ffff068224 */ /* 0x008fe200078e0002 */
[----:B------:R-:W-:-:S03]  /*2ab60*/  ISETP.GE.U32.AND P0, PT, R16, 0x2, PT ;  /* 0x000000021000780c */ /* 0x000fc60003f06070 */
[----:B------:R-:W-:-:S05]  /*2ab70*/  IMAD R2, R6, R4, RZ ;  /* 0x0000000406027224 */ /* 0x000fca00078e02ff */
        /* <DEDUP_REMOVED lines=16> */
.L_x_2008:
[----:B------:R-:W-:Y:S02]  /*2ac80*/  ULDC UR4, c[0x0][0xc38] ;  /* 0x00030e0000047ab9 */ /* 0x000fe40000000800 */
[----:B------:R-:W-:-:S04]  /*2ac90*/  IMAD.U32 R2, RZ, RZ, UR4 ;  /* 0x00000004ff027e24 */ /* 0x000fc8000f8e00ff */
[----:B-1----:R-:W-:-:S04]  /*2aca0*/  IMAD R9, R9, R2, RZ ;  /* 0x0000000209097224 */ /* 0x002fc800078e02ff */
[----:B------:R-:W-:-:S05]  /*2acb0*/  IMAD.IADD R0, R0, 0x1, R9 ;  /* 0x0000000100007824 */ /* 0x000fca00078e0209 */
[----:B------:R-:W-:-:S13]  /*2acc0*/  ISETP.GT.AND P4, PT, R0, R5, PT ;  /* 0x000000050000720c */ /* 0x000fda0003f84270 */
[----:B------:R-:W-:Y:S05]  /*2acd0*/  @P4 BRA `(.L_x_1906) ;  /* 0x0000000000ac4947 */ /* 0x000fea0003800000 */
.L_x_1909:
        /* <DEDUP_REMOVED lines=20> */
[----:B------:R-:W1:Y:S01]  /*2ae20*/  SHFL.UP PT, R3, R2, 0x1, RZ ;  /* 0x0420000002037989 */ /* 0x000e6200000e00ff */
[----:B------:R-:W-:-:S04]  /*2ae30*/  LOP3.LUT P4, RZ, R17, 0x1, RZ, 0xc0, !PT ;  /* 0x0000000111ff7812 */ /* 0x000fc8000788c0ff */
        /* <DEDUP_REMOVED lines=15> */
.L_x_2016:
[----:B------:R-:W-:Y:S02]  /*2af30*/  ULDC UR4, c[0x0][0xc38] ;  /* 0x00030e0000047ab9 */ /* 0x000fe40000000800 */
[----:B------:R-:W-:-:S04]  /*2af40*/  IMAD.U32 R2, RZ, RZ, UR4 ;  /* 0x00000004ff027e24 */ /* 0x000fc8000f8e00ff */
[----:B-1----:R-:W-:-:S04]  /*2af50*/  IMAD R9, R9, R2, RZ ;  /* 0x0000000209097224 */ /* 0x002fc800078e02ff */
[----:B------:R-:W-:-:S05]  /*2af60*/  IMAD.IADD R0, R9, 0x1, R0 ;  /* 0x0000000109007824 */ /* 0x000fca00078e0200 */
[----:B------:R-:W-:-:S13]  /*2af70*/  ISETP.GT.AND P4, PT, R0, R5, PT ;  /* 0x000000050000720c */ /* 0x000fda0003f84270 */
[----:B------:R-:W-:Y:S05]  /*2af80*/  @!P4 BRA `(.L_x_1909) ;  /* 0xfffffffc0054c947 */ /* 0x000fea000383ffff */
.L_x_1906:
        /* <DEDUP_REMOVED lines=8> */
[----:B-1----:R1:W3:Y:S04]  /*2b010*/  SHFL.IDX PT, R4, R4, R3, 0x1f ;  /* 0x00001f0304047589 */ /* 0x0022e800000e0000 */
[----:B------:R1:W4:Y:S01]  /*2b020*/  SHFL.IDX PT, R6, R6, R3, 0x1f ;  /* 0x00001f0306067589 */ /* 0x00032200000e0000 */
[----:B--2---:R-:W-:-:S05]  /*2b030*/  IMAD.IADD R10, R3, 0x1, R10 ;  /* 0x00000001030a7824 */ /* 0x004fca00078e020a */
[----:B---34-:R1:W-:Y:S02]  /*2b040*/  STL [R1+0xc], R10 ;  /* 0x00000c0a01007387 */ /* 0x0183e40000100800 */
.L_x_2021:
[----:B------:R-:W-:-:S13]  /*2b050*/  ISETP.NE.AND P0, PT, R0, RZ, PT ;  /* 0x000000ff0000720c */ /* 0x000fda0003f05270 */
[----:B------:R-:W-:Y:S05]  /*2b060*/  @!P0 BRA `(.L_x_1911) ;  /* 0x0000000000148947 */ /* 0x000fea0003800000 */
[----:B------:R-:W-:Y:S01]  /*2b070*/  UMOV UR4, 0xffffffff ;  /* 0xffffffff00047882 */ /* 0x000fe20000000000 */
[----:B-1----:R-:W-:Y:S02]  /*2b080*/  VIADD R3, R3, 0xffffffff ;  /* 0xffffffff03037836 */ /* 0x002fe40000000000 */
[----:B------:R-:W-:Y:S05]  /*2b090*/  BRA.DIV UR4, `(.L_x_1912) ;  /* 0x0000003604a47947 */ /* 0x000fea000b800000 */
[----:B------:R1:W2:Y:S02]  /*2b0a0*/  SHFL.IDX PT, R3, R7, R3, 0x1f ;  /* 0x00001f0307037589 */ /* 0x0002a400000e0000 */
.L_x_2024:
[----:B--2---:R-:W-:-:S07]  /*2b0b0*/  MOV R8, R3 ;  /* 0x0000000300087202 */ /* 0x004fce0000000f00 */
.L_x_1911:
[----:B------:R-:W-:Y:S01]  /*2b0c0*/  ISETP.NE.AND P0, PT, R6, 0x1, PT ;  /* 0x000000010600780c */ /* 0x000fe20003f05270 */
[----:B------:R-:W-:-:S05]  /*2b0d0*/  IMAD R0, R8, R2, R9 ;  /* 0x0000000208007224 */ /* 0x000fca00078e0209 */
[----:B------:R2:W-:Y:S02]  /*2b0e0*/  STL [R1], R0 ;  /* 0x0000000001007387 */ /* 0x0005e40000100800 */
[----:B--2---:R-:W-:-:S05]  /*2b0f0*/  IMAD.IADD R0, R5, 0x1, -R0 ;  /* 0x0000000105007824 */ /* 0x004fca00078e0a00 */
[----:B------:R-:W-:Y:S05]  /*2b100*/  @!P0 BRA `(.L_x_1913) ;  /* 0x0000000000e48947 */ /* 0x000fea0003800000 */
[----:B------:R-:W-:-:S04]  /*2b110*/  IABS R5, R4 ;  /* 0x0000000400057213 */ /* 0x000fc80000000000 */
[----:B------:R-:W2:Y:S08]  /*2b120*/  I2F.RP R2, R5 ;  /* 0x0000000500027306 */ /* 0x000eb00000209400 */
[----:B--2---:R-:W2:Y:S02]  /*2b130*/  MUFU.RCP R2, R2 ;  /* 0x0000000200027308 */ /* 0x004ea40000001000 */
[----:B--2---:R-:W-:-:S06]  /*2b140*/  VIADD R2, R2, 0xffffffe ;  /* 0x0ffffffe02027836 */ /* 0x004fcc0000000000 */
[----:B-1----:R-:W1:Y:S02]  /*2b150*/  F2I.FTZ.U32.TRUNC.NTZ R3, R2 ;  /* 0x0000000200037305 */ /* 0x002e64000021f000 */
[----:B-1----:R-:W-:-:S04]  /*2b160*/  IMAD.MOV R2, RZ, RZ, -R3 ;  /* 0x000000ffff027224 */ /* 0x002fc800078e0a03 */
        /* <DEDUP_REMOVED lines=9> */
[-C--:B------:R-:W-:Y:S01]  /*2b200*/  @!P2 IADD3 R2, R2, -R5.reuse, RZ ;  /* 0x800000050202a210 */ /* 0x080fe20007ffe0ff */
[----:B------:R-:W-:Y:S01]  /*2b210*/  @!P2 VIADD R8, R8, 0x1 ;  /* 0x000000010808a836 */ /* 0x000fe20000000000 */
[----:B------:R-:W-:Y:S02]  /*2b220*/  ISETP.NE.AND P2, PT, R4, RZ, PT ;  /* 0x000000ff0400720c */ /* 0x000fe40003f45270 */
[----:B------:R-:W-:Y:S02]  /*2b230*/  ISETP.GE.U32.AND P0, PT, R2, R5, PT ;  /* 0x000000050200720c */ /* 0x000fe40003f06070 */
[----:B------:R-:W-:-:S04]  /*2b240*/  IABS R5, R6 ;  /* 0x0000000600057213 */ /* 0x000fc80000000000 */
[----:B------:R-:W1:Y:S07]  /*2b250*/  I2F.RP R2, R5 ;  /* 0x0000000500027306 */ /* 0x000e6e0000209400 */
[----:B------:R-:W-:Y:S01]  /*2b260*/  @P0 VIADD R8, R8, 0x1 ;  /* 0x0000000108080836 */ /* 0x000fe20000000000 */
[----:B-1----:R-:W1:Y:S02]  /*2b270*/  MUFU.RCP R2, R2 ;  /* 0x0000000200027308 */ /* 0x002e640000001000 */
[----:B-1----:R-:W-:-:S06]  /*2b280*/  VIADD R2, R2, 0xffffffe ;  /* 0x0ffffffe02027836 */ /* 0x002fcc0000000000 */
[----:B------:R-:W1:Y:S02]  /*2b290*/  F2I.FTZ.U32.TRUNC.NTZ R3, R2 ;  /* 0x0000000200037305 */ /* 0x000e64000021f000 */
[----:B-1----:R-:W-:-:S04]  /*2b2a0*/  IMAD.MOV R2, RZ, RZ, -R3 ;  /* 0x000000ffff027224 */ /* 0x002fc800078e0a03 */
[----:B0-----:R-:W-:Y:S02]  /*2b2b0*/  IMAD R7, R2, R5, RZ ;  /* 0x0000000502077224 */ /* 0x001fe400078e02ff */
[----:B------:R-:W-:-:S04]  /*2b2c0*/  IMAD.MOV.U32 R2, RZ, RZ, RZ ;  /* 0x000000ffff027224 */ /* 0x000fc800078e00ff */
[----:B------:R-:W-:Y:S01]  /*2b2d0*/  IMAD.HI.U32 R7, R3, R7, R2 ;  /* 0x0000000703077227 */ /* 0x000fe200078e0002 */
[----:B------:R-:W-:Y:S02]  /*2b2e0*/  LOP3.LUT R2, R0, R4, RZ, 0x3c, !PT ;  /* 0x0000000400027212 */ /* 0x000fe400078e3cff */
[----:B------:R-:W-:Y:S02]  /*2b2f0*/  MOV R3, R8 ;  /* 0x0000000800037202 */ /* 0x000fe40000000f00 */
        /* <DEDUP_REMOVED lines=17> */
[----:B------:R-:W-:-:S10]  /*2b410*/  @P0 IADD3 R7, R7, 0x1, RZ ;  /* 0x0000000107070810 */ /* 0x000fd40007ffe0ff */
        /* <DEDUP_REMOVED lines=8> */
.L_x_1913:
[----:B-1----:R-:W2:Y:S01]  /*2b4a0*/  LDL R3, [R1+0xc] ;  /* 0x00000c0001037983 */ /* 0x002ea20000100800 */
[----:B0-----:R-:W2:Y:S02]  /*2b4b0*/  LDC.64 R6, c[0x0][0xc90] ;  /* 0x00032400ff067b82 */ /* 0x001ea40000000a00 */
        /* <DEDUP_REMOVED lines=8> */
[----:B0-----:R-:W-:-:S05]  /*2b540*/  IADD3 R6, RZ, -R7, RZ ;  /* 0x80000007ff067210 */ /* 0x001fca0007ffe0ff */
        /* <DEDUP_REMOVED lines=16> */
[----:B------:R-:W-:Y:S02]  /*2b650*/  @!P1 IADD3 R6, -R6, RZ, RZ ;  /* 0x000000ff06069210 */ /* 0x000fe40007ffe1ff */
[----:B------:R-:W-:-:S05]  /*2b660*/  @!P2 LOP3.LUT R6, RZ, R5, RZ, 0x33, !PT ;  /* 0x00000005ff06a212 */ /* 0x000fca00078e33ff */
[----:B------:R-:W-:Y:S02]  /*2b670*/  IMAD R7, R3, R6, RZ ;  /* 0x0000000603077224 */ /* 0x000fe400078e02ff */
[----:B------:R-:W-:Y:S02]  /*2b680*/  IMAD.MOV R6, RZ, RZ, -R6 ;  /* 0x000000ffff067224 */ /* 0x000fe400078e0a06 */
[----:B------:R-:W-:Y:S02]  /*2b690*/  IMAD.MOV R8, RZ, RZ, -R7 ;  /* 0x000000ffff087224 */ /* 0x000fe400078e0a07 */
[----:B------:R-:W-:-:S03]  /*2b6a0*/  IMAD R6, R5, R6, R0 ;  /* 0x0000000605067224 */ /* 0x000fc600078e0200 */
[----:B------:R-:W-:-:S04]  /*2b6b0*/  VIADDMNMX R8, R8, R2, R3, PT ;  /* 0x0000000208087246 */ /* 0x000fc80003800103 */
[----:B------:R-:W-:-:S04]  /*2b6c0*/  IABS R9, R8 ;  /* 0x0000000800097213 */ /* 0x000fc80000000000 */
[----:B------:R-:W0:Y:S08]  /*2b6d0*/  I2F.RP R2, R9 ;  /* 0x0000000900027306 */ /* 0x000e300000209400 */
[----:B0-----:R-:W0:Y:S02]  /*2b6e0*/  MUFU.RCP R2, R2 ;  /* 0x0000000200027308 */ /* 0x001e240000001000 */
[----:B0-----:R-:W-:-:S06]  /*2b6f0*/  VIADD R2, R2, 0xffffffe ;  /* 0x0ffffffe02027836 */ /* 0x001fcc0000000000 */
[----:B------:R0:W1:Y:S02]  /*2b700*/  F2I.FTZ.U32.TRUNC.NTZ R3, R2 ;  /* 0x0000000200037305 */ /* 0x000064000021f000 */
[----:B0-----:R-:W-:Y:S02]  /*2b710*/  IMAD.MOV.U32 R2, RZ, RZ, RZ ;  /* 0x000000ffff027224 */ /* 0x001fe400078e00ff */
[----:B-1----:R-:W-:-:S04]  /*2b720*/  IMAD.MOV R0, RZ, RZ, -R3 ;  /* 0x000000ffff007224 */ /* 0x002fc800078e0a03 */
[----:B------:R-:W-:-:S04]  /*2b730*/  IMAD R0, R0, R9, RZ ;  /* 0x0000000900007224 */ /* 0x000fc800078e02ff */
[----:B------:R-:W-:Y:S01]  /*2b740*/  IMAD.HI.U32 R2, R3, R0, R2 ;  /* 0x0000000003027227 */ /* 0x000fe200078e0002 */
[----:B------:R-:W-:Y:S02]  /*2b750*/  IABS R0, R6 ;  /* 0x0000000600007213 */ /* 0x000fe40000000000 */
[----:B------:R-:W-:-:S03]  /*2b760*/  IABS R3, R8 ;  /* 0x0000000800037213 */ /* 0x000fc60000000000 */
[----:B------:R-:W-:Y:S01]  /*2b770*/  IMAD.HI.U32 R2, R2, R0, RZ ;  /* 0x0000000002027227 */ /* 0x000fe200078e00ff */
[----:B------:R-:W-:-:S05]  /*2b780*/  IADD3 R3, RZ, -R3, RZ ;  /* 0x80000003ff037210 */ /* 0x000fca0007ffe0ff */
[----:B------:R-:W-:-:S05]  /*2b790*/  IMAD R0, R2, R3, R0 ;  /* 0x0000000302007224 */ /* 0x000fca00078e0200 */
[----:B------:R-:W-:-:S13]  /*2b7a0*/  ISETP.GT.U32.AND P2, PT, R9, R0, PT ;  /* 0x000000000900720c */ /* 0x000fda0003f44070 */
[----:B------:R-:W-:Y:S02]  /*2b7b0*/  @!P2 IMAD.IADD R0, R0, 0x1, -R9 ;  /* 0x000000010000a824 */ /* 0x000fe400078e0a09 */
[----:B------:R-:W-:Y:S01]  /*2b7c0*/  @!P2 VIADD R2, R2, 0x1 ;  /* 0x000000010202a836 */ /* 0x000fe20000000000 */
[----:B------:R-:W-:Y:S02]  /*2b7d0*/  ISETP.NE.AND P2, PT, R8, RZ, PT ;  /* 0x000000ff0800720c */ /* 0x000fe40003f45270 */
[----:B------:R-:W-:Y:S02]  /*2b7e0*/  ISETP.GE.U32.AND P0, PT, R0, R9, PT ;  /* 0x000000090000720c */ /* 0x000fe40003f06070 */
[----:B------:R-:W-:Y:S02]  /*2b7f0*/  LOP3.LUT R0, R6, R8, RZ, 0x3c, !PT ;  /* 0x0000000806007212 */ /* 0x000fe400078e3cff */
[----:B------:R-:W-:Y:S02]  /*2b800*/  IADD3 R6, R7, 0x1000000, R6 ;  /* 0x0100000007067810 */ /* 0x000fe40007ffe006 */
[----:B------:R-:W-:-:S07]  /*2b810*/  ISETP.GE.AND P1, PT, R0, RZ, PT ;  /* 0x000000ff0000720c */ /* 0x000fce0003f26270 */
[----:B------:R-:W-:-:S04]  /*2b820*/  @P0 VIADD R2, R2, 0x1 ;  /* 0x0000000102020836 */ /* 0x000fc80000000000 */
[----:B------:R-:W-:-:S04]  /*2b830*/  IMAD.MOV.U32 R0, RZ, RZ, R2 ;  /* 0x000000ffff007224 */ /* 0x000fc800078e0002 */
[----:B------:R-:W-:Y:S01]  /*2b840*/  @!P1 IMAD.MOV R0, RZ, RZ, -R0 ;  /* 0x000000ffff009224 */ /* 0x000fe200078e0a00 */
[----:B------:R-:W-:Y:S02]  /*2b850*/  @!P2 LOP3.LUT R0, RZ, R8, RZ, 0x33, !PT ;  /* 0x00000008ff00a212 */ /* 0x000fe400078e33ff */
[----:B------:R-:W-:-:S05]  /*2b860*/  IADD3 R8, -R8, RZ, RZ ;  /* 0x000000ff08087210 */ /* 0x000fca0007ffe1ff */
[----:B------:R-:W-:-:S05]  /*2b870*/  IMAD R2, R0, R8, R6 ;  /* 0x0000000800027224 */ /* 0x000fca00078e0206 */
[----:B------:R1:W-:Y:S02]  /*2b880*/  STL [R1+0x8], R2 ;  /* 0x0000080201007387 */ /* 0x0003e40000100800 */
.L_x_1914:
[----:B------:R-:W-:-:S05]  /*2b890*/  LOP3.LUT R0, RZ, R0, RZ, 0x33, !PT ;  /* 0x00000000ff007212 */ /* 0x000fca00078e33ff */
[----:B------:R-:W-:-:S05]  /*2b8a0*/  IMAD.IADD R0, R4, 0x1, R0 ;  /* 0x0000000104007824 */ /* 0x000fca00078e0200 */
[----:B------:R2:W-:Y:S01]  /*2b8b0*/  STL [R1+0x4], R0 ;  /* 0x0000040001007387 */ /* 0x0005e20000100800 */
[----:B------:R-:W-:Y:S05]  /*2b8c0*/  BRA `(.L_x_1915) ;  /* 0x0000000000287947 */ /* 0x000fea0003800000 */
.L_x_1907:
[----:B------:R-:W-:Y:S01]  /*2b8d0*/  UMOV UR4, URZ ;  /* 0x0000003f00047c82 */ /* 0x000fe20008000000 */
[----:B------:R-:W-:Y:S01]  /*2b8e0*/  ULDC UR6, c[0x0][0xc3c] ;  /* 0x00030f0000067ab9 */ /* 0x000fe20000000800 */
[----:B------:R-:W-:Y:S01]  /*2b8f0*/  UMOV UR5, URZ ;  /* 0x0000003f00057c82 */ /* 0x000fe20008000000 */
[----:B------:R-:W-:Y:S01]  /*2b900*/  IMAD.U32 R3, RZ, RZ, UR4 ;  /* 0x00000004ff037e24 */ /* 0x000fe2000f8e00ff */
[----:B------:R3:W-:Y:S01]  /*2b910*/  STL [R1], R5 ;  /* 0x0000000501007387 */ /* 0x0007e20000100800 */
[----:B------:R-:W-:Y:S02]  /*2b920*/  IMAD.U32 R0, RZ, RZ, UR6 ;  /* 0x00000006ff007e24 */ /* 0x000fe4000f8e00ff */
[----:B------:R-:W-:Y:S01]  /*2b930*/  IMAD.U32 R2, RZ, RZ, UR5 ;  /* 0x00000005ff027e24 */ /* 0x000fe2000f8e00ff */
[----:B------:R3:W-:Y:S04]  /*2b940*/  STL [R1+0x4], R3 ;  /* 0x0000040301007387 */ /* 0x0007e80000100800 */
[----:B------:R3:W-:Y:S04]  /*2b950*/  STL [R1+0xc], R0 ;  /* 0x00000c0001007387 */ /* 0x0007e80000100800 */
[----:B------:R3:W-:Y:S02]  /*2b960*/  STL [R1+0x8], R2 ;  /* 0x0000080201007387 */ /* 0x0007e40000100800 */
.L_x_1915:
[----:B--23--:R-:W2:Y:S04]  /*2b970*/  LDL R0, [R1+0x28] ;  /* 0x0000280001007983 */ /* 0x00cea80000100800 */
[----:B01----:R-:W3:Y:S04]  /*2b980*/  LDL R2, [R1+0xc] ;  /* 0x00000c0001027983 */ /* 0x003ee80000100800 */
[----:B------:R-:W4:Y:S04]  /*2b990*/  LDL R3, [R1+0x8] ;  /* 0x0000080001037983 */ /* 0x000f280000100800 */
[----:B------:R-:W5:Y:S04]  /*2b9a0*/  LDL R4, [R1] ;  /* 0x0000000001047983 */ /* 0x000f680000100800 */
[----:B------:R-:W5:Y:S01]  /*2b9b0*/  LDL R5, [R1+0x4] ;  /* 0x0000040001057983 */ /* 0x000f620000100800 */
[----:B------:R-:W-:Y:S05]  /*2b9c0*/  WARPSYNC.ALL ;  /* 0x0000000000007948 */ /* 0x000fea0003800000 */
[----:B------:R-:W-:Y:S01]  /*2b9d0*/  BAR.SYNC.DEFER_BLOCKING 0x4, 0x180 ;  /* 0x0106000000007b1d */ /* 0x000fe20000010000 */
[----:B--2---:R-:W-:-:S13]  /*2b9e0*/  ISETP.NE.AND P0, PT, R0, RZ, PT ;  /* 0x000000ff0000720c */ /* 0x004fda0003f05270 */
[----:B------:R-:W0:Y:S01]  /*2b9f0*/  @!P0 S2R R0, SR_CgaCtaId ;  /* 0x0000000000008919 */ /* 0x000e220000008800 */
[----:B---3--:R-:W-:Y:S02]  /*2ba00*/  MOV R7, R2 ;  /* 0x0000000200077202 */ /* 0x008fe40000000f00 */
[----:B------:R-:W-:Y:S01]  /*2ba10*/  @!P0 MOV R2, 0x400 ;  /* 0x0000040000028802 */ /* 0x000fe20000000f00 */
[----:B----4-:R-:W-:-:S03]  /*2ba20*/  IMAD.MOV.U32 R6, RZ, RZ, R3 ;  /* 0x000000ffff067224 */ /* 0x010fc600078e0003 */
[----:B0-----:R-:W-:-:S05]  /*2ba30*/  @!P0 LEA R19, R0, R2, 0x18 ;  /* 0x0000000200138211 */ /* 0x001fca00078ec0ff */
[----:B-----5:R1:W-:Y:S01]  /*2ba40*/  @!P0 STS.128 [R19+0x2a8d0], R4 ;  /* 0x02a8d00413008388 */ /* 0x0203e20000000c00 */
[----:B------:R-:W-:Y:S06]  /*2ba50*/  BAR.ARV 0x5, 0x180 ;  /* 0x0146000000007b1d */ /* 0x000fec0000002000 */
.L_x_1904:
[----:B--2---:R-:W2:Y:S01]  /*2ba60*/  LDL R0, [R1+0xc] ;  /* 0x00000c0001007983 */ /* 0x004ea20000100800 */
[----:B------:R-:W-:Y:S02]  /*2ba70*/  ULDC UR4, c[0x0][0xc3c] ;  /* 0x00030f0000047ab9 */ /* 0x000fe40000000800 */
[----:B--2---:R-:W-:-:S13]  /*2ba80*/  ISETP.GE.AND P0, PT, R0, UR4, PT ;  /* 0x0000000400007c0c */ /* 0x004fda000bf06270 */
[----:B------:R-:W-:Y:S05]  /*2ba90*/  @!P0 BRA `(.L_x_1916) ;  /* 0xffffff8400908947 */ /* 0x000fea000383ffff */
[----:B------:R-:W-:Y:S05]  /*2baa0*/  BSYNC B8 ;  /* 0x0000000000087941 */ /* 0x000fea0003800000 */
.L_x_1752:
[----:B----4-:R-:W2:Y:S01]  /*2bab0*/  LDL.LU R0, [R1+0x58] ;  /* 0x0000580001007983 */ /* 0x010ea20000300800 */
[----:B------:R-:W-:Y:S01]  /*2bac0*/  BSSY B0, `(.L_x_1917) ;  /* 0x000000b000007945 */ /* 0x000fe20003800000 */
[----:B01----:R-:W0:Y:S01]  /*2bad0*/  S2R R5, SR_CgaCtaId ;  /* 0x0000000000057919 */ /* 0x003e220000008800 */
[----:B--2---:R-:W-:-:S05]  /*2bae0*/  VIADD R0, R0, 0x1 ;  /* 0x0000000100007836 */ /* 0x004fca0000000000 */
[----:B------:R-:W-:-:S04]  /*2baf0*/  LEA.HI R2, R0, R0, RZ, 0x1 ;  /* 0x0000000000027211 */ /* 0x000fc800078f08ff */
[----:B---3--:R-:W-:-:S05]  /*2bb00*/  LOP3.LUT R3, R2, 0xfffffffe, RZ, 0xc0, !PT ;  /* 0xfffffffe02037812 */ /* 0x008fca00078ec0ff */
[----:B------:R-:W-:Y:S01]  /*2bb10*/  IMAD.IADD R3, R0, 0x1, -R3 ;  /* 0x0000000100037824 */ /* 0x000fe200078e0a03 */
[----:B------:R-:W-:-:S04]  /*2bb20*/  MOV R0, 0x400 ;  /* 0x0000040000007802 */ /* 0x000fc80000000f00 */
[----:B0-----:R-:W-:Y:S02]  /*2bb30*/  LEA R0, R5, R0, 0x18 ;  /* 0x0000000005007211 */ /* 0x001fe400078ec0ff */
[----:B------:R-:W-:-:S04]  /*2bb40*/  SHF.L.U32 R3, R3, 0x1f, RZ ;  /* 0x0000001f03037819 */ /* 0x000fc800000006ff */
[----:B------:R-:W0:Y:S02]  /*2bb50*/  SYNCS.PHASECHK.TRANS64.TRYWAIT P0, [R0+URZ+0x2a820], R3 ;  /* 0x02a82003000075a7 */ /* 0x000e24000800017f */
[----:B0-----:R-:W-:Y:S05]  /*2bb60*/  @!P0 BRA `(.L_x_1918) ;  /* 0x0000002c001c8947 */ /* 0x001fea0003800000 */
.L_x_2025:
[----:B------:R-:W-:Y:S05]  /*2bb70*/  BSYNC B0 ;  /* 0x0000000000007941 */ /* 0x000fea0003800000 */
.L_x_1917:
[----:B------:R-:W-:-:S03]  /*2bb80*/  UMOV UR4, 0xffffffff ;  /* 0xffffffff00047882 */ /* 0x000fc60000000000 */
[----:B------:R-:W-:Y:S05]  /*2bb90*/  BRA.DIV UR4, `(.L_x_1919) ;  /* 0x0000002e04247947 */ /* 0x000fea000b800000 */
[----:B------:R-:W1:Y:S02]  /*2bba0*/  S2R R2, SR_TID.X ;  /* 0x0000000000027919 */ /* 0x000e640000002100 */
[----:B-1----:R-:W-:-:S04]  /*2bbb0*/  SHF.R.U32.HI R2, RZ, 0x5, R2 ;  /* 0x00000005ff027819 */ /* 0x002fc80000011602 */
[----:B------:R-:W-:-:S05]  /*2bbc0*/  LOP3.LUT R2, R2, 0x3, RZ, 0xc0, !PT ;  /* 0x0000000302027812 */ /* 0x000fca00078ec0ff */
[----:B------:R1:W2:Y:S02]  /*2bbd0*/  SHFL.IDX PT, R14, R2, RZ, 0x1f ;  /* 0x00001fff020e7589 */ /* 0x0002a400000e0000 */
.L_x_2028:
[----:B--2---:R-:W-:-:S13]  /*2bbe0*/  ISETP.NE.AND P0, PT, R14, RZ, PT ;  /* 0x000000ff0e00720c */ /* 0x004fda0003f05270 */
[----:B------:R-:W-:Y:S05]  /*2bbf0*/  @P0 BRA `(.L_x_1449) ;  /* 0x00000000009c0947 */ /* 0x000fea0003800000 */
[----:B------:R-:W-:-:S03]  /*2bc00*/  UMOV UR4, 0xffffffff ;  /* 0xffffffff00047882 */ /* 0x000fc60000000000 */
[----:B------:R-:W-:Y:S05]  /*2bc10*/  BRA.DIV UR4, `(.L_x_1920) ;  /* 0x0000002e04387947 */ /* 0x000fea000b800000 */
[----:B------:R-:W-:-:S13]  /*2bc20*/  ELECT P6, URZ, PT ;  /* 0x00000000003f782f */ /* 0x000fda00038c0000 */
.L_x_2031:
        /* <DEDUP_REMOVED lines=8> */
.L_x_1921:
[----:B0-----:R-:W2:Y:S04]  /*2bcb0*/  LDL R3, [R1+0x10] ;  /* 0x0000100001037983 */ /* 0x001ea80000100800 */
[----:B------:R-:W3:Y:S01]  /*2bcc0*/  LDL.LU R7, [R1+0x18] ;  /* 0x0000180001077983 */ /* 0x000ee20000300800 */
[----:B------:R-:W-:-:S04]  /*2bcd0*/  VIADD R2, R0, 0x2a840 ;  /* 0x0002a84000027836 */ /* 0x000fc80000000000 */
[C---:B--2---:R-:W-:Y:S01]  /*2bce0*/  IMAD R6, R3.reuse, 0x8, R2 ;  /* 0x0000000803067824 */ /* 0x044fe200078e0202 */
[----:B------:R-:W-:Y:S02]  /*2bcf0*/  IADD3 R3, R3, 0x1, RZ ;  /* 0x0000000103037810 */ /* 0x000fe40007ffe0ff */
[----:B---3--:R-:W-:Y:S02]  /*2bd00*/  SHF.L.U32 R5, R7, 0x1f, RZ ;  /* 0x0000001f07057819 */ /* 0x008fe400000006ff */
[C---:B------:R-:W-:Y:S02]  /*2bd10*/  ISETP.NE.AND P1, PT, R3.reuse, 0x2, PT ;  /* 0x000000020300780c */ /* 0x040fe40003f25270 */
[----:B------:R-:W0:Y:S02]  /*2bd20*/  SYNCS.PHASECHK.TRANS64.TRYWAIT P0, [R6+URZ], R5 ;  /* 0x00000005060075a7 */ /* 0x000e24000800017f */
[----:B------:R-:W-:Y:S02]  /*2bd30*/  SEL R4, RZ, 0x1, P1 ;  /* 0x00000001ff047807 */ /* 0x000fe40000800000 */
[----:B------:R-:W-:-:S02]  /*2bd40*/  SEL R3, R3, RZ, P1 ;  /* 0x000000ff03037207 */ /* 0x000fc40000800000 */
[----:B------:R-:W-:-:S03]  /*2bd50*/  LOP3.LUT R4, R7, R4, RZ, 0x3c, !PT ;  /* 0x0000000407047212 */ /* 0x000fc600078e3cff */
[----:B------:R-:W-:Y:S01]  /*2bd60*/  IMAD R7, R3, 0x8, R2 ;  /* 0x0000000803077824 */ /* 0x000fe200078e0202 */
[----:B------:R-:W-:Y:S01]  /*2bd70*/  SHF.L.U32 R2, R4, 0x1f, RZ ;  /* 0x0000001f04027819 */ /* 0x000fe200000006ff */
[----:B0-----:R-:W-:Y:S06]  /*2bd80*/  @!P0 BRA `(.L_x_1922) ;  /* 0x0000002800fc8947 */ /* 0x001fec0003800000 */
.L_x_2032:
[----:B------:R-:W1:Y:S02]  /*2bd90*/  SYNCS.PHASECHK.TRANS64.TRYWAIT P0, [R7+URZ], R2 ;  /* 0x00000002070075a7 */ /* 0x000e64000800017f */
[----:B-1----:R-:W-:Y:S05]  /*2bda0*/  @!P0 BRA `(.L_x_1923) ;  /* 0x0000002c00088947 */ /* 0x002fea0003800000 */
.L_x_2033:
[----:B------:R-:W-:Y:S05]  /*2bdb0*/  @!P2 BRA `(.L_x_1924) ;  /* 0x000000000004a947 */ /* 0x000fea0003800000 */
[----:B------:R-:W-:Y:S01]  /*2bdc0*/  BPT.TRAP 0x1 ;  /* 0x000000040000795c */ /* 0x000fe20000300000 */
.L_x_1924:
[----:B------:R-:W2:Y:S01]  /*2bdd0*/  LDL.LU R4, [R1+0x10] ;  /* 0x0000100001047983 */ /* 0x000ea20000300800 */
[----:B------:R-:W-:-:S04]  /*2bde0*/  VIADD R0, R0, 0x2a860 ;  /* 0x0002a86000007836 */ /* 0x000fc80000000000 */
[----:B--2---:R-:W-:-:S04]  /*2bdf0*/  IMAD R4, R4, 0x8, R0 ;  /* 0x0000000804047824 */ /* 0x004fc800078e0200 */
[----:B------:R-:W2:Y:S02]  /*2be00*/  SYNCS.PHASECHK.TRANS64.TRYWAIT P0, [R4+URZ], R5 ;  /* 0x00000005040075a7 */ /* 0x000ea4000800017f */
[----:B--2---:R-:W-:Y:S05]  /*2be10*/  @!P0 BRA `(.L_x_1925) ;  /* 0x0000002c00008947 */ /* 0x004fea0003800000 */
.L_x_2034:
[----:B------:R-:W-:-:S07]  /*2be20*/  IMAD R3, R3, 0x8, R0 ;  /* 0x0000000803037824 */ /* 0x000fce00078e0200 */
.L_x_1926:
[----:B---3--:R3:W4:Y:S02]  /*2be30*/  SYNCS.PHASECHK.TRANS64.TRYWAIT P0, [R3+URZ], R2 ;  /* 0x00000002030075a7 */ /* 0x008724000800017f */
[----:B----4-:R-:W-:Y:S05]  /*2be40*/  @!P0 NANOSLEEP.SYNCS 0x989680 ;  /* 0x009896800000895d */ /* 0x010fea0003900000 */
[----:B------:R-:W4:Y:S02]  /*2be50*/  @!P0 SYNCS.PHASECHK.TRANS64 P0, [R3+URZ], R2 ;  /* 0x00000002030085a7 */ /* 0x000f24000800007f */
[----:B----4-:R-:W-:Y:S05]  /*2be60*/  @!P0 BRA `(.L_x_1926) ;  /* 0xfffffffc00f08947 */ /* 0x010fea000383ffff */
.L_x_1449:
[----:B------:R-:W-:Y:S05]  /*2be70*/  BSYNC B9 ;  /* 0x0000000000097941 */ /* 0x000fea0003800000 */
.L_x_1446:
[----:B------:R-:W-:Y:S05]  /*2be80*/  EXIT ;  /* 0x000000000000794d */ /* 0x000fea0003800000 */
.L_x_1477:
[----:B0-----:R0:W1:Y:S02]  /*2be90*/  SYNCS.PHASECHK.TRANS64.TRYWAIT P5, [R3+URZ+0x2a890], R0 ;  /* 0x02a89000030075a7 */ /* 0x00106400080a017f */
[----:B-1----:R-:W-:Y:S05]  /*2bea0*/  @!P5 NANOSLEEP.SYNCS 0x989680 ;  /* 0x009896800000d95d */ /* 0x002fea0003900000 */
[----:B------:R-:W1:Y:S02]  /*2beb0*/  @!P5 SYNCS.PHASECHK.TRANS64 P5, [R3+URZ+0x2a890], R0 ;  /* 0x02a890000300d5a7 */ /* 0x000e6400080a007f */
[----:B-1----:R-:W-:Y:S05]  /*2bec0*/  @!P5 BRA `(.L_x_1477) ;  /* 0xfffffffc00f0d947 */ /* 0x002fea000383ffff */
[----:B------:R-:W-:Y:S05]  /*2bed0*/  BRA `(.L_x_1927) ;  /* 0xfffffd8000187947 */ /* 0x000fea000383ffff */
.L_x_1531:
[----:B-1----:R1:W2:Y:S02]  /*2bee0*/  SYNCS.PHASECHK.TRANS64.TRYWAIT P5, [R3+URZ+0x2a890], R0 ;  /* 0x02a89000030075a7 */ /* 0x0022a400080a017f */
[----:B--2---:R-:W-:Y:S05]  /*2bef0*/  @!P5 NANOSLEEP.SYNCS 0x989680 ;  /* 0x009896800000d95d */ /* 0x004fea0003900000 */
[----:B------:R-:W2:Y:S02]  /*2bf00*/  @!P5 SYNCS.PHASECHK.TRANS64 P5, [R3+URZ+0x2a890], R0 ;  /* 0x02a890000300d5a7 */ /* 0x000ea400080a007f */
[----:B--2---:R-:W-:Y:S05]  /*2bf10*/  @!P5 BRA `(.L_x_1531) ;  /* 0xfffffffc00f0d947 */ /* 0x004fea000383ffff */
[----:B------:R-:W-:Y:S05]  /*2bf20*/  BRA `(.L_x_1928) ;  /* 0xfffffdb000f47947 */ /* 0x000fea000383ffff */
.L_x_1556:
[----:B0-----:R0:W1:Y:S02]  /*2bf30*/  SYNCS.PHASECHK.TRANS64.TRYWAIT P4, [R3+URZ+0x2a890], R0 ;  /* 0x02a89000030075a7 */ /* 0x001064000808017f */
[----:B-1----:R-:W-:Y:S05]  /*2bf40*/  @!P4 NANOSLEEP.SYNCS 0x989680 ;  /* 0x009896800000c95d */ /* 0x002fea0003900000 */
[----:B------:R-:W1:Y:S02]  /*2bf50*/  @!P4 SYNCS.PHASECHK.TRANS64 P4, [R3+URZ+0x2a890], R0 ;  /* 0x02a890000300c5a7 */ /* 0x000e64000808007f */
[----:B-1----:R-:W-:Y:S05]  /*2bf60*/  @!P4 BRA `(.L_x_1556) ;  /* 0xfffffffc00f0c947 */ /* 0x002fea000383ffff */
[----:B------:R-:W-:Y:S05]  /*2bf70*/  BRA `(.L_x_1929) ;  /* 0xfffffde400487947 */ /* 0x000fea000383ffff */
.L_x_1562:
[----:B0-----:R0:W1:Y:S02]  /*2bf80*/  SYNCS.PHASECHK.TRANS64.TRYWAIT P4, [R3+URZ+0x2a8b0], R0 ;  /* 0x02a8b000030075a7 */ /* 0x001064000808017f */
[----:B-1----:R-:W-:Y:S05]  /*2bf90*/  @!P4 NANOSLEEP.SYNCS 0x989680 ;  /* 0x009896800000c95d */ /* 0x002fea0003900000 */
[----:B------:R-:W1:Y:S02]  /*2bfa0*/  @!P4 SYNCS.PHASECHK.TRANS64 P4, [R3+URZ+0x2a8b0], R0 ;  /* 0x02a8b0000300c5a7 */ /* 0x000e64000808007f */
[----:B-1----:R-:W-:Y:S05]  /*2bfb0*/  @!P4 BRA `(.L_x_1562) ;  /* 0xfffffffc00f0c947 */ /* 0x002fea000383ffff */
[----:B------:R-:W-:Y:S05]  /*2bfc0*/  BRA `(.L_x_1930) ;  /* 0xfffffde800487947 */ /* 0x000fea000383ffff */
.L_x_1590:
[----:B------:R-:W-:Y:S01]  /*2bfd0*/  BSSY B1, `(.L_x_1931) ;  /* 0x0000008000017945 */ /* 0x000fe20003800000 */
[----:B------:R-:W-:Y:S01]  /*2bfe0*/  IMAD.MOV.U32 R13, RZ, RZ, R0 ;  /* 0x000000ffff0d7224 */ /* 0x000fe200078e0000 */
[----:B------:R-:W-:Y:S01]  /*2bff0*/  MOV R12, RZ ;  /* 0x000000ff000c7202 */ /* 0x000fe20000000f00 */
[----:B------:R-:W-:Y:S02]  /*2c000*/  IMAD.MOV.U32 R11, RZ, RZ, 0x1c1f ;  /* 0x00001c1fff0b7424 */ /* 0x000fe400078e00ff */
[----:B------:R-:W-:-:S07]  /*2c010*/  IMAD.MOV.U32 R15, RZ, RZ, -0x1 ;  /* 0xffffffffff0f7424 */ /* 0x000fce00078e00ff */
[----:B------:R-:W-:Y:S05]  /*2c020*/  WARPSYNC.COLLECTIVE R15, `(.L_x_1932) ;  /* 0x000000000f087348 */ /* 0x000fea0003c00000 */
[----:B------:R0:W1:Y:S02]  /*2c030*/  SHFL.IDX P6, R14, R13, R12, R11 ;  /* 0x0000000c0d0e7389 */ /* 0x00006400000c000b */
[----:B01----:R-:W-:Y:S01]  /*2c040*/  ENDCOLLECTIVE ;  /* 0x000000000000791b */ /* 0x003fe20003800000 */
.L_x_1932:
[----:B------:R-:W-:Y:S05]  /*2c050*/  BSYNC B1 ;  /* 0x0000000000017941 */ /* 0x000fea0003800000 */
.L_x_1931:
[----:B------:R-:W-:Y:S01]  /*2c060*/  IMAD.MOV.U32 R13, RZ, RZ, R32 ;  /* 0x000000ffff0d7224 */ /* 0x000fe200078e0020 */
[----:B------:R-:W-:Y:S01]  /*2c070*/  MOV R11, 0x1c1f ;  /* 0x00001c1f000b7802 */ /* 0x000fe20000000f00 */
[----:B------:R-:W-:Y:S02]  /*2c080*/  IMAD.MOV.U32 R12, RZ, RZ, RZ ;  /* 0x000000ffff0c7224 */ /* 0x000fe400078e00ff */
[----:B------:R-:W-:Y:S02]  /*2c090*/  IMAD.MOV.U32 R15, RZ, RZ, -0x1 ;  /* 0xffffffffff0f7424 */ /* 0x000fe400078e00ff */
[----:B------:R-:W-:-:S07]  /*2c0a0*/  IMAD.MOV.U32 R7, RZ, RZ, R14 ;  /* 0x000000ffff077224 */ /* 0x000fce00078e000e */
[----:B------:R-:W-:Y:S05]  /*2c0b0*/  WARPSYNC.COLLECTIVE R15, `(.L_x_1933) ;  /* 0x000000000f087348 */ /* 0x000fea0003c00000 */
[----:B------:R0:W1:Y:S02]  /*2c0c0*/  SHFL.IDX P6, R14, R13, R12, R11 ;  /* 0x0000000c0d0e7389 */ /* 0x00006400000c000b */
[----:B01----:R-:W-:Y:S01]  /*2c0d0*/  ENDCOLLECTIVE ;  /* 0x000000000000791b */ /* 0x003fe20003800000 */
.L_x_1933:
[----:B------:R-:W-:Y:S02]  /*2c0e0*/  IMAD.MOV.U32 R13, RZ, RZ, R63 ;  /* 0x000000ffff0d7224 */ /* 0x000fe400078e003f */
[----:B------:R-:W-:-:S07]  /*2c0f0*/  IMAD.MOV.U32 R6, RZ, RZ, R14 ;  /* 0x000000ffff067224 */ /* 0x000fce00078e000e */
[----:B------:R-:W-:Y:S05]  /*2c100*/  WARPSYNC.COLLECTIVE R15, `(.L_x_1934) ;  /* 0x000000000f087348 */ /* 0x000fea0003c00000 */
[----:B------:R0:W1:Y:S02]  /*2c110*/  SHFL.IDX P6, R14, R13, R12, R11 ;  /* 0x0000000c0d0e7389 */ /* 0x00006400000c000b */
[----:B01----:R-:W-:Y:S01]  /*2c120*/  ENDCOLLECTIVE ;  /* 0x000000000000791b */ /* 0x003fe20003800000 */
.L_x_1934:
[----:B------:R-:W-:Y:S02]  /*2c130*/  IMAD.MOV.U32 R13, RZ, RZ, R3 ;  /* 0x000000ffff0d7224 */ /* 0x000fe400078e0003 */
[----:B------:R-:W-:-:S07]  /*2c140*/  IMAD.MOV.U32 R9, RZ, RZ, R14 ;  /* 0x000000ffff097224 */ /* 0x000fce00078e000e */
[----:B------:R-:W-:Y:S05]  /*2c150*/  WARPSYNC.COLLECTIVE R15, `(.L_x_1935) ;  /* 0x000000000f087348 */ /* 0x000fea0003c00000 */
[----:B------:R0:W1:Y:S02]  /*2c160*/  SHFL.IDX P6, R14, R13, R12, R11 ;  /* 0x0000000c0d0e7389 */ /* 0x00006400000c000b */
[----:B01----:R-:W-:Y:S01]  /*2c170*/  ENDCOLLECTIVE ;  /* 0x000000000000791b */ /* 0x003fe20003800000 */
.L_x_1935:
[----:B------:R-:W-:Y:S01]  /*2c180*/  MOV R8, R14 ;  /* 0x0000000e00087202 */ /* 0x000fe20000000f00 */
[----:B------:R-:W-:Y:S06]  /*2c190*/  BRA `(.L_x_1936) ;  /* 0xfffffdfc00107947 */ /* 0x000fec000383ffff */
.L_x_1593:
[----:B------:R-:W-:Y:S01]  /*2c1a0*/  BSSY B1, `(.L_x_1937) ;  /* 0x0000008000017945 */ /* 0x000fe20003800000 */
[----:B------:R-:W-:Y:S02]  /*2c1b0*/  IMAD.MOV.U32 R13, RZ, RZ, R0 ;  /* 0x000000ffff0d7224 */ /* 0x000fe400078e0000 */
[----:B------:R-:W-:Y:S02]  /*2c1c0*/  IMAD.MOV.U32 R12, RZ, RZ, 0x1 ;  /* 0x00000001ff0c7424 */ /* 0x000fe400078e00ff */
[----:B------:R-:W-:Y:S02]  /*2c1d0*/  IMAD.MOV.U32 R11, RZ, RZ, 0x1c1f ;  /* 0x00001c1fff0b7424 */ /* 0x000fe400078e00ff */
[----:B------:R-:W-:-:S07]  /*2c1e0*/  IMAD.MOV.U32 R15, RZ, RZ, -0x1 ;  /* 0xffffffffff0f7424 */ /* 0x000fce00078e00ff */
[----:B0--34-:R-:W-:Y:S05]  /*2c1f0*/  WARPSYNC.COLLECTIVE R15, `(.L_x_1938) ;  /* 0x000000000f087348 */ /* 0x019fea0003c00000 */
[----:B------:R1:W2:Y:S02]  /*2c200*/  SHFL.IDX P6, R14, R13, R12, R11 ;  /* 0x0000000c0d0e7389 */ /* 0x0002a400000c000b */
[----:B01234-:R-:W-:Y:S01]  /*2c210*/  ENDCOLLECTIVE ;  /* 0x000000000000791b */ /* 0x01ffe20003800000 */
.L_x_1938:
[----:B------:R-:W-:Y:S05]  /*2c220*/  BSYNC B1 ;  /* 0x0000000000017941 */ /* 0x000fea0003800000 */
.L_x_1937:
[----:B------:R-:W-:Y:S01]  /*2c230*/  MOV R13, R32 ;  /* 0x00000020000d7202 */ /* 0x000fe20000000f00 */
[----:B------:R-:W-:Y:S02]  /*2c240*/  IMAD.MOV.U32 R12, RZ, RZ, 0x1 ;  /* 0x00000001ff0c7424 */ /* 0x000fe400078e00ff */
[----:B------:R-:W-:Y:S02]  /*2c250*/  IMAD.MOV.U32 R11, RZ, RZ, 0x1c1f ;  /* 0x00001c1fff0b7424 */ /* 0x000fe400078e00ff */
[----:B------:R-:W-:Y:S02]  /*2c260*/  IMAD.MOV.U32 R15, RZ, RZ, -0x1 ;  /* 0xffffffffff0f7424 */ /* 0x000fe400078e00ff */
[----:B------:R-:W-:-:S07]  /*2c270*/  IMAD.MOV.U32 R0, RZ, RZ, R14 ;  /* 0x000000ffff007224 */ /* 0x000fce00078e000e */
[----:B------:R-:W-:Y:S05]  /*2c280*/  WARPSYNC.COLLECTIVE R15, `(.L_x_1939) ;  /* 0x000000000f087348 */ /* 0x000fea0003c00000 */
[----:B------:R0:W1:Y:S02]  /*2c290*/  SHFL.IDX P6, R14, R13, R12, R11 ;  /* 0x0000000c0d0e7389 */ /* 0x00006400000c000b */
[----:B01----:R-:W-:Y:S01]  /*2c2a0*/  ENDCOLLECTIVE ;  /* 0x000000000000791b */ /* 0x003fe20003800000 */
.L_x_1939:
[----:B------:R-:W-:Y:S02]  /*2c2b0*/  IMAD.MOV.U32 R13, RZ, RZ, R63 ;  /* 0x000000ffff0d7224 */ /* 0x000fe400078e003f */
[----:B------:R-:W-:-:S07]  /*2c2c0*/  IMAD.MOV.U32 R65, RZ, RZ, R14 ;  /* 0x000000ffff417224 */ /* 0x000fce00078e000e */
[----:B------:R-:W-:Y:S05]  /*2c2d0*/  WARPSYNC.COLLECTIVE R15, `(.L_x_1940) ;  /* 0x000000000f087348 */ /* 0x000fea0003c00000 */
[----:B------:R0:W1:Y:S02]  /*2c2e0*/  SHFL.IDX P6, R14, R13, R12, R11 ;  /* 0x0000000c0d0e7389 */ /* 0x00006400000c000b */
[----:B01----:R-:W-:Y:S01]  /*2c2f0*/  ENDCOLLECTIVE ;  /* 0x000000000000791b */ /* 0x003fe20003800000 */
.L_x_1940:
[----:B------:R-:W-:Y:S01]  /*2c300*/  IMAD.MOV.U32 R13, RZ, RZ, R3 ;  /* 0x000000ffff0d7224 */ /* 0x000fe200078e0003 */
[----:B------:R-:W-:-:S07]  /*2c310*/  MOV R63, R14 ;  /* 0x0000000e003f7202 */ /* 0x000fce0000000f00 */
[----:B------:R-:W-:Y:S05]  /*2c320*/  WARPSYNC.COLLECTIVE R15, `(.L_x_1941) ;  /* 0x000000000f087348 */ /* 0x000fea0003c00000 */
[----:B------:R0:W1:Y:S02]  /*2c330*/  SHFL.IDX P6, R14, R13, R12, R11 ;  /* 0x0000000c0d0e7389 */ /* 0x00006400000c000b */
[----:B01----:R-:W-:Y:S01]  /*2c340*/  ENDCOLLECTIVE ;  /* 0x000000000000791b */ /* 0x003fe20003800000 */
.L_x_1941:
[----:B------:R-:W-:Y:S01]  /*2c350*/  IMAD.MOV.U32 R62, RZ, RZ, R14 ;  /* 0x000000ffff3e7224 */ /* 0x000fe200078e000e */
[----:B------:R-:W-:Y:S06]  /*2c360*/  BRA `(.L_x_1942) ;  /* 0xfffffe0000987947 */ /* 0x000fec000383ffff */
.L_x_1597:
[----:B0-----:R0:W1:Y:S02]  /*2c370*/  SYNCS.PHASECHK.TRANS64.TRYWAIT P0, [R2+URZ+0x2a800], R5 ;  /* 0x02a80005020075a7 */ /* 0x001064000800017f */
[----:B-1----:R-:W-:Y:S05]  /*2c380*/  @!P0 NANOSLEEP.SYNCS 0x989680 ;  /* 0x009896800000895d */ /* 0x002fea0003900000 */
[----:B------:R-:W1:Y:S02]  /*2c390*/  @!P0 SYNCS.PHASECHK.TRANS64 P0, [R2+URZ+0x2a800], R5 ;  /* 0x02a80005020085a7 */ /* 0x000e64000800007f */
[----:B-1----:R-:W-:Y:S05]  /*2c3a0*/  @!P0 BRA `(.L_x_1597) ;  /* 0xfffffffc00f08947 */ /* 0x002fea000383ffff */
[----:B------:R-:W-:Y:S05]  /*2c3b0*/  BRA `(.L_x_1943) ;  /* 0xfffffe0800b07947 */ /* 0x000fea000383ffff */
.L_x_1621:
[----:B------:R-:W-:Y:S01]  /*2c3c0*/  BSSY B1, `(.L_x_1944) ;  /* 0x0000008000017945 */ /* 0x000fe20003800000 */
[----:B------:R-:W-:Y:S01]  /*2c3d0*/  IMAD.MOV.U32 R13, RZ, RZ, R61 ;  /* 0x000000ffff0d7224 */ /* 0x000fe200078e003d */
[----:B------:R-:W-:Y:S01]  /*2c3e0*/  MOV R15, 0xffffffff ;  /* 0xffffffff000f7802 */ /* 0x000fe20000000f00 */
[----:B------:R-:W-:Y:S02]  /*2c3f0*/  IMAD.MOV.U32 R12, RZ, RZ, RZ ;  /* 0x000000ffff0c7224 */ /* 0x000fe400078e00ff */
[----:B------:R-:W-:-:S07]  /*2c400*/  IMAD.MOV.U32 R11, RZ, RZ, 0x1c1f ;  /* 0x00001c1fff0b7424 */ /* 0x000fce00078e00ff */
[----:B------:R-:W-:Y:S05]  /*2c410*/  WARPSYNC.COLLECTIVE R15, `(.L_x_1945) ;  /* 0x000000000f087348 */ /* 0x000fea0003c00000 */
[----:B------:R0:W1:Y:S02]  /*2c420*/  SHFL.IDX P6, R14, R13, R12, R11 ;  /* 0x0000000c0d0e7389 */ /* 0x00006400000c000b */
[----:B01----:R-:W-:Y:S01]  /*2c430*/  ENDCOLLECTIVE ;  /* 0x000000000000791b */ /* 0x003fe20003800000 */
.L_x_1945:
[----:B------:R-:W-:Y:S05]  /*2c440*/  BSYNC B1 ;  /* 0x0000000000017941 */ /* 0x000fea0003800000 */
.L_x_1944:
[----:B------:R-:W-:Y:S02]  /*2c450*/  IMAD.MOV.U32 R13, RZ, RZ, R3 ;  /* 0x000000ffff0d7224 */ /* 0x000fe400078e0003 */
[----:B------:R-:W-:Y:S02]  /*2c460*/  IMAD.MOV.U32 R12, RZ, RZ, RZ ;  /* 0x000000ffff0c7224 */ /* 0x000fe400078e00ff */
[----:B------:R-:W-:Y:S02]  /*2c470*/  IMAD.MOV.U32 R11, RZ, RZ, 0x1c1f ;  /* 0x00001c1fff0b7424 */ /* 0x000fe400078e00ff */
[----:B------:R-:W-:Y:S02]  /*2c480*/  IMAD.MOV.U32 R15, RZ, RZ, -0x1 ;  /* 0xffffffffff0f7424 */ /* 0x000fe400078e00ff */
[----:B------:R-:W-:-:S07]  /*2c490*/  IMAD.MOV.U32 R7, RZ, RZ, R14 ;  /* 0x000000ffff077224 */ /* 0x000fce00078e000e */
[----:B------:R-:W-:Y:S05]  /*2c4a0*/  WARPSYNC.COLLECTIVE R15, `(.L_x_1946) ;  /* 0x000000000f087348 */ /* 0x000fea0003c00000 */
[----:B------:R0:W1:Y:S02]  /*2c4b0*/  SHFL.IDX P6, R14, R13, R12, R11 ;  /* 0x0000000c0d0e7389 */ /* 0x00006400000c000b */
[----:B01----:R-:W-:Y:S01]  /*2c4c0*/  ENDCOLLECTIVE ;  /* 0x000000000000791b */ /* 0x003fe20003800000 */
.L_x_1946:
[----:B------:R-:W-:Y:S01]  /*2c4d0*/  IMAD.MOV.U32 R13, RZ, RZ, R67 ;  /* 0x000000ffff0d7224 */ /* 0x000fe200078e0043 */
[----:B------:R-:W-:-:S07]  /*2c4e0*/  MOV R6, R14 ;  /* 0x0000000e00067202 */ /* 0x000fce0000000f00 */
[----:B------:R-:W-:Y:S05]  /*2c4f0*/  WARPSYNC.COLLECTIVE R15, `(.L_x_1947) ;  /* 0x000000000f087348 */ /* 0x000fea0003c00000 */
[----:B------:R0:W1:Y:S02]  /*2c500*/  SHFL.IDX P6, R14, R13, R12, R11 ;  /* 0x0000000c0d0e7389 */ /* 0x00006400000c000b */
[----:B01----:R-:W-:Y:S01]  /*2c510*/  ENDCOLLECTIVE ;  /* 0x000000000000791b */ /* 0x003fe20003800000 */
.L_x_1947:
[----:B------:R-:W-:Y:S02]  /*2c520*/  IMAD.MOV.U32 R13, RZ, RZ, R0 ;  /* 0x000000ffff0d7224 */ /* 0x000fe400078e0000 */
[----:B------:R-:W-:-:S07]  /*2c530*/  IMAD.MOV.U32 R4, RZ, RZ, R14 ;  /* 0x000000ffff047224 */ /* 0x000fce00078e000e */
[----:B------:R-:W-:Y:S05]  /*2c540*/  WARPSYNC.COLLECTIVE R15, `(.L_x_1948) ;  /* 0x000000000f087348 */ /* 0x000fea0003c00000 */
[----:B------:R0:W1:Y:S02]  /*2c550*/  SHFL.IDX P6, R14, R13, R12, R11 ;  /* 0x0000000c0d0e7389 */ /* 0x00006400000c000b */
[----:B01----:R-:W-:Y:S01]  /*2c560*/  ENDCOLLECTIVE ;  /* 0x000000000000791b */ /* 0x003fe20003800000 */
.L_x_1948:
[----:B------:R-:W-:Y:S05]  /*2c570*/  BRA `(.L_x_1949) ;  /* 0xfffffe2c00807947 */ /* 0x000fea000383ffff */
.L_x_1624:
[----:B------:R-:W-:Y:S01]  /*2c580*/  BSSY B1, `(.L_x_1950) ;  /* 0x0000008000017945 */ /* 0x000fe20003800000 */
[----:B------:R-:W-:Y:S01]  /*2c590*/  IMAD.MOV.U32 R13, RZ, RZ, R61 ;  /* 0x000000ffff0d7224 */ /* 0x000fe200078e003d */
[----:B------:R-:W-:Y:S01]  /*2c5a0*/  MOV R11, 0x1c1f ;  /* 0x00001c1f000b7802 */ /* 0x000fe20000000f00 */
[----:B------:R-:W-:Y:S02]  /*2c5b0*/  IMAD.MOV.U32 R12, RZ, RZ, 0x1 ;  /* 0x00000001ff0c7424 */ /* 0x000fe400078e00ff */
[----:B------:R-:W-:-:S07]  /*2c5c0*/  IMAD.MOV.U32 R15, RZ, RZ, -0x1 ;  /* 0xffffffffff0f7424 */ /* 0x000fce00078e00ff */
[----:B0-----:R-:W-:Y:S05]  /*2c5d0*/  WARPSYNC.COLLECTIVE R15, `(.L_x_1951) ;  /* 0x000000000f087348 */ /* 0x001fea0003c00000 */
[----:B------:R1:W2:Y:S02]  /*2c5e0*/  SHFL.IDX P6, R14, R13, R12, R11 ;  /* 0x0000000c0d0e7389 */ /* 0x0002a400000c000b */
[----:B012---:R-:W-:Y:S01]  /*2c5f0*/  ENDCOLLECTIVE ;  /* 0x000000000000791b */ /* 0x007fe20003800000 */
.L_x_1951:
[----:B------:R-:W-:Y:S05]  /*2c600*/  BSYNC B1 ;  /* 0x0000000000017941 */ /* 0x000fea0003800000 */
.L_x_1950:
[----:B------:R-:W-:Y:S01]  /*2c610*/  IMAD.MOV.U32 R13, RZ, RZ, R3 ;  /* 0x000000ffff0d7224 */ /* 0x000fe200078e0003 */
[----:B------:R-:W-:Y:S01]  /*2c620*/  MOV R15, 0xffffffff ;  /* 0xffffffff000f7802 */ /* 0x000fe20000000f00 */
[----:B------:R-:W-:Y:S02]  /*2c630*/  IMAD.MOV.U32 R12, RZ, RZ, 0x1 ;  /* 0x00000001ff0c7424 */ /* 0x000fe400078e00ff */
[----:B------:R-:W-:Y:S02]  /*2c640*/  IMAD.MOV.U32 R11, RZ, RZ, 0x1c1f ;  /* 0x00001c1fff0b7424 */ /* 0x000fe400078e00ff */
[----:B------:R-:W-:-:S07]  /*2c650*/  IMAD.MOV.U32 R61, RZ, RZ, R14 ;  /* 0x000000ffff3d7224 */ /* 0x000fce00078e000e */
[----:B------:R-:W-:Y:S05]  /*2c660*/  WARPSYNC.COLLECTIVE R15, `(.L_x_1952) ;  /* 0x000000000f087348 */ /* 0x000fea0003c00000 */
[----:B------:R0:W1:Y:S02]  /*2c670*/  SHFL.IDX P6, R14, R13, R12, R11 ;  /* 0x0000000c0d0e7389 */ /* 0x00006400000c000b */
[----:B01----:R-:W-:Y:S01]  /*2c680*/  ENDCOLLECTIVE ;  /* 0x000000000000791b */ /* 0x003fe20003800000 */
.L_x_1952:
[----:B------:R-:W-:Y:S02]  /*2c690*/  IMAD.MOV.U32 R13, RZ, RZ, R67 ;  /* 0x000000ffff0d7224 */ /* 0x000fe400078e0043 */
[----:B------:R-:W-:-:S07]  /*2c6a0*/  IMAD.MOV.U32 R60, RZ, RZ, R14 ;  /* 0x000000ffff3c7224 */ /* 0x000fce00078e000e */
[----:B------:R-:W-:Y:S05]  /*2c6b0*/  WARPSYNC.COLLECTIVE R15, `(.L_x_1953) ;  /* 0x000000000f087348 */ /* 0x000fea0003c00000 */
[----:B------:R0:W1:Y:S02]  /*2c6c0*/  SHFL.IDX P6, R14, R13, R12, R11 ;  /* 0x0000000c0d0e7389 */ /* 0x00006400000c000b */
[----:B01----:R-:W-:Y:S01]  /*2c6d0*/  ENDCOLLECTIVE ;  /* 0x000000000000791b */ /* 0x003fe20003800000 */
.L_x_1953:
[----:B------:R-:W-:Y:S02]  /*2c6e0*/  IMAD.MOV.U32 R13, RZ, RZ, R0 ;  /* 0x000000ffff0d7224 */ /* 0x000fe400078e0000 */
[----:B------:R-:W-:-:S07]  /*2c6f0*/  IMAD.MOV.U32 R67, RZ, RZ, R14 ;  /* 0x000000ffff437224 */ /* 0x000fce00078e000e */
[----:B------:R-:W-:Y:S05]  /*2c700*/  WARPSYNC.COLLECTIVE R15, `(.L_x_1954) ;  /* 0x000000000f087348 */ /* 0x000fea0003c00000 */
[----:B------:R0:W1:Y:S02]  /*2c710*/  SHFL.IDX P6, R14, R13, R12, R11 ;  /* 0x0000000c0d0e7389 */ /* 0x00006400000c000b */
[----:B01----:R-:W-:Y:S01]  /*2c720*/  ENDCOLLECTIVE ;  /* 0x000000000000791b */ /* 0x003fe20003800000 */
.L_x_1954:
[----:B------:R-:W-:Y:S01]  /*2c730*/  IMAD.MOV.U32 R66, RZ, RZ, R14 ;  /* 0x000000ffff427224 */ /* 0x000fe200078e000e */
[----:B------:R-:W-:Y:S06]  /*2c740*/  BRA `(.L_x_1955) ;  /* 0xfffffe30008c7947 */ /* 0x000fec000383ffff */
.L_x_1628:
[----:B0-----:R0:W1:Y:S02]  /*2c750*/  SYNCS.PHASECHK.TRANS64.TRYWAIT P0, [R2+URZ+0x2a800], R61 ;  /* 0x02a8003d020075a7 */ /* 0x001064000800017f */
[----:B-1----:R-:W-:Y:S05]  /*2c760*/  @!P0 NANOSLEEP.SYNCS 0x989680 ;  /* 0x009896800000895d */ /* 0x002fea0003900000 */
[----:B------:R-:W1:Y:S02]  /*2c770*/  @!P0 SYNCS.PHASECHK.TRANS64 P0, [R2+URZ+0x2a800], R61 ;  /* 0x02a8003d020085a7 */ /* 0x000e64000800007f */
[----:B-1----:R-:W-:Y:S05]  /*2c780*/  @!P0 BRA `(.L_x_1628) ;  /* 0xfffffffc00f08947 */ /* 0x002fea000383ffff */
[----:B------:R-:W-:Y:S05]  /*2c790*/  BRA `(.L_x_1956) ;  /* 0xfffffe3400ec7947 */ /* 0x000fea000383ffff */
.L_x_1642:
[----:B-1----:R1:W2:Y:S02]  /*2c7a0*/  SYNCS.PHASECHK.TRANS64.TRYWAIT P2, [R14+URZ+0x2a830], R3 ;  /* 0x02a830030e0075a7 */ /* 0x0022a4000804017f */
[----:B--2---:R-:W-:Y:S05]  /*2c7b0*/  @!P2 NANOSLEEP.SYNCS 0x989680 ;  /* 0x009896800000a95d */ /* 0x004fea0003900000 */
[----:B------:R-:W2:Y:S02]  /*2c7c0*/  @!P2 SYNCS.PHASECHK.TRANS64 P2, [R14+URZ+0x2a830], R3 ;  /* 0x02a830030e00a5a7 */ /* 0x000ea4000804007f */
[----:B--2---:R-:W-:Y:S05]  /*2c7d0*/  @!P2 BRA `(.L_x_1642) ;  /* 0xfffffffc00f0a947 */ /* 0x004fea000383ffff */
[----:B------:R-:W-:Y:S05]  /*2c7e0*/  BRA `(.L_x_1641) ;  /* 0xfffffe5c00ac7947 */ /* 0x000fea000383ffff */
.L_x_1662:
[----:B-1----:R1:W2:Y:S02]  /*2c7f0*/  SYNCS.PHASECHK.TRANS64.TRYWAIT P2, [R205+URZ+0x2a830], R10 ;  /* 0x02a8300acd0075a7 */ /* 0x0022a4000804017f */
[----:B--2---:R-:W-:Y:S05]  /*2c800*/  @!P2 NANOSLEEP.SYNCS 0x989680 ;  /* 0x009896800000a95d */ /* 0x004fea0003900000 */
[----:B------:R-:W2:Y:S02]  /*2c810*/  @!P2 SYNCS.PHASECHK.TRANS64 P2, [R205+URZ+0x2a830], R10 ;  /* 0x02a8300acd00a5a7 */ /* 0x000ea4000804007f */
[----:B--2---:R-:W-:Y:S05]  /*2c820*/  @!P2 BRA `(.L_x_1662) ;  /* 0xfffffffc00f0a947 */ /* 0x004fea000383ffff */
[----:B------:R-:W-:Y:S05]  /*2c830*/  BRA `(.L_x_1661) ;  /* 0xfffffe9000d07947 */ /* 0x000fea000383ffff */
.L_x_1667:
[----:B-1----:R1:W2:Y:S02]  /*2c840*/  SYNCS.PHASECHK.TRANS64.TRYWAIT P2, [R20+URZ+0x2a850], R7 ;  /* 0x02a85007140075a7 */ /* 0x0022a4000804017f */
[----:B--2---:R-:W-:Y:S05]  /*2c850*/  @!P2 NANOSLEEP.SYNCS 0x989680 ;  /* 0x009896800000a95d */ /* 0x004fea0003900000 */
[----:B------:R-:W2:Y:S02]  /*2c860*/  @!P2 SYNCS.PHASECHK.TRANS64 P2, [R20+URZ+0x2a850], R7 ;  /* 0x02a850071400a5a7 */ /* 0x000ea4000804007f */
[----:B--2---:R-:W-:Y:S05]  /*2c870*/  @!P2 BRA `(.L_x_1667) ;  /* 0xfffffffc00f0a947 */ /* 0x004fea000383ffff */
[----:B------:R-:W-:Y:S05]  /*2c880*/  BRA `(.L_x_1666) ;  /* 0xfffffe9c00787947 */ /* 0x000fea000383ffff */
.L_x_1687:
[----:B-1----:R1:W2:Y:S02]  /*2c890*/  SYNCS.PHASECHK.TRANS64.TRYWAIT P2, [R4+URZ+0x2a830], R5 ;  /* 0x02a83005040075a7 */ /* 0x0022a4000804017f */
[----:B--2---:R-:W-:Y:S05]  /*2c8a0*/  @!P2 NANOSLEEP.SYNCS 0x989680 ;  /* 0x009896800000a95d */ /* 0x004fea0003900000 */
[----:B------:R-:W2:Y:S02]  /*2c8b0*/  @!P2 SYNCS.PHASECHK.TRANS64 P2, [R4+URZ+0x2a830], R5 ;  /* 0x02a830050400a5a7 */ /* 0x000ea4000804007f */
[----:B--2---:R-:W-:Y:S05]  /*2c8c0*/  @!P2 BRA `(.L_x_1687) ;  /* 0xfffffffc00f0a947 */ /* 0x004fea000383ffff */
[----:B------:R-:W-:Y:S05]  /*2c8d0*/  BRA `(.L_x_1686) ;  /* 0xfffffecc00707947 */ /* 0x000fea000383ffff */
.L_x_1692:
[----:B-1----:R1:W2:Y:S02]  /*2c8e0*/  SYNCS.PHASECHK.TRANS64.TRYWAIT P2, [R20+URZ+0x2a850], R4 ;  /* 0x02a85004140075a7 */ /* 0x0022a4000804017f */
[----:B--2---:R-:W-:Y:S05]  /*2c8f0*/  @!P2 NANOSLEEP.SYNCS 0x989680 ;  /* 0x009896800000a95d */ /* 0x004fea0003900000 */
[----:B------:R-:W2:Y:S02]  /*2c900*/  @!P2 SYNCS.PHASECHK.TRANS64 P2, [R20+URZ+0x2a850], R4 ;  /* 0x02a850041400a5a7 */ /* 0x000ea4000804007f */
[----:B--2---:R-:W-:Y:S05]  /*2c910*/  @!P2 BRA `(.L_x_1692) ;  /* 0xfffffffc00f0a947 */ /* 0x004fea000383ffff */
[----:B------:R-:W-:Y:S05]  /*2c920*/  BRA `(.L_x_1691) ;  /* 0xfffffed800187947 */ /* 0x000fea000383ffff */
.L_x_1700:
[----:B-1----:R1:W2:Y:S02]  /*2c930*/  SYNCS.PHASECHK.TRANS64.TRYWAIT P2, [R4+URZ+0x2a830], R5 ;  /* 0x02a83005040075a7 */ /* 0x0022a4000804017f */
[----:B--2---:R-:W-:Y:S05]  /*2c940*/  @!P2 NANOSLEEP.SYNCS 0x989680 ;  /* 0x009896800000a95d */ /* 0x004fea0003900000 */
[----:B------:R-:W2:Y:S02]  /*2c950*/  @!P2 SYNCS.PHASECHK.TRANS64 P2, [R4+URZ+0x2a830], R5 ;  /* 0x02a830050400a5a7 */ /* 0x000ea4000804007f */
[----:B--2---:R-:W-:Y:S05]  /*2c960*/  @!P2 BRA `(.L_x_1700) ;  /* 0xfffffffc00f0a947 */ /* 0x004fea000383ffff */
[----:B------:R-:W-:Y:S05]  /*2c970*/  BRA `(.L_x_1699) ;  /* 0xfffffef000987947 */ /* 0x000fea000383ffff */
.L_x_1705:
[----:B-1----:R1:W2:Y:S02]  /*2c980*/  SYNCS.PHASECHK.TRANS64.TRYWAIT P2, [R14+URZ+0x2a850], R4 ;  /* 0x02a850040e0075a7 */ /* 0x0022a4000804017f */
[----:B--2---:R-:W-:Y:S05]  /*2c990*/  @!P2 NANOSLEEP.SYNCS 0x989680 ;  /* 0x009896800000a95d */ /* 0x004fea0003900000 */
[----:B------:R-:W2:Y:S02]  /*2c9a0*/  @!P2 SYNCS.PHASECHK.TRANS64 P2, [R14+URZ+0x2a850], R4 ;  /* 0x02a850040e00a5a7 */ /* 0x000ea4000804007f */
[----:B--2---:R-:W-:Y:S05]  /*2c9b0*/  @!P2 BRA `(.L_x_1705) ;  /* 0xfffffffc00f0a947 */ /* 0x004fea000383ffff */
[----:B------:R-:W-:Y:S05]  /*2c9c0*/  BRA `(.L_x_1704) ;  /* 0xfffffefc00407947 */ /* 0x000fea000383ffff */
.L_x_1719:
[----:B-1----:R1:W2:Y:S02]  /*2c9d0*/  SYNCS.PHASECHK.TRANS64.TRYWAIT P0, [R13+URZ+0x2a850], R6 ;  /* 0x02a850060d0075a7 */ /* 0x0022a4000800017f */
[----:B--2---:R-:W-:Y:S05]  /*2c9e0*/  @!P0 NANOSLEEP.SYNCS 0x989680 ;  /* 0x009896800000895d */ /* 0x004fea0003900000 */
[----:B------:R-:W2:Y:S02]  /*2c9f0*/  @!P0 SYNCS.PHASECHK.TRANS64 P0, [R13+URZ+0x2a850], R6 ;  /* 0x02a850060d0085a7 */ /* 0x000ea4000800007f */
[----:B--2---:R-:W-:Y:S05]  /*2ca00*/  @!P0 BRA `(.L_x_1719) ;  /* 0xfffffffc00f08947 */ /* 0x004fea000383ffff */
[----:B------:R-:W-:Y:S05]  /*2ca10*/  BRA `(.L_x_1718) ;  /* 0xffffff2c00547947 */ /* 0x000fea000383ffff */
.L_x_1768:
[----:B------:R-:W1:Y:S01]  /*2ca20*/  S2R R6, SR_TID.X ;  /* 0x0000000000067919 */ /* 0x000e620000002100 */
[----:B------:R-:W-:Y:S01]  /*2ca30*/  BSSY B1, `(.L_x_1957) ;  /* 0x000000a000017945 */ /* 0x000fe20003800000 */
[----:B------:R-:W-:Y:S02]  /*2ca40*/  IMAD.MOV.U32 R12, RZ, RZ, RZ ;  /* 0x000000ffff0c7224 */ /* 0x000fe400078e00ff */
[----:B------:R-:W-:Y:S02]  /*2ca50*/  IMAD.MOV.U32 R11, RZ, RZ, 0x1f ;  /* 0x0000001fff0b7424 */ /* 0x000fe400078e00ff */
[----:B0-----:R-:W-:Y:S01]  /*2ca60*/  IMAD.MOV.U32 R15, RZ, RZ, -0x1 ;  /* 0xffffffffff0f7424 */ /* 0x001fe200078e00ff */
[----:B-1----:R-:W-:-:S04]  /*2ca70*/  SHF.R.U32.HI R6, RZ, 0x5, R6 ;  /* 0x00000005ff067819 */ /* 0x002fc80000011606 */
[----:B------:R-:W-:-:S04]  /*2ca80*/  LOP3.LUT R6, R6, 0x3, RZ, 0xc0, !PT ;  /* 0x0000000306067812 */ /* 0x000fc800078ec0ff */
[----:B------:R-:W-:-:S07]  /*2ca90*/  MOV R13, R6 ;  /* 0x00000006000d7202 */ /* 0x000fce0000000f00 */
[----:B------:R-:W-:Y:S05]  /*2caa0*/  WARPSYNC.COLLECTIVE R15, `(.L_x_1958) ;  /* 0x000000000f087348 */ /* 0x000fea0003c00000 */
[----:B------:R0:W1:Y:S02]  /*2cab0*/  SHFL.IDX P6, R14, R13, R12, R11 ;  /* 0x0000000c0d0e7389 */ /* 0x00006400000c000b */
[----:B01----:R-:W-:Y:S01]  /*2cac0*/  ENDCOLLECTIVE ;  /* 0x000000000000791b */ /* 0x003fe20003800000 */
.L_x_1958:
[----:B------:R-:W-:Y:S05]  /*2cad0*/  BSYNC B1 ;  /* 0x0000000000017941 */ /* 0x000fea0003800000 */
.L_x_1957:
[----:B------:R-:W-:Y:S05]  /*2cae0*/  BRA `(.L_x_1959) ;  /* 0xffffff8000e87947 */ /* 0x000fea000383ffff */
.L_x_1770:
[----:B------:R-:W-:Y:S01]  /*2caf0*/  BSSY B1, `(.L_x_1960) ;  /* 0x0000006000017945 */ /* 0x000fe20003800000 */
[----:B0-----:R-:W-:-:S07]  /*2cb00*/  IMAD.MOV.U32 R15, RZ, RZ, -0x1 ;  /* 0xffffffffff0f7424 */ /* 0x001fce00078e00ff */
[----:B-1----:R-:W-:Y:S05]  /*2cb10*/  WARPSYNC.COLLECTIVE R15, `(.L_x_1961) ;  /* 0x000000000f0c7348 */ /* 0x002fea0003c00000 */
[----:B------:R-:W-:Y:S02]  /*2cb20*/  ELECT P6, UR62, PT ;  /* 0x00000000003e782f */ /* 0x000fe400038c0000 */
[----:B------:R-:W-:Y:S01]  /*2cb30*/  MOV R14, UR62 ;  /* 0x0000003e000e7c02 */ /* 0x000fe20008000f00 */
[----:B-1----:R-:W-:Y:S10]  /*2cb40*/  ENDCOLLECTIVE ;  /* 0x000000000000791b */ /* 0x002ff40003800000 */
.L_x_1961:
[----:B------:R-:W-:Y:S05]  /*2cb50*/  BSYNC B1 ;  /* 0x0000000000017941 */ /* 0x000fea0003800000 */
.L_x_1960:
[----:B------:R-:W-:Y:S01]  /*2cb60*/  PLOP3.LUT P2, PT, P6, PT, PT, 0x80, 0x0 ;  /* 0x000000000000781c */ /* 0x000fe2000374f070 */
[----:B------:R-:W-:-:S12]  /*2cb70*/  BRA `(.L_x_1769) ;  /* 0xffffff8000dc7947 */ /* 0x000fd8000383ffff */
.L_x_1772:
[----:B-1----:R1:W2:Y:S02]  /*2cb80*/  SYNCS.PHASECHK.TRANS64.TRYWAIT P0, [R19+URZ+0x2a820], R4 ;  /* 0x02a82004130075a7 */ /* 0x0022a4000800017f */
[----:B--2---:R-:W-:Y:S05]  /*2cb90*/  @!P0 NANOSLEEP.SYNCS 0x989680 ;  /* 0x009896800000895d */ /* 0x004fea0003900000 */
[----:B------:R-:W2:Y:S02]  /*2cba0*/  @!P0 SYNCS.PHASECHK.TRANS64 P0, [R19+URZ+0x2a820], R4 ;  /* 0x02a82004130085a7 */ /* 0x000ea4000800007f */
[----:B--2---:R-:W-:Y:S05]  /*2cbb0*/  @!P0 BRA `(.L_x_1772) ;  /* 0xfffffffc00f08947 */ /* 0x004fea000383ffff */
[----:B------:R-:W-:Y:S05]  /*2cbc0*/  BRA `(.L_x_1962) ;  /* 0xffffff8000ec7947 */ /* 0x000fea000383ffff */
.L_x_1776:
[----:B--2---:R2:W3:Y:S02]  /*2cbd0*/  SYNCS.PHASECHK.TRANS64.TRYWAIT P0, [R6+URZ+0x2a8a0], R10 ;  /* 0x02a8a00a060075a7 */ /* 0x0044e4000800017f */
[----:B---3--:R-:W-:Y:S05]  /*2cbe0*/  @!P0 NANOSLEEP.SYNCS 0x989680 ;  /* 0x009896800000895d */ /* 0x008fea0003900000 */
[----:B------:R-:W3:Y:S02]  /*2cbf0*/  @!P0 SYNCS.PHASECHK.TRANS64 P0, [R6+URZ+0x2a8a0], R10 ;  /* 0x02a8a00a060085a7 */ /* 0x000ee4000800007f */
[----:B---3--:R-:W-:Y:S05]  /*2cc00*/  @!P0 BRA `(.L_x_1776) ;  /* 0xfffffffc00f08947 */ /* 0x008fea000383ffff */
[----:B------:R-:W-:Y:S05]  /*2cc10*/  BRA `(.L_x_1963) ;  /* 0xffffff84000c7947 */ /* 0x000fea000383ffff */
.L_x_1783:
[----:B-1----:R1:W3:Y:S02]  /*2cc20*/  SYNCS.PHASECHK.TRANS64.TRYWAIT P0, [R6+URZ+0x2a8c0], R10 ;  /* 0x02a8c00a060075a7 */ /* 0x0022e4000800017f */
[----:B---3--:R-:W-:Y:S05]  /*2cc30*/  @!P0 NANOSLEEP.SYNCS 0x989680 ;  /* 0x009896800000895d */ /* 0x008fea0003900000 */
[----:B------:R-:W3:Y:S02]  /*2cc40*/  @!P0 SYNCS.PHASECHK.TRANS64 P0, [R6+URZ+0x2a8c0], R10 ;  /* 0x02a8c00a060085a7 */ /* 0x000ee4000800007f */
[----:B---3--:R-:W-:Y:S05]  /*2cc50*/  @!P0 BRA `(.L_x_1783) ;  /* 0xfffffffc00f08947 */ /* 0x008fea000383ffff */
[----:B------:R-:W-:Y:S05]  /*2cc60*/  BRA `(.L_x_1964) ;  /* 0xffffff8800007947 */ /* 0x000fea000383ffff */
.L_x_1791:
[----:B-1----:R1:W2:Y:S02]  /*2cc70*/  SYNCS.PHASECHK.TRANS64.TRYWAIT P0, [R8+URZ+0x2a8a0], R7 ;  /* 0x02a8a007080075a7 */ /* 0x0022a4000800017f */
[----:B--2---:R-:W-:Y:S05]  /*2cc80*/  @!P0 NANOSLEEP.SYNCS 0x989680 ;  /* 0x009896800000895d */ /* 0x004fea0003900000 */
[----:B------:R-:W2:Y:S02]  /*2cc90*/  @!P0 SYNCS.PHASECHK.TRANS64 P0, [R8+URZ+0x2a8a0], R7 ;  /* 0x02a8a007080085a7 */ /* 0x000ea4000800007f */
[----:B--2---:R-:W-:Y:S05]  /*2cca0*/  @!P0 BRA `(.L_x_1791) ;  /* 0xfffffffc00f08947 */ /* 0x004fea000383ffff */
[----:B------:R-:W-:Y:S05]  /*2ccb0*/  BRA `(.L_x_1965) ;  /* 0xffffff8c00107947 */ /* 0x000fea000383ffff */
.L_x_1798:
[----:B--2---:R2:W3:Y:S02]  /*2ccc0*/  SYNCS.PHASECHK.TRANS64.TRYWAIT P0, [R8+URZ+0x2a8c0], R7 ;  /* 0x02a8c007080075a7 */ /* 0x0044e4000800017f */
[----:B---3--:R-:W-:Y:S05]  /*2ccd0*/  @!P0 NANOSLEEP.SYNCS 0x989680 ;  /* 0x009896800000895d */ /* 0x008fea0003900000 */
[----:B------:R-:W3:Y:S02]  /*2cce0*/  @!P0 SYNCS.PHASECHK.TRANS64 P0, [R8+URZ+0x2a8c0], R7 ;  /* 0x02a8c007080085a7 */ /* 0x000ee4000800007f */
[----:B---3--:R-:W-:Y:S05]  /*2ccf0*/  @!P0 BRA `(.L_x_1798) ;  /* 0xfffffffc00f08947 */ /* 0x008fea000383ffff */
[----:B------:R-:W-:Y:S05]  /*2cd00*/  BRA `(.L_x_1966) ;  /* 0xffffff9000007947 */ /* 0x000fea000383ffff */
.L_x_1822:
[----:B------:R-:W2:Y:S01]  /*2cd10*/  S2R R4, SR_TID.X ;  /* 0x0000000000047919 */ /* 0x000ea20000002100 */
[----:B------:R-:W-:Y:S01]  /*2cd20*/  BSSY B0, `(.L_x_1967) ;  /* 0x000000a000007945 */ /* 0x000fe20003800000 */
[----:B------:R-:W-:Y:S01]  /*2cd30*/  MOV R12, RZ ;  /* 0x000000ff000c7202 */ /* 0x000fe20000000f00 */
[----:B------:R-:W-:Y:S02]  /*2cd40*/  IMAD.MOV.U32 R11, RZ, RZ, 0x1f ;  /* 0x0000001fff0b7424 */ /* 0x000fe400078e00ff */
[----:B0-----:R-:W-:Y:S01]  /*2cd50*/  IMAD.MOV.U32 R15, RZ, RZ, -0x1 ;  /* 0xffffffffff0f7424 */ /* 0x001fe200078e00ff */
[----:B--2---:R-:W-:-:S04]  /*2cd60*/  SHF.R.U32.HI R4, RZ, 0x5, R4 ;  /* 0x00000005ff047819 */ /* 0x004fc80000011604 */
[----:B------:R-:W-:-:S05]  /*2cd70*/  LOP3.LUT R4, R4, 0x3, RZ, 0xc0, !PT ;  /* 0x0000000304047812 */ /* 0x000fca00078ec0ff */
[----:B------:R-:W-:-:S07]  /*2cd80*/  IMAD.MOV.U32 R13, RZ, RZ, R4 ;  /* 0x000000ffff0d7224 */ /* 0x000fce00078e0004 */
[----:B-1----:R-:W-:Y:S05]  /*2cd90*/  WARPSYNC.COLLECTIVE R15, `(.L_x_1968) ;  /* 0x000000000f087348 */ /* 0x002fea0003c00000 */
[----:B------:R0:W2:Y:S02]  /*2cda0*/  SHFL.IDX P6, R14, R13, R12, R11 ;  /* 0x0000000c0d0e7389 */ /* 0x0000a400000c000b */
[----:B012---:R-:W-:Y:S01]  /*2cdb0*/  ENDCOLLECTIVE ;  /* 0x000000000000791b */ /* 0x007fe20003800000 */
.L_x_1968:
[----:B------:R-:W-:Y:S05]  /*2cdc0*/  BSYNC B0 ;  /* 0x0000000000007941 */ /* 0x000fea0003800000 */
.L_x_1967:
[----:B------:R-:W-:Y:S05]  /*2cdd0*/  BRA `(.L_x_1969) ;  /* 0xffffffa000147947 */ /* 0x000fea000383ffff */
.L_x_1824:
[----:B------:R-:W-:Y:S01]  /*2cde0*/  BSSY B0, `(.L_x_1970) ;  /* 0x0000006000007945 */ /* 0x000fe20003800000 */
[----:B0-----:R-:W-:-:S07]  /*2cdf0*/  IMAD.MOV.U32 R15, RZ, RZ, -0x1 ;  /* 0xffffffffff0f7424 */ /* 0x001fce00078e00ff */
[----:B-12---:R-:W-:Y:S05]  /*2ce00*/  WARPSYNC.COLLECTIVE R15, `(.L_x_1971) ;  /* 0x000000000f0c7348 */ /* 0x006fea0003c00000 */
[----:B------:R-:W-:Y:S02]  /*2ce10*/  ELECT P6, UR62, PT ;  /* 0x00000000003e782f */ /* 0x000fe400038c0000 */
[----:B------:R-:W-:Y:S01]  /*2ce20*/  MOV R14, UR62 ;  /* 0x0000003e000e7c02 */ /* 0x000fe20008000f00 */
[----:B-12---:R-:W-:Y:S10]  /*2ce30*/  ENDCOLLECTIVE ;  /* 0x000000000000791b */ /* 0x006ff40003800000 */
.L_x_1971:
[----:B------:R-:W-:Y:S05]  /*2ce40*/  BSYNC B0 ;  /* 0x0000000000007941 */ /* 0x000fea0003800000 */
.L_x_1970:
[----:B------:R-:W-:Y:S05]  /*2ce50*/  BRA `(.L_x_1972) ;  /* 0xffffffa000187947 */ /* 0x000fea000383ffff */
.L_x_1826:
[----:B---3--:R3:W4:Y:S02]  /*2ce60*/  SYNCS.PHASECHK.TRANS64.TRYWAIT P0, [R0+URZ+0x2a840], R2 ;  /* 0x02a84002000075a7 */ /* 0x008724000800017f */
[----:B----4-:R-:W-:Y:S05]  /*2ce70*/  @!P0 NANOSLEEP.SYNCS 0x989680 ;  /* 0x009896800000895d */ /* 0x010fea0003900000 */
[----:B------:R-:W4:Y:S02]  /*2ce80*/  @!P0 SYNCS.PHASECHK.TRANS64 P0, [R0+URZ+0x2a840], R2 ;  /* 0x02a84002000085a7 */ /* 0x000f24000800007f */
[----:B----4-:R-:W-:Y:S05]  /*2ce90*/  @!P0 BRA `(.L_x_1826) ;  /* 0xfffffffc00f08947 */ /* 0x010fea000383ffff */
[----:B------:R-:W-:Y:S05]  /*2cea0*/  BRA `(.L_x_1973) ;  /* 0xffffffa0007c7947 */ /* 0x000fea000383ffff */
.L_x_1830:
[----:B------:R0:W5:Y:S01]  /*2ceb0*/  LDL.LU R9, [R1+0x38] ;  /* 0x0000380001097983 */ /* 0x0001620000300800 */
[----:B------:R-:W-:Y:S01]  /*2cec0*/  IMAD.MOV.U32 R5, RZ, RZ, R11 ;  /* 0x000000ffff057224 */ /* 0x000fe200078e000b */
[----:B------:R-:W-:Y:S01]  /*2ced0*/  MOV R12, RZ ;  /* 0x000000ff000c7202 */ /* 0x000fe20000000f00 */
[----:B------:R-:W-:Y:S02]  /*2cee0*/  IMAD.MOV.U32 R13, RZ, RZ, R3 ;  /* 0x000000ffff0d7224 */ /* 0x000fe400078e0003 */
[----:B------:R-:W-:Y:S02]  /*2cef0*/  IMAD.MOV.U32 R11, RZ, RZ, 0x181f ;  /* 0x0000181fff0b7424 */ /* 0x000fe400078e00ff */
[----:B------:R-:W-:-:S07]  /*2cf00*/  IMAD.MOV.U32 R15, RZ, RZ, -0x1 ;  /* 0xffffffffff0f7424 */ /* 0x000fce00078e00ff */
[----:B0----5:R-:W-:Y:S05]  /*2cf10*/  WARPSYNC.COLLECTIVE R15, `(.L_x_1974) ;  /* 0x000000000f087348 */ /* 0x021fea0003c00000 */
[----:B------:R1:W2:Y:S02]  /*2cf20*/  SHFL.IDX P6, R14, R13, R12, R11 ;  /* 0x0000000c0d0e7389 */ /* 0x0002a400000c000b */
[----:B012--5:R-:W-:Y:S01]  /*2cf30*/  ENDCOLLECTIVE ;  /* 0x000000000000791b */ /* 0x027fe20003800000 */
.L_x_1974:
[----:B------:R-:W-:Y:S02]  /*2cf40*/  IMAD.MOV.U32 R13, RZ, RZ, R4 ;  /* 0x000000ffff0d7224 */ /* 0x000fe400078e0004 */
[----:B------:R-:W-:-:S07]  /*2cf50*/  IMAD.MOV.U32 R6, RZ, RZ, R14 ;  /* 0x000000ffff067224 */ /* 0x000fce00078e000e */
[----:B------:R-:W-:Y:S05]  /*2cf60*/  WARPSYNC.COLLECTIVE R15, `(.L_x_1975) ;  /* 0x000000000f087348 */ /* 0x000fea0003c00000 */
[----:B------:R0:W1:Y:S02]  /*2cf70*/  SHFL.IDX P6, R14, R13, R12, R11 ;  /* 0x0000000c0d0e7389 */ /* 0x00006400000c000b */
[----:B01----:R-:W-:Y:S01]  /*2cf80*/  ENDCOLLECTIVE ;  /* 0x000000000000791b */ /* 0x003fe20003800000 */
.L_x_1975:
[----:B------:R-:W-:Y:S01]  /*2cf90*/  IADD3 R0, R10, R5, RZ ;  /* 0x000000050a007210 */ /* 0x000fe20007ffe0ff */
[----:B------:R-:W-:Y:S02]  /*2cfa0*/  IMAD R2, R9, R7, RZ ;  /* 0x0000000709027224 */ /* 0x000fe400078e02ff */
[----:B------:R0:W5:Y:S01]  /*2cfb0*/  LDL R9, [R1+0x2c] ;  /* 0x00002c0001097983 */ /* 0x0001620000100800 */
[----:B------:R-:W-:Y:S02]  /*2cfc0*/  IMAD.MOV.U32 R7, RZ, RZ, R14 ;  /* 0x000000ffff077224 */ /* 0x000fe400078e000e */
[C---:B------:R-:W-:Y:S01]  /*2cfd0*/  ISETP.GE.AND P2, PT, R0.reuse, R2, PT ;  /* 0x000000020000720c */ /* 0x040fe20003f46270 */
[----:B------:R-:W-:Y:S02]  /*2cfe0*/  IMAD.MOV.U32 R13, RZ, RZ, R3 ;  /* 0x000000ffff0d7224 */ /* 0x000fe400078e0003 */
[----:B------:R-:W-:Y:S02]  /*2cff0*/  IMAD.MOV.U32 R12, RZ, RZ, 0x1 ;  /* 0x00000001ff0c7424 */ /* 0x000fe400078e00ff */
[----:B0-----:R-:W-:-:S08]  /*2d000*/  VIADD R5, R0, 0x10 ;  /* 0x0000001000057836 */ /* 0x001fd00000000000 */
[----:B-----5:R-:W-:Y:S05]  /*2d010*/  WARPSYNC.COLLECTIVE R15, `(.L_x_1976) ;  /* 0x000000000f087348 */ /* 0x020fea0003c00000 */
[----:B------:R0:W1:Y:S02]  /*2d020*/  SHFL.IDX P6, R14, R13, R12, R11 ;  /* 0x0000000c0d0e7389 */ /* 0x00006400000c000b */
[----:B01---5:R-:W-:Y:S01]  /*2d030*/  ENDCOLLECTIVE ;  /* 0x000000000000791b */ /* 0x023fe20003800000 */
.L_x_1976:
[----:B------:R-:W-:-:S05]  /*2d040*/  @!P2 LEA R7, P4, R8, R7, 0x1 ;  /* 0x000000070807a211 */ /* 0x000fca00078808ff */
[----:B------:R-:W-:Y:S01]  /*2d050*/  @!P2 IMAD.X R6, RZ, RZ, R6, P4 ;  /* 0x000000ffff06a224 */ /* 0x000fe200020e0606 */
[----:B------:R-:W-:-:S04]  /*2d060*/  MOV R13, R4 ;  /* 0x00000004000d7202 */ /* 0x000fc80000000f00 */
        /* <DEDUP_REMOVED lines=14> */
.L_x_1977:
[----:B------:R-:W-:Y:S01]  /*2d150*/  MOV R13, R3 ;  /* 0x00000003000d7202 */ /* 0x000fe20000000f00 */
[----:B------:R-:W-:Y:S02]  /*2d160*/  IMAD.MOV.U32 R12, RZ, RZ, 0x2 ;  /* 0x00000002ff0c7424 */ /* 0x000fe400078e00ff */
[----:B------:R-:W-:-:S07]  /*2d170*/  IMAD.MOV.U32 R5, RZ, RZ, R14 ;  /* 0x000000ffff057224 */ /* 0x000fce00078e000e */
[----:B------:R-:W-:Y:S05]  /*2d180*/  WARPSYNC.COLLECTIVE R15, `(.L_x_1978) ;  /* 0x000000000f087348 */ /* 0x000fea0003c00000 */
[----:B------:R0:W1:Y:S02]  /*2d190*/  SHFL.IDX P6, R14, R13, R12, R11 ;  /* 0x0000000c0d0e7389 */ /* 0x00006400000c000b */
[----:B01----:R-:W-:Y:S01]  /*2d1a0*/  ENDCOLLECTIVE ;  /* 0x000000000000791b */ /* 0x003fe20003800000 */
.L_x_1978:
        /* <DEDUP_REMOVED lines=17> */
.L_x_1979:
[----:B------:R-:W-:Y:S02]  /*2d2c0*/  IMAD.MOV.U32 R13, RZ, RZ, R3 ;  /* 0x000000ffff0d7224 */ /* 0x000fe400078e0003 */
[----:B------:R-:W-:Y:S02]  /*2d2d0*/  IMAD.MOV.U32 R12, RZ, RZ, 0x3 ;  /* 0x00000003ff0c7424 */ /* 0x000fe400078e00ff */
[----:B------:R-:W-:-:S07]  /*2d2e0*/  IMAD.MOV.U32 R5, RZ, RZ, R14 ;  /* 0x000000ffff057224 */ /* 0x000fce00078e000e */
[----:B------:R-:W-:Y:S05]  /*2d2f0*/  WARPSYNC.COLLECTIVE R15, `(.L_x_1980) ;  /* 0x000000000f087348 */ /* 0x000fea0003c00000 */
[----:B------:R0:W1:Y:S02]  /*2d300*/  SHFL.IDX P6, R14, R13, R12, R11 ;  /* 0x0000000c0d0e7389 */ /* 0x00006400000c000b */
[----:B01----:R-:W-:Y:S01]  /*2d310*/  ENDCOLLECTIVE ;  /* 0x000000000000791b */ /* 0x003fe20003800000 */
.L_x_1980:
[----:B------:R-:W-:-:S05]  /*2d320*/  @!P2 LEA R5, P4, R8, R5, 0x1 ;  /* 0x000000050805a211 */ /* 0x000fca00078808ff */
[----:B------:R-:W-:-:S05]  /*2d330*/  @!P2 IMAD.X R6, RZ, RZ, R6, P4 ;  /* 0x000000ffff06a224 */ /* 0x000fca00020e0606 */
[----:B------:R-:W-:Y:S01]  /*2d340*/  @!P2 MOV R7, R6 ;  /* 0x000000060007a202 */ /* 0x000fe20000000f00 */
[----:B------:R-:W-:Y:S01]  /*2d350*/  @!P2 IMAD.MOV.U32 R6, RZ, RZ, R5 ;  /* 0x000000ffff06a224 */ /* 0x000fe200078e0005 */
[----:B------:R-:W-:Y:S01]  /*2d360*/  MOV R13, R4 ;  /* 0x00000004000d7202 */ /* 0x000fe20000000f00 */
[----:B------:R-:W-:-:S03]  /*2d370*/  VIADD R5, R0, 0x30 ;  /* 0x0000003000057836 */ /* 0x000fc60000000000 */
        /* <DEDUP_REMOVED lines=11> */
.L_x_1981:
[----:B------:R-:W-:Y:S01]  /*2d430*/  MOV R13, R3 ;  /* 0x00000003000d7202 */ /* 0x000fe20000000f00 */
[----:B------:R-:W-:Y:S02]  /*2d440*/  IMAD.MOV.U32 R12, RZ, RZ, 0x4 ;  /* 0x00000004ff0c7424 */ /* 0x000fe400078e00ff */
[----:B------:R-:W-:-:S07]  /*2d450*/  IMAD.MOV.U32 R5, RZ, RZ, R14 ;  /* 0x000000ffff057224 */ /* 0x000fce00078e000e */
[----:B------:R-:W-:Y:S05]  /*2d460*/  WARPSYNC.COLLECTIVE R15, `(.L_x_1982) ;  /* 0x000000000f087348 */ /* 0x000fea0003c00000 */
[----:B------:R0:W1:Y:S02]  /*2d470*/  SHFL.IDX P6, R14, R13, R12, R11 ;  /* 0x0000000c0d0e7389 */ /* 0x00006400000c000b */
[----:B01----:R-:W-:Y:S01]  /*2d480*/  ENDCOLLECTIVE ;  /* 0x000000000000791b */ /* 0x003fe20003800000 */
.L_x_1982:
        /* <DEDUP_REMOVED lines=17> */
.L_x_1983:
[----:B------:R-:W-:Y:S02]  /*2d5a0*/  IMAD.MOV.U32 R13, RZ, RZ, R3 ;  /* 0x000000ffff0d7224 */ /* 0x000fe400078e0003 */
[----:B------:R-:W-:Y:S02]  /*2d5b0*/  IMAD.MOV.U32 R12, RZ, RZ, 0x5 ;  /* 0x00000005ff0c7424 */ /* 0x000fe400078e00ff */
[----:B------:R-:W-:-:S07]  /*2d5c0*/  IMAD.MOV.U32 R5, RZ, RZ, R14 ;  /* 0x000000ffff057224 */ /* 0x000fce00078e000e */
[----:B------:R-:W-:Y:S05]  /*2d5d0*/  WARPSYNC.COLLECTIVE R15, `(.L_x_1984) ;  /* 0x000000000f087348 */ /* 0x000fea0003c00000 */
[----:B------:R0:W1:Y:S02]  /*2d5e0*/  SHFL.IDX P6, R14, R13, R12, R11 ;  /* 0x0000000c0d0e7389 */ /* 0x00006400000c000b */
[----:B01----:R-:W-:Y:S01]  /*2d5f0*/  ENDCOLLECTIVE ;  /* 0x000000000000791b */ /* 0x003fe20003800000 */
.L_x_1984:
        /* <DEDUP_REMOVED lines=17> */
.L_x_1985:
[----:B------:R-:W-:Y:S01]  /*2d710*/  MOV R13, R3 ;  /* 0x00000003000d7202 */ /* 0x000fe20000000f00 */
[----:B------:R-:W-:Y:S02]  /*2d720*/  IMAD.MOV.U32 R12, RZ, RZ, 0x6 ;  /* 0x00000006ff0c7424 */ /* 0x000fe400078e00ff */
[----:B------:R-:W-:-:S07]  /*2d730*/  IMAD.MOV.U32 R5, RZ, RZ, R14 ;  /* 0x000000ffff057224 */ /* 0x000fce00078e000e */
[----:B------:R-:W-:Y:S05]  /*2d740*/  WARPSYNC.COLLECTIVE R15, `(.L_x_1986) ;  /* 0x000000000f087348 */ /* 0x000fea0003c00000 */
[----:B------:R0:W1:Y:S02]  /*2d750*/  SHFL.IDX P6, R14, R13, R12, R11 ;  /* 0x0000000c0d0e7389 */ /* 0x00006400000c000b */
[----:B01----:R-:W-:Y:S01]  /*2d760*/  ENDCOLLECTIVE ;  /* 0x000000000000791b */ /* 0x003fe20003800000 */
.L_x_1986:
        /* <DEDUP_REMOVED lines=17> */
.L_x_1987:
[----:B------:R-:W-:Y:S02]  /*2d880*/  IMAD.MOV.U32 R13, RZ, RZ, R3 ;  /* 0x000000ffff0d7224 */ /* 0x000fe400078e0003 */
[----:B------:R-:W-:Y:S02]  /*2d890*/  IMAD.MOV.U32 R12, RZ, RZ, 0x7 ;  /* 0x00000007ff0c7424 */ /* 0x000fe400078e00ff */
[----:B------:R-:W-:-:S07]  /*2d8a0*/  IMAD.MOV.U32 R5, RZ, RZ, R14 ;  /* 0x000000ffff057224 */ /* 0x000fce00078e000e */
[----:B------:R-:W-:Y:S05]  /*2d8b0*/  WARPSYNC.COLLECTIVE R15, `(.L_x_1988) ;  /* 0x000000000f087348 */ /* 0x000fea0003c00000 */
[----:B------:R0:W1:Y:S02]  /*2d8c0*/  SHFL.IDX P6, R14, R13, R12, R11 ;  /* 0x0000000c0d0e7389 */ /* 0x00006400000c000b */
[----:B01----:R-:W-:Y:S01]  /*2d8d0*/  ENDCOLLECTIVE ;  /* 0x000000000000791b */ /* 0x003fe20003800000 */
.L_x_1988:
[----:B------:R-:W-:-:S05]  /*2d8e0*/  @!P2 LEA R5, P4, R8, R5, 0x1 ;  /* 0x000000050805a211 */ /* 0x000fca00078808ff */
[----:B------:R-:W-:-:S05]  /*2d8f0*/  @!P2 IMAD.X R6, RZ, RZ, R6, P4 ;  /* 0x000000ffff06a224 */ /* 0x000fca00020e0606 */
[----:B------:R-:W-:Y:S01]  /*2d900*/  @!P2 MOV R7, R6 ;  /* 0x000000060007a202 */ /* 0x000fe20000000f00 */
        /* <DEDUP_REMOVED lines=11> */
.L_x_1989:
[----:B------:R-:W-:Y:S01]  /*2d9c0*/  @!PT LDS RZ, [RZ] ;  /* 0x00000000fffff984 */ /* 0x000fe20000000800 */
[----:B------:R-:W-:Y:S01]  /*2d9d0*/  @!PT LDS RZ, [RZ] ;  /* 0x00000000fffff984 */ /* 0x000fe20000000800 */
[----:B------:R-:W-:Y:S01]  /*2d9e0*/  @!PT LDS RZ, [RZ] ;  /* 0x00000000fffff984 */ /* 0x000fe20000000800 */
[----:B------:R0:W-:Y:S01]  /*2d9f0*/  @!P2 LDGSTS.E.BYPASS.LTC128B.128 [R9+0x17400], desc[UR46][R6.64+0x100], !P1 ;  /* 0x174001000609afae */ /* 0x0001e2000c901d6e */
[----:B------:R-:W-:Y:S01]  /*2da00*/  MOV R3, R14 ;  /* 0x0000000e00037202 */ /* 0x000fe20000000f00 */
[----:B------:R-:W-:Y:S06]  /*2da10*/  BRA `(.L_x_1990) ;  /* 0xffffffa4002c7947 */ /* 0x000fec000383ffff */
.L_x_1835:
[----:B----4-:R4:W0:Y:S02]  /*2da20*/  SYNCS.PHASECHK.TRANS64.TRYWAIT P0, [R19+URZ+0x2a820], R0 ;  /* 0x02a82000130075a7 */ /* 0x010824000800017f */
[----:B0-----:R-:W-:Y:S05]  /*2da30*/  @!P0 NANOSLEEP.SYNCS 0x989680 ;  /* 0x009896800000895d */ /* 0x001fea0003900000 */
[----:B------:R-:W0:Y:S02]  /*2da40*/  @!P0 SYNCS.PHASECHK.TRANS64 P0, [R19+URZ+0x2a820], R0 ;  /* 0x02a82000130085a7 */ /* 0x000e24000800007f */
[----:B0-----:R-:W-:Y:S05]  /*2da50*/  @!P0 BRA `(.L_x_1835) ;  /* 0xfffffffc00f08947 */ /* 0x001fea000383ffff */
[----:B------:R-:W-:Y:S05]  /*2da60*/  BRA `(.L_x_1991) ;  /* 0xffffffa400a07947 */ /* 0x000fea000383ffff */
.L_x_1844:
[----:B-1----:R1:W2:Y:S02]  /*2da70*/  SYNCS.PHASECHK.TRANS64.TRYWAIT P0, [R3+URZ+0x2a840], R2 ;  /* 0x02a84002030075a7 */ /* 0x0022a4000800017f */
[----:B--2---:R-:W-:Y:S05]  /*2da80*/  @!P0 NANOSLEEP.SYNCS 0x989680 ;  /* 0x009896800000895d */ /* 0x004fea0003900000 */
[----:B------:R-:W2:Y:S02]  /*2da90*/  @!P0 SYNCS.PHASECHK.TRANS64 P0, [R3+URZ+0x2a840], R2 ;  /* 0x02a84002030085a7 */ /* 0x000ea4000800007f */
[----:B--2---:R-:W-:Y:S05]  /*2daa0*/  @!P0 BRA `(.L_x_1844) ;  /* 0xfffffffc00f08947 */ /* 0x004fea000383ffff */
[----:B------:R-:W-:Y:S05]  /*2dab0*/  BRA `(.L_x_1992) ;  /* 0xffffffa800947947 */ /* 0x000fea000383ffff */
.L_x_1851:
[----:B0-----:R0:W1:Y:S02]  /*2dac0*/  SYNCS.PHASECHK.TRANS64.TRYWAIT P0, [R2+URZ+0x2a860], R3 ;  /* 0x02a86003020075a7 */ /* 0x001064000800017f */
[----:B-1----:R-:W-:Y:S05]  /*2dad0*/  @!P0 NANOSLEEP.SYNCS 0x989680 ;  /* 0x009896800000895d */ /* 0x002fea0003900000 */
[----:B------:R-:W1:Y:S02]  /*2dae0*/  @!P0 SYNCS.PHASECHK.TRANS64 P0, [R2+URZ+0x2a860], R3 ;  /* 0x02a86003020085a7 */ /* 0x000e64000800007f */
[----:B-1----:R-:W-:Y:S05]  /*2daf0*/  @!P0 BRA `(.L_x_1851) ;  /* 0xfffffffc00f08947 */ /* 0x002fea000383ffff */
[----:B------:R-:W-:Y:S05]  /*2db00*/  BRA `(.L_x_1993) ;  /* 0xffffffac00a07947 */ /* 0x000fea000383ffff */
.L_x_1861:
[----:B-1----:R1:W2:Y:S02]  /*2db10*/  SYNCS.PHASECHK.TRANS64.TRYWAIT P0, [R3+URZ+0x2a840], R2 ;  /* 0x02a84002030075a7 */ /* 0x0022a4000800017f */
[----:B--2---:R-:W-:Y:S05]  /*2db20*/  @!P0 NANOSLEEP.SYNCS 0x989680 ;  /* 0x009896800000895d */ /* 0x004fea0003900000 */
[----:B------:R-:W2:Y:S02]  /*2db30*/  @!P0 SYNCS.PHASECHK.TRANS64 P0, [R3+URZ+0x2a840], R2 ;  /* 0x02a84002030085a7 */ /* 0x000ea4000800007f */
[----:B--2---:R-:W-:Y:S05]  /*2db40*/  @!P0 BRA `(.L_x_1861) ;  /* 0xfffffffc00f08947 */ /* 0x004fea000383ffff */
[----:B------:R-:W-:Y:S05]  /*2db50*/  BRA `(.L_x_1994) ;  /* 0xffffffb400347947 */ /* 0x000fea000383ffff */
.L_x_1868:
[----:B0-----:R0:W1:Y:S02]  /*2db60*/  SYNCS.PHASECHK.TRANS64.TRYWAIT P0, [R2+URZ+0x2a860], R3 ;  /* 0x02a86003020075a7 */ /* 0x001064000800017f */
[----:B-1----:R-:W-:Y:S05]  /*2db70*/  @!P0 NANOSLEEP.SYNCS 0x989680 ;  /* 0x009896800000895d */ /* 0x002fea0003900000 */
[----:B------:R-:W1:Y:S02]  /*2db80*/  @!P0 SYNCS.PHASECHK.TRANS64 P0, [R2+URZ+0x2a860], R3 ;  /* 0x02a86003020085a7 */ /* 0x000e64000800007f */
[----:B-1----:R-:W-:Y:S05]  /*2db90*/  @!P0 BRA `(.L_x_1868) ;  /* 0xfffffffc00f08947 */ /* 0x002fea000383ffff */
[----:B------:R-:W-:Y:S05]  /*2dba0*/  BRA `(.L_x_1995) ;  /* 0xffffffb800407947 */ /* 0x000fea000383ffff */
.L_x_1878:
[----:B--2---:R2:W3:Y:S02]  /*2dbb0*/  SYNCS.PHASECHK.TRANS64.TRYWAIT P0, [R3+URZ+0x2a840], R2 ;  /* 0x02a84002030075a7 */ /* 0x0044e4000800017f */
[----:B---3--:R-:W-:Y:S05]  /*2dbc0*/  @!P0 NANOSLEEP.SYNCS 0x989680 ;  /* 0x009896800000895d */ /* 0x008fea0003900000 */
[----:B------:R-:W3:Y:S02]  /*2dbd0*/  @!P0 SYNCS.PHASECHK.TRANS64 P0, [R3+URZ+0x2a840], R2 ;  /* 0x02a84002030085a7 */ /* 0x000ee4000800007f */
[----:B---3--:R-:W-:Y:S05]  /*2dbe0*/  @!P0 BRA `(.L_x_1878) ;  /* 0xfffffffc00f08947 */ /* 0x008fea000383ffff */
[----:B------:R-:W-:Y:S05]  /*2dbf0*/  BRA `(.L_x_1996) ;  /* 0xffffffbc00b07947 */ /* 0x000fea000383ffff */
.L_x_1885:
[----:B0-----:R0:W1:Y:S02]  /*2dc00*/  SYNCS.PHASECHK.TRANS64.TRYWAIT P0, [R2+URZ+0x2a860], R5 ;  /* 0x02a86005020075a7 */ /* 0x001064000800017f */
[----:B-1----:R-:W-:Y:S05]  /*2dc10*/  @!P0 NANOSLEEP.SYNCS 0x989680 ;  /* 0x009896800000895d */ /* 0x002fea0003900000 */
[----:B------:R-:W1:Y:S02]  /*2dc20*/  @!P0 SYNCS.PHASECHK.TRANS64 P0, [R2+URZ+0x2a860], R5 ;  /* 0x02a86005020085a7 */ /* 0x000e64000800007f */
[----:B-1----:R-:W-:Y:S05]  /*2dc30*/  @!P0 BRA `(.L_x_1885) ;  /* 0xfffffffc00f08947 */ /* 0x002fea000383ffff */
[----:B------:R-:W-:Y:S05]  /*2dc40*/  BRA `(.L_x_1997) ;  /* 0xffffffc000b87947 */ /* 0x000fea000383ffff */
.L_x_1897:
[----:B----4-:R4:W0:Y:S02]  /*2dc50*/  SYNCS.PHASECHK.TRANS64.TRYWAIT P0, [R0+URZ+0x2a860], R2 ;  /* 0x02a86002000075a7 */ /* 0x010824000800017f */
[----:B0-----:R-:W-:Y:S05]  /*2dc60*/  @!P0 NANOSLEEP.SYNCS 0x989680 ;  /* 0x009896800000895d */ /* 0x001fea0003900000 */
[----:B------:R-:W0:Y:S02]  /*2dc70*/  @!P0 SYNCS.PHASECHK.TRANS64 P0, [R0+URZ+0x2a860], R2 ;  /* 0x02a86002000085a7 */ /* 0x000e24000800007f */
[----:B0-----:R-:W-:Y:S05]  /*2dc80*/  @!P0 BRA `(.L_x_1897) ;  /* 0xfffffffc00f08947 */ /* 0x001fea000383ffff */
[----:B------:R-:W-:Y:S05]  /*2dc90*/  BRA `(.L_x_1998) ;  /* 0xffffffc8000c7947 */ /* 0x000fea000383ffff */
.L_x_1905:
[----:B--2-4-:R-:W2:Y:S01]  /*2dca0*/  LDL R0, [R1] ;  /* 0x0000000001007983 */ /* 0x014ea20000100800 */
[----:B------:R-:W-:Y:S01]  /*2dcb0*/  BSSY B0, `(.L_x_1999) ;  /* 0x0000008000007945 */ /* 0x000fe20003800000 */
[----:B------:R-:W-:Y:S02]  /*2dcc0*/  IMAD.MOV.U32 R12, RZ, RZ, RZ ;  /* 0x000000ffff0c7224 */ /* 0x000fe400078e00ff */
[----:B0-----:R-:W-:Y:S02]  /*2dcd0*/  IMAD.MOV.U32 R11, RZ, RZ, 0x1f ;  /* 0x0000001fff0b7424 */ /* 0x001fe400078e00ff */
[----:B------:R-:W-:Y:S02]  /*2dce0*/  IMAD.MOV.U32 R15, RZ, RZ, -0x1 ;  /* 0xffffffffff0f7424 */ /* 0x000fe400078e00ff */
[----:B--2---:R-:W-:-:S07]  /*2dcf0*/  IMAD.MOV.U32 R13, RZ, RZ, R0 ;  /* 0x000000ffff0d7224 */ /* 0x004fce00078e0000 */
[----:B-1-3--:R-:W-:Y:S05]  /*2dd00*/  WARPSYNC.COLLECTIVE R15, `(.L_x_2000) ;  /* 0x000000000f087348 */ /* 0x00afea0003c00000 */
[----:B------:R0:W2:Y:S02]  /*2dd10*/  SHFL.IDX P6, R14, R13, R12, R11 ;  /* 0x0000000c0d0e7389 */ /* 0x0000a400000c000b */
[----:B0123--:R-:W-:Y:S01]  /*2dd20*/  ENDCOLLECTIVE ;  /* 0x000000000000791b */ /* 0x00ffe20003800000 */
.L_x_2000:
[----:B------:R-:W-:Y:S05]  /*2dd30*/  BSYNC B0 ;  /* 0x0000000000007941 */ /* 0x000fea0003800000 */
.L_x_1999:
[----:B------:R0:W5:Y:S01]  /*2dd40*/  LDL R2, [R1+0xc] ;  /* 0x00000c0001027983 */ /* 0x0001620000100800 */
[----:B------:R-:W-:Y:S01]  /*2dd50*/  MOV R13, R0 ;  /* 0x00000000000d7202 */ /* 0x000fe20000000f00 */
[----:B------:R-:W-:Y:S01]  /*2dd60*/  IMAD.MOV.U32 R12, RZ, RZ, 0x1 ;  /* 0x00000001ff0c7424 */ /* 0x000fe200078e00ff */
[----:B------:R-:W-:Y:S01]  /*2dd70*/  LOP3.LUT P1, RZ, R17, 0x1, RZ, 0xc0, !PT ;  /* 0x0000000111ff7812 */ /* 0x000fe2000782c0ff */
[----:B------:R-:W-:Y:S02]  /*2dd80*/  IMAD.MOV.U32 R11, RZ, RZ, 0x1f ;  /* 0x0000001fff0b7424 */ /* 0x000fe400078e00ff */
[----:B------:R-:W-:Y:S02]  /*2dd90*/  IMAD.MOV.U32 R15, RZ, RZ, -0x1 ;  /* 0xffffffffff0f7424 */ /* 0x000fe400078e00ff */
[----:B0-----:R-:W-:-:S08]  /*2dda0*/  IMAD.MOV.U32 R5, RZ, RZ, R14 ;  /* 0x000000ffff057224 */ /* 0x001fd000078e000e */
[----:B-----5:R-:W-:Y:S05]  /*2ddb0*/  WARPSYNC.COLLECTIVE R15, `(.L_x_2001) ;  /* 0x000000000f087348 */ /* 0x020fea0003c00000 */
[----:B------:R0:W1:Y:S02]  /*2ddc0*/  SHFL.IDX P6, R14, R13, R12, R11 ;  /* 0x0000000c0d0e7389 */ /* 0x00006400000c000b */
[----:B01---5:R-:W-:Y:S01]  /*2ddd0*/  ENDCOLLECTIVE ;  /* 0x000000000000791b */ /* 0x023fe20003800000 */
.L_x_2001:
        /* <DEDUP_REMOVED lines=11> */
[----:B------:R-:W-:Y:S01]  /*2de90*/  MOV R4, RZ ;  /* 0x000000ff00047202 */ /* 0x000fe20000000f00 */
[----:B------:R-:W-:Y:S01]  /*2dea0*/  IMAD.MOV.U32 R6, RZ, RZ, RZ ;  /* 0x000000ffff067224 */ /* 0x000fe200078e00ff */
[C---:B------:R-:W-:Y:S02]  /*2deb0*/  ISETP.GE.U32.AND P2, PT, R16.reuse, 0x8, PT ;  /* 0x000000081000780c */ /* 0x040fe40003f46070 */
[C---:B------:R-:W-:Y:S01]  /*2dec0*/  ISETP.GE.U32.AND P3, PT, R16.reuse, 0x10, PT ;  /* 0x000000101000780c */ /* 0x040fe20003f66070 */
[----:B--2---:R-:W-:Y:S02]  /*2ded0*/  @!P0 IMAD.MOV.U32 R4, RZ, RZ, R8 ;  /* 0x000000ffff048224 */ /* 0x004fe400078e0008 */
[----:B------:R-:W-:Y:S02]  /*2dee0*/  IMAD.MOV.U32 R8, RZ, RZ, RZ ;  /* 0x000000ffff087224 */ /* 0x000fe400078e00ff */
[----:B---3--:R-:W-:Y:S01]  /*2def0*/  @!P0 IMAD.MOV.U32 R6, RZ, RZ, R2 ;  /* 0x000000ffff068224 */ /* 0x008fe200078e0002 */
[----:B------:R-:W-:-:S03]  /*2df00*/  ISETP.GE.U32.AND P0, PT, R16, 0x2, PT ;  /* 0x000000021000780c */ /* 0x000fc60003f06070 */
[----:B------:R-:W-:-:S04]  /*2df10*/  IMAD R2, R6, R4, RZ ;  /* 0x0000000406027224 */ /* 0x000fc800078e02ff */
[----:B------:R-:W-:-:S07]  /*2df20*/  IMAD.MOV.U32 R13, RZ, RZ, R2 ;  /* 0x000000ffff0d7224 */ /* 0x000fce00078e0002 */
[----:B------:R-:W-:Y:S05]  /*2df30*/  WARPSYNC.COLLECTIVE R15, `(.L_x_2002) ;  /* 0x000000000f087348 */ /* 0x000fea0003c00000 */
[----:B------:R0:W1:Y:S02]  /*2df40*/  SHFL.UP P6, R14, R13, R12, R11 ;  /* 0x0400000c0d0e7389 */ /* 0x00006400000c000b */
[----:B01----:R-:W-:Y:S01]  /*2df50*/  ENDCOLLECTIVE ;  /* 0x000000000000791b */ /* 0x003fe20003800000 */
.L_x_2002:
[----:B------:R-:W-:Y:S01]  /*2df60*/  IMAD.MOV.U32 R12, RZ, RZ, 0x2 ;  /* 0x00000002ff0c7424 */ /* 0x000fe200078e00ff */
        /* <DEDUP_REMOVED lines=8> */
.L_x_2003:
        /* <DEDUP_REMOVED lines=8> */
.L_x_2004:
        /* <DEDUP_REMOVED lines=8> */
.L_x_2005:
[----:B------:R-:W-:Y:S01]  /*2e0f0*/  IMAD.MOV.U32 R12, RZ, RZ, 0x10 ;  /* 0x00000010ff0c7424 */ /* 0x000fe200078e00ff */
[----:B------:R-:W-:-:S04]  /*2e100*/  MOV R3, R14 ;  /* 0x0000000e00037202 */ /* 0x000fc80000000f00 */
[----:B------:R-:W-:-:S05]  /*2e110*/  SEL R3, R3, RZ, P2 ;  /* 0x000000ff03037207 */ /* 0x000fca0001000000 */
[----:B------:R-:W-:-:S04]  /*2e120*/  IMAD.IADD R2, R2, 0x1, R3 ;  /* 0x0000000102027824 */ /* 0x000fc800078e0203 */
[----:B------:R-:W-:-:S07]  /*2e130*/  IMAD.MOV.U32 R13, RZ, RZ, R2 ;  /* 0x000000ffff0d7224 */ /* 0x000fce00078e0002 */
[----:B------:R-:W-:Y:S05]  /*2e140*/  WARPSYNC.COLLECTIVE R15, `(.L_x_2006) ;  /* 0x000000000f087348 */ /* 0x000fea0003c00000 */
[----:B------:R0:W1:Y:S02]  /*2e150*/  SHFL.UP P6, R14, R13, R12, R11 ;  /* 0x0400000c0d0e7389 */ /* 0x00006400000c000b */
[----:B01----:R-:W-:Y:S01]  /*2e160*/  ENDCOLLECTIVE ;  /* 0x000000000000791b */ /* 0x003fe20003800000 */
.L_x_2006:
        /* <DEDUP_REMOVED lines=9> */
.L_x_2007:
[----:B------:R-:W-:Y:S01]  /*2e200*/  IMAD.MOV.U32 R9, RZ, RZ, R14 ;  /* 0x000000ffff097224 */ /* 0x000fe200078e000e */
[----:B------:R-:W-:Y:S06]  /*2e210*/  BRA `(.L_x_2008) ;  /* 0xffffffc800987947 */ /* 0x000fec000383ffff */
.L_x_1908:
[----:B------:R-:W-:Y:S01]  /*2e220*/  BSSY B0, `(.L_x_2009) ;  /* 0x0000008000007945 */ /* 0x000fe20003800000 */
[----:B------:R-:W-:Y:S01]  /*2e230*/  IMAD.MOV.U32 R13, RZ, RZ, R2 ;  /* 0x000000ffff0d7224 */ /* 0x000fe200078e0002 */
[----:B------:R-:W-:Y:S01]  /*2e240*/  MOV R12, 0x1 ;  /* 0x00000001000c7802 */ /* 0x000fe20000000f00 */
[----:B------:R-:W-:Y:S02]  /*2e250*/  IMAD.MOV.U32 R11, RZ, RZ, RZ ;  /* 0x000000ffff0b7224 */ /* 0x000fe400078e00ff */
[----:B------:R-:W-:-:S07]  /*2e260*/  IMAD.MOV.U32 R15, RZ, RZ, -0x1 ;  /* 0xffffffffff0f7424 */ /* 0x000fce00078e00ff */
[----:B0-----:R-:W-:Y:S05]  /*2e270*/  WARPSYNC.COLLECTIVE R15, `(.L_x_2010) ;  /* 0x000000000f087348 */ /* 0x001fea0003c00000 */
[----:B------:R1:W2:Y:S02]  /*2e280*/  SHFL.UP P6, R14, R13, R12, R11 ;  /* 0x0400000c0d0e7389 */ /* 0x0002a400000c000b */
[----:B012---:R-:W-:Y:S01]  /*2e290*/  ENDCOLLECTIVE ;  /* 0x000000000000791b */ /* 0x007fe20003800000 */
.L_x_2010:
[----:B------:R-:W-:Y:S05]  /*2e2a0*/  BSYNC B0 ;  /* 0x0000000000007941 */ /* 0x000fea0003800000 */
.L_x_2009:
[----:B------:R-:W-:Y:S01]  /*2e2b0*/  IMAD.MOV.U32 R3, RZ, RZ, R14 ;  /* 0x000000ffff037224 */ /* 0x000fe200078e000e */
[----:B------:R-:W-:Y:S01]  /*2e2c0*/  LOP3.LUT P4, RZ, R17, 0x1, RZ, 0xc0, !PT ;  /* 0x0000000111ff7812 */ /* 0x000fe2000788c0ff */
[----:B------:R-:W-:Y:S01]  /*2e2d0*/  IMAD.MOV.U32 R11, RZ, RZ, RZ ;  /* 0x000000ffff0b7224 */ /* 0x000fe200078e00ff */
[----:B------:R-:W-:Y:S01]  /*2e2e0*/  MOV R12, 0x2 ;  /* 0x00000002000c7802 */ /* 0x000fe20000000f00 */
[----:B------:R-:W-:Y:S01]  /*2e2f0*/  IMAD.MOV.U32 R15, RZ, RZ, -0x1 ;  /* 0xffffffffff0f7424 */ /* 0x000fe200078e00ff */
[----:B------:R-:W-:-:S05]  /*2e300*/  SEL R3, R3, RZ, P4 ;  /* 0x000000ff03037207 */ /* 0x000fca0002000000 */
[----:B------:R-:W-:-:S04]  /*2e310*/  IMAD.IADD R2, R2, 0x1, R3 ;  /* 0x0000000102027824 */ /* 0x000fc800078e0203 */
[----:B------:R-:W-:-:S07]  /*2e320*/  IMAD.MOV.U32 R13, RZ, RZ, R2 ;  /* 0x000000ffff0d7224 */ /* 0x000fce00078e0002 */
[----:B------:R-:W-:Y:S05]  /*2e330*/  WARPSYNC.COLLECTIVE R15, `(.L_x_2011) ;  /* 0x000000000f087348 */ /* 0x000fea0003c00000 */
[----:B------:R0:W1:Y:S02]  /*2e340*/  SHFL.UP P6, R14, R13, R12, R11 ;  /* 0x0400000c0d0e7389 */ /* 0x00006400000c000b */
[----:B01----:R-:W-:Y:S01]  /*2e350*/  ENDCOLLECTIVE ;  /* 0x000000000000791b */ /* 0x003fe20003800000 */
.L_x_2011:
[----:B------:R-:W-:Y:S01]  /*2e360*/  MOV R12, 0x4 ;  /* 0x00000004000c7802 */ /* 0x000fe20000000f00 */
[----:B------:R-:W-:-:S05]  /*2e370*/  IMAD.MOV.U32 R3, RZ, RZ, R14 ;  /* 0x000000ffff037224 */ /* 0x000fca00078e000e */
[----:B------:R-:W-:-:S05]  /*2e380*/  SEL R3, R3, RZ, P0 ;  /* 0x000000ff03037207 */ /* 0x000fca0000000000 */
[----:B------:R-:W-:-:S04]  /*2e390*/  IMAD.IADD R2, R2, 0x1, R3 ;  /* 0x0000000102027824 */ /* 0x000fc800078e0203 */
[----:B------:R-:W-:-:S07]  /*2e3a0*/  IMAD.MOV.U32 R13, RZ, RZ, R2 ;  /* 0x000000ffff0d7224 */ /* 0x000fce00078e0002 */
[----:B------:R-:W-:Y:S05]  /*2e3b0*/  WARPSYNC.COLLECTIVE R15, `(.L_x_2012) ;  /* 0x000000000f087348 */ /* 0x000fea0003c00000 */
[----:B------:R0:W1:Y:S02]  /*2e3c0*/  SHFL.UP P6, R14, R13, R12, R11 ;  /* 0x0400000c0d0e7389 */ /* 0x00006400000c000b */
[----:B01----:R-:W-:Y:S01]  /*2e3d0*/  ENDCOLLECTIVE ;  /* 0x000000000000791b */ /* 0x003fe20003800000 */
.L_x_2012:
        /* <DEDUP_REMOVED lines=8> */
.L_x_2013:
        /* <DEDUP_REMOVED lines=8> */
.L_x_2014:
[----:B------:R-:W-:Y:S01]  /*2e4e0*/  MOV R12, 0x1f ;  /* 0x0000001f000c7802 */ /* 0x000fe20000000f00 */
        /* <DEDUP_REMOVED lines=8> */
.L_x_2015:
[----:B------:R-:W-:Y:S01]  /*2e570*/  IMAD.MOV.U32 R9, RZ, RZ, R14 ;  /* 0x000000ffff097224 */ /* 0x000fe200078e000e */
[----:B------:R-:W-:Y:S06]  /*2e580*/  BRA `(.L_x_2016) ;  /* 0xffffffc800687947 */ /* 0x000fec000383ffff */
.L_x_1910:
[----:B------:R-:W-:Y:S01]  /*2e590*/  BSSY B0, `(.L_x_2017) ;  /* 0x0000006000007945 */ /* 0x000fe20003800000 */
[----:B------:R-:W-:Y:S01]  /*2e5a0*/  PLOP3.LUT P6, PT, P6, PT, PT, 0x8, 0x0 ;  /* 0x000000000000781c */ /* 0x000fe200037ce170 */
[----:B------:R-:W-:-:S12]  /*2e5b0*/  IMAD.MOV.U32 R15, RZ, RZ, -0x1 ;  /* 0xffffffffff0f7424 */ /* 0x000fd800078e00ff */
[----:B0-----:R-:W-:Y:S05]  /*2e5c0*/  WARPSYNC.COLLECTIVE R15, `(.L_x_2018) ;  /* 0x000000000f087348 */ /* 0x001fea0003c00000 */
[----:B------:R-:W-:Y:S01]  /*2e5d0*/  VOTE.ANY R14, PT, P6 ;  /* 0x00000000000e7806 */ /* 0x000fe200030e0100 */
[----:B0-----:R-:W-:Y:S06]  /*2e5e0*/  ENDCOLLECTIVE ;  /* 0x000000000000791b */ /* 0x001fec0003800000 */
.L_x_2018:
[----:B------:R-:W-:Y:S05]  /*2e5f0*/  BSYNC B0 ;  /* 0x0000000000007941 */ /* 0x000fea0003800000 */
.L_x_2017:
[----:B------:R0:W5:Y:S01]  /*2e600*/  LDL.LU R10, [R1+0xc] ;  /* 0x00000c00010a7983 */ /* 0x0001620000300800 */
[----:B------:R-:W-:Y:S02]  /*2e610*/  IMAD.MOV.U32 R0, RZ, RZ, R14 ;  /* 0x000000ffff007224 */ /* 0x000fe400078e000e */
[----:B------:R-:W-:Y:S02]  /*2e620*/  IMAD.MOV.U32 R13, RZ, RZ, R4 ;  /* 0x000000ffff0d7224 */ /* 0x000fe400078e0004 */
[----:B------:R-:W1:Y:S01]  /*2e630*/  POPC R3, R0 ;  /* 0x0000000000037309 */ /* 0x000e620000000000 */
[----:B------:R-:W-:Y:S02]  /*2e640*/  IMAD.MOV.U32 R11, RZ, RZ, 0x1f ;  /* 0x0000001fff0b7424 */ /* 0x000fe400078e00ff */
[----:B------:R-:W-:Y:S01]  /*2e650*/  IMAD.MOV.U32 R15, RZ, RZ, -0x1 ;  /* 0xffffffffff0f7424 */ /* 0x000fe200078e00ff */
[----:B01----:R-:W-:-:S07]  /*2e660*/  MOV R12, R3 ;  /* 0x00000003000c7202 */ /* 0x003fce0000000f00 */
[----:B-----5:R-:W-:Y:S05]  /*2e670*/  WARPSYNC.COLLECTIVE R15, `(.L_x_2019) ;  /* 0x000000000f087348 */ /* 0x020fea0003c00000 */
[----:B------:R0:W1:Y:S02]  /*2e680*/  SHFL.IDX P6, R14, R13, R12, R11 ;  /* 0x0000000c0d0e7389 */ /* 0x00006400000c000b */
[----:B01---5:R-:W-:Y:S01]  /*2e690*/  ENDCOLLECTIVE ;  /* 0x000000000000791b */ /* 0x023fe20003800000 */
.L_x_2019:
[----:B------:R-:W-:Y:S02]  /*2e6a0*/  IMAD.MOV.U32 R13, RZ, RZ, R6 ;  /* 0x000000ffff0d7224 */ /* 0x000fe400078e0006 */
[----:B------:R-:W-:-:S07]  /*2e6b0*/  IMAD.MOV.U32 R4, RZ, RZ, R14 ;  /* 0x000000ffff047224 */ /* 0x000fce00078e000e */
[----:B------:R-:W-:Y:S05]  /*2e6c0*/  WARPSYNC.COLLECTIVE R15, `(.L_x_2020) ;  /* 0x000000000f087348 */ /* 0x000fea0003c00000 */
[----:B------:R0:W1:Y:S02]  /*2e6d0*/  SHFL.IDX P6, R14, R13, R12, R11 ;  /* 0x0000000c0d0e7389 */ /* 0x00006400000c000b */
[----:B01----:R-:W-:Y:S01]  /*2e6e0*/  ENDCOLLECTIVE ;  /* 0x000000000000791b */ /* 0x003fe20003800000 */
.L_x_2020:
[----:B------:R-:W-:Y:S01]  /*2e6f0*/  IMAD.MOV.U32 R6, RZ, RZ, R14 ;  /* 0x000000ffff067224 */ /* 0x000fe200078e000e */
[----:B------:R-:W-:-:S05]  /*2e700*/  IADD3 R10, R3, R10, RZ ;  /* 0x0000000a030a7210 */ /* 0x000fca0007ffe0ff */
[----:B------:R0:W-:Y:S01]  /*2e710*/  STL [R1+0xc], R10 ;  /* 0x00000c0a01007387 */ /* 0x0001e20000100800 */
[----:B------:R-:W-:Y:S05]  /*2e720*/  BRA `(.L_x_2021) ;  /* 0xffffffc800487947 */ /* 0x000fea000383ffff */
.L_x_1912:
        /* <DEDUP_REMOVED lines=8> */
.L_x_2023:
[----:B------:R-:W-:Y:S05]  /*2e7b0*/  BSYNC B0 ;  /* 0x0000000000007941 */ /* 0x000fea0003800000 */
.L_x_2022:
[----:B------:R-:W-:Y:S01]  /*2e7c0*/  IMAD.MOV.U32 R3, RZ, RZ, R14 ;  /* 0x000000ffff037224 */ /* 0x000fe200078e000e */
[----:B------:R-:W-:Y:S06]  /*2e7d0*/  BRA `(.L_x_2024) ;  /* 0xffffffc800347947 */ /* 0x000fec000383ffff */
.L_x_1918:
[----:B0-----:R0:W1:Y:S02]  /*2e7e0*/  SYNCS.PHASECHK.TRANS64.TRYWAIT P0, [R0+URZ+0x2a820], R3 ;  /* 0x02a82003000075a7 */ /* 0x001064000800017f */
[----:B-1----:R-:W-:Y:S05]  /*2e7f0*/  @!P0 NANOSLEEP.SYNCS 0x989680 ;  /* 0x009896800000895d */ /* 0x002fea0003900000 */
[----:B------:R-:W1:Y:S02]  /*2e800*/  @!P0 SYNCS.PHASECHK.TRANS64 P0, [R0+URZ+0x2a820], R3 ;  /* 0x02a82003000085a7 */ /* 0x000e64000800007f */
[----:B-1----:R-:W-:Y:S05]  /*2e810*/  @!P0 BRA `(.L_x_1918) ;  /* 0xfffffffc00f08947 */ /* 0x002fea000383ffff */
[----:B------:R-:W-:Y:S05]  /*2e820*/  BRA `(.L_x_2025) ;  /* 0xffffffd000d07947 */ /* 0x000fea000383ffff */
.L_x_1919:
[----:B------:R-:W1:Y:S01]  /*2e830*/  S2R R2, SR_TID.X ;  /* 0x0000000000027919 */ /* 0x000e620000002100 */
[----:B------:R-:W-:Y:S01]  /*2e840*/  BSSY B0, `(.L_x_2026) ;  /* 0x000000a000007945 */ /* 0x000fe20003800000 */
[----:B------:R-:W-:Y:S02]  /*2e850*/  IMAD.MOV.U32 R12, RZ, RZ, RZ ;  /* 0x000000ffff0c7224 */ /* 0x000fe400078e00ff */
[----:B------:R-:W-:Y:S02]  /*2e860*/  IMAD.MOV.U32 R11, RZ, RZ, 0x1f ;  /* 0x0000001fff0b7424 */ /* 0x000fe400078e00ff */
[----:B------:R-:W-:Y:S01]  /*2e870*/  IMAD.MOV.U32 R15, RZ, RZ, -0x1 ;  /* 0xffffffffff0f7424 */ /* 0x000fe200078e00ff */
[----:B-1----:R-:W-:-:S04]  /*2e880*/  SHF.R.U32.HI R2, RZ, 0x5, R2 ;  /* 0x00000005ff027819 */ /* 0x002fc80000011602 */
[----:B------:R-:W-:-:S04]  /*2e890*/  LOP3.LUT R2, R2, 0x3, RZ, 0xc0, !PT ;  /* 0x0000000302027812 */ /* 0x000fc800078ec0ff */
[----:B------:R-:W-:-:S07]  /*2e8a0*/  MOV R13, R2 ;  /* 0x00000002000d7202 */ /* 0x000fce0000000f00 */
[----:B0-----:R-:W-:Y:S05]  /*2e8b0*/  WARPSYNC.COLLECTIVE R15, `(.L_x_2027) ;  /* 0x000000000f087348 */ /* 0x001fea0003c00000 */
[----:B------:R1:W2:Y:S02]  /*2e8c0*/  SHFL.IDX P6, R14, R13, R12, R11 ;  /* 0x0000000c0d0e7389 */ /* 0x0002a400000c000b */
[----:B012---:R-:W-:Y:S01]  /*2e8d0*/  ENDCOLLECTIVE ;  /* 0x000000000000791b */ /* 0x007fe20003800000 */
.L_x_2027:
[----:B------:R-:W-:Y:S05]  /*2e8e0*/  BSYNC B0 ;  /* 0x0000000000007941 */ /* 0x000fea0003800000 */
.L_x_2026:
[----:B------:R-:W-:Y:S05]  /*2e8f0*/  BRA `(.L_x_2028) ;  /* 0xffffffd000b87947 */ /* 0x000fea000383ffff */
.L_x_1920:
[----:B------:R-:W-:Y:S01]  /*2e900*/  BSSY B0, `(.L_x_2029) ;  /* 0x0000006000007945 */ /* 0x000fe20003800000 */
[----:B------:R-:W-:-:S07]  /*2e910*/  IMAD.MOV.U32 R15, RZ, RZ, -0x1 ;  /* 0xffffffffff0f7424 */ /* 0x000fce00078e00ff */
[----:B01----:R-:W-:Y:S05]  /*2e920*/  WARPSYNC.COLLECTIVE R15, `(.L_x_2030) ;  /* 0x000000000f0c7348 */ /* 0x003fea0003c00000 */
[----:B------:R-:W-:Y:S02]  /*2e930*/  ELECT P6, UR62, PT ;  /* 0x00000000003e782f */ /* 0x000fe400038c0000 */
[----:B------:R-:W-:Y:S01]  /*2e940*/  MOV R14, UR62 ;  /* 0x0000003e000e7c02 */ /* 0x000fe20008000f00 */
[----:B01----:R-:W-:Y:S10]  /*2e950*/  ENDCOLLECTIVE ;  /* 0x000000000000791b */ /* 0x003ff40003800000 */
.L_x_2030:
[----:B------:R-:W-:Y:S05]  /*2e960*/  BSYNC B0 ;  /* 0x0000000000007941 */ /* 0x000fea0003800000 */
.L_x_2029:
[----:B------:R-:W-:Y:S05]  /*2e970*/  BRA `(.L_x_2031) ;  /* 0xffffffd000ac7947 */ /* 0x000fea000383ffff */
.L_x_1922:
[----:B0-----:R0:W1:Y:S02]  /*2e980*/  SYNCS.PHASECHK.TRANS64.TRYWAIT P0, [R6+URZ], R5 ;  /* 0x00000005060075a7 */ /* 0x001064000800017f */
[----:B-1----:R-:W-:Y:S05]  /*2e990*/  @!P0 NANOSLEEP.SYNCS 0x989680 ;  /* 0x009896800000895d */ /* 0x002fea0003900000 */
[----:B------:R-:W1:Y:S02]  /*2e9a0*/  @!P0 SYNCS.PHASECHK.TRANS64 P0, [R6+URZ], R5 ;  /* 0x00000005060085a7 */ /* 0x000e64000800007f */
[----:B-1----:R-:W-:Y:S05]  /*2e9b0*/  @!P0 BRA `(.L_x_1922) ;  /* 0xfffffffc00f08947 */ /* 0x002fea000383ffff */
[----:B------:R-:W-:Y:S05]  /*2e9c0*/  BRA `(.L_x_2032) ;  /* 0xffffffd000f07947 */ /* 0x000fea000383ffff */
.L_x_1923:
[----:B-1----:R1:W2:Y:S02]  /*2e9d0*/  SYNCS.PHASECHK.TRANS64.TRYWAIT P0, [R7+URZ], R2 ;  /* 0x00000002070075a7 */ /* 0x0022a4000800017f */
[----:B--2---:R-:W-:Y:S05]  /*2e9e0*/  @!P0 NANOSLEEP.SYNCS 0x989680 ;  /* 0x009896800000895d */ /* 0x004fea0003900000 */
[----:B------:R-:W2:Y:S02]  /*2e9f0*/  @!P0 SYNCS.PHASECHK.TRANS64 P0, [R7+URZ], R2 ;  /* 0x00000002070085a7 */ /* 0x000ea4000800007f */
[----:B--2---:R-:W-:Y:S05]  /*2ea00*/  @!P0 BRA `(.L_x_1923) ;  /* 0xfffffffc00f08947 */ /* 0x004fea000383ffff */
[----:B------:R-:W-:Y:S05]  /*2ea10*/  BRA `(.L_x_2033) ;  /* 0xffffffd000e47947 */ /* 0x000fea000383ffff */
.L_x_1925:
[----:B--2---:R2:W3:Y:S02]  /*2ea20*/  SYNCS.PHASECHK.TRANS64.TRYWAIT P0, [R4+URZ], R5 ;  /* 0x00000005040075a7 */ /* 0x0044e4000800017f */
[----:B---3--:R-:W-:Y:S05]  /*2ea30*/  @!P0 NANOSLEEP.SYNCS 0x989680 ;  /* 0x009896800000895d */ /* 0x008fea0003900000 */
[----:B------:R-:W3:Y:S02]  /*2ea40*/  @!P0 SYNCS.PHASECHK.TRANS64 P0, [R4+URZ], R5 ;  /* 0x00000005040085a7 */ /* 0x000ee4000800007f */
[----:B---3--:R-:W-:Y:S05]  /*2ea50*/  @!P0 BRA `(.L_x_1925) ;  /* 0xfffffffc00f08947 */ /* 0x008fea000383ffff */
[----:B------:R-:W-:Y:S05]  /*2ea60*/  BRA `(.L_x_2034) ;  /* 0xffffffd000ec7947 */ /* 0x000fea000383ffff */
.L_x_2035:
        /* <DEDUP_REMOVED lines=9> */
.L_x_15163:


//--------------------- .text._ZN7cutlass13device_kernelIN5flash11enable_sm90INS1_16FlashAttnFwdSm90INS1_25CollectiveMainloopFwdSm90ILi2EN4cute5tupleIJNS5_1CILi1EEES8_S8_EEENS6_IJNS7_ILi128EEESA_NS7_ILi192EEEEEELi128ENS_6half_tEfNS_4arch4Sm90ELb1ELb0ELb1ELb0ELb0ELb0ELb0ELb1ELb1ELb1ELb1ELb0EEENS1_21CollectiveEpilogueFwdINS6_IJSA_SA_SA_EEES9_SD_SF_Li256ELb0ELb1ELb1ELb0EEENS1_19SingleTileSchedulerILb0ELb1ELb1ELi128EEEEEEEEEvNT_6ParamsE --------------------------
	.section	.text._ZN7cutlass13device_kernelIN5flash11enable_sm90INS1_16FlashAttnFwdSm90INS1_25CollectiveMainloopFwdSm90ILi2EN4cute5tupleIJNS5_1CILi1EEES8_S8_EEENS6_IJNS7_ILi128EEESA_NS7_ILi192EEEEEELi128ENS_6half_tEfNS_4arch4Sm90ELb1ELb0ELb1ELb0ELb0ELb0ELb0ELb1ELb1ELb1ELb1ELb0EEENS1_21CollectiveEpilogueFwdINS6_IJSA_SA_SA_EEES9_SD_SF_Li256ELb0ELb1ELb1ELb0EEENS1_19SingleTileSchedulerILb0ELb1ELb1ELi128EEEEEEEEEvNT_6ParamsE,"ax",@progbits
	.align	128
.text._ZN7cutlass13device_kernelIN5flash11enable_sm90INS1_16FlashAttnFwdSm90INS1_25CollectiveMainloopFwdSm90ILi2EN4cute5tupleIJNS5_1CILi1EEES8_S8_EEENS6_IJNS7_ILi128EEESA_NS7_ILi192EEEEEELi128ENS_6half_tEfNS_4arch4Sm90ELb1ELb0ELb1ELb0ELb0ELb0ELb0ELb1ELb1ELb1ELb1ELb0EEENS1_21CollectiveEpilogueFwdINS6_IJSA_SA_SA_EEES9_SD_SF_Li256ELb0ELb1ELb1ELb0EEENS1_19SingleTileSchedulerILb0ELb1ELb1ELi128EEEEEEEEEvNT_6ParamsE:
        .type           _ZN7cutlass13device_kernelIN5flash11enable_sm90INS1_16FlashAttnFwdSm90INS1_25CollectiveMainloopFwdSm90ILi2EN4cute5tupleIJNS5_1CILi1EEES8_S8_EEENS6_IJNS7_ILi128EEESA_NS7_ILi192EEEEEELi128ENS_6half_tEfNS_4arch4Sm90ELb1ELb0ELb1ELb0ELb0ELb0ELb0ELb1ELb1ELb1ELb1ELb0EEENS1_21CollectiveEpilogueFwdINS6_IJSA_SA_SA_EEES9_SD_SF_Li256ELb0ELb1ELb1ELb0EEENS1_19SingleTileSchedulerILb0ELb1ELb1ELi128EEEEEEEEEvNT_6ParamsE,@function
        .size           _ZN7cutlass13device_kernelIN5flash11enable_sm90INS1_16FlashAttnFwdSm90INS1_25CollectiveMainloopFwdSm90ILi2EN4cute5tupleIJNS5_1CILi1EEES8_S8_EEENS6_IJNS7_ILi128EEESA_NS7_ILi192EEEEEELi128ENS_6half_tEfNS_4arch4Sm90ELb1ELb0ELb1ELb0ELb0ELb0ELb0ELb1ELb1ELb1ELb1ELb0EEENS1_21CollectiveEpilogueFwdINS6_IJSA_SA_SA_EEES9_SD_SF_Li256ELb0ELb1ELb1ELb0EEENS1_19SingleTileSchedulerILb0ELb1ELb1ELi128EEEEEEEEEvNT_6ParamsE,(.L_x_15164 - _ZN7cutlass13device_kernelIN5flash11enable_sm90INS1_16FlashAttnFwdSm90INS1_25CollectiveMainloopFwdSm90ILi2EN4cute5tupleIJNS5_1CILi1EEES8_S8_EEENS6_IJNS7_ILi128EEESA_NS7_ILi192EEEEEELi128ENS_6half_tEfNS_4arch4Sm90ELb1ELb0ELb1ELb0ELb0ELb0ELb0ELb1ELb1ELb1ELb1ELb0EEENS1_21CollectiveEpilogueFwdINS6_IJSA_SA_SA_EEES9_SD_SF_Li256ELb0ELb1ELb1ELb0EEENS1_19SingleTileSchedulerILb0ELb1ELb1ELi128EEEEEEEEEvNT_6ParamsE)
        .other          _ZN7cutlass13device_kernelIN5flash11enable_sm90INS1_16FlashAttnFwdSm90INS1_25CollectiveMainloopFwdSm90ILi2EN4cute5tupleIJNS5_1CILi1EEES8_S8_EEENS6_IJNS7_ILi128EEESA_NS7_ILi192EEEEEELi128ENS_6half_tEfNS_4arch4Sm90ELb1ELb0ELb1ELb0ELb0ELb0ELb0ELb1ELb1ELb1ELb1ELb0EEENS1_21CollectiveEpilogueFwdINS6_IJSA_SA_SA_EEES9_SD_SF_Li256ELb0ELb1ELb1ELb0EEENS1_19SingleTileSchedulerILb0ELb1ELb1ELi128EEEEEEEEEvNT_6ParamsE,@"STO_CUDA_ENTRY STV_DEFAULT"
_ZN7cutlass13device_kernelIN5flash11enable_sm90INS1_16FlashAttnFwdSm90INS1_25CollectiveMainloopFwdSm90ILi2EN4cute5tupleIJNS5_1CILi1EEES8_S8_EEENS6_IJNS7_ILi128EEESA_NS7_ILi192EEEEEELi128ENS_6half_tEfNS_4arch4Sm90ELb1ELb0ELb1ELb0ELb0ELb0ELb0ELb1ELb1ELb1ELb1ELb0EEENS1_21CollectiveEpilogueFwdINS6_IJSA_SA_SA_EEES9_SD_SF_Li256ELb0ELb1ELb1ELb0EEENS1_19SingleTileSchedulerILb0ELb1ELb1ELi128EEEEEEEEEvNT_6ParamsE:
        /* <DEDUP_REMOVED lines=17> */
.L_x_2037:
[----:B------:R-:W-:Y:S05]  /*0110*/  BSYNC B0 ;  /* 0x0000000000007941 */ /* 0x000fea0003800000 */
.L_x_2036:
        /* <DEDUP_REMOVED lines=40> */
.L_x_2038:
        /* <DEDUP_REMOVED lines=22> */
.L_x_2039:
        /* <DEDUP_REMOVED lines=18> */
.L_x_2040:
        /* <DEDUP_REMOVED lines=22> */
.L_x_2041:
        /* <DEDUP_REMOVED lines=22> */
.L_x_2042:
        /* <DEDUP_REMOVED lines=9> */
.L_x_2045:
        /* <DEDUP_REMOVED lines=18> */
[----:B------:R-:W0:Y:S01]  /*0a90*/  LDC R0, c[0x0][0x448] ;  /* 0x00011200ff007b82 */ /* 0x000e220000000800 */
[----:B------:R-:W1:Y:S01]  /*0aa0*/  S2R R23, SR_CTAID.X ;  /* 0x0000000000177919 */ /* 0x000e620000002500 */
[----:B------:R-:W-:Y:S01]  /*0ab0*/  SHF.R.U32.HI R4, RZ, 0x10, R17 ;  /* 0x00000010ff047819 */ /* 0x000fe20000011611 */
[----:B------:R-:W-:Y:S01]  /*0ac0*/  IMAD.MOV.U32 R22, RZ, RZ, RZ ;  /* 0x000000ffff167224 */ /* 0x000fe200078e00ff */
[----:B------:R-:W-:-:S04]  /*0ad0*/  LOP3.LUT R17, R17, 0xffff, RZ, 0xc0, !PT ;  /* 0x0000ffff11117812 */ /* 0x000fc800078ec0ff */
[----:B------:R-:W2:Y:S08]  /*0ae0*/  LDC.64 R10, c[0x0][0x418] ;  /* 0x00010600ff0a7b82 */ /* 0x000eb00000000a00 */
[----:B------:R-:W3:Y:S01]  /*0af0*/  LDC R3, c[0x0][0x288] ;  /* 0x0000a200ff037b82 */ /* 0x000ee20000000800 */
[----:B0-----:R-:W-:-:S07]  /*0b00*/  ISETP.NE.AND P1, PT, R0, 0x1, PT ;  /* 0x000000010000780c */ /* 0x001fce0003f25270 */
[----:B------:R-:W0:Y:S01]  /*0b10*/  LDC R16, c[0x0][0x424] ;  /* 0x00010900ff107b82 */ /* 0x000e220000000800 */
[----:B--2---:R-:W-:-:S07]  /*0b20*/  ISETP.NE.U32.AND P0, PT, R10, RZ, PT ;  /* 0x000000ff0a00720c */ /* 0x004fce0003f05070 */
[----:B------:R-:W2:Y:S01]  /*0b30*/  LDC R9, c[0x0][0x2f0] ;  /* 0x0000bc00ff097b82 */ /* 0x000ea20000000800 */
[----:B-1----:R-:W-:Y:S01]  /*0b40*/  IMAD.SHL.U32 R23, R23, 0x80, RZ ;  /* 0x0000008017177824 */ /* 0x002fe200078e00ff */
[----:B------:R-:W-:-:S03]  /*0b50*/  ISETP.NE.AND.EX P0, PT, R11, RZ, PT, P0 ;  /* 0x000000ff0b00720c */ /* 0x000fc60003f05300 */
[----:B------:R-:W-:Y:S01]  /*0b60*/  @P1 VIADD R0, R23, 0x7f ;  /* 0x0000007f17001836 */ /* 0x000fe20000000000 */
[----:B---3--:R-:W-:Y:S02]  /*0b70*/  IADD3 R3, -R3, 0x80, RZ ;  /* 0x0000008003037810 */ /* 0x008fe40007ffe1ff */
[----:B------:R-:W1:Y:S08]  /*0b80*/  @P1 LDC R5, c[0x0][0x44c] ;  /* 0x00011300ff051b82 */ /* 0x000e700000000800 */
[----:B------:R-:W3:Y:S01]  /*0b90*/  @P1 LDC R7, c[0x0][0x450] ;  /* 0x00011400ff071b82 */ /* 0x000ee20000000800 */
[----:B0-----:R-:W-:-:S02]  /*0ba0*/  SEL R16, R16, 0x1, P0 ;  /* 0x0000000110107807 */ /* 0x001fc40000000000 */
[----:B------:R-:W-:-:S03]  /*0bb0*/  ISETP.NE.AND P0, PT, R4, RZ, PT ;  /* 0x000000ff0400720c */ /* 0x000fc60003f05270 */
[----:B--2---:R-:W-:Y:S02]  /*0bc0*/  IMAD R3, R16, R9, R3 ;  /* 0x0000000910037224 */ /* 0x004fe400078e0203 */
[----:B-1----:R-:W-:-:S08]  /*0bd0*/  @P1 IMAD.HI.U32 R2, R0, R5, RZ ;  /* 0x0000000500021227 */ /* 0x002fd000078e00ff */
[----:B------:R-:W0:Y:S01]  /*0be0*/  @!P0 LDC R4, c[0x0][0x9f0] ;  /* 0x00027c00ff048b82 */ /* 0x000e220000000800 */
[----:B------:R-:W-:Y:S01]  /*0bf0*/  VIADD R0, R23, 0x7f ;  /* 0x0000007f17007836 */ /* 0x000fe20000000000 */
[----:B---3--:R-:W-:Y:S01]  /*0c00*/  @P1 SHF.R.U32.HI R0, RZ, R7, R2 ;  /* 0x00000007ff001219 */ /* 0x008fe20000011602 */
[----:B------:R-:W-:-:S03]  /*0c10*/  IMAD R2, R16, R9, 0x7f ;  /* 0x0000007f10027424 */ /* 0x000fc600078e0209 */
[----:B------:R-:W-:Y:S02]  /*0c20*/  IADD3 R0, R3, R0, RZ ;  /* 0x0000000003007210 */ /* 0x000fe40007ffe0ff */
[----:B------:R-:W-:Y:S02]  /*0c30*/  SHF.R.S32.HI R3, RZ, 0x1f, R2 ;  /* 0x0000001fff037819 */ /* 0x000fe40000011402 */
[----:B------:R-:W-:Y:S02]  /*0c40*/  SHF.R.S32.HI R5, RZ, 0x1f, R0 ;  /* 0x0000001fff057819 */ /* 0x000fe40000011400 */
[----:B------:R-:W-:Y:S02]  /*0c50*/  LEA.HI R3, R3, R2, RZ, 0x7 ;  /* 0x0000000203037211 */ /* 0x000fe400078f38ff */
[----:B------:R-:W-:Y:S02]  /*0c60*/  LEA.HI R5, R5, R0, RZ, 0x7 ;  /* 0x0000000005057211 */ /* 0x000fe400078f38ff */
[----:B------:R-:W-:-:S02]  /*0c70*/  SHF.R.S32.HI R3, RZ, 0x7, R3 ;  /* 0x00000007ff037819 */ /* 0x000fc40000011403 */
[----:B------:R-:W-:-:S04]  /*0c80*/  SHF.R.S32.HI R0, RZ, 0x7, R5 ;  /* 0x00000007ff007819 */ /* 0x000fc80000011405 */
[----:B------:R-:W-:-:S04]  /*0c90*/  VIMNMX R11, R3, R0, PT ;  /* 0x00000000030b7248 */ /* 0x000fc80003fe0100 */
[----:B------:R-:W-:-:S13]  /*0ca0*/  ISETP.GE.AND P1, PT, R11, 0x1, PT ;  /* 0x000000010b00780c */ /* 0x000fda0003f26270 */
[----:B------:R-:W-:Y:S05]  /*0cb0*/  @!P1 BRA `(.L_x_2047) ;  /* 0x00000000006c9947 */ /* 0x000fea0003800000 */
[-C--:B0-----:R-:W-:Y:S02]  /*0cc0*/  IABS R7, R4.reuse ;  /* 0x0000000400077213 */ /* 0x081fe40000000000 */
[----:B------:R-:W-:Y:S02]  /*0cd0*/  IADD3 R5, R4, -0x1, R11 ;  /* 0xffffffff04057810 */ /* 0x000fe40007ffe00b */
[----:B------:R-:W0:Y:S01]  /*0ce0*/  I2F.RP R0, R7 ;  /* 0x0000000700007306 */ /* 0x000e220000209400 */
[----:B------:R-:W-:-:S04]  /*0cf0*/  IABS R8, R4 ;  /* 0x0000000400087213 */ /* 0x000fc80000000000 */
[----:B------:R-:W-:-:S03]  /*0d00*/  IADD3 R8, RZ, -R8, RZ ;  /* 0x80000008ff087210 */ /* 0x000fc60007ffe0ff */
[----:B0-----:R-:W0:Y:S02]  /*0d10*/  MUFU.RCP R0, R0 ;  /* 0x0000000000007308 */ /* 0x001e240000001000 */
[----:B0-----:R-:W-:Y:S01]  /*0d20*/  VIADD R2, R0, 0xffffffe ;  /* 0x0ffffffe00027836 */ /* 0x001fe20000000000 */
[----:B------:R-:W-:Y:S02]  /*0d30*/  IABS R0, R5 ;  /* 0x0000000500007213 */ /* 0x000fe40000000000 */
[----:B------:R-:W-:-:S03]  /*0d40*/  LOP3.LUT R5, R5, R4, RZ, 0x3c, !PT ;  /* 0x0000000405057212 */ /* 0x000fc600078e3cff */
[----:B------:R0:W1:Y:S01]  /*0d50*/  F2I.FTZ.U32.TRUNC.NTZ R3, R2 ;  /* 0x0000000200037305 */ /* 0x000062000021f000 */
[----:B------:R-:W-:Y:S01]  /*0d60*/  ISETP.GE.AND P2, PT, R5, RZ, PT ;  /* 0x000000ff0500720c */ /* 0x000fe20003f46270 */
[----:B0-----:R-:W-:Y:S02]  /*0d70*/  IMAD.MOV.U32 R2, RZ, RZ, RZ ;  /* 0x000000ffff027224 */ /* 0x001fe400078e00ff */
[----:B-1----:R-:W-:-:S04]  /*0d80*/  IMAD.MOV R6, RZ, RZ, -R3 ;  /* 0x000000ffff067224 */ /* 0x002fc800078e0a03 */
[----:B------:R-:W-:-:S04]  /*0d90*/  IMAD R9, R6, R7, RZ ;  /* 0x0000000706097224 */ /* 0x000fc800078e02ff */
[----:B------:R-:W-:-:S04]  /*0da0*/  IMAD.HI.U32 R3, R3, R9, R2 ;  /* 0x0000000903037227 */ /* 0x000fc800078e0002 */
[----:B------:R-:W-:Y:S02]  /*0db0*/  IMAD.MOV.U32 R2, RZ, RZ, R8 ;  /* 0x000000ffff027224 */ /* 0x000fe400078e0008 */
[----:B------:R-:W-:-:S04]  /*0dc0*/  IMAD.HI.U32 R3, R3, R0, RZ ;  /* 0x0000000003037227 */ /* 0x000fc800078e00ff */
        /* <DEDUP_REMOVED lines=9> */
[----:B------:R-:W-:-:S07]  /*0e60*/  IMAD.MOV.U32 R22, RZ, RZ, R3 ;  /* 0x000000ffff167224 */ /* 0x000fce00078e0003 */
.L_x_2047:
[----:B------:R-:W1:Y:S01]  /*0e70*/  S2R R0, SR_TID.X ;  /* 0x0000000000007919 */ /* 0x000e620000002100 */
[-C--:B------:R-:W-:Y:S01]  /*0e80*/  IMAD R17, R17, R22.reuse, RZ ;  /* 0x0000001611117224 */ /* 0x080fe200078e02ff */
[----:B------:R-:W-:Y:S01]  /*0e90*/  PLOP3.LUT P0, PT, PT, PT, PT, 0x80, 0x0 ;  /* 0x000000000000781c */ /* 0x000fe20003f0f070 */
[----:B------:R-:W-:Y:S01]  /*0ea0*/  IMAD.MOV.U32 R2, RZ, RZ, RZ ;  /* 0x000000ffff027224 */ /* 0x000fe200078e00ff */
[----:B------:R-:W-:Y:S02]  /*0eb0*/  CS2R R86, SRZ ;  /* 0x0000000000567805 */ /* 0x000fe4000001ff00 */
[----:B------:R-:W-:Y:S02]  /*0ec0*/  CS2R R84, SRZ ;  /* 0x0000000000547805 */ /* 0x000fe4000001ff00 */
[----:B------:R-:W-:Y:S02]  /*0ed0*/  VIADDMNMX R22, R17, R22, R11, PT ;  /* 0x0000001611167246 */ /* 0x000fe4000380010b */
[----:B------:R-:W-:-:S02]  /*0ee0*/  CS2R R82, SRZ ;  /* 0x0000000000527805 */ /* 0x000fc4000001ff00 */
[----:B------:R-:W-:Y:S02]  /*0ef0*/  CS2R R80, SRZ ;  /* 0x0000000000507805 */ /* 0x000fe4000001ff00 */
[----:B------:R-:W-:Y:S02]  /*0f00*/  CS2R R78, SRZ ;  /* 0x00000000004e7805 */ /* 0x000fe4000001ff00 */
[----:B------:R-:W-:Y:S02]  /*0f10*/  ISETP.GT.AND P1, PT, R22, R17, PT ;  /* 0x000000111600720c */ /* 0x000fe40003f24270 */
        /* <DEDUP_REMOVED lines=21> */
[----:B-1----:R-:W-:Y:S01]  /*1070*/  IADD3 R89, R0, -0x80, RZ ;  /* 0xffffff8000597810 */ /* 0x002fe20007ffe0ff */
[----:B------:R-:W-:Y:S01]  /*1080*/  IMAD.MOV.U32 R0, RZ, RZ, RZ ;  /* 0x000000ffff007224 */ /* 0x000fe200078e00ff */
[----:B------:R-:W-:Y:S02]  /*1090*/  CS2R R34, SRZ ;  /* 0x0000000000227805 */ /* 0x000fe4000001ff00 */
[----:B------:R-:W-:Y:S02]  /*10a0*/  CS2R R32, SRZ ;  /* 0x0000000000207805 */ /* 0x000fe4000001ff00 */
[----:B------:R-:W-:Y:S02]  /*10b0*/  CS2R R30, SRZ ;  /* 0x00000000001e7805 */ /* 0x000fe4000001ff00 */
[----:B------:R-:W-:Y:S02]  /*10c0*/  CS2R R28, SRZ ;  /* 0x00000000001c7805 */ /* 0x000fe4000001ff00 */
[----:B------:R-:W-:-:S02]  /*10d0*/  CS2R R26, SRZ ;  /* 0x00000000001a7805 */ /* 0x000fc4000001ff00 */
[----:B------:R-:W-:Y:S01]  /*10e0*/  CS2R R24, SRZ ;  /* 0x0000000000187805 */ /* 0x000fe2000001ff00 */
[----:B------:R-:W-:Y:S06]  /*10f0*/  @!P1 BRA `(.L_x_2048) ;  /* 0x0000009800989947 */ /* 0x000fec0003800000 */
[----:B------:R-:W-:Y:S01]  /*1100*/  SHF.R.S32.HI R90, RZ, 0x1f, R89 ;  /* 0x0000001fff5a7819 */ /* 0x000fe20000011459 */
[----:B------:R-:W1:Y:S01]  /*1110*/  S2UR UR6, SR_CgaCtaId ;  /* 0x00000000000679c3 */ /* 0x000e620000008800 */
[----:B------:R-:W-:Y:S02]  /*1120*/  UMOV UR36, 0x400 ;  /* 0x0000040000247882 */ /* 0x000fe40000000000 */
[----:B------:R-:W-:-:S04]  /*1130*/  LEA.HI R91, R90, R89, RZ, 0x7 ;  /* 0x000000595a5b7211 */ /* 0x000fc800078f38ff */
[----:B------:R-:W-:-:S05]  /*1140*/  SHF.R.S32.HI R92, RZ, 0x7, R91 ;  /* 0x00000007ff5c7819 */ /* 0x000fca000001145b */
[----:B------:R-:W2:Y:S01]  /*1150*/  SHFL.IDX PT, R0, R92, RZ, 0x1f ;  /* 0x00001fff5c007589 */ /* 0x000ea200000e0000 */
[----:B-1----:R-:W-:-:S04]  /*1160*/  ULEA UR36, UR6, UR36, 0x18 ;  /* 0x0000002406247291 */ /* 0x002fc8000f8ec03f */
[----:B------:R-:W-:-:S04]  /*1170*/  UIADD3 UR6, UR36, 0x10400, URZ ;  /* 0x0001040024067890 */ /* 0x000fc8000fffe03f */
[----:B------:R-:W-:Y:S01]  /*1180*/  ULOP3.LUT UP0, URZ, UR6, 0x3ff, URZ, 0xc0, !UPT ;  /* 0x000003ff063f7892 */ /* 0x000fe2000f80c03f */
[----:B--2---:R-:W-:-:S05]  /*1190*/  R2UR UR4, R0 ;  /* 0x00000000000472ca */ /* 0x004fca00000e0000 */
        /* <DEDUP_REMOVED lines=11> */
[----:B0-----:R-:W-:Y:S01]  /*1250*/  IMAD.U32 R4, RZ, RZ, UR4 ;  /* 0x00000004ff047e24 */ /* 0x001fe2000f8e00ff */
[----:B------:R0:W1:Y:S01]  /*1260*/  LDC.64 R2, c[0x4][R0] ;  /* 0x0100000000027b82 */ /* 0x0000620000000a00 */
[----:B------:R-:W-:Y:S01]  /*1270*/  MOV R5, UR5 ;  /* 0x0000000500057c02 */ /* 0x000fe20008000f00 */
        /* <DEDUP_REMOVED lines=9> */
[----:B-1----:R-:W-:Y:S05]  /*1310*/  CALL.ABS.NOINC R2 ;  /* 0x0000000002007343 */ /* 0x002fea0003c00000 */
.L_x_2049:
[----:B------:R-:W2:Y:S01]  /*1320*/  LDL.LU R19, [R1+0x14] ;  /* 0x0000140001137983 */ /* 0x000ea20000300800 */
[----:B------:R-:W-:-:S04]  /*1330*/  SHF.L.U32 R2, RZ, 0x1f, RZ ;  /* 0x0000001fff027819 */ /* 0x000fc800000006ff */
[----:B------:R-:W1:Y:S01]  /*1340*/  SYNCS.PHASECHK.TRANS64.TRYWAIT P1, [UR36+0x34800], R2 ;  /* 0x03480002ff0075a7 */ /* 0x000e620008020164 */
[----:B--2---:R-:W-:-:S04]  /*1350*/  LOP3.LUT R0, R19, 0x1, RZ, 0xfc, !PT ;  /* 0x0000000113007812 */ /* 0x004fc800078efcff */
[----:B------:R-:W-:Y:S01]  /*1360*/  ISETP.NE.AND P0, PT, R0, 0x3, PT ;  /* 0x000000030000780c */ /* 0x000fe20003f05270 */
[----:B-1----:R-:W-:-:S12]  /*1370*/  @!P1 BRA `(.L_x_2050) ;  /* 0x000000ec00c89947 */ /* 0x002fd80003800000 */
.L_x_2167:
[----:B------:R-:W-:Y:S05]  /*1380*/  @!P0 BRA `(.L_x_2051) ;  /* 0x0000000000048947 */ /* 0x000fea0003800000 */
[----:B------:R-:W-:Y:S01]  /*1390*/  BPT.TRAP 0x1 ;  /* 0x000000040000795c */ /* 0x000fe20000300000 */
.L_x_2051:
[----:B------:R2:W3:Y:S01]  /*13a0*/  SYNCS.PHASECHK.TRANS64.TRYWAIT P2, [UR36+0x34830], R2 ;  /* 0x03483002ff0075a7 */ /* 0x0004e20008040164 */
[----:B------:R-:W-:Y:S05]  /*13b0*/  @!P0 BRA `(.L_x_2052) ;  /* 0x0000000000048947 */ /* 0x000fea0003800000 */
[----:B------:R-:W-:Y:S01]  /*13c0*/  BPT.TRAP 0x1 ;  /* 0x000000040000795c */ /* 0x000fe20000300000 */
.L_x_2052:
[----:B------:R-:W4:Y:S01]  /*13d0*/  S2R R0, SR_TID.X ;  /* 0x0000000000007919 */ /* 0x000f220000002100 */
[----:B0-----:R-:W-:-:S04]  /*13e0*/  MOV R4, UR37 ;  /* 0x0000002500047c02 */ /* 0x001fc80008000f00 */
[----:B------:R-:W-:Y:S02]  /*13f0*/  LOP3.LUT R4, R4, 0x10000, RZ, 0xfc, !PT ;  /* 0x0001000004047812 */ /* 0x000fe400078efcff */
[----:B----4-:R-:W-:-:S04]  /*1400*/  LOP3.LUT R0, R0, 0x7f, RZ, 0xc0, !PT ;  /* 0x0000007f00007812 */ /* 0x010fc800078ec0ff */
[----:B------:R-:W-:Y:S01]  /*1410*/  ISETP.NE.AND P1, PT, R0, RZ, PT ;  /* 0x000000ff0000720c */ /* 0x000fe20003f25270 */
[----:B---3--:R-:W-:-:S12]  /*1420*/  @P2 BRA `(.L_x_2053) ;  /* 0x0000000000082947 */ /* 0x008fd80003800000 */
[----:B------:R-:W0:Y:S02]  /*1430*/  SYNCS.PHASECHK.TRANS64.TRYWAIT P2, [UR36+0x34830], R2 ;  /* 0x03483002ff0075a7 */ /* 0x000e240008040164 */
[----:B0-----:R-:W-:Y:S05]  /*1440*/  @!P2 BRA `(.L_x_2054) ;  /* 0x000000ec00aca947 */ /* 0x001fea0003800000 */
.L_x_2053:
[----:B------:R-:W-:Y:S05]  /*1450*/  WARPSYNC.ALL ;  /* 0x0000000000007948 */ /* 0x000fea0003800000 */
[----:B------:R-:W-:Y:S01]  /*1460*/  IMAD.MOV.U32 R5, RZ, RZ, 0x40000040 ;  /* 0x40000040ff057424 */ /* 0x000fe200078e00ff */
[----:B------:R-:W-:Y:S01]  /*1470*/  UIADD3 UR4, UR36, 0x1c400, URZ ;  /* 0x0001c40024047890 */ /* 0x000fe2000fffe03f */
[C---:B------:R-:W-:Y:S01]  /*1480*/  R2UR UR8, R4.reuse ;  /* 0x00000000040872ca */ /* 0x040fe200000e0000 */
[----:B------:R-:W-:Y:S02]  /*1490*/  WARPGROUP.ARRIVE ;  /* 0x00000000000079c5 */ /* 0x000fe40000000000 */
[----:B------:R-:W-:Y:S01]  /*14a0*/  R2UR UR9, R5 ;  /* 0x00000000050972ca */ /* 0x000fe200000e0000 */
[----:B------:R-:W-:Y:S01]  /*14b0*/  USHF.R.U32.HI UR4, URZ, 0x4, UR4 ;  /* 0x000000043f047899 */ /* 0x000fe20008011604 */
[----:B------:R-:W-:Y:S01]  /*14c0*/  R2UR UR6, R4 ;  /* 0x00000000040672ca */ /* 0x000fe200000e0000 */
[----:B------:R-:W-:Y:S01]  /*14d0*/  UMOV UR11, 0x40000040 ;  /* 0x40000040000b7882 */ /* 0x000fe20000000000 */
[----:B------:R-:W-:Y:S01]  /*14e0*/  UMOV UR5, 0x40000040 ;  /* 0x4000004000057882 */ /* 0x000fe20000000000 */
[----:B------:R-:W-:Y:S01]  /*14f0*/  ULOP3.LUT UR4, UR4, 0x3fff, URZ, 0xc0, !UPT ;  /* 0x00003fff04047892 */ /* 0x000fe2000f8ec03f */
[----:B------:R-:W3:Y:S01]  /*1500*/  LDC R8, c[0x0][0x448] ;  /* 0x00011200ff087b82 */ /* 0x000ee20000000800 */
[----:B------:R-:W-:Y:S01]  /*1510*/  UMOV UR13, 0x40000040 ;  /* 0x40000040000d7882 */ /* 0x000fe20000000000 */
[----:B------:R-:W-:Y:S01]  /*1520*/  UMOV UR15, 0x40000040 ;  /* 0x40000040000f7882 */ /* 0x000fe20000000000 */
[----:B------:R-:W-:Y:S01]  /*1530*/  ULOP3.LUT UR38, UR4, 0x10000, URZ, 0xfc, !UPT ;  /* 0x0001000004267892 */ /* 0x000fe2000f8efc3f */
[----:B------:R-:W-:Y:S01]  /*1540*/  LEA.HI R10, R92, R92, RZ, 0x1 ;  /* 0x0000005c5c0a7211 */ /* 0x000fe200078f08ff */
[----:B------:R-:W-:Y:S01]  /*1550*/  UMOV UR17, 0x40000040 ;  /* 0x4000004000117882 */ /* 0x000fe20000000000 */
[----:B------:R-:W-:Y:S01]  /*1560*/  UMOV UR19, 0x40000040 ;  /* 0x4000004000137882 */ /* 0x000fe20000000000 */
[----:B------:R-:W-:Y:S01]  /*1570*/  UIADD3 UR14, UR38, 0x6, URZ ;  /* 0x00000006260e7890 */ /* 0x000fe2000fffe03f */
[----:B------:R-:W-:Y:S01]  /*1580*/  LEA.HI R90, R90, R89, RZ, 0x2 ;  /* 0x000000595a5a7211 */ /* 0x000fe200078f10ff */
[----:B------:R-:W-:Y:S01]  /*1590*/  UIADD3 UR4, UR6, 0x2, URZ ;  /* 0x0000000206047890 */ /* 0x000fe2000fffe03f */
[----:B------:R-:W-:Y:S01]  /*15a0*/  CS2R R150, SRZ ;  /* 0x0000000000967805 */ /* 0x000fe2000001ff00 */
[----:B------:R-:W-:Y:S01]  /*15b0*/  UMOV UR10, UR38 ;  /* 0x00000026000a7c82 */ /* 0x000fe20008000000 */
[----:B------:R-:W-:Y:S01]  /*15c0*/  UIADD3 UR12, UR6, 0x6, URZ ;  /* 0x00000006060c7890 */ /* 0x000fe2000fffe03f */
[----:B------:R-:W-:Y:S01]  /*15d0*/  HGMMA.64x128x16.F32 R24, gdesc[UR8], RZ, !UPT, gsb0 ;  /* 0x01e00000081879f0 */ /* 0x000fe2000c0008ff */
[----:B------:R-:W-:Y:S01]  /*15e0*/  UIADD3 UR10, UR38, 0x2, URZ ;  /* 0x00000002260a7890 */ /* 0x000fe2000fffe03f */
[----:B------:R-:W-:Y:S01]  /*15f0*/  LOP3.LUT R90, R90, 0xfffffffc, RZ, 0xc0, !PT ;  /* 0xfffffffc5a5a7812 */ /* 0x000fe200078ec0ff */
[----:B------:R-:W-:Y:S01]  /*1600*/  UMOV UR8, UR4 ;  /* 0x0000000400087c82 */ /* 0x000fe20008000000 */
[----:B------:R-:W-:Y:S01]  /*1610*/  UMOV UR9, UR5 ;  /* 0x0000000500097c82 */ /* 0x000fe20008000000 */
[----:B------:R-:W-:Y:S01]  /*1620*/  UMOV UR11, 0x40000040 ;  /* 0x40000040000b7882 */ /* 0x000fe20000000000 */
[----:B------:R-:W-:Y:S01]  /*1630*/  UIADD3 UR16, UR6, 0x400, URZ ;  /* 0x0000040006107890 */ /* 0x000fe2000fffe03f */
[----:B------:R-:W-:Y:S01]  /*1640*/  IMAD.IADD R90, R89, 0x1, -R90 ;  /* 0x00000001595a7824 */ /* 0x000fe200078e0a5a */
[----:B------:R-:W-:Y:S01]  /*1650*/  UIADD3 UR18, UR38, 0x400, URZ ;  /* 0x0000040026127890 */ /* 0x000fe2000fffe03f */
[----:B------:R-:W-:Y:S01]  /*1660*/  CS2R R148, SRZ ;  /* 0x0000000000947805 */ /* 0x000fe2000001ff00 */
[----:B------:R-:W-:Y:S01]  /*1670*/  UIADD3 UR20, UR6, 0x402, URZ ;  /* 0x0000040206147890 */ /* 0x000fe2000fffe03f */
[----:B---3--:R-:W-:Y:S01]  /*1680*/  ISETP.NE.AND P2, PT, R8, 0x1, PT ;  /* 0x000000010800780c */ /* 0x008fe20003f45270 */
[----:B------:R-:W-:Y:S01]  /*1690*/  UIADD3 UR22, UR38, 0x402, URZ ;  /* 0x0000040226167890 */ /* 0x000fe2000fffe03f */
[----:B------:R-:W-:Y:S01]  /*16a0*/  LOP3.LUT R8, R91, 0xffffff80, RZ, 0xc0, !PT ;  /* 0xffffff805b087812 */ /* 0x000fe200078ec0ff */
[----:B------:R-:W-:Y:S01]  /*16b0*/  UMOV UR21, 0x40000040 ;  /* 0x4000004000157882 */ /* 0x000fe20000000000 */
[----:B------:R-:W-:Y:S01]  /*16c0*/  UMOV UR23, 0x40000040 ;  /* 0x4000004000177882 */ /* 0x000fe20000000000 */
[----:B------:R-:W-:Y:S01]  /*16d0*/  UIADD3 UR24, UR6, 0x404, URZ ;  /* 0x0000040406187890 */ /* 0x000fe2000fffe03f */
[----:B------:R-:W-:Y:S01]  /*16e0*/  CS2R R146, SRZ ;  /* 0x0000000000927805 */ /* 0x000fe2000001ff00 */
[----:B------:R-:W-:Y:S01]  /*16f0*/  UIADD3 UR26, UR38, 0x404, URZ ;  /* 0x00000404261a7890 */ /* 0x000fe2000fffe03f */
[----:B------:R-:W-:Y:S01]  /*1700*/  IMAD.IADD R9, R89, 0x1, -R8 ;  /* 0x0000000159097824 */ /* 0x000fe200078e0a08 */
[----:B------:R-:W-:Y:S01]  /*1710*/  UMOV UR25, 0x40000040 ;  /* 0x4000004000197882 */ /* 0x000fe20000000000 */
[----:B------:R-:W-:Y:S01]  /*1720*/  UMOV UR27, 0x40000040 ;  /* 0x40000040001b7882 */ /* 0x000fe20000000000 */
[----:B------:R-:W-:Y:S01]  /*1730*/  UIADD3 UR28, UR6, 0x406, URZ ;  /* 0x00000406061c7890 */ /* 0x000fe2000fffe03f */
[----:B------:R-:W-:Y:S01]  /*1740*/  CS2R R144, SRZ ;  /* 0x0000000000907805 */ /* 0x000fe2000001ff00 */
[----:B------:R-:W-:Y:S01]  /*1750*/  UIADD3 UR30, UR38, 0x406, URZ ;  /* 0x00000406261e7890 */ /* 0x000fe2000fffe03f */
[----:B------:R-:W-:Y:S01]  /*1760*/  SHF.R.S32.HI R8, RZ, 0x1f, R9 ;  /* 0x0000001fff087819 */ /* 0x000fe20000011409 */
[----:B------:R-:W-:Y:S01]  /*1770*/  UMOV UR29, 0x40000040 ;  /* 0x40000040001d7882 */ /* 0x000fe20000000000 */
[----:B------:R-:W-:Y:S01]  /*1780*/  UMOV UR31, 0x40000040 ;  /* 0x40000040001f7882 */ /* 0x000fe20000000000 */
[----:B------:R-:W-:Y:S01]  /*1790*/  UIADD3 UR32, UR6, 0x800, URZ ;  /* 0x0000080006207890 */ /* 0x000fe2000fffe03f */
[----:B------:R-:W-:Y:S01]  /*17a0*/  LEA.HI R11, R8, R9, RZ, 0x5 ;  /* 0x00000009080b7211 */ /* 0x000fe200078f28ff */
[----:B------:R-:W-:Y:S01]  /*17b0*/  UIADD3 UR34, UR38, 0x800, URZ ;  /* 0x0000080026227890 */ /* 0x000fe2000fffe03f */
[----:B------:R-:W-:Y:S01]  /*17c0*/  CS2R R142, SRZ ;  /* 0x00000000008e7805 */ /* 0x000fe2000001ff00 */
[----:B------:R-:W-:Y:S01]  /*17d0*/  UMOV UR33, 0x40000040 ;  /* 0x4000004000217882 */ /* 0x000fe20000000000 */
[----:B------:R-:W-:Y:S01]  /*17e0*/  UMOV UR35, 0x40000040 ;  /* 0x4000004000237882 */ /* 0x000fe20000000000 */
[----:B------:R-:W-:Y:S01]  /*17f0*/  UIADD3 UR44, UR6, 0x802, URZ ;  /* 0x00000802062c7890 */ /* 0x000fe2000fffe03f */
[----:B------:R-:W-:Y:S01]  /*1800*/  CS2R R140, SRZ ;  /* 0x00000000008c7805 */ /* 0x000fe2000001ff00 */
        /* <DEDUP_REMOVED lines=16> */
[----:B------:R-:W-:Y:S01]  /*1910*/  ULDC UR7, c[0x0][0x2f0] ;  /* 0x0000bc0000077ab9 */ /* 0x000fe20000000800 */
[----:B------:R-:W-:Y:S01]  /*1920*/  UMOV UR37, URZ ;  /* 0x0000003f00257c82 */ /* 0x000fe20008000000 */
        /* <DEDUP_REMOVED lines=18> */
[----:B------:R-:W-:Y:S01]  /*1a50*/  HGMMA.64x128x16.F32 R24, gdesc[UR8], R24, gsb0 ;  /* 0x01e00000081879f0 */ /* 0x000fe20008000818 */
[----:B------:R-:W-:Y:S02]  /*1a60*/  ULDC UR10, c[0x0][0x988] ;  /* 0x00026200000a7ab9 */ /* 0x000fe40000000800 */
        /* <DEDUP_REMOVED lines=30> */
[----:B012---:R-:W-:Y:S01]  /*1c50*/  FMUL.FTZ R2, R37, UR6 ;  /* 0x0000000625027c20 */ /* 0x007fe20008410000 */
[----:B------:R-:W-:Y:S01]  /*1c60*/  FMUL.FTZ R26, R26, UR6 ;  /* 0x000000061a1a7c20 */ /* 0x000fe20008410000 */
[----:B------:R0:W-:Y:S01]  /*1c70*/  MUFU.TANH R95, R31 ;  /* 0x0000001f005f7308 */ /* 0x0001e20000002400 */
[----:B------:R-:W-:Y:S01]  /*1c80*/  FMUL.FTZ R21, R33, UR6 ;  /* 0x0000000621157c20 */ /* 0x000fe20008410000 */
[----:B------:R-:W-:Y:S01]  /*1c90*/  FMUL.FTZ R6, R36, UR6 ;  /* 0x0000000624067c20 */ /* 0x000fe20008410000 */
[----:B------:R-:W-:Y:S01]  /*1ca0*/  FMUL.FTZ R30, R30, UR6 ;  /* 0x000000061e1e7c20 */ /* 0x000fe20008410000 */
[----:B------:R-:W1:Y:S01]  /*1cb0*/  @P2 LDC R33, c[0x0][0x44c] ;  /* 0x00011300ff212b82 */ /* 0x000e620000000800 */
[----:B------:R-:W-:Y:S01]  /*1cc0*/  FMUL.FTZ R34, R34, UR6 ;  /* 0x0000000622227c20 */ /* 0x000fe20008410000 */
[----:B------:R-:W-:Y:S01]  /*1cd0*/  FMUL.FTZ R35, R35, UR6 ;  /* 0x0000000623237c20 */ /* 0x000fe20008410000 */
[----:B------:R-:W-:Y:S01]  /*1ce0*/  FMUL.FTZ R38, R38, UR6 ;  /* 0x0000000626267c20 */ /* 0x000fe20008410000 */
[----:B------:R2:W-:Y:S01]  /*1cf0*/  MUFU.TANH R37, R27 ;  /* 0x0000001b00257308 */ /* 0x0005e20000002400 */
[----:B0-----:R-:W-:Y:S01]  /*1d00*/  LOP3.LUT R31, R10, 0x3fffffe, RZ, 0xc0, !PT ;  /* 0x03fffffe0a1f7812 */ /* 0x001fe200078ec0ff */
[----:B------:R-:W-:Y:S01]  /*1d10*/  FMUL.FTZ R39, R39, UR6 ;  /* 0x0000000627277c20 */ /* 0x000fe20008410000 */
[----:B------:R-:W-:Y:S01]  /*1d20*/  LEA.HI R10, R8, R9, RZ, 0x2 ;  /* 0x00000009080a7211 */ /* 0x000fe200078f10ff */
[----:B------:R-:W-:Y:S01]  /*1d30*/  FMUL.FTZ R42, R42, UR6 ;  /* 0x000000062a2a7c20 */ /* 0x000fe20008410000 */
[----:B------:R-:W-:Y:S01]  /*1d40*/  FMUL.FTZ R43, R43, UR6 ;  /* 0x000000062b2b7c20 */ /* 0x000fe20008410000 */
[----:B------:R-:W-:Y:S01]  /*1d50*/  IMAD.IADD R31, R92, 0x1, -R31 ;  /* 0x000000015c1f7824 */ /* 0x000fe200078e0a1f */
[--C-:B------:R-:W-:Y:S01]  /*1d60*/  SHF.R.S32.HI R8, RZ, 0x2, R10.reuse ;  /* 0x00000002ff087819 */ /* 0x100fe2000001140a */
[----:B------:R0:W3:Y:S01]  /*1d70*/  MUFU.TANH R36, R26 ;  /* 0x0000001a00247308 */ /* 0x0000e20000002400 */
[----:B--2---:R-:W-:Y:S01]  /*1d80*/  SHF.R.S32.HI R27, RZ, 0x1f, R10 ;  /* 0x0000001fff1b7819 */ /* 0x004fe2000001140a */
[----:B------:R-:W-:Y:S01]  /*1d90*/  FMUL.FTZ R46, R46, UR6 ;  /* 0x000000062e2e7c20 */ /* 0x000fe20008410000 */
[----:B------:R-:W-:Y:S01]  /*1da0*/  LOP3.LUT R10, R10, 0x7ffffffc, RZ, 0xc0, !PT ;  /* 0x7ffffffc0a0a7812 */ /* 0x000fe200078ec0ff */
[----:B------:R-:W-:Y:S01]  /*1db0*/  FMUL.FTZ R47, R47, UR6 ;  /* 0x000000062f2f7c20 */ /* 0x000fe20008410000 */
[----:B------:R-:W-:Y:S01]  /*1dc0*/  LEA.HI R27, R27, R8, RZ, 0x3 ;  /* 0x000000081b1b7211 */ /* 0x000fe200078f18ff */
[----:B------:R-:W-:Y:S01]  /*1dd0*/  FMUL.FTZ R50, R50, UR6 ;  /* 0x0000000632327c20 */ /* 0x000fe20008410000 */
[----:B------:R-:W-:Y:S01]  /*1de0*/  FMUL.FTZ R51, R51, UR6 ;  /* 0x0000000633337c20 */ /* 0x000fe20008410000 */
[----:B------:R2:W4:Y:S01]  /*1df0*/  MUFU.TANH R93, R30 ;  /* 0x0000001e005d7308 */ /* 0x0005220000002400 */
[----:B0-----:R-:W-:Y:S01]  /*1e00*/  SHF.R.S32.HI R26, RZ, 0x5, R11 ;  /* 0x00000005ff1a7819 */ /* 0x001fe2000001140b */
[----:B------:R-:W-:Y:S01]  /*1e10*/  IMAD.IADD R9, R9, 0x1, -R10 ;  /* 0x0000000109097824 */ /* 0x000fe200078e0a0a */
[----:B------:R-:W-:Y:S01]  /*1e20*/  LEA.HI R11, R90, R90, RZ, 0x1 ;  /* 0x0000005a5a0b7211 */ /* 0x000fe200078f08ff */
[----:B------:R-:W-:Y:S01]  /*1e30*/  FMUL.FTZ R54, R54, UR6 ;  /* 0x0000000636367c20 */ /* 0x000fe20008410000 */
[----:B------:R-:W-:Y:S01]  /*1e40*/  LEA R26, R26, R23, 0x4 ;  /* 0x000000171a1a7211 */ /* 0x000fe200078e20ff */
[----:B------:R-:W-:Y:S01]  /*1e50*/  FMUL.FTZ R55, R55, UR6 ;  /* 0x0000000637377c20 */ /* 0x000fe20008410000 */
[----:B------:R-:W-:Y:S01]  /*1e60*/  LOP3.LUT R27, R27, 0xfffffff8, RZ, 0xc0, !PT ;  /* 0xfffffff81b1b7812 */ /* 0x000fe200078ec0ff */
[----:B------:R0:W5:Y:S01]  /*1e70*/  MUFU.TANH R97, R34 ;  /* 0x0000002200617308 */ /* 0x0001620000002400 */
[----:B--2---:R-:W2:Y:S01]  /*1e80*/  @P2 LDC R30, c[0x0][0x450] ;  /* 0x00011400ff1e2b82 */ /* 0x004ea20000000800 */
[----:B------:R-:W-:Y:S01]  /*1e90*/  LOP3.LUT R11, R11, 0x1ffffffe, RZ, 0xc0, !PT ;  /* 0x1ffffffe0b0b7812 */ /* 0x000fe200078ec0ff */
[----:B------:R-:W-:Y:S01]  /*1ea0*/  FMUL.FTZ R58, R58, UR6 ;  /* 0x000000063a3a7c20 */ /* 0x000fe20008410000 */
[----:B------:R-:W-:Y:S01]  /*1eb0*/  IADD3 R26, R26, R8, -R27 ;  /* 0x000000081a1a7210 */ /* 0x000fe20007ffe81b */
[----:B------:R-:W-:Y:S01]  /*1ec0*/  FMUL.FTZ R59, R59, UR6 ;  /* 0x000000063b3b7c20 */ /* 0x000fe20008410000 */
[----:B------:R-:W-:Y:S01]  /*1ed0*/  FMUL.FTZ R7, R41, UR6 ;  /* 0x0000000629077c20 */ /* 0x000fe20008410000 */
[----:B------:R-:W-:Y:S01]  /*1ee0*/  IMAD.IADD R8, R90, 0x1, -R11 ;  /* 0x000000015a087824 */ /* 0x000fe200078e0a0b */
[----:B------:R-:W5:Y:S01]  /*1ef0*/  MUFU.TANH R35, R35 ;  /* 0x0000002300237308 */ /* 0x000f620000002400 */
[----:B------:R-:W-:Y:S01]  /*1f00*/  IMAD R31, R31, 0x40, R26 ;  /* 0x000000401f1f7824 */ /* 0x000fe200078e021a */
[----:B------:R-:W3:Y:S01]  /*1f10*/  LDC R27, c[0x0][0x288] ;  /* 0x0000a200ff1b7b82 */ /* 0x000ee20000000800 */
[----:B------:R-:W-:Y:S01]  /*1f20*/  FMUL.FTZ R62, R62, UR6 ;  /* 0x000000063e3e7c20 */ /* 0x000fe20008410000 */
[----:B------:R-:W-:Y:S01]  /*1f30*/  FMUL.FTZ R71, R71, UR6 ;  /* 0x0000000647477c20 */ /* 0x000fe20008410000 */
[----:B------:R-:W-:Y:S01]  /*1f40*/  FMUL.FTZ R63, R63, UR6 ;  /* 0x000000063f3f7c20 */ /* 0x000fe20008410000 */
[----:B------:R-:W-:Y:S01]  /*1f50*/  LEA R8, R8, R31, 0x3 ;  /* 0x0000001f08087211 */ /* 0x000fe200078e18ff */
[----:B------:R-:W-:Y:S01]  /*1f60*/  FMUL.FTZ R67, R67, UR6 ;  /* 0x0000000643437c20 */ /* 0x000fe20008410000 */
[----:B------:R-:W5:Y:S01]  /*1f70*/  MUFU.TANH R38, R38 ;  /* 0x0000002600267308 */ /* 0x000f620000002400 */
[----:B------:R-:W-:Y:S01]  /*1f80*/  FMUL.FTZ R66, R66, UR6 ;  /* 0x0000000642427c20 */ /* 0x000fe20008410000 */
[----:B------:R-:W-:Y:S01]  /*1f90*/  FMUL.FTZ R70, R70, UR6 ;  /* 0x0000000646467c20 */ /* 0x000fe20008410000 */
[----:B-1----:R-:W-:-:S04]  /*1fa0*/  @P2 IMAD.HI.U32 R11, R8, R33, RZ ;  /* 0x00000021080b2227 */ /* 0x002fc800078e00ff */
[----:B------:R-:W-:Y:S01]  /*1fb0*/  FMUL.FTZ R74, R74, UR6 ;  /* 0x000000064a4a7c20 */ /* 0x000fe20008410000 */
[----:B------:R-:W-:Y:S01]  /*1fc0*/  FMUL.FTZ R19, R32, UR6 ;  /* 0x0000000620137c20 */ /* 0x000fe20008410000 */
[----:B------:R-:W-:Y:S01]  /*1fd0*/  FMUL.FTZ R32, R57, UR6 ;  /* 0x0000000639207c20 */ /* 0x000fe20008410000 */
[----:B------:R-:W-:Y:S01]  /*1fe0*/  IMAD.MOV.U32 R26, RZ, RZ, R8 ;  /* 0x000000ffff1a7224 */ /* 0x000fe200078e0008 */
[----:B------:R-:W1:Y:S01]  /*1ff0*/  MUFU.TANH R39, R39 ;  /* 0x0000002700277308 */ /* 0x000e620000002400 */
[----:B--2---:R-:W-:Y:S01]  /*2000*/  @P2 SHF.R.U32.HI R26, RZ, R30, R11 ;  /* 0x0000001eff1a2219 */ /* 0x004fe2000001160b */
[----:B------:R-:W-:Y:S02]  /*2010*/  IMAD.MOV.U32 R11, RZ, RZ, -0x80 ;  /* 0xffffff80ff0b7424 */ /* 0x000fe400078e00ff */
[----:B------:R-:W-:Y:S01]  /*2020*/  FMUL.FTZ R75, R75, UR6 ;  /* 0x000000064b4b7c20 */ /* 0x000fe20008410000 */
[----:B------:R-:W-:Y:S01]  /*2030*/  FMUL.FTZ R12, R45, UR6 ;  /* 0x000000062d0c7c20 */ /* 0x000fe20008410000 */
[----:B------:R-:W-:Y:S01]  /*2040*/  FMUL.FTZ R78, R78, UR6 ;  /* 0x000000064e4e7c20 */ /* 0x000fe20008410000 */
[----:B------:R-:W3:Y:S01]  /*2050*/  SHFL.IDX PT, R33, R26, 0x1, 0x1c1f ;  /* 0x003c1f001a217f89 */ /* 0x000ee200000e0000 */
[----:B------:R-:W-:Y:S01]  /*2060*/  IMAD R11, R22, R11, 0x80 ;  /* 0x00000080160b7424 */ /* 0x000fe200078e020b */
[----:B------:R-:W2:Y:S01]  /*2070*/  MUFU.TANH R42, R42 ;  /* 0x0000002a002a7308 */ /* 0x000ea20000002400 */
[----:B------:R-:W-:Y:S01]  /*2080*/  FMUL.FTZ R79, R79, UR6 ;  /* 0x000000064f4f7c20 */ /* 0x000fe20008410000 */
[----:B------:R-:W-:Y:S01]  /*2090*/  FMUL.FTZ R82, R82, UR6 ;  /* 0x0000000652527c20 */ /* 0x000fe20008410000 */
[----:B------:R-:W-:Y:S01]  /*20a0*/  FMUL.FTZ R83, R83, UR6 ;  /* 0x0000000653537c20 */ /* 0x000fe20008410000 */
[----:B------:R-:W-:Y:S01]  /*20b0*/  IADD3 R10, R11, 0x1, RZ ;  /* 0x000000010b0a7810 */ /* 0x000fe20007ffe0ff */
[----:B------:R-:W-:Y:S01]  /*20c0*/  FMUL.FTZ R14, R24, UR6 ;  /* 0x00000006180e7c20 */ /* 0x000fe20008410000 */
[----:B------:R-:W-:Y:S01]  /*20d0*/  FMUL.FTZ R24, R25, UR6 ;  /* 0x0000000619187c20 */ /* 0x000fe20008410000 */
[----:B------:R-:W-:Y:S01]  /*20e0*/  FMUL.FTZ R25, R53, UR6 ;  /* 0x0000000635197c20 */ /* 0x000fe20008410000 */
[----:B------:R-:W2:Y:S01]  /*20f0*/  MUFU.TANH R43, R43 ;  /* 0x0000002b002b7308 */ /* 0x000ea20000002400 */
[----:B------:R-:W-:-:S02]  /*2100*/  IMAD R31, R9, -0x2, R10 ;  /* 0xfffffffe091f7824 */ /* 0x000fc400078e020a */
[----:B------:R-:W-:Y:S01]  /*2110*/  FMUL.FTZ R86, R86, UR6 ;  /* 0x0000000656567c20 */ /* 0x000fe20008410000 */
[C---:B------:R-:W-:Y:S02]  /*2120*/  IMAD R10, R16.reuse, UR7, R11 ;  /* 0x00000007100a7c24 */ /* 0x040fe4000f8e020b */
[----:B------:R-:W-:Y:S01]  /*2130*/  FMUL.FTZ R87, R87, UR6 ;  /* 0x0000000657577c20 */ /* 0x000fe20008410000 */
[----:B0-----:R-:W-:Y:S02]  /*2140*/  IMAD R34, R16, UR7, R31 ;  /* 0x0000000710227c24 */ /* 0x001fe4000f8e021f */
[----:B------:R-:W-:Y:S01]  /*2150*/  FMUL.FTZ R20, R49, UR6 ;  /* 0x0000000631147c20 */ /* 0x000fe20008410000 */
[----:B------:R-:W-:Y:S01]  /*2160*/  IMAD R30, R9, -0x2, R10 ;  /* 0xfffffffe091e7824 */ /* 0x000fe200078e020a */
[----:B------:R-:W0:Y:S01]  /*2170*/  MUFU.TANH R46, R46 ;  /* 0x0000002e002e7308 */ /* 0x000e220000002400 */
[----:B------:R-:W0:Y:S01]  /*2180*/  SHFL.IDX PT, R26, R26, RZ, 0x1c1f ;  /* 0x001c1fff1a1a7589 */ /* 0x000e2200000e0000 */
[----:B------:R-:W-:Y:S01]  /*2190*/  FMUL.FTZ R88, R28, UR6 ;  /* 0x000000061c587c20 */ /* 0x000fe20008410000 */
[----:B------:R-:W-:Y:S01]  /*21a0*/  FMUL.FTZ R61, R61, UR6 ;  /* 0x000000063d3d7c20 */ /* 0x000fe20008410000 */
[----:B------:R-:W-:Y:S01]  /*21b0*/  FMUL.FTZ R29, R29, UR6 ;  /* 0x000000061d1d7c20 */ /* 0x000fe20008410000 */
[----:B------:R-:W-:Y:S01]  /*21c0*/  FMUL.FTZ R0, R40, UR6 ;  /* 0x0000000628007c20 */ /* 0x000fe20008410000 */
[----:B---3--:R-:W-:Y:S01]  /*21d0*/  IADD3 R33, R33, -R27, R34 ;  /* 0x8000001b21217210 */ /* 0x008fe20007ffe022 */
[----:B------:R-:W-:Y:S01]  /*21e0*/  FMUL.FTZ R65, R65, UR6 ;  /* 0x0000000641417c20 */ /* 0x000fe20008410000 */
[----:B------:R-:W3:Y:S01]  /*21f0*/  MUFU.TANH R47, R47 ;  /* 0x0000002f002f7308 */ /* 0x000ee20000002400 */
[----:B------:R-:W-:Y:S01]  /*2200*/  FMUL.FTZ R69, R69, UR6 ;  /* 0x0000000645457c20 */ /* 0x000fe20008410000 */
[----:B------:R-:W-:Y:S01]  /*2210*/  VIMNMX R33, R30, R33, PT ;  /* 0x000000211e217248 */ /* 0x000fe20003fe0100 */
[----:B------:R-:W-:Y:S01]  /*2220*/  FMUL.FTZ R3, R44, UR6 ;  /* 0x000000062c037c20 */ /* 0x000fe20008410000 */
[----:B------:R-:W-:Y:S01]  /*2230*/  FMUL.FTZ R73, R73, UR6 ;  /* 0x0000000649497c20 */ /* 0x000fe20008410000 */
[----:B------:R-:W-:Y:S01]  /*2240*/  FMUL.FTZ R77, R77, UR6 ;  /* 0x000000064d4d7c20 */ /* 0x000fe20008410000 */
[C---:B------:R-:W-:Y:S01]  /*2250*/  ISETP.GT.AND P3, PT, R33.reuse, RZ, PT ;  /* 0x000000ff2100720c */ /* 0x040fe20003f64270 */
[----:B------:R-:W-:Y:S01]  /*2260*/  FMUL.FTZ R13, R48, UR6 ;  /* 0x00000006300d7c20 */ /* 0x000fe20008410000 */
[C---:B------:R-:W-:Y:S01]  /*2270*/  ISETP.GT.AND P4, PT, R33.reuse, 0x1, PT ;  /* 0x000000012100780c */ /* 0x040fe20003f84270 */
[----:B------:R-:W3:Y:S01]  /*2280*/  MUFU.TANH R50, R50 ;  /* 0x0000003200327308 */ /* 0x000ee20000002400 */
[----:B------:R-:W-:Y:S01]  /*2290*/  FSEL R91, R36, -INF , P3 ;  /* 0xff800000245b7808 */ /* 0x000fe20001800000 */
[----:B------:R-:W-:Y:S01]  /*22a0*/  FMUL.FTZ R15, R52, UR6 ;  /* 0x00000006340f7c20 */ /* 0x000fe20008410000 */
[----:B------:R-:W-:Y:S01]  /*22b0*/  ISETP.GT.AND P5, PT, R33, 0x8, PT ;  /* 0x000000082100780c */ /* 0x000fe20003fa4270 */
[----:B------:R-:W-:Y:S01]  /*22c0*/  FMUL.FTZ R81, R81, UR6 ;  /* 0x0000000651517c20 */ /* 0x000fe20008410000 */
[----:B------:R-:W-:Y:S01]  /*22d0*/  FSEL R36, R37, -INF , P4 ;  /* 0xff80000025247808 */ /* 0x000fe20002000000 */
[----:B------:R-:W-:Y:S01]  /*22e0*/  FMUL.FTZ R28, R56, UR6 ;  /* 0x00000006381c7c20 */ /* 0x000fe20008410000 */
[----:B------:R-:W-:Y:S01]  /*22f0*/  ISETP.GT.AND P3, PT, R33, 0x9, PT ;  /* 0x000000092100780c */ /* 0x000fe20003f64270 */
[----:B------:R-:W3:Y:S01]  /*2300*/  MUFU.TANH R51, R51 ;  /* 0x0000003300337308 */ /* 0x000ee20000002400 */
[----:B----4-:R-:W-:Y:S01]  /*2310*/  FSEL R93, R93, -INF , P5 ;  /* 0xff8000005d5d7808 */ /* 0x010fe20002800000 */
[----:B------:R-:W-:Y:S01]  /*2320*/  FMUL.FTZ R60, R60, UR6 ;  /* 0x000000063c3c7c20 */ /* 0x000fe20008410000 */
[----:B------:R-:W-:Y:S01]  /*2330*/  FMNMX.FTZ R10, R91, R36, !PT ;  /* 0x000000245b0a7209 */ /* 0x000fe20007810000 */
[----:B------:R-:W-:Y:S01]  /*2340*/  FMUL.FTZ R64, R64, UR6 ;  /* 0x0000000640407c20 */ /* 0x000fe20008410000 */
[----:B------:R-:W-:Y:S01]  /*2350*/  ISETP.GT.AND P4, PT, R33, 0x10, PT ;  /* 0x000000102100780c */ /* 0x000fe20003f84270 */
[----:B------:R-:W-:Y:S01]  /*2360*/  FMUL.FTZ R85, R85, UR6 ;  /* 0x0000000655557c20 */ /* 0x000fe20008410000 */
[----:B------:R-:W-:Y:S01]  /*2370*/  FSEL R95, R95, -INF , P3 ;  /* 0xff8000005f5f7808 */ /* 0x000fe20001800000 */
[----:B------:R-:W4:Y:S01]  /*2380*/  MUFU.TANH R54, R54 ;  /* 0x0000003600367308 */ /* 0x000f220000002400 */
[----:B------:R-:W-:Y:S01]  /*2390*/  FMNMX.FTZ R10, R93, R10, !PT ;  /* 0x0000000a5d0a7209 */ /* 0x000fe20007810000 */
[----:B------:R-:W-:Y:S01]  /*23a0*/  FMUL.FTZ R68, R68, UR6 ;  /* 0x0000000644447c20 */ /* 0x000fe20008410000 */
[----:B------:R-:W-:Y:S01]  /*23b0*/  ISETP.GT.AND P3, PT, R33, 0x11, PT ;  /* 0x000000112100780c */ /* 0x000fe20003f64270 */
[----:B------:R-:W-:Y:S01]  /*23c0*/  FMUL.FTZ R72, R72, UR6 ;  /* 0x0000000648487c20 */ /* 0x000fe20008410000 */
[----:B-----5:R-:W-:Y:S01]  /*23d0*/  FSEL R97, R97, -INF , P4 ;  /* 0xff80000061617808 */ /* 0x020fe20002000000 */
[----:B------:R-:W-:Y:S01]  /*23e0*/  FMUL.FTZ R76, R76, UR6 ;  /* 0x000000064c4c7c20 */ /* 0x000fe20008410000 */
[----:B------:R-:W-:Y:S01]  /*23f0*/  FMNMX.FTZ R10, R95, R10, !PT ;  /* 0x0000000a5f0a7209 */ /* 0x000fe20007810000 */
[----:B------:R-:W5:Y:S01]  /*2400*/  MUFU.TANH R55, R55 ;  /* 0x0000003700377308 */ /* 0x000f620000002400 */
[----:B------:R-:W-:Y:S01]  /*2410*/  ISETP.GT.AND P4, PT, R33, 0x18, PT ;  /* 0x000000182100780c */ /* 0x000fe20003f84270 */
[----:B------:R-:W-:Y:S01]  /*2420*/  FMUL.FTZ R80, R80, UR6 ;  /* 0x0000000650507c20 */ /* 0x000fe20008410000 */
[----:B------:R-:W-:Y:S01]  /*2430*/  FSEL R99, R35, -INF , P3 ;  /* 0xff80000023637808 */ /* 0x000fe20001800000 */
[----:B------:R-:W-:Y:S01]  /*2440*/  FMUL.FTZ R84, R84, UR6 ;  /* 0x0000000654547c20 */ /* 0x000fe20008410000 */
[----:B------:R-:W-:-:S02]  /*2450*/  FMNMX.FTZ R10, R97, R10, !PT ;  /* 0x0000000a610a7209 */ /* 0x000fc40007810000 */
[----:B------:R-:W-:Y:S01]  /*2460*/  ISETP.GT.AND P3, PT, R33, 0x19, PT ;  /* 0x000000192100780c */ /* 0x000fe20003f64270 */
[----:B------:R-:W5:Y:S01]  /*2470*/  MUFU.TANH R58, R58 ;  /* 0x0000003a003a7308 */ /* 0x000f620000002400 */
[----:B------:R-:W-:Y:S02]  /*2480*/  FSEL R101, R38, -INF , P4 ;  /* 0xff80000026657808 */ /* 0x000fe40002000000 */
[----:B------:R-:W-:Y:S02]  /*2490*/  FMNMX.FTZ R10, R99, R10, !PT ;  /* 0x0000000a630a7209 */ /* 0x000fe40007810000 */
[----:B------:R-:W-:Y:S02]  /*24a0*/  ISETP.GT.AND P4, PT, R33, 0x20, PT ;  /* 0x000000202100780c */ /* 0x000fe40003f84270 */
[----:B-1----:R-:W-:Y:S01]  /*24b0*/  FSEL R103, R39, -INF , P3 ;  /* 0xff80000027677808 */ /* 0x002fe20001800000 */
[----:B------:R-:W1:Y:S01]  /*24c0*/  MUFU.TANH R41, R59 ;  /* 0x0000003b00297308 */ /* 0x000e620000002400 */
[----:B------:R-:W-:-:S02]  /*24d0*/  FMNMX.FTZ R10, R101, R10, !PT ;  /* 0x0000000a650a7209 */ /* 0x000fc40007810000 */
[----:B------:R-:W-:Y:S02]  /*24e0*/  ISETP.GT.AND P3, PT, R33, 0x21, PT ;  /* 0x000000212100780c */ /* 0x000fe40003f64270 */
[----:B--2---:R-:W-:Y:S02]  /*24f0*/  FSEL R105, R42, -INF , P4 ;  /* 0xff8000002a697808 */ /* 0x004fe40002000000 */
[----:B------:R-:W-:Y:S01]  /*2500*/  FMNMX.FTZ R10, R103, R10, !PT ;  /* 0x0000000a670a7209 */ /* 0x000fe20007810000 */
[----:B------:R-:W2:Y:S01]  /*2510*/  MUFU.TANH R31, R62 ;  /* 0x0000003e001f7308 */ /* 0x000ea20000002400 */
[----:B------:R-:W-:Y:S02]  /*2520*/  ISETP.GT.AND P4, PT, R33, 0x28, PT ;  /* 0x000000282100780c */ /* 0x000fe40003f84270 */
[----:B------:R-:W-:Y:S02]  /*2530*/  FSEL R107, R43, -INF , P3 ;  /* 0xff8000002b6b7808 */ /* 0x000fe40001800000 */
[----:B------:R-:W-:-:S02]  /*2540*/  FMNMX.FTZ R10, R105, R10, !PT ;  /* 0x0000000a690a7209 */ /* 0x000fc40007810000 */
[----:B------:R-:W-:Y:S01]  /*2550*/  ISETP.GT.AND P3, PT, R33, 0x29, PT ;  /* 0x000000292100780c */ /* 0x000fe20003f64270 */
[----:B------:R4:W-:Y:S01]  /*2560*/  MUFU.TANH R59, R71 ;  /* 0x00000047003b7308 */ /* 0x0009e20000002400 */
[----:B0-----:R-:W-:Y:S02]  /*2570*/  FSEL R109, R46, -INF , P4 ;  /* 0xff8000002e6d7808 */ /* 0x001fe40002000000 */
[----:B------:R-:W-:Y:S02]  /*2580*/  FMNMX.FTZ R10, R107, R10, !PT ;  /* 0x0000000a6b0a7209 */ /* 0x000fe40007810000 */
[----:B------:R-:W-:Y:S02]  /*2590*/  ISETP.GT.AND P4, PT, R33, 0x30, PT ;  /* 0x000000302100780c */ /* 0x000fe40003f84270 */
[----:B---3--:R-:W-:Y:S01]  /*25a0*/  FSEL R111, R47, -INF , P3 ;  /* 0xff8000002f6f7808 */ /* 0x008fe20001800000 */
[----:B------:R-:W0:Y:S01]  /*25b0*/  MUFU.TANH R37, R63 ;  /* 0x0000003f00257308 */ /* 0x000e220000002400 */
[----:B------:R-:W-:-:S02]  /*25c0*/  FMNMX.FTZ R10, R109, R10, !PT ;  /* 0x0000000a6d0a7209 */ /* 0x000fc40007810000 */
[----:B------:R-:W-:Y:S02]  /*25d0*/  ISETP.GT.AND P3, PT, R33, 0x31, PT ;  /* 0x000000312100780c */ /* 0x000fe40003f64270 */
[----:B------:R-:W-:Y:S02]  /*25e0*/  FSEL R113, R50, -INF , P4 ;  /* 0xff80000032717808 */ /* 0x000fe40002000000 */
[----:B------:R-:W-:Y:S01]  /*25f0*/  FMNMX.FTZ R10, R111, R10, !PT ;  /* 0x0000000a6f0a7209 */ /* 0x000fe20007810000 */
[----:B------:R5:W-:Y:S01]  /*2600*/  MUFU.TANH R11, R67 ;  /* 0x00000043000b7308 */ /* 0x000be20000002400 */
[----:B------:R-:W-:Y:S02]  /*2610*/  ISETP.GT.AND P4, PT, R33, 0x38, PT ;  /* 0x000000382100780c */ /* 0x000fe40003f84270 */
[----:B------:R-:W-:Y:S02]  /*2620*/  FSEL R89, R51, -INF , P3 ;  /* 0xff80000033597808 */ /* 0x000fe40001800000 */
[----:B------:R-:W-:-:S02]  /*2630*/  FMNMX.FTZ R10, R113, R10, !PT ;  /* 0x0000000a710a7209 */ /* 0x000fc40007810000 */
[----:B------:R-:W-:Y:S01]  /*2640*/  ISETP.GT.AND P3, PT, R33, 0x39, PT ;  /* 0x000000392100780c */ /* 0x000fe20003f64270 */
[----:B------:R-:W3:Y:S01]  /*2650*/  MUFU.TANH R66, R66 ;  /* 0x0000004200427308 */ /* 0x000ee20000002400 */
[----:B----4-:R-:W-:Y:S02]  /*2660*/  FSEL R71, R54, -INF , P4 ;  /* 0xff80000036477808 */ /* 0x010fe40002000000 */
[----:B------:R-:W-:Y:S01]  /*2670*/  FMNMX.FTZ R10, R89, R10, !PT ;  /* 0x0000000a590a7209 */ /* 0x000fe20007810000 */
[----:B------:R-:W4:Y:S01]  /*2680*/  @P2 LDC R54, c[0x0][0x450] ;  /* 0x00011400ff362b82 */ /* 0x000f220000000800 */
[----:B------:R-:W-:Y:S02]  /*2690*/  ISETP.GT.AND P4, PT, R33, 0x40, PT ;  /* 0x000000402100780c */ /* 0x000fe40003f84270 */
[----:B-----5:R-:W-:Y:S01]  /*26a0*/  FSEL R67, R55, -INF , P3 ;  /* 0xff80000037437808 */ /* 0x020fe20001800000 */
[----:B------:R-:W5:Y:S01]  /*26b0*/  MUFU.TANH R70, R70 ;  /* 0x0000004600467308 */ /* 0x000f620000002400 */
[----:B------:R-:W-:-:S02]  /*26c0*/  FMNMX.FTZ R10, R71, R10, !PT ;  /* 0x0000000a470a7209 */ /* 0x000fc40007810000 */
[----:B------:R-:W-:Y:S02]  /*26d0*/  ISETP.GT.AND P3, PT, R33, 0x41, PT ;  /* 0x000000412100780c */ /* 0x000fe40003f64270 */
[----:B------:R-:W-:Y:S02]  /*26e0*/  FSEL R63, R58, -INF , P4 ;  /* 0xff8000003a3f7808 */ /* 0x000fe40002000000 */
[----:B------:R-:W-:Y:S01]  /*26f0*/  FMNMX.FTZ R10, R67, R10, !PT ;  /* 0x0000000a430a7209 */ /* 0x000fe20007810000 */
[----:B------:R-:W5:Y:S01]  /*2700*/  MUFU.TANH R57, R74 ;  /* 0x0000004a00397308 */ /* 0x000f620000002400 */
[----:B------:R-:W-:Y:S02]  /*2710*/  ISETP.GT.AND P4, PT, R33, 0x48, PT ;  /* 0x000000482100780c */ /* 0x000fe40003f84270 */
[----:B-1----:R-:W-:Y:S02]  /*2720*/  FSEL R41, R41, -INF , P3 ;  /* 0xff80000029297808 */ /* 0x002fe40001800000 */
[----:B------:R-:W-:-:S02]  /*2730*/  FMNMX.FTZ R10, R63, R10, !PT ;  /* 0x0000000a3f0a7209 */ /* 0x000fc40007810000 */
[----:B------:R-:W-:Y:S01]  /*2740*/  ISETP.GT.AND P3, PT, R33, 0x49, PT ;  /* 0x000000492100780c */ /* 0x000fe20003f64270 */
[----:B------:R-:W1:Y:S01]  /*2750*/  MUFU.TANH R45, R75 ;  /* 0x0000004b002d7308 */ /* 0x000e620000002400 */
[----:B--2---:R-:W-:Y:S02]  /*2760*/  FSEL R31, R31, -INF , P4 ;  /* 0xff8000001f1f7808 */ /* 0x004fe40002000000 */
[----:B------:R-:W-:Y:S02]  /*2770*/  FMNMX.FTZ R10, R41, R10, !PT ;  /* 0x0000000a290a7209 */ /* 0x000fe40007810000 */
[----:B------:R-:W-:Y:S02]  /*2780*/  ISETP.GT.AND P4, PT, R33, 0x50, PT ;  /* 0x000000502100780c */ /* 0x000fe40003f84270 */
[----:B0-----:R-:W-:Y:S01]  /*2790*/  FSEL R37, R37, -INF , P3 ;  /* 0xff80000025257808 */ /* 0x001fe20001800000 */
[----:B------:R-:W0:Y:S01]  /*27a0*/  MUFU.TANH R51, R78 ;  /* 0x0000004e00337308 */ /* 0x000e220000002400 */
[----:B------:R-:W-:-:S02]  /*27b0*/  FMNMX.FTZ R10, R31, R10, !PT ;  /* 0x0000000a1f0a7209 */ /* 0x000fc40007810000 */
[----:B------:R-:W-:Y:S02]  /*27c0*/  ISETP.GT.AND P3, PT, R33, 0x51, PT ;  /* 0x000000512100780c */ /* 0x000fe40003f64270 */
[----:B---3--:R-:W-:Y:S02]  /*27d0*/  FSEL R35, R66, -INF , P4 ;  /* 0xff80000042237808 */ /* 0x008fe40002000000 */
[----:B------:R-:W-:Y:S01]  /*27e0*/  FMNMX.FTZ R10, R37, R10, !PT ;  /* 0x0000000a250a7209 */ /* 0x000fe20007810000 */
[----:B------:R-:W2:Y:S01]  /*27f0*/  MUFU.TANH R55, R79 ;  /* 0x0000004f00377308 */ /* 0x000ea20000002400 */
[----:B------:R-:W-:Y:S02]  /*2800*/  ISETP.GT.AND P4, PT, R33, 0x58, PT ;  /* 0x000000582100780c */ /* 0x000fe40003f84270 */
[----:B------:R-:W-:Y:S02]  /*2810*/  FSEL R39, R11, -INF , P3 ;  /* 0xff8000000b277808 */ /* 0x000fe40001800000 */
[----:B------:R-:W-:-:S02]  /*2820*/  FMNMX.FTZ R10, R35, R10, !PT ;  /* 0x0000000a230a7209 */ /* 0x000fc40007810000 */
[----:B------:R-:W-:Y:S01]  /*2830*/  ISETP.GT.AND P3, PT, R33, 0x59, PT ;  /* 0x000000592100780c */ /* 0x000fe20003f64270 */
[----:B------:R-:W3:Y:S01]  /*2840*/  MUFU.TANH R47, R82 ;  /* 0x00000052002f7308 */ /* 0x000ee20000002400 */
[----:B-----5:R-:W-:Y:S02]  /*2850*/  FSEL R43, R70, -INF , P4 ;  /* 0xff800000462b7808 */ /* 0x020fe40002000000 */
[----:B------:R-:W-:Y:S02]  /*2860*/  FMNMX.FTZ R10, R39, R10, !PT ;  /* 0x0000000a270a7209 */ /* 0x000fe40007810000 */
[----:B------:R-:W-:Y:S02]  /*2870*/  ISETP.GT.AND P4, PT, R33, 0x60, PT ;  /* 0x000000602100780c */ /* 0x000fe40003f84270 */
[----:B------:R-:W-:Y:S01]  /*2880*/  FSEL R59, R59, -INF , P3 ;  /* 0xff8000003b3b7808 */ /* 0x000fe20001800000 */
[----:B------:R-:W5:Y:S01]  /*2890*/  MUFU.TANH R53, R83 ;  /* 0x0000005300357308 */ /* 0x000f620000002400 */
[----:B------:R-:W-:-:S02]  /*28a0*/  FMNMX.FTZ R10, R43, R10, !PT ;  /* 0x0000000a2b0a7209 */ /* 0x000fc40007810000 */
[----:B------:R-:W-:Y:S02]  /*28b0*/  ISETP.GT.AND P3, PT, R33, 0x61, PT ;  /* 0x000000612100780c */ /* 0x000fe40003f64270 */
[----:B------:R-:W-:Y:S02]  /*28c0*/  FSEL R57, R57, -INF , P4 ;  /* 0xff80000039397808 */ /* 0x000fe40002000000 */
[----:B------:R-:W-:Y:S01]  /*28d0*/  FMNMX.FTZ R10, R59, R10, !PT ;  /* 0x0000000a3b0a7209 */ /* 0x000fe20007810000 */
[----:B------:R-:W4:Y:S01]  /*28e0*/  MUFU.TANH R49, R86 ;  /* 0x0000005600317308 */ /* 0x000f220000002400 */
[----:B------:R-:W-:Y:S02]  /*28f0*/  ISETP.GT.AND P4, PT, R33, 0x68, PT ;  /* 0x000000682100780c */ /* 0x000fe40003f84270 */
[----:B-1----:R-:W-:Y:S02]  /*2900*/  FSEL R45, R45, -INF , P3 ;  /* 0xff8000002d2d7808 */ /* 0x002fe40001800000 */
[----:B------:R-:W-:-:S02]  /*2910*/  FMNMX.FTZ R10, R57, R10, !PT ;  /* 0x0000000a390a7209 */ /* 0x000fc40007810000 */
[----:B------:R-:W-:Y:S01]  /*2920*/  ISETP.GT.AND P3, PT, R33, 0x69, PT ;  /* 0x000000692100780c */ /* 0x000fe20003f64270 */
[----:B------:R-:W1:Y:S01]  /*2930*/  MUFU.TANH R87, R87 ;  /* 0x0000005700577308 */ /* 0x000e620000002400 */
[----:B0-----:R-:W-:Y:S02]  /*2940*/  FSEL R51, R51, -INF , P4 ;  /* 0xff80000033337808 */ /* 0x001fe40002000000 */
[----:B------:R-:W-:Y:S02]  /*2950*/  FMNMX.FTZ R10, R45, R10, !PT ;  /* 0x0000000a2d0a7209 */ /* 0x000fe40007810000 */
[----:B------:R-:W-:Y:S02]  /*2960*/  ISETP.GT.AND P4, PT, R33, 0x70, PT ;  /* 0x000000702100780c */ /* 0x000fe40003f84270 */
[----:B--2---:R-:W-:Y:S01]  /*2970*/  FSEL R55, R55, -INF , P3 ;  /* 0xff80000037377808 */ /* 0x004fe20001800000 */
[----:B------:R-:W-:Y:S01]  /*2980*/  MUFU.TANH R14, R14 ;  /* 0x0000000e000e7308 */ /* 0x000fe20000002400 */
[----:B------:R-:W-:-:S02]  /*2990*/  FMNMX.FTZ R10, R51, R10, !PT ;  /* 0x0000000a330a7209 */ /* 0x000fc40007810000 */
[----:B------:R-:W-:Y:S02]  /*29a0*/  ISETP.GT.AND P3, PT, R33, 0x71, PT ;  /* 0x000000712100780c */ /* 0x000fe40003f64270 */
[----:B---3--:R-:W-:Y:S02]  /*29b0*/  FSEL R47, R47, -INF , P4 ;  /* 0xff8000002f2f7808 */ /* 0x008fe40002000000 */
[----:B------:R-:W-:Y:S01]  /*29c0*/  FMNMX.FTZ R10, R55, R10, !PT ;  /* 0x0000000a370a7209 */ /* 0x000fe20007810000 */
[----:B------:R-:W0:Y:S01]  /*29d0*/  MUFU.TANH R24, R24 ;  /* 0x0000001800187308 */ /* 0x000e220000002400 */
[----:B------:R-:W-:Y:S02]  /*29e0*/  ISETP.GT.AND P4, PT, R33, 0x78, PT ;  /* 0x000000782100780c */ /* 0x000fe40003f84270 */
[----:B-----5:R-:W-:Y:S02]  /*29f0*/  FSEL R53, R53, -INF , P3 ;  /* 0xff80000035357808 */ /* 0x020fe40001800000 */
[----:B------:R-:W-:-:S02]  /*2a00*/  FMNMX.FTZ R10, R47, R10, !PT ;  /* 0x0000000a2f0a7209 */ /* 0x000fc40007810000 */
[----:B------:R-:W-:Y:S01]  /*2a10*/  ISETP.GT.AND P3, PT, R33, 0x79, PT ;  /* 0x000000792100780c */ /* 0x000fe20003f64270 */
[----:B------:R2:W-:Y:S01]  /*2a20*/  MUFU.TANH R40, R61 ;  /* 0x0000003d00287308 */ /* 0x0005e20000002400 */
[----:B----4-:R-:W-:Y:S02]  /*2a30*/  FSEL R49, R49, -INF , P4 ;  /* 0xff80000031317808 */ /* 0x010fe40002000000 */
[----:B------:R-:W-:Y:S02]  /*2a40*/  FMNMX.FTZ R10, R53, R10, !PT ;  /* 0x0000000a350a7209 */ /* 0x000fe40007810000 */
[----:B-1----:R-:W-:Y:S02]  /*2a50*/  FSEL R33, R87, -INF , P3 ;  /* 0xff80000057217808 */ /* 0x002fe40001800000 */
[----:B------:R-:W-:Y:S01]  /*2a60*/  FMNMX.FTZ R10, R49, R10, !PT ;  /* 0x0000000a310a7209 */ /* 0x000fe20007810000 */
[----:B------:R-:W1:Y:S01]  /*2a70*/  MUFU.TANH R88, R88 ;  /* 0x0000005800587308 */ /* 0x000e620000002400 */
[----:B--2---:R-:W-:-:S02]  /*2a80*/  IMAD.IADD R61, R34, 0x1, -R27 ;  /* 0x00000001223d7824 */ /* 0x004fc400078e0a1b */
[----:B------:R-:W-:-:S03]  /*2a90*/  FMNMX.FTZ R10, R33, R10, !PT ;  /* 0x0000000a210a7209 */ /* 0x000fc60007810000 */
[----:B------:R-:W-:Y:S02]  /*2aa0*/  VIADDMNMX R61, R26, R61, R30, PT ;  /* 0x0000003d1a3d7246 */ /* 0x000fe4000380011e */
[----:B------:R-:W2:Y:S01]  /*2ab0*/  SHFL.BFLY PT, R11, R10, 0x2, 0x1f ;  /* 0x0c401f000a0b7f89 */ /* 0x000ea200000e0000 */
[----:B------:R-:W3:Y:S01]  /*2ac0*/  MUFU.TANH R29, R29 ;  /* 0x0000001d001d7308 */ /* 0x000ee20000002400 */
[C---:B------:R-:W-:Y:S02]  /*2ad0*/  ISETP.GT.AND P4, PT, R61.reuse, 0x1, PT ;  /* 0x000000013d00780c */ /* 0x040fe40003f84270 */
[C---:B------:R-:W-:Y:S02]  /*2ae0*/  ISETP.GT.AND P5, PT, R61.reuse, 0x8, PT ;  /* 0x000000083d00780c */ /* 0x040fe40003fa4270 */
[----:B0-----:R-:W-:Y:S02]  /*2af0*/  FSEL R30, R24, -INF , P4 ;  /* 0xff800000181e7808 */ /* 0x001fe40002000000 */
[----:B------:R-:W-:Y:S01]  /*2b00*/  ISETP.GT.AND P4, PT, R61, 0x10, PT ;  /* 0x000000103d00780c */ /* 0x000fe20003f84270 */
[----:B------:R-:W0:Y:S08]  /*2b10*/  MUFU.TANH R19, R19 ;  /* 0x0000001300137308 */ /* 0x000e300000002400 */
[----:B------:R-:W4:Y:S01]  /*2b20*/  MUFU.TANH R21, R21 ;  /* 0x0000001500157308 */ /* 0x000f220000002400 */
[----:B--2---:R-:W-:Y:S01]  /*2b30*/  FMNMX.FTZ R38, R10, R11, !PT ;  /* 0x0000000b0a267209 */ /* 0x004fe20007810000 */
[----:B------:R-:W-:-:S06]  /*2b40*/  IMAD.U32 R10, RZ, RZ, UR10 ;  /* 0x0000000aff0a7e24 */ /* 0x000fcc000f8e00ff */
[----:B------:R-:W-:Y:S01]  /*2b50*/  MUFU.TANH R42, R65 ;  /* 0x00000041002a7308 */ /* 0x000fe20000002400 */
[----:B------:R-:W2:Y:S07]  /*2b60*/  SHFL.BFLY PT, R11, R38, 0x1, 0x1f ;  /* 0x0c201f00260b7f89 */ /* 0x000eae00000e0000 */
[----:B------:R-:W5:Y:S08]  /*2b70*/  MUFU.TANH R6, R6 ;  /* 0x0000000600067308 */ /* 0x000f700000002400 */
[----:B------:R1:W-:Y:S08]  /*2b80*/  MUFU.TANH R44, R69 ;  /* 0x00000045002c7308 */ /* 0x0003f00000002400 */
[----:B------:R-:W-:Y:S01]  /*2b90*/  MUFU.TANH R2, R2 ;  /* 0x0000000200027308 */ /* 0x000fe20000002400 */
[----:B-1----:R-:W-:-:S02]  /*2ba0*/  FSEL R69, R88, -INF , P5 ;  /* 0xff80000058457808 */ /* 0x002fc40002800000 */
[----:B--2---:R-:W-:-:S04]  /*2bb0*/  FMNMX.FTZ R11, R38, R11, !PT ;  /* 0x0000000b260b7209 */ /* 0x004fc80007810000 */
[C---:B------:R-:W-:Y:S01]  /*2bc0*/  FSETP.NEU.FTZ.AND P3, PT, R11.reuse, -INF , PT ;  /* 0xff8000000b00780b */ /* 0x040fe20003f7d000 */
[-C--:B------:R-:W-:Y:S01]  /*2bd0*/  FMUL.FTZ R38, R11, R10.reuse ;  /* 0x0000000a0b267220 */ /* 0x080fe20000410000 */
[----:B------:R-:W1:Y:S04]  /*2be0*/  MUFU.TANH R0, R0 ;  /* 0x0000000000007308 */ /* 0x000e680000002400 */
[----:B------:R-:W-:Y:S02]  /*2bf0*/  FSEL R38, R38, RZ, P3 ;  /* 0x000000ff26267208 */ /* 0x000fe40001800000 */
[----:B------:R-:W-:Y:S02]  /*2c00*/  ISETP.GT.AND P3, PT, R61, RZ, PT ;  /* 0x000000ff3d00720c */ /* 0x000fe40003f64270 */
[----:B------:R0:W-:Y:S01]  /*2c10*/  MUFU.TANH R46, R73 ;  /* 0x00000049002e7308 */ /* 0x0001e20000002400 */
[-CC-:B------:R-:W-:Y:S01]  /*2c20*/  FFMA.FTZ R181, R91, R10.reuse, -R38.reuse ;  /* 0x0000000a5bb57223 */ /* 0x180fe20000010826 */
[----:B------:R-:W-:Y:S01]  /*2c30*/  FSEL R65, R14, -INF , P3 ;  /* 0xff8000000e417808 */ /* 0x000fe20001800000 */
[-CC-:B------:R-:W-:Y:S01]  /*2c40*/  FFMA.FTZ R183, R93, R10.reuse, -R38.reuse ;  /* 0x0000000a5db77223 */ /* 0x180fe20000010826 */
[----:B------:R-:W-:Y:S01]  /*2c50*/  ISETP.GT.AND P3, PT, R61, 0x9, PT ;  /* 0x000000093d00780c */ /* 0x000fe20003f64270 */
[--C-:B------:R-:W-:Y:S01]  /*2c60*/  FFMA.FTZ R14, R95, R10, -R38.reuse ;  /* 0x0000000a5f0e7223 */ /* 0x100fe20000010826 */
[----:B------:R-:W-:Y:S01]  /*2c70*/  FMNMX.FTZ R24, R65, R30, !PT ;  /* 0x0000001e41187209 */ /* 0x000fe20007810000 */
[--C-:B------:R-:W-:Y:S01]  /*2c80*/  FFMA.FTZ R177, R97, R10, -R38.reuse ;  /* 0x0000000a61b17223 */ /* 0x100fe20000010826 */
[----:B---3--:R-:W-:Y:S01]  /*2c90*/  FSEL R29, R29, -INF , P3 ;  /* 0xff8000001d1d7808 */ /* 0x008fe20001800000 */
[----:B------:R-:W-:Y:S01]  /*2ca0*/  MUFU.TANH R7, R7 ;  /* 0x0000000700077308 */ /* 0x000fe20000002400 */
[----:B------:R-:W-:Y:S01]  /*2cb0*/  FMNMX.FTZ R24, R69, R24, !PT ;  /* 0x0000001845187209 */ /* 0x000fe20007810000 */
[-CC-:B------:R-:W-:Y:S01]  /*2cc0*/  FFMA.FTZ R99, R99, R10.reuse, -R38.reuse ;  /* 0x0000000a63637223 */ /* 0x180fe20000010826 */
[----:B------:R-:W-:Y:S01]  /*2cd0*/  ISETP.GT.AND P3, PT, R61, 0x11, PT ;  /* 0x000000113d00780c */ /* 0x000fe20003f64270 */
[-CC-:B------:R-:W-:Y:S01]  /*2ce0*/  FFMA.FTZ R179, R101, R10.reuse, -R38.reuse ;  /* 0x0000000a65b37223 */ /* 0x180fe20000010826 */
[----:B0-----:R-:W-:Y:S01]  /*2cf0*/  FSEL R73, R19, -INF , P4 ;  /* 0xff80000013497808 */ /* 0x001fe20002000000 */
[--C-:B------:R-:W-:Y:S01]  /*2d00*/  FFMA.FTZ R171, R71, R10, -R38.reuse ;  /* 0x0000000a47ab7223 */ /* 0x100fe20000010826 */
[----:B------:R-:W-:Y:S01]  /*2d10*/  FMNMX.FTZ R24, R29, R24, !PT ;  /* 0x000000181d187209 */ /* 0x000fe20007810000 */
[----:B------:R-:W0:Y:S01]  /*2d20*/  MUFU.TANH R3, R3 ;  /* 0x0000000300037308 */ /* 0x000e220000002400 */
[----:B------:R-:W-:Y:S01]  /*2d30*/  ISETP.GT.AND P4, PT, R61, 0x18, PT ;  /* 0x000000183d00780c */ /* 0x000fe20003f84270 */
[-CC-:B------:R-:W-:Y:S01]  /*2d40*/  FFMA.FTZ R19, R67, R10.reuse, -R38.reuse ;  /* 0x0000000a43137223 */ /* 0x180fe20000010826 */
[----:B----4-:R-:W-:Y:S01]  /*2d50*/  FSEL R21, R21, -INF , P3 ;  /* 0xff80000015157808 */ /* 0x010fe20001800000 */
[--C-:B------:R-:W-:Y:S01]  /*2d60*/  FFMA.FTZ R173, R105, R10, -R38.reuse ;  /* 0x0000000a69ad7223 */ /* 0x100fe20000010826 */
[----:B------:R-:W-:Y:S01]  /*2d70*/  FMNMX.FTZ R24, R73, R24, !PT ;  /* 0x0000001849187209 */ /* 0x000fe20007810000 */
[-CC-:B------:R-:W-:Y:S01]  /*2d80*/  FFMA.FTZ R165, R63, R10.reuse, -R38.reuse ;  /* 0x0000000a3fa57223 */ /* 0x180fe20000010826 */
[----:B------:R-:W-:Y:S01]  /*2d90*/  ISETP.GT.AND P3, PT, R61, 0x19, PT ;  /* 0x000000193d00780c */ /* 0x000fe20003f64270 */
[----:B------:R-:W-:Y:S01]  /*2da0*/  MUFU.TANH R12, R12 ;  /* 0x0000000c000c7308 */ /* 0x000fe20000002400 */
[----:B-----5:R-:W-:Y:S01]  /*2db0*/  FSEL R75, R6, -INF , P4 ;  /* 0xff800000064b7808 */ /* 0x020fe20002000000 */
[--C-:B------:R-:W-:Y:S01]  /*2dc0*/  FFMA.FTZ R34, R41, R10, -R38.reuse ;  /* 0x0000000a29227223 */ /* 0x100fe20000010826 */
[----:B------:R-:W-:Y:S01]  /*2dd0*/  FMNMX.FTZ R24, R21, R24, !PT ;  /* 0x0000001815187209 */ /* 0x000fe20007810000 */
[-CC-:B------:R-:W-:Y:S01]  /*2de0*/  FFMA.FTZ R167, R31, R10.reuse, -R38.reuse ;  /* 0x0000000a1fa77223 */ /* 0x180fe20000010826 */
[----:B------:R-:W-:Y:S01]  /*2df0*/  ISETP.GT.AND P4, PT, R61, 0x20, PT ;  /* 0x000000203d00780c */ /* 0x000fe20003f84270 */
[--C-:B------:R-:W-:Y:S01]  /*2e00*/  FFMA.FTZ R36, R36, R10, -R38.reuse ;  /* 0x0000000a24247223 */ /* 0x100fe20000010826 */
[----:B------:R-:W-:Y:S01]  /*2e10*/  FMNMX.FTZ R24, R75, R24, !PT ;  /* 0x000000184b187209 */ /* 0x000fe20007810000 */
[----:B------:R2:W-:Y:S01]  /*2e20*/  MUFU.TANH R48, R77 ;  /* 0x0000004d00307308 */ /* 0x0005e20000002400 */
[----:B-1----:R-:W-:Y:S01]  /*2e30*/  FSEL R79, R0, -INF , P4 ;  /* 0xff800000004f7808 */ /* 0x002fe20002000000 */
[-CC-:B------:R-:W-:Y:S01]  /*2e40*/  FFMA.FTZ R0, R103, R10.reuse, -R38.reuse ;  /* 0x0000000a67007223 */ /* 0x180fe20000010826 */
[----:B------:R-:W-:Y:S01]  /*2e50*/  ISETP.GT.AND P4, PT, R61, 0x28, PT ;  /* 0x000000283d00780c */ /* 0x000fe20003f84270 */
[-CC-:B------:R-:W-:Y:S01]  /*2e60*/  FFMA.FTZ R6, R107, R10.reuse, -R38.reuse ;  /* 0x0000000a6b067223 */ /* 0x180fe20000010826 */
[-CC-:B------:R-:W-:Y:S01]  /*2e70*/  FFMA.FTZ R175, R109, R10.reuse, -R38.reuse ;  /* 0x0000000a6daf7223 */ /* 0x180fe20000010826 */
[-CC-:B------:R-:W-:Y:S01]  /*2e80*/  FFMA.FTZ R169, R113, R10.reuse, -R38.reuse ;  /* 0x0000000a71a97223 */ /* 0x180fe20000010826 */
[----:B0-----:R-:W-:Y:S01]  /*2e90*/  FSEL R3, R3, -INF , P4 ;  /* 0xff80000003037808 */ /* 0x001fe20002000000 */
[----:B------:R-:W0:Y:S01]  /*2ea0*/  MUFU.TANH R13, R13 ;  /* 0x0000000d000d7308 */ /* 0x000e220000002400 */
[----:B--2---:R-:W-:Y:S01]  /*2eb0*/  FSEL R77, R2, -INF , P3 ;  /* 0xff800000024d7808 */ /* 0x004fe20001800000 */
[-CC-:B------:R-:W-:Y:S01]  /*2ec0*/  FFMA.FTZ R37, R37, R10.reuse, -R38.reuse ;  /* 0x0000000a25257223 */ /* 0x180fe20000010826 */
[----:B------:R-:W-:Y:S01]  /*2ed0*/  ISETP.GT.AND P3, PT, R61, 0x21, PT ;  /* 0x000000213d00780c */ /* 0x000fe20003f64270 */
[--C-:B------:R-:W-:Y:S01]  /*2ee0*/  FFMA.FTZ R35, R35, R10, -R38.reuse ;  /* 0x0000000a23237223 */ /* 0x100fe20000010826 */
[----:B------:R-:W-:Y:S01]  /*2ef0*/  FMNMX.FTZ R24, R77, R24, !PT ;  /* 0x000000184d187209 */ /* 0x000fe20007810000 */
[--C-:B------:R-:W-:Y:S01]  /*2f00*/  FFMA.FTZ R39, R39, R10, -R38.reuse ;  /* 0x0000000a27277223 */ /* 0x100fe20000010826 */
[----:B------:R-:W-:Y:S01]  /*2f10*/  FSEL R7, R7, -INF , P3 ;  /* 0xff80000007077808 */ /* 0x000fe20001800000 */
[----:B------:R-:W-:Y:S01]  /*2f20*/  MUFU.TANH R20, R20 ;  /* 0x0000001400147308 */ /* 0x000fe20000002400 */
[----:B------:R-:W-:Y:S01]  /*2f30*/  FMNMX.FTZ R24, R79, R24, !PT ;  /* 0x000000184f187209 */ /* 0x000fe20007810000 */
[-CC-:B------:R-:W-:Y:S01]  /*2f40*/  FFMA.FTZ R43, R43, R10.reuse, -R38.reuse ;  /* 0x0000000a2b2b7223 */ /* 0x180fe20000010826 */
[----:B------:R-:W-:Y:S01]  /*2f50*/  ISETP.GT.AND P3, PT, R61, 0x29, PT ;  /* 0x000000293d00780c */ /* 0x000fe20003f64270 */
[--C-:B------:R-:W-:Y:S01]  /*2f60*/  FFMA.FTZ R59, R59, R10, -R38.reuse ;  /* 0x0000000a3b3b7223 */ /* 0x100fe20000010826 */
[----:B------:R-:W-:Y:S01]  /*2f70*/  FMNMX.FTZ R24, R7, R24, !PT ;  /* 0x0000001807187209 */ /* 0x000fe20007810000 */
[--C-:B------:R-:W-:Y:S01]  /*2f80*/  FFMA.FTZ R57, R57, R10, -R38.reuse ;  /* 0x0000000a39397223 */ /* 0x100fe20000010826 */
[----:B------:R-:W-:Y:S01]  /*2f90*/  ISETP.GT.AND P4, PT, R61, 0x30, PT ;  /* 0x000000303d00780c */ /* 0x000fe20003f84270 */
[----:B------:R-:W1:Y:S01]  /*2fa0*/  MUFU.TANH R15, R15 ;  /* 0x0000000f000f7308 */ /* 0x000e620000002400 */
[----:B------:R-:W-:Y:S01]  /*2fb0*/  FMNMX.FTZ R24, R3, R24, !PT ;  /* 0x0000001803187209 */ /* 0x000fe20007810000 */
[-CC-:B------:R-:W-:Y:S01]  /*2fc0*/  FFMA.FTZ R45, R45, R10.reuse, -R38.reuse ;  /* 0x0000000a2d2d7223 */ /* 0x180fe20000010826 */
[----:B0-----:R-:W-:Y:S01]  /*2fd0*/  FSEL R13, R13, -INF , P4 ;  /* 0xff8000000d0d7808 */ /* 0x001fe20002000000 */
[-CC-:B------:R-:W-:Y:S01]  /*2fe0*/  FFMA.FTZ R51, R51, R10.reuse, -R38.reuse ;  /* 0x0000000a33337223 */ /* 0x180fe20000010826 */
[----:B------:R-:W-:Y:S01]  /*2ff0*/  ISETP.GT.AND P4, PT, R61, 0x38, PT ;  /* 0x000000383d00780c */ /* 0x000fe20003f84270 */
[-CC-:B------:R-:W-:Y:S01]  /*3000*/  FFMA.FTZ R55, R55, R10.reuse, -R38.reuse ;  /* 0x0000000a37377223 */ /* 0x180fe20000010826 */
[-CC-:B------:R-:W-:Y:S01]  /*3010*/  FFMA.FTZ R47, R47, R10.reuse, -R38.reuse ;  /* 0x0000000a2f2f7223 */ /* 0x180fe20000010826 */
[----:B------:R-:W0:Y:S01]  /*3020*/  MUFU.TANH R25, R25 ;  /* 0x0000001900197308 */ /* 0x000e220000002400 */
[-CC-:B------:R-:W-:Y:S01]  /*3030*/  FFMA.FTZ R53, R53, R10.reuse, -R38.reuse ;  /* 0x0000000a35357223 */ /* 0x180fe20000010826 */
[-CC-:B------:R-:W-:Y:S01]  /*3040*/  FFMA.FTZ R49, R49, R10.reuse, -R38.reuse ;  /* 0x0000000a31317223 */ /* 0x180fe20000010826 */
[----:B------:R-:W-:Y:S01]  /*3050*/  FFMA.FTZ R33, R33, R10, -R38 ;  /* 0x0000000a21217223 */ /* 0x000fe20000010826 */
[----:B------:R-:W-:-:S02]  /*3060*/  CS2R R112, SRZ ;  /* 0x0000000000707805 */ /* 0x000fc4000001ff00 */
[----:B------:R-:W-:Y:S02]  /*3070*/  CS2R R108, SRZ ;  /* 0x00000000006c7805 */ /* 0x000fe4000001ff00 */
[----:B------:R-:W-:Y:S01]  /*3080*/  CS2R R106, SRZ ;  /* 0x00000000006a7805 */ /* 0x000fe2000001ff00 */
[----:B------:R2:W-:Y:S01]  /*3090*/  MUFU.TANH R50, R81 ;  /* 0x0000005100327308 */ /* 0x0005e20000002400 */
[----:B-1----:R-:W-:Y:S02]  /*30a0*/  FSEL R15, R15, -INF , P4 ;  /* 0xff8000000f0f7808 */ /* 0x002fe40002000000 */
[----:B------:R-:W-:-:S05]  /*30b0*/  ISETP.GT.AND P4, PT, R61, 0x40, PT ;  /* 0x000000403d00780c */ /* 0x000fca0003f84270 */
[----:B------:R-:W-:Y:S01]  /*30c0*/  MUFU.TANH R28, R28 ;  /* 0x0000001c001c7308 */ /* 0x000fe20000002400 */
[----:B--2---:R-:W-:Y:S01]  /*30d0*/  FSEL R81, R12, -INF , P3 ;  /* 0xff8000000c517808 */ /* 0x004fe20001800000 */
[--C-:B------:R-:W-:Y:S01]  /*30e0*/  FFMA.FTZ R12, R111, R10, -R38.reuse ;  /* 0x0000000a6f0c7223 */ /* 0x100fe20000010826 */
[----:B------:R-:W-:Y:S02]  /*30f0*/  ISETP.GT.AND P3, PT, R61, 0x31, PT ;  /* 0x000000313d00780c */ /* 0x000fe40003f64270 */
[----:B------:R-:W-:Y:S02]  /*3100*/  CS2R R110, SRZ ;  /* 0x00000000006e7805 */ /* 0x000fe4000001ff00 */
[----:B------:R-:W-:Y:S02]  /*3110*/  FMNMX.FTZ R24, R81, R24, !PT ;  /* 0x0000001851187209 */ /* 0x000fe40007810000 */
[----:B------:R-:W-:Y:S01]  /*3120*/  FSEL R83, R20, -INF , P3 ;  /* 0xff80000014537808 */ /* 0x000fe20001800000 */
[----:B------:R-:W1:Y:S01]  /*3130*/  MUFU.TANH R32, R32 ;  /* 0x0000002000207308 */ /* 0x000e620000002400 */
[----:B------:R-:W-:Y:S01]  /*3140*/  FMNMX.FTZ R24, R13, R24, !PT ;  /* 0x000000180d187209 */ /* 0x000fe20007810000 */
[----:B------:R-:W-:Y:S01]  /*3150*/  FFMA.FTZ R20, R89, R10, -R38 ;  /* 0x0000000a59147223 */ /* 0x000fe20000010826 */
[----:B------:R-:W-:-:S02]  /*3160*/  ISETP.GT.AND P3, PT, R61, 0x39, PT ;  /* 0x000000393d00780c */ /* 0x000fc40003f64270 */
[----:B------:R-:W-:Y:S02]  /*3170*/  FMNMX.FTZ R24, R83, R24, !PT ;  /* 0x0000001853187209 */ /* 0x000fe40007810000 */
[----:B0-----:R-:W-:Y:S01]  /*3180*/  FSEL R25, R25, -INF , P3 ;  /* 0xff80000019197808 */ /* 0x001fe20001800000 */
[----:B------:R-:W0:Y:S01]  /*3190*/  MUFU.TANH R60, R60 ;  /* 0x0000003c003c7308 */ /* 0x000e220000002400 */
[----:B------:R-:W-:Y:S02]  /*31a0*/  FMNMX.FTZ R24, R15, R24, !PT ;  /* 0x000000180f187209 */ /* 0x000fe40007810000 */
[----:B------:R-:W-:Y:S02]  /*31b0*/  ISETP.GT.AND P3, PT, R61, 0x41, PT ;  /* 0x000000413d00780c */ /* 0x000fe40003f64270 */
[----:B------:R-:W-:-:S03]  /*31c0*/  FMNMX.FTZ R24, R25, R24, !PT ;  /* 0x0000001819187209 */ /* 0x000fc60007810000 */
[----:B------:R-:W2:Y:S01]  /*31d0*/  MUFU.TANH R64, R64 ;  /* 0x0000004000407308 */ /* 0x000ea20000002400 */
[----:B-1----:R-:W-:Y:S02]  /*31e0*/  FSEL R87, R32, -INF , P3 ;  /* 0xff80000020577808 */ /* 0x002fe40001800000 */
[----:B------:R-:W-:-:S04]  /*31f0*/  ISETP.GT.AND P3, PT, R61, 0x49, PT ;  /* 0x000000493d00780c */ /* 0x000fc80003f64270 */
[----:B------:R-:W-:Y:S01]  /*3200*/  FSEL R93, R40, -INF , P3 ;  /* 0xff800000285d7808 */ /* 0x000fe20001800000 */
[----:B------:R1:W-:Y:S01]  /*3210*/  MUFU.TANH R52, R85 ;  /* 0x0000005500347308 */ /* 0x0003e20000002400 */
[----:B------:R-:W-:-:S04]  /*3220*/  ISETP.GT.AND P3, PT, R61, 0x51, PT ;  /* 0x000000513d00780c */ /* 0x000fc80003f64270 */
[----:B------:R-:W-:Y:S02]  /*3230*/  FSEL R97, R42, -INF , P3 ;  /* 0xff8000002a617808 */ /* 0x000fe40001800000 */
[C---:B------:R-:W-:Y:S01]  /*3240*/  ISETP.GT.AND P3, PT, R61.reuse, 0x59, PT ;  /* 0x000000593d00780c */ /* 0x040fe20003f64270 */
[----:B------:R-:W3:Y:S01]  /*3250*/  MUFU.TANH R68, R68 ;  /* 0x0000004400447308 */ /* 0x000ee20000002400 */
[----:B-1----:R-:W-:Y:S02]  /*3260*/  FSEL R85, R28, -INF , P4 ;  /* 0xff8000001c557808 */ /* 0x002fe40002000000 */
[----:B------:R-:W-:Y:S02]  /*3270*/  ISETP.GT.AND P4, PT, R61, 0x48, PT ;  /* 0x000000483d00780c */ /* 0x000fe40003f84270 */
[----:B------:R-:W-:Y:S02]  /*3280*/  FMNMX.FTZ R24, R85, R24, !PT ;  /* 0x0000001855187209 */ /* 0x000fe40007810000 */
[----:B0-----:R-:W-:Y:S01]  /*3290*/  FSEL R91, R60, -INF , P4 ;  /* 0xff8000003c5b7808 */ /* 0x001fe20002000000 */
[----:B------:R-:W0:Y:S01]  /*32a0*/  MUFU.TANH R72, R72 ;  /* 0x0000004800487308 */ /* 0x000e220000002400 */
[----:B------:R-:W-:-:S02]  /*32b0*/  FMNMX.FTZ R24, R87, R24, !PT ;  /* 0x0000001857187209 */ /* 0x000fc40007810000 */
[----:B------:R-:W-:Y:S02]  /*32c0*/  ISETP.GT.AND P4, PT, R61, 0x50, PT ;  /* 0x000000503d00780c */ /* 0x000fe40003f84270 */
[----:B------:R-:W-:Y:S02]  /*32d0*/  FMNMX.FTZ R24, R91, R24, !PT ;  /* 0x000000185b187209 */ /* 0x000fe40007810000 */
[----:B--2---:R-:W-:Y:S01]  /*32e0*/  FSEL R95, R64, -INF , P4 ;  /* 0xff800000405f7808 */ /* 0x004fe20002000000 */
[----:B------:R-:W1:Y:S01]  /*32f0*/  MUFU.TANH R76, R76 ;  /* 0x0000004c004c7308 */ /* 0x000e620000002400 */
[----:B------:R-:W-:Y:S02]  /*3300*/  FMNMX.FTZ R24, R93, R24, !PT ;  /* 0x000000185d187209 */ /* 0x000fe40007810000 */
[----:B------:R-:W-:Y:S02]  /*3310*/  ISETP.GT.AND P4, PT, R61, 0x58, PT ;  /* 0x000000583d00780c */ /* 0x000fe40003f84270 */
[----:B------:R-:W-:-:S02]  /*3320*/  FMNMX.FTZ R24, R95, R24, !PT ;  /* 0x000000185f187209 */ /* 0x000fc40007810000 */
[----:B------:R-:W-:Y:S01]  /*3330*/  FSEL R89, R44, -INF , P3 ;  /* 0xff8000002c597808 */ /* 0x000fe20001800000 */
[----:B------:R3:W-:Y:S01]  /*3340*/  MUFU.EX2 R2, R99 ;  /* 0x0000006300027308 */ /* 0x0007e20000000800 */
[----:B------:R-:W-:Y:S02]  /*3350*/  FMNMX.FTZ R24, R97, R24, !PT ;  /* 0x0000001861187209 */ /* 0x000fe40007810000 */
[----:B------:R-:W-:-:S04]  /*3360*/  ISETP.GT.AND P3, PT, R61, 0x61, PT ;  /* 0x000000613d00780c */ /* 0x000fc80003f64270 */
[----:B------:R-:W-:Y:S01]  /*3370*/  FSEL R71, R46, -INF , P3 ;  /* 0xff8000002e477808 */ /* 0x000fe20001800000 */
[----:B------:R-:W2:Y:S01]  /*3380*/  MUFU.TANH R80, R80 ;  /* 0x0000005000507308 */ /* 0x000ea20000002400 */
[----:B---3--:R-:W-:Y:S02]  /*3390*/  FSEL R99, R68, -INF , P4 ;  /* 0xff80000044637808 */ /* 0x008fe40002000000 */
[----:B------:R-:W-:Y:S02]  /*33a0*/  ISETP.GT.AND P4, PT, R61, 0x60, PT ;  /* 0x000000603d00780c */ /* 0x000fe40003f84270 */
[----:B------:R-:W-:Y:S02]  /*33b0*/  FMNMX.FTZ R24, R99, R24, !PT ;  /* 0x0000001863187209 */ /* 0x000fe40007810000 */
[----:B0-----:R-:W-:Y:S01]  /*33c0*/  FSEL R101, R72, -INF , P4 ;  /* 0xff80000048657808 */ /* 0x001fe20002000000 */
[----:B------:R-:W0:Y:S01]  /*33d0*/  MUFU.TANH R84, R84 ;  /* 0x0000005400547308 */ /* 0x000e220000002400 */
[----:B------:R-:W-:-:S02]  /*33e0*/  FMNMX.FTZ R24, R89, R24, !PT ;  /* 0x0000001859187209 */ /* 0x000fc40007810000 */
[----:B------:R-:W-:Y:S02]  /*33f0*/  ISETP.GT.AND P4, PT, R61, 0x68, PT ;  /* 0x000000683d00780c */ /* 0x000fe40003f84270 */
[----:B------:R-:W-:Y:S02]  /*3400*/  FMNMX.FTZ R24, R101, R24, !PT ;  /* 0x0000001865187209 */ /* 0x000fe40007810000 */
[----:B------:R-:W-:Y:S01]  /*3410*/  ISETP.GT.AND P3, PT, R61, 0x69, PT ;  /* 0x000000693d00780c */ /* 0x000fe20003f64270 */
[----:B------:R-:W-:Y:S01]  /*3420*/  MUFU.EX2 R181, R181 ;  /* 0x000000b500b57308 */ /* 0x000fe20000000800 */
[----:B-1----:R-:W-:Y:S02]  /*3430*/  FSEL R103, R76, -INF , P4 ;  /* 0xff8000004c677808 */ /* 0x002fe40002000000 */
[----:B------:R-:W-:Y:S02]  /*3440*/  FMNMX.FTZ R28, R71, R24, !PT ;  /* 0x00000018471c7209 */ /* 0x000fe40007810000 */
[----:B------:R-:W-:-:S02]  /*3450*/  ISETP.GT.AND P4, PT, R61, 0x70, PT ;  /* 0x000000703d00780c */ /* 0x000fc40003f84270 */
[----:B------:R-:W-:Y:S01]  /*3460*/  FSEL R67, R48, -INF , P3 ;  /* 0xff80000030437808 */ /* 0x000fe20001800000 */
[----:B------:R-:W-:Y:S01]  /*3470*/  MUFU.EX2 R24, R19 ;  /* 0x0000001300187308 */ /* 0x000fe20000000800 */
[----:B------:R-:W-:Y:S02]  /*3480*/  FMNMX.FTZ R28, R103, R28, !PT ;  /* 0x0000001c671c7209 */ /* 0x000fe40007810000 */
[----:B------:R-:W-:Y:S02]  /*3490*/  ISETP.GT.AND P3, PT, R61, 0x71, PT ;  /* 0x000000713d00780c */ /* 0x000fe40003f64270 */
[----:B--2---:R-:W-:Y:S02]  /*34a0*/  FSEL R105, R80, -INF , P4 ;  /* 0xff80000050697808 */ /* 0x004fe40002000000 */
[----:B------:R-:W-:Y:S01]  /*34b0*/  FMNMX.FTZ R28, R67, R28, !PT ;  /* 0x0000001c431c7209 */ /* 0x000fe20007810000 */
[----:B------:R-:W1:Y:S01]  /*34c0*/  MUFU.EX2 R26, R36 ;  /* 0x00000024001a7308 */ /* 0x000e620000000800 */
[----:B------:R-:W-:-:S02]  /*34d0*/  ISETP.GT.AND P4, PT, R61, 0x78, PT ;  /* 0x000000783d00780c */ /* 0x000fc40003f84270 */
[----:B------:R-:W-:Y:S02]  /*34e0*/  FSEL R63, R50, -INF , P3 ;  /* 0xff800000323f7808 */ /* 0x000fe40001800000 */
[----:B------:R-:W-:Y:S02]  /*34f0*/  FMNMX.FTZ R28, R105, R28, !PT ;  /* 0x0000001c691c7209 */ /* 0x000fe40007810000 */
[----:B------:R-:W-:Y:S01]  /*3500*/  ISETP.GT.AND P3, PT, R61, 0x79, PT ;  /* 0x000000793d00780c */ /* 0x000fe20003f64270 */
[----:B------:R-:W2:Y:S01]  /*3510*/  MUFU.EX2 R183, R183 ;  /* 0x000000b700b77308 */ /* 0x000ea20000000800 */
[----:B0-----:R-:W-:Y:S02]  /*3520*/  FSEL R61, R84, -INF , P4 ;  /* 0xff800000543d7808 */ /* 0x001fe40002000000 */
[----:B------:R-:W-:Y:S02]  /*3530*/  FMNMX.FTZ R32, R63, R28, !PT ;  /* 0x0000001c3f207209 */ /* 0x000fe40007810000 */
[----:B------:R-:W-:-:S02]  /*3540*/  FSEL R41, R52, -INF , P3 ;  /* 0xff80000034297808 */ /* 0x000fc40001800000 */
[----:B------:R-:W-:Y:S01]  /*3550*/  FMNMX.FTZ R32, R61, R32, !PT ;  /* 0x000000203d207209 */ /* 0x000fe20007810000 */
[----:B------:R-:W0:Y:S01]  /*3560*/  MUFU.EX2 R14, R14 ;  /* 0x0000000e000e7308 */ /* 0x000e220000000800 */
[----:B-1----:R-:W-:Y:S01]  /*3570*/  FADD.FTZ R48, R181, R26 ;  /* 0x0000001ab5307221 */ /* 0x002fe20000010000 */
[----:B------:R-:W1:Y:S01]  /*3580*/  @P2 LDC R52, c[0x0][0x44c] ;  /* 0x00011300ff342b82 */ /* 0x000e620000000800 */
[----:B------:R-:W-:Y:S02]  /*3590*/  FMNMX.FTZ R32, R41, R32, !PT ;  /* 0x0000002029207209 */ /* 0x000fe40007810000 */
[----:B------:R-:W-:-:S03]  /*35a0*/  F2FP.F16.F32.PACK_AB R181, R26, R181 ;  /* 0x000000b51ab5723e */ /* 0x000fc600000000ff */
[----:B------:R-:W3:Y:S01]  /*35b0*/  SHFL.BFLY PT, R19, R32, 0x2, 0x1f ;  /* 0x0c401f0020137f89 */ /* 0x000ee200000e0000 */
[----:B------:R-:W4:Y:S08]  /*35c0*/  MUFU.EX2 R177, R177 ;  /* 0x000000b100b17308 */ /* 0x000f300000000800 */
[----:B------:R-:W-:Y:S08]  /*35d0*/  MUFU.EX2 R179, R179 ;  /* 0x000000b300b37308 */ /* 0x000ff00000000800 */
[----:B------:R-:W-:Y:S01]  /*35e0*/  MUFU.EX2 R0, R0 ;  /* 0x0000000000007308 */ /* 0x000fe20000000800 */
[----:B---3--:R-:W-:-:S07]  /*35f0*/  FMNMX.FTZ R31, R32, R19, !PT ;  /* 0x00000013201f7209 */ /* 0x008fce0007810000 */
[----:B------:R-:W-:Y:S01]  /*3600*/  MUFU.EX2 R173, R173 ;  /* 0x000000ad00ad7308 */ /* 0x000fe20000000800 */
[----:B------:R-:W3:Y:S07]  /*3610*/  SHFL.BFLY PT, R32, R31, 0x1, 0x1f ;  /* 0x0c201f001f207f89 */ /* 0x000eee00000e0000 */
[----:B------:R-:W-:Y:S08]  /*3620*/  MUFU.EX2 R6, R6 ;  /* 0x0000000600067308 */ /* 0x000ff00000000800 */
[----:B------:R-:W-:Y:S08]  /*3630*/  MUFU.EX2 R175, R175 ;  /* 0x000000af00af7308 */ /* 0x000ff00000000800 */
[----:B------:R-:W-:Y:S01]  /*3640*/  MUFU.EX2 R12, R12 ;  /* 0x0000000c000c7308 */ /* 0x000fe20000000800 */
[----:B---3--:R-:W-:-:S04]  /*3650*/  FMNMX.FTZ R19, R31, R32, !PT ;  /* 0x000000201f137209 */ /* 0x008fc80007810000 */
        /* <DEDUP_REMOVED lines=21> */
[----:B--2---:R-:W-:Y:S01]  /*37b0*/  FADD.FTZ R3, R183, R48 ;  /* 0x00000030b7037221 */ /* 0x004fe20000010000 */
[-CC-:B------:R-:W-:Y:S01]  /*37c0*/  FFMA.FTZ R15, R15, R10.reuse, -R32.reuse ;  /* 0x0000000a0f0f7223 */ /* 0x180fe20000010820 */
[-CC-:B------:R-:W-:Y:S01]  /*37d0*/  FFMA.FTZ R25, R25, R10.reuse, -R32.reuse ;  /* 0x0000000a19197223 */ /* 0x180fe20000010820 */
[-CC-:B------:R-:W-:Y:S01]  /*37e0*/  FFMA.FTZ R85, R85, R10.reuse, -R32.reuse ;  /* 0x0000000a55557223 */ /* 0x180fe20000010820 */
[----:B0-----:R-:W-:Y:S01]  /*37f0*/  FADD.FTZ R48, R14, R3 ;  /* 0x000000030e307221 */ /* 0x001fe20000010000 */
[-CC-:B------:R-:W-:Y:S01]  /*3800*/  FFMA.FTZ R87, R87, R10.reuse, -R32.reuse ;  /* 0x0000000a57577223 */ /* 0x180fe20000010820 */
[-C--:B------:R-:W-:Y:S01]  /*3810*/  FFMA.FTZ R91, R91, R10.reuse, -R32 ;  /* 0x0000000a5b5b7223 */ /* 0x080fe20000010820 */
[----:B------:R-:W0:Y:S01]  /*3820*/  MUFU.EX2 R30, R30 ;  /* 0x0000001e001e7308 */ /* 0x000e220000000800 */
[----:B----4-:R-:W-:Y:S01]  /*3830*/  FADD.FTZ R3, R177, R48 ;  /* 0x00000030b1037221 */ /* 0x010fe20000010000 */
[-CC-:B------:R-:W-:Y:S01]  /*3840*/  FFMA.FTZ R93, R93, R10.reuse, -R32.reuse ;  /* 0x0000000a5d5d7223 */ /* 0x180fe20000010820 */
[-CC-:B------:R-:W-:Y:S01]  /*3850*/  FFMA.FTZ R95, R95, R10.reuse, -R32.reuse ;  /* 0x0000000a5f5f7223 */ /* 0x180fe20000010820 */
[-CC-:B------:R-:W-:Y:S01]  /*3860*/  FFMA.FTZ R97, R97, R10.reuse, -R32.reuse ;  /* 0x0000000a61617223 */ /* 0x180fe20000010820 */
[C---:B------:R-:W-:Y:S01]  /*3870*/  FADD.FTZ R48, R2.reuse, R3 ;  /* 0x0000000302307221 */ /* 0x040fe20000010000 */
[-CC-:B------:R-:W-:Y:S01]  /*3880*/  FFMA.FTZ R99, R99, R10.reuse, -R32.reuse ;  /* 0x0000000a63637223 */ /* 0x180fe20000010820 */
[----:B------:R-:W-:Y:S01]  /*3890*/  F2FP.F16.F32.PACK_AB R177, R2, R177 ;  /* 0x000000b102b1723e */ /* 0x000fe200000000ff */
[----:B------:R-:W2:Y:S01]  /*38a0*/  MUFU.EX2 R69, R69 ;  /* 0x0000004500457308 */ /* 0x000ea20000000800 */
[-CC-:B------:R-:W-:Y:S01]  /*38b0*/  FFMA.FTZ R89, R89, R10.reuse, -R32.reuse ;  /* 0x0000000a59597223 */ /* 0x180fe20000010820 */
[-CC-:B------:R-:W-:Y:S01]  /*38c0*/  FFMA.FTZ R101, R101, R10.reuse, -R32.reuse ;  /* 0x0000000a65657223 */ /* 0x180fe20000010820 */
[-CC-:B------:R-:W-:Y:S01]  /*38d0*/  FFMA.FTZ R71, R71, R10.reuse, -R32.reuse ;  /* 0x0000000a47477223 */ /* 0x180fe20000010820 */
[-CC-:B------:R-:W-:Y:S01]  /*38e0*/  FFMA.FTZ R103, R103, R10.reuse, -R32.reuse ;  /* 0x0000000a67677223 */ /* 0x180fe20000010820 */
[----:B------:R-:W-:Y:S01]  /*38f0*/  F2FP.F16.F32.PACK_AB R183, R14, R183 ;  /* 0x000000b70eb7723e */ /* 0x000fe200000000ff */
[-CC-:B------:R-:W-:Y:S01]  /*3900*/  FFMA.FTZ R67, R67, R10.reuse, -R32.reuse ;  /* 0x0000000a43437223 */ /* 0x180fe20000010820 */
[-CC-:B------:R-:W-:Y:S01]  /*3910*/  FFMA.FTZ R105, R105, R10.reuse, -R32.reuse ;  /* 0x0000000a69697223 */ /* 0x180fe20000010820 */
[----:B------:R-:W3:Y:S01]  /*3920*/  MUFU.EX2 R182, R29 ;  /* 0x0000001d00b67308 */ /* 0x000ee20000000800 */
[-CC-:B------:R-:W-:Y:S01]  /*3930*/  FFMA.FTZ R63, R63, R10.reuse, -R32.reuse ;  /* 0x0000000a3f3f7223 */ /* 0x180fe20000010820 */
[-CC-:B------:R-:W-:Y:S01]  /*3940*/  FFMA.FTZ R61, R61, R10.reuse, -R32.reuse ;  /* 0x0000000a3d3d7223 */ /* 0x180fe20000010820 */
[----:B------:R-:W-:Y:S01]  /*3950*/  FFMA.FTZ R32, R41, R10, -R32 ;  /* 0x0000000a29207223 */ /* 0x000fe20000010820 */
[----:B0-----:R-:W-:-:S04]  /*3960*/  F2FP.F16.F32.PACK_AB R180, R30, R65 ;  /* 0x000000411eb4723e */ /* 0x001fc800000000ff */
[----:B------:R-:W0:Y:S08]  /*3970*/  MUFU.EX2 R73, R73 ;  /* 0x0000004900497308 */ /* 0x000e300000000800 */
[----:B------:R4:W5:Y:S08]  /*3980*/  MUFU.EX2 R176, R21 ;  /* 0x0000001500b07308 */ /* 0x0009700000000800 */
[----:B------:R1:W-:Y:S01]  /*3990*/  MUFU.EX2 R172, R7 ;  /* 0x0000000700ac7308 */ /* 0x0003e20000000800 */
[----:B----4-:R-:W-:-:S05]  /*39a0*/  IMAD.U32 R21, RZ, RZ, UR36 ;  /* 0x00000024ff157e24 */ /* 0x010fca000f8e00ff */
[----:B------:R-:W-:Y:S02]  /*39b0*/  @!P1 IADD3 R3, R21, 0x34840, RZ ;  /* 0x0003484015039810 */ /* 0x000fe40007ffe0ff */
[----:B------:R-:W4:Y:S01]  /*39c0*/  MUFU.EX2 R75, R75 ;  /* 0x0000004b004b7308 */ /* 0x000f220000000800 */
[----:B-1----:R-:W-:Y:S01]  /*39d0*/  FADD.FTZ R7, R179, R48 ;  /* 0x00000030b3077221 */ /* 0x002fe20000010000 */
[----:B------:R-:W-:Y:S01]  /*39e0*/  FADD.FTZ R48, R65, R30 ;  /* 0x0000001e41307221 */ /* 0x000fe20000010000 */
[----:B------:R-:W-:Y:S02]  /*39f0*/  @!P1 PRMT R3, RZ, 0x654, R3 ;  /* 0x00000654ff039816 */ /* 0x000fe40000000003 */
[----:B------:R-:W-:Y:S01]  /*3a00*/  FADD.FTZ R50, R0, R7 ;  /* 0x0000000700327221 */ /* 0x000fe20000010000 */
[----:B--2---:R-:W-:Y:S01]  /*3a10*/  FADD.FTZ R7, R69, R48 ;  /* 0x0000003045077221 */ /* 0x004fe20000010000 */
[----:B------:R0:W-:Y:S01]  /*3a20*/  @!P1 SYNCS.ARRIVE.TRANS64.RED.A1T0 RZ, [R3+URZ], RZ ;  /* 0x000000ff03ff99a7 */ /* 0x0001e2000810043f */
[----:B------:R-:W1:Y:S01]  /*3a30*/  MUFU.EX2 R178, R77 ;  /* 0x0000004d00b27308 */ /* 0x000e620000000800 */
[----:B------:R-:W-:Y:S01]  /*3a40*/  FADD.FTZ R21, R173, R50 ;  /* 0x00000032ad157221 */ /* 0x000fe20000010000 */
[----:B---3--:R-:W-:Y:S01]  /*3a50*/  FADD.FTZ R48, R182, R7 ;  /* 0x00000007b6307221 */ /* 0x008fe20000010000 */
[----:B------:R-:W-:-:S02]  /*3a60*/  F2FP.F16.F32.PACK_AB R179, R0, R179 ;  /* 0x000000b300b3723e */ /* 0x000fc400000000ff */
[----:B------:R-:W-:Y:S01]  /*3a70*/  FADD.FTZ R50, R6, R21 ;  /* 0x0000001506327221 */ /* 0x000fe20000010000 */
[----:B------:R-:W-:-:S04]  /*3a80*/  @P2 IMAD.HI.U32 R21, R23, R52, RZ ;  /* 0x0000003417152227 */ /* 0x000fc800078e00ff */
[----:B0-----:R-:W-:Y:S01]  /*3a90*/  FADD.FTZ R3, R73, R48 ;  /* 0x0000003049037221 */ /* 0x001fe20000010000 */
[----:B------:R-:W0:Y:S01]  /*3aa0*/  MUFU.EX2 R79, R79 ;  /* 0x0000004f004f7308 */ /* 0x000e220000000800 */
[----:B------:R-:W-:Y:S01]  /*3ab0*/  FADD.FTZ R7, R175, R50 ;  /* 0x00000032af077221 */ /* 0x000fe20000010000 */
[----:B------:R-:W-:Y:S02]  /*3ac0*/  IMAD R52, R16, UR7, -R27 ;  /* 0x0000000710347c24 */ /* 0x000fe4000f8e0a1b */
[----:B-----5:R-:W-:Y:S01]  /*3ad0*/  FADD.FTZ R48, R176, R3 ;  /* 0x00000003b0307221 */ /* 0x020fe20000010000 */
[----:B------:R-:W-:Y:S01]  /*3ae0*/  @P2 SHF.R.U32.HI R23, RZ, R54, R21 ;  /* 0x00000036ff172219 */ /* 0x000fe20000011615 */
[----:B------:R-:W-:Y:S01]  /*3af0*/  FADD.FTZ R50, R12, R7 ;  /* 0x000000070c327221 */ /* 0x000fe20000010000 */
[----:B------:R-:W-:Y:S01]  /*3b00*/  F2FP.F16.F32.PACK_AB R173, R6, R173 ;  /* 0x000000ad06ad723e */ /* 0x000fe200000000ff */
[----:B----4-:R-:W-:Y:S01]  /*3b10*/  FADD.FTZ R3, R75, R48 ;  /* 0x000000304b037221 */ /* 0x010fe20000010000 */
[----:B------:R-:W2:Y:S01]  /*3b20*/  MUFU.EX2 R171, R171 ;  /* 0x000000ab00ab7308 */ /* 0x000ea20000000800 */
[----:B------:R-:W-:Y:S01]  /*3b30*/  FADD.FTZ R7, R169, R50 ;  /* 0x00000032a9077221 */ /* 0x000fe20000010000 */
[----:B------:R-:W-:-:S02]  /*3b40*/  IMAD.IADD R52, R52, 0x1, R23 ;  /* 0x0000000134347824 */ /* 0x000fc400078e0217 */
[----:B-1----:R-:W-:Y:S01]  /*3b50*/  FADD.FTZ R48, R178, R3 ;  /* 0x00000003b2307221 */ /* 0x002fe20000010000 */
[----:B------:R-:W-:Y:S01]  /*3b60*/  F2FP.F16.F32.PACK_AB R175, R12, R175 ;  /* 0x000000af0caf723e */ /* 0x000fe200000000ff */
[C---:B------:R-:W-:Y:S01]  /*3b70*/  FADD.FTZ R50, R20.reuse, R7 ;  /* 0x0000000714327221 */ /* 0x040fe20000010000 */
[----:B------:R-:W-:Y:S01]  /*3b80*/  F2FP.F16.F32.PACK_AB R169, R20, R169 ;  /* 0x000000a914a9723e */ /* 0x000fe200000000ff */
[----:B------:R-:W1:Y:S01]  /*3b90*/  MUFU.EX2 R165, R165 ;  /* 0x000000a500a57308 */ /* 0x000e620000000800 */
[----:B0-----:R-:W-:Y:S01]  /*3ba0*/  FADD.FTZ R3, R79, R48 ;  /* 0x000000304f037221 */ /* 0x001fe20000010000 */
[----:B------:R-:W-:Y:S02]  /*3bb0*/  SHF.R.S32.HI R21, RZ, 0x1f, R52 ;  /* 0x0000001fff157819 */ /* 0x000fe40000011434 */
[----:B------:R-:W-:Y:S01]  /*3bc0*/  F2FP.F16.F32.PACK_AB R182, R182, R69 ;  /* 0x00000045b6b6723e */ /* 0x000fe200000000ff */
[----:B------:R-:W-:Y:S01]  /*3bd0*/  FADD.FTZ R3, R172, R3 ;  /* 0x00000003ac037221 */ /* 0x000fe20000010000 */
[----:B------:R-:W-:-:S02]  /*3be0*/  LEA.HI R21, R21, R52, RZ, 0x7 ;  /* 0x0000003415157211 */ /* 0x000fc400078f38ff */
[----:B------:R-:W0:Y:S01]  /*3bf0*/  MUFU.EX2 R81, R81 ;  /* 0x0000005100517308 */ /* 0x000e220000000800 */
[----:B--2---:R-:W-:Y:S01]  /*3c00*/  FADD.FTZ R7, R171, R50 ;  /* 0x00000032ab077221 */ /* 0x004fe20000010000 */
[----:B------:R-:W-:Y:S01]  /*3c10*/  FADD.FTZ R48, R174, R3 ;  /* 0x00000003ae307221 */ /* 0x000fe20000010000 */
[C---:B------:R-:W-:Y:S02]  /*3c20*/  F2FP.F16.F32.PACK_AB R171, R24.reuse, R171 ;  /* 0x000000ab18ab723e */ /* 0x040fe400000000ff */
[----:B------:R-:W-:Y:S01]  /*3c30*/  FADD.FTZ R50, R24, R7 ;  /* 0x0000000718327221 */ /* 0x000fe20000010000 */
[----:B------:R-:W-:Y:S02]  /*3c40*/  F2FP.F16.F32.PACK_AB R176, R176, R73 ;  /* 0x00000049b0b0723e */ /* 0x000fe400000000ff */
[----:B------:R-:W2:Y:S01]  /*3c50*/  MUFU.EX2 R28, R34 ;  /* 0x00000022001c7308 */ /* 0x000ea20000000800 */
[----:B-1----:R-:W-:Y:S01]  /*3c60*/  FADD.FTZ R3, R165, R50 ;  /* 0x00000032a5037221 */ /* 0x002fe20000010000 */
[----:B------:R-:W-:-:S02]  /*3c70*/  F2FP.F16.F32.PACK_AB R178, R178, R75 ;  /* 0x0000004bb2b2723e */ /* 0x000fc400000000ff */
[----:B------:R-:W-:-:S04]  /*3c80*/  F2FP.F16.F32.PACK_AB R172, R172, R79 ;  /* 0x0000004facac723e */ /* 0x000fc800000000ff */
[----:B------:R-:W1:Y:S01]  /*3c90*/  MUFU.EX2 R13, R13 ;  /* 0x0000000d000d7308 */ /* 0x000e620000000800 */
[C---:B0-----:R-:W-:Y:S01]  /*3ca0*/  FADD.FTZ R48, R81.reuse, R48 ;  /* 0x0000003051307221 */ /* 0x041fe20000010000 */
[----:B------:R-:W-:-:S06]  /*3cb0*/  F2FP.F16.F32.PACK_AB R174, R81, R174 ;  /* 0x000000ae51ae723e */ /* 0x000fcc00000000ff */
        /* <DEDUP_REMOVED lines=8> */
[----:B------:R-:W0:Y:S01]  /*3d40*/  MUFU.EX2 R85, R85 ;  /* 0x0000005500557308 */ /* 0x000e220000000800 */
[----:B--2---:R-:W-:-:S07]  /*3d50*/  FADD.FTZ R3, R15, R48 ;  /* 0x000000300f037221 */ /* 0x004fce0000010000 */
[----:B------:R-:W2:Y:S01]  /*3d60*/  MUFU.EX2 R167, R167 ;  /* 0x000000a700a77308 */ /* 0x000ea20000000800 */
[C---:B-1----:R-:W-:Y:S01]  /*3d70*/  FADD.FTZ R48, R170.reuse, R3 ;  /* 0x00000003aa307221 */ /* 0x042fe20000010000 */
[----:B------:R-:W-:Y:S01]  /*3d80*/  F2FP.F16.F32.PACK_AB R170, R170, R15 ;  /* 0x0000000faaaa723e */ /* 0x000fe200000000ff */
[----:B------:R-:W-:-:S05]  /*3d90*/  VIADD R15, R22, 0xfffffffe ;  /* 0xfffffffe160f7836 */ /* 0x000fca0000000000 */
        /* <DEDUP_REMOVED lines=10> */
[----:B------:R0:W3:Y:S01]  /*3e40*/  MUFU.EX2 R166, R93 ;  /* 0x0000005d00a67308 */ /* 0x0000e20000000800 */
[----:B--2---:R-:W-:-:S07]  /*3e50*/  FADD.FTZ R3, R91, R2 ;  /* 0x000000025b037221 */ /* 0x004fce0000010000 */
[----:B------:R-:W2:Y:S01]  /*3e60*/  MUFU.EX2 R34, R39 ;  /* 0x0000002700227308 */ /* 0x000ea20000000800 */
[----:B-1----:R-:W-:Y:S01]  /*3e70*/  FADD.FTZ R7, R35, R50 ;  /* 0x0000003223077221 */ /* 0x002fe20000010000 */
[----:B0-----:R-:W-:-:S06]  /*3e80*/  CS2R R92, SRZ ;  /* 0x00000000005c7805 */ /* 0x001fcc000001ff00 */
[----:B------:R-:W0:Y:S01]  /*3e90*/  MUFU.EX2 R95, R95 ;  /* 0x0000005f005f7308 */ /* 0x000e220000000800 */
[C---:B---3--:R-:W-:Y:S01]  /*3ea0*/  FADD.FTZ R0, R166.reuse, R3 ;  /* 0x00000003a6007221 */ /* 0x048fe20000010000 */
[----:B------:R-:W-:Y:S02]  /*3eb0*/  F2FP.F16.F32.PACK_AB R166, R166, R91 ;  /* 0x0000005ba6a6723e */ /* 0x000fe400000000ff */
[----:B------:R-:W-:-:S04]  /*3ec0*/  CS2R R90, SRZ ;  /* 0x00000000005a7805 */ /* 0x000fc8000001ff00 */
[----:B------:R-:W1:Y:S01]  /*3ed0*/  MUFU.EX2 R43, R43 ;  /* 0x0000002b002b7308 */ /* 0x000e620000000800 */
[C---:B--2---:R-:W-:Y:S01]  /*3ee0*/  FADD.FTZ R50, R34.reuse, R7 ;  /* 0x0000000722327221 */ /* 0x044fe20000010000 */
[----:B------:R-:W-:-:S06]  /*3ef0*/  F2FP.F16.F32.PACK_AB R161, R34, R35 ;  /* 0x0000002322a1723e */ /* 0x000fcc00000000ff */
[----:B------:R2:W3:Y:S01]  /*3f00*/  MUFU.EX2 R160, R97 ;  /* 0x0000006100a07308 */ /* 0x0004e20000000800 */
[----:B0-----:R-:W-:-:S07]  /*3f10*/  FADD.FTZ R3, R95, R0 ;  /* 0x000000005f037221 */ /* 0x001fce0000010000 */
[----:B------:R-:W0:Y:S01]  /*3f20*/  MUFU.EX2 R40, R59 ;  /* 0x0000003b00287308 */ /* 0x000e220000000800 */
[----:B-1----:R-:W-:Y:S01]  /*3f30*/  FADD.FTZ R7, R43, R50 ;  /* 0x000000322b077221 */ /* 0x002fe20000010000 */
[----:B--2---:R-:W-:-:S06]  /*3f40*/  CS2R R96, SRZ ;  /* 0x0000000000607805 */ /* 0x004fcc000001ff00 */
[----:B------:R-:W1:Y:S01]  /*3f50*/  MUFU.EX2 R99, R99 ;  /* 0x0000006300637308 */ /* 0x000e620000000800 */
[C---:B---3--:R-:W-:Y:S01]  /*3f60*/  FADD.FTZ R0, R160.reuse, R3 ;  /* 0x00000003a0007221 */ /* 0x048fe20000010000 */
[----:B------:R-:W-:Y:S02]  /*3f70*/  F2FP.F16.F32.PACK_AB R160, R160, R95 ;  /* 0x0000005fa0a0723e */ /* 0x000fe400000000ff */
[----:B------:R-:W-:-:S04]  /*3f80*/  CS2R R94, SRZ ;  /* 0x00000000005e7805 */ /* 0x000fc8000001ff00 */
[----:B------:R-:W2:Y:S01]  /*3f90*/  MUFU.EX2 R57, R57 ;  /* 0x0000003900397308 */ /* 0x000ea20000000800 */
[C---:B0-----:R-:W-:Y:S01]  /*3fa0*/  FADD.FTZ R14, R40.reuse, R7 ;  /* 0x00000007280e7221 */ /* 0x041fe20000010000 */
[----:B------:R-:W-:-:S06]  /*3fb0*/  F2FP.F16.F32.PACK_AB R163, R40, R43 ;  /* 0x0000002b28a3723e */ /* 0x000fcc00000000ff */
[----:B------:R0:W3:Y:S01]  /*3fc0*/  MUFU.EX2 R162, R89 ;  /* 0x0000005900a27308 */ /* 0x0000e20000000800 */
[----:B-1----:R-:W-:-:S07]  /*3fd0*/  FADD.FTZ R3, R99, R0 ;  /* 0x0000000063037221 */ /* 0x002fce0000010000 */
[----:B------:R-:W1:Y:S01]  /*3fe0*/  MUFU.EX2 R42, R45 ;  /* 0x0000002d002a7308 */ /* 0x000e620000000800 */
[----:B--2---:R-:W-:Y:S01]  /*3ff0*/  FADD.FTZ R7, R57, R14 ;  /* 0x0000000e39077221 */ /* 0x004fe20000010000 */
[----:B------:R-:W-:Y:S02]  /*4000*/  SHF.R.S32.HI R14, RZ, 0x7, R21 ;  /* 0x00000007ff0e7819 */ /* 0x000fe40000011415 */
[----:B0-----:R-:W-:Y:S02]  /*4010*/  CS2R R88, SRZ ;  /* 0x0000000000587805 */ /* 0x001fe4000001ff00 */
[----:B------:R-:W-:Y:S02]  /*4020*/  VIMNMX R14, R17, R14, !PT ;  /* 0x0000000e110e7248 */ /* 0x000fe40007fe0100 */
[----:B------:R-:W0:Y:S01]  /*4030*/  MUFU.EX2 R101, R101 ;  /* 0x0000006500657308 */ /* 0x000e220000000800 */
[----:B---3--:R-:W-:Y:S01]  /*4040*/  FADD.FTZ R0, R162, R3 ;  /* 0x00000003a2007221 */ /* 0x008fe20000010000 */
[----:B------:R-:W-:-:S02]  /*4050*/  ISETP.GE.AND P3, PT, R15, R14, PT ;  /* 0x0000000e0f00720c */ /* 0x000fc40003f66270 */
[----:B------:R-:W-:Y:S02]  /*4060*/  F2FP.F16.F32.PACK_AB R162, R162, R99 ;  /* 0x00000063a2a2723e */ /* 0x000fe400000000ff */
[----:B------:R-:W-:Y:S02]  /*4070*/  CS2R R98, SRZ ;  /* 0x0000000000627805 */ /* 0x000fe4000001ff00 */
        /* <DEDUP_REMOVED lines=9> */
[----:B------:R-:W-:Y:S02]  /*4110*/  F2FP.F16.F32.PACK_AB R156, R156, R101 ;  /* 0x000000659c9c723e */ /* 0x000fe400000000ff */
[----:B------:R-:W-:-:S04]  /*4120*/  CS2R R100, SRZ ;  /* 0x0000000000647805 */ /* 0x000fc8000001ff00 */
        /* <DEDUP_REMOVED lines=9> */
[----:B------:R-:W-:Y:S02]  /*41c0*/  F2FP.F16.F32.PACK_AB R158, R158, R103 ;  /* 0x000000679e9e723e */ /* 0x000fe400000000ff */
[----:B------:R-:W-:-:S04]  /*41d0*/  CS2R R102, SRZ ;  /* 0x0000000000667805 */ /* 0x000fc8000001ff00 */
[----:B------:R-:W0:Y:S01]  /*41e0*/  MUFU.EX2 R49, R49 ;  /* 0x0000003100317308 */ /* 0x000e220000000800 */
[C---:B--2---:R-:W-:Y:S01]  /*41f0*/  FADD.FTZ R2, R46.reuse, R7 ;  /* 0x000000072e027221 */ /* 0x044fe20000010000 */
[----:B------:R-:W-:-:S06]  /*4200*/  F2FP.F16.F32.PACK_AB R153, R46, R47 ;  /* 0x0000002f2e99723e */ /* 0x000fcc00000000ff */
[----:B------:R-:W2:Y:S01]  /*4210*/  MUFU.EX2 R152, R63 ;  /* 0x0000003f00987308 */ /* 0x000ea20000000800 */
[----:B-1----:R-:W-:-:S07]  /*4220*/  FADD.FTZ R3, R105, R0 ;  /* 0x0000000069037221 */ /* 0x002fce0000010000 */
[----:B------:R-:W1:Y:S01]  /*4230*/  MUFU.EX2 R38, R33 ;  /* 0x0000002100267308 */ /* 0x000e620000000800 */
[----:B0-----:R-:W-:Y:S01]  /*4240*/  FADD.FTZ R7, R49, R2 ;  /* 0x0000000231077221 */ /* 0x001fe20000010000 */
[----:B------:R-:W-:-:S06]  /*4250*/  MOV R2, 0x3f800000 ;  /* 0x3f80000000027802 */ /* 0x000fcc0000000f00 */
[----:B------:R-:W0:Y:S01]  /*4260*/  MUFU.EX2 R61, R61 ;  /* 0x0000003d003d7308 */ /* 0x000e220000000800 */
[C---:B--2---:R-:W-:Y:S01]  /*4270*/  FADD.FTZ R0, R152.reuse, R3 ;  /* 0x0000000398007221 */ /* 0x044fe20000010000 */
[----:B------:R-:W-:Y:S01]  /*4280*/  F2FP.F16.F32.PACK_AB R152, R152, R105 ;  /* 0x000000699898723e */ /* 0x000fe200000000ff */
[----:B------:R-:W-:Y:S01]  /*4290*/  IMAD.MOV.U32 R3, RZ, RZ, RZ ;  /* 0x000000ffff037224 */ /* 0x000fe200078e00ff */
[----:B------:R-:W-:-:S04]  /*42a0*/  CS2R R104, SRZ ;  /* 0x0000000000687805 */ /* 0x000fc8000001ff00 */
[----:B------:R-:W2:Y:S01]  /*42b0*/  MUFU.EX2 R32, R32 ;  /* 0x0000002000207308 */ /* 0x000ea20000000800 */
[C---:B-1----:R-:W-:Y:S01]  /*42c0*/  FADD.FTZ R6, R38.reuse, R7 ;  /* 0x0000000726067221 */ /* 0x042fe20000010000 */
[----:B------:R-:W-:Y:S01]  /*42d0*/  F2FP.F16.F32.PACK_AB R155, R38, R49 ;  /* 0x00000031269b723e */ /* 0x000fe200000000ff */
[----:B0-----:R-:W-:Y:S01]  /*42e0*/  FADD.FTZ R7, R61, R0 ;  /* 0x000000003d077221 */ /* 0x001fe20000010000 */
[----:B------:R-:W-:-:S03]  /*42f0*/  IMAD.MOV.U32 R0, RZ, RZ, 0x3f800000 ;  /* 0x3f800000ff007424 */ /* 0x000fc600078e00ff */
[C---:B--2---:R-:W-:Y:S01]  /*4300*/  FADD.FTZ R7, R32.reuse, R7 ;  /* 0x0000000720077221 */ /* 0x044fe20000010000 */
[----:B------:R-:W-:Y:S01]  /*4310*/  F2FP.F16.F32.PACK_AB R154, R32, R61 ;  /* 0x0000003d209a723e */ /* 0x000fe200000000ff */
[----:B------:R-:W-:Y:S06]  /*4320*/  @!P3 BRA `(.L_x_2055) ;  /* 0x000000300084b947 */ /* 0x000fec0003800000 */
[----:B------:R-:W-:Y:S01]  /*4330*/  IMAD.MOV.U32 R12, RZ, RZ, R11 ;  /* 0x000000ffff0c7224 */ /* 0x000fe200078e000b */
[----:B------:R-:W-:Y:S01]  /*4340*/  MOV R20, RZ ;  /* 0x000000ff00147202 */ /* 0x000fe20000000f00 */
[----:B------:R-:W-:Y:S01]  /*4350*/  IMAD.MOV.U32 R13, RZ, RZ, R19 ;  /* 0x000000ffff0d7224 */ /* 0x000fe200078e0013 */
[----:B------:R-:W-:Y:S01]  /*4360*/  UMOV UR39, URZ ;  /* 0x0000003f00277c82 */ /* 0x000fe20008000000 */
[----:B------:R-:W-:Y:S01]  /*4370*/  IMAD.MOV.U32 R0, RZ, RZ, 0x3f800000 ;  /* 0x3f800000ff007424 */ /* 0x000fe200078e00ff */
[----:B------:R-:W-:Y:S01]  /*4380*/  ULDC UR40, c[0x0][0x288] ;  /* 0x0000a20000287ab9 */ /* 0x000fe20000000800 */
[----:B------:R-:W-:Y:S01]  /*4390*/  IMAD.MOV.U32 R151, RZ, RZ, RZ ;  /* 0x000000ffff977224 */ /* 0x000fe200078e00ff */
[----:B------:R-:W-:Y:S01]  /*43a0*/  ULDC UR41, c[0x0][0x2f0] ;  /* 0x0000bc0000297ab9 */ /* 0x000fe20000000800 */
[----:B------:R-:W-:-:S05]  /*43b0*/  ULDC UR60, c[0x0][0x9d8] ;  /* 0x00027600003c7ab9 */ /* 0x000fca0000000800 */
.L_x_2064:
[----:B------:R-:W-:-:S04]  /*43c0*/  UIADD3 UR6, UR39, 0x1, URZ ;  /* 0x0000000127067890 */ /* 0x000fc8000fffe03f */
[----:B------:R-:W-:-:S04]  /*43d0*/  UISETP.NE.AND UP0, UPT, UR6, 0x2, UPT ;  /* 0x000000020600788c */ /* 0x000fc8000bf05270 */
[----:B------:R-:W-:Y:S02]  /*43e0*/  USEL UR7, URZ, 0x1, UP0 ;  /* 0x000000013f077887 */ /* 0x000fe40008000000 */
[----:B------:R-:W-:-:S04]  /*43f0*/  USEL UR37, UR6, URZ, UP0 ;  /* 0x0000003f06257287 */ /* 0x000fc80008000000 */
[----:B------:R-:W-:Y:S01]  /*4400*/  LOP3.LUT R3, R20, UR7, RZ, 0x3c, !PT ;  /* 0x0000000714037c12 */ /* 0x000fe2000f8e3cff */
[----:B------:R-:W-:Y:S07]  /*4410*/  @!P0 BRA `(.L_x_2056) ;  /* 0x0000000000048947 */ /* 0x000fee0003800000 */
[----:B------:R-:W-:Y:S01]  /*4420*/  BPT.TRAP 0x1 ;  /* 0x000000040000795c */ /* 0x000fe20000300000 */
.L_x_2056:
[----:B------:R-:W-:Y:S01]  /*4430*/  ULEA UR61, UR37, UR36, 0x3 ;  /* 0x00000024253d7291 */ /* 0x000fe2000f8e183f */
[----:B------:R-:W-:-:S08]  /*4440*/  SHF.L.U32 R10, R3, 0x1f, RZ ;  /* 0x0000001f030a7819 */ /* 0x000fd000000006ff */
[----:B------:R0:W1:Y:S01]  /*4450*/  SYNCS.PHASECHK.TRANS64.TRYWAIT P3, [UR61+0x34830], R10 ;  /* 0x0348300aff0075a7 */ /* 0x000062000806017d */
[----:B------:R-:W-:Y:S05]  /*4460*/  @!P0 BRA `(.L_x_2057) ;  /* 0x0000000000048947 */ /* 0x000fea0003800000 */
[----:B------:R-:W-:Y:S01]  /*4470*/  BPT.TRAP 0x1 ;  /* 0x000000040000795c */ /* 0x000fe20000300000 */
.L_x_2057:
[----:B-1----:R-:W-:Y:S05]  /*4480*/  @P3 BRA `(.L_x_2058) ;  /* 0x0000000000083947 */ /* 0x002fea0003800000 */
[----:B------:R-:W1:Y:S02]  /*4490*/  SYNCS.PHASECHK.TRANS64.TRYWAIT P3, [UR61+0x34830], R10 ;  /* 0x0348300aff0075a7 */ /* 0x000e64000806017d */
[----:B-1----:R-:W-:Y:S05]  /*44a0*/  @!P3 BRA `(.L_x_2059) ;  /* 0x000000bc00acb947 */ /* 0x002fea0003800000 */
.L_x_2058:
        /* <DEDUP_REMOVED lines=12> */
[----:B------:R-:W-:Y:S01]  /*4570*/  FMUL.FTZ R92, R92, R2 ;  /* 0x000000025c5c7220 */ /* 0x000fe20000410000 */
[----:B------:R-:W-:Y:S01]  /*4580*/  UMOV UR15, 0x40000040 ;  /* 0x40000040000f7882 */ /* 0x000fe20000000000 */
[----:B------:R-:W-:-:S02]  /*4590*/  UIADD3 UR18, UR58, 0x400, URZ ;  /* 0x000004003a127890 */ /* 0x000fc4000fffe03f */
[----:B------:R-:W-:Y:S01]  /*45a0*/  HGMMA.64x128x16.F32 R24, gdesc[UR56], RZ, !UPT, gsb0 ;  /* 0x01e00000381879f0 */ /* 0x000fe2000c0008ff */
        /* <DEDUP_REMOVED lines=112> */
.L_x_2060:
[----:B------:R-:W-:Y:S01]  /*4cb0*/  ULEA UR7, UR39, UR36, 0x3 ;  /* 0x0000002427077291 */ /* 0x000fe2000f8e183f */
[----:B------:R-:W-:-:S08]  /*4cc0*/  SHF.L.U32 R0, R20, 0x1f, RZ ;  /* 0x0000001f14007819 */ /* 0x000fd000000006ff */
[----:B------:R2:W3:Y:S01]  /*4cd0*/  SYNCS.PHASECHK.TRANS64.TRYWAIT P3, [UR7+0x34850], R0 ;  /* 0x03485000ff0075a7 */ /* 0x0004e20008060147 */
[----:B------:R-:W-:Y:S05]  /*4ce0*/  @!P0 BRA `(.L_x_2061) ;  /* 0x0000000000048947 */ /* 0x000fea0003800000 */
[----:B------:R-:W-:Y:S01]  /*4cf0*/  BPT.TRAP 0x1 ;  /* 0x000000040000795c */ /* 0x000fe20000300000 */
.L_x_2061:
[----:B---3--:R-:W-:Y:S05]  /*4d00*/  @P3 BRA `(.L_x_2062) ;  /* 0x0000000000083947 */ /* 0x008fea0003800000 */
[----:B------:R-:W3:Y:S02]  /*4d10*/  SYNCS.PHASECHK.TRANS64.TRYWAIT P3, [UR7+0x34850], R0 ;  /* 0x03485000ff0075a7 */ /* 0x000ee40008060147 */
[----:B---3--:R-:W-:Y:S05]  /*4d20*/  @!P3 BRA `(.L_x_2063) ;  /* 0x000000b400a4b947 */ /* 0x008fea0003800000 */
.L_x_2062:
[----:B------:R-:W-:Y:S01]  /*4d30*/  UIADD3 UR6, UR36, 0x400, URZ ;  /* 0x0000040024067890 */ /* 0x000fe2000fffe03f */
[----:B------:R-:W-:Y:S01]  /*4d40*/  WARPGROUP.ARRIVE ;  /* 0x00000000000079c5 */ /* 0x000fe20000000000 */
[----:B------:R-:W-:Y:S01]  /*4d50*/  UMOV UR11, 0x40000040 ;  /* 0x40000040000b7882 */ /* 0x000fe20000000000 */
[----:B-1----:R-:W1:Y:S01]  /*4d60*/  @P2 LDC R11, c[0x0][0x44c] ;  /* 0x00011300ff0b2b82 */ /* 0x002e620000000800 */
[----:B------:R-:W-:Y:S01]  /*4d70*/  USHF.R.U32.HI UR6, URZ, 0x4, UR6 ;  /* 0x000000043f067899 */ /* 0x000fe20008011606 */
[----:B------:R-:W-:Y:S01]  /*4d80*/  FMUL.FTZ R20, R29, UR60 ;  /* 0x0000003c1d147c20 */ /* 0x000fe20008410000 */
[----:B------:R-:W-:Y:S02]  /*4d90*/  IMAD.MOV.U32 R29, RZ, RZ, R8 ;  /* 0x000000ffff1d7224 */ /* 0x000fe400078e0008 */
[----:B------:R-:W-:Y:S01]  /*4da0*/  FMUL.FTZ R192, R26, UR60 ;  /* 0x0000003c1ac07c20 */ /* 0x000fe20008410000 */
[----:B------:R-:W-:Y:S01]  /*4db0*/  ULOP3.LUT UR6, UR6, 0x3fff, URZ, 0xc0, !UPT ;  /* 0x00003fff06067892 */ /* 0x000fe2000f8ec03f */
[----:B------:R-:W-:Y:S01]  /*4dc0*/  FMUL.FTZ R43, R43, UR60 ;  /* 0x0000003c2b2b7c20 */ /* 0x000fe20008410000 */
[----:B------:R-:W-:Y:S01]  /*4dd0*/  FMUL.FTZ R190, R27, UR60 ;  /* 0x0000003c1bbe7c20 */ /* 0x000fe20008410000 */
[----:B------:R-:W3:Y:S01]  /*4de0*/  @P2 LDC R2, c[0x0][0x450] ;  /* 0x00011400ff022b82 */ /* 0x000ee20000000800 */
[----:B------:R-:W-:Y:S01]  /*4df0*/  ULOP3.LUT UR6, UR6, 0x4000000, URZ, 0xfc, !UPT ;  /* 0x0400000006067892 */ /* 0x000fe2000f8efc3f */
[----:B------:R4:W-:Y:S01]  /*4e00*/  MUFU.TANH R21, R43 ;  /* 0x0000002b00157308 */ /* 0x0009e20000002400 */
[----:B------:R-:W-:Y:S01]  /*4e10*/  FMUL.FTZ R188, R30, UR60 ;  /* 0x0000003c1ebc7c20 */ /* 0x000fe20008410000 */
[----:B------:R-:W-:Y:S01]  /*4e20*/  FMUL.FTZ R186, R31, UR60 ;  /* 0x0000003c1fba7c20 */ /* 0x000fe20008410000 */
[----:B------:R-:W-:Y:S01]  /*4e30*/  ULEA UR6, UR39, UR6, 0xb ;  /* 0x0000000627067291 */ /* 0x000fe2000f8e583f */
[----:B------:R-:W-:Y:S01]  /*4e40*/  FMUL.FTZ R184, R34, UR60 ;  /* 0x0000003c22b87c20 */ /* 0x000fe20008410000 */
[----:B------:R-:W-:Y:S01]  /*4e50*/  FMUL.FTZ R38, R38, UR60 ;  /* 0x0000003c26267c20 */ /* 0x000fe20008410000 */
[----:B------:R-:W-:Y:S01]  /*4e60*/  FMUL.FTZ R39, R39, UR60 ;  /* 0x0000003c27277c20 */ /* 0x000fe20008410000 */
[----:B------:R-:W-:Y:S01]  /*4e70*/  FMUL.FTZ R42, R42, UR60 ;  /* 0x0000003c2a2a7c20 */ /* 0x000fe20008410000 */
[----:B------:R-:W5:Y:S01]  /*4e80*/  MUFU.TANH R192, R192 ;  /* 0x000000c000c07308 */ /* 0x000f620000002400 */
[----:B------:R-:W-:Y:S01]  /*4e90*/  FMUL.FTZ R46, R46, UR60 ;  /* 0x0000003c2e2e7c20 */ /* 0x000fe20008410000 */
[----:B------:R-:W-:Y:S01]  /*4ea0*/  UMOV UR10, UR6 ;  /* 0x00000006000a7c82 */ /* 0x000fe20008000000 */
[----:B------:R-:W-:Y:S01]  /*4eb0*/  FMUL.FTZ R47, R47, UR60 ;  /* 0x0000003c2f2f7c20 */ /* 0x000fe20008410000 */
[----:B------:R-:W-:Y:S01]  /*4ec0*/  HGMMA.64x128x16.F32 R88, R180, gdesc[UR8].tnspB, R88, gsb0 ;  /* 0x41e00008b4587df0 */ /* 0x000fe20008000858 */
[----:B------:R-:W-:Y:S01]  /*4ed0*/  UIADD3 UR10, UR6, 0x80, URZ ;  /* 0x00000080060a7890 */ /* 0x000fe2000fffe03f */
[----:B-1----:R-:W-:Y:S01]  /*4ee0*/  @P2 IMAD.HI.U32 R11, R8, R11, RZ ;  /* 0x0000000b080b2227 */ /* 0x002fe200078e00ff */
[----:B------:R-:W-:Y:S01]  /*4ef0*/  UMOV UR11, 0x40000040 ;  /* 0x40000040000b7882 */ /* 0x000fe20000000000 */
[----:B------:R-:W1:Y:S02]  /*4f00*/  MUFU.TANH R190, R190 ;  /* 0x000000be00be7308 */ /* 0x000e640000002400 */
[----:B------:R-:W-:Y:S01]  /*4f10*/  FMUL.FTZ R50, R50, UR60 ;  /* 0x0000003c32327c20 */ /* 0x000fe20008410000 */
[----:B------:R-:W-:Y:S01]  /*4f20*/  FMUL.FTZ R51, R51, UR60 ;  /* 0x0000003c33337c20 */ /* 0x000fe20008410000 */
[----:B------:R-:W-:Y:S01]  /*4f30*/  FMUL.FTZ R54, R54, UR60 ;  /* 0x0000003c36367c20 */ /* 0x000fe20008410000 */
[----:B------:R-:W-:Y:S01]  /*4f40*/  FMUL.FTZ R55, R55, UR60 ;  /* 0x0000003c37377c20 */ /* 0x000fe20008410000 */
[----:B------:R-:W-:Y:S01]  /*4f50*/  FMUL.FTZ R58, R58, UR60 ;  /* 0x0000003c3a3a7c20 */ /* 0x000fe20008410000 */
[----:B---3--:R-:W-:Y:S01]  /*4f60*/  @P2 SHF.R.U32.HI R29, RZ, R2, R11 ;  /* 0x00000002ff1d2219 */ /* 0x008fe2000001160b */
[----:B------:R-:W-:Y:S01]  /*4f70*/  FMUL.FTZ R59, R59, UR60 ;  /* 0x0000003c3b3b7c20 */ /* 0x000fe20008410000 */
[----:B------:R-:W-:Y:S01]  /*4f80*/  MOV R2, 0xffffff80 ;  /* 0xffffff8000027802 */ /* 0x000fe20000000f00 */
[----:B------:R-:W3:Y:S01]  /*4f90*/  MUFU.TANH R188, R188 ;  /* 0x000000bc00bc7308 */ /* 0x000ee20000002400 */
[----:B------:R-:W-:Y:S01]  /*4fa0*/  FMUL.FTZ R62, R62, UR60 ;  /* 0x0000003c3e3e7c20 */ /* 0x000fe20008410000 */
[----:B0-----:R-:W0:Y:S01]  /*4fb0*/  SHFL.IDX PT, R10, R29, 0x1, 0x1c1f ;  /* 0x003c1f001d0a7f89 */ /* 0x001e2200000e0000 */
[----:B------:R-:W-:Y:S01]  /*4fc0*/  FMUL.FTZ R70, R70, UR60 ;  /* 0x0000003c46467c20 */ /* 0x000fe20008410000 */
[----:B------:R-:W-:-:S02]  /*4fd0*/  IMAD R2, R15, R2, 0x1 ;  /* 0x000000010f027424 */ /* 0x000fc400078e0202 */
[----:B------:R-:W-:Y:S01]  /*4fe0*/  FMUL.FTZ R30, R36, UR60 ;  /* 0x0000003c241e7c20 */ /* 0x000fe20008410000 */
[----:B------:R-:W-:Y:S01]  /*4ff0*/  FMUL.FTZ R63, R63, UR60 ;  /* 0x0000003c3f3f7c20 */ /* 0x000fe20008410000 */
[----:B------:R-:W-:Y:S01]  /*5000*/  FMUL.FTZ R36, R48, UR60 ;  /* 0x0000003c30247c20 */ /* 0x000fe20008410000 */
[----:B----4-:R-:W-:Y:S01]  /*5010*/  IMAD R43, R9, -0x2, R2 ;  /* 0xfffffffe092b7824 */ /* 0x010fe200078e0202 */
[----:B------:R-:W4:Y:S01]  /*5020*/  MUFU.TANH R186, R186 ;  /* 0x000000ba00ba7308 */ /* 0x000f220000002400 */
[----:B------:R-:W-:Y:S01]  /*5030*/  FMUL.FTZ R2, R74, UR60 ;  /* 0x0000003c4a027c20 */ /* 0x000fe20008410000 */
[----:B------:R-:W-:Y:S01]  /*5040*/  FMUL.FTZ R66, R66, UR60 ;  /* 0x0000003c42427c20 */ /* 0x000fe20008410000 */
[----:B------:R-:W-:Y:S02]  /*5050*/  IMAD R43, R16, UR41, R43 ;  /* 0x00000029102b7c24 */ /* 0x000fe4000f8e022b */
[----:B------:R-:W-:Y:S01]  /*5060*/  FMUL.FTZ R22, R28, UR60 ;  /* 0x0000003c1c167c20 */ /* 0x000fe20008410000 */
[----:B------:R-:W-:Y:S01]  /*5070*/  FMUL.FTZ R28, R37, UR60 ;  /* 0x0000003c251c7c20 */ /* 0x000fe20008410000 */
        /* <DEDUP_REMOVED lines=11> */
[----:B0-----:R-:W-:Y:S01]  /*5130*/  IADD3 R10, R10, -UR40, R43 ;  /* 0x800000280a0a7c10 */ /* 0x001fe2000fffe02b */
[----:B------:R-:W-:Y:S01]  /*5140*/  FMUL.FTZ R34, R44, UR60 ;  /* 0x0000003c2c227c20 */ /* 0x000fe20008410000 */
[----:B------:R-:W-:Y:S01]  /*5150*/  FMUL.FTZ R83, R83, UR60 ;  /* 0x0000003c53537c20 */ /* 0x000fe20008410000 */
[----:B------:R-:W-:Y:S01]  /*5160*/  FMUL.FTZ R19, R25, UR60 ;  /* 0x0000003c19137c20 */ /* 0x000fe20008410000 */
[----:B------:R-:W-:Y:S01]  /*5170*/  ISETP.GT.AND P3, PT, R10, RZ, PT ;  /* 0x000000ff0a00720c */ /* 0x000fe20003f64270 */
[----:B------:R-:W-:Y:S01]  /*5180*/  FMUL.FTZ R86, R86, UR60 ;  /* 0x0000003c56567c20 */ /* 0x000fe20008410000 */
[----:B------:R-:W-:Y:S01]  /*5190*/  ISETP.GT.AND P4, PT, R10, 0x1, PT ;  /* 0x000000010a00780c */ /* 0x000fe20003f84270 */
[----:B------:R-:W-:Y:S01]  /*51a0*/  MUFU.TANH R46, R46 ;  /* 0x0000002e002e7308 */ /* 0x000fe20000002400 */
[----:B-----5:R-:W-:Y:S01]  /*51b0*/  FSEL R192, R192, -INF , P3 ;  /* 0xff800000c0c07808 */ /* 0x020fe20001800000 */
[----:B------:R-:W-:Y:S01]  /*51c0*/  FMUL.FTZ R87, R87, UR60 ;  /* 0x0000003c57577c20 */ /* 0x000fe20008410000 */
[----:B------:R-:W-:Y:S01]  /*51d0*/  ISETP.GT.AND P3, PT, R10, 0x8, PT ;  /* 0x000000080a00780c */ /* 0x000fe20003f64270 */
[----:B------:R-:W-:Y:S01]  /*51e0*/  FMUL.FTZ R31, R41, UR60 ;  /* 0x0000003c291f7c20 */ /* 0x000fe20008410000 */
[----:B-1----:R-:W-:Y:S01]  /*51f0*/  FSEL R190, R190, -INF , P4 ;  /* 0xff800000bebe7808 */ /* 0x002fe20002000000 */
[----:B------:R-:W-:Y:S01]  /*5200*/  FMUL.FTZ R41, R57, UR60 ;  /* 0x0000003c39297c20 */ /* 0x000fe20008410000 */
[----:B------:R-:W-:Y:S01]  /*5210*/  FMNMX.FTZ R11, R192, R12, !PT ;  /* 0x0000000cc00b7209 */ /* 0x000fe20007810000 */
[----:B------:R-:W-:Y:S01]  /*5220*/  MUFU.TANH R47, R47 ;  /* 0x0000002f002f7308 */ /* 0x000fe20000002400 */
[----:B------:R-:W-:Y:S01]  /*5230*/  ISETP.GT.AND P4, PT, R10, 0x9, PT ;  /* 0x000000090a00780c */ /* 0x000fe20003f84270 */
[----:B------:R-:W-:Y:S01]  /*5240*/  FMUL.FTZ R57, R72, UR60 ;  /* 0x0000003c48397c20 */ /* 0x000fe20008410000 */
[----:B---3--:R-:W-:Y:S01]  /*5250*/  FSEL R188, R188, -INF , P3 ;  /* 0xff800000bcbc7808 */ /* 0x008fe20001800000 */
[----:B------:R-:W0:Y:S01]  /*5260*/  SHFL.IDX PT, R72, R29, RZ, 0x1c1f ;  /* 0x001c1fff1d487589 */ /* 0x000e2200000e0000 */
[----:B------:R-:W-:Y:S01]  /*5270*/  FMNMX.FTZ R11, R190, R11, !PT ;  /* 0x0000000bbe0b7209 */ /* 0x000fe20007810000 */
[----:B--2---:R-:W-:Y:S01]  /*5280*/  FMUL.FTZ R0, R24, UR60 ;  /* 0x0000003c18007c20 */ /* 0x004fe20008410000 */
[----:B------:R-:W-:Y:S01]  /*5290*/  ISETP.GT.AND P3, PT, R10, 0x10, PT ;  /* 0x000000100a00780c */ /* 0x000fe20003f64270 */
[----:B------:R-:W-:Y:S01]  /*52a0*/  MUFU.TANH R50, R50 ;  /* 0x0000003200327308 */ /* 0x000fe20000002400 */
[----:B----4-:R-:W-:Y:S01]  /*52b0*/  FSEL R186, R186, -INF , P4 ;  /* 0xff800000baba7808 */ /* 0x010fe20002000000 */
[----:B------:R-:W-:Y:S01]  /*52c0*/  FMUL.FTZ R24, R33, UR60 ;  /* 0x0000003c21187c20 */ /* 0x000fe20008410000 */
[----:B------:R-:W-:Y:S01]  /*52d0*/  FMNMX.FTZ R11, R188, R11, !PT ;  /* 0x0000000bbc0b7209 */ /* 0x000fe20007810000 */
[----:B------:R-:W-:Y:S01]  /*52e0*/  FMUL.FTZ R33, R45, UR60 ;  /* 0x0000003c2d217c20 */ /* 0x000fe20008410000 */
[----:B------:R-:W-:Y:S01]  /*52f0*/  ISETP.GT.AND P4, PT, R10, 0x11, PT ;  /* 0x000000110a00780c */ /* 0x000fe20003f84270 */
[----:B------:R-:W-:Y:S01]  /*5300*/  UMOV UR39, UR37 ;  /* 0x0000002500277c82 */ /* 0x000fe20008000000 */
[----:B------:R-:W-:Y:S01]  /*5310*/  FSEL R184, R184, -INF , P3 ;  /* 0xff800000b8b87808 */ /* 0x000fe20001800000 */
[----:B------:R-:W-:Y:S01]  /*5320*/  MUFU.TANH R51, R51 ;  /* 0x0000003300337308 */ /* 0x000fe20000002400 */
[----:B------:R-:W-:-:S02]  /*5330*/  FMNMX.FTZ R11, R186, R11, !PT ;  /* 0x0000000bba0b7209 */ /* 0x000fc40007810000 */
[----:B------:R-:W-:Y:S02]  /*5340*/  ISETP.GT.AND P3, PT, R10, 0x18, PT ;  /* 0x000000180a00780c */ /* 0x000fe40003f64270 */
[----:B------:R-:W-:-:S03]  /*5350*/  FMNMX.FTZ R11, R184, R11, !PT ;  /* 0x0000000bb80b7209 */ /* 0x000fc60007810000 */
[----:B------:R-:W-:Y:S01]  /*5360*/  MUFU.TANH R54, R54 ;  /* 0x0000003600367308 */ /* 0x000fe20000002400 */
[----:B0-----:R-:W-:-:S07]  /*5370*/  IADD3 R72, R72, -UR40, R43 ;  /* 0x8000002848487c10 */ /* 0x001fce000fffe02b */
[----:B------:R-:W-:Y:S01]  /*5380*/  MUFU.TANH R55, R55 ;  /* 0x0000003700377308 */ /* 0x000fe20000002400 */
[----:B------:R-:W-:-:S07]  /*5390*/  ISETP.GT.AND P5, PT, R72, 0x1, PT ;  /* 0x000000014800780c */ /* 0x000fce0003fa4270 */
        /* <DEDUP_REMOVED lines=11> */
[----:B------:R-:W-:Y:S01]  /*5450*/  HGMMA.64x128x16.F32 R88, R176, gdesc[UR8].tnspB, R88, gsb0 ;  /* 0x41e00008b0587df0 */ /* 0x000fe20008000858 */
[----:B------:R-:W-:Y:S01]  /*5460*/  UIADD3 UR10, UR6, 0x100, URZ ;  /* 0x00000100060a7890 */ /* 0x000fe2000fffe03f */
[----:B------:R-:W-:-:S04]  /*5470*/  UMOV UR11, 0x40000040 ;  /* 0x40000040000b7882 */ /* 0x000fc80000000000 */
[----:B------:R-:W2:Y:S01]  /*5480*/  MUFU.TANH R182, R182 ;  /* 0x000000b600b67308 */ /* 0x000ea20000002400 */
[----:B0-----:R-:W-:Y:S01]  /*5490*/  FMUL.FTZ R38, R53, UR60 ;  /* 0x0000003c35267c20 */ /* 0x001fe20008410000 */
[----:B------:R-:W-:Y:S01]  /*54a0*/  FMUL.FTZ R53, R69, UR60 ;  /* 0x0000003c45357c20 */ /* 0x000fe20008410000 */
[----:B------:R-:W-:-:S05]  /*54b0*/  FMUL.FTZ R69, R84, UR60 ;  /* 0x0000003c54457c20 */ /* 0x000fca0008410000 */
[----:B------:R-:W-:Y:S01]  /*54c0*/  MUFU.TANH R2, R2 ;  /* 0x0000000200027308 */ /* 0x000fe20000002400 */
[----:B-1----:R-:W-:Y:S02]  /*54d0*/  FSEL R180, R180, -INF , P3 ;  /* 0xff800000b4b47808 */ /* 0x002fe40001800000 */
[----:B------:R-:W-:-:S05]  /*54e0*/  ISETP.GT.AND P3, PT, R10, 0x20, PT ;  /* 0x000000200a00780c */ /* 0x000fca0003f64270 */
[----:B------:R0:W-:Y:S01]  /*54f0*/  MUFU.TANH R40, R78 ;  /* 0x0000004e00287308 */ /* 0x0001e20000002400 */
[----:B--2---:R-:W-:Y:S02]  /*5500*/  FSEL R182, R182, -INF , P4 ;  /* 0xff800000b6b67808 */ /* 0x004fe40002000000 */
[----:B------:R-:W-:Y:S02]  /*5510*/  ISETP.GT.AND P4, PT, R10, 0x19, PT ;  /* 0x000000190a00780c */ /* 0x000fe40003f84270 */
[----:B------:R-:W-:-:S03]  /*5520*/  FMNMX.FTZ R11, R182, R11, !PT ;  /* 0x0000000bb60b7209 */ /* 0x000fc60007810000 */
[----:B------:R-:W-:Y:S01]  /*5530*/  MUFU.TANH R79, R79 ;  /* 0x0000004f004f7308 */ /* 0x000fe20000002400 */
[----:B------:R-:W-:Y:S01]  /*5540*/  FMNMX.FTZ R11, R180, R11, !PT ;  /* 0x0000000bb40b7209 */ /* 0x000fe20007810000 */
[----:B0-----:R-:W-:Y:S01]  /*5550*/  FMUL.FTZ R78, R65, UR60 ;  /* 0x0000003c414e7c20 */ /* 0x001fe20008410000 */
[----:B------:R-:W-:-:S05]  /*5560*/  FMUL.FTZ R65, R80, UR60 ;  /* 0x0000003c50417c20 */ /* 0x000fca0008410000 */
[----:B------:R0:W-:Y:S08]  /*5570*/  MUFU.TANH R27, R82 ;  /* 0x00000052001b7308 */ /* 0x0001f00000002400 */
[----:B------:R-:W-:Y:S01]  /*5580*/  MUFU.TANH R25, R83 ;  /* 0x0000005300197308 */ /* 0x000fe20000002400 */
[----:B0-----:R-:W-:Y:S01]  /*5590*/  FMUL.FTZ R82, R64, UR60 ;  /* 0x0000003c40527c20 */ /* 0x001fe20008410000 */
[----:B------:R-:W-:-:S06]  /*55a0*/  FMUL.FTZ R64, R81, UR60 ;  /* 0x0000003c51407c20 */ /* 0x000fcc0008410000 */
[----:B------:R-:W-:Y:S08]  /*55b0*/  MUFU.TANH R0, R0 ;  /* 0x0000000000007308 */ /* 0x000ff00000002400 */
[----:B------:R-:W0:Y:S08]  /*55c0*/  MUFU.TANH R19, R19 ;  /* 0x0000001300137308 */ /* 0x000e300000002400 */
[----:B------:R-:W-:Y:S08]  /*55d0*/  MUFU.TANH R22, R22 ;  /* 0x0000001600167308 */ /* 0x000ff00000002400 */
[----:B------:R-:W-:Y:S01]  /*55e0*/  MUFU.TANH R20, R20 ;  /* 0x0000001400147308 */ /* 0x000fe20000002400 */
[----:B0-----:R-:W-:-:S02]  /*55f0*/  FSEL R43, R19, -INF , P5 ;  /* 0xff800000132b7808 */ /* 0x001fc40002800000 */
[----:B------:R-:W-:-:S05]  /*5600*/  ISETP.GT.AND P5, PT, R72, 0x9, PT ;  /* 0x000000094800780c */ /* 0x000fca0003fa4270 */
        /* <DEDUP_REMOVED lines=10> */
[----:B------:R-:W-:Y:S02]  /*56b0*/  FSEL R176, R42, -INF , P3 ;  /* 0xff8000002ab07808 */ /* 0x000fe40001800000 */
[----:B------:R-:W-:Y:S02]  /*56c0*/  ISETP.GT.AND P3, PT, R10, 0x28, PT ;  /* 0x000000280a00780c */ /* 0x000fe40003f64270 */
[----:B------:R0:W1:Y:S01]  /*56d0*/  MUFU.TANH R178, R39 ;  /* 0x0000002700b27308 */ /* 0x0000620000002400 */
[----:B------:R-:W-:Y:S01]  /*56e0*/  HGMMA.64x128x16.F32 R88, R172, gdesc[UR8].tnspB, R88, gsb0 ;  /* 0x41e00008ac587df0 */ /* 0x000fe20008000858 */
[----:B------:R-:W-:Y:S01]  /*56f0*/  UIADD3 UR10, UR6, 0x180, URZ ;  /* 0x00000180060a7890 */ /* 0x000fe2000fffe03f */
[----:B------:R-:W-:-:S05]  /*5700*/  UMOV UR11, 0x40000040 ;  /* 0x40000040000b7882 */ /* 0x000fca0000000000 */
[----:B------:R2:W-:Y:S01]  /*5710*/  MUFU.TANH R42, R75 ;  /* 0x0000004b002a7308 */ /* 0x0005e20000002400 */
[----:B0-----:R-:W-:-:S07]  /*5720*/  FMUL.FTZ R39, R56, UR60 ;  /* 0x0000003c38277c20 */ /* 0x001fce0008410000 */
[----:B------:R-:W0:Y:S01]  /*5730*/  MUFU.TANH R56, R59 ;  /* 0x0000003b00387308 */ /* 0x000e220000002400 */
[----:B-1----:R-:W-:Y:S01]  /*5740*/  FSEL R178, R178, -INF , P4 ;  /* 0xff800000b2b27808 */ /* 0x002fe20002000000 */
[----:B--2---:R-:W-:Y:S01]  /*5750*/  FMUL.FTZ R75, R61, UR60 ;  /* 0x0000003c3d4b7c20 */ /* 0x004fe20008410000 */
[----:B------:R-:W-:Y:S01]  /*5760*/  ISETP.GT.AND P4, PT, R10, 0x21, PT ;  /* 0x000000210a00780c */ /* 0x000fe20003f84270 */
[----:B------:R-:W-:Y:S01]  /*5770*/  FMUL.FTZ R61, R76, UR60 ;  /* 0x0000003c4c3d7c20 */ /* 0x000fe20008410000 */
        /* <DEDUP_REMOVED lines=21> */
[----:B------:R-:W-:Y:S01]  /*58d0*/  MUFU.TANH R21, R87 ;  /* 0x0000005700157308 */ /* 0x000fe20000002400 */
[----:B------:R-:W-:Y:S01]  /*58e0*/  FSEL R172, R46, -INF , P3 ;  /* 0xff8000002eac7808 */ /* 0x000fe20001800000 */
[----:B------:R-:W-:Y:S01]  /*58f0*/  HGMMA.64x128x16.F32 R88, R168, gdesc[UR8].tnspB, R88, gsb0 ;  /* 0x41e00008a8587df0 */ /* 0x000fe20008000858 */
[----:B------:R-:W-:Y:S01]  /*5900*/  UIADD3 UR10, UR6, 0x200, URZ ;  /* 0x00000200060a7890 */ /* 0x000fe2000fffe03f */
[----:B------:R-:W-:Y:S01]  /*5910*/  FMNMX.FTZ R11, R174, R11, !PT ;  /* 0x0000000bae0b7209 */ /* 0x000fe20007810000 */
[----:B------:R-:W-:Y:S01]  /*5920*/  UMOV UR11, 0x40000040 ;  /* 0x40000040000b7882 */ /* 0x000fe20000000000 */
[----:B------:R-:W-:-:S02]  /*5930*/  ISETP.GT.AND P3, PT, R10, 0x30, PT ;  /* 0x000000300a00780c */ /* 0x000fc40003f64270 */
[----:B------:R-:W-:Y:S01]  /*5940*/  FMNMX.FTZ R11, R172, R11, !PT ;  /* 0x0000000bac0b7209 */ /* 0x000fe20007810000 */
[----:B------:R1:W2:Y:S02]  /*5950*/  MUFU.TANH R46, R71 ;  /* 0x00000047002e7308 */ /* 0x0002a40000002400 */
[----:B-1----:R-:W-:-:S06]  /*5960*/  FMUL.FTZ R71, R60, UR60 ;  /* 0x0000003c3c477c20 */ /* 0x002fcc0008410000 */
[----:B------:R-:W-:Y:S01]  /*5970*/  MUFU.TANH R71, R71 ;  /* 0x0000004700477308 */ /* 0x000fe20000002400 */
[----:B------:R-:W-:Y:S02]  /*5980*/  WARPGROUP.DEPBAR.LE gsb0, 0x0 ;  /* 0x00008000000079c5 */ /* 0x000fe40000010000 */
[----:B------:R-:W-:Y:S01]  /*5990*/  WARPGROUP.ARRIVE ;  /* 0x00000000000079c5 */ /* 0x000fe20000000000 */
[----:B------:R-:W-:Y:S02]  /*59a0*/  FSEL R170, R47, -INF , P4 ;  /* 0xff8000002faa7808 */ /* 0x000fe40002000000 */
[----:B------:R-:W-:Y:S02]  /*59b0*/  ISETP.GT.AND P4, PT, R10, 0x31, PT ;  /* 0x000000310a00780c */ /* 0x000fe40003f84270 */
[----:B------:R-:W-:Y:S01]  /*59c0*/  FSEL R168, R50, -INF , P3 ;  /* 0xff80000032a87808 */ /* 0x000fe20001800000 */
[----:B------:R-:W-:Y:S01]  /*59d0*/  HGMMA.64x128x16.F32 R88, R164, gdesc[UR8].tnspB, R88, gsb0 ;  /* 0x41e00008a4587df0 */ /* 0x000fe20008000858 */
[----:B------:R-:W-:Y:S01]  /*59e0*/  FMNMX.FTZ R11, R170, R11, !PT ;  /* 0x0000000baa0b7209 */ /* 0x000fe20007810000 */
[----:B------:R-:W-:Y:S01]  /*59f0*/  UIADD3 UR10, UR6, 0x280, URZ ;  /* 0x00000280060a7890 */ /* 0x000fe2000fffe03f */
[----:B------:R-:W-:Y:S01]  /*5a00*/  ISETP.GT.AND P3, PT, R10, 0x38, PT ;  /* 0x000000380a00780c */ /* 0x000fe20003f64270 */
[----:B------:R-:W-:Y:S01]  /*5a10*/  UMOV UR11, 0x40000040 ;  /* 0x40000040000b7882 */ /* 0x000fe20000000000 */
[----:B------:R-:W-:-:S02]  /*5a20*/  FSEL R74, R51, -INF , P4 ;  /* 0xff800000334a7808 */ /* 0x000fc40002000000 */
[----:B------:R-:W-:Y:S02]  /*5a30*/  FMNMX.FTZ R11, R168, R11, !PT ;  /* 0x0000000ba80b7209 */ /* 0x000fe40007810000 */
[----:B------:R-:W-:Y:S02]  /*5a40*/  ISETP.GT.AND P4, PT, R10, 0x39, PT ;  /* 0x000000390a00780c */ /* 0x000fe40003f84270 */
[----:B------:R-:W-:Y:S02]  /*5a50*/  FSEL R70, R54, -INF , P3 ;  /* 0xff80000036467808 */ /* 0x000fe40001800000 */
[----:B------:R-:W-:Y:S02]  /*5a60*/  FMNMX.FTZ R11, R74, R11, !PT ;  /* 0x0000000b4a0b7209 */ /* 0x000fe40007810000 */
[----:B------:R-:W-:Y:S02]  /*5a70*/  ISETP.GT.AND P3, PT, R10, 0x40, PT ;  /* 0x000000400a00780c */ /* 0x000fe40003f64270 */
[----:B------:R-:W-:Y:S01]  /*5a80*/  FSEL R66, R55, -INF , P4 ;  /* 0xff80000037427808 */ /* 0x000fe20002000000 */
[----:B------:R-:W-:Y:S01]  /*5a90*/  FMUL.FTZ R55, R73, UR60 ;  /* 0x0000003c49377c20 */ /* 0x000fe20008410000 */
[----:B------:R-:W-:-:S02]  /*5aa0*/  FMNMX.FTZ R11, R70, R11, !PT ;  /* 0x0000000b460b7209 */ /* 0x000fc40007810000 */
[----:B------:R-:W-:Y:S02]  /*5ab0*/  ISETP.GT.AND P4, PT, R10, 0x41, PT ;  /* 0x000000410a00780c */ /* 0x000fe40003f84270 */
[----:B------:R-:W-:Y:S01]  /*5ac0*/  FSEL R62, R58, -INF , P3 ;  /* 0xff8000003a3e7808 */ /* 0x000fe20001800000 */
[----:B------:R-:W-:Y:S01]  /*5ad0*/  MUFU.TANH R55, R55 ;  /* 0x0000003700377308 */ /* 0x000fe20000002400 */
[----:B------:R-:W-:Y:S02]  /*5ae0*/  FMNMX.FTZ R11, R66, R11, !PT ;  /* 0x0000000b420b7209 */ /* 0x000fe40007810000 */
[----:B------:R-:W-:Y:S02]  /*5af0*/  ISETP.GT.AND P3, PT, R10, 0x48, PT ;  /* 0x000000480a00780c */ /* 0x000fe40003f64270 */
[----:B0-----:R-:W-:Y:S02]  /*5b00*/  FSEL R56, R56, -INF , P4 ;  /* 0xff80000038387808 */ /* 0x001fe40002000000 */
[----:B------:R-:W-:-:S02]  /*5b10*/  FMNMX.FTZ R11, R62, R11, !PT ;  /* 0x0000000b3e0b7209 */ /* 0x000fc40007810000 */
[----:B------:R-:W-:Y:S02]  /*5b20*/  ISETP.GT.AND P4, PT, R10, 0x49, PT ;  /* 0x000000490a00780c */ /* 0x000fe40003f84270 */
[----:B------:R-:W-:Y:S02]  /*5b30*/  FSEL R58, R23, -INF , P3 ;  /* 0xff800000173a7808 */ /* 0x000fe40001800000 */
[----:B------:R-:W-:Y:S01]  /*5b40*/  FMNMX.FTZ R11, R56, R11, !PT ;  /* 0x0000000b380b7209 */ /* 0x000fe20007810000 */
[----:B------:R-:W0:Y:S01]  /*5b50*/  MUFU.TANH R23, R86 ;  /* 0x0000005600177308 */ /* 0x000e220000002400 */
[----:B------:R-:W-:Y:S02]  /*5b60*/  ISETP.GT.AND P3, PT, R10, 0x50, PT ;  /* 0x000000500a00780c */ /* 0x000fe40003f64270 */
[----:B------:R-:W-:Y:S02]  /*5b70*/  FSEL R54, R63, -INF , P4 ;  /* 0xff8000003f367808 */ /* 0x000fe40002000000 */
[----:B------:R-:W-:-:S02]  /*5b80*/  FMNMX.FTZ R11, R58, R11, !PT ;  /* 0x0000000b3a0b7209 */ /* 0x000fc40007810000 */
[----:B------:R-:W-:Y:S02]  /*5b90*/  ISETP.GT.AND P4, PT, R10, 0x51, PT ;  /* 0x000000510a00780c */ /* 0x000fe40003f84270 */
[----:B------:R-:W-:Y:S02]  /*5ba0*/  FSEL R52, R52, -INF , P3 ;  /* 0xff80000034347808 */ /* 0x000fe40001800000 */
[----:B------:R-:W-:Y:S02]  /*5bb0*/  FMNMX.FTZ R11, R54, R11, !PT ;  /* 0x0000000b360b7209 */ /* 0x000fe40007810000 */
[----:B------:R-:W-:Y:S02]  /*5bc0*/  ISETP.GT.AND P3, PT, R10, 0x58, PT ;  /* 0x000000580a00780c */ /* 0x000fe40003f64270 */
[----:B------:R-:W-:Y:S02]  /*5bd0*/  FSEL R50, R67, -INF , P4 ;  /* 0xff80000043327808 */ /* 0x000fe40002000000 */
[----:B------:R-:W-:-:S02]  /*5be0*/  FMNMX.FTZ R11, R52, R11, !PT ;  /* 0x0000000b340b7209 */ /* 0x000fc40007810000 */
[----:B------:R-:W-:Y:S02]  /*5bf0*/  ISETP.GT.AND P4, PT, R10, 0x59, PT ;  /* 0x000000590a00780c */ /* 0x000fe40003f84270 */
[----:B------:R-:W-:Y:S02]  /*5c00*/  FSEL R48, R48, -INF , P3 ;  /* 0xff80000030307808 */ /* 0x000fe40001800000 */
[----:B------:R-:W-:Y:S02]  /*5c10*/  FMNMX.FTZ R11, R50, R11, !PT ;  /* 0x0000000b320b7209 */ /* 0x000fe40007810000 */
[----:B------:R-:W-:Y:S02]  /*5c20*/  ISETP.GT.AND P3, PT, R10, 0x60, PT ;  /* 0x000000600a00780c */ /* 0x000fe40003f64270 */
[----:B--2---:R-:W-:Y:S02]  /*5c30*/  FSEL R46, R46, -INF , P4 ;  /* 0xff8000002e2e7808 */ /* 0x004fe40002000000 */
        /* <DEDUP_REMOVED lines=16> */
[----:B------:R-:W1:Y:S01]  /*5d40*/  MUFU.TANH R79, R79 ;  /* 0x0000004f004f7308 */ /* 0x000e620000002400 */
[----:B------:R-:W-:Y:S02]  /*5d50*/  FMNMX.FTZ R60, R2, R11, !PT ;  /* 0x0000000b023c7209 */ /* 0x000fe40007810000 */
[----:B------:R-:W-:Y:S02]  /*5d60*/  ISETP.GT.AND P3, PT, R10, 0x78, PT ;  /* 0x000000780a00780c */ /* 0x000fe40003f64270 */
[----:B------:R-:W-:Y:S02]  /*5d70*/  FSEL R25, R25, -INF , P4 ;  /* 0xff80000019197808 */ /* 0x000fe40002000000 */
[----:B------:R-:W-:-:S02]  /*5d80*/  FMNMX.FTZ R60, R27, R60, !PT ;  /* 0x0000003c1b3c7209 */ /* 0x000fc40007810000 */
[----:B------:R-:W-:Y:S02]  /*5d90*/  ISETP.GT.AND P4, PT, R10, 0x79, PT ;  /* 0x000000790a00780c */ /* 0x000fe40003f84270 */
[----:B0-----:R-:W-:Y:S01]  /*5da0*/  FSEL R23, R23, -INF , P3 ;  /* 0xff80000017177808 */ /* 0x001fe20001800000 */
[----:B------:R-:W0:Y:S01]  /*5db0*/  LDC R10, c[0x0][0x988] ;  /* 0x00026200ff0a7b82 */ /* 0x000e220000000800 */
[----:B------:R-:W-:Y:S02]  /*5dc0*/  FMNMX.FTZ R60, R25, R60, !PT ;  /* 0x0000003c193c7209 */ /* 0x000fe40007810000 */
[----:B------:R-:W-:Y:S02]  /*5dd0*/  FSEL R21, R21, -INF , P4 ;  /* 0xff80000015157808 */ /* 0x000fe40002000000 */
[----:B------:R-:W-:Y:S02]  /*5de0*/  FMNMX.FTZ R60, R23, R60, !PT ;  /* 0x0000003c173c7209 */ /* 0x000fe40007810000 */
[----:B------:R-:W-:-:S02]  /*5df0*/  ISETP.GT.AND P4, PT, R72, RZ, PT ;  /* 0x000000ff4800720c */ /* 0x000fc40003f84270 */
[----:B------:R-:W-:Y:S02]  /*5e00*/  FMNMX.FTZ R60, R21, R60, !PT ;  /* 0x0000003c153c7209 */ /* 0x000fe40007810000 */
[----:B------:R-:W-:Y:S02]  /*5e10*/  FSEL R0, R0, -INF , P4 ;  /* 0xff80000000007808 */ /* 0x000fe40002000000 */
[----:B------:R-:W-:Y:S01]  /*5e20*/  ISETP.GT.AND P4, PT, R72, 0x8, PT ;  /* 0x000000084800780c */ /* 0x000fe20003f84270 */
[----:B------:R-:W2:Y:S01]  /*5e30*/  SHFL.BFLY PT, R11, R60, 0x2, 0x1f ;  /* 0x0c401f003c0b7f89 */ /* 0x000ea200000e0000 */
[----:B------:R-:W-:Y:S02]  /*5e40*/  FMNMX.FTZ R76, R0, R13, !PT ;  /* 0x0000000d004c7209 */ /* 0x000fe40007810000 */
[----:B------:R-:W-:Y:S02]  /*5e50*/  FSEL R47, R20, -INF , P5 ;  /* 0xff800000142f7808 */ /* 0x000fe40002800000 */
[----:B------:R-:W-:-:S02]  /*5e60*/  FMNMX.FTZ R76, R43, R76, !PT ;  /* 0x0000004c2b4c7209 */ /* 0x000fc40007810000 */
[----:B------:R-:W-:-:S04]  /*5e70*/  ISETP.GT.AND P5, PT, R72, 0x11, PT ;  /* 0x000000114800780c */ /* 0x000fc80003fa4270 */
[----:B------:R-:W-:Y:S02]  /*5e80*/  FSEL R51, R24, -INF , P5 ;  /* 0xff80000018337808 */ /* 0x000fe40002800000 */
[----:B------:R-:W-:-:S04]  /*5e90*/  ISETP.GT.AND P5, PT, R72, 0x19, PT ;  /* 0x000000194800780c */ /* 0x000fc80003fa4270 */
[----:B------:R-:W-:Y:S02]  /*5ea0*/  FSEL R63, R28, -INF , P5 ;  /* 0xff8000001c3f7808 */ /* 0x000fe40002800000 */
[----:B------:R-:W-:Y:S01]  /*5eb0*/  ISETP.GT.AND P5, PT, R72, 0x21, PT ;  /* 0x000000214800780c */ /* 0x000fe20003fa4270 */
[----:B------:R-:W-:Y:S02]  /*5ec0*/  WARPGROUP.DEPBAR.LE gsb0, 0x0 ;  /* 0x00008000000079c5 */ /* 0x000fe40000010000 */
[----:B------:R-:W-:Y:S01]  /*5ed0*/  WARPGROUP.ARRIVE ;  /* 0x00000000000079c5 */ /* 0x000fe20000000000 */
[----:B------:R-:W-:Y:S02]  /*5ee0*/  FSEL R31, R31, -INF , P5 ;  /* 0xff8000001f1f7808 */ /* 0x000fe40002800000 */
[----:B--2---:R-:W-:Y:S01]  /*5ef0*/  FMNMX.FTZ R11, R60, R11, !PT ;  /* 0x0000000b3c0b7209 */ /* 0x004fe20007810000 */
[----:B------:R-:W-:Y:S01]  /*5f00*/  FMUL.FTZ R60, R77, UR60 ;  /* 0x0000003c4d3c7c20 */ /* 0x000fe20008410000 */
[C---:B------:R-:W-:Y:S01]  /*5f10*/  ISETP.GT.AND P5, PT, R72.reuse, 0x29, PT ;  /* 0x000000294800780c */ /* 0x040fe20003fa4270 */
[----:B------:R-:W-:Y:S01]  /*5f20*/  HGMMA.64x128x16.F32 R88, R160, gdesc[UR8].tnspB, R88, gsb0 ;  /* 0x41e00008a0587df0 */ /* 0x000fe20008000858 */
[----:B------:R-:W-:Y:S01]  /*5f30*/  UIADD3 UR10, UR6, 0x300, URZ ;  /* 0x00000300060a7890 */ /* 0x000fe2000fffe03f */
[----:B------:R-:W2:Y:S01]  /*5f40*/  SHFL.BFLY PT, R68, R11, 0x1, 0x1f ;  /* 0x0c201f000b447f89 */ /* 0x000ea200000e0000 */
[----:B------:R-:W-:Y:S01]  /*5f50*/  UMOV UR11, 0x40000040 ;  /* 0x40000040000b7882 */ /* 0x000fe20000000000 */
[----:B------:R-:W-:Y:S01]  /*5f60*/  FSEL R33, R33, -INF , P5 ;  /* 0xff80000021217808 */ /* 0x000fe20002800000 */
[----:B------:R-:W3:Y:S01]  /*5f70*/  MUFU.TANH R60, R60 ;  /* 0x0000003c003c7308 */ /* 0x000ee20000002400 */
[----:B------:R-:W-:Y:S01]  /*5f80*/  ISETP.GT.AND P5, PT, R72, 0x31, PT ;  /* 0x000000314800780c */ /* 0x000fe20003fa4270 */
[----:B------:R-:W-:-:S03]  /*5f90*/  UIADD3 UR6, UR6, 0x380, URZ ;  /* 0x0000038006067890 */ /* 0x000fc6000fffe03f */
[----:B------:R-:W-:Y:S02]  /*5fa0*/  FSEL R35, R35, -INF , P5 ;  /* 0xff80000023237808 */ /* 0x000fe40002800000 */
[----:B------:R-:W-:-:S04]  /*5fb0*/  ISETP.GT.AND P5, PT, R72, 0x39, PT ;  /* 0x000000394800780c */ /* 0x000fc80003fa4270 */
[----:B------:R-:W-:Y:S02]  /*5fc0*/  FSEL R83, R38, -INF , P5 ;  /* 0xff80000026537808 */ /* 0x000fe40002800000 */
[----:B------:R-:W-:-:S04]  /*5fd0*/  ISETP.GT.AND P5, PT, R72, 0x41, PT ;  /* 0x000000414800780c */ /* 0x000fc80003fa4270 */
[----:B------:R-:W-:Y:S02]  /*5fe0*/  FSEL R41, R41, -INF , P5 ;  /* 0xff80000029297808 */ /* 0x000fe40002800000 */
[C---:B------:R-:W-:Y:S02]  /*5ff0*/  ISETP.GT.AND P5, PT, R72.reuse, 0x49, PT ;  /* 0x000000494800780c */ /* 0x040fe40003fa4270 */
[----:B--2---:R-:W-:Y:S01]  /*6000*/  FMNMX.FTZ R11, R11, R68, !PT ;  /* 0x000000440b0b7209 */ /* 0x004fe20007810000 */
[----:B------:R-:W-:Y:S01]  /*6010*/  FMUL.FTZ R68, R85, UR60 ;  /* 0x0000003c55447c20 */ /* 0x000fe20008410000 */
[----:B------:R-:W-:Y:S02]  /*6020*/  FSEL R75, R75, -INF , P5 ;  /* 0xff8000004b4b7808 */ /* 0x000fe40002800000 */
[C---:B------:R-:W-:Y:S01]  /*6030*/  FSETP.NEU.FTZ.AND P3, PT, R11.reuse, -INF , PT ;  /* 0xff8000000b00780b */ /* 0x040fe20003f7d000 */
[----:B0-----:R-:W-:Y:S01]  /*6040*/  FMUL.FTZ R45, R11, R10 ;  /* 0x0000000a0b2d7220 */ /* 0x001fe20000410000 */
[----:B------:R-:W-:Y:S01]  /*6050*/  ISETP.GT.AND P5, PT, R72, 0x51, PT ;  /* 0x000000514800780c */ /* 0x000fe20003fa4270 */
[----:B------:R-:W0:Y:S03]  /*6060*/  MUFU.TANH R68, R68 ;  /* 0x0000004400447308 */ /* 0x000e260000002400 */
[----:B------:R-:W-:-:S02]  /*6070*/  FSEL R29, R45, RZ, P3 ;  /* 0x000000ff2d1d7208 */ /* 0x000fc40001800000 */
[----:B------:R-:W-:Y:S02]  /*6080*/  FSEL R45, R22, -INF , P4 ;  /* 0xff800000162d7808 */ /* 0x000fe40002000000 */
[----:B------:R-:W-:Y:S01]  /*6090*/  ISETP.GT.AND P4, PT, R72, 0x10, PT ;  /* 0x000000104800780c */ /* 0x000fe20003f84270 */
[--C-:B------:R-:W-:Y:S01]  /*60a0*/  FFMA.FTZ R24, R182, R10, -R29.reuse ;  /* 0x0000000ab6187223 */ /* 0x100fe2000001081d */
[----:B------:R-:W-:Y:S01]  /*60b0*/  FMNMX.FTZ R76, R45, R76, !PT ;  /* 0x0000004c2d4c7209 */ /* 0x000fe20007810000 */
[-CC-:B------:R-:W-:Y:S01]  /*60c0*/  FFMA.FTZ R187, R2, R10.reuse, -R29.reuse ;  /* 0x0000000a02bb7223 */ /* 0x180fe2000001081d */
[----:B------:R-:W-:Y:S01]  /*60d0*/  FSEL R49, R26, -INF , P4 ;  /* 0xff8000001a317808 */ /* 0x000fe20002000000 */
[--C-:B------:R-:W-:Y:S01]  /*60e0*/  FFMA.FTZ R181, R192, R10, -R29.reuse ;  /* 0x0000000ac0b57223 */ /* 0x100fe2000001081d */
[----:B------:R-:W-:Y:S01]  /*60f0*/  FMNMX.FTZ R76, R47, R76, !PT ;  /* 0x0000004c2f4c7209 */ /* 0x000fe20007810000 */
[-CC-:B------:R-:W-:Y:S01]  /*6100*/  FFMA.FTZ R179, R180, R10.reuse, -R29.reuse ;  /* 0x0000000ab4b37223 */ /* 0x180fe2000001081d */
[----:B------:R-:W-:Y:S01]  /*6110*/  ISETP.GT.AND P4, PT, R72, 0x18, PT ;  /* 0x000000184800780c */ /* 0x000fe20003f84270 */
[--C-:B------:R-:W-:Y:S01]  /*6120*/  FFMA.FTZ R190, R190, R10, -R29.reuse ;  /* 0x0000000abebe7223 */ /* 0x100fe2000001081d */
[----:B------:R-:W-:Y:S01]  /*6130*/  FMNMX.FTZ R76, R49, R76, !PT ;  /* 0x0000004c314c7209 */ /* 0x000fe20007810000 */
[----:B------:R-:W-:Y:S01]  /*6140*/  MUFU.EX2 R181, R181 ;  /* 0x000000b500b57308 */ /* 0x000fe20000000800 */
        /* <DEDUP_REMOVED lines=59> */
[----:B------:R-:W-:Y:S01]  /*6500*/  FFMA.FTZ R21, R21, R10, -R29 ;  /* 0x0000000a15157223 */ /* 0x000fe2000001081d */
[----:B------:R-:W-:-:S02]  /*6510*/  ISETP.GT.AND P4, PT, R72, 0x58, PT ;  /* 0x000000584800780c */ /* 0x000fc40003f84270 */
[----:B------:R-:W-:Y:S01]  /*6520*/  FSEL R39, R78, -INF , P5 ;  /* 0xff8000004e277808 */ /* 0x000fe20002800000 */
[----:B------:R-:W-:Y:S01]  /*6530*/  MUFU.EX2 R173, R173 ;  /* 0x000000ad00ad7308 */ /* 0x000fe20000000800 */
[----:B------:R-:W-:Y:S02]  /*6540*/  FMNMX.FTZ R76, R37, R76, !PT ;  /* 0x0000004c254c7209 */ /* 0x000fe40007810000 */
[C---:B------:R-:W-:Y:S02]  /*6550*/  ISETP.GT.AND P5, PT, R72.reuse, 0x59, PT ;  /* 0x000000594800780c */ /* 0x040fe40003fa4270 */
[----:B-1----:R-:W-:Y:S02]  /*6560*/  FSEL R79, R79, -INF , P4 ;  /* 0xff8000004f4f7808 */ /* 0x002fe40002000000 */
[----:B------:R-:W-:Y:S01]  /*6570*/  FMNMX.FTZ R76, R39, R76, !PT ;  /* 0x0000004c274c7209 */ /* 0x000fe20007810000 */
[----:B------:R-:W-:Y:S01]  /*6580*/  MUFU.EX2 R28, R28 ;  /* 0x0000001c001c7308 */ /* 0x000fe20000000800 */
[----:B------:R-:W-:-:S02]  /*6590*/  ISETP.GT.AND P4, PT, R72, 0x60, PT ;  /* 0x000000604800780c */ /* 0x000fc40003f84270 */
[----:B------:R-:W-:Y:S02]  /*65a0*/  FSEL R53, R53, -INF , P5 ;  /* 0xff80000035357808 */ /* 0x000fe40002800000 */
[----:B------:R-:W-:Y:S02]  /*65b0*/  FMNMX.FTZ R76, R79, R76, !PT ;  /* 0x0000004c4f4c7209 */ /* 0x000fe40007810000 */
[C---:B------:R-:W-:Y:S01]  /*65c0*/  ISETP.GT.AND P5, PT, R72.reuse, 0x61, PT ;  /* 0x000000614800780c */ /* 0x040fe20003fa4270 */
[----:B------:R-:W-:Y:S01]  /*65d0*/  MUFU.EX2 R175, R175 ;  /* 0x000000af00af7308 */ /* 0x000fe20000000800 */
[----:B------:R-:W-:Y:S02]  /*65e0*/  FSEL R57, R57, -INF , P4 ;  /* 0xff80000039397808 */ /* 0x000fe40002000000 */
[----:B------:R-:W-:Y:S02]  /*65f0*/  FMNMX.FTZ R76, R53, R76, !PT ;  /* 0x0000004c354c7209 */ /* 0x000fe40007810000 */
[----:B------:R-:W-:-:S02]  /*6600*/  ISETP.GT.AND P4, PT, R72, 0x68, PT ;  /* 0x000000684800780c */ /* 0x000fc40003f84270 */
[----:B------:R-:W-:Y:S01]  /*6610*/  FSEL R55, R55, -INF , P5 ;  /* 0xff80000037377808 */ /* 0x000fe20002800000 */
[----:B------:R-:W-:Y:S01]  /*6620*/  MUFU.EX2 R30, R30 ;  /* 0x0000001e001e7308 */ /* 0x000fe20000000800 */
[----:B------:R-:W-:Y:S01]  /*6630*/  FMNMX.FTZ R76, R57, R76, !PT ;  /* 0x0000004c394c7209 */ /* 0x000fe20007810000 */
[----:B------:R-:W-:Y:S02]  /*6640*/  WARPGROUP.DEPBAR.LE gsb0, 0x0 ;  /* 0x00008000000079c5 */ /* 0x000fe40000010000 */
[----:B------:R-:W-:Y:S01]  /*6650*/  WARPGROUP.ARRIVE ;  /* 0x00000000000079c5 */ /* 0x000fe20000000000 */
[----:B------:R-:W-:Y:S01]  /*6660*/  ISETP.GT.AND P5, PT, R72, 0x69, PT ;  /* 0x000000694800780c */ /* 0x000fe20003fa4270 */
[-CC-:B------:R-:W-:Y:S01]  /*6670*/  FFMA.FTZ R163, R48, R10.reuse, -R29.reuse ;  /* 0x0000000a30a37223 */ /* 0x180fe2000001081d */
[----:B------:R-:W-:Y:S01]  /*6680*/  FSEL R61, R61, -INF , P4 ;  /* 0xff8000003d3d7808 */ /* 0x000fe20002000000 */
[----:B------:R-:W-:Y:S01]  /*6690*/  FFMA.FTZ R161, R52, R10, -R29 ;  /* 0x0000000a34a17223 */ /* 0x000fe2000001081d */
[----:B------:R-:W-:Y:S01]  /*66a0*/  FMNMX.FTZ R76, R55, R76, !PT ;  /* 0x0000004c374c7209 */ /* 0x000fe20007810000 */
[----:B------:R-:W-:Y:S01]  /*66b0*/  HGMMA.64x128x16.F32 R88, R156, gdesc[UR8].tnspB, R88, gsb0 ;  /* 0x41e000089c587df0 */ /* 0x000fe20008000858 */
[----:B------:R-:W-:Y:S01]  /*66c0*/  ISETP.GT.AND P4, PT, R72, 0x70, PT ;  /* 0x000000704800780c */ /* 0x000fe20003f84270 */
[----:B------:R-:W-:Y:S01]  /*66d0*/  UMOV UR10, UR6 ;  /* 0x00000006000a7c82 */ /* 0x000fe20008000000 */
[----:B---3--:R-:W-:Y:S01]  /*66e0*/  FSEL R87, R60, -INF , P5 ;  /* 0xff8000003c577808 */ /* 0x008fe20002800000 */
[----:B------:R-:W-:Y:S01]  /*66f0*/  UMOV UR11, 0x40000040 ;  /* 0x40000040000b7882 */ /* 0x000fe20000000000 */
[----:B------:R-:W-:Y:S01]  /*6700*/  FMNMX.FTZ R76, R61, R76, !PT ;  /* 0x0000004c3d4c7209 */ /* 0x000fe20007810000 */
[----:B------:R-:W-:Y:S01]  /*6710*/  MUFU.EX2 R169, R169 ;  /* 0x000000a900a97308 */ /* 0x000fe20000000800 */
[----:B------:R-:W-:-:S02]  /*6720*/  ISETP.GT.AND P5, PT, R72, 0x71, PT ;  /* 0x000000714800780c */ /* 0x000fc40003fa4270 */
[----:B------:R-:W-:Y:S02]  /*6730*/  FSEL R65, R65, -INF , P4 ;  /* 0xff80000041417808 */ /* 0x000fe40002000000 */
[----:B------:R-:W-:Y:S02]  /*6740*/  FMNMX.FTZ R76, R87, R76, !PT ;  /* 0x0000004c574c7209 */ /* 0x000fe40007810000 */
[----:B------:R-:W-:Y:S01]  /*6750*/  ISETP.GT.AND P4, PT, R72, 0x78, PT ;  /* 0x000000784800780c */ /* 0x000fe20003f84270 */
[----:B------:R-:W-:Y:S01]  /*6760*/  MUFU.EX2 R32, R32 ;  /* 0x0000002000207308 */ /* 0x000fe20000000800 */
[----:B------:R-:W-:Y:S02]  /*6770*/  FSEL R185, R64, -INF , P5 ;  /* 0xff80000040b97808 */ /* 0x000fe40002800000 */
[----:B------:R-:W-:Y:S02]  /*6780*/  FMNMX.FTZ R76, R65, R76, !PT ;  /* 0x0000004c414c7209 */ /* 0x000fe40007810000 */
[----:B------:R-:W-:-:S02]  /*6790*/  ISETP.GT.AND P5, PT, R72, 0x79, PT ;  /* 0x000000794800780c */ /* 0x000fc40003fa4270 */
[----:B------:R-:W-:Y:S01]  /*67a0*/  FSEL R189, R69, -INF , P4 ;  /* 0xff80000045bd7808 */ /* 0x000fe20002000000 */
[--C-:B------:R-:W-:Y:S01]  /*67b0*/  FFMA.FTZ R69, R42, R10, -R29.reuse ;  /* 0x0000000a2a457223 */ /* 0x100fe2000001081d */
[----:B------:R-:W-:Y:S01]  /*67c0*/  FMNMX.FTZ R76, R185, R76, !PT ;  /* 0x0000004cb94c7209 */ /* 0x000fe20007810000 */
[----:B------:R-:W-:Y:S01]  /*67d0*/  FFMA.FTZ R42, R25, R10, -R29 ;  /* 0x0000000a192a7223 */ /* 0x000fe2000001081d */
[----:B0-----:R-:W-:Y:S01]  /*67e0*/  FSEL R191, R68, -INF , P5 ;  /* 0xff80000044bf7808 */ /* 0x001fe20002800000 */
[----:B------:R-:W-:Y:S01]  /*67f0*/  MUFU.EX2 R171, R171 ;  /* 0x000000ab00ab7308 */ /* 0x000fe20000000800 */
[----:B------:R-:W-:-:S04]  /*6800*/  FMNMX.FTZ R76, R189, R76, !PT ;  /* 0x0000004cbd4c7209 */ /* 0x000fc80007810000 */
        /* <DEDUP_REMOVED lines=19> */
[-CC-:B------:R-:W-:Y:S01]  /*6940*/  FFMA.FTZ R45, R51, R10.reuse, -R48.reuse ;  /* 0x0000000a332d7223 */ /* 0x180fe20000010830 */
[----:B------:R-:W-:Y:S01]  /*6950*/  FSEL R0, R19, RZ, P4 ;  /* 0x000000ff13007208 */ /* 0x000fe20002000000 */
[-CC-:B------:R-:W-:Y:S01]  /*6960*/  FFMA.FTZ R51, R31, R10.reuse, -R48.reuse ;  /* 0x0000000a1f337223 */ /* 0x180fe20000010830 */
[-CC-:B------:R-:W-:Y:S01]  /*6970*/  FFMA.FTZ R31, R35, R10.reuse, -R48.reuse ;  /* 0x0000000a231f7223 */ /* 0x180fe20000010830 */
[----:B------:R-:W-:Y:S01]  /*6980*/  FSEL R35, R11, RZ, P3 ;  /* 0x000000ff0b237208 */ /* 0x000fe20001800000 */
[-CC-:B------:R-:W-:Y:S01]  /*6990*/  FFMA.FTZ R180, R43, R10.reuse, -R48.reuse ;  /* 0x0000000a2bb47223 */ /* 0x180fe20000010830 */
[----:B------:R-:W-:Y:S01]  /*69a0*/  FADD.FTZ R13, -R0, R13 ;  /* 0x0000000d000d7221 */ /* 0x000fe20000010100 */
[----:B------:R-:W-:Y:S01]  /*69b0*/  MUFU.EX2 R25, R25 ;  /* 0x0000001900197308 */ /* 0x000fe20000000800 */
[-C--:B------:R-:W-:Y:S01]  /*69c0*/  FFMA.FTZ R43, R47, R10.reuse, -R48 ;  /* 0x0000000a2f2b7223 */ /* 0x080fe20000010830 */
[----:B------:R-:W-:Y:S01]  /*69d0*/  FADD.FTZ R35, -R35, R12 ;  /* 0x0000000c23237221 */ /* 0x000fe20000010100 */
[-C--:B------:R-:W-:Y:S01]  /*69e0*/  FMUL.FTZ R2, R13, R10.reuse ;  /* 0x0000000a0d027220 */ /* 0x080fe20000410000 */
[----:B------:R-:W-:Y:S01]  /*69f0*/  FFMA.FTZ R176, R49, R10, -R48 ;  /* 0x0000000a31b07223 */ /* 0x000fe20000010830 */
[----:B------:R-:W-:-:S02]  /*6a00*/  IMAD.U32 R12, RZ, RZ, UR61 ;  /* 0x0000003dff0c7e24 */ /* 0x000fc4000f8e00ff */
[-C--:B------:R-:W-:Y:S01]  /*6a10*/  FMUL.FTZ R35, R35, R10.reuse ;  /* 0x0000000a23237220 */ /* 0x080fe20000410000 */
[-CC-:B------:R-:W-:Y:S01]  /*6a20*/  FFMA.FTZ R178, R59, R10.reuse, -R48.reuse ;  /* 0x0000000a3bb27223 */ /* 0x180fe20000010830 */
[----:B------:R-:W-:Y:S01]  /*6a30*/  MUFU.EX2 R180, R180 ;  /* 0x000000b400b47308 */ /* 0x000fe20000000800 */
[----:B------:R-:W-:Y:S02]  /*6a40*/  @!P1 VIADD R12, R12, 0x34840 ;  /* 0x000348400c0c9836 */ /* 0x000fe40000000000 */
[-CC-:B------:R-:W-:Y:S01]  /*6a50*/  FFMA.FTZ R49, R63, R10.reuse, -R48.reuse ;  /* 0x0000000a3f317223 */ /* 0x180fe20000010830 */
[-CC-:B------:R-:W-:Y:S01]  /*6a60*/  FFMA.FTZ R172, R67, R10.reuse, -R48.reuse ;  /* 0x0000000a43ac7223 */ /* 0x180fe20000010830 */
[-CC-:B------:R-:W-:Y:S01]  /*6a70*/  FFMA.FTZ R174, R73, R10.reuse, -R48.reuse ;  /* 0x0000000a49ae7223 */ /* 0x180fe20000010830 */
[-C--:B------:R-:W-:Y:S01]  /*6a80*/  FFMA.FTZ R47, R33, R10.reuse, -R48 ;  /* 0x0000000a212f7223 */ /* 0x080fe20000010830 */
[----:B------:R-:W-:Y:S01]  /*6a90*/  @!P1 PRMT R12, RZ, 0x654, R12 ;  /* 0x00000654ff0c9816 */ /* 0x000fe2000000000c */
        /* <DEDUP_REMOVED lines=13> */
[----:B------:R-:W-:Y:S01]  /*6b70*/  FFMA.FTZ R57, R57, R10, -R48 ;  /* 0x0000000a39397223 */ /* 0x000fe20000010830 */
[----:B------:R-:W-:-:S02]  /*6b80*/  WARPGROUP.DEPBAR.LE gsb0, 0x0 ;  /* 0x00008000000079c5 */ /* 0x000fc40000010000 */
[----:B------:R-:W-:Y:S01]  /*6b90*/  WARPGROUP.ARRIVE ;  /* 0x00000000000079c5 */ /* 0x000fe20000000000 */
[----:B------:R-:W2:Y:S01]  /*6ba0*/  MUFU.EX2 R182, R182 ;  /* 0x000000b600b67308 */ /* 0x000ea20000000800 */
[----:B0-----:R-:W-:Y:S01]  /*6bb0*/  FFMA.FTZ R7, R2, R7, R25 ;  /* 0x0000000702077223 */ /* 0x001fe20000010019 */
[-CC-:B------:R-:W-:Y:S01]  /*6bc0*/  FFMA.FTZ R55, R55, R10.reuse, -R48.reuse ;  /* 0x0000000a37377223 */ /* 0x180fe20000010830 */
[-CC-:B------:R-:W-:Y:S01]  /*6bd0*/  FFMA.FTZ R61, R61, R10.reuse, -R48.reuse ;  /* 0x0000000a3d3d7223 */ /* 0x180fe20000010830 */
[--C-:B------:R-:W-:Y:S01]  /*6be0*/  FFMA.FTZ R87, R87, R10, -R48.reuse ;  /* 0x0000000a57577223 */ /* 0x100fe20000010830 */
[----:B------:R-:W-:Y:S01]  /*6bf0*/  HGMMA.64x128x16.F32 R88, R152, gdesc[UR8].tnspB, R88, gsb0 ;  /* 0x41e0000898587df0 */ /* 0x000fe20008000858 */
[C---:B------:R-:W-:Y:S01]  /*6c00*/  FADD.FTZ R7, R180.reuse, R7 ;  /* 0x00000007b4077221 */ /* 0x040fe20000010000 */
[----:B------:R-:W-:Y:S01]  /*6c10*/  F2FP.F16.F32.PACK_AB R180, R180, R25 ;  /* 0x00000019b4b4723e */ /* 0x000fe200000000ff */
[----:B------:R-:W0:Y:S01]  /*6c20*/  MUFU.EX2 R43, R43 ;  /* 0x0000002b002b7308 */ /* 0x000e220000000800 */
[----:B-1----:R-:W-:Y:S01]  /*6c30*/  FFMA.FTZ R35, R0, R6, R181 ;  /* 0x0000000600237223 */ /* 0x002fe200000100b5 */
[-CC-:B------:R-:W-:Y:S01]  /*6c40*/  FFMA.FTZ R65, R65, R10.reuse, -R48.reuse ;  /* 0x0000000a41417223 */ /* 0x180fe20000010830 */
[-CC-:B------:R-:W-:Y:S01]  /*6c50*/  FFMA.FTZ R185, R185, R10.reuse, -R48.reuse ;  /* 0x0000000ab9b97223 */ /* 0x180fe20000010830 */
[-CC-:B------:R-:W-:Y:S01]  /*6c60*/  FFMA.FTZ R189, R189, R10.reuse, -R48.reuse ;  /* 0x0000000abdbd7223 */ /* 0x180fe20000010830 */
[C---:B------:R-:W-:Y:S01]  /*6c70*/  FADD.FTZ R6, R22.reuse, R35 ;  /* 0x0000002316067221 */ /* 0x040fe20000010000 */
[----:B------:R-:W-:Y:S01]  /*6c80*/  FFMA.FTZ R48, R191, R10, -R48 ;  /* 0x0000000abf307223 */ /* 0x000fe20000010830 */
[----:B------:R-:W-:Y:S01]  /*6c90*/  IMAD.U32 R41, RZ, RZ, UR7 ;  /* 0x00000007ff297e24 */ /* 0x000fe2000f8e00ff */
[----:B------:R-:W1:Y:S01]  /*6ca0*/  MUFU.EX2 R176, R176 ;  /* 0x000000b000b07308 */ /* 0x000e620000000800 */
[C---:B------:R-:W-:Y:S01]  /*6cb0*/  ISETP.GT.AND P3, PT, R15.reuse, R14, PT ;  /* 0x0000000e0f00720c */ /* 0x040fe20003f64270 */
[----:B------:R-:W-:Y:S01]  /*6cc0*/  VIADD R15, R15, 0xffffffff ;  /* 0xffffffff0f0f7836 */ /* 0x000fe20000000000 */
[----:B------:R-:W-:-:S02]  /*6cd0*/  F2FP.F16.F32.PACK_AB R181, R22, R181 ;  /* 0x000000b516b5723e */ /* 0x000fc400000000ff */
[----:B------:R-:W-:-:S03]  /*6ce0*/  @!P1 IADD3 R41, R41, 0x34860, RZ ;  /* 0x0003486029299810 */ /* 0x000fc60007ffe0ff */
[----:B------:R-:W3:Y:S01]  /*6cf0*/  MUFU.EX2 R45, R45 ;  /* 0x0000002d002d7308 */ /* 0x000ee20000000800 */
[----:B------:R-:W-:-:S07]  /*6d00*/  @!P1 PRMT R41, RZ, 0x654, R41 ;  /* 0x00000654ff299816 */ /* 0x000fce0000000029 */
[----:B------:R-:W4:Y:S08]  /*6d10*/  MUFU.EX2 R178, R178 ;  /* 0x000000b200b27308 */ /* 0x000f300000000800 */
[----:B------:R-:W5:Y:S08]  /*6d20*/  MUFU.EX2 R49, R49 ;  /* 0x0000003100317308 */ /* 0x000f700000000800 */
        /* <DEDUP_REMOVED lines=12> */
[----:B------:R-:W5:Y:S01]  /*6df0*/  MUFU.EX2 R160, R37 ;  /* 0x0000002500a07308 */ /* 0x000f620000000800 */
[----:B------:R-:W-:-:S02]  /*6e00*/  WARPGROUP.DEPBAR.LE gsb0, 0x0 ;  /* 0x00008000000079c5 */ /* 0x000fc40000010000 */
[----:B------:R2:W-:Y:S05]  /*6e10*/  @!P1 SYNCS.ARRIVE.TRANS64.RED.A1T0 RZ, [R12+URZ], RZ ;  /* 0x000000ff0cff99a7 */ /* 0x0005ea000810043f */
[----:B------:R-:W5:Y:S01]  /*6e20*/  MUFU.EX2 R39, R39 ;  /* 0x0000002700277308 */ /* 0x000f620000000800 */
[----:B--2---:R-:W-:Y:S01]  /*6e30*/  FADD.FTZ R12, R182, R7 ;  /* 0x00000007b60c7221 */ /* 0x004fe20000010000 */
[----:B------:R-:W-:Y:S01]  /*6e40*/  FADD.FTZ R7, R183, R6 ;  /* 0x00000006b7077221 */ /* 0x000fe20000010000 */
[----:B------:R2:W-:Y:S05]  /*6e50*/  @!P1 SYNCS.ARRIVE.TRANS64.RED.A1T0 RZ, [R41+URZ], RZ ;  /* 0x000000ff29ff99a7 */ /* 0x0005ea000810043f */
[----:B------:R-:W2:Y:S01]  /*6e60*/  MUFU.EX2 R162, R79 ;  /* 0x0000004f00a27308 */ /* 0x000ea20000000800 */
[----:B0-----:R-:W-:Y:S01]  /*6e70*/  FADD.FTZ R35, R43, R12 ;  /* 0x0000000c2b237221 */ /* 0x001fe20000010000 */
[C---:B------:R-:W-:Y:S01]  /*6e80*/  FADD.FTZ R6, R20.reuse, R7 ;  /* 0x0000000714067221 */ /* 0x040fe20000010000 */
[----:B------:R-:W-:Y:S01]  /*6e90*/  F2FP.F16.F32.PACK_AB R183, R20, R183 ;  /* 0x000000b714b7723e */ /* 0x000fe200000000ff */
[----:B------:R-:W-:-:S02]  /*6ea0*/  IMAD.MOV.U32 R20, RZ, RZ, R3 ;  /* 0x000000ffff147224 */ /* 0x000fc400078e0003 */
[----:B-1----:R-:W-:Y:S01]  /*6eb0*/  FADD.FTZ R12, R176, R35 ;  /* 0x00000023b00c7221 */ /* 0x002fe20000010000 */
[----:B------:R-:W-:Y:S01]  /*6ec0*/  FADD.FTZ R7, R177, R6 ;  /* 0x00000006b1077221 */ /* 0x000fe20000010000 */
[C---:B------:R-:W-:Y:S01]  /*6ed0*/  F2FP.F16.F32.PACK_AB R177, R24.reuse, R177 ;  /* 0x000000b118b1723e */ /* 0x040fe200000000ff */
[----:B------:R-:W0:Y:S01]  /*6ee0*/  MUFU.EX2 R53, R53 ;  /* 0x0000003500357308 */ /* 0x000e220000000800 */
[----:B---3--:R-:W-:Y:S01]  /*6ef0*/  FADD.FTZ R29, R45, R12 ;  /* 0x0000000c2d1d7221 */ /* 0x008fe20000010000 */
[----:B------:R-:W-:Y:S01]  /*6f00*/  FADD.FTZ R6, R24, R7 ;  /* 0x0000000718067221 */ /* 0x000fe20000010000 */
[----:B------:R-:W-:Y:S02]  /*6f10*/  F2FP.F16.F32.PACK_AB R182, R43, R182 ;  /* 0x000000b62bb6723e */ /* 0x000fe400000000ff */
[----:B----4-:R-:W-:Y:S01]  /*6f20*/  FADD.FTZ R12, R178, R29 ;  /* 0x0000001db20c7221 */ /* 0x010fe20000010000 */
[----:B------:R-:W-:Y:S01]  /*6f30*/  FADD.FTZ R7, R179, R6 ;  /* 0x00000006b3077221 */ /* 0x000fe20000010000 */
[----:B------:R-:W-:Y:S01]  /*6f40*/  F2FP.F16.F32.PACK_AB R176, R45, R176 ;  /* 0x000000b02db0723e */ /* 0x000fe200000000ff */
[----:B------:R-:W-:Y:S01]  /*6f50*/  MUFU.EX2 R44, R44 ;  /* 0x0000002c002c7308 */ /* 0x000fe20000000800 */
[C---:B-----5:R-:W-:Y:S01]  /*6f60*/  FADD.FTZ R29, R49.reuse, R12 ;  /* 0x0000000c311d7221 */ /* 0x060fe20000010000 */
[----:B------:R-:W-:Y:S01]  /*6f70*/  FADD.FTZ R6, R26, R7 ;  /* 0x000000071a067221 */ /* 0x000fe20000010000 */
[----:B------:R-:W-:-:S02]  /*6f80*/  F2FP.F16.F32.PACK_AB R178, R49, R178 ;  /* 0x000000b231b2723e */ /* 0x000fc400000000ff */
[----:B------:R-:W-:Y:S01]  /*6f90*/  FADD.FTZ R12, R172, R29 ;  /* 0x0000001dac0c7221 */ /* 0x000fe20000010000 */
[----:B------:R-:W-:Y:S01]  /*6fa0*/  FADD.FTZ R7, R173, R6 ;  /* 0x00000006ad077221 */ /* 0x000fe20000010000 */
[----:B------:R-:W-:Y:S01]  /*6fb0*/  F2FP.F16.F32.PACK_AB R179, R26, R179 ;  /* 0x000000b31ab3723e */ /* 0x000fe200000000ff */
[----:B------:R-:W1:Y:S01]  /*6fc0*/  MUFU.EX2 R156, R57 ;  /* 0x00000039009c7308 */ /* 0x000e620000000800 */
[C---:B------:R-:W-:Y:S01]  /*6fd0*/  FADD.FTZ R29, R51.reuse, R12 ;  /* 0x0000000c331d7221 */ /* 0x040fe20000010000 */
[----:B------:R-:W-:Y:S01]  /*6fe0*/  FADD.FTZ R6, R28, R7 ;  /* 0x000000071c067221 */ /* 0x000fe20000010000 */
[----:B------:R-:W-:Y:S02]  /*6ff0*/  F2FP.F16.F32.PACK_AB R172, R51, R172 ;  /* 0x000000ac33ac723e */ /* 0x000fe400000000ff */
[----:B------:R-:W-:Y:S01]  /*7000*/  FADD.FTZ R12, R174, R29 ;  /* 0x0000001dae0c7221 */ /* 0x000fe20000010000 */
[----:B------:R-:W-:Y:S01]  /*7010*/  FADD.FTZ R7, R175, R6 ;  /* 0x00000006af077221 */ /* 0x000fe20000010000 */
[----:B------:R-:W-:Y:S01]  /*7020*/  F2FP.F16.F32.PACK_AB R173, R28, R173 ;  /* 0x000000ad1cad723e */ /* 0x000fe200000000ff */
[----:B------:R-:W-:Y:S01]  /*7030*/  MUFU.EX2 R69, R69 ;  /* 0x0000004500457308 */ /* 0x000fe20000000800 */
[C---:B------:R-:W-:Y:S01]  /*7040*/  FADD.FTZ R29, R47.reuse, R12 ;  /* 0x0000000c2f1d7221 */ /* 0x040fe20000010000 */
[----:B------:R-:W-:Y:S01]  /*7050*/  FADD.FTZ R6, R30, R7 ;  /* 0x000000071e067221 */ /* 0x000fe20000010000 */
[----:B------:R-:W-:-:S02]  /*7060*/  F2FP.F16.F32.PACK_AB R174, R47, R174 ;  /* 0x000000ae2fae723e */ /* 0x000fc400000000ff */
[----:B------:R-:W-:Y:S01]  /*7070*/  FADD.FTZ R12, R168, R29 ;  /* 0x0000001da80c7221 */ /* 0x000fe20000010000 */
[----:B------:R-:W-:Y:S01]  /*7080*/  FADD.FTZ R7, R169, R6 ;  /* 0x00000006a9077221 */ /* 0x000fe20000010000 */
[----:B------:R-:W-:Y:S01]  /*7090*/  F2FP.F16.F32.PACK_AB R175, R30, R175 ;  /* 0x000000af1eaf723e */ /* 0x000fe200000000ff */
[----:B------:R-:W3:Y:S01]  /*70a0*/  MUFU.EX2 R55, R55 ;  /* 0x0000003700377308 */ /* 0x000ee20000000800 */
        /* <DEDUP_REMOVED lines=12> */
[C---:B------:R-:W-:Y:S01]  /*7170*/  F2FP.F16.F32.PACK_AB R164, R13.reuse, R164 ;  /* 0x000000a40da4723e */ /* 0x040fe200000000ff */
[----:B------:R-:W4:Y:S01]  /*7180*/  MUFU.EX2 R158, R61 ;  /* 0x0000003d009e7308 */ /* 0x000f220000000800 */
[----:B------:R-:W-:Y:S01]  /*7190*/  FADD.FTZ R25, R13, R12 ;  /* 0x0000000c0d197221 */ /* 0x000fe20000010000 */
[----:B------:R-:W-:Y:S01]  /*71a0*/  FADD.FTZ R6, R36, R7 ;  /* 0x0000000724067221 */ /* 0x000fe20000010000 */
[----:B------:R-:W-:Y:S01]  /*71b0*/  F2FP.F16.F32.PACK_AB R171, R34, R171 ;  /* 0x000000ab22ab723e */ /* 0x000fe200000000ff */
[----:B------:R-:W-:Y:S02]  /*71c0*/  IMAD.MOV.U32 R12, RZ, RZ, R11 ;  /* 0x000000ffff0c7224 */ /* 0x000fe400078e000b */
        /* <DEDUP_REMOVED lines=10> */
[----:B------:R-:W5:Y:S01]  /*7270*/  MUFU.EX2 R87, R87 ;  /* 0x0000005700577308 */ /* 0x000f620000000800 */
[C---:B------:R-:W-:Y:S01]  /*7280*/  FADD.FTZ R25, R39.reuse, R25 ;  /* 0x0000001927197221 */ /* 0x040fe20000010000 */
[----:B------:R-:W-:Y:S01]  /*7290*/  FADD.FTZ R6, R38, R7 ;  /* 0x0000000726067221 */ /* 0x000fe20000010000 */
[----:B------:R-:W-:Y:S02]  /*72a0*/  F2FP.F16.F32.PACK_AB R160, R39, R160 ;  /* 0x000000a027a0723e */ /* 0x000fe400000000ff */
[----:B--2---:R-:W-:Y:S01]  /*72b0*/  FADD.FTZ R25, R162, R25 ;  /* 0x00000019a2197221 */ /* 0x004fe20000010000 */
[----:B------:R-:W-:Y:S01]  /*72c0*/  FADD.FTZ R7, R163, R6 ;  /* 0x00000006a3077221 */ /* 0x000fe20000010000 */
[----:B------:R-:W-:Y:S01]  /*72d0*/  F2FP.F16.F32.PACK_AB R161, R38, R161 ;  /* 0x000000a126a1723e */ /* 0x000fe200000000ff */
[----:B------:R-:W2:Y:S01]  /*72e0*/  MUFU.EX2 R27, R27 ;  /* 0x0000001b001b7308 */ /* 0x000ea20000000800 */
[C---:B0-----:R-:W-:Y:S01]  /*72f0*/  FADD.FTZ R25, R53.reuse, R25 ;  /* 0x0000001935197221 */ /* 0x041fe20000010000 */
[----:B------:R-:W-:Y:S01]  /*7300*/  FADD.FTZ R7, R46, R7 ;  /* 0x000000072e077221 */ /* 0x000fe20000010000 */
[----:B------:R-:W-:-:S02]  /*7310*/  F2FP.F16.F32.PACK_AB R162, R53, R162 ;  /* 0x000000a235a2723e */ /* 0x000fc400000000ff */
[----:B-1----:R-:W-:Y:S01]  /*7320*/  FADD.FTZ R25, R156, R25 ;  /* 0x000000199c197221 */ /* 0x002fe20000010000 */
[----:B------:R-:W-:Y:S01]  /*7330*/  FADD.FTZ R6, R44, R7 ;  /* 0x000000072c067221 */ /* 0x000fe20000010000 */
[----:B------:R-:W-:Y:S01]  /*7340*/  F2FP.F16.F32.PACK_AB R163, R46, R163 ;  /* 0x000000a32ea3723e */ /* 0x000fe200000000ff */
[----:B------:R-:W0:Y:S01]  /*7350*/  MUFU.EX2 R152, R65 ;  /* 0x0000004100987308 */ /* 0x000e220000000800 */
[----:B---3--:R-:W-:Y:S01]  /*7360*/  FADD.FTZ R25, R55, R25 ;  /* 0x0000001937197221 */ /* 0x008fe20000010000 */
[----:B------:R-:W-:Y:S01]  /*7370*/  FADD.FTZ R7, R69, R6 ;  /* 0x0000000645077221 */ /* 0x000fe20000010000 */
[----:B------:R-:W-:Y:S02]  /*7380*/  F2FP.F16.F32.PACK_AB R156, R55, R156 ;  /* 0x0000009c379c723e */ /* 0x000fe400000000ff */
[----:B----4-:R-:W-:Y:S01]  /*7390*/  FADD.FTZ R25, R158, R25 ;  /* 0x000000199e197221 */ /* 0x010fe20000010000 */
[----:B------:R-:W-:Y:S01]  /*73a0*/  FADD.FTZ R6, R40, R7 ;  /* 0x0000000728067221 */ /* 0x000fe20000010000 */
[----:B------:R-:W-:Y:S01]  /*73b0*/  F2FP.F16.F32.PACK_AB R157, R69, R44 ;  /* 0x0000002c459d723e */ /* 0x000fe200000000ff */
[----:B------:R-:W1:Y:S01]  /*73c0*/  MUFU.EX2 R42, R42 ;  /* 0x0000002a002a7308 */ /* 0x000e620000000800 */
[----:B-----5:R-:W-:Y:S01]  /*73d0*/  FADD.FTZ R25, R87, R25 ;  /* 0x0000001957197221 */ /* 0x020fe20000010000 */
[----:B------:R-:W-:Y:S01]  /*73e0*/  FADD.FTZ R6, R187, R6 ;  /* 0x00000006bb067221 */ /* 0x000fe20000010000 */
[----:B------:R-:W-:-:S02]  /*73f0*/  F2FP.F16.F32.PACK_AB R158, R87, R158 ;  /* 0x0000009e579e723e */ /* 0x000fc400000000ff */
[----:B------:R-:W-:Y:S01]  /*7400*/  F2FP.F16.F32.PACK_AB R159, R187, R40 ;  /* 0x00000028bb9f723e */ /* 0x000fe200000000ff */
[----:B--2---:R-:W-:Y:S01]  /*7410*/  FADD.FTZ R7, R27, R6 ;  /* 0x000000061b077221 */ /* 0x004fe20000010000 */
[----:B------:R-:W-:Y:S01]  /*7420*/  MOV R13, R19 ;  /* 0x00000013000d7202 */ /* 0x000fe20000000f00 */
        /* <DEDUP_REMOVED lines=11> */
[----:B-1----:R-:W-:-:S04]  /*74e0*/  FADD.FTZ R25, R154, R25 ;  /* 0x000000199a197221 */ /* 0x002fc80000010000 */
[C---:B--2---:R-:W-:Y:S01]  /*74f0*/  FADD.FTZ R7, R48.reuse, R25 ;  /* 0x0000001930077221 */ /* 0x044fe20000010000 */
[----:B------:R-:W-:Y:S01]  /*7500*/  F2FP.F16.F32.PACK_AB R154, R48, R154 ;  /* 0x0000009a309a723e */ /* 0x000fe200000000ff */
[C---:B0-----:R-:W-:Y:S01]  /*7510*/  FADD.FTZ R6, R21.reuse, R6 ;  /* 0x0000000615067221 */ /* 0x041fe20000010000 */
[----:B------:R-:W-:Y:S01]  /*7520*/  F2FP.F16.F32.PACK_AB R155, R21, R23 ;  /* 0x00000017159b723e */ /* 0x000fe200000000ff */
[----:B------:R-:W-:Y:S06]  /*7530*/  @P3 BRA `(.L_x_2064) ;  /* 0xffffffcc00a03947 */ /* 0x000fec000383ffff */
.L_x_2055:
[----:B------:R-:W-:-:S13]  /*7540*/  ISETP.GE.AND P2, PT, R15, R17, PT ;  /* 0x000000110f00720c */ /* 0x000fda0003f46270 */
[----:B------:R-:W-:Y:S05]  /*7550*/  @!P2 BRA `(.L_x_2065) ;  /* 0x000000280028a947 */ /* 0x000fea0003800000 */
[----:B------:R-:W-:Y:S01]  /*7560*/  IMAD.MOV.U32 R8, RZ, RZ, R11 ;  /* 0x000000ffff087224 */ /* 0x000fe200078e000b */
[----:B------:R-:W-:Y:S01]  /*7570*/  UMOV UR41, UR37 ;  /* 0x0000002500297c82 */ /* 0x000fe20008000000 */
[----:B------:R-:W-:Y:S01]  /*7580*/  IMAD.MOV.U32 R12, RZ, RZ, R19 ;  /* 0x000000ffff0c7224 */ /* 0x000fe200078e0013 */
[----:B------:R-:W-:Y:S01]  /*7590*/  ULDC UR39, c[0x0][0x9d8] ;  /* 0x0002760000277ab9 */ /* 0x000fe20000000800 */
[----:B------:R-:W-:-:S07]  /*75a0*/  IMAD.MOV.U32 R9, RZ, RZ, R3 ;  /* 0x000000ffff097224 */ /* 0x000fce00078e0003 */
.L_x_2074:
[----:B------:R-:W-:-:S04]  /*75b0*/  UIADD3 UR37, UR41, 0x1, URZ ;  /* 0x0000000129257890 */ /* 0x000fc8000fffe03f */
[----:B------:R-:W-:-:S04]  /*75c0*/  UISETP.NE.AND UP0, UPT, UR37, 0x2, UPT ;  /* 0x000000022500788c */ /* 0x000fc8000bf05270 */
[----:B------:R-:W-:Y:S02]  /*75d0*/  USEL UR6, URZ, 0x1, UP0 ;  /* 0x000000013f067887 */ /* 0x000fe40008000000 */
[----:B------:R-:W-:-:S04]  /*75e0*/  USEL UR37, UR37, URZ, UP0 ;  /* 0x0000003f25257287 */ /* 0x000fc80008000000 */
[----:B------:R-:W-:Y:S01]  /*75f0*/  LOP3.LUT R3, R9, UR6, RZ, 0x3c, !PT ;  /* 0x0000000609037c12 */ /* 0x000fe2000f8e3cff */
[----:B------:R-:W-:Y:S07]  /*7600*/  @!P0 BRA `(.L_x_2066) ;  /* 0x0000000000048947 */ /* 0x000fee0003800000 */
[----:B------:R-:W-:Y:S01]  /*7610*/  BPT.TRAP 0x1 ;  /* 0x000000040000795c */ /* 0x000fe20000300000 */
.L_x_2066:
[----:B------:R-:W-:Y:S01]  /*7620*/  ULEA UR40, UR37, UR36, 0x3 ;  /* 0x0000002425287291 */ /* 0x000fe2000f8e183f */
[----:B------:R-:W-:-:S08]  /*7630*/  SHF.L.U32 R10, R3, 0x1f, RZ ;  /* 0x0000001f030a7819 */ /* 0x000fd000000006ff */
[----:B------:R0:W1:Y:S01]  /*7640*/  SYNCS.PHASECHK.TRANS64.TRYWAIT P2, [UR40+0x34830], R10 ;  /* 0x0348300aff0075a7 */ /* 0x0000620008040168 */
[----:B------:R-:W-:Y:S05]  /*7650*/  @!P0 BRA `(.L_x_2067) ;  /* 0x0000000000048947 */ /* 0x000fea0003800000 */
[----:B------:R-:W-:Y:S01]  /*7660*/  BPT.TRAP 0x1 ;  /* 0x000000040000795c */ /* 0x000fe20000300000 */
.L_x_2067:
[----:B-1----:R-:W-:Y:S05]  /*7670*/  @P2 BRA `(.L_x_2068) ;  /* 0x0000000000082947 */ /* 0x002fea0003800000 */
[----:B------:R-:W1:Y:S02]  /*7680*/  SYNCS.PHASECHK.TRANS64.TRYWAIT P2, [UR40+0x34830], R10 ;  /* 0x0348300aff0075a7 */ /* 0x000e640008040168 */
[----:B-1----:R-:W-:Y:S05]  /*7690*/  @!P2 BRA `(.L_x_2069) ;  /* 0x0000008c0060a947 */ /* 0x002fea0003800000 */
.L_x_2068:
        /* <DEDUP_REMOVED lines=128> */
.L_x_2070:
[----:B------:R-:W-:Y:S01]  /*7ea0*/  ULEA UR7, UR41, UR36, 0x3 ;  /* 0x0000002429077291 */ /* 0x000fe2000f8e183f */
[----:B------:R-:W-:-:S08]  /*7eb0*/  SHF.L.U32 R0, R9, 0x1f, RZ ;  /* 0x0000001f09007819 */ /* 0x000fd000000006ff */
[----:B------:R2:W3:Y:S01]  /*7ec0*/  SYNCS.PHASECHK.TRANS64.TRYWAIT P2, [UR7+0x34850], R0 ;  /* 0x03485000ff0075a7 */ /* 0x0004e20008040147 */
[----:B------:R-:W-:Y:S05]  /*7ed0*/  @!P0 BRA `(.L_x_2071) ;  /* 0x0000000000048947 */ /* 0x000fea0003800000 */
[----:B------:R-:W-:Y:S01]  /*7ee0*/  BPT.TRAP 0x1 ;  /* 0x000000040000795c */ /* 0x000fe20000300000 */
.L_x_2071:
[----:B---3--:R-:W-:Y:S05]  /*7ef0*/  @P2 BRA `(.L_x_2072) ;  /* 0x0000000000082947 */ /* 0x008fea0003800000 */
[----:B------:R-:W3:Y:S02]  /*7f00*/  SYNCS.PHASECHK.TRANS64.TRYWAIT P2, [UR7+0x34850], R0 ;  /* 0x03485000ff0075a7 */ /* 0x000ee40008040147 */
[----:B---3--:R-:W-:Y:S05]  /*7f10*/  @!P2 BRA `(.L_x_2073) ;  /* 0x000000840058a947 */ /* 0x008fea0003800000 */
.L_x_2072:
[----:B------:R-:W-:Y:S01]  /*7f20*/  UIADD3 UR6, UR36, 0x400, URZ ;  /* 0x0000040024067890 */ /* 0x000fe2000fffe03f */
[----:B------:R-:W-:Y:S01]  /*7f30*/  WARPGROUP.ARRIVE ;  /* 0x00000000000079c5 */ /* 0x000fe20000000000 */
[----:B------:R-:W-:Y:S01]  /*7f40*/  UMOV UR11, 0x40000040 ;  /* 0x40000040000b7882 */ /* 0x000fe20000000000 */
[----:B-1----:R-:W-:Y:S01]  /*7f50*/  FMUL.FTZ R11, R24, UR39 ;  /* 0x00000027180b7c20 */ /* 0x002fe20008410000 */
[----:B------:R-:W-:Y:S01]  /*7f60*/  USHF.R.U32.HI UR6, URZ, 0x4, UR6 ;  /* 0x000000043f067899 */ /* 0x000fe20008011606 */
[----:B------:R-:W-:Y:S01]  /*7f70*/  FMUL.FTZ R185, R25, UR39 ;  /* 0x0000002719b97c20 */ /* 0x000fe20008410000 */
[----:B------:R-:W-:Y:S01]  /*7f80*/  FMUL.FTZ R187, R32, UR39 ;  /* 0x0000002720bb7c20 */ /* 0x000fe20008410000 */
[----:B------:R-:W-:Y:S01]  /*7f90*/  FMUL.FTZ R189, R33, UR39 ;  /* 0x0000002721bd7c20 */ /* 0x000fe20008410000 */
[----:B------:R-:W-:Y:S01]  /*7fa0*/  ULOP3.LUT UR6, UR6, 0x3fff, URZ, 0xc0, !UPT ;  /* 0x00003fff06067892 */ /* 0x000fe2000f8ec03f */
[----:B------:R-:W2:Y:S01]  /*7fb0*/  MUFU.TANH R11, R11 ;  /* 0x0000000b000b7308 */ /* 0x000ea20000002400 */
        /* <DEDUP_REMOVED lines=19> */
[----:B--23--:R-:W-:Y:S01]  /*80f0*/  FMNMX.FTZ R0, R11, R12, !PT ;  /* 0x0000000c0b007209 */ /* 0x00cfe20007810000 */
        /* <DEDUP_REMOVED lines=42> */
[----:B0-----:R-:W0:Y:S01]  /*83a0*/  LDC R10, c[0x0][0x988] ;  /* 0x00026200ff0a7b82 */ /* 0x001e220000000800 */
[----:B------:R-:W-:Y:S01]  /*83b0*/  FMUL.FTZ R221, R86, UR39 ;  /* 0x0000002756dd7c20 */ /* 0x000fe20008410000 */
[----:B------:R-:W-:Y:S01]  /*83c0*/  FMUL.FTZ R87, R87, UR39 ;  /* 0x0000002757577c20 */ /* 0x000fe20008410000 */
[----:B------:R-:W-:Y:S01]  /*83d0*/  MUFU.TANH R199, R199 ;  /* 0x000000c700c77308 */ /* 0x000fe20000002400 */
[C---:B------:R-:W-:Y:S01]  /*83e0*/  ISETP.GT.AND P2, PT, R15.reuse, R17, PT ;  /* 0x000000110f00720c */ /* 0x040fe20003f44270 */
[----:B------:R-:W-:Y:S01]  /*83f0*/  UMOV UR41, UR37 ;  /* 0x0000002500297c82 */ /* 0x000fe20008000000 */
[----:B------:R-:W-:-:S05]  /*8400*/  IADD3 R15, R15, -0x1, RZ ;  /* 0xffffffff0f0f7810 */ /* 0x000fca0007ffe0ff */
        /* <DEDUP_REMOVED lines=16> */
[----:B------:R-:W-:Y:S01]  /*8510*/  FMUL.FTZ R29, R38, UR39 ;  /* 0x00000027261d7c20 */ /* 0x000fe20008410000 */
[----:B------:R-:W-:Y:S01]  /*8520*/  HGMMA.64x128x16.F32 R88, R176, gdesc[UR8].tnspB, R88, gsb0 ;  /* 0x41e00008b0587df0 */ /* 0x000fe20008000858 */
[----:B------:R-:W-:Y:S01]  /*8530*/  UIADD3 UR10, UR6, 0x100, URZ ;  /* 0x00000100060a7890 */ /* 0x000fe2000fffe03f */
[----:B------:R-:W-:-:S04]  /*8540*/  UMOV UR11, 0x40000040 ;  /* 0x40000040000b7882 */ /* 0x000fc80000000000 */
[----:B------:R-:W1:Y:S08]  /*8550*/  MUFU.TANH R181, R181 ;  /* 0x000000b500b57308 */ /* 0x000e700000002400 */
[----:B------:R-:W2:Y:S08]  /*8560*/  MUFU.TANH R183, R183 ;  /* 0x000000b700b77308 */ /* 0x000eb00000002400 */
        /* <DEDUP_REMOVED lines=32> */
[----:B------:R-:W-:Y:S01]  /*8770*/  MUFU.TANH R41, R41 ;  /* 0x0000002900297308 */ /* 0x000fe20000002400 */
[----:B------:R-:W-:Y:S01]  /*8780*/  HGMMA.64x128x16.F32 R88, R172, gdesc[UR8].tnspB, R88, gsb0 ;  /* 0x41e00008ac587df0 */ /* 0x000fe20008000858 */
[----:B------:R-:W-:Y:S01]  /*8790*/  UIADD3 UR10, UR6, 0x180, URZ ;  /* 0x00000180060a7890 */ /* 0x000fe2000fffe03f */
[----:B------:R-:W-:-:S05]  /*87a0*/  UMOV UR11, 0x40000040 ;  /* 0x40000040000b7882 */ /* 0x000fca0000000000 */
[----:B------:R-:W1:Y:S08]  /*87b0*/  MUFU.TANH R177, R177 ;  /* 0x000000b100b17308 */ /* 0x000e700000002400 */
[----:B------:R-:W2:Y:S08]  /*87c0*/  MUFU.TANH R179, R179 ;  /* 0x000000b300b37308 */ /* 0x000eb00000002400 */
[----:B------:R-:W3:Y:S01]  /*87d0*/  MUFU.TANH R59, R59 ;  /* 0x0000003b003b7308 */ /* 0x000ee20000002400 */
        /* <DEDUP_REMOVED lines=9> */
[----:B---3--:R-:W-:-:S03]  /*8870*/  FMNMX.FTZ R0, R59, R0, !PT ;  /* 0x000000003b007209 */ /* 0x008fc60007810000 */
        /* <DEDUP_REMOVED lines=22> */
[----:B------:R-:W1:Y:S08]  /*89e0*/  MUFU.TANH R173, R173 ;  /* 0x000000ad00ad7308 */ /* 0x000e700000002400 */
[----:B------:R-:W2:Y:S08]  /*89f0*/  MUFU.TANH R175, R175 ;  /* 0x000000af00af7308 */ /* 0x000eb00000002400 */
[----:B------:R-:W-:Y:S01]  /*8a00*/  MUFU.TANH R221, R221 ;  /* 0x000000dd00dd7308 */ /* 0x000fe20000002400 */
[----:B-1----:R-:W-:-:S04]  /*8a10*/  FMNMX.FTZ R0, R173, R0, !PT ;  /* 0x00000000ad007209 */ /* 0x002fc80007810000 */
[----:B------:R-:W-:-:S03]  /*8a20*/  FMNMX.FTZ R0, R69, R0, !PT ;  /* 0x0000000045007209 */ /* 0x000fc60007810000 */
[----:B------:R-:W-:Y:S01]  /*8a30*/  MUFU.TANH R87, R87 ;  /* 0x0000005700577308 */ /* 0x000fe20000002400 */
[----:B--2---:R-:W-:-:S04]  /*8a40*/  FMNMX.FTZ R0, R175, R0, !PT ;  /* 0x00000000af007209 */ /* 0x004fc80007810000 */
[----:B------:R-:W-:-:S04]  /*8a50*/  FMNMX.FTZ R0, R73, R0, !PT ;  /* 0x0000000049007209 */ /* 0x000fc80007810000 */
[----:B------:R-:W-:-:S04]  /*8a60*/  FMNMX.FTZ R0, R209, R0, !PT ;  /* 0x00000000d1007209 */ /* 0x000fc80007810000 */
[----:B------:R-:W-:-:S04]  /*8a70*/  FMNMX.FTZ R0, R211, R0, !PT ;  /* 0x00000000d3007209 */ /* 0x000fc80007810000 */
[----:B------:R-:W-:-:S04]  /*8a80*/  FMNMX.FTZ R0, R213, R0, !PT ;  /* 0x00000000d5007209 */ /* 0x000fc80007810000 */
[----:B------:R-:W-:-:S04]  /*8a90*/  FMNMX.FTZ R0, R81, R0, !PT ;  /* 0x0000000051007209 */ /* 0x000fc80007810000 */
[----:B------:R-:W-:-:S04]  /*8aa0*/  FMNMX.FTZ R0, R217, R0, !PT ;  /* 0x00000000d9007209 */ /* 0x000fc80007810000 */
[----:B------:R-:W-:-:S05]  /*8ab0*/  FMNMX.FTZ R0, R215, R0, !PT ;  /* 0x00000000d7007209 */ /* 0x000fca0007810000 */
[----:B------:R-:W1:Y:S02]  /*8ac0*/  SHFL.BFLY PT, R19, R0, 0x2, 0x1f ;  /* 0x0c401f0000137f89 */ /* 0x000e6400000e0000 */
[----:B-1----:R-:W-:-:S05]  /*8ad0*/  FMNMX.FTZ R19, R0, R19, !PT ;  /* 0x0000001300137209 */ /* 0x002fca0007810000 */
[----:B------:R-:W1:Y:S02]  /*8ae0*/  SHFL.BFLY PT, R0, R19, 0x1, 0x1f ;  /* 0x0c201f0013007f89 */ /* 0x000e6400000e0000 */
[----:B-1----:R-:W-:-:S05]  /*8af0*/  FMNMX.FTZ R19, R19, R0, !PT ;  /* 0x0000000013137209 */ /* 0x002fca0007810000 */
        /* <DEDUP_REMOVED lines=18> */
[-CC-:B------:R-:W-:Y:S01]  /*8c20*/  FFMA.FTZ R174, R199, R10.reuse, -R0.reuse ;  /* 0x0000000ac7ae7223 */ /* 0x180fe20000010800 */
[----:B------:R-:W-:Y:S01]  /*8c30*/  FFMA.FTZ R191, R179, R10, -R0 ;  /* 0x0000000ab3bf7223 */ /* 0x000fe20000010800 */
[----:B------:R-:W-:-:S02]  /*8c40*/  WARPGROUP.DEPBAR.LE gsb0, 0x0 ;  /* 0x00008000000079c5 */ /* 0x000fc40000010000 */
[----:B------:R-:W-:Y:S01]  /*8c50*/  WARPGROUP.ARRIVE ;  /* 0x00000000000079c5 */ /* 0x000fe20000000000 */
[----:B------:R-:W-:Y:S01]  /*8c60*/  FMNMX.FTZ R12, R27, R12, !PT ;  /* 0x0000000c1b0c7209 */ /* 0x000fe20007810000 */
[----:B------:R-:W-:Y:S01]  /*8c70*/  FMUL.FTZ R169, R74, UR39 ;  /* 0x000000274aa97c20 */ /* 0x000fe20008410000 */
[----:B------:R-:W-:Y:S01]  /*8c80*/  FMUL.FTZ R171, R78, UR39 ;  /* 0x000000274eab7c20 */ /* 0x000fe20008410000 */
[----:B------:R-:W0:Y:S01]  /*8c90*/  MUFU.EX2 R223, R223 ;  /* 0x000000df00df7308 */ /* 0x000e220000000800 */
[----:B------:R-:W-:Y:S01]  /*8ca0*/  FMNMX.FTZ R12, R29, R12, !PT ;  /* 0x0000000c1d0c7209 */ /* 0x000fe20007810000 */
[----:B------:R-:W-:Y:S01]  /*8cb0*/  HGMMA.64x128x16.F32 R88, R164, gdesc[UR8].tnspB, R88, gsb0 ;  /* 0x41e00008a4587df0 */ /* 0x000fe20008000858 */
[----:B------:R-:W-:Y:S01]  /*8cc0*/  UIADD3 UR10, UR6, 0x280, URZ ;  /* 0x00000280060a7890 */ /* 0x000fe2000fffe03f */
[--C-:B------:R-:W-:Y:S01]  /*8cd0*/  FFMA.FTZ R168, R177, R10, -R0.reuse ;  /* 0x0000000ab1a87223 */ /* 0x100fe20000010800 */
[----:B------:R-:W-:Y:S01]  /*8ce0*/  UMOV UR11, 0x40000040 ;  /* 0x40000040000b7882 */ /* 0x000fe20000000000 */
[----:B------:R-:W-:Y:S01]  /*8cf0*/  FMNMX.FTZ R12, R31, R12, !PT ;  /* 0x0000000c1f0c7209 */ /* 0x000fe20007810000 */
[-CC-:B------:R-:W-:Y:S01]  /*8d00*/  FFMA.FTZ R170, R203, R10.reuse, -R0.reuse ;  /* 0x0000000acbaa7223 */ /* 0x180fe20000010800 */
[----:B------:R-:W-:Y:S01]  /*8d10*/  MUFU.TANH R169, R169 ;  /* 0x000000a900a97308 */ /* 0x000fe20000002400 */
[--C-:B------:R-:W-:Y:S01]  /*8d20*/  FFMA.FTZ R193, R205, R10, -R0.reuse ;  /* 0x0000000acdc17223 */ /* 0x100fe20000010800 */
[----:B------:R-:W-:Y:S01]  /*8d30*/  FMNMX.FTZ R12, R33, R12, !PT ;  /* 0x0000000c210c7209 */ /* 0x000fe20007810000 */
[-CC-:B------:R-:W-:Y:S01]  /*8d40*/  FFMA.FTZ R16, R213, R10.reuse, -R0.reuse ;  /* 0x0000000ad5107223 */ /* 0x180fe20000010800 */
[----:B------:R-:W-:-:S02]  /*8d50*/  FFMA.FTZ R20, R217, R10, -R0 ;  /* 0x0000000ad9147223 */ /* 0x000fc40000010800 */
[----:B------:R-:W-:Y:S02]  /*8d60*/  FMNMX.FTZ R12, R35, R12, !PT ;  /* 0x0000000c230c7209 */ /* 0x000fe40007810000 */
[----:B------:R-:W-:Y:S01]  /*8d70*/  MUFU.TANH R171, R171 ;  /* 0x000000ab00ab7308 */ /* 0x000fe20000002400 */
[----:B0-----:R-:W-:Y:S01]  /*8d80*/  FFMA.FTZ R7, R2, R7, R223 ;  /* 0x0000000702077223 */ /* 0x001fe200000100df */
[----:B------:R-:W-:-:S04]  /*8d90*/  FMNMX.FTZ R12, R37, R12, !PT ;  /* 0x0000000c250c7209 */ /* 0x000fc80007810000 */
[----:B------:R-:W-:Y:S02]  /*8da0*/  FMNMX.FTZ R12, R39, R12, !PT ;  /* 0x0000000c270c7209 */ /* 0x000fe40007810000 */
[----:B------:R-:W0:Y:S02]  /*8db0*/  MUFU.EX2 R180, R180 ;  /* 0x000000b400b47308 */ /* 0x000e240000000800 */
[----:B------:R-:W-:-:S04]  /*8dc0*/  FMNMX.FTZ R12, R41, R12, !PT ;  /* 0x0000000c290c7209 */ /* 0x000fc80007810000 */
[----:B------:R-:W-:Y:S02]  /*8dd0*/  FMNMX.FTZ R12, R43, R12, !PT ;  /* 0x0000000c2b0c7209 */ /* 0x000fe40007810000 */
[----:B------:R-:W1:Y:S02]  /*8de0*/  MUFU.EX2 R182, R182 ;  /* 0x000000b600b67308 */ /* 0x000e640000000800 */
[----:B------:R-:W-:-:S04]  /*8df0*/  FMNMX.FTZ R12, R47, R12, !PT ;  /* 0x0000000c2f0c7209 */ /* 0x000fc80007810000 */
[----:B------:R-:W-:Y:S02]  /*8e00*/  FMNMX.FTZ R12, R45, R12, !PT ;  /* 0x0000000c2d0c7209 */ /* 0x000fe40007810000 */
[----:B------:R-:W-:Y:S01]  /*8e10*/  MUFU.EX2 R176, R176 ;  /* 0x000000b000b07308 */ /* 0x000fe20000000800 */
[C---:B0-----:R-:W-:Y:S01]  /*8e20*/  FADD.FTZ R7, R180.reuse, R7 ;  /* 0x00000007b4077221 */ /* 0x041fe20000010000 */
[----:B------:R-:W-:Y:S02]  /*8e30*/  FMNMX.FTZ R12, R51, R12, !PT ;  /* 0x0000000c330c7209 */ /* 0x000fe40007810000 */
[----:B------:R-:W-:Y:S02]  /*8e40*/  F2FP.F16.F32.PACK_AB R180, R180, R223 ;  /* 0x000000dfb4b4723e */ /* 0x000fe400000000ff */
[----:B------:R-:W-:Y:S02]  /*8e50*/  FMNMX.FTZ R12, R49, R12, !PT ;  /* 0x0000000c310c7209 */ /* 0x000fe40007810000 */
[----:B------:R-:W-:Y:S01]  /*8e60*/  MUFU.EX2 R178, R178 ;  /* 0x000000b200b27308 */ /* 0x000fe20000000800 */
[----:B-1----:R-:W-:Y:S01]  /*8e70*/  FADD.FTZ R28, R182, R7 ;  /* 0x00000007b61c7221 */ /* 0x002fe20000010000 */
        /* <DEDUP_REMOVED lines=19> */
[----:B------:R-:W-:Y:S01]  /*8fb0*/  FMNMX.FTZ R11, R87, R12, !PT ;  /* 0x0000000c570b7209 */ /* 0x000fe20007810000 */
[--C-:B------:R-:W-:Y:S01]  /*8fc0*/  FFMA.FTZ R12, R175, R10, -R0.reuse ;  /* 0x0000000aaf0c7223 */ /* 0x100fe20000010800 */
[----:B------:R-:W-:Y:S03]  /*8fd0*/  MUFU.EX2 R170, R170 ;  /* 0x000000aa00aa7308 */ /* 0x000fe60000000800 */
[----:B------:R-:W0:Y:S05]  /*8fe0*/  SHFL.BFLY PT, R14, R11, 0x2, 0x1f ;  /* 0x0c401f000b0e7f89 */ /* 0x000e2a00000e0000 */
[----:B------:R-:W-:Y:S08]  /*8ff0*/  MUFU.EX2 R193, R193 ;  /* 0x000000c100c17308 */ /* 0x000ff00000000800 */
[----:B------:R-:W-:Y:S08]  /*9000*/  MUFU.EX2 R12, R12 ;  /* 0x0000000c000c7308 */ /* 0x000ff00000000800 */
[----:B------:R-:W-:Y:S01]  /*9010*/  MUFU.EX2 R16, R16 ;  /* 0x0000001000107308 */ /* 0x000fe20000000800 */
[----:B0-----:R-:W-:Y:S01]  /*9020*/  FMNMX.FTZ R22, R11, R14, !PT ;  /* 0x0000000e0b167209 */ /* 0x001fe20007810000 */
[----:B------:R-:W-:-:S04]  /*9030*/  FFMA.FTZ R14, R209, R10, -R0 ;  /* 0x0000000ad10e7223 */ /* 0x000fc80000010800 */
[----:B------:R-:W0:Y:S02]  /*9040*/  SHFL.BFLY PT, R11, R22, 0x1, 0x1f ;  /* 0x0c201f00160b7f89 */ /* 0x000e2400000e0000 */
[----:B------:R-:W-:Y:S01]  /*9050*/  MUFU.EX2 R20, R20 ;  /* 0x0000001400147308 */ /* 0x000fe20000000800 */
        /* <DEDUP_REMOVED lines=9> */
[-CC-:B------:R-:W-:Y:S01]  /*90f0*/  FFMA.FTZ R65, R73, R10.reuse, -R0.reuse ;  /* 0x0000000a49417223 */ /* 0x180fe20000010800 */
[----:B------:R-:W-:Y:S01]  /*9100*/  UMOV UR11, 0x40000040 ;  /* 0x40000040000b7882 */ /* 0x000fe20000000000 */
[----:B------:R-:W-:Y:S01]  /*9110*/  UIADD3 UR6, UR6, 0x380, URZ ;  /* 0x0000038006067890 */ /* 0x000fe2000fffe03f */
[-CC-:B------:R-:W-:Y:S01]  /*9120*/  FFMA.FTZ R167, R189, R10.reuse, -R0.reuse ;  /* 0x0000000abda77223 */ /* 0x180fe20000010800 */
[-CC-:B------:R-:W-:Y:S01]  /*9130*/  FFMA.FTZ R61, R69, R10.reuse, -R0.reuse ;  /* 0x0000000a453d7223 */ /* 0x180fe20000010800 */
[-CC-:B------:R-:W-:Y:S01]  /*9140*/  FFMA.FTZ R73, R81, R10.reuse, -R0.reuse ;  /* 0x0000000a51497223 */ /* 0x180fe20000010800 */
[----:B0-----:R-:W-:Y:S01]  /*9150*/  FMNMX.FTZ R11, R22, R11, !PT ;  /* 0x0000000b160b7209 */ /* 0x001fe20007810000 */
[-CC-:B------:R-:W-:Y:S01]  /*9160*/  FFMA.FTZ R189, R201, R10.reuse, -R0.reuse ;  /* 0x0000000ac9bd7223 */ /* 0x180fe20000010800 */
[-CC-:B------:R-:W-:Y:S01]  /*9170*/  FFMA.FTZ R69, R211, R10.reuse, -R0.reuse ;  /* 0x0000000ad3457223 */ /* 0x180fe20000010800 */
[-C--:B------:R-:W-:Y:S01]  /*9180*/  FFMA.FTZ R81, R215, R10.reuse, -R0 ;  /* 0x0000000ad7517223 */ /* 0x080fe20000010800 */
[----:B------:R-:W0:Y:S01]  /*9190*/  MUFU.EX2 R165, R183 ;  /* 0x000000b700a57308 */ /* 0x000e220000000800 */
[----:B------:R-:W-:-:S04]  /*91a0*/  FMUL.FTZ R26, R11, R10 ;  /* 0x0000000a0b1a7220 */ /* 0x000fc80000410000 */
        /* <DEDUP_REMOVED lines=11> */
[-C--:B------:R-:W-:Y:S01]  /*9260*/  FFMA.FTZ R39, R39, R10.reuse, -R26 ;  /* 0x0000000a27277223 */ /* 0x080fe2000001081a */
[----:B0-----:R-:W-:Y:S01]  /*9270*/  FADD.FTZ R7, R165, R28 ;  /* 0x0000001ca5077221 */ /* 0x001fe20000010000 */
[----:B------:R-:W-:Y:S01]  /*9280*/  MUFU.EX2 R181, R181 ;  /* 0x000000b500b57308 */ /* 0x000fe20000000800 */
[-CC-:B-1----:R-:W-:Y:S01]  /*9290*/  FFMA.FTZ R13, R41, R10.reuse, -R26.reuse ;  /* 0x0000000a290d7223 */ /* 0x182fe2000001081a */
[-CC-:B------:R-:W-:Y:S01]  /*92a0*/  FFMA.FTZ R24, R43, R10.reuse, -R26.reuse ;  /* 0x0000000a2b187223 */ /* 0x180fe2000001081a */
[----:B------:R-:W-:Y:S01]  /*92b0*/  FADD.FTZ R28, R176, R7 ;  /* 0x00000007b01c7221 */ /* 0x000fe20000010000 */
        /* <DEDUP_REMOVED lines=13> */
[----:B0-----:R-:W-:Y:S01]  /*9390*/  MOV R21, UR40 ;  /* 0x0000002800157c02 */ /* 0x001fe20008000f00 */
[-CC-:B------:R-:W-:Y:S01]  /*93a0*/  FFMA.FTZ R171, R171, R10.reuse, -R26.reuse ;  /* 0x0000000aabab7223 */ /* 0x180fe2000001081a */
[-CC-:B------:R-:W-:Y:S01]  /*93b0*/  FFMA.FTZ R79, R79, R10.reuse, -R26.reuse ;  /* 0x0000000a4f4f7223 */ /* 0x180fe2000001081a */
[-CC-:B------:R-:W-:Y:S01]  /*93c0*/  FFMA.FTZ R219, R219, R10.reuse, -R26.reuse ;  /* 0x0000000adbdb7223 */ /* 0x180fe2000001081a */
[----:B------:R-:W-:Y:S01]  /*93d0*/  FFMA.FTZ R83, R83, R10, -R26 ;  /* 0x0000000a53537223 */ /* 0x000fe2000001081a */
[----:B------:R-:W-:-:S02]  /*93e0*/  @!P1 VIADD R21, R21, 0x34840 ;  /* 0x0003484015159836 */ /* 0x000fc40000000000 */
[----:B------:R-:W-:Y:S01]  /*93f0*/  FFMA.FTZ R221, R221, R10, -R26 ;  /* 0x0000000adddd7223 */ /* 0x000fe2000001081a */
[----:B------:R-:W-:Y:S01]  /*9400*/  MUFU.EX2 R25, R25 ;  /* 0x0000001900197308 */ /* 0x000fe20000000800 */
[----:B------:R-:W-:Y:S02]  /*9410*/  F2FP.F16.F32.PACK_AB R182, R165, R182 ;  /* 0x000000b6a5b6723e */ /* 0x000fe400000000ff */
[----:B------:R-:W-:-:S05]  /*9420*/  @!P1 PRMT R21, RZ, 0x654, R21 ;  /* 0x00000654ff159816 */ /* 0x000fca0000000015 */
[----:B------:R-:W0:Y:S08]  /*9430*/  MUFU.EX2 R167, R167 ;  /* 0x000000a700a77308 */ /* 0x000e300000000800 */
[----:B------:R-:W1:Y:S08]  /*9440*/  MUFU.EX2 R27, R27 ;  /* 0x0000001b001b7308 */ /* 0x000e700000000800 */
[----:B------:R-:W-:Y:S01]  /*9450*/  MUFU.EX2 R29, R29 ;  /* 0x0000001d001d7308 */ /* 0x000fe20000000800 */
[C---:B0-----:R-:W-:Y:S01]  /*9460*/  FADD.FTZ R7, R167.reuse, R28 ;  /* 0x0000001ca7077221 */ /* 0x041fe20000010000 */
[----:B------:R-:W-:-:S03]  /*9470*/  F2FP.F16.F32.PACK_AB R176, R167, R176 ;  /* 0x000000b0a7b0723e */ /* 0x000fc600000000ff */
[----:B------:R-:W-:Y:S01]  /*9480*/  FADD.FTZ R28, R178, R7 ;  /* 0x00000007b21c7221 */ /* 0x000fe20000010000 */
[C---:B------:R-:W-:Y:S02]  /*9490*/  F2FP.F16.F32.PACK_AB R178, R185.reuse, R178 ;  /* 0x000000b2b9b2723e */ /* 0x040fe400000000ff */
[----:B------:R-:W0:Y:S01]  /*94a0*/  MUFU.EX2 R31, R31 ;  /* 0x0000001f001f7308 */ /* 0x000e220000000800 */
[----:B------:R-:W-:Y:S01]  /*94b0*/  FADD.FTZ R7, R185, R28 ;  /* 0x0000001cb9077221 */ /* 0x000fe20000010000 */
[----:B-1----:R-:W-:-:S03]  /*94c0*/  F2FP.F16.F32.PACK_AB R177, R27, R25 ;  /* 0x000000191bb1723e */ /* 0x002fc600000000ff */
[----:B------:R-:W-:Y:S01]  /*94d0*/  FADD.FTZ R28, R172, R7 ;  /* 0x00000007ac1c7221 */ /* 0x000fe20000010000 */
[C---:B------:R-:W-:Y:S02]  /*94e0*/  F2FP.F16.F32.PACK_AB R172, R187.reuse, R172 ;  /* 0x000000acbbac723e */ /* 0x040fe400000000ff */
[----:B------:R-:W-:Y:S01]  /*94f0*/  MUFU.EX2 R35, R35 ;  /* 0x0000002300237308 */ /* 0x000fe20000000800 */
[----:B------:R-:W-:-:S04]  /*9500*/  FADD.FTZ R7, R187, R28 ;  /* 0x0000001cbb077221 */ /* 0x000fc80000010000 */
[----:B------:R-:W-:-:S03]  /*9510*/  FADD.FTZ R28, R174, R7 ;  /* 0x00000007ae1c7221 */ /* 0x000fc60000010000 */
[----:B------:R-:W-:Y:S01]  /*9520*/  MUFU.EX2 R175, R175 ;  /* 0x000000af00af7308 */ /* 0x000fe20000000800 */
[----:B0-----:R-:W-:-:S07]  /*9530*/  F2FP.F16.F32.PACK_AB R179, R31, R29 ;  /* 0x0000001d1fb3723e */ /* 0x001fce00000000ff */
[----:B------:R-:W0:Y:S08]  /*9540*/  MUFU.EX2 R189, R189 ;  /* 0x000000bd00bd7308 */ /* 0x000e300000000800 */
[----:B------:R-:W-:Y:S08]  /*9550*/  MUFU.EX2 R39, R39 ;  /* 0x0000002700277308 */ /* 0x000ff00000000800 */
[----:B------:R-:W-:Y:S01]  /*9560*/  MUFU.EX2 R13, R13 ;  /* 0x0000000d000d7308 */ /* 0x000fe20000000800 */
[C---:B0-----:R-:W-:Y:S01]  /*9570*/  FADD.FTZ R7, R189.reuse, R28 ;  /* 0x0000001cbd077221 */ /* 0x041fe20000010000 */
[----:B------:R-:W-:-:S03]  /*9580*/  F2FP.F16.F32.PACK_AB R174, R189, R174 ;  /* 0x000000aebdae723e */ /* 0x000fc600000000ff */
[----:B------:R-:W-:Y:S01]  /*9590*/  FADD.FTZ R28, R168, R7 ;  /* 0x00000007a81c7221 */ /* 0x000fe20000010000 */
[----:B------:R-:W-:Y:S02]  /*95a0*/  F2FP.F16.F32.PACK_AB R168, R191, R168 ;  /* 0x000000a8bfa8723e */ /* 0x000fe400000000ff */
[----:B------:R-:W-:Y:S01]  /*95b0*/  MUFU.EX2 R24, R24 ;  /* 0x0000001800187308 */ /* 0x000fe20000000800 */
[----:B------:R-:W-:Y:S02]  /*95c0*/  WARPGROUP.DEPBAR.LE gsb0, 0x0 ;  /* 0x00008000000079c5 */ /* 0x000fe40000010000 */
[----:B------:R-:W-:Y:S01]  /*95d0*/  WARPGROUP.ARRIVE ;  /* 0x00000000000079c5 */ /* 0x000fe20000000000 */
[----:B------:R-:W-:Y:S01]  /*95e0*/  FADD.FTZ R161, -R11, R8 ;  /* 0x000000080ba17221 */ /* 0x000fe20000010100 */
[-CC-:B------:R-:W-:Y:S01]  /*95f0*/  FFMA.FTZ R160, R207, R10.reuse, -R0.reuse ;  /* 0x0000000acfa07223 */ /* 0x180fe20000010800 */
[-C--:B------:R-:W-:Y:S01]  /*9600*/  FFMA.FTZ R162, R173, R10.reuse, -R0 ;  /* 0x0000000aada27223 */ /* 0x080fe20000010800 */
[-CC-:B------:R-:W-:Y:S01]  /*9610*/  FFMA.FTZ R173, R33, R10.reuse, -R26.reuse ;  /* 0x0000000a21ad7223 */ /* 0x180fe2000001081a */
[-C--:B------:R-:W-:Y:S01]  /*9620*/  FMUL.FTZ R161, R161, R10.reuse ;  /* 0x0000000aa1a17220 */ /* 0x080fe20000410000 */
[----:B------:R-:W-:Y:S01]  /*9630*/  HGMMA.64x128x16.F32 R88, R156, gdesc[UR8].tnspB, R88, gsb0 ;  /* 0x41e000089c587df0 */ /* 0x000fe20008000858 */
[----:B------:R-:W-:Y:S01]  /*9640*/  UMOV UR10, UR6 ;  /* 0x00000006000a7c82 */ /* 0x000fe20008000000 */
[----:B------:R-:W-:Y:S01]  /*9650*/  UMOV UR11, 0x40000040 ;  /* 0x40000040000b7882 */ /* 0x000fe20000000000 */
[----:B------:R-:W0:Y:S01]  /*9660*/  MUFU.EX2 R0, R161 ;  /* 0x000000a100007308 */ /* 0x000e220000000800 */
[-CC-:B------:R-:W-:Y:S01]  /*9670*/  FFMA.FTZ R8, R51, R10.reuse, -R26.reuse ;  /* 0x0000000a33087223 */ /* 0x180fe2000001081a */
[----:B------:R-:W-:-:S06]  /*9680*/  FFMA.FTZ R26, R87, R10, -R26 ;  /* 0x0000000a571a7223 */ /* 0x000fcc000001081a */
[----:B------:R-:W1:Y:S08]  /*9690*/  MUFU.EX2 R173, R173 ;  /* 0x000000ad00ad7308 */ /* 0x000e700000000800 */
[----:B------:R-:W2:Y:S01]  /*96a0*/  MUFU.EX2 R9, R9 ;  /* 0x0000000900097308 */ /* 0x000ea20000000800 */
[----:B0-----:R-:W-:Y:S01]  /*96b0*/  FFMA.FTZ R6, R0, R6, R181 ;  /* 0x0000000600067223 */ /* 0x001fe200000100b5 */
[----:B------:R-:W-:-:S03]  /*96c0*/  F2FP.F16.F32.PACK_AB R181, R30, R181 ;  /* 0x000000b51eb5723e */ /* 0x000fc600000000ff */
[----:B------:R-:W-:-:S03]  /*96d0*/  FADD.FTZ R6, R30, R6 ;  /* 0x000000061e067221 */ /* 0x000fc60000010000 */
[----:B------:R-:W-:Y:S01]  /*96e0*/  MUFU.EX2 R22, R22 ;  /* 0x0000001600167308 */ /* 0x000fe20000000800 */
[----:B------:R-:W-:Y:S01]  /*96f0*/  FADD.FTZ R6, R183, R6 ;  /* 0x00000006b7067221 */ /* 0x000fe20000010000 */
[----:B------:R-:W-:-:S03]  /*9700*/  F2FP.F16.F32.PACK_AB R183, R23, R183 ;  /* 0x000000b717b7723e */ /* 0x000fc600000000ff */
[----:B------:R-:W-:-:S03]  /*9710*/  FADD.FTZ R6, R23, R6 ;  /* 0x0000000617067221 */ /* 0x000fc60000010000 */
[----:B------:R-:W-:Y:S01]  /*9720*/  MUFU.EX2 R164, R164 ;  /* 0x000000a400a47308 */ /* 0x000fe20000000800 */
[----:B------:R-:W-:-:S04]  /*9730*/  FADD.FTZ R6, R25, R6 ;  /* 0x0000000619067221 */ /* 0x000fc80000010000 */
[----:B------:R-:W-:-:S03]  /*9740*/  FADD.FTZ R6, R27, R6 ;  /* 0x000000061b067221 */ /* 0x000fc60000010000 */
[----:B------:R-:W-:Y:S01]  /*9750*/  MUFU.EX2 R8, R8 ;  /* 0x0000000800087308 */ /* 0x000fe20000000800 */
[----:B------:R-:W-:-:S04]  /*9760*/  FADD.FTZ R6, R29, R6 ;  /* 0x000000061d067221 */ /* 0x000fc80000010000 */
[----:B------:R-:W-:-:S03]  /*9770*/  FADD.FTZ R6, R31, R6 ;  /* 0x000000061f067221 */ /* 0x000fc60000010000 */
[----:B------:R-:W-:Y:S01]  /*9780*/  MUFU.EX2 R55, R55 ;  /* 0x0000003700377308 */ /* 0x000fe20000000800 */
[----:B-1----:R-:W-:Y:S01]  /*9790*/  FADD.FTZ R6, R173, R6 ;  /* 0x00000006ad067221 */ /* 0x002fe20000010000 */
[----:B------:R-:W-:-:S03]  /*97a0*/  F2FP.F16.F32.PACK_AB R173, R35, R173 ;  /* 0x000000ad23ad723e */ /* 0x000fc600000000ff */
[----:B------:R-:W-:-:S03]  /*97b0*/  FADD.FTZ R6, R35, R6 ;  /* 0x0000000623067221 */ /* 0x000fc60000010000 */
[----:B------:R-:W0:Y:S01]  /*97c0*/  MUFU.EX2 R49, R49 ;  /* 0x0000003100317308 */ /* 0x000e220000000800 */
[----:B------:R-:W-:Y:S01]  /*97d0*/  FADD.FTZ R6, R175, R6 ;  /* 0x00000006af067221 */ /* 0x000fe20000010000 */
[----:B------:R-:W-:-:S03]  /*97e0*/  F2FP.F16.F32.PACK_AB R175, R39, R175 ;  /* 0x000000af27af723e */ /* 0x000fc600000000ff */
[----:B------:R-:W-:-:S03]  /*97f0*/  FADD.FTZ R6, R39, R6 ;  /* 0x0000000627067221 */ /* 0x000fc60000010000 */
[----:B------:R-:W-:Y:S01]  /*9800*/  MUFU.EX2 R166, R166 ;  /* 0x000000a600a67308 */ /* 0x000fe20000000800 */
[----:B------:R-:W-:-:S04]  /*9810*/  FADD.FTZ R7, R13, R6 ;  /* 0x000000060d077221 */ /* 0x000fc80000010000 */
[----:B------:R-:W-:-:S03]  /*9820*/  FADD.FTZ R6, R24, R7 ;  /* 0x0000000718067221 */ /* 0x000fc60000010000 */
[----:B------:R-:W1:Y:S01]  /*9830*/  MUFU.EX2 R32, R53 ;  /* 0x0000003500207308 */ /* 0x000e620000000800 */
[----:B--2---:R-:W-:Y:S01]  /*9840*/  FADD.FTZ R7, R9, R6 ;  /* 0x0000000609077221 */ /* 0x004fe20000010000 */
[----:B0-----:R-:W-:-:S03]  /*9850*/  F2FP.F16.F32.PACK_AB R165, R49, R8 ;  /* 0x0000000831a5723e */ /* 0x001fc600000000ff */
[----:B------:R-:W-:-:S03]  /*9860*/  FADD.FTZ R7, R22, R7 ;  /* 0x0000000716077221 */ /* 0x000fc60000010000 */
[----:B------:R-:W-:Y:S01]  /*9870*/  MUFU.EX2 R57, R57 ;  /* 0x0000003900397308 */ /* 0x000fe20000000800 */
[----:B------:R-:W-:-:S04]  /*9880*/  FADD.FTZ R7, R8, R7 ;  /* 0x0000000708077221 */ /* 0x000fc80000010000 */
[----:B------:R-:W-:-:S03]  /*9890*/  FADD.FTZ R7, R49, R7 ;  /* 0x0000000731077221 */ /* 0x000fc60000010000 */
[----:B------:R-:W0:Y:S01]  /*98a0*/  MUFU.EX2 R63, R63 ;  /* 0x0000003f003f7308 */ /* 0x000e220000000800 */
[----:B-1----:R-:W-:-:S07]  /*98b0*/  FADD.FTZ R7, R32, R7 ;  /* 0x0000000720077221 */ /* 0x002fce0000010000 */
[----:B------:R-:W-:Y:S08]  /*98c0*/  MUFU.EX2 R160, R160 ;  /* 0x000000a000a07308 */ /* 0x000ff00000000800 */
[----:B------:R-:W1:Y:S01]  /*98d0*/  MUFU.EX2 R34, R77 ;  /* 0x0000004d00227308 */ /* 0x000e620000000800 */
[C---:B0-----:R-:W-:Y:S01]  /*98e0*/  FADD.FTZ R7, R63.reuse, R7 ;  /* 0x000000073f077221 */ /* 0x041fe20000010000 */
[----:B------:R-:W-:-:S06]  /*98f0*/  F2FP.F16.F32.PACK_AB R167, R63, R32 ;  /* 0x000000203fa7723e */ /* 0x000fcc00000000ff */
[----:B------:R-:W-:Y:S08]  /*9900*/  MUFU.EX2 R59, R59 ;  /* 0x0000003b003b7308 */ /* 0x000ff00000000800 */
[----:B------:R-:W0:Y:S01]  /*9910*/  MUFU.EX2 R67, R67 ;  /* 0x0000004300437308 */ /* 0x000e220000000800 */
[----:B-1----:R-:W-:-:S07]  /*9920*/  FADD.FTZ R7, R34, R7 ;  /* 0x0000000722077221 */ /* 0x002fce0000010000 */
[----:B------:R-:W-:Y:S08]  /*9930*/  MUFU.EX2 R162, R162 ;  /* 0x000000a200a27308 */ /* 0x000ff00000000800 */
[----:B------:R-:W1:Y:S01]  /*9940*/  MUFU.EX2 R36, R85 ;  /* 0x0000005500247308 */ /* 0x000e620000000800 */
[C---:B0-----:R-:W-:Y:S01]  /*9950*/  FADD.FTZ R7, R67.reuse, R7 ;  /* 0x0000000743077221 */ /* 0x041fe20000010000 */
[----:B------:R-:W-:Y:S01]  /*9960*/  F2FP.F16.F32.PACK_AB R161, R67, R34 ;  /* 0x0000002243a1723e */ /* 0x000fe200000000ff */
[----:B------:R-:W-:-:S02]  /*9970*/  WARPGROUP.DEPBAR.LE gsb0, 0x0 ;  /* 0x00008000000079c5 */ /* 0x000fc40000010000 */
[----:B------:R-:W-:-:S03]  /*9980*/  WARPGROUP.ARRIVE ;  /* 0x00000000000079c5 */ /* 0x000fc60000000000 */
[----:B------:R-:W-:Y:S03]  /*9990*/  MUFU.EX2 R61, R61 ;  /* 0x0000003d003d7308 */ /* 0x000fe60000000800 */
[----:B------:R-:W-:Y:S05]  /*99a0*/  HGMMA.64x128x16.F32 R88, R152, gdesc[UR8].tnspB, R88, gsb0 ;  /* 0x41e0000898587df0 */ /* 0x000fea0008000858 */
[----:B------:R-:W0:Y:S01]  /*99b0*/  MUFU.EX2 R71, R71 ;  /* 0x0000004700477308 */ /* 0x000e220000000800 */
[----:B-1----:R-:W-:-:S07]  /*99c0*/  FADD.FTZ R7, R36, R7 ;  /* 0x0000000724077221 */ /* 0x002fce0000010000 */
[----:B------:R1:W2:Y:S08]  /*99d0*/  MUFU.EX2 R38, R169 ;  /* 0x000000a900267308 */ /* 0x0002b00000000800 */
[----:B------:R-:W3:Y:S01]  /*99e0*/  MUFU.EX2 R65, R65 ;  /* 0x0000004100417308 */ /* 0x000ee20000000800 */
[----:B-1----:R-:W-:Y:S01]  /*99f0*/  F2FP.F16.F32.PACK_AB R169, R24, R13 ;  /* 0x0000000d18a9723e */ /* 0x002fe200000000ff */
[C---:B0-----:R-:W-:Y:S01]  /*9a00*/  FADD.FTZ R7, R71.reuse, R7 ;  /* 0x0000000747077221 */ /* 0x041fe20000010000 */
[----:B------:R-:W-:-:S05]  /*9a10*/  F2FP.F16.F32.PACK_AB R163, R71, R36 ;  /* 0x0000002447a3723e */ /* 0x000fca00000000ff */
[----:B------:R-:W0:Y:S01]  /*9a20*/  MUFU.EX2 R75, R75 ;  /* 0x0000004b004b7308 */ /* 0x000e220000000800 */
[----:B--2---:R-:W-:-:S07]  /*9a30*/  FADD.FTZ R7, R38, R7 ;  /* 0x0000000726077221 */ /* 0x004fce0000010000 */
[----:B------:R-:W-:Y:S01]  /*9a40*/  MUFU.EX2 R14, R14 ;  /* 0x0000000e000e7308 */ /* 0x000fe20000000800 */
[----:B---3--:R-:W-:-:S07]  /*9a50*/  F2FP.F16.F32.PACK_AB R156, R65, R12 ;  /* 0x0000000c419c723e */ /* 0x008fce00000000ff */
[----:B------:R-:W1:Y:S01]  /*9a60*/  MUFU.EX2 R69, R69 ;  /* 0x0000004500457308 */ /* 0x000e620000000800 */
[C---:B0-----:R-:W-:Y:S01]  /*9a70*/  FADD.FTZ R7, R75.reuse, R7 ;  /* 0x000000074b077221 */ /* 0x041fe20000010000 */
[----:B------:R-:W-:-:S06]  /*9a80*/  F2FP.F16.F32.PACK_AB R157, R75, R38 ;  /* 0x000000264b9d723e */ /* 0x000fcc00000000ff */
[----:B------:R-:W-:Y:S08]  /*9a90*/  MUFU.EX2 R79, R79 ;  /* 0x0000004f004f7308 */ /* 0x000ff00000000800 */
[----:B------:R-:W-:Y:S01]  /*9aa0*/  MUFU.EX2 R24, R219 ;  /* 0x000000db00187308 */ /* 0x000fe20000000800 */
[----:B-1----:R-:W-:-:S07]  /*9ab0*/  F2FP.F16.F32.PACK_AB R158, R69, R14 ;  /* 0x0000000e459e723e */ /* 0x002fce00000000ff */
[----:B------:R-:W0:Y:S08]  /*9ac0*/  MUFU.EX2 R73, R73 ;  /* 0x0000004900497308 */ /* 0x000e300000000800 */
[----:B------:R-:W1:Y:S08]  /*9ad0*/  MUFU.EX2 R83, R83 ;  /* 0x0000005300537308 */ /* 0x000e700000000800 */
[----:B------:R-:W2:Y:S01]  /*9ae0*/  MUFU.EX2 R81, R81 ;  /* 0x0000005100517308 */ /* 0x000ea20000000800 */
[----:B------:R-:W-:-:S02]  /*9af0*/  WARPGROUP.DEPBAR.LE gsb0, 0x0 ;  /* 0x00008000000079c5 */ /* 0x000fc40000010000 */
[----:B------:R3:W-:Y:S05]  /*9b00*/  @!P1 SYNCS.ARRIVE.TRANS64.RED.A1T0 RZ, [R21+URZ], RZ ;  /* 0x000000ff15ff99a7 */ /* 0x0007ea000810043f */
[----:B------:R-:W-:Y:S01]  /*9b10*/  MUFU.EX2 R155, R26 ;  /* 0x0000001a009b7308 */ /* 0x000fe20000000800 */
[----:B0-----:R-:W-:Y:S02]  /*9b20*/  F2FP.F16.F32.PACK_AB R152, R73, R16 ;  /* 0x000000104998723e */ /* 0x001fe400000000ff */
[----:B-1----:R-:W-:Y:S02]  /*9b30*/  F2FP.F16.F32.PACK_AB R153, R83, R24 ;  /* 0x000000185399723e */ /* 0x002fe400000000ff */
[----:B--2---:R-:W-:Y:S01]  /*9b40*/  F2FP.F16.F32.PACK_AB R154, R81, R20 ;  /* 0x00000014519a723e */ /* 0x004fe200000000ff */
[----:B---3--:R-:W-:-:S04]  /*9b50*/  IMAD.U32 R21, RZ, RZ, UR7 ;  /* 0x00000007ff157e24 */ /* 0x008fc8000f8e00ff */
[----:B------:R-:W-:-:S05]  /*9b60*/  @!P1 VIADD R21, R21, 0x34860 ;  /* 0x0003486015159836 */ /* 0x000fca0000000000 */
[----:B------:R-:W-:-:S04]  /*9b70*/  @!P1 PRMT R21, RZ, 0x654, R21 ;  /* 0x00000654ff159816 */ /* 0x000fc80000000015 */
[----:B------:R0:W-:Y:S02]  /*9b80*/  @!P1 SYNCS.ARRIVE.TRANS64.RED.A1T0 RZ, [R21+URZ], RZ ;  /* 0x000000ff15ff99a7 */ /* 0x0001e4000810043f */
[----:B0-----:R-:W-:-:S04]  /*9b90*/  FADD.FTZ R21, R191, R28 ;  /* 0x0000001cbf157221 */ /* 0x001fc80000010000 */
[----:B------:R-:W-:Y:S01]  /*9ba0*/  FADD.FTZ R28, R170, R21 ;  /* 0x00000015aa1c7221 */ /* 0x000fe20000010000 */
[----:B------:R-:W-:-:S03]  /*9bb0*/  F2FP.F16.F32.PACK_AB R170, R193, R170 ;  /* 0x000000aac1aa723e */ /* 0x000fc600000000ff */
[----:B------:R-:W-:Y:S02]  /*9bc0*/  FADD.FTZ R21, R193, R28 ;  /* 0x0000001cc1157221 */ /* 0x000fe40000010000 */
[----:B------:R0:W1:Y:S02]  /*9bd0*/  MUFU.EX2 R28, R171 ;  /* 0x000000ab001c7308 */ /* 0x0000640000000800 */
[----:B------:R-:W-:Y:S01]  /*9be0*/  FADD.FTZ R6, R164, R21 ;  /* 0x00000015a4067221 */ /* 0x000fe20000010000 */
[----:B------:R-:W-:-:S03]  /*9bf0*/  F2FP.F16.F32.PACK_AB R164, R55, R164 ;  /* 0x000000a437a4723e */ /* 0x000fc600000000ff */
[----:B------:R-:W-:Y:S01]  /*9c00*/  FADD.FTZ R21, R55, R6 ;  /* 0x0000000637157221 */ /* 0x000fe20000010000 */
[----:B0-----:R-:W-:-:S03]  /*9c10*/  F2FP.F16.F32.PACK_AB R171, R22, R9 ;  /* 0x0000000916ab723e */ /* 0x001fc600000000ff */
[----:B------:R-:W-:Y:S01]  /*9c20*/  FADD.FTZ R6, R166, R21 ;  /* 0x00000015a6067221 */ /* 0x000fe20000010000 */
[----:B------:R-:W0:Y:S01]  /*9c30*/  MUFU.EX2 R22, R221 ;  /* 0x000000dd00167308 */ /* 0x000e220000000800 */
[C---:B------:R-:W-:Y:S02]  /*9c40*/  F2FP.F16.F32.PACK_AB R166, R57.reuse, R166 ;  /* 0x000000a639a6723e */ /* 0x040fe400000000ff */
[----:B------:R-:W-:Y:S01]  /*9c50*/  FADD.FTZ R21, R57, R6 ;  /* 0x0000000639157221 */ /* 0x000fe20000010000 */
[----:B-1----:R-:W-:-:S03]  /*9c60*/  FADD.FTZ R7, R28, R7 ;  /* 0x000000071c077221 */ /* 0x002fc60000010000 */
[----:B------:R-:W-:Y:S01]  /*9c70*/  FADD.FTZ R6, R160, R21 ;  /* 0x00000015a0067221 */ /* 0x000fe20000010000 */
[----:B------:R-:W-:Y:S01]  /*9c80*/  F2FP.F16.F32.PACK_AB R160, R59, R160 ;  /* 0x000000a03ba0723e */ /* 0x000fe200000000ff */
[----:B------:R-:W-:Y:S02]  /*9c90*/  FADD.FTZ R7, R79, R7 ;  /* 0x000000074f077221 */ /* 0x000fe40000010000 */
[----:B------:R-:W-:Y:S01]  /*9ca0*/  FADD.FTZ R13, R59, R6 ;  /* 0x000000063b0d7221 */ /* 0x000fe20000010000 */
[----:B------:R-:W-:Y:S01]  /*9cb0*/  F2FP.F16.F32.PACK_AB R159, R79, R28 ;  /* 0x0000001c4f9f723e */ /* 0x000fe200000000ff */
[----:B------:R-:W-:Y:S02]  /*9cc0*/  FADD.FTZ R7, R24, R7 ;  /* 0x0000000718077221 */ /* 0x000fe40000010000 */
[----:B------:R-:W-:Y:S01]  /*9cd0*/  FADD.FTZ R6, R162, R13 ;  /* 0x0000000da2067221 */ /* 0x000fe20000010000 */
[----:B------:R-:W-:Y:S01]  /*9ce0*/  F2FP.F16.F32.PACK_AB R162, R61, R162 ;  /* 0x000000a23da2723e */ /* 0x000fe200000000ff */
[----:B------:R-:W-:-:S02]  /*9cf0*/  FADD.FTZ R7, R83, R7 ;  /* 0x0000000753077221 */ /* 0x000fc40000010000 */
[----:B------:R-:W-:Y:S02]  /*9d00*/  FADD.FTZ R9, R61, R6 ;  /* 0x000000063d097221 */ /* 0x000fe40000010000 */
[----:B0-----:R-:W-:Y:S02]  /*9d10*/  FADD.FTZ R8, R22, R7 ;  /* 0x0000000716087221 */ /* 0x001fe40000010000 */
        /* <DEDUP_REMOVED lines=10> */
[C---:B------:R-:W-:Y:S01]  /*9dc0*/  FADD.FTZ R6, R155.reuse, R8 ;  /* 0x000000089b067221 */ /* 0x040fe20000010000 */
[----:B------:R-:W-:Y:S01]  /*9dd0*/  F2FP.F16.F32.PACK_AB R155, R155, R22 ;  /* 0x000000169b9b723e */ /* 0x000fe200000000ff */
[----:B------:R-:W-:Y:S01]  /*9de0*/  IMAD.MOV.U32 R8, RZ, RZ, R11 ;  /* 0x000000ffff087224 */ /* 0x000fe200078e000b */
[----:B------:R-:W-:Y:S06]  /*9df0*/  @P2 BRA `(.L_x_2074) ;  /* 0xffffffd400ec2947 */ /* 0x000fec000383ffff */
.L_x_2065:
        /* <DEDUP_REMOVED lines=67> */
.L_x_2075:
[----:B------:R-:W-:Y:S01]  /*a230*/  ULEA UR5, UR37, UR36, 0x3 ;  /* 0x0000002425057291 */ /* 0x000fe2000f8e183f */
[----:B------:R-:W-:-:S08]  /*a240*/  SHF.L.U32 R3, R3, 0x1f, RZ ;  /* 0x0000001f03037819 */ /* 0x000fd000000006ff */
[----:B------:R0:W1:Y:S01]  /*a250*/  SYNCS.PHASECHK.TRANS64.TRYWAIT P2, [UR5+0x34850], R3 ;  /* 0x03485003ff0075a7 */ /* 0x0000620008040145 */
[----:B------:R-:W-:Y:S05]  /*a260*/  @!P0 BRA `(.L_x_2076) ;  /* 0x0000000000048947 */ /* 0x000fea0003800000 */
[----:B------:R-:W-:Y:S01]  /*a270*/  BPT.TRAP 0x1 ;  /* 0x000000040000795c */ /* 0x000fe20000300000 */
.L_x_2076:
[----:B-1----:R-:W-:Y:S05]  /*a280*/  @P2 BRA `(.L_x_2077) ;  /* 0x0000000000082947 */ /* 0x002fea0003800000 */
[----:B------:R-:W1:Y:S02]  /*a290*/  SYNCS.PHASECHK.TRANS64.TRYWAIT P0, [UR5+0x34850], R3 ;  /* 0x03485003ff0075a7 */ /* 0x000e640008000145 */
[----:B-1----:R-:W-:Y:S05]  /*a2a0*/  @!P0 BRA `(.L_x_2078) ;  /* 0x00000060008c8947 */ /* 0x002fea0003800000 */
.L_x_2077:
        /* <DEDUP_REMOVED lines=9> */
[----:B------:R-:W-:Y:S01]  /*a340*/  IMAD.MOV.U32 R2, RZ, RZ, -0x800000 ;  /* 0xff800000ff027424 */ /* 0x000fe200078e00ff */
[----:B------:R-:W-:-:S02]  /*a350*/  ULOP3.LUT UR4, UR36, 0x4000000, URZ, 0xfc, !UPT ;  /* 0x0400000024047892 */ /* 0x000fc4000f8efc3f */
[----:B------:R-:W-:Y:S02]  /*a360*/  @!P1 PRMT R9, RZ, 0x654, R9 ;  /* 0x00000654ff099816 */ /* 0x000fe40000000009 */
[----:B------:R-:W-:-:S07]  /*a370*/  ULEA UR4, UR37, UR4, 0xb ;  /* 0x0000000425047291 */ /* 0x000fce000f8e583f */
[----:B------:R-:W-:Y:S02]  /*a380*/  UMOV UR6, UR4 ;  /* 0x0000000400067c82 */ /* 0x000fe40008000000 */
[----:B------:R-:W-:Y:S01]  /*a390*/  HGMMA.64x128x16.F32 R24, R180, gdesc[UR4].tnspB, R24, gsb0 ;  /* 0x41e00004b4187df0 */ /* 0x000fe20008000818 */
[----:B------:R-:W-:Y:S01]  /*a3a0*/  UIADD3 UR6, UR4, 0x80, URZ ;  /* 0x0000008004067890 */ /* 0x000fe2000fffe03f */
[----:B-1----:R-:W-:Y:S01]  /*a3b0*/  FADD.FTZ R0, R0, R7 ;  /* 0x0000000700007221 */ /* 0x002fe20000010000 */
[----:B------:R-:W-:Y:S01]  /*a3c0*/  UMOV UR7, 0x40000040 ;  /* 0x4000004000077882 */ /* 0x000fe20000000000 */
[----:B0-----:R-:W-:Y:S01]  /*a3d0*/  FADD.FTZ R4, R3, R6 ;  /* 0x0000000603047221 */ /* 0x001fe20000010000 */
[----:B------:R-:W-:Y:S02]  /*a3e0*/  IMAD.MOV.U32 R6, RZ, RZ, RZ ;  /* 0x000000ffff067224 */ /* 0x000fe400078e00ff */
[----:B------:R-:W0:Y:S04]  /*a3f0*/  SHFL.BFLY PT, R3, R0, 0x1, 0x1f ;  /* 0x0c201f0000037f89 */ /* 0x000e2800000e0000 */
[----:B------:R-:W1:Y:S01]  /*a400*/  SHFL.BFLY PT, R5, R4, 0x1, 0x1f ;  /* 0x0c201f0004057f89 */ /* 0x000e6200000e0000 */
[----:B0-----:R-:W-:Y:S01]  /*a410*/  FADD.FTZ R12, R0, R3 ;  /* 0x00000003000c7221 */ /* 0x001fe20000010000 */
[----:B------:R-:W-:-:S02]  /*a420*/  MOV R3, RZ ;  /* 0x000000ff00037202 */ /* 0x000fc40000000f00 */
[----:B------:R-:W-:Y:S01]  /*a430*/  MOV R0, 0xff800000 ;  /* 0xff80000000007802 */ /* 0x000fe20000000f00 */
        /* <DEDUP_REMOVED lines=114> */
.L_x_2048:
[----:B------:R-:W-:Y:S05]  /*ab60*/  @P0 BRA `(.L_x_2079) ;  /* 0x0000001400340947 */ /* 0x000fea0003800000 */
[----:B------:R-:W1:Y:S01]  /*ab70*/  S2R R3, SR_TID.X ;  /* 0x0000000000037919 */ /* 0x000e620000002100 */
[----:B------:R-:W2:Y:S01]  /*ab80*/  LDC R17, c[0x0][0xbe8] ;  /* 0x0002fa00ff117b82 */ /* 0x000ea20000000800 */
[----:B------:R-:W-:Y:S01]  /*ab90*/  SHF.R.S32.HI R11, RZ, 0x1f, R18 ;  /* 0x0000001fff0b7819 */ /* 0x000fe20000011412 */
[----:B------:R-:W-:Y:S01]  /*aba0*/  ULDC.64 UR4, c[0x0][0xbd0] ;  /* 0x0002f40000047ab9 */ /* 0x000fe20000000a00 */
[----:B------:R-:W3:Y:S01]  /*abb0*/  S2R R16, SR_CTAID.X ;  /* 0x0000000000107919 */ /* 0x000ee20000002500 */
[----:B------:R-:W-:Y:S01]  /*abc0*/  ULDC.64 UR6, c[0x0][0xb38] ;  /* 0x0002ce0000067ab9 */ /* 0x000fe20000000a00 */
[----:B------:R-:W-:Y:S03]  /*abd0*/  BSSY B0, `(.L_x_2080) ;  /* 0x00000e2000007945 */ /* 0x000fe60003800000 */
[----:B------:R-:W4:Y:S08]  /*abe0*/  S2UR UR9, SR_CTAID.Z ;  /* 0x00000000000979c3 */ /* 0x000f300000002700 */
[----:B------:R-:W5:Y:S08]  /*abf0*/  LDC.64 R20, c[0x0][0xbd8] ;  /* 0x0002f600ff147b82 */ /* 0x000f700000000a00 */
[----:B------:R-:W-:Y:S01]  /*ac00*/  BAR.SYNC.DEFER_BLOCKING 0x1, 0x100 ;  /* 0x0044000000007b1d */ /* 0x000fe20000010000 */
[----:B--2---:R-:W-:-:S07]  /*ac10*/  ISETP.NE.AND P0, PT, R17, 0x1, PT ;  /* 0x000000011100780c */ /* 0x004fce0003f05270 */
[----:B------:R-:W2:Y:S01]  /*ac20*/  S2UR UR8, SR_CTAID.Y ;  /* 0x00000000000879c3 */ /* 0x000ea20000002600 */
[----:B-1----:R-:W-:-:S07]  /*ac30*/  VIADD R3, R3, 0xffffff80 ;  /* 0xffffff8003037836 */ /* 0x002fce0000000000 */
[----:B------:R-:W2:Y:S01]  /*ac40*/  LDC R19, c[0x0][0xc50] ;  /* 0x00031400ff137b82 */ /* 0x000ea20000000800 */
[----:B0-----:R-:W-:-:S04]  /*ac50*/  SHF.R.S32.HI R4, RZ, 0x1f, R3 ;  /* 0x0000001fff047819 */ /* 0x001fc80000011403 */
[----:B------:R-:W-:-:S03]  /*ac60*/  LEA.HI R5, R4, R3, RZ, 0x7 ;  /* 0x0000000304057211 */ /* 0x000fc600078f38ff */
[----:B------:R-:W0:Y:S01]  /*ac70*/  LDC.64 R22, c[0x0][0xb40] ;  /* 0x0002d000ff167b82 */ /* 0x000e220000000a00 */
[----:B------:R-:W-:Y:S02]  /*ac80*/  LEA.HI R4, R4, R3, RZ, 0x2 ;  /* 0x0000000304047211 */ /* 0x000fe400078f10ff */
[----:B------:R-:W-:Y:S02]  /*ac90*/  LOP3.LUT R6, R5, 0xffffff80, RZ, 0xc0, !PT ;  /* 0xffffff8005067812 */ /* 0x000fe400078ec0ff */
[----:B------:R-:W-:-:S03]  /*aca0*/  LOP3.LUT R4, R4, 0xfffffffc, RZ, 0xc0, !PT ;  /* 0xfffffffc04047812 */ /* 0x000fc600078ec0ff */
[C---:B------:R-:W-:Y:S01]  /*acb0*/  IMAD.IADD R88, R3.reuse, 0x1, -R6 ;  /* 0x0000000103587824 */ /* 0x040fe200078e0a06 */
[----:B------:R-:W-:Y:S01]  /*acc0*/  SHF.R.S32.HI R6, RZ, 0x7, R5 ;  /* 0x00000007ff067819 */ /* 0x000fe20000011405 */
[----:B------:R-:W1:Y:S01]  /*acd0*/  @P0 LDC R13, c[0x0][0xbec] ;  /* 0x0002fb00ff0d0b82 */ /* 0x000e620000000800 */
[----:B------:R-:W-:Y:S02]  /*ace0*/  IADD3 R10, R3, -R4, RZ ;  /* 0x80000004030a7210 */ /* 0x000fe40007ffe0ff */
[----:B------:R-:W-:Y:S02]  /*acf0*/  SHF.R.S32.HI R7, RZ, 0x1f, R88 ;  /* 0x0000001fff077819 */ /* 0x000fe40000011458 */
[----:B------:R-:W-:Y:S02]  /*ad00*/  LEA.HI R3, R5, R6, RZ, 0x1 ;  /* 0x0000000605037211 */ /* 0x000fe400078f08ff */
[CC--:B------:R-:W-:Y:S01]  /*ad10*/  LEA.HI R89, R7.reuse, R88.reuse, RZ, 0x2 ;  /* 0x0000005807597211 */ /* 0x0c0fe200078f10ff */
[----:B------:R-:W1:Y:S01]  /*ad20*/  @P0 LDC R91, c[0x0][0xbec] ;  /* 0x0002fb00ff5b0b82 */ /* 0x000e620000000800 */
[----:B------:R-:W-:-:S02]  /*ad30*/  LEA.HI R7, R7, R88, RZ, 0x5 ;  /* 0x0000005807077211 */ /* 0x000fc400078f28ff */
[--C-:B------:R-:W-:Y:S02]  /*ad40*/  SHF.R.S32.HI R8, RZ, 0x2, R89.reuse ;  /* 0x00000002ff087819 */ /* 0x100fe40000011459 */
[----:B------:R-:W-:Y:S02]  /*ad50*/  SHF.R.S32.HI R9, RZ, 0x1f, R89 ;  /* 0x0000001fff097819 */ /* 0x000fe40000011459 */
[----:B------:R-:W-:Y:S01]  /*ad60*/  LOP3.LUT R3, R3, 0x3fffffe, RZ, 0xc0, !PT ;  /* 0x03fffffe03037812 */ /* 0x000fe200078ec0ff */
[----:B------:R-:W1:Y:S01]  /*ad70*/  @P0 LDC R15, c[0x0][0xbf0] ;  /* 0x0002fc00ff0f0b82 */ /* 0x000e620000000800 */
[----:B------:R-:W-:Y:S02]  /*ad80*/  LEA.HI R9, R9, R8, RZ, 0x3 ;  /* 0x0000000809097211 */ /* 0x000fe400078f18ff */
[----:B------:R-:W-:Y:S01]  /*ad90*/  SHF.R.S32.HI R7, RZ, 0x5, R7 ;  /* 0x00000005ff077819 */ /* 0x000fe20000011407 */
[----:B------:R-:W-:Y:S01]  /*ada0*/  IMAD.IADD R3, R6, 0x1, -R3 ;  /* 0x0000000106037824 */ /* 0x000fe200078e0a03 */
[----:B------:R-:W-:-:S02]  /*adb0*/  LOP3.LUT R9, R9, 0xfffffff8, RZ, 0xc0, !PT ;  /* 0xfffffff809097812 */ /* 0x000fc400078ec0ff */
[----:B------:R-:W-:Y:S01]  /*adc0*/  LEA.HI R5, R10, R10, RZ, 0x1 ;  /* 0x0000000a0a057211 */ /* 0x000fe200078f08ff */
[----:B------:R-:W1:Y:S01]  /*add0*/  @P0 LDC R14, c[0x0][0xbf0] ;  /* 0x0002fc00ff0e0b82 */ /* 0x000e620000000800 */
[----:B------:R-:W-:Y:S01]  /*ade0*/  LOP3.LUT R89, R89, 0x7ffffffc, RZ, 0xc0, !PT ;  /* 0x7ffffffc59597812 */ /* 0x000fe200078ec0ff */
[----:B------:R-:W-:Y:S01]  /*adf0*/  IMAD.IADD R4, R8, 0x1, -R9 ;  /* 0x0000000108047824 */ /* 0x000fe200078e0a09 */
[----:B------:R-:W-:-:S03]  /*ae00*/  LOP3.LUT R5, R5, 0x1ffffffe, RZ, 0xc0, !PT ;  /* 0x1ffffffe05057812 */ /* 0x000fc600078ec0ff */
[----:B------:R-:W-:Y:S01]  /*ae10*/  IMAD R4, R7, 0x10, R4 ;  /* 0x0000001007047824 */ /* 0x000fe200078e0204 */
[----:B------:R-:W-:Y:S01]  /*ae20*/  IADD3 R8, R10, -R5, RZ ;  /* 0x800000050a087210 */ /* 0x000fe20007ffe0ff */
[----:B------:R-:W-:Y:S02]  /*ae30*/  IMAD R7, R11, UR4, RZ ;  /* 0x000000040b077c24 */ /* 0x000fe4000f8e02ff */
[----:B------:R-:W-:Y:S02]  /*ae40*/  IMAD R3, R3, 0x40, R4 ;  /* 0x0000004003037824 */ /* 0x000fe400078e0204 */
[----:B------:R-:W-:Y:S01]  /*ae50*/  IMAD.WIDE.U32 R4, R18, UR4, RZ ;  /* 0x0000000412047c25 */ /* 0x000fe2000f8e00ff */
[----:B----4-:R-:W-:-:S03]  /*ae60*/  USHF.R.S32.HI UR4, URZ, 0x1f, UR9 ;  /* 0x0000001f3f047899 */ /* 0x010fc60008011409 */
[----:B------:R-:W-:Y:S02]  /*ae70*/  IMAD R9, R18, UR5, R7 ;  /* 0x0000000512097c24 */ /* 0x000fe4000f8e0207 */
[----:B------:R-:W-:Y:S02]  /*ae80*/  IMAD R11, R11, UR6, RZ ;  /* 0x000000060b0b7c24 */ /* 0x000fe4000f8e02ff */
[----:B------:R-:W-:Y:S02]  /*ae90*/  IMAD R8, R8, 0x8, R3 ;  /* 0x0000000808087824 */ /* 0x000fe400078e0203 */
[----:B------:R-:W-:Y:S02]  /*aea0*/  IMAD.IADD R5, R5, 0x1, R9 ;  /* 0x0000000105057824 */ /* 0x000fe400078e0209 */
[----:B------:R-:W-:Y:S01]  /*aeb0*/  IMAD.WIDE.U32 R6, R18, UR6, RZ ;  /* 0x0000000612067c25 */ /* 0x000fe2000f8e00ff */
[----:B---3--:R-:W-:-:S03]  /*aec0*/  LEA R8, R16, R8, 0x7 ;  /* 0x0000000810087211 */ /* 0x008fc600078e38ff */
[----:B------:R-:W-:Y:S01]  /*aed0*/  IMAD R9, R18, UR7, R11 ;  /* 0x0000000712097c24 */ /* 0x000fe2000f8e020b */
[----:B------:R-:W-:Y:S01]  /*aee0*/  ULDC.64 UR6, c[0x0][0xb48] ;  /* 0x0002d20000067ab9 */ /* 0x000fe20000000a00 */
[C---:B-----5:R-:W-:Y:S02]  /*aef0*/  IMAD R10, R20.reuse, UR4, RZ ;  /* 0x00000004140a7c24 */ /* 0x060fe4000f8e02ff */
[----:B------:R-:W-:Y:S02]  /*af00*/  IMAD.MOV R18, RZ, RZ, -R18 ;  /* 0x000000ffff127224 */ /* 0x000fe400078e0a12 */
[----:B------:R-:W-:Y:S02]  /*af10*/  IMAD R11, R21, UR9, R10 ;  /* 0x00000009150b7c24 */ /* 0x000fe4000f8e020a */
[----:B------:R-:W-:-:S04]  /*af20*/  IMAD.WIDE.U32 R4, R20, UR9, R4 ;  /* 0x0000000914047c25 */ /* 0x000fc8000f8e0004 */
[----:B0-----:R-:W-:Y:S01]  /*af30*/  IMAD R12, R22, UR4, RZ ;  /* 0x00000004160c7c24 */ /* 0x001fe2000f8e02ff */
[----:B------:R-:W-:Y:S01]  /*af40*/  IADD3 R5, R5, R11, RZ ;  /* 0x0000000b05057210 */ /* 0x000fe20007ffe0ff */
[----:B--2---:R-:W-:Y:S01]  /*af50*/  IMAD R19, R19, R18, UR8 ;  /* 0x0000000813137e24 */ /* 0x004fe2000f8e0212 */
[----:B------:R-:W-:Y:S01]  /*af60*/  ULDC.64 UR4, c[0x0][0xbe0] ;  /* 0x0002f80000047ab9 */ /* 0x000fe20000000a00 */
[----:B------:R-:W-:Y:S02]  /*af70*/  IMAD.IADD R7, R7, 0x1, R9 ;  /* 0x0000000107077824 */ /* 0x000fe400078e0209 */
[----:B-1----:R-:W-:-:S04]  /*af80*/  @P0 IMAD.HI.U32 R10, R8, R13, RZ ;  /* 0x0000000d080a0227 */ /* 0x002fc800078e00ff */
[----:B------:R-:W-:Y:S01]  /*af90*/  IMAD R13, R23, UR9, R12 ;  /* 0x00000009170d7c24 */ /* 0x000fe2000f8e020c */
[----:B------:R-:W-:Y:S01]  /*afa0*/  SHF.R.S32.HI R12, RZ, 0x1f, R19 ;  /* 0x0000001fff0c7819 */ /* 0x000fe20000011413 */
[----:B------:R-:W-:Y:S01]  /*afb0*/  IMAD.WIDE.U32 R6, R22, UR9, R6 ;  /* 0x0000000916067c25 */ /* 0x000fe2000f8e0006 */
[----:B------:R-:W-:-:S03]  /*afc0*/  ULDC.64 UR8, c[0x0][0xb28] ;  /* 0x0002ca0000087ab9 */ /* 0x000fc60000000a00 */
        /* <DEDUP_REMOVED lines=10> */
[----:B------:R-:W-:Y:S01]  /*b070*/  IMAD R15, R19, UR7, R13 ;  /* 0x00000007130f7c24 */ /* 0x000fe2000f8e020d */
[--C-:B------:R-:W-:Y:S01]  /*b080*/  SHF.R.S32.HI R13, RZ, 0x1f, R9.reuse ;  /* 0x0000001fff0d7819 */ /* 0x100fe20000011409 */
[----:B------:R-:W-:Y:S01]  /*b090*/  IMAD.MOV R9, RZ, RZ, -R9 ;  /* 0x000000ffff097224 */ /* 0x000fe200078e0a09 */
[----:B------:R-:W-:Y:S01]  /*b0a0*/  IADD3 R14, -R11, RZ, RZ ;  /* 0x000000ff0b0e7210 */ /* 0x000fe20007ffe1ff */
[----:B------:R-:W-:Y:S01]  /*b0b0*/  IMAD R12, R19, UR5, R10 ;  /* 0x00000005130c7c24 */ /* 0x000fe2000f8e020a */
[----:B------:R-:W-:Y:S01]  /*b0c0*/  SHF.R.S32.HI R10, RZ, 0x1f, R11 ;  /* 0x0000001fff0a7819 */ /* 0x000fe2000001140b */
[----:B------:R-:W-:Y:S01]  /*b0d0*/  IMAD R9, R17, R9, R8 ;  /* 0x0000000911097224 */ /* 0x000fe200078e0208 */
[----:B------:R-:W-:Y:S01]  /*b0e0*/  ULDC.64 UR4, c[0x0][0xb30] ;  /* 0x0002cc0000047ab9 */ /* 0x000fe20000000a00 */
[----:B------:R-:W-:Y:S01]  /*b0f0*/  IMAD.WIDE.U32 R6, R19, UR6, R6 ;  /* 0x0000000613067c25 */ /* 0x000fe2000f8e0006 */
[----:B------:R-:W-:Y:S01]  /*b100*/  IADD3.X R5, R13, R5, R12, P0, !PT ;  /* 0x000000050d057210 */ /* 0x000fe200007fe40c */
[----:B------:R-:W-:-:S02]  /*b110*/  ULDC.64 UR6, c[0x0][0xbc8] ;  /* 0x0002f20000067ab9 */ /* 0x000fc40000000a00 */
        /* <DEDUP_REMOVED lines=21> */
[----:B------:R-:W-:Y:S01]  /*b270*/  IADD3 R5, R7, R15, RZ ;  /* 0x0000000f07057210 */ /* 0x000fe20007ffe0ff */
[----:B------:R-:W-:Y:S01]  /*b280*/  IMAD R3, R16, 0x80, R3 ;  /* 0x0000008010037824 */ /* 0x000fe200078e0203 */
[----:B------:R-:W-:Y:S01]  /*b290*/  LEA R20, P1, R6, UR8, 0x2 ;  /* 0x0000000806147c11 */ /* 0x000fe2000f8210ff */
[----:B0-----:R-:W-:Y:S01]  /*b2a0*/  ULEA UR4, UR5, UR4, 0x18 ;  /* 0x0000000405047291 */ /* 0x001fe2000f8ec03f */
[----:B------:R-:W-:Y:S01]  /*b2b0*/  LEA.HI.X R9, R4, UR7, R9, 0x2, P0 ;  /* 0x0000000704097c11 */ /* 0x000fe200080f1409 */
[----:B------:R-:W-:Y:S01]  /*b2c0*/  IMAD R16, R17, UR6, RZ ;  /* 0x0000000611107c24 */ /* 0x000fe2000f8e02ff */
[----:B------:R-:W-:Y:S01]  /*b2d0*/  LEA.HI.X R22, R6, UR9, R5, 0x2, P1 ;  /* 0x0000000906167c11 */ /* 0x000fe200088f1405 */
[----:B------:R-:W-:Y:S01]  /*b2e0*/  SHFL.IDX PT, R4, R8, RZ, 0x1c1f ;  /* 0x001c1fff08047589 */ /* 0x000fe200000e0000 */
[C---:B------:R-:W-:Y:S01]  /*b2f0*/  LOP3.LUT P0, RZ, R88.reuse, 0x3, RZ, 0xc0, !PT ;  /* 0x0000000358ff7812 */ /* 0x040fe2000780c0ff */
        /* <DEDUP_REMOVED lines=24> */
[----:B------:R-:W-:Y:S01]  /*b480*/  ISETP.GE.AND P0, PT, R6, UR4, PT ;  /* 0x0000000406007c0c */ /* 0x000fe2000bf06270 */
[----:B------:R-:W-:Y:S01]  /*b490*/  VIADD R9, R19, 0x30 ;  /* 0x0000003013097836 */ /* 0x000fe20000000000 */
[----:B------:R-:W-:Y:S01]  /*b4a0*/  ISETP.GE.AND P1, PT, R7, UR4, PT ;  /* 0x0000000407007c0c */ /* 0x000fe2000bf26270 */
[C---:B------:R-:W-:Y:S01]  /*b4b0*/  VIADD R10, R19.reuse, 0x38 ;  /* 0x00000038130a7836 */ /* 0x040fe20000000000 */
[C---:B------:R-:W-:Y:S01]  /*b4c0*/  IADD3 R11, R19.reuse, 0x40, RZ ;  /* 0x00000040130b7810 */ /* 0x040fe20007ffe0ff */
[----:B------:R-:W-:Y:S01]  /*b4d0*/  VIADD R12, R19, 0x50 ;  /* 0x00000050130c7836 */ /* 0x000fe20000000000 */
[----:B------:R-:W-:-:S02]  /*b4e0*/  ISETP.GE.AND P4, PT, R9, UR4, PT ;  /* 0x0000000409007c0c */ /* 0x000fc4000bf86270 */
[----:B------:R-:W-:Y:S01]  /*b4f0*/  ISETP.GE.AND P5, PT, R10, UR4, PT ;  /* 0x000000040a007c0c */ /* 0x000fe2000bfa6270 */
[----:B---34-:R-:W-:Y:S01]  /*b500*/  @!P2 IMAD.WIDE R2, R19, 0x4, R14 ;  /* 0x000000041302a825 */ /* 0x018fe200078e020e */
[----:B------:R-:W-:Y:S02]  /*b510*/  ISETP.GE.AND P6, PT, R11, UR4, PT ;  /* 0x000000040b007c0c */ /* 0x000fe4000bfc6270 */
[----:B------:R-:W-:Y:S02]  /*b520*/  @!P3 LEA.HI R0, R0, R0, RZ, 0x1 ;  /* 0x000000000000b211 */ /* 0x000fe400078f08ff */
[----:B------:R0:W-:Y:S01]  /*b530*/  @!P2 ST.E.64 desc[UR42][R2.64], R24 ;  /* 0x000000180200a985 */ /* 0x0001e2000c101b2a */
[----:B------:R-:W-:Y:S02]  /*b540*/  @!P0 LEA.HI R6, R6, R6, RZ, 0x1 ;  /* 0x0000000606068211 */ /* 0x000fe400078f08ff */
[----:B------:R-:W-:Y:S02]  /*b550*/  @!P3 LOP3.LUT R5, R0, 0xfffffffe, RZ, 0xc0, !PT ;  /* 0xfffffffe0005b812 */ /* 0x000fe400078ec0ff */
[----:B------:R-:W-:-:S02]  /*b560*/  IADD3 R0, R19, 0x20, RZ ;  /* 0x0000002013007810 */ /* 0x000fc40007ffe0ff */
        /* <DEDUP_REMOVED lines=10> */
[----:B------:R-:W-:Y:S02]  /*b610*/  @!P2 LEA.HI R0, R0, R0, RZ, 0x1 ;  /* 0x000000000000a211 */ /* 0x000fe400078f08ff */
[----:B------:R-:W-:Y:S02]  /*b620*/  IADD3 R18, R19, 0x60, RZ ;  /* 0x0000006013127810 */ /* 0x000fe40007ffe0ff */
[----:B------:R0:W-:Y:S01]  /*b630*/  @!P0 ST.E.64 desc[UR42][R2.64], R32 ;  /* 0x0000002002008985 */ /* 0x0001e2000c101b2a */
[----:B------:R-:W-:Y:S02]  /*b640*/  @!P3 LEA.HI R8, R8, R8, RZ, 0x1 ;  /* 0x000000080808b211 */ /* 0x000fe400078f08ff */
[----:B-1----:R-:W-:Y:S02]  /*b650*/  @!P1 LOP3.LUT R5, R7, 0xfffffffe, RZ, 0xc0, !PT ;  /* 0xfffffffe07059812 */ /* 0x002fe400078ec0ff */
[----:B------:R-:W-:-:S02]  /*b660*/  @!P2 LOP3.LUT R7, R0, 0xfffffffe, RZ, 0xc0, !PT ;  /* 0xfffffffe0007a812 */ /* 0x000fc400078ec0ff */
        /* <DEDUP_REMOVED lines=8> */
[----:B0-----:R-:W-:Y:S02]  /*b6f0*/  @!P3 IMAD.WIDE R2, R9, 0x4, R14 ;  /* 0x000000040902b825 */ /* 0x001fe400078e020e */
[----:B------:R0:W-:Y:S02]  /*b700*/  @!P2 ST.E.64 desc[UR42][R6.64], R40 ;  /* 0x000000280600a985 */ /* 0x0001e4000c101b2a */
[----:B------:R-:W-:-:S02]  /*b710*/  VIADD R0, R19, 0x48 ;  /* 0x0000004813007836 */ /* 0x000fc40000000000 */
[--C-:B------:R-:W-:Y:S01]  /*b720*/  @!P5 IMAD.WIDE R8, R13, 0x4, R14.reuse ;  /* 0x000000040d08d825 */ /* 0x100fe200078e020e */
[----:B------:R2:W-:Y:S01]  /*b730*/  @!P3 ST.E.64 desc[UR42][R2.64], R44 ;  /* 0x0000002c0200b985 */ /* 0x0005e2000c101b2a */
[----:B------:R-:W-:Y:S02]  /*b740*/  ISETP.GE.AND P3, PT, R18, UR4, PT ;  /* 0x0000000412007c0c */ /* 0x000fe4000bf66270 */
[----:B------:R-:W-:Y:S01]  /*b750*/  VIADD R13, R19, 0x58 ;  /* 0x00000058130d7836 */ /* 0x000fe20000000000 */
[----:B------:R-:W-:Y:S01]  /*b760*/  ISETP.GE.AND P0, PT, R0, UR4, PT ;  /* 0x0000000400007c0c */ /* 0x000fe2000bf06270 */
[--C-:B-1----:R-:W-:Y:S01]  /*b770*/  @!P4 IMAD.WIDE R4, R11, 0x4, R14.reuse ;  /* 0x000000040b04c825 */ /* 0x102fe200078e020e */
[----:B------:R-:W-:Y:S02]  /*b780*/  @!P1 LEA.HI R12, R12, R12, RZ, 0x1 ;  /* 0x0000000c0c0c9211 */ /* 0x000fe400078f08ff */
        /* <DEDUP_REMOVED lines=38> */
.L_x_2081:
[----:B------:R-:W-:Y:S05]  /*b9f0*/  BSYNC B0 ;  /* 0x0000000000007941 */ /* 0x000fea0003800000 */
.L_x_2080:
[----:B------:R-:W-:Y:S01]  /*ba00*/  ISETP.GE.AND P0, PT, R17, R16, PT ;  /* 0x000000101100720c */ /* 0x000fe20003f06270 */
[----:B0-----:R0:W1:Y:S04]  /*ba10*/  SHFL.IDX PT, R13, R22, 0x1, 0x1c1f ;  /* 0x003c1f00160d7f89 */ /* 0x00106800000e0000 */
[----:B------:R0:W0:Y:S08]  /*ba20*/  SHFL.IDX PT, R12, R20, 0x1, 0x1c1f ;  /* 0x003c1f00140c7f89 */ /* 0x00003000000e0000 */
[----:B------:R-:W-:Y:S05]  /*ba30*/  @P0 BRA `(.L_x_2046) ;  /* 0x0000004800100947 */ /* 0x000fea0003800000 */
[----:B------:R-:W-:Y:S01]  /*ba40*/  ULDC UR4, c[0x0][0xac8] ;  /* 0x0002b20000047ab9 */ /* 0x000fe20000000800 */
[C---:B--2---:R-:W-:Y:S01]  /*ba50*/  IADD3 R0, R19.reuse, 0x8, RZ ;  /* 0x0000000813007810 */ /* 0x044fe20007ffe0ff */
[C---:B------:R-:W-:Y:S01]  /*ba60*/  VIADD R4, R19.reuse, 0x10 ;  /* 0x0000001013047836 */ /* 0x040fe20000000000 */
[C---:B------:R-:W-:Y:S01]  /*ba70*/  ISETP.GE.AND P0, PT, R19.reuse, UR4, PT ;  /* 0x0000000413007c0c */ /* 0x040fe2000bf06270 */
        /* <DEDUP_REMOVED lines=8> */
[----:B------:R-:W-:Y:S01]  /*bb00*/  VIADD R16, R19, 0x40 ;  /* 0x0000004013107836 */ /* 0x000fe20000000000 */
[----:B------:R-:W-:Y:S01]  /*bb10*/  ISETP.GE.AND P3, PT, R9, UR4, PT ;  /* 0x0000000409007c0c */ /* 0x000fe2000bf66270 */
[C---:B0-----:R-:W-:Y:S01]  /*bb20*/  VIADD R20, R19.reuse, 0x70 ;  /* 0x0000007013147836 */ /* 0x041fe20000000000 */
[----:B------:R-:W-:Y:S01]  /*bb30*/  ISETP.GE.AND P2, PT, R10, UR4, PT ;  /* 0x000000040a007c0c */ /* 0x000fe2000bf46270 */
[----:B-1----:R-:W-:Y:S01]  /*bb40*/  @!P0 IMAD.WIDE R2, R19, 0x4, R12 ;  /* 0x0000000413028825 */ /* 0x002fe200078e020c */
[----:B------:R-:W-:-:S02]  /*bb50*/  ISETP.GE.AND P1, PT, R11, UR4, PT ;  /* 0x000000040b007c0c */ /* 0x000fc4000bf26270 */
[----:B------:R-:W-:Y:S02]  /*bb60*/  @!P5 LEA.HI R0, R0, R0, RZ, 0x1 ;  /* 0x000000000000d211 */ /* 0x000fe400078f08ff */
[----:B------:R0:W-:Y:S01]  /*bb70*/  @!P0 ST.E.64 desc[UR42][R2.64], R26 ;  /* 0x0000001a02008985 */ /* 0x0001e2000c101b2a */
[----:B------:R-:W-:Y:S02]  /*bb80*/  ISETP.GE.AND P0, PT, R6, UR4, PT ;  /* 0x0000000406007c0c */ /* 0x000fe4000bf06270 */
[----:B------:R-:W-:Y:S02]  /*bb90*/  @!P6 LEA.HI R4, R4, R4, RZ, 0x1 ;  /* 0x000000040404e211 */ /* 0x000fe400078f08ff */
[----:B------:R-:W-:Y:S02]  /*bba0*/  @!P5 LOP3.LUT R5, R0, 0xfffffffe, RZ, 0xc0, !PT ;  /* 0xfffffffe0005d812 */ /* 0x000fe400078ec0ff */
[----:B------:R-:W-:Y:S02]  /*bbb0*/  @!P6 LOP3.LUT R7, R4, 0xfffffffe, RZ, 0xc0, !PT ;  /* 0xfffffffe0407e812 */ /* 0x000fe400078ec0ff */
[----:B------:R-:W-:-:S02]  /*bbc0*/  @!P4 LEA.HI R8, R8, R8, RZ, 0x1 ;  /* 0x000000080808c211 */ /* 0x000fc400078f08ff */
[----:B------:R-:W-:Y:S02]  /*bbd0*/  @!P3 LEA.HI R0, R9, R9, RZ, 0x1 ;  /* 0x000000090900b211 */ /* 0x000fe400078f08ff */
[----:B------:R-:W-:Y:S01]  /*bbe0*/  @!P2 LEA.HI R10, R10, R10, RZ, 0x1 ;  /* 0x0000000a0a0aa211 */ /* 0x000fe200078f08ff */
[--C-:B0-----:R-:W-:Y:S01]  /*bbf0*/  @!P5 IMAD.WIDE R2, R5, 0x4, R12.reuse ;  /* 0x000000040502d825 */ /* 0x101fe200078e020c */
[----:B------:R-:W-:Y:S02]  /*bc00*/  @!P0 LEA.HI R6, R6, R6, RZ, 0x1 ;  /* 0x0000000606068211 */ /* 0x000fe400078f08ff */
[----:B---3--:R-:W-:Y:S01]  /*bc10*/  @!P1 LEA.HI R14, R11, R11, RZ, 0x1 ;  /* 0x0000000b0b0e9211 */ /* 0x008fe200078f08ff */
[----:B------:R-:W-:Y:S01]  /*bc20*/  @!P6 IMAD.WIDE R4, R7, 0x4, R12 ;  /* 0x000000040704e825 */ /* 0x000fe200078e020c */
[----:B------:R-:W-:Y:S01]  /*bc30*/  @!P0 LOP3.LUT R7, R6, 0xfffffffe, RZ, 0xc0, !PT ;  /* 0xfffffffe06078812 */ /* 0x000fe200078ec0ff */
[----:B------:R0:W-:Y:S01]  /*bc40*/  @!P5 ST.E.64 desc[UR42][R2.64], R30 ;  /* 0x0000001e0200d985 */ /* 0x0001e2000c101b2a */
[----:B------:R-:W-:-:S02]  /*bc50*/  @!P4 LOP3.LUT R9, R8, 0xfffffffe, RZ, 0xc0, !PT ;  /* 0xfffffffe0809c812 */ /* 0x000fc400078ec0ff */
[----:B------:R-:W-:Y:S01]  /*bc60*/  @!P3 LOP3.LUT R11, R0, 0xfffffffe, RZ, 0xc0, !PT ;  /* 0xfffffffe000bb812 */ /* 0x000fe200078ec0ff */
[----:B------:R1:W-:Y:S01]  /*bc70*/  @!P6 ST.E.64 desc[UR42][R4.64], R34 ;  /* 0x000000220400e985 */ /* 0x0003e2000c101b2a */
[----:B----4-:R-:W-:Y:S01]  /*bc80*/  @!P2 LOP3.LUT R15, R10, 0xfffffffe, RZ, 0xc0, !PT ;  /* 0xfffffffe0a0fa812 */ /* 0x010fe200078ec0ff */
[C---:B------:R-:W-:Y:S01]  /*bc90*/  VIADD R0, R19.reuse, 0x50 ;  /* 0x0000005013007836 */ /* 0x040fe20000000000 */
[----:B------:R-:W-:Y:S01]  /*bca0*/  @!P1 LOP3.LUT R17, R14, 0xfffffffe, RZ, 0xc0, !PT ;  /* 0xfffffffe0e119812 */ /* 0x000fe200078ec0ff */
[C---:B------:R-:W-:Y:S01]  /*bcb0*/  VIADD R14, R19.reuse, 0x58 ;  /* 0x00000058130e7836 */ /* 0x040fe20000000000 */
[----:B------:R-:W-:Y:S02]  /*bcc0*/  IADD3 R18, R19, 0x48, RZ ;  /* 0x0000004813127810 */ /* 0x000fe40007ffe0ff */
[----:B------:R-:W-:Y:S02]  /*bcd0*/  ISETP.GE.AND P5, PT, R16, UR4, PT ;  /* 0x0000000410007c0c */ /* 0x000fe4000bfa6270 */
[----:B------:R-:W-:Y:S01]  /*bce0*/  ISETP.GE.AND P6, PT, R18, UR4, PT ;  /* 0x0000000412007c0c */ /* 0x000fe2000bfc6270 */
[----:B0-----:R-:W-:-:S04]  /*bcf0*/  @!P0 IMAD.WIDE R2, R7, 0x4, R12 ;  /* 0x0000000407028825 */ /* 0x001fc800078e020c */
        /* <DEDUP_REMOVED lines=8> */
[----:B------:R-:W-:-:S02]  /*bd80*/  @!P5 LEA.HI R16, R16, R16, RZ, 0x1 ;  /* 0x000000101010d211 */ /* 0x000fc400078f08ff */
[----:B------:R-:W-:Y:S01]  /*bd90*/  @!P1 IMAD.WIDE R10, R17, 0x4, R12 ;  /* 0x00000004110a9825 */ /* 0x000fe200078e020c */
[----:B------:R3:W-:Y:S01]  /*bda0*/  @!P2 ST.E.64 desc[UR42][R8.64], R50 ;  /* 0x000000320800a985 */ /* 0x0007e2000c101b2a */
[C---:B------:R-:W-:Y:S02]  /*bdb0*/  IADD3 R17, R19.reuse, 0x68, RZ ;  /* 0x0000006813117810 */ /* 0x040fe40007ffe0ff */
[C---:B------:R-:W-:Y:S01]  /*bdc0*/  VIADD R15, R19.reuse, 0x60 ;  /* 0x00000060130f7836 */ /* 0x040fe20000000000 */
[----:B------:R4:W-:Y:S01]  /*bdd0*/  @!P1 ST.E.64 desc[UR42][R10.64], R54 ;  /* 0x000000360a009985 */ /* 0x0009e2000c101b2a */
[----:B------:R-:W-:Y:S01]  /*bde0*/  ISETP.GE.AND P1, PT, R14, UR4, PT ;  /* 0x000000040e007c0c */ /* 0x000fe2000bf26270 */
[----:B------:R-:W-:Y:S01]  /*bdf0*/  VIADD R19, R19, 0x78 ;  /* 0x0000007813137836 */ /* 0x000fe20000000000 */
[----:B------:R-:W-:Y:S02]  /*be00*/  ISETP.GE.AND P3, PT, R17, UR4, PT ;  /* 0x0000000411007c0c */ /* 0x000fe4000bf66270 */
        /* <DEDUP_REMOVED lines=17> */
[----:B----4-:R-:W-:Y:S01]  /*bf20*/  @!P4 LOP3.LUT R11, R20, 0xfffffffe, RZ, 0xc0, !PT ;  /* 0xfffffffe140bc812 */ /* 0x010fe200078ec0ff */
        /* <DEDUP_REMOVED lines=17> */
.L_x_2079:
[----:B------:R-:W1:Y:S02]  /*c040*/  S2R R0, SR_TID.X ;  /* 0x0000000000007919 */ /* 0x000e640000002100 */
[----:B-1----:R-:W-:-:S05]  /*c050*/  VIADD R2, R0, 0xffffff80 ;  /* 0xffffff8000027836 */ /* 0x002fca0000000000 */
[----:B------:R-:W-:-:S13]  /*c060*/  ISETP.GT.AND P0, PT, R2, 0x7f, PT ;  /* 0x0000007f0200780c */ /* 0x000fda0003f04270 */
[----:B------:R-:W-:Y:S05]  /*c070*/  @P0 BRA `(.L_x_2046) ;  /* 0x0000004000800947 */ /* 0x000fea0003800000 */
[----:B------:R-:W1:Y:S01]  /*c080*/  S2R R3, SR_CTAID.X ;  /* 0x0000000000037919 */ /* 0x000e620000002500 */
[----:B------:R-:W2:Y:S01]  /*c090*/  LDC R6, c[0x0][0xbe8] ;  /* 0x0002fa00ff067b82 */ /* 0x000ea20000000800 */
[----:B------:R-:W-:Y:S01]  /*c0a0*/  ULDC UR4, c[0x0][0xa88] ;  /* 0x0002a20000047ab9 */ /* 0x000fe20000000800 */
[----:B-1----:R-:W-:Y:S01]  /*c0b0*/  LEA R0, R3, R0, 0x7 ;  /* 0x0000000003007211 */ /* 0x002fe200078e38ff */
[----:B--2---:R-:W-:-:S04]  /*c0c0*/  IMAD R3, R6, UR4, RZ ;  /* 0x0000000406037c24 */ /* 0x004fc8000f8e02ff */
[----:B------:R-:W-:-:S05]  /*c0d0*/  VIADD R0, R0, 0xffffff80 ;  /* 0xffffff8000007836 */ /* 0x000fca0000000000 */
[----:B------:R-:W-:-:S13]  /*c0e0*/  ISETP.GE.AND P0, PT, R0, R3, PT ;  /* 0x000000030000720c */ /* 0x000fda0003f06270 */
[----:B------:R-:W-:Y:S05]  /*c0f0*/  @P0 BRA `(.L_x_2046) ;  /* 0x0000004000600947 */ /* 0x000fea0003800000 */
[----:B------:R-:W-:Y:S01]  /*c100*/  ISETP.NE.AND P0, PT, R6, 0x1, PT ;  /* 0x000000010600780c */ /* 0x000fe20003f05270 */
[----:B------:R-:W1:Y:S01]  /*c110*/  S2UR UR4, SR_CTAID.Z ;  /* 0x00000000000479c3 */ /* 0x000e620000002700 */
[----:B------:R-:W-:Y:S01]  /*c120*/  SHF.R.S32.HI R5, RZ, 0x1f, R18 ;  /* 0x0000001fff057819 */ /* 0x000fe20000011412 */
[----:B------:R-:W-:Y:S02]  /*c130*/  ULDC.64 UR6, c[0x0][0xbd0] ;  /* 0x0002f40000067ab9 */ /* 0x000fe40000000a00 */
[----:B------:R-:W-:-:S04]  /*c140*/  IMAD.WIDE.U32 R2, R18, UR6, RZ ;  /* 0x0000000612027c25 */ /* 0x000fc8000f8e00ff */
[----:B------:R-:W2:Y:S01]  /*c150*/  LDC.64 R12, c[0x0][0xbd8] ;  /* 0x0002f600ff0c7b82 */ /* 0x000ea20000000a00 */
[----:B------:R-:W-:-:S04]  /*c160*/  IMAD R5, R5, UR6, RZ ;  /* 0x0000000605057c24 */ /* 0x000fc8000f8e02ff */
[----:B------:R-:W-:Y:S02]  /*c170*/  IMAD R5, R18, UR7, R5 ;  /* 0x0000000712057c24 */ /* 0x000fe4000f8e0205 */
[----:B------:R-:W-:Y:S01]  /*c180*/  IMAD.MOV R18, RZ, RZ, -R18 ;  /* 0x000000ffff127224 */ /* 0x000fe200078e0a12 */
[----:B------:R-:W0:Y:S01]  /*c190*/  @P0 LDC R9, c[0x0][0xbec] ;  /* 0x0002fb00ff090b82 */ /* 0x000e220000000800 */
[----:B------:R-:W-:Y:S01]  /*c1a0*/  IMAD.IADD R3, R3, 0x1, R5 ;  /* 0x0000000103037824 */ /* 0x000fe200078e0205 */
[----:B------:R-:W-:-:S06]  /*c1b0*/  MOV R5, R0 ;  /* 0x0000000000057202 */ /* 0x000fcc0000000f00 */
[----:B------:R-:W3:Y:S01]  /*c1c0*/  S2UR UR8, SR_CTAID.Y ;  /* 0x00000000000879c3 */ /* 0x000ee20000002600 */
[----:B-1----:R-:W-:-:S07]  /*c1d0*/  USHF.R.S32.HI UR5, URZ, 0x1f, UR4 ;  /* 0x0000001f3f057899 */ /* 0x002fce0008011404 */
[----:B------:R-:W3:Y:S01]  /*c1e0*/  LDC R7, c[0x0][0xc50] ;  /* 0x00031400ff077b82 */ /* 0x000ee20000000800 */
[C---:B--2---:R-:W-:Y:S02]  /*c1f0*/  IMAD R8, R12.reuse, UR5, RZ ;  /* 0x000000050c087c24 */ /* 0x044fe4000f8e02ff */
[----:B------:R-:W-:-:S04]  /*c200*/  IMAD.WIDE.U32 R2, R12, UR4, R2 ;  /* 0x000000040c027c25 */ /* 0x000fc8000f8e0002 */
[----:B------:R-:W-:Y:S01]  /*c210*/  IMAD R13, R13, UR4, R8 ;  /* 0x000000040d0d7c24 */ /* 0x000fe2000f8e0208 */
[----:B------:R-:W1:Y:S01]  /*c220*/  @P0 LDC R11, c[0x0][0xbf0] ;  /* 0x0002fc00ff0b0b82 */ /* 0x000e620000000800 */
[----:B0-----:R-:W-:Y:S01]  /*c230*/  @P0 IMAD.HI.U32 R4, R0, R9, RZ ;  /* 0x0000000900040227 */ /* 0x001fe200078e00ff */
[----:B------:R-:W-:-:S03]  /*c240*/  ULDC.64 UR4, c[0x0][0xbe0] ;  /* 0x0002f80000047ab9 */ /* 0x000fc60000000a00 */
[----:B------:R-:W-:Y:S02]  /*c250*/  IMAD.IADD R3, R13, 0x1, R3 ;  /* 0x000000010d037824 */ /* 0x000fe400078e0203 */
[----:B---3--:R-:W-:-:S04]  /*c260*/  IMAD R9, R7, R18, UR8 ;  /* 0x0000000807097e24 */ /* 0x008fc8000f8e0212 */
[----:B------:R-:W-:Y:S01]  /*c270*/  IMAD.WIDE.U32 R2, R9, UR4, R2 ;  /* 0x0000000409027c25 */ /* 0x000fe2000f8e0002 */
[----:B-1----:R-:W-:Y:S02]  /*c280*/  @P0 SHF.R.U32.HI R5, RZ, R11, R4 ;  /* 0x0000000bff050219 */ /* 0x002fe40000011604 */
        /* <DEDUP_REMOVED lines=16> */
[----:B------:R-:W-:Y:S02]  /*c390*/  LEA.HI.X R5, R2, UR5, R3, 0x2, P0 ;  /* 0x0000000502057c11 */ /* 0x000fe400080f1403 */
[----:B------:R-:W-:-:S05]  /*c3a0*/  MOV R3, 0xff800000 ;  /* 0xff80000000037802 */ /* 0x000fca0000000f00 */
[----:B------:R1:W-:Y:S01]  /*c3b0*/  STG.E desc[UR42][R4.64], R3 ;  /* 0x0000000304007986 */ /* 0x0003e2000c10192a */
[----:B------:R-:W-:Y:S05]  /*c3c0*/  BRA `(.L_x_2046) ;  /* 0x0000003c00ac7947 */ /* 0x000fea0003800000 */
.L_x_2044:
        /* <DEDUP_REMOVED lines=18> */
.L_x_2082:
[----:B------:R-:W-:Y:S01]  /*c4f0*/  ULDC UR39, c[0x0][0xc50] ;  /* 0x0003140000277ab9 */ /* 0x000fe20000000800 */
[----:B------:R-:W-:Y:S01]  /*c500*/  UMOV UR36, UR6 ;  /* 0x0000000600247c82 */ /* 0x000fe20008000000 */
[----:B------:R-:W-:-:S11]  /*c510*/  UISETP.NE.AND UP0, UPT, UR39, 0x1, UPT ;  /* 0x000000012700788c */ /* 0x000fd6000bf05270 */
[----:B------:R-:W-:Y:S01]  /*c520*/  @UP0 ULDC UR4, c[0x0][0xc54] ;  /* 0x0003150000040ab9 */ /* 0x000fe20000000800 */
[----:B------:R-:W-:Y:S01]  /*c530*/  @UP0 ULDC UR7, c[0x0][0xc58] ;  /* 0x0003160000070ab9 */ /* 0x000fe20000000800 */
[----:B------:R-:W-:-:S04]  /*c540*/  UIMAD.WIDE.U32 UR4, UR6, UR4, URZ ;  /* 0x00000004060472a5 */ /* 0x000fc8000f8e003f */
[----:B------:R-:W-:-:S12]  /*c550*/  @UP0 USHF.R.U32.HI UR36, URZ, UR7, UR5 ;  /* 0x000000073f240299 */ /* 0x000fd80008011605 */
.L_x_2083:
        /* <DEDUP_REMOVED lines=10> */
[----:B------:R-:W-:Y:S01]  /*c600*/  UISETP.NE.AND UP1, UPT, UR5, 0x1, UPT ;  /* 0x000000010500788c */ /* 0x000fe2000bf25270 */
[----:B------:R1:W-:Y:S01]  /*c610*/  STL [R1+0xc], RZ ;  /* 0x00000cff01007387 */ /* 0x0003e20000100800 */
[----:B------:R-:W-:Y:S01]  /*c620*/  UISETP.NE.U32.AND UP0, UPT, UR6, URZ, UPT ;  /* 0x0000003f0600728c */ /* 0x000fe2000bf05070 */
[----:B------:R-:W-:Y:S02]  /*c630*/  ULDC UR5, c[0x0][0x288] ;  /* 0x0000a20000057ab9 */ /* 0x000fe40000000800 */
[----:B------:R-:W-:Y:S01]  /*c640*/  ULDC UR6, c[0x0][0x424] ;  /* 0x0001090000067ab9 */ /* 0x000fe20000000800 */
[----:B------:R-:W-:Y:S02]  /*c650*/  UISETP.NE.AND.EX UP0, UPT, UR7, URZ, UPT, UP0 ;  /* 0x0000003f0700728c */ /* 0x000fe4000bf05300 */
[----:B------:R-:W-:-:S02]  /*c660*/  UIADD3 UR10, -UR5, 0x80, URZ ;  /* 0x00000080050a7890 */ /* 0x000fc4000fffe13f */
[----:B------:R-:W-:Y:S01]  /*c670*/  USEL UR7, UR6, 0x1, UP0 ;  /* 0x0000000106077887 */ /* 0x000fe20008000000 */
[----:B------:R-:W-:-:S03]  /*c680*/  ULDC UR9, c[0x0][0x2f0] ;  /* 0x0000bc0000097ab9 */ /* 0x000fc60000000800 */
[----:B------:R-:W-:Y:S02]  /*c690*/  UIMAD UR10, UR7, UR9, UR10 ;  /* 0x00000009070a72a4 */ /* 0x000fe4000f8e020a */
[----:B------:R-:W-:Y:S02]  /*c6a0*/  UIMAD UR7, UR7, UR9, 0x7f ;  /* 0x0000007f070774a4 */ /* 0x000fe4000f8e0209 */
[----:B0-----:R-:W-:-:S03]  /*c6b0*/  ULEA UR8, UR4, 0x7f, 0x7 ;  /* 0x0000007f04087891 */ /* 0x001fc6000f8e383f */
[----:B------:R-:W-:Y:S02]  /*c6c0*/  @UP1 ULDC UR4, c[0x0][0x44c] ;  /* 0x0001130000041ab9 */ /* 0x000fe40000000800 */
[----:B------:R-:W-:Y:S02]  /*c6d0*/  UIMAD.WIDE.U32 UR4, UR8, UR4, URZ ;  /* 0x00000004080472a5 */ /* 0x000fe4000f8e003f */
[----:B------:R-:W-:Y:S01]  /*c6e0*/  UMOV UR6, UR8 ;  /* 0x0000000800067c82 */ /* 0x000fe20008000000 */
[----:B------:R-:W-:Y:S02]  /*c6f0*/  @UP1 ULDC UR8, c[0x0][0x450] ;  /* 0x0001140000081ab9 */ /* 0x000fe40000000800 */
[----:B------:R-:W-:Y:S02]  /*c700*/  @UP1 USHF.R.U32.HI UR6, URZ, UR8, UR5 ;  /* 0x000000083f061299 */ /* 0x000fe40008011605 */
[----:B------:R-:W-:Y:S02]  /*c710*/  USHF.R.S32.HI UR5, URZ, 0x1f, UR7 ;  /* 0x0000001f3f057899 */ /* 0x000fe40008011407 */
[----:B------:R-:W-:-:S02]  /*c720*/  UIADD3 UR6, UR10, UR6, URZ ;  /* 0x000000060a067290 */ /* 0x000fc4000fffe03f */
[----:B------:R-:W-:Y:S02]  /*c730*/  ULEA.HI UR5, UR5, UR7, URZ, 0x7 ;  /* 0x0000000705057291 */ /* 0x000fe4000f8f383f */
[----:B------:R-:W-:Y:S02]  /*c740*/  USHF.R.S32.HI UR4, URZ, 0x1f, UR6 ;  /* 0x0000001f3f047899 */ /* 0x000fe40008011406 */
[----:B------:R-:W-:Y:S02]  /*c750*/  USHF.R.S32.HI UR5, URZ, 0x7, UR5 ;  /* 0x000000073f057899 */ /* 0x000fe40008011405 */
[----:B------:R-:W-:-:S04]  /*c760*/  ULEA.HI UR4, UR4, UR6, URZ, 0x7 ;  /* 0x0000000604047291 */ /* 0x000fc8000f8f383f */
[----:B------:R-:W-:-:S04]  /*c770*/  USHF.R.S32.HI UR4, URZ, 0x7, UR4 ;  /* 0x000000073f047899 */ /* 0x000fc80008011404 */
[----:B------:R-:W-:-:S04]  /*c780*/  UISETP.LT.AND UP0, UPT, UR5, UR4, UPT ;  /* 0x000000040500728c */ /* 0x000fc8000bf01270 */
[----:B------:R-:W-:Y:S02]  /*c790*/  USEL UR40, UR5, UR4, UP0 ;  /* 0x0000000405287287 */ /* 0x000fe40008000000 */
[----:B------:R-:W-:Y:S02]  /*c7a0*/  USHF.R.U32.HI UR5, URZ, 0x10, UR39 ;  /* 0x000000103f057899 */ /* 0x000fe40008011627 */
[----:B------:R-:W-:Y:S02]  /*c7b0*/  UISETP.GE.AND UP1, UPT, UR40, 0x1, UPT ;  /* 0x000000012800788c */ /* 0x000fe4000bf26270 */
[----:B------:R-:W-:Y:S02]  /*c7c0*/  UISETP.NE.AND UP0, UPT, UR5, URZ, UPT ;  /* 0x0000003f0500728c */ /* 0x000fe4000bf05270 */
[----:B------:R-:W-:Y:S02]  /*c7d0*/  ULOP3.LUT UR39, UR39, 0xffff, URZ, 0xc0, !UPT ;  /* 0x0000ffff27277892 */ /* 0x000fe4000f8ec03f */
[----:B------:R-:W-:-:S07]  /*c7e0*/  PLOP3.LUT P0, PT, PT, PT, UP1, 0x80, 0x0 ;  /* 0x000000000000781c */ /* 0x000fce0003f0f018 */
[----:B------:R-:W-:-:S06]  /*c7f0*/  @!UP0 ULDC UR5, c[0x0][0x9f0] ;  /* 0x00027c0000058ab9 */ /* 0x000fcc0000000800 */
[----:B-1----:R-:W-:Y:S05]  /*c800*/  @!P0 BRA `(.L_x_2085) ;  /* 0x0000000000708947 */ /* 0x002fea0003800000 */
[----:B------:R-:W-:Y:S01]  /*c810*/  MOV R6, UR5 ;  /* 0x0000000500067c02 */ /* 0x000fe20008000f00 */
[----:B------:R-:W-:-:S03]  /*c820*/  UIADD3 UR4, UR5, -0x1, UR40 ;  /* 0xffffffff05047890 */ /* 0x000fc6000fffe028 */
[-C--:B------:R-:W-:Y:S02]  /*c830*/  IABS R0, R6.reuse ;  /* 0x0000000600007213 */ /* 0x080fe40000000000 */
[----:B------:R-:W-:Y:S02]  /*c840*/  IABS R6, R6 ;  /* 0x0000000600067213 */ /* 0x000fe40000000000 */
        /* <DEDUP_REMOVED lines=16> */
[----:B------:R-:W-:Y:S02]  /*c950*/  @!P1 IMAD.IADD R5, R5, 0x1, -R0 ;  /* 0x0000000105059824 */ /* 0x000fe400078e0a00 */
[----:B------:R-:W-:Y:S01]  /*c960*/  @!P1 VIADD R3, R3, 0x1 ;  /* 0x0000000103039836 */ /* 0x000fe20000000000 */
[----:B------:R-:W-:Y:S02]  /*c970*/  ISETP.NE.AND P1, PT, RZ, UR5, PT ;  /* 0x00000005ff007c0c */ /* 0x000fe4000bf25270 */
[----:B------:R-:W-:-:S13]  /*c980*/  ISETP.GE.U32.AND P0, PT, R5, R0, PT ;  /* 0x000000000500720c */ /* 0x000fda0003f06070 */
[----:B------:R-:W-:-:S05]  /*c990*/  @P0 IADD3 R3, R3, 0x1, RZ ;  /* 0x0000000103030810 */ /* 0x000fca0007ffe0ff */
[----:B------:R-:W-:Y:S01]  /*c9a0*/  @!P2 IMAD.MOV R3, RZ, RZ, -R3 ;  /* 0x000000ffff03a224 */ /* 0x000fe200078e0a03 */
[----:B------:R-:W-:-:S05]  /*c9b0*/  @!P1 LOP3.LUT R3, RZ, UR5, RZ, 0x33, !PT ;  /* 0x00000005ff039c12 */ /* 0x000fca000f8e33ff */
[----:B------:R0:W-:Y:S02]  /*c9c0*/  STL [R1+0xc], R3 ;  /* 0x00000c0301007387 */ /* 0x0001e40000100800 */
.L_x_2085:
[----:B------:R-:W2:Y:S01]  /*c9d0*/  LDL R2, [R1+0xc] ;  /* 0x00000c0001027983 */ /* 0x000ea20000100800 */
[----:B0-----:R-:W-:Y:S02]  /*c9e0*/  IMAD.MOV.U32 R3, RZ, RZ, 0x1 ;  /* 0x00000001ff037424 */ /* 0x001fe400078e00ff */
[----:B--2---:R-:W-:-:S05]  /*c9f0*/  IMAD R0, R2, UR39, RZ ;  /* 0x0000002702007c24 */ /* 0x004fca000f8e02ff */
[----:B------:R-:W-:Y:S01]  /*ca00*/  VIADDMNMX R17, R0, R2, UR40, PT ;  /* 0x0000002800117e46 */ /* 0x000fe2000b800102 */
[----:B------:R0:W-:Y:S03]  /*ca10*/  STL [R1+0x8], R0 ;  /* 0x0000080001007387 */ /* 0x0001e60000100800 */
[----:B------:R-:W-:Y:S01]  /*ca20*/  ISETP.GT.AND P0, PT, R17, R0, PT ;  /* 0x000000001100720c */ /* 0x000fe20003f04270 */
[----:B------:R1:W-:Y:S01]  /*ca30*/  STL [R1+0x10], R17 ;  /* 0x0000101101007387 */ /* 0x0003e20000100800 */
[----:B0-----:R-:W-:-:S11]  /*ca40*/  IMAD.MOV.U32 R0, RZ, RZ, RZ ;  /* 0x000000ffff007224 */ /* 0x001fd600078e00ff */
        /* <DEDUP_REMOVED lines=24> */
.L_x_2086:
        /* <DEDUP_REMOVED lines=20> */
.L_x_2088:
        /* <DEDUP_REMOVED lines=15> */
.L_x_2087:
        /* <DEDUP_REMOVED lines=20> */
.L_x_2169:
        /* <DEDUP_REMOVED lines=8> */
.L_x_2172:
[----:B------:R-:W-:Y:S05]  /*cfc0*/  @!P6 BRA `(.L_x_2090) ;  /* 0x000000040000e947 */ /* 0x000fea0003800000 */
[----:B------:R-:W-:Y:S01]  /*cfd0*/  MOV R16, R18 ;  /* 0x0000001200107202 */ /* 0x000fe20000000f00 */
[----:B------:R-:W-:Y:S06]  /*cfe0*/  @!P1 BRA `(.L_x_2092) ;  /* 0x0000000000489947 */ /* 0x000fec0003800000 */
[----:B------:R-:W1:Y:S01]  /*cff0*/  LDC R6, c[0x0][0x43c] ;  /* 0x00010f00ff067b82 */ /* 0x000e620000000800 */
[----:B0-----:R-:W-:Y:S01]  /*d000*/  IMAD.MOV.U32 R0, RZ, RZ, R17 ;  /* 0x000000ffff007224 */ /* 0x001fe200078e0011 */
[----:B------:R-:W-:Y:S02]  /*d010*/  ULDC.64 UR4, c[0x0][0x428] ;  /* 0x00010a0000047ab9 */ /* 0x000fe40000000a00 */
[----:B------:R-:W-:-:S04]  /*d020*/  IMAD R7, R19, UR4, RZ ;  /* 0x0000000413077c24 */ /* 0x000fc8000f8e02ff */
[----:B------:R-:W-:Y:S01]  /*d030*/  IMAD R7, R18, UR5, R7 ;  /* 0x0000000512077c24 */ /* 0x000fe2000f8e0207 */
[----:B-1----:R-:W-:-:S13]  /*d040*/  ISETP.NE.AND P0, PT, R6, 0x1, PT ;  /* 0x000000010600780c */ /* 0x002fda0003f05270 */
[----:B------:R-:W0:Y:S02]  /*d050*/  @P0 LDC.64 R4, c[0x0][0x440] ;  /* 0x00011000ff040b82 */ /* 0x000e240000000a00 */
[----:B0-----:R-:W-:-:S05]  /*d060*/  @P0 IMAD.HI.U32 R4, R17, R4, RZ ;  /* 0x0000000411040227 */ /* 0x001fca00078e00ff */
[----:B------:R-:W-:-:S04]  /*d070*/  @P0 SHF.R.U32.HI R0, RZ, R5, R4 ;  /* 0x00000005ff000219 */ /* 0x000fc80000011604 */
[--C-:B------:R-:W-:Y:S01]  /*d080*/  SHF.R.S32.HI R5, RZ, 0x1f, R0.reuse ;  /* 0x0000001fff057819 */ /* 0x100fe20000011400 */
[----:B------:R-:W-:-:S04]  /*d090*/  IMAD.MOV.U32 R4, RZ, RZ, R0 ;  /* 0x000000ffff047224 */ /* 0x000fc800078e0000 */
[----:B------:R-:W-:-:S04]  /*d0a0*/  IMAD.WIDE.U32 R4, R18, UR4, R4 ;  /* 0x0000000412047c25 */ /* 0x000fc8000f8e0004 */
[----:B------:R-:W-:Y:S01]  /*d0b0*/  IMAD.IADD R5, R5, 0x1, R7 ;  /* 0x0000000105057824 */ /* 0x000fe200078e0207 */
[----:B------:R-:W-:-:S04]  /*d0c0*/  LEA R2, P0, R4, R2, 0x2 ;  /* 0x0000000204027211 */ /* 0x000fc800078010ff */
[----:B------:R-:W-:-:S05]  /*d0d0*/  LEA.HI.X R3, R4, R3, R5, 0x2, P0 ;  /* 0x0000000304037211 */ /* 0x000fca00000f1405 */
[----:B------:R1:W5:Y:S01]  /*d0e0*/  LDG.E R16, desc[UR42][R2.64] ;  /* 0x0000002a02107981 */ /* 0x000362000c1e1900 */
[----:B------:R-:W-:-:S05]  /*d0f0*/  IADD3 R0, -R0, RZ, RZ ;  /* 0x000000ff00007210 */ /* 0x000fca0007ffe1ff */
[----:B------:R-:W-:-:S07]  /*d100*/  IMAD R17, R6, R0, R17 ;  /* 0x0000000006117224 */ /* 0x000fce00078e0211 */
.L_x_2092:
[----:B0-----:R-:W-:Y:S01]  /*d110*/  IMAD.MOV.U32 R0, RZ, RZ, 0x1 ;  /* 0x00000001ff007424 */ /* 0x001fe200078e00ff */
[----:B------:R-:W1:Y:S04]  /*d120*/  S2R R8, SR_TID.X ;  /* 0x0000000000087919 */ /* 0x000e680000002100 */
[----:B------:R-:W-:-:S04]  /*d130*/  SHF.L.U32 R0, R0, 0x1f, RZ ;  /* 0x0000001f00007819 */ /* 0x000fc800000006ff */
[----:B------:R-:W0:Y:S01]  /*d140*/  SYNCS.PHASECHK.TRANS64.TRYWAIT P0, [UR38+0x34840], R0 ;  /* 0x03484000ff0075a7 */ /* 0x000e220008000166 */
[----:B-1----:R-:W-:-:S04]  /*d150*/  LOP3.LUT R2, R8, 0x7f, RZ, 0xc0, !PT ;  /* 0x0000007f08027812 */ /* 0x002fc800078ec0ff */
[----:B------:R-:W-:Y:S01]  /*d160*/  ISETP.NE.AND P1, PT, R2, RZ, PT ;  /* 0x000000ff0200720c */ /* 0x000fe20003f25270 */
[----:B0-----:R-:W-:-:S12]  /*d170*/  @!P0 BRA `(.L_x_2093) ;  /* 0x0000003400308947 */ /* 0x001fd80003800000 */
.L_x_2173:
[----:B------:R-:W-:Y:S05]  /*d180*/  @P1 BRA `(.L_x_2094) ;  /* 0x0000000000181947 */ /* 0x000fea0003800000 */
[----:B------:R-:W1:Y:S01]  /*d190*/  S2R R2, SR_TID.X ;  /* 0x0000000000027919 */ /* 0x000e620000002100 */
[----:B0-----:R-:W-:-:S04]  /*d1a0*/  IMAD.MOV.U32 R0, RZ, RZ, 0xc000 ;  /* 0x0000c000ff007424 */ /* 0x001fc800078e00ff */
[----:B------:R2:W-:Y:S01]  /*d1b0*/  SYNCS.ARRIVE.TRANS64 RZ, [UR38+0x34830], R0 ;  /* 0x03483000ffff79a7 */ /* 0x0005e20008000026 */
[----:B-1----:R-:W-:-:S13]  /*d1c0*/  LOP3.LUT P0, RZ, R2, 0x1f, RZ, 0xc0, !PT ;  /* 0x0000001f02ff7812 */ /* 0x002fda000780c0ff */
[----:B--2---:R-:W-:Y:S05]  /*d1d0*/  @!P0 BRA `(.L_x_2094) ;  /* 0x0000000000048947 */ /* 0x004fea0003800000 */
[----:B------:R-:W-:Y:S01]  /*d1e0*/  BPT.TRAP 0x1 ;  /* 0x000000040000795c */ /* 0x000fe20000300000 */
.L_x_2094:
        /* <DEDUP_REMOVED lines=30> */
.L_x_2090:
        /* <DEDUP_REMOVED lines=12> */
[----:B------:R-:W1:Y:S01]  /*d490*/  LDC.64 R2, c[0x4][R2] ;  /* 0x0100000002027b82 */ /* 0x000e620000000a00 */
[----:B------:R-:W-:Y:S01]  /*d4a0*/  IMAD.U32 R6, RZ, RZ, UR8 ;  /* 0x00000008ff067e24 */ /* 0x000fe2000f8e00ff */
[----:B------:R-:W-:Y:S01]  /*d4b0*/  MOV R11, UR5 ;  /* 0x00000005000b7c02 */ /* 0x000fe20008000f00 */
[----:B------:R-:W-:Y:S02]  /*d4c0*/  IMAD.U32 R7, RZ, RZ, UR9 ;  /* 0x00000009ff077e24 */ /* 0x000fe4000f8e00ff */
[----:B------:R-:W-:-:S02]  /*d4d0*/  IMAD.U32 R10, RZ, RZ, UR4 ;  /* 0x00000004ff0a7e24 */ /* 0x000fc4000f8e00ff */
[----:B------:R-:W-:Y:S02]  /*d4e0*/  IMAD.MOV.U32 R8, RZ, RZ, 0x70 ;  /* 0x00000070ff087424 */ /* 0x000fe400078e00ff */
[----:B------:R-:W-:Y:S02]  /*d4f0*/  IMAD.MOV.U32 R12, RZ, RZ, 0x1 ;  /* 0x00000001ff0c7424 */ /* 0x000fe400078e00ff */
[----:B------:R-:W-:-:S07]  /*d500*/  IMAD.MOV.U32 R13, RZ, RZ, RZ ;  /* 0x000000ffff0d7224 */ /* 0x000fce00078e00ff */
[----:B------:R-:W-:-:S07]  /*d510*/  LEPC R20, `(.L_x_2095) ;  /* 0x000000001014794e */ /* 0x000fce0000000000 */
[----:B01----:R-:W-:Y:S05]  /*d520*/  CALL.ABS.NOINC R2 ;  /* 0x0000000002007343 */ /* 0x003fea0003c00000 */
.L_x_2095:
        /* <DEDUP_REMOVED lines=25> */
[----:B-1----:R-:W-:-:S04]  /*d6c0*/  @P0 IMAD.HI.U32 R7, R5, R4, RZ ;  /* 0x0000000405070227 */ /* 0x002fc800078e00ff */
[----:B------:R-:W-:Y:S01]  /*d6d0*/  IMAD.MOV.U32 R4, RZ, RZ, R5 ;  /* 0x000000ffff047224 */ /* 0x000fe200078e0005 */
[----:B0-----:R-:W-:Y:S02]  /*d6e0*/  @P0 SHF.R.U32.HI R4, RZ, R0, R7 ;  /* 0x00000000ff040219 */ /* 0x001fe40000011607 */
[----:B------:R-:W-:Y:S02]  /*d6f0*/  SHF.L.U32 R7, R11, 0x3, RZ ;  /* 0x000000030b077819 */ /* 0x000fe400000006ff */
[C---:B------:R-:W-:Y:S01]  /*d700*/  IADD3 R0, -R4.reuse, RZ, RZ ;  /* 0x000000ff04007210 */ /* 0x040fe20007ffe1ff */
        /* <DEDUP_REMOVED lines=31> */
[----:B------:R-:W-:Y:S02]  /*d900*/  IMAD R6, R9, 0x80, R6 ;  /* 0x0000008009067824 */ /* 0x000fe400078e0206 */
[----:B------:R-:W0:Y:S01]  /*d910*/  SHFL.IDX PT, R3, R0, RZ, 0x181f ;  /* 0x00181fff00037589 */ /* 0x000e2200000e0000 */
[----:B------:R-:W-:Y:S02]  /*d920*/  IMAD R4, R8, UR4, RZ ;  /* 0x0000000408047c24 */ /* 0x000fe4000f8e02ff */
[C---:B------:R-:W-:Y:S01]  /*d930*/  VIADD R9, R6.reuse, 0x10 ;  /* 0x0000001006097836 */ /* 0x040fe20000000000 */
[----:B------:R-:W1:Y:S02]  /*d940*/  SHFL.IDX PT, R8, R5, 0x1, 0x181f ;  /* 0x00381f0005087f89 */ /* 0x000e6400000e0000 */
[----:B------:R-:W-:-:S02]  /*d950*/  ISETP.GE.AND P3, PT, R6, R4, PT ;  /* 0x000000040600720c */ /* 0x000fc40003f66270 */
[----:B------:R-:W2:Y:S11]  /*d960*/  SHFL.IDX PT, R14, R0, 0x1, 0x181f ;  /* 0x00381f00000e7f89 */ /* 0x000eb600000e0000 */
[----:B------:R-:W-:-:S02]  /*d970*/  @!P3 LEA R21, R7, UR38, 0x1 ;  /* 0x000000260715bc11 */ /* 0x000fc4000f8e08ff */
        /* <DEDUP_REMOVED lines=8> */
[----:B-1----:R-:W-:Y:S01]  /*da00*/  IMAD.MOV.U32 R9, RZ, RZ, R8 ;  /* 0x000000ffff097224 */ /* 0x002fe200078e0008 */
[----:B--2---:R-:W-:-:S02]  /*da10*/  MOV R8, R14 ;  /* 0x0000000e00087202 */ /* 0x004fc40000000f00 */
        /* <DEDUP_REMOVED lines=9> */
[----:B0-----:R-:W-:-:S02]  /*dab0*/  IMAD.MOV.U32 R3, RZ, RZ, R2 ;  /* 0x000000ffff037224 */ /* 0x001fc400078e0002 */
[----:B------:R-:W-:Y:S01]  /*dac0*/  IMAD.MOV.U32 R2, RZ, RZ, R14 ;  /* 0x000000ffff027224 */ /* 0x000fe200078e000e */
[----:B-1----:R-:W0:Y:S01]  /*dad0*/  SHFL.IDX PT, R8, R5, 0x3, 0x181f ;  /* 0x00781f0005087f89 */ /* 0x002e2200000e0000 */
[----:B------:R-:W-:-:S08]  /*dae0*/  IADD3 R9, R6, 0x30, RZ ;  /* 0x0000003006097810 */ /* 0x000fd00007ffe0ff */
[----:B------:R-:W-:Y:S01]  /*daf0*/  @!P3 IMAD.WIDE.U32 R2, R10, 0x2, R2 ;  /* 0x000000020a02b825 */ /* 0x000fe200078e0002 */
[----:B------:R-:W-:Y:S01]  /*db00*/  @!P3 LEA R21, R7, UR38, 0x1 ;  /* 0x000000260715bc11 */ /* 0x000fe2000f8e08ff */
[----:B------:R-:W1:Y:S04]  /*db10*/  SHFL.IDX PT, R14, R0, 0x3, 0x181f ;  /* 0x00781f00000e7f89 */ /* 0x000e6800000e0000 */
[----:B------:R-:W-:Y:S04]  /*db20*/  @!P3 LDGSTS.E.BYPASS.LTC128B.128 [R21+0x11400], desc[UR42][R2.64], !P2 ;  /* 0x114000000215bfae */ /* 0x000fe8000d101d6a */
[----:B------:R-:W-:Y:S04]  /*db30*/  @!P3 LDGSTS.E.BYPASS.LTC128B.128 [R21+0x15400], desc[UR42][R2.64+0x80], !P0 ;  /* 0x154000800215bfae */ /* 0x000fe8000c101d6a */
[----:B------:R2:W-:Y:S01]  /*db40*/  @!P3 LDGSTS.E.BYPASS.LTC128B.128 [R21+0x19400], desc[UR42][R2.64+0x100], !P1 ;  /* 0x194001000215bfae */ /* 0x0005e2000c901d6a */
[----:B------:R-:W-:Y:S01]  /*db50*/  ISETP.GE.AND P3, PT, R9, R4, PT ;  /* 0x000000040900720c */ /* 0x000fe20003f66270 */
[----:B0-----:R-:W-:-:S02]  /*db60*/  IMAD.MOV.U32 R9, RZ, RZ, R8 ;  /* 0x000000ffff097224 */ /* 0x001fc400078e0008 */
[----:B-1----:R-:W-:Y:S01]  /*db70*/  IMAD.MOV.U32 R8, RZ, RZ, R14 ;  /* 0x000000ffff087224 */ /* 0x002fe200078e000e */
[----:B--2---:R-:W0:Y:S09]  /*db80*/  SHFL.IDX PT, R2, R5, 0x4, 0x181f ;  /* 0x00981f0005027f89 */ /* 0x004e3200000e0000 */
[----:B------:R-:W-:Y:S01]  /*db90*/  @!P3 LEA R20, R7, UR38, 0x1 ;  /* 0x000000260714bc11 */ /* 0x000fe2000f8e08ff */
[----:B------:R-:W-:Y:S01]  /*dba0*/  VIADD R3, R6, 0x40 ;  /* 0x0000004006037836 */ /* 0x000fe20000000000 */
[----:B------:R-:W1:Y:S01]  /*dbb0*/  SHFL.IDX PT, R14, R0, 0x4, 0x181f ;  /* 0x00981f00000e7f89 */ /* 0x000e6200000e0000 */
[----:B------:R-:W-:-:S05]  /*dbc0*/  @!P3 IMAD.WIDE.U32 R8, R10, 0x2, R8 ;  /* 0x000000020a08b825 */ /* 0x000fca00078e0008 */
[----:B------:R-:W-:Y:S04]  /*dbd0*/  @!P3 LDGSTS.E.BYPASS.LTC128B.128 [R20+0x11c00], desc[UR42][R8.64], !P2 ;  /* 0x11c000000814bfae */ /* 0x000fe8000d101d6a */
[----:B------:R-:W-:Y:S04]  /*dbe0*/  @!P3 LDGSTS.E.BYPASS.LTC128B.128 [R20+0x15c00], desc[UR42][R8.64+0x80], !P0 ;  /* 0x15c000800814bfae */ /* 0x000fe8000c101d6a */
[----:B------:R2:W-:Y:S01]  /*dbf0*/  @!P3 LDGSTS.E.BYPASS.LTC128B.128 [R20+0x19c00], desc[UR42][R8.64+0x100], !P1 ;  /* 0x19c001000814bfae */ /* 0x0005e2000c901d6a */
[----:B------:R-:W-:Y:S02]  /*dc00*/  ISETP.GE.AND P3, PT, R3, R4, PT ;  /* 0x000000040300720c */ /* 0x000fe40003f66270 */
[----:B0-----:R-:W-:Y:S01]  /*dc10*/  MOV R3, R2 ;  /* 0x0000000200037202 */ /* 0x001fe20000000f00 */
[----:B-1----:R-:W-:Y:S01]  /*dc20*/  IMAD.MOV.U32 R2, RZ, RZ, R14 ;  /* 0x000000ffff027224 */ /* 0x002fe200078e000e */
[----:B--2---:R-:W0:Y:S01]  /*dc30*/  SHFL.IDX PT, R8, R5, 0x5, 0x181f ;  /* 0x00b81f0005087f89 */ /* 0x004e2200000e0000 */
[----:B------:R-:W-:-:S08]  /*dc40*/  VIADD R9, R6, 0x50 ;  /* 0x0000005006097836 */ /* 0x000fd00000000000 */
        /* <DEDUP_REMOVED lines=18> */
[----:B0-----:R-:W-:-:S02]  /*dd70*/  IMAD.MOV.U32 R3, RZ, RZ, R2 ;  /* 0x000000ffff037224 */ /* 0x001fc400078e0002 */
[----:B-1----:R-:W-:Y:S01]  /*dd80*/  IMAD.MOV.U32 R2, RZ, RZ, R14 ;  /* 0x000000ffff027224 */ /* 0x002fe200078e000e */
[----:B--2---:R0:W1:Y:S09]  /*dd90*/  SHFL.IDX PT, R8, R5, 0x7, 0x181f ;  /* 0x00f81f0005087f89 */ /* 0x00407200000e0000 */
[----:B------:R-:W-:Y:S01]  /*dda0*/  @!P3 IMAD.WIDE.U32 R2, R10, 0x2, R2 ;  /* 0x000000020a02b825 */ /* 0x000fe200078e0002 */
[----:B------:R-:W-:Y:S01]  /*ddb0*/  @!P3 LEA R21, R7, UR38, 0x1 ;  /* 0x000000260715bc11 */ /* 0x000fe2000f8e08ff */
[----:B------:R0:W2:Y:S04]  /*ddc0*/  SHFL.IDX PT, R14, R0, 0x7, 0x181f ;  /* 0x00f81f00000e7f89 */ /* 0x0000a800000e0000 */
[----:B------:R0:W-:Y:S04]  /*ddd0*/  @!P3 LDGSTS.E.BYPASS.LTC128B.128 [R21+0x13400], desc[UR42][R2.64], !P2 ;  /* 0x134000000215bfae */ /* 0x0001e8000d101d6a */
[----:B------:R0:W-:Y:S04]  /*dde0*/  @!P3 LDGSTS.E.BYPASS.LTC128B.128 [R21+0x17400], desc[UR42][R2.64+0x80], !P0 ;  /* 0x174000800215bfae */ /* 0x0001e8000c101d6a */
[----:B------:R0:W-:Y:S02]  /*ddf0*/  @!P3 LDGSTS.E.BYPASS.LTC128B.128 [R21+0x1b400], desc[UR42][R2.64+0x100], !P1 ;  /* 0x1b4001000215bfae */ /* 0x0001e4000c901d6a */
.L_x_2190:
[----:B0-----:R-:W-:Y:S01]  /*de00*/  IADD3 R3, R6, 0x70, RZ ;  /* 0x0000007006037810 */ /* 0x001fe20007ffe0ff */
[----:B------:R-:W-:Y:S01]  /*de10*/  BSSY B0, `(.L_x_2097) ;  /* 0x000000d000007945 */ /* 0x000fe20003800000 */
[----:B--2---:R-:W-:Y:S02]  /*de20*/  IMAD.MOV.U32 R2, RZ, RZ, R14 ;  /* 0x000000ffff027224 */ /* 0x004fe400078e000e */
[----:B------:R-:W-:Y:S01]  /*de30*/  ISETP.GE.AND P3, PT, R3, R4, PT ;  /* 0x000000040300720c */ /* 0x000fe20003f66270 */
[----:B-1----:R-:W-:-:S12]  /*de40*/  IMAD.MOV.U32 R3, RZ, RZ, R8 ;  /* 0x000000ffff037224 */ /* 0x002fd800078e0008 */
        /* <DEDUP_REMOVED lines=9> */
.L_x_2098:
[----:B------:R-:W-:Y:S05]  /*dee0*/  BSYNC B0 ;  /* 0x0000000000007941 */ /* 0x000fea0003800000 */
.L_x_2097:
        /* <DEDUP_REMOVED lines=10> */
[----:B--2---:R-:W-:-:S04]  /*df90*/  IADD3 R0, R4, -0x2, RZ ;  /* 0xfffffffe04007810 */ /* 0x004fc80007ffe0ff */
[----:B---3--:R-:W-:Y:S01]  /*dfa0*/  ISETP.GE.AND P1, PT, R0, R3, PT ;  /* 0x000000030000720c */ /* 0x008fe20003f26270 */
[----:B-1----:R-:W-:-:S12]  /*dfb0*/  @!P0 BRA `(.L_x_2099) ;  /* 0x0000003000708947 */ /* 0x002fd80003800000 */
.L_x_2191:
[----:B------:R-:W-:Y:S02]  /*dfc0*/  IMAD.MOV.U32 R9, RZ, RZ, 0x1 ;  /* 0x00000001ff097424 */ /* 0x000fe400078e00ff */
        /* <DEDUP_REMOVED lines=16> */
[----:B------:R-:W-:Y:S01]  /*e0d0*/  ISETP.NE.AND P0, PT, R4, R3, PT ;  /* 0x000000030400720c */ /* 0x000fe20003f05270 */
[----:B------:R-:W-:Y:S01]  /*e0e0*/  IMAD.MOV.U32 R4, RZ, RZ, R16 ;  /* 0x000000ffff047224 */ /* 0x000fe200078e0010 */
[----:B------:R-:W-:-:S11]  /*e0f0*/  LOP3.LUT R12, R5, 0x1, RZ, 0xc0, !PT ;  /* 0x00000001050c7812 */ /* 0x000fd600078ec0ff */
[----:B------:R-:W-:Y:S05]  /*e100*/  @!P0 BRA `(.L_x_2101) ;  /* 0x0000001000748947 */ /* 0x000fea0003800000 */
[----:B------:R-:W-:Y:S01]  /*e110*/  BSSY B0, `(.L_x_2101) ;  /* 0x000011c000007945 */ /* 0x000fe20003800000 */
[----:B------:R-:W-:Y:S01]  /*e120*/  IADD3 R6, R5, -R12, RZ ;  /* 0x8000000c05067210 */ /* 0x000fe20007ffe0ff */
[----:B------:R-:W-:Y:S02]  /*e130*/  IMAD.MOV.U32 R7, RZ, RZ, 0x1 ;  /* 0x00000001ff077424 */ /* 0x000fe400078e00ff */
[----:B------:R-:W-:-:S07]  /*e140*/  IMAD.MOV.U32 R4, RZ, RZ, R16 ;  /* 0x000000ffff047224 */ /* 0x000fce00078e0010 */
.L_x_2134:
[----:B------:R-:W2:Y:S01]  /*e150*/  LDL R2, [R1] ;  /* 0x0000000001027983 */ /* 0x000ea20000100800 */
[----:B------:R-:W-:Y:S01]  /*e160*/  VIADD R6, R6, 0xfffffffe ;  /* 0xfffffffe06067836 */ /* 0x000fe20000000000 */
[----:B------:R-:W-:Y:S04]  /*e170*/  BSSY B1, `(.L_x_2102) ;  /* 0x0000088000017945 */ /* 0x000fe80003800000 */
[----:B------:R-:W-:Y:S02]  /*e180*/  ISETP.NE.AND P1, PT, R6, RZ, PT ;  /* 0x000000ff0600720c */ /* 0x000fe40003f25270 */
[----:B--2---:R-:W-:-:S13]  /*e190*/  ISETP.NE.AND P0, PT, R2, RZ, PT ;  /* 0x000000ff0200720c */ /* 0x004fda0003f05270 */
[----:B------:R-:W-:Y:S05]  /*e1a0*/  @!P0 BRA `(.L_x_2103) ;  /* 0x0000000800108947 */ /* 0x000fea0003800000 */
[----:B------:R-:W2:Y:S01]  /*e1b0*/  LDL R2, [R1+0x4] ;  /* 0x0000040001027983 */ /* 0x000ea20000100800 */
[----:B------:R-:W-:Y:S02]  /*e1c0*/  MOV R9, R0 ;  /* 0x0000000000097202 */ /* 0x000fe40000000f00 */
[----:B--2---:R-:W-:-:S13]  /*e1d0*/  ISETP.NE.AND P0, PT, R2, RZ, PT ;  /* 0x000000ff0200720c */ /* 0x004fda0003f05270 */
[----:B------:R-:W-:Y:S05]  /*e1e0*/  @!P0 BRA `(.L_x_2104) ;  /* 0x0000000000488947 */ /* 0x000fea0003800000 */
[----:B------:R-:W0:Y:S01]  /*e1f0*/  LDC R9, c[0x0][0x43c] ;  /* 0x00010f00ff097b82 */ /* 0x000e220000000800 */
[----:B------:R-:W-:Y:S02]  /*e200*/  ULDC.64 UR4, c[0x0][0x428] ;  /* 0x00010a0000047ab9 */ /* 0x000fe40000000a00 */
[----:B------:R-:W-:Y:S01]  /*e210*/  IMAD R5, R19, UR4, RZ ;  /* 0x0000000413057c24 */ /* 0x000fe2000f8e02ff */
[----:B0-----:R-:W-:-:S13]  /*e220*/  ISETP.NE.AND P0, PT, R9, 0x1, PT ;  /* 0x000000010900780c */ /* 0x001fda0003f05270 */
[----:B------:R-:W0:Y:S02]  /*e230*/  @P0 LDC.64 R2, c[0x0][0x440] ;  /* 0x00011000ff020b82 */ /* 0x000e240000000a00 */
[----:B0-----:R-:W-:-:S04]  /*e240*/  @P0 IMAD.HI.U32 R4, R0, R2, RZ ;  /* 0x0000000200040227 */ /* 0x001fc800078e00ff */
[----:B------:R-:W-:Y:S01]  /*e250*/  IMAD.MOV.U32 R2, RZ, RZ, R0 ;  /* 0x000000ffff027224 */ /* 0x000fe200078e0000 */
        /* <DEDUP_REMOVED lines=11> */
.L_x_2104:
[----:B------:R-:W1:Y:S01]  /*e310*/  S2R R2, SR_TID.X ;  /* 0x0000000000027919 */ /* 0x000e620000002100 */
[----:B------:R-:W-:Y:S01]  /*e320*/  BSSY B2, `(.L_x_2105) ;  /* 0x0000006000027945 */ /* 0x000fe20003800000 */
[----:B-1----:R-:W-:Y:S02]  /*e330*/  LOP3.LUT R3, R2, 0x7f, RZ, 0xc0, !PT ;  /* 0x0000007f02037812 */ /* 0x002fe400078ec0ff */
[----:B------:R-:W-:Y:S02]  /*e340*/  SHF.L.U32 R2, R7, 0x1f, RZ ;  /* 0x0000001f07027819 */ /* 0x000fe400000006ff */
[----:B------:R-:W-:Y:S02]  /*e350*/  ISETP.NE.AND P2, PT, R3, RZ, PT ;  /* 0x000000ff0300720c */ /* 0x000fe40003f45270 */
[----:B------:R-:W1:Y:S02]  /*e360*/  SYNCS.PHASECHK.TRANS64.TRYWAIT P0, [UR38+0x34848], R2 ;  /* 0x03484802ff0075a7 */ /* 0x000e640008000166 */
[----:B-1----:R-:W-:Y:S09]  /*e370*/  @!P0 BRA `(.L_x_2106) ;  /* 0x0000002c00988947 */ /* 0x002ff20003800000 */
.L_x_2192:
[----:B------:R-:W-:Y:S05]  /*e380*/  BSYNC B2 ;  /* 0x0000000000027941 */ /* 0x000fea0003800000 */
.L_x_2105:
[----:B------:R-:W-:Y:S04]  /*e390*/  BSSY B2, `(.L_x_2107) ;  /* 0x0000007000027945 */ /* 0x000fe80003800000 */
[----:B------:R-:W-:Y:S05]  /*e3a0*/  @P2 BRA `(.L_x_2108) ;  /* 0x0000000000142947 */ /* 0x000fea0003800000 */
[----:B------:R-:W-:Y:S02]  /*e3b0*/  ISETP.NE.AND P0, PT, R10, RZ, PT ;  /* 0x000000ff0a00720c */ /* 0x000fe40003f05270 */
[----:B-1----:R-:W-:-:S04]  /*e3c0*/  MOV R3, 0xc000 ;  /* 0x0000c00000037802 */ /* 0x002fc80000000f00 */
[----:B------:R2:W-:Y:S07]  /*e3d0*/  SYNCS.ARRIVE.TRANS64 RZ, [UR38+0x34838], R3 ;  /* 0x03483803ffff79a7 */ /* 0x0005ee0008000026 */
[----:B------:R-:W-:Y:S05]  /*e3e0*/  @!P0 BRA `(.L_x_2108) ;  /* 0x0000000000048947 */ /* 0x000fea0003800000 */
[----:B------:R-:W-:Y:S01]  /*e3f0*/  BPT.TRAP 0x1 ;  /* 0x000000040000795c */ /* 0x000fe20000300000 */
.L_x_2108:
[----:B------:R-:W-:Y:S05]  /*e400*/  BSYNC B2 ;  /* 0x0000000000027941 */ /* 0x000fea0003800000 */
.L_x_2107:
        /* <DEDUP_REMOVED lines=11> */
.L_x_2109:
        /* <DEDUP_REMOVED lines=13> */
.L_x_2110:
        /* <DEDUP_REMOVED lines=14> */
.L_x_2111:
        /* <DEDUP_REMOVED lines=12> */
.L_x_2193:
[----:B------:R-:W-:Y:S05]  /*e730*/  BSYNC B2 ;  /* 0x0000000000027941 */ /* 0x000fea0003800000 */
.L_x_2112:
        /* <DEDUP_REMOVED lines=9> */
.L_x_2115:
[----:B------:R-:W-:Y:S05]  /*e7d0*/  BSYNC B2 ;  /* 0x0000000000027941 */ /* 0x000fea0003800000 */
.L_x_2114:
        /* <DEDUP_REMOVED lines=10> */
.L_x_2116:
        /* <DEDUP_REMOVED lines=13> */
.L_x_2117:
        /* <DEDUP_REMOVED lines=8> */
[----:B------:R-:W-:Y:S01]  /*e9d0*/  MOV R17, R9 ;  /* 0x0000000900117202 */ /* 0x000fe20000000f00 */
[----:B------:R-:W-:-:S07]  /*e9e0*/  IMAD.MOV.U32 R16, RZ, RZ, R4 ;  /* 0x000000ffff107224 */ /* 0x000fce00078e0004 */
.L_x_2103:
[----:B------:R-:W-:Y:S05]  /*e9f0*/  BSYNC B1 ;  /* 0x0000000000017941 */ /* 0x000fea0003800000 */
.L_x_2102:
        /* <DEDUP_REMOVED lines=9> */
[----:B------:R-:W0:Y:S01]  /*ea90*/  LDC R4, c[0x0][0x43c] ;  /* 0x00010f00ff047b82 */ /* 0x000e220000000800 */
[----:B------:R-:W-:Y:S01]  /*eaa0*/  ULDC.64 UR4, c[0x0][0x428] ;  /* 0x00010a0000047ab9 */ /* 0x000fe20000000a00 */
[----:B0-----:R-:W-:-:S13]  /*eab0*/  ISETP.NE.AND P0, PT, R4, 0x1, PT ;  /* 0x000000010400780c */ /* 0x001fda0003f05270 */
[----:B------:R-:W0:Y:S02]  /*eac0*/  @P0 LDC.64 R2, c[0x0][0x440] ;  /* 0x00011000ff020b82 */ /* 0x000e240000000a00 */
[----:B0-----:R-:W-:-:S04]  /*ead0*/  @P0 IMAD.HI.U32 R5, R11, R2, RZ ;  /* 0x000000020b050227 */ /* 0x001fc800078e00ff */
        /* <DEDUP_REMOVED lines=13> */
.L_x_2120:
[----:B------:R-:W1:Y:S01]  /*ebb0*/  S2R R2, SR_TID.X ;  /* 0x0000000000027919 */ /* 0x000e620000002100 */
[----:B------:R-:W-:Y:S01]  /*ebc0*/  BSSY B2, `(.L_x_2121) ;  /* 0x0000006000027945 */ /* 0x000fe20003800000 */
[----:B-1----:R-:W-:Y:S02]  /*ebd0*/  LOP3.LUT R3, R2, 0x7f, RZ, 0xc0, !PT ;  /* 0x0000007f02037812 */ /* 0x002fe400078ec0ff */
[----:B------:R-:W-:Y:S02]  /*ebe0*/  SHF.L.U32 R2, R9, 0x1f, RZ ;  /* 0x0000001f09027819 */ /* 0x000fe400000006ff */
[----:B------:R-:W-:Y:S02]  /*ebf0*/  ISETP.NE.AND P2, PT, R3, RZ, PT ;  /* 0x000000ff0300720c */ /* 0x000fe40003f45270 */
[----:B------:R-:W1:Y:S02]  /*ec00*/  SYNCS.PHASECHK.TRANS64.TRYWAIT P0, [UR38+0x34840], R2 ;  /* 0x03484002ff0075a7 */ /* 0x000e640008000166 */
[----:B-1----:R-:W-:Y:S09]  /*ec10*/  @!P0 BRA `(.L_x_2122) ;  /* 0x0000002400a08947 */ /* 0x002ff20003800000 */
.L_x_2194:
[----:B------:R-:W-:Y:S05]  /*ec20*/  BSYNC B2 ;  /* 0x0000000000027941 */ /* 0x000fea0003800000 */
.L_x_2121:
[----:B------:R-:W-:Y:S04]  /*ec30*/  BSSY B2, `(.L_x_2123) ;  /* 0x0000007000027945 */ /* 0x000fe80003800000 */
[----:B------:R-:W-:Y:S05]  /*ec40*/  @P2 BRA `(.L_x_2124) ;  /* 0x0000000000142947 */ /* 0x000fea0003800000 */
[----:B------:R-:W-:Y:S01]  /*ec50*/  ISETP.NE.AND P0, PT, R10, RZ, PT ;  /* 0x000000ff0a00720c */ /* 0x000fe20003f05270 */
[----:B-1----:R-:W-:-:S04]  /*ec60*/  IMAD.MOV.U32 R2, RZ, RZ, 0xc000 ;  /* 0x0000c000ff027424 */ /* 0x002fc800078e00ff */
[----:B------:R2:W-:Y:S08]  /*ec70*/  SYNCS.ARRIVE.TRANS64 RZ, [UR38+0x34830], R2 ;  /* 0x03483002ffff79a7 */ /* 0x0005f00008000026 */
[----:B--2---:R-:W-:Y:S05]  /*ec80*/  @!P0 BRA `(.L_x_2124) ;  /* 0x0000000000048947 */ /* 0x004fea0003800000 */
[----:B------:R-:W-:Y:S01]  /*ec90*/  BPT.TRAP 0x1 ;  /* 0x000000040000795c */ /* 0x000fe20000300000 */
.L_x_2124:
[----:B------:R-:W-:Y:S05]  /*eca0*/  BSYNC B2 ;  /* 0x0000000000027941 */ /* 0x000fea0003800000 */
.L_x_2123:
[----:B0-----:R-:W-:Y:S01]  /*ecb0*/  IMAD.MOV.U32 R5, RZ, RZ, RZ ;  /* 0x000000ffff057224 */ /* 0x001fe200078e00ff */
[----:B------:R-:W-:Y:S01]  /*ecc0*/  ULDC.64 UR4, c[0x0][0x198] ;  /* 0x0000660000047ab9 */ /* 0x000fe20000000a00 */
[----:B------:R-:W-:Y:S01]  /*ecd0*/  PLOP3.LUT P0, PT, PT, PT, PT, 0x80, 0x0 ;  /* 0x000000000000781c */ /* 0x000fe20003f0f070 */
[----:B------:R-:W-:Y:S01]  /*ece0*/  UIADD3 UR4, UP0, UR4, 0x370, URZ ;  /* 0x0000037004047890 */ /* 0x000fe2000ff1e03f */
[----:B-1----:R-:W-:Y:S01]  /*ecf0*/  SHF.L.U32 R2, R11, 0x7, RZ ;  /* 0x000000070b027819 */ /* 0x002fe200000006ff */
[----:B------:R-:W-:Y:S01]  /*ed00*/  UIADD3 UR8, UR38, 0x1c400, URZ ;  /* 0x0001c40026087890 */ /* 0x000fe2000fffe03f */
[----:B------:R-:W-:Y:S01]  /*ed10*/  R2UR UR10, R5 ;  /* 0x00000000050a72ca */ /* 0x000fe200000e0000 */
[----:B------:R-:W-:Y:S02]  /*ed20*/  UIADD3 UR9, UR38, 0x34830, URZ ;  /* 0x0003483026097890 */ /* 0x000fe4000fffe03f */
[----:B------:R-:W-:Y:S01]  /*ed30*/  UIADD3.X UR5, URZ, UR5, URZ, UP0, !UPT ;  /* 0x000000053f057290 */ /* 0x000fe200087fe43f */
[----:B------:R-:W-:Y:S01]  /*ed40*/  UMOV UR6, 0x0 ;  /* 0x0000000000067882 */ /* 0x000fe20000000000 */
[----:B------:R-:W-:-:S10]  /*ed50*/  UMOV UR7, 0x14f00000 ;  /* 0x14f0000000077882 */ /* 0x000fd40000000000 */
.L_x_2125:
        /* <DEDUP_REMOVED lines=14> */
.L_x_2126:
        /* <DEDUP_REMOVED lines=13> */
.L_x_2127:
        /* <DEDUP_REMOVED lines=12> */
.L_x_2195:
[----:B------:R-:W-:Y:S05]  /*efd0*/  BSYNC B2 ;  /* 0x0000000000027941 */ /* 0x000fea0003800000 */
.L_x_2128:
        /* <DEDUP_REMOVED lines=9> */
.L_x_2131:
[----:B------:R-:W-:Y:S05]  /*f070*/  BSYNC B2 ;  /* 0x0000000000027941 */ /* 0x000fea0003800000 */
.L_x_2130:
        /* <DEDUP_REMOVED lines=10> */
.L_x_2132:
        /* <DEDUP_REMOVED lines=13> */
.L_x_2133:
        /* <DEDUP_REMOVED lines=8> */
[----:B------:R-:W-:Y:S02]  /*f270*/  IMAD.MOV.U32 R17, RZ, RZ, R11 ;  /* 0x000000ffff117224 */ /* 0x000fe400078e000b */
[----:B------:R-:W-:-:S07]  /*f280*/  IMAD.MOV.U32 R16, RZ, RZ, R4 ;  /* 0x000000ffff107224 */ /* 0x000fce00078e0004 */
.L_x_2119:
[----:B------:R-:W-:Y:S05]  /*f290*/  BSYNC B1 ;  /* 0x0000000000017941 */ /* 0x000fea0003800000 */
.L_x_2118:
[----:B------:R-:W-:Y:S01]  /*f2a0*/  IADD3 R0, R0, -0x2, RZ ;  /* 0xfffffffe00007810 */ /* 0x000fe20007ffe0ff */
[----:B0-----:R-:W-:Y:S01]  /*f2b0*/  IMAD.MOV.U32 R7, RZ, RZ, R9 ;  /* 0x000000ffff077224 */ /* 0x001fe200078e0009 */
[----:B------:R-:W-:Y:S06]  /*f2c0*/  @P1 BRA `(.L_x_2134) ;  /* 0xffffffec00a01947 */ /* 0x000fec000383ffff */
[----:B------:R-:W-:Y:S05]  /*f2d0*/  BSYNC B0 ;  /* 0x0000000000007941 */ /* 0x000fea0003800000 */
.L_x_2101:
        /* <DEDUP_REMOVED lines=10> */
[----:B------:R-:W0:Y:S01]  /*f380*/  LDC R7, c[0x0][0x43c] ;  /* 0x00010f00ff077b82 */ /* 0x000e220000000800 */
[----:B------:R-:W-:Y:S01]  /*f390*/  IMAD.MOV.U32 R6, RZ, RZ, R0 ;  /* 0x000000ffff067224 */ /* 0x000fe200078e0000 */
[----:B------:R-:W-:Y:S02]  /*f3a0*/  ULDC.64 UR4, c[0x0][0x428] ;  /* 0x00010a0000047ab9 */ /* 0x000fe40000000a00 */
[----:B------:R-:W-:-:S04]  /*f3b0*/  IMAD R19, R19, UR4, RZ ;  /* 0x0000000413137c24 */ /* 0x000fc8000f8e02ff */
[----:B------:R-:W-:Y:S01]  /*f3c0*/  IMAD R19, R18, UR5, R19 ;  /* 0x0000000512137c24 */ /* 0x000fe2000f8e0213 */
[----:B0-----:R-:W-:-:S13]  /*f3d0*/  ISETP.NE.AND P0, PT, R7, 0x1, PT ;  /* 0x000000010700780c */ /* 0x001fda0003f05270 */
[----:B------:R-:W0:Y:S02]  /*f3e0*/  @P0 LDC.64 R2, c[0x0][0x440] ;  /* 0x00011000ff020b82 */ /* 0x000e240000000a00 */
[----:B0-----:R-:W-:-:S05]  /*f3f0*/  @P0 IMAD.HI.U32 R2, R0, R2, RZ ;  /* 0x0000000200020227 */ /* 0x001fca00078e00ff */
[----:B------:R-:W-:-:S04]  /*f400*/  @P0 SHF.R.U32.HI R6, RZ, R3, R2 ;  /* 0x00000003ff060219 */ /* 0x000fc80000011602 */
[----:B------:R-:W-:Y:S02]  /*f410*/  SHF.R.S32.HI R3, RZ, 0x1f, R6 ;  /* 0x0000001fff037819 */ /* 0x000fe40000011406 */
[----:B------:R-:W-:-:S05]  /*f420*/  MOV R2, R6 ;  /* 0x0000000600027202 */ /* 0x000fca0000000f00 */
        /* <DEDUP_REMOVED lines=8> */
.L_x_2136:
[----:B------:R-:W1:Y:S01]  /*f4b0*/  S2R R2, SR_TID.X ;  /* 0x0000000000027919 */ /* 0x000e620000002100 */
[----:B------:R-:W-:Y:S01]  /*f4c0*/  BSSY B1, `(.L_x_2137) ;  /* 0x0000006000017945 */ /* 0x000fe20003800000 */
[----:B-1----:R-:W-:Y:S02]  /*f4d0*/  LOP3.LUT R3, R2, 0x7f, RZ, 0xc0, !PT ;  /* 0x0000007f02037812 */ /* 0x002fe400078ec0ff */
[----:B------:R-:W-:Y:S02]  /*f4e0*/  SHF.L.U32 R2, R9, 0x1f, RZ ;  /* 0x0000001f09027819 */ /* 0x000fe400000006ff */
[----:B------:R-:W-:Y:S02]  /*f4f0*/  ISETP.NE.AND P1, PT, R3, RZ, PT ;  /* 0x000000ff0300720c */ /* 0x000fe40003f25270 */
[----:B------:R-:W1:Y:S02]  /*f500*/  SYNCS.PHASECHK.TRANS64.TRYWAIT P0, [UR38+0x34848], R2 ;  /* 0x03484802ff0075a7 */ /* 0x000e640008000166 */
[----:B-1----:R-:W-:Y:S09]  /*f510*/  @!P0 BRA `(.L_x_2138) ;  /* 0x0000001c00908947 */ /* 0x002ff20003800000 */
.L_x_2196:
[----:B------:R-:W-:Y:S05]  /*f520*/  BSYNC B1 ;  /* 0x0000000000017941 */ /* 0x000fea0003800000 */
.L_x_2137:
[----:B------:R-:W-:Y:S04]  /*f530*/  BSSY B1, `(.L_x_2139) ;  /* 0x0000007000017945 */ /* 0x000fe80003800000 */
[----:B------:R-:W-:Y:S05]  /*f540*/  @P1 BRA `(.L_x_2140) ;  /* 0x0000000000141947 */ /* 0x000fea0003800000 */
[----:B------:R-:W-:Y:S01]  /*f550*/  ISETP.NE.AND P0, PT, R10, RZ, PT ;  /* 0x000000ff0a00720c */ /* 0x000fe20003f05270 */
[----:B-1----:R-:W-:-:S04]  /*f560*/  IMAD.MOV.U32 R3, RZ, RZ, 0xc000 ;  /* 0x0000c000ff037424 */ /* 0x002fc800078e00ff */
[----:B------:R2:W-:Y:S08]  /*f570*/  SYNCS.ARRIVE.TRANS64 RZ, [UR38+0x34838], R3 ;  /* 0x03483803ffff79a7 */ /* 0x0005f00008000026 */
[----:B--2---:R-:W-:Y:S05]  /*f580*/  @!P0 BRA `(.L_x_2140) ;  /* 0x0000000000048947 */ /* 0x004fea0003800000 */
[----:B------:R-:W-:Y:S01]  /*f590*/  BPT.TRAP 0x1 ;  /* 0x000000040000795c */ /* 0x000fe20000300000 */
.L_x_2140:
[----:B------:R-:W-:Y:S05]  /*f5a0*/  BSYNC B1 ;  /* 0x0000000000017941 */ /* 0x000fea0003800000 */
.L_x_2139:
[----:B0-----:R-:W-:Y:S01]  /*f5b0*/  MOV R5, RZ ;  /* 0x000000ff00057202 */ /* 0x001fe20000000f00 */
[----:B------:R-:W-:Y:S01]  /*f5c0*/  ULDC.64 UR4, c[0x0][0x198] ;  /* 0x0000660000047ab9 */ /* 0x000fe20000000a00 */
[----:B------:R-:W-:Y:S01]  /*f5d0*/  PLOP3.LUT P0, PT, PT, PT, PT, 0x80, 0x0 ;  /* 0x000000000000781c */ /* 0x000fe20003f0f070 */
[----:B------:R-:W-:Y:S01]  /*f5e0*/  UIADD3 UR4, UP0, UR4, 0x370, URZ ;  /* 0x0000037004047890 */ /* 0x000fe2000ff1e03f */
[----:B------:R-:W-:Y:S01]  /*f5f0*/  R2UR UR10, R5 ;  /* 0x00000000050a72ca */ /* 0x000fe200000e0000 */
[----:B-1----:R-:W-:Y:S01]  /*f600*/  IMAD.SHL.U32 R3, R0, 0x80, RZ ;  /* 0x0000008000037824 */ /* 0x002fe200078e00ff */
[----:B------:R-:W-:Y:S02]  /*f610*/  UIADD3 UR8, UR38, 0x28400, URZ ;  /* 0x0002840026087890 */ /* 0x000fe4000fffe03f */
[----:B------:R-:W-:Y:S02]  /*f620*/  UIADD3 UR9, UR38, 0x34838, URZ ;  /* 0x0003483826097890 */ /* 0x000fe4000fffe03f */
[----:B------:R-:W-:Y:S01]  /*f630*/  UIADD3.X UR5, URZ, UR5, URZ, UP0, !UPT ;  /* 0x000000053f057290 */ /* 0x000fe200087fe43f */
[----:B------:R-:W-:Y:S01]  /*f640*/  UMOV UR6, 0x0 ;  /* 0x0000000000067882 */ /* 0x000fe20000000000 */
[----:B------:R-:W-:-:S10]  /*f650*/  UMOV UR7, 0x14f00000 ;  /* 0x14f0000000077882 */ /* 0x000fd40000000000 */
.L_x_2141:
        /* <DEDUP_REMOVED lines=14> */
.L_x_2142:
        /* <DEDUP_REMOVED lines=13> */
.L_x_2143:
        /* <DEDUP_REMOVED lines=11> */
.L_x_2197:
[----:B------:R-:W-:Y:S05]  /*f8c0*/  BSYNC B1 ;  /* 0x0000000000017941 */ /* 0x000fea0003800000 */
.L_x_2144:
[----:B------:R-:W-:Y:S01]  /*f8d0*/  BSSY B1, `(.L_x_2146) ;  /* 0x0000009000017945 */ /* 0x000fe20003800000 */
[----:B0-----:R-:W-:Y:S01]  /*f8e0*/  IMAD.MOV.U32 R2, RZ, RZ, 0x0 ;  /* 0x00000000ff027424 */ /* 0x001fe200078e00ff */
[----:B------:R-:W-:Y:S02]  /*f8f0*/  MOV R3, 0x14f00000 ;  /* 0x14f0000000037802 */ /* 0x000fe40000000f00 */
[----:B------:R-:W-:Y:S05]  /*f900*/  @P1 BRA `(.L_x_2147) ;  /* 0x0000000000141947 */ /* 0x000fea0003800000 */
[----:B------:R-:W-:Y:S01]  /*f910*/  ISETP.NE.AND P0, PT, R10, RZ, PT ;  /* 0x000000ff0a00720c */ /* 0x000fe20003f05270 */
[----:B------:R-:W-:-:S04]  /*f920*/  IMAD.MOV.U32 R7, RZ, RZ, 0x8000 ;  /* 0x00008000ff077424 */ /* 0x000fc800078e00ff */
[----:B------:R0:W-:Y:S08]  /*f930*/  SYNCS.ARRIVE.TRANS64 RZ, [UR38+0x34850], R7 ;  /* 0x03485007ffff79a7 */ /* 0x0001f00008000026 */
[----:B0-----:R-:W-:Y:S05]  /*f940*/  @!P0 BRA `(.L_x_2147) ;  /* 0x0000000000048947 */ /* 0x001fea0003800000 */
[----:B------:R-:W-:Y:S01]  /*f950*/  BPT.TRAP 0x1 ;  /* 0x000000040000795c */ /* 0x000fe20000300000 */
.L_x_2147:
[----:B------:R-:W-:Y:S05]  /*f960*/  BSYNC B1 ;  /* 0x0000000000017941 */ /* 0x000fea0003800000 */
.L_x_2146:
        /* <DEDUP_REMOVED lines=10> */
.L_x_2148:
        /* <DEDUP_REMOVED lines=13> */
.L_x_2149:
        /* <DEDUP_REMOVED lines=8> */
[----:B------:R-:W-:Y:S01]  /*fb60*/  IMAD.MOV.U32 R17, RZ, RZ, R0 ;  /* 0x000000ffff117224 */ /* 0x000fe200078e0000 */
[----:B------:R-:W-:-:S07]  /*fb70*/  MOV R16, R4 ;  /* 0x0000000400107202 */ /* 0x000fce0000000f00 */
.L_x_2135:
[----:B------:R-:W-:Y:S05]  /*fb80*/  BSYNC B0 ;  /* 0x0000000000007941 */ /* 0x000fea0003800000 */
.L_x_2100:
        /* <DEDUP_REMOVED lines=12> */
.L_x_2198:
[----:B------:R-:W-:Y:S05]  /*fc50*/  BSYNC B1 ;  /* 0x0000000000017941 */ /* 0x000fea0003800000 */
.L_x_2152:
        /* <DEDUP_REMOVED lines=8> */
.L_x_2155:
[----:B------:R-:W-:Y:S05]  /*fce0*/  BSYNC B1 ;  /* 0x0000000000017941 */ /* 0x000fea0003800000 */
.L_x_2154:
[----:B------:R-:W-:Y:S01]  /*fcf0*/  R2UR UR4, R8 ;  /* 0x00000000080472ca */ /* 0x000fe200000e0000 */
[----:B------:R-:W-:Y:S01]  /*fd00*/  ULDC.64 UR6, c[0x0][0x198] ;  /* 0x0000660000067ab9 */ /* 0x000fe20000000a00 */
[----:B------:R-:W-:Y:S01]  /*fd10*/  R2UR UR9, R3 ;  /* 0x00000000030972ca */ /* 0x000fe200000e0000 */
[----:B------:R-:W-:Y:S01]  /*fd20*/  UIADD3 UR6, UP0, UR6, 0x470, URZ ;  /* 0x0000047006067890 */ /* 0x000fe2000ff1e03f */
[----:B------:R-:W-:Y:S01]  /*fd30*/  PLOP3.LUT P0, PT, PT, PT, PT, 0x80, 0x0 ;  /* 0x000000000000781c */ /* 0x000fe20003f0f070 */
[----:B------:R-:W-:Y:S01]  /*fd40*/  IMAD.SHL.U32 R17, R17, 0x80, RZ ;  /* 0x0000008011117824 */ /* 0x000fe200078e00ff */
[----:B------:R-:W-:Y:S01]  /*fd50*/  UMOV UR14, 0x0 ;  /* 0x00000000000e7882 */ /* 0x000fe20000000000 */
[----:B------:R-:W-:Y:S01]  /*fd60*/  UIADD3.X UR7, URZ, UR7, URZ, UP0, !UPT ;  /* 0x000000073f077290 */ /* 0x000fe200087fe43f */
[----:B------:R-:W-:Y:S01]  /*fd70*/  UMOV UR15, 0x14f00000 ;  /* 0x14f00000000f7882 */ /* 0x000fe20000000000 */
[----:B------:R-:W-:-:S04]  /*fd80*/  UMOV UR10, URZ ;  /* 0x0000003f000a7c82 */ /* 0x000fc80008000000 */
[----:B------:R-:W-:Y:S02]  /*fd90*/  ULEA UR4, UR4, UR38, 0xf ;  /* 0x0000002604047291 */ /* 0x000fe4000f8e783f */
[----:B------:R-:W-:Y:S02]  /*fda0*/  UIADD3 UR9, UR9, 0x34850, URZ ;  /* 0x0003485009097890 */ /* 0x000fe4000fffe03f */
[----:B------:R-:W-:-:S12]  /*fdb0*/  UIADD3 UR8, UR4, 0x400, URZ ;  /* 0x0000040004087890 */ /* 0x000fd8000fffe03f */
.L_x_2156:
        /* <DEDUP_REMOVED lines=13> */
.L_x_2157:
        /* <DEDUP_REMOVED lines=8> */
.L_x_2151:
[----:B------:R-:W-:Y:S05]  /*ff10*/  BSYNC B0 ;  /* 0x0000000000007941 */ /* 0x000fea0003800000 */
.L_x_2150:
[----:B-1----:R-:W-:Y:S01]  /*ff20*/  VIADD R0, R8, 0x1 ;  /* 0x0000000108007836 */ /* 0x002fe20000000000 */
[----:B------:R-:W-:-:S04]  /*ff30*/  MOV R3, RZ ;  /* 0x000000ff00037202 */ /* 0x000fc80000000f00 */
[----:B------:R-:W-:-:S04]  /*ff40*/  ISETP.NE.AND P0, PT, R0, 0x2, PT ;  /* 0x000000020000780c */ /* 0x000fc80003f05270 */
[----:B------:R-:W-:Y:S02]  /*ff50*/  SEL R2, RZ, 0x1, P0 ;  /* 0x00000001ff027807 */ /* 0x000fe40000000000 */
[----:B------:R-:W-:Y:S02]  /*ff60*/  SEL R0, R0, RZ, P0 ;  /* 0x000000ff00007207 */ /* 0x000fe40000000000 */
[----:B------:R-:W-:-:S07]  /*ff70*/  LOP3.LUT R9, R9, R2, RZ, 0x3c, !PT ;  /* 0x0000000209097212 */ /* 0x000fce00078e3cff */
.L_x_2084:
[----:B------:R-:W1:Y:S01]  /*ff80*/  S2R R5, SR_CgaCtaId ;  /* 0x0000000000057919 */ /* 0x000e620000008800 */
[----:B------:R-:W-:Y:S02]  /*ff90*/  MOV R2, 0x400 ;  /* 0x0000040000027802 */ /* 0x000fe40000000f00 */
[----:B------:R-:W-:Y:S02]  /*ffa0*/  SHF.L.U32 R3, R3, 0x1f, RZ ;  /* 0x0000001f03037819 */ /* 0x000fe400000006ff */
[----:B-1----:R-:W-:-:S04]  /*ffb0*/  LEA R2, R5, R2, 0x18 ;  /* 0x0000000205027211 */ /* 0x002fc800078ec0ff */
[----:B------:R-:W1:Y:S02]  /*ffc0*/  SYNCS.PHASECHK.TRANS64.TRYWAIT P0, [R2+URZ+0x34820], R3 ;  /* 0x03482003020075a7 */ /* 0x000e64000800017f */
[----:B-1----:R-:W-:Y:S05]  /*ffd0*/  @!P0 BRA `(.L_x_2158) ;  /* 0x0000001400248947 */ /* 0x002fea0003800000 */
.L_x_2199:
[----:B------:R-:W-:-:S03]  /*ffe0*/  UMOV UR4, 0xffffffff ;  /* 0xffffffff00047882 */ /* 0x000fc60000000000 */
[----:B------:R-:W-:Y:S05]  /*fff0*/  BRA.DIV UR4, `(.L_x_2159) ;  /* 0x0000001604307947 */ /* 0x000fea000b800000 */
[----:B-1----:R-:W1:Y:S02]  /*10000*/  S2R R3, SR_TID.X ;  /* 0x0000000000037919 */ /* 0x002e640000002100 */
[----:B-1----:R-:W-:-:S04]  /*10010*/  SHF.R.U32.HI R3, RZ, 0x5, R3 ;  /* 0x00000005ff037819 */ /* 0x002fc80000011603 */
[----:B------:R-:W-:-:S05]  /*10020*/  LOP3.LUT R3, R3, 0x3, RZ, 0xc0, !PT ;  /* 0x0000000303037812 */ /* 0x000fca00078ec0ff */
[----:B------:R1:W2:Y:S02]  /*10030*/  SHFL.IDX PT, R14, R3, RZ, 0x1f ;  /* 0x00001fff030e7589 */ /* 0x0002a400000e0000 */
.L_x_2202:
[----:B--2---:R-:W-:-:S13]  /*10040*/  ISETP.NE.AND P0, PT, R14, RZ, PT ;  /* 0x000000ff0e00720c */ /* 0x004fda0003f05270 */
[----:B------:R-:W-:Y:S05]  /*10050*/  @P0 BRA `(.L_x_2046) ;  /* 0x0000000000880947 */ /* 0x000fea0003800000 */
[----:B------:R-:W-:-:S03]  /*10060*/  UMOV UR4, 0xffffffff ;  /* 0xffffffff00047882 */ /* 0x000fc60000000000 */
[----:B------:R-:W-:Y:S05]  /*10070*/  BRA.DIV UR4, `(.L_x_2160) ;  /* 0x0000001604447947 */ /* 0x000fea000b800000 */
[----:B------:R-:W-:-:S13]  /*10080*/  ELECT P6, URZ, PT ;  /* 0x00000000003f782f */ /* 0x000fda00038c0000 */
.L_x_2205:
[----:B------:R-:W-:Y:S05]  /*10090*/  @!P6 BRA `(.L_x_2046) ;  /* 0x000000000078e947 */ /* 0x000fea0003800000 */
[----:B-1----:R-:W2:Y:S02]  /*100a0*/  LDL.LU R3, [R1+0x14] ;  /* 0x0000140001037983 */ /* 0x002ea40000300800 */
[----:B--2---:R-:W-:-:S04]  /*100b0*/  LOP3.LUT R3, R3, 0x2, RZ, 0xfc, !PT ;  /* 0x0000000203037812 */ /* 0x004fc800078efcff */
[----:B------:R-:W-:-:S13]  /*100c0*/  ISETP.NE.AND P2, PT, R3, 0x3, PT ;  /* 0x000000030300780c */ /* 0x000fda0003f45270 */
[----:B------:R-:W-:Y:S05]  /*100d0*/  @!P2 BRA `(.L_x_2161) ;  /* 0x000000000004a947 */ /* 0x000fea0003800000 */
[----:B------:R-:W-:Y:S01]  /*100e0*/  BPT.TRAP 0x1 ;  /* 0x000000040000795c */ /* 0x000fe20000300000 */
.L_x_2161:
[----:B0-----:R-:W-:Y:S01]  /*100f0*/  VIADD R7, R2, 0x34840 ;  /* 0x0003484002077836 */ /* 0x001fe20000000000 */
[----:B------:R-:W-:Y:S01]  /*10100*/  SHF.L.U32 R5, R9, 0x1f, RZ ;  /* 0x0000001f09057819 */ /* 0x000fe200000006ff */
[C---:B------:R-:W-:Y:S02]  /*10110*/  VIADD R3, R0.reuse, 0x1 ;  /* 0x0000000100037836 */ /* 0x040fe40000000000 */
[----:B------:R-:W-:-:S03]  /*10120*/  IMAD R6, R0, 0x8, R7 ;  /* 0x0000000800067824 */ /* 0x000fc600078e0207 */
[C---:B------:R-:W-:Y:S01]  /*10130*/  ISETP.NE.AND P1, PT, R3.reuse, 0x2, PT ;  /* 0x000000020300780c */ /* 0x040fe20003f25270 */
[----:B------:R-:W0:Y:S03]  /*10140*/  SYNCS.PHASECHK.TRANS64.TRYWAIT P0, [R6+URZ], R5 ;  /* 0x00000005060075a7 */ /* 0x000e26000800017f */
[----:B------:R-:W-:Y:S02]  /*10150*/  SEL R4, RZ, 0x1, P1 ;  /* 0x00000001ff047807 */ /* 0x000fe40000800000 */
[----:B------:R-:W-:Y:S02]  /*10160*/  SEL R8, R3, RZ, P1 ;  /* 0x000000ff03087207 */ /* 0x000fe40000800000 */
[----:B------:R-:W-:Y:S02]  /*10170*/  LOP3.LUT R4, R9, R4, RZ, 0x3c, !PT ;  /* 0x0000000409047212 */ /* 0x000fe400078e3cff */
[----:B------:R-:W-:-:S02]  /*10180*/  LEA R3, R8, R7, 0x3 ;  /* 0x0000000708037211 */ /* 0x000fc400078e18ff */
[----:B------:R-:W-:Y:S01]  /*10190*/  SHF.L.U32 R4, R4, 0x1f, RZ ;  /* 0x0000001f04047819 */ /* 0x000fe200000006ff */
[----:B0-----:R-:W-:Y:S06]  /*101a0*/  @!P0 BRA `(.L_x_2162) ;  /* 0x0000001400188947 */ /* 0x001fec0003800000 */
.L_x_2206:
[----:B------:R-:W1:Y:S02]  /*101b0*/  SYNCS.PHASECHK.TRANS64.TRYWAIT P0, [R3+URZ], R4 ;  /* 0x00000004030075a7 */ /* 0x000e64000800017f */
[----:B-1----:R-:W-:Y:S05]  /*101c0*/  @!P0 BRA `(.L_x_2163) ;  /* 0x0000001400248947 */ /* 0x002fea0003800000 */
.L_x_2207:
[----:B------:R-:W-:Y:S05]  /*101d0*/  @!P2 BRA `(.L_x_2164) ;  /* 0x000000000004a947 */ /* 0x000fea0003800000 */
[----:B------:R-:W-:Y:S01]  /*101e0*/  BPT.TRAP 0x1 ;  /* 0x000000040000795c */ /* 0x000fe20000300000 */
.L_x_2164:
[----:B-1----:R-:W-:-:S04]  /*101f0*/  VIADD R3, R2, 0x34860 ;  /* 0x0003486002037836 */ /* 0x002fc80000000000 */
[----:B------:R-:W-:-:S04]  /*10200*/  IMAD R0, R0, 0x8, R3 ;  /* 0x0000000800007824 */ /* 0x000fc800078e0203 */
[----:B------:R-:W1:Y:S02]  /*10210*/  SYNCS.PHASECHK.TRANS64.TRYWAIT P0, [R0+URZ], R5 ;  /* 0x00000005000075a7 */ /* 0x000e64000800017f */
[----:B-1----:R-:W-:Y:S05]  /*10220*/  @!P0 BRA `(.L_x_2165) ;  /* 0x0000001400208947 */ /* 0x002fea0003800000 */
.L_x_2208:
[----:B------:R-:W-:-:S07]  /*10230*/  IMAD R3, R8, 0x8, R3 ;  /* 0x0000000808037824 */ /* 0x000fce00078e0203 */
.L_x_2166:
[----:B--2---:R2:W3:Y:S02]  /*10240*/  SYNCS.PHASECHK.TRANS64.TRYWAIT P0, [R3+URZ], R4 ;  /* 0x00000004030075a7 */ /* 0x0044e4000800017f */
[----:B---3--:R-:W-:Y:S05]  /*10250*/  @!P0 NANOSLEEP.SYNCS 0x989680 ;  /* 0x009896800000895d */ /* 0x008fea0003900000 */
[----:B------:R-:W3:Y:S02]  /*10260*/  @!P0 SYNCS.PHASECHK.TRANS64 P0, [R3+URZ], R4 ;  /* 0x00000004030085a7 */ /* 0x000ee4000800007f */
[----:B---3--:R-:W-:Y:S05]  /*10270*/  @!P0 BRA `(.L_x_2166) ;  /* 0xfffffffc00f08947 */ /* 0x008fea000383ffff */
.L_x_2046:
[----:B------:R-:W-:Y:S05]  /*10280*/  BSYNC B6 ;  /* 0x0000000000067941 */ /* 0x000fea0003800000 */
.L_x_2043:
[----:B------:R-:W-:Y:S05]  /*10290*/  EXIT ;  /* 0x000000000000794d */ /* 0x000fea0003800000 */
.L_x_2050:
[----:B-1----:R-:W-:-:S04]  /*102a0*/  MOV R3, UR36 ;  /* 0x0000002400037c02 */ /* 0x002fc80008000f00 */
[----:B------:R1:W2:Y:S03]  /*102b0*/  SYNCS.PHASECHK.TRANS64.TRYWAIT P1, [R3+URZ+0x34800], R2 ;  /* 0x03480002030075a7 */ /* 0x0002a6000802017f */
[----:B--2---:R-:W-:Y:S05]  /*102c0*/  @!P1 NANOSLEEP.SYNCS 0x989680 ;  /* 0x009896800000995d */ /* 0x004fea0003900000 */
[----:B------:R-:W2:Y:S02]  /*102d0*/  @!P1 SYNCS.PHASECHK.TRANS64 P1, [R3+URZ+0x34800], R2 ;  /* 0x03480002030095a7 */ /* 0x000ea4000802007f */
[----:B--2---:R-:W-:Y:S05]  /*102e0*/  @!P1 BRA `(.L_x_2050) ;  /* 0xfffffffc00ec9947 */ /* 0x004fea000383ffff */
[----:B------:R-:W-:Y:S05]  /*102f0*/  BRA `(.L_x_2167) ;  /* 0xffffff1000207947 */ /* 0x000fea000383ffff */
.L_x_2054:
[----:B01----:R-:W-:-:S04]  /*10300*/  IMAD.U32 R3, RZ, RZ, UR36 ;  /* 0x00000024ff037e24 */ /* 0x003fc8000f8e00ff */
[----:B------:R0:W1:Y:S03]  /*10310*/  SYNCS.PHASECHK.TRANS64.TRYWAIT P2, [R3+URZ+0x34830], R2 ;  /* 0x03483002030075a7 */ /* 0x000066000804017f */
[----:B-1----:R-:W-:Y:S05]  /*10320*/  @!P2 NANOSLEEP.SYNCS 0x989680 ;  /* 0x009896800000a95d */ /* 0x002fea0003900000 */
[----:B------:R-:W1:Y:S02]  /*10330*/  @!P2 SYNCS.PHASECHK.TRANS64 P2, [R3+URZ+0x34830], R2 ;  /* 0x034830020300a5a7 */ /* 0x000e64000804007f */
[----:B-1----:R-:W-:Y:S05]  /*10340*/  @!P2 BRA `(.L_x_2054) ;  /* 0xfffffffc00eca947 */ /* 0x002fea000383ffff */
[----:B------:R-:W-:Y:S05]  /*10350*/  BRA `(.L_x_2053) ;  /* 0xffffff10003c7947 */ /* 0x000fea000383ffff */
.L_x_2059:
[----:B-1----:R-:W-:-:S04]  /*10360*/  IMAD.U32 R11, RZ, RZ, UR61 ;  /* 0x0000003dff0b7e24 */ /* 0x002fc8000f8e00ff */
[----:B------:R1:W2:Y:S03]  /*10370*/  SYNCS.PHASECHK.TRANS64.TRYWAIT P3, [R11+URZ+0x34830], R10 ;  /* 0x0348300a0b0075a7 */ /* 0x0002a6000806017f */
[----:B--2---:R-:W-:Y:S05]  /*10380*/  @!P3 NANOSLEEP.SYNCS 0x989680 ;  /* 0x009896800000b95d */ /* 0x004fea0003900000 */
[----:B------:R-:W2:Y:S02]  /*10390*/  @!P3 SYNCS.PHASECHK.TRANS64 P3, [R11+URZ+0x34830], R10 ;  /* 0x0348300a0b00b5a7 */ /* 0x000ea4000806007f */
[----:B--2---:R-:W-:Y:S05]  /*103a0*/  @!P3 BRA `(.L_x_2059) ;  /* 0xfffffffc00ecb947 */ /* 0x004fea000383ffff */
[----:B------:R-:W-:Y:S05]  /*103b0*/  BRA `(.L_x_2058) ;  /* 0xffffff40003c7947 */ /* 0x000fea000383ffff */
.L_x_2063:
[----:B-1----:R-:W-:-:S04]  /*103c0*/  IMAD.U32 R11, RZ, RZ, UR7 ;  /* 0x00000007ff0b7e24 */ /* 0x002fc8000f8e00ff */
[----:B------:R1:W3:Y:S03]  /*103d0*/  SYNCS.PHASECHK.TRANS64.TRYWAIT P3, [R11+URZ+0x34850], R0 ;  /* 0x034850000b0075a7 */ /* 0x0002e6000806017f */
[----:B---3--:R-:W-:Y:S05]  /*103e0*/  @!P3 NANOSLEEP.SYNCS 0x989680 ;  /* 0x009896800000b95d */ /* 0x008fea0003900000 */
[----:B------:R-:W3:Y:S02]  /*103f0*/  @!P3 SYNCS.PHASECHK.TRANS64 P3, [R11+URZ+0x34850], R0 ;  /* 0x034850000b00b5a7 */ /* 0x000ee4000806007f */
[----:B---3--:R-:W-:Y:S05]  /*10400*/  @!P3 BRA `(.L_x_2063) ;  /* 0xfffffffc00ecb947 */ /* 0x008fea000383ffff */
[----:B------:R-:W-:Y:S05]  /*10410*/  BRA `(.L_x_2062) ;  /* 0xffffff4800447947 */ /* 0x000fea000383ffff */
.L_x_2069:
[----:B-1----:R-:W-:-:S04]  /*10420*/  MOV R11, UR40 ;  /* 0x00000028000b7c02 */ /* 0x002fc80008000f00 */
[----:B------:R1:W2:Y:S03]  /*10430*/  SYNCS.PHASECHK.TRANS64.TRYWAIT P2, [R11+URZ+0x34830], R10 ;  /* 0x0348300a0b0075a7 */ /* 0x0002a6000804017f */
[----:B--2---:R-:W-:Y:S05]  /*10440*/  @!P2 NANOSLEEP.SYNCS 0x989680 ;  /* 0x009896800000a95d */ /* 0x004fea0003900000 */
[----:B------:R-:W2:Y:S02]  /*10450*/  @!P2 SYNCS.PHASECHK.TRANS64 P2, [R11+URZ+0x34830], R10 ;  /* 0x0348300a0b00a5a7 */ /* 0x000ea4000804007f */
[----:B--2---:R-:W-:Y:S05]  /*10460*/  @!P2 BRA `(.L_x_2069) ;  /* 0xfffffffc00eca947 */ /* 0x004fea000383ffff */
[----:B------:R-:W-:Y:S05]  /*10470*/  BRA `(.L_x_2068) ;  /* 0xffffff7000887947 */ /* 0x000fea000383ffff */
.L_x_2073:
[----:B---3--:R-:W-:-:S04]  /*10480*/  IMAD.U32 R9, RZ, RZ, UR7 ;  /* 0x00000007ff097e24 */ /* 0x008fc8000f8e00ff */
[----:B------:R3:W4:Y:S03]  /*10490*/  SYNCS.PHASECHK.TRANS64.TRYWAIT P2, [R9+URZ+0x34850], R0 ;  /* 0x03485000090075a7 */ /* 0x000726000804017f */
[----:B----4-:R-:W-:Y:S05]  /*104a0*/  @!P2 NANOSLEEP.SYNCS 0x989680 ;  /* 0x009896800000a95d */ /* 0x010fea0003900000 */
[----:B------:R-:W4:Y:S02]  /*104b0*/  @!P2 SYNCS.PHASECHK.TRANS64 P2, [R9+URZ+0x34850], R0 ;  /* 0x034850000900a5a7 */ /* 0x000f24000804007f */
[----:B----4-:R-:W-:Y:S05]  /*104c0*/  @!P2 BRA `(.L_x_2073) ;  /* 0xfffffffc00eca947 */ /* 0x010fea000383ffff */
[----:B------:R-:W-:Y:S05]  /*104d0*/  BRA `(.L_x_2072) ;  /* 0xffffff7800907947 */ /* 0x000fea000383ffff */
.L_x_2078:
[----:B-1----:R-:W-:-:S04]  /*104e0*/  IMAD.U32 R0, RZ, RZ, UR5 ;  /* 0x00000005ff007e24 */ /* 0x002fc8000f8e00ff */
[----:B------:R1:W2:Y:S03]  /*104f0*/  SYNCS.PHASECHK.TRANS64.TRYWAIT P0, [R0+URZ+0x34850], R3 ;  /* 0x03485003000075a7 */ /* 0x0002a6000800017f */
[----:B--2---:R-:W-:Y:S05]  /*10500*/  @!P0 NANOSLEEP.SYNCS 0x989680 ;  /* 0x009896800000895d */ /* 0x004fea0003900000 */
[----:B------:R-:W2:Y:S02]  /*10510*/  @!P0 SYNCS.PHASECHK.TRANS64 P0, [R0+URZ+0x34850], R3 ;  /* 0x03485003000085a7 */ /* 0x000ea4000800007f */
[----:B--2---:R-:W-:Y:S05]  /*10520*/  @!P0 BRA `(.L_x_2078) ;  /* 0xfffffffc00ec8947 */ /* 0x004fea000383ffff */
[----:B------:R-:W-:Y:S05]  /*10530*/  BRA `(.L_x_2077) ;  /* 0xffffff9c005c7947 */ /* 0x000fea000383ffff */
.L_x_2089:
[----:B------:R-:W-:Y:S01]  /*10540*/  IMAD.MOV.U32 R13, RZ, RZ, R0 ;  /* 0x000000ffff0d7224 */ /* 0x000fe200078e0000 */
[----:B------:R-:W-:Y:S01]  /*10550*/  MOV R12, RZ ;  /* 0x000000ff000c7202 */ /* 0x000fe20000000f00 */
[----:B------:R-:W-:Y:S02]  /*10560*/  IMAD.MOV.U32 R11, RZ, RZ, 0x1f ;  /* 0x0000001fff0b7424 */ /* 0x000fe400078e00ff */
[----:B------:R-:W-:-:S07]  /*10570*/  IMAD.MOV.U32 R15, RZ, RZ, -0x1 ;  /* 0xffffffffff0f7424 */ /* 0x000fce00078e00ff */
[----:B------:R-:W-:Y:S05]  /*10580*/  WARPSYNC.COLLECTIVE R15, `(.L_x_2168) ;  /* 0x000000000f087348 */ /* 0x000fea0003c00000 */
[----:B------:R0:W1:Y:S02]  /*10590*/  SHFL.IDX P6, R14, R13, R12, R11 ;  /* 0x0000000c0d0e7389 */ /* 0x00006400000c000b */
[----:B01----:R-:W-:Y:S01]  /*105a0*/  ENDCOLLECTIVE ;  /* 0x000000000000791b */ /* 0x003fe20003800000 */
.L_x_2168:
[----:B------:R-:W-:Y:S05]  /*105b0*/  BRA `(.L_x_2169) ;  /* 0xffffffc800607947 */ /* 0x000fea000383ffff */
.L_x_2091:
[----:B------:R-:W-:Y:S01]  /*105c0*/  BSSY B0, `(.L_x_2170) ;  /* 0x0000006000007945 */ /* 0x000fe20003800000 */
[----:B------:R-:W-:-:S07]  /*105d0*/  IMAD.MOV.U32 R15, RZ, RZ, -0x1 ;  /* 0xffffffffff0f7424 */ /* 0x000fce00078e00ff */
[----:B0-----:R-:W-:Y:S05]  /*105e0*/  WARPSYNC.COLLECTIVE R15, `(.L_x_2171) ;  /* 0x000000000f0c7348 */ /* 0x001fea0003c00000 */
[----:B------:R-:W-:Y:S02]  /*105f0*/  ELECT P6, UR62, PT ;  /* 0x00000000003e782f */ /* 0x000fe400038c0000 */
[----:B------:R-:W-:Y:S01]  /*10600*/  MOV R14, UR62 ;  /* 0x0000003e000e7c02 */ /* 0x000fe20008000f00 */
[----:B0-----:R-:W-:Y:S10]  /*10610*/  ENDCOLLECTIVE ;  /* 0x000000000000791b */ /* 0x001ff40003800000 */
.L_x_2171:
[----:B------:R-:W-:Y:S05]  /*10620*/  BSYNC B0 ;  /* 0x0000000000007941 */ /* 0x000fea0003800000 */
.L_x_2170:
[----:B------:R-:W-:Y:S05]  /*10630*/  BRA `(.L_x_2172) ;  /* 0xffffffc800607947 */ /* 0x000fea000383ffff */
.L_x_2093:
[----:B0-----:R-:W-:-:S04]  /*10640*/  MOV R3, UR38 ;  /* 0x0000002600037c02 */ /* 0x001fc80008000f00 */
[----:B------:R0:W1:Y:S03]  /*10650*/  SYNCS.PHASECHK.TRANS64.TRYWAIT P0, [R3+URZ+0x34840], R0 ;  /* 0x03484000030075a7 */ /* 0x000066000800017f */
[----:B-1----:R-:W-:Y:S05]  /*10660*/  @!P0 NANOSLEEP.SYNCS 0x989680 ;  /* 0x009896800000895d */ /* 0x002fea0003900000 */
[----:B------:R-:W1:Y:S02]  /*10670*/  @!P0 SYNCS.PHASECHK.TRANS64 P0, [R3+URZ+0x34840], R0 ;  /* 0x03484000030085a7 */ /* 0x000e64000800007f */
[----:B-1----:R-:W-:Y:S05]  /*10680*/  @!P0 BRA `(.L_x_2093) ;  /* 0xfffffffc00ec8947 */ /* 0x002fea000383ffff */
[----:B------:R-:W-:Y:S05]  /*10690*/  BRA `(.L_x_2173) ;  /* 0xffffffc800b87947 */ /* 0x000fea000383ffff */
.L_x_2096:
[----:B------:R-:W-:Y:S01]  /*106a0*/  IMAD.MOV.U32 R13, RZ, RZ, R5 ;  /* 0x000000ffff0d7224 */ /* 0x000fe200078e0005 */
[----:B------:R-:W-:Y:S01]  /*106b0*/  MOV R11, 0x181f ;  /* 0x0000181f000b7802 */ /* 0x000fe20000000f00 */
[----:B------:R-:W-:Y:S02]  /*106c0*/  IMAD.MOV.U32 R12, RZ, RZ, RZ ;  /* 0x000000ffff0c7224 */ /* 0x000fe400078e00ff */
[----:B------:R-:W-:Y:S02]  /*106d0*/  IMAD.MOV.U32 R15, RZ, RZ, -0x1 ;  /* 0xffffffffff0f7424 */ /* 0x000fe400078e00ff */
[----:B------:R-:W-:-:S07]  /*106e0*/  IMAD R6, R9, 0x80, R6 ;  /* 0x0000008009067824 */ /* 0x000fce00078e0206 */
[----:B------:R-:W-:Y:S05]  /*106f0*/  WARPSYNC.COLLECTIVE R15, `(.L_x_2174) ;  /* 0x000000000f087348 */ /* 0x000fea0003c00000 */
[----:B------:R0:W1:Y:S02]  /*10700*/  SHFL.IDX P6, R14, R13, R12, R11 ;  /* 0x0000000c0d0e7389 */ /* 0x00006400000c000b */
[----:B01----:R-:W-:Y:S01]  /*10710*/  ENDCOLLECTIVE ;  /* 0x000000000000791b */ /* 0x003fe20003800000 */
.L_x_2174:
[----:B------:R-:W-:Y:S02]  /*10720*/  VIADD R9, R6, 0x10 ;  /* 0x0000001006097836 */ /* 0x000fe40000000000 */
[----:B------:R-:W-:Y:S02]  /*10730*/  IMAD.MOV.U32 R13, RZ, RZ, R0 ;  /* 0x000000ffff0d7224 */ /* 0x000fe400078e0000 */
[----:B------:R-:W-:-:S07]  /*10740*/  IMAD.MOV.U32 R2, RZ, RZ, R14 ;  /* 0x000000ffff027224 */ /* 0x000fce00078e000e */
[----:B------:R-:W-:Y:S05]  /*10750*/  WARPSYNC.COLLECTIVE R15, `(.L_x_2175) ;  /* 0x000000000f087348 */ /* 0x000fea0003c00000 */
[----:B------:R0:W1:Y:S02]  /*10760*/  SHFL.IDX P6, R14, R13, R12, R11 ;  /* 0x0000000c0d0e7389 */ /* 0x00006400000c000b */
[----:B01----:R-:W-:Y:S01]  /*10770*/  ENDCOLLECTIVE ;  /* 0x000000000000791b */ /* 0x003fe20003800000 */
.L_x_2175:
[----:B------:R-:W-:Y:S02]  /*10780*/  ULDC UR4, c[0x0][0x288] ;  /* 0x0000a20000047ab9 */ /* 0x000fe40000000800 */
[----:B------:R-:W-:-:S05]  /*10790*/  IMAD R4, R8, UR4, RZ ;  /* 0x0000000408047c24 */ /* 0x000fca000f8e02ff */
[----:B------:R-:W-:Y:S01]  /*107a0*/  ISETP.GE.AND P3, PT, R6, R4, PT ;  /* 0x000000040600720c */ /* 0x000fe20003f66270 */
[----:B------:R-:W-:Y:S02]  /*107b0*/  IMAD.MOV.U32 R13, RZ, RZ, R5 ;  /* 0x000000ffff0d7224 */ /* 0x000fe400078e0005 */
[----:B------:R-:W-:-:S10]  /*107c0*/  IMAD.MOV.U32 R12, RZ, RZ, 0x1 ;  /* 0x00000001ff0c7424 */ /* 0x000fd400078e00ff */
[----:B------:R-:W-:Y:S02]  /*107d0*/  @!P3 LEA R21, R7, UR38, 0x1 ;  /* 0x000000260715bc11 */ /* 0x000fe4000f8e08ff */
[----:B------:R-:W-:-:S07]  /*107e0*/  MOV R3, R14 ;  /* 0x0000000e00037202 */ /* 0x000fce0000000f00 */
[----:B------:R-:W-:Y:S05]  /*107f0*/  WARPSYNC.COLLECTIVE R15, `(.L_x_2176) ;  /* 0x000000000f087348 */ /* 0x000fea0003c00000 */
[----:B------:R0:W1:Y:S02]  /*10800*/  SHFL.IDX P6, R14, R13, R12, R11 ;  /* 0x0000000c0d0e7389 */ /* 0x00006400000c000b */
[----:B01----:R-:W-:Y:S01]  /*10810*/  ENDCOLLECTIVE ;  /* 0x000000000000791b */ /* 0x003fe20003800000 */
.L_x_2176:
        /* <DEDUP_REMOVED lines=9> */
[----:B------:R-:W-:-:S03]  /*108b0*/  MOV R8, R14 ;  /* 0x0000000e00087202 */ /* 0x000fc60000000f00 */
[----:B------:R0:W-:Y:S04]  /*108c0*/  @!P3 LDGSTS.E.BYPASS.LTC128B.128 [R21+0x14400], desc[UR42][R2.64+0x80], !P0 ;  /* 0x144000800215bfae */ /* 0x0001e8000c101d6a */
[----:B0-----:R-:W-:Y:S05]  /*108d0*/  WARPSYNC.COLLECTIVE R15, `(.L_x_2177) ;  /* 0x000000000f087348 */ /* 0x001fea0003c00000 */
[----:B------:R1:W2:Y:S02]  /*108e0*/  SHFL.IDX P6, R14, R13, R12, R11 ;  /* 0x0000000c0d0e7389 */ /* 0x0002a400000c000b */
[----:B012---:R-:W-:Y:S01]  /*108f0*/  ENDCOLLECTIVE ;  /* 0x000000000000791b */ /* 0x007fe20003800000 */
.L_x_2177:
[----:B------:R-:W-:Y:S01]  /*10900*/  @!PT LDS RZ, [RZ] ;  /* 0x00000000fffff984 */ /* 0x000fe20000000800 */
[----:B------:R-:W-:Y:S01]  /*10910*/  @!PT LDS RZ, [RZ] ;  /* 0x00000000fffff984 */ /* 0x000fe20000000800 */
[----:B------:R-:W-:Y:S01]  /*10920*/  @!PT LDS RZ, [RZ] ;  /* 0x00000000fffff984 */ /* 0x000fe20000000800 */
[----:B------:R0:W-:Y:S01]  /*10930*/  @!P3 LDGSTS.E.BYPASS.LTC128B.128 [R21+0x18400], desc[UR42][R2.64+0x100], !P1 ;  /* 0x184001000215bfae */ /* 0x0001e2000c901d6a */
[----:B------:R-:W-:Y:S01]  /*10940*/  ISETP.GE.AND P3, PT, R9, R4, PT ;  /* 0x000000040900720c */ /* 0x000fe20003f66270 */
[----:B------:R-:W-:Y:S02]  /*10950*/  IMAD.MOV.U32 R9, RZ, RZ, R8 ;  /* 0x000000ffff097224 */ /* 0x000fe400078e0008 */
[----:B------:R-:W-:Y:S02]  /*10960*/  IMAD.MOV.U32 R13, RZ, RZ, R5 ;  /* 0x000000ffff0d7224 */ /* 0x000fe400078e0005 */
[----:B------:R-:W-:Y:S01]  /*10970*/  IMAD.MOV.U32 R12, RZ, RZ, 0x2 ;  /* 0x00000002ff0c7424 */ /* 0x000fe200078e00ff */
[----:B0-----:R-:W-:-:S07]  /*10980*/  IADD3 R3, R6, 0x20, RZ ;  /* 0x0000002006037810 */ /* 0x001fce0007ffe0ff */
[----:B------:R-:W-:Y:S01]  /*10990*/  @!P3 LEA R20, R7, UR38, 0x1 ;  /* 0x000000260714bc11 */ /* 0x000fe2000f8e08ff */
[----:B------:R-:W-:-:S07]  /*109a0*/  IMAD.MOV.U32 R8, RZ, RZ, R14 ;  /* 0x000000ffff087224 */ /* 0x000fce00078e000e */
[----:B------:R-:W-:Y:S05]  /*109b0*/  WARPSYNC.COLLECTIVE R15, `(.L_x_2178) ;  /* 0x000000000f087348 */ /* 0x000fea0003c00000 */
[----:B------:R0:W1:Y:S02]  /*109c0*/  SHFL.IDX P6, R14, R13, R12, R11 ;  /* 0x0000000c0d0e7389 */ /* 0x00006400000c000b */
[----:B01----:R-:W-:Y:S01]  /*109d0*/  ENDCOLLECTIVE ;  /* 0x000000000000791b */ /* 0x003fe20003800000 */
.L_x_2178:
        /* <DEDUP_REMOVED lines=13> */
.L_x_2179:
[----:B------:R-:W-:Y:S02]  /*10ab0*/  VIADD R9, R6, 0x30 ;  /* 0x0000003006097836 */ /* 0x000fe40000000000 */
[----:B------:R-:W-:Y:S01]  /*10ac0*/  IMAD.MOV.U32 R3, RZ, RZ, R2 ;  /* 0x000000ffff037224 */ /* 0x000fe200078e0002 */
[----:B------:R-:W-:Y:S02]  /*10ad0*/  @!P3 LEA R21, R7, UR38, 0x1 ;  /* 0x000000260715bc11 */ /* 0x000fe4000f8e08ff */
[----:B------:R-:W-:Y:S01]  /*10ae0*/  MOV R13, R5 ;  /* 0x00000005000d7202 */ /* 0x000fe20000000f00 */
[----:B------:R-:W-:Y:S02]  /*10af0*/  IMAD.MOV.U32 R12, RZ, RZ, 0x3 ;  /* 0x00000003ff0c7424 */ /* 0x000fe400078e00ff */
[----:B------:R-:W-:-:S07]  /*10b00*/  IMAD.MOV.U32 R2, RZ, RZ, R14 ;  /* 0x000000ffff027224 */ /* 0x000fce00078e000e */
[----:B------:R-:W-:Y:S05]  /*10b10*/  WARPSYNC.COLLECTIVE R15, `(.L_x_2180) ;  /* 0x000000000f087348 */ /* 0x000fea0003c00000 */
[----:B------:R0:W1:Y:S02]  /*10b20*/  SHFL.IDX P6, R14, R13, R12, R11 ;  /* 0x0000000c0d0e7389 */ /* 0x00006400000c000b */
[----:B01----:R-:W-:Y:S01]  /*10b30*/  ENDCOLLECTIVE ;  /* 0x000000000000791b */ /* 0x003fe20003800000 */
.L_x_2180:
        /* <DEDUP_REMOVED lines=13> */
.L_x_2181:
[----:B------:R-:W-:Y:S01]  /*10c10*/  VIADD R3, R6, 0x40 ;  /* 0x0000004006037836 */ /* 0x000fe20000000000 */
[----:B------:R-:W-:Y:S02]  /*10c20*/  MOV R9, R8 ;  /* 0x0000000800097202 */ /* 0x000fe40000000f00 */
[----:B------:R-:W-:Y:S01]  /*10c30*/  @!P3 LEA R20, R7, UR38, 0x1 ;  /* 0x000000260714bc11 */ /* 0x000fe2000f8e08ff */
[----:B------:R-:W-:Y:S01]  /*10c40*/  IMAD.MOV.U32 R13, RZ, RZ, R5 ;  /* 0x000000ffff0d7224 */ /* 0x000fe200078e0005 */
[----:B------:R-:W-:Y:S01]  /*10c50*/  MOV R12, 0x4 ;  /* 0x00000004000c7802 */ /* 0x000fe20000000f00 */
[----:B------:R-:W-:-:S07]  /*10c60*/  IMAD.MOV.U32 R8, RZ, RZ, R14 ;  /* 0x000000ffff087224 */ /* 0x000fce00078e000e */
[----:B------:R-:W-:Y:S05]  /*10c70*/  WARPSYNC.COLLECTIVE R15, `(.L_x_2182) ;  /* 0x000000000f087348 */ /* 0x000fea0003c00000 */
[----:B------:R0:W1:Y:S02]  /*10c80*/  SHFL.IDX P6, R14, R13, R12, R11 ;  /* 0x0000000c0d0e7389 */ /* 0x00006400000c000b */
[----:B01----:R-:W-:Y:S01]  /*10c90*/  ENDCOLLECTIVE ;  /* 0x000000000000791b */ /* 0x003fe20003800000 */
.L_x_2182:
        /* <DEDUP_REMOVED lines=13> */
.L_x_2183:
        /* <DEDUP_REMOVED lines=9> */
.L_x_2184:
        /* <DEDUP_REMOVED lines=13> */
.L_x_2185:
        /* <DEDUP_REMOVED lines=9> */
.L_x_2186:
        /* <DEDUP_REMOVED lines=13> */
.L_x_2187:
        /* <DEDUP_REMOVED lines=8> */
.L_x_2188:
        /* <DEDUP_REMOVED lines=12> */
.L_x_2189:
[----:B------:R-:W-:Y:S05]  /*11170*/  BRA `(.L_x_2190) ;  /* 0xffffffcc00207947 */ /* 0x000fea000383ffff */
.L_x_2099:
[----:B-1----:R-:W-:-:S04]  /*11180*/  IMAD.U32 R3, RZ, RZ, UR38 ;  /* 0x00000026ff037e24 */ /* 0x002fc8000f8e00ff */
[----:B------:R1:W2:Y:S03]  /*11190*/  SYNCS.PHASECHK.TRANS64.TRYWAIT P0, [R3+URZ+0x34820], R2 ;  /* 0x03482002030075a7 */ /* 0x0002a6000800017f */
[----:B--2---:R-:W-:Y:S05]  /*111a0*/  @!P0 NANOSLEEP.SYNCS 0x989680 ;  /* 0x009896800000895d */ /* 0x004fea0003900000 */
[----:B------:R-:W2:Y:S02]  /*111b0*/  @!P0 SYNCS.PHASECHK.TRANS64 P0, [R3+URZ+0x34820], R2 ;  /* 0x03482002030085a7 */ /* 0x000ea4000800007f */
[----:B--2---:R-:W-:Y:S05]  /*111c0*/  @!P0 BRA `(.L_x_2099) ;  /* 0xfffffffc00ec8947 */ /* 0x004fea000383ffff */
[----:B------:R-:W-:Y:S05]  /*111d0*/  BRA `(.L_x_2191) ;  /* 0xffffffcc00787947 */ /* 0x000fea000383ffff */
.L_x_2106:
[----:B-1----:R-:W-:-:S04]  /*111e0*/  MOV R3, UR38 ;  /* 0x0000002600037c02 */ /* 0x002fc80008000f00 */
[----:B------:R1:W2:Y:S03]  /*111f0*/  SYNCS.PHASECHK.TRANS64.TRYWAIT P0, [R3+URZ+0x34848], R2 ;  /* 0x03484802030075a7 */ /* 0x0002a6000800017f */
[----:B--2---:R-:W-:Y:S05]  /*11200*/  @!P0 NANOSLEEP.SYNCS 0x989680 ;  /* 0x009896800000895d */ /* 0x004fea0003900000 */
[----:B------:R-:W2:Y:S02]  /*11210*/  @!P0 SYNCS.PHASECHK.TRANS64 P0, [R3+URZ+0x34848], R2 ;  /* 0x03484802030085a7 */ /* 0x000ea4000800007f */
[----:B--2---:R-:W-:Y:S05]  /*11220*/  @!P0 BRA `(.L_x_2106) ;  /* 0xfffffffc00ec8947 */ /* 0x004fea000383ffff */
[----:B------:R-:W-:Y:S05]  /*11230*/  BRA `(.L_x_2192) ;  /* 0xffffffd000507947 */ /* 0x000fea000383ffff */
.L_x_2113:
[----:B0-----:R-:W-:-:S04]  /*11240*/  IMAD.U32 R3, RZ, RZ, UR38 ;  /* 0x00000026ff037e24 */ /* 0x001fc8000f8e00ff */
[----:B------:R0:W1:Y:S03]  /*11250*/  SYNCS.PHASECHK.TRANS64.TRYWAIT P0, [R3+URZ+0x34860], R2 ;  /* 0x03486002030075a7 */ /* 0x000066000800017f */
[----:B-1----:R-:W-:Y:S05]  /*11260*/  @!P0 NANOSLEEP.SYNCS 0x989680 ;  /* 0x009896800000895d */ /* 0x002fea0003900000 */
[----:B------:R-:W1:Y:S02]  /*11270*/  @!P0 SYNCS.PHASECHK.TRANS64 P0, [R3+URZ+0x34860], R2 ;  /* 0x03486002030085a7 */ /* 0x000e64000800007f */
[----:B-1----:R-:W-:Y:S05]  /*11280*/  @!P0 BRA `(.L_x_2113) ;  /* 0xfffffffc00ec8947 */ /* 0x002fea000383ffff */
[----:B------:R-:W-:Y:S05]  /*11290*/  BRA `(.L_x_2193) ;  /* 0xffffffd400247947 */ /* 0x000fea000383ffff */
.L_x_2122:
[----:B-1----:R-:W-:-:S04]  /*112a0*/  IMAD.U32 R3, RZ, RZ, UR38 ;  /* 0x00000026ff037e24 */ /* 0x002fc8000f8e00ff */
[----:B------:R1:W2:Y:S03]  /*112b0*/  SYNCS.PHASECHK.TRANS64.TRYWAIT P0, [R3+URZ+0x34840], R2 ;  /* 0x03484002030075a7 */ /* 0x0002a6000800017f */
[----:B--2---:R-:W-:Y:S05]  /*112c0*/  @!P0 NANOSLEEP.SYNCS 0x989680 ;  /* 0x009896800000895d */ /* 0x004fea0003900000 */
[----:B------:R-:W2:Y:S02]  /*112d0*/  @!P0 SYNCS.PHASECHK.TRANS64 P0, [R3+URZ+0x34840], R2 ;  /* 0x03484002030085a7 */ /* 0x000ea4000800007f */
[----:B--2---:R-:W-:Y:S05]  /*112e0*/  @!P0 BRA `(.L_x_2122) ;  /* 0xfffffffc00ec8947 */ /* 0x004fea000383ffff */
[----:B------:R-:W-:Y:S05]  /*112f0*/  BRA `(.L_x_2194) ;  /* 0xffffffd800487947 */ /* 0x000fea000383ffff */
.L_x_2129:
[----:B0-----:R-:W-:-:S04]  /*11300*/  MOV R3, UR38 ;  /* 0x0000002600037c02 */ /* 0x001fc80008000f00 */
[----:B------:R0:W1:Y:S03]  /*11310*/  SYNCS.PHASECHK.TRANS64.TRYWAIT P0, [R3+URZ+0x34868], R2 ;  /* 0x03486802030075a7 */ /* 0x000066000800017f */
[----:B-1----:R-:W-:Y:S05]  /*11320*/  @!P0 NANOSLEEP.SYNCS 0x989680 ;  /* 0x009896800000895d */ /* 0x002fea0003900000 */
[----:B------:R-:W1:Y:S02]  /*11330*/  @!P0 SYNCS.PHASECHK.TRANS64 P0, [R3+URZ+0x34868], R2 ;  /* 0x03486802030085a7 */ /* 0x000e64000800007f */
[----:B-1----:R-:W-:Y:S05]  /*11340*/  @!P0 BRA `(.L_x_2129) ;  /* 0xfffffffc00ec8947 */ /* 0x002fea000383ffff */
[----:B------:R-:W-:Y:S05]  /*11350*/  BRA `(.L_x_2195) ;  /* 0xffffffdc001c7947 */ /* 0x000fea000383ffff */
.L_x_2138:
[----:B-1----:R-:W-:-:S04]  /*11360*/  IMAD.U32 R3, RZ, RZ, UR38 ;  /* 0x00000026ff037e24 */ /* 0x002fc8000f8e00ff */
[----:B------:R1:W2:Y:S03]  /*11370*/  SYNCS.PHASECHK.TRANS64.TRYWAIT P0, [R3+URZ+0x34848], R2 ;  /* 0x03484802030075a7 */ /* 0x0002a6000800017f */
[----:B--2---:R-:W-:Y:S05]  /*11380*/  @!P0 NANOSLEEP.SYNCS 0x989680 ;  /* 0x009896800000895d */ /* 0x004fea0003900000 */
[----:B------:R-:W2:Y:S02]  /*11390*/  @!P0 SYNCS.PHASECHK.TRANS64 P0, [R3+URZ+0x34848], R2 ;  /* 0x03484802030085a7 */ /* 0x000ea4000800007f */
[----:B--2---:R-:W-:Y:S05]  /*113a0*/  @!P0 BRA `(.L_x_2138) ;  /* 0xfffffffc00ec8947 */ /* 0x004fea000383ffff */
[----:B------:R-:W-:Y:S05]  /*113b0*/  BRA `(.L_x_2196) ;  /* 0xffffffe000587947 */ /* 0x000fea000383ffff */
.L_x_2145:
[----:B0-----:R-:W-:-:S04]  /*113c0*/  IMAD.U32 R3, RZ, RZ, UR38 ;  /* 0x00000026ff037e24 */ /* 0x001fc8000f8e00ff */
[----:B------:R0:W1:Y:S03]  /*113d0*/  SYNCS.PHASECHK.TRANS64.TRYWAIT P0, [R3+URZ+0x34860], R2 ;  /* 0x03486002030075a7 */ /* 0x000066000800017f */
[----:B-1----:R-:W-:Y:S05]  /*113e0*/  @!P0 NANOSLEEP.SYNCS 0x989680 ;  /* 0x009896800000895d */ /* 0x002fea0003900000 */
[----:B------:R-:W1:Y:S02]  /*113f0*/  @!P0 SYNCS.PHASECHK.TRANS64 P0, [R3+URZ+0x34860], R2 ;  /* 0x03486002030085a7 */ /* 0x000e64000800007f */
[----:B-1----:R-:W-:Y:S05]  /*11400*/  @!P0 BRA `(.L_x_2145) ;  /* 0xfffffffc00ec8947 */ /* 0x002fea000383ffff */
[----:B------:R-:W-:Y:S05]  /*11410*/  BRA `(.L_x_2197) ;  /* 0xffffffe400287947 */ /* 0x000fea000383ffff */
.L_x_2153:
[----:B-1----:R1:W2:Y:S02]  /*11420*/  SYNCS.PHASECHK.TRANS64.TRYWAIT P0, [R3+URZ+0x34860], R0 ;  /* 0x03486000030075a7 */ /* 0x0022a4000800017f */
[----:B--2---:R-:W-:Y:S05]  /*11430*/  @!P0 NANOSLEEP.SYNCS 0x989680 ;  /* 0x009896800000895d */ /* 0x004fea0003900000 */
[----:B------:R-:W2:Y:S02]  /*11440*/  @!P0 SYNCS.PHASECHK.TRANS64 P0, [R3+URZ+0x34860], R0 ;  /* 0x03486000030085a7 */ /* 0x000ea4000800007f */
[----:B--2---:R-:W-:Y:S05]  /*11450*/  @!P0 BRA `(.L_x_2153) ;  /* 0xfffffffc00f08947 */ /* 0x004fea000383ffff */
[----:B------:R-:W-:Y:S05]  /*11460*/  BRA `(.L_x_2198) ;  /* 0xffffffe400f87947 */ /* 0x000fea000383ffff */
.L_x_2158:
[----:B-1----:R1:W2:Y:S02]  /*11470*/  SYNCS.PHASECHK.TRANS64.TRYWAIT P0, [R2+URZ+0x34820], R3 ;  /* 0x03482003020075a7 */ /* 0x0022a4000800017f */
[----:B--2---:R-:W-:Y:S05]  /*11480*/  @!P0 NANOSLEEP.SYNCS 0x989680 ;  /* 0x009896800000895d */ /* 0x004fea0003900000 */
[----:B------:R-:W2:Y:S02]  /*11490*/  @!P0 SYNCS.PHASECHK.TRANS64 P0, [R2+URZ+0x34820], R3 ;  /* 0x03482003020085a7 */ /* 0x000ea4000800007f */
[----:B--2---:R-:W-:Y:S05]  /*114a0*/  @!P0 BRA `(.L_x_2158) ;  /* 0xfffffffc00f08947 */ /* 0x004fea000383ffff */
[----:B------:R-:W-:Y:S05]  /*114b0*/  BRA `(.L_x_2199) ;  /* 0xffffffe800c87947 */ /* 0x000fea000383ffff */
.L_x_2159:
        /* <DEDUP_REMOVED lines=11> */
.L_x_2201:
[----:B------:R-:W-:Y:S05]  /*11570*/  BSYNC B0 ;  /* 0x0000000000007941 */ /* 0x000fea0003800000 */
.L_x_2200:
[----:B------:R-:W-:Y:S05]  /*11580*/  BRA `(.L_x_2202) ;  /* 0xffffffe800ac7947 */ /* 0x000fea000383ffff */
.L_x_2160:
[----:B------:R-:W-:Y:S01]  /*11590*/  BSSY B0, `(.L_x_2203) ;  /* 0x0000006000007945 */ /* 0x000fe20003800000 */
[----:B------:R-:W-:-:S07]  /*115a0*/  IMAD.MOV.U32 R15, RZ, RZ, -0x1 ;  /* 0xffffffffff0f7424 */ /* 0x000fce00078e00ff */
[----:B01----:R-:W-:Y:S05]  /*115b0*/  WARPSYNC.COLLECTIVE R15, `(.L_x_2204) ;  /* 0x000000000f0c7348 */ /* 0x003fea0003c00000 */
[----:B------:R-:W-:Y:S02]  /*115c0*/  ELECT P6, UR62, PT ;  /* 0x00000000003e782f */ /* 0x000fe400038c0000 */
[----:B------:R-:W-:Y:S01]  /*115d0*/  MOV R14, UR62 ;  /* 0x0000003e000e7c02 */ /* 0x000fe20008000f00 */
[----:B01----:R-:W-:Y:S10]  /*115e0*/  ENDCOLLECTIVE ;  /* 0x000000000000791b */ /* 0x003ff40003800000 */
.L_x_2204:
[----:B------:R-:W-:Y:S05]  /*115f0*/  BSYNC B0 ;  /* 0x0000000000007941 */ /* 0x000fea0003800000 */
.L_x_2203:
[----:B------:R-:W-:Y:S05]  /*11600*/  BRA `(.L_x_2205) ;  /* 0xffffffe800a07947 */ /* 0x000fea000383ffff */
.L_x_2162:
[----:B0-----:R0:W1:Y:S02]  /*11610*/  SYNCS.PHASECHK.TRANS64.TRYWAIT P0, [R6+URZ], R5 ;  /* 0x00000005060075a7 */ /* 0x001064000800017f */
[----:B-1----:R-:W-:Y:S05]  /*11620*/  @!P0 NANOSLEEP.SYNCS 0x989680 ;  /* 0x009896800000895d */ /* 0x002fea0003900000 */
[----:B------:R-:W1:Y:S02]  /*11630*/  @!P0 SYNCS.PHASECHK.TRANS64 P0, [R6+URZ], R5 ;  /* 0x00000005060085a7 */ /* 0x000e64000800007f */
[----:B-1----:R-:W-:Y:S05]  /*11640*/  @!P0 BRA `(.L_x_2162) ;  /* 0xfffffffc00f08947 */ /* 0x002fea000383ffff */
[----:B------:R-:W-:Y:S05]  /*11650*/  BRA `(.L_x_2206) ;  /* 0xffffffe800d47947 */ /* 0x000fea000383ffff */
.L_x_2163:
[----:B-1----:R1:W2:Y:S02]  /*11660*/  SYNCS.PHASECHK.TRANS64.TRYWAIT P0, [R3+URZ], R4 ;  /* 0x00000004030075a7 */ /* 0x0022a4000800017f */
[----:B--2---:R-:W-:Y:S05]  /*11670*/  @!P0 NANOSLEEP.SYNCS 0x989680 ;  /* 0x009896800000895d */ /* 0x004fea0003900000 */
[----:B------:R-:W2:Y:S02]  /*11680*/  @!P0 SYNCS.PHASECHK.TRANS64 P0, [R3+URZ], R4 ;  /* 0x00000004030085a7 */ /* 0x000ea4000800007f */
[----:B--2---:R-:W-:Y:S05]  /*11690*/  @!P0 BRA `(.L_x_2163) ;  /* 0xfffffffc00f08947 */ /* 0x004fea000383ffff */
[----:B------:R-:W-:Y:S05]  /*116a0*/  BRA `(.L_x_2207) ;  /* 0xffffffe800c87947 */ /* 0x000fea000383ffff */
.L_x_2165:
[----:B-1----:R1:W2:Y:S02]  /*116b0*/  SYNCS.PHASECHK.TRANS64.TRYWAIT P0, [R0+URZ], R5 ;  /* 0x00000005000075a7 */ /* 0x0022a4000800017f */
[----:B--2---:R-:W-:Y:S05]  /*116c0*/  @!P0 NANOSLEEP.SYNCS 0x989680 ;  /* 0x009896800000895d */ /* 0x004fea0003900000 */
[----:B------:R-:W2:Y:S02]  /*116d0*/  @!P0 SYNCS.PHASECHK.TRANS64 P0, [R0+URZ], R5 ;  /* 0x00000005000085a7 */ /* 0x000ea4000800007f */
[----:B--2---:R-:W-:Y:S05]  /*116e0*/  @!P0 BRA `(.L_x_2165) ;  /* 0xfffffffc00f08947 */ /* 0x004fea000383ffff */
[----:B------:R-:W-:Y:S05]  /*116f0*/  BRA `(.L_x_2208) ;  /* 0xffffffe800cc7947 */ /* 0x000fea000383ffff */
.L_x_2209:
        /* <DEDUP_REMOVED lines=16> */
.L_x_15164:


//--------------------- .text._ZN7cutlass13device_kernelIN5flash11enable_sm90INS1_16FlashAttnFwdSm90INS1_25CollectiveMainloopFwdSm90ILi2EN4cute5tupleIJNS5_1CILi1EEES8_S8_EEENS6_IJNS7_ILi128EEESA_NS7_ILi192EEEEEELi128ENS_6half_tEfNS_4arch4Sm90ELb1ELb0ELb1ELb1ELb0ELb0ELb0ELb1ELb1ELb1ELb1ELb0EEENS1_21CollectiveEpilogueFwdINS6_IJSA_SA_SA_EEES9_SD_SF_Li256ELb1ELb1ELb1ELb0EEENS1_36VarlenDynamicPersistentTileSchedulerILi128ELi128ELi256ELi128ELb1ELb1ELb1ELb1ELb1ELb1EEEEEEEEEvNT_6ParamsE --------------------------
	.section	.text._ZN7cutlass13device_kernelIN5flash11enable_sm90INS1_16FlashAttnFwdSm90INS1_25CollectiveMainloopFwdSm90ILi2EN4cute5tupleIJNS5_1CILi1EEES8_S8_EEENS6_IJNS7_ILi128EEESA_NS7_ILi192EEEEEELi128ENS_6half_tEfNS_4arch4Sm90ELb1ELb0ELb1ELb1ELb0ELb0ELb0ELb1ELb1ELb1ELb1ELb0EEENS1_21CollectiveEpilogueFwdINS6_IJSA_SA_SA_EEES9_SD_SF_Li256ELb1ELb1ELb1ELb0EEENS1_36VarlenDynamicPersistentTileSchedulerILi128ELi128ELi256ELi128ELb1ELb1ELb1ELb1ELb1ELb1EEEEEEEEEvNT_6ParamsE,"ax",@progbits
	.align	128
.text._ZN7cutlass13device_kernelIN5flash11enable_sm90INS1_16FlashAttnFwdSm90INS1_25CollectiveMainloopFwdSm90ILi2EN4cute5tupleIJNS5_1CILi1EEES8_S8_EEENS6_IJNS7_ILi128EEESA_NS7_ILi192EEEEEELi128ENS_6half_tEfNS_4arch4Sm90ELb1ELb0ELb1ELb1ELb0ELb0ELb0ELb1ELb1ELb1ELb1ELb0EEENS1_21CollectiveEpilogueFwdINS6_IJSA_SA_SA_EEES9_SD_SF_Li256ELb1ELb1ELb1ELb0EEENS1_36VarlenDynamicPersistentTileSchedulerILi128ELi128ELi256ELi128ELb1ELb1ELb1ELb1ELb1ELb1EEEEEEEEEvNT_6ParamsE:
        .type           _ZN7cutlass13device_kernelIN5flash11enable_sm90INS1_16FlashAttnFwdSm90INS1_25CollectiveMainloopFwdSm90ILi2EN4cute5tupleIJNS5_1CILi1EEES8_S8_EEENS6_IJNS7_ILi128EEESA_NS7_ILi192EEEEEELi128ENS_6half_tEfNS_4arch4Sm90ELb1ELb0ELb1ELb1ELb0ELb0ELb0ELb1ELb1ELb1ELb1ELb0EEENS1_21CollectiveEpilogueFwdINS6_IJSA_SA_SA_EEES9_SD_SF_Li256ELb1ELb1ELb1ELb0EEENS1_36VarlenDynamicPersistentTileSchedulerILi128ELi128ELi256ELi128ELb1ELb1ELb1ELb1ELb1ELb1EEEEEEEEEvNT_6ParamsE,@function
        .size           _ZN7cutlass13device_kernelIN5flash11enable_sm90INS1_16FlashAttnFwdSm90INS1_25CollectiveMainloopFwdSm90ILi2EN4cute5tupleIJNS5_1CILi1EEES8_S8_EEENS6_IJNS7_ILi128EEESA_NS7_ILi192EEEEEELi128ENS_6half_tEfNS_4arch4Sm90ELb1ELb0ELb1ELb1ELb0ELb0ELb0ELb1ELb1ELb1ELb1ELb0EEENS1_21CollectiveEpilogueFwdINS6_IJSA_SA_SA_EEES9_SD_SF_Li256ELb1ELb1ELb1ELb0EEENS1_36VarlenDynamicPersistentTileSchedulerILi128ELi128ELi256ELi128ELb1ELb1ELb1ELb1ELb1ELb1EEEEEEEEEvNT_6ParamsE,(.L_x_15165 - _ZN7cutlass13device_kernelIN5flash11enable_sm90INS1_16FlashAttnFwdSm90INS1_25CollectiveMainloopFwdSm90ILi2EN4cute5tupleIJNS5_1CILi1EEES8_S8_EEENS6_IJNS7_ILi128EEESA_NS7_ILi192EEEEEELi128ENS_6half_tEfNS_4arch4Sm90ELb1ELb0ELb1ELb1ELb0ELb0ELb0ELb1ELb1ELb1ELb1ELb0EEENS1_21CollectiveEpilogueFwdINS6_IJSA_SA_SA_EEES9_SD_SF_Li256ELb1ELb1ELb1ELb0EEENS1_36VarlenDynamicPersistentTileSchedulerILi128ELi128ELi256ELi128ELb1ELb1ELb1ELb1ELb1ELb1EEEEEEEEEvNT_6ParamsE)
        .other          _ZN7cutlass13device_kernelIN5flash11enable_sm90INS1_16FlashAttnFwdSm90INS1_25CollectiveMainloopFwdSm90ILi2EN4cute5tupleIJNS5_1CILi1EEES8_S8_EEENS6_IJNS7_ILi128EEESA_NS7_ILi192EEEEEELi128ENS_6half_tEfNS_4arch4Sm90ELb1ELb0ELb1ELb1ELb0ELb0ELb0ELb1ELb1ELb1ELb1ELb0EEENS1_21CollectiveEpilogueFwdINS6_IJSA_SA_SA_EEES9_SD_SF_Li256ELb1ELb1ELb1ELb0EEENS1_36VarlenDynamicPersistentTileSchedulerILi128ELi128ELi256ELi128ELb1ELb1ELb1ELb1ELb1ELb1EEEEEEEEEvNT_6ParamsE,@"STO_CUDA_ENTRY STV_DEFAULT"
_ZN7cutlass13device_kernelIN5flash11enable_sm90INS1_16FlashAttnFwdSm90INS1_25CollectiveMainloopFwdSm90ILi2EN4cute5tupleIJNS5_1CILi1EEES8_S8_EEENS6_IJNS7_ILi128EEESA_NS7_ILi192EEEEEELi128ENS_6half_tEfNS_4arch4Sm90ELb1ELb0ELb1ELb1ELb0ELb0ELb0ELb1ELb1ELb1ELb1ELb0EEENS1_21CollectiveEpilogueFwdINS6_IJSA_SA_SA_EEES9_SD_SF_Li256ELb1ELb1ELb1ELb0EEENS1_36VarlenDynamicPersistentTileSchedulerILi128ELi128ELi256ELi128ELb1ELb1ELb1ELb1ELb1ELb1EEEEEEEEEvNT_6ParamsE:
        /* <DEDUP_REMOVED lines=17> */
.L_x_2211:
[----:B------:R-:W-:Y:S05]  /*0110*/  BSYNC B0 ;  /* 0x0000000000007941 */ /* 0x000fea0003800000 */
.L_x_2210:
        /* <DEDUP_REMOVED lines=40> */
.L_x_2212:
        /* <DEDUP_REMOVED lines=22> */
.L_x_2213:
        /* <DEDUP_REMOVED lines=18> */
.L_x_2214:
        /* <DEDUP_REMOVED lines=22> */
.L_x_2215:
        /* <DEDUP_REMOVED lines=22> */
.L_x_2216:
        /* <DEDUP_REMOVED lines=8> */
.L_x_2218:
        /* <DEDUP_REMOVED lines=24> */
[----:B------:R-:W-:Y:S02]  /*0ae0*/  SHF.R.S32.HI R7, RZ, 0x1f, R6 ;  /* 0x0000001fff077819 */ /* 0x000fe40000011406 */
[----:B------:R-:W-:Y:S02]  /*0af0*/  SHF.R.S32.HI R226, RZ, 0x7, R3 ;  /* 0x00000007ffe27819 */ /* 0x000fe40000011403 */
[----:B------:R-:W-:Y:S02]  /*0b00*/  LEA.HI R10, R7, R8, RZ, 0x3 ;  /* 0x00000008070a7211 */ /* 0x000fe400078f18ff */
[----:B------:R-:W-:Y:S02]  /*0b10*/  LEA.HI R4, R0, R231, RZ, 0x5 ;  /* 0x000000e700047211 */ /* 0x000fe400078f28ff */
[----:B------:R-:W-:-:S02]  /*0b20*/  LOP3.LUT R11, R10, 0xfffffff8, RZ, 0xc0, !PT ;  /* 0xfffffff80a0b7812 */ /* 0x000fc400078ec0ff */
[----:B------:R-:W-:Y:S02]  /*0b30*/  LEA.HI R9, R9, R210, RZ, 0x5 ;  /* 0x000000d209097211 */ /* 0x000fe400078f28ff */
[----:B------:R-:W-:Y:S01]  /*0b40*/  LEA.HI R3, R3, R226, RZ, 0x1 ;  /* 0x000000e203037211 */ /* 0x000fe200078f08ff */
[----:B------:R-:W-:Y:S01]  /*0b50*/  IMAD.SHL.U32 R5, R4, 0x20, RZ ;  /* 0x0000002004057824 */ /* 0x000fe200078e00ff */
[----:B------:R-:W-:Y:S01]  /*0b60*/  SHF.R.S32.HI R9, RZ, 0x5, R9 ;  /* 0x00000005ff097819 */ /* 0x000fe20000011409 */
[----:B------:R-:W-:Y:S01]  /*0b70*/  IMAD.IADD R8, R8, 0x1, -R11 ;  /* 0x0000000108087824 */ /* 0x000fe200078e0a0b */
[----:B------:R-:W-:Y:S02]  /*0b80*/  LOP3.LUT R3, R3, 0x3fffffe, RZ, 0xc0, !PT ;  /* 0x03fffffe03037812 */ /* 0x000fe400078ec0ff */
[CC--:B0-----:R-:W-:Y:S02]  /*0b90*/  LEA.HI R2, R0.reuse, R231.reuse, RZ, 0x4 ;  /* 0x000000e700027211 */ /* 0x0c1fe400078f20ff */
[----:B------:R-:W-:Y:S01]  /*0ba0*/  LEA.HI R10, R0, R231, RZ, 0x2 ;  /* 0x000000e7000a7211 */ /* 0x000fe200078f10ff */
[----:B------:R-:W-:Y:S01]  /*0bb0*/  IMAD R8, R9, 0x10, R8 ;  /* 0x0000001009087824 */ /* 0x000fe200078e0208 */
[----:B------:R-:W-:Y:S01]  /*0bc0*/  LOP3.LUT R7, R5, 0xfffffc00, RZ, 0xc0, !PT ;  /* 0xfffffc0005077812 */ /* 0x000fe200078ec0ff */
[----:B------:R-:W-:Y:S01]  /*0bd0*/  IMAD.IADD R3, R226, 0x1, -R3 ;  /* 0x00000001e2037824 */ /* 0x000fe200078e0a03 */
[----:B------:R-:W-:-:S02]  /*0be0*/  LOP3.LUT R4, R2, 0x3fffff0, RZ, 0xc0, !PT ;  /* 0x03fffff002047812 */ /* 0x000fc400078ec0ff */
[----:B------:R-:W-:Y:S02]  /*0bf0*/  SHF.R.S32.HI R5, RZ, 0x4, R2 ;  /* 0x00000004ff057819 */ /* 0x000fe40000011402 */
[----:B------:R-:W-:Y:S02]  /*0c00*/  LOP3.LUT R10, R10, 0xfffffffc, RZ, 0xc0, !PT ;  /* 0xfffffffc0a0a7812 */ /* 0x000fe400078ec0ff */
[----:B------:R-:W-:Y:S01]  /*0c10*/  LEA.HI R0, R0, R231, RZ, 0x3 ;  /* 0x000000e700007211 */ /* 0x000fe200078f18ff */
[----:B------:R-:W-:Y:S01]  /*0c20*/  IMAD R227, R3, 0x40, R8 ;  /* 0x0000004003e37824 */ /* 0x000fe200078e0208 */
[----:B------:R-:W-:Y:S01]  /*0c30*/  LEA.HI R2, R2, R5, RZ, 0x1 ;  /* 0x0000000502027211 */ /* 0x000fe200078f08ff */
[C---:B------:R-:W-:Y:S01]  /*0c40*/  IMAD.IADD R4, R231.reuse, 0x1, -R4 ;  /* 0x00000001e7047824 */ /* 0x040fe200078e0a04 */
[----:B------:R-:W-:Y:S01]  /*0c50*/  LOP3.LUT R188, R0, 0xfffffff8, RZ, 0xc0, !PT ;  /* 0xfffffff800bc7812 */ /* 0x000fe200078ec0ff */
[C---:B------:R-:W-:Y:S01]  /*0c60*/  IMAD.IADD R10, R231.reuse, 0x1, -R10 ;  /* 0x00000001e70a7824 */ /* 0x040fe200078e0a0a */
[----:B------:R-:W-:Y:S01]  /*0c70*/  LOP3.LUT R3, R6, 0x7ffffffc, RZ, 0xc0, !PT ;  /* 0x7ffffffc06037812 */ /* 0x000fe200078ec0ff */
[----:B------:R-:W-:Y:S01]  /*0c80*/  IMAD R7, R4, 0x40, R7 ;  /* 0x0000004004077824 */ /* 0x000fe200078e0207 */
[----:B------:R-:W-:Y:S01]  /*0c90*/  LOP3.LUT R2, R2, 0x1ffffffe, RZ, 0xc0, !PT ;  /* 0x1ffffffe02027812 */ /* 0x000fe200078ec0ff */
[----:B------:R-:W-:Y:S01]  /*0ca0*/  IMAD.IADD R188, R231, 0x1, -R188 ;  /* 0x00000001e7bc7824 */ /* 0x000fe200078e0abc */
[----:B------:R-:W-:Y:S01]  /*0cb0*/  LEA.HI R4, R10, R10, RZ, 0x1 ;  /* 0x0000000a0a047211 */ /* 0x000fe200078f08ff */
[----:B------:R-:W-:-:S02]  /*0cc0*/  IMAD.IADD R3, R210, 0x1, -R3 ;  /* 0x00000001d2037824 */ /* 0x000fc400078e0a03 */
[----:B------:R-:W-:Y:S01]  /*0cd0*/  IMAD.IADD R2, R5, 0x1, -R2 ;  /* 0x0000000105027824 */ /* 0x000fe200078e0a02 */
[----:B------:R-:W-:Y:S01]  /*0ce0*/  LOP3.LUT R5, R4, 0x1ffffffe, RZ, 0xc0, !PT ;  /* 0x1ffffffe04057812 */ /* 0x000fe200078ec0ff */
[----:B------:R-:W-:Y:S02]  /*0cf0*/  IMAD.SHL.U32 R23, R188, 0x8, RZ ;  /* 0x00000008bc177824 */ /* 0x000fe400078e00ff */
[----:B------:R-:W-:Y:S02]  /*0d00*/  IMAD.SHL.U32 R184, R3, 0x2, RZ ;  /* 0x0000000203b87824 */ /* 0x000fe400078e00ff */
[----:B------:R-:W-:Y:S02]  /*0d10*/  VIADD R187, R23, 0x40 ;  /* 0x0000004017bb7836 */ /* 0x000fe40000000000 */
[C---:B------:R-:W-:Y:S01]  /*0d20*/  VIADD R206, R184.reuse, 0x8 ;  /* 0x00000008b8ce7836 */ /* 0x040fe20000000000 */
        /* <DEDUP_REMOVED lines=14> */
[----:B------:R-:W-:Y:S01]  /*0e10*/  IMAD.IADD R10, R10, 0x1, -R5 ;  /* 0x000000010a0a7824 */ /* 0x000fe200078e0a05 */
[----:B------:R-:W-:Y:S01]  /*0e20*/  SHF.R.S32.HI R208, RZ, 0x3, R0 ;  /* 0x00000003ffd07819 */ /* 0x000fe20000011400 */
[----:B------:R-:W-:Y:S01]  /*0e30*/  IMAD R228, R2, 0x8, R7 ;  /* 0x0000000802e47824 */ /* 0x000fe200078e0207 */
[----:B------:R-:W-:Y:S01]  /*0e40*/  SHF.R.S32.HI R230, RZ, 0x1f, R23 ;  /* 0x0000001fffe67819 */ /* 0x000fe20000011417 */
[----:B------:R-:W-:Y:S01]  /*0e50*/  IMAD.MOV.U32 R209, RZ, RZ, RZ ;  /* 0x000000ffffd17224 */ /* 0x000fe200078e00ff */
[----:B------:R-:W-:Y:S01]  /*0e60*/  SHF.R.S32.HI R229, RZ, 0x1f, R187 ;  /* 0x0000001fffe57819 */ /* 0x000fe200000114bb */
[----:B------:R-:W-:Y:S01]  /*0e70*/  IMAD R185, R10, 0x8, R227 ;  /* 0x000000080ab97824 */ /* 0x000fe200078e02e3 */
        /* <DEDUP_REMOVED lines=14> */
[----:B------:R-:W-:Y:S01]  /*0f60*/  SHF.R.S32.HI R211, RZ, 0x1f, R192 ;  /* 0x0000001fffd37819 */ /* 0x000fe200000114c0 */
[----:B------:R-:W-:Y:S01]  /*0f70*/  UMOV UR38, URZ ;  /* 0x0000003f00267c82 */ /* 0x000fe20008000000 */
[----:B------:R-:W-:Y:S01]  /*0f80*/  UMOV UR36, URZ ;  /* 0x0000003f00247c82 */ /* 0x000fe20008000000 */
[----:B--2---:R-:W-:-:S07]  /*0f90*/  LOP3.LUT R19, R12, 0x1, RZ, 0xfc, !PT ;  /* 0x000000010c137812 */ /* 0x004fce00078efcff */
.L_x_2276:
[----:B0-23--:R-:W0:Y:S01]  /*0fa0*/  LDC.64 R2, c[0x0][0xc88] ;  /* 0x00032200ff027b82 */ /* 0x00de220000000a00 */
[----:B------:R-:W-:Y:S01]  /*0fb0*/  ULDC.64 UR4, c[0x0][0xa28] ;  /* 0x00028a0000047ab9 */ /* 0x000fe20000000a00 */
[----:B------:R-:W-:-:S06]  /*0fc0*/  ULDC.64 UR6, c[0x0][0xa18] ;  /* 0x0002860000067ab9 */ /* 0x000fcc0000000a00 */
[----:B------:R-:W1:Y:S08]  /*0fd0*/  LDC R17, c[0x0][0x288] ;  /* 0x0000a200ff117b82 */ /* 0x000e700000000800 */
[----:B------:R-:W2:Y:S01]  /*0fe0*/  LDC.64 R8, c[0x0][0x418] ;  /* 0x00010600ff087b82 */ /* 0x000ea20000000a00 */
[----:B0-----:R-:W-:-:S07]  /*0ff0*/  IMAD.WIDE R2, R27, 0x4, R2 ;  /* 0x000000041b027825 */ /* 0x001fce00078e0202 */
[----:B------:R-:W0:Y:S01]  /*1000*/  LDC R10, c[0x0][0x424] ;  /* 0x00010900ff0a7b82 */ /* 0x000e220000000800 */
[----:B------:R-:W3:Y:S01]  /*1010*/  LDG.E R186, desc[UR56][R2.64] ;  /* 0x0000003802ba7981 */ /* 0x000ee2000c1e1900 */
[----:B------:R-:W-:Y:S01]  /*1020*/  ISETP.NE.U32.AND P1, PT, RZ, UR4, PT ;  /* 0x00000004ff007c0c */ /* 0x000fe2000bf25070 */
[----:B------:R-:W-:Y:S01]  /*1030*/  IMAD.MOV.U32 R7, RZ, RZ, RZ ;  /* 0x000000ffff077224 */ /* 0x000fe200078e00ff */
[----:B------:R-:W-:-:S04]  /*1040*/  ISETP.NE.U32.AND P0, PT, RZ, UR6, PT ;  /* 0x00000006ff007c0c */ /* 0x000fc8000bf05070 */
[----:B----4-:R-:W4:Y:S01]  /*1050*/  LDC R11, c[0x0][0x2f0] ;  /* 0x0000bc00ff0b7b82 */ /* 0x010f220000000800 */
[----:B------:R-:W-:Y:S02]  /*1060*/  ISETP.NE.AND.EX P1, PT, RZ, UR5, PT, P1 ;  /* 0x00000005ff007c0c */ /* 0x000fe4000bf25310 */
[----:B------:R-:W-:Y:S02]  /*1070*/  ISETP.NE.AND.EX P0, PT, RZ, UR7, PT, P0 ;  /* 0x00000007ff007c0c */ /* 0x000fe4000bf05300 */
[----:B---3--:R-:W-:-:S09]  /*1080*/  SHF.R.S32.HI R191, RZ, 0x1f, R186 ;  /* 0x0000001fffbf7819 */ /* 0x008fd200000114ba */
[----:B------:R-:W-:-:S04]  /*1090*/  @P1 LEA R4, P2, R186, UR4, 0x2 ;  /* 0x00000004ba041c11 */ /* 0x000fc8000f8410ff */
[C-C-:B------:R-:W-:Y:S02]  /*10a0*/  @P1 LEA.HI.X R5, R186.reuse, UR5, R191.reuse, 0x2, P2 ;  /* 0x00000005ba051c11 */ /* 0x140fe400090f14bf */
[----:B------:R-:W-:Y:S02]  /*10b0*/  @P0 LEA R2, P2, R186, UR6, 0x2 ;  /* 0x00000006ba020c11 */ /* 0x000fe4000f8410ff */
[----:B------:R-:W-:Y:S01]  /*10c0*/  LOP3.LUT R6, R26, 0xff000000, RZ, 0xc0, !PT ;  /* 0xff0000001a067812 */ /* 0x000fe200078ec0ff */
[----:B------:R3:W5:Y:S01]  /*10d0*/  @P1 LDG.E R7, desc[UR56][R4.64] ;  /* 0x0000003804071981 */ /* 0x000762000c1e1900 */
[----:B------:R-:W-:Y:S01]  /*10e0*/  @P0 LEA.HI.X R3, R186, UR7, R191, 0x2, P2 ;  /* 0x00000007ba030c11 */ /* 0x000fe200090f14bf */
[----:B------:R-:W-:-:S04]  /*10f0*/  ULDC.64 UR6, c[0x0][0xa20] ;  /* 0x0002880000067ab9 */ /* 0x000fc80000000a00 */
[----:B-1----:R1:W5:Y:S01]  /*1100*/  @P0 LDG.E R17, desc[UR56][R2.64] ;  /* 0x0000003802110981 */ /* 0x002362000c1e1900 */
[----:B--2---:R-:W-:Y:S02]  /*1110*/  ISETP.NE.U32.AND P1, PT, R8, RZ, PT ;  /* 0x000000ff0800720c */ /* 0x004fe40003f25070 */
[----:B------:R-:W-:Y:S02]  /*1120*/  ISETP.NE.U32.AND P2, PT, RZ, UR6, PT ;  /* 0x00000006ff007c0c */ /* 0x000fe4000bf45070 */
[----:B------:R-:W-:Y:S02]  /*1130*/  LOP3.LUT R0, R26, 0xff0000, RZ, 0xc0, !PT ;  /* 0x00ff00001a007812 */ /* 0x000fe400078ec0ff */
[----:B---3--:R-:W-:Y:S02]  /*1140*/  SHF.R.U32.HI R5, RZ, 0x8, R6 ;  /* 0x00000008ff057819 */ /* 0x008fe40000011606 */
[----:B------:R-:W-:Y:S02]  /*1150*/  ISETP.NE.AND.EX P1, PT, R9, RZ, PT, P1 ;  /* 0x000000ff0900720c */ /* 0x000fe40003f25310 */
[----:B------:R-:W-:-:S02]  /*1160*/  ISETP.NE.AND.EX P2, PT, RZ, UR7, PT, P2 ;  /* 0x00000007ff007c0c */ /* 0x000fc4000bf45320 */
[----:B------:R-:W-:Y:S02]  /*1170*/  LEA.HI R190, R0, R5, RZ, 0x10 ;  /* 0x0000000500be7211 */ /* 0x000fe400078f80ff */
[----:B0-----:R-:W-:Y:S01]  /*1180*/  SEL R0, R10, 0x1, P1 ;  /* 0x000000010a007807 */ /* 0x001fe20000800000 */
[----:B-1--4-:R-:W-:Y:S08]  /*1190*/  @P0 BRA `(.L_x_2219) ;  /* 0x0000000000240947 */ /* 0x012ff00003800000 */
        /* <DEDUP_REMOVED lines=9> */
.L_x_2219:
[----:B------:R-:W-:Y:S01]  /*1230*/  IMAD R16, R0, R11, RZ ;  /* 0x0000000b00107224 */ /* 0x000fe200078e02ff */
[----:B------:R-:W-:Y:S01]  /*1240*/  LOP3.LUT R189, R26, 0xffff, RZ, 0xc0, !PT ;  /* 0x0000ffff1abd7812 */ /* 0x000fe200078ec0ff */
[----:B------:R-:W-:Y:S06]  /*1250*/  @!P2 BRA `(.L_x_2220) ;  /* 0x000000000010a947 */ /* 0x000fec0003800000 */
[----:B------:R-:W-:-:S04]  /*1260*/  LEA R2, P0, R186, UR6, 0x2 ;  /* 0x00000006ba027c11 */ /* 0x000fc8000f8010ff */
[----:B------:R-:W-:-:S05]  /*1270*/  LEA.HI.X R3, R186, UR7, R191, 0x2, P0 ;  /* 0x00000007ba037c11 */ /* 0x000fca00080f14bf */
[----:B------:R0:W5:Y:S01]  /*1280*/  LDG.E R16, desc[UR56][R2.64] ;  /* 0x0000003802107981 */ /* 0x000162000c1e1900 */
[----:B------:R-:W-:Y:S05]  /*1290*/  BRA `(.L_x_2221) ;  /* 0x0000000000247947 */ /* 0x000fea0003800000 */
.L_x_2220:
[----:B------:R-:W-:Y:S02]  /*12a0*/  ULDC.64 UR4, c[0x0][0xa08] ;  /* 0x0002820000047ab9 */ /* 0x000fe40000000a00 */
[----:B------:R-:W-:-:S04]  /*12b0*/  ISETP.NE.U32.AND P0, PT, RZ, UR4, PT ;  /* 0x00000004ff007c0c */ /* 0x000fc8000bf05070 */
[----:B------:R-:W-:-:S13]  /*12c0*/  ISETP.NE.AND.EX P0, PT, RZ, UR5, PT, P0 ;  /* 0x00000005ff007c0c */ /* 0x000fda000bf05300 */
[----:B------:R-:W-:Y:S05]  /*12d0*/  @!P0 BRA `(.L_x_2221) ;  /* 0x0000000000148947 */ /* 0x000fea0003800000 */
[----:B------:R-:W0:Y:S02]  /*12e0*/  LDC.64 R2, c[0x0][0xa08] ;  /* 0x00028200ff027b82 */ /* 0x000e240000000a00 */
[----:B0-----:R-:W-:-:S05]  /*12f0*/  IMAD.WIDE R2, R186, 0x4, R2 ;  /* 0x00000004ba027825 */ /* 0x001fca00078e0202 */
[----:B------:R-:W2:Y:S04]  /*1300*/  LDG.E R16, desc[UR56][R2.64] ;  /* 0x0000003802107981 */ /* 0x000ea8000c1e1900 */
[----:B------:R-:W2:Y:S02]  /*1310*/  LDG.E R5, desc[UR56][R2.64+0x4] ;  /* 0x0000043802057981 */ /* 0x000ea4000c1e1900 */
[----:B--2---:R-:W-:-:S07]  /*1320*/  IMAD.IADD R16, R5, 0x1, -R16 ;  /* 0x0000000105107824 */ /* 0x004fce00078e0a10 */
.L_x_2221:
[----:B------:R-:W1:Y:S01]  /*1330*/  LDC R0, c[0x0][0x448] ;  /* 0x00011200ff007b82 */ /* 0x000e620000000800 */
[----:B------:R-:W-:Y:S01]  /*1340*/  IMAD.SHL.U32 R18, R25, 0x80, RZ ;  /* 0x0000008019127824 */ /* 0x000fe200078e00ff */
[----:B------:R-:W-:Y:S01]  /*1350*/  LOP3.LUT R207, R190, 0xff, RZ, 0xc0, !PT ;  /* 0x000000ffbecf7812 */ /* 0x000fe200078ec0ff */
[----:B-----5:R-:W-:Y:S01]  /*1360*/  IMAD.IADD R16, R16, 0x1, -R7 ;  /* 0x0000000110107824 */ /* 0x020fe200078e0a07 */
[----:B------:R-:W-:Y:S01]  /*1370*/  SHF.R.U32.HI R190, RZ, 0x10, R190 ;  /* 0x00000010ffbe7819 */ /* 0x000fe200000116be */
[----:B------:R-:W-:Y:S01]  /*1380*/  IMAD.MOV.U32 R95, RZ, RZ, RZ ;  /* 0x000000ffff5f7224 */ /* 0x000fe200078e00ff */
[----:B-1----:R-:W-:Y:S01]  /*1390*/  ISETP.NE.AND P0, PT, R0, 0x1, PT ;  /* 0x000000010000780c */ /* 0x002fe20003f05270 */
[----:B------:R-:W-:-:S12]  /*13a0*/  VIADD R0, R18, 0x7f ;  /* 0x0000007f12007836 */ /* 0x000fd80000000000 */
[----:B0-----:R-:W0:Y:S08]  /*13b0*/  @P0 LDC R3, c[0x0][0x44c] ;  /* 0x00011300ff030b82 */ /* 0x001e300000000800 */
[----:B------:R-:W1:Y:S01]  /*13c0*/  @P0 LDC R5, c[0x0][0x450] ;  /* 0x00011400ff050b82 */ /* 0x000e620000000800 */
[----:B0-----:R-:W-:Y:S01]  /*13d0*/  @P0 IMAD.HI.U32 R2, R0, R3, RZ ;  /* 0x0000000300020227 */ /* 0x001fe200078e00ff */
[----:B------:R-:W-:-:S04]  /*13e0*/  IADD3 R3, R16, 0x80, -R17 ;  /* 0x0000008010037810 */ /* 0x000fc80007ffe811 */
[----:B-1----:R-:W-:Y:S01]  /*13f0*/  @P0 SHF.R.U32.HI R0, RZ, R5, R2 ;  /* 0x00000005ff000219 */ /* 0x002fe20000011602 */
[----:B------:R-:W-:-:S04]  /*1400*/  VIADD R2, R16, 0x7f ;  /* 0x0000007f10027836 */ /* 0x000fc80000000000 */
[----:B------:R-:W-:Y:S01]  /*1410*/  IMAD.IADD R0, R3, 0x1, R0 ;  /* 0x0000000103007824 */ /* 0x000fe200078e0200 */
[----:B------:R-:W-:-:S04]  /*1420*/  SHF.R.S32.HI R3, RZ, 0x1f, R2 ;  /* 0x0000001fff037819 */ /* 0x000fc80000011402 */
[----:B------:R-:W-:Y:S02]  /*1430*/  SHF.R.S32.HI R5, RZ, 0x1f, R0 ;  /* 0x0000001fff057819 */ /* 0x000fe40000011400 */
[----:B------:R-:W-:Y:S02]  /*1440*/  LEA.HI R3, R3, R2, RZ, 0x7 ;  /* 0x0000000203037211 */ /* 0x000fe400078f38ff */
[----:B------:R-:W-:Y:S02]  /*1450*/  LEA.HI R5, R5, R0, RZ, 0x7 ;  /* 0x0000000005057211 */ /* 0x000fe400078f38ff */
[----:B------:R-:W-:Y:S02]  /*1460*/  SHF.R.S32.HI R3, RZ, 0x7, R3 ;  /* 0x00000007ff037819 */ /* 0x000fe40000011403 */
[----:B------:R-:W-:-:S04]  /*1470*/  SHF.R.S32.HI R0, RZ, 0x7, R5 ;  /* 0x00000007ff007819 */ /* 0x000fc80000011405 */
[----:B------:R-:W-:-:S04]  /*1480*/  VIMNMX R6, R3, R0, PT ;  /* 0x0000000003067248 */ /* 0x000fc80003fe0100 */
[----:B------:R-:W-:-:S13]  /*1490*/  ISETP.GE.AND P0, PT, R6, 0x1, PT ;  /* 0x000000010600780c */ /* 0x000fda0003f06270 */
[----:B------:R-:W-:Y:S05]  /*14a0*/  @!P0 BRA `(.L_x_2222) ;  /* 0x0000000000788947 */ /* 0x000fea0003800000 */
[----:B------:R-:W0:Y:S01]  /*14b0*/  LDC R3, c[0x0][0x9f0] ;  /* 0x00027c00ff037b82 */ /* 0x000e220000000800 */
[----:B------:R-:W-:-:S04]  /*14c0*/  ISETP.NE.AND P0, PT, R190, RZ, PT ;  /* 0x000000ffbe00720c */ /* 0x000fc80003f05270 */
[----:B0-----:R-:W-:-:S04]  /*14d0*/  SEL R9, R190, R3, P0 ;  /* 0x00000003be097207 */ /* 0x001fc80000000000 */
[-C--:B------:R-:W-:Y:S02]  /*14e0*/  IABS R5, R9.reuse ;  /* 0x0000000900057213 */ /* 0x080fe40000000000 */
        /* <DEDUP_REMOVED lines=26> */
.L_x_2222:
[-C--:B------:R-:W-:Y:S01]  /*1690*/  IMAD R22, R207, R95.reuse, RZ ;  /* 0x0000005fcf167224 */ /* 0x080fe200078e02ff */
        /* <DEDUP_REMOVED lines=69> */
.L_x_2224:
[----:B------:R-:W-:Y:S02]  /*1af0*/  LEA.HI R0, R209, R209, RZ, 0x1 ;  /* 0x000000d1d1007211 */ /* 0x000fe400078f08ff */
[----:B------:R-:W-:Y:S02]  /*1b00*/  ISETP.NE.AND P0, PT, R19, 0x3, PT ;  /* 0x000000031300780c */ /* 0x000fe40003f05270 */
[----:B------:R-:W-:-:S05]  /*1b10*/  LOP3.LUT R0, R0, 0xfffffffe, RZ, 0xc0, !PT ;  /* 0xfffffffe00007812 */ /* 0x000fca00078ec0ff */
[----:B------:R-:W-:-:S05]  /*1b20*/  IMAD.IADD R0, R209, 0x1, -R0 ;  /* 0x00000001d1007824 */ /* 0x000fca00078e0a00 */
[----:B------:R-:W-:-:S04]  /*1b30*/  SHF.L.U32 R0, R0, 0x1f, RZ ;  /* 0x0000001f00007819 */ /* 0x000fc800000006ff */
[----:B------:R-:W0:Y:S02]  /*1b40*/  SYNCS.PHASECHK.TRANS64.TRYWAIT P1, [UR37+0x34800], R0 ;  /* 0x03480000ff0075a7 */ /* 0x000e240008020165 */
[----:B0-----:R-:W-:Y:S05]  /*1b50*/  @!P1 BRA `(.L_x_2225) ;  /* 0x0000013000e89947 */ /* 0x001fea0003800000 */
.L_x_2403:
[----:B------:R-:W-:Y:S05]  /*1b60*/  @!P0 BRA `(.L_x_2226) ;  /* 0x0000000000048947 */ /* 0x000fea0003800000 */
[----:B------:R-:W-:Y:S01]  /*1b70*/  BPT.TRAP 0x1 ;  /* 0x000000040000795c */ /* 0x000fe20000300000 */
.L_x_2226:
[----:B0-----:R-:W-:Y:S02]  /*1b80*/  IMAD.U32 R0, RZ, RZ, UR36 ;  /* 0x00000024ff007e24 */ /* 0x001fe4000f8e00ff */
[----:B------:R-:W-:-:S03]  /*1b90*/  IMAD.U32 R3, RZ, RZ, UR38 ;  /* 0x00000026ff037e24 */ /* 0x000fc6000f8e00ff */
[----:B------:R-:W-:Y:S02]  /*1ba0*/  LEA R0, R0, UR37, 0x3 ;  /* 0x0000002500007c11 */ /* 0x000fe4000f8e18ff */
[----:B------:R-:W-:-:S04]  /*1bb0*/  SHF.L.U32 R3, R3, 0x1f, RZ ;  /* 0x0000001f03037819 */ /* 0x000fc800000006ff */
[----:B------:R0:W1:Y:S01]  /*1bc0*/  SYNCS.PHASECHK.TRANS64.TRYWAIT P2, [R0+URZ+0x34830], R3 ;  /* 0x03483003000075a7 */ /* 0x000062000804017f */
[----:B------:R-:W-:Y:S05]  /*1bd0*/  @!P0 BRA `(.L_x_2227) ;  /* 0x0000000000048947 */ /* 0x000fea0003800000 */
[----:B------:R-:W-:Y:S01]  /*1be0*/  BPT.TRAP 0x1 ;  /* 0x000000040000795c */ /* 0x000fe20000300000 */
.L_x_2227:
[----:B------:R-:W2:Y:S02]  /*1bf0*/  S2R R2, SR_TID.X ;  /* 0x0000000000027919 */ /* 0x000ea40000002100 */
[----:B--2---:R-:W-:Y:S01]  /*1c00*/  LOP3.LUT P1, RZ, R2, 0x7f, RZ, 0xc0, !PT ;  /* 0x0000007f02ff7812 */ /* 0x004fe2000782c0ff */
[----:B-1----:R-:W-:-:S12]  /*1c10*/  @P2 BRA `(.L_x_2228) ;  /* 0x0000000000082947 */ /* 0x002fd80003800000 */
[----:B------:R-:W1:Y:S02]  /*1c20*/  SYNCS.PHASECHK.TRANS64.TRYWAIT P2, [R0+URZ+0x34830], R3 ;  /* 0x03483003000075a7 */ /* 0x000e64000804017f */
[----:B-1----:R-:W-:Y:S05]  /*1c30*/  @!P2 BRA `(.L_x_2229) ;  /* 0x0000013000c8a947 */ /* 0x002fea0003800000 */
.L_x_2228:
[----:B------:R-:W-:Y:S05]  /*1c40*/  WARPSYNC.ALL ;  /* 0x0000000000007948 */ /* 0x000fea0003800000 */
[----:B------:R-:W-:Y:S01]  /*1c50*/  UIADD3 UR4, UR37, 0x1c400, URZ ;  /* 0x0001c40025047890 */ /* 0x000fe2000fffe03f */
[----:B------:R-:W-:Y:S01]  /*1c60*/  WARPGROUP.ARRIVE ;  /* 0x00000000000079c5 */ /* 0x000fe20000000000 */
[----:B------:R-:W-:Y:S01]  /*1c70*/  ULOP3.LUT UR52, UR52, 0x10000, URZ, 0xfc, !UPT ;  /* 0x0001000034347892 */ /* 0x000fe2000f8efc3f */
[----:B------:R-:W2:Y:S01]  /*1c80*/  LDC R5, c[0x0][0x448] ;  /* 0x00011200ff057b82 */ /* 0x000ea20000000800 */
[----:B------:R-:W-:Y:S01]  /*1c90*/  USHF.R.U32.HI UR4, URZ, 0x4, UR4 ;  /* 0x000000043f047899 */ /* 0x000fe20008011604 */
[----:B01----:R-:W-:Y:S01]  /*1ca0*/  @!P1 VIADD R0, R0, 0x34840 ;  /* 0x0003484000009836 */ /* 0x003fe20000000000 */
[----:B------:R-:W-:Y:S01]  /*1cb0*/  UMOV UR53, 0x40000040 ;  /* 0x4000004000357882 */ /* 0x000fe20000000000 */
[----:B------:R-:W-:Y:S01]  /*1cc0*/  UMOV UR55, 0x40000040 ;  /* 0x4000004000377882 */ /* 0x000fe20000000000 */
[----:B------:R-:W-:Y:S01]  /*1cd0*/  ULOP3.LUT UR4, UR4, 0x3fff, URZ, 0xc0, !UPT ;  /* 0x00003fff04047892 */ /* 0x000fe2000f8ec03f */
[----:B------:R-:W-:Y:S01]  /*1ce0*/  CS2R R150, SRZ ;  /* 0x0000000000967805 */ /* 0x000fe2000001ff00 */
[----:B------:R-:W-:Y:S01]  /*1cf0*/  UMOV UR5, 0x40000040 ;  /* 0x4000004000057882 */ /* 0x000fe20000000000 */
[----:B------:R-:W-:Y:S01]  /*1d00*/  UMOV UR7, 0x40000040 ;  /* 0x4000004000077882 */ /* 0x000fe20000000000 */
[----:B------:R-:W-:Y:S01]  /*1d10*/  ULOP3.LUT UR39, UR4, 0x10000, URZ, 0xfc, !UPT ;  /* 0x0001000004277892 */ /* 0x000fe2000f8efc3f */
[----:B------:R-:W-:Y:S01]  /*1d20*/  @!P1 PRMT R0, RZ, 0x654, R0 ;  /* 0x00000654ff009816 */ /* 0x000fe20000000000 */
[----:B------:R-:W-:Y:S01]  /*1d30*/  UIADD3 UR4, UR52, 0x2, URZ ;  /* 0x0000000234047890 */ /* 0x000fe2000fffe03f */
[----:B------:R-:W-:Y:S01]  /*1d40*/  CS2R R148, SRZ ;  /* 0x0000000000947805 */ /* 0x000fe2000001ff00 */
[----:B------:R-:W-:Y:S01]  /*1d50*/  UIMAD UR54, UR36, 0xc00, UR39 ;  /* 0x00000c00243678a4 */ /* 0x000fe2000f8e0227 */
[----:B------:R-:W-:Y:S01]  /*1d60*/  CS2R R146, SRZ ;  /* 0x0000000000927805 */ /* 0x000fe2000001ff00 */
[----:B------:R-:W-:Y:S01]  /*1d70*/  UIADD3 UR8, UR52, 0x4, URZ ;  /* 0x0000000434087890 */ /* 0x000fe2000fffe03f */
[----:B------:R-:W-:Y:S01]  /*1d80*/  CS2R R144, SRZ ;  /* 0x0000000000907805 */ /* 0x000fe2000001ff00 */
[----:B------:R-:W-:Y:S01]  /*1d90*/  UIADD3 UR6, UR54, 0x2, URZ ;  /* 0x0000000236067890 */ /* 0x000fe2000fffe03f */
[----:B------:R-:W-:Y:S01]  /*1da0*/  CS2R R142, SRZ ;  /* 0x00000000008e7805 */ /* 0x000fe2000001ff00 */
[----:B------:R-:W-:Y:S01]  /*1db0*/  UIADD3 UR10, UR54, 0x4, URZ ;  /* 0x00000004360a7890 */ /* 0x000fe2000fffe03f */
[----:B------:R-:W-:Y:S01]  /*1dc0*/  CS2R R140, SRZ ;  /* 0x00000000008c7805 */ /* 0x000fe2000001ff00 */
[----:B------:R-:W-:Y:S01]  /*1dd0*/  UMOV UR9, 0x40000040 ;  /* 0x4000004000097882 */ /* 0x000fe20000000000 */
[----:B------:R-:W-:Y:S01]  /*1de0*/  HGMMA.64x128x16.F32 R24, gdesc[UR52], RZ, !UPT, gsb0 ;  /* 0x01e00000341879f0 */ /* 0x000fe2000c0008ff */
[----:B------:R-:W-:Y:S01]  /*1df0*/  UMOV UR11, 0x40000040 ;  /* 0x40000040000b7882 */ /* 0x000fe20000000000 */
[----:B------:R-:W-:Y:S01]  /*1e00*/  UIADD3 UR12, UR52, 0x6, URZ ;  /* 0x00000006340c7890 */ /* 0x000fe2000fffe03f */
[----:B--2---:R-:W-:Y:S01]  /*1e10*/  ISETP.NE.AND P2, PT, R5, 0x1, PT ;  /* 0x000000010500780c */ /* 0x004fe20003f45270 */
        /* <DEDUP_REMOVED lines=13> */
[----:B------:R-:W0:Y:S01]  /*1ef0*/  @P2 LDC R6, c[0x0][0x44c] ;  /* 0x00011300ff062b82 */ /* 0x000e220000000800 */
        /* <DEDUP_REMOVED lines=30> */
[----:B------:R-:W-:Y:S02]  /*20e0*/  WARPGROUP.DEPBAR.LE gsb0, 0x0 ;  /* 0x00008000000079c5 */ /* 0x000fe40000010000 */
[----:B------:R-:W-:-:S06]  /*20f0*/  WARPGROUP.ARRIVE ;  /* 0x00000000000079c5 */ /* 0x000fcc0000000000 */
[----:B------:R-:W-:Y:S01]  /*2100*/  HGMMA.64x128x16.F32 R24, gdesc[UR4], R24, gsb0 ;  /* 0x01e00000041879f0 */ /* 0x000fe20008000818 */
[----:B------:R-:W-:Y:S01]  /*2110*/  ULDC UR6, c[0x0][0x9d8] ;  /* 0x0002760000067ab9 */ /* 0x000fe20000000800 */
[----:B------:R-:W-:Y:S01]  /*2120*/  ULDC UR7, c[0x0][0x988] ;  /* 0x0002620000077ab9 */ /* 0x000fe20000000800 */
        /* <DEDUP_REMOVED lines=33> */
[----:B------:R-:W1:Y:S01]  /*2340*/  @P2 LDC R32, c[0x0][0x450] ;  /* 0x00011400ff202b82 */ /* 0x000e620000000800 */
        /* <DEDUP_REMOVED lines=11> */
[----:B--2---:R-:W-:-:S02]  /*2400*/  IMAD.IADD R31, R185, 0x1, R18 ;  /* 0x00000001b91f7824 */ /* 0x004fc400078e0212 */
[----:B------:R-:W-:Y:S01]  /*2410*/  FMUL.FTZ R43, R43, UR6 ;  /* 0x000000062b2b7c20 */ /* 0x000fe20008410000 */
[----:B------:R-:W-:Y:S01]  /*2420*/  FMUL.FTZ R46, R46, UR6 ;  /* 0x000000062e2e7c20 */ /* 0x000fe20008410000 */
[----:B------:R-:W-:Y:S01]  /*2430*/  FMUL.FTZ R47, R47, UR6 ;  /* 0x000000062f2f7c20 */ /* 0x000fe20008410000 */
[----:B0-----:R-:W-:-:S04]  /*2440*/  @P2 IMAD.HI.U32 R5, R31, R6, RZ ;  /* 0x000000061f052227 */ /* 0x001fc800078e00ff */
[----:B------:R-:W-:Y:S01]  /*2450*/  FMUL.FTZ R50, R50, UR6 ;  /* 0x0000000632327c20 */ /* 0x000fe20008410000 */
[----:B------:R-:W-:Y:S01]  /*2460*/  FMUL.FTZ R51, R51, UR6 ;  /* 0x0000000633337c20 */ /* 0x000fe20008410000 */
[----:B------:R-:W0:Y:S01]  /*2470*/  MUFU.TANH R27, R27 ;  /* 0x0000001b001b7308 */ /* 0x000e220000002400 */
[----:B------:R-:W-:Y:S02]  /*2480*/  IMAD.MOV.U32 R6, RZ, RZ, -0x80 ;  /* 0xffffff80ff067424 */ /* 0x000fe400078e00ff */
[----:B------:R-:W-:Y:S01]  /*2490*/  FMUL.FTZ R54, R54, UR6 ;  /* 0x0000000636367c20 */ /* 0x000fe20008410000 */
[----:B------:R-:W-:Y:S01]  /*24a0*/  FMUL.FTZ R55, R55, UR6 ;  /* 0x0000000637377c20 */ /* 0x000fe20008410000 */
[----:B------:R-:W-:Y:S01]  /*24b0*/  FMUL.FTZ R13, R44, UR6 ;  /* 0x000000062c0d7c20 */ /* 0x000fe20008410000 */
[----:B-1----:R-:W-:Y:S01]  /*24c0*/  @P2 SHF.R.U32.HI R31, RZ, R32, R5 ;  /* 0x00000020ff1f2219 */ /* 0x002fe20000011605 */
[----:B------:R-:W-:Y:S02]  /*24d0*/  IMAD R33, R95, R6, 0x80 ;  /* 0x000000805f217424 */ /* 0x000fe400078e0206 */
[----:B------:R-:W-:Y:S01]  /*24e0*/  FMUL.FTZ R58, R58, UR6 ;  /* 0x000000063a3a7c20 */ /* 0x000fe20008410000 */
[----:B------:R-:W1:Y:S01]  /*24f0*/  MUFU.TANH R30, R30 ;  /* 0x0000001e001e7308 */ /* 0x000e620000002400 */
[----:B------:R-:W-:Y:S01]  /*2500*/  FMUL.FTZ R70, R70, UR6 ;  /* 0x0000000646467c20 */ /* 0x000fe20008410000 */
[----:B------:R-:W2:Y:S01]  /*2510*/  SHFL.IDX PT, R5, R31, 0x1, 0x1c1f ;  /* 0x003c1f001f057f89 */ /* 0x000ea200000e0000 */
[C-C-:B------:R-:W-:Y:S01]  /*2520*/  IADD3 R100, -R184.reuse, 0x1, R33.reuse ;  /* 0x00000001b8647810 */ /* 0x140fe20007ffe121 */
[----:B------:R-:W-:Y:S01]  /*2530*/  FMUL.FTZ R59, R59, UR6 ;  /* 0x000000063b3b7c20 */ /* 0x000fe20008410000 */
[----:B------:R-:W-:Y:S01]  /*2540*/  IADD3 R33, -R184, R16, R33 ;  /* 0x00000010b8217210 */ /* 0x000fe20007ffe121 */
[----:B------:R-:W-:Y:S01]  /*2550*/  FMUL.FTZ R12, R40, UR6 ;  /* 0x00000006280c7c20 */ /* 0x000fe20008410000 */
[----:B------:R-:W-:Y:S01]  /*2560*/  IADD3 R100, -R17, R100, R16 ;  /* 0x0000006411647210 */ /* 0x000fe20007ffe110 */
        /* <DEDUP_REMOVED lines=18> */
[----:B--2---:R-:W-:Y:S01]  /*2690*/  VIADDMNMX R6, R5, R100, R33, PT ;  /* 0x0000006405067246 */ /* 0x004fe20003800121 */
[----:B------:R-:W-:Y:S01]  /*26a0*/  FMUL.FTZ R28, R56, UR6 ;  /* 0x00000006381c7c20 */ /* 0x000fe20008410000 */
[----:B------:R-:W-:Y:S01]  /*26b0*/  FMUL.FTZ R86, R86, UR6 ;  /* 0x0000000656567c20 */ /* 0x000fe20008410000 */
[----:B------:R-:W-:Y:S01]  /*26c0*/  FMUL.FTZ R87, R87, UR6 ;  /* 0x0000000657577c20 */ /* 0x000fe20008410000 */
[C---:B------:R-:W-:Y:S01]  /*26d0*/  ISETP.GT.AND P3, PT, R6.reuse, RZ, PT ;  /* 0x000000ff0600720c */ /* 0x040fe20003f64270 */
[----:B------:R-:W2:Y:S01]  /*26e0*/  SHFL.IDX PT, R31, R31, RZ, 0x1c1f ;  /* 0x001c1fff1f1f7589 */ /* 0x000ea200000e0000 */
[C---:B------:R-:W-:Y:S01]  /*26f0*/  ISETP.GT.AND P4, PT, R6.reuse, 0x1, PT ;  /* 0x000000010600780c */ /* 0x040fe20003f84270 */
[----:B------:R-:W2:Y:S01]  /*2700*/  MUFU.TANH R39, R39 ;  /* 0x0000002700277308 */ /* 0x000ea20000002400 */
[----:B------:R-:W-:Y:S01]  /*2710*/  ISETP.GT.AND P5, PT, R6, 0x8, PT ;  /* 0x000000080600780c */ /* 0x000fe20003fa4270 */
[----:B------:R-:W-:Y:S01]  /*2720*/  FMUL.FTZ R2, R24, UR6 ;  /* 0x0000000618027c20 */ /* 0x000fe20008410000 */
[----:B---3--:R-:W-:Y:S01]  /*2730*/  FSEL R112, R26, -INF , P3 ;  /* 0xff8000001a707808 */ /* 0x008fe20001800000 */
[----:B------:R-:W-:Y:S01]  /*2740*/  FMUL.FTZ R3, R25, UR6 ;  /* 0x0000000619037c20 */ /* 0x000fe20008410000 */
[----:B0-----:R-:W-:Y:S01]  /*2750*/  FSEL R110, R27, -INF , P4 ;  /* 0xff8000001b6e7808 */ /* 0x001fe20002000000 */
[----:B------:R-:W-:Y:S01]  /*2760*/  FMUL.FTZ R7, R29, UR6 ;  /* 0x000000061d077c20 */ /* 0x000fe20008410000 */
[----:B------:R-:W-:Y:S01]  /*2770*/  ISETP.GT.AND P3, PT, R6, 0x9, PT ;  /* 0x000000090600780c */ /* 0x000fe20003f64270 */
[----:B------:R-:W0:Y:S01]  /*2780*/  MUFU.TANH R42, R42 ;  /* 0x0000002a002a7308 */ /* 0x000e220000002400 */
[----:B-1----:R-:W-:Y:S01]  /*2790*/  FSEL R108, R30, -INF , P5 ;  /* 0xff8000001e6c7808 */ /* 0x002fe20002800000 */
[----:B------:R-:W-:Y:S01]  /*27a0*/  FMUL.FTZ R68, R68, UR6 ;  /* 0x0000000644447c20 */ /* 0x000fe20008410000 */
[----:B------:R-:W-:Y:S01]  /*27b0*/  FMNMX.FTZ R5, R112, R110, !PT ;  /* 0x0000006e70057209 */ /* 0x000fe20007810000 */
[----:B------:R-:W-:Y:S01]  /*27c0*/  FMUL.FTZ R11, R37, UR6 ;  /* 0x00000006250b7c20 */ /* 0x000fe20008410000 */
[----:B------:R-:W-:Y:S01]  /*27d0*/  ISETP.GT.AND P4, PT, R6, 0x10, PT ;  /* 0x000000100600780c */ /* 0x000fe20003f84270 */
[----:B------:R-:W-:Y:S01]  /*27e0*/  FMUL.FTZ R72, R72, UR6 ;  /* 0x0000000648487c20 */ /* 0x000fe20008410000 */
[----:B------:R-:W-:Y:S01]  /*27f0*/  FSEL R106, R106, -INF , P3 ;  /* 0xff8000006a6a7808 */ /* 0x000fe20001800000 */
[----:B------:R-:W1:Y:S01]  /*2800*/  MUFU.TANH R43, R43 ;  /* 0x0000002b002b7308 */ /* 0x000e620000002400 */
[----:B------:R-:W-:Y:S01]  /*2810*/  FMNMX.FTZ R5, R108, R5, !PT ;  /* 0x000000056c057209 */ /* 0x000fe20007810000 */
[----:B------:R-:W-:Y:S01]  /*2820*/  FMUL.FTZ R76, R76, UR6 ;  /* 0x000000064c4c7c20 */ /* 0x000fe20008410000 */
[----:B------:R-:W-:Y:S01]  /*2830*/  ISETP.GT.AND P3, PT, R6, 0x11, PT ;  /* 0x000000110600780c */ /* 0x000fe20003f64270 */
[----:B------:R-:W-:Y:S01]  /*2840*/  FMUL.FTZ R14, R41, UR6 ;  /* 0x00000006290e7c20 */ /* 0x000fe20008410000 */
[----:B----4-:R-:W-:Y:S01]  /*2850*/  FSEL R98, R34, -INF , P4 ;  /* 0xff80000022627808 */ /* 0x010fe20002000000 */
[----:B------:R-:W-:Y:S01]  /*2860*/  FMUL.FTZ R15, R45, UR6 ;  /* 0x000000062d0f7c20 */ /* 0x000fe20008410000 */
[----:B------:R-:W-:Y:S01]  /*2870*/  FMNMX.FTZ R5, R106, R5, !PT ;  /* 0x000000056a057209 */ /* 0x000fe20007810000 */
[----:B------:R-:W3:Y:S01]  /*2880*/  MUFU.TANH R46, R46 ;  /* 0x0000002e002e7308 */ /* 0x000ee20000002400 */
[----:B------:R-:W-:Y:S01]  /*2890*/  ISETP.GT.AND P4, PT, R6, 0x18, PT ;  /* 0x000000180600780c */ /* 0x000fe20003f84270 */
[----:B------:R-:W-:Y:S01]  /*28a0*/  FMUL.FTZ R24, R49, UR6 ;  /* 0x0000000631187c20 */ /* 0x000fe20008410000 */
[----:B-----5:R-:W-:Y:S01]  /*28b0*/  FSEL R104, R35, -INF , P3 ;  /* 0xff80000023687808 */ /* 0x020fe20001800000 */
[----:B------:R-:W-:Y:S01]  /*28c0*/  FMUL.FTZ R25, R53, UR6 ;  /* 0x0000000635197c20 */ /* 0x000fe20008410000 */
[----:B------:R-:W-:Y:S01]  /*28d0*/  FMNMX.FTZ R5, R98, R5, !PT ;  /* 0x0000000562057209 */ /* 0x000fe20007810000 */
[----:B------:R-:W-:Y:S01]  /*28e0*/  FMUL.FTZ R64, R64, UR6 ;  /* 0x0000000640407c20 */ /* 0x000fe20008410000 */
[----:B------:R-:W-:Y:S01]  /*28f0*/  ISETP.GT.AND P3, PT, R6, 0x19, PT ;  /* 0x000000190600780c */ /* 0x000fe20003f64270 */
[----:B------:R-:W4:Y:S01]  /*2900*/  MUFU.TANH R47, R47 ;  /* 0x0000002f002f7308 */ /* 0x000f220000002400 */
[----:B------:R-:W-:Y:S01]  /*2910*/  FSEL R102, R38, -INF , P4 ;  /* 0xff80000026667808 */ /* 0x000fe20002000000 */
[----:B------:R-:W-:Y:S01]  /*2920*/  FMUL.FTZ R29, R57, UR6 ;  /* 0x00000006391d7c20 */ /* 0x000fe20008410000 */
[----:B------:R-:W-:Y:S01]  /*2930*/  FMNMX.FTZ R5, R104, R5, !PT ;  /* 0x0000000568057209 */ /* 0x000fe20007810000 */
[----:B------:R-:W-:Y:S01]  /*2940*/  FMUL.FTZ R61, R61, UR6 ;  /* 0x000000063d3d7c20 */ /* 0x000fe20008410000 */
[----:B------:R-:W-:Y:S01]  /*2950*/  ISETP.GT.AND P4, PT, R6, 0x20, PT ;  /* 0x000000200600780c */ /* 0x000fe20003f84270 */
[----:B------:R-:W-:Y:S01]  /*2960*/  FMUL.FTZ R65, R65, UR6 ;  /* 0x0000000641417c20 */ /* 0x000fe20008410000 */
[----:B--2---:R-:W-:Y:S01]  /*2970*/  FSEL R96, R39, -INF , P3 ;  /* 0xff80000027607808 */ /* 0x004fe20001800000 */
[----:B------:R-:W2:Y:S01]  /*2980*/  MUFU.TANH R50, R50 ;  /* 0x0000003200327308 */ /* 0x000ea20000002400 */
[----:B------:R-:W-:Y:S01]  /*2990*/  FMNMX.FTZ R5, R102, R5, !PT ;  /* 0x0000000566057209 */ /* 0x000fe20007810000 */
[----:B------:R-:W-:Y:S01]  /*29a0*/  FMUL.FTZ R69, R69, UR6 ;  /* 0x0000000645457c20 */ /* 0x000fe20008410000 */
[----:B------:R-:W-:Y:S01]  /*29b0*/  ISETP.GT.AND P3, PT, R6, 0x21, PT ;  /* 0x000000210600780c */ /* 0x000fe20003f64270 */
[----:B------:R-:W-:Y:S01]  /*29c0*/  FMUL.FTZ R73, R73, UR6 ;  /* 0x0000000649497c20 */ /* 0x000fe20008410000 */
[----:B0-----:R-:W-:Y:S01]  /*29d0*/  FSEL R94, R42, -INF , P4 ;  /* 0xff8000002a5e7808 */ /* 0x001fe20002000000 */
[----:B------:R-:W-:Y:S01]  /*29e0*/  FMUL.FTZ R80, R80, UR6 ;  /* 0x0000000650507c20 */ /* 0x000fe20008410000 */
[----:B------:R-:W-:Y:S01]  /*29f0*/  FMNMX.FTZ R5, R96, R5, !PT ;  /* 0x0000000560057209 */ /* 0x000fe20007810000 */
[----:B------:R-:W0:Y:S01]  /*2a00*/  MUFU.TANH R51, R51 ;  /* 0x0000003300337308 */ /* 0x000e220000002400 */
[----:B------:R-:W-:Y:S01]  /*2a10*/  ISETP.GT.AND P4, PT, R6, 0x28, PT ;  /* 0x000000280600780c */ /* 0x000fe20003f84270 */
[----:B------:R-:W-:Y:S01]  /*2a20*/  FMUL.FTZ R77, R77, UR6 ;  /* 0x000000064d4d7c20 */ /* 0x000fe20008410000 */
[----:B-1----:R-:W-:Y:S01]  /*2a30*/  FSEL R92, R43, -INF , P3 ;  /* 0xff8000002b5c7808 */ /* 0x002fe20001800000 */
[----:B------:R-:W-:Y:S01]  /*2a40*/  FMUL.FTZ R81, R81, UR6 ;  /* 0x0000000651517c20 */ /* 0x000fe20008410000 */
[----:B------:R-:W-:Y:S01]  /*2a50*/  FMNMX.FTZ R5, R94, R5, !PT ;  /* 0x000000055e057209 */ /* 0x000fe20007810000 */
[----:B------:R-:W-:Y:S01]  /*2a60*/  FMUL.FTZ R84, R84, UR6 ;  /* 0x0000000654547c20 */ /* 0x000fe20008410000 */
[----:B------:R-:W-:Y:S01]  /*2a70*/  ISETP.GT.AND P3, PT, R6, 0x29, PT ;  /* 0x000000290600780c */ /* 0x000fe20003f64270 */
[----:B------:R-:W-:Y:S01]  /*2a80*/  MUFU.TANH R54, R54 ;  /* 0x0000003600367308 */ /* 0x000fe20000002400 */
[----:B---3--:R-:W-:Y:S01]  /*2a90*/  FSEL R90, R46, -INF , P4 ;  /* 0xff8000002e5a7808 */ /* 0x008fe20002000000 */
[----:B------:R-:W-:Y:S01]  /*2aa0*/  FMUL.FTZ R85, R85, UR6 ;  /* 0x0000000655557c20 */ /* 0x000fe20008410000 */
[----:B------:R-:W-:Y:S01]  /*2ab0*/  FMNMX.FTZ R5, R92, R5, !PT ;  /* 0x000000055c057209 */ /* 0x000fe20007810000 */
[----:B------:R1:W-:Y:S01]  /*2ac0*/  @!P1 SYNCS.ARRIVE.TRANS64.RED.A1T0 RZ, [R0+URZ], RZ ;  /* 0x000000ff00ff99a7 */ /* 0x0003e2000810043f */
[----:B------:R-:W-:-:S02]  /*2ad0*/  ISETP.GT.AND P4, PT, R6, 0x30, PT ;  /* 0x000000300600780c */ /* 0x000fc40003f84270 */
[----:B----4-:R-:W-:Y:S01]  /*2ae0*/  FSEL R88, R47, -INF , P3 ;  /* 0xff8000002f587808 */ /* 0x010fe20001800000 */
[----:B------:R-:W3:Y:S01]  /*2af0*/  MUFU.TANH R44, R55 ;  /* 0x00000037002c7308 */ /* 0x000ee20000002400 */
[----:B------:R-:W-:Y:S02]  /*2b00*/  FMNMX.FTZ R5, R90, R5, !PT ;  /* 0x000000055a057209 */ /* 0x000fe40007810000 */
[----:B------:R-:W-:Y:S02]  /*2b10*/  ISETP.GT.AND P3, PT, R6, 0x31, PT ;  /* 0x000000310600780c */ /* 0x000fe40003f64270 */
[----:B------:R-:W-:Y:S02]  /*2b20*/  FMNMX.FTZ R5, R88, R5, !PT ;  /* 0x0000000558057209 */ /* 0x000fe40007810000 */
[----:B------:R-:W-:Y:S01]  /*2b30*/  VIADDMNMX R31, R31, R100, R33, PT ;  /* 0x000000641f1f7246 */ /* 0x000fe20003800121 */
[----:B------:R-:W4:Y:S03]  /*2b40*/  MUFU.TANH R32, R58 ;  /* 0x0000003a00207308 */ /* 0x000f260000002400 */
[----:B------:R-:W-:-:S05]  /*2b50*/  ISETP.GT.AND P5, PT, R31, 0x8, PT ;  /* 0x000000081f00780c */ /* 0x000fca0003fa4270 */
[----:B------:R2:W-:Y:S08]  /*2b60*/  MUFU.TANH R40, R70 ;  /* 0x0000004600287308 */ /* 0x0005f00000002400 */
[----:B------:R-:W5:Y:S01]  /*2b70*/  MUFU.TANH R59, R59 ;  /* 0x0000003b003b7308 */ /* 0x000f620000002400 */
[----:B--2---:R-:W-:Y:S02]  /*2b80*/  FSEL R70, R50, -INF , P4 ;  /* 0xff80000032467808 */ /* 0x004fe40002000000 */
[----:B------:R-:W-:-:S02]  /*2b90*/  ISETP.GT.AND P4, PT, R6, 0x38, PT ;  /* 0x000000380600780c */ /* 0x000fc40003f84270 */
[----:B------:R-:W-:-:S03]  /*2ba0*/  FMNMX.FTZ R5, R70, R5, !PT ;  /* 0x0000000546057209 */ /* 0x000fc60007810000 */
[----:B------:R0:W-:Y:S08]  /*2bb0*/  MUFU.TANH R27, R66 ;  /* 0x00000042001b7308 */ /* 0x0001f00000002400 */
[----:B------:R2:W1:Y:S01]  /*2bc0*/  MUFU.TANH R36, R62 ;  /* 0x0000003e00247308 */ /* 0x0004620000002400 */
[----:B0-----:R-:W-:Y:S02]  /*2bd0*/  FSEL R66, R51, -INF , P3 ;  /* 0xff80000033427808 */ /* 0x001fe40001800000 */
[----:B------:R-:W-:-:S02]  /*2be0*/  ISETP.GT.AND P3, PT, R6, 0x39, PT ;  /* 0x000000390600780c */ /* 0x000fc40003f64270 */
[----:B------:R-:W-:Y:S02]  /*2bf0*/  FMNMX.FTZ R5, R66, R5, !PT ;  /* 0x0000000542057209 */ /* 0x000fe40007810000 */
[----:B---3--:R-:W-:Y:S01]  /*2c00*/  FSEL R44, R44, -INF , P3 ;  /* 0xff8000002c2c7808 */ /* 0x008fe20001800000 */
[----:B------:R-:W0:Y:S01]  /*2c10*/  MUFU.TANH R63, R63 ;  /* 0x0000003f003f7308 */ /* 0x000e220000002400 */
[----:B--2---:R-:W-:Y:S02]  /*2c20*/  FSEL R62, R54, -INF , P4 ;  /* 0xff800000363e7808 */ /* 0x004fe40002000000 */
[----:B------:R-:W-:Y:S02]  /*2c30*/  ISETP.GT.AND P4, PT, R6, 0x40, PT ;  /* 0x000000400600780c */ /* 0x000fe40003f84270 */
[----:B------:R-:W-:Y:S02]  /*2c40*/  FMNMX.FTZ R5, R62, R5, !PT ;  /* 0x000000053e057209 */ /* 0x000fe40007810000 */
[----:B------:R-:W-:Y:S01]  /*2c50*/  ISETP.GT.AND P3, PT, R6, 0x41, PT ;  /* 0x000000410600780c */ /* 0x000fe20003f64270 */
[----:B------:R-:W2:Y:S01]  /*2c60*/  MUFU.TANH R38, R67 ;  /* 0x0000004300267308 */ /* 0x000ea20000002400 */
[----:B----4-:R-:W-:-:S02]  /*2c70*/  FSEL R32, R32, -INF , P4 ;  /* 0xff80000020207808 */ /* 0x010fc40002000000 */
[----:B------:R-:W-:Y:S02]  /*2c80*/  FMNMX.FTZ R5, R44, R5, !PT ;  /* 0x000000052c057209 */ /* 0x000fe40007810000 */
[----:B------:R-:W-:Y:S02]  /*2c90*/  ISETP.GT.AND P4, PT, R6, 0x48, PT ;  /* 0x000000480600780c */ /* 0x000fe40003f84270 */
[----:B-----5:R-:W-:Y:S01]  /*2ca0*/  FSEL R30, R59, -INF , P3 ;  /* 0xff8000003b1e7808 */ /* 0x020fe20001800000 */
[----:B------:R-:W3:Y:S01]  /*2cb0*/  MUFU.TANH R42, R71 ;  /* 0x00000047002a7308 */ /* 0x000ee20000002400 */
[----:B------:R-:W-:Y:S02]  /*2cc0*/  FMNMX.FTZ R5, R32, R5, !PT ;  /* 0x0000000520057209 */ /* 0x000fe40007810000 */
[----:B------:R-:W-:Y:S02]  /*2cd0*/  ISETP.GT.AND P3, PT, R6, 0x49, PT ;  /* 0x000000490600780c */ /* 0x000fe40003f64270 */
[----:B-1----:R-:W-:-:S02]  /*2ce0*/  FSEL R26, R36, -INF , P4 ;  /* 0xff800000241a7808 */ /* 0x002fc40002000000 */
[----:B------:R-:W-:Y:S01]  /*2cf0*/  FMNMX.FTZ R5, R30, R5, !PT ;  /* 0x000000051e057209 */ /* 0x000fe20007810000 */
[----:B------:R-:W1:Y:S01]  /*2d00*/  MUFU.TANH R46, R74 ;  /* 0x0000004a002e7308 */ /* 0x000e620000002400 */
[----:B------:R-:W-:Y:S02]  /*2d10*/  ISETP.GT.AND P4, PT, R6, 0x50, PT ;  /* 0x000000500600780c */ /* 0x000fe40003f84270 */
[----:B0-----:R-:W-:Y:S02]  /*2d20*/  FSEL R34, R63, -INF , P3 ;  /* 0xff8000003f227808 */ /* 0x001fe40001800000 */
[----:B------:R-:W-:Y:S02]  /*2d30*/  FMNMX.FTZ R5, R26, R5, !PT ;  /* 0x000000051a057209 */ /* 0x000fe40007810000 */
[----:B------:R-:W-:Y:S01]  /*2d40*/  ISETP.GT.AND P3, PT, R6, 0x51, PT ;  /* 0x000000510600780c */ /* 0x000fe20003f64270 */
[----:B------:R-:W0:Y:S01]  /*2d50*/  MUFU.TANH R48, R75 ;  /* 0x0000004b00307308 */ /* 0x000e220000002400 */
[----:B------:R-:W-:-:S02]  /*2d60*/  FSEL R36, R27, -INF , P4 ;  /* 0xff8000001b247808 */ /* 0x000fc40002000000 */
[----:B------:R-:W-:Y:S02]  /*2d70*/  FMNMX.FTZ R5, R34, R5, !PT ;  /* 0x0000000522057209 */ /* 0x000fe40007810000 */
[----:B------:R-:W-:Y:S02]  /*2d80*/  ISETP.GT.AND P4, PT, R6, 0x58, PT ;  /* 0x000000580600780c */ /* 0x000fe40003f84270 */
[----:B--2---:R-:W-:Y:S01]  /*2d90*/  FSEL R38, R38, -INF , P3 ;  /* 0xff80000026267808 */ /* 0x004fe20001800000 */
[----:B------:R-:W2:Y:S01]  /*2da0*/  MUFU.TANH R50, R78 ;  /* 0x0000004e00327308 */ /* 0x000ea20000002400 */
[----:B------:R-:W-:Y:S02]  /*2db0*/  FMNMX.FTZ R5, R36, R5, !PT ;  /* 0x0000000524057209 */ /* 0x000fe40007810000 */
[----:B------:R-:W-:Y:S02]  /*2dc0*/  ISETP.GT.AND P3, PT, R6, 0x59, PT ;  /* 0x000000590600780c */ /* 0x000fe40003f64270 */
[----:B------:R-:W-:-:S02]  /*2dd0*/  FSEL R40, R40, -INF , P4 ;  /* 0xff80000028287808 */ /* 0x000fc40002000000 */
[----:B------:R-:W-:Y:S01]  /*2de0*/  FMNMX.FTZ R5, R38, R5, !PT ;  /* 0x0000000526057209 */ /* 0x000fe20007810000 */
[----:B------:R-:W4:Y:S01]  /*2df0*/  MUFU.TANH R52, R79 ;  /* 0x0000004f00347308 */ /* 0x000f220000002400 */
[----:B------:R-:W-:Y:S02]  /*2e00*/  ISETP.GT.AND P4, PT, R6, 0x60, PT ;  /* 0x000000600600780c */ /* 0x000fe40003f84270 */
[----:B---3--:R-:W-:Y:S02]  /*2e10*/  FSEL R42, R42, -INF , P3 ;  /* 0xff8000002a2a7808 */ /* 0x008fe40001800000 */
[----:B------:R-:W-:Y:S02]  /*2e20*/  FMNMX.FTZ R5, R40, R5, !PT ;  /* 0x0000000528057209 */ /* 0x000fe40007810000 */
[----:B------:R-:W-:Y:S01]  /*2e30*/  ISETP.GT.AND P3, PT, R6, 0x61, PT ;  /* 0x000000610600780c */ /* 0x000fe20003f64270 */
[----:B------:R-:W3:Y:S01]  /*2e40*/  MUFU.TANH R54, R82 ;  /* 0x0000005200367308 */ /* 0x000ee20000002400 */
[----:B-1----:R-:W-:-:S02]  /*2e50*/  FSEL R46, R46, -INF , P4 ;  /* 0xff8000002e2e7808 */ /* 0x002fc40002000000 */
[----:B------:R-:W-:Y:S02]  /*2e60*/  FMNMX.FTZ R5, R42, R5, !PT ;  /* 0x000000052a057209 */ /* 0x000fe40007810000 */
[----:B------:R-:W-:Y:S02]  /*2e70*/  ISETP.GT.AND P4, PT, R6, 0x68, PT ;  /* 0x000000680600780c */ /* 0x000fe40003f84270 */
[----:B0-----:R-:W-:Y:S01]  /*2e80*/  FSEL R48, R48, -INF , P3 ;  /* 0xff80000030307808 */ /* 0x001fe20001800000 */
[----:B------:R-:W0:Y:S01]  /*2e90*/  MUFU.TANH R56, R83 ;  /* 0x0000005300387308 */ /* 0x000e220000002400 */
[----:B------:R-:W-:Y:S02]  /*2ea0*/  FMNMX.FTZ R5, R46, R5, !PT ;  /* 0x000000052e057209 */ /* 0x000fe40007810000 */
[----:B------:R-:W-:Y:S02]  /*2eb0*/  ISETP.GT.AND P3, PT, R6, 0x69, PT ;  /* 0x000000690600780c */ /* 0x000fe40003f64270 */
[----:B--2---:R-:W-:-:S02]  /*2ec0*/  FSEL R50, R50, -INF , P4 ;  /* 0xff80000032327808 */ /* 0x004fc40002000000 */
[----:B------:R-:W-:Y:S01]  /*2ed0*/  FMNMX.FTZ R5, R48, R5, !PT ;  /* 0x0000000530057209 */ /* 0x000fe20007810000 */
[----:B------:R-:W1:Y:S01]  /*2ee0*/  MUFU.TANH R58, R86 ;  /* 0x00000056003a7308 */ /* 0x000e620000002400 */
[----:B------:R-:W-:Y:S02]  /*2ef0*/  ISETP.GT.AND P4, PT, R6, 0x70, PT ;  /* 0x000000700600780c */ /* 0x000fe40003f84270 */
[----:B----4-:R-:W-:Y:S02]  /*2f00*/  FSEL R52, R52, -INF , P3 ;  /* 0xff80000034347808 */ /* 0x010fe40001800000 */
[----:B------:R-:W-:Y:S01]  /*2f10*/  FMNMX.FTZ R27, R50, R5, !PT ;  /* 0x00000005321b7209 */ /* 0x000fe20007810000 */
[----:B------:R-:W-:Y:S01]  /*2f20*/  FMUL.FTZ R5, R60, UR6 ;  /* 0x000000063c057c20 */ /* 0x000fe20008410000 */
[----:B------:R-:W-:Y:S01]  /*2f30*/  ISETP.GT.AND P3, PT, R6, 0x71, PT ;  /* 0x000000710600780c */ /* 0x000fe20003f64270 */
[----:B------:R-:W2:Y:S01]  /*2f40*/  MUFU.TANH R87, R87 ;  /* 0x0000005700577308 */ /* 0x000ea20000002400 */
[----:B---3--:R-:W-:-:S02]  /*2f50*/  FSEL R54, R54, -INF , P4 ;  /* 0xff80000036367808 */ /* 0x008fc40002000000 */
[----:B------:R-:W-:Y:S02]  /*2f60*/  FMNMX.FTZ R27, R52, R27, !PT ;  /* 0x0000001b341b7209 */ /* 0x000fe40007810000 */
[----:B------:R-:W-:Y:S02]  /*2f70*/  ISETP.GT.AND P4, PT, R6, 0x78, PT ;  /* 0x000000780600780c */ /* 0x000fe40003f84270 */
[----:B0-----:R-:W-:Y:S01]  /*2f80*/  FSEL R56, R56, -INF , P3 ;  /* 0xff80000038387808 */ /* 0x001fe20001800000 */
[----:B------:R-:W-:Y:S01]  /*2f90*/  MUFU.TANH R114, R5 ;  /* 0x0000000500727308 */ /* 0x000fe20000002400 */
[----:B------:R-:W-:Y:S02]  /*2fa0*/  FMNMX.FTZ R27, R54, R27, !PT ;  /* 0x0000001b361b7209 */ /* 0x000fe40007810000 */
[----:B------:R-:W-:Y:S02]  /*2fb0*/  ISETP.GT.AND P3, PT, R6, 0x79, PT ;  /* 0x000000790600780c */ /* 0x000fe40003f64270 */
[----:B-1----:R-:W-:-:S02]  /*2fc0*/  FSEL R58, R58, -INF , P4 ;  /* 0xff8000003a3a7808 */ /* 0x002fc40002000000 */
[----:B------:R-:W-:Y:S01]  /*2fd0*/  FMNMX.FTZ R27, R56, R27, !PT ;  /* 0x0000001b381b7209 */ /* 0x000fe20007810000 */
[----:B------:R-:W-:Y:S01]  /*2fe0*/  MUFU.TANH R2, R2 ;  /* 0x0000000200027308 */ /* 0x000fe20000002400 */
[----:B--2---:R-:W-:Y:S02]  /*2ff0*/  FSEL R60, R87, -INF , P3 ;  /* 0xff800000573c7808 */ /* 0x004fe40001800000 */
[----:B------:R-:W-:Y:S02]  /*3000*/  FMNMX.FTZ R27, R58, R27, !PT ;  /* 0x0000001b3a1b7209 */ /* 0x000fe40007810000 */
[----:B------:R-:W-:Y:S02]  /*3010*/  ISETP.GT.AND P4, PT, R31, 0x1, PT ;  /* 0x000000011f00780c */ /* 0x000fe40003f84270 */
[----:B------:R-:W-:Y:S01]  /*3020*/  FMNMX.FTZ R27, R60, R27, !PT ;  /* 0x0000001b3c1b7209 */ /* 0x000fe20007810000 */
[----:B------:R-:W0:Y:S04]  /*3030*/  MUFU.TANH R3, R3 ;  /* 0x0000000300037308 */ /* 0x000e280000002400 */
[----:B------:R-:W1:Y:S04]  /*3040*/  SHFL.BFLY PT, R6, R27, 0x2, 0x1f ;  /* 0x0c401f001b067f89 */ /* 0x000e6800000e0000 */
[----:B------:R-:W2:Y:S08]  /*3050*/  MUFU.TANH R4, R4 ;  /* 0x0000000400047308 */ /* 0x000eb00000002400 */
[----:B------:R-:W3:Y:S01]  /*3060*/  MUFU.TANH R7, R7 ;  /* 0x0000000700077308 */ /* 0x000ee20000002400 */
[----:B0-----:R-:W-:-:S02]  /*3070*/  FSEL R3, R3, -INF , P4 ;  /* 0xff80000003037808 */ /* 0x001fc40002000000 */
[----:B------:R-:W-:-:S05]  /*3080*/  ISETP.GT.AND P4, PT, R31, 0x10, PT ;  /* 0x000000101f00780c */ /* 0x000fca0003f84270 */
[----:B------:R-:W-:Y:S01]  /*3090*/  MUFU.TANH R8, R8 ;  /* 0x0000000800087308 */ /* 0x000fe20000002400 */
[----:B-1----:R-:W-:-:S07]  /*30a0*/  FMNMX.FTZ R6, R27, R6, !PT ;  /* 0x000000061b067209 */ /* 0x002fce0007810000 */
[----:B------:R-:W0:Y:S01]  /*30b0*/  MUFU.TANH R10, R10 ;  /* 0x0000000a000a7308 */ /* 0x000e220000002400 */
[----:B------:R-:W1:Y:S07]  /*30c0*/  SHFL.BFLY PT, R5, R6, 0x1, 0x1f ;  /* 0x0c201f0006057f89 */ /* 0x000e6e00000e0000 */
[----:B------:R-:W4:Y:S08]  /*30d0*/  MUFU.TANH R9, R9 ;  /* 0x0000000900097308 */ /* 0x000f300000002400 */
[----:B------:R2:W-:Y:S08]  /*30e0*/  MUFU.TANH R35, R68 ;  /* 0x0000004400237308 */ /* 0x0005f00000002400 */
[----:B------:R-:W5:Y:S01]  /*30f0*/  MUFU.TANH R11, R11 ;  /* 0x0000000b000b7308 */ /* 0x000f620000002400 */
[----:B-1----:R-:W-:Y:S01]  /*3100*/  FMNMX.FTZ R6, R6, R5, !PT ;  /* 0x0000000506067209 */ /* 0x002fe20007810000 */
[----:B------:R-:W-:Y:S01]  /*3110*/  IMAD.U32 R5, RZ, RZ, UR7 ;  /* 0x00000007ff057e24 */ /* 0x000fe2000f8e00ff */
[----:B--2---:R-:W-:-:S02]  /*3120*/  FSEL R68, R4, -INF , P5 ;  /* 0xff80000004447808 */ /* 0x004fc40002800000 */
[C---:B------:R-:W-:Y:S01]  /*3130*/  FSETP.NEU.FTZ.AND P3, PT, R6.reuse, -INF , PT ;  /* 0xff8000000600780b */ /* 0x040fe20003f7d000 */
[----:B------:R-:W-:Y:S02]  /*3140*/  FMUL.FTZ R27, R6, R5 ;  /* 0x00000005061b7220 */ /* 0x000fe40000410000 */
[----:B------:R3:W-:Y:S03]  /*3150*/  MUFU.TANH R37, R72 ;  /* 0x0000004800257308 */ /* 0x0007e60000002400 */
[----:B------:R-:W-:Y:S02]  /*3160*/  FSEL R27, R27, RZ, P3 ;  /* 0x000000ff1b1b7208 */ /* 0x000fe40001800000 */
[----:B------:R-:W-:-:S03]  /*3170*/  ISETP.GT.AND P3, PT, R31, RZ, PT ;  /* 0x000000ff1f00720c */ /* 0x000fc60003f64270 */
[----:B------:R-:W1:Y:S01]  /*3180*/  MUFU.TANH R12, R12 ;  /* 0x0000000c000c7308 */ /* 0x000e620000002400 */
[----:B------:R-:W-:Y:S01]  /*3190*/  FSEL R74, R2, -INF , P3 ;  /* 0xff800000024a7808 */ /* 0x000fe20001800000 */
[-CC-:B------:R-:W-:Y:S01]  /*31a0*/  FFMA.FTZ R177, R98, R5.reuse, -R27.reuse ;  /* 0x0000000562b17223 */ /* 0x180fe2000001081b */
[----:B------:R-:W-:Y:S01]  /*31b0*/  ISETP.GT.AND P3, PT, R31, 0x9, PT ;  /* 0x000000091f00780c */ /* 0x000fe20003f64270 */
[--C-:B------:R-:W-:Y:S01]  /*31c0*/  FFMA.FTZ R4, R104, R5, -R27.reuse ;  /* 0x0000000568047223 */ /* 0x100fe2000001081b */
[----:B------:R-:W-:Y:S01]  /*31d0*/  FMNMX.FTZ R33, R74, R3, !PT ;  /* 0x000000034a217209 */ /* 0x000fe20007810000 */
[--C-:B------:R-:W-:Y:S01]  /*31e0*/  FFMA.FTZ R2, R106, R5, -R27.reuse ;  /* 0x000000056a027223 */ /* 0x100fe2000001081b */
[----:B---3--:R-:W-:Y:S01]  /*31f0*/  FSEL R72, R7, -INF , P3 ;  /* 0xff80000007487808 */ /* 0x008fe20001800000 */
[----:B------:R2:W-:Y:S01]  /*3200*/  MUFU.TANH R82, R76 ;  /* 0x0000004c00527308 */ /* 0x0005e20000002400 */
[----:B------:R-:W-:Y:S01]  /*3210*/  FMNMX.FTZ R33, R68, R33, !PT ;  /* 0x0000002144217209 */ /* 0x000fe20007810000 */
[-CC-:B------:R-:W-:Y:S01]  /*3220*/  FFMA.FTZ R179, R102, R5.reuse, -R27.reuse ;  /* 0x0000000566b37223 */ /* 0x180fe2000001081b */
[C---:B------:R-:W-:Y:S01]  /*3230*/  ISETP.GT.AND P3, PT, R31.reuse, 0x11, PT ;  /* 0x000000111f00780c */ /* 0x040fe20003f64270 */
[--C-:B------:R-:W-:Y:S01]  /*3240*/  FFMA.FTZ R183, R108, R5, -R27.reuse ;  /* 0x000000056cb77223 */ /* 0x100fe2000001081b */
[----:B------:R-:W-:Y:S01]  /*3250*/  FMNMX.FTZ R33, R72, R33, !PT ;  /* 0x0000002148217209 */ /* 0x000fe20007810000 */
[-CC-:B------:R-:W-:Y:S01]  /*3260*/  FFMA.FTZ R181, R112, R5.reuse, -R27.reuse ;  /* 0x0000000570b57223 */ /* 0x180fe2000001081b */
[----:B0-----:R-:W-:Y:S01]  /*3270*/  FSEL R98, R10, -INF , P3 ;  /* 0xff8000000a627808 */ /* 0x001fe20001800000 */
[----:B------:R-:W0:Y:S01]  /*3280*/  MUFU.TANH R14, R14 ;  /* 0x0000000e000e7308 */ /* 0x000e220000002400 */
[----:B--2---:R-:W-:Y:S01]  /*3290*/  FSEL R76, R8, -INF , P4 ;  /* 0xff800000084c7808 */ /* 0x004fe20002000000 */
[-CC-:B------:R-:W-:Y:S01]  /*32a0*/  FFMA.FTZ R8, R96, R5.reuse, -R27.reuse ;  /* 0x0000000560087223 */ /* 0x180fe2000001081b */
[C---:B------:R-:W-:Y:S01]  /*32b0*/  ISETP.GT.AND P4, PT, R31.reuse, 0x18, PT ;  /* 0x000000181f00780c */ /* 0x040fe20003f84270 */
[--C-:B------:R-:W-:Y:S01]  /*32c0*/  FFMA.FTZ R173, R94, R5, -R27.reuse ;  /* 0x000000055ead7223 */ /* 0x100fe2000001081b */
[----:B------:R-:W-:Y:S01]  /*32d0*/  FMNMX.FTZ R33, R76, R33, !PT ;  /* 0x000000214c217209 */ /* 0x000fe20007810000 */
[-CC-:B------:R-:W-:Y:S01]  /*32e0*/  FFMA.FTZ R169, R70, R5.reuse, -R27.reuse ;  /* 0x0000000546a97223 */ /* 0x180fe2000001081b */
[----:B------:R-:W-:Y:S01]  /*32f0*/  ISETP.GT.AND P3, PT, R31, 0x19, PT ;  /* 0x000000191f00780c */ /* 0x000fe20003f64270 */
[----:B------:R-:W2:Y:S01]  /*3300*/  MUFU.TANH R13, R13 ;  /* 0x0000000d000d7308 */ /* 0x000ea20000002400 */
[----:B----4-:R-:W-:Y:S01]  /*3310*/  FSEL R100, R9, -INF , P4 ;  /* 0xff80000009647808 */ /* 0x010fe20002000000 */
[--C-:B------:R-:W-:Y:S01]  /*3320*/  FFMA.FTZ R171, R62, R5, -R27.reuse ;  /* 0x000000053eab7223 */ /* 0x100fe2000001081b */
[----:B------:R-:W-:Y:S01]  /*3330*/  FMNMX.FTZ R33, R98, R33, !PT ;  /* 0x0000002162217209 */ /* 0x000fe20007810000 */
[-CC-:B------:R-:W-:Y:S01]  /*3340*/  FFMA.FTZ R175, R90, R5.reuse, -R27.reuse ;  /* 0x000000055aaf7223 */ /* 0x180fe2000001081b */
[----:B------:R-:W-:Y:S01]  /*3350*/  ISETP.GT.AND P4, PT, R31, 0x20, PT ;  /* 0x000000201f00780c */ /* 0x000fe20003f84270 */
[--C-:B------:R-:W-:Y:S01]  /*3360*/  FFMA.FTZ R10, R92, R5, -R27.reuse ;  /* 0x000000055c0a7223 */ /* 0x100fe2000001081b */
[----:B-----5:R-:W-:Y:S01]  /*3370*/  FSEL R104, R11, -INF , P3 ;  /* 0xff8000000b687808 */ /* 0x020fe20001800000 */
[----:B------:R-:W3:Y:S01]  /*3380*/  MUFU.TANH R15, R15 ;  /* 0x0000000f000f7308 */ /* 0x000ee20000002400 */
[----:B------:R-:W-:Y:S01]  /*3390*/  FMNMX.FTZ R33, R100, R33, !PT ;  /* 0x0000002164217209 */ /* 0x000fe20007810000 */
[-CC-:B------:R-:W-:Y:S01]  /*33a0*/  FFMA.FTZ R165, R32, R5.reuse, -R27.reuse ;  /* 0x0000000520a57223 */ /* 0x180fe2000001081b */
[C---:B------:R-:W-:Y:S01]  /*33b0*/  ISETP.GT.AND P3, PT, R31.reuse, 0x21, PT ;  /* 0x000000211f00780c */ /* 0x040fe20003f64270 */
[-CC-:B------:R-:W-:Y:S01]  /*33c0*/  FFMA.FTZ R32, R42, R5.reuse, -R27.reuse ;  /* 0x000000052a207223 */ /* 0x180fe2000001081b */
[----:B-1----:R-:W-:Y:S01]  /*33d0*/  FSEL R106, R12, -INF , P4 ;  /* 0xff8000000c6a7808 */ /* 0x002fe20002000000 */
[--C-:B------:R-:W-:Y:S01]  /*33e0*/  FFMA.FTZ R167, R26, R5, -R27.reuse ;  /* 0x000000051aa77223 */ /* 0x100fe2000001081b */
[----:B------:R-:W-:Y:S01]  /*33f0*/  FMNMX.FTZ R33, R104, R33, !PT ;  /* 0x0000002168217209 */ /* 0x000fe20007810000 */
[----:B------:R-:W-:Y:S01]  /*3400*/  MUFU.TANH R20, R20 ;  /* 0x0000001400147308 */ /* 0x000fe20000002400 */
[C---:B------:R-:W-:Y:S01]  /*3410*/  ISETP.GT.AND P4, PT, R31.reuse, 0x28, PT ;  /* 0x000000281f00780c */ /* 0x040fe20003f84270 */
[-CC-:B------:R-:W-:Y:S01]  /*3420*/  FFMA.FTZ R26, R34, R5.reuse, -R27.reuse ;  /* 0x00000005221a7223 */ /* 0x180fe2000001081b */
[----:B0-----:R-:W-:Y:S01]  /*3430*/  FSEL R102, R14, -INF , P3 ;  /* 0xff8000000e667808 */ /* 0x001fe20001800000 */
[--C-:B------:R-:W-:Y:S01]  /*3440*/  FFMA.FTZ R14, R88, R5, -R27.reuse ;  /* 0x00000005580e7223 */ /* 0x100fe2000001081b */
[----:B------:R-:W-:Y:S01]  /*3450*/  FMNMX.FTZ R33, R106, R33, !PT ;  /* 0x000000216a217209 */ /* 0x000fe20007810000 */
[--C-:B------:R-:W-:Y:S01]  /*3460*/  FFMA.FTZ R34, R48, R5, -R27.reuse ;  /* 0x0000000530227223 */ /* 0x100fe2000001081b */
[----:B------:R-:W-:Y:S01]  /*3470*/  ISETP.GT.AND P3, PT, R31, 0x29, PT ;  /* 0x000000291f00780c */ /* 0x000fe20003f64270 */
[----:B------:R-:W0:Y:S01]  /*3480*/  MUFU.TANH R24, R24 ;  /* 0x0000001800187308 */ /* 0x000e220000002400 */
[----:B--2---:R-:W-:Y:S01]  /*3490*/  FSEL R108, R13, -INF , P4 ;  /* 0xff8000000d6c7808 */ /* 0x004fe20002000000 */
[----:B------:R-:W1:Y:S01]  /*34a0*/  @P2 LDC R48, c[0x0][0x450] ;  /* 0x00011400ff302b82 */ /* 0x000e620000000800 */
[----:B------:R-:W-:Y:S01]  /*34b0*/  FMNMX.FTZ R33, R102, R33, !PT ;  /* 0x0000002166217209 */ /* 0x000fe20007810000 */
[-CC-:B------:R-:W-:Y:S01]  /*34c0*/  FFMA.FTZ R157, R46, R5.reuse, -R27.reuse ;  /* 0x000000052e9d7223 */ /* 0x180fe2000001081b */
[----:B------:R-:W-:Y:S01]  /*34d0*/  ISETP.GT.AND P4, PT, R31, 0x30, PT ;  /* 0x000000301f00780c */ /* 0x000fe20003f84270 */
[--C-:B------:R-:W-:Y:S01]  /*34e0*/  FFMA.FTZ R161, R36, R5, -R27.reuse ;  /* 0x0000000524a17223 */ /* 0x100fe2000001081b */
[----:B---3--:R-:W-:Y:S01]  /*34f0*/  FSEL R96, R15, -INF , P3 ;  /* 0xff8000000f607808 */ /* 0x008fe20001800000 */
[----:B------:R-:W2:Y:S01]  /*3500*/  MUFU.TANH R21, R21 ;  /* 0x0000001500157308 */ /* 0x000ea20000002400 */
[----:B------:R-:W-:Y:S01]  /*3510*/  FMNMX.FTZ R33, R108, R33, !PT ;  /* 0x000000216c217209 */ /* 0x000fe20007810000 */
[-CC-:B------:R-:W-:Y:S01]  /*3520*/  FFMA.FTZ R163, R40, R5.reuse, -R27.reuse ;  /* 0x0000000528a37223 */ /* 0x180fe2000001081b */
[C---:B------:R-:W-:Y:S01]  /*3530*/  ISETP.GT.AND P3, PT, R31.reuse, 0x31, PT ;  /* 0x000000311f00780c */ /* 0x040fe20003f64270 */
[--C-:B------:R-:W-:Y:S01]  /*3540*/  FFMA.FTZ R159, R50, R5, -R27.reuse ;  /* 0x00000005329f7223 */ /* 0x100fe2000001081b */
[----:B------:R-:W-:Y:S01]  /*3550*/  FMNMX.FTZ R33, R96, R33, !PT ;  /* 0x0000002160217209 */ /* 0x000fe20007810000 */
[-CC-:B------:R-:W-:Y:S01]  /*3560*/  FFMA.FTZ R36, R52, R5.reuse, -R27.reuse ;  /* 0x0000000534247223 */ /* 0x180fe2000001081b */
[-CC-:B------:R-:W-:Y:S01]  /*3570*/  FFMA.FTZ R153, R54, R5.reuse, -R27.reuse ;  /* 0x0000000536997223 */ /* 0x180fe2000001081b */
[----:B------:R-:W3:Y:S01]  /*3580*/  MUFU.TANH R25, R25 ;  /* 0x0000001900197308 */ /* 0x000ee20000002400 */
[----:B0-----:R-:W-:Y:S01]  /*3590*/  FSEL R112, R24, -INF , P3 ;  /* 0xff80000018707808 */ /* 0x001fe20001800000 */
[-CC-:B------:R-:W-:Y:S01]  /*35a0*/  FFMA.FTZ R24, R44, R5.reuse, -R27.reuse ;  /* 0x000000052c187223 */ /* 0x180fe2000001081b */
[----:B------:R-:W-:Y:S01]  /*35b0*/  ISETP.GT.AND P3, PT, R31, 0x39, PT ;  /* 0x000000391f00780c */ /* 0x000fe20003f64270 */
[-CC-:B------:R-:W-:Y:S01]  /*35c0*/  FFMA.FTZ R155, R58, R5.reuse, -R27.reuse ;  /* 0x000000053a9b7223 */ /* 0x180fe2000001081b */
[----:B------:R-:W-:-:S03]  /*35d0*/  FFMA.FTZ R40, R60, R5, -R27 ;  /* 0x000000053c287223 */ /* 0x000fc6000001081b */
[----:B------:R0:W-:Y:S08]  /*35e0*/  MUFU.TANH R86, R64 ;  /* 0x0000004000567308 */ /* 0x0001f00000002400 */
[----:B------:R-:W4:Y:S01]  /*35f0*/  MUFU.TANH R28, R28 ;  /* 0x0000001c001c7308 */ /* 0x000f220000002400 */
[-CC-:B0-----:R-:W-:Y:S01]  /*3600*/  FFMA.FTZ R64, R110, R5.reuse, -R27.reuse ;  /* 0x000000056e407223 */ /* 0x181fe2000001081b */
[----:B------:R-:W-:Y:S01]  /*3610*/  FSEL R110, R20, -INF , P4 ;  /* 0xff800000146e7808 */ /* 0x000fe20002000000 */
[----:B------:R-:W-:Y:S01]  /*3620*/  FFMA.FTZ R20, R66, R5, -R27 ;  /* 0x0000000542147223 */ /* 0x000fe2000001081b */
[----:B------:R-:W-:-:S02]  /*3630*/  ISETP.GT.AND P4, PT, R31, 0x38, PT ;  /* 0x000000381f00780c */ /* 0x000fc40003f84270 */
[----:B------:R-:W-:Y:S02]  /*3640*/  FMNMX.FTZ R33, R110, R33, !PT ;  /* 0x000000216e217209 */ /* 0x000fe40007810000 */
[----:B------:R-:W0:Y:S01]  /*3650*/  MUFU.TANH R29, R29 ;  /* 0x0000001d001d7308 */ /* 0x000e220000002400 */
[----:B--2---:R-:W-:Y:S02]  /*3660*/  FSEL R116, R21, -INF , P4 ;  /* 0xff80000015747808 */ /* 0x004fe40002000000 */
[----:B------:R-:W-:Y:S02]  /*3670*/  FMNMX.FTZ R33, R112, R33, !PT ;  /* 0x0000002170217209 */ /* 0x000fe40007810000 */
[----:B------:R-:W-:Y:S02]  /*3680*/  ISETP.GT.AND P4, PT, R31, 0x40, PT ;  /* 0x000000401f00780c */ /* 0x000fe40003f84270 */
[----:B---3--:R-:W-:Y:S01]  /*3690*/  FSEL R120, R25, -INF , P3 ;  /* 0xff80000019787808 */ /* 0x008fe20001800000 */
[----:B------:R-:W2:Y:S01]  /*36a0*/  MUFU.TANH R61, R61 ;  /* 0x0000003d003d7308 */ /* 0x000ea20000002400 */
[----:B------:R-:W-:-:S02]  /*36b0*/  FMNMX.FTZ R33, R116, R33, !PT ;  /* 0x0000002174217209 */ /* 0x000fc40007810000 */
[C---:B------:R-:W-:Y:S02]  /*36c0*/  ISETP.GT.AND P3, PT, R31.reuse, 0x41, PT ;  /* 0x000000411f00780c */ /* 0x040fe40003f64270 */
[----:B----4-:R-:W-:Y:S01]  /*36d0*/  FSEL R122, R28, -INF , P4 ;  /* 0xff8000001c7a7808 */ /* 0x010fe20002000000 */
[--C-:B------:R-:W-:Y:S01]  /*36e0*/  FFMA.FTZ R28, R30, R5, -R27.reuse ;  /* 0x000000051e1c7223 */ /* 0x100fe2000001081b */
[----:B------:R-:W-:Y:S01]  /*36f0*/  FMNMX.FTZ R33, R120, R33, !PT ;  /* 0x0000002178217209 */ /* 0x000fe20007810000 */
[----:B------:R-:W3:Y:S01]  /*3700*/  MUFU.TANH R65, R65 ;  /* 0x0000004100417308 */ /* 0x000ee20000002400 */
[----:B------:R-:W-:Y:S01]  /*3710*/  ISETP.GT.AND P4, PT, R31, 0x48, PT ;  /* 0x000000481f00780c */ /* 0x000fe20003f84270 */
[-CC-:B------:R-:W-:Y:S01]  /*3720*/  FFMA.FTZ R30, R38, R5.reuse, -R27.reuse ;  /* 0x00000005261e7223 */ /* 0x180fe2000001081b */
[----:B0-----:R-:W-:Y:S01]  /*3730*/  FSEL R118, R29, -INF , P3 ;  /* 0xff8000001d767808 */ /* 0x001fe20001800000 */
[----:B------:R-:W-:Y:S01]  /*3740*/  FFMA.FTZ R38, R56, R5, -R27 ;  /* 0x0000000538267223 */ /* 0x000fe2000001081b */
[----:B------:R-:W-:-:S02]  /*3750*/  FMNMX.FTZ R33, R122, R33, !PT ;  /* 0x000000217a217209 */ /* 0x000fc40007810000 */
[C---:B------:R-:W-:Y:S01]  /*3760*/  ISETP.GT.AND P3, PT, R31.reuse, 0x49, PT ;  /* 0x000000491f00780c */ /* 0x040fe20003f64270 */
[----:B------:R-:W0:Y:S01]  /*3770*/  MUFU.TANH R69, R69 ;  /* 0x0000004500457308 */ /* 0x000e220000002400 */
[----:B------:R-:W-:Y:S02]  /*3780*/  FSEL R114, R114, -INF , P4 ;  /* 0xff80000072727808 */ /* 0x000fe40002000000 */
[----:B------:R-:W-:Y:S02]  /*3790*/  FMNMX.FTZ R33, R118, R33, !PT ;  /* 0x0000002176217209 */ /* 0x000fe40007810000 */
[----:B------:R-:W-:Y:S02]  /*37a0*/  ISETP.GT.AND P4, PT, R31, 0x50, PT ;  /* 0x000000501f00780c */ /* 0x000fe40003f84270 */
[----:B--2---:R-:W-:Y:S01]  /*37b0*/  FSEL R94, R61, -INF , P3 ;  /* 0xff8000003d5e7808 */ /* 0x004fe20001800000 */
[----:B------:R-:W2:Y:S01]  /*37c0*/  MUFU.TANH R73, R73 ;  /* 0x0000004900497308 */ /* 0x000ea20000002400 */
[----:B------:R-:W-:-:S02]  /*37d0*/  FMNMX.FTZ R33, R114, R33, !PT ;  /* 0x0000002172217209 */ /* 0x000fc40007810000 */
[C---:B------:R-:W-:Y:S02]  /*37e0*/  ISETP.GT.AND P3, PT, R31.reuse, 0x51, PT ;  /* 0x000000511f00780c */ /* 0x040fe40003f64270 */
[----:B------:R-:W-:Y:S02]  /*37f0*/  FSEL R86, R86, -INF , P4 ;  /* 0xff80000056567808 */ /* 0x000fe40002000000 */
[----:B------:R-:W-:Y:S01]  /*3800*/  FMNMX.FTZ R33, R94, R33, !PT ;  /* 0x000000215e217209 */ /* 0x000fe20007810000 */
[----:B------:R3:W-:Y:S01]  /*3810*/  MUFU.TANH R39, R80 ;  /* 0x0000005000277308 */ /* 0x0007e20000002400 */
[----:B------:R-:W-:Y:S02]  /*3820*/  ISETP.GT.AND P4, PT, R31, 0x58, PT ;  /* 0x000000581f00780c */ /* 0x000fe40003f84270 */
[----:B------:R-:W-:Y:S02]  /*3830*/  FMNMX.FTZ R33, R86, R33, !PT ;  /* 0x0000002156217209 */ /* 0x000fe40007810000 */
[----:B------:R-:W-:-:S02]  /*3840*/  FSEL R70, R35, -INF , P4 ;  /* 0xff80000023467808 */ /* 0x000fc40002000000 */
[----:B------:R-:W-:Y:S01]  /*3850*/  ISETP.GT.AND P4, PT, R31, 0x60, PT ;  /* 0x000000601f00780c */ /* 0x000fe20003f84270 */
[----:B------:R-:W4:Y:S01]  /*3860*/  MUFU.TANH R77, R77 ;  /* 0x0000004d004d7308 */ /* 0x000f220000002400 */
[----:B---3--:R-:W-:Y:S02]  /*3870*/  FSEL R80, R65, -INF , P3 ;  /* 0xff80000041507808 */ /* 0x008fe40001800000 */
[----:B------:R-:W-:Y:S02]  /*3880*/  ISETP.GT.AND P3, PT, R31, 0x59, PT ;  /* 0x000000591f00780c */ /* 0x000fe40003f64270 */
[----:B------:R-:W-:Y:S02]  /*3890*/  FMNMX.FTZ R33, R80, R33, !PT ;  /* 0x0000002150217209 */ /* 0x000fe40007810000 */
[----:B0-----:R-:W-:Y:S01]  /*38a0*/  FSEL R78, R69, -INF , P3 ;  /* 0xff800000454e7808 */ /* 0x001fe20001800000 */
[----:B------:R-:W0:Y:S01]  /*38b0*/  MUFU.TANH R81, R81 ;  /* 0x0000005100517308 */ /* 0x000e220000002400 */
[----:B------:R-:W-:-:S02]  /*38c0*/  FMNMX.FTZ R33, R70, R33, !PT ;  /* 0x0000002146217209 */ /* 0x000fc40007810000 */
[----:B------:R-:W-:Y:S02]  /*38d0*/  ISETP.GT.AND P3, PT, R31, 0x61, PT ;  /* 0x000000611f00780c */ /* 0x000fe40003f64270 */
[----:B------:R-:W-:Y:S02]  /*38e0*/  FSEL R66, R37, -INF , P4 ;  /* 0xff80000025427808 */ /* 0x000fe40002000000 */
[----:B------:R-:W-:Y:S01]  /*38f0*/  FMNMX.FTZ R33, R78, R33, !PT ;  /* 0x000000214e217209 */ /* 0x000fe20007810000 */
[----:B------:R3:W5:Y:S01]  /*3900*/  MUFU.TANH R41, R84 ;  /* 0x0000005400297308 */ /* 0x0007620000002400 */
[----:B------:R-:W-:Y:S01]  /*3910*/  ISETP.GT.AND P4, PT, R31, 0x68, PT ;  /* 0x000000681f00780c */ /* 0x000fe20003f84270 */
[----:B------:R-:W1:Y:S01]  /*3920*/  @P2 LDC R37, c[0x0][0x44c] ;  /* 0x00011300ff252b82 */ /* 0x000e620000000800 */
[----:B--2---:R-:W-:Y:S02]  /*3930*/  FSEL R62, R73, -INF , P3 ;  /* 0xff800000493e7808 */ /* 0x004fe40001800000 */
[----:B------:R-:W-:-:S02]  /*3940*/  FMNMX.FTZ R33, R66, R33, !PT ;  /* 0x0000002142217209 */ /* 0x000fc40007810000 */
[C---:B------:R-:W-:Y:S01]  /*3950*/  ISETP.GT.AND P3, PT, R31.reuse, 0x69, PT ;  /* 0x000000691f00780c */ /* 0x040fe20003f64270 */
[----:B------:R-:W2:Y:S01]  /*3960*/  MUFU.TANH R85, R85 ;  /* 0x0000005500557308 */ /* 0x000ea20000002400 */
[----:B------:R-:W-:Y:S02]  /*3970*/  FSEL R82, R82, -INF , P4 ;  /* 0xff80000052527808 */ /* 0x000fe40002000000 */
[----:B------:R-:W-:Y:S02]  /*3980*/  FMNMX.FTZ R33, R62, R33, !PT ;  /* 0x000000213e217209 */ /* 0x000fe40007810000 */
[----:B------:R-:W-:Y:S02]  /*3990*/  ISETP.GT.AND P4, PT, R31, 0x70, PT ;  /* 0x000000701f00780c */ /* 0x000fe40003f84270 */
[----:B----4-:R-:W-:Y:S01]  /*39a0*/  FSEL R44, R77, -INF , P3 ;  /* 0xff8000004d2c7808 */ /* 0x010fe20001800000 */
[----:B------:R-:W-:Y:S01]  /*39b0*/  MUFU.EX2 R181, R181 ;  /* 0x000000b500b57308 */ /* 0x000fe20000000800 */
[----:B------:R-:W-:-:S02]  /*39c0*/  FMNMX.FTZ R33, R82, R33, !PT ;  /* 0x0000002152217209 */ /* 0x000fc40007810000 */
[----:B------:R-:W-:Y:S02]  /*39d0*/  ISETP.GT.AND P3, PT, R31, 0x71, PT ;  /* 0x000000711f00780c */ /* 0x000fe40003f64270 */
[----:B---3--:R-:W-:Y:S01]  /*39e0*/  FSEL R84, R39, -INF , P4 ;  /* 0xff80000027547808 */ /* 0x008fe20002000000 */
[----:B------:R-:W-:Y:S01]  /*39f0*/  IMAD.MOV.U32 R39, RZ, RZ, R18 ;  /* 0x000000ffff277224 */ /* 0x000fe200078e0012 */
[----:B------:R-:W-:Y:S01]  /*3a00*/  FMNMX.FTZ R33, R44, R33, !PT ;  /* 0x000000212c217209 */ /* 0x000fe20007810000 */
[----:B------:R-:W3:Y:S01]  /*3a10*/  MUFU.EX2 R64, R64 ;  /* 0x0000004000407308 */ /* 0x000ee20000000800 */
[----:B------:R-:W-:Y:S01]  /*3a20*/  ISETP.GT.AND P4, PT, R31, 0x78, PT ;  /* 0x000000781f00780c */ /* 0x000fe20003f84270 */
[----:B-1----:R-:W-:Y:S01]  /*3a30*/  @P2 IMAD.HI.U32 R37, R18, R37, RZ ;  /* 0x0000002512252227 */ /* 0x002fe200078e00ff */
[----:B0-----:R-:W-:Y:S02]  /*3a40*/  FSEL R88, R81, -INF , P3 ;  /* 0xff80000051587808 */ /* 0x001fe40001800000 */
[----:B------:R-:W-:-:S02]  /*3a50*/  FMNMX.FTZ R33, R84, R33, !PT ;  /* 0x0000002154217209 */ /* 0x000fc40007810000 */
[----:B------:R-:W-:Y:S01]  /*3a60*/  ISETP.GT.AND P3, PT, R31, 0x79, PT ;  /* 0x000000791f00780c */ /* 0x000fe20003f64270 */
[----:B------:R-:W0:Y:S01]  /*3a70*/  MUFU.EX2 R183, R183 ;  /* 0x000000b700b77308 */ /* 0x000e220000000800 */
[----:B-----5:R-:W-:Y:S02]  /*3a80*/  FSEL R90, R41, -INF , P4 ;  /* 0xff800000295a7808 */ /* 0x020fe40002000000 */
[----:B------:R-:W-:Y:S02]  /*3a90*/  FMNMX.FTZ R33, R88, R33, !PT ;  /* 0x0000002158217209 */ /* 0x000fe40007810000 */
[----:B--2---:R-:W-:Y:S02]  /*3aa0*/  FSEL R92, R85, -INF , P3 ;  /* 0xff800000555c7808 */ /* 0x004fe40001800000 */
[----:B------:R-:W-:Y:S01]  /*3ab0*/  FMNMX.FTZ R33, R90, R33, !PT ;  /* 0x000000215a217209 */ /* 0x000fe20007810000 */
[----:B------:R-:W1:Y:S01]  /*3ac0*/  MUFU.EX2 R2, R2 ;  /* 0x0000000200027308 */ /* 0x000e620000000800 */
[----:B---3--:R-:W-:Y:S01]  /*3ad0*/  FADD.FTZ R42, R181, R64 ;  /* 0x00000040b52a7221 */ /* 0x008fe20000010000 */
[----:B------:R-:W-:-:S02]  /*3ae0*/  @P2 SHF.R.U32.HI R39, RZ, R48, R37 ;  /* 0x00000030ff272219 */ /* 0x000fc40000011625 */
[----:B------:R-:W-:Y:S02]  /*3af0*/  FMNMX.FTZ R33, R92, R33, !PT ;  /* 0x000000215c217209 */ /* 0x000fe40007810000 */
[----:B------:R-:W-:Y:S02]  /*3b00*/  IADD3 R43, R39, R16, -R17 ;  /* 0x00000010272b7210 */ /* 0x000fe40007ffe811 */
[----:B------:R-:W2:Y:S01]  /*3b10*/  MUFU.EX2 R177, R177 ;  /* 0x000000b100b17308 */ /* 0x000ea20000000800 */
[----:B------:R-:W3:Y:S01]  /*3b20*/  SHFL.BFLY PT, R12, R33, 0x2, 0x1f ;  /* 0x0c401f00210c7f89 */ /* 0x000ee200000e0000 */
[----:B------:R-:W-:-:S06]  /*3b30*/  F2FP.F16.F32.PACK_AB R181, R64, R181 ;  /* 0x000000b540b5723e */ /* 0x000fcc00000000ff */
[----:B------:R-:W4:Y:S08]  /*3b40*/  MUFU.EX2 R4, R4 ;  /* 0x0000000400047308 */ /* 0x000f300000000800 */
[----:B------:R-:W5:Y:S08]  /*3b50*/  MUFU.EX2 R179, R179 ;  /* 0x000000b300b37308 */ /* 0x000f700000000800 */
[----:B------:R-:W5:Y:S01]  /*3b60*/  MUFU.EX2 R8, R8 ;  /* 0x0000000800087308 */ /* 0x000f620000000800 */
[----:B---3--:R-:W-:-:S05]  /*3b70*/  FMNMX.FTZ R7, R33, R12, !PT ;  /* 0x0000000c21077209 */ /* 0x008fca0007810000 */
[----:B------:R-:W3:Y:S02]  /*3b80*/  SHFL.BFLY PT, R12, R7, 0x1, 0x1f ;  /* 0x0c201f00070c7f89 */ /* 0x000ee400000e0000 */
[----:B------:R-:W5:Y:S08]  /*3b90*/  MUFU.EX2 R173, R173 ;  /* 0x000000ad00ad7308 */ /* 0x000f700000000800 */
[----:B------:R-:W-:Y:S08]  /*3ba0*/  MUFU.EX2 R10, R10 ;  /* 0x0000000a000a7308 */ /* 0x000ff00000000800 */
[----:B------:R-:W-:Y:S01]  /*3bb0*/  MUFU.EX2 R175, R175 ;  /* 0x000000af00af7308 */ /* 0x000fe20000000800 */
[----:B---3--:R-:W-:-:S07]  /*3bc0*/  FMNMX.FTZ R12, R7, R12, !PT ;  /* 0x0000000c070c7209 */ /* 0x008fce0007810000 */
[----:B------:R-:W-:Y:S01]  /*3bd0*/  MUFU.EX2 R14, R14 ;  /* 0x0000000e000e7308 */ /* 0x000fe20000000800 */
[C---:B------:R-:W-:Y:S01]  /*3be0*/  FSETP.NEU.FTZ.AND P3, PT, R12.reuse, -INF , PT ;  /* 0xff8000000c00780b */ /* 0x040fe20003f7d000 */
[----:B------:R-:W-:-:S05]  /*3bf0*/  FMUL.FTZ R7, R12, R5 ;  /* 0x000000050c077220 */ /* 0x000fca0000410000 */
[----:B------:R-:W-:Y:S01]  /*3c00*/  FSEL R25, R7, RZ, P3 ;  /* 0x000000ff07197208 */ /* 0x000fe20001800000 */
[----:B------:R-:W-:Y:S04]  /*3c10*/  MUFU.EX2 R169, R169 ;  /* 0x000000a900a97308 */ /* 0x000fe80000000800 */
[-CC-:B------:R-:W-:Y:S01]  /*3c20*/  FFMA.FTZ R180, R74, R5.reuse, -R25.reuse ;  /* 0x000000054ab47223 */ /* 0x180fe20000010819 */
[-CC-:B------:R-:W-:Y:S01]  /*3c30*/  FFMA.FTZ R7, R3, R5.reuse, -R25.reuse ;  /* 0x0000000503077223 */ /* 0x180fe20000010819 */
[-CC-:B------:R-:W-:Y:S01]  /*3c40*/  FFMA.FTZ R182, R68, R5.reuse, -R25.reuse ;  /* 0x0000000544b67223 */ /* 0x180fe20000010819 */
[-CC-:B------:R-:W-:Y:S01]  /*3c50*/  FFMA.FTZ R9, R72, R5.reuse, -R25.reuse ;  /* 0x0000000548097223 */ /* 0x180fe20000010819 */
[----:B0-----:R-:W-:Y:S01]  /*3c60*/  FADD.FTZ R3, R183, R42 ;  /* 0x0000002ab7037221 */ /* 0x001fe20000010000 */
[-CC-:B------:R-:W-:Y:S01]  /*3c70*/  FFMA.FTZ R176, R76, R5.reuse, -R25.reuse ;  /* 0x000000054cb07223 */ /* 0x180fe20000010819 */
[----:B------:R-:W-:Y:S01]  /*3c80*/  MUFU.EX2 R180, R180 ;  /* 0x000000b400b47308 */ /* 0x000fe20000000800 */
[-C--:B------:R-:W-:Y:S01]  /*3c90*/  FFMA.FTZ R11, R98, R5.reuse, -R25 ;  /* 0x00000005620b7223 */ /* 0x080fe20000010819 */
[----:B-1----:R-:W-:Y:S01]  /*3ca0*/  FADD.FTZ R42, R2, R3 ;  /* 0x00000003022a7221 */ /* 0x002fe20000010000 */
[-CC-:B------:R-:W-:Y:S01]  /*3cb0*/  FFMA.FTZ R178, R100, R5.reuse, -R25.reuse ;  /* 0x0000000564b27223 */ /* 0x180fe20000010819 */
[-CC-:B------:R-:W-:Y:S01]  /*3cc0*/  FFMA.FTZ R13, R104, R5.reuse, -R25.reuse ;  /* 0x00000005680d7223 */ /* 0x180fe20000010819 */
[-CC-:B------:R-:W-:Y:S01]  /*3cd0*/  FFMA.FTZ R172, R106, R5.reuse, -R25.reuse ;  /* 0x000000056aac7223 */ /* 0x180fe20000010819 */
[----:B--2---:R-:W-:Y:S01]  /*3ce0*/  FADD.FTZ R3, R177, R42 ;  /* 0x0000002ab1037221 */ /* 0x004fe20000010000 */
[-CC-:B------:R-:W-:Y:S01]  /*3cf0*/  FFMA.FTZ R15, R102, R5.reuse, -R25.reuse ;  /* 0x00000005660f7223 */ /* 0x180fe20000010819 */
[----:B------:R-:W0:Y:S01]  /*3d00*/  MUFU.EX2 R7, R7 ;  /* 0x0000000700077308 */ /* 0x000e220000000800 */
[-C--:B------:R-:W-:Y:S01]  /*3d10*/  FFMA.FTZ R174, R108, R5.reuse, -R25 ;  /* 0x000000056cae7223 */ /* 0x080fe20000010819 */
[----:B----4-:R-:W-:Y:S01]  /*3d20*/  FADD.FTZ R42, R4, R3 ;  /* 0x00000003042a7221 */ /* 0x010fe20000010000 */
[-CC-:B------:R-:W-:Y:S01]  /*3d30*/  FFMA.FTZ R21, R96, R5.reuse, -R25.reuse ;  /* 0x0000000560157223 */ /* 0x180fe20000010819 */
[-CC-:B------:R-:W-:Y:S01]  /*3d40*/  FFMA.FTZ R168, R110, R5.reuse, -R25.reuse ;  /* 0x000000056ea87223 */ /* 0x180fe20000010819 */
[-CC-:B------:R-:W-:Y:S01]  /*3d50*/  FFMA.FTZ R27, R112, R5.reuse, -R25.reuse ;  /* 0x00000005701b7223 */ /* 0x180fe20000010819 */
[----:B-----5:R-:W-:Y:S01]  /*3d60*/  FADD.FTZ R33, R179, R42 ;  /* 0x0000002ab3217221 */ /* 0x020fe20000010000 */
[-CC-:B------:R-:W-:Y:S01]  /*3d70*/  FFMA.FTZ R170, R116, R5.reuse, -R25.reuse ;  /* 0x0000000574aa7223 */ /* 0x180fe20000010819 */
[----:B------:R-:W1:Y:S01]  /*3d80*/  MUFU.EX2 R182, R182 ;  /* 0x000000b600b67308 */ /* 0x000e620000000800 */
[-C--:B------:R-:W-:Y:S01]  /*3d90*/  FFMA.FTZ R29, R120, R5.reuse, -R25 ;  /* 0x00000005781d7223 */ /* 0x080fe20000010819 */
[----:B------:R-:W-:Y:S01]  /*3da0*/  FADD.FTZ R46, R8, R33 ;  /* 0x00000021082e7221 */ /* 0x000fe20000010000 */
[-CC-:B------:R-:W-:Y:S01]  /*3db0*/  FFMA.FTZ R164, R122, R5.reuse, -R25.reuse ;  /* 0x000000057aa47223 */ /* 0x180fe20000010819 */
[-CC-:B------:R-:W-:Y:S01]  /*3dc0*/  FFMA.FTZ R31, R118, R5.reuse, -R25.reuse ;  /* 0x00000005761f7223 */ /* 0x180fe20000010819 */
[-CC-:B------:R-:W-:Y:S01]  /*3dd0*/  FFMA.FTZ R166, R114, R5.reuse, -R25.reuse ;  /* 0x0000000572a67223 */ /* 0x180fe20000010819 */
[----:B------:R-:W-:Y:S01]  /*3de0*/  FADD.FTZ R35, R173, R46 ;  /* 0x0000002ead237221 */ /* 0x000fe20000010000 */
[-C--:B------:R-:W-:Y:S01]  /*3df0*/  FFMA.FTZ R94, R94, R5.reuse, -R25 ;  /* 0x000000055e5e7223 */ /* 0x080fe20000010819 */
[----:B------:R-:W2:Y:S01]  /*3e00*/  MUFU.EX2 R9, R9 ;  /* 0x0000000900097308 */ /* 0x000ea20000000800 */
[----:B0-----:R-:W-:Y:S01]  /*3e10*/  FADD.FTZ R3, R180, R7 ;  /* 0x00000007b4037221 */ /* 0x001fe20000010000 */
[-CC-:B------:R-:W-:Y:S01]  /*3e20*/  FFMA.FTZ R86, R86, R5.reuse, -R25.reuse ;  /* 0x0000000556567223 */ /* 0x180fe20000010819 */
[-CC-:B------:R-:W-:Y:S01]  /*3e30*/  FFMA.FTZ R80, R80, R5.reuse, -R25.reuse ;  /* 0x0000000550507223 */ /* 0x180fe20000010819 */
[-CC-:B------:R-:W-:Y:S01]  /*3e40*/  FFMA.FTZ R70, R70, R5.reuse, -R25.reuse ;  /* 0x0000000546467223 */ /* 0x180fe20000010819 */
[-CC-:B------:R-:W-:Y:S01]  /*3e50*/  FFMA.FTZ R78, R78, R5.reuse, -R25.reuse ;  /* 0x000000054e4e7223 */ /* 0x180fe20000010819 */
[----:B------:R-:W-:Y:S01]  /*3e60*/  FFMA.FTZ R66, R66, R5, -R25 ;  /* 0x0000000542427223 */ /* 0x000fe20000010819 */
[----:B------:R-:W-:Y:S01]  /*3e70*/  SHF.R.S32.HI R46, RZ, 0x1f, R43 ;  /* 0x0000001fff2e7819 */ /* 0x000fe2000001142b */
[----:B------:R-:W0:Y:S01]  /*3e80*/  MUFU.EX2 R176, R176 ;  /* 0x000000b000b07308 */ /* 0x000e220000000800 */
[----:B-1----:R-:W-:Y:S01]  /*3e90*/  FADD.FTZ R42, R182, R3 ;  /* 0x00000003b62a7221 */ /* 0x002fe20000010000 */
[----:B------:R-:W-:Y:S01]  /*3ea0*/  F2FP.F16.F32.PACK_AB R183, R2, R183 ;  /* 0x000000b702b7723e */ /* 0x000fe200000000ff */
[-CC-:B------:R-:W-:Y:S01]  /*3eb0*/  FFMA.FTZ R62, R62, R5.reuse, -R25.reuse ;  /* 0x000000053e3e7223 */ /* 0x180fe20000010819 */
[-CC-:B------:R-:W-:Y:S01]  /*3ec0*/  FFMA.FTZ R82, R82, R5.reuse, -R25.reuse ;  /* 0x0000000552527223 */ /* 0x180fe20000010819 */
[-CC-:B------:R-:W-:Y:S01]  /*3ed0*/  FFMA.FTZ R44, R44, R5.reuse, -R25.reuse ;  /* 0x000000052c2c7223 */ /* 0x180fe20000010819 */
[-CC-:B------:R-:W-:Y:S01]  /*3ee0*/  FFMA.FTZ R84, R84, R5.reuse, -R25.reuse ;  /* 0x0000000554547223 */ /* 0x180fe20000010819 */
[-C--:B------:R-:W-:Y:S01]  /*3ef0*/  FFMA.FTZ R88, R88, R5.reuse, -R25 ;  /* 0x0000000558587223 */ /* 0x080fe20000010819 */
[----:B------:R-:W1:Y:S01]  /*3f00*/  MUFU.EX2 R11, R11 ;  /* 0x0000000b000b7308 */ /* 0x000e620000000800 */
[----:B--2---:R-:W-:Y:S01]  /*3f10*/  FADD.FTZ R3, R9, R42 ;  /* 0x0000002a09037221 */ /* 0x004fe20000010000 */
[----:B------:R-:W-:Y:S01]  /*3f20*/  FADD.FTZ R42, R10, R35 ;  /* 0x000000230a2a7221 */ /* 0x000fe20000010000 */
[-CC-:B------:R-:W-:Y:S01]  /*3f30*/  FFMA.FTZ R90, R90, R5.reuse, -R25.reuse ;  /* 0x000000055a5a7223 */ /* 0x180fe20000010819 */
[----:B------:R-:W-:Y:S01]  /*3f40*/  FFMA.FTZ R92, R92, R5, -R25 ;  /* 0x000000055c5c7223 */ /* 0x000fe20000010819 */
[----:B------:R-:W-:Y:S01]  /*3f50*/  LEA.HI R25, R46, R43, RZ, 0x7 ;  /* 0x0000002b2e197211 */ /* 0x000fe200078f38ff */
[----:B------:R-:W-:Y:S01]  /*3f60*/  FADD.FTZ R35, R175, R42 ;  /* 0x0000002aaf237221 */ /* 0x000fe20000010000 */
[----:B------:R-:W-:Y:S01]  /*3f70*/  F2FP.F16.F32.PACK_AB R182, R9, R182 ;  /* 0x000000b609b6723e */ /* 0x000fe200000000ff */
[----:B------:R-:W2:Y:S01]  /*3f80*/  MUFU.EX2 R178, R178 ;  /* 0x000000b200b27308 */ /* 0x000ea20000000800 */
[----:B0-----:R-:W-:Y:S01]  /*3f90*/  FADD.FTZ R0, R176, R3 ;  /* 0x00000003b0007221 */ /* 0x001fe20000010000 */
[----:B------:R-:W-:Y:S01]  /*3fa0*/  FADD.FTZ R42, R14, R35 ;  /* 0x000000230e2a7221 */ /* 0x000fe20000010000 */
[----:B------:R-:W-:-:S02]  /*3fb0*/  F2FP.F16.F32.PACK_AB R177, R4, R177 ;  /* 0x000000b104b1723e */ /* 0x000fc400000000ff */
[----:B------:R-:W-:Y:S02]  /*3fc0*/  CS2R R122, SRZ ;  /* 0x00000000007a7805 */ /* 0x000fe4000001ff00 */
[----:B------:R-:W-:Y:S01]  /*3fd0*/  F2FP.F16.F32.PACK_AB R173, R10, R173 ;  /* 0x000000ad0aad723e */ /* 0x000fe200000000ff */
[----:B------:R-:W-:Y:S01]  /*3fe0*/  FADD.FTZ R37, R169, R42 ;  /* 0x0000002aa9257221 */ /* 0x000fe20000010000 */
[----:B------:R-:W-:Y:S01]  /*3ff0*/  VIADD R10, R95, 0xfffffffe ;  /* 0xfffffffe5f0a7836 */ /* 0x000fe20000000000 */
[----:B------:R-:W0:Y:S01]  /*4000*/  MUFU.EX2 R13, R13 ;  /* 0x0000000d000d7308 */ /* 0x000e220000000800 */
[----:B-1----:R-:W-:Y:S01]  /*4010*/  FADD.FTZ R3, R11, R0 ;  /* 0x000000000b037221 */ /* 0x002fe20000010000 */
[----:B------:R-:W-:Y:S02]  /*4020*/  F2FP.F16.F32.PACK_AB R180, R7, R180 ;  /* 0x000000b407b4723e */ /* 0x000fe400000000ff */
[----:B------:R-:W-:Y:S02]  /*4030*/  CS2R R120, SRZ ;  /* 0x0000000000787805 */ /* 0x000fe4000001ff00 */
[----:B------:R-:W-:-:S02]  /*4040*/  F2FP.F16.F32.PACK_AB R179, R8, R179 ;  /* 0x000000b308b3723e */ /* 0x000fc400000000ff */
[----:B------:R-:W-:Y:S02]  /*4050*/  CS2R R118, SRZ ;  /* 0x0000000000767805 */ /* 0x000fe4000001ff00 */
[----:B------:R-:W-:Y:S02]  /*4060*/  F2FP.F16.F32.PACK_AB R175, R14, R175 ;  /* 0x000000af0eaf723e */ /* 0x000fe400000000ff */
[----:B------:R-:W-:Y:S01]  /*4070*/  CS2R R116, SRZ ;  /* 0x0000000000747805 */ /* 0x000fe2000001ff00 */
[----:B------:R-:W1:Y:S01]  /*4080*/  MUFU.EX2 R172, R172 ;  /* 0x000000ac00ac7308 */ /* 0x000e620000000800 */
[----:B--2---:R-:W-:Y:S01]  /*4090*/  FADD.FTZ R0, R178, R3 ;  /* 0x00000003b2007221 */ /* 0x004fe20000010000 */
[----:B------:R-:W-:Y:S02]  /*40a0*/  F2FP.F16.F32.PACK_AB R176, R11, R176 ;  /* 0x000000b00bb0723e */ /* 0x000fe400000000ff */
[----:B------:R-:W-:Y:S02]  /*40b0*/  CS2R R114, SRZ ;  /* 0x0000000000727805 */ /* 0x000fe4000001ff00 */
[----:B------:R-:W-:-:S02]  /*40c0*/  CS2R R112, SRZ ;  /* 0x0000000000707805 */ /* 0x000fc4000001ff00 */
[----:B------:R-:W-:Y:S02]  /*40d0*/  CS2R R110, SRZ ;  /* 0x00000000006e7805 */ /* 0x000fe4000001ff00 */
[----:B------:R-:W-:Y:S02]  /*40e0*/  CS2R R108, SRZ ;  /* 0x00000000006c7805 */ /* 0x000fe4000001ff00 */
[----:B------:R-:W-:Y:S01]  /*40f0*/  CS2R R106, SRZ ;  /* 0x00000000006a7805 */ /* 0x000fe2000001ff00 */
[----:B------:R-:W2:Y:S01]  /*4100*/  MUFU.EX2 R20, R20 ;  /* 0x0000001400147308 */ /* 0x000ea20000000800 */
[C---:B0-----:R-:W-:Y:S01]  /*4110*/  FADD.FTZ R3, R13.reuse, R0 ;  /* 0x000000000d037221 */ /* 0x041fe20000010000 */
[----:B------:R-:W-:Y:S02]  /*4120*/  F2FP.F16.F32.PACK_AB R178, R13, R178 ;  /* 0x000000b20db2723e */ /* 0x000fe400000000ff */
[----:B------:R-:W-:Y:S02]  /*4130*/  CS2R R104, SRZ ;  /* 0x0000000000687805 */ /* 0x000fe4000001ff00 */
[----:B------:R-:W-:-:S02]  /*4140*/  CS2R R102, SRZ ;  /* 0x0000000000667805 */ /* 0x000fc4000001ff00 */
[----:B------:R-:W-:Y:S02]  /*4150*/  CS2R R100, SRZ ;  /* 0x0000000000647805 */ /* 0x000fe4000001ff00 */
[----:B------:R-:W-:Y:S02]  /*4160*/  CS2R R98, SRZ ;  /* 0x0000000000627805 */ /* 0x000fe4000001ff00 */
[----:B------:R-:W-:Y:S01]  /*4170*/  CS2R R96, SRZ ;  /* 0x0000000000607805 */ /* 0x000fe2000001ff00 */
        /* <DEDUP_REMOVED lines=54> */
[----:B------:R-:W-:Y:S02]  /*44e0*/  F2FP.F16.F32.PACK_AB R163, R32, R163 ;  /* 0x000000a320a3723e */ /* 0x000fe400000000ff */
[----:B--2---:R-:W-:-:S04]  /*44f0*/  CS2R R94, SRZ ;  /* 0x00000000005e7805 */ /* 0x004fc8000001ff00 */
[----:B------:R-:W1:Y:S01]  /*4500*/  MUFU.EX2 R86, R86 ;  /* 0x0000005600567308 */ /* 0x000e620000000800 */
[C---:B---3--:R-:W-:Y:S01]  /*4510*/  FADD.FTZ R3, R33.reuse, R0 ;  /* 0x0000000021037221 */ /* 0x048fe20000010000 */
        /* <DEDUP_REMOVED lines=33> */
[----:B------:R0:W3:Y:S01]  /*4730*/  MUFU.EX2 R43, R88 ;  /* 0x00000058002b7308 */ /* 0x0000e20000000800 */
[C---:B-1----:R-:W-:Y:S01]  /*4740*/  FADD.FTZ R9, R41.reuse, R0 ;  /* 0x0000000029097221 */ /* 0x042fe20000010000 */
[----:B------:R-:W-:-:S06]  /*4750*/  F2FP.F16.F32.PACK_AB R158, R41, R82 ;  /* 0x00000052299e723e */ /* 0x000fcc00000000ff */
[----:B------:R-:W1:Y:S01]  /*4760*/  MUFU.EX2 R90, R90 ;  /* 0x0000005a005a7308 */ /* 0x000e620000000800 */
[----:B--2---:R-:W-:Y:S01]  /*4770*/  FADD.FTZ R0, R84, R9 ;  /* 0x0000000954007221 */ /* 0x004fe20000010000 */
[----:B0-----:R-:W-:-:S06]  /*4780*/  CS2R R88, SRZ ;  /* 0x0000000000587805 */ /* 0x001fcc000001ff00 */
[----:B------:R-:W0:Y:S01]  /*4790*/  MUFU.EX2 R155, R155 ;  /* 0x0000009b009b7308 */ /* 0x000e220000000800 */
[C---:B---3--:R-:W-:Y:S01]  /*47a0*/  FADD.FTZ R9, R43.reuse, R0 ;  /* 0x000000002b097221 */ /* 0x048fe20000010000 */
[----:B------:R-:W-:Y:S01]  /*47b0*/  F2FP.F16.F32.PACK_AB R152, R43, R84 ;  /* 0x000000542b98723e */ /* 0x000fe200000000ff */
[----:B------:R-:W-:-:S05]  /*47c0*/  IMAD.MOV.U32 R0, RZ, RZ, 0x3f800000 ;  /* 0x3f800000ff007424 */ /* 0x000fca00078e00ff */
[----:B------:R2:W3:Y:S01]  /*47d0*/  MUFU.EX2 R7, R92 ;  /* 0x0000005c00077308 */ /* 0x0004e20000000800 */
[----:B-1----:R-:W-:Y:S01]  /*47e0*/  FADD.FTZ R4, R90, R9 ;  /* 0x000000095a047221 */ /* 0x002fe20000010000 */
[----:B------:R-:W-:-:S04]  /*47f0*/  SHF.R.S32.HI R9, RZ, 0x7, R25 ;  /* 0x00000007ff097819 */ /* 0x000fc80000011419 */
[----:B------:R-:W-:Y:S02]  /*4800*/  VIMNMX R9, R22, R9, !PT ;  /* 0x0000000916097248 */ /* 0x000fe40007fe0100 */
[----:B------:R-:W1:Y:S01]  /*4810*/  MUFU.EX2 R40, R40 ;  /* 0x0000002800287308 */ /* 0x000e620000000800 */
[----:B0-----:R-:W-:Y:S01]  /*4820*/  FADD.FTZ R3, R155, R2 ;  /* 0x000000029b037221 */ /* 0x001fe20000010000 */
[----:B------:R-:W-:Y:S01]  /*4830*/  ISETP.GE.AND P3, PT, R10, R9, PT ;  /* 0x000000090a00720c */ /* 0x000fe20003f66270 */
[----:B------:R-:W-:Y:S01]  /*4840*/  IMAD.MOV.U32 R2, RZ, RZ, 0x3f800000 ;  /* 0x3f800000ff027424 */ /* 0x000fe200078e00ff */
[----:B--2---:R-:W-:Y:S02]  /*4850*/  CS2R R92, SRZ ;  /* 0x00000000005c7805 */ /* 0x004fe4000001ff00 */
[C---:B---3--:R-:W-:Y:S01]  /*4860*/  F2FP.F16.F32.PACK_AB R154, R7.reuse, R90 ;  /* 0x0000005a079a723e */ /* 0x048fe200000000ff */
[----:B------:R-:W-:Y:S01]  /*4870*/  FADD.FTZ R4, R7, R4 ;  /* 0x0000000407047221 */ /* 0x000fe20000010000 */
[----:B------:R-:W-:Y:S01]  /*4880*/  CS2R R90, SRZ ;  /* 0x00000000005a7805 */ /* 0x000fe2000001ff00 */
[C---:B-1----:R-:W-:Y:S01]  /*4890*/  FADD.FTZ R3, R40.reuse, R3 ;  /* 0x0000000328037221 */ /* 0x042fe20000010000 */
[----:B------:R-:W-:-:S05]  /*48a0*/  F2FP.F16.F32.PACK_AB R155, R40, R155 ;  /* 0x0000009b289b723e */ /* 0x000fca00000000ff */
[----:B------:R-:W-:Y:S05]  /*48b0*/  @!P3 BRA `(.L_x_2230) ;  /* 0x000000300078b947 */ /* 0x000fea0003800000 */
[----:B------:R-:W-:Y:S01]  /*48c0*/  IMAD.MOV.U32 R7, RZ, RZ, R6 ;  /* 0x000000ffff077224 */ /* 0x000fe200078e0006 */
[----:B------:R-:W-:Y:S01]  /*48d0*/  UMOV UR61, UR38 ;  /* 0x00000026003d7c82 */ /* 0x000fe20008000000 */
[----:B------:R-:W-:Y:S01]  /*48e0*/  IMAD.MOV.U32 R8, RZ, RZ, R12 ;  /* 0x000000ffff087224 */ /* 0x000fe200078e000c */
[----:B------:R-:W-:Y:S01]  /*48f0*/  UMOV UR60, UR36 ;  /* 0x00000024003c7c82 */ /* 0x000fe20008000000 */
[----:B------:R-:W-:Y:S01]  /*4900*/  IMAD.MOV.U32 R0, RZ, RZ, 0x3f800000 ;  /* 0x3f800000ff007424 */ /* 0x000fe200078e00ff */
[----:B------:R-:W-:Y:S01]  /*4910*/  ULDC UR58, c[0x0][0x9d8] ;  /* 0x00027600003a7ab9 */ /* 0x000fe20000000800 */
[----:B------:R-:W-:-:S07]  /*4920*/  IMAD.MOV.U32 R151, RZ, RZ, RZ ;  /* 0x000000ffff977224 */ /* 0x000fce00078e00ff */
.L_x_2239:
[----:B------:R-:W-:-:S04]  /*4930*/  UIADD3 UR6, UR60, 0x1, URZ ;  /* 0x000000013c067890 */ /* 0x000fc8000fffe03f */
[----:B------:R-:W-:-:S04]  /*4940*/  UISETP.NE.AND UP0, UPT, UR6, 0x2, UPT ;  /* 0x000000020600788c */ /* 0x000fc8000bf05270 */
[----:B------:R-:W-:Y:S02]  /*4950*/  USEL UR38, URZ, 0x1, UP0 ;  /* 0x000000013f267887 */ /* 0x000fe40008000000 */
[----:B------:R-:W-:Y:S02]  /*4960*/  USEL UR36, UR6, URZ, UP0 ;  /* 0x0000003f06247287 */ /* 0x000fe40008000000 */
[----:B------:R-:W-:Y:S01]  /*4970*/  ULOP3.LUT UR38, UR61, UR38, URZ, 0x3c, !UPT ;  /* 0x000000263d267292 */ /* 0x000fe2000f8e3c3f */
[----:B------:R-:W-:Y:S11]  /*4980*/  @!P0 BRA `(.L_x_2231) ;  /* 0x0000000000048947 */ /* 0x000ff60003800000 */
[----:B------:R-:W-:Y:S01]  /*4990*/  BPT.TRAP 0x1 ;  /* 0x000000040000795c */ /* 0x000fe20000300000 */
.L_x_2231:
[----:B------:R-:W-:Y:S01]  /*49a0*/  ULEA UR59, UR36, UR37, 0x3 ;  /* 0x00000025243b7291 */ /* 0x000fe2000f8e183f */
[----:B------:R-:W-:-:S05]  /*49b0*/  IMAD.U32 R5, RZ, RZ, UR38 ;  /* 0x00000026ff057e24 */ /* 0x000fca000f8e00ff */
[----:B------:R-:W-:-:S04]  /*49c0*/  SHF.L.U32 R5, R5, 0x1f, RZ ;  /* 0x0000001f05057819 */ /* 0x000fc800000006ff */
[----:B------:R0:W1:Y:S01]  /*49d0*/  SYNCS.PHASECHK.TRANS64.TRYWAIT P3, [UR59+0x34830], R5 ;  /* 0x03483005ff0075a7 */ /* 0x000062000806017b */
[----:B------:R-:W-:Y:S05]  /*49e0*/  @!P0 BRA `(.L_x_2232) ;  /* 0x0000000000048947 */ /* 0x000fea0003800000 */
[----:B------:R-:W-:Y:S01]  /*49f0*/  BPT.TRAP 0x1 ;  /* 0x000000040000795c */ /* 0x000fe20000300000 */
.L_x_2232:
[----:B-1----:R-:W-:Y:S05]  /*4a00*/  @P3 BRA `(.L_x_2233) ;  /* 0x0000000000083947 */ /* 0x002fea0003800000 */
[----:B------:R-:W1:Y:S02]  /*4a10*/  SYNCS.PHASECHK.TRANS64.TRYWAIT P3, [UR59+0x34830], R5 ;  /* 0x03483005ff0075a7 */ /* 0x000e64000806017b */
[----:B-1----:R-:W-:Y:S05]  /*4a20*/  @!P3 BRA `(.L_x_2234) ;  /* 0x000001040060b947 */ /* 0x002fea0003800000 */
.L_x_2233:
[----:B------:R-:W-:Y:S01]  /*4a30*/  UIMAD UR54, UR36, 0xc00, UR39 ;  /* 0x00000c00243678a4 */ /* 0x000fe2000f8e0227 */
[----:B------:R-:W-:Y:S01]  /*4a40*/  WARPGROUP.ARRIVE ;  /* 0x00000000000079c5 */ /* 0x000fe20000000000 */
[----:B------:R-:W-:Y:S01]  /*4a50*/  UMOV UR55, 0x40000040 ;  /* 0x4000004000377882 */ /* 0x000fe20000000000 */
[----:B------:R-:W-:Y:S01]  /*4a60*/  UMOV UR7, 0x40000040 ;  /* 0x4000004000077882 */ /* 0x000fe20000000000 */
[----:B------:R-:W-:Y:S01]  /*4a70*/  UIADD3 UR6, UR54, 0x2, URZ ;  /* 0x0000000236067890 */ /* 0x000fe2000fffe03f */
[-C--:B------:R-:W-:Y:S01]  /*4a80*/  FMUL.FTZ R88, R88, R2.reuse ;  /* 0x0000000258587220 */ /* 0x080fe20000410000 */
[----:B------:R-:W-:Y:S01]  /*4a90*/  UIADD3 UR10, UR54, 0x4, URZ ;  /* 0x00000004360a7890 */ /* 0x000fe2000fffe03f */
[-C--:B------:R-:W-:Y:S01]  /*4aa0*/  FMUL.FTZ R89, R89, R2.reuse ;  /* 0x0000000259597220 */ /* 0x080fe20000410000 */
[----:B------:R-:W-:Y:S01]  /*4ab0*/  UMOV UR11, 0x40000040 ;  /* 0x40000040000b7882 */ /* 0x000fe20000000000 */
[----:B------:R-:W-:Y:S01]  /*4ac0*/  HGMMA.64x128x16.F32 R24, gdesc[UR52], RZ, !UPT, gsb0 ;  /* 0x01e00000341879f0 */ /* 0x000fe2000c0008ff */
        /* <DEDUP_REMOVED lines=116> */
.L_x_2235:
[----:B------:R-:W-:Y:S01]  /*5210*/  ULEA UR7, UR60, UR37, 0x3 ;  /* 0x000000253c077291 */ /* 0x000fe2000f8e183f */
[----:B------:R-:W-:-:S05]  /*5220*/  IMAD.U32 R0, RZ, RZ, UR61 ;  /* 0x0000003dff007e24 */ /* 0x000fca000f8e00ff */
[----:B------:R-:W-:-:S04]  /*5230*/  SHF.L.U32 R0, R0, 0x1f, RZ ;  /* 0x0000001f00007819 */ /* 0x000fc800000006ff */
[----:B------:R2:W3:Y:S01]  /*5240*/  SYNCS.PHASECHK.TRANS64.TRYWAIT P3, [UR7+0x34850], R0 ;  /* 0x03485000ff0075a7 */ /* 0x0004e20008060147 */
[----:B------:R-:W-:Y:S05]  /*5250*/  @!P0 BRA `(.L_x_2236) ;  /* 0x0000000000048947 */ /* 0x000fea0003800000 */
[----:B------:R-:W-:Y:S01]  /*5260*/  BPT.TRAP 0x1 ;  /* 0x000000040000795c */ /* 0x000fe20000300000 */
.L_x_2236:
[----:B---3--:R-:W-:Y:S05]  /*5270*/  @P3 BRA `(.L_x_2237) ;  /* 0x0000000000083947 */ /* 0x008fea0003800000 */
[----:B------:R-:W3:Y:S02]  /*5280*/  SYNCS.PHASECHK.TRANS64.TRYWAIT P3, [UR7+0x34850], R0 ;  /* 0x03485000ff0075a7 */ /* 0x000ee40008060147 */
[----:B---3--:R-:W-:Y:S05]  /*5290*/  @!P3 BRA `(.L_x_2238) ;  /* 0x000000fc005cb947 */ /* 0x008fea0003800000 */
.L_x_2237:
[----:B------:R-:W-:Y:S01]  /*52a0*/  UIADD3 UR6, UR37, 0x400, URZ ;  /* 0x0000040025067890 */ /* 0x000fe2000fffe03f */
[----:B------:R-:W-:Y:S01]  /*52b0*/  WARPGROUP.ARRIVE ;  /* 0x00000000000079c5 */ /* 0x000fe20000000000 */
[----:B------:R-:W-:Y:S01]  /*52c0*/  UMOV UR11, 0x40000040 ;  /* 0x40000040000b7882 */ /* 0x000fe20000000000 */
[----:B------:R-:W-:Y:S01]  /*52d0*/  FMUL.FTZ R13, R32, UR58 ;  /* 0x0000003a200d7c20 */ /* 0x000fe20008410000 */
[----:B------:R-:W-:Y:S01]  /*52e0*/  USHF.R.U32.HI UR6, URZ, 0x4, UR6 ;  /* 0x000000043f067899 */ /* 0x000fe20008011606 */
[----:B------:R-:W3:Y:S01]  /*52f0*/  @P2 LDC R32, c[0x0][0x44c] ;  /* 0x00011300ff202b82 */ /* 0x000ee20000000800 */
[----:B01----:R-:W-:Y:S01]  /*5300*/  FMUL.FTZ R5, R31, UR58 ;  /* 0x0000003a1f057c20 */ /* 0x003fe20008410000 */
[----:B------:R-:W-:Y:S01]  /*5310*/  FMUL.FTZ R15, R36, UR58 ;  /* 0x0000003a240f7c20 */ /* 0x000fe20008410000 */
[----:B------:R-:W-:Y:S01]  /*5320*/  ULOP3.LUT UR6, UR6, 0x3fff, URZ, 0xc0, !UPT ;  /* 0x00003fff06067892 */ /* 0x000fe2000f8ec03f */
[----:B------:R-:W-:Y:S01]  /*5330*/  FMUL.FTZ R20, R37, UR58 ;  /* 0x0000003a25147c20 */ /* 0x000fe20008410000 */
[----:B------:R-:W-:Y:S01]  /*5340*/  FMUL.FTZ R37, R39, UR58 ;  /* 0x0000003a27257c20 */ /* 0x000fe20008410000 */
[----:B------:R-:W-:Y:S01]  /*5350*/  IMAD.MOV.U32 R39, RZ, RZ, -0x80 ;  /* 0xffffff80ff277424 */ /* 0x000fe200078e00ff */
[----:B------:R-:W-:Y:S01]  /*5360*/  ULOP3.LUT UR6, UR6, 0x4000000, URZ, 0xfc, !UPT ;  /* 0x0400000006067892 */ /* 0x000fe2000f8efc3f */
[----:B------:R-:W0:Y:S01]  /*5370*/  @P2 LDC R31, c[0x0][0x450] ;  /* 0x00011400ff1f2b82 */ /* 0x000e220000000800 */
[----:B------:R-:W-:Y:S01]  /*5380*/  FMUL.FTZ R232, R26, UR58 ;  /* 0x0000003a1ae87c20 */ /* 0x000fe20008410000 */
[----:B------:R-:W-:Y:S01]  /*5390*/  IMAD R39, R10, R39, 0x1 ;  /* 0x000000010a277424 */ /* 0x000fe200078e0227 */
[----:B------:R-:W-:Y:S01]  /*53a0*/  ULEA UR6, UR60, UR6, 0xb ;  /* 0x000000063c067291 */ /* 0x000fe2000f8e583f */
[----:B------:R-:W-:Y:S01]  /*53b0*/  FMUL.FTZ R14, R33, UR58 ;  /* 0x0000003a210e7c20 */ /* 0x000fe20008410000 */
[----:B------:R-:W-:Y:S01]  /*53c0*/  FMUL.FTZ R33, R34, UR58 ;  /* 0x0000003a22217c20 */ /* 0x000fe20008410000 */
[----:B------:R-:W-:Y:S01]  /*53d0*/  FMUL.FTZ R6, R30, UR58 ;  /* 0x0000003a1e067c20 */ /* 0x000fe20008410000 */
[----:B------:R-:W-:Y:S01]  /*53e0*/  IADD3 R34, R16, R39, -R184 ;  /* 0x0000002710227210 */ /* 0x000fe20007ffe8b8 */
[----:B------:R-:W1:Y:S01]  /*53f0*/  MUFU.TANH R232, R232 ;  /* 0x000000e800e87308 */ /* 0x000e620000002400 */
[----:B------:R-:W-:Y:S01]  /*5400*/  FMUL.FTZ R35, R35, UR58 ;  /* 0x0000003a23237c20 */ /* 0x000fe20008410000 */
[----:B------:R-:W-:Y:S01]  /*5410*/  UMOV UR10, UR6 ;  /* 0x00000006000a7c82 */ /* 0x000fe20008000000 */
[----:B--2---:R-:W-:Y:S01]  /*5420*/  FMUL.FTZ R0, R24, UR58 ;  /* 0x0000003a18007c20 */ /* 0x004fe20008410000 */
[----:B------:R-:W-:Y:S01]  /*5430*/  HGMMA.64x128x16.F32 R88, R180, gdesc[UR8].tnspB, R88, gsb0 ;  /* 0x41e00008b4587df0 */ /* 0x000fe20008000858 */
[----:B------:R-:W-:Y:S01]  /*5440*/  UIADD3 UR10, UR6, 0x80, URZ ;  /* 0x00000080060a7890 */ /* 0x000fe2000fffe03f */
[----:B------:R-:W-:Y:S01]  /*5450*/  FMUL.FTZ R24, R41, UR58 ;  /* 0x0000003a29187c20 */ /* 0x000fe20008410000 */
[----:B------:R-:W-:Y:S01]  /*5460*/  UMOV UR11, 0x40000040 ;  /* 0x40000040000b7882 */ /* 0x000fe20000000000 */
        /* <DEDUP_REMOVED lines=29> */
[----:B------:R-:W-:Y:S01]  /*5640*/  UMOV UR61, UR38 ;  /* 0x00000026003d7c82 */ /* 0x000fe20008000000 */
[----:B------:R-:W-:-:S02]  /*5650*/  UMOV UR60, UR36 ;  /* 0x00000024003c7c82 */ /* 0x000fc40008000000 */
        /* <DEDUP_REMOVED lines=22> */
[----:B------:R-:W2:Y:S08]  /*57c0*/  MUFU.TANH R182, R182 ;  /* 0x000000b600b67308 */ /* 0x000eb00000002400 */
        /* <DEDUP_REMOVED lines=18> */
[----:B------:R-:W-:Y:S01]  /*58f0*/  UIADD3 UR10, UR6, 0x180, URZ ;  /* 0x00000180060a7890 */ /* 0x000fe2000fffe03f */
[----:B------:R-:W-:Y:S01]  /*5900*/  UMOV UR11, 0x40000040 ;  /* 0x40000040000b7882 */ /* 0x000fe20000000000 */
[----:B------:R-:W-:Y:S02]  /*5910*/  WARPGROUP.DEPBAR.LE gsb0, 0x0 ;  /* 0x00008000000079c5 */ /* 0x000fe40000010000 */
[----:B------:R-:W-:Y:S01]  /*5920*/  WARPGROUP.ARRIVE ;  /* 0x00000000000079c5 */ /* 0x000fe20000000000 */
[----:B------:R-:W-:-:S06]  /*5930*/  FMUL.FTZ R172, R38, UR58 ;  /* 0x0000003a26ac7c20 */ /* 0x000fcc0008410000 */
[----:B------:R-:W-:Y:S01]  /*5940*/  HGMMA.64x128x16.F32 R88, R168, gdesc[UR8].tnspB, R88, gsb0 ;  /* 0x41e00008a8587df0 */ /* 0x000fe20008000858 */
[----:B------:R-:W-:Y:S01]  /*5950*/  UIADD3 UR10, UR6, 0x200, URZ ;  /* 0x00000200060a7890 */ /* 0x000fe2000fffe03f */
[----:B------:R-:W4:Y:S01]  /*5960*/  MUFU.TANH R172, R172 ;  /* 0x000000ac00ac7308 */ /* 0x000f220000002400 */
[----:B------:R-:W-:Y:S01]  /*5970*/  UMOV UR11, 0x40000040 ;  /* 0x40000040000b7882 */ /* 0x000fe20000000000 */
[----:B------:R-:W-:Y:S02]  /*5980*/  WARPGROUP.DEPBAR.LE gsb0, 0x0 ;  /* 0x00008000000079c5 */ /* 0x000fe40000010000 */
[----:B------:R-:W-:Y:S01]  /*5990*/  WARPGROUP.ARRIVE ;  /* 0x00000000000079c5 */ /* 0x000fe20000000000 */
[----:B------:R-:W-:Y:S02]  /*59a0*/  IMAD.IADD R169, R185, 0x1, R18 ;  /* 0x00000001b9a97824 */ /* 0x000fe400078e0212 */
[----:B------:R-:W-:Y:S02]  /*59b0*/  FMUL.FTZ R168, R46, UR58 ;  /* 0x0000003a2ea87c20 */ /* 0x000fe40008410000 */
[----:B---3--:R-:W-:Y:S01]  /*59c0*/  @P2 IMAD.HI.U32 R32, R169, R32, RZ ;  /* 0x00000020a9202227 */ /* 0x008fe200078e00ff */
[----:B------:R-:W-:Y:S01]  /*59d0*/  HGMMA.64x128x16.F32 R88, R164, gdesc[UR8].tnspB, R88, gsb0 ;  /* 0x41e00008a4587df0 */ /* 0x000fe20008000858 */
[----:B------:R-:W-:-:S02]  /*59e0*/  UIADD3 UR10, UR6, 0x280, URZ ;  /* 0x00000280060a7890 */ /* 0x000fc4000fffe03f */
[----:B------:R-:W3:Y:S01]  /*59f0*/  MUFU.TANH R168, R168 ;  /* 0x000000a800a87308 */ /* 0x000ee20000002400 */
[----:B------:R-:W-:Y:S01]  /*5a00*/  UMOV UR11, 0x40000040 ;  /* 0x40000040000b7882 */ /* 0x000fe20000000000 */
[----:B0-----:R-:W-:Y:S01]  /*5a10*/  @P2 SHF.R.U32.HI R169, RZ, R31, R32 ;  /* 0x0000001fffa92219 */ /* 0x001fe20000011620 */
[----:B------:R-:W-:Y:S01]  /*5a20*/  FMUL.FTZ R32, R57, UR58 ;  /* 0x0000003a39207c20 */ /* 0x000fe20008410000 */
[----:B------:R-:W-:Y:S02]  /*5a30*/  IMAD.IADD R57, R34, 0x1, -R17 ;  /* 0x0000000122397824 */ /* 0x000fe400078e0a11 */
[----:B------:R-:W-:Y:S01]  /*5a40*/  FMUL.FTZ R31, R56, UR58 ;  /* 0x0000003a381f7c20 */ /* 0x000fe20008410000 */
[----:B------:R-:W0:Y:S02]  /*5a50*/  SHFL.IDX PT, R36, R169, 0x1, 0x1c1f ;  /* 0x003c1f00a9247f89 */ /* 0x000e2400000e0000 */
[----:B------:R-:W-:Y:S08]  /*5a60*/  MUFU.TANH R32, R32 ;  /* 0x0000002000207308 */ /* 0x000ff00000002400 */
[----:B------:R-:W-:Y:S01]  /*5a70*/  MUFU.TANH R31, R31 ;  /* 0x0000001f001f7308 */ /* 0x000fe20000002400 */
[----:B0-----:R-:W-:-:S05]  /*5a80*/  IMAD.IADD R39, R57, 0x1, R36 ;  /* 0x0000000139277824 */ /* 0x001fca00078e0224 */
[C---:B------:R-:W-:Y:S02]  /*5a90*/  ISETP.GT.AND P3, PT, R39.reuse, RZ, PT ;  /* 0x000000ff2700720c */ /* 0x040fe40003f64270 */
[C---:B------:R-:W-:Y:S02]  /*5aa0*/  ISETP.GT.AND P4, PT, R39.reuse, 0x1, PT ;  /* 0x000000012700780c */ /* 0x040fe40003f84270 */
[----:B-1----:R-:W-:Y:S02]  /*5ab0*/  FSEL R232, R232, -INF , P3 ;  /* 0xff800000e8e87808 */ /* 0x002fe40001800000 */
[C---:B------:R-:W-:Y:S02]  /*5ac0*/  ISETP.GT.AND P3, PT, R39.reuse, 0x8, PT ;  /* 0x000000082700780c */ /* 0x040fe40003f64270 */
[----:B--2---:R-:W-:Y:S02]  /*5ad0*/  FSEL R182, R182, -INF , P4 ;  /* 0xff800000b6b67808 */ /* 0x004fe40002000000 */
[----:B------:R-:W-:-:S02]  /*5ae0*/  ISETP.GT.AND P4, PT, R39, 0x9, PT ;  /* 0x000000092700780c */ /* 0x000fc40003f84270 */
[----:B------:R-:W-:Y:S02]  /*5af0*/  FSEL R36, R6, -INF , P3 ;  /* 0xff80000006247808 */ /* 0x000fe40001800000 */
[----:B------:R-:W-:Y:S01]  /*5b00*/  ISETP.GT.AND P3, PT, R39, 0x10, PT ;  /* 0x000000102700780c */ /* 0x000fe20003f64270 */
[----:B------:R0:W-:Y:S01]  /*5b10*/  MUFU.TANH R6, R63 ;  /* 0x0000003f00067308 */ /* 0x0001e20000002400 */
[----:B------:R-:W-:Y:S01]  /*5b20*/  FSEL R34, R5, -INF , P4 ;  /* 0xff80000005227808 */ /* 0x000fe20002000000 */
[----:B------:R-:W-:Y:S01]  /*5b30*/  FMUL.FTZ R5, R66, UR58 ;  /* 0x0000003a42057c20 */ /* 0x000fe20008410000 */
[----:B------:R-:W-:Y:S02]  /*5b40*/  ISETP.GT.AND P4, PT, R39, 0x11, PT ;  /* 0x000000112700780c */ /* 0x000fe40003f84270 */
[----:B------:R-:W-:Y:S01]  /*5b50*/  FSEL R40, R33, -INF , P3 ;  /* 0xff80000021287808 */ /* 0x000fe20001800000 */
[----:B------:R-:W-:Y:S01]  /*5b60*/  FMUL.FTZ R33, R67, UR58 ;  /* 0x0000003a43217c20 */ /* 0x000fe20008410000 */
[----:B------:R-:W-:Y:S01]  /*5b70*/  ISETP.GT.AND P3, PT, R39, 0x18, PT ;  /* 0x000000182700780c */ /* 0x000fe20003f64270 */
[----:B------:R-:W-:Y:S01]  /*5b80*/  MUFU.TANH R5, R5 ;  /* 0x0000000500057308 */ /* 0x000fe20000002400 */
[----:B------:R-:W-:Y:S01]  /*5b90*/  FSEL R38, R35, -INF , P4 ;  /* 0xff80000023267808 */ /* 0x000fe20002000000 */
[----:B------:R-:W-:Y:S01]  /*5ba0*/  FMUL.FTZ R35, R74, UR58 ;  /* 0x0000003a4a237c20 */ /* 0x000fe20008410000 */
[----:B------:R-:W-:Y:S01]  /*5bb0*/  ISETP.GT.AND P4, PT, R39, 0x19, PT ;  /* 0x000000192700780c */ /* 0x000fe20003f84270 */
[----:B0-----:R-:W-:Y:S01]  /*5bc0*/  FMUL.FTZ R63, R85, UR58 ;  /* 0x0000003a553f7c20 */ /* 0x001fe20008410000 */
[----:B----4-:R-:W-:-:S02]  /*5bd0*/  FSEL R44, R172, -INF , P3 ;  /* 0xff800000ac2c7808 */ /* 0x010fc40001800000 */
[----:B------:R-:W-:Y:S01]  /*5be0*/  ISETP.GT.AND P3, PT, R39, 0x20, PT ;  /* 0x000000202700780c */ /* 0x000fe20003f64270 */
[----:B------:R-:W-:Y:S01]  /*5bf0*/  MUFU.TANH R33, R33 ;  /* 0x0000002100217308 */ /* 0x000fe20000002400 */
        /* <DEDUP_REMOVED lines=9> */
[----:B------:R-:W-:-:S02]  /*5c90*/  ISETP.GT.AND P4, PT, R39, 0x29, PT ;  /* 0x000000292700780c */ /* 0x000fc40003f84270 */
[----:B---3--:R-:W-:Y:S02]  /*5ca0*/  FSEL R50, R168, -INF , P3 ;  /* 0xff800000a8327808 */ /* 0x008fe40001800000 */
        /* <DEDUP_REMOVED lines=12> */
[----:B------:R-:W-:Y:S01]  /*5d70*/  FSEL R58, R51, -INF , P3 ;  /* 0xff800000333a7808 */ /* 0x000fe20001800000 */
[----:B------:R-:W-:Y:S01]  /*5d80*/  FMUL.FTZ R51, R77, UR58 ;  /* 0x0000003a4d337c20 */ /* 0x000fe20008410000 */
[----:B------:R-:W-:Y:S01]  /*5d90*/  ISETP.GT.AND P3, PT, R39, 0x40, PT ;  /* 0x000000402700780c */ /* 0x000fe20003f64270 */
[----:B------:R-:W-:Y:S08]  /*5da0*/  MUFU.TANH R41, R41 ;  /* 0x0000002900297308 */ /* 0x000ff00000002400 */
[----:B------:R-:W-:Y:S08]  /*5db0*/  MUFU.TANH R43, R43 ;  /* 0x0000002b002b7308 */ /* 0x000ff00000002400 */
[----:B------:R-:W-:Y:S08]  /*5dc0*/  MUFU.TANH R45, R45 ;  /* 0x0000002d002d7308 */ /* 0x000ff00000002400 */
[----:B------:R-:W-:Y:S08]  /*5dd0*/  MUFU.TANH R47, R47 ;  /* 0x0000002f002f7308 */ /* 0x000ff00000002400 */
[----:B------:R-:W-:Y:S08]  /*5de0*/  MUFU.TANH R49, R49 ;  /* 0x0000003100317308 */ /* 0x000ff00000002400 */
[----:B------:R-:W-:Y:S01]  /*5df0*/  MUFU.TANH R51, R51 ;  /* 0x0000003300337308 */ /* 0x000fe20000002400 */
[----:B------:R-:W-:-:S02]  /*5e00*/  WARPGROUP.DEPBAR.LE gsb0, 0x0 ;  /* 0x00008000000079c5 */ /* 0x000fc40000010000 */
[----:B------:R-:W-:Y:S01]  /*5e10*/  FMNMX.FTZ R165, R232, R7, !PT ;  /* 0x00000007e8a57209 */ /* 0x000fe20007810000 */
[----:B------:R-:W-:Y:S01]  /*5e20*/  FMUL.FTZ R166, R70, UR58 ;  /* 0x0000003a46a67c20 */ /* 0x000fe20008410000 */
[----:B------:R-:W-:Y:S01]  /*5e30*/  FSEL R70, R55, -INF , P3 ;  /* 0xff80000037467808 */ /* 0x000fe20001800000 */
[----:B------:R-:W-:Y:S01]  /*5e40*/  WARPGROUP.ARRIVE ;  /* 0x00000000000079c5 */ /* 0x000fe20000000000 */
[----:B------:R-:W-:Y:S01]  /*5e50*/  FMNMX.FTZ R165, R182, R165, !PT ;  /* 0x000000a5b6a57209 */ /* 0x000fe20007810000 */
[----:B------:R0:W1:Y:S01]  /*5e60*/  MUFU.TANH R164, R62 ;  /* 0x0000003e00a47308 */ /* 0x0000620000002400 */
[----:B------:R-:W-:Y:S01]  /*5e70*/  ISETP.GT.AND P3, PT, R39, 0x48, PT ;  /* 0x000000482700780c */ /* 0x000fe20003f64270 */
[----:B------:R-:W-:Y:S01]  /*5e80*/  FMUL.FTZ R55, R81, UR58 ;  /* 0x0000003a51377c20 */ /* 0x000fe20008410000 */
[----:B------:R-:W-:Y:S01]  /*5e90*/  FMNMX.FTZ R165, R36, R165, !PT ;  /* 0x000000a524a57209 */ /* 0x000fe20007810000 */
[----:B------:R-:W-:Y:S01]  /*5ea0*/  HGMMA.64x128x16.F32 R88, R160, gdesc[UR8].tnspB, R88, gsb0 ;  /* 0x41e00008a0587df0 */ /* 0x000fe20008000858 */
[----:B------:R-:W-:-:S02]  /*5eb0*/  UIADD3 UR10, UR6, 0x300, URZ ;  /* 0x00000300060a7890 */ /* 0x000fc4000fffe03f */
[----:B------:R-:W-:Y:S01]  /*5ec0*/  FMNMX.FTZ R165, R34, R165, !PT ;  /* 0x000000a522a57209 */ /* 0x000fe20007810000 */
[----:B------:R-:W2:Y:S01]  /*5ed0*/  MUFU.TANH R166, R166 ;  /* 0x000000a600a67308 */ /* 0x000ea20000002400 */
[----:B0-----:R-:W-:Y:S01]  /*5ee0*/  FSEL R62, R53, -INF , P4 ;  /* 0xff800000353e7808 */ /* 0x001fe20002000000 */
[----:B------:R-:W-:Y:S01]  /*5ef0*/  FMUL.FTZ R53, R80, UR58 ;  /* 0x0000003a50357c20 */ /* 0x000fe20008410000 */
[----:B------:R-:W-:Y:S01]  /*5f00*/  FMNMX.FTZ R165, R40, R165, !PT ;  /* 0x000000a528a57209 */ /* 0x000fe20007810000 */
[----:B------:R-:W-:Y:S01]  /*5f10*/  UMOV UR11, 0x40000040 ;  /* 0x40000040000b7882 */ /* 0x000fe20000000000 */
[----:B------:R-:W-:Y:S01]  /*5f20*/  ISETP.GT.AND P4, PT, R39, 0x41, PT ;  /* 0x000000412700780c */ /* 0x000fe20003f84270 */
[----:B------:R-:W-:Y:S01]  /*5f30*/  UIADD3 UR6, UR6, 0x380, URZ ;  /* 0x0000038006067890 */ /* 0x000fe2000fffe03f */
[----:B------:R-:W-:Y:S01]  /*5f40*/  FMNMX.FTZ R165, R38, R165, !PT ;  /* 0x000000a526a57209 */ /* 0x000fe20007810000 */
[----:B------:R-:W-:Y:S01]  /*5f50*/  MUFU.TANH R53, R53 ;  /* 0x0000003500357308 */ /* 0x000fe20000002400 */
[----:B------:R-:W-:-:S02]  /*5f60*/  FSEL R66, R59, -INF , P4 ;  /* 0xff8000003b427808 */ /* 0x000fc40002000000 */
[----:B------:R-:W-:Y:S02]  /*5f70*/  FMNMX.FTZ R165, R44, R165, !PT ;  /* 0x000000a52ca57209 */ /* 0x000fe40007810000 */
[C---:B------:R-:W-:Y:S02]  /*5f80*/  ISETP.GT.AND P4, PT, R39.reuse, 0x49, PT ;  /* 0x000000492700780c */ /* 0x040fe40003f84270 */
[----:B------:R-:W-:Y:S01]  /*5f90*/  FMNMX.FTZ R165, R42, R165, !PT ;  /* 0x000000a52aa57209 */ /* 0x000fe20007810000 */
[----:B------:R-:W-:Y:S01]  /*5fa0*/  MUFU.TANH R55, R55 ;  /* 0x0000003700377308 */ /* 0x000fe20000002400 */
[----:B-1----:R-:W-:Y:S02]  /*5fb0*/  FSEL R74, R164, -INF , P3 ;  /* 0xff800000a44a7808 */ /* 0x002fe40001800000 */
[----:B------:R-:W-:Y:S02]  /*5fc0*/  FMNMX.FTZ R165, R48, R165, !PT ;  /* 0x000000a530a57209 */ /* 0x000fe40007810000 */
[----:B------:R-:W-:-:S02]  /*5fd0*/  ISETP.GT.AND P3, PT, R39, 0x50, PT ;  /* 0x000000502700780c */ /* 0x000fc40003f64270 */
[----:B------:R-:W-:Y:S01]  /*5fe0*/  FMNMX.FTZ R165, R46, R165, !PT ;  /* 0x000000a52ea57209 */ /* 0x000fe20007810000 */
[----:B------:R-:W-:Y:S01]  /*5ff0*/  MUFU.TANH R63, R63 ;  /* 0x0000003f003f7308 */ /* 0x000fe20000002400 */
[----:B------:R-:W-:Y:S01]  /*6000*/  FSEL R78, R6, -INF , P4 ;  /* 0xff800000064e7808 */ /* 0x000fe20002000000 */
[----:B------:R-:W-:Y:S01]  /*6010*/  FMUL.FTZ R6, R82, UR58 ;  /* 0x0000003a52067c20 */ /* 0x000fe20008410000 */
[----:B------:R-:W-:Y:S02]  /*6020*/  FMNMX.FTZ R165, R50, R165, !PT ;  /* 0x000000a532a57209 */ /* 0x000fe40007810000 */
[----:B------:R-:W-:Y:S02]  /*6030*/  ISETP.GT.AND P4, PT, R39, 0x51, PT ;  /* 0x000000512700780c */ /* 0x000fe40003f84270 */
[----:B------:R-:W-:Y:S01]  /*6040*/  FMNMX.FTZ R165, R52, R165, !PT ;  /* 0x000000a534a57209 */ /* 0x000fe20007810000 */
[----:B------:R-:W0:Y:S01]  /*6050*/  MUFU.TANH R6, R6 ;  /* 0x0000000600067308 */ /* 0x000e220000002400 */
[----:B------:R-:W-:Y:S01]  /*6060*/  FSEL R82, R5, -INF , P3 ;  /* 0xff80000005527808 */ /* 0x000fe20001800000 */
[----:B------:R-:W-:Y:S01]  /*6070*/  FMUL.FTZ R5, R86, UR58 ;  /* 0x0000003a56057c20 */ /* 0x000fe20008410000 */
[----:B------:R-:W-:-:S02]  /*6080*/  FMNMX.FTZ R165, R56, R165, !PT ;  /* 0x000000a538a57209 */ /* 0x000fc40007810000 */
[----:B------:R-:W-:Y:S02]  /*6090*/  ISETP.GT.AND P3, PT, R39, 0x58, PT ;  /* 0x000000582700780c */ /* 0x000fe40003f64270 */
[----:B------:R-:W-:Y:S01]  /*60a0*/  FMNMX.FTZ R165, R54, R165, !PT ;  /* 0x000000a536a57209 */ /* 0x000fe20007810000 */
[----:B------:R-:W1:Y:S01]  /*60b0*/  MUFU.TANH R5, R5 ;  /* 0x0000000500057308 */ /* 0x000e620000002400 */
[----:B------:R-:W-:Y:S01]  /*60c0*/  FSEL R164, R33, -INF , P4 ;  /* 0xff80000021a47808 */ /* 0x000fe20002000000 */
[----:B------:R-:W-:Y:S01]  /*60d0*/  FMUL.FTZ R33, R60, UR58 ;  /* 0x0000003a3c217c20 */ /* 0x000fe20008410000 */
[----:B------:R-:W-:Y:S02]  /*60e0*/  FMNMX.FTZ R165, R58, R165, !PT ;  /* 0x000000a53aa57209 */ /* 0x000fe40007810000 */
[----:B------:R-:W-:Y:S02]  /*60f0*/  ISETP.GT.AND P4, PT, R39, 0x59, PT ;  /* 0x000000592700780c */ /* 0x000fe40003f84270 */
[----:B------:R-:W-:Y:S01]  /*6100*/  FMNMX.FTZ R165, R62, R165, !PT ;  /* 0x000000a53ea57209 */ /* 0x000fe20007810000 */
[----:B------:R-:W3:Y:S01]  /*6110*/  MUFU.TANH R33, R33 ;  /* 0x0000002100217308 */ /* 0x000ee20000002400 */
[----:B--2---:R-:W-:-:S02]  /*6120*/  FSEL R166, R166, -INF , P3 ;  /* 0xff800000a6a67808 */ /* 0x004fc40001800000 */
[----:B------:R-:W-:Y:S02]  /*6130*/  FMNMX.FTZ R165, R70, R165, !PT ;  /* 0x000000a546a57209 */ /* 0x000fe40007810000 */
[C---:B------:R-:W-:Y:S02]  /*6140*/  ISETP.GT.AND P3, PT, R39.reuse, 0x60, PT ;  /* 0x000000602700780c */ /* 0x040fe40003f64270 */
[----:B------:R-:W-:Y:S02]  /*6150*/  FMNMX.FTZ R165, R66, R165, !PT ;  /* 0x000000a542a57209 */ /* 0x000fe40007810000 */
[----:B------:R-:W-:Y:S02]  /*6160*/  FSEL R168, R168, -INF , P4 ;  /* 0xff800000a8a87808 */ /* 0x000fe40002000000 */
[----:B------:R-:W-:Y:S02]  /*6170*/  FMNMX.FTZ R165, R74, R165, !PT ;  /* 0x000000a54aa57209 */ /* 0x000fe40007810000 */
[----:B------:R-:W-:-:S02]  /*6180*/  ISETP.GT.AND P4, PT, R39, 0x61, PT ;  /* 0x000000612700780c */ /* 0x000fc40003f84270 */
[----:B------:R-:W-:Y:S02]  /*6190*/  FMNMX.FTZ R165, R78, R165, !PT ;  /* 0x000000a54ea57209 */ /* 0x000fe40007810000 */
[----:B------:R-:W-:Y:S01]  /*61a0*/  FSEL R86, R35, -INF , P3 ;  /* 0xff80000023567808 */ /* 0x000fe20001800000 */
[----:B------:R-:W-:Y:S01]  /*61b0*/  FMUL.FTZ R35, R61, UR58 ;  /* 0x0000003a3d237c20 */ /* 0x000fe20008410000 */
[----:B------:R-:W-:Y:S02]  /*61c0*/  FMNMX.FTZ R165, R82, R165, !PT ;  /* 0x000000a552a57209 */ /* 0x000fe40007810000 */
[----:B------:R-:W-:Y:S02]  /*61d0*/  ISETP.GT.AND P3, PT, R39, 0x68, PT ;  /* 0x000000682700780c */ /* 0x000fe40003f64270 */
[----:B------:R-:W-:Y:S01]  /*61e0*/  FMNMX.FTZ R165, R164, R165, !PT ;  /* 0x000000a5a4a57209 */ /* 0x000fe20007810000 */
[----:B------:R-:W2:Y:S01]  /*61f0*/  MUFU.TANH R35, R35 ;  /* 0x0000002300237308 */ /* 0x000ea20000002400 */
[----:B------:R-:W-:-:S02]  /*6200*/  FSEL R170, R75, -INF , P4 ;  /* 0xff8000004baa7808 */ /* 0x000fc40002000000 */
[----:B------:R-:W-:Y:S02]  /*6210*/  FMNMX.FTZ R165, R166, R165, !PT ;  /* 0x000000a5a6a57209 */ /* 0x000fe40007810000 */
[----:B------:R-:W-:Y:S02]  /*6220*/  ISETP.GT.AND P4, PT, R39, 0x69, PT ;  /* 0x000000692700780c */ /* 0x000fe40003f84270 */
[----:B------:R-:W-:Y:S02]  /*6230*/  FMNMX.FTZ R165, R168, R165, !PT ;  /* 0x000000a5a8a57209 */ /* 0x000fe40007810000 */
[----:B------:R-:W-:Y:S01]  /*6240*/  FSEL R176, R37, -INF , P3 ;  /* 0xff80000025b07808 */ /* 0x000fe20001800000 */
[----:B------:R-:W-:Y:S01]  /*6250*/  FMUL.FTZ R37, R64, UR58 ;  /* 0x0000003a40257c20 */ /* 0x000fe20008410000 */
[----:B------:R-:W-:Y:S01]  /*6260*/  FMNMX.FTZ R165, R86, R165, !PT ;  /* 0x000000a556a57209 */ /* 0x000fe20007810000 */
[----:B------:R-:W4:Y:S01]  /*6270*/  SHFL.IDX PT, R64, R169, RZ, 0x1c1f ;  /* 0x001c1fffa9407589 */ /* 0x000f2200000e0000 */
[----:B------:R-:W-:-:S02]  /*6280*/  ISETP.GT.AND P3, PT, R39, 0x70, PT ;  /* 0x000000702700780c */ /* 0x000fc40003f64270 */
[----:B------:R-:W-:Y:S01]  /*6290*/  FMNMX.FTZ R165, R170, R165, !PT ;  /* 0x000000a5aaa57209 */ /* 0x000fe20007810000 */
[----:B------:R-:W5:Y:S01]  /*62a0*/  MUFU.TANH R37, R37 ;  /* 0x0000002500257308 */ /* 0x000f620000002400 */
[----:B------:R-:W-:Y:S02]  /*62b0*/  FSEL R178, R79, -INF , P4 ;  /* 0xff8000004fb27808 */ /* 0x000fe40002000000 */
[----:B------:R-:W-:Y:S02]  /*62c0*/  FMNMX.FTZ R165, R176, R165, !PT ;  /* 0x000000a5b0a57209 */ /* 0x000fe40007810000 */
[----:B------:R-:W-:Y:S02]  /*62d0*/  ISETP.GT.AND P4, PT, R39, 0x71, PT ;  /* 0x000000712700780c */ /* 0x000fe40003f84270 */
[----:B0-----:R-:W-:Y:S02]  /*62e0*/  FSEL R172, R6, -INF , P3 ;  /* 0xff80000006ac7808 */ /* 0x001fe40001800000 */
[----:B------:R-:W-:-:S02]  /*62f0*/  FMNMX.FTZ R165, R178, R165, !PT ;  /* 0x000000a5b2a57209 */ /* 0x000fc40007810000 */
[----:B------:R-:W-:Y:S02]  /*6300*/  ISETP.GT.AND P3, PT, R39, 0x78, PT ;  /* 0x000000782700780c */ /* 0x000fe40003f64270 */
[----:B------:R-:W-:Y:S02]  /*6310*/  FSEL R174, R83, -INF , P4 ;  /* 0xff80000053ae7808 */ /* 0x000fe40002000000 */
[----:B------:R-:W-:Y:S02]  /*6320*/  FMNMX.FTZ R165, R172, R165, !PT ;  /* 0x000000a5aca57209 */ /* 0x000fe40007810000 */
[----:B------:R-:W-:Y:S01]  /*6330*/  ISETP.GT.AND P4, PT, R39, 0x79, PT ;  /* 0x000000792700780c */ /* 0x000fe20003f84270 */
[----:B------:R-:W-:Y:S01]  /*6340*/  FMUL.FTZ R39, R65, UR58 ;  /* 0x0000003a41277c20 */ /* 0x000fe20008410000 */
[----:B-1----:R-:W-:Y:S01]  /*6350*/  FSEL R180, R5, -INF , P3 ;  /* 0xff80000005b47808 */ /* 0x002fe20001800000 */
[----:B----4-:R-:W-:Y:S01]  /*6360*/  IMAD.IADD R61, R57, 0x1, R64 ;  /* 0x00000001393d7824 */ /* 0x010fe200078e0240 */
[----:B------:R-:W-:Y:S01]  /*6370*/  FMNMX.FTZ R165, R174, R165, !PT ;  /* 0x000000a5aea57209 */ /* 0x000fe20007810000 */
[----:B------:R-:W0:Y:S01]  /*6380*/  LDC R5, c[0x0][0x988] ;  /* 0x00026200ff057b82 */ /* 0x000e220000000800 */
[----:B------:R-:W-:Y:S01]  /*6390*/  FSEL R60, R87, -INF , P4 ;  /* 0xff800000573c7808 */ /* 0x000fe20002000000 */
[----:B------:R-:W1:Y:S01]  /*63a0*/  MUFU.TANH R39, R39 ;  /* 0x0000002700277308 */ /* 0x000e620000002400 */
[----:B------:R-:W-:-:S02]  /*63b0*/  FMNMX.FTZ R165, R180, R165, !PT ;  /* 0x000000a5b4a57209 */ /* 0x000fc40007810000 */
[C---:B------:R-:W-:Y:S02]  /*63c0*/  ISETP.GT.AND P4, PT, R61.reuse, RZ, PT ;  /* 0x000000ff3d00720c */ /* 0x040fe40003f84270 */
[----:B------:R-:W-:Y:S02]  /*63d0*/  FMNMX.FTZ R165, R60, R165, !PT ;  /* 0x000000a53ca57209 */ /* 0x000fe40007810000 */
[C---:B------:R-:W-:Y:S02]  /*63e0*/  ISETP.GT.AND P5, PT, R61.reuse, 0x1, PT ;  /* 0x000000013d00780c */ /* 0x040fe40003fa4270 */
[----:B------:R-:W-:Y:S01]  /*63f0*/  FSEL R0, R0, -INF , P4 ;  /* 0xff80000000007808 */ /* 0x000fe20002000000 */
[----:B------:R-:W4:Y:S01]  /*6400*/  SHFL.BFLY PT, R6, R165, 0x2, 0x1f ;  /* 0x0c401f00a5067f89 */ /* 0x000f2200000e0000 */
[----:B------:R-:W-:Y:S02]  /*6410*/  ISETP.GT.AND P4, PT, R61, 0x8, PT ;  /* 0x000000083d00780c */ /* 0x000fe40003f84270 */
[----:B------:R-:W-:-:S02]  /*6420*/  FSEL R2, R2, -INF , P5 ;  /* 0xff80000002027808 */ /* 0x000fc40002800000 */
[----:B------:R-:W-:Y:S02]  /*6430*/  ISETP.GT.AND P5, PT, R61, 0x9, PT ;  /* 0x000000093d00780c */ /* 0x000fe40003fa4270 */
[----:B------:R-:W-:Y:S02]  /*6440*/  FSEL R68, R11, -INF , P4 ;  /* 0xff8000000b447808 */ /* 0x000fe40002000000 */
[C---:B------:R-:W-:Y:S02]  /*6450*/  ISETP.GT.AND P4, PT, R61.reuse, 0x10, PT ;  /* 0x000000103d00780c */ /* 0x040fe40003f84270 */
[----:B------:R-:W-:Y:S02]  /*6460*/  FSEL R72, R12, -INF , P5 ;  /* 0xff8000000c487808 */ /* 0x000fe40002800000 */
[----:B------:R-:W-:Y:S01]  /*6470*/  ISETP.GT.AND P5, PT, R61, 0x11, PT ;  /* 0x000000113d00780c */ /* 0x000fe20003fa4270 */
[----:B------:R-:W-:-:S03]  /*6480*/  WARPGROUP.DEPBAR.LE gsb0, 0x0 ;  /* 0x00008000000079c5 */ /* 0x000fc60000010000 */
[----:B------:R-:W-:Y:S01]  /*6490*/  FSEL R76, R14, -INF , P5 ;  /* 0xff8000000e4c7808 */ /* 0x000fe20002800000 */
[----:B------:R-:W-:Y:S01]  /*64a0*/  WARPGROUP.ARRIVE ;  /* 0x00000000000079c5 */ /* 0x000fe20000000000 */
[----:B------:R-:W-:Y:S02]  /*64b0*/  ISETP.GT.AND P5, PT, R61, 0x19, PT ;  /* 0x000000193d00780c */ /* 0x000fe40003fa4270 */
[----:B----4-:R-:W-:-:S03]  /*64c0*/  FMNMX.FTZ R6, R165, R6, !PT ;  /* 0x00000006a5067209 */ /* 0x010fc60007810000 */
[----:B------:R-:W-:Y:S01]  /*64d0*/  HGMMA.64x128x16.F32 R88, R156, gdesc[UR8].tnspB, R88, gsb0 ;  /* 0x41e000089c587df0 */ /* 0x000fe20008000858 */
[----:B------:R-:W-:Y:S02]  /*64e0*/  FSEL R20, R20, -INF , P5 ;  /* 0xff80000014147808 */ /* 0x000fe40002800000 */
[C---:B------:R-:W-:Y:S01]  /*64f0*/  ISETP.GT.AND P5, PT, R61.reuse, 0x21, PT ;  /* 0x000000213d00780c */ /* 0x040fe20003fa4270 */
[----:B------:R-:W4:Y:S03]  /*6500*/  SHFL.BFLY PT, R59, R6, 0x1, 0x1f ;  /* 0x0c201f00063b7f89 */ /* 0x000f2600000e0000 */
[----:B------:R-:W-:Y:S02]  /*6510*/  FSEL R80, R24, -INF , P5 ;  /* 0xff80000018507808 */ /* 0x000fe40002800000 */
[----:B------:R-:W-:Y:S02]  /*6520*/  ISETP.GT.AND P5, PT, R61, 0x29, PT ;  /* 0x000000293d00780c */ /* 0x000fe40003fa4270 */
[----:B----4-:R-:W-:Y:S01]  /*6530*/  FMNMX.FTZ R6, R6, R59, !PT ;  /* 0x0000003b06067209 */ /* 0x010fe20007810000 */
[----:B------:R-:W-:Y:S01]  /*6540*/  FMUL.FTZ R59, R84, UR58 ;  /* 0x0000003a543b7c20 */ /* 0x000fe20008410000 */
[----:B------:R-:W-:-:S02]  /*6550*/  FSEL R84, R26, -INF , P5 ;  /* 0xff8000001a547808 */ /* 0x000fc40002800000 */
[C---:B------:R-:W-:Y:S01]  /*6560*/  FSETP.NEU.FTZ.AND P3, PT, R6.reuse, -INF , PT ;  /* 0xff8000000600780b */ /* 0x040fe20003f7d000 */
[-C--:B0-----:R-:W-:Y:S01]  /*6570*/  FMUL.FTZ R65, R6, R5.reuse ;  /* 0x0000000506417220 */ /* 0x081fe20000410000 */
[----:B------:R-:W-:Y:S01]  /*6580*/  ISETP.GT.AND P5, PT, R61, 0x31, PT ;  /* 0x000000313d00780c */ /* 0x000fe20003fa4270 */
[----:B------:R-:W0:Y:S03]  /*6590*/  MUFU.TANH R59, R59 ;  /* 0x0000003b003b7308 */ /* 0x000e260000002400 */
[----:B------:R-:W-:Y:S02]  /*65a0*/  FSEL R57, R65, RZ, P3 ;  /* 0x000000ff41397208 */ /* 0x000fe40001800000 */
[----:B------:R-:W-:Y:S02]  /*65b0*/  FMNMX.FTZ R65, R0, R8, !PT ;  /* 0x0000000800417209 */ /* 0x000fe40007810000 */
[----:B------:R-:W-:Y:S01]  /*65c0*/  FSEL R160, R28, -INF , P5 ;  /* 0xff8000001ca07808 */ /* 0x000fe20002800000 */
        /* <DEDUP_REMOVED lines=22> */
[----:B------:R-:W-:Y:S01]  /*6730*/  MUFU.EX2 R181, R181 ;  /* 0x000000b500b57308 */ /* 0x000fe20000000800 */
        /* <DEDUP_REMOVED lines=16> */
[C---:B------:R-:W-:Y:S01]  /*6840*/  ISETP.GT.AND P4, PT, R61.reuse, 0x38, PT ;  /* 0x000000383d00780c */ /* 0x040fe20003f84270 */
        /* <DEDUP_REMOVED lines=11> */
[C---:B------:R-:W-:Y:S01]  /*6900*/  ISETP.GT.AND P4, PT, R61.reuse, 0x40, PT ;  /* 0x000000403d00780c */ /* 0x040fe20003f84270 */
[--C-:B------:R-:W-:Y:S01]  /*6910*/  FFMA.FTZ R66, R170, R5, -R57.reuse ;  /* 0x00000005aa427223 */ /* 0x100fe20000010839 */
[----:B------:R-:W-:Y:S01]  /*6920*/  FSEL R162, R30, -INF , P5 ;  /* 0xff8000001ea27808 */ /* 0x000fe20002800000 */
[----:B------:R-:W-:Y:S01]  /*6930*/  MUFU.EX2 R177, R177 ;  /* 0x000000b100b17308 */ /* 0x000fe20000000800 */
[----:B------:R-:W-:Y:S01]  /*6940*/  FMNMX.FTZ R65, R42, R65, !PT ;  /* 0x000000412a417209 */ /* 0x000fe20007810000 */
[-CC-:B------:R-:W-:Y:S01]  /*6950*/  FFMA.FTZ R30, R52, R5.reuse, -R57.reuse ;  /* 0x00000005341e7223 */ /* 0x180fe20000010839 */
[----:B------:R-:W-:Y:S01]  /*6960*/  ISETP.GT.AND P5, PT, R61, 0x41, PT ;  /* 0x000000413d00780c */ /* 0x000fe20003fa4270 */
[-CC-:B------:R-:W-:Y:S01]  /*6970*/  FFMA.FTZ R52, R62, R5.reuse, -R57.reuse ;  /* 0x000000053e347223 */ /* 0x180fe20000010839 */
[----:B------:R-:W-:Y:S01]  /*6980*/  FSEL R48, R31, -INF , P4 ;  /* 0xff8000001f307808 */ /* 0x000fe20002000000 */
[--C-:B------:R-:W-:Y:S01]  /*6990*/  FFMA.FTZ R62, R164, R5, -R57.reuse ;  /* 0x00000005a43e7223 */ /* 0x100fe20000010839 */
[----:B------:R-:W-:Y:S01]  /*69a0*/  FMNMX.FTZ R65, R162, R65, !PT ;  /* 0x00000041a2417209 */ /* 0x000fe20007810000 */
[----:B------:R-:W-:Y:S01]  /*69b0*/  MUFU.EX2 R24, R24 ;  /* 0x0000001800187308 */ /* 0x000fe20000000800 */
[C---:B------:R-:W-:Y:S01]  /*69c0*/  ISETP.GT.AND P4, PT, R61.reuse, 0x48, PT ;  /* 0x000000483d00780c */ /* 0x040fe20003f84270 */
[-CC-:B------:R-:W-:Y:S01]  /*69d0*/  FFMA.FTZ R163, R166, R5.reuse, -R57.reuse ;  /* 0x00000005a6a37223 */ /* 0x180fe20000010839 */
[----:B------:R-:W-:Y:S01]  /*69e0*/  FSEL R32, R32, -INF , P5 ;  /* 0xff80000020207808 */ /* 0x000fe20002800000 */
[--C-:B------:R-:W-:Y:S01]  /*69f0*/  FFMA.FTZ R56, R78, R5, -R57.reuse ;  /* 0x000000054e387223 */ /* 0x100fe20000010839 */
[----:B------:R-:W-:Y:S01]  /*6a00*/  FMNMX.FTZ R65, R48, R65, !PT ;  /* 0x0000004130417209 */ /* 0x000fe20007810000 */
[----:B------:R-:W-:Y:S01]  /*6a10*/  FFMA.FTZ R161, R82, R5, -R57 ;  /* 0x0000000552a17223 */ /* 0x000fe20000010839 */
[----:B------:R-:W-:Y:S01]  /*6a20*/  ISETP.GT.AND P5, PT, R61, 0x49, PT ;  /* 0x000000493d00780c */ /* 0x000fe20003fa4270 */
[----:B------:R-:W-:Y:S01]  /*6a30*/  MUFU.EX2 R179, R179 ;  /* 0x000000b300b37308 */ /* 0x000fe20000000800 */
[----:B---3--:R-:W-:-:S02]  /*6a40*/  FSEL R182, R33, -INF , P4 ;  /* 0xff80000021b67808 */ /* 0x008fc40002000000 */
[----:B------:R-:W-:Y:S02]  /*6a50*/  FMNMX.FTZ R65, R32, R65, !PT ;  /* 0x0000004120417209 */ /* 0x000fe40007810000 */
[----:B------:R-:W-:Y:S02]  /*6a60*/  ISETP.GT.AND P4, PT, R61, 0x50, PT ;  /* 0x000000503d00780c */ /* 0x000fe40003f84270 */
[----:B--2---:R-:W-:Y:S01]  /*6a70*/  FSEL R232, R35, -INF , P5 ;  /* 0xff80000023e87808 */ /* 0x004fe20002800000 */
[----:B------:R-:W-:Y:S01]  /*6a80*/  MUFU.EX2 R26, R26 ;  /* 0x0000001a001a7308 */ /* 0x000fe20000000800 */
[----:B------:R-:W-:Y:S02]  /*6a90*/  FMNMX.FTZ R65, R182, R65, !PT ;  /* 0x00000041b6417209 */ /* 0x000fe40007810000 */
[----:B------:R-:W-:Y:S02]  /*6aa0*/  ISETP.GT.AND P5, PT, R61, 0x51, PT ;  /* 0x000000513d00780c */ /* 0x000fe40003fa4270 */
[----:B-----5:R-:W-:-:S02]  /*6ab0*/  FSEL R50, R37, -INF , P4 ;  /* 0xff80000025327808 */ /* 0x020fc40002000000 */
[----:B------:R-:W-:Y:S01]  /*6ac0*/  FMNMX.FTZ R65, R232, R65, !PT ;  /* 0x00000041e8417209 */ /* 0x000fe20007810000 */
[----:B------:R-:W-:Y:S01]  /*6ad0*/  MUFU.EX2 R173, R173 ;  /* 0x000000ad00ad7308 */ /* 0x000fe20000000800 */
[----:B------:R-:W-:Y:S02]  /*6ae0*/  ISETP.GT.AND P4, PT, R61, 0x58, PT ;  /* 0x000000583d00780c */ /* 0x000fe40003f84270 */
[----:B-1----:R-:W-:Y:S02]  /*6af0*/  FSEL R234, R39, -INF , P5 ;  /* 0xff80000027ea7808 */ /* 0x002fe40002800000 */
[----:B------:R-:W-:Y:S02]  /*6b00*/  FMNMX.FTZ R65, R50, R65, !PT ;  /* 0x0000004132417209 */ /* 0x000fe40007810000 */
[----:B------:R-:W-:Y:S01]  /*6b10*/  ISETP.GT.AND P5, PT, R61, 0x59, PT ;  /* 0x000000593d00780c */ /* 0x000fe20003fa4270 */
[----:B------:R-:W-:Y:S01]  /*6b20*/  MUFU.EX2 R28, R28 ;  /* 0x0000001c001c7308 */ /* 0x000fe20000000800 */
[----:B------:R-:W-:-:S02]  /*6b30*/  FSEL R236, R41, -INF , P4 ;  /* 0xff80000029ec7808 */ /* 0x000fc40002000000 */
[----:B------:R-:W-:Y:S02]  /*6b40*/  FMNMX.FTZ R65, R234, R65, !PT ;  /* 0x00000041ea417209 */ /* 0x000fe40007810000 */
[----:B------:R-:W-:Y:S01]  /*6b50*/  ISETP.GT.AND P4, PT, R61, 0x60, PT ;  /* 0x000000603d00780c */ /* 0x000fe20003f84270 */
[----:B------:R-:W-:Y:S02]  /*6b60*/  WARPGROUP.DEPBAR.LE gsb0, 0x0 ;  /* 0x00008000000079c5 */ /* 0x000fe40000010000 */
[----:B------:R-:W-:Y:S01]  /*6b70*/  FSEL R43, R43, -INF , P5 ;  /* 0xff8000002b2b7808 */ /* 0x000fe20002800000 */
[----:B------:R-:W-:Y:S01]  /*6b80*/  WARPGROUP.ARRIVE ;  /* 0x00000000000079c5 */ /* 0x000fe20000000000 */
[----:B------:R-:W-:Y:S01]  /*6b90*/  FMNMX.FTZ R12, R236, R65, !PT ;  /* 0x00000041ec0c7209 */ /* 0x000fe20007810000 */
[----:B------:R-:W-:Y:S01]  /*6ba0*/  MUFU.EX2 R175, R175 ;  /* 0x000000af00af7308 */ /* 0x000fe20000000800 */
[----:B------:R-:W-:Y:S02]  /*6bb0*/  ISETP.GT.AND P5, PT, R61, 0x61, PT ;  /* 0x000000613d00780c */ /* 0x000fe40003fa4270 */
[----:B------:R-:W-:-:S02]  /*6bc0*/  FSEL R45, R45, -INF , P4 ;  /* 0xff8000002d2d7808 */ /* 0x000fc40002000000 */
[----:B------:R-:W-:Y:S02]  /*6bd0*/  FMNMX.FTZ R12, R43, R12, !PT ;  /* 0x0000000c2b0c7209 */ /* 0x000fe40007810000 */
[----:B------:R-:W-:Y:S01]  /*6be0*/  ISETP.GT.AND P4, PT, R61, 0x68, PT ;  /* 0x000000683d00780c */ /* 0x000fe20003f84270 */
[----:B------:R-:W-:Y:S01]  /*6bf0*/  MUFU.EX2 R30, R30 ;  /* 0x0000001e001e7308 */ /* 0x000fe20000000800 */
[----:B------:R-:W-:Y:S02]  /*6c00*/  FSEL R47, R47, -INF , P5 ;  /* 0xff8000002f2f7808 */ /* 0x000fe40002800000 */
[----:B------:R-:W-:Y:S02]  /*6c10*/  FMNMX.FTZ R12, R45, R12, !PT ;  /* 0x0000000c2d0c7209 */ /* 0x000fe40007810000 */
[----:B------:R-:W-:Y:S02]  /*6c20*/  ISETP.GT.AND P5, PT, R61, 0x69, PT ;  /* 0x000000693d00780c */ /* 0x000fe40003fa4270 */
[----:B------:R-:W-:Y:S01]  /*6c30*/  FSEL R49, R49, -INF , P4 ;  /* 0xff80000031317808 */ /* 0x000fe20002000000 */
[----:B------:R-:W-:Y:S01]  /*6c40*/  MUFU.EX2 R169, R169 ;  /* 0x000000a900a97308 */ /* 0x000fe20000000800 */
[----:B------:R-:W-:-:S02]  /*6c50*/  FMNMX.FTZ R12, R47, R12, !PT ;  /* 0x0000000c2f0c7209 */ /* 0x000fc40007810000 */
[----:B------:R-:W-:Y:S02]  /*6c60*/  ISETP.GT.AND P4, PT, R61, 0x70, PT ;  /* 0x000000703d00780c */ /* 0x000fe40003f84270 */
[----:B------:R-:W-:Y:S02]  /*6c70*/  FSEL R51, R51, -INF , P5 ;  /* 0xff80000033337808 */ /* 0x000fe40002800000 */
[----:B------:R-:W-:Y:S01]  /*6c80*/  FMNMX.FTZ R12, R49, R12, !PT ;  /* 0x0000000c310c7209 */ /* 0x000fe20007810000 */
[----:B------:R-:W-:Y:S01]  /*6c90*/  MUFU.EX2 R46, R46 ;  /* 0x0000002e002e7308 */ /* 0x000fe20000000800 */
[----:B------:R-:W-:Y:S02]  /*6ca0*/  ISETP.GT.AND P5, PT, R61, 0x71, PT ;  /* 0x000000713d00780c */ /* 0x000fe40003fa4270 */
[----:B------:R-:W-:Y:S02]  /*6cb0*/  FSEL R53, R53, -INF , P4 ;  /* 0xff80000035357808 */ /* 0x000fe40002000000 */
[----:B------:R-:W-:-:S02]  /*6cc0*/  FMNMX.FTZ R12, R51, R12, !PT ;  /* 0x0000000c330c7209 */ /* 0x000fc40007810000 */
[----:B------:R-:W-:Y:S01]  /*6cd0*/  ISETP.GT.AND P4, PT, R61, 0x78, PT ;  /* 0x000000783d00780c */ /* 0x000fe20003f84270 */
[----:B------:R-:W-:Y:S01]  /*6ce0*/  MUFU.EX2 R171, R171 ;  /* 0x000000ab00ab7308 */ /* 0x000fe20000000800 */
[----:B------:R-:W-:Y:S02]  /*6cf0*/  FSEL R55, R55, -INF , P5 ;  /* 0xff80000037377808 */ /* 0x000fe40002800000 */
[----:B------:R-:W-:Y:S02]  /*6d00*/  FMNMX.FTZ R12, R53, R12, !PT ;  /* 0x0000000c350c7209 */ /* 0x000fe40007810000 */
[----:B------:R-:W-:Y:S02]  /*6d10*/  ISETP.GT.AND P5, PT, R61, 0x79, PT ;  /* 0x000000793d00780c */ /* 0x000fe40003fa4270 */
[----:B0-----:R-:W-:Y:S01]  /*6d20*/  FSEL R59, R59, -INF , P4 ;  /* 0xff8000003b3b7808 */ /* 0x001fe20002000000 */
[----:B------:R-:W-:Y:S01]  /*6d30*/  MUFU.EX2 R52, R52 ;  /* 0x0000003400347308 */ /* 0x000fe20000000800 */
[----:B------:R-:W-:-:S02]  /*6d40*/  FMNMX.FTZ R12, R55, R12, !PT ;  /* 0x0000000c370c7209 */ /* 0x000fc40007810000 */
[----:B------:R-:W-:Y:S02]  /*6d50*/  FSEL R63, R63, -INF , P5 ;  /* 0xff8000003f3f7808 */ /* 0x000fe40002800000 */
[----:B------:R-:W-:-:S03]  /*6d60*/  FMNMX.FTZ R12, R59, R12, !PT ;  /* 0x0000000c3b0c7209 */ /* 0x000fc60007810000 */
[----:B------:R-:W-:Y:S01]  /*6d70*/  MUFU.EX2 R165, R165 ;  /* 0x000000a500a57308 */ /* 0x000fe20000000800 */
[----:B------:R-:W-:-:S05]  /*6d80*/  FMNMX.FTZ R12, R63, R12, !PT ;  /* 0x0000000c3f0c7209 */ /* 0x000fca0007810000 */
[----:B------:R-:W0:Y:S02]  /*6d90*/  SHFL.BFLY PT, R11, R12, 0x2, 0x1f ;  /* 0x0c401f000c0b7f89 */ /* 0x000e2400000e0000 */
[----:B------:R-:W-:Y:S08]  /*6da0*/  MUFU.EX2 R54, R54 ;  /* 0x0000003600367308 */ /* 0x000ff00000000800 */
[----:B------:R-:W-:Y:S08]  /*6db0*/  MUFU.EX2 R167, R167 ;  /* 0x000000a700a77308 */ /* 0x000ff00000000800 */
[----:B------:R-:W-:Y:S01]  /*6dc0*/  MUFU.EX2 R56, R56 ;  /* 0x0000003800387308 */ /* 0x000fe20000000800 */
[----:B0-----:R-:W-:Y:S01]  /*6dd0*/  FMNMX.FTZ R15, R12, R11, !PT ;  /* 0x0000000b0c0f7209 */ /* 0x001fe20007810000 */
[----:B------:R-:W-:-:S06]  /*6de0*/  FFMA.FTZ R11, R86, R5, -R57 ;  /* 0x00000005560b7223 */ /* 0x000fcc0000010839 */
[----:B------:R-:W-:Y:S01]  /*6df0*/  MUFU.EX2 R161, R161 ;  /* 0x000000a100a17308 */ /* 0x000fe20000000800 */
[----:B------:R-:W0:Y:S07]  /*6e00*/  SHFL.BFLY PT, R12, R15, 0x1, 0x1f ;  /* 0x0c201f000f0c7f89 */ /* 0x000e2e00000e0000 */
[----:B------:R-:W-:Y:S08]  /*6e10*/  MUFU.EX2 R62, R62 ;  /* 0x0000003e003e7308 */ /* 0x000ff00000000800 */
[----:B------:R-:W-:Y:S08]  /*6e20*/  MUFU.EX2 R163, R163 ;  /* 0x000000a300a37308 */ /* 0x000ff00000000800 */
[----:B------:R-:W-:Y:S01]  /*6e30*/  MUFU.EX2 R58, R58 ;  /* 0x0000003a003a7308 */ /* 0x000fe20000000800 */
[----:B0-----:R-:W-:Y:S01]  /*6e40*/  FMNMX.FTZ R12, R15, R12, !PT ;  /* 0x0000000c0f0c7209 */ /* 0x001fe20007810000 */
[-CC-:B------:R-:W-:Y:S01]  /*6e50*/  FFMA.FTZ R15, R172, R5.reuse, -R57.reuse ;  /* 0x00000005ac0f7223 */ /* 0x180fe20000010839 */
[----:B------:R-:W-:-:S02]  /*6e60*/  FFMA.FTZ R57, R60, R5, -R57 ;  /* 0x000000053c397223 */ /* 0x000fc40000010839 */
[C---:B------:R-:W-:Y:S01]  /*6e70*/  FSETP.NEU.FTZ.AND P4, PT, R12.reuse, -INF , PT ;  /* 0xff8000000c00780b */ /* 0x040fe20003f9d000 */
[----:B------:R-:W-:Y:S02]  /*6e80*/  FMUL.FTZ R27, R12, R5 ;  /* 0x000000050c1b7220 */ /* 0x000fe40000410000 */
[----:B------:R-:W-:Y:S03]  /*6e90*/  MUFU.EX2 R11, R11 ;  /* 0x0000000b000b7308 */ /* 0x000fe60000000800 */
[----:B------:R-:W-:-:S05]  /*6ea0*/  FSEL R27, R27, RZ, P4 ;  /* 0x000000ff1b1b7208 */ /* 0x000fca0002000000 */
[----:B------:R-:W-:Y:S01]  /*6eb0*/  MUFU.EX2 R66, R66 ;  /* 0x0000004200427308 */ /* 0x000fe20000000800 */
[-CC-:B------:R-:W-:Y:S01]  /*6ec0*/  FFMA.FTZ R33, R20, R5.reuse, -R27.reuse ;  /* 0x0000000514217223 */ /* 0x180fe2000001081b */
[----:B------:R-:W-:Y:S01]  /*6ed0*/  IMAD.U32 R20, RZ, RZ, UR7 ;  /* 0x00000007ff147e24 */ /* 0x000fe2000f8e00ff */
[----:B------:R-:W-:Y:S01]  /*6ee0*/  UMOV UR7, 0x40000040 ;  /* 0x4000004000077882 */ /* 0x000fe20000000000 */
[-CC-:B------:R-:W-:Y:S01]  /*6ef0*/  FFMA.FTZ R25, R0, R5.reuse, -R27.reuse ;  /* 0x0000000500197223 */ /* 0x180fe2000001081b */
[----:B------:R-:W-:Y:S01]  /*6f00*/  HGMMA.64x128x16.F32 R88, R152, gdesc[UR4].tnspB, R88, gsb0 ;  /* 0x41e0000498587df0 */ /* 0x000fe20008000858 */
[----:B------:R-:W-:Y:S01]  /*6f10*/  FSEL R0, R6, RZ, P3 ;  /* 0x000000ff06007208 */ /* 0x000fe20001800000 */
[-CC-:B------:R-:W-:Y:S01]  /*6f20*/  FFMA.FTZ R180, R2, R5.reuse, -R27.reuse ;  /* 0x0000000502b47223 */ /* 0x180fe2000001081b */
[-CC-:B------:R-:W-:Y:S01]  /*6f30*/  FFMA.FTZ R29, R68, R5.reuse, -R27.reuse ;  /* 0x00000005441d7223 */ /* 0x180fe2000001081b */
[-C--:B------:R-:W-:Y:S01]  /*6f40*/  FFMA.FTZ R68, R72, R5.reuse, -R27 ;  /* 0x0000000548447223 */ /* 0x080fe2000001081b */
[----:B------:R-:W-:Y:S01]  /*6f50*/  MUFU.EX2 R25, R25 ;  /* 0x0000001900197308 */ /* 0x000fe20000000800 */
[----:B------:R-:W-:Y:S01]  /*6f60*/  FADD.FTZ R0, -R0, R7 ;  /* 0x0000000700007221 */ /* 0x000fe20000010100 */
[----:B------:R-:W-:Y:S01]  /*6f70*/  FSEL R7, R12, RZ, P4 ;  /* 0x000000ff0c077208 */ /* 0x000fe20002000000 */
[-CC-:B------:R-:W-:Y:S01]  /*6f80*/  FFMA.FTZ R176, R36, R5.reuse, -R27.reuse ;  /* 0x0000000524b07223 */ /* 0x180fe2000001081b */
[-CC-:B------:R-:W-:Y:S01]  /*6f90*/  FFMA.FTZ R31, R76, R5.reuse, -R27.reuse ;  /* 0x000000054c1f7223 */ /* 0x180fe2000001081b */
[-C--:B------:R-:W-:Y:S01]  /*6fa0*/  FMUL.FTZ R0, R0, R5.reuse ;  /* 0x0000000500007220 */ /* 0x080fe20000410000 */
[-CC-:B------:R-:W-:Y:S01]  /*6fb0*/  FFMA.FTZ R178, R34, R5.reuse, -R27.reuse ;  /* 0x0000000522b27223 */ /* 0x180fe2000001081b */
[----:B------:R-:W-:Y:S01]  /*6fc0*/  FADD.FTZ R2, -R7, R8 ;  /* 0x0000000807027221 */ /* 0x000fe20000010100 */
[----:B------:R-:W-:Y:S01]  /*6fd0*/  IMAD.U32 R8, RZ, RZ, UR59 ;  /* 0x0000003bff087e24 */ /* 0x000fe2000f8e00ff */
[----:B------:R-:W-:Y:S01]  /*6fe0*/  MUFU.EX2 R180, R180 ;  /* 0x000000b400b47308 */ /* 0x000fe20000000800 */
[-C--:B------:R-:W-:Y:S01]  /*6ff0*/  FFMA.FTZ R172, R40, R5.reuse, -R27 ;  /* 0x0000000528ac7223 */ /* 0x080fe2000001081b */
[----:B------:R-:W-:Y:S01]  /*7000*/  FMUL.FTZ R2, R2, R5 ;  /* 0x0000000502027220 */ /* 0x000fe20000410000 */
[----:B------:R-:W-:-:S02]  /*7010*/  @!P1 VIADD R8, R8, 0x34840 ;  /* 0x0003484008089836 */ /* 0x000fc40000000000 */
[-CC-:B------:R-:W-:Y:S01]  /*7020*/  FFMA.FTZ R35, R80, R5.reuse, -R27.reuse ;  /* 0x0000000550237223 */ /* 0x180fe2000001081b */
[-CC-:B------:R-:W-:Y:S01]  /*7030*/  FFMA.FTZ R174, R38, R5.reuse, -R27.reuse ;  /* 0x0000000526ae7223 */ /* 0x180fe2000001081b */
[-CC-:B------:R-:W-:Y:S01]  /*7040*/  FFMA.FTZ R37, R84, R5.reuse, -R27.reuse ;  /* 0x0000000554257223 */ /* 0x180fe2000001081b */
[-CC-:B------:R-:W-:Y:S01]  /*7050*/  FFMA.FTZ R156, R45, R5.reuse, -R27.reuse ;  /* 0x000000052d9c7223 */ /* 0x180fe2000001081b */
[----:B------:R-:W0:Y:S01]  /*7060*/  MUFU.EX2 R2, R2 ;  /* 0x0000000200027308 */ /* 0x000e220000000800 */
[----:B------:R-:W-:Y:S01]  /*7070*/  @!P1 PRMT R8, RZ, 0x654, R8 ;  /* 0x00000654ff089816 */ /* 0x000fe20000000008 */
        /* <DEDUP_REMOVED lines=13> */
[-C--:B------:R-:W-:Y:S01]  /*7150*/  FFMA.FTZ R49, R49, R5.reuse, -R27 ;  /* 0x0000000531317223 */ /* 0x080fe2000001081b */
[----:B------:R-:W2:Y:S01]  /*7160*/  MUFU.EX2 R29, R29 ;  /* 0x0000001d001d7308 */ /* 0x000ea20000000800 */
[----:B0-----:R-:W-:Y:S01]  /*7170*/  FFMA.FTZ R61, R2, R4, R25 ;  /* 0x00000004023d7223 */ /* 0x001fe20000010019 */
[-CC-:B------:R-:W-:Y:S01]  /*7180*/  FFMA.FTZ R51, R51, R5.reuse, -R27.reuse ;  /* 0x0000000533337223 */ /* 0x180fe2000001081b */
[-CC-:B------:R-:W-:Y:S01]  /*7190*/  FFMA.FTZ R53, R53, R5.reuse, -R27.reuse ;  /* 0x0000000535357223 */ /* 0x180fe2000001081b */
[-C--:B------:R-:W-:Y:S01]  /*71a0*/  FFMA.FTZ R55, R55, R5.reuse, -R27 ;  /* 0x0000000537377223 */ /* 0x080fe2000001081b */
[C---:B------:R-:W-:Y:S01]  /*71b0*/  FADD.FTZ R4, R180.reuse, R61 ;  /* 0x0000003db4047221 */ /* 0x040fe20000010000 */
[----:B------:R-:W-:Y:S01]  /*71c0*/  FFMA.FTZ R59, R59, R5, -R27 ;  /* 0x000000053b3b7223 */ /* 0x000fe2000001081b */
[----:B------:R-:W-:Y:S01]  /*71d0*/  F2FP.F16.F32.PACK_AB R180, R180, R25 ;  /* 0x00000019b4b4723e */ /* 0x000fe200000000ff */
[----:B------:R-:W0:Y:S01]  /*71e0*/  MUFU.EX2 R68, R68 ;  /* 0x0000004400447308 */ /* 0x000e220000000800 */
[----:B-1----:R-:W-:Y:S01]  /*71f0*/  FFMA.FTZ R65, R0, R3, R181 ;  /* 0x0000000300417223 */ /* 0x002fe200000100b5 */
[C---:B------:R-:W-:Y:S01]  /*7200*/  ISETP.GT.AND P3, PT, R10.reuse, R9, PT ;  /* 0x000000090a00720c */ /* 0x040fe20003f64270 */
[----:B------:R-:W-:Y:S01]  /*7210*/  VIADD R10, R10, 0xffffffff ;  /* 0xffffffff0a0a7836 */ /* 0x000fe20000000000 */
[----:B------:R-:W-:-:S02]  /*7220*/  F2FP.F16.F32.PACK_AB R181, R64, R181 ;  /* 0x000000b540b5723e */ /* 0x000fc400000000ff */
[----:B------:R-:W-:Y:S02]  /*7230*/  F2FP.F16.F32.PACK_AB R157, R66, R11 ;  /* 0x0000000b429d723e */ /* 0x000fe400000000ff */
[----:B------:R-:W1:Y:S01]  /*7240*/  MUFU.EX2 R176, R176 ;  /* 0x000000b000b07308 */ /* 0x000e620000000800 */
[----:B--2---:R-:W-:-:S07]  /*7250*/  FADD.FTZ R61, R29, R4 ;  /* 0x000000041d3d7221 */ /* 0x004fce0000010000 */
[----:B------:R-:W2:Y:S01]  /*7260*/  MUFU.EX2 R31, R31 ;  /* 0x0000001f001f7308 */ /* 0x000ea20000000800 */
[C---:B0-----:R-:W-:Y:S01]  /*7270*/  FADD.FTZ R61, R68.reuse, R61 ;  /* 0x0000003d443d7221 */ /* 0x041fe20000010000 */
[----:B------:R-:W-:-:S06]  /*7280*/  F2FP.F16.F32.PACK_AB R182, R68, R29 ;  /* 0x0000001d44b6723e */ /* 0x000fcc00000000ff */
[----:B------:R-:W0:Y:S08]  /*7290*/  MUFU.EX2 R178, R178 ;  /* 0x000000b200b27308 */ /* 0x000e300000000800 */
[----:B------:R-:W3:Y:S08]  /*72a0*/  MUFU.EX2 R33, R33 ;  /* 0x0000002100217308 */ /* 0x000ef00000000800 */
[----:B------:R-:W4:Y:S08]  /*72b0*/  MUFU.EX2 R172, R172 ;  /* 0x000000ac00ac7308 */ /* 0x000f300000000800 */
        /* <DEDUP_REMOVED lines=9> */
[----:B-1----:R-:W-:-:S07]  /*7350*/  @!P1 VIADD R8, R20, 0x34860 ;  /* 0x0003486014089836 */ /* 0x002fce0000000000 */
[----:B------:R-:W1:Y:S01]  /*7360*/  MUFU.EX2 R164, R164 ;  /* 0x000000a400a47308 */ /* 0x000e620000000800 */
[----:B------:R-:W-:Y:S01]  /*7370*/  @!P1 PRMT R20, RZ, 0x654, R8 ;  /* 0x00000654ff149816 */ /* 0x000fe20000000008 */
[----:B------:R-:W-:-:S03]  /*7380*/  FADD.FTZ R8, R64, R65 ;  /* 0x0000004140087221 */ /* 0x000fc60000010000 */
[----:B------:R0:W-:Y:S01]  /*7390*/  @!P1 SYNCS.ARRIVE.TRANS64.RED.A1T0 RZ, [R20+URZ], RZ ;  /* 0x000000ff14ff99a7 */ /* 0x0001e2000810043f */
[----:B------:R-:W-:Y:S01]  /*73a0*/  FADD.FTZ R65, R183, R8 ;  /* 0x00000008b7417221 */ /* 0x000fe20000010000 */
[----:B------:R-:W-:Y:S01]  /*73b0*/  FADD.FTZ R8, R176, R61 ;  /* 0x0000003db0087221 */ /* 0x000fe20000010000 */
[----:B------:R-:W1:Y:S01]  /*73c0*/  MUFU.EX2 R7, R7 ;  /* 0x0000000700077308 */ /* 0x000e620000000800 */
[C---:B--2---:R-:W-:Y:S01]  /*73d0*/  F2FP.F16.F32.PACK_AB R176, R31.reuse, R176 ;  /* 0x000000b01fb0723e */ /* 0x044fe200000000ff */
[C---:B------:R-:W-:Y:S01]  /*73e0*/  FADD.FTZ R4, R14.reuse, R65 ;  /* 0x000000410e047221 */ /* 0x040fe20000010000 */
[----:B------:R-:W-:Y:S01]  /*73f0*/  FADD.FTZ R65, R31, R8 ;  /* 0x000000081f417221 */ /* 0x000fe20000010000 */
[----:B------:R-:W-:Y:S02]  /*7400*/  F2FP.F16.F32.PACK_AB R183, R14, R183 ;  /* 0x000000b70eb7723e */ /* 0x000fe400000000ff */
[----:B------:R-:W-:Y:S01]  /*7410*/  FADD.FTZ R61, R177, R4 ;  /* 0x00000004b13d7221 */ /* 0x000fe20000010000 */
[----:B0-----:R-:W-:Y:S01]  /*7420*/  FADD.FTZ R20, R178, R65 ;  /* 0x00000041b2147221 */ /* 0x001fe20000010000 */
[-CC-:B------:R-:W-:Y:S01]  /*7430*/  FFMA.FTZ R4, R43, R5.reuse, -R27.reuse ;  /* 0x000000052b047223 */ /* 0x180fe2000001081b */
[----:B------:R-:W-:Y:S01]  /*7440*/  FFMA.FTZ R27, R63, R5, -R27 ;  /* 0x000000053f1b7223 */ /* 0x000fe2000001081b */
[C---:B------:R-:W-:Y:S01]  /*7450*/  FADD.FTZ R8, R24.reuse, R61 ;  /* 0x0000003d18087221 */ /* 0x040fe20000010000 */
[----:B---3--:R-:W-:Y:S01]  /*7460*/  FADD.FTZ R61, R33, R20 ;  /* 0x00000014213d7221 */ /* 0x008fe20000010000 */
[----:B------:R-:W0:Y:S01]  /*7470*/  MUFU.EX2 R166, R166 ;  /* 0x000000a600a67308 */ /* 0x000e220000000800 */
[----:B------:R-:W-:Y:S01]  /*7480*/  F2FP.F16.F32.PACK_AB R177, R24, R177 ;  /* 0x000000b118b1723e */ /* 0x000fe200000000ff */
[----:B------:R-:W-:Y:S01]  /*7490*/  FADD.FTZ R45, R179, R8 ;  /* 0x00000008b32d7221 */ /* 0x000fe20000010000 */
[----:B----4-:R-:W-:Y:S01]  /*74a0*/  FADD.FTZ R20, R172, R61 ;  /* 0x0000003dac147221 */ /* 0x010fe20000010000 */
[----:B------:R-:W-:-:S02]  /*74b0*/  F2FP.F16.F32.PACK_AB R178, R33, R178 ;  /* 0x000000b221b2723e */ /* 0x000fc400000000ff */
[C---:B------:R-:W-:Y:S01]  /*74c0*/  FADD.FTZ R8, R26.reuse, R45 ;  /* 0x0000002d1a087221 */ /* 0x040fe20000010000 */
[----:B-----5:R-:W-:Y:S01]  /*74d0*/  FADD.FTZ R65, R35, R20 ;  /* 0x0000001423417221 */ /* 0x020fe20000010000 */
[----:B------:R2:W-:Y:S01]  /*74e0*/  MUFU.EX2 R45, R4 ;  /* 0x00000004002d7308 */ /* 0x0005e20000000800 */
[----:B------:R-:W-:Y:S01]  /*74f0*/  F2FP.F16.F32.PACK_AB R179, R26, R179 ;  /* 0x000000b31ab3723e */ /* 0x000fe200000000ff */
[----:B------:R-:W-:Y:S01]  /*7500*/  FADD.FTZ R61, R173, R8 ;  /* 0x00000008ad3d7221 */ /* 0x000fe20000010000 */
[----:B------:R-:W-:Y:S01]  /*7510*/  FADD.FTZ R20, R174, R65 ;  /* 0x00000041ae147221 */ /* 0x000fe20000010000 */
[----:B------:R-:W-:Y:S02]  /*7520*/  F2FP.F16.F32.PACK_AB R172, R35, R172 ;  /* 0x000000ac23ac723e */ /* 0x000fe400000000ff */
[C---:B------:R-:W-:Y:S01]  /*7530*/  FADD.FTZ R8, R28.reuse, R61 ;  /* 0x0000003d1c087221 */ /* 0x040fe20000010000 */
[----:B------:R-:W-:Y:S01]  /*7540*/  FADD.FTZ R63, R37, R20 ;  /* 0x00000014253f7221 */ /* 0x000fe20000010000 */
[----:B------:R-:W3:Y:S01]  /*7550*/  MUFU.EX2 R3, R232 ;  /* 0x000000e800037308 */ /* 0x000ee20000000800 */
[----:B------:R-:W-:Y:S01]  /*7560*/  F2FP.F16.F32.PACK_AB R173, R28, R173 ;  /* 0x000000ad1cad723e */ /* 0x000fe200000000ff */
[----:B------:R-:W-:Y:S01]  /*7570*/  FADD.FTZ R61, R175, R8 ;  /* 0x00000008af3d7221 */ /* 0x000fe20000010000 */
[----:B--2---:R-:W-:Y:S01]  /*7580*/  FADD.FTZ R4, R168, R63 ;  /* 0x0000003fa8047221 */ /* 0x004fe20000010000 */
[----:B------:R-:W-:-:S02]  /*7590*/  F2FP.F16.F32.PACK_AB R174, R37, R174 ;  /* 0x000000ae25ae723e */ /* 0x000fc400000000ff */
[C---:B------:R-:W-:Y:S01]  /*75a0*/  FADD.FTZ R8, R30.reuse, R61 ;  /* 0x0000003d1e087221 */ /* 0x040fe20000010000 */
[----:B------:R-:W-:Y:S01]  /*75b0*/  FADD.FTZ R63, R39, R4 ;  /* 0x00000004273f7221 */ /* 0x000fe20000010000 */
[----:B------:R-:W2:Y:S01]  /*75c0*/  MUFU.EX2 R160, R160 ;  /* 0x000000a000a07308 */ /* 0x000ea20000000800 */
[----:B------:R-:W-:Y:S01]  /*75d0*/  F2FP.F16.F32.PACK_AB R175, R30, R175 ;  /* 0x000000af1eaf723e */ /* 0x000fe200000000ff */
[----:B------:R-:W-:Y:S01]  /*75e0*/  FADD.FTZ R61, R169, R8 ;  /* 0x00000008a93d7221 */ /* 0x000fe20000010000 */
[----:B------:R-:W-:Y:S01]  /*75f0*/  FADD.FTZ R8, R170, R63 ;  /* 0x0000003faa087221 */ /* 0x000fe20000010000 */
[----:B------:R-:W-:Y:S02]  /*7600*/  F2FP.F16.F32.PACK_AB R168, R39, R168 ;  /* 0x000000a827a8723e */ /* 0x000fe400000000ff */
[C---:B------:R-:W-:Y:S01]  /*7610*/  FADD.FTZ R4, R46.reuse, R61 ;  /* 0x0000003d2e047221 */ /* 0x040fe20000010000 */
[----:B------:R-:W-:Y:S01]  /*7620*/  FADD.FTZ R31, R41, R8 ;  /* 0x00000008291f7221 */ /* 0x000fe20000010000 */
[----:B------:R-:W4:Y:S01]  /*7630*/  MUFU.EX2 R43, R234 ;  /* 0x000000ea002b7308 */ /* 0x000f220000000800 */
[----:B------:R-:W-:Y:S01]  /*7640*/  F2FP.F16.F32.PACK_AB R169, R46, R169 ;  /* 0x000000a92ea9723e */ /* 0x000fe200000000ff */
[----:B------:R-:W-:Y:S01]  /*7650*/  FADD.FTZ R29, R171, R4 ;  /* 0x00000004ab1d7221 */ /* 0x000fe20000010000 */
[----:B-1----:R-:W-:Y:S01]  /*7660*/  FADD.FTZ R8, R164, R31 ;  /* 0x0000001fa4087221 */ /* 0x002fe20000010000 */
[----:B------:R-:W-:-:S02]  /*7670*/  F2FP.F16.F32.PACK_AB R164, R7, R164 ;  /* 0x000000a407a4723e */ /* 0x000fc400000000ff */
[----:B------:R-:W-:Y:S01]  /*7680*/  FADD.FTZ R4, R52, R29 ;  /* 0x0000001d34047221 */ /* 0x000fe20000010000 */
[----:B------:R-:W-:Y:S01]  /*7690*/  FADD.FTZ R31, R7, R8 ;  /* 0x00000008071f7221 */ /* 0x000fe20000010000 */
[----:B------:R-:W1:Y:S01]  /*76a0*/  MUFU.EX2 R162, R162 ;  /* 0x000000a200a27308 */ /* 0x000e620000000800 */
[----:B------:R-:W-:Y:S01]  /*76b0*/  F2FP.F16.F32.PACK_AB R170, R41, R170 ;  /* 0x000000aa29aa723e */ /* 0x000fe200000000ff */
[----:B------:R-:W-:Y:S01]  /*76c0*/  FADD.FTZ R29, R165, R4 ;  /* 0x00000004a51d7221 */ /* 0x000fe20000010000 */
[----:B0-----:R-:W-:Y:S01]  /*76d0*/  FADD.FTZ R8, R166, R31 ;  /* 0x0000001fa6087221 */ /* 0x001fe20000010000 */
[C---:B---3--:R-:W-:Y:S02]  /*76e0*/  F2FP.F16.F32.PACK_AB R166, R3.reuse, R166 ;  /* 0x000000a603a6723e */ /* 0x048fe400000000ff */
[----:B------:R-:W-:Y:S01]  /*76f0*/  FADD.FTZ R4, R54, R29 ;  /* 0x0000001d36047221 */ /* 0x000fe20000010000 */
[----:B------:R-:W-:Y:S01]  /*7700*/  FADD.FTZ R31, R3, R8 ;  /* 0x00000008031f7221 */ /* 0x000fe20000010000 */
[----:B------:R-:W0:Y:S01]  /*7710*/  MUFU.EX2 R156, R156 ;  /* 0x0000009c009c7308 */ /* 0x000e220000000800 */
[----:B------:R-:W-:Y:S01]  /*7720*/  F2FP.F16.F32.PACK_AB R171, R52, R171 ;  /* 0x000000ab34ab723e */ /* 0x000fe200000000ff */
[----:B------:R-:W-:Y:S01]  /*7730*/  FADD.FTZ R29, R167, R4 ;  /* 0x00000004a71d7221 */ /* 0x000fe20000010000 */
[----:B--2---:R-:W-:Y:S01]  /*7740*/  FADD.FTZ R8, R160, R31 ;  /* 0x0000001fa0087221 */ /* 0x004fe20000010000 */
[----:B------:R-:W-:-:S02]  /*7750*/  F2FP.F16.F32.PACK_AB R165, R54, R165 ;  /* 0x000000a536a5723e */ /* 0x000fc400000000ff */
[C---:B------:R-:W-:Y:S01]  /*7760*/  FADD.FTZ R4, R56.reuse, R29 ;  /* 0x0000001d38047221 */ /* 0x040fe20000010000 */
[----:B----4-:R-:W-:Y:S01]  /*7770*/  FADD.FTZ R31, R43, R8 ;  /* 0x000000082b1f7221 */ /* 0x010fe20000010000 */
[----:B------:R-:W2:Y:S01]  /*7780*/  MUFU.EX2 R25, R47 ;  /* 0x0000002f00197308 */ /* 0x000ea20000000800 */
[----:B------:R-:W-:Y:S01]  /*7790*/  F2FP.F16.F32.PACK_AB R167, R56, R167 ;  /* 0x000000a738a7723e */ /* 0x000fe200000000ff */
[----:B------:R-:W-:Y:S01]  /*77a0*/  FADD.FTZ R29, R161, R4 ;  /* 0x00000004a11d7221 */ /* 0x000fe20000010000 */
[----:B-1----:R-:W-:Y:S01]  /*77b0*/  FADD.FTZ R8, R162, R31 ;  /* 0x0000001fa2087221 */ /* 0x002fe20000010000 */
[----:B------:R-:W-:Y:S02]  /*77c0*/  F2FP.F16.F32.PACK_AB R160, R43, R160 ;  /* 0x000000a02ba0723e */ /* 0x000fe400000000ff */
[C---:B------:R-:W-:Y:S01]  /*77d0*/  FADD.FTZ R4, R62.reuse, R29 ;  /* 0x0000001d3e047221 */ /* 0x040fe20000010000 */
[----:B------:R-:W-:Y:S01]  /*77e0*/  FADD.FTZ R3, R45, R8 ;  /* 0x000000082d037221 */ /* 0x000fe20000010000 */
[----:B------:R-:W1:Y:S01]  /*77f0*/  MUFU.EX2 R49, R49 ;  /* 0x0000003100317308 */ /* 0x000e620000000800 */
[----:B------:R-:W-:Y:S01]  /*7800*/  F2FP.F16.F32.PACK_AB R161, R62, R161 ;  /* 0x000000a13ea1723e */ /* 0x000fe200000000ff */
[----:B------:R-:W-:Y:S01]  /*7810*/  FADD.FTZ R7, R163, R4 ;  /* 0x00000004a3077221 */ /* 0x000fe20000010000 */
[----:B0-----:R-:W-:Y:S01]  /*7820*/  FADD.FTZ R8, R156, R3 ;  /* 0x000000039c087221 */ /* 0x001fe20000010000 */
[----:B------:R-:W-:-:S02]  /*7830*/  F2FP.F16.F32.PACK_AB R162, R45, R162 ;  /* 0x000000a22da2723e */ /* 0x000fc400000000ff */
[C---:B------:R-:W-:Y:S01]  /*7840*/  FADD.FTZ R4, R58.reuse, R7 ;  /* 0x000000073a047221 */ /* 0x040fe20000010000 */
[----:B------:R-:W-:Y:S01]  /*7850*/  F2FP.F16.F32.PACK_AB R163, R58, R163 ;  /* 0x000000a33aa3723e */ /* 0x000fe200000000ff */
[----:B------:R-:W0:Y:S01]  /*7860*/  MUFU.EX2 R13, R13 ;  /* 0x0000000d000d7308 */ /* 0x000e220000000800 */
[----:B--2---:R-:W-:Y:S01]  /*7870*/  FADD.FTZ R8, R25, R8 ;  /* 0x0000000819087221 */ /* 0x004fe20000010000 */
[----:B------:R-:W-:Y:S01]  /*7880*/  FADD.FTZ R3, R11, R4 ;  /* 0x000000040b037221 */ /* 0x000fe20000010000 */
[----:B------:R-:W-:Y:S01]  /*7890*/  F2FP.F16.F32.PACK_AB R156, R25, R156 ;  /* 0x0000009c199c723e */ /* 0x000fe200000000ff */
[----:B------:R-:W-:Y:S02]  /*78a0*/  IMAD.MOV.U32 R7, RZ, RZ, R6 ;  /* 0x000000ffff077224 */ /* 0x000fe400078e0006 */
[----:B------:R-:W-:Y:S02]  /*78b0*/  FADD.FTZ R4, R66, R3 ;  /* 0x0000000342047221 */ /* 0x000fe40000010000 */
[----:B------:R-:W2:Y:S01]  /*78c0*/  MUFU.EX2 R51, R51 ;  /* 0x0000003300337308 */ /* 0x000ea20000000800 */
[----:B-1----:R-:W-:-:S07]  /*78d0*/  FADD.FTZ R8, R49, R8 ;  /* 0x0000000831087221 */ /* 0x002fce0000010000 */
        /* <DEDUP_REMOVED lines=21> */
[----:B-1----:R-:W-:Y:S01]  /*7a30*/  FADD.FTZ R3, R21, R4 ;  /* 0x0000000415037221 */ /* 0x002fe20000010000 */
[C---:B0-----:R-:W-:Y:S01]  /*7a40*/  FADD.FTZ R4, R27.reuse, R8 ;  /* 0x000000081b047221 */ /* 0x041fe20000010000 */
[----:B------:R-:W-:Y:S01]  /*7a50*/  F2FP.F16.F32.PACK_AB R154, R27, R59 ;  /* 0x0000003b1b9a723e */ /* 0x000fe200000000ff */
[----:B------:R-:W-:Y:S02]  /*7a60*/  IMAD.MOV.U32 R8, RZ, RZ, R12 ;  /* 0x000000ffff087224 */ /* 0x000fe400078e000c */
[C---:B--2---:R-:W-:Y:S01]  /*7a70*/  FADD.FTZ R3, R14.reuse, R3 ;  /* 0x000000030e037221 */ /* 0x044fe20000010000 */
[----:B------:R-:W-:Y:S01]  /*7a80*/  F2FP.F16.F32.PACK_AB R155, R14, R21 ;  /* 0x000000150e9b723e */ /* 0x000fe200000000ff */
[----:B------:R-:W-:Y:S06]  /*7a90*/  @P3 BRA `(.L_x_2239) ;  /* 0xffffffcc00a43947 */ /* 0x000fec000383ffff */
.L_x_2230:
[----:B------:R-:W-:-:S13]  /*7aa0*/  ISETP.GE.AND P2, PT, R10, R22, PT ;  /* 0x000000160a00720c */ /* 0x000fda0003f46270 */
[----:B------:R-:W-:Y:S05]  /*7ab0*/  @!P2 BRA `(.L_x_2240) ;  /* 0x000000280028a947 */ /* 0x000fea0003800000 */
[----:B------:R-:W-:Y:S01]  /*7ac0*/  MOV R7, R6 ;  /* 0x0000000600077202 */ /* 0x000fe20000000f00 */
[----:B------:R-:W-:Y:S01]  /*7ad0*/  IMAD.MOV.U32 R9, RZ, RZ, R12 ;  /* 0x000000ffff097224 */ /* 0x000fe200078e000c */
[----:B------:R-:W-:Y:S01]  /*7ae0*/  UMOV UR60, UR38 ;  /* 0x00000026003c7c82 */ /* 0x000fe20008000000 */
[----:B------:R-:W-:Y:S01]  /*7af0*/  UMOV UR59, UR36 ;  /* 0x00000024003b7c82 */ /* 0x000fe20008000000 */
[----:B------:R-:W-:-:S05]  /*7b00*/  ULDC UR58, c[0x0][0x9d8] ;  /* 0x00027600003a7ab9 */ /* 0x000fca0000000800 */
.L_x_2249:
[----:B------:R-:W-:-:S04]  /*7b10*/  UIADD3 UR36, UR59, 0x1, URZ ;  /* 0x000000013b247890 */ /* 0x000fc8000fffe03f */
[----:B------:R-:W-:-:S04]  /*7b20*/  UISETP.NE.AND UP0, UPT, UR36, 0x2, UPT ;  /* 0x000000022400788c */ /* 0x000fc8000bf05270 */
[----:B------:R-:W-:Y:S02]  /*7b30*/  USEL UR38, URZ, 0x1, UP0 ;  /* 0x000000013f267887 */ /* 0x000fe40008000000 */
[----:B------:R-:W-:Y:S02]  /*7b40*/  USEL UR36, UR36, URZ, UP0 ;  /* 0x0000003f24247287 */ /* 0x000fe40008000000 */
[----:B------:R-:W-:Y:S01]  /*7b50*/  ULOP3.LUT UR38, UR60, UR38, URZ, 0x3c, !UPT ;  /* 0x000000263c267292 */ /* 0x000fe2000f8e3c3f */
[----:B------:R-:W-:Y:S11]  /*7b60*/  @!P0 BRA `(.L_x_2241) ;  /* 0x0000000000048947 */ /* 0x000ff60003800000 */
[----:B------:R-:W-:Y:S01]  /*7b70*/  BPT.TRAP 0x1 ;  /* 0x000000040000795c */ /* 0x000fe20000300000 */
.L_x_2241:
[----:B------:R-:W-:Y:S01]  /*7b80*/  ULEA UR6, UR36, UR37, 0x3 ;  /* 0x0000002524067291 */ /* 0x000fe2000f8e183f */
[----:B------:R-:W-:-:S05]  /*7b90*/  IMAD.U32 R5, RZ, RZ, UR38 ;  /* 0x00000026ff057e24 */ /* 0x000fca000f8e00ff */
[----:B------:R-:W-:-:S04]  /*7ba0*/  SHF.L.U32 R5, R5, 0x1f, RZ ;  /* 0x0000001f05057819 */ /* 0x000fc800000006ff */
[----:B------:R0:W1:Y:S01]  /*7bb0*/  SYNCS.PHASECHK.TRANS64.TRYWAIT P2, [UR6+0x34830], R5 ;  /* 0x03483005ff0075a7 */ /* 0x0000620008040146 */
[----:B------:R-:W-:Y:S05]  /*7bc0*/  @!P0 BRA `(.L_x_2242) ;  /* 0x0000000000048947 */ /* 0x000fea0003800000 */
[----:B------:R-:W-:Y:S01]  /*7bd0*/  BPT.TRAP 0x1 ;  /* 0x000000040000795c */ /* 0x000fe20000300000 */
.L_x_2242:
[----:B-1----:R-:W-:Y:S05]  /*7be0*/  @P2 BRA `(.L_x_2243) ;  /* 0x0000000000082947 */ /* 0x002fea0003800000 */
[----:B------:R-:W1:Y:S02]  /*7bf0*/  SYNCS.PHASECHK.TRANS64.TRYWAIT P2, [UR6+0x34830], R5 ;  /* 0x03483005ff0075a7 */ /* 0x000e640008040146 */
[----:B-1----:R-:W-:Y:S05]  /*7c00*/  @!P2 BRA `(.L_x_2244) ;  /* 0x000000d40018a947 */ /* 0x002fea0003800000 */
.L_x_2243:
        /* <DEDUP_REMOVED lines=126> */
.L_x_2245:
[----:B------:R-:W-:Y:S01]  /*83f0*/  ULEA UR7, UR59, UR37, 0x3 ;  /* 0x000000253b077291 */ /* 0x000fe2000f8e183f */
[----:B------:R-:W-:-:S05]  /*8400*/  IMAD.U32 R0, RZ, RZ, UR60 ;  /* 0x0000003cff007e24 */ /* 0x000fca000f8e00ff */
[----:B------:R-:W-:-:S04]  /*8410*/  SHF.L.U32 R0, R0, 0x1f, RZ ;  /* 0x0000001f00007819 */ /* 0x000fc800000006ff */
[----:B------:R2:W3:Y:S01]  /*8420*/  SYNCS.PHASECHK.TRANS64.TRYWAIT P2, [UR7+0x34850], R0 ;  /* 0x03485000ff0075a7 */ /* 0x0004e20008040147 */
[----:B------:R-:W-:Y:S05]  /*8430*/  @!P0 BRA `(.L_x_2246) ;  /* 0x0000000000048947 */ /* 0x000fea0003800000 */
[----:B------:R-:W-:Y:S01]  /*8440*/  BPT.TRAP 0x1 ;  /* 0x000000040000795c */ /* 0x000fe20000300000 */
.L_x_2246:
[----:B---3--:R-:W-:Y:S05]  /*8450*/  @P2 BRA `(.L_x_2247) ;  /* 0x0000000000082947 */ /* 0x008fea0003800000 */
[----:B------:R-:W3:Y:S02]  /*8460*/  SYNCS.PHASECHK.TRANS64.TRYWAIT P2, [UR7+0x34850], R0 ;  /* 0x03485000ff0075a7 */ /* 0x000ee40008040147 */
[----:B---3--:R-:W-:Y:S05]  /*8470*/  @!P2 BRA `(.L_x_2248) ;  /* 0x000000cc0014a947 */ /* 0x008fea0003800000 */
.L_x_2247:
        /* <DEDUP_REMOVED lines=27> */
[----:B------:R-:W2:Y:S01]  /*8630*/  MUFU.TANH R16, R16 ;  /* 0x0000001000107308 */ /* 0x000ea20000002400 */
[----:B------:R-:W-:Y:S01]  /*8640*/  UMOV UR11, 0x40000040 ;  /* 0x40000040000b7882 */ /* 0x000fe20000000000 */
[----:B0-----:R-:W-:Y:S01]  /*8650*/  FMNMX.FTZ R5, R0, R9, !PT ;  /* 0x0000000900057209 */ /* 0x001fe20007810000 */
[----:B------:R-:W-:Y:S01]  /*8660*/  FMUL.FTZ R17, R56, UR58 ;  /* 0x0000003a38117c20 */ /* 0x000fe20008410000 */
[----:B------:R-:W-:Y:S01]  /*8670*/  FMUL.FTZ R21, R57, UR58 ;  /* 0x0000003a39157c20 */ /* 0x000fe20008410000 */
[----:B------:R-:W-:Y:S01]  /*8680*/  FMUL.FTZ R25, R60, UR58 ;  /* 0x0000003a3c197c20 */ /* 0x000fe20008410000 */
[----:B------:R-:W-:Y:S01]  /*8690*/  FMUL.FTZ R14, R27, UR58 ;  /* 0x0000003a1b0e7c20 */ /* 0x000fe20008410000 */
[----:B-1----:R-:W-:Y:S01]  /*86a0*/  FMNMX.FTZ R5, R6, R5, !PT ;  /* 0x0000000506057209 */ /* 0x002fe20007810000 */
        /* <DEDUP_REMOVED lines=9> */
[----:B--2---:R-:W-:Y:S01]  /*8740*/  FMNMX.FTZ R5, R16, R5, !PT ;  /* 0x0000000510057209 */ /* 0x004fe20007810000 */
[----:B------:R-:W-:Y:S01]  /*8750*/  FMUL.FTZ R29, R77, UR58 ;  /* 0x0000003a4d1d7c20 */ /* 0x000fe20008410000 */
[----:B------:R-:W-:Y:S01]  /*8760*/  FMUL.FTZ R80, R80, UR58 ;  /* 0x0000003a50507c20 */ /* 0x000fe20008410000 */
[----:B------:R-:W-:Y:S01]  /*8770*/  FMUL.FTZ R24, R31, UR58 ;  /* 0x0000003a1f187c20 */ /* 0x000fe20008410000 */
[----:B------:R-:W-:Y:S01]  /*8780*/  FMUL.FTZ R31, R81, UR58 ;  /* 0x0000003a511f7c20 */ /* 0x000fe20008410000 */
[----:B------:R-:W-:Y:S01]  /*8790*/  FMUL.FTZ R33, R84, UR58 ;  /* 0x0000003a54217c20 */ /* 0x000fe20008410000 */
[----:B------:R-:W-:Y:S01]  /*87a0*/  FMUL.FTZ R28, R34, UR58 ;  /* 0x0000003a221c7c20 */ /* 0x000fe20008410000 */
[----:B------:R-:W2:Y:S01]  /*87b0*/  MUFU.TANH R32, R32 ;  /* 0x0000002000207308 */ /* 0x000ea20000002400 */
        /* <DEDUP_REMOVED lines=18> */
[----:B------:R-:W-:Y:S01]  /*88e0*/  FMUL.FTZ R78, R78, UR58 ;  /* 0x0000003a4e4e7c20 */ /* 0x000fe20008410000 */
[----:B------:R-:W-:Y:S01]  /*88f0*/  FMUL.FTZ R82, R82, UR58 ;  /* 0x0000003a52527c20 */ /* 0x000fe20008410000 */
[----:B------:R-:W-:Y:S01]  /*8900*/  FMUL.FTZ R41, R83, UR58 ;  /* 0x0000003a53297c20 */ /* 0x000fe20008410000 */
[----:B------:R-:W-:Y:S01]  /*8910*/  FMUL.FTZ R86, R86, UR58 ;  /* 0x0000003a56567c20 */ /* 0x000fe20008410000 */
[----:B------:R-:W-:Y:S01]  /*8920*/  FMUL.FTZ R43, R87, UR58 ;  /* 0x0000003a572b7c20 */ /* 0x000fe20008410000 */
[----:B------:R-:W-:Y:S01]  /*8930*/  MUFU.TANH R44, R44 ;  /* 0x0000002c002c7308 */ /* 0x000fe20000002400 */
[C---:B------:R-:W-:Y:S01]  /*8940*/  ISETP.GT.AND P2, PT, R10.reuse, R22, PT ;  /* 0x000000160a00720c */ /* 0x040fe20003f44270 */
[----:B------:R-:W-:Y:S01]  /*8950*/  UMOV UR60, UR38 ;  /* 0x00000026003c7c82 */ /* 0x000fe20008000000 */
[----:B------:R-:W-:Y:S01]  /*8960*/  UMOV UR59, UR36 ;  /* 0x00000024003b7c82 */ /* 0x000fe20008000000 */
[----:B------:R-:W-:-:S04]  /*8970*/  VIADD R10, R10, 0xffffffff ;  /* 0xffffffff0a0a7836 */ /* 0x000fc80000000000 */
        /* <DEDUP_REMOVED lines=17> */
[----:B------:R-:W-:Y:S01]  /*8a90*/  FMUL.FTZ R38, R39, UR58 ;  /* 0x0000003a27267c20 */ /* 0x000fe20008410000 */
[----:B------:R-:W-:Y:S01]  /*8aa0*/  HGMMA.64x128x16.F32 R88, R176, gdesc[UR8].tnspB, R88, gsb0 ;  /* 0x41e00008b0587df0 */ /* 0x000fe20008000858 */
[----:B------:R-:W-:Y:S01]  /*8ab0*/  UIADD3 UR10, UR6, 0x100, URZ ;  /* 0x00000100060a7890 */ /* 0x000fe2000fffe03f */
[----:B------:R-:W-:Y:S01]  /*8ac0*/  FMUL.FTZ R37, R75, UR58 ;  /* 0x0000003a4b257c20 */ /* 0x000fe20008410000 */
[----:B------:R-:W-:Y:S01]  /*8ad0*/  UMOV UR11, 0x40000040 ;  /* 0x40000040000b7882 */ /* 0x000fe20000000000 */
[----:B------:R-:W-:Y:S01]  /*8ae0*/  FMUL.FTZ R39, R79, UR58 ;  /* 0x0000003a4f277c20 */ /* 0x000fe20008410000 */
[----:B------:R-:W0:Y:S08]  /*8af0*/  MUFU.TANH R180, R180 ;  /* 0x000000b400b47308 */ /* 0x000e300000002400 */
[----:B------:R-:W1:Y:S08]  /*8b00*/  MUFU.TANH R182, R182 ;  /* 0x000000b600b67308 */ /* 0x000e700000002400 */
[----:B------:R-:W-:Y:S01]  /*8b10*/  MUFU.TANH R76, R76 ;  /* 0x0000004c004c7308 */ /* 0x000fe20000002400 */
[----:B0-----:R-:W-:-:S07]  /*8b20*/  FMNMX.FTZ R5, R180, R5, !PT ;  /* 0x00000005b4057209 */ /* 0x001fce0007810000 */
[----:B------:R-:W-:Y:S01]  /*8b30*/  MUFU.TANH R29, R29 ;  /* 0x0000001d001d7308 */ /* 0x000fe20000002400 */
[----:B-1----:R-:W-:-:S04]  /*8b40*/  FMNMX.FTZ R5, R182, R5, !PT ;  /* 0x00000005b6057209 */ /* 0x002fc80007810000 */
[----:B------:R-:W-:-:S03]  /*8b50*/  FMNMX.FTZ R5, R232, R5, !PT ;  /* 0x00000005e8057209 */ /* 0x000fc60007810000 */
[----:B------:R-:W-:Y:S01]  /*8b60*/  MUFU.TANH R80, R80 ;  /* 0x0000005000507308 */ /* 0x000fe20000002400 */
[----:B------:R-:W-:-:S04]  /*8b70*/  FMNMX.FTZ R5, R234, R5, !PT ;  /* 0x00000005ea057209 */ /* 0x000fc80007810000 */
[----:B------:R-:W-:-:S03]  /*8b80*/  FMNMX.FTZ R5, R44, R5, !PT ;  /* 0x000000052c057209 */ /* 0x000fc60007810000 */
[----:B------:R-:W-:Y:S01]  /*8b90*/  MUFU.TANH R31, R31 ;  /* 0x0000001f001f7308 */ /* 0x000fe20000002400 */
[----:B------:R-:W-:-:S07]  /*8ba0*/  FMNMX.FTZ R5, R236, R5, !PT ;  /* 0x00000005ec057209 */ /* 0x000fce0007810000 */
[----:B------:R-:W-:Y:S08]  /*8bb0*/  MUFU.TANH R33, R33 ;  /* 0x0000002100217308 */ /* 0x000ff00000002400 */
[----:B------:R-:W0:Y:S08]  /*8bc0*/  MUFU.TANH R8, R8 ;  /* 0x0000000800087308 */ /* 0x000e300000002400 */
[----:B------:R-:W-:Y:S08]  /*8bd0*/  MUFU.TANH R35, R35 ;  /* 0x0000002300237308 */ /* 0x000ff00000002400 */
[----:B------:R-:W1:Y:S08]  /*8be0*/  MUFU.TANH R14, R14 ;  /* 0x0000000e000e7308 */ /* 0x000e700000002400 */
[----:B------:R-:W2:Y:S08]  /*8bf0*/  MUFU.TANH R20, R20 ;  /* 0x0000001400147308 */ /* 0x000eb00000002400 */
[----:B------:R-:W3:Y:S08]  /*8c00*/  MUFU.TANH R24, R24 ;  /* 0x0000001800187308 */ /* 0x000ef00000002400 */
[----:B------:R-:W4:Y:S08]  /*8c10*/  MUFU.TANH R28, R28 ;  /* 0x0000001c001c7308 */ /* 0x000f300000002400 */
[----:B------:R-:W5:Y:S08]  /*8c20*/  MUFU.TANH R34, R34 ;  /* 0x0000002200227308 */ /* 0x000f700000002400 */
[----:B------:R-:W5:Y:S08]  /*8c30*/  MUFU.TANH R36, R36 ;  /* 0x0000002400247308 */ /* 0x000f700000002400 */
[----:B------:R-:W-:Y:S08]  /*8c40*/  MUFU.TANH R38, R38 ;  /* 0x0000002600267308 */ /* 0x000ff00000002400 */
[----:B------:R-:W-:Y:S08]  /*8c50*/  MUFU.TANH R40, R40 ;  /* 0x0000002800287308 */ /* 0x000ff00000002400 */
[----:B------:R-:W-:Y:S01]  /*8c60*/  MUFU.TANH R42, R42 ;  /* 0x0000002a002a7308 */ /* 0x000fe20000002400 */
[----:B------:R-:W-:-:S02]  /*8c70*/  WARPGROUP.DEPBAR.LE gsb0, 0x0 ;  /* 0x00008000000079c5 */ /* 0x000fc40000010000 */
[----:B------:R-:W-:Y:S01]  /*8c80*/  WARPGROUP.ARRIVE ;  /* 0x00000000000079c5 */ /* 0x000fe20000000000 */
[----:B------:R-:W-:Y:S01]  /*8c90*/  FMUL.FTZ R178, R48, UR58 ;  /* 0x0000003a30b27c20 */ /* 0x000fe20008410000 */
[----:B------:R-:W-:Y:S01]  /*8ca0*/  FMUL.FTZ R176, R47, UR58 ;  /* 0x0000003a2fb07c20 */ /* 0x000fe20008410000 */
[----:B0-----:R-:W-:Y:S01]  /*8cb0*/  FMNMX.FTZ R47, R8, R7, !PT ;  /* 0x00000007082f7209 */ /* 0x001fe20007810000 */
[----:B------:R-:W-:Y:S01]  /*8cc0*/  FMUL.FTZ R48, R50, UR58 ;  /* 0x0000003a32307c20 */ /* 0x000fe20008410000 */
[----:B------:R-:W-:Y:S01]  /*8cd0*/  MUFU.TANH R46, R46 ;  /* 0x0000002e002e7308 */ /* 0x000fe20000002400 */
[----:B------:R-:W-:Y:S01]  /*8ce0*/  HGMMA.64x128x16.F32 R88, R172, gdesc[UR8].tnspB, R88, gsb0 ;  /* 0x41e00008ac587df0 */ /* 0x000fe20008000858 */
[----:B------:R-:W-:Y:S01]  /*8cf0*/  UIADD3 UR10, UR6, 0x180, URZ ;  /* 0x00000180060a7890 */ /* 0x000fe2000fffe03f */
[----:B-1----:R-:W-:Y:S01]  /*8d00*/  FMNMX.FTZ R47, R14, R47, !PT ;  /* 0x0000002f0e2f7209 */ /* 0x002fe20007810000 */
[----:B------:R-:W-:Y:S01]  /*8d10*/  UMOV UR11, 0x40000040 ;  /* 0x40000040000b7882 */ /* 0x000fe20000000000 */
[----:B------:R-:W-:-:S02]  /*8d20*/  FMUL.FTZ R50, R51, UR58 ;  /* 0x0000003a33327c20 */ /* 0x000fc40008410000 */
[----:B--2---:R-:W-:Y:S01]  /*8d30*/  FMNMX.FTZ R47, R20, R47, !PT ;  /* 0x0000002f142f7209 */ /* 0x004fe20007810000 */
[----:B------:R-:W0:Y:S03]  /*8d40*/  MUFU.TANH R178, R178 ;  /* 0x000000b200b27308 */ /* 0x000e260000002400 */
[----:B---3--:R-:W-:-:S04]  /*8d50*/  FMNMX.FTZ R47, R24, R47, !PT ;  /* 0x0000002f182f7209 */ /* 0x008fc80007810000 */
[----:B----4-:R-:W-:Y:S01]  /*8d60*/  FMNMX.FTZ R49, R28, R47, !PT ;  /* 0x0000002f1c317209 */ /* 0x010fe20007810000 */
[----:B------:R-:W1:Y:S03]  /*8d70*/  MUFU.TANH R176, R176 ;  /* 0x000000b000b07308 */ /* 0x000e660000002400 */
[----:B-----5:R-:W-:-:S04]  /*8d80*/  FMNMX.FTZ R49, R34, R49, !PT ;  /* 0x0000003122317209 */ /* 0x020fc80007810000 */
[----:B------:R-:W-:Y:S01]  /*8d90*/  FMNMX.FTZ R49, R36, R49, !PT ;  /* 0x0000003124317209 */ /* 0x000fe20007810000 */
[----:B------:R-:W2:Y:S01]  /*8da0*/  MUFU.TANH R48, R48 ;  /* 0x0000003000307308 */ /* 0x000ea20000002400 */
[----:B0-----:R-:W-:Y:S02]  /*8db0*/  FMNMX.FTZ R2, R178, R5, !PT ;  /* 0x00000005b2027209 */ /* 0x001fe40007810000 */
[----:B------:R-:W-:Y:S02]  /*8dc0*/  FMNMX.FTZ R49, R38, R49, !PT ;  /* 0x0000003126317209 */ /* 0x000fe40007810000 */
[----:B------:R-:W-:Y:S02]  /*8dd0*/  FMNMX.FTZ R2, R11, R2, !PT ;  /* 0x000000020b027209 */ /* 0x000fe40007810000 */
[----:B------:R-:W-:Y:S01]  /*8de0*/  FMNMX.FTZ R49, R40, R49, !PT ;  /* 0x0000003128317209 */ /* 0x000fe20007810000 */
[----:B------:R-:W0:Y:S01]  /*8df0*/  MUFU.TANH R50, R50 ;  /* 0x0000003200327308 */ /* 0x000e220000002400 */
[----:B------:R-:W-:-:S02]  /*8e00*/  FMNMX.FTZ R2, R13, R2, !PT ;  /* 0x000000020d027209 */ /* 0x000fc40007810000 */
[----:B------:R-:W-:Y:S02]  /*8e10*/  FMNMX.FTZ R49, R42, R49, !PT ;  /* 0x000000312a317209 */ /* 0x000fe40007810000 */
[----:B------:R-:W-:Y:S02]  /*8e20*/  FMNMX.FTZ R2, R15, R2, !PT ;  /* 0x000000020f027209 */ /* 0x000fe40007810000 */
[----:B------:R-:W-:Y:S01]  /*8e30*/  FMNMX.FTZ R51, R46, R49, !PT ;  /* 0x000000312e337209 */ /* 0x000fe20007810000 */
[----:B------:R-:W3:Y:S01]  /*8e40*/  MUFU.TANH R52, R52 ;  /* 0x0000003400347308 */ /* 0x000ee20000002400 */
[----:B------:R-:W-:Y:S02]  /*8e50*/  FMNMX.FTZ R2, R17, R2, !PT ;  /* 0x0000000211027209 */ /* 0x000fe40007810000 */
[----:B-1----:R-:W-:Y:S02]  /*8e60*/  FMNMX.FTZ R51, R176, R51, !PT ;  /* 0x00000033b0337209 */ /* 0x002fe40007810000 */
[----:B------:R-:W-:-:S02]  /*8e70*/  FMNMX.FTZ R2, R21, R2, !PT ;  /* 0x0000000215027209 */ /* 0x000fc40007810000 */
[----:B--2---:R-:W-:Y:S01]  /*8e80*/  FMNMX.FTZ R51, R48, R51, !PT ;  /* 0x0000003330337209 */ /* 0x004fe20007810000 */
[----:B------:R-:W1:Y:S01]  /*8e90*/  MUFU.TANH R54, R54 ;  /* 0x0000003600367308 */ /* 0x000e620000002400 */
[----:B------:R-:W-:Y:S02]  /*8ea0*/  FMNMX.FTZ R2, R25, R2, !PT ;  /* 0x0000000219027209 */ /* 0x000fe40007810000 */
[----:B0-----:R-:W-:Y:S02]  /*8eb0*/  FMNMX.FTZ R51, R50, R51, !PT ;  /* 0x0000003332337209 */ /* 0x001fe40007810000 */
[----:B------:R-:W-:-:S03]  /*8ec0*/  FMNMX.FTZ R5, R27, R2, !PT ;  /* 0x000000021b057209 */ /* 0x000fc60007810000 */
[----:B------:R-:W0:Y:S01]  /*8ed0*/  MUFU.TANH R56, R56 ;  /* 0x0000003800387308 */ /* 0x000e220000002400 */
[----:B------:R-:W-:Y:S02]  /*8ee0*/  FMNMX.FTZ R5, R62, R5, !PT ;  /* 0x000000053e057209 */ /* 0x000fe40007810000 */
[----:B---3--:R-:W-:Y:S02]  /*8ef0*/  FMNMX.FTZ R53, R52, R51, !PT ;  /* 0x0000003334357209 */ /* 0x008fe40007810000 */
[----:B------:R-:W-:-:S03]  /*8f00*/  FMNMX.FTZ R5, R64, R5, !PT ;  /* 0x0000000540057209 */ /* 0x000fc60007810000 */
[----:B------:R-:W2:Y:S01]  /*8f10*/  MUFU.TANH R58, R58 ;  /* 0x0000003a003a7308 */ /* 0x000ea20000002400 */
[----:B------:R-:W-:Y:S02]  /*8f20*/  FMNMX.FTZ R5, R68, R5, !PT ;  /* 0x0000000544057209 */ /* 0x000fe40007810000 */
[----:B-1----:R-:W-:-:S05]  /*8f30*/  FMNMX.FTZ R53, R54, R53, !PT ;  /* 0x0000003536357209 */ /* 0x002fca0007810000 */
[----:B------:R-:W-:Y:S01]  /*8f40*/  MUFU.TANH R60, R60 ;  /* 0x0000003c003c7308 */ /* 0x000fe20000002400 */
[----:B0-----:R-:W-:-:S07]  /*8f50*/  FMNMX.FTZ R53, R56, R53, !PT ;  /* 0x0000003538357209 */ /* 0x001fce0007810000 */
[----:B------:R-:W-:Y:S01]  /*8f60*/  MUFU.TANH R84, R84 ;  /* 0x0000005400547308 */ /* 0x000fe20000002400 */
[----:B--2---:R-:W-:-:S07]  /*8f70*/  FMNMX.FTZ R53, R58, R53, !PT ;  /* 0x000000353a357209 */ /* 0x004fce0007810000 */
        /* <DEDUP_REMOVED lines=33> */
[C---:B0-----:R-:W-:Y:S01]  /*9190*/  FMUL.FTZ R59, R12.reuse, R5 ;  /* 0x000000050c3b7220 */ /* 0x041fe20000410000 */
[----:B------:R-:W-:-:S03]  /*91a0*/  FADD.FTZ R2, -R12, R9 ;  /* 0x000000090c027221 */ /* 0x000fc60000010100 */
        /* <DEDUP_REMOVED lines=8> */
[-C--:B------:R-:W-:Y:S01]  /*9230*/  FMUL.FTZ R2, R2, R5.reuse ;  /* 0x0000000502027220 */ /* 0x080fe20000410000 */
[--C-:B------:R-:W-:Y:S01]  /*9240*/  FFMA.FTZ R16, R16, R5, -R59.reuse ;  /* 0x0000000510107223 */ /* 0x100fe2000001083b */
[----:B------:R-:W-:Y:S01]  /*9250*/  FMNMX.FTZ R13, R66, R11, !PT ;  /* 0x0000000b420d7209 */ /* 0x000fe20007810000 */
        /* <DEDUP_REMOVED lines=12> */
[----:B------:R-:W-:Y:S01]  /*9320*/  FMUL.FTZ R168, R67, UR58 ;  /* 0x0000003a43a87c20 */ /* 0x000fe20008410000 */
[----:B------:R-:W-:Y:S01]  /*9330*/  FMUL.FTZ R170, R71, UR58 ;  /* 0x0000003a47aa7c20 */ /* 0x000fe20008410000 */
[-CC-:B0-----:R-:W-:Y:S01]  /*9340*/  FFMA.FTZ R234, R27, R5.reuse, -R59.reuse ;  /* 0x000000051bea7223 */ /* 0x181fe2000001083b */
[----:B------:R-:W-:Y:S01]  /*9350*/  MUFU.EX2 R11, R6 ;  /* 0x00000006000b7308 */ /* 0x000fe20000000800 */
[----:B------:R-:W-:Y:S01]  /*9360*/  FFMA.FTZ R25, R172, R5, -R59 ;  /* 0x00000005ac197223 */ /* 0x000fe2000001083b */
[----:B------:R-:W-:Y:S01]  /*9370*/  HGMMA.64x128x16.F32 R88, R164, gdesc[UR8].tnspB, R88, gsb0 ;  /* 0x41e00008a4587df0 */ /* 0x000fe20008000858 */
[----:B------:R-:W-:Y:S01]  /*9380*/  UIADD3 UR10, UR6, 0x280, URZ ;  /* 0x00000280060a7890 */ /* 0x000fe2000fffe03f */
[----:B------:R-:W-:-:S04]  /*9390*/  UMOV UR11, 0x40000040 ;  /* 0x40000040000b7882 */ /* 0x000fc80000000000 */
[----:B------:R-:W0:Y:S08]  /*93a0*/  MUFU.TANH R168, R168 ;  /* 0x000000a800a87308 */ /* 0x000e300000002400 */
        /* <DEDUP_REMOVED lines=10> */
[----:B------:R-:W-:Y:S01]  /*9450*/  MUFU.EX2 R16, R16 ;  /* 0x0000001000107308 */ /* 0x000fe20000000800 */
[----:B------:R-:W-:Y:S01]  /*9460*/  FMNMX.FTZ R13, R39, R0, !PT ;  /* 0x00000000270d7209 */ /* 0x000fe20007810000 */
[----:B0-----:R-:W-:-:S03]  /*9470*/  FFMA.FTZ R4, R2, R4, R9 ;  /* 0x0000000402047223 */ /* 0x001fc60000010009 */
[----:B------:R-:W-:-:S03]  /*9480*/  FMNMX.FTZ R0, R82, R13, !PT ;  /* 0x0000000d52007209 */ /* 0x000fc60007810000 */
[----:B------:R-:W-:Y:S01]  /*9490*/  MUFU.EX2 R55, R55 ;  /* 0x0000003700377308 */ /* 0x000fe20000000800 */
[----:B------:R-:W-:-:S04]  /*94a0*/  FMNMX.FTZ R13, R41, R0, !PT ;  /* 0x00000000290d7209 */ /* 0x000fc80007810000 */
[----:B------:R-:W-:Y:S01]  /*94b0*/  FMNMX.FTZ R0, R86, R13, !PT ;  /* 0x0000000d56007209 */ /* 0x000fe20007810000 */
[-CC-:B------:R-:W-:Y:S01]  /*94c0*/  FFMA.FTZ R13, R72, R5.reuse, -R59.reuse ;  /* 0x00000005480d7223 */ /* 0x180fe2000001083b */
[----:B------:R-:W-:Y:S01]  /*94d0*/  FFMA.FTZ R72, R35, R5, -R59 ;  /* 0x0000000523487223 */ /* 0x000fe2000001083b */
[----:B------:R-:W-:Y:S01]  /*94e0*/  IMAD.U32 R35, RZ, RZ, UR7 ;  /* 0x00000007ff237e24 */ /* 0x000fe2000f8e00ff */
[----:B------:R-:W-:Y:S01]  /*94f0*/  UMOV UR7, 0x40000040 ;  /* 0x4000004000077882 */ /* 0x000fe20000000000 */
[----:B------:R-:W-:Y:S01]  /*9500*/  FMNMX.FTZ R0, R43, R0, !PT ;  /* 0x000000002b007209 */ /* 0x000fe20007810000 */
[----:B------:R-:W-:Y:S04]  /*9510*/  MUFU.EX2 R57, R57 ;  /* 0x0000003900397308 */ /* 0x000fe80000000800 */
[----:B------:R-:W0:Y:S04]  /*9520*/  SHFL.BFLY PT, R27, R0, 0x2, 0x1f ;  /* 0x0c401f00001b7f89 */ /* 0x000e2800000e0000 */
[----:B------:R1:W-:Y:S08]  /*9530*/  MUFU.EX2 R47, R180 ;  /* 0x000000b4002f7308 */ /* 0x0003f00000000800 */
[----:B------:R-:W-:Y:S01]  /*9540*/  MUFU.EX2 R30, R30 ;  /* 0x0000001e001e7308 */ /* 0x000fe20000000800 */
[----:B-1----:R-:W-:-:S07]  /*9550*/  F2FP.F16.F32.PACK_AB R180, R45, R9 ;  /* 0x000000092db4723e */ /* 0x002fce00000000ff */
        /* <DEDUP_REMOVED lines=22> */
[----:B------:R-:W-:Y:S01]  /*96c0*/  FFMA.FTZ R24, R38, R5, -R7 ;  /* 0x0000000526187223 */ /* 0x000fe20000010807 */
[----:B------:R-:W-:-:S02]  /*96d0*/  WARPGROUP.DEPBAR.LE gsb0, 0x0 ;  /* 0x00008000000079c5 */ /* 0x000fc40000010000 */
[----:B------:R-:W-:Y:S01]  /*96e0*/  WARPGROUP.ARRIVE ;  /* 0x00000000000079c5 */ /* 0x000fe20000000000 */
[----:B------:R-:W0:Y:S01]  /*96f0*/  MUFU.EX2 R181, R181 ;  /* 0x000000b500b57308 */ /* 0x000e220000000800 */
[-CC-:B------:R-:W-:Y:S01]  /*9700*/  FFMA.FTZ R166, R32, R5.reuse, -R59.reuse ;  /* 0x0000000520a67223 */ /* 0x180fe2000001083b */
[-C--:B------:R-:W-:Y:S01]  /*9710*/  FFMA.FTZ R164, R182, R5.reuse, -R59 ;  /* 0x00000005b6a47223 */ /* 0x080fe2000001083b */
[-C--:B------:R-:W-:Y:S01]  /*9720*/  FFMA.FTZ R175, R46, R5.reuse, -R7 ;  /* 0x000000052eaf7223 */ /* 0x080fe20000010807 */
[-C--:B------:R-:W-:Y:S01]  /*9730*/  FFMA.FTZ R32, R232, R5.reuse, -R59 ;  /* 0x00000005e8207223 */ /* 0x080fe2000001083b */
[----:B------:R-:W-:Y:S01]  /*9740*/  HGMMA.64x128x16.F32 R88, R160, gdesc[UR8].tnspB, R88, gsb0 ;  /* 0x41e00008a0587df0 */ /* 0x000fe20008000858 */
[----:B------:R-:W-:Y:S01]  /*9750*/  UIADD3 UR10, UR6, 0x300, URZ ;  /* 0x00000300060a7890 */ /* 0x000fe2000fffe03f */
[-CC-:B------:R-:W-:Y:S01]  /*9760*/  FFMA.FTZ R173, R40, R5.reuse, -R7.reuse ;  /* 0x0000000528ad7223 */ /* 0x180fe20000010807 */
[----:B------:R-:W-:Y:S01]  /*9770*/  UMOV UR11, 0x40000040 ;  /* 0x40000040000b7882 */ /* 0x000fe20000000000 */
[----:B------:R-:W-:Y:S01]  /*9780*/  UIADD3 UR6, UR6, 0x380, URZ ;  /* 0x0000038006067890 */ /* 0x000fe2000fffe03f */
[----:B------:R-:W1:Y:S01]  /*9790*/  MUFU.EX2 R8, R8 ;  /* 0x0000000800087308 */ /* 0x000e620000000800 */
[-CC-:B------:R-:W-:Y:S01]  /*97a0*/  FFMA.FTZ R169, R48, R5.reuse, -R7.reuse ;  /* 0x0000000530a97223 */ /* 0x180fe20000010807 */
[-CC-:B------:R-:W-:Y:S01]  /*97b0*/  FFMA.FTZ R36, R50, R5.reuse, -R7.reuse ;  /* 0x0000000532247223 */ /* 0x180fe20000010807 */
[-CC-:B------:R-:W-:Y:S01]  /*97c0*/  FFMA.FTZ R34, R176, R5.reuse, -R7.reuse ;  /* 0x00000005b0227223 */ /* 0x180fe20000010807 */
[-CC-:B------:R-:W-:Y:S01]  /*97d0*/  FFMA.FTZ R171, R52, R5.reuse, -R7.reuse ;  /* 0x0000000534ab7223 */ /* 0x180fe20000010807 */
[-CC-:B------:R-:W-:Y:S01]  /*97e0*/  FFMA.FTZ R38, R54, R5.reuse, -R7.reuse ;  /* 0x0000000536267223 */ /* 0x180fe20000010807 */
[----:B------:R-:W-:Y:S01]  /*97f0*/  FFMA.FTZ R165, R56, R5, -R7 ;  /* 0x0000000538a57223 */ /* 0x000fe20000010807 */
[----:B0-----:R-:W-:Y:S01]  /*9800*/  FFMA.FTZ R3, R0, R3, R181 ;  /* 0x0000000300037223 */ /* 0x001fe200000100b5 */
[----:B------:R-:W0:Y:S01]  /*9810*/  MUFU.EX2 R183, R183 ;  /* 0x000000b700b77308 */ /* 0x000e220000000800 */
[-C--:B------:R-:W-:Y:S01]  /*9820*/  FFMA.FTZ R232, R21, R5.reuse, -R59 ;  /* 0x0000000515e87223 */ /* 0x080fe2000001083b */
[-CC-:B------:R-:W-:Y:S01]  /*9830*/  FFMA.FTZ R40, R58, R5.reuse, -R7.reuse ;  /* 0x000000053a287223 */ /* 0x180fe20000010807 */
[----:B------:R-:W-:Y:S01]  /*9840*/  F2FP.F16.F32.PACK_AB R182, R55, R16 ;  /* 0x0000001037b6723e */ /* 0x000fe200000000ff */
[-C--:B------:R-:W-:Y:S01]  /*9850*/  FFMA.FTZ R167, R60, R5.reuse, -R7 ;  /* 0x000000053ca77223 */ /* 0x080fe20000010807 */
[-C--:B------:R-:W-:Y:S01]  /*9860*/  FFMA.FTZ R21, R64, R5.reuse, -R59 ;  /* 0x0000000540157223 */ /* 0x080fe2000001083b */
[-CC-:B------:R-:W-:Y:S01]  /*9870*/  FFMA.FTZ R37, R37, R5.reuse, -R7.reuse ;  /* 0x0000000525257223 */ /* 0x180fe20000010807 */
[----:B------:R-:W-:Y:S01]  /*9880*/  FFMA.FTZ R78, R78, R5, -R7 ;  /* 0x000000054e4e7223 */ /* 0x000fe20000010807 */
[----:B------:R-:W2:Y:S01]  /*9890*/  MUFU.EX2 R14, R14 ;  /* 0x0000000e000e7308 */ /* 0x000ea20000000800 */
[C---:B-1----:R-:W-:Y:S01]  /*98a0*/  FADD.FTZ R42, R8.reuse, R3 ;  /* 0x00000003082a7221 */ /* 0x042fe20000010000 */
[----:B------:R-:W-:Y:S01]  /*98b0*/  F2FP.F16.F32.PACK_AB R181, R8, R181 ;  /* 0x000000b508b5723e */ /* 0x000fe200000000ff */
[-C--:B------:R-:W-:Y:S01]  /*98c0*/  FFMA.FTZ R64, R29, R5.reuse, -R59 ;  /* 0x000000051d407223 */ /* 0x080fe2000001083b */
[-C--:B------:R-:W-:Y:S01]  /*98d0*/  FFMA.FTZ R39, R39, R5.reuse, -R7 ;  /* 0x0000000527277223 */ /* 0x080fe20000010807 */
[-C--:B------:R-:W-:Y:S01]  /*98e0*/  FFMA.FTZ R29, R80, R5.reuse, -R59 ;  /* 0x00000005501d7223 */ /* 0x080fe2000001083b */
[-CC-:B------:R-:W-:Y:S01]  /*98f0*/  FFMA.FTZ R82, R82, R5.reuse, -R7.reuse ;  /* 0x0000000552527223 */ /* 0x180fe20000010807 */
[-CC-:B------:R-:W-:Y:S01]  /*9900*/  FFMA.FTZ R41, R41, R5.reuse, -R7.reuse ;  /* 0x0000000529297223 */ /* 0x180fe20000010807 */
[----:B------:R-:W-:Y:S01]  /*9910*/  MUFU.EX2 R177, R177 ;  /* 0x000000b100b17308 */ /* 0x000fe20000000800 */
[----:B0-----:R-:W-:Y:S01]  /*9920*/  FADD.FTZ R3, R183, R42 ;  /* 0x0000002ab7037221 */ /* 0x001fe20000010000 */
[-CC-:B------:R-:W-:Y:S01]  /*9930*/  FFMA.FTZ R42, R168, R5.reuse, -R7.reuse ;  /* 0x00000005a82a7223 */ /* 0x180fe20000010807 */
[----:B------:R-:W-:Y:S01]  /*9940*/  FFMA.FTZ R86, R86, R5, -R7 ;  /* 0x0000000556567223 */ /* 0x000fe20000010807 */
[----:B------:R-:W-:-:S04]  /*9950*/  F2FP.F16.F32.PACK_AB R168, R53, R26 ;  /* 0x0000001a35a8723e */ /* 0x000fc800000000ff */
[----:B------:R-:W0:Y:S01]  /*9960*/  MUFU.EX2 R166, R166 ;  /* 0x000000a600a67308 */ /* 0x000e220000000800 */
[C---:B--2---:R-:W-:Y:S01]  /*9970*/  FADD.FTZ R48, R14.reuse, R3 ;  /* 0x000000030e307221 */ /* 0x044fe20000010000 */
[----:B------:R-:W-:-:S06]  /*9980*/  F2FP.F16.F32.PACK_AB R183, R14, R183 ;  /* 0x000000b70eb7723e */ /* 0x000fcc00000000ff */
[----:B------:R-:W-:Y:S08]  /*9990*/  MUFU.EX2 R20, R20 ;  /* 0x0000001400147308 */ /* 0x000ff00000000800 */
[----:B------:R-:W-:Y:S01]  /*99a0*/  MUFU.EX2 R179, R179 ;  /* 0x000000b300b37308 */ /* 0x000fe20000000800 */
[----:B0-----:R-:W-:-:S07]  /*99b0*/  F2FP.F16.F32.PACK_AB R176, R166, R57 ;  /* 0x00000039a6b0723e */ /* 0x001fce00000000ff */
[----:B------:R-:W0:Y:S08]  /*99c0*/  MUFU.EX2 R164, R164 ;  /* 0x000000a400a47308 */ /* 0x000e300000000800 */
[----:B------:R-:W-:Y:S08]  /*99d0*/  MUFU.EX2 R24, R24 ;  /* 0x0000001800187308 */ /* 0x000ff00000000800 */
[----:B------:R-:W1:Y:S01]  /*99e0*/  MUFU.EX2 R32, R32 ;  /* 0x0000002000207308 */ /* 0x000e620000000800 */
[----:B0-----:R-:W-:-:S07]  /*99f0*/  F2FP.F16.F32.PACK_AB R178, R164, R47 ;  /* 0x0000002fa4b2723e */ /* 0x001fce00000000ff */
[----:B------:R-:W-:Y:S08]  /*9a00*/  MUFU.EX2 R173, R173 ;  /* 0x000000ad00ad7308 */ /* 0x000ff00000000800 */
[----:B------:R-:W-:Y:S01]  /*9a10*/  MUFU.EX2 R28, R28 ;  /* 0x0000001c001c7308 */ /* 0x000fe20000000800 */
[----:B-1----:R-:W-:-:S07]  /*9a20*/  F2FP.F16.F32.PACK_AB R172, R49, R32 ;  /* 0x0000002031ac723e */ /* 0x002fce00000000ff */
        /* <DEDUP_REMOVED lines=11> */
[----:B------:R-:W-:Y:S01]  /*9ae0*/  IMAD.U32 R33, RZ, RZ, UR36 ;  /* 0x00000024ff217e24 */ /* 0x000fe2000f8e00ff */
[----:B------:R-:W-:Y:S01]  /*9af0*/  MUFU.EX2 R165, R165 ;  /* 0x000000a500a57308 */ /* 0x000fe20000000800 */
[----:B------:R-:W-:Y:S01]  /*9b00*/  HGMMA.64x128x16.F32 R88, R156, gdesc[UR8].tnspB, R88, gsb0 ;  /* 0x41e000089c587df0 */ /* 0x000fe20008000858 */
[-C--:B------:R-:W-:Y:S01]  /*9b10*/  FFMA.FTZ R160, R62, R5.reuse, -R59 ;  /* 0x000000053ea07223 */ /* 0x080fe2000001083b */
[-CC-:B------:R-:W-:Y:S01]  /*9b20*/  FFMA.FTZ R161, R66, R5.reuse, -R7.reuse ;  /* 0x0000000542a17223 */ /* 0x180fe20000010807 */
[----:B------:R-:W-:Y:S01]  /*9b30*/  @!P1 LEA R33, R33, UR37, 0x3 ;  /* 0x0000002521219c11 */ /* 0x000fe2000f8e18ff */
[-C--:B------:R-:W-:Y:S01]  /*9b40*/  FFMA.FTZ R163, R70, R5.reuse, -R7 ;  /* 0x0000000546a37223 */ /* 0x080fe20000010807 */
[----:B------:R-:W-:Y:S01]  /*9b50*/  FFMA.FTZ R62, R174, R5, -R59 ;  /* 0x00000005ae3e7223 */ /* 0x000fe2000001083b */
[----:B------:R-:W-:Y:S01]  /*9b60*/  F2FP.F16.F32.PACK_AB R174, R51, R30 ;  /* 0x0000001e33ae723e */ /* 0x000fe200000000ff */
[----:B------:R-:W-:Y:S01]  /*9b70*/  MUFU.EX2 R232, R232 ;  /* 0x000000e800e87308 */ /* 0x000fe20000000800 */
[----:B------:R-:W-:-:S05]  /*9b80*/  @!P1 VIADD R33, R33, 0x34840 ;  /* 0x0003484021219836 */ /* 0x000fca0000000000 */
[----:B------:R-:W-:Y:S02]  /*9b90*/  @!P1 PRMT R33, RZ, 0x654, R33 ;  /* 0x00000654ff219816 */ /* 0x000fe40000000021 */
        /* <DEDUP_REMOVED lines=12> */
[----:B------:R-:W-:Y:S08]  /*9c60*/  MUFU.EX2 R27, R27 ;  /* 0x0000001b001b7308 */ /* 0x000ff00000000800 */
[----:B------:R-:W1:Y:S08]  /*9c70*/  MUFU.EX2 R64, R64 ;  /* 0x0000004000407308 */ /* 0x000e700000000800 */
[----:B------:R-:W-:Y:S08]  /*9c80*/  MUFU.EX2 R39, R39 ;  /* 0x0000002700277308 */ /* 0x000ff00000000800 */
[----:B------:R-:W-:Y:S01]  /*9c90*/  MUFU.EX2 R29, R29 ;  /* 0x0000001d001d7308 */ /* 0x000fe20000000800 */
[----:B------:R-:W-:-:S02]  /*9ca0*/  WARPGROUP.DEPBAR.LE gsb0, 0x0 ;  /* 0x00008000000079c5 */ /* 0x000fc40000010000 */
[----:B------:R-:W-:Y:S01]  /*9cb0*/  WARPGROUP.ARRIVE ;  /* 0x00000000000079c5 */ /* 0x000fe20000000000 */
[----:B------:R-:W-:-:S04]  /*9cc0*/  FFMA.FTZ R157, R74, R5, -R7 ;  /* 0x000000054a9d7223 */ /* 0x000fc80000010807 */
[----:B------:R-:W-:Y:S01]  /*9cd0*/  MUFU.EX2 R159, R78 ;  /* 0x0000004e009f7308 */ /* 0x000fe20000000800 */
[----:B0-----:R-:W-:Y:S02]  /*9ce0*/  F2FP.F16.F32.PACK_AB R156, R62, R13 ;  /* 0x0000000d3e9c723e */ /* 0x001fe400000000ff */
[----:B-1----:R-:W-:Y:S01]  /*9cf0*/  F2FP.F16.F32.PACK_AB R158, R64, R27 ;  /* 0x0000001b409e723e */ /* 0x002fe200000000ff */
[----:B------:R-:W-:Y:S04]  /*9d00*/  HGMMA.64x128x16.F32 R88, R152, gdesc[UR4].tnspB, R88, gsb0 ;  /* 0x41e0000498587df0 */ /* 0x000fe80008000858 */
[----:B------:R-:W-:Y:S08]  /*9d10*/  MUFU.EX2 R157, R157 ;  /* 0x0000009d009d7308 */ /* 0x000ff00000000800 */
        /* <DEDUP_REMOVED lines=9> */
[----:B--2---:R-:W-:-:S04]  /*9db0*/  @!P1 VIADD R33, R35, 0x34860 ;  /* 0x0003486023219836 */ /* 0x004fc80000000000 */
[----:B------:R-:W-:Y:S01]  /*9dc0*/  MUFU.EX2 R155, R86 ;  /* 0x00000056009b7308 */ /* 0x000fe20000000800 */
[----:B------:R-:W-:Y:S01]  /*9dd0*/  @!P1 PRMT R35, RZ, 0x654, R33 ;  /* 0x00000654ff239816 */ /* 0x000fe20000000021 */
[----:B------:R-:W-:Y:S01]  /*9de0*/  FADD.FTZ R33, R45, R4 ;  /* 0x000000042d217221 */ /* 0x000fe20000010000 */
[----:B------:R-:W-:Y:S02]  /*9df0*/  FFMA.FTZ R4, R84, R5, -R7 ;  /* 0x0000000554047223 */ /* 0x000fe40000010807 */
[----:B------:R0:W-:Y:S01]  /*9e00*/  @!P1 SYNCS.ARRIVE.TRANS64.RED.A1T0 RZ, [R35+URZ], RZ ;  /* 0x000000ff23ff99a7 */ /* 0x0001e2000810043f */
[----:B------:R-:W-:Y:S01]  /*9e10*/  FADD.FTZ R46, R16, R33 ;  /* 0x00000021102e7221 */ /* 0x000fe20000010000 */
[----:B------:R-:W-:Y:S01]  /*9e20*/  FADD.FTZ R33, R177, R48 ;  /* 0x00000030b1217221 */ /* 0x000fe20000010000 */
[C---:B------:R-:W-:Y:S01]  /*9e30*/  F2FP.F16.F32.PACK_AB R177, R20.reuse, R177 ;  /* 0x000000b114b1723e */ /* 0x040fe200000000ff */
[----:B------:R-:W1:Y:S01]  /*9e40*/  MUFU.EX2 R4, R4 ;  /* 0x0000000400047308 */ /* 0x000e620000000800 */
[----:B------:R-:W-:Y:S01]  /*9e50*/  FADD.FTZ R46, R55, R46 ;  /* 0x0000002e372e7221 */ /* 0x000fe20000010000 */
[----:B------:R-:W-:-:S03]  /*9e60*/  FADD.FTZ R50, R20, R33 ;  /* 0x0000002114327221 */ /* 0x000fc60000010000 */
[----:B------:R-:W-:Y:S01]  /*9e70*/  FADD.FTZ R3, R57, R46 ;  /* 0x0000002e39037221 */ /* 0x000fe20000010000 */
[----:B------:R-:W-:Y:S01]  /*9e80*/  FADD.FTZ R33, R179, R50 ;  /* 0x00000032b3217221 */ /* 0x000fe20000010000 */
[-CC-:B------:R-:W-:Y:S01]  /*9e90*/  FFMA.FTZ R46, R170, R5.reuse, -R7.reuse ;  /* 0x00000005aa2e7223 */ /* 0x180fe20000010807 */
[----:B------:R-:W-:Y:S01]  /*9ea0*/  FFMA.FTZ R7, R43, R5, -R7 ;  /* 0x000000052b077223 */ /* 0x000fe20000010807 */
[----:B------:R-:W-:Y:S01]  /*9eb0*/  FADD.FTZ R48, R166, R3 ;  /* 0x00000003a6307221 */ /* 0x000fe20000010000 */
[----:B------:R-:W-:Y:S02]  /*9ec0*/  F2FP.F16.F32.PACK_AB R179, R24, R179 ;  /* 0x000000b318b3723e */ /* 0x000fe400000000ff */
[----:B------:R-:W-:Y:S01]  /*9ed0*/  F2FP.F16.F32.PACK_AB R170, R44, R11 ;  /* 0x0000000b2caa723e */ /* 0x000fe200000000ff */
[----:B------:R-:W-:Y:S01]  /*9ee0*/  FADD.FTZ R3, R47, R48 ;  /* 0x000000302f037221 */ /* 0x000fe20000010000 */
[----:B------:R-:W-:Y:S01]  /*9ef0*/  FADD.FTZ R48, R24, R33 ;  /* 0x0000002118307221 */ /* 0x000fe20000010000 */
[----:B------:R-:W2:Y:S01]  /*9f00*/  MUFU.EX2 R46, R46 ;  /* 0x0000002e002e7308 */ /* 0x000ea20000000800 */
[----:B------:R-:W-:Y:S01]  /*9f10*/  F2FP.F16.F32.PACK_AB R166, R234, R15 ;  /* 0x0000000feaa6723e */ /* 0x000fe200000000ff */
[----:B------:R-:W-:Y:S01]  /*9f20*/  FADD.FTZ R3, R164, R3 ;  /* 0x00000003a4037221 */ /* 0x000fe20000010000 */
[----:B------:R-:W-:-:S03]  /*9f30*/  F2FP.F16.F32.PACK_AB R164, R232, R17 ;  /* 0x00000011e8a4723e */ /* 0x000fc600000000ff */
[----:B------:R-:W-:Y:S01]  /*9f40*/  FADD.FTZ R50, R32, R3 ;  /* 0x0000000320327221 */ /* 0x000fe20000010000 */
[----:B------:R-:W-:Y:S01]  /*9f50*/  FADD.FTZ R3, R173, R48 ;  /* 0x00000030ad037221 */ /* 0x000fe20000010000 */
[----:B------:R-:W3:Y:S01]  /*9f60*/  MUFU.EX2 R7, R7 ;  /* 0x0000000700077308 */ /* 0x000ee20000000800 */
[C---:B------:R-:W-:Y:S01]  /*9f70*/  F2FP.F16.F32.PACK_AB R173, R28.reuse, R173 ;  /* 0x000000ad1cad723e */ /* 0x040fe200000000ff */
        /* <DEDUP_REMOVED lines=24> */
[----:B-1----:R-:W-:Y:S02]  /*a100*/  F2FP.F16.F32.PACK_AB R167, R4, R167 ;  /* 0x000000a704a7723e */ /* 0x002fe400000000ff */
[----:B------:R-:W-:Y:S01]  /*a110*/  FADD.FTZ R3, R234, R3 ;  /* 0x00000003ea037221 */ /* 0x000fe20000010000 */
[----:B------:R-:W-:-:S03]  /*a120*/  FADD.FTZ R8, R4, R9 ;  /* 0x0000000904087221 */ /* 0x000fc60000010000 */
        /* <DEDUP_REMOVED lines=8> */
[----:B------:R-:W-:Y:S01]  /*a1b0*/  F2FP.F16.F32.PACK_AB R162, R25, R162 ;  /* 0x000000a219a2723e */ /* 0x000fe200000000ff */
[----:B------:R-:W-:-:S02]  /*a1c0*/  IMAD.MOV.U32 R9, RZ, RZ, R12 ;  /* 0x000000ffff097224 */ /* 0x000fc400078e000c */
[----:B------:R-:W-:Y:S01]  /*a1d0*/  FADD.FTZ R14, R25, R14 ;  /* 0x0000000e190e7221 */ /* 0x000fe20000010000 */
[C---:B--2---:R-:W-:Y:S01]  /*a1e0*/  FADD.FTZ R8, R46.reuse, R3 ;  /* 0x000000032e087221 */ /* 0x044fe20000010000 */
[----:B------:R-:W-:Y:S02]  /*a1f0*/  F2FP.F16.F32.PACK_AB R163, R46, R163 ;  /* 0x000000a32ea3723e */ /* 0x000fe400000000ff */
        /* <DEDUP_REMOVED lines=17> */
[C---:B---3--:R-:W-:Y:S02]  /*a310*/  F2FP.F16.F32.PACK_AB R155, R7.reuse, R155 ;  /* 0x0000009b079b723e */ /* 0x048fe400000000ff */
[----:B------:R-:W-:Y:S01]  /*a320*/  FADD.FTZ R4, R72, R3 ;  /* 0x0000000348047221 */ /* 0x000fe20000010000 */
[----:B------:R-:W-:Y:S01]  /*a330*/  FADD.FTZ R3, R7, R8 ;  /* 0x0000000807037221 */ /* 0x000fe20000010000 */
[----:B------:R-:W-:Y:S01]  /*a340*/  IMAD.MOV.U32 R7, RZ, RZ, R6 ;  /* 0x000000ffff077224 */ /* 0x000fe200078e0006 */
[----:B0-----:R-:W-:Y:S06]  /*a350*/  @P2 BRA `(.L_x_2249) ;  /* 0xffffffd400ec2947 */ /* 0x001fec000383ffff */
.L_x_2240:
        /* <DEDUP_REMOVED lines=67> */
.L_x_2250:
[----:B------:R-:W-:Y:S01]  /*a790*/  ULEA UR5, UR36, UR37, 0x3 ;  /* 0x0000002524057291 */ /* 0x000fe2000f8e183f */
[----:B------:R-:W-:-:S05]  /*a7a0*/  IMAD.U32 R0, RZ, RZ, UR38 ;  /* 0x00000026ff007e24 */ /* 0x000fca000f8e00ff */
[----:B------:R-:W-:-:S04]  /*a7b0*/  SHF.L.U32 R0, R0, 0x1f, RZ ;  /* 0x0000001f00007819 */ /* 0x000fc800000006ff */
[----:B------:R0:W1:Y:S01]  /*a7c0*/  SYNCS.PHASECHK.TRANS64.TRYWAIT P2, [UR5+0x34850], R0 ;  /* 0x03485000ff0075a7 */ /* 0x0000620008040145 */
[----:B------:R-:W-:Y:S05]  /*a7d0*/  @!P0 BRA `(.L_x_2251) ;  /* 0x0000000000048947 */ /* 0x000fea0003800000 */
[----:B------:R-:W-:Y:S01]  /*a7e0*/  BPT.TRAP 0x1 ;  /* 0x000000040000795c */ /* 0x000fe20000300000 */
.L_x_2251:
[----:B-1----:R-:W-:Y:S05]  /*a7f0*/  @P2 BRA `(.L_x_2252) ;  /* 0x0000000000082947 */ /* 0x002fea0003800000 */
[----:B------:R-:W1:Y:S02]  /*a800*/  SYNCS.PHASECHK.TRANS64.TRYWAIT P0, [UR5+0x34850], R0 ;  /* 0x03485000ff0075a7 */ /* 0x000e640008000145 */
[----:B-1----:R-:W-:Y:S05]  /*a810*/  @!P0 BRA `(.L_x_2253) ;  /* 0x000000a800448947 */ /* 0x002fea0003800000 */
.L_x_2252:
[----:B------:R-:W-:Y:S01]  /*a820*/  UIADD3 UR37, UR37, 0x400, URZ ;  /* 0x0000040025257890 */ /* 0x000fe2000fffe03f */
[----:B------:R-:W-:Y:S01]  /*a830*/  WARPGROUP.ARRIVE ;  /* 0x00000000000079c5 */ /* 0x000fe20000000000 */
[----:B------:R-:W-:Y:S01]  /*a840*/  UMOV UR7, 0x40000040 ;  /* 0x4000004000077882 */ /* 0x000fe20000000000 */
[----:B-1----:R-:W1:Y:S01]  /*a850*/  SHFL.BFLY PT, R7, R4, 0x2, 0x1f ;  /* 0x0c401f0004077f89 */ /* 0x002e6200000e0000 */
[----:B------:R-:W-:Y:S01]  /*a860*/  USHF.R.U32.HI UR37, URZ, 0x4, UR37 ;  /* 0x000000043f257899 */ /* 0x000fe20008011625 */
[----:B------:R-:W-:Y:S02]  /*a870*/  IMAD.MOV.U32 R94, RZ, RZ, -0x800000 ;  /* 0xff800000ff5e7424 */ /* 0x000fe400078e00ff */
[----:B0-----:R-:W0:Y:S01]  /*a880*/  SHFL.BFLY PT, R0, R3, 0x2, 0x1f ;  /* 0x0c401f0003007f89 */ /* 0x001e2200000e0000 */
[----:B------:R-:W-:Y:S01]  /*a890*/  ULOP3.LUT UR37, UR37, 0x3fff, URZ, 0xc0, !UPT ;  /* 0x00003fff25257892 */ /* 0x000fe2000f8ec03f */
[----:B------:R-:W-:-:S03]  /*a8a0*/  VIADD R209, R209, 0x1 ;  /* 0x00000001d1d17836 */ /* 0x000fc60000000000 */
[----:B------:R-:W-:-:S04]  /*a8b0*/  ULOP3.LUT UR4, UR37, 0x4000000, URZ, 0xfc, !UPT ;  /* 0x0400000025047892 */ /* 0x000fc8000f8efc3f */
[----:B------:R-:W-:Y:S02]  /*a8c0*/  ULEA UR4, UR36, UR4, 0xb ;  /* 0x0000000424047291 */ /* 0x000fe4000f8e583f */
[----:B------:R-:W-:-:S04]  /*a8d0*/  UIADD3 UR36, UR36, 0x1, URZ ;  /* 0x0000000124247890 */ /* 0x000fc8000fffe03f */
[----:B------:R-:W-:Y:S01]  /*a8e0*/  UISETP.NE.AND UP0, UPT, UR36, 0x2, UPT ;  /* 0x000000022400788c */ /* 0x000fe2000bf05270 */
[----:B------:R-:W-:Y:S02]  /*a8f0*/  UMOV UR6, UR4 ;  /* 0x0000000400067c82 */ /* 0x000fe40008000000 */
[----:B------:R-:W-:Y:S01]  /*a900*/  HGMMA.64x128x16.F32 R24, R180, gdesc[UR4].tnspB, R24, gsb0 ;  /* 0x41e00004b4187df0 */ /* 0x000fe20008000818 */
[----:B------:R-:W-:Y:S01]  /*a910*/  UIADD3 UR6, UR4, 0x80, URZ ;  /* 0x0000008004067890 */ /* 0x000fe2000fffe03f */
[----:B-1----:R-:W-:Y:S01]  /*a920*/  FADD.FTZ R7, R7, R4 ;  /* 0x0000000407077221 */ /* 0x002fe20000010000 */
[----:B------:R-:W-:Y:S01]  /*a930*/  UMOV UR7, 0x40000040 ;  /* 0x4000004000077882 */ /* 0x000fe20000000000 */
[----:B------:R-:W-:Y:S02]  /*a940*/  IMAD.MOV.U32 R4, RZ, RZ, RZ ;  /* 0x000000ffff047224 */ /* 0x000fe400078e00ff */
[----:B0-----:R-:W-:Y:S01]  /*a950*/  FADD.FTZ R2, R0, R3 ;  /* 0x0000000300027221 */ /* 0x001fe20000010000 */
[----:B------:R-:W-:Y:S01]  /*a960*/  IMAD.U32 R3, RZ, RZ, UR5 ;  /* 0x00000005ff037e24 */ /* 0x000fe2000f8e00ff */
[----:B------:R-:W0:Y:S01]  /*a970*/  SHFL.BFLY PT, R0, R7, 0x1, 0x1f ;  /* 0x0c201f0007007f89 */ /* 0x000e2200000e0000 */
[----:B------:R-:W-:-:S03]  /*a980*/  USEL UR36, UR36, URZ, UP0 ;  /* 0x0000003f24247287 */ /* 0x000fc60008000000 */
[----:B------:R-:W1:Y:S01]  /*a990*/  SHFL.BFLY PT, R9, R2, 0x1, 0x1f ;  /* 0x0c201f0002097f89 */ /* 0x000e6200000e0000 */
[----:B0-----:R-:W-:Y:S01]  /*a9a0*/  FADD.FTZ R11, R7, R0 ;  /* 0x00000000070b7221 */ /* 0x001fe20000010000 */
[----:B------:R-:W-:Y:S02]  /*a9b0*/  IMAD.MOV.U32 R0, RZ, RZ, -0x800000 ;  /* 0xff800000ff007424 */ /* 0x000fe400078e00ff */
[----:B-1----:R-:W-:Y:S02]  /*a9c0*/  FADD.FTZ R13, R2, R9 ;  /* 0x00000009020d7221 */ /* 0x002fe40000010000 */
[----:B------:R-:W-:Y:S01]  /*a9d0*/  FSETP.NE.FTZ.AND P0, PT, R11, RZ, PT ;  /* 0x000000ff0b00720b */ /* 0x000fe20003f15000 */
[----:B------:R-:W-:Y:S02]  /*a9e0*/  IMAD.MOV.U32 R9, RZ, RZ, RZ ;  /* 0x000000ffff097224 */ /* 0x000fe400078e00ff */
[----:B------:R-:W-:Y:S01]  /*a9f0*/  @!P1 VIADD R2, R3, 0x34860 ;  /* 0x0003486003029836 */ /* 0x000fe20000000000 */
[----:B------:R-:W-:-:S04]  /*aa00*/  FSETP.NE.FTZ.AND P2, PT, R13, RZ, PT ;  /* 0x000000ff0d00720b */ /* 0x000fc80003f55000 */
[----:B------:R-:W-:-:S05]  /*aa10*/  @!P1 PRMT R2, RZ, 0x654, R2 ;  /* 0x00000654ff029816 */ /* 0x000fca0000000002 */
        /* <DEDUP_REMOVED lines=56> */
[-C--:B-1----:R-:W-:Y:S01]  /*ada0*/  FMUL.FTZ R2, R24, R4.reuse ;  /* 0x0000000418027220 */ /* 0x082fe20000410000 */
        /* <DEDUP_REMOVED lines=55> */
[----:B------:R-:W-:-:S07]  /*b120*/  FMUL.FTZ R87, R87, R9 ;  /* 0x0000000957577220 */ /* 0x000fce0000410000 */
.L_x_2223:
        /* <DEDUP_REMOVED lines=8> */
[----:B------:R-:W2:Y:S01]  /*b1b0*/  S2R R5, SR_SWINHI ;  /* 0x0000000000057919 */ /* 0x000ea20000002f00 */
[----:B------:R-:W-:Y:S01]  /*b1c0*/  F2FP.F16.F32.PACK_AB R36, R73, R72 ;  /* 0x000000484924723e */ /* 0x000fe200000000ff */
[----:B------:R-:W3:Y:S01]  /*b1d0*/  LDC.64 R106, c[0x0][0xc00] ;  /* 0x00030000ff6a7b82 */ /* 0x000ee20000000a00 */
[----:B------:R-:W-:Y:S01]  /*b1e0*/  ULDC.64 UR4, c[0x0][0xc08] ;  /* 0x0003020000047ab9 */ /* 0x000fe20000000a00 */
[----:B------:R-:W-:Y:S02]  /*b1f0*/  MOV R16, R22 ;  /* 0x0000001600107202 */ /* 0x000fe40000000f00 */
[----:B--2---:R-:W-:-:S03]  /*b200*/  MOV R17, R5 ;  /* 0x0000000500117202 */ /* 0x004fc60000000f00 */
[----:B------:R-:W-:-:S03]  /*b210*/  IMAD.WIDE R8, R228, 0x2, R16 ;  /* 0x00000002e4087825 */ /* 0x000fc600078e0210 */
[C---:B------:R-:W-:Y:S02]  /*b220*/  IADD3 R11, P3, R8.reuse, 0x4000, RZ ;  /* 0x00004000080b7810 */ /* 0x040fe40007f7e0ff */
[C---:B------:R-:W-:Y:S02]  /*b230*/  IADD3 R95, P2, R8.reuse, 0x4020, RZ ;  /* 0x00004020085f7810 */ /* 0x040fe40007f5e0ff */
[----:B------:R-:W-:Y:S01]  /*b240*/  LOP3.LUT R4, R11, 0x380, RZ, 0xc0, !PT ;  /* 0x000003800b047812 */ /* 0x000fe200078ec0ff */
[--C-:B------:R-:W-:Y:S01]  /*b250*/  IMAD.X R29, RZ, RZ, R9.reuse, P3 ;  /* 0x000000ffff1d7224 */ /* 0x100fe200018e0609 */
[----:B------:R-:W-:Y:S01]  /*b260*/  LOP3.LUT R6, R95, 0x380, RZ, 0xc0, !PT ;  /* 0x000003805f067812 */ /* 0x000fe200078ec0ff */
[----:B------:R-:W-:Y:S01]  /*b270*/  IMAD.X R33, RZ, RZ, R9, P2 ;  /* 0x000000ffff217224 */ /* 0x000fe200010e0609 */
[----:B------:R-:W-:Y:S02]  /*b280*/  IADD3 R105, P0, R8, 0x4060, RZ ;  /* 0x0000406008697810 */ /* 0x000fe40007f1e0ff */
[----:B------:R-:W-:-:S02]  /*b290*/  SHF.R.U64 R4, R4, 0x3, RZ ;  /* 0x0000000304047819 */ /* 0x000fc400000012ff */
[C---:B------:R-:W-:Y:S01]  /*b2a0*/  LOP3.LUT R5, R8.reuse, 0x380, RZ, 0xc0, !PT ;  /* 0x0000038008057812 */ /* 0x040fe200078ec0ff */
[--C-:B------:R-:W-:Y:S01]  /*b2b0*/  IMAD.X R31, RZ, RZ, R9.reuse, P0 ;  /* 0x000000ffff1f7224 */ /* 0x100fe200000e0609 */
[C---:B------:R-:W-:Y:S02]  /*b2c0*/  IADD3 R103, P1, R8.reuse, 0x4040, RZ ;  /* 0x0000404008677810 */ /* 0x040fe40007f3e0ff */
[----:B------:R-:W-:Y:S02]  /*b2d0*/  IADD3 R35, P6, R8, 0x20, RZ ;  /* 0x0000002008237810 */ /* 0x000fe40007fde0ff */
[----:B------:R-:W-:Y:S01]  /*b2e0*/  SHF.R.U64 R6, R6, 0x3, RZ ;  /* 0x0000000306067819 */ /* 0x000fe200000012ff */
[--C-:B------:R-:W-:Y:S01]  /*b2f0*/  IMAD.X R15, RZ, RZ, R9.reuse, P1 ;  /* 0x000000ffff0f7224 */ /* 0x100fe200008e0609 */
[C---:B------:R-:W-:Y:S01]  /*b300*/  IADD3 R39, P4, R8.reuse, 0x60, RZ ;  /* 0x0000006008277810 */ /* 0x040fe20007f9e0ff */
[----:B------:R-:W-:Y:S01]  /*b310*/  IMAD.X R13, RZ, RZ, R9, P6 ;  /* 0x000000ffff0d7224 */ /* 0x000fe200030e0609 */
[----:B------:R-:W-:-:S02]  /*b320*/  IADD3 R37, P5, R8, 0x40, RZ ;  /* 0x0000004008257810 */ /* 0x000fc40007fbe0ff */
[----:B------:R-:W-:Y:S01]  /*b330*/  LOP3.LUT R12, R105, 0x380, RZ, 0xc0, !PT ;  /* 0x00000380690c7812 */ /* 0x000fe200078ec0ff */
[----:B------:R-:W-:Y:S01]  /*b340*/  IMAD.X R7, RZ, RZ, R9, P4 ;  /* 0x000000ffff077224 */ /* 0x000fe200020e0609 */
[----:B------:R-:W-:Y:S02]  /*b350*/  LOP3.LUT R28, R4, R11, RZ, 0x3c, !PT ;  /* 0x0000000b041c7212 */ /* 0x000fe400078e3cff */
[----:B------:R-:W-:Y:S02]  /*b360*/  SHF.R.U64 R5, R5, 0x3, RZ ;  /* 0x0000000305057819 */ /* 0x000fe400000012ff */
[----:B------:R-:W-:Y:S02]  /*b370*/  LOP3.LUT R10, R103, 0x380, RZ, 0xc0, !PT ;  /* 0x00000380670a7812 */ /* 0x000fe400078ec0ff */
[----:B------:R-:W-:Y:S02]  /*b380*/  LOP3.LUT R32, R6, R95, RZ, 0x3c, !PT ;  /* 0x0000005f06207212 */ /* 0x000fe400078e3cff */
[----:B------:R-:W-:-:S02]  /*b390*/  LOP3.LUT R4, R35, 0x380, RZ, 0xc0, !PT ;  /* 0x0000038023047812 */ /* 0x000fc400078ec0ff */
[----:B------:R-:W-:Y:S02]  /*b3a0*/  LOP3.LUT R6, R39, 0x380, RZ, 0xc0, !PT ;  /* 0x0000038027067812 */ /* 0x000fe400078ec0ff */
[----:B------:R-:W-:Y:S02]  /*b3b0*/  LOP3.LUT R34, R37, 0x380, RZ, 0xc0, !PT ;  /* 0x0000038025227812 */ /* 0x000fe400078ec0ff */
[----:B------:R-:W-:Y:S02]  /*b3c0*/  SHF.R.U64 R12, R12, 0x3, RZ ;  /* 0x000000030c0c7819 */ /* 0x000fe400000012ff */
[----:B------:R-:W-:Y:S01]  /*b3d0*/  LOP3.LUT R8, R5, R8, RZ, 0x3c, !PT ;  /* 0x0000000805087212 */ /* 0x000fe200078e3cff */
[----:B------:R-:W-:Y:S01]  /*b3e0*/  IMAD.X R5, RZ, RZ, R9, P5 ;  /* 0x000000ffff057224 */ /* 0x000fe200028e0609 */
[----:B------:R-:W-:Y:S02]  /*b3f0*/  SHF.R.U64 R10, R10, 0x3, RZ ;  /* 0x000000030a0a7819 */ /* 0x000fe400000012ff */
[----:B------:R-:W-:-:S02]  /*b400*/  SHF.R.U64 R4, R4, 0x3, RZ ;  /* 0x0000000304047819 */ /* 0x000fc400000012ff */
[----:B------:R-:W-:Y:S02]  /*b410*/  SHF.R.U64 R6, R6, 0x3, RZ ;  /* 0x0000000306067819 */ /* 0x000fe400000012ff */
[----:B------:R-:W-:Y:S02]  /*b420*/  SHF.R.U64 R34, R34, 0x3, RZ ;  /* 0x0000000322227819 */ /* 0x000fe400000012ff */
[----:B------:R-:W-:Y:S02]  /*b430*/  LOP3.LUT R30, R12, R105, RZ, 0x3c, !PT ;  /* 0x000000690c1e7212 */ /* 0x000fe400078e3cff */
[----:B------:R-:W-:Y:S02]  /*b440*/  LOP3.LUT R14, R10, R103, RZ, 0x3c, !PT ;  /* 0x000000670a0e7212 */ /* 0x000fe400078e3cff */
[----:B-1----:R-:W-:Y:S01]  /*b450*/  MOV R24, R8 ;  /* 0x0000000800187202 */ /* 0x002fe20000000f00 */
[----:B------:R-:W1:Y:S01]  /*b460*/  LDC.64 R102, c[0x0][0xc00] ;  /* 0x00030000ff667b82 */ /* 0x000e620000000a00 */
[----:B------:R-:W-:-:S02]  /*b470*/  LOP3.LUT R12, R4, R35, RZ, 0x3c, !PT ;  /* 0x00000023040c7212 */ /* 0x000fc400078e3cff */
[----:B------:R-:W-:Y:S02]  /*b480*/  F2FP.F16.F32.PACK_AB R8, R3, R2 ;  /* 0x000000020308723e */ /* 0x000fe400000000ff */
[----:B------:R-:W-:Y:S02]  /*b490*/  F2FP.F16.F32.PACK_AB R9, R93, R92 ;  /* 0x0000005c5d09723e */ /* 0x000fe400000000ff */
[----:B------:R-:W-:Y:S02]  /*b4a0*/  F2FP.F16.F32.PACK_AB R10, R21, R20 ;  /* 0x00000014150a723e */ /* 0x000fe400000000ff */
[----:B------:R-:W-:Y:S01]  /*b4b0*/  F2FP.F16.F32.PACK_AB R11, R97, R96 ;  /* 0x00000060610b723e */ /* 0x000fe200000000ff */
[----:B------:R-:W-:Y:S01]  /*b4c0*/  BAR.SYNC.DEFER_BLOCKING 0x1, 0x100 ;  /* 0x0044000000007b1d */ /* 0x000fe20000010000 */
[----:B------:R-:W-:Y:S02]  /*b4d0*/  LOP3.LUT R6, R6, R39, RZ, 0x3c, !PT ;  /* 0x0000002706067212 */ /* 0x000fe400078e3cff */
        /* <DEDUP_REMOVED lines=9> */
[----:B------:R-:W-:Y:S02]  /*b570*/  F2FP.F16.F32.PACK_AB R12, R49, R48 ;  /* 0x00000030310c723e */ /* 0x000fe400000000ff */
[----:B------:R-:W-:Y:S01]  /*b580*/  F2FP.F16.F32.PACK_AB R13, R51, R50 ;  /* 0x00000032330d723e */ /* 0x000fe200000000ff */
[----:B------:R2:W-:Y:S01]  /*b590*/  STSM.16.M88.4 [R24], R8 ;  /* 0x0000000818007844 */ /* 0x0005e20000000200 */
[----:B------:R-:W-:Y:S02]  /*b5a0*/  F2FP.F16.F32.PACK_AB R14, R53, R52 ;  /* 0x00000034350e723e */ /* 0x000fe400000000ff */
[----:B------:R-:W-:Y:S01]  /*b5b0*/  F2FP.F16.F32.PACK_AB R15, R55, R54 ;  /* 0x00000036370f723e */ /* 0x000fe200000000ff */
[----:B------:R4:W-:Y:S01]  /*b5c0*/  STSM.16.M88.4 [R108], R4 ;  /* 0x000000046c007844 */ /* 0x0009e20000000200 */
[----:B------:R-:W-:-:S02]  /*b5d0*/  MOV R95, R30 ;  /* 0x0000001e005f7202 */ /* 0x000fc40000000f00 */
[----:B------:R-:W-:Y:S02]  /*b5e0*/  MOV R104, R28 ;  /* 0x0000001c00687202 */ /* 0x000fe40000000f00 */
[----:B------:R-:W-:Y:S02]  /*b5f0*/  F2FP.F16.F32.PACK_AB R28, R57, R56 ;  /* 0x00000038391c723e */ /* 0x000fe400000000ff */
[----:B------:R-:W-:Y:S02]  /*b600*/  F2FP.F16.F32.PACK_AB R29, R59, R58 ;  /* 0x0000003a3b1d723e */ /* 0x000fe400000000ff */
[----:B------:R-:W-:Y:S02]  /*b610*/  F2FP.F16.F32.PACK_AB R30, R61, R60 ;  /* 0x0000003c3d1e723e */ /* 0x000fe400000000ff */
[----:B------:R-:W-:Y:S02]  /*b620*/  F2FP.F16.F32.PACK_AB R31, R63, R62 ;  /* 0x0000003e3f1f723e */ /* 0x000fe400000000ff */
[----:B--2---:R-:W-:-:S02]  /*b630*/  F2FP.F16.F32.PACK_AB R8, R41, R40 ;  /* 0x000000282908723e */ /* 0x004fc400000000ff */
[----:B------:R-:W-:Y:S02]  /*b640*/  F2FP.F16.F32.PACK_AB R9, R43, R42 ;  /* 0x0000002a2b09723e */ /* 0x000fe400000000ff */
[----:B------:R-:W-:Y:S02]  /*b650*/  F2FP.F16.F32.PACK_AB R10, R45, R44 ;  /* 0x0000002c2d0a723e */ /* 0x000fe400000000ff */
[----:B------:R-:W-:Y:S02]  /*b660*/  F2FP.F16.F32.PACK_AB R11, R47, R46 ;  /* 0x0000002e2f0b723e */ /* 0x000fe400000000ff */
[----:B------:R-:W-:Y:S02]  /*b670*/  MOV R24, R32 ;  /* 0x0000002000187202 */ /* 0x000fe40000000f00 */
[----:B------:R-:W-:Y:S01]  /*b680*/  F2FP.F16.F32.PACK_AB R32, R65, R64 ;  /* 0x000000404120723e */ /* 0x000fe200000000ff */
[----:B------:R3:W-:Y:S01]  /*b690*/  STSM.16.M88.4 [R38], R8 ;  /* 0x0000000826007844 */ /* 0x0007e20000000200 */
[----:B------:R-:W-:-:S02]  /*b6a0*/  F2FP.F16.F32.PACK_AB R33, R67, R66 ;  /* 0x000000424321723e */ /* 0x000fc400000000ff */
[----:B------:R-:W-:Y:S01]  /*b6b0*/  F2FP.F16.F32.PACK_AB R34, R69, R68 ;  /* 0x000000444522723e */ /* 0x000fe200000000ff */
[----:B------:R2:W-:Y:S01]  /*b6c0*/  STSM.16.M88.4 [R39], R12 ;  /* 0x0000000c27007844 */ /* 0x0005e20000000200 */
[----:B------:R-:W-:Y:S02]  /*b6d0*/  F2FP.F16.F32.PACK_AB R35, R71, R70 ;  /* 0x000000464723723e */ /* 0x000fe400000000ff */
[----:B------:R-:W-:Y:S01]  /*b6e0*/  F2FP.F16.F32.PACK_AB R37, R75, R74 ;  /* 0x0000004a4b25723e */ /* 0x000fe200000000ff */
[----:B------:R0:W-:Y:S01]  /*b6f0*/  STSM.16.M88.4 [R104], R28 ;  /* 0x0000001c68007844 */ /* 0x0001e20000000200 */
[----:B----4-:R-:W-:Y:S02]  /*b700*/  F2FP.F16.F32.PACK_AB R4, R81, R80 ;  /* 0x000000505104723e */ /* 0x010fe400000000ff */
[----:B------:R-:W-:Y:S01]  /*b710*/  F2FP.F16.F32.PACK_AB R5, R83, R82 ;  /* 0x000000525305723e */ /* 0x000fe200000000ff */
[----:B------:R-:W-:Y:S01]  /*b720*/  STSM.16.M88.4 [R24], R32 ;  /* 0x0000002018007844 */ /* 0x000fe20000000200 */
[----:B------:R-:W-:-:S02]  /*b730*/  F2FP.F16.F32.PACK_AB R6, R85, R84 ;  /* 0x000000545506723e */ /* 0x000fc400000000ff */
[----:B------:R-:W-:Y:S01]  /*b740*/  F2FP.F16.F32.PACK_AB R7, R87, R86 ;  /* 0x000000565707723e */ /* 0x000fe200000000ff */
[----:B---3--:R-:W-:Y:S01]  /*b750*/  IMAD.WIDE R8, R186, 0x4, R106 ;  /* 0x00000004ba087825 */ /* 0x008fe200078e026a */
[----:B------:R-:W-:Y:S02]  /*b760*/  F2FP.F16.F32.PACK_AB R38, R77, R76 ;  /* 0x0000004c4d26723e */ /* 0x000fe400000000ff */
[----:B-1----:R-:W-:Y:S02]  /*b770*/  ISETP.NE.U32.AND P0, PT, R102, RZ, PT ;  /* 0x000000ff6600720c */ /* 0x002fe40003f05070 */
[----:B--2---:R-:W-:Y:S02]  /*b780*/  F2FP.F16.F32.PACK_AB R39, R79, R78 ;  /* 0x0000004e4f27723e */ /* 0x004fe400000000ff */
[----:B------:R-:W-:Y:S01]  /*b790*/  ISETP.NE.AND.EX P0, PT, R103, RZ, PT, P0 ;  /* 0x000000ff6700720c */ /* 0x000fe20003f05300 */
[----:B0-----:R-:W-:Y:S02]  /*b7a0*/  IMAD.MOV.U32 R104, RZ, RZ, RZ ;  /* 0x000000ffff687224 */ /* 0x001fe400078e00ff */
[----:B------:R-:W-:Y:S04]  /*b7b0*/  STSM.16.M88.4 [R105], R36 ;  /* 0x0000002469007844 */ /* 0x000fe80000000200 */
[----:B------:R0:W-:Y:S01]  /*b7c0*/  STSM.16.M88.4 [R95], R4 ;  /* 0x000000045f007844 */ /* 0x0001e20000000200 */
[----:B------:R-:W-:Y:S01]  /*b7d0*/  BAR.SYNC.DEFER_BLOCKING 0x1, 0x100 ;  /* 0x0044000000007b1d */ /* 0x000fe20000010000 */
[----:B------:R-:W-:-:S07]  /*b7e0*/  ISETP.NE.U32.AND P1, PT, RZ, UR4, PT ;  /* 0x00000004ff007c0c */ /* 0x000fce000bf25070 */
[----:B0-----:R-:W0:Y:S08]  /*b7f0*/  LDC R5, c[0x0][0xad4] ;  /* 0x0002b500ff057b82 */ /* 0x001e300000000800 */
[----:B------:R-:W1:Y:S01]  /*b800*/  LDC R95, c[0x0][0xbe8] ;  /* 0x0002fa00ff5f7b82 */ /* 0x000e620000000800 */
[----:B------:R-:W2:Y:S01]  /*b810*/  @P0 LDG.E R104, desc[UR56][R8.64] ;  /* 0x0000003808680981 */ /* 0x000ea2000c1e1900 */
[----:B------:R-:W-:Y:S01]  /*b820*/  ISETP.NE.AND.EX P1, PT, RZ, UR5, PT, P1 ;  /* 0x00000005ff007c0c */ /* 0x000fe2000bf25310 */
[----:B------:R-:W-:-:S12]  /*b830*/  IMAD.MOV.U32 R30, RZ, RZ, 0x9b8 ;  /* 0x000009b8ff1e7424 */ /* 0x000fd800078e00ff */
[C---:B------:R-:W-:Y:S01]  /*b840*/  @P1 LEA R12, P2, R186.reuse, UR4, 0x2 ;  /* 0x00000004ba0c1c11 */ /* 0x040fe2000f8410ff */
[----:B------:R-:W-:Y:S02]  /*b850*/  ULDC UR4, c[0x0][0xa88] ;  /* 0x0002a20000047ab9 */ /* 0x000fe40000000800 */
[----:B------:R-:W-:Y:S01]  /*b860*/  IMAD.U32 R24, RZ, RZ, UR4 ;  /* 0x00000004ff187e24 */ /* 0x000fe2000f8e00ff */
[----:B------:R-:W-:Y:S02]  /*b870*/  @P1 LEA.HI.X R13, R186, UR5, R191, 0x2, P2 ;  /* 0x00000005ba0d1c11 */ /* 0x000fe400090f14bf */
[C---:B------:R-:W-:Y:S02]  /*b880*/  ISETP.NE.AND P2, PT, R190.reuse, RZ, PT ;  /* 0x000000ffbe00720c */ /* 0x040fe40003f45270 */
[----:B-1----:R-:W-:Y:S01]  /*b890*/  ISETP.NE.AND P4, PT, R95, 0x1, PT ;  /* 0x000000015f00780c */ /* 0x002fe20003f85270 */
[----:B------:R1:W5:Y:S01]  /*b8a0*/  @P1 LDG.E R24, desc[UR56][R12.64] ;  /* 0x000000380c181981 */ /* 0x000362000c1e1900 */
[----:B0-----:R-:W-:Y:S01]  /*b8b0*/  SEL R5, R190, R5, P2 ;  /* 0x00000005be057207 */ /* 0x001fe20001000000 */
[----:B------:R-:W-:Y:S01]  /*b8c0*/  IMAD.IADD R35, R185, 0x1, R18 ;  /* 0x00000001b9237824 */ /* 0x000fe200078e0212 */
[----:B------:R-:W-:-:S02]  /*b8d0*/  ISETP.NE.U32.AND P2, PT, R102, RZ, PT ;  /* 0x000000ff6600720c */ /* 0x000fc40003f45070 */
[----:B------:R-:W-:Y:S02]  /*b8e0*/  ISETP.GT.AND P3, PT, R5, 0x1, PT ;  /* 0x000000010500780c */ /* 0x000fe40003f64270 */
[----:B------:R-:W-:Y:S01]  /*b8f0*/  ISETP.NE.AND.EX P2, PT, R103, RZ, PT, P2 ;  /* 0x000000ff6700720c */ /* 0x000fe20003f45320 */
[----:B------:R-:W0:Y:S01]  /*b900*/  LDC.64 R4, c[0x0][0xba8] ;  /* 0x0002ea00ff047b82 */ /* 0x000e220000000a00 */
[----:B------:R-:W-:Y:S02]  /*b910*/  SEL R30, R30, 0x978, P3 ;  /* 0x000009781e1e7807 */ /* 0x000fe40001800000 */
[----:B------:R-:W-:Y:S02]  /*b920*/  SEL R186, R186, RZ, !P2 ;  /* 0x000000ffbaba7207 */ /* 0x000fe40005000000 */
[----:B------:R-:W-:Y:S02]  /*b930*/  SEL R191, R191, RZ, !P2 ;  /* 0x000000ffbfbf7207 */ /* 0x000fe40005000000 */
[----:B------:R-:W-:Y:S01]  /*b940*/  SEL R29, R207, RZ, P3 ;  /* 0x000000ffcf1d7207 */ /* 0x000fe20001800000 */
[----:B------:R-:W3:Y:S08]  /*b950*/  LDC.64 R10, c[0x0][R30+0x220] ;  /* 0x000088001e0a7b82 */ /* 0x000ef00000000a00 */
[----:B------:R-:W4:Y:S08]  /*b960*/  LDC.64 R6, c[0x0][R30+0x218] ;  /* 0x000086001e067b82 */ /* 0x000f300000000a00 */
[----:B------:R-:W2:Y:S08]  /*b970*/  @P4 LDC R32, c[0x0][0xbec] ;  /* 0x0002fb00ff204b82 */ /* 0x000eb00000000800 */
[----:B------:R-:W2:Y:S01]  /*b980*/  @P4 LDC R33, c[0x0][0xbf0] ;  /* 0x0002fc00ff214b82 */ /* 0x000ea20000000800 */
[----:B---3--:R-:W-:-:S04]  /*b990*/  IMAD R11, R11, R186, RZ ;  /* 0x000000ba0b0b7224 */ /* 0x008fc800078e02ff */
[C---:B------:R-:W-:Y:S02]  /*b9a0*/  IMAD R191, R10.reuse, R191, R11 ;  /* 0x000000bf0abf7224 */ /* 0x040fe400078e020b */
[----:B------:R-:W-:Y:S01]  /*b9b0*/  IMAD.WIDE.U32 R10, R10, R186, RZ ;  /* 0x000000ba0a0a7225 */ /* 0x000fe200078e00ff */
[----:B-1----:R-:W1:Y:S03]  /*b9c0*/  LDC.64 R12, c[0x0][R30+0x228] ;  /* 0x00008a001e0c7b82 */ /* 0x002e660000000a00 */
[----:B----4-:R-:W-:-:S04]  /*b9d0*/  IMAD.WIDE.U32 R14, R6, R189, RZ ;  /* 0x000000bd060e7225 */ /* 0x010fc800078e00ff */
[----:B------:R-:W-:Y:S01]  /*b9e0*/  IMAD R31, R7, R189, RZ ;  /* 0x000000bd071f7224 */ /* 0x000fe200078e02ff */
[----:B0-----:R-:W0:Y:S01]  /*b9f0*/  @!P3 LDC R4, c[0x0][0xb50] ;  /* 0x0002d400ff04bb82 */ /* 0x001e220000000800 */
[----:B------:R-:W-:Y:S02]  /*ba00*/  IMAD.IADD R191, R11, 0x1, R191 ;  /* 0x000000010bbf7824 */ /* 0x000fe400078e02bf */
[----:B------:R-:W-:Y:S01]  /*ba10*/  IMAD.IADD R31, R15, 0x1, R31 ;  /* 0x000000010f1f7824 */ /* 0x000fe200078e021f */
[----:B------:R-:W-:-:S04]  /*ba20*/  MOV R15, R35 ;  /* 0x00000023000f7202 */ /* 0x000fc80000000f00 */
[----:B------:R-:W3:Y:S01]  /*ba30*/  LDC.64 R6, c[0x0][R30+0x210] ;  /* 0x000084001e067b82 */ /* 0x000ee20000000a00 */
[----:B-1----:R-:W-:-:S07]  /*ba40*/  IMAD R13, R13, R29, RZ ;  /* 0x0000001d0d0d7224 */ /* 0x002fce00078e02ff */
[----:B------:R-:W1:Y:S01]  /*ba50*/  @!P3 LDC R5, c[0x0][0xb54] ;  /* 0x0002d500ff05bb82 */ /* 0x000e620000000800 */
[--C-:B--2---:R-:W-:Y:S01]  /*ba60*/  IADD3 R28, P2, P5, R10, R14, R104.reuse ;  /* 0x0000000e0a1c7210 */ /* 0x104fe20007d5e068 */
[----:B------:R-:W-:Y:S01]  /*ba70*/  @P4 IMAD.HI.U32 R14, R35, R32, RZ ;  /* 0x00000020230e4227 */ /* 0x000fe200078e00ff */
[----:B------:R-:W-:-:S03]  /*ba80*/  SHF.R.S32.HI R102, RZ, 0x1f, R104 ;  /* 0x0000001fff667819 */ /* 0x000fc60000011468 */
[----:B------:R-:W-:Y:S01]  /*ba90*/  IMAD.WIDE.U32 R10, R12, R29, RZ ;  /* 0x0000001d0c0a7225 */ /* 0x000fe200078e00ff */
[----:B------:R-:W-:Y:S02]  /*baa0*/  @P4 SHF.R.U32.HI R15, RZ, R33, R14 ;  /* 0x00000021ff0f4219 */ /* 0x000fe4000001160e */
[----:B------:R-:W-:Y:S01]  /*bab0*/  IADD3.X R12, R191, R31, R102, P2, P5 ;  /* 0x0000001fbf0c7210 */ /* 0x000fe200017ea466 */
[----:B------:R-:W-:Y:S01]  /*bac0*/  IMAD.IADD R29, R11, 0x1, R13 ;  /* 0x000000010b1d7824 */ /* 0x000fe200078e020d */
[----:B------:R-:W-:Y:S01]  /*bad0*/  IADD3 R10, P2, P5, R15, R28, R10 ;  /* 0x0000001c0f0a7210 */ /* 0x000fe20007d5e00a */
[--C-:B------:R-:W-:Y:S01]  /*bae0*/  IMAD.MOV R14, RZ, RZ, -R15.reuse ;  /* 0x000000ffff0e7224 */ /* 0x100fe200078e0a0f */
[----:B------:R-:W-:-:S03]  /*baf0*/  SHF.R.S32.HI R11, RZ, 0x1f, R15 ;  /* 0x0000001fff0b7819 */ /* 0x000fc6000001140f */
[----:B------:R-:W-:Y:S01]  /*bb00*/  IMAD R13, R95, R14, R35 ;  /* 0x0000000e5f0d7224 */ /* 0x000fe200078e0223 */
[----:B------:R-:W-:-:S03]  /*bb10*/  IADD3.X R11, R11, R12, R29, P2, P5 ;  /* 0x0000000c0b0b7210 */ /* 0x000fc600017ea41d */
[----:B---3--:R-:W-:Y:S01]  /*bb20*/  IMAD R7, R7, R13, RZ ;  /* 0x0000000d07077224 */ /* 0x008fe200078e02ff */
[----:B------:R-:W-:-:S05]  /*bb30*/  SHF.R.S32.HI R15, RZ, 0x1f, R13 ;  /* 0x0000001fff0f7819 */ /* 0x000fca000001140d */
[C---:B------:R-:W-:Y:S02]  /*bb40*/  IMAD R15, R6.reuse, R15, R7 ;  /* 0x0000000f060f7224 */ /* 0x040fe400078e0207 */
[----:B------:R-:W-:-:S04]  /*bb50*/  IMAD.WIDE.U32 R6, R6, R13, R10 ;  /* 0x0000000d06067225 */ /* 0x000fc800078e000a */
[----:B------:R-:W-:Y:S01]  /*bb60*/  IMAD.IADD R7, R7, 0x1, R15 ;  /* 0x0000000107077824 */ /* 0x000fe200078e020f */
[----:B0-----:R-:W-:-:S04]  /*bb70*/  LEA R10, P2, R6, R4, 0x2 ;  /* 0x00000004060a7211 */ /* 0x001fc800078410ff */
[----:B-1----:R-:W-:Y:S01]  /*bb80*/  LEA.HI.X R11, R6, R5, R7, 0x2, P2 ;  /* 0x00000005060b7211 */ /* 0x002fe200010f1407 */
[----:B------:R-:W-:Y:S08]  /*bb90*/  @P1 BRA `(.L_x_2256) ;  /* 0x0000000000101947 */ /* 0x000ff00003800000 */
[----:B------:R-:W-:Y:S05]  /*bba0*/  @!P0 BRA `(.L_x_2256) ;  /* 0x00000000000c8947 */ /* 0x000fea0003800000 */
[----:B------:R-:W2:Y:S04]  /*bbb0*/  LDG.E R5, desc[UR56][R8.64] ;  /* 0x0000003808057981 */ /* 0x000ea8000c1e1900 */
[----:B-----5:R-:W2:Y:S02]  /*bbc0*/  LDG.E R24, desc[UR56][R8.64+0x4] ;  /* 0x0000043808187981 */ /* 0x020ea4000c1e1900 */
[----:B--2---:R-:W-:-:S07]  /*bbd0*/  IMAD.IADD R24, R24, 0x1, -R5 ;  /* 0x0000000118187824 */ /* 0x004fce00078e0a05 */
.L_x_2256:
[----:B------:R-:W-:Y:S01]  /*bbe0*/  SHFL.IDX PT, R4, R10, RZ, 0x1c1f ;  /* 0x001c1fff0a047589 */ /* 0x000fe200000e0000 */
[----:B------:R-:W-:Y:S01]  /*bbf0*/  IMAD.IADD R13, R227, 0x1, R18 ;  /* 0x00000001e30d7824 */ /* 0x000fe200078e0212 */
[----:B------:R-:W-:Y:S01]  /*bc00*/  LOP3.LUT P0, RZ, R210, 0x3, RZ, 0xc0, !PT ;  /* 0x00000003d2ff7812 */ /* 0x000fe2000780c0ff */
[----:B-----5:R-:W-:Y:S01]  /*bc10*/  IMAD R24, R24, R95, RZ ;  /* 0x0000005f18187224 */ /* 0x020fe200078e02ff */
[----:B------:R-:W0:Y:S01]  /*bc20*/  SHFL.IDX PT, R5, R11, RZ, 0x1c1f ;  /* 0x001c1fff0b057589 */ /* 0x000e2200000e0000 */
[----:B------:R-:W-:-:S03]  /*bc30*/  VIADD R29, R13, 0x8 ;  /* 0x000000080d1d7836 */ /* 0x000fc60000000000 */
[----:B------:R-:W-:Y:S01]  /*bc40*/  SHFL.IDX PT, R6, R10, 0x1, 0x1c1f ;  /* 0x003c1f000a067f89 */ /* 0x000fe200000e0000 */
[-C--:B------:R-:W-:Y:S02]  /*bc50*/  ISETP.GE.OR P1, PT, R13, R24.reuse, P0 ;  /* 0x000000180d00720c */ /* 0x080fe40000726670 */
[----:B------:R-:W-:Y:S01]  /*bc60*/  ISETP.GE.OR P0, PT, R29, R24, P0 ;  /* 0x000000181d00720c */ /* 0x000fe20000706670 */
[----:B------:R-:W1:Y:S10]  /*bc70*/  SHFL.IDX PT, R7, R11, 0x1, 0x1c1f ;  /* 0x003c1f000b077f89 */ /* 0x000e7400000e0000 */
[----:B0-----:R0:W-:Y:S04]  /*bc80*/  @!P1 ST.E desc[UR56][R4.64], R94 ;  /* 0x0000005e04009985 */ /* 0x0011e8000c101938 */
[----:B-1----:R0:W-:Y:S01]  /*bc90*/  @!P0 ST.E desc[UR56][R6.64], R0 ;  /* 0x0000000006008985 */ /* 0x0021e2000c101938 */
[----:B------:R-:W-:Y:S05]  /*bca0*/  @P3 BRA `(.L_x_2257) ;  /* 0x00000008007c3947 */ /* 0x000fea0003800000 */
[----:B------:R-:W-:Y:S01]  /*bcb0*/  IMAD R3, R208, 0x40, R23 ;  /* 0x00000040d0037824 */ /* 0x000fe200078e0217 */
[----:B------:R-:W1:Y:S01]  /*bcc0*/  @P4 LDC R49, c[0x0][0xbec] ;  /* 0x0002fb00ff314b82 */ /* 0x000e620000000800 */
[----:B------:R-:W-:Y:S02]  /*bcd0*/  ULDC.64 UR4, c[0x0][0xaa0] ;  /* 0x0002a80000047ab9 */ /* 0x000fe40000000a00 */
[----:B------:R-:W-:-:S03]  /*bce0*/  IMAD.WIDE R16, R3, 0x2, R16 ;  /* 0x0000000203107825 */ /* 0x000fc600078e0210 */
[C---:B------:R-:W-:Y:S02]  /*bcf0*/  IADD3 R9, P6, R16.reuse, 0x1000, RZ ;  /* 0x0000100010097810 */ /* 0x040fe40007fde0ff */
[----:B------:R-:W2:Y:S01]  /*bd00*/  @P4 LDC R51, c[0x0][0xbf0] ;  /* 0x0002fc00ff334b82 */ /* 0x000ea20000000800 */
[C---:B------:R-:W-:Y:S02]  /*bd10*/  IADD3 R13, P5, R16.reuse, 0x2000, RZ ;  /* 0x00002000100d7810 */ /* 0x040fe40007fbe0ff */
[----:B------:R-:W-:Y:S02]  /*bd20*/  LOP3.LUT R8, R9, 0x380, RZ, 0xc0, !PT ;  /* 0x0000038009087812 */ /* 0x000fe400078ec0ff */
[----:B------:R-:W-:Y:S02]  /*bd30*/  IADD3 R29, P3, R16, 0x3000, RZ ;  /* 0x00003000101d7810 */ /* 0x000fe40007f7e0ff */
[----:B------:R-:W-:Y:S02]  /*bd40*/  SHF.R.U64 R8, R8, 0x3, RZ ;  /* 0x0000000308087819 */ /* 0x000fe400000012ff */
[----:B------:R-:W-:-:S02]  /*bd50*/  IADD3 R33, P2, R16, 0x4000, RZ ;  /* 0x0000400010217810 */ /* 0x000fc40007f5e0ff */
[----:B------:R-:W-:Y:S01]  /*bd60*/  LOP3.LUT R8, R8, R9, RZ, 0x3c, !PT ;  /* 0x0000000908087212 */ /* 0x000fe200078e3cff */
[--C-:B------:R-:W-:Y:S01]  /*bd70*/  IMAD.X R9, RZ, RZ, R17.reuse, P6 ;  /* 0x000000ffff097224 */ /* 0x100fe200030e0611 */
[C---:B------:R-:W-:Y:S02]  /*bd80*/  IADD3 R3, P6, R16.reuse, 0x7000, RZ ;  /* 0x0000700010037810 */ /* 0x040fe40007fde0ff */
[C---:B------:R-:W-:Y:S02]  /*bd90*/  IADD3 R37, P1, R16.reuse, 0x5000, RZ ;  /* 0x0000500010257810 */ /* 0x040fe40007f3e0ff */
[C---:B------:R-:W-:Y:S01]  /*bda0*/  IADD3 R41, P0, R16.reuse, 0x6000, RZ ;  /* 0x0000600010297810 */ /* 0x040fe20007f1e0ff */
[----:B------:R-:W-:Y:S01]  /*bdb0*/  IMAD.X R45, RZ, RZ, R17, P6 ;  /* 0x000000ffff2d7224 */ /* 0x000fe200030e0611 */
[----:B0-----:R-:W-:Y:S01]  /*bdc0*/  LOP3.LUT R5, R16, 0x380, RZ, 0xc0, !PT ;  /* 0x0000038010057812 */ /* 0x001fe200078ec0ff */
[----:B------:R-:W5:Y:S01]  /*bdd0*/  LD.E.128 R8, desc[UR56][R8.64] ;  /* 0x0000003808087980 */ /* 0x000f62000c101d00 */
[----:B------:R-:W-:-:S02]  /*bde0*/  LOP3.LUT R0, R3, 0x380, RZ, 0xc0, !PT ;  /* 0x0000038003007812 */ /* 0x000fc400078ec0ff */
[----:B------:R-:W-:Y:S02]  /*bdf0*/  LOP3.LUT R12, R13, 0x380, RZ, 0xc0, !PT ;  /* 0x000003800d0c7812 */ /* 0x000fe400078ec0ff */
[----:B------:R-:W-:Y:S02]  /*be00*/  LOP3.LUT R28, R29, 0x380, RZ, 0xc0, !PT ;  /* 0x000003801d1c7812 */ /* 0x000fe400078ec0ff */
[----:B------:R-:W-:Y:S02]  /*be10*/  LOP3.LUT R32, R33, 0x380, RZ, 0xc0, !PT ;  /* 0x0000038021207812 */ /* 0x000fe400078ec0ff */
[----:B------:R-:W-:Y:S02]  /*be20*/  LOP3.LUT R36, R37, 0x380, RZ, 0xc0, !PT ;  /* 0x0000038025247812 */ /* 0x000fe400078ec0ff */
[----:B------:R-:W-:Y:S02]  /*be30*/  LOP3.LUT R40, R41, 0x380, RZ, 0xc0, !PT ;  /* 0x0000038029287812 */ /* 0x000fe400078ec0ff */
[----:B------:R-:W-:-:S02]  /*be40*/  SHF.R.U64 R5, R5, 0x3, RZ ;  /* 0x0000000305057819 */ /* 0x000fc400000012ff */
[----:B------:R-:W-:Y:S02]  /*be50*/  SHF.R.U64 R0, R0, 0x3, RZ ;  /* 0x0000000300007819 */ /* 0x000fe400000012ff */
[----:B------:R-:W-:Y:S02]  /*be60*/  SHF.R.U64 R12, R12, 0x3, RZ ;  /* 0x000000030c0c7819 */ /* 0x000fe400000012ff */
[----:B------:R-:W-:Y:S02]  /*be70*/  SHF.R.U64 R28, R28, 0x3, RZ ;  /* 0x000000031c1c7819 */ /* 0x000fe400000012ff */
[----:B------:R-:W-:Y:S02]  /*be80*/  SHF.R.U64 R32, R32, 0x3, RZ ;  /* 0x0000000320207819 */ /* 0x000fe400000012ff */
[----:B------:R-:W-:Y:S02]  /*be90*/  SHF.R.U64 R36, R36, 0x3, RZ ;  /* 0x0000000324247819 */ /* 0x000fe400000012ff */
[----:B------:R-:W-:-:S02]  /*bea0*/  SHF.R.U64 R40, R40, 0x3, RZ ;  /* 0x0000000328287819 */ /* 0x000fc400000012ff */
[----:B------:R-:W-:Y:S02]  /*beb0*/  LOP3.LUT R16, R5, R16, RZ, 0x3c, !PT ;  /* 0x0000001005107212 */ /* 0x000fe400078e3cff */
[----:B------:R-:W-:Y:S01]  /*bec0*/  LOP3.LUT R44, R0, R3, RZ, 0x3c, !PT ;  /* 0x00000003002c7212 */ /* 0x000fe200078e3cff */
[----:B------:R-:W-:Y:S01]  /*bed0*/  IMAD R3, R102, UR4, RZ ;  /* 0x0000000466037c24 */ /* 0x000fe2000f8e02ff */
        /* <DEDUP_REMOVED lines=10> */
[----:B------:R0:W5:Y:S01]  /*bf80*/  LD.E.128 R4, desc[UR56][R16.64] ;  /* 0x0000003810047980 */ /* 0x000162000c101d00 */
[----:B------:R-:W-:-:S03]  /*bf90*/  SHF.R.S32.HI R21, RZ, 0x1f, R186 ;  /* 0x0000001fff157819 */ /* 0x000fc600000114ba */
[----:B------:R-:W5:Y:S04]  /*bfa0*/  LD.E.128 R12, desc[UR56][R12.64] ;  /* 0x000000380c0c7980 */ /* 0x000f68000c101d00 */
[----:B------:R-:W5:Y:S01]  /*bfb0*/  LD.E.128 R28, desc[UR56][R28.64] ;  /* 0x000000381c1c7980 */ /* 0x000f62000c101d00 */
[C---:B0-----:R-:W-:Y:S02]  /*bfc0*/  IMAD R17, R104.reuse, UR5, R3 ;  /* 0x0000000568117c24 */ /* 0x041fe4000f8e0203 */
[----:B------:R-:W-:Y:S01]  /*bfd0*/  IMAD.WIDE.U32 R2, R104, UR4, RZ ;  /* 0x0000000468027c25 */ /* 0x000fe2000f8e00ff */
[----:B------:R-:W-:Y:S01]  /*bfe0*/  ULDC.64 UR4, c[0x0][0xae8] ;  /* 0x0002ba0000047ab9 */ /* 0x000fe20000000a00 */
[----:B------:R-:W5:Y:S02]  /*bff0*/  LD.E.128 R32, desc[UR56][R32.64] ;  /* 0x0000003820207980 */ /* 0x000f64000c101d00 */
[----:B------:R-:W-:-:S02]  /*c000*/  IMAD.IADD R3, R3, 0x1, R17 ;  /* 0x0000000103037824 */ /* 0x000fc400078e0211 */
[----:B------:R-:W-:Y:S01]  /*c010*/  IMAD R17, R188, 0x20, R208 ;  /* 0x00000020bc117824 */ /* 0x000fe200078e02d0 */
[----:B------:R-:W5:Y:S03]  /*c020*/  LD.E.128 R36, desc[UR56][R36.64] ;  /* 0x0000003824247980 */ /* 0x000f66000c101d00 */
[----:B------:R-:W-:Y:S01]  /*c030*/  IMAD.IADD R20, R18, 0x1, R17 ;  /* 0x0000000112147824 */ /* 0x000fe200078e0211 */
[----:B------:R-:W5:Y:S01]  /*c040*/  LD.E.128 R40, desc[UR56][R40.64] ;  /* 0x0000003828287980 */ /* 0x000f62000c101d00 */
[----:B------:R-:W-:-:S03]  /*c050*/  IMAD.WIDE.U32 R2, R189, UR4, R2 ;  /* 0x00000004bd027c25 */ /* 0x000fc6000f8e0002 */
[----:B------:R-:W5:Y:S01]  /*c060*/  LD.E.128 R44, desc[UR56][R44.64] ;  /* 0x000000382c2c7980 */ /* 0x000f62000c101d00 */
[----:B-1----:R-:W-:Y:S01]  /*c070*/  @P4 IMAD.HI.U32 R0, R20, R49, RZ ;  /* 0x0000003114004227 */ /* 0x002fe200078e00ff */
[----:B------:R-:W-:Y:S01]  /*c080*/  @!PT LDS RZ, [RZ] ;  /* 0x00000000fffff984 */ /* 0x000fe20000000800 */
[----:B------:R-:W-:Y:S01]  /*c090*/  @!PT LDS RZ, [RZ] ;  /* 0x00000000fffff984 */ /* 0x000fe20000000800 */
[----:B------:R-:W-:Y:S01]  /*c0a0*/  @!PT LDS RZ, [RZ] ;  /* 0x00000000fffff984 */ /* 0x000fe20000000800 */
[----:B------:R-:W-:Y:S01]  /*c0b0*/  @!PT LDS RZ, [RZ] ;  /* 0x00000000fffff984 */ /* 0x000fe20000000800 */
[----:B------:R0:W-:Y:S06]  /*c0c0*/  MEMBAR.ALL.CTA ;  /* 0x0000000000007992 */ /* 0x0001ec0000008000 */
[----:B0-----:R-:W0:Y:S01]  /*c0d0*/  FENCE.VIEW.ASYNC.S ;  /* 0x00000000000073c6 */ /* 0x001e220000000000 */
[----:B------:R-:W-:Y:S01]  /*c0e0*/  IMAD R3, R189, UR5, R3 ;  /* 0x00000005bd037c24 */ /* 0x000fe2000f8e0203 */
[----:B------:R-:W-:Y:S01]  /*c0f0*/  ULDC.64 UR4, c[0x0][0xaf0] ;  /* 0x0002bc0000047ab9 */ /* 0x000fe20000000a00 */
[----:B------:R-:W-:Y:S01]  /*c100*/  IMAD.MOV.U32 R17, RZ, RZ, R20 ;  /* 0x000000ffff117224 */ /* 0x000fe200078e0014 */
[----:B--2---:R-:W-:Y:S01]  /*c110*/  @P4 SHF.R.U32.HI R17, RZ, R51, R0 ;  /* 0x00000033ff114219 */ /* 0x004fe20000011600 */
[----:B------:R-:W-:-:S03]  /*c120*/  IMAD R21, R21, UR4, RZ ;  /* 0x0000000415157c24 */ /* 0x000fc6000f8e02ff */
[--C-:B------:R-:W-:Y:S01]  /*c130*/  SHF.R.S32.HI R0, RZ, 0x1f, R17.reuse ;  /* 0x0000001fff007819 */ /* 0x100fe20000011411 */
[----:B------:R-:W-:Y:S02]  /*c140*/  IMAD.MOV R16, RZ, RZ, -R17 ;  /* 0x000000ffff107224 */ /* 0x000fe400078e0a11 */
[C---:B------:R-:W-:Y:S02]  /*c150*/  IMAD R21, R186.reuse, UR5, R21 ;  /* 0x00000005ba157c24 */ /* 0x040fe4000f8e0215 */
[----:B------:R-:W-:Y:S01]  /*c160*/  IMAD.WIDE.U32 R2, R186, UR4, R2 ;  /* 0x00000004ba027c25 */ /* 0x000fe2000f8e0002 */
[----:B------:R-:W-:-:S03]  /*c170*/  ULDC.64 UR4, c[0x0][0xae0] ;  /* 0x0002b80000047ab9 */ /* 0x000fc60000000a00 */
[----:B------:R-:W-:Y:S02]  /*c180*/  IMAD R0, R0, UR4, RZ ;  /* 0x0000000400007c24 */ /* 0x000fe4000f8e02ff */
[----:B------:R-:W-:Y:S02]  /*c190*/  IMAD R95, R95, R16, R20 ;  /* 0x000000105f5f7224 */ /* 0x000fe400078e0214 */
[----:B------:R-:W-:Y:S02]  /*c1a0*/  IMAD.IADD R3, R3, 0x1, R21 ;  /* 0x0000000103037824 */ /* 0x000fe400078e0215 */
[C---:B------:R-:W-:Y:S01]  /*c1b0*/  IMAD R21, R17.reuse, UR5, R0 ;  /* 0x0000000511157c24 */ /* 0x040fe2000f8e0200 */
[----:B------:R-:W-:Y:S01]  /*c1c0*/  SHF.R.S32.HI R0, RZ, 0x1f, R95 ;  /* 0x0000001fff007819 */ /* 0x000fe2000001145f */
[----:B------:R-:W-:Y:S01]  /*c1d0*/  IMAD.WIDE.U32 R2, R17, UR4, R2 ;  /* 0x0000000411027c25 */ /* 0x000fe2000f8e0002 */
[----:B------:R-:W-:-:S03]  /*c1e0*/  ULDC.64 UR4, c[0x0][0xad8] ;  /* 0x0002b60000047ab9 */ /* 0x000fc60000000a00 */
[----:B------:R-:W-:Y:S02]  /*c1f0*/  IMAD.IADD R3, R3, 0x1, R21 ;  /* 0x0000000103037824 */ /* 0x000fe400078e0215 */
[----:B------:R-:W-:Y:S02]  /*c200*/  IMAD R0, R0, UR4, RZ ;  /* 0x0000000400007c24 */ /* 0x000fe4000f8e02ff */
[----:B------:R-:W-:Y:S02]  /*c210*/  IMAD.IADD R49, R208, 0x1, R18 ;  /* 0x00000001d0317824 */ /* 0x000fe400078e0212 */
        /* <DEDUP_REMOVED lines=12> */
[----:B0-----:R0:W-:Y:S01]  /*c2e0*/  SYNCS.ARRIVE.TRANS64.RED.A1T0 RZ, [R22+URZ], RZ ;  /* 0x000000ff16ff79a7 */ /* 0x0011e2000810043f */
[----:B------:R0:W1:Y:S01]  /*c2f0*/  SHFL.IDX PT, R16, R0, RZ, 0x181f ;  /* 0x00181fff00107589 */ /* 0x00006200000e0000 */
[----:B------:R-:W-:Y:S03]  /*c300*/  BSSY B1, `(.L_x_2258) ;  /* 0x000000d000017945 */ /* 0x000fe60003800000 */
[----:B------:R0:W2:Y:S01]  /*c310*/  SHFL.IDX PT, R20, R18, RZ, 0x181f ;  /* 0x00181fff12147589 */ /* 0x0000a200000e0000 */
        /* <DEDUP_REMOVED lines=11> */
.L_x_2259:
[----:B------:R-:W-:Y:S05]  /*c3d0*/  BSYNC B1 ;  /* 0x0000000000017941 */ /* 0x000fea0003800000 */
.L_x_2258:
        /* <DEDUP_REMOVED lines=13> */
.L_x_2261:
[----:B------:R-:W-:Y:S05]  /*c4b0*/  BSYNC B1 ;  /* 0x0000000000017941 */ /* 0x000fea0003800000 */
.L_x_2260:
[----:B----4-:R4:W1:Y:S01]  /*c4c0*/  SHFL.IDX PT, R6, R18, 0x2, 0x181f ;  /* 0x00581f0012067f89 */ /* 0x01086200000e0000 */
[----:B------:R-:W-:Y:S03]  /*c4d0*/  BSSY B1, `(.L_x_2262) ;  /* 0x000000c000017945 */ /* 0x000fe60003800000 */
[----:B0-----:R4:W0:Y:S01]  /*c4e0*/  SHFL.IDX PT, R4, R0, 0x2, 0x181f ;  /* 0x00581f0000047f89 */ /* 0x00182200000e0000 */
[----:B------:R-:W-:Y:S05]  /*c4f0*/  @P1 BRA `(.L_x_2263) ;  /* 0x0000000000241947 */ /* 0x000fea0003800000 */
[----:B------:R-:W-:Y:S02]  /*c500*/  ULDC UR4, c[0x0][0xac8] ;  /* 0x0002b20000047ab9 */ /* 0x000fe40000000800 */
[----:B------:R-:W-:Y:S02]  /*c510*/  ISETP.GE.AND P2, PT, R23, UR4, PT ;  /* 0x0000000417007c0c */ /* 0x000fe4000bf46270 */
[----:B------:R-:W-:-:S11]  /*c520*/  ISETP.GE.AND P3, PT, R187, UR4, PT ;  /* 0x00000004bb007c0c */ /* 0x000fd6000bf66270 */
[-C--:B0-----:R-:W-:Y:S02]  /*c530*/  @!P2 LEA R2, P0, R23, R4.reuse, 0x1 ;  /* 0x000000041702a211 */ /* 0x081fe400078008ff */
[----:B------:R-:W-:Y:S02]  /*c540*/  @!P3 LEA R4, P1, R187, R4, 0x1 ;  /* 0x00000004bb04b211 */ /* 0x000fe400078208ff */
[-C--:B-1----:R-:W-:Y:S02]  /*c550*/  @!P2 LEA.HI.X R3, R23, R6.reuse, R230, 0x1, P0 ;  /* 0x000000061703a211 */ /* 0x082fe400000f0ce6 */
[----:B------:R-:W-:-:S03]  /*c560*/  @!P3 LEA.HI.X R5, R187, R6, R229, 0x1, P1 ;  /* 0x00000006bb05b211 */ /* 0x000fc600008f0ce5 */
[----:B------:R0:W-:Y:S04]  /*c570*/  @!P2 ST.E.128 desc[UR56][R2.64], R12 ;  /* 0x0000000c0200a985 */ /* 0x0001e8000c101d38 */
[----:B------:R0:W-:Y:S02]  /*c580*/  @!P3 ST.E.128 desc[UR56][R4.64], R40 ;  /* 0x000000280400b985 */ /* 0x0001e4000c101d38 */
.L_x_2263:
[----:B------:R-:W-:Y:S05]  /*c590*/  BSYNC B1 ;  /* 0x0000000000017941 */ /* 0x000fea0003800000 */
.L_x_2262:
[----:B0-----:R-:W-:Y:S01]  /*c5a0*/  VIADD R3, R49, 0x60 ;  /* 0x0000006031037836 */ /* 0x001fe20000000000 */
[----:B---34-:R-:W0:Y:S04]  /*c5b0*/  SHFL.IDX PT, R18, R18, 0x3, 0x181f ;  /* 0x00781f0012127f89 */ /* 0x018e2800000e0000 */
[----:B------:R-:W-:Y:S01]  /*c5c0*/  ISETP.GE.AND P0, PT, R3, R24, PT ;  /* 0x000000180300720c */ /* 0x000fe20003f06270 */
[----:B------:R-:W3:-:S12]  /*c5d0*/  SHFL.IDX PT, R0, R0, 0x3, 0x181f ;  /* 0x00781f0000007f89 */ /* 0x000ed800000e0000 */
[----:B------:R-:W-:Y:S05]  /*c5e0*/  @P0 BRA `(.L_x_2264) ;  /* 0x0000001400dc0947 */ /* 0x000fea0003800000 */
        /* <DEDUP_REMOVED lines=11> */
.L_x_2257:
[----:B0-----:R-:W0:Y:S01]  /*c6a0*/  @P4 LDC R0, c[0x0][0xbec] ;  /* 0x0002fb00ff004b82 */ /* 0x001e220000000800 */
[----:B------:R-:W-:Y:S01]  /*c6b0*/  ULDC.64 UR4, c[0x0][0xb08] ;  /* 0x0002c20000047ab9 */ /* 0x000fe20000000a00 */
[----:B------:R-:W-:Y:S01]  /*c6c0*/  ULDC.64 UR6, c[0x0][0xb30] ;  /* 0x0002cc0000067ab9 */ /* 0x000fe20000000a00 */
[----:B------:R-:W-:Y:S01]  /*c6d0*/  IMAD R7, R102, UR4, RZ ;  /* 0x0000000466077c24 */ /* 0x000fe2000f8e02ff */
[----:B------:R-:W-:Y:S01]  /*c6e0*/  ISETP.GE.AND P0, PT, R13, R24, PT ;  /* 0x000000180d00720c */ /* 0x000fe20003f06270 */
[C---:B------:R-:W-:Y:S01]  /*c6f0*/  IMAD.WIDE.U32 R4, R104.reuse, UR4, RZ ;  /* 0x0000000468047c25 */ /* 0x040fe2000f8e00ff */
[----:B------:R-:W-:Y:S02]  /*c700*/  BSSY B1, `(.L_x_2265) ;  /* 0x0000069000017945 */ /* 0x000fe40003800000 */
[----:B------:R-:W1:Y:S01]  /*c710*/  @P4 LDC R11, c[0x0][0xbf0] ;  /* 0x0002fc00ff0b4b82 */ /* 0x000e620000000800 */
[----:B------:R-:W-:Y:S01]  /*c720*/  IMAD R7, R104, UR5, R7 ;  /* 0x0000000568077c24 */ /* 0x000fe2000f8e0207 */
[----:B------:R-:W-:Y:S01]  /*c730*/  ULDC.64 UR4, c[0x0][0xb38] ;  /* 0x0002ce0000047ab9 */ /* 0x000fe20000000a00 */
[----:B------:R-:W-:-:S02]  /*c740*/  VIADD R22, R22, 0x34820 ;  /* 0x0003482016167836 */ /* 0x000fc40000000000 */
[----:B------:R-:W-:Y:S01]  /*c750*/  IMAD.IADD R5, R5, 0x1, R7 ;  /* 0x0000000105057824 */ /* 0x000fe200078e0207 */
[----:B------:R-:W-:Y:S02]  /*c760*/  SHF.R.S32.HI R7, RZ, 0x1f, R186 ;  /* 0x0000001fff077819 */ /* 0x000fe400000114ba */
[----:B------:R-:W-:Y:S01]  /*c770*/  PRMT R22, RZ, 0x654, R22 ;  /* 0x00000654ff167816 */ /* 0x000fe20000000016 */
[----:B------:R-:W-:-:S03]  /*c780*/  IMAD.WIDE.U32 R4, R189, UR4, R4 ;  /* 0x00000004bd047c25 */ /* 0x000fc6000f8e0004 */
[----:B------:R2:W-:Y:S01]  /*c790*/  SYNCS.ARRIVE.TRANS64.RED.A1T0 RZ, [R22+URZ], RZ ;  /* 0x000000ff16ff79a7 */ /* 0x0005e2000810043f */
[----:B------:R-:W-:Y:S01]  /*c7a0*/  IMAD R5, R189, UR5, R5 ;  /* 0x00000005bd057c24 */ /* 0x000fe2000f8e0205 */
[----:B------:R-:W-:Y:S02]  /*c7b0*/  ULDC.64 UR4, c[0x0][0xb40] ;  /* 0x0002d00000047ab9 */ /* 0x000fe40000000a00 */
[----:B------:R-:W-:Y:S02]  /*c7c0*/  IMAD R7, R7, UR4, RZ ;  /* 0x0000000407077c24 */ /* 0x000fe4000f8e02ff */
[----:B0-----:R-:W-:-:S04]  /*c7d0*/  @P4 IMAD.HI.U32 R0, R35, R0, RZ ;  /* 0x0000000023004227 */ /* 0x001fc800078e00ff */
[C---:B------:R-:W-:Y:S02]  /*c7e0*/  IMAD R9, R186.reuse, UR5, R7 ;  /* 0x00000005ba097c24 */ /* 0x040fe4000f8e0207 */
[----:B------:R-:W-:Y:S01]  /*c7f0*/  IMAD.WIDE.U32 R4, R186, UR4, R4 ;  /* 0x00000004ba047c25 */ /* 0x000fe2000f8e0004 */
[----:B------:R-:W-:-:S03]  /*c800*/  ULDC.64 UR4, c[0x0][0xb48] ;  /* 0x0002d20000047ab9 */ /* 0x000fc60000000a00 */
[----:B------:R-:W-:Y:S01]  /*c810*/  IMAD.MOV.U32 R7, RZ, RZ, R35 ;  /* 0x000000ffff077224 */ /* 0x000fe200078e0023 */
[----:B-1----:R-:W-:Y:S01]  /*c820*/  @P4 SHF.R.U32.HI R7, RZ, R11, R0 ;  /* 0x0000000bff074219 */ /* 0x002fe20000011600 */
[----:B------:R-:W-:-:S03]  /*c830*/  IMAD.IADD R5, R5, 0x1, R9 ;  /* 0x0000000105057824 */ /* 0x000fc600078e0209 */
        /* <DEDUP_REMOVED lines=10> */
[----:B------:R-:W-:Y:S01]  /*c8e0*/  IMAD R0, R0, UR4, RZ ;  /* 0x0000000400007c24 */ /* 0x000fe2000f8e02ff */
[----:B------:R-:W-:-:S03]  /*c8f0*/  IADD3 R5, R5, R9, RZ ;  /* 0x0000000905057210 */ /* 0x000fc60007ffe0ff */
        /* <DEDUP_REMOVED lines=73> */
.L_x_2266:
[----:B------:R-:W-:Y:S05]  /*cd90*/  BSYNC B1 ;  /* 0x0000000000017941 */ /* 0x000fea0003800000 */
.L_x_2265:
[----:B------:R-:W-:Y:S01]  /*cda0*/  ISETP.GE.AND P0, PT, R29, R24, PT ;  /* 0x000000181d00720c */ /* 0x000fe20003f06270 */
[----:B----4-:R3:W4:Y:S04]  /*cdb0*/  SHFL.IDX PT, R5, R16, 0x1, 0x1c1f ;  /* 0x003c1f0010057f89 */ /* 0x01072800000e0000 */
[----:B------:R3:W0:Y:S08]  /*cdc0*/  SHFL.IDX PT, R4, R0, 0x1, 0x1c1f ;  /* 0x003c1f0000047f89 */ /* 0x00063000000e0000 */
[----:B---3--:R-:W-:Y:S05]  /*cdd0*/  @P0 BRA `(.L_x_2264) ;  /* 0x0000000c00e00947 */ /* 0x008fea0003800000 */
        /* <DEDUP_REMOVED lines=8> */
[-C--:B-1--4-:R-:W-:Y:S01]  /*ce60*/  @!P1 LEA.HI.X R7, R206, R5.reuse, R225, 0x2, P5 ;  /* 0x00000005ce079211 */ /* 0x092fe200028f14e1 */
        /* <DEDUP_REMOVED lines=53> */
[----:B---3--:R-:W-:-:S04]  /*d1c0*/  LEA R2, P0, R192, R4, 0x2 ;  /* 0x00000004c0027211 */ /* 0x008fc800078010ff */
[----:B------:R-:W-:-:S05]  /*d1d0*/  LEA.HI.X R3, R192, R5, R211, 0x2, P0 ;  /* 0x00000005c0037211 */ /* 0x000fca00000f14d3 */
[----:B------:R0:W-:Y:S01]  /*d1e0*/  ST.E.64 desc[UR56][R2.64], R86 ;  /* 0x0000005602007985 */ /* 0x0001e2000c101b38 */
[----:B------:R-:W-:Y:S05]  /*d1f0*/  BRA `(.L_x_2264) ;  /* 0x0000000800d87947 */ /* 0x000fea0003800000 */
.L_x_2255:
[----:B------:R-:W2:Y:S01]  /*d200*/  LDC.64 R4, c[0x0][0xc00] ;  /* 0x00030000ff047b82 */ /* 0x000ea20000000a00 */
[----:B------:R-:W-:Y:S01]  /*d210*/  ULDC.64 UR4, c[0x0][0xc08] ;  /* 0x0003020000047ab9 */ /* 0x000fe20000000a00 */
[----:B------:R-:W-:Y:S01]  /*d220*/  IMAD.MOV.U32 R13, RZ, RZ, RZ ;  /* 0x000000ffff0d7224 */ /* 0x000fe200078e00ff */
[----:B------:R-:W-:-:S04]  /*d230*/  ISETP.NE.U32.AND P1, PT, RZ, UR4, PT ;  /* 0x00000004ff007c0c */ /* 0x000fc8000bf25070 */
[----:B------:R-:W-:Y:S01]  /*d240*/  ISETP.NE.AND.EX P1, PT, RZ, UR5, PT, P1 ;  /* 0x00000005ff007c0c */ /* 0x000fe2000bf25310 */
[----:B------:R-:W3:Y:S01]  /*d250*/  LDC.64 R2, c[0x0][0xc00] ;  /* 0x00030000ff027b82 */ /* 0x000ee20000000a00 */
[----:B--2---:R-:W-:-:S04]  /*d260*/  ISETP.NE.U32.AND P0, PT, R4, RZ, PT ;  /* 0x000000ff0400720c */ /* 0x004fc80003f05070 */
[----:B------:R-:W-:-:S07]  /*d270*/  ISETP.NE.AND.EX P0, PT, R5, RZ, PT, P0 ;  /* 0x000000ff0500720c */ /* 0x000fce0003f05300 */
[C---:B------:R-:W-:Y:S01]  /*d280*/  @P1 LEA R4, P2, R186.reuse, UR4, 0x2 ;  /* 0x00000004ba041c11 */ /* 0x040fe2000f8410ff */
[----:B------:R-:W-:Y:S01]  /*d290*/  ULDC UR4, c[0x0][0xa88] ;  /* 0x0002a20000047ab9 */ /* 0x000fe20000000800 */
[C---:B---3--:R-:W-:Y:S02]  /*d2a0*/  IMAD.WIDE R2, R186.reuse, 0x4, R2 ;  /* 0x00000004ba027825 */ /* 0x048fe400078e0202 */
[----:B------:R-:W-:Y:S02]  /*d2b0*/  @P1 LEA.HI.X R5, R186, UR5, R191, 0x2, P2 ;  /* 0x00000005ba051c11 */ /* 0x000fe400090f14bf */
[----:B------:R-:W-:Y:S01]  /*d2c0*/  IMAD.U32 R0, RZ, RZ, UR4 ;  /* 0x00000004ff007e24 */ /* 0x000fe2000f8e00ff */
[----:B------:R2:W5:Y:S05]  /*d2d0*/  @P0 LDG.E R13, desc[UR56][R2.64] ;  /* 0x00000038020d0981 */ /* 0x00056a000c1e1900 */
        /* <DEDUP_REMOVED lines=10> */
.L_x_2267:
[----:B------:R-:W-:Y:S01]  /*d380*/  BSSY B1, `(.L_x_2268) ;  /* 0x0000036000017945 */ /* 0x000fe20003800000 */
[----:B------:R-:W-:Y:S02]  /*d390*/  SEL R21, R186, RZ, !P0 ;  /* 0x000000ffba157207 */ /* 0x000fe40004000000 */
[----:B------:R-:W-:Y:S02]  /*d3a0*/  SEL R191, R191, RZ, !P0 ;  /* 0x000000ffbfbf7207 */ /* 0x000fe40004000000 */
[----:B-----5:R-:W-:Y:S01]  /*d3b0*/  SHF.R.S32.HI R16, RZ, 0x1f, R13 ;  /* 0x0000001fff107819 */ /* 0x020fe2000001140d */
[----:B------:R-:W-:Y:S06]  /*d3c0*/  @P3 BRA `(.L_x_2269) ;  /* 0x0000000000c43947 */ /* 0x000fec0003800000 */
[----:B------:R-:W2:Y:S01]  /*d3d0*/  S2R R3, SR_TID.X ;  /* 0x0000000000037919 */ /* 0x000ea20000002100 */
[----:B------:R-:W3:Y:S02]  /*d3e0*/  LDC R33, c[0x0][0xbe8] ;  /* 0x0002fa00ff217b82 */ /* 0x000ee40000000800 */
[----:B---3--:R-:W-:Y:S01]  /*d3f0*/  IMAD R2, R0, R33, RZ ;  /* 0x0000002100027224 */ /* 0x008fe200078e02ff */
[----:B--2---:R-:W-:-:S04]  /*d400*/  IADD3 R29, R18, -0x80, R3 ;  /* 0xffffff80121d7810 */ /* 0x004fc80007ffe003 */
[----:B------:R-:W-:-:S13]  /*d410*/  ISETP.GE.AND P0, PT, R29, R2, PT ;  /* 0x000000021d00720c */ /* 0x000fda0003f06270 */
[----:B------:R-:W-:Y:S05]  /*d420*/  @P0 BRA `(.L_x_2269) ;  /* 0x0000000000ac0947 */ /* 0x000fea0003800000 */
[----:B------:R-:W-:Y:S01]  /*d430*/  ISETP.NE.AND P1, PT, R33, 0x1, PT ;  /* 0x000000012100780c */ /* 0x000fe20003f25270 */
[----:B------:R-:W-:Y:S01]  /*d440*/  IMAD.MOV.U32 R14, RZ, RZ, 0x9b8 ;  /* 0x000009b8ff0e7424 */ /* 0x000fe200078e00ff */
[----:B------:R-:W-:Y:S01]  /*d450*/  ISETP.GT.AND P0, PT, R190, 0x1, PT ;  /* 0x00000001be00780c */ /* 0x000fe20003f04270 */
[----:B------:R-:W2:Y:S01]  /*d460*/  LDC.64 R30, c[0x0][0xba8] ;  /* 0x0002ea00ff1e7b82 */ /* 0x000ea20000000a00 */
[----:B------:R-:W-:Y:S02]  /*d470*/  IMAD.MOV.U32 R15, RZ, RZ, R29 ;  /* 0x000000ffff0f7224 */ /* 0x000fe400078e001d */
[----:B------:R-:W-:Y:S02]  /*d480*/  SEL R14, R14, 0x978, P0 ;  /* 0x000009780e0e7807 */ /* 0x000fe40000000000 */
[----:B------:R-:W-:-:S03]  /*d490*/  SEL R207, R207, RZ, P0 ;  /* 0x000000ffcfcf7207 */ /* 0x000fc60000000000 */
[----:B------:R-:W3:Y:S08]  /*d4a0*/  LDC.64 R4, c[0x0][R14+0x220] ;  /* 0x000088000e047b82 */ /* 0x000ef00000000a00 */
[----:B------:R-:W4:Y:S08]  /*d4b0*/  @P1 LDC R12, c[0x0][0xbec] ;  /* 0x0002fb00ff0c1b82 */ /* 0x000f300000000800 */
[----:B------:R-:W5:Y:S08]  /*d4c0*/  LDC.64 R2, c[0x0][R14+0x218] ;  /* 0x000086000e027b82 */ /* 0x000f700000000a00 */
[----:B------:R-:W0:Y:S01]  /*d4d0*/  @P1 LDC R35, c[0x0][0xbf0] ;  /* 0x0002fc00ff231b82 */ /* 0x000e220000000800 */
[----:B---3--:R-:W-:-:S02]  /*d4e0*/  IMAD R5, R5, R21, RZ ;  /* 0x0000001505057224 */ /* 0x008fc400078e02ff */
[----:B------:R-:W-:-:S04]  /*d4f0*/  IMAD.WIDE.U32 R10, R4, R21, RZ ;  /* 0x00000015040a7225 */ /* 0x000fc800078e00ff */
[----:B------:R-:W-:Y:S01]  /*d500*/  IMAD R5, R4, R191, R5 ;  /* 0x000000bf04057224 */ /* 0x000fe200078e0205 */
[----:B------:R-:W3:Y:S01]  /*d510*/  LDC.64 R6, c[0x0][R14+0x228] ;  /* 0x00008a000e067b82 */ /* 0x000ee20000000a00 */
[----:B----4-:R-:W-:-:S04]  /*d520*/  @P1 IMAD.HI.U32 R12, R29, R12, RZ ;  /* 0x0000000c1d0c1227 */ /* 0x010fc800078e00ff */
[----:B------:R-:W-:-:S03]  /*d530*/  IMAD.IADD R11, R11, 0x1, R5 ;  /* 0x000000010b0b7824 */ /* 0x000fc600078e0205 */
[----:B------:R-:W4:Y:S01]  /*d540*/  LDC.64 R8, c[0x0][R14+0x210] ;  /* 0x000084000e087b82 */ /* 0x000f220000000a00 */
[-C--:B-----5:R-:W-:Y:S02]  /*d550*/  IMAD R17, R3, R189.reuse, RZ ;  /* 0x000000bd03117224 */ /* 0x0a0fe400078e02ff */
[----:B------:R-:W-:-:S04]  /*d560*/  IMAD.WIDE.U32 R2, R2, R189, RZ ;  /* 0x000000bd02027225 */ /* 0x000fc800078e00ff */
[----:B------:R-:W-:Y:S01]  /*d570*/  IMAD.IADD R17, R3, 0x1, R17 ;  /* 0x0000000103117824 */ /* 0x000fe200078e0211 */
[----:B0-----:R-:W-:Y:S01]  /*d580*/  @P1 SHF.R.U32.HI R15, RZ, R35, R12 ;  /* 0x00000023ff0f1219 */ /* 0x001fe2000001160c */
[----:B--2---:R-:W0:Y:S01]  /*d590*/  @!P0 LDC R30, c[0x0][0xb50] ;  /* 0x0002d400ff1e8b82 */ /* 0x004e220000000800 */
[----:B------:R-:W-:-:S03]  /*d5a0*/  IADD3 R4, P1, P3, R10, R2, R13 ;  /* 0x000000020a047210 */ /* 0x000fc60007b3e00d */
[----:B------:R-:W-:Y:S02]  /*d5b0*/  IMAD.MOV R10, RZ, RZ, -R15 ;  /* 0x000000ffff0a7224 */ /* 0x000fe400078e0a0f */
[----:B---3--:R-:W-:Y:S02]  /*d5c0*/  IMAD.WIDE.U32 R2, R6, R207, RZ ;  /* 0x000000cf06027225 */ /* 0x008fe400078e00ff */
[----:B------:R-:W2:Y:S01]  /*d5d0*/  @!P0 LDC R31, c[0x0][0xb54] ;  /* 0x0002d500ff1f8b82 */ /* 0x000ea20000000800 */
[----:B------:R-:W-:Y:S01]  /*d5e0*/  IADD3.X R6, R11, R17, R16, P1, P3 ;  /* 0x000000110b067210 */ /* 0x000fe20000fe6410 */
[----:B------:R-:W-:Y:S01]  /*d5f0*/  IMAD R7, R7, R207, RZ ;  /* 0x000000cf07077224 */ /* 0x000fe200078e02ff */
[----:B------:R-:W-:Y:S01]  /*d600*/  IADD3 R2, P0, P1, R15, R4, R2 ;  /* 0x000000040f027210 */ /* 0x000fe2000791e002 */
[----:B------:R-:W-:Y:S01]  /*d610*/  IMAD R5, R33, R10, R29 ;  /* 0x0000000a21057224 */ /* 0x000fe200078e021d */
[----:B------:R-:W-:Y:S01]  /*d620*/  SHF.R.S32.HI R15, RZ, 0x1f, R15 ;  /* 0x0000001fff0f7819 */ /* 0x000fe2000001140f */
[----:B------:R-:W-:-:S02]  /*d630*/  IMAD.IADD R7, R3, 0x1, R7 ;  /* 0x0000000103077824 */ /* 0x000fc400078e0207 */
[----:B----4-:R-:W-:-:S03]  /*d640*/  IMAD R4, R9, R5, RZ ;  /* 0x0000000509047224 */ /* 0x010fc600078e02ff */
[----:B------:R-:W-:Y:S02]  /*d650*/  IADD3.X R3, R15, R6, R7, P0, P1 ;  /* 0x000000060f037210 */ /* 0x000fe400007e2407 */
[----:B------:R-:W-:Y:S01]  /*d660*/  SHF.R.S32.HI R7, RZ, 0x1f, R5 ;  /* 0x0000001fff077819 */ /* 0x000fe20000011405 */
[----:B------:R-:W-:-:S04]  /*d670*/  IMAD.WIDE.U32 R2, R8, R5, R2 ;  /* 0x0000000508027225 */ /* 0x000fc800078e0002 */
[----:B------:R-:W-:Y:S01]  /*d680*/  IMAD R7, R8, R7, R4 ;  /* 0x0000000708077224 */ /* 0x000fe200078e0204 */
[----:B0-----:R-:W-:-:S03]  /*d690*/  LEA R4, P0, R2, R30, 0x2 ;  /* 0x0000001e02047211 */ /* 0x001fc600078010ff */
[----:B------:R-:W-:-:S05]  /*d6a0*/  IMAD.IADD R3, R3, 0x1, R7 ;  /* 0x0000000103037824 */ /* 0x000fca00078e0207 */
[----:B--2---:R-:W-:Y:S01]  /*d6b0*/  LEA.HI.X R5, R2, R31, R3, 0x2, P0 ;  /* 0x0000001f02057211 */ /* 0x004fe200000f1403 */
[----:B------:R-:W-:-:S05]  /*d6c0*/  IMAD.MOV.U32 R3, RZ, RZ, -0x800000 ;  /* 0xff800000ff037424 */ /* 0x000fca00078e00ff */
[----:B------:R2:W-:Y:S02]  /*d6d0*/  STG.E desc[UR56][R4.64], R3 ;  /* 0x0000000304007986 */ /* 0x0005e4000c101938 */
.L_x_2269:
[----:B------:R-:W-:Y:S05]  /*d6e0*/  BSYNC B1 ;  /* 0x0000000000017941 */ /* 0x000fea0003800000 */
.L_x_2268:
[----:B------:R-:W-:Y:S05]  /*d6f0*/  @P2 BRA `(.L_x_2264) ;  /* 0x0000000400982947 */ /* 0x000fea0003800000 */
[----:B------:R-:W3:Y:S01]  /*d700*/  LDC R11, c[0x0][0xbe8] ;  /* 0x0002fa00ff0b7b82 */ /* 0x000ee20000000800 */
[----:B------:R-:W-:Y:S01]  /*d710*/  ULDC.64 UR4, c[0x0][0xaa0] ;  /* 0x0002a80000047ab9 */ /* 0x000fe20000000a00 */
[----:B------:R-:W-:Y:S01]  /*d720*/  IMAD R7, R188, 0x20, R208 ;  /* 0x00000020bc077824 */ /* 0x000fe200078e02d0 */
[----:B------:R-:W-:Y:S01]  /*d730*/  ULDC.64 UR6, c[0x0][0xaf0] ;  /* 0x0002bc0000067ab9 */ /* 0x000fe20000000a00 */
[----:B------:R-:W-:Y:S01]  /*d740*/  IMAD R2, R16, UR4, RZ ;  /* 0x0000000410027c24 */ /* 0x000fe2000f8e02ff */
[----:B------:R-:W-:Y:S01]  /*d750*/  BSSY B1, `(.L_x_2270) ;  /* 0x0000036000017945 */ /* 0x000fe20003800000 */
[----:B------:R-:W-:Y:S02]  /*d760*/  IMAD.IADD R9, R18, 0x1, R7 ;  /* 0x0000000112097824 */ /* 0x000fe400078e0207 */
[C---:B--2---:R-:W-:Y:S02]  /*d770*/  IMAD R5, R13.reuse, UR5, R2 ;  /* 0x000000050d057c24 */ /* 0x044fe4000f8e0202 */
[----:B------:R-:W-:Y:S01]  /*d780*/  IMAD.WIDE.U32 R2, R13, UR4, RZ ;  /* 0x000000040d027c25 */ /* 0x000fe2000f8e00ff */
[----:B------:R-:W-:-:S03]  /*d790*/  ULDC.64 UR4, c[0x0][0xae8] ;  /* 0x0002ba0000047ab9 */ /* 0x000fc60000000a00 */
[----:B------:R-:W-:Y:S02]  /*d7a0*/  IMAD.IADD R3, R3, 0x1, R5 ;  /* 0x0000000103037824 */ /* 0x000fe400078e0205 */
[----:B------:R-:W-:Y:S02]  /*d7b0*/  IMAD.MOV.U32 R5, RZ, RZ, R9 ;  /* 0x000000ffff057224 */ /* 0x000fe400078e0009 */
[----:B------:R-:W-:-:S04]  /*d7c0*/  IMAD.WIDE.U32 R2, R189, UR4, R2 ;  /* 0x00000004bd027c25 */ /* 0x000fc8000f8e0002 */
[----:B------:R-:W-:Y:S01]  /*d7d0*/  IMAD R6, R191, UR6, RZ ;  /* 0x00000006bf067c24 */ /* 0x000fe2000f8e02ff */
[----:B---3--:R-:W-:Y:S01]  /*d7e0*/  ISETP.NE.AND P0, PT, R11, 0x1, PT ;  /* 0x000000010b00780c */ /* 0x008fe20003f05270 */
[----:B------:R-:W-:Y:S01]  /*d7f0*/  IMAD R3, R189, UR5, R3 ;  /* 0x00000005bd037c24 */ /* 0x000fe2000f8e0203 */
[----:B------:R-:W-:Y:S01]  /*d800*/  ULDC.64 UR4, c[0x0][0xae0] ;  /* 0x0002b80000047ab9 */ /* 0x000fe20000000a00 */
[C---:B------:R-:W-:Y:S02]  /*d810*/  IMAD R7, R21.reuse, UR7, R6 ;  /* 0x0000000715077c24 */ /* 0x040fe4000f8e0206 */
[----:B------:R-:W-:-:S04]  /*d820*/  IMAD.WIDE.U32 R2, R21, UR6, R2 ;  /* 0x0000000615027c25 */ /* 0x000fc8000f8e0002 */
[----:B------:R-:W-:Y:S02]  /*d830*/  IMAD.IADD R3, R3, 0x1, R7 ;  /* 0x0000000103037824 */ /* 0x000fe400078e0207 */
[----:B------:R-:W-:Y:S02]  /*d840*/  IMAD.IADD R18, R208, 0x1, R18 ;  /* 0x00000001d0127824 */ /* 0x000fe400078e0212 */
[----:B------:R-:W2:Y:S08]  /*d850*/  @P0 LDC R4, c[0x0][0xbec] ;  /* 0x0002fb00ff040b82 */ /* 0x000eb00000000800 */
[----:B------:R-:W3:Y:S01]  /*d860*/  @P0 LDC R15, c[0x0][0xbf0] ;  /* 0x0002fc00ff0f0b82 */ /* 0x000ee20000000800 */
[----:B--2---:R-:W-:-:S05]  /*d870*/  @P0 IMAD.HI.U32 R4, R9, R4, RZ ;  /* 0x0000000409040227 */ /* 0x004fca00078e00ff */
        /* <DEDUP_REMOVED lines=21> */
[----:B------:R-:W-:Y:S02]  /*d9d0*/  ISETP.GE.AND P0, PT, R0, R11, PT ;  /* 0x0000000b0000720c */ /* 0x000fe40003f06270 */
[----:B------:R-:W-:Y:S02]  /*d9e0*/  LEA.HI.X R5, R2, UR5, R3, 0x1, P3 ;  /* 0x0000000502057c11 */ /* 0x000fe400098f0c03 */
[----:B------:R2:W3:Y:S04]  /*d9f0*/  SHFL.IDX PT, R2, R4, RZ, 0x181f ;  /* 0x00181fff04027589 */ /* 0x0004e800000e0000 */
        /* <DEDUP_REMOVED lines=11> */
.L_x_2271:
[----:B------:R-:W-:Y:S05]  /*dab0*/  BSYNC B1 ;  /* 0x0000000000017941 */ /* 0x000fea0003800000 */
.L_x_2270:
        /* <DEDUP_REMOVED lines=11> */
[----:B------:R0:W-:Y:S04]  /*db70*/  @!P3 ST.E.128 desc[UR56][R6.64], RZ ;  /* 0x000000ff0600b985 */ /* 0x0001e8000c101d38 */
[----:B------:R0:W-:Y:S02]  /*db80*/  @!P4 ST.E.128 desc[UR56][R2.64], RZ ;  /* 0x000000ff0200c985 */ /* 0x0001e4000c101d38 */
.L_x_2273:
[----:B------:R-:W-:Y:S05]  /*db90*/  BSYNC B1 ;  /* 0x0000000000017941 */ /* 0x000fea0003800000 */
.L_x_2272:
[----:B0-----:R0:W0:Y:S01]  /*dba0*/  SHFL.IDX PT, R0, R5, 0x2, 0x181f ;  /* 0x00581f0005007f89 */ /* 0x00102200000e0000 */
[----:B------:R-:W-:Y:S03]  /*dbb0*/  BSSY B1, `(.L_x_2274) ;  /* 0x000000c000017945 */ /* 0x000fe60003800000 */
[----:B---3--:R3:W0:Y:S01]  /*dbc0*/  SHFL.IDX PT, R2, R4, 0x2, 0x181f ;  /* 0x00581f0004027f89 */ /* 0x00862200000e0000 */
[----:B------:R-:W-:Y:S05]  /*dbd0*/  @P0 BRA `(.L_x_2275) ;  /* 0x0000000000240947 */ /* 0x000fea0003800000 */
[----:B------:R-:W-:Y:S02]  /*dbe0*/  ULDC UR4, c[0x0][0xac8] ;  /* 0x0002b20000047ab9 */ /* 0x000fe40000000800 */
[----:B------:R-:W-:Y:S02]  /*dbf0*/  ISETP.GE.AND P2, PT, R23, UR4, PT ;  /* 0x0000000417007c0c */ /* 0x000fe4000bf46270 */
[----:B------:R-:W-:-:S11]  /*dc00*/  ISETP.GE.AND P3, PT, R187, UR4, PT ;  /* 0x00000004bb007c0c */ /* 0x000fd6000bf66270 */
[-C--:B0-----:R-:W-:Y:S02]  /*dc10*/  @!P2 LEA R6, P0, R23, R2.reuse, 0x1 ;  /* 0x000000021706a211 */ /* 0x081fe400078008ff */
[----:B------:R-:W-:Y:S02]  /*dc20*/  @!P3 LEA R2, P1, R187, R2, 0x1 ;  /* 0x00000002bb02b211 */ /* 0x000fe400078208ff */
[-C--:B------:R-:W-:Y:S02]  /*dc30*/  @!P2 LEA.HI.X R7, R23, R0.reuse, R230, 0x1, P0 ;  /* 0x000000001707a211 */ /* 0x080fe400000f0ce6 */
[----:B------:R-:W-:-:S03]  /*dc40*/  @!P3 LEA.HI.X R3, R187, R0, R229, 0x1, P1 ;  /* 0x00000000bb03b211 */ /* 0x000fc600008f0ce5 */
[----:B------:R0:W-:Y:S04]  /*dc50*/  @!P2 ST.E.128 desc[UR56][R6.64], RZ ;  /* 0x000000ff0600a985 */ /* 0x0001e8000c101d38 */
[----:B------:R0:W-:Y:S02]  /*dc60*/  @!P3 ST.E.128 desc[UR56][R2.64], RZ ;  /* 0x000000ff0200b985 */ /* 0x0001e4000c101d38 */
.L_x_2275:
[----:B------:R-:W-:Y:S05]  /*dc70*/  BSYNC B1 ;  /* 0x0000000000017941 */ /* 0x000fea0003800000 */
.L_x_2274:
[----:B0-----:R-:W-:Y:S01]  /*dc80*/  VIADD R0, R18, 0x60 ;  /* 0x0000006012007836 */ /* 0x001fe20000000000 */
[----:B------:R0:W0:Y:S04]  /*dc90*/  SHFL.IDX PT, R6, R5, 0x3, 0x181f ;  /* 0x00781f0005067f89 */ /* 0x00002800000e0000 */
[----:B------:R-:W-:Y:S01]  /*dca0*/  ISETP.GE.AND P0, PT, R0, R11, PT ;  /* 0x0000000b0000720c */ /* 0x000fe20003f06270 */
[----:B------:R0:W0:-:S12]  /*dcb0*/  SHFL.IDX PT, R2, R4, 0x3, 0x181f ;  /* 0x00781f0004027f89 */ /* 0x00001800000e0000 */
[----:B------:R-:W-:Y:S05]  /*dcc0*/  @P0 BRA `(.L_x_2264) ;  /* 0x0000000000240947 */ /* 0x000fea0003800000 */
[----:B------:R-:W-:Y:S02]  /*dcd0*/  ULDC UR4, c[0x0][0xac8] ;  /* 0x0002b20000047ab9 */ /* 0x000fe40000000800 */
[----:B------:R-:W-:Y:S02]  /*dce0*/  ISETP.GE.AND P2, PT, R23, UR4, PT ;  /* 0x0000000417007c0c */ /* 0x000fe4000bf46270 */
[----:B------:R-:W-:-:S11]  /*dcf0*/  ISETP.GE.AND P3, PT, R187, UR4, PT ;  /* 0x00000004bb007c0c */ /* 0x000fd6000bf66270 */
[-C--:B0-234-:R-:W-:Y:S02]  /*dd00*/  @!P2 LEA R4, P0, R23, R2.reuse, 0x1 ;  /* 0x000000021704a211 */ /* 0x09dfe400078008ff */
[----:B------:R-:W-:Y:S02]  /*dd10*/  @!P3 LEA R2, P1, R187, R2, 0x1 ;  /* 0x00000002bb02b211 */ /* 0x000fe400078208ff */
[-C--:B------:R-:W-:Y:S02]  /*dd20*/  @!P2 LEA.HI.X R5, R23, R6.reuse, R230, 0x1, P0 ;  /* 0x000000061705a211 */ /* 0x080fe400000f0ce6 */
[----:B------:R-:W-:-:S03]  /*dd30*/  @!P3 LEA.HI.X R3, R187, R6, R229, 0x1, P1 ;  /* 0x00000006bb03b211 */ /* 0x000fc600008f0ce5 */
[----:B------:R0:W-:Y:S04]  /*dd40*/  @!P2 ST.E.128 desc[UR56][R4.64], RZ ;  /* 0x000000ff0400a985 */ /* 0x0001e8000c101d38 */
[----:B------:R0:W-:Y:S02]  /*dd50*/  @!P3 ST.E.128 desc[UR56][R2.64], RZ ;  /* 0x000000ff0200b985 */ /* 0x0001e4000c101d38 */
.L_x_2264:
[----:B------:R-:W-:Y:S05]  /*dd60*/  BSYNC B0 ;  /* 0x0000000000007941 */ /* 0x000fea0003800000 */
.L_x_2254:
[----:B------:R-:W-:Y:S02]  /*dd70*/  ULDC UR4, c[0x0][0xc3c] ;  /* 0x00030f0000047ab9 */ /* 0x000fe40000000800 */
[----:B-1----:R-:W-:-:S13]  /*dd80*/  ISETP.GE.AND P0, PT, R27, UR4, PT ;  /* 0x000000041b007c0c */ /* 0x002fda000bf06270 */
[----:B------:R-:W-:Y:S05]  /*dd90*/  @!P0 BRA `(.L_x_2276) ;  /* 0xffffff3000808947 */ /* 0x000fea000383ffff */
[----:B------:R-:W-:Y:S05]  /*dda0*/  EXIT ;  /* 0x000000000000794d */ /* 0x000fea0003800000 */
.L_x_2217:
        /* <DEDUP_REMOVED lines=18> */
.L_x_2277:
[----:B0-----:R-:W0:Y:S01]  /*ded0*/  S2R R0, SR_TID.X ;  /* 0x0000000000007919 */ /* 0x001e220000002100 */
[----:B------:R-:W-:Y:S01]  /*dee0*/  ULDC UR4, c[0x0][0xc3c] ;  /* 0x00030f0000047ab9 */ /* 0x000fe20000000800 */
        /* <DEDUP_REMOVED lines=9> */
[----:B--2---:R-:W-:-:S04]  /*df80*/  @!P1 IMAD.WIDE.U32 R2, R0, 0x4, R4 ;  /* 0x0000000400029825 */ /* 0x004fc800078e0004 */
[----:B------:R-:W-:-:S06]  /*df90*/  IMAD.MOV.U32 R5, RZ, RZ, RZ ;  /* 0x000000ffff057224 */ /* 0x000fcc00078e00ff */
        /* <DEDUP_REMOVED lines=31> */
.L_x_2281:
        /* <DEDUP_REMOVED lines=39> */
.L_x_2279:
        /* <DEDUP_REMOVED lines=10> */
[----:B------:R-:W-:-:S06]  /*e4a0*/  VIADD R8, R10, 0xffffffff ;  /* 0xffffffff0a087836 */ /* 0x000fcc0000000000 */
[----:B------:R3:W4:Y:S02]  /*e4b0*/  SHFL.IDX PT, R8, R3, R8, 0x1f ;  /* 0x00001f0803087589 */ /* 0x00072400000e0000 */
.L_x_2282:
[----:B---34-:R-:W-:Y:S01]  /*e4c0*/  IMAD R3, R8, UR5, R9 ;  /* 0x0000000508037c24 */ /* 0x018fe2000f8e0209 */
[----:B-1----:R-:W-:Y:S01]  /*e4d0*/  ISETP.NE.AND P0, PT, R7, 0x1, PT ;  /* 0x000000010700780c */ /* 0x002fe20003f05270 */
[----:B------:R-:W-:-:S03]  /*e4e0*/  VIADD R13, R10, UR4 ;  /* 0x000000040a0d7c36 */ /* 0x000fc60008000000 */
[----:B------:R1:W-:Y:S01]  /*e4f0*/  STL [R1], R3 ;  /* 0x0000000301007387 */ /* 0x0003e20000100800 */
[----:B0-----:R-:W-:-:S03]  /*e500*/  IADD3 R5, -R3, UR6, RZ ;  /* 0x0000000603057c10 */ /* 0x001fc6000fffe1ff */
[----:B------:R1:W-:Y:S05]  /*e510*/  STL [R1+0xc], R13 ;  /* 0x00000c0d01007387 */ /* 0x0003ea0000100800 */
[----:B------:R-:W-:Y:S05]  /*e520*/  @!P0 BRA `(.L_x_2283) ;  /* 0x0000000000e08947 */ /* 0x000fea0003800000 */
[----:B--2---:R-:W-:Y:S01]  /*e530*/  IABS R6, R4 ;  /* 0x0000000400067213 */ /* 0x004fe20000000000 */
[----:B------:R-:W-:Y:S01]  /*e540*/  IMAD.MOV.U32 R2, RZ, RZ, RZ ;  /* 0x000000ffff027224 */ /* 0x000fe200078e00ff */
[----:B------:R-:W-:Y:S02]  /*e550*/  IABS R8, R7 ;  /* 0x0000000700087213 */ /* 0x000fe40000000000 */
[----:B------:R-:W0:Y:S08]  /*e560*/  I2F.RP R9, R6 ;  /* 0x0000000600097306 */ /* 0x000e300000209400 */
[----:B------:R-:W-:Y:S08]  /*e570*/  I2F.RP R12, R8 ;  /* 0x00000008000c7306 */ /* 0x000ff00000209400 */
[----:B0-----:R-:W1:Y:S02]  /*e580*/  MUFU.RCP R9, R9 ;  /* 0x0000000900097308 */ /* 0x001e640000001000 */
[----:B-1----:R-:W-:-:S06]  /*e590*/  VIADD R3, R9, 0xffffffe ;  /* 0x0ffffffe09037836 */ /* 0x002fcc0000000000 */
[----:B------:R-:W0:Y:S02]  /*e5a0*/  F2I.FTZ.U32.TRUNC.NTZ R3, R3 ;  /* 0x0000000300037305 */ /* 0x000e24000021f000 */
[----:B0-----:R-:W-:-:S04]  /*e5b0*/  IMAD.MOV R11, RZ, RZ, -R3 ;  /* 0x000000ffff0b7224 */ /* 0x001fc800078e0a03 */
[----:B------:R-:W-:-:S04]  /*e5c0*/  IMAD R11, R11, R6, RZ ;  /* 0x000000060b0b7224 */ /* 0x000fc800078e02ff */
[----:B------:R-:W-:Y:S01]  /*e5d0*/  IMAD.HI.U32 R10, R3, R11, R2 ;  /* 0x0000000b030a7227 */ /* 0x000fe200078e0002 */
[----:B------:R-:W-:Y:S01]  /*e5e0*/  IABS R11, R5 ;  /* 0x00000005000b7213 */ /* 0x000fe20000000000 */
[----:B------:R-:W0:Y:S01]  /*e5f0*/  MUFU.RCP R2, R12 ;  /* 0x0000000c00027308 */ /* 0x000e220000001000 */
[----:B------:R-:W-:-:S03]  /*e600*/  IABS R3, R4 ;  /* 0x0000000400037213 */ /* 0x000fc60000000000 */
[----:B------:R-:W-:-:S04]  /*e610*/  IMAD.HI.U32 R9, R10, R11, RZ ;  /* 0x0000000b0a097227 */ /* 0x000fc800078e00ff */
[----:B------:R-:W-:-:S04]  /*e620*/  IMAD.MOV R14, RZ, RZ, -R3 ;  /* 0x000000ffff0e7224 */ /* 0x000fc800078e0a03 */
[----:B------:R-:W-:Y:S02]  /*e630*/  IMAD R11, R9, R14, R11 ;  /* 0x0000000e090b7224 */ /* 0x000fe400078e020b */
[----:B0-----:R-:W-:-:S03]  /*e640*/  VIADD R3, R2, 0xffffffe ;  /* 0x0ffffffe02037836 */ /* 0x001fc60000000000 */
[----:B------:R-:W-:Y:S01]  /*e650*/  ISETP.GT.U32.AND P1, PT, R6, R11, PT ;  /* 0x0000000b0600720c */ /* 0x000fe20003f24070 */
[----:B------:R-:W-:Y:S02]  /*e660*/  IMAD.MOV.U32 R2, RZ, RZ, RZ ;  /* 0x000000ffff027224 */ /* 0x000fe400078e00ff */
[----:B------:R-:W0:Y:S10]  /*e670*/  F2I.FTZ.U32.TRUNC.NTZ R3, R3 ;  /* 0x0000000300037305 */ /* 0x000e34000021f000 */
[----:B------:R-:W-:-:S02]  /*e680*/  @!P1 IMAD.IADD R11, R11, 0x1, -R6 ;  /* 0x000000010b0b9824 */ /* 0x000fc400078e0a06 */
[----:B------:R-:W-:Y:S01]  /*e690*/  @!P1 VIADD R9, R9, 0x1 ;  /* 0x0000000109099836 */ /* 0x000fe20000000000 */
[----:B------:R-:W-:Y:S02]  /*e6a0*/  ISETP.NE.AND P1, PT, R4, RZ, PT ;  /* 0x000000ff0400720c */ /* 0x000fe40003f25270 */
[----:B------:R-:W-:Y:S01]  /*e6b0*/  ISETP.GE.U32.AND P0, PT, R11, R6, PT ;  /* 0x000000060b00720c */ /* 0x000fe20003f06070 */
[----:B0-----:R-:W-:-:S04]  /*e6c0*/  IMAD.MOV R11, RZ, RZ, -R3 ;  /* 0x000000ffff0b7224 */ /* 0x001fc800078e0a03 */
[----:B------:R-:W-:-:S04]  /*e6d0*/  IMAD R11, R11, R8, RZ ;  /* 0x000000080b0b7224 */ /* 0x000fc800078e02ff */
[----:B------:R-:W-:Y:S01]  /*e6e0*/  IMAD.HI.U32 R6, R3, R11, R2 ;  /* 0x0000000b03067227 */ /* 0x000fe200078e0002 */
[----:B------:R-:W-:-:S03]  /*e6f0*/  LOP3.LUT R2, R5, R4, RZ, 0x3c, !PT ;  /* 0x0000000405027212 */ /* 0x000fc600078e3cff */
[----:B------:R-:W-:Y:S01]  /*e700*/  @P0 VIADD R9, R9, 0x1 ;  /* 0x0000000109090836 */ /* 0x000fe20000000000 */
[----:B------:R-:W-:Y:S02]  /*e710*/  ISETP.GE.AND P2, PT, R2, RZ, PT ;  /* 0x000000ff0200720c */ /* 0x000fe40003f46270 */
[----:B------:R-:W-:-:S05]  /*e720*/  IABS R2, R7 ;  /* 0x0000000700027213 */ /* 0x000fca0000000000 */
[----:B------:R-:W-:-:S06]  /*e730*/  IMAD.MOV R2, RZ, RZ, -R2 ;  /* 0x000000ffff027224 */ /* 0x000fcc00078e0a02 */
[----:B------:R-:W-:Y:S01]  /*e740*/  @!P2 IMAD.MOV R9, RZ, RZ, -R9 ;  /* 0x000000ffff09a224 */ /* 0x000fe200078e0a09 */
[----:B------:R-:W-:-:S04]  /*e750*/  @!P1 LOP3.LUT R9, RZ, R4, RZ, 0x33, !PT ;  /* 0x00000004ff099212 */ /* 0x000fc800078e33ff */
[----:B------:R-:W-:-:S05]  /*e760*/  IABS R3, R9 ;  /* 0x0000000900037213 */ /* 0x000fca0000000000 */
[----:B------:R-:W-:-:S04]  /*e770*/  IMAD.HI.U32 R6, R6, R3, RZ ;  /* 0x0000000306067227 */ /* 0x000fc800078e00ff */
        /* <DEDUP_REMOVED lines=8> */
[----:B------:R-:W-:-:S05]  /*e800*/  @P0 IADD3 R6, R6, 0x1, RZ ;  /* 0x0000000106060810 */ /* 0x000fca0007ffe0ff */
[----:B------:R-:W-:Y:S01]  /*e810*/  @!P2 IMAD.MOV R6, RZ, RZ, -R6 ;  /* 0x000000ffff06a224 */ /* 0x000fe200078e0a06 */
[----:B------:R-:W-:-:S05]  /*e820*/  @!P1 LOP3.LUT R6, RZ, R7, RZ, 0x33, !PT ;  /* 0x00000007ff069212 */ /* 0x000fca00078e33ff */
[--C-:B------:R-:W-:Y:S02]  /*e830*/  IMAD.MOV R2, RZ, RZ, -R6.reuse ;  /* 0x000000ffff027224 */ /* 0x100fe400078e0a06 */
[C---:B------:R-:W-:Y:S02]  /*e840*/  IMAD R6, R7.reuse, 0x1000000, R6 ;  /* 0x0100000007067824 */ /* 0x040fe400078e0206 */
[--C-:B------:R-:W-:Y:S02]  /*e850*/  IMAD R7, R7, R2, R9.reuse ;  /* 0x0000000207077224 */ /* 0x100fe400078e0209 */
[----:B------:R-:W-:Y:S02]  /*e860*/  IMAD.MOV R2, RZ, RZ, -R9 ;  /* 0x000000ffff027224 */ /* 0x000fe400078e0a09 */
[----:B------:R-:W-:Y:S02]  /*e870*/  IMAD R3, R7, 0x10000, R6 ;  /* 0x0001000007037824 */ /* 0x000fe400078e0206 */
[----:B------:R-:W-:-:S03]  /*e880*/  IMAD R2, R4, R2, R5 ;  /* 0x0000000204027224 */ /* 0x000fc600078e0205 */
[----:B------:R0:W-:Y:S01]  /*e890*/  STL [R1+0x8], R3 ;  /* 0x0000080301007387 */ /* 0x0001e20000100800 */
[----:B------:R-:W-:Y:S05]  /*e8a0*/  BRA `(.L_x_2284) ;  /* 0x0000000000f47947 */ /* 0x000fea0003800000 */
.L_x_2283:
[----:B-1----:R-:W0:Y:S02]  /*e8b0*/  LDC.64 R2, c[0x0][0xc90] ;  /* 0x00032400ff027b82 */ /* 0x002e240000000a00 */
[----:B0-----:R-:W-:-:S05]  /*e8c0*/  IMAD.WIDE R2, R13, 0x4, R2 ;  /* 0x000000040d027825 */ /* 0x001fca00078e0202 */
[----:B------:R0:W2:Y:S02]  /*e8d0*/  LDG.E R7, desc[UR56][R2.64] ;  /* 0x0000003802077981 */ /* 0x0000a4000c1e1900 */
        /* <DEDUP_REMOVED lines=29> */
[----:B------:R-:W-:-:S04]  /*eab0*/  VIADDMNMX R7, R10, UR5, R7, PT ;  /* 0x000000050a077c46 */ /* 0x000fc8000b800107 */
[-C--:B------:R-:W-:Y:S02]  /*eac0*/  IABS R9, R7.reuse ;  /* 0x0000000700097213 */ /* 0x080fe40000000000 */
        /* <DEDUP_REMOVED lines=11> */
[----:B------:R-:W-:Y:S02]  /*eb80*/  LOP3.LUT R3, R5, R7, RZ, 0x3c, !PT ;  /* 0x0000000705037212 */ /* 0x000fe400078e3cff */
[----:B------:R-:W-:Y:S01]  /*eb90*/  IADD3 R5, R8, 0x1000000, R5 ;  /* 0x0100000008057810 */ /* 0x000fe20007ffe005 */
        /* <DEDUP_REMOVED lines=10> */
[----:B------:R-:W-:Y:S01]  /*ec40*/  @!P1 LOP3.LUT R2, RZ, R7, RZ, 0x33, !PT ;  /* 0x00000007ff029212 */ /* 0x000fe200078e33ff */
[----:B------:R-:W-:-:S04]  /*ec50*/  IMAD.MOV R7, RZ, RZ, -R7 ;  /* 0x000000ffff077224 */ /* 0x000fc800078e0a07 */
[----:B------:R-:W-:-:S05]  /*ec60*/  IMAD R3, R2, R7, R5 ;  /* 0x0000000702037224 */ /* 0x000fca00078e0205 */
[----:B------:R1:W-:Y:S02]  /*ec70*/  STL [R1+0x8], R3 ;  /* 0x0000080301007387 */ /* 0x0003e40000100800 */
.L_x_2284:
[----:B01----:R-:W-:-:S05]  /*ec80*/  LOP3.LUT R3, RZ, R2, RZ, 0x33, !PT ;  /* 0x00000002ff037212 */ /* 0x003fca00078e33ff */
[----:B------:R-:W-:-:S05]  /*ec90*/  IMAD.IADD R2, R4, 0x1, R3 ;  /* 0x0000000104027824 */ /* 0x000fca00078e0203 */
[----:B------:R1:W-:Y:S01]  /*eca0*/  STL [R1+0x4], R2 ;  /* 0x0000040201007387 */ /* 0x0003e20000100800 */
[----:B------:R-:W-:Y:S05]  /*ecb0*/  BRA `(.L_x_2285) ;  /* 0x0000000000107947 */ /* 0x000fea0003800000 */
.L_x_2280:
[----:B------:R-:W-:Y:S01]  /*ecc0*/  IMAD.U32 R2, RZ, RZ, UR6 ;  /* 0x00000006ff027e24 */ /* 0x000fe2000f8e00ff */
[----:B------:R0:W-:Y:S04]  /*ecd0*/  STL [R1+0x4], RZ ;  /* 0x000004ff01007387 */ /* 0x0001e80000100800 */
[----:B------:R0:W-:Y:S04]  /*ece0*/  STL [R1+0x8], RZ ;  /* 0x000008ff01007387 */ /* 0x0001e80000100800 */
[----:B------:R0:W-:Y:S02]  /*ecf0*/  STL [R1], R2 ;  /* 0x0000000201007387 */ /* 0x0001e40000100800 */
.L_x_2285:
        /* <DEDUP_REMOVED lines=10> */
.L_x_2278:
[----:B0-2---:R-:W2:Y:S01]  /*eda0*/  LDL R0, [R1+0xc] ;  /* 0x00000c0001007983 */ /* 0x005ea20000100800 */
[----:B------:R-:W-:Y:S01]  /*edb0*/  ULDC UR4, c[0x0][0xc3c] ;  /* 0x00030f0000047ab9 */ /* 0x000fe20000000800 */
[----:B------:R-:W-:Y:S02]  /*edc0*/  IMAD.MOV.U32 R19, RZ, RZ, RZ ;  /* 0x000000ffff137224 */ /* 0x000fe400078e00ff */
[----:B------:R0:W-:Y:S01]  /*edd0*/  STL [R1+0x48], RZ ;  /* 0x000048ff01007387 */ /* 0x0001e20000100800 */
[----:B--2---:R-:W-:Y:S01]  /*ede0*/  ISETP.GE.AND P0, PT, R0, UR4, PT ;  /* 0x0000000400007c0c */ /* 0x004fe2000bf06270 */
[----:B------:R-:W-:-:S05]  /*edf0*/  IMAD.MOV.U32 R0, RZ, RZ, 0x1 ;  /* 0x00000001ff007424 */ /* 0x000fca00078e00ff */
[----:B------:R0:W-:Y:S07]  /*ee00*/  STL [R1+0x14], R0 ;  /* 0x0000140001007387 */ /* 0x0001ee0000100800 */
[----:B------:R-:W-:Y:S05]  /*ee10*/  @P0 BRA `(.L_x_2286) ;  /* 0x0000005c004c0947 */ /* 0x000fea0003800000 */
[----:B---3--:R-:W0:Y:S01]  /*ee20*/  S2R R5, SR_TID.X ;  /* 0x0000000000057919 */ /* 0x008e220000002100 */
[----:B------:R-:W2:Y:S01]  /*ee30*/  S2UR UR5, SR_CgaCtaId ;  /* 0x00000000000579c3 */ /* 0x000ea20000008800 */
[----:B------:R-:W-:Y:S01]  /*ee40*/  UMOV UR4, 0x400 ;  /* 0x0000040000047882 */ /* 0x000fe20000000000 */
[----:B------:R-:W-:Y:S01]  /*ee50*/  BSSY B8, `(.L_x_2286) ;  /* 0x00005cf000087945 */ /* 0x000fe20003800000 */
[----:B------:R-:W-:Y:S01]  /*ee60*/  IMAD.MOV.U32 R19, RZ, RZ, RZ ;  /* 0x000000ffff137224 */ /* 0x000fe200078e00ff */
[----:B------:R-:W-:Y:S01]  /*ee70*/  ULDC UR36, c[0x0][0xc] ;  /* 0x0000030000247ab9 */ /* 0x000fe20000000800 */
[----:B------:R-:W-:Y:S01]  /*ee80*/  ULDC.64 UR38, c[0x0][0x198] ;  /* 0x0000660000267ab9 */ /* 0x000fe20000000a00 */
[----:B--2---:R-:W-:-:S06]  /*ee90*/  ULEA UR4, UR5, UR4, 0x18 ;  /* 0x0000000405047291 */ /* 0x004fcc000f8ec03f */
[----:B------:R-:W-:Y:S01]  /*eea0*/  MOV R18, UR4 ;  /* 0x0000000400127c02 */ /* 0x000fe20008000f00 */
[C---:B0-----:R-:W-:Y:S01]  /*eeb0*/  IMAD.SHL.U32 R0, R5.reuse, 0x8, RZ ;  /* 0x0000000805007824 */ /* 0x041fe200078e00ff */
[----:B------:R-:W-:-:S04]  /*eec0*/  LOP3.LUT R4, R5, 0x7f, RZ, 0xc0, !PT ;  /* 0x0000007f05047812 */ /* 0x000fc800078ec0ff */
[C---:B-1----:R-:W-:Y:S02]  /*eed0*/  LOP3.LUT R2, R0.reuse, 0x1f8, RZ, 0xc0, !PT ;  /* 0x000001f800027812 */ /* 0x042fe400078ec0ff */
[----:B------:R-:W-:Y:S02]  /*eee0*/  LOP3.LUT R0, R0, 0x38, RZ, 0xc0, !PT ;  /* 0x0000003800007812 */ /* 0x000fe400078ec0ff */
[----:B------:R-:W-:Y:S01]  /*eef0*/  LOP3.LUT R3, R2, 0x38, R5, 0x78, !PT ;  /* 0x0000003802037812 */ /* 0x000fe200078e7805 */
[----:B------:R-:W-:Y:S01]  /*ef00*/  IMAD.SHL.U32 R2, R4, 0x8, RZ ;  /* 0x0000000804027824 */ /* 0x000fe200078e00ff */
[----:B------:R-:W-:-:S04]  /*ef10*/  SHF.R.U32.HI R4, RZ, 0x3, R4 ;  /* 0x00000003ff047819 */ /* 0x000fc80000011604 */
[----:B------:R-:W-:Y:S01]  /*ef20*/  LOP3.LUT R3, R3, 0x200, R2, 0xf8, !PT ;  /* 0x0000020003037812 */ /* 0x000fe200078ef802 */
[----:B------:R-:W-:-:S04]  /*ef30*/  IMAD.SHL.U32 R2, R5, 0x10, RZ ;  /* 0x0000001005027824 */ /* 0x000fc800078e00ff */
        /* <DEDUP_REMOVED lines=8> */
.L_x_2390:
[----:B------:R-:W2:Y:S01]  /*efc0*/  LDL R0, [R1+0xc] ;  /* 0x00000c0001007983 */ /* 0x000ea20000100800 */
[----:B------:R-:W2:Y:S01]  /*efd0*/  LDC.64 R2, c[0x0][0xc88] ;  /* 0x00032200ff027b82 */ /* 0x000ea20000000a00 */
[----:B------:R-:W-:Y:S05]  /*efe0*/  YIELD ;  /* 0x0000000000007946 */ /* 0x000fea0003800000 */
[----:B------:R-:W-:Y:S01]  /*eff0*/  ULDC.64 UR4, c[0x0][0xa28] ;  /* 0x00028a0000047ab9 */ /* 0x000fe20000000a00 */
[----:B01----:R-:W-:Y:S01]  /*f000*/  IMAD.MOV.U32 R6, RZ, RZ, RZ ;  /* 0x000000ffff067224 */ /* 0x003fe200078e00ff */
        /* <DEDUP_REMOVED lines=14> */
[----:B------:R0:W-:Y:S01]  /*f0f0*/  STL [R1+0x44], R4 ;  /* 0x0000440401007387 */ /* 0x0001e20000100800 */
        /* <DEDUP_REMOVED lines=32> */
[----:B------:R-:W0:Y:S04]  /*f300*/  LDG.E R7, desc[UR56][R2.64] ;  /* 0x0000003802077981 */ /* 0x000e28000c1e1900 */
[----:B------:R-:W0:Y:S02]  /*f310*/  LDG.E R2, desc[UR56][R2.64+0x4] ;  /* 0x0000043802027981 */ /* 0x000e24000c1e1900 */
[----:B0-----:R-:W-:-:S05]  /*f320*/  IMAD.IADD R9, R2, 0x1, -R7 ;  /* 0x0000000102097824 */ /* 0x001fca00078e0a07 */
[----:B------:R1:W-:Y:S02]  /*f330*/  STL [R1+0x38], R9 ;  /* 0x0000380901007387 */ /* 0x0003e40000100800 */
.L_x_2287:
[----:B------:R-:W2:Y:S01]  /*f340*/  LDL.LU R7, [R1+0x8] ;  /* 0x0000080001077983 */ /* 0x000ea20000300800 */
[----:B------:R-:W-:Y:S02]  /*f350*/  ULDC.64 UR4, c[0x0][0xa20] ;  /* 0x0002880000047ab9 */ /* 0x000fe40000000a00 */
[----:B------:R-:W-:-:S04]  /*f360*/  ISETP.NE.U32.AND P1, PT, RZ, UR4, PT ;  /* 0x00000004ff007c0c */ /* 0x000fc8000bf25070 */
[----:B------:R-:W-:Y:S02]  /*f370*/  ISETP.NE.AND.EX P1, PT, RZ, UR5, PT, P1 ;  /* 0x00000005ff007c0c */ /* 0x000fe4000bf25310 */
[C---:B--2---:R-:W-:Y:S02]  /*f380*/  LOP3.LUT R2, R7.reuse, 0xff000000, RZ, 0xc0, !PT ;  /* 0xff00000007027812 */ /* 0x044fe400078ec0ff */
        /* <DEDUP_REMOVED lines=10> */
[----:B--2---:R-:W-:-:S05]  /*f430*/  IADD3.X R7, R10, UR5, RZ, P0, !PT ;  /* 0x000000050a077c10 */ /* 0x004fca00087fe4ff */
[----:B------:R3:W5:Y:S01]  /*f440*/  LDG.E R6, desc[UR56][R6.64] ;  /* 0x0000003806067981 */ /* 0x000762000c1e1900 */
[----:B------:R-:W-:Y:S05]  /*f450*/  BRA `(.L_x_2289) ;  /* 0x0000000000107947 */ /* 0x000fea0003800000 */
.L_x_2288:
[----:B------:R-:W-:Y:S05]  /*f460*/  @!P0 BRA `(.L_x_2289) ;  /* 0x00000000000c8947 */ /* 0x000fea0003800000 */
[----:B------:R-:W3:Y:S04]  /*f470*/  LDG.E R6, desc[UR56][R4.64] ;  /* 0x0000003804067981 */ /* 0x000ee8000c1e1900 */
[----:B------:R-:W3:Y:S02]  /*f480*/  LDG.E R4, desc[UR56][R4.64+0x4] ;  /* 0x0000043804047981 */ /* 0x000ee4000c1e1900 */
[----:B---3--:R-:W-:-:S07]  /*f490*/  IMAD.IADD R6, R4, 0x1, -R6 ;  /* 0x0000000104067824 */ /* 0x008fce00078e0a06 */
.L_x_2289:
[----:B------:R-:W4:Y:S01]  /*f4a0*/  LDL R5, [R1+0x4] ;  /* 0x0000040001057983 */ /* 0x000f220000100800 */
[----:B-----5:R-:W-:Y:S01]  /*f4b0*/  IMAD.IADD R6, R6, 0x1, -R0 ;  /* 0x0000000106067824 */ /* 0x020fe200078e0a00 */
[----:B------:R-:W-:Y:S01]  /*f4c0*/  BSSY B0, `(.L_x_2290) ;  /* 0x000003a000007945 */ /* 0x000fe20003800000 */
[----:B------:R-:W0:Y:S02]  /*f4d0*/  LDC R0, c[0x0][0x448] ;  /* 0x00011200ff007b82 */ /* 0x000e240000000800 */
[----:B0-----:R-:W-:-:S13]  /*f4e0*/  ISETP.NE.AND P0, PT, R0, 0x1, PT ;  /* 0x000000010000780c */ /* 0x001fda0003f05270 */
[----:B--2---:R-:W0:Y:S08]  /*f4f0*/  @P0 LDC R3, c[0x0][0x44c] ;  /* 0x00011300ff030b82 */ /* 0x004e300000000800 */
[----:B------:R-:W2:Y:S01]  /*f500*/  @P0 LDC R4, c[0x0][0x450] ;  /* 0x00011400ff040b82 */ /* 0x000ea20000000800 */
[----:B----4-:R-:W-:Y:S02]  /*f510*/  IMAD.SHL.U32 R0, R5, 0x80, RZ ;  /* 0x0000008005007824 */ /* 0x010fe400078e00ff */
[----:B------:R-:W-:-:S02]  /*f520*/  IMAD.MOV.U32 R5, RZ, RZ, RZ ;  /* 0x000000ffff057224 */ /* 0x000fc400078e00ff */
[----:B------:R-:W-:Y:S02]  /*f530*/  VIADD R0, R0, 0x7f ;  /* 0x0000007f00007836 */ /* 0x000fe40000000000 */
[----:B------:R-:W-:Y:S02]  /*f540*/  IMAD.MOV.U32 R10, RZ, RZ, R5 ;  /* 0x000000ffff0a7224 */ /* 0x000fe400078e0005 */
[----:B0-----:R-:W-:-:S05]  /*f550*/  @P0 IMAD.HI.U32 R3, R0, R3, RZ ;  /* 0x0000000300030227 */ /* 0x001fca00078e00ff */
[----:B--2---:R-:W-:Y:S02]  /*f560*/  @P0 SHF.R.U32.HI R0, RZ, R4, R3 ;  /* 0x00000004ff000219 */ /* 0x004fe40000011603 */
[C---:B------:R-:W-:Y:S01]  /*f570*/  IADD3 R3, R6.reuse, 0x80, -R9 ;  /* 0x0000008006037810 */ /* 0x040fe20007ffe809 */
[----:B------:R-:W-:Y:S01]  /*f580*/  VIADD R6, R6, 0x7f ;  /* 0x0000007f06067836 */ /* 0x000fe20000000000 */
[----:B-1----:R-:W-:-:S03]  /*f590*/  LOP3.LUT R9, R2, 0xff, RZ, 0xc0, !PT ;  /* 0x000000ff02097812 */ /* 0x002fc600078ec0ff */
[----:B------:R-:W-:Y:S01]  /*f5a0*/  IMAD.IADD R0, R3, 0x1, R0 ;  /* 0x0000000103007824 */ /* 0x000fe200078e0200 */
[----:B------:R-:W-:-:S04]  /*f5b0*/  SHF.R.S32.HI R3, RZ, 0x1f, R6 ;  /* 0x0000001fff037819 */ /* 0x000fc80000011406 */
[----:B------:R-:W-:Y:S02]  /*f5c0*/  SHF.R.S32.HI R4, RZ, 0x1f, R0 ;  /* 0x0000001fff047819 */ /* 0x000fe40000011400 */
[----:B------:R-:W-:Y:S02]  /*f5d0*/  LEA.HI R3, R3, R6, RZ, 0x7 ;  /* 0x0000000603037211 */ /* 0x000fe400078f38ff */
[----:B------:R-:W-:Y:S02]  /*f5e0*/  LEA.HI R4, R4, R0, RZ, 0x7 ;  /* 0x0000000004047211 */ /* 0x000fe400078f38ff */
[----:B------:R-:W-:Y:S02]  /*f5f0*/  SHF.R.U32.HI R0, RZ, 0x10, R2 ;  /* 0x00000010ff007819 */ /* 0x000fe40000011602 */
[----:B------:R-:W-:Y:S02]  /*f600*/  SHF.R.S32.HI R3, RZ, 0x7, R3 ;  /* 0x00000007ff037819 */ /* 0x000fe40000011403 */
[----:B------:R-:W-:-:S02]  /*f610*/  ISETP.NE.AND P0, PT, R0, RZ, PT ;  /* 0x000000ff0000720c */ /* 0x000fc40003f05270 */
[----:B------:R-:W-:-:S04]  /*f620*/  SHF.R.S32.HI R4, RZ, 0x7, R4 ;  /* 0x00000007ff047819 */ /* 0x000fc80000011404 */
[----:B------:R-:W-:-:S04]  /*f630*/  VIMNMX R8, R3, R4, PT ;  /* 0x0000000403087248 */ /* 0x000fc80003fe0100 */
[----:B------:R-:W-:Y:S01]  /*f640*/  ISETP.GE.AND P1, PT, R8, 0x1, PT ;  /* 0x000000010800780c */ /* 0x000fe20003f26270 */
[----:B------:R0:W-:Y:S02]  /*f650*/  STL [R1+0x30], R8 ;  /* 0x0000300801007387 */ /* 0x0001e40000100800 */
[----:B------:R-:W1:Y:S02]  /*f660*/  @!P0 LDC R0, c[0x0][0x9f0] ;  /* 0x00027c00ff008b82 */ /* 0x000e640000000800 */
[----:B------:R0:W-:Y:S04]  /*f670*/  STL [R1+0x3c], R5 ;  /* 0x00003c0501007387 */ /* 0x0001e80000100800 */
[----:B------:R0:W-:Y:S04]  /*f680*/  STL [R1+0x58], R9 ;  /* 0x0000580901007387 */ /* 0x0001e80000100800 */
[----:B------:R-:W-:Y:S05]  /*f690*/  @!P1 BRA `(.L_x_2291) ;  /* 0x0000000000709947 */ /* 0x000fea0003800000 */
[----:B-1----:R-:W-:-:S04]  /*f6a0*/  IABS R4, R0 ;  /* 0x0000000000047213 */ /* 0x002fc80000000000 */
[----:B------:R-:W1:Y:S08]  /*f6b0*/  I2F.RP R2, R4 ;  /* 0x0000000400027306 */ /* 0x000e700000209400 */
[----:B-1----:R-:W1:Y:S02]  /*f6c0*/  MUFU.RCP R2, R2 ;  /* 0x0000000200027308 */ /* 0x002e640000001000 */
[----:B-1----:R-:W-:-:S06]  /*f6d0*/  VIADD R2, R2, 0xffffffe ;  /* 0x0ffffffe02027836 */ /* 0x002fcc0000000000 */
[----:B------:R-:W1:Y:S02]  /*f6e0*/  F2I.FTZ.U32.TRUNC.NTZ R3, R2 ;  /* 0x0000000200037305 */ /* 0x000e64000021f000 */
[----:B-1----:R-:W-:-:S04]  /*f6f0*/  IMAD.MOV R2, RZ, RZ, -R3 ;  /* 0x000000ffff027224 */ /* 0x002fc800078e0a03 */
[----:B0-----:R-:W-:Y:S02]  /*f700*/  IMAD R5, R2, R4, RZ ;  /* 0x0000000402057224 */ /* 0x001fe400078e02ff */
[----:B------:R-:W-:-:S04]  /*f710*/  IMAD.MOV.U32 R2, RZ, RZ, RZ ;  /* 0x000000ffff027224 */ /* 0x000fc800078e00ff */
[----:B---3--:R-:W-:Y:S01]  /*f720*/  IMAD.HI.U32 R7, R3, R5, R2 ;  /* 0x0000000503077227 */ /* 0x008fe200078e0002 */
        /* <DEDUP_REMOVED lines=19> */
.L_x_2291:
[----:B------:R-:W-:Y:S05]  /*f860*/  BSYNC B0 ;  /* 0x0000000000007941 */ /* 0x000fea0003800000 */
.L_x_2290:
[----:B-1----:R-:W-:Y:S01]  /*f870*/  IMAD.MOV.U32 R0, RZ, RZ, R10 ;  /* 0x000000ffff007224 */ /* 0x002fe200078e000a */
[----:B------:R-:W-:Y:S03]  /*f880*/  BSSY B7, `(.L_x_2292) ;  /* 0x000040d000077945 */ /* 0x000fe60003800000 */
[----:B------:R-:W-:-:S05]  /*f890*/  IMAD R2, R9, R0, RZ ;  /* 0x0000000009027224 */ /* 0x000fca00078e02ff */
[----:B------:R-:W-:Y:S01]  /*f8a0*/  VIADDMNMX R0, R2, R0, R8, PT ;  /* 0x0000000002007246 */ /* 0x000fe20003800108 */
[----:B------:R1:W-:Y:S03]  /*f8b0*/  STL [R1+0x28], R2 ;  /* 0x0000280201007387 */ /* 0x0003e60000100800 */
[----:B------:R-:W-:Y:S01]  /*f8c0*/  ISETP.GT.AND P0, PT, R0, R2, PT ;  /* 0x000000020000720c */ /* 0x000fe20003f04270 */
[----:B------:R1:W-:-:S12]  /*f8d0*/  STL [R1+0x40], R0 ;  /* 0x0000400001007387 */ /* 0x0003d80000100800 */
[----:B------:R-:W-:Y:S05]  /*f8e0*/  @P0 BRA `(.L_x_2293) ;  /* 0x0000000000480947 */ /* 0x000fea0003800000 */
[----:B-1----:R-:W1:Y:S02]  /*f8f0*/  S2R R0, SR_TID.X ;  /* 0x0000000000007919 */ /* 0x002e640000002100 */
[----:B-1----:R-:W-:-:S04]  /*f900*/  LOP3.LUT R0, R0, 0x7f, RZ, 0xc0, !PT ;  /* 0x0000007f00007812 */ /* 0x002fc800078ec0ff */
[----:B------:R-:W-:-:S13]  /*f910*/  ISETP.NE.AND P0, PT, R0, RZ, PT ;  /* 0x000000ff0000720c */ /* 0x000fda0003f05270 */
[----:B------:R-:W-:Y:S05]  /*f920*/  @P0 BRA `(.L_x_2294) ;  /* 0x0000004000080947 */ /* 0x000fea0003800000 */
[----:B------:R-:W1:Y:S01]  /*f930*/  S2R R3, SR_LANEID ;  /* 0x0000000000037919 */ /* 0x000e620000000000 */
[----:B------:R-:W-:Y:S02]  /*f940*/  VOTEU.ANY UR4, UPT, PT ;  /* 0x0000000000047886 */ /* 0x000fe400038e0100 */
[----:B------:R-:W1:Y:S08]  /*f950*/  FLO.U32 R0, UR4 ;  /* 0x0000000400007d00 */ /* 0x000e7000080e0000 */
[----:B0-----:R-:W0:Y:S01]  /*f960*/  POPC R5, UR4 ;  /* 0x0000000400057d09 */ /* 0x001e220008000000 */
[----:B-1----:R-:W-:-:S02]  /*f970*/  ISETP.EQ.U32.AND P0, PT, R0, R3, PT ;  /* 0x000000030000720c */ /* 0x002fc40003f02070 */
[----:B------:R-:W0:Y:S11]  /*f980*/  LDC.64 R2, c[0x0][0xc60] ;  /* 0x00031800ff027b82 */ /* 0x000e360000000a00 */
[----:B0-----:R-:W4:Y:S01]  /*f990*/  @P0 ATOMG.E.ADD.STRONG.GPU PT, R3, desc[UR56][R2.64], R5 ;  /* 0x00000005020309a8 */ /* 0x001f2200081ee1f8 */
[----:B------:R-:W0:Y:S02]  /*f9a0*/  S2R R4, SR_LTMASK ;  /* 0x0000000000047919 */ /* 0x000e240000003900 */
[----:B0-----:R-:W-:-:S04]  /*f9b0*/  LOP3.LUT R4, R4, UR4, RZ, 0xc0, !PT ;  /* 0x0000000404047c12 */ /* 0x001fc8000f8ec0ff */
[----:B---3--:R-:W0:Y:S01]  /*f9c0*/  POPC R7, R4 ;  /* 0x0000000400077309 */ /* 0x008e220000000000 */
[----:B----4-:R-:W0:Y:S02]  /*f9d0*/  SHFL.IDX PT, R0, R3, R0, 0x1f ;  /* 0x00001f0003007589 */ /* 0x010e2400000e0000 */
[----:B0-----:R-:W-:-:S05]  /*f9e0*/  IADD3 R0, R0, UR36, R7 ;  /* 0x0000002400007c10 */ /* 0x001fca000fffe007 */
[----:B------:R4:W-:Y:S01]  /*f9f0*/  STL [R1], R0 ;  /* 0x0000000001007387 */ /* 0x0009e20000100800 */
[----:B------:R-:W-:Y:S05]  /*fa00*/  BRA `(.L_x_2294) ;  /* 0x0000003c00d07947 */ /* 0x000fea0003800000 */
.L_x_2293:
[----:B-1----:R-:W-:Y:S01]  /*fa10*/  IADD3 R0, R18, 0x1c400, RZ ;  /* 0x0001c40012007810 */ /* 0x002fe20007ffe0ff */
[----:B------:R-:W-:Y:S03]  /*fa20*/  BSSY B6, `(.L_x_2295) ;  /* 0x0000013000067945 */ /* 0x000fe60003800000 */
[----:B------:R-:W-:-:S13]  /*fa30*/  LOP3.LUT P0, RZ, R0, 0x3ff, RZ, 0xc0, !PT ;  /* 0x000003ff00ff7812 */ /* 0x000fda000780c0ff */
        /* <DEDUP_REMOVED lines=9> */
[----:B---3--:R-:W-:-:S02]  /*fad0*/  IMAD.U32 R7, RZ, RZ, UR9 ;  /* 0x00000009ff077e24 */ /* 0x008fc4000f8e00ff */
[----:B--2---:R-:W-:Y:S02]  /*fae0*/  IMAD.U32 R10, RZ, RZ, UR4 ;  /* 0x00000004ff0a7e24 */ /* 0x004fe4000f8e00ff */
[----:B------:R-:W-:Y:S02]  /*faf0*/  IMAD.U32 R11, RZ, RZ, UR5 ;  /* 0x00000005ff0b7e24 */ /* 0x000fe4000f8e00ff */
[----:B------:R-:W-:Y:S02]  /*fb00*/  IMAD.MOV.U32 R8, RZ, RZ, 0x70 ;  /* 0x00000070ff087424 */ /* 0x000fe400078e00ff */
[----:B------:R-:W-:Y:S02]  /*fb10*/  IMAD.MOV.U32 R12, RZ, RZ, 0x1 ;  /* 0x00000001ff0c7424 */ /* 0x000fe400078e00ff */
[----:B------:R-:W-:-:S07]  /*fb20*/  IMAD.MOV.U32 R13, RZ, RZ, RZ ;  /* 0x000000ffff0d7224 */ /* 0x000fce00078e00ff */
[----:B------:R-:W-:-:S07]  /*fb30*/  LEPC R20, `(.L_x_2296) ;  /* 0x000000001014794e */ /* 0x000fce0000000000 */
[----:B-1----:R-:W-:Y:S05]  /*fb40*/  CALL.ABS.NOINC R2 ;  /* 0x0000000002007343 */ /* 0x002fea0003c00000 */
.L_x_2296:
[----:B------:R-:W-:Y:S05]  /*fb50*/  BSYNC B6 ;  /* 0x0000000000067941 */ /* 0x000fea0003800000 */
.L_x_2295:
        /* <DEDUP_REMOVED lines=9> */
[----:B------:R-:W-:Y:S02]  /*fbf0*/  IMAD.U32 R4, RZ, RZ, UR6 ;  /* 0x00000006ff047e24 */ /* 0x000fe4000f8e00ff */
[----:B0-----:R-:W-:Y:S02]  /*fc00*/  IMAD.U32 R5, RZ, RZ, UR7 ;  /* 0x00000007ff057e24 */ /* 0x001fe4000f8e00ff */
[----:B------:R-:W-:Y:S02]  /*fc10*/  IMAD.U32 R6, RZ, RZ, UR8 ;  /* 0x00000008ff067e24 */ /* 0x000fe4000f8e00ff */
[----:B---3--:R-:W-:-:S02]  /*fc20*/  IMAD.U32 R7, RZ, RZ, UR9 ;  /* 0x00000009ff077e24 */ /* 0x008fc4000f8e00ff */
[----:B--2---:R-:W-:Y:S02]  /*fc30*/  IMAD.U32 R10, RZ, RZ, UR4 ;  /* 0x00000004ff0a7e24 */ /* 0x004fe4000f8e00ff */
[----:B------:R-:W-:Y:S02]  /*fc40*/  IMAD.U32 R11, RZ, RZ, UR5 ;  /* 0x00000005ff0b7e24 */ /* 0x000fe4000f8e00ff */
[----:B------:R-:W-:Y:S02]  /*fc50*/  IMAD.MOV.U32 R8, RZ, RZ, 0x70 ;  /* 0x00000070ff087424 */ /* 0x000fe400078e00ff */
[----:B------:R-:W-:Y:S02]  /*fc60*/  IMAD.MOV.U32 R12, RZ, RZ, 0x1 ;  /* 0x00000001ff0c7424 */ /* 0x000fe400078e00ff */
[----:B-1----:R-:W-:-:S07]  /*fc70*/  IMAD.MOV.U32 R13, RZ, RZ, RZ ;  /* 0x000000ffff0d7224 */ /* 0x002fce00078e00ff */
[----:B------:R-:W-:-:S07]  /*fc80*/  LEPC R20, `(.L_x_2299) ;  /* 0x000000001014794e */ /* 0x000fce0000000000 */
[----:B----4-:R-:W-:Y:S05]  /*fc90*/  CALL.ABS.NOINC R2 ;  /* 0x0000000002007343 */ /* 0x010fea0003c00000 */
.L_x_2299:
[----:B------:R-:W-:Y:S01]  /*fca0*/  MOV R2, 0x0 ;  /* 0x0000000000027802 */ /* 0x000fe20000000f00 */
[----:B------:R-:W-:Y:S01]  /*fcb0*/  ULDC.64 UR6, c[0x4][0x118] ;  /* 0x0100460000067ab9 */ /* 0x000fe20000000a00 */
[----:B------:R-:W-:Y:S01]  /*fcc0*/  ULDC.64 UR8, c[0x4][0x120] ;  /* 0x0100480000087ab9 */ /* 0x000fe20000000a00 */
[----:B------:R-:W-:Y:S01]  /*fcd0*/  ULDC.64 UR4, c[0x4][0x80] ;  /* 0x0100200000047ab9 */ /* 0x000fe20000000a00 */
[----:B------:R-:W-:Y:S02]  /*fce0*/  IMAD.U32 R4, RZ, RZ, UR6 ;  /* 0x00000006ff047e24 */ /* 0x000fe4000f8e00ff */
[----:B------:R-:W0:Y:S01]  /*fcf0*/  LDC.64 R2, c[0x4][R2] ;  /* 0x0100000002027b82 */ /* 0x000e220000000a00 */
[----:B------:R-:W-:Y:S02]  /*fd00*/  IMAD.U32 R5, RZ, RZ, UR7 ;  /* 0x00000007ff057e24 */ /* 0x000fe4000f8e00ff */
        /* <DEDUP_REMOVED lines=8> */
[----:B0-----:R-:W-:Y:S05]  /*fd90*/  CALL.ABS.NOINC R2 ;  /* 0x0000000002007343 */ /* 0x001fea0003c00000 */
.L_x_2298:
[----:B------:R-:W-:Y:S05]  /*fda0*/  BSYNC B6 ;  /* 0x0000000000067941 */ /* 0x000fea0003800000 */
.L_x_2297:
[----:B------:R-:W4:Y:S01]  /*fdb0*/  LDL.LU R4, [R1+0x1c] ;  /* 0x00001c0001047983 */ /* 0x000f220000300800 */
[----:B------:R-:W-:-:S03]  /*fdc0*/  ULDC.64 UR4, c[0x0][0x9f8] ;  /* 0x00027e0000047ab9 */ /* 0x000fc60000000a00 */
[----:B---3--:R-:W3:Y:S01]  /*fdd0*/  LDL R7, [R1+0x10] ;  /* 0x0000100001077983 */ /* 0x008ee20000100800 */
[----:B------:R-:W-:-:S03]  /*fde0*/  ISETP.NE.U32.AND P0, PT, RZ, UR4, PT ;  /* 0x00000004ff007c0c */ /* 0x000fc6000bf05070 */
[----:B------:R-:W5:Y:S01]  /*fdf0*/  LDL R0, [R1+0x40] ;  /* 0x0000400001007983 */ /* 0x000f620000100800 */
[----:B------:R-:W-:-:S13]  /*fe00*/  ISETP.NE.AND.EX P0, PT, RZ, UR5, PT, P0 ;  /* 0x00000005ff007c0c */ /* 0x000fda000bf05300 */
[----:B------:R-:W-:-:S04]  /*fe10*/  @P0 IADD3 R2, P1, R17, UR4, RZ ;  /* 0x0000000411020c10 */ /* 0x000fc8000ff3e0ff */
[----:B----4-:R-:W-:Y:S01]  /*fe20*/  @P0 IADD3.X R3, R4, UR5, RZ, P1, !PT ;  /* 0x0000000504030c10 */ /* 0x010fe20008ffe4ff */
[----:B------:R-:W-:-:S04]  /*fe30*/  ULDC.64 UR4, c[0x0][0xa08] ;  /* 0x0002820000047ab9 */ /* 0x000fc80000000a00 */
[----:B---3--:R1:W0:Y:S02]  /*fe40*/  @P0 LDG.E R7, desc[UR56][R2.64] ;  /* 0x0000003802070981 */ /* 0x008224000c1e1900 */
[----:B-1----:R-:W1:Y:S01]  /*fe50*/  LDC.64 R2, c[0x0][0x418] ;  /* 0x00010600ff027b82 */ /* 0x002e620000000a00 */
[----:B-----5:R-:W-:Y:S01]  /*fe60*/  VIADD R0, R0, 0xffffffff ;  /* 0xffffffff00007836 */ /* 0x020fe20000000000 */
[----:B0-----:R-:W-:Y:S01]  /*fe70*/  SHF.R.S32.HI R8, RZ, 0x1f, R7 ;  /* 0x0000001fff087819 */ /* 0x001fe20000011407 */
[----:B------:R0:W-:Y:S04]  /*fe80*/  @P0 STL [R1+0x10], R7 ;  /* 0x0000100701000387 */ /* 0x0001e80000100800 */
[----:B------:R0:W-:Y:S01]  /*fe90*/  STL [R1+0x1c], R8 ;  /* 0x00001c0801007387 */ /* 0x0001e20000100800 */
[----:B-1----:R-:W-:Y:S01]  /*fea0*/  LOP3.LUT P0, RZ, R2, UR4, RZ, 0xfc, !PT ;  /* 0x0000000402ff7c12 */ /* 0x002fe2000f80fcff */
[----:B------:R-:W-:-:S03]  /*feb0*/  UMOV UR4, 0xffffffff ;  /* 0xffffffff00047882 */ /* 0x000fc60000000000 */
[----:B------:R-:W-:-:S04]  /*fec0*/  LOP3.LUT P0, RZ, R3, UR5, RZ, 0xfc, P0 ;  /* 0x0000000503ff7c12 */ /* 0x000fc8000800fcff */
[----:B------:R-:W-:Y:S01]  /*fed0*/  SEL R17, R7, RZ, !P0 ;  /* 0x000000ff07117207 */ /* 0x000fe20004000000 */
[----:B0-----:R-:W-:Y:S08]  /*fee0*/  BRA.DIV UR4, `(.L_x_2300) ;  /* 0x0000005204a87947 */ /* 0x001ff0000b800000 */
[----:B------:R-:W0:Y:S02]  /*fef0*/  S2R R4, SR_TID.X ;  /* 0x0000000000047919 */ /* 0x000e240000002100 */
[----:B0-----:R-:W-:-:S04]  /*ff00*/  SHF.R.U32.HI R4, RZ, 0x5, R4 ;  /* 0x00000005ff047819 */ /* 0x001fc80000011604 */
[----:B------:R-:W-:-:S05]  /*ff10*/  LOP3.LUT R4, R4, 0x3, RZ, 0xc0, !PT ;  /* 0x0000000304047812 */ /* 0x000fca00078ec0ff */
[----:B------:R0:W1:Y:S02]  /*ff20*/  SHFL.IDX PT, R14, R4, RZ, 0x1f ;  /* 0x00001fff040e7589 */ /* 0x00006400000e0000 */
.L_x_2406:
[----:B------:R-:W-:Y:S01]  /*ff30*/  PLOP3.LUT P1, PT, PT, PT, PT, 0x8, 0x0 ;  /* 0x000000000000781c */ /* 0x000fe20003f2e170 */
[----:B------:R3:W-:Y:S01]  /*ff40*/  STL [R1+0x8], R0 ;  /* 0x0000080001007387 */ /* 0x0007e20000100800 */
[----:B-1----:R-:W-:Y:S02]  /*ff50*/  ISETP.NE.AND P0, PT, R14, RZ, PT ;  /* 0x000000ff0e00720c */ /* 0x002fe40003f05270 */
[----:B0-----:R-:W-:-:S05]  /*ff60*/  P2R R4, PR, RZ, 0x2 ;  /* 0x00000002ff047803 */ /* 0x001fca0000000000 */
[----:B------:R3:W-:Y:S06]  /*ff70*/  STL [R1+0x20], R4 ;  /* 0x0000200401007387 */ /* 0x0007ec0000100800 */
[----:B------:R-:W-:Y:S05]  /*ff80*/  @P0 BRA `(.L_x_2301) ;  /* 0x0000000400300947 */ /* 0x000fea0003800000 */
[----:B------:R-:W-:-:S03]  /*ff90*/  UMOV UR4, 0xffffffff ;  /* 0xffffffff00047882 */ /* 0x000fc60000000000 */
[----:B------:R-:W-:Y:S05]  /*ffa0*/  BRA.DIV UR4, `(.L_x_2302) ;  /* 0x0000005204ac7947 */ /* 0x000fea000b800000 */
[----:B------:R-:W-:-:S13]  /*ffb0*/  ELECT P6, URZ, PT ;  /* 0x00000000003f782f */ /* 0x000fda00038c0000 */
.L_x_2409:
[----:B------:R-:W-:Y:S05]  /*ffc0*/  @!P6 BRA `(.L_x_2301) ;  /* 0x000000040020e947 */ /* 0x000fea0003800000 */
[----:B------:R-:W-:-:S04]  /*ffd0*/  ISETP.NE.U32.AND P0, PT, R2, RZ, PT ;  /* 0x000000ff0200720c */ /* 0x000fc80003f05070 */
[----:B------:R-:W-:-:S13]  /*ffe0*/  ISETP.NE.AND.EX P0, PT, R3, RZ, PT, P0 ;  /* 0x000000ff0300720c */ /* 0x000fda0003f05300 */
[----:B------:R-:W-:Y:S05]  /*fff0*/  @!P0 BRA `(.L_x_2303) ;  /* 0x0000000000508947 */ /* 0x000fea0003800000 */
[----:B------:R-:W0:Y:S01]  /*10000*/  LDC R6, c[0x0][0x43c] ;  /* 0x00010f00ff067b82 */ /* 0x000e220000000800 */
[----:B------:R-:W-:Y:S01]  /*10010*/  IMAD.MOV.U32 R9, RZ, RZ, R0 ;  /* 0x000000ffff097224 */ /* 0x000fe200078e0000 */
[----:B------:R-:W-:-:S03]  /*10020*/  ULDC.64 UR4, c[0x0][0x428] ;  /* 0x00010a0000047ab9 */ /* 0x000fc60000000a00 */
[----:B---3--:R-:W-:Y:S01]  /*10030*/  IMAD.MOV.U32 R0, RZ, RZ, R9 ;  /* 0x000000ffff007224 */ /* 0x008fe200078e0009 */
[----:B0-----:R-:W-:-:S13]  /*10040*/  ISETP.NE.AND P0, PT, R6, 0x1, PT ;  /* 0x000000010600780c */ /* 0x001fda0003f05270 */
[----:B------:R-:W0:Y:S02]  /*10050*/  @P0 LDC.64 R4, c[0x0][0x440] ;  /* 0x00011000ff040b82 */ /* 0x000e240000000a00 */
[----:B0-----:R-:W-:-:S05]  /*10060*/  @P0 IMAD.HI.U32 R4, R9, R4, RZ ;  /* 0x0000000409040227 */ /* 0x001fca00078e00ff */
        /* <DEDUP_REMOVED lines=13> */
.L_x_2303:
[----:B0-----:R-:W4:Y:S01]  /*10140*/  LDL R2, [R1+0x14] ;  /* 0x0000140001027983 */ /* 0x001f220000100800 */
[----:B---3--:R-:W-:Y:S01]  /*10150*/  IMAD R0, R19, 0x8, R18 ;  /* 0x0000000813007824 */ /* 0x008fe200078e0212 */
[----:B----4-:R-:W-:-:S04]  /*10160*/  SHF.L.U32 R2, R2, 0x1f, RZ ;  /* 0x0000001f02027819 */ /* 0x010fc800000006ff */
[----:B------:R-:W0:Y:S02]  /*10170*/  SYNCS.PHASECHK.TRANS64.TRYWAIT P0, [R0+URZ+0x34840], R2 ;  /* 0x03484002000075a7 */ /* 0x000e24000800017f */
[----:B0-----:R-:W-:Y:S05]  /*10180*/  @!P0 BRA `(.L_x_2304) ;  /* 0x0000005000548947 */ /* 0x001fea0003800000 */
.L_x_2410:
[----:B------:R-:W1:Y:S02]  /*10190*/  S2R R3, SR_TID.X ;  /* 0x0000000000037919 */ /* 0x000e640000002100 */
[----:B-1----:R-:W-:-:S04]  /*101a0*/  LOP3.LUT R3, R3, 0x7f, RZ, 0xc0, !PT ;  /* 0x0000007f03037812 */ /* 0x002fc800078ec0ff */
[----:B------:R-:W-:-:S13]  /*101b0*/  ISETP.NE.AND P0, PT, R3, RZ, PT ;  /* 0x000000ff0300720c */ /* 0x000fda0003f05270 */
[----:B------:R-:W-:Y:S05]  /*101c0*/  @P0 BRA `(.L_x_2305) ;  /* 0x00000000001c0947 */ /* 0x000fea0003800000 */
[----:B------:R-:W1:Y:S01]  /*101d0*/  S2R R3, SR_TID.X ;  /* 0x0000000000037919 */ /* 0x000e620000002100 */
[----:B0-----:R-:W-:-:S04]  /*101e0*/  IMAD.MOV.U32 R2, RZ, RZ, 0xc000 ;  /* 0x0000c000ff027424 */ /* 0x001fc800078e00ff */
[----:B------:R3:W-:Y:S01]  /*101f0*/  SYNCS.ARRIVE.TRANS64 RZ, [R0+URZ+0x34830], R2 ;  /* 0x0348300200ff79a7 */ /* 0x0007e2000800003f */
[----:B-1----:R-:W-:-:S04]  /*10200*/  LOP3.LUT R3, R3, 0x1f, RZ, 0xc0, !PT ;  /* 0x0000001f03037812 */ /* 0x002fc800078ec0ff */
[----:B------:R-:W-:-:S13]  /*10210*/  ISETP.NE.AND P0, PT, R3, RZ, PT ;  /* 0x000000ff0300720c */ /* 0x000fda0003f05270 */
[----:B---3--:R-:W-:Y:S05]  /*10220*/  @!P0 BRA `(.L_x_2305) ;  /* 0x0000000000048947 */ /* 0x008fea0003800000 */
[----:B------:R-:W-:Y:S01]  /*10230*/  BPT.TRAP 0x1 ;  /* 0x000000040000795c */ /* 0x000fe20000300000 */
.L_x_2305:
[----:B------:R-:W3:Y:S04]  /*10240*/  LDL R3, [R1+0x8] ;  /* 0x0000080001037983 */ /* 0x000ee80000100800 */
[----:B0-----:R-:W4:Y:S01]  /*10250*/  LDL R2, [R1+0x18] ;  /* 0x0000180001027983 */ /* 0x001f220000100800 */
        /* <DEDUP_REMOVED lines=20> */
[----:B----4-:R-:W-:-:S13]  /*103a0*/  R2UR UR5, R2 ;  /* 0x00000000020572ca */ /* 0x010fda00000e0000 */
[----:B------:R-:W-:Y:S02]  /*103b0*/  ULEA UR11, UR11, UR5, 0x7 ;  /* 0x000000050b0b7291 */ /* 0x000fe4000f8e383f */
        /* <DEDUP_REMOVED lines=8> */
[----:B0-----:R-:W-:Y:S01]  /*10440*/  NOP ;  /* 0x0000000000007918 */ /* 0x001fe20000000000 */
.L_x_2301:
[----:B------:R-:W4:Y:S04]  /*10450*/  LDL.LU R3, [R1+0x34] ;  /* 0x0000340001037983 */ /* 0x000f280000300800 */
[----:B------:R-:W5:Y:S04]  /*10460*/  LDL.LU R5, [R1+0x2c] ;  /* 0x00002c0001057983 */ /* 0x000f680000300800 */
[----:B---3--:R-:W3:Y:S01]  /*10470*/  LDL.LU R4, [R1+0x44] ;  /* 0x0000440001047983 */ /* 0x008ee20000300800 */
        /* <DEDUP_REMOVED lines=9> */
[----:B----4-:R-:W-:Y:S02]  /*10510*/  SHF.R.S32.HI R0, RZ, 0x1f, R3 ;  /* 0x0000001fff007819 */ /* 0x010fe40000011403 */
[----:B-----5:R-:W-:-:S03]  /*10520*/  SEL R5, R5, RZ, !P0 ;  /* 0x000000ff05057207 */ /* 0x020fc60004000000 */
[----:B------:R-:W-:Y:S01]  /*10530*/  IMAD R0, R0, UR4, RZ ;  /* 0x0000000400007c24 */ /* 0x000fe2000f8e02ff */
[----:B---3--:R-:W-:-:S03]  /*10540*/  SEL R4, R4, RZ, !P0 ;  /* 0x000000ff04047207 */ /* 0x008fc60004000000 */
        /* <DEDUP_REMOVED lines=23> */
[----:B0-----:R-:W-:Y:S05]  /*106c0*/  CALL.ABS.NOINC R2 ;  /* 0x0000000002007343 */ /* 0x001fea0003c00000 */
.L_x_2307:
[----:B------:R-:W-:Y:S05]  /*106d0*/  BSYNC B6 ;  /* 0x0000000000067941 */ /* 0x000fea0003800000 */
.L_x_2306:
[----:B0-----:R-:W3:Y:S01]  /*106e0*/  LDL.LU R0, [R1+0x44] ;  /* 0x0000440001007983 */ /* 0x001ee20000300800 */
[----:B------:R-:W-:Y:S01]  /*106f0*/  ULDC.64 UR4, c[0x0][0x2d8] ;  /* 0x0000b60000047ab9 */ /* 0x000fe20000000a00 */
[----:B------:R-:W0:Y:S01]  /*10700*/  LDC R7, c[0x0][0x448] ;  /* 0x00011200ff077b82 */ /* 0x000e220000000800 */
[----:B------:R-:W-:Y:S01]  /*10710*/  ULDC.64 UR6, c[0x0][0x280] ;  /* 0x0000a00000067ab9 */ /* 0x000fe20000000a00 */
[----:B------:R-:W4:Y:S04]  /*10720*/  LDL.LU R5, [R1+0x34] ;  /* 0x0000340001057983 */ /* 0x000f280000300800 */
[----:B------:R-:W4:Y:S04]  /*10730*/  LDL.LU.64 R2, [R1+0x50] ;  /* 0x0000500001027983 */ /* 0x000f280000300a00 */
[----:B------:R-:W3:Y:S04]  /*10740*/  LDL.LU R4, [R1+0x2c] ;  /* 0x00002c0001047983 */ /* 0x000ee80000300800 */
[----:B------:R-:W3:Y:S01]  /*10750*/  LDL R9, [R1+0x4] ;  /* 0x0000040001097983 */ /* 0x000ee20000100800 */
[----:B--2---:R-:W1:Y:S01]  /*10760*/  S2R R10, SR_TID.X ;  /* 0x00000000000a7919 */ /* 0x004e620000002100 */
[----:B0-----:R-:W-:-:S13]  /*10770*/  ISETP.NE.AND P0, PT, R7, 0x1, PT ;  /* 0x000000010700780c */ /* 0x001fda0003f05270 */
[----:B------:R-:W0:Y:S01]  /*10780*/  @P0 LDC R6, c[0x0][0x450] ;  /* 0x00011400ff060b82 */ /* 0x000e220000000800 */
[----:B-1----:R-:W-:-:S05]  /*10790*/  IMAD.SHL.U32 R10, R10, 0x8, RZ ;  /* 0x000000080a0a7824 */ /* 0x002fca00078e00ff */
[----:B------:R-:W-:-:S04]  /*107a0*/  LOP3.LUT R10, R10, 0x38, RZ, 0xc0, !PT ;  /* 0x000000380a0a7812 */ /* 0x000fc800078ec0ff */
[C---:B------:R-:W-:Y:S02]  /*107b0*/  LOP3.LUT R11, R10.reuse, 0x40, RZ, 0xfc, !PT ;  /* 0x000000400a0b7812 */ /* 0x040fe400078efcff */
[----:B------:R-:W-:Y:S01]  /*107c0*/  LOP3.LUT R10, R10, 0x80, RZ, 0xfc, !PT ;  /* 0x000000800a0a7812 */ /* 0x000fe200078efcff */
[----:B----4-:R-:W-:Y:S02]  /*107d0*/  IMAD.MOV.U32 R3, RZ, RZ, R5 ;  /* 0x000000ffff037224 */ /* 0x010fe400078e0005 */
[----:B------:R-:W1:Y:S01]  /*107e0*/  S2R R5, SR_TID.X ;  /* 0x0000000000057919 */ /* 0x000e620000002100 */
[----:B------:R-:W-:-:S04]  /*107f0*/  IMAD.WIDE.U32 R2, R16, UR4, R2 ;  /* 0x0000000410027c25 */ /* 0x000fc8000f8e0002 */
[----:B------:R-:W-:Y:S01]  /*10800*/  IMAD R3, R16, UR5, R3 ;  /* 0x0000000510037c24 */ /* 0x000fe2000f8e0203 */
[----:B------:R-:W-:Y:S02]  /*10810*/  ULDC.64 UR4, c[0x0][0x2e0] ;  /* 0x0000b80000047ab9 */ /* 0x000fe40000000a00 */
[----:B---3--:R-:W-:Y:S02]  /*10820*/  IMAD R0, R0, UR4, RZ ;  /* 0x0000000400007c24 */ /* 0x008fe4000f8e02ff */
[----:B------:R-:W-:-:S04]  /*10830*/  IMAD.WIDE.U32 R2, R4, UR4, R2 ;  /* 0x0000000404027c25 */ /* 0x000fc8000f8e0002 */
[----:B------:R-:W-:Y:S01]  /*10840*/  IMAD R0, R4, UR5, R0 ;  /* 0x0000000504007c24 */ /* 0x000fe2000f8e0200 */
[----:B------:R-:W-:Y:S01]  /*10850*/  ULDC.64 UR4, c[0x0][0x2d0] ;  /* 0x0000b40000047ab9 */ /* 0x000fe20000000a00 */
[----:B------:R-:W2:Y:S02]  /*10860*/  S2R R4, SR_TID.X ;  /* 0x0000000000047919 */ /* 0x000ea40000002100 */
[----:B------:R-:W-:Y:S01]  /*10870*/  IMAD.IADD R3, R3, 0x1, R0 ;  /* 0x0000000103037824 */ /* 0x000fe200078e0200 */
[----:B-1----:R-:W-:-:S04]  /*10880*/  LOP3.LUT R5, R5, 0x7f, RZ, 0xc0, !PT ;  /* 0x0000007f05057812 */ /* 0x002fc800078ec0ff */
[----:B------:R-:W-:Y:S01]  /*10890*/  SHF.R.U32.HI R5, RZ, 0x3, R5 ;  /* 0x00000003ff057819 */ /* 0x000fe20000011605 */
[----:B--2---:R-:W-:-:S05]  /*108a0*/  IMAD.SHL.U32 R4, R4, 0x10, RZ ;  /* 0x0000001004047824 */ /* 0x004fca00078e00ff */
[----:B------:R-:W-:Y:S02]  /*108b0*/  LOP3.LUT R4, R5, 0x70, R4, 0xf8, !PT ;  /* 0x0000007005047812 */ /* 0x000fe400078ef804 */
[----:B------:R-:W1:Y:S03]  /*108c0*/  @P0 LDC R5, c[0x0][0x44c] ;  /* 0x00011300ff050b82 */ /* 0x000e660000000800 */
[----:B------:R-:W-:-:S04]  /*108d0*/  IMAD R0, R9, 0x80, R4 ;  /* 0x0000008009007824 */ /* 0x000fc800078e0204 */
[----:B------:R-:W-:Y:S02]  /*108e0*/  IMAD.MOV.U32 R4, RZ, RZ, R0 ;  /* 0x000000ffff047224 */ /* 0x000fe400078e0000 */
[----:B-1----:R-:W-:-:S05]  /*108f0*/  @P0 IMAD.HI.U32 R5, R0, R5, RZ ;  /* 0x0000000500050227 */ /* 0x002fca00078e00ff */
[----:B0-----:R-:W-:-:S05]  /*10900*/  @P0 SHF.R.U32.HI R4, RZ, R6, R5 ;  /* 0x00000006ff040219 */ /* 0x001fca0000011605 */
[----:B------:R-:W-:Y:S02]  /*10910*/  IMAD.MOV R5, RZ, RZ, -R4 ;  /* 0x000000ffff057224 */ /* 0x000fe400078e0a04 */
[----:B------:R-:W-:-:S04]  /*10920*/  IMAD.WIDE.U32 R2, R4, UR4, R2 ;  /* 0x0000000404027c25 */ /* 0x000fc8000f8e0002 */
[----:B------:R-:W-:Y:S01]  /*10930*/  IMAD R0, R7, R5, R0 ;  /* 0x0000000507007224 */ /* 0x000fe200078e0200 */
[----:B------:R-:W-:-:S05]  /*10940*/  SHF.R.S32.HI R5, RZ, 0x1f, R4 ;  /* 0x0000001fff057819 */ /* 0x000fca0000011404 */
[----:B------:R-:W-:-:S04]  /*10950*/  IMAD R5, R5, UR4, RZ ;  /* 0x0000000405057c24 */ /* 0x000fc8000f8e02ff */
[----:B------:R-:W-:Y:S01]  /*10960*/  IMAD R4, R4, UR5, R5 ;  /* 0x0000000504047c24 */ /* 0x000fe2000f8e0205 */
[----:B------:R-:W-:Y:S01]  /*10970*/  ULDC.64 UR4, c[0x0][0x2c8] ;  /* 0x0000b20000047ab9 */ /* 0x000fe20000000a00 */
[----:B------:R-:W0:Y:S02]  /*10980*/  S2R R5, SR_TID.X ;  /* 0x0000000000057919 */ /* 0x000e240000002100 */
[----:B------:R-:W-:Y:S01]  /*10990*/  IMAD.IADD R3, R3, 0x1, R4 ;  /* 0x0000000103037824 */ /* 0x000fe200078e0204 */
[----:B------:R-:W-:Y:S01]  /*109a0*/  SHF.R.S32.HI R4, RZ, 0x1f, R0 ;  /* 0x0000001fff047819 */ /* 0x000fe20000011400 */
[----:B------:R-:W-:-:S04]  /*109b0*/  IMAD.WIDE.U32 R2, R0, UR4, R2 ;  /* 0x0000000400027c25 */ /* 0x000fc8000f8e0002 */
[----:B------:R-:W-:Y:S01]  /*109c0*/  IMAD R4, R4, UR4, RZ ;  /* 0x0000000404047c24 */ /* 0x000fe2000f8e02ff */
[----:B------:R-:W-:Y:S02]  /*109d0*/  ULDC UR4, c[0x0][0x2b8] ;  /* 0x0000ae0000047ab9 */ /* 0x000fe40000000800 */
[----:B------:R-:W-:Y:S01]  /*109e0*/  ISETP.GE.AND P0, PT, R10, UR4, PT ;  /* 0x000000040a007c0c */ /* 0x000fe2000bf06270 */
[----:B------:R-:W-:Y:S01]  /*109f0*/  IMAD R0, R0, UR5, R4 ;  /* 0x0000000500007c24 */ /* 0x000fe2000f8e0204 */
[----:B------:R1:W5:Y:S01]  /*10a00*/  LDL R10, [R1+0x24] ;  /* 0x00002400010a7983 */ /* 0x0003620000100800 */
[----:B------:R-:W-:Y:S02]  /*10a10*/  LEA R4, P3, R2, UR6, 0x1 ;  /* 0x0000000602047c11 */ /* 0x000fe4000f8608ff */
[----:B------:R-:W-:Y:S01]  /*10a20*/  IMAD.IADD R0, R3, 0x1, R0 ;  /* 0x0000000103007824 */ /* 0x000fe200078e0200 */
[----:B------:R-:W-:Y:S01]  /*10a30*/  ISETP.GE.AND P1, PT, R11, UR4, PT ;  /* 0x000000040b007c0c */ /* 0x000fe2000bf26270 */
[----:B0-----:R-:W-:-:S05]  /*10a40*/  IMAD.SHL.U32 R8, R5, 0x8, RZ ;  /* 0x0000000805087824 */ /* 0x001fca00078e00ff */
[----:B------:R-:W-:-:S04]  /*10a50*/  LOP3.LUT R8, R8, 0x38, RZ, 0xc0, !PT ;  /* 0x0000003808087812 */ /* 0x000fc800078ec0ff */
[----:B------:R-:W-:Y:S01]  /*10a60*/  ISETP.GE.AND P2, PT, R8, UR4, PT ;  /* 0x0000000408007c0c */ /* 0x000fe2000bf46270 */
[----:B------:R-:W-:Y:S01]  /*10a70*/  UMOV UR4, 0xffffffff ;  /* 0xffffffff00047882 */ /* 0x000fe20000000000 */
[----:B------:R-:W-:Y:S02]  /*10a80*/  LEA.HI.X R3, R2, UR7, R0, 0x1, P3 ;  /* 0x0000000702037c11 */ /* 0x000fe400098f0c00 */
[----:B-1----:R-:W-:Y:S09]  /*10a90*/  BRA.DIV UR4, `(.L_x_2308) ;  /* 0x0000004a04247947 */ /* 0x002ff2000b800000 */
[----:B------:R-:W0:Y:S02]  /*10aa0*/  S2R R6, SR_TID.X ;  /* 0x0000000000067919 */ /* 0x000e240000002100 */
[----:B0-----:R-:W-:-:S04]  /*10ab0*/  LOP3.LUT R6, R6, 0x7f, RZ, 0xc0, !PT ;  /* 0x0000007f06067812 */ /* 0x001fc800078ec0ff */
[----:B------:R-:W-:Y:S02]  /*10ac0*/  SHF.R.U32.HI R9, RZ, 0x3, R6 ;  /* 0x00000003ff097819 */ /* 0x000fe40000011606 */
[----:B------:R-:W2:Y:S04]  /*10ad0*/  LDL.LU R6, [R1+0x4] ;  /* 0x0000040001067983 */ /* 0x000ea80000300800 */
[----:B------:R-:W3:Y:S01]  /*10ae0*/  LDL.LU R8, [R1+0x38] ;  /* 0x0000380001087983 */ /* 0x000ee20000300800 */
[----:B--2---:R-:W-:Y:S02]  /*10af0*/  IMAD R2, R6, 0x80, R9 ;  /* 0x0000008006027824 */ /* 0x004fe400078e0209 */
[----:B------:R-:W0:Y:S01]  /*10b00*/  S2R R6, SR_TID.X ;  /* 0x0000000000067919 */ /* 0x000e220000002100 */
[----:B---3--:R-:W-:-:S02]  /*10b10*/  IMAD R0, R8, R7, RZ ;  /* 0x0000000708007224 */ /* 0x008fc400078e02ff */
[----:B------:R-:W1:Y:S01]  /*10b20*/  SHFL.IDX PT, R7, R4, RZ, 0x181f ;  /* 0x00181fff04077589 */ /* 0x000e6200000e0000 */
[C---:B------:R-:W-:Y:S02]  /*10b30*/  VIADD R5, R2.reuse, 0x10 ;  /* 0x0000001002057836 */ /* 0x040fe40000000000 */
[-C--:B------:R-:W-:Y:S01]  /*10b40*/  ISETP.GE.AND P4, PT, R2, R0.reuse, PT ;  /* 0x000000000200720c */ /* 0x080fe20003f86270 */
[----:B------:R-:W-:Y:S02]  /*10b50*/  SHFL.IDX PT, R9, R3, 0x1, 0x181f ;  /* 0x00381f0003097f89 */ /* 0x000fe400000e0000 */
[----:B------:R-:W-:Y:S02]  /*10b60*/  ISETP.GE.AND P3, PT, R5, R0, PT ;  /* 0x000000000500720c */ /* 0x000fe40003f66270 */
[----:B------:R-:W-:Y:S01]  /*10b70*/  SHFL.IDX PT, R5, R4, 0x1, 0x181f ;  /* 0x00381f0004057f89 */ /* 0x000fe200000e0000 */
[----:B0-----:R-:W-:-:S03]  /*10b80*/  IMAD.SHL.U32 R11, R6, 0x8, RZ ;  /* 0x00000008060b7824 */ /* 0x001fc600078e00ff */
[----:B------:R-:W0:Y:S02]  /*10b90*/  SHFL.IDX PT, R6, R3, RZ, 0x181f ;  /* 0x00181fff03067589 */ /* 0x000e2400000e0000 */
[----:B------:R-:W-:-:S04]  /*10ba0*/  LOP3.LUT R11, R11, 0x38, RZ, 0xc0, !PT ;  /* 0x000000380b0b7812 */ /* 0x000fc800078ec0ff */
[----:B-1----:R-:W-:-:S05]  /*10bb0*/  @!P4 LEA R7, P5, R11, R7, 0x1 ;  /* 0x000000070b07c211 */ /* 0x002fca00078a08ff */
[----:B0-----:R-:W-:Y:S01]  /*10bc0*/  @!P4 IMAD.X R6, RZ, RZ, R6, P5 ;  /* 0x000000ffff06c224 */ /* 0x001fe200028e0606 */
[----:B------:R-:W-:-:S04]  /*10bd0*/  @!P3 LEA R8, P5, R11, R5, 0x1 ;  /* 0x000000050b08b211 */ /* 0x000fc800078a08ff */
[----:B------:R-:W-:Y:S01]  /*10be0*/  @!P4 LOP3.LUT R7, R7, R6, RZ, 0x3c, !PT ;  /* 0x000000060707c212 */ /* 0x000fe200078e3cff */
[----:B------:R-:W-:-:S03]  /*10bf0*/  @!P3 IMAD.X R5, RZ, RZ, R9, P5 ;  /* 0x000000ffff05b224 */ /* 0x000fc600028e0609 */
[----:B------:R-:W-:-:S04]  /*10c00*/  @!P4 LOP3.LUT R6, R7, R6, RZ, 0x3c, !PT ;  /* 0x000000060706c212 */ /* 0x000fc800078e3cff */
[----:B------:R-:W-:-:S05]  /*10c10*/  @!P4 LOP3.LUT R7, R7, R6, RZ, 0x3c, !PT ;  /* 0x000000060707c212 */ /* 0x000fca00078e3cff */
[----:B-----5:R-:W-:Y:S04]  /*10c20*/  @!P4 LDGSTS.E.BYPASS.LTC128B.128 [R10+0x10400], desc[UR56][R6.64], !P2 ;  /* 0x10400000060acfae */ /* 0x020fe8000d101d78 */
[----:B------:R-:W-:Y:S04]  /*10c30*/  @!P4 LDGSTS.E.BYPASS.LTC128B.128 [R10+0x14400], desc[UR56][R6.64+0x80], !P1 ;  /* 0x14400080060acfae */ /* 0x000fe8000c901d78 */
[----:B------:R0:W-:Y:S02]  /*10c40*/  @!P4 LDGSTS.E.BYPASS.LTC128B.128 [R10+0x18400], desc[UR56][R6.64+0x100], !P0 ;  /* 0x18400100060acfae */ /* 0x0001e4000c101d78 */
[----:B0-----:R-:W-:Y:S01]  /*10c50*/  @!P3 IMAD.MOV.U32 R6, RZ, RZ, R8 ;  /* 0x000000ffff06b224 */ /* 0x001fe200078e0008 */
[----:B------:R-:W-:Y:S01]  /*10c60*/  @!P3 MOV R7, R5 ;  /* 0x000000050007b202 */ /* 0x000fe20000000f00 */
[----:B------:R-:W-:Y:S01]  /*10c70*/  VIADD R5, R2, 0x20 ;  /* 0x0000002002057836 */ /* 0x000fe20000000000 */
[----:B------:R-:W-:Y:S04]  /*10c80*/  SHFL.IDX PT, R8, R3, 0x2, 0x181f ;  /* 0x00581f0003087f89 */ /* 0x000fe800000e0000 */
[----:B------:R-:W-:Y:S04]  /*10c90*/  @!P3 LDGSTS.E.BYPASS.LTC128B.128 [R10+0x10c00], desc[UR56][R6.64], !P2 ;  /* 0x10c00000060abfae */ /* 0x000fe8000d101d78 */
[----:B------:R-:W-:Y:S04]  /*10ca0*/  @!P3 LDGSTS.E.BYPASS.LTC128B.128 [R10+0x14c00], desc[UR56][R6.64+0x80], !P1 ;  /* 0x14c00080060abfae */ /* 0x000fe8000c901d78 */
[----:B------:R0:W-:Y:S01]  /*10cb0*/  @!P3 LDGSTS.E.BYPASS.LTC128B.128 [R10+0x18c00], desc[UR56][R6.64+0x100], !P0 ;  /* 0x18c00100060abfae */ /* 0x0001e2000c101d78 */
[----:B------:R-:W-:-:S03]  /*10cc0*/  ISETP.GE.AND P3, PT, R5, R0, PT ;  /* 0x000000000500720c */ /* 0x000fc60003f66270 */
[----:B------:R-:W1:Y:S10]  /*10cd0*/  SHFL.IDX PT, R5, R4, 0x2, 0x181f ;  /* 0x00581f0004057f89 */ /* 0x000e7400000e0000 */
        /* <DEDUP_REMOVED lines=53> */
.L_x_2427:
[----:B------:R-:W-:Y:S01]  /*11030*/  VIADD R2, R2, 0x70 ;  /* 0x0000007002027836 */ /* 0x000fe20000000000 */
[----:B------:R-:W-:Y:S04]  /*11040*/  BSSY B0, `(.L_x_2309) ;  /* 0x000000e000007945 */ /* 0x000fe80003800000 */
[----:B------:R-:W-:-:S13]  /*11050*/  ISETP.GE.AND P3, PT, R2, R0, PT ;  /* 0x000000000200720c */ /* 0x000fda0003f66270 */
[----:B------:R-:W-:Y:S05]  /*11060*/  @P3 BRA `(.L_x_2310) ;  /* 0x00000000002c3947 */ /* 0x000fea0003800000 */
[----:B0-----:R-:W0:Y:S02]  /*11070*/  S2R R4, SR_TID.X ;  /* 0x0000000000047919 */ /* 0x001e240000002100 */
        /* <DEDUP_REMOVED lines=10> */
.L_x_2310:
[----:B------:R-:W-:Y:S05]  /*11120*/  BSYNC B0 ;  /* 0x0000000000007941 */ /* 0x000fea0003800000 */
.L_x_2309:
[----:B------:R-:W-:Y:S01]  /*11130*/  NOP ;  /* 0x0000000000007918 */ /* 0x000fe20000000000 */
[----:B------:R-:W-:Y:S01]  /*11140*/  PLOP3.LUT P0, PT, PT, PT, PT, 0x80, 0x0 ;  /* 0x000000000000781c */ /* 0x000fe20003f0f070 */
[----:B0--3--:R-:W-:-:S12]  /*11150*/  VIADD R6, R18, 0x34800 ;  /* 0x0003480012067836 */ /* 0x009fd80000000000 */
.L_x_2311:
[----:B------:R-:W-:Y:S02]  /*11160*/  PLOP3.LUT P1, PT, P1, P0, PT, 0xa2, 0x0 ;  /* 0x000000000000781c */ /* 0x000fe40000f21472 */
[----:B------:R-:W-:-:S08]  /*11170*/  @P0 R2UR P1, UR4, R18 ;  /* 0x00000000120402ca */ /* 0x000fd00000020000 */
[----:B------:R-:W-:-:S05]  /*11180*/  @P0 PLOP3.LUT P0, PT, P1, PT, PT, 0x80, 0x0 ;  /* 0x000000000000081c */ /* 0x000fca0000f0f070 */
[----:B------:R-:W-:Y:S01]  /*11190*/  @!P1 SYNCS.ARRIVE.TRANS64.RED.A0T1 RZ, [UR4+0x34800], RZ ;  /* 0x034800ffffff99a7 */ /* 0x000fe20008200404 */
[----:B------:R-:W-:Y:S07]  /*111a0*/  @!P1 ARRIVES.LDGSTSBAR.64.TRANSCNT [UR4+0x34800] ;  /* 0x03480000ff0099b0 */ /* 0x000fee0008000a84 */
[----:B------:R-:W-:Y:S05]  /*111b0*/  @P0 BRA.U.ANY `(.L_x_2311) ;  /* 0xfffffffd00e80947 */ /* 0x000fea000393ffff */
[----:B----4-:R-:W3:Y:S02]  /*111c0*/  LDL.LU R2, [R1+0x48] ;  /* 0x0000480001027983 */ /* 0x010ee40000300800 */
        /* <DEDUP_REMOVED lines=11> */
.L_x_2428:
[----:B------:R-:W-:Y:S05]  /*11280*/  BSYNC B0 ;  /* 0x0000000000007941 */ /* 0x000fea0003800000 */
.L_x_2312:
[----:B------:R-:W0:Y:S04]  /*11290*/  LDL R2, [R1+0x40] ;  /* 0x0000400001027983 */ /* 0x000e280000100800 */
[----:B--2---:R-:W2:Y:S01]  /*112a0*/  LDL R3, [R1+0x28] ;  /* 0x0000280001037983 */ /* 0x004ea20000100800 */
[----:B------:R-:W-:Y:S01]  /*112b0*/  BSSY B0, `(.L_x_2314) ;  /* 0x0000213000007945 */ /* 0x000fe20003800000 */
[----:B0-----:R-:W-:-:S05]  /*112c0*/  VIADD R0, R2, 0xfffffffe ;  /* 0xfffffffe02007836 */ /* 0x001fca0000000000 */
[----:B--2---:R-:W-:-:S13]  /*112d0*/  ISETP.GE.AND P0, PT, R0, R3, PT ;  /* 0x000000030000720c */ /* 0x004fda0003f06270 */
[----:B------:R-:W-:Y:S05]  /*112e0*/  @!P0 BRA `(.L_x_2315) ;  /* 0x00000020003c8947 */ /* 0x000fea0003800000 */
[----:B------:R-:W2:Y:S04]  /*112f0*/  LDL.LU R2, [R1+0x58] ;  /* 0x0000580001027983 */ /* 0x000ea80000300800 */
[----:B-1----:R-:W3:Y:S04]  /*11300*/  LDL.LU R5, [R1+0x3c] ;  /* 0x00003c0001057983 */ /* 0x002ee80000300800 */
[----:B------:R-:W4:Y:S01]  /*11310*/  LDL.LU R4, [R1+0x30] ;  /* 0x0000300001047983 */ /* 0x000f220000300800 */
[----:B------:R-:W-:Y:S01]  /*11320*/  LOP3.LUT R12, RZ, R3, RZ, 0x33, !PT ;  /* 0x00000003ff0c7212 */ /* 0x000fe200078e33ff */
[----:B------:R-:W-:Y:S01]  /*11330*/  BSSY B2, `(.L_x_2316) ;  /* 0x00000b5000027945 */ /* 0x000fe20003800000 */
[----:B--2---:R-:W-:-:S04]  /*11340*/  VIADD R2, R2, 0x1 ;  /* 0x0000000102027836 */ /* 0x004fc80000000000 */
[----:B---3--:R-:W-:-:S05]  /*11350*/  IMAD R2, R2, R5, RZ ;  /* 0x0000000502027224 */ /* 0x008fca00078e02ff */
        /* <DEDUP_REMOVED lines=9> */
[----:B------:R-:W-:Y:S01]  /*113f0*/  IADD3 R9, R19, 0x1, RZ ;  /* 0x0000000113097810 */ /* 0x000fe20007ffe0ff */
[----:B------:R-:W-:Y:S03]  /*11400*/  BSSY B1, `(.L_x_2318) ;  /* 0x00000a3000017945 */ /* 0x000fe60003800000 */
        /* <DEDUP_REMOVED lines=30> */
.L_x_2320:
[----:B------:R-:W-:Y:S01]  /*115f0*/  IMAD R3, R9, 0x8, R18 ;  /* 0x0000000809037824 */ /* 0x000fe200078e0212 */
[----:B------:R-:W-:Y:S01]  /*11600*/  SHF.L.U32 R2, R13, 0x1f, RZ ;  /* 0x0000001f0d027819 */ /* 0x000fe200000006ff */
[----:B------:R-:W-:Y:S03]  /*11610*/  BSSY B3, `(.L_x_2321) ;  /* 0x0000003000037945 */ /* 0x000fe60003800000 */
[----:B------:R-:W1:Y:S02]  /*11620*/  SYNCS.PHASECHK.TRANS64.TRYWAIT P0, [R3+URZ+0x34840], R2 ;  /* 0x03484002030075a7 */ /* 0x000e64000800017f */
[----:B-1----:R-:W-:Y:S05]  /*11630*/  @!P0 BRA `(.L_x_2322) ;  /* 0x0000004800448947 */ /* 0x002fea0003800000 */
.L_x_2429:
[----:B------:R-:W-:Y:S05]  /*11640*/  BSYNC B3 ;  /* 0x0000000000037941 */ /* 0x000fea0003800000 */
.L_x_2321:
        /* <DEDUP_REMOVED lines=12> */
.L_x_2324:
[----:B------:R-:W-:Y:S05]  /*11710*/  BSYNC B3 ;  /* 0x0000000000037941 */ /* 0x000fea0003800000 */
.L_x_2323:
        /* <DEDUP_REMOVED lines=12> */
.L_x_2325:
        /* <DEDUP_REMOVED lines=12> */
[----:B------:R-:W-:Y:S01]  /*118a0*/  VIADD R7, R8, 0x20400 ;  /* 0x0002040008077836 */ /* 0x000fe20000000000 */
[----:B------:R-:W-:Y:S01]  /*118b0*/  UMOV UR6, 0x0 ;  /* 0x0000000000067882 */ /* 0x000fe20000000000 */
[----:B------:R-:W-:Y:S01]  /*118c0*/  UMOV UR7, 0x14f00000 ;  /* 0x14f0000000077882 */ /* 0x000fe20000000000 */
[----:B------:R-:W-:-:S15]  /*118d0*/  R2UR UR10, R15 ;  /* 0x000000000f0a72ca */ /* 0x000fde00000e0000 */
.L_x_2326:
        /* <DEDUP_REMOVED lines=15> */
.L_x_2327:
        /* <DEDUP_REMOVED lines=16> */
.L_x_2430:
[----:B------:R-:W-:Y:S05]  /*11ad0*/  BSYNC B3 ;  /* 0x0000000000037941 */ /* 0x000fea0003800000 */
.L_x_2328:
        /* <DEDUP_REMOVED lines=12> */
.L_x_2331:
[----:B------:R-:W-:Y:S05]  /*11ba0*/  BSYNC B3 ;  /* 0x0000000000037941 */ /* 0x000fea0003800000 */
.L_x_2330:
        /* <DEDUP_REMOVED lines=13> */
.L_x_2332:
        /* <DEDUP_REMOVED lines=15> */
.L_x_2333:
        /* <DEDUP_REMOVED lines=12> */
.L_x_2319:
[----:B------:R-:W-:Y:S05]  /*11e30*/  BSYNC B1 ;  /* 0x0000000000017941 */ /* 0x000fea0003800000 */
.L_x_2318:
[----:B0-----:R-:W2:Y:S01]  /*11e40*/  LDL.LU R0, [R1+0x40] ;  /* 0x0000400001007983 */ /* 0x001ea20000300800 */
[----:B------:R-:W-:-:S03]  /*11e50*/  IMAD.MOV.U32 R19, RZ, RZ, R9 ;  /* 0x000000ffff137224 */ /* 0x000fc600078e0009 */
[----:B------:R0:W-:Y:S02]  /*11e60*/  STL [R1+0x14], R13 ;  /* 0x0000140d01007387 */ /* 0x0001e40000100800 */
[----:B0-2---:R-:W-:-:S07]  /*11e70*/  VIADD R0, R0, 0xfffffffd ;  /* 0xfffffffd00007836 */ /* 0x005fce0000000000 */
.L_x_2317:
[----:B------:R-:W-:Y:S05]  /*11e80*/  BSYNC B2 ;  /* 0x0000000000027941 */ /* 0x000fea0003800000 */
.L_x_2316:
[----:B------:R-:W-:Y:S01]  /*11e90*/  VIADD R12, R12, 0xfffffffe ;  /* 0xfffffffe0c0c7836 */ /* 0x000fe20000000000 */
[----:B------:R-:W-:-:S04]  /*11ea0*/  LOP3.LUT R4, RZ, R4, RZ, 0x33, !PT ;  /* 0x00000004ff047212 */ /* 0x000fc800078e33ff */
[----:B------:R-:W-:-:S13]  /*11eb0*/  ISETP.NE.AND P0, PT, R12, R4, PT ;  /* 0x000000040c00720c */ /* 0x000fda0003f05270 */
[----:B------:R-:W-:Y:S05]  /*11ec0*/  @!P0 BRA `(.L_x_2315) ;  /* 0x0000001400448947 */ /* 0x000fea0003800000 */
[----:B------:R-:W-:-:S07]  /*11ed0*/  IMAD.MOV.U32 R9, RZ, RZ, R17 ;  /* 0x000000ffff097224 */ /* 0x000fce00078e0011 */
.L_x_2366:
        /* <DEDUP_REMOVED lines=35> */
.L_x_2336:
[----:B------:R-:W-:Y:S01]  /*12110*/  IMAD R3, R4, 0x8, R18 ;  /* 0x0000000804037824 */ /* 0x000fe200078e0212 */
[----:B------:R-:W-:Y:S01]  /*12120*/  SHF.L.U32 R2, R5, 0x1f, RZ ;  /* 0x0000001f05027819 */ /* 0x000fe200000006ff */
[----:B------:R-:W-:Y:S03]  /*12130*/  BSSY B2, `(.L_x_2337) ;  /* 0x0000003000027945 */ /* 0x000fe60003800000 */
[----:B------:R-:W1:Y:S02]  /*12140*/  SYNCS.PHASECHK.TRANS64.TRYWAIT P0, [R3+URZ+0x34840], R2 ;  /* 0x03484002030075a7 */ /* 0x000e64000800017f */
[----:B-1----:R-:W-:Y:S05]  /*12150*/  @!P0 BRA `(.L_x_2338) ;  /* 0x0000003c00a48947 */ /* 0x002fea0003800000 */
.L_x_2431:
[----:B------:R-:W-:Y:S05]  /*12160*/  BSYNC B2 ;  /* 0x0000000000027941 */ /* 0x000fea0003800000 */
.L_x_2337:
        /* <DEDUP_REMOVED lines=12> */
.L_x_2340:
[----:B------:R-:W-:Y:S05]  /*12230*/  BSYNC B2 ;  /* 0x0000000000027941 */ /* 0x000fea0003800000 */
.L_x_2339:
        /* <DEDUP_REMOVED lines=12> */
.L_x_2341:
        /* <DEDUP_REMOVED lines=16> */
.L_x_2342:
        /* <DEDUP_REMOVED lines=15> */
.L_x_2343:
        /* <DEDUP_REMOVED lines=16> */
.L_x_2432:
[----:B------:R-:W-:Y:S05]  /*125f0*/  BSYNC B2 ;  /* 0x0000000000027941 */ /* 0x000fea0003800000 */
.L_x_2344:
        /* <DEDUP_REMOVED lines=11> */
.L_x_2347:
[----:B------:R-:W-:Y:S05]  /*126b0*/  BSYNC B2 ;  /* 0x0000000000027941 */ /* 0x000fea0003800000 */
.L_x_2346:
        /* <DEDUP_REMOVED lines=12> */
.L_x_2348:
        /* <DEDUP_REMOVED lines=15> */
.L_x_2349:
        /* <DEDUP_REMOVED lines=12> */
.L_x_2335:
[----:B------:R-:W-:Y:S05]  /*12930*/  BSYNC B1 ;  /* 0x0000000000017941 */ /* 0x000fea0003800000 */
.L_x_2334:
        /* <DEDUP_REMOVED lines=35> */
.L_x_2352:
[----:B------:R-:W-:Y:S01]  /*12b70*/  IMAD R2, R19, 0x8, R18 ;  /* 0x0000000813027824 */ /* 0x000fe200078e0212 */
[----:B------:R-:W-:Y:S01]  /*12b80*/  SHF.L.U32 R3, R12, 0x1f, RZ ;  /* 0x0000001f0c037819 */ /* 0x000fe200000006ff */
[----:B------:R-:W-:Y:S03]  /*12b90*/  BSSY B2, `(.L_x_2353) ;  /* 0x0000003000027945 */ /* 0x000fe60003800000 */
[----:B------:R-:W2:Y:S02]  /*12ba0*/  SYNCS.PHASECHK.TRANS64.TRYWAIT P0, [R2+URZ+0x34840], R3 ;  /* 0x03484003020075a7 */ /* 0x000ea4000800017f */
[----:B--2---:R-:W-:Y:S05]  /*12bb0*/  @!P0 BRA `(.L_x_2354) ;  /* 0x0000003400348947 */ /* 0x004fea0003800000 */
.L_x_2433:
[----:B------:R-:W-:Y:S05]  /*12bc0*/  BSYNC B2 ;  /* 0x0000000000027941 */ /* 0x000fea0003800000 */
.L_x_2353:
        /* <DEDUP_REMOVED lines=12> */
.L_x_2356:
[----:B------:R-:W-:Y:S05]  /*12c90*/  BSYNC B2 ;  /* 0x0000000000027941 */ /* 0x000fea0003800000 */
.L_x_2355:
[----:B--2---:R-:W2:Y:S01]  /*12ca0*/  LDL R2, [R1+0x18] ;  /* 0x0000180001027983 */ /* 0x004ea20000100800 */
[----:B0-----:R-:W-:Y:S01]  /*12cb0*/  MOV R12, RZ ;  /* 0x000000ff000c7202 */ /* 0x001fe20000000f00 */
[C---:B------:R-:W-:Y:S01]  /*12cc0*/  IMAD R3, R19.reuse, 0x8, R6 ;  /* 0x0000000813037824 */ /* 0x040fe200078e0206 */
[----:B------:R-:W-:Y:S01]  /*12cd0*/  UIADD3 UR4, UP0, UR38, 0x370, URZ ;  /* 0x0000037026047890 */ /* 0x000fe2000ff1e03f */
[----:B------:R-:W-:Y:S01]  /*12ce0*/  IMAD R10, R19, 0xc000, R18 ;  /* 0x0000c000130a7824 */ /* 0x000fe200078e0212 */
[----:B------:R-:W-:Y:S01]  /*12cf0*/  R2UR UR10, R12 ;  /* 0x000000000c0a72ca */ /* 0x000fe200000e0000 */
[----:B------:R-:W-:Y:S01]  /*12d00*/  VIADD R3, R3, 0x30 ;  /* 0x0000003003037836 */ /* 0x000fe20000000000 */
[----:B------:R-:W-:Y:S01]  /*12d10*/  PLOP3.LUT P0, PT, PT, PT, PT, 0x80, 0x0 ;  /* 0x000000000000781c */ /* 0x000fe20003f0f070 */
[----:B------:R-:W-:Y:S01]  /*12d20*/  VIADD R11, R10, 0x1c400 ;  /* 0x0001c4000a0b7836 */ /* 0x000fe20000000000 */
[----:B------:R-:W-:Y:S01]  /*12d30*/  UIADD3.X UR5, URZ, UR39, URZ, UP0, !UPT ;  /* 0x000000273f057290 */ /* 0x000fe200087fe43f */
[----:B------:R-:W-:Y:S01]  /*12d40*/  UMOV UR6, 0x0 ;  /* 0x0000000000067882 */ /* 0x000fe20000000000 */
[----:B------:R-:W-:Y:S01]  /*12d50*/  UMOV UR7, 0x14f00000 ;  /* 0x14f0000000077882 */ /* 0x000fe20000000000 */
[----:B--2---:R-:W-:-:S09]  /*12d60*/  IMAD R2, R8, 0x80, R2 ;  /* 0x0000008008027824 */ /* 0x004fd200078e0202 */
.L_x_2357:
        /* <DEDUP_REMOVED lines=16> */
.L_x_2358:
        /* <DEDUP_REMOVED lines=15> */
.L_x_2359:
        /* <DEDUP_REMOVED lines=15> */
.L_x_2434:
[----:B------:R-:W-:Y:S05]  /*13050*/  BSYNC B2 ;  /* 0x0000000000027941 */ /* 0x000fea0003800000 */
.L_x_2360:
        /* <DEDUP_REMOVED lines=11> */
.L_x_2363:
[----:B------:R-:W-:Y:S05]  /*13110*/  BSYNC B2 ;  /* 0x0000000000027941 */ /* 0x000fea0003800000 */
.L_x_2362:
        /* <DEDUP_REMOVED lines=12> */
.L_x_2364:
        /* <DEDUP_REMOVED lines=15> */
.L_x_2365:
        /* <DEDUP_REMOVED lines=12> */
.L_x_2351:
[----:B------:R-:W-:Y:S05]  /*13390*/  BSYNC B1 ;  /* 0x0000000000017941 */ /* 0x000fea0003800000 */
.L_x_2350:
[----:B------:R-:W2:Y:S01]  /*133a0*/  LDL R2, [R1+0x28] ;  /* 0x0000280001027983 */ /* 0x000ea20000100800 */
[----:B------:R-:W-:Y:S01]  /*133b0*/  VIADD R0, R0, 0xfffffffe ;  /* 0xfffffffe00007836 */ /* 0x000fe20000000000 */
[----:B--2---:R-:W-:-:S13]  /*133c0*/  ISETP.GT.AND P0, PT, R7, R2, PT ;  /* 0x000000020700720c */ /* 0x004fda0003f04270 */
[----:B------:R-:W-:Y:S05]  /*133d0*/  @P0 BRA `(.L_x_2366) ;  /* 0xffffffe800c00947 */ /* 0x000fea000383ffff */
.L_x_2315:
[----:B------:R-:W-:Y:S05]  /*133e0*/  BSYNC B0 ;  /* 0x0000000000007941 */ /* 0x000fea0003800000 */
.L_x_2314:
[----:B------:R-:W2:Y:S01]  /*133f0*/  S2R R2, SR_TID.X ;  /* 0x0000000000027919 */ /* 0x000ea20000002100 */
[----:B------:R-:W-:Y:S01]  /*13400*/  BSSY B0, `(.L_x_2367) ;  /* 0x0000011000007945 */ /* 0x000fe20003800000 */
[----:B--2---:R-:W-:-:S04]  /*13410*/  LOP3.LUT R3, R2, 0x7f, RZ, 0xc0, !PT ;  /* 0x0000007f02037812 */ /* 0x004fc800078ec0ff */
[----:B------:R-:W-:-:S13]  /*13420*/  ISETP.NE.AND P0, PT, R3, RZ, PT ;  /* 0x000000ff0300720c */ /* 0x000fda0003f05270 */
[----:B------:R-:W-:Y:S05]  /*13430*/  @P0 BRA `(.L_x_2368) ;  /* 0x0000000000340947 */ /* 0x000fea0003800000 */
[----:B------:R-:W2:Y:S01]  /*13440*/  S2R R2, SR_LANEID ;  /* 0x0000000000027919 */ /* 0x000ea20000000000 */
[----:B------:R-:W-:Y:S01]  /*13450*/  VOTEU.ANY UR4, UPT, PT ;  /* 0x0000000000047886 */ /* 0x000fe200038e0100 */
[----:B-1----:R-:W1:Y:S01]  /*13460*/  LDC.64 R4, c[0x0][0xc60] ;  /* 0x00031800ff047b82 */ /* 0x002e620000000a00 */
[----:B------:R-:W2:Y:S02]  /*13470*/  FLO.U32 R0, UR4 ;  /* 0x0000000400007d00 */ /* 0x000ea400080e0000 */
        /* <DEDUP_REMOVED lines=9> */
.L_x_2368:
[----:B------:R-:W-:Y:S05]  /*13510*/  BSYNC B0 ;  /* 0x0000000000007941 */ /* 0x000fea0003800000 */
.L_x_2367:
[----:B--2---:R-:W2:Y:S01]  /*13520*/  LDL.LU R0, [R1+0x20] ;  /* 0x0000200001007983 */ /* 0x004ea20000300800 */
[----:B------:R-:W-:Y:S01]  /*13530*/  BSSY B0, `(.L_x_2369) ;  /* 0x000003a000007945 */ /* 0x000fe20003800000 */
[----:B--2---:R-:W-:-:S13]  /*13540*/  ISETP.NE.AND P0, PT, R0, RZ, PT ;  /* 0x000000ff0000720c */ /* 0x004fda0003f05270 */
        /* <DEDUP_REMOVED lines=8> */
.L_x_2435:
[----:B------:R-:W-:Y:S05]  /*135d0*/  BSYNC B1 ;  /* 0x0000000000017941 */ /* 0x000fea0003800000 */
.L_x_2371:
        /* <DEDUP_REMOVED lines=9> */
.L_x_2374:
[----:B------:R-:W-:Y:S05]  /*13670*/  BSYNC B1 ;  /* 0x0000000000017941 */ /* 0x000fea0003800000 */
.L_x_2373:
        /* <DEDUP_REMOVED lines=12> */
.L_x_2375:
        /* <DEDUP_REMOVED lines=15> */
.L_x_2376:
        /* <DEDUP_REMOVED lines=10> */
.L_x_2370:
[----:B------:R-:W-:Y:S05]  /*138d0*/  BSYNC B0 ;  /* 0x0000000000007941 */ /* 0x000fea0003800000 */
.L_x_2369:
[----:B------:R-:W2:Y:S01]  /*138e0*/  LDL.LU R4, [R1+0x14] ;  /* 0x0000140001047983 */ /* 0x000ea20000300800 */
[----:B------:R-:W-:-:S05]  /*138f0*/  VIADD R19, R19, 0x1 ;  /* 0x0000000113137836 */ /* 0x000fca0000000000 */
[----:B------:R-:W-:-:S04]  /*13900*/  ISETP.NE.AND P0, PT, R19, 0x2, PT ;  /* 0x000000021300780c */ /* 0x000fc80003f05270 */
[----:B------:R-:W-:Y:S02]  /*13910*/  SEL R0, RZ, 0x1, P0 ;  /* 0x00000001ff007807 */ /* 0x000fe40000000000 */
[----:B------:R-:W-:Y:S02]  /*13920*/  SEL R19, R19, RZ, P0 ;  /* 0x000000ff13137207 */ /* 0x000fe40000000000 */
[----:B--2---:R-:W-:-:S05]  /*13930*/  LOP3.LUT R4, R4, R0, RZ, 0x3c, !PT ;  /* 0x0000000004047212 */ /* 0x004fca00078e3cff */
[----:B------:R2:W-:Y:S02]  /*13940*/  STL [R1+0x14], R4 ;  /* 0x0000140401007387 */ /* 0x0005e40000100800 */
.L_x_2294:
[----:B------:R-:W-:Y:S05]  /*13950*/  BSYNC B7 ;  /* 0x0000000000077941 */ /* 0x000fea0003800000 */
.L_x_2292:
        /* <DEDUP_REMOVED lines=14> */
.L_x_2377:
[----:B------:R-:W2:Y:S01]  /*13a40*/  S2R R0, SR_TID.X ;  /* 0x0000000000007919 */ /* 0x000ea20000002100 */
[----:B------:R-:W-:Y:S01]  /*13a50*/  UMOV UR4, 0xffffffff ;  /* 0xffffffff00047882 */ /* 0x000fe20000000000 */
[----:B--2---:R-:W-:-:S04]  /*13a60*/  LOP3.LUT R10, R0, 0x1f, RZ, 0xc0, !PT ;  /* 0x0000001f000a7812 */ /* 0x004fc800078ec0ff */
[----:B------:R-:W-:Y:S01]  /*13a70*/  ISETP.NE.AND P0, PT, R10, 0x1f, PT ;  /* 0x0000001f0a00780c */ /* 0x000fe20003f05270 */
[----:B------:R-:W-:-:S12]  /*13a80*/  BRA.DIV UR4, `(.L_x_2379) ;  /* 0x0000002604bc7947 */ /* 0x000fd8000b800000 */
[----:B------:R-:W2:Y:S01]  /*13a90*/  LDL.LU R3, [R1] ;  /* 0x0000000001037983 */ /* 0x000ea20000300800 */
[----:B------:R-:W-:-:S03]  /*13aa0*/  ULDC UR4, c[0x0][0xc3c] ;  /* 0x00030f0000047ab9 */ /* 0x000fc60000000800 */
[----:B01----:R-:W4:Y:S02]  /*13ab0*/  LDL R8, [R1+0xc] ;  /* 0x00000c0001087983 */ /* 0x003f240000100800 */
[----:B----4-:R-:W-:Y:S02]  /*13ac0*/  IMAD.IADD R0, R8, 0x1, R10 ;  /* 0x0000000108007824 */ /* 0x010fe400078e020a */
[----:B--2---:R-:W-:-:S03]  /*13ad0*/  IMAD.MOV.U32 R8, RZ, RZ, R3 ;  /* 0x000000ffff087224 */ /* 0x004fc600078e0003 */
[----:B------:R-:W-:-:S13]  /*13ae0*/  ISETP.GE.OR P1, PT, R0, UR4, !P0 ;  /* 0x0000000400007c0c */ /* 0x000fda000c726670 */
[----:B------:R-:W0:Y:S08]  /*13af0*/  @!P1 LDC.64 R2, c[0x0][0xc80] ;  /* 0x00032000ff029b82 */ /* 0x000e300000000a00 */
[----:B---3--:R-:W1:Y:S01]  /*13b00*/  @!P1 LDC.64 R6, c[0x0][0xc78] ;  /* 0x00031e00ff069b82 */ /* 0x008e620000000a00 */
[----:B0-----:R-:W-:-:S05]  /*13b10*/  @!P1 IMAD.WIDE R2, R0, 0x4, R2 ;  /* 0x0000000400029825 */ /* 0x001fca00078e0202 */
[----:B------:R1:W2:Y:S02]  /*13b20*/  @!P1 LDG.E R5, desc[UR56][R2.64] ;  /* 0x0000003802059981 */ /* 0x0002a4000c1e1900 */
[----:B-1----:R-:W-:-:S06]  /*13b30*/  @!P1 IMAD.WIDE R2, R0, 0x4, R6 ;  /* 0x0000000400029825 */ /* 0x002fcc00078e0206 */
[----:B------:R-:W3:Y:S01]  /*13b40*/  @!P1 LDG.E R2, desc[UR56][R2.64] ;  /* 0x0000003802029981 */ /* 0x000ee2000c1e1900 */
[----:B------:R-:W-:Y:S02]  /*13b50*/  CS2R R6, SRZ ;  /* 0x0000000000067805 */ /* 0x000fe4000001ff00 */
[C---:B------:R-:W-:Y:S02]  /*13b60*/  ISETP.GE.U32.AND P2, PT, R10.reuse, 0x2, PT ;  /* 0x000000020a00780c */ /* 0x040fe40003f46070 */
[C---:B------:R-:W-:Y:S01]  /*13b70*/  ISETP.GE.U32.AND P3, PT, R10.reuse, 0x4, PT ;  /* 0x000000040a00780c */ /* 0x040fe20003f66070 */
[----:B------:R-:W-:Y:S01]  /*13b80*/  SHFL.IDX PT, R4, R8, RZ, 0x1f ;  /* 0x00001fff08047589 */ /* 0x000fe200000e0000 */
[C---:B------:R-:W-:Y:S02]  /*13b90*/  ISETP.GE.U32.AND P4, PT, R10.reuse, 0x8, PT ;  /* 0x000000080a00780c */ /* 0x040fe40003f86070 */
[----:B------:R-:W-:Y:S01]  /*13ba0*/  ISETP.GE.U32.AND P5, PT, R10, 0x10, PT ;  /* 0x000000100a00780c */ /* 0x000fe20003fa6070 */
[----:B------:R-:W-:Y:S01]  /*13bb0*/  SHFL.IDX PT, R0, R8, 0x1, 0x1f ;  /* 0x00201f0008007f89 */ /* 0x000fe200000e0000 */
[----:B--2---:R-:W-:Y:S01]  /*13bc0*/  @!P1 IMAD.MOV.U32 R6, RZ, RZ, R5 ;  /* 0x000000ffff069224 */ /* 0x004fe200078e0005 */
[----:B---3--:R-:W-:-:S02]  /*13bd0*/  @!P1 MOV R7, R2 ;  /* 0x0000000200079202 */ /* 0x008fc40000000f00 */
[----:B------:R-:W-:-:S03]  /*13be0*/  ISETP.NE.AND P1, PT, R10, RZ, PT ;  /* 0x000000ff0a00720c */ /* 0x000fc60003f25270 */
[----:B------:R-:W-:-:S05]  /*13bf0*/  IMAD R2, R7, R6, RZ ;  /* 0x0000000607027224 */ /* 0x000fca00078e02ff */
[----:B------:R-:W0:Y:S02]  /*13c00*/  SHFL.UP PT, R3, R2, 0x1, RZ ;  /* 0x0420000002037989 */ /* 0x000e2400000e00ff */
[----:B0-----:R-:W-:-:S05]  /*13c10*/  SEL R5, R3, RZ, P1 ;  /* 0x000000ff03057207 */ /* 0x001fca0000800000 */
[----:B------:R-:W-:Y:S02]  /*13c20*/  IMAD.IADD R2, R2, 0x1, R5 ;  /* 0x0000000102027824 */ /* 0x000fe400078e0205 */
[----:B------:R-:W-:-:S03]  /*13c30*/  IMAD.MOV.U32 R5, RZ, RZ, RZ ;  /* 0x000000ffff057224 */ /* 0x000fc600078e00ff */
        /* <DEDUP_REMOVED lines=13> */
.L_x_2445:
[----:B------:R-:W-:Y:S02]  /*13d10*/  ULDC UR4, c[0x0][0xc38] ;  /* 0x00030e0000047ab9 */ /* 0x000fe40000000800 */
[----:B------:R-:W-:-:S04]  /*13d20*/  IMAD.U32 R8, RZ, RZ, UR4 ;  /* 0x00000004ff087e24 */ /* 0x000fc8000f8e00ff */
[----:B-1----:R-:W-:-:S04]  /*13d30*/  IMAD R9, R9, R8, RZ ;  /* 0x0000000809097224 */ /* 0x002fc800078e02ff */
[----:B------:R-:W-:-:S05]  /*13d40*/  IMAD.IADD R0, R0, 0x1, R9 ;  /* 0x0000000100007824 */ /* 0x000fca00078e0209 */
[----:B------:R-:W-:-:S13]  /*13d50*/  ISETP.GT.AND P6, PT, R0, R4, PT ;  /* 0x000000040000720c */ /* 0x000fda0003fc4270 */
[----:B------:R-:W-:Y:S05]  /*13d60*/  @P6 BRA `(.L_x_2380) ;  /* 0x0000000000ac6947 */ /* 0x000fea0003800000 */
.L_x_2383:
[----:B------:R-:W2:Y:S01]  /*13d70*/  LDL.LU R3, [R1+0xc] ;  /* 0x00000c0001037983 */ /* 0x000ea20000300800 */
[----:B0-----:R-:W0:Y:S01]  /*13d80*/  LDC R2, c[0x0][0xc3c] ;  /* 0x00030f00ff027b82 */ /* 0x001e220000000800 */
[----:B--2---:R-:W-:-:S05]  /*13d90*/  VIADD R3, R3, 0x1f ;  /* 0x0000001f03037836 */ /* 0x004fca0000000000 */
[----:B0-----:R-:W-:-:S13]  /*13da0*/  ISETP.GE.AND P6, PT, R3, R2, PT ;  /* 0x000000020300720c */ /* 0x001fda0003fc6270 */
[----:B------:R-:W-:Y:S05]  /*13db0*/  @P6 BRA `(.L_x_2381) ;  /* 0x0000000800e86947 */ /* 0x000fea0003800000 */
[----:B------:R-:W0:Y:S01]  /*13dc0*/  S2R R6, SR_TID.X ;  /* 0x0000000000067919 */ /* 0x000e220000002100 */
        /* <DEDUP_REMOVED lines=31> */
.L_x_2453:
[----:B------:R-:W-:Y:S02]  /*13fc0*/  ULDC UR4, c[0x0][0xc38] ;  /* 0x00030e0000047ab9 */ /* 0x000fe40000000800 */
[----:B------:R-:W-:-:S04]  /*13fd0*/  IMAD.U32 R8, RZ, RZ, UR4 ;  /* 0x00000004ff087e24 */ /* 0x000fc8000f8e00ff */
[----:B-1----:R-:W-:-:S04]  /*13fe0*/  IMAD R9, R9, R8, RZ ;  /* 0x0000000809097224 */ /* 0x002fc800078e02ff */
[----:B------:R-:W-:-:S05]  /*13ff0*/  IMAD.IADD R0, R9, 0x1, R0 ;  /* 0x0000000109007824 */ /* 0x000fca00078e0200 */
[----:B------:R-:W-:-:S13]  /*14000*/  ISETP.GT.AND P6, PT, R0, R4, PT ;  /* 0x000000040000720c */ /* 0x000fda0003fc4270 */
[----:B------:R-:W-:Y:S05]  /*14010*/  @!P6 BRA `(.L_x_2383) ;  /* 0xfffffffc0054e947 */ /* 0x000fea000383ffff */
.L_x_2380:
        /* <DEDUP_REMOVED lines=12> */
.L_x_2458:
[----:B------:R-:W-:-:S13]  /*140e0*/  ISETP.NE.AND P0, PT, R3, RZ, PT ;  /* 0x000000ff0300720c */ /* 0x000fda0003f05270 */
[----:B------:R-:W-:Y:S05]  /*140f0*/  @!P0 BRA `(.L_x_2385) ;  /* 0x0000000000148947 */ /* 0x000fea0003800000 */
[----:B------:R-:W-:Y:S01]  /*14100*/  UMOV UR4, 0xffffffff ;  /* 0xffffffff00047882 */ /* 0x000fe20000000000 */
[----:B---3--:R-:W-:Y:S02]  /*14110*/  VIADD R10, R10, 0xffffffff ;  /* 0xffffffff0a0a7836 */ /* 0x008fe40000000000 */
[----:B------:R-:W-:Y:S05]  /*14120*/  BRA.DIV UR4, `(.L_x_2386) ;  /* 0x0000002a04b07947 */ /* 0x000fea000b800000 */
[----:B0-----:R0:W1:Y:S02]  /*14130*/  SHFL.IDX PT, R2, R2, R10, 0x1f ;  /* 0x00001f0a02027589 */ /* 0x00106400000e0000 */
.L_x_2461:
[----:B-1----:R-:W-:-:S07]  /*14140*/  IMAD.MOV.U32 R5, RZ, RZ, R2 ;  /* 0x000000ffff057224 */ /* 0x002fce00078e0002 */
.L_x_2385:
[----:B0-----:R-:W-:Y:S01]  /*14150*/  IMAD R2, R5, R8, R9 ;  /* 0x0000000805027224 */ /* 0x001fe200078e0209 */
[----:B------:R-:W-:-:S03]  /*14160*/  ISETP.NE.AND P0, PT, R7, 0x1, PT ;  /* 0x000000010700780c */ /* 0x000fc60003f05270 */
[----:B------:R-:W-:Y:S01]  /*14170*/  IMAD.IADD R4, R4, 0x1, -R2 ;  /* 0x0000000104047824 */ /* 0x000fe200078e0a02 */
[----:B------:R0:W-:Y:S09]  /*14180*/  STL [R1], R2 ;  /* 0x0000000201007387 */ /* 0x0001f20000100800 */
[----:B------:R-:W-:Y:S05]  /*14190*/  @!P0 BRA `(.L_x_2387) ;  /* 0x0000000000e48947 */ /* 0x000fea0003800000 */
[----:B------:R-:W-:-:S04]  /*141a0*/  IABS R5, R0 ;  /* 0x0000000000057213 */ /* 0x000fc80000000000 */
        /* <DEDUP_REMOVED lines=24> */
[----:B0-----:R-:W-:-:S05]  /*14330*/  IADD3 R2, RZ, -R3, RZ ;  /* 0x80000003ff027210 */ /* 0x001fca0007ffe0ff */
[----:B---3--:R-:W-:Y:S02]  /*14340*/  IMAD R6, R2, R5, RZ ;  /* 0x0000000502067224 */ /* 0x008fe400078e02ff */
        /* <DEDUP_REMOVED lines=30> */
.L_x_2387:
[----:B------:R-:W2:Y:S01]  /*14530*/  LDL R5, [R1+0xc] ;  /* 0x00000c0001057983 */ /* 0x000ea20000100800 */
[----:B0-----:R-:W2:Y:S02]  /*14540*/  LDC.64 R2, c[0x0][0xc90] ;  /* 0x00032400ff027b82 */ /* 0x001ea40000000a00 */
[----:B--2---:R-:W-:-:S05]  /*14550*/  IMAD.WIDE R2, R5, 0x4, R2 ;  /* 0x0000000405027825 */ /* 0x004fca00078e0202 */
[----:B---3--:R-:W2:Y:S02]  /*14560*/  LDG.E R6, desc[UR56][R2.64] ;  /* 0x0000003802067981 */ /* 0x008ea4000c1e1900 */
        /* <DEDUP_REMOVED lines=54> */
[----:B------:R-:W-:Y:S01]  /*148d0*/  @!P1 LOP3.LUT R2, RZ, R6, RZ, 0x33, !PT ;  /* 0x00000006ff029212 */ /* 0x000fe200078e33ff */
[----:B------:R-:W-:-:S04]  /*148e0*/  IMAD.MOV R6, RZ, RZ, -R6 ;  /* 0x000000ffff067224 */ /* 0x000fc800078e0a06 */
[----:B------:R-:W-:Y:S02]  /*148f0*/  IMAD R3, R2, R6, R7 ;  /* 0x0000000602037224 */ /* 0x000fe400078e0207 */
[----:B------:R-:W-:-:S03]  /*14900*/  IMAD.MOV.U32 R4, RZ, RZ, R2 ;  /* 0x000000ffff047224 */ /* 0x000fc600078e0002 */
[----:B------:R0:W-:Y:S04]  /*14910*/  STL [R1+0x8], R3 ;  /* 0x0000080301007387 */ /* 0x0001e80000100800 */
.L_x_2388:
[----:B0-----:R-:W-:-:S05]  /*14920*/  LOP3.LUT R3, RZ, R4, RZ, 0x33, !PT ;  /* 0x00000004ff037212 */ /* 0x001fca00078e33ff */
[----:B------:R-:W-:-:S05]  /*14930*/  IMAD.IADD R0, R0, 0x1, R3 ;  /* 0x0000000100007824 */ /* 0x000fca00078e0203 */
[----:B------:R2:W-:Y:S01]  /*14940*/  STL [R1+0x4], R0 ;  /* 0x0000040001007387 */ /* 0x0005e20000100800 */
[----:B------:R-:W-:Y:S05]  /*14950*/  BRA `(.L_x_2389) ;  /* 0x0000000000287947 */ /* 0x000fea0003800000 */
.L_x_2381:
        /* <DEDUP_REMOVED lines=10> */
.L_x_2389:
[----:B0-----:R-:W3:Y:S04]  /*14a00*/  LDL R3, [R1+0x8] ;  /* 0x0000080001037983 */ /* 0x001ee80000100800 */
[----:B-1----:R-:W4:Y:S04]  /*14a10*/  LDL R2, [R1+0xc] ;  /* 0x00000c0001027983 */ /* 0x002f280000100800 */
[----:B------:R-:W5:Y:S04]  /*14a20*/  LDL R4, [R1] ;  /* 0x0000000001047983 */ /* 0x000f680000100800 */
[----:B------:R-:W5:Y:S01]  /*14a30*/  LDL R5, [R1+0x4] ;  /* 0x0000040001057983 */ /* 0x000f620000100800 */
[----:B------:R-:W-:Y:S05]  /*14a40*/  WARPSYNC.ALL ;  /* 0x0000000000007948 */ /* 0x000fea0003800000 */
[----:B--2---:R-:W0:Y:S02]  /*14a50*/  S2R R0, SR_TID.X ;  /* 0x0000000000007919 */ /* 0x004e240000002100 */
        /* <DEDUP_REMOVED lines=10> */
.L_x_2378:
[----:B------:R-:W2:Y:S01]  /*14b00*/  LDL R0, [R1+0xc] ;  /* 0x00000c0001007983 */ /* 0x000ea20000100800 */
[----:B------:R-:W-:Y:S02]  /*14b10*/  ULDC UR4, c[0x0][0xc3c] ;  /* 0x00030f0000047ab9 */ /* 0x000fe40000000800 */
[----:B--2---:R-:W-:-:S13]  /*14b20*/  ISETP.GE.AND P0, PT, R0, UR4, PT ;  /* 0x0000000400007c0c */ /* 0x004fda000bf06270 */
[----:B------:R-:W-:Y:S05]  /*14b30*/  @!P0 BRA `(.L_x_2390) ;  /* 0xffffffa400208947 */ /* 0x000fea000383ffff */
[----:B------:R-:W-:Y:S05]  /*14b40*/  BSYNC B8 ;  /* 0x0000000000087941 */ /* 0x000fea0003800000 */
.L_x_2286:
[----:B0-----:R-:W2:Y:S01]  /*14b50*/  LDL.LU R0, [R1+0x48] ;  /* 0x0000480001007983 */ /* 0x001ea20000300800 */
[----:B------:R-:W-:Y:S01]  /*14b60*/  BSSY B0, `(.L_x_2391) ;  /* 0x000000b000007945 */ /* 0x000fe20003800000 */
[----:B-1-3--:R-:W0:Y:S01]  /*14b70*/  S2R R5, SR_CgaCtaId ;  /* 0x0000000000057919 */ /* 0x00ae220000008800 */
        /* <DEDUP_REMOVED lines=9> */
.L_x_2462:
[----:B------:R-:W-:Y:S05]  /*14c10*/  BSYNC B0 ;  /* 0x0000000000007941 */ /* 0x000fea0003800000 */
.L_x_2391:
[----:B------:R-:W-:-:S03]  /*14c20*/  UMOV UR4, 0xffffffff ;  /* 0xffffffff00047882 */ /* 0x000fc60000000000 */
[----:B------:R-:W-:Y:S05]  /*14c30*/  BRA.DIV UR4, `(.L_x_2393) ;  /* 0x00000022042c7947 */ /* 0x000fea000b800000 */
[----:B------:R-:W1:Y:S02]  /*14c40*/  S2R R2, SR_TID.X ;  /* 0x0000000000027919 */ /* 0x000e640000002100 */
[----:B-1----:R-:W-:-:S04]  /*14c50*/  SHF.R.U32.HI R2, RZ, 0x5, R2 ;  /* 0x00000005ff027819 */ /* 0x002fc80000011602 */
[----:B------:R-:W-:-:S05]  /*14c60*/  LOP3.LUT R2, R2, 0x3, RZ, 0xc0, !PT ;  /* 0x0000000302027812 */ /* 0x000fca00078ec0ff */
[----:B------:R1:W2:Y:S02]  /*14c70*/  SHFL.IDX PT, R14, R2, RZ, 0x1f ;  /* 0x00001fff020e7589 */ /* 0x0002a400000e0000 */
.L_x_2465:
[----:B--2---:R-:W-:Y:S01]  /*14c80*/  ISETP.NE.AND P0, PT, R14, RZ, PT ;  /* 0x000000ff0e00720c */ /* 0x004fe20003f05270 */
[----:B------:R-:W-:-:S12]  /*14c90*/  BSSY B0, `(.L_x_2394) ;  /* 0x0000025000007945 */ /* 0x000fd80003800000 */
[----:B------:R-:W-:Y:S05]  /*14ca0*/  @P0 BRA `(.L_x_2395) ;  /* 0x00000000008c0947 */ /* 0x000fea0003800000 */
[----:B------:R-:W-:-:S03]  /*14cb0*/  UMOV UR4, 0xffffffff ;  /* 0xffffffff00047882 */ /* 0x000fc60000000000 */
[----:B------:R-:W-:Y:S05]  /*14cc0*/  BRA.DIV UR4, `(.L_x_2396) ;  /* 0x00000022043c7947 */ /* 0x000fea000b800000 */
[----:B------:R-:W-:-:S13]  /*14cd0*/  ELECT P6, URZ, PT ;  /* 0x00000000003f782f */ /* 0x000fda00038c0000 */
.L_x_2468:
[----:B------:R-:W-:Y:S05]  /*14ce0*/  @!P6 BRA `(.L_x_2395) ;  /* 0x00000000007ce947 */ /* 0x000fea0003800000 */
[----:B-1----:R-:W2:Y:S02]  /*14cf0*/  LDL.LU R2, [R1+0x60] ;  /* 0x0000600001027983 */ /* 0x002ea40000300800 */
[----:B--2---:R-:W-:-:S04]  /*14d00*/  LOP3.LUT R2, R2, 0x2, RZ, 0xfc, !PT ;  /* 0x0000000202027812 */ /* 0x004fc800078efcff */
[----:B------:R-:W-:-:S13]  /*14d10*/  ISETP.NE.AND P2, PT, R2, 0x3, PT ;  /* 0x000000030200780c */ /* 0x000fda0003f45270 */
[----:B------:R-:W-:Y:S05]  /*14d20*/  @!P2 BRA `(.L_x_2397) ;  /* 0x000000000004a947 */ /* 0x000fea0003800000 */
[----:B------:R-:W-:Y:S01]  /*14d30*/  BPT.TRAP 0x1 ;  /* 0x000000040000795c */ /* 0x000fe20000300000 */
.L_x_2397:
        /* <DEDUP_REMOVED lines=13> */
.L_x_2469:
[----:B------:R-:W1:Y:S02]  /*14e10*/  SYNCS.PHASECHK.TRANS64.TRYWAIT P0, [R7+URZ], R2 ;  /* 0x00000002070075a7 */ /* 0x000e64000800017f */
[----:B-1----:R-:W-:Y:S05]  /*14e20*/  @!P0 BRA `(.L_x_2399) ;  /* 0x0000002000188947 */ /* 0x002fea0003800000 */
.L_x_2470:
[----:B------:R-:W-:Y:S05]  /*14e30*/  @!P2 BRA `(.L_x_2400) ;  /* 0x000000000004a947 */ /* 0x000fea0003800000 */
[----:B------:R-:W-:Y:S01]  /*14e40*/  BPT.TRAP 0x1 ;  /* 0x000000040000795c */ /* 0x000fe20000300000 */
.L_x_2400:
[----:B------:R-:W-:-:S04]  /*14e50*/  VIADD R0, R0, 0x34860 ;  /* 0x0003486000007836 */ /* 0x000fc80000000000 */
[----:B------:R-:W-:-:S04]  /*14e60*/  IMAD R4, R19, 0x8, R0 ;  /* 0x0000000813047824 */ /* 0x000fc800078e0200 */
[----:B------:R-:W2:Y:S02]  /*14e70*/  SYNCS.PHASECHK.TRANS64.TRYWAIT P0, [R4+URZ], R5 ;  /* 0x00000005040075a7 */ /* 0x000ea4000800017f */
[----:B--2---:R-:W-:Y:S05]  /*14e80*/  @!P0 BRA `(.L_x_2401) ;  /* 0x0000002000148947 */ /* 0x004fea0003800000 */
.L_x_2471:
[----:B------:R-:W-:-:S07]  /*14e90*/  IMAD R3, R3, 0x8, R0 ;  /* 0x0000000803037824 */ /* 0x000fce00078e0200 */
.L_x_2402:
[----:B---3--:R3:W4:Y:S02]  /*14ea0*/  SYNCS.PHASECHK.TRANS64.TRYWAIT P0, [R3+URZ], R2 ;  /* 0x00000002030075a7 */ /* 0x008724000800017f */
[----:B----4-:R-:W-:Y:S05]  /*14eb0*/  @!P0 NANOSLEEP.SYNCS 0x989680 ;  /* 0x009896800000895d */ /* 0x010fea0003900000 */
[----:B------:R-:W4:Y:S02]  /*14ec0*/  @!P0 SYNCS.PHASECHK.TRANS64 P0, [R3+URZ], R2 ;  /* 0x00000002030085a7 */ /* 0x000f24000800007f */
[----:B----4-:R-:W-:Y:S05]  /*14ed0*/  @!P0 BRA `(.L_x_2402) ;  /* 0xfffffffc00f08947 */ /* 0x010fea000383ffff */
.L_x_2395:
[----:B------:R-:W-:Y:S05]  /*14ee0*/  BSYNC B0 ;  /* 0x0000000000007941 */ /* 0x000fea0003800000 */
.L_x_2394:
[----:B------:R-:W-:Y:S05]  /*14ef0*/  EXIT ;  /* 0x000000000000794d */ /* 0x000fea0003800000 */
.L_x_2225:
[----:B0-----:R-:W-:-:S04]  /*14f00*/  IMAD.U32 R3, RZ, RZ, UR37 ;  /* 0x00000025ff037e24 */ /* 0x001fc8000f8e00ff */
[----:B------:R0:W1:Y:S03]  /*14f10*/  SYNCS.PHASECHK.TRANS64.TRYWAIT P1, [R3+URZ+0x34800], R0 ;  /* 0x03480000030075a7 */ /* 0x000066000802017f */
[----:B-1----:R-:W-:Y:S05]  /*14f20*/  @!P1 NANOSLEEP.SYNCS 0x989680 ;  /* 0x009896800000995d */ /* 0x002fea0003900000 */
[----:B------:R-:W1:Y:S02]  /*14f30*/  @!P1 SYNCS.PHASECHK.TRANS64 P1, [R3+URZ+0x34800], R0 ;  /* 0x03480000030095a7 */ /* 0x000e64000802007f */
[----:B-1----:R-:W-:Y:S05]  /*14f40*/  @!P1 BRA `(.L_x_2225) ;  /* 0xfffffffc00ec9947 */ /* 0x002fea000383ffff */
[----:B------:R-:W-:Y:S05]  /*14f50*/  BRA `(.L_x_2403) ;  /* 0xfffffecc00007947 */ /* 0x000fea000383ffff */
.L_x_2229:
[----:B-1----:R1:W2:Y:S02]  /*14f60*/  SYNCS.PHASECHK.TRANS64.TRYWAIT P2, [R0+URZ+0x34830], R3 ;  /* 0x03483003000075a7 */ /* 0x0022a4000804017f */
[----:B--2---:R-:W-:Y:S05]  /*14f70*/  @!P2 NANOSLEEP.SYNCS 0x989680 ;  /* 0x009896800000a95d */ /* 0x004fea0003900000 */
[----:B------:R-:W2:Y:S02]  /*14f80*/  @!P2 SYNCS.PHASECHK.TRANS64 P2, [R0+URZ+0x34830], R3 ;  /* 0x034830030000a5a7 */ /* 0x000ea4000804007f */
[----:B--2---:R-:W-:Y:S05]  /*14f90*/  @!P2 BRA `(.L_x_2229) ;  /* 0xfffffffc00f0a947 */ /* 0x004fea000383ffff */
[----:B------:R-:W-:Y:S05]  /*14fa0*/  BRA `(.L_x_2228) ;  /* 0xfffffecc00247947 */ /* 0x000fea000383ffff */
.L_x_2234:
[----:B-1----:R-:W-:-:S04]  /*14fb0*/  IMAD.U32 R6, RZ, RZ, UR59 ;  /* 0x0000003bff067e24 */ /* 0x002fc8000f8e00ff */
[----:B------:R1:W2:Y:S03]  /*14fc0*/  SYNCS.PHASECHK.TRANS64.TRYWAIT P3, [R6+URZ+0x34830], R5 ;  /* 0x03483005060075a7 */ /* 0x0002a6000806017f */
[----:B--2---:R-:W-:Y:S05]  /*14fd0*/  @!P3 NANOSLEEP.SYNCS 0x989680 ;  /* 0x009896800000b95d */ /* 0x004fea0003900000 */
[----:B------:R-:W2:Y:S02]  /*14fe0*/  @!P3 SYNCS.PHASECHK.TRANS64 P3, [R6+URZ+0x34830], R5 ;  /* 0x034830050600b5a7 */ /* 0x000ea4000806007f */
[----:B--2---:R-:W-:Y:S05]  /*14ff0*/  @!P3 BRA `(.L_x_2234) ;  /* 0xfffffffc00ecb947 */ /* 0x004fea000383ffff */
[----:B------:R-:W-:Y:S05]  /*15000*/  BRA `(.L_x_2233) ;  /* 0xfffffef800887947 */ /* 0x000fea000383ffff */
.L_x_2238:
[----:B01----:R-:W-:-:S04]  /*15010*/  IMAD.U32 R5, RZ, RZ, UR7 ;  /* 0x00000007ff057e24 */ /* 0x003fc8000f8e00ff */
[----:B------:R0:W1:Y:S03]  /*15020*/  SYNCS.PHASECHK.TRANS64.TRYWAIT P3, [R5+URZ+0x34850], R0 ;  /* 0x03485000050075a7 */ /* 0x000066000806017f */
[----:B-1----:R-:W-:Y:S05]  /*15030*/  @!P3 NANOSLEEP.SYNCS 0x989680 ;  /* 0x009896800000b95d */ /* 0x002fea0003900000 */
[----:B------:R-:W1:Y:S02]  /*15040*/  @!P3 SYNCS.PHASECHK.TRANS64 P3, [R5+URZ+0x34850], R0 ;  /* 0x034850000500b5a7 */ /* 0x000e64000806007f */
[----:B-1----:R-:W-:Y:S05]  /*15050*/  @!P3 BRA `(.L_x_2238) ;  /* 0xfffffffc00ecb947 */ /* 0x002fea000383ffff */
[----:B------:R-:W-:Y:S05]  /*15060*/  BRA `(.L_x_2237) ;  /* 0xffffff00008c7947 */ /* 0x000fea000383ffff */
.L_x_2244:
[----:B-1----:R-:W-:-:S04]  /*15070*/  IMAD.U32 R6, RZ, RZ, UR6 ;  /* 0x00000006ff067e24 */ /* 0x002fc8000f8e00ff */
[----:B------:R1:W2:Y:S03]  /*15080*/  SYNCS.PHASECHK.TRANS64.TRYWAIT P2, [R6+URZ+0x34830], R5 ;  /* 0x03483005060075a7 */ /* 0x0002a6000804017f */
[----:B--2---:R-:W-:Y:S05]  /*15090*/  @!P2 NANOSLEEP.SYNCS 0x989680 ;  /* 0x009896800000a95d */ /* 0x004fea0003900000 */
[----:B------:R-:W2:Y:S02]  /*150a0*/  @!P2 SYNCS.PHASECHK.TRANS64 P2, [R6+URZ+0x34830], R5 ;  /* 0x034830050600a5a7 */ /* 0x000ea4000804007f */
[----:B--2---:R-:W-:Y:S05]  /*150b0*/  @!P2 BRA `(.L_x_2244) ;  /* 0xfffffffc00eca947 */ /* 0x004fea000383ffff */
[----:B------:R-:W-:Y:S05]  /*150c0*/  BRA `(.L_x_2243) ;  /* 0xffffff2800d07947 */ /* 0x000fea000383ffff */
.L_x_2248:
[----:B01----:R-:W-:-:S04]  /*150d0*/  IMAD.U32 R5, RZ, RZ, UR7 ;  /* 0x00000007ff057e24 */ /* 0x003fc8000f8e00ff */
[----:B------:R0:W1:Y:S03]  /*150e0*/  SYNCS.PHASECHK.TRANS64.TRYWAIT P2, [R5+URZ+0x34850], R0 ;  /* 0x03485000050075a7 */ /* 0x000066000804017f */
[----:B-1----:R-:W-:Y:S05]  /*150f0*/  @!P2 NANOSLEEP.SYNCS 0x989680 ;  /* 0x009896800000a95d */ /* 0x002fea0003900000 */
[----:B------:R-:W1:Y:S02]  /*15100*/  @!P2 SYNCS.PHASECHK.TRANS64 P2, [R5+URZ+0x34850], R0 ;  /* 0x034850000500a5a7 */ /* 0x000e64000804007f */
[----:B-1----:R-:W-:Y:S05]  /*15110*/  @!P2 BRA `(.L_x_2248) ;  /* 0xfffffffc00eca947 */ /* 0x002fea000383ffff */
[----:B------:R-:W-:Y:S05]  /*15120*/  BRA `(.L_x_2247) ;  /* 0xffffff3000d47947 */ /* 0x000fea000383ffff */
.L_x_2253:
[----:B-1----:R-:W-:-:S04]  /*15130*/  IMAD.U32 R7, RZ, RZ, UR5 ;  /* 0x00000005ff077e24 */ /* 0x002fc8000f8e00ff */
[----:B------:R1:W2:Y:S03]  /*15140*/  SYNCS.PHASECHK.TRANS64.TRYWAIT P0, [R7+URZ+0x34850], R0 ;  /* 0x03485000070075a7 */ /* 0x0002a6000800017f */
[----:B--2---:R-:W-:Y:S05]  /*15150*/  @!P0 NANOSLEEP.SYNCS 0x989680 ;  /* 0x009896800000895d */ /* 0x004fea0003900000 */
[----:B------:R-:W2:Y:S02]  /*15160*/  @!P0 SYNCS.PHASECHK.TRANS64 P0, [R7+URZ+0x34850], R0 ;  /* 0x03485000070085a7 */ /* 0x000ea4000800007f */
[----:B--2---:R-:W-:Y:S05]  /*15170*/  @!P0 BRA `(.L_x_2253) ;  /* 0xfffffffc00ec8947 */ /* 0x004fea000383ffff */
[----:B------:R-:W-:Y:S05]  /*15180*/  BRA `(.L_x_2252) ;  /* 0xffffff5400a47947 */ /* 0x000fea000383ffff */
.L_x_2300:
[----:B------:R-:W0:Y:S01]  /*15190*/  S2R R4, SR_TID.X ;  /* 0x0000000000047919 */ /* 0x000e220000002100 */
[----:B------:R-:W-:Y:S01]  /*151a0*/  BSSY B0, `(.L_x_2404) ;  /* 0x000000a000007945 */ /* 0x000fe20003800000 */
[----:B------:R-:W-:Y:S02]  /*151b0*/  IMAD.MOV.U32 R12, RZ, RZ, RZ ;  /* 0x000000ffff0c7224 */ /* 0x000fe400078e00ff */
[----:B------:R-:W-:Y:S02]  /*151c0*/  IMAD.MOV.U32 R11, RZ, RZ, 0x1f ;  /* 0x0000001fff0b7424 */ /* 0x000fe400078e00ff */
[----:B------:R-:W-:Y:S01]  /*151d0*/  IMAD.MOV.U32 R15, RZ, RZ, -0x1 ;  /* 0xffffffffff0f7424 */ /* 0x000fe200078e00ff */
[----:B0-----:R-:W-:-:S04]  /*151e0*/  SHF.R.U32.HI R4, RZ, 0x5, R4 ;  /* 0x00000005ff047819 */ /* 0x001fc80000011604 */
[----:B------:R-:W-:-:S05]  /*151f0*/  LOP3.LUT R4, R4, 0x3, RZ, 0xc0, !PT ;  /* 0x0000000304047812 */ /* 0x000fca00078ec0ff */
[----:B------:R-:W-:-:S07]  /*15200*/  IMAD.MOV.U32 R13, RZ, RZ, R4 ;  /* 0x000000ffff0d7224 */ /* 0x000fce00078e0004 */
[----:B--2---:R-:W-:Y:S05]  /*15210*/  WARPSYNC.COLLECTIVE R15, `(.L_x_2405) ;  /* 0x000000000f087348 */ /* 0x004fea0003c00000 */
[----:B------:R0:W1:Y:S02]  /*15220*/  SHFL.IDX P6, R14, R13, R12, R11 ;  /* 0x0000000c0d0e7389 */ /* 0x00006400000c000b */
[----:B012---:R-:W-:Y:S01]  /*15230*/  ENDCOLLECTIVE ;  /* 0x000000000000791b */ /* 0x007fe20003800000 */
.L_x_2405:
[----:B------:R-:W-:Y:S05]  /*15240*/  BSYNC B0 ;  /* 0x0000000000007941 */ /* 0x000fea0003800000 */
.L_x_2404:
[----:B------:R-:W-:Y:S05]  /*15250*/  BRA `(.L_x_2406) ;  /* 0xffffffac00347947 */ /* 0x000fea000383ffff */
.L_x_2302:
[----:B------:R-:W-:Y:S01]  /*15260*/  BSSY B0, `(.L_x_2407) ;  /* 0x0000006000007945 */ /* 0x000fe20003800000 */
[----:B------:R-:W-:-:S07]  /*15270*/  IMAD.MOV.U32 R15, RZ, RZ, -0x1 ;  /* 0xffffffffff0f7424 */ /* 0x000fce00078e00ff */
[----:B--23--:R-:W-:Y:S05]  /*15280*/  WARPSYNC.COLLECTIVE R15, `(.L_x_2408) ;  /* 0x000000000f0c7348 */ /* 0x00cfea0003c00000 */
[----:B------:R-:W-:Y:S02]  /*15290*/  ELECT P6, UR62, PT ;  /* 0x00000000003e782f */ /* 0x000fe400038c0000 */
[----:B------:R-:W-:Y:S01]  /*152a0*/  MOV R14, UR62 ;  /* 0x0000003e000e7c02 */ /* 0x000fe20008000f00 */
[----:B--23--:R-:W-:Y:S10]  /*152b0*/  ENDCOLLECTIVE ;  /* 0x000000000000791b */ /* 0x00cff40003800000 */
.L_x_2408:
[----:B------:R-:W-:Y:S05]  /*152c0*/  BSYNC B0 ;  /* 0x0000000000007941 */ /* 0x000fea0003800000 */
.L_x_2407:
[----:B------:R-:W-:Y:S05]  /*152d0*/  BRA `(.L_x_2409) ;  /* 0xffffffac00387947 */ /* 0x000fea000383ffff */
.L_x_2304:
[----:B0-----:R0:W1:Y:S02]  /*152e0*/  SYNCS.PHASECHK.TRANS64.TRYWAIT P0, [R0+URZ+0x34840], R2 ;  /* 0x03484002000075a7 */ /* 0x001064000800017f */
[----:B-1----:R-:W-:Y:S05]  /*152f0*/  @!P0 NANOSLEEP.SYNCS 0x989680 ;  /* 0x009896800000895d */ /* 0x002fea0003900000 */
[----:B------:R-:W1:Y:S02]  /*15300*/  @!P0 SYNCS.PHASECHK.TRANS64 P0, [R0+URZ+0x34840], R2 ;  /* 0x03484002000085a7 */ /* 0x000e64000800007f */
[----:B-1----:R-:W-:Y:S05]  /*15310*/  @!P0 BRA `(.L_x_2304) ;  /* 0xfffffffc00f08947 */ /* 0x002fea000383ffff */
[----:B------:R-:W-:Y:S05]  /*15320*/  BRA `(.L_x_2410) ;  /* 0xffffffac00987947 */ /* 0x000fea000383ffff */
.L_x_2308:
[----:B------:R-:W2:Y:S01]  /*15330*/  LDL.LU R11, [R1+0x38] ;  /* 0x00003800010b7983 */ /* 0x000ea20000300800 */
[----:B------:R-:W-:Y:S01]  /*15340*/  IMAD.MOV.U32 R13, RZ, RZ, R3 ;  /* 0x000000ffff0d7224 */ /* 0x000fe200078e0003 */
[----:B------:R-:W-:Y:S01]  /*15350*/  MOV R12, RZ ;  /* 0x000000ff000c7202 */ /* 0x000fe20000000f00 */
[----:B------:R-:W-:Y:S01]  /*15360*/  IMAD.MOV.U32 R15, RZ, RZ, -0x1 ;  /* 0xffffffffff0f7424 */ /* 0x000fe200078e00ff */
[----:B------:R-:W-:-:S04]  /*15370*/  LOP3.LUT R5, R5, 0x7f, RZ, 0xc0, !PT ;  /* 0x0000007f05057812 */ /* 0x000fc800078ec0ff */
[----:B------:R-:W-:-:S05]  /*15380*/  SHF.R.U32.HI R5, RZ, 0x3, R5 ;  /* 0x00000003ff057819 */ /* 0x000fca0000011605 */
[----:B------:R-:W-:-:S04]  /*15390*/  IMAD R2, R9, 0x80, R5 ;  /* 0x0000008009027824 */ /* 0x000fc800078e0205 */
[----:B------:R-:W-:Y:S02]  /*153a0*/  VIADD R5, R2, 0x10 ;  /* 0x0000001002057836 */ /* 0x000fe40000000000 */
[----:B--2---:R-:W-:Y:S02]  /*153b0*/  IMAD R0, R11, R7, RZ ;  /* 0x000000070b007224 */ /* 0x004fe400078e02ff */
[----:B------:R-:W-:-:S03]  /*153c0*/  IMAD.MOV.U32 R11, RZ, RZ, 0x181f ;  /* 0x0000181fff0b7424 */ /* 0x000fc600078e00ff */
[----:B------:R-:W-:-:S13]  /*153d0*/  ISETP.GE.AND P3, PT, R2, R0, PT ;  /* 0x000000000200720c */ /* 0x000fda0003f66270 */
[----:B-----5:R-:W-:Y:S05]  /*153e0*/  WARPSYNC.COLLECTIVE R15, `(.L_x_2411) ;  /* 0x000000000f087348 */ /* 0x020fea0003c00000 */
[----:B------:R0:W1:Y:S02]  /*153f0*/  SHFL.IDX P6, R14, R13, R12, R11 ;  /* 0x0000000c0d0e7389 */ /* 0x00006400000c000b */
[----:B01---5:R-:W-:Y:S01]  /*15400*/  ENDCOLLECTIVE ;  /* 0x000000000000791b */ /* 0x023fe20003800000 */
.L_x_2411:
[----:B------:R-:W-:Y:S02]  /*15410*/  IMAD.MOV.U32 R13, RZ, RZ, R4 ;  /* 0x000000ffff0d7224 */ /* 0x000fe400078e0004 */
[----:B------:R-:W-:-:S07]  /*15420*/  IMAD.MOV.U32 R6, RZ, RZ, R14 ;  /* 0x000000ffff067224 */ /* 0x000fce00078e000e */
[----:B------:R-:W-:Y:S05]  /*15430*/  WARPSYNC.COLLECTIVE R15, `(.L_x_2412) ;  /* 0x000000000f087348 */ /* 0x000fea0003c00000 */
[----:B------:R0:W1:Y:S02]  /*15440*/  SHFL.IDX P6, R14, R13, R12, R11 ;  /* 0x0000000c0d0e7389 */ /* 0x00006400000c000b */
[----:B01----:R-:W-:Y:S01]  /*15450*/  ENDCOLLECTIVE ;  /* 0x000000000000791b */ /* 0x003fe20003800000 */
.L_x_2412:
[----:B------:R-:W-:Y:S02]  /*15460*/  IMAD.MOV.U32 R13, RZ, RZ, R3 ;  /* 0x000000ffff0d7224 */ /* 0x000fe400078e0003 */
[----:B------:R-:W-:Y:S02]  /*15470*/  IMAD.MOV.U32 R12, RZ, RZ, 0x1 ;  /* 0x00000001ff0c7424 */ /* 0x000fe400078e00ff */
[----:B------:R-:W-:-:S07]  /*15480*/  IMAD.MOV.U32 R7, RZ, RZ, R14 ;  /* 0x000000ffff077224 */ /* 0x000fce00078e000e */
[----:B------:R-:W-:Y:S05]  /*15490*/  WARPSYNC.COLLECTIVE R15, `(.L_x_2413) ;  /* 0x000000000f087348 */ /* 0x000fea0003c00000 */
[----:B------:R0:W1:Y:S02]  /*154a0*/  SHFL.IDX P6, R14, R13, R12, R11 ;  /* 0x0000000c0d0e7389 */ /* 0x00006400000c000b */
[----:B01----:R-:W-:Y:S01]  /*154b0*/  ENDCOLLECTIVE ;  /* 0x000000000000791b */ /* 0x003fe20003800000 */
.L_x_2413:
[----:B------:R-:W-:-:S05]  /*154c0*/  @!P3 LEA R7, P5, R8, R7, 0x1 ;  /* 0x000000070807b211 */ /* 0x000fca00078a08ff */
[----:B------:R-:W-:-:S05]  /*154d0*/  @!P3 IMAD.X R6, RZ, RZ, R6, P5 ;  /* 0x000000ffff06b224 */ /* 0x000fca00028e0606 */
[----:B------:R-:W-:Y:S01]  /*154e0*/  @!P3 LOP3.LUT R7, R7, R6, RZ, 0x3c, !PT ;  /* 0x000000060707b212 */ /* 0x000fe200078e3cff */
[----:B------:R-:W-:-:S03]  /*154f0*/  IMAD.MOV.U32 R13, RZ, RZ, R4 ;  /* 0x000000ffff0d7224 */ /* 0x000fc600078e0004 */
[----:B------:R-:W-:-:S04]  /*15500*/  @!P3 LOP3.LUT R6, R7, R6, RZ, 0x3c, !PT ;  /* 0x000000060706b212 */ /* 0x000fc800078e3cff */
[----:B------:R-:W-:Y:S01]  /*15510*/  @!P3 LOP3.LUT R7, R7, R6, RZ, 0x3c, !PT ;  /* 0x000000060707b212 */ /* 0x000fe200078e3cff */
[----:B------:R-:W-:-:S07]  /*15520*/  IMAD.MOV.U32 R9, RZ, RZ, R14 ;  /* 0x000000ffff097224 */ /* 0x000fce00078e000e */
[----:B------:R-:W-:Y:S05]  /*15530*/  WARPSYNC.COLLECTIVE R15, `(.L_x_2414) ;  /* 0x000000000f087348 */ /* 0x000fea0003c00000 */
[----:B------:R0:W1:Y:S02]  /*15540*/  SHFL.IDX P6, R14, R13, R12, R11 ;  /* 0x0000000c0d0e7389 */ /* 0x00006400000c000b */
[----:B01----:R-:W-:Y:S01]  /*15550*/  ENDCOLLECTIVE ;  /* 0x000000000000791b */ /* 0x003fe20003800000 */
.L_x_2414:
[----:B------:R-:W-:Y:S01]  /*15560*/  @!PT LDS RZ, [RZ] ;  /* 0x00000000fffff984 */ /* 0x000fe20000000800 */
[----:B------:R-:W-:Y:S01]  /*15570*/  @!PT LDS RZ, [RZ] ;  /* 0x00000000fffff984 */ /* 0x000fe20000000800 */
[----:B------:R-:W-:Y:S01]  /*15580*/  @!PT LDS RZ, [RZ] ;  /* 0x00000000fffff984 */ /* 0x000fe20000000800 */
[----:B------:R0:W-:Y:S04]  /*15590*/  @!P3 LDGSTS.E.BYPASS.LTC128B.128 [R10+0x10400], desc[UR56][R6.64], !P2 ;  /* 0x10400000060abfae */ /* 0x0001e8000d101d78 */
[----:B------:R0:W-:Y:S04]  /*155a0*/  @!P3 LDGSTS.E.BYPASS.LTC128B.128 [R10+0x14400], desc[UR56][R6.64+0x80], !P1 ;  /* 0x14400080060abfae */ /* 0x0001e8000c901d78 */
[----:B------:R0:W-:Y:S01]  /*155b0*/  @!P3 LDGSTS.E.BYPASS.LTC128B.128 [R10+0x18400], desc[UR56][R6.64+0x100], !P0 ;  /* 0x18400100060abfae */ /* 0x0001e2000c101d78 */
[----:B------:R-:W-:Y:S01]  /*155c0*/  ISETP.GE.AND P3, PT, R5, R0, PT ;  /* 0x000000000500720c */ /* 0x000fe20003f66270 */
[----:B------:R-:W-:-:S02]  /*155d0*/  IMAD.MOV.U32 R13, RZ, RZ, R3 ;  /* 0x000000ffff0d7224 */ /* 0x000fc400078e0003 */
[----:B------:R-:W-:Y:S02]  /*155e0*/  IMAD.MOV.U32 R12, RZ, RZ, 0x2 ;  /* 0x00000002ff0c7424 */ /* 0x000fe400078e00ff */
[----:B------:R-:W-:-:S08]  /*155f0*/  IMAD.MOV.U32 R5, RZ, RZ, R14 ;  /* 0x000000ffff057224 */ /* 0x000fd000078e000e */
[----:B0-----:R-:W-:Y:S05]  /*15600*/  WARPSYNC.COLLECTIVE R15, `(.L_x_2415) ;  /* 0x000000000f087348 */ /* 0x001fea0003c00000 */
[----:B------:R1:W2:Y:S02]  /*15610*/  SHFL.IDX P6, R14, R13, R12, R11 ;  /* 0x0000000c0d0e7389 */ /* 0x0002a400000c000b */
[----:B012---:R-:W-:Y:S01]  /*15620*/  ENDCOLLECTIVE ;  /* 0x000000000000791b */ /* 0x007fe20003800000 */
.L_x_2415:
[----:B------:R-:W-:-:S05]  /*15630*/  @!P3 LEA R8, P5, R8, R5, 0x1 ;  /* 0x000000050808b211 */ /* 0x000fca00078a08ff */
[----:B------:R-:W-:Y:S02]  /*15640*/  @!P3 IMAD.X R5, RZ, RZ, R9, P5 ;  /* 0x000000ffff05b224 */ /* 0x000fe400028e0609 */
[----:B------:R-:W0:Y:S01]  /*15650*/  S2R R9, SR_TID.X ;  /* 0x0000000000097919 */ /* 0x000e220000002100 */
[----:B------:R-:W-:Y:S02]  /*15660*/  @!P3 IMAD.MOV.U32 R6, RZ, RZ, R8 ;  /* 0x000000ffff06b224 */ /* 0x000fe400078e0008 */
[----:B------:R-:W-:Y:S02]  /*15670*/  @!P3 IMAD.MOV.U32 R7, RZ, RZ, R5 ;  /* 0x000000ffff07b224 */ /* 0x000fe400078e0005 */
[----:B------:R-:W-:Y:S02]  /*15680*/  IMAD.MOV.U32 R13, RZ, RZ, R4 ;  /* 0x000000ffff0d7224 */ /* 0x000fe400078e0004 */
[----:B------:R-:W-:Y:S01]  /*15690*/  VIADD R5, R2, 0x20 ;  /* 0x0000002002057836 */ /* 0x000fe20000000000 */
[----:B------:R-:W-:Y:S01]  /*156a0*/  @!PT LDS RZ, [RZ] ;  /* 0x00000000fffff984 */ /* 0x000fe20000000800 */
[----:B------:R-:W-:Y:S01]  /*156b0*/  @!PT LDS RZ, [RZ] ;  /* 0x00000000fffff984 */ /* 0x000fe20000000800 */
[----:B------:R-:W-:Y:S01]  /*156c0*/  @!PT LDS RZ, [RZ] ;  /* 0x00000000fffff984 */ /* 0x000fe20000000800 */
[----:B------:R1:W-:Y:S04]  /*156d0*/  @!P3 LDGSTS.E.BYPASS.LTC128B.128 [R10+0x10c00], desc[UR56][R6.64], !P2 ;  /* 0x10c00000060abfae */ /* 0x0003e8000d101d78 */
[----:B------:R1:W-:Y:S01]  /*156e0*/  @!P3 LDGSTS.E.BYPASS.LTC128B.128 [R10+0x14c00], desc[UR56][R6.64+0x80], !P1 ;  /* 0x14c00080060abfae */ /* 0x0003e2000c901d78 */
[----:B------:R-:W-:-:S07]  /*156f0*/  IMAD.MOV.U32 R8, RZ, RZ, R14 ;  /* 0x000000ffff087224 */ /* 0x000fce00078e000e */
[----:B01----:R-:W-:Y:S05]  /*15700*/  WARPSYNC.COLLECTIVE R15, `(.L_x_2416) ;  /* 0x000000000f087348 */ /* 0x003fea0003c00000 */
[----:B------:R2:W3:Y:S02]  /*15710*/  SHFL.IDX P6, R14, R13, R12, R11 ;  /* 0x0000000c0d0e7389 */ /* 0x0004e400000c000b */
[----:B0123--:R-:W-:Y:S01]  /*15720*/  ENDCOLLECTIVE ;  /* 0x000000000000791b */ /* 0x00ffe20003800000 */
.L_x_2416:
[----:B------:R-:W-:Y:S01]  /*15730*/  @!PT LDS RZ, [RZ] ;  /* 0x00000000fffff984 */ /* 0x000fe20000000800 */
[----:B------:R-:W-:Y:S01]  /*15740*/  @!PT LDS RZ, [RZ] ;  /* 0x00000000fffff984 */ /* 0x000fe20000000800 */
[----:B------:R-:W-:Y:S01]  /*15750*/  @!PT LDS RZ, [RZ] ;  /* 0x00000000fffff984 */ /* 0x000fe20000000800 */
[----:B------:R0:W-:Y:S01]  /*15760*/  @!P3 LDGSTS.E.BYPASS.LTC128B.128 [R10+0x18c00], desc[UR56][R6.64+0x100], !P0 ;  /* 0x18c00100060abfae */ /* 0x0001e2000c101d78 */
[----:B------:R-:W-:Y:S01]  /*15770*/  ISETP.GE.AND P3, PT, R5, R0, PT ;  /* 0x000000000500720c */ /* 0x000fe20003f66270 */
[----:B------:R-:W-:Y:S02]  /*15780*/  IMAD.MOV.U32 R13, RZ, RZ, R3 ;  /* 0x000000ffff0d7224 */ /* 0x000fe400078e0003 */
[----:B------:R-:W-:Y:S02]  /*15790*/  IMAD.MOV.U32 R12, RZ, RZ, 0x3 ;  /* 0x00000003ff0c7424 */ /* 0x000fe400078e00ff */
[----:B------:R-:W-:-:S05]  /*157a0*/  IMAD.SHL.U32 R9, R9, 0x8, RZ ;  /* 0x0000000809097824 */ /* 0x000fca00078e00ff */
[----:B------:R-:W-:Y:S01]  /*157b0*/  LOP3.LUT R9, R9, 0x38, RZ, 0xc0, !PT ;  /* 0x0000003809097812 */ /* 0x000fe200078ec0ff */
[----:B0-----:R-:W-:-:S07]  /*157c0*/  IMAD.MOV.U32 R5, RZ, RZ, R14 ;  /* 0x000000ffff057224 */ /* 0x001fce00078e000e */
[----:B------:R-:W-:Y:S05]  /*157d0*/  WARPSYNC.COLLECTIVE R15, `(.L_x_2417) ;  /* 0x000000000f087348 */ /* 0x000fea0003c00000 */
[----:B------:R0:W1:Y:S02]  /*157e0*/  SHFL.IDX P6, R14, R13, R12, R11 ;  /* 0x0000000c0d0e7389 */ /* 0x00006400000c000b */
[----:B01----:R-:W-:Y:S01]  /*157f0*/  ENDCOLLECTIVE ;  /* 0x000000000000791b */ /* 0x003fe20003800000 */
.L_x_2417:
[----:B------:R-:W-:-:S05]  /*15800*/  @!P3 LEA R5, P4, R9, R5, 0x1 ;  /* 0x000000050905b211 */ /* 0x000fca00078808ff */
[----:B------:R-:W-:-:S04]  /*15810*/  @!P3 IMAD.X R6, RZ, RZ, R8, P4 ;  /* 0x000000ffff06b224 */ /* 0x000fc800020e0608 */
[----:B------:R-:W-:Y:S02]  /*15820*/  @!P3 IMAD.MOV.U32 R7, RZ, RZ, R6 ;  /* 0x000000ffff07b224 */ /* 0x000fe400078e0006 */
        /* <DEDUP_REMOVED lines=14> */
.L_x_2418:
[----:B------:R-:W-:Y:S02]  /*15910*/  IMAD.MOV.U32 R13, RZ, RZ, R3 ;  /* 0x000000ffff0d7224 */ /* 0x000fe400078e0003 */
[----:B------:R-:W-:Y:S02]  /*15920*/  IMAD.MOV.U32 R12, RZ, RZ, 0x4 ;  /* 0x00000004ff0c7424 */ /* 0x000fe400078e00ff */
[----:B------:R-:W-:-:S07]  /*15930*/  IMAD.MOV.U32 R5, RZ, RZ, R14 ;  /* 0x000000ffff057224 */ /* 0x000fce00078e000e */
[----:B------:R-:W-:Y:S05]  /*15940*/  WARPSYNC.COLLECTIVE R15, `(.L_x_2419) ;  /* 0x000000000f087348 */ /* 0x000fea0003c00000 */
[----:B------:R0:W1:Y:S02]  /*15950*/  SHFL.IDX P6, R14, R13, R12, R11 ;  /* 0x0000000c0d0e7389 */ /* 0x00006400000c000b */
[----:B01----:R-:W-:Y:S01]  /*15960*/  ENDCOLLECTIVE ;  /* 0x000000000000791b */ /* 0x003fe20003800000 */
.L_x_2419:
        /* <DEDUP_REMOVED lines=17> */
.L_x_2420:
[----:B------:R-:W-:Y:S02]  /*15a80*/  IMAD.MOV.U32 R13, RZ, RZ, R3 ;  /* 0x000000ffff0d7224 */ /* 0x000fe400078e0003 */
[----:B------:R-:W-:Y:S02]  /*15a90*/  IMAD.MOV.U32 R12, RZ, RZ, 0x5 ;  /* 0x00000005ff0c7424 */ /* 0x000fe400078e00ff */
[----:B------:R-:W-:-:S07]  /*15aa0*/  IMAD.MOV.U32 R5, RZ, RZ, R14 ;  /* 0x000000ffff057224 */ /* 0x000fce00078e000e */
[----:B------:R-:W-:Y:S05]  /*15ab0*/  WARPSYNC.COLLECTIVE R15, `(.L_x_2421) ;  /* 0x000000000f087348 */ /* 0x000fea0003c00000 */
[----:B------:R0:W1:Y:S02]  /*15ac0*/  SHFL.IDX P6, R14, R13, R12, R11 ;  /* 0x0000000c0d0e7389 */ /* 0x00006400000c000b */
[----:B01----:R-:W-:Y:S01]  /*15ad0*/  ENDCOLLECTIVE ;  /* 0x000000000000791b */ /* 0x003fe20003800000 */
.L_x_2421:
        /* <DEDUP_REMOVED lines=17> */
.L_x_2422:
[----:B------:R-:W-:Y:S02]  /*15bf0*/  IMAD.MOV.U32 R13, RZ, RZ, R3 ;  /* 0x000000ffff0d7224 */ /* 0x000fe400078e0003 */
[----:B------:R-:W-:Y:S02]  /*15c00*/  IMAD.MOV.U32 R12, RZ, RZ, 0x6 ;  /* 0x00000006ff0c7424 */ /* 0x000fe400078e00ff */
[----:B------:R-:W-:-:S07]  /*15c10*/  IMAD.MOV.U32 R5, RZ, RZ, R14 ;  /* 0x000000ffff057224 */ /* 0x000fce00078e000e */
[----:B------:R-:W-:Y:S05]  /*15c20*/  WARPSYNC.COLLECTIVE R15, `(.L_x_2423) ;  /* 0x000000000f087348 */ /* 0x000fea0003c00000 */
[----:B------:R0:W1:Y:S02]  /*15c30*/  SHFL.IDX P6, R14, R13, R12, R11 ;  /* 0x0000000c0d0e7389 */ /* 0x00006400000c000b */
[----:B01----:R-:W-:Y:S01]  /*15c40*/  ENDCOLLECTIVE ;  /* 0x000000000000791b */ /* 0x003fe20003800000 */
.L_x_2423:
        /* <DEDUP_REMOVED lines=11> */
[----:B0-----:R-:W-:-:S07]  /*15d00*/  IMAD.MOV.U32 R6, RZ, RZ, R14 ;  /* 0x000000ffff067224 */ /* 0x001fce00078e000e */
[----:B------:R-:W-:Y:S05]  /*15d10*/  WARPSYNC.COLLECTIVE R15, `(.L_x_2424) ;  /* 0x000000000f087348 */ /* 0x000fea0003c00000 */
[----:B------:R0:W1:Y:S02]  /*15d20*/  SHFL.IDX P6, R14, R13, R12, R11 ;  /* 0x0000000c0d0e7389 */ /* 0x00006400000c000b */
[----:B01----:R-:W-:Y:S01]  /*15d30*/  ENDCOLLECTIVE ;  /* 0x000000000000791b */ /* 0x003fe20003800000 */
.L_x_2424:
[----:B------:R-:W-:-:S05]  /*15d40*/  VIADD R7, R2, 0x60 ;  /* 0x0000006002077836 */ /* 0x000fca0000000000 */
[----:B------:R-:W-:Y:S01]  /*15d50*/  ISETP.GE.AND P4, PT, R7, R0, PT ;  /* 0x000000000700720c */ /* 0x000fe20003f86270 */
[----:B------:R-:W-:Y:S02]  /*15d60*/  IMAD.MOV.U32 R13, RZ, RZ, R3 ;  /* 0x000000ffff0d7224 */ /* 0x000fe400078e0003 */
[----:B------:R-:W-:Y:S02]  /*15d70*/  IMAD.MOV.U32 R12, RZ, RZ, 0x7 ;  /* 0x00000007ff0c7424 */ /* 0x000fe400078e00ff */
[----:B------:R-:W-:-:S08]  /*15d80*/  IMAD.MOV.U32 R5, RZ, RZ, R14 ;  /* 0x000000ffff057224 */ /* 0x000fd000078e000e */
[----:B------:R-:W-:Y:S05]  /*15d90*/  WARPSYNC.COLLECTIVE R15, `(.L_x_2425) ;  /* 0x000000000f087348 */ /* 0x000fea0003c00000 */
[----:B------:R0:W1:Y:S02]  /*15da0*/  SHFL.IDX P6, R14, R13, R12, R11 ;  /* 0x0000000c0d0e7389 */ /* 0x00006400000c000b */
[----:B01----:R-:W-:Y:S01]  /*15db0*/  ENDCOLLECTIVE ;  /* 0x000000000000791b */ /* 0x003fe20003800000 */
.L_x_2425:
[----:B------:R-:W-:-:S05]  /*15dc0*/  @!P4 LEA R5, P3, R9, R5, 0x1 ;  /* 0x000000050905c211 */ /* 0x000fca00078608ff */
[----:B------:R-:W-:-:S04]  /*15dd0*/  @!P4 IMAD.X R6, RZ, RZ, R6, P3 ;  /* 0x000000ffff06c224 */ /* 0x000fc800018e0606 */
[----:B------:R-:W-:Y:S01]  /*15de0*/  @!P4 IMAD.MOV.U32 R7, RZ, RZ, R6 ;  /* 0x000000ffff07c224 */ /* 0x000fe200078e0006 */
[----:B------:R-:W-:Y:S01]  /*15df0*/  @!P4 MOV R6, R5 ;  /* 0x000000050006c202 */ /* 0x000fe20000000f00 */
[----:B------:R-:W-:-:S04]  /*15e00*/  IMAD.MOV.U32 R13, RZ, RZ, R4 ;  /* 0x000000ffff0d7224 */ /* 0x000fc800078e0004 */
[----:B------:R-:W-:Y:S01]  /*15e10*/  @!PT LDS RZ, [RZ] ;  /* 0x00000000fffff984 */ /* 0x000fe20000000800 */
[----:B------:R-:W-:Y:S01]  /*15e20*/  @!PT LDS RZ, [RZ] ;  /* 0x00000000fffff984 */ /* 0x000fe20000000800 */
[----:B------:R-:W-:Y:S01]  /*15e30*/  @!PT LDS RZ, [RZ] ;  /* 0x00000000fffff984 */ /* 0x000fe20000000800 */
[----:B------:R0:W-:Y:S04]  /*15e40*/  @!P4 LDGSTS.E.BYPASS.LTC128B.128 [R10+0x13400], desc[UR56][R6.64], !P2 ;  /* 0x13400000060acfae */ /* 0x0001e8000d101d78 */
[----:B------:R0:W-:Y:S01]  /*15e50*/  @!P4 LDGSTS.E.BYPASS.LTC128B.128 [R10+0x17400], desc[UR56][R6.64+0x80], !P1 ;  /* 0x17400080060acfae */ /* 0x0001e2000c901d78 */
[----:B------:R-:W-:-:S07]  /*15e60*/  IMAD.MOV.U32 R5, RZ, RZ, R14 ;  /* 0x000000ffff057224 */ /* 0x000fce00078e000e */
[----:B0-----:R-:W-:Y:S05]  /*15e70*/  WARPSYNC.COLLECTIVE R15, `(.L_x_2426) ;  /* 0x000000000f087348 */ /* 0x001fea0003c00000 */
[----:B------:R1:W2:Y:S02]  /*15e80*/  SHFL.IDX P6, R14, R13, R12, R11 ;  /* 0x0000000c0d0e7389 */ /* 0x0002a400000c000b */
[----:B012---:R-:W-:Y:S01]  /*15e90*/  ENDCOLLECTIVE ;  /* 0x000000000000791b */ /* 0x007fe20003800000 */
.L_x_2426:
[----:B------:R-:W-:Y:S01]  /*15ea0*/  @!PT LDS RZ, [RZ] ;  /* 0x00000000fffff984 */ /* 0x000fe20000000800 */
[----:B------:R-:W-:Y:S01]  /*15eb0*/  @!PT LDS RZ, [RZ] ;  /* 0x00000000fffff984 */ /* 0x000fe20000000800 */
[----:B------:R-:W-:Y:S01]  /*15ec0*/  @!PT LDS RZ, [RZ] ;  /* 0x00000000fffff984 */ /* 0x000fe20000000800 */
[----:B------:R3:W-:Y:S01]  /*15ed0*/  @!P4 LDGSTS.E.BYPASS.LTC128B.128 [R10+0x1b400], desc[UR56][R6.64+0x100], !P0 ;  /* 0x1b400100060acfae */ /* 0x0007e2000c101d78 */
[----:B------:R-:W-:Y:S01]  /*15ee0*/  IMAD.MOV.U32 R3, RZ, RZ, R14 ;  /* 0x000000ffff037224 */ /* 0x000fe200078e000e */
[----:B------:R-:W-:Y:S06]  /*15ef0*/  BRA `(.L_x_2427) ;  /* 0xffffffb0004c7947 */ /* 0x000fec000383ffff */
.L_x_2313:
[----:B0-----:R0:W3:Y:S02]  /*15f00*/  SYNCS.PHASECHK.TRANS64.TRYWAIT P0, [R18+URZ+0x34820], R0 ;  /* 0x03482000120075a7 */ /* 0x0010e4000800017f */
[----:B---3--:R-:W-:Y:S05]  /*15f10*/  @!P0 NANOSLEEP.SYNCS 0x989680 ;  /* 0x009896800000895d */ /* 0x008fea0003900000 */
[----:B------:R-:W3:Y:S02]  /*15f20*/  @!P0 SYNCS.PHASECHK.TRANS64 P0, [R18+URZ+0x34820], R0 ;  /* 0x03482000120085a7 */ /* 0x000ee4000800007f */
[----:B---3--:R-:W-:Y:S05]  /*15f30*/  @!P0 BRA `(.L_x_2313) ;  /* 0xfffffffc00f08947 */ /* 0x008fea000383ffff */
[----:B------:R-:W-:Y:S05]  /*15f40*/  BRA `(.L_x_2428) ;  /* 0xffffffb000cc7947 */ /* 0x000fea000383ffff */
.L_x_2322:
[----:B-1----:R1:W2:Y:S02]  /*15f50*/  SYNCS.PHASECHK.TRANS64.TRYWAIT P0, [R3+URZ+0x34840], R2 ;  /* 0x03484002030075a7 */ /* 0x0022a4000800017f */
[----:B--2---:R-:W-:Y:S05]  /*15f60*/  @!P0 NANOSLEEP.SYNCS 0x989680 ;  /* 0x009896800000895d */ /* 0x004fea0003900000 */
[----:B------:R-:W2:Y:S02]  /*15f70*/  @!P0 SYNCS.PHASECHK.TRANS64 P0, [R3+URZ+0x34840], R2 ;  /* 0x03484002030085a7 */ /* 0x000ea4000800007f */
[----:B--2---:R-:W-:Y:S05]  /*15f80*/  @!P0 BRA `(.L_x_2322) ;  /* 0xfffffffc00f08947 */ /* 0x004fea000383ffff */
[----:B------:R-:W-:Y:S05]  /*15f90*/  BRA `(.L_x_2429) ;  /* 0xffffffb400a87947 */ /* 0x000fea000383ffff */
.L_x_2329:
[----:B-1----:R1:W2:Y:S02]  /*15fa0*/  SYNCS.PHASECHK.TRANS64.TRYWAIT P0, [R3+URZ+0x60], R2 ;  /* 0x00006002030075a7 */ /* 0x0022a4000800017f */
[----:B--2---:R-:W-:Y:S05]  /*15fb0*/  @!P0 NANOSLEEP.SYNCS 0x989680 ;  /* 0x009896800000895d */ /* 0x004fea0003900000 */
[----:B------:R-:W2:Y:S02]  /*15fc0*/  @!P0 SYNCS.PHASECHK.TRANS64 P0, [R3+URZ+0x60], R2 ;  /* 0x00006002030085a7 */ /* 0x000ea4000800007f */
[----:B--2---:R-:W-:Y:S05]  /*15fd0*/  @!P0 BRA `(.L_x_2329) ;  /* 0xfffffffc00f08947 */ /* 0x004fea000383ffff */
[----:B------:R-:W-:Y:S05]  /*15fe0*/  BRA `(.L_x_2430) ;  /* 0xffffffb800b87947 */ /* 0x000fea000383ffff */
.L_x_2338:
[----:B-1----:R1:W2:Y:S02]  /*15ff0*/  SYNCS.PHASECHK.TRANS64.TRYWAIT P0, [R3+URZ+0x34840], R2 ;  /* 0x03484002030075a7 */ /* 0x0022a4000800017f */
[----:B--2---:R-:W-:Y:S05]  /*16000*/  @!P0 NANOSLEEP.SYNCS 0x989680 ;  /* 0x009896800000895d */ /* 0x004fea0003900000 */
[----:B------:R-:W2:Y:S02]  /*16010*/  @!P0 SYNCS.PHASECHK.TRANS64 P0, [R3+URZ+0x34840], R2 ;  /* 0x03484002030085a7 */ /* 0x000ea4000800007f */
[----:B--2---:R-:W-:Y:S05]  /*16020*/  @!P0 BRA `(.L_x_2338) ;  /* 0xfffffffc00f08947 */ /* 0x004fea000383ffff */
[----:B------:R-:W-:Y:S05]  /*16030*/  BRA `(.L_x_2431) ;  /* 0xffffffc000487947 */ /* 0x000fea000383ffff */
.L_x_2345:
[----:B0-----:R0:W1:Y:S02]  /*16040*/  SYNCS.PHASECHK.TRANS64.TRYWAIT P0, [R2+URZ+0x60], R3 ;  /* 0x00006003020075a7 */ /* 0x001064000800017f */
[----:B-1----:R-:W-:Y:S05]  /*16050*/  @!P0 NANOSLEEP.SYNCS 0x989680 ;  /* 0x009896800000895d */ /* 0x002fea0003900000 */
[----:B------:R-:W1:Y:S02]  /*16060*/  @!P0 SYNCS.PHASECHK.TRANS64 P0, [R2+URZ+0x60], R3 ;  /* 0x00006003020085a7 */ /* 0x000e64000800007f */
[----:B-1----:R-:W-:Y:S05]  /*16070*/  @!P0 BRA `(.L_x_2345) ;  /* 0xfffffffc00f08947 */ /* 0x002fea000383ffff */
[----:B------:R-:W-:Y:S05]  /*16080*/  BRA `(.L_x_2432) ;  /* 0xffffffc400587947 */ /* 0x000fea000383ffff */
.L_x_2354:
[----:B--2---:R2:W3:Y:S02]  /*16090*/  SYNCS.PHASECHK.TRANS64.TRYWAIT P0, [R2+URZ+0x34840], R3 ;  /* 0x03484003020075a7 */ /* 0x0044e4000800017f */
[----:B---3--:R-:W-:Y:S05]  /*160a0*/  @!P0 NANOSLEEP.SYNCS 0x989680 ;  /* 0x009896800000895d */ /* 0x008fea0003900000 */
[----:B------:R-:W3:Y:S02]  /*160b0*/  @!P0 SYNCS.PHASECHK.TRANS64 P0, [R2+URZ+0x34840], R3 ;  /* 0x03484003020085a7 */ /* 0x000ee4000800007f */
[----:B---3--:R-:W-:Y:S05]  /*160c0*/  @!P0 BRA `(.L_x_2354) ;  /* 0xfffffffc00f08947 */ /* 0x008fea000383ffff */
[----:B------:R-:W-:Y:S05]  /*160d0*/  BRA `(.L_x_2433) ;  /* 0xffffffc800b87947 */ /* 0x000fea000383ffff */
.L_x_2361:
[----:B0-----:R0:W1:Y:S02]  /*160e0*/  SYNCS.PHASECHK.TRANS64.TRYWAIT P0, [R2+URZ+0x60], R5 ;  /* 0x00006005020075a7 */ /* 0x001064000800017f */
[----:B-1----:R-:W-:Y:S05]  /*160f0*/  @!P0 NANOSLEEP.SYNCS 0x989680 ;  /* 0x009896800000895d */ /* 0x002fea0003900000 */
[----:B------:R-:W1:Y:S02]  /*16100*/  @!P0 SYNCS.PHASECHK.TRANS64 P0, [R2+URZ+0x60], R5 ;  /* 0x00006005020085a7 */ /* 0x000e64000800007f */
[----:B-1----:R-:W-:Y:S05]  /*16110*/  @!P0 BRA `(.L_x_2361) ;  /* 0xfffffffc00f08947 */ /* 0x002fea000383ffff */
[----:B------:R-:W-:Y:S05]  /*16120*/  BRA `(.L_x_2434) ;  /* 0xffffffcc00c87947 */ /* 0x000fea000383ffff */
.L_x_2372:
[----:B--2---:R2:W3:Y:S02]  /*16130*/  SYNCS.PHASECHK.TRANS64.TRYWAIT P0, [R0+URZ+0x34860], R2 ;  /* 0x03486002000075a7 */ /* 0x0044e4000800017f */
[----:B---3--:R-:W-:Y:S05]  /*16140*/  @!P0 NANOSLEEP.SYNCS 0x989680 ;  /* 0x009896800000895d */ /* 0x008fea0003900000 */
[----:B------:R-:W3:Y:S02]  /*16150*/  @!P0 SYNCS.PHASECHK.TRANS64 P0, [R0+URZ+0x34860], R2 ;  /* 0x03486002000085a7 */ /* 0x000ee4000800007f */
[----:B---3--:R-:W-:Y:S05]  /*16160*/  @!P0 BRA `(.L_x_2372) ;  /* 0xfffffffc00f08947 */ /* 0x008fea000383ffff */
[----:B------:R-:W-:Y:S05]  /*16170*/  BRA `(.L_x_2435) ;  /* 0xffffffd400147947 */ /* 0x000fea000383ffff */
.L_x_2379:
[----:B------:R-:W2:Y:S01]  /*16180*/  LDL R0, [R1] ;  /* 0x0000000001007983 */ /* 0x000ea20000100800 */
[----:B------:R-:W-:Y:S01]  /*16190*/  BSSY B0, `(.L_x_2436) ;  /* 0x0000008000007945 */ /* 0x000fe20003800000 */
[----:B0-----:R-:W-:Y:S02]  /*161a0*/  IMAD.MOV.U32 R12, RZ, RZ, RZ ;  /* 0x000000ffff0c7224 */ /* 0x001fe400078e00ff */
[----:B------:R-:W-:Y:S02]  /*161b0*/  IMAD.MOV.U32 R11, RZ, RZ, 0x1f ;  /* 0x0000001fff0b7424 */ /* 0x000fe400078e00ff */
[----:B------:R-:W-:Y:S02]  /*161c0*/  IMAD.MOV.U32 R15, RZ, RZ, -0x1 ;  /* 0xffffffffff0f7424 */ /* 0x000fe400078e00ff */
[----:B--2---:R-:W-:-:S07]  /*161d0*/  IMAD.MOV.U32 R13, RZ, RZ, R0 ;  /* 0x000000ffff0d7224 */ /* 0x004fce00078e0000 */
[----:B-1-3--:R-:W-:Y:S05]  /*161e0*/  WARPSYNC.COLLECTIVE R15, `(.L_x_2437) ;  /* 0x000000000f087348 */ /* 0x00afea0003c00000 */
[----:B------:R0:W2:Y:S02]  /*161f0*/  SHFL.IDX P6, R14, R13, R12, R11 ;  /* 0x0000000c0d0e7389 */ /* 0x0000a400000c000b */
[----:B0123--:R-:W-:Y:S01]  /*16200*/  ENDCOLLECTIVE ;  /* 0x000000000000791b */ /* 0x00ffe20003800000 */
.L_x_2437:
[----:B------:R-:W-:Y:S05]  /*16210*/  BSYNC B0 ;  /* 0x0000000000007941 */ /* 0x000fea0003800000 */
.L_x_2436:
        /* <DEDUP_REMOVED lines=9> */
.L_x_2438:
        /* <DEDUP_REMOVED lines=11> */
[----:B------:R-:W-:Y:S02]  /*16360*/  CS2R R6, SRZ ;  /* 0x0000000000067805 */ /* 0x000fe4000001ff00 */
[C---:B------:R-:W-:Y:S02]  /*16370*/  ISETP.GE.U32.AND P2, PT, R10.reuse, 0x2, PT ;  /* 0x000000020a00780c */ /* 0x040fe40003f46070 */
[C---:B------:R-:W-:Y:S02]  /*16380*/  ISETP.GE.U32.AND P3, PT, R10.reuse, 0x4, PT ;  /* 0x000000040a00780c */ /* 0x040fe40003f66070 */
[C---:B------:R-:W-:Y:S02]  /*16390*/  ISETP.GE.U32.AND P4, PT, R10.reuse, 0x8, PT ;  /* 0x000000080a00780c */ /* 0x040fe40003f86070 */
[----:B------:R-:W-:Y:S01]  /*163a0*/  ISETP.GE.U32.AND P5, PT, R10, 0x10, PT ;  /* 0x000000100a00780c */ /* 0x000fe20003fa6070 */
        /* <DEDUP_REMOVED lines=9> */
.L_x_2439:
        /* <DEDUP_REMOVED lines=8> */
.L_x_2440:
        /* <DEDUP_REMOVED lines=8> */
.L_x_2441:
        /* <DEDUP_REMOVED lines=8> */
.L_x_2442:
        /* <DEDUP_REMOVED lines=8> */
.L_x_2443:
        /* <DEDUP_REMOVED lines=9> */
.L_x_2444:
[----:B------:R-:W-:Y:S01]  /*166d0*/  IMAD.MOV.U32 R9, RZ, RZ, R14 ;  /* 0x000000ffff097224 */ /* 0x000fe200078e000e */
[----:B------:R-:W-:Y:S06]  /*166e0*/  BRA `(.L_x_2445) ;  /* 0xffffffd400887947 */ /* 0x000fec000383ffff */
.L_x_2382:
        /* <DEDUP_REMOVED lines=8> */
.L_x_2447:
[----:B------:R-:W-:Y:S05]  /*16770*/  BSYNC B0 ;  /* 0x0000000000007941 */ /* 0x000fea0003800000 */
.L_x_2446:
        /* <DEDUP_REMOVED lines=10> */
.L_x_2448:
        /* <DEDUP_REMOVED lines=8> */
.L_x_2449:
        /* <DEDUP_REMOVED lines=8> */
.L_x_2450:
        /* <DEDUP_REMOVED lines=8> */
.L_x_2451:
        /* <DEDUP_REMOVED lines=9> */
.L_x_2452:
[----:B------:R-:W-:Y:S01]  /*16a30*/  IMAD.MOV.U32 R9, RZ, RZ, R14 ;  /* 0x000000ffff097224 */ /* 0x000fe200078e000e */
[----:B------:R-:W-:Y:S06]  /*16a40*/  BRA `(.L_x_2453) ;  /* 0xffffffd4005c7947 */ /* 0x000fec000383ffff */
.L_x_2384:
[----:B------:R-:W-:Y:S01]  /*16a50*/  BSSY B0, `(.L_x_2454) ;  /* 0x0000006000007945 */ /* 0x000fe20003800000 */
[----:B------:R-:W-:Y:S01]  /*16a60*/  PLOP3.LUT P6, PT, P6, PT, PT, 0x8, 0x0 ;  /* 0x000000000000781c */ /* 0x000fe200037ce170 */
[----:B------:R-:W-:-:S12]  /*16a70*/  IMAD.MOV.U32 R15, RZ, RZ, -0x1 ;  /* 0xffffffffff0f7424 */ /* 0x000fd800078e00ff */
[----:B0-----:R-:W-:Y:S05]  /*16a80*/  WARPSYNC.COLLECTIVE R15, `(.L_x_2455) ;  /* 0x000000000f087348 */ /* 0x001fea0003c00000 */
[----:B------:R-:W-:Y:S01]  /*16a90*/  VOTE.ANY R14, PT, P6 ;  /* 0x00000000000e7806 */ /* 0x000fe200030e0100 */
[----:B0-----:R-:W-:Y:S06]  /*16aa0*/  ENDCOLLECTIVE ;  /* 0x000000000000791b */ /* 0x001fec0003800000 */
.L_x_2455:
[----:B------:R-:W-:Y:S05]  /*16ab0*/  BSYNC B0 ;  /* 0x0000000000007941 */ /* 0x000fea0003800000 */
.L_x_2454:
        /* <DEDUP_REMOVED lines=10> */
.L_x_2456:
[----:B------:R-:W-:Y:S02]  /*16b60*/  IMAD.MOV.U32 R13, RZ, RZ, R7 ;  /* 0x000000ffff0d7224 */ /* 0x000fe400078e0007 */
[----:B------:R-:W-:-:S07]  /*16b70*/  IMAD.MOV.U32 R0, RZ, RZ, R14 ;  /* 0x000000ffff007224 */ /* 0x000fce00078e000e */
[----:B------:R-:W-:Y:S05]  /*16b80*/  WARPSYNC.COLLECTIVE R15, `(.L_x_2457) ;  /* 0x000000000f087348 */ /* 0x000fea0003c00000 */
[----:B------:R0:W1:Y:S02]  /*16b90*/  SHFL.IDX P6, R14, R13, R12, R11 ;  /* 0x0000000c0d0e7389 */ /* 0x00006400000c000b */
[----:B01----:R-:W-:Y:S01]  /*16ba0*/  ENDCOLLECTIVE ;  /* 0x000000000000791b */ /* 0x003fe20003800000 */
.L_x_2457:
[----:B------:R-:W-:Y:S02]  /*16bb0*/  IMAD.MOV.U32 R7, RZ, RZ, R14 ;  /* 0x000000ffff077224 */ /* 0x000fe400078e000e */
[----:B------:R-:W-:-:S05]  /*16bc0*/  IMAD.IADD R6, R10, 0x1, R16 ;  /* 0x000000010a067824 */ /* 0x000fca00078e0210 */
[----:B------:R0:W-:Y:S01]  /*16bd0*/  STL [R1+0xc], R6 ;  /* 0x00000c0601007387 */ /* 0x0001e20000100800 */
[----:B------:R-:W-:Y:S05]  /*16be0*/  BRA `(.L_x_2458) ;  /* 0xffffffd4003c7947 */ /* 0x000fea000383ffff */
.L_x_2386:
        /* <DEDUP_REMOVED lines=8> */
.L_x_2460:
[----:B------:R-:W-:Y:S05]  /*16c70*/  BSYNC B0 ;  /* 0x0000000000007941 */ /* 0x000fea0003800000 */
.L_x_2459:
[----:B------:R-:W-:Y:S01]  /*16c80*/  IMAD.MOV.U32 R2, RZ, RZ, R14 ;  /* 0x000000ffff027224 */ /* 0x000fe200078e000e */
[----:B------:R-:W-:Y:S06]  /*16c90*/  BRA `(.L_x_2461) ;  /* 0xffffffd400287947 */ /* 0x000fec000383ffff */
.L_x_2392:
[----:B0-----:R0:W1:Y:S02]  /*16ca0*/  SYNCS.PHASECHK.TRANS64.TRYWAIT P0, [R0+URZ+0x34820], R3 ;  /* 0x03482003000075a7 */ /* 0x001064000800017f */
[----:B-1----:R-:W-:Y:S05]  /*16cb0*/  @!P0 NANOSLEEP.SYNCS 0x989680 ;  /* 0x009896800000895d */ /* 0x002fea0003900000 */
[----:B------:R-:W1:Y:S02]  /*16cc0*/  @!P0 SYNCS.PHASECHK.TRANS64 P0, [R0+URZ+0x34820], R3 ;  /* 0x03482003000085a7 */ /* 0x000e64000800007f */
[----:B-1----:R-:W-:Y:S05]  /*16cd0*/  @!P0 BRA `(.L_x_2392) ;  /* 0xfffffffc00f08947 */ /* 0x002fea000383ffff */
[----:B------:R-:W-:Y:S05]  /*16ce0*/  BRA `(.L_x_2462) ;  /* 0xffffffdc00c87947 */ /* 0x000fea000383ffff */
.L_x_2393:
        /* <DEDUP_REMOVED lines=11> */
.L_x_2464:
[----:B------:R-:W-:Y:S05]  /*16da0*/  BSYNC B0 ;  /* 0x0000000000007941 */ /* 0x000fea0003800000 */
.L_x_2463:
[----:B------:R-:W-:Y:S05]  /*16db0*/  BRA `(.L_x_2465) ;  /* 0xffffffdc00b07947 */ /* 0x000fea000383ffff */
.L_x_2396:
[----:B------:R-:W-:Y:S01]  /*16dc0*/  BSSY B1, `(.L_x_2466) ;  /* 0x0000006000017945 */ /* 0x000fe20003800000 */
[----:B------:R-:W-:-:S07]  /*16dd0*/  IMAD.MOV.U32 R15, RZ, RZ, -0x1 ;  /* 0xffffffffff0f7424 */ /* 0x000fce00078e00ff */
[----:B01----:R-:W-:Y:S05]  /*16de0*/  WARPSYNC.COLLECTIVE R15, `(.L_x_2467) ;  /* 0x000000000f0c7348 */ /* 0x003fea0003c00000 */
[----:B------:R-:W-:Y:S02]  /*16df0*/  ELECT P6, UR62, PT ;  /* 0x00000000003e782f */ /* 0x000fe400038c0000 */
[----:B------:R-:W-:Y:S01]  /*16e00*/  MOV R14, UR62 ;  /* 0x0000003e000e7c02 */ /* 0x000fe20008000f00 */
[----:B01----:R-:W-:Y:S10]  /*16e10*/  ENDCOLLECTIVE ;  /* 0x000000000000791b */ /* 0x003ff40003800000 */
.L_x_2467:
[----:B------:R-:W-:Y:S05]  /*16e20*/  BSYNC B1 ;  /* 0x0000000000017941 */ /* 0x000fea0003800000 */
.L_x_2466:
[----:B------:R-:W-:Y:S05]  /*16e30*/  BRA `(.L_x_2468) ;  /* 0xffffffdc00a87947 */ /* 0x000fea000383ffff */
.L_x_2398:
[----:B0-----:R0:W1:Y:S02]  /*16e40*/  SYNCS.PHASECHK.TRANS64.TRYWAIT P0, [R6+URZ], R5 ;  /* 0x00000005060075a7 */ /* 0x001064000800017f */
[----:B-1----:R-:W-:Y:S05]  /*16e50*/  @!P0 NANOSLEEP.SYNCS 0x989680 ;  /* 0x009896800000895d */ /* 0x002fea0003900000 */
[----:B------:R-:W1:Y:S02]  /*16e60*/  @!P0 SYNCS.PHASECHK.TRANS64 P0, [R6+URZ], R5 ;  /* 0x00000005060085a7 */ /* 0x000e64000800007f */
[----:B-1----:R-:W-:Y:S05]  /*16e70*/  @!P0 BRA `(.L_x_2398) ;  /* 0xfffffffc00f08947 */ /* 0x002fea000383ffff */
[----:B------:R-:W-:Y:S05]  /*16e80*/  BRA `(.L_x_2469) ;  /* 0xffffffdc00e07947 */ /* 0x000fea000383ffff */
.L_x_2399:
[----:B-1----:R1:W2:Y:S02]  /*16e90*/  SYNCS.PHASECHK.TRANS64.TRYWAIT P0, [R7+URZ], R2 ;  /* 0x00000002070075a7 */ /* 0x0022a4000800017f */
[----:B--2---:R-:W-:Y:S05]  /*16ea0*/  @!P0 NANOSLEEP.SYNCS 0x989680 ;  /* 0x009896800000895d */ /* 0x004fea0003900000 */
[----:B------:R-:W2:Y:S02]  /*16eb0*/  @!P0 SYNCS.PHASECHK.TRANS64 P0, [R7+URZ], R2 ;  /* 0x00000002070085a7 */ /* 0x000ea4000800007f */
[----:B--2---:R-:W-:Y:S05]  /*16ec0*/  @!P0 BRA `(.L_x_2399) ;  /* 0xfffffffc00f08947 */ /* 0x004fea000383ffff */
[----:B------:R-:W-:Y:S05]  /*16ed0*/  BRA `(.L_x_2470) ;  /* 0xffffffdc00d47947 */ /* 0x000fea000383ffff */
.L_x_2401:
[----:B--2---:R2:W3:Y:S02]  /*16ee0*/  SYNCS.PHASECHK.TRANS64.TRYWAIT P0, [R4+URZ], R5 ;  /* 0x00000005040075a7 */ /* 0x0044e4000800017f */
[----:B---3--:R-:W-:Y:S05]  /*16ef0*/  @!P0 NANOSLEEP.SYNCS 0x989680 ;  /* 0x009896800000895d */ /* 0x008fea0003900000 */
[----:B------:R-:W3:Y:S02]  /*16f00*/  @!P0 SYNCS.PHASECHK.TRANS64 P0, [R4+URZ], R5 ;  /* 0x00000005040085a7 */ /* 0x000ee4000800007f */
[----:B---3--:R-:W-:Y:S05]  /*16f10*/  @!P0 BRA `(.L_x_2401) ;  /* 0xfffffffc00f08947 */ /* 0x008fea000383ffff */
[----:B------:R-:W-:Y:S05]  /*16f20*/  BRA `(.L_x_2471) ;  /* 0xffffffdc00d87947 */ /* 0x000fea000383ffff */
.L_x_2472:
        /* <DEDUP_REMOVED lines=13> */
.L_x_15165:


//--------------------- .text._ZN7cutlass13device_kernelIN5flash11enable_sm90INS1_16FlashAttnFwdSm90INS1_25CollectiveMainloopFwdSm90ILi2EN4cute5tupleIJNS5_1CILi1EEES8_S8_EEENS6_IJNS7_ILi128EEESA_NS7_ILi192EEEEEELi128ENS_6half_tEfNS_4arch4Sm90ELb1ELb0ELb1ELb1ELb0ELb1ELb0ELb1ELb1ELb1ELb1ELb0EEENS1_21CollectiveEpilogueFwdINS6_IJSA_SA_SA_EEES9_SD_SF_Li256ELb1ELb1ELb1ELb0EEENS1_36VarlenDynamicPersistentTileSchedulerILi128ELi128ELi256ELi128ELb1ELb1ELb1ELb1ELb1ELb1EEEEEEEEEvNT_6ParamsE --------------------------
	.section	.text._ZN7cutlass13device_kernelIN5flash11enable_sm90INS1_16FlashAttnFwdSm90INS1_25CollectiveMainloopFwdSm90ILi2EN4cute5tupleIJNS5_1CILi1EEES8_S8_EEENS6_IJNS7_ILi128EEESA_NS7_ILi192EEEEEELi128ENS_6half_tEfNS_4arch4Sm90ELb1ELb0ELb1ELb1ELb0ELb1ELb0ELb1ELb1ELb1ELb1ELb0EEENS1_21CollectiveEpilogueFwdINS6_IJSA_SA_SA_EEES9_SD_SF_Li256ELb1ELb1ELb1ELb0EEENS1_36VarlenDynamicPersistentTileSchedulerILi128ELi128ELi256ELi128ELb1ELb1ELb1ELb1ELb1ELb1EEEEEEEEEvNT_6ParamsE,"ax",@progbits
	.align	128
.text._ZN7cutlass13device_kernelIN5flash11enable_sm90INS1_16FlashAttnFwdSm90INS1_25CollectiveMainloopFwdSm90ILi2EN4cute5tupleIJNS5_1CILi1EEES8_S8_EEENS6_IJNS7_ILi128EEESA_NS7_ILi192EEEEEELi128ENS_6half_tEfNS_4arch4Sm90ELb1ELb0ELb1ELb1ELb0ELb1ELb0ELb1ELb1ELb1ELb1ELb0EEENS1_21CollectiveEpilogueFwdINS6_IJSA_SA_SA_EEES9_SD_SF_Li256ELb1ELb1ELb1ELb0EEENS1_36VarlenDynamicPersistentTileSchedulerILi128ELi128ELi256ELi128ELb1ELb1ELb1ELb1ELb1ELb1EEEEEEEEEvNT_6ParamsE:
        .type           _ZN7cutlass13device_kernelIN5flash11enable_sm90INS1_16FlashAttnFwdSm90INS1_25CollectiveMainloopFwdSm90ILi2EN4cute5tupleIJNS5_1CILi1EEES8_S8_EEENS6_IJNS7_ILi128EEESA_NS7_ILi192EEEEEELi128ENS_6half_tEfNS_4arch4Sm90ELb1ELb0ELb1ELb1ELb0ELb1ELb0ELb1ELb1ELb1ELb1ELb0EEENS1_21CollectiveEpilogueFwdINS6_IJSA_SA_SA_EEES9_SD_SF_Li256ELb1ELb1ELb1ELb0EEENS1_36VarlenDynamicPersistentTileSchedulerILi128ELi128ELi256ELi128ELb1ELb1ELb1ELb1ELb1ELb1EEEEEEEEEvNT_6ParamsE,@function
        .size           _ZN7cutlass13device_kernelIN5flash11enable_sm90INS1_16FlashAttnFwdSm90INS1_25CollectiveMainloopFwdSm90ILi2EN4cute5tupleIJNS5_1CILi1EEES8_S8_EEENS6_IJNS7_ILi128EEESA_NS7_ILi192EEEEEELi128ENS_6half_tEfNS_4arch4Sm90ELb1ELb0ELb1ELb1ELb0ELb1ELb0ELb1ELb1ELb1ELb1ELb0EEENS1_21CollectiveEpilogueFwdINS6_IJSA_SA_SA_EEES9_SD_SF_Li256ELb1ELb1ELb1ELb0EEENS1_36VarlenDynamicPersistentTileSchedulerILi128ELi128ELi256ELi128ELb1ELb1ELb1ELb1ELb1ELb1EEEEEEEEEvNT_6ParamsE,(.L_x_15166 - _ZN7cutlass13device_kernelIN5flash11enable_sm90INS1_16FlashAttnFwdSm90INS1_25CollectiveMainloopFwdSm90ILi2EN4cute5tupleIJNS5_1CILi1EEES8_S8_EEENS6_IJNS7_ILi128EEESA_NS7_ILi192EEEEEELi128ENS_6half_tEfNS_4arch4Sm90ELb1ELb0ELb1ELb1ELb0ELb1ELb0ELb1ELb1ELb1ELb1ELb0EEENS1_21CollectiveEpilogueFwdINS6_IJSA_SA_SA_EEES9_SD_SF_Li256ELb1ELb1ELb1ELb0EEENS1_36VarlenDynamicPersistentTileSchedulerILi128ELi128ELi256ELi128ELb1ELb1ELb1ELb1ELb1ELb1EEEEEEEEEvNT_6ParamsE)
        .other          _ZN7cutlass13device_kernelIN5flash11enable_sm90INS1_16FlashAttnFwdSm90INS1_25CollectiveMainloopFwdSm90ILi2EN4cute5tupleIJNS5_1CILi1EEES8_S8_EEENS6_IJNS7_ILi128EEESA_NS7_ILi192EEEEEELi128ENS_6half_tEfNS_4arch4Sm90ELb1ELb0ELb1ELb1ELb0ELb1ELb0ELb1ELb1ELb1ELb1ELb0EEENS1_21CollectiveEpilogueFwdINS6_IJSA_SA_SA_EEES9_SD_SF_Li256ELb1ELb1ELb1ELb0EEENS1_36VarlenDynamicPersistentTileSchedulerILi128ELi128ELi256ELi128ELb1ELb1ELb1ELb1ELb1ELb1EEEEEEEEEvNT_6ParamsE,@"STO_CUDA_ENTRY STV_DEFAULT"
_ZN7cutlass13device_kernelIN5flash11enable_sm90INS1_16FlashAttnFwdSm90INS1_25CollectiveMainloopFwdSm90ILi2EN4cute5tupleIJNS5_1CILi1EEES8_S8_EEENS6_IJNS7_ILi128EEESA_NS7_ILi192EEEEEELi128ENS_6half_tEfNS_4arch4Sm90ELb1ELb0ELb1ELb1ELb0ELb1ELb0ELb1ELb1ELb1ELb1ELb0EEENS1_21CollectiveEpilogueFwdINS6_IJSA_SA_SA_EEES9_SD_SF_Li256ELb1ELb1ELb1ELb0EEENS1_36VarlenDynamicPersistentTileSchedulerILi128ELi128ELi256ELi128ELb1ELb1ELb1ELb1ELb1ELb1EEEEEEEEEvNT_6ParamsE:
        /* <DEDUP_REMOVED lines=24> */
.L_x_2474:
[----:B------:R-:W-:Y:S05]  /*0180*/  BSYNC B0 ;  /* 0x0000000000007941 */ /* 0x000fea0003800000 */
.L_x_2473:
        /* <DEDUP_REMOVED lines=41> */
.L_x_2475:
        /* <DEDUP_REMOVED lines=22> */
.L_x_2476:
        /* <DEDUP_REMOVED lines=18> */
.L_x_2477:
        /* <DEDUP_REMOVED lines=22> */
.L_x_2478:
        /* <DEDUP_REMOVED lines=22> */
.L_x_2479:
        /* <DEDUP_REMOVED lines=10> */
.L_x_2482:
        /* <DEDUP_REMOVED lines=19> */
[----:B------:R-:W-:Y:S02]  /*0b30*/  IMAD.MOV.U32 R16, RZ, RZ, RZ ;  /* 0x000000ffff107224 */ /* 0x000fe400078e00ff */
[----:B------:R-:W-:Y:S02]  /*0b40*/  IMAD.MOV.U32 R188, RZ, RZ, RZ ;  /* 0x000000ffffbc7224 */ /* 0x000fe400078e00ff */
[----:B------:R-:W-:Y:S02]  /*0b50*/  IMAD.MOV.U32 R187, RZ, RZ, RZ ;  /* 0x000000ffffbb7224 */ /* 0x000fe400078e00ff */
[----:B------:R-:W-:-:S06]  /*0b60*/  IMAD.MOV.U32 R184, RZ, RZ, RZ ;  /* 0x000000ffffb87224 */ /* 0x000fcc00078e00ff */
[----:B------:R-:W-:Y:S01]  /*0b70*/  UIADD3 UR4, UR4, 0x10400, URZ ;  /* 0x0001040004047890 */ /* 0x000fe2000fffe03f */
[----:B--2---:R-:W-:Y:S02]  /*0b80*/  R2UR UR5, R0 ;  /* 0x00000000000572ca */ /* 0x004fe400000e0000 */
[----:B------:R-:W-:-:S04]  /*0b90*/  SHF.R.S32.HI R0, RZ, 0x1f, R18 ;  /* 0x0000001fff007819 */ /* 0x000fc80000011412 */
[CC--:B------:R-:W-:Y:S02]  /*0ba0*/  LEA.HI R3, R0.reuse, R18.reuse, RZ, 0x7 ;  /* 0x0000001200037211 */ /* 0x0c0fe400078f38ff */
[CC--:B------:R-:W-:Y:S02]  /*0bb0*/  LEA.HI R4, R0.reuse, R18.reuse, RZ, 0x4 ;  /* 0x0000001200047211 */ /* 0x0c0fe400078f20ff */
[----:B------:R-:W-:Y:S02]  /*0bc0*/  LOP3.LUT R5, R3, 0xffffff80, RZ, 0xc0, !PT ;  /* 0xffffff8003057812 */ /* 0x000fe400078ec0ff */
[----:B------:R-:W-:Y:S01]  /*0bd0*/  SHF.R.S32.HI R7, RZ, 0x4, R4 ;  /* 0x00000004ff077819 */ /* 0x000fe20000011404 */
[----:B------:R-:W-:Y:S01]  /*0be0*/  ULOP3.LUT UR5, UR5, 0x1, URZ, 0xfc, !UPT ;  /* 0x0000000105057892 */ /* 0x000fe2000f8efc3f */
[----:B------:R-:W-:Y:S01]  /*0bf0*/  LEA.HI R196, R0, R18, RZ, 0x5 ;  /* 0x0000001200c47211 */ /* 0x000fe200078f28ff */
[----:B------:R-:W-:Y:S01]  /*0c00*/  IMAD.IADD R24, R18, 0x1, -R5 ;  /* 0x0000000112187824 */ /* 0x000fe200078e0a05 */
[----:B------:R-:W-:-:S02]  /*0c10*/  LOP3.LUT R5, R4, 0x3fffff0, RZ, 0xc0, !PT ;  /* 0x03fffff004057812 */ /* 0x000fc400078ec0ff */
[----:B------:R-:W-:Y:S02]  /*0c20*/  LEA.HI R4, R4, R7, RZ, 0x1 ;  /* 0x0000000704047211 */ /* 0x000fe400078f08ff */
[----:B------:R-:W-:Y:S01]  /*0c30*/  SHF.R.S32.HI R196, RZ, 0x5, R196 ;  /* 0x00000005ffc47819 */ /* 0x000fe200000114c4 */
[----:B------:R-:W-:Y:S01]  /*0c40*/  IMAD.IADD R5, R18, 0x1, -R5 ;  /* 0x0000000112057824 */ /* 0x000fe200078e0a05 */
[----:B------:R-:W-:Y:S02]  /*0c50*/  LOP3.LUT R4, R4, 0x1ffffffe, RZ, 0xc0, !PT ;  /* 0x1ffffffe04047812 */ /* 0x000fe400078ec0ff */
[----:B------:R-:W-:Y:S02]  /*0c60*/  SHF.R.S32.HI R6, RZ, 0x1f, R24 ;  /* 0x0000001fff067819 */ /* 0x000fe40000011418 */
[----:B------:R-:W-:Y:S01]  /*0c70*/  LEA R5, R196, R5, 0x4 ;  /* 0x00000005c4057211 */ /* 0x000fe200078e20ff */
[----:B------:R-:W-:Y:S01]  /*0c80*/  IMAD.IADD R4, R7, 0x1, -R4 ;  /* 0x0000000107047824 */ /* 0x000fe200078e0a04 */
[----:B------:R-:W-:-:S02]  /*0c90*/  LEA.HI R8, R6, R24, RZ, 0x2 ;  /* 0x0000001806087211 */ /* 0x000fc400078f10ff */
[----:B------:R-:W-:Y:S01]  /*0ca0*/  SHF.R.S32.HI R11, RZ, 0x7, R3 ;  /* 0x00000007ff0b7819 */ /* 0x000fe20000011403 */
[----:B------:R-:W-:Y:S01]  /*0cb0*/  IMAD R19, R5, 0x8, R4 ;  /* 0x0000000805137824 */ /* 0x000fe200078e0204 */
[--C-:B------:R-:W-:Y:S02]  /*0cc0*/  SHF.R.S32.HI R9, RZ, 0x2, R8.reuse ;  /* 0x00000002ff097819 */ /* 0x100fe40000011408 */
[----:B------:R-:W-:Y:S02]  /*0cd0*/  SHF.R.S32.HI R10, RZ, 0x1f, R8 ;  /* 0x0000001fff0a7819 */ /* 0x000fe40000011408 */
[----:B------:R-:W-:Y:S02]  /*0ce0*/  LEA.HI R4, R0, R18, RZ, 0x2 ;  /* 0x0000001200047211 */ /* 0x000fe400078f10ff */
[----:B------:R-:W-:Y:S02]  /*0cf0*/  LEA.HI R10, R10, R9, RZ, 0x3 ;  /* 0x000000090a0a7211 */ /* 0x000fe400078f18ff */
[----:B------:R-:W-:-:S02]  /*0d00*/  LEA.HI R6, R6, R24, RZ, 0x5 ;  /* 0x0000001806067211 */ /* 0x000fc400078f28ff */
[----:B------:R-:W-:Y:S02]  /*0d10*/  LOP3.LUT R216, R4, 0xfffffffc, RZ, 0xc0, !PT ;  /* 0xfffffffc04d87812 */ /* 0x000fe400078ec0ff */
[----:B------:R-:W-:Y:S02]  /*0d20*/  LOP3.LUT R10, R10, 0xfffffff8, RZ, 0xc0, !PT ;  /* 0xfffffff80a0a7812 */ /* 0x000fe400078ec0ff */
[----:B------:R-:W-:Y:S01]  /*0d30*/  LEA.HI R3, R3, R11, RZ, 0x1 ;  /* 0x0000000b03037211 */ /* 0x000fe200078f08ff */
[----:B------:R-:W-:Y:S01]  /*0d40*/  IMAD.IADD R216, R18, 0x1, -R216 ;  /* 0x0000000112d87824 */ /* 0x000fe200078e0ad8 */
[----:B------:R-:W-:Y:S01]  /*0d50*/  SHF.R.S32.HI R5, RZ, 0x5, R6 ;  /* 0x00000005ff057819 */ /* 0x000fe20000011406 */
[----:B------:R-:W-:Y:S01]  /*0d60*/  IMAD.IADD R10, R9, 0x1, -R10 ;  /* 0x00000001090a7824 */ /* 0x000fe200078e0a0a */
[--C-:B------:R-:W-:Y:S02]  /*0d70*/  SHF.R.S32.HI R17, RZ, 0x2, R4.reuse ;  /* 0x00000002ff117819 */ /* 0x100fe40000011404 */
[----:B------:R-:W-:Y:S01]  /*0d80*/  SHF.R.S32.HI R6, RZ, 0x1f, R4 ;  /* 0x0000001fff067819 */ /* 0x000fe20000011404 */
[----:B------:R-:W-:Y:S01]  /*0d90*/  IMAD R10, R5, 0x10, R10 ;  /* 0x00000010050a7824 */ /* 0x000fe200078e020a */
[----:B------:R-:W-:Y:S01]  /*0da0*/  LOP3.LUT R3, R3, 0x3fffffe, RZ, 0xc0, !PT ;  /* 0x03fffffe03037812 */ /* 0x000fe200078ec0ff */
[----:B------:R-:W-:Y:S01]  /*0db0*/  VIADD R214, R17, 0x40 ;  /* 0x0000004011d67836 */ /* 0x000fe20000000000 */
[----:B------:R-:W-:-:S02]  /*0dc0*/  LEA.HI R6, R6, R17, RZ, 0x3 ;  /* 0x0000001106067211 */ /* 0x000fc400078f18ff */
[----:B------:R-:W-:Y:S01]  /*0dd0*/  SHF.L.U32 R22, R216, 0x2, RZ ;  /* 0x00000002d8167819 */ /* 0x000fe200000006ff */
[----:B------:R-:W-:Y:S01]  /*0de0*/  IMAD.SHL.U32 R194, R214, 0x40, RZ ;  /* 0x00000040d6c27824 */ /* 0x000fe200078e00ff */
[----:B------:R-:W-:Y:S02]  /*0df0*/  IADD3 R3, R11, -R3, RZ ;  /* 0x800000030b037210 */ /* 0x000fe40007ffe0ff */
[----:B------:R-:W-:Y:S01]  /*0e00*/  LOP3.LUT R6, R6, 0xfffffff8, RZ, 0xc0, !PT ;  /* 0xfffffff806067812 */ /* 0x000fe200078ec0ff */
[C---:B------:R-:W-:Y:S01]  /*0e10*/  VIADD R189, R22.reuse, 0x20 ;  /* 0x0000002016bd7836 */ /* 0x040fe20000000000 */
[C---:B------:R-:W-:Y:S01]  /*0e20*/  IADD3 R191, R22.reuse, 0x40, RZ ;  /* 0x0000004016bf7810 */ /* 0x040fe20007ffe0ff */
[----:B------:R-:W-:Y:S01]  /*0e30*/  IMAD R20, R3, 0x40, R10 ;  /* 0x0000004003147824 */ /* 0x000fe200078e020a */
[----:B------:R-:W-:Y:S01]  /*0e40*/  SHF.R.S32.HI R3, RZ, 0x1f, R214 ;  /* 0x0000001fff037819 */ /* 0x000fe200000114d6 */
[----:B------:R-:W-:Y:S01]  /*0e50*/  IMAD.IADD R4, R17, 0x1, -R6 ;  /* 0x0000000111047824 */ /* 0x000fe200078e0a06 */
[C---:B------:R-:W-:Y:S01]  /*0e60*/  IADD3 R186, R22.reuse, R191, RZ ;  /* 0x000000bf16ba7210 */ /* 0x040fe20007ffe0ff */
[----:B------:R-:W-:Y:S01]  /*0e70*/  IMAD.IADD R185, R22, 0x1, R189 ;  /* 0x0000000116b97824 */ /* 0x000fe200078e02bd */
[----:B------:R-:W-:Y:S01]  /*0e80*/  STL [R1+0x7c], R20 ;  /* 0x00007c1401007387 */ /* 0x000fe20000100800 */
[----:B------:R-:W-:Y:S01]  /*0e90*/  LEA.HI R3, R3, R214, RZ, 0x3 ;  /* 0x000000d603037211 */ /* 0x000fe200078f18ff */
[----:B------:R-:W-:Y:S01]  /*0ea0*/  IMAD.SHL.U32 R195, R4, 0x40, RZ ;  /* 0x0000004004c37824 */ /* 0x000fe200078e00ff */
[----:B------:R-:W-:Y:S01]  /*0eb0*/  SHF.R.S32.HI R5, RZ, 0x1f, R186 ;  /* 0x0000001fff057819 */ /* 0x000fe200000114ba */
[----:B------:R0:W-:Y:S01]  /*0ec0*/  STL [R1+0x44], R4 ;  /* 0x0000440401007387 */ /* 0x0001e20000100800 */
[----:B------:R-:W-:Y:S01]  /*0ed0*/  LOP3.LUT R194, R194, 0x1c0, RZ, 0xc0, !PT ;  /* 0x000001c0c2c27812 */ /* 0x000fe200078ec0ff */
[----:B------:R-:W-:Y:S01]  /*0ee0*/  IMAD.SHL.U32 R3, R3, 0x40, RZ ;  /* 0x0000004003037824 */ /* 0x000fe200078e00ff */
[----:B------:R-:W-:Y:S01]  /*0ef0*/  LEA.HI R0, R0, R18, RZ, 0x3 ;  /* 0x0000001200007211 */ /* 0x000fe200078f18ff */
[C---:B------:R-:W-:Y:S01]  /*0f00*/  VIADD R192, R22.reuse, 0x30 ;  /* 0x0000003016c07836 */ /* 0x040fe20000000000 */
[----:B------:R-:W-:Y:S01]  /*0f10*/  LOP3.LUT R195, R195, 0x1c0, RZ, 0xc0, !PT ;  /* 0x000001c0c3c37812 */ /* 0x000fe200078ec0ff */
[----:B------:R-:W-:Y:S01]  /*0f20*/  VIADD R193, R22, 0x50 ;  /* 0x0000005016c17836 */ /* 0x000fe20000000000 */
[----:B------:R-:W-:-:S02]  /*0f30*/  LOP3.LUT R198, R3, 0xfffffe00, RZ, 0xc0, !PT ;  /* 0xfffffe0003c67812 */ /* 0x000fc400078ec0ff */
[----:B------:R-:W-:Y:S02]  /*0f40*/  LEA.HI R235, R5, R186, RZ, 0x3 ;  /* 0x000000ba05eb7211 */ /* 0x000fe400078f18ff */
[----:B0-----:R-:W-:Y:S02]  /*0f50*/  SHF.R.S32.HI R4, RZ, 0x1f, R185 ;  /* 0x0000001fff047819 */ /* 0x001fe400000114b9 */
[----:B------:R-:W-:Y:S02]  /*0f60*/  SHF.R.U32.HI R21, RZ, 0x3, R194 ;  /* 0x00000003ff157819 */ /* 0x000fe400000116c2 */
[CC--:B------:R-:W-:Y:S02]  /*0f70*/  LEA.HI R234, R4.reuse, R185.reuse, RZ, 0x3 ;  /* 0x000000b904ea7211 */ /* 0x0c0fe400078f18ff */
[----:B------:R-:W-:Y:S02]  /*0f80*/  LEA.HI R4, R4, R185, RZ, 0x6 ;  /* 0x000000b904047211 */ /* 0x000fe400078f30ff */
[----:B------:R-:W-:-:S02]  /*0f90*/  LOP3.LUT R9, R194, 0x38, R234, 0xf8, !PT ;  /* 0x00000038c2097812 */ /* 0x000fc400078ef8ea */
[----:B------:R-:W-:Y:S01]  /*0fa0*/  LEA.HI R6, R5, R186, RZ, 0x6 ;  /* 0x000000ba05067211 */ /* 0x000fe200078f30ff */
[----:B------:R-:W-:Y:S01]  /*0fb0*/  IMAD.SHL.U32 R3, R4, 0x80, RZ ;  /* 0x0000008004037824 */ /* 0x000fe200078e00ff */
[----:B------:R-:W-:Y:S02]  /*0fc0*/  LOP3.LUT R208, R0, 0xfffffff8, RZ, 0xc0, !PT ;  /* 0xfffffff800d07812 */ /* 0x000fe400078ec0ff */
[----:B------:R-:W-:Y:S01]  /*0fd0*/  SHF.R.U32.HI R197, RZ, 0x3, R195 ;  /* 0x00000003ffc57819 */ /* 0x000fe200000116c3 */
[----:B------:R-:W-:Y:S01]  /*0fe0*/  IMAD.SHL.U32 R7, R6, 0x80, RZ ;  /* 0x0000008006077824 */ /* 0x000fe200078e00ff */
[----:B------:R-:W-:Y:S02]  /*0ff0*/  LOP3.LUT R4, R195, 0x38, R234, 0xf8, !PT ;  /* 0x00000038c3047812 */ /* 0x000fe400078ef8ea */
[----:B------:R-:W-:Y:S02]  /*1000*/  LOP3.LUT R11, R194, 0x38, R235, 0xf8, !PT ;  /* 0x00000038c20b7812 */ /* 0x000fe400078ef8eb */
[----:B------:R-:W-:-:S02]  /*1010*/  LOP3.LUT R3, R3, 0xffffe000, RZ, 0xc0, !PT ;  /* 0xffffe00003037812 */ /* 0x000fc400078ec0ff */
[----:B------:R-:W-:Y:S02]  /*1020*/  LOP3.LUT R10, R9, R21, RZ, 0x3c, !PT ;  /* 0x00000015090a7212 */ /* 0x000fe400078e3cff */
[----:B------:R-:W-:Y:S01]  /*1030*/  IADD3 R208, R18, -R208, RZ ;  /* 0x800000d012d07210 */ /* 0x000fe20007ffe0ff */
[----:B------:R-:W-:Y:S01]  /*1040*/  IMAD.SHL.U32 R18, R216, 0x8, RZ ;  /* 0x00000008d8127824 */ /* 0x000fe200078e00ff */
[----:B------:R-:W-:Y:S01]  /*1050*/  LOP3.LUT R5, R4, R197, RZ, 0x3c, !PT ;  /* 0x000000c504057212 */ /* 0x000fe200078e3cff */
[----:B------:R-:W-:Y:S01]  /*1060*/  IMAD R4, R196, 0x200, R3 ;  /* 0x00000200c4047824 */ /* 0x000fe200078e0203 */
[----:B------:R-:W-:Y:S01]  /*1070*/  LOP3.LUT R12, R11, R21, RZ, 0x3c, !PT ;  /* 0x000000150b0c7212 */ /* 0x000fe200078e3cff */
[----:B------:R-:W-:Y:S01]  /*1080*/  IMAD.SHL.U32 R203, R208, 0x8, RZ ;  /* 0x00000008d0cb7824 */ /* 0x000fe200078e00ff */
[----:B------:R-:W-:Y:S01]  /*1090*/  IADD3 R11, R10, R3, R198 ;  /* 0x000000030a0b7210 */ /* 0x000fe20007ffe0c6 */
[----:B------:R-:W-:Y:S01]  /*10a0*/  IMAD.IADD R4, R4, 0x1, R5 ;  /* 0x0000000104047824 */ /* 0x000fe200078e0205 */
[----:B------:R-:W-:Y:S01]  /*10b0*/  MOV R3, UR5 ;  /* 0x0000000500037c02 */ /* 0x000fe20008000f00 */
[----:B------:R-:W-:Y:S01]  /*10c0*/  VIADD R207, R203, 0x40 ;  /* 0x00000040cbcf7836 */ /* 0x000fe20000000000 */
[----:B------:R-:W-:Y:S01]  /*10d0*/  SHF.R.S32.HI R233, RZ, 0x3, R0 ;  /* 0x00000003ffe97819 */ /* 0x000fe20000011400 */
[----:B------:R-:W-:Y:S01]  /*10e0*/  IMAD.U32 R0, RZ, RZ, UR4 ;  /* 0x00000004ff007e24 */ /* 0x000fe2000f8e00ff */
[----:B------:R-:W-:Y:S01]  /*10f0*/  LOP3.LUT R6, R195, 0x38, R235, 0xf8, !PT ;  /* 0x00000038c3067812 */ /* 0x000fe200078ef8eb */
[----:B------:R0:W-:Y:S01]  /*1100*/  STL [R1+0x14], R3 ;  /* 0x0000140301007387 */ /* 0x0001e20000100800 */
[----:B------:R-:W-:Y:S01]  /*1110*/  LOP3.LUT R7, R7, 0xffffe000, RZ, 0xc0, !PT ;  /* 0xffffe00007077812 */ /* 0x000fe200078ec0ff */
[----:B------:R-:W-:Y:S01]  /*1120*/  IMAD.MOV.U32 R5, RZ, RZ, R13 ;  /* 0x000000ffff057224 */ /* 0x000fe200078e000d */
[----:B------:R-:W-:Y:S01]  /*1130*/  LOP3.LUT R9, R6, R197, RZ, 0x3c, !PT ;  /* 0x000000c506097212 */ /* 0x000fe200078e3cff */
[----:B------:R1:W-:Y:S01]  /*1140*/  STL [R1+0x84], R0 ;  /* 0x0000840001007387 */ /* 0x0003e20000100800 */
[----:B------:R-:W-:-:S02]  /*1150*/  LEA R6, R196, R7, 0x9 ;  /* 0x00000007c4067211 */ /* 0x000fc400078e48ff */
[----:B------:R-:W-:Y:S02]  /*1160*/  LOP3.LUT R8, R8, 0x7ffffffc, RZ, 0xc0, !PT ;  /* 0x7ffffffc08087812 */ /* 0x000fe400078ec0ff */
[----:B------:R-:W-:Y:S01]  /*1170*/  IADD3 R12, R12, R7, R198 ;  /* 0x000000070c0c7210 */ /* 0x000fe20007ffe0c6 */
[----:B------:R-:W-:Y:S01]  /*1180*/  IMAD.IADD R10, R6, 0x1, R9 ;  /* 0x00000001060a7824 */ /* 0x000fe200078e0209 */
[----:B------:R-:W-:Y:S01]  /*1190*/  LOP3.LUT R9, R194, 0x38, R18, 0xf8, !PT ;  /* 0x00000038c2097812 */ /* 0x000fe200078ef812 */
[----:B------:R-:W-:Y:S01]  /*11a0*/  IMAD.IADD R8, R24, 0x1, -R8 ;  /* 0x0000000118087824 */ /* 0x000fe200078e0a08 */
[----:B0-----:R-:W-:Y:S01]  /*11b0*/  LEA.HI R3, R216, R216, RZ, 0x1 ;  /* 0x000000d8d8037211 */ /* 0x001fe200078f08ff */
[----:B------:R-:W-:Y:S01]  /*11c0*/  IMAD.MOV.U32 R7, RZ, RZ, R15 ;  /* 0x000000ffff077224 */ /* 0x000fe200078e000f */
[----:B-1----:R-:W-:Y:S01]  /*11d0*/  SHF.R.S32.HI R0, RZ, 0x1f, R203 ;  /* 0x0000001fff007819 */ /* 0x002fe200000114cb */
[----:B------:R-:W-:Y:S01]  /*11e0*/  IMAD.SHL.U32 R204, R8, 0x2, RZ ;  /* 0x0000000208cc7824 */ /* 0x000fe200078e00ff */
[----:B------:R-:W-:-:S02]  /*11f0*/  SHF.R.S32.HI R0, RZ, 0x1f, R192 ;  /* 0x0000001fff007819 */ /* 0x000fc400000114c0 */
[----:B------:R-:W-:Y:S01]  /*1200*/  LOP3.LUT R9, R198, R9, R21, 0xf6, !PT ;  /* 0x00000009c6097212 */ /* 0x000fe200078ef615 */
[C---:B------:R-:W-:Y:S01]  /*1210*/  VIADD R230, R204.reuse, 0x10 ;  /* 0x00000010cce67836 */ /* 0x040fe20000000000 */
[C---:B------:R-:W-:Y:S01]  /*1220*/  IADD3 R231, R204.reuse, 0x8, RZ ;  /* 0x00000008cce77810 */ /* 0x040fe20007ffe0ff */
[----:B------:R0:W-:Y:S01]  /*1230*/  STL [R1+0x40], R0 ;  /* 0x0000400001007387 */ /* 0x0001e20000100800 */
[C---:B------:R-:W-:Y:S01]  /*1240*/  VIADD R228, R204.reuse, 0x20 ;  /* 0x00000020cce47836 */ /* 0x040fe20000000000 */
[C---:B------:R-:W-:Y:S01]  /*1250*/  IADD3 R227, R204.reuse, 0x28, RZ ;  /* 0x00000028cce37810 */ /* 0x040fe20007ffe0ff */
        /* <DEDUP_REMOVED lines=8> */
[----:B0-----:R-:W-:Y:S01]  /*12e0*/  IMAD.SHL.U32 R0, R19, 0x8, RZ ;  /* 0x0000000813007824 */ /* 0x001fe200078e00ff */
[----:B------:R-:W-:Y:S01]  /*12f0*/  LOP3.LUT R3, R3, 0x1ffffffe, RZ, 0xc0, !PT ;  /* 0x1ffffffe03037812 */ /* 0x000fe200078ec0ff */
[C---:B------:R-:W-:Y:S01]  /*1300*/  VIADD R218, R204.reuse, 0x70 ;  /* 0x00000070ccda7836 */ /* 0x040fe20000000000 */
[----:B------:R-:W-:Y:S01]  /*1310*/  SHF.R.S32.HI R8, RZ, 0x1f, R222 ;  /* 0x0000001fff087819 */ /* 0x000fe200000114de */
[C---:B------:R-:W-:Y:S01]  /*1320*/  VIADD R229, R204.reuse, 0x18 ;  /* 0x00000018cce57836 */ /* 0x040fe20000000000 */
[----:B------:R0:W-:Y:S01]  /*1330*/  STL [R1+0x80], R0 ;  /* 0x0000800001007387 */ /* 0x0001e20000100800 */
[----:B------:R-:W-:Y:S01]  /*1340*/  SHF.R.S32.HI R8, RZ, 0x1f, R219 ;  /* 0x0000001fff087819 */ /* 0x000fe200000114db */
[C---:B------:R-:W-:Y:S01]  /*1350*/  VIADD R226, R204.reuse, 0x30 ;  /* 0x00000030cce27836 */ /* 0x040fe20000000000 */
[----:B------:R-:W-:Y:S01]  /*1360*/  LEA R8, R11, UR4, 0x1 ;  /* 0x000000040b087c11 */ /* 0x000fe2000f8e08ff */
[----:B------:R-:W-:Y:S01]  /*1370*/  VIADD R220, R204, 0x60 ;  /* 0x00000060ccdc7836 */ /* 0x000fe20000000000 */
[----:B------:R-:W-:Y:S01]  /*1380*/  IADD3 R3, R216, -R3, RZ ;  /* 0x80000003d8037210 */ /* 0x000fe20007ffe0ff */
[C---:B------:R-:W-:Y:S01]  /*1390*/  VIADD R217, R204.reuse, 0x78 ;  /* 0x00000078ccd97836 */ /* 0x040fe20000000000 */
[----:B------:R-:W-:-:S02]  /*13a0*/  IADD3 R223, R204, 0x48, RZ ;  /* 0x00000048ccdf7810 */ /* 0x000fc40007ffe0ff */
[----:B------:R-:W-:Y:S01]  /*13b0*/  MOV R6, R14 ;  /* 0x0000000e00067202 */ /* 0x000fe20000000f00 */
[----:B------:R-:W-:Y:S01]  /*13c0*/  IMAD R205, R3, 0x8, R20 ;  /* 0x0000000803cd7824 */ /* 0x000fe200078e0214 */
[----:B0-----:R-:W-:Y:S02]  /*13d0*/  LEA R0, R9, UR4, 0x1 ;  /* 0x0000000409007c11 */ /* 0x001fe4000f8e08ff */
[----:B------:R-:W-:Y:S02]  /*13e0*/  LEA R3, R4, UR4, 0x1 ;  /* 0x0000000404037c11 */ /* 0x000fe4000f8e08ff */
[----:B------:R-:W-:Y:S01]  /*13f0*/  SHF.R.S32.HI R9, RZ, 0x1f, R229 ;  /* 0x0000001fff097819 */ /* 0x000fe200000114e5 */
[----:B------:R0:W-:Y:S01]  /*1400*/  STL [R1+0x74], R0 ;  /* 0x0000740001007387 */ /* 0x0001e20000100800 */
[----:B------:R-:W-:Y:S02]  /*1410*/  SHF.R.S32.HI R9, RZ, 0x1f, R226 ;  /* 0x0000001fff097819 */ /* 0x000fe400000114e2 */
[----:B------:R-:W-:Y:S01]  /*1420*/  SHF.R.S32.HI R9, RZ, 0x1f, R223 ;  /* 0x0000001fff097819 */ /* 0x000fe200000114df */
[----:B------:R-:W-:Y:S01]  /*1430*/  STL [R1+0x6c], R8 ;  /* 0x00006c0801007387 */ /* 0x000fe20000100800 */
[----:B------:R-:W-:-:S02]  /*1440*/  SHF.R.S32.HI R9, RZ, 0x1f, R220 ;  /* 0x0000001fff097819 */ /* 0x000fc400000114dc */
[----:B------:R-:W-:Y:S02]  /*1450*/  IADD3 R190, R22, 0x10, RZ ;  /* 0x0000001016be7810 */ /* 0x000fe40007ffe0ff */
[----:B------:R-:W-:Y:S02]  /*1460*/  SHF.R.S32.HI R13, RZ, 0x1f, R207 ;  /* 0x0000001fff0d7819 */ /* 0x000fe400000114cf */
[----:B0-----:R-:W-:Y:S02]  /*1470*/  SHF.R.S32.HI R0, RZ, 0x1f, R230 ;  /* 0x0000001fff007819 */ /* 0x001fe400000114e6 */
[----:B------:R-:W-:Y:S02]  /*1480*/  SHF.R.S32.HI R0, RZ, 0x1f, R227 ;  /* 0x0000001fff007819 */ /* 0x000fe400000114e3 */
[----:B------:R-:W-:Y:S02]  /*1490*/  SHF.R.S32.HI R0, RZ, 0x1f, R224 ;  /* 0x0000001fff007819 */ /* 0x000fe400000114e0 */
[----:B------:R-:W-:-:S02]  /*14a0*/  SHF.R.S32.HI R0, RZ, 0x1f, R221 ;  /* 0x0000001fff007819 */ /* 0x000fc400000114dd */
[----:B------:R-:W-:Y:S02]  /*14b0*/  SHF.R.S32.HI R0, RZ, 0x1f, R218 ;  /* 0x0000001fff007819 */ /* 0x000fe400000114da */
[----:B------:R-:W-:Y:S02]  /*14c0*/  LEA R0, R12, UR4, 0x1 ;  /* 0x000000040c007c11 */ /* 0x000fe4000f8e08ff */
[----:B------:R-:W-:Y:S02]  /*14d0*/  SHF.R.S32.HI R237, RZ, 0x1f, R191 ;  /* 0x0000001fffed7819 */ /* 0x000fe400000114bf */
[----:B------:R-:W-:Y:S01]  /*14e0*/  SHF.R.S32.HI R236, RZ, 0x1f, R193 ;  /* 0x0000001fffec7819 */ /* 0x000fe200000114c1 */
[----:B------:R0:W-:Y:S01]  /*14f0*/  STL [R1+0x68], R0 ;  /* 0x0000680001007387 */ /* 0x0001e20000100800 */
[----:B------:R-:W-:Y:S02]  /*1500*/  SHF.R.S32.HI R234, RZ, 0x3, R234 ;  /* 0x00000003ffea7819 */ /* 0x000fe400000114ea */
[----:B------:R-:W-:-:S02]  /*1510*/  SHF.R.S32.HI R235, RZ, 0x3, R235 ;  /* 0x00000003ffeb7819 */ /* 0x000fc400000114eb */
[----:B------:R-:W-:Y:S02]  /*1520*/  SHF.R.S32.HI R9, RZ, 0x1f, R217 ;  /* 0x0000001fff097819 */ /* 0x000fe400000114d9 */
[----:B0-----:R-:W-:-:S05]  /*1530*/  LEA R0, R10, UR4, 0x1 ;  /* 0x000000040a007c11 */ /* 0x001fca000f8e08ff */
[----:B------:R0:W-:Y:S04]  /*1540*/  STL [R1+0x70], R0 ;  /* 0x0000700001007387 */ /* 0x0001e80000100800 */
[----:B------:R0:W-:Y:S02]  /*1550*/  STL [R1+0x78], R3 ;  /* 0x0000780301007387 */ /* 0x0001e40000100800 */
.L_x_2714:
[----:B-1----:R-:W1:Y:S01]  /*1560*/  LDC.64 R210, c[0x0][0xc88] ;  /* 0x00032200ffd27b82 */ /* 0x002e620000000a00 */
[----:B------:R-:W-:Y:S01]  /*1570*/  ULDC.64 UR4, c[0x0][0xa28] ;  /* 0x00028a0000047ab9 */ /* 0x000fe20000000a00 */
[----:B------:R-:W-:Y:S01]  /*1580*/  ULDC.64 UR8, c[0x0][0xa18] ;  /* 0x0002860000087ab9 */ /* 0x000fe20000000a00 */
[----:B------:R-:W-:Y:S01]  /*1590*/  ULDC.64 UR6, c[0x0][0xa08] ;  /* 0x0002820000067ab9 */ /* 0x000fe20000000a00 */
[----:B-1----:R-:W-:-:S06]  /*15a0*/  IMAD.WIDE R210, R7, 0x4, R210 ;  /* 0x0000000407d27825 */ /* 0x002fcc00078e02d2 */
[----:B--2---:R-:W2:Y:S01]  /*15b0*/  LDG.E R210, desc[UR60][R210.64] ;  /* 0x0000003cd2d27981 */ /* 0x004ea2000c1e1900 */
[----:B------:R-:W-:Y:S01]  /*15c0*/  ISETP.NE.U32.AND P2, PT, RZ, UR4, PT ;  /* 0x00000004ff007c0c */ /* 0x000fe2000bf45070 */
[----:B----4-:R-:W-:Y:S01]  /*15d0*/  IMAD.MOV.U32 R15, RZ, RZ, RZ ;  /* 0x000000ffff0f7224 */ /* 0x010fe200078e00ff */
[----:B------:R-:W-:Y:S01]  /*15e0*/  ISETP.NE.U32.AND P1, PT, RZ, UR8, PT ;  /* 0x00000008ff007c0c */ /* 0x000fe2000bf25070 */
[----:B------:R-:W-:Y:S01]  /*15f0*/  IMAD.MOV.U32 R27, RZ, RZ, RZ ;  /* 0x000000ffff1b7224 */ /* 0x000fe200078e00ff */
[----:B------:R-:W-:Y:S02]  /*1600*/  ISETP.NE.AND.EX P2, PT, RZ, UR5, PT, P2 ;  /* 0x00000005ff007c0c */ /* 0x000fe4000bf45320 */
[----:B------:R-:W-:Y:S02]  /*1610*/  ISETP.NE.AND.EX P1, PT, RZ, UR9, PT, P1 ;  /* 0x00000009ff007c0c */ /* 0x000fe4000bf25310 */
[----:B------:R-:W-:-:S04]  /*1620*/  ISETP.NE.U32.AND P0, PT, RZ, UR6, PT ;  /* 0x00000006ff007c0c */ /* 0x000fc8000bf05070 */
[----:B------:R-:W-:Y:S02]  /*1630*/  ISETP.NE.AND.EX P0, PT, RZ, UR7, PT, P0 ;  /* 0x00000007ff007c0c */ /* 0x000fe4000bf05300 */
[----:B--2---:R-:W-:-:S03]  /*1640*/  SHF.R.S32.HI R232, RZ, 0x1f, R210 ;  /* 0x0000001fffe87819 */ /* 0x004fc600000114d2 */
[C---:B0-----:R-:W-:Y:S02]  /*1650*/  @P2 LEA R8, P3, R210.reuse, UR4, 0x2 ;  /* 0x00000004d2082c11 */ /* 0x041fe4000f8610ff */
[C---:B------:R-:W-:Y:S02]  /*1660*/  SHF.L.U32 R211, R210.reuse, 0x2, RZ ;  /* 0x00000002d2d37819 */ /* 0x040fe400000006ff */
[C-C-:B---3--:R-:W-:Y:S01]  /*1670*/  @P2 LEA.HI.X R9, R210.reuse, UR5, R232.reuse, 0x2, P3 ;  /* 0x00000005d2092c11 */ /* 0x148fe200098f14e8 */
[----:B------:R-:W-:Y:S01]  /*1680*/  ULDC UR4, c[0x0][0x288] ;  /* 0x0000a20000047ab9 */ /* 0x000fe20000000800 */
[----:B------:R-:W-:Y:S02]  /*1690*/  SHF.L.U64.HI R212, R210, 0x2, R232 ;  /* 0x00000002d2d47819 */ /* 0x000fe400000102e8 */
[C---:B------:R-:W-:Y:S01]  /*16a0*/  IADD3 R12, P4, R211.reuse, UR6, RZ ;  /* 0x00000006d30c7c10 */ /* 0x040fe2000ff9e0ff */
[----:B------:R1:W5:Y:S01]  /*16b0*/  @P2 LDG.E R15, desc[UR60][R8.64] ;  /* 0x0000003c080f2981 */ /* 0x000362000c1e1900 */
[----:B------:R-:W-:Y:S01]  /*16c0*/  @P1 IADD3 R10, P2, R211, UR8, RZ ;  /* 0x00000008d30a1c10 */ /* 0x000fe2000ff5e0ff */
[----:B------:R-:W-:Y:S01]  /*16d0*/  IMAD.U32 R201, RZ, RZ, UR4 ;  /* 0x00000004ffc97e24 */ /* 0x000fe2000f8e00ff */
[C---:B------:R-:W-:Y:S01]  /*16e0*/  IADD3.X R13, R212.reuse, UR7, RZ, P4, !PT ;  /* 0x00000007d40d7c10 */ /* 0x040fe2000a7fe4ff */
[----:B------:R-:W-:Y:S01]  /*16f0*/  ULDC.64 UR4, c[0x0][0x418] ;  /* 0x0001060000047ab9 */ /* 0x000fe20000000a00 */
[----:B------:R-:W-:Y:S01]  /*1700*/  @P1 IADD3.X R11, R212, UR9, RZ, P2, !PT ;  /* 0x00000009d40b1c10 */ /* 0x000fe200097fe4ff */
[----:B------:R-:W-:-:S02]  /*1710*/  ULDC.64 UR6, c[0x0][0xa20] ;  /* 0x0002880000067ab9 */ /* 0x000fc40000000a00 */
[----:B------:R1:W5:Y:S04]  /*1720*/  @P0 LDG.E R27, desc[UR60][R12.64] ;  /* 0x0000003c0c1b0981 */ /* 0x000368000c1e1900 */
[----:B------:R1:W5:Y:S01]  /*1730*/  @P1 LDG.E R201, desc[UR60][R10.64] ;  /* 0x0000003c0ac91981 */ /* 0x000362000c1e1900 */
[----:B------:R-:W-:Y:S01]  /*1740*/  UISETP.NE.U32.AND UP0, UPT, UR4, URZ, UPT ;  /* 0x0000003f0400728c */ /* 0x000fe2000bf05070 */
[----:B0-----:R-:W-:Y:S02]  /*1750*/  LOP3.LUT R3, R6, 0xff000000, RZ, 0xc0, !PT ;  /* 0xff00000006037812 */ /* 0x001fe400078ec0ff */
[----:B------:R-:W-:Y:S01]  /*1760*/  ULDC UR4, c[0x0][0x424] ;  /* 0x0001090000047ab9 */ /* 0x000fe20000000800 */
[----:B------:R-:W-:Y:S01]  /*1770*/  UISETP.NE.AND.EX UP0, UPT, UR5, URZ, UPT, UP0 ;  /* 0x0000003f0500728c */ /* 0x000fe2000bf05300 */
[----:B------:R-:W-:-:S02]  /*1780*/  ISETP.NE.U32.AND P2, PT, RZ, UR6, PT ;  /* 0x00000006ff007c0c */ /* 0x000fc4000bf45070 */
[----:B------:R-:W-:Y:S01]  /*1790*/  ULDC UR5, c[0x0][0x2f0] ;  /* 0x0000bc0000057ab9 */ /* 0x000fe20000000800 */
[----:B------:R-:W-:Y:S01]  /*17a0*/  USEL UR4, UR4, 0x1, UP0 ;  /* 0x0000000104047887 */ /* 0x000fe20008000000 */
[----:B------:R-:W-:Y:S02]  /*17b0*/  LOP3.LUT R0, R6, 0xff0000, RZ, 0xc0, !PT ;  /* 0x00ff000006007812 */ /* 0x000fe400078ec0ff */
[----:B------:R-:W-:Y:S01]  /*17c0*/  SHF.R.U32.HI R3, RZ, 0x8, R3 ;  /* 0x00000008ff037819 */ /* 0x000fe20000011603 */
[----:B------:R-:W-:Y:S01]  /*17d0*/  UIMAD UR4, UR4, UR5, URZ ;  /* 0x00000005040472a4 */ /* 0x000fe2000f8e023f */
[----:B------:R-:W-:Y:S02]  /*17e0*/  ISETP.NE.AND.EX P2, PT, RZ, UR7, PT, P2 ;  /* 0x00000007ff007c0c */ /* 0x000fe4000bf45320 */
[----:B------:R-:W-:Y:S01]  /*17f0*/  ULDC UR5, c[0x0][0x348] ;  /* 0x0000d20000057ab9 */ /* 0x000fe20000000800 */
[----:B------:R-:W-:Y:S02]  /*1800*/  LEA.HI R209, R0, R3, RZ, 0x10 ;  /* 0x0000000300d17211 */ /* 0x000fe400078f80ff */
[----:B------:R-:W-:Y:S01]  /*1810*/  LOP3.LUT R206, R6, 0xffff, RZ, 0xc0, !PT ;  /* 0x0000ffff06ce7812 */ /* 0x000fe200078ec0ff */
[----:B-1----:R-:W-:Y:S07]  /*1820*/  @P1 BRA `(.L_x_2484) ;  /* 0x0000000000241947 */ /* 0x002fee0003800000 */
        /* <DEDUP_REMOVED lines=8> */
[----:B--2---:R-:W-:-:S07]  /*18b0*/  IADD3 R201, -R201, R0, RZ ;  /* 0x00000000c9c97210 */ /* 0x004fce0007ffe1ff */
.L_x_2484:
[----:B------:R-:W-:Y:S02]  /*18c0*/  IMAD.U32 R25, RZ, RZ, UR5 ;  /* 0x00000005ff197e24 */ /* 0x000fe4000f8e00ff */
[----:B------:R-:W-:Y:S01]  /*18d0*/  IMAD.U32 R26, RZ, RZ, UR4 ;  /* 0x00000004ff1a7e24 */ /* 0x000fe2000f8e00ff */
[----:B------:R-:W-:Y:S06]  /*18e0*/  @!P2 BRA `(.L_x_2485) ;  /* 0x000000000010a947 */ /* 0x000fec0003800000 */
[----:B------:R-:W-:-:S04]  /*18f0*/  IADD3 R6, P0, R211, UR6, RZ ;  /* 0x00000006d3067c10 */ /* 0x000fc8000ff1e0ff */
[----:B------:R-:W-:-:S05]  /*1900*/  IADD3.X R7, R212, UR7, RZ, P0, !PT ;  /* 0x00000007d4077c10 */ /* 0x000fca00087fe4ff */
[----:B------:R0:W5:Y:S01]  /*1910*/  LDG.E R26, desc[UR60][R6.64] ;  /* 0x0000003c061a7981 */ /* 0x000162000c1e1900 */
[----:B------:R-:W-:Y:S05]  /*1920*/  BRA `(.L_x_2486) ;  /* 0x0000000000107947 */ /* 0x000fea0003800000 */
.L_x_2485:
[----:B------:R-:W-:Y:S05]  /*1930*/  @!P0 BRA `(.L_x_2486) ;  /* 0x00000000000c8947 */ /* 0x000fea0003800000 */
[----:B------:R-:W2:Y:S04]  /*1940*/  LDG.E R3, desc[UR60][R12.64] ;  /* 0x0000003c0c037981 */ /* 0x000ea8000c1e1900 */
[----:B------:R-:W2:Y:S02]  /*1950*/  LDG.E R26, desc[UR60][R12.64+0x4] ;  /* 0x0000043c0c1a7981 */ /* 0x000ea4000c1e1900 */
[----:B--2---:R-:W-:-:S07]  /*1960*/  IMAD.IADD R26, R26, 0x1, -R3 ;  /* 0x000000011a1a7824 */ /* 0x004fce00078e0a03 */
.L_x_2486:
[----:B------:R-:W-:Y:S01]  /*1970*/  ULDC.64 UR4, c[0x0][0xa10] ;  /* 0x0002840000047ab9 */ /* 0x000fe20000000a00 */
[----:B------:R-:W1:Y:S01]  /*1980*/  LDC R4, c[0x0][0x448] ;  /* 0x00011200ff047b82 */ /* 0x000e620000000800 */
[----:B------:R-:W-:-:S04]  /*1990*/  ISETP.NE.U32.AND P0, PT, RZ, UR4, PT ;  /* 0x00000004ff007c0c */ /* 0x000fc8000bf05070 */
[----:B------:R-:W-:Y:S01]  /*19a0*/  ISETP.NE.AND.EX P0, PT, RZ, UR5, PT, P0 ;  /* 0x00000005ff007c0c */ /* 0x000fe2000bf05300 */
[----:B------:R-:W-:-:S12]  /*19b0*/  ULDC.64 UR4, c[0x0][0xa30] ;  /* 0x00028c0000047ab9 */ /* 0x000fd80000000a00 */
[----:B0-----:R-:W0:Y:S02]  /*19c0*/  @P0 LDC.64 R6, c[0x0][0xa10] ;  /* 0x00028400ff060b82 */ /* 0x001e240000000a00 */
[----:B0-----:R-:W-:-:S05]  /*19d0*/  @P0 IMAD.WIDE R6, R210, 0x4, R6 ;  /* 0x00000004d2060825 */ /* 0x001fca00078e0206 */
[----:B------:R-:W2:Y:S04]  /*19e0*/  @P0 LDG.E R0, desc[UR60][R6.64] ;  /* 0x0000003c06000981 */ /* 0x000ea8000c1e1900 */
[----:B------:R0:W2:Y:S01]  /*19f0*/  @P0 LDG.E R3, desc[UR60][R6.64+0x4] ;  /* 0x0000043c06030981 */ /* 0x0000a2000c1e1900 */
[----:B------:R-:W-:Y:S02]  /*1a00*/  ISETP.NE.U32.AND P1, PT, RZ, UR4, PT ;  /* 0x00000004ff007c0c */ /* 0x000fe4000bf25070 */
[----:B-----5:R-:W-:Y:S02]  /*1a10*/  MOV R141, R26 ;  /* 0x0000001a008d7202 */ /* 0x020fe40000000f00 */
[----:B------:R-:W-:-:S13]  /*1a20*/  ISETP.NE.AND.EX P1, PT, RZ, UR5, PT, P1 ;  /* 0x00000005ff007c0c */ /* 0x000fda000bf25310 */
[----:B------:R-:W-:-:S04]  /*1a30*/  @P1 IADD3 R8, P2, R211, UR4, RZ ;  /* 0x00000004d3081c10 */ /* 0x000fc8000ff5e0ff */
[----:B------:R-:W-:-:S05]  /*1a40*/  @P1 IADD3.X R9, R212, UR5, RZ, P2, !PT ;  /* 0x00000005d4091c10 */ /* 0x000fca00097fe4ff */
[----:B------:R3:W5:Y:S01]  /*1a50*/  @P1 LDG.E R141, desc[UR60][R8.64] ;  /* 0x0000003c088d1981 */ /* 0x000762000c1e1900 */
[----:B-1----:R-:W-:Y:S01]  /*1a60*/  ISETP.NE.AND P1, PT, R4, 0x1, PT ;  /* 0x000000010400780c */ /* 0x002fe20003f25270 */
[----:B------:R-:W-:Y:S01]  /*1a70*/  IMAD.SHL.U32 R200, R5, 0x80, RZ ;  /* 0x0000008005c87824 */ /* 0x000fe200078e00ff */
[----:B------:R-:W-:Y:S01]  /*1a80*/  IADD3 R10, -R15, R26, RZ ;  /* 0x0000001a0f0a7210 */ /* 0x000fe20007ffe1ff */
[----:B------:R-:W-:Y:S01]  /*1a90*/  BSSY B0, `(.L_x_2487) ;  /* 0x0000034000007945 */ /* 0x000fe20003800000 */
[----:B------:R-:W-:Y:S01]  /*1aa0*/  LOP3.LUT R215, R209, 0xff, RZ, 0xc0, !PT ;  /* 0x000000ffd1d77812 */ /* 0x000fe200078ec0ff */
[----:B------:R-:W-:Y:S01]  /*1ab0*/  VIADD R4, R200, 0x7f ;  /* 0x0000007fc8047836 */ /* 0x000fe20000000000 */
[----:B------:R-:W-:-:S07]  /*1ac0*/  SHF.R.U32.HI R209, RZ, 0x10, R209 ;  /* 0x00000010ffd17819 */ /* 0x000fce00000116d1 */
[----:B------:R-:W1:Y:S08]  /*1ad0*/  @P1 LDC R11, c[0x0][0x44c] ;  /* 0x00011300ff0b1b82 */ /* 0x000e700000000800 */
[----:B0-----:R-:W0:Y:S01]  /*1ae0*/  @P1 LDC R7, c[0x0][0x450] ;  /* 0x00011400ff071b82 */ /* 0x001e220000000800 */
[----:B--2---:R-:W-:Y:S02]  /*1af0*/  @P0 IMAD.IADD R25, R3, 0x1, -R0 ;  /* 0x0000000103190824 */ /* 0x004fe400078e0a00 */
[----:B-1----:R-:W-:-:S04]  /*1b00*/  @P1 IMAD.HI.U32 R0, R4, R11, RZ ;  /* 0x0000000b04001227 */ /* 0x002fc800078e00ff */
[----:B------:R-:W-:Y:S01]  /*1b10*/  IMAD.IADD R202, R10, 0x1, R25 ;  /* 0x000000010aca7824 */ /* 0x000fe200078e0219 */
[----:B0-----:R-:W-:-:S03]  /*1b20*/  @P1 SHF.R.U32.HI R4, RZ, R7, R0 ;  /* 0x00000007ff041219 */ /* 0x001fc60000011600 */
[C---:B------:R-:W-:Y:S01]  /*1b30*/  VIADD R0, R202.reuse, 0x7f ;  /* 0x0000007fca007836 */ /* 0x040fe20000000000 */
[----:B------:R-:W-:-:S04]  /*1b40*/  IADD3 R146, R202, 0x80, -R201 ;  /* 0x00000080ca927810 */ /* 0x000fc80007ffe8c9 */
[----:B------:R-:W-:Y:S01]  /*1b50*/  SHF.R.S32.HI R3, RZ, 0x1f, R0 ;  /* 0x0000001fff037819 */ /* 0x000fe20000011400 */
[----:B------:R-:W-:-:S03]  /*1b60*/  IMAD.IADD R4, R146, 0x1, R4 ;  /* 0x0000000192047824 */ /* 0x000fc600078e0204 */
[----:B------:R-:W-:Y:S02]  /*1b70*/  LEA.HI R3, R3, R0, RZ, 0x7 ;  /* 0x0000000003037211 */ /* 0x000fe400078f38ff */
[----:B------:R-:W-:Y:S02]  /*1b80*/  SHF.R.S32.HI R5, RZ, 0x1f, R4 ;  /* 0x0000001fff057819 */ /* 0x000fe40000011404 */
[----:B------:R-:W-:Y:S02]  /*1b90*/  SHF.R.S32.HI R147, RZ, 0x7, R3 ;  /* 0x00000007ff937819 */ /* 0x000fe40000011403 */
[----:B------:R-:W-:-:S04]  /*1ba0*/  LEA.HI R5, R5, R4, RZ, 0x7 ;  /* 0x0000000405057211 */ /* 0x000fc800078f38ff */
[----:B------:R-:W-:-:S04]  /*1bb0*/  SHF.R.S32.HI R0, RZ, 0x7, R5 ;  /* 0x00000007ff007819 */ /* 0x000fc80000011405 */
[----:B---3--:R-:W-:Y:S02]  /*1bc0*/  VIMNMX R9, R147, R0, PT ;  /* 0x0000000093097248 */ /* 0x008fe40003fe0100 */
[----:B------:R-:W-:Y:S02]  /*1bd0*/  MOV R0, RZ ;  /* 0x000000ff00007202 */ /* 0x000fe40000000f00 */
[----:B------:R-:W-:-:S13]  /*1be0*/  ISETP.GE.AND P0, PT, R9, 0x1, PT ;  /* 0x000000010900780c */ /* 0x000fda0003f06270 */
[----:B------:R-:W-:Y:S05]  /*1bf0*/  @!P0 BRA `(.L_x_2488) ;  /* 0x0000000000748947 */ /* 0x000fea0003800000 */
[----:B------:R-:W-:Y:S01]  /*1c00*/  ISETP.NE.AND P0, PT, R209, RZ, PT ;  /* 0x000000ffd100720c */ /* 0x000fe20003f05270 */
[----:B------:R-:W-:-:S03]  /*1c10*/  ULDC UR4, c[0x0][0x9f0] ;  /* 0x00027c0000047ab9 */ /* 0x000fc60000000800 */
[----:B------:R-:W-:-:S04]  /*1c20*/  SEL R11, R209, UR4, P0 ;  /* 0x00000004d10b7c07 */ /* 0x000fc80008000000 */
[-C--:B------:R-:W-:Y:S02]  /*1c30*/  IABS R6, R11.reuse ;  /* 0x0000000b00067213 */ /* 0x080fe40000000000 */
        /* <DEDUP_REMOVED lines=21> */
[----:B------:R-:W-:-:S05]  /*1d90*/  @P0 VIADD R5, R5, 0x1 ;  /* 0x0000000105050836 */ /* 0x000fca0000000000 */
[----:B------:R-:W-:-:S05]  /*1da0*/  MOV R0, R5 ;  /* 0x0000000500007202 */ /* 0x000fca0000000f00 */
[----:B------:R-:W-:Y:S01]  /*1db0*/  @!P2 IMAD.MOV R0, RZ, RZ, -R0 ;  /* 0x000000ffff00a224 */ /* 0x000fe200078e0a00 */
[----:B------:R-:W-:-:S07]  /*1dc0*/  @!P1 LOP3.LUT R0, RZ, R11, RZ, 0x33, !PT ;  /* 0x0000000bff009212 */ /* 0x000fce00078e33ff */
.L_x_2488:
[----:B------:R-:W-:Y:S05]  /*1dd0*/  BSYNC B0 ;  /* 0x0000000000007941 */ /* 0x000fea0003800000 */
.L_x_2487:
[----:B------:R-:W-:Y:S01]  /*1de0*/  IMAD R3, R215, R0, RZ ;  /* 0x00000000d7037224 */ /* 0x000fe200078e02ff */
[----:B------:R-:W-:-:S04]  /*1df0*/  PLOP3.LUT P2, PT, PT, PT, PT, 0x80, 0x0 ;  /* 0x000000000000781c */ /* 0x000fc80003f4f070 */
[C---:B------:R-:W-:Y:S01]  /*1e00*/  VIADDMNMX R0, R3.reuse, R0, R9, PT ;  /* 0x0000000003007246 */ /* 0x040fe20003800109 */
[----:B------:R-:W-:-:S04]  /*1e10*/  IMAD R3, R3, 0x80, -R10 ;  /* 0x0000008003037824 */ /* 0x000fc800078e0a0a */
[----:B------:R-:W-:Y:S01]  /*1e20*/  IMAD R0, R0, 0x80, -R10 ;  /* 0x0000008000007824 */ /* 0x000fe200078e0a0a */
[----:B------:R-:W-:-:S04]  /*1e30*/  VIMNMX R3, RZ, R3, !PT ;  /* 0x00000003ff037248 */ /* 0x000fc80007fe0100 */
[----:B------:R-:W-:Y:S02]  /*1e40*/  VIMNMX R0, R0, R25, PT ;  /* 0x0000001900007248 */ /* 0x000fe40003fe0100 */
[----:B------:R-:W-:Y:S02]  /*1e50*/  SHF.R.U32.HI R121, RZ, 0x7, R3 ;  /* 0x00000007ff797819 */ /* 0x000fe40000011603 */
[----:B------:R-:W-:-:S03]  /*1e60*/  ISETP.GT.AND P0, PT, R0, R3, PT ;  /* 0x000000030000720c */ /* 0x000fc60003f04270 */
[----:B------:R-:W-:-:S10]  /*1e70*/  IMAD.MOV.U32 R24, RZ, RZ, R121 ;  /* 0x000000ffff187224 */ /* 0x000fd400078e0079 */
[----:B------:R-:W-:-:S04]  /*1e80*/  @P0 IADD3 R0, R0, 0x7f, RZ ;  /* 0x0000007f00000810 */ /* 0x000fc80007ffe0ff */
[----:B------:R-:W-:-:S04]  /*1e90*/  @P0 SHF.R.S32.HI R3, RZ, 0x1f, R0 ;  /* 0x0000001fff030819 */ /* 0x000fc80000011400 */
[----:B------:R-:W-:-:S04]  /*1ea0*/  @P0 LEA.HI R3, R3, R0, RZ, 0x7 ;  /* 0x0000000003030211 */ /* 0x000fc800078f38ff */
[----:B------:R-:W-:-:S04]  /*1eb0*/  @P0 SHF.R.S32.HI R24, RZ, 0x7, R3 ;  /* 0x00000007ff180819 */ /* 0x000fc80000011403 */
[----:B------:R-:W-:-:S13]  /*1ec0*/  ISETP.GT.AND P0, PT, R24, R121, PT ;  /* 0x000000791800720c */ /* 0x000fda0003f04270 */
[----:B------:R-:W-:Y:S05]  /*1ed0*/  @!P0 BRA `(.L_x_2489) ;  /* 0x0000008800cc8947 */ /* 0x000fea0003800000 */
        /* <DEDUP_REMOVED lines=19> */
[----:B0----5:R-:W-:Y:S05]  /*2010*/  CALL.ABS.NOINC R14 ;  /* 0x000000000e007343 */ /* 0x021fea0003c00000 */
.L_x_2491:
[----:B------:R-:W-:Y:S05]  /*2020*/  BSYNC B6 ;  /* 0x0000000000067941 */ /* 0x000fea0003800000 */
.L_x_2490:
        /* <DEDUP_REMOVED lines=12> */
[----:B------:R-:W-:Y:S01]  /*20f0*/  IMAD.U32 R6, RZ, RZ, UR6 ;  /* 0x00000006ff067e24 */ /* 0x000fe2000f8e00ff */
[----:B------:R-:W-:Y:S01]  /*2100*/  MOV R12, 0x1 ;  /* 0x00000001000c7802 */ /* 0x000fe20000000f00 */
[----:B------:R-:W-:-:S02]  /*2110*/  IMAD.U32 R10, RZ, RZ, UR4 ;  /* 0x00000004ff0a7e24 */ /* 0x000fc4000f8e00ff */
[----:B------:R-:W-:Y:S02]  /*2120*/  IMAD.U32 R11, RZ, RZ, UR5 ;  /* 0x00000005ff0b7e24 */ /* 0x000fe4000f8e00ff */
[----:B------:R-:W-:Y:S02]  /*2130*/  IMAD.MOV.U32 R8, RZ, RZ, 0x70 ;  /* 0x00000070ff087424 */ /* 0x000fe400078e00ff */
[----:B------:R-:W-:-:S07]  /*2140*/  IMAD.MOV.U32 R13, RZ, RZ, RZ ;  /* 0x000000ffff0d7224 */ /* 0x000fce00078e00ff */
[----:B------:R-:W-:-:S07]  /*2150*/  LEPC R20, `(.L_x_2493) ;  /* 0x000000001014794e */ /* 0x000fce0000000000 */
[----:B0----5:R-:W-:Y:S05]  /*2160*/  CALL.ABS.NOINC R14 ;  /* 0x000000000e007343 */ /* 0x021fea0003c00000 */
.L_x_2493:
[----:B------:R-:W-:Y:S05]  /*2170*/  BSYNC B6 ;  /* 0x0000000000067941 */ /* 0x000fea0003800000 */
.L_x_2492:
[----:B------:R-:W-:Y:S01]  /*2180*/  ULDC.64 UR4, c[0x0][0x9f8] ;  /* 0x00027e0000047ab9 */ /* 0x000fe20000000a00 */
[----:B------:R-:W-:Y:S01]  /*2190*/  IMAD.MOV.U32 R3, RZ, RZ, R210 ;  /* 0x000000ffff037224 */ /* 0x000fe200078e00d2 */
[----:B------:R-:W-:Y:S01]  /*21a0*/  ISETP.NE.U32.AND P0, PT, RZ, UR4, PT ;  /* 0x00000004ff007c0c */ /* 0x000fe2000bf05070 */
[----:B------:R-:W2:Y:S01]  /*21b0*/  LDL.LU R20, [R1+0x10] ;  /* 0x0000100001147983 */ /* 0x000ea20000300800 */
[----:B------:R-:W0:Y:S01]  /*21c0*/  LDC.64 R6, c[0x0][0x300] ;  /* 0x0000c000ff067b82 */ /* 0x000e220000000a00 */
[----:B------:R-:W-:Y:S01]  /*21d0*/  IMAD.IADD R118, R27, 0x1, R26 ;  /* 0x000000011b767824 */ /* 0x000fe200078e021a */
[----:B------:R-:W-:Y:S01]  /*21e0*/  ISETP.NE.AND.EX P0, PT, RZ, UR5, PT, P0 ;  /* 0x00000005ff007c0c */ /* 0x000fe2000bf05300 */
[----:B------:R-:W-:Y:S01]  /*21f0*/  ULDC.64 UR6, c[0x0][0x330] ;  /* 0x0000cc0000067ab9 */ /* 0x000fe20000000a00 */
[C---:B------:R-:W-:Y:S02]  /*2200*/  IADD3 R8, R18.reuse, 0x80, RZ ;  /* 0x0000008012087810 */ /* 0x040fe40007ffe0ff */
[----:B------:R-:W-:Y:S01]  /*2210*/  SHF.R.S32.HI R19, RZ, 0x1f, R18 ;  /* 0x0000001fff137819 */ /* 0x000fe20000011412 */
[C---:B------:R-:W-:Y:S01]  /*2220*/  VIADD R91, R18.reuse, 0x60 ;  /* 0x00000060125b7836 */ /* 0x040fe20000000000 */
[----:B------:R-:W1:Y:S07]  /*2230*/  LDC.64 R104, c[0x0][0x3f8] ;  /* 0x0000fe00ff687b82 */ /* 0x000e6e0000000a00 */
[----:B------:R-:W-:Y:S01]  /*2240*/  @P0 IADD3 R4, P1, R211, UR4, RZ ;  /* 0x00000004d3040c10 */ /* 0x000fe2000ff3e0ff */
[----:B------:R-:W-:Y:S01]  /*2250*/  ULDC UR4, c[0x0][0x2f4] ;  /* 0x0000bd0000047ab9 */ /* 0x000fe20000000800 */
[----:B------:R-:W-:Y:S01]  /*2260*/  VIADD R12, R18, 0xa0 ;  /* 0x000000a0120c7836 */ /* 0x000fe20000000000 */
[----:B------:R-:W3:Y:S01]  /*2270*/  LDC R13, c[0x0][0x3f4] ;  /* 0x0000fd00ff0d7b82 */ /* 0x000ee20000000800 */
[----:B------:R-:W-:-:S05]  /*2280*/  @P0 IADD3.X R5, R212, UR5, RZ, P1, !PT ;  /* 0x00000005d4050c10 */ /* 0x000fca0008ffe4ff */
[----:B------:R4:W2:Y:S01]  /*2290*/  @P0 LDG.E R3, desc[UR60][R4.64] ;  /* 0x0000003c04030981 */ /* 0x0008a2000c1e1900 */
[----:B------:R-:W-:Y:S01]  /*22a0*/  ISETP.GE.AND P1, PT, R185, UR4, PT ;  /* 0x00000004b9007c0c */ /* 0x000fe2000bf26270 */
[----:B------:R-:W-:Y:S01]  /*22b0*/  IMAD.WIDE.U32 R94, R206, UR6, R18 ;  /* 0x00000006ce5e7c25 */ /* 0x000fe2000f8e0012 */
[----:B------:R-:W-:Y:S01]  /*22c0*/  ISETP.GE.AND P0, PT, R18, UR4, PT ;  /* 0x0000000412007c0c */ /* 0x000fe2000bf06270 */
[----:B------:R-:W2:Y:S01]  /*22d0*/  S2R R148, SR_TID.X ;  /* 0x0000000000947919 */ /* 0x000ea20000002100 */
[----:B------:R-:W-:Y:S01]  /*22e0*/  SEL R9, RZ, 0xffffffff, P1 ;  /* 0xffffffffff097807 */ /* 0x000fe20000800000 */
[----:B------:R-:W-:Y:S01]  /*22f0*/  IMAD R95, R206, UR7, R95 ;  /* 0x00000007ce5f7c24 */ /* 0x000fe2000f8e025f */
[----:B------:R-:W-:Y:S01]  /*2300*/  SHF.R.S32.HI R0, RZ, 0x1f, R118 ;  /* 0x0000001fff007819 */ /* 0x000fe20000011476 */
[----:B------:R-:W-:Y:S01]  /*2310*/  ULDC.64 UR6, c[0x0][0xa08] ;  /* 0x0002820000067ab9 */ /* 0x000fe20000000a00 */
[----:B------:R-:W-:Y:S01]  /*2320*/  ISETP.GE.AND P3, PT, R8, UR4, PT ;  /* 0x0000000408007c0c */ /* 0x000fe2000bf66270 */
[----:B------:R-:W-:Y:S01]  /*2330*/  IMAD.SHL.U32 R9, R9, 0x2, RZ ;  /* 0x0000000209097824 */ /* 0x000fe200078e00ff */
[----:B----4-:R-:W-:Y:S01]  /*2340*/  SEL R4, RZ, 0x1, P0 ;  /* 0x00000001ff047807 */ /* 0x010fe20000000000 */
[----:B-1----:R-:W-:Y:S01]  /*2350*/  IMAD.WIDE.U32 R98, R17, R104, R18 ;  /* 0x0000006811627225 */ /* 0x002fe200078e0012 */
[----:B------:R-:W-:-:S02]  /*2360*/  ISETP.GE.AND P0, PT, R186, UR4, PT ;  /* 0x00000004ba007c0c */ /* 0x000fc4000bf06270 */
[----:B------:R-:W-:Y:S01]  /*2370*/  LOP3.LUT R8, R9, 0x2, R4, 0xe2, !PT ;  /* 0x0000000209087812 */ /* 0x000fe200078ee204 */
[-C--:B0-----:R-:W-:Y:S01]  /*2380*/  IMAD R9, R0, R6.reuse, RZ ;  /* 0x0000000600097224 */ /* 0x081fe200078e02ff */
[----:B------:R-:W-:Y:S01]  /*2390*/  ISETP.GE.AND P1, PT, R91, UR4, PT ;  /* 0x000000045b007c0c */ /* 0x000fe2000bf26270 */
[----:B------:R-:W-:Y:S01]  /*23a0*/  IMAD.WIDE.U32 R4, R118, R6, RZ ;  /* 0x0000000676047225 */ /* 0x000fe200078e00ff */
[----:B------:R-:W-:Y:S01]  /*23b0*/  ISETP.GE.AND P2, PT, R12, UR4, PT ;  /* 0x000000040c007c0c */ /* 0x000fe2000bf46270 */
[----:B------:R-:W-:Y:S01]  /*23c0*/  ULDC.64 UR4, c[0x0][0x308] ;  /* 0x0000c20000047ab9 */ /* 0x000fe20000000a00 */
[----:B------:R-:W-:Y:S01]  /*23d0*/  SEL R10, RZ, 0x8, P1 ;  /* 0x00000008ff0a7807 */ /* 0x000fe20000800000 */
[----:B------:R-:W-:Y:S01]  /*23e0*/  IMAD R11, R118, R7, R9 ;  /* 0x00000007760b7224 */ /* 0x000fe200078e0209 */
[----:B------:R-:W-:Y:S02]  /*23f0*/  SEL R9, RZ, 0x4, P0 ;  /* 0x00000004ff097807 */ /* 0x000fe40000000000 */
[----:B------:R-:W-:-:S02]  /*2400*/  ISETP.NE.U32.AND P0, PT, RZ, UR6, PT ;  /* 0x00000006ff007c0c */ /* 0x000fc4000bf05070 */
[----:B------:R-:W-:Y:S02]  /*2410*/  IADD3 R5, R5, R11, RZ ;  /* 0x0000000b05057210 */ /* 0x000fe40007ffe0ff */
[----:B------:R-:W-:Y:S02]  /*2420*/  ISETP.NE.AND.EX P0, PT, RZ, UR7, PT, P0 ;  /* 0x00000007ff007c0c */ /* 0x000fe4000bf05300 */
[----:B------:R-:W-:Y:S01]  /*2430*/  LOP3.LUT R8, R10, R8, R9, 0xfe, !PT ;  /* 0x000000080a087212 */ /* 0x000fe200078efe09 */
[C---:B------:R-:W-:Y:S01]  /*2440*/  IMAD.WIDE.U32 R92, R206.reuse, UR4, R4 ;  /* 0x00000004ce5c7c25 */ /* 0x040fe2000f8e0004 */
[----:B------:R-:W-:Y:S02]  /*2450*/  SEL R11, RZ, 0x10, P3 ;  /* 0x00000010ff0b7807 */ /* 0x000fe40001800000 */
[----:B------:R-:W-:Y:S01]  /*2460*/  SHF.R.S32.HI R143, RZ, 0x1f, R17 ;  /* 0x0000001fff8f7819 */ /* 0x000fe20000011411 */
[----:B------:R-:W-:Y:S01]  /*2470*/  IMAD R93, R206, UR5, R93 ;  /* 0x00000005ce5d7c24 */ /* 0x000fe2000f8e025d */
[----:B------:R-:W-:Y:S01]  /*2480*/  ULDC.64 UR4, c[0x0][0x310] ;  /* 0x0000c40000047ab9 */ /* 0x000fe20000000a00 */
[----:B------:R-:W-:-:S02]  /*2490*/  LOP3.LUT R11, R8, R11, RZ, 0xfc, !PT ;  /* 0x0000000b080b7212 */ /* 0x000fc400078efcff */
[----:B------:R-:W-:Y:S01]  /*24a0*/  IMAD R8, R143, R104, RZ ;  /* 0x000000688f087224 */ /* 0x000fe200078e02ff */
[----:B---3--:R-:W-:Y:S02]  /*24b0*/  ISETP.GE.AND P4, PT, R186, R13, PT ;  /* 0x0000000dba00720c */ /* 0x008fe40003f86270 */
[----:B------:R-:W-:Y:S01]  /*24c0*/  SHF.R.S32.HI R23, RZ, 0x1f, R22 ;  /* 0x0000001fff177819 */ /* 0x000fe20000011416 */
[----:B------:R-:W-:Y:S01]  /*24d0*/  IMAD R15, R17, R105, R8 ;  /* 0x00000069110f7224 */ /* 0x000fe200078e0208 */
[----:B------:R-:W-:Y:S01]  /*24e0*/  ISETP.GE.AND P1, PT, R185, R13, PT ;  /* 0x0000000db900720c */ /* 0x000fe20003f26270 */
[----:B------:R-:W-:Y:S01]  /*24f0*/  IMAD.WIDE.U32 R8, R17, R6, R18 ;  /* 0x0000000611087225 */ /* 0x000fe200078e0012 */
[----:B------:R-:W-:-:S03]  /*2500*/  SHF.R.U32.HI R30, RZ, 0x3, R194 ;  /* 0x00000003ff1e7819 */ /* 0x000fc600000116c2 */
[----:B------:R-:W-:-:S04]  /*2510*/  IMAD.WIDE.U32 R96, R17, R104, R22 ;  /* 0x0000006811607225 */ /* 0x000fc800078e0016 */
[----:B------:R-:W-:Y:S02]  /*2520*/  IMAD.IADD R97, R97, 0x1, R15 ;  /* 0x0000000161617824 */ /* 0x000fe400078e020f */
[----:B------:R-:W-:Y:S01]  /*2530*/  IMAD.IADD R99, R15, 0x1, R99 ;  /* 0x000000010f637824 */ /* 0x000fe200078e0263 */
[----:B------:R-:W-:Y:S02]  /*2540*/  SEL R15, R13, RZ, P4 ;  /* 0x000000ff0d0f7207 */ /* 0x000fe40002000000 */
[----:B--2---:R-:W-:-:S04]  /*2550*/  LOP3.LUT R20, R20, 0xfffffffe, RZ, 0xc0, !PT ;  /* 0xfffffffe14147812 */ /* 0x004fc800078ec0ff */
[----:B------:R-:W-:-:S05]  /*2560*/  @P4 LOP3.LUT R20, R20, 0x1, RZ, 0xfc, !PT ;  /* 0x0000000114144812 */ /* 0x000fca00078efcff */
[----:B------:R0:W-:Y:S02]  /*2570*/  STL [R1+0x10], R20 ;  /* 0x0000101401007387 */ /* 0x0001e40000100800 */
[----:B0-----:R-:W-:Y:S02]  /*2580*/  IADD3 R20, R186, R15, RZ ;  /* 0x0000000fba147210 */ /* 0x001fe40007ffe0ff */
[----:B------:R-:W-:Y:S02]  /*2590*/  SHF.R.S32.HI R4, RZ, 0x1f, R3 ;  /* 0x0000001fff047819 */ /* 0x000fe40000011403 */
[----:B------:R-:W-:Y:S02]  /*25a0*/  SEL R3, R3, RZ, !P0 ;  /* 0x000000ff03037207 */ /* 0x000fe40004000000 */
[----:B------:R-:W-:Y:S02]  /*25b0*/  SEL R10, R4, RZ, !P0 ;  /* 0x000000ff040a7207 */ /* 0x000fe40004000000 */
[----:B------:R-:W0:Y:S01]  /*25c0*/  LDC.64 R4, c[0x0][0x408] ;  /* 0x00010200ff047b82 */ /* 0x000e220000000a00 */
[----:B------:R-:W-:-:S04]  /*25d0*/  IMAD.WIDE.U32 R92, R3, UR4, R92 ;  /* 0x00000004035c7c25 */ /* 0x000fc8000f8e005c */
[----:B------:R-:W-:Y:S01]  /*25e0*/  IMAD R12, R10, UR4, RZ ;  /* 0x000000040a0c7c24 */ /* 0x000fe2000f8e02ff */
[----:B------:R-:W-:-:S03]  /*25f0*/  IADD3 R90, P0, R92, R8, RZ ;  /* 0x000000085c5a7210 */ /* 0x000fc60007f1e0ff */
[----:B------:R-:W-:Y:S01]  /*2600*/  IMAD R89, R3, UR5, R12 ;  /* 0x0000000503597c24 */ /* 0x000fe2000f8e020c */
[----:B------:R-:W-:Y:S01]  /*2610*/  ULDC.64 UR4, c[0x0][0x338] ;  /* 0x0000ce0000047ab9 */ /* 0x000fe20000000a00 */
[----:B------:R-:W-:Y:S02]  /*2620*/  IMAD R12, R143, R6, RZ ;  /* 0x000000068f0c7224 */ /* 0x000fe400078e02ff */
[----:B------:R-:W-:Y:S02]  /*2630*/  IMAD.IADD R89, R93, 0x1, R89 ;  /* 0x000000015d597824 */ /* 0x000fe400078e0259 */
[----:B------:R-:W-:Y:S02]  /*2640*/  IMAD R12, R17, R7, R12 ;  /* 0x00000007110c7224 */ /* 0x000fe400078e020c */
[----:B------:R-:W-:Y:S02]  /*2650*/  IMAD R10, R10, UR4, RZ ;  /* 0x000000040a0a7c24 */ /* 0x000fe4000f8e02ff */
[----:B------:R-:W-:Y:S01]  /*2660*/  IMAD.WIDE.U32 R94, R3, UR4, R94 ;  /* 0x00000004035e7c25 */ /* 0x000fe2000f8e005e */
[----:B------:R-:W-:-:S02]  /*2670*/  IADD3.X R88, R89, R9, R12, P0, !PT ;  /* 0x0000000959587210 */ /* 0x000fc400007fe40c */
[----:B------:R-:W-:Y:S01]  /*2680*/  ISETP.GE.AND P0, PT, R18, R13, PT ;  /* 0x0000000d1200720c */ /* 0x000fe20003f06270 */
[----:B------:R-:W-:Y:S02]  /*2690*/  IMAD R3, R3, UR5, R10 ;  /* 0x0000000503037c24 */ /* 0x000fe4000f8e020a */
[-C--:B0-----:R-:W-:Y:S01]  /*26a0*/  IMAD R8, R143, R4.reuse, RZ ;  /* 0x000000048f087224 */ /* 0x081fe200078e02ff */
[----:B------:R-:W-:Y:S01]  /*26b0*/  SEL R9, R13, RZ, P0 ;  /* 0x000000ff0d097207 */ /* 0x000fe20000000000 */
[----:B------:R-:W-:-:S04]  /*26c0*/  IMAD.WIDE.U32 R100, R17, R4, R22 ;  /* 0x0000000411647225 */ /* 0x000fc800078e0016 */
[----:B------:R-:W-:Y:S01]  /*26d0*/  IMAD R21, R17, R5, R8 ;  /* 0x0000000511157224 */ /* 0x000fe200078e0208 */
[----:B------:R-:W-:Y:S01]  /*26e0*/  SEL R8, R13, RZ, P1 ;  /* 0x000000ff0d087207 */ /* 0x000fe20000800000 */
[----:B------:R-:W-:-:S03]  /*26f0*/  IMAD.WIDE.U32 R102, R17, R4, R18 ;  /* 0x0000000411667225 */ /* 0x000fc600078e0012 */
[----:B------:R-:W-:Y:S01]  /*2700*/  IADD3 R101, R101, R21, RZ ;  /* 0x0000001565657210 */ /* 0x000fe20007ffe0ff */
[----:B------:R-:W-:Y:S02]  /*2710*/  IMAD.IADD R10, R185, 0x1, R8 ;  /* 0x00000001b90a7824 */ /* 0x000fe400078e0208 */
[----:B------:R-:W-:Y:S02]  /*2720*/  IMAD.IADD R9, R18, 0x1, R9 ;  /* 0x0000000112097824 */ /* 0x000fe400078e0209 */
[----:B------:R-:W-:Y:S01]  /*2730*/  IMAD.IADD R103, R21, 0x1, R103 ;  /* 0x0000000115677824 */ /* 0x000fe200078e0267 */
[----:B------:R-:W-:Y:S02]  /*2740*/  SHF.R.S32.HI R21, RZ, 0x1f, R20 ;  /* 0x0000001fff157819 */ /* 0x000fe40000011414 */
[----:B------:R-:W-:Y:S02]  /*2750*/  SHF.R.S32.HI R15, RZ, 0x1f, R10 ;  /* 0x0000001fff0f7819 */ /* 0x000fe4000001140a */
[----:B------:R-:W-:-:S02]  /*2760*/  SHF.R.S32.HI R8, RZ, 0x1f, R9 ;  /* 0x0000001fff087819 */ /* 0x000fc40000011409 */
[----:B------:R-:W-:Y:S02]  /*2770*/  LEA.HI R32, R21, R20, RZ, 0x3 ;  /* 0x0000001415207211 */ /* 0x000fe400078f18ff */
[----:B------:R-:W-:Y:S02]  /*2780*/  LEA.HI R12, R15, R10, RZ, 0x3 ;  /* 0x0000000a0f0c7211 */ /* 0x000fe400078f18ff */
[----:B------:R-:W-:Y:S02]  /*2790*/  LEA.HI R21, R21, R20, RZ, 0x6 ;  /* 0x0000001415157211 */ /* 0x000fe400078f30ff */
[----:B------:R-:W-:Y:S02]  /*27a0*/  LEA.HI R10, R15, R10, RZ, 0x6 ;  /* 0x0000000a0f0a7211 */ /* 0x000fe400078f30ff */
[CC--:B------:R-:W-:Y:S01]  /*27b0*/  LEA.HI R14, R8.reuse, R9.reuse, RZ, 0x3 ;  /* 0x00000009080e7211 */ /* 0x0c0fe200078f18ff */
[----:B------:R-:W-:Y:S01]  /*27c0*/  IMAD.SHL.U32 R27, R21, 0x80, RZ ;  /* 0x00000080151b7824 */ /* 0x000fe200078e00ff */
[----:B------:R-:W-:Y:S01]  /*27d0*/  LEA.HI R8, R8, R9, RZ, 0x6 ;  /* 0x0000000908087211 */ /* 0x000fe200078f30ff */
[----:B------:R-:W-:Y:S01]  /*27e0*/  IMAD.SHL.U32 R20, R10, 0x80, RZ ;  /* 0x000000800a147824 */ /* 0x000fe200078e00ff */
[----:B------:R-:W-:-:S02]  /*27f0*/  LOP3.LUT R21, R194, 0x38, R14, 0xf8, !PT ;  /* 0x00000038c2157812 */ /* 0x000fc400078ef80e */
[----:B------:R-:W-:Y:S01]  /*2800*/  LOP3.LUT R28, R194, 0x38, R12, 0xf8, !PT ;  /* 0x00000038c21c7812 */ /* 0x000fe200078ef80c */
[----:B------:R-:W-:Y:S01]  /*2810*/  IMAD.SHL.U32 R9, R8, 0x80, RZ ;  /* 0x0000008008097824 */ /* 0x000fe200078e00ff */
[----:B------:R-:W-:Y:S02]  /*2820*/  LOP3.LUT R138, R21, R30, RZ, 0x3c, !PT ;  /* 0x0000001e158a7212 */ /* 0x000fe400078e3cff */
[----:B------:R-:W-:Y:S02]  /*2830*/  LOP3.LUT R21, R20, 0xffffe000, RZ, 0xc0, !PT ;  /* 0xffffe00014157812 */ /* 0x000fe400078ec0ff */
[----:B------:R-:W2:Y:S01]  /*2840*/  LDL R20, [R1+0x44] ;  /* 0x0000440001147983 */ /* 0x000ea20000100800 */
[----:B------:R-:W-:Y:S02]  /*2850*/  LOP3.LUT R9, R9, 0xffffe000, RZ, 0xc0, !PT ;  /* 0xffffe00009097812 */ /* 0x000fe400078ec0ff */
[----:B------:R-:W-:Y:S02]  /*2860*/  LOP3.LUT R8, R195, 0x38, R14, 0xf8, !PT ;  /* 0x00000038c3087812 */ /* 0x000fe400078ef80e */
[----:B------:R-:W-:-:S02]  /*2870*/  IADD3 R138, R138, R9, R198 ;  /* 0x000000098a8a7210 */ /* 0x000fc40007ffe0c6 */
[----:B------:R-:W-:Y:S02]  /*2880*/  LEA R140, R196, R9, 0x9 ;  /* 0x00000009c48c7211 */ /* 0x000fe400078e48ff */
[----:B-----5:R-:W-:Y:S02]  /*2890*/  SHF.R.S32.HI R9, RZ, 0x1f, R141 ;  /* 0x0000001fff097819 */ /* 0x020fe4000001148d */
[----:B------:R-:W-:Y:S02]  /*28a0*/  LOP3.LUT R29, R194, 0x38, R32, 0xf8, !PT ;  /* 0x00000038c21d7812 */ /* 0x000fe400078ef820 */
[----:B------:R-:W-:Y:S01]  /*28b0*/  LOP3.LUT R15, R8, R197, RZ, 0x3c, !PT ;  /* 0x000000c5080f7212 */ /* 0x000fe200078e3cff */
[----:B------:R-:W-:Y:S01]  /*28c0*/  IMAD R8, R9, R104, RZ ;  /* 0x0000006809087224 */ /* 0x000fe200078e02ff */
[----:B------:R-:W-:Y:S02]  /*28d0*/  LOP3.LUT R28, R28, R30, RZ, 0x3c, !PT ;  /* 0x0000001e1c1c7212 */ /* 0x000fe400078e3cff */
[----:B------:R-:W-:-:S02]  /*28e0*/  LOP3.LUT R27, R27, 0xffffe000, RZ, 0xc0, !PT ;  /* 0xffffe0001b1b7812 */ /* 0x000fc400078ec0ff */
[----:B------:R-:W-:Y:S01]  /*28f0*/  LOP3.LUT R29, R29, R30, RZ, 0x3c, !PT ;  /* 0x0000001e1d1d7212 */ /* 0x000fe200078e3cff */
[----:B------:R-:W-:Y:S01]  /*2900*/  IMAD R139, R196, 0x200, R21 ;  /* 0x00000200c48b7824 */ /* 0x000fe200078e0215 */
[----:B------:R-:W-:Y:S01]  /*2910*/  IADD3 R136, R28, R21, R198 ;  /* 0x000000151c887210 */ /* 0x000fe20007ffe0c6 */
[----:B------:R-:W-:Y:S01]  /*2920*/  IMAD R21, R141, R105, R8 ;  /* 0x000000698d157224 */ /* 0x000fe200078e0208 */
[----:B------:R-:W-:Y:S01]  /*2930*/  SHF.L.U64.HI R128, R104, 0x7, R105 ;  /* 0x0000000768807819 */ /* 0x000fe20000010269 */
[C---:B------:R-:W-:Y:S01]  /*2940*/  IMAD.SHL.U32 R31, R6.reuse, 0x80, RZ ;  /* 0x00000080061f7824 */ /* 0x040fe200078e00ff */
[----:B------:R-:W-:Y:S01]  /*2950*/  IADD3 R135, R29, R27, R198 ;  /* 0x0000001b1d877210 */ /* 0x000fe20007ffe0c6 */
[C---:B------:R-:W-:Y:S01]  /*2960*/  IMAD.SHL.U32 R133, R6.reuse, 0x40, RZ ;  /* 0x0000004006857824 */ /* 0x040fe200078e00ff */
[C---:B------:R-:W-:Y:S01]  /*2970*/  SHF.L.U64.HI R123, R6.reuse, 0x7, R7 ;  /* 0x00000007067b7819 */ /* 0x040fe20000010207 */
[----:B------:R-:W-:Y:S01]  /*2980*/  IMAD.WIDE.U32 R96, R141, R104, R96 ;  /* 0x000000688d607225 */ /* 0x000fe200078e0060 */
[----:B------:R-:W-:-:S02]  /*2990*/  SHF.L.U64.HI R132, R6, 0x6, R7 ;  /* 0x0000000606847819 */ /* 0x000fc40000010207 */
[C---:B------:R-:W-:Y:S01]  /*29a0*/  SHF.L.U64.HI R105, R104.reuse, 0x6, R105 ;  /* 0x0000000668697819 */ /* 0x040fe20000010269 */
[----:B------:R-:W-:Y:S01]  /*29b0*/  IMAD.WIDE.U32 R98, R141, R104, R98 ;  /* 0x000000688d627225 */ /* 0x000fe200078e0062 */
[----:B------:R-:W-:Y:S02]  /*29c0*/  SHF.L.U32 R30, R104, 0x7, RZ ;  /* 0x00000007681e7819 */ /* 0x000fe400000006ff */
[--C-:B------:R-:W-:Y:S01]  /*29d0*/  SHF.L.U64.HI R129, R4, 0x7, R5.reuse ;  /* 0x0000000704817819 */ /* 0x100fe20000010205 */
[----:B------:R-:W-:Y:S01]  /*29e0*/  IMAD.SHL.U32 R106, R104, 0x40, RZ ;  /* 0x00000040686a7824 */ /* 0x000fe200078e00ff */
[C---:B------:R-:W-:Y:S01]  /*29f0*/  SHF.L.U64.HI R29, R4.reuse, 0x6, R5 ;  /* 0x00000006041d7819 */ /* 0x040fe20000010205 */
[----:B------:R-:W-:Y:S01]  /*2a00*/  IMAD R6, R9, R4, RZ ;  /* 0x0000000409067224 */ /* 0x000fe200078e02ff */
[----:B------:R-:W-:Y:S01]  /*2a10*/  IADD3 R118, P4, R17, R118, RZ ;  /* 0x0000007611767210 */ /* 0x000fe20007f9e0ff */
[----:B------:R-:W-:Y:S01]  /*2a20*/  IMAD.SHL.U32 R28, R4, 0x80, RZ ;  /* 0x00000080041c7824 */ /* 0x000fe200078e00ff */
[----:B------:R-:W-:Y:S01]  /*2a30*/  LOP3.LUT R26, R195, 0x38, R32, 0xf8, !PT ;  /* 0x00000038c31a7812 */ /* 0x000fe200078ef820 */
[----:B------:R-:W-:Y:S01]  /*2a40*/  IMAD.WIDE.U32 R100, R141, R4, R100 ;  /* 0x000000048d647225 */ /* 0x000fe200078e0064 */
[----:B------:R-:W-:-:S02]  /*2a50*/  LOP3.LUT R10, R195, 0x38, R12, 0xf8, !PT ;  /* 0x00000038c30a7812 */ /* 0x000fc400078ef80c */
[----:B------:R-:W-:Y:S01]  /*2a60*/  MOV R122, 0x20 ;  /* 0x00000020007a7802 */ /* 0x000fe20000000f00 */
[----:B------:R-:W-:Y:S01]  /*2a70*/  IMAD.WIDE.U32 R102, R141, R4, R102 ;  /* 0x000000048d667225 */ /* 0x000fe200078e0066 */
[-C--:B------:R-:W-:Y:S02]  /*2a80*/  LOP3.LUT R26, R26, R197.reuse, RZ, 0x3c, !PT ;  /* 0x000000c51a1a7212 */ /* 0x080fe400078e3cff */
[-C--:B------:R-:W-:Y:S01]  /*2a90*/  LOP3.LUT R10, R10, R197.reuse, RZ, 0x3c, !PT ;  /* 0x000000c50a0a7212 */ /* 0x080fe200078e3cff */
[----:B------:R-:W-:Y:S01]  /*2aa0*/  IMAD.SHL.U32 R104, R4, 0x40, RZ ;  /* 0x0000004004687824 */ /* 0x000fe200078e00ff */
[----:B------:R-:W-:Y:S01]  /*2ab0*/  LOP3.LUT R4, R195, 0x18, R18, 0xf8, !PT ;  /* 0x00000018c3047812 */ /* 0x000fe200078ef812 */
[----:B------:R-:W-:Y:S02]  /*2ac0*/  IMAD R137, R196, 0x200, R27 ;  /* 0x00000200c4897824 */ /* 0x000fe400078e021b */
[----:B------:R-:W-:Y:S01]  /*2ad0*/  IMAD.X R119, R0, 0x1, R143, P4 ;  /* 0x0000000100777824 */ /* 0x000fe200020e068f */
[----:B------:R-:W-:-:S02]  /*2ae0*/  LOP3.LUT R27, R4, R197, RZ, 0x3c, !PT ;  /* 0x000000c5041b7212 */ /* 0x000fc400078e3cff */
[----:B------:R-:W-:Y:S01]  /*2af0*/  SEL R0, RZ, 0x20, P2 ;  /* 0x00000020ff007807 */ /* 0x000fe20001000000 */
[----:B------:R-:W-:Y:S01]  /*2b00*/  IMAD.IADD R140, R140, 0x1, R15 ;  /* 0x000000018c8c7824 */ /* 0x000fe200078e020f */
[----:B------:R-:W-:Y:S01]  /*2b10*/  SHF.R.S32.HI R112, RZ, 0x3, R14 ;  /* 0x00000003ff707819 */ /* 0x000fe2000001140e */
[----:B------:R-:W-:Y:S01]  /*2b20*/  IMAD.SHL.U32 R120, R13, 0x2, RZ ;  /* 0x000000020d787824 */ /* 0x000fe200078e00ff */
[----:B------:R-:W-:Y:S01]  /*2b30*/  SHF.R.S32.HI R111, RZ, 0x3, R12 ;  /* 0x00000003ff6f7819 */ /* 0x000fe2000001140c */
[----:B------:R-:W-:Y:S01]  /*2b40*/  IMAD R15, R141, R5, R6 ;  /* 0x000000058d0f7224 */ /* 0x000fe200078e0206 */
[----:B------:R-:W-:Y:S01]  /*2b50*/  LOP3.LUT R13, R12, 0xfffffff8, RZ, 0xc0, !PT ;  /* 0xfffffff80c0d7812 */ /* 0x000fe200078ec0ff */
[----:B------:R-:W-:Y:S01]  /*2b60*/  IMAD R27, R196, 0x200, R27 ;  /* 0x00000200c41b7824 */ /* 0x000fe200078e021b */
[----:B------:R-:W-:Y:S02]  /*2b70*/  LOP3.LUT R14, R14, 0xfffffff8, RZ, 0xc0, !PT ;  /* 0xfffffff80e0e7812 */ /* 0x000fe400078ec0ff */
[----:B------:R-:W-:-:S02]  /*2b80*/  LOP3.LUT R12, R32, 0xfffffff8, RZ, 0xc0, !PT ;  /* 0xfffffff8200c7812 */ /* 0x000fc400078ec0ff */
[----:B------:R-:W-:Y:S01]  /*2b90*/  LOP3.LUT R0, R11, R0, RZ, 0xfc, !PT ;  /* 0x000000000b007212 */ /* 0x000fe200078efcff */
[----:B------:R-:W-:Y:S01]  /*2ba0*/  IMAD.IADD R137, R137, 0x1, R26 ;  /* 0x0000000189897824 */ /* 0x000fe200078e021a */
[----:B------:R-:W-:Y:S01]  /*2bb0*/  IADD3 R139, R139, R10, RZ ;  /* 0x0000000a8b8b7210 */ /* 0x000fe20007ffe0ff */
[----:B------:R-:W-:Y:S01]  /*2bc0*/  IMAD.IADD R26, R97, 0x1, R21 ;  /* 0x00000001611a7824 */ /* 0x000fe200078e0215 */
[----:B------:R-:W-:Y:S01]  /*2bd0*/  SHF.R.S32.HI R145, RZ, 0x1f, R214 ;  /* 0x0000001fff917819 */ /* 0x000fe200000114d6 */
[----:B------:R-:W-:Y:S01]  /*2be0*/  IMAD.IADD R21, R21, 0x1, R99 ;  /* 0x0000000115157824 */ /* 0x000fe200078e0263 */
[----:B------:R-:W-:Y:S01]  /*2bf0*/  LEA.HI R148, R148, 0x8, RZ, 0x19 ;  /* 0x0000000894947811 */ /* 0x000fe200078fc8ff */
[----:B------:R-:W-:Y:S01]  /*2c00*/  IMAD.IADD R5, R95, 0x1, R3 ;  /* 0x000000015f057824 */ /* 0x000fe200078e0203 */
[----:B------:R-:W-:Y:S02]  /*2c10*/  SHF.R.S32.HI R110, RZ, 0x3, R32 ;  /* 0x00000003ff6e7819 */ /* 0x000fe40000011420 */
[----:B------:R-:W-:-:S02]  /*2c20*/  LOP3.LUT R11, R11, 0x1, RZ, 0xc0, !PT ;  /* 0x000000010b0b7812 */ /* 0x000fc400078ec0ff */
[----:B------:R-:W-:Y:S02]  /*2c30*/  SHF.R.S32.HI R109, RZ, 0x1f, R14 ;  /* 0x0000001fff6d7819 */ /* 0x000fe4000001140e */
[----:B------:R-:W-:Y:S02]  /*2c40*/  SHF.R.S32.HI R108, RZ, 0x1f, R13 ;  /* 0x0000001fff6c7819 */ /* 0x000fe4000001140d */
[----:B------:R-:W-:Y:S02]  /*2c50*/  SHF.R.S32.HI R107, RZ, 0x1f, R12 ;  /* 0x0000001fff6b7819 */ /* 0x000fe4000001140c */
[C---:B------:R-:W-:Y:S02]  /*2c60*/  LOP3.LUT R10, R0.reuse, 0x2, RZ, 0xc0, !PT ;  /* 0x00000002000a7812 */ /* 0x040fe400078ec0ff */
[C---:B------:R-:W-:Y:S02]  /*2c70*/  LOP3.LUT R9, R0.reuse, 0x4, RZ, 0xc0, !PT ;  /* 0x0000000400097812 */ /* 0x040fe400078ec0ff */
[----:B------:R-:W-:-:S02]  /*2c80*/  LOP3.LUT R8, R0, 0x8, RZ, 0xc0, !PT ;  /* 0x0000000800087812 */ /* 0x000fc400078ec0ff */
[C---:B------:R-:W-:Y:S02]  /*2c90*/  LOP3.LUT R7, R0.reuse, 0x10, RZ, 0xc0, !PT ;  /* 0x0000001000077812 */ /* 0x040fe400078ec0ff */
[----:B------:R-:W-:Y:S02]  /*2ca0*/  LOP3.LUT R6, R0, 0x20, RZ, 0xc0, !PT ;  /* 0x0000002000067812 */ /* 0x000fe400078ec0ff */
[----:B--2---:R-:W-:Y:S01]  /*2cb0*/  LOP3.LUT P3, RZ, R20, 0x4, RZ, 0xc0, !PT ;  /* 0x0000000414ff7812 */ /* 0x004fe2000786c0ff */
[----:B------:R-:W-:-:S03]  /*2cc0*/  IMAD.IADD R20, R101, 0x1, R15 ;  /* 0x0000000165147824 */ /* 0x000fc600078e020f */
[----:B------:R-:W-:Y:S02]  /*2cd0*/  SEL R122, R122, 0xffffffe0, !P3 ;  /* 0xffffffe07a7a7807 */ /* 0x000fe40005800000 */
[----:B------:R-:W-:Y:S02]  /*2ce0*/  IADD3 R15, R15, R103, RZ ;  /* 0x000000670f0f7210 */ /* 0x000fe40007ffe0ff */
[----:B------:R-:W-:-:S07]  /*2cf0*/  IADD3 R134, R122, R27, RZ ;  /* 0x0000001b7a867210 */ /* 0x000fce0007ffe0ff */
.L_x_2593:
[----:B0-2---:R-:W2:Y:S01]  /*2d00*/  LDL.LU R33, [R1+0x10] ;  /* 0x0000100001217983 */ /* 0x005ea20000300800 */
[----:B------:R-:W-:Y:S01]  /*2d10*/  VIADD R32, R24, 0xffffffff ;  /* 0xffffffff18207836 */ /* 0x000fe20000000000 */
[----:B------:R-:W0:Y:S01]  /*2d20*/  LDC.64 R114, c[0x0][0x2e8] ;  /* 0x0000ba00ff727b82 */ /* 0x000e220000000a00 */
[----:B------:R-:W-:Y:S01]  /*2d30*/  IMAD R43, R16, 0x6000, R27 ;  /* 0x00006000102b7824 */ /* 0x000fe200078e021b */
[----:B------:R-:W-:Y:S05]  /*2d40*/  YIELD ;  /* 0x0000000000007946 */ /* 0x000fea0003800000 */
[----:B------:R-:W-:Y:S01]  /*2d50*/  SHF.R.S32.HI R34, RZ, 0x1f, R32 ;  /* 0x0000001fff227819 */ /* 0x000fe20000011420 */
[-C--:B------:R-:W-:Y:S01]  /*2d60*/  IMAD R0, R123, R32.reuse, RZ ;  /* 0x000000207b007224 */ /* 0x080fe200078e02ff */
[----:B------:R-:W1:Y:S01]  /*2d70*/  LDC R117, c[0x0][0x3f4] ;  /* 0x0000fd00ff757b82 */ /* 0x000e620000000800 */
[----:B------:R-:W-:Y:S01]  /*2d80*/  IMAD.WIDE.U32 R124, R31, R32, RZ ;  /* 0x000000201f7c7225 */ /* 0x000fe200078e00ff */
[----:B------:R-:W-:Y:S03]  /*2d90*/  BSSY B0, `(.L_x_2494) ;  /* 0x0000764000007945 */ /* 0x000fe60003800000 */
[----:B------:R-:W-:Y:S01]  /*2da0*/  IMAD R3, R34, R31, R0 ;  /* 0x0000001f22037224 */ /* 0x000fe200078e0200 */
[CC--:B------:R-:W-:Y:S01]  /*2db0*/  IADD3 R0, P3, P4, R90.reuse, R124.reuse, R133 ;  /* 0x0000007c5a007210 */ /* 0x0c0fe20007c7e085 */
[----:B------:R-:W-:Y:S01]  /*2dc0*/  IMAD R43, R43, 0x2, R116 ;  /* 0x000000022b2b7824 */ /* 0x000fe200078e0274 */
[----:B------:R-:W-:Y:S01]  /*2dd0*/  IADD3 R4, P5, R90, R124, RZ ;  /* 0x0000007c5a047210 */ /* 0x000fe20007fbe0ff */
[----:B------:R-:W-:-:S05]  /*2de0*/  IMAD.IADD R84, R125, 0x1, R3 ;  /* 0x000000017d547824 */ /* 0x000fca00078e0203 */
[----:B------:R-:W-:Y:S02]  /*2df0*/  IADD3.X R3, R88, R84, R132, P3, P4 ;  /* 0x0000005458037210 */ /* 0x000fe40001fe8484 */
[----:B------:R-:W-:Y:S02]  /*2e00*/  ISETP.GT.AND P3, PT, R32, R121, PT ;  /* 0x000000792000720c */ /* 0x000fe40003f64270 */
[----:B0-----:R-:W-:Y:S02]  /*2e10*/  LEA R44, P2, R4, R114, 0x1 ;  /* 0x00000072042c7211 */ /* 0x001fe400078408ff */
[----:B------:R-:W-:Y:S02]  /*2e20*/  IADD3.X R24, R84, R88, RZ, P5, !PT ;  /* 0x0000005854187210 */ /* 0x000fe40002ffe4ff */
[----:B------:R-:W-:Y:S02]  /*2e30*/  LEA R40, P5, R0, R114, 0x1 ;  /* 0x0000007200287211 */ /* 0x000fe400078a08ff */
[----:B------:R-:W-:Y:S01]  /*2e40*/  LEA.HI.X R45, R4, R115, R24, 0x1, P2 ;  /* 0x00000073042d7211 */ /* 0x000fe200010f0c18 */
[----:B------:R-:W-:Y:S01]  /*2e50*/  IMAD.MOV.U32 R24, RZ, RZ, R32 ;  /* 0x000000ffff187224 */ /* 0x000fe200078e0020 */
[----:B-1----:R-:W-:-:S02]  /*2e60*/  ISETP.GE.AND P2, PT, R117, 0x1, PT ;  /* 0x000000017500780c */ /* 0x002fc40003f46270 */
[----:B------:R-:W-:Y:S01]  /*2e70*/  LEA.HI.X R41, R0, R115, R3, 0x1, P5 ;  /* 0x0000007300297211 */ /* 0x000fe200028f0c03 */
[----:B------:R-:W-:-:S04]  /*2e80*/  IMAD R3, R16, 0x6000, R134 ;  /* 0x0000600010037824 */ /* 0x000fc800078e0286 */
[----:B------:R-:W-:Y:S01]  /*2e90*/  IMAD R42, R3, 0x2, R116 ;  /* 0x00000002032a7824 */ /* 0x000fe200078e0274 */
[----:B--2---:R-:W-:-:S04]  /*2ea0*/  LOP3.LUT R33, R33, 0xfffffffd, RZ, 0xc0, !PT ;  /* 0xfffffffd21217812 */ /* 0x004fc800078ec0ff */
[----:B------:R-:W-:-:S05]  /*2eb0*/  @P3 LOP3.LUT R33, R33, 0x2, RZ, 0xfc, !PT ;  /* 0x0000000221213812 */ /* 0x000fca00078efcff */
[----:B------:R0:W-:Y:S01]  /*2ec0*/  STL [R1+0x10], R33 ;  /* 0x0000102101007387 */ /* 0x0001e20000100800 */
[----:B------:R-:W-:Y:S05]  /*2ed0*/  @!P2 BRA `(.L_x_2495) ;  /* 0x00000070005ca947 */ /* 0x000fea0003800000 */
[----:B------:R-:W-:Y:S01]  /*2ee0*/  ULDC.U8 UR4, c[0x0][0x410] ;  /* 0x0001040000047ab9 */ /* 0x000fe20000000000 */
[-C--:B------:R-:W-:Y:S01]  /*2ef0*/  IMAD R3, R128, R32.reuse, RZ ;  /* 0x0000002080037224 */ /* 0x080fe200078e02ff */
[----:B------:R-:W-:Y:S01]  /*2f00*/  ISETP.NE.AND P2, PT, RZ, UR4, PT ;  /* 0x00000004ff007c0c */ /* 0x000fe2000bf45270 */
[----:B0-----:R-:W-:Y:S02]  /*2f10*/  IMAD R33, R129, R32, RZ ;  /* 0x0000002081217224 */ /* 0x001fe400078e02ff */
[----:B------:R-:W-:Y:S02]  /*2f20*/  IMAD R3, R34, R30, R3 ;  /* 0x0000001e22037224 */ /* 0x000fe400078e0203 */
[----:B------:R-:W-:-:S04]  /*2f30*/  IMAD.WIDE.U32 R82, R30, R32, RZ ;  /* 0x000000201e527225 */ /* 0x000fc800078e00ff */
[----:B------:R-:W-:Y:S01]  /*2f40*/  IMAD R4, R24, -0x80, R25 ;  /* 0xffffff8018047824 */ /* 0x000fe200078e0219 */
[----:B------:R-:W-:Y:S01]  /*2f50*/  IADD3 R0, R83, R3, RZ ;  /* 0x0000000353007210 */ /* 0x000fe20007ffe0ff */
[----:B------:R-:W-:Y:S02]  /*2f60*/  IMAD R33, R34, R28, R33 ;  /* 0x0000001c22217224 */ /* 0x000fe400078e0221 */
[----:B------:R-:W-:Y:S01]  /*2f70*/  IMAD.WIDE.U32 R80, R28, R32, RZ ;  /* 0x000000201c507225 */ /* 0x000fe200078e00ff */
[----:B------:R-:W-:-:S03]  /*2f80*/  VIMNMX R4, R4, 0x80, PT ;  /* 0x0000008004047848 */ /* 0x000fc60003fe0100 */
        /* <DEDUP_REMOVED lines=58> */
.L_x_2498:
[----:B------:R-:W-:Y:S05]  /*3330*/  BSYNC B1 ;  /* 0x0000000000017941 */ /* 0x000fea0003800000 */
.L_x_2497:
        /* <DEDUP_REMOVED lines=54> */
.L_x_2500:
[----:B------:R-:W-:Y:S05]  /*36a0*/  BSYNC B1 ;  /* 0x0000000000017941 */ /* 0x000fea0003800000 */
.L_x_2499:
[----:B------:R-:W2:Y:S01]  /*36b0*/  LDL R0, [R1+0x14] ;  /* 0x0000140001007983 */ /* 0x000ea20000100800 */
[----:B-----5:R-:W-:Y:S01]  /*36c0*/  MOV R3, R66 ;  /* 0x0000004200037202 */ /* 0x020fe20000000f00 */
[----:B01----:R-:W-:Y:S02]  /*36d0*/  IMAD.MOV.U32 R33, RZ, RZ, R70 ;  /* 0x000000ffff217224 */ /* 0x003fe400078e0046 */
[----:B------:R-:W-:Y:S01]  /*36e0*/  IMAD.MOV.U32 R32, RZ, RZ, R71 ;  /* 0x000000ffff207224 */ /* 0x000fe200078e0047 */
[----:B------:R-:W-:Y:S02]  /*36f0*/  PRMT R154, R154, 0x5410, R3 ;  /* 0x000054109a9a7816 */ /* 0x000fe40000000003 */
[----:B------:R-:W-:Y:S02]  /*3700*/  MOV R3, R74 ;  /* 0x0000004a00037202 */ /* 0x000fe40000000f00 */
[----:B------:R-:W-:Y:S01]  /*3710*/  PRMT R157, R32, 0x5410, R33 ;  /* 0x00005410209d7816 */ /* 0x000fe20000000021 */
[----:B------:R-:W-:Y:S01]  /*3720*/  IMAD.MOV.U32 R33, RZ, RZ, R87 ;  /* 0x000000ffff217224 */ /* 0x000fe200078e0057 */
[----:B------:R-:W-:Y:S01]  /*3730*/  PRMT R161, R3, 0x7610, R161 ;  /* 0x0000761003a17816 */ /* 0x000fe200000000a1 */
[----:B------:R-:W-:Y:S01]  /*3740*/  IMAD.MOV.U32 R3, RZ, RZ, R79 ;  /* 0x000000ffff037224 */ /* 0x000fe200078e004f */
[----:B------:R-:W-:-:S04]  /*3750*/  MOV R32, R86 ;  /* 0x0000005600207202 */ /* 0x000fc80000000f00 */
        /* <DEDUP_REMOVED lines=10> */
[----:B------:R-:W-:Y:S01]  /*3800*/  PLOP3.LUT P2, PT, PT, PT, UP0, 0x80, 0x0 ;  /* 0x000000000000781c */ /* 0x000fe20003f4f008 */
[----:B------:R-:W-:-:S05]  /*3810*/  IMAD.MOV.U32 R3, RZ, RZ, R125 ;  /* 0x000000ffff037224 */ /* 0x000fca00078e007d */
[----:B------:R-:W-:Y:S01]  /*3820*/  PRMT R150, R0, 0x5410, R3 ;  /* 0x0000541000967816 */ /* 0x000fe20000000003 */
[----:B------:R-:W-:Y:S01]  /*3830*/  IMAD.MOV.U32 R0, RZ, RZ, R69 ;  /* 0x000000ffff007224 */ /* 0x000fe200078e0045 */
[----:B------:R-:W-:-:S04]  /*3840*/  MOV R3, R68 ;  /* 0x0000004400037202 */ /* 0x000fc80000000f00 */
        /* <DEDUP_REMOVED lines=47> */
[----:B------:R-:W-:-:S04]  /*3b40*/  PRMT R142, R3, 0x7610, R142 ;  /* 0x00007610038e7816 */ /* 0x000fc8000000008e */
        /* <DEDUP_REMOVED lines=9> */
[----:B------:R-:W-:-:S05]  /*3be0*/  IMAD.MOV.U32 R0, RZ, RZ, R65 ;  /* 0x000000ffff007224 */ /* 0x000fca00078e0041 */
[----:B------:R-:W-:Y:S01]  /*3bf0*/  PRMT R159, R159, 0x5410, R0 ;  /* 0x000054109f9f7816 */ /* 0x000fe20000000000 */
[----:B------:R-:W-:Y:S06]  /*3c00*/  @!P2 BRA `(.L_x_2501) ;  /* 0x000000000004a947 */ /* 0x000fec0003800000 */
[----:B------:R-:W-:Y:S01]  /*3c10*/  BPT.TRAP 0x1 ;  /* 0x000000040000795c */ /* 0x000fe20000300000 */
.L_x_2501:
[----:B------:R-:W-:Y:S01]  /*3c20*/  LEA R3, R16, R2, 0x3 ;  /* 0x0000000210037211 */ /* 0x000fe200078e18ff */
[----:B------:R-:W-:Y:S01]  /*3c30*/  BSSY B1, `(.L_x_2502) ;  /* 0x0000004000017945 */ /* 0x000fe20003800000 */
[----:B------:R-:W-:-:S04]  /*3c40*/  SHF.L.U32 R0, R188, 0x1f, RZ ;  /* 0x0000001fbc007819 */ /* 0x000fc800000006ff */
[----:B------:R-:W0:Y:S02]  /*3c50*/  SYNCS.PHASECHK.TRANS64.TRYWAIT P5, [R3+URZ+0x34890], R0 ;  /* 0x03489000030075a7 */ /* 0x000e2400080a017f */
[----:B0-----:R-:W-:Y:S05]  /*3c60*/  @!P5 BRA `(.L_x_2503) ;  /* 0x0000023c00c4d947 */ /* 0x001fea0003800000 */
.L_x_2883:
[----:B------:R-:W-:Y:S05]  /*3c70*/  BSYNC B1 ;  /* 0x0000000000017941 */ /* 0x000fea0003800000 */
.L_x_2502:
        /* <DEDUP_REMOVED lines=51> */
.L_x_2509:
[----:B------:R-:W-:Y:S05]  /*3fb0*/  BSYNC B3 ;  /* 0x0000000000037941 */ /* 0x000fea0003800000 */
.L_x_2508:
[----:B--2---:R1:W-:Y:S02]  /*3fc0*/  STG.E.128 desc[UR60][R44.64], R32 ;  /* 0x000000202c007986 */ /* 0x0043e4000c101d3c */
.L_x_2507:
[----:B------:R-:W-:Y:S05]  /*3fd0*/  BSYNC B2 ;  /* 0x0000000000027941 */ /* 0x000fea0003800000 */
.L_x_2506:
        /* <DEDUP_REMOVED lines=50> */
.L_x_2513:
[----:B------:R-:W-:Y:S05]  /*4300*/  BSYNC B3 ;  /* 0x0000000000037941 */ /* 0x000fea0003800000 */
.L_x_2512:
[----:B--2---:R2:W-:Y:S02]  /*4310*/  STG.E.128 desc[UR60][R44.64+0x40], R32 ;  /* 0x000040202c007986 */ /* 0x0045e4000c101d3c */
.L_x_2511:
[----:B------:R-:W-:Y:S05]  /*4320*/  BSYNC B2 ;  /* 0x0000000000027941 */ /* 0x000fea0003800000 */
.L_x_2510:
        /* <DEDUP_REMOVED lines=50> */
.L_x_2517:
[----:B------:R-:W-:Y:S05]  /*4650*/  BSYNC B3 ;  /* 0x0000000000037941 */ /* 0x000fea0003800000 */
.L_x_2516:
[----:B--2---:R3:W-:Y:S02]  /*4660*/  STG.E.128 desc[UR60][R44.64+0x80], R32 ;  /* 0x000080202c007986 */ /* 0x0047e4000c101d3c */
.L_x_2515:
[----:B------:R-:W-:Y:S05]  /*4670*/  BSYNC B2 ;  /* 0x0000000000027941 */ /* 0x000fea0003800000 */
.L_x_2514:
        /* <DEDUP_REMOVED lines=52> */
[----:B------:R-:W-:Y:S02]  /*49c0*/  F2FP.F16.F32.PACK_AB R77, R84, R77 ;  /* 0x0000004d544d723e */ /* 0x000fe400000000ff */
[----:B------:R-:W-:-:S03]  /*49d0*/  MOV R35, R74 ;  /* 0x0000004a00237202 */ /* 0x000fc60000000f00 */
[----:B------:R-:W-:-:S07]  /*49e0*/  IMAD.MOV.U32 R34, RZ, RZ, R77 ;  /* 0x000000ffff227224 */ /* 0x000fce00078e004d */
.L_x_2521:
[----:B------:R-:W-:Y:S05]  /*49f0*/  BSYNC B3 ;  /* 0x0000000000037941 */ /* 0x000fea0003800000 */
.L_x_2520:
[----:B--2---:R4:W-:Y:S02]  /*4a00*/  STG.E.128 desc[UR60][R44.64+0xc0], R32 ;  /* 0x0000c0202c007986 */ /* 0x0049e4000c101d3c */
.L_x_2519:
[----:B------:R-:W-:Y:S05]  /*4a10*/  BSYNC B2 ;  /* 0x0000000000027941 */ /* 0x000fea0003800000 */
.L_x_2518:
        /* <DEDUP_REMOVED lines=49> */
[----:B------:R-:W-:Y:S01]  /*4d30*/  F2FP.F16.F32.PACK_AB R158, R158, R33 ;  /* 0x000000219e9e723e */ /* 0x000fe200000000ff */
[----:B------:R-:W-:-:S03]  /*4d40*/  IMAD.MOV.U32 R33, RZ, RZ, R74 ;  /* 0x000000ffff217224 */ /* 0x000fc600078e004a */
[----:B------:R-:W-:-:S07]  /*4d50*/  MOV R34, R158 ;  /* 0x0000009e00227202 */ /* 0x000fce0000000f00 */
.L_x_2525:
[----:B------:R-:W-:Y:S05]  /*4d60*/  BSYNC B3 ;  /* 0x0000000000037941 */ /* 0x000fea0003800000 */
.L_x_2524:
[----:B--2---:R1:W-:Y:S02]  /*4d70*/  STG.E.128 desc[UR60][R44.64+0x100], R32 ;  /* 0x000100202c007986 */ /* 0x0043e4000c101d3c */
.L_x_2523:
[----:B------:R-:W-:Y:S05]  /*4d80*/  BSYNC B2 ;  /* 0x0000000000027941 */ /* 0x000fea0003800000 */
.L_x_2522:
[----:B------:R-:W-:-:S13]  /*4d90*/  ISETP.NE.AND P3, PT, R6, RZ, PT ;  /* 0x000000ff0600720c */ /* 0x000fda0003f65270 */
[----:B------:R-:W-:Y:S05]  /*4da0*/  @!P3 BRA `(.L_x_2505) ;  /* 0x0000000000c8b947 */ /* 0x000fea0003800000 */
[----:B-1234-:R1:W2:Y:S01]  /*4db0*/  LDS.128 R32, [R42+0x8000] ;  /* 0x008000002a207984 */ /* 0x01e2a20000000c00 */
[----:B------:R-:W-:Y:S01]  /*4dc0*/  ISETP.GE.AND P3, PT, R193, R117, PT ;  /* 0x00000075c100720c */ /* 0x000fe20003f66270 */
[----:B------:R-:W-:-:S12]  /*4dd0*/  BSSY B2, `(.L_x_2526) ;  /* 0x000002e000027945 */ /* 0x000fd80003800000 */
[----:B-1----:R-:W-:Y:S05]  /*4de0*/  @P3 BRA `(.L_x_2527) ;  /* 0x0000000000b03947 */ /* 0x002fea0003800000 */
[----:B------:R-:W-:Y:S01]  /*4df0*/  SHF.R.U64 R68, R68, 0x10, R69 ;  /* 0x0000001044447819 */ /* 0x000fe20000001245 */
[--C-:B--2---:R-:W-:Y:S01]  /*4e00*/  HADD2.F32 R72, -RZ, R35.reuse.H1_H1 ;  /* 0x30000023ff487230 */ /* 0x104fe20000004100 */
[----:B------:R-:W-:Y:S01]  /*4e10*/  SHF.R.U64 R66, R66, 0x10, R67 ;  /* 0x0000001042427819 */ /* 0x000fe20000001243 */
[----:B------:R-:W-:Y:S01]  /*4e20*/  HADD2.F32 R35, -RZ, R35.H0_H0 ;  /* 0x20000023ff237230 */ /* 0x000fe20000004100 */
[----:B------:R-:W-:Y:S01]  /*4e30*/  SHF.R.U32.HI R69, RZ, 0x10, R69 ;  /* 0x00000010ff457819 */ /* 0x000fe20000011645 */
[----:B------:R-:W-:Y:S01]  /*4e40*/  HADD2.F32 R70, -RZ, R68.H0_H0 ;  /* 0x20000044ff467230 */ /* 0x000fe20000004100 */
[----:B------:R-:W-:Y:S01]  /*4e50*/  SHF.R.U32.HI R67, RZ, 0x10, R67 ;  /* 0x00000010ff437819 */ /* 0x000fe20000011643 */
[--C-:B------:R-:W-:Y:S02]  /*4e60*/  HADD2.F32 R68, -RZ, R33.reuse.H1_H1 ;  /* 0x30000021ff447230 */ /* 0x100fe40000004100 */
[----:B------:R-:W-:Y:S02]  /*4e70*/  HADD2.F32 R33, -RZ, R33.H0_H0 ;  /* 0x20000021ff217230 */ /* 0x000fe40000004100 */
[----:B------:R-:W-:-:S02]  /*4e80*/  HADD2.F32 R71, -RZ, R66.H0_H0 ;  /* 0x20000042ff477230 */ /* 0x000fc40000004100 */
[-C--:B------:R-:W-:Y:S01]  /*4e90*/  FMUL.FTZ R66, R68, R70.reuse ;  /* 0x0000004644427220 */ /* 0x080fe20000410000 */
[----:B------:R-:W-:Y:S02]  /*4ea0*/  HADD2.F32 R69, -RZ, R69.H0_H0 ;  /* 0x20000045ff457230 */ /* 0x000fe40000004100 */
[C---:B------:R-:W-:Y:S01]  /*4eb0*/  FMUL.FTZ R70, R33.reuse, R70 ;  /* 0x0000004621467220 */ /* 0x040fe20000410000 */
[----:B------:R-:W-:Y:S02]  /*4ec0*/  HADD2.F32 R67, -RZ, R67.H0_H0 ;  /* 0x20000043ff437230 */ /* 0x000fe40000004100 */
[----:B------:R-:W-:Y:S01]  /*4ed0*/  FFMA.FTZ R66, R33, R71, -R66 ;  /* 0x0000004721427223 */ /* 0x000fe20000010842 */
[----:B------:R-:W-:Y:S02]  /*4ee0*/  HADD2.F32 R73, -RZ, R34.H1_H1 ;  /* 0x30000022ff497230 */ /* 0x000fe40000004100 */
[----:B------:R-:W-:Y:S01]  /*4ef0*/  FMUL.FTZ R33, R72, R69 ;  /* 0x0000004548217220 */ /* 0x000fe20000410000 */
        /* <DEDUP_REMOVED lines=10> */
[----:B------:R-:W-:Y:S01]  /*4fa0*/  HADD2.F32 R71, -RZ, R156.H0_H0 ;  /* 0x2000009cff477230 */ /* 0x000fe20000004100 */
[----:B------:R-:W-:Y:S01]  /*4fb0*/  F2FP.F16.F32.PACK_AB R69, R69, R33 ;  /* 0x000000214545723e */ /* 0x000fe200000000ff */
[----:B------:R-:W-:-:S02]  /*4fc0*/  HADD2.F32 R34, -RZ, R34.H0_H0 ;  /* 0x20000022ff227230 */ /* 0x000fc40000004100 */
[C---:B------:R-:W-:Y:S01]  /*4fd0*/  FMUL.FTZ R68, R32.reuse, R68 ;  /* 0x0000004420447220 */ /* 0x040fe20000410000 */
[----:B------:R-:W-:Y:S01]  /*4fe0*/  FFMA.FTZ R72, R32, R67, -R72 ;  /* 0x0000004320487223 */ /* 0x000fe20000010848 */
[----:B------:R-:W-:Y:S02]  /*4ff0*/  HADD2.F32 R155, -RZ, R155.H0_H0 ;  /* 0x2000009bff9b7230 */ /* 0x000fe40000004100 */
[-C--:B------:R-:W-:Y:S01]  /*5000*/  FMUL.FTZ R32, R73, R71.reuse ;  /* 0x0000004749207220 */ /* 0x080fe20000410000 */
[C---:B------:R-:W-:Y:S01]  /*5010*/  FMUL.FTZ R71, R34.reuse, R71 ;  /* 0x0000004722477220 */ /* 0x040fe20000410000 */
[----:B------:R-:W-:Y:S01]  /*5020*/  FFMA.FTZ R68, R35, R67, R68 ;  /* 0x0000004323447223 */ /* 0x000fe20000010044 */
[----:B------:R-:W-:Y:S02]  /*5030*/  IMAD.MOV.U32 R33, RZ, RZ, R66 ;  /* 0x000000ffff217224 */ /* 0x000fe400078e0042 */
[-C--:B------:R-:W-:Y:S01]  /*5040*/  FFMA.FTZ R32, R34, R155.reuse, -R32 ;  /* 0x0000009b22207223 */ /* 0x080fe20000010820 */
[----:B------:R-:W-:Y:S01]  /*5050*/  FFMA.FTZ R71, R73, R155, R71 ;  /* 0x0000009b49477223 */ /* 0x000fe20000010047 */
[----:B------:R-:W-:Y:S01]  /*5060*/  IMAD.MOV.U32 R35, RZ, RZ, R69 ;  /* 0x000000ffff237224 */ /* 0x000fe200078e0045 */
[----:B------:R-:W-:-:S03]  /*5070*/  F2FP.F16.F32.PACK_AB R68, R68, R72 ;  /* 0x000000484444723e */ /* 0x000fc600000000ff */
[----:B------:R-:W-:Y:S02]  /*5080*/  F2FP.F16.F32.PACK_AB R71, R71, R32 ;  /* 0x000000204747723e */ /* 0x000fe400000000ff */
[----:B------:R-:W-:Y:S02]  /*5090*/  IMAD.MOV.U32 R32, RZ, RZ, R68 ;  /* 0x000000ffff207224 */ /* 0x000fe400078e0044 */
[----:B------:R-:W-:-:S07]  /*50a0*/  MOV R34, R71 ;  /* 0x0000004700227202 */ /* 0x000fce0000000f00 */
.L_x_2527:
[----:B------:R-:W-:Y:S05]  /*50b0*/  BSYNC B2 ;  /* 0x0000000000027941 */ /* 0x000fea0003800000 */
.L_x_2526:
[----:B--2---:R1:W-:Y:S02]  /*50c0*/  STG.E.128 desc[UR60][R44.64+0x140], R32 ;  /* 0x000140202c007986 */ /* 0x0043e4000c101d3c */
.L_x_2505:
[----:B------:R-:W-:Y:S05]  /*50d0*/  BSYNC B1 ;  /* 0x0000000000017941 */ /* 0x000fea0003800000 */
.L_x_2504:
        /* <DEDUP_REMOVED lines=27> */
[-C--:B------:R-:W-:Y:S01]  /*5290*/  FFMA.FTZ R45, R35, R66.reuse, -R45 ;  /* 0x00000042232d7223 */ /* 0x080fe2000001082d */
[--C-:B------:R-:W-:Y:S02]  /*52a0*/  HADD2.F32 R35, -RZ, R159.reuse.H0_H0 ;  /* 0x2000009fff237230 */ /* 0x100fe40000004100 */
[----:B------:R-:W-:Y:S02]  /*52b0*/  HADD2.F32 R32, -RZ, R32.H0_H0 ;  /* 0x20000020ff207230 */ /* 0x000fe40000004100 */
[----:B------:R-:W-:Y:S01]  /*52c0*/  FFMA.FTZ R64, R65, R66, R64 ;  /* 0x0000004241407223 */ /* 0x000fe20000010040 */
[----:B------:R-:W-:Y:S02]  /*52d0*/  HADD2.F32 R159, -RZ, R159.H1_H1 ;  /* 0x3000009fff9f7230 */ /* 0x000fe40000004100 */
[----:B------:R-:W-:Y:S01]  /*52e0*/  FMUL.FTZ R65, R44, R35 ;  /* 0x000000232c417220 */ /* 0x000fe20000410000 */
[----:B------:R-:W-:-:S02]  /*52f0*/  HADD2.F32 R63, -RZ, R34.H1_H1 ;  /* 0x30000022ff3f7230 */ /* 0x000fc40000004100 */
[----:B------:R-:W-:Y:S01]  /*5300*/  FMUL.FTZ R66, R32, R35 ;  /* 0x0000002320427220 */ /* 0x000fe20000410000 */
[--C-:B------:R-:W-:Y:S01]  /*5310*/  HADD2.F32 R33, -RZ, R153.reuse.H0_H0 ;  /* 0x20000099ff217230 */ /* 0x100fe20000004100 */
[----:B------:R-:W-:Y:S01]  /*5320*/  F2FP.F16.F32.PACK_AB R45, R64, R45 ;  /* 0x0000002d402d723e */ /* 0x000fe200000000ff */
[----:B------:R-:W-:Y:S02]  /*5330*/  HADD2.F32 R34, -RZ, R34.H0_H0 ;  /* 0x20000022ff227230 */ /* 0x000fe40000004100 */
[----:B------:R-:W-:Y:S01]  /*5340*/  FMUL.FTZ R35, R63, R159 ;  /* 0x0000009f3f237220 */ /* 0x000fe20000410000 */
[----:B------:R-:W-:Y:S02]  /*5350*/  HADD2.F32 R153, -RZ, R153.H1_H1 ;  /* 0x30000099ff997230 */ /* 0x000fe40000004100 */
[-C--:B------:R-:W-:Y:S01]  /*5360*/  FFMA.FTZ R65, R32, R33.reuse, -R65 ;  /* 0x0000002120417223 */ /* 0x080fe20000010841 */
[----:B------:R-:W-:Y:S01]  /*5370*/  FFMA.FTZ R66, R44, R33, R66 ;  /* 0x000000212c427223 */ /* 0x000fe20000010042 */
[C---:B------:R-:W-:Y:S01]  /*5380*/  FMUL.FTZ R159, R34.reuse, R159 ;  /* 0x0000009f229f7220 */ /* 0x040fe20000410000 */
[----:B------:R-:W-:Y:S01]  /*5390*/  F2FP.F16.F32.PACK_AB R33, R67, R62 ;  /* 0x0000003e4321723e */ /* 0x000fe200000000ff */
[----:B------:R-:W-:-:S02]  /*53a0*/  FFMA.FTZ R35, R34, R153, -R35 ;  /* 0x0000009922237223 */ /* 0x000fc40000010823 */
[----:B------:R-:W-:Y:S01]  /*53b0*/  FFMA.FTZ R32, R63, R153, R159 ;  /* 0x000000993f207223 */ /* 0x000fe2000001009f */
[----:B------:R-:W-:-:S04]  /*53c0*/  F2FP.F16.F32.PACK_AB R66, R66, R65 ;  /* 0x000000414242723e */ /* 0x000fc800000000ff */
[----:B------:R-:W-:Y:S01]  /*53d0*/  F2FP.F16.F32.PACK_AB R34, R32, R35 ;  /* 0x000000232022723e */ /* 0x000fe200000000ff */
[----:B------:R-:W-:Y:S02]  /*53e0*/  IMAD.MOV.U32 R32, RZ, RZ, R66 ;  /* 0x000000ffff207224 */ /* 0x000fe400078e0042 */
[----:B------:R-:W-:-:S07]  /*53f0*/  IMAD.MOV.U32 R35, RZ, RZ, R45 ;  /* 0x000000ffff237224 */ /* 0x000fce00078e002d */
.L_x_2532:
[----:B------:R-:W-:Y:S05]  /*5400*/  BSYNC B2 ;  /* 0x0000000000027941 */ /* 0x000fea0003800000 */
.L_x_2531:
[----:B--2---:R1:W-:Y:S02]  /*5410*/  STG.E.128 desc[UR60][R40.64], R32 ;  /* 0x0000002028007986 */ /* 0x0043e4000c101d3c */
.L_x_2530:
[----:B------:R-:W-:Y:S05]  /*5420*/  BSYNC B1 ;  /* 0x0000000000017941 */ /* 0x000fea0003800000 */
.L_x_2529:
        /* <DEDUP_REMOVED lines=9> */
[----:B--2---:R-:W-:Y:S01]  /*54c0*/  HADD2.F32 R61, -RZ, R33.H0_H0 ;  /* 0x20000021ff3d7230 */ /* 0x004fe20000004100 */
[--C-:B------:R-:W-:Y:S01]  /*54d0*/  SHF.R.U64 R44, R58, 0x10, R59.reuse ;  /* 0x000000103a2c7819 */ /* 0x100fe2000000123b */
[----:B------:R-:W-:Y:S01]  /*54e0*/  HADD2.F32 R45, -RZ, R45.H0_H0 ;  /* 0x2000002dff2d7230 */ /* 0x000fe20000004100 */
[----:B------:R-:W-:Y:S01]  /*54f0*/  SHF.R.U32.HI R58, RZ, 0x10, R59 ;  /* 0x00000010ff3a7819 */ /* 0x000fe2000001163b */
[----:B------:R-:W-:Y:S02]  /*5500*/  HADD2.F32 R59, -RZ, R33.H1_H1 ;  /* 0x30000021ff3b7230 */ /* 0x000fe40000004100 */
        /* <DEDUP_REMOVED lines=9> */
[----:B------:R-:W-:Y:S02]  /*55a0*/  HADD2.F32 R45, -RZ, R156.H1_H1 ;  /* 0x3000009cff2d7230 */ /* 0x000fe40000004100 */
[-C--:B------:R-:W-:Y:S01]  /*55b0*/  FFMA.FTZ R62, R61, R44.reuse, -R62 ;  /* 0x0000002c3d3e7223 */ /* 0x080fe2000001083e */
[----:B------:R-:W-:Y:S01]  /*55c0*/  FFMA.FTZ R59, R59, R44, R66 ;  /* 0x0000002c3b3b7223 */ /* 0x000fe20000010042 */
[-C--:B------:R-:W-:Y:S01]  /*55d0*/  FFMA.FTZ R64, R35, R58.reuse, -R64 ;  /* 0x0000003a23407223 */ /* 0x080fe20000010840 */
[----:B------:R-:W-:Y:S01]  /*55e0*/  FFMA.FTZ R33, R33, R58, R60 ;  /* 0x0000003a21217223 */ /* 0x000fe2000001003c */
[----:B------:R-:W-:-:S02]  /*55f0*/  HADD2.F32 R61, -RZ, R154.H0_H0 ;  /* 0x2000009aff3d7230 */ /* 0x000fc40000004100 */
[--C-:B------:R-:W-:Y:S01]  /*5600*/  HADD2.F32 R44, -RZ, R32.reuse.H1_H1 ;  /* 0x30000020ff2c7230 */ /* 0x100fe20000004100 */
[----:B------:R-:W-:Y:S01]  /*5610*/  F2FP.F16.F32.PACK_AB R59, R59, R62 ;  /* 0x0000003e3b3b723e */ /* 0x000fe200000000ff */
[----:B------:R-:W-:Y:S02]  /*5620*/  HADD2.F32 R58, -RZ, R32.H0_H0 ;  /* 0x20000020ff3a7230 */ /* 0x000fe40000004100 */
[--C-:B------:R-:W-:Y:S02]  /*5630*/  HADD2.F32 R32, -RZ, R34.reuse.H1_H1 ;  /* 0x30000022ff207230 */ /* 0x100fe40000004100 */
[-C--:B------:R-:W-:Y:S01]  /*5640*/  FMUL.FTZ R63, R44, R61.reuse ;  /* 0x0000003d2c3f7220 */ /* 0x080fe20000410000 */
[----:B------:R-:W-:Y:S02]  /*5650*/  HADD2.F32 R34, -RZ, R34.H0_H0 ;  /* 0x20000022ff227230 */ /* 0x000fe40000004100 */
[----:B------:R-:W-:Y:S01]  /*5660*/  FMUL.FTZ R61, R58, R61 ;  /* 0x0000003d3a3d7220 */ /* 0x000fe20000410000 */
[----:B------:R-:W-:-:S02]  /*5670*/  HADD2.F32 R35, -RZ, R151.H0_H0 ;  /* 0x20000097ff237230 */ /* 0x000fc40000004100 */
[-C--:B------:R-:W-:Y:S01]  /*5680*/  FMUL.FTZ R65, R32, R45.reuse ;  /* 0x0000002d20417220 */ /* 0x080fe20000410000 */
[----:B------:R-:W-:Y:S02]  /*5690*/  HADD2.F32 R151, -RZ, R151.H1_H1 ;  /* 0x30000097ff977230 */ /* 0x000fe40000004100 */
[----:B------:R-:W-:Y:S01]  /*56a0*/  FMUL.FTZ R45, R34, R45 ;  /* 0x0000002d222d7220 */ /* 0x000fe20000410000 */
[-C--:B------:R-:W-:Y:S01]  /*56b0*/  FFMA.FTZ R58, R58, R35.reuse, -R63 ;  /* 0x000000233a3a7223 */ /* 0x080fe2000001083f */
[----:B------:R-:W-:Y:S01]  /*56c0*/  FFMA.FTZ R61, R44, R35, R61 ;  /* 0x000000232c3d7223 */ /* 0x000fe2000001003d */
[-C--:B------:R-:W-:Y:S01]  /*56d0*/  FFMA.FTZ R65, R34, R151.reuse, -R65 ;  /* 0x0000009722417223 */ /* 0x080fe20000010841 */
[----:B------:R-:W-:Y:S01]  /*56e0*/  FFMA.FTZ R32, R32, R151, R45 ;  /* 0x0000009720207223 */ /* 0x000fe2000001002d */
[----:B------:R-:W-:Y:S01]  /*56f0*/  F2FP.F16.F32.PACK_AB R35, R33, R64 ;  /* 0x000000402123723e */ /* 0x000fe200000000ff */
[----:B------:R-:W-:Y:S01]  /*5700*/  IMAD.MOV.U32 R33, RZ, RZ, R59 ;  /* 0x000000ffff217224 */ /* 0x000fe200078e003b */
[----:B------:R-:W-:-:S02]  /*5710*/  F2FP.F16.F32.PACK_AB R58, R61, R58 ;  /* 0x0000003a3d3a723e */ /* 0x000fc400000000ff */
[----:B------:R-:W-:Y:S02]  /*5720*/  F2FP.F16.F32.PACK_AB R34, R32, R65 ;  /* 0x000000412022723e */ /* 0x000fe400000000ff */
[----:B------:R-:W-:-:S07]  /*5730*/  MOV R32, R58 ;  /* 0x0000003a00207202 */ /* 0x000fce0000000f00 */
.L_x_2536:
[----:B------:R-:W-:Y:S05]  /*5740*/  BSYNC B2 ;  /* 0x0000000000027941 */ /* 0x000fea0003800000 */
.L_x_2535:
[----:B--2---:R1:W-:Y:S02]  /*5750*/  STG.E.128 desc[UR60][R40.64+0x40], R32 ;  /* 0x0000402028007986 */ /* 0x0043e4000c101d3c */
.L_x_2534:
[----:B------:R-:W-:Y:S05]  /*5760*/  BSYNC B1 ;  /* 0x0000000000017941 */ /* 0x000fea0003800000 */
.L_x_2533:
        /* <DEDUP_REMOVED lines=14> */
[----:B------:R-:W-:Y:S02]  /*5850*/  HADD2.F32 R57, -RZ, R57.H0_H0 ;  /* 0x20000039ff397230 */ /* 0x000fe40000004100 */
[--C-:B------:R-:W-:Y:S02]  /*5860*/  HADD2.F32 R54, -RZ, R35.reuse.H1_H1 ;  /* 0x30000023ff367230 */ /* 0x100fe40000004100 */
[----:B------:R-:W-:Y:S01]  /*5870*/  FMUL.FTZ R58, R44, R56 ;  /* 0x000000382c3a7220 */ /* 0x000fe20000410000 */
[----:B------:R-:W-:-:S02]  /*5880*/  HADD2.F32 R35, -RZ, R35.H0_H0 ;  /* 0x20000023ff237230 */ /* 0x000fc40000004100 */
[----:B------:R-:W-:Y:S01]  /*5890*/  FMUL.FTZ R59, R33, R56 ;  /* 0x00000038213b7220 */ /* 0x000fe20000410000 */
[----:B------:R-:W-:Y:S02]  /*58a0*/  HADD2.F32 R45, -RZ, R45.H0_H0 ;  /* 0x2000002dff2d7230 */ /* 0x000fe40000004100 */
[-C--:B------:R-:W-:Y:S01]  /*58b0*/  FMUL.FTZ R56, R54, R57.reuse ;  /* 0x0000003936387220 */ /* 0x080fe20000410000 */
[----:B------:R-:W-:Y:S02]  /*58c0*/  HADD2.F32 R55, -RZ, R55.H0_H0 ;  /* 0x20000037ff377230 */ /* 0x000fe40000004100 */
[----:B------:R-:W-:Y:S01]  /*58d0*/  FMUL.FTZ R57, R35, R57 ;  /* 0x0000003923397220 */ /* 0x000fe20000410000 */
        /* <DEDUP_REMOVED lines=16> */
[----:B------:R-:W-:Y:S02]  /*59e0*/  HADD2.F32 R57, -RZ, R144.H0_H0 ;  /* 0x20000090ff397230 */ /* 0x000fe40000004100 */
[----:B------:R-:W-:Y:S01]  /*59f0*/  FMUL.FTZ R152, R34, R152 ;  /* 0x0000009822987220 */ /* 0x000fe20000410000 */
[-C--:B------:R-:W-:Y:S01]  /*5a00*/  FFMA.FTZ R59, R32, R56.reuse, -R59 ;  /* 0x00000038203b7223 */ /* 0x080fe2000001083b */
[----:B------:R-:W-:Y:S01]  /*5a10*/  FFMA.FTZ R58, R45, R56, R58 ;  /* 0x000000382d3a7223 */ /* 0x000fe2000001003a */
[-C--:B------:R-:W-:Y:S01]  /*5a20*/  FFMA.FTZ R61, R34, R57.reuse, -R61 ;  /* 0x00000039223d7223 */ /* 0x080fe2000001083d */
[----:B------:R-:W-:-:S03]  /*5a30*/  FFMA.FTZ R152, R55, R57, R152 ;  /* 0x0000003937987223 */ /* 0x000fc60000010098 */
[----:B------:R-:W-:Y:S02]  /*5a40*/  F2FP.F16.F32.PACK_AB R32, R58, R59 ;  /* 0x0000003b3a20723e */ /* 0x000fe400000000ff */
[----:B------:R-:W-:-:S07]  /*5a50*/  F2FP.F16.F32.PACK_AB R34, R152, R61 ;  /* 0x0000003d9822723e */ /* 0x000fce00000000ff */
.L_x_2540:
[----:B------:R-:W-:Y:S05]  /*5a60*/  BSYNC B2 ;  /* 0x0000000000027941 */ /* 0x000fea0003800000 */
.L_x_2539:
[----:B--2---:R1:W-:Y:S02]  /*5a70*/  STG.E.128 desc[UR60][R40.64+0x80], R32 ;  /* 0x0000802028007986 */ /* 0x0043e4000c101d3c */
.L_x_2538:
[----:B------:R-:W-:Y:S05]  /*5a80*/  BSYNC B1 ;  /* 0x0000000000017941 */ /* 0x000fea0003800000 */
.L_x_2537:
        /* <DEDUP_REMOVED lines=49> */
.L_x_2544:
[----:B------:R-:W-:Y:S05]  /*5da0*/  BSYNC B2 ;  /* 0x0000000000027941 */ /* 0x000fea0003800000 */
.L_x_2543:
[----:B--2---:R1:W-:Y:S02]  /*5db0*/  STG.E.128 desc[UR60][R40.64+0xc0], R32 ;  /* 0x0000c02028007986 */ /* 0x0043e4000c101d3c */
.L_x_2542:
[----:B------:R-:W-:Y:S05]  /*5dc0*/  BSYNC B1 ;  /* 0x0000000000017941 */ /* 0x000fea0003800000 */
.L_x_2541:
        /* <DEDUP_REMOVED lines=48> */
.L_x_2548:
[----:B------:R-:W-:Y:S05]  /*60d0*/  BSYNC B2 ;  /* 0x0000000000027941 */ /* 0x000fea0003800000 */
.L_x_2547:
[----:B--2---:R1:W-:Y:S02]  /*60e0*/  STG.E.128 desc[UR60][R40.64+0x100], R32 ;  /* 0x0001002028007986 */ /* 0x0043e4000c101d3c */
.L_x_2546:
[----:B------:R-:W-:Y:S05]  /*60f0*/  BSYNC B1 ;  /* 0x0000000000017941 */ /* 0x000fea0003800000 */
.L_x_2545:
        /* <DEDUP_REMOVED lines=47> */
.L_x_2550:
[----:B------:R-:W-:Y:S05]  /*63f0*/  BSYNC B1 ;  /* 0x0000000000017941 */ /* 0x000fea0003800000 */
.L_x_2549:
[----:B--2---:R1:W-:Y:S01]  /*6400*/  STG.E.128 desc[UR60][R40.64+0x140], R32 ;  /* 0x0001402028007986 */ /* 0x0043e2000c101d3c */
[----:B------:R-:W-:Y:S05]  /*6410*/  BRA `(.L_x_2528) ;  /* 0x0000003c00ec7947 */ /* 0x000fea0003800000 */
.L_x_2496:
        /* <DEDUP_REMOVED lines=47> */
.L_x_2552:
[----:B------:R-:W-:Y:S05]  /*6710*/  BSYNC B1 ;  /* 0x0000000000017941 */ /* 0x000fea0003800000 */
.L_x_2551:
        /* <DEDUP_REMOVED lines=45> */
.L_x_2554:
[----:B------:R-:W-:Y:S05]  /*69f0*/  BSYNC B1 ;  /* 0x0000000000017941 */ /* 0x000fea0003800000 */
.L_x_2553:
[----:B------:R-:W2:Y:S01]  /*6a00*/  LDL R0, [R1+0x14] ;  /* 0x0000140001007983 */ /* 0x000ea20000100800 */
[----:B-----5:R-:W-:Y:S01]  /*6a10*/  MOV R3, R34 ;  /* 0x0000002200037202 */ /* 0x020fe20000000f00 */
[----:B0-----:R-:W-:Y:S02]  /*6a20*/  IMAD.MOV.U32 R81, RZ, RZ, R32 ;  /* 0x000000ffff517224 */ /* 0x001fe400078e0020 */
[----:B------:R-:W-:-:S05]  /*6a30*/  IMAD.MOV.U32 R80, RZ, RZ, R33 ;  /* 0x000000ffff507224 */ /* 0x000fca00078e0021 */
[----:B------:R-:W-:Y:S01]  /*6a40*/  PRMT R169, R81, 0x5410, R80 ;  /* 0x0000541051a97816 */ /* 0x000fe20000000050 */
[----:B------:R-:W-:Y:S02]  /*6a50*/  IMAD.MOV.U32 R80, RZ, RZ, R43 ;  /* 0x000000ffff507224 */ /* 0x000fe400078e002b */
[----:B------:R-:W-:-:S03]  /*6a60*/  IMAD.MOV.U32 R81, RZ, RZ, R36 ;  /* 0x000000ffff517224 */ /* 0x000fc600078e0024 */
[----:B------:R-:W-:Y:S02]  /*6a70*/  PRMT R176, R80, 0x7610, R176 ;  /* 0x0000761050b07816 */ /* 0x000fe400000000b0 */
[----:B------:R-:W-:Y:S02]  /*6a80*/  PRMT R173, R81, 0x7610, R173 ;  /* 0x0000761051ad7816 */ /* 0x000fe400000000ad */
[----:B--2---:R-:W-:Y:S01]  /*6a90*/  R2UR UR4, R0 ;  /* 0x00000000000472ca */ /* 0x004fe200000e0000 */
[----:B------:R-:W-:-:S05]  /*6aa0*/  IMAD.MOV.U32 R0, RZ, RZ, R35 ;  /* 0x000000ffff007224 */ /* 0x000fca00078e0023 */
[----:B------:R-:W-:Y:S01]  /*6ab0*/  PRMT R168, R3, 0x5410, R0 ;  /* 0x0000541003a87816 */ /* 0x000fe20000000000 */
[----:B------:R-:W-:Y:S01]  /*6ac0*/  IMAD.MOV.U32 R0, RZ, RZ, R39 ;  /* 0x000000ffff007224 */ /* 0x000fe200078e0027 */
[----:B------:R-:W-:-:S04]  /*6ad0*/  MOV R3, R38 ;  /* 0x0000002600037202 */ /* 0x000fc80000000f00 */
[----:B------:R-:W-:Y:S01]  /*6ae0*/  PRMT R174, R0, 0x7610, R174 ;  /* 0x0000761000ae7816 */ /* 0x000fe200000000ae */
[----:B------:R-:W-:Y:S01]  /*6af0*/  IMAD.MOV.U32 R0, RZ, RZ, R37 ;  /* 0x000000ffff007224 */ /* 0x000fe200078e0025 */
[----:B------:R-:W-:Y:S01]  /*6b00*/  PRMT R172, R3, 0x7610, R172 ;  /* 0x0000761003ac7816 */ /* 0x000fe200000000ac */
[----:B------:R-:W-:Y:S01]  /*6b10*/  UISETP.NE.AND UP0, UPT, UR4, 0x3, UPT ;  /* 0x000000030400788c */ /* 0x000fe2000bf05270 */
[----:B------:R-:W-:-:S04]  /*6b20*/  MOV R3, R42 ;  /* 0x0000002a00037202 */ /* 0x000fc80000000f00 */
[----:B------:R-:W-:Y:S01]  /*6b30*/  PRMT R175, R0, 0x5410, R3 ;  /* 0x0000541000af7816 */ /* 0x000fe20000000003 */
[----:B------:R-:W-:Y:S01]  /*6b40*/  IMAD.MOV.U32 R0, RZ, RZ, R40 ;  /* 0x000000ffff007224 */ /* 0x000fe200078e0028 */
[----:B------:R-:W-:Y:S01]  /*6b50*/  PLOP3.LUT P2, PT, PT, PT, UP0, 0x80, 0x0 ;  /* 0x000000000000781c */ /* 0x000fe20003f4f008 */
        /* <DEDUP_REMOVED lines=13> */
[----:B------:R-:W-:Y:S01]  /*6c30*/  PRMT R172, R172, 0x5410, R3 ;  /* 0x00005410acac7816 */ /* 0x000fe20000000003 */
[----:B------:R-:W-:-:S03]  /*6c40*/  IMAD.MOV.U32 R3, RZ, RZ, R48 ;  /* 0x000000ffff037224 */ /* 0x000fc600078e0030 */
[----:B------:R-:W-:Y:S02]  /*6c50*/  PRMT R177, R0, 0x7610, R177 ;  /* 0x0000761000b17816 */ /* 0x000fe400000000b1 */
[----:B------:R-:W-:Y:S01]  /*6c60*/  PRMT R173, R173, 0x5410, R3 ;  /* 0x00005410adad7816 */ /* 0x000fe20000000003 */
[----:B------:R-:W-:Y:S01]  /*6c70*/  IMAD.MOV.U32 R3, RZ, RZ, R55 ;  /* 0x000000ffff037224 */ /* 0x000fe200078e0037 */
[----:B------:R-:W-:-:S04]  /*6c80*/  MOV R0, R54 ;  /* 0x0000003600007202 */ /* 0x000fc80000000f00 */
[----:B------:R-:W-:Y:S01]  /*6c90*/  PRMT R177, R177, 0x5410, R0 ;  /* 0x00005410b1b17816 */ /* 0x000fe20000000000 */
[----:B------:R-:W-:Y:S01]  /*6ca0*/  IMAD.MOV.U32 R0, RZ, RZ, R52 ;  /* 0x000000ffff007224 */ /* 0x000fe200078e0034 */
[----:B------:R-:W-:Y:S01]  /*6cb0*/  PRMT R178, R3, 0x7610, R178 ;  /* 0x0000761003b27816 */ /* 0x000fe200000000b2 */
[----:B------:R-:W-:-:S03]  /*6cc0*/  IMAD.MOV.U32 R3, RZ, RZ, R53 ;  /* 0x000000ffff037224 */ /* 0x000fc600078e0035 */
[----:B------:R-:W-:Y:S01]  /*6cd0*/  PRMT R178, R178, 0x5410, R0 ;  /* 0x00005410b2b27816 */ /* 0x000fe20000000000 */
[----:B------:R-:W-:Y:S01]  /*6ce0*/  IMAD.MOV.U32 R0, RZ, RZ, R59 ;  /* 0x000000ffff007224 */ /* 0x000fe200078e003b */
[----:B------:R-:W-:Y:S02]  /*6cf0*/  PRMT R158, R3, 0x7610, R158 ;  /* 0x00007610039e7816 */ /* 0x000fe4000000009e */
[----:B------:R-:W-:Y:S02]  /*6d00*/  MOV R3, R58 ;  /* 0x0000003a00037202 */ /* 0x000fe40000000f00 */
        /* <DEDUP_REMOVED lines=41> */
.L_x_2555:
[----:B------:R-:W-:Y:S01]  /*6fa0*/  IMAD R3, R16, 0x8, R2 ;  /* 0x0000000810037824 */ /* 0x000fe200078e0202 */
[----:B------:R-:W-:Y:S01]  /*6fb0*/  SHF.L.U32 R0, R188, 0x1f, RZ ;  /* 0x0000001fbc007819 */ /* 0x000fe200000006ff */
[----:B------:R-:W0:Y:S01]  /*6fc0*/  LDC R142, c[0x0][0x2f4] ;  /* 0x0000bd00ff8e7b82 */ /* 0x000e220000000800 */
[----:B------:R-:W-:Y:S01]  /*6fd0*/  BSSY B1, `(.L_x_2556) ;  /* 0x0000004000017945 */ /* 0x000fe20003800000 */
[----:B------:R-:W-:Y:S01]  /*6fe0*/  MOV R125, R84 ;  /* 0x00000054007d7202 */ /* 0x000fe20000000f00 */
[----:B------:R-:W1:Y:S02]  /*6ff0*/  SYNCS.PHASECHK.TRANS64.TRYWAIT P5, [R3+URZ+0x34890], R0 ;  /* 0x03489000030075a7 */ /* 0x000e6400080a017f */
[----:B-1----:R-:W-:Y:S05]  /*7000*/  @!P5 BRA `(.L_x_2557) ;  /* 0x0000020800f0d947 */ /* 0x002fea0003800000 */
.L_x_2884:
[----:B------:R-:W-:Y:S05]  /*7010*/  BSYNC B1 ;  /* 0x0000000000017941 */ /* 0x000fea0003800000 */
.L_x_2556:
        /* <DEDUP_REMOVED lines=42> */
[CC--:B------:R-:W-:Y:S01]  /*72c0*/  FMUL.FTZ R85, R81.reuse, R158.reuse ;  /* 0x0000009e51557220 */ /* 0x0c0fe20000410000 */
        /* <DEDUP_REMOVED lines=14> */
[----:B------:R-:W-:Y:S02]  /*73b0*/  HADD2.F32 R159, -RZ, R176.H0_H0 ;  /* 0x200000b0ff9f7230 */ /* 0x000fe40000004100 */
        /* <DEDUP_REMOVED lines=9> */
[----:B------:R-:W-:Y:S01]  /*7450*/  IMAD.MOV.U32 R81, RZ, RZ, R53 ;  /* 0x000000ffff517224 */ /* 0x000fe200078e0035 */
[----:B------:R-:W-:Y:S02]  /*7460*/  MOV R85, R41 ;  /* 0x0000002900557202 */ /* 0x000fe40000000f00 */
        /* <DEDUP_REMOVED lines=14> */
[----:B------:R-:W-:-:S03]  /*7550*/  HADD2.F32 R55, -RZ, R176.H1_H1 ;  /* 0x300000b0ff377230 */ /* 0x000fc60000004100 */
        /* <DEDUP_REMOVED lines=19> */
[--C-:B------:R-:W-:Y:S01]  /*7690*/  HADD2.F32 R55, -RZ, R86.reuse.H0_H0 ;  /* 0x20000056ff377230 */ /* 0x100fe20000004100 */
[----:B------:R-:W-:Y:S01]  /*76a0*/  F2FP.F16.F32.PACK_AB R40, R40, R159 ;  /* 0x0000009f2828723e */ /* 0x000fe200000000ff */
[----:B------:R-:W-:Y:S01]  /*76b0*/  HADD2.F32 R80, -RZ, R175.H1_H1 ;  /* 0x300000afff507230 */ /* 0x000fe20000004100 */
        /* <DEDUP_REMOVED lines=8> */
[----:B------:R-:W-:Y:S02]  /*7740*/  IMAD.MOV.U32 R80, RZ, RZ, R40 ;  /* 0x000000ffff507224 */ /* 0x000fe400078e0028 */
[-C--:B------:R-:W-:Y:S01]  /*7750*/  FFMA.FTZ R55, R82, R42.reuse, -R55 ;  /* 0x0000002a52377223 */ /* 0x080fe20000010837 */
[----:B------:R-:W-:Y:S01]  /*7760*/  FFMA.FTZ R43, R86, R42, R43 ;  /* 0x0000002a562b7223 */ /* 0x000fe2000001002b */
[----:B------:R-:W-:-:S03]  /*7770*/  IMAD.MOV.U32 R84, RZ, RZ, R54 ;  /* 0x000000ffff547224 */ /* 0x000fc600078e0036 */
[----:B------:R-:W-:Y:S01]  /*7780*/  F2FP.F16.F32.PACK_AB R55, R55, R87 ;  /* 0x000000573737723e */ /* 0x000fe200000000ff */
[----:B------:R-:W-:Y:S01]  /*7790*/  IMAD.MOV.U32 R87, RZ, RZ, R52 ;  /* 0x000000ffff577224 */ /* 0x000fe200078e0034 */
[----:B------:R-:W-:-:S03]  /*77a0*/  F2FP.F16.F32.PACK_AB R43, R43, R158 ;  /* 0x0000009e2b2b723e */ /* 0x000fc600000000ff */
[----:B------:R-:W-:Y:S02]  /*77b0*/  IMAD.MOV.U32 R82, RZ, RZ, R55 ;  /* 0x000000ffff527224 */ /* 0x000fe400078e0037 */
[----:B------:R-:W-:-:S07]  /*77c0*/  IMAD.MOV.U32 R86, RZ, RZ, R43 ;  /* 0x000000ffff567224 */ /* 0x000fce00078e002b */
.L_x_2563:
[----:B------:R-:W-:Y:S05]  /*77d0*/  BSYNC B3 ;  /* 0x0000000000037941 */ /* 0x000fea0003800000 */
.L_x_2562:
        /* <DEDUP_REMOVED lines=12> */
.L_x_2561:
[----:B------:R-:W-:Y:S05]  /*78a0*/  BSYNC B2 ;  /* 0x0000000000027941 */ /* 0x000fea0003800000 */
.L_x_2560:
        /* <DEDUP_REMOVED lines=35> */
[----:B------:R-:W-:Y:S02]  /*7ae0*/  HADD2.F32 R82, -RZ, R82.H1_H1 ;  /* 0x30000052ff527230 */ /* 0x000fe40000004100 */
[C---:B------:R-:W-:Y:S01]  /*7af0*/  FMUL.FTZ R83, R85.reuse, R83 ;  /* 0x0000005355537220 */ /* 0x040fe20000410000 */
[----:B------:R-:W-:Y:S02]  /*7b00*/  HADD2.F32 R37, -RZ, R37.H0_H0 ;  /* 0x20000025ff257230 */ /* 0x000fe40000004100 */
[-C--:B------:R-:W-:Y:S01]  /*7b10*/  FFMA.FTZ R53, R85, R84.reuse, -R53 ;  /* 0x0000005455357223 */ /* 0x080fe20000010835 */
[----:B------:R-:W-:Y:S02]  /*7b20*/  HADD2.F32 R38, -RZ, R38.H0_H0 ;  /* 0x20000026ff267230 */ /* 0x000fe40000004100 */
        /* <DEDUP_REMOVED lines=42> */
[----:B------:R-:W-:Y:S01]  /*7dd0*/  FMUL.FTZ R84, R81, R84 ;  /* 0x0000005451547220 */ /* 0x000fe20000410000 */
[----:B------:R-:W-:-:S02]  /*7de0*/  IMAD.MOV.U32 R43, RZ, RZ, R55 ;  /* 0x000000ffff2b7224 */ /* 0x000fc400078e0037 */
[-C--:B------:R-:W-:Y:S01]  /*7df0*/  FFMA.FTZ R82, R81, R51.reuse, -R82 ;  /* 0x0000003351527223 */ /* 0x080fe20000010852 */
[----:B------:R-:W-:Y:S02]  /*7e00*/  HADD2.F32 R81, -RZ, R172.H1_H1 ;  /* 0x300000acff517230 */ /* 0x000fe40000004100 */
[----:B------:R-:W-:Y:S01]  /*7e10*/  FFMA.FTZ R84, R50, R51, R84 ;  /* 0x0000003332547223 */ /* 0x000fe20000010054 */
[----:B------:R-:W-:Y:S02]  /*7e20*/  HADD2.F32 R50, -RZ, R40.H1_H1 ;  /* 0x30000028ff327230 */ /* 0x000fe40000004100 */
[----:B------:R-:W-:Y:S02]  /*7e30*/  HADD2.F32 R40, -RZ, R36.H0_H0 ;  /* 0x20000024ff287230 */ /* 0x000fe40000004100 */
[-C--:B------:R-:W-:Y:S01]  /*7e40*/  FMUL.FTZ R36, R52, R49.reuse ;  /* 0x0000003134247220 */ /* 0x080fe20000410000 */
[--C-:B------:R-:W-:Y:S02]  /*7e50*/  HADD2.F32 R51, -RZ, R42.reuse.H0_H0 ;  /* 0x2000002aff337230 */ /* 0x100fe40000004100 */
[----:B------:R-:W-:Y:S01]  /*7e60*/  FMUL.FTZ R49, R50, R49 ;  /* 0x0000003132317220 */ /* 0x000fe20000410000 */
[----:B------:R-:W-:-:S02]  /*7e70*/  HADD2.F32 R42, -RZ, R42.H1_H1 ;  /* 0x3000002aff2a7230 */ /* 0x000fc40000004100 */
[-C--:B------:R-:W-:Y:S01]  /*7e80*/  FFMA.FTZ R36, R50, R40.reuse, -R36 ;  /* 0x0000002832247223 */ /* 0x080fe20000010824 */
[----:B------:R-:W-:Y:S02]  /*7e90*/  HADD2.F32 R50, -RZ, R172.H0_H0 ;  /* 0x200000acff327230 */ /* 0x000fe40000004100 */
[----:B------:R-:W-:Y:S01]  /*7ea0*/  FFMA.FTZ R40, R52, R40, R49 ;  /* 0x0000002834287223 */ /* 0x000fe20000010031 */
[--C-:B------:R-:W-:Y:S02]  /*7eb0*/  HADD2.F32 R49, -RZ, R54.reuse.H0_H0 ;  /* 0x20000036ff317230 */ /* 0x100fe40000004100 */
[----:B------:R-:W-:Y:S01]  /*7ec0*/  HADD2.F32 R54, -RZ, R54.H1_H1 ;  /* 0x30000036ff367230 */ /* 0x000fe20000004100 */
[----:B------:R-:W-:Y:S01]  /*7ed0*/  F2FP.F16.F32.PACK_AB R36, R36, R82 ;  /* 0x000000522424723e */ /* 0x000fe200000000ff */
[----:B------:R-:W-:Y:S02]  /*7ee0*/  IMAD.MOV.U32 R55, RZ, RZ, R83 ;  /* 0x000000ffff377224 */ /* 0x000fe400078e0053 */
[-C--:B------:R-:W-:Y:S01]  /*7ef0*/  FMUL.FTZ R52, R49, R81.reuse ;  /* 0x0000005131347220 */ /* 0x080fe20000410000 */
[----:B------:R-:W-:Y:S01]  /*7f00*/  FMUL.FTZ R81, R51, R81 ;  /* 0x0000005133517220 */ /* 0x000fe20000410000 */
[----:B------:R-:W-:-:S02]  /*7f10*/  F2FP.F16.F32.PACK_AB R84, R40, R84 ;  /* 0x000000542854723e */ /* 0x000fc400000000ff */
[-C--:B------:R-:W-:Y:S01]  /*7f20*/  FFMA.FTZ R52, R51, R50.reuse, -R52 ;  /* 0x0000003233347223 */ /* 0x080fe20000010834 */
        /* <DEDUP_REMOVED lines=8> */
[----:B------:R-:W-:Y:S02]  /*7fb0*/  F2FP.F16.F32.PACK_AB R39, R39, R81 ;  /* 0x000000512727723e */ /* 0x000fe400000000ff */
[----:B------:R-:W-:-:S03]  /*7fc0*/  MOV R42, R49 ;  /* 0x00000031002a7202 */ /* 0x000fc60000000f00 */
[----:B------:R-:W-:-:S07]  /*7fd0*/  IMAD.MOV.U32 R54, RZ, RZ, R39 ;  /* 0x000000ffff367224 */ /* 0x000fce00078e0027 */
.L_x_2567:
[----:B------:R-:W-:Y:S05]  /*7fe0*/  BSYNC B3 ;  /* 0x0000000000037941 */ /* 0x000fea0003800000 */
.L_x_2566:
        /* <DEDUP_REMOVED lines=12> */
.L_x_2565:
[----:B------:R-:W-:Y:S05]  /*80b0*/  BSYNC B2 ;  /* 0x0000000000027941 */ /* 0x000fea0003800000 */
.L_x_2564:
[----:B------:R-:W-:-:S13]  /*80c0*/  ISETP.NE.AND P4, PT, R9, RZ, PT ;  /* 0x000000ff0900720c */ /* 0x000fda0003f85270 */
[----:B------:R-:W-:Y:S05]  /*80d0*/  @!P4 BRA `(.L_x_2559) ;  /* 0x0000000400f0c947 */ /* 0x000fea0003800000 */
[----:B---3--:R-:W3:Y:S01]  /*80e0*/  LDL R36, [R1+0x10] ;  /* 0x0000100001247983 */ /* 0x008ee20000100800 */
[----:B------:R-:W-:Y:S01]  /*80f0*/  BSSY B2, `(.L_x_2568) ;  /* 0x0000078000027945 */ /* 0x000fe20003800000 */
[----:B---3--:R-:W-:-:S04]  /*8100*/  LOP3.LUT P5, RZ, R36, 0x1, RZ, 0xc0, !PT ;  /* 0x0000000124ff7812 */ /* 0x008fc800078ac0ff */
[----:B------:R-:W-:-:S04]  /*8110*/  SEL R36, R120, R144, !P5 ;  /* 0x0000009078247207 */ /* 0x000fc80006800000 */
        /* <DEDUP_REMOVED lines=18> */
[----:B------:R-:W-:-:S05]  /*8240*/  LEA.HI R36, R38, R36, RZ, 0x3 ;  /* 0x0000002426247211 */ /* 0x000fca00078f18ff */
[----:B------:R-:W-:-:S05]  /*8250*/  IMAD.SHL.U32 R36, R36, 0x400, RZ ;  /* 0x0000040024247824 */ /* 0x000fca00078e00ff */
[----:B------:R-:W-:-:S05]  /*8260*/  LOP3.LUT R36, R36, 0x7fffe000, RZ, 0xc0, !PT ;  /* 0x7fffe00024247812 */ /* 0x000fca00078ec0ff */
[----:B------:R-:W-:-:S04]  /*8270*/  IMAD R36, R196, 0x200, R36 ;  /* 0x00000200c4247824 */ /* 0x000fc800078e0224 */
[----:B------:R-:W-:-:S04]  /*8280*/  IMAD.IADD R36, R36, 0x1, R37 ;  /* 0x0000000124247824 */ /* 0x000fc800078e0225 */
[C---:B--2---:R-:W-:Y:S02]  /*8290*/  IMAD R40, R16.reuse, 0x6000, R36 ;  /* 0x0000600010287824 */ /* 0x044fe400078e0224 */
[----:B------:R-:W-:Y:S02]  /*82a0*/  IMAD R36, R16, 0x6000, R137 ;  /* 0x0000600010247824 */ /* 0x000fe400078e0289 */
[----:B------:R-:W-:-:S03]  /*82b0*/  IMAD R40, R40, 0x2, R2 ;  /* 0x0000000228287824 */ /* 0x000fc600078e0202 */
[----:B------:R-:W-:-:S03]  /*82c0*/  LEA R36, R36, R2, 0x1 ;  /* 0x0000000224247211 */ /* 0x000fc600078e08ff */
        /* <DEDUP_REMOVED lines=89> */
[----:B------:R-:W-:-:S07]  /*8860*/  MOV R42, R35 ;  /* 0x00000023002a7202 */ /* 0x000fce0000000f00 */
.L_x_2569:
[----:B------:R-:W-:Y:S05]  /*8870*/  BSYNC B2 ;  /* 0x0000000000027941 */ /* 0x000fea0003800000 */
.L_x_2568:
[----:B--2---:R4:W-:Y:S04]  /*8880*/  STG.E.128 desc[UR60][R48.64], R36 ;  /* 0x0000002430007986 */ /* 0x0049e8000c101d3c */
[----:B0-----:R4:W-:Y:S02]  /*8890*/  @!P4 STG.E.128 desc[UR60][R50.64], R40 ;  /* 0x000000283200c986 */ /* 0x0019e4000c101d3c */
.L_x_2559:
[----:B------:R-:W-:Y:S05]  /*88a0*/  BSYNC B1 ;  /* 0x0000000000017941 */ /* 0x000fea0003800000 */
.L_x_2558:
        /* <DEDUP_REMOVED lines=18> */
[----:B------:R-:W-:Y:S01]  /*89d0*/  LEA.HI R38, R38, R34, RZ, 0x3 ;  /* 0x0000002226267211 */ /* 0x000fe200078f18ff */
[----:B------:R-:W-:Y:S01]  /*89e0*/  IMAD R34, R16, 0x6000, R138 ;  /* 0x0000600010227824 */ /* 0x000fe200078e028a */
[----:B------:R-:W-:-:S03]  /*89f0*/  ISETP.GE.AND P3, PT, R36, R142, PT ;  /* 0x0000008e2400720c */ /* 0x000fc60003f66270 */
[----:B------:R-:W-:Y:S01]  /*8a00*/  IMAD.SHL.U32 R38, R38, 0x400, RZ ;  /* 0x0000040026267824 */ /* 0x000fe200078e00ff */
[----:B------:R-:W-:-:S04]  /*8a10*/  LEA R34, R34, R2, 0x1 ;  /* 0x0000000222227211 */ /* 0x000fc800078e08ff */
[----:B------:R-:W-:-:S05]  /*8a20*/  LOP3.LUT R38, R38, 0x7fffe000, RZ, 0xc0, !PT ;  /* 0x7fffe00026267812 */ /* 0x000fca00078ec0ff */
[--C-:B------:R-:W-:Y:S02]  /*8a30*/  @!P3 SHF.R.S32.HI R32, RZ, 0x1f, R36.reuse ;  /* 0x0000001fff20b819 */ /* 0x100fe40000011424 */
[--C-:B------:R-:W-:Y:S02]  /*8a40*/  @!P3 IADD3 R33, P4, P5, R92, R124, R36.reuse ;  /* 0x0000007c5c21b210 */ /* 0x100fe40007d9e024 */
[----:B------:R-:W-:Y:S02]  /*8a50*/  LOP3.LUT R36, R194, 0x38, R36, 0xf8, !PT ;  /* 0x00000038c2247812 */ /* 0x000fe400078ef824 */
[----:B------:R-:W-:Y:S02]  /*8a60*/  @!P3 IADD3.X R32, R89, R44, R32, P4, P5 ;  /* 0x0000002c5920b210 */ /* 0x000fe400027ea420 */
[----:B------:R-:W-:Y:S02]  /*8a70*/  LOP3.LUT R36, R36, R39, RZ, 0x3c, !PT ;  /* 0x0000002724247212 */ /* 0x000fe400078e3cff */
[----:B------:R-:W-:-:S02]  /*8a80*/  LEA R40, P4, R35, R114, 0x1 ;  /* 0x0000007223287211 */ /* 0x000fc400078808ff */
[----:B------:R-:W-:Y:S02]  /*8a90*/  IADD3 R36, R36, R38, R198 ;  /* 0x0000002624247210 */ /* 0x000fe40007ffe0c6 */
[----:B------:R-:W-:Y:S02]  /*8aa0*/  LEA.HI.X R41, R35, R115, R37, 0x1, P4 ;  /* 0x0000007323297211 */ /* 0x000fe400020f0c25 */
[----:B------:R-:W-:Y:S01]  /*8ab0*/  @!P3 LEA R42, P4, R33, R114, 0x1 ;  /* 0x00000072212ab211 */ /* 0x000fe200078808ff */
[----:B------:R-:W-:-:S03]  /*8ac0*/  IMAD R36, R16, 0x6000, R36 ;  /* 0x0000600010247824 */ /* 0x000fc600078e0224 */
[----:B------:R-:W-:Y:S01]  /*8ad0*/  @!P3 LEA.HI.X R43, R33, R115, R32, 0x1, P4 ;  /* 0x00000073212bb211 */ /* 0x000fe200020f0c20 */
[----:B------:R-:W-:Y:S01]  /*8ae0*/  IMAD R36, R36, 0x2, R2 ;  /* 0x0000000224247824 */ /* 0x000fe200078e0202 */
[----:B------:R-:W0:Y:S01]  /*8af0*/  LDS.128 R32, [R34+0x1c400] ;  /* 0x01c4000022207984 */ /* 0x000e220000000c00 */
[----:B------:R-:W-:-:S04]  /*8b00*/  ISETP.GE.AND P4, PT, R18, R117, PT ;  /* 0x000000751200720c */ /* 0x000fc80003f86270 */
[----:B------:R-:W2:Y:S09]  /*8b10*/  LDS.128 R36, [R36+0x1c400] ;  /* 0x01c4000024247984 */ /* 0x000eb20000000c00 */
        /* <DEDUP_REMOVED lines=9> */
[----:B------:R-:W-:Y:S02]  /*8bb0*/  HADD2.F32 R37, -RZ, R37.H1_H1 ;  /* 0x30000025ff257230 */ /* 0x000fe40000004100 */
        /* <DEDUP_REMOVED lines=10> */
[----:B------:R-:W-:-:S02]  /*8c60*/  HADD2.F32 R165, -RZ, R165.H0_H0 ;  /* 0x200000a5ffa57230 */ /* 0x000fc40000004100 */
[----:B------:R-:W-:Y:S02]  /*8c70*/  HADD2.F32 R76, -RZ, R76.H0_H0 ;  /* 0x2000004cff4c7230 */ /* 0x000fe40000004100 */
[CC--:B------:R-:W-:Y:S01]  /*8c80*/  FMUL.FTZ R49, R37.reuse, R45.reuse ;  /* 0x0000002d25317220 */ /* 0x0c0fe20000410000 */
[C---:B------:R-:W-:Y:S01]  /*8c90*/  FMUL.FTZ R50, R48.reuse, R45 ;  /* 0x0000002d30327220 */ /* 0x040fe20000410000 */
[----:B------:R-:W-:Y:S02]  /*8ca0*/  HADD2.F32 R64, -RZ, R64.H0_H0 ;  /* 0x20000040ff407230 */ /* 0x000fe40000004100 */
[-C--:B------:R-:W-:Y:S01]  /*8cb0*/  FFMA.FTZ R45, R48, R33.reuse, -R49 ;  /* 0x00000021302d7223 */ /* 0x080fe20000010831 */
[----:B------:R-:W-:Y:S01]  /*8cc0*/  FFMA.FTZ R37, R37, R33, R50 ;  /* 0x0000002125257223 */ /* 0x000fe20000010032 */
[----:B------:R-:W-:Y:S02]  /*8cd0*/  IMAD.MOV.U32 R33, RZ, RZ, R39 ;  /* 0x000000ffff217224 */ /* 0x000fe400078e0027 */
[----:B------:R-:W-:Y:S01]  /*8ce0*/  HADD2.F32 R49, -RZ, R166.H1_H1 ;  /* 0x300000a6ff317230 */ /* 0x000fe20000004100 */
[----:B------:R-:W-:Y:S01]  /*8cf0*/  F2FP.F16.F32.PACK_AB R45, R45, R47 ;  /* 0x0000002f2d2d723e */ /* 0x000fe200000000ff */
[----:B------:R-:W-:Y:S01]  /*8d00*/  HADD2.F32 R48, -RZ, R35.H0_H0 ;  /* 0x20000023ff307230 */ /* 0x000fe20000004100 */
[----:B------:R-:W-:Y:S01]  /*8d10*/  F2FP.F16.F32.PACK_AB R37, R37, R46 ;  /* 0x0000002e2525723e */ /* 0x000fe200000000ff */
[----:B------:R-:W-:-:S02]  /*8d20*/  HADD2.F32 R39, -RZ, R33.H0_H0 ;  /* 0x20000021ff277230 */ /* 0x000fc40000004100 */
[----:B------:R-:W-:Y:S02]  /*8d30*/  HADD2.F32 R50, -RZ, R164.H1_H1 ;  /* 0x300000a4ff327230 */ /* 0x000fe40000004100 */
[----:B------:R-:W-:Y:S02]  /*8d40*/  HADD2.F32 R33, -RZ, R33.H1_H1 ;  /* 0x30000021ff217230 */ /* 0x000fe40000004100 */
[CC--:B------:R-:W-:Y:S01]  /*8d50*/  FMUL.FTZ R51, R39.reuse, R49.reuse ;  /* 0x0000003127337220 */ /* 0x0c0fe20000410000 */
[C---:B------:R-:W-:Y:S01]  /*8d60*/  FMUL.FTZ R49, R48.reuse, R49 ;  /* 0x0000003130317220 */ /* 0x040fe20000410000 */
[----:B------:R-:W-:Y:S02]  /*8d70*/  HADD2.F32 R166, -RZ, R166.H0_H0 ;  /* 0x200000a6ffa67230 */ /* 0x000fe40000004100 */
[-C--:B------:R-:W-:Y:S01]  /*8d80*/  FFMA.FTZ R51, R48, R50.reuse, -R51 ;  /* 0x0000003230337223 */ /* 0x080fe20000010833 */
[----:B------:R-:W-:Y:S01]  /*8d90*/  FFMA.FTZ R49, R39, R50, R49 ;  /* 0x0000003227317223 */ /* 0x000fe20000010031 */
[----:B------:R-:W-:Y:S01]  /*8da0*/  SHF.R.U32.HI R39, RZ, 0x10, R79 ;  /* 0x00000010ff277819 */ /* 0x000fe2000001164f */
[----:B------:R-:W-:Y:S01]  /*8db0*/  HADD2.F32 R48, -RZ, R35.H1_H1 ;  /* 0x30000023ff307230 */ /* 0x000fe20000004100 */
[----:B------:R-:W-:Y:S01]  /*8dc0*/  SHF.R.U32.HI R50, RZ, 0x10, R67 ;  /* 0x00000010ff327819 */ /* 0x000fe20000011643 */
[----:B------:R-:W-:-:S02]  /*8dd0*/  HADD2.F32 R164, -RZ, R164.H0_H0 ;  /* 0x200000a4ffa47230 */ /* 0x000fc40000004100 */
[----:B------:R-:W-:Y:S02]  /*8de0*/  HADD2.F32 R39, -RZ, R39.H0_H0 ;  /* 0x20000027ff277230 */ /* 0x000fe40000004100 */
[----:B------:R-:W-:Y:S02]  /*8df0*/  HADD2.F32 R35, -RZ, R50.H0_H0 ;  /* 0x20000032ff237230 */ /* 0x000fe40000004100 */
[----:B------:R-:W-:Y:S02]  /*8e00*/  HADD2.F32 R78, -RZ, R78.H0_H0 ;  /* 0x2000004eff4e7230 */ /* 0x000fe40000004100 */
[CC--:B------:R-:W-:Y:S01]  /*8e10*/  FMUL.FTZ R50, R33.reuse, R39.reuse ;  /* 0x0000002721327220 */ /* 0x0c0fe20000410000 */
[C---:B------:R-:W-:Y:S01]  /*8e20*/  FMUL.FTZ R39, R48.reuse, R39 ;  /* 0x0000002730277220 */ /* 0x040fe20000410000 */
[----:B------:R-:W-:Y:S02]  /*8e30*/  HADD2.F32 R66, -RZ, R66.H0_H0 ;  /* 0x20000042ff427230 */ /* 0x000fe40000004100 */
        /* <DEDUP_REMOVED lines=11> */
[----:B------:R-:W-:-:S02]  /*8ef0*/  HADD2.F32 R35, -RZ, R34.H0_H0 ;  /* 0x20000022ff237230 */ /* 0x000fc40000004100 */
[----:B------:R-:W-:Y:S01]  /*8f00*/  FFMA.FTZ R167, R33, R165, R167 ;  /* 0x000000a521a77223 */ /* 0x000fe200000100a7 */
[-C--:B------:R-:W-:Y:S01]  /*8f10*/  FMUL.FTZ R33, R36, R76.reuse ;  /* 0x0000004c24217220 */ /* 0x080fe20000410000 */
[C---:B------:R-:W-:Y:S01]  /*8f20*/  FMUL.FTZ R76, R32.reuse, R76 ;  /* 0x0000004c204c7220 */ /* 0x040fe20000410000 */
[----:B------:R-:W-:Y:S02]  /*8f30*/  HADD2.F32 R34, -RZ, R34.H1_H1 ;  /* 0x30000022ff227230 */ /* 0x000fe40000004100 */
[-C--:B------:R-:W-:Y:S01]  /*8f40*/  FFMA.FTZ R33, R32, R64.reuse, -R33 ;  /* 0x0000004020217223 */ /* 0x080fe20000010821 */
[--C-:B------:R-:W-:Y:S02]  /*8f50*/  HADD2.F32 R32, -RZ, R38.reuse.H0_H0 ;  /* 0x20000026ff207230 */ /* 0x100fe40000004100 */
[----:B------:R-:W-:Y:S01]  /*8f60*/  FFMA.FTZ R76, R36, R64, R76 ;  /* 0x00000040244c7223 */ /* 0x000fe2000001004c */
[----:B------:R-:W-:Y:S01]  /*8f70*/  HADD2.F32 R38, -RZ, R38.H1_H1 ;  /* 0x30000026ff267230 */ /* 0x000fe20000004100 */
[----:B------:R-:W-:Y:S01]  /*8f80*/  F2FP.F16.F32.PACK_AB R33, R33, R48 ;  /* 0x000000302121723e */ /* 0x000fe200000000ff */
[-C--:B------:R-:W-:Y:S01]  /*8f90*/  FMUL.FTZ R36, R32, R166.reuse ;  /* 0x000000a620247220 */ /* 0x080fe20000410000 */
[----:B------:R-:W-:Y:S01]  /*8fa0*/  FMUL.FTZ R166, R35, R166 ;  /* 0x000000a623a67220 */ /* 0x000fe20000410000 */
[----:B------:R-:W-:-:S02]  /*8fb0*/  F2FP.F16.F32.PACK_AB R76, R76, R167 ;  /* 0x000000a74c4c723e */ /* 0x000fc400000000ff */
[----:B------:R-:W-:Y:S01]  /*8fc0*/  FFMA.FTZ R36, R35, R164, -R36 ;  /* 0x000000a423247223 */ /* 0x000fe20000010824 */
[-C--:B------:R-:W-:Y:S01]  /*8fd0*/  FMUL.FTZ R35, R38, R78.reuse ;  /* 0x0000004e26237220 */ /* 0x080fe20000410000 */
[----:B------:R-:W-:Y:S01]  /*8fe0*/  FMUL.FTZ R78, R34, R78 ;  /* 0x0000004e224e7220 */ /* 0x000fe20000410000 */
[----:B------:R-:W-:Y:S01]  /*8ff0*/  FFMA.FTZ R166, R32, R164, R166 ;  /* 0x000000a420a67223 */ /* 0x000fe200000100a6 */
[----:B------:R-:W-:Y:S02]  /*9000*/  IMAD.MOV.U32 R32, RZ, RZ, R33 ;  /* 0x000000ffff207224 */ /* 0x000fe400078e0021 */
[-C--:B------:R-:W-:Y:S01]  /*9010*/  FFMA.FTZ R35, R34, R66.reuse, -R35 ;  /* 0x0000004222237223 */ /* 0x080fe20000010823 */
[----:B------:R-:W-:Y:S01]  /*9020*/  FFMA.FTZ R78, R38, R66, R78 ;  /* 0x00000042264e7223 */ /* 0x000fe2000001004e */
[----:B------:R-:W-:-:S03]  /*9030*/  MOV R33, R45 ;  /* 0x0000002d00217202 */ /* 0x000fc60000000f00 */
[----:B------:R-:W-:Y:S01]  /*9040*/  F2FP.F16.F32.PACK_AB R35, R35, R36 ;  /* 0x000000242323723e */ /* 0x000fe200000000ff */
[----:B------:R-:W-:Y:S01]  /*9050*/  IMAD.MOV.U32 R36, RZ, RZ, R76 ;  /* 0x000000ffff247224 */ /* 0x000fe200078e004c */
[----:B------:R-:W-:-:S03]  /*9060*/  F2FP.F16.F32.PACK_AB R78, R78, R166 ;  /* 0x000000a64e4e723e */ /* 0x000fc600000000ff */
[----:B------:R-:W-:Y:S01]  /*9070*/  IMAD.MOV.U32 R34, RZ, RZ, R35 ;  /* 0x000000ffff227224 */ /* 0x000fe200078e0023 */
[----:B------:R-:W-:Y:S01]  /*9080*/  MOV R38, R78 ;  /* 0x0000004e00267202 */ /* 0x000fe20000000f00 */
[----:B------:R-:W-:-:S07]  /*9090*/  IMAD.MOV.U32 R35, RZ, RZ, R50 ;  /* 0x000000ffff237224 */ /* 0x000fce00078e0032 */
.L_x_2573:
[----:B------:R-:W-:Y:S05]  /*90a0*/  BSYNC B2 ;  /* 0x0000000000027941 */ /* 0x000fea0003800000 */
.L_x_2572:
[----:B0-----:R0:W-:Y:S04]  /*90b0*/  STG.E.128 desc[UR60][R40.64], R32 ;  /* 0x0000002028007986 */ /* 0x0011e8000c101d3c */
[----:B--2---:R0:W-:Y:S02]  /*90c0*/  @!P3 STG.E.128 desc[UR60][R42.64], R36 ;  /* 0x000000242a00b986 */ /* 0x0041e4000c101d3c */
.L_x_2571:
[----:B------:R-:W-:Y:S05]  /*90d0*/  BSYNC B1 ;  /* 0x0000000000017941 */ /* 0x000fea0003800000 */
.L_x_2570:
        /* <DEDUP_REMOVED lines=15> */
[----:B------:R-:W-:Y:S01]  /*91d0*/  LOP3.LUT R36, R194, 0x38, R37, 0xf8, !PT ;  /* 0x00000038c2247812 */ /* 0x000fe200078ef825 */
[----:B------:R-:W-:-:S05]  /*91e0*/  IMAD.SHL.U32 R39, R39, 0x400, RZ ;  /* 0x0000040027277824 */ /* 0x000fca00078e00ff */
[----:B------:R-:W-:-:S05]  /*91f0*/  LOP3.LUT R39, R39, 0x7fffe000, RZ, 0xc0, !PT ;  /* 0x7fffe00027277812 */ /* 0x000fca00078ec0ff */
[--C-:B------:R-:W-:Y:S02]  /*9200*/  @!P3 SHF.R.S32.HI R33, RZ, 0x1f, R37.reuse ;  /* 0x0000001fff21b819 */ /* 0x100fe40000011425 */
[----:B------:R-:W-:Y:S02]  /*9210*/  @!P3 IADD3 R32, P4, P5, R92, R124, R37 ;  /* 0x0000007c5c20b210 */ /* 0x000fe40007d9e025 */
[----:B------:R-:W-:Y:S02]  /*9220*/  LOP3.LUT R37, R36, R38, RZ, 0x3c, !PT ;  /* 0x0000002624257212 */ /* 0x000fe400078e3cff */
[----:B------:R-:W-:Y:S02]  /*9230*/  @!P3 IADD3.X R33, R89, R44, R33, P4, P5 ;  /* 0x0000002c5921b210 */ /* 0x000fe400027ea421 */
[----:B------:R-:W-:Y:S01]  /*9240*/  IADD3 R39, R37, R39, R198 ;  /* 0x0000002725277210 */ /* 0x000fe20007ffe0c6 */
[----:B------:R-:W-:Y:S01]  /*9250*/  IMAD R37, R16, 0x6000, R136 ;  /* 0x0000600010257824 */ /* 0x000fe200078e0288 */
[----:B------:R-:W-:-:S03]  /*9260*/  LEA R40, P4, R34, R114, 0x1 ;  /* 0x0000007222287211 */ /* 0x000fc600078808ff */
[----:B------:R-:W-:Y:S01]  /*9270*/  IMAD R39, R16, 0x6000, R39 ;  /* 0x0000600010277824 */ /* 0x000fe200078e0227 */
[-C--:B------:R-:W-:Y:S01]  /*9280*/  LEA.HI.X R41, R34, R115.reuse, R35, 0x1, P4 ;  /* 0x0000007322297211 */ /* 0x080fe200020f0c23 */
[----:B------:R-:W-:Y:S01]  /*9290*/  IMAD R34, R37, 0x2, R2 ;  /* 0x0000000225227824 */ /* 0x000fe200078e0202 */
[C---:B------:R-:W-:Y:S02]  /*92a0*/  @!P3 LEA R42, P4, R32.reuse, R114, 0x1 ;  /* 0x00000072202ab211 */ /* 0x040fe400078808ff */
[----:B------:R-:W-:Y:S02]  /*92b0*/  LEA R39, R39, R2, 0x1 ;  /* 0x0000000227277211 */ /* 0x000fe400078e08ff */
        /* <DEDUP_REMOVED lines=12> */
[--C-:B0-----:R-:W-:Y:S01]  /*9380*/  HADD2.F32 R37, -RZ, R33.reuse.H0_H0 ;  /* 0x20000021ff257230 */ /* 0x101fe20000004100 */
[----:B------:R-:W-:Y:S01]  /*9390*/  SHF.R.U64 R48, R74, 0x10, R75 ;  /* 0x000000104a307819 */ /* 0x000fe2000000124b */
[----:B------:R-:W-:Y:S02]  /*93a0*/  HADD2.F32 R72, -RZ, R72.H0_H0 ;  /* 0x20000048ff487230 */ /* 0x000fe40000004100 */
[----:B------:R-:W-:Y:S01]  /*93b0*/  FMUL.FTZ R53, R51, R50 ;  /* 0x0000003233357220 */ /* 0x000fe20000410000 */
[----:B------:R-:W-:-:S02]  /*93c0*/  HADD2.F32 R33, -RZ, R33.H1_H1 ;  /* 0x30000021ff217230 */ /* 0x000fc40000004100 */
[----:B------:R-:W-:Y:S01]  /*93d0*/  FMUL.FTZ R54, R37, R50 ;  /* 0x0000003225367220 */ /* 0x000fe20000410000 */
[----:B------:R-:W-:Y:S02]  /*93e0*/  HADD2.F32 R60, -RZ, R60.H0_H0 ;  /* 0x2000003cff3c7230 */ /* 0x000fe40000004100 */
[-C--:B------:R-:W-:Y:S01]  /*93f0*/  FMUL.FTZ R50, R52, R72.reuse ;  /* 0x0000004834327220 */ /* 0x080fe20000410000 */
[----:B------:R-:W-:Y:S02]  /*9400*/  HADD2.F32 R49, -RZ, R154.H0_H0 ;  /* 0x2000009aff317230 */ /* 0x000fe40000004100 */
[C---:B------:R-:W-:Y:S01]  /*9410*/  FMUL.FTZ R72, R33.reuse, R72 ;  /* 0x0000004821487220 */ /* 0x040fe20000410000 */
[----:B------:R-:W-:Y:S01]  /*9420*/  SHF.R.U32.HI R74, RZ, 0x10, R75 ;  /* 0x00000010ff4a7819 */ /* 0x000fe2000001164b */
[-C--:B------:R-:W-:Y:S01]  /*9430*/  FFMA.FTZ R50, R33, R60.reuse, -R50 ;  /* 0x0000003c21327223 */ /* 0x080fe20000010832 */
[--C-:B------:R-:W-:Y:S01]  /*9440*/  SHF.R.U64 R47, R62, 0x10, R63.reuse ;  /* 0x000000103e2f7819 */ /* 0x100fe2000000123f */
[----:B------:R-:W-:Y:S01]  /*9450*/  FFMA.FTZ R33, R52, R60, R72 ;  /* 0x0000003c34217223 */ /* 0x000fe20000010048 */
[----:B------:R-:W-:Y:S01]  /*9460*/  SHF.R.U32.HI R62, RZ, 0x10, R63 ;  /* 0x00000010ff3e7819 */ /* 0x000fe2000001163f */
[-C--:B------:R-:W-:Y:S01]  /*9470*/  FFMA.FTZ R53, R37, R49.reuse, -R53 ;  /* 0x0000003125357223 */ /* 0x080fe20000010835 */
[----:B------:R-:W-:Y:S01]  /*9480*/  FFMA.FTZ R54, R51, R49, R54 ;  /* 0x0000003133367223 */ /* 0x000fe20000010036 */
[----:B------:R-:W-:-:S02]  /*9490*/  HADD2.F32 R52, -RZ, R39.H0_H0 ;  /* 0x20000027ff347230 */ /* 0x000fc40000004100 */
[----:B------:R-:W-:Y:S01]  /*94a0*/  HADD2.F32 R49, -RZ, R156.H1_H1 ;  /* 0x3000009cff317230 */ /* 0x000fe20000004100 */
[----:B------:R-:W-:Y:S01]  /*94b0*/  F2FP.F16.F32.PACK_AB R50, R50, R53 ;  /* 0x000000353232723e */ /* 0x000fe200000000ff */
[----:B------:R-:W-:Y:S01]  /*94c0*/  HADD2.F32 R39, -RZ, R39.H1_H1 ;  /* 0x30000027ff277230 */ /* 0x000fe20000004100 */
[----:B------:R-:W-:Y:S01]  /*94d0*/  F2FP.F16.F32.PACK_AB R54, R33, R54 ;  /* 0x000000362136723e */ /* 0x000fe200000000ff */
[--C-:B------:R-:W-:Y:S02]  /*94e0*/  HADD2.F32 R60, -RZ, R35.reuse.H0_H0 ;  /* 0x20000023ff3c7230 */ /* 0x100fe40000004100 */
[-C--:B------:R-:W-:Y:S01]  /*94f0*/  FMUL.FTZ R51, R52, R49.reuse ;  /* 0x0000003134337220 */ /* 0x080fe20000410000 */
[----:B------:R-:W-:Y:S02]  /*9500*/  HADD2.F32 R74, -RZ, R74.H0_H0 ;  /* 0x2000004aff4a7230 */ /* 0x000fe40000004100 */
[----:B------:R-:W-:Y:S02]  /*9510*/  HADD2.F32 R35, -RZ, R35.H1_H1 ;  /* 0x30000023ff237230 */ /* 0x000fe40000004100 */
[----:B------:R-:W-:Y:S01]  /*9520*/  FMUL.FTZ R49, R60, R49 ;  /* 0x000000313c317220 */ /* 0x000fe20000410000 */
[----:B------:R-:W-:-:S02]  /*9530*/  HADD2.F32 R62, -RZ, R62.H0_H0 ;  /* 0x2000003eff3e7230 */ /* 0x000fc40000004100 */
[-C--:B------:R-:W-:Y:S01]  /*9540*/  FMUL.FTZ R64, R39, R74.reuse ;  /* 0x0000004a27407220 */ /* 0x080fe20000410000 */
[----:B------:R-:W-:Y:S02]  /*9550*/  HADD2.F32 R37, -RZ, R155.H0_H0 ;  /* 0x2000009bff257230 */ /* 0x000fe40000004100 */
[C---:B------:R-:W-:Y:S01]  /*9560*/  FMUL.FTZ R74, R35.reuse, R74 ;  /* 0x0000004a234a7220 */ /* 0x040fe20000410000 */
[----:B------:R-:W-:Y:S02]  /*9570*/  HADD2.F32 R154, -RZ, R154.H1_H1 ;  /* 0x3000009aff9a7230 */ /* 0x000fe40000004100 */
[-C--:B------:R-:W-:Y:S01]  /*9580*/  FFMA.FTZ R64, R35, R62.reuse, -R64 ;  /* 0x0000003e23407223 */ /* 0x080fe20000010840 */
[----:B------:R-:W-:Y:S02]  /*9590*/  HADD2.F32 R35, -RZ, R36.H0_H0 ;  /* 0x20000024ff237230 */ /* 0x000fe40000004100 */
[-C--:B------:R-:W-:Y:S01]  /*95a0*/  FFMA.FTZ R51, R60, R37.reuse, -R51 ;  /* 0x000000253c337223 */ /* 0x080fe20000010833 */
[----:B------:R-:W-:Y:S01]  /*95b0*/  FFMA.FTZ R49, R52, R37, R49 ;  /* 0x0000002534317223 */ /* 0x000fe20000010031 */
[----:B------:R-:W-:Y:S01]  /*95c0*/  FFMA.FTZ R74, R39, R62, R74 ;  /* 0x0000003e274a7223 */ /* 0x000fe2000001004a */
[----:B------:R-:W-:-:S02]  /*95d0*/  HADD2.F32 R39, -RZ, R46.H0_H0 ;  /* 0x2000002eff277230 */ /* 0x000fc40000004100 */
[----:B------:R-:W-:Y:S01]  /*95e0*/  HADD2.F32 R37, -RZ, R32.H0_H0 ;  /* 0x20000020ff257230 */ /* 0x000fe20000004100 */
[----:B------:R-:W-:Y:S01]  /*95f0*/  F2FP.F16.F32.PACK_AB R51, R64, R51 ;  /* 0x000000334033723e */ /* 0x000fe200000000ff */
[----:B------:R-:W-:Y:S02]  /*9600*/  HADD2.F32 R36, -RZ, R36.H1_H1 ;  /* 0x30000024ff247230 */ /* 0x000fe40000004100 */
[----:B------:R-:W-:Y:S02]  /*9610*/  HADD2.F32 R52, -RZ, R163.H0_H0 ;  /* 0x200000a3ff347230 */ /* 0x000fe40000004100 */
[----:B------:R-:W-:Y:S02]  /*9620*/  HADD2.F32 R32, -RZ, R32.H1_H1 ;  /* 0x30000020ff207230 */ /* 0x000fe40000004100 */
[-C--:B------:R-:W-:Y:S01]  /*9630*/  FMUL.FTZ R55, R36, R39.reuse ;  /* 0x0000002724377220 */ /* 0x080fe20000410000 */
[----:B------:R-:W-:Y:S02]  /*9640*/  HADD2.F32 R45, -RZ, R45.H0_H0 ;  /* 0x2000002dff2d7230 */ /* 0x000fe40000004100 */
[-C--:B------:R-:W-:Y:S01]  /*9650*/  FMUL.FTZ R46, R35, R52.reuse ;  /* 0x00000034232e7220 */ /* 0x080fe20000410000 */
[----:B------:R-:W-:Y:S01]  /*9660*/  FMUL.FTZ R52, R37, R52 ;  /* 0x0000003425347220 */ /* 0x000fe20000410000 */
[----:B------:R-:W-:Y:S01]  /*9670*/  FMUL.FTZ R39, R32, R39 ;  /* 0x0000002720277220 */ /* 0x000fe20000410000 */
[----:B------:R-:W-:-:S02]  /*9680*/  HADD2.F32 R155, -RZ, R155.H1_H1 ;  /* 0x3000009bff9b7230 */ /* 0x000fc40000004100 */
[-C--:B------:R-:W-:Y:S01]  /*9690*/  FFMA.FTZ R37, R37, R154.reuse, -R46 ;  /* 0x0000009a25257223 */ /* 0x080fe2000001082e */
[-C--:B------:R-:W-:Y:S01]  /*96a0*/  FFMA.FTZ R32, R32, R45.reuse, -R55 ;  /* 0x0000002d20207223 */ /* 0x080fe20000010837 */
[----:B------:R-:W-:Y:S01]  /*96b0*/  FFMA.FTZ R36, R36, R45, R39 ;  /* 0x0000002d24247223 */ /* 0x000fe20000010027 */
[----:B------:R-:W-:Y:S02]  /*96c0*/  HADD2.F32 R45, -RZ, R48.H0_H0 ;  /* 0x20000030ff2d7230 */ /* 0x000fe40000004100 */
[----:B------:R-:W-:Y:S01]  /*96d0*/  FFMA.FTZ R35, R35, R154, R52 ;  /* 0x0000009a23237223 */ /* 0x000fe20000010034 */
[----:B------:R-:W-:Y:S01]  /*96e0*/  HADD2.F32 R46, -RZ, R38.H0_H0 ;  /* 0x20000026ff2e7230 */ /* 0x000fe20000004100 */
[----:B------:R-:W-:Y:S01]  /*96f0*/  F2FP.F16.F32.PACK_AB R32, R32, R37 ;  /* 0x000000252020723e */ /* 0x000fe200000000ff */
[----:B------:R-:W-:Y:S02]  /*9700*/  HADD2.F32 R39, -RZ, R156.H0_H0 ;  /* 0x2000009cff277230 */ /* 0x000fe40000004100 */
[----:B------:R-:W-:Y:S01]  /*9710*/  HADD2.F32 R48, -RZ, R34.H0_H0 ;  /* 0x20000022ff307230 */ /* 0x000fe20000004100 */
[----:B------:R-:W-:Y:S01]  /*9720*/  F2FP.F16.F32.PACK_AB R36, R36, R35 ;  /* 0x000000232424723e */ /* 0x000fe200000000ff */
[----:B------:R-:W-:-:S02]  /*9730*/  HADD2.F32 R38, -RZ, R38.H1_H1 ;  /* 0x30000026ff267230 */ /* 0x000fc40000004100 */
[-C--:B------:R-:W-:Y:S01]  /*9740*/  FMUL.FTZ R55, R46, R39.reuse ;  /* 0x000000272e377220 */ /* 0x080fe20000410000 */
[----:B------:R-:W-:Y:S02]  /*9750*/  HADD2.F32 R34, -RZ, R34.H1_H1 ;  /* 0x30000022ff227230 */ /* 0x000fe40000004100 */
[----:B------:R-:W-:Y:S01]  /*9760*/  FMUL.FTZ R39, R48, R39 ;  /* 0x0000002730277220 */ /* 0x000fe20000410000 */
[----:B------:R-:W-:Y:S02]  /*9770*/  HADD2.F32 R47, -RZ, R47.H0_H0 ;  /* 0x2000002fff2f7230 */ /* 0x000fe40000004100 */
[----:B------:R-:W-:Y:S01]  /*9780*/  FMUL.FTZ R61, R38, R45 ;  /* 0x0000002d263d7220 */ /* 0x000fe20000410000 */
[----:B------:R-:W-:Y:S01]  /*9790*/  FFMA.FTZ R48, R48, R155, -R55 ;  /* 0x0000009b30307223 */ /* 0x000fe20000010837 */
[----:B------:R-:W-:Y:S01]  /*97a0*/  FMUL.FTZ R45, R34, R45 ;  /* 0x0000002d222d7220 */ /* 0x000fe20000410000 */
[----:B------:R-:W-:Y:S01]  /*97b0*/  FFMA.FTZ R46, R46, R155, R39 ;  /* 0x0000009b2e2e7223 */ /* 0x000fe20000010027 */
[----:B------:R-:W-:Y:S01]  /*97c0*/  FFMA.FTZ R61, R34, R47, -R61 ;  /* 0x0000002f223d7223 */ /* 0x000fe2000001083d */
[----:B------:R-:W-:Y:S01]  /*97d0*/  F2FP.F16.F32.PACK_AB R39, R74, R49 ;  /* 0x000000314a27723e */ /* 0x000fe200000000ff */
[----:B------:R-:W-:Y:S01]  /*97e0*/  FFMA.FTZ R45, R38, R47, R45 ;  /* 0x0000002f262d7223 */ /* 0x000fe2000001002d */
[----:B------:R-:W-:-:S02]  /*97f0*/  IMAD.MOV.U32 R33, RZ, RZ, R50 ;  /* 0x000000ffff217224 */ /* 0x000fc400078e0032 */
[----:B------:R-:W-:Y:S01]  /*9800*/  F2FP.F16.F32.PACK_AB R34, R61, R48 ;  /* 0x000000303d22723e */ /* 0x000fe200000000ff */
[----:B------:R-:W-:Y:S01]  /*9810*/  IMAD.MOV.U32 R37, RZ, RZ, R54 ;  /* 0x000000ffff257224 */ /* 0x000fe200078e0036 */
[----:B------:R-:W-:Y:S01]  /*9820*/  F2FP.F16.F32.PACK_AB R38, R45, R46 ;  /* 0x0000002e2d26723e */ /* 0x000fe200000000ff */
[----:B------:R-:W-:-:S07]  /*9830*/  IMAD.MOV.U32 R35, RZ, RZ, R51 ;  /* 0x000000ffff237224 */ /* 0x000fce00078e0033 */
.L_x_2577:
[----:B------:R-:W-:Y:S05]  /*9840*/  BSYNC B2 ;  /* 0x0000000000027941 */ /* 0x000fea0003800000 */
.L_x_2576:
[----:B0-----:R0:W-:Y:S04]  /*9850*/  STG.E.128 desc[UR60][R40.64], R32 ;  /* 0x0000002028007986 */ /* 0x0011e8000c101d3c */
[----:B--2---:R0:W-:Y:S02]  /*9860*/  @!P3 STG.E.128 desc[UR60][R42.64], R36 ;  /* 0x000000242a00b986 */ /* 0x0041e4000c101d3c */
.L_x_2575:
[----:B------:R-:W-:Y:S05]  /*9870*/  BSYNC B1 ;  /* 0x0000000000017941 */ /* 0x000fea0003800000 */
.L_x_2574:
[----:B------:R-:W-:-:S13]  /*9880*/  ISETP.NE.AND P3, PT, R9, RZ, PT ;  /* 0x000000ff0900720c */ /* 0x000fda0003f65270 */
[----:B------:R-:W-:Y:S05]  /*9890*/  @!P3 BRA `(.L_x_2528) ;  /* 0x0000000800ccb947 */ /* 0x000fea0003800000 */
[----:B0-----:R-:W2:Y:S01]  /*98a0*/  LDL R32, [R1+0x10] ;  /* 0x0000100001207983 */ /* 0x001ea20000100800 */
[----:B------:R-:W-:Y:S01]  /*98b0*/  SHF.R.U32.HI R35, RZ, 0x3, R194 ;  /* 0x00000003ff237819 */ /* 0x000fe200000116c2 */
[----:B------:R-:W-:Y:S01]  /*98c0*/  BSSY B1, `(.L_x_2578) ;  /* 0x000006e000017945 */ /* 0x000fe20003800000 */
[----:B--2---:R-:W-:-:S04]  /*98d0*/  LOP3.LUT P4, RZ, R32, 0x1, RZ, 0xc0, !PT ;  /* 0x0000000120ff7812 */ /* 0x004fc8000788c0ff */
[----:B------:R-:W-:Y:S02]  /*98e0*/  SEL R144, R120, R144, !P4 ;  /* 0x0000009078907207 */ /* 0x000fe40006000000 */
[----:B---34-:R-:W-:Y:S02]  /*98f0*/  IADD3 R41, P3, P4, R92, R124, R12 ;  /* 0x0000007c5c297210 */ /* 0x018fe40007c7e00c */
[----:B------:R-:W-:Y:S02]  /*9900*/  SHF.R.S32.HI R33, RZ, 0x1f, R144 ;  /* 0x0000001fff217819 */ /* 0x000fe40000011490 */
[----:B------:R-:W-:Y:S02]  /*9910*/  IADD3.X R42, R89, R44, R107, P3, P4 ;  /* 0x0000002c592a7210 */ /* 0x000fe40001fe846b */
[----:B------:R-:W-:Y:S02]  /*9920*/  LEA.HI R33, R33, R144, RZ, 0x4 ;  /* 0x0000009021217211 */ /* 0x000fe400078f20ff */
[----:B------:R-:W-:-:S02]  /*9930*/  ISETP.GE.AND P4, PT, R186, R117, PT ;  /* 0x00000075ba00720c */ /* 0x000fc40003f86270 */
[----:B------:R-:W-:Y:S02]  /*9940*/  LEA.HI.SX32 R33, R33, R110, 0x1c ;  /* 0x0000006e21217211 */ /* 0x000fe400078fe2ff */
[----:B------:R-:W-:Y:S02]  /*9950*/  LEA R40, P3, R41, R114, 0x1 ;  /* 0x0000007229287211 */ /* 0x000fe400078608ff */
[----:B------:R-:W-:Y:S02]  /*9960*/  SHF.R.S32.HI R32, RZ, 0x1f, R33 ;  /* 0x0000001fff207819 */ /* 0x000fe40000011421 */
[----:B------:R-:W-:Y:S02]  /*9970*/  SHF.L.U32 R43, R33, 0x3, RZ ;  /* 0x00000003212b7819 */ /* 0x000fe400000006ff */
[----:B------:R-:W-:Y:S02]  /*9980*/  LEA.HI R33, R32, R33, RZ, 0x3 ;  /* 0x0000002120217211 */ /* 0x000fe400078f18ff */
[----:B------:R-:W-:-:S02]  /*9990*/  LOP3.LUT R32, R194, 0x38, R43, 0xf8, !PT ;  /* 0x00000038c2207812 */ /* 0x000fc400078ef82b */
[----:B------:R-:W-:Y:S01]  /*99a0*/  LEA.HI.X R41, R41, R115, R42, 0x1, P3 ;  /* 0x0000007329297211 */ /* 0x000fe200018f0c2a */
[----:B------:R-:W-:Y:S01]  /*99b0*/  IMAD.SHL.U32 R34, R33, 0x400, RZ ;  /* 0x0000040021227824 */ /* 0x000fe200078e00ff */
[----:B------:R-:W-:-:S04]  /*99c0*/  LOP3.LUT R33, R32, R35, RZ, 0x3c, !PT ;  /* 0x0000002320217212 */ /* 0x000fc800078e3cff */
[----:B------:R-:W-:-:S04]  /*99d0*/  LOP3.LUT R34, R34, 0x7fffe000, RZ, 0xc0, !PT ;  /* 0x7fffe00022227812 */ /* 0x000fc800078ec0ff */
[----:B------:R-:W-:Y:S01]  /*99e0*/  IADD3 R35, R33, R34, R198 ;  /* 0x0000002221237210 */ /* 0x000fe20007ffe0c6 */
[----:B------:R-:W-:-:S04]  /*99f0*/  IMAD R33, R16, 0x6000, R135 ;  /* 0x0000600010217824 */ /* 0x000fc800078e0287 */
[----:B------:R-:W-:Y:S02]  /*9a00*/  IMAD R35, R16, 0x6000, R35 ;  /* 0x0000600010237824 */ /* 0x000fe400078e0223 */
[--C-:B------:R-:W-:Y:S02]  /*9a10*/  IMAD R33, R33, 0x2, R2.reuse ;  /* 0x0000000221217824 */ /* 0x100fe400078e0202 */
[----:B------:R-:W-:-:S04]  /*9a20*/  IMAD R36, R35, 0x2, R2 ;  /* 0x0000000223247824 */ /* 0x000fc800078e0202 */
[----:B------:R-:W0:Y:S04]  /*9a30*/  LDS.128 R32, [R33+0x1c400] ;  /* 0x01c4000021207984 */ /* 0x000e280000000c00 */
[----:B------:R-:W2:Y:S01]  /*9a40*/  LDS.128 R36, [R36+0x1c400] ;  /* 0x01c4000024247984 */ /* 0x000ea20000000c00 */
[----:B------:R-:W-:Y:S05]  /*9a50*/  @P4 BRA `(.L_x_2579) ;  /* 0x0000000400504947 */ /* 0x000fea0003800000 */
[----:B------:R-:W-:Y:S01]  /*9a60*/  SHF.R.U32.HI R53, RZ, 0x10, R69 ;  /* 0x00000010ff357819 */ /* 0x000fe20000011645 */
[----:B--2---:R-:W-:Y:S01]  /*9a70*/  IMAD.MOV.U32 R49, RZ, RZ, R39 ;  /* 0x000000ffff317224 */ /* 0x004fe200078e0027 */
[----:B------:R-:W-:Y:S01]  /*9a80*/  MOV R48, R37 ;  /* 0x0000002500307202 */ /* 0x000fe20000000f00 */
[----:B0-----:R-:W-:Y:S01]  /*9a90*/  IMAD.MOV.U32 R37, RZ, RZ, R35 ;  /* 0x000000ffff257224 */ /* 0x001fe200078e0023 */
[--C-:B------:R-:W-:Y:S01]  /*9aa0*/  SHF.R.U32.HI R51, RZ, 0x10, R57.reuse ;  /* 0x00000010ff337819 */ /* 0x100fe20000011639 */
[----:B------:R-:W-:Y:S01]  /*9ab0*/  HADD2.F32 R53, -RZ, R53.H0_H0 ;  /* 0x20000035ff357230 */ /* 0x000fe20000004100 */
[----:B------:R-:W-:Y:S01]  /*9ac0*/  SHF.R.U64 R42, R56, 0x10, R57 ;  /* 0x00000010382a7819 */ /* 0x000fe20000001239 */
[--C-:B------:R-:W-:Y:S01]  /*9ad0*/  HADD2.F32 R39, -RZ, R48.reuse.H0_H0 ;  /* 0x20000030ff277230 */ /* 0x100fe20000004100 */
[--C-:B------:R-:W-:Y:S01]  /*9ae0*/  SHF.R.U64 R47, R70, 0x10, R71.reuse ;  /* 0x00000010462f7819 */ /* 0x100fe20000001247 */
[----:B------:R-:W-:Y:S01]  /*9af0*/  HADD2.F32 R50, -RZ, R48.H1_H1 ;  /* 0x30000030ff327230 */ /* 0x000fe20000004100 */
[----:B------:R-:W-:Y:S01]  /*9b00*/  SHF.R.U32.HI R70, RZ, 0x10, R71 ;  /* 0x00000010ff467819 */ /* 0x000fe20000011647 */
[----:B------:R-:W-:Y:S01]  /*9b10*/  HADD2.F32 R54, -RZ, R152.H1_H1 ;  /* 0x30000098ff367230 */ /* 0x000fe20000004100 */
[----:B------:R-:W-:Y:S01]  /*9b20*/  SHF.R.U64 R45, R58, 0x10, R59 ;  /* 0x000000103a2d7819 */ /* 0x000fe2000000123b */
[----:B------:R-:W-:-:S02]  /*9b30*/  HADD2.F32 R48, -RZ, R33.H1_H1 ;  /* 0x30000021ff307230 */ /* 0x000fc40000004100 */
[-C--:B------:R-:W-:Y:S01]  /*9b40*/  FMUL.FTZ R55, R50, R53.reuse ;  /* 0x0000003532377220 */ /* 0x080fe20000410000 */
[----:B------:R-:W-:Y:S02]  /*9b50*/  HADD2.F32 R35, -RZ, R33.H0_H0 ;  /* 0x20000021ff237230 */ /* 0x000fe40000004100 */
[-C--:B------:R-:W-:Y:S01]  /*9b60*/  FMUL.FTZ R56, R39, R54.reuse ;  /* 0x0000003627387220 */ /* 0x080fe20000410000 */
[----:B------:R-:W-:Y:S02]  /*9b70*/  HADD2.F32 R52, -RZ, R150.H1_H1 ;  /* 0x30000096ff347230 */ /* 0x000fe40000004100 */
[----:B------:R-:W-:Y:S01]  /*9b80*/  FMUL.FTZ R53, R48, R53 ;  /* 0x0000003530357220 */ /* 0x000fe20000410000 */
[----:B------:R-:W-:Y:S02]  /*9b90*/  HADD2.F32 R51, -RZ, R51.H0_H0 ;  /* 0x20000033ff337230 */ /* 0x000fe40000004100 */
[C---:B------:R-:W-:Y:S01]  /*9ba0*/  FMUL.FTZ R54, R35.reuse, R54 ;  /* 0x0000003623367220 */ /* 0x040fe20000410000 */
[----:B------:R-:W-:Y:S01]  /*9bb0*/  SHF.R.U32.HI R58, RZ, 0x10, R59 ;  /* 0x00000010ff3a7819 */ /* 0x000fe2000001163b */
[----:B------:R-:W-:Y:S01]  /*9bc0*/  FFMA.FTZ R33, R35, R52, -R56 ;  /* 0x0000003423217223 */ /* 0x000fe20000010838 */
[----:B------:R-:W-:-:S02]  /*9bd0*/  HADD2.F32 R56, -RZ, R151.H1_H1 ;  /* 0x30000097ff387230 */ /* 0x000fc40000004100 */
[-C--:B------:R-:W-:Y:S01]  /*9be0*/  FFMA.FTZ R48, R48, R51.reuse, -R55 ;  /* 0x0000003330307223 */ /* 0x080fe20000010837 */
[----:B------:R-:W-:Y:S01]  /*9bf0*/  FFMA.FTZ R50, R50, R51, R53 ;  /* 0x0000003332327223 */ /* 0x000fe20000010035 */
[----:B------:R-:W-:Y:S01]  /*9c00*/  FFMA.FTZ R35, R39, R52, R54 ;  /* 0x0000003427237223 */ /* 0x000fe20000010036 */
[--C-:B------:R-:W-:Y:S01]  /*9c10*/  HADD2.F32 R51, -RZ, R49.reuse.H0_H0 ;  /* 0x20000031ff337230 */ /* 0x100fe20000004100 */
[----:B------:R-:W-:Y:S01]  /*9c20*/  SHF.R.U64 R46, R68, 0x10, R69 ;  /* 0x00000010442e7819 */ /* 0x000fe20000001245 */
[----:B------:R-:W-:Y:S01]  /*9c30*/  HADD2.F32 R49, -RZ, R49.H1_H1 ;  /* 0x30000031ff317230 */ /* 0x000fe20000004100 */
[----:B------:R-:W-:Y:S01]  /*9c40*/  F2FP.F16.F32.PACK_AB R33, R48, R33 ;  /* 0x000000213021723e */ /* 0x000fe200000000ff */
[----:B------:R-:W-:Y:S02]  /*9c50*/  HADD2.F32 R39, -RZ, R37.H0_H0 ;  /* 0x20000025ff277230 */ /* 0x000fe40000004100 */
[----:B------:R-:W-:Y:S01]  /*9c60*/  FMUL.FTZ R60, R51, R56 ;  /* 0x00000038333c7220 */ /* 0x000fe20000410000 */
[----:B------:R-:W-:-:S02]  /*9c70*/  HADD2.F32 R70, -RZ, R70.H0_H0 ;  /* 0x20000046ff467230 */ /* 0x000fc40000004100 */
[----:B------:R-:W-:Y:S02]  /*9c80*/  HADD2.F32 R52, -RZ, R37.H1_H1 ;  /* 0x30000025ff347230 */ /* 0x000fe40000004100 */
[----:B------:R-:W-:Y:S01]  /*9c90*/  FMUL.FTZ R56, R39, R56 ;  /* 0x0000003827387220 */ /* 0x000fe20000410000 */
[----:B------:R-:W-:Y:S02]  /*9ca0*/  HADD2.F32 R54, -RZ, R149.H1_H1 ;  /* 0x30000095ff367230 */ /* 0x000fe40000004100 */
[-C--:B------:R-:W-:Y:S01]  /*9cb0*/  FMUL.FTZ R53, R49, R70.reuse ;  /* 0x0000004631357220 */ /* 0x080fe20000410000 */
[----:B------:R-:W-:Y:S02]  /*9cc0*/  HADD2.F32 R58, -RZ, R58.H0_H0 ;  /* 0x2000003aff3a7230 */ /* 0x000fe40000004100 */
[C---:B------:R-:W-:Y:S01]  /*9cd0*/  FMUL.FTZ R70, R52.reuse, R70 ;  /* 0x0000004634467220 */ /* 0x040fe20000410000 */
[----:B------:R-:W-:Y:S02]  /*9ce0*/  HADD2.F32 R42, -RZ, R42.H0_H0 ;  /* 0x2000002aff2a7230 */ /* 0x000fe40000004100 */
[-C--:B------:R-:W-:Y:S01]  /*9cf0*/  FFMA.FTZ R37, R39, R54.reuse, -R60 ;  /* 0x0000003627257223 */ /* 0x080fe2000001083c */
[----:B------:R-:W-:Y:S01]  /*9d00*/  FFMA.FTZ R39, R51, R54, R56 ;  /* 0x0000003633277223 */ /* 0x000fe20000010038 */
[-C--:B------:R-:W-:Y:S01]  /*9d10*/  FFMA.FTZ R54, R49, R58.reuse, R70 ;  /* 0x0000003a31367223 */ /* 0x080fe20000010046 */
[----:B------:R-:W-:Y:S01]  /*9d20*/  FFMA.FTZ R52, R52, R58, -R53 ;  /* 0x0000003a34347223 */ /* 0x000fe20000010835 */
[----:B------:R-:W-:-:S02]  /*9d30*/  HADD2.F32 R49, -RZ, R36.H0_H0 ;  /* 0x20000024ff317230 */ /* 0x000fc40000004100 */
[----:B------:R-:W-:Y:S01]  /*9d40*/  HADD2.F32 R51, -RZ, R36.H1_H1 ;  /* 0x30000024ff337230 */ /* 0x000fe20000004100 */
[----:B------:R-:W-:Y:S01]  /*9d50*/  F2FP.F16.F32.PACK_AB R39, R54, R39 ;  /* 0x000000273627723e */ /* 0x000fe200000000ff */
[----:B------:R-:W-:Y:S01]  /*9d60*/  HADD2.F32 R53, -RZ, R46.H0_H0 ;  /* 0x2000002eff357230 */ /* 0x000fe20000004100 */
[----:B------:R-:W-:Y:S01]  /*9d70*/  F2FP.F16.F32.PACK_AB R52, R52, R37 ;  /* 0x000000253434723e */ /* 0x000fe200000000ff */
[----:B------:R-:W-:Y:S01]  /*9d80*/  HADD2.F32 R36, -RZ, R32.H1_H1 ;  /* 0x30000020ff247230 */ /* 0x000fe20000004100 */
[----:B------:R-:W-:Y:S01]  /*9d90*/  F2FP.F16.F32.PACK_AB R37, R50, R35 ;  /* 0x000000233225723e */ /* 0x000fe200000000ff */
[----:B------:R-:W-:Y:S02]  /*9da0*/  HADD2.F32 R152, -RZ, R152.H0_H0 ;  /* 0x20000098ff987230 */ /* 0x000fe40000004100 */
[-C--:B------:R-:W-:Y:S01]  /*9db0*/  FMUL.FTZ R57, R51, R53.reuse ;  /* 0x0000003533397220 */ /* 0x080fe20000410000 */
[----:B------:R-:W-:Y:S02]  /*9dc0*/  HADD2.F32 R46, -RZ, R32.H0_H0 ;  /* 0x20000020ff2e7230 */ /* 0x000fe40000004100 */
[----:B------:R-:W-:Y:S01]  /*9dd0*/  FMUL.FTZ R56, R36, R53 ;  /* 0x0000003524387220 */ /* 0x000fe20000410000 */
[----:B------:R-:W-:-:S02]  /*9de0*/  HADD2.F32 R149, -RZ, R149.H0_H0 ;  /* 0x20000095ff957230 */ /* 0x000fc40000004100 */
[----:B------:R-:W-:Y:S01]  /*9df0*/  FFMA.FTZ R57, R36, R42, -R57 ;  /* 0x0000002a24397223 */ /* 0x000fe20000010839 */
[----:B------:R-:W-:Y:S01]  /*9e00*/  FMUL.FTZ R55, R49, R152 ;  /* 0x0000009831377220 */ /* 0x000fe20000410000 */
[----:B------:R-:W-:Y:S01]  /*9e10*/  FFMA.FTZ R51, R51, R42, R56 ;  /* 0x0000002a33337223 */ /* 0x000fe20000010038 */
        /* <DEDUP_REMOVED lines=8> */
[----:B------:R-:W-:Y:S01]  /*9ea0*/  HADD2.F32 R38, -RZ, R38.H1_H1 ;  /* 0x30000026ff267230 */ /* 0x000fe20000004100 */
[----:B------:R-:W-:Y:S01]  /*9eb0*/  F2FP.F16.F32.PACK_AB R32, R57, R32 ;  /* 0x000000203920723e */ /* 0x000fe200000000ff */
[----:B------:R-:W-:Y:S02]  /*9ec0*/  HADD2.F32 R34, -RZ, R34.H1_H1 ;  /* 0x30000022ff227230 */ /* 0x000fe40000004100 */
[----:B------:R-:W-:Y:S01]  /*9ed0*/  FMUL.FTZ R151, R36, R151 ;  /* 0x0000009724977220 */ /* 0x000fe20000410000 */
[----:B------:R-:W-:Y:S02]  /*9ee0*/  HADD2.F32 R49, -RZ, R150.H0_H0 ;  /* 0x20000096ff317230 */ /* 0x000fe40000004100 */
[-C--:B------:R-:W-:Y:S01]  /*9ef0*/  FMUL.FTZ R55, R38, R47.reuse ;  /* 0x0000002f26377220 */ /* 0x080fe20000410000 */
[----:B------:R-:W-:Y:S02]  /*9f00*/  HADD2.F32 R45, -RZ, R45.H0_H0 ;  /* 0x2000002dff2d7230 */ /* 0x000fe40000004100 */
[----:B------:R-:W-:Y:S01]  /*9f10*/  FMUL.FTZ R47, R34, R47 ;  /* 0x0000002f222f7220 */ /* 0x000fe20000410000 */
[----:B------:R-:W-:-:S02]  /*9f20*/  IMAD.MOV.U32 R35, RZ, RZ, R52 ;  /* 0x000000ffff237224 */ /* 0x000fc400078e0034 */
[-C--:B------:R-:W-:Y:S01]  /*9f30*/  FFMA.FTZ R53, R36, R49.reuse, -R53 ;  /* 0x0000003124357223 */ /* 0x080fe20000010835 */
[----:B------:R-:W-:Y:S01]  /*9f40*/  FFMA.FTZ R151, R42, R49, R151 ;  /* 0x000000312a977223 */ /* 0x000fe20000010097 */
[-C--:B------:R-:W-:Y:S01]  /*9f50*/  FFMA.FTZ R34, R34, R45.reuse, -R55 ;  /* 0x0000002d22227223 */ /* 0x080fe20000010837 */
[----:B------:R-:W-:Y:S01]  /*9f60*/  FFMA.FTZ R38, R38, R45, R47 ;  /* 0x0000002d26267223 */ /* 0x000fe2000001002f */
[----:B------:R-:W-:-:S03]  /*9f70*/  F2FP.F16.F32.PACK_AB R36, R51, R152 ;  /* 0x000000983324723e */ /* 0x000fc600000000ff */
[----:B------:R-:W-:Y:S02]  /*9f80*/  F2FP.F16.F32.PACK_AB R34, R34, R53 ;  /* 0x000000352222723e */ /* 0x000fe400000000ff */
[----:B------:R-:W-:-:S07]  /*9f90*/  F2FP.F16.F32.PACK_AB R38, R38, R151 ;  /* 0x000000972626723e */ /* 0x000fce00000000ff */
.L_x_2579:
[----:B------:R-:W-:Y:S05]  /*9fa0*/  BSYNC B1 ;  /* 0x0000000000017941 */ /* 0x000fea0003800000 */
.L_x_2578:
        /* <DEDUP_REMOVED lines=10> */
.L_x_2495:
[----:B------:R-:W2:Y:S02]  /*a050*/  LDL R32, [R1+0x14] ;  /* 0x0000140001207983 */ /* 0x000ea40000100800 */
[----:B--2---:R-:W-:-:S13]  /*a060*/  R2UR UR4, R32 ;  /* 0x00000000200472ca */ /* 0x004fda00000e0000 */
[----:B------:R-:W-:-:S06]  /*a070*/  UISETP.NE.AND UP0, UPT, UR4, 0x3, UPT ;  /* 0x000000030400788c */ /* 0x000fcc000bf05270 */
[----:B------:R-:W-:-:S13]  /*a080*/  PLOP3.LUT P2, PT, PT, PT, UP0, 0x80, 0x0 ;  /* 0x000000000000781c */ /* 0x000fda0003f4f008 */
[----:B------:R-:W-:Y:S05]  /*a090*/  @!P2 BRA `(.L_x_2580) ;  /* 0x000000000004a947 */ /* 0x000fea0003800000 */
[----:B------:R-:W-:Y:S01]  /*a0a0*/  BPT.TRAP 0x1 ;  /* 0x000000040000795c */ /* 0x000fe20000300000 */
.L_x_2580:
[----:B------:R-:W-:Y:S01]  /*a0b0*/  LEA R3, R16, R2, 0x3 ;  /* 0x0000000210037211 */ /* 0x000fe200078e18ff */
[----:B------:R-:W-:Y:S01]  /*a0c0*/  IMAD R4, R24, -0x80, R25 ;  /* 0xffffff8018047824 */ /* 0x000fe200078e0219 */
[----:B------:R-:W-:Y:S01]  /*a0d0*/  SHF.L.U32 R0, R188, 0x1f, RZ ;  /* 0x0000001fbc007819 */ /* 0x000fe200000006ff */
[----:B------:R-:W-:Y:S03]  /*a0e0*/  BSSY B1, `(.L_x_2581) ;  /* 0x0000005000017945 */ /* 0x000fe60003800000 */
[----:B------:R-:W1:Y:S01]  /*a0f0*/  SYNCS.PHASECHK.TRANS64.TRYWAIT P4, [R3+URZ+0x34890], R0 ;  /* 0x03489000030075a7 */ /* 0x000e62000808017f */
[----:B------:R-:W-:-:S04]  /*a100*/  VIMNMX R4, R4, 0x80, PT ;  /* 0x0000008004047848 */ /* 0x000fc80003fe0100 */
[----:B------:R-:W-:Y:S01]  /*a110*/  ISETP.GE.AND P3, PT, R17, R4, PT ;  /* 0x000000041100720c */ /* 0x000fe20003f66270 */
[----:B-1----:R-:W-:-:S12]  /*a120*/  @!P4 BRA `(.L_x_2582) ;  /* 0x000001d800bcc947 */ /* 0x002fd80003800000 */
.L_x_2885:
[----:B------:R-:W-:Y:S05]  /*a130*/  BSYNC B1 ;  /* 0x0000000000017941 */ /* 0x000fea0003800000 */
.L_x_2581:
[----:B------:R-:W-:Y:S04]  /*a140*/  BSSY B1, `(.L_x_2583) ;  /* 0x0000014000017945 */ /* 0x000fe80003800000 */
[----:B------:R-:W-:Y:S05]  /*a150*/  @P3 BRA `(.L_x_2584) ;  /* 0x0000000000483947 */ /* 0x000fea0003800000 */
[----:B------:R-:W-:Y:S02]  /*a160*/  ISETP.NE.AND P4, PT, R11, RZ, PT ;  /* 0x000000ff0b00720c */ /* 0x000fe40003f85270 */
[----:B------:R-:W-:-:S11]  /*a170*/  ISETP.NE.AND P3, PT, R10, RZ, PT ;  /* 0x000000ff0a00720c */ /* 0x000fd60003f65270 */
[----:B0-----:R-:W0:Y:S04]  /*a180*/  @P4 LDS.128 R32, [R43] ;  /* 0x000000002b204984 */ /* 0x001e280000000c00 */
[----:B------:R-:W2:Y:S04]  /*a190*/  @P3 LDS.128 R36, [R42] ;  /* 0x000000002a243984 */ /* 0x000ea80000000c00 */
[----:B0-----:R-:W-:Y:S01]  /*a1a0*/  @P4 STG.E.128 desc[UR60][R44.64], R32 ;  /* 0x000000202c004986 */ /* 0x001fe2000c101d3c */
[----:B------:R-:W-:-:S03]  /*a1b0*/  ISETP.NE.AND P4, PT, R9, RZ, PT ;  /* 0x000000ff0900720c */ /* 0x000fc60003f85270 */
[----:B--2---:R-:W-:Y:S01]  /*a1c0*/  @P3 STG.E.128 desc[UR60][R44.64+0x40], R36 ;  /* 0x000040242c003986 */ /* 0x004fe2000c101d3c */
[----:B------:R-:W-:-:S09]  /*a1d0*/  ISETP.NE.AND P3, PT, R8, RZ, PT ;  /* 0x000000ff0800720c */ /* 0x000fd20003f65270 */
[----:B------:R-:W0:Y:S04]  /*a1e0*/  @P4 LDS.128 R32, [R43+0x4000] ;  /* 0x004000002b204984 */ /* 0x000e280000000c00 */
[----:B------:R-:W2:Y:S04]  /*a1f0*/  @P3 LDS.128 R36, [R42+0x4000] ;  /* 0x004000002a243984 */ /* 0x000ea80000000c00 */
[----:B0-----:R-:W-:Y:S01]  /*a200*/  @P4 STG.E.128 desc[UR60][R44.64+0x80], R32 ;  /* 0x000080202c004986 */ /* 0x001fe2000c101d3c */
[----:B------:R-:W-:-:S03]  /*a210*/  ISETP.NE.AND P4, PT, R6, RZ, PT ;  /* 0x000000ff0600720c */ /* 0x000fc60003f85270 */
[----:B--2---:R-:W-:Y:S01]  /*a220*/  @P3 STG.E.128 desc[UR60][R44.64+0xc0], R36 ;  /* 0x0000c0242c003986 */ /* 0x004fe2000c101d3c */
[----:B------:R-:W-:-:S09]  /*a230*/  ISETP.NE.AND P3, PT, R7, RZ, PT ;  /* 0x000000ff0700720c */ /* 0x000fd20003f65270 */
[----:B------:R-:W0:Y:S04]  /*a240*/  @P4 LDS.128 R36, [R42+0x8000] ;  /* 0x008000002a244984 */ /* 0x000e280000000c00 */
[----:B------:R-:W2:Y:S04]  /*a250*/  @P3 LDS.128 R32, [R43+0x8000] ;  /* 0x008000002b203984 */ /* 0x000ea80000000c00 */
[----:B0-----:R3:W-:Y:S04]  /*a260*/  @P4 STG.E.128 desc[UR60][R44.64+0x140], R36 ;  /* 0x000140242c004986 */ /* 0x0017e8000c101d3c */
[----:B--2---:R3:W-:Y:S02]  /*a270*/  @P3 STG.E.128 desc[UR60][R44.64+0x100], R32 ;  /* 0x000100202c003986 */ /* 0x0047e4000c101d3c */
.L_x_2584:
[----:B------:R-:W-:Y:S05]  /*a280*/  BSYNC B1 ;  /* 0x0000000000017941 */ /* 0x000fea0003800000 */
.L_x_2583:
[----:B------:R-:W-:-:S13]  /*a290*/  ISETP.GE.AND P3, PT, R214, R4, PT ;  /* 0x00000004d600720c */ /* 0x000fda0003f66270 */
[----:B------:R-:W-:Y:S05]  /*a2a0*/  @P3 BRA `(.L_x_2528) ;  /* 0x0000000000483947 */ /* 0x000fea0003800000 */
[----:B------:R-:W-:Y:S02]  /*a2b0*/  ISETP.NE.AND P4, PT, R11, RZ, PT ;  /* 0x000000ff0b00720c */ /* 0x000fe40003f85270 */
[----:B------:R-:W-:-:S11]  /*a2c0*/  ISETP.NE.AND P3, PT, R9, RZ, PT ;  /* 0x000000ff0900720c */ /* 0x000fd60003f65270 */
[----:B0--3--:R-:W0:Y:S04]  /*a2d0*/  @P4 LDS.128 R32, [R43+0x2000] ;  /* 0x002000002b204984 */ /* 0x009e280000000c00 */
[----:B------:R-:W2:Y:S04]  /*a2e0*/  @P3 LDS.128 R36, [R43+0x6000] ;  /* 0x006000002b243984 */ /* 0x000ea80000000c00 */
        /* <DEDUP_REMOVED lines=14> */
.L_x_2528:
[----:B------:R-:W-:Y:S05]  /*a3d0*/  BSYNC B0 ;  /* 0x0000000000007941 */ /* 0x000fea0003800000 */
.L_x_2494:
        /* <DEDUP_REMOVED lines=17> */
.L_x_2586:
[----:B------:R-:W-:Y:S05]  /*a4f0*/  BSYNC B0 ;  /* 0x0000000000007941 */ /* 0x000fea0003800000 */
.L_x_2585:
        /* <DEDUP_REMOVED lines=8> */
.L_x_2886:
[----:B------:R-:W-:Y:S05]  /*a580*/  BSYNC B0 ;  /* 0x0000000000007941 */ /* 0x000fea0003800000 */
.L_x_2587:
        /* <DEDUP_REMOVED lines=11> */
[----:B------:R-:W-:-:S05]  /*a640*/  IMAD.WIDE.U32 R32, R40, UR42, R32 ;  /* 0x0000002a28207c25 */ /* 0x000fca000f8e0020 */
[----:B------:R-:W-:Y:S02]  /*a650*/  IADD3 R33, R33, R35, RZ ;  /* 0x0000002321217210 */ /* 0x000fe40007ffe0ff */
        /* <DEDUP_REMOVED lines=13> */
.L_x_2590:
[----:B------:R-:W-:Y:S05]  /*a730*/  BSYNC B0 ;  /* 0x0000000000007941 */ /* 0x000fea0003800000 */
.L_x_2589:
        /* <DEDUP_REMOVED lines=11> */
[----:B------:R-:W-:-:S03]  /*a7f0*/  LEA R40, P2, R32, UR40, 0x1 ;  /* 0x0000002820287c11 */ /* 0x000fc6000f8408ff */
[----:B------:R-:W-:-:S05]  /*a800*/  IMAD.IADD R33, R33, 0x1, R35 ;  /* 0x0000000121217824 */ /* 0x000fca00078e0223 */
        /* <DEDUP_REMOVED lines=12> */
.L_x_2592:
[----:B------:R-:W-:Y:S05]  /*a8d0*/  BSYNC B0 ;  /* 0x0000000000007941 */ /* 0x000fea0003800000 */
.L_x_2591:
[----:B------:R-:W3:Y:S01]  /*a8e0*/  LDL R0, [R1+0x10] ;  /* 0x0000100001007983 */ /* 0x000ee20000100800 */
[----:B------:R-:W-:Y:S01]  /*a8f0*/  @!P3 IADD3 R3, R3, 0x348c0, RZ ;  /* 0x000348c00303b810 */ /* 0x000fe20007ffe0ff */
[----:B------:R-:W-:Y:S01]  /*a900*/  VIADD R16, R16, 0x1 ;  /* 0x0000000110107836 */ /* 0x000fe20000000000 */
[----:B------:R-:W-:Y:S01]  /*a910*/  PLOP3.LUT P2, PT, PT, PT, PT, 0x8, 0x0 ;  /* 0x000000000000781c */ /* 0x000fe20003f4e170 */
[----:B------:R-:W-:Y:S01]  /*a920*/  @!PT LDS RZ, [RZ] ;  /* 0x00000000fffff984 */ /* 0x000fe20000000800 */
[----:B------:R-:W-:Y:S01]  /*a930*/  @!PT LDS RZ, [RZ] ;  /* 0x00000000fffff984 */ /* 0x000fe20000000800 */
[----:B------:R-:W-:Y:S01]  /*a940*/  @!PT LDS RZ, [RZ] ;  /* 0x00000000fffff984 */ /* 0x000fe20000000800 */
[----:B------:R-:W-:Y:S01]  /*a950*/  @!PT LDS RZ, [RZ] ;  /* 0x00000000fffff984 */ /* 0x000fe20000000800 */
[----:B------:R1:W-:Y:S06]  /*a960*/  MEMBAR.ALL.CTA ;  /* 0x0000000000007992 */ /* 0x0003ec0000008000 */
[----:B-1----:R-:W1:Y:S01]  /*a970*/  FENCE.VIEW.ASYNC.S ;  /* 0x00000000000073c6 */ /* 0x002e620000000000 */
[----:B------:R-:W-:Y:S01]  /*a980*/  @!P3 PRMT R3, RZ, 0x654, R3 ;  /* 0x00000654ff03b816 */ /* 0x000fe20000000003 */
[----:B-1----:R1:W-:Y:S06]  /*a990*/  BAR.SYNC.DEFER_BLOCKING R148, 0x80 ;  /* 0x000200940000751d */ /* 0x0023ec0000010000 */
[----:B------:R4:W-:Y:S01]  /*a9a0*/  @!P3 SYNCS.ARRIVE.TRANS64.RED.A1T0 RZ, [R3+URZ], RZ ;  /* 0x000000ff03ffb9a7 */ /* 0x0009e2000810043f */
[----:B------:R-:W-:-:S04]  /*a9b0*/  ISETP.NE.AND P3, PT, R16, 0x2, PT ;  /* 0x000000021000780c */ /* 0x000fc80003f65270 */
[----:B------:R-:W-:Y:S02]  /*a9c0*/  SEL R16, R16, RZ, P3 ;  /* 0x000000ff10107207 */ /* 0x000fe40001800000 */
[----:B----4-:R-:W-:-:S04]  /*a9d0*/  SEL R3, RZ, 0x1, P3 ;  /* 0x00000001ff037807 */ /* 0x010fc80001800000 */
[----:B------:R-:W-:Y:S02]  /*a9e0*/  LOP3.LUT R188, R188, R3, RZ, 0x3c, !PT ;  /* 0x00000003bcbc7212 */ /* 0x000fe400078e3cff */
[----:B---3--:R-:W-:-:S13]  /*a9f0*/  LOP3.LUT P4, RZ, R0, 0x2, RZ, 0xc0, !PT ;  /* 0x0000000200ff7812 */ /* 0x008fda000788c0ff */
[----:B-1----:R-:W-:Y:S05]  /*aa00*/  @P4 BRA `(.L_x_2593) ;  /* 0xffffff8000bc4947 */ /* 0x002fea000383ffff */
.L_x_2489:
[----:B------:R-:W1:Y:S01]  /*aa10*/  LDC R0, c[0x0][0x448] ;  /* 0x00011200ff007b82 */ /* 0x000e620000000800 */
[----:B------:R-:W-:Y:S01]  /*aa20*/  VIADD R3, R200, 0x7f ;  /* 0x0000007fc8037836 */ /* 0x000fe20000000000 */
[----:B------:R-:W-:Y:S01]  /*aa30*/  BSSY B0, `(.L_x_2594) ;  /* 0x0000010000007945 */ /* 0x000fe20003800000 */
[----:B------:R-:W-:Y:S02]  /*aa40*/  MOV R88, RZ ;  /* 0x000000ff00587202 */ /* 0x000fe40000000f00 */
[----:B-1----:R-:W-:-:S13]  /*aa50*/  ISETP.NE.AND P0, PT, R0, 0x1, PT ;  /* 0x000000010000780c */ /* 0x002fda0003f05270 */
[----:B------:R-:W1:Y:S08]  /*aa60*/  @P0 LDC R0, c[0x0][0x44c] ;  /* 0x00011300ff000b82 */ /* 0x000e700000000800 */
[----:B------:R-:W3:Y:S01]  /*aa70*/  @P0 LDC R5, c[0x0][0x450] ;  /* 0x00011400ff050b82 */ /* 0x000ee20000000800 */
[----:B-1----:R-:W-:-:S05]  /*aa80*/  @P0 IMAD.HI.U32 R0, R3, R0, RZ ;  /* 0x0000000003000227 */ /* 0x002fca00078e00ff */
[----:B---3--:R-:W-:-:S05]  /*aa90*/  @P0 SHF.R.U32.HI R3, RZ, R5, R0 ;  /* 0x00000005ff030219 */ /* 0x008fca0000011600 */
[----:B------:R-:W-:-:S05]  /*aaa0*/  IMAD.IADD R3, R146, 0x1, R3 ;  /* 0x0000000192037824 */ /* 0x000fca00078e0203 */
[----:B------:R-:W-:-:S04]  /*aab0*/  SHF.R.S32.HI R0, RZ, 0x1f, R3 ;  /* 0x0000001fff007819 */ /* 0x000fc80000011403 */
[----:B------:R-:W-:-:S04]  /*aac0*/  LEA.HI R0, R0, R3, RZ, 0x7 ;  /* 0x0000000300007211 */ /* 0x000fc800078f38ff */
[----:B------:R-:W-:-:S04]  /*aad0*/  SHF.R.S32.HI R0, RZ, 0x7, R0 ;  /* 0x00000007ff007819 */ /* 0x000fc80000011400 */
[----:B------:R-:W-:-:S04]  /*aae0*/  VIMNMX R147, R147, R0, PT ;  /* 0x0000000093937248 */ /* 0x000fc80003fe0100 */
[----:B------:R-:W-:Y:S01]  /*aaf0*/  ISETP.GE.AND P0, PT, R147, 0x1, PT ;  /* 0x000000019300780c */ /* 0x000fe20003f06270 */
[----:B------:R-:W-:-:S12]  /*ab00*/  @P2 BRA `(.L_x_2595) ;  /* 0x0000000000082947 */ /* 0x000fd80003800000 */
[----:B------:R-:W1:Y:S02]  /*ab10*/  FENCE.VIEW.ASYNC.G ;  /* 0x00000000000073c6 */ /* 0x000e640000000100 */
[----:B-1----:R-:W-:Y:S06]  /*ab20*/  BAR.ARV 0xc, 0x180 ;  /* 0x0306000000007b1d */ /* 0x002fec0000002000 */
.L_x_2595:
[----:B------:R-:W-:Y:S05]  /*ab30*/  BSYNC B0 ;  /* 0x0000000000007941 */ /* 0x000fea0003800000 */
.L_x_2594:
[----:B------:R-:W-:Y:S04]  /*ab40*/  BSSY B0, `(.L_x_2596) ;  /* 0x000001f000007945 */ /* 0x000fe80003800000 */
[----:B------:R-:W-:Y:S05]  /*ab50*/  @!P0 BRA `(.L_x_2597) ;  /* 0x0000000000748947 */ /* 0x000fea0003800000 */
[----:B------:R-:W-:Y:S01]  /*ab60*/  ISETP.NE.AND P0, PT, R209, RZ, PT ;  /* 0x000000ffd100720c */ /* 0x000fe20003f05270 */
[----:B------:R-:W-:-:S03]  /*ab70*/  ULDC UR4, c[0x0][0x9f0] ;  /* 0x00027c0000047ab9 */ /* 0x000fc60000000800 */
[----:B------:R-:W-:-:S04]  /*ab80*/  SEL R9, R209, UR4, P0 ;  /* 0x00000004d1097c07 */ /* 0x000fc80008000000 */
[-C--:B------:R-:W-:Y:S02]  /*ab90*/  IABS R6, R9.reuse ;  /* 0x0000000900067213 */ /* 0x080fe40000000000 */
[----:B------:R-:W-:Y:S02]  /*aba0*/  IADD3 R0, R9, -0x1, R147 ;  /* 0xffffffff09007810 */ /* 0x000fe40007ffe093 */
[----:B------:R-:W1:Y:S01]  /*abb0*/  I2F.RP R3, R6 ;  /* 0x0000000600037306 */ /* 0x000e620000209400 */
[-C--:B------:R-:W-:Y:S02]  /*abc0*/  IABS R10, R9.reuse ;  /* 0x00000009000a7213 */ /* 0x080fe40000000000 */
[----:B------:R-:W-:Y:S02]  /*abd0*/  IABS R8, R0 ;  /* 0x0000000000087213 */ /* 0x000fe40000000000 */
[----:B------:R-:W-:-:S04]  /*abe0*/  LOP3.LUT R0, R0, R9, RZ, 0x3c, !PT ;  /* 0x0000000900007212 */ /* 0x000fc800078e3cff */
[----:B------:R-:W-:Y:S01]  /*abf0*/  ISETP.GE.AND P2, PT, R0, RZ, PT ;  /* 0x000000ff0000720c */ /* 0x000fe20003f46270 */
[----:B-1----:R-:W1:Y:S02]  /*ac00*/  MUFU.RCP R3, R3 ;  /* 0x0000000300037308 */ /* 0x002e640000001000 */
[----:B-1----:R-:W-:Y:S02]  /*ac10*/  VIADD R4, R3, 0xffffffe ;  /* 0x0ffffffe03047836 */ /* 0x002fe40000000000 */
[----:B------:R-:W-:-:S04]  /*ac20*/  IMAD.MOV R3, RZ, RZ, -R10 ;  /* 0x000000ffff037224 */ /* 0x000fc800078e0a0a */
[----:B------:R1:W3:Y:S02]  /*ac30*/  F2I.FTZ.U32.TRUNC.NTZ R5, R4 ;  /* 0x0000000400057305 */ /* 0x0002e4000021f000 */
[----:B-1----:R-:W-:Y:S01]  /*ac40*/  MOV R4, RZ ;  /* 0x000000ff00047202 */ /* 0x002fe20000000f00 */
[----:B---3--:R-:W-:-:S04]  /*ac50*/  IMAD.MOV R7, RZ, RZ, -R5 ;  /* 0x000000ffff077224 */ /* 0x008fc800078e0a05 */
        /* <DEDUP_REMOVED lines=10> */
[----:B------:R-:W-:Y:S02]  /*ad00*/  @!P2 IADD3 R5, -R5, RZ, RZ ;  /* 0x000000ff0505a210 */ /* 0x000fe40007ffe1ff */
[----:B------:R-:W-:-:S05]  /*ad10*/  @!P1 LOP3.LUT R5, RZ, R9, RZ, 0x33, !PT ;  /* 0x00000009ff059212 */ /* 0x000fca00078e33ff */
[----:B------:R-:W-:-:S07]  /*ad20*/  IMAD.MOV.U32 R88, RZ, RZ, R5 ;  /* 0x000000ffff587224 */ /* 0x000fce00078e0005 */
.L_x_2597:
[----:B------:R-:W-:Y:S05]  /*ad30*/  BSYNC B0 ;  /* 0x0000000000007941 */ /* 0x000fea0003800000 */
.L_x_2596:
        /* <DEDUP_REMOVED lines=28> */
[----:B0-----:R-:W-:Y:S02]  /*af00*/  CS2R R42, SRZ ;  /* 0x00000000002a7805 */ /* 0x001fe4000001ff00 */
[----:B--2---:R-:W-:Y:S02]  /*af10*/  CS2R R40, SRZ ;  /* 0x0000000000287805 */ /* 0x004fe4000001ff00 */
        /* <DEDUP_REMOVED lines=9> */
[----:B------:R-:W2:Y:S01]  /*afb0*/  LDL R5, [R1+0x84] ;  /* 0x0000840001057983 */ /* 0x000ea20000100800 */
[----:B------:R-:W0:Y:S02]  /*afc0*/  S2R R6, SR_TID.X ;  /* 0x0000000000067919 */ /* 0x000e240000002100 */
[----:B0-----:R-:W-:-:S04]  /*afd0*/  IADD3 R6, R6, -0x80, RZ ;  /* 0xffffff8006067810 */ /* 0x001fc80007ffe0ff */
[----:B------:R-:W-:-:S04]  /*afe0*/  SHF.R.S32.HI R4, RZ, 0x1f, R6 ;  /* 0x0000001fff047819 */ /* 0x000fc80000011406 */
[----:B------:R-:W-:-:S04]  /*aff0*/  LEA.HI R4, R4, R6, RZ, 0x7 ;  /* 0x0000000604047211 */ /* 0x000fc800078f38ff */
[----:B------:R-:W-:-:S05]  /*b000*/  SHF.R.S32.HI R4, RZ, 0x7, R4 ;  /* 0x00000007ff047819 */ /* 0x000fca0000011404 */
[----:B------:R-:W0:Y:S02]  /*b010*/  SHFL.IDX PT, R0, R4, RZ, 0x1f ;  /* 0x00001fff04007589 */ /* 0x000e2400000e0000 */
[----:B0-----:R-:W-:-:S04]  /*b020*/  LEA.HI R3, R0, R0, RZ, 0x1 ;  /* 0x0000000000037211 */ /* 0x001fc800078f08ff */
[----:B------:R-:W-:-:S05]  /*b030*/  LOP3.LUT R3, R3, 0x1e, RZ, 0xc0, !PT ;  /* 0x0000001e03037812 */ /* 0x000fca00078ec0ff */
[----:B------:R-:W-:Y:S01]  /*b040*/  IMAD.IADD R3, R0, 0x1, -R3 ;  /* 0x0000000100037824 */ /* 0x000fe200078e0a03 */
        /* <DEDUP_REMOVED lines=24> */
.L_x_2599:
        /* <DEDUP_REMOVED lines=12> */
.L_x_2603:
[----:B-1----:R1:W2:Y:S02]  /*b290*/  SYNCS.PHASECHK.TRANS64.TRYWAIT P0, [R2+URZ+0x34800], R3 ;  /* 0x03480003020075a7 */ /* 0x0022a4000800017f */
[----:B--2---:R-:W-:Y:S05]  /*b2a0*/  @!P0 NANOSLEEP.SYNCS 0x989680 ;  /* 0x009896800000895d */ /* 0x004fea0003900000 */
[----:B------:R-:W2:Y:S02]  /*b2b0*/  @!P0 SYNCS.PHASECHK.TRANS64 P0, [R2+URZ+0x34800], R3 ;  /* 0x03480003020085a7 */ /* 0x000ea4000800007f */
[----:B--2---:R-:W-:Y:S05]  /*b2c0*/  @!P0 BRA `(.L_x_2603) ;  /* 0xfffffffc00f08947 */ /* 0x004fea000383ffff */
.L_x_2602:
[----:B------:R-:W-:Y:S05]  /*b2d0*/  BSYNC B0 ;  /* 0x0000000000007941 */ /* 0x000fea0003800000 */
.L_x_2601:
[----:B------:R-:W-:Y:S05]  /*b2e0*/  BRA `(.L_x_2604) ;  /* 0x0000006c00247947 */ /* 0x000fea0003800000 */
.L_x_2600:
[----:B------:R-:W-:Y:S01]  /*b2f0*/  ISETP.NE.AND P0, PT, R24, RZ, PT ;  /* 0x000000ff1800720c */ /* 0x000fe20003f05270 */
[----:B------:R-:W-:Y:S01]  /*b300*/  ULDC.64 UR4, c[0x0][0x3f8] ;  /* 0x0000fe0000047ab9 */ /* 0x000fe20000000a00 */
[----:B-----5:R-:W-:Y:S01]  /*b310*/  SHF.R.S32.HI R0, RZ, 0x1f, R141 ;  /* 0x0000001fff007819 */ /* 0x020fe2000001148d */
[----:B------:R-:W-:Y:S01]  /*b320*/  ULDC.64 UR6, c[0x0][0x408] ;  /* 0x0001020000067ab9 */ /* 0x000fe20000000a00 */
[----:B------:R-:W-:-:S04]  /*b330*/  IMAD.WIDE.U32 R24, R141, UR4, RZ ;  /* 0x000000048d187c25 */ /* 0x000fc8000f8e00ff */
[C---:B------:R-:W-:Y:S02]  /*b340*/  IMAD R4, R0.reuse, UR4, RZ ;  /* 0x0000000400047c24 */ /* 0x040fe4000f8e02ff */
[----:B------:R-:W-:Y:S02]  /*b350*/  IMAD R0, R0, UR6, RZ ;  /* 0x0000000600007c24 */ /* 0x000fe4000f8e02ff */
[C---:B------:R-:W-:Y:S02]  /*b360*/  IMAD R29, R141.reuse, UR5, R4 ;  /* 0x000000058d1d7c24 */ /* 0x040fe4000f8e0204 */
[C---:B------:R-:W-:Y:S02]  /*b370*/  IMAD R31, R141.reuse, UR7, R0 ;  /* 0x000000078d1f7c24 */ /* 0x040fe4000f8e0200 */
[----:B------:R-:W-:-:S04]  /*b380*/  IMAD.WIDE.U32 R26, R141, UR6, RZ ;  /* 0x000000068d1a7c25 */ /* 0x000fc8000f8e00ff */
        /* <DEDUP_REMOVED lines=18> */
[----:B0-----:R-:W-:Y:S05]  /*b4b0*/  CALL.ABS.NOINC R14 ;  /* 0x000000000e007343 */ /* 0x001fea0003c00000 */
.L_x_2605:
[----:B------:R-:W-:Y:S01]  /*b4c0*/  ULDC.U8 UR4, c[0x0][0x410] ;  /* 0x0001040000047ab9 */ /* 0x000fe20000000000 */
[----:B------:R-:W-:Y:S01]  /*b4d0*/  BSSY B0, `(.L_x_2606) ;  /* 0x00006a2000007945 */ /* 0x000fe20003800000 */
[----:B------:R-:W-:Y:S02]  /*b4e0*/  ISETP.NE.AND P0, PT, RZ, UR4, PT ;  /* 0x00000004ff007c0c */ /* 0x000fe4000bf05270 */
[----:B------:R-:W-:-:S11]  /*b4f0*/  IADD3 R69, R17, R200, RZ ;  /* 0x000000c811457210 */ /* 0x000fd60007ffe0ff */
[----:B------:R-:W-:Y:S05]  /*b500*/  @!P0 BRA `(.L_x_2607) ;  /* 0x00000034007c8947 */ /* 0x000fea0003800000 */
[----:B------:R-:W0:Y:S01]  /*b510*/  LDC R64, c[0x0][0x448] ;  /* 0x00011200ff407b82 */ /* 0x000e220000000800 */
[----:B------:R-:W-:Y:S01]  /*b520*/  IMAD R3, R216, 0x40, R69 ;  /* 0x00000040d8037824 */ /* 0x000fe200078e0245 */
[----:B------:R-:W-:Y:S01]  /*b530*/  ULDC.64 UR4, c[0x0][0x3f8] ;  /* 0x0000fe0000047ab9 */ /* 0x000fe20000000a00 */
[----:B------:R-:W-:Y:S01]  /*b540*/  ULDC.64 UR6, c[0x0][0x408] ;  /* 0x0001020000067ab9 */ /* 0x000fe20000000a00 */
[----:B------:R-:W-:Y:S01]  /*b550*/  MOV R6, R26 ;  /* 0x0000001a00067202 */ /* 0x000fe20000000f00 */
[----:B------:R-:W-:Y:S01]  /*b560*/  IMAD.MOV.U32 R4, RZ, RZ, R24 ;  /* 0x000000ffff047224 */ /* 0x000fe200078e0018 */
[----:B------:R-:W-:Y:S01]  /*b570*/  SHF.R.S32.HI R73, RZ, 0x1f, R190 ;  /* 0x0000001fff497819 */ /* 0x000fe200000114be */
[----:B------:R-:W-:Y:S01]  /*b580*/  IMAD.MOV.U32 R7, RZ, RZ, R31 ;  /* 0x000000ffff077224 */ /* 0x000fe200078e001f */
[----:B------:R-:W-:Y:S02]  /*b590*/  SHF.R.S32.HI R72, RZ, 0x1f, R189 ;  /* 0x0000001fff487819 */ /* 0x000fe400000114bd */
        /* <DEDUP_REMOVED lines=27> */
.L_x_2892:
        /* <DEDUP_REMOVED lines=16> */
[----:B------:R-:W3:Y:S01]  /*b850*/  LDL R5, [R1+0x40] ;  /* 0x0000400001057983 */ /* 0x000ee20000100800 */
[----:B------:R-:W-:Y:S01]  /*b860*/  ULDC UR4, c[0x0][0x3f4] ;  /* 0x0000fd0000047ab9 */ /* 0x000fe20000000800 */
[----:B------:R-:W-:Y:S02]  /*b870*/  CS2R R60, SRZ ;  /* 0x00000000003c7805 */ /* 0x000fe4000001ff00 */
[----:B------:R-:W-:Y:S02]  /*b880*/  ISETP.GE.AND P3, PT, R190, UR4, PT ;  /* 0x00000004be007c0c */ /* 0x000fe4000bf66270 */
[----:B------:R-:W-:Y:S02]  /*b890*/  CS2R R58, SRZ ;  /* 0x00000000003a7805 */ /* 0x000fe4000001ff00 */
[----:B------:R-:W-:Y:S02]  /*b8a0*/  ISETP.GE.AND P2, PT, R189, UR4, PT ;  /* 0x00000004bd007c0c */ /* 0x000fe4000bf46270 */
[----:B------:R-:W-:-:S02]  /*b8b0*/  ISETP.GE.AND P1, PT, R192, UR4, PT ;  /* 0x00000004c0007c0c */ /* 0x000fc4000bf26270 */
[----:B------:R-:W-:Y:S02]  /*b8c0*/  ISETP.GE.AND P0, PT, R191, UR4, PT ;  /* 0x00000004bf007c0c */ /* 0x000fe4000bf06270 */
[----:B------:R-:W-:-:S03]  /*b8d0*/  ISETP.GE.AND P4, PT, R22, UR4, PT ;  /* 0x0000000416007c0c */ /* 0x000fc6000bf86270 */
[C---:B------:R-:W-:Y:S02]  /*b8e0*/  @!P3 SHF.L.U32 R27, R190.reuse, 0x1, RZ ;  /* 0x00000001be1bb819 */ /* 0x040fe400000006ff */
[----:B------:R-:W-:Y:S02]  /*b8f0*/  @!P3 SHF.L.U64.HI R4, R190, 0x1, R73 ;  /* 0x00000001be04b819 */ /* 0x000fe40000010249 */
[C---:B------:R-:W-:Y:S01]  /*b900*/  @!P2 IMAD.SHL.U32 R21, R189.reuse, 0x2, RZ ;  /* 0x00000002bd15a824 */ /* 0x040fe200078e00ff */
[-C--:B--2---:R-:W-:Y:S01]  /*b910*/  @!P3 IADD3 R28, P6, R6, R27.reuse, RZ ;  /* 0x0000001b061cb210 */ /* 0x084fe20007fde0ff */
[----:B------:R-:W-:Y:S01]  /*b920*/  @!P1 IMAD.SHL.U32 R13, R192, 0x2, RZ ;  /* 0x00000002c00d9824 */ /* 0x000fe200078e00ff */
[----:B------:R-:W-:Y:S02]  /*b930*/  @!P2 SHF.L.U64.HI R10, R189, 0x1, R72 ;  /* 0x00000001bd0aa819 */ /* 0x000fe40000010248 */
[----:B----4-:R-:W-:Y:S01]  /*b940*/  @!P3 IADD3 R26, P5, R8, R27, RZ ;  /* 0x0000001b081ab210 */ /* 0x010fe20007fbe0ff */
[----:B-1----:R-:W-:Y:S01]  /*b950*/  @!P3 IMAD.X R29, R7, 0x1, R4, P6 ;  /* 0x00000001071db824 */ /* 0x002fe200030e0604 */
[----:B------:R-:W-:Y:S01]  /*b960*/  @!P2 IADD3 R24, P6, R6, R21, RZ ;  /* 0x000000150618a210 */ /* 0x000fe20007fde0ff */
[----:B------:R-:W-:Y:S01]  /*b970*/  @!P4 IMAD.WIDE R32, R22, 0x2, R6 ;  /* 0x000000021620c825 */ /* 0x000fe200078e0206 */
[----:B---3--:R-:W-:-:S02]  /*b980*/  @!P3 IADD3.X R27, R9, R4, RZ, P5, !PT ;  /* 0x00000004091bb210 */ /* 0x008fc40002ffe4ff */
[----:B------:R-:W-:Y:S01]  /*b990*/  @!P2 IADD3 R20, P5, R8, R21, RZ ;  /* 0x000000150814a210 */ /* 0x000fe20007fbe0ff */
[--C-:B------:R-:W-:Y:S01]  /*b9a0*/  @!P2 IMAD.X R25, R7, 0x1, R10.reuse, P6 ;  /* 0x000000010719a824 */ /* 0x100fe200030e060a */
[----:B------:R-:W-:Y:S01]  /*b9b0*/  @!P1 IADD3 R14, P6, R6, R13, RZ ;  /* 0x0000000d060e9210 */ /* 0x000fe20007fde0ff */
[----:B------:R1:W5:Y:S01]  /*b9c0*/  @!P4 LD.E.64 R60, desc[UR60][R32.64] ;  /* 0x0000003c203cc980 */ /* 0x000362000c101b00 */
[----:B------:R-:W-:Y:S01]  /*b9d0*/  @!P0 SHF.L.U32 R35, R191, 0x1, RZ ;  /* 0x00000001bf238819 */ /* 0x000fe200000006ff */
[----:B------:R-:W-:Y:S01]  /*b9e0*/  @!P2 IMAD.X R21, R9, 0x1, R10, P5 ;  /* 0x000000010915a824 */ /* 0x000fe200028e060a */
[----:B------:R-:W-:Y:S02]  /*b9f0*/  ISETP.GE.AND P5, PT, R193, UR4, PT ;  /* 0x00000004c1007c0c */ /* 0x000fe4000bfa6270 */
[----:B------:R-:W-:Y:S02]  /*ba00*/  @!P0 SHF.L.U64.HI R36, R191, 0x1, R237 ;  /* 0x00000001bf248819 */ /* 0x000fe400000102ed */
        /* <DEDUP_REMOVED lines=9> */
[----:B------:R1:W5:Y:S01]  /*baa0*/  @!P3 LD.E.64 R56, desc[UR60][R28.64] ;  /* 0x0000003c1c38b980 */ /* 0x000362000c101b00 */
[----:B------:R-:W-:-:S03]  /*bab0*/  @!P5 SHF.L.U64.HI R34, R193, 0x1, R236 ;  /* 0x00000001c122d819 */ /* 0x000fc600000102ec */
[----:B------:R1:W5:Y:S04]  /*bac0*/  @!P3 LD.E.64 R54, desc[UR60][R26.64] ;  /* 0x0000003c1a36b980 */ /* 0x000368000c101b00 */
[----:B------:R1:W5:Y:S04]  /*bad0*/  @!P2 LD.E.64 R52, desc[UR60][R24.64] ;  /* 0x0000003c1834a980 */ /* 0x000368000c101b00 */
[----:B------:R1:W5:Y:S01]  /*bae0*/  @!P2 LD.E.64 R50, desc[UR60][R20.64] ;  /* 0x0000003c1432a980 */ /* 0x000362000c101b00 */
[----:B------:R-:W-:Y:S01]  /*baf0*/  @!P1 SHF.L.U64.HI R4, R192, 0x1, R5 ;  /* 0x00000001c0049819 */ /* 0x000fe20000010205 */
[----:B------:R-:W-:-:S04]  /*bb00*/  @!P4 IMAD.MOV.U32 R5, RZ, RZ, R9 ;  /* 0x000000ffff05c224 */ /* 0x000fc800078e0009 */
[----:B------:R-:W-:Y:S01]  /*bb10*/  @!P1 IMAD.X R15, R7, 0x1, R4, P6 ;  /* 0x00000001070f9824 */ /* 0x000fe200030e0604 */
[----:B------:R-:W-:-:S04]  /*bb20*/  @!P1 IADD3 R12, P6, R8, R13, RZ ;  /* 0x0000000d080c9210 */ /* 0x000fc80007fde0ff */
[----:B------:R1:W5:Y:S01]  /*bb30*/  @!P1 LD.E.64 R48, desc[UR60][R14.64] ;  /* 0x0000003c0e309980 */ /* 0x000362000c101b00 */
[----:B------:R-:W-:Y:S01]  /*bb40*/  @!P1 IMAD.X R13, R9, 0x1, R4, P6 ;  /* 0x00000001090d9824 */ /* 0x000fe200030e0604 */
[----:B------:R-:W-:Y:S01]  /*bb50*/  @!P0 IADD3 R10, P6, R6, R35, RZ ;  /* 0x00000023060a8210 */ /* 0x000fe20007fde0ff */
[----:B------:R-:W-:-:S03]  /*bb60*/  @!P4 IMAD.MOV.U32 R4, RZ, RZ, R8 ;  /* 0x000000ffff04c224 */ /* 0x000fc600078e0008 */
[----:B------:R-:W-:Y:S01]  /*bb70*/  @!P0 IADD3.X R11, R7, R36, RZ, P6, !PT ;  /* 0x00000024070b8210 */ /* 0x000fe200037fe4ff */
[----:B------:R-:W-:Y:S01]  /*bb80*/  @!P4 IMAD.WIDE R30, R22, 0x2, R4 ;  /* 0x00000002161ec825 */ /* 0x000fe200078e0204 */
[----:B------:R-:W-:Y:S01]  /*bb90*/  @!P0 IADD3 R4, P6, R8, R35, RZ ;  /* 0x0000002308048210 */ /* 0x000fe20007fde0ff */
[----:B------:R1:W5:Y:S02]  /*bba0*/  @!P1 LD.E.64 R46, desc[UR60][R12.64] ;  /* 0x0000003c0c2e9980 */ /* 0x000364000c101b00 */
[----:B------:R-:W-:Y:S02]  /*bbb0*/  @!P5 IMAD.SHL.U32 R35, R193, 0x2, RZ ;  /* 0x00000002c123d824 */ /* 0x000fe400078e00ff */
[----:B------:R1:W5:Y:S01]  /*bbc0*/  @!P4 LD.E.64 R58, desc[UR60][R30.64] ;  /* 0x0000003c1e3ac980 */ /* 0x000362000c101b00 */
[----:B------:R-:W-:Y:S02]  /*bbd0*/  @!P0 IMAD.X R5, R9, 0x1, R36, P6 ;  /* 0x0000000109058824 */ /* 0x000fe400030e0624 */
[-C--:B------:R-:W-:Y:S01]  /*bbe0*/  @!P5 IADD3 R6, P4, R6, R35.reuse, RZ ;  /* 0x000000230606d210 */ /* 0x080fe20007f9e0ff */
[----:B------:R1:W5:Y:S01]  /*bbf0*/  @!P0 LD.E.64 R44, desc[UR60][R10.64] ;  /* 0x0000003c0a2c8980 */ /* 0x000362000c101b00 */
[----:B------:R-:W-:-:S02]  /*bc00*/  @!P5 IADD3 R8, P6, R8, R35, RZ ;  /* 0x000000230808d210 */ /* 0x000fc40007fde0ff */
[----:B------:R-:W-:Y:S01]  /*bc10*/  CS2R R36, SRZ ;  /* 0x0000000000247805 */ /* 0x000fe2000001ff00 */
[----:B------:R-:W-:Y:S01]  /*bc20*/  @!P5 IMAD.X R7, R7, 0x1, R34, P4 ;  /* 0x000000010707d824 */ /* 0x000fe200020e0622 */
[----:B------:R-:W-:Y:S01]  /*bc30*/  @!P5 IADD3.X R9, R9, R34, RZ, P6, !PT ;  /* 0x000000220909d210 */ /* 0x000fe200037fe4ff */
[----:B------:R1:W5:Y:S04]  /*bc40*/  @!P0 LD.E.64 R42, desc[UR60][R4.64] ;  /* 0x0000003c042a8980 */ /* 0x000368000c101b00 */
[----:B------:R1:W5:Y:S04]  /*bc50*/  @!P5 LD.E.64 R36, desc[UR60][R6.64] ;  /* 0x0000003c0624d980 */ /* 0x000368000c101b00 */
[----:B------:R1:W5:Y:S02]  /*bc60*/  @!P5 LD.E.64 R38, desc[UR60][R8.64] ;  /* 0x0000003c0826d980 */ /* 0x000364000c101b00 */
.L_x_2610:
[----:B------:R-:W-:Y:S05]  /*bc70*/  BSYNC B1 ;  /* 0x0000000000017941 */ /* 0x000fea0003800000 */
.L_x_2609:
[----:B-1---5:R-:W-:Y:S01]  /*bc80*/  IMAD.MOV.U32 R4, RZ, RZ, R58 ;  /* 0x000000ffff047224 */ /* 0x022fe200078e003a */
[----:B------:R-:W-:Y:S01]  /*bc90*/  MOV R7, R55 ;  /* 0x0000003700077202 */ /* 0x000fe20000000f00 */
[----:B------:R-:W-:Y:S01]  /*bca0*/  IMAD.MOV.U32 R5, RZ, RZ, R59 ;  /* 0x000000ffff057224 */ /* 0x000fe200078e003b */
[----:B------:R-:W-:Y:S01]  /*bcb0*/  UMOV UR4, 0xffffffff ;  /* 0xffffffff00047882 */ /* 0x000fe20000000000 */
[----:B--2---:R-:W-:Y:S01]  /*bcc0*/  IMAD.MOV.U32 R6, RZ, RZ, R54 ;  /* 0x000000ffff067224 */ /* 0x004fe200078e0036 */
[----:B------:R-:W-:Y:S01]  /*bcd0*/  PRMT R87, R4, 0x7610, R87 ;  /* 0x0000761004577816 */ /* 0x000fe20000000057 */
[----:B------:R-:W-:Y:S01]  /*bce0*/  IMAD.MOV.U32 R4, RZ, RZ, R50 ;  /* 0x000000ffff047224 */ /* 0x000fe200078e0032 */
[----:B------:R-:W-:Y:S01]  /*bcf0*/  PRMT R86, R86, 0x5410, R5 ;  /* 0x0000541056567816 */ /* 0x000fe20000000005 */
[----:B------:R-:W-:Y:S01]  /*bd00*/  IMAD.MOV.U32 R5, RZ, RZ, R51 ;  /* 0x000000ffff057224 */ /* 0x000fe200078e0033 */
[----:B------:R-:W-:Y:S01]  /*bd10*/  PRMT R82, R6, 0x5410, R7 ;  /* 0x0000541006527816 */ /* 0x000fe20000000007 */
[----:B------:R-:W-:Y:S01]  /*bd20*/  IMAD.MOV.U32 R6, RZ, RZ, R46 ;  /* 0x000000ffff067224 */ /* 0x000fe200078e002e */
[----:B------:R-:W-:-:S02]  /*bd30*/  MOV R7, R47 ;  /* 0x0000002f00077202 */ /* 0x000fc40000000f00 */
[----:B------:R-:W-:Y:S02]  /*bd40*/  CS2R R30, SRZ ;  /* 0x00000000001e7805 */ /* 0x000fe4000001ff00 */
        /* <DEDUP_REMOVED lines=9> */
[----:B------:R-:W-:Y:S01]  /*bde0*/  IMAD.MOV.U32 R5, RZ, RZ, R61 ;  /* 0x000000ffff057224 */ /* 0x000fe200078e003d */
[----:B------:R-:W-:Y:S01]  /*bdf0*/  MOV R7, R57 ;  /* 0x0000003900077202 */ /* 0x000fe20000000f00 */
        /* <DEDUP_REMOVED lines=12> */
[----:B------:R-:W-:Y:S01]  /*bec0*/  MOV R7, R37 ;  /* 0x0000002500077202 */ /* 0x000fe20000000f00 */
[----:B------:R-:W-:-:S03]  /*bed0*/  IMAD.MOV.U32 R6, RZ, RZ, R36 ;  /* 0x000000ffff067224 */ /* 0x000fc600078e0024 */
[----:B------:R-:W-:Y:S02]  /*bee0*/  PRMT R70, R5, 0x5410, R4 ;  /* 0x0000541005467816 */ /* 0x000fe40000000004 */
[----:B------:R-:W-:Y:S01]  /*bef0*/  PRMT R66, R7, 0x5410, R6 ;  /* 0x0000541007427816 */ /* 0x000fe20000000006 */
[----:B------:R-:W-:Y:S06]  /*bf00*/  BRA.DIV UR4, `(.L_x_2611) ;  /* 0x000001be04e07947 */ /* 0x000fec000b800000 */
[----:B0-----:R-:W0:Y:S04]  /*bf10*/  SHFL.IDX PT, R0, R0, 0x1, 0x1c1f ;  /* 0x003c1f0000007f89 */ /* 0x001e2800000e0000 */
[----:B------:R-:W1:Y:S04]  /*bf20*/  SHFL.IDX PT, R65, R65, 0x1, 0x1c1f ;  /* 0x003c1f0041417f89 */ /* 0x000e6800000e0000 */
[----:B------:R-:W2:Y:S04]  /*bf30*/  SHFL.IDX PT, R63, R63, 0x1, 0x1c1f ;  /* 0x003c1f003f3f7f89 */ /* 0x000ea800000e0000 */
[----:B------:R0:W0:Y:S02]  /*bf40*/  SHFL.IDX PT, R62, R3, 0x1, 0x1c1f ;  /* 0x003c1f00033e7f89 */ /* 0x00002400000e0000 */
.L_x_2898:
[----:B0-----:R-:W5:Y:S01]  /*bf50*/  LDL R3, [R1+0x44] ;  /* 0x0000440001037983 */ /* 0x001f620000100800 */
[----:B------:R-:W-:Y:S01]  /*bf60*/  VIADD R69, R69, 0x40 ;  /* 0x0000004045457836 */ /* 0x000fe20000000000 */
[----:B------:R-:W-:Y:S01]  /*bf70*/  LOP3.LUT R4, R195, 0x18, R18, 0xf8, !PT ;  /* 0x00000018c3047812 */ /* 0x000fe200078ef812 */
[----:B------:R-:W-:Y:S01]  /*bf80*/  BSSY B1, `(.L_x_2612) ;  /* 0x0000056000017945 */ /* 0x000fe20003800000 */
[----:B------:R-:W-:Y:S02]  /*bf90*/  CS2R R32, SRZ ;  /* 0x0000000000207805 */ /* 0x000fe4000001ff00 */
[----:B------:R-:W-:Y:S02]  /*bfa0*/  CS2R R26, SRZ ;  /* 0x00000000001a7805 */ /* 0x000fe4000001ff00 */
[----:B------:R-:W-:Y:S02]  /*bfb0*/  ISETP.GE.AND P1, PT, R69, R64, PT ;  /* 0x000000404500720c */ /* 0x000fe40003f26270 */
[----:B------:R-:W-:-:S02]  /*bfc0*/  CS2R R20, SRZ ;  /* 0x0000000000147805 */ /* 0x000fc4000001ff00 */
[----:B------:R-:W-:Y:S02]  /*bfd0*/  CS2R R12, SRZ ;  /* 0x00000000000c7805 */ /* 0x000fe4000001ff00 */
[----:B---34-:R-:W-:Y:S02]  /*bfe0*/  CS2R R8, SRZ ;  /* 0x0000000000087805 */ /* 0x018fe4000001ff00 */
[----:B------:R-:W-:Y:S02]  /*bff0*/  CS2R R40, SRZ ;  /* 0x0000000000287805 */ /* 0x000fe4000001ff00 */
[----:B------:R-:W-:Y:S02]  /*c000*/  CS2R R34, SRZ ;  /* 0x0000000000227805 */ /* 0x000fe4000001ff00 */
[----:B------:R-:W-:Y:S02]  /*c010*/  CS2R R28, SRZ ;  /* 0x00000000001c7805 */ /* 0x000fe4000001ff00 */
[----:B------:R-:W-:-:S02]  /*c020*/  CS2R R24, SRZ ;  /* 0x0000000000187805 */ /* 0x000fc4000001ff00 */
[----:B------:R-:W-:Y:S02]  /*c030*/  CS2R R14, SRZ ;  /* 0x00000000000e7805 */ /* 0x000fe4000001ff00 */
[----:B------:R-:W-:Y:S02]  /*c040*/  CS2R R10, SRZ ;  /* 0x00000000000a7805 */ /* 0x000fe4000001ff00 */
[----:B-----5:R-:W-:Y:S02]  /*c050*/  LOP3.LUT P0, RZ, R3, 0x4, RZ, 0xc0, !PT ;  /* 0x0000000403ff7812 */ /* 0x020fe4000780c0ff */
[----:B------:R-:W-:-:S05]  /*c060*/  LOP3.LUT R3, R4, R197, RZ, 0x3c, !PT ;  /* 0x000000c504037212 */ /* 0x000fca00078e3cff */
[----:B------:R-:W-:-:S04]  /*c070*/  IMAD R3, R196, 0x200, R3 ;  /* 0x00000200c4037824 */ /* 0x000fc800078e0203 */
[----:B------:R-:W-:Y:S01]  /*c080*/  IMAD R3, R3, 0x2, R2 ;  /* 0x0000000203037824 */ /* 0x000fe200078e0202 */
        /* <DEDUP_REMOVED lines=8> */
[----:B------:R-:W-:-:S05]  /*c110*/  ISETP.GE.AND P1, PT, R191, UR4, PT ;  /* 0x00000004bf007c0c */ /* 0x000fca000bf26270 */
[C---:B------:R-:W-:Y:S02]  /*c120*/  @!P4 SHF.L.U32 R24, R190.reuse, 0x1, RZ ;  /* 0x00000001be18c819 */ /* 0x040fe400000006ff */
[----:B------:R-:W-:Y:S02]  /*c130*/  @!P4 SHF.L.U64.HI R73, R190, 0x1, R73 ;  /* 0x00000001be49c819 */ /* 0x000fe40000010249 */
[----:B------:R-:W-:Y:S01]  /*c140*/  @!P3 IMAD.SHL.U32 R14, R189, 0x2, RZ ;  /* 0x00000002bd0eb824 */ /* 0x000fe200078e00ff */
[-C--:B-1----:R-:W-:Y:S01]  /*c150*/  @!P4 IADD3 R26, P5, R65, R24.reuse, RZ ;  /* 0x00000018411ac210 */ /* 0x082fe20007fbe0ff */
[----:B------:R-:W-:Y:S01]  /*c160*/  @!P2 IMAD.SHL.U32 R10, R192, 0x2, RZ ;  /* 0x00000002c00aa824 */ /* 0x000fe200078e00ff */
[----:B------:R-:W-:Y:S01]  /*c170*/  @!P4 IADD3 R24, P6, R62, R24, RZ ;  /* 0x000000183e18c210 */ /* 0x000fe20007fde0ff */
[----:B------:R-:W-:Y:S01]  /*c180*/  @!P1 IMAD.SHL.U32 R6, R191, 0x2, RZ ;  /* 0x00000002bf069824 */ /* 0x000fe200078e00ff */
[----:B------:R-:W-:Y:S01]  /*c190*/  @!P3 SHF.L.U64.HI R72, R189, 0x1, R72 ;  /* 0x00000001bd48b819 */ /* 0x000fe20000010248 */
[----:B------:R-:W-:Y:S01]  /*c1a0*/  @!P4 IMAD.X R27, R0, 0x1, R73, P5 ;  /* 0x00000001001bc824 */ /* 0x000fe200028e0649 */
[----:B------:R-:W-:-:S02]  /*c1b0*/  @!P3 IADD3 R20, P5, R65, R14, RZ ;  /* 0x0000000e4114b210 */ /* 0x000fc40007fbe0ff */
[----:B--2---:R-:W-:Y:S02]  /*c1c0*/  @!P4 IADD3.X R25, R63, R73, RZ, P6, !PT ;  /* 0x000000493f19c210 */ /* 0x004fe400037fe4ff */
[----:B------:R-:W-:Y:S01]  /*c1d0*/  @!P3 IADD3 R14, P6, R62, R14, RZ ;  /* 0x0000000e3e0eb210 */ /* 0x000fe20007fde0ff */
[----:B------:R-:W-:Y:S01]  /*c1e0*/  @!P3 IMAD.X R21, R0, 0x1, R72, P5 ;  /* 0x000000010015b824 */ /* 0x000fe200028e0648 */
[----:B------:R-:W-:-:S03]  /*c1f0*/  @!P2 IADD3 R12, P5, R65, R10, RZ ;  /* 0x0000000a410ca210 */ /* 0x000fc60007fbe0ff */
[----:B------:R-:W-:Y:S01]  /*c200*/  @!P3 IMAD.X R15, R63, 0x1, R72, P6 ;  /* 0x000000013f0fb824 */ /* 0x000fe200030e0648 */
[----:B------:R-:W-:Y:S02]  /*c210*/  @!P2 IADD3 R10, P6, R62, R10, RZ ;  /* 0x0000000a3e0aa210 */ /* 0x000fe40007fde0ff */
[----:B------:R-:W-:-:S06]  /*c220*/  CS2R R34, SRZ ;  /* 0x0000000000227805 */ /* 0x000fcc000001ff00 */
[----:B------:R0:W5:Y:S02]  /*c230*/  @!P4 LD.E.64 R34, desc[UR60][R26.64] ;  /* 0x0000003c1a22c980 */ /* 0x000164000c101b00 */
[----:B0-----:R-:W-:-:S06]  /*c240*/  CS2R R26, SRZ ;  /* 0x00000000001a7805 */ /* 0x001fcc000001ff00 */
[----:B------:R0:W5:Y:S02]  /*c250*/  @!P3 LD.E.64 R26, desc[UR60][R14.64] ;  /* 0x0000003c0e1ab980 */ /* 0x000164000c101b00 */
[----:B0-----:R-:W-:Y:S02]  /*c260*/  CS2R R14, SRZ ;  /* 0x00000000000e7805 */ /* 0x001fe4000001ff00 */
[----:B---3--:R-:W-:Y:S02]  /*c270*/  @!P2 SHF.L.U64.HI R4, R192, 0x1, R5 ;  /* 0x00000001c004a819 */ /* 0x008fe40000010205 */
[----:B------:R-:W-:Y:S02]  /*c280*/  @!P1 SHF.L.U64.HI R5, R191, 0x1, R237 ;  /* 0x00000001bf059819 */ /* 0x000fe400000102ed */
[----:B------:R-:W-:Y:S01]  /*c290*/  @!P2 IADD3.X R13, R0, R4, RZ, P5, !PT ;  /* 0x00000004000da210 */ /* 0x000fe20002ffe4ff */
[----:B------:R-:W-:Y:S01]  /*c2a0*/  @!P2 IMAD.X R11, R63, 0x1, R4, P6 ;  /* 0x000000013f0ba824 */ /* 0x000fe200030e0604 */
[----:B------:R-:W-:-:S02]  /*c2b0*/  @!P1 IADD3 R8, P5, R65, R6, RZ ;  /* 0x0000000641089210 */ /* 0x000fc40007fbe0ff */
[----:B------:R-:W-:-:S03]  /*c2c0*/  ISETP.GE.AND P6, PT, R22, UR4, PT ;  /* 0x0000000416007c0c */ /* 0x000fc6000bfc6270 */
[----:B------:R-:W-:Y:S01]  /*c2d0*/  @!P1 IMAD.X R9, R0, 0x1, R5, P5 ;  /* 0x0000000100099824 */ /* 0x000fe200028e0605 */
[----:B------:R-:W-:-:S04]  /*c2e0*/  @!P1 IADD3 R4, P5, R62, R6, RZ ;  /* 0x000000063e049210 */ /* 0x000fc80007fbe0ff */
[----:B------:R-:W5:Y:S01]  /*c2f0*/  @!P1 LD.E.64 R14, desc[UR60][R8.64] ;  /* 0x0000003c080e9980 */ /* 0x000f62000c101b00 */
[----:B------:R-:W-:Y:S01]  /*c300*/  @!P1 IMAD.X R5, R63, 0x1, R5, P5 ;  /* 0x000000013f059824 */ /* 0x000fe200028e0605 */
[----:B------:R-:W-:-:S03]  /*c310*/  ISETP.GE.AND P5, PT, R193, UR4, PT ;  /* 0x00000004c1007c0c */ /* 0x000fc6000bfa6270 */
[----:B------:R-:W-:Y:S01]  /*c320*/  @!P6 MOV R28, R65 ;  /* 0x00000041001ce202 */ /* 0x000fe20000000f00 */
[----:B------:R-:W-:Y:S02]  /*c330*/  @!P6 IMAD.MOV.U32 R29, RZ, RZ, R0 ;  /* 0x000000ffff1de224 */ /* 0x000fe400078e0000 */
[----:B------:R-:W-:Y:S02]  /*c340*/  @!P6 IMAD.MOV.U32 R6, RZ, RZ, R62 ;  /* 0x000000ffff06e224 */ /* 0x000fe400078e003e */
[----:B------:R-:W-:Y:S02]  /*c350*/  @!P6 IMAD.MOV.U32 R7, RZ, RZ, R63 ;  /* 0x000000ffff07e224 */ /* 0x000fe400078e003f */
[----:B------:R-:W-:-:S03]  /*c360*/  @!P6 IMAD.WIDE R28, R22, 0x2, R28 ;  /* 0x00000002161ce825 */ /* 0x000fc600078e021c */
[C---:B------:R-:W-:Y:S01]  /*c370*/  @!P5 SHF.L.U32 R33, R193.reuse, 0x1, RZ ;  /* 0x00000001c121d819 */ /* 0x040fe200000006ff */
[----:B------:R-:W-:Y:S01]  /*c380*/  @!P6 IMAD.WIDE R6, R22, 0x2, R6 ;  /* 0x000000021606e825 */ /* 0x000fe200078e0206 */
[----:B------:R-:W5:Y:S01]  /*c390*/  @!P6 LD.E.64 R40, desc[UR60][R28.64] ;  /* 0x0000003c1c28e980 */ /* 0x000f62000c101b00 */
[----:B------:R-:W-:-:S03]  /*c3a0*/  @!P5 SHF.L.U64.HI R32, R193, 0x1, R236 ;  /* 0x00000001c120d819 */ /* 0x000fc600000102ec */
[----:B------:R0:W5:Y:S02]  /*c3b0*/  @!P6 LD.E.64 R30, desc[UR60][R6.64] ;  /* 0x0000003c061ee980 */ /* 0x000164000c101b00 */
[----:B0-----:R-:W-:-:S05]  /*c3c0*/  @!P5 IADD3 R6, P6, R65, R33, RZ ;  /* 0x000000214106d210 */ /* 0x001fca0007fde0ff */
[----:B------:R-:W-:Y:S01]  /*c3d0*/  @!P5 IMAD.X R7, R0, 0x1, R32, P6 ;  /* 0x000000010007d824 */ /* 0x000fe200030e0620 */
[----:B------:R-:W-:Y:S02]  /*c3e0*/  @!P5 IADD3 R62, P6, R62, R33, RZ ;  /* 0x000000213e3ed210 */ /* 0x000fe40007fde0ff */
[----:B------:R-:W-:-:S03]  /*c3f0*/  CS2R R28, SRZ ;  /* 0x00000000001c7805 */ /* 0x000fc6000001ff00 */
[----:B------:R-:W-:Y:S01]  /*c400*/  @!P5 IMAD.X R63, R63, 0x1, R32, P6 ;  /* 0x000000013f3fd824 */ /* 0x000fe200030e0620 */
[----:B------:R-:W-:Y:S02]  /*c410*/  CS2R R32, SRZ ;  /* 0x0000000000207805 */ /* 0x000fe4000001ff00 */
[----:B------:R0:W5:Y:S04]  /*c420*/  @!P3 LD.E.64 R28, desc[UR60][R20.64] ;  /* 0x0000003c141cb980 */ /* 0x000168000c101b00 */
[----:B------:R1:W5:Y:S01]  /*c430*/  @!P4 LD.E.64 R32, desc[UR60][R24.64] ;  /* 0x0000003c1820c980 */ /* 0x000362000c101b00 */
[----:B0-----:R-:W-:Y:S02]  /*c440*/  CS2R R20, SRZ ;  /* 0x0000000000147805 */ /* 0x001fe4000001ff00 */
[----:B-1----:R-:W-:-:S04]  /*c450*/  CS2R R24, SRZ ;  /* 0x0000000000187805 */ /* 0x002fc8000001ff00 */
[----:B------:R0:W5:Y:S01]  /*c460*/  @!P2 LD.E.64 R20, desc[UR60][R10.64] ;  /* 0x0000003c0a14a980 */ /* 0x000162000c101b00 */
[----:B------:R-:W-:-:S03]  /*c470*/  CS2R R8, SRZ ;  /* 0x0000000000087805 */ /* 0x000fc6000001ff00 */
[----:B------:R1:W5:Y:S04]  /*c480*/  @!P2 LD.E.64 R24, desc[UR60][R12.64] ;  /* 0x0000003c0c18a980 */ /* 0x000368000c101b00 */
[----:B------:R3:W5:Y:S01]  /*c490*/  @!P5 LD.E.64 R8, desc[UR60][R62.64] ;  /* 0x0000003c3e08d980 */ /* 0x000762000c101b00 */
[----:B0-----:R-:W-:Y:S02]  /*c4a0*/  CS2R R10, SRZ ;  /* 0x00000000000a7805 */ /* 0x001fe4000001ff00 */
[----:B-1----:R-:W-:-:S04]  /*c4b0*/  CS2R R12, SRZ ;  /* 0x00000000000c7805 */ /* 0x002fc8000001ff00 */
[----:B------:R3:W5:Y:S04]  /*c4c0*/  @!P5 LD.E.64 R10, desc[UR60][R6.64] ;  /* 0x0000003c060ad980 */ /* 0x000768000c101b00 */
[----:B------:R3:W5:Y:S02]  /*c4d0*/  @!P1 LD.E.64 R12, desc[UR60][R4.64] ;  /* 0x0000003c040c9980 */ /* 0x000764000c101b00 */
.L_x_2613:
[----:B------:R-:W-:Y:S05]  /*c4e0*/  BSYNC B1 ;  /* 0x0000000000017941 */ /* 0x000fea0003800000 */
.L_x_2612:
[----:B---3--:R-:W-:Y:S01]  /*c4f0*/  LEA.HI R4, R213, R213, RZ, 0x1 ;  /* 0x000000d5d5047211 */ /* 0x008fe200078f08ff */
[----:B-----5:R-:W-:Y:S01]  /*c500*/  IMAD.MOV.U32 R5, RZ, RZ, R30 ;  /* 0x000000ffff057224 */ /* 0x020fe200078e001e */
[C---:B------:R-:W-:Y:S01]  /*c510*/  IADD3 R0, R3.reuse, 0x10440, RZ ;  /* 0x0001044003007810 */ /* 0x040fe20007ffe0ff */
[----:B------:R-:W-:Y:S01]  /*c520*/  VIADD R6, R3, 0x10400 ;  /* 0x0001040003067836 */ /* 0x000fe20000000000 */
[----:B------:R-:W-:Y:S01]  /*c530*/  LOP3.LUT R4, R4, 0xfffffffe, RZ, 0xc0, !PT ;  /* 0xfffffffe04047812 */ /* 0x000fe200078ec0ff */
[----:B------:R-:W-:Y:S01]  /*c540*/  IMAD.MOV.U32 R7, RZ, RZ, R33 ;  /* 0x000000ffff077224 */ /* 0x000fe200078e0021 */
[----:B------:R-:W-:Y:S01]  /*c550*/  PRMT R84, R5, 0x7610, R84 ;  /* 0x0000761005547816 */ /* 0x000fe20000000054 */
[----:B------:R-:W-:Y:S01]  /*c560*/  IMAD.MOV.U32 R5, RZ, RZ, R31 ;  /* 0x000000ffff057224 */ /* 0x000fe200078e001f */
[----:B------:R-:W-:Y:S01]  /*c570*/  VIADDMNMX R64, R64, -R200, 0x80, PT ;  /* 0x0000008040407446 */ /* 0x000fe200038009c8 */
[----:B------:R-:W-:Y:S01]  /*c580*/  IMAD.IADD R4, R213, 0x1, -R4 ;  /* 0x00000001d5047824 */ /* 0x000fe200078e0a04 */
[----:B------:R-:W-:Y:S01]  /*c590*/  BSSY B1, `(.L_x_2614) ;  /* 0x0000029000017945 */ /* 0x000fe20003800000 */
[----:B------:R-:W-:Y:S01]  /*c5a0*/  @P0 VIADD R0, R6, 0xffffffc0 ;  /* 0xffffffc006000836 */ /* 0x000fe20000000000 */
[----:B------:R-:W-:Y:S01]  /*c5b0*/  PRMT R84, R84, 0x5410, R5 ;  /* 0x0000541054547816 */ /* 0x000fe20000000005 */
[----:B------:R-:W-:Y:S01]  /*c5c0*/  IMAD.MOV.U32 R62, RZ, RZ, R20 ;  /* 0x000000ffff3e7224 */ /* 0x000fe200078e0014 */
[----:B------:R-:W-:Y:S01]  /*c5d0*/  SHF.L.U32 R5, R4, 0x1f, RZ ;  /* 0x0000001f04057819 */ /* 0x000fe200000006ff */
[----:B------:R-:W-:Y:S01]  /*c5e0*/  IMAD.MOV.U32 R4, RZ, RZ, R21 ;  /* 0x000000ffff047224 */ /* 0x000fe200078e0015 */
[----:B------:R-:W-:Y:S01]  /*c5f0*/  MOV R6, R32 ;  /* 0x0000002000067202 */ /* 0x000fe20000000f00 */
[----:B--2---:R-:W-:Y:S01]  /*c600*/  IMAD.MOV.U32 R63, RZ, RZ, R34 ;  /* 0x000000ffff3f7224 */ /* 0x004fe200078e0022 */
[----:B------:R-:W0:Y:S01]  /*c610*/  SYNCS.PHASECHK.TRANS64.TRYWAIT P0, [R2+URZ+0x34800], R5 ;  /* 0x03480005020075a7 */ /* 0x000e22000800017f */
        /* <DEDUP_REMOVED lines=9> */
[----:B------:R-:W-:Y:S02]  /*c6b0*/  MOV R7, R13 ;  /* 0x0000000d00077202 */ /* 0x000fe40000000f00 */
[----:B------:R-:W-:Y:S02]  /*c6c0*/  PRMT R62, R62, 0x5410, R62 ;  /* 0x000054103e3e7816 */ /* 0x000fe4000000003e */
[----:B-1----:R-:W-:Y:S01]  /*c6d0*/  PRMT R65, R7, 0x5410, R6 ;  /* 0x0000541007417816 */ /* 0x002fe20000000006 */
[----:B------:R-:W-:Y:S01]  /*c6e0*/  IMAD.MOV.U32 R6, RZ, RZ, R40 ;  /* 0x000000ffff067224 */ /* 0x000fe200078e0028 */
[----:B------:R-:W-:-:S02]  /*c6f0*/  MOV R7, R41 ;  /* 0x0000002900077202 */ /* 0x000fc40000000f00 */
[----:B------:R-:W-:Y:S01]  /*c700*/  PRMT R62, R4, 0x7610, R62 ;  /* 0x00007610043e7816 */ /* 0x000fe2000000003e */
[----:B------:R-:W-:Y:S01]  /*c710*/  IMAD.MOV.U32 R4, RZ, RZ, R35 ;  /* 0x000000ffff047224 */ /* 0x000fe200078e0023 */
[----:B------:R-:W-:Y:S01]  /*c720*/  PRMT R85, R6, 0x5410, R7 ;  /* 0x0000541006557816 */ /* 0x000fe20000000007 */
[----:B------:R-:W-:Y:S01]  /*c730*/  IMAD.MOV.U32 R6, RZ, RZ, R28 ;  /* 0x000000ffff067224 */ /* 0x000fe200078e001c */
[----:B------:R-:W-:Y:S02]  /*c740*/  PRMT R81, R63, 0x7610, R81 ;  /* 0x000076103f517816 */ /* 0x000fe40000000051 */
[----:B------:R-:W-:Y:S02]  /*c750*/  MOV R7, R29 ;  /* 0x0000001d00077202 */ /* 0x000fe40000000f00 */
[----:B------:R-:W-:Y:S01]  /*c760*/  PRMT R81, R81, 0x5410, R4 ;  /* 0x0000541051517816 */ /* 0x000fe20000000004 */
[----:B------:R-:W-:Y:S01]  /*c770*/  IMAD.MOV.U32 R4, RZ, RZ, R24 ;  /* 0x000000ffff047224 */ /* 0x000fe200078e0018 */
[----:B------:R-:W-:Y:S01]  /*c780*/  PRMT R77, R6, 0x5410, R7 ;  /* 0x00005410064d7816 */ /* 0x000fe20000000007 */
[----:B------:R-:W-:Y:S01]  /*c790*/  IMAD.MOV.U32 R6, RZ, RZ, R25 ;  /* 0x000000ffff067224 */ /* 0x000fe200078e0019 */
[----:B------:R-:W-:Y:S01]  /*c7a0*/  MOV R63, R15 ;  /* 0x0000000f003f7202 */ /* 0x000fe20000000f00 */
[----:B------:R-:W-:Y:S01]  /*c7b0*/  IMAD.MOV.U32 R7, RZ, RZ, R14 ;  /* 0x000000ffff077224 */ /* 0x000fe200078e000e */
[----:B------:R-:W-:-:S02]  /*c7c0*/  ISETP.GE.AND P1, PT, R17, R64, PT ;  /* 0x000000401100720c */ /* 0x000fc40003f26270 */
[----:B------:R-:W-:Y:S01]  /*c7d0*/  PRMT R73, R4, 0x5410, R6 ;  /* 0x0000541004497816 */ /* 0x000fe20000000006 */
[----:B------:R-:W-:Y:S01]  /*c7e0*/  IMAD.MOV.U32 R4, RZ, RZ, R10 ;  /* 0x000000ffff047224 */ /* 0x000fe200078e000a */
[----:B------:R-:W-:Y:S01]  /*c7f0*/  PRMT R69, R7, 0x5410, R63 ;  /* 0x0000541007457816 */ /* 0x000fe2000000003f */
[----:B------:R-:W-:Y:S01]  /*c800*/  IMAD.MOV.U32 R6, RZ, RZ, R11 ;  /* 0x000000ffff067224 */ /* 0x000fe200078e000b */
[----:B0-----:R-:W-:Y:S07]  /*c810*/  @!P0 BRA `(.L_x_2615) ;  /* 0x000001b800108947 */ /* 0x001fee0003800000 */
.L_x_2899:
[----:B------:R-:W-:Y:S05]  /*c820*/  BSYNC B1 ;  /* 0x0000000000017941 */ /* 0x000fea0003800000 */
.L_x_2614:
[----:B------:R-:W-:Y:S01]  /*c830*/  BSSY B1, `(.L_x_2616) ;  /* 0x0000116000017945 */ /* 0x000fe20003800000 */
[----:B------:R-:W-:-:S03]  /*c840*/  PRMT R63, R4, 0x5410, R6 ;  /* 0x00005410043f7816 */ /* 0x000fc60000000006 */
[----:B------:R-:W-:Y:S05]  /*c850*/  @P1 BRA `(.L_x_2617) ;  /* 0x00000010004c1947 */ /* 0x000fea0003800000 */
[----:B------:R-:W1:Y:S01]  /*c860*/  LDC R4, c[0x0][0x3f4] ;  /* 0x0000fd00ff047b82 */ /* 0x000e620000000800 */
[----:B------:R-:W-:Y:S01]  /*c870*/  BSSY B2, `(.L_x_2618) ;  /* 0x0000032000027945 */ /* 0x000fe20003800000 */
[-C--:B-1----:R-:W-:Y:S02]  /*c880*/  ISETP.GE.AND P0, PT, R22, R4.reuse, PT ;  /* 0x000000041600720c */ /* 0x082fe40003f06270 */
[-C--:B------:R-:W-:Y:S02]  /*c890*/  ISETP.GE.AND P1, PT, R190, R4.reuse, PT ;  /* 0x00000004be00720c */ /* 0x080fe40003f26270 */
[-C--:B------:R-:W-:Y:S02]  /*c8a0*/  ISETP.GE.AND P2, PT, R189, R4.reuse, PT ;  /* 0x00000004bd00720c */ /* 0x080fe40003f46270 */
[-C--:B------:R-:W-:Y:S02]  /*c8b0*/  ISETP.GE.AND P3, PT, R192, R4.reuse, PT ;  /* 0x00000004c000720c */ /* 0x080fe40003f66270 */
[----:B------:R-:W-:-:S02]  /*c8c0*/  ISETP.GE.AND P4, PT, R191, R4, PT ;  /* 0x00000004bf00720c */ /* 0x000fc40003f86270 */
[----:B------:R-:W-:-:S03]  /*c8d0*/  ISETP.GE.AND P5, PT, R193, R4, PT ;  /* 0x00000004c100720c */ /* 0x000fc60003fa6270 */
[----:B------:R-:W-:Y:S10]  /*c8e0*/  @P0 BRA `(.L_x_2619) ;  /* 0x0000000000a80947 */ /* 0x000ff40003800000 */
[----:B0-----:R-:W0:Y:S01]  /*c8f0*/  LDS.128 R4, [R3+0x10400] ;  /* 0x0104000003047984 */ /* 0x001e220000000c00 */
        /* <DEDUP_REMOVED lines=16> */
[----:B------:R-:W-:Y:S01]  /*ca00*/  FFMA.FTZ R100, R87, R92, -R100 ;  /* 0x0000005c57647223 */ /* 0x000fe20000010864 */
[C---:B------:R-:W-:Y:S01]  /*ca10*/  FMUL.FTZ R98, R61.reuse, R94 ;  /* 0x0000005e3d627220 */ /* 0x040fe20000410000 */
[----:B------:R-:W-:Y:S01]  /*ca20*/  FMUL.FTZ R92, R61, R90 ;  /* 0x0000005a3d5c7220 */ /* 0x000fe20000410000 */
[----:B------:R-:W-:Y:S02]  /*ca30*/  HADD2.F32 R7, -RZ, R6.H0_H0 ;  /* 0x20000006ff077230 */ /* 0x000fe40000004100 */
[----:B------:R-:W-:Y:S01]  /*ca40*/  FFMA.FTZ R91, R87, R96, R89 ;  /* 0x00000060575b7223 */ /* 0x000fe20000010059 */
[----:B------:R-:W-:Y:S02]  /*ca50*/  HADD2.F32 R4, -RZ, R5.H0_H0 ;  /* 0x20000005ff047230 */ /* 0x000fe40000004100 */
[C---:B------:R-:W-:Y:S01]  /*ca60*/  FFMA.FTZ R98, R59.reuse, R90, -R98 ;  /* 0x0000005a3b627223 */ /* 0x040fe20000010862 */
[----:B------:R-:W-:Y:S02]  /*ca70*/  HADD2.F32 R61, -RZ, R86.H1_H1 ;  /* 0x30000056ff3d7230 */ /* 0x000fe40000004100 */
[----:B------:R-:W-:Y:S01]  /*ca80*/  FFMA.FTZ R59, R59, R94, R92 ;  /* 0x0000005e3b3b7223 */ /* 0x000fe2000001005c */
[----:B------:R-:W-:-:S02]  /*ca90*/  HADD2.F32 R6, -RZ, R6.H1_H1 ;  /* 0x30000006ff067230 */ /* 0x000fc40000004100 */
[----:B------:R-:W-:Y:S02]  /*caa0*/  HADD2.F32 R5, -RZ, R5.H1_H1 ;  /* 0x30000005ff057230 */ /* 0x000fe40000004100 */
[----:B------:R-:W-:Y:S02]  /*cab0*/  HADD2.F32 R86, -RZ, R86.H0_H0 ;  /* 0x20000056ff567230 */ /* 0x000fe40000004100 */
[CC--:B------:R-:W-:Y:S01]  /*cac0*/  FMUL.FTZ R90, R6.reuse, R61.reuse ;  /* 0x0000003d065a7220 */ /* 0x0c0fe20000410000 */
[C---:B------:R-:W-:Y:S01]  /*cad0*/  FMUL.FTZ R87, R5.reuse, R58 ;  /* 0x0000003a05577220 */ /* 0x040fe20000410000 */
[----:B------:R-:W-:Y:S01]  /*cae0*/  FMUL.FTZ R89, R5, R60 ;  /* 0x0000003c05597220 */ /* 0x000fe20000410000 */
        /* <DEDUP_REMOVED lines=10> */
.L_x_2619:
[----:B------:R-:W-:Y:S05]  /*cb90*/  BSYNC B2 ;  /* 0x0000000000027941 */ /* 0x000fea0003800000 */
.L_x_2618:
[----:B------:R-:W-:Y:S04]  /*cba0*/  BSSY B2, `(.L_x_2620) ;  /* 0x000002c000027945 */ /* 0x000fe80003800000 */
[----:B------:R-:W-:Y:S05]  /*cbb0*/  @P1 BRA `(.L_x_2621) ;  /* 0x0000000000a81947 */ /* 0x000fea0003800000 */
[----:B01----:R-:W0:Y:S01]  /*cbc0*/  LDS.128 R4, [R0] ;  /* 0x0000000000047984 */ /* 0x003e220000000c00 */
[----:B------:R-:W-:Y:S01]  /*cbd0*/  SHF.R.U32.HI R59, RZ, 0x10, R57 ;  /* 0x00000010ff3b7819 */ /* 0x000fe20000011639 */
[----:B------:R-:W-:Y:S01]  /*cbe0*/  HADD2.F32 R58, -RZ, R83.H0_H0 ;  /* 0x20000053ff3a7230 */ /* 0x000fe20000004100 */
[----:B------:R-:W-:Y:S01]  /*cbf0*/  SHF.R.U32.HI R61, RZ, 0x10, R55 ;  /* 0x00000010ff3d7819 */ /* 0x000fe20000011637 */
[--C-:B------:R-:W-:Y:S01]  /*cc00*/  HADD2.F32 R60, -RZ, R82.reuse.H0_H0 ;  /* 0x20000052ff3c7230 */ /* 0x100fe20000004100 */
        /* <DEDUP_REMOVED lines=37> */
.L_x_2621:
[----:B------:R-:W-:Y:S05]  /*ce60*/  BSYNC B2 ;  /* 0x0000000000027941 */ /* 0x000fea0003800000 */
.L_x_2620:
[----:B------:R-:W-:Y:S04]  /*ce70*/  BSSY B2, `(.L_x_2622) ;  /* 0x000002c000027945 */ /* 0x000fe80003800000 */
[----:B------:R-:W-:Y:S05]  /*ce80*/  @P2 BRA `(.L_x_2623) ;  /* 0x0000000000a82947 */ /* 0x000fea0003800000 */
[----:B012---:R-:W0:Y:S01]  /*ce90*/  LDS.128 R4, [R3+0x14400] ;  /* 0x0144000003047984 */ /* 0x007e220000000c00 */
        /* <DEDUP_REMOVED lines=41> */
.L_x_2623:
[----:B------:R-:W-:Y:S05]  /*d130*/  BSYNC B2 ;  /* 0x0000000000027941 */ /* 0x000fea0003800000 */
.L_x_2622:
[----:B------:R-:W-:Y:S04]  /*d140*/  BSSY B2, `(.L_x_2624) ;  /* 0x000002c000027945 */ /* 0x000fe80003800000 */
[----:B------:R-:W-:Y:S05]  /*d150*/  @P3 BRA `(.L_x_2625) ;  /* 0x0000000000a83947 */ /* 0x000fea0003800000 */
[----:B0123--:R-:W0:Y:S01]  /*d160*/  LDS.128 R4, [R0+0x4000] ;  /* 0x0040000000047984 */ /* 0x00fe220000000c00 */
        /* <DEDUP_REMOVED lines=41> */
.L_x_2625:
[----:B------:R-:W-:Y:S05]  /*d400*/  BSYNC B2 ;  /* 0x0000000000027941 */ /* 0x000fea0003800000 */
.L_x_2624:
[----:B------:R-:W-:Y:S04]  /*d410*/  BSSY B2, `(.L_x_2626) ;  /* 0x000002c000027945 */ /* 0x000fe80003800000 */
[----:B------:R-:W-:Y:S05]  /*d420*/  @P4 BRA `(.L_x_2627) ;  /* 0x0000000000a84947 */ /* 0x000fea0003800000 */
[----:B01234-:R-:W0:Y:S01]  /*d430*/  LDS.128 R4, [R3+0x18400] ;  /* 0x0184000003047984 */ /* 0x01fe220000000c00 */
        /* <DEDUP_REMOVED lines=41> */
.L_x_2627:
[----:B------:R-:W-:Y:S05]  /*d6d0*/  BSYNC B2 ;  /* 0x0000000000027941 */ /* 0x000fea0003800000 */
.L_x_2626:
        /* <DEDUP_REMOVED lines=43> */
.L_x_2617:
[----:B------:R-:W-:Y:S05]  /*d990*/  BSYNC B1 ;  /* 0x0000000000017941 */ /* 0x000fea0003800000 */
.L_x_2616:
        /* <DEDUP_REMOVED lines=53> */
.L_x_2630:
[----:B------:R-:W-:Y:S05]  /*dcf0*/  BSYNC B1 ;  /* 0x0000000000017941 */ /* 0x000fea0003800000 */
.L_x_2629:
        /* <DEDUP_REMOVED lines=44> */
.L_x_2632:
[----:B------:R-:W-:Y:S05]  /*dfc0*/  BSYNC B1 ;  /* 0x0000000000017941 */ /* 0x000fea0003800000 */
.L_x_2631:
[----:B------:R-:W-:Y:S04]  /*dfd0*/  BSSY B1, `(.L_x_2633) ;  /* 0x000002c000017945 */ /* 0x000fe80003800000 */
[----:B------:R-:W-:Y:S05]  /*dfe0*/  @P2 BRA `(.L_x_2634) ;  /* 0x0000000000a82947 */ /* 0x000fea0003800000 */
[----:B01----:R-:W0:Y:S01]  /*dff0*/  LDS.128 R4, [R3+0x16400] ;  /* 0x0164000003047984 */ /* 0x003e220000000c00 */
        /* <DEDUP_REMOVED lines=41> */
.L_x_2634:
[----:B------:R-:W-:Y:S05]  /*e290*/  BSYNC B1 ;  /* 0x0000000000017941 */ /* 0x000fea0003800000 */
.L_x_2633:
[----:B------:R-:W-:Y:S04]  /*e2a0*/  BSSY B1, `(.L_x_2635) ;  /* 0x000002c000017945 */ /* 0x000fe80003800000 */
[----:B------:R-:W-:Y:S05]  /*e2b0*/  @P3 BRA `(.L_x_2636) ;  /* 0x0000000000a83947 */ /* 0x000fea0003800000 */
[----:B012---:R-:W0:Y:S01]  /*e2c0*/  LDS.128 R4, [R0+0x6000] ;  /* 0x0060000000047984 */ /* 0x007e220000000c00 */
        /* <DEDUP_REMOVED lines=41> */
.L_x_2636:
[----:B------:R-:W-:Y:S05]  /*e560*/  BSYNC B1 ;  /* 0x0000000000017941 */ /* 0x000fea0003800000 */
.L_x_2635:
[----:B------:R-:W-:Y:S04]  /*e570*/  BSSY B1, `(.L_x_2637) ;  /* 0x000002c000017945 */ /* 0x000fe80003800000 */
[----:B------:R-:W-:Y:S05]  /*e580*/  @P4 BRA `(.L_x_2638) ;  /* 0x0000000000a84947 */ /* 0x000fea0003800000 */
[----:B0123--:R-:W0:Y:S01]  /*e590*/  LDS.128 R4, [R3+0x1a400] ;  /* 0x01a4000003047984 */ /* 0x00fe220000000c00 */
        /* <DEDUP_REMOVED lines=41> */
.L_x_2638:
[----:B------:R-:W-:Y:S05]  /*e830*/  BSYNC B1 ;  /* 0x0000000000017941 */ /* 0x000fea0003800000 */
.L_x_2637:
        /* <DEDUP_REMOVED lines=44> */
.L_x_2607:
        /* <DEDUP_REMOVED lines=19> */
[----:B------:R-:W-:Y:S01]  /*ec30*/  IMAD.WIDE.U32 R6, R3, UR6, R6 ;  /* 0x0000000603067c25 */ /* 0x000fe2000f8e0006 */
[----:B------:R-:W-:Y:S01]  /*ec40*/  LEA R60, P0, R4, UR4, 0x1 ;  /* 0x00000004043c7c11 */ /* 0x000fe2000f8008ff */
[----:B------:R-:W-:Y:S01]  /*ec50*/  UMOV UR4, 0xffffffff ;  /* 0xffffffff00047882 */ /* 0x000fe20000000000 */
[----:B------:R-:W-:Y:S01]  /*ec60*/  IADD3 R61, R5, R61, RZ ;  /* 0x0000003d053d7210 */ /* 0x000fe20007ffe0ff */
[----:B------:R-:W-:Y:S01]  /*ec70*/  IMAD R67, R3, UR7, R0 ;  /* 0x0000000703437c24 */ /* 0x000fe2000f8e0200 */
[----:B------:R-:W-:-:S02]  /*ec80*/  ULDC.64 UR6, c[0x0][0x400] ;  /* 0x0001000000067ab9 */ /* 0x000fc40000000a00 */
[----:B------:R-:W-:Y:S01]  /*ec90*/  LEA R66, P1, R6, UR6, 0x1 ;  /* 0x0000000606427c11 */ /* 0x000fe2000f8208ff */
[----:B------:R-:W-:Y:S01]  /*eca0*/  IMAD.IADD R67, R7, 0x1, R67 ;  /* 0x0000000107437824 */ /* 0x000fe200078e0243 */
[----:B------:R-:W-:-:S04]  /*ecb0*/  LEA.HI.X R61, R4, UR5, R61, 0x1, P0 ;  /* 0x00000005043d7c11 */ /* 0x000fc800080f0c3d */
[----:B------:R-:W-:Y:S01]  /*ecc0*/  LEA.HI.X R67, R6, UR7, R67, 0x1, P1 ;  /* 0x0000000706437c11 */ /* 0x000fe200088f0c43 */
[----:B------:R-:W-:Y:S06]  /*ecd0*/  BRA.DIV UR4, `(.L_x_2639) ;  /* 0x0000019204f47947 */ /* 0x000fec000b800000 */
[----:B------:R-:W0:Y:S04]  /*ece0*/  SHFL.IDX PT, R3, R61, RZ, 0x1c1f ;  /* 0x001c1fff3d037589 */ /* 0x000e2800000e0000 */
[----:B------:R-:W1:Y:S04]  /*ecf0*/  SHFL.IDX PT, R0, R60, RZ, 0x1c1f ;  /* 0x001c1fff3c007589 */ /* 0x000e6800000e0000 */
[----:B------:R2:W3:Y:S04]  /*ed00*/  SHFL.IDX PT, R4, R67, RZ, 0x1c1f ;  /* 0x001c1fff43047589 */ /* 0x0004e800000e0000 */
[----:B------:R2:W4:Y:S01]  /*ed10*/  SHFL.IDX PT, R14, R66, RZ, 0x1c1f ;  /* 0x001c1fff420e7589 */ /* 0x00052200000e0000 */
[----:B0-----:R-:W-:-:S02]  /*ed20*/  IMAD.MOV.U32 R7, RZ, RZ, R3 ;  /* 0x000000ffff077224 */ /* 0x001fc400078e0003 */
[----:B-12---:R-:W-:-:S07]  /*ed30*/  IMAD.MOV.U32 R6, RZ, RZ, R0 ;  /* 0x000000ffff067224 */ /* 0x006fce00078e0000 */
.L_x_2905:
[----:B------:R-:W-:Y:S01]  /*ed40*/  IMAD R0, R201, R10, RZ ;  /* 0x0000000ac9007224 */ /* 0x000fe200078e02ff */
[----:B------:R-:W-:Y:S01]  /*ed50*/  BSSY B1, `(.L_x_2640) ;  /* 0x000002f000017945 */ /* 0x000fe20003800000 */
[----:B----4-:R-:W-:Y:S01]  /*ed60*/  MOV R12, R14 ;  /* 0x0000000e000c7202 */ /* 0x010fe20000000f00 */
[----:B---3--:R-:W-:Y:S01]  /*ed70*/  IMAD.MOV.U32 R13, RZ, RZ, R4 ;  /* 0x000000ffff0d7224 */ /* 0x008fe200078e0004 */
        /* <DEDUP_REMOVED lines=21> */
[----:B------:R-:W-:Y:S02]  /*eed0*/  CS2R R46, SRZ ;  /* 0x00000000002e7805 */ /* 0x000fe4000001ff00 */
[----:B------:R-:W-:Y:S01]  /*eee0*/  CS2R R28, SRZ ;  /* 0x00000000001c7805 */ /* 0x000fe2000001ff00 */
[----:B------:R-:W-:-:S04]  /*eef0*/  @!P0 IMAD.WIDE R8, R18, 0x2, R6 ;  /* 0x0000000212088825 */ /* 0x000fc800078e0206 */
        /* <DEDUP_REMOVED lines=11> */
[----:B------:R-:W-:Y:S01]  /*efb0*/  CS2R R38, SRZ ;  /* 0x0000000000267805 */ /* 0x000fe2000001ff00 */
[--C-:B0-----:R-:W-:Y:S01]  /*efc0*/  @!P1 IMAD.WIDE R8, R3, 0x2, R12.reuse ;  /* 0x0000000203089825 */ /* 0x101fe200078e020c */
[----:B------:R0:W5:Y:S03]  /*efd0*/  @!P1 LD.E.128 R28, desc[UR60][R4.64] ;  /* 0x0000003c041c9980 */ /* 0x000166000c101d00 */
[--C-:B------:R-:W-:Y:S01]  /*efe0*/  @!P2 IMAD.WIDE R10, R11, 0x2, R12.reuse ;  /* 0x000000020b0aa825 */ /* 0x100fe200078e020c */
[----:B------:R0:W5:Y:S03]  /*eff0*/  @!P1 LD.E.128 R40, desc[UR60][R8.64] ;  /* 0x0000003c08289980 */ /* 0x000166000c101d00 */
[----:B------:R-:W-:Y:S01]  /*f000*/  @!P0 IMAD.WIDE R12, R18, 0x2, R12 ;  /* 0x00000002120c8825 */ /* 0x000fe200078e020c */
[----:B------:R0:W5:Y:S04]  /*f010*/  @!P2 LD.E.128 R24, desc[UR60][R6.64] ;  /* 0x0000003c0618a980 */ /* 0x000168000c101d00 */
[----:B------:R0:W5:Y:S04]  /*f020*/  @!P0 LD.E.128 R44, desc[UR60][R12.64] ;  /* 0x0000003c0c2c8980 */ /* 0x000168000c101d00 */
[----:B------:R0:W5:Y:S02]  /*f030*/  @!P2 LD.E.128 R36, desc[UR60][R10.64] ;  /* 0x0000003c0a24a980 */ /* 0x000164000c101d00 */
.L_x_2641:
[----:B------:R-:W-:Y:S05]  /*f040*/  BSYNC B1 ;  /* 0x0000000000017941 */ /* 0x000fea0003800000 */
.L_x_2640:
[----:B0----5:R-:W-:Y:S01]  /*f050*/  IMAD.MOV.U32 R4, RZ, RZ, R45 ;  /* 0x000000ffff047224 */ /* 0x021fe200078e002d */
[----:B------:R-:W-:Y:S01]  /*f060*/  MOV R3, R44 ;  /* 0x0000002c00037202 */ /* 0x000fe20000000f00 */
[----:B------:R-:W-:Y:S01]  /*f070*/  IMAD.MOV.U32 R5, RZ, RZ, R46 ;  /* 0x000000ffff057224 */ /* 0x000fe200078e002e */
[----:B------:R-:W-:Y:S01]  /*f080*/  UMOV UR4, 0xffffffff ;  /* 0xffffffff00047882 */ /* 0x000fe20000000000 */
[----:B------:R-:W-:Y:S01]  /*f090*/  IMAD.MOV.U32 R6, RZ, RZ, R47 ;  /* 0x000000ffff067224 */ /* 0x000fe200078e002f */
[----:B------:R-:W-:Y:S01]  /*f0a0*/  PRMT R101, R4, 0x7610, R101 ;  /* 0x0000761004657816 */ /* 0x000fe20000000065 */
[----:B------:R-:W-:Y:S01]  /*f0b0*/  IMAD.MOV.U32 R4, RZ, RZ, R41 ;  /* 0x000000ffff047224 */ /* 0x000fe200078e0029 */
[----:B------:R-:W-:Y:S01]  /*f0c0*/  PRMT R95, R95, 0x5410, R5 ;  /* 0x000054105f5f7816 */ /* 0x000fe20000000005 */
[----:B------:R-:W-:Y:S01]  /*f0d0*/  IMAD.MOV.U32 R5, RZ, RZ, R42 ;  /* 0x000000ffff057224 */ /* 0x000fe200078e002a */
[----:B------:R-:W-:Y:S01]  /*f0e0*/  PRMT R93, R6, 0x7610, R93 ;  /* 0x00007610065d7816 */ /* 0x000fe2000000005d */
[----:B------:R-:W-:Y:S01]  /*f0f0*/  IMAD.MOV.U32 R6, RZ, RZ, R43 ;  /* 0x000000ffff067224 */ /* 0x000fe200078e002b */
[----:B------:R-:W-:-:S02]  /*f100*/  PRMT R96, R96, 0x5410, R3 ;  /* 0x0000541060607816 */ /* 0x000fc40000000003 */
[----:B------:R-:W-:Y:S02]  /*f110*/  MOV R3, R40 ;  /* 0x0000002800037202 */ /* 0x000fe40000000f00 */
        /* <DEDUP_REMOVED lines=26> */
[----:B------:R-:W-:Y:S02]  /*f2c0*/  PRMT R77, R3, 0x5410, R4 ;  /* 0x00005410034d7816 */ /* 0x000fe40000000004 */
[----:B------:R-:W-:Y:S02]  /*f2d0*/  PRMT R78, R5, 0x5410, R6 ;  /* 0x00005410054e7816 */ /* 0x000fe40000000006 */
[----:B------:R-:W-:Y:S01]  /*f2e0*/  CS2R R4, SRZ ;  /* 0x0000000000047805 */ /* 0x000fe2000001ff00 */
[----:B------:R-:W-:Y:S06]  /*f2f0*/  BRA.DIV UR4, `(.L_x_2642) ;  /* 0x0000018e04e47947 */ /* 0x000fec000b800000 */
[----:B------:R-:W0:Y:S04]  /*f300*/  SHFL.IDX PT, R61, R61, 0x1, 0x1c1f ;  /* 0x003c1f003d3d7f89 */ /* 0x000e2800000e0000 */
[----:B------:R-:W1:Y:S04]  /*f310*/  SHFL.IDX PT, R60, R60, 0x1, 0x1c1f ;  /* 0x003c1f003c3c7f89 */ /* 0x000e6800000e0000 */
[----:B------:R-:W2:Y:S04]  /*f320*/  SHFL.IDX PT, R67, R67, 0x1, 0x1c1f ;  /* 0x003c1f0043437f89 */ /* 0x000ea800000e0000 */
[----:B------:R-:W3:Y:S02]  /*f330*/  SHFL.IDX PT, R66, R66, 0x1, 0x1c1f ;  /* 0x003c1f0042427f89 */ /* 0x000ee400000e0000 */
.L_x_2911:
[----:B------:R-:W-:Y:S01]  /*f340*/  IADD3 R69, R69, 0x40, RZ ;  /* 0x0000004045457810 */ /* 0x000fe20007ffe0ff */
[----:B------:R-:W-:Y:S01]  /*f350*/  BSSY B1, `(.L_x_2643) ;  /* 0x000002c000017945 */ /* 0x000fe20003800000 */
[----:B------:R-:W-:Y:S02]  /*f360*/  CS2R R6, SRZ ;  /* 0x0000000000067805 */ /* 0x000fe4000001ff00 */
        /* <DEDUP_REMOVED lines=21> */
[----:B01----:R-:W-:-:S04]  /*f4c0*/  @!P0 IMAD.WIDE R4, R18, 0x2, R60 ;  /* 0x0000000212048825 */ /* 0x003fc800078e023c */
        /* <DEDUP_REMOVED lines=12> */
[--C-:B--23--:R-:W-:Y:S01]  /*f590*/  @!P1 IMAD.WIDE R62, R63, 0x2, R66.reuse ;  /* 0x000000023f3e9825 */ /* 0x10cfe200078e0242 */
[----:B------:R4:W5:Y:S03]  /*f5a0*/  @!P1 LD.E.128 R52, desc[UR60][R20.64] ;  /* 0x0000003c14349980 */ /* 0x000966000c101d00 */
[--C-:B------:R-:W-:Y:S01]  /*f5b0*/  @!P2 IMAD.WIDE R64, R65, 0x2, R66.reuse ;  /* 0x000000024140a825 */ /* 0x100fe200078e0242 */
[----:B------:R4:W5:Y:S03]  /*f5c0*/  @!P1 LD.E.128 R8, desc[UR60][R62.64] ;  /* 0x0000003c3e089980 */ /* 0x000966000c101d00 */
[----:B------:R-:W-:Y:S01]  /*f5d0*/  @!P0 IMAD.WIDE R66, R18, 0x2, R66 ;  /* 0x0000000212428825 */ /* 0x000fe200078e0242 */
[----:B------:R4:W5:Y:S04]  /*f5e0*/  @!P2 LD.E.128 R56, desc[UR60][R60.64] ;  /* 0x0000003c3c38a980 */ /* 0x000968000c101d00 */
[----:B------:R4:W5:Y:S04]  /*f5f0*/  @!P0 LD.E.128 R4, desc[UR60][R66.64] ;  /* 0x0000003c42048980 */ /* 0x000968000c101d00 */
[----:B------:R4:W5:Y:S02]  /*f600*/  @!P2 LD.E.128 R12, desc[UR60][R64.64] ;  /* 0x0000003c400ca980 */ /* 0x000964000c101d00 */
.L_x_2644:
[----:B------:R-:W-:Y:S05]  /*f610*/  BSYNC B1 ;  /* 0x0000000000017941 */ /* 0x000fea0003800000 */
.L_x_2643:
[----:B----45:R-:W-:Y:S01]  /*f620*/  IMAD.MOV.U32 R20, RZ, RZ, R4 ;  /* 0x000000ffff147224 */ /* 0x030fe200078e0004 */
[----:B------:R-:W-:Y:S01]  /*f630*/  MOV R21, R5 ;  /* 0x0000000500157202 */ /* 0x000fe20000000f00 */
[----:B-1----:R-:W-:Y:S01]  /*f640*/  IMAD.MOV.U32 R60, RZ, RZ, R6 ;  /* 0x000000ffff3c7224 */ /* 0x002fe200078e0006 */
[----:B------:R-:W-:Y:S01]  /*f650*/  LEA.HI R3, R213, R213, RZ, 0x1 ;  /* 0x000000d5d5037211 */ /* 0x000fe200078f08ff */
[----:B0-----:R-:W-:Y:S01]  /*f660*/  IMAD.MOV.U32 R61, RZ, RZ, R7 ;  /* 0x000000ffff3d7224 */ /* 0x001fe200078e0007 */
        /* <DEDUP_REMOVED lines=8> */
[----:B------:R-:W-:Y:S01]  /*f6f0*/  VIADDMNMX R0, R0, -R200, 0x80, PT ;  /* 0x0000008000007446 */ /* 0x000fe200038009c8 */
        /* <DEDUP_REMOVED lines=8> */
[----:B------:R-:W-:Y:S01]  /*f780*/  MOV R20, R12 ;  /* 0x0000000c00147202 */ /* 0x000fe20000000f00 */
[----:B------:R-:W-:Y:S01]  /*f790*/  BSSY B1, `(.L_x_2645) ;  /* 0x0000018000017945 */ /* 0x000fe20003800000 */
[----:B------:R-:W-:-:S02]  /*f7a0*/  PRMT R72, R72, 0x5410, R3 ;  /* 0x0000541048487816 */ /* 0x000fc40000000003 */
        /* <DEDUP_REMOVED lines=16> */
[----:B------:R-:W-:Y:S02]  /*f8b0*/  ISETP.GE.AND P1, PT, R17, R0, PT ;  /* 0x000000001100720c */ /* 0x000fe40003f26270 */
[----:B------:R-:W-:Y:S01]  /*f8c0*/  PRMT R74, R21, 0x5410, R60 ;  /* 0x00005410154a7816 */ /* 0x000fe2000000003c */
[----:B------:R-:W-:Y:S01]  /*f8d0*/  IMAD.MOV.U32 R60, RZ, RZ, R58 ;  /* 0x000000ffff3c7224 */ /* 0x000fe200078e003a */
[----:B------:R-:W-:Y:S01]  /*f8e0*/  PRMT R21, R62, 0x5410, R63 ;  /* 0x000054103e157816 */ /* 0x000fe2000000003f */
[----:B------:R-:W-:Y:S01]  /*f8f0*/  IMAD.MOV.U32 R62, RZ, RZ, R59 ;  /* 0x000000ffff3e7224 */ /* 0x000fe200078e003b */
[----:B0-----:R-:W-:Y:S07]  /*f900*/  @!P0 BRA `(.L_x_2646) ;  /* 0x0000018800d48947 */ /* 0x001fee0003800000 */
.L_x_2912:
[----:B------:R-:W-:Y:S05]  /*f910*/  BSYNC B1 ;  /* 0x0000000000017941 */ /* 0x000fea0003800000 */
.L_x_2645:
        /* <DEDUP_REMOVED lines=11> */
[----:B------:R-:W-:Y:S01]  /*f9d0*/  LOP3.LUT R60, R195, 0x38, R18, 0xf8, !PT ;  /* 0x00000038c33c7812 */ /* 0x000fe200078ef812 */
[----:B------:R-:W-:Y:S01]  /*f9e0*/  HADD2.F32 R103, -RZ, R97.H0_H0 ;  /* 0x20000061ff677230 */ /* 0x000fe20000004100 */
[----:B0-----:R-:W-:Y:S02]  /*f9f0*/  SHF.R.S32.HI R61, RZ, 0x1f, R62 ;  /* 0x0000001fff3d7819 */ /* 0x001fe4000001143e */
[----:B------:R-:W-:Y:S02]  /*fa00*/  SHF.R.U32.HI R91, RZ, 0x10, R45 ;  /* 0x00000010ff5b7819 */ /* 0x000fe4000001162d */
[----:B------:R-:W-:Y:S02]  /*fa10*/  LEA.HI R63, R61, R62, RZ, 0x3 ;  /* 0x0000003e3d3f7211 */ /* 0x000fe400078f18ff */
[----:B------:R-:W-:Y:S01]  /*fa20*/  SHF.L.U32 R62, R62, 0x3, RZ ;  /* 0x000000033e3e7819 */ /* 0x000fe200000006ff */
[----:B------:R-:W-:Y:S01]  /*fa30*/  HADD2.F32 R100, -RZ, R91.H0_H0 ;  /* 0x2000005bff647230 */ /* 0x000fe20000004100 */
[----:B------:R-:W-:Y:S01]  /*fa40*/  LOP3.LUT R61, R60, R197, RZ, 0x3c, !PT ;  /* 0x000000c53c3d7212 */ /* 0x000fe200078e3cff */
[----:B------:R-:W-:Y:S01]  /*fa50*/  IMAD.SHL.U32 R63, R63, 0x400, RZ ;  /* 0x000004003f3f7824 */ /* 0x000fe200078e00ff */
[----:B------:R-:W-:-:S02]  /*fa60*/  LOP3.LUT R62, R195, 0x38, R62, 0xf8, !PT ;  /* 0x00000038c33e7812 */ /* 0x000fc400078ef83e */
[----:B------:R-:W-:Y:S01]  /*fa70*/  SHF.R.U32.HI R90, RZ, 0x10, R33 ;  /* 0x00000010ff5a7819 */ /* 0x000fe20000011621 */
[----:B------:R-:W-:Y:S01]  /*fa80*/  IMAD R61, R196, 0x200, R61 ;  /* 0x00000200c43d7824 */ /* 0x000fe200078e023d */
[----:B------:R-:W-:Y:S02]  /*fa90*/  LOP3.LUT R63, R63, 0x7fffe000, RZ, 0xc0, !PT ;  /* 0x7fffe0003f3f7812 */ /* 0x000fe400078ec0ff */
[----:B------:R-:W-:Y:S01]  /*faa0*/  LOP3.LUT R65, R62, R197, RZ, 0x3c, !PT ;  /* 0x000000c53e417212 */ /* 0x000fe200078e3cff */
[----:B------:R-:W-:Y:S01]  /*fab0*/  IMAD R79, R61, 0x2, R2 ;  /* 0x000000023d4f7824 */ /* 0x000fe200078e0202 */
[----:B------:R-:W-:Y:S01]  /*fac0*/  LEA R64, R196, R63, 0x9 ;  /* 0x0000003fc4407211 */ /* 0x000fe200078e48ff */
[----:B------:R-:W-:Y:S01]  /*fad0*/  HADD2.F32 R90, -RZ, R90.H0_H0 ;  /* 0x2000005aff5a7230 */ /* 0x000fe20000004100 */
[----:B------:R-:W-:Y:S02]  /*fae0*/  SHF.R.U64 R32, R32, 0x10, R33 ;  /* 0x0000001020207819 */ /* 0x000fe40000001221 */
[----:B------:R-:W0:Y:S01]  /*faf0*/  LDS.128 R60, [R79+0x10400] ;  /* 0x010400004f3c7984 */ /* 0x000e220000000c00 */
[----:B------:R-:W-:Y:S01]  /*fb00*/  IMAD.IADD R65, R64, 0x1, R65 ;  /* 0x0000000140417824 */ /* 0x000fe200078e0241 */
[----:B------:R-:W-:-:S02]  /*fb10*/  SHF.R.U64 R33, R44, 0x10, R45 ;  /* 0x000000102c217819 */ /* 0x000fc4000000122d */
[--C-:B------:R-:W-:Y:S01]  /*fb20*/  SHF.R.U64 R34, R34, 0x10, R35.reuse ;  /* 0x0000001022227819 */ /* 0x100fe20000001223 */
[----:B------:R-:W-:Y:S01]  /*fb30*/  IMAD R80, R65, 0x2, R2 ;  /* 0x0000000241507824 */ /* 0x000fe200078e0202 */
[----:B------:R-:W-:Y:S02]  /*fb40*/  SHF.R.U32.HI R44, RZ, 0x10, R35 ;  /* 0x00000010ff2c7819 */ /* 0x000fe40000011623 */
[--C-:B------:R-:W-:Y:S02]  /*fb50*/  SHF.R.U64 R35, R46, 0x10, R47.reuse ;  /* 0x000000102e237819 */ /* 0x100fe4000000122f */
[----:B--23--:R-:W1:Y:S01]  /*fb60*/  LDS.128 R64, [R80+0x10400] ;  /* 0x0104000050407984 */ /* 0x00ce620000000c00 */
[----:B------:R-:W-:Y:S01]  /*fb70*/  SHF.R.U32.HI R46, RZ, 0x10, R47 ;  /* 0x00000010ff2e7819 */ /* 0x000fe2000001162f */
[----:B------:R-:W-:Y:S02]  /*fb80*/  HADD2.F32 R44, -RZ, R44.H0_H0 ;  /* 0x2000002cff2c7230 */ /* 0x000fe40000004100 */
[----:B0-----:R-:W-:-:S02]  /*fb90*/  HADD2.F32 R94, -RZ, R61.H0_H0 ;  /* 0x2000003dff5e7230 */ /* 0x001fc40000004100 */
[----:B------:R-:W-:Y:S02]  /*fba0*/  HADD2.F32 R92, -RZ, R61.H1_H1 ;  /* 0x3000003dff5c7230 */ /* 0x000fe40000004100 */
[----:B------:R-:W-:Y:S02]  /*fbb0*/  HADD2.F32 R61, -RZ, R60.H0_H0 ;  /* 0x2000003cff3d7230 */ /* 0x000fe40000004100 */
[----:B------:R-:W-:Y:S02]  /*fbc0*/  HADD2.F32 R45, -RZ, R62.H0_H0 ;  /* 0x2000003eff2d7230 */ /* 0x000fe40000004100 */
[----:B------:R-:W-:Y:S02]  /*fbd0*/  HADD2.F32 R47, -RZ, R63.H0_H0 ;  /* 0x2000003fff2f7230 */ /* 0x000fe40000004100 */
[--C-:B-1----:R-:W-:Y:S02]  /*fbe0*/  HADD2.F32 R102, -RZ, R65.reuse.H0_H0 ;  /* 0x20000041ff667230 */ /* 0x102fe40000004100 */
[----:B------:R-:W-:-:S02]  /*fbf0*/  HADD2.F32 R99, -RZ, R65.H1_H1 ;  /* 0x30000041ff637230 */ /* 0x000fc40000004100 */
[----:B------:R-:W-:Y:S02]  /*fc00*/  HADD2.F32 R98, -RZ, R64.H0_H0 ;  /* 0x20000040ff627230 */ /* 0x000fe40000004100 */
        /* <DEDUP_REMOVED lines=61> */
.L_x_2650:
[----:B------:R-:W-:Y:S05]  /*ffe0*/  BSYNC B2 ;  /* 0x0000000000027941 */ /* 0x000fea0003800000 */
.L_x_2649:
[----:B------:R-:W-:Y:S04]  /*fff0*/  BSSY B2, `(.L_x_2651) ;  /* 0x0000062000027945 */ /* 0x000fe80003800000 */
[----:B------:R-:W-:Y:S05]  /*10000*/  @P1 BRA `(.L_x_2652) ;  /* 0x0000000400801947 */ /* 0x000fea0003800000 */
[----:B------:R-:W4:Y:S01]  /*10010*/  LDL R95, [R1+0x78] ;  /* 0x00007800015f7983 */ /* 0x000f220000100800 */
[----:B-1----:R-:W-:Y:S01]  /*10020*/  LEA.HI R32, R71, R234, RZ, 0x1d ;  /* 0x000000ea47207211 */ /* 0x002fe200078fe8ff */
[----:B------:R-:W-:Y:S01]  /*10030*/  HADD2.F32 R80, -RZ, R87.H1_H1 ;  /* 0x30000057ff507230 */ /* 0x000fe20000004100 */
[--C-:B------:R-:W-:Y:S01]  /*10040*/  SHF.R.U64 R28, R28, 0x10, R29.reuse ;  /* 0x000000101c1c7819 */ /* 0x100fe2000000121d */
[--C-:B------:R-:W-:Y:S01]  /*10050*/  HADD2.F32 R90, -RZ, R85.reuse.H1_H1 ;  /* 0x30000055ff5a7230 */ /* 0x100fe20000004100 */
[----:B------:R-:W-:Y:S01]  /*10060*/  SHF.R.S32.HI R33, RZ, 0x1f, R32 ;  /* 0x0000001fff217819 */ /* 0x000fe20000011420 */
[----:B------:R-:W-:Y:S01]  /*10070*/  HADD2.F32 R85, -RZ, R85.H0_H0 ;  /* 0x20000055ff557230 */ /* 0x000fe20000004100 */
[----:B------:R-:W-:Y:S01]  /*10080*/  SHF.R.U32.HI R79, RZ, 0x10, R29 ;  /* 0x00000010ff4f7819 */ /* 0x000fe2000001161d */
[----:B------:R-:W-:Y:S01]  /*10090*/  HADD2.F32 R87, -RZ, R87.H0_H0 ;  /* 0x20000057ff577230 */ /* 0x000fe20000004100 */
[----:B------:R-:W-:Y:S01]  /*100a0*/  LEA.HI R33, R33, R32, RZ, 0x3 ;  /* 0x0000002021217211 */ /* 0x000fe200078f18ff */
[----:B------:R-:W-:Y:S01]  /*100b0*/  IMAD.SHL.U32 R32, R32, 0x8, RZ ;  /* 0x0000000820207824 */ /* 0x000fe200078e00ff */
[----:B------:R-:W-:Y:S01]  /*100c0*/  SHF.R.U64 R29, R40, 0x10, R41 ;  /* 0x00000010281d7819 */ /* 0x000fe20000001229 */
[----:B------:R-:W-:Y:S01]  /*100d0*/  HADD2.F32 R79, -RZ, R79.H0_H0 ;  /* 0x2000004fff4f7230 */ /* 0x000fe20000004100 */
[----:B------:R-:W-:-:S02]  /*100e0*/  SHF.L.U32 R33, R33, 0xa, RZ ;  /* 0x0000000a21217819 */ /* 0x000fc400000006ff */
[----:B------:R-:W-:Y:S02]  /*100f0*/  LOP3.LUT R32, R195, 0x38, R32, 0xf8, !PT ;  /* 0x00000038c3207812 */ /* 0x000fe400078ef820 */
[----:B------:R-:W-:Y:S02]  /*10100*/  LOP3.LUT R33, R33, 0x7fffe000, RZ, 0xc0, !PT ;  /* 0x7fffe00021217812 */ /* 0x000fe400078ec0ff */
[----:B------:R-:W-:Y:S02]  /*10110*/  LOP3.LUT R45, R32, R197, RZ, 0x3c, !PT ;  /* 0x000000c5202d7212 */ /* 0x000fe400078e3cff */
[----:B------:R-:W-:Y:S01]  /*10120*/  SHF.R.U64 R30, R30, 0x10, R31 ;  /* 0x000000101e1e7819 */ /* 0x000fe2000000121f */
[----:B------:R-:W-:Y:S01]  /*10130*/  IMAD R44, R196, 0x200, R33 ;  /* 0x00000200c42c7824 */ /* 0x000fe200078e0221 */
[----:B------:R-:W-:Y:S02]  /*10140*/  SHF.R.U32.HI R40, RZ, 0x10, R31 ;  /* 0x00000010ff287819 */ /* 0x000fe4000001161f */
[----:B------:R-:W-:Y:S01]  /*10150*/  SHF.R.U64 R31, R42, 0x10, R43 ;  /* 0x000000102a1f7819 */ /* 0x000fe2000000122b */
[----:B------:R-:W-:Y:S01]  /*10160*/  IMAD.IADD R45, R44, 0x1, R45 ;  /* 0x000000012c2d7824 */ /* 0x000fe200078e022d */
[----:B------:R-:W-:Y:S01]  /*10170*/  SHF.R.U32.HI R91, RZ, 0x10, R41 ;  /* 0x00000010ff5b7819 */ /* 0x000fe20000011629 */
[----:B------:R-:W-:Y:S01]  /*10180*/  HADD2.F32 R40, -RZ, R40.H0_H0 ;  /* 0x20000028ff287230 */ /* 0x000fe20000004100 */
[----:B------:R-:W-:Y:S01]  /*10190*/  SHF.R.U32.HI R42, RZ, 0x10, R43 ;  /* 0x00000010ff2a7819 */ /* 0x000fe2000001162b */
[----:B------:R-:W-:-:S02]  /*101a0*/  IMAD R60, R45, 0x2, R2 ;  /* 0x000000022d3c7824 */ /* 0x000fc400078e0202 */
[----:B------:R-:W-:Y:S02]  /*101b0*/  HADD2.F32 R91, -RZ, R91.H0_H0 ;  /* 0x2000005bff5b7230 */ /* 0x000fe40000004100 */
[----:B------:R-:W-:Y:S01]  /*101c0*/  HADD2.F32 R42, -RZ, R42.H0_H0 ;  /* 0x2000002aff2a7230 */ /* 0x000fe20000004100 */
[----:B------:R-:W1:Y:S02]  /*101d0*/  LDS.128 R44, [R60+0x10400] ;  /* 0x010400003c2c7984 */ /* 0x000e640000000c00 */
[--C-:B-1----:R-:W-:Y:S02]  /*101e0*/  HADD2.F32 R43, -RZ, R45.reuse.H0_H0 ;  /* 0x2000002dff2b7230 */ /* 0x102fe40000004100 */
[----:B------:R-:W-:Y:S02]  /*101f0*/  HADD2.F32 R62, -RZ, R45.H1_H1 ;  /* 0x3000002dff3e7230 */ /* 0x000fe40000004100 */
[----:B---3--:R-:W-:Y:S02]  /*10200*/  HADD2.F32 R66, -RZ, R44.H0_H0 ;  /* 0x2000002cff427230 */ /* 0x008fe40000004100 */
[C---:B------:R-:W-:Y:S01]  /*10210*/  FMUL.FTZ R92, R43.reuse, R90 ;  /* 0x0000005a2b5c7220 */ /* 0x040fe20000410000 */
[----:B------:R-:W-:Y:S01]  /*10220*/  FMUL.FTZ R94, R43, R80 ;  /* 0x000000502b5e7220 */ /* 0x000fe20000410000 */
[----:B------:R-:W-:Y:S01]  /*10230*/  FMUL.FTZ R93, R62, R91 ;  /* 0x0000005b3e5d7220 */ /* 0x000fe20000410000 */
[----:B--2---:R-:W-:-:S02]  /*10240*/  HADD2.F32 R67, -RZ, R46.H0_H0 ;  /* 0x2000002eff437230 */ /* 0x004fc40000004100 */
[--C-:B------:R-:W-:Y:S02]  /*10250*/  HADD2.F32 R65, -RZ, R47.reuse.H0_H0 ;  /* 0x2000002fff417230 */ /* 0x100fe40000004100 */
[----:B------:R-:W-:Y:S02]  /*10260*/  HADD2.F32 R47, -RZ, R47.H1_H1 ;  /* 0x3000002fff2f7230 */ /* 0x000fe40000004100 */
[----:B------:R-:W-:Y:S02]  /*10270*/  HADD2.F32 R44, -RZ, R44.H1_H1 ;  /* 0x3000002cff2c7230 */ /* 0x000fe40000004100 */
[----:B------:R-:W-:Y:S01]  /*10280*/  HADD2.F32 R46, -RZ, R46.H1_H1 ;  /* 0x3000002eff2e7230 */ /* 0x000fe20000004100 */
[----:B----4-:R-:W0:Y:S02]  /*10290*/  LDS.128 R32, [R95] ;  /* 0x000000005f207984 */ /* 0x010e240000000c00 */
[--C-:B0-----:R-:W-:Y:S02]  /*102a0*/  HADD2.F32 R61, -RZ, R33.reuse.H0_H0 ;  /* 0x20000021ff3d7230 */ /* 0x101fe40000004100 */
[----:B------:R-:W-:-:S02]  /*102b0*/  HADD2.F32 R64, -RZ, R33.H1_H1 ;  /* 0x30000021ff407230 */ /* 0x000fc40000004100 */
[----:B------:R-:W-:Y:S02]  /*102c0*/  HADD2.F32 R63, -RZ, R32.H0_H0 ;  /* 0x20000020ff3f7230 */ /* 0x000fe40000004100 */
[C---:B------:R-:W-:Y:S01]  /*102d0*/  FFMA.FTZ R43, R61.reuse, R80, -R92 ;  /* 0x000000503d2b7223 */ /* 0x040fe2000001085c */
[----:B------:R-:W-:Y:S01]  /*102e0*/  FFMA.FTZ R45, R61, R90, R94 ;  /* 0x0000005a3d2d7223 */ /* 0x000fe2000001005e */
[----:B------:R-:W-:Y:S01]  /*102f0*/  FMUL.FTZ R61, R62, R79 ;  /* 0x0000004f3e3d7220 */ /* 0x000fe20000410000 */
[C---:B------:R-:W-:Y:S01]  /*10300*/  FMUL.FTZ R80, R66.reuse, R85 ;  /* 0x0000005542507220 */ /* 0x040fe20000410000 */
[----:B------:R-:W-:Y:S02]  /*10310*/  HADD2.F32 R90, -RZ, R86.H0_H0 ;  /* 0x20000056ff5a7230 */ /* 0x000fe40000004100 */
[----:B------:R-:W-:Y:S01]  /*10320*/  FMUL.FTZ R92, R66, R87 ;  /* 0x00000057425c7220 */ /* 0x000fe20000410000 */
[C---:B------:R-:W-:Y:S01]  /*10330*/  FFMA.FTZ R62, R64.reuse, R79, -R93 ;  /* 0x0000004f403e7223 */ /* 0x040fe2000001085d */
[----:B------:R-:W-:Y:S01]  /*10340*/  FFMA.FTZ R64, R64, R91, R61 ;  /* 0x0000005b40407223 */ /* 0x000fe2000001003d */
[----:B------:R-:W-:Y:S01]  /*10350*/  FFMA.FTZ R61, R63, R87, -R80 ;  /* 0x000000573f3d7223 */ /* 0x000fe20000010850 */
[----:B------:R-:W-:-:S02]  /*10360*/  HADD2.F32 R33, -RZ, R34.H0_H0 ;  /* 0x20000022ff217230 */ /* 0x000fc40000004100 */
[----:B------:R-:W-:Y:S01]  /*10370*/  FFMA.FTZ R63, R63, R85, R92 ;  /* 0x000000553f3f7223 */ /* 0x000fe2000001005c */
[--C-:B------:R-:W-:Y:S02]  /*10380*/  HADD2.F32 R66, -RZ, R89.reuse.H0_H0 ;  /* 0x20000059ff427230 */ /* 0x100fe40000004100 */
        /* <DEDUP_REMOVED lines=40> */
.L_x_2652:
[----:B------:R-:W-:Y:S05]  /*10610*/  BSYNC B2 ;  /* 0x0000000000027941 */ /* 0x000fea0003800000 */
.L_x_2651:
[----:B------:R-:W-:Y:S05]  /*10620*/  @P2 BRA `(.L_x_2648) ;  /* 0x0000000400802947 */ /* 0x000fea0003800000 */
[----:B--2---:R-:W2:Y:S01]  /*10630*/  LDL R67, [R1+0x70] ;  /* 0x0000700001437983 */ /* 0x004ea20000100800 */
[----:B------:R-:W-:Y:S01]  /*10640*/  LEA.HI R71, R71, R235, RZ, 0x1d ;  /* 0x000000eb47477211 */ /* 0x000fe200078fe8ff */
[----:B------:R-:W-:Y:S01]  /*10650*/  HADD2.F32 R62, -RZ, R75.H1_H1 ;  /* 0x3000004bff3e7230 */ /* 0x000fe20000004100 */
[----:B------:R-:W-:Y:S01]  /*10660*/  SHF.R.U64 R36, R36, 0x10, R37 ;  /* 0x0000001024247819 */ /* 0x000fe20000001225 */
[----:B-1----:R-:W-:Y:S01]  /*10670*/  HADD2.F32 R46, -RZ, R77.H1_H1 ;  /* 0x3000004dff2e7230 */ /* 0x002fe20000004100 */
[----:B----4-:R-:W-:Y:S02]  /*10680*/  SHF.R.S32.HI R28, RZ, 0x1f, R71 ;  /* 0x0000001fff1c7819 */ /* 0x010fe40000011447 */
[----:B------:R-:W-:Y:S02]  /*10690*/  SHF.R.U32.HI R45, RZ, 0x10, R37 ;  /* 0x00000010ff2d7819 */ /* 0x000fe40000011625 */
[----:B------:R-:W-:Y:S02]  /*106a0*/  LEA.HI R29, R28, R71, RZ, 0x3 ;  /* 0x000000471c1d7211 */ /* 0x000fe400078f18ff */
[----:B------:R-:W-:Y:S01]  /*106b0*/  SHF.L.U32 R28, R71, 0x3, RZ ;  /* 0x00000003471c7819 */ /* 0x000fe200000006ff */
[----:B------:R-:W-:Y:S01]  /*106c0*/  HADD2.F32 R45, -RZ, R45.H0_H0 ;  /* 0x2000002dff2d7230 */ /* 0x000fe20000004100 */
[----:B------:R-:W-:Y:S01]  /*106d0*/  SHF.R.U32.HI R65, RZ, 0x10, R25 ;  /* 0x00000010ff417819 */ /* 0x000fe20000011619 */
[----:B------:R-:W-:Y:S01]  /*106e0*/  IMAD.SHL.U32 R29, R29, 0x400, RZ ;  /* 0x000004001d1d7824 */ /* 0x000fe200078e00ff */
[----:B------:R-:W-:-:S02]  /*106f0*/  LOP3.LUT R28, R195, 0x38, R28, 0xf8, !PT ;  /* 0x00000038c31c7812 */ /* 0x000fc400078ef81c */
[----:B------:R-:W-:Y:S02]  /*10700*/  SHF.R.U64 R24, R24, 0x10, R25 ;  /* 0x0000001018187819 */ /* 0x000fe40000001219 */
[----:B------:R-:W-:Y:S02]  /*10710*/  LOP3.LUT R29, R29, 0x7fffe000, RZ, 0xc0, !PT ;  /* 0x7fffe0001d1d7812 */ /* 0x000fe400078ec0ff */
[----:B------:R-:W-:Y:S02]  /*10720*/  LOP3.LUT R33, R28, R197, RZ, 0x3c, !PT ;  /* 0x000000c51c217212 */ /* 0x000fe400078e3cff */
[----:B------:R-:W-:Y:S01]  /*10730*/  SHF.R.U64 R25, R26, 0x10, R27 ;  /* 0x000000101a197819 */ /* 0x000fe2000000121b */
[----:B------:R-:W-:Y:S01]  /*10740*/  IMAD R32, R196, 0x200, R29 ;  /* 0x00000200c4207824 */ /* 0x000fe200078e021d */
[----:B------:R-:W-:Y:S02]  /*10750*/  SHF.R.U32.HI R63, RZ, 0x10, R27 ;  /* 0x00000010ff3f7819 */ /* 0x000fe4000001161b */
[----:B------:R-:W-:Y:S01]  /*10760*/  SHF.R.U64 R26, R38, 0x10, R39 ;  /* 0x00000010261a7819 */ /* 0x000fe20000001227 */
[----:B------:R-:W-:Y:S01]  /*10770*/  IMAD.IADD R33, R32, 0x1, R33 ;  /* 0x0000000120217824 */ /* 0x000fe200078e0221 */
[----:B0-----:R-:W-:Y:S01]  /*10780*/  SHF.R.U32.HI R61, RZ, 0x10, R39 ;  /* 0x00000010ff3d7819 */ /* 0x001fe20000011627 */
[----:B------:R-:W-:-:S03]  /*10790*/  HADD2.F32 R25, -RZ, R25.H0_H0 ;  /* 0x20000019ff197230 */ /* 0x000fc60000004100 */
[----:B------:R-:W-:-:S05]  /*107a0*/  LEA R40, R33, R2, 0x1 ;  /* 0x0000000221287211 */ /* 0x000fca00078e08ff */
[----:B------:R-:W0:Y:S02]  /*107b0*/  LDS.128 R32, [R40+0x10400] ;  /* 0x0104000028207984 */ /* 0x000e240000000c00 */
[--C-:B0-----:R-:W-:Y:S02]  /*107c0*/  HADD2.F32 R41, -RZ, R33.reuse.H0_H0 ;  /* 0x20000021ff297230 */ /* 0x101fe40000004100 */
[----:B------:R-:W-:Y:S02]  /*107d0*/  HADD2.F32 R42, -RZ, R33.H1_H1 ;  /* 0x30000021ff2a7230 */ /* 0x000fe40000004100 */
[----:B------:R-:W-:Y:S02]  /*107e0*/  HADD2.F32 R33, -RZ, R32.H0_H0 ;  /* 0x20000020ff217230 */ /* 0x000fe40000004100 */
[C---:B------:R-:W-:Y:S01]  /*107f0*/  FMUL.FTZ R60, R41.reuse, R62 ;  /* 0x0000003e293c7220 */ /* 0x040fe20000410000 */
[----:B------:R-:W-:Y:S01]  /*10800*/  FMUL.FTZ R64, R41, R46 ;  /* 0x0000002e29407220 */ /* 0x000fe20000410000 */
[----:B------:R-:W-:-:S02]  /*10810*/  HADD2.F32 R41, -RZ, R65.H0_H0 ;  /* 0x20000041ff297230 */ /* 0x000fc40000004100 */
[----:B---3--:R-:W-:Y:S01]  /*10820*/  FMUL.FTZ R66, R42, R45 ;  /* 0x0000002d2a427220 */ /* 0x008fe20000410000 */
[----:B------:R-:W-:Y:S02]  /*10830*/  HADD2.F32 R43, -RZ, R34.H0_H0 ;  /* 0x20000022ff2b7230 */ /* 0x000fe40000004100 */
[--C-:B------:R-:W-:Y:S02]  /*10840*/  HADD2.F32 R44, -RZ, R35.reuse.H0_H0 ;  /* 0x20000023ff2c7230 */ /* 0x100fe40000004100 */
[----:B------:R-:W-:Y:S02]  /*10850*/  HADD2.F32 R35, -RZ, R35.H1_H1 ;  /* 0x30000023ff237230 */ /* 0x000fe40000004100 */
[----:B------:R-:W-:Y:S02]  /*10860*/  HADD2.F32 R32, -RZ, R32.H1_H1 ;  /* 0x30000020ff207230 */ /* 0x000fe40000004100 */
        /* <DEDUP_REMOVED lines=8> */
[----:B------:R-:W-:Y:S02]  /*108f0*/  HADD2.F32 R46, -RZ, R77.H0_H0 ;  /* 0x2000004dff2e7230 */ /* 0x000fe40000004100 */
[----:B------:R-:W-:Y:S01]  /*10900*/  FMUL.FTZ R62, R42, R41 ;  /* 0x000000292a3e7220 */ /* 0x000fe20000410000 */
[----:B------:R-:W-:-:S02]  /*10910*/  HADD2.F32 R37, -RZ, R76.H0_H0 ;  /* 0x2000004cff257230 */ /* 0x000fc40000004100 */
[----:B------:R-:W-:Y:S01]  /*10920*/  FMUL.FTZ R42, R33, R60 ;  /* 0x0000003c212a7220 */ /* 0x000fe20000410000 */
[----:B------:R-:W-:Y:S01]  /*10930*/  FFMA.FTZ R66, R29, R41, -R66 ;  /* 0x000000291d427223 */ /* 0x000fe20000010842 */
[-C--:B------:R-:W-:Y:S01]  /*10940*/  FMUL.FTZ R33, R33, R46.reuse ;  /* 0x0000002e21217220 */ /* 0x080fe20000410000 */
[----:B------:R-:W-:Y:S01]  /*10950*/  FFMA.FTZ R45, R29, R45, R62 ;  /* 0x0000002d1d2d7223 */ /* 0x000fe2000001003e */
[----:B------:R-:W-:Y:S02]  /*10960*/  HADD2.F32 R29, -RZ, R78.H0_H0 ;  /* 0x2000004eff1d7230 */ /* 0x000fe40000004100 */
[C---:B------:R-:W-:Y:S01]  /*10970*/  FFMA.FTZ R41, R27.reuse, R46, -R42 ;  /* 0x0000002e1b297223 */ /* 0x040fe2000001082a */
[----:B------:R-:W-:Y:S02]  /*10980*/  HADD2.F32 R38, -RZ, R30.H0_H0 ;  /* 0x2000001eff267230 */ /* 0x000fe40000004100 */
[----:B------:R-:W-:Y:S01]  /*10990*/  FFMA.FTZ R60, R27, R60, R33 ;  /* 0x0000003c1b3c7223 */ /* 0x000fe20000010021 */
[----:B------:R-:W-:Y:S01]  /*109a0*/  FMUL.FTZ R27, R43, R37 ;  /* 0x000000252b1b7220 */ /* 0x000fe20000410000 */
[----:B------:R-:W-:-:S02]  /*109b0*/  HADD2.F32 R78, -RZ, R78.H1_H1 ;  /* 0x3000004eff4e7230 */ /* 0x000fc40000004100 */
[-C--:B------:R-:W-:Y:S01]  /*109c0*/  FMUL.FTZ R33, R43, R29.reuse ;  /* 0x0000001d2b217220 */ /* 0x080fe20000410000 */
[----:B------:R-:W-:Y:S02]  /*109d0*/  HADD2.F32 R76, -RZ, R76.H1_H1 ;  /* 0x3000004cff4c7230 */ /* 0x000fe40000004100 */
[----:B------:R-:W-:Y:S01]  /*109e0*/  FFMA.FTZ R43, R38, R29, -R27 ;  /* 0x0000001d262b7223 */ /* 0x000fe2000001081b */
[----:B------:R-:W-:Y:S02]  /*109f0*/  HADD2.F32 R39, -RZ, R31.H0_H0 ;  /* 0x2000001fff277230 */ /* 0x000fe40000004100 */
[C---:B------:R-:W-:Y:S01]  /*10a00*/  FMUL.FTZ R27, R44.reuse, R78 ;  /* 0x0000004e2c1b7220 */ /* 0x040fe20000410000 */
[----:B------:R-:W-:Y:S02]  /*10a10*/  HADD2.F32 R46, -RZ, R61.H0_H0 ;  /* 0x2000003dff2e7230 */ /* 0x000fe40000004100 */
[----:B------:R-:W-:Y:S01]  /*10a20*/  FMUL.FTZ R62, R44, R76 ;  /* 0x0000004c2c3e7220 */ /* 0x000fe20000410000 */
[----:B------:R-:W-:-:S02]  /*10a30*/  HADD2.F32 R42, -RZ, R63.H0_H0 ;  /* 0x2000003fff2a7230 */ /* 0x000fc40000004100 */
[----:B------:R-:W-:Y:S01]  /*10a40*/  FFMA.FTZ R37, R38, R37, R33 ;  /* 0x0000002526257223 */ /* 0x000fe20000010021 */
[----:B------:R-:W-:Y:S02]  /*10a50*/  HADD2.F32 R31, -RZ, R31.H1_H1 ;  /* 0x3000001fff1f7230 */ /* 0x000fe40000004100 */
[----:B------:R-:W-:Y:S01]  /*10a60*/  FMUL.FTZ R38, R35, R46 ;  /* 0x0000002e23267220 */ /* 0x000fe20000410000 */
[----:B------:R-:W-:Y:S01]  /*10a70*/  FFMA.FTZ R76, R39, R76, R27 ;  /* 0x0000004c274c7223 */ /* 0x000fe2000001001b */
[----:B------:R-:W-:Y:S01]  /*10a80*/  FMUL.FTZ R44, R35, R42 ;  /* 0x0000002a232c7220 */ /* 0x000fe20000410000 */
[----:B------:R-:W-:Y:S02]  /*10a90*/  HADD2.F32 R29, -RZ, R36.H0_H0 ;  /* 0x20000024ff1d7230 */ /* 0x000fe40000004100 */
[----:B------:R-:W-:Y:S01]  /*10aa0*/  FFMA.FTZ R62, R39, R78, -R62 ;  /* 0x0000004e273e7223 */ /* 0x000fe2000001083e */
[----:B------:R-:W-:Y:S02]  /*10ab0*/  HADD2.F32 R33, -RZ, R26.H0_H0 ;  /* 0x2000001aff217230 */ /* 0x000fe40000004100 */
[----:B------:R-:W-:Y:S01]  /*10ac0*/  FFMA.FTZ R61, R31, R42, -R38 ;  /* 0x0000002a1f3d7223 */ /* 0x000fe20000010826 */
[----:B------:R-:W-:-:S02]  /*10ad0*/  HADD2.F32 R27, -RZ, R24.H0_H0 ;  /* 0x20000018ff1b7230 */ /* 0x000fc40000004100 */
[----:B------:R-:W-:Y:S01]  /*10ae0*/  FFMA.FTZ R63, R31, R46, R44 ;  /* 0x0000002e1f3f7223 */ /* 0x000fe2000001002c */
[----:B------:R-:W-:Y:S02]  /*10af0*/  HADD2.F32 R28, -RZ, R28.H1_H1 ;  /* 0x3000001cff1c7230 */ /* 0x000fe40000004100 */
[----:B------:R-:W-:Y:S01]  /*10b00*/  FMUL.FTZ R31, R32, R29 ;  /* 0x0000001d201f7220 */ /* 0x000fe20000410000 */
[----:B------:R-:W-:Y:S02]  /*10b10*/  HADD2.F32 R30, -RZ, R30.H1_H1 ;  /* 0x3000001eff1e7230 */ /* 0x000fe40000004100 */
[----:B------:R-:W-:Y:S01]  /*10b20*/  FMUL.FTZ R39, R34, R33 ;  /* 0x0000002122277220 */ /* 0x000fe20000410000 */
[----:B------:R-:W-:Y:S01]  /*10b30*/  FMUL.FTZ R32, R32, R27 ;  /* 0x0000001b20207220 */ /* 0x000fe20000410000 */
[----:B------:R-:W-:Y:S01]  /*10b40*/  FMUL.FTZ R34, R34, R25 ;  /* 0x0000001922227220 */ /* 0x000fe20000410000 */
[----:B------:R-:W-:Y:S01]  /*10b50*/  FFMA.FTZ R24, R28, R27, -R31 ;  /* 0x0000001b1c187223 */ /* 0x000fe2000001081f */
[----:B------:R-:W-:Y:S01]  /*10b60*/  FFMA.FTZ R26, R30, R25, -R39 ;  /* 0x000000191e1a7223 */ /* 0x000fe20000010827 */
        /* <DEDUP_REMOVED lines=12> */
.L_x_2648:
[----:B------:R-:W-:Y:S05]  /*10c30*/  BSYNC B1 ;  /* 0x0000000000017941 */ /* 0x000fea0003800000 */
.L_x_2647:
[----:B------:R-:W-:-:S13]  /*10c40*/  ISETP.GE.AND P0, PT, R214, R0, PT ;  /* 0x00000000d600720c */ /* 0x000fda0003f06270 */
[----:B------:R-:W-:Y:S05]  /*10c50*/  @P0 BRA `(.L_x_2628) ;  /* 0x0000001000a40947 */ /* 0x000fea0003800000 */
[----:B-1--4-:R-:W1:Y:S01]  /*10c60*/  LDC R33, c[0x0][0x3f4] ;  /* 0x0000fd00ff217b82 */ /* 0x012e620000000800 */
[----:B------:R-:W-:Y:S01]  /*10c70*/  BSSY B1, `(.L_x_2653) ;  /* 0x0000065000017945 */ /* 0x000fe20003800000 */
[----:B------:R-:W-:Y:S02]  /*10c80*/  SHF.R.U32.HI R60, RZ, 0x3, R194 ;  /* 0x00000003ff3c7819 */ /* 0x000fe400000116c2 */
[-C--:B-1----:R-:W-:Y:S02]  /*10c90*/  ISETP.GE.AND P0, PT, R18, R33.reuse, PT ;  /* 0x000000211200720c */ /* 0x082fe40003f06270 */
[-C--:B------:R-:W-:Y:S02]  /*10ca0*/  ISETP.GE.AND P1, PT, R185, R33.reuse, PT ;  /* 0x00000021b900720c */ /* 0x080fe40003f26270 */
[----:B------:R-:W-:-:S09]  /*10cb0*/  ISETP.GE.AND P2, PT, R186, R33, PT ;  /* 0x00000021ba00720c */ /* 0x000fd20003f46270 */
[----:B------:R-:W-:Y:S05]  /*10cc0*/  @P0 BRA `(.L_x_2654) ;  /* 0x00000004007c0947 */ /* 0x000fea0003800000 */
[----:B0-----:R-:W4:Y:S01]  /*10cd0*/  LDL R61, [R1+0x74] ;  /* 0x00007400013d7983 */ /* 0x001f220000100800 */
[----:B------:R-:W-:Y:S01]  /*10ce0*/  LEA.HI R0, R33, R216, RZ, 0x1d ;  /* 0x000000d821007211 */ /* 0x000fe200078fe8ff */
[----:B------:R-:W-:Y:S01]  /*10cf0*/  HADD2.F32 R37, -RZ, R83.H1_H1 ;  /* 0x30000053ff257230 */ /* 0x000fe20000004100 */
[----:B------:R-:W-:Y:S01]  /*10d00*/  SHF.R.U32.HI R39, RZ, 0x10, R5 ;  /* 0x00000010ff277819 */ /* 0x000fe20000011605 */
[----:B------:R-:W-:Y:S01]  /*10d10*/  HADD2.F32 R38, -RZ, R81.H1_H1 ;  /* 0x30000051ff267230 */ /* 0x000fe20000004100 */
        /* <DEDUP_REMOVED lines=8> */
[----:B------:R-:W-:Y:S01]  /*10da0*/  SHF.R.U32.HI R48, RZ, 0x10, R49 ;  /* 0x00000010ff307819 */ /* 0x000fe20000011631 */
[----:B------:R-:W-:Y:S01]  /*10db0*/  IMAD.SHL.U32 R27, R27, 0x400, RZ ;  /* 0x000004001b1b7824 */ /* 0x000fe200078e00ff */
[----:B------:R-:W-:-:S02]  /*10dc0*/  LOP3.LUT R29, R0, R60, RZ, 0x3c, !PT ;  /* 0x0000003c001d7212 */ /* 0x000fc400078e3cff */
[----:B------:R-:W-:Y:S02]  /*10dd0*/  SHF.R.U64 R45, R4, 0x10, R5 ;  /* 0x00000010042d7819 */ /* 0x000fe40000001205 */
[----:B------:R-:W-:Y:S02]  /*10de0*/  LOP3.LUT R0, R27, 0x7fffe000, RZ, 0xc0, !PT ;  /* 0x7fffe0001b007812 */ /* 0x000fe400078ec0ff */
[----:B------:R-:W-:Y:S02]  /*10df0*/  SHF.R.U64 R46, R50, 0x10, R51 ;  /* 0x00000010322e7819 */ /* 0x000fe40000001233 */
[----:B------:R-:W-:Y:S02]  /*10e00*/  IADD3 R29, R29, R0, R198 ;  /* 0x000000001d1d7210 */ /* 0x000fe40007ffe0c6 */
[----:B------:R-:W-:Y:S02]  /*10e10*/  SHF.R.U64 R43, R6, 0x10, R7 ;  /* 0x00000010062b7819 */ /* 0x000fe40000001207 */
[----:B------:R-:W-:Y:S01]  /*10e20*/  SHF.R.U32.HI R50, RZ, 0x10, R51 ;  /* 0x00000010ff327819 */ /* 0x000fe20000011633 */
[----:B------:R-:W-:Y:S01]  /*10e30*/  IMAD R0, R29, 0x2, R2 ;  /* 0x000000021d007824 */ /* 0x000fe200078e0202 */
[----:B------:R-:W-:-:S04]  /*10e40*/  SHF.R.U32.HI R41, RZ, 0x10, R7 ;  /* 0x00000010ff297819 */ /* 0x000fc80000011607 */
[----:B------:R-:W0:Y:S02]  /*10e50*/  LDS.128 R28, [R0+0x10400] ;  /* 0x01040000001c7984 */ /* 0x000e240000000c00 */
[--C-:B0-----:R-:W-:Y:S02]  /*10e60*/  HADD2.F32 R32, -RZ, R29.reuse.H0_H0 ;  /* 0x2000001dff207230 */ /* 0x101fe40000004100 */
[----:B------:R-:W-:Y:S02]  /*10e70*/  HADD2.F32 R34, -RZ, R29.H1_H1 ;  /* 0x3000001dff227230 */ /* 0x000fe40000004100 */
[----:B------:R-:W-:Y:S02]  /*10e80*/  HADD2.F32 R29, -RZ, R28.H0_H0 ;  /* 0x2000001cff1d7230 */ /* 0x000fe40000004100 */
[C---:B------:R-:W-:Y:S01]  /*10e90*/  FMUL.FTZ R40, R32.reuse, R38 ;  /* 0x0000002620287220 */ /* 0x040fe20000410000 */
[----:B------:R-:W-:Y:S01]  /*10ea0*/  FMUL.FTZ R42, R32, R37 ;  /* 0x00000025202a7220 */ /* 0x000fe20000410000 */
[----:B------:R-:W-:-:S02]  /*10eb0*/  HADD2.F32 R32, -RZ, R48.H0_H0 ;  /* 0x20000030ff207230 */ /* 0x000fc40000004100 */
[----:B------:R-:W-:Y:S01]  /*10ec0*/  FMUL.FTZ R44, R34, R39 ;  /* 0x00000027222c7220 */ /* 0x000fe20000410000 */
[----:B------:R-:W-:Y:S02]  /*10ed0*/  HADD2.F32 R35, -RZ, R30.H0_H0 ;  /* 0x2000001eff237230 */ /* 0x000fe40000004100 */
[--C-:B------:R-:W-:Y:S02]  /*10ee0*/  HADD2.F32 R36, -RZ, R31.reuse.H0_H0 ;  /* 0x2000001fff247230 */ /* 0x100fe40000004100 */
[----:B------:R-:W-:Y:S02]  /*10ef0*/  HADD2.F32 R31, -RZ, R31.H1_H1 ;  /* 0x3000001fff1f7230 */ /* 0x000fe40000004100 */
[----:B------:R-:W-:Y:S02]  /*10f00*/  HADD2.F32 R28, -RZ, R28.H1_H1 ;  /* 0x3000001cff1c7230 */ /* 0x000fe40000004100 */
[----:B------:R-:W-:Y:S01]  /*10f10*/  HADD2.F32 R30, -RZ, R30.H1_H1 ;  /* 0x3000001eff1e7230 */ /* 0x000fe20000004100 */
[----:B----4-:R-:W0:Y:S02]  /*10f20*/  LDS.128 R24, [R61] ;  /* 0x000000003d187984 */ /* 0x010e240000000c00 */
[----:B0-----:R-:W-:-:S02]  /*10f30*/  HADD2.F32 R5, -RZ, R25.H0_H0 ;  /* 0x20000019ff057230 */ /* 0x001fc40000004100 */
[----:B------:R-:W-:Y:S02]  /*10f40*/  HADD2.F32 R25, -RZ, R25.H1_H1 ;  /* 0x30000019ff197230 */ /* 0x000fe40000004100 */
[----:B------:R-:W-:Y:S02]  /*10f50*/  HADD2.F32 R4, -RZ, R24.H0_H0 ;  /* 0x20000018ff047230 */ /* 0x000fe40000004100 */
[C---:B------:R-:W-:Y:S01]  /*10f60*/  FFMA.FTZ R40, R5.reuse, R37, -R40 ;  /* 0x0000002505287223 */ /* 0x040fe20000010828 */
[----:B------:R-:W-:Y:S01]  /*10f70*/  FFMA.FTZ R42, R5, R38, R42 ;  /* 0x00000026052a7223 */ /* 0x000fe2000001002a */
[----:B------:R-:W-:Y:S01]  /*10f80*/  FMUL.FTZ R5, R29, R81 ;  /* 0x000000511d057220 */ /* 0x000fe20000410000 */
[-C--:B------:R-:W-:Y:S01]  /*10f90*/  FMUL.FTZ R38, R34, R32.reuse ;  /* 0x0000002022267220 */ /* 0x080fe20000410000 */
[----:B------:R-:W-:Y:S01]  /*10fa0*/  FFMA.FTZ R37, R25, R32, -R44 ;  /* 0x0000002019257223 */ /* 0x000fe2000001082c */
[----:B------:R-:W-:Y:S02]  /*10fb0*/  HADD2.F32 R32, -RZ, R82.H0_H0 ;  /* 0x20000052ff207230 */ /* 0x000fe40000004100 */
[-C--:B------:R-:W-:Y:S01]  /*10fc0*/  FMUL.FTZ R34, R29, R83.reuse ;  /* 0x000000531d227220 */ /* 0x080fe20000410000 */
[----:B------:R-:W-:Y:S01]  /*10fd0*/  FFMA.FTZ R83, R4, R83, -R5 ;  /* 0x0000005304537223 */ /* 0x000fe20000010805 */
[----:B------:R-:W-:-:S02]  /*10fe0*/  HADD2.F32 R5, -RZ, R84.H0_H0 ;  /* 0x20000054ff057230 */ /* 0x000fc40000004100 */
[----:B------:R-:W-:Y:S01]  /*10ff0*/  FFMA.FTZ R39, R25, R39, R38 ;  /* 0x0000002719277223 */ /* 0x000fe20000010026 */
[----:B------:R-:W-:Y:S02]  /*11000*/  HADD2.F32 R6, -RZ, R26.H0_H0 ;  /* 0x2000001aff067230 */ /* 0x000fe40000004100 */
[C---:B------:R-:W-:Y:S01]  /*11010*/  FMUL.FTZ R25, R35.reuse, R32 ;  /* 0x0000002023197220 */ /* 0x040fe20000410000 */
[----:B------:R-:W-:Y:S02]  /*11020*/  HADD2.F32 R84, -RZ, R84.H1_H1 ;  /* 0x30000054ff547230 */ /* 0x000fe40000004100 */
[----:B------:R-:W-:Y:S01]  /*11030*/  FFMA.FTZ R81, R4, R81, R34 ;  /* 0x0000005104517223 */ /* 0x000fe20000010022 */
[----:B------:R-:W-:Y:S02]  /*11040*/  HADD2.F32 R82, -RZ, R82.H1_H1 ;  /* 0x30000052ff527230 */ /* 0x000fe40000004100 */
[----:B------:R-:W-:Y:S01]  /*11050*/  FMUL.FTZ R29, R35, R5 ;  /* 0x00000005231d7220 */ /* 0x000fe20000410000 */
[----:B------:R-:W-:-:S02]  /*11060*/  HADD2.F32 R7, -RZ, R27.H0_H0 ;  /* 0x2000001bff077230 */ /* 0x000fc40000004100 */
[----:B------:R-:W-:Y:S01]  /*11070*/  FFMA.FTZ R35, R6, R5, -R25 ;  /* 0x0000000506237223 */ /* 0x000fe20000010819 */
[----:B------:R-:W-:Y:S02]  /*11080*/  HADD2.F32 R34, -RZ, R41.H0_H0 ;  /* 0x20000029ff227230 */ /* 0x000fe40000004100 */
[C---:B------:R-:W-:Y:S01]  /*11090*/  FMUL.FTZ R38, R36.reuse, R82 ;  /* 0x0000005224267220 */ /* 0x040fe20000410000 */
[----:B------:R-:W-:Y:S02]  /*110a0*/  HADD2.F32 R4, -RZ, R50.H0_H0 ;  /* 0x20000032ff047230 */ /* 0x000fe40000004100 */
[----:B------:R-:W-:Y:S01]  /*110b0*/  FMUL.FTZ R5, R36, R84 ;  /* 0x0000005424057220 */ /* 0x000fe20000410000 */
[----:B------:R-:W-:Y:S02]  /*110c0*/  HADD2.F32 R27, -RZ, R27.H1_H1 ;  /* 0x3000001bff1b7230 */ /* 0x000fe40000004100 */
[----:B------:R-:W-:Y:S01]  /*110d0*/  FFMA.FTZ R32, R6, R32, R29 ;  /* 0x0000002006207223 */ /* 0x000fe2000001001d */
[----:B------:R-:W-:Y:S01]  /*110e0*/  FMUL.FTZ R6, R31, R34 ;  /* 0x000000221f067220 */ /* 0x000fe20000410000 */
[C---:B------:R-:W-:Y:S01]  /*110f0*/  FFMA.FTZ R38, R7.reuse, R84, -R38 ;  /* 0x0000005407267223 */ /* 0x040fe20000010826 */
[----:B------:R-:W-:Y:S01]  /*11100*/  FFMA.FTZ R82, R7, R82, R5 ;  /* 0x0000005207527223 */ /* 0x000fe20000010005 */
[----:B------:R-:W-:Y:S01]  /*11110*/  FMUL.FTZ R36, R31, R4 ;  /* 0x000000041f247220 */ /* 0x000fe20000410000 */
[----:B------:R-:W-:-:S02]  /*11120*/  HADD2.F32 R25, -RZ, R45.H0_H0 ;  /* 0x2000002dff197230 */ /* 0x000fc40000004100 */
[C---:B------:R-:W-:Y:S01]  /*11130*/  FFMA.FTZ R41, R27.reuse, R4, -R6 ;  /* 0x000000041b297223 */ /* 0x040fe20000010806 */
[----:B------:R-:W-:Y:S02]  /*11140*/  HADD2.F32 R29, -RZ, R43.H0_H0 ;  /* 0x2000002bff1d7230 */ /* 0x000fe40000004100 */
[----:B------:R-:W-:Y:S01]  /*11150*/  FFMA.FTZ R43, R27, R34, R36 ;  /* 0x000000221b2b7223 */ /* 0x000fe20000010024 */
[----:B------:R-:W-:Y:S02]  /*11160*/  HADD2.F32 R5, -RZ, R47.H0_H0 ;  /* 0x2000002fff057230 */ /* 0x000fe40000004100 */
[----:B------:R-:W-:Y:S01]  /*11170*/  FMUL.FTZ R27, R28, R25 ;  /* 0x000000191c1b7220 */ /* 0x000fe20000410000 */
[----:B------:R-:W-:Y:S02]  /*11180*/  HADD2.F32 R7, -RZ, R46.H0_H0 ;  /* 0x2000002eff077230 */ /* 0x000fe40000004100 */
[----:B------:R-:W-:Y:S01]  /*11190*/  FMUL.FTZ R31, R30, R29 ;  /* 0x0000001d1e1f7220 */ /* 0x000fe20000410000 */
[----:B------:R-:W-:-:S02]  /*111a0*/  HADD2.F32 R24, -RZ, R24.H1_H1 ;  /* 0x30000018ff187230 */ /* 0x000fc40000004100 */
[----:B------:R-:W-:Y:S01]  /*111b0*/  FMUL.FTZ R28, R28, R5 ;  /* 0x000000051c1c7220 */ /* 0x000fe20000410000 */
[----:B------:R-:W-:Y:S02]  /*111c0*/  HADD2.F32 R26, -RZ, R26.H1_H1 ;  /* 0x3000001aff1a7230 */ /* 0x000fe40000004100 */
[----:B------:R-:W-:Y:S01]  /*111d0*/  FMUL.FTZ R30, R30, R7 ;  /* 0x000000071e1e7220 */ /* 0x000fe20000410000 */
[C---:B------:R-:W-:Y:S01]  /*111e0*/  FFMA.FTZ R4, R24.reuse, R5, -R27 ;  /* 0x0000000518047223 */ /* 0x040fe2000001081b */
[----:B------:R-:W-:Y:S01]  /*111f0*/  FFMA.FTZ R24, R24, R25, R28 ;  /* 0x0000001918187223 */ /* 0x000fe2000001001c */
        /* <DEDUP_REMOVED lines=12> */
.L_x_2654:
[----:B------:R-:W-:Y:S05]  /*112c0*/  BSYNC B1 ;  /* 0x0000000000017941 */ /* 0x000fea0003800000 */
.L_x_2653:
[----:B------:R-:W-:Y:S04]  /*112d0*/  BSSY B1, `(.L_x_2655) ;  /* 0x0000061000017945 */ /* 0x000fe80003800000 */
[----:B------:R-:W-:Y:S05]  /*112e0*/  @P1 BRA `(.L_x_2656) ;  /* 0x00000004007c1947 */ /* 0x000fea0003800000 */
[----:B------:R-:W4:Y:S01]  /*112f0*/  LDL R47, [R1+0x6c] ;  /* 0x00006c00012f7983 */ /* 0x000f220000100800 */
[----:B-1----:R-:W-:Y:S01]  /*11300*/  LEA.HI R0, R33, R234, RZ, 0x1d ;  /* 0x000000ea21007211 */ /* 0x002fe200078fe8ff */
[----:B------:R-:W-:Y:S01]  /*11310*/  HADD2.F32 R35, -RZ, R73.H1_H1 ;  /* 0x30000049ff237230 */ /* 0x000fe20000004100 */
[----:B------:R-:W-:Y:S01]  /*11320*/  SHF.R.U64 R46, R52, 0x10, R53 ;  /* 0x00000010342e7819 */ /* 0x000fe20000001235 */
[--C-:B------:R-:W-:Y:S01]  /*11330*/  HADD2.F32 R37, -RZ, R70.reuse.H1_H1 ;  /* 0x30000046ff257230 */ /* 0x100fe20000004100 */
[----:B------:R-:W-:Y:S01]  /*11340*/  SHF.R.S32.HI R7, RZ, 0x1f, R0 ;  /* 0x0000001fff077819 */ /* 0x000fe20000011400 */
[----:B------:R-:W-:Y:S01]  /*11350*/  HADD2.F32 R70, -RZ, R70.H0_H0 ;  /* 0x20000046ff467230 */ /* 0x000fe20000004100 */
[----:B------:R-:W-:Y:S02]  /*11360*/  SHF.L.U32 R5, R0, 0x3, RZ ;  /* 0x0000000300057819 */ /* 0x000fe400000006ff */
[----:B------:R-:W-:Y:S02]  /*11370*/  LEA.HI R7, R7, R0, RZ, 0x3 ;  /* 0x0000000007077211 */ /* 0x000fe400078f18ff */
[----:B------:R-:W-:-:S02]  /*11380*/  LOP3.LUT R0, R194, 0x38, R5, 0xf8, !PT ;  /* 0x00000038c2007812 */ /* 0x000fc400078ef805 */
[----:B------:R-:W-:Y:S01]  /*11390*/  SHF.R.U32.HI R32, RZ, 0x10, R9 ;  /* 0x00000010ff207819 */ /* 0x000fe20000011609 */
[----:B------:R-:W-:Y:S01]  /*113a0*/  IMAD.SHL.U32 R7, R7, 0x400, RZ ;  /* 0x0000040007077824 */ /* 0x000fe200078e00ff */
[----:B0-----:R-:W-:Y:S02]  /*113b0*/  LOP3.LUT R25, R0, R60, RZ, 0x3c, !PT ;  /* 0x0000003c00197212 */ /* 0x001fe400078e3cff */
[----:B------:R-:W-:Y:S01]  /*113c0*/  SHF.R.U32.HI R52, RZ, 0x10, R53 ;  /* 0x00000010ff347819 */ /* 0x000fe20000011635 */
[----:B------:R-:W-:Y:S01]  /*113d0*/  HADD2.F32 R32, -RZ, R32.H0_H0 ;  /* 0x20000020ff207230 */ /* 0x000fe20000004100 */
[----:B------:R-:W-:Y:S02]  /*113e0*/  LOP3.LUT R0, R7, 0x7fffe000, RZ, 0xc0, !PT ;  /* 0x7fffe00007007812 */ /* 0x000fe400078ec0ff */
[----:B------:R-:W-:Y:S02]  /*113f0*/  SHF.R.U64 R44, R8, 0x10, R9 ;  /* 0x00000010082c7819 */ /* 0x000fe40000001209 */
[----:B------:R-:W-:-:S02]  /*11400*/  IADD3 R25, R25, R0, R198 ;  /* 0x0000000019197210 */ /* 0x000fc40007ffe0c6 */
[----:B------:R-:W-:Y:S02]  /*11410*/  SHF.R.U32.HI R38, RZ, 0x10, R11 ;  /* 0x00000010ff267819 */ /* 0x000fe4000001160b */
[--C-:B------:R-:W-:Y:S01]  /*11420*/  SHF.R.U64 R45, R54, 0x10, R55.reuse ;  /* 0x00000010362d7819 */ /* 0x100fe20000001237 */
[----:B------:R-:W-:Y:S01]  /*11430*/  IMAD R0, R25, 0x2, R2 ;  /* 0x0000000219007824 */ /* 0x000fe200078e0202 */
[----:B------:R-:W-:Y:S02]  /*11440*/  SHF.R.U32.HI R54, RZ, 0x10, R55 ;  /* 0x00000010ff367819 */ /* 0x000fe40000011637 */
        /* <DEDUP_REMOVED lines=8> */
[----:B------:R-:W-:Y:S01]  /*114d0*/  FMUL.FTZ R34, R29, R32 ;  /* 0x000000201d227220 */ /* 0x000fe20000410000 */
[----:B------:R-:W-:Y:S02]  /*114e0*/  HADD2.F32 R30, -RZ, R26.H0_H0 ;  /* 0x2000001aff1e7230 */ /* 0x000fe40000004100 */
[----:B------:R-:W-:-:S02]  /*114f0*/  HADD2.F32 R31, -RZ, R27.H0_H0 ;  /* 0x2000001bff1f7230 */ /* 0x000fc40000004100 */
[----:B------:R-:W-:Y:S01]  /*11500*/  FMUL.FTZ R36, R29, R28 ;  /* 0x0000001c1d247220 */ /* 0x000fe20000410000 */
[--C-:B------:R-:W-:Y:S02]  /*11510*/  HADD2.F32 R29, -RZ, R72.reuse.H0_H0 ;  /* 0x20000048ff1d7230 */ /* 0x100fe40000004100 */
[----:B------:R-:W-:Y:S02]  /*11520*/  HADD2.F32 R72, -RZ, R72.H1_H1 ;  /* 0x30000048ff487230 */ /* 0x000fe40000004100 */
        /* <DEDUP_REMOVED lines=12> */
[----:B------:R-:W-:Y:S01]  /*115f0*/  FFMA.FTZ R36, R9, R32, R36 ;  /* 0x0000002009247223 */ /* 0x000fe20000010024 */
[----:B------:R-:W-:-:S02]  /*11600*/  HADD2.F32 R9, -RZ, R74.H0_H0 ;  /* 0x2000004aff097230 */ /* 0x000fc40000004100 */
[-C--:B------:R-:W-:Y:S01]  /*11610*/  FMUL.FTZ R25, R25, R8.reuse ;  /* 0x0000000819197220 */ /* 0x080fe20000410000 */
[----:B------:R-:W-:Y:S02]  /*11620*/  HADD2.F32 R74, -RZ, R74.H1_H1 ;  /* 0x3000004aff4a7230 */ /* 0x000fe40000004100 */
[C---:B------:R-:W-:Y:S01]  /*11630*/  FFMA.FTZ R32, R5.reuse, R8, -R28 ;  /* 0x0000000805207223 */ /* 0x040fe2000001081c */
[----:B------:R-:W-:Y:S02]  /*11640*/  HADD2.F32 R10, -RZ, R6.H0_H0 ;  /* 0x20000006ff0a7230 */ /* 0x000fe40000004100 */
[----:B------:R-:W-:Y:S01]  /*11650*/  FFMA.FTZ R70, R5, R70, R25 ;  /* 0x0000004605467223 */ /* 0x000fe20000010019 */
[----:B------:R-:W-:Y:S02]  /*11660*/  HADD2.F32 R28, -RZ, R38.H0_H0 ;  /* 0x20000026ff1c7230 */ /* 0x000fe40000004100 */
[----:B------:R-:W-:Y:S01]  /*11670*/  FMUL.FTZ R5, R30, R29 ;  /* 0x0000001d1e057220 */ /* 0x000fe20000410000 */
[----:B------:R-:W-:-:S02]  /*11680*/  HADD2.F32 R11, -RZ, R7.H0_H0 ;  /* 0x20000007ff0b7230 */ /* 0x000fc40000004100 */
[C---:B------:R-:W-:Y:S01]  /*11690*/  FMUL.FTZ R38, R31.reuse, R72 ;  /* 0x000000481f267220 */ /* 0x040fe20000410000 */
[-C--:B------:R-:W-:Y:S01]  /*116a0*/  FMUL.FTZ R25, R30, R9.reuse ;  /* 0x000000091e197220 */ /* 0x080fe20000410000 */
[----:B------:R-:W-:Y:S02]  /*116b0*/  HADD2.F32 R8, -RZ, R54.H0_H0 ;  /* 0x20000036ff087230 */ /* 0x000fe40000004100 */
[-C--:B------:R-:W-:Y:S01]  /*116c0*/  FMUL.FTZ R31, R31, R74.reuse ;  /* 0x0000004a1f1f7220 */ /* 0x080fe20000410000 */
[C---:B------:R-:W-:Y:S01]  /*116d0*/  FFMA.FTZ R30, R10.reuse, R9, -R5 ;  /* 0x000000090a1e7223 */ /* 0x040fe20000010805 */
[----:B------:R-:W-:Y:S02]  /*116e0*/  HADD2.F32 R7, -RZ, R7.H1_H1 ;  /* 0x30000007ff077230 */ /* 0x000fe40000004100 */
[----:B------:R-:W-:Y:S01]  /*116f0*/  FFMA.FTZ R10, R10, R29, R25 ;  /* 0x0000001d0a0a7223 */ /* 0x000fe20000010019 */
[C---:B------:R-:W-:Y:S01]  /*11700*/  FFMA.FTZ R38, R11.reuse, R74, -R38 ;  /* 0x0000004a0b267223 */ /* 0x040fe20000010826 */
[----:B------:R-:W-:Y:S01]  /*11710*/  FFMA.FTZ R72, R11, R72, R31 ;  /* 0x000000480b487223 */ /* 0x000fe2000001001f */
[C---:B------:R-:W-:Y:S01]  /*11720*/  FMUL.FTZ R40, R27.reuse, R28 ;  /* 0x0000001c1b287220 */ /* 0x040fe20000410000 */
[----:B------:R-:W-:Y:S01]  /*11730*/  FMUL.FTZ R42, R27, R8 ;  /* 0x000000081b2a7220 */ /* 0x000fe20000410000 */
[----:B------:R-:W-:-:S02]  /*11740*/  HADD2.F32 R11, -RZ, R44.H0_H0 ;  /* 0x2000002cff0b7230 */ /* 0x000fc40000004100 */
[----:B------:R-:W-:Y:S02]  /*11750*/  HADD2.F32 R25, -RZ, R43.H0_H0 ;  /* 0x2000002bff197230 */ /* 0x000fe40000004100 */
        /* <DEDUP_REMOVED lines=24> */
.L_x_2656:
[----:B------:R-:W-:Y:S05]  /*118e0*/  BSYNC B1 ;  /* 0x0000000000017941 */ /* 0x000fea0003800000 */
.L_x_2655:
[----:B------:R-:W-:Y:S05]  /*118f0*/  @P2 BRA `(.L_x_2628) ;  /* 0x00000004007c2947 */ /* 0x000fea0003800000 */
[----:B------:R-:W5:Y:S01]  /*11900*/  LDL R41, [R1+0x68] ;  /* 0x0000680001297983 */ /* 0x000f620000100800 */
[----:B------:R-:W-:Y:S01]  /*11910*/  LEA.HI R33, R33, R235, RZ, 0x1d ;  /* 0x000000eb21217211 */ /* 0x000fe200078fe8ff */
[----:B0-----:R-:W-:Y:S01]  /*11920*/  HADD2.F32 R29, -RZ, R21.H1_H1 ;  /* 0x30000015ff1d7230 */ /* 0x001fe20000004100 */
[----:B------:R-:W-:Y:S01]  /*11930*/  SHF.R.U32.HI R28, RZ, 0x10, R13 ;  /* 0x00000010ff1c7819 */ /* 0x000fe2000001160d */
[----:B------:R-:W-:Y:S01]  /*11940*/  HADD2.F32 R31, -RZ, R20.H0_H0 ;  /* 0x20000014ff1f7230 */ /* 0x000fe20000004100 */
[----:B-1--4-:R-:W-:Y:S01]  /*11950*/  SHF.R.S32.HI R0, RZ, 0x1f, R33 ;  /* 0x0000001fff007819 */ /* 0x012fe20000011421 */
[----:B------:R-:W-:Y:S01]  /*11960*/  IMAD.SHL.U32 R5, R33, 0x8, RZ ;  /* 0x0000000821057824 */ /* 0x000fe200078e00ff */
[----:B------:R-:W-:Y:S01]  /*11970*/  SHF.R.U64 R40, R56, 0x10, R57 ;  /* 0x0000001038287819 */ /* 0x000fe20000001239 */
[----:B------:R-:W-:Y:S01]  /*11980*/  HADD2.F32 R28, -RZ, R28.H0_H0 ;  /* 0x2000001cff1c7230 */ /* 0x000fe20000004100 */
[----:B------:R-:W-:Y:S01]  /*11990*/  LEA.HI R33, R0, R33, RZ, 0x3 ;  /* 0x0000002100217211 */ /* 0x000fe200078f18ff */
[----:B------:R-:W-:Y:S01]  /*119a0*/  HADD2.F32 R20, -RZ, R20.H1_H1 ;  /* 0x30000014ff147230 */ /* 0x000fe20000004100 */
[----:B------:R-:W-:-:S02]  /*119b0*/  LOP3.LUT R0, R194, 0x38, R5, 0xf8, !PT ;  /* 0x00000038c2007812 */ /* 0x000fc400078ef805 */
[----:B------:R-:W-:Y:S02]  /*119c0*/  SHF.L.U32 R33, R33, 0xa, RZ ;  /* 0x0000000a21217819 */ /* 0x000fe400000006ff */
[----:B------:R-:W-:Y:S02]  /*119d0*/  LOP3.LUT R9, R0, R60, RZ, 0x3c, !PT ;  /* 0x0000003c00097212 */ /* 0x000fe400078e3cff */
[----:B------:R-:W-:Y:S02]  /*119e0*/  LOP3.LUT R33, R33, 0x7fffe000, RZ, 0xc0, !PT ;  /* 0x7fffe00021217812 */ /* 0x000fe400078ec0ff */
[----:B------:R-:W-:Y:S02]  /*119f0*/  SHF.R.U32.HI R56, RZ, 0x10, R57 ;  /* 0x00000010ff387819 */ /* 0x000fe40000011639 */
[----:B------:R-:W-:Y:S02]  /*11a00*/  IADD3 R9, R9, R33, R198 ;  /* 0x0000002109097210 */ /* 0x000fe40007ffe0c6 */
[----:B------:R-:W-:-:S02]  /*11a10*/  SHF.R.U64 R38, R12, 0x10, R13 ;  /* 0x000000100c267819 */ /* 0x000fc4000000120d */
[----:B------:R-:W-:Y:S01]  /*11a20*/  SHF.R.U64 R39, R58, 0x10, R59 ;  /* 0x000000103a277819 */ /* 0x000fe2000000123b */
[----:B------:R-:W-:Y:S01]  /*11a30*/  IMAD R0, R9, 0x2, R2 ;  /* 0x0000000209007824 */ /* 0x000fe200078e0202 */
[----:B------:R-:W-:Y:S02]  /*11a40*/  SHF.R.U32.HI R34, RZ, 0x10, R15 ;  /* 0x00000010ff227819 */ /* 0x000fe4000001160f */
[----:B------:R-:W-:Y:S02]  /*11a50*/  SHF.R.U32.HI R58, RZ, 0x10, R59 ;  /* 0x00000010ff3a7819 */ /* 0x000fe4000001163b */
[----:B------:R-:W0:Y:S01]  /*11a60*/  LDS.128 R8, [R0+0x10400] ;  /* 0x0104000000087984 */ /* 0x000e220000000c00 */
[----:B------:R-:W-:Y:S01]  /*11a70*/  SHF.R.U64 R37, R14, 0x10, R15 ;  /* 0x000000100e257819 */ /* 0x000fe2000000120f */
[--C-:B0-----:R-:W-:Y:S02]  /*11a80*/  HADD2.F32 R24, -RZ, R9.reuse.H0_H0 ;  /* 0x20000009ff187230 */ /* 0x101fe40000004100 */
[----:B------:R-:W-:-:S02]  /*11a90*/  HADD2.F32 R25, -RZ, R9.H1_H1 ;  /* 0x30000009ff197230 */ /* 0x000fc40000004100 */
[----:B------:R-:W-:Y:S02]  /*11aa0*/  HADD2.F32 R9, -RZ, R8.H0_H0 ;  /* 0x20000008ff097230 */ /* 0x000fe40000004100 */
[C---:B------:R-:W-:Y:S01]  /*11ab0*/  FMUL.FTZ R33, R24.reuse, R31 ;  /* 0x0000001f18217220 */ /* 0x040fe20000410000 */
[----:B------:R-:W-:Y:S01]  /*11ac0*/  FMUL.FTZ R35, R24, R29 ;  /* 0x0000001d18237220 */ /* 0x000fe20000410000 */
[----:B------:R-:W-:Y:S02]  /*11ad0*/  HADD2.F32 R24, -RZ, R56.H0_H0 ;  /* 0x20000038ff187230 */ /* 0x000fe40000004100 */
[C---:B------:R-:W-:Y:S01]  /*11ae0*/  FMUL.FTZ R30, R25.reuse, R28 ;  /* 0x0000001c191e7220 */ /* 0x040fe20000410000 */
[----:B------:R-:W-:Y:S02]  /*11af0*/  HADD2.F32 R26, -RZ, R10.H0_H0 ;  /* 0x2000000aff1a7230 */ /* 0x000fe40000004100 */
[--C-:B------:R-:W-:Y:S02]  /*11b00*/  HADD2.F32 R27, -RZ, R11.reuse.H0_H0 ;  /* 0x2000000bff1b7230 */ /* 0x100fe40000004100 */
[----:B------:R-:W-:Y:S01]  /*11b10*/  FMUL.FTZ R32, R25, R24 ;  /* 0x0000001819207220 */ /* 0x000fe20000410000 */
[----:B------:R-:W-:-:S02]  /*11b20*/  HADD2.F32 R11, -RZ, R11.H1_H1 ;  /* 0x3000000bff0b7230 */ /* 0x000fc40000004100 */
[----:B------:R-:W-:Y:S02]  /*11b30*/  HADD2.F32 R8, -RZ, R8.H1_H1 ;  /* 0x30000008ff087230 */ /* 0x000fe40000004100 */
[----:B------:R-:W-:Y:S01]  /*11b40*/  HADD2.F32 R10, -RZ, R10.H1_H1 ;  /* 0x3000000aff0a7230 */ /* 0x000fe20000004100 */
[----:B-----5:R-:W0:Y:S02]  /*11b50*/  LDS.128 R4, [R41] ;  /* 0x0000000029047984 */ /* 0x020e240000000c00 */
[--C-:B0-----:R-:W-:Y:S02]  /*11b60*/  HADD2.F32 R12, -RZ, R5.reuse.H0_H0 ;  /* 0x20000005ff0c7230 */ /* 0x101fe40000004100 */
[----:B------:R-:W-:Y:S02]  /*11b70*/  HADD2.F32 R13, -RZ, R5.H1_H1 ;  /* 0x30000005ff0d7230 */ /* 0x000fe40000004100 */
[----:B------:R-:W-:Y:S02]  /*11b80*/  HADD2.F32 R5, -RZ, R4.H0_H0 ;  /* 0x20000004ff057230 */ /* 0x000fe40000004100 */
[C---:B------:R-:W-:Y:S01]  /*11b90*/  FFMA.FTZ R33, R12.reuse, R29, -R33 ;  /* 0x0000001d0c217223 */ /* 0x040fe20000010821 */
[----:B------:R-:W-:Y:S01]  /*11ba0*/  FFMA.FTZ R35, R12, R31, R35 ;  /* 0x0000001f0c237223 */ /* 0x000fe20000010023 */
[----:B------:R-:W-:-:S02]  /*11bb0*/  HADD2.F32 R12, -RZ, R21.H0_H0 ;  /* 0x20000015ff0c7230 */ /* 0x000fc40000004100 */
[----:B------:R-:W-:Y:S01]  /*11bc0*/  FFMA.FTZ R30, R13, R24, -R30 ;  /* 0x000000180d1e7223 */ /* 0x000fe2000001081e */
[----:B------:R-:W-:Y:S01]  /*11bd0*/  FMUL.FTZ R24, R9, R20 ;  /* 0x0000001409187220 */ /* 0x000fe20000410000 */
[----:B------:R-:W-:Y:S02]  /*11be0*/  HADD2.F32 R21, -RZ, R3.H1_H1 ;  /* 0x30000003ff157230 */ /* 0x000fe40000004100 */
        /* <DEDUP_REMOVED lines=48> */
.L_x_2628:
[----:B------:R-:W-:Y:S05]  /*11ef0*/  BSYNC B0 ;  /* 0x0000000000007941 */ /* 0x000fea0003800000 */
.L_x_2606:
        /* <DEDUP_REMOVED lines=8> */
.L_x_2604:
[----:B01234-:R-:W2:Y:S02]  /*11f80*/  LDL R0, [R1+0x14] ;  /* 0x0000140001007983 */ /* 0x01fea40000100800 */
[----:B--2---:R-:W-:-:S13]  /*11f90*/  R2UR UR4, R0 ;  /* 0x00000000000472ca */ /* 0x004fda00000e0000 */
[----:B------:R-:W-:-:S05]  /*11fa0*/  IMAD.U32 R0, RZ, RZ, UR4 ;  /* 0x00000004ff007e24 */ /* 0x000fca000f8e00ff */
[----:B------:R-:W-:-:S13]  /*11fb0*/  ISETP.NE.AND P0, PT, R0, 0x3, PT ;  /* 0x000000030000780c */ /* 0x000fda0003f05270 */
[----:B------:R-:W-:Y:S05]  /*11fc0*/  @!P0 BRA `(.L_x_2657) ;  /* 0x0000000000048947 */ /* 0x000fea0003800000 */
[----:B------:R-:W-:Y:S01]  /*11fd0*/  BPT.TRAP 0x1 ;  /* 0x000000040000795c */ /* 0x000fe20000300000 */
.L_x_2657:
[----:B------:R-:W-:Y:S01]  /*11fe0*/  IMAD R0, R184, 0x8, R2 ;  /* 0x00000008b8007824 */ /* 0x000fe200078e0202 */
[----:B------:R-:W-:-:S04]  /*11ff0*/  SHF.L.U32 R3, R187, 0x1f, RZ ;  /* 0x0000001fbb037819 */ /* 0x000fc800000006ff */
[----:B------:R0:W1:Y:S01]  /*12000*/  SYNCS.PHASECHK.TRANS64.TRYWAIT P2, [R0+URZ+0x34830], R3 ;  /* 0x03483003000075a7 */ /* 0x000062000804017f */
[----:B------:R-:W-:Y:S05]  /*12010*/  @!P0 BRA `(.L_x_2658) ;  /* 0x0000000000048947 */ /* 0x000fea0003800000 */
[----:B------:R-:W-:Y:S01]  /*12020*/  BPT.TRAP 0x1 ;  /* 0x000000040000795c */ /* 0x000fe20000300000 */
.L_x_2658:
[----:B------:R-:W2:Y:S02]  /*12030*/  S2R R4, SR_TID.X ;  /* 0x0000000000047919 */ /* 0x000ea40000002100 */
[----:B--2---:R-:W-:-:S04]  /*12040*/  LOP3.LUT R4, R4, 0x7f, RZ, 0xc0, !PT ;  /* 0x0000007f04047812 */ /* 0x004fc800078ec0ff */
[----:B------:R-:W-:Y:S01]  /*12050*/  ISETP.NE.AND P1, PT, R4, RZ, PT ;  /* 0x000000ff0400720c */ /* 0x000fe20003f25270 */
[----:B-1----:R-:W-:-:S12]  /*12060*/  @P2 BRA `(.L_x_2659) ;  /* 0x0000000000082947 */ /* 0x002fd80003800000 */
[----:B------:R-:W1:Y:S02]  /*12070*/  SYNCS.PHASECHK.TRANS64.TRYWAIT P2, [R0+URZ+0x34830], R3 ;  /* 0x03483003000075a7 */ /* 0x000e64000804017f */
[----:B-1----:R-:W-:Y:S05]  /*12080*/  @!P2 BRA `(.L_x_2660) ;  /* 0x000001640008a947 */ /* 0x002fea0003800000 */
.L_x_2659:
[----:B------:R-:W-:Y:S05]  /*12090*/  WARPSYNC.ALL ;  /* 0x0000000000007948 */ /* 0x000fea0003800000 */
[----:B01----:R-:W-:Y:S01]  /*120a0*/  IADD3 R3, R2, 0x1c400, RZ ;  /* 0x0001c40002037810 */ /* 0x003fe20007ffe0ff */
        /* <DEDUP_REMOVED lines=12> */
[----:B------:R-:W-:Y:S01]  /*12170*/  IMAD.U32 R11, RZ, RZ, UR9 ;  /* 0x00000009ff0b7e24 */ /* 0x000fe2000f8e00ff */
[----:B------:R-:W-:Y:S01]  /*12180*/  R2UR UR51, R9 ;  /* 0x00000000093372ca */ /* 0x000fe200000e0000 */
[----:B------:R-:W-:Y:S01]  /*12190*/  ULOP3.LUT UR52, UR52, 0x10000, URZ, 0xfc, !UPT ;  /* 0x0001000034347892 */ /* 0x000fe2000f8efc3f */
[----:B------:R-:W-:Y:S01]  /*121a0*/  IMAD.MOV.U32 R9, RZ, RZ, 0x40000040 ;  /* 0x40000040ff097424 */ /* 0x000fe200078e00ff */
[----:B------:R-:W-:Y:S01]  /*121b0*/  UMOV UR57, 0x40000040 ;  /* 0x4000004000397882 */ /* 0x000fe20000000000 */
        /* <DEDUP_REMOVED lines=10> */
[----:B------:R-:W-:Y:S01]  /*12260*/  UIADD3 UR56, UR52, 0x804, URZ ;  /* 0x0000080434387890 */ /* 0x000fe2000fffe03f */
[----:B------:R-:W-:Y:S01]  /*12270*/  IADD3 R8, R6, 0x4, RZ ;  /* 0x0000000406087810 */ /* 0x000fe20007ffe0ff */
[----:B------:R-:W-:Y:S01]  /*12280*/  UIADD3 UR36, UR52, 0x806, URZ ;  /* 0x0000080634247890 */ /* 0x000fe2000fffe03f */
[----:B------:R-:W-:Y:S01]  /*12290*/  R2UR UR11, R9 ;  /* 0x00000000090b72ca */ /* 0x000fe200000e0000 */
[----:B------:R-:W-:Y:S01]  /*122a0*/  IMAD.MOV.U32 R9, RZ, RZ, 0x40000040 ;  /* 0x40000040ff097424 */ /* 0x000fe200078e00ff */
[----:B------:R-:W-:Y:S01]  /*122b0*/  R2UR UR46, R8 ;  /* 0x00000000082e72ca */ /* 0x000fe200000e0000 */
[----:B------:R-:W-:Y:S01]  /*122c0*/  VIADD R8, R6, 0x6 ;  /* 0x0000000606087836 */ /* 0x000fe20000000000 */
[----:B------:R-:W-:Y:S01]  /*122d0*/  UMOV UR8, UR4 ;  /* 0x0000000400087c82 */ /* 0x000fe20008000000 */
[----:B------:R-:W-:Y:S01]  /*122e0*/  HGMMA.64x128x16.F32 R24, gdesc[UR52], RZ, !UPT, gsb0 ;  /* 0x01e00000341879f0 */ /* 0x000fe2000c0008ff */
[----:B------:R-:W-:Y:S01]  /*122f0*/  UIADD3 UR4, UR52, 0x400, URZ ;  /* 0x0000040034047890 */ /* 0x000fe2000fffe03f */
[----:B------:R-:W-:Y:S01]  /*12300*/  MOV R10, UR8 ;  /* 0x00000008000a7c02 */ /* 0x000fe20008000f00 */
[----:B------:R-:W-:Y:S01]  /*12310*/  UMOV UR37, 0x40000040 ;  /* 0x4000004000257882 */ /* 0x000fe20000000000 */
[----:B------:R-:W-:Y:S01]  /*12320*/  R2UR UR10, R8 ;  /* 0x00000000080a72ca */ /* 0x000fe200000e0000 */
[----:B------:R-:W-:Y:S01]  /*12330*/  VIADD R8, R6, 0x400 ;  /* 0x0000040006087836 */ /* 0x000fe20000000000 */
[----:B------:R-:W-:Y:S01]  /*12340*/  R2UR UR39, R7 ;  /* 0x00000000072772ca */ /* 0x000fe200000e0000 */
[----:B------:R0:W-:Y:S01]  /*12350*/  STL.64 [R1+0x38], R10 ;  /* 0x0000380a01007387 */ /* 0x0001e20000100a00 */
[----:B------:R-:W-:Y:S01]  /*12360*/  ULDC UR5, c[0x0][0x988] ;  /* 0x0002620000057ab9 */ /* 0x000fe20000000800 */
[----:B------:R-:W-:Y:S01]  /*12370*/  @!P1 VIADD R0, R0, 0x34840 ;  /* 0x0003484000009836 */ /* 0x000fe20000000000 */
[----:B------:R-:W-:Y:S01]  /*12380*/  BSSY B0, `(.L_x_2661) ;  /* 0x0000631000007945 */ /* 0x000fe20003800000 */
[----:B------:R-:W-:-:S02]  /*12390*/  CS2R R150, SRZ ;  /* 0x0000000000967805 */ /* 0x000fc4000001ff00 */
[----:B------:R-:W-:Y:S02]  /*123a0*/  CS2R R148, SRZ ;  /* 0x0000000000947805 */ /* 0x000fe4000001ff00 */
[----:B------:R-:W-:Y:S02]  /*123b0*/  CS2R R146, SRZ ;  /* 0x0000000000927805 */ /* 0x000fe4000001ff00 */
[----:B------:R-:W-:Y:S02]  /*123c0*/  @!P1 PRMT R0, RZ, 0x654, R0 ;  /* 0x00000654ff009816 */ /* 0x000fe40000000000 */
[----:B------:R-:W-:Y:S02]  /*123d0*/  CS2R R144, SRZ ;  /* 0x0000000000907805 */ /* 0x000fe4000001ff00 */
[----:B------:R-:W-:Y:S02]  /*123e0*/  CS2R R142, SRZ ;  /* 0x00000000008e7805 */ /* 0x000fe4000001ff00 */
[----:B-----5:R-:W-:-:S02]  /*123f0*/  CS2R R140, SRZ ;  /* 0x00000000008c7805 */ /* 0x020fc4000001ff00 */
        /* <DEDUP_REMOVED lines=89> */
[C---:B------:R-:W-:Y:S01]  /*12990*/  VIADD R8, R6.reuse, 0x804 ;  /* 0x0000080406087836 */ /* 0x040fe20000000000 */
[----:B------:R-:W-:Y:S01]  /*129a0*/  IADD3 R6, R6, 0x806, RZ ;  /* 0x0000080606067810 */ /* 0x000fe20007ffe0ff */
[----:B------:R-:W-:Y:S01]  /*129b0*/  IMAD.MOV.U32 R9, RZ, RZ, 0x40000040 ;  /* 0x40000040ff097424 */ /* 0x000fe200078e00ff */
[----:B------:R-:W-:Y:S01]  /*129c0*/  ULDC UR4, c[0x0][0x9d8] ;  /* 0x0002760000047ab9 */ /* 0x000fe20000000800 */
[----:B0-----:R-:W-:Y:S01]  /*129d0*/  MOV R10, UR8 ;  /* 0x00000008000a7c02 */ /* 0x001fe20008000f00 */
[----:B------:R-:W-:Y:S01]  /*129e0*/  IMAD.U32 R11, RZ, RZ, UR9 ;  /* 0x00000009ff0b7e24 */ /* 0x000fe2000f8e00ff */
[----:B------:R-:W-:-:S02]  /*129f0*/  R2UR UR58, R8 ;  /* 0x00000000083a72ca */ /* 0x000fc400000e0000 */
[----:B------:R-:W-:Y:S01]  /*12a00*/  R2UR UR59, R9 ;  /* 0x00000000093b72ca */ /* 0x000fe200000e0000 */
[----:B------:R-:W0:Y:S01]  /*12a10*/  LDC R8, c[0x0][0x448] ;  /* 0x00011200ff087b82 */ /* 0x000e220000000800 */
[----:B------:R-:W-:Y:S01]  /*12a20*/  R2UR UR38, R6 ;  /* 0x00000000062672ca */ /* 0x000fe200000e0000 */
[----:B------:R1:W-:Y:S01]  /*12a30*/  STL.64 [R1], R10 ;  /* 0x0000000a01007387 */ /* 0x0003e20000100a00 */
[----:B0-----:R-:W-:-:S13]  /*12a40*/  ISETP.NE.AND P2, PT, R8, 0x1, PT ;  /* 0x000000010800780c */ /* 0x001fda0003f45270 */
[----:B------:R-:W0:Y:S01]  /*12a50*/  @P2 LDC R9, c[0x0][0x44c] ;  /* 0x00011300ff092b82 */ /* 0x000e220000000800 */
[----:B------:R-:W-:Y:S02]  /*12a60*/  WARPGROUP.DEPBAR.LE gsb0, 0x0 ;  /* 0x00008000000079c5 */ /* 0x000fe40000010000 */
[----:B------:R-:W-:-:S06]  /*12a70*/  WARPGROUP.ARRIVE ;  /* 0x00000000000079c5 */ /* 0x000fcc0000000000 */
[----:B------:R-:W-:Y:S03]  /*12a80*/  HGMMA.64x128x16.F32 R24, gdesc[UR8], R24, gsb0 ;  /* 0x01e00000081879f0 */ /* 0x000fe60008000818 */
[----:B------:R-:W-:Y:S02]  /*12a90*/  WARPGROUP.DEPBAR.LE gsb0, 0x0 ;  /* 0x00008000000079c5 */ /* 0x000fe40000010000 */
[----:B------:R-:W-:-:S07]  /*12aa0*/  WARPGROUP.ARRIVE ;  /* 0x00000000000079c5 */ /* 0x000fce0000000000 */
[----:B------:R-:W-:Y:S01]  /*12ab0*/  HGMMA.64x128x16.F32 R24, gdesc[UR56], R24, gsb0 ;  /* 0x01e00000381879f0 */ /* 0x000fe20008000818 */
[----:B------:R-:W-:Y:S01]  /*12ac0*/  ULDC UR58, c[0x0][0x9d8] ;  /* 0x00027600003a7ab9 */ /* 0x000fe20000000800 */
[----:B------:R-:W-:Y:S01]  /*12ad0*/  ULDC UR59, c[0x0][0x9d8] ;  /* 0x00027600003b7ab9 */ /* 0x000fe20000000800 */
[----:B------:R-:W-:Y:S02]  /*12ae0*/  WARPGROUP.DEPBAR.LE gsb0, 0x0 ;  /* 0x00008000000079c5 */ /* 0x000fe40000010000 */
[----:B------:R-:W-:-:S07]  /*12af0*/  WARPGROUP.ARRIVE ;  /* 0x00000000000079c5 */ /* 0x000fce0000000000 */
[----:B------:R-:W-:Y:S03]  /*12b00*/  HGMMA.64x128x16.F32 R24, gdesc[UR36], R24, gsb0 ;  /* 0x01e00000241879f0 */ /* 0x000fe60008000818 */
[----:B------:R-:W-:Y:S02]  /*12b10*/  WARPGROUP.DEPBAR.LE gsb0, 0x0 ;  /* 0x00008000000079c5 */ /* 0x000fe40000010000 */
[----:B------:R-:W-:Y:S01]  /*12b20*/  FMUL.FTZ R89, R28, UR4 ;  /* 0x000000041c597c20 */ /* 0x000fe20008410000 */
[----:B------:R-:W-:Y:S01]  /*12b30*/  FMUL.FTZ R28, R29, UR4 ;  /* 0x000000041d1c7c20 */ /* 0x000fe20008410000 */
[----:B------:R-:W-:Y:S01]  /*12b40*/  FMUL.FTZ R30, R30, UR4 ;  /* 0x000000041e1e7c20 */ /* 0x000fe20008410000 */
[----:B------:R-:W2:Y:S01]  /*12b50*/  @P2 LDC R29, c[0x0][0x450] ;  /* 0x00011400ff1d2b82 */ /* 0x000ea20000000800 */
        /* <DEDUP_REMOVED lines=10> */
[----:B------:R-:W4:Y:S01]  /*12c00*/  MUFU.TANH R26, R26 ;  /* 0x0000001a001a7308 */ /* 0x000f220000002400 */
[----:B---3--:R-:W-:-:S02]  /*12c10*/  IMAD.IADD R30, R205, 0x1, R200 ;  /* 0x00000001cd1e7824 */ /* 0x008fc400078e02c8 */
[----:B------:R-:W-:Y:S01]  /*12c20*/  FMUL.FTZ R46, R46, UR4 ;  /* 0x000000042e2e7c20 */ /* 0x000fe20008410000 */
[----:B------:R-:W-:Y:S01]  /*12c30*/  FMUL.FTZ R47, R47, UR4 ;  /* 0x000000042f2f7c20 */ /* 0x000fe20008410000 */
[----:B------:R-:W-:Y:S01]  /*12c40*/  FMUL.FTZ R50, R50, UR4 ;  /* 0x0000000432327c20 */ /* 0x000fe20008410000 */
[----:B0-----:R-:W-:-:S04]  /*12c50*/  @P2 IMAD.HI.U32 R8, R30, R9, RZ ;  /* 0x000000091e082227 */ /* 0x001fc800078e00ff */
[----:B------:R-:W-:Y:S01]  /*12c60*/  FMUL.FTZ R51, R51, UR4 ;  /* 0x0000000433337c20 */ /* 0x000fe20008410000 */
[----:B-1----:R-:W-:Y:S01]  /*12c70*/  FMUL.FTZ R10, R45, UR4 ;  /* 0x000000042d0a7c20 */ /* 0x002fe20008410000 */
[----:B------:R-:W0:Y:S01]  /*12c80*/  MUFU.TANH R27, R27 ;  /* 0x0000001b001b7308 */ /* 0x000e220000002400 */
[----:B------:R-:W-:Y:S02]  /*12c90*/  IMAD.MOV.U32 R9, RZ, RZ, -0x80 ;  /* 0xffffff80ff097424 */ /* 0x000fe400078e00ff */
[----:B------:R-:W-:Y:S01]  /*12ca0*/  FMUL.FTZ R54, R54, UR4 ;  /* 0x0000000436367c20 */ /* 0x000fe20008410000 */
[----:B------:R-:W-:Y:S01]  /*12cb0*/  FMUL.FTZ R20, R37, UR4 ;  /* 0x0000000425147c20 */ /* 0x000fe20008410000 */
[----:B------:R-:W-:Y:S01]  /*12cc0*/  FMUL.FTZ R55, R55, UR4 ;  /* 0x0000000437377c20 */ /* 0x000fe20008410000 */
[----:B--2---:R-:W-:Y:S01]  /*12cd0*/  @P2 SHF.R.U32.HI R30, RZ, R29, R8 ;  /* 0x0000001dff1e2219 */ /* 0x004fe20000011608 */
[----:B------:R-:W-:Y:S02]  /*12ce0*/  IMAD R9, R88, R9, 0x80 ;  /* 0x0000008058097424 */ /* 0x000fe400078e0209 */
[----:B------:R-:W-:Y:S01]  /*12cf0*/  FMUL.FTZ R58, R58, UR4 ;  /* 0x000000043a3a7c20 */ /* 0x000fe20008410000 */
[----:B------:R1:W-:Y:S01]  /*12d00*/  MUFU.TANH R107, R34 ;  /* 0x00000022006b7308 */ /* 0x0003e20000002400 */
[----:B------:R-:W-:Y:S01]  /*12d10*/  FMUL.FTZ R59, R59, UR4 ;  /* 0x000000043b3b7c20 */ /* 0x000fe20008410000 */
[----:B------:R-:W2:Y:S01]  /*12d20*/  SHFL.IDX PT, R8, R30, 0x1, 0x1c1f ;  /* 0x003c1f001e087f89 */ /* 0x000ea200000e0000 */
[--C-:B------:R-:W-:Y:S01]  /*12d30*/  IADD3 R111, -R204, 0x1, R9.reuse ;  /* 0x00000001cc6f7810 */ /* 0x100fe20007ffe109 */
[----:B------:R-:W-:Y:S01]  /*12d40*/  FMUL.FTZ R62, R62, UR4 ;  /* 0x000000043e3e7c20 */ /* 0x000fe20008410000 */
[----:B------:R-:W-:Y:S01]  /*12d50*/  FMUL.FTZ R90, R25, UR4 ;  /* 0x00000004195a7c20 */ /* 0x000fe20008410000 */
[----:B------:R-:W-:Y:S01]  /*12d60*/  FMUL.FTZ R63, R63, UR4 ;  /* 0x000000043f3f7c20 */ /* 0x000fe20008410000 */
[----:B------:R-:W-:Y:S01]  /*12d70*/  IADD3 R111, -R201, R111, R202 ;  /* 0x0000006fc96f7210 */ /* 0x000fe20007ffe1ca */
[----:B------:R-:W3:Y:S01]  /*12d80*/  MUFU.TANH R31, R31 ;  /* 0x0000001f001f7308 */ /* 0x000ee20000002400 */
[----:B-1----:R-:W-:Y:S01]  /*12d90*/  IADD3 R34, -R204, R202, R9 ;  /* 0x000000cacc227210 */ /* 0x002fe20007ffe109 */
        /* <DEDUP_REMOVED lines=16> */
[----:B--2---:R-:W-:Y:S01]  /*12ea0*/  VIADDMNMX R8, R8, R111, R34, PT ;  /* 0x0000006f08087246 */ /* 0x004fe20003800122 */
[----:B------:R-:W-:Y:S01]  /*12eb0*/  FMUL.FTZ R83, R83, UR4 ;  /* 0x0000000453537c20 */ /* 0x000fe20008410000 */
[----:B------:R-:W-:Y:S01]  /*12ec0*/  FMUL.FTZ R86, R86, UR4 ;  /* 0x0000000456567c20 */ /* 0x000fe20008410000 */
[----:B------:R-:W-:Y:S01]  /*12ed0*/  FMUL.FTZ R87, R87, UR4 ;  /* 0x0000000457577c20 */ /* 0x000fe20008410000 */
[----:B------:R-:W-:Y:S01]  /*12ee0*/  ISETP.GT.AND P3, PT, R8, RZ, PT ;  /* 0x000000ff0800720c */ /* 0x000fe20003f64270 */
[----:B------:R-:W-:Y:S01]  /*12ef0*/  FMUL.FTZ R21, R36, UR4 ;  /* 0x0000000424157c20 */ /* 0x000fe20008410000 */
[C---:B------:R-:W-:Y:S01]  /*12f00*/  ISETP.GT.AND P4, PT, R8.reuse, 0x1, PT ;  /* 0x000000010800780c */ /* 0x040fe20003f84270 */
[----:B------:R-:W2:Y:S01]  /*12f10*/  MUFU.TANH R39, R39 ;  /* 0x0000002700277308 */ /* 0x000ea20000002400 */
[----:B------:R-:W-:Y:S01]  /*12f20*/  ISETP.GT.AND P5, PT, R8, 0x8, PT ;  /* 0x000000080800780c */ /* 0x000fe20003fa4270 */
[----:B------:R-:W-:Y:S01]  /*12f30*/  FMUL.FTZ R36, R61, UR4 ;  /* 0x000000043d247c20 */ /* 0x000fe20008410000 */
[----:B----4-:R-:W-:Y:S01]  /*12f40*/  FSEL R117, R26, -INF , P3 ;  /* 0xff8000001a757808 */ /* 0x010fe20001800000 */
[----:B------:R-:W4:Y:S01]  /*12f50*/  SHFL.IDX PT, R30, R30, RZ, 0x1c1f ;  /* 0x001c1fff1e1e7589 */ /* 0x000f2200000e0000 */
[----:B0-----:R-:W-:Y:S01]  /*12f60*/  FSEL R115, R27, -INF , P4 ;  /* 0xff8000001b737808 */ /* 0x001fe20002000000 */
[----:B------:R-:W-:Y:S01]  /*12f70*/  FMUL.FTZ R91, R24, UR4 ;  /* 0x00000004185b7c20 */ /* 0x000fe20008410000 */
[----:B------:R-:W-:Y:S01]  /*12f80*/  ISETP.GT.AND P3, PT, R8, 0x9, PT ;  /* 0x000000090800780c */ /* 0x000fe20003f64270 */
[----:B------:R-:W0:Y:S01]  /*12f90*/  MUFU.TANH R42, R42 ;  /* 0x0000002a002a7308 */ /* 0x000e220000002400 */
[----:B------:R-:W-:Y:S01]  /*12fa0*/  FSEL R113, R113, -INF , P5 ;  /* 0xff80000071717808 */ /* 0x000fe20002800000 */
[----:B------:R-:W-:Y:S01]  /*12fb0*/  FMUL.FTZ R24, R32, UR4 ;  /* 0x0000000420187c20 */ /* 0x000fe20008410000 */
[----:B------:R-:W-:Y:S01]  /*12fc0*/  FMNMX.FTZ R26, R117, R115, !PT ;  /* 0x00000073751a7209 */ /* 0x000fe20007810000 */
[----:B------:R-:W-:Y:S01]  /*12fd0*/  FMUL.FTZ R13, R40, UR4 ;  /* 0x00000004280d7c20 */ /* 0x000fe20008410000 */
[----:B------:R-:W-:Y:S01]  /*12fe0*/  ISETP.GT.AND P4, PT, R8, 0x10, PT ;  /* 0x000000100800780c */ /* 0x000fe20003f84270 */
[----:B------:R-:W-:Y:S01]  /*12ff0*/  FMUL.FTZ R12, R44, UR4 ;  /* 0x000000042c0c7c20 */ /* 0x000fe20008410000 */
[----:B---3--:R-:W-:Y:S01]  /*13000*/  FSEL R109, R31, -INF , P3 ;  /* 0xff8000001f6d7808 */ /* 0x008fe20001800000 */
[----:B------:R-:W3:Y:S01]  /*13010*/  MUFU.TANH R43, R43 ;  /* 0x0000002b002b7308 */ /* 0x000ee20000002400 */
[----:B------:R-:W-:Y:S01]  /*13020*/  FMNMX.FTZ R26, R113, R26, !PT ;  /* 0x0000001a711a7209 */ /* 0x000fe20007810000 */
[----:B------:R-:W-:Y:S01]  /*13030*/  FMUL.FTZ R5, R48, UR4 ;  /* 0x0000000430057c20 */ /* 0x000fe20008410000 */
[----:B------:R-:W-:Y:S01]  /*13040*/  ISETP.GT.AND P3, PT, R8, 0x11, PT ;  /* 0x000000110800780c */ /* 0x000fe20003f64270 */
[----:B------:R-:W-:Y:S01]  /*13050*/  FMUL.FTZ R3, R52, UR4 ;  /* 0x0000000434037c20 */ /* 0x000fe20008410000 */
[----:B------:R-:W-:Y:S01]  /*13060*/  FSEL R107, R107, -INF , P4 ;  /* 0xff8000006b6b7808 */ /* 0x000fe20002000000 */
[----:B------:R-:W-:Y:S01]  /*13070*/  FMUL.FTZ R11, R56, UR4 ;  /* 0x00000004380b7c20 */ /* 0x000fe20008410000 */
[----:B------:R-:W-:Y:S01]  /*13080*/  FMNMX.FTZ R26, R109, R26, !PT ;  /* 0x0000001a6d1a7209 */ /* 0x000fe20007810000 */
[----:B------:R-:W4:Y:S01]  /*13090*/  MUFU.TANH R46, R46 ;  /* 0x0000002e002e7308 */ /* 0x000f220000002400 */
[----:B------:R-:W-:Y:S01]  /*130a0*/  ISETP.GT.AND P4, PT, R8, 0x18, PT ;  /* 0x000000180800780c */ /* 0x000fe20003f84270 */
[----:B------:R-:W-:Y:S01]  /*130b0*/  FMUL.FTZ R32, R60, UR4 ;  /* 0x000000043c207c20 */ /* 0x000fe20008410000 */
[----:B-1----:R-:W-:Y:S01]  /*130c0*/  FSEL R105, R35, -INF , P3 ;  /* 0xff80000023697808 */ /* 0x002fe20001800000 */
[----:B------:R-:W-:Y:S01]  /*130d0*/  FMUL.FTZ R52, R77, UR4 ;  /* 0x000000044d347c20 */ /* 0x000fe20008410000 */
[----:B------:R-:W-:Y:S01]  /*130e0*/  FMNMX.FTZ R26, R107, R26, !PT ;  /* 0x0000001a6b1a7209 */ /* 0x000fe20007810000 */
[----:B------:R-:W-:Y:S01]  /*130f0*/  FMUL.FTZ R40, R68, UR4 ;  /* 0x0000000444287c20 */ /* 0x000fe20008410000 */
[----:B------:R-:W-:Y:S01]  /*13100*/  ISETP.GT.AND P3, PT, R8, 0x19, PT ;  /* 0x000000190800780c */ /* 0x000fe20003f64270 */
[----:B------:R-:W1:Y:S01]  /*13110*/  MUFU.TANH R47, R47 ;  /* 0x0000002f002f7308 */ /* 0x000e620000002400 */
[----:B------:R-:W-:Y:S01]  /*13120*/  FSEL R103, R38, -INF , P4 ;  /* 0xff80000026677808 */ /* 0x000fe20002000000 */
[----:B------:R-:W-:Y:S01]  /*13130*/  FMUL.FTZ R38, R64, UR4 ;  /* 0x0000000440267c20 */ /* 0x000fe20008410000 */
[----:B------:R-:W-:Y:S01]  /*13140*/  FMNMX.FTZ R26, R105, R26, !PT ;  /* 0x0000001a691a7209 */ /* 0x000fe20007810000 */
[----:B------:R-:W-:Y:S01]  /*13150*/  FMUL.FTZ R56, R81, UR4 ;  /* 0x0000000451387c20 */ /* 0x000fe20008410000 */
[----:B------:R-:W-:Y:S01]  /*13160*/  ISETP.GT.AND P4, PT, R8, 0x20, PT ;  /* 0x000000200800780c */ /* 0x000fe20003f84270 */
[----:B------:R-:W-:Y:S01]  /*13170*/  FMUL.FTZ R60, R85, UR4 ;  /* 0x00000004553c7c20 */ /* 0x000fe20008410000 */
[----:B--2---:R-:W-:Y:S01]  /*13180*/  FSEL R101, R39, -INF , P3 ;  /* 0xff80000027657808 */ /* 0x004fe20001800000 */
[----:B------:R2:W1:Y:S01]  /*13190*/  MUFU.TANH R45, R50 ;  /* 0x00000032002d7308 */ /* 0x0004620000002400 */
        /* <DEDUP_REMOVED lines=9> */
[----:B--2---:R-:W-:Y:S01]  /*13230*/  FMUL.FTZ R50, R73, UR4 ;  /* 0x0000000449327c20 */ /* 0x004fe20008410000 */
[----:B---3--:R-:W-:Y:S01]  /*13240*/  FSEL R97, R43, -INF , P3 ;  /* 0xff8000002b617808 */ /* 0x008fe20001800000 */
[----:B------:R2:W-:Y:S01]  /*13250*/  @!P1 SYNCS.ARRIVE.TRANS64.RED.A1T0 RZ, [R0+URZ], RZ ;  /* 0x000000ff00ff99a7 */ /* 0x0005e2000810043f */
[----:B------:R-:W-:-:S02]  /*13260*/  FMNMX.FTZ R26, R99, R26, !PT ;  /* 0x0000001a631a7209 */ /* 0x000fc40007810000 */
[----:B------:R-:W-:Y:S01]  /*13270*/  ISETP.GT.AND P3, PT, R8, 0x29, PT ;  /* 0x000000290800780c */ /* 0x000fe20003f64270 */
[----:B------:R3:W2:Y:S01]  /*13280*/  MUFU.TANH R37, R54 ;  /* 0x0000003600257308 */ /* 0x0006a20000002400 */
[----:B----4-:R-:W-:Y:S01]  /*13290*/  FSEL R95, R46, -INF , P4 ;  /* 0xff8000002e5f7808 */ /* 0x010fe20002000000 */
[----:B------:R-:W-:Y:S01]  /*132a0*/  FMUL.FTZ R46, R69, UR4 ;  /* 0x00000004452e7c20 */ /* 0x000fe20008410000 */
[----:B------:R-:W-:Y:S02]  /*132b0*/  FMNMX.FTZ R26, R97, R26, !PT ;  /* 0x0000001a611a7209 */ /* 0x000fe40007810000 */
[----:B------:R-:W-:Y:S02]  /*132c0*/  ISETP.GT.AND P4, PT, R8, 0x30, PT ;  /* 0x000000300800780c */ /* 0x000fe40003f84270 */
[----:B-1----:R-:W-:Y:S01]  /*132d0*/  FSEL R93, R47, -INF , P3 ;  /* 0xff8000002f5d7808 */ /* 0x002fe20001800000 */
[----:B------:R-:W1:Y:S01]  /*132e0*/  MUFU.TANH R29, R55 ;  /* 0x00000037001d7308 */ /* 0x000e620000002400 */
[----:B------:R-:W-:Y:S01]  /*132f0*/  FMNMX.FTZ R26, R95, R26, !PT ;  /* 0x0000001a5f1a7209 */ /* 0x000fe20007810000 */
[----:B---3--:R-:W-:Y:S01]  /*13300*/  FMUL.FTZ R54, R80, UR4 ;  /* 0x0000000450367c20 */ /* 0x008fe20008410000 */
[----:B------:R-:W-:-:S02]  /*13310*/  ISETP.GT.AND P3, PT, R8, 0x31, PT ;  /* 0x000000310800780c */ /* 0x000fc40003f64270 */
[----:B------:R-:W-:Y:S02]  /*13320*/  FSEL R45, R45, -INF , P4 ;  /* 0xff8000002d2d7808 */ /* 0x000fe40002000000 */
[----:B------:R-:W-:Y:S01]  /*13330*/  FMNMX.FTZ R26, R93, R26, !PT ;  /* 0x0000001a5d1a7209 */ /* 0x000fe20007810000 */
[----:B------:R-:W3:Y:S01]  /*13340*/  MUFU.TANH R58, R58 ;  /* 0x0000003a003a7308 */ /* 0x000ee20000002400 */
[C---:B------:R-:W-:Y:S02]  /*13350*/  ISETP.GT.AND P4, PT, R8.reuse, 0x38, PT ;  /* 0x000000380800780c */ /* 0x040fe40003f84270 */
[----:B0-----:R-:W-:Y:S02]  /*13360*/  FSEL R35, R51, -INF , P3 ;  /* 0xff80000033237808 */ /* 0x001fe40001800000 */
[----:B------:R-:W-:Y:S02]  /*13370*/  FMNMX.FTZ R26, R45, R26, !PT ;  /* 0x0000001a2d1a7209 */ /* 0x000fe40007810000 */
[----:B------:R-:W-:Y:S01]  /*13380*/  ISETP.GT.AND P3, PT, R8, 0x39, PT ;  /* 0x000000390800780c */ /* 0x000fe20003f64270 */
[----:B------:R-:W0:Y:S01]  /*13390*/  MUFU.TANH R59, R59 ;  /* 0x0000003b003b7308 */ /* 0x000e220000002400 */
[----:B--2---:R-:W-:-:S02]  /*133a0*/  FSEL R37, R37, -INF , P4 ;  /* 0xff80000025257808 */ /* 0x004fc40002000000 */
[----:B------:R-:W-:Y:S02]  /*133b0*/  FMNMX.FTZ R26, R35, R26, !PT ;  /* 0x0000001a231a7209 */ /* 0x000fe40007810000 */
[C---:B------:R-:W-:Y:S02]  /*133c0*/  ISETP.GT.AND P4, PT, R8.reuse, 0x40, PT ;  /* 0x000000400800780c */ /* 0x040fe40003f84270 */
[----:B-1----:R-:W-:Y:S01]  /*133d0*/  FSEL R29, R29, -INF , P3 ;  /* 0xff8000001d1d7808 */ /* 0x002fe20001800000 */
[----:B------:R-:W1:Y:S01]  /*133e0*/  MUFU.TANH R33, R62 ;  /* 0x0000003e00217308 */ /* 0x000e620000002400 */
[----:B------:R-:W-:Y:S02]  /*133f0*/  FMNMX.FTZ R26, R37, R26, !PT ;  /* 0x0000001a251a7209 */ /* 0x000fe40007810000 */
[----:B------:R-:W-:Y:S02]  /*13400*/  ISETP.GT.AND P3, PT, R8, 0x41, PT ;  /* 0x000000410800780c */ /* 0x000fe40003f64270 */
[----:B---3--:R-:W-:Y:S01]  /*13410*/  FSEL R27, R58, -INF , P4 ;  /* 0xff8000003a1b7808 */ /* 0x008fe20002000000 */
[----:B------:R-:W-:Y:S01]  /*13420*/  FMUL.FTZ R58, R84, UR4 ;  /* 0x00000004543a7c20 */ /* 0x000fe20008410000 */
[----:B------:R-:W-:Y:S01]  /*13430*/  FMNMX.FTZ R26, R29, R26, !PT ;  /* 0x0000001a1d1a7209 */ /* 0x000fe20007810000 */
[----:B------:R-:W2:Y:S01]  /*13440*/  MUFU.TANH R63, R63 ;  /* 0x0000003f003f7308 */ /* 0x000ea20000002400 */
[----:B------:R-:W-:-:S02]  /*13450*/  ISETP.GT.AND P4, PT, R8, 0x48, PT ;  /* 0x000000480800780c */ /* 0x000fc40003f84270 */
[----:B0-----:R-:W-:Y:S02]  /*13460*/  FSEL R31, R59, -INF , P3 ;  /* 0xff8000003b1f7808 */ /* 0x001fe40001800000 */
[----:B------:R-:W-:Y:S02]  /*13470*/  FMNMX.FTZ R26, R27, R26, !PT ;  /* 0x0000001a1b1a7209 */ /* 0x000fe40007810000 */
[C---:B------:R-:W-:Y:S01]  /*13480*/  ISETP.GT.AND P3, PT, R8.reuse, 0x49, PT ;  /* 0x000000490800780c */ /* 0x040fe20003f64270 */
[----:B------:R-:W0:Y:S01]  /*13490*/  MUFU.TANH R41, R66 ;  /* 0x0000004200297308 */ /* 0x000e220000002400 */
[----:B-1----:R-:W-:Y:S02]  /*134a0*/  FSEL R33, R33, -INF , P4 ;  /* 0xff80000021217808 */ /* 0x002fe40002000000 */
[----:B------:R-:W-:Y:S02]  /*134b0*/  FMNMX.FTZ R26, R31, R26, !PT ;  /* 0x0000001a1f1a7209 */ /* 0x000fe40007810000 */
[----:B------:R-:W-:-:S02]  /*134c0*/  ISETP.GT.AND P4, PT, R8, 0x50, PT ;  /* 0x000000500800780c */ /* 0x000fc40003f84270 */
[----:B------:R-:W-:Y:S01]  /*134d0*/  FMNMX.FTZ R26, R33, R26, !PT ;  /* 0x0000001a211a7209 */ /* 0x000fe20007810000 */
[----:B------:R-:W1:Y:S01]  /*134e0*/  MUFU.TANH R67, R67 ;  /* 0x0000004300437308 */ /* 0x000e620000002400 */
[----:B--2---:R-:W-:Y:S02]  /*134f0*/  FSEL R39, R63, -INF , P3 ;  /* 0xff8000003f277808 */ /* 0x004fe40001800000 */
[----:B------:R-:W-:Y:S02]  /*13500*/  ISETP.GT.AND P3, PT, R8, 0x51, PT ;  /* 0x000000510800780c */ /* 0x000fe40003f64270 */
[----:B------:R-:W-:Y:S02]  /*13510*/  FMNMX.FTZ R26, R39, R26, !PT ;  /* 0x0000001a271a7209 */ /* 0x000fe40007810000 */
[----:B------:R-:W-:Y:S01]  /*13520*/  VIADDMNMX R34, R30, R111, R34, PT ;  /* 0x0000006f1e227246 */ /* 0x000fe20003800122 */
[----:B------:R-:W2:Y:S01]  /*13530*/  MUFU.TANH R70, R70 ;  /* 0x0000004600467308 */ /* 0x000ea20000002400 */
[----:B0-----:R-:W-:-:S02]  /*13540*/  FSEL R41, R41, -INF , P4 ;  /* 0xff80000029297808 */ /* 0x001fc40002000000 */
[----:B------:R-:W-:Y:S02]  /*13550*/  CS2R R110, SRZ ;  /* 0x00000000006e7805 */ /* 0x000fe4000001ff00 */
[----:B------:R-:W-:Y:S02]  /*13560*/  ISETP.GT.AND P4, PT, R8, 0x58, PT ;  /* 0x000000580800780c */ /* 0x000fe40003f84270 */
[----:B------:R-:W-:Y:S02]  /*13570*/  FMNMX.FTZ R26, R41, R26, !PT ;  /* 0x0000001a291a7209 */ /* 0x000fe40007810000 */
[----:B------:R-:W-:Y:S01]  /*13580*/  ISETP.GT.AND P5, PT, R34, 0x8, PT ;  /* 0x000000082200780c */ /* 0x000fe20003fa4270 */
[----:B------:R-:W0:Y:S01]  /*13590*/  MUFU.TANH R49, R71 ;  /* 0x0000004700317308 */ /* 0x000e220000002400 */
[----:B-1----:R-:W-:Y:S02]  /*135a0*/  FSEL R43, R67, -INF , P3 ;  /* 0xff800000432b7808 */ /* 0x002fe40001800000 */
[----:B------:R-:W-:-:S02]  /*135b0*/  ISETP.GT.AND P3, PT, R8, 0x59, PT ;  /* 0x000000590800780c */ /* 0x000fc40003f64270 */
[----:B------:R-:W-:-:S03]  /*135c0*/  FMNMX.FTZ R26, R43, R26, !PT ;  /* 0x0000001a2b1a7209 */ /* 0x000fc60007810000 */
[----:B------:R-:W1:Y:S01]  /*135d0*/  MUFU.TANH R53, R74 ;  /* 0x0000004a00357308 */ /* 0x000e620000002400 */
[----:B--2---:R-:W-:Y:S02]  /*135e0*/  FSEL R47, R70, -INF , P4 ;  /* 0xff800000462f7808 */ /* 0x004fe40002000000 */
[----:B------:R-:W-:Y:S02]  /*135f0*/  ISETP.GT.AND P4, PT, R8, 0x60, PT ;  /* 0x000000600800780c */ /* 0x000fe40003f84270 */
[----:B------:R-:W-:-:S03]  /*13600*/  FMNMX.FTZ R26, R47, R26, !PT ;  /* 0x0000001a2f1a7209 */ /* 0x000fc60007810000 */
[----:B------:R-:W2:Y:S01]  /*13610*/  MUFU.TANH R51, R75 ;  /* 0x0000004b00337308 */ /* 0x000ea20000002400 */
[----:B0-----:R-:W-:Y:S02]  /*13620*/  FSEL R49, R49, -INF , P3 ;  /* 0xff80000031317808 */ /* 0x001fe40001800000 */
[----:B------:R-:W-:Y:S02]  /*13630*/  ISETP.GT.AND P3, PT, R8, 0x61, PT ;  /* 0x000000610800780c */ /* 0x000fe40003f64270 */
[----:B------:R-:W-:-:S03]  /*13640*/  FMNMX.FTZ R26, R49, R26, !PT ;  /* 0x0000001a311a7209 */ /* 0x000fc60007810000 */
        /* <DEDUP_REMOVED lines=24> */
[----:B------:R-:W-:Y:S01]  /*137d0*/  MUFU.TANH R91, R91 ;  /* 0x0000005b005b7308 */ /* 0x000fe20000002400 */
[----:B-1----:R-:W-:Y:S02]  /*137e0*/  FSEL R63, R63, -INF , P4 ;  /* 0xff8000003f3f7808 */ /* 0x002fe40002000000 */
[----:B------:R-:W-:Y:S02]  /*137f0*/  ISETP.GT.AND P4, PT, R34, 0x1, PT ;  /* 0x000000012200780c */ /* 0x000fe40003f84270 */
[----:B------:R-:W-:-:S03]  /*13800*/  FMNMX.FTZ R26, R63, R26, !PT ;  /* 0x0000001a3f1a7209 */ /* 0x000fc60007810000 */
[----:B------:R-:W0:Y:S01]  /*13810*/  MUFU.TANH R90, R90 ;  /* 0x0000005a005a7308 */ /* 0x000e220000002400 */
[----:B--2---:R-:W-:-:S04]  /*13820*/  FSEL R61, R87, -INF , P3 ;  /* 0xff800000573d7808 */ /* 0x004fc80001800000 */
[----:B------:R-:W-:-:S03]  /*13830*/  FMNMX.FTZ R26, R61, R26, !PT ;  /* 0x0000001a3d1a7209 */ /* 0x000fc60007810000 */
[----:B------:R-:W1:Y:S02]  /*13840*/  MUFU.TANH R89, R89 ;  /* 0x0000005900597308 */ /* 0x000e640000002400 */
[----:B------:R-:W2:Y:S06]  /*13850*/  SHFL.BFLY PT, R9, R26, 0x2, 0x1f ;  /* 0x0c401f001a097f89 */ /* 0x000eac00000e0000 */
[----:B------:R-:W-:Y:S01]  /*13860*/  MUFU.TANH R28, R28 ;  /* 0x0000001c001c7308 */ /* 0x000fe20000002400 */
[----:B0-----:R-:W-:Y:S02]  /*13870*/  FSEL R90, R90, -INF , P4 ;  /* 0xff8000005a5a7808 */ /* 0x001fe40002000000 */
[----:B------:R-:W-:-:S05]  /*13880*/  ISETP.GT.AND P4, PT, R34, 0x10, PT ;  /* 0x000000102200780c */ /* 0x000fca0003f84270 */
[----:B------:R-:W0:Y:S01]  /*13890*/  MUFU.TANH R24, R24 ;  /* 0x0000001800187308 */ /* 0x000e220000002400 */
[----:B-1----:R-:W-:-:S07]  /*138a0*/  FSEL R89, R89, -INF , P5 ;  /* 0xff80000059597808 */ /* 0x002fce0002800000 */
[----:B------:R-:W-:Y:S01]  /*138b0*/  MUFU.TANH R25, R25 ;  /* 0x0000001900197308 */ /* 0x000fe20000002400 */
[----:B--2---:R-:W-:-:S05]  /*138c0*/  FMNMX.FTZ R9, R26, R9, !PT ;  /* 0x000000091a097209 */ /* 0x004fca0007810000 */
[----:B------:R-:W1:Y:S02]  /*138d0*/  SHFL.BFLY PT, R8, R9, 0x1, 0x1f ;  /* 0x0c201f0009087f89 */ /* 0x000e6400000e0000 */
[----:B------:R-:W2:Y:S01]  /*138e0*/  MUFU.TANH R21, R21 ;  /* 0x0000001500157308 */ /* 0x000ea20000002400 */
[----:B0-----:R-:W-:Y:S02]  /*138f0*/  FSEL R69, R24, -INF , P4 ;  /* 0xff80000018457808 */ /* 0x001fe40002000000 */
[----:B------:R-:W-:-:S05]  /*13900*/  ISETP.GT.AND P4, PT, R34, 0x18, PT ;  /* 0x000000182200780c */ /* 0x000fca0003f84270 */
[----:B------:R-:W-:Y:S08]  /*13910*/  MUFU.TANH R20, R20 ;  /* 0x0000001400147308 */ /* 0x000ff00000002400 */
[----:B------:R-:W0:Y:S01]  /*13920*/  MUFU.TANH R13, R13 ;  /* 0x0000000d000d7308 */ /* 0x000e220000002400 */
[----:B--2---:R-:W-:Y:S02]  /*13930*/  FSEL R21, R21, -INF , P4 ;  /* 0xff80000015157808 */ /* 0x004fe40002000000 */
[----:B------:R-:W-:-:S02]  /*13940*/  ISETP.GT.AND P4, PT, R34, 0x20, PT ;  /* 0x000000202200780c */ /* 0x000fc40003f84270 */
[----:B-1----:R-:W-:-:S03]  /*13950*/  FMNMX.FTZ R9, R9, R8, !PT ;  /* 0x0000000809097209 */ /* 0x002fc60007810000 */
[----:B------:R-:W1:Y:S01]  /*13960*/  MUFU.TANH R15, R15 ;  /* 0x0000000f000f7308 */ /* 0x000e620000002400 */
[----:B------:R-:W-:Y:S02]  /*13970*/  MOV R8, UR5 ;  /* 0x0000000500087c02 */ /* 0x000fe40008000f00 */
[----:B------:R-:W-:-:S03]  /*13980*/  FSETP.NEU.FTZ.AND P3, PT, R9, -INF , PT ;  /* 0xff8000000900780b */ /* 0x000fc60003f7d000 */
[-C--:B------:R-:W-:Y:S02]  /*13990*/  FMUL.FTZ R26, R9, R8.reuse ;  /* 0x00000008091a7220 */ /* 0x080fe40000410000 */
[----:B------:R-:W2:Y:S01]  /*139a0*/  MUFU.TANH R12, R12 ;  /* 0x0000000c000c7308 */ /* 0x000ea20000002400 */
[----:B0-----:R-:W-:Y:S02]  /*139b0*/  FSEL R13, R13, -INF , P4 ;  /* 0xff8000000d0d7808 */ /* 0x001fe40002000000 */
[----:B------:R-:W-:Y:S02]  /*139c0*/  FSEL R26, R26, RZ, P3 ;  /* 0x000000ff1a1a7208 */ /* 0x000fe40001800000 */
[C---:B------:R-:W-:Y:S02]  /*139d0*/  ISETP.GT.AND P3, PT, R34.reuse, RZ, PT ;  /* 0x000000ff2200720c */ /* 0x040fe40003f64270 */
[C---:B------:R-:W-:Y:S01]  /*139e0*/  ISETP.GT.AND P4, PT, R34.reuse, 0x28, PT ;  /* 0x000000282200780c */ /* 0x040fe20003f84270 */
[----:B------:R-:W0:Y:S01]  /*139f0*/  MUFU.TANH R10, R10 ;  /* 0x0000000a000a7308 */ /* 0x000e220000002400 */
[----:B------:R-:W-:Y:S01]  /*13a00*/  FSEL R91, R91, -INF , P3 ;  /* 0xff8000005b5b7808 */ /* 0x000fe20001800000 */
[-CC-:B------:R-:W-:Y:S01]  /*13a10*/  FFMA.FTZ R169, R45, R8.reuse, -R26.reuse ;  /* 0x000000082da97223 */ /* 0x180fe2000001081a */
[----:B------:R-:W-:Y:S01]  /*13a20*/  ISETP.GT.AND P3, PT, R34, 0x9, PT ;  /* 0x000000092200780c */ /* 0x000fe20003f64270 */
[--C-:B------:R-:W-:Y:S01]  /*13a30*/  FFMA.FTZ R175, R95, R8, -R26.reuse ;  /* 0x000000085faf7223 */ /* 0x100fe2000001081a */
[----:B------:R-:W-:Y:S01]  /*13a40*/  FMNMX.FTZ R62, R91, R90, !PT ;  /* 0x0000005a5b3e7209 */ /* 0x000fe20007810000 */
[--C-:B------:R-:W-:Y:S01]  /*13a50*/  FFMA.FTZ R171, R37, R8, -R26.reuse ;  /* 0x0000000825ab7223 */ /* 0x100fe2000001081a */
[----:B------:R-:W-:Y:S01]  /*13a60*/  FSEL R65, R28, -INF , P3 ;  /* 0xff8000001c417808 */ /* 0x000fe20001800000 */
[----:B------:R-:W3:Y:S01]  /*13a70*/  MUFU.TANH R5, R5 ;  /* 0x0000000500057308 */ /* 0x000ee20000002400 */
[----:B------:R-:W-:Y:S01]  /*13a80*/  FMNMX.FTZ R62, R89, R62, !PT ;  /* 0x0000003e593e7209 */ /* 0x000fe20007810000 */
[-CC-:B------:R-:W-:Y:S01]  /*13a90*/  FFMA.FTZ R24, R29, R8.reuse, -R26.reuse ;  /* 0x000000081d187223 */ /* 0x180fe2000001081a */
[C---:B------:R-:W-:Y:S01]  /*13aa0*/  ISETP.GT.AND P3, PT, R34.reuse, 0x11, PT ;  /* 0x000000112200780c */ /* 0x040fe20003f64270 */
[--C-:B------:R-:W-:Y:S01]  /*13ab0*/  FFMA.FTZ R173, R99, R8, -R26.reuse ;  /* 0x0000000863ad7223 */ /* 0x100fe2000001081a */
[----:B------:R-:W-:Y:S01]  /*13ac0*/  FMNMX.FTZ R62, R65, R62, !PT ;  /* 0x0000003e413e7209 */ /* 0x000fe20007810000 */
[--C-:B------:R-:W-:Y:S01]  /*13ad0*/  FFMA.FTZ R101, R101, R8, -R26.reuse ;  /* 0x0000000865657223 */ /* 0x100fe2000001081a */
[----:B------:R-:W-:Y:S01]  /*13ae0*/  FSEL R25, R25, -INF , P3 ;  /* 0xff80000019197808 */ /* 0x000fe20001800000 */
[----:B------:R-:W4:Y:S01]  /*13af0*/  MUFU.TANH R6, R6 ;  /* 0x0000000600067308 */ /* 0x000f220000002400 */
[----:B------:R-:W-:Y:S01]  /*13b00*/  FMNMX.FTZ R62, R69, R62, !PT ;  /* 0x0000003e453e7209 */ /* 0x000fe20007810000 */
[-CC-:B------:R-:W-:Y:S01]  /*13b10*/  FFMA.FTZ R165, R27, R8.reuse, -R26.reuse ;  /* 0x000000081ba57223 */ /* 0x180fe2000001081a */
[----:B------:R-:W-:Y:S01]  /*13b20*/  ISETP.GT.AND P3, PT, R34, 0x19, PT ;  /* 0x000000192200780c */ /* 0x000fe20003f64270 */
[--C-:B------:R-:W-:Y:S01]  /*13b30*/  FFMA.FTZ R167, R33, R8, -R26.reuse ;  /* 0x0000000821a77223 */ /* 0x100fe2000001081a */
[----:B------:R-:W-:Y:S01]  /*13b40*/  FMNMX.FTZ R62, R25, R62, !PT ;  /* 0x0000003e193e7209 */ /* 0x000fe20007810000 */
[--C-:B------:R-:W-:Y:S01]  /*13b50*/  FFMA.FTZ R181, R117, R8, -R26.reuse ;  /* 0x0000000875b57223 */ /* 0x100fe2000001081a */
[----:B------:R-:W-:Y:S01]  /*13b60*/  FSEL R71, R20, -INF , P3 ;  /* 0xff80000014477808 */ /* 0x000fe20001800000 */
[----:B------:R-:W4:Y:S01]  /*13b70*/  MUFU.TANH R3, R3 ;  /* 0x0000000300037308 */ /* 0x000f220000002400 */
[----:B------:R-:W-:Y:S01]  /*13b80*/  FMNMX.FTZ R62, R21, R62, !PT ;  /* 0x0000003e153e7209 */ /* 0x000fe20007810000 */
[-CC-:B------:R-:W-:Y:S01]  /*13b90*/  FFMA.FTZ R115, R115, R8.reuse, -R26.reuse ;  /* 0x0000000873737223 */ /* 0x180fe2000001081a */
[C---:B------:R-:W-:Y:S01]  /*13ba0*/  ISETP.GT.AND P3, PT, R34.reuse, 0x21, PT ;  /* 0x000000212200780c */ /* 0x040fe20003f64270 */
[--C-:B------:R-:W-:Y:S01]  /*13bb0*/  FFMA.FTZ R183, R113, R8, -R26.reuse ;  /* 0x0000000871b77223 */ /* 0x100fe2000001081a */
[----:B------:R-:W-:Y:S01]  /*13bc0*/  FMNMX.FTZ R62, R71, R62, !PT ;  /* 0x0000003e473e7209 */ /* 0x000fe20007810000 */
[--C-:B------:R-:W-:Y:S01]  /*13bd0*/  FFMA.FTZ R109, R109, R8, -R26.reuse ;  /* 0x000000086d6d7223 */ /* 0x100fe2000001081a */
[----:B-1----:R-:W-:Y:S01]  /*13be0*/  FSEL R15, R15, -INF , P3 ;  /* 0xff8000000f0f7808 */ /* 0x002fe20001800000 */
[----:B------:R-:W1:Y:S01]  /*13bf0*/  MUFU.TANH R7, R7 ;  /* 0x0000000700077308 */ /* 0x000e620000002400 */
[----:B------:R-:W-:Y:S01]  /*13c00*/  FMNMX.FTZ R62, R13, R62, !PT ;  /* 0x0000003e0d3e7209 */ /* 0x000fe20007810000 */
[-CC-:B------:R-:W-:Y:S01]  /*13c10*/  FFMA.FTZ R177, R107, R8.reuse, -R26.reuse ;  /* 0x000000086bb17223 */ /* 0x180fe2000001081a */
[----:B------:R-:W-:Y:S01]  /*13c20*/  ISETP.GT.AND P3, PT, R34, 0x29, PT ;  /* 0x000000292200780c */ /* 0x000fe20003f64270 */
[-CC-:B------:R-:W-:Y:S01]  /*13c30*/  FFMA.FTZ R105, R105, R8.reuse, -R26.reuse ;  /* 0x0000000869697223 */ /* 0x180fe2000001081a */
[----:B--2---:R-:W-:Y:S01]  /*13c40*/  FSEL R73, R12, -INF , P4 ;  /* 0xff8000000c497808 */ /* 0x004fe20002000000 */
[--C-:B------:R-:W-:Y:S01]  /*13c50*/  FFMA.FTZ R12, R93, R8, -R26.reuse ;  /* 0x000000085d0c7223 */ /* 0x100fe2000001081a */
[----:B------:R-:W-:Y:S01]  /*13c60*/  FMNMX.FTZ R62, R15, R62, !PT ;  /* 0x0000003e0f3e7209 */ /* 0x000fe20007810000 */
[----:B------:R-:W2:Y:S01]  /*13c70*/  MUFU.TANH R11, R11 ;  /* 0x0000000b000b7308 */ /* 0x000ea20000002400 */
[----:B------:R-:W-:Y:S01]  /*13c80*/  ISETP.GT.AND P4, PT, R34, 0x30, PT ;  /* 0x000000302200780c */ /* 0x000fe20003f84270 */
[-CC-:B------:R-:W-:Y:S01]  /*13c90*/  FFMA.FTZ R179, R103, R8.reuse, -R26.reuse ;  /* 0x0000000867b37223 */ /* 0x180fe2000001081a */
[----:B0-----:R-:W-:Y:S01]  /*13ca0*/  FSEL R75, R10, -INF , P3 ;  /* 0xff8000000a4b7808 */ /* 0x001fe20001800000 */
[--C-:B------:R-:W-:Y:S01]  /*13cb0*/  FFMA.FTZ R163, R47, R8, -R26.reuse ;  /* 0x000000082fa37223 */ /* 0x100fe2000001081a */
[----:B------:R-:W-:Y:S01]  /*13cc0*/  FMNMX.FTZ R62, R73, R62, !PT ;  /* 0x0000003e493e7209 */ /* 0x000fe20007810000 */
[-CC-:B------:R-:W-:Y:S01]  /*13cd0*/  FFMA.FTZ R161, R41, R8.reuse, -R26.reuse ;  /* 0x0000000829a17223 */ /* 0x180fe2000001081a */
[C---:B------:R-:W-:Y:S01]  /*13ce0*/  ISETP.GT.AND P3, PT, R34.reuse, 0x31, PT ;  /* 0x000000312200780c */ /* 0x040fe20003f64270 */
[----:B------:R-:W0:Y:S01]  /*13cf0*/  MUFU.TANH R14, R14 ;  /* 0x0000000e000e7308 */ /* 0x000e220000002400 */
[----:B---3--:R-:W-:Y:S01]  /*13d00*/  FSEL R5, R5, -INF , P4 ;  /* 0xff80000005057808 */ /* 0x008fe20002000000 */
[--C-:B------:R-:W-:Y:S01]  /*13d10*/  FFMA.FTZ R157, R53, R8, -R26.reuse ;  /* 0x00000008359d7223 */ /* 0x100fe2000001081a */
[----:B------:R-:W-:Y:S01]  /*13d20*/  FMNMX.FTZ R62, R75, R62, !PT ;  /* 0x0000003e4b3e7209 */ /* 0x000fe20007810000 */
[-CC-:B------:R-:W-:Y:S01]  /*13d30*/  FFMA.FTZ R159, R55, R8.reuse, -R26.reuse ;  /* 0x00000008379f7223 */ /* 0x180fe2000001081a */
[----:B------:R-:W-:Y:S01]  /*13d40*/  ISETP.GT.AND P4, PT, R34, 0x38, PT ;  /* 0x000000382200780c */ /* 0x000fe20003f84270 */
[--C-:B------:R-:W-:Y:S01]  /*13d50*/  FFMA.FTZ R153, R59, R8, -R26.reuse ;  /* 0x000000083b997223 */ /* 0x100fe2000001081a */
[----:B----4-:R-:W-:Y:S01]  /*13d60*/  FSEL R77, R6, -INF , P3 ;  /* 0xff800000064d7808 */ /* 0x010fe20001800000 */
[----:B------:R-:W3:Y:S01]  /*13d70*/  MUFU.TANH R32, R32 ;  /* 0x0000002000207308 */ /* 0x000ee20000002400 */
[----:B------:R-:W-:Y:S01]  /*13d80*/  FMNMX.FTZ R62, R5, R62, !PT ;  /* 0x0000003e053e7209 */ /* 0x000fe20007810000 */
[-CC-:B------:R-:W-:Y:S01]  /*13d90*/  FFMA.FTZ R6, R97, R8.reuse, -R26.reuse ;  /* 0x0000000861067223 */ /* 0x180fe2000001081a */
[C---:B------:R-:W-:Y:S01]  /*13da0*/  ISETP.GT.AND P3, PT, R34.reuse, 0x39, PT ;  /* 0x000000392200780c */ /* 0x040fe20003f64270 */
[-CC-:B------:R-:W-:Y:S01]  /*13db0*/  FFMA.FTZ R67, R67, R8.reuse, -R26.reuse ;  /* 0x0000000843437223 */ /* 0x180fe2000001081a */
[----:B------:R-:W-:Y:S01]  /*13dc0*/  FSEL R3, R3, -INF , P4 ;  /* 0xff80000003037808 */ /* 0x000fe20002000000 */
[----:B------:R-:W-:Y:S01]  /*13dd0*/  FFMA.FTZ R155, R63, R8, -R26 ;  /* 0x000000083f9b7223 */ /* 0x000fe2000001081a */
[----:B------:R-:W-:Y:S01]  /*13de0*/  FMNMX.FTZ R62, R77, R62, !PT ;  /* 0x0000003e4d3e7209 */ /* 0x000fe20007810000 */
[----:B------:R-:W4:Y:S01]  /*13df0*/  MUFU.TANH R36, R36 ;  /* 0x0000002400247308 */ /* 0x000f220000002400 */
[----:B------:R-:W-:-:S02]  /*13e00*/  ISETP.GT.AND P4, PT, R34, 0x40, PT ;  /* 0x000000402200780c */ /* 0x000fc40003f84270 */
[----:B------:R-:W-:Y:S02]  /*13e10*/  CS2R R116, SRZ ;  /* 0x0000000000747805 */ /* 0x000fe4000001ff00 */
[----:B-1----:R-:W-:Y:S02]  /*13e20*/  FSEL R79, R7, -INF , P3 ;  /* 0xff800000074f7808 */ /* 0x002fe40001800000 */
[----:B------:R-:W-:Y:S02]  /*13e30*/  CS2R R112, SRZ ;  /* 0x0000000000707805 */ /* 0x000fe4000001ff00 */
[----:B------:R-:W-:Y:S02]  /*13e40*/  FMNMX.FTZ R62, R3, R62, !PT ;  /* 0x0000003e033e7209 */ /* 0x000fe40007810000 */
[----:B------:R-:W-:Y:S02]  /*13e50*/  CS2R R106, SRZ ;  /* 0x00000000006a7805 */ /* 0x000fe4000001ff00 */
[----:B------:R-:W-:Y:S01]  /*13e60*/  ISETP.GT.AND P3, PT, R34, 0x41, PT ;  /* 0x000000412200780c */ /* 0x000fe20003f64270 */
[----:B------:R-:W1:Y:S01]  /*13e70*/  MUFU.TANH R38, R38 ;  /* 0x0000002600267308 */ /* 0x000e620000002400 */
[----:B--2---:R-:W-:-:S02]  /*13e80*/  FSEL R11, R11, -INF , P4 ;  /* 0xff8000000b0b7808 */ /* 0x004fc40002000000 */
[----:B------:R-:W-:Y:S02]  /*13e90*/  CS2R R102, SRZ ;  /* 0x0000000000667805 */ /* 0x000fe4000001ff00 */
[----:B------:R-:W-:Y:S02]  /*13ea0*/  FMNMX.FTZ R62, R79, R62, !PT ;  /* 0x0000003e4f3e7209 */ /* 0x000fe40007810000 */
[----:B------:R-:W-:Y:S02]  /*13eb0*/  ISETP.GT.AND P4, PT, R34, 0x48, PT ;  /* 0x000000482200780c */ /* 0x000fe40003f84270 */
[----:B0-----:R-:W-:Y:S01]  /*13ec0*/  FSEL R81, R14, -INF , P3 ;  /* 0xff8000000e517808 */ /* 0x001fe20001800000 */
[----:B------:R-:W0:Y:S01]  /*13ed0*/  MUFU.TANH R42, R42 ;  /* 0x0000002a002a7308 */ /* 0x000e220000002400 */
[----:B------:R-:W-:Y:S01]  /*13ee0*/  FMNMX.FTZ R62, R11, R62, !PT ;  /* 0x0000003e0b3e7209 */ /* 0x000fe20007810000 */
[----:B------:R-:W-:Y:S01]  /*13ef0*/  FFMA.FTZ R14, R35, R8, -R26 ;  /* 0x00000008230e7223 */ /* 0x000fe2000001081a */
[----:B------:R-:W-:-:S02]  /*13f00*/  ISETP.GT.AND P3, PT, R34, 0x49, PT ;  /* 0x000000492200780c */ /* 0x000fc40003f64270 */
[----:B---3--:R-:W-:Y:S01]  /*13f10*/  FSEL R85, R32, -INF , P4 ;  /* 0xff80000020557808 */ /* 0x008fe20002000000 */
[--C-:B------:R-:W-:Y:S01]  /*13f20*/  FFMA.FTZ R32, R31, R8, -R26.reuse ;  /* 0x000000081f207223 */ /* 0x100fe2000001081a */
[----:B------:R-:W-:Y:S01]  /*13f30*/  FMNMX.FTZ R62, R81, R62, !PT ;  /* 0x0000003e513e7209 */ /* 0x000fe20007810000 */
[----:B------:R-:W2:Y:S01]  /*13f40*/  MUFU.TANH R40, R40 ;  /* 0x0000002800287308 */ /* 0x000ea20000002400 */
[----:B------:R-:W-:Y:S02]  /*13f50*/  ISETP.GT.AND P4, PT, R34, 0x50, PT ;  /* 0x000000502200780c */ /* 0x000fe40003f84270 */
[----:B----4-:R-:W-:Y:S01]  /*13f60*/  FSEL R83, R36, -INF , P3 ;  /* 0xff80000024537808 */ /* 0x010fe20001800000 */
[--C-:B------:R-:W-:Y:S01]  /*13f70*/  FFMA.FTZ R36, R43, R8, -R26.reuse ;  /* 0x000000082b247223 */ /* 0x100fe2000001081a */
[----:B------:R-:W-:Y:S02]  /*13f80*/  FMNMX.FTZ R62, R85, R62, !PT ;  /* 0x0000003e553e7209 */ /* 0x000fe40007810000 */
[----:B------:R-:W-:Y:S01]  /*13f90*/  ISETP.GT.AND P3, PT, R34, 0x51, PT ;  /* 0x000000512200780c */ /* 0x000fe20003f64270 */
[----:B------:R-:W3:Y:S01]  /*13fa0*/  MUFU.TANH R46, R46 ;  /* 0x0000002e002e7308 */ /* 0x000ee20000002400 */
[----:B-1----:R-:W-:Y:S01]  /*13fb0*/  FSEL R87, R38, -INF , P4 ;  /* 0xff80000026577808 */ /* 0x002fe20002000000 */
[----:B------:R-:W-:Y:S01]  /*13fc0*/  FFMA.FTZ R38, R49, R8, -R26 ;  /* 0x0000000831267223 */ /* 0x000fe2000001081a */
[----:B------:R-:W-:Y:S01]  /*13fd0*/  FMNMX.FTZ R62, R83, R62, !PT ;  /* 0x0000003e533e7209 */ /* 0x000fe20007810000 */
[----:B------:R-:W1:Y:S01]  /*13fe0*/  @P2 LDC R49, c[0x0][0x44c] ;  /* 0x00011300ff312b82 */ /* 0x000e620000000800 */
[----:B------:R-:W-:-:S02]  /*13ff0*/  ISETP.GT.AND P4, PT, R34, 0x58, PT ;  /* 0x000000582200780c */ /* 0x000fc40003f84270 */
[----:B0-----:R-:W-:Y:S01]  /*14000*/  FSEL R45, R42, -INF , P3 ;  /* 0xff8000002a2d7808 */ /* 0x001fe20001800000 */
[----:B------:R-:W0:Y:S01]  /*14010*/  MUFU.TANH R44, R44 ;  /* 0x0000002c002c7308 */ /* 0x000e220000002400 */
[----:B------:R-:W-:Y:S01]  /*14020*/  FMNMX.FTZ R62, R87, R62, !PT ;  /* 0x0000003e573e7209 */ /* 0x000fe20007810000 */
[-CC-:B------:R-:W-:Y:S01]  /*14030*/  FFMA.FTZ R42, R57, R8.reuse, -R26.reuse ;  /* 0x00000008392a7223 */ /* 0x180fe2000001081a */
[----:B------:R-:W-:Y:S02]  /*14040*/  ISETP.GT.AND P3, PT, R34, 0x59, PT ;  /* 0x000000592200780c */ /* 0x000fe40003f64270 */
[----:B--2---:R-:W-:Y:S01]  /*14050*/  FSEL R93, R40, -INF , P4 ;  /* 0xff800000285d7808 */ /* 0x004fe20002000000 */
[----:B------:R-:W-:Y:S01]  /*14060*/  FFMA.FTZ R40, R51, R8, -R26 ;  /* 0x0000000833287223 */ /* 0x000fe2000001081a */
[----:B------:R-:W-:Y:S01]  /*14070*/  FMNMX.FTZ R62, R45, R62, !PT ;  /* 0x0000003e2d3e7209 */ /* 0x000fe20007810000 */
[----:B------:R-:W2:Y:S01]  /*14080*/  MUFU.TANH R50, R50 ;  /* 0x0000003200327308 */ /* 0x000ea20000002400 */
[----:B------:R-:W-:Y:S01]  /*14090*/  ISETP.GT.AND P4, PT, R34, 0x60, PT ;  /* 0x000000602200780c */ /* 0x000fe20003f84270 */
[----:B------:R-:W4:Y:S01]  /*140a0*/  @P2 LDC R51, c[0x0][0x450] ;  /* 0x00011400ff332b82 */ /* 0x000f220000000800 */
[----:B---3--:R-:W-:-:S02]  /*140b0*/  FSEL R35, R46, -INF , P3 ;  /* 0xff8000002e237808 */ /* 0x008fc40001800000 */
[----:B------:R-:W-:Y:S02]  /*140c0*/  FMNMX.FTZ R62, R93, R62, !PT ;  /* 0x0000003e5d3e7209 */ /* 0x000fe40007810000 */
[----:B------:R-:W-:Y:S01]  /*140d0*/  ISETP.GT.AND P3, PT, R34, 0x61, PT ;  /* 0x000000612200780c */ /* 0x000fe20003f64270 */
[----:B------:R-:W3:Y:S01]  /*140e0*/  MUFU.TANH R48, R48 ;  /* 0x0000003000307308 */ /* 0x000ee20000002400 */
[----:B0-----:R-:W-:Y:S02]  /*140f0*/  FSEL R95, R44, -INF , P4 ;  /* 0xff8000002c5f7808 */ /* 0x001fe40002000000 */
[----:B------:R-:W-:Y:S02]  /*14100*/  FMNMX.FTZ R62, R35, R62, !PT ;  /* 0x0000003e233e7209 */ /* 0x000fe40007810000 */
[----:B------:R-:W-:Y:S02]  /*14110*/  ISETP.GT.AND P4, PT, R34, 0x68, PT ;  /* 0x000000682200780c */ /* 0x000fe40003f84270 */
[----:B------:R-:W-:Y:S01]  /*14120*/  FMNMX.FTZ R62, R95, R62, !PT ;  /* 0x0000003e5f3e7209 */ /* 0x000fe20007810000 */
[----:B------:R-:W0:Y:S01]  /*14130*/  MUFU.TANH R52, R52 ;  /* 0x0000003400347308 */ /* 0x000e220000002400 */
[----:B--2---:R-:W-:-:S02]  /*14140*/  FSEL R37, R50, -INF , P3 ;  /* 0xff80000032257808 */ /* 0x004fc40001800000 */
[----:B------:R-:W-:Y:S02]  /*14150*/  ISETP.GT.AND P3, PT, R34, 0x69, PT ;  /* 0x000000692200780c */ /* 0x000fe40003f64270 */
[----:B------:R-:W-:-:S03]  /*14160*/  FMNMX.FTZ R62, R37, R62, !PT ;  /* 0x0000003e253e7209 */ /* 0x000fc60007810000 */
[----:B------:R-:W2:Y:S01]  /*14170*/  MUFU.TANH R54, R54 ;  /* 0x0000003600367308 */ /* 0x000ea20000002400 */
[----:B---3--:R-:W-:Y:S02]  /*14180*/  FSEL R97, R48, -INF , P4 ;  /* 0xff80000030617808 */ /* 0x008fe40002000000 */
[----:B------:R-:W-:Y:S02]  /*14190*/  ISETP.GT.AND P4, PT, R34, 0x70, PT ;  /* 0x000000702200780c */ /* 0x000fe40003f84270 */
[----:B------:R-:W-:-:S03]  /*141a0*/  FMNMX.FTZ R62, R97, R62, !PT ;  /* 0x0000003e613e7209 */ /* 0x000fc60007810000 */
[----:B------:R-:W3:Y:S01]  /*141b0*/  MUFU.TANH R56, R56 ;  /* 0x0000003800387308 */ /* 0x000ee20000002400 */
[----:B0-----:R-:W-:Y:S02]  /*141c0*/  FSEL R29, R52, -INF , P3 ;  /* 0xff800000341d7808 */ /* 0x001fe40001800000 */
[----:B------:R-:W-:Y:S02]  /*141d0*/  ISETP.GT.AND P3, PT, R34, 0x71, PT ;  /* 0x000000712200780c */ /* 0x000fe40003f64270 */
[----:B------:R-:W-:-:S03]  /*141e0*/  FMNMX.FTZ R62, R29, R62, !PT ;  /* 0x0000003e1d3e7209 */ /* 0x000fc60007810000 */
[----:B------:R-:W0:Y:S01]  /*141f0*/  MUFU.TANH R58, R58 ;  /* 0x0000003a003a7308 */ /* 0x000e220000002400 */
[----:B--2---:R-:W-:Y:S02]  /*14200*/  FSEL R99, R54, -INF , P4 ;  /* 0xff80000036637808 */ /* 0x004fe40002000000 */
[----:B------:R-:W-:Y:S02]  /*14210*/  ISETP.GT.AND P4, PT, R34, 0x78, PT ;  /* 0x000000782200780c */ /* 0x000fe40003f84270 */
[----:B------:R-:W-:-:S03]  /*14220*/  FMNMX.FTZ R62, R99, R62, !PT ;  /* 0x0000003e633e7209 */ /* 0x000fc60007810000 */
[----:B------:R-:W2:Y:S01]  /*14230*/  MUFU.TANH R60, R60 ;  /* 0x0000003c003c7308 */ /* 0x000ea20000002400 */
[----:B---3--:R-:W-:Y:S02]  /*14240*/  FSEL R27, R56, -INF , P3 ;  /* 0xff800000381b7808 */ /* 0x008fe40001800000 */
[----:B------:R-:W-:Y:S01]  /*14250*/  ISETP.GT.AND P3, PT, R34, 0x79, PT ;  /* 0x000000792200780c */ /* 0x000fe20003f64270 */
[--C-:B------:R-:W-:Y:S01]  /*14260*/  FFMA.FTZ R34, R39, R8, -R26.reuse ;  /* 0x0000000827227223 */ /* 0x100fe2000001081a */
[----:B------:R-:W-:Y:S01]  /*14270*/  FMNMX.FTZ R62, R27, R62, !PT ;  /* 0x0000003e1b3e7209 */ /* 0x000fe20007810000 */
[----:B------:R-:W-:Y:S02]  /*14280*/  FFMA.FTZ R26, R61, R8, -R26 ;  /* 0x000000083d1a7223 */ /* 0x000fe4000001081a */
[----:B------:R0:W-:Y:S08]  /*14290*/  MUFU.EX2 R10, R101 ;  /* 0x00000065000a7308 */ /* 0x0001f00000000800 */
[----:B------:R-:W-:Y:S01]  /*142a0*/  MUFU.EX2 R181, R181 ;  /* 0x000000b500b57308 */ /* 0x000fe20000000800 */
[----:B0-----:R-:W-:-:S02]  /*142b0*/  FSEL R101, R58, -INF , P4 ;  /* 0xff8000003a657808 */ /* 0x001fc40002000000 */
[----:B--2---:R-:W-:Y:S02]  /*142c0*/  FSEL R31, R60, -INF , P3 ;  /* 0xff8000003c1f7808 */ /* 0x004fe40001800000 */
[----:B------:R-:W-:-:S03]  /*142d0*/  FMNMX.FTZ R62, R101, R62, !PT ;  /* 0x0000003e653e7209 */ /* 0x000fc60007810000 */
[----:B------:R0:W2:Y:S01]  /*142e0*/  MUFU.EX2 R30, R115 ;  /* 0x00000073001e7308 */ /* 0x0000a20000000800 */
[----:B------:R-:W-:-:S05]  /*142f0*/  FMNMX.FTZ R62, R31, R62, !PT ;  /* 0x0000003e1f3e7209 */ /* 0x000fca0007810000 */
[----:B------:R-:W3:Y:S02]  /*14300*/  SHFL.BFLY PT, R7, R62, 0x2, 0x1f ;  /* 0x0c401f003e077f89 */ /* 0x000ee400000e0000 */
[----:B------:R-:W1:Y:S01]  /*14310*/  MUFU.EX2 R183, R183 ;  /* 0x000000b700b77308 */ /* 0x000e620000000800 */
[----:B0-----:R-:W-:-:S07]  /*14320*/  CS2R R114, SRZ ;  /* 0x0000000000727805 */ /* 0x001fce000001ff00 */
[----:B------:R0:W4:Y:S01]  /*14330*/  MUFU.EX2 R28, R109 ;  /* 0x0000006d001c7308 */ /* 0x0001220000000800 */
[----:B--2---:R-:W-:Y:S01]  /*14340*/  FADD.FTZ R48, R181, R30 ;  /* 0x0000001eb5307221 */ /* 0x004fe20000010000 */
[----:B------:R-:W-:-:S06]  /*14350*/  F2FP.F16.F32.PACK_AB R181, R30, R181 ;  /* 0x000000b51eb5723e */ /* 0x000fcc00000000ff */
[----:B------:R-:W2:Y:S01]  /*14360*/  MUFU.EX2 R177, R177 ;  /* 0x000000b100b17308 */ /* 0x000ea20000000800 */
[----:B0-----:R-:W-:Y:S02]  /*14370*/  CS2R R108, SRZ ;  /* 0x00000000006c7805 */ /* 0x001fe4000001ff00 */
[----:B---3--:R-:W-:-:S05]  /*14380*/  FMNMX.FTZ R33, R62, R7, !PT ;  /* 0x000000073e217209 */ /* 0x008fca0007810000 */
[----:B------:R0:W3:Y:S01]  /*14390*/  MUFU.EX2 R20, R105 ;  /* 0x0000006900147308 */ /* 0x0000e20000000800 */
[----:B------:R-:W1:Y:S07]  /*143a0*/  SHFL.BFLY PT, R44, R33, 0x1, 0x1f ;  /* 0x0c201f00212c7f89 */ /* 0x000e6e00000e0000 */
[----:B------:R-:W3:Y:S01]  /*143b0*/  MUFU.EX2 R179, R179 ;  /* 0x000000b300b37308 */ /* 0x000ee20000000800 */
[----:B0-----:R-:W-:-:S07]  /*143c0*/  CS2R R104, SRZ ;  /* 0x0000000000687805 */ /* 0x001fce000001ff00 */
[----:B------:R-:W0:Y:S08]  /*143d0*/  MUFU.EX2 R173, R173 ;  /* 0x000000ad00ad7308 */ /* 0x000e300000000800 */
[----:B------:R-:W-:Y:S01]  /*143e0*/  MUFU.EX2 R6, R6 ;  /* 0x0000000600067308 */ /* 0x000fe20000000800 */
[----:B-1----:R-:W-:-:S04]  /*143f0*/  FMNMX.FTZ R7, R33, R44, !PT ;  /* 0x0000002c21077209 */ /* 0x002fc80007810000 */
        /* <DEDUP_REMOVED lines=8> */
[-C--:B------:R-:W-:Y:S01]  /*14480*/  FFMA.FTZ R168, R5, R8.reuse, -R46 ;  /* 0x0000000805a87223 */ /* 0x080fe2000001082e */
[----:B------:R-:W-:Y:S01]  /*14490*/  FADD.FTZ R5, R183, R48 ;  /* 0x00000030b7057221 */ /* 0x000fe20000010000 */
[-CC-:B------:R-:W-:Y:S01]  /*144a0*/  FFMA.FTZ R39, R65, R8.reuse, -R46.reuse ;  /* 0x0000000841277223 */ /* 0x180fe2000001082e */
[-CC-:B------:R-:W-:Y:S01]  /*144b0*/  FFMA.FTZ R176, R69, R8.reuse, -R46.reuse ;  /* 0x0000000845b07223 */ /* 0x180fe2000001082e */
[----:B------:R-:W-:Y:S01]  /*144c0*/  MUFU.EX2 R180, R180 ;  /* 0x000000b400b47308 */ /* 0x000fe20000000800 */
[----:B----4-:R-:W-:Y:S01]  /*144d0*/  FADD.FTZ R48, R28, R5 ;  /* 0x000000051c307221 */ /* 0x010fe20000010000 */
[-CC-:B------:R-:W-:Y:S01]  /*144e0*/  FFMA.FTZ R25, R25, R8.reuse, -R46.reuse ;  /* 0x0000000819197223 */ /* 0x180fe2000001082e */
[-CC-:B------:R-:W-:Y:S01]  /*144f0*/  FFMA.FTZ R178, R21, R8.reuse, -R46.reuse ;  /* 0x0000000815b27223 */ /* 0x180fe2000001082e */
[-C--:B------:R-:W-:Y:S01]  /*14500*/  FFMA.FTZ R21, R71, R8.reuse, -R46 ;  /* 0x0000000847157223 */ /* 0x080fe2000001082e */
[----:B--2---:R-:W-:Y:S01]  /*14510*/  FADD.FTZ R5, R177, R48 ;  /* 0x00000030b1057221 */ /* 0x004fe20000010000 */
[-CC-:B------:R-:W-:Y:S01]  /*14520*/  FFMA.FTZ R172, R13, R8.reuse, -R46.reuse ;  /* 0x000000080dac7223 */ /* 0x180fe2000001082e */
[-CC-:B------:R-:W-:Y:S01]  /*14530*/  FFMA.FTZ R13, R15, R8.reuse, -R46.reuse ;  /* 0x000000080f0d7223 */ /* 0x180fe2000001082e */
[----:B------:R-:W1:Y:S01]  /*14540*/  MUFU.EX2 R33, R33 ;  /* 0x0000002100217308 */ /* 0x000e620000000800 */
[----:B---3--:R-:W-:Y:S01]  /*14550*/  FADD.FTZ R48, R20, R5 ;  /* 0x0000000514307221 */ /* 0x008fe20000010000 */
[-CC-:B------:R-:W-:Y:S01]  /*14560*/  FFMA.FTZ R174, R73, R8.reuse, -R46.reuse ;  /* 0x0000000849ae7223 */ /* 0x180fe2000001082e */
[-CC-:B------:R-:W-:Y:S01]  /*14570*/  FFMA.FTZ R15, R75, R8.reuse, -R46.reuse ;  /* 0x000000084b0f7223 */ /* 0x180fe2000001082e */
[-C--:B------:R-:W-:Y:S01]  /*14580*/  FFMA.FTZ R41, R77, R8.reuse, -R46 ;  /* 0x000000084d297223 */ /* 0x080fe2000001082e */
[----:B------:R-:W-:Y:S01]  /*14590*/  FADD.FTZ R43, R179, R48 ;  /* 0x00000030b32b7221 */ /* 0x000fe20000010000 */
[-CC-:B------:R-:W-:Y:S01]  /*145a0*/  FFMA.FTZ R170, R3, R8.reuse, -R46.reuse ;  /* 0x0000000803aa7223 */ /* 0x180fe2000001082e */
[-CC-:B------:R-:W-:Y:S01]  /*145b0*/  FFMA.FTZ R3, R79, R8.reuse, -R46.reuse ;  /* 0x000000084f037223 */ /* 0x180fe2000001082e */
[----:B------:R-:W2:Y:S01]  /*145c0*/  MUFU.EX2 R182, R182 ;  /* 0x000000b600b67308 */ /* 0x000ea20000000800 */
[----:B------:R-:W-:Y:S01]  /*145d0*/  FADD.FTZ R50, R10, R43 ;  /* 0x0000002b0a327221 */ /* 0x000fe20000010000 */
[-CC-:B------:R-:W-:Y:S01]  /*145e0*/  FFMA.FTZ R164, R11, R8.reuse, -R46.reuse ;  /* 0x000000080ba47223 */ /* 0x180fe2000001082e */
[-CC-:B------:R-:W-:Y:S01]  /*145f0*/  FFMA.FTZ R11, R81, R8.reuse, -R46.reuse ;  /* 0x00000008510b7223 */ /* 0x180fe2000001082e */
[----:B------:R-:W-:Y:S01]  /*14600*/  FFMA.FTZ R166, R85, R8, -R46 ;  /* 0x0000000855a67223 */ /* 0x000fe2000001082e */
[----:B0-----:R-:W-:Y:S01]  /*14610*/  FADD.FTZ R47, R173, R50 ;  /* 0x00000032ad2f7221 */ /* 0x001fe20000010000 */
[----:B------:R-:W-:-:S04]  /*14620*/  @P2 IMAD.HI.U32 R50, R200, R49, RZ ;  /* 0x00000031c8322227 */ /* 0x000fc800078e00ff */
[-C--:B------:R-:W-:Y:S01]  /*14630*/  FFMA.FTZ R43, R83, R8.reuse, -R46 ;  /* 0x00000008532b7223 */ /* 0x080fe2000001082e */
[----:B------:R-:W0:Y:S01]  /*14640*/  MUFU.EX2 R39, R39 ;  /* 0x0000002700277308 */ /* 0x000e220000000800 */
[----:B-1----:R-:W-:Y:S01]  /*14650*/  FADD.FTZ R5, R180, R33 ;  /* 0x00000021b4057221 */ /* 0x002fe20000010000 */
[----:B------:R-:W-:Y:S01]  /*14660*/  IMAD.MOV.U32 R49, RZ, RZ, R200 ;  /* 0x000000ffff317224 */ /* 0x000fe200078e00c8 */
[----:B------:R-:W-:Y:S01]  /*14670*/  @P2 SHF.R.U32.HI R49, RZ, R51, R50 ;  /* 0x00000033ff312219 */ /* 0x000fe20000011632 */
[-CC-:B------:R-:W-:Y:S01]  /*14680*/  FFMA.FTZ R160, R87, R8.reuse, -R46.reuse ;  /* 0x0000000857a07223 */ /* 0x180fe2000001082e */
[-CC-:B------:R-:W-:Y:S01]  /*14690*/  FFMA.FTZ R45, R45, R8.reuse, -R46.reuse ;  /* 0x000000082d2d7223 */ /* 0x180fe2000001082e */
[--C-:B------:R-:W-:Y:S01]  /*146a0*/  FFMA.FTZ R162, R93, R8, -R46.reuse ;  /* 0x000000085da27223 */ /* 0x100fe2000001082e */
[----:B------:R-:W-:Y:S01]  /*146b0*/  IADD3 R50, R49, R202, -R201 ;  /* 0x000000ca31327210 */ /* 0x000fe20007ffe8c9 */
[----:B------:R-:W1:Y:S01]  /*146c0*/  MUFU.EX2 R176, R176 ;  /* 0x000000b000b07308 */ /* 0x000e620000000800 */
[----:B--2---:R-:W-:Y:S01]  /*146d0*/  FADD.FTZ R48, R182, R5 ;  /* 0x00000005b6307221 */ /* 0x004fe20000010000 */
[-CC-:B------:R-:W-:Y:S01]  /*146e0*/  FFMA.FTZ R35, R35, R8.reuse, -R46.reuse ;  /* 0x0000000823237223 */ /* 0x180fe2000001082e */
[-CC-:B------:R-:W-:Y:S01]  /*146f0*/  FFMA.FTZ R156, R95, R8.reuse, -R46.reuse ;  /* 0x000000085f9c7223 */ /* 0x180fe2000001082e */
[-CC-:B------:R-:W-:Y:S01]  /*14700*/  FFMA.FTZ R37, R37, R8.reuse, -R46.reuse ;  /* 0x0000000825257223 */ /* 0x180fe2000001082e */
[-CC-:B------:R-:W-:Y:S01]  /*14710*/  FFMA.FTZ R97, R97, R8.reuse, -R46.reuse ;  /* 0x0000000861617223 */ /* 0x180fe2000001082e */
[-CC-:B------:R-:W-:Y:S01]  /*14720*/  FFMA.FTZ R29, R29, R8.reuse, -R46.reuse ;  /* 0x000000081d1d7223 */ /* 0x180fe2000001082e */
[-C--:B------:R-:W-:Y:S01]  /*14730*/  FFMA.FTZ R99, R99, R8.reuse, -R46 ;  /* 0x0000000863637223 */ /* 0x080fe2000001082e */
[----:B------:R-:W2:Y:S01]  /*14740*/  MUFU.EX2 R25, R25 ;  /* 0x0000001900197308 */ /* 0x000ea20000000800 */
[----:B0-----:R-:W-:Y:S01]  /*14750*/  FADD.FTZ R5, R39, R48 ;  /* 0x0000003027057221 */ /* 0x001fe20000010000 */
[----:B------:R-:W-:Y:S01]  /*14760*/  FADD.FTZ R48, R6, R47 ;  /* 0x0000002f06307221 */ /* 0x000fe20000010000 */
[-CC-:B------:R-:W-:Y:S01]  /*14770*/  FFMA.FTZ R101, R101, R8.reuse, -R46.reuse ;  /* 0x0000000865657223 */ /* 0x180fe2000001082e */
[----:B------:R-:W-:Y:S01]  /*14780*/  FFMA.FTZ R31, R31, R8, -R46 ;  /* 0x000000081f1f7223 */ /* 0x000fe2000001082e */
[----:B------:R-:W-:Y:S01]  /*14790*/  F2FP.F16.F32.PACK_AB R177, R20, R177 ;  /* 0x000000b114b1723e */ /* 0x000fe200000000ff */
[----:B------:R-:W-:Y:S01]  /*147a0*/  FADD.FTZ R47, R175, R48 ;  /* 0x00000030af2f7221 */ /* 0x000fe20000010000 */
[----:B------:R-:W-:Y:S01]  /*147b0*/  F2FP.F16.F32.PACK_AB R173, R6, R173 ;  /* 0x000000ad06ad723e */ /* 0x000fe200000000ff */
[----:B------:R-:W0:Y:S01]  /*147c0*/  MUFU.EX2 R178, R178 ;  /* 0x000000b200b27308 */ /* 0x000e220000000800 */
[----:B-1----:R-:W-:Y:S01]  /*147d0*/  FADD.FTZ R0, R176, R5 ;  /* 0x00000005b0007221 */ /* 0x002fe20000010000 */
[----:B------:R-:W-:Y:S01]  /*147e0*/  FADD.FTZ R48, R12, R47 ;  /* 0x0000002f0c307221 */ /* 0x000fe20000010000 */
[----:B------:R-:W-:-:S02]  /*147f0*/  SHF.R.S32.HI R53, RZ, 0x1f, R50 ;  /* 0x0000001fff357819 */ /* 0x000fc40000011432 */
[----:B------:R-:W-:Y:S02]  /*14800*/  CS2R R94, SRZ ;  /* 0x00000000005e7805 */ /* 0x000fe4000001ff00 */
[----:B------:R-:W-:Y:S01]  /*14810*/  F2FP.F16.F32.PACK_AB R175, R12, R175 ;  /* 0x000000af0caf723e */ /* 0x000fe200000000ff */
[----:B------:R-:W-:Y:S01]  /*14820*/  VIADD R12, R88, 0xfffffffe ;  /* 0xfffffffe580c7836 */ /* 0x000fe20000000000 */
[----:B------:R-:W-:Y:S01]  /*14830*/  F2FP.F16.F32.PACK_AB R183, R28, R183 ;  /* 0x000000b71cb7723e */ /* 0x000fe200000000ff */
[----:B------:R-:W1:Y:S01]  /*14840*/  MUFU.EX2 R169, R169 ;  /* 0x000000a900a97308 */ /* 0x000e620000000800 */
[----:B--2---:R-:W-:Y:S01]  /*14850*/  FADD.FTZ R5, R25, R0 ;  /* 0x0000000019057221 */ /* 0x004fe20000010000 */
[----:B------:R-:W-:Y:S02]  /*14860*/  F2FP.F16.F32.PACK_AB R179, R10, R179 ;  /* 0x000000b30ab3723e */ /* 0x000fe400000000ff */
[----:B------:R-:W-:Y:S02]  /*14870*/  CS2R R92, SRZ ;  /* 0x00000000005c7805 */ /* 0x000fe4000001ff00 */
[----:B------:R-:W-:-:S02]  /*14880*/  F2FP.F16.F32.PACK_AB R180, R33, R180 ;  /* 0x000000b421b4723e */ /* 0x000fc400000000ff */
[----:B------:R-:W-:Y:S02]  /*14890*/  CS2R R90, SRZ ;  /* 0x00000000005a7805 */ /* 0x000fe4000001ff00 */
[----:B------:R-:W-:Y:S02]  /*148a0*/  F2FP.F16.F32.PACK_AB R182, R39, R182 ;  /* 0x000000b627b6723e */ /* 0x000fe400000000ff */
[----:B------:R-:W-:Y:S01]  /*148b0*/  CS2R R88, SRZ ;  /* 0x0000000000587805 */ /* 0x000fe2000001ff00 */
[----:B------:R-:W2:Y:S01]  /*148c0*/  MUFU.EX2 R21, R21 ;  /* 0x0000001500157308 */ /* 0x000ea20000000800 */
[----:B0-----:R-:W-:Y:S01]  /*148d0*/  FADD.FTZ R0, R178, R5 ;  /* 0x00000005b2007221 */ /* 0x001fe20000010000 */
[----:B------:R-:W-:Y:S02]  /*148e0*/  F2FP.F16.F32.PACK_AB R176, R25, R176 ;  /* 0x000000b019b0723e */ /* 0x000fe400000000ff */
[----:B------:R-:W-:-:S04]  /*148f0*/  MOV R87, 0x3f800000 ;  /* 0x3f80000000577802 */ /* 0x000fc80000000f00 */
        /* <DEDUP_REMOVED lines=27> */
[----:B------:R-:W-:Y:S01]  /*14ab0*/  FFMA.FTZ R47, R27, R8, -R46 ;  /* 0x000000081b2f7223 */ /* 0x000fe2000001082e */
[----:B------:R-:W-:-:S05]  /*14ac0*/  F2FP.F16.F32.PACK_AB R165, R32, R165 ;  /* 0x000000a520a5723e */ /* 0x000fca00000000ff */
        /* <DEDUP_REMOVED lines=11> */
[----:B-1----:R-:W-:Y:S01]  /*14b80*/  FADD.FTZ R0, R170, R5 ;  /* 0x00000005aa007221 */ /* 0x002fe20000010000 */
[----:B------:R-:W-:-:S06]  /*14b90*/  LEA.HI R5, R53, R50, RZ, 0x7 ;  /* 0x0000003235057211 */ /* 0x000fcc00078f38ff */
        /* <DEDUP_REMOVED lines=21> */
[----:B-1----:R-:W-:Y:S01]  /*14cf0*/  FADD.FTZ R49, R157, R20 ;  /* 0x000000149d317221 */ /* 0x002fe20000010000 */
[----:B------:R-:W-:-:S06]  /*14d00*/  IMAD.MOV.U32 R20, RZ, RZ, 0x3f800000 ;  /* 0x3f800000ff147424 */ /* 0x000fcc00078e00ff */
[----:B------:R-:W-:Y:S01]  /*14d10*/  MUFU.EX2 R160, R160 ;  /* 0x000000a000a07308 */ /* 0x000fe20000000800 */
[----:B--2---:R-:W-:-:S07]  /*14d20*/  F2FP.F16.F32.PACK_AB R166, R43, R166 ;  /* 0x000000a62ba6723e */ /* 0x004fce00000000ff */
[----:B------:R-:W1:Y:S01]  /*14d30*/  MUFU.EX2 R159, R159 ;  /* 0x0000009f009f7308 */ /* 0x000e620000000800 */
[C---:B0-----:R-:W-:Y:S01]  /*14d40*/  FADD.FTZ R6, R40.reuse, R49 ;  /* 0x0000003128067221 */ /* 0x041fe20000010000 */
[----:B------:R-:W-:-:S06]  /*14d50*/  F2FP.F16.F32.PACK_AB R157, R40, R157 ;  /* 0x0000009d289d723e */ /* 0x000fcc00000000ff */
[----:B------:R-:W-:Y:S08]  /*14d60*/  MUFU.EX2 R45, R45 ;  /* 0x0000002d002d7308 */ /* 0x000ff00000000800 */
[----:B------:R-:W0:Y:S01]  /*14d70*/  MUFU.EX2 R42, R42 ;  /* 0x0000002a002a7308 */ /* 0x000e220000000800 */
[----:B-1----:R-:W-:-:S07]  /*14d80*/  FADD.FTZ R49, R159, R6 ;  /* 0x000000069f317221 */ /* 0x002fce0000010000 */
[----:B------:R-:W1:Y:S08]  /*14d90*/  MUFU.EX2 R162, R162 ;  /* 0x000000a200a27308 */ /* 0x000e700000000800 */
[----:B------:R-:W2:Y:S01]  /*14da0*/  MUFU.EX2 R153, R153 ;  /* 0x0000009900997308 */ /* 0x000ea20000000800 */
[C---:B0-----:R-:W-:Y:S01]  /*14db0*/  FADD.FTZ R6, R42.reuse, R49 ;  /* 0x000000312a067221 */ /* 0x041fe20000010000 */
[----:B------:R-:W-:-:S06]  /*14dc0*/  F2FP.F16.F32.PACK_AB R159, R42, R159 ;  /* 0x0000009f2a9f723e */ /* 0x000fcc00000000ff */
[----:B------:R-:W0:Y:S08]  /*14dd0*/  MUFU.EX2 R35, R35 ;  /* 0x0000002300237308 */ /* 0x000e300000000800 */
[----:B------:R3:W-:Y:S08]  /*14de0*/  MUFU.EX2 R27, R37 ;  /* 0x00000025001b7308 */ /* 0x0007f00000000800 */
[----:B------:R-:W4:Y:S01]  /*14df0*/  MUFU.EX2 R44, R67 ;  /* 0x00000043002c7308 */ /* 0x000f220000000800 */
[----:B---3--:R-:W-:-:S04]  /*14e00*/  FADD.FTZ R37, R43, R0 ;  /* 0x000000002b257221 */ /* 0x008fc80000010000 */
[----:B------:R-:W-:Y:S01]  /*14e10*/  FADD.FTZ R0, R160, R37 ;  /* 0x00000025a0007221 */ /* 0x000fe20000010000 */
[C---:B------:R-:W-:Y:S02]  /*14e20*/  F2FP.F16.F32.PACK_AB R160, R45.reuse, R160 ;  /* 0x000000a02da0723e */ /* 0x040fe400000000ff */
[----:B------:R-:W3:Y:S01]  /*14e30*/  MUFU.EX2 R156, R156 ;  /* 0x0000009c009c7308 */ /* 0x000ee20000000800 */
[----:B------:R-:W-:-:S04]  /*14e40*/  FADD.FTZ R37, R45, R0 ;  /* 0x000000002d257221 */ /* 0x000fc80000010000 */
[----:B-1----:R-:W-:Y:S01]  /*14e50*/  FADD.FTZ R0, R162, R37 ;  /* 0x00000025a2007221 */ /* 0x002fe20000010000 */
[----:B--2---:R-:W-:Y:S01]  /*14e60*/  FADD.FTZ R37, R153, R6 ;  /* 0x0000000699257221 */ /* 0x004fe20000010000 */
[----:B0-----:R-:W-:Y:S01]  /*14e70*/  F2FP.F16.F32.PACK_AB R162, R35, R162 ;  /* 0x000000a223a2723e */ /* 0x001fe200000000ff */
[----:B------:R-:W0:Y:S01]  /*14e80*/  MUFU.EX2 R155, R155 ;  /* 0x0000009b009b7308 */ /* 0x000e220000000800 */
[C---:B----4-:R-:W-:Y:S01]  /*14e90*/  F2FP.F16.F32.PACK_AB R153, R44.reuse, R153 ;  /* 0x000000992c99723e */ /* 0x050fe200000000ff */
[----:B------:R-:W-:-:S06]  /*14ea0*/  FADD.FTZ R6, R44, R37 ;  /* 0x000000252c067221 */ /* 0x000fcc0000010000 */
[----:B------:R-:W1:Y:S08]  /*14eb0*/  MUFU.EX2 R26, R26 ;  /* 0x0000001a001a7308 */ /* 0x000e700000000800 */
[----:B------:R-:W2:Y:S08]  /*14ec0*/  MUFU.EX2 R97, R97 ;  /* 0x0000006100617308 */ /* 0x000eb00000000800 */
[----:B------:R4:W2:Y:S08]  /*14ed0*/  MUFU.EX2 R158, R29 ;  /* 0x0000001d009e7308 */ /* 0x0008b00000000800 */
[----:B------:R-:W2:Y:S01]  /*14ee0*/  MUFU.EX2 R99, R99 ;  /* 0x0000006300637308 */ /* 0x000ea20000000800 */
[----:B----4-:R-:W-:-:S04]  /*14ef0*/  FADD.FTZ R29, R35, R0 ;  /* 0x00000000231d7221 */ /* 0x010fc80000010000 */
[----:B---3--:R-:W-:Y:S01]  /*14f00*/  FADD.FTZ R0, R156, R29 ;  /* 0x0000001d9c007221 */ /* 0x008fe20000010000 */
[----:B0-----:R-:W-:Y:S01]  /*14f10*/  FADD.FTZ R29, R155, R6 ;  /* 0x000000069b1d7221 */ /* 0x001fe20000010000 */
[C---:B-1----:R-:W-:Y:S01]  /*14f20*/  F2FP.F16.F32.PACK_AB R155, R26.reuse, R155 ;  /* 0x0000009b1a9b723e */ /* 0x042fe200000000ff */
[----:B------:R-:W0:Y:S01]  /*14f30*/  MUFU.EX2 R152, R47 ;  /* 0x0000002f00987308 */ /* 0x000e220000000800 */
[C---:B------:R-:W-:Y:S01]  /*14f40*/  FADD.FTZ R6, R27.reuse, R0 ;  /* 0x000000001b067221 */ /* 0x040fe20000010000 */
[----:B------:R-:W-:Y:S01]  /*14f50*/  FADD.FTZ R0, R26, R29 ;  /* 0x0000001d1a007221 */ /* 0x000fe20000010000 */
[----:B------:R-:W-:Y:S02]  /*14f60*/  F2FP.F16.F32.PACK_AB R156, R27, R156 ;  /* 0x0000009c1b9c723e */ /* 0x000fe400000000ff */
[----:B--2---:R-:W-:-:S03]  /*14f70*/  FADD.FTZ R29, R97, R6 ;  /* 0x00000006611d7221 */ /* 0x004fc60000010000 */
[----:B------:R-:W1:Y:S01]  /*14f80*/  MUFU.EX2 R101, R101 ;  /* 0x0000006500657308 */ /* 0x000e620000000800 */
[C---:B------:R-:W-:Y:S01]  /*14f90*/  FADD.FTZ R6, R158.reuse, R29 ;  /* 0x0000001d9e067221 */ /* 0x040fe20000010000 */
[----:B------:R-:W-:Y:S02]  /*14fa0*/  F2FP.F16.F32.PACK_AB R158, R158, R97 ;  /* 0x000000619e9e723e */ /* 0x000fe400000000ff */
[----:B------:R-:W-:Y:S01]  /*14fb0*/  CS2R R96, SRZ ;  /* 0x0000000000607805 */ /* 0x000fe2000001ff00 */
[----:B------:R-:W-:-:S03]  /*14fc0*/  FADD.FTZ R13, R99, R6 ;  /* 0x00000006630d7221 */ /* 0x000fc60000010000 */
[----:B------:R-:W2:Y:S01]  /*14fd0*/  MUFU.EX2 R154, R31 ;  /* 0x0000001f009a7308 */ /* 0x000ea20000000800 */
[C---:B0-----:R-:W-:Y:S01]  /*14fe0*/  FADD.FTZ R6, R152.reuse, R13 ;  /* 0x0000000d98067221 */ /* 0x041fe20000010000 */
[----:B------:R-:W-:Y:S02]  /*14ff0*/  F2FP.F16.F32.PACK_AB R152, R152, R99 ;  /* 0x000000639898723e */ /* 0x000fe400000000ff */
[----:B------:R-:W-:Y:S01]  /*15000*/  CS2R R98, SRZ ;  /* 0x0000000000627805 */ /* 0x000fe2000001ff00 */
[----:B-1----:R-:W-:Y:S01]  /*15010*/  FADD.FTZ R3, R101, R6 ;  /* 0x0000000665037221 */ /* 0x002fe20000010000 */
[----:B------:R-:W-:-:S04]  /*15020*/  SHF.R.S32.HI R6, RZ, 0x7, R5 ;  /* 0x00000007ff067819 */ /* 0x000fc80000011405 */
[----:B------:R-:W-:Y:S01]  /*15030*/  VIMNMX R5, R199, R6, !PT ;  /* 0x00000006c7057248 */ /* 0x000fe20007fe0100 */
[----:B--2---:R-:W-:-:S03]  /*15040*/  FADD.FTZ R3, R154, R3 ;  /* 0x000000039a037221 */ /* 0x004fc60000010000 */
[----:B------:R-:W-:Y:S02]  /*15050*/  ISETP.GE.AND P3, PT, R12, R5, PT ;  /* 0x000000050c00720c */ /* 0x000fe40003f66270 */
[----:B------:R-:W-:Y:S02]  /*15060*/  F2FP.F16.F32.PACK_AB R154, R154, R101 ;  /* 0x000000659a9a723e */ /* 0x000fe400000000ff */
[----:B------:R-:W-:-:S09]  /*15070*/  CS2R R100, SRZ ;  /* 0x0000000000647805 */ /* 0x000fd2000001ff00 */
[----:B------:R-:W-:Y:S05]  /*15080*/  @!P3 BRA `(.L_x_2662) ;  /* 0x000000340080b947 */ /* 0x000fea0003800000 */
[----:B------:R-:W-:Y:S01]  /*15090*/  BSSY B1, `(.L_x_2662) ;  /* 0x000035f000017945 */ /* 0x000fe20003800000 */
[----:B------:R-:W-:Y:S01]  /*150a0*/  IMAD.MOV.U32 R10, RZ, RZ, R9 ;  /* 0x000000ffff0a7224 */ /* 0x000fe200078e0009 */
[----:B------:R-:W-:Y:S01]  /*150b0*/  MOV R14, R187 ;  /* 0x000000bb000e7202 */ /* 0x000fe20000000f00 */
[----:B------:R-:W-:Y:S02]  /*150c0*/  IMAD.MOV.U32 R11, RZ, RZ, R7 ;  /* 0x000000ffff0b7224 */ /* 0x000fe400078e0007 */
[----:B------:R-:W-:Y:S02]  /*150d0*/  IMAD.MOV.U32 R6, RZ, RZ, R184 ;  /* 0x000000ffff067224 */ /* 0x000fe400078e00b8 */
[----:B------:R-:W-:Y:S02]  /*150e0*/  IMAD.MOV.U32 R87, RZ, RZ, 0x3f800000 ;  /* 0x3f800000ff577424 */ /* 0x000fe400078e00ff */
[----:B------:R-:W-:-:S07]  /*150f0*/  IMAD.MOV.U32 R151, RZ, RZ, RZ ;  /* 0x000000ffff977224 */ /* 0x000fce00078e00ff */
.L_x_2673:
[----:B------:R-:W-:-:S04]  /*15100*/  IADD3 R7, R6, 0x1, RZ ;  /* 0x0000000106077810 */ /* 0x000fc80007ffe0ff */
[----:B------:R-:W-:-:S04]  /*15110*/  ISETP.NE.AND P3, PT, R7, 0x2, PT ;  /* 0x000000020700780c */ /* 0x000fc80003f65270 */
[----:B------:R-:W-:Y:S02]  /*15120*/  SEL R187, RZ, 0x1, P3 ;  /* 0x00000001ffbb7807 */ /* 0x000fe40001800000 */
[----:B------:R-:W-:Y:S02]  /*15130*/  SEL R184, R7, RZ, P3 ;  /* 0x000000ff07b87207 */ /* 0x000fe40001800000 */
[----:B------:R-:W-:Y:S01]  /*15140*/  LOP3.LUT R187, R14, R187, RZ, 0x3c, !PT ;  /* 0x000000bb0ebb7212 */ /* 0x000fe200078e3cff */
[----:B------:R-:W-:Y:S06]  /*15150*/  @!P0 BRA `(.L_x_2663) ;  /* 0x0000000000048947 */ /* 0x000fec0003800000 */
[----:B------:R-:W-:Y:S01]  /*15160*/  BPT.TRAP 0x1 ;  /* 0x000000040000795c */ /* 0x000fe20000300000 */
.L_x_2663:
[----:B------:R-:W-:Y:S01]  /*15170*/  IMAD R13, R184, 0x8, R2 ;  /* 0x00000008b80d7824 */ /* 0x000fe200078e0202 */
[----:B------:R-:W-:-:S04]  /*15180*/  SHF.L.U32 R8, R187, 0x1f, RZ ;  /* 0x0000001fbb087819 */ /* 0x000fc800000006ff */
[----:B------:R0:W1:Y:S01]  /*15190*/  SYNCS.PHASECHK.TRANS64.TRYWAIT P3, [R13+URZ+0x34830], R8 ;  /* 0x034830080d0075a7 */ /* 0x000062000806017f */
[----:B------:R-:W-:Y:S05]  /*151a0*/  @!P0 BRA `(.L_x_2664) ;  /* 0x0000000000048947 */ /* 0x000fea0003800000 */
[----:B------:R-:W-:Y:S01]  /*151b0*/  BPT.TRAP 0x1 ;  /* 0x000000040000795c */ /* 0x000fe20000300000 */
.L_x_2664:
[----:B------:R-:W-:Y:S01]  /*151c0*/  IMAD R21, R184, 0xc00, R4 ;  /* 0x00000c00b8157824 */ /* 0x000fe200078e0204 */
[----:B------:R-:W-:Y:S03]  /*151d0*/  BSSY B2, `(.L_x_2665) ;  /* 0x0000006000027945 */ /* 0x000fe60003800000 */
[C---:B------:R-:W-:Y:S02]  /*151e0*/  VIADD R24, R21.reuse, 0x2 ;  /* 0x0000000215187836 */ /* 0x040fe40000000000 */
[----:B------:R-:W-:Y:S01]  /*151f0*/  VIADD R7, R21, 0x4 ;  /* 0x0000000415077836 */ /* 0x000fe20000000000 */
[----:B-1----:R-:W-:Y:S06]  /*15200*/  @P3 BRA `(.L_x_2666) ;  /* 0x0000000000083947 */ /* 0x002fec0003800000 */
[----:B------:R-:W1:Y:S02]  /*15210*/  SYNCS.PHASECHK.TRANS64.TRYWAIT P3, [R13+URZ+0x34830], R8 ;  /* 0x034830080d0075a7 */ /* 0x000e64000806017f */
[----:B-1----:R-:W-:Y:S05]  /*15220*/  @!P3 BRA `(.L_x_2667) ;  /* 0x0000013000b4b947 */ /* 0x002fea0003800000 */
.L_x_2666:
[----:B------:R-:W-:Y:S05]  /*15230*/  BSYNC B2 ;  /* 0x0000000000027941 */ /* 0x000fea0003800000 */
.L_x_2665:
[----:B------:R-:W-:Y:S01]  /*15240*/  R2UR UR50, R24 ;  /* 0x00000000183272ca */ /* 0x000fe200000e0000 */
[C---:B------:R-:W-:Y:S01]  /*15250*/  VIADD R24, R21.reuse, 0x6 ;  /* 0x0000000615187836 */ /* 0x040fe20000000000 */
[----:B01----:R-:W-:Y:S01]  /*15260*/  MOV R8, R21 ;  /* 0x0000001500087202 */ /* 0x003fe20000000f00 */
[----:B------:R-:W-:Y:S01]  /*15270*/  IMAD.MOV.U32 R9, RZ, RZ, 0x40000040 ;  /* 0x40000040ff097424 */ /* 0x000fe200078e00ff */
[C---:B------:R-:W-:Y:S01]  /*15280*/  IADD3 R26, R21.reuse, 0x400, RZ ;  /* 0x00000400151a7810 */ /* 0x040fe20007ffe0ff */
[----:B------:R0:W-:Y:S01]  /*15290*/  STL.64 [R1+0xa8], R12 ;  /* 0x0000a80c01007387 */ /* 0x0001e20000100a00 */
[----:B------:R-:W-:Y:S02]  /*152a0*/  R2UR UR34, R24 ;  /* 0x00000000182272ca */ /* 0x000fe400000e0000 */
[----:B------:R-:W-:Y:S01]  /*152b0*/  IADD3 R24, R21, 0x404, RZ ;  /* 0x0000040415187810 */ /* 0x000fe20007ffe0ff */
[----:B------:R-:W-:Y:S01]  /*152c0*/  IMAD.MOV.U32 R25, RZ, RZ, 0x40000040 ;  /* 0x40000040ff197424 */ /* 0x000fe200078e00ff */
[----:B------:R-:W-:Y:S01]  /*152d0*/  R2UR UR54, R8 ;  /* 0x00000000083672ca */ /* 0x000fe200000e0000 */
[----:B------:R-:W-:Y:S01]  /*152e0*/  IMAD.MOV.U32 R27, RZ, RZ, 0x40000040 ;  /* 0x40000040ff1b7424 */ /* 0x000fe200078e00ff */
[----:B------:R-:W-:-:S02]  /*152f0*/  R2UR UR55, R9 ;  /* 0x00000000093772ca */ /* 0x000fc400000e0000 */
[----:B------:R-:W-:Y:S01]  /*15300*/  R2UR UR30, R26 ;  /* 0x000000001a1e72ca */ /* 0x000fe200000e0000 */
[C---:B------:R-:W-:Y:S01]  /*15310*/  VIADD R26, R21.reuse, 0x406 ;  /* 0x00000406151a7836 */ /* 0x040fe20000000000 */
        /* <DEDUP_REMOVED lines=42> */
[----:B0-----:R-:W2:Y:S01]  /*155c0*/  LDL.64 R12, [R1+0x30] ;  /* 0x00003000010c7983 */ /* 0x001ea20000100a00 */
[----:B------:R-:W-:Y:S01]  /*155d0*/  WARPGROUP.ARRIVE ;  /* 0x00000000000079c5 */ /* 0x000fe20000000000 */
[----:B------:R-:W-:-:S02]  /*155e0*/  IMAD.MOV.U32 R8, RZ, RZ, R7 ;  /* 0x000000ffff087224 */ /* 0x000fc400078e0007 */
[----:B------:R0:W-:Y:S03]  /*155f0*/  STL.64 [R1+0xa0], R10 ;  /* 0x0000a00a01007387 */ /* 0x0001e60000100a00 */
[----:B------:R-:W-:Y:S01]  /*15600*/  HGMMA.64x128x16.F32 R24, gdesc[UR52], RZ, !UPT, gsb0 ;  /* 0x01e00000341879f0 */ /* 0x000fe2000c0008ff */
[----:B------:R-:W-:Y:S01]  /*15610*/  R2UR UR46, R8 ;  /* 0x00000000082e72ca */ /* 0x000fe200000e0000 */
[----:B------:R-:W-:-:S05]  /*15620*/  VIADD R8, R21, 0x402 ;  /* 0x0000040215087836 */ /* 0x000fca0000000000 */
[----:B------:R-:W-:Y:S01]  /*15630*/  R2UR UR26, R8 ;  /* 0x00000000081a72ca */ /* 0x000fe200000e0000 */
[C---:B------:R-:W-:Y:S01]  /*15640*/  VIADD R8, R21.reuse, 0x800 ;  /* 0x0000080015087836 */ /* 0x040fe20000000000 */
[----:B0-----:R-:W3:Y:S04]  /*15650*/  LDL.64 R10, [R1+0x28] ;  /* 0x00002800010a7983 */ /* 0x001ee80000100a00 */
[----:B------:R-:W-:Y:S01]  /*15660*/  R2UR UR14, R8 ;  /* 0x00000000080e72ca */ /* 0x000fe200000e0000 */
[----:B------:R0:W-:Y:S01]  /*15670*/  STL.64 [R1+0x98], R4 ;  /* 0x0000980401007387 */ /* 0x0001e20000100a00 */
[----:B------:R-:W-:Y:S02]  /*15680*/  IADD3 R8, R21, 0x804, RZ ;  /* 0x0000080415087810 */ /* 0x000fe40007ffe0ff */
[----:B------:R-:W-:-:S02]  /*15690*/  R2UR UR47, R9 ;  /* 0x00000000092f72ca */ /* 0x000fc400000e0000 */
[C---:B------:R-:W-:Y:S02]  /*156a0*/  R2UR UR27, R9.reuse ;  /* 0x00000000091b72ca */ /* 0x040fe400000e0000 */
[C---:B------:R-:W-:Y:S02]  /*156b0*/  R2UR UR15, R9.reuse ;  /* 0x00000000090f72ca */ /* 0x040fe400000e0000 */
[----:B------:R-:W-:Y:S02]  /*156c0*/  R2UR UR6, R8 ;  /* 0x00000000080672ca */ /* 0x000fe400000e0000 */
[----:B------:R-:W-:Y:S01]  /*156d0*/  R2UR UR7, R9 ;  /* 0x00000000090772ca */ /* 0x000fe200000e0000 */
[----:B0-----:R-:W4:Y:S04]  /*156e0*/  LDL.64 R4, [R1+0x20] ;  /* 0x0000200001047983 */ /* 0x001f280000100a00 */
[----:B------:R0:W-:Y:S04]  /*156f0*/  STL.64 [R1+0x90], R2 ;  /* 0x0000900201007387 */ /* 0x0001e80000100a00 */
[----:B------:R-:W2:Y:S04]  /*15700*/  LDL.64 R8, [R1+0x38] ;  /* 0x0000380001087983 */ /* 0x000ea80000100a00 */
[----:B0-----:R-:W4:Y:S01]  /*15710*/  LDL.64 R2, [R1+0x18] ;  /* 0x0000180001027983 */ /* 0x001f220000100a00 */
        /* <DEDUP_REMOVED lines=32> */
[----:B------:R-:W-:-:S02]  /*15920*/  VIADD R20, R21, 0x806 ;  /* 0x0000080615147836 */ /* 0x000fc40000000000 */
[----:B------:R-:W-:Y:S01]  /*15930*/  IMAD.MOV.U32 R21, RZ, RZ, 0x40000040 ;  /* 0x40000040ff157424 */ /* 0x000fe200078e00ff */
[----:B------:R-:W-:Y:S02]  /*15940*/  WARPGROUP.DEPBAR.LE gsb0, 0x0 ;  /* 0x00008000000079c5 */ /* 0x000fe40000010000 */
[----:B------:R-:W-:-:S06]  /*15950*/  WARPGROUP.ARRIVE ;  /* 0x00000000000079c5 */ /* 0x000fcc0000000000 */
[----:B------:R-:W-:Y:S03]  /*15960*/  HGMMA.64x128x16.F32 R24, gdesc[UR48], R24, gsb0 ;  /* 0x01e00000301879f0 */ /* 0x000fe60008000818 */
[----:B------:R-:W-:Y:S02]  /*15970*/  WARPGROUP.DEPBAR.LE gsb0, 0x0 ;  /* 0x00008000000079c5 */ /* 0x000fe40000010000 */
[----:B------:R-:W-:-:S07]  /*15980*/  WARPGROUP.ARRIVE ;  /* 0x00000000000079c5 */ /* 0x000fce0000000000 */
[----:B------:R-:W-:Y:S01]  /*15990*/  HGMMA.64x128x16.F32 R24, gdesc[UR44], R24, gsb0 ;  /* 0x01e000002c1879f0 */ /* 0x000fe20008000818 */
[----:B--2---:R-:W-:Y:S02]  /*159a0*/  R2UR UR32, R8 ;  /* 0x00000000082072ca */ /* 0x004fe400000e0000 */
[----:B------:R-:W-:Y:S02]  /*159b0*/  R2UR UR33, R9 ;  /* 0x00000000092172ca */ /* 0x000fe400000e0000 */
[----:B------:R-:W-:Y:S01]  /*159c0*/  R2UR UR28, R12 ;  /* 0x000000000c1c72ca */ /* 0x000fe200000e0000 */
[----:B------:R-:W2:Y:S01]  /*159d0*/  LDL.64 R8, [R1] ;  /* 0x0000000001087983 */ /* 0x000ea20000100a00 */
[----:B------:R-:W-:Y:S02]  /*159e0*/  WARPGROUP.DEPBAR.LE gsb0, 0x0 ;  /* 0x00008000000079c5 */ /* 0x000fe40000010000 */
[----:B------:R-:W-:-:S07]  /*159f0*/  WARPGROUP.ARRIVE ;  /* 0x00000000000079c5 */ /* 0x000fce0000000000 */
[----:B------:R-:W-:Y:S01]  /*15a00*/  HGMMA.64x128x16.F32 R24, gdesc[UR32], R24, gsb0 ;  /* 0x01e00000201879f0 */ /* 0x000fe20008000818 */
[----:B------:R-:W-:Y:S02]  /*15a10*/  R2UR UR29, R13 ;  /* 0x000000000d1d72ca */ /* 0x000fe400000e0000 */
[----:B---3--:R-:W-:Y:S02]  /*15a20*/  R2UR UR24, R10 ;  /* 0x000000000a1872ca */ /* 0x008fe400000e0000 */
[----:B------:R-:W-:Y:S01]  /*15a30*/  R2UR UR25, R11 ;  /* 0x000000000b1972ca */ /* 0x000fe200000e0000 */
[----:B------:R-:W-:Y:S02]  /*15a40*/  WARPGROUP.DEPBAR.LE gsb0, 0x0 ;  /* 0x00008000000079c5 */ /* 0x000fe40000010000 */
[----:B------:R-:W-:-:S06]  /*15a50*/  WARPGROUP.ARRIVE ;  /* 0x00000000000079c5 */ /* 0x000fcc0000000000 */
[----:B------:R-:W-:Y:S01]  /*15a60*/  HGMMA.64x128x16.F32 R24, gdesc[UR28], R24, gsb0 ;  /* 0x01e000001c1879f0 */ /* 0x000fe20008000818 */
[----:B------:R-:W-:Y:S02]  /*15a70*/  R2UR UR38, R20 ;  /* 0x00000000142672ca */ /* 0x000fe400000e0000 */
[----:B------:R-:W-:Y:S02]  /*15a80*/  R2UR UR39, R21 ;  /* 0x00000000152772ca */ /* 0x000fe400000e0000 */
[----:B------:R-:W3:Y:S01]  /*15a90*/  LDL.64 R20, [R1+0x8] ;  /* 0x0000080001147983 */ /* 0x000ee20000100a00 */
[----:B----4-:R-:W-:Y:S02]  /*15aa0*/  R2UR UR20, R4 ;  /* 0x00000000041472ca */ /* 0x010fe400000e0000 */
[----:B------:R-:W-:Y:S01]  /*15ab0*/  R2UR UR21, R5 ;  /* 0x00000000051572ca */ /* 0x000fe200000e0000 */
[----:B------:R0:W5:Y:S01]  /*15ac0*/  LDL.LU.64 R12, [R1+0xa8] ;  /* 0x0000a800010c7983 */ /* 0x0001620000300a00 */
[----:B------:R-:W-:-:S02]  /*15ad0*/  R2UR UR16, R2 ;  /* 0x00000000021072ca */ /* 0x000fc400000e0000 */
[----:B------:R-:W-:Y:S01]  /*15ae0*/  R2UR UR17, R3 ;  /* 0x00000000031172ca */ /* 0x000fe200000e0000 */
[----:B------:R0:W5:Y:S04]  /*15af0*/  LDL.LU.64 R10, [R1+0xa0] ;  /* 0x0000a000010a7983 */ /* 0x0001680000300a00 */
[----:B------:R0:W5:Y:S04]  /*15b00*/  LDL.LU.64 R4, [R1+0x98] ;  /* 0x0000980001047983 */ /* 0x0001680000300a00 */
[----:B------:R0:W5:Y:S01]  /*15b10*/  LDL.LU.64 R2, [R1+0x90] ;  /* 0x0000900001027983 */ /* 0x0001620000300a00 */
[----:B------:R-:W-:-:S02]  /*15b20*/  WARPGROUP.DEPBAR.LE gsb0, 0x0 ;  /* 0x00008000000079c5 */ /* 0x000fc40000010000 */
[----:B------:R-:W-:-:S06]  /*15b30*/  WARPGROUP.ARRIVE ;  /* 0x00000000000079c5 */ /* 0x000fcc0000000000 */
[----:B------:R-:W-:Y:S03]  /*15b40*/  HGMMA.64x128x16.F32 R24, gdesc[UR24], R24, gsb0 ;  /* 0x01e00000181879f0 */ /* 0x000fe60008000818 */
[----:B------:R-:W-:Y:S02]  /*15b50*/  WARPGROUP.DEPBAR.LE gsb0, 0x0 ;  /* 0x00008000000079c5 */ /* 0x000fe40000010000 */
[----:B------:R-:W-:-:S07]  /*15b60*/  WARPGROUP.ARRIVE ;  /* 0x00000000000079c5 */ /* 0x000fce0000000000 */
[----:B------:R-:W-:Y:S01]  /*15b70*/  HGMMA.64x128x16.F32 R24, gdesc[UR20], R24, gsb0 ;  /* 0x01e00000141879f0 */ /* 0x000fe20008000818 */
[----:B---3--:R-:W-:Y:S02]  /*15b80*/  R2UR UR12, R20 ;  /* 0x00000000140c72ca */ /* 0x008fe400000e0000 */
        /* <DEDUP_REMOVED lines=8> */
[----:B------:R-:W-:Y:S01]  /*15c10*/  HGMMA.64x128x16.F32 R24, gdesc[UR12], R24, gsb0 ;  /* 0x01e000000c1879f0 */ /* 0x000fe20008000818 */
[----:B------:R-:W-:Y:S01]  /*15c20*/  UMOV UR4, UR56 ;  /* 0x0000003800047c82 */ /* 0x000fe20008000000 */
[----:B------:R-:W-:Y:S01]  /*15c30*/  UMOV UR5, UR57 ;  /* 0x0000003900057c82 */ /* 0x000fe20008000000 */
        /* <DEDUP_REMOVED lines=12> */
.L_x_2668:
[----:B------:R-:W-:Y:S01]  /*15d00*/  SHF.L.U32 R7, R14, 0x1f, RZ ;  /* 0x0000001f0e077819 */ /* 0x000fe200000006ff */
[----:B-----5:R-:W-:-:S04]  /*15d10*/  IMAD R14, R6, 0x8, R2 ;  /* 0x00000008060e7824 */ /* 0x020fc800078e0202 */
[----:B------:R0:W1:Y:S01]  /*15d20*/  SYNCS.PHASECHK.TRANS64.TRYWAIT P3, [R14+URZ+0x34850], R7 ;  /* 0x034850070e0075a7 */ /* 0x000062000806017f */
[----:B------:R-:W-:Y:S05]  /*15d30*/  @!P0 BRA `(.L_x_2669) ;  /* 0x0000000000048947 */ /* 0x000fea0003800000 */
[----:B------:R-:W-:Y:S01]  /*15d40*/  BPT.TRAP 0x1 ;  /* 0x000000040000795c */ /* 0x000fe20000300000 */
.L_x_2669:
[----:B------:R-:W-:Y:S04]  /*15d50*/  BSSY B2, `(.L_x_2670) ;  /* 0x0000004000027945 */ /* 0x000fe80003800000 */
[----:B-1----:R-:W-:Y:S05]  /*15d60*/  @P3 BRA `(.L_x_2671) ;  /* 0x0000000000083947 */ /* 0x002fea0003800000 */
[----:B------:R-:W1:Y:S02]  /*15d70*/  SYNCS.PHASECHK.TRANS64.TRYWAIT P3, [R14+URZ+0x34850], R7 ;  /* 0x034850070e0075a7 */ /* 0x000e64000806017f */
[----:B-1----:R-:W-:Y:S05]  /*15d80*/  @!P3 BRA `(.L_x_2672) ;  /* 0x0000012400f0b947 */ /* 0x002fea0003800000 */
.L_x_2671:
[----:B------:R-:W-:Y:S05]  /*15d90*/  BSYNC B2 ;  /* 0x0000000000027941 */ /* 0x000fea0003800000 */
.L_x_2670:
[----:B01----:R-:W-:Y:S01]  /*15da0*/  IADD3 R7, R2, 0x400, RZ ;  /* 0x0000040002077810 */ /* 0x003fe20007ffe0ff */
[----:B------:R-:W-:Y:S01]  /*15db0*/  WARPGROUP.ARRIVE ;  /* 0x00000000000079c5 */ /* 0x000fe20000000000 */
[----:B------:R-:W-:Y:S01]  /*15dc0*/  MOV R9, 0x40000040 ;  /* 0x4000004000097802 */ /* 0x000fe20000000f00 */
[----:B------:R-:W-:Y:S01]  /*15dd0*/  FMUL.FTZ R21, R27, UR59 ;  /* 0x0000003b1b157c20 */ /* 0x000fe20008410000 */
[----:B------:R-:W-:Y:S01]  /*15de0*/  SHF.R.U32.HI R7, RZ, 0x4, R7 ;  /* 0x00000004ff077819 */ /* 0x000fe20000011607 */
[----:B------:R-:W-:Y:S01]  /*15df0*/  FMUL.FTZ R27, R31, UR59 ;  /* 0x0000003b1f1b7c20 */ /* 0x000fe20008410000 */
[----:B------:R-:W-:Y:S01]  /*15e00*/  FMUL.FTZ R31, R33, UR59 ;  /* 0x0000003b211f7c20 */ /* 0x000fe20008410000 */
[----:B------:R-:W-:Y:S01]  /*15e10*/  FMUL.FTZ R33, R36, UR59 ;  /* 0x0000003b24217c20 */ /* 0x000fe20008410000 */
[----:B------:R-:W-:Y:S01]  /*15e20*/  LOP3.LUT R7, R7, 0x3fff, RZ, 0xc0, !PT ;  /* 0x00003fff07077812 */ /* 0x000fe200078ec0ff */
[----:B------:R-:W-:Y:S01]  /*15e30*/  FMUL.FTZ R36, R40, UR59 ;  /* 0x0000003b28247c20 */ /* 0x000fe20008410000 */
[----:B------:R-:W-:Y:S01]  /*15e40*/  FMUL.FTZ R40, R48, UR59 ;  /* 0x0000003b30287c20 */ /* 0x000fe20008410000 */
[----:B------:R-:W-:Y:S01]  /*15e50*/  FMUL.FTZ R48, R56, UR59 ;  /* 0x0000003b38307c20 */ /* 0x000fe20008410000 */
[----:B------:R-:W-:Y:S01]  /*15e60*/  LOP3.LUT R7, R7, 0x4000000, RZ, 0xfc, !PT ;  /* 0x0400000007077812 */ /* 0x000fe200078efcff */
[----:B------:R-:W-:-:S02]  /*15e70*/  IMAD.IADD R56, R205, 0x1, R200 ;  /* 0x00000001cd387824 */ /* 0x000fc400078e02c8 */
[----:B------:R-:W-:Y:S01]  /*15e80*/  FMUL.FTZ R20, R25, UR59 ;  /* 0x0000003b19147c20 */ /* 0x000fe20008410000 */
[----:B------:R-:W-:Y:S01]  /*15e90*/  FMUL.FTZ R25, R28, UR59 ;  /* 0x0000003b1c197c20 */ /* 0x000fe20008410000 */
[----:B------:R-:W-:Y:S01]  /*15ea0*/  FMUL.FTZ R15, R26, UR59 ;  /* 0x0000003b1a0f7c20 */ /* 0x000fe20008410000 */
[----:B------:R-:W-:Y:S02]  /*15eb0*/  IMAD R6, R6, 0x800, R7 ;  /* 0x0000080006067824 */ /* 0x000fe400078e0207 */
[----:B------:R-:W-:Y:S01]  /*15ec0*/  FMUL.FTZ R26, R29, UR59 ;  /* 0x0000003b1d1a7c20 */ /* 0x000fe20008410000 */
[----:B------:R-:W-:Y:S01]  /*15ed0*/  IMAD.MOV.U32 R7, RZ, RZ, 0x40000040 ;  /* 0x40000040ff077424 */ /* 0x000fe200078e00ff */
[----:B------:R-:W-:Y:S01]  /*15ee0*/  MUFU.TANH R20, R20 ;  /* 0x0000001400147308 */ /* 0x000fe20000002400 */
[C---:B------:R-:W-:Y:S01]  /*15ef0*/  VIADD R8, R6.reuse, 0x80 ;  /* 0x0000008006087836 */ /* 0x040fe20000000000 */
        /* <DEDUP_REMOVED lines=15> */
[----:B------:R-:W-:Y:S01]  /*15ff0*/  HGMMA.64x128x16.F32 R88, R180, gdesc[UR4].tnspB, R88, gsb0 ;  /* 0x41e00004b4587df0 */ /* 0x000fe20008000858 */
[----:B------:R-:W-:Y:S01]  /*16000*/  R2UR UR6, R8 ;  /* 0x00000000080672ca */ /* 0x000fe200000e0000 */
[----:B------:R-:W-:Y:S01]  /*16010*/  VIADD R8, R6, 0x100 ;  /* 0x0000010006087836 */ /* 0x000fe20000000000 */
[----:B------:R-:W-:Y:S01]  /*16020*/  R2UR UR7, R9 ;  /* 0x00000000090772ca */ /* 0x000fe200000e0000 */
[----:B------:R-:W-:Y:S01]  /*16030*/  IMAD.MOV.U32 R9, RZ, RZ, 0x40000040 ;  /* 0x40000040ff097424 */ /* 0x000fe200078e00ff */
        /* <DEDUP_REMOVED lines=17> */
[----:B------:R-:W-:Y:S01]  /*16150*/  FMUL.FTZ R63, R63, UR59 ;  /* 0x0000003b3f3f7c20 */ /* 0x000fe20008410000 */
[----:B------:R-:W-:Y:S01]  /*16160*/  ULDC UR4, c[0x0][0x988] ;  /* 0x0002620000047ab9 */ /* 0x000fe20000000800 */
[----:B------:R-:W-:Y:S01]  /*16170*/  FMUL.FTZ R43, R43, UR59 ;  /* 0x0000003b2b2b7c20 */ /* 0x000fe20008410000 */
        /* <DEDUP_REMOVED lines=21> */
[----:B------:R-:W-:Y:S01]  /*162d0*/  @!P1 VIADD R13, R13, 0x34840 ;  /* 0x000348400d0d9836 */ /* 0x000fe20000000000 */
[----:B------:R-:W-:-:S04]  /*162e0*/  @!P1 IADD3 R14, R14, 0x34860, RZ ;  /* 0x000348600e0e9810 */ /* 0x000fc80007ffe0ff */
[----:B------:R-:W-:Y:S02]  /*162f0*/  @!P1 PRMT R13, RZ, 0x654, R13 ;  /* 0x00000654ff0d9816 */ /* 0x000fe4000000000d */
[----:B------:R-:W5:Y:S01]  /*16300*/  MUFU.TANH R36, R36 ;  /* 0x0000002400247308 */ /* 0x000f620000002400 */
[----:B------:R-:W-:-:S07]  /*16310*/  @!P1 PRMT R14, RZ, 0x654, R14 ;  /* 0x00000654ff0e9816 */ /* 0x000fce000000000e */
[----:B------:R-:W5:Y:S08]  /*16320*/  MUFU.TANH R37, R37 ;  /* 0x0000002500257308 */ /* 0x000f700000002400 */
        /* <DEDUP_REMOVED lines=9> */
[----:B------:R-:W5:Y:S01]  /*163c0*/  MUFU.TANH R53, R53 ;  /* 0x0000003500357308 */ /* 0x000f620000002400 */
[----:B------:R-:W-:-:S02]  /*163d0*/  WARPGROUP.DEPBAR.LE gsb0, 0x0 ;  /* 0x00008000000079c5 */ /* 0x000fc40000010000 */
[----:B------:R-:W-:-:S05]  /*163e0*/  WARPGROUP.ARRIVE ;  /* 0x00000000000079c5 */ /* 0x000fca0000000000 */
[----:B------:R-:W5:Y:S01]  /*163f0*/  MUFU.TANH R57, R57 ;  /* 0x0000003900397308 */ /* 0x000f620000002400 */
[----:B------:R-:W-:Y:S01]  /*16400*/  HGMMA.64x128x16.F32 R88, R176, gdesc[UR4].tnspB, R88, gsb0 ;  /* 0x41e00004b0587df0 */ /* 0x000fe20008000858 */
[----:B------:R-:W-:Y:S01]  /*16410*/  R2UR UR6, R8 ;  /* 0x00000000080672ca */ /* 0x000fe200000e0000 */
[----:B------:R-:W-:Y:S01]  /*16420*/  VIADD R8, R6, 0x180 ;  /* 0x0000018006087836 */ /* 0x000fe20000000000 */
[----:B------:R-:W-:Y:S02]  /*16430*/  R2UR UR7, R9 ;  /* 0x00000000090772ca */ /* 0x000fe400000e0000 */
[----:B------:R-:W-:Y:S02]  /*16440*/  MOV R9, 0x40000040 ;  /* 0x4000004000097802 */ /* 0x000fe40000000f00 */
        /* <DEDUP_REMOVED lines=43> */
[----:B------:R-:W-:Y:S02]  /*16700*/  R2UR UR7, R9 ;  /* 0x00000000090772ca */ /* 0x000fe400000e0000 */
[----:B------:R-:W0:Y:S01]  /*16710*/  @P2 LDC R9, c[0x0][0x44c] ;  /* 0x00011300ff092b82 */ /* 0x000e220000000800 */
[----:B------:R-:W-:-:S07]  /*16720*/  R2UR UR6, R8 ;  /* 0x00000000080672ca */ /* 0x000fce00000e0000 */
[----:B------:R-:W1:Y:S01]  /*16730*/  @P2 LDC R8, c[0x0][0x450] ;  /* 0x00011400ff082b82 */ /* 0x000e620000000800 */
[----:B0-----:R-:W-:-:S05]  /*16740*/  @P2 IMAD.HI.U32 R9, R56, R9, RZ ;  /* 0x0000000938092227 */ /* 0x001fca00078e00ff */
[----:B-1----:R-:W-:Y:S01]  /*16750*/  @P2 SHF.R.U32.HI R56, RZ, R8, R9 ;  /* 0x00000008ff382219 */ /* 0x002fe20000011609 */
[----:B------:R-:W-:Y:S01]  /*16760*/  IMAD.MOV.U32 R9, RZ, RZ, 0x40000040 ;  /* 0x40000040ff097424 */ /* 0x000fe200078e00ff */
[----:B------:R-:W-:-:S03]  /*16770*/  IADD3 R8, R6, 0x280, RZ ;  /* 0x0000028006087810 */ /* 0x000fc60007ffe0ff */
[----:B------:R-:W0:Y:S01]  /*16780*/  SHFL.IDX PT, R69, R56, RZ, 0x1c1f ;  /* 0x001c1fff38457589 */ /* 0x000e2200000e0000 */
[----:B------:R-:W-:Y:S02]  /*16790*/  WARPGROUP.DEPBAR.LE gsb0, 0x0 ;  /* 0x00008000000079c5 */ /* 0x000fe40000010000 */
[----:B------:R-:W-:-:S06]  /*167a0*/  WARPGROUP.ARRIVE ;  /* 0x00000000000079c5 */ /* 0x000fcc0000000000 */
[----:B------:R-:W-:Y:S01]  /*167b0*/  HGMMA.64x128x16.F32 R88, R164, gdesc[UR4].tnspB, R88, gsb0 ;  /* 0x41e00004a4587df0 */ /* 0x000fe20008000858 */
[----:B------:R-:W-:Y:S01]  /*167c0*/  R2UR UR7, R9 ;  /* 0x00000000090772ca */ /* 0x000fe200000e0000 */
[----:B------:R-:W-:Y:S01]  /*167d0*/  IMAD.MOV.U32 R9, RZ, RZ, -0x80 ;  /* 0xffffff80ff097424 */ /* 0x000fe200078e00ff */
[----:B------:R-:W-:Y:S01]  /*167e0*/  R2UR UR6, R8 ;  /* 0x00000000080672ca */ /* 0x000fe200000e0000 */
[----:B------:R-:W-:Y:S01]  /*167f0*/  FMUL.FTZ R8, R72, UR59 ;  /* 0x0000003b48087c20 */ /* 0x000fe20008410000 */
[----:B------:R-:W-:Y:S01]  /*16800*/  FMUL.FTZ R72, R77, UR59 ;  /* 0x0000003b4d487c20 */ /* 0x000fe20008410000 */
[----:B------:R-:W-:Y:S02]  /*16810*/  IMAD R9, R12, R9, 0x1 ;  /* 0x000000010c097424 */ /* 0x000fe400078e0209 */
[----:B------:R-:W-:Y:S01]  /*16820*/  FMUL.FTZ R77, R80, UR59 ;  /* 0x0000003b504d7c20 */ /* 0x000fe20008410000 */
[----:B------:R-:W-:Y:S01]  /*16830*/  FMUL.FTZ R80, R81, UR59 ;  /* 0x0000003b51507c20 */ /* 0x000fe20008410000 */
[----:B------:R-:W1:Y:S01]  /*16840*/  MUFU.TANH R8, R8 ;  /* 0x0000000800087308 */ /* 0x000e620000002400 */
[----:B------:R-:W-:-:S05]  /*16850*/  IADD3 R9, R202, R9, -R204 ;  /* 0x00000009ca097210 */ /* 0x000fca0007ffe8cc */
[----:B------:R-:W-:Y:S02]  /*16860*/  IMAD.IADD R9, R9, 0x1, -R201 ;  /* 0x0000000109097824 */ /* 0x000fe400078e0ac9 */
[----:B------:R-:W1:Y:S03]  /*16870*/  MUFU.TANH R72, R72 ;  /* 0x0000004800487308 */ /* 0x000e660000002400 */
[----:B0-----:R-:W-:-:S04]  /*16880*/  IADD3 R69, R9, R69, RZ ;  /* 0x0000004509457210 */ /* 0x001fc80007ffe0ff */
[C---:B------:R-:W-:Y:S01]  /*16890*/  ISETP.GT.AND P5, PT, R69.reuse, RZ, PT ;  /* 0x000000ff4500720c */ /* 0x040fe20003fa4270 */
[----:B------:R-:W0:Y:S01]  /*168a0*/  MUFU.TANH R77, R77 ;  /* 0x0000004d004d7308 */ /* 0x000e220000002400 */
[----:B------:R-:W-:Y:S02]  /*168b0*/  ISETP.GT.AND P6, PT, R69, 0x1, PT ;  /* 0x000000014500780c */ /* 0x000fe40003fc4270 */
[----:B------:R-:W-:Y:S02]  /*168c0*/  FSEL R42, R7, -INF , P5 ;  /* 0xff800000072a7808 */ /* 0x000fe40002800000 */
[----:B------:R-:W-:Y:S02]  /*168d0*/  ISETP.GT.AND P3, PT, R69, 0x8, PT ;  /* 0x000000084500780c */ /* 0x000fe40003f64270 */
[----:B------:R-:W-:Y:S01]  /*168e0*/  FSEL R20, R20, -INF , P6 ;  /* 0xff80000014147808 */ /* 0x000fe20003000000 */
[----:B------:R-:W0:Y:S01]  /*168f0*/  MUFU.TANH R80, R80 ;  /* 0x0000005000507308 */ /* 0x000e220000002400 */
[----:B------:R-:W-:-:S02]  /*16900*/  FMNMX.FTZ R7, R42, R11, !PT ;  /* 0x0000000b2a077209 */ /* 0x000fc40007810000 */
[----:B------:R-:W-:Y:S02]  /*16910*/  ISETP.GT.AND P4, PT, R69, 0x9, PT ;  /* 0x000000094500780c */ /* 0x000fe40003f84270 */
[----:B------:R-:W-:Y:S02]  /*16920*/  FSEL R25, R25, -INF , P3 ;  /* 0xff80000019197808 */ /* 0x000fe40001800000 */
[----:B------:R-:W-:Y:S02]  /*16930*/  FMNMX.FTZ R7, R20, R7, !PT ;  /* 0x0000000714077209 */ /* 0x000fe40007810000 */
[----:B------:R-:W-:Y:S02]  /*16940*/  ISETP.GT.AND P5, PT, R69, 0x10, PT ;  /* 0x000000104500780c */ /* 0x000fe40003fa4270 */
[----:B--2---:R-:W-:Y:S02]  /*16950*/  FSEL R26, R26, -INF , P4 ;  /* 0xff8000001a1a7808 */ /* 0x004fe40002000000 */
[----:B------:R-:W-:-:S02]  /*16960*/  FMNMX.FTZ R7, R25, R7, !PT ;  /* 0x0000000719077209 */ /* 0x000fc40007810000 */
[C---:B------:R-:W-:Y:S02]  /*16970*/  ISETP.GT.AND P6, PT, R69.reuse, 0x11, PT ;  /* 0x000000114500780c */ /* 0x040fe40003fc4270 */
[----:B---3--:R-:W-:Y:S02]  /*16980*/  FSEL R28, R28, -INF , P5 ;  /* 0xff8000001c1c7808 */ /* 0x008fe40002800000 */
[----:B------:R-:W-:Y:S02]  /*16990*/  FMNMX.FTZ R7, R26, R7, !PT ;  /* 0x000000071a077209 */ /* 0x000fe40007810000 */
[----:B------:R-:W-:Y:S02]  /*169a0*/  ISETP.GT.AND P3, PT, R69, 0x18, PT ;  /* 0x000000184500780c */ /* 0x000fe40003f64270 */
[----:B----4-:R-:W-:Y:S02]  /*169b0*/  FSEL R31, R31, -INF , P6 ;  /* 0xff8000001f1f7808 */ /* 0x010fe40003000000 */
[----:B------:R-:W-:-:S02]  /*169c0*/  FMNMX.FTZ R7, R28, R7, !PT ;  /* 0x000000071c077209 */ /* 0x000fc40007810000 */
[----:B------:R-:W-:Y:S02]  /*169d0*/  ISETP.GT.AND P4, PT, R69, 0x19, PT ;  /* 0x000000194500780c */ /* 0x000fe40003f84270 */
[----:B-----5:R-:W-:Y:S02]  /*169e0*/  FSEL R33, R33, -INF , P3 ;  /* 0xff80000021217808 */ /* 0x020fe40001800000 */
        /* <DEDUP_REMOVED lines=39> */
[----:B------:R-:W-:Y:S02]  /*16c60*/  WARPGROUP.DEPBAR.LE gsb0, 0x0 ;  /* 0x00008000000079c5 */ /* 0x000fe40000010000 */
[----:B------:R-:W-:Y:S01]  /*16c70*/  FMNMX.FTZ R7, R52, R7, !PT ;  /* 0x0000000734077209 */ /* 0x000fe20007810000 */
[----:B------:R-:W-:Y:S01]  /*16c80*/  WARPGROUP.ARRIVE ;  /* 0x00000000000079c5 */ /* 0x000fe20000000000 */
[----:B------:R-:W-:-:S02]  /*16c90*/  ISETP.GT.AND P6, PT, R69, 0x51, PT ;  /* 0x000000514500780c */ /* 0x000fc40003fc4270 */
[----:B------:R-:W-:Y:S02]  /*16ca0*/  FSEL R57, R57, -INF , P5 ;  /* 0xff80000039397808 */ /* 0x000fe40002800000 */
[----:B------:R-:W-:Y:S01]  /*16cb0*/  FMNMX.FTZ R7, R53, R7, !PT ;  /* 0x0000000735077209 */ /* 0x000fe20007810000 */
[----:B------:R-:W-:Y:S01]  /*16cc0*/  HGMMA.64x128x16.F32 R88, R160, gdesc[UR4].tnspB, R88, gsb0 ;  /* 0x41e00004a0587df0 */ /* 0x000fe20008000858 */
[----:B------:R-:W-:Y:S02]  /*16cd0*/  ISETP.GT.AND P3, PT, R69, 0x58, PT ;  /* 0x000000584500780c */ /* 0x000fe40003f64270 */
[----:B------:R-:W-:Y:S02]  /*16ce0*/  FSEL R60, R60, -INF , P6 ;  /* 0xff8000003c3c7808 */ /* 0x000fe40003000000 */
[----:B------:R-:W-:Y:S02]  /*16cf0*/  FMNMX.FTZ R7, R57, R7, !PT ;  /* 0x0000000739077209 */ /* 0x000fe40007810000 */
[----:B------:R-:W-:-:S02]  /*16d00*/  ISETP.GT.AND P4, PT, R69, 0x59, PT ;  /* 0x000000594500780c */ /* 0x000fc40003f84270 */
[----:B------:R-:W-:Y:S02]  /*16d10*/  FSEL R61, R61, -INF , P3 ;  /* 0xff8000003d3d7808 */ /* 0x000fe40001800000 */
[----:B------:R-:W-:Y:S02]  /*16d20*/  FMNMX.FTZ R7, R60, R7, !PT ;  /* 0x000000073c077209 */ /* 0x000fe40007810000 */
[----:B------:R-:W-:Y:S02]  /*16d30*/  ISETP.GT.AND P5, PT, R69, 0x60, PT ;  /* 0x000000604500780c */ /* 0x000fe40003fa4270 */
[----:B------:R-:W-:Y:S02]  /*16d40*/  FSEL R64, R64, -INF , P4 ;  /* 0xff80000040407808 */ /* 0x000fe40002000000 */
[----:B------:R-:W-:Y:S02]  /*16d50*/  FMNMX.FTZ R7, R61, R7, !PT ;  /* 0x000000073d077209 */ /* 0x000fe40007810000 */
[----:B-1----:R-:W-:Y:S01]  /*16d60*/  FSEL R76, R8, -INF , P5 ;  /* 0xff800000084c7808 */ /* 0x002fe20002800000 */
[----:B------:R-:W-:Y:S01]  /*16d70*/  FMUL.FTZ R8, R84, UR59 ;  /* 0x0000003b54087c20 */ /* 0x000fe20008410000 */
[C---:B------:R-:W-:Y:S01]  /*16d80*/  ISETP.GT.AND P6, PT, R69.reuse, 0x61, PT ;  /* 0x000000614500780c */ /* 0x040fe20003fc4270 */
[----:B------:R-:W-:Y:S01]  /*16d90*/  FMUL.FTZ R84, R86, UR59 ;  /* 0x0000003b56547c20 */ /* 0x000fe20008410000 */
[----:B------:R-:W-:Y:S01]  /*16da0*/  FMNMX.FTZ R7, R64, R7, !PT ;  /* 0x0000000740077209 */ /* 0x000fe20007810000 */
[----:B------:R1:W2:Y:S01]  /*16db0*/  SHFL.IDX PT, R86, R56, 0x1, 0x1c1f ;  /* 0x003c1f0038567f89 */ /* 0x0002a200000e0000 */
[C---:B------:R-:W-:Y:S01]  /*16dc0*/  ISETP.GT.AND P3, PT, R69.reuse, 0x68, PT ;  /* 0x000000684500780c */ /* 0x040fe20003f64270 */
[----:B------:R-:W3:Y:S01]  /*16dd0*/  MUFU.TANH R8, R8 ;  /* 0x0000000800087308 */ /* 0x000ee20000002400 */
[----:B------:R-:W-:-:S02]  /*16de0*/  ISETP.GT.AND P4, PT, R69, 0x69, PT ;  /* 0x000000694500780c */ /* 0x000fc40003f84270 */
[----:B------:R-:W-:Y:S02]  /*16df0*/  FSEL R65, R65, -INF , P6 ;  /* 0xff80000041417808 */ /* 0x000fe40003000000 */
[----:B------:R-:W-:Y:S02]  /*16e00*/  FMNMX.FTZ R7, R76, R7, !PT ;  /* 0x000000074c077209 */ /* 0x000fe40007810000 */
[----:B------:R-:W-:Y:S01]  /*16e10*/  FSEL R68, R68, -INF , P3 ;  /* 0xff80000044447808 */ /* 0x000fe20001800000 */
[----:B-1----:R1:W-:Y:S01]  /*16e20*/  MUFU.TANH R56, R84 ;  /* 0x0000005400387308 */ /* 0x0023e20000002400 */
[----:B------:R-:W-:Y:S02]  /*16e30*/  FSEL R72, R72, -INF , P4 ;  /* 0xff80000048487808 */ /* 0x000fe40002000000 */
[C---:B------:R-:W-:Y:S02]  /*16e40*/  ISETP.GT.AND P5, PT, R69.reuse, 0x70, PT ;  /* 0x000000704500780c */ /* 0x040fe40003fa4270 */
[----:B------:R-:W-:-:S02]  /*16e50*/  ISETP.GT.AND P6, PT, R69, 0x71, PT ;  /* 0x000000714500780c */ /* 0x000fc40003fc4270 */
[C---:B------:R-:W-:Y:S02]  /*16e60*/  ISETP.GT.AND P3, PT, R69.reuse, 0x78, PT ;  /* 0x000000784500780c */ /* 0x040fe40003f64270 */
[----:B------:R-:W-:Y:S01]  /*16e70*/  ISETP.GT.AND P4, PT, R69, 0x79, PT ;  /* 0x000000794500780c */ /* 0x000fe20003f84270 */
[----:B-1----:R-:W-:Y:S01]  /*16e80*/  FMUL.FTZ R84, R87, UR59 ;  /* 0x0000003b57547c20 */ /* 0x002fe20008410000 */
[----:B------:R-:W-:Y:S02]  /*16e90*/  FMNMX.FTZ R69, R65, R7, !PT ;  /* 0x0000000741457209 */ /* 0x000fe40007810000 */
[----:B------:R-:W1:Y:S01]  /*16ea0*/  MUFU.TANH R7, R85 ;  /* 0x0000005500077308 */ /* 0x000e620000002400 */
[----:B0-----:R-:W-:Y:S01]  /*16eb0*/  FSEL R77, R77, -INF , P5 ;  /* 0xff8000004d4d7808 */ /* 0x001fe20002800000 */
[----:B--2---:R-:W-:Y:S01]  /*16ec0*/  IMAD.IADD R9, R9, 0x1, R86 ;  /* 0x0000000109097824 */ /* 0x004fe200078e0256 */
[----:B------:R-:W-:Y:S02]  /*16ed0*/  FMNMX.FTZ R69, R68, R69, !PT ;  /* 0x0000004544457209 */ /* 0x000fe40007810000 */
[----:B------:R-:W-:-:S02]  /*16ee0*/  FSEL R80, R80, -INF , P6 ;  /* 0xff80000050507808 */ /* 0x000fc40003000000 */
[----:B------:R-:W-:Y:S01]  /*16ef0*/  FMNMX.FTZ R81, R72, R69, !PT ;  /* 0x0000004548517209 */ /* 0x000fe20007810000 */
[----:B------:R-:W-:Y:S01]  /*16f00*/  MUFU.TANH R84, R84 ;  /* 0x0000005400547308 */ /* 0x000fe20000002400 */
[----:B------:R-:W-:Y:S02]  /*16f10*/  ISETP.GT.AND P5, PT, R9, 0x1, PT ;  /* 0x000000010900780c */ /* 0x000fe40003fa4270 */
[----:B------:R-:W-:Y:S02]  /*16f20*/  FMNMX.FTZ R81, R77, R81, !PT ;  /* 0x000000514d517209 */ /* 0x000fe40007810000 */
[----:B------:R-:W-:Y:S02]  /*16f30*/  FSEL R21, R21, -INF , P5 ;  /* 0xff80000015157808 */ /* 0x000fe40002800000 */
[----:B------:R-:W-:Y:S01]  /*16f40*/  ISETP.GT.AND P5, PT, R9, 0x9, PT ;  /* 0x000000090900780c */ /* 0x000fe20003fa4270 */
[----:B------:R3:W-:Y:S03]  /*16f50*/  MUFU.TANH R69, R62 ;  /* 0x0000003e00457308 */ /* 0x0007e60000002400 */
[----:B------:R-:W-:-:S02]  /*16f60*/  FSEL R27, R27, -INF , P5 ;  /* 0xff8000001b1b7808 */ /* 0x000fc40002800000 */
[C---:B------:R-:W-:Y:S02]  /*16f70*/  ISETP.GT.AND P5, PT, R9.reuse, 0x11, PT ;  /* 0x000000110900780c */ /* 0x040fe40003fa4270 */
[----:B---3--:R-:W-:Y:S02]  /*16f80*/  FSEL R62, R8, -INF , P3 ;  /* 0xff800000083e7808 */ /* 0x008fe40001800000 */
[----:B------:R-:W-:Y:S02]  /*16f90*/  FMNMX.FTZ R8, R80, R81, !PT ;  /* 0x0000005150087209 */ /* 0x000fe40007810000 */
[----:B------:R1:W0:Y:S01]  /*16fa0*/  MUFU.TANH R81, R63 ;  /* 0x0000003f00517308 */ /* 0x0002220000002400 */
[----:B------:R-:W-:Y:S02]  /*16fb0*/  FSEL R30, R30, -INF , P5 ;  /* 0xff8000001e1e7808 */ /* 0x000fe40002800000 */
[----:B------:R-:W-:-:S04]  /*16fc0*/  ISETP.GT.AND P5, PT, R9, 0x19, PT ;  /* 0x000000190900780c */ /* 0x000fc80003fa4270 */
[----:B------:R-:W-:Y:S02]  /*16fd0*/  FSEL R34, R34, -INF , P5 ;  /* 0xff80000022227808 */ /* 0x000fe40002800000 */
[----:B-1----:R-:W-:Y:S02]  /*16fe0*/  FSEL R63, R7, -INF , P4 ;  /* 0xff800000073f7808 */ /* 0x002fe40002000000 */
[----:B------:R-:W-:Y:S02]  /*16ff0*/  FMNMX.FTZ R7, R62, R8, !PT ;  /* 0x000000083e077209 */ /* 0x000fe40007810000 */
[----:B------:R-:W-:Y:S02]  /*17000*/  ISETP.GT.AND P4, PT, R9, RZ, PT ;  /* 0x000000ff0900720c */ /* 0x000fe40003f84270 */
[----:B------:R-:W-:Y:S02]  /*17010*/  FMNMX.FTZ R7, R63, R7, !PT ;  /* 0x000000073f077209 */ /* 0x000fe40007810000 */
[----:B------:R-:W-:-:S03]  /*17020*/  ISETP.GT.AND P5, PT, R9, 0x21, PT ;  /* 0x000000210900780c */ /* 0x000fc60003fa4270 */
[----:B------:R-:W1:Y:S01]  /*17030*/  SHFL.BFLY PT, R8, R7, 0x2, 0x1f ;  /* 0x0c401f0007087f89 */ /* 0x000e6200000e0000 */
[----:B------:R-:W-:Y:S02]  /*17040*/  FSEL R43, R43, -INF , P5 ;  /* 0xff8000002b2b7808 */ /* 0x000fe40002800000 */
[----:B------:R-:W-:-:S04]  /*17050*/  ISETP.GT.AND P5, PT, R9, 0x29, PT ;  /* 0x000000290900780c */ /* 0x000fc80003fa4270 */
[----:B------:R-:W-:Y:S02]  /*17060*/  FSEL R47, R47, -INF , P5 ;  /* 0xff8000002f2f7808 */ /* 0x000fe40002800000 */
[----:B------:R-:W-:-:S04]  /*17070*/  ISETP.GT.AND P5, PT, R9, 0x31, PT ;  /* 0x000000310900780c */ /* 0x000fc80003fa4270 */
[----:B------:R-:W-:Y:S02]  /*17080*/  FSEL R51, R51, -INF , P5 ;  /* 0xff80000033337808 */ /* 0x000fe40002800000 */
[----:B------:R-:W-:-:S04]  /*17090*/  ISETP.GT.AND P5, PT, R9, 0x39, PT ;  /* 0x000000390900780c */ /* 0x000fc80003fa4270 */
[----:B------:R-:W-:Y:S02]  /*170a0*/  FSEL R55, R55, -INF , P5 ;  /* 0xff80000037377808 */ /* 0x000fe40002800000 */
[----:B------:R-:W-:Y:S02]  /*170b0*/  ISETP.GT.AND P5, PT, R9, 0x41, PT ;  /* 0x000000410900780c */ /* 0x000fe40003fa4270 */
[----:B-1----:R-:W-:Y:S02]  /*170c0*/  FMNMX.FTZ R7, R7, R8, !PT ;  /* 0x0000000807077209 */ /* 0x002fe40007810000 */
[----:B------:R-:W-:Y:S02]  /*170d0*/  FSEL R59, R59, -INF , P5 ;  /* 0xff8000003b3b7808 */ /* 0x000fe40002800000 */
[----:B------:R-:W-:Y:S01]  /*170e0*/  ISETP.GT.AND P5, PT, R9, 0x49, PT ;  /* 0x000000490900780c */ /* 0x000fe20003fa4270 */
[----:B------:R-:W1:Y:S03]  /*170f0*/  SHFL.BFLY PT, R8, R7, 0x1, 0x1f ;  /* 0x0c201f0007087f89 */ /* 0x000e6600000e0000 */
[----:B0-----:R-:W-:-:S02]  /*17100*/  FSEL R81, R81, -INF , P5 ;  /* 0xff80000051517808 */ /* 0x001fc40002800000 */
        /* <DEDUP_REMOVED lines=8> */
[----:B------:R-:W-:Y:S02]  /*17190*/  ISETP.GT.AND P5, PT, R9, 0x69, PT ;  /* 0x000000690900780c */ /* 0x000fe40003fa4270 */
[----:B-1----:R-:W-:Y:S01]  /*171a0*/  FMNMX.FTZ R7, R7, R8, !PT ;  /* 0x0000000807077209 */ /* 0x002fe20007810000 */
[----:B------:R-:W-:Y:S01]  /*171b0*/  IMAD.U32 R8, RZ, RZ, UR4 ;  /* 0x00000004ff087e24 */ /* 0x000fe2000f8e00ff */
[----:B------:R-:W-:-:S02]  /*171c0*/  FSEL R79, R79, -INF , P5 ;  /* 0xff8000004f4f7808 */ /* 0x000fc40002800000 */
[C---:B------:R-:W-:Y:S01]  /*171d0*/  FSETP.NEU.FTZ.AND P3, PT, R7.reuse, -INF , PT ;  /* 0xff8000000700780b */ /* 0x040fe20003f7d000 */
[----:B------:R-:W-:Y:S01]  /*171e0*/  FMUL.FTZ R85, R7, R8 ;  /* 0x0000000807557220 */ /* 0x000fe20000410000 */
[----:B------:R-:W-:-:S04]  /*171f0*/  ISETP.GT.AND P5, PT, R9, 0x71, PT ;  /* 0x000000710900780c */ /* 0x000fc80003fa4270 */
[----:B------:R-:W-:Y:S02]  /*17200*/  FSEL R85, R85, RZ, P3 ;  /* 0x000000ff55557208 */ /* 0x000fe40001800000 */
[----:B------:R-:W-:Y:S02]  /*17210*/  FSEL R83, R83, -INF , P5 ;  /* 0xff80000053537808 */ /* 0x000fe40002800000 */
[----:B------:R-:W-:Y:S01]  /*17220*/  ISETP.GT.AND P5, PT, R9, 0x79, PT ;  /* 0x000000790900780c */ /* 0x000fe20003fa4270 */
[-CC-:B------:R-:W-:Y:S01]  /*17230*/  FFMA.FTZ R180, R42, R8.reuse, -R85.reuse ;  /* 0x000000082ab47223 */ /* 0x180fe20000010855 */
[-CC-:B------:R-:W-:Y:S01]  /*17240*/  FFMA.FTZ R42, R20, R8.reuse, -R85.reuse ;  /* 0x00000008142a7223 */ /* 0x180fe20000010855 */
[----:B------:R-:W-:Y:S01]  /*17250*/  FSEL R20, R15, -INF , P4 ;  /* 0xff8000000f147808 */ /* 0x000fe20002000000 */
        /* <DEDUP_REMOVED lines=28> */
[----:B------:R0:W-:Y:S01]  /*17420*/  MUFU.EX2 R24, R31 ;  /* 0x0000001f00187308 */ /* 0x0001e20000000800 */
[----:B------:R-:W-:Y:S01]  /*17430*/  FSEL R73, R73, -INF , P4 ;  /* 0xff80000049497808 */ /* 0x000fe20002000000 */
[--C-:B------:R-:W-:Y:S01]  /*17440*/  FFMA.FTZ R170, R44, R8, -R85.reuse ;  /* 0x000000082caa7223 */ /* 0x100fe20000010855 */
[----:B------:R-:W-:Y:S01]  /*17450*/  FMNMX.FTZ R26, R34, R26, !PT ;  /* 0x0000001a221a7209 */ /* 0x000fe20007810000 */
[-CC-:B------:R-:W-:Y:S01]  /*17460*/  FFMA.FTZ R164, R48, R8.reuse, -R85.reuse ;  /* 0x0000000830a47223 */ /* 0x180fe20000010855 */
[----:B------:R-:W-:Y:S01]  /*17470*/  ISETP.GT.AND P4, PT, R9, 0x28, PT ;  /* 0x000000280900780c */ /* 0x000fe20003f84270 */
[--C-:B------:R-:W-:Y:S01]  /*17480*/  FFMA.FTZ R38, R49, R8, -R85.reuse ;  /* 0x0000000831267223 */ /* 0x100fe20000010855 */
[----:B------:R-:W-:Y:S01]  /*17490*/  FSEL R84, R84, -INF , P5 ;  /* 0xff80000054547808 */ /* 0x000fe20002800000 */
[----:B------:R-:W-:Y:S01]  /*174a0*/  MUFU.EX2 R182, R182 ;  /* 0x000000b600b67308 */ /* 0x000fe20000000800 */
[----:B0-----:R-:W-:Y:S01]  /*174b0*/  FMNMX.FTZ R31, R73, R26, !PT ;  /* 0x0000001a491f7209 */ /* 0x001fe20007810000 */
[-CC-:B------:R-:W-:Y:S01]  /*174c0*/  FFMA.FTZ R166, R52, R8.reuse, -R85.reuse ;  /* 0x0000000834a67223 */ /* 0x180fe20000010855 */
[----:B------:R-:W-:Y:S01]  /*174d0*/  FSEL R46, R46, -INF , P4 ;  /* 0xff8000002e2e7808 */ /* 0x000fe20002000000 */
[-CC-:B------:R-:W-:Y:S01]  /*174e0*/  FFMA.FTZ R40, R53, R8.reuse, -R85.reuse ;  /* 0x0000000835287223 */ /* 0x180fe20000010855 */
[----:B------:R-:W-:Y:S01]  /*174f0*/  FMNMX.FTZ R31, R43, R31, !PT ;  /* 0x0000001f2b1f7209 */ /* 0x000fe20007810000 */
[-CC-:B------:R-:W-:Y:S01]  /*17500*/  FFMA.FTZ R160, R57, R8.reuse, -R85.reuse ;  /* 0x0000000839a07223 */ /* 0x180fe20000010855 */
[----:B------:R-:W-:Y:S01]  /*17510*/  ISETP.GT.AND P4, PT, R9, 0x30, PT ;  /* 0x000000300900780c */ /* 0x000fe20003f84270 */
[----:B------:R-:W-:Y:S01]  /*17520*/  MUFU.EX2 R15, R15 ;  /* 0x0000000f000f7308 */ /* 0x000fe20000000800 */
[----:B------:R-:W-:Y:S01]  /*17530*/  FMNMX.FTZ R31, R46, R31, !PT ;  /* 0x0000001f2e1f7209 */ /* 0x000fe20007810000 */
        /* <DEDUP_REMOVED lines=10> */
[--C-:B------:R-:W-:Y:S01]  /*175e0*/  FFMA.FTZ R52, R77, R8, -R85.reuse ;  /* 0x000000084d347223 */ /* 0x100fe20000010855 */
[----:B------:R-:W-:Y:S01]  /*175f0*/  FMNMX.FTZ R32, R51, R32, !PT ;  /* 0x0000002033207209 */ /* 0x000fe20007810000 */
[--C-:B------:R-:W-:Y:S01]  /*17600*/  FFMA.FTZ R53, R80, R8, -R85.reuse ;  /* 0x0000000850357223 */ /* 0x100fe20000010855 */
[----:B------:R-:W-:Y:S01]  /*17610*/  ISETP.GT.AND P4, PT, R9, 0x40, PT ;  /* 0x000000400900780c */ /* 0x000fe20003f84270 */
[----:B------:R-:W-:Y:S01]  /*17620*/  MUFU.EX2 R178, R178 ;  /* 0x000000b200b27308 */ /* 0x000fe20000000800 */
[----:B------:R-:W-:Y:S01]  /*17630*/  FMNMX.FTZ R32, R54, R32, !PT ;  /* 0x0000002036207209 */ /* 0x000fe20007810000 */
[----:B------:R-:W-:Y:S01]  /*17640*/  FFMA.FTZ R57, R63, R8, -R85 ;  /* 0x000000083f397223 */ /* 0x000fe20000010855 */
[----:B------:R-:W-:-:S02]  /*17650*/  FSEL R58, R58, -INF , P4 ;  /* 0xff8000003a3a7808 */ /* 0x000fc40002000000 */
[----:B------:R-:W-:Y:S02]  /*17660*/  FMNMX.FTZ R32, R55, R32, !PT ;  /* 0x0000002037207209 */ /* 0x000fe40007810000 */
[----:B------:R-:W-:Y:S01]  /*17670*/  ISETP.GT.AND P4, PT, R9, 0x48, PT ;  /* 0x000000480900780c */ /* 0x000fe20003f84270 */
[----:B------:R0:W-:Y:S01]  /*17680*/  MUFU.EX2 R26, R35 ;  /* 0x00000023001a7308 */ /* 0x0001e20000000800 */
[----:B------:R-:W-:Y:S02]  /*17690*/  FMNMX.FTZ R32, R58, R32, !PT ;  /* 0x000000203a207209 */ /* 0x000fe40007810000 */
[----:B------:R-:W-:Y:S02]  /*176a0*/  FSEL R69, R69, -INF , P4 ;  /* 0xff80000045457808 */ /* 0x000fe40002000000 */
[----:B------:R-:W-:Y:S02]  /*176b0*/  FMNMX.FTZ R32, R59, R32, !PT ;  /* 0x000000203b207209 */ /* 0x000fe40007810000 */
[----:B------:R-:W-:Y:S01]  /*176c0*/  ISETP.GT.AND P4, PT, R9, 0x50, PT ;  /* 0x000000500900780c */ /* 0x000fe20003f84270 */
[----:B------:R-:W-:Y:S01]  /*176d0*/  MUFU.EX2 R172, R172 ;  /* 0x000000ac00ac7308 */ /* 0x000fe20000000800 */
[----:B------:R-:W-:Y:S01]  /*176e0*/  FMNMX.FTZ R32, R69, R32, !PT ;  /* 0x0000002045207209 */ /* 0x000fe20007810000 */
[-CC-:B0-----:R-:W-:Y:S01]  /*176f0*/  FFMA.FTZ R35, R39, R8.reuse, -R85.reuse ;  /* 0x0000000827237223 */ /* 0x181fe20000010855 */
[----:B------:R-:W-:Y:S01]  /*17700*/  FSEL R66, R66, -INF , P4 ;  /* 0xff80000042427808 */ /* 0x000fe20002000000 */
[----:B------:R-:W-:Y:S01]  /*17710*/  FFMA.FTZ R39, R76, R8, -R85 ;  /* 0x000000084c277223 */ /* 0x000fe20000010855 */
[----:B------:R-:W-:-:S02]  /*17720*/  FMNMX.FTZ R32, R81, R32, !PT ;  /* 0x0000002051207209 */ /* 0x000fc40007810000 */
        /* <DEDUP_REMOVED lines=13> */
[----:B------:R-:W-:Y:S01]  /*17800*/  MUFU.EX2 R35, R35 ;  /* 0x0000002300237308 */ /* 0x000fe20000000800 */
[----:B------:R-:W-:Y:S02]  /*17810*/  FMNMX.FTZ R32, R74, R32, !PT ;  /* 0x000000204a207209 */ /* 0x000fe40007810000 */
[----:B------:R-:W-:Y:S02]  /*17820*/  FSEL R78, R78, -INF , P4 ;  /* 0xff8000004e4e7808 */ /* 0x000fe40002000000 */
[----:B------:R-:W-:Y:S02]  /*17830*/  FMNMX.FTZ R32, R75, R32, !PT ;  /* 0x000000204b207209 */ /* 0x000fe40007810000 */
[----:B------:R-:W-:Y:S01]  /*17840*/  ISETP.GT.AND P4, PT, R9, 0x70, PT ;  /* 0x000000700900780c */ /* 0x000fe20003f84270 */
[----:B------:R-:W-:Y:S01]  /*17850*/  MUFU.EX2 R168, R168 ;  /* 0x000000a800a87308 */ /* 0x000fe20000000800 */
[----:B------:R-:W-:-:S02]  /*17860*/  FMNMX.FTZ R32, R78, R32, !PT ;  /* 0x000000204e207209 */ /* 0x000fc40007810000 */
[----:B------:R-:W-:Y:S02]  /*17870*/  FSEL R82, R82, -INF , P4 ;  /* 0xff80000052527808 */ /* 0x000fe40002000000 */
[----:B------:R-:W-:Y:S02]  /*17880*/  FMNMX.FTZ R32, R79, R32, !PT ;  /* 0x000000204f207209 */ /* 0x000fe40007810000 */
[----:B------:R-:W-:Y:S01]  /*17890*/  ISETP.GT.AND P4, PT, R9, 0x78, PT ;  /* 0x000000780900780c */ /* 0x000fe20003f84270 */
[----:B------:R-:W-:Y:S01]  /*178a0*/  MUFU.EX2 R36, R36 ;  /* 0x0000002400247308 */ /* 0x000fe20000000800 */
[----:B------:R-:W-:Y:S02]  /*178b0*/  FMNMX.FTZ R32, R82, R32, !PT ;  /* 0x0000002052207209 */ /* 0x000fe40007810000 */
[----:B------:R-:W-:Y:S01]  /*178c0*/  FSEL R86, R56, -INF , P4 ;  /* 0xff80000038567808 */ /* 0x000fe20002000000 */
[----:B------:R-:W-:Y:S01]  /*178d0*/  FFMA.FTZ R56, R62, R8, -R85 ;  /* 0x000000083e387223 */ /* 0x000fe20000010855 */
[----:B------:R-:W-:-:S02]  /*178e0*/  FMNMX.FTZ R32, R83, R32, !PT ;  /* 0x0000002053207209 */ /* 0x000fc40007810000 */
[----:B------:R-:W-:Y:S01]  /*178f0*/  MOV R33, 0x40000040 ;  /* 0x4000004000217802 */ /* 0x000fe20000000f00 */
[----:B------:R-:W-:Y:S01]  /*17900*/  MUFU.EX2 R170, R170 ;  /* 0x000000aa00aa7308 */ /* 0x000fe20000000800 */
[----:B------:R-:W-:Y:S02]  /*17910*/  FMNMX.FTZ R9, R86, R32, !PT ;  /* 0x0000002056097209 */ /* 0x000fe40007810000 */
[----:B------:R-:W-:Y:S02]  /*17920*/  R2UR UR7, R33 ;  /* 0x00000000210772ca */ /* 0x000fe400000e0000 */
        /* <DEDUP_REMOVED lines=12> */
[----:B------:R-:W-:-:S06]  /*179f0*/  VIADD R32, R6, 0x300 ;  /* 0x0000030006207836 */ /* 0x000fcc0000000000 */
[----:B------:R-:W-:Y:S01]  /*17a00*/  MUFU.EX2 R162, R162 ;  /* 0x000000a200a27308 */ /* 0x000fe20000000800 */
[C---:B------:R-:W-:Y:S01]  /*17a10*/  FSETP.NEU.FTZ.AND P4, PT, R9.reuse, -INF , PT ;  /* 0xff8000000900780b */ /* 0x040fe20003f9d000 */
[----:B------:R-:W-:Y:S01]  /*17a20*/  FMUL.FTZ R61, R9, R8 ;  /* 0x00000008093d7220 */ /* 0x000fe20000410000 */
[----:B------:R-:W-:-:S04]  /*17a30*/  R2UR UR6, R32 ;  /* 0x00000000200672ca */ /* 0x000fc800000e0000 */
[----:B------:R-:W-:Y:S01]  /*17a40*/  FSEL R61, R61, RZ, P4 ;  /* 0x000000ff3d3d7208 */ /* 0x000fe20002000000 */
[----:B------:R-:W-:Y:S04]  /*17a50*/  MUFU.EX2 R44, R44 ;  /* 0x0000002c002c7308 */ /* 0x000fe80000000800 */
[-CC-:B------:R-:W-:Y:S01]  /*17a60*/  FFMA.FTZ R181, R20, R8.reuse, -R61.reuse ;  /* 0x0000000814b57223 */ /* 0x180fe2000001083d */
[----:B------:R-:W-:Y:S01]  /*17a70*/  FSEL R20, R7, RZ, P3 ;  /* 0x000000ff07147208 */ /* 0x000fe20001800000 */
[-CC-:B------:R-:W-:Y:S01]  /*17a80*/  FFMA.FTZ R21, R21, R8.reuse, -R61.reuse ;  /* 0x0000000815157223 */ /* 0x180fe2000001083d */
[-CC-:B------:R-:W-:Y:S01]  /*17a90*/  FFMA.FTZ R183, R25, R8.reuse, -R61.reuse ;  /* 0x0000000819b77223 */ /* 0x180fe2000001083d */
[----:B------:R-:W-:Y:S01]  /*17aa0*/  HGMMA.64x128x16.F32 R88, R156, gdesc[UR4].tnspB, R88, gsb0 ;  /* 0x41e000049c587df0 */ /* 0x000fe20008000858 */
[-C--:B------:R-:W-:Y:S01]  /*17ab0*/  FFMA.FTZ R32, R27, R8.reuse, -R61 ;  /* 0x000000081b207223 */ /* 0x080fe2000001083d */
[----:B------:R-:W-:Y:S01]  /*17ac0*/  FADD.FTZ R20, -R20, R11 ;  /* 0x0000000b14147221 */ /* 0x000fe20000010100 */
[----:B------:R-:W-:Y:S01]  /*17ad0*/  FSEL R11, R9, RZ, P4 ;  /* 0x000000ff090b7208 */ /* 0x000fe20002000000 */
[----:B------:R-:W-:Y:S01]  /*17ae0*/  MUFU.EX2 R181, R181 ;  /* 0x000000b500b57308 */ /* 0x000fe20000000800 */
[-CC-:B------:R-:W-:Y:S01]  /*17af0*/  FFMA.FTZ R177, R29, R8.reuse, -R61.reuse ;  /* 0x000000081db17223 */ /* 0x180fe2000001083d */
[-C--:B------:R-:W-:Y:S01]  /*17b00*/  FMUL.FTZ R20, R20, R8.reuse ;  /* 0x0000000814147220 */ /* 0x080fe20000410000 */
[----:B------:R-:W-:Y:S01]  /*17b10*/  FFMA.FTZ R25, R30, R8, -R61 ;  /* 0x000000081e197223 */ /* 0x000fe2000001083d */
[----:B------:R-:W-:Y:S01]  /*17b20*/  FADD.FTZ R11, -R11, R10 ;  /* 0x0000000a0b0b7221 */ /* 0x000fe20000010100 */
[----:B------:R-:W-:-:S02]  /*17b30*/  VIADD R10, R6, 0x380 ;  /* 0x00000380060a7836 */ /* 0x000fc40000000000 */
[-CC-:B------:R-:W-:Y:S01]  /*17b40*/  FFMA.FTZ R179, R28, R8.reuse, -R61.reuse ;  /* 0x000000081cb37223 */ /* 0x180fe2000001083d */
[-CC-:B------:R-:W-:Y:S01]  /*17b50*/  FFMA.FTZ R28, R34, R8.reuse, -R61.reuse ;  /* 0x00000008221c7223 */ /* 0x180fe2000001083d */
[-C--:B------:R-:W-:Y:S01]  /*17b60*/  FMUL.FTZ R11, R11, R8.reuse ;  /* 0x000000080b0b7220 */ /* 0x080fe20000410000 */
[----:B------:R-:W0:Y:S01]  /*17b70*/  MUFU.EX2 R20, R20 ;  /* 0x0000001400147308 */ /* 0x000e220000000800 */
[----:B------:R-:W-:Y:S01]  /*17b80*/  R2UR UR6, R10 ;  /* 0x000000000a0672ca */ /* 0x000fe200000e0000 */
[-CC-:B------:R-:W-:Y:S01]  /*17b90*/  FFMA.FTZ R173, R73, R8.reuse, -R61.reuse ;  /* 0x0000000849ad7223 */ /* 0x180fe2000001083d */
[-CC-:B------:R-:W-:Y:S01]  /*17ba0*/  FFMA.FTZ R30, R43, R8.reuse, -R61.reuse ;  /* 0x000000082b1e7223 */ /* 0x180fe2000001083d */
[-CC-:B------:R-:W-:Y:S01]  /*17bb0*/  FFMA.FTZ R175, R46, R8.reuse, -R61.reuse ;  /* 0x000000082eaf7223 */ /* 0x180fe2000001083d */
[-CC-:B------:R-:W-:Y:S01]  /*17bc0*/  FFMA.FTZ R27, R47, R8.reuse, -R61.reuse ;  /* 0x000000082f1b7223 */ /* 0x180fe2000001083d */
[-CC-:B------:R-:W-:Y:S01]  /*17bd0*/  FFMA.FTZ R169, R50, R8.reuse, -R61.reuse ;  /* 0x0000000832a97223 */ /* 0x180fe2000001083d */
[-CC-:B------:R-:W-:Y:S01]  /*17be0*/  FFMA.FTZ R29, R51, R8.reuse, -R61.reuse ;  /* 0x00000008331d7223 */ /* 0x180fe2000001083d */
[----:B------:R1:W2:Y:S01]  /*17bf0*/  MUFU.EX2 R87, R11 ;  /* 0x0000000b00577308 */ /* 0x0002a20000000800 */
[-CC-:B------:R-:W-:Y:S01]  /*17c00*/  FFMA.FTZ R171, R54, R8.reuse, -R61.reuse ;  /* 0x0000000836ab7223 */ /* 0x180fe2000001083d */
[-CC-:B------:R-:W-:Y:S01]  /*17c10*/  FFMA.FTZ R33, R55, R8.reuse, -R61.reuse ;  /* 0x0000000837217223 */ /* 0x180fe2000001083d */
[-CC-:B------:R-:W-:Y:S01]  /*17c20*/  FFMA.FTZ R165, R58, R8.reuse, -R61.reuse ;  /* 0x000000083aa57223 */ /* 0x180fe2000001083d */
[-CC-:B------:R-:W-:Y:S01]  /*17c30*/  FFMA.FTZ R6, R59, R8.reuse, -R61.reuse ;  /* 0x000000083b067223 */ /* 0x180fe2000001083d */
[-CC-:B------:R-:W-:Y:S01]  /*17c40*/  FFMA.FTZ R167, R69, R8.reuse, -R61.reuse ;  /* 0x0000000845a77223 */ /* 0x180fe2000001083d */
[-CC-:B------:R-:W-:Y:S01]  /*17c50*/  FFMA.FTZ R81, R81, R8.reuse, -R61.reuse ;  /* 0x0000000851517223 */ /* 0x180fe2000001083d */
[----:B------:R-:W-:Y:S01]  /*17c60*/  FFMA.FTZ R161, R66, R8, -R61 ;  /* 0x0000000842a17223 */ /* 0x000fe2000001083d */
[----:B------:R-:W3:Y:S01]  /*17c70*/  MUFU.EX2 R21, R21 ;  /* 0x0000001500157308 */ /* 0x000ee20000000800 */
[----:B-1----:R-:W-:-:S02]  /*17c80*/  IMAD.MOV.U32 R11, RZ, RZ, 0x40000040 ;  /* 0x40000040ff0b7424 */ /* 0x002fc400078e00ff */
[----:B0-----:R-:W-:Y:S01]  /*17c90*/  FFMA.FTZ R3, R20, R3, R180 ;  /* 0x0000000314037223 */ /* 0x001fe200000100b4 */
[-CC-:B------:R-:W-:Y:S01]  /*17ca0*/  FFMA.FTZ R163, R70, R8.reuse, -R61.reuse ;  /* 0x0000000846a37223 */ /* 0x180fe2000001083d */
[-CC-:B------:R-:W-:Y:S01]  /*17cb0*/  FFMA.FTZ R75, R75, R8.reuse, -R61.reuse ;  /* 0x000000084b4b7223 */ /* 0x180fe2000001083d */
[----:B------:R-:W-:Y:S01]  /*17cc0*/  FFMA.FTZ R78, R78, R8, -R61 ;  /* 0x000000084e4e7223 */ /* 0x000fe2000001083d */
[----:B------:R-:W-:Y:S01]  /*17cd0*/  R2UR UR7, R11 ;  /* 0x000000000b0772ca */ /* 0x000fe200000e0000 */
[----:B------:R-:W-:Y:S01]  /*17ce0*/  FADD.FTZ R3, R42, R3 ;  /* 0x000000032a037221 */ /* 0x000fe20000010000 */
[----:B------:R-:W0:Y:S01]  /*17cf0*/  MUFU.EX2 R183, R183 ;  /* 0x000000b700b77308 */ /* 0x000e220000000800 */
[----:B--2---:R-:W-:Y:S01]  /*17d00*/  FFMA.FTZ R0, R87, R0, R181 ;  /* 0x0000000057007223 */ /* 0x004fe200000100b5 */
[-C--:B------:R-:W-:Y:S01]  /*17d10*/  FFMA.FTZ R79, R79, R8.reuse, -R61 ;  /* 0x000000084f4f7223 */ /* 0x080fe2000001083d */
[----:B------:R-:W-:Y:S01]  /*17d20*/  FADD.FTZ R3, R182, R3 ;  /* 0x00000003b6037221 */ /* 0x000fe20000010000 */
[-CC-:B------:R-:W-:Y:S01]  /*17d30*/  FFMA.FTZ R82, R82, R8.reuse, -R61.reuse ;  /* 0x0000000852527223 */ /* 0x180fe2000001083d */
[-CC-:B------:R-:W-:Y:S01]  /*17d40*/  FFMA.FTZ R83, R83, R8.reuse, -R61.reuse ;  /* 0x0000000853537223 */ /* 0x180fe2000001083d */
[-C--:B------:R-:W-:Y:S01]  /*17d50*/  FFMA.FTZ R86, R86, R8.reuse, -R61 ;  /* 0x0000000856567223 */ /* 0x080fe2000001083d */
[----:B------:R-:W-:Y:S01]  /*17d60*/  FADD.FTZ R3, R15, R3 ;  /* 0x000000030f037221 */ /* 0x000fe20000010000 */
[----:B------:R-:W1:Y:S01]  /*17d70*/  MUFU.EX2 R32, R32 ;  /* 0x0000002000207308 */ /* 0x000e620000000800 */
[----:B---3--:R-:W-:Y:S01]  /*17d80*/  FADD.FTZ R0, R21, R0 ;  /* 0x0000000015007221 */ /* 0x008fe20000010000 */
[----:B------:R-:W-:Y:S01]  /*17d90*/  ISETP.GT.AND P3, PT, R12, R5, PT ;  /* 0x000000050c00720c */ /* 0x000fe20003f64270 */
[----:B------:R-:W-:Y:S01]  /*17da0*/  FADD.FTZ R11, R176, R3 ;  /* 0x00000003b00b7221 */ /* 0x000fe20000010000 */
[----:B------:R-:W-:Y:S01]  /*17db0*/  FFMA.FTZ R3, R67, R8, -R61 ;  /* 0x0000000843037223 */ /* 0x000fe2000001083d */
[----:B------:R-:W-:Y:S01]  /*17dc0*/  F2FP.F16.F32.PACK_AB R180, R42, R180 ;  /* 0x000000b42ab4723e */ /* 0x000fe200000000ff */
[----:B------:R-:W-:-:S02]  /*17dd0*/  VIADD R12, R12, 0xffffffff ;  /* 0xffffffff0c0c7836 */ /* 0x000fc40000000000 */
[----:B------:R-:W-:Y:S01]  /*17de0*/  FADD.FTZ R11, R24, R11 ;  /* 0x0000000b180b7221 */ /* 0x000fe20000010000 */
[----:B------:R-:W2:Y:S01]  /*17df0*/  MUFU.EX2 R177, R177 ;  /* 0x000000b100b17308 */ /* 0x000ea20000000800 */
[----:B0-----:R-:W-:Y:S01]  /*17e00*/  FADD.FTZ R10, R183, R0 ;  /* 0x00000000b70a7221 */ /* 0x001fe20000010000 */
[----:B------:R-:W-:Y:S01]  /*17e10*/  F2FP.F16.F32.PACK_AB R182, R15, R182 ;  /* 0x000000b60fb6723e */ /* 0x000fe200000000ff */
[----:B------:R-:W-:Y:S01]  /*17e20*/  FADD.FTZ R11, R178, R11 ;  /* 0x0000000bb20b7221 */ /* 0x000fe20000010000 */
[----:B------:R-:W-:Y:S02]  /*17e30*/  F2FP.F16.F32.PACK_AB R181, R21, R181 ;  /* 0x000000b515b5723e */ /* 0x000fe400000000ff */
[----:B------:R-:W-:Y:S01]  /*17e40*/  F2FP.F16.F32.PACK_AB R176, R24, R176 ;  /* 0x000000b018b0723e */ /* 0x000fe200000000ff */
[----:B------:R-:W-:Y:S01]  /*17e50*/  FADD.FTZ R11, R26, R11 ;  /* 0x0000000b1a0b7221 */ /* 0x000fe20000010000 */
[----:B------:R-:W0:Y:S01]  /*17e60*/  MUFU.EX2 R25, R25 ;  /* 0x0000001900197308 */ /* 0x000e220000000800 */
[C---:B-1----:R-:W-:Y:S01]  /*17e70*/  FADD.FTZ R10, R32.reuse, R10 ;  /* 0x0000000a200a7221 */ /* 0x042fe20000010000 */
[----:B------:R-:W-:Y:S01]  /*17e80*/  F2FP.F16.F32.PACK_AB R183, R32, R183 ;  /* 0x000000b720b7723e */ /* 0x000fe200000000ff */
[----:B------:R-:W-:Y:S01]  /*17e90*/  FADD.FTZ R11, R172, R11 ;  /* 0x0000000bac0b7221 */ /* 0x000fe20000010000 */
[----:B------:R-:W-:-:S02]  /*17ea0*/  F2FP.F16.F32.PACK_AB R178, R26, R178 ;  /* 0x000000b21ab2723e */ /* 0x000fc400000000ff */
[C---:B------:R-:W-:Y:S01]  /*17eb0*/  F2FP.F16.F32.PACK_AB R172, R31.reuse, R172 ;  /* 0x000000ac1fac723e */ /* 0x040fe200000000ff */
[----:B------:R-:W-:Y:S01]  /*17ec0*/  FADD.FTZ R11, R31, R11 ;  /* 0x0000000b1f0b7221 */ /* 0x000fe20000010000 */
[----:B------:R-:W-:Y:S01]  /*17ed0*/  MUFU.EX2 R179, R179 ;  /* 0x000000b300b37308 */ /* 0x000fe20000000800 */
[----:B--2---:R-:W-:Y:S02]  /*17ee0*/  FADD.FTZ R10, R177, R10 ;  /* 0x0000000ab10a7221 */ /* 0x004fe40000010000 */
[----:B------:R-:W-:Y:S01]  /*17ef0*/  FADD.FTZ R11, R174, R11 ;  /* 0x0000000bae0b7221 */ /* 0x000fe20000010000 */
[----:B------:R-:W-:-:S03]  /*17f00*/  F2FP.F16.F32.PACK_AB R174, R35, R174 ;  /* 0x000000ae23ae723e */ /* 0x000fc600000000ff */
[----:B------:R-:W-:Y:S01]  /*17f10*/  FADD.FTZ R11, R35, R11 ;  /* 0x0000000b230b7221 */ /* 0x000fe20000010000 */
[----:B------:R-:W-:Y:S01]  /*17f20*/  MUFU.EX2 R28, R28 ;  /* 0x0000001c001c7308 */ /* 0x000fe20000000800 */
[----:B0-----:R-:W-:Y:S02]  /*17f30*/  F2FP.F16.F32.PACK_AB R177, R25, R177 ;  /* 0x000000b119b1723e */ /* 0x001fe400000000ff */
[----:B------:R-:W-:Y:S01]  /*17f40*/  FADD.FTZ R11, R168, R11 ;  /* 0x0000000ba80b7221 */ /* 0x000fe20000010000 */
[----:B------:R-:W-:-:S03]  /*17f50*/  F2FP.F16.F32.PACK_AB R168, R36, R168 ;  /* 0x000000a824a8723e */ /* 0x000fc600000000ff */
[----:B------:R-:W-:Y:S01]  /*17f60*/  FADD.FTZ R11, R36, R11 ;  /* 0x0000000b240b7221 */ /* 0x000fe20000010000 */
[----:B------:R-:W-:Y:S03]  /*17f70*/  MUFU.EX2 R173, R173 ;  /* 0x000000ad00ad7308 */ /* 0x000fe60000000800 */
        /* <DEDUP_REMOVED lines=17> */
[----:B------:R-:W-:-:S04]  /*18090*/  F2FP.F16.F32.PACK_AB R162, R44, R162 ;  /* 0x000000a22ca2723e */ /* 0x000fc800000000ff */
[----:B------:R-:W-:Y:S08]  /*180a0*/  MUFU.EX2 R29, R29 ;  /* 0x0000001d001d7308 */ /* 0x000ff00000000800 */
[----:B------:R-:W-:Y:S08]  /*180b0*/  MUFU.EX2 R171, R171 ;  /* 0x000000ab00ab7308 */ /* 0x000ff00000000800 */
[----:B------:R-:W-:Y:S01]  /*180c0*/  MUFU.EX2 R33, R33 ;  /* 0x0000002100217308 */ /* 0x000fe20000000800 */
[----:B------:R-:W-:-:S02]  /*180d0*/  WARPGROUP.DEPBAR.LE gsb0, 0x0 ;  /* 0x00008000000079c5 */ /* 0x000fc40000010000 */
[----:B------:R-:W-:Y:S01]  /*180e0*/  WARPGROUP.ARRIVE ;  /* 0x00000000000079c5 */ /* 0x000fe20000000000 */
[----:B------:R-:W-:-:S04]  /*180f0*/  FFMA.FTZ R157, R74, R8, -R61 ;  /* 0x000000084a9d7223 */ /* 0x000fc8000001083d */
[----:B------:R-:W-:Y:S01]  /*18100*/  MUFU.EX2 R165, R165 ;  /* 0x000000a500a57308 */ /* 0x000fe20000000800 */
[----:B------:R-:W-:Y:S07]  /*18110*/  HGMMA.64x128x16.F32 R88, R152, gdesc[UR4].tnspB, R88, gsb0 ;  /* 0x41e0000498587df0 */ /* 0x000fee0008000858 */
        /* <DEDUP_REMOVED lines=19> */
[----:B------:R-:W0:Y:S01]  /*18250*/  MUFU.EX2 R53, R53 ;  /* 0x0000003500357308 */ /* 0x000e220000000800 */
[----:B------:R-:W-:Y:S02]  /*18260*/  WARPGROUP.DEPBAR.LE gsb0, 0x0 ;  /* 0x00008000000079c5 */ /* 0x000fe40000010000 */
[----:B------:R1:W-:Y:S05]  /*18270*/  @!P1 SYNCS.ARRIVE.TRANS64.RED.A1T0 RZ, [R13+URZ], RZ ;  /* 0x000000ff0dff99a7 */ /* 0x0003ea000810043f */
[----:B------:R-:W2:Y:S01]  /*18280*/  MUFU.EX2 R83, R83 ;  /* 0x0000005300537308 */ /* 0x000ea20000000800 */
[----:B-1----:R-:W-:Y:S01]  /*18290*/  FADD.FTZ R13, R25, R10 ;  /* 0x0000000a190d7221 */ /* 0x002fe20000010000 */
[-CC-:B------:R-:W-:Y:S01]  /*182a0*/  FFMA.FTZ R10, R71, R8.reuse, -R61.reuse ;  /* 0x00000008470a7223 */ /* 0x180fe2000001083d */
[----:B------:R1:W-:Y:S01]  /*182b0*/  @!P1 SYNCS.ARRIVE.TRANS64.RED.A1T0 RZ, [R14+URZ], RZ ;  /* 0x000000ff0eff99a7 */ /* 0x0003e2000810043f */
[----:B------:R-:W-:Y:S01]  /*182c0*/  FFMA.FTZ R61, R84, R8, -R61 ;  /* 0x00000008543d7223 */ /* 0x000fe2000001083d */
[----:B------:R-:W-:-:S03]  /*182d0*/  FADD.FTZ R13, R179, R13 ;  /* 0x0000000db30d7221 */ /* 0x000fc60000010000 */
[----:B------:R-:W-:Y:S01]  /*182e0*/  MUFU.EX2 R56, R56 ;  /* 0x0000003800387308 */ /* 0x000fe20000000800 */
[C---:B------:R-:W-:Y:S01]  /*182f0*/  F2FP.F16.F32.PACK_AB R179, R28.reuse, R179 ;  /* 0x000000b31cb3723e */ /* 0x040fe200000000ff */
[----:B------:R-:W-:Y:S01]  /*18300*/  FADD.FTZ R13, R28, R13 ;  /* 0x0000000d1c0d7221 */ /* 0x000fe20000010000 */
[----:B0-----:R-:W-:Y:S02]  /*18310*/  F2FP.F16.F32.PACK_AB R152, R53, R52 ;  /* 0x000000343598723e */ /* 0x001fe400000000ff */
[----:B--2---:R-:W-:Y:S01]  /*18320*/  F2FP.F16.F32.PACK_AB R153, R83, R82 ;  /* 0x000000525399723e */ /* 0x004fe200000000ff */
[----:B------:R-:W-:Y:S02]  /*18330*/  FADD.FTZ R13, R173, R13 ;  /* 0x0000000dad0d7221 */ /* 0x000fe40000010000 */
[----:B------:R-:W-:Y:S01]  /*18340*/  MUFU.EX2 R10, R10 ;  /* 0x0000000a000a7308 */ /* 0x000fe20000000800 */
[C---:B------:R-:W-:Y:S01]  /*18350*/  F2FP.F16.F32.PACK_AB R173, R30.reuse, R173 ;  /* 0x000000ad1ead723e */ /* 0x040fe200000000ff */
[----:B------:R-:W-:-:S04]  /*18360*/  FADD.FTZ R13, R30, R13 ;  /* 0x0000000d1e0d7221 */ /* 0x000fc80000010000 */
[----:B------:R-:W-:Y:S02]  /*18370*/  FADD.FTZ R13, R175, R13 ;  /* 0x0000000daf0d7221 */ /* 0x000fe40000010000 */
[----:B------:R-:W-:Y:S01]  /*18380*/  MUFU.EX2 R86, R86 ;  /* 0x0000005600567308 */ /* 0x000fe20000000800 */
[C---:B------:R-:W-:Y:S01]  /*18390*/  F2FP.F16.F32.PACK_AB R175, R27.reuse, R175 ;  /* 0x000000af1baf723e */ /* 0x040fe200000000ff */
[----:B------:R-:W-:-:S04]  /*183a0*/  FADD.FTZ R13, R27, R13 ;  /* 0x0000000d1b0d7221 */ /* 0x000fc80000010000 */
[----:B------:R-:W-:Y:S02]  /*183b0*/  FADD.FTZ R13, R169, R13 ;  /* 0x0000000da90d7221 */ /* 0x000fe40000010000 */
[----:B------:R-:W0:Y:S01]  /*183c0*/  MUFU.EX2 R57, R57 ;  /* 0x0000003900397308 */ /* 0x000e220000000800 */
[C---:B------:R-:W-:Y:S01]  /*183d0*/  F2FP.F16.F32.PACK_AB R169, R29.reuse, R169 ;  /* 0x000000a91da9723e */ /* 0x040fe200000000ff */
[----:B------:R-:W-:-:S04]  /*183e0*/  FADD.FTZ R13, R29, R13 ;  /* 0x0000000d1d0d7221 */ /* 0x000fc80000010000 */
[----:B------:R-:W-:Y:S02]  /*183f0*/  FADD.FTZ R13, R171, R13 ;  /* 0x0000000dab0d7221 */ /* 0x000fe40000010000 */
[----:B------:R-:W2:Y:S01]  /*18400*/  MUFU.EX2 R61, R61 ;  /* 0x0000003d003d7308 */ /* 0x000ea20000000800 */
[C---:B------:R-:W-:Y:S01]  /*18410*/  F2FP.F16.F32.PACK_AB R171, R33.reuse, R171 ;  /* 0x000000ab21ab723e */ /* 0x040fe200000000ff */
[----:B------:R-:W-:-:S04]  /*18420*/  FADD.FTZ R13, R33, R13 ;  /* 0x0000000d210d7221 */ /* 0x000fc80000010000 */
[----:B------:R-:W-:Y:S01]  /*18430*/  FADD.FTZ R13, R165, R13 ;  /* 0x0000000da50d7221 */ /* 0x000fe20000010000 */
[C---:B------:R-:W-:Y:S02]  /*18440*/  F2FP.F16.F32.PACK_AB R165, R6.reuse, R165 ;  /* 0x000000a506a5723e */ /* 0x040fe400000000ff */
[----:B0-----:R-:W-:Y:S01]  /*18450*/  F2FP.F16.F32.PACK_AB R154, R57, R56 ;  /* 0x00000038399a723e */ /* 0x001fe200000000ff */
[----:B------:R-:W-:-:S04]  /*18460*/  FADD.FTZ R13, R6, R13 ;  /* 0x0000000d060d7221 */ /* 0x000fc80000010000 */
[----:B------:R-:W-:Y:S01]  /*18470*/  FADD.FTZ R13, R167, R13 ;  /* 0x0000000da70d7221 */ /* 0x000fe20000010000 */
[C---:B------:R-:W-:Y:S02]  /*18480*/  F2FP.F16.F32.PACK_AB R167, R0.reuse, R167 ;  /* 0x000000a700a7723e */ /* 0x040fe400000000ff */
[----:B--2---:R-:W-:Y:S01]  /*18490*/  F2FP.F16.F32.PACK_AB R155, R61, R86 ;  /* 0x000000563d9b723e */ /* 0x004fe200000000ff */
[----:B------:R-:W-:-:S04]  /*184a0*/  FADD.FTZ R13, R0, R13 ;  /* 0x0000000d000d7221 */ /* 0x000fc80000010000 */
[----:B-1----:R-:W-:Y:S01]  /*184b0*/  FADD.FTZ R14, R161, R13 ;  /* 0x0000000da10e7221 */ /* 0x002fe20000010000 */
[----:B------:R-:W-:-:S03]  /*184c0*/  F2FP.F16.F32.PACK_AB R161, R3, R161 ;  /* 0x000000a103a1723e */ /* 0x000fc600000000ff */
[----:B------:R-:W-:-:S04]  /*184d0*/  FADD.FTZ R14, R3, R14 ;  /* 0x0000000e030e7221 */ /* 0x000fc80000010000 */
[----:B------:R-:W-:Y:S01]  /*184e0*/  FADD.FTZ R13, R163, R14 ;  /* 0x0000000ea30d7221 */ /* 0x000fe20000010000 */
[----:B------:R-:W-:Y:S01]  /*184f0*/  FADD.FTZ R14, R44, R11 ;  /* 0x0000000b2c0e7221 */ /* 0x000fe20000010000 */
[C---:B------:R-:W-:Y:S02]  /*18500*/  F2FP.F16.F32.PACK_AB R163, R10.reuse, R163 ;  /* 0x000000a30aa3723e */ /* 0x040fe400000000ff */
[----:B------:R-:W-:Y:S01]  /*18510*/  FADD.FTZ R6, R10, R13 ;  /* 0x0000000d0a067221 */ /* 0x000fe20000010000 */
[----:B------:R-:W-:Y:S01]  /*18520*/  FADD.FTZ R14, R39, R14 ;  /* 0x0000000e270e7221 */ /* 0x000fe20000010000 */
[----:B------:R-:W-:Y:S02]  /*18530*/  MOV R10, R9 ;  /* 0x00000009000a7202 */ /* 0x000fe40000000f00 */
[----:B------:R-:W-:Y:S01]  /*18540*/  FADD.FTZ R6, R157, R6 ;  /* 0x000000069d067221 */ /* 0x000fe20000010000 */
[----:B------:R-:W-:Y:S01]  /*18550*/  FADD.FTZ R11, R45, R14 ;  /* 0x0000000e2d0b7221 */ /* 0x000fe20000010000 */
[----:B------:R-:W-:Y:S01]  /*18560*/  F2FP.F16.F32.PACK_AB R157, R75, R157 ;  /* 0x0000009d4b9d723e */ /* 0x000fe200000000ff */
[----:B------:R-:W-:-:S02]  /*18570*/  IMAD.MOV.U32 R14, RZ, RZ, R187 ;  /* 0x000000ffff0e7224 */ /* 0x000fc400078e00bb */
[----:B------:R-:W-:Y:S01]  /*18580*/  FADD.FTZ R13, R75, R6 ;  /* 0x000000064b0d7221 */ /* 0x000fe20000010000 */
[----:B------:R-:W-:-:S03]  /*18590*/  FADD.FTZ R0, R48, R11 ;  /* 0x0000000b30007221 */ /* 0x000fc60000010000 */
        /* <DEDUP_REMOVED lines=14> */
[----:B------:R-:W-:Y:S05]  /*18680*/  BSYNC B1 ;  /* 0x0000000000017941 */ /* 0x000fea0003800000 */
.L_x_2662:
[----:B------:R-:W-:Y:S05]  /*18690*/  BSYNC B0 ;  /* 0x0000000000007941 */ /* 0x000fea0003800000 */
.L_x_2661:
[----:B------:R-:W-:Y:S01]  /*186a0*/  ISETP.GE.AND P2, PT, R12, R199, PT ;  /* 0x000000c70c00720c */ /* 0x000fe20003f46270 */
[----:B------:R-:W-:-:S12]  /*186b0*/  BSSY B0, `(.L_x_2674) ;  /* 0x00002ca000007945 */ /* 0x000fd80003800000 */
[----:B------:R-:W-:Y:S05]  /*186c0*/  @!P2 BRA `(.L_x_2675) ;  /* 0x0000002c0020a947 */ /* 0x000fea0003800000 */
[----:B------:R-:W-:Y:S01]  /*186d0*/  IMAD.MOV.U32 R10, RZ, RZ, R9 ;  /* 0x000000ffff0a7224 */ /* 0x000fe200078e0009 */
[----:B------:R-:W-:Y:S01]  /*186e0*/  MOV R11, R187 ;  /* 0x000000bb000b7202 */ /* 0x000fe20000000f00 */
[----:B------:R-:W-:Y:S02]  /*186f0*/  IMAD.MOV.U32 R5, RZ, RZ, R7 ;  /* 0x000000ffff057224 */ /* 0x000fe400078e0007 */
[----:B------:R-:W-:-:S07]  /*18700*/  IMAD.MOV.U32 R6, RZ, RZ, R184 ;  /* 0x000000ffff067224 */ /* 0x000fce00078e00b8 */
.L_x_2686:
[----:B------:R-:W-:-:S05]  /*18710*/  VIADD R13, R6, 0x1 ;  /* 0x00000001060d7836 */ /* 0x000fca0000000000 */
[----:B------:R-:W-:-:S04]  /*18720*/  ISETP.NE.AND P2, PT, R13, 0x2, PT ;  /* 0x000000020d00780c */ /* 0x000fc80003f45270 */
[----:B------:R-:W-:Y:S02]  /*18730*/  SEL R13, R13, RZ, P2 ;  /* 0x000000ff0d0d7207 */ /* 0x000fe40001000000 */
[----:B------:R-:W-:-:S03]  /*18740*/  SEL R8, RZ, 0x1, P2 ;  /* 0x00000001ff087807 */ /* 0x000fc60001000000 */
[----:B------:R-:W-:Y:S01]  /*18750*/  IMAD.MOV.U32 R184, RZ, RZ, R13 ;  /* 0x000000ffffb87224 */ /* 0x000fe200078e000d */
[----:B------:R-:W-:Y:S01]  /*18760*/  LOP3.LUT R187, R11, R8, RZ, 0x3c, !PT ;  /* 0x000000080bbb7212 */ /* 0x000fe200078e3cff */
[----:B------:R-:W-:Y:S06]  /*18770*/  @!P0 BRA `(.L_x_2676) ;  /* 0x0000000000048947 */ /* 0x000fec0003800000 */
[----:B------:R-:W-:Y:S01]  /*18780*/  BPT.TRAP 0x1 ;  /* 0x000000040000795c */ /* 0x000fe20000300000 */
.L_x_2676:
[----:B------:R-:W-:Y:S02]  /*18790*/  LEA R8, R184, R2, 0x3 ;  /* 0x00000002b8087211 */ /* 0x000fe400078e18ff */
[----:B------:R-:W-:-:S04]  /*187a0*/  SHF.L.U32 R9, R187, 0x1f, RZ ;  /* 0x0000001fbb097819 */ /* 0x000fc800000006ff */
[----:B------:R0:W1:Y:S01]  /*187b0*/  SYNCS.PHASECHK.TRANS64.TRYWAIT P2, [R8+URZ+0x34830], R9 ;  /* 0x03483009080075a7 */ /* 0x000062000804017f */
[----:B------:R-:W-:Y:S05]  /*187c0*/  @!P0 BRA `(.L_x_2677) ;  /* 0x0000000000048947 */ /* 0x000fea0003800000 */
[----:B------:R-:W-:Y:S01]  /*187d0*/  BPT.TRAP 0x1 ;  /* 0x000000040000795c */ /* 0x000fe20000300000 */
.L_x_2677:
[----:B------:R-:W-:Y:S01]  /*187e0*/  IMAD R7, R184, 0xc00, R4 ;  /* 0x00000c00b8077824 */ /* 0x000fe200078e0204 */
[----:B------:R-:W-:Y:S03]  /*187f0*/  BSSY B1, `(.L_x_2678) ;  /* 0x0000006000017945 */ /* 0x000fe60003800000 */
[C---:B------:R-:W-:Y:S02]  /*18800*/  VIADD R14, R7.reuse, 0x2 ;  /* 0x00000002070e7836 */ /* 0x040fe40000000000 */
[----:B------:R-:W-:Y:S01]  /*18810*/  VIADD R21, R7, 0x4 ;  /* 0x0000000407157836 */ /* 0x000fe20000000000 */
[----:B-1----:R-:W-:Y:S06]  /*18820*/  @P2 BRA `(.L_x_2679) ;  /* 0x0000000000082947 */ /* 0x002fec0003800000 */
[----:B------:R-:W1:Y:S02]  /*18830*/  SYNCS.PHASECHK.TRANS64.TRYWAIT P2, [R8+URZ+0x34830], R9 ;  /* 0x03483009080075a7 */ /* 0x000e64000804017f */
[----:B-1----:R-:W-:Y:S05]  /*18840*/  @!P2 BRA `(.L_x_2680) ;  /* 0x000000fc0054a947 */ /* 0x002fea0003800000 */
.L_x_2679:
[----:B------:R-:W-:Y:S05]  /*18850*/  BSYNC B1 ;  /* 0x0000000000017941 */ /* 0x000fea0003800000 */
.L_x_2678:
[----:B01----:R-:W-:Y:S01]  /*18860*/  IMAD.MOV.U32 R8, RZ, RZ, R7 ;  /* 0x000000ffff087224 */ /* 0x003fe200078e0007 */
[----:B------:R-:W-:Y:S01]  /*18870*/  MOV R9, 0x40000040 ;  /* 0x4000004000097802 */ /* 0x000fe20000000f00 */
[----:B------:R-:W-:Y:S01]  /*18880*/  VIADD R24, R7, 0x400 ;  /* 0x0000040007187836 */ /* 0x000fe20000000000 */
[----:B------:R0:W-:Y:S01]  /*18890*/  STL.64 [R1+0xa0], R10 ;  /* 0x0000a00a01007387 */ /* 0x0001e20000100a00 */
[----:B------:R-:W-:Y:S01]  /*188a0*/  IMAD.MOV.U32 R25, RZ, RZ, 0x40000040 ;  /* 0x40000040ff197424 */ /* 0x000fe200078e00ff */
[----:B------:R-:W-:Y:S02]  /*188b0*/  R2UR UR54, R8 ;  /* 0x00000000083672ca */ /* 0x000fe400000e0000 */
[----:B------:R-:W-:Y:S02]  /*188c0*/  R2UR UR55, R9 ;  /* 0x00000000093772ca */ /* 0x000fe400000e0000 */
[----:B------:R-:W-:Y:S02]  /*188d0*/  R2UR UR30, R24 ;  /* 0x00000000181e72ca */ /* 0x000fe400000e0000 */
[----:B------:R-:W-:Y:S01]  /*188e0*/  IADD3 R24, R7, 0x406, RZ ;  /* 0x0000040607187810 */ /* 0x000fe20007ffe0ff */
        /* <DEDUP_REMOVED lines=37> */
[----:B------:R-:W-:-:S02]  /*18b40*/  MOV R8, R21 ;  /* 0x0000001500087202 */ /* 0x000fc40000000f00 */
        /* <DEDUP_REMOVED lines=8> */
[----:B------:R-:W-:Y:S01]  /*18bd0*/  VIADD R8, R7, 0x804 ;  /* 0x0000080407087836 */ /* 0x000fe20000000000 */
[----:B------:R0:W-:Y:S01]  /*18be0*/  STL.64 [R1+0x90], R2 ;  /* 0x0000900201007387 */ /* 0x0001e20000100a00 */
[C---:B------:R-:W-:Y:S02]  /*18bf0*/  R2UR UR47, R9.reuse ;  /* 0x00000000092f72ca */ /* 0x040fe400000e0000 */
[----:B------:R-:W-:-:S02]  /*18c00*/  R2UR UR27, R9 ;  /* 0x00000000091b72ca */ /* 0x000fc400000e0000 */
[C---:B------:R-:W-:Y:S02]  /*18c10*/  R2UR UR15, R9.reuse ;  /* 0x00000000090f72ca */ /* 0x040fe400000e0000 */
[----:B------:R-:W-:Y:S02]  /*18c20*/  R2UR UR6, R8 ;  /* 0x00000000080672ca */ /* 0x000fe400000e0000 */
[----:B------:R-:W-:Y:S02]  /*18c30*/  R2UR UR7, R9 ;  /* 0x00000000090772ca */ /* 0x000fe400000e0000 */
[----:B------:R-:W4:Y:S01]  /*18c40*/  LDL.64 R8, [R1+0x38] ;  /* 0x0000380001087983 */ /* 0x000f220000100a00 */
[----:B------:R-:W-:Y:S01]  /*18c50*/  IMAD.MOV.U32 R15, RZ, RZ, 0x40000040 ;  /* 0x40000040ff0f7424 */ /* 0x000fe200078e00ff */
[----:B------:R-:W-:Y:S02]  /*18c60*/  R2UR UR50, R14 ;  /* 0x000000000e3272ca */ /* 0x000fe400000e0000 */
[----:B0-----:R-:W3:Y:S01]  /*18c70*/  LDL.64 R2, [R1+0x20] ;  /* 0x0000200001027983 */ /* 0x001ee20000100a00 */
[----:B------:R-:W-:Y:S01]  /*18c80*/  VIADD R14, R7, 0x6 ;  /* 0x00000006070e7836 */ /* 0x000fe20000000000 */
[C---:B------:R-:W-:Y:S01]  /*18c90*/  R2UR UR51, R15.reuse ;  /* 0x000000000f3372ca */ /* 0x040fe200000e0000 */
[-C--:B------:R-:W-:Y:S01]  /*18ca0*/  FMUL.FTZ R88, R88, R20.reuse ;  /* 0x0000001458587220 */ /* 0x080fe20000410000 */
[----:B------:R-:W-:Y:S01]  /*18cb0*/  R2UR UR35, R15 ;  /* 0x000000000f2372ca */ /* 0x000fe200000e0000 */
[-C--:B------:R-:W-:Y:S01]  /*18cc0*/  FMUL.FTZ R89, R89, R20.reuse ;  /* 0x0000001459597220 */ /* 0x080fe20000410000 */
[----:B------:R-:W-:Y:S01]  /*18cd0*/  R2UR UR34, R14 ;  /* 0x000000000e2272ca */ /* 0x000fe200000e0000 */
[----:B------:R-:W-:Y:S01]  /*18ce0*/  VIADD R14, R7, 0x404 ;  /* 0x00000404070e7836 */ /* 0x000fe20000000000 */
[C---:B------:R-:W-:Y:S01]  /*18cf0*/  R2UR UR23, R15.reuse ;  /* 0x000000000f1772ca */ /* 0x040fe200000e0000 */
[-C--:B------:R-:W-:Y:S01]  /*18d00*/  FMUL.FTZ R92, R92, R20.reuse ;  /* 0x000000145c5c7220 */ /* 0x080fe20000410000 */
[----:B------:R-:W-:Y:S01]  /*18d10*/  R2UR UR11, R15 ;  /* 0x000000000f0b72ca */ /* 0x000fe200000e0000 */
[----:B------:R-:W-:Y:S01]  /*18d20*/  FMUL.FTZ R93, R93, R20 ;  /* 0x000000145d5d7220 */ /* 0x000fe20000410000 */
[----:B------:R-:W-:Y:S01]  /*18d30*/  R2UR UR22, R14 ;  /* 0x000000000e1672ca */ /* 0x000fe200000e0000 */
[----:B------:R-:W-:-:S02]  /*18d40*/  VIADD R14, R7, 0x802 ;  /* 0x00000802070e7836 */ /* 0x000fc40000000000 */
[-C--:B------:R-:W-:Y:S01]  /*18d50*/  FMUL.FTZ R96, R96, R20.reuse ;  /* 0x0000001460607220 */ /* 0x080fe20000410000 */
[-C--:B------:R-:W-:Y:S01]  /*18d60*/  FMUL.FTZ R97, R97, R20.reuse ;  /* 0x0000001461617220 */ /* 0x080fe20000410000 */
[-C--:B------:R-:W-:Y:S01]  /*18d70*/  FMUL.FTZ R100, R100, R20.reuse ;  /* 0x0000001464647220 */ /* 0x080fe20000410000 */
        /* <DEDUP_REMOVED lines=27> */
[----:B------:R-:W-:Y:S01]  /*18f30*/  WARPGROUP.ARRIVE ;  /* 0x00000000000079c5 */ /* 0x000fe20000000000 */
[----:B------:R-:W-:Y:S01]  /*18f40*/  IADD3 R14, R7, 0x806, RZ ;  /* 0x00000806070e7810 */ /* 0x000fe20007ffe0ff */
[----:B------:R-:W3:Y:S04]  /*18f50*/  LDL.64 R20, [R1+0x8] ;  /* 0x0000080001147983 */ /* 0x000ee80000100a00 */
[----:B------:R-:W-:Y:S03]  /*18f60*/  HGMMA.64x128x16.F32 R24, gdesc[UR48], R24, gsb0 ;  /* 0x01e00000301879f0 */ /* 0x000fe60008000818 */
[----:B------:R-:W-:Y:S02]  /*18f70*/  WARPGROUP.DEPBAR.LE gsb0, 0x0 ;  /* 0x00008000000079c5 */ /* 0x000fe40000010000 */
[----:B------:R-:W-:-:S07]  /*18f80*/  WARPGROUP.ARRIVE ;  /* 0x00000000000079c5 */ /* 0x000fce0000000000 */
[----:B------:R-:W-:Y:S01]  /*18f90*/  HGMMA.64x128x16.F32 R24, gdesc[UR44], R24, gsb0 ;  /* 0x01e000002c1879f0 */ /* 0x000fe20008000818 */
[----:B----4-:R-:W-:Y:S02]  /*18fa0*/  R2UR UR32, R8 ;  /* 0x00000000082072ca */ /* 0x010fe400000e0000 */
[----:B------:R-:W-:Y:S02]  /*18fb0*/  R2UR UR33, R9 ;  /* 0x00000000092172ca */ /* 0x000fe400000e0000 */
[----:B--2---:R-:W-:Y:S01]  /*18fc0*/  R2UR UR28, R10 ;  /* 0x000000000a1c72ca */ /* 0x004fe200000e0000 */
[----:B------:R-:W2:Y:S01]  /*18fd0*/  LDL.64 R8, [R1] ;  /* 0x0000000001087983 */ /* 0x000ea20000100a00 */
[----:B------:R-:W-:Y:S02]  /*18fe0*/  WARPGROUP.DEPBAR.LE gsb0, 0x0 ;  /* 0x00008000000079c5 */ /* 0x000fe40000010000 */
[----:B------:R-:W-:-:S07]  /*18ff0*/  WARPGROUP.ARRIVE ;  /* 0x00000000000079c5 */ /* 0x000fce0000000000 */
[----:B------:R-:W-:Y:S01]  /*19000*/  HGMMA.64x128x16.F32 R24, gdesc[UR32], R24, gsb0 ;  /* 0x01e00000201879f0 */ /* 0x000fe20008000818 */
[----:B------:R-:W-:Y:S02]  /*19010*/  R2UR UR29, R11 ;  /* 0x000000000b1d72ca */ /* 0x000fe400000e0000 */
[----:B------:R-:W-:Y:S02]  /*19020*/  R2UR UR38, R14 ;  /* 0x000000000e2672ca */ /* 0x000fe400000e0000 */
[----:B------:R-:W-:Y:S02]  /*19030*/  R2UR UR39, R15 ;  /* 0x000000000f2772ca */ /* 0x000fe400000e0000 */
[----:B------:R-:W4:Y:S01]  /*19040*/  LDL.64 R14, [R1+0x18] ;  /* 0x00001800010e7983 */ /* 0x000f220000100a00 */
[----:B---3--:R-:W-:Y:S02]  /*19050*/  R2UR UR24, R4 ;  /* 0x00000000041872ca */ /* 0x008fe400000e0000 */
[----:B------:R-:W-:Y:S01]  /*19060*/  R2UR UR25, R5 ;  /* 0x00000000051972ca */ /* 0x000fe200000e0000 */
[----:B------:R0:W5:Y:S01]  /*19070*/  LDL.LU.64 R10, [R1+0xa0] ;  /* 0x0000a000010a7983 */ /* 0x0001620000300a00 */
[----:B------:R-:W-:-:S02]  /*19080*/  R2UR UR20, R2 ;  /* 0x00000000021472ca */ /* 0x000fc400000e0000 */
[----:B------:R-:W-:Y:S01]  /*19090*/  R2UR UR21, R3 ;  /* 0x00000000031572ca */ /* 0x000fe200000e0000 */
[----:B------:R0:W5:Y:S01]  /*190a0*/  LDL.LU.64 R4, [R1+0x98] ;  /* 0x0000980001047983 */ /* 0x0001620000300a00 */
[----:B------:R-:W-:Y:S02]  /*190b0*/  R2UR UR12, R20 ;  /* 0x00000000140c72ca */ /* 0x000fe400000e0000 */
[----:B------:R-:W-:Y:S01]  /*190c0*/  R2UR UR13, R21 ;  /* 0x00000000150d72ca */ /* 0x000fe200000e0000 */
[----:B------:R0:W5:Y:S01]  /*190d0*/  LDL.LU.64 R2, [R1+0x90] ;  /* 0x0000900001027983 */ /* 0x0001620000300a00 */
[----:B------:R-:W-:Y:S02]  /*190e0*/  WARPGROUP.DEPBAR.LE gsb0, 0x0 ;  /* 0x00008000000079c5 */ /* 0x000fe40000010000 */
[----:B------:R-:W-:-:S06]  /*190f0*/  WARPGROUP.ARRIVE ;  /* 0x00000000000079c5 */ /* 0x000fcc0000000000 */
[----:B------:R-:W-:Y:S03]  /*19100*/  HGMMA.64x128x16.F32 R24, gdesc[UR28], R24, gsb0 ;  /* 0x01e000001c1879f0 */ /* 0x000fe60008000818 */
[----:B------:R-:W-:Y:S02]  /*19110*/  WARPGROUP.DEPBAR.LE gsb0, 0x0 ;  /* 0x00008000000079c5 */ /* 0x000fe40000010000 */
[----:B------:R-:W-:-:S07]  /*19120*/  WARPGROUP.ARRIVE ;  /* 0x00000000000079c5 */ /* 0x000fce0000000000 */
[----:B------:R-:W-:Y:S01]  /*19130*/  HGMMA.64x128x16.F32 R24, gdesc[UR24], R24, gsb0 ;  /* 0x01e00000181879f0 */ /* 0x000fe20008000818 */
[----:B----4-:R-:W-:Y:S02]  /*19140*/  R2UR UR16, R14 ;  /* 0x000000000e1072ca */ /* 0x010fe400000e0000 */
[----:B------:R-:W-:Y:S01]  /*19150*/  R2UR UR17, R15 ;  /* 0x000000000f1172ca */ /* 0x000fe200000e0000 */
[----:B------:R-:W-:Y:S02]  /*19160*/  WARPGROUP.DEPBAR.LE gsb0, 0x0 ;  /* 0x00008000000079c5 */ /* 0x000fe40000010000 */
[----:B------:R-:W-:-:S06]  /*19170*/  WARPGROUP.ARRIVE ;  /* 0x00000000000079c5 */ /* 0x000fcc0000000000 */
[----:B------:R-:W-:Y:S03]  /*19180*/  HGMMA.64x128x16.F32 R24, gdesc[UR20], R24, gsb0 ;  /* 0x01e00000141879f0 */ /* 0x000fe60008000818 */
[----:B------:R-:W-:Y:S02]  /*19190*/  WARPGROUP.DEPBAR.LE gsb0, 0x0 ;  /* 0x00008000000079c5 */ /* 0x000fe40000010000 */
[----:B------:R-:W-:-:S07]  /*191a0*/  WARPGROUP.ARRIVE ;  /* 0x00000000000079c5 */ /* 0x000fce0000000000 */
        /* <DEDUP_REMOVED lines=20> */
.L_x_2681:
[----:B-----5:R-:W-:Y:S01]  /*192f0*/  SHF.L.U32 R7, R11, 0x1f, RZ ;  /* 0x0000001f0b077819 */ /* 0x020fe200000006ff */
[----:B------:R-:W-:-:S04]  /*19300*/  IMAD R11, R6, 0x8, R2 ;  /* 0x00000008060b7824 */ /* 0x000fc800078e0202 */
[----:B------:R0:W1:Y:S01]  /*19310*/  SYNCS.PHASECHK.TRANS64.TRYWAIT P2, [R11+URZ+0x34850], R7 ;  /* 0x034850070b0075a7 */ /* 0x000062000804017f */
[----:B------:R-:W-:Y:S05]  /*19320*/  @!P0 BRA `(.L_x_2682) ;  /* 0x0000000000048947 */ /* 0x000fea0003800000 */
[----:B------:R-:W-:Y:S01]  /*19330*/  BPT.TRAP 0x1 ;  /* 0x000000040000795c */ /* 0x000fe20000300000 */
.L_x_2682:
[----:B------:R-:W-:Y:S04]  /*19340*/  BSSY B1, `(.L_x_2683) ;  /* 0x0000004000017945 */ /* 0x000fe80003800000 */
[----:B-1----:R-:W-:Y:S05]  /*19350*/  @P2 BRA `(.L_x_2684) ;  /* 0x0000000000082947 */ /* 0x002fea0003800000 */
[----:B------:R-:W1:Y:S02]  /*19360*/  SYNCS.PHASECHK.TRANS64.TRYWAIT P2, [R11+URZ+0x34850], R7 ;  /* 0x034850070b0075a7 */ /* 0x000e64000804017f */
[----:B-1----:R-:W-:Y:S05]  /*19370*/  @!P2 BRA `(.L_x_2685) ;  /* 0x000000f0009ca947 */ /* 0x002fea0003800000 */
.L_x_2684:
[----:B------:R-:W-:Y:S05]  /*19380*/  BSYNC B1 ;  /* 0x0000000000017941 */ /* 0x000fea0003800000 */
.L_x_2683:
        /* <DEDUP_REMOVED lines=40> */
[----:B------:R-:W-:Y:S01]  /*19610*/  VIADD R8, R6, 0x100 ;  /* 0x0000010006087836 */ /* 0x000fe20000000000 */
[----:B------:R-:W-:Y:S01]  /*19620*/  R2UR UR7, R9 ;  /* 0x00000000090772ca */ /* 0x000fe200000e0000 */
[----:B------:R-:W-:Y:S01]  /*19630*/  FMUL.FTZ R52, R55, UR58 ;  /* 0x0000003a37347c20 */ /* 0x000fe20008410000 */
[----:B------:R-:W-:Y:S01]  /*19640*/  MOV R9, 0x40000040 ;  /* 0x4000004000097802 */ /* 0x000fe20000000f00 */
        /* <DEDUP_REMOVED lines=13> */
[----:B------:R-:W-:Y:S01]  /*19720*/  ULDC UR4, c[0x0][0x988] ;  /* 0x0002620000047ab9 */ /* 0x000fe20000000800 */
        /* <DEDUP_REMOVED lines=9> */
[----:B------:R-:W-:Y:S01]  /*197c0*/  VIADD R40, R6, 0x280 ;  /* 0x0000028006287836 */ /* 0x000fe20000000000 */
[----:B------:R-:W-:Y:S01]  /*197d0*/  MUFU.TANH R43, R43 ;  /* 0x0000002b002b7308 */ /* 0x000fe20000002400 */
[----:B------:R-:W-:-:S02]  /*197e0*/  IMAD.MOV.U32 R41, RZ, RZ, 0x40000040 ;  /* 0x40000040ff297424 */ /* 0x000fc400078e00ff */
[----:B------:R-:W-:Y:S01]  /*197f0*/  FMUL.FTZ R78, R78, UR58 ;  /* 0x0000003a4e4e7c20 */ /* 0x000fe20008410000 */
[----:B------:R-:W-:Y:S01]  /*19800*/  FMUL.FTZ R79, R79, UR58 ;  /* 0x0000003a4f4f7c20 */ /* 0x000fe20008410000 */
[----:B------:R-:W-:Y:S01]  /*19810*/  FMUL.FTZ R82, R82, UR58 ;  /* 0x0000003a52527c20 */ /* 0x000fe20008410000 */
[----:B------:R-:W-:Y:S01]  /*19820*/  FMUL.FTZ R83, R83, UR58 ;  /* 0x0000003a53537c20 */ /* 0x000fe20008410000 */
[----:B------:R-:W-:Y:S01]  /*19830*/  @!P1 LEA R13, R13, R2, 0x3 ;  /* 0x000000020d0d9211 */ /* 0x000fe200078e18ff */
[----:B------:R-:W-:Y:S01]  /*19840*/  @!P1 VIADD R11, R11, 0x34860 ;  /* 0x000348600b0b9836 */ /* 0x000fe20000000000 */
[----:B------:R-:W-:Y:S01]  /*19850*/  MUFU.TANH R44, R44 ;  /* 0x0000002c002c7308 */ /* 0x000fe20000002400 */
[C---:B------:R-:W-:Y:S01]  /*19860*/  ISETP.GT.AND P2, PT, R12.reuse, R199, PT ;  /* 0x000000c70c00720c */ /* 0x040fe20003f44270 */
[----:B------:R-:W-:Y:S02]  /*19870*/  VIADD R12, R12, 0xffffffff ;  /* 0xffffffff0c0c7836 */ /* 0x000fe40000000000 */
[----:B------:R-:W-:Y:S01]  /*19880*/  @!P1 VIADD R13, R13, 0x34840 ;  /* 0x000348400d0d9836 */ /* 0x000fe20000000000 */
[----:B------:R-:W-:-:S03]  /*19890*/  @!P1 PRMT R11, RZ, 0x654, R11 ;  /* 0x00000654ff0b9816 */ /* 0x000fc6000000000b */
        /* <DEDUP_REMOVED lines=44> */
[----:B------:R-:W-:Y:S02]  /*19b60*/  R2UR UR7, R9 ;  /* 0x00000000090772ca */ /* 0x000fe400000e0000 */
[----:B------:R-:W-:Y:S02]  /*19b70*/  MOV R9, 0x40000040 ;  /* 0x4000004000097802 */ /* 0x000fe40000000f00 */
        /* <DEDUP_REMOVED lines=28> */
[----:B------:R-:W-:Y:S01]  /*19d40*/  R2UR UR6, R8 ;  /* 0x00000000080672ca */ /* 0x000fe200000e0000 */
[----:B------:R-:W-:-:S03]  /*19d50*/  FMUL.FTZ R85, R87, UR58 ;  /* 0x0000003a57557c20 */ /* 0x000fc60008410000 */
[----:B------:R-:W2:Y:S01]  /*19d60*/  MUFU.TANH R33, R33 ;  /* 0x0000002100217308 */ /* 0x000ea20000002400 */
[----:B0-----:R-:W-:-:S04]  /*19d70*/  FMNMX.FTZ R7, R9, R5, !PT ;  /* 0x0000000509077209 */ /* 0x001fc80007810000 */
[----:B------:R-:W-:-:S03]  /*19d80*/  FMNMX.FTZ R7, R21, R7, !PT ;  /* 0x0000000715077209 */ /* 0x000fc60007810000 */
[----:B------:R-:W0:Y:S01]  /*19d90*/  MUFU.TANH R62, R62 ;  /* 0x0000003e003e7308 */ /* 0x000e220000002400 */
[----:B------:R-:W-:-:S04]  /*19da0*/  FMNMX.FTZ R7, R25, R7, !PT ;  /* 0x0000000719077209 */ /* 0x000fc80007810000 */
[----:B------:R-:W-:-:S03]  /*19db0*/  FMNMX.FTZ R7, R27, R7, !PT ;  /* 0x000000071b077209 */ /* 0x000fc60007810000 */
[----:B------:R-:W3:Y:S01]  /*19dc0*/  MUFU.TANH R65, R65 ;  /* 0x0000004100417308 */ /* 0x000ee20000002400 */
[----:B------:R-:W-:-:S04]  /*19dd0*/  FMNMX.FTZ R7, R29, R7, !PT ;  /* 0x000000071d077209 */ /* 0x000fc80007810000 */
[----:B-1----:R-:W-:-:S03]  /*19de0*/  FMNMX.FTZ R7, R30, R7, !PT ;  /* 0x000000071e077209 */ /* 0x002fc60007810000 */
[----:B------:R-:W1:Y:S01]  /*19df0*/  MUFU.TANH R69, R69 ;  /* 0x0000004500457308 */ /* 0x000e620000002400 */
[----:B--2---:R-:W-:-:S04]  /*19e00*/  FMNMX.FTZ R7, R33, R7, !PT ;  /* 0x0000000721077209 */ /* 0x004fc80007810000 */
[----:B------:R-:W-:-:S03]  /*19e10*/  FMNMX.FTZ R7, R35, R7, !PT ;  /* 0x0000000723077209 */ /* 0x000fc60007810000 */
[----:B------:R-:W2:Y:S01]  /*19e20*/  MUFU.TANH R73, R73 ;  /* 0x0000004900497308 */ /* 0x000ea20000002400 */
[----:B------:R-:W-:-:S04]  /*19e30*/  FMNMX.FTZ R7, R37, R7, !PT ;  /* 0x0000000725077209 */ /* 0x000fc80007810000 */
[----:B------:R-:W-:-:S03]  /*19e40*/  FMNMX.FTZ R7, R38, R7, !PT ;  /* 0x0000000726077209 */ /* 0x000fc60007810000 */
[----:B------:R-:W4:Y:S01]  /*19e50*/  MUFU.TANH R77, R77 ;  /* 0x0000004d004d7308 */ /* 0x000f220000002400 */
[----:B------:R-:W-:-:S04]  /*19e60*/  FMNMX.FTZ R7, R43, R7, !PT ;  /* 0x000000072b077209 */ /* 0x000fc80007810000 */
[----:B------:R-:W-:-:S03]  /*19e70*/  FMNMX.FTZ R7, R44, R7, !PT ;  /* 0x000000072c077209 */ /* 0x000fc60007810000 */
[----:B------:R-:W5:Y:S01]  /*19e80*/  MUFU.TANH R80, R80 ;  /* 0x0000005000507308 */ /* 0x000f620000002400 */
[----:B------:R-:W-:-:S04]  /*19e90*/  FMNMX.FTZ R7, R47, R7, !PT ;  /* 0x000000072f077209 */ /* 0x000fc80007810000 */
[----:B------:R-:W-:-:S03]  /*19ea0*/  FMNMX.FTZ R7, R49, R7, !PT ;  /* 0x0000000731077209 */ /* 0x000fc60007810000 */
[----:B------:R-:W5:Y:S01]  /*19eb0*/  MUFU.TANH R24, R24 ;  /* 0x0000001800187308 */ /* 0x000f620000002400 */
        /* <DEDUP_REMOVED lines=10> */
[----:B0-----:R-:W-:-:S03]  /*19f60*/  FMNMX.FTZ R7, R62, R7, !PT ;  /* 0x000000073e077209 */ /* 0x001fc60007810000 */
[----:B------:R-:W-:Y:S01]  /*19f70*/  MUFU.TANH R50, R50 ;  /* 0x0000003200327308 */ /* 0x000fe20000002400 */
[----:B------:R-:W-:-:S04]  /*19f80*/  FMNMX.FTZ R7, R64, R7, !PT ;  /* 0x0000000740077209 */ /* 0x000fc80007810000 */
[----:B---3--:R-:W-:-:S03]  /*19f90*/  FMNMX.FTZ R7, R65, R7, !PT ;  /* 0x0000000741077209 */ /* 0x008fc60007810000 */
[----:B------:R-:W-:Y:S01]  /*19fa0*/  MUFU.TANH R54, R54 ;  /* 0x0000003600367308 */ /* 0x000fe20000002400 */
[----:B------:R-:W-:-:S04]  /*19fb0*/  FMNMX.FTZ R7, R68, R7, !PT ;  /* 0x0000000744077209 */ /* 0x000fc80007810000 */
[----:B-1----:R-:W-:-:S03]  /*19fc0*/  FMNMX.FTZ R7, R69, R7, !PT ;  /* 0x0000000745077209 */ /* 0x002fc60007810000 */
[----:B------:R-:W-:Y:S01]  /*19fd0*/  MUFU.TANH R58, R58 ;  /* 0x0000003a003a7308 */ /* 0x000fe20000002400 */
[----:B------:R-:W-:-:S04]  /*19fe0*/  FMNMX.FTZ R7, R72, R7, !PT ;  /* 0x0000000748077209 */ /* 0x000fc80007810000 */
[----:B--2---:R-:W-:-:S03]  /*19ff0*/  FMNMX.FTZ R7, R73, R7, !PT ;  /* 0x0000000749077209 */ /* 0x004fc60007810000 */
[----:B------:R-:W-:Y:S01]  /*1a000*/  MUFU.TANH R85, R85 ;  /* 0x0000005500557308 */ /* 0x000fe20000002400 */
[----:B----4-:R-:W-:-:S04]  /*1a010*/  FMNMX.FTZ R7, R77, R7, !PT ;  /* 0x000000074d077209 */ /* 0x010fc80007810000 */
[----:B------:R-:W-:Y:S01]  /*1a020*/  FMNMX.FTZ R7, R81, R7, !PT ;  /* 0x0000000751077209 */ /* 0x000fe20007810000 */
[----:B------:R-:W-:Y:S02]  /*1a030*/  WARPGROUP.DEPBAR.LE gsb0, 0x0 ;  /* 0x00008000000079c5 */ /* 0x000fe40000010000 */
[----:B------:R-:W-:Y:S01]  /*1a040*/  WARPGROUP.ARRIVE ;  /* 0x00000000000079c5 */ /* 0x000fe20000000000 */
[----:B------:R-:W-:-:S04]  /*1a050*/  FMNMX.FTZ R7, R76, R7, !PT ;  /* 0x000000074c077209 */ /* 0x000fc80007810000 */
[----:B-----5:R-:W-:Y:S01]  /*1a060*/  FMNMX.FTZ R7, R80, R7, !PT ;  /* 0x0000000750077209 */ /* 0x020fe20007810000 */
[----:B------:R-:W-:Y:S01]  /*1a070*/  HGMMA.64x128x16.F32 R88, R164, gdesc[UR4].tnspB, R88, gsb0 ;  /* 0x41e00004a4587df0 */ /* 0x000fe20008000858 */
[----:B------:R-:W-:Y:S02]  /*1a080*/  R2UR UR6, R40 ;  /* 0x00000000280672ca */ /* 0x000fe400000e0000 */
[----:B------:R-:W-:Y:S01]  /*1a090*/  R2UR UR7, R41 ;  /* 0x00000000290772ca */ /* 0x000fe200000e0000 */
[----:B------:R-:W0:Y:S01]  /*1a0a0*/  SHFL.BFLY PT, R8, R7, 0x2, 0x1f ;  /* 0x0c401f0007087f89 */ /* 0x000e2200000e0000 */
[----:B------:R-:W-:Y:S02]  /*1a0b0*/  IADD3 R40, R6, 0x300, RZ ;  /* 0x0000030006287810 */ /* 0x000fe40007ffe0ff */
[----:B0-----:R-:W-:-:S05]  /*1a0c0*/  FMNMX.FTZ R7, R7, R8, !PT ;  /* 0x0000000807077209 */ /* 0x001fca0007810000 */
[----:B------:R-:W0:Y:S02]  /*1a0d0*/  SHFL.BFLY PT, R8, R7, 0x1, 0x1f ;  /* 0x0c201f0007087f89 */ /* 0x000e2400000e0000 */
[----:B0-----:R-:W-:Y:S01]  /*1a0e0*/  FMNMX.FTZ R7, R7, R8, !PT ;  /* 0x0000000807077209 */ /* 0x001fe20007810000 */
[----:B------:R-:W-:-:S04]  /*1a0f0*/  IMAD.U32 R8, RZ, RZ, UR4 ;  /* 0x00000004ff087e24 */ /* 0x000fc8000f8e00ff */
[C---:B------:R-:W-:Y:S01]  /*1a100*/  FMUL.FTZ R86, R7.reuse, R8 ;  /* 0x0000000807567220 */ /* 0x040fe20000410000 */
[----:B------:R-:W-:-:S03]  /*1a110*/  FADD.FTZ R5, -R7, R5 ;  /* 0x0000000507057221 */ /* 0x000fc60000010100 */
[--C-:B------:R-:W-:Y:S01]  /*1a120*/  FFMA.FTZ R180, R9, R8, -R86.reuse ;  /* 0x0000000809b47223 */ /* 0x100fe20000010856 */
[----:B------:R-:W-:Y:S01]  /*1a130*/  FMNMX.FTZ R9, R14, R10, !PT ;  /* 0x0000000a0e097209 */ /* 0x000fe20007810000 */
[-CC-:B------:R-:W-:Y:S01]  /*1a140*/  FFMA.FTZ R178, R33, R8.reuse, -R86.reuse ;  /* 0x0000000821b27223 */ /* 0x180fe20000010856 */
[-C--:B------:R-:W-:Y:S01]  /*1a150*/  FMUL.FTZ R5, R5, R8.reuse ;  /* 0x0000000805057220 */ /* 0x080fe20000410000 */
[-CC-:B------:R-:W-:Y:S01]  /*1a160*/  FFMA.FTZ R182, R25, R8.reuse, -R86.reuse ;  /* 0x0000000819b67223 */ /* 0x180fe20000010856 */
[----:B------:R-:W-:Y:S01]  /*1a170*/  FMNMX.FTZ R9, R15, R9, !PT ;  /* 0x000000090f097209 */ /* 0x000fe20007810000 */
[----:B------:R-:W-:Y:S01]  /*1a180*/  MUFU.EX2 R180, R180 ;  /* 0x000000b400b47308 */ /* 0x000fe20000000800 */
[-CC-:B------:R-:W-:Y:S01]  /*1a190*/  FFMA.FTZ R27, R27, R8.reuse, -R86.reuse ;  /* 0x000000081b1b7223 */ /* 0x180fe20000010856 */
[-CC-:B------:R-:W-:Y:S01]  /*1a1a0*/  FFMA.FTZ R176, R29, R8.reuse, -R86.reuse ;  /* 0x000000081db07223 */ /* 0x180fe20000010856 */
[----:B------:R-:W-:Y:S01]  /*1a1b0*/  FMNMX.FTZ R9, R24, R9, !PT ;  /* 0x0000000918097209 */ /* 0x000fe20007810000 */
[-CC-:B------:R-:W-:Y:S01]  /*1a1c0*/  FFMA.FTZ R25, R30, R8.reuse, -R86.reuse ;  /* 0x000000081e197223 */ /* 0x180fe20000010856 */
[-CC-:B------:R-:W-:Y:S01]  /*1a1d0*/  FFMA.FTZ R172, R37, R8.reuse, -R86.reuse ;  /* 0x0000000825ac7223 */ /* 0x180fe20000010856 */
[-CC-:B------:R-:W-:Y:S01]  /*1a1e0*/  FFMA.FTZ R174, R43, R8.reuse, -R86.reuse ;  /* 0x000000082bae7223 */ /* 0x180fe20000010856 */
[----:B------:R-:W-:Y:S01]  /*1a1f0*/  FMNMX.FTZ R9, R26, R9, !PT ;  /* 0x000000091a097209 */ /* 0x000fe20007810000 */
[----:B------:R0:W1:Y:S01]  /*1a200*/  MUFU.EX2 R20, R5 ;  /* 0x0000000500147308 */ /* 0x0000620000000800 */
[-CC-:B------:R-:W-:Y:S01]  /*1a210*/  FFMA.FTZ R168, R47, R8.reuse, -R86.reuse ;  /* 0x000000082fa87223 */ /* 0x180fe20000010856 */
[-CC-:B------:R-:W-:Y:S01]  /*1a220*/  FFMA.FTZ R170, R51, R8.reuse, -R86.reuse ;  /* 0x0000000833aa7223 */ /* 0x180fe20000010856 */
[----:B------:R-:W-:Y:S01]  /*1a230*/  FMNMX.FTZ R9, R28, R9, !PT ;  /* 0x000000091c097209 */ /* 0x000fe20007810000 */
[-CC-:B------:R-:W-:Y:S01]  /*1a240*/  FFMA.FTZ R37, R53, R8.reuse, -R86.reuse ;  /* 0x0000000835257223 */ /* 0x180fe20000010856 */
[-CC-:B------:R-:W-:Y:S01]  /*1a250*/  FFMA.FTZ R29, R57, R8.reuse, -R86.reuse ;  /* 0x00000008391d7223 */ /* 0x180fe20000010856 */
[-CC-:B------:R-:W-:Y:S01]  /*1a260*/  FFMA.FTZ R43, R60, R8.reuse, -R86.reuse ;  /* 0x000000083c2b7223 */ /* 0x180fe20000010856 */
[----:B------:R-:W-:Y:S01]  /*1a270*/  FMNMX.FTZ R9, R31, R9, !PT ;  /* 0x000000091f097209 */ /* 0x000fe20007810000 */
[----:B------:R-:W-:Y:S01]  /*1a280*/  MUFU.EX2 R182, R182 ;  /* 0x000000b600b67308 */ /* 0x000fe20000000800 */
[-CC-:B0-----:R-:W-:Y:S01]  /*1a290*/  FFMA.FTZ R5, R21, R8.reuse, -R86.reuse ;  /* 0x0000000815057223 */ /* 0x181fe20000010856 */
[-CC-:B------:R-:W-:Y:S01]  /*1a2a0*/  FFMA.FTZ R30, R65, R8.reuse, -R86.reuse ;  /* 0x00000008411e7223 */ /* 0x180fe20000010856 */
[----:B------:R-:W-:Y:S01]  /*1a2b0*/  FMNMX.FTZ R9, R32, R9, !PT ;  /* 0x0000000920097209 */ /* 0x000fe20007810000 */
[-CC-:B------:R-:W-:Y:S01]  /*1a2c0*/  FFMA.FTZ R21, R68, R8.reuse, -R86.reuse ;  /* 0x0000000844157223 */ /* 0x180fe20000010856 */
[-CC-:B------:R-:W-:Y:S01]  /*1a2d0*/  FFMA.FTZ R47, R72, R8.reuse, -R86.reuse ;  /* 0x00000008482f7223 */ /* 0x180fe20000010856 */
[-C--:B------:R-:W-:Y:S01]  /*1a2e0*/  FFMA.FTZ R51, R77, R8.reuse, -R86 ;  /* 0x000000084d337223 */ /* 0x080fe20000010856 */
[----:B------:R-:W-:Y:S01]  /*1a2f0*/  FMNMX.FTZ R9, R34, R9, !PT ;  /* 0x0000000922097209 */ /* 0x000fe20007810000 */
[----:B------:R-:W0:Y:S01]  /*1a300*/  MUFU.EX2 R5, R5 ;  /* 0x0000000500057308 */ /* 0x000e220000000800 */
[----:B-1----:R-:W-:Y:S01]  /*1a310*/  FFMA.FTZ R3, R20, R3, R180 ;  /* 0x0000000314037223 */ /* 0x002fe200000100b4 */
[-CC-:B------:R-:W-:Y:S01]  /*1a320*/  FFMA.FTZ R53, R81, R8.reuse, -R86.reuse ;  /* 0x0000000851357223 */ /* 0x180fe20000010856 */
[----:B------:R-:W-:Y:S01]  /*1a330*/  FMNMX.FTZ R9, R36, R9, !PT ;  /* 0x0000000924097209 */ /* 0x000fe20007810000 */
[----:B------:R-:W-:-:S03]  /*1a340*/  FFMA.FTZ R80, R80, R8, -R86 ;  /* 0x0000000850507223 */ /* 0x000fc60000010856 */
[----:B------:R-:W-:Y:S01]  /*1a350*/  FMNMX.FTZ R9, R39, R9, !PT ;  /* 0x0000000927097209 */ /* 0x000fe20007810000 */
[----:B------:R-:W-:Y:S03]  /*1a360*/  MUFU.EX2 R176, R176 ;  /* 0x000000b000b07308 */ /* 0x000fe60000000800 */
[----:B------:R-:W-:-:S04]  /*1a370*/  FMNMX.FTZ R9, R42, R9, !PT ;  /* 0x000000092a097209 */ /* 0x000fc80007810000 */
[----:B------:R-:W-:Y:S01]  /*1a380*/  FMNMX.FTZ R9, R45, R9, !PT ;  /* 0x000000092d097209 */ /* 0x000fe20007810000 */
[----:B------:R-:W-:Y:S01]  /*1a390*/  MUFU.EX2 R25, R25 ;  /* 0x0000001900197308 */ /* 0x000fe20000000800 */
[C---:B0-----:R-:W-:Y:S01]  /*1a3a0*/  FADD.FTZ R3, R5.reuse, R3 ;  /* 0x0000000305037221 */ /* 0x041fe20000010000 */
[----:B------:R-:W-:Y:S02]  /*1a3b0*/  F2FP.F16.F32.PACK_AB R180, R5, R180 ;  /* 0x000000b405b4723e */ /* 0x000fe400000000ff */
[----:B------:R-:W-:Y:S01]  /*1a3c0*/  FMNMX.FTZ R9, R46, R9, !PT ;  /* 0x000000092e097209 */ /* 0x000fe20007810000 */
[----:B------:R-:W-:-:S03]  /*1a3d0*/  FADD.FTZ R3, R182, R3 ;  /* 0x00000003b6037221 */ /* 0x000fc60000010000 */
        /* <DEDUP_REMOVED lines=8> */
[----:B------:R-:W-:Y:S01]  /*1a460*/  FMNMX.FTZ R9, R58, R9, !PT ;  /* 0x000000093a097209 */ /* 0x000fe20007810000 */
[----:B------:R-:W-:-:S03]  /*1a470*/  WARPGROUP.DEPBAR.LE gsb0, 0x0 ;  /* 0x00008000000079c5 */ /* 0x000fc60000010000 */
[----:B------:R-:W-:Y:S01]  /*1a480*/  FMNMX.FTZ R9, R63, R9, !PT ;  /* 0x000000093f097209 */ /* 0x000fe20007810000 */
[----:B------:R-:W-:Y:S01]  /*1a490*/  WARPGROUP.ARRIVE ;  /* 0x00000000000079c5 */ /* 0x000fe20000000000 */
[----:B------:R-:W-:Y:S01]  /*1a4a0*/  MUFU.EX2 R168, R168 ;  /* 0x000000a800a87308 */ /* 0x000fe20000000800 */
[-CC-:B------:R-:W-:Y:S01]  /*1a4b0*/  FFMA.FTZ R164, R55, R8.reuse, -R86.reuse ;  /* 0x0000000837a47223 */ /* 0x180fe20000010856 */
[----:B------:R-:W-:Y:S01]  /*1a4c0*/  FMNMX.FTZ R9, R66, R9, !PT ;  /* 0x0000000942097209 */ /* 0x000fe20007810000 */
[-CC-:B------:R-:W-:Y:S01]  /*1a4d0*/  FFMA.FTZ R166, R59, R8.reuse, -R86.reuse ;  /* 0x000000083ba67223 */ /* 0x180fe20000010856 */
[----:B------:R-:W-:Y:S01]  /*1a4e0*/  FFMA.FTZ R55, R76, R8, -R86 ;  /* 0x000000084c377223 */ /* 0x000fe20000010856 */
[----:B------:R-:W-:Y:S01]  /*1a4f0*/  HGMMA.64x128x16.F32 R88, R160, gdesc[UR4].tnspB, R88, gsb0 ;  /* 0x41e00004a0587df0 */ /* 0x000fe20008000858 */
[----:B------:R-:W-:Y:S02]  /*1a500*/  FMNMX.FTZ R9, R67, R9, !PT ;  /* 0x0000000943097209 */ /* 0x000fe40007810000 */
[----:B------:R-:W-:Y:S01]  /*1a510*/  R2UR UR6, R40 ;  /* 0x00000000280672ca */ /* 0x000fe200000e0000 */
        /* <DEDUP_REMOVED lines=27> */
[----:B------:R-:W-:-:S06]  /*1a6d0*/  IMAD.MOV.U32 R41, RZ, RZ, 0x40000040 ;  /* 0x40000040ff297424 */ /* 0x000fcc00078e00ff */
[----:B------:R-:W-:Y:S01]  /*1a6e0*/  MUFU.EX2 R55, R55 ;  /* 0x0000003700377308 */ /* 0x000fe20000000800 */
[----:B------:R-:W-:Y:S01]  /*1a6f0*/  FADD.FTZ R40, -R9, R10 ;  /* 0x0000000a09287221 */ /* 0x000fe20000010100 */
[----:B------:R-:W-:Y:S01]  /*1a700*/  R2UR UR7, R41 ;  /* 0x00000000290772ca */ /* 0x000fe200000e0000 */
[-C--:B------:R-:W-:Y:S02]  /*1a710*/  FMUL.FTZ R41, R9, R8.reuse ;  /* 0x0000000809297220 */ /* 0x080fe40000410000 */
[----:B------:R-:W-:-:S03]  /*1a720*/  FMUL.FTZ R40, R40, R8 ;  /* 0x0000000828287220 */ /* 0x000fc60000410000 */
[----:B------:R-:W-:Y:S01]  /*1a730*/  MUFU.EX2 R10, R80 ;  /* 0x00000050000a7308 */ /* 0x000fe20000000800 */
[-CC-:B------:R-:W-:Y:S01]  /*1a740*/  FFMA.FTZ R181, R14, R8.reuse, -R41.reuse ;  /* 0x000000080eb57223 */ /* 0x180fe20000010829 */
[----:B------:R-:W-:Y:S02]  /*1a750*/  VIADD R14, R6, 0x380 ;  /* 0x00000380060e7836 */ /* 0x000fe40000000000 */
        /* <DEDUP_REMOVED lines=14> */
[----:B0-----:R-:W-:Y:S01]  /*1a840*/  FFMA.FTZ R40, R15, R8, -R41 ;  /* 0x000000080f287223 */ /* 0x001fe20000010829 */
[----:B------:R-:W-:-:S02]  /*1a850*/  IMAD.MOV.U32 R15, RZ, RZ, 0x40000040 ;  /* 0x40000040ff0f7424 */ /* 0x000fc400078e00ff */
[-CC-:B------:R-:W-:Y:S01]  /*1a860*/  FFMA.FTZ R171, R50, R8.reuse, -R41.reuse ;  /* 0x0000000832ab7223 */ /* 0x180fe20000010829 */
        /* <DEDUP_REMOVED lines=13> */
[----:B------:R-:W-:-:S02]  /*1a940*/  WARPGROUP.DEPBAR.LE gsb0, 0x0 ;  /* 0x00008000000079c5 */ /* 0x000fc40000010000 */
[----:B------:R-:W-:Y:S01]  /*1a950*/  WARPGROUP.ARRIVE ;  /* 0x00000000000079c5 */ /* 0x000fe20000000000 */
[----:B-1----:R-:W-:Y:S01]  /*1a960*/  FFMA.FTZ R0, R87, R0, R181 ;  /* 0x0000000057007223 */ /* 0x002fe200000100b5 */
[-CC-:B------:R-:W-:Y:S01]  /*1a970*/  FFMA.FTZ R161, R35, R8.reuse, -R86.reuse ;  /* 0x0000000823a17223 */ /* 0x180fe20000010856 */
[-CC-:B------:R-:W-:Y:S01]  /*1a980*/  FFMA.FTZ R35, R38, R8.reuse, -R86.reuse ;  /* 0x0000000826237223 */ /* 0x180fe20000010856 */
[-C--:B------:R-:W-:Y:S01]  /*1a990*/  FFMA.FTZ R160, R61, R8.reuse, -R86 ;  /* 0x000000083da07223 */ /* 0x080fe20000010856 */
[----:B------:R1:W2:Y:S01]  /*1a9a0*/  MUFU.EX2 R163, R27 ;  /* 0x0000001b00a37308 */ /* 0x0002a20000000800 */
[----:B------:R-:W-:Y:S01]  /*1a9b0*/  HGMMA.64x128x16.F32 R88, R156, gdesc[UR4].tnspB, R88, gsb0 ;  /* 0x41e000049c587df0 */ /* 0x000fe20008000858 */
[----:B------:R-:W-:Y:S01]  /*1a9c0*/  R2UR UR6, R14 ;  /* 0x000000000e0672ca */ /* 0x000fe200000e0000 */
[----:B0-----:R-:W-:Y:S01]  /*1a9d0*/  FADD.FTZ R0, R40, R0 ;  /* 0x0000000028007221 */ /* 0x001fe20000010000 */
[----:B------:R-:W-:Y:S01]  /*1a9e0*/  R2UR UR7, R15 ;  /* 0x000000000f0772ca */ /* 0x000fe200000e0000 */
[-CC-:B------:R-:W-:Y:S01]  /*1a9f0*/  FFMA.FTZ R38, R62, R8.reuse, -R86.reuse ;  /* 0x000000083e267223 */ /* 0x180fe20000010856 */
[----:B------:R-:W-:Y:S01]  /*1aa00*/  @!P1 PRMT R14, RZ, 0x654, R13 ;  /* 0x00000654ff0e9816 */ /* 0x000fe2000000000d */
[-CC-:B------:R-:W-:Y:S01]  /*1aa10*/  FFMA.FTZ R162, R64, R8.reuse, -R86.reuse ;  /* 0x0000000840a27223 */ /* 0x180fe20000010856 */
[----:B------:R-:W-:Y:S01]  /*1aa20*/  MUFU.EX2 R24, R24 ;  /* 0x0000001800187308 */ /* 0x000fe20000000800 */
[-CC-:B-1----:R-:W-:Y:S01]  /*1aa30*/  FFMA.FTZ R27, R44, R8.reuse, -R86.reuse ;  /* 0x000000082c1b7223 */ /* 0x182fe20000010856 */
[-CC-:B------:R-:W-:Y:S01]  /*1aa40*/  FFMA.FTZ R44, R49, R8.reuse, -R86.reuse ;  /* 0x00000008312c7223 */ /* 0x180fe20000010856 */
[----:B------:R-:W-:Y:S01]  /*1aa50*/  FFMA.FTZ R49, R73, R8, -R86 ;  /* 0x0000000849317223 */ /* 0x000fe20000010856 */
[----:B------:R-:W-:-:S04]  /*1aa60*/  F2FP.F16.F32.PACK_AB R181, R40, R181 ;  /* 0x000000b528b5723e */ /* 0x000fc800000000ff */
[----:B------:R-:W-:Y:S01]  /*1aa70*/  MUFU.EX2 R177, R177 ;  /* 0x000000b100b17308 */ /* 0x000fe20000000800 */
[C---:B--2---:R-:W-:Y:S01]  /*1aa80*/  FADD.FTZ R3, R163.reuse, R3 ;  /* 0x00000003a3037221 */ /* 0x044fe20000010000 */
[----:B------:R-:W-:-:S03]  /*1aa90*/  F2FP.F16.F32.PACK_AB R182, R163, R182 ;  /* 0x000000b6a3b6723e */ /* 0x000fc600000000ff */
[----:B------:R-:W-:Y:S01]  /*1aaa0*/  FADD.FTZ R15, R176, R3 ;  /* 0x00000003b00f7221 */ /* 0x000fe20000010000 */
[----:B------:R-:W-:Y:S01]  /*1aab0*/  FFMA.FTZ R3, R66, R8, -R41 ;  /* 0x0000000842037223 */ /* 0x000fe20000010829 */
[C---:B------:R-:W-:Y:S01]  /*1aac0*/  F2FP.F16.F32.PACK_AB R176, R25.reuse, R176 ;  /* 0x000000b019b0723e */ /* 0x040fe200000000ff */
[----:B------:R-:W-:Y:S01]  /*1aad0*/  MUFU.EX2 R26, R26 ;  /* 0x0000001a001a7308 */ /* 0x000fe20000000800 */
[----:B------:R-:W-:-:S04]  /*1aae0*/  FADD.FTZ R15, R25, R15 ;  /* 0x0000000f190f7221 */ /* 0x000fc80000010000 */
[----:B------:R-:W-:Y:S01]  /*1aaf0*/  FADD.FTZ R39, R178, R15 ;  /* 0x0000000fb2277221 */ /* 0x000fe20000010000 */
[----:B------:R-:W-:Y:S02]  /*1ab00*/  FFMA.FTZ R15, R71, R8, -R41 ;  /* 0x00000008470f7223 */ /* 0x000fe40000010829 */
[----:B------:R-:W-:Y:S08]  /*1ab10*/  MUFU.EX2 R179, R179 ;  /* 0x000000b300b37308 */ /* 0x000ff00000000800 */
[----:B------:R-:W0:Y:S08]  /*1ab20*/  MUFU.EX2 R161, R161 ;  /* 0x000000a100a17308 */ /* 0x000e300000000800 */
[----:B------:R-:W-:Y:S08]  /*1ab30*/  MUFU.EX2 R28, R28 ;  /* 0x0000001c001c7308 */ /* 0x000ff00000000800 */
[----:B------:R-:W-:Y:S01]  /*1ab40*/  MUFU.EX2 R173, R173 ;  /* 0x000000ad00ad7308 */ /* 0x000fe20000000800 */
[C---:B0-----:R-:W-:Y:S01]  /*1ab50*/  FADD.FTZ R39, R161.reuse, R39 ;  /* 0x00000027a1277221 */ /* 0x041fe20000010000 */
[----:B------:R-:W-:-:S03]  /*1ab60*/  F2FP.F16.F32.PACK_AB R178, R161, R178 ;  /* 0x000000b2a1b2723e */ /* 0x000fc600000000ff */
[----:B------:R-:W-:-:S03]  /*1ab70*/  FADD.FTZ R39, R172, R39 ;  /* 0x00000027ac277221 */ /* 0x000fc60000010000 */
        /* <DEDUP_REMOVED lines=17> */
[----:B------:R-:W-:Y:S01]  /*1ac90*/  FADD.FTZ R39, R170, R39 ;  /* 0x00000027aa277221 */ /* 0x000fe20000010000 */
[C---:B------:R-:W-:Y:S02]  /*1aca0*/  F2FP.F16.F32.PACK_AB R170, R37.reuse, R170 ;  /* 0x000000aa25aa723e */ /* 0x040fe400000000ff */
[----:B------:R-:W-:Y:S01]  /*1acb0*/  MUFU.EX2 R6, R6 ;  /* 0x0000000600067308 */ /* 0x000fe20000000800 */
[----:B------:R-:W-:-:S04]  /*1acc0*/  FADD.FTZ R39, R37, R39 ;  /* 0x0000002725277221 */ /* 0x000fc80000010000 */
[----:B------:R-:W-:Y:S01]  /*1acd0*/  FADD.FTZ R39, R164, R39 ;  /* 0x00000027a4277221 */ /* 0x000fe20000010000 */
[C---:B------:R-:W-:Y:S01]  /*1ace0*/  F2FP.F16.F32.PACK_AB R164, R29.reuse, R164 ;  /* 0x000000a41da4723e */ /* 0x040fe200000000ff */
[----:B------:R-:W-:Y:S02]  /*1acf0*/  WARPGROUP.DEPBAR.LE gsb0, 0x0 ;  /* 0x00008000000079c5 */ /* 0x000fe40000010000 */
[----:B------:R-:W-:Y:S01]  /*1ad00*/  WARPGROUP.ARRIVE ;  /* 0x00000000000079c5 */ /* 0x000fe20000000000 */
[----:B------:R-:W-:Y:S01]  /*1ad10*/  MUFU.EX2 R165, R165 ;  /* 0x000000a500a57308 */ /* 0x000fe20000000800 */
[----:B------:R-:W-:Y:S01]  /*1ad20*/  FADD.FTZ R39, R29, R39 ;  /* 0x000000271d277221 */ /* 0x000fe20000010000 */
[----:B------:R-:W-:Y:S01]  /*1ad30*/  FFMA.FTZ R157, R74, R8, -R41 ;  /* 0x000000084a9d7223 */ /* 0x000fe20000010829 */
[----:B------:R-:W-:Y:S02]  /*1ad40*/  F2FP.F16.F32.PACK_AB R156, R33, R21 ;  /* 0x00000015219c723e */ /* 0x000fe400000000ff */
[----:B------:R-:W-:Y:S01]  /*1ad50*/  HGMMA.64x128x16.F32 R88, R152, gdesc[UR4].tnspB, R88, gsb0 ;  /* 0x41e0000498587df0 */ /* 0x000fe20008000858 */
[----:B------:R-:W-:Y:S01]  /*1ad60*/  FADD.FTZ R39, R166, R39 ;  /* 0x00000027a6277221 */ /* 0x000fe20000010000 */
[C---:B------:R-:W-:Y:S01]  /*1ad70*/  F2FP.F16.F32.PACK_AB R166, R43.reuse, R166 ;  /* 0x000000a62ba6723e */ /* 0x040fe200000000ff */
[----:B------:R-:W-:Y:S02]  /*1ad80*/  MUFU.EX2 R13, R56 ;  /* 0x00000038000d7308 */ /* 0x000fe40000000800 */
[----:B------:R-:W-:-:S06]  /*1ad90*/  FADD.FTZ R39, R43, R39 ;  /* 0x000000272b277221 */ /* 0x000fcc0000010000 */
[----:B------:R-:W-:Y:S08]  /*1ada0*/  MUFU.EX2 R167, R167 ;  /* 0x000000a700a77308 */ /* 0x000ff00000000800 */
[----:B------:R-:W0:Y:S08]  /*1adb0*/  MUFU.EX2 R160, R160 ;  /* 0x000000a000a07308 */ /* 0x000e300000000800 */
[----:B------:R-:W-:Y:S08]  /*1adc0*/  MUFU.EX2 R3, R3 ;  /* 0x0000000300037308 */ /* 0x000ff00000000800 */
[----:B------:R-:W1:Y:S01]  /*1add0*/  MUFU.EX2 R38, R38 ;  /* 0x0000002600267308 */ /* 0x000e620000000800 */
[----:B0-----:R-:W-:-:S07]  /*1ade0*/  FADD.FTZ R39, R160, R39 ;  /* 0x00000027a0277221 */ /* 0x001fce0000010000 */
[----:B------:R-:W0:Y:S08]  /*1adf0*/  MUFU.EX2 R162, R162 ;  /* 0x000000a200a27308 */ /* 0x000e300000000800 */
[----:B------:R-:W-:Y:S01]  /*1ae00*/  MUFU.EX2 R15, R15 ;  /* 0x0000000f000f7308 */ /* 0x000fe20000000800 */
[C---:B-1----:R-:W-:Y:S01]  /*1ae10*/  FADD.FTZ R39, R38.reuse, R39 ;  /* 0x0000002726277221 */ /* 0x042fe20000010000 */
[----:B------:R-:W-:-:S06]  /*1ae20*/  F2FP.F16.F32.PACK_AB R160, R38, R160 ;  /* 0x000000a026a0723e */ /* 0x000fcc00000000ff */
[----:B------:R-:W-:Y:S01]  /*1ae30*/  MUFU.EX2 R157, R157 ;  /* 0x0000009d009d7308 */ /* 0x000fe20000000800 */
[----:B0-----:R-:W-:Y:S01]  /*1ae40*/  FADD.FTZ R39, R162, R39 ;  /* 0x00000027a2277221 */ /* 0x001fe20000010000 */
[----:B------:R-:W-:-:S06]  /*1ae50*/  F2FP.F16.F32.PACK_AB R162, R30, R162 ;  /* 0x000000a21ea2723e */ /* 0x000fcc00000000ff */
[----:B------:R-:W-:Y:S08]  /*1ae60*/  MUFU.EX2 R75, R75 ;  /* 0x0000004b004b7308 */ /* 0x000ff00000000800 */
[----:B------:R-:W-:Y:S08]  /*1ae70*/  MUFU.EX2 R78, R78 ;  /* 0x0000004e004e7308 */ /* 0x000ff00000000800 */
[----:B------:R-:W0:Y:S08]  /*1ae80*/  MUFU.EX2 R49, R49 ;  /* 0x0000003100317308 */ /* 0x000e300000000800 */
[----:B------:R-:W1:Y:S08]  /*1ae90*/  MUFU.EX2 R79, R79 ;  /* 0x0000004f004f7308 */ /* 0x000e700000000800 */
[----:B------:R-:W-:Y:S01]  /*1aea0*/  MUFU.EX2 R82, R82 ;  /* 0x0000005200527308 */ /* 0x000fe20000000800 */
[----:B0-----:R-:W-:-:S07]  /*1aeb0*/  F2FP.F16.F32.PACK_AB R158, R49, R47 ;  /* 0x0000002f319e723e */ /* 0x001fce00000000ff */
[----:B------:R-:W0:Y:S01]  /*1aec0*/  MUFU.EX2 R83, R83 ;  /* 0x0000005300537308 */ /* 0x000e220000000800 */
[----:B-1----:R-:W-:-:S07]  /*1aed0*/  F2FP.F16.F32.PACK_AB R159, R79, R78 ;  /* 0x0000004e4f9f723e */ /* 0x002fce00000000ff */
[----:B------:R-:W-:Y:S01]  /*1aee0*/  MUFU.EX2 R84, R84 ;  /* 0x0000005400547308 */ /* 0x000fe20000000800 */
[----:B------:R-:W-:Y:S02]  /*1aef0*/  WARPGROUP.DEPBAR.LE gsb0, 0x0 ;  /* 0x00008000000079c5 */ /* 0x000fe40000010000 */
[----:B------:R1:W-:Y:S01]  /*1af00*/  @!P1 SYNCS.ARRIVE.TRANS64.RED.A1T0 RZ, [R14+URZ], RZ ;  /* 0x000000ff0eff99a7 */ /* 0x0003e2000810043f */
[----:B------:R-:W-:Y:S02]  /*1af10*/  F2FP.F16.F32.PACK_AB R154, R10, R55 ;  /* 0x000000370a9a723e */ /* 0x000fe400000000ff */
[----:B------:R-:W-:Y:S02]  /*1af20*/  F2FP.F16.F32.PACK_AB R152, R53, R51 ;  /* 0x000000333598723e */ /* 0x000fe400000000ff */
[----:B0-----:R-:W-:Y:S01]  /*1af30*/  F2FP.F16.F32.PACK_AB R153, R83, R82 ;  /* 0x000000525399723e */ /* 0x001fe200000000ff */
[----:B-1----:R-:W-:Y:S01]  /*1af40*/  FADD.FTZ R14, R183, R0 ;  /* 0x00000000b70e7221 */ /* 0x002fe20000010000 */
[----:B------:R0:W-:Y:S01]  /*1af50*/  @!P1 SYNCS.ARRIVE.TRANS64.RED.A1T0 RZ, [R11+URZ], RZ ;  /* 0x000000ff0bff99a7 */ /* 0x0001e2000810043f */
[----:B------:R-:W-:Y:S01]  /*1af60*/  MUFU.EX2 R0, R63 ;  /* 0x0000003f00007308 */ /* 0x000fe20000000800 */
[C---:B------:R-:W-:Y:S01]  /*1af70*/  F2FP.F16.F32.PACK_AB R183, R24.reuse, R183 ;  /* 0x000000b718b7723e */ /* 0x040fe200000000ff */
[----:B------:R-:W-:-:S04]  /*1af80*/  FADD.FTZ R14, R24, R14 ;  /* 0x0000000e180e7221 */ /* 0x000fc80000010000 */
[----:B------:R-:W-:Y:S01]  /*1af90*/  FADD.FTZ R36, R177, R14 ;  /* 0x0000000eb1247221 */ /* 0x000fe20000010000 */
[-CC-:B0-----:R-:W-:Y:S01]  /*1afa0*/  FFMA.FTZ R11, R67, R8.reuse, -R41.reuse ;  /* 0x00000008430b7223 */ /* 0x181fe20000010829 */
[-CC-:B------:R-:W-:Y:S01]  /*1afb0*/  FFMA.FTZ R14, R70, R8.reuse, -R41.reuse ;  /* 0x00000008460e7223 */ /* 0x180fe20000010829 */
[----:B------:R-:W-:Y:S01]  /*1afc0*/  FFMA.FTZ R41, R85, R8, -R41 ;  /* 0x0000000855297223 */ /* 0x000fe20000010829 */
[C---:B------:R-:W-:Y:S01]  /*1afd0*/  FADD.FTZ R36, R26.reuse, R36 ;  /* 0x000000241a247221 */ /* 0x040fe20000010000 */
[----:B------:R-:W-:Y:S02]  /*1afe0*/  F2FP.F16.F32.PACK_AB R177, R26, R177 ;  /* 0x000000b11ab1723e */ /* 0x000fe400000000ff */
[----:B------:R-:W0:Y:S01]  /*1aff0*/  MUFU.EX2 R11, R11 ;  /* 0x0000000b000b7308 */ /* 0x000e220000000800 */
[----:B------:R-:W-:Y:S01]  /*1b000*/  FADD.FTZ R36, R179, R36 ;  /* 0x00000024b3247221 */ /* 0x000fe20000010000 */
[----:B------:R-:W-:-:S03]  /*1b010*/  F2FP.F16.F32.PACK_AB R179, R28, R179 ;  /* 0x000000b31cb3723e */ /* 0x000fc600000000ff */
[----:B------:R-:W-:-:S03]  /*1b020*/  FADD.FTZ R36, R28, R36 ;  /* 0x000000241c247221 */ /* 0x000fc60000010000 */
[----:B------:R-:W1:Y:S01]  /*1b030*/  MUFU.EX2 R14, R14 ;  /* 0x0000000e000e7308 */ /* 0x000e620000000800 */
[----:B------:R-:W-:Y:S01]  /*1b040*/  FADD.FTZ R36, R173, R36 ;  /* 0x00000024ad247221 */ /* 0x000fe20000010000 */
[----:B------:R-:W-:-:S03]  /*1b050*/  F2FP.F16.F32.PACK_AB R173, R31, R173 ;  /* 0x000000ad1fad723e */ /* 0x000fc600000000ff */
[----:B------:R-:W-:-:S03]  /*1b060*/  FADD.FTZ R36, R31, R36 ;  /* 0x000000241f247221 */ /* 0x000fc60000010000 */
[----:B------:R-:W2:Y:S01]  /*1b070*/  MUFU.EX2 R41, R41 ;  /* 0x0000002900297308 */ /* 0x000ea20000000800 */
[----:B------:R-:W-:Y:S01]  /*1b080*/  FADD.FTZ R36, R175, R36 ;  /* 0x00000024af247221 */ /* 0x000fe20000010000 */
[----:B0-----:R-:W-:Y:S02]  /*1b090*/  F2FP.F16.F32.PACK_AB R161, R11, R3 ;  /* 0x000000030ba1723e */ /* 0x001fe400000000ff */
[C---:B------:R-:W-:Y:S01]  /*1b0a0*/  F2FP.F16.F32.PACK_AB R175, R32.reuse, R175 ;  /* 0x000000af20af723e */ /* 0x040fe200000000ff */
[----:B------:R-:W-:-:S04]  /*1b0b0*/  FADD.FTZ R36, R32, R36 ;  /* 0x0000002420247221 */ /* 0x000fc80000010000 */
[----:B------:R-:W-:Y:S01]  /*1b0c0*/  FADD.FTZ R36, R169, R36 ;  /* 0x00000024a9247221 */ /* 0x000fe20000010000 */
[C---:B------:R-:W-:Y:S02]  /*1b0d0*/  F2FP.F16.F32.PACK_AB R169, R34.reuse, R169 ;  /* 0x000000a922a9723e */ /* 0x040fe400000000ff */
[----:B-1----:R-:W-:Y:S01]  /*1b0e0*/  F2FP.F16.F32.PACK_AB R163, R15, R14 ;  /* 0x0000000e0fa3723e */ /* 0x002fe200000000ff */
[----:B------:R-:W-:-:S04]  /*1b0f0*/  FADD.FTZ R36, R34, R36 ;  /* 0x0000002422247221 */ /* 0x000fc80000010000 */
[----:B------:R-:W-:Y:S01]  /*1b100*/  FADD.FTZ R36, R171, R36 ;  /* 0x00000024ab247221 */ /* 0x000fe20000010000 */
[C---:B------:R-:W-:Y:S02]  /*1b110*/  F2FP.F16.F32.PACK_AB R171, R6.reuse, R171 ;  /* 0x000000ab06ab723e */ /* 0x040fe400000000ff */
[----:B--2---:R-:W-:Y:S01]  /*1b120*/  F2FP.F16.F32.PACK_AB R155, R41, R84 ;  /* 0x00000054299b723e */ /* 0x004fe200000000ff */
        /* <DEDUP_REMOVED lines=16> */
[----:B------:R-:W-:Y:S01]  /*1b230*/  FADD.FTZ R24, R47, R24 ;  /* 0x000000182f187221 */ /* 0x000fe20000010000 */
[C---:B------:R-:W-:Y:S02]  /*1b240*/  F2FP.F16.F32.PACK_AB R157, R75.reuse, R157 ;  /* 0x0000009d4b9d723e */ /* 0x040fe400000000ff */
[----:B------:R-:W-:Y:S01]  /*1b250*/  FADD.FTZ R5, R75, R6 ;  /* 0x000000064b057221 */ /* 0x000fe20000010000 */
[----:B------:R-:W-:Y:S01]  /*1b260*/  FADD.FTZ R24, R49, R24 ;  /* 0x0000001831187221 */ /* 0x000fe20000010000 */
[----:B------:R-:W-:Y:S02]  /*1b270*/  IMAD.MOV.U32 R6, RZ, RZ, R184 ;  /* 0x000000ffff067224 */ /* 0x000fe400078e00b8 */
[----:B------:R-:W-:Y:S01]  /*1b280*/  FADD.FTZ R0, R78, R5 ;  /* 0x000000054e007221 */ /* 0x000fe20000010000 */
[----:B------:R-:W-:-:S03]  /*1b290*/  FADD.FTZ R24, R51, R24 ;  /* 0x0000001833187221 */ /* 0x000fc60000010000 */
[----:B------:R-:W-:Y:S01]  /*1b2a0*/  FADD.FTZ R3, R79, R0 ;  /* 0x000000004f037221 */ /* 0x000fe20000010000 */
[----:B------:R-:W-:-:S03]  /*1b2b0*/  FADD.FTZ R24, R53, R24 ;  /* 0x0000001835187221 */ /* 0x000fc60000010000 */
[----:B------:R-:W-:Y:S01]  /*1b2c0*/  FADD.FTZ R0, R82, R3 ;  /* 0x0000000352007221 */ /* 0x000fe20000010000 */
[----:B------:R-:W-:-:S03]  /*1b2d0*/  FADD.FTZ R5, R55, R24 ;  /* 0x0000001837057221 */ /* 0x000fc60000010000 */
[----:B------:R-:W-:-:S04]  /*1b2e0*/  FADD.FTZ R3, R83, R0 ;  /* 0x0000000053037221 */ /* 0x000fc80000010000 */
[----:B------:R-:W-:Y:S01]  /*1b2f0*/  FADD.FTZ R0, R84, R3 ;  /* 0x0000000354007221 */ /* 0x000fe20000010000 */
[----:B------:R-:W-:Y:S01]  /*1b300*/  FADD.FTZ R3, R10, R5 ;  /* 0x000000050a037221 */ /* 0x000fe20000010000 */
[----:B------:R-:W-:Y:S02]  /*1b310*/  IMAD.MOV.U32 R10, RZ, RZ, R9 ;  /* 0x000000ffff0a7224 */ /* 0x000fe400078e0009 */
[----:B------:R-:W-:Y:S01]  /*1b320*/  FADD.FTZ R0, R41, R0 ;  /* 0x0000000029007221 */ /* 0x000fe20000010000 */
[----:B------:R-:W-:Y:S01]  /*1b330*/  IMAD.MOV.U32 R5, RZ, RZ, R7 ;  /* 0x000000ffff057224 */ /* 0x000fe200078e0007 */
[----:B------:R-:W-:Y:S06]  /*1b340*/  @P2 BRA `(.L_x_2686) ;  /* 0xffffffd000f02947 */ /* 0x000fec000383ffff */
.L_x_2675:
[----:B------:R-:W-:Y:S05]  /*1b350*/  BSYNC B0 ;  /* 0x0000000000007941 */ /* 0x000fea0003800000 */
.L_x_2674:
        /* <DEDUP_REMOVED lines=65> */
[----:B------:R-:W-:Y:S06]  /*1b770*/  @!P0 BRA `(.L_x_2687) ;  /* 0x0000000000048947 */ /* 0x000fec0003800000 */
[----:B------:R-:W-:Y:S01]  /*1b780*/  BPT.TRAP 0x1 ;  /* 0x000000040000795c */ /* 0x000fe20000300000 */
.L_x_2687:
[----:B------:R-:W-:Y:S02]  /*1b790*/  LEA R6, R184, R2, 0x3 ;  /* 0x00000002b8067211 */ /* 0x000fe400078e18ff */
[----:B------:R-:W-:-:S04]  /*1b7a0*/  SHF.L.U32 R5, R187, 0x1f, RZ ;  /* 0x0000001fbb057819 */ /* 0x000fc800000006ff */
[----:B------:R0:W1:Y:S01]  /*1b7b0*/  SYNCS.PHASECHK.TRANS64.TRYWAIT P2, [R6+URZ+0x34850], R5 ;  /* 0x03485005060075a7 */ /* 0x000062000804017f */
[----:B------:R-:W-:Y:S05]  /*1b7c0*/  @!P0 BRA `(.L_x_2688) ;  /* 0x0000000000048947 */ /* 0x000fea0003800000 */
[----:B------:R-:W-:Y:S01]  /*1b7d0*/  BPT.TRAP 0x1 ;  /* 0x000000040000795c */ /* 0x000fe20000300000 */
.L_x_2688:
        /* <DEDUP_REMOVED lines=9> */
.L_x_2690:
[----:B------:R-:W-:Y:S05]  /*1b870*/  BSYNC B0 ;  /* 0x0000000000007941 */ /* 0x000fea0003800000 */
.L_x_2689:
[----:B------:R-:W-:Y:S01]  /*1b880*/  IMAD.MOV.U32 R4, RZ, RZ, R2 ;  /* 0x000000ffff047224 */ /* 0x000fe200078e0002 */
[----:B01----:R-:W-:Y:S01]  /*1b890*/  MOV R5, 0x40000040 ;  /* 0x4000004000057802 */ /* 0x003fe20000000f00 */
[----:B------:R-:W-:Y:S01]  /*1b8a0*/  WARPGROUP.ARRIVE ;  /* 0x00000000000079c5 */ /* 0x000fe20000000000 */
[----:B------:R-:W-:Y:S02]  /*1b8b0*/  @!P1 VIADD R6, R6, 0x34860 ;  /* 0x0003486006069836 */ /* 0x000fe40000000000 */
[----:B------:R-:W-:Y:S01]  /*1b8c0*/  R2UR UR6, R4 ;  /* 0x00000000040672ca */ /* 0x000fe200000e0000 */
[----:B------:R-:W-:Y:S01]  /*1b8d0*/  VIADD R4, R2, 0x80 ;  /* 0x0000008002047836 */ /* 0x000fe20000000000 */
[----:B------:R-:W-:Y:S01]  /*1b8e0*/  R2UR UR7, R5 ;  /* 0x00000000050772ca */ /* 0x000fe200000e0000 */
[----:B------:R-:W-:Y:S01]  /*1b8f0*/  IMAD.MOV.U32 R5, RZ, RZ, 0x40000040 ;  /* 0x40000040ff057424 */ /* 0x000fe200078e00ff */
[----:B------:R-:W-:Y:S01]  /*1b900*/  @!P1 PRMT R6, RZ, 0x654, R6 ;  /* 0x00000654ff069816 */ /* 0x000fe20000000006 */
[----:B------:R-:W-:-:S02]  /*1b910*/  VIADD R184, R184, 0x1 ;  /* 0x00000001b8b87836 */ /* 0x000fc40000000000 */
[----:B------:R-:W-:-:S03]  /*1b920*/  VIADD R213, R213, 0x1 ;  /* 0x00000001d5d57836 */ /* 0x000fc60000000000 */
[----:B------:R-:W-:-:S04]  /*1b930*/  ISETP.NE.AND P2, PT, R184, 0x2, PT ;  /* 0x00000002b800780c */ /* 0x000fc80003f45270 */
[----:B------:R-:W-:Y:S01]  /*1b940*/  SEL R184, R184, RZ, P2 ;  /* 0x000000ffb8b87207 */ /* 0x000fe20001000000 */
        /* <DEDUP_REMOVED lines=56> */
[----:B------:R-:W-:Y:S01]  /*1bcd0*/  MOV R5, RZ ;  /* 0x000000ff00057202 */ /* 0x000fe20000000f00 */
        /* <DEDUP_REMOVED lines=84> */
.L_x_2598:
        /* <DEDUP_REMOVED lines=10> */
[----:B------:R-:W-:Y:S01]  /*1c2c0*/  F2FP.F16.F32.PACK_AB R36, R73, R72 ;  /* 0x000000484924723e */ /* 0x000fe200000000ff */
        /* <DEDUP_REMOVED lines=15> */
[----:B-1----:R-:W-:Y:S01]  /*1c3c0*/  LOP3.LUT R4, R35, 0x380, RZ, 0xc0, !PT ;  /* 0x0000038023047812 */ /* 0x002fe200078ec0ff */
[----:B------:R-:W-:Y:S01]  /*1c3d0*/  IMAD.X R27, RZ, RZ, R13, P3 ;  /* 0x000000ffff1b7224 */ /* 0x000fe200018e060d */
[----:B------:R-:W-:-:S02]  /*1c3e0*/  IADD3 R105, P2, R12, 0x4020, RZ ;  /* 0x000040200c697810 */ /* 0x000fc40007f5e0ff */
[C---:B------:R-:W-:Y:S02]  /*1c3f0*/  IADD3 R107, P1, R12.reuse, 0x4040, RZ ;  /* 0x000040400c6b7810 */ /* 0x040fe40007f3e0ff */
[----:B------:R-:W-:Y:S01]  /*1c400*/  IADD3 R109, P0, R12, 0x4060, RZ ;  /* 0x000040600c6d7810 */ /* 0x000fe20007f1e0ff */
[--C-:B------:R-:W-:Y:S01]  /*1c410*/  IMAD.X R29, RZ, RZ, R13.reuse, P2 ;  /* 0x000000ffff1d7224 */ /* 0x100fe200010e060d */
[----:B------:R-:W-:Y:S02]  /*1c420*/  LOP3.LUT R12, R15, R12, RZ, 0x3c, !PT ;  /* 0x0000000c0f0c7212 */ /* 0x000fe400078e3cff */
[----:B------:R-:W-:Y:S01]  /*1c430*/  LOP3.LUT R14, R39, 0x380, RZ, 0xc0, !PT ;  /* 0x00000380270e7812 */ /* 0x000fe200078ec0ff */
[----:B------:R-:W-:Y:S01]  /*1c440*/  IMAD.X R33, RZ, RZ, R13, P0 ;  /* 0x000000ffff217224 */ /* 0x000fe200000e060d */
[----:B------:R-:W-:Y:S02]  /*1c450*/  LOP3.LUT R15, R26, 0x380, RZ, 0xc0, !PT ;  /* 0x000003801a0f7812 */ /* 0x000fe400078ec0ff */
[----:B------:R-:W-:-:S02]  /*1c460*/  LOP3.LUT R10, R37, 0x380, RZ, 0xc0, !PT ;  /* 0x00000380250a7812 */ /* 0x000fc400078ec0ff */
[----:B------:R-:W-:Y:S02]  /*1c470*/  SHF.R.U64 R4, R4, 0x3, RZ ;  /* 0x0000000304047819 */ /* 0x000fe400000012ff */
[----:B------:R-:W-:Y:S02]  /*1c480*/  SHF.R.U64 R14, R14, 0x3, RZ ;  /* 0x000000030e0e7819 */ /* 0x000fe400000012ff */
[----:B------:R-:W-:Y:S02]  /*1c490*/  SHF.R.U64 R15, R15, 0x3, RZ ;  /* 0x000000030f0f7819 */ /* 0x000fe400000012ff */
[----:B------:R-:W-:Y:S02]  /*1c4a0*/  SHF.R.U64 R10, R10, 0x3, RZ ;  /* 0x000000030a0a7819 */ /* 0x000fe400000012ff */
[----:B------:R-:W-:Y:S02]  /*1c4b0*/  LOP3.LUT R8, R4, R35, RZ, 0x3c, !PT ;  /* 0x0000002304087212 */ /* 0x000fe400078e3cff */
[----:B------:R-:W-:-:S02]  /*1c4c0*/  LOP3.LUT R4, R105, 0x380, RZ, 0xc0, !PT ;  /* 0x0000038069047812 */ /* 0x000fc400078ec0ff */
[----:B------:R-:W-:Y:S02]  /*1c4d0*/  LOP3.LUT R30, R107, 0x380, RZ, 0xc0, !PT ;  /* 0x000003806b1e7812 */ /* 0x000fe400078ec0ff */
[-C--:B------:R-:W-:Y:S02]  /*1c4e0*/  IADD3.X R11, RZ, R13.reuse, RZ, P5, !PT ;  /* 0x0000000dff0b7210 */ /* 0x080fe40002ffe4ff */
[----:B------:R-:W-:Y:S02]  /*1c4f0*/  IADD3.X R31, RZ, R13, RZ, P1, !PT ;  /* 0x0000000dff1f7210 */ /* 0x000fe40000ffe4ff */
[----:B------:R-:W-:Y:S02]  /*1c500*/  LOP3.LUT R24, R14, R39, RZ, 0x3c, !PT ;  /* 0x000000270e187212 */ /* 0x000fe400078e3cff */
[----:B------:R-:W-:Y:S02]  /*1c510*/  LOP3.LUT R26, R15, R26, RZ, 0x3c, !PT ;  /* 0x0000001a0f1a7212 */ /* 0x000fe400078e3cff */
[----:B------:R-:W-:-:S02]  /*1c520*/  MOV R34, R12 ;  /* 0x0000000c00227202 */ /* 0x000fc40000000f00 */
[----:B------:R-:W-:Y:S02]  /*1c530*/  LOP3.LUT R32, R109, 0x380, RZ, 0xc0, !PT ;  /* 0x000003806d207812 */ /* 0x000fe400078ec0ff */
[----:B------:R-:W-:Y:S02]  /*1c540*/  LOP3.LUT R10, R10, R37, RZ, 0x3c, !PT ;  /* 0x000000250a0a7212 */ /* 0x000fe400078e3cff */
[----:B------:R-:W-:Y:S02]  /*1c550*/  F2FP.F16.F32.PACK_AB R12, R21, R20 ;  /* 0x00000014150c723e */ /* 0x000fe400000000ff */
[----:B------:R-:W-:Y:S02]  /*1c560*/  F2FP.F16.F32.PACK_AB R13, R97, R96 ;  /* 0x00000060610d723e */ /* 0x000fe400000000ff */
[----:B------:R-:W-:Y:S02]  /*1c570*/  F2FP.F16.F32.PACK_AB R14, R91, R90 ;  /* 0x0000005a5b0e723e */ /* 0x000fe400000000ff */
[----:B------:R-:W-:-:S02]  /*1c580*/  F2FP.F16.F32.PACK_AB R15, R99, R98 ;  /* 0x00000062630f723e */ /* 0x000fc400000000ff */
[----:B------:R-:W-:Y:S02]  /*1c590*/  SHF.R.U64 R4, R4, 0x3, RZ ;  /* 0x0000000304047819 */ /* 0x000fe400000012ff */
[----:B------:R-:W-:Y:S01]  /*1c5a0*/  SHF.R.U64 R30, R30, 0x3, RZ ;  /* 0x000000031e1e7819 */ /* 0x000fe200000012ff */
[----:B------:R1:W-:Y:S01]  /*1c5b0*/  STSM.16.M88.4 [R34], R12 ;  /* 0x0000000c22007844 */ /* 0x0003e20000000200 */
[----:B------:R-:W-:Y:S02]  /*1c5c0*/  SHF.R.U64 R32, R32, 0x3, RZ ;  /* 0x0000000320207819 */ /* 0x000fe400000012ff */
[----:B------:R-:W-:Y:S02]  /*1c5d0*/  MOV R37, R8 ;  /* 0x0000000800257202 */ /* 0x000fe40000000f00 */
[----:B------:R-:W-:Y:S02]  /*1c5e0*/  MOV R38, R10 ;  /* 0x0000000a00267202 */ /* 0x000fe40000000f00 */
[----:B------:R-:W-:-:S02]  /*1c5f0*/  LOP3.LUT R28, R4, R105, RZ, 0x3c, !PT ;  /* 0x00000069041c7212 */ /* 0x000fc400078e3cff */
[----:B------:R-:W-:Y:S02]  /*1c600*/  F2FP.F16.F32.PACK_AB R8, R93, R92 ;  /* 0x0000005c5d08723e */ /* 0x000fe400000000ff */
[----:B------:R-:W-:Y:S02]  /*1c610*/  F2FP.F16.F32.PACK_AB R9, R101, R100 ;  /* 0x000000646509723e */ /* 0x000fe400000000ff */
[----:B------:R-:W-:Y:S02]  /*1c620*/  F2FP.F16.F32.PACK_AB R10, R95, R94 ;  /* 0x0000005e5f0a723e */ /* 0x000fe400000000ff */
[----:B------:R-:W-:Y:S02]  /*1c630*/  F2FP.F16.F32.PACK_AB R11, R103, R102 ;  /* 0x00000066670b723e */ /* 0x000fe400000000ff */
[----:B------:R-:W-:Y:S02]  /*1c640*/  LOP3.LUT R30, R30, R107, RZ, 0x3c, !PT ;  /* 0x0000006b1e1e7212 */ /* 0x000fe400078e3cff */
[----:B------:R-:W-:Y:S01]  /*1c650*/  MOV R39, R24 ;  /* 0x0000001800277202 */ /* 0x000fe20000000f00 */
[----:B------:R-:W-:Y:S01]  /*1c660*/  STSM.16.M88.4 [R37], R8 ;  /* 0x0000000825007844 */ /* 0x000fe20000000200 */
[----:B------:R-:W-:-:S02]  /*1c670*/  MOV R4, R26 ;  /* 0x0000001a00047202 */ /* 0x000fc40000000f00 */
[----:B-1----:R-:W-:Y:S02]  /*1c680*/  F2FP.F16.F32.PACK_AB R12, R41, R40 ;  /* 0x00000028290c723e */ /* 0x002fe400000000ff */
[----:B------:R-:W-:Y:S02]  /*1c690*/  F2FP.F16.F32.PACK_AB R13, R43, R42 ;  /* 0x0000002a2b0d723e */ /* 0x000fe400000000ff */
[----:B------:R-:W-:Y:S02]  /*1c6a0*/  F2FP.F16.F32.PACK_AB R14, R45, R44 ;  /* 0x0000002c2d0e723e */ /* 0x000fe400000000ff */
[----:B------:R-:W-:Y:S02]  /*1c6b0*/  F2FP.F16.F32.PACK_AB R15, R47, R46 ;  /* 0x0000002e2f0f723e */ /* 0x000fe400000000ff */
[----:B------:R-:W-:Y:S02]  /*1c6c0*/  LOP3.LUT R32, R32, R109, RZ, 0x3c, !PT ;  /* 0x0000006d20207212 */ /* 0x000fe400078e3cff */
[----:B------:R-:W-:Y:S01]  /*1c6d0*/  F2FP.F16.F32.PACK_AB R24, R49, R48 ;  /* 0x000000303118723e */ /* 0x000fe200000000ff */
[----:B------:R-:W-:Y:S01]  /*1c6e0*/  STSM.16.M88.4 [R38], R12 ;  /* 0x0000000c26007844 */ /* 0x000fe20000000200 */
[----:B------:R-:W-:-:S02]  /*1c6f0*/  F2FP.F16.F32.PACK_AB R25, R51, R50 ;  /* 0x000000323319723e */ /* 0x000fc400000000ff */
[----:B------:R-:W-:Y:S02]  /*1c700*/  F2FP.F16.F32.PACK_AB R26, R53, R52 ;  /* 0x00000034351a723e */ /* 0x000fe400000000ff */
[----:B------:R-:W-:Y:S02]  /*1c710*/  F2FP.F16.F32.PACK_AB R27, R55, R54 ;  /* 0x00000036371b723e */ /* 0x000fe400000000ff */
[----:B------:R-:W-:Y:S02]  /*1c720*/  MOV R105, R28 ;  /* 0x0000001c00697202 */ /* 0x000fe40000000f00 */
[----:B------:R-:W-:Y:S01]  /*1c730*/  MOV R106, R30 ;  /* 0x0000001e006a7202 */ /* 0x000fe20000000f00 */
[----:B------:R1:W-:Y:S01]  /*1c740*/  STSM.16.M88.4 [R39], R24 ;  /* 0x0000001827007844 */ /* 0x0003e20000000200 */
[----:B------:R-:W-:Y:S02]  /*1c750*/  F2FP.F16.F32.PACK_AB R28, R57, R56 ;  /* 0x00000038391c723e */ /* 0x000fe400000000ff */
[----:B------:R-:W-:-:S02]  /*1c760*/  F2FP.F16.F32.PACK_AB R29, R59, R58 ;  /* 0x0000003a3b1d723e */ /* 0x000fc400000000ff */
[----:B------:R-:W-:Y:S02]  /*1c770*/  F2FP.F16.F32.PACK_AB R30, R61, R60 ;  /* 0x0000003c3d1e723e */ /* 0x000fe400000000ff */
[----:B------:R-:W-:Y:S02]  /*1c780*/  F2FP.F16.F32.PACK_AB R31, R63, R62 ;  /* 0x0000003e3f1f723e */ /* 0x000fe400000000ff */
[----:B------:R-:W-:Y:S02]  /*1c790*/  MOV R104, R32 ;  /* 0x0000002000687202 */ /* 0x000fe40000000f00 */
[----:B------:R-:W-:Y:S01]  /*1c7a0*/  F2FP.F16.F32.PACK_AB R32, R65, R64 ;  /* 0x000000404120723e */ /* 0x000fe200000000ff */
[----:B------:R2:W-:Y:S01]  /*1c7b0*/  STSM.16.M88.4 [R4], R28 ;  /* 0x0000001c04007844 */ /* 0x0005e20000000200 */
[----:B------:R-:W-:Y:S02]  /*1c7c0*/  F2FP.F16.F32.PACK_AB R33, R67, R66 ;  /* 0x000000424321723e */ /* 0x000fe400000000ff */
[----:B------:R-:W-:Y:S01]  /*1c7d0*/  F2FP.F16.F32.PACK_AB R34, R69, R68 ;  /* 0x000000444522723e */ /* 0x000fe200000000ff */
[----:B-1----:R-:W1:Y:S01]  /*1c7e0*/  LDC.64 R26, c[0x0][0xba8] ;  /* 0x0002ea00ff1a7b82 */ /* 0x002e620000000a00 */
[----:B------:R-:W-:-:S02]  /*1c7f0*/  F2FP.F16.F32.PACK_AB R35, R71, R70 ;  /* 0x000000464723723e */ /* 0x000fc400000000ff */
[----:B------:R-:W-:Y:S02]  /*1c800*/  F2FP.F16.F32.PACK_AB R37, R75, R74 ;  /* 0x0000004a4b25723e */ /* 0x000fe400000000ff */
[----:B------:R-:W-:Y:S01]  /*1c810*/  F2FP.F16.F32.PACK_AB R38, R77, R76 ;  /* 0x0000004c4d26723e */ /* 0x000fe200000000ff */
[----:B------:R-:W-:Y:S01]  /*1c820*/  STSM.16.M88.4 [R105], R32 ;  /* 0x0000002069007844 */ /* 0x000fe20000000200 */
[----:B------:R-:W-:Y:S02]  /*1c830*/  F2FP.F16.F32.PACK_AB R39, R79, R78 ;  /* 0x0000004e4f27723e */ /* 0x000fe400000000ff */
[----:B------:R-:W-:Y:S02]  /*1c840*/  F2FP.F16.F32.PACK_AB R8, R81, R80 ;  /* 0x000000505108723e */ /* 0x000fe400000000ff */
[----:B------:R-:W-:Y:S01]  /*1c850*/  F2FP.F16.F32.PACK_AB R9, R83, R82 ;  /* 0x000000525309723e */ /* 0x000fe200000000ff */
[----:B------:R-:W-:Y:S01]  /*1c860*/  STSM.16.M88.4 [R106], R36 ;  /* 0x000000246a007844 */ /* 0x000fe20000000200 */
[----:B------:R-:W-:Y:S01]  /*1c870*/  F2FP.F16.F32.PACK_AB R10, R85, R84 ;  /* 0x00000054550a723e */ /* 0x000fe200000000ff */
[----:B--2---:R-:W-:Y:S01]  /*1c880*/  IMAD.MOV.U32 R4, RZ, RZ, RZ ;  /* 0x000000ffff047224 */ /* 0x004fe200078e00ff */
[----:B------:R-:W-:-:S02]  /*1c890*/  F2FP.F16.F32.PACK_AB R11, R87, R86 ;  /* 0x00000056570b723e */ /* 0x000fc400000000ff */
[----:B------:R-:W-:Y:S02]  /*1c8a0*/  ISETP.NE.U32.AND P0, PT, RZ, UR6, PT ;  /* 0x00000006ff007c0c */ /* 0x000fe4000bf05070 */
[----:B------:R-:W-:Y:S01]  /*1c8b0*/  IADD3 R12, P1, R211, UR6, RZ ;  /* 0x00000006d30c7c10 */ /* 0x000fe2000ff3e0ff */
[----:B------:R2:W-:Y:S01]  /*1c8c0*/  STSM.16.M88.4 [R104], R8 ;  /* 0x0000000868007844 */ /* 0x0005e20000000200 */
[----:B------:R-:W-:Y:S01]  /*1c8d0*/  BAR.SYNC.DEFER_BLOCKING 0x1, 0x100 ;  /* 0x0044000000007b1d */ /* 0x000fe20000010000 */
[----:B------:R-:W-:Y:S02]  /*1c8e0*/  ISETP.NE.AND.EX P0, PT, RZ, UR7, PT, P0 ;  /* 0x00000007ff007c0c */ /* 0x000fe4000bf05300 */
[----:B------:R-:W-:Y:S02]  /*1c8f0*/  IADD3.X R13, R212, UR7, RZ, P1, !PT ;  /* 0x00000007d40d7c10 */ /* 0x000fe40008ffe4ff */
[----:B------:R-:W-:-:S03]  /*1c900*/  MOV R28, 0x9b8 ;  /* 0x000009b8001c7802 */ /* 0x000fc60000000f00 */
[----:B--2---:R-:W2:Y:S06]  /*1c910*/  LDC R104, c[0x0][0xbe8] ;  /* 0x0002fa00ff687b82 */ /* 0x004eac0000000800 */
[----:B------:R-:W3:Y:S01]  /*1c920*/  @P0 LDG.E R4, desc[UR60][R12.64] ;  /* 0x0000003c0c040981 */ /* 0x000ee2000c1e1900 */
[----:B------:R-:W-:-:S04]  /*1c930*/  ISETP.NE.U32.AND P1, PT, RZ, UR4, PT ;  /* 0x00000004ff007c0c */ /* 0x000fc8000bf25070 */
[----:B------:R-:W-:-:S13]  /*1c940*/  ISETP.NE.AND.EX P1, PT, RZ, UR5, PT, P1 ;  /* 0x00000005ff007c0c */ /* 0x000fda000bf25310 */
[----:B------:R-:W-:Y:S01]  /*1c950*/  @P1 IADD3 R8, P2, R211, UR4, RZ ;  /* 0x00000004d3081c10 */ /* 0x000fe2000ff5e0ff */
[----:B------:R-:W-:Y:S02]  /*1c960*/  ULDC UR4, c[0x0][0xa88] ;  /* 0x0002a20000047ab9 */ /* 0x000fe40000000800 */
[----:B------:R-:W-:Y:S01]  /*1c970*/  IMAD.U32 R105, RZ, RZ, UR4 ;  /* 0x00000004ff697e24 */ /* 0x000fe2000f8e00ff */
[----:B------:R-:W-:Y:S01]  /*1c980*/  @P1 IADD3.X R9, R212, UR5, RZ, P2, !PT ;  /* 0x00000005d4091c10 */ /* 0x000fe200097fe4ff */
[----:B------:R-:W-:Y:S01]  /*1c990*/  ULDC UR4, c[0x0][0xad4] ;  /* 0x0002b50000047ab9 */ /* 0x000fe20000000800 */
[C---:B------:R-:W-:Y:S02]  /*1c9a0*/  ISETP.NE.AND P2, PT, R209.reuse, RZ, PT ;  /* 0x000000ffd100720c */ /* 0x040fe40003f45270 */
[----:B--2---:R-:W-:Y:S01]  /*1c9b0*/  ISETP.NE.AND P4, PT, R104, 0x1, PT ;  /* 0x000000016800780c */ /* 0x004fe20003f85270 */
[----:B------:R2:W5:Y:S01]  /*1c9c0*/  @P1 LDG.E R105, desc[UR60][R8.64] ;  /* 0x0000003c08691981 */ /* 0x000562000c1e1900 */
[----:B------:R-:W-:-:S02]  /*1c9d0*/  SEL R209, R209, UR4, P2 ;  /* 0x00000004d1d17c07 */ /* 0x000fc40009000000 */
[----:B------:R-:W-:Y:S02]  /*1c9e0*/  ISETP.NE.U32.AND P2, PT, RZ, UR6, PT ;  /* 0x00000006ff007c0c */ /* 0x000fe4000bf45070 */
[----:B------:R-:W-:Y:S02]  /*1c9f0*/  ISETP.GT.AND P3, PT, R209, 0x1, PT ;  /* 0x00000001d100780c */ /* 0x000fe40003f64270 */
[----:B------:R-:W-:Y:S02]  /*1ca00*/  ISETP.NE.AND.EX P2, PT, RZ, UR7, PT, P2 ;  /* 0x00000007ff007c0c */ /* 0x000fe4000bf45320 */
[----:B------:R-:W-:Y:S02]  /*1ca10*/  SEL R28, R28, 0x978, P3 ;  /* 0x000009781c1c7807 */ /* 0x000fe40001800000 */
[----:B------:R-:W-:Y:S01]  /*1ca20*/  SEL R210, R210, RZ, !P2 ;  /* 0x000000ffd2d27207 */ /* 0x000fe20005000000 */
[----:B------:R-:W4:Y:S01]  /*1ca30*/  @P4 LDC R30, c[0x0][0xbec] ;  /* 0x0002fb00ff1e4b82 */ /* 0x000f220000000800 */
[----:B------:R-:W-:-:S02]  /*1ca40*/  SEL R29, R232, RZ, !P2 ;  /* 0x000000ffe81d7207 */ /* 0x000fc40005000000 */
[----:B------:R-:W-:-:S05]  /*1ca50*/  SEL R31, R215, RZ, P3 ;  /* 0x000000ffd71f7207 */ /* 0x000fca0001800000 */
[----:B------:R-:W0:Y:S08]  /*1ca60*/  LDC.64 R10, c[0x0][R28+0x220] ;  /* 0x000088001c0a7b82 */ /* 0x000e300000000a00 */
[----:B------:R-:W4:Y:S08]  /*1ca70*/  LDC.64 R14, c[0x0][R28+0x218] ;  /* 0x000086001c0e7b82 */ /* 0x000f300000000a00 */
[----:B------:R-:W4:Y:S08]  /*1ca80*/  LDC.64 R24, c[0x0][R28+0x228] ;  /* 0x00008a001c187b82 */ /* 0x000f300000000a00 */
[----:B--2---:R2:W2:Y:S08]  /*1ca90*/  LDC.64 R8, c[0x0][R28+0x210] ;  /* 0x000084001c087b82 */ /* 0x0044b00000000a00 */
[----:B------:R-:W2:Y:S08]  /*1caa0*/  @P4 LDC R37, c[0x0][0xbf0] ;  /* 0x0002fc00ff254b82 */ /* 0x000eb00000000800 */
[----:B-1----:R-:W1:Y:S01]  /*1cab0*/  @!P3 LDC R26, c[0x0][0xb50] ;  /* 0x0002d400ff1abb82 */ /* 0x002e620000000800 */
[----:B0-----:R-:W-:-:S07]  /*1cac0*/  IMAD R11, R11, R210, RZ ;  /* 0x000000d20b0b7224 */ /* 0x001fce00078e02ff */
[----:B------:R-:W0:Y:S01]  /*1cad0*/  @!P3 LDC R27, c[0x0][0xb54] ;  /* 0x0002d500ff1bbb82 */ /* 0x000e220000000800 */
[C---:B------:R-:W-:Y:S02]  /*1cae0*/  IMAD R35, R10.reuse, R29, R11 ;  /* 0x0000001d0a237224 */ /* 0x040fe400078e020b */
[----:B------:R-:W-:-:S04]  /*1caf0*/  IMAD.WIDE.U32 R10, R10, R210, RZ ;  /* 0x000000d20a0a7225 */ /* 0x000fc800078e00ff */
[-C--:B----4-:R-:W-:Y:S02]  /*1cb00*/  IMAD R33, R15, R206.reuse, RZ ;  /* 0x000000ce0f217224 */ /* 0x090fe400078e02ff */
[----:B------:R-:W-:-:S04]  /*1cb10*/  IMAD.WIDE.U32 R14, R14, R206, RZ ;  /* 0x000000ce0e0e7225 */ /* 0x000fc800078e00ff */
[----:B------:R-:W-:Y:S02]  /*1cb20*/  IMAD.IADD R29, R205, 0x1, R200 ;  /* 0x00000001cd1d7824 */ /* 0x000fe400078e02c8 */
[----:B------:R-:W-:Y:S02]  /*1cb30*/  IMAD.IADD R35, R11, 0x1, R35 ;  /* 0x000000010b237824 */ /* 0x000fe400078e0223 */
[----:B------:R-:W-:Y:S01]  /*1cb40*/  IMAD.IADD R15, R15, 0x1, R33 ;  /* 0x000000010f0f7824 */ /* 0x000fe200078e0221 */
[----:B------:R-:W-:Y:S01]  /*1cb50*/  MOV R11, R29 ;  /* 0x0000001d000b7202 */ /* 0x000fe20000000f00 */
[-C--:B------:R-:W-:Y:S02]  /*1cb60*/  IMAD R33, R25, R31.reuse, RZ ;  /* 0x0000001f19217224 */ /* 0x080fe400078e02ff */
[----:B------:R-:W-:-:S04]  /*1cb70*/  IMAD.WIDE.U32 R24, R24, R31, RZ ;  /* 0x0000001f18187225 */ /* 0x000fc800078e00ff */
[----:B------:R-:W-:Y:S01]  /*1cb80*/  IMAD.IADD R33, R25, 0x1, R33 ;  /* 0x0000000119217824 */ /* 0x000fe200078e0221 */
[--C-:B---3--:R-:W-:Y:S01]  /*1cb90*/  IADD3 R14, P2, P5, R10, R14, R4.reuse ;  /* 0x0000000e0a0e7210 */ /* 0x108fe20007d5e004 */
        /* <DEDUP_REMOVED lines=13> */
[----:B-1----:R-:W-:-:S03]  /*1cc70*/  LEA R14, P2, R24, R26, 0x2 ;  /* 0x0000001a180e7211 */ /* 0x002fc600078410ff */
[----:B------:R-:W-:-:S05]  /*1cc80*/  IMAD.IADD R8, R25, 0x1, R9 ;  /* 0x0000000119087824 */ /* 0x000fca00078e0209 */
[----:B0-----:R-:W-:Y:S01]  /*1cc90*/  LEA.HI.X R27, R24, R27, R8, 0x2, P2 ;  /* 0x0000001b181b7211 */ /* 0x001fe200010f1408 */
[----:B------:R-:W-:Y:S06]  /*1cca0*/  @P1 BRA `(.L_x_2694) ;  /* 0x0000000000101947 */ /* 0x000fec0003800000 */
[----:B------:R-:W-:Y:S05]  /*1ccb0*/  @!P0 BRA `(.L_x_2694) ;  /* 0x00000000000c8947 */ /* 0x000fea0003800000 */
[----:B------:R-:W2:Y:S04]  /*1ccc0*/  LDG.E R8, desc[UR60][R12.64] ;  /* 0x0000003c0c087981 */ /* 0x000ea8000c1e1900 */
[----:B-----5:R-:W2:Y:S02]  /*1ccd0*/  LDG.E R105, desc[UR60][R12.64+0x4] ;  /* 0x0000043c0c697981 */ /* 0x020ea4000c1e1900 */
[----:B--2---:R-:W-:-:S07]  /*1cce0*/  IADD3 R105, -R8, R105, RZ ;  /* 0x0000006908697210 */ /* 0x004fce0007ffe1ff */
.L_x_2694:
[----:B------:R-:W2:Y:S01]  /*1ccf0*/  LDL R12, [R1+0x7c] ;  /* 0x00007c00010c7983 */ /* 0x000ea20000100800 */
[----:B-----5:R-:W-:Y:S01]  /*1cd00*/  IMAD R105, R105, R104, RZ ;  /* 0x0000006869697224 */ /* 0x020fe200078e02ff */
[----:B------:R-:W0:Y:S02]  /*1cd10*/  S2R R15, SR_TID.X ;  /* 0x00000000000f7919 */ /* 0x000e240000002100 */
[----:B------:R-:W-:Y:S04]  /*1cd20*/  SHFL.IDX PT, R8, R14, RZ, 0x1c1f ;  /* 0x001c1fff0e087589 */ /* 0x000fe800000e0000 */
[----:B------:R-:W1:Y:S04]  /*1cd30*/  SHFL.IDX PT, R9, R27, RZ, 0x1c1f ;  /* 0x001c1fff1b097589 */ /* 0x000e6800000e0000 */
[----:B------:R-:W-:Y:S04]  /*1cd40*/  SHFL.IDX PT, R10, R14, 0x1, 0x1c1f ;  /* 0x003c1f000e0a7f89 */ /* 0x000fe800000e0000 */
[----:B------:R-:W3:Y:S01]  /*1cd50*/  SHFL.IDX PT, R11, R27, 0x1, 0x1c1f ;  /* 0x003c1f001b0b7f89 */ /* 0x000ee200000e0000 */
[----:B0-----:R-:W-:-:S05]  /*1cd60*/  VIADD R15, R15, 0xffffff80 ;  /* 0xffffff800f0f7836 */ /* 0x001fca0000000000 */
[----:B------:R-:W-:-:S04]  /*1cd70*/  SHF.R.S32.HI R13, RZ, 0x1f, R15 ;  /* 0x0000001fff0d7819 */ /* 0x000fc8000001140f */
[----:B------:R-:W-:-:S04]  /*1cd80*/  LEA.HI R13, R13, R15, RZ, 0x7 ;  /* 0x0000000f0d0d7211 */ /* 0x000fc800078f38ff */
[----:B------:R-:W-:-:S05]  /*1cd90*/  LOP3.LUT R13, R13, 0xffffff80, RZ, 0xc0, !PT ;  /* 0xffffff800d0d7812 */ /* 0x000fca00078ec0ff */
[----:B------:R-:W-:-:S05]  /*1cda0*/  IMAD.IADD R13, R15, 0x1, -R13 ;  /* 0x000000010f0d7824 */ /* 0x000fca00078e0a0d */
[----:B------:R-:W-:Y:S01]  /*1cdb0*/  LOP3.LUT P0, RZ, R13, 0x3, RZ, 0xc0, !PT ;  /* 0x000000030dff7812 */ /* 0x000fe2000780c0ff */
[----:B--2---:R-:W-:-:S05]  /*1cdc0*/  IMAD.IADD R12, R12, 0x1, R200 ;  /* 0x000000010c0c7824 */ /* 0x004fca00078e02c8 */
[C---:B------:R-:W-:Y:S02]  /*1cdd0*/  IADD3 R26, R12.reuse, 0x8, RZ ;  /* 0x000000080c1a7810 */ /* 0x040fe40007ffe0ff */
[-C--:B------:R-:W-:Y:S02]  /*1cde0*/  ISETP.GE.OR P1, PT, R12, R105.reuse, P0 ;  /* 0x000000690c00720c */ /* 0x080fe40000726670 */
[----:B------:R-:W-:-:S11]  /*1cdf0*/  ISETP.GE.OR P0, PT, R26, R105, P0 ;  /* 0x000000691a00720c */ /* 0x000fd60000706670 */
[----:B-1----:R0:W-:Y:S04]  /*1ce00*/  @!P1 ST.E desc[UR60][R8.64], R0 ;  /* 0x0000000008009985 */ /* 0x0021e8000c10193c */
[----:B---3--:R0:W-:Y:S01]  /*1ce10*/  @!P0 ST.E desc[UR60][R10.64], R3 ;  /* 0x000000030a008985 */ /* 0x0081e2000c10193c */
[----:B------:R-:W-:Y:S05]  /*1ce20*/  @P3 BRA `(.L_x_2695) ;  /* 0x0000000800843947 */ /* 0x000fea0003800000 */
[----:B0-----:R-:W-:Y:S01]  /*1ce30*/  IMAD R3, R233, 0x40, R203 ;  /* 0x00000040e9037824 */ /* 0x001fe200078e02cb */
[----:B------:R-:W0:Y:S01]  /*1ce40*/  @P4 LDC R51, c[0x0][0xbec] ;  /* 0x0002fb00ff334b82 */ /* 0x000e220000000800 */
[----:B------:R-:W-:Y:S02]  /*1ce50*/  ULDC.64 UR4, c[0x0][0xaa0] ;  /* 0x0002a80000047ab9 */ /* 0x000fe40000000a00 */
[----:B------:R-:W-:-:S03]  /*1ce60*/  IMAD.WIDE R88, R3, 0x2, R88 ;  /* 0x0000000203587825 */ /* 0x000fc600078e0258 */
[----:B------:R-:W-:Y:S02]  /*1ce70*/  IADD3 R13, P6, R88, 0x1000, RZ ;  /* 0x00001000580d7810 */ /* 0x000fe40007fde0ff */
[----:B------:R-:W1:Y:S01]  /*1ce80*/  @P4 LDC R53, c[0x0][0xbf0] ;  /* 0x0002fc00ff354b82 */ /* 0x000e620000000800 */
[----:B------:R-:W-:Y:S01]  /*1ce90*/  IMAD.WIDE.U32 R20, R4, UR4, RZ ;  /* 0x0000000404147c25 */ /* 0x000fe2000f8e00ff */
[C---:B------:R-:W-:Y:S02]  /*1cea0*/  IADD3 R25, P5, R88.reuse, 0x2000, RZ ;  /* 0x0000200058197810 */ /* 0x040fe40007fbe0ff */
[----:B------:R-:W-:Y:S02]  /*1ceb0*/  LOP3.LUT R12, R13, 0x380, RZ, 0xc0, !PT ;  /* 0x000003800d0c7812 */ /* 0x000fe400078ec0ff */
[----:B------:R-:W-:Y:S02]  /*1cec0*/  IADD3 R29, P3, R88, 0x3000, RZ ;  /* 0x00003000581d7810 */ /* 0x000fe40007f7e0ff */
[----:B------:R-:W-:-:S02]  /*1ced0*/  SHF.R.U64 R12, R12, 0x3, RZ ;  /* 0x000000030c0c7819 */ /* 0x000fc400000012ff */
[----:B------:R-:W-:Y:S02]  /*1cee0*/  IADD3 R33, P2, R88, 0x4000, RZ ;  /* 0x0000400058217810 */ /* 0x000fe40007f5e0ff */
[----:B------:R-:W-:Y:S01]  /*1cef0*/  LOP3.LUT R12, R12, R13, RZ, 0x3c, !PT ;  /* 0x0000000d0c0c7212 */ /* 0x000fe200078e3cff */
[----:B------:R-:W-:Y:S01]  /*1cf00*/  IMAD.X R13, RZ, RZ, R89, P6 ;  /* 0x000000ffff0d7224 */ /* 0x000fe200030e0659 */
[C---:B------:R-:W-:Y:S02]  /*1cf10*/  IADD3 R3, P6, R88.reuse, 0x7000, RZ ;  /* 0x0000700058037810 */ /* 0x040fe40007fde0ff */
[C---:B------:R-:W-:Y:S02]  /*1cf20*/  IADD3 R37, P1, R88.reuse, 0x5000, RZ ;  /* 0x0000500058257810 */ /* 0x040fe40007f3e0ff */
[----:B------:R-:W-:Y:S01]  /*1cf30*/  LOP3.LUT R0, R3, 0x380, RZ, 0xc0, !PT ;  /* 0x0000038003007812 */ /* 0x000fe200078ec0ff */
[----:B------:R-:W5:Y:S01]  /*1cf40*/  LD.E.128 R12, desc[UR60][R12.64] ;  /* 0x0000003c0c0c7980 */ /* 0x000f62000c101d00 */
[----:B------:R-:W-:-:S02]  /*1cf50*/  IADD3 R41, P0, R88, 0x6000, RZ ;  /* 0x0000600058297810 */ /* 0x000fc40007f1e0ff */
[----:B------:R-:W-:Y:S02]  /*1cf60*/  SHF.R.U64 R0, R0, 0x3, RZ ;  /* 0x0000000300007819 */ /* 0x000fe400000012ff */
[----:B------:R-:W-:Y:S02]  /*1cf70*/  SHF.R.S32.HI R49, RZ, 0x1f, R210 ;  /* 0x0000001fff317819 */ /* 0x000fe400000114d2 */
[----:B------:R-:W-:Y:S01]  /*1cf80*/  LOP3.LUT R44, R0, R3, RZ, 0x3c, !PT ;  /* 0x00000003002c7212 */ /* 0x000fe200078e3cff */
[----:B------:R-:W-:Y:S01]  /*1cf90*/  IMAD R3, R106, UR4, RZ ;  /* 0x000000046a037c24 */ /* 0x000fe2000f8e02ff */
[----:B------:R-:W-:Y:S02]  /*1cfa0*/  LOP3.LUT R24, R25, 0x380, RZ, 0xc0, !PT ;  /* 0x0000038019187812 */ /* 0x000fe400078ec0ff */
[----:B------:R-:W-:Y:S01]  /*1cfb0*/  LOP3.LUT R28, R29, 0x380, RZ, 0xc0, !PT ;  /* 0x000003801d1c7812 */ /* 0x000fe200078ec0ff */
[----:B------:R-:W-:Y:S01]  /*1cfc0*/  IMAD R3, R4, UR5, R3 ;  /* 0x0000000504037c24 */ /* 0x000fe2000f8e0203 */
[----:B------:R-:W-:Y:S01]  /*1cfd0*/  ULDC.64 UR4, c[0x0][0xae8] ;  /* 0x0002ba0000047ab9 */ /* 0x000fe20000000a00 */
[----:B------:R-:W-:-:S02]  /*1cfe0*/  LOP3.LUT R32, R33, 0x380, RZ, 0xc0, !PT ;  /* 0x0000038021207812 */ /* 0x000fc400078ec0ff */
[----:B------:R-:W-:Y:S01]  /*1cff0*/  IMAD.IADD R21, R21, 0x1, R3 ;  /* 0x0000000115157824 */ /* 0x000fe200078e0203 */
[----:B------:R-:W-:Y:S01]  /*1d000*/  LOP3.LUT R36, R37, 0x380, RZ, 0xc0, !PT ;  /* 0x0000038025247812 */ /* 0x000fe200078ec0ff */
[----:B------:R-:W-:Y:S01]  /*1d010*/  IMAD R3, R208, 0x20, R233 ;  /* 0x00000020d0037824 */ /* 0x000fe200078e02e9 */
[----:B------:R-:W-:Y:S01]  /*1d020*/  LOP3.LUT R40, R41, 0x380, RZ, 0xc0, !PT ;  /* 0x0000038029287812 */ /* 0x000fe200078ec0ff */
[----:B------:R-:W-:Y:S01]  /*1d030*/  IMAD.WIDE.U32 R20, R206, UR4, R20 ;  /* 0x00000004ce147c25 */ /* 0x000fe2000f8e0014 */
[----:B------:R-:W-:Y:S02]  /*1d040*/  LOP3.LUT R9, R88, 0x380, RZ, 0xc0, !PT ;  /* 0x0000038058097812 */ /* 0x000fe400078ec0ff */
[----:B------:R-:W-:Y:S01]  /*1d050*/  SHF.R.U64 R24, R24, 0x3, RZ ;  /* 0x0000000318187819 */ /* 0x000fe200000012ff */
[----:B------:R-:W-:Y:S01]  /*1d060*/  IMAD.IADD R4, R200, 0x1, R3 ;  /* 0x00000001c8047824 */ /* 0x000fe200078e0203 */
[----:B------:R-:W-:Y:S01]  /*1d070*/  SHF.R.U64 R28, R28, 0x3, RZ ;  /* 0x000000031c1c7819 */ /* 0x000fe200000012ff */
[----:B------:R-:W-:Y:S01]  /*1d080*/  IMAD R21, R206, UR5, R21 ;  /* 0x00000005ce157c24 */ /* 0x000fe2000f8e0215 */
[----:B------:R-:W-:Y:S01]  /*1d090*/  ULDC.64 UR4, c[0x0][0xaf0] ;  /* 0x0002bc0000047ab9 */ /* 0x000fe20000000a00 */
[----:B0-----:R-:W-:Y:S01]  /*1d0a0*/  @P4 IMAD.HI.U32 R0, R4, R51, RZ ;  /* 0x0000003304004227 */ /* 0x001fe200078e00ff */
[----:B------:R-:W-:-:S02]  /*1d0b0*/  MOV R3, R4 ;  /* 0x0000000400037202 */ /* 0x000fc40000000f00 */
[----:B------:R-:W-:Y:S01]  /*1d0c0*/  SHF.R.U64 R32, R32, 0x3, RZ ;  /* 0x0000000320207819 */ /* 0x000fe200000012ff */
[----:B------:R-:W-:Y:S01]  /*1d0d0*/  IMAD R49, R49, UR4, RZ ;  /* 0x0000000431317c24 */ /* 0x000fe2000f8e02ff */
[----:B------:R-:W-:Y:S02]  /*1d0e0*/  SHF.R.U64 R36, R36, 0x3, RZ ;  /* 0x0000000324247819 */ /* 0x000fe400000012ff */
[----:B------:R-:W-:Y:S02]  /*1d0f0*/  SHF.R.U64 R40, R40, 0x3, RZ ;  /* 0x0000000328287819 */ /* 0x000fe400000012ff */
[----:B-1----:R-:W-:Y:S02]  /*1d100*/  @P4 SHF.R.U32.HI R3, RZ, R53, R0 ;  /* 0x00000035ff034219 */ /* 0x002fe40000011600 */
[----:B------:R-:W-:Y:S01]  /*1d110*/  SHF.R.U64 R9, R9, 0x3, RZ ;  /* 0x0000000309097819 */ /* 0x000fe200000012ff */
        /* <DEDUP_REMOVED lines=10> */
[----:B------:R-:W-:Y:S01]  /*1d1c0*/  IMAD.X R37, RZ, RZ, R89, P1 ;  /* 0x000000ffff257224 */ /* 0x000fe200008e0659 */
[----:B------:R-:W-:Y:S01]  /*1d1d0*/  SHF.R.S32.HI R0, RZ, 0x1f, R3 ;  /* 0x0000001fff007819 */ /* 0x000fe20000011403 */
[----:B------:R-:W-:Y:S01]  /*1d1e0*/  IMAD.X R41, RZ, RZ, R89, P0 ;  /* 0x000000ffff297224 */ /* 0x000fe200000e0659 */
[-C--:B------:R-:W-:Y:S01]  /*1d1f0*/  IADD3.X R29, RZ, R89.reuse, RZ, P3, !PT ;  /* 0x00000059ff1d7210 */ /* 0x080fe20001ffe4ff */
[----:B------:R-:W-:Y:S01]  /*1d200*/  IMAD.MOV R51, RZ, RZ, -R3 ;  /* 0x000000ffff337224 */ /* 0x000fe200078e0a03 */
[----:B------:R-:W-:-:S02]  /*1d210*/  IADD3.X R45, RZ, R89, RZ, P6, !PT ;  /* 0x00000059ff2d7210 */ /* 0x000fc400037fe4ff */
[----:B------:R-:W-:Y:S01]  /*1d220*/  LOP3.LUT R88, R9, R88, RZ, 0x3c, !PT ;  /* 0x0000005809587212 */ /* 0x000fe200078e3cff */
[----:B------:R-:W-:Y:S01]  /*1d230*/  IMAD.IADD R21, R21, 0x1, R49 ;  /* 0x0000000115157824 */ /* 0x000fe200078e0231 */
[----:B------:R-:W5:Y:S01]  /*1d240*/  LD.E.128 R24, desc[UR60][R24.64] ;  /* 0x0000003c18187980 */ /* 0x000f62000c101d00 */
[----:B------:R-:W-:Y:S02]  /*1d250*/  IMAD R0, R0, UR4, RZ ;  /* 0x0000000400007c24 */ /* 0x000fe4000f8e02ff */
[----:B------:R-:W-:Y:S01]  /*1d260*/  IMAD R49, R104, R51, R4 ;  /* 0x0000003368317224 */ /* 0x000fe200078e0204 */
[----:B------:R0:W5:Y:S01]  /*1d270*/  LD.E.128 R8, desc[UR60][R88.64] ;  /* 0x0000003c58087980 */ /* 0x000162000c101d00 */
[----:B------:R-:W-:-:S03]  /*1d280*/  IMAD R51, R3, UR5, R0 ;  /* 0x0000000503337c24 */ /* 0x000fc6000f8e0200 */
[----:B------:R-:W5:Y:S01]  /*1d290*/  LD.E.128 R28, desc[UR60][R28.64] ;  /* 0x0000003c1c1c7980 */ /* 0x000f62000c101d00 */
[----:B------:R-:W-:-:S03]  /*1d2a0*/  IMAD.WIDE.U32 R20, R3, UR4, R20 ;  /* 0x0000000403147c25 */ /* 0x000fc6000f8e0014 */
[----:B------:R-:W5:Y:S01]  /*1d2b0*/  LD.E.128 R32, desc[UR60][R32.64] ;  /* 0x0000003c20207980 */ /* 0x000f62000c101d00 */
[----:B------:R-:W-:Y:S01]  /*1d2c0*/  SHF.R.S32.HI R0, RZ, 0x1f, R49 ;  /* 0x0000001fff007819 */ /* 0x000fe20000011431 */
[----:B------:R-:W-:Y:S01]  /*1d2d0*/  IMAD.IADD R200, R233, 0x1, R200 ;  /* 0x00000001e9c87824 */ /* 0x000fe200078e02c8 */
[----:B------:R-:W-:Y:S01]  /*1d2e0*/  ULDC.64 UR4, c[0x0][0xad8] ;  /* 0x0002b60000047ab9 */ /* 0x000fe20000000a00 */
        /* <DEDUP_REMOVED lines=9> */
[----:B------:R-:W-:Y:S01]  /*1d380*/  IADD3 R21, R21, R51, RZ ;  /* 0x0000003315157210 */ /* 0x000fe20007ffe0ff */
[----:B------:R-:W-:-:S02]  /*1d390*/  IMAD R4, R0, UR4, RZ ;  /* 0x0000000400047c24 */ /* 0x000fc4000f8e02ff */
[----:B------:R-:W-:Y:S02]  /*1d3a0*/  VIADD R0, R200, 0x20 ;  /* 0x00000020c8007836 */ /* 0x000fe40000000000 */
[C---:B------:R-:W-:Y:S02]  /*1d3b0*/  IMAD R3, R49.reuse, UR5, R4 ;  /* 0x0000000531037c24 */ /* 0x040fe4000f8e0204 */
[----:B------:R-:W-:Y:S01]  /*1d3c0*/  IMAD.WIDE.U32 R20, R49, UR4, R20 ;  /* 0x0000000431147c25 */ /* 0x000fe2000f8e0014 */
[-C--:B------:R-:W-:Y:S01]  /*1d3d0*/  ISETP.GE.AND P0, PT, R0, R105.reuse, PT ;  /* 0x000000690000720c */ /* 0x080fe20003f06270 */
[----:B------:R-:W-:Y:S01]  /*1d3e0*/  ULDC.64 UR4, c[0x0][0xa80] ;  /* 0x0002a00000047ab9 */ /* 0x000fe20000000a00 */
[----:B------:R-:W-:Y:S01]  /*1d3f0*/  ISETP.GE.AND P2, PT, R200, R105, PT ;  /* 0x00000069c800720c */ /* 0x000fe20003f46270 */
[----:B------:R-:W-:Y:S01]  /*1d400*/  VIADD R0, R2, 0x34820 ;  /* 0x0003482002007836 */ /* 0x000fe20000000000 */
[----:B------:R-:W-:Y:S02]  /*1d410*/  IADD3 R3, R21, R3, RZ ;  /* 0x0000000315037210 */ /* 0x000fe40007ffe0ff */
[----:B------:R-:W-:-:S02]  /*1d420*/  LEA R50, P3, R20, UR4, 0x1 ;  /* 0x0000000414327c11 */ /* 0x000fc4000f8608ff */
[----:B------:R-:W-:Y:S02]  /*1d430*/  PRMT R0, RZ, 0x654, R0 ;  /* 0x00000654ff007816 */ /* 0x000fe40000000000 */
[----:B------:R-:W-:Y:S01]  /*1d440*/  LEA.HI.X R3, R20, UR5, R3, 0x1, P3 ;  /* 0x0000000514037c11 */ /* 0x000fe200098f0c03 */
[----:B------:R-:W-:Y:S01]  /*1d450*/  VIADD R4, R200, 0x40 ;  /* 0x00000040c8047836 */ /* 0x000fe20000000000 */
[----:B-1----:R0:W1:Y:S01]  /*1d460*/  SHFL.IDX PT, R48, R50, RZ, 0x181f ;  /* 0x00181fff32307589 */ /* 0x00206200000e0000 */
[----:B------:R-:W-:Y:S01]  /*1d470*/  BSSY B1, `(.L_x_2696) ;  /* 0x0000010000017945 */ /* 0x000fe20003800000 */
[----:B------:R2:W-:Y:S02]  /*1d480*/  SYNCS.ARRIVE.TRANS64.RED.A1T0 RZ, [R0+URZ], RZ ;  /* 0x000000ff00ff79a7 */ /* 0x0005e4000810043f */
[----:B------:R-:W-:Y:S02]  /*1d490*/  ISETP.GE.AND P1, PT, R4, R105, PT ;  /* 0x000000690400720c */ /* 0x000fe40003f26270 */
[----:B------:R-:W-:-:S02]  /*1d4a0*/  SHF.R.S32.HI R107, RZ, 0x1f, R207 ;  /* 0x0000001fff6b7819 */ /* 0x000fc400000114cf */
[----:B------:R-:W-:Y:S01]  /*1d4b0*/  SHF.R.S32.HI R108, RZ, 0x1f, R203 ;  /* 0x0000001fff6c7819 */ /* 0x000fe200000114cb */
[----:B--2---:R0:W2:Y:S01]  /*1d4c0*/  SHFL.IDX PT, R0, R3, RZ, 0x181f ;  /* 0x00181fff03007589 */ /* 0x0040a200000e0000 */
[----:B------:R-:W-:Y:S07]  /*1d4d0*/  @P2 BRA `(.L_x_2697) ;  /* 0x0000000000242947 */ /* 0x000fee0003800000 */
        /* <DEDUP_REMOVED lines=9> */
.L_x_2697:
[----:B------:R-:W-:Y:S05]  /*1d570*/  BSYNC B1 ;  /* 0x0000000000017941 */ /* 0x000fea0003800000 */
.L_x_2696:
        /* <DEDUP_REMOVED lines=13> */
.L_x_2699:
[----:B------:R-:W-:Y:S05]  /*1d650*/  BSYNC B1 ;  /* 0x0000000000017941 */ /* 0x000fea0003800000 */
.L_x_2698:
        /* <DEDUP_REMOVED lines=13> */
.L_x_2701:
[----:B------:R-:W-:Y:S05]  /*1d730*/  BSYNC B1 ;  /* 0x0000000000017941 */ /* 0x000fea0003800000 */
.L_x_2700:
[----:B0-----:R-:W-:Y:S01]  /*1d740*/  VIADD R0, R200, 0x60 ;  /* 0x00000060c8007836 */ /* 0x001fe20000000000 */
[----:B------:R0:W0:Y:S04]  /*1d750*/  SHFL.IDX PT, R4, R3, 0x3, 0x181f ;  /* 0x00781f0003047f89 */ /* 0x00002800000e0000 */
[----:B------:R-:W-:Y:S01]  /*1d760*/  ISETP.GE.AND P0, PT, R0, R105, PT ;  /* 0x000000690000720c */ /* 0x000fe20003f06270 */
[----:B--2-4-:R-:W2:-:S12]  /*1d770*/  SHFL.IDX PT, R50, R50, 0x3, 0x181f ;  /* 0x00781f0032327f89 */ /* 0x014e9800000e0000 */
[----:B------:R-:W-:Y:S05]  /*1d780*/  @P0 BRA `(.L_x_2702) ;  /* 0x0000001800280947 */ /* 0x000fea0003800000 */
[----:B------:R-:W-:Y:S02]  /*1d790*/  ULDC UR4, c[0x0][0xac8] ;  /* 0x0002b20000047ab9 */ /* 0x000fe40000000800 */
[----:B------:R-:W-:-:S13]  /*1d7a0*/  ISETP.GE.AND P1, PT, R203, UR4, PT ;  /* 0x00000004cb007c0c */ /* 0x000fda000bf26270 */
[----:B--2---:R-:W-:-:S04]  /*1d7b0*/  @!P1 LEA R8, P0, R203, R50, 0x1 ;  /* 0x00000032cb089211 */ /* 0x004fc800078008ff */
        /* <DEDUP_REMOVED lines=8> */
.L_x_2695:
[----:B0-----:R-:W0:Y:S01]  /*1d840*/  @P4 LDC R0, c[0x0][0xbec] ;  /* 0x0002fb00ff004b82 */ /* 0x001e220000000800 */
[----:B------:R-:W-:Y:S01]  /*1d850*/  ULDC.64 UR4, c[0x0][0xb08] ;  /* 0x0002c20000047ab9 */ /* 0x000fe20000000a00 */
[----:B------:R-:W-:Y:S01]  /*1d860*/  ULDC.64 UR6, c[0x0][0xb30] ;  /* 0x0002cc0000067ab9 */ /* 0x000fe20000000a00 */
[----:B------:R-:W-:Y:S01]  /*1d870*/  IMAD R3, R106, UR4, RZ ;  /* 0x000000046a037c24 */ /* 0x000fe2000f8e02ff */
[----:B------:R-:W-:Y:S01]  /*1d880*/  ISETP.GE.AND P0, PT, R12, R105, PT ;  /* 0x000000690c00720c */ /* 0x000fe20003f06270 */
[C---:B------:R-:W-:Y:S01]  /*1d890*/  IMAD.WIDE.U32 R8, R4.reuse, UR4, RZ ;  /* 0x0000000404087c25 */ /* 0x040fe2000f8e00ff */
[----:B------:R-:W-:Y:S01]  /*1d8a0*/  BSSY B1, `(.L_x_2703) ;  /* 0x0000078000017945 */ /* 0x000fe20003800000 */
[----:B------:R-:W-:Y:S01]  /*1d8b0*/  SHF.R.S32.HI R28, RZ, 0x1f, R217 ;  /* 0x0000001fff1c7819 */ /* 0x000fe200000114d9 */
[----:B------:R-:W1:Y:S01]  /*1d8c0*/  @P4 LDC R13, c[0x0][0xbf0] ;  /* 0x0002fc00ff0d4b82 */ /* 0x000e620000000800 */
[----:B------:R-:W-:Y:S01]  /*1d8d0*/  IMAD R3, R4, UR5, R3 ;  /* 0x0000000504037c24 */ /* 0x000fe2000f8e0203 */
[----:B------:R-:W-:Y:S01]  /*1d8e0*/  ULDC.64 UR4, c[0x0][0xb38] ;  /* 0x0002ce0000047ab9 */ /* 0x000fe20000000a00 */
[----:B------:R-:W-:Y:S01]  /*1d8f0*/  VIADD R4, R2, 0x34820 ;  /* 0x0003482002047836 */ /* 0x000fe20000000000 */
[----:B------:R-:W-:Y:S01]  /*1d900*/  SHF.R.S32.HI R30, RZ, 0x1f, R218 ;  /* 0x0000001fff1e7819 */ /* 0x000fe200000114da */
[----:B------:R-:W-:Y:S01]  /*1d910*/  IMAD.IADD R9, R9, 0x1, R3 ;  /* 0x0000000109097824 */ /* 0x000fe200078e0203 */
[----:B------:R-:W-:-:S02]  /*1d920*/  SHF.R.S32.HI R3, RZ, 0x1f, R210 ;  /* 0x0000001fff037819 */ /* 0x000fc400000114d2 */
[----:B------:R-:W-:Y:S01]  /*1d930*/  PRMT R4, RZ, 0x654, R4 ;  /* 0x00000654ff047816 */ /* 0x000fe20000000004 */
[C---:B------:R-:W-:Y:S01]  /*1d940*/  IMAD.WIDE.U32 R8, R206.reuse, UR4, R8 ;  /* 0x00000004ce087c25 */ /* 0x040fe2000f8e0008 */
[----:B------:R-:W-:Y:S02]  /*1d950*/  SHF.R.S32.HI R31, RZ, 0x1f, R219 ;  /* 0x0000001fff1f7819 */ /* 0x000fe400000114db */
[----:B------:R2:W-:Y:S01]  /*1d960*/  SYNCS.ARRIVE.TRANS64.RED.A1T0 RZ, [R4+URZ], RZ ;  /* 0x000000ff04ff79a7 */ /* 0x0005e2000810043f */
        /* <DEDUP_REMOVED lines=11> */
[----:B------:R-:W-:Y:S01]  /*1da20*/  ULDC.64 UR4, c[0x0][0xb48] ;  /* 0x0002d20000047ab9 */ /* 0x000fe20000000a00 */
[----:B------:R-:W-:Y:S02]  /*1da30*/  SHF.R.S32.HI R37, RZ, 0x1f, R225 ;  /* 0x0000001fff257819 */ /* 0x000fe400000114e1 */
[----:B------:R-:W-:Y:S01]  /*1da40*/  IMAD.MOV.U32 R3, RZ, RZ, R29 ;  /* 0x000000ffff037224 */ /* 0x000fe200078e001d */
[----:B-1----:R-:W-:Y:S02]  /*1da50*/  @P4 SHF.R.U32.HI R3, RZ, R13, R0 ;  /* 0x0000000dff034219 */ /* 0x002fe40000011600 */
[----:B------:R-:W-:-:S02]  /*1da60*/  IADD3 R9, R9, R11, RZ ;  /* 0x0000000b09097210 */ /* 0x000fc40007ffe0ff */
[--C-:B------:R-:W-:Y:S01]  /*1da70*/  SHF.R.S32.HI R0, RZ, 0x1f, R3.reuse ;  /* 0x0000001fff007819 */ /* 0x100fe20000011403 */
[----:B------:R-:W-:Y:S01]  /*1da80*/  IMAD.MOV R11, RZ, RZ, -R3 ;  /* 0x000000ffff0b7224 */ /* 0x000fe200078e0a03 */
[----:B------:R-:W-:Y:S01]  /*1da90*/  SHF.R.S32.HI R38, RZ, 0x1f, R226 ;  /* 0x0000001fff267819 */ /* 0x000fe200000114e2 */
[C---:B------:R-:W-:Y:S01]  /*1daa0*/  IMAD.WIDE.U32 R8, R215.reuse, UR4, R8 ;  /* 0x00000004d7087c25 */ /* 0x040fe2000f8e0008 */
[----:B------:R-:W-:Y:S02]  /*1dab0*/  SHF.R.S32.HI R39, RZ, 0x1f, R227 ;  /* 0x0000001fff277819 */ /* 0x000fe400000114e3 */
[----:B------:R-:W-:Y:S01]  /*1dac0*/  SHF.R.S32.HI R88, RZ, 0x1f, R228 ;  /* 0x0000001fff587819 */ /* 0x000fe200000114e4 */
        /* <DEDUP_REMOVED lines=9> */
[----:B------:R-:W-:-:S03]  /*1db60*/  SHF.R.S32.HI R107, RZ, 0x1f, R231 ;  /* 0x0000001fff6b7819 */ /* 0x000fc600000114e7 */
[----:B------:R-:W-:Y:S02]  /*1db70*/  IMAD R0, R0, UR4, RZ ;  /* 0x0000000400007c24 */ /* 0x000fe4000f8e02ff */
[----:B------:R-:W-:Y:S02]  /*1db80*/  IMAD.IADD R9, R9, 0x1, R13 ;  /* 0x0000000109097824 */ /* 0x000fe400078e020d */
[C---:B------:R-:W-:Y:S02]  /*1db90*/  IMAD R3, R11.reuse, UR5, R0 ;  /* 0x000000050b037c24 */ /* 0x040fe4000f8e0200 */
[----:B------:R-:W-:Y:S01]  /*1dba0*/  IMAD.WIDE.U32 R8, R11, UR4, R8 ;  /* 0x000000040b087c25 */ /* 0x000fe2000f8e0008 */
[----:B------:R-:W-:-:S04]  /*1dbb0*/  ULDC.64 UR4, c[0x0][0xb00] ;  /* 0x0002c00000047ab9 */ /* 0x000fc80000000a00 */
[----:B------:R-:W-:Y:S02]  /*1dbc0*/  IADD3 R3, R9, R3, RZ ;  /* 0x0000000309037210 */ /* 0x000fe40007ffe0ff */
[----:B------:R-:W-:-:S04]  /*1dbd0*/  LEA R0, P1, R8, UR4, 0x2 ;  /* 0x0000000408007c11 */ /* 0x000fc8000f8210ff */
[----:B------:R-:W-:Y:S02]  /*1dbe0*/  LEA.HI.X R3, R8, UR5, R3, 0x2, P1 ;  /* 0x0000000508037c11 */ /* 0x000fe400088f1403 */
        /* <DEDUP_REMOVED lines=9> */
[----:B01----:R-:W-:-:S04]  /*1dc80*/  @!P3 IMAD.WIDE R10, R204, 0x4, R8 ;  /* 0x00000004cc0ab825 */ /* 0x003fc800078e0208 */
        /* <DEDUP_REMOVED lines=20> */
[----:B---3--:R-:W-:-:S02]  /*1ddd0*/  @!P5 LEA R14, P6, R226, R8, 0x2 ;  /* 0x00000008e20ed211 */ /* 0x008fc400078c10ff */
        /* <DEDUP_REMOVED lines=8> */
[----:B---3--:R-:W-:Y:S01]  /*1de60*/  @!P0 LEA R14, P6, R223, R8, 0x2 ;  /* 0x00000008df0e8211 */ /* 0x008fe200078c10ff */
[----:B------:R0:W-:Y:S01]  /*1de70*/  @!P2 ST.E.64 desc[UR60][R10.64], R52 ;  /* 0x000000340a00a985 */ /* 0x0001e2000c101b3c */
[----:B------:R-:W-:-:S02]  /*1de80*/  @!P1 LEA.HI.X R13, R224, R9, R36, 0x2, P5 ;  /* 0x00000009e00d9211 */ /* 0x000fc400028f1424 */
[-C--:B------:R-:W-:Y:S02]  /*1de90*/  @!P0 LEA.HI.X R15, R223, R9.reuse, R35, 0x2, P6 ;  /* 0x00000009df0f8211 */ /* 0x080fe400030f1423 */
[----:B------:R-:W-:Y:S01]  /*1dea0*/  ISETP.GE.AND P2, PT, R220, UR4, PT ;  /* 0x00000004dc007c0c */ /* 0x000fe2000bf46270 */
[----:B------:R-:W-:Y:S01]  /*1deb0*/  @!P1 ST.E.64 desc[UR60][R12.64], R56 ;  /* 0x000000380c009985 */ /* 0x000fe2000c101b3c */
[----:B------:R-:W-:Y:S02]  /*1dec0*/  @!P3 LEA R24, P5, R222, R8, 0x2 ;  /* 0x00000008de18b211 */ /* 0x000fe400078a10ff */
[----:B------:R-:W-:Y:S01]  /*1ded0*/  ISETP.GE.AND P1, PT, R219, UR4, PT ;  /* 0x00000004db007c0c */ /* 0x000fe2000bf26270 */
[----:B------:R1:W-:Y:S01]  /*1dee0*/  @!P0 ST.E.64 desc[UR60][R14.64], R60 ;  /* 0x0000003c0e008985 */ /* 0x0003e2000c101b3c */
[----:B------:R-:W-:Y:S02]  /*1def0*/  ISETP.GE.AND P0, PT, R218, UR4, PT ;  /* 0x00000004da007c0c */ /* 0x000fe4000bf06270 */
[----:B------:R-:W-:-:S02]  /*1df00*/  @!P3 LEA.HI.X R25, R222, R9, R34, 0x2, P5 ;  /* 0x00000009de19b211 */ /* 0x000fc400028f1422 */
[----:B------:R-:W-:Y:S02]  /*1df10*/  ISETP.GE.AND P5, PT, R217, UR4, PT ;  /* 0x00000004d9007c0c */ /* 0x000fe4000bfa6270 */
[CC--:B------:R-:W-:Y:S01]  /*1df20*/  @!P4 LEA R20, P6, R221.reuse, R8.reuse, 0x2 ;  /* 0x00000008dd14c211 */ /* 0x0c0fe200078c10ff */
[----:B------:R3:W-:Y:S01]  /*1df30*/  @!P3 ST.E.64 desc[UR60][R24.64], R64 ;  /* 0x000000401800b985 */ /* 0x0007e2000c101b3c */
[CC--:B0-----:R-:W-:Y:S02]  /*1df40*/  @!P2 LEA R10, P3, R220.reuse, R8.reuse, 0x2 ;  /* 0x00000008dc0aa211 */ /* 0x0c1fe400078610ff */
[-C--:B------:R-:W-:Y:S02]  /*1df50*/  @!P4 LEA.HI.X R21, R221, R9.reuse, R33, 0x2, P6 ;  /* 0x00000009dd15c211 */ /* 0x080fe400030f1421 */
[----:B------:R-:W-:Y:S02]  /*1df60*/  @!P2 LEA.HI.X R11, R220, R9, R32, 0x2, P3 ;  /* 0x00000009dc0ba211 */ /* 0x000fe400018f1420 */
[-C--:B-1----:R-:W-:Y:S01]  /*1df70*/  @!P1 LEA R14, P6, R219, R8.reuse, 0x2 ;  /* 0x00000008db0e9211 */ /* 0x082fe200078c10ff */
[----:B------:R3:W-:Y:S01]  /*1df80*/  @!P4 ST.E.64 desc[UR60][R20.64], R68 ;  /* 0x000000441400c985 */ /* 0x0007e2000c101b3c */
[----:B------:R-:W-:-:S02]  /*1df90*/  @!P0 LEA R12, P4, R218, R8, 0x2 ;  /* 0x00000008da0c8211 */ /* 0x000fc400078810ff */
        /* <DEDUP_REMOVED lines=8> */
.L_x_2704:
[----:B------:R-:W-:Y:S05]  /*1e020*/  BSYNC B1 ;  /* 0x0000000000017941 */ /* 0x000fea0003800000 */
.L_x_2703:
[----:B------:R-:W-:Y:S01]  /*1e030*/  ISETP.GE.AND P0, PT, R26, R105, PT ;  /* 0x000000691a00720c */ /* 0x000fe20003f06270 */
[----:B-1-3--:R1:W3:Y:S04]  /*1e040*/  SHFL.IDX PT, R9, R3, 0x1, 0x1c1f ;  /* 0x003c1f0003097f89 */ /* 0x00a2e800000e0000 */
        /* <DEDUP_REMOVED lines=9> */
[-C--:B------:R-:W-:Y:S02]  /*1e0e0*/  @!P0 LEA R14, P6, R230, R8.reuse, 0x2 ;  /* 0x00000008e60e8211 */ /* 0x080fe400078c10ff */
        /* <DEDUP_REMOVED lines=58> */
.L_x_2693:
        /* <DEDUP_REMOVED lines=10> */
[----:B------:R-:W-:-:S04]  /*1e530*/  IMAD.U32 R0, RZ, RZ, UR4 ;  /* 0x00000004ff007e24 */ /* 0x000fc8000f8e00ff */
[----:B------:R-:W-:-:S04]  /*1e540*/  @P1 IADD3 R10, P2, R211, UR6, RZ ;  /* 0x00000006d30a1c10 */ /* 0x000fc8000ff5e0ff */
[----:B------:R-:W-:Y:S01]  /*1e550*/  @P1 IADD3.X R11, R212, UR7, RZ, P2, !PT ;  /* 0x00000007d40b1c10 */ /* 0x000fe200097fe4ff */
[----:B------:R2:W5:Y:S04]  /*1e560*/  @P0 LDG.E R3, desc[UR60][R8.64] ;  /* 0x0000003c08030981 */ /* 0x000568000c1e1900 */
[----:B------:R2:W5:Y:S01]  /*1e570*/  @P1 LDG.E R0, desc[UR60][R10.64] ;  /* 0x0000003c0a001981 */ /* 0x000562000c1e1900 */
[----:B------:R-:W-:Y:S01]  /*1e580*/  ISETP.NE.AND P2, PT, R209, RZ, PT ;  /* 0x000000ffd100720c */ /* 0x000fe20003f45270 */
[----:B-1----:R-:W1:-:S12]  /*1e590*/  S2R R4, SR_TID.X ;  /* 0x0000000000047919 */ /* 0x002e580000002100 */
[----:B------:R-:W3:Y:S01]  /*1e5a0*/  @!P2 LDC R209, c[0x0][0xad4] ;  /* 0x0002b500ffd1ab82 */ /* 0x000ee20000000800 */
[----:B-1----:R-:W-:Y:S01]  /*1e5b0*/  VIADD R4, R4, 0xffffff80 ;  /* 0xffffff8004047836 */ /* 0x002fe20000000000 */
[----:B---3--:R-:W-:-:S04]  /*1e5c0*/  ISETP.GT.AND P2, PT, R209, 0x1, PT ;  /* 0x00000001d100780c */ /* 0x008fc80003f44270 */
[----:B------:R-:W-:Y:S01]  /*1e5d0*/  ISETP.GT.AND P3, PT, R4, 0x7f, PT ;  /* 0x0000007f0400780c */ /* 0x000fe20003f64270 */
[----:B--2---:R-:W-:-:S12]  /*1e5e0*/  @P1 BRA `(.L_x_2705) ;  /* 0x0000000000101947 */ /* 0x004fd80003800000 */
[----:B------:R-:W-:Y:S05]  /*1e5f0*/  @!P0 BRA `(.L_x_2705) ;  /* 0x00000000000c8947 */ /* 0x000fea0003800000 */
[----:B------:R-:W2:Y:S04]  /*1e600*/  LDG.E R11, desc[UR60][R8.64] ;  /* 0x0000003c080b7981 */ /* 0x000ea8000c1e1900 */
[----:B-----5:R-:W2:Y:S02]  /*1e610*/  LDG.E R0, desc[UR60][R8.64+0x4] ;  /* 0x0000043c08007981 */ /* 0x020ea4000c1e1900 */
[----:B--2---:R-:W-:-:S07]  /*1e620*/  IADD3 R0, -R11, R0, RZ ;  /* 0x000000000b007210 */ /* 0x004fce0007ffe1ff */
.L_x_2705:
[----:B------:R-:W-:Y:S01]  /*1e630*/  BSSY B1, `(.L_x_2706) ;  /* 0x0000036000017945 */ /* 0x000fe20003800000 */
[----:B------:R-:W-:Y:S02]  /*1e640*/  SEL R31, R210, RZ, !P0 ;  /* 0x000000ffd21f7207 */ /* 0x000fe40004000000 */
[----:B------:R-:W-:Y:S02]  /*1e650*/  SEL R232, R232, RZ, !P0 ;  /* 0x000000ffe8e87207 */ /* 0x000fe40004000000 */
[----:B-----5:R-:W-:Y:S01]  /*1e660*/  SHF.R.S32.HI R28, RZ, 0x1f, R3 ;  /* 0x0000001fff1c7819 */ /* 0x020fe20000011403 */
[----:B------:R-:W-:Y:S06]  /*1e670*/  @P3 BRA `(.L_x_2707) ;  /* 0x0000000000c43947 */ /* 0x000fec0003800000 */
[----:B------:R-:W1:Y:S01]  /*1e680*/  S2R R9, SR_TID.X ;  /* 0x0000000000097919 */ /* 0x000e620000002100 */
[----:B------:R-:W2:Y:S02]  /*1e690*/  LDC R33, c[0x0][0xbe8] ;  /* 0x0002fa00ff217b82 */ /* 0x000ea40000000800 */
[----:B--2---:R-:W-:Y:S01]  /*1e6a0*/  IMAD R4, R0, R33, RZ ;  /* 0x0000002100047224 */ /* 0x004fe200078e02ff */
[----:B-1----:R-:W-:-:S04]  /*1e6b0*/  IADD3 R30, R200, -0x80, R9 ;  /* 0xffffff80c81e7810 */ /* 0x002fc80007ffe009 */
[----:B------:R-:W-:-:S13]  /*1e6c0*/  ISETP.GE.AND P0, PT, R30, R4, PT ;  /* 0x000000041e00720c */ /* 0x000fda0003f06270 */
[----:B------:R-:W-:Y:S05]  /*1e6d0*/  @P0 BRA `(.L_x_2707) ;  /* 0x0000000000ac0947 */ /* 0x000fea0003800000 */
[----:B------:R-:W-:Y:S01]  /*1e6e0*/  IMAD.MOV.U32 R26, RZ, RZ, 0x9b8 ;  /* 0x000009b8ff1a7424 */ /* 0x000fe200078e00ff */
[----:B------:R-:W-:Y:S01]  /*1e6f0*/  ISETP.GT.AND P0, PT, R209, 0x1, PT ;  /* 0x00000001d100780c */ /* 0x000fe20003f04270 */
[----:B------:R-:W1:Y:S01]  /*1e700*/  LDC.64 R8, c[0x0][0xba8] ;  /* 0x0002ea00ff087b82 */ /* 0x000e620000000a00 */
[----:B------:R-:W-:Y:S01]  /*1e710*/  ISETP.NE.AND P1, PT, R33, 0x1, PT ;  /* 0x000000012100780c */ /* 0x000fe20003f25270 */
[----:B------:R-:W-:Y:S01]  /*1e720*/  IMAD.MOV.U32 R27, RZ, RZ, R30 ;  /* 0x000000ffff1b7224 */ /* 0x000fe200078e001e */
[----:B------:R-:W-:Y:S02]  /*1e730*/  SEL R26, R26, 0x978, P0 ;  /* 0x000009781a1a7807 */ /* 0x000fe40000000000 */
[----:B------:R-:W-:-:S03]  /*1e740*/  SEL R215, R215, RZ, P0 ;  /* 0x000000ffd7d77207 */ /* 0x000fc60000000000 */
        /* <DEDUP_REMOVED lines=8> */
[----:B------:R-:W-:Y:S02]  /*1e7d0*/  IMAD R21, R20, R232, R21 ;  /* 0x000000e814157224 */ /* 0x000fe400078e0215 */
[----:B0-----:R-:W-:-:S05]  /*1e7e0*/  @P1 IMAD.HI.U32 R4, R30, R25, RZ ;  /* 0x000000191e041227 */ /* 0x001fca00078e00ff */
[----:B------:R-:W0:Y:S01]  /*1e7f0*/  @!P0 LDC R9, c[0x0][0xb54] ;  /* 0x0002d500ff098b82 */ /* 0x000e220000000800 */
[----:B---3--:R-:W-:Y:S02]  /*1e800*/  IMAD R29, R15, R206, RZ ;  /* 0x000000ce0f1d7224 */ /* 0x008fe400078e02ff */
[----:B------:R-:W-:Y:S01]  /*1e810*/  IMAD.WIDE.U32 R24, R20, R31, RZ ;  /* 0x0000001f14187225 */ /* 0x000fe200078e00ff */
[----:B----4-:R-:W-:-:S03]  /*1e820*/  @P1 SHF.R.U32.HI R27, RZ, R35, R4 ;  /* 0x00000023ff1b1219 */ /* 0x010fc60000011604 */
[----:B------:R-:W-:-:S04]  /*1e830*/  IMAD.WIDE.U32 R14, R14, R206, RZ ;  /* 0x000000ce0e0e7225 */ /* 0x000fc800078e00ff */
[----:B------:R-:W-:Y:S01]  /*1e840*/  IMAD.IADD R4, R25, 0x1, R21 ;  /* 0x0000000119047824 */ /* 0x000fe200078e0215 */
[----:B------:R-:W-:Y:S01]  /*1e850*/  IADD3 R14, P1, P3, R24, R14, R3 ;  /* 0x0000000e180e7210 */ /* 0x000fe20007b3e003 */
[----:B------:R-:W-:Y:S01]  /*1e860*/  IMAD.IADD R29, R15, 0x1, R29 ;  /* 0x000000010f1d7824 */ /* 0x000fe200078e021d */
[----:B------:R-:W-:Y:S01]  /*1e870*/  IADD3 R15, -R27, RZ, RZ ;  /* 0x000000ff1b0f7210 */ /* 0x000fe20007ffe1ff */
[-C--:B------:R-:W-:Y:S02]  /*1e880*/  IMAD R21, R13, R215.reuse, RZ ;  /* 0x000000d70d157224 */ /* 0x080fe400078e02ff */
[----:B------:R-:W-:Y:S01]  /*1e890*/  IMAD.WIDE.U32 R12, R12, R215, RZ ;  /* 0x000000d70c0c7225 */ /* 0x000fe200078e00ff */
[----:B------:R-:W-:-:S03]  /*1e8a0*/  IADD3.X R4, R4, R29, R28, P1, P3 ;  /* 0x0000001d04047210 */ /* 0x000fc60000fe641c */
[----:B------:R-:W-:Y:S01]  /*1e8b0*/  IMAD.IADD R21, R13, 0x1, R21 ;  /* 0x000000010d157824 */ /* 0x000fe200078e0215 */
[----:B------:R-:W-:Y:S01]  /*1e8c0*/  IADD3 R12, P0, P1, R27, R14, R12 ;  /* 0x0000000e1b0c7210 */ /* 0x000fe2000791e00c */
[----:B------:R-:W-:Y:S01]  /*1e8d0*/  IMAD R15, R33, R15, R30 ;  /* 0x0000000f210f7224 */ /* 0x000fe200078e021e */
[----:B------:R-:W-:-:S04]  /*1e8e0*/  SHF.R.S32.HI R27, RZ, 0x1f, R27 ;  /* 0x0000001fff1b7819 */ /* 0x000fc8000001141b */
[----:B------:R-:W-:Y:S01]  /*1e8f0*/  IADD3.X R13, R27, R4, R21, P0, P1 ;  /* 0x000000041b0d7210 */ /* 0x000fe200007e2415 */
[----:B-----5:R-:W-:Y:S01]  /*1e900*/  IMAD R4, R11, R15, RZ ;  /* 0x0000000f0b047224 */ /* 0x020fe200078e02ff */
[----:B------:R-:W-:-:S05]  /*1e910*/  SHF.R.S32.HI R21, RZ, 0x1f, R15 ;  /* 0x0000001fff157819 */ /* 0x000fca000001140f */
[C---:B------:R-:W-:Y:S02]  /*1e920*/  IMAD R21, R10.reuse, R21, R4 ;  /* 0x000000150a157224 */ /* 0x040fe400078e0204 */
[----:B------:R-:W-:-:S04]  /*1e930*/  IMAD.WIDE.U32 R10, R10, R15, R12 ;  /* 0x0000000f0a0a7225 */ /* 0x000fc800078e000c */
[----:B------:R-:W-:Y:S01]  /*1e940*/  IMAD.IADD R4, R11, 0x1, R21 ;  /* 0x000000010b047824 */ /* 0x000fe200078e0215 */
[C---:B-1----:R-:W-:Y:S02]  /*1e950*/  LEA R8, P0, R10.reuse, R8, 0x2 ;  /* 0x000000080a087211 */ /* 0x042fe400078010ff */
[----:B------:R-:W-:Y:S02]  /*1e960*/  MOV R11, 0xff800000 ;  /* 0xff800000000b7802 */ /* 0x000fe40000000f00 */
[----:B0-----:R-:W-:-:S05]  /*1e970*/  LEA.HI.X R9, R10, R9, R4, 0x2, P0 ;  /* 0x000000090a097211 */ /* 0x001fca00000f1404 */
[----:B------:R1:W-:Y:S04]  /*1e980*/  STG.E desc[UR60][R8.64], R11 ;  /* 0x0000000b08007986 */ /* 0x0003e8000c10193c */
.L_x_2707:
[----:B------:R-:W-:Y:S05]  /*1e990*/  BSYNC B1 ;  /* 0x0000000000017941 */ /* 0x000fea0003800000 */
.L_x_2706:
[----:B------:R-:W-:Y:S05]  /*1e9a0*/  @P2 BRA `(.L_x_2702) ;  /* 0x0000000400a02947 */ /* 0x000fea0003800000 */
[----:B------:R-:W2:Y:S01]  /*1e9b0*/  LDC R15, c[0x0][0xbe8] ;  /* 0x0002fa00ff0f7b82 */ /* 0x000ea20000000800 */
[----:B------:R-:W-:Y:S01]  /*1e9c0*/  ULDC.64 UR4, c[0x0][0xaa0] ;  /* 0x0002a80000047ab9 */ /* 0x000fe20000000a00 */
[----:B------:R-:W-:Y:S01]  /*1e9d0*/  ULDC.64 UR6, c[0x0][0xaf0] ;  /* 0x0002bc0000067ab9 */ /* 0x000fe20000000a00 */
[----:B------:R-:W-:Y:S01]  /*1e9e0*/  IMAD R4, R28, UR4, RZ ;  /* 0x000000041c047c24 */ /* 0x000fe2000f8e02ff */
[----:B------:R-:W-:Y:S01]  /*1e9f0*/  BSSY B1, `(.L_x_2708) ;  /* 0x0000039000017945 */ /* 0x000fe20003800000 */
[C---:B-1----:R-:W-:Y:S01]  /*1ea00*/  IMAD.WIDE.U32 R8, R3.reuse, UR4, RZ ;  /* 0x0000000403087c25 */ /* 0x042fe2000f8e00ff */
[----:B------:R-:W-:Y:S02]  /*1ea10*/  SHF.R.S32.HI R14, RZ, 0x1f, R207 ;  /* 0x0000001fff0e7819 */ /* 0x000fe400000114cf */
[----:B------:R-:W-:Y:S01]  /*1ea20*/  SHF.R.S32.HI R20, RZ, 0x1f, R203 ;  /* 0x0000001fff147819 */ /* 0x000fe200000114cb */
[----:B------:R-:W-:Y:S01]  /*1ea30*/  IMAD R11, R3, UR5, R4 ;  /* 0x00000005030b7c24 */ /* 0x000fe2000f8e0204 */
[----:B------:R-:W-:Y:S01]  /*1ea40*/  ULDC.64 UR4, c[0x0][0xae8] ;  /* 0x0002ba0000047ab9 */ /* 0x000fe20000000a00 */
[----:B------:R-:W-:-:S02]  /*1ea50*/  IMAD R3, R208, 0x20, R233 ;  /* 0x00000020d0037824 */ /* 0x000fc400078e02e9 */
[----:B------:R-:W-:Y:S02]  /*1ea60*/  IMAD.IADD R9, R9, 0x1, R11 ;  /* 0x0000000109097824 */ /* 0x000fe400078e020b */
[----:B------:R-:W-:Y:S01]  /*1ea70*/  IMAD.IADD R13, R200, 0x1, R3 ;  /* 0x00000001c80d7824 */ /* 0x000fe200078e0203 */
[----:B------:R-:W-:Y:S01]  /*1ea80*/  IADD3 R200, R233, R200, RZ ;  /* 0x000000c8e9c87210 */ /* 0x000fe20007ffe0ff */
[----:B------:R-:W-:-:S03]  /*1ea90*/  IMAD.WIDE.U32 R8, R206, UR4, R8 ;  /* 0x00000004ce087c25 */ /* 0x000fc6000f8e0008 */
[----:B------:R-:W-:Y:S01]  /*1eaa0*/  MOV R3, R13 ;  /* 0x0000000d00037202 */ /* 0x000fe20000000f00 */
[----:B------:R-:W-:Y:S01]  /*1eab0*/  IMAD R9, R206, UR5, R9 ;  /* 0x00000005ce097c24 */ /* 0x000fe2000f8e0209 */
[----:B------:R-:W-:Y:S01]  /*1eac0*/  ULDC.64 UR4, c[0x0][0xae0] ;  /* 0x0002b80000047ab9 */ /* 0x000fe20000000a00 */
[----:B--2---:R-:W-:Y:S01]  /*1ead0*/  ISETP.NE.AND P0, PT, R15, 0x1, PT ;  /* 0x000000010f00780c */ /* 0x004fe20003f05270 */
[----:B------:R-:W-:-:S12]  /*1eae0*/  IMAD.WIDE.U32 R8, R31, UR6, R8 ;  /* 0x000000061f087c25 */ /* 0x000fd8000f8e0008 */
[----:B------:R-:W1:Y:S08]  /*1eaf0*/  @P0 LDC R10, c[0x0][0xbec] ;  /* 0x0002fb00ff0a0b82 */ /* 0x000e700000000800 */
[----:B------:R-:W2:Y:S01]  /*1eb00*/  @P0 LDC R21, c[0x0][0xbf0] ;  /* 0x0002fc00ff150b82 */ /* 0x000ea20000000800 */
[----:B-1----:R-:W-:-:S04]  /*1eb10*/  @P0 IMAD.HI.U32 R4, R13, R10, RZ ;  /* 0x0000000a0d040227 */ /* 0x002fc800078e00ff */
[----:B------:R-:W-:Y:S01]  /*1eb20*/  IMAD R10, R232, UR6, RZ ;  /* 0x00000006e80a7c24 */ /* 0x000fe2000f8e02ff */
[----:B--2---:R-:W-:-:S03]  /*1eb30*/  @P0 SHF.R.U32.HI R3, RZ, R21, R4 ;  /* 0x00000015ff030219 */ /* 0x004fc60000011604 */
        /* <DEDUP_REMOVED lines=12> */
[----:B------:R-:W-:Y:S02]  /*1ec00*/  IMAD R15, R0, R15, RZ ;  /* 0x0000000f000f7224 */ /* 0x000fe400078e02ff */
[----:B------:R-:W-:-:S02]  /*1ec10*/  IMAD R3, R11, UR5, R4 ;  /* 0x000000050b037c24 */ /* 0x000fc4000f8e0204 */
[----:B------:R-:W-:Y:S01]  /*1ec20*/  IMAD.WIDE.U32 R8, R11, UR4, R8 ;  /* 0x000000040b087c25 */ /* 0x000fe2000f8e0008 */
[C---:B------:R-:W-:Y:S01]  /*1ec30*/  ISETP.GE.AND P2, PT, R200.reuse, R15, PT ;  /* 0x0000000fc800720c */ /* 0x040fe20003f46270 */
[----:B------:R-:W-:Y:S02]  /*1ec40*/  ULDC.64 UR4, c[0x0][0xa80] ;  /* 0x0002a00000047ab9 */ /* 0x000fe40000000a00 */
[----:B------:R-:W-:Y:S01]  /*1ec50*/  VIADD R0, R200, 0x20 ;  /* 0x00000020c8007836 */ /* 0x000fe20000000000 */
[----:B------:R-:W-:Y:S01]  /*1ec60*/  LEA R4, P3, R8, UR4, 0x1 ;  /* 0x0000000408047c11 */ /* 0x000fe2000f8608ff */
[----:B------:R-:W-:-:S03]  /*1ec70*/  IMAD.IADD R3, R9, 0x1, R3 ;  /* 0x0000000109037824 */ /* 0x000fc600078e0203 */
[-C--:B------:R-:W-:Y:S01]  /*1ec80*/  ISETP.GE.AND P1, PT, R0, R15.reuse, PT ;  /* 0x0000000f0000720c */ /* 0x080fe20003f26270 */
[----:B------:R-:W-:Y:S01]  /*1ec90*/  VIADD R0, R200, 0x40 ;  /* 0x00000040c8007836 */ /* 0x000fe20000000000 */
[----:B------:R-:W-:Y:S02]  /*1eca0*/  LEA.HI.X R3, R8, UR5, R3, 0x1, P3 ;  /* 0x0000000508037c11 */ /* 0x000fe400098f0c03 */
[----:B------:R1:W2:Y:S02]  /*1ecb0*/  SHFL.IDX PT, R8, R4, RZ, 0x181f ;  /* 0x00181fff04087589 */ /* 0x0002a400000e0000 */
[----:B------:R-:W-:Y:S02]  /*1ecc0*/  ISETP.GE.AND P0, PT, R0, R15, PT ;  /* 0x0000000f0000720c */ /* 0x000fe40003f06270 */
[----:B------:R1:W3:Y:S01]  /*1ecd0*/  SHFL.IDX PT, R0, R3, RZ, 0x181f ;  /* 0x00181fff03007589 */ /* 0x0002e200000e0000 */
[----:B------:R-:W-:Y:S10]  /*1ece0*/  @P2 BRA `(.L_x_2709) ;  /* 0x0000000000242947 */ /* 0x000ff40003800000 */
        /* <DEDUP_REMOVED lines=9> */
.L_x_2709:
[----:B------:R-:W-:Y:S05]  /*1ed80*/  BSYNC B1 ;  /* 0x0000000000017941 */ /* 0x000fea0003800000 */
.L_x_2708:
[----:B---3--:R3:W0:Y:S01]  /*1ed90*/  SHFL.IDX PT, R0, R3, 0x1, 0x181f ;  /* 0x00381f0003007f89 */ /* 0x00862200000e0000 */
[----:B------:R-:W-:Y:S03]  /*1eda0*/  BSSY B1, `(.L_x_2710) ;  /* 0x000000c000017945 */ /* 0x000fe60003800000 */
[----:B--2-4-:R3:W2:Y:S01]  /*1edb0*/  SHFL.IDX PT, R8, R4, 0x1, 0x181f ;  /* 0x00381f0004087f89 */ /* 0x0146a200000e0000 */
[----:B------:R-:W-:Y:S05]  /*1edc0*/  @P1 BRA `(.L_x_2711) ;  /* 0x0000000000241947 */ /* 0x000fea0003800000 */
        /* <DEDUP_REMOVED lines=9> */
.L_x_2711:
[----:B------:R-:W-:Y:S05]  /*1ee60*/  BSYNC B1 ;  /* 0x0000000000017941 */ /* 0x000fea0003800000 */
.L_x_2710:
[----:B0-----:R0:W0:Y:S01]  /*1ee70*/  SHFL.IDX PT, R0, R3, 0x2, 0x181f ;  /* 0x00581f0003007f89 */ /* 0x00102200000e0000 */
[----:B------:R-:W-:Y:S03]  /*1ee80*/  BSSY B1, `(.L_x_2712) ;  /* 0x000000c000017945 */ /* 0x000fe60003800000 */
[----:B--2-4-:R2:W4:Y:S01]  /*1ee90*/  SHFL.IDX PT, R8, R4, 0x2, 0x181f ;  /* 0x00581f0004087f89 */ /* 0x01452200000e0000 */
[----:B------:R-:W-:Y:S05]  /*1eea0*/  @P0 BRA `(.L_x_2713) ;  /* 0x0000000000240947 */ /* 0x000fea0003800000 */
        /* <DEDUP_REMOVED lines=9> */
.L_x_2713:
[----:B------:R-:W-:Y:S05]  /*1ef40*/  BSYNC B1 ;  /* 0x0000000000017941 */ /* 0x000fea0003800000 */
.L_x_2712:
[----:B0-----:R-:W-:Y:S01]  /*1ef50*/  IADD3 R0, R200, 0x60, RZ ;  /* 0x00000060c8007810 */ /* 0x001fe20007ffe0ff */
[----:B------:R0:W0:Y:S03]  /*1ef60*/  SHFL.IDX PT, R10, R3, 0x3, 0x181f ;  /* 0x00781f00030a7f89 */ /* 0x00002600000e0000 */
[----:B------:R-:W-:Y:S01]  /*1ef70*/  ISETP.GE.AND P0, PT, R0, R15, PT ;  /* 0x0000000f0000720c */ /* 0x000fe20003f06270 */
[----:B-123--:R-:W1:-:S12]  /*1ef80*/  SHFL.IDX PT, R4, R4, 0x3, 0x181f ;  /* 0x00781f0004047f89 */ /* 0x00ee5800000e0000 */
[----:B------:R-:W-:Y:S05]  /*1ef90*/  @P0 BRA `(.L_x_2702) ;  /* 0x0000000000240947 */ /* 0x000fea0003800000 */
[----:B------:R-:W-:Y:S02]  /*1efa0*/  ULDC UR4, c[0x0][0xac8] ;  /* 0x0002b20000047ab9 */ /* 0x000fe40000000800 */
[----:B------:R-:W-:Y:S02]  /*1efb0*/  ISETP.GE.AND P2, PT, R203, UR4, PT ;  /* 0x00000004cb007c0c */ /* 0x000fe4000bf46270 */
[----:B------:R-:W-:-:S11]  /*1efc0*/  ISETP.GE.AND P3, PT, R207, UR4, PT ;  /* 0x00000004cf007c0c */ /* 0x000fd6000bf66270 */
[-C--:B-1----:R-:W-:Y:S02]  /*1efd0*/  @!P2 LEA R12, P0, R203, R4.reuse, 0x1 ;  /* 0x00000004cb0ca211 */ /* 0x082fe400078008ff */
[----:B----4-:R-:W-:Y:S02]  /*1efe0*/  @!P3 LEA R8, P1, R207, R4, 0x1 ;  /* 0x00000004cf08b211 */ /* 0x010fe400078208ff */
[-C--:B0-----:R-:W-:Y:S02]  /*1eff0*/  @!P2 LEA.HI.X R13, R203, R10.reuse, R20, 0x1, P0 ;  /* 0x0000000acb0da211 */ /* 0x081fe400000f0c14 */
[----:B------:R-:W-:-:S03]  /*1f000*/  @!P3 LEA.HI.X R9, R207, R10, R14, 0x1, P1 ;  /* 0x0000000acf09b211 */ /* 0x000fc600008f0c0e */
[----:B------:R0:W-:Y:S04]  /*1f010*/  @!P2 ST.E.128 desc[UR60][R12.64], RZ ;  /* 0x000000ff0c00a985 */ /* 0x0001e8000c101d3c */
[----:B------:R0:W-:Y:S02]  /*1f020*/  @!P3 ST.E.128 desc[UR60][R8.64], RZ ;  /* 0x000000ff0800b985 */ /* 0x0001e4000c101d3c */
.L_x_2702:
[----:B------:R-:W-:Y:S05]  /*1f030*/  BSYNC B0 ;  /* 0x0000000000007941 */ /* 0x000fea0003800000 */
.L_x_2692:
[----:B------:R-:W-:Y:S02]  /*1f040*/  ULDC UR4, c[0x0][0xc3c] ;  /* 0x00030f0000047ab9 */ /* 0x000fe40000000800 */
[----:B------:R-:W-:-:S13]  /*1f050*/  ISETP.GE.AND P0, PT, R7, UR4, PT ;  /* 0x0000000407007c0c */ /* 0x000fda000bf06270 */
[----:B------:R-:W-:Y:S05]  /*1f060*/  @!P0 BRA `(.L_x_2714) ;  /* 0xfffffe24003c8947 */ /* 0x000fea000383ffff */
[----:B------:R-:W-:Y:S05]  /*1f070*/  BRA `(.L_x_2483) ;  /* 0x0000008800b87947 */ /* 0x000fea0003800000 */
.L_x_2481:
        /* <DEDUP_REMOVED lines=20> */
.L_x_2715:
        /* <DEDUP_REMOVED lines=36> */
[----:B0-----:R-:W-:-:S05]  /*1f400*/  IMAD R9, R3, UR5, RZ ;  /* 0x0000000503097c24 */ /* 0x001fca000f8e02ff */
[----:B-1----:R-:W-:Y:S02]  /*1f410*/  ISETP.GT.AND P6, PT, R9, UR6, PT ;  /* 0x0000000609007c0c */ /* 0x002fe4000bfc4270 */
[----:B------:R-:W-:-:S11]  /*1f420*/  MOV R4, R9 ;  /* 0x0000000900047202 */ /* 0x000fd60000000f00 */
[----:B------:R-:W-:Y:S05]  /*1f430*/  @P6 BRA `(.L_x_2717) ;  /* 0x0000000000a86947 */ /* 0x000fea0003800000 */
[----:B------:R-:W-:Y:S01]  /*1f440*/  IMAD.MOV.U32 R9, RZ, RZ, R4 ;  /* 0x000000ffff097224 */ /* 0x000fe200078e0004 */
[----:B------:R-:W-:Y:S01]  /*1f450*/  UMOV UR4, URZ ;  /* 0x0000003f00047c82 */ /* 0x000fe20008000000 */
[----:B------:R-:W-:-:S05]  /*1f460*/  ULDC UR5, c[0x0][0xc38] ;  /* 0x00030e0000057ab9 */ /* 0x000fca0000000800 */
.L_x_2719:
        /* <DEDUP_REMOVED lines=38> */
[----:B------:R-:W-:-:S07]  /*1f6d0*/  MOV R5, R2 ;  /* 0x0000000200057202 */ /* 0x000fce0000000f00 */
.L_x_2717:
        /* <DEDUP_REMOVED lines=12> */
.L_x_2720:
[----:B----4-:R-:W-:Y:S01]  /*1f7a0*/  IMAD R3, R3, UR5, R10 ;  /* 0x0000000503037c24 */ /* 0x010fe2000f8e020a */
[----:B------:R-:W-:Y:S02]  /*1f7b0*/  IADD3 R14, R9, UR4, RZ ;  /* 0x00000004090e7c10 */ /* 0x000fe4000fffe0ff */
[----:B-1----:R-:W-:Y:S02]  /*1f7c0*/  ISETP.NE.AND P0, PT, R8, 0x1, PT ;  /* 0x000000010800780c */ /* 0x002fe40003f05270 */
[----:B------:R1:W-:Y:S01]  /*1f7d0*/  STL [R1], R3 ;  /* 0x0000000301007387 */ /* 0x0003e20000100800 */
[----:B---3--:R-:W-:-:S03]  /*1f7e0*/  IADD3 R5, -R3, UR6, RZ ;  /* 0x0000000603057c10 */ /* 0x008fc6000fffe1ff */
[----:B------:R1:W-:Y:S07]  /*1f7f0*/  STL [R1+0xc], R14 ;  /* 0x00000c0e01007387 */ /* 0x0003ee0000100800 */
        /* <DEDUP_REMOVED lines=26> */
[----:B------:R-:W-:Y:S01]  /*1f9a0*/  IMAD R7, R2, R9, RZ ;  /* 0x0000000902077224 */ /* 0x000fe200078e02ff */
[----:B------:R-:W-:-:S07]  /*1f9b0*/  MOV R2, RZ ;  /* 0x000000ff00027202 */ /* 0x000fce0000000f00 */
[----:B------:R-:W-:Y:S02]  /*1f9c0*/  @P0 VIADD R10, R10, 0x1 ;  /* 0x000000010a0a0836 */ /* 0x000fe40000000000 */
[----:B------:R-:W-:Y:S01]  /*1f9d0*/  IMAD.HI.U32 R7, R3, R7, R2 ;  /* 0x0000000703077227 */ /* 0x000fe200078e0002 */
[----:B------:R-:W-:Y:S02]  /*1f9e0*/  LOP3.LUT R2, R5, R4, RZ, 0x3c, !PT ;  /* 0x0000000405027212 */ /* 0x000fe400078e3cff */
[----:B------:R-:W-:Y:S02]  /*1f9f0*/  IABS R3, R8 ;  /* 0x0000000800037213 */ /* 0x000fe40000000000 */
[----:B------:R-:W-:Y:S02]  /*1fa00*/  ISETP.GE.AND P2, PT, R2, RZ, PT ;  /* 0x000000ff0200720c */ /* 0x000fe40003f46270 */
[----:B------:R-:W-:-:S11]  /*1fa10*/  IADD3 R3, RZ, -R3, RZ ;  /* 0x80000003ff037210 */ /* 0x000fd60007ffe0ff */
        /* <DEDUP_REMOVED lines=15> */
[----:B------:R-:W-:Y:S02]  /*1fb10*/  @!P2 IADD3 R7, -R7, RZ, RZ ;  /* 0x000000ff0707a210 */ /* 0x000fe40007ffe1ff */
[----:B------:R-:W-:-:S05]  /*1fb20*/  @!P1 LOP3.LUT R7, RZ, R8, RZ, 0x33, !PT ;  /* 0x00000008ff079212 */ /* 0x000fca00078e33ff */
[--C-:B------:R-:W-:Y:S02]  /*1fb30*/  IMAD.MOV R3, RZ, RZ, -R7.reuse ;  /* 0x000000ffff037224 */ /* 0x100fe400078e0a07 */
[C---:B------:R-:W-:Y:S02]  /*1fb40*/  IMAD R7, R8.reuse, 0x1000000, R7 ;  /* 0x0100000008077824 */ /* 0x040fe400078e0207 */
[----:B------:R-:W-:-:S05]  /*1fb50*/  IMAD R8, R8, R3, R10 ;  /* 0x0000000308087224 */ /* 0x000fca00078e020a */
[----:B------:R-:W-:-:S05]  /*1fb60*/  LEA R3, R8, R7, 0x10 ;  /* 0x0000000708037211 */ /* 0x000fca00078e80ff */
[----:B------:R0:W-:Y:S01]  /*1fb70*/  STL [R1+0x8], R3 ;  /* 0x0000080301007387 */ /* 0x0001e20000100800 */
[----:B------:R-:W-:Y:S05]  /*1fb80*/  BRA `(.L_x_2722) ;  /* 0x0000000000f47947 */ /* 0x000fea0003800000 */
.L_x_2721:
[----:B-1----:R-:W1:Y:S02]  /*1fb90*/  LDC.64 R2, c[0x0][0xc90] ;  /* 0x00032400ff027b82 */ /* 0x002e640000000a00 */
        /* <DEDUP_REMOVED lines=14> */
[----:B------:R-:W-:Y:S01]  /*1fc80*/  IMAD.HI.U32 R2, R2, R13, RZ ;  /* 0x0000000d02027227 */ /* 0x000fe200078e00ff */
[----:B------:R-:W-:-:S05]  /*1fc90*/  IADD3 R3, RZ, -R3, RZ ;  /* 0x80000003ff037210 */ /* 0x000fca0007ffe0ff */
        /* <DEDUP_REMOVED lines=8> */
[----:B------:R-:W-:-:S05]  /*1fd20*/  @P0 VIADD R2, R2, 0x1 ;  /* 0x0000000102020836 */ /* 0x000fca0000000000 */
[----:B------:R-:W-:Y:S02]  /*1fd30*/  @!P2 IADD3 R2, -R2, RZ, RZ ;  /* 0x000000ff0202a210 */ /* 0x000fe40007ffe1ff */
        /* <DEDUP_REMOVED lines=14> */
[----:B0-----:R-:W-:-:S05]  /*1fe20*/  IADD3 R5, RZ, -R3, RZ ;  /* 0x80000003ff057210 */ /* 0x001fca0007ffe0ff */
[----:B------:R-:W-:-:S04]  /*1fe30*/  IMAD R5, R5, R10, RZ ;  /* 0x0000000a05057224 */ /* 0x000fc800078e02ff */
[----:B------:R-:W-:Y:S01]  /*1fe40*/  IMAD.HI.U32 R2, R3, R5, R2 ;  /* 0x0000000503027227 */ /* 0x000fe200078e0002 */
[----:B------:R-:W-:-:S03]  /*1fe50*/  IABS R5, R8 ;  /* 0x0000000800057213 */ /* 0x000fc60000000000 */
[----:B------:R-:W-:Y:S02]  /*1fe60*/  IMAD.MOV R3, RZ, RZ, -R11 ;  /* 0x000000ffff037224 */ /* 0x000fe400078e0a0b */
[----:B------:R-:W-:-:S04]  /*1fe70*/  IMAD.HI.U32 R2, R2, R5, RZ ;  /* 0x0000000502027227 */ /* 0x000fc800078e00ff */
[----:B------:R-:W-:-:S05]  /*1fe80*/  IMAD R3, R2, R3, R5 ;  /* 0x0000000302037224 */ /* 0x000fca00078e0205 */
[----:B------:R-:W-:-:S13]  /*1fe90*/  ISETP.GT.U32.AND P1, PT, R10, R3, PT ;  /* 0x000000030a00720c */ /* 0x000fda0003f24070 */
[----:B------:R-:W-:Y:S01]  /*1fea0*/  @!P1 IMAD.IADD R3, R3, 0x1, -R10 ;  /* 0x0000000103039824 */ /* 0x000fe200078e0a0a */
[----:B------:R-:W-:Y:S02]  /*1feb0*/  @!P1 IADD3 R2, R2, 0x1, RZ ;  /* 0x0000000102029810 */ /* 0x000fe40007ffe0ff */
        /* <DEDUP_REMOVED lines=10> */
.L_x_2722:
[----:B01----:R-:W-:-:S04]  /*1ff60*/  LOP3.LUT R3, RZ, R2, RZ, 0x33, !PT ;  /* 0x00000002ff037212 */ /* 0x003fc800078e33ff */
[----:B------:R-:W-:-:S05]  /*1ff70*/  IADD3 R2, R4, R3, RZ ;  /* 0x0000000304027210 */ /* 0x000fca0007ffe0ff */
[----:B------:R1:W-:Y:S01]  /*1ff80*/  STL [R1+0x4], R2 ;  /* 0x0000040201007387 */ /* 0x0003e20000100800 */
[----:B------:R-:W-:Y:S05]  /*1ff90*/  BRA `(.L_x_2723) ;  /* 0x0000000000107947 */ /* 0x000fea0003800000 */
.L_x_2718:
[----:B------:R-:W-:Y:S01]  /*1ffa0*/  IMAD.U32 R2, RZ, RZ, UR6 ;  /* 0x00000006ff027e24 */ /* 0x000fe2000f8e00ff */
[----:B------:R0:W-:Y:S04]  /*1ffb0*/  STL [R1+0x4], RZ ;  /* 0x000004ff01007387 */ /* 0x0001e80000100800 */
[----:B------:R0:W-:Y:S04]  /*1ffc0*/  STL [R1+0x8], RZ ;  /* 0x000008ff01007387 */ /* 0x0001e80000100800 */
[----:B------:R0:W-:Y:S02]  /*1ffd0*/  STL [R1], R2 ;  /* 0x0000000201007387 */ /* 0x0001e40000100800 */
.L_x_2723:
        /* <DEDUP_REMOVED lines=10> */
.L_x_2716:
        /* <DEDUP_REMOVED lines=16> */
[----:B01----:R-:W-:Y:S01]  /*20180*/  IMAD.SHL.U32 R2, R5, 0x8, RZ ;  /* 0x0000000805027824 */ /* 0x003fe200078e00ff */
[----:B------:R-:W-:Y:S01]  /*20190*/  ULDC.64 UR36, c[0x0][0x198] ;  /* 0x0000660000247ab9 */ /* 0x000fe20000000a00 */
[----:B------:R-:W-:Y:S01]  /*201a0*/  ULDC UR39, c[0x0][0xc] ;  /* 0x0000030000277ab9 */ /* 0x000fe20000000800 */
[----:B----4-:R-:W-:-:S06]  /*201b0*/  ULEA UR4, UR5, UR4, 0x18 ;  /* 0x0000000405047291 */ /* 0x010fcc000f8ec03f */
[----:B------:R-:W-:Y:S01]  /*201c0*/  IMAD.U32 R18, RZ, RZ, UR4 ;  /* 0x00000004ff127e24 */ /* 0x000fe2000f8e00ff */
[----:B--2---:R-:W-:Y:S02]  /*201d0*/  R2UR UR6, R0 ;  /* 0x00000000000672ca */ /* 0x004fe400000e0000 */
[----:B------:R-:W-:Y:S02]  /*201e0*/  SHF.L.U32 R0, R6, 0x3, RZ ;  /* 0x0000000306007819 */ /* 0x000fe400000006ff */
[----:B---3--:R-:W-:Y:S02]  /*201f0*/  LOP3.LUT R4, R4, 0xfffffffd, RZ, 0xc0, !PT ;  /* 0xfffffffd04047812 */ /* 0x008fe400078ec0ff */
[----:B------:R-:W-:Y:S02]  /*20200*/  LOP3.LUT R3, R0, 0x1f8, RZ, 0xc0, !PT ;  /* 0x000001f800037812 */ /* 0x000fe400078ec0ff */
[----:B------:R-:W-:Y:S02]  /*20210*/  @P1 LOP3.LUT R4, R4, 0x2, RZ, 0xfc, !PT ;  /* 0x0000000204041812 */ /* 0x000fe400078efcff */
[----:B------:R-:W-:-:S02]  /*20220*/  LOP3.LUT R3, R3, 0x38, R6, 0x78, !PT ;  /* 0x0000003803037812 */ /* 0x000fc400078e7806 */
        /* <DEDUP_REMOVED lines=12> */
[----:B------:R-:W-:Y:S01]  /*202f0*/  LEA R2, R3, R18, 0x1 ;  /* 0x0000001203027211 */ /* 0x000fe200078e08ff */
[----:B------:R-:W-:-:S04]  /*20300*/  IMAD.MOV.U32 R3, RZ, RZ, 0x1 ;  /* 0x00000001ff037424 */ /* 0x000fc800078e00ff */
        /* <DEDUP_REMOVED lines=10> */
.L_x_2872:
[----:B------:R-:W2:Y:S01]  /*203b0*/  LDL R0, [R1+0xc] ;  /* 0x00000c0001007983 */ /* 0x000ea20000100800 */
[----:B-1----:R-:W2:Y:S01]  /*203c0*/  LDC.64 R2, c[0x0][0xc88] ;  /* 0x00032200ff027b82 */ /* 0x002ea20000000a00 */
[----:B------:R-:W-:Y:S05]  /*203d0*/  YIELD ;  /* 0x0000000000007946 */ /* 0x000fea0003800000 */
[----:B------:R-:W-:Y:S01]  /*203e0*/  ULDC.64 UR4, c[0x0][0xa28] ;  /* 0x00028a0000047ab9 */ /* 0x000fe20000000a00 */
[----:B------:R-:W-:Y:S01]  /*203f0*/  ULDC.64 UR10, c[0x0][0xa18] ;  /* 0x00028600000a7ab9 */ /* 0x000fe20000000a00 */
[----:B------:R-:W-:Y:S01]  /*20400*/  ISETP.NE.U32.AND P0, PT, RZ, UR4, PT ;  /* 0x00000004ff007c0c */ /* 0x000fe2000bf05070 */
[----:B------:R-:W-:Y:S01]  /*20410*/  ULDC.64 UR6, c[0x0][0xa08] ;  /* 0x0002820000067ab9 */ /* 0x000fe20000000a00 */
[----:B--2---:R-:W-:Y:S01]  /*20420*/  IMAD.WIDE R2, R0, 0x4, R2 ;  /* 0x0000000400027825 */ /* 0x004fe200078e0202 */
[----:B------:R-:W-:-:S04]  /*20430*/  ULDC.64 UR8, c[0x0][0xa10] ;  /* 0x0002840000087ab9 */ /* 0x000fc80000000a00 */
[----:B0-----:R-:W2:Y:S01]  /*20440*/  LDG.E R4, desc[UR60][R2.64] ;  /* 0x0000003c02047981 */ /* 0x001ea2000c1e1900 */
[----:B------:R-:W-:Y:S02]  /*20450*/  ISETP.NE.AND.EX P0, PT, RZ, UR5, PT, P0 ;  /* 0x00000005ff007c0c */ /* 0x000fe4000bf05300 */
[----:B------:R-:W-:Y:S02]  /*20460*/  ISETP.NE.U32.AND P3, PT, RZ, UR10, PT ;  /* 0x0000000aff007c0c */ /* 0x000fe4000bf65070 */
[----:B------:R-:W-:Y:S02]  /*20470*/  MOV R0, RZ ;  /* 0x000000ff00007202 */ /* 0x000fe40000000f00 */
[----:B------:R-:W-:Y:S01]  /*20480*/  ISETP.NE.AND.EX P3, PT, RZ, UR11, PT, P3 ;  /* 0x0000000bff007c0c */ /* 0x000fe2000bf65330 */
[----:B------:R-:W-:Y:S01]  /*20490*/  IMAD.MOV.U32 R12, RZ, RZ, RZ ;  /* 0x000000ffff0c7224 */ /* 0x000fe200078e00ff */
[----:B--2---:R-:W-:Y:S01]  /*204a0*/  SHF.R.S32.HI R5, RZ, 0x1f, R4 ;  /* 0x0000001fff057819 */ /* 0x004fe20000011404 */
[----:B------:R-:W-:-:S04]  /*204b0*/  IMAD.SHL.U32 R15, R4, 0x4, RZ ;  /* 0x00000004040f7824 */ /* 0x000fc800078e00ff */
[C---:B------:R-:W-:Y:S01]  /*204c0*/  @P0 LEA R2, P1, R4.reuse, UR4, 0x2 ;  /* 0x0000000404020c11 */ /* 0x040fe2000f8210ff */
[----:B------:R0:W-:Y:S01]  /*204d0*/  STL [R1+0x38], R4 ;  /* 0x0000380401007387 */ /* 0x0001e20000100800 */
[C-C-:B------:R-:W-:Y:S02]  /*204e0*/  SHF.L.U64.HI R14, R4.reuse, 0x2, R5.reuse ;  /* 0x00000002040e7819 */ /* 0x140fe40000010205 */
[----:B------:R-:W-:Y:S01]  /*204f0*/  @P0 LEA.HI.X R3, R4, UR5, R5, 0x2, P1 ;  /* 0x0000000504030c11 */ /* 0x000fe200088f1405 */
[----:B------:R-:W-:Y:S01]  /*20500*/  ULDC.64 UR4, c[0x0][0xa00] ;  /* 0x0002800000047ab9 */ /* 0x000fe20000000a00 */
[C---:B------:R-:W-:Y:S01]  /*20510*/  @P3 IADD3 R8, P1, R15.reuse, UR10, RZ ;  /* 0x0000000a0f083c10 */ /* 0x040fe2000ff3e0ff */
        /* <DEDUP_REMOVED lines=12> */
[----:B--2---:R-:W-:-:S04]  /*205e0*/  IADD3 R2, P0, R15, UR4, RZ ;  /* 0x000000040f027c10 */ /* 0x004fc8000ff1e0ff */
[----:B------:R-:W-:Y:S01]  /*205f0*/  IADD3.X R3, R14, UR5, RZ, P0, !PT ;  /* 0x000000050e037c10 */ /* 0x000fe200087fe4ff */
[----:B------:R-:W-:Y:S01]  /*20600*/  ULDC UR4, c[0x0][0x288] ;  /* 0x0000a20000047ab9 */ /* 0x000fe20000000800 */
[----:B0-----:R-:W-:-:S03]  /*20610*/  IADD3 R4, P0, R15, UR8, RZ ;  /* 0x000000080f047c10 */ /* 0x001fc6000ff1e0ff */
[----:B------:R0:W5:Y:S01]  /*20620*/  @P2 LDG.E R11, desc[UR60][R6.64] ;  /* 0x0000003c060b2981 */ /* 0x000162000c1e1900 */
[----:B-1----:R-:W-:Y:S02]  /*20630*/  IADD3.X R5, R14, UR9, RZ, P0, !PT ;  /* 0x000000090e057c10 */ /* 0x002fe400087fe4ff */
[----:B------:R-:W-:Y:S01]  /*20640*/  ISETP.NE.U32.AND P0, PT, RZ, UR8, PT ;  /* 0x00000008ff007c0c */ /* 0x000fe2000bf05070 */
[----:B------:R-:W2:Y:S03]  /*20650*/  @P1 LDG.E R12, desc[UR60][R2.64] ;  /* 0x0000003c020c1981 */ /* 0x000ea6000c1e1900 */
[----:B------:R-:W-:-:S13]  /*20660*/  ISETP.NE.AND.EX P0, PT, RZ, UR9, PT, P0 ;  /* 0x00000009ff007c0c */ /* 0x000fda000bf05300 */
        /* <DEDUP_REMOVED lines=15> */
[----:B------:R-:W-:Y:S01]  /*20760*/  IMAD.U32 R8, RZ, RZ, UR4 ;  /* 0x00000004ff087e24 */ /* 0x000fe2000f8e00ff */
[----:B0-----:R-:W-:Y:S06]  /*20770*/  @P3 BRA `(.L_x_2725) ;  /* 0x0000000000143947 */ /* 0x001fec0003800000 */
[----:B------:R-:W-:Y:S05]  /*20780*/  @!P1 BRA `(.L_x_2725) ;  /* 0x0000000000109947 */ /* 0x000fea0003800000 */
[----:B------:R-:W2:Y:S04]  /*20790*/  LDG.E R12, desc[UR60][R2.64] ;  /* 0x0000003c020c7981 */ /* 0x000ea8000c1e1900 */
[----:B------:R-:W2:Y:S02]  /*207a0*/  LDG.E R2, desc[UR60][R2.64+0x4] ;  /* 0x0000043c02027981 */ /* 0x000ea4000c1e1900 */
[----:B--2--5:R-:W-:-:S05]  /*207b0*/  IMAD.IADD R13, R2, 0x1, -R12 ;  /* 0x00000001020d7824 */ /* 0x024fca00078e0a0c */
[----:B------:R0:W-:Y:S02]  /*207c0*/  STL [R1+0x50], R13 ;  /* 0x0000500d01007387 */ /* 0x0001e40000100800 */
.L_x_2725:
[----:B------:R-:W2:Y:S01]  /*207d0*/  LDL.LU R3, [R1+0x8] ;  /* 0x0000080001037983 */ /* 0x000ea20000300800 */
[----:B------:R-:W-:Y:S02]  /*207e0*/  ULDC.64 UR4, c[0x0][0xa20] ;  /* 0x0002880000047ab9 */ /* 0x000fe40000000a00 */
[----:B------:R-:W-:Y:S01]  /*207f0*/  ISETP.NE.U32.AND P1, PT, RZ, UR4, PT ;  /* 0x00000004ff007c0c */ /* 0x000fe2000bf25070 */
[----:B------:R-:W3:Y:S03]  /*20800*/  LDL R12, [R1+0x38] ;  /* 0x00003800010c7983 */ /* 0x000ee60000100800 */
[----:B------:R-:W-:Y:S02]  /*20810*/  ISETP.NE.AND.EX P1, PT, RZ, UR5, PT, P1 ;  /* 0x00000005ff007c0c */ /* 0x000fe4000bf25310 */
[C---:B--2---:R-:W-:Y:S02]  /*20820*/  LOP3.LUT R17, R3.reuse, 0xff000000, RZ, 0xc0, !PT ;  /* 0xff00000003117812 */ /* 0x044fe400078ec0ff */
[----:B------:R-:W-:-:S02]  /*20830*/  LOP3.LUT R2, R3, 0xff0000, RZ, 0xc0, !PT ;  /* 0x00ff000003027812 */ /* 0x000fc400078ec0ff */
[----:B------:R-:W-:Y:S02]  /*20840*/  SHF.R.U32.HI R17, RZ, 0x8, R17 ;  /* 0x00000008ff117819 */ /* 0x000fe40000011611 */
[----:B------:R-:W-:Y:S02]  /*20850*/  LOP3.LUT R16, R3, 0xffff, RZ, 0xc0, !PT ;  /* 0x0000ffff03107812 */ /* 0x000fe400078ec0ff */
[----:B------:R-:W-:Y:S01]  /*20860*/  LEA.HI R17, R2, R17, RZ, 0x10 ;  /* 0x0000001102117211 */ /* 0x000fe200078f80ff */
[----:B-----5:R-:W-:-:S05]  /*20870*/  IMAD.IADD R2, R11, 0x1, R0 ;  /* 0x000000010b027824 */ /* 0x020fca00078e0200 */
[----:B------:R1:W-:Y:S04]  /*20880*/  STL [R1+0x20], R2 ;  /* 0x0000200201007387 */ /* 0x0003e80000100800 */
[----:B---3--:R1:W-:Y:S01]  /*20890*/  STL [R1+0x18], R12 ;  /* 0x0000180c01007387 */ /* 0x0083e20000100800 */
[----:B------:R-:W-:Y:S05]  /*208a0*/  @!P1 BRA `(.L_x_2726) ;  /* 0x0000000000109947 */ /* 0x000fea0003800000 */
[----:B-1----:R-:W-:-:S04]  /*208b0*/  IADD3 R2, P1, R15, UR4, RZ ;  /* 0x000000040f027c10 */ /* 0x002fc8000ff3e0ff */
[----:B------:R-:W-:-:S05]  /*208c0*/  IADD3.X R3, R14, UR5, RZ, P1, !PT ;  /* 0x000000050e037c10 */ /* 0x000fca0008ffe4ff */
[----:B------:R2:W5:Y:S01]  /*208d0*/  LDG.E R8, desc[UR60][R2.64] ;  /* 0x0000003c02087981 */ /* 0x000562000c1e1900 */
[----:B------:R-:W-:Y:S05]  /*208e0*/  BRA `(.L_x_2727) ;  /* 0x0000000000107947 */ /* 0x000fea0003800000 */
.L_x_2726:
[----:B------:R-:W-:Y:S05]  /*208f0*/  @!P2 BRA `(.L_x_2727) ;  /* 0x00000000000ca947 */ /* 0x000fea0003800000 */
[----:B------:R-:W2:Y:S04]  /*20900*/  LDG.E R8, desc[UR60][R6.64] ;  /* 0x0000003c06087981 */ /* 0x000ea8000c1e1900 */
[----:B------:R-:W2:Y:S02]  /*20910*/  LDG.E R6, desc[UR60][R6.64+0x4] ;  /* 0x0000043c06067981 */ /* 0x000ea4000c1e1900 */
[----:B--2---:R-:W-:-:S07]  /*20920*/  IADD3 R8, -R8, R6, RZ ;  /* 0x0000000608087210 */ /* 0x004fce0007ffe1ff */
.L_x_2727:
[----:B-12---:R-:W2:Y:S01]  /*20930*/  @P0 LDG.E R2, desc[UR60][R4.64] ;  /* 0x0000003c04020981 */ /* 0x006ea2000c1e1900 */
[----:B------:R-:W1:Y:S03]  /*20940*/  LDC R3, c[0x0][0x448] ;  /* 0x00011200ff037b82 */ /* 0x000e660000000800 */
[----:B------:R-:W3:Y:S04]  /*20950*/  LDL R6, [R1+0x4] ;  /* 0x0000040001067983 */ /* 0x000ee80000100800 */
[----:B------:R4:W2:Y:S01]  /*20960*/  @P0 LDG.E R4, desc[UR60][R4.64+0x4] ;  /* 0x0000043c04040981 */ /* 0x0008a2000c1e1900 */
[----:B-1----:R-:W-:-:S13]  /*20970*/  ISETP.NE.AND P1, PT, R3, 0x1, PT ;  /* 0x000000010300780c */ /* 0x002fda0003f25270 */
[----:B------:R-:W1:Y:S08]  /*20980*/  @P1 LDC R3, c[0x0][0x44c] ;  /* 0x00011300ff031b82 */ /* 0x000e700000000800 */
[----:B----4-:R-:W4:Y:S01]  /*20990*/  @P1 LDC R5, c[0x0][0x450] ;  /* 0x00011400ff051b82 */ /* 0x010f220000000800 */
[----:B-----5:R-:W-:Y:S02]  /*209a0*/  IADD3 R7, -R0, R8, RZ ;  /* 0x0000000800077210 */ /* 0x020fe40007ffe1ff */
[----:B------:R-:W-:-:S05]  /*209b0*/  LOP3.LUT R11, R17, 0xff, RZ, 0xc0, !PT ;  /* 0x000000ff110b7812 */ /* 0x000fca00078ec0ff */
[----:B------:R0:W-:Y:S01]  /*209c0*/  STL [R1+0x60], R11 ;  /* 0x0000600b01007387 */ /* 0x0001e20000100800 */
[----:B------:R-:W-:Y:S01]  /*209d0*/  BSSY B0, `(.L_x_2728) ;  /* 0x0000032000007945 */ /* 0x000fe20003800000 */
[----:B------:R-:W-:Y:S01]  /*209e0*/  SHF.R.U32.HI R17, RZ, 0x10, R17 ;  /* 0x00000010ff117819 */ /* 0x000fe20000011611 */
[----:B--2---:R-:W-:Y:S02]  /*209f0*/  @P0 IMAD.IADD R9, R4, 0x1, -R2 ;  /* 0x0000000104090824 */ /* 0x004fe400078e0a02 */
[----:B---3--:R-:W-:-:S04]  /*20a00*/  IMAD.SHL.U32 R2, R6, 0x80, RZ ;  /* 0x0000008006027824 */ /* 0x008fc800078e00ff */
[----:B------:R-:W-:-:S04]  /*20a10*/  VIADD R2, R2, 0x7f ;  /* 0x0000007f02027836 */ /* 0x000fc80000000000 */
[----:B-1----:R-:W-:-:S05]  /*20a20*/  @P1 IMAD.HI.U32 R0, R2, R3, RZ ;  /* 0x0000000302001227 */ /* 0x002fca00078e00ff */
[----:B----4-:R-:W-:Y:S01]  /*20a30*/  @P1 SHF.R.U32.HI R2, RZ, R5, R0 ;  /* 0x00000005ff021219 */ /* 0x010fe20000011600 */
[----:B------:R-:W-:-:S05]  /*20a40*/  IMAD.IADD R0, R7, 0x1, R9 ;  /* 0x0000000107007824 */ /* 0x000fca00078e0209 */
[C---:B------:R-:W-:Y:S01]  /*20a50*/  IADD3 R21, R0.reuse, 0x80, -R13 ;  /* 0x0000008000157810 */ /* 0x040fe20007ffe80d */
        /* <DEDUP_REMOVED lines=9> */
[----:B------:R-:W-:Y:S02]  /*20af0*/  ISETP.GE.AND P1, PT, R6, 0x1, PT ;  /* 0x000000010600780c */ /* 0x000fe40003f26270 */
[----:B------:R-:W-:-:S11]  /*20b00*/  MOV R0, RZ ;  /* 0x000000ff00007202 */ /* 0x000fd60000000f00 */
[----:B0-----:R-:W-:Y:S05]  /*20b10*/  @!P1 BRA `(.L_x_2729) ;  /* 0x0000000000749947 */ /* 0x001fea0003800000 */
[----:B------:R-:W-:Y:S01]  /*20b20*/  ISETP.NE.AND P1, PT, R17, RZ, PT ;  /* 0x000000ff1100720c */ /* 0x000fe20003f25270 */
[----:B------:R-:W-:-:S03]  /*20b30*/  ULDC UR4, c[0x0][0x9f0] ;  /* 0x00027c0000047ab9 */ /* 0x000fc60000000800 */
[----:B------:R-:W-:-:S04]  /*20b40*/  SEL R2, R17, UR4, P1 ;  /* 0x0000000411027c07 */ /* 0x000fc80008800000 */
[----:B------:R-:W-:Y:S02]  /*20b50*/  IABS R3, R2 ;  /* 0x0000000200037213 */ /* 0x000fe40000000000 */
[----:B------:R-:W-:Y:S02]  /*20b60*/  IADD3 R0, R2, -0x1, R6 ;  /* 0xffffffff02007810 */ /* 0x000fe40007ffe006 */
[----:B------:R-:W0:Y:S08]  /*20b70*/  I2F.RP R4, R3 ;  /* 0x0000000300047306 */ /* 0x000e300000209400 */
[----:B0-----:R-:W0:Y:S02]  /*20b80*/  MUFU.RCP R4, R4 ;  /* 0x0000000400047308 */ /* 0x001e240000001000 */
[----:B0-----:R-:W-:-:S06]  /*20b90*/  VIADD R4, R4, 0xffffffe ;  /* 0x0ffffffe04047836 */ /* 0x001fcc0000000000 */
[----:B------:R0:W1:Y:S02]  /*20ba0*/  F2I.FTZ.U32.TRUNC.NTZ R5, R4 ;  /* 0x0000000400057305 */ /* 0x000064000021f000 */
[----:B0-----:R-:W-:-:S04]  /*20bb0*/  LOP3.LUT R4, R0, R2, RZ, 0x3c, !PT ;  /* 0x0000000200047212 */ /* 0x001fc800078e3cff */
[----:B------:R-:W-:Y:S01]  /*20bc0*/  ISETP.GE.AND P1, PT, R4, RZ, PT ;  /* 0x000000ff0400720c */ /* 0x000fe20003f26270 */
[----:B-1----:R-:W-:-:S04]  /*20bd0*/  IMAD.MOV R4, RZ, RZ, -R5 ;  /* 0x000000ffff047224 */ /* 0x002fc800078e0a05 */
[----:B------:R-:W-:Y:S02]  /*20be0*/  IMAD R8, R4, R3, RZ ;  /* 0x0000000304087224 */ /* 0x000fe400078e02ff */
[----:B------:R-:W-:-:S04]  /*20bf0*/  IMAD.MOV.U32 R4, RZ, RZ, RZ ;  /* 0x000000ffff047224 */ /* 0x000fc800078e00ff */
[----:B------:R-:W-:Y:S01]  /*20c00*/  IMAD.HI.U32 R8, R5, R8, R4 ;  /* 0x0000000805087227 */ /* 0x000fe200078e0004 */
[----:B------:R-:W-:Y:S02]  /*20c10*/  IABS R4, R0 ;  /* 0x0000000000047213 */ /* 0x000fe40000000000 */
[----:B------:R-:W-:-:S04]  /*20c20*/  IABS R0, R2 ;  /* 0x0000000200007213 */ /* 0x000fc80000000000 */
[----:B------:R-:W-:-:S05]  /*20c30*/  IADD3 R0, RZ, -R0, RZ ;  /* 0x80000000ff007210 */ /* 0x000fca0007ffe0ff */
[----:B------:R-:W-:Y:S02]  /*20c40*/  IMAD.MOV.U32 R5, RZ, RZ, R0 ;  /* 0x000000ffff057224 */ /* 0x000fe400078e0000 */
[----:B------:R-:W-:-:S04]  /*20c50*/  IMAD.HI.U32 R0, R8, R4, RZ ;  /* 0x0000000408007227 */ /* 0x000fc800078e00ff */
[----:B------:R-:W-:-:S05]  /*20c60*/  IMAD R4, R0, R5, R4 ;  /* 0x0000000500047224 */ /* 0x000fca00078e0204 */
[----:B------:R-:W-:-:S13]  /*20c70*/  ISETP.GT.U32.AND P2, PT, R3, R4, PT ;  /* 0x000000040300720c */ /* 0x000fda0003f44070 */
[----:B------:R-:W-:Y:S02]  /*20c80*/  @!P2 IMAD.IADD R4, R4, 0x1, -R3 ;  /* 0x000000010404a824 */ /* 0x000fe400078e0a03 */
[----:B------:R-:W-:-:S03]  /*20c90*/  @!P2 VIADD R0, R0, 0x1 ;  /* 0x000000010000a836 */ /* 0x000fc60000000000 */
[----:B------:R-:W-:-:S13]  /*20ca0*/  ISETP.GE.U32.AND P2, PT, R4, R3, PT ;  /* 0x000000030400720c */ /* 0x000fda0003f46070 */
[----:B------:R-:W-:Y:S02]  /*20cb0*/  @P2 IADD3 R0, R0, 0x1, RZ ;  /* 0x0000000100002810 */ /* 0x000fe40007ffe0ff */
[----:B------:R-:W-:-:S03]  /*20cc0*/  ISETP.NE.AND P2, PT, R2, RZ, PT ;  /* 0x000000ff0200720c */ /* 0x000fc60003f45270 */
[----:B------:R-:W-:-:S10]  /*20cd0*/  @!P1 IMAD.MOV R0, RZ, RZ, -R0 ;  /* 0x000000ffff009224 */ /* 0x000fd400078e0a00 */
[----:B------:R-:W-:-:S07]  /*20ce0*/  @!P2 LOP3.LUT R0, RZ, R2, RZ, 0x33, !PT ;  /* 0x00000002ff00a212 */ /* 0x000fce00078e33ff */
.L_x_2729:
[----:B------:R-:W-:Y:S05]  /*20cf0*/  BSYNC B0 ;  /* 0x0000000000007941 */ /* 0x000fea0003800000 */
.L_x_2728:
        /* <DEDUP_REMOVED lines=20> */
[----:B------:R-:W0:Y:S02]  /*20e40*/  S2R R2, SR_TID.X ;  /* 0x0000000000027919 */ /* 0x000e240000002100 */
[----:B0-----:R-:W-:-:S04]  /*20e50*/  SHF.R.U32.HI R2, RZ, 0x5, R2 ;  /* 0x00000005ff027819 */ /* 0x001fc80000011602 */
[----:B------:R-:W-:-:S05]  /*20e60*/  LOP3.LUT R2, R2, 0x3, RZ, 0xc0, !PT ;  /* 0x0000000302027812 */ /* 0x000fca00078ec0ff */
[----:B------:R0:W1:Y:S02]  /*20e70*/  SHFL.IDX PT, R14, R2, RZ, 0x1f ;  /* 0x00001fff020e7589 */ /* 0x00006400000e0000 */
.L_x_2915:
[----:B-1----:R-:W-:Y:S02]  /*20e80*/  ISETP.NE.AND P0, PT, R14, RZ, PT ;  /* 0x000000ff0e00720c */ /* 0x002fe40003f05270 */
[----:B------:R-:W-:-:S11]  /*20e90*/  PLOP3.LUT P2, PT, PT, PT, PT, 0x8, 0x0 ;  /* 0x000000000000781c */ /* 0x000fd60003f4e170 */
[----:B------:R-:W-:Y:S05]  /*20ea0*/  @P0 BRA `(.L_x_2733) ;  /* 0x00000000000c0947 */ /* 0x000fea0003800000 */
[----:B------:R-:W-:-:S03]  /*20eb0*/  UMOV UR4, 0xffffffff ;  /* 0xffffffff00047882 */ /* 0x000fc60000000000 */
[----:B------:R-:W-:Y:S05]  /*20ec0*/  BRA.DIV UR4, `(.L_x_2734) ;  /* 0x0000007a04247947 */ /* 0x000fea000b800000 */
[----:B------:R-:W-:-:S13]  /*20ed0*/  ELECT P2, URZ, PT ;  /* 0x00000000003f782f */ /* 0x000fda0003840000 */
.L_x_2733:
[----:B0-----:R-:W2:Y:S01]  /*20ee0*/  LDL R2, [R1+0x64] ;  /* 0x0000640001027983 */ /* 0x001ea20000100800 */
[----:B------:R-:W-:Y:S01]  /*20ef0*/  BSSY B1, `(.L_x_2735) ;  /* 0x0000008000017945 */ /* 0x000fe20003800000 */
[----:B--2---:R-:W-:-:S05]  /*20f00*/  VIADD R2, R2, 0x1 ;  /* 0x0000000102027836 */ /* 0x004fca0000000000 */
[----:B------:R-:W-:-:S04]  /*20f10*/  LEA.HI R3, R2, R2, RZ, 0x1 ;  /* 0x0000000202037211 */ /* 0x000fc800078f08ff */
[----:B------:R-:W-:-:S05]  /*20f20*/  LOP3.LUT R3, R3, 0xfffffffe, RZ, 0xc0, !PT ;  /* 0xfffffffe03037812 */ /* 0x000fca00078ec0ff */
[----:B------:R-:W-:-:S05]  /*20f30*/  IMAD.IADD R2, R2, 0x1, -R3 ;  /* 0x0000000102027824 */ /* 0x000fca00078e0a03 */
[----:B------:R-:W-:-:S04]  /*20f40*/  SHF.L.U32 R2, R2, 0x1f, RZ ;  /* 0x0000001f02027819 */ /* 0x000fc800000006ff */
[----:B------:R-:W0:Y:S02]  /*20f50*/  SYNCS.PHASECHK.TRANS64.TRYWAIT P0, [R18+URZ+0x34820], R2 ;  /* 0x03482002120075a7 */ /* 0x000e24000800017f */
[----:B0-----:R-:W-:Y:S05]  /*20f60*/  @!P0 BRA `(.L_x_2736) ;  /* 0x0000007800208947 */ /* 0x001fea0003800000 */
.L_x_2918:
[----:B------:R-:W-:Y:S05]  /*20f70*/  BSYNC B1 ;  /* 0x0000000000017941 */ /* 0x000fea0003800000 */
.L_x_2735:
[----:B------:R-:W-:Y:S04]  /*20f80*/  BSSY B1, `(.L_x_2737) ;  /* 0x0000082000017945 */ /* 0x000fe80003800000 */
[----:B------:R-:W-:Y:S05]  /*20f90*/  @!P2 BRA `(.L_x_2738) ;  /* 0x000000080000a947 */ /* 0x000fea0003800000 */
[----:B------:R-:W2:Y:S04]  /*20fa0*/  LDL R5, [R1+0x14] ;  /* 0x0000140001057983 */ /* 0x000ea80000100800 */
[----:B------:R-:W3:Y:S01]  /*20fb0*/  LDL R4, [R1+0x24] ;  /* 0x0000240001047983 */ /* 0x000ee20000100800 */
[----:B------:R-:W-:Y:S01]  /*20fc0*/  BSSY B2, `(.L_x_2739) ;  /* 0x0000008000027945 */ /* 0x000fe20003800000 */
[----:B------:R-:W1:Y:S02]  /*20fd0*/  S2R R3, SR_TID.X ;  /* 0x0000000000037919 */ /* 0x000e640000002100 */
[----:B-1----:R-:W-:-:S04]  /*20fe0*/  LOP3.LUT R3, R3, 0x7f, RZ, 0xc0, !PT ;  /* 0x0000007f03037812 */ /* 0x002fc800078ec0ff */
[----:B------:R-:W-:Y:S02]  /*20ff0*/  ISETP.NE.AND P4, PT, R3, RZ, PT ;  /* 0x000000ff0300720c */ /* 0x000fe40003f85270 */
[----:B--2---:R-:W-:Y:S02]  /*21000*/  LEA R5, R5, R18, 0x3 ;  /* 0x0000001205057211 */ /* 0x004fe400078e18ff */
[----:B---3--:R-:W-:-:S04]  /*21010*/  SHF.L.U32 R8, R4, 0x1f, RZ ;  /* 0x0000001f04087819 */ /* 0x008fc800000006ff */
[----:B------:R-:W1:Y:S02]  /*21020*/  SYNCS.PHASECHK.TRANS64.TRYWAIT P0, [R5+URZ+0x348a0], R8 ;  /* 0x0348a008050075a7 */ /* 0x000e64000800017f */
[----:B-1----:R-:W-:Y:S05]  /*21030*/  @!P0 BRA `(.L_x_2740) ;  /* 0x0000007800008947 */ /* 0x002fea0003800000 */
.L_x_2919:
[----:B------:R-:W-:Y:S05]  /*21040*/  BSYNC B2 ;  /* 0x0000000000027941 */ /* 0x000fea0003800000 */
.L_x_2739:
        /* <DEDUP_REMOVED lines=8> */
.L_x_2742:
[----:B------:R-:W-:Y:S05]  /*210d0*/  BSYNC B2 ;  /* 0x0000000000027941 */ /* 0x000fea0003800000 */
.L_x_2741:
[----:B0-2---:R-:W2:Y:S01]  /*210e0*/  LDL R2, [R1+0x14] ;  /* 0x0000140001027983 */ /* 0x005ea20000100800 */
[----:B------:R-:W-:Y:S01]  /*210f0*/  IMAD.MOV.U32 R11, RZ, RZ, RZ ;  /* 0x000000ffff0b7224 */ /* 0x000fe200078e00ff */
[----:B------:R-:W-:Y:S01]  /*21100*/  UIADD3 UR4, UP0, UR36, 0x570, URZ ;  /* 0x0000057024047890 */ /* 0x000fe2000ff1e03f */
[----:B------:R-:W-:Y:S01]  /*21110*/  IMAD R3, R6, 0x80, R10 ;  /* 0x0000008006037824 */ /* 0x000fe200078e020a */
[----:B------:R-:W-:Y:S01]  /*21120*/  PLOP3.LUT P0, PT, PT, PT, PT, 0x80, 0x0 ;  /* 0x000000000000781c */ /* 0x000fe20003f0f070 */
[----:B------:R-:W-:Y:S01]  /*21130*/  UMOV UR6, 0x0 ;  /* 0x0000000000067882 */ /* 0x000fe20000000000 */
[----:B------:R-:W-:Y:S01]  /*21140*/  R2UR UR10, R11 ;  /* 0x000000000b0a72ca */ /* 0x000fe200000e0000 */
[----:B------:R-:W-:Y:S01]  /*21150*/  UIADD3.X UR5, URZ, UR37, URZ, UP0, !UPT ;  /* 0x000000253f057290 */ /* 0x000fe200087fe43f */
[----:B------:R-:W-:Y:S01]  /*21160*/  IADD3 R3, R3, -0x80, RZ ;  /* 0xffffff8003037810 */ /* 0x000fe20007ffe0ff */
[----:B------:R-:W-:Y:S01]  /*21170*/  UMOV UR7, 0x12f00000 ;  /* 0x12f0000000077882 */ /* 0x000fe20000000000 */
[----:B--2---:R-:W-:-:S02]  /*21180*/  IMAD R7, R2, 0xc000, R18 ;  /* 0x0000c00002077824 */ /* 0x004fc400078e0212 */
[----:B------:R-:W-:Y:S02]  /*21190*/  VIADD R2, R5, 0x34890 ;  /* 0x0003489005027836 */ /* 0x000fe40000000000 */
[----:B------:R-:W-:-:S07]  /*211a0*/  VIADD R4, R7, 0x1c400 ;  /* 0x0001c40007047836 */ /* 0x000fce0000000000 */
.L_x_2743:
        /* <DEDUP_REMOVED lines=16> */
.L_x_2744:
        /* <DEDUP_REMOVED lines=15> */
.L_x_2745:
        /* <DEDUP_REMOVED lines=13> */
.L_x_2920:
[----:B------:R-:W-:Y:S05]  /*21470*/  BSYNC B2 ;  /* 0x0000000000027941 */ /* 0x000fea0003800000 */
.L_x_2746:
[----:B------:R-:W-:Y:S01]  /*21480*/  BSSY B2, `(.L_x_2748) ;  /* 0x000000a000027945 */ /* 0x000fe20003800000 */
[----:B------:R-:W-:Y:S02]  /*21490*/  IMAD.MOV.U32 R12, RZ, RZ, 0x0 ;  /* 0x00000000ff0c7424 */ /* 0x000fe400078e00ff */
[----:B------:R-:W-:Y:S01]  /*214a0*/  IMAD.MOV.U32 R13, RZ, RZ, 0x12f00000 ;  /* 0x12f00000ff0d7424 */ /* 0x000fe200078e00ff */
[----:B------:R-:W-:Y:S06]  /*214b0*/  @P4 BRA `(.L_x_2749) ;  /* 0x0000000000184947 */ /* 0x000fec0003800000 */
[----:B------:R-:W2:Y:S02]  /*214c0*/  LDL R2, [R1+0x10] ;  /* 0x0000100001027983 */ /* 0x000ea40000100800 */
[----:B--2---:R-:W-:Y:S02]  /*214d0*/  LOP3.LUT P0, RZ, R2, 0x1, RZ, 0xc0, !PT ;  /* 0x0000000102ff7812 */ /* 0x004fe4000780c0ff */
[----:B------:R-:W-:-:S04]  /*214e0*/  MOV R2, 0x8000 ;  /* 0x0000800000027802 */ /* 0x000fc80000000f00 */
[----:B------:R2:W-:Y:S07]  /*214f0*/  SYNCS.ARRIVE.TRANS64 RZ, [R5+URZ+0x348b0], R2 ;  /* 0x0348b00205ff79a7 */ /* 0x0005ee000800003f */
[----:B------:R-:W-:Y:S05]  /*21500*/  @!P0 BRA `(.L_x_2749) ;  /* 0x0000000000048947 */ /* 0x000fea0003800000 */
[----:B------:R-:W-:Y:S01]  /*21510*/  BPT.TRAP 0x1 ;  /* 0x000000040000795c */ /* 0x000fe20000300000 */
.L_x_2749:
[----:B------:R-:W-:Y:S05]  /*21520*/  BSYNC B2 ;  /* 0x0000000000027941 */ /* 0x000fea0003800000 */
.L_x_2748:
[----:B--2---:R-:W2:Y:S01]  /*21530*/  LDL R2, [R1+0x14] ;  /* 0x0000140001027983 */ /* 0x004ea20000100800 */
[----:B------:R-:W-:Y:S01]  /*21540*/  R2UR UR10, R11 ;  /* 0x000000000b0a72ca */ /* 0x000fe200000e0000 */
[----:B------:R-:W-:Y:S01]  /*21550*/  VIADD R4, R18, 0x400 ;  /* 0x0000040012047836 */ /* 0x000fe20000000000 */
[----:B------:R-:W-:Y:S01]  /*21560*/  R2UR UR6, R12 ;  /* 0x000000000c0672ca */ /* 0x000fe200000e0000 */
[----:B------:R-:W-:Y:S01]  /*21570*/  UIADD3 UR4, UP0, UR36, 0x670, URZ ;  /* 0x0000067024047890 */ /* 0x000fe2000ff1e03f */
[----:B------:R-:W-:Y:S01]  /*21580*/  R2UR UR7, R13 ;  /* 0x000000000d0772ca */ /* 0x000fe200000e0000 */
[----:B01----:R-:W-:Y:S01]  /*21590*/  VIADD R5, R5, 0x348b0 ;  /* 0x000348b005057836 */ /* 0x003fe20000000000 */
[----:B------:R-:W-:Y:S01]  /*215a0*/  PLOP3.LUT P0, PT, PT, PT, PT, 0x80, 0x0 ;  /* 0x000000000000781c */ /* 0x000fe20003f0f070 */
[----:B------:R-:W-:Y:S01]  /*215b0*/  UIADD3.X UR5, URZ, UR37, URZ, UP0, !UPT ;  /* 0x000000253f057290 */ /* 0x000fe200087fe43f */
[----:B--2---:R-:W-:-:S11]  /*215c0*/  IMAD R2, R2, 0x8000, R4 ;  /* 0x0000800002027824 */ /* 0x004fd600078e0204 */
.L_x_2750:
        /* <DEDUP_REMOVED lines=11> */
[----:B------:R-:W-:Y:S02]  /*21680*/  MOV R2, 0x6000 ;  /* 0x0000600000027802 */ /* 0x000fe40000000f00 */
[----:B------:R-:W-:Y:S02]  /*21690*/  R2UR UR10, R14 ;  /* 0x000000000e0a72ca */ /* 0x000fe400000e0000 */
[----:B------:R-:W-:Y:S02]  /*216a0*/  R2UR UR6, R12 ;  /* 0x000000000c0672ca */ /* 0x000fe400000e0000 */
[----:B------:R-:W-:Y:S02]  /*216b0*/  R2UR UR7, R13 ;  /* 0x000000000d0772ca */ /* 0x000fe400000e0000 */
[----:B------:R-:W-:Y:S01]  /*216c0*/  PLOP3.LUT P0, PT, PT, PT, PT, 0x80, 0x0 ;  /* 0x000000000000781c */ /* 0x000fe20003f0f070 */
[----:B--2---:R-:W-:-:S04]  /*216d0*/  IMAD R2, R7, R2, 0x2000 ;  /* 0x0000200007027424 */ /* 0x004fc800078e0202 */
[----:B------:R-:W-:-:S04]  /*216e0*/  IMAD R2, R7, -0x2000, R2 ;  /* 0xffffe00007027824 */ /* 0x000fc800078e0202 */
[----:B------:R-:W-:-:S07]  /*216f0*/  IMAD R2, R2, 0x2, R4 ;  /* 0x0000000202027824 */ /* 0x000fce00078e0204 */
.L_x_2751:
        /* <DEDUP_REMOVED lines=10> */
.L_x_2738:
[----:B------:R-:W-:Y:S05]  /*217a0*/  BSYNC B1 ;  /* 0x0000000000017941 */ /* 0x000fea0003800000 */
.L_x_2737:
        /* <DEDUP_REMOVED lines=13> */
.L_x_2767:
[----:B------:R-:W-:Y:S05]  /*21880*/  YIELD ;  /* 0x0000000000007946 */ /* 0x000fea0003800000 */
[----:B------:R-:W-:Y:S04]  /*21890*/  BSSY B1, `(.L_x_2752) ;  /* 0x000007d000017945 */ /* 0x000fe80003800000 */
[----:B-1----:R-:W-:Y:S05]  /*218a0*/  @!P2 BRA `(.L_x_2753) ;  /* 0x0000000400eca947 */ /* 0x002fea0003800000 */
[----:B0-----:R-:W2:Y:S04]  /*218b0*/  LDL R4, [R1+0x14] ;  /* 0x0000140001047983 */ /* 0x001ea80000100800 */
[----:B------:R-:W3:Y:S01]  /*218c0*/  LDL R3, [R1+0x24] ;  /* 0x0000240001037983 */ /* 0x000ee20000100800 */
[----:B------:R-:W-:Y:S01]  /*218d0*/  BSSY B2, `(.L_x_2754) ;  /* 0x0000008000027945 */ /* 0x000fe20003800000 */
[----:B------:R-:W0:Y:S02]  /*218e0*/  S2R R2, SR_TID.X ;  /* 0x0000000000027919 */ /* 0x000e240000002100 */
[----:B0-----:R-:W-:-:S04]  /*218f0*/  LOP3.LUT R2, R2, 0x7f, RZ, 0xc0, !PT ;  /* 0x0000007f02027812 */ /* 0x001fc800078ec0ff */
[----:B------:R-:W-:Y:S02]  /*21900*/  ISETP.NE.AND P1, PT, R2, RZ, PT ;  /* 0x000000ff0200720c */ /* 0x000fe40003f25270 */
[----:B--2---:R-:W-:Y:S02]  /*21910*/  LEA R6, R4, R18, 0x3 ;  /* 0x0000001204067211 */ /* 0x004fe400078e18ff */
[----:B---3--:R-:W-:-:S04]  /*21920*/  SHF.L.U32 R5, R3, 0x1f, RZ ;  /* 0x0000001f03057819 */ /* 0x008fc800000006ff */
[----:B------:R-:W0:Y:S02]  /*21930*/  SYNCS.PHASECHK.TRANS64.TRYWAIT P0, [R6+URZ+0x348a0], R5 ;  /* 0x0348a005060075a7 */ /* 0x000e24000800017f */
[----:B0-----:R-:W-:Y:S05]  /*21940*/  @!P0 BRA `(.L_x_2755) ;  /* 0x0000006c00e48947 */ /* 0x001fea0003800000 */
.L_x_2921:
[----:B------:R-:W-:Y:S05]  /*21950*/  BSYNC B2 ;  /* 0x0000000000027941 */ /* 0x000fea0003800000 */
.L_x_2754:
[----:B------:R-:W-:Y:S04]  /*21960*/  BSSY B2, `(.L_x_2756) ;  /* 0x0000008000027945 */ /* 0x000fe80003800000 */
[----:B------:R-:W-:Y:S05]  /*21970*/  @P1 BRA `(.L_x_2757) ;  /* 0x0000000000181947 */ /* 0x000fea0003800000 */
[----:B------:R-:W2:Y:S02]  /*21980*/  LDL R2, [R1+0x10] ;  /* 0x0000100001027983 */ /* 0x000ea40000100800 */
[----:B--2---:R-:W-:Y:S01]  /*21990*/  LOP3.LUT P0, RZ, R2, 0x1, RZ, 0xc0, !PT ;  /* 0x0000000102ff7812 */ /* 0x004fe2000780c0ff */
[----:B------:R-:W-:-:S04]  /*219a0*/  IMAD.MOV.U32 R2, RZ, RZ, 0xc000 ;  /* 0x0000c000ff027424 */ /* 0x000fc800078e00ff */
[----:B------:R1:W-:Y:S08]  /*219b0*/  SYNCS.ARRIVE.TRANS64 RZ, [R6+URZ+0x34890], R2 ;  /* 0x0348900206ff79a7 */ /* 0x0003f0000800003f */
[----:B------:R-:W-:Y:S05]  /*219c0*/  @!P0 BRA `(.L_x_2757) ;  /* 0x0000000000048947 */ /* 0x000fea0003800000 */
[----:B------:R-:W-:Y:S01]  /*219d0*/  BPT.TRAP 0x1 ;  /* 0x000000040000795c */ /* 0x000fe20000300000 */
.L_x_2757:
[----:B------:R-:W-:Y:S05]  /*219e0*/  BSYNC B2 ;  /* 0x0000000000027941 */ /* 0x000fea0003800000 */
.L_x_2756:
[----:B-1----:R-:W2:Y:S01]  /*219f0*/  LDL R2, [R1+0x14] ;  /* 0x0000140001027983 */ /* 0x002ea20000100800 */
[----:B------:R-:W-:Y:S01]  /*21a00*/  IMAD.MOV.U32 R11, RZ, RZ, RZ ;  /* 0x000000ffff0b7224 */ /* 0x000fe200078e00ff */
[----:B------:R-:W-:Y:S01]  /*21a10*/  UIADD3 UR4, UP0, UR36, 0x570, URZ ;  /* 0x0000057024047890 */ /* 0x000fe2000ff1e03f */
[----:B------:R-:W-:Y:S01]  /*21a20*/  IMAD R3, R7, 0x80, R10 ;  /* 0x0000008007037824 */ /* 0x000fe200078e020a */
[----:B------:R-:W-:Y:S01]  /*21a30*/  PLOP3.LUT P0, PT, PT, PT, PT, 0x80, 0x0 ;  /* 0x000000000000781c */ /* 0x000fe20003f0f070 */
[----:B------:R-:W-:Y:S01]  /*21a40*/  UMOV UR6, 0x0 ;  /* 0x0000000000067882 */ /* 0x000fe20000000000 */
[----:B------:R-:W-:Y:S01]  /*21a50*/  R2UR UR10, R11 ;  /* 0x000000000b0a72ca */ /* 0x000fe200000e0000 */
[----:B------:R-:W-:Y:S01]  /*21a60*/  UIADD3.X UR5, URZ, UR37, URZ, UP0, !UPT ;  /* 0x000000253f057290 */ /* 0x000fe200087fe43f */
[----:B------:R-:W-:Y:S01]  /*21a70*/  UMOV UR7, 0x12f00000 ;  /* 0x12f0000000077882 */ /* 0x000fe20000000000 */
[----:B--2---:R-:W-:Y:S01]  /*21a80*/  IMAD R4, R2, 0xc000, R18 ;  /* 0x0000c00002047824 */ /* 0x004fe200078e0212 */
[----:B------:R-:W-:-:S03]  /*21a90*/  IADD3 R2, R6, 0x34890, RZ ;  /* 0x0003489006027810 */ /* 0x000fc60007ffe0ff */
[----:B------:R-:W-:-:S08]  /*21aa0*/  VIADD R8, R4, 0x1c400 ;  /* 0x0001c40004087836 */ /* 0x000fd00000000000 */
.L_x_2758:
        /* <DEDUP_REMOVED lines=16> */
.L_x_2759:
        /* <DEDUP_REMOVED lines=10> */
[----:B------:R-:W-:Y:S01]  /*21c50*/  IADD3 R4, R4, 0x24400, RZ ;  /* 0x0002440004047810 */ /* 0x000fe20007ffe0ff */
[----:B------:R-:W-:Y:S01]  /*21c60*/  UMOV UR6, 0x0 ;  /* 0x0000000000067882 */ /* 0x000fe20000000000 */
[----:B------:R-:W-:Y:S01]  /*21c70*/  PLOP3.LUT P0, PT, PT, PT, PT, 0x80, 0x0 ;  /* 0x000000000000781c */ /* 0x000fe20003f0f070 */
[----:B------:R-:W-:Y:S01]  /*21c80*/  UMOV UR7, 0x12f00000 ;  /* 0x12f0000000077882 */ /* 0x000fe20000000000 */
[----:B------:R-:W-:-:S11]  /*21c90*/  UMOV UR10, 0x80 ;  /* 0x00000080000a7882 */ /* 0x000fd60000000000 */
.L_x_2760:
        /* <DEDUP_REMOVED lines=13> */
.L_x_2922:
[----:B------:R-:W-:Y:S05]  /*21d70*/  BSYNC B2 ;  /* 0x0000000000027941 */ /* 0x000fea0003800000 */
.L_x_2761:
[----:B------:R-:W-:Y:S01]  /*21d80*/  BSSY B2, `(.L_x_2763) ;  /* 0x000000a000027945 */ /* 0x000fe20003800000 */
[----:B------:R-:W-:Y:S02]  /*21d90*/  IMAD.MOV.U32 R4, RZ, RZ, 0x0 ;  /* 0x00000000ff047424 */ /* 0x000fe400078e00ff */
[----:B01----:R-:W-:Y:S01]  /*21da0*/  IMAD.MOV.U32 R5, RZ, RZ, 0x12f00000 ;  /* 0x12f00000ff057424 */ /* 0x003fe200078e00ff */
[----:B------:R-:W-:Y:S06]  /*21db0*/  @P1 BRA `(.L_x_2764) ;  /* 0x0000000000181947 */ /* 0x000fec0003800000 */
[----:B------:R-:W2:Y:S02]  /*21dc0*/  LDL R2, [R1+0x10] ;  /* 0x0000100001027983 */ /* 0x000ea40000100800 */
[----:B--2---:R-:W-:Y:S01]  /*21dd0*/  LOP3.LUT P0, RZ, R2, 0x1, RZ, 0xc0, !PT ;  /* 0x0000000102ff7812 */ /* 0x004fe2000780c0ff */
[----:B------:R-:W-:-:S04]  /*21de0*/  IMAD.MOV.U32 R2, RZ, RZ, 0x8000 ;  /* 0x00008000ff027424 */ /* 0x000fc800078e00ff */
[----:B------:R0:W-:Y:S08]  /*21df0*/  SYNCS.ARRIVE.TRANS64 RZ, [R6+URZ+0x348b0], R2 ;  /* 0x0348b00206ff79a7 */ /* 0x0001f0000800003f */
[----:B------:R-:W-:Y:S05]  /*21e00*/  @!P0 BRA `(.L_x_2764) ;  /* 0x0000000000048947 */ /* 0x000fea0003800000 */
[----:B------:R-:W-:Y:S01]  /*21e10*/  BPT.TRAP 0x1 ;  /* 0x000000040000795c */ /* 0x000fe20000300000 */
.L_x_2764:
[----:B------:R-:W-:Y:S05]  /*21e20*/  BSYNC B2 ;  /* 0x0000000000027941 */ /* 0x000fea0003800000 */
.L_x_2763:
        /* <DEDUP_REMOVED lines=10> */
.L_x_2765:
        /* <DEDUP_REMOVED lines=15> */
.L_x_2766:
        /* <DEDUP_REMOVED lines=10> */
.L_x_2753:
[----:B------:R-:W-:Y:S05]  /*22060*/  BSYNC B1 ;  /* 0x0000000000017941 */ /* 0x000fea0003800000 */
.L_x_2752:
[----:B------:R-:W2:Y:S04]  /*22070*/  LDL.LU R5, [R1+0x14] ;  /* 0x0000140001057983 */ /* 0x000ea80000300800 */
[----:B0-----:R-:W3:Y:S01]  /*22080*/  LDL.LU R4, [R1+0x24] ;  /* 0x0000240001047983 */ /* 0x001ee20000300800 */
        /* <DEDUP_REMOVED lines=10> */
.L_x_2731:
[----:B------:R-:W-:Y:S05]  /*22130*/  BSYNC B0 ;  /* 0x0000000000007941 */ /* 0x000fea0003800000 */
.L_x_2730:
[----:B01----:R-:W2:Y:S01]  /*22140*/  LDL R4, [R1+0x4] ;  /* 0x0000040001047983 */ /* 0x003ea20000100800 */
[----:B------:R-:W0:Y:S01]  /*22150*/  LDC R0, c[0x0][0x448] ;  /* 0x00011200ff007b82 */ /* 0x000e220000000800 */
[----:B------:R-:W-:Y:S01]  /*22160*/  ISETP.NE.AND P1, PT, R17, RZ, PT ;  /* 0x000000ff1100720c */ /* 0x000fe20003f25270 */
[----:B------:R-:W-:Y:S05]  /*22170*/  @!P5 WARPSYNC.ALL ;  /* 0x000000000000d948 */ /* 0x000fea0003800000 */
[----:B------:R-:W-:Y:S07]  /*22180*/  BSSY B0, `(.L_x_2768) ;  /* 0x000002d000007945 */ /* 0x000fee0003800000 */
[----:B------:R-:W1:Y:S08]  /*22190*/  @!P1 LDC R17, c[0x0][0x9f0] ;  /* 0x00027c00ff119b82 */ /* 0x000e700000000800 */
[----:B------:R-:W-:Y:S01]  /*221a0*/  @!P5 BAR.SYNC.DEFER_BLOCKING 0xc, 0x180 ;  /* 0x030600000000db1d */ /* 0x000fe20000010000 */
[----:B0-----:R-:W-:-:S13]  /*221b0*/  ISETP.NE.AND P0, PT, R0, 0x1, PT ;  /* 0x000000010000780c */ /* 0x001fda0003f05270 */
[----:B------:R-:W0:Y:S08]  /*221c0*/  @P0 LDC R2, c[0x0][0x44c] ;  /* 0x00011300ff020b82 */ /* 0x000e300000000800 */
[----:B------:R-:W3:Y:S01]  /*221d0*/  @P0 LDC R3, c[0x0][0x450] ;  /* 0x00011400ff030b82 */ /* 0x000ee20000000800 */
[----:B--2---:R-:W-:-:S05]  /*221e0*/  LEA R0, R4, 0x7f, 0x7 ;  /* 0x0000007f04007811 */ /* 0x004fca00078e38ff */
[----:B0-----:R-:W-:-:S05]  /*221f0*/  @P0 IMAD.HI.U32 R2, R0, R2, RZ ;  /* 0x0000000200020227 */ /* 0x001fca00078e00ff */
[----:B---3--:R-:W-:-:S05]  /*22200*/  @P0 SHF.R.U32.HI R0, RZ, R3, R2 ;  /* 0x00000003ff000219 */ /* 0x008fca0000011602 */
[----:B------:R-:W-:-:S05]  /*22210*/  IMAD.IADD R0, R21, 0x1, R0 ;  /* 0x0000000115007824 */ /* 0x000fca00078e0200 */
[----:B------:R-:W-:-:S04]  /*22220*/  SHF.R.S32.HI R2, RZ, 0x1f, R0 ;  /* 0x0000001fff027819 */ /* 0x000fc80000011400 */
[----:B------:R-:W-:-:S04]  /*22230*/  LEA.HI R0, R2, R0, RZ, 0x7 ;  /* 0x0000000002007211 */ /* 0x000fc800078f38ff */
[----:B------:R-:W-:-:S04]  /*22240*/  SHF.R.S32.HI R0, RZ, 0x7, R0 ;  /* 0x00000007ff007819 */ /* 0x000fc80000011400 */
[----:B------:R-:W-:-:S04]  /*22250*/  VIMNMX R7, R20, R0, PT ;  /* 0x0000000014077248 */ /* 0x000fc80003fe0100 */
[----:B------:R-:W-:Y:S01]  /*22260*/  ISETP.GE.AND P0, PT, R7, 0x1, PT ;  /* 0x000000010700780c */ /* 0x000fe20003f06270 */
[----:B------:R0:W-:Y:S04]  /*22270*/  STL [R1+0x40], R7 ;  /* 0x0000400701007387 */ /* 0x0001e80000100800 */
[----:B------:R0:W-:Y:S08]  /*22280*/  STL [R1+0x44], RZ ;  /* 0x000044ff01007387 */ /* 0x0001f00000100800 */
[----:B01----:R-:W-:Y:S05]  /*22290*/  @!P0 BRA `(.L_x_2769) ;  /* 0x00000000006c8947 */ /* 0x003fea0003800000 */
        /* <DEDUP_REMOVED lines=25> */
[----:B------:R-:W-:-:S05]  /*22430*/  @!P2 LOP3.LUT R2, RZ, R17, RZ, 0x33, !PT ;  /* 0x00000011ff02a212 */ /* 0x000fca00078e33ff */
[----:B------:R0:W-:Y:S02]  /*22440*/  STL [R1+0x44], R2 ;  /* 0x0000440201007387 */ /* 0x0001e40000100800 */
.L_x_2769:
[----:B------:R-:W-:Y:S05]  /*22450*/  BSYNC B0 ;  /* 0x0000000000007941 */ /* 0x000fea0003800000 */
.L_x_2768:
[----:B------:R-:W2:Y:S04]  /*22460*/  LDL R0, [R1+0x44] ;  /* 0x0000440001007983 */ /* 0x000ea80000100800 */
[----:B0-----:R-:W2:Y:S01]  /*22470*/  LDL R2, [R1+0x60] ;  /* 0x0000600001027983 */ /* 0x001ea20000100800 */
[----:B------:R-:W-:Y:S01]  /*22480*/  BSSY B7, `(.L_x_2770) ;  /* 0x0000414000077945 */ /* 0x000fe20003800000 */
[----:B--2---:R-:W-:-:S05]  /*22490*/  IMAD R2, R2, R0, RZ ;  /* 0x0000000002027224 */ /* 0x004fca00078e02ff */
[----:B------:R-:W-:Y:S01]  /*224a0*/  VIADDMNMX R0, R2, R0, R7, PT ;  /* 0x0000000002007246 */ /* 0x000fe20003800107 */
[----:B------:R0:W-:Y:S03]  /*224b0*/  STL [R1+0x34], R2 ;  /* 0x0000340201007387 */ /* 0x0001e60000100800 */
[----:B------:R-:W-:Y:S01]  /*224c0*/  ISETP.GT.AND P0, PT, R0, R2, PT ;  /* 0x000000020000720c */ /* 0x000fe20003f04270 */
[----:B------:R0:W-:-:S12]  /*224d0*/  STL [R1+0x48], R0 ;  /* 0x0000480001007387 */ /* 0x0001d80000100800 */
[----:B0-----:R-:W-:Y:S05]  /*224e0*/  @P0 BRA `(.L_x_2771) ;  /* 0x0000000000480947 */ /* 0x001fea0003800000 */
[----:B------:R-:W0:Y:S02]  /*224f0*/  S2R R0, SR_TID.X ;  /* 0x0000000000007919 */ /* 0x000e240000002100 */
[----:B0-----:R-:W-:-:S04]  /*22500*/  LOP3.LUT R0, R0, 0x7f, RZ, 0xc0, !PT ;  /* 0x0000007f00007812 */ /* 0x001fc800078ec0ff */
[----:B------:R-:W-:-:S13]  /*22510*/  ISETP.NE.AND P1, PT, R0, RZ, PT ;  /* 0x000000ff0000720c */ /* 0x000fda0003f25270 */
[----:B------:R-:W-:Y:S05]  /*22520*/  @P1 BRA `(.L_x_2772) ;  /* 0x0000004000241947 */ /* 0x000fea0003800000 */
[----:B------:R-:W0:Y:S01]  /*22530*/  S2R R3, SR_LANEID ;  /* 0x0000000000037919 */ /* 0x000e220000000000 */
        /* <DEDUP_REMOVED lines=13> */
.L_x_2771:
        /* <DEDUP_REMOVED lines=12> */
[----:B------:R-:W-:Y:S01]  /*226d0*/  MOV R12, 0x1 ;  /* 0x00000001000c7802 */ /* 0x000fe20000000f00 */
[----:B------:R-:W-:Y:S02]  /*226e0*/  IMAD.U32 R6, RZ, RZ, UR8 ;  /* 0x00000008ff067e24 */ /* 0x000fe4000f8e00ff */
[----:B------:R-:W-:-:S02]  /*226f0*/  IMAD.U32 R10, RZ, RZ, UR4 ;  /* 0x00000004ff0a7e24 */ /* 0x000fc4000f8e00ff */
[----:B------:R-:W-:Y:S02]  /*22700*/  IMAD.U32 R11, RZ, RZ, UR5 ;  /* 0x00000005ff0b7e24 */ /* 0x000fe4000f8e00ff */
[----:B------:R-:W-:Y:S02]  /*22710*/  IMAD.MOV.U32 R8, RZ, RZ, 0x70 ;  /* 0x00000070ff087424 */ /* 0x000fe400078e00ff */
[----:B------:R-:W-:-:S07]  /*22720*/  IMAD.MOV.U32 R13, RZ, RZ, RZ ;  /* 0x000000ffff0d7224 */ /* 0x000fce00078e00ff */
[----:B------:R-:W-:-:S07]  /*22730*/  LEPC R20, `(.L_x_2774) ;  /* 0x000000001014794e */ /* 0x000fce0000000000 */
[----:B0-----:R-:W-:Y:S05]  /*22740*/  CALL.ABS.NOINC R2 ;  /* 0x0000000002007343 */ /* 0x001fea0003c00000 */
.L_x_2774:
[----:B------:R-:W-:Y:S05]  /*22750*/  BSYNC B6 ;  /* 0x0000000000067941 */ /* 0x000fea0003800000 */
.L_x_2773:
        /* <DEDUP_REMOVED lines=20> */
.L_x_2777:
[----:B------:R0:W1:Y:S01]  /*228a0*/  LDC.64 R2, c[0x4][R17] ;  /* 0x0100000011027b82 */ /* 0x0000620000000a00 */
[----:B------:R-:W-:Y:S01]  /*228b0*/  ULDC.64 UR4, c[0x4][0x118] ;  /* 0x0100460000047ab9 */ /* 0x000fe20000000a00 */
[----:B------:R-:W-:Y:S01]  /*228c0*/  ULDC.64 UR6, c[0x4][0x120] ;  /* 0x0100480000067ab9 */ /* 0x000fe20000000a00 */
[----:B------:R-:W-:Y:S01]  /*228d0*/  ULDC.64 UR8, c[0x4][0x80] ;  /* 0x0100200000087ab9 */ /* 0x000fe20000000a00 */
[----:B------:R-:W-:Y:S01]  /*228e0*/  MOV R4, UR4 ;  /* 0x0000000400047c02 */ /* 0x000fe20008000f00 */
[----:B------:R-:W-:Y:S01]  /*228f0*/  IMAD.U32 R5, RZ, RZ, UR5 ;  /* 0x00000005ff057e24 */ /* 0x000fe2000f8e00ff */
[----:B------:R-:W-:Y:S01]  /*22900*/  MOV R10, UR8 ;  /* 0x00000008000a7c02 */ /* 0x000fe20008000f00 */
[----:B------:R-:W-:Y:S01]  /*22910*/  IMAD.U32 R6, RZ, RZ, UR6 ;  /* 0x00000006ff067e24 */ /* 0x000fe2000f8e00ff */
[----:B------:R-:W-:Y:S01]  /*22920*/  MOV R13, RZ ;  /* 0x000000ff000d7202 */ /* 0x000fe20000000f00 */
[----:B------:R-:W-:Y:S02]  /*22930*/  IMAD.U32 R7, RZ, RZ, UR7 ;  /* 0x00000007ff077e24 */ /* 0x000fe4000f8e00ff */
[----:B------:R-:W-:-:S02]  /*22940*/  IMAD.U32 R11, RZ, RZ, UR9 ;  /* 0x00000009ff0b7e24 */ /* 0x000fc4000f8e00ff */
[----:B------:R-:W-:Y:S02]  /*22950*/  IMAD.MOV.U32 R8, RZ, RZ, 0x70 ;  /* 0x00000070ff087424 */ /* 0x000fe400078e00ff */
[----:B0-----:R-:W-:-:S07]  /*22960*/  IMAD.MOV.U32 R12, RZ, RZ, 0x1 ;  /* 0x00000001ff0c7424 */ /* 0x001fce00078e00ff */
[----:B------:R-:W-:-:S07]  /*22970*/  LEPC R20, `(.L_x_2776) ;  /* 0x000000001014794e */ /* 0x000fce0000000000 */
[----:B-1----:R-:W-:Y:S05]  /*22980*/  CALL.ABS.NOINC R2 ;  /* 0x0000000002007343 */ /* 0x002fea0003c00000 */
.L_x_2776:
[----:B------:R-:W-:Y:S05]  /*22990*/  BSYNC B6 ;  /* 0x0000000000067941 */ /* 0x000fea0003800000 */
.L_x_2775:
[----:B------:R-:W2:Y:S01]  /*229a0*/  LDL.LU R2, [R1+0x28] ;  /* 0x0000280001027983 */ /* 0x000ea20000300800 */
[----:B------:R-:W-:-:S03]  /*229b0*/  ULDC.64 UR4, c[0x0][0x9f8] ;  /* 0x00027e0000047ab9 */ /* 0x000fc60000000a00 */
[----:B------:R-:W3:Y:S04]  /*229c0*/  LDL.LU R0, [R1+0x3c] ;  /* 0x00003c0001007983 */ /* 0x000ee80000300800 */
[----:B------:R-:W4:Y:S01]  /*229d0*/  LDL R7, [R1+0x18] ;  /* 0x0000180001077983 */ /* 0x000f220000100800 */
[----:B------:R-:W-:-:S03]  /*229e0*/  ISETP.NE.U32.AND P0, PT, RZ, UR4, PT ;  /* 0x00000004ff007c0c */ /* 0x000fc6000bf05070 */
[----:B------:R-:W5:Y:S01]  /*229f0*/  LDL R17, [R1+0x48] ;  /* 0x0000480001117983 */ /* 0x000f620000100800 */
[----:B------:R-:W-:-:S13]  /*22a00*/  ISETP.NE.AND.EX P0, PT, RZ, UR5, PT, P0 ;  /* 0x00000005ff007c0c */ /* 0x000fda000bf05300 */
[----:B--2---:R-:W-:-:S04]  /*22a10*/  @P0 IADD3 R2, P1, R2, UR4, RZ ;  /* 0x0000000402020c10 */ /* 0x004fc8000ff3e0ff */
[----:B---3--:R-:W-:Y:S01]  /*22a20*/  @P0 IADD3.X R3, R0, UR5, RZ, P1, !PT ;  /* 0x0000000500030c10 */ /* 0x008fe20008ffe4ff */
[----:B------:R-:W-:-:S04]  /*22a30*/  ULDC.64 UR4, c[0x0][0xa08] ;  /* 0x0002820000047ab9 */ /* 0x000fc80000000a00 */
[----:B----4-:R0:W2:Y:S02]  /*22a40*/  @P0 LDG.E R7, desc[UR60][R2.64] ;  /* 0x0000003c02070981 */ /* 0x0100a4000c1e1900 */
[----:B0-----:R-:W0:Y:S01]  /*22a50*/  LDC.64 R2, c[0x0][0x418] ;  /* 0x00010600ff027b82 */ /* 0x001e220000000a00 */
[----:B-----5:R-:W-:Y:S01]  /*22a60*/  VIADD R0, R17, 0xffffffff ;  /* 0xffffffff11007836 */ /* 0x020fe20000000000 */
        /* <DEDUP_REMOVED lines=12> */
.L_x_2925:
        /* <DEDUP_REMOVED lines=11> */
.L_x_2928:
[----:B------:R-:W-:Y:S05]  /*22be0*/  @!P6 BRA `(.L_x_2779) ;  /* 0x000000040020e947 */ /* 0x000fea0003800000 */
[----:B------:R-:W-:-:S04]  /*22bf0*/  ISETP.NE.U32.AND P0, PT, R2, RZ, PT ;  /* 0x000000ff0200720c */ /* 0x000fc80003f05070 */
[----:B------:R-:W-:-:S13]  /*22c00*/  ISETP.NE.AND.EX P0, PT, R3, RZ, PT, P0 ;  /* 0x000000ff0300720c */ /* 0x000fda0003f05300 */
[----:B------:R-:W-:Y:S05]  /*22c10*/  @!P0 BRA `(.L_x_2781) ;  /* 0x0000000000508947 */ /* 0x000fea0003800000 */
[----:B------:R-:W1:Y:S01]  /*22c20*/  LDC R6, c[0x0][0x43c] ;  /* 0x00010f00ff067b82 */ /* 0x000e620000000800 */
[----:B------:R-:W-:Y:S01]  /*22c30*/  IMAD.MOV.U32 R9, RZ, RZ, R0 ;  /* 0x000000ffff097224 */ /* 0x000fe200078e0000 */
[----:B------:R-:W-:-:S03]  /*22c40*/  ULDC.64 UR4, c[0x0][0x428] ;  /* 0x00010a0000047ab9 */ /* 0x000fc60000000a00 */
[----:B0-----:R-:W-:Y:S01]  /*22c50*/  IMAD.MOV.U32 R0, RZ, RZ, R9 ;  /* 0x000000ffff007224 */ /* 0x001fe200078e0009 */
[----:B-1----:R-:W-:-:S13]  /*22c60*/  ISETP.NE.AND P0, PT, R6, 0x1, PT ;  /* 0x000000010600780c */ /* 0x002fda0003f05270 */
        /* <DEDUP_REMOVED lines=15> */
.L_x_2781:
[----:B-1----:R-:W2:Y:S01]  /*22d60*/  LDL R2, [R1+0x1c] ;  /* 0x00001c0001027983 */ /* 0x002ea20000100800 */
[----:B0-----:R-:W-:Y:S01]  /*22d70*/  IMAD R0, R19, 0x8, R18 ;  /* 0x0000000813007824 */ /* 0x001fe200078e0212 */
[----:B--2---:R-:W-:-:S04]  /*22d80*/  SHF.L.U32 R2, R2, 0x1f, RZ ;  /* 0x0000001f02027819 */ /* 0x004fc800000006ff */
[----:B------:R-:W0:Y:S02]  /*22d90*/  SYNCS.PHASECHK.TRANS64.TRYWAIT P0, [R0+URZ+0x34840], R2 ;  /* 0x03484002000075a7 */ /* 0x000e24000800017f */
[----:B0-----:R-:W-:Y:S05]  /*22da0*/  @!P0 BRA `(.L_x_2782) ;  /* 0x0000005c00488947 */ /* 0x001fea0003800000 */
.L_x_2929:
        /* <DEDUP_REMOVED lines=10> */
.L_x_2783:
        /* <DEDUP_REMOVED lines=34> */
.L_x_2779:
        /* <DEDUP_REMOVED lines=40> */
.L_x_2785:
[----:B------:R-:W-:Y:S05]  /*232f0*/  BSYNC B6 ;  /* 0x0000000000067941 */ /* 0x000fea0003800000 */
.L_x_2784:
[----:B0-----:R-:W2:Y:S01]  /*23300*/  LDL.LU R0, [R1+0x4c] ;  /* 0x00004c0001007983 */ /* 0x001ea20000300800 */
[----:B------:R-:W-:Y:S01]  /*23310*/  ULDC.64 UR4, c[0x0][0x2d8] ;  /* 0x0000b60000047ab9 */ /* 0x000fe20000000a00 */
[----:B------:R-:W0:Y:S02]  /*23320*/  LDC R7, c[0x0][0x448] ;  /* 0x00011200ff077b82 */ /* 0x000e240000000800 */
[----:B------:R-:W3:Y:S04]  /*23330*/  LDL.LU R4, [R1+0x3c] ;  /* 0x00003c0001047983 */ /* 0x000ee80000300800 */
[----:B------:R-:W3:Y:S04]  /*23340*/  LDL.LU.64 R2, [R1+0x58] ;  /* 0x0000580001027983 */ /* 0x000ee80000300a00 */
[----:B------:R-:W4:Y:S04]  /*23350*/  LDL.LU R5, [R1+0x38] ;  /* 0x0000380001057983 */ /* 0x000f280000300800 */
[----:B------:R-:W5:Y:S01]  /*23360*/  LDL R10, [R1+0x4] ;  /* 0x00000400010a7983 */ /* 0x000f620000100800 */
[----:B------:R-:W1:Y:S01]  /*23370*/  S2R R9, SR_TID.X ;  /* 0x0000000000097919 */ /* 0x000e620000002100 */
[----:B------:R-:W1:Y:S01]  /*23380*/  S2R R8, SR_TID.X ;  /* 0x0000000000087919 */ /* 0x000e620000002100 */
[----:B0-----:R-:W-:-:S13]  /*23390*/  ISETP.NE.AND P0, PT, R7, 0x1, PT ;  /* 0x000000010700780c */ /* 0x001fda0003f05270 */
[----:B------:R-:W0:Y:S01]  /*233a0*/  @P0 LDC R6, c[0x0][0x450] ;  /* 0x00011400ff060b82 */ /* 0x000e220000000800 */
[----:B-1----:R-:W-:Y:S01]  /*233b0*/  IMAD.SHL.U32 R9, R9, 0x8, RZ ;  /* 0x0000000809097824 */ /* 0x002fe200078e00ff */
[----:B------:R-:W-:-:S04]  /*233c0*/  SHF.L.U32 R8, R8, 0x3, RZ ;  /* 0x0000000308087819 */ /* 0x000fc800000006ff */
[----:B------:R-:W-:Y:S02]  /*233d0*/  LOP3.LUT R9, R9, 0x38, RZ, 0xc0, !PT ;  /* 0x0000003809097812 */ /* 0x000fe400078ec0ff */
[----:B------:R-:W-:Y:S02]  /*233e0*/  LOP3.LUT R8, R8, 0x38, RZ, 0xc0, !PT ;  /* 0x0000003808087812 */ /* 0x000fe400078ec0ff */
[C---:B------:R-:W-:Y:S02]  /*233f0*/  LOP3.LUT R11, R9.reuse, 0x40, RZ, 0xfc, !PT ;  /* 0x00000040090b7812 */ /* 0x040fe400078efcff */
[----:B------:R-:W-:Y:S02]  /*23400*/  LOP3.LUT R9, R9, 0x80, RZ, 0xfc, !PT ;  /* 0x0000008009097812 */ /* 0x000fe400078efcff */
[----:B---3--:R-:W-:Y:S02]  /*23410*/  MOV R3, R4 ;  /* 0x0000000400037202 */ /* 0x008fe40000000f00 */
[----:B------:R-:W1:Y:S01]  /*23420*/  S2R R4, SR_TID.X ;  /* 0x0000000000047919 */ /* 0x000e620000002100 */
[----:B------:R-:W-:-:S04]  /*23430*/  IMAD.WIDE.U32 R2, R16, UR4, R2 ;  /* 0x0000000410027c25 */ /* 0x000fc8000f8e0002 */
[----:B------:R-:W-:Y:S01]  /*23440*/  IMAD R3, R16, UR5, R3 ;  /* 0x0000000510037c24 */ /* 0x000fe2000f8e0203 */
[----:B------:R-:W-:Y:S02]  /*23450*/  ULDC.64 UR4, c[0x0][0x2e0] ;  /* 0x0000b80000047ab9 */ /* 0x000fe40000000a00 */
[----:B--2---:R-:W-:Y:S02]  /*23460*/  IMAD R0, R0, UR4, RZ ;  /* 0x0000000400007c24 */ /* 0x004fe4000f8e02ff */
[----:B----4-:R-:W-:-:S04]  /*23470*/  IMAD.WIDE.U32 R2, R5, UR4, R2 ;  /* 0x0000000405027c25 */ /* 0x010fc8000f8e0002 */
[----:B------:R-:W-:Y:S01]  /*23480*/  IMAD R0, R5, UR5, R0 ;  /* 0x0000000505007c24 */ /* 0x000fe2000f8e0200 */
[----:B------:R-:W-:-:S03]  /*23490*/  ULDC.64 UR4, c[0x0][0x2d0] ;  /* 0x0000b40000047ab9 */ /* 0x000fc60000000a00 */
[----:B------:R-:W-:Y:S01]  /*234a0*/  IMAD.IADD R3, R3, 0x1, R0 ;  /* 0x0000000103037824 */ /* 0x000fe200078e0200 */
[----:B-1----:R-:W-:-:S04]  /*234b0*/  LOP3.LUT R4, R4, 0x7f, RZ, 0xc0, !PT ;  /* 0x0000007f04047812 */ /* 0x002fc800078ec0ff */
[----:B------:R-:W-:Y:S02]  /*234c0*/  SHF.R.U32.HI R5, RZ, 0x3, R4 ;  /* 0x00000003ff057819 */ /* 0x000fe40000011604 */
[----:B------:R-:W1:Y:S02]  /*234d0*/  S2R R4, SR_TID.X ;  /* 0x0000000000047919 */ /* 0x000e640000002100 */
[----:B-1----:R-:W-:-:S05]  /*234e0*/  IMAD.SHL.U32 R4, R4, 0x10, RZ ;  /* 0x0000001004047824 */ /* 0x002fca00078e00ff */
[----:B------:R-:W-:Y:S02]  /*234f0*/  LOP3.LUT R4, R5, 0x70, R4, 0xf8, !PT ;  /* 0x0000007005047812 */ /* 0x000fe400078ef804 */
[----:B------:R-:W1:Y:S03]  /*23500*/  @P0 LDC R5, c[0x0][0x44c] ;  /* 0x00011300ff050b82 */ /* 0x000e660000000800 */
[----:B-----5:R-:W-:-:S05]  /*23510*/  IMAD R4, R10, 0x80, R4 ;  /* 0x000000800a047824 */ /* 0x020fca00078e0204 */
[----:B------:R-:W-:Y:S01]  /*23520*/  MOV R0, R4 ;  /* 0x0000000400007202 */ /* 0x000fe20000000f00 */
        /* <DEDUP_REMOVED lines=14> */
[----:B------:R-:W-:-:S03]  /*23610*/  ULDC.64 UR4, c[0x0][0x280] ;  /* 0x0000a00000047ab9 */ /* 0x000fc60000000a00 */
[----:B------:R-:W-:Y:S01]  /*23620*/  IMAD.IADD R3, R3, 0x1, R4 ;  /* 0x0000000103037824 */ /* 0x000fe200078e0204 */
[----:B------:R-:W-:Y:S01]  /*23630*/  LEA R4, P0, R2, UR4, 0x1 ;  /* 0x0000000402047c11 */ /* 0x000fe2000f8008ff */
        /* <DEDUP_REMOVED lines=11> */
[----:B------:R-:W-:-:S05]  /*236f0*/  SHF.R.U32.HI R11, RZ, 0x3, R11 ;  /* 0x00000003ff0b7819 */ /* 0x000fca000001160b */
[----:B------:R-:W-:-:S05]  /*23700*/  IMAD R0, R10, 0x80, R11 ;  /* 0x000000800a007824 */ /* 0x000fca00078e020b */
[----:B------:R-:W-:Y:S01]  /*23710*/  IADD3 R5, R0, 0x10, RZ ;  /* 0x0000001000057810 */ /* 0x000fe20007ffe0ff */
[----:B--2---:R-:W-:Y:S02]  /*23720*/  IMAD R2, R6, R7, RZ ;  /* 0x0000000706027224 */ /* 0x004fe400078e02ff */
[----:B------:R-:W0:Y:S04]  /*23730*/  SHFL.IDX PT, R7, R4, RZ, 0x181f ;  /* 0x00181fff04077589 */ /* 0x000e2800000e0000 */
[----:B------:R-:W1:Y:S01]  /*23740*/  SHFL.IDX PT, R6, R3, RZ, 0x181f ;  /* 0x00181fff03067589 */ /* 0x000e6200000e0000 */
        /* <DEDUP_REMOVED lines=77> */
.L_x_2946:
        /* <DEDUP_REMOVED lines=13> */
.L_x_2788:
[----:B------:R-:W-:Y:S05]  /*23cf0*/  BSYNC B0 ;  /* 0x0000000000007941 */ /* 0x000fea0003800000 */
.L_x_2787:
[----:B------:R-:W-:Y:S01]  /*23d00*/  NOP ;  /* 0x0000000000007918 */ /* 0x000fe20000000000 */
[----:B------:R-:W-:-:S13]  /*23d10*/  PLOP3.LUT P0, PT, PT, PT, PT, 0x80, 0x0 ;  /* 0x000000000000781c */ /* 0x000fda0003f0f070 */
.L_x_2789:
        /* <DEDUP_REMOVED lines=18> */
.L_x_2947:
[----:B------:R-:W-:Y:S05]  /*23e40*/  BSYNC B0 ;  /* 0x0000000000007941 */ /* 0x000fea0003800000 */
.L_x_2790:
[----:B------:R-:W4:Y:S04]  /*23e50*/  LDL R2, [R1+0x48] ;  /* 0x0000480001027983 */ /* 0x000f280000100800 */
[----:B-1-3--:R-:W3:Y:S01]  /*23e60*/  LDL R3, [R1+0x34] ;  /* 0x0000340001037983 */ /* 0x00aee20000100800 */
[----:B------:R-:W-:Y:S01]  /*23e70*/  BSSY B0, `(.L_x_2792) ;  /* 0x0000219000007945 */ /* 0x000fe20003800000 */
[----:B----4-:R-:W-:-:S04]  /*23e80*/  IADD3 R0, R2, -0x2, RZ ;  /* 0xfffffffe02007810 */ /* 0x010fc80007ffe0ff */
[----:B---3--:R-:W-:-:S13]  /*23e90*/  ISETP.GE.AND P0, PT, R0, R3, PT ;  /* 0x000000030000720c */ /* 0x008fda0003f06270 */
[----:B------:R-:W-:Y:S05]  /*23ea0*/  @!P0 BRA `(.L_x_2793) ;  /* 0x0000002000548947 */ /* 0x000fea0003800000 */
[----:B------:R-:W3:Y:S04]  /*23eb0*/  LDL.LU R2, [R1+0x60] ;  /* 0x0000600001027983 */ /* 0x000ee80000300800 */
[----:B--2---:R-:W2:Y:S04]  /*23ec0*/  LDL.LU R5, [R1+0x44] ;  /* 0x0000440001057983 */ /* 0x004ea80000300800 */
[----:B------:R-:W0:Y:S01]  /*23ed0*/  LDL.LU R4, [R1+0x40] ;  /* 0x0000400001047983 */ /* 0x000e220000300800 */
[----:B------:R-:W-:Y:S01]  /*23ee0*/  BSSY B2, `(.L_x_2794) ;  /* 0x00000b7000027945 */ /* 0x000fe20003800000 */
[----:B---3--:R-:W-:-:S04]  /*23ef0*/  VIADD R2, R2, 0x1 ;  /* 0x0000000102027836 */ /* 0x008fc80000000000 */
[----:B--2---:R-:W-:-:S05]  /*23f00*/  IMAD R2, R2, R5, RZ ;  /* 0x0000000502027224 */ /* 0x004fca00078e02ff */
[----:B0-----:R-:W-:Y:S02]  /*23f10*/  VIMNMX R6, R4, R2, PT ;  /* 0x0000000204067248 */ /* 0x001fe40003fe0100 */
[----:B------:R-:W-:-:S03]  /*23f20*/  LOP3.LUT R2, RZ, R3, RZ, 0x33, !PT ;  /* 0x00000003ff027212 */ /* 0x000fc600078e33ff */
        /* <DEDUP_REMOVED lines=40> */
.L_x_2798:
[----:B------:R-:W-:Y:S01]  /*241b0*/  IMAD R3, R8, 0x8, R18 ;  /* 0x0000000808037824 */ /* 0x000fe200078e0212 */
[----:B------:R-:W-:Y:S01]  /*241c0*/  SHF.L.U32 R2, R10, 0x1f, RZ ;  /* 0x0000001f0a027819 */ /* 0x000fe200000006ff */
[----:B------:R-:W-:Y:S03]  /*241d0*/  BSSY B3, `(.L_x_2799) ;  /* 0x0000003000037945 */ /* 0x000fe60003800000 */
[----:B------:R-:W1:Y:S02]  /*241e0*/  SYNCS.PHASECHK.TRANS64.TRYWAIT P0, [R3+URZ+0x34840], R2 ;  /* 0x03484002030075a7 */ /* 0x000e64000800017f */
[----:B-1----:R-:W-:Y:S05]  /*241f0*/  @!P0 BRA `(.L_x_2800) ;  /* 0x0000005400408947 */ /* 0x002fea0003800000 */
.L_x_2948:
[----:B------:R-:W-:Y:S05]  /*24200*/  BSYNC B3 ;  /* 0x0000000000037941 */ /* 0x000fea0003800000 */
.L_x_2799:
        /* <DEDUP_REMOVED lines=11> */
.L_x_2802:
[----:B------:R-:W-:Y:S05]  /*242c0*/  BSYNC B3 ;  /* 0x0000000000037941 */ /* 0x000fea0003800000 */
.L_x_2801:
[----:B-1----:R-:W2:Y:S01]  /*242d0*/  LDL R2, [R1+0x20] ;  /* 0x0000200001027983 */ /* 0x002ea20000100800 */
[----:B------:R-:W-:Y:S01]  /*242e0*/  IMAD.MOV.U32 R11, RZ, RZ, RZ ;  /* 0x000000ffff0b7224 */ /* 0x000fe200078e00ff */
[----:B------:R-:W-:Y:S01]  /*242f0*/  UIADD3 UR4, UP0, UR36, 0x370, URZ ;  /* 0x0000037024047890 */ /* 0x000fe2000ff1e03f */
[----:B------:R-:W-:Y:S01]  /*24300*/  IMAD R7, R8, 0xc000, R18 ;  /* 0x0000c00008077824 */ /* 0x000fe200078e0212 */
[----:B------:R-:W-:Y:S01]  /*24310*/  PLOP3.LUT P0, PT, PT, PT, PT, 0x80, 0x0 ;  /* 0x000000000000781c */ /* 0x000fe20003f0f070 */
[----:B------:R-:W-:Y:S01]  /*24320*/  UMOV UR6, 0x0 ;  /* 0x0000000000067882 */ /* 0x000fe20000000000 */
[----:B------:R-:W-:Y:S01]  /*24330*/  R2UR UR10, R11 ;  /* 0x000000000b0a72ca */ /* 0x000fe200000e0000 */
[----:B------:R-:W-:Y:S01]  /*24340*/  VIADD R5, R7, 0x1c400 ;  /* 0x0001c40007057836 */ /* 0x000fe20000000000 */
[----:B------:R-:W-:Y:S01]  /*24350*/  IADD3 R3, R3, 0x34830, RZ ;  /* 0x0003483003037810 */ /* 0x000fe20007ffe0ff */
[----:B------:R-:W-:Y:S01]  /*24360*/  UIADD3.X UR5, URZ, UR37, URZ, UP0, !UPT ;  /* 0x000000253f057290 */ /* 0x000fe200087fe43f */
[----:B------:R-:W-:Y:S01]  /*24370*/  UMOV UR7, 0x14f00000 ;  /* 0x14f0000000077882 */ /* 0x000fe20000000000 */
[----:B--2---:R-:W-:-:S10]  /*24380*/  IMAD R2, R0, 0x80, R2 ;  /* 0x0000008000027824 */ /* 0x004fd400078e0202 */
.L_x_2803:
        /* <DEDUP_REMOVED lines=16> */
.L_x_2804:
        /* <DEDUP_REMOVED lines=15> */
.L_x_2805:
        /* <DEDUP_REMOVED lines=16> */
.L_x_2949:
[----:B------:R-:W-:Y:S05]  /*24680*/  BSYNC B3 ;  /* 0x0000000000037941 */ /* 0x000fea0003800000 */
.L_x_2806:
        /* <DEDUP_REMOVED lines=10> */
.L_x_2808:
[----:B------:R-:W2:Y:S01]  /*24730*/  LDL R3, [R1+0x10] ;  /* 0x0000100001037983 */ /* 0x000ea20000100800 */
[----:B------:R-:W-:Y:S01]  /*24740*/  BSSY B3, `(.L_x_2809) ;  /* 0x0000004000037945 */ /* 0x000fe20003800000 */
[----:B--2---:R-:W-:-:S13]  /*24750*/  LOP3.LUT P0, RZ, R3, 0x8, RZ, 0xc0, !PT ;  /* 0x0000000803ff7812 */ /* 0x004fda000780c0ff */
[----:B------:R-:W-:Y:S05]  /*24760*/  @P0 BRA `(.L_x_2810) ;  /* 0x0000000000040947 */ /* 0x000fea0003800000 */
[----:B------:R-:W-:Y:S01]  /*24770*/  BPT.TRAP 0x1 ;  /* 0x000000040000795c */ /* 0x000fe20000300000 */
.L_x_2810:
[----:B------:R-:W-:Y:S05]  /*24780*/  BSYNC B3 ;  /* 0x0000000000037941 */ /* 0x000fea0003800000 */
.L_x_2809:
        /* <DEDUP_REMOVED lines=10> */
[----:B--2---:R-:W-:-:S02]  /*24830*/  IMAD R3, R3, 0x80, R5 ;  /* 0x0000008003037824 */ /* 0x004fc400078e0205 */
[----:B------:R-:W-:-:S07]  /*24840*/  VIADD R5, R7, 0x400 ;  /* 0x0000040007057836 */ /* 0x000fce0000000000 */
.L_x_2811:
        /* <DEDUP_REMOVED lines=15> */
.L_x_2812:
        /* <DEDUP_REMOVED lines=12> */
.L_x_2797:
[----:B------:R-:W-:Y:S05]  /*24a00*/  BSYNC B1 ;  /* 0x0000000000017941 */ /* 0x000fea0003800000 */
.L_x_2796:
[----:B0-----:R-:W2:Y:S01]  /*24a10*/  LDL.LU R0, [R1+0x48] ;  /* 0x0000480001007983 */ /* 0x001ea20000300800 */
[----:B------:R-:W-:-:S03]  /*24a20*/  IMAD.MOV.U32 R19, RZ, RZ, R8 ;  /* 0x000000ffff137224 */ /* 0x000fc600078e0008 */
[----:B------:R0:W-:Y:S02]  /*24a30*/  STL [R1+0x1c], R10 ;  /* 0x00001c0a01007387 */ /* 0x0001e40000100800 */
[----:B0-2---:R-:W-:-:S07]  /*24a40*/  VIADD R0, R0, 0xfffffffd ;  /* 0xfffffffd00007836 */ /* 0x005fce0000000000 */
.L_x_2795:
[----:B------:R-:W-:Y:S05]  /*24a50*/  BSYNC B2 ;  /* 0x0000000000027941 */ /* 0x000fea0003800000 */
.L_x_2794:
[----:B------:R-:W-:Y:S02]  /*24a60*/  IADD3 R9, R9, -0x2, RZ ;  /* 0xfffffffe09097810 */ /* 0x000fe40007ffe0ff */
[----:B------:R-:W-:-:S04]  /*24a70*/  LOP3.LUT R6, RZ, R6, RZ, 0x33, !PT ;  /* 0x00000006ff067212 */ /* 0x000fc800078e33ff */
[----:B------:R-:W-:-:S13]  /*24a80*/  ISETP.NE.AND P0, PT, R9, R6, PT ;  /* 0x000000060900720c */ /* 0x000fda0003f05270 */
[----:B------:R-:W-:Y:S05]  /*24a90*/  @!P0 BRA `(.L_x_2793) ;  /* 0x0000001400588947 */ /* 0x000fea0003800000 */
[----:B------:R-:W-:-:S07]  /*24aa0*/  IMAD.MOV.U32 R9, RZ, RZ, R17 ;  /* 0x000000ffff097224 */ /* 0x000fce00078e0011 */
.L_x_2847:
        /* <DEDUP_REMOVED lines=35> */
.L_x_2815:
[----:B------:R-:W-:Y:S01]  /*24ce0*/  IMAD R3, R4, 0x8, R18 ;  /* 0x0000000804037824 */ /* 0x000fe200078e0212 */
[----:B------:R-:W-:Y:S01]  /*24cf0*/  SHF.L.U32 R2, R5, 0x1f, RZ ;  /* 0x0000001f05027819 */ /* 0x000fe200000006ff */
[----:B------:R-:W-:Y:S03]  /*24d00*/  BSSY B2, `(.L_x_2816) ;  /* 0x0000003000027945 */ /* 0x000fe60003800000 */
[----:B------:R-:W1:Y:S02]  /*24d10*/  SYNCS.PHASECHK.TRANS64.TRYWAIT P0, [R3+URZ+0x34840], R2 ;  /* 0x03484002030075a7 */ /* 0x000e64000800017f */
[----:B-1----:R-:W-:Y:S05]  /*24d20*/  @!P0 BRA `(.L_x_2817) ;  /* 0x00000048009c8947 */ /* 0x002fea0003800000 */
.L_x_2950:
[----:B------:R-:W-:Y:S05]  /*24d30*/  BSYNC B2 ;  /* 0x0000000000027941 */ /* 0x000fea0003800000 */
.L_x_2816:
[----:B------:R-:W2:Y:S01]  /*24d40*/  S2R R7, SR_TID.X ;  /* 0x0000000000077919 */ /* 0x000ea20000002100 */
[----:B------:R-:W-:Y:S01]  /*24d50*/  BSSY B2, `(.L_x_2818) ;  /* 0x000000a000027945 */ /* 0x000fe20003800000 */
[----:B--2---:R-:W-:-:S04]  /*24d60*/  LOP3.LUT R7, R7, 0x7f, RZ, 0xc0, !PT ;  /* 0x0000007f07077812 */ /* 0x004fc800078ec0ff */
[----:B------:R-:W-:-:S13]  /*24d70*/  ISETP.NE.AND P0, PT, R7, RZ, PT ;  /* 0x000000ff0700720c */ /* 0x000fda0003f05270 */
[----:B------:R-:W-:Y:S05]  /*24d80*/  @P0 BRA `(.L_x_2819) ;  /* 0x0000000000180947 */ /* 0x000fea0003800000 */
[----:B------:R-:W2:Y:S01]  /*24d90*/  LDL R7, [R1+0x10] ;  /* 0x0000100001077983 */ /* 0x000ea20000100800 */
[----:B-1----:R-:W-:-:S04]  /*24da0*/  MOV R2, 0xc000 ;  /* 0x0000c00000027802 */ /* 0x002fc80000000f00 */
[----:B------:R3:W-:Y:S01]  /*24db0*/  SYNCS.ARRIVE.TRANS64 RZ, [R3+URZ+0x34830], R2 ;  /* 0x0348300203ff79a7 */ /* 0x0007e2000800003f */
[----:B--2---:R-:W-:-:S13]  /*24dc0*/  LOP3.LUT P1, RZ, R7, 0x1, RZ, 0xc0, !PT ;  /* 0x0000000107ff7812 */ /* 0x004fda000782c0ff */
[----:B---3--:R-:W-:Y:S05]  /*24dd0*/  @!P1 BRA `(.L_x_2819) ;  /* 0x0000000000049947 */ /* 0x008fea0003800000 */
[----:B------:R-:W-:Y:S01]  /*24de0*/  BPT.TRAP 0x1 ;  /* 0x000000040000795c */ /* 0x000fe20000300000 */
.L_x_2819:
[----:B------:R-:W-:Y:S05]  /*24df0*/  BSYNC B2 ;  /* 0x0000000000027941 */ /* 0x000fea0003800000 */
.L_x_2818:
[----:B-1----:R-:W2:Y:S01]  /*24e00*/  LDL R2, [R1+0x20] ;  /* 0x0000200001027983 */ /* 0x002ea20000100800 */
        /* <DEDUP_REMOVED lines=11> */
.L_x_2820:
        /* <DEDUP_REMOVED lines=16> */
.L_x_2821:
        /* <DEDUP_REMOVED lines=15> */
.L_x_2822:
        /* <DEDUP_REMOVED lines=16> */
.L_x_2951:
[----:B------:R-:W-:Y:S05]  /*251b0*/  BSYNC B2 ;  /* 0x0000000000027941 */ /* 0x000fea0003800000 */
.L_x_2823:
        /* <DEDUP_REMOVED lines=10> */
.L_x_2825:
[----:B------:R-:W2:Y:S01]  /*25260*/  LDL R3, [R1+0x10] ;  /* 0x0000100001037983 */ /* 0x000ea20000100800 */
[----:B------:R-:W-:Y:S01]  /*25270*/  BSSY B2, `(.L_x_2826) ;  /* 0x0000004000027945 */ /* 0x000fe20003800000 */
[----:B--2---:R-:W-:-:S13]  /*25280*/  LOP3.LUT P0, RZ, R3, 0x8, RZ, 0xc0, !PT ;  /* 0x0000000803ff7812 */ /* 0x004fda000780c0ff */
[----:B------:R-:W-:Y:S05]  /*25290*/  @P0 BRA `(.L_x_2827) ;  /* 0x0000000000040947 */ /* 0x000fea0003800000 */
[----:B------:R-:W-:Y:S01]  /*252a0*/  BPT.TRAP 0x1 ;  /* 0x000000040000795c */ /* 0x000fe20000300000 */
.L_x_2827:
[----:B------:R-:W-:Y:S05]  /*252b0*/  BSYNC B2 ;  /* 0x0000000000027941 */ /* 0x000fea0003800000 */
.L_x_2826:
[----:B------:R-:W2:Y:S04]  /*252c0*/  LDL R7, [R1+0x20] ;  /* 0x0000200001077983 */ /* 0x000ea80000100800 */
        /* <DEDUP_REMOVED lines=11> */
.L_x_2828:
        /* <DEDUP_REMOVED lines=15> */
.L_x_2829:
        /* <DEDUP_REMOVED lines=12> */
.L_x_2814:
[----:B------:R-:W-:Y:S05]  /*25530*/  BSYNC B1 ;  /* 0x0000000000017941 */ /* 0x000fea0003800000 */
.L_x_2813:
[----:B------:R-:W2:Y:S01]  /*25540*/  LDL R2, [R1+0x10] ;  /* 0x0000100001027983 */ /* 0x000ea20000100800 */
[----:B------:R-:W-:Y:S01]  /*25550*/  IADD3 R19, R4, 0x1, RZ ;  /* 0x0000000104137810 */ /* 0x000fe20007ffe0ff */
[----:B------:R-:W-:Y:S01]  /*25560*/  BSSY B1, `(.L_x_2830) ;  /* 0x00000a5000017945 */ /* 0x000fe20003800000 */
[----:B0-----:R-:W-:Y:S02]  /*25570*/  VIADD R6, R0, 0xffffffff ;  /* 0xffffffff00067836 */ /* 0x001fe40000000000 */
        /* <DEDUP_REMOVED lines=31> */
.L_x_2832:
[----:B------:R-:W-:Y:S01]  /*25770*/  IMAD R3, R19, 0x8, R18 ;  /* 0x0000000813037824 */ /* 0x000fe200078e0212 */
[----:B------:R-:W-:Y:S01]  /*25780*/  SHF.L.U32 R2, R10, 0x1f, RZ ;  /* 0x0000001f0a027819 */ /* 0x000fe200000006ff */
[----:B------:R-:W-:Y:S03]  /*25790*/  BSSY B2, `(.L_x_2833) ;  /* 0x0000003000027945 */ /* 0x000fe60003800000 */
[----:B------:R-:W2:Y:S02]  /*257a0*/  SYNCS.PHASECHK.TRANS64.TRYWAIT P0, [R3+URZ+0x34840], R2 ;  /* 0x03484002030075a7 */ /* 0x000ea4000800017f */
[----:B--2---:R-:W-:Y:S05]  /*257b0*/  @!P0 BRA `(.L_x_2834) ;  /* 0x0000004000208947 */ /* 0x004fea0003800000 */
.L_x_2952:
[----:B------:R-:W-:Y:S05]  /*257c0*/  BSYNC B2 ;  /* 0x0000000000027941 */ /* 0x000fea0003800000 */
.L_x_2833:
[----:B-1----:R-:W1:Y:S01]  /*257d0*/  S2R R8, SR_TID.X ;  /* 0x0000000000087919 */ /* 0x002e620000002100 */
[----:B------:R-:W-:Y:S01]  /*257e0*/  BSSY B2, `(.L_x_2835) ;  /* 0x000000a000027945 */ /* 0x000fe20003800000 */
[----:B-1----:R-:W-:-:S04]  /*257f0*/  LOP3.LUT R8, R8, 0x7f, RZ, 0xc0, !PT ;  /* 0x0000007f08087812 */ /* 0x002fc800078ec0ff */
[----:B------:R-:W-:-:S13]  /*25800*/  ISETP.NE.AND P0, PT, R8, RZ, PT ;  /* 0x000000ff0800720c */ /* 0x000fda0003f05270 */
[----:B------:R-:W-:Y:S05]  /*25810*/  @P0 BRA `(.L_x_2836) ;  /* 0x0000000000180947 */ /* 0x000fea0003800000 */
[----:B------:R-:W3:Y:S01]  /*25820*/  LDL R8, [R1+0x10] ;  /* 0x0000100001087983 */ /* 0x000ee20000100800 */
[----:B--2---:R-:W-:-:S04]  /*25830*/  IMAD.MOV.U32 R2, RZ, RZ, 0xc000 ;  /* 0x0000c000ff027424 */ /* 0x004fc800078e00ff */
[----:B------:R1:W-:Y:S01]  /*25840*/  SYNCS.ARRIVE.TRANS64 RZ, [R3+URZ+0x34830], R2 ;  /* 0x0348300203ff79a7 */ /* 0x0003e2000800003f */
[----:B---3--:R-:W-:-:S13]  /*25850*/  LOP3.LUT P1, RZ, R8, 0x1, RZ, 0xc0, !PT ;  /* 0x0000000108ff7812 */ /* 0x008fda000782c0ff */
[----:B-1----:R-:W-:Y:S05]  /*25860*/  @!P1 BRA `(.L_x_2836) ;  /* 0x0000000000049947 */ /* 0x002fea0003800000 */
[----:B------:R-:W-:Y:S01]  /*25870*/  BPT.TRAP 0x1 ;  /* 0x000000040000795c */ /* 0x000fe20000300000 */
.L_x_2836:
[----:B------:R-:W-:Y:S05]  /*25880*/  BSYNC B2 ;  /* 0x0000000000027941 */ /* 0x000fea0003800000 */
.L_x_2835:
[----:B--2---:R-:W2:Y:S01]  /*25890*/  LDL R2, [R1+0x20] ;  /* 0x0000200001027983 */ /* 0x004ea20000100800 */
[----:B------:R-:W-:Y:S01]  /*258a0*/  MOV R11, RZ ;  /* 0x000000ff000b7202 */ /* 0x000fe20000000f00 */
[----:B------:R-:W-:Y:S01]  /*258b0*/  IMAD R8, R19, 0xc000, R18 ;  /* 0x0000c00013087824 */ /* 0x000fe200078e0212 */
[----:B------:R-:W-:Y:S01]  /*258c0*/  UIADD3 UR4, UP0, UR36, 0x370, URZ ;  /* 0x0000037024047890 */ /* 0x000fe2000ff1e03f */
[----:B------:R-:W-:Y:S01]  /*258d0*/  PLOP3.LUT P0, PT, PT, PT, PT, 0x80, 0x0 ;  /* 0x000000000000781c */ /* 0x000fe20003f0f070 */
[----:B------:R-:W-:Y:S01]  /*258e0*/  VIADD R3, R3, 0x34830 ;  /* 0x0003483003037836 */ /* 0x000fe20000000000 */
[----:B------:R-:W-:Y:S01]  /*258f0*/  R2UR UR10, R11 ;  /* 0x000000000b0a72ca */ /* 0x000fe200000e0000 */
[----:B0-----:R-:W-:Y:S01]  /*25900*/  VIADD R10, R8, 0x1c400 ;  /* 0x0001c400080a7836 */ /* 0x001fe20000000000 */
[----:B------:R-:W-:Y:S01]  /*25910*/  UIADD3.X UR5, URZ, UR37, URZ, UP0, !UPT ;  /* 0x000000253f057290 */ /* 0x000fe200087fe43f */
[----:B------:R-:W-:Y:S01]  /*25920*/  UMOV UR6, 0x0 ;  /* 0x0000000000067882 */ /* 0x000fe20000000000 */
[----:B------:R-:W-:Y:S01]  /*25930*/  UMOV UR7, 0x14f00000 ;  /* 0x14f0000000077882 */ /* 0x000fe20000000000 */
[----:B--2---:R-:W-:-:S10]  /*25940*/  IMAD R2, R7, 0x80, R2 ;  /* 0x0000008007027824 */ /* 0x004fd400078e0202 */
.L_x_2837:
        /* <DEDUP_REMOVED lines=16> */
.L_x_2838:
        /* <DEDUP_REMOVED lines=15> */
.L_x_2839:
        /* <DEDUP_REMOVED lines=15> */
.L_x_2953:
[----:B------:R-:W-:Y:S05]  /*25c30*/  BSYNC B2 ;  /* 0x0000000000027941 */ /* 0x000fea0003800000 */
.L_x_2840:
        /* <DEDUP_REMOVED lines=10> */
.L_x_2842:
[----:B------:R-:W2:Y:S01]  /*25ce0*/  LDL R3, [R1+0x10] ;  /* 0x0000100001037983 */ /* 0x000ea20000100800 */
[----:B------:R-:W-:Y:S01]  /*25cf0*/  BSSY B2, `(.L_x_2843) ;  /* 0x0000004000027945 */ /* 0x000fe20003800000 */
[----:B--2---:R-:W-:-:S13]  /*25d00*/  LOP3.LUT P0, RZ, R3, 0x8, RZ, 0xc0, !PT ;  /* 0x0000000803ff7812 */ /* 0x004fda000780c0ff */
[----:B------:R-:W-:Y:S05]  /*25d10*/  @P0 BRA `(.L_x_2844) ;  /* 0x0000000000040947 */ /* 0x000fea0003800000 */
[----:B------:R-:W-:Y:S01]  /*25d20*/  BPT.TRAP 0x1 ;  /* 0x000000040000795c */ /* 0x000fe20000300000 */
.L_x_2844:
[----:B------:R-:W-:Y:S05]  /*25d30*/  BSYNC B2 ;  /* 0x0000000000027941 */ /* 0x000fea0003800000 */
.L_x_2843:
        /* <DEDUP_REMOVED lines=10> */
[----:B--2---:R-:W-:Y:S01]  /*25de0*/  IMAD R3, R3, 0x80, R5 ;  /* 0x0000008003037824 */ /* 0x004fe200078e0205 */
[----:B------:R-:W-:-:S09]  /*25df0*/  IADD3 R5, R4, 0x400, RZ ;  /* 0x0000040004057810 */ /* 0x000fd20007ffe0ff */
.L_x_2845:
        /* <DEDUP_REMOVED lines=15> */
.L_x_2846:
        /* <DEDUP_REMOVED lines=12> */
.L_x_2831:
[----:B------:R-:W-:Y:S05]  /*25fb0*/  BSYNC B1 ;  /* 0x0000000000017941 */ /* 0x000fea0003800000 */
.L_x_2830:
[----:B------:R-:W2:Y:S01]  /*25fc0*/  LDL R2, [R1+0x34] ;  /* 0x0000340001027983 */ /* 0x000ea20000100800 */
[----:B------:R-:W-:Y:S02]  /*25fd0*/  IADD3 R0, R0, -0x2, RZ ;  /* 0xfffffffe00007810 */ /* 0x000fe40007ffe0ff */
[----:B--2---:R-:W-:-:S13]  /*25fe0*/  ISETP.GT.AND P0, PT, R6, R2, PT ;  /* 0x000000020600720c */ /* 0x004fda0003f04270 */
[----:B------:R-:W-:Y:S05]  /*25ff0*/  @P0 BRA `(.L_x_2847) ;  /* 0xffffffe800ac0947 */ /* 0x000fea000383ffff */
.L_x_2793:
[----:B------:R-:W-:Y:S05]  /*26000*/  BSYNC B0 ;  /* 0x0000000000007941 */ /* 0x000fea0003800000 */
.L_x_2792:
        /* <DEDUP_REMOVED lines=18> */
.L_x_2849:
[----:B------:R-:W-:Y:S05]  /*26130*/  BSYNC B0 ;  /* 0x0000000000007941 */ /* 0x000fea0003800000 */
.L_x_2848:
        /* <DEDUP_REMOVED lines=10> */
.L_x_2954:
[----:B------:R-:W-:Y:S05]  /*261e0*/  BSYNC B1 ;  /* 0x0000000000017941 */ /* 0x000fea0003800000 */
.L_x_2852:
[----:B------:R-:W4:Y:S01]  /*261f0*/  S2R R3, SR_TID.X ;  /* 0x0000000000037919 */ /* 0x000f220000002100 */
[----:B------:R-:W-:-:S04]  /*26200*/  UPRMT UR4, UR38, 0x9910, URZ ;  /* 0x0000991026047896 */ /* 0x000fc8000800003f */
[----:B------:R-:W-:Y:S01]  /*26210*/  UISETP.NE.AND UP0, UPT, UR4, 0x2, UPT ;  /* 0x000000020400788c */ /* 0x000fe2000bf05270 */
[----:B----4-:R-:W-:-:S04]  /*26220*/  LOP3.LUT R3, R3, 0x7f, RZ, 0xc0, !PT ;  /* 0x0000007f03037812 */ /* 0x010fc800078ec0ff */
[----:B------:R-:W-:-:S13]  /*26230*/  ISETP.NE.AND P0, PT, R3, RZ, PT ;  /* 0x000000ff0300720c */ /* 0x000fda0003f05270 */
[----:B---3--:R-:W-:-:S04]  /*26240*/  @!P0 IMAD.MOV.U32 R2, RZ, RZ, 0x8000 ;  /* 0x00008000ff028424 */ /* 0x008fc800078e00ff */
[----:B------:R3:W-:Y:S01]  /*26250*/  @!P0 SYNCS.ARRIVE.TRANS64 RZ, [R0+URZ+0x34850], R2 ;  /* 0x0348500200ff89a7 */ /* 0x0007e2000800003f */
[----:B------:R-:W-:-:S13]  /*26260*/  PLOP3.LUT P0, PT, PT, PT, UP0, 0x80, 0x0 ;  /* 0x000000000000781c */ /* 0x000fda0003f0f008 */
[----:B---3--:R-:W-:Y:S05]  /*26270*/  @P0 BRA `(.L_x_2854) ;  /* 0x0000000000040947 */ /* 0x008fea0003800000 */
[----:B------:R-:W-:Y:S01]  /*26280*/  BPT.TRAP 0x1 ;  /* 0x000000040000795c */ /* 0x000fe20000300000 */
.L_x_2854:
[----:B------:R-:W3:Y:S01]  /*26290*/  LDL R2, [R1+0x10] ;  /* 0x0000100001027983 */ /* 0x000ee20000100800 */
[----:B------:R-:W-:Y:S01]  /*262a0*/  BSSY B1, `(.L_x_2855) ;  /* 0x0000004000017945 */ /* 0x000fe20003800000 */
[----:B---3--:R-:W-:-:S13]  /*262b0*/  LOP3.LUT P0, RZ, R2, 0x8, RZ, 0xc0, !PT ;  /* 0x0000000802ff7812 */ /* 0x008fda000780c0ff */
[----:B------:R-:W-:Y:S05]  /*262c0*/  @P0 BRA `(.L_x_2856) ;  /* 0x0000000000040947 */ /* 0x000fea0003800000 */
[----:B------:R-:W-:Y:S01]  /*262d0*/  BPT.TRAP 0x1 ;  /* 0x000000040000795c */ /* 0x000fe20000300000 */
.L_x_2856:
[----:B------:R-:W-:Y:S05]  /*262e0*/  BSYNC B1 ;  /* 0x0000000000017941 */ /* 0x000fea0003800000 */
.L_x_2855:
[----:B------:R-:W3:Y:S04]  /*262f0*/  LDL.LU R3, [R1+0x20] ;  /* 0x0000200001037983 */ /* 0x000ee80000300800 */
[----:B------:R-:W3:Y:S01]  /*26300*/  LDL.LU R2, [R1+0x8] ;  /* 0x0000080001027983 */ /* 0x000ee20000300800 */
[----:B------:R-:W-:Y:S01]  /*26310*/  UIADD3 UR4, UP0, UR36, 0x470, URZ ;  /* 0x0000047024047890 */ /* 0x000fe2000ff1e03f */
[----:B------:R-:W-:Y:S01]  /*26320*/  PLOP3.LUT P0, PT, PT, PT, PT, 0x80, 0x0 ;  /* 0x000000000000781c */ /* 0x000fe20003f0f070 */
[----:B------:R-:W-:Y:S01]  /*26330*/  VIADD R0, R0, 0x34850 ;  /* 0x0003485000007836 */ /* 0x000fe20000000000 */
[----:B------:R-:W-:Y:S01]  /*26340*/  UMOV UR6, 0x0 ;  /* 0x0000000000067882 */ /* 0x000fe20000000000 */
[----:B------:R-:W-:Y:S01]  /*26350*/  UIADD3.X UR5, URZ, UR37, URZ, UP0, !UPT ;  /* 0x000000253f057290 */ /* 0x000fe200087fe43f */
[----:B------:R-:W-:Y:S01]  /*26360*/  UMOV UR7, 0x14f00000 ;  /* 0x14f0000000077882 */ /* 0x000fe20000000000 */
[----:B------:R-:W-:Y:S01]  /*26370*/  UMOV UR10, URZ ;  /* 0x0000003f000a7c82 */ /* 0x000fe20008000000 */
[----:B---3--:R-:W-:Y:S01]  /*26380*/  LEA R3, R2, R3, 0x7 ;  /* 0x0000000302037211 */ /* 0x008fe200078e38ff */
[----:B------:R-:W-:-:S05]  /*26390*/  IMAD R2, R19, 0x8000, R18 ;  /* 0x0000800013027824 */ /* 0x000fca00078e0212 */
[----:B------:R-:W-:-:S07]  /*263a0*/  IADD3 R4, R2, 0x400, RZ ;  /* 0x0000040002047810 */ /* 0x000fce0007ffe0ff */
.L_x_2857:
        /* <DEDUP_REMOVED lines=15> */
.L_x_2858:
        /* <DEDUP_REMOVED lines=10> */
.L_x_2851:
[----:B------:R-:W-:Y:S05]  /*26540*/  BSYNC B0 ;  /* 0x0000000000007941 */ /* 0x000fea0003800000 */
.L_x_2850:
[----:B------:R-:W3:Y:S01]  /*26550*/  LDL.LU R4, [R1+0x1c] ;  /* 0x00001c0001047983 */ /* 0x000ee20000300800 */
[----:B------:R-:W-:-:S05]  /*26560*/  VIADD R19, R19, 0x1 ;  /* 0x0000000113137836 */ /* 0x000fca0000000000 */
[----:B------:R-:W-:-:S04]  /*26570*/  ISETP.NE.AND P0, PT, R19, 0x2, PT ;  /* 0x000000021300780c */ /* 0x000fc80003f05270 */
[----:B------:R-:W-:Y:S02]  /*26580*/  SEL R0, RZ, 0x1, P0 ;  /* 0x00000001ff007807 */ /* 0x000fe40000000000 */
[----:B------:R-:W-:Y:S02]  /*26590*/  SEL R19, R19, RZ, P0 ;  /* 0x000000ff13137207 */ /* 0x000fe40000000000 */
[----:B---3--:R-:W-:-:S05]  /*265a0*/  LOP3.LUT R4, R4, R0, RZ, 0x3c, !PT ;  /* 0x0000000004047212 */ /* 0x008fca00078e3cff */
[----:B------:R3:W-:Y:S02]  /*265b0*/  STL [R1+0x1c], R4 ;  /* 0x00001c0401007387 */ /* 0x0007e40000100800 */
.L_x_2772:
[----:B------:R-:W-:Y:S05]  /*265c0*/  BSYNC B7 ;  /* 0x0000000000077941 */ /* 0x000fea0003800000 */
.L_x_2770:
[----:B0-----:R-:W5:Y:S02]  /*265d0*/  LDL R10, [R1+0x10] ;  /* 0x00001000010a7983 */ /* 0x001f640000100800 */
[----:B-----5:R-:W-:-:S13]  /*265e0*/  LOP3.LUT P0, RZ, R10, 0x10, RZ, 0xc0, !PT ;  /* 0x000000100aff7812 */ /* 0x020fda000780c0ff */
[----:B------:R-:W-:Y:S05]  /*265f0*/  @!P0 BRA `(.L_x_2859) ;  /* 0x00000000002c8947 */ /* 0x000fea0003800000 */
[----:B------:R-:W-:Y:S05]  /*26600*/  WARPSYNC.ALL ;  /* 0x0000000000007948 */ /* 0x000fea0003800000 */
[----:B------:R-:W0:Y:S08]  /*26610*/  S2UR UR5, SR_CgaCtaId ;  /* 0x00000000000579c3 */ /* 0x000e300000008800 */
[----:B------:R-:W-:Y:S06]  /*26620*/  BAR.SYNC.DEFER_BLOCKING 0x5, 0x180 ;  /* 0x0146000000007b1d */ /* 0x000fec0000010000 */
[----:B------:R-:W-:-:S02]  /*26630*/  UMOV UR4, 0x400 ;  /* 0x0000040000047882 */ /* 0x000fc40000000000 */
[----:B0-----:R-:W-:-:S06]  /*26640*/  ULEA UR4, UR5, UR4, 0x18 ;  /* 0x0000000405047291 */ /* 0x001fcc000f8ec03f */
[----:B------:R-:W-:-:S05]  /*26650*/  MOV R18, UR4 ;  /* 0x0000000400127c02 */ /* 0x000fca0008000f00 */
[----:B-123--:R-:W0:Y:S04]  /*26660*/  LDS.128 R4, [R18+0x348d0] ;  /* 0x0348d00012047984 */ /* 0x00ee280000000c00 */
[----:B0-----:R1:W-:Y:S04]  /*26670*/  STL.64 [R1], R4 ;  /* 0x0000000401007387 */ /* 0x0013e80000100a00 */
[----:B------:R1:W-:Y:S01]  /*26680*/  STL.64 [R1+0x8], R6 ;  /* 0x0000080601007387 */ /* 0x0003e20000100a00 */
[----:B------:R-:W-:Y:S06]  /*26690*/  BAR.ARV 0x4, 0x180 ;  /* 0x0106000000007b1d */ /* 0x000fec0000002000 */
[----:B------:R-:W-:Y:S05]  /*266a0*/  BRA `(.L_x_2860) ;  /* 0x0000001000307947 */ /* 0x000fea0003800000 */
.L_x_2859:
[----:B------:R-:W5:Y:S01]  /*266b0*/  LDL R16, [R1+0x2c] ;  /* 0x00002c0001107983 */ /* 0x000f620000100800 */
[----:B------:R-:W-:Y:S01]  /*266c0*/  UMOV UR4, 0xffffffff ;  /* 0xffffffff00047882 */ /* 0x000fe20000000000 */
[----:B-----5:R-:W-:Y:S02]  /*266d0*/  ISETP.NE.AND P5, PT, R16, 0x1f, PT ;  /* 0x0000001f1000780c */ /* 0x020fe40003fa5270 */
[----:B------:R-:W-:Y:S11]  /*266e0*/  BRA.DIV UR4, `(.L_x_2861) ;  /* 0x0000003204907947 */ /* 0x000ff6000b800000 */
[----:B------:R-:W4:Y:S01]  /*266f0*/  LDL R3, [R1+0xc] ;  /* 0x00000c0001037983 */ /* 0x000f220000100800 */
[----:B------:R-:W-:-:S03]  /*26700*/  ULDC UR4, c[0x0][0xc3c] ;  /* 0x00030f0000047ab9 */ /* 0x000fc60000000800 */
[----:B------:R-:W5:Y:S01]  /*26710*/  LDL.LU R2, [R1] ;  /* 0x0000000001027983 */ /* 0x000f620000300800 */
[----:B------:R-:W-:Y:S01]  /*26720*/  LOP3.LUT P4, RZ, R10, 0x1, RZ, 0xc0, !PT ;  /* 0x000000010aff7812 */ /* 0x000fe2000788c0ff */
[----:B----4-:R-:W-:Y:S02]  /*26730*/  IMAD.IADD R0, R3, 0x1, R16 ;  /* 0x0000000103007824 */ /* 0x010fe400078e0210 */
[----:B-----5:R-:W-:-:S03]  /*26740*/  IMAD.MOV.U32 R10, RZ, RZ, R2 ;  /* 0x000000ffff0a7224 */ /* 0x020fc600078e0002 */
[----:B------:R-:W-:-:S13]  /*26750*/  ISETP.GE.OR P0, PT, R0, UR4, !P5 ;  /* 0x0000000400007c0c */ /* 0x000fda000ef06670 */
[----:B------:R-:W0:Y:S08]  /*26760*/  @!P0 LDC.64 R2, c[0x0][0xc80] ;  /* 0x00032000ff028b82 */ /* 0x000e300000000a00 */
[----:B-1----:R-:W1:Y:S01]  /*26770*/  @!P0 LDC.64 R6, c[0x0][0xc78] ;  /* 0x00031e00ff068b82 */ /* 0x002e620000000a00 */
[----:B0-----:R-:W-:-:S05]  /*26780*/  @!P0 IMAD.WIDE R2, R0, 0x4, R2 ;  /* 0x0000000400028825 */ /* 0x001fca00078e0202 */
[----:B------:R1:W4:Y:S02]  /*26790*/  @!P0 LDG.E R8, desc[UR60][R2.64] ;  /* 0x0000003c02088981 */ /* 0x000324000c1e1900 */
[----:B-1----:R-:W-:-:S06]  /*267a0*/  @!P0 IMAD.WIDE R2, R0, 0x4, R6 ;  /* 0x0000000400028825 */ /* 0x002fcc00078e0206 */
[----:B------:R-:W5:Y:S01]  /*267b0*/  @!P0 LDG.E R2, desc[UR60][R2.64] ;  /* 0x0000003c02028981 */ /* 0x000f62000c1e1900 */
[----:B------:R-:W-:Y:S01]  /*267c0*/  IMAD.MOV.U32 R6, RZ, RZ, RZ ;  /* 0x000000ffff067224 */ /* 0x000fe200078e00ff */
[----:B---3--:R-:W-:Y:S02]  /*267d0*/  MOV R4, RZ ;  /* 0x000000ff00047202 */ /* 0x008fe40000000f00 */
[C---:B------:R-:W-:Y:S01]  /*267e0*/  ISETP.GE.U32.AND P1, PT, R16.reuse, 0x4, PT ;  /* 0x000000041000780c */ /* 0x040fe20003f26070 */
[----:B--2---:R-:W-:Y:S01]  /*267f0*/  SHFL.IDX PT, R5, R10, RZ, 0x1f ;  /* 0x00001fff0a057589 */ /* 0x004fe200000e0000 */
[C---:B------:R-:W-:Y:S02]  /*26800*/  ISETP.GE.U32.AND P2, PT, R16.reuse, 0x8, PT ;  /* 0x000000081000780c */ /* 0x040fe40003f46070 */
[----:B------:R-:W-:Y:S01]  /*26810*/  ISETP.GE.U32.AND P3, PT, R16, 0x10, PT ;  /* 0x000000101000780c */ /* 0x000fe20003f66070 */
[----:B------:R-:W-:Y:S01]  /*26820*/  SHFL.IDX PT, R0, R10, 0x1, 0x1f ;  /* 0x00201f000a007f89 */ /* 0x000fe200000e0000 */
[----:B----4-:R-:W-:Y:S01]  /*26830*/  @!P0 IMAD.MOV.U32 R4, RZ, RZ, R8 ;  /* 0x000000ffff048224 */ /* 0x010fe200078e0008 */
[----:B------:R-:W-:-:S02]  /*26840*/  MOV R8, RZ ;  /* 0x000000ff00087202 */ /* 0x000fc40000000f00 */
[----:B-----5:R-:W-:Y:S02]  /*26850*/  @!P0 MOV R6, R2 ;  /* 0x0000000200068202 */ /* 0x020fe40000000f00 */
        /* <DEDUP_REMOVED lines=17> */
[----:B------:R0:W1:Y:S02]  /*26970*/  SHFL.IDX PT, R9, R7, 0x1f, 0x1f ;  /* 0x03e01f0007097f89 */ /* 0x00006400000e0000 */
.L_x_2964:
[----:B------:R-:W-:Y:S02]  /*26980*/  ULDC UR4, c[0x0][0xc38] ;  /* 0x00030e0000047ab9 */ /* 0x000fe40000000800 */
[----:B------:R-:W-:-:S04]  /*26990*/  IMAD.U32 R2, RZ, RZ, UR4 ;  /* 0x00000004ff027e24 */ /* 0x000fc8000f8e00ff */
[----:B-1----:R-:W-:-:S04]  /*269a0*/  IMAD R9, R9, R2, RZ ;  /* 0x0000000209097224 */ /* 0x002fc800078e02ff */
[----:B------:R-:W-:-:S05]  /*269b0*/  IMAD.IADD R0, R0, 0x1, R9 ;  /* 0x0000000100007824 */ /* 0x000fca00078e0209 */
[----:B------:R-:W-:-:S13]  /*269c0*/  ISETP.GT.AND P4, PT, R0, R5, PT ;  /* 0x000000050000720c */ /* 0x000fda0003f84270 */
[----:B------:R-:W-:Y:S05]  /*269d0*/  @P4 BRA `(.L_x_2862) ;  /* 0x0000000000b04947 */ /* 0x000fea0003800000 */
.L_x_2865:
[----:B------:R-:W2:Y:S01]  /*269e0*/  LDL.LU R3, [R1+0xc] ;  /* 0x00000c0001037983 */ /* 0x000ea20000300800 */
[----:B------:R-:W1:Y:S01]  /*269f0*/  LDC R2, c[0x0][0xc3c] ;  /* 0x00030f00ff027b82 */ /* 0x000e620000000800 */
[----:B--2---:R-:W-:-:S04]  /*26a00*/  IADD3 R3, R3, 0x1f, RZ ;  /* 0x0000001f03037810 */ /* 0x004fc80007ffe0ff */
[----:B-1----:R-:W-:-:S13]  /*26a10*/  ISETP.GE.AND P4, PT, R3, R2, PT ;  /* 0x000000020300720c */ /* 0x002fda0003f86270 */
[----:B------:R-:W-:Y:S05]  /*26a20*/  @P4 BRA `(.L_x_2863) ;  /* 0x0000000800ec4947 */ /* 0x000fea0003800000 */
[----:B------:R-:W2:Y:S04]  /*26a30*/  LDL R4, [R1+0x2c] ;  /* 0x00002c0001047983 */ /* 0x000ea80000100800 */
[----:B------:R1:W-:Y:S01]  /*26a40*/  STL [R1+0xc], R3 ;  /* 0x00000c0301007387 */ /* 0x0003e20000100800 */
[----:B--2---:R-:W-:Y:S02]  /*26a50*/  IMAD.IADD R6, R3, 0x1, R4 ;  /* 0x0000000103067824 */ /* 0x004fe400078e0204 */
[----:B------:R-:W-:-:S03]  /*26a60*/  IMAD.MOV.U32 R4, RZ, RZ, RZ ;  /* 0x000000ffff047224 */ /* 0x000fc600078e00ff */
[----:B------:R-:W-:-:S13]  /*26a70*/  ISETP.GE.OR P4, PT, R6, R2, !P5 ;  /* 0x000000020600720c */ /* 0x000fda0006f86670 */
[----:B-1----:R-:W1:Y:S02]  /*26a80*/  @!P4 LDC.64 R2, c[0x0][0xc80] ;  /* 0x00032000ff02cb82 */ /* 0x002e640000000a00 */
[----:B-1----:R-:W-:-:S05]  /*26a90*/  @!P4 IMAD.WIDE R2, R6, 0x4, R2 ;  /* 0x000000040602c825 */ /* 0x002fca00078e0202 */
[----:B------:R1:W2:Y:S02]  /*26aa0*/  @!P4 LDG.E R4, desc[UR60][R2.64] ;  /* 0x0000003c0204c981 */ /* 0x0002a4000c1e1900 */
[----:B-1----:R-:W1:Y:S02]  /*26ab0*/  @!P4 LDC.64 R2, c[0x0][0xc78] ;  /* 0x00031e00ff02cb82 */ /* 0x002e640000000a00 */
[----:B-1----:R-:W-:Y:S01]  /*26ac0*/  @!P4 IMAD.WIDE R2, R6, 0x4, R2 ;  /* 0x000000040602c825 */ /* 0x002fe200078e0202 */
[----:B------:R-:W-:-:S06]  /*26ad0*/  MOV R6, RZ ;  /* 0x000000ff00067202 */ /* 0x000fcc0000000f00 */
        /* <DEDUP_REMOVED lines=20> */
[----:B0-----:R-:W-:-:S05]  /*26c20*/  IMAD.IADD R7, R2, 0x1, R3 ;  /* 0x0000000102077824 */ /* 0x001fca00078e0203 */
[----:B------:R0:W1:Y:S02]  /*26c30*/  SHFL.IDX PT, R9, R7, 0x1f, 0x1f ;  /* 0x03e01f0007097f89 */ /* 0x00006400000e0000 */
.L_x_2972:
[----:B------:R-:W-:Y:S02]  /*26c40*/  ULDC UR4, c[0x0][0xc38] ;  /* 0x00030e0000047ab9 */ /* 0x000fe40000000800 */
[----:B------:R-:W-:-:S05]  /*26c50*/  MOV R2, UR4 ;  /* 0x0000000400027c02 */ /* 0x000fca0008000f00 */
[----:B-1----:R-:W-:-:S04]  /*26c60*/  IMAD R9, R9, R2, RZ ;  /* 0x0000000209097224 */ /* 0x002fc800078e02ff */
[----:B------:R-:W-:-:S05]  /*26c70*/  IMAD.IADD R0, R9, 0x1, R0 ;  /* 0x0000000109007824 */ /* 0x000fca00078e0200 */
[----:B------:R-:W-:-:S13]  /*26c80*/  ISETP.GT.AND P4, PT, R0, R5, PT ;  /* 0x000000050000720c */ /* 0x000fda0003f84270 */
[----:B------:R-:W-:Y:S05]  /*26c90*/  @!P4 BRA `(.L_x_2865) ;  /* 0xfffffffc0050c947 */ /* 0x000fea000383ffff */
.L_x_2862:
        /* <DEDUP_REMOVED lines=10> */
[----:B--2---:R-:W-:-:S05]  /*26d40*/  IADD3 R10, R3, R10, RZ ;  /* 0x0000000a030a7210 */ /* 0x004fca0007ffe0ff */
[----:B---34-:R1:W-:Y:S02]  /*26d50*/  STL [R1+0xc], R10 ;  /* 0x00000c0a01007387 */ /* 0x0183e40000100800 */
.L_x_2977:
[----:B------:R-:W-:-:S13]  /*26d60*/  ISETP.NE.AND P0, PT, R0, RZ, PT ;  /* 0x000000ff0000720c */ /* 0x000fda0003f05270 */
[----:B------:R-:W-:Y:S05]  /*26d70*/  @!P0 BRA `(.L_x_2867) ;  /* 0x0000000000148947 */ /* 0x000fea0003800000 */
[----:B------:R-:W-:Y:S01]  /*26d80*/  UMOV UR4, 0xffffffff ;  /* 0xffffffff00047882 */ /* 0x000fe20000000000 */
[----:B-1----:R-:W-:Y:S02]  /*26d90*/  VIADD R3, R3, 0xffffffff ;  /* 0xffffffff03037836 */ /* 0x002fe40000000000 */
[----:B------:R-:W-:Y:S05]  /*26da0*/  BRA.DIV UR4, `(.L_x_2868) ;  /* 0x0000003604887947 */ /* 0x000fea000b800000 */
[----:B------:R1:W2:Y:S02]  /*26db0*/  SHFL.IDX PT, R3, R7, R3, 0x1f ;  /* 0x00001f0307037589 */ /* 0x0002a400000e0000 */
.L_x_2980:
[----:B--2---:R-:W-:-:S07]  /*26dc0*/  IMAD.MOV.U32 R8, RZ, RZ, R3 ;  /* 0x000000ffff087224 */ /* 0x004fce00078e0003 */
.L_x_2867:
[----:B------:R-:W-:Y:S01]  /*26dd0*/  ISETP.NE.AND P0, PT, R6, 0x1, PT ;  /* 0x000000010600780c */ /* 0x000fe20003f05270 */
[----:B------:R-:W-:-:S05]  /*26de0*/  IMAD R0, R8, R2, R9 ;  /* 0x0000000208007224 */ /* 0x000fca00078e0209 */
[----:B------:R2:W-:Y:S02]  /*26df0*/  STL [R1], R0 ;  /* 0x0000000001007387 */ /* 0x0005e40000100800 */
[----:B--2---:R-:W-:-:S05]  /*26e00*/  IADD3 R0, R5, -R0, RZ ;  /* 0x8000000005007210 */ /* 0x004fca0007ffe0ff */
[----:B------:R-:W-:Y:S05]  /*26e10*/  @!P0 BRA `(.L_x_2869) ;  /* 0x0000000000e48947 */ /* 0x000fea0003800000 */
[----:B------:R-:W-:-:S04]  /*26e20*/  IABS R5, R4 ;  /* 0x0000000400057213 */ /* 0x000fc80000000000 */
[----:B------:R-:W2:Y:S08]  /*26e30*/  I2F.RP R2, R5 ;  /* 0x0000000500027306 */ /* 0x000eb00000209400 */
[----:B--2---:R-:W2:Y:S02]  /*26e40*/  MUFU.RCP R2, R2 ;  /* 0x0000000200027308 */ /* 0x004ea40000001000 */
[----:B--2---:R-:W-:-:S06]  /*26e50*/  VIADD R2, R2, 0xffffffe ;  /* 0x0ffffffe02027836 */ /* 0x004fcc0000000000 */
[----:B-1----:R-:W1:Y:S02]  /*26e60*/  F2I.FTZ.U32.TRUNC.NTZ R3, R2 ;  /* 0x0000000200037305 */ /* 0x002e64000021f000 */
[----:B-1----:R-:W-:-:S04]  /*26e70*/  IMAD.MOV R2, RZ, RZ, -R3 ;  /* 0x000000ffff027224 */ /* 0x002fc800078e0a03 */
[----:B------:R-:W-:Y:S01]  /*26e80*/  IMAD R8, R2, R5, RZ ;  /* 0x0000000502087224 */ /* 0x000fe200078e02ff */
[----:B------:R-:W-:-:S05]  /*26e90*/  MOV R2, RZ ;  /* 0x000000ff00027202 */ /* 0x000fca0000000f00 */
[----:B------:R-:W-:Y:S01]  /*26ea0*/  IMAD.HI.U32 R8, R3, R8, R2 ;  /* 0x0000000803087227 */ /* 0x000fe200078e0002 */
[----:B------:R-:W-:Y:S02]  /*26eb0*/  IABS R2, R0 ;  /* 0x0000000000027213 */ /* 0x000fe40000000000 */
[----:B------:R-:W-:-:S03]  /*26ec0*/  IABS R3, R4 ;  /* 0x0000000400037213 */ /* 0x000fc60000000000 */
[----:B------:R-:W-:-:S04]  /*26ed0*/  IMAD.HI.U32 R8, R8, R2, RZ ;  /* 0x0000000208087227 */ /* 0x000fc800078e00ff */
[----:B------:R-:W-:-:S04]  /*26ee0*/  IMAD.MOV R3, RZ, RZ, -R3 ;  /* 0x000000ffff037224 */ /* 0x000fc800078e0a03 */
[----:B------:R-:W-:-:S05]  /*26ef0*/  IMAD R2, R8, R3, R2 ;  /* 0x0000000308027224 */ /* 0x000fca00078e0202 */
[----:B------:R-:W-:-:S13]  /*26f00*/  ISETP.GT.U32.AND P2, PT, R5, R2, PT ;  /* 0x000000020500720c */ /* 0x000fda0003f44070 */
[----:B------:R-:W-:Y:S01]  /*26f10*/  @!P2 IMAD.IADD R2, R2, 0x1, -R5 ;  /* 0x000000010202a824 */ /* 0x000fe200078e0a05 */
[----:B------:R-:W-:Y:S02]  /*26f20*/  @!P2 IADD3 R8, R8, 0x1, RZ ;  /* 0x000000010808a810 */ /* 0x000fe40007ffe0ff */
[----:B------:R-:W-:Y:S02]  /*26f30*/  ISETP.NE.AND P2, PT, R4, RZ, PT ;  /* 0x000000ff0400720c */ /* 0x000fe40003f45270 */
[----:B------:R-:W-:Y:S02]  /*26f40*/  ISETP.GE.U32.AND P0, PT, R2, R5, PT ;  /* 0x000000050200720c */ /* 0x000fe40003f06070 */
[----:B------:R-:W-:-:S04]  /*26f50*/  IABS R5, R6 ;  /* 0x0000000600057213 */ /* 0x000fc80000000000 */
[----:B------:R-:W1:Y:S07]  /*26f60*/  I2F.RP R2, R5 ;  /* 0x0000000500027306 */ /* 0x000e6e0000209400 */
[----:B------:R-:W-:Y:S01]  /*26f70*/  @P0 VIADD R8, R8, 0x1 ;  /* 0x0000000108080836 */ /* 0x000fe20000000000 */
[----:B-1----:R-:W1:Y:S02]  /*26f80*/  MUFU.RCP R2, R2 ;  /* 0x0000000200027308 */ /* 0x002e640000001000 */
[----:B-1----:R-:W-:-:S06]  /*26f90*/  IADD3 R2, R2, 0xffffffe, RZ ;  /* 0x0ffffffe02027810 */ /* 0x002fcc0007ffe0ff */
[----:B------:R-:W1:Y:S02]  /*26fa0*/  F2I.FTZ.U32.TRUNC.NTZ R3, R2 ;  /* 0x0000000200037305 */ /* 0x000e64000021f000 */
[----:B-1----:R-:W-:-:S04]  /*26fb0*/  IMAD.MOV R2, RZ, RZ, -R3 ;  /* 0x000000ffff027224 */ /* 0x002fc800078e0a03 */
[----:B0-----:R-:W-:Y:S02]  /*26fc0*/  IMAD R7, R2, R5, RZ ;  /* 0x0000000502077224 */ /* 0x001fe400078e02ff */
[----:B------:R-:W-:-:S04]  /*26fd0*/  IMAD.MOV.U32 R2, RZ, RZ, RZ ;  /* 0x000000ffff027224 */ /* 0x000fc800078e00ff */
[----:B------:R-:W-:Y:S01]  /*26fe0*/  IMAD.HI.U32 R7, R3, R7, R2 ;  /* 0x0000000703077227 */ /* 0x000fe200078e0002 */
[----:B------:R-:W-:-:S03]  /*26ff0*/  LOP3.LUT R2, R0, R4, RZ, 0x3c, !PT ;  /* 0x0000000400027212 */ /* 0x000fc600078e3cff */
[----:B------:R-:W-:Y:S01]  /*27000*/  IMAD.MOV.U32 R3, RZ, RZ, R8 ;  /* 0x000000ffff037224 */ /* 0x000fe200078e0008 */
[----:B------:R-:W-:Y:S02]  /*27010*/  ISETP.GE.AND P1, PT, R2, RZ, PT ;  /* 0x000000ff0200720c */ /* 0x000fe40003f26270 */
[----:B------:R-:W-:-:S05]  /*27020*/  IABS R8, R6 ;  /* 0x0000000600087213 */ /* 0x000fca0000000000 */
[----:B------:R-:W-:-:S06]  /*27030*/  IMAD.MOV R8, RZ, RZ, -R8 ;  /* 0x000000ffff087224 */ /* 0x000fcc00078e0a08 */
        /* <DEDUP_REMOVED lines=10> */
[----:B------:R-:W-:-:S05]  /*270e0*/  IADD3 R2, -R3, RZ, RZ ;  /* 0x000000ff03027210 */ /* 0x000fca0007ffe1ff */
[----:B------:R-:W-:Y:S01]  /*270f0*/  IMAD R0, R4, R2, R0 ;  /* 0x0000000204007224 */ /* 0x000fe200078e0200 */
[----:B------:R-:W-:-:S04]  /*27100*/  LOP3.LUT R2, R3, R6, RZ, 0x3c, !PT ;  /* 0x0000000603027212 */ /* 0x000fc800078e3cff */
[----:B------:R-:W-:Y:S01]  /*27110*/  ISETP.GE.AND P1, PT, R2, RZ, PT ;  /* 0x000000ff0200720c */ /* 0x000fe20003f26270 */
[----:B------:R-:W-:-:S12]  /*27120*/  @P0 VIADD R7, R7, 0x1 ;  /* 0x0000000107070836 */ /* 0x000fd80000000000 */
[----:B------:R-:W-:Y:S02]  /*27130*/  @!P1 IADD3 R7, -R7, RZ, RZ ;  /* 0x000000ff07079210 */ /* 0x000fe40007ffe1ff */
[----:B------:R-:W-:-:S05]  /*27140*/  @!P2 LOP3.LUT R7, RZ, R6, RZ, 0x33, !PT ;  /* 0x00000006ff07a212 */ /* 0x000fca00078e33ff */
[----:B------:R-:W-:-:S04]  /*27150*/  IMAD.MOV R2, RZ, RZ, -R7 ;  /* 0x000000ffff027224 */ /* 0x000fc800078e0a07 */
[C---:B------:R-:W-:Y:S02]  /*27160*/  IMAD R2, R6.reuse, R2, R3 ;  /* 0x0000000206027224 */ /* 0x040fe400078e0203 */
[----:B------:R-:W-:-:S05]  /*27170*/  IMAD R6, R6, 0x1000000, R7 ;  /* 0x0100000006067824 */ /* 0x000fca00078e0207 */
[----:B------:R-:W-:-:S05]  /*27180*/  LEA R2, R2, R6, 0x10 ;  /* 0x0000000602027211 */ /* 0x000fca00078e80ff */
[----:B------:R0:W-:Y:S01]  /*27190*/  STL [R1+0x8], R2 ;  /* 0x0000080201007387 */ /* 0x0001e20000100800 */
[----:B------:R-:W-:Y:S05]  /*271a0*/  BRA `(.L_x_2870) ;  /* 0x0000000000fc7947 */ /* 0x000fea0003800000 */
.L_x_2869:
        /* <DEDUP_REMOVED lines=30> */
[----:B------:R-:W-:-:S03]  /*27390*/  IMAD.MOV R6, RZ, RZ, -R6 ;  /* 0x000000ffff067224 */ /* 0x000fc600078e0a06 */
[----:B------:R-:W-:Y:S01]  /*273a0*/  IADD3 R8, -R7, RZ, RZ ;  /* 0x000000ff07087210 */ /* 0x000fe20007ffe1ff */
[----:B------:R-:W-:-:S03]  /*273b0*/  IMAD R6, R5, R6, R0 ;  /* 0x0000000605067224 */ /* 0x000fc600078e0200 */
[----:B------:R-:W-:-:S04]  /*273c0*/  VIADDMNMX R8, R8, R2, R3, PT ;  /* 0x0000000208087246 */ /* 0x000fc80003800103 */
[----:B------:R-:W-:-:S04]  /*273d0*/  IABS R9, R8 ;  /* 0x0000000800097213 */ /* 0x000fc80000000000 */
[----:B------:R-:W0:Y:S08]  /*273e0*/  I2F.RP R2, R9 ;  /* 0x0000000900027306 */ /* 0x000e300000209400 */
[----:B0-----:R-:W0:Y:S02]  /*273f0*/  MUFU.RCP R2, R2 ;  /* 0x0000000200027308 */ /* 0x001e240000001000 */
[----:B0-----:R-:W-:-:S06]  /*27400*/  VIADD R2, R2, 0xffffffe ;  /* 0x0ffffffe02027836 */ /* 0x001fcc0000000000 */
[----:B------:R0:W1:Y:S02]  /*27410*/  F2I.FTZ.U32.TRUNC.NTZ R3, R2 ;  /* 0x0000000200037305 */ /* 0x000064000021f000 */
[----:B0-----:R-:W-:Y:S01]  /*27420*/  IMAD.MOV.U32 R2, RZ, RZ, RZ ;  /* 0x000000ffff027224 */ /* 0x001fe200078e00ff */
[----:B-1----:R-:W-:-:S05]  /*27430*/  IADD3 R0, RZ, -R3, RZ ;  /* 0x80000003ff007210 */ /* 0x002fca0007ffe0ff */
        /* <DEDUP_REMOVED lines=12> */
[----:B------:R-:W-:Y:S02]  /*27500*/  LOP3.LUT R0, R6, R8, RZ, 0x3c, !PT ;  /* 0x0000000806007212 */ /* 0x000fe400078e3cff */
[----:B------:R-:W-:Y:S02]  /*27510*/  IADD3 R6, R7, 0x1000000, R6 ;  /* 0x0100000007067810 */ /* 0x000fe40007ffe006 */
[----:B------:R-:W-:-:S07]  /*27520*/  ISETP.GE.AND P1, PT, R0, RZ, PT ;  /* 0x000000ff0000720c */ /* 0x000fce0003f26270 */
[----:B------:R-:W-:-:S05]  /*27530*/  @P0 VIADD R2, R2, 0x1 ;  /* 0x0000000102020836 */ /* 0x000fca0000000000 */
[----:B------:R-:W-:-:S05]  /*27540*/  MOV R0, R2 ;  /* 0x0000000200007202 */ /* 0x000fca0000000f00 */
[----:B------:R-:W-:Y:S01]  /*27550*/  @!P1 IMAD.MOV R0, RZ, RZ, -R0 ;  /* 0x000000ffff009224 */ /* 0x000fe200078e0a00 */
[----:B------:R-:W-:Y:S01]  /*27560*/  @!P2 LOP3.LUT R0, RZ, R8, RZ, 0x33, !PT ;  /* 0x00000008ff00a212 */ /* 0x000fe200078e33ff */
[----:B------:R-:W-:-:S04]  /*27570*/  IMAD.MOV R8, RZ, RZ, -R8 ;  /* 0x000000ffff087224 */ /* 0x000fc800078e0a08 */
[----:B------:R-:W-:-:S05]  /*27580*/  IMAD R2, R0, R8, R6 ;  /* 0x0000000800027224 */ /* 0x000fca00078e0206 */
[----:B------:R1:W-:Y:S02]  /*27590*/  STL [R1+0x8], R2 ;  /* 0x0000080201007387 */ /* 0x0003e40000100800 */
.L_x_2870:
[----:B------:R-:W-:-:S04]  /*275a0*/  LOP3.LUT R0, RZ, R0, RZ, 0x33, !PT ;  /* 0x00000000ff007212 */ /* 0x000fc800078e33ff */
[----:B------:R-:W-:-:S05]  /*275b0*/  IADD3 R0, R4, R0, RZ ;  /* 0x0000000004007210 */ /* 0x000fca0007ffe0ff */
[----:B------:R2:W-:Y:S01]  /*275c0*/  STL [R1+0x4], R0 ;  /* 0x0000040001007387 */ /* 0x0005e20000100800 */
[----:B------:R-:W-:Y:S05]  /*275d0*/  BRA `(.L_x_2871) ;  /* 0x0000000000287947 */ /* 0x000fea0003800000 */
.L_x_2863:
        /* <DEDUP_REMOVED lines=10> */
.L_x_2871:
[----:B-12---:R-:W2:Y:S04]  /*27680*/  LDL R0, [R1+0x2c] ;  /* 0x00002c0001007983 */ /* 0x006ea80000100800 */
[----:B0-----:R-:W3:Y:S04]  /*27690*/  LDL R2, [R1+0xc] ;  /* 0x00000c0001027983 */ /* 0x001ee80000100800 */
        /* <DEDUP_REMOVED lines=13> */
.L_x_2860:
[----:B----4-:R-:W2:Y:S01]  /*27770*/  LDL R0, [R1+0xc] ;  /* 0x00000c0001007983 */ /* 0x010ea20000100800 */
[----:B------:R-:W-:Y:S02]  /*27780*/  ULDC UR4, c[0x0][0xc3c] ;  /* 0x00030f0000047ab9 */ /* 0x000fe40000000800 */
[----:B--2---:R-:W-:-:S13]  /*27790*/  ISETP.GE.AND P0, PT, R0, UR4, PT ;  /* 0x0000000400007c0c */ /* 0x004fda000bf06270 */
[----:B------:R-:W-:Y:S05]  /*277a0*/  @!P0 BRA `(.L_x_2872) ;  /* 0xffffff8c00008947 */ /* 0x000fea000383ffff */
[----:B------:R-:W-:Y:S05]  /*277b0*/  BSYNC B8 ;  /* 0x0000000000087941 */ /* 0x000fea0003800000 */
.L_x_2724:
        /* <DEDUP_REMOVED lines=12> */
.L_x_2981:
[----:B------:R-:W-:Y:S05]  /*27880*/  BSYNC B0 ;  /* 0x0000000000007941 */ /* 0x000fea0003800000 */
.L_x_2873:
[----:B------:R-:W-:-:S03]  /*27890*/  UMOV UR4, 0xffffffff ;  /* 0xffffffff00047882 */ /* 0x000fc60000000000 */
[----:B------:R-:W-:Y:S05]  /*278a0*/  BRA.DIV UR4, `(.L_x_2875) ;  /* 0x0000002e04087947 */ /* 0x000fea000b800000 */
[----:B------:R-:W1:Y:S02]  /*278b0*/  S2R R2, SR_TID.X ;  /* 0x0000000000027919 */ /* 0x000e640000002100 */
[----:B-1----:R-:W-:-:S04]  /*278c0*/  SHF.R.U32.HI R2, RZ, 0x5, R2 ;  /* 0x00000005ff027819 */ /* 0x002fc80000011602 */
[----:B------:R-:W-:-:S05]  /*278d0*/  LOP3.LUT R2, R2, 0x3, RZ, 0xc0, !PT ;  /* 0x0000000302027812 */ /* 0x000fca00078ec0ff */
[----:B------:R1:W2:Y:S02]  /*278e0*/  SHFL.IDX PT, R14, R2, RZ, 0x1f ;  /* 0x00001fff020e7589 */ /* 0x0002a400000e0000 */
.L_x_2984:
[----:B--2---:R-:W-:-:S13]  /*278f0*/  ISETP.NE.AND P0, PT, R14, RZ, PT ;  /* 0x000000ff0e00720c */ /* 0x004fda0003f05270 */
[----:B------:R-:W-:Y:S05]  /*27900*/  @P0 BRA `(.L_x_2483) ;  /* 0x0000000000940947 */ /* 0x000fea0003800000 */
[----:B------:R-:W-:-:S03]  /*27910*/  UMOV UR4, 0xffffffff ;  /* 0xffffffff00047882 */ /* 0x000fc60000000000 */
[----:B------:R-:W-:Y:S05]  /*27920*/  BRA.DIV UR4, `(.L_x_2876) ;  /* 0x0000002e041c7947 */ /* 0x000fea000b800000 */
[----:B------:R-:W-:-:S13]  /*27930*/  ELECT P6, URZ, PT ;  /* 0x00000000003f782f */ /* 0x000fda00038c0000 */
.L_x_2987:
        /* <DEDUP_REMOVED lines=8> */
.L_x_2877:
        /* <DEDUP_REMOVED lines=13> */
.L_x_2988:
[----:B------:R-:W1:Y:S02]  /*27a90*/  SYNCS.PHASECHK.TRANS64.TRYWAIT P0, [R7+URZ], R2 ;  /* 0x00000002070075a7 */ /* 0x000e64000800017f */
[----:B-1----:R-:W-:Y:S05]  /*27aa0*/  @!P0 BRA `(.L_x_2879) ;  /* 0x0000002800f08947 */ /* 0x002fea0003800000 */
.L_x_2989:
[----:B------:R-:W-:Y:S05]  /*27ab0*/  @!P2 BRA `(.L_x_2880) ;  /* 0x000000000004a947 */ /* 0x000fea0003800000 */
[----:B------:R-:W-:Y:S01]  /*27ac0*/  BPT.TRAP 0x1 ;  /* 0x000000040000795c */ /* 0x000fe20000300000 */
.L_x_2880:
[----:B------:R-:W-:-:S04]  /*27ad0*/  VIADD R0, R0, 0x34860 ;  /* 0x0003486000007836 */ /* 0x000fc80000000000 */
[----:B------:R-:W-:-:S04]  /*27ae0*/  IMAD R4, R19, 0x8, R0 ;  /* 0x0000000813047824 */ /* 0x000fc800078e0200 */
[----:B------:R-:W2:Y:S02]  /*27af0*/  SYNCS.PHASECHK.TRANS64.TRYWAIT P0, [R4+URZ], R5 ;  /* 0x00000005040075a7 */ /* 0x000ea4000800017f */
[----:B--2---:R-:W-:Y:S05]  /*27b00*/  @!P0 BRA `(.L_x_2881) ;  /* 0x0000002800ec8947 */ /* 0x004fea0003800000 */
.L_x_2990:
[----:B------:R-:W-:-:S07]  /*27b10*/  LEA R3, R3, R0, 0x3 ;  /* 0x0000000003037211 */ /* 0x000fce00078e18ff */
.L_x_2882:
[----:B---3--:R3:W4:Y:S02]  /*27b20*/  SYNCS.PHASECHK.TRANS64.TRYWAIT P0, [R3+URZ], R2 ;  /* 0x00000002030075a7 */ /* 0x008724000800017f */
[----:B----4-:R-:W-:Y:S05]  /*27b30*/  @!P0 NANOSLEEP.SYNCS 0x989680 ;  /* 0x009896800000895d */ /* 0x010fea0003900000 */
[----:B------:R-:W4:Y:S02]  /*27b40*/  @!P0 SYNCS.PHASECHK.TRANS64 P0, [R3+URZ], R2 ;  /* 0x00000002030085a7 */ /* 0x000f24000800007f */
[----:B----4-:R-:W-:Y:S05]  /*27b50*/  @!P0 BRA `(.L_x_2882) ;  /* 0xfffffffc00f08947 */ /* 0x010fea000383ffff */
.L_x_2483:
[----:B------:R-:W-:Y:S05]  /*27b60*/  BSYNC B9 ;  /* 0x0000000000097941 */ /* 0x000fea0003800000 */
.L_x_2480:
[----:B------:R-:W-:Y:S05]  /*27b70*/  EXIT ;  /* 0x000000000000794d */ /* 0x000fea0003800000 */
.L_x_2503:
[----:B0-----:R0:W1:Y:S02]  /*27b80*/  SYNCS.PHASECHK.TRANS64.TRYWAIT P5, [R3+URZ+0x34890], R0 ;  /* 0x03489000030075a7 */ /* 0x00106400080a017f */
[----:B-1----:R-:W-:Y:S05]  /*27b90*/  @!P5 NANOSLEEP.SYNCS 0x989680 ;  /* 0x009896800000d95d */ /* 0x002fea0003900000 */
[----:B------:R-:W1:Y:S02]  /*27ba0*/  @!P5 SYNCS.PHASECHK.TRANS64 P5, [R3+URZ+0x34890], R0 ;  /* 0x034890000300d5a7 */ /* 0x000e6400080a007f */
[----:B-1----:R-:W-:Y:S05]  /*27bb0*/  @!P5 BRA `(.L_x_2503) ;  /* 0xfffffffc00f0d947 */ /* 0x002fea000383ffff */
[----:B------:R-:W-:Y:S05]  /*27bc0*/  BRA `(.L_x_2883) ;  /* 0xfffffdc000287947 */ /* 0x000fea000383ffff */
.L_x_2557:
[----:B-1----:R1:W2:Y:S02]  /*27bd0*/  SYNCS.PHASECHK.TRANS64.TRYWAIT P5, [R3+URZ+0x34890], R0 ;  /* 0x03489000030075a7 */ /* 0x0022a400080a017f */
[----:B--2---:R-:W-:Y:S05]  /*27be0*/  @!P5 NANOSLEEP.SYNCS 0x989680 ;  /* 0x009896800000d95d */ /* 0x004fea0003900000 */
[----:B------:R-:W2:Y:S02]  /*27bf0*/  @!P5 SYNCS.PHASECHK.TRANS64 P5, [R3+URZ+0x34890], R0 ;  /* 0x034890000300d5a7 */ /* 0x000ea400080a007f */
[----:B--2---:R-:W-:Y:S05]  /*27c00*/  @!P5 BRA `(.L_x_2557) ;  /* 0xfffffffc00f0d947 */ /* 0x004fea000383ffff */
[----:B------:R-:W-:Y:S05]  /*27c10*/  BRA `(.L_x_2884) ;  /* 0xfffffdf000fc7947 */ /* 0x000fea000383ffff */
.L_x_2582:
[----:B-1----:R1:W2:Y:S02]  /*27c20*/  SYNCS.PHASECHK.TRANS64.TRYWAIT P4, [R3+URZ+0x34890], R0 ;  /* 0x03489000030075a7 */ /* 0x0022a4000808017f */
[----:B--2---:R-:W-:Y:S05]  /*27c30*/  @!P4 NANOSLEEP.SYNCS 0x989680 ;  /* 0x009896800000c95d */ /* 0x004fea0003900000 */
[----:B------:R-:W2:Y:S02]  /*27c40*/  @!P4 SYNCS.PHASECHK.TRANS64 P4, [R3+URZ+0x34890], R0 ;  /* 0x034890000300c5a7 */ /* 0x000ea4000808007f */
[----:B--2---:R-:W-:Y:S05]  /*27c50*/  @!P4 BRA `(.L_x_2582) ;  /* 0xfffffffc00f0c947 */ /* 0x004fea000383ffff */
[----:B------:R-:W-:Y:S05]  /*27c60*/  BRA `(.L_x_2885) ;  /* 0xfffffe2400307947 */ /* 0x000fea000383ffff */
.L_x_2588:
[----:B0-----:R0:W1:Y:S02]  /*27c70*/  SYNCS.PHASECHK.TRANS64.TRYWAIT P4, [R3+URZ+0x348b0], R0 ;  /* 0x0348b000030075a7 */ /* 0x001064000808017f */
[----:B-1----:R-:W-:Y:S05]  /*27c80*/  @!P4 NANOSLEEP.SYNCS 0x989680 ;  /* 0x009896800000c95d */ /* 0x002fea0003900000 */
[----:B------:R-:W1:Y:S02]  /*27c90*/  @!P4 SYNCS.PHASECHK.TRANS64 P4, [R3+URZ+0x348b0], R0 ;  /* 0x0348b0000300c5a7 */ /* 0x000e64000808007f */
[----:B-1----:R-:W-:Y:S05]  /*27ca0*/  @!P4 BRA `(.L_x_2588) ;  /* 0xfffffffc00f0c947 */ /* 0x002fea000383ffff */
[----:B------:R-:W-:Y:S05]  /*27cb0*/  BRA `(.L_x_2886) ;  /* 0xfffffe2800307947 */ /* 0x000fea000383ffff */
.L_x_2608:
        /* <DEDUP_REMOVED lines=8> */
.L_x_2888:
[----:B------:R-:W-:Y:S05]  /*27d40*/  BSYNC B1 ;  /* 0x0000000000017941 */ /* 0x000fea0003800000 */
.L_x_2887:
        /* <DEDUP_REMOVED lines=8> */
.L_x_2889:
[----:B------:R-:W-:Y:S02]  /*27dd0*/  IMAD.MOV.U32 R13, RZ, RZ, R63 ;  /* 0x000000ffff0d7224 */ /* 0x000fe400078e003f */
[----:B------:R-:W-:-:S07]  /*27de0*/  IMAD.MOV.U32 R6, RZ, RZ, R14 ;  /* 0x000000ffff067224 */ /* 0x000fce00078e000e */
[----:B------:R-:W-:Y:S05]  /*27df0*/  WARPSYNC.COLLECTIVE R15, `(.L_x_2890) ;  /* 0x000000000f087348 */ /* 0x000fea0003c00000 */
[----:B------:R0:W1:Y:S02]  /*27e00*/  SHFL.IDX P6, R14, R13, R12, R11 ;  /* 0x0000000c0d0e7389 */ /* 0x00006400000c000b */
[----:B01----:R-:W-:Y:S01]  /*27e10*/  ENDCOLLECTIVE ;  /* 0x000000000000791b */ /* 0x003fe20003800000 */
.L_x_2890:
[----:B------:R-:W-:Y:S01]  /*27e20*/  IMAD.MOV.U32 R13, RZ, RZ, R3 ;  /* 0x000000ffff0d7224 */ /* 0x000fe200078e0003 */
[----:B------:R-:W-:-:S07]  /*27e30*/  MOV R9, R14 ;  /* 0x0000000e00097202 */ /* 0x000fce0000000f00 */
[----:B------:R-:W-:Y:S05]  /*27e40*/  WARPSYNC.COLLECTIVE R15, `(.L_x_2891) ;  /* 0x000000000f087348 */ /* 0x000fea0003c00000 */
[----:B------:R0:W1:Y:S02]  /*27e50*/  SHFL.IDX P6, R14, R13, R12, R11 ;  /* 0x0000000c0d0e7389 */ /* 0x00006400000c000b */
[----:B01----:R-:W-:Y:S01]  /*27e60*/  ENDCOLLECTIVE ;  /* 0x000000000000791b */ /* 0x003fe20003800000 */
.L_x_2891:
[----:B------:R-:W-:Y:S01]  /*27e70*/  IMAD.MOV.U32 R8, RZ, RZ, R14 ;  /* 0x000000ffff087224 */ /* 0x000fe200078e000e */
[----:B------:R-:W-:Y:S06]  /*27e80*/  BRA `(.L_x_2892) ;  /* 0xfffffe3800307947 */ /* 0x000fec000383ffff */
.L_x_2611:
[----:B------:R-:W-:Y:S01]  /*27e90*/  BSSY B1, `(.L_x_2893) ;  /* 0x0000008000017945 */ /* 0x000fe20003800000 */
[----:B------:R-:W-:Y:S01]  /*27ea0*/  MOV R13, R0 ;  /* 0x00000000000d7202 */ /* 0x000fe20000000f00 */
[----:B------:R-:W-:Y:S01]  /*27eb0*/  IMAD.MOV.U32 R12, RZ, RZ, 0x1 ;  /* 0x00000001ff0c7424 */ /* 0x000fe200078e00ff */
[----:B------:R-:W-:Y:S01]  /*27ec0*/  MOV R15, 0xffffffff ;  /* 0xffffffff000f7802 */ /* 0x000fe20000000f00 */
[----:B------:R-:W-:-:S07]  /*27ed0*/  IMAD.MOV.U32 R11, RZ, RZ, 0x1c1f ;  /* 0x00001c1fff0b7424 */ /* 0x000fce00078e00ff */
[----:B0--34-:R-:W-:Y:S05]  /*27ee0*/  WARPSYNC.COLLECTIVE R15, `(.L_x_2894) ;  /* 0x000000000f087348 */ /* 0x019fea0003c00000 */
[----:B------:R1:W2:Y:S02]  /*27ef0*/  SHFL.IDX P6, R14, R13, R12, R11 ;  /* 0x0000000c0d0e7389 */ /* 0x0002a400000c000b */
[----:B01234-:R-:W-:Y:S01]  /*27f00*/  ENDCOLLECTIVE ;  /* 0x000000000000791b */ /* 0x01ffe20003800000 */
.L_x_2894:
[----:B------:R-:W-:Y:S05]  /*27f10*/  BSYNC B1 ;  /* 0x0000000000017941 */ /* 0x000fea0003800000 */
.L_x_2893:
[----:B------:R-:W-:Y:S01]  /*27f20*/  IMAD.MOV.U32 R13, RZ, RZ, R65 ;  /* 0x000000ffff0d7224 */ /* 0x000fe200078e0041 */
[----:B------:R-:W-:Y:S01]  /*27f30*/  MOV R12, 0x1 ;  /* 0x00000001000c7802 */ /* 0x000fe20000000f00 */
[----:B------:R-:W-:Y:S02]  /*27f40*/  IMAD.MOV.U32 R11, RZ, RZ, 0x1c1f ;  /* 0x00001c1fff0b7424 */ /* 0x000fe400078e00ff */
[----:B------:R-:W-:Y:S02]  /*27f50*/  IMAD.MOV.U32 R15, RZ, RZ, -0x1 ;  /* 0xffffffffff0f7424 */ /* 0x000fe400078e00ff */
[----:B------:R-:W-:-:S07]  /*27f60*/  IMAD.MOV.U32 R0, RZ, RZ, R14 ;  /* 0x000000ffff007224 */ /* 0x000fce00078e000e */
[----:B------:R-:W-:Y:S05]  /*27f70*/  WARPSYNC.COLLECTIVE R15, `(.L_x_2895) ;  /* 0x000000000f087348 */ /* 0x000fea0003c00000 */
[----:B------:R0:W1:Y:S02]  /*27f80*/  SHFL.IDX P6, R14, R13, R12, R11 ;  /* 0x0000000c0d0e7389 */ /* 0x00006400000c000b */
[----:B01----:R-:W-:Y:S01]  /*27f90*/  ENDCOLLECTIVE ;  /* 0x000000000000791b */ /* 0x003fe20003800000 */
.L_x_2895:
[----:B------:R-:W-:Y:S01]  /*27fa0*/  IMAD.MOV.U32 R13, RZ, RZ, R63 ;  /* 0x000000ffff0d7224 */ /* 0x000fe200078e003f */
[----:B------:R-:W-:-:S07]  /*27fb0*/  MOV R65, R14 ;  /* 0x0000000e00417202 */ /* 0x000fce0000000f00 */
[----:B------:R-:W-:Y:S05]  /*27fc0*/  WARPSYNC.COLLECTIVE R15, `(.L_x_2896) ;  /* 0x000000000f087348 */ /* 0x000fea0003c00000 */
[----:B------:R0:W1:Y:S02]  /*27fd0*/  SHFL.IDX P6, R14, R13, R12, R11 ;  /* 0x0000000c0d0e7389 */ /* 0x00006400000c000b */
[----:B01----:R-:W-:Y:S01]  /*27fe0*/  ENDCOLLECTIVE ;  /* 0x000000000000791b */ /* 0x003fe20003800000 */
.L_x_2896:
[----:B------:R-:W-:Y:S01]  /*27ff0*/  MOV R13, R3 ;  /* 0x00000003000d7202 */ /* 0x000fe20000000f00 */
[----:B------:R-:W-:-:S07]  /*28000*/  IMAD.MOV.U32 R63, RZ, RZ, R14 ;  /* 0x000000ffff3f7224 */ /* 0x000fce00078e000e */
[----:B------:R-:W-:Y:S05]  /*28010*/  WARPSYNC.COLLECTIVE R15, `(.L_x_2897) ;  /* 0x000000000f087348 */ /* 0x000fea0003c00000 */
[----:B------:R0:W1:Y:S02]  /*28020*/  SHFL.IDX P6, R14, R13, R12, R11 ;  /* 0x0000000c0d0e7389 */ /* 0x00006400000c000b */
[----:B01----:R-:W-:Y:S01]  /*28030*/  ENDCOLLECTIVE ;  /* 0x000000000000791b */ /* 0x003fe20003800000 */
.L_x_2897:
[----:B------:R-:W-:Y:S01]  /*28040*/  IMAD.MOV.U32 R62, RZ, RZ, R14 ;  /* 0x000000ffff3e7224 */ /* 0x000fe200078e000e */
[----:B------:R-:W-:Y:S06]  /*28050*/  BRA `(.L_x_2898) ;  /* 0xfffffe3c00bc7947 */ /* 0x000fec000383ffff */
.L_x_2615:
[----:B0-----:R0:W1:Y:S02]  /*28060*/  SYNCS.PHASECHK.TRANS64.TRYWAIT P0, [R2+URZ+0x34800], R5 ;  /* 0x03480005020075a7 */ /* 0x001064000800017f */
[----:B-1----:R-:W-:Y:S05]  /*28070*/  @!P0 NANOSLEEP.SYNCS 0x989680 ;  /* 0x009896800000895d */ /* 0x002fea0003900000 */
[----:B------:R-:W1:Y:S02]  /*28080*/  @!P0 SYNCS.PHASECHK.TRANS64 P0, [R2+URZ+0x34800], R5 ;  /* 0x03480005020085a7 */ /* 0x000e64000800007f */
[----:B-1----:R-:W-:Y:S05]  /*28090*/  @!P0 BRA `(.L_x_2615) ;  /* 0xfffffffc00f08947 */ /* 0x002fea000383ffff */
[----:B------:R-:W-:Y:S05]  /*280a0*/  BRA `(.L_x_2899) ;  /* 0xfffffe4400dc7947 */ /* 0x000fea000383ffff */
.L_x_2639:
        /* <DEDUP_REMOVED lines=8> */
.L_x_2901:
[----:B------:R-:W-:Y:S05]  /*28130*/  BSYNC B1 ;  /* 0x0000000000017941 */ /* 0x000fea0003800000 */
.L_x_2900:
[----:B------:R-:W-:Y:S01]  /*28140*/  IMAD.MOV.U32 R13, RZ, RZ, R60 ;  /* 0x000000ffff0d7224 */ /* 0x000fe200078e003c */
[----:B------:R-:W-:Y:S01]  /*28150*/  MOV R11, 0x1c1f ;  /* 0x00001c1f000b7802 */ /* 0x000fe20000000f00 */
[----:B------:R-:W-:Y:S01]  /*28160*/  IMAD.MOV.U32 R12, RZ, RZ, RZ ;  /* 0x000000ffff0c7224 */ /* 0x000fe200078e00ff */
[----:B------:R-:W-:Y:S01]  /*28170*/  MOV R3, R14 ;  /* 0x0000000e00037202 */ /* 0x000fe20000000f00 */
[----:B------:R-:W-:-:S04]  /*28180*/  IMAD.MOV.U32 R15, RZ, RZ, -0x1 ;  /* 0xffffffffff0f7424 */ /* 0x000fc800078e00ff */
[----:B------:R-:W-:-:S07]  /*28190*/  IMAD.MOV.U32 R7, RZ, RZ, R3 ;  /* 0x000000ffff077224 */ /* 0x000fce00078e0003 */
[----:B------:R-:W-:Y:S05]  /*281a0*/  WARPSYNC.COLLECTIVE R15, `(.L_x_2902) ;  /* 0x000000000f087348 */ /* 0x000fea0003c00000 */
[----:B------:R0:W1:Y:S02]  /*281b0*/  SHFL.IDX P6, R14, R13, R12, R11 ;  /* 0x0000000c0d0e7389 */ /* 0x00006400000c000b */
[----:B01----:R-:W-:Y:S01]  /*281c0*/  ENDCOLLECTIVE ;  /* 0x000000000000791b */ /* 0x003fe20003800000 */
.L_x_2902:
[----:B------:R-:W-:Y:S01]  /*281d0*/  MOV R13, R67 ;  /* 0x00000043000d7202 */ /* 0x000fe20000000f00 */
[----:B------:R-:W-:-:S07]  /*281e0*/  IMAD.MOV.U32 R0, RZ, RZ, R14 ;  /* 0x000000ffff007224 */ /* 0x000fce00078e000e */
[----:B------:R-:W-:Y:S05]  /*281f0*/  WARPSYNC.COLLECTIVE R15, `(.L_x_2903) ;  /* 0x000000000f087348 */ /* 0x000fea0003c00000 */
[----:B------:R0:W1:Y:S02]  /*28200*/  SHFL.IDX P6, R14, R13, R12, R11 ;  /* 0x0000000c0d0e7389 */ /* 0x00006400000c000b */
[----:B01----:R-:W-:Y:S01]  /*28210*/  ENDCOLLECTIVE ;  /* 0x000000000000791b */ /* 0x003fe20003800000 */
.L_x_2903:
[----:B------:R-:W-:Y:S01]  /*28220*/  MOV R6, R0 ;  /* 0x0000000000067202 */ /* 0x000fe20000000f00 */
[----:B------:R-:W-:Y:S02]  /*28230*/  IMAD.MOV.U32 R13, RZ, RZ, R66 ;  /* 0x000000ffff0d7224 */ /* 0x000fe400078e0042 */
[----:B------:R-:W-:-:S07]  /*28240*/  IMAD.MOV.U32 R4, RZ, RZ, R14 ;  /* 0x000000ffff047224 */ /* 0x000fce00078e000e */
[----:B------:R-:W-:Y:S05]  /*28250*/  WARPSYNC.COLLECTIVE R15, `(.L_x_2904) ;  /* 0x000000000f087348 */ /* 0x000fea0003c00000 */
[----:B------:R0:W1:Y:S02]  /*28260*/  SHFL.IDX P6, R14, R13, R12, R11 ;  /* 0x0000000c0d0e7389 */ /* 0x00006400000c000b */
[----:B01----:R-:W-:Y:S01]  /*28270*/  ENDCOLLECTIVE ;  /* 0x000000000000791b */ /* 0x003fe20003800000 */
.L_x_2904:
[----:B------:R-:W-:Y:S05]  /*28280*/  BRA `(.L_x_2905) ;  /* 0xfffffe6800ac7947 */ /* 0x000fea000383ffff */
.L_x_2642:
[----:B------:R-:W-:Y:S01]  /*28290*/  BSSY B1, `(.L_x_2906) ;  /* 0x0000008000017945 */ /* 0x000fe20003800000 */
[----:B------:R-:W-:Y:S01]  /*282a0*/  IMAD.MOV.U32 R13, RZ, RZ, R61 ;  /* 0x000000ffff0d7224 */ /* 0x000fe200078e003d */
[----:B------:R-:W-:Y:S01]  /*282b0*/  MOV R12, 0x1 ;  /* 0x00000001000c7802 */ /* 0x000fe20000000f00 */
[----:B------:R-:W-:Y:S02]  /*282c0*/  IMAD.MOV.U32 R11, RZ, RZ, 0x1c1f ;  /* 0x00001c1fff0b7424 */ /* 0x000fe400078e00ff */
[----:B------:R-:W-:-:S07]  /*282d0*/  IMAD.MOV.U32 R15, RZ, RZ, -0x1 ;  /* 0xffffffffff0f7424 */ /* 0x000fce00078e00ff */
[----:B------:R-:W-:Y:S05]  /*282e0*/  WARPSYNC.COLLECTIVE R15, `(.L_x_2907) ;  /* 0x000000000f087348 */ /* 0x000fea0003c00000 */
[----:B------:R0:W1:Y:S02]  /*282f0*/  SHFL.IDX P6, R14, R13, R12, R11 ;  /* 0x0000000c0d0e7389 */ /* 0x00006400000c000b */
[----:B01----:R-:W-:Y:S01]  /*28300*/  ENDCOLLECTIVE ;  /* 0x000000000000791b */ /* 0x003fe20003800000 */
.L_x_2907:
[----:B------:R-:W-:Y:S05]  /*28310*/  BSYNC B1 ;  /* 0x0000000000017941 */ /* 0x000fea0003800000 */
.L_x_2906:
[----:B------:R-:W-:Y:S01]  /*28320*/  IMAD.MOV.U32 R13, RZ, RZ, R60 ;  /* 0x000000ffff0d7224 */ /* 0x000fe200078e003c */
[----:B------:R-:W-:Y:S01]  /*28330*/  MOV R11, 0x1c1f ;  /* 0x00001c1f000b7802 */ /* 0x000fe20000000f00 */
[----:B------:R-:W-:Y:S01]  /*28340*/  IMAD.MOV.U32 R12, RZ, RZ, 0x1 ;  /* 0x00000001ff0c7424 */ /* 0x000fe200078e00ff */
[----:B------:R-:W-:Y:S01]  /*28350*/  MOV R61, R14 ;  /* 0x0000000e003d7202 */ /* 0x000fe20000000f00 */
[----:B------:R-:W-:-:S07]  /*28360*/  IMAD.MOV.U32 R15, RZ, RZ, -0x1 ;  /* 0xffffffffff0f7424 */ /* 0x000fce00078e00ff */
[----:B------:R-:W-:Y:S05]  /*28370*/  WARPSYNC.COLLECTIVE R15, `(.L_x_2908) ;  /* 0x000000000f087348 */ /* 0x000fea0003c00000 */
[----:B------:R0:W1:Y:S02]  /*28380*/  SHFL.IDX P6, R14, R13, R12, R11 ;  /* 0x0000000c0d0e7389 */ /* 0x00006400000c000b */
[----:B01----:R-:W-:Y:S01]  /*28390*/  ENDCOLLECTIVE ;  /* 0x000000000000791b */ /* 0x003fe20003800000 */
.L_x_2908:
[----:B------:R-:W-:Y:S01]  /*283a0*/  MOV R13, R67 ;  /* 0x00000043000d7202 */ /* 0x000fe20000000f00 */
[----:B------:R-:W-:-:S07]  /*283b0*/  IMAD.MOV.U32 R60, RZ, RZ, R14 ;  /* 0x000000ffff3c7224 */ /* 0x000fce00078e000e */
[----:B------:R-:W-:Y:S05]  /*283c0*/  WARPSYNC.COLLECTIVE R15, `(.L_x_2909) ;  /* 0x000000000f087348 */ /* 0x000fea0003c00000 */
[----:B------:R0:W1:Y:S02]  /*283d0*/  SHFL.IDX P6, R14, R13, R12, R11 ;  /* 0x0000000c0d0e7389 */ /* 0x00006400000c000b */
[----:B01----:R-:W-:Y:S01]  /*283e0*/  ENDCOLLECTIVE ;  /* 0x000000000000791b */ /* 0x003fe20003800000 */
.L_x_2909:
[----:B------:R-:W-:Y:S02]  /*283f0*/  IMAD.MOV.U32 R13, RZ, RZ, R66 ;  /* 0x000000ffff0d7224 */ /* 0x000fe400078e0042 */
[----:B------:R-:W-:-:S07]  /*28400*/  IMAD.MOV.U32 R67, RZ, RZ, R14 ;  /* 0x000000ffff437224 */ /* 0x000fce00078e000e */
[----:B------:R-:W-:Y:S05]  /*28410*/  WARPSYNC.COLLECTIVE R15, `(.L_x_2910) ;  /* 0x000000000f087348 */ /* 0x000fea0003c00000 */
[----:B------:R0:W1:Y:S02]  /*28420*/  SHFL.IDX P6, R14, R13, R12, R11 ;  /* 0x0000000c0d0e7389 */ /* 0x00006400000c000b */
[----:B01----:R-:W-:Y:S01]  /*28430*/  ENDCOLLECTIVE ;  /* 0x000000000000791b */ /* 0x003fe20003800000 */
.L_x_2910:
[----:B------:R-:W-:Y:S01]  /*28440*/  MOV R66, R14 ;  /* 0x0000000e00427202 */ /* 0x000fe20000000f00 */
[----:B------:R-:W-:Y:S06]  /*28450*/  BRA `(.L_x_2911) ;  /* 0xfffffe6c00b87947 */ /* 0x000fec000383ffff */
.L_x_2646:
[----:B0-----:R0:W1:Y:S02]  /*28460*/  SYNCS.PHASECHK.TRANS64.TRYWAIT P0, [R2+URZ+0x34800], R61 ;  /* 0x0348003d020075a7 */ /* 0x001064000800017f */
[----:B-1----:R-:W-:Y:S05]  /*28470*/  @!P0 NANOSLEEP.SYNCS 0x989680 ;  /* 0x009896800000895d */ /* 0x002fea0003900000 */
[----:B------:R-:W1:Y:S02]  /*28480*/  @!P0 SYNCS.PHASECHK.TRANS64 P0, [R2+URZ+0x34800], R61 ;  /* 0x0348003d020085a7 */ /* 0x000e64000800007f */
[----:B-1----:R-:W-:Y:S05]  /*28490*/  @!P0 BRA `(.L_x_2646) ;  /* 0xfffffffc00f08947 */ /* 0x002fea000383ffff */
[----:B------:R-:W-:Y:S05]  /*284a0*/  BRA `(.L_x_2912) ;  /* 0xfffffe7400187947 */ /* 0x000fea000383ffff */
.L_x_2660:
[----:B-1----:R1:W2:Y:S02]  /*284b0*/  SYNCS.PHASECHK.TRANS64.TRYWAIT P2, [R0+URZ+0x34830], R3 ;  /* 0x03483003000075a7 */ /* 0x0022a4000804017f */
[----:B--2---:R-:W-:Y:S05]  /*284c0*/  @!P2 NANOSLEEP.SYNCS 0x989680 ;  /* 0x009896800000a95d */ /* 0x004fea0003900000 */
[----:B------:R-:W2:Y:S02]  /*284d0*/  @!P2 SYNCS.PHASECHK.TRANS64 P2, [R0+URZ+0x34830], R3 ;  /* 0x034830030000a5a7 */ /* 0x000ea4000804007f */
[----:B--2---:R-:W-:Y:S05]  /*284e0*/  @!P2 BRA `(.L_x_2660) ;  /* 0xfffffffc00f0a947 */ /* 0x004fea000383ffff */
[----:B------:R-:W-:Y:S05]  /*284f0*/  BRA `(.L_x_2659) ;  /* 0xfffffe9800e47947 */ /* 0x000fea000383ffff */
.L_x_2667:
[----:B-1----:R1:W2:Y:S02]  /*28500*/  SYNCS.PHASECHK.TRANS64.TRYWAIT P3, [R13+URZ+0x34830], R8 ;  /* 0x034830080d0075a7 */ /* 0x0022a4000806017f */
[----:B--2---:R-:W-:Y:S05]  /*28510*/  @!P3 NANOSLEEP.SYNCS 0x989680 ;  /* 0x009896800000b95d */ /* 0x004fea0003900000 */
[----:B------:R-:W2:Y:S02]  /*28520*/  @!P3 SYNCS.PHASECHK.TRANS64 P3, [R13+URZ+0x34830], R8 ;  /* 0x034830080d00b5a7 */ /* 0x000ea4000806007f */
[----:B--2---:R-:W-:Y:S05]  /*28530*/  @!P3 BRA `(.L_x_2667) ;  /* 0xfffffffc00f0b947 */ /* 0x004fea000383ffff */
[----:B------:R-:W-:Y:S05]  /*28540*/  BRA `(.L_x_2666) ;  /* 0xfffffecc00387947 */ /* 0x000fea000383ffff */
.L_x_2672:
[----:B-1----:R1:W2:Y:S02]  /*28550*/  SYNCS.PHASECHK.TRANS64.TRYWAIT P3, [R14+URZ+0x34850], R7 ;  /* 0x034850070e0075a7 */ /* 0x0022a4000806017f */
[----:B--2---:R-:W-:Y:S05]  /*28560*/  @!P3 NANOSLEEP.SYNCS 0x989680 ;  /* 0x009896800000b95d */ /* 0x004fea0003900000 */
[----:B------:R-:W2:Y:S02]  /*28570*/  @!P3 SYNCS.PHASECHK.TRANS64 P3, [R14+URZ+0x34850], R7 ;  /* 0x034850070e00b5a7 */ /* 0x000ea4000806007f */
[----:B--2---:R-:W-:Y:S05]  /*28580*/  @!P3 BRA `(.L_x_2672) ;  /* 0xfffffffc00f0b947 */ /* 0x004fea000383ffff */
[----:B------:R-:W-:Y:S05]  /*28590*/  BRA `(.L_x_2671) ;  /* 0xfffffed400fc7947 */ /* 0x000fea000383ffff */
.L_x_2680:
[----:B-1----:R1:W2:Y:S02]  /*285a0*/  SYNCS.PHASECHK.TRANS64.TRYWAIT P2, [R8+URZ+0x34830], R9 ;  /* 0x03483009080075a7 */ /* 0x0022a4000804017f */
[----:B--2---:R-:W-:Y:S05]  /*285b0*/  @!P2 NANOSLEEP.SYNCS 0x989680 ;  /* 0x009896800000a95d */ /* 0x004fea0003900000 */
[----:B------:R-:W2:Y:S02]  /*285c0*/  @!P2 SYNCS.PHASECHK.TRANS64 P2, [R8+URZ+0x34830], R9 ;  /* 0x034830090800a5a7 */ /* 0x000ea4000804007f */
[----:B--2---:R-:W-:Y:S05]  /*285d0*/  @!P2 BRA `(.L_x_2680) ;  /* 0xfffffffc00f0a947 */ /* 0x004fea000383ffff */
[----:B------:R-:W-:Y:S05]  /*285e0*/  BRA `(.L_x_2679) ;  /* 0xffffff0000987947 */ /* 0x000fea000383ffff */
.L_x_2685:
[----:B-1----:R1:W2:Y:S02]  /*285f0*/  SYNCS.PHASECHK.TRANS64.TRYWAIT P2, [R11+URZ+0x34850], R7 ;  /* 0x034850070b0075a7 */ /* 0x0022a4000804017f */
[----:B--2---:R-:W-:Y:S05]  /*28600*/  @!P2 NANOSLEEP.SYNCS 0x989680 ;  /* 0x009896800000a95d */ /* 0x004fea0003900000 */
[----:B------:R-:W2:Y:S02]  /*28610*/  @!P2 SYNCS.PHASECHK.TRANS64 P2, [R11+URZ+0x34850], R7 ;  /* 0x034850070b00a5a7 */ /* 0x000ea4000804007f */
[----:B--2---:R-:W-:Y:S05]  /*28620*/  @!P2 BRA `(.L_x_2685) ;  /* 0xfffffffc00f0a947 */ /* 0x004fea000383ffff */
[----:B------:R-:W-:Y:S05]  /*28630*/  BRA `(.L_x_2684) ;  /* 0xffffff0c00507947 */ /* 0x000fea000383ffff */
.L_x_2691:
[----:B-1----:R1:W2:Y:S02]  /*28640*/  SYNCS.PHASECHK.TRANS64.TRYWAIT P0, [R6+URZ+0x34850], R5 ;  /* 0x03485005060075a7 */ /* 0x0022a4000800017f */
[----:B--2---:R-:W-:Y:S05]  /*28650*/  @!P0 NANOSLEEP.SYNCS 0x989680 ;  /* 0x009896800000895d */ /* 0x004fea0003900000 */
[----:B------:R-:W2:Y:S02]  /*28660*/  @!P0 SYNCS.PHASECHK.TRANS64 P0, [R6+URZ+0x34850], R5 ;  /* 0x03485005060085a7 */ /* 0x000ea4000800007f */
[----:B--2---:R-:W-:Y:S05]  /*28670*/  @!P0 BRA `(.L_x_2691) ;  /* 0xfffffffc00f08947 */ /* 0x004fea000383ffff */
[----:B------:R-:W-:Y:S05]  /*28680*/  BRA `(.L_x_2690) ;  /* 0xffffff3000787947 */ /* 0x000fea000383ffff */
.L_x_2732:
        /* <DEDUP_REMOVED lines=11> */
.L_x_2914:
[----:B------:R-:W-:Y:S05]  /*28740*/  BSYNC B1 ;  /* 0x0000000000017941 */ /* 0x000fea0003800000 */
.L_x_2913:
[----:B------:R-:W-:Y:S05]  /*28750*/  BRA `(.L_x_2915) ;  /* 0xffffff8400c87947 */ /* 0x000fea000383ffff */
.L_x_2734:
[----:B------:R-:W-:Y:S01]  /*28760*/  BSSY B1, `(.L_x_2916) ;  /* 0x0000006000017945 */ /* 0x000fe20003800000 */
[----:B------:R-:W-:-:S07]  /*28770*/  IMAD.MOV.U32 R15, RZ, RZ, -0x1 ;  /* 0xffffffffff0f7424 */ /* 0x000fce00078e00ff */
[----:B0-----:R-:W-:Y:S05]  /*28780*/  WARPSYNC.COLLECTIVE R15, `(.L_x_2917) ;  /* 0x000000000f0c7348 */ /* 0x001fea0003c00000 */
[----:B------:R-:W-:Y:S02]  /*28790*/  ELECT P6, UR62, PT ;  /* 0x00000000003e782f */ /* 0x000fe400038c0000 */
[----:B------:R-:W-:Y:S01]  /*287a0*/  MOV R14, UR62 ;  /* 0x0000003e000e7c02 */ /* 0x000fe20008000f00 */
[----:B0-----:R-:W-:Y:S10]  /*287b0*/  ENDCOLLECTIVE ;  /* 0x000000000000791b */ /* 0x001ff40003800000 */
.L_x_2917:
[----:B------:R-:W-:Y:S05]  /*287c0*/  BSYNC B1 ;  /* 0x0000000000017941 */ /* 0x000fea0003800000 */
.L_x_2916:
[----:B------:R-:W-:Y:S01]  /*287d0*/  PLOP3.LUT P2, PT, P6, PT, PT, 0x80, 0x0 ;  /* 0x000000000000781c */ /* 0x000fe2000374f070 */
[----:B------:R-:W-:-:S12]  /*287e0*/  BRA `(.L_x_2733) ;  /* 0xffffff8400bc7947 */ /* 0x000fd8000383ffff */
.L_x_2736:
[----:B0-----:R0:W1:Y:S02]  /*287f0*/  SYNCS.PHASECHK.TRANS64.TRYWAIT P0, [R18+URZ+0x34820], R2 ;  /* 0x03482002120075a7 */ /* 0x001064000800017f */
[----:B-1----:R-:W-:Y:S05]  /*28800*/  @!P0 NANOSLEEP.SYNCS 0x989680 ;  /* 0x009896800000895d */ /* 0x002fea0003900000 */
[----:B------:R-:W1:Y:S02]  /*28810*/  @!P0 SYNCS.PHASECHK.TRANS64 P0, [R18+URZ+0x34820], R2 ;  /* 0x03482002120085a7 */ /* 0x000e64000800007f */
[----:B-1----:R-:W-:Y:S05]  /*28820*/  @!P0 BRA `(.L_x_2736) ;  /* 0xfffffffc00f08947 */ /* 0x002fea000383ffff */
[----:B------:R-:W-:Y:S05]  /*28830*/  BRA `(.L_x_2918) ;  /* 0xffffff8400cc7947 */ /* 0x000fea000383ffff */
.L_x_2740:
[----:B-1----:R1:W2:Y:S02]  /*28840*/  SYNCS.PHASECHK.TRANS64.TRYWAIT P0, [R5+URZ+0x348a0], R8 ;  /* 0x0348a008050075a7 */ /* 0x0022a4000800017f */
[----:B--2---:R-:W-:Y:S05]  /*28850*/  @!P0 NANOSLEEP.SYNCS 0x989680 ;  /* 0x009896800000895d */ /* 0x004fea0003900000 */
[----:B------:R-:W2:Y:S02]  /*28860*/  @!P0 SYNCS.PHASECHK.TRANS64 P0, [R5+URZ+0x348a0], R8 ;  /* 0x0348a008050085a7 */ /* 0x000ea4000800007f */
[----:B--2---:R-:W-:Y:S05]  /*28870*/  @!P0 BRA `(.L_x_2740) ;  /* 0xfffffffc00f08947 */ /* 0x004fea000383ffff */
[----:B------:R-:W-:Y:S05]  /*28880*/  BRA `(.L_x_2919) ;  /* 0xffffff8400ec7947 */ /* 0x000fea000383ffff */
.L_x_2747:
[----:B0-----:R0:W2:Y:S02]  /*28890*/  SYNCS.PHASECHK.TRANS64.TRYWAIT P0, [R5+URZ+0x348c0], R8 ;  /* 0x0348c008050075a7 */ /* 0x0010a4000800017f */
[----:B--2---:R-:W-:Y:S05]  /*288a0*/  @!P0 NANOSLEEP.SYNCS 0x989680 ;  /* 0x009896800000895d */ /* 0x004fea0003900000 */
[----:B------:R-:W2:Y:S02]  /*288b0*/  @!P0 SYNCS.PHASECHK.TRANS64 P0, [R5+URZ+0x348c0], R8 ;  /* 0x0348c008050085a7 */ /* 0x000ea4000800007f */
[----:B--2---:R-:W-:Y:S05]  /*288c0*/  @!P0 BRA `(.L_x_2747) ;  /* 0xfffffffc00f08947 */ /* 0x004fea000383ffff */
[----:B------:R-:W-:Y:S05]  /*288d0*/  BRA `(.L_x_2920) ;  /* 0xffffff8800e47947 */ /* 0x000fea000383ffff */
.L_x_2755:
[----:B0-----:R0:W1:Y:S02]  /*288e0*/  SYNCS.PHASECHK.TRANS64.TRYWAIT P0, [R6+URZ+0x348a0], R5 ;  /* 0x0348a005060075a7 */ /* 0x001064000800017f */
[----:B-1----:R-:W-:Y:S05]  /*288f0*/  @!P0 NANOSLEEP.SYNCS 0x989680 ;  /* 0x009896800000895d */ /* 0x002fea0003900000 */
[----:B------:R-:W1:Y:S02]  /*28900*/  @!P0 SYNCS.PHASECHK.TRANS64 P0, [R6+URZ+0x348a0], R5 ;  /* 0x0348a005060085a7 */ /* 0x000e64000800007f */
[----:B-1----:R-:W-:Y:S05]  /*28910*/  @!P0 BRA `(.L_x_2755) ;  /* 0xfffffffc00f08947 */ /* 0x002fea000383ffff */
[----:B------:R-:W-:Y:S05]  /*28920*/  BRA `(.L_x_2921) ;  /* 0xffffff9000087947 */ /* 0x000fea000383ffff */
.L_x_2762:
[----:B-1----:R1:W2:Y:S02]  /*28930*/  SYNCS.PHASECHK.TRANS64.TRYWAIT P0, [R6+URZ+0x348c0], R5 ;  /* 0x0348c005060075a7 */ /* 0x0022a4000800017f */
[----:B--2---:R-:W-:Y:S05]  /*28940*/  @!P0 NANOSLEEP.SYNCS 0x989680 ;  /* 0x009896800000895d */ /* 0x004fea0003900000 */
[----:B------:R-:W2:Y:S02]  /*28950*/  @!P0 SYNCS.PHASECHK.TRANS64 P0, [R6+URZ+0x348c0], R5 ;  /* 0x0348c005060085a7 */ /* 0x000ea4000800007f */
[----:B--2---:R-:W-:Y:S05]  /*28960*/  @!P0 BRA `(.L_x_2762) ;  /* 0xfffffffc00f08947 */ /* 0x004fea000383ffff */
[----:B------:R-:W-:Y:S05]  /*28970*/  BRA `(.L_x_2922) ;  /* 0xffffff9000fc7947 */ /* 0x000fea000383ffff */
.L_x_2778:
[----:B------:R-:W0:Y:S01]  /*28980*/  S2R R4, SR_TID.X ;  /* 0x0000000000047919 */ /* 0x000e220000002100 */
[----:B------:R-:W-:Y:S01]  /*28990*/  BSSY B0, `(.L_x_2923) ;  /* 0x000000a000007945 */ /* 0x000fe20003800000 */
[----:B------:R-:W-:Y:S01]  /*289a0*/  IMAD.MOV.U32 R12, RZ, RZ, RZ ;  /* 0x000000ffff0c7224 */ /* 0x000fe200078e00ff */
[----:B------:R-:W-:Y:S01]  /*289b0*/  MOV R15, 0xffffffff ;  /* 0xffffffff000f7802 */ /* 0x000fe20000000f00 */
[----:B------:R-:W-:Y:S01]  /*289c0*/  IMAD.MOV.U32 R11, RZ, RZ, 0x1f ;  /* 0x0000001fff0b7424 */ /* 0x000fe200078e00ff */
[----:B0-----:R-:W-:-:S04]  /*289d0*/  SHF.R.U32.HI R4, RZ, 0x5, R4 ;  /* 0x00000005ff047819 */ /* 0x001fc80000011604 */
[----:B------:R-:W-:-:S04]  /*289e0*/  LOP3.LUT R4, R4, 0x3, RZ, 0xc0, !PT ;  /* 0x0000000304047812 */ /* 0x000fc800078ec0ff */
[----:B------:R-:W-:-:S07]  /*289f0*/  MOV R13, R4 ;  /* 0x00000004000d7202 */ /* 0x000fce0000000f00 */
[----:B------:R-:W-:Y:S05]  /*28a00*/  WARPSYNC.COLLECTIVE R15, `(.L_x_2924) ;  /* 0x000000000f087348 */ /* 0x000fea0003c00000 */
[----:B------:R0:W1:Y:S02]  /*28a10*/  SHFL.IDX P6, R14, R13, R12, R11 ;  /* 0x0000000c0d0e7389 */ /* 0x00006400000c000b */
[----:B01----:R-:W-:Y:S01]  /*28a20*/  ENDCOLLECTIVE ;  /* 0x000000000000791b */ /* 0x003fe20003800000 */
.L_x_2924:
[----:B------:R-:W-:Y:S05]  /*28a30*/  BSYNC B0 ;  /* 0x0000000000007941 */ /* 0x000fea0003800000 */
.L_x_2923:
[----:B------:R-:W-:Y:S05]  /*28a40*/  BRA `(.L_x_2925) ;  /* 0xffffffa000387947 */ /* 0x000fea000383ffff */
.L_x_2780:
[----:B------:R-:W-:Y:S01]  /*28a50*/  BSSY B0, `(.L_x_2926) ;  /* 0x0000006000007945 */ /* 0x000fe20003800000 */
[----:B------:R-:W-:-:S07]  /*28a60*/  IMAD.MOV.U32 R15, RZ, RZ, -0x1 ;  /* 0xffffffffff0f7424 */ /* 0x000fce00078e00ff */
[----:B0-----:R-:W-:Y:S05]  /*28a70*/  WARPSYNC.COLLECTIVE R15, `(.L_x_2927) ;  /* 0x000000000f0c7348 */ /* 0x001fea0003c00000 */
[----:B------:R-:W-:Y:S02]  /*28a80*/  ELECT P6, UR62, PT ;  /* 0x00000000003e782f */ /* 0x000fe400038c0000 */
[----:B------:R-:W-:Y:S01]  /*28a90*/  MOV R14, UR62 ;  /* 0x0000003e000e7c02 */ /* 0x000fe20008000f00 */
[----:B0-----:R-:W-:Y:S10]  /*28aa0*/  ENDCOLLECTIVE ;  /* 0x000000000000791b */ /* 0x001ff40003800000 */
.L_x_2927:
[----:B------:R-:W-:Y:S05]  /*28ab0*/  BSYNC B0 ;  /* 0x0000000000007941 */ /* 0x000fea0003800000 */
.L_x_2926:
[----:B------:R-:W-:Y:S05]  /*28ac0*/  BRA `(.L_x_2928) ;  /* 0xffffffa000447947 */ /* 0x000fea000383ffff */
.L_x_2782:
[----:B0-----:R0:W1:Y:S02]  /*28ad0*/  SYNCS.PHASECHK.TRANS64.TRYWAIT P0, [R0+URZ+0x34840], R2 ;  /* 0x03484002000075a7 */ /* 0x001064000800017f */
[----:B-1----:R-:W-:Y:S05]  /*28ae0*/  @!P0 NANOSLEEP.SYNCS 0x989680 ;  /* 0x009896800000895d */ /* 0x002fea0003900000 */
[----:B------:R-:W1:Y:S02]  /*28af0*/  @!P0 SYNCS.PHASECHK.TRANS64 P0, [R0+URZ+0x34840], R2 ;  /* 0x03484002000085a7 */ /* 0x000e64000800007f */
[----:B-1----:R-:W-:Y:S05]  /*28b00*/  @!P0 BRA `(.L_x_2782) ;  /* 0xfffffffc00f08947 */ /* 0x002fea000383ffff */
[----:B------:R-:W-:Y:S05]  /*28b10*/  BRA `(.L_x_2929) ;  /* 0xffffffa000a47947 */ /* 0x000fea000383ffff */
.L_x_2786:
[----:B------:R0:W5:Y:S01]  /*28b20*/  LDL.LU R9, [R1+0x50] ;  /* 0x0000500001097983 */ /* 0x0001620000300800 */
[----:B------:R-:W-:Y:S01]  /*28b30*/  IMAD.MOV.U32 R13, RZ, RZ, R3 ;  /* 0x000000ffff0d7224 */ /* 0x000fe200078e0003 */
[----:B------:R-:W-:Y:S01]  /*28b40*/  MOV R12, RZ ;  /* 0x000000ff000c7202 */ /* 0x000fe20000000f00 */
[----:B------:R-:W-:Y:S02]  /*28b50*/  IMAD.MOV.U32 R11, RZ, RZ, 0x181f ;  /* 0x0000181fff0b7424 */ /* 0x000fe400078e00ff */
[----:B------:R-:W-:Y:S01]  /*28b60*/  IMAD.MOV.U32 R15, RZ, RZ, -0x1 ;  /* 0xffffffffff0f7424 */ /* 0x000fe200078e00ff */
[----:B------:R-:W1:Y:S06]  /*28b70*/  S2R R5, SR_TID.X ;  /* 0x0000000000057919 */ /* 0x000e6c0000002100 */
[----:B01---5:R-:W-:Y:S05]  /*28b80*/  WARPSYNC.COLLECTIVE R15, `(.L_x_2930) ;  /* 0x000000000f087348 */ /* 0x023fea0003c00000 */
[----:B------:R2:W3:Y:S02]  /*28b90*/  SHFL.IDX P6, R14, R13, R12, R11 ;  /* 0x0000000c0d0e7389 */ /* 0x0004e400000c000b */
[----:B0123-5:R-:W-:Y:S01]  /*28ba0*/  ENDCOLLECTIVE ;  /* 0x000000000000791b */ /* 0x02ffe20003800000 */
.L_x_2930:
[----:B------:R-:W-:Y:S01]  /*28bb0*/  IMAD.MOV.U32 R13, RZ, RZ, R4 ;  /* 0x000000ffff0d7224 */ /* 0x000fe200078e0004 */
[----:B------:R-:W-:-:S07]  /*28bc0*/  MOV R6, R14 ;  /* 0x0000000e00067202 */ /* 0x000fce0000000f00 */
[----:B------:R-:W-:Y:S05]  /*28bd0*/  WARPSYNC.COLLECTIVE R15, `(.L_x_2931) ;  /* 0x000000000f087348 */ /* 0x000fea0003c00000 */
[----:B------:R0:W1:Y:S02]  /*28be0*/  SHFL.IDX P6, R14, R13, R12, R11 ;  /* 0x0000000c0d0e7389 */ /* 0x00006400000c000b */
[----:B01----:R-:W-:Y:S01]  /*28bf0*/  ENDCOLLECTIVE ;  /* 0x000000000000791b */ /* 0x003fe20003800000 */
.L_x_2931:
[----:B------:R-:W-:-:S04]  /*28c00*/  LOP3.LUT R5, R5, 0x7f, RZ, 0xc0, !PT ;  /* 0x0000007f05057812 */ /* 0x000fc800078ec0ff */
[----:B------:R-:W-:Y:S01]  /*28c10*/  SHF.R.U32.HI R0, RZ, 0x3, R5 ;  /* 0x00000003ff007819 */ /* 0x000fe20000011605 */
[----:B------:R-:W-:Y:S02]  /*28c20*/  IMAD R2, R9, R7, RZ ;  /* 0x0000000709027224 */ /* 0x000fe400078e02ff */
[----:B------:R0:W5:Y:S01]  /*28c30*/  LDL R9, [R1+0x30] ;  /* 0x0000300001097983 */ /* 0x0001620000100800 */
[----:B------:R-:W-:Y:S01]  /*28c40*/  LEA R0, R10, R0, 0x7 ;  /* 0x000000000a007211 */ /* 0x000fe200078e38ff */
[----:B------:R-:W-:Y:S01]  /*28c50*/  IMAD.MOV.U32 R7, RZ, RZ, R14 ;  /* 0x000000ffff077224 */ /* 0x000fe200078e000e */
[----:B------:R-:W-:Y:S01]  /*28c60*/  MOV R13, R3 ;  /* 0x00000003000d7202 */ /* 0x000fe20000000f00 */
[----:B------:R-:W-:Y:S01]  /*28c70*/  IMAD.MOV.U32 R12, RZ, RZ, 0x1 ;  /* 0x00000001ff0c7424 */ /* 0x000fe200078e00ff */
[C---:B------:R-:W-:Y:S01]  /*28c80*/  ISETP.GE.AND P2, PT, R0.reuse, R2, PT ;  /* 0x000000020000720c */ /* 0x040fe20003f46270 */
[----:B------:R-:W-:-:S12]  /*28c90*/  VIADD R5, R0, 0x10 ;  /* 0x0000001000057836 */ /* 0x000fd80000000000 */
[----:B0----5:R-:W-:Y:S05]  /*28ca0*/  WARPSYNC.COLLECTIVE R15, `(.L_x_2932) ;  /* 0x000000000f087348 */ /* 0x021fea0003c00000 */
[----:B------:R1:W2:Y:S02]  /*28cb0*/  SHFL.IDX P6, R14, R13, R12, R11 ;  /* 0x0000000c0d0e7389 */ /* 0x0002a400000c000b */
[----:B012--5:R-:W-:Y:S01]  /*28cc0*/  ENDCOLLECTIVE ;  /* 0x000000000000791b */ /* 0x027fe20003800000 */
.L_x_2932:
        /* <DEDUP_REMOVED lines=17> */
.L_x_2933:
[----:B------:R-:W-:Y:S01]  /*28de0*/  MOV R13, R3 ;  /* 0x00000003000d7202 */ /* 0x000fe20000000f00 */
[----:B------:R-:W-:Y:S02]  /*28df0*/  IMAD.MOV.U32 R12, RZ, RZ, 0x2 ;  /* 0x00000002ff0c7424 */ /* 0x000fe400078e00ff */
[----:B------:R-:W-:-:S07]  /*28e00*/  IMAD.MOV.U32 R5, RZ, RZ, R14 ;  /* 0x000000ffff057224 */ /* 0x000fce00078e000e */
[----:B------:R-:W-:Y:S05]  /*28e10*/  WARPSYNC.COLLECTIVE R15, `(.L_x_2934) ;  /* 0x000000000f087348 */ /* 0x000fea0003c00000 */
[----:B------:R0:W1:Y:S02]  /*28e20*/  SHFL.IDX P6, R14, R13, R12, R11 ;  /* 0x0000000c0d0e7389 */ /* 0x00006400000c000b */
[----:B01----:R-:W-:Y:S01]  /*28e30*/  ENDCOLLECTIVE ;  /* 0x000000000000791b */ /* 0x003fe20003800000 */
.L_x_2934:
        /* <DEDUP_REMOVED lines=17> */
.L_x_2935:
[----:B------:R-:W-:Y:S01]  /*28f50*/  MOV R13, R3 ;  /* 0x00000003000d7202 */ /* 0x000fe20000000f00 */
[----:B------:R-:W-:Y:S02]  /*28f60*/  IMAD.MOV.U32 R12, RZ, RZ, 0x3 ;  /* 0x00000003ff0c7424 */ /* 0x000fe400078e00ff */
[----:B------:R-:W-:-:S07]  /*28f70*/  IMAD.MOV.U32 R5, RZ, RZ, R14 ;  /* 0x000000ffff057224 */ /* 0x000fce00078e000e */
[----:B------:R-:W-:Y:S05]  /*28f80*/  WARPSYNC.COLLECTIVE R15, `(.L_x_2936) ;  /* 0x000000000f087348 */ /* 0x000fea0003c00000 */
[----:B------:R0:W1:Y:S02]  /*28f90*/  SHFL.IDX P6, R14, R13, R12, R11 ;  /* 0x0000000c0d0e7389 */ /* 0x00006400000c000b */
[----:B01----:R-:W-:Y:S01]  /*28fa0*/  ENDCOLLECTIVE ;  /* 0x000000000000791b */ /* 0x003fe20003800000 */
.L_x_2936:
        /* <DEDUP_REMOVED lines=17> */
.L_x_2937:
[----:B------:R-:W-:Y:S01]  /*290c0*/  MOV R13, R3 ;  /* 0x00000003000d7202 */ /* 0x000fe20000000f00 */
[----:B------:R-:W-:Y:S02]  /*290d0*/  IMAD.MOV.U32 R12, RZ, RZ, 0x4 ;  /* 0x00000004ff0c7424 */ /* 0x000fe400078e00ff */
[----:B------:R-:W-:-:S07]  /*290e0*/  IMAD.MOV.U32 R5, RZ, RZ, R14 ;  /* 0x000000ffff057224 */ /* 0x000fce00078e000e */
[----:B------:R-:W-:Y:S05]  /*290f0*/  WARPSYNC.COLLECTIVE R15, `(.L_x_2938) ;  /* 0x000000000f087348 */ /* 0x000fea0003c00000 */
[----:B------:R0:W1:Y:S02]  /*29100*/  SHFL.IDX P6, R14, R13, R12, R11 ;  /* 0x0000000c0d0e7389 */ /* 0x00006400000c000b */
[----:B01----:R-:W-:Y:S01]  /*29110*/  ENDCOLLECTIVE ;  /* 0x000000000000791b */ /* 0x003fe20003800000 */
.L_x_2938:
        /* <DEDUP_REMOVED lines=17> */
.L_x_2939:
[----:B------:R-:W-:Y:S01]  /*29230*/  MOV R13, R3 ;  /* 0x00000003000d7202 */ /* 0x000fe20000000f00 */
[----:B------:R-:W-:Y:S02]  /*29240*/  IMAD.MOV.U32 R12, RZ, RZ, 0x5 ;  /* 0x00000005ff0c7424 */ /* 0x000fe400078e00ff */
[----:B------:R-:W-:-:S07]  /*29250*/  IMAD.MOV.U32 R5, RZ, RZ, R14 ;  /* 0x000000ffff057224 */ /* 0x000fce00078e000e */
[----:B------:R-:W-:Y:S05]  /*29260*/  WARPSYNC.COLLECTIVE R15, `(.L_x_2940) ;  /* 0x000000000f087348 */ /* 0x000fea0003c00000 */
[----:B------:R0:W1:Y:S02]  /*29270*/  SHFL.IDX P6, R14, R13, R12, R11 ;  /* 0x0000000c0d0e7389 */ /* 0x00006400000c000b */
[----:B01----:R-:W-:Y:S01]  /*29280*/  ENDCOLLECTIVE ;  /* 0x000000000000791b */ /* 0x003fe20003800000 */
.L_x_2940:
        /* <DEDUP_REMOVED lines=17> */
.L_x_2941:
[----:B------:R-:W-:Y:S01]  /*293a0*/  MOV R13, R3 ;  /* 0x00000003000d7202 */ /* 0x000fe20000000f00 */
[----:B------:R-:W-:Y:S02]  /*293b0*/  IMAD.MOV.U32 R12, RZ, RZ, 0x6 ;  /* 0x00000006ff0c7424 */ /* 0x000fe400078e00ff */
[----:B------:R-:W-:-:S07]  /*293c0*/  IMAD.MOV.U32 R5, RZ, RZ, R14 ;  /* 0x000000ffff057224 */ /* 0x000fce00078e000e */
[----:B------:R-:W-:Y:S05]  /*293d0*/  WARPSYNC.COLLECTIVE R15, `(.L_x_2942) ;  /* 0x000000000f087348 */ /* 0x000fea0003c00000 */
[----:B------:R0:W1:Y:S02]  /*293e0*/  SHFL.IDX P6, R14, R13, R12, R11 ;  /* 0x0000000c0d0e7389 */ /* 0x00006400000c000b */
[----:B01----:R-:W-:Y:S01]  /*293f0*/  ENDCOLLECTIVE ;  /* 0x000000000000791b */ /* 0x003fe20003800000 */
.L_x_2942:
        /* <DEDUP_REMOVED lines=17> */
.L_x_2943:
[----:B------:R-:W-:Y:S01]  /*29510*/  IMAD.MOV.U32 R13, RZ, RZ, R3 ;  /* 0x000000ffff0d7224 */ /* 0x000fe200078e0003 */
[----:B------:R-:W-:Y:S01]  /*29520*/  MOV R12, 0x7 ;  /* 0x00000007000c7802 */ /* 0x000fe20000000f00 */
[----:B------:R-:W-:-:S07]  /*29530*/  IMAD.MOV.U32 R5, RZ, RZ, R14 ;  /* 0x000000ffff057224 */ /* 0x000fce00078e000e */
[----:B------:R-:W-:Y:S05]  /*29540*/  WARPSYNC.COLLECTIVE R15, `(.L_x_2944) ;  /* 0x000000000f087348 */ /* 0x000fea0003c00000 */
[----:B------:R0:W1:Y:S02]  /*29550*/  SHFL.IDX P6, R14, R13, R12, R11 ;  /* 0x0000000c0d0e7389 */ /* 0x00006400000c000b */
[----:B01----:R-:W-:Y:S01]  /*29560*/  ENDCOLLECTIVE ;  /* 0x000000000000791b */ /* 0x003fe20003800000 */
.L_x_2944:
        /* <DEDUP_REMOVED lines=14> */
.L_x_2945:
[----:B------:R-:W-:Y:S01]  /*29650*/  @!PT LDS RZ, [RZ] ;  /* 0x00000000fffff984 */ /* 0x000fe20000000800 */
[----:B------:R-:W-:Y:S01]  /*29660*/  @!PT LDS RZ, [RZ] ;  /* 0x00000000fffff984 */ /* 0x000fe20000000800 */
[----:B------:R-:W-:Y:S01]  /*29670*/  @!PT LDS RZ, [RZ] ;  /* 0x00000000fffff984 */ /* 0x000fe20000000800 */
[----:B------:R0:W-:Y:S01]  /*29680*/  @!P2 LDGSTS.E.BYPASS.LTC128B.128 [R9+0x1b400], desc[UR60][R6.64+0x100], !P1 ;  /* 0x1b4001000609afae */ /* 0x0001e2000c901d7c */
[----:B------:R-:W-:Y:S01]  /*29690*/  MOV R3, R14 ;  /* 0x0000000e00037202 */ /* 0x000fe20000000f00 */
[----:B------:R-:W-:Y:S06]  /*296a0*/  BRA `(.L_x_2946) ;  /* 0xffffffa4005c7947 */ /* 0x000fec000383ffff */
.L_x_2791:
[----:B----4-:R4:W0:Y:S02]  /*296b0*/  SYNCS.PHASECHK.TRANS64.TRYWAIT P0, [R18+URZ+0x34820], R0 ;  /* 0x03482000120075a7 */ /* 0x010824000800017f */
[----:B0-----:R-:W-:Y:S05]  /*296c0*/  @!P0 NANOSLEEP.SYNCS 0x989680 ;  /* 0x009896800000895d */ /* 0x001fea0003900000 */
[----:B------:R-:W0:Y:S02]  /*296d0*/  @!P0 SYNCS.PHASECHK.TRANS64 P0, [R18+URZ+0x34820], R0 ;  /* 0x03482000120085a7 */ /* 0x000e24000800007f */
[----:B0-----:R-:W-:Y:S05]  /*296e0*/  @!P0 BRA `(.L_x_2791) ;  /* 0xfffffffc00f08947 */ /* 0x001fea000383ffff */
[----:B------:R-:W-:Y:S05]  /*296f0*/  BRA `(.L_x_2947) ;  /* 0xffffffa400d07947 */ /* 0x000fea000383ffff */
.L_x_2800:
[----:B-1----:R1:W2:Y:S02]  /*29700*/  SYNCS.PHASECHK.TRANS64.TRYWAIT P0, [R3+URZ+0x34840], R2 ;  /* 0x03484002030075a7 */ /* 0x0022a4000800017f */
[----:B--2---:R-:W-:Y:S05]  /*29710*/  @!P0 NANOSLEEP.SYNCS 0x989680 ;  /* 0x009896800000895d */ /* 0x004fea0003900000 */
[----:B------:R-:W2:Y:S02]  /*29720*/  @!P0 SYNCS.PHASECHK.TRANS64 P0, [R3+URZ+0x34840], R2 ;  /* 0x03484002030085a7 */ /* 0x000ea4000800007f */
[----:B--2---:R-:W-:Y:S05]  /*29730*/  @!P0 BRA `(.L_x_2800) ;  /* 0xfffffffc00f08947 */ /* 0x004fea000383ffff */
[----:B------:R-:W-:Y:S05]  /*29740*/  BRA `(.L_x_2948) ;  /* 0xffffffa800ac7947 */ /* 0x000fea000383ffff */
.L_x_2807:
[----:B0-----:R0:W1:Y:S02]  /*29750*/  SYNCS.PHASECHK.TRANS64.TRYWAIT P0, [R2+URZ+0x34860], R3 ;  /* 0x03486003020075a7 */ /* 0x001064000800017f */
[----:B-1----:R-:W-:Y:S05]  /*29760*/  @!P0 NANOSLEEP.SYNCS 0x989680 ;  /* 0x009896800000895d */ /* 0x002fea0003900000 */
[----:B------:R-:W1:Y:S02]  /*29770*/  @!P0 SYNCS.PHASECHK.TRANS64 P0, [R2+URZ+0x34860], R3 ;  /* 0x03486003020085a7 */ /* 0x000e64000800007f */
[----:B-1----:R-:W-:Y:S05]  /*29780*/  @!P0 BRA `(.L_x_2807) ;  /* 0xfffffffc00f08947 */ /* 0x002fea000383ffff */
[----:B------:R-:W-:Y:S05]  /*29790*/  BRA `(.L_x_2949) ;  /* 0xffffffac00b87947 */ /* 0x000fea000383ffff */
.L_x_2817:
[----:B-1----:R1:W2:Y:S02]  /*297a0*/  SYNCS.PHASECHK.TRANS64.TRYWAIT P0, [R3+URZ+0x34840], R2 ;  /* 0x03484002030075a7 */ /* 0x0022a4000800017f */
[----:B--2---:R-:W-:Y:S05]  /*297b0*/  @!P0 NANOSLEEP.SYNCS 0x989680 ;  /* 0x009896800000895d */ /* 0x004fea0003900000 */
[----:B------:R-:W2:Y:S02]  /*297c0*/  @!P0 SYNCS.PHASECHK.TRANS64 P0, [R3+URZ+0x34840], R2 ;  /* 0x03484002030085a7 */ /* 0x000ea4000800007f */
[----:B--2---:R-:W-:Y:S05]  /*297d0*/  @!P0 BRA `(.L_x_2817) ;  /* 0xfffffffc00f08947 */ /* 0x004fea000383ffff */
[----:B------:R-:W-:Y:S05]  /*297e0*/  BRA `(.L_x_2950) ;  /* 0xffffffb400507947 */ /* 0x000fea000383ffff */
.L_x_2824:
[----:B0-----:R0:W1:Y:S02]  /*297f0*/  SYNCS.PHASECHK.TRANS64.TRYWAIT P0, [R2+URZ+0x34860], R3 ;  /* 0x03486003020075a7 */ /* 0x001064000800017f */
[----:B-1----:R-:W-:Y:S05]  /*29800*/  @!P0 NANOSLEEP.SYNCS 0x989680 ;  /* 0x009896800000895d */ /* 0x002fea0003900000 */
[----:B------:R-:W1:Y:S02]  /*29810*/  @!P0 SYNCS.PHASECHK.TRANS64 P0, [R2+URZ+0x34860], R3 ;  /* 0x03486003020085a7 */ /* 0x000e64000800007f */
[----:B-1----:R-:W-:Y:S05]  /*29820*/  @!P0 BRA `(.L_x_2824) ;  /* 0xfffffffc00f08947 */ /* 0x002fea000383ffff */
[----:B------:R-:W-:Y:S05]  /*29830*/  BRA `(.L_x_2951) ;  /* 0xffffffb8005c7947 */ /* 0x000fea000383ffff */
.L_x_2834:
[----:B--2---:R2:W3:Y:S02]  /*29840*/  SYNCS.PHASECHK.TRANS64.TRYWAIT P0, [R3+URZ+0x34840], R2 ;  /* 0x03484002030075a7 */ /* 0x0044e4000800017f */
[----:B---3--:R-:W-:Y:S05]  /*29850*/  @!P0 NANOSLEEP.SYNCS 0x989680 ;  /* 0x009896800000895d */ /* 0x008fea0003900000 */
[----:B------:R-:W3:Y:S02]  /*29860*/  @!P0 SYNCS.PHASECHK.TRANS64 P0, [R3+URZ+0x34840], R2 ;  /* 0x03484002030085a7 */ /* 0x000ee4000800007f */
[----:B---3--:R-:W-:Y:S05]  /*29870*/  @!P0 BRA `(.L_x_2834) ;  /* 0xfffffffc00f08947 */ /* 0x008fea000383ffff */
[----:B------:R-:W-:Y:S05]  /*29880*/  BRA `(.L_x_2952) ;  /* 0xffffffbc00cc7947 */ /* 0x000fea000383ffff */
.L_x_2841:
[----:B0-----:R0:W1:Y:S02]  /*29890*/  SYNCS.PHASECHK.TRANS64.TRYWAIT P0, [R2+URZ+0x34860], R5 ;  /* 0x03486005020075a7 */ /* 0x001064000800017f */
[----:B-1----:R-:W-:Y:S05]  /*298a0*/  @!P0 NANOSLEEP.SYNCS 0x989680 ;  /* 0x009896800000895d */ /* 0x002fea0003900000 */
[----:B------:R-:W1:Y:S02]  /*298b0*/  @!P0 SYNCS.PHASECHK.TRANS64 P0, [R2+URZ+0x34860], R5 ;  /* 0x03486005020085a7 */ /* 0x000e64000800007f */
[----:B-1----:R-:W-:Y:S05]  /*298c0*/  @!P0 BRA `(.L_x_2841) ;  /* 0xfffffffc00f08947 */ /* 0x002fea000383ffff */
[----:B------:R-:W-:Y:S05]  /*298d0*/  BRA `(.L_x_2953) ;  /* 0xffffffc000d47947 */ /* 0x000fea000383ffff */
.L_x_2853:
[----:B---3--:R3:W4:Y:S02]  /*298e0*/  SYNCS.PHASECHK.TRANS64.TRYWAIT P0, [R0+URZ+0x34860], R2 ;  /* 0x03486002000075a7 */ /* 0x008724000800017f */
[----:B----4-:R-:W-:Y:S05]  /*298f0*/  @!P0 NANOSLEEP.SYNCS 0x989680 ;  /* 0x009896800000895d */ /* 0x010fea0003900000 */
[----:B------:R-:W4:Y:S02]  /*29900*/  @!P0 SYNCS.PHASECHK.TRANS64 P0, [R0+URZ+0x34860], R2 ;  /* 0x03486002000085a7 */ /* 0x000f24000800007f */
[----:B----4-:R-:W-:Y:S05]  /*29910*/  @!P0 BRA `(.L_x_2853) ;  /* 0xfffffffc00f08947 */ /* 0x010fea000383ffff */
[----:B------:R-:W-:Y:S05]  /*29920*/  BRA `(.L_x_2954) ;  /* 0xffffffc8002c7947 */ /* 0x000fea000383ffff */
.L_x_2861:
[----:B----4-:R-:W4:Y:S01]  /*29930*/  LDL R0, [R1] ;  /* 0x0000000001007983 */ /* 0x010f220000100800 */
[----:B------:R-:W-:Y:S01]  /*29940*/  BSSY B0, `(.L_x_2955) ;  /* 0x0000008000007945 */ /* 0x000fe20003800000 */
[----:B------:R-:W-:Y:S01]  /*29950*/  IMAD.MOV.U32 R12, RZ, RZ, RZ ;  /* 0x000000ffff0c7224 */ /* 0x000fe200078e00ff */
[----:B------:R-:W-:Y:S01]  /*29960*/  MOV R11, 0x1f ;  /* 0x0000001f000b7802 */ /* 0x000fe20000000f00 */
[----:B------:R-:W-:Y:S02]  /*29970*/  IMAD.MOV.U32 R15, RZ, RZ, -0x1 ;  /* 0xffffffffff0f7424 */ /* 0x000fe400078e00ff */
[----:B----4-:R-:W-:-:S07]  /*29980*/  IMAD.MOV.U32 R13, RZ, RZ, R0 ;  /* 0x000000ffff0d7224 */ /* 0x010fce00078e0000 */
[----:B-123--:R-:W-:Y:S05]  /*29990*/  WARPSYNC.COLLECTIVE R15, `(.L_x_2956) ;  /* 0x000000000f087348 */ /* 0x00efea0003c00000 */
[----:B------:R0:W4:Y:S02]  /*299a0*/  SHFL.IDX P6, R14, R13, R12, R11 ;  /* 0x0000000c0d0e7389 */ /* 0x00012400000c000b */
[----:B01234-:R-:W-:Y:S01]  /*299b0*/  ENDCOLLECTIVE ;  /* 0x000000000000791b */ /* 0x01ffe20003800000 */
.L_x_2956:
[----:B------:R-:W-:Y:S05]  /*299c0*/  BSYNC B0 ;  /* 0x0000000000007941 */ /* 0x000fea0003800000 */
.L_x_2955:
[----:B------:R0:W5:Y:S01]  /*299d0*/  LDL R2, [R1+0xc] ;  /* 0x00000c0001027983 */ /* 0x0001620000100800 */
[----:B------:R-:W-:Y:S01]  /*299e0*/  MOV R13, R0 ;  /* 0x00000000000d7202 */ /* 0x000fe20000000f00 */
[----:B------:R-:W-:Y:S01]  /*299f0*/  IMAD.MOV.U32 R12, RZ, RZ, 0x1 ;  /* 0x00000001ff0c7424 */ /* 0x000fe200078e00ff */
[----:B------:R-:W-:Y:S01]  /*29a00*/  MOV R15, 0xffffffff ;  /* 0xffffffff000f7802 */ /* 0x000fe20000000f00 */
[----:B------:R-:W-:Y:S01]  /*29a10*/  IMAD.MOV.U32 R11, RZ, RZ, 0x1f ;  /* 0x0000001fff0b7424 */ /* 0x000fe200078e00ff */
[----:B------:R-:W-:Y:S01]  /*29a20*/  LOP3.LUT P1, RZ, R10, 0x1, RZ, 0xc0, !PT ;  /* 0x000000010aff7812 */ /* 0x000fe2000782c0ff */
[----:B------:R-:W-:-:S12]  /*29a30*/  IMAD.MOV.U32 R5, RZ, RZ, R14 ;  /* 0x000000ffff057224 */ /* 0x000fd800078e000e */
[----:B0----5:R-:W-:Y:S05]  /*29a40*/  WARPSYNC.COLLECTIVE R15, `(.L_x_2957) ;  /* 0x000000000f087348 */ /* 0x021fea0003c00000 */
[----:B------:R1:W2:Y:S02]  /*29a50*/  SHFL.IDX P6, R14, R13, R12, R11 ;  /* 0x0000000c0d0e7389 */ /* 0x0002a400000c000b */
[----:B012--5:R-:W-:Y:S01]  /*29a60*/  ENDCOLLECTIVE ;  /* 0x000000000000791b */ /* 0x027fe20003800000 */
.L_x_2957:
        /* <DEDUP_REMOVED lines=14> */
[----:B------:R-:W-:Y:S01]  /*29b50*/  ISETP.GE.U32.AND P3, PT, R16, 0x10, PT ;  /* 0x000000101000780c */ /* 0x000fe20003f66070 */
[----:B--2---:R-:W-:Y:S02]  /*29b60*/  @!P0 IMAD.MOV.U32 R4, RZ, RZ, R8 ;  /* 0x000000ffff048224 */ /* 0x004fe400078e0008 */
[----:B------:R-:W-:Y:S01]  /*29b70*/  IMAD.MOV.U32 R8, RZ, RZ, RZ ;  /* 0x000000ffff087224 */ /* 0x000fe200078e00ff */
[----:B---3--:R-:W-:-:S02]  /*29b80*/  @!P0 MOV R6, R2 ;  /* 0x0000000200068202 */ /* 0x008fc40000000f00 */
[----:B------:R-:W-:-:S03]  /*29b90*/  ISETP.GE.U32.AND P0, PT, R16, 0x2, PT ;  /* 0x000000021000780c */ /* 0x000fc60003f06070 */
[----:B------:R-:W-:-:S04]  /*29ba0*/  IMAD R2, R6, R4, RZ ;  /* 0x0000000406027224 */ /* 0x000fc800078e02ff */
[----:B------:R-:W-:-:S07]  /*29bb0*/  IMAD.MOV.U32 R13, RZ, RZ, R2 ;  /* 0x000000ffff0d7224 */ /* 0x000fce00078e0002 */
[----:B------:R-:W-:Y:S05]  /*29bc0*/  WARPSYNC.COLLECTIVE R15, `(.L_x_2958) ;  /* 0x000000000f087348 */ /* 0x000fea0003c00000 */
[----:B------:R0:W1:Y:S02]  /*29bd0*/  SHFL.UP P6, R14, R13, R12, R11 ;  /* 0x0400000c0d0e7389 */ /* 0x00006400000c000b */
[----:B01----:R-:W-:Y:S01]  /*29be0*/  ENDCOLLECTIVE ;  /* 0x000000000000791b */ /* 0x003fe20003800000 */
.L_x_2958:
        /* <DEDUP_REMOVED lines=9> */
.L_x_2959:
        /* <DEDUP_REMOVED lines=8> */
.L_x_2960:
        /* <DEDUP_REMOVED lines=8> */
.L_x_2961:
        /* <DEDUP_REMOVED lines=8> */
.L_x_2962:
        /* <DEDUP_REMOVED lines=9> */
.L_x_2963:
[----:B------:R-:W-:Y:S01]  /*29e90*/  MOV R9, R14 ;  /* 0x0000000e00097202 */ /* 0x000fe20000000f00 */
[----:B------:R-:W-:Y:S06]  /*29ea0*/  BRA `(.L_x_2964) ;  /* 0xffffffc800b47947 */ /* 0x000fec000383ffff */
.L_x_2864:
        /* <DEDUP_REMOVED lines=8> */
.L_x_2966:
[----:B------:R-:W-:Y:S05]  /*29f30*/  BSYNC B0 ;  /* 0x0000000000007941 */ /* 0x000fea0003800000 */
.L_x_2965:
[----:B------:R-:W2:Y:S01]  /*29f40*/  LDL R7, [R1+0x10] ;  /* 0x0000100001077983 */ /* 0x000ea20000100800 */
[----:B------:R-:W-:Y:S01]  /*29f50*/  MOV R3, R14 ;  /* 0x0000000e00037202 */ /* 0x000fe20000000f00 */
[----:B------:R-:W-:Y:S01]  /*29f60*/  IMAD.MOV.U32 R11, RZ, RZ, RZ ;  /* 0x000000ffff0b7224 */ /* 0x000fe200078e00ff */
[----:B------:R-:W-:Y:S01]  /*29f70*/  MOV R12, 0x2 ;  /* 0x00000002000c7802 */ /* 0x000fe20000000f00 */
[----:B------:R-:W-:Y:S01]  /*29f80*/  IMAD.MOV.U32 R15, RZ, RZ, -0x1 ;  /* 0xffffffffff0f7424 */ /* 0x000fe200078e00ff */
[----:B--2---:R-:W-:-:S04]  /*29f90*/  LOP3.LUT P4, RZ, R7, 0x1, RZ, 0xc0, !PT ;  /* 0x0000000107ff7812 */ /* 0x004fc8000788c0ff */
[----:B------:R-:W-:-:S05]  /*29fa0*/  SEL R3, R3, RZ, P4 ;  /* 0x000000ff03037207 */ /* 0x000fca0002000000 */
[----:B------:R-:W-:-:S04]  /*29fb0*/  IMAD.IADD R2, R2, 0x1, R3 ;  /* 0x0000000102027824 */ /* 0x000fc800078e0203 */
[----:B------:R-:W-:-:S07]  /*29fc0*/  IMAD.MOV.U32 R13, RZ, RZ, R2 ;  /* 0x000000ffff0d7224 */ /* 0x000fce00078e0002 */
[----:B------:R-:W-:Y:S05]  /*29fd0*/  WARPSYNC.COLLECTIVE R15, `(.L_x_2967) ;  /* 0x000000000f087348 */ /* 0x000fea0003c00000 */
[----:B------:R0:W1:Y:S02]  /*29fe0*/  SHFL.UP P6, R14, R13, R12, R11 ;  /* 0x0400000c0d0e7389 */ /* 0x00006400000c000b */
[----:B01----:R-:W-:Y:S01]  /*29ff0*/  ENDCOLLECTIVE ;  /* 0x000000000000791b */ /* 0x003fe20003800000 */
.L_x_2967:
        /* <DEDUP_REMOVED lines=8> */
.L_x_2968:
        /* <DEDUP_REMOVED lines=8> */
.L_x_2969:
        /* <DEDUP_REMOVED lines=8> */
.L_x_2970:
[----:B------:R-:W-:Y:S01]  /*2a180*/  MOV R12, 0x1f ;  /* 0x0000001f000c7802 */ /* 0x000fe20000000f00 */
[----:B------:R-:W-:Y:S01]  /*2a190*/  IMAD.MOV.U32 R11, RZ, RZ, 0x1f ;  /* 0x0000001fff0b7424 */ /* 0x000fe200078e00ff */
[----:B------:R-:W-:-:S04]  /*2a1a0*/  MOV R3, R14 ;  /* 0x0000000e00037202 */ /* 0x000fc80000000f00 */
[----:B------:R-:W-:-:S05]  /*2a1b0*/  SEL R3, R3, RZ, P3 ;  /* 0x000000ff03037207 */ /* 0x000fca0001800000 */
[----:B------:R-:W-:-:S04]  /*2a1c0*/  IMAD.IADD R7, R2, 0x1, R3 ;  /* 0x0000000102077824 */ /* 0x000fc800078e0203 */
[----:B------:R-:W-:-:S07]  /*2a1d0*/  IMAD.MOV.U32 R13, RZ, RZ, R7 ;  /* 0x000000ffff0d7224 */ /* 0x000fce00078e0007 */
[----:B------:R-:W-:Y:S05]  /*2a1e0*/  WARPSYNC.COLLECTIVE R15, `(.L_x_2971) ;  /* 0x000000000f087348 */ /* 0x000fea0003c00000 */
[----:B------:R0:W1:Y:S02]  /*2a1f0*/  SHFL.IDX P6, R14, R13, R12, R11 ;  /* 0x0000000c0d0e7389 */ /* 0x00006400000c000b */
[----:B01----:R-:W-:Y:S01]  /*2a200*/  ENDCOLLECTIVE ;  /* 0x000000000000791b */ /* 0x003fe20003800000 */
.L_x_2971:
[----:B------:R-:W-:Y:S01]  /*2a210*/  IMAD.MOV.U32 R9, RZ, RZ, R14 ;  /* 0x000000ffff097224 */ /* 0x000fe200078e000e */
[----:B------:R-:W-:Y:S06]  /*2a220*/  BRA `(.L_x_2972) ;  /* 0xffffffc800847947 */ /* 0x000fec000383ffff */
.L_x_2866:
[----:B------:R-:W-:Y:S01]  /*2a230*/  BSSY B0, `(.L_x_2973) ;  /* 0x0000006000007945 */ /* 0x000fe20003800000 */
[----:B------:R-:W-:Y:S02]  /*2a240*/  PLOP3.LUT P6, PT, P6, PT, PT, 0x8, 0x0 ;  /* 0x000000000000781c */ /* 0x000fe400037ce170 */
[----:B------:R-:W-:-:S11]  /*2a250*/  MOV R15, 0xffffffff ;  /* 0xffffffff000f7802 */ /* 0x000fd60000000f00 */
[----:B0-----:R-:W-:Y:S05]  /*2a260*/  WARPSYNC.COLLECTIVE R15, `(.L_x_2974) ;  /* 0x000000000f087348 */ /* 0x001fea0003c00000 */
[----:B------:R-:W-:Y:S01]  /*2a270*/  VOTE.ANY R14, PT, P6 ;  /* 0x00000000000e7806 */ /* 0x000fe200030e0100 */
[----:B0-----:R-:W-:Y:S06]  /*2a280*/  ENDCOLLECTIVE ;  /* 0x000000000000791b */ /* 0x001fec0003800000 */
.L_x_2974:
[----:B------:R-:W-:Y:S05]  /*2a290*/  BSYNC B0 ;  /* 0x0000000000007941 */ /* 0x000fea0003800000 */
.L_x_2973:
        /* <DEDUP_REMOVED lines=10> */
.L_x_2975:
[----:B------:R-:W-:Y:S01]  /*2a340*/  IMAD.MOV.U32 R13, RZ, RZ, R6 ;  /* 0x000000ffff0d7224 */ /* 0x000fe200078e0006 */
[----:B------:R-:W-:-:S07]  /*2a350*/  MOV R4, R14 ;  /* 0x0000000e00047202 */ /* 0x000fce0000000f00 */
[----:B------:R-:W-:Y:S05]  /*2a360*/  WARPSYNC.COLLECTIVE R15, `(.L_x_2976) ;  /* 0x000000000f087348 */ /* 0x000fea0003c00000 */
[----:B------:R0:W1:Y:S02]  /*2a370*/  SHFL.IDX P6, R14, R13, R12, R11 ;  /* 0x0000000c0d0e7389 */ /* 0x00006400000c000b */
[----:B01----:R-:W-:Y:S01]  /*2a380*/  ENDCOLLECTIVE ;  /* 0x000000000000791b */ /* 0x003fe20003800000 */
.L_x_2976:
[----:B------:R-:W-:Y:S01]  /*2a390*/  IMAD.MOV.U32 R6, RZ, RZ, R14 ;  /* 0x000000ffff067224 */ /* 0x000fe200078e000e */
[----:B------:R-:W-:-:S05]  /*2a3a0*/  IADD3 R10, R3, R10, RZ ;  /* 0x0000000a030a7210 */ /* 0x000fca0007ffe0ff */
[----:B------:R0:W-:Y:S01]  /*2a3b0*/  STL [R1+0xc], R10 ;  /* 0x00000c0a01007387 */ /* 0x0001e20000100800 */
[----:B------:R-:W-:Y:S05]  /*2a3c0*/  BRA `(.L_x_2977) ;  /* 0xffffffc800647947 */ /* 0x000fea000383ffff */
.L_x_2868:
[----:B------:R-:W-:Y:S01]  /*2a3d0*/  BSSY B0, `(.L_x_2978) ;  /* 0x0000008000007945 */ /* 0x000fe20003800000 */
[----:B------:R-:W-:Y:S01]  /*2a3e0*/  IMAD.MOV.U32 R13, RZ, RZ, R7 ;  /* 0x000000ffff0d7224 */ /* 0x000fe200078e0007 */
[----:B------:R-:W-:Y:S01]  /*2a3f0*/  MOV R11, 0x1f ;  /* 0x0000001f000b7802 */ /* 0x000fe20000000f00 */
[----:B------:R-:W-:Y:S02]  /*2a400*/  IMAD.MOV.U32 R12, RZ, RZ, R3 ;  /* 0x000000ffff0c7224 */ /* 0x000fe400078e0003 */
[----:B------:R-:W-:-:S07]  /*2a410*/  IMAD.MOV.U32 R15, RZ, RZ, -0x1 ;  /* 0xffffffffff0f7424 */ /* 0x000fce00078e00ff */
[----:B0-----:R-:W-:Y:S05]  /*2a420*/  WARPSYNC.COLLECTIVE R15, `(.L_x_2979) ;  /* 0x000000000f087348 */ /* 0x001fea0003c00000 */
[----:B------:R1:W2:Y:S02]  /*2a430*/  SHFL.IDX P6, R14, R13, R12, R11 ;  /* 0x0000000c0d0e7389 */ /* 0x0002a400000c000b */
[----:B012---:R-:W-:Y:S01]  /*2a440*/  ENDCOLLECTIVE ;  /* 0x000000000000791b */ /* 0x007fe20003800000 */
.L_x_2979:
[----:B------:R-:W-:Y:S05]  /*2a450*/  BSYNC B0 ;  /* 0x0000000000007941 */ /* 0x000fea0003800000 */
.L_x_2978:
[----:B------:R-:W-:Y:S01]  /*2a460*/  IMAD.MOV.U32 R3, RZ, RZ, R14 ;  /* 0x000000ffff037224 */ /* 0x000fe200078e000e */
[----:B------:R-:W-:Y:S06]  /*2a470*/  BRA `(.L_x_2980) ;  /* 0xffffffc800507947 */ /* 0x000fec000383ffff */
.L_x_2874:
[----:B0-----:R0:W1:Y:S02]  /*2a480*/  SYNCS.PHASECHK.TRANS64.TRYWAIT P0, [R0+URZ+0x34820], R3 ;  /* 0x03482003000075a7 */ /* 0x001064000800017f */
[----:B-1----:R-:W-:Y:S05]  /*2a490*/  @!P0 NANOSLEEP.SYNCS 0x989680 ;  /* 0x009896800000895d */ /* 0x002fea0003900000 */
[----:B------:R-:W1:Y:S02]  /*2a4a0*/  @!P0 SYNCS.PHASECHK.TRANS64 P0, [R0+URZ+0x34820], R3 ;  /* 0x03482003000085a7 */ /* 0x000e64000800007f */
[----:B-1----:R-:W-:Y:S05]  /*2a4b0*/  @!P0 BRA `(.L_x_2874) ;  /* 0xfffffffc00f08947 */ /* 0x002fea000383ffff */
[----:B------:R-:W-:Y:S05]  /*2a4c0*/  BRA `(.L_x_2981) ;  /* 0xffffffd000ec7947 */ /* 0x000fea000383ffff */
.L_x_2875:
        /* <DEDUP_REMOVED lines=11> */
.L_x_2983:
[----:B------:R-:W-:Y:S05]  /*2a580*/  BSYNC B0 ;  /* 0x0000000000007941 */ /* 0x000fea0003800000 */
.L_x_2982:
[----:B------:R-:W-:Y:S05]  /*2a590*/  BRA `(.L_x_2984) ;  /* 0xffffffd000d47947 */ /* 0x000fea000383ffff */
.L_x_2876:
[----:B------:R-:W-:Y:S01]  /*2a5a0*/  BSSY B0, `(.L_x_2985) ;  /* 0x0000006000007945 */ /* 0x000fe20003800000 */
[----:B------:R-:W-:-:S07]  /*2a5b0*/  IMAD.MOV.U32 R15, RZ, RZ, -0x1 ;  /* 0xffffffffff0f7424 */ /* 0x000fce00078e00ff */
[----:B01----:R-:W-:Y:S05]  /*2a5c0*/  WARPSYNC.COLLECTIVE R15, `(.L_x_2986) ;  /* 0x000000000f0c7348 */ /* 0x003fea0003c00000 */
[----:B------:R-:W-:Y:S02]  /*2a5d0*/  ELECT P6, UR62, PT ;  /* 0x00000000003e782f */ /* 0x000fe400038c0000 */
[----:B------:R-:W-:Y:S01]  /*2a5e0*/  MOV R14, UR62 ;  /* 0x0000003e000e7c02 */ /* 0x000fe20008000f00 */
[----:B01----:R-:W-:Y:S10]  /*2a5f0*/  ENDCOLLECTIVE ;  /* 0x000000000000791b */ /* 0x003ff40003800000 */
.L_x_2986:
[----:B------:R-:W-:Y:S05]  /*2a600*/  BSYNC B0 ;  /* 0x0000000000007941 */ /* 0x000fea0003800000 */
.L_x_2985:
[----:B------:R-:W-:Y:S05]  /*2a610*/  BRA `(.L_x_2987) ;  /* 0xffffffd000c87947 */ /* 0x000fea000383ffff */
.L_x_2878:
[----:B0-----:R0:W1:Y:S02]  /*2a620*/  SYNCS.PHASECHK.TRANS64.TRYWAIT P0, [R6+URZ], R5 ;  /* 0x00000005060075a7 */ /* 0x001064000800017f */
[----:B-1----:R-:W-:Y:S05]  /*2a630*/  @!P0 NANOSLEEP.SYNCS 0x989680 ;  /* 0x009896800000895d */ /* 0x002fea0003900000 */
[----:B------:R-:W1:Y:S02]  /*2a640*/  @!P0 SYNCS.PHASECHK.TRANS64 P0, [R6+URZ], R5 ;  /* 0x00000005060085a7 */ /* 0x000e64000800007f */
[----:B-1----:R-:W-:Y:S05]  /*2a650*/  @!P0 BRA `(.L_x_2878) ;  /* 0xfffffffc00f08947 */ /* 0x002fea000383ffff */
[----:B------:R-:W-:Y:S05]  /*2a660*/  BRA `(.L_x_2988) ;  /* 0xffffffd400087947 */ /* 0x000fea000383ffff */
.L_x_2879:
[----:B-1----:R1:W2:Y:S02]  /*2a670*/  SYNCS.PHASECHK.TRANS64.TRYWAIT P0, [R7+URZ], R2 ;  /* 0x00000002070075a7 */ /* 0x0022a4000800017f */
[----:B--2---:R-:W-:Y:S05]  /*2a680*/  @!P0 NANOSLEEP.SYNCS 0x989680 ;  /* 0x009896800000895d */ /* 0x004fea0003900000 */
[----:B------:R-:W2:Y:S02]  /*2a690*/  @!P0 SYNCS.PHASECHK.TRANS64 P0, [R7+URZ], R2 ;  /* 0x00000002070085a7 */ /* 0x000ea4000800007f */
[----:B--2---:R-:W-:Y:S05]  /*2a6a0*/  @!P0 BRA `(.L_x_2879) ;  /* 0xfffffffc00f08947 */ /* 0x004fea000383ffff */
[----:B------:R-:W-:Y:S05]  /*2a6b0*/  BRA `(.L_x_2989) ;  /* 0xffffffd000fc7947 */ /* 0x000fea000383ffff */
.L_x_2881:
[----:B--2---:R2:W3:Y:S02]  /*2a6c0*/  SYNCS.PHASECHK.TRANS64.TRYWAIT P0, [R4+URZ], R5 ;  /* 0x00000005040075a7 */ /* 0x0044e4000800017f */
[----:B---3--:R-:W-:Y:S05]  /*2a6d0*/  @!P0 NANOSLEEP.SYNCS 0x989680 ;  /* 0x009896800000895d */ /* 0x008fea0003900000 */
[----:B------:R-:W3:Y:S02]  /*2a6e0*/  @!P0 SYNCS.PHASECHK.TRANS64 P0, [R4+URZ], R5 ;  /* 0x00000005040085a7 */ /* 0x000ee4000800007f */
[----:B---3--:R-:W-:Y:S05]  /*2a6f0*/  @!P0 BRA `(.L_x_2881) ;  /* 0xfffffffc00f08947 */ /* 0x008fea000383ffff */
[----:B------:R-:W-:Y:S05]  /*2a700*/  BRA `(.L_x_2990) ;  /* 0xffffffd400007947 */ /* 0x000fea000383ffff */
.L_x_2991:
        /* <DEDUP_REMOVED lines=15> */
.L_x_15166:


//--------------------- .text._ZN7cutlass13device_kernelIN5flash11enable_sm90INS1_16FlashAttnFwdSm90INS1_25CollectiveMainloopFwdSm90ILi2EN4cute5tupleIJNS5_1CILi1EEES8_S8_EEENS6_IJNS7_ILi64EEESA_SA_EEELi512ENS_6half_tEfNS_4arch4Sm90ELb0ELb0ELb1ELb0ELb0ELb0ELb0ELb0ELb0ELb1ELb1ELb0EEENS1_21CollectiveEpilogueFwdINS6_IJSA_NS7_ILi512EEESA_EEES9_SC_SE_Li256ELb0ELb1ELb1ELb0EEENS1_19SingleTileSchedulerILb0ELb1ELb1ELi64EEEEEEEEEvNT_6ParamsE --------------------------
	.section	.text._ZN7cutlass13device_kernelIN5flash11enable_sm90INS1_16FlashAttnFwdSm90INS1_25CollectiveMainloopFwdSm90ILi2EN4cute5tupleIJNS5_1CILi1EEES8_S8_EEENS6_IJNS7_ILi64EEESA_SA_EEELi512ENS_6half_tEfNS_4arch4Sm90ELb0ELb0ELb1ELb0ELb0ELb0ELb0ELb0ELb0ELb1ELb1ELb0EEENS1_21CollectiveEpilogueFwdINS6_IJSA_NS7_ILi512EEESA_EEES9_SC_SE_Li256ELb0ELb1ELb1ELb0EEENS1_19SingleTileSchedulerILb0ELb1ELb1ELi64EEEEEEEEEvNT_6ParamsE,"ax",@progbits
	.align	128
.text._ZN7cutlass13device_kernelIN5flash11enable_sm90INS1_16FlashAttnFwdSm90INS1_25CollectiveMainloopFwdSm90ILi2EN4cute5tupleIJNS5_1CILi1EEES8_S8_EEENS6_IJNS7_ILi64EEESA_SA_EEELi512ENS_6half_tEfNS_4arch4Sm90ELb0ELb0ELb1ELb0ELb0ELb0ELb0ELb0ELb0ELb1ELb1ELb0EEENS1_21CollectiveEpilogueFwdINS6_IJSA_NS7_ILi512EEESA_EEES9_SC_SE_Li256ELb0ELb1ELb1ELb0EEENS1_19SingleTileSchedulerILb0ELb1ELb1ELi64EEEEEEEEEvNT_6ParamsE:
        .type           _ZN7cutlass13device_kernelIN5flash11enable_sm90INS1_16FlashAttnFwdSm90INS1_25CollectiveMainloopFwdSm90ILi2EN4cute5tupleIJNS5_1CILi1EEES8_S8_EEENS6_IJNS7_ILi64EEESA_SA_EEELi512ENS_6half_tEfNS_4arch4Sm90ELb0ELb0ELb1ELb0ELb0ELb0ELb0ELb0ELb0ELb1ELb1ELb0EEENS1_21CollectiveEpilogueFwdINS6_IJSA_NS7_ILi512EEESA_EEES9_SC_SE_Li256ELb0ELb1ELb1ELb0EEENS1_19SingleTileSchedulerILb0ELb1ELb1ELi64EEEEEEEEEvNT_6ParamsE,@function
        .size           _ZN7cutlass13device_kernelIN5flash11enable_sm90INS1_16FlashAttnFwdSm90INS1_25CollectiveMainloopFwdSm90ILi2EN4cute5tupleIJNS5_1CILi1EEES8_S8_EEENS6_IJNS7_ILi64EEESA_SA_EEELi512ENS_6half_tEfNS_4arch4Sm90ELb0ELb0ELb1ELb0ELb0ELb0ELb0ELb0ELb0ELb1ELb1ELb0EEENS1_21CollectiveEpilogueFwdINS6_IJSA_NS7_ILi512EEESA_EEES9_SC_SE_Li256ELb0ELb1ELb1ELb0EEENS1_19SingleTileSchedulerILb0ELb1ELb1ELi64EEEEEEEEEvNT_6ParamsE,(.L_x_15167 - _ZN7cutlass13device_kernelIN5flash11enable_sm90INS1_16FlashAttnFwdSm90INS1_25CollectiveMainloopFwdSm90ILi2EN4cute5tupleIJNS5_1CILi1EEES8_S8_EEENS6_IJNS7_ILi64EEESA_SA_EEELi512ENS_6half_tEfNS_4arch4Sm90ELb0ELb0ELb1ELb0ELb0ELb0ELb0ELb0ELb0ELb1ELb1ELb0EEENS1_21CollectiveEpilogueFwdINS6_IJSA_NS7_ILi512EEESA_EEES9_SC_SE_Li256ELb0ELb1ELb1ELb0EEENS1_19SingleTileSchedulerILb0ELb1ELb1ELi64EEEEEEEEEvNT_6ParamsE)
        .other          _ZN7cutlass13device_kernelIN5flash11enable_sm90INS1_16FlashAttnFwdSm90INS1_25CollectiveMainloopFwdSm90ILi2EN4cute5tupleIJNS5_1CILi1EEES8_S8_EEENS6_IJNS7_ILi64EEESA_SA_EEELi512ENS_6half_tEfNS_4arch4Sm90ELb0ELb0ELb1ELb0ELb0ELb0ELb0ELb0ELb0ELb1ELb1ELb0EEENS1_21CollectiveEpilogueFwdINS6_IJSA_NS7_ILi512EEESA_EEES9_SC_SE_Li256ELb0ELb1ELb1ELb0EEENS1_19SingleTileSchedulerILb0ELb1ELb1ELi64EEEEEEEEEvNT_6ParamsE,@"STO_CUDA_ENTRY STV_DEFAULT"
_ZN7cutlass13device_kernelIN5flash11enable_sm90INS1_16FlashAttnFwdSm90INS1_25CollectiveMainloopFwdSm90ILi2EN4cute5tupleIJNS5_1CILi1EEES8_S8_EEENS6_IJNS7_ILi64EEESA_SA_EEELi512ENS_6half_tEfNS_4arch4Sm90ELb0ELb0ELb1ELb0ELb0ELb0ELb0ELb0ELb0ELb1ELb1ELb0EEENS1_21CollectiveEpilogueFwdINS6_IJSA_NS7_ILi512EEESA_EEES9_SC_SE_Li256ELb0ELb1ELb1ELb0EEENS1_19SingleTileSchedulerILb0ELb1ELb1ELi64EEEEEEEEEvNT_6ParamsE:
        /* <DEDUP_REMOVED lines=17> */
.L_x_2993:
[----:B------:R-:W-:Y:S05]  /*0110*/  BSYNC B0 ;  /* 0x0000000000007941 */ /* 0x000fea0003800000 */
.L_x_2992:
        /* <DEDUP_REMOVED lines=16> */
[----:B------:R0:W1:Y:S01]  /*0220*/  SHFL.IDX PT, R3, R2, RZ, 0x1f ;  /* 0x00001fff02037589 */ /* 0x00006200000e0000 */
[----:B------:R-:W-:-:S03]  /*0230*/  VOTEU.ANY UP0, P0 ;  /* 0x00000000003f7886 */ /* 0x000fc60000000100 */
[----:B------:R-:W2:Y:S02]  /*0240*/  FENCE.VIEW.ASYNC.S ;  /* 0x00000000000073c6 */ /* 0x000ea40000000000 */
[----:B--2---:R0:W2:Y:S05]  /*0250*/  @UP0 SYNCS.EXCH.64 URZ, [UR8+0x28c00], UR4 ;  /* 0x028c0004083f05b2 */ /* 0x0040aa0008000100 */
[----:B------:R0:W3:Y:S02]  /*0260*/  @UP1 SYNCS.EXCH.64 URZ, [UR8+0x28c20], UR6 ;  /* 0x028c2006083f15b2 */ /* 0x0000e40008000100 */
[----:B0-----:R-:W-:Y:S05]  /*0270*/  @P1 BRA `(.L_x_2994) ;  /* 0x0000000000381947 */ /* 0x001fea0003800000 */
[----:B------:R-:W0:Y:S01]  /*0280*/  S2UR UR5, SR_CgaCtaId ;  /* 0x00000000000579c3 */ /* 0x000e220000008800 */
        /* <DEDUP_REMOVED lines=8> */
[----:B0-----:R0:W4:Y:S01]  /*0310*/  SYNCS.EXCH.64 URZ, [UR6+0x28c30], UR4 ;  /* 0x028c3004063f75b2 */ /* 0x0011220008000100 */
[----:B------:R0:W0:Y:S01]  /*0320*/  SYNCS.EXCH.64 URZ, [UR6+0x28c40], UR4 ;  /* 0x028c4004063f75b2 */ /* 0x0000220008000100 */
[----:B------:R0:W0:Y:S01]  /*0330*/  SYNCS.EXCH.64 URZ, [UR6+0x28c38], UR4 ;  /* 0x028c3804063f75b2 */ /* 0x0000220008000100 */
[----:B------:R0:W0:Y:S01]  /*0340*/  SYNCS.EXCH.64 URZ, [UR6+0x28c48], UR4 ;  /* 0x028c4804063f75b2 */ /* 0x0000220008000100 */
[----:B------:R-:W-:Y:S01]  /*0350*/  NOP ;  /* 0x0000000000007918 */ /* 0x000fe20000000000 */
.L_x_2994:
[----:B------:R-:W5:Y:S01]  /*0360*/  SHFL.IDX PT, R2, R0, RZ, 0x1f ;  /* 0x00001fff00027589 */ /* 0x000f6200000e0000 */
[----:B------:R-:W-:Y:S01]  /*0370*/  NOP ;  /* 0x0000000000007918 */ /* 0x000fe20000000000 */
[----:B-----5:R-:W-:-:S13]  /*0380*/  ISETP.NE.AND P0, PT, R2, RZ, PT ;  /* 0x000000ff0200720c */ /* 0x020fda0003f05270 */
[----:B------:R-:W-:Y:S05]  /*0390*/  @P0 BRA `(.L_x_2995) ;  /* 0x0000000000480947 */ /* 0x000fea0003800000 */
[----:B0-----:R-:W0:Y:S01]  /*03a0*/  S2UR UR5, SR_CgaCtaId ;  /* 0x00000000000579c3 */ /* 0x001e220000008800 */
[----:B------:R-:W-:Y:S01]  /*03b0*/  UMOV UR4, 0x400 ;  /* 0x0000040000047882 */ /* 0x000fe20000000000 */
[----:B------:R-:W-:Y:S01]  /*03c0*/  UMOV UR6, 0x1 ;  /* 0x0000000100067882 */ /* 0x000fe20000000000 */
[----:B------:R-:W-:Y:S01]  /*03d0*/  UMOV UR9, 0x2 ;  /* 0x0000000200097882 */ /* 0x000fe20000000000 */
[----:B------:R-:W-:-:S04]  /*03e0*/  UIADD3 UR6, -UR6, 0x100000, URZ ;  /* 0x0010000006067890 */ /* 0x000fc8000fffe13f */
[----:B------:R-:W-:Y:S02]  /*03f0*/  USHF.L.U32 UR7, UR6, 0xb, URZ ;  /* 0x0000000b06077899 */ /* 0x000fe4000800063f */
[----:B------:R-:W-:Y:S01]  /*0400*/  USHF.L.U32 UR6, UR6, 0x1, URZ ;  /* 0x0000000106067899 */ /* 0x000fe2000800063f */
[----:B------:R-:W-:Y:S01]  /*0410*/  ELECT P0, URZ, PT ;  /* 0x00000000003f782f */ /* 0x000fe20003800000 */
[----:B0-----:R-:W-:Y:S02]  /*0420*/  ULEA UR8, UR5, UR4, 0x18 ;  /* 0x0000000405087291 */ /* 0x001fe4000f8ec03f */
[----:B------:R-:W-:-:S04]  /*0430*/  UIADD3 UR4, -UR9, 0x100000, URZ ;  /* 0x0010000009047890 */ /* 0x000fc8000fffe13f */
[----:B------:R-:W-:Y:S02]  /*0440*/  USHF.L.U32 UR5, UR4, 0xb, URZ ;  /* 0x0000000b04057899 */ /* 0x000fe4000800063f */
[----:B------:R-:W-:Y:S01]  /*0450*/  USHF.L.U32 UR4, UR4, 0x1, URZ ;  /* 0x0000000104047899 */ /* 0x000fe2000800063f */
[----:B------:R-:W0:Y:S03]  /*0460*/  FENCE.VIEW.ASYNC.S ;  /* 0x00000000000073c6 */ /* 0x000e260000000000 */
[----:B0-----:R0:W0:Y:S08]  /*0470*/  SYNCS.EXCH.64 URZ, [UR8+0x28c50], UR6 ;  /* 0x028c5006083f75b2 */ /* 0x0010300008000100 */
[----:B------:R0:W0:Y:S01]  /*0480*/  SYNCS.EXCH.64 URZ, [UR8+0x28c60], UR4 ;  /* 0x028c6004083f75b2 */ /* 0x0000220008000100 */
[----:B------:R0:W0:Y:S01]  /*0490*/  SYNCS.EXCH.64 URZ, [UR8+0x28c58], UR6 ;  /* 0x028c5806083f75b2 */ /* 0x0000220008000100 */
[----:B------:R0:W0:Y:S01]  /*04a0*/  SYNCS.EXCH.64 URZ, [UR8+0x28c68], UR4 ;  /* 0x028c6804083f75b2 */ /* 0x0000220008000100 */
[----:B------:R-:W-:Y:S01]  /*04b0*/  NOP ;  /* 0x0000000000007918 */ /* 0x000fe20000000000 */
.L_x_2995:
[----:B------:R-:W5:Y:S01]  /*04c0*/  SHFL.IDX PT, R2, R0, RZ, 0x1f ;  /* 0x00001fff00027589 */ /* 0x000f6200000e0000 */
[----:B------:R-:W-:Y:S01]  /*04d0*/  NOP ;  /* 0x0000000000007918 */ /* 0x000fe20000000000 */
[----:B-----5:R-:W-:-:S13]  /*04e0*/  ISETP.NE.AND P0, PT, R2, RZ, PT ;  /* 0x000000ff0200720c */ /* 0x020fda0003f05270 */
        /* <DEDUP_REMOVED lines=13> */
[----:B------:R0:W0:Y:S01]  /*05c0*/  SYNCS.EXCH.64 URZ, [UR6+0x28c88], UR4 ;  /* 0x028c8804063f75b2 */ /* 0x0000220008000100 */
[----:B------:R-:W-:Y:S01]  /*05d0*/  NOP ;  /* 0x0000000000007918 */ /* 0x000fe20000000000 */
.L_x_2996:
        /* <DEDUP_REMOVED lines=22> */
.L_x_2997:
        /* <DEDUP_REMOVED lines=22> */
.L_x_2998:
[----:B------:R-:W-:Y:S01]  /*08a0*/  IMAD.MOV.U32 R2, RZ, RZ, 0x1 ;  /* 0x00000001ff027424 */ /* 0x000fe200078e00ff */
[----:B-1----:R-:W-:Y:S01]  /*08b0*/  ISETP.NE.AND P0, PT, R3, RZ, PT ;  /* 0x000000ff0300720c */ /* 0x002fe20003f05270 */
[----:B------:R-:W-:Y:S01]  /*08c0*/  NOP ;  /* 0x0000000000007918 */ /* 0x000fe20000000000 */
[----:B------:R-:W-:Y:S01]  /*08d0*/  ULDC.64 UR42, c[0x0][0x208] ;  /* 0x00008200002a7ab9 */ /* 0x000fe20000000a00 */
[----:B------:R-:W-:Y:S01]  /*08e0*/  BSSY B6, `(.L_x_2999) ;  /* 0x0000d99000067945 */ /* 0x000fe20003800000 */
[----:B------:R-:W-:-:S05]  /*08f0*/  SEL R2, R2, 0x2, !P0 ;  /* 0x0000000202027807 */ /* 0x000fca0004000000 */
[----:B------:R1:W-:Y:S01]  /*0900*/  STL [R1+0x14], R2 ;  /* 0x0000140201007387 */ /* 0x0003e20000100800 */
[----:B0-234-:R-:W-:Y:S06]  /*0910*/  BAR.SYNC.DEFER_BLOCKING 0x0 ;  /* 0x0000000000007b1d */ /* 0x01dfec0000010000 */
[----:B------:R-:W-:Y:S05]  /*0920*/  @!P0 BRA `(.L_x_3000) ;  /* 0x0000009000d48947 */ /* 0x000fea0003800000 */
.L_x_3001:
[----:B------:R-:W-:-:S08]  /*0930*/  NOP ;  /* 0x0000000000007918 */ /* 0x000fd00000000000 */
[----:B------:R-:W0:Y:S02]  /*0940*/  USETMAXREG.TRY_ALLOC.CTAPOOL UP0, 0xf0 ;  /* 0x000000f0000079c8 */ /* 0x000e240008000600 */
[----:B0-----:R-:W-:-:S13]  /*0950*/  PLOP3.LUT P0, PT, PT, PT, UP0, 0x80, 0x0 ;  /* 0x000000000000781c */ /* 0x001fda0003f0f008 */
[----:B------:R-:W-:Y:S05]  /*0960*/  @!P0 BRA `(.L_x_3001) ;  /* 0xfffffffc00f08947 */ /* 0x000fea000383ffff */
[----:B------:R-:W0:Y:S01]  /*0970*/  S2R R6, SR_TID.X ;  /* 0x0000000000067919 */ /* 0x000e220000002100 */
[----:B------:R-:W2:Y:S08]  /*0980*/  LDC R4, c[0x0][0xc50] ;  /* 0x00031400ff047b82 */ /* 0x000eb00000000800 */
[----:B------:R-:W1:Y:S08]  /*0990*/  S2UR UR4, SR_CTAID.Y ;  /* 0x00000000000479c3 */ /* 0x000e700000002600 */
[----:B------:R-:W3:Y:S01]  /*09a0*/  S2UR UR5, SR_CTAID.Z ;  /* 0x00000000000579c3 */ /* 0x000ee20000002700 */
[----:B--2---:R-:W-:-:S02]  /*09b0*/  ISETP.NE.AND P1, PT, R4, 0x1, PT ;  /* 0x000000010400780c */ /* 0x004fc40003f25270 */
[----:B0-----:R-:W-:Y:S01]  /*09c0*/  LOP3.LUT R0, R6, 0xffffff80, RZ, 0xc0, !PT ;  /* 0xffffff8006007812 */ /* 0x001fe200078ec0ff */
[----:B-1----:R-:W-:-:S03]  /*09d0*/  IMAD.U32 R2, RZ, RZ, UR4 ;  /* 0x00000004ff027e24 */ /* 0x002fc6000f8e00ff */
[----:B------:R-:W-:-:S07]  /*09e0*/  ISETP.NE.AND P0, PT, R0, 0x80, PT ;  /* 0x000000800000780c */ /* 0x000fce0003f05270 */
[----:B------:R-:W0:Y:S08]  /*09f0*/  @P1 LDC R0, c[0x0][0xc54] ;  /* 0x00031500ff001b82 */ /* 0x000e300000000800 */
[----:B------:R-:W1:Y:S08]  /*0a00*/  @P1 LDC R5, c[0x0][0xc58] ;  /* 0x00031600ff051b82 */ /* 0x000e700000000800 */
[----:B------:R-:W-:Y:S06]  /*0a10*/  @!P0 BAR.ARV 0x8, 0x100 ;  /* 0x0204000000008b1d */ /* 0x000fec0000002000 */
[----:B------:R-:W-:Y:S01]  /*0a20*/  ISETP.GE.U32.AND P0, PT, R6, 0x100, PT ;  /* 0x000001000600780c */ /* 0x000fe20003f06070 */
[----:B0-----:R-:W-:-:S12]  /*0a30*/  @P1 IMAD.HI.U32 R0, R0, UR4, RZ ;  /* 0x0000000400001c27 */ /* 0x001fd8000f8e00ff */
[----:B------:R-:W-:Y:S06]  /*0a40*/  @P0 BAR.ARV 0xf, 0x100 ;  /* 0x03c4000000000b1d */ /* 0x000fec0000002000 */
[----:B---3--:R-:W-:Y:S02]  /*0a50*/  ISETP.LE.AND P0, PT, RZ, UR5, PT ;  /* 0x00000005ff007c0c */ /* 0x008fe4000bf03270 */
[----:B-1----:R-:W-:-:S05]  /*0a60*/  @P1 SHF.R.U32.HI R2, RZ, R5, R0 ;  /* 0x00000005ff021219 */ /* 0x002fca0000011600 */
[----:B------:R-:W-:-:S04]  /*0a70*/  IMAD.MOV R5, RZ, RZ, -R2 ;  /* 0x000000ffff057224 */ /* 0x000fc800078e0a02 */
[----:B------:R-:W-:Y:S02]  /*0a80*/  IMAD R4, R4, R5, UR4 ;  /* 0x0000000404047e24 */ /* 0x000fe4000f8e0205 */
[----:B------:R-:W-:Y:S05]  /*0a90*/  @!P0 BRA `(.L_x_3002) ;  /* 0x000000d400f48947 */ /* 0x000fea0003800000 */
[----:B------:R-:W0:Y:S01]  /*0aa0*/  LDC.64 R8, c[0x0][0x418] ;  /* 0x00010600ff087b82 */ /* 0x000e220000000a00 */
[----:B------:R-:W-:Y:S02]  /*0ab0*/  SHF.R.U32.HI R7, RZ, 0x10, R4 ;  /* 0x00000010ff077819 */ /* 0x000fe40000011604 */
[----:B------:R-:W-:Y:S02]  /*0ac0*/  IADD3 R18, R6, -0x80, RZ ;  /* 0xffffff8006127810 */ /* 0x000fe40007ffe0ff */
[----:B------:R-:W-:Y:S02]  /*0ad0*/  ISETP.NE.AND P1, PT, R7, RZ, PT ;  /* 0x000000ff0700720c */ /* 0x000fe40003f25270 */
[----:B------:R-:W-:Y:S01]  /*0ae0*/  LOP3.LUT R16, R4, 0xffff, RZ, 0xc0, !PT ;  /* 0x0000ffff04107812 */ /* 0x000fe200078ec0ff */
[----:B------:R-:W1:Y:S08]  /*0af0*/  LDC R22, c[0x0][0x424] ;  /* 0x00010900ff167b82 */ /* 0x000e700000000800 */
[----:B------:R-:W2:Y:S01]  /*0b00*/  LDC R5, c[0x0][0x2f0] ;  /* 0x0000bc00ff057b82 */ /* 0x000ea20000000800 */
[----:B0-----:R-:W-:-:S07]  /*0b10*/  ISETP.NE.U32.AND P0, PT, R8, RZ, PT ;  /* 0x000000ff0800720c */ /* 0x001fce0003f05070 */
[----:B------:R-:W0:Y:S01]  /*0b20*/  @!P1 LDC R7, c[0x0][0x9f0] ;  /* 0x00027c00ff079b82 */ /* 0x000e220000000800 */
[----:B------:R-:W-:-:S04]  /*0b30*/  ISETP.NE.AND.EX P0, PT, R9, RZ, PT, P0 ;  /* 0x000000ff0900720c */ /* 0x000fc80003f05300 */
[----:B-1----:R-:W-:Y:S02]  /*0b40*/  SEL R22, R22, 0x1, P0 ;  /* 0x0000000116167807 */ /* 0x002fe40000000000 */
[----:B------:R-:W-:-:S03]  /*0b50*/  ISETP.NE.AND P0, PT, R3, 0x1, PT ;  /* 0x000000010300780c */ /* 0x000fc60003f05270 */
[----:B--2---:R-:W-:-:S04]  /*0b60*/  IMAD R22, R22, R5, RZ ;  /* 0x0000000516167224 */ /* 0x004fc800078e02ff */
[----:B------:R-:W-:-:S05]  /*0b70*/  VIADD R0, R22, 0x3f ;  /* 0x0000003f16007836 */ /* 0x000fca0000000000 */
[----:B------:R-:W-:-:S04]  /*0b80*/  SHF.R.S32.HI R5, RZ, 0x1f, R0 ;  /* 0x0000001fff057819 */ /* 0x000fc80000011400 */
[----:B------:R-:W-:-:S04]  /*0b90*/  LEA.HI R5, R5, R0, RZ, 0x6 ;  /* 0x0000000005057211 */ /* 0x000fc800078f30ff */
[----:B------:R-:W-:Y:S01]  /*0ba0*/  SHF.R.S32.HI R0, RZ, 0x6, R5 ;  /* 0x00000006ff007819 */ /* 0x000fe20000011405 */
[----:B------:R-:W-:Y:S06]  /*0bb0*/  @!P0 BRA `(.L_x_3003) ;  /* 0x0000001c00d88947 */ /* 0x000fec0003800000 */
[----:B------:R-:W-:Y:S01]  /*0bc0*/  ISETP.GE.AND P0, PT, R22, 0x1, PT ;  /* 0x000000011600780c */ /* 0x000fe20003f06270 */
[----:B------:R-:W-:-:S12]  /*0bd0*/  IMAD.MOV.U32 R4, RZ, RZ, RZ ;  /* 0x000000ffff047224 */ /* 0x000fd800078e00ff */
[----:B------:R-:W-:Y:S05]  /*0be0*/  @!P0 BRA `(.L_x_3004) ;  /* 0x0000000000688947 */ /* 0x000fea0003800000 */
        /* <DEDUP_REMOVED lines=26> */
.L_x_3004:
[-C--:B------:R-:W-:Y:S01]  /*0d90*/  IMAD R3, R16, R4.reuse, RZ ;  /* 0x0000000410037224 */ /* 0x080fe200078e02ff */
[----:B------:R-:W-:Y:S02]  /*0da0*/  PLOP3.LUT P0, PT, PT, PT, PT, 0x80, 0x0 ;  /* 0x000000000000781c */ /* 0x000fe40003f0f070 */
[----:B0-----:R-:W-:Y:S02]  /*0db0*/  CS2R R6, SRZ ;  /* 0x0000000000067805 */ /* 0x001fe4000001ff00 */
        /* <DEDUP_REMOVED lines=66> */
[----:B------:R-:W-:Y:S06]  /*11e0*/  @!P1 BRA `(.L_x_3005) ;  /* 0x0000006000d89947 */ /* 0x000fec0003800000 */
[----:B------:R-:W2:Y:S01]  /*11f0*/  LDL.LU R8, [R1+0x14] ;  /* 0x0000140001087983 */ /* 0x000ea20000300800 */
[----:B------:R-:W-:Y:S01]  /*1200*/  SHF.R.S32.HI R5, RZ, 0x1f, R18 ;  /* 0x0000001fff057819 */ /* 0x000fe20000011412 */
[----:B------:R-:W0:Y:S01]  /*1210*/  S2UR UR8, SR_CgaCtaId ;  /* 0x00000000000879c3 */ /* 0x000e220000008800 */
[----:B------:R-:W-:Y:S02]  /*1220*/  UMOV UR7, 0x400 ;  /* 0x0000040000077882 */ /* 0x000fe40000000000 */
[----:B------:R-:W-:-:S04]  /*1230*/  LEA.HI R5, R5, R18, RZ, 0x7 ;  /* 0x0000001205057211 */ /* 0x000fc800078f38ff */
[----:B------:R-:W-:Y:S02]  /*1240*/  SHF.R.S32.HI R4, RZ, 0x7, R5 ;  /* 0x00000007ff047819 */ /* 0x000fe40000011405 */
[----:B------:R-:W-:-:S04]  /*1250*/  LOP3.LUT R5, R5, 0xffffff80, RZ, 0xc0, !PT ;  /* 0xffffff8005057812 */ /* 0x000fc800078ec0ff */
[----:B------:R-:W1:Y:S01]  /*1260*/  SHFL.IDX PT, R4, R4, RZ, 0x1f ;  /* 0x00001fff04047589 */ /* 0x000e6200000e0000 */
[----:B------:R-:W-:-:S05]  /*1270*/  IMAD.IADD R5, R18, 0x1, -R5 ;  /* 0x0000000112057824 */ /* 0x000fca00078e0a05 */
[----:B------:R-:W-:Y:S02]  /*1280*/  SHF.R.S32.HI R6, RZ, 0x1f, R5 ;  /* 0x0000001fff067819 */ /* 0x000fe40000011405 */
[----:B-1----:R-:W-:Y:S02]  /*1290*/  R2UR UR4, R4 ;  /* 0x00000000040472ca */ /* 0x002fe400000e0000 */
[CC--:B------:R-:W-:Y:S02]  /*12a0*/  LEA.HI R4, R6.reuse, R5.reuse, RZ, 0x2 ;  /* 0x0000000506047211 */ /* 0x0c0fe400078f10ff */
[----:B------:R-:W-:Y:S02]  /*12b0*/  LEA.HI R5, R6, R5, RZ, 0x5 ;  /* 0x0000000506057211 */ /* 0x000fe400078f28ff */
[--C-:B------:R-:W-:Y:S02]  /*12c0*/  SHF.R.S32.HI R7, RZ, 0x2, R4.reuse ;  /* 0x00000002ff077819 */ /* 0x100fe40000011404 */
[----:B------:R-:W-:-:S02]  /*12d0*/  SHF.R.S32.HI R4, RZ, 0x1f, R4 ;  /* 0x0000001fff047819 */ /* 0x000fc40000011404 */
[----:B------:R-:W-:Y:S02]  /*12e0*/  SHF.R.S32.HI R5, RZ, 0x5, R5 ;  /* 0x00000005ff057819 */ /* 0x000fe40000011405 */
[----:B------:R-:W-:Y:S01]  /*12f0*/  LEA.HI R4, R4, R7, RZ, 0x3 ;  /* 0x0000000704047211 */ /* 0x000fe200078f18ff */
[----:B------:R-:W-:-:S03]  /*1300*/  ULEA.HI UR5, UR4, UR4, URZ, 0x1 ;  /* 0x0000000404057291 */ /* 0x000fc6000f8f083f */
[----:B------:R-:W-:Y:S01]  /*1310*/  LOP3.LUT R4, R4, 0xfffffff8, RZ, 0xc0, !PT ;  /* 0xfffffff804047812 */ /* 0x000fe200078ec0ff */
[----:B------:R-:W-:Y:S02]  /*1320*/  ULOP3.LUT UR6, UR5, 0x1fffe, URZ, 0xc0, !UPT ;  /* 0x0001fffe05067892 */ /* 0x000fe4000f8ec03f */
[----:B0-----:R-:W-:Y:S01]  /*1330*/  ULEA UR5, UR8, UR7, 0x18 ;  /* 0x0000000708057291 */ /* 0x001fe2000f8ec03f */
[----:B------:R-:W-:Y:S01]  /*1340*/  IADD3 R4, R7, -R4, RZ ;  /* 0x8000000407047210 */ /* 0x000fe20007ffe0ff */
[----:B------:R-:W-:-:S04]  /*1350*/  UIADD3 UR6, UR4, -UR6, URZ ;  /* 0x8000000604067290 */ /* 0x000fc8000fffe03f */
[----:B------:R-:W-:Y:S01]  /*1360*/  ULEA UR6, UR6, UR5, 0xf ;  /* 0x0000000506067291 */ /* 0x000fe2000f8e783f */
[----:B------:R-:W-:-:S03]  /*1370*/  IMAD R4, R5, 0x10, R4 ;  /* 0x0000001005047824 */ /* 0x000fc600078e0204 */
[----:B------:R-:W-:-:S04]  /*1380*/  UIADD3 UR6, UR6, 0x400, URZ ;  /* 0x0000040006067890 */ /* 0x000fc8000fffe03f */
[----:B------:R-:W-:-:S04]  /*1390*/  USHF.R.U32.HI UR6, URZ, 0x4, UR6 ;  /* 0x000000043f067899 */ /* 0x000fc80008011606 */
[----:B------:R-:W-:-:S04]  /*13a0*/  ULOP3.LUT UR6, UR6, 0x3fff, URZ, 0xc0, !UPT ;  /* 0x00003fff06067892 */ /* 0x000fc8000f8ec03f */
[----:B------:R-:W-:Y:S01]  /*13b0*/  ULOP3.LUT UR6, UR6, 0x2000000, URZ, 0xfc, !UPT ;  /* 0x0200000006067892 */ /* 0x000fe2000f8efc3f */
[----:B--2---:R-:W-:-:S04]  /*13c0*/  LOP3.LUT R8, R8, 0x1, RZ, 0xfc, !PT ;  /* 0x0000000108087812 */ /* 0x004fc800078efcff */
[----:B------:R-:W-:-:S13]  /*13d0*/  ISETP.NE.AND P0, PT, R8, 0x3, PT ;  /* 0x000000030800780c */ /* 0x000fda0003f05270 */
[----:B------:R-:W-:Y:S05]  /*13e0*/  @!P0 BRA `(.L_x_3006) ;  /* 0x0000000000048947 */ /* 0x000fea0003800000 */
[----:B------:R-:W-:Y:S01]  /*13f0*/  BPT.TRAP 0x1 ;  /* 0x000000040000795c */ /* 0x000fe20000300000 */
.L_x_3006:
[----:B------:R-:W-:-:S04]  /*1400*/  SHF.L.U32 R5, RZ, 0x1f, RZ ;  /* 0x0000001fff057819 */ /* 0x000fc800000006ff */
[----:B------:R-:W0:Y:S02]  /*1410*/  SYNCS.PHASECHK.TRANS64.TRYWAIT P1, [UR5+0x28c50], R5 ;  /* 0x028c5005ff0075a7 */ /* 0x000e240008020145 */
[----:B0-----:R-:W-:Y:S05]  /*1420*/  @!P1 BRA `(.L_x_3007) ;  /* 0x000000cc00989947 */ /* 0x001fea0003800000 */
.L_x_3139:
[----:B------:R-:W-:Y:S01]  /*1430*/  BAR.SYNC.DEFER_BLOCKING 0xe, 0x100 ;  /* 0x0384000000007b1d */ /* 0x000fe20000010000 */
[----:B------:R-:W-:Y:S01]  /*1440*/  UIADD3 UR4, UR5, 0x26800, URZ ;  /* 0x0002680005047890 */ /* 0x000fe2000fffe03f */
[----:B------:R-:W-:Y:S01]  /*1450*/  VIADD R0, R0, 0xfffffffe ;  /* 0xfffffffe00007836 */ /* 0x000fe20000000000 */
[----:B------:R-:W-:Y:S01]  /*1460*/  UIADD3 UR14, UR6, 0x80, URZ ;  /* 0x00000080060e7890 */ /* 0x000fe2000fffe03f */
[----:B0-----:R-:W-:Y:S01]  /*1470*/  IMAD.U32 R5, RZ, RZ, UR5 ;  /* 0x00000005ff057e24 */ /* 0x001fe2000f8e00ff */
[----:B------:R-:W-:Y:S01]  /*1480*/  USHF.R.U32.HI UR4, URZ, 0x4, UR4 ;  /* 0x000000043f047899 */ /* 0x000fe20008011604 */
[----:B------:R-:W-:Y:S01]  /*1490*/  UMOV UR9, 0x40000040 ;  /* 0x4000004000097882 */ /* 0x000fe20000000000 */
[----:B------:R-:W-:Y:S02]  /*14a0*/  UMOV UR10, UR6 ;  /* 0x00000006000a7c82 */ /* 0x000fe40008000000 */
[----:B------:R-:W-:Y:S01]  /*14b0*/  ULOP3.LUT UR4, UR4, 0x3fff, URZ, 0xc0, !UPT ;  /* 0x00003fff04047892 */ /* 0x000fe2000f8ec03f */
[----:B------:R-:W0:Y:S01]  /*14c0*/  S2R R6, SR_TID.X ;  /* 0x0000000000067919 */ /* 0x000e220000002100 */
[----:B------:R-:W-:Y:S01]  /*14d0*/  UMOV UR11, 0x40000040 ;  /* 0x40000040000b7882 */ /* 0x000fe20000000000 */
[----:B------:R-:W-:Y:S01]  /*14e0*/  UMOV UR13, 0x40000040 ;  /* 0x40000040000d7882 */ /* 0x000fe20000000000 */
[----:B------:R-:W-:Y:S01]  /*14f0*/  ULOP3.LUT UR4, UR4, 0x10000, URZ, 0xfc, !UPT ;  /* 0x0001000004047892 */ /* 0x000fe2000f8efc3f */
[----:B------:R-:W-:Y:S01]  /*1500*/  ISETP.GE.AND P1, PT, R0, R3, PT ;  /* 0x000000030000720c */ /* 0x000fe20003f26270 */
[----:B------:R-:W-:Y:S01]  /*1510*/  UMOV UR15, 0x40000040 ;  /* 0x40000040000f7882 */ /* 0x000fe20000000000 */
[----:B------:R-:W-:-:S02]  /*1520*/  UIADD3 UR18, UR6, 0x100, URZ ;  /* 0x0000010006127890 */ /* 0x000fc4000fffe03f */
[----:B------:R-:W-:Y:S02]  /*1530*/  UIADD3 UR12, UR4, 0x2, URZ ;  /* 0x00000002040c7890 */ /* 0x000fe4000fffe03f */
[----:B------:R-:W-:Y:S01]  /*1540*/  UMOV UR8, UR4 ;  /* 0x0000000400087c82 */ /* 0x000fe20008000000 */
[----:B------:R-:W-:Y:S01]  /*1550*/  UIADD3 UR16, UR4, 0x4, URZ ;  /* 0x0000000404107890 */ /* 0x000fe2000fffe03f */
[----:B------:R-:W-:Y:S01]  /*1560*/  UMOV UR17, 0x40000040 ;  /* 0x4000004000117882 */ /* 0x000fe20000000000 */
[----:B------:R-:W-:Y:S01]  /*1570*/  WARPGROUP.ARRIVE ;  /* 0x00000000000079c5 */ /* 0x000fe20000000000 */
[----:B------:R-:W-:Y:S01]  /*1580*/  UMOV UR19, 0x40000040 ;  /* 0x4000004000137882 */ /* 0x000fe20000000000 */
[----:B------:R-:W-:Y:S02]  /*1590*/  UIADD3 UR20, UR4, 0x6, URZ ;  /* 0x0000000604147890 */ /* 0x000fe4000fffe03f */
[----:B------:R-:W-:Y:S02]  /*15a0*/  UIADD3 UR22, UR6, 0x180, URZ ;  /* 0x0000018006167890 */ /* 0x000fe4000fffe03f */
[----:B------:R-:W-:Y:S01]  /*15b0*/  HGMMA.64x256x16.F32 R24, gdesc[UR8].tnspB, RZ, !UPT, gsb0 ;  /* 0x43e00000081879f0 */ /* 0x000fe2000c0008ff */
[----:B------:R-:W-:Y:S01]  /*15c0*/  UMOV UR21, 0x40000040 ;  /* 0x4000004000157882 */ /* 0x000fe20000000000 */
[----:B------:R-:W-:Y:S01]  /*15d0*/  UMOV UR23, 0x40000040 ;  /* 0x4000004000177882 */ /* 0x000fe20000000000 */
[----:B------:R-:W-:Y:S01]  /*15e0*/  UMOV UR4, URZ ;  /* 0x0000003f00047c82 */ /* 0x000fe20008000000 */
[----:B0-----:R-:W-:-:S04]  /*15f0*/  LOP3.LUT R6, R6, 0x7f, RZ, 0xc0, !PT ;  /* 0x0000007f06067812 */ /* 0x001fc800078ec0ff */
[----:B------:R-:W-:-:S13]  /*1600*/  ISETP.NE.AND P2, PT, R6, RZ, PT ;  /* 0x000000ff0600720c */ /* 0x000fda0003f45270 */
[----:B------:R-:W-:-:S05]  /*1610*/  @!P2 VIADD R5, R5, 0x28c60 ;  /* 0x00028c600505a836 */ /* 0x000fca0000000000 */
[----:B------:R-:W-:Y:S01]  /*1620*/  @!P2 PRMT R5, RZ, 0x654, R5 ;  /* 0x00000654ff05a816 */ /* 0x000fe20000000005 */
[----:B------:R-:W-:Y:S02]  /*1630*/  WARPGROUP.DEPBAR.LE gsb0, 0x0 ;  /* 0x00008000000079c5 */ /* 0x000fe40000010000 */
[----:B------:R-:W-:-:S06]  /*1640*/  WARPGROUP.ARRIVE ;  /* 0x00000000000079c5 */ /* 0x000fcc0000000000 */
[----:B------:R-:W-:Y:S03]  /*1650*/  HGMMA.64x256x16.F32 R24, gdesc[UR12].tnspB, R24, gsb0 ;  /* 0x43e000000c1879f0 */ /* 0x000fe60008000818 */
[----:B------:R-:W-:Y:S02]  /*1660*/  WARPGROUP.DEPBAR.LE gsb0, 0x0 ;  /* 0x00008000000079c5 */ /* 0x000fe40000010000 */
[----:B------:R-:W-:-:S15]  /*1670*/  WARPGROUP.ARRIVE ;  /* 0x00000000000079c5 */ /* 0x000fde0000000000 */
[----:B------:R-:W-:-:S08]  /*1680*/  NOP ;  /* 0x0000000000007918 */ /* 0x000fd00000000000 */
[----:B------:R-:W-:Y:S03]  /*1690*/  HGMMA.64x256x16.F32 R24, gdesc[UR16].tnspB, R24, gsb0 ;  /* 0x43e00000101879f0 */ /* 0x000fe60008000818 */
[----:B------:R-:W-:Y:S02]  /*16a0*/  WARPGROUP.DEPBAR.LE gsb0, 0x0 ;  /* 0x00008000000079c5 */ /* 0x000fe40000010000 */
[----:B------:R-:W-:-:S15]  /*16b0*/  WARPGROUP.ARRIVE ;  /* 0x00000000000079c5 */ /* 0x000fde0000000000 */
[----:B------:R-:W-:-:S08]  /*16c0*/  NOP ;  /* 0x0000000000007918 */ /* 0x000fd00000000000 */
[----:B------:R-:W-:Y:S03]  /*16d0*/  HGMMA.64x256x16.F32 R24, gdesc[UR20].tnspB, R24, gsb0 ;  /* 0x43e00000141879f0 */ /* 0x000fe60008000818 */
[----:B------:R-:W-:Y:S02]  /*16e0*/  WARPGROUP.DEPBAR.LE gsb0, 0x0 ;  /* 0x00008000000079c5 */ /* 0x000fe40000010000 */
[----:B------:R-:W-:Y:S06]  /*16f0*/  BAR.ARV 0xf, 0x100 ;  /* 0x03c4000000007b1d */ /* 0x000fec0000002000 */
[----:B------:R0:W-:Y:S01]  /*1700*/  @!P2 SYNCS.ARRIVE.TRANS64.RED.A1T0 RZ, [R5+URZ], RZ ;  /* 0x000000ff05ffa9a7 */ /* 0x0001e2000810043f */
[----:B------:R-:W-:Y:S05]  /*1710*/  @!P1 BRA `(.L_x_3008) ;  /* 0x0000000800dc9947 */ /* 0x000fea0003800000 */
[----:B------:R-:W-:Y:S01]  /*1720*/  IMAD.MOV.U32 R8, RZ, RZ, RZ ;  /* 0x000000ffff087224 */ /* 0x000fe200078e00ff */
[----:B------:R-:W-:-:S06]  /*1730*/  UMOV UR4, URZ ;  /* 0x0000003f00047c82 */ /* 0x000fcc0008000000 */
.L_x_3013:
[----:B------:R-:W-:Y:S01]  /*1740*/  BAR.SYNC.DEFER_BLOCKING 0xe, 0x100 ;  /* 0x0384000000007b1d */ /* 0x000fe20000010000 */
[----:B01----:R-:W-:Y:S01]  /*1750*/  MOV R5, UR4 ;  /* 0x0000000400057c02 */ /* 0x003fe20008000f00 */
[----:B------:R-:W-:Y:S01]  /*1760*/  UIADD3 UR4, UR4, 0x1, URZ ;  /* 0x0000000104047890 */ /* 0x000fe2000fffe03f */
[C---:B------:R-:W-:Y:S01]  /*1770*/  ISETP.GT.AND P3, PT, R0.reuse, R3, PT ;  /* 0x000000030000720c */ /* 0x040fe20003f64270 */
[----:B------:R-:W-:Y:S02]  /*1780*/  VIADD R0, R0, 0xffffffff ;  /* 0xffffffff00007836 */ /* 0x000fe40000000000 */
[----:B------:R-:W-:Y:S01]  /*1790*/  IMAD R5, R5, 0x40, R4 ;  /* 0x0000004005057824 */ /* 0x000fe200078e0204 */
[----:B------:R-:W-:-:S04]  /*17a0*/  UISETP.NE.AND UP0, UPT, UR4, 0x2, UPT ;  /* 0x000000020400788c */ /* 0x000fc8000bf05270 */
[----:B------:R-:W-:Y:S01]  /*17b0*/  LEA R5, R5, UR5, 0x2 ;  /* 0x0000000505057c11 */ /* 0x000fe2000f8e10ff */
[----:B------:R-:W-:Y:S02]  /*17c0*/  USEL UR7, URZ, 0x1, UP0 ;  /* 0x000000013f077887 */ /* 0x000fe40008000000 */
[----:B------:R-:W-:-:S04]  /*17d0*/  USEL UR4, UR4, URZ, UP0 ;  /* 0x0000003f04047287 */ /* 0x000fc80008000000 */
[----:B------:R-:W-:Y:S01]  /*17e0*/  LOP3.LUT R8, R8, UR7, RZ, 0x3c, !PT ;  /* 0x0000000708087c12 */ /* 0x000fe2000f8e3cff */
[----:B------:R-:W0:Y:S04]  /*17f0*/  LDS R6, [R5+0x28800] ;  /* 0x0288000005067984 */ /* 0x000e280000000800 */
[----:B------:R-:W1:Y:S01]  /*1800*/  LDS R7, [R5+0x28820] ;  /* 0x0288200005077984 */ /* 0x000e620000000800 */
        /* <DEDUP_REMOVED lines=130> */
.L_x_3009:
[----:B------:R-:W-:Y:S01]  /*2030*/  ULEA UR7, UR4, UR5, 0x3 ;  /* 0x0000000504077291 */ /* 0x000fe2000f8e183f */
[----:B------:R-:W-:-:S08]  /*2040*/  SHF.L.U32 R5, R8, 0x1f, RZ ;  /* 0x0000001f08057819 */ /* 0x000fd000000006ff */
[----:B------:R0:W1:Y:S01]  /*2050*/  SYNCS.PHASECHK.TRANS64.TRYWAIT P1, [UR7+0x28c50], R5 ;  /* 0x028c5005ff0075a7 */ /* 0x0000620008020147 */
[----:B------:R-:W-:Y:S05]  /*2060*/  @!P0 BRA `(.L_x_3010) ;  /* 0x0000000000048947 */ /* 0x000fea0003800000 */
[----:B------:R-:W-:Y:S01]  /*2070*/  BPT.TRAP 0x1 ;  /* 0x000000040000795c */ /* 0x000fe20000300000 */
.L_x_3010:
[----:B-1----:R-:W-:Y:S05]  /*2080*/  @P1 BRA `(.L_x_3011) ;  /* 0x0000000000081947 */ /* 0x002fea0003800000 */
[----:B------:R-:W1:Y:S02]  /*2090*/  SYNCS.PHASECHK.TRANS64.TRYWAIT P1, [UR7+0x28c50], R5 ;  /* 0x028c5005ff0075a7 */ /* 0x000e640008020147 */
[----:B-1----:R-:W-:Y:S05]  /*20a0*/  @!P1 BRA `(.L_x_3012) ;  /* 0x000000c000909947 */ /* 0x002fea0003800000 */
.L_x_3011:
[----:B------:R-:W-:Y:S01]  /*20b0*/  ULEA UR10, UR4, UR6, 0xc ;  /* 0x00000006040a7291 */ /* 0x000fe2000f8e603f */
[----:B------:R-:W-:Y:S01]  /*20c0*/  WARPGROUP.ARRIVE ;  /* 0x00000000000079c5 */ /* 0x000fe20000000000 */
[----:B------:R-:W-:Y:S01]  /*20d0*/  UMOV UR11, 0x40000040 ;  /* 0x40000040000b7882 */ /* 0x000fe20000000000 */
[----:B------:R-:W-:Y:S01]  /*20e0*/  UMOV UR15, 0x40000040 ;  /* 0x40000040000f7882 */ /* 0x000fe20000000000 */
[----:B------:R-:W-:Y:S01]  /*20f0*/  UIADD3 UR14, UR10, 0x80, URZ ;  /* 0x000000800a0e7890 */ /* 0x000fe2000fffe03f */
[----:B01----:R-:W-:Y:S01]  /*2100*/  IMAD.U32 R5, RZ, RZ, UR7 ;  /* 0x00000007ff057e24 */ /* 0x003fe2000f8e00ff */
[----:B------:R-:W-:Y:S01]  /*2110*/  UIADD3 UR18, UR10, 0x100, URZ ;  /* 0x000001000a127890 */ /* 0x000fe2000fffe03f */
[----:B------:R-:W-:Y:S02]  /*2120*/  UMOV UR19, 0x40000040 ;  /* 0x4000004000137882 */ /* 0x000fe40000000000 */
[----:B------:R-:W-:Y:S01]  /*2130*/  HGMMA.64x256x16.F32 R24, gdesc[UR8].tnspB, R24, gsb0 ;  /* 0x43e00000081879f0 */ /* 0x000fe20008000818 */
[----:B------:R-:W-:Y:S01]  /*2140*/  UIADD3 UR22, UR10, 0x180, URZ ;  /* 0x000001800a167890 */ /* 0x000fe2000fffe03f */
[----:B------:R-:W-:Y:S01]  /*2150*/  @!P2 VIADD R5, R5, 0x28c60 ;  /* 0x00028c600505a836 */ /* 0x000fe20000000000 */
[----:B------:R-:W-:-:S04]  /*2160*/  UMOV UR23, 0x40000040 ;  /* 0x4000004000177882 */ /* 0x000fc80000000000 */
[----:B------:R-:W-:Y:S01]  /*2170*/  @!P2 PRMT R5, RZ, 0x654, R5 ;  /* 0x00000654ff05a816 */ /* 0x000fe20000000005 */
[----:B------:R-:W-:Y:S02]  /*2180*/  WARPGROUP.DEPBAR.LE gsb0, 0x0 ;  /* 0x00008000000079c5 */ /* 0x000fe40000010000 */
[----:B------:R-:W-:-:S15]  /*2190*/  WARPGROUP.ARRIVE ;  /* 0x00000000000079c5 */ /* 0x000fde0000000000 */
[----:B------:R-:W-:-:S03]  /*21a0*/  NOP ;  /* 0x0000000000007918 */ /* 0x000fc60000000000 */
        /* <DEDUP_REMOVED lines=12> */
[----:B------:R-:W-:Y:S05]  /*2270*/  @P3 BRA `(.L_x_3013) ;  /* 0xfffffff400303947 */ /* 0x000fea000383ffff */
[----:B------:R-:W-:-:S12]  /*2280*/  USHF.L.U32 UR4, UR4, 0x6, URZ ;  /* 0x0000000604047899 */ /* 0x000fd8000800063f */
.L_x_3008:
[----:B------:R-:W-:Y:S01]  /*2290*/  BAR.SYNC.DEFER_BLOCKING 0xe, 0x100 ;  /* 0x0384000000007b1d */ /* 0x000fe20000010000 */
[----:B------:R-:W-:Y:S01]  /*22a0*/  VIADD R4, R4, UR4 ;  /* 0x0000000404047c36 */ /* 0x000fe20008000000 */
[----:B------:R-:W-:Y:S02]  /*22b0*/  PLOP3.LUT P0, PT, PT, PT, PT, 0x8, 0x0 ;  /* 0x000000000000781c */ /* 0x000fe40003f0e170 */
[----:B------:R-:W-:Y:S02]  /*22c0*/  CS2R R6, SRZ ;  /* 0x0000000000067805 */ /* 0x000fe4000001ff00 */
[----:B------:R-:W-:-:S05]  /*22d0*/  LEA R4, R4, UR5, 0x2 ;  /* 0x0000000504047c11 */ /* 0x000fca000f8e10ff */
[----:B------:R-:W2:Y:S04]  /*22e0*/  LDS R3, [R4+0x28800] ;  /* 0x0288000004037984 */ /* 0x000ea80000000800 */
[----:B------:R-:W3:Y:S01]  /*22f0*/  LDS R0, [R4+0x28820] ;  /* 0x0288200004007984 */ /* 0x000ee20000000800 */
        /* <DEDUP_REMOVED lines=64> */
[-C--:B---3--:R-:W-:Y:S01]  /*2700*/  FMUL.FTZ R26, R26, R0.reuse ;  /* 0x000000001a1a7220 */ /* 0x088fe20000410000 */
        /* <DEDUP_REMOVED lines=63> */
[----:B------:R-:W-:Y:S06]  /*2b00*/  BAR.ARV 0xf, 0x100 ;  /* 0x03c4000000007b1d */ /* 0x000fec0000002000 */
[----:B------:R-:W-:Y:S05]  /*2b10*/  BRA `(.L_x_3005) ;  /* 0x00000048008c7947 */ /* 0x000fea0003800000 */
.L_x_3003:
[----:B------:R-:W-:Y:S02]  /*2b20*/  ISETP.GE.AND P0, PT, R22, 0x1, PT ;  /* 0x000000011600780c */ /* 0x000fe40003f06270 */
[----:B------:R-:W-:-:S11]  /*2b30*/  MOV R17, RZ ;  /* 0x000000ff00117202 */ /* 0x000fd60000000f00 */
[----:B------:R-:W-:Y:S05]  /*2b40*/  @!P0 BRA `(.L_x_3014) ;  /* 0x0000000000688947 */ /* 0x000fea0003800000 */
        /* <DEDUP_REMOVED lines=25> */
[----:B------:R-:W-:-:S07]  /*2ce0*/  @!P0 LOP3.LUT R17, RZ, R7, RZ, 0x33, !PT ;  /* 0x00000007ff118212 */ /* 0x000fce00078e33ff */
.L_x_3014:
        /* <DEDUP_REMOVED lines=76> */
[----:B0-----:R-:W-:Y:S01]  /*31b0*/  ULEA UR36, UR6, UR36, 0x18 ;  /* 0x0000002406247291 */ /* 0x001fe2000f8ec03f */
[----:B-1----:R-:W-:-:S13]  /*31c0*/  R2UR UR4, R0 ;  /* 0x00000000000472ca */ /* 0x002fda00000e0000 */
[----:B------:R-:W-:-:S04]  /*31d0*/  ULEA.HI UR5, UR4, UR4, URZ, 0x1 ;  /* 0x0000000404057291 */ /* 0x000fc8000f8f083f */
[----:B------:R-:W-:-:S04]  /*31e0*/  ULOP3.LUT UR5, UR5, 0x1fffe, URZ, 0xc0, !UPT ;  /* 0x0001fffe05057892 */ /* 0x000fc8000f8ec03f */
[----:B------:R-:W-:Y:S02]  /*31f0*/  UIADD3 UR5, UR4, -UR5, URZ ;  /* 0x8000000504057290 */ /* 0x000fe4000fffe03f */
[----:B------:R-:W-:Y:S02]  /*3200*/  UIADD3 UR4, UR36, 0x26800, URZ ;  /* 0x0002680024047890 */ /* 0x000fe4000fffe03f */
[----:B------:R-:W-:Y:S02]  /*3210*/  ULEA UR5, UR5, UR36, 0xf ;  /* 0x0000002405057291 */ /* 0x000fe4000f8e783f */
[----:B------:R-:W-:Y:S02]  /*3220*/  ULOP3.LUT UP0, URZ, UR4, 0x3ff, URZ, 0xc0, !UPT ;  /* 0x000003ff043f7892 */ /* 0x000fe4000f80c03f */
[----:B------:R-:W-:-:S04]  /*3230*/  UIADD3 UR5, UR5, 0x400, URZ ;  /* 0x0000040005057890 */ /* 0x000fc8000fffe03f */
[----:B------:R-:W-:Y:S01]  /*3240*/  PLOP3.LUT P0, PT, PT, PT, UP0, 0x80, 0x0 ;  /* 0x000000000000781c */ /* 0x000fe20003f0f008 */
[----:B------:R-:W-:-:S04]  /*3250*/  USHF.R.U32.HI UR5, URZ, 0x4, UR5 ;  /* 0x000000043f057899 */ /* 0x000fc80008011605 */
[----:B------:R-:W-:-:S08]  /*3260*/  ULOP3.LUT UR37, UR5, 0x3fff, URZ, 0xc0, !UPT ;  /* 0x00003fff05257892 */ /* 0x000fd0000f8ec03f */
[----:B------:R-:W-:Y:S05]  /*3270*/  @!P0 BRA `(.L_x_3015) ;  /* 0x0000000000408947 */ /* 0x000fea0003800000 */
        /* <DEDUP_REMOVED lines=9> */
[----:B------:R-:W-:Y:S01]  /*3310*/  IMAD.U32 R7, RZ, RZ, UR5 ;  /* 0x00000005ff077e24 */ /* 0x000fe2000f8e00ff */
[----:B------:R-:W-:Y:S01]  /*3320*/  MOV R13, RZ ;  /* 0x000000ff000d7202 */ /* 0x000fe20000000f00 */
[----:B------:R-:W-:-:S02]  /*3330*/  IMAD.U32 R11, RZ, RZ, UR7 ;  /* 0x00000007ff0b7e24 */ /* 0x000fc4000f8e00ff */
[----:B------:R-:W-:Y:S02]  /*3340*/  IMAD.MOV.U32 R8, RZ, RZ, 0x70 ;  /* 0x00000070ff087424 */ /* 0x000fe400078e00ff */
[----:B0-----:R-:W-:-:S07]  /*3350*/  IMAD.MOV.U32 R12, RZ, RZ, 0x1 ;  /* 0x00000001ff0c7424 */ /* 0x001fce00078e00ff */
[----:B------:R-:W-:-:S07]  /*3360*/  LEPC R20, `(.L_x_3015) ;  /* 0x000000001014794e */ /* 0x000fce0000000000 */
[----:B-1----:R-:W-:Y:S05]  /*3370*/  CALL.ABS.NOINC R14 ;  /* 0x000000000e007343 */ /* 0x002fea0003c00000 */
.L_x_3015:
[----:B------:R-:W2:Y:S01]  /*3380*/  LDL.LU R20, [R1+0x14] ;  /* 0x0000140001147983 */ /* 0x000ea20000300800 */
[----:B------:R-:W-:Y:S02]  /*3390*/  SHF.L.U32 R13, RZ, 0x1f, RZ ;  /* 0x0000001fff0d7819 */ /* 0x000fe400000006ff */
[----:B------:R-:W-:Y:S02]  /*33a0*/  LOP3.LUT R23, R23, 0xffffff80, RZ, 0xc0, !PT ;  /* 0xffffff8017177812 */ /* 0x000fe400078ec0ff */
[----:B------:R-:W0:Y:S01]  /*33b0*/  SYNCS.PHASECHK.TRANS64.TRYWAIT P1, [UR36+0x28c00], R13 ;  /* 0x028c000dff0075a7 */ /* 0x000e220008020164 */
[----:B------:R-:W-:Y:S02]  /*33c0*/  LEA.HI R3, R24, R24, RZ, 0x1 ;  /* 0x0000001818037211 */ /* 0x000fe400078f08ff */
[----:B------:R-:W-:Y:S02]  /*33d0*/  IMAD.IADD R23, R18, 0x1, -R23 ;  /* 0x0000000112177824 */ /* 0x000fe400078e0a17 */
[----:B------:R-:W-:-:S03]  /*33e0*/  LOP3.LUT R3, R3, 0xfffffe, RZ, 0xc0, !PT ;  /* 0x00fffffe03037812 */ /* 0x000fc600078ec0ff */
[----:B------:R-:W-:Y:S02]  /*33f0*/  SHF.R.S32.HI R4, RZ, 0x1f, R23 ;  /* 0x0000001fff047819 */ /* 0x000fe40000011417 */
[----:B------:R-:W-:Y:S02]  /*3400*/  IMAD.IADD R3, R24, 0x1, -R3 ;  /* 0x0000000118037824 */ /* 0x000fe400078e0a03 */
[CC--:B------:R-:W-:Y:S02]  /*3410*/  LEA.HI R0, R4.reuse, R23.reuse, RZ, 0x2 ;  /* 0x0000001704007211 */ /* 0x0c0fe400078f10ff */
[----:B------:R-:W-:Y:S02]  /*3420*/  LEA.HI R4, R4, R23, RZ, 0x5 ;  /* 0x0000001704047211 */ /* 0x000fe400078f28ff */
[--C-:B------:R-:W-:Y:S02]  /*3430*/  SHF.R.S32.HI R5, RZ, 0x2, R0.reuse ;  /* 0x00000002ff057819 */ /* 0x100fe40000011400 */
[----:B------:R-:W-:-:S02]  /*3440*/  SHF.R.S32.HI R6, RZ, 0x1f, R0 ;  /* 0x0000001fff067819 */ /* 0x000fc40000011400 */
[----:B------:R-:W-:Y:S02]  /*3450*/  LOP3.LUT R0, R0, 0x7ffffffc, RZ, 0xc0, !PT ;  /* 0x7ffffffc00007812 */ /* 0x000fe400078ec0ff */
[----:B------:R-:W-:Y:S02]  /*3460*/  LEA.HI R6, R6, R5, RZ, 0x3 ;  /* 0x0000000506067211 */ /* 0x000fe400078f18ff */
[----:B------:R-:W-:Y:S01]  /*3470*/  SHF.R.S32.HI R4, RZ, 0x5, R4 ;  /* 0x00000005ff047819 */ /* 0x000fe20000011404 */
[----:B------:R-:W-:Y:S01]  /*3480*/  IMAD.IADD R0, R23, 0x1, -R0 ;  /* 0x0000000117007824 */ /* 0x000fe200078e0a00 */
[----:B------:R-:W-:-:S03]  /*3490*/  LOP3.LUT R6, R6, 0xfffffff8, RZ, 0xc0, !PT ;  /* 0xfffffff806067812 */ /* 0x000fc600078ec0ff */
[----:B------:R-:W-:Y:S02]  /*34a0*/  IMAD.SHL.U32 R0, R0, 0x2, RZ ;  /* 0x0000000200007824 */ /* 0x000fe400078e00ff */
[----:B------:R-:W-:Y:S01]  /*34b0*/  IMAD.IADD R5, R5, 0x1, -R6 ;  /* 0x0000000105057824 */ /* 0x000fe200078e0a06 */
[----:B--2---:R-:W-:-:S04]  /*34c0*/  LOP3.LUT R7, R20, 0x1, RZ, 0xfc, !PT ;  /* 0x0000000114077812 */ /* 0x004fc800078efcff */
[----:B------:R-:W-:Y:S01]  /*34d0*/  ISETP.NE.AND P0, PT, R7, 0x3, PT ;  /* 0x000000030700780c */ /* 0x000fe20003f05270 */
[----:B0-----:R-:W-:-:S12]  /*34e0*/  @!P1 BRA `(.L_x_3016) ;  /* 0x000000ac00989947 */ /* 0x001fd80003800000 */
.L_x_3140:
[----:B0-----:R-:W-:Y:S01]  /*34f0*/  LEA R6, R4, R5, 0x4 ;  /* 0x0000000504067211 */ /* 0x001fe200078e20ff */
[----:B------:R-:W-:Y:S01]  /*3500*/  IMAD R4, R3, 0x100, R0 ;  /* 0x0000010003047824 */ /* 0x000fe200078e0200 */
[----:B------:R-:W-:Y:S06]  /*3510*/  @!P0 BRA `(.L_x_3017) ;  /* 0x0000000000048947 */ /* 0x000fec0003800000 */
[----:B------:R-:W-:Y:S01]  /*3520*/  BPT.TRAP 0x1 ;  /* 0x000000040000795c */ /* 0x000fe20000300000 */
.L_x_3017:
[----:B------:R0:W1:Y:S01]  /*3530*/  SYNCS.PHASECHK.TRANS64.TRYWAIT P2, [UR36+0x28c30], R13 ;  /* 0x028c300dff0075a7 */ /* 0x0000620008040164 */
[----:B------:R-:W-:Y:S05]  /*3540*/  @!P0 BRA `(.L_x_3018) ;  /* 0x0000000000048947 */ /* 0x000fea0003800000 */
[----:B------:R-:W-:Y:S01]  /*3550*/  BPT.TRAP 0x1 ;  /* 0x000000040000795c */ /* 0x000fe20000300000 */
.L_x_3018:
[----:B------:R-:W2:Y:S02]  /*3560*/  S2R R3, SR_TID.X ;  /* 0x0000000000037919 */ /* 0x000ea40000002100 */
[----:B--2---:R-:W-:-:S04]  /*3570*/  LOP3.LUT R3, R3, 0x7f, RZ, 0xc0, !PT ;  /* 0x0000007f03037812 */ /* 0x004fc800078ec0ff */
[----:B------:R-:W-:Y:S01]  /*3580*/  ISETP.NE.AND P1, PT, R3, RZ, PT ;  /* 0x000000ff0300720c */ /* 0x000fe20003f25270 */
[----:B-1----:R-:W-:-:S12]  /*3590*/  @P2 BRA `(.L_x_3019) ;  /* 0x0000000000082947 */ /* 0x002fd80003800000 */
[----:B------:R-:W1:Y:S02]  /*35a0*/  SYNCS.PHASECHK.TRANS64.TRYWAIT P2, [UR36+0x28c30], R13 ;  /* 0x028c300dff0075a7 */ /* 0x000e640008040164 */
[----:B-1----:R-:W-:Y:S05]  /*35b0*/  @!P2 BRA `(.L_x_3020) ;  /* 0x000000ac007ca947 */ /* 0x002fea0003800000 */
.L_x_3019:
[----:B------:R-:W-:Y:S05]  /*35c0*/  WARPSYNC.ALL ;  /* 0x0000000000007948 */ /* 0x000fea0003800000 */
[----:B------:R-:W-:Y:S01]  /*35d0*/  UIADD3 UR4, UR36, 0x20400, URZ ;  /* 0x0002040024047890 */ /* 0x000fe2000fffe03f */
[----:B------:R-:W-:Y:S01]  /*35e0*/  WARPGROUP.ARRIVE ;  /* 0x00000000000079c5 */ /* 0x000fe20000000000 */
[----:B------:R-:W-:Y:S01]  /*35f0*/  UIADD3 UR5, UR36, 0x22400, URZ ;  /* 0x0002240024057890 */ /* 0x000fe2000fffe03f */
[----:B------:R-:W-:Y:S01]  /*3600*/  IMAD R3, R17, -0x40, R22 ;  /* 0xffffffc011037824 */ /* 0x000fe200078e0216 */
[----:B------:R-:W-:Y:S02]  /*3610*/  USHF.R.U32.HI UR4, URZ, 0x4, UR4 ;  /* 0x000000043f047899 */ /* 0x000fe40008011604 */
[----:B------:R-:W-:-:S02]  /*3620*/  USHF.R.U32.HI UR5, URZ, 0x4, UR5 ;  /* 0x000000043f057899 */ /* 0x000fc40008011605 */
[----:B------:R-:W-:Y:S01]  /*3630*/  ULOP3.LUT UR4, UR4, 0x3fff, URZ, 0xc0, !UPT ;  /* 0x00003fff04047892 */ /* 0x000fe2000f8ec03f */
[----:B------:R-:W-:Y:S01]  /*3640*/  IADD3 R3, -R0, 0x40, R3 ;  /* 0x0000004000037810 */ /* 0x000fe20007ffe103 */
[----:B------:R-:W-:Y:S02]  /*3650*/  ULOP3.LUT UR5, UR5, 0x3fff, URZ, 0xc0, !UPT ;  /* 0x00003fff05057892 */ /* 0x000fe4000f8ec03f */
[----:B------:R-:W-:Y:S01]  /*3660*/  ULOP3.LUT UR8, UR4, 0x10000, URZ, 0xfc, !UPT ;  /* 0x0001000004087892 */ /* 0x000fe2000f8efc3f */
[C---:B------:R-:W-:Y:S01]  /*3670*/  ISETP.GT.AND P3, PT, R3.reuse, RZ, PT ;  /* 0x000000ff0300720c */ /* 0x040fe20003f64270 */
[----:B------:R-:W-:Y:S01]  /*3680*/  ULOP3.LUT UR6, UR5, 0x10000, URZ, 0xfc, !UPT ;  /* 0x0001000005067892 */ /* 0x000fe2000f8efc3f */
[C---:B------:R-:W-:Y:S01]  /*3690*/  ISETP.GT.AND P6, PT, R3.reuse, 0x1, PT ;  /* 0x000000010300780c */ /* 0x040fe20003fc4270 */
[----:B------:R-:W-:Y:S01]  /*36a0*/  UMOV UR9, 0x40000040 ;  /* 0x4000004000097882 */ /* 0x000fe20000000000 */
[----:B------:R-:W-:Y:S01]  /*36b0*/  UMOV UR7, 0x40000040 ;  /* 0x4000004000077882 */ /* 0x000fe20000000000 */
[----:B------:R-:W-:Y:S01]  /*36c0*/  UMOV UR5, UR9 ;  /* 0x0000000900057c82 */ /* 0x000fe20008000000 */
[----:B------:R-:W-:Y:S01]  /*36d0*/  UMOV UR4, UR8 ;  /* 0x0000000800047c82 */ /* 0x000fe20008000000 */
[----:B------:R-:W-:Y:S01]  /*36e0*/  UIADD3 UR12, UR8, 0x2, URZ ;  /* 0x00000002080c7890 */ /* 0x000fe2000fffe03f */
[----:B------:R-:W-:Y:S01]  /*36f0*/  ISETP.GT.AND P5, PT, R3, 0x8, PT ;  /* 0x000000080300780c */ /* 0x000fe20003fa4270 */
[----:B------:R-:W-:-:S02]  /*3700*/  UIADD3 UR14, UR6, 0x2, URZ ;  /* 0x00000002060e7890 */ /* 0x000fc4000fffe03f */
[----:B------:R-:W-:Y:S01]  /*3710*/  HGMMA.64x64x16.F32 R24, gdesc[UR4], RZ, !UPT, gsb0 ;  /* 0x00e00000041879f0 */ /* 0x000fe2000c0008ff */
[----:B------:R-:W-:Y:S01]  /*3720*/  UMOV UR13, 0x40000040 ;  /* 0x40000040000d7882 */ /* 0x000fe20000000000 */
[----:B------:R-:W-:Y:S01]  /*3730*/  UMOV UR15, 0x40000040 ;  /* 0x40000040000f7882 */ /* 0x000fe20000000000 */
[----:B------:R-:W-:Y:S01]  /*3740*/  UIADD3 UR16, UR8, 0x4, URZ ;  /* 0x0000000408107890 */ /* 0x000fe2000fffe03f */
[C---:B------:R-:W-:Y:S01]  /*3750*/  ISETP.GT.AND P4, PT, R3.reuse, 0x9, PT ;  /* 0x000000090300780c */ /* 0x040fe20003f84270 */
[----:B------:R-:W-:Y:S01]  /*3760*/  UIADD3 UR18, UR6, 0x4, URZ ;  /* 0x0000000406127890 */ /* 0x000fe2000fffe03f */
[----:B------:R-:W-:Y:S01]  /*3770*/  ISETP.GT.AND P2, PT, R3, 0x10, PT ;  /* 0x000000100300780c */ /* 0x000fe20003f44270 */
        /* <DEDUP_REMOVED lines=8> */
[----:B------:R-:W-:-:S02]  /*3800*/  WARPGROUP.DEPBAR.LE gsb0, 0x0 ;  /* 0x00008000000079c5 */ /* 0x000fc40000010000 */
[----:B------:R-:W-:-:S06]  /*3810*/  WARPGROUP.ARRIVE ;  /* 0x00000000000079c5 */ /* 0x000fcc0000000000 */
[----:B------:R-:W-:Y:S03]  /*3820*/  HGMMA.64x64x16.F32 R24, gdesc[UR12], R24, gsb0 ;  /* 0x00e000000c1879f0 */ /* 0x000fe60008000818 */
[----:B------:R-:W-:Y:S02]  /*3830*/  WARPGROUP.DEPBAR.LE gsb0, 0x0 ;  /* 0x00008000000079c5 */ /* 0x000fe40000010000 */
[----:B------:R-:W-:-:S06]  /*3840*/  WARPGROUP.ARRIVE ;  /* 0x00000000000079c5 */ /* 0x000fcc0000000000 */
[----:B------:R-:W-:Y:S03]  /*3850*/  HGMMA.64x64x16.F32 R24, gdesc[UR16], R24, gsb0 ;  /* 0x00e00000101879f0 */ /* 0x000fe60008000818 */
[----:B------:R-:W-:Y:S02]  /*3860*/  WARPGROUP.DEPBAR.LE gsb0, 0x0 ;  /* 0x00008000000079c5 */ /* 0x000fe40000010000 */
[----:B------:R-:W-:-:S06]  /*3870*/  WARPGROUP.ARRIVE ;  /* 0x00000000000079c5 */ /* 0x000fcc0000000000 */
[----:B------:R-:W-:Y:S03]  /*3880*/  HGMMA.64x64x16.F32 R24, gdesc[UR20], R24, gsb0 ;  /* 0x00e00000141879f0 */ /* 0x000fe60008000818 */
[----:B------:R-:W-:Y:S02]  /*3890*/  WARPGROUP.DEPBAR.LE gsb0, 0x0 ;  /* 0x00008000000079c5 */ /* 0x000fe40000010000 */
        /* <DEDUP_REMOVED lines=23> */
[----:B--2---:R-:W-:Y:S01]  /*3a10*/  FSEL R24, R24, -INF , P3 ;  /* 0xff80000018187808 */ /* 0x004fe20001800000 */
[----:B------:R-:W-:Y:S01]  /*3a20*/  FMUL.FTZ R42, R42, UR4 ;  /* 0x000000042a2a7c20 */ /* 0x000fe20008410000 */
[----:B------:R-:W-:Y:S01]  /*3a30*/  FMUL.FTZ R48, R48, UR4 ;  /* 0x0000000430307c20 */ /* 0x000fe20008410000 */
[----:B------:R-:W-:Y:S01]  /*3a40*/  FMUL.FTZ R43, R43, UR4 ;  /* 0x000000042b2b7c20 */ /* 0x000fe20008410000 */
[----:B------:R-:W-:Y:S01]  /*3a50*/  FMUL.FTZ R49, R49, UR4 ;  /* 0x0000000431317c20 */ /* 0x000fe20008410000 */
        /* <DEDUP_REMOVED lines=11> */
[----:B----4-:R-:W-:Y:S01]  /*3b10*/  FSEL R28, R28, -INF , P5 ;  /* 0xff8000001c1c7808 */ /* 0x010fe20002800000 */
[----:B------:R-:W-:-:S03]  /*3b20*/  FMUL.FTZ R55, R55, UR4 ;  /* 0x0000000437377c20 */ /* 0x000fc60008410000 */
[----:B------:R-:W-:-:S03]  /*3b30*/  FMNMX.FTZ R5, R28, R5, !PT ;  /* 0x000000051c057209 */ /* 0x000fc60007810000 */
[----:B------:R-:W4:Y:S01]  /*3b40*/  MUFU.TANH R32, R32 ;  /* 0x0000002000207308 */ /* 0x000f220000002400 */
[----:B--2---:R-:W-:-:S04]  /*3b50*/  FSEL R10, R29, -INF , P4 ;  /* 0xff8000001d0a7808 */ /* 0x004fc80002000000 */
[----:B------:R-:W-:-:S03]  /*3b60*/  FMNMX.FTZ R5, R10, R5, !PT ;  /* 0x000000050a057209 */ /* 0x000fc60007810000 */
[----:B------:R-:W2:Y:S01]  /*3b70*/  MUFU.TANH R27, R27 ;  /* 0x0000001b001b7308 */ /* 0x000ea20000002400 */
[----:B---3--:R-:W-:Y:S02]  /*3b80*/  FSEL R26, R26, -INF , P3 ;  /* 0xff8000001a1a7808 */ /* 0x008fe40001800000 */
[----:B------:R-:W-:-:S05]  /*3b90*/  ISETP.GT.AND P3, PT, R3, 0x11, PT ;  /* 0x000000110300780c */ /* 0x000fca0003f64270 */
[----:B------:R-:W3:Y:S01]  /*3ba0*/  MUFU.TANH R33, R33 ;  /* 0x0000002100217308 */ /* 0x000ee20000002400 */
[----:B----4-:R-:W-:-:S04]  /*3bb0*/  FSEL R32, R32, -INF , P2 ;  /* 0xff80000020207808 */ /* 0x010fc80001000000 */
[----:B------:R-:W-:-:S03]  /*3bc0*/  FMNMX.FTZ R5, R32, R5, !PT ;  /* 0x0000000520057209 */ /* 0x000fc60007810000 */
[----:B------:R-:W4:Y:S01]  /*3bd0*/  MUFU.TANH R30, R30 ;  /* 0x0000001e001e7308 */ /* 0x000f220000002400 */
[----:B--2---:R-:W-:Y:S02]  /*3be0*/  FSEL R27, R27, -INF , P6 ;  /* 0xff8000001b1b7808 */ /* 0x004fe40003000000 */
[----:B------:R-:W-:-:S05]  /*3bf0*/  ISETP.GT.AND P6, PT, R3, 0x18, PT ;  /* 0x000000180300780c */ /* 0x000fca0003fc4270 */
[----:B------:R-:W2:Y:S01]  /*3c00*/  MUFU.TANH R36, R36 ;  /* 0x0000002400247308 */ /* 0x000ea20000002400 */
[----:B---3--:R-:W-:-:S04]  /*3c10*/  FSEL R14, R33, -INF , P3 ;  /* 0xff800000210e7808 */ /* 0x008fc80001800000 */
[----:B------:R-:W-:-:S03]  /*3c20*/  FMNMX.FTZ R5, R14, R5, !PT ;  /* 0x000000050e057209 */ /* 0x000fc60007810000 */
[----:B------:R-:W1:Y:S01]  /*3c30*/  MUFU.TANH R31, R31 ;  /* 0x0000001f001f7308 */ /* 0x000e620000002400 */
[----:B----4-:R-:W-:Y:S02]  /*3c40*/  FSEL R30, R30, -INF , P5 ;  /* 0xff8000001e1e7808 */ /* 0x010fe40002800000 */
        /* <DEDUP_REMOVED lines=48> */
[----:B------:R-:W-:Y:S02]  /*3f50*/  ISETP.GT.AND P2, PT, R3, 0x39, PT ;  /* 0x000000390300780c */ /* 0x000fe40003f44270 */
[----:B------:R-:W-:-:S03]  /*3f60*/  FMNMX.FTZ R3, R26, R27, !PT ;  /* 0x0000001b1a037209 */ /* 0x000fc60007810000 */
[----:B------:R-:W2:Y:S01]  /*3f70*/  MUFU.TANH R47, R47 ;  /* 0x0000002f002f7308 */ /* 0x000ea20000002400 */
[----:B-1----:R-:W-:Y:S02]  /*3f80*/  FSEL R52, R52, -INF , P3 ;  /* 0xff80000034347808 */ /* 0x002fe40001800000 */
[----:B------:R-:W-:Y:S02]  /*3f90*/  FMNMX.FTZ R3, R30, R3, !PT ;  /* 0x000000031e037209 */ /* 0x000fe40007810000 */
[----:B------:R-:W-:Y:S02]  /*3fa0*/  FMNMX.FTZ R5, R52, R5, !PT ;  /* 0x0000000534057209 */ /* 0x000fe40007810000 */
[----:B------:R-:W-:Y:S01]  /*3fb0*/  FMNMX.FTZ R3, R8, R3, !PT ;  /* 0x0000000308037209 */ /* 0x000fe20007810000 */
[----:B------:R-:W1:Y:S01]  /*3fc0*/  MUFU.TANH R50, R50 ;  /* 0x0000003200327308 */ /* 0x000e620000002400 */
[----:B---3--:R-:W-:Y:S02]  /*3fd0*/  FSEL R68, R53, -INF , P2 ;  /* 0xff80000035447808 */ /* 0x008fe40001000000 */
[----:B------:R-:W-:-:S02]  /*3fe0*/  FMNMX.FTZ R3, R34, R3, !PT ;  /* 0x0000000322037209 */ /* 0x000fc40007810000 */
[----:B------:R-:W-:Y:S02]  /*3ff0*/  FMNMX.FTZ R5, R68, R5, !PT ;  /* 0x0000000544057209 */ /* 0x000fe40007810000 */
[----:B------:R-:W-:Y:S01]  /*4000*/  FMNMX.FTZ R3, R12, R3, !PT ;  /* 0x000000030c037209 */ /* 0x000fe20007810000 */
[----:B------:R-:W-:Y:S01]  /*4010*/  MUFU.TANH R51, R51 ;  /* 0x0000003300337308 */ /* 0x000fe20000002400 */
[----:B--2---:R-:W-:Y:S01]  /*4020*/  FSEL R48, R47, -INF , P6 ;  /* 0xff8000002f307808 */ /* 0x004fe20003000000 */
[----:B------:R-:W2:Y:S01]  /*4030*/  SHFL.BFLY PT, R0, R5, 0x2, 0x1f ;  /* 0x0c401f0005007f89 */ /* 0x000ea200000e0000 */
[----:B------:R-:W-:-:S04]  /*4040*/  FMNMX.FTZ R3, R38, R3, !PT ;  /* 0x0000000326037209 */ /* 0x000fc80007810000 */
[----:B------:R-:W-:Y:S01]  /*4050*/  FMNMX.FTZ R3, R20, R3, !PT ;  /* 0x0000000314037209 */ /* 0x000fe20007810000 */
[----:B------:R-:W3:Y:S01]  /*4060*/  MUFU.TANH R54, R54 ;  /* 0x0000003600367308 */ /* 0x000ee20000002400 */
[----:B-1----:R-:W-:Y:S02]  /*4070*/  FSEL R50, R50, -INF , P5 ;  /* 0xff80000032327808 */ /* 0x002fe40002800000 */
[----:B------:R-:W-:-:S04]  /*4080*/  FMNMX.FTZ R3, R42, R3, !PT ;  /* 0x000000032a037209 */ /* 0x000fc80007810000 */
[----:B------:R-:W-:Y:S01]  /*4090*/  FMNMX.FTZ R3, R44, R3, !PT ;  /* 0x000000032c037209 */ /* 0x000fe20007810000 */
[----:B------:R-:W1:Y:S03]  /*40a0*/  MUFU.TANH R55, R55 ;  /* 0x0000003700377308 */ /* 0x000e660000002400 */
[----:B------:R-:W-:-:S04]  /*40b0*/  FMNMX.FTZ R3, R46, R3, !PT ;  /* 0x000000032e037209 */ /* 0x000fc80007810000 */
[----:B------:R-:W-:Y:S02]  /*40c0*/  FMNMX.FTZ R3, R48, R3, !PT ;  /* 0x0000000330037209 */ /* 0x000fe40007810000 */
[----:B---3--:R-:W-:Y:S02]  /*40d0*/  FSEL R54, R54, -INF , P3 ;  /* 0xff80000036367808 */ /* 0x008fe40001800000 */
[----:B--2---:R-:W-:Y:S01]  /*40e0*/  FMNMX.FTZ R0, R5, R0, !PT ;  /* 0x0000000005007209 */ /* 0x004fe20007810000 */
[----:B------:R-:W-:Y:S01]  /*40f0*/  IMAD.U32 R5, RZ, RZ, UR5 ;  /* 0x00000005ff057e24 */ /* 0x000fe2000f8e00ff */
[----:B------:R-:W-:-:S03]  /*4100*/  FMNMX.FTZ R3, R50, R3, !PT ;  /* 0x0000000332037209 */ /* 0x000fc60007810000 */
[----:B------:R-:W2:Y:S01]  /*4110*/  SHFL.BFLY PT, R7, R0, 0x1, 0x1f ;  /* 0x0c201f0000077f89 */ /* 0x000ea200000e0000 */
[----:B-1----:R-:W-:Y:S02]  /*4120*/  FSEL R66, R55, -INF , P2 ;  /* 0xff80000037427808 */ /* 0x002fe40001000000 */
[----:B--2---:R-:W-:-:S04]  /*4130*/  FMNMX.FTZ R0, R0, R7, !PT ;  /* 0x0000000700007209 */ /* 0x004fc80007810000 */
[C---:B------:R-:W-:Y:S01]  /*4140*/  FSETP.NEU.FTZ.AND P6, PT, R0.reuse, -INF , PT ;  /* 0xff8000000000780b */ /* 0x040fe20003fdd000 */
[----:B------:R-:W-:-:S05]  /*4150*/  FMUL.FTZ R7, R0, R5 ;  /* 0x0000000500077220 */ /* 0x000fca0000410000 */
[----:B------:R-:W-:-:S05]  /*4160*/  FSEL R7, R7, RZ, P6 ;  /* 0x000000ff07077208 */ /* 0x000fca0003000000 */
[-CC-:B------:R-:W-:Y:S01]  /*4170*/  FFMA.FTZ R9, R24, R5.reuse, -R7.reuse ;  /* 0x0000000518097223 */ /* 0x180fe20000010807 */
[----:B------:R-:W-:Y:S01]  /*4180*/  FSEL R24, R51, -INF , P4 ;  /* 0xff80000033187808 */ /* 0x000fe20002000000 */
        /* <DEDUP_REMOVED lines=12> */
[-CC-:B-1----:R-:W-:Y:S01]  /*4250*/  FFMA.FTZ R9, R10, R5.reuse, -R7.reuse ;  /* 0x000000050a097223 */ /* 0x182fe20000010807 */
[-CC-:B------:R-:W-:Y:S01]  /*4260*/  FFMA.FTZ R58, R58, R5.reuse, -R7.reuse ;  /* 0x000000053a3a7223 */ /* 0x180fe20000010807 */
[-CC-:B------:R-:W-:Y:S01]  /*4270*/  FFMA.FTZ R60, R60, R5.reuse, -R7.reuse ;  /* 0x000000053c3c7223 */ /* 0x180fe20000010807 */
[-CC-:B------:R-:W-:Y:S01]  /*4280*/  FFMA.FTZ R62, R62, R5.reuse, -R7.reuse ;  /* 0x000000053e3e7223 */ /* 0x180fe20000010807 */
[----:B------:R-:W1:Y:S01]  /*4290*/  SHFL.BFLY PT, R10, R3, 0x2, 0x1f ;  /* 0x0c401f00030a7f89 */ /* 0x000e6200000e0000 */
[----:B------:R-:W-:Y:S01]  /*42a0*/  MUFU.EX2 R11, R9 ;  /* 0x00000009000b7308 */ /* 0x000fe20000000800 */
[-CC-:B------:R-:W-:Y:S01]  /*42b0*/  FFMA.FTZ R64, R64, R5.reuse, -R7.reuse ;  /* 0x0000000540407223 */ /* 0x180fe20000010807 */
[-CC-:B------:R-:W-:Y:S01]  /*42c0*/  FFMA.FTZ R52, R52, R5.reuse, -R7.reuse ;  /* 0x0000000534347223 */ /* 0x180fe20000010807 */
[----:B------:R-:W-:Y:S01]  /*42d0*/  FFMA.FTZ R68, R68, R5, -R7 ;  /* 0x0000000544447223 */ /* 0x000fe20000010807 */
[----:B------:R-:W-:-:S04]  /*42e0*/  LEA.HI R7, R19, R18, RZ, 0x4 ;  /* 0x0000001213077211 */ /* 0x000fc800078f20ff */
[----:B------:R-:W-:Y:S08]  /*42f0*/  MUFU.EX2 R25, R25 ;  /* 0x0000001900197308 */ /* 0x000ff00000000800 */
[----:B------:R-:W2:Y:S01]  /*4300*/  MUFU.EX2 R28, R28 ;  /* 0x0000001c001c7308 */ /* 0x000ea20000000800 */
[----:B-1----:R-:W-:-:S07]  /*4310*/  FMNMX.FTZ R10, R3, R10, !PT ;  /* 0x0000000a030a7209 */ /* 0x002fce0007810000 */
[----:B------:R-:W-:Y:S01]  /*4320*/  MUFU.EX2 R32, R32 ;  /* 0x0000002000207308 */ /* 0x000fe20000000800 */
[----:B------:R-:W1:Y:S07]  /*4330*/  SHFL.BFLY PT, R3, R10, 0x1, 0x1f ;  /* 0x0c201f000a037f89 */ /* 0x000e6e00000e0000 */
[----:B------:R3:W4:Y:S01]  /*4340*/  MUFU.EX2 R15, R14 ;  /* 0x0000000e000f7308 */ /* 0x0007220000000800 */
[----:B--2---:R-:W-:-:S07]  /*4350*/  F2FP.F16.F32.PACK_AB R154, R11, R28 ;  /* 0x0000001c0b9a723e */ /* 0x004fce00000000ff */
[----:B------:R-:W-:Y:S01]  /*4360*/  MUFU.EX2 R36, R36 ;  /* 0x0000002400247308 */ /* 0x000fe20000000800 */
[----:B---3--:R-:W-:-:S07]  /*4370*/  IMAD.U32 R14, RZ, RZ, UR36 ;  /* 0x00000024ff0e7e24 */ /* 0x008fce000f8e00ff */
[----:B------:R-:W-:Y:S01]  /*4380*/  MUFU.EX2 R21, R22 ;  /* 0x0000001600157308 */ /* 0x000fe20000000800 */
[----:B----4-:R-:W-:Y:S02]  /*4390*/  F2FP.F16.F32.PACK_AB R156, R15, R32 ;  /* 0x000000200f9c723e */ /* 0x010fe400000000ff */
[----:B-1----:R-:W-:-:S04]  /*43a0*/  FMNMX.FTZ R3, R10, R3, !PT ;  /* 0x000000030a037209 */ /* 0x002fc80007810000 */
[C---:B------:R-:W-:Y:S01]  /*43b0*/  FSETP.NEU.FTZ.AND P2, PT, R3.reuse, -INF , PT ;  /* 0xff8000000300780b */ /* 0x040fe20003f5d000 */
[-C--:B------:R-:W-:Y:S01]  /*43c0*/  FMUL.FTZ R9, R3, R5.reuse ;  /* 0x0000000503097220 */ /* 0x080fe20000410000 */
[----:B------:R-:W-:Y:S04]  /*43d0*/  MUFU.EX2 R40, R40 ;  /* 0x0000002800287308 */ /* 0x000fe80000000800 */
[----:B------:R-:W-:Y:S02]  /*43e0*/  FSEL R35, R9, RZ, P2 ;  /* 0x000000ff09237208 */ /* 0x000fe40001000000 */
[----:B------:R-:W-:Y:S02]  /*43f0*/  LOP3.LUT R9, R7, 0xfffffff0, RZ, 0xc0, !PT ;  /* 0xfffffff007097812 */ /* 0x000fe400078ec0ff */
[----:B------:R-:W1:Y:S01]  /*4400*/  MUFU.EX2 R23, R56 ;  /* 0x0000003800177308 */ /* 0x000e620000000800 */
[-CC-:B------:R-:W-:Y:S01]  /*4410*/  FFMA.FTZ R10, R8, R5.reuse, -R35.reuse ;  /* 0x00000005080a7223 */ /* 0x180fe20000010823 */
[----:B------:R-:W-:Y:S01]  /*4420*/  FFMA.FTZ R12, R12, R5, -R35 ;  /* 0x000000050c0c7223 */ /* 0x000fe20000010823 */
[----:B------:R-:W-:-:S02]  /*4430*/  IMAD.IADD R9, R18, 0x1, -R9 ;  /* 0x0000000112097824 */ /* 0x000fc400078e0a09 */
[-CC-:B------:R-:W-:Y:S01]  /*4440*/  FFMA.FTZ R26, R26, R5.reuse, -R35.reuse ;  /* 0x000000051a1a7223 */ /* 0x180fe20000010823 */
[-CC-:B------:R-:W-:Y:S01]  /*4450*/  FFMA.FTZ R27, R27, R5.reuse, -R35.reuse ;  /* 0x000000051b1b7223 */ /* 0x180fe20000010823 */
[-CC-:B------:R-:W-:Y:S01]  /*4460*/  FFMA.FTZ R30, R30, R5.reuse, -R35.reuse ;  /* 0x000000051e1e7223 */ /* 0x180fe20000010823 */
[-C--:B------:R-:W-:Y:S01]  /*4470*/  FFMA.FTZ R34, R34, R5.reuse, -R35 ;  /* 0x0000000522227223 */ /* 0x080fe20000010823 */
[----:B------:R-:W-:Y:S01]  /*4480*/  SHF.R.S32.HI R8, RZ, 0x1f, R9 ;  /* 0x0000001fff087819 */ /* 0x000fe20000011409 */
[----:B------:R2:W-:Y:S01]  /*4490*/  MUFU.EX2 R155, R10 ;  /* 0x0000000a009b7308 */ /* 0x0005e20000000800 */
[-CC-:B------:R-:W-:Y:S01]  /*44a0*/  FFMA.FTZ R38, R38, R5.reuse, -R35.reuse ;  /* 0x0000000526267223 */ /* 0x180fe20000010823 */
[----:B------:R-:W-:Y:S01]  /*44b0*/  LEA.HI R18, R19, R18, RZ, 0x5 ;  /* 0x0000001213127211 */ /* 0x000fe200078f28ff */
[--C-:B------:R-:W-:Y:S01]  /*44c0*/  FFMA.FTZ R20, R20, R5, -R35.reuse ;  /* 0x0000000514147223 */ /* 0x100fe20000010823 */
[----:B------:R-:W-:Y:S01]  /*44d0*/  LEA.HI R8, R8, R9, RZ, 0x3 ;  /* 0x0000000908087211 */ /* 0x000fe200078f18ff */
[-CC-:B------:R-:W-:Y:S01]  /*44e0*/  FFMA.FTZ R42, R42, R5.reuse, -R35.reuse ;  /* 0x000000052a2a7223 */ /* 0x180fe20000010823 */
[----:B------:R-:W-:Y:S01]  /*44f0*/  FFMA.FTZ R44, R44, R5, -R35 ;  /* 0x000000052c2c7223 */ /* 0x000fe20000010823 */
[----:B------:R-:W-:Y:S01]  /*4500*/  IMAD.SHL.U32 R18, R18, 0x20, RZ ;  /* 0x0000002012127824 */ /* 0x000fe200078e00ff */
[----:B------:R3:W-:Y:S01]  /*4510*/  MUFU.EX2 R157, R12 ;  /* 0x0000000c009d7308 */ /* 0x0007e20000000800 */
[C---:B--2---:R-:W-:Y:S01]  /*4520*/  LOP3.LUT R10, R8.reuse, 0xfffffff8, RZ, 0xc0, !PT ;  /* 0xfffffff8080a7812 */ /* 0x044fe200078ec0ff */
[----:B------:R-:W-:-:S02]  /*4530*/  IMAD.SHL.U32 R8, R8, 0x40, RZ ;  /* 0x0000004008087824 */ /* 0x000fc400078e00ff */
[-CC-:B------:R-:W-:Y:S01]  /*4540*/  FFMA.FTZ R46, R46, R5.reuse, -R35.reuse ;  /* 0x000000052e2e7223 */ /* 0x180fe20000010823 */
[----:B------:R-:W-:Y:S01]  /*4550*/  LOP3.LUT R37, R18, 0x7ffffc00, RZ, 0xc0, !PT ;  /* 0x7ffffc0012257812 */ /* 0x000fe200078ec0ff */
[-C--:B------:R-:W-:Y:S01]  /*4560*/  FFMA.FTZ R48, R48, R5.reuse, -R35 ;  /* 0x0000000530307223 */ /* 0x080fe20000010823 */
[----:B------:R-:W-:Y:S01]  /*4570*/  IMAD.IADD R10, R9, 0x1, -R10 ;  /* 0x00000001090a7824 */ /* 0x000fe200078e0a0a */
[----:B------:R-:W-:Y:S01]  /*4580*/  SHF.R.S32.HI R9, RZ, 0x4, R7 ;  /* 0x00000004ff097819 */ /* 0x000fe20000011407 */
[----:B------:R-:W-:Y:S01]  /*4590*/  MUFU.EX2 R26, R26 ;  /* 0x0000001a001a7308 */ /* 0x000fe20000000800 */
[-C--:B------:R-:W-:Y:S01]  /*45a0*/  FFMA.FTZ R50, R50, R5.reuse, -R35 ;  /* 0x0000000532327223 */ /* 0x080fe20000010823 */
[----:B------:R-:W-:Y:S01]  /*45b0*/  IMAD.SHL.U32 R7, R10, 0x40, RZ ;  /* 0x000000400a077824 */ /* 0x000fe200078e00ff */
[----:B---3--:R-:W-:Y:S01]  /*45c0*/  SHF.L.U32 R12, R9, 0x3, RZ ;  /* 0x00000003090c7819 */ /* 0x008fe200000006ff */
[----:B------:R-:W-:Y:S01]  /*45d0*/  FADD.FTZ R9, R152, R25 ;  /* 0x0000001998097221 */ /* 0x000fe20000010000 */
[----:B------:R-:W-:Y:S01]  /*45e0*/  LOP3.LUT P2, RZ, R10, 0x2, RZ, 0xc0, !PT ;  /* 0x000000020aff7812 */ /* 0x000fe2000784c0ff */
[-C--:B------:R-:W-:Y:S01]  /*45f0*/  FFMA.FTZ R24, R24, R5.reuse, -R35 ;  /* 0x0000000518187223 */ /* 0x080fe20000010823 */
[----:B------:R-:W-:Y:S01]  /*4600*/  LOP3.LUT R7, R7, 0x1c0, RZ, 0xc0, !PT ;  /* 0x000001c007077812 */ /* 0x000fe200078ec0ff */
[----:B------:R-:W2:Y:S01]  /*4610*/  MUFU.EX2 R27, R27 ;  /* 0x0000001b001b7308 */ /* 0x000ea20000000800 */
[----:B------:R-:W-:Y:S01]  /*4620*/  LOP3.LUT P3, RZ, R10, 0x4, RZ, 0xc0, !PT ;  /* 0x000000040aff7812 */ /* 0x000fe2000786c0ff */
[----:B------:R-:W-:Y:S01]  /*4630*/  FADD.FTZ R10, R28, R9 ;  /* 0x000000091c0a7221 */ /* 0x000fe20000010000 */
[----:B------:R-:W-:Y:S01]  /*4640*/  LOP3.LUT R12, R7, 0x8, R12, 0xf8, !PT ;  /* 0x00000008070c7812 */ /* 0x000fe200078ef80c */
[----:B------:R-:W-:Y:S01]  /*4650*/  FFMA.FTZ R54, R54, R5, -R35 ;  /* 0x0000000536367223 */ /* 0x000fe20000010823 */
[----:B------:R-:W-:Y:S01]  /*4660*/  SHF.R.U32.HI R7, RZ, 0x3, R7 ;  /* 0x00000003ff077819 */ /* 0x000fe20000011607 */
[----:B------:R-:W-:Y:S01]  /*4670*/  FADD.FTZ R9, R11, R10 ;  /* 0x0000000a0b097221 */ /* 0x000fe20000010000 */
[----:B------:R-:W-:Y:S01]  /*4680*/  LOP3.LUT R10, R8, 0x7ffffe00, RZ, 0xc0, !PT ;  /* 0x7ffffe00080a7812 */ /* 0x000fe200078ec0ff */
[----:B------:R-:W3:Y:S01]  /*4690*/  MUFU.EX2 R30, R30 ;  /* 0x0000001e001e7308 */ /* 0x000ee20000000800 */
[----:B------:R-:W-:Y:S01]  /*46a0*/  LOP3.LUT R12, R12, R7, RZ, 0x3c, !PT ;  /* 0x000000070c0c7212 */ /* 0x000fe200078e3cff */
[----:B------:R-:W-:-:S02]  /*46b0*/  @!P1 VIADD R7, R14, 0x28c40 ;  /* 0x00028c400e079836 */ /* 0x000fc40000000000 */
[----:B------:R-:W-:Y:S01]  /*46c0*/  FADD.FTZ R8, R32, R9 ;  /* 0x0000000920087221 */ /* 0x000fe20000010000 */
[----:B-1----:R-:W-:Y:S01]  /*46d0*/  F2FP.F16.F32.PACK_AB R160, R23, R40 ;  /* 0x0000002817a0723e */ /* 0x002fe200000000ff */
[----:B------:R-:W-:Y:S01]  /*46e0*/  FFMA.FTZ R35, R66, R5, -R35 ;  /* 0x0000000542237223 */ /* 0x000fe20000010823 */
[----:B------:R-:W-:Y:S01]  /*46f0*/  IADD3 R12, R12, R10, R37 ;  /* 0x0000000a0c0c7210 */ /* 0x000fe20007ffe025 */
[----:B------:R-:W-:Y:S01]  /*4700*/  FADD.FTZ R9, R15, R8 ;  /* 0x000000080f097221 */ /* 0x000fe20000010000 */
[----:B------:R-:W1:Y:S01]  /*4710*/  MUFU.EX2 R34, R34 ;  /* 0x0000002200227308 */ /* 0x000e620000000800 */
[----:B------:R-:W-:Y:S02]  /*4720*/  @!P1 PRMT R7, RZ, 0x654, R7 ;  /* 0x00000654ff079816 */ /* 0x000fe40000000007 */
[----:B------:R-:W-:Y:S01]  /*4730*/  FADD.FTZ R10, R36, R9 ;  /* 0x00000009240a7221 */ /* 0x000fe20000010000 */
[----:B------:R-:W-:Y:S01]  /*4740*/  F2FP.F16.F32.PACK_AB R158, R21, R36 ;  /* 0x00000024159e723e */ /* 0x000fe200000000ff */
[----:B------:R4:W-:Y:S01]  /*4750*/  @!P1 SYNCS.ARRIVE.TRANS64.RED.A1T0 RZ, [R7+URZ], RZ ;  /* 0x000000ff07ff99a7 */ /* 0x0009e2000810043f */
[----:B------:R-:W-:Y:S01]  /*4760*/  F2FP.F16.F32.PACK_AB R152, R25, R152 ;  /* 0x000000981998723e */ /* 0x000fe200000000ff */
[----:B------:R-:W-:Y:S01]  /*4770*/  FADD.FTZ R9, R21, R10 ;  /* 0x0000000a15097221 */ /* 0x000fe20000010000 */
[----:B------:R-:W5:Y:S01]  /*4780*/  MUFU.EX2 R38, R38 ;  /* 0x0000002600267308 */ /* 0x000f620000000800 */
[----:B--2---:R-:W-:-:S02]  /*4790*/  F2FP.F16.F32.PACK_AB R153, R27, R26 ;  /* 0x0000001a1b99723e */ /* 0x004fc400000000ff */
[----:B------:R-:W-:Y:S01]  /*47a0*/  FADD.FTZ R10, R40, R9 ;  /* 0x00000009280a7221 */ /* 0x000fe20000010000 */
[----:B----4-:R-:W-:-:S03]  /*47b0*/  FADD.FTZ R7, R26, R27 ;  /* 0x0000001b1a077221 */ /* 0x010fc60000010000 */
[----:B------:R-:W-:Y:S01]  /*47c0*/  FADD.FTZ R15, R23, R10 ;  /* 0x0000000a170f7221 */ /* 0x000fe20000010000 */
[----:B------:R-:W2:Y:S01]  /*47d0*/  MUFU.EX2 R159, R20 ;  /* 0x00000014009f7308 */ /* 0x000ea20000000800 */
[----:B---3--:R-:W-:Y:S01]  /*47e0*/  FADD.FTZ R8, R30, R7 ;  /* 0x000000071e087221 */ /* 0x008fe20000010000 */
[----:B------:R-:W-:-:S03]  /*47f0*/  IMAD.MOV.U32 R23, RZ, RZ, 0x20 ;  /* 0x00000020ff177424 */ /* 0x000fc600078e00ff */
[C---:B------:R-:W-:Y:S01]  /*4800*/  FADD.FTZ R7, R155.reuse, R8 ;  /* 0x000000089b077221 */ /* 0x040fe20000010000 */
[----:B------:R-:W-:Y:S02]  /*4810*/  F2FP.F16.F32.PACK_AB R155, R155, R30 ;  /* 0x0000001e9b9b723e */ /* 0x000fe400000000ff */
[----:B------:R-:W3:Y:S01]  /*4820*/  MUFU.EX2 R42, R42 ;  /* 0x0000002a002a7308 */ /* 0x000ee20000000800 */
[----:B-1----:R-:W-:Y:S01]  /*4830*/  FADD.FTZ R8, R34, R7 ;  /* 0x0000000722087221 */ /* 0x002fe20000010000 */
[----:B------:R-:W-:-:S03]  /*4840*/  SEL R23, R23, 0xffffffe0, !P2 ;  /* 0xffffffe017177807 */ /* 0x000fc60005000000 */
[C---:B------:R-:W-:Y:S01]  /*4850*/  FADD.FTZ R7, R157.reuse, R8 ;  /* 0x000000089d077221 */ /* 0x040fe20000010000 */
[----:B------:R-:W-:Y:S02]  /*4860*/  F2FP.F16.F32.PACK_AB R157, R157, R34 ;  /* 0x000000229d9d723e */ /* 0x000fe400000000ff */
[----:B------:R-:W1:Y:S01]  /*4870*/  MUFU.EX2 R161, R44 ;  /* 0x0000002c00a17308 */ /* 0x000e620000000800 */
[----:B-----5:R-:W-:Y:S01]  /*4880*/  FADD.FTZ R8, R38, R7 ;  /* 0x0000000726087221 */ /* 0x020fe20000010000 */
[----:B------:R-:W-:Y:S01]  /*4890*/  LEA R7, R12, UR36, 0x1 ;  /* 0x000000240c077c11 */ /* 0x000fe2000f8e08ff */
[----:B------:R-:W-:Y:S02]  /*48a0*/  BAR.SYNC.DEFER_BLOCKING 0xf, 0x100 ;  /* 0x03c4000000007b1d */ /* 0x000fe40000010000 */
[----:B--2---:R-:W-:Y:S01]  /*48b0*/  FADD.FTZ R9, R159, R8 ;  /* 0x000000089f097221 */ /* 0x004fe20000010000 */
[C---:B------:R-:W-:Y:S01]  /*48c0*/  IADD3 R12, R7.reuse, 0x26800, RZ ;  /* 0x00026800070c7810 */ /* 0x040fe20007ffe0ff */
[----:B------:R-:W-:Y:S01]  /*48d0*/  VIADD R8, R7, 0x26840 ;  /* 0x0002684007087836 */ /* 0x000fe20000000000 */
[----:B------:R-:W-:Y:S01]  /*48e0*/  F2FP.F16.F32.PACK_AB R159, R159, R38 ;  /* 0x000000269f9f723e */ /* 0x000fe200000000ff */
[----:B------:R-:W2:Y:S01]  /*48f0*/  MUFU.EX2 R58, R58 ;  /* 0x0000003a003a7308 */ /* 0x000ea20000000800 */
[----:B---3--:R-:W-:Y:S01]  /*4900*/  FADD.FTZ R10, R42, R9 ;  /* 0x000000092a0a7221 */ /* 0x008fe20000010000 */
[----:B------:R-:W-:-:S02]  /*4910*/  @P3 VIADD R8, R12, 0xffffffc0 ;  /* 0xffffffc00c083836 */ /* 0x000fc40000000000 */
[----:B------:R-:W-:-:S04]  /*4920*/  IMAD.IADD R9, R12, 0x1, R23 ;  /* 0x000000010c097824 */ /* 0x000fc800078e0217 */
[----:B------:R-:W3:Y:S01]  /*4930*/  MUFU.EX2 R46, R46 ;  /* 0x0000002e002e7308 */ /* 0x000ee20000000800 */
[C---:B-1----:R-:W-:Y:S01]  /*4940*/  FADD.FTZ R21, R161.reuse, R10 ;  /* 0x0000000aa1157221 */ /* 0x042fe20000010000 */
[----:B------:R-:W-:Y:S01]  /*4950*/  F2FP.F16.F32.PACK_AB R161, R161, R42 ;  /* 0x0000002aa1a1723e */ /* 0x000fe200000000ff */
[----:B------:R-:W-:-:S05]  /*4960*/  IMAD.IADD R10, R23, 0x1, R8 ;  /* 0x00000001170a7824 */ /* 0x000fca00078e0208 */
[----:B------:R-:W1:Y:S01]  /*4970*/  MUFU.EX2 R29, R60 ;  /* 0x0000003c001d7308 */ /* 0x000e620000000800 */
[----:B--2---:R-:W-:Y:S01]  /*4980*/  FADD.FTZ R12, R58, R15 ;  /* 0x0000000f3a0c7221 */ /* 0x004fe20000010000 */
[----:B------:R2:W-:Y:S04]  /*4990*/  STSM.16.M88.4 [R7+0x26800], R152 ;  /* 0x0268009807007844 */ /* 0x0005e80000000200 */
[----:B------:R2:W-:Y:S02]  /*49a0*/  STSM.16.M88.4 [R9], R156 ;  /* 0x0000009c09007844 */ /* 0x0005e40000000200 */
[----:B------:R-:W4:Y:S01]  /*49b0*/  MUFU.EX2 R19, R48 ;  /* 0x0000003000137308 */ /* 0x000f220000000800 */
[----:B---3--:R-:W-:-:S07]  /*49c0*/  FADD.FTZ R18, R46, R21 ;  /* 0x000000152e127221 */ /* 0x008fce0000010000 */
[----:B------:R-:W-:Y:S01]  /*49d0*/  MUFU.EX2 R62, R62 ;  /* 0x0000003e003e7308 */ /* 0x000fe20000000800 */
[C---:B-1----:R-:W-:Y:S01]  /*49e0*/  F2FP.F16.F32.PACK_AB R162, R29.reuse, R58 ;  /* 0x0000003a1da2723e */ /* 0x042fe200000000ff */
[----:B------:R-:W-:-:S06]  /*49f0*/  FADD.FTZ R29, R29, R12 ;  /* 0x0000000c1d1d7221 */ /* 0x000fcc0000010000 */
[----:B------:R-:W1:Y:S01]  /*4a00*/  MUFU.EX2 R31, R64 ;  /* 0x00000040001f7308 */ /* 0x000e620000000800 */
[C---:B----4-:R-:W-:Y:S01]  /*4a10*/  F2FP.F16.F32.PACK_AB R163, R19.reuse, R46 ;  /* 0x0000002e13a3723e */ /* 0x050fe200000000ff */
[----:B------:R-:W-:-:S04]  /*4a20*/  FADD.FTZ R19, R19, R18 ;  /* 0x0000001213137221 */ /* 0x000fc80000010000 */
[----:B------:R2:W-:Y:S02]  /*4a30*/  STSM.16.M88.4 [R8], R160 ;  /* 0x000000a008007844 */ /* 0x0005e40000000200 */
[----:B------:R-:W-:Y:S08]  /*4a40*/  MUFU.EX2 R50, R50 ;  /* 0x0000003200327308 */ /* 0x000ff00000000800 */
[----:B------:R-:W3:Y:S01]  /*4a50*/  MUFU.EX2 R11, R24 ;  /* 0x00000018000b7308 */ /* 0x000ee20000000800 */
[----:B-1----:R-:W-:Y:S01]  /*4a60*/  F2FP.F16.F32.PACK_AB R164, R31, R62 ;  /* 0x0000003e1fa4723e */ /* 0x002fe200000000ff */
[----:B------:R-:W-:-:S04]  /*4a70*/  FADD.FTZ R62, R62, R29 ;  /* 0x0000001d3e3e7221 */ /* 0x000fc80000010000 */
[----:B------:R-:W-:Y:S02]  /*4a80*/  FADD.FTZ R31, R31, R62 ;  /* 0x0000003e1f1f7221 */ /* 0x000fe40000010000 */
[----:B------:R-:W1:Y:S08]  /*4a90*/  MUFU.EX2 R52, R52 ;  /* 0x0000003400347308 */ /* 0x000e700000000800 */
[----:B------:R-:W4:Y:S01]  /*4aa0*/  MUFU.EX2 R33, R68 ;  /* 0x0000004400217308 */ /* 0x000f220000000800 */
[----:B---3--:R-:W-:Y:S01]  /*4ab0*/  F2FP.F16.F32.PACK_AB R165, R11, R50 ;  /* 0x000000320ba5723e */ /* 0x008fe200000000ff */
[----:B------:R-:W-:-:S04]  /*4ac0*/  FADD.FTZ R50, R50, R19 ;  /* 0x0000001332327221 */ /* 0x000fc80000010000 */
[----:B------:R-:W-:Y:S02]  /*4ad0*/  FADD.FTZ R11, R11, R50 ;  /* 0x000000320b0b7221 */ /* 0x000fe40000010000 */
[----:B------:R-:W-:Y:S01]  /*4ae0*/  MUFU.EX2 R54, R54 ;  /* 0x0000003600367308 */ /* 0x000fe20000000800 */
[----:B-1----:R-:W-:-:S07]  /*4af0*/  FADD.FTZ R12, R52, R31 ;  /* 0x0000001f340c7221 */ /* 0x002fce0000010000 */
[----:B------:R-:W1:Y:S01]  /*4b00*/  MUFU.EX2 R35, R35 ;  /* 0x0000002300237308 */ /* 0x000e620000000800 */
[C---:B----4-:R-:W-:Y:S01]  /*4b10*/  F2FP.F16.F32.PACK_AB R166, R33.reuse, R52 ;  /* 0x0000003421a6723e */ /* 0x050fe200000000ff */
[----:B------:R-:W-:Y:S01]  /*4b20*/  FADD.FTZ R12, R33, R12 ;  /* 0x0000000c210c7221 */ /* 0x000fe20000010000 */
[----:B-1----:R-:W-:Y:S01]  /*4b30*/  F2FP.F16.F32.PACK_AB R167, R35, R54 ;  /* 0x0000003623a7723e */ /* 0x002fe200000000ff */
[----:B------:R-:W-:-:S04]  /*4b40*/  FADD.FTZ R54, R54, R11 ;  /* 0x0000000b36367221 */ /* 0x000fc80000010000 */
[----:B------:R2:W-:Y:S01]  /*4b50*/  STSM.16.M88.4 [R10], R164 ;  /* 0x000000a40a007844 */ /* 0x0005e20000000200 */
[----:B------:R-:W-:Y:S01]  /*4b60*/  FADD.FTZ R11, R35, R54 ;  /* 0x00000036230b7221 */ /* 0x000fe20000010000 */
[----:B------:R-:W-:Y:S06]  /*4b70*/  @!P0 BRA `(.L_x_3021) ;  /* 0x0000000000048947 */ /* 0x000fec0003800000 */
[----:B------:R-:W-:Y:S01]  /*4b80*/  BPT.TRAP 0x1 ;  /* 0x000000040000795c */ /* 0x000fe20000300000 */
.L_x_3021:
[----:B------:R1:W3:Y:S01]  /*4b90*/  SYNCS.PHASECHK.TRANS64.TRYWAIT P2, [UR36+0x28c50], R13 ;  /* 0x028c500dff0075a7 */ /* 0x0002e20008040164 */
[----:B------:R-:W-:Y:S05]  /*4ba0*/  @!P0 BRA `(.L_x_3022) ;  /* 0x0000000000048947 */ /* 0x000fea0003800000 */
[----:B------:R-:W-:Y:S01]  /*4bb0*/  BPT.TRAP 0x1 ;  /* 0x000000040000795c */ /* 0x000fe20000300000 */
.L_x_3022:
[----:B------:R-:W-:Y:S01]  /*4bc0*/  ULOP3.LUT UR24, UR37, 0x2000000, URZ, 0xfc, !UPT ;  /* 0x0200000025187892 */ /* 0x000fe2000f8efc3f */
[----:B---3--:R-:W-:Y:S11]  /*4bd0*/  @P2 BRA `(.L_x_3023) ;  /* 0x0000000000082947 */ /* 0x008ff60003800000 */
[----:B------:R-:W3:Y:S02]  /*4be0*/  SYNCS.PHASECHK.TRANS64.TRYWAIT P2, [UR36+0x28c50], R13 ;  /* 0x028c500dff0075a7 */ /* 0x000ee40008040164 */
[----:B---3--:R-:W-:Y:S05]  /*4bf0*/  @!P2 BRA `(.L_x_3024) ;  /* 0x000000980004a947 */ /* 0x008fea0003800000 */
.L_x_3023:
[----:B------:R-:W-:Y:S01]  /*4c00*/  WARPGROUP.ARRIVE ;  /* 0x00000000000079c5 */ /* 0x000fe20000000000 */
[----:B------:R-:W-:Y:S01]  /*4c10*/  UMOV UR10, UR24 ;  /* 0x00000018000a7c82 */ /* 0x000fe20008000000 */
[----:B------:R-:W-:Y:S01]  /*4c20*/  UMOV UR11, 0x40000040 ;  /* 0x40000040000b7882 */ /* 0x000fe20000000000 */
[----:B------:R-:W-:Y:S01]  /*4c30*/  UIADD3 UR4, UR24, 0x80, URZ ;  /* 0x0000008018047890 */ /* 0x000fe2000fffe03f */
[----:B01-3--:R-:W-:Y:S01]  /*4c40*/  IADD3 R13, R17, -0x2, RZ ;  /* 0xfffffffe110d7810 */ /* 0x00bfe20007ffe0ff */
[----:B------:R-:W-:Y:S01]  /*4c50*/  @!P1 VIADD R14, R14, 0x28c60 ;  /* 0x00028c600e0e9836 */ /* 0x000fe20000000000 */
[----:B------:R-:W-:Y:S01]  /*4c60*/  HGMMA.64x256x16.F32 R24, R152, gdesc[UR8].tnspB, RZ, !UPT, gsb0 ;  /* 0x43e0000898187df0 */ /* 0x000fe2000c0008ff */
[----:B------:R-:W-:Y:S01]  /*4c70*/  UMOV UR11, 0x40000040 ;  /* 0x40000040000b7882 */ /* 0x000fe20000000000 */
[----:B------:R-:W-:Y:S02]  /*4c80*/  ISETP.GE.AND P2, PT, R13, R16, PT ;  /* 0x000000100d00720c */ /* 0x000fe40003f46270 */
[----:B------:R-:W-:Y:S01]  /*4c90*/  UMOV UR10, UR4 ;  /* 0x00000004000a7c82 */ /* 0x000fe20008000000 */
[----:B------:R-:W-:Y:S01]  /*4ca0*/  UIADD3 UR4, UR24, 0x100, URZ ;  /* 0x0000010018047890 */ /* 0x000fe2000fffe03f */
[----:B------:R-:W-:Y:S01]  /*4cb0*/  @!P1 PRMT R14, RZ, 0x654, R14 ;  /* 0x00000654ff0e9816 */ /* 0x000fe2000000000e */
[----:B------:R-:W-:-:S02]  /*4cc0*/  WARPGROUP.DEPBAR.LE gsb0, 0x0 ;  /* 0x00008000000079c5 */ /* 0x000fc40000010000 */
[----:B------:R-:W-:-:S15]  /*4cd0*/  WARPGROUP.ARRIVE ;  /* 0x00000000000079c5 */ /* 0x000fde0000000000 */
[----:B------:R-:W-:-:S04]  /*4ce0*/  NOP ;  /* 0x0000000000007918 */ /* 0x000fc80000000000 */
[----:B------:R-:W-:Y:S01]  /*4cf0*/  HGMMA.64x256x16.F32 R24, R156, gdesc[UR8].tnspB, R24, gsb0 ;  /* 0x43e000089c187df0 */ /* 0x000fe20008000818 */
[----:B------:R-:W-:Y:S01]  /*4d00*/  UMOV UR10, UR4 ;  /* 0x00000004000a7c82 */ /* 0x000fe20008000000 */
[----:B------:R-:W-:Y:S01]  /*4d10*/  UMOV UR11, 0x40000040 ;  /* 0x40000040000b7882 */ /* 0x000fe20000000000 */
[----:B------:R-:W-:Y:S01]  /*4d20*/  UIADD3 UR4, UR24, 0x180, URZ ;  /* 0x0000018018047890 */ /* 0x000fe2000fffe03f */
[----:B------:R-:W-:Y:S02]  /*4d30*/  WARPGROUP.DEPBAR.LE gsb0, 0x0 ;  /* 0x00008000000079c5 */ /* 0x000fe40000010000 */
[----:B------:R-:W-:-:S15]  /*4d40*/  WARPGROUP.ARRIVE ;  /* 0x00000000000079c5 */ /* 0x000fde0000000000 */
[----:B------:R-:W-:-:S07]  /*4d50*/  NOP ;  /* 0x0000000000007918 */ /* 0x000fce0000000000 */
[----:B------:R-:W-:Y:S01]  /*4d60*/  HGMMA.64x256x16.F32 R24, R160, gdesc[UR8].tnspB, R24, gsb0 ;  /* 0x43e00008a0187df0 */ /* 0x000fe20008000818 */
[----:B------:R-:W-:Y:S01]  /*4d70*/  UMOV UR10, UR4 ;  /* 0x00000004000a7c82 */ /* 0x000fe20008000000 */
[----:B------:R-:W-:Y:S01]  /*4d80*/  UMOV UR11, 0x40000040 ;  /* 0x40000040000b7882 */ /* 0x000fe20000000000 */
[----:B------:R-:W-:Y:S01]  /*4d90*/  UMOV UR4, URZ ;  /* 0x0000003f00047c82 */ /* 0x000fe20008000000 */
[----:B------:R-:W-:Y:S02]  /*4da0*/  WARPGROUP.DEPBAR.LE gsb0, 0x0 ;  /* 0x00008000000079c5 */ /* 0x000fe40000010000 */
[----:B------:R-:W-:-:S15]  /*4db0*/  WARPGROUP.ARRIVE ;  /* 0x00000000000079c5 */ /* 0x000fde0000000000 */
[----:B------:R-:W-:-:S07]  /*4dc0*/  NOP ;  /* 0x0000000000007918 */ /* 0x000fce0000000000 */
[----:B------:R-:W-:Y:S03]  /*4dd0*/  HGMMA.64x256x16.F32 R24, R164, gdesc[UR8].tnspB, R24, gsb0 ;  /* 0x43e00008a4187df0 */ /* 0x000fe60008000818 */
[----:B------:R-:W-:Y:S02]  /*4de0*/  WARPGROUP.DEPBAR.LE gsb0, 0x0 ;  /* 0x00008000000079c5 */ /* 0x000fe40000010000 */
[----:B------:R-:W-:Y:S01]  /*4df0*/  @!PT LDS RZ, [RZ] ;  /* 0x00000000fffff984 */ /* 0x000fe20000000800 */
[----:B------:R-:W-:Y:S01]  /*4e00*/  @!PT LDS RZ, [RZ] ;  /* 0x00000000fffff984 */ /* 0x000fe20000000800 */
[----:B------:R-:W-:Y:S01]  /*4e10*/  @!PT LDS RZ, [RZ] ;  /* 0x00000000fffff984 */ /* 0x000fe20000000800 */
[----:B------:R-:W-:Y:S01]  /*4e20*/  @!PT LDS RZ, [RZ] ;  /* 0x00000000fffff984 */ /* 0x000fe20000000800 */
[----:B------:R0:W-:Y:S06]  /*4e30*/  MEMBAR.ALL.CTA ;  /* 0x0000000000007992 */ /* 0x0001ec0000008000 */
[----:B0-----:R-:W0:Y:S02]  /*4e40*/  FENCE.VIEW.ASYNC.S ;  /* 0x00000000000073c6 */ /* 0x001e240000000000 */
[----:B0-----:R-:W-:Y:S01]  /*4e50*/  NOP ;  /* 0x0000000000007918 */ /* 0x001fe20000000000 */
[----:B------:R-:W-:Y:S06]  /*4e60*/  BAR.ARV 0xe, 0x100 ;  /* 0x0384000000007b1d */ /* 0x000fec0000002000 */
[----:B------:R0:W-:Y:S01]  /*4e70*/  @!P1 SYNCS.ARRIVE.TRANS64.RED.A1T0 RZ, [R14+URZ], RZ ;  /* 0x000000ff0eff99a7 */ /* 0x0001e2000810043f */
[----:B------:R-:W-:Y:S05]  /*4e80*/  @!P2 BRA `(.L_x_3025) ;  /* 0x0000001c002ca947 */ /* 0x000fea0003800000 */
[----:B------:R-:W-:Y:S01]  /*4e90*/  IMAD.MOV.U32 R185, RZ, RZ, RZ ;  /* 0x000000ffffb97224 */ /* 0x000fe200078e00ff */
[----:B------:R-:W-:Y:S01]  /*4ea0*/  UMOV UR4, URZ ;  /* 0x0000003f00047c82 */ /* 0x000fe20008000000 */
[----:B------:R-:W-:-:S05]  /*4eb0*/  ULDC UR25, c[0x0][0x9d8] ;  /* 0x0002760000197ab9 */ /* 0x000fca0000000800 */
.L_x_3034:
[----:B------:R-:W-:Y:S01]  /*4ec0*/  UIADD3 UR5, UR4, 0x1, URZ ;  /* 0x0000000104057890 */ /* 0x000fe2000fffe03f */
[C---:B------:R-:W-:Y:S01]  /*4ed0*/  ISETP.GT.AND P2, PT, R13.reuse, R16, PT ;  /* 0x000000100d00720c */ /* 0x040fe20003f44270 */
[----:B------:R-:W-:Y:S02]  /*4ee0*/  VIADD R13, R13, 0xffffffff ;  /* 0xffffffff0d0d7836 */ /* 0x000fe40000000000 */
[----:B------:R-:W-:-:S04]  /*4ef0*/  UISETP.NE.AND UP0, UPT, UR5, 0x2, UPT ;  /* 0x000000020500788c */ /* 0x000fc8000bf05270 */
[----:B------:R-:W-:Y:S02]  /*4f00*/  USEL UR7, URZ, 0x1, UP0 ;  /* 0x000000013f077887 */ /* 0x000fe40008000000 */
[----:B------:R-:W-:-:S04]  /*4f10*/  USEL UR5, UR5, URZ, UP0 ;  /* 0x0000003f05057287 */ /* 0x000fc80008000000 */
[----:B------:R-:W-:Y:S01]  /*4f20*/  LOP3.LUT R185, R185, UR7, RZ, 0x3c, !PT ;  /* 0x00000007b9b97c12 */ /* 0x000fe2000f8e3cff */
[----:B-1-34-:R-:W-:Y:S07]  /*4f30*/  @!P0 BRA `(.L_x_3026) ;  /* 0x0000000000048947 */ /* 0x01afee0003800000 */
[----:B------:R-:W-:Y:S01]  /*4f40*/  BPT.TRAP 0x1 ;  /* 0x000000040000795c */ /* 0x000fe20000300000 */
.L_x_3026:
[----:B------:R-:W-:Y:S01]  /*4f50*/  ULEA UR7, UR5, UR36, 0x3 ;  /* 0x0000002405077291 */ /* 0x000fe2000f8e183f */
[----:B0-----:R-:W-:-:S08]  /*4f60*/  SHF.L.U32 R14, R185, 0x1f, RZ ;  /* 0x0000001fb90e7819 */ /* 0x001fd000000006ff */
[----:B------:R0:W1:Y:S01]  /*4f70*/  SYNCS.PHASECHK.TRANS64.TRYWAIT P3, [UR7+0x28c30], R14 ;  /* 0x028c300eff0075a7 */ /* 0x0000620008060147 */
[----:B------:R-:W-:Y:S05]  /*4f80*/  @!P0 BRA `(.L_x_3027) ;  /* 0x0000000000048947 */ /* 0x000fea0003800000 */
[----:B------:R-:W-:Y:S01]  /*4f90*/  BPT.TRAP 0x1 ;  /* 0x000000040000795c */ /* 0x000fe20000300000 */
.L_x_3027:
[----:B-1----:R-:W-:Y:S05]  /*4fa0*/  @P3 BRA `(.L_x_3028) ;  /* 0x0000000000083947 */ /* 0x002fea0003800000 */
[----:B------:R-:W1:Y:S02]  /*4fb0*/  SYNCS.PHASECHK.TRANS64.TRYWAIT P3, [UR7+0x28c30], R14 ;  /* 0x028c300eff0075a7 */ /* 0x000e640008060147 */
[----:B-1----:R-:W-:Y:S05]  /*4fc0*/  @!P3 BRA `(.L_x_3029) ;  /* 0x000000940024b947 */ /* 0x002fea0003800000 */
.L_x_3028:
[----:B------:R-:W-:Y:S01]  /*4fd0*/  ULEA UR10, UR5, UR6, 0x9 ;  /* 0x00000006050a7291 */ /* 0x000fe2000f8e483f */
[----:B--2---:R-:W-:Y:S01]  /*4fe0*/  WARPGROUP.ARRIVE ;  /* 0x00000000000079c5 */ /* 0x004fe20000000000 */
[----:B------:R-:W-:Y:S01]  /*4ff0*/  UMOV UR11, 0x40000040 ;  /* 0x40000040000b7882 */ /* 0x000fe20000000000 */
[----:B------:R-:W-:Y:S01]  /*5000*/  UMOV UR15, 0x40000040 ;  /* 0x40000040000f7882 */ /* 0x000fe20000000000 */
[----:B------:R-:W-:Y:S01]  /*5010*/  UIADD3 UR14, UR10, 0x2, URZ ;  /* 0x000000020a0e7890 */ /* 0x000fe2000fffe03f */
[----:B------:R-:W-:Y:S01]  /*5020*/  ISETP.NE.AND P3, PT, R4, RZ, PT ;  /* 0x000000ff0400720c */ /* 0x000fe20003f65270 */
[----:B------:R-:W-:Y:S01]  /*5030*/  UIADD3 UR18, UR10, 0x4, URZ ;  /* 0x000000040a127890 */ /* 0x000fe2000fffe03f */
[----:B------:R-:W-:Y:S02]  /*5040*/  UMOV UR19, 0x40000040 ;  /* 0x4000004000137882 */ /* 0x000fe40000000000 */
[----:B------:R-:W-:Y:S01]  /*5050*/  HGMMA.64x64x16.F32 R152, gdesc[UR8], RZ, !UPT, gsb0 ;  /* 0x00e00000089879f0 */ /* 0x000fe2000c0008ff */
[----:B------:R-:W-:Y:S01]  /*5060*/  UIADD3 UR22, UR10, 0x6, URZ ;  /* 0x000000060a167890 */ /* 0x000fe2000fffe03f */
[----:B------:R-:W-:Y:S01]  /*5070*/  UMOV UR23, 0x40000040 ;  /* 0x4000004000177882 */ /* 0x000fe20000000000 */
        /* <DEDUP_REMOVED lines=33> */
[----:B-1----:R-:W-:Y:S01]  /*5290*/  FMNMX.FTZ R5, R15, R0, !PT ;  /* 0x000000000f057209 */ /* 0x002fe20007810000 */
        /* <DEDUP_REMOVED lines=13> */
[----:B------:R-:W-:Y:S01]  /*5370*/  IMAD.U32 R177, RZ, RZ, UR4 ;  /* 0x00000004ffb17e24 */ /* 0x000fe2000f8e00ff */
[----:B------:R-:W2:Y:S01]  /*5380*/  MUFU.TANH R158, R158 ;  /* 0x0000009e009e7308 */ /* 0x000ea20000002400 */
[----:B---3--:R-:W-:Y:S01]  /*5390*/  FMNMX.FTZ R5, R154, R5, !PT ;  /* 0x000000059a057209 */ /* 0x008fe20007810000 */
[----:B------:R-:W-:-:S06]  /*53a0*/  IMAD.U32 R171, RZ, RZ, UR7 ;  /* 0x00000007ffab7e24 */ /* 0x000fcc000f8e00ff */
        /* <DEDUP_REMOVED lines=25> */
[----:B-1----:R-:W-:-:S05]  /*5540*/  FMNMX.FTZ R5, R194, R5, !PT ;  /* 0x00000005c2057209 */ /* 0x002fca0007810000 */
[----:B------:R-:W1:Y:S02]  /*5550*/  SHFL.BFLY PT, R202, R5, 0x2, 0x1f ;  /* 0x0c401f0005ca7f89 */ /* 0x000e6400000e0000 */
[----:B------:R-:W4:Y:S01]  /*5560*/  MUFU.TANH R22, R22 ;  /* 0x0000001600167308 */ /* 0x000f220000002400 */
[----:B--2---:R-:W-:-:S07]  /*5570*/  FMNMX.FTZ R17, R18, R3, !PT ;  /* 0x0000000312117209 */ /* 0x004fce0007810000 */
[----:B------:R-:W2:Y:S01]  /*5580*/  MUFU.TANH R152, R152 ;  /* 0x0000009800987308 */ /* 0x000ea20000002400 */
[----:B---3--:R-:W-:-:S07]  /*5590*/  FMNMX.FTZ R17, R20, R17, !PT ;  /* 0x0000001114117209 */ /* 0x008fce0007810000 */
[----:B------:R-:W3:Y:S01]  /*55a0*/  MUFU.TANH R162, R162 ;  /* 0x000000a200a27308 */ /* 0x000ee20000002400 */
[----:B----4-:R-:W-:Y:S02]  /*55b0*/  FMNMX.FTZ R17, R22, R17, !PT ;  /* 0x0000001116117209 */ /* 0x010fe40007810000 */
[----:B-1----:R-:W-:Y:S01]  /*55c0*/  FMNMX.FTZ R21, R5, R202, !PT ;  /* 0x000000ca05157209 */ /* 0x002fe20007810000 */
[----:B------:R-:W-:-:S04]  /*55d0*/  FMUL.FTZ R202, R175, UR25 ;  /* 0x00000019afca7c20 */ /* 0x000fc80008410000 */
[----:B------:R-:W1:Y:S01]  /*55e0*/  MUFU.TANH R196, R196 ;  /* 0x000000c400c47308 */ /* 0x000e620000002400 */
[----:B--2---:R-:W-:Y:S01]  /*55f0*/  FMNMX.FTZ R17, R152, R17, !PT ;  /* 0x0000001198117209 */ /* 0x004fe20007810000 */
[----:B------:R-:W2:Y:S01]  /*5600*/  LDC R5, c[0x0][0x988] ;  /* 0x00026200ff057b82 */ /* 0x000ea20000000800 */
[----:B------:R-:W4:Y:S05]  /*5610*/  SHFL.BFLY PT, R208, R21, 0x1, 0x1f ;  /* 0x0c201f0015d07f89 */ /* 0x000f2a00000e0000 */
[----:B------:R-:W5:Y:S01]  /*5620*/  MUFU.TANH R166, R166 ;  /* 0x000000a600a67308 */ /* 0x000f620000002400 */
[----:B---3--:R-:W-:-:S07]  /*5630*/  FMNMX.FTZ R19, R162, R17, !PT ;  /* 0x00000011a2137209 */ /* 0x008fce0007810000 */
[----:B------:R-:W3:Y:S01]  /*5640*/  MUFU.TANH R198, R198 ;  /* 0x000000c600c67308 */ /* 0x000ee20000002400 */
[----:B-1----:R-:W-:-:S07]  /*5650*/  FMNMX.FTZ R19, R196, R19, !PT ;  /* 0x00000013c4137209 */ /* 0x002fce0007810000 */
[----:B------:R-:W1:Y:S01]  /*5660*/  MUFU.TANH R170, R170 ;  /* 0x000000aa00aa7308 */ /* 0x000e620000002400 */
[----:B-----5:R-:W-:Y:S02]  /*5670*/  FMNMX.FTZ R19, R166, R19, !PT ;  /* 0x00000013a6137209 */ /* 0x020fe40007810000 */
[----:B----4-:R-:W-:-:S05]  /*5680*/  FMNMX.FTZ R17, R21, R208, !PT ;  /* 0x000000d015117209 */ /* 0x010fca0007810000 */
[----:B------:R-:W4:Y:S01]  /*5690*/  MUFU.TANH R200, R200 ;  /* 0x000000c800c87308 */ /* 0x000f220000002400 */
[----:B---3--:R-:W-:Y:S01]  /*56a0*/  FMNMX.FTZ R21, R198, R19, !PT ;  /* 0x00000013c6157209 */ /* 0x008fe20007810000 */
[C---:B------:R-:W-:Y:S01]  /*56b0*/  FADD.FTZ R0, -R17.reuse, R0 ;  /* 0x0000000011007221 */ /* 0x040fe20000010100 */
[----:B--2---:R-:W-:-:S03]  /*56c0*/  FMUL.FTZ R163, R17, R5 ;  /* 0x0000000511a37220 */ /* 0x004fc60000410000 */
[-C--:B------:R-:W-:Y:S01]  /*56d0*/  FMUL.FTZ R23, R0, R5.reuse ;  /* 0x0000000500177220 */ /* 0x080fe20000410000 */
[--C-:B------:R-:W-:Y:S01]  /*56e0*/  FFMA.FTZ R0, R15, R5, -R163.reuse ;  /* 0x000000050f007223 */ /* 0x100fe200000108a3 */
[----:B------:R-:W2:Y:S01]  /*56f0*/  MUFU.TANH R174, R174 ;  /* 0x000000ae00ae7308 */ /* 0x000ea20000002400 */
[----:B-1----:R-:W-:Y:S01]  /*5700*/  FMNMX.FTZ R21, R170, R21, !PT ;  /* 0x00000015aa157209 */ /* 0x002fe20007810000 */
[-CC-:B------:R-:W-:Y:S01]  /*5710*/  FFMA.FTZ R15, R184, R5.reuse, -R163.reuse ;  /* 0x00000005b80f7223 */ /* 0x180fe200000108a3 */
[-CC-:B------:R-:W-:Y:S01]  /*5720*/  FFMA.FTZ R157, R156, R5.reuse, -R163.reuse ;  /* 0x000000059c9d7223 */ /* 0x180fe200000108a3 */
[-CC-:B------:R-:W-:Y:S01]  /*5730*/  FFMA.FTZ R154, R154, R5.reuse, -R163.reuse ;  /* 0x000000059a9a7223 */ /* 0x180fe200000108a3 */
[-CC-:B------:R-:W-:Y:S01]  /*5740*/  FFMA.FTZ R156, R158, R5.reuse, -R163.reuse ;  /* 0x000000059e9c7223 */ /* 0x180fe200000108a3 */
[-CC-:B------:R-:W-:Y:S01]  /*5750*/  FFMA.FTZ R158, R164, R5.reuse, -R163.reuse ;  /* 0x00000005a49e7223 */ /* 0x180fe200000108a3 */
[--C-:B------:R-:W-:Y:S01]  /*5760*/  FFMA.FTZ R159, R176, R5, -R163.reuse ;  /* 0x00000005b09f7223 */ /* 0x100fe200000108a3 */
[----:B------:R-:W1:Y:S01]  /*5770*/  MUFU.TANH R202, R202 ;  /* 0x000000ca00ca7308 */ /* 0x000e620000002400 */
[----:B----4-:R-:W-:Y:S01]  /*5780*/  FMNMX.FTZ R21, R200, R21, !PT ;  /* 0x00000015c8157209 */ /* 0x010fe20007810000 */
[-CC-:B------:R-:W-:Y:S01]  /*5790*/  FFMA.FTZ R165, R180, R5.reuse, -R163.reuse ;  /* 0x00000005b4a57223 */ /* 0x180fe200000108a3 */
[-CC-:B------:R-:W-:Y:S01]  /*57a0*/  FFMA.FTZ R153, R186, R5.reuse, -R163.reuse ;  /* 0x00000005ba997223 */ /* 0x180fe200000108a3 */
[-CC-:B------:R-:W-:Y:S01]  /*57b0*/  FFMA.FTZ R164, R190, R5.reuse, -R163.reuse ;  /* 0x00000005bea47223 */ /* 0x180fe200000108a3 */
[-CC-:B------:R-:W-:Y:S01]  /*57c0*/  FFMA.FTZ R176, R192, R5.reuse, -R163.reuse ;  /* 0x00000005c0b07223 */ /* 0x180fe200000108a3 */
[----:B------:R-:W-:-:S02]  /*57d0*/  FFMA.FTZ R180, R194, R5, -R163 ;  /* 0x00000005c2b47223 */ /* 0x000fc400000108a3 */
[----:B------:R-:W3:Y:S01]  /*57e0*/  MUFU.TANH R178, R178 ;  /* 0x000000b200b27308 */ /* 0x000ee20000002400 */
[----:B--2---:R-:W-:-:S07]  /*57f0*/  FMNMX.FTZ R21, R174, R21, !PT ;  /* 0x00000015ae157209 */ /* 0x004fce0007810000 */
[----:B------:R-:W2:Y:S01]  /*5800*/  MUFU.TANH R204, R204 ;  /* 0x000000cc00cc7308 */ /* 0x000ea20000002400 */
[----:B-1----:R-:W-:-:S07]  /*5810*/  FMNMX.FTZ R21, R202, R21, !PT ;  /* 0x00000015ca157209 */ /* 0x002fce0007810000 */
[----:B------:R-:W1:Y:S01]  /*5820*/  MUFU.TANH R182, R182 ;  /* 0x000000b600b67308 */ /* 0x000e620000002400 */
[----:B---3--:R-:W-:-:S07]  /*5830*/  FMNMX.FTZ R21, R178, R21, !PT ;  /* 0x00000015b2157209 */ /* 0x008fce0007810000 */
[----:B------:R-:W3:Y:S01]  /*5840*/  MUFU.TANH R206, R206 ;  /* 0x000000ce00ce7308 */ /* 0x000ee20000002400 */
[----:B--2---:R-:W-:-:S07]  /*5850*/  FMNMX.FTZ R21, R204, R21, !PT ;  /* 0x00000015cc157209 */ /* 0x004fce0007810000 */
[----:B------:R2:W4:Y:S01]  /*5860*/  MUFU.EX2 R19, R23 ;  /* 0x0000001700137308 */ /* 0x0005220000000800 */
[----:B-1----:R-:W-:-:S07]  /*5870*/  FMNMX.FTZ R21, R182, R21, !PT ;  /* 0x00000015b6157209 */ /* 0x002fce0007810000 */
[----:B------:R-:W1:Y:S01]  /*5880*/  MUFU.EX2 R0, R0 ;  /* 0x0000000000007308 */ /* 0x000e620000000800 */
[----:B---3--:R-:W-:Y:S01]  /*5890*/  FMNMX.FTZ R155, R206, R21, !PT ;  /* 0x00000015ce9b7209 */ /* 0x008fe20007810000 */
[-CC-:B--2---:R-:W-:Y:S01]  /*58a0*/  FFMA.FTZ R23, R160, R5.reuse, -R163.reuse ;  /* 0x00000005a0177223 */ /* 0x184fe200000108a3 */
[----:B------:R-:W-:-:S03]  /*58b0*/  FFMA.FTZ R160, R168, R5, -R163 ;  /* 0x00000005a8a07223 */ /* 0x000fc600000108a3 */
[----:B------:R-:W2:Y:S02]  /*58c0*/  SHFL.BFLY PT, R184, R155, 0x2, 0x1f ;  /* 0x0c401f009bb87f89 */ /* 0x000ea400000e0000 */
[----:B------:R3:W-:Y:S01]  /*58d0*/  MUFU.EX2 R21, R157 ;  /* 0x0000009d00157308 */ /* 0x0007e20000000800 */
[-C--:B----4-:R-:W-:Y:S01]  /*58e0*/  FMUL.FTZ R24, R24, R19.reuse ;  /* 0x0000001318187220 */ /* 0x090fe20000410000 */
[-C--:B------:R-:W-:Y:S01]  /*58f0*/  FMUL.FTZ R25, R25, R19.reuse ;  /* 0x0000001319197220 */ /* 0x080fe20000410000 */
[-C--:B------:R-:W-:Y:S01]  /*5900*/  FMUL.FTZ R28, R28, R19.reuse ;  /* 0x000000131c1c7220 */ /* 0x080fe20000410000 */
[-C--:B------:R-:W-:Y:S01]  /*5910*/  FMUL.FTZ R29, R29, R19.reuse ;  /* 0x000000131d1d7220 */ /* 0x080fe20000410000 */
[-C--:B------:R-:W-:Y:S01]  /*5920*/  FMUL.FTZ R32, R32, R19.reuse ;  /* 0x0000001320207220 */ /* 0x080fe20000410000 */
[-C--:B------:R-:W-:Y:S01]  /*5930*/  FMUL.FTZ R33, R33, R19.reuse ;  /* 0x0000001321217220 */ /* 0x080fe20000410000 */
[----:B------:R-:W-:Y:S01]  /*5940*/  FMUL.FTZ R36, R36, R19 ;  /* 0x0000001324247220 */ /* 0x000fe20000410000 */
[----:B------:R-:W4:Y:S01]  /*5950*/  MUFU.EX2 R15, R15 ;  /* 0x0000000f000f7308 */ /* 0x000f220000000800 */
[--C-:B---3--:R-:W-:Y:S01]  /*5960*/  FFMA.FTZ R157, R172, R5, -R163.reuse ;  /* 0x00000005ac9d7223 */ /* 0x108fe200000108a3 */
[----:B-1----:R-:W-:Y:S01]  /*5970*/  FFMA.FTZ R12, R19, R12, R0 ;  /* 0x0000000c130c7223 */ /* 0x002fe20000010000 */
[-C--:B------:R-:W-:Y:S01]  /*5980*/  FMUL.FTZ R37, R37, R19.reuse ;  /* 0x0000001325257220 */ /* 0x080fe20000410000 */
[-C--:B------:R-:W-:Y:S01]  /*5990*/  FMUL.FTZ R40, R40, R19.reuse ;  /* 0x0000001328287220 */ /* 0x080fe20000410000 */
[-C--:B------:R-:W-:Y:S01]  /*59a0*/  FMUL.FTZ R41, R41, R19.reuse ;  /* 0x0000001329297220 */ /* 0x080fe20000410000 */
[-C--:B------:R-:W-:Y:S01]  /*59b0*/  FMUL.FTZ R44, R44, R19.reuse ;  /* 0x000000132c2c7220 */ /* 0x080fe20000410000 */
[-C--:B------:R-:W-:Y:S01]  /*59c0*/  FMUL.FTZ R45, R45, R19.reuse ;  /* 0x000000132d2d7220 */ /* 0x080fe20000410000 */
[----:B------:R-:W1:Y:S01]  /*59d0*/  MUFU.EX2 R154, R154 ;  /* 0x0000009a009a7308 */ /* 0x000e620000000800 */
[-C--:B------:R-:W-:Y:S01]  /*59e0*/  FMUL.FTZ R48, R48, R19.reuse ;  /* 0x0000001330307220 */ /* 0x080fe20000410000 */
[-C--:B------:R-:W-:Y:S01]  /*59f0*/  FMUL.FTZ R49, R49, R19.reuse ;  /* 0x0000001331317220 */ /* 0x080fe20000410000 */
[-C--:B------:R-:W-:Y:S01]  /*5a00*/  FMUL.FTZ R52, R52, R19.reuse ;  /* 0x0000001334347220 */ /* 0x080fe20000410000 */
[-C--:B------:R-:W-:Y:S01]  /*5a10*/  FMUL.FTZ R53, R53, R19.reuse ;  /* 0x0000001335357220 */ /* 0x080fe20000410000 */
[----:B------:R-:W-:Y:S01]  /*5a20*/  FMUL.FTZ R56, R56, R19 ;  /* 0x0000001338387220 */ /* 0x000fe20000410000 */
[----:B--2---:R-:W-:Y:S01]  /*5a30*/  FMNMX.FTZ R184, R155, R184, !PT ;  /* 0x000000b89bb87209 */ /* 0x004fe20007810000 */
[----:B------:R-:W-:Y:S01]  /*5a40*/  FFMA.FTZ R155, R188, R5, -R163 ;  /* 0x00000005bc9b7223 */ /* 0x000fe200000108a3 */
[----:B------:R-:W2:Y:S01]  /*5a50*/  MUFU.EX2 R156, R156 ;  /* 0x0000009c009c7308 */ /* 0x000ea20000000800 */
[-C--:B------:R-:W-:Y:S01]  /*5a60*/  FMUL.FTZ R57, R57, R19.reuse ;  /* 0x0000001339397220 */ /* 0x080fe20000410000 */
[-C--:B------:R-:W-:Y:S01]  /*5a70*/  FMUL.FTZ R60, R60, R19.reuse ;  /* 0x000000133c3c7220 */ /* 0x080fe20000410000 */
[----:B------:R-:W3:Y:S01]  /*5a80*/  SHFL.BFLY PT, R161, R184, 0x1, 0x1f ;  /* 0x0c201f00b8a17f89 */ /* 0x000ee200000e0000 */
[-C--:B------:R-:W-:Y:S01]  /*5a90*/  FMUL.FTZ R61, R61, R19.reuse ;  /* 0x000000133d3d7220 */ /* 0x080fe20000410000 */
[-C--:B------:R-:W-:Y:S01]  /*5aa0*/  FMUL.FTZ R64, R64, R19.reuse ;  /* 0x0000001340407220 */ /* 0x080fe20000410000 */
[-C--:B------:R-:W-:Y:S01]  /*5ab0*/  FMUL.FTZ R65, R65, R19.reuse ;  /* 0x0000001341417220 */ /* 0x080fe20000410000 */
[-C--:B------:R-:W-:Y:S01]  /*5ac0*/  FMUL.FTZ R68, R68, R19.reuse ;  /* 0x0000001344447220 */ /* 0x080fe20000410000 */
[----:B------:R-:W-:Y:S01]  /*5ad0*/  MUFU.EX2 R23, R23 ;  /* 0x0000001700177308 */ /* 0x000fe20000000800 */
[-C--:B------:R-:W-:Y:S01]  /*5ae0*/  FMUL.FTZ R69, R69, R19.reuse ;  /* 0x0000001345457220 */ /* 0x080fe20000410000 */
[-C--:B------:R-:W-:Y:S01]  /*5af0*/  FMUL.FTZ R72, R72, R19.reuse ;  /* 0x0000001348487220 */ /* 0x080fe20000410000 */
[-C--:B------:R-:W-:Y:S01]  /*5b00*/  FMUL.FTZ R73, R73, R19.reuse ;  /* 0x0000001349497220 */ /* 0x080fe20000410000 */
        /* <DEDUP_REMOVED lines=14> */
[----:B------:R-:W-:Y:S01]  /*5bf0*/  FMUL.FTZ R100, R100, R19 ;  /* 0x0000001364647220 */ /* 0x000fe20000410000 */
[----:B---3--:R-:W-:Y:S01]  /*5c00*/  FMNMX.FTZ R168, R184, R161, !PT ;  /* 0x000000a1b8a87209 */ /* 0x008fe20007810000 */
[-C--:B------:R-:W-:Y:S01]  /*5c10*/  FMUL.FTZ R101, R101, R19.reuse ;  /* 0x0000001365657220 */ /* 0x080fe20000410000 */
[-C--:B------:R-:W-:Y:S01]  /*5c20*/  FMUL.FTZ R104, R104, R19.reuse ;  /* 0x0000001368687220 */ /* 0x080fe20000410000 */
[-C--:B------:R-:W-:Y:S01]  /*5c30*/  FMUL.FTZ R105, R105, R19.reuse ;  /* 0x0000001369697220 */ /* 0x080fe20000410000 */
[----:B------:R-:W-:Y:S01]  /*5c40*/  FMUL.FTZ R108, R108, R19 ;  /* 0x000000136c6c7220 */ /* 0x000fe20000410000 */
[C---:B------:R-:W-:Y:S01]  /*5c50*/  FADD.FTZ R172, -R168.reuse, R3 ;  /* 0x00000003a8ac7221 */ /* 0x040fe20000010100 */
[----:B------:R-:W-:Y:S01]  /*5c60*/  FMUL.FTZ R175, R168, R5 ;  /* 0x00000005a8af7220 */ /* 0x000fe20000410000 */
[----:B------:R3:W-:Y:S01]  /*5c70*/  MUFU.EX2 R161, R165 ;  /* 0x000000a500a17308 */ /* 0x0007e20000000800 */
[----:B------:R-:W-:Y:S01]  /*5c80*/  FMUL.FTZ R109, R109, R19 ;  /* 0x000000136d6d7220 */ /* 0x000fe20000410000 */
[-C--:B------:R-:W-:Y:S01]  /*5c90*/  FMUL.FTZ R172, R172, R5.reuse ;  /* 0x00000005acac7220 */ /* 0x080fe20000410000 */
[-CC-:B------:R-:W-:Y:S01]  /*5ca0*/  FFMA.FTZ R3, R18, R5.reuse, -R175.reuse ;  /* 0x0000000512037223 */ /* 0x180fe200000108af */
[-CC-:B------:R-:W-:Y:S01]  /*5cb0*/  FFMA.FTZ R18, R20, R5.reuse, -R175.reuse ;  /* 0x0000000514127223 */ /* 0x180fe200000108af */
[-CC-:B------:R-:W-:Y:S01]  /*5cc0*/  FFMA.FTZ R20, R22, R5.reuse, -R175.reuse ;  /* 0x0000000516147223 */ /* 0x180fe200000108af */
[-CC-:B------:R-:W-:Y:S01]  /*5cd0*/  FFMA.FTZ R163, R152, R5.reuse, -R175.reuse ;  /* 0x0000000598a37223 */ /* 0x180fe200000108af */
[----:B------:R-:W-:Y:S01]  /*5ce0*/  FFMA.FTZ R22, R162, R5, -R175 ;  /* 0x00000005a2167223 */ /* 0x000fe200000108af */
[----:B------:R-:W-:Y:S01]  /*5cf0*/  MUFU.EX2 R172, R172 ;  /* 0x000000ac00ac7308 */ /* 0x000fe20000000800 */
[----:B------:R-:W-:Y:S01]  /*5d00*/  @!P3 LEA R162, R177, R6, 0x6 ;  /* 0x00000006b1a2b211 */ /* 0x000fe200078e30ff */
[----:B----4-:R-:W-:Y:S01]  /*5d10*/  FADD.FTZ R177, R15, R12 ;  /* 0x0000000c0fb17221 */ /* 0x010fe20000010000 */
[----:B------:R-:W-:-:S02]  /*5d20*/  @!P1 VIADD R152, R171, 0x28c40 ;  /* 0x00028c40ab989836 */ /* 0x000fc40000000000 */
[-CC-:B---3--:R-:W-:Y:S01]  /*5d30*/  FFMA.FTZ R165, R196, R5.reuse, -R175.reuse ;  /* 0x00000005c4a57223 */ /* 0x188fe200000108af */
[-C--:B------:R-:W-:Y:S01]  /*5d40*/  FFMA.FTZ R167, R166, R5.reuse, -R175 ;  /* 0x00000005a6a77223 */ /* 0x080fe200000108af */
[----:B-1----:R-:W-:Y:S01]  /*5d50*/  FADD.FTZ R12, R154, R177 ;  /* 0x000000b19a0c7221 */ /* 0x002fe20000010000 */
[-CC-:B------:R-:W-:Y:S01]  /*5d60*/  FFMA.FTZ R184, R198, R5.reuse, -R175.reuse ;  /* 0x00000005c6b87223 */ /* 0x180fe200000108af */
[----:B------:R-:W1:Y:S01]  /*5d70*/  MUFU.EX2 R3, R3 ;  /* 0x0000000300037308 */ /* 0x000e620000000800 */
[----:B------:R-:W-:Y:S01]  /*5d80*/  @!P1 PRMT R152, RZ, 0x654, R152 ;  /* 0x00000654ff989816 */ /* 0x000fe20000000098 */
[----:B------:R-:W-:Y:S01]  /*5d90*/  FADD.FTZ R177, R21, R12 ;  /* 0x0000000c15b17221 */ /* 0x000fe20000010000 */
[-CC-:B------:R-:W-:Y:S01]  /*5da0*/  FFMA.FTZ R169, R170, R5.reuse, -R175.reuse ;  /* 0x00000005aaa97223 */ /* 0x180fe200000108af */
[-CC-:B------:R-:W-:Y:S01]  /*5db0*/  FFMA.FTZ R170, R200, R5.reuse, -R175.reuse ;  /* 0x00000005c8aa7223 */ /* 0x180fe200000108af */
[----:B------:R2:W-:Y:S01]  /*5dc0*/  @!P1 SYNCS.ARRIVE.TRANS64.RED.A1T0 RZ, [R152+URZ], RZ ;  /* 0x000000ff98ff99a7 */ /* 0x0005e2000810043f */
[-CC-:B------:R-:W-:Y:S01]  /*5dd0*/  FFMA.FTZ R173, R174, R5.reuse, -R175.reuse ;  /* 0x00000005aead7223 */ /* 0x180fe200000108af */
[-CC-:B------:R-:W-:Y:S01]  /*5de0*/  FFMA.FTZ R202, R202, R5.reuse, -R175.reuse ;  /* 0x00000005caca7223 */ /* 0x180fe200000108af */
[----:B------:R-:W3:Y:S01]  /*5df0*/  MUFU.EX2 R18, R18 ;  /* 0x0000001200127308 */ /* 0x000ee20000000800 */
[----:B------:R-:W-:Y:S01]  /*5e00*/  @!P3 LEA R162, R162, UR36, 0x2 ;  /* 0x00000024a2a2bc11 */ /* 0x000fe2000f8e10ff */
[-CC-:B------:R-:W-:Y:S01]  /*5e10*/  FFMA.FTZ R178, R178, R5.reuse, -R175.reuse ;  /* 0x00000005b2b27223 */ /* 0x180fe200000108af */
[-CC-:B------:R-:W-:Y:S01]  /*5e20*/  FFMA.FTZ R182, R182, R5.reuse, -R175.reuse ;  /* 0x00000005b6b67223 */ /* 0x180fe200000108af */
[-C--:B------:R-:W-:Y:S01]  /*5e30*/  FFMA.FTZ R204, R204, R5.reuse, -R175 ;  /* 0x00000005cccc7223 */ /* 0x080fe200000108af */
[----:B--2---:R-:W-:Y:S01]  /*5e40*/  FADD.FTZ R152, R156, R177 ;  /* 0x000000b19c987221 */ /* 0x004fe20000010000 */
[----:B------:R-:W-:Y:S01]  /*5e50*/  @!P3 STS [R162+0x28800], R19 ;  /* 0x02880013a200b388 */ /* 0x000fe20000000800 */
[----:B------:R-:W-:Y:S01]  /*5e60*/  FFMA.FTZ R206, R206, R5, -R175 ;  /* 0x00000005cece7223 */ /* 0x000fe200000108af */
[----:B------:R-:W2:Y:S01]  /*5e70*/  MUFU.EX2 R20, R20 ;  /* 0x0000001400147308 */ /* 0x000ea20000000800 */
[----:B-1----:R-:W-:Y:S01]  /*5e80*/  FFMA.FTZ R11, R172, R11, R3 ;  /* 0x0000000bac0b7223 */ /* 0x002fe20000010003 */
[----:B------:R-:W-:Y:S01]  /*5e90*/  FADD.FTZ R177, R23, R152 ;  /* 0x0000009817b17221 */ /* 0x000fe20000010000 */
[----:B------:R1:W-:Y:S01]  /*5ea0*/  @!P3 STS [R162+0x28820], R172 ;  /* 0x028820aca200b388 */ /* 0x0003e20000000800 */
[-C--:B------:R-:W-:Y:S01]  /*5eb0*/  FMUL.FTZ R112, R112, R19.reuse ;  /* 0x0000001370707220 */ /* 0x080fe20000410000 */
[-C--:B------:R-:W-:Y:S01]  /*5ec0*/  FMUL.FTZ R113, R113, R19.reuse ;  /* 0x0000001371717220 */ /* 0x080fe20000410000 */
[----:B------:R-:W-:Y:S01]  /*5ed0*/  FADD.FTZ R152, R158, R177 ;  /* 0x000000b19e987221 */ /* 0x000fe20000010000 */
[-C--:B------:R-:W-:Y:S01]  /*5ee0*/  FMUL.FTZ R116, R116, R19.reuse ;  /* 0x0000001374747220 */ /* 0x080fe20000410000 */
[----:B------:R-:W4:Y:S01]  /*5ef0*/  MUFU.EX2 R163, R163 ;  /* 0x000000a300a37308 */ /* 0x000f220000000800 */
[----:B---3--:R-:W-:Y:S01]  /*5f00*/  FADD.FTZ R11, R18, R11 ;  /* 0x0000000b120b7221 */ /* 0x008fe20000010000 */
[-C--:B------:R-:W-:Y:S01]  /*5f10*/  FMUL.FTZ R117, R117, R19.reuse ;  /* 0x0000001375757220 */ /* 0x080fe20000410000 */
[-C--:B------:R-:W-:Y:S01]  /*5f20*/  FMUL.FTZ R120, R120, R19.reuse ;  /* 0x0000001378787220 */ /* 0x080fe20000410000 */
[-C--:B------:R-:W-:Y:S01]  /*5f30*/  FMUL.FTZ R121, R121, R19.reuse ;  /* 0x0000001379797220 */ /* 0x080fe20000410000 */
[-C--:B------:R-:W-:Y:S01]  /*5f40*/  FMUL.FTZ R124, R124, R19.reuse ;  /* 0x000000137c7c7220 */ /* 0x080fe20000410000 */
[-C--:B------:R-:W-:Y:S01]  /*5f50*/  FMUL.FTZ R125, R125, R19.reuse ;  /* 0x000000137d7d7220 */ /* 0x080fe20000410000 */
[-C--:B------:R-:W-:Y:S01]  /*5f60*/  FMUL.FTZ R128, R128, R19.reuse ;  /* 0x0000001380807220 */ /* 0x080fe20000410000 */
[----:B------:R-:W3:Y:S01]  /*5f70*/  MUFU.EX2 R22, R22 ;  /* 0x0000001600167308 */ /* 0x000ee20000000800 */
[----:B--2---:R-:W-:Y:S01]  /*5f80*/  FADD.FTZ R12, R20, R11 ;  /* 0x0000000b140c7221 */ /* 0x004fe20000010000 */
[-C--:B------:R-:W-:Y:S01]  /*5f90*/  FMUL.FTZ R129, R129, R19.reuse ;  /* 0x0000001381817220 */ /* 0x080fe20000410000 */
[-C--:B------:R-:W-:Y:S01]  /*5fa0*/  FMUL.FTZ R132, R132, R19.reuse ;  /* 0x0000001384847220 */ /* 0x080fe20000410000 */
[-C--:B------:R-:W-:Y:S01]  /*5fb0*/  FMUL.FTZ R133, R133, R19.reuse ;  /* 0x0000001385857220 */ /* 0x080fe20000410000 */
[-C--:B------:R-:W-:Y:S01]  /*5fc0*/  FMUL.FTZ R136, R136, R19.reuse ;  /* 0x0000001388887220 */ /* 0x080fe20000410000 */
[-C--:B------:R-:W-:Y:S01]  /*5fd0*/  FMUL.FTZ R137, R137, R19.reuse ;  /* 0x0000001389897220 */ /* 0x080fe20000410000 */
[-C--:B------:R-:W-:Y:S01]  /*5fe0*/  FMUL.FTZ R140, R140, R19.reuse ;  /* 0x000000138c8c7220 */ /* 0x080fe20000410000 */
[----:B------:R-:W2:Y:S01]  /*5ff0*/  MUFU.EX2 R165, R165 ;  /* 0x000000a500a57308 */ /* 0x000ea20000000800 */
[----:B----4-:R-:W-:Y:S01]  /*6000*/  FADD.FTZ R11, R163, R12 ;  /* 0x0000000ca30b7221 */ /* 0x010fe20000010000 */
[-C--:B------:R-:W-:Y:S01]  /*6010*/  FMUL.FTZ R141, R141, R19.reuse ;  /* 0x000000138d8d7220 */ /* 0x080fe20000410000 */
[-C--:B------:R-:W-:Y:S01]  /*6020*/  FMUL.FTZ R144, R144, R19.reuse ;  /* 0x0000001390907220 */ /* 0x080fe20000410000 */
[-C--:B------:R-:W-:Y:S01]  /*6030*/  FMUL.FTZ R145, R145, R19.reuse ;  /* 0x0000001391917220 */ /* 0x080fe20000410000 */
[-C--:B------:R-:W-:Y:S01]  /*6040*/  FMUL.FTZ R148, R148, R19.reuse ;  /* 0x0000001394947220 */ /* 0x080fe20000410000 */
[----:B------:R-:W-:Y:S01]  /*6050*/  FMUL.FTZ R149, R149, R19 ;  /* 0x0000001395957220 */ /* 0x000fe20000410000 */
[C---:B------:R-:W-:Y:S01]  /*6060*/  F2FP.F16.F32.PACK_AB R158, R153.reuse, R158 ;  /* 0x0000009e999e723e */ /* 0x040fe200000000ff */
[----:B------:R-:W4:Y:S01]  /*6070*/  MUFU.EX2 R160, R160 ;  /* 0x000000a000a07308 */ /* 0x000f220000000800 */
[----:B---3--:R-:W-:Y:S01]  /*6080*/  FADD.FTZ R12, R22, R11 ;  /* 0x0000000b160c7221 */ /* 0x008fe20000010000 */
[----:B------:R-:W-:Y:S01]  /*6090*/  FADD.FTZ R11, R153, R152 ;  /* 0x00000098990b7221 */ /* 0x000fe20000010000 */
[----:B------:R-:W-:Y:S01]  /*60a0*/  F2FP.F16.F32.PACK_AB R154, R21, R154 ;  /* 0x0000009a159a723e */ /* 0x000fe200000000ff */
[-C--:B------:R-:W-:Y:S01]  /*60b0*/  FMUL.FTZ R26, R26, R172.reuse ;  /* 0x000000ac1a1a7220 */ /* 0x080fe20000410000 */
[----:B------:R-:W-:Y:S01]  /*60c0*/  F2FP.F16.F32.PACK_AB R153, R18, R3 ;  /* 0x000000031299723e */ /* 0x000fe200000000ff */
[----:B------:R-:W-:Y:S01]  /*60d0*/  FMUL.FTZ R27, R27, R172 ;  /* 0x000000ac1b1b7220 */ /* 0x000fe20000410000 */
[----:B------:R-:W-:Y:S01]  /*60e0*/  F2FP.F16.F32.PACK_AB R156, R23, R156 ;  /* 0x0000009c179c723e */ /* 0x000fe200000000ff */
        /* <DEDUP_REMOVED lines=14> */
[-C--:B------:R-:W-:Y:S01]  /*61d0*/  FMUL.FTZ R50, R50, R172.reuse ;  /* 0x000000ac32327220 */ /* 0x080fe20000410000 */
        /* <DEDUP_REMOVED lines=8> */
[----:B------:R-:W-:Y:S01]  /*6260*/  FMUL.FTZ R63, R63, R172 ;  /* 0x000000ac3f3f7220 */ /* 0x000fe20000410000 */
[----:B------:R-:W3:Y:S01]  /*6270*/  MUFU.EX2 R157, R157 ;  /* 0x0000009d009d7308 */ /* 0x000ee20000000800 */
[C---:B--2---:R-:W-:Y:S01]  /*6280*/  FADD.FTZ R152, R155.reuse, R152 ;  /* 0x000000989b987221 */ /* 0x044fe20000010000 */
[----:B------:R-:W-:Y:S01]  /*6290*/  F2FP.F16.F32.PACK_AB R160, R155, R160 ;  /* 0x000000a09ba0723e */ /* 0x000fe200000000ff */
[----:B------:R-:W-:Y:S01]  /*62a0*/  FMUL.FTZ R66, R66, R172 ;  /* 0x000000ac42427220 */ /* 0x000fe20000410000 */
[----:B------:R-:W-:Y:S01]  /*62b0*/  F2FP.F16.F32.PACK_AB R155, R163, R20 ;  /* 0x00000014a39b723e */ /* 0x000fe200000000ff */
        /* <DEDUP_REMOVED lines=10> */
[----:B------:R-:W-:Y:S01]  /*6360*/  FMUL.FTZ R83, R83, R172 ;  /* 0x000000ac53537220 */ /* 0x000fe20000410000 */
[----:B------:R-:W4:Y:S01]  /*6370*/  MUFU.EX2 R164, R164 ;  /* 0x000000a400a47308 */ /* 0x000f220000000800 */
[----:B---3--:R-:W-:Y:S01]  /*6380*/  FADD.FTZ R177, R157, R152 ;  /* 0x000000989db17221 */ /* 0x008fe20000010000 */
[----:B------:R-:W-:Y:S01]  /*6390*/  F2FP.F16.F32.PACK_AB R152, R15, R0 ;  /* 0x000000000f98723e */ /* 0x000fe200000000ff */
[----:B------:R-:W-:Y:S01]  /*63a0*/  BAR.SYNC.DEFER_BLOCKING 0xf, 0x100 ;  /* 0x03c4000000007b1d */ /* 0x000fe20000010000 */
        /* <DEDUP_REMOVED lines=14> */
[C---:B----4-:R-:W-:Y:S01]  /*6490*/  FADD.FTZ R12, R164.reuse, R177 ;  /* 0x000000b1a40c7221 */ /* 0x050fe20000010000 */
[----:B-1----:R-:W-:Y:S01]  /*64a0*/  F2FP.F16.F32.PACK_AB R162, R164, R157 ;  /* 0x0000009da4a2723e */ /* 0x002fe200000000ff */
[----:B------:R-:W-:Y:S01]  /*64b0*/  FMUL.FTZ R107, R107, R172 ;  /* 0x000000ac6b6b7220 */ /* 0x000fe20000410000 */
[----:B------:R-:W-:Y:S01]  /*64c0*/  F2FP.F16.F32.PACK_AB R157, R165, R22 ;  /* 0x00000016a59d723e */ /* 0x000fe200000000ff */
[-C--:B------:R-:W-:Y:S01]  /*64d0*/  FMUL.FTZ R110, R110, R172.reuse ;  /* 0x000000ac6e6e7220 */ /* 0x080fe20000410000 */
[-C--:B------:R-:W-:Y:S01]  /*64e0*/  FMUL.FTZ R111, R111, R172.reuse ;  /* 0x000000ac6f6f7220 */ /* 0x080fe20000410000 */
[-C--:B------:R-:W-:Y:S01]  /*64f0*/  FMUL.FTZ R114, R114, R172.reuse ;  /* 0x000000ac72727220 */ /* 0x080fe20000410000 */
[----:B------:R-:W1:Y:S01]  /*6500*/  MUFU.EX2 R173, R173 ;  /* 0x000000ad00ad7308 */ /* 0x000e620000000800 */
[----:B---3--:R-:W-:Y:S01]  /*6510*/  FADD.FTZ R15, R159, R12 ;  /* 0x0000000c9f0f7221 */ /* 0x008fe20000010000 */
[----:B------:R3:W-:Y:S01]  /*6520*/  STSM.16.M88.4 [R7+0x26800], R152 ;  /* 0x0268009807007844 */ /* 0x0007e20000000200 */
[-C--:B------:R-:W-:Y:S01]  /*6530*/  FMUL.FTZ R115, R115, R172.reuse ;  /* 0x000000ac73737220 */ /* 0x080fe20000410000 */
[-C--:B------:R-:W-:Y:S01]  /*6540*/  FMUL.FTZ R118, R118, R172.reuse ;  /* 0x000000ac76767220 */ /* 0x080fe20000410000 */
[-C--:B------:R-:W-:Y:S01]  /*6550*/  FMUL.FTZ R119, R119, R172.reuse ;  /* 0x000000ac77777220 */ /* 0x080fe20000410000 */
[-C--:B------:R-:W-:Y:S01]  /*6560*/  FMUL.FTZ R122, R122, R172.reuse ;  /* 0x000000ac7a7a7220 */ /* 0x080fe20000410000 */
[-C--:B------:R-:W-:Y:S01]  /*6570*/  FMUL.FTZ R123, R123, R172.reuse ;  /* 0x000000ac7b7b7220 */ /* 0x080fe20000410000 */
[----:B------:R-:W4:Y:S01]  /*6580*/  MUFU.EX2 R176, R176 ;  /* 0x000000b000b07308 */ /* 0x000f220000000800 */
        /* <DEDUP_REMOVED lines=8> */
[----:B-1----:R-:W-:Y:S01]  /*6610*/  FADD.FTZ R11, R173, R0 ;  /* 0x00000000ad0b7221 */ /* 0x002fe20000010000 */
[-C--:B------:R-:W-:Y:S01]  /*6620*/  FMUL.FTZ R138, R138, R172.reuse ;  /* 0x000000ac8a8a7220 */ /* 0x080fe20000410000 */
[-C--:B------:R-:W-:Y:S01]  /*6630*/  FMUL.FTZ R139, R139, R172.reuse ;  /* 0x000000ac8b8b7220 */ /* 0x080fe20000410000 */
[-C--:B------:R-:W-:Y:S01]  /*6640*/  FMUL.FTZ R142, R142, R172.reuse ;  /* 0x000000ac8e8e7220 */ /* 0x080fe20000410000 */
[-C--:B------:R-:W-:Y:S01]  /*6650*/  FMUL.FTZ R143, R143, R172.reuse ;  /* 0x000000ac8f8f7220 */ /* 0x080fe20000410000 */
[-C--:B------:R-:W-:Y:S01]  /*6660*/  FMUL.FTZ R146, R146, R172.reuse ;  /* 0x000000ac92927220 */ /* 0x080fe20000410000 */
[-C--:B------:R-:W-:Y:S01]  /*6670*/  FMUL.FTZ R147, R147, R172.reuse ;  /* 0x000000ac93937220 */ /* 0x080fe20000410000 */
[----:B------:R-:W1:Y:S01]  /*6680*/  MUFU.EX2 R178, R178 ;  /* 0x000000b200b27308 */ /* 0x000e620000000800 */
[C---:B----4-:R-:W-:Y:S01]  /*6690*/  FADD.FTZ R0, R176.reuse, R15 ;  /* 0x0000000fb0007221 */ /* 0x050fe20000010000 */
[----:B------:R-:W-:Y:S01]  /*66a0*/  F2FP.F16.F32.PACK_AB R164, R176, R159 ;  /* 0x0000009fb0a4723e */ /* 0x000fe200000000ff */
[-C--:B------:R-:W-:Y:S01]  /*66b0*/  FMUL.FTZ R150, R150, R172.reuse ;  /* 0x000000ac96967220 */ /* 0x080fe20000410000 */
[----:B------:R-:W-:Y:S01]  /*66c0*/  F2FP.F16.F32.PACK_AB R159, R184, R167 ;  /* 0x000000a7b89f723e */ /* 0x000fe200000000ff */
[----:B------:R-:W-:Y:S01]  /*66d0*/  FADD.FTZ R19, R161, R0 ;  /* 0x00000000a1137221 */ /* 0x000fe20000010000 */
[----:B------:R-:W-:-:S02]  /*66e0*/  FMUL.FTZ R151, R151, R172 ;  /* 0x000000ac97977220 */ /* 0x000fc40000410000 */
[----:B------:R-:W4:Y:S01]  /*66f0*/  MUFU.EX2 R180, R180 ;  /* 0x000000b400b47308 */ /* 0x000f220000000800 */
[C---:B--2---:R-:W-:Y:S01]  /*6700*/  FADD.FTZ R11, R202.reuse, R11 ;  /* 0x0000000bca0b7221 */ /* 0x044fe20000010000 */
[----:B------:R-:W-:Y:S01]  /*6710*/  F2FP.F16.F32.PACK_AB R163, R202, R173 ;  /* 0x000000adcaa3723e */ /* 0x000fe200000000ff */
[----:B------:R3:W-:Y:S05]  /*6720*/  STSM.16.M88.4 [R9], R156 ;  /* 0x0000009c09007844 */ /* 0x0007ea0000000200 */
[----:B------:R-:W2:Y:S01]  /*6730*/  MUFU.EX2 R175, R204 ;  /* 0x000000cc00af7308 */ /* 0x000ea20000000800 */
[----:B-1----:R-:W-:-:S07]  /*6740*/  FADD.FTZ R0, R178, R11 ;  /* 0x0000000bb2007221 */ /* 0x002fce0000010000 */
[----:B------:R-:W1:Y:S01]  /*6750*/  MUFU.EX2 R182, R182 ;  /* 0x000000b600b67308 */ /* 0x000e620000000800 */
[C---:B----4-:R-:W-:Y:S01]  /*6760*/  F2FP.F16.F32.PACK_AB R166, R180.reuse, R161 ;  /* 0x000000a1b4a6723e */ /* 0x050fe200000000ff */
[----:B------:R-:W-:Y:S01]  /*6770*/  FADD.FTZ R12, R180, R19 ;  /* 0x00000013b40c7221 */ /* 0x000fe20000010000 */
[----:B------:R-:W-:-:S05]  /*6780*/  F2FP.F16.F32.PACK_AB R161, R170, R169 ;  /* 0x000000a9aaa1723e */ /* 0x000fca00000000ff */
[----:B------:R-:W4:Y:S01]  /*6790*/  MUFU.EX2 R15, R206 ;  /* 0x000000ce000f7308 */ /* 0x000f220000000800 */
[C---:B--2---:R-:W-:Y:S01]  /*67a0*/  FADD.FTZ R3, R175.reuse, R0 ;  /* 0x00000000af037221 */ /* 0x044fe20000010000 */
[----:B------:R-:W-:Y:S01]  /*67b0*/  F2FP.F16.F32.PACK_AB R165, R175, R178 ;  /* 0x000000b2afa5723e */ /* 0x000fe200000000ff */
[----:B------:R3:W-:Y:S02]  /*67c0*/  STSM.16.M88.4 [R8], R160 ;  /* 0x000000a008007844 */ /* 0x0007e40000000200 */
[----:B-1----:R-:W-:Y:S01]  /*67d0*/  FADD.FTZ R0, R182, R3 ;  /* 0x00000003b6007221 */ /* 0x002fe20000010000 */
[----:B----4-:R-:W-:-:S03]  /*67e0*/  F2FP.F16.F32.PACK_AB R167, R15, R182 ;  /* 0x000000b60fa7723e */ /* 0x010fc600000000ff */
[----:B------:R-:W-:Y:S02]  /*67f0*/  FADD.FTZ R11, R15, R0 ;  /* 0x000000000f0b7221 */ /* 0x000fe40000010000 */
[----:B------:R3:W-:Y:S01]  /*6800*/  STSM.16.M88.4 [R10], R164 ;  /* 0x000000a40a007844 */ /* 0x0007e20000000200 */
[----:B------:R-:W-:Y:S05]  /*6810*/  @!P0 BRA `(.L_x_3030) ;  /* 0x0000000000048947 */ /* 0x000fea0003800000 */
[----:B------:R-:W-:Y:S01]  /*6820*/  BPT.TRAP 0x1 ;  /* 0x000000040000795c */ /* 0x000fe20000300000 */
.L_x_3030:
[----:B------:R1:W2:Y:S01]  /*6830*/  SYNCS.PHASECHK.TRANS64.TRYWAIT P3, [UR7+0x28c50], R14 ;  /* 0x028c500eff0075a7 */ /* 0x0002a20008060147 */
[----:B------:R-:W-:Y:S05]  /*6840*/  @!P0 BRA `(.L_x_3031) ;  /* 0x0000000000048947 */ /* 0x000fea0003800000 */
[----:B------:R-:W-:Y:S01]  /*6850*/  BPT.TRAP 0x1 ;  /* 0x000000040000795c */ /* 0x000fe20000300000 */
.L_x_3031:
[----:B--2---:R-:W-:Y:S05]  /*6860*/  @P3 BRA `(.L_x_3032) ;  /* 0x0000000000083947 */ /* 0x004fea0003800000 */
[----:B------:R-:W2:Y:S02]  /*6870*/  SYNCS.PHASECHK.TRANS64.TRYWAIT P3, [UR7+0x28c50], R14 ;  /* 0x028c500eff0075a7 */ /* 0x000ea40008060147 */
[----:B--2---:R-:W-:Y:S05]  /*6880*/  @!P3 BRA `(.L_x_3033) ;  /* 0x0000007c000cb947 */ /* 0x004fea0003800000 */
.L_x_3032:
[----:B------:R-:W-:Y:S01]  /*6890*/  ULEA UR4, UR5, UR24, 0xc ;  /* 0x0000001805047291 */ /* 0x000fe2000f8e603f */
[----:B------:R-:W-:Y:S01]  /*68a0*/  WARPGROUP.ARRIVE ;  /* 0x00000000000079c5 */ /* 0x000fe20000000000 */
[----:B------:R-:W-:Y:S01]  /*68b0*/  UMOV UR11, 0x40000040 ;  /* 0x40000040000b7882 */ /* 0x000fe20000000000 */
[----:B--2---:R-:W-:Y:S02]  /*68c0*/  @!P1 VIADD R171, R171, 0x28c60 ;  /* 0x00028c60abab9836 */ /* 0x004fe40000000000 */
[----:B------:R-:W-:Y:S02]  /*68d0*/  IMAD.MOV.U32 R3, RZ, RZ, R168 ;  /* 0x000000ffff037224 */ /* 0x000fe400078e00a8 */
[----:B------:R-:W-:Y:S01]  /*68e0*/  UMOV UR10, UR4 ;  /* 0x00000004000a7c82 */ /* 0x000fe20008000000 */
[----:B------:R-:W-:Y:S01]  /*68f0*/  @!P1 PRMT R171, RZ, 0x654, R171 ;  /* 0x00000654ffab9816 */ /* 0x000fe200000000ab */
[----:B------:R-:W-:Y:S01]  /*6900*/  HGMMA.64x256x16.F32 R24, R152, gdesc[UR8].tnspB, R24, gsb0 ;  /* 0x43e0000898187df0 */ /* 0x000fe20008000818 */
[----:B------:R-:W-:Y:S01]  /*6910*/  UIADD3 UR10, UR4, 0x80, URZ ;  /* 0x00000080040a7890 */ /* 0x000fe2000fffe03f */
[----:B------:R-:W-:Y:S01]  /*6920*/  IMAD.MOV.U32 R0, RZ, RZ, R17 ;  /* 0x000000ffff007224 */ /* 0x000fe200078e0011 */
[----:B------:R-:W-:Y:S01]  /*6930*/  UMOV UR11, 0x40000040 ;  /* 0x40000040000b7882 */ /* 0x000fe20000000000 */
[----:B------:R-:W-:-:S02]  /*6940*/  WARPGROUP.DEPBAR.LE gsb0, 0x0 ;  /* 0x00008000000079c5 */ /* 0x000fc40000010000 */
[----:B------:R-:W-:-:S15]  /*6950*/  WARPGROUP.ARRIVE ;  /* 0x00000000000079c5 */ /* 0x000fde0000000000 */
[----:B------:R-:W-:-:S07]  /*6960*/  NOP ;  /* 0x0000000000007918 */ /* 0x000fce0000000000 */
[----:B------:R-:W-:Y:S01]  /*6970*/  HGMMA.64x256x16.F32 R24, R156, gdesc[UR8].tnspB, R24, gsb0 ;  /* 0x43e000089c187df0 */ /* 0x000fe20008000818 */
[----:B------:R-:W-:Y:S01]  /*6980*/  UIADD3 UR10, UR4, 0x100, URZ ;  /* 0x00000100040a7890 */ /* 0x000fe2000fffe03f */
        /* <DEDUP_REMOVED lines=8> */
[----:B------:R-:W-:Y:S01]  /*6a10*/  UMOV UR4, UR5 ;  /* 0x0000000500047c82 */ /* 0x000fe20008000000 */
        /* <DEDUP_REMOVED lines=10> */
[----:B--2---:R-:W2:Y:S02]  /*6ac0*/  FENCE.VIEW.ASYNC.S ;  /* 0x00000000000073c6 */ /* 0x004ea40000000000 */
[----:B--2---:R-:W-:Y:S01]  /*6ad0*/  NOP ;  /* 0x0000000000007918 */ /* 0x004fe20000000000 */
[----:B------:R-:W-:Y:S06]  /*6ae0*/  BAR.ARV 0xe, 0x100 ;  /* 0x0384000000007b1d */ /* 0x000fec0000002000 */
[----:B------:R4:W-:Y:S01]  /*6af0*/  @!P1 SYNCS.ARRIVE.TRANS64.RED.A1T0 RZ, [R171+URZ], RZ ;  /* 0x000000ffabff99a7 */ /* 0x0009e2000810043f */
[----:B------:R-:W-:Y:S05]  /*6b00*/  @P2 BRA `(.L_x_3034) ;  /* 0xffffffe000ec2947 */ /* 0x000fea000383ffff */
[----:B------:R-:W-:Y:S01]  /*6b10*/  IMAD.MOV.U32 R3, RZ, RZ, R168 ;  /* 0x000000ffff037224 */ /* 0x000fe200078e00a8 */
[----:B------:R-:W-:Y:S01]  /*6b20*/  USHF.L.U32 UR4, UR5, 0x6, URZ ;  /* 0x0000000605047899 */ /* 0x000fe2000800063f */
[----:B------:R-:W-:-:S11]  /*6b30*/  IMAD.MOV.U32 R0, RZ, RZ, R17 ;  /* 0x000000ffff007224 */ /* 0x000fd600078e0011 */
.L_x_3025:
[----:B--23--:R-:W2:Y:S01]  /*6b40*/  SHFL.BFLY PT, R7, R12, 0x2, 0x1f ;  /* 0x0c401f000c077f89 */ /* 0x00cea200000e0000 */
[----:B------:R-:W-:Y:S08]  /*6b50*/  BAR.ARV 0x8, 0x100 ;  /* 0x0204000000007b1d */ /* 0x000ff00000002000 */
[----:B------:R-:W-:Y:S01]  /*6b60*/  BAR.SYNC.DEFER_BLOCKING 0xf, 0x100 ;  /* 0x03c4000000007b1d */ /* 0x000fe20000010000 */
[----:B------:R-:W-:Y:S01]  /*6b70*/  ISETP.NE.AND P0, PT, R4, RZ, PT ;  /* 0x000000ff0400720c */ /* 0x000fe20003f05270 */
[----:B------:R-:W-:-:S04]  /*6b80*/  IMAD.MOV.U32 R4, RZ, RZ, RZ ;  /* 0x000000ffff047224 */ /* 0x000fc800078e00ff */
[----:B------:R-:W3:Y:S01]  /*6b90*/  SHFL.BFLY PT, R10, R11, 0x2, 0x1f ;  /* 0x0c401f000b0a7f89 */ /* 0x000ee200000e0000 */
[----:B--2---:R-:W-:-:S05]  /*6ba0*/  FADD.FTZ R7, R7, R12 ;  /* 0x0000000c07077221 */ /* 0x004fca0000010000 */
[----:B------:R-:W2:Y:S01]  /*6bb0*/  SHFL.BFLY PT, R8, R7, 0x1, 0x1f ;  /* 0x0c201f0007087f89 */ /* 0x000ea200000e0000 */
[----:B---3--:R-:W-:-:S05]  /*6bc0*/  FADD.FTZ R10, R10, R11 ;  /* 0x0000000b0a0a7221 */ /* 0x008fca0000010000 */
[----:B------:R-:W3:Y:S01]  /*6bd0*/  SHFL.BFLY PT, R9, R10, 0x1, 0x1f ;  /* 0x0c201f000a097f89 */ /* 0x000ee200000e0000 */
[----:B--2---:R-:W-:Y:S01]  /*6be0*/  FADD.FTZ R13, R7, R8 ;  /* 0x00000008070d7221 */ /* 0x004fe20000010000 */
[----:B------:R-:W-:Y:S01]  /*6bf0*/  MOV R8, RZ ;  /* 0x000000ff00087202 */ /* 0x000fe20000000f00 */
[----:B------:R-:W-:Y:S02]  /*6c00*/  VIADD R7, R6, UR4 ;  /* 0x0000000406077c36 */ /* 0x000fe40008000000 */
[----:B------:R-:W-:Y:S01]  /*6c10*/  IMAD.MOV.U32 R6, RZ, RZ, -0x800000 ;  /* 0xff800000ff067424 */ /* 0x000fe200078e00ff */
[----:B------:R-:W-:Y:S02]  /*6c20*/  FSETP.NE.FTZ.AND P1, PT, R13, RZ, PT ;  /* 0x000000ff0d00720b */ /* 0x000fe40003f35000 */
[----:B------:R-:W-:-:S11]  /*6c30*/  @!P0 LEA R7, R7, UR36, 0x2 ;  /* 0x0000002407078c11 */ /* 0x000fd6000f8e10ff */
[----:B------:R-:W2:Y:S01]  /*6c40*/  @P1 MUFU.RCP R8, R13 ;  /* 0x0000000d00081308 */ /* 0x000ea20000001000 */
[----:B---3--:R-:W-:-:S05]  /*6c50*/  FADD.FTZ R9, R10, R9 ;  /* 0x000000090a097221 */ /* 0x008fca0000010000 */
[----:B------:R-:W-:Y:S02]  /*6c60*/  FSETP.NE.FTZ.AND P2, PT, R9, RZ, PT ;  /* 0x000000ff0900720b */ /* 0x000fe40003f55000 */
[----:B------:R-:W-:Y:S01]  /*6c70*/  @P1 MUFU.LG2 R10, R13 ;  /* 0x0000000d000a1308 */ /* 0x000fe20000000c00 */
[----:B--2---:R2:W-:Y:S01]  /*6c80*/  @!P0 STS [R7+0x28800], R8 ;  /* 0x0288000807008388 */ /* 0x0045e20000000800 */
[-C--:B------:R-:W-:Y:S01]  /*6c90*/  FMUL.FTZ R24, R24, R8.reuse ;  /* 0x0000000818187220 */ /* 0x080fe20000410000 */
[----:B------:R-:W-:-:S08]  /*6ca0*/  FMUL.FTZ R25, R25, R8 ;  /* 0x0000000819197220 */ /* 0x000fd00000410000 */
[----:B------:R-:W3:Y:S01]  /*6cb0*/  @P2 MUFU.RCP R4, R9 ;  /* 0x0000000900042308 */ /* 0x000ee20000001000 */
[-C--:B------:R-:W-:Y:S01]  /*6cc0*/  FMUL.FTZ R28, R28, R8.reuse ;  /* 0x000000081c1c7220 */ /* 0x080fe20000410000 */
[-C--:B------:R-:W-:Y:S01]  /*6cd0*/  FMUL.FTZ R29, R29, R8.reuse ;  /* 0x000000081d1d7220 */ /* 0x080fe20000410000 */
[-C--:B------:R-:W-:Y:S01]  /*6ce0*/  FMUL.FTZ R32, R32, R8.reuse ;  /* 0x0000000820207220 */ /* 0x080fe20000410000 */
[-C--:B------:R-:W-:Y:S01]  /*6cf0*/  FMUL.FTZ R33, R33, R8.reuse ;  /* 0x0000000821217220 */ /* 0x080fe20000410000 */
[-C--:B------:R-:W-:Y:S01]  /*6d00*/  FMUL.FTZ R36, R36, R8.reuse ;  /* 0x0000000824247220 */ /* 0x080fe20000410000 */
[-C--:B------:R-:W-:Y:S01]  /*6d10*/  FMUL.FTZ R37, R37, R8.reuse ;  /* 0x0000000825257220 */ /* 0x080fe20000410000 */
[-C--:B------:R-:W-:Y:S01]  /*6d20*/  FMUL.FTZ R40, R40, R8.reuse ;  /* 0x0000000828287220 */ /* 0x080fe20000410000 */
[----:B------:R5:W2:Y:S01]  /*6d30*/  @P2 MUFU.LG2 R11, R9 ;  /* 0x00000009000b2308 */ /* 0x000aa20000000c00 */
        /* <DEDUP_REMOVED lines=8> */
[----:B---3--:R3:W-:Y:S01]  /*6dc0*/  @!P0 STS [R7+0x28820], R4 ;  /* 0x0288200407008388 */ /* 0x0087e20000000800 */
        /* <DEDUP_REMOVED lines=47> */
[C---:B-----5:R-:W-:Y:S01]  /*70c0*/  @P1 FMUL.FTZ R9, R5.reuse, 0.69314718246459960938 ;  /* 0x3f31721805091820 */ /* 0x060fe20000410000 */
[----:B------:R-:W-:Y:S01]  /*70d0*/  @P2 FMUL.FTZ R5, R5, 0.69314718246459960938 ;  /* 0x3f31721805052820 */ /* 0x000fe20000410000 */
[----:B------:R-:W-:Y:S01]  /*70e0*/  @P1 FMUL.FTZ R10, R10, 0.69314718246459960938 ;  /* 0x3f3172180a0a1820 */ /* 0x000fe20000410000 */
[----:B--2---:R-:W-:Y:S01]  /*70f0*/  @P2 FMUL.FTZ R8, R11, 0.69314718246459960938 ;  /* 0x3f3172180b082820 */ /* 0x004fe20000410000 */
[----:B---3--:R-:W-:Y:S01]  /*7100*/  IMAD.MOV.U32 R7, RZ, RZ, -0x800000 ;  /* 0xff800000ff077424 */ /* 0x008fe200078e00ff */
[----:B------:R-:W-:Y:S01]  /*7110*/  PLOP3.LUT P0, PT, PT, PT, PT, 0x8, 0x0 ;  /* 0x000000000000781c */ /* 0x000fe20003f0e170 */
        /* <DEDUP_REMOVED lines=64> */
[----:B------:R-:W-:Y:S01]  /*7520*/  @P1 FFMA.FTZ R6, R9, R0, R10 ;  /* 0x0000000009061223 */ /* 0x000fe2000001000a */
[----:B------:R-:W-:Y:S01]  /*7530*/  @P2 FFMA.FTZ R7, R5, R3, R8 ;  /* 0x0000000305072223 */ /* 0x000fe20000010008 */
[----:B------:R-:W-:Y:S06]  /*7540*/  BAR.ARV 0xe, 0x100 ;  /* 0x0384000000007b1d */ /* 0x000fec0000002000 */
.L_x_3005:
[----:B------:R-:W-:Y:S05]  /*7550*/  @P0 BRA `(.L_x_3035) ;  /* 0x0000002000e00947 */ /* 0x000fea0003800000 */
[----:B------:R-:W2:Y:S01]  /*7560*/  S2R R0, SR_TID.X ;  /* 0x0000000000007919 */ /* 0x000ea20000002100 */
[----:B------:R-:W3:Y:S01]  /*7570*/  S2UR UR5, SR_CgaCtaId ;  /* 0x00000000000579c3 */ /* 0x000ee20000008800 */
[----:B------:R-:W-:Y:S01]  /*7580*/  UMOV UR4, 0x400 ;  /* 0x0000040000047882 */ /* 0x000fe20000000000 */
[----:B------:R-:W-:-:S06]  /*7590*/  IADD3 R3, -R2, RZ, RZ ;  /* 0x000000ff02037210 */ /* 0x000fcc0007ffe1ff */
[----:B------:R-:W-:Y:S01]  /*75a0*/  BAR.SYNC.DEFER_BLOCKING 0x1, 0x100 ;  /* 0x0044000000007b1d */ /* 0x000fe20000010000 */
[----:B------:R-:W-:-:S07]  /*75b0*/  SHF.R.S32.HI R19, RZ, 0x1f, R2 ;  /* 0x0000001fff137819 */ /* 0x000fce0000011402 */
[----:B------:R-:W5:Y:S08]  /*75c0*/  S2UR UR6, SR_CTAID.Y ;  /* 0x00000000000679c3 */ /* 0x000f700000002600 */
[----:B------:R-:W5:Y:S01]  /*75d0*/  LDC R4, c[0x0][0xc50] ;  /* 0x00031400ff047b82 */ /* 0x000f620000000800 */
[----:B---3--:R-:W-:-:S07]  /*75e0*/  ULEA UR4, UR5, UR4, 0x18 ;  /* 0x0000000405047291 */ /* 0x008fce000f8ec03f */
[----:B------:R-:W3:Y:S01]  /*75f0*/  LDC R9, c[0x0][0xbe8] ;  /* 0x0002fa00ff097b82 */ /* 0x000ee20000000800 */
[----:B------:R-:W-:Y:S01]  /*7600*/  UIADD3 UR4, UR4, 0x28c20, URZ ;  /* 0x00028c2004047890 */ /* 0x000fe2000fffe03f */
[----:B--2---:R-:W-:-:S03]  /*7610*/  VIADD R152, R0, 0xffffff80 ;  /* 0xffffff8000987836 */ /* 0x004fc60000000000 */
[----:B------:R-:W-:Y:S02]  /*7620*/  UPRMT UR4, URZ, 0x654, UR4 ;  /* 0x000006543f047896 */ /* 0x000fe40008000004 */
[----:B------:R-:W-:-:S04]  /*7630*/  SHF.R.S32.HI R21, RZ, 0x1f, R152 ;  /* 0x0000001fff157819 */ /* 0x000fc80000011498 */
[----:B01----:R-:W-:Y:S01]  /*7640*/  LEA.HI R5, R21, R152, RZ, 0x7 ;  /* 0x0000009815057211 */ /* 0x003fe200078f38ff */
[----:B-----5:R-:W-:Y:S02]  /*7650*/  IMAD R3, R4, R3, UR6 ;  /* 0x0000000604037e24 */ /* 0x020fe4000f8e0203 */
[----:B------:R-:W-:Y:S01]  /*7660*/  SYNCS.ARRIVE.TRANS64.RED.A1T0 RZ, [UR4], RZ ;  /* 0x000000ffffff79a7 */ /* 0x000fe20008100404 */
[----:B------:R-:W-:Y:S02]  /*7670*/  SHF.R.S32.HI R8, RZ, 0x7, R5 ;  /* 0x00000007ff087819 */ /* 0x000fe40000011405 */
[----:B------:R-:W-:Y:S02]  /*7680*/  LOP3.LUT R11, R5, 0xffffff80, RZ, 0xc0, !PT ;  /* 0xffffff80050b7812 */ /* 0x000fe400078ec0ff */
[----:B------:R-:W-:Y:S01]  /*7690*/  SHF.R.S32.HI R4, RZ, 0x1f, R3 ;  /* 0x0000001fff047819 */ /* 0x000fe20000011403 */
[----:B------:R-:W0:Y:S02]  /*76a0*/  SHFL.IDX PT, R10, R8, RZ, 0x1f ;  /* 0x00001fff080a7589 */ /* 0x000e2400000e0000 */
[----:B------:R-:W-:-:S05]  /*76b0*/  IMAD.IADD R0, R152, 0x1, -R11 ;  /* 0x0000000198007824 */ /* 0x000fca00078e0a0b */
[----:B------:R-:W-:Y:S02]  /*76c0*/  SHF.R.S32.HI R157, RZ, 0x1f, R0 ;  /* 0x0000001fff9d7819 */ /* 0x000fe40000011400 */
[----:B0-----:R-:W-:Y:S02]  /*76d0*/  ISETP.NE.AND P0, PT, R10, RZ, PT ;  /* 0x000000ff0a00720c */ /* 0x001fe40003f05270 */
[----:B------:R-:W-:-:S11]  /*76e0*/  LEA.HI R10, R157, R0, RZ, 0x2 ;  /* 0x000000009d0a7211 */ /* 0x000fd600078f10ff */
[----:B---3--:R-:W-:Y:S05]  /*76f0*/  @P0 BRA `(.L_x_3036) ;  /* 0x0000000400380947 */ /* 0x008fea0003800000 */
[----:B------:R-:W0:Y:S01]  /*7700*/  LDC R18, c[0x0][0xbe8] ;  /* 0x0002fa00ff127b82 */ /* 0x000e220000000800 */
[----:B------:R-:W-:Y:S01]  /*7710*/  LOP3.LUT R5, R5, 0xffffff80, RZ, 0xc0, !PT ;  /* 0xffffff8005057812 */ /* 0x000fe200078ec0ff */
[----:B------:R-:W1:Y:S01]  /*7720*/  S2R R16, SR_CTAID.X ;  /* 0x0000000000107919 */ /* 0x000e620000002500 */
[----:B------:R-:W-:-:S03]  /*7730*/  ULDC.64 UR4, c[0x0][0xbd0] ;  /* 0x0002f40000047ab9 */ /* 0x000fc60000000a00 */
[----:B------:R-:W-:Y:S01]  /*7740*/  IMAD.IADD R153, R152, 0x1, -R5 ;  /* 0x0000000198997824 */ /* 0x000fe200078e0a05 */
[----:B------:R-:W-:Y:S01]  /*7750*/  LEA.HI R5, R21, R152, RZ, 0x2 ;  /* 0x0000009815057211 */ /* 0x000fe200078f10ff */
[----:B------:R-:W2:Y:S03]  /*7760*/  S2UR UR6, SR_CTAID.Z ;  /* 0x00000000000679c3 */ /* 0x000ea60000002700 */
[----:B------:R-:W-:Y:S02]  /*7770*/  SHF.R.S32.HI R12, RZ, 0x1f, R153 ;  /* 0x0000001fff0c7819 */ /* 0x000fe40000011499 */
[----:B------:R-:W-:Y:S02]  /*7780*/  LOP3.LUT R5, R5, 0xfffffffc, RZ, 0xc0, !PT ;  /* 0xfffffffc05057812 */ /* 0x000fe400078ec0ff */
[CC--:B------:R-:W-:Y:S01]  /*7790*/  LEA.HI R154, R12.reuse, R153.reuse, RZ, 0x2 ;  /* 0x000000990c9a7211 */ /* 0x0c0fe200078f10ff */
[----:B------:R-:W3:Y:S01]  /*77a0*/  LDC.64 R22, c[0x0][0xbd8] ;  /* 0x0002f600ff167b82 */ /* 0x000ee20000000a00 */
[----:B------:R-:W-:Y:S01]  /*77b0*/  LEA.HI R13, R12, R153, RZ, 0x5 ;  /* 0x000000990c0d7211 */ /* 0x000fe200078f28ff */
[----:B------:R-:W-:Y:S01]  /*77c0*/  IMAD.IADD R5, R152, 0x1, -R5 ;  /* 0x0000000198057824 */ /* 0x000fe200078e0a05 */
[----:B------:R-:W-:-:S02]  /*77d0*/  SHF.R.S32.HI R11, RZ, 0x2, R154 ;  /* 0x00000002ff0b7819 */ /* 0x000fc4000001149a */
[----:B------:R-:W-:Y:S02]  /*77e0*/  SHF.R.S32.HI R14, RZ, 0x1f, R154 ;  /* 0x0000001fff0e7819 */ /* 0x000fe4000001149a */
[----:B------:R-:W-:Y:S02]  /*77f0*/  SHF.R.S32.HI R13, RZ, 0x5, R13 ;  /* 0x00000005ff0d7819 */ /* 0x000fe4000001140d */
[----:B0-----:R-:W-:Y:S02]  /*7800*/  ISETP.NE.AND P0, PT, R18, 0x1, PT ;  /* 0x000000011200780c */ /* 0x001fe40003f05270 */
[----:B------:R-:W-:Y:S02]  /*7810*/  LEA.HI R14, R14, R11, RZ, 0x3 ;  /* 0x0000000b0e0e7211 */ /* 0x000fe400078f18ff */
[----:B------:R-:W-:Y:S02]  /*7820*/  LOP3.LUT R154, R154, 0x7ffffffc, RZ, 0xc0, !PT ;  /* 0x7ffffffc9a9a7812 */ /* 0x000fe400078ec0ff */
[----:B------:R-:W-:-:S03]  /*7830*/  LOP3.LUT R14, R14, 0xfffffff8, RZ, 0xc0, !PT ;  /* 0xfffffff80e0e7812 */ /* 0x000fc600078ec0ff */
[----:B------:R-:W-:Y:S02]  /*7840*/  IMAD.IADD R154, R153, 0x1, -R154 ;  /* 0x00000001999a7824 */ /* 0x000fe400078e0a9a */
[----:B------:R-:W-:Y:S01]  /*7850*/  IMAD.IADD R14, R11, 0x1, -R14 ;  /* 0x000000010b0e7824 */ /* 0x000fe200078e0a0e */
[----:B------:R-:W-:Y:S01]  /*7860*/  LEA.HI R11, R5, R5, RZ, 0x1 ;  /* 0x00000005050b7211 */ /* 0x000fe200078f08ff */
[----:B------:R-:W0:Y:S01]  /*7870*/  @P0 LDC R20, c[0x0][0xbec] ;  /* 0x0002fb00ff140b82 */ /* 0x000e220000000800 */
[----:B------:R-:W-:Y:S02]  /*7880*/  SHF.L.U32 R154, R154, 0x1, RZ ;  /* 0x000000019a9a7819 */ /* 0x000fe400000006ff */
[----:B------:R-:W-:Y:S01]  /*7890*/  LOP3.LUT R12, R11, 0x1ffffffe, RZ, 0xc0, !PT ;  /* 0x1ffffffe0b0c7812 */ /* 0x000fe200078ec0ff */
[----:B------:R-:W-:Y:S01]  /*78a0*/  IMAD R11, R19, UR4, RZ ;  /* 0x00000004130b7c24 */ /* 0x000fe2000f8e02ff */
[----:B------:R-:W-:-:S03]  /*78b0*/  LEA R155, R13, R14, 0x4 ;  /* 0x0000000e0d9b7211 */ /* 0x000fc600078e20ff */
[----:B------:R-:W5:Y:S01]  /*78c0*/  @P0 LDC R17, c[0x0][0xbf0] ;  /* 0x0002fc00ff110b82 */ /* 0x000f620000000800 */
[----:B------:R-:W-:Y:S02]  /*78d0*/  IMAD.IADD R5, R5, 0x1, -R12 ;  /* 0x0000000105057824 */ /* 0x000fe400078e0a0c */
[----:B------:R-:W-:Y:S01]  /*78e0*/  IMAD.WIDE.U32 R12, R2, UR4, RZ ;  /* 0x00000004020c7c25 */ /* 0x000fe2000f8e00ff */
[----:B--2---:R-:W-:-:S03]  /*78f0*/  USHF.R.S32.HI UR4, URZ, 0x1f, UR6 ;  /* 0x0000001f3f047899 */ /* 0x004fc60008011406 */
[----:B------:R-:W-:Y:S02]  /*7900*/  IMAD R5, R5, 0x8, R155 ;  /* 0x0000000805057824 */ /* 0x000fe400078e029b */
[----:B------:R-:W-:Y:S02]  /*7910*/  IMAD R11, R2, UR5, R11 ;  /* 0x00000005020b7c24 */ /* 0x000fe4000f8e020b */
[----:B---3--:R-:W-:Y:S01]  /*7920*/  IMAD R14, R22, UR4, RZ ;  /* 0x00000004160e7c24 */ /* 0x008fe2000f8e02ff */
[----:B------:R-:W-:Y:S01]  /*7930*/  ULDC.64 UR4, c[0x0][0xbe0] ;  /* 0x0002f80000047ab9 */ /* 0x000fe20000000a00 */
[----:B-1----:R-:W-:Y:S02]  /*7940*/  IMAD R5, R16, 0x40, R5 ;  /* 0x0000004010057824 */ /* 0x002fe400078e0205 */
[----:B------:R-:W-:Y:S02]  /*7950*/  IMAD R15, R23, UR6, R14 ;  /* 0x00000006170f7c24 */ /* 0x000fe4000f8e020e */
[----:B------:R-:W-:-:S02]  /*7960*/  IMAD.IADD R13, R13, 0x1, R11 ;  /* 0x000000010d0d7824 */ /* 0x000fc400078e020b */
[----:B0-----:R-:W-:-:S04]  /*7970*/  @P0 IMAD.HI.U32 R14, R5, R20, RZ ;  /* 0x00000014050e0227 */ /* 0x001fc800078e00ff */
[----:B------:R-:W-:-:S04]  /*7980*/  IMAD.WIDE.U32 R12, R22, UR6, R12 ;  /* 0x00000006160c7c25 */ /* 0x000fc8000f8e000c */
[----:B------:R-:W-:Y:S01]  /*7990*/  IMAD.MOV.U32 R11, RZ, RZ, R5 ;  /* 0x000000ffff0b7224 */ /* 0x000fe200078e0005 */
[----:B-----5:R-:W-:Y:S01]  /*79a0*/  @P0 SHF.R.U32.HI R11, RZ, R17, R14 ;  /* 0x00000011ff0b0219 */ /* 0x020fe2000001160e */
[----:B------:R-:W-:Y:S02]  /*79b0*/  IMAD.IADD R13, R13, 0x1, R15 ;  /* 0x000000010d0d7824 */ /* 0x000fe400078e020f */
[----:B------:R-:W-:Y:S01]  /*79c0*/  IMAD R14, R4, UR4, RZ ;  /* 0x00000004040e7c24 */ /* 0x000fe2000f8e02ff */
[----:B------:R-:W-:Y:S01]  /*79d0*/  IADD3 R15, -R11, RZ, RZ ;  /* 0x000000ff0b0f7210 */ /* 0x000fe20007ffe1ff */
[----:B------:R-:W-:-:S04]  /*79e0*/  IMAD.WIDE.U32 R12, R3, UR4, R12 ;  /* 0x00000004030c7c25 */ /* 0x000fc8000f8e000c */
[----:B------:R-:W-:Y:S01]  /*79f0*/  IMAD R5, R18, R15, R5 ;  /* 0x0000000f12057224 */ /* 0x000fe200078e0205 */
[----:B------:R-:W-:Y:S01]  /*7a00*/  SHF.R.S32.HI R15, RZ, 0x1f, R11 ;  /* 0x0000001fff0f7819 */ /* 0x000fe2000001140b */
[----:B------:R-:W-:Y:S01]  /*7a10*/  IMAD R14, R3, UR5, R14 ;  /* 0x00000005030e7c24 */ /* 0x000fe2000f8e020e */
[----:B------:R-:W-:Y:S01]  /*7a20*/  IADD3 R12, P0, R11, R12, RZ ;  /* 0x0000000c0b0c7210 */ /* 0x000fe20007f1e0ff */
[----:B------:R-:W-:Y:S01]  /*7a30*/  ULDC.64 UR4, c[0x0][0xbc8] ;  /* 0x0002f20000047ab9 */ /* 0x000fe20000000a00 */
[----:B------:R-:W-:Y:S02]  /*7a40*/  SHF.R.S32.HI R11, RZ, 0x1f, R5 ;  /* 0x0000001fff0b7819 */ /* 0x000fe40000011405 */
[----:B------:R-:W-:-:S03]  /*7a50*/  IADD3.X R13, R15, R13, R14, P0, !PT ;  /* 0x0000000d0f0d7210 */ /* 0x000fc600007fe40e */
[----:B------:R-:W-:Y:S01]  /*7a60*/  IMAD R14, R11, UR4, RZ ;  /* 0x000000040b0e7c24 */ /* 0x000fe2000f8e02ff */
[----:B------:R-:W-:Y:S01]  /*7a70*/  LEA.HI R11, R8, R8, RZ, 0x1 ;  /* 0x00000008080b7211 */ /* 0x000fe200078f08ff */
[----:B------:R-:W-:-:S03]  /*7a80*/  IMAD.WIDE.U32 R12, R5, UR4, R12 ;  /* 0x00000004050c7c25 */ /* 0x000fc6000f8e000c */
[----:B------:R-:W-:Y:S01]  /*7a90*/  LOP3.LUT R11, R11, 0xfffffe, RZ, 0xc0, !PT ;  /* 0x00fffffe0b0b7812 */ /* 0x000fe200078ec0ff */
[----:B------:R-:W-:Y:S01]  /*7aa0*/  IMAD R5, R5, UR5, R14 ;  /* 0x0000000505057c24 */ /* 0x000fe2000f8e020e */
[----:B------:R-:W-:Y:S02]  /*7ab0*/  ULDC.64 UR4, c[0x0][0xba8] ;  /* 0x0002ea0000047ab9 */ /* 0x000fe40000000a00 */
[----:B------:R-:W-:Y:S01]  /*7ac0*/  LEA R17, P0, R12, UR4, 0x2 ;  /* 0x000000040c117c11 */ /* 0x000fe2000f8010ff */
[----:B------:R-:W-:Y:S01]  /*7ad0*/  IMAD.IADD R5, R13, 0x1, R5 ;  /* 0x000000010d057824 */ /* 0x000fe200078e0205 */
[----:B------:R-:W-:Y:S01]  /*7ae0*/  ULDC UR4, c[0x0][0xa88] ;  /* 0x0002a20000047ab9 */ /* 0x000fe20000000800 */
[----:B------:R-:W-:Y:S02]  /*7af0*/  IMAD.IADD R11, R8, 0x1, -R11 ;  /* 0x00000001080b7824 */ /* 0x000fe400078e0a0b */
[----:B------:R-:W-:Y:S01]  /*7b00*/  SHFL.IDX PT, R14, R17, 0x1, 0x1c1f ;  /* 0x003c1f00110e7f89 */ /* 0x000fe200000e0000 */
[----:B------:R-:W-:Y:S01]  /*7b10*/  LEA.HI.X R20, R12, UR5, R5, 0x2, P0 ;  /* 0x000000050c147c11 */ /* 0x000fe200080f1405 */
[----:B------:R-:W-:-:S02]  /*7b20*/  IMAD.U32 R11, R11, -0x100, RZ ;  /* 0xffffff000b0b7824 */ /* 0x000fc400078e00ff */
[----:B------:R-:W-:Y:S01]  /*7b30*/  SHFL.IDX PT, R12, R17, RZ, 0x1c1f ;  /* 0x001c1fff110c7589 */ /* 0x000fe200000e0000 */
[----:B------:R-:W-:Y:S02]  /*7b40*/  IMAD R5, R16, 0x40, R155 ;  /* 0x0000004010057824 */ /* 0x000fe400078e029b */
[----:B------:R-:W-:Y:S01]  /*7b50*/  IMAD R16, R18, UR4, RZ ;  /* 0x0000000412107c24 */ /* 0x000fe2000f8e02ff */
[----:B------:R-:W0:Y:S01]  /*7b60*/  SHFL.IDX PT, R13, R20, RZ, 0x1c1f ;  /* 0x001c1fff140d7589 */ /* 0x000e2200000e0000 */
[----:B------:R-:W-:Y:S01]  /*7b70*/  ISETP.NE.AND P0, PT, R154, R11, PT ;  /* 0x0000000b9a00720c */ /* 0x000fe20003f05270 */
[C---:B------:R-:W-:Y:S02]  /*7b80*/  VIADD R11, R5.reuse, 0x8 ;  /* 0x00000008050b7836 */ /* 0x040fe40000000000 */
[----:B------:R-:W1:Y:S01]  /*7b90*/  SHFL.IDX PT, R15, R20, 0x1, 0x1c1f ;  /* 0x003c1f00140f7f89 */ /* 0x000e6200000e0000 */
[-C--:B------:R-:W-:Y:S02]  /*7ba0*/  ISETP.GE.OR P1, PT, R5, R16.reuse, P0 ;  /* 0x000000100500720c */ /* 0x080fe40000726670 */
[----:B------:R-:W-:-:S11]  /*7bb0*/  ISETP.GE.OR P0, PT, R11, R16, P0 ;  /* 0x000000100b00720c */ /* 0x000fd60000706670 */
[----:B0-----:R0:W-:Y:S04]  /*7bc0*/  @!P1 ST.E desc[UR42][R12.64], R6 ;  /* 0x000000060c009985 */ /* 0x0011e8000c10192a */
[----:B-1----:R0:W-:Y:S02]  /*7bd0*/  @!P0 ST.E desc[UR42][R14.64], R7 ;  /* 0x000000070e008985 */ /* 0x0021e4000c10192a */
.L_x_3036:
[----:B------:R-:W-:Y:S01]  /*7be0*/  ISETP.NE.AND P0, PT, R9, 0x1, PT ;  /* 0x000000010900780c */ /* 0x000fe20003f05270 */
[----:B0-----:R-:W0:Y:S01]  /*7bf0*/  S2R R15, SR_CTAID.X ;  /* 0x00000000000f7919 */ /* 0x001e220000002500 */
[--C-:B------:R-:W-:Y:S01]  /*7c00*/  SHF.R.S32.HI R5, RZ, 0x2, R10.reuse ;  /* 0x00000002ff057819 */ /* 0x100fe2000001140a */
[----:B------:R-:W1:Y:S01]  /*7c10*/  S2UR UR6, SR_CTAID.Z ;  /* 0x00000000000679c3 */ /* 0x000e620000002700 */
[----:B------:R-:W-:Y:S01]  /*7c20*/  SHF.R.S32.HI R6, RZ, 0x1f, R10 ;  /* 0x0000001fff067819 */ /* 0x000fe2000001140a */
[----:B------:R-:W-:Y:S01]  /*7c30*/  ULDC.64 UR4, c[0x0][0xb38] ;  /* 0x0002ce0000047ab9 */ /* 0x000fe20000000a00 */
[----:B------:R-:W-:Y:S01]  /*7c40*/  LEA.HI R21, R21, R152, RZ, 0x2 ;  /* 0x0000009815157211 */ /* 0x000fe200078f10ff */
[----:B------:R-:W-:Y:S01]  /*7c50*/  BSSY B0, `(.L_x_3037) ;  /* 0x0000101000007945 */ /* 0x000fe20003800000 */
[----:B------:R-:W-:Y:S02]  /*7c60*/  LEA.HI R6, R6, R5, RZ, 0x3 ;  /* 0x0000000506067211 */ /* 0x000fe400078f18ff */
[----:B------:R-:W-:Y:S01]  /*7c70*/  LOP3.LUT R21, R21, 0xfffffffc, RZ, 0xc0, !PT ;  /* 0xfffffffc15157812 */ /* 0x000fe200078ec0ff */
[----:B------:R-:W2:Y:S01]  /*7c80*/  LDC.64 R12, c[0x0][0xb40] ;  /* 0x0002d000ff0c7b82 */ /* 0x000ea20000000a00 */
[----:B------:R-:W-:-:S02]  /*7c90*/  LOP3.LUT R6, R6, 0xfffffff8, RZ, 0xc0, !PT ;  /* 0xfffffff806067812 */ /* 0x000fc400078ec0ff */
[----:B------:R-:W-:Y:S01]  /*7ca0*/  LEA.HI R157, R157, R0, RZ, 0x5 ;  /* 0x000000009d9d7211 */ /* 0x000fe200078f28ff */
[----:B------:R-:W-:Y:S02]  /*7cb0*/  IMAD.IADD R21, R152, 0x1, -R21 ;  /* 0x0000000198157824 */ /* 0x000fe400078e0a15 */
[----:B------:R-:W-:Y:S01]  /*7cc0*/  IMAD.IADD R14, R5, 0x1, -R6 ;  /* 0x00000001050e7824 */ /* 0x000fe200078e0a06 */
[----:B------:R-:W-:Y:S01]  /*7cd0*/  SHF.R.S32.HI R157, RZ, 0x5, R157 ;  /* 0x00000005ff9d7819 */ /* 0x000fe2000001149d */
[----:B------:R-:W3:Y:S01]  /*7ce0*/  @P0 LDC R16, c[0x0][0xbec] ;  /* 0x0002fb00ff100b82 */ /* 0x000ee20000000800 */
[----:B------:R-:W-:-:S03]  /*7cf0*/  LEA.HI R5, R21, R21, RZ, 0x1 ;  /* 0x0000001515057211 */ /* 0x000fc600078f08ff */
[----:B------:R-:W-:Y:S01]  /*7d00*/  IMAD R14, R157, 0x10, R14 ;  /* 0x000000109d0e7824 */ /* 0x000fe200078e020e */
[----:B------:R-:W-:Y:S01]  /*7d10*/  LOP3.LUT R6, R5, 0x1ffffffe, RZ, 0xc0, !PT ;  /* 0x1ffffffe05067812 */ /* 0x000fe200078ec0ff */
[----:B------:R-:W-:Y:S02]  /*7d20*/  IMAD R5, R19, UR4, RZ ;  /* 0x0000000413057c24 */ /* 0x000fe4000f8e02ff */
[----:B------:R-:W5:Y:S02]  /*7d30*/  @P0 LDC R17, c[0x0][0xbf0] ;  /* 0x0002fc00ff110b82 */ /* 0x000f640000000800 */
[----:B------:R-:W-:Y:S02]  /*7d40*/  IMAD.IADD R21, R21, 0x1, -R6 ;  /* 0x0000000115157824 */ /* 0x000fe400078e0a06 */
[C---:B------:R-:W-:Y:S01]  /*7d50*/  IMAD.WIDE.U32 R6, R2.reuse, UR4, RZ ;  /* 0x0000000402067c25 */ /* 0x040fe2000f8e00ff */
[----:B-1----:R-:W-:Y:S02]  /*7d60*/  USHF.R.S32.HI UR4, URZ, 0x1f, UR6 ;  /* 0x0000001f3f047899 */ /* 0x002fe40008011406 */
[----:B------:R-:W-:Y:S01]  /*7d70*/  LEA R21, R21, R14, 0x3 ;  /* 0x0000000e15157211 */ /* 0x000fe200078e18ff */
[----:B------:R-:W-:-:S03]  /*7d80*/  IMAD R5, R2, UR5, R5 ;  /* 0x0000000502057c24 */ /* 0x000fc6000f8e0205 */
[C---:B--2---:R-:W-:Y:S01]  /*7d90*/  IMAD R2, R12.reuse, UR4, RZ ;  /* 0x000000040c027c24 */ /* 0x044fe2000f8e02ff */
[----:B------:R-:W-:Y:S01]  /*7da0*/  ULDC.64 UR4, c[0x0][0xb48] ;  /* 0x0002d20000047ab9 */ /* 0x000fe20000000a00 */
[----:B------:R-:W-:Y:S02]  /*7db0*/  IMAD.IADD R7, R7, 0x1, R5 ;  /* 0x0000000107077824 */ /* 0x000fe400078e0205 */
[----:B0-----:R-:W-:Y:S02]  /*7dc0*/  IMAD R21, R15, 0x40, R21 ;  /* 0x000000400f157824 */ /* 0x001fe400078e0215 */
[----:B------:R-:W-:Y:S02]  /*7dd0*/  IMAD R11, R13, UR6, R2 ;  /* 0x000000060d0b7c24 */ /* 0x000fe4000f8e0202 */
[----:B------:R-:W-:-:S04]  /*7de0*/  IMAD.WIDE.U32 R6, R12, UR6, R6 ;  /* 0x000000060c067c25 */ /* 0x000fc8000f8e0006 */
[----:B---3--:R-:W-:-:S04]  /*7df0*/  @P0 IMAD.HI.U32 R16, R21, R16, RZ ;  /* 0x0000001015100227 */ /* 0x008fc800078e00ff */
[----:B------:R-:W-:Y:S02]  /*7e00*/  IMAD R4, R4, UR4, RZ ;  /* 0x0000000404047c24 */ /* 0x000fe4000f8e02ff */
[----:B------:R-:W-:Y:S01]  /*7e10*/  IMAD.MOV.U32 R5, RZ, RZ, R21 ;  /* 0x000000ffff057224 */ /* 0x000fe200078e0015 */
[----:B-----5:R-:W-:Y:S01]  /*7e20*/  @P0 SHF.R.U32.HI R5, RZ, R17, R16 ;  /* 0x00000011ff050219 */ /* 0x020fe20000011610 */
[----:B------:R-:W-:Y:S02]  /*7e30*/  IMAD.IADD R7, R7, 0x1, R11 ;  /* 0x0000000107077824 */ /* 0x000fe400078e020b */
[C---:B------:R-:W-:Y:S01]  /*7e40*/  IMAD R11, R3.reuse, UR5, R4 ;  /* 0x00000005030b7c24 */ /* 0x040fe2000f8e0204 */
[----:B------:R-:W-:Y:S01]  /*7e50*/  SHF.R.S32.HI R4, RZ, 0x1f, R5 ;  /* 0x0000001fff047819 */ /* 0x000fe20000011405 */
[----:B------:R-:W-:Y:S01]  /*7e60*/  IMAD.WIDE.U32 R2, R3, UR4, R6 ;  /* 0x0000000403027c25 */ /* 0x000fe2000f8e0006 */
[----:B------:R-:W-:Y:S01]  /*7e70*/  ULDC.64 UR4, c[0x0][0xb30] ;  /* 0x0002cc0000047ab9 */ /* 0x000fe20000000a00 */
[----:B------:R-:W-:-:S02]  /*7e80*/  LEA.HI R6, R8, R8, RZ, 0x1 ;  /* 0x0000000808067211 */ /* 0x000fc400078f08ff */
[----:B------:R-:W-:Y:S01]  /*7e90*/  IMAD.MOV R12, RZ, RZ, -R5 ;  /* 0x000000ffff0c7224 */ /* 0x000fe200078e0a05 */
[----:B------:R-:W-:Y:S01]  /*7ea0*/  IADD3 R3, R3, R11, RZ ;  /* 0x0000000b03037210 */ /* 0x000fe20007ffe0ff */
[----:B------:R-:W-:Y:S01]  /*7eb0*/  IMAD R4, R4, UR4, RZ ;  /* 0x0000000404047c24 */ /* 0x000fe2000f8e02ff */
[----:B------:R-:W-:Y:S01]  /*7ec0*/  LOP3.LUT R13, R6, 0xfffffe, RZ, 0xc0, !PT ;  /* 0x00fffffe060d7812 */ /* 0x000fe200078ec0ff */
[----:B------:R-:W-:Y:S02]  /*7ed0*/  IMAD R7, R9, R12, R21 ;  /* 0x0000000c09077224 */ /* 0x000fe400078e0215 */
[C---:B------:R-:W-:Y:S02]  /*7ee0*/  IMAD R11, R5.reuse, UR5, R4 ;  /* 0x00000005050b7c24 */ /* 0x040fe4000f8e0204 */
[----:B------:R-:W-:Y:S01]  /*7ef0*/  IMAD.WIDE.U32 R2, R5, UR4, R2 ;  /* 0x0000000405027c25 */ /* 0x000fe2000f8e0002 */
[----:B------:R-:W-:Y:S01]  /*7f00*/  SHF.R.S32.HI R4, RZ, 0x1f, R7 ;  /* 0x0000001fff047819 */ /* 0x000fe20000011407 */
[----:B------:R-:W-:-:S02]  /*7f10*/  ULDC.64 UR4, c[0x0][0xb28] ;  /* 0x0002ca0000047ab9 */ /* 0x000fc40000000a00 */
[----:B------:R-:W-:Y:S01]  /*7f20*/  IMAD.IADD R3, R3, 0x1, R11 ;  /* 0x0000000103037824 */ /* 0x000fe200078e020b */
[----:B------:R-:W-:Y:S01]  /*7f30*/  LOP3.LUT R11, R10, 0x7ffffffc, RZ, 0xc0, !PT ;  /* 0x7ffffffc0a0b7812 */ /* 0x000fe200078ec0ff */
[----:B------:R-:W-:Y:S02]  /*7f40*/  IMAD R4, R4, UR4, RZ ;  /* 0x0000000404047c24 */ /* 0x000fe4000f8e02ff */
[----:B------:R-:W-:-:S04]  /*7f50*/  IMAD.WIDE.U32 R2, R7, UR4, R2 ;  /* 0x0000000407027c25 */ /* 0x000fc8000f8e0002 */
[----:B------:R-:W-:Y:S01]  /*7f60*/  IMAD R5, R7, UR5, R4 ;  /* 0x0000000507057c24 */ /* 0x000fe2000f8e0204 */
[----:B------:R-:W-:Y:S01]  /*7f70*/  ULDC.64 UR4, c[0x0][0xb00] ;  /* 0x0002c00000047ab9 */ /* 0x000fe20000000a00 */
[----:B------:R-:W-:Y:S01]  /*7f80*/  IMAD R7, R15, 0x40, R14 ;  /* 0x000000400f077824 */ /* 0x000fe200078e020e */
[----:B------:R-:W-:Y:S01]  /*7f90*/  LEA R4, P0, R2, UR4, 0x2 ;  /* 0x0000000402047c11 */ /* 0x000fe2000f8010ff */
[----:B------:R-:W-:Y:S01]  /*7fa0*/  ULDC UR4, c[0x0][0xa88] ;  /* 0x0002a20000047ab9 */ /* 0x000fe20000000800 */
[----:B------:R-:W-:Y:S02]  /*7fb0*/  IMAD.IADD R5, R3, 0x1, R5 ;  /* 0x0000000103057824 */ /* 0x000fe400078e0205 */
[----:B------:R-:W-:Y:S02]  /*7fc0*/  IMAD R6, R9, UR4, RZ ;  /* 0x0000000409067c24 */ /* 0x000fe4000f8e02ff */
[----:B------:R-:W-:Y:S01]  /*7fd0*/  IMAD.IADD R13, R8, 0x1, -R13 ;  /* 0x00000001080d7824 */ /* 0x000fe200078e0a0d */
[----:B------:R-:W-:Y:S01]  /*7fe0*/  LEA.HI.X R5, R2, UR5, R5, 0x2, P0 ;  /* 0x0000000502057c11 */ /* 0x000fe200080f1405 */
[----:B------:R-:W-:Y:S01]  /*7ff0*/  IMAD.IADD R0, R0, 0x1, -R11 ;  /* 0x0000000100007824 */ /* 0x000fe200078e0a0b */
[----:B------:R-:W-:Y:S01]  /*8000*/  ISETP.GE.AND P0, PT, R7, R6, PT ;  /* 0x000000060700720c */ /* 0x000fe20003f06270 */
[----:B------:R0:W1:Y:S03]  /*8010*/  SHFL.IDX PT, R2, R4, RZ, 0x1c1f ;  /* 0x001c1fff04027589 */ /* 0x00006600000e0000 */
[----:B------:R-:W-:Y:S01]  /*8020*/  LEA R0, R13, R0, 0x7 ;  /* 0x000000000d007211 */ /* 0x000fe200078e38ff */
[----:B------:R0:W2:Y:S04]  /*8030*/  SHFL.IDX PT, R3, R5, RZ, 0x1c1f ;  /* 0x001c1fff05037589 */ /* 0x0000a800000e0000 */
[----:B------:R-:W-:-:S04]  /*8040*/  IMAD.SHL.U32 R0, R0, 0x2, RZ ;  /* 0x0000000200007824 */ /* 0x000fc800078e00ff */
[----:B0-----:R-:W-:Y:S05]  /*8050*/  @P0 BRA `(.L_x_3038) ;  /* 0x0000000c00000947 */ /* 0x001fea0003800000 */
[C---:B------:R-:W-:Y:S01]  /*8060*/  VIADD R9, R0.reuse, 0x8 ;  /* 0x0000000800097836 */ /* 0x040fe20000000000 */
[----:B------:R-:W-:Y:S01]  /*8070*/  ULDC UR4, c[0x0][0xac8] ;  /* 0x0002b20000047ab9 */ /* 0x000fe20000000800 */
[C---:B------:R-:W-:Y:S01]  /*8080*/  VIADD R11, R0.reuse, 0x10 ;  /* 0x00000010000b7836 */ /* 0x040fe20000000000 */
[C---:B------:R-:W-:Y:S01]  /*8090*/  ISETP.GE.AND P2, PT, R0.reuse, UR4, PT ;  /* 0x0000000400007c0c */ /* 0x040fe2000bf46270 */
[C---:B------:R-:W-:Y:S01]  /*80a0*/  VIADD R13, R0.reuse, 0x18 ;  /* 0x00000018000d7836 */ /* 0x040fe20000000000 */
[----:B------:R-:W-:Y:S01]  /*80b0*/  ISETP.GE.AND P3, PT, R9, UR4, PT ;  /* 0x0000000409007c0c */ /* 0x000fe2000bf66270 */
[C---:B------:R-:W-:Y:S01]  /*80c0*/  VIADD R16, R0.reuse, 0x20 ;  /* 0x0000002000107836 */ /* 0x040fe20000000000 */
[----:B------:R-:W-:Y:S01]  /*80d0*/  ISETP.GE.AND P4, PT, R11, UR4, PT ;  /* 0x000000040b007c0c */ /* 0x000fe2000bf86270 */
[C---:B------:R-:W-:Y:S01]  /*80e0*/  VIADD R18, R0.reuse, 0x30 ;  /* 0x0000003000127836 */ /* 0x040fe20000000000 */
[----:B------:R-:W-:Y:S01]  /*80f0*/  ISETP.GE.AND P5, PT, R13, UR4, PT ;  /* 0x000000040d007c0c */ /* 0x000fe2000bfa6270 */
[C---:B------:R-:W-:Y:S01]  /*8100*/  VIADD R19, R0.reuse, 0x38 ;  /* 0x0000003800137836 */ /* 0x040fe20000000000 */
[C---:B------:R-:W-:Y:S01]  /*8110*/  IADD3 R17, R0.reuse, 0x28, RZ ;  /* 0x0000002800117810 */ /* 0x040fe20007ffe0ff */
[----:B------:R-:W-:Y:S01]  /*8120*/  VIADD R20, R0, 0x40 ;  /* 0x0000004000147836 */ /* 0x000fe20000000000 */
[----:B------:R-:W-:Y:S01]  /*8130*/  ISETP.GE.AND P0, PT, R16, UR4, PT ;  /* 0x0000000410007c0c */ /* 0x000fe2000bf06270 */
[C---:B------:R-:W-:Y:S01]  /*8140*/  VIADD R21, R0.reuse, 0x48 ;  /* 0x0000004800157836 */ /* 0x040fe20000000000 */
[----:B------:R-:W-:Y:S01]  /*8150*/  ISETP.GE.AND P1, PT, R17, UR4, PT ;  /* 0x0000000411007c0c */ /* 0x000fe2000bf26270 */
[C---:B------:R-:W-:Y:S01]  /*8160*/  VIADD R22, R0.reuse, 0x50 ;  /* 0x0000005000167836 */ /* 0x040fe20000000000 */
[----:B------:R-:W-:-:S02]  /*8170*/  @!P2 LEA.HI R8, R0, R0, RZ, 0x1 ;  /* 0x000000000008a211 */ /* 0x000fc400078f08ff */
[----:B------:R-:W-:Y:S02]  /*8180*/  @!P3 LEA.HI R10, R9, R9, RZ, 0x1 ;  /* 0x00000009090ab211 */ /* 0x000fe400078f08ff */
[----:B------:R-:W-:Y:S02]  /*8190*/  @!P4 LEA.HI R12, R11, R11, RZ, 0x1 ;  /* 0x0000000b0b0cc211 */ /* 0x000fe400078f08ff */
[----:B------:R-:W-:Y:S02]  /*81a0*/  @!P5 LEA.HI R14, R13, R13, RZ, 0x1 ;  /* 0x0000000d0d0ed211 */ /* 0x000fe400078f08ff */
[----:B------:R-:W-:Y:S02]  /*81b0*/  @!P2 LOP3.LUT R9, R8, 0xfffffffe, RZ, 0xc0, !PT ;  /* 0xfffffffe0809a812 */ /* 0x000fe400078ec0ff */
[----:B------:R-:W-:Y:S02]  /*81c0*/  @!P3 LOP3.LUT R11, R10, 0xfffffffe, RZ, 0xc0, !PT ;  /* 0xfffffffe0a0bb812 */ /* 0x000fe400078ec0ff */
[----:B------:R-:W-:Y:S01]  /*81d0*/  @!P4 LOP3.LUT R13, R12, 0xfffffffe, RZ, 0xc0, !PT ;  /* 0xfffffffe0c0dc812 */ /* 0x000fe200078ec0ff */
[----:B-12---:R-:W-:Y:S01]  /*81e0*/  @!P2 IMAD.WIDE R8, R9, 0x4, R2 ;  /* 0x000000040908a825 */ /* 0x006fe200078e0202 */
[----:B------:R-:W-:-:S02]  /*81f0*/  @!P5 LOP3.LUT R15, R14, 0xfffffffe, RZ, 0xc0, !PT ;  /* 0xfffffffe0e0fd812 */ /* 0x000fc400078ec0ff */
[----:B------:R-:W-:Y:S01]  /*8200*/  ISETP.GE.AND P6, PT, R22, UR4, PT ;  /* 0x0000000416007c0c */ /* 0x000fe2000bfc6270 */
[--C-:B------:R-:W-:Y:S01]  /*8210*/  @!P3 IMAD.WIDE R10, R11, 0x4, R2.reuse ;  /* 0x000000040b0ab825 */ /* 0x100fe200078e0202 */
[----:B------:R0:W-:Y:S01]  /*8220*/  @!P2 ST.E.64 desc[UR42][R8.64], R24 ;  /* 0x000000180800a985 */ /* 0x0001e2000c101b2a */
[----:B------:R-:W-:Y:S02]  /*8230*/  ISETP.GE.AND P2, PT, R18, UR4, PT ;  /* 0x0000000412007c0c */ /* 0x000fe4000bf46270 */
[--C-:B------:R-:W-:Y:S01]  /*8240*/  @!P4 IMAD.WIDE R12, R13, 0x4, R2.reuse ;  /* 0x000000040d0cc825 */ /* 0x100fe200078e0202 */
[----:B------:R1:W-:Y:S01]  /*8250*/  @!P3 ST.E.64 desc[UR42][R10.64], R28 ;  /* 0x0000001c0a00b985 */ /* 0x0003e2000c101b2a */
[----:B------:R-:W-:Y:S02]  /*8260*/  ISETP.GE.AND P3, PT, R19, UR4, PT ;  /* 0x0000000413007c0c */ /* 0x000fe4000bf66270 */
[----:B------:R-:W-:Y:S01]  /*8270*/  @!P5 IMAD.WIDE R14, R15, 0x4, R2 ;  /* 0x000000040f0ed825 */ /* 0x000fe200078e0202 */
[----:B------:R2:W-:Y:S01]  /*8280*/  @!P4 ST.E.64 desc[UR42][R12.64], R32 ;  /* 0x000000200c00c985 */ /* 0x0005e2000c101b2a */
[----:B------:R-:W-:-:S02]  /*8290*/  ISETP.GE.AND P4, PT, R20, UR4, PT ;  /* 0x0000000414007c0c */ /* 0x000fc4000bf86270 */
[----:B------:R-:W-:Y:S01]  /*82a0*/  @!P0 LEA.HI R16, R16, R16, RZ, 0x1 ;  /* 0x0000001010108211 */ /* 0x000fe200078f08ff */
[----:B------:R3:W-:Y:S01]  /*82b0*/  @!P5 ST.E.64 desc[UR42][R14.64], R36 ;  /* 0x000000240e00d985 */ /* 0x0007e2000c101b2a */
[----:B------:R-:W-:Y:S01]  /*82c0*/  ISETP.GE.AND P5, PT, R21, UR4, PT ;  /* 0x0000000415007c0c */ /* 0x000fe2000bfa6270 */
[----:B0-----:R-:W-:Y:S01]  /*82d0*/  VIADD R24, R0, 0x60 ;  /* 0x0000006000187836 */ /* 0x001fe20000000000 */
[----:B------:R-:W-:Y:S02]  /*82e0*/  @!P1 LEA.HI R17, R17, R17, RZ, 0x1 ;  /* 0x0000001111119211 */ /* 0x000fe400078f08ff */
[----:B------:R-:W-:Y:S02]  /*82f0*/  @!P0 LOP3.LUT R9, R16, 0xfffffffe, RZ, 0xc0, !PT ;  /* 0xfffffffe10098812 */ /* 0x000fe400078ec0ff */
[----:B-1----:R-:W-:Y:S02]  /*8300*/  @!P1 LOP3.LUT R11, R17, 0xfffffffe, RZ, 0xc0, !PT ;  /* 0xfffffffe110b9812 */ /* 0x002fe400078ec0ff */
[----:B------:R-:W-:Y:S01]  /*8310*/  @!P2 LEA.HI R18, R18, R18, RZ, 0x1 ;  /* 0x000000121212a211 */ /* 0x000fe200078f08ff */
[----:B------:R-:W-:Y:S01]  /*8320*/  @!P0 IMAD.WIDE R8, R9, 0x4, R2 ;  /* 0x0000000409088825 */ /* 0x000fe200078e0202 */
[----:B------:R-:W-:-:S02]  /*8330*/  @!P3 LEA.HI R19, R19, R19, RZ, 0x1 ;  /* 0x000000131313b211 */ /* 0x000fc400078f08ff */
[----:B------:R-:W-:Y:S01]  /*8340*/  @!P4 LEA.HI R20, R20, R20, RZ, 0x1 ;  /* 0x000000141414c211 */ /* 0x000fe200078f08ff */
[----:B------:R-:W-:Y:S01]  /*8350*/  @!P1 IMAD.WIDE R10, R11, 0x4, R2 ;  /* 0x000000040b0a9825 */ /* 0x000fe200078e0202 */
[----:B------:R-:W-:Y:S01]  /*8360*/  @!P5 LEA.HI R21, R21, R21, RZ, 0x1 ;  /* 0x000000151515d211 */ /* 0x000fe200078f08ff */
[----:B------:R0:W-:Y:S01]  /*8370*/  @!P0 ST.E.64 desc[UR42][R8.64], R40 ;  /* 0x0000002808008985 */ /* 0x0001e2000c101b2a */
[----:B------:R-:W-:Y:S02]  /*8380*/  @!P6 LEA.HI R22, R22, R22, RZ, 0x1 ;  /* 0x000000161616e211 */ /* 0x000fe400078f08ff */
[----:B--2---:R-:W-:Y:S01]  /*8390*/  @!P2 LOP3.LUT R13, R18, 0xfffffffe, RZ, 0xc0, !PT ;  /* 0xfffffffe120da812 */ /* 0x004fe200078ec0ff */
[----:B------:R1:W-:Y:S01]  /*83a0*/  @!P1 ST.E.64 desc[UR42][R10.64], R44 ;  /* 0x0000002c0a009985 */ /* 0x0003e2000c101b2a */
[----:B------:R-:W-:Y:S01]  /*83b0*/  @!P3 LOP3.LUT R19, R19, 0xfffffffe, RZ, 0xc0, !PT ;  /* 0xfffffffe1313b812 */ /* 0x000fe200078ec0ff */
[----:B------:R-:W-:Y:S01]  /*83c0*/  VIADD R18, R0, 0x68 ;  /* 0x0000006800127836 */ /* 0x000fe20000000000 */
[----:B---3--:R-:W-:Y:S01]  /*83d0*/  @!P4 LOP3.LUT R15, R20, 0xfffffffe, RZ, 0xc0, !PT ;  /* 0xfffffffe140fc812 */ /* 0x008fe200078ec0ff */
[----:B------:R-:W-:Y:S01]  /*83e0*/  VIADD R20, R0, 0x78 ;  /* 0x0000007800147836 */ /* 0x000fe20000000000 */
[----:B------:R-:W-:-:S02]  /*83f0*/  @!P5 LOP3.LUT R21, R21, 0xfffffffe, RZ, 0xc0, !PT ;  /* 0xfffffffe1515d812 */ /* 0x000fc400078ec0ff */
[----:B------:R-:W-:Y:S02]  /*8400*/  IADD3 R23, R0, 0x58, RZ ;  /* 0x0000005800177810 */ /* 0x000fe40007ffe0ff */
[----:B------:R-:W-:Y:S01]  /*8410*/  @!P6 LOP3.LUT R17, R22, 0xfffffffe, RZ, 0xc0, !PT ;  /* 0xfffffffe1611e812 */ /* 0x000fe200078ec0ff */
[--C-:B0-----:R-:W-:Y:S01]  /*8420*/  @!P2 IMAD.WIDE R8, R13, 0x4, R2.reuse ;  /* 0x000000040d08a825 */ /* 0x101fe200078e0202 */
[----:B------:R-:W-:Y:S02]  /*8430*/  ISETP.GE.AND P1, PT, R23, UR4, PT ;  /* 0x0000000417007c0c */ /* 0x000fe4000bf26270 */
[----:B------:R-:W-:Y:S01]  /*8440*/  ISETP.GE.AND P0, PT, R24, UR4, PT ;  /* 0x0000000418007c0c */ /* 0x000fe2000bf06270 */
[--C-:B-1----:R-:W-:Y:S01]  /*8450*/  @!P3 IMAD.WIDE R10, R19, 0x4, R2.reuse ;  /* 0x00000004130ab825 */ /* 0x102fe200078e0202 */
[----:B------:R0:W-:Y:S01]  /*8460*/  @!P2 ST.E.64 desc[UR42][R8.64], R48 ;  /* 0x000000300800a985 */ /* 0x0001e2000c101b2a */
[----:B------:R-:W-:Y:S02]  /*8470*/  IADD3 R22, R0, 0x88, RZ ;  /* 0x0000008800167810 */ /* 0x000fe40007ffe0ff */
[----:B------:R-:W-:Y:S01]  /*8480*/  @!P4 IMAD.WIDE R12, R15, 0x4, R2 ;  /* 0x000000040f0cc825 */ /* 0x000fe200078e0202 */
[----:B------:R1:W-:Y:S01]  /*8490*/  @!P3 ST.E.64 desc[UR42][R10.64], R52 ;  /* 0x000000340a00b985 */ /* 0x0003e2000c101b2a */
[----:B------:R-:W-:-:S02]  /*84a0*/  ISETP.GE.AND P2, PT, R18, UR4, PT ;  /* 0x0000000412007c0c */ /* 0x000fc4000bf46270 */
[--C-:B------:R-:W-:Y:S01]  /*84b0*/  @!P5 IMAD.WIDE R14, R21, 0x4, R2.reuse ;  /* 0x00000004150ed825 */ /* 0x100fe200078e0202 */
[----:B------:R2:W-:Y:S01]  /*84c0*/  @!P4 ST.E.64 desc[UR42][R12.64], R56 ;  /* 0x000000380c00c985 */ /* 0x0005e2000c101b2a */
[----:B------:R-:W-:Y:S02]  /*84d0*/  ISETP.GE.AND P3, PT, R22, UR4, PT ;  /* 0x0000000416007c0c */ /* 0x000fe4000bf66270 */
[----:B------:R-:W-:Y:S01]  /*84e0*/  @!P6 IMAD.WIDE R16, R17, 0x4, R2 ;  /* 0x000000041110e825 */ /* 0x000fe200078e0202 */
[----:B------:R3:W-:Y:S01]  /*84f0*/  @!P5 ST.E.64 desc[UR42][R14.64], R60 ;  /* 0x0000003c0e00d985 */ /* 0x0007e2000c101b2a */
[----:B------:R-:W-:Y:S02]  /*8500*/  ISETP.GE.AND P5, PT, R20, UR4, PT ;  /* 0x0000000414007c0c */ /* 0x000fe4000bfa6270 */
[C---:B------:R-:W-:Y:S01]  /*8510*/  VIADD R19, R0.reuse, 0x70 ;  /* 0x0000007000137836 */ /* 0x040fe20000000000 */
[----:B------:R5:W-:Y:S01]  /*8520*/  @!P6 ST.E.64 desc[UR42][R16.64], R64 ;  /* 0x000000401000e985 */ /* 0x000be2000c101b2a */
[----:B------:R-:W-:Y:S01]  /*8530*/  VIADD R21, R0, 0x80 ;  /* 0x0000008000157836 */ /* 0x000fe20000000000 */
[----:B------:R-:W-:-:S02]  /*8540*/  @!P1 LEA.HI R23, R23, R23, RZ, 0x1 ;  /* 0x0000001717179211 */ /* 0x000fc400078f08ff */
[----:B------:R-:W-:Y:S02]  /*8550*/  ISETP.GE.AND P6, PT, R19, UR4, PT ;  /* 0x0000000413007c0c */ /* 0x000fe4000bfc6270 */
[----:B------:R-:W-:Y:S02]  /*8560*/  ISETP.GE.AND P4, PT, R21, UR4, PT ;  /* 0x0000000415007c0c */ /* 0x000fe4000bf86270 */
[----:B------:R-:W-:Y:S02]  /*8570*/  @!P0 LEA.HI R24, R24, R24, RZ, 0x1 ;  /* 0x0000001818188211 */ /* 0x000fe400078f08ff */
[----:B0-----:R-:W-:Y:S01]  /*8580*/  @!P1 LOP3.LUT R9, R23, 0xfffffffe, RZ, 0xc0, !PT ;  /* 0xfffffffe17099812 */ /* 0x001fe200078ec0ff */
[----:B------:R-:W-:Y:S01]  /*8590*/  VIADD R23, R0, 0x90 ;  /* 0x0000009000177836 */ /* 0x000fe20000000000 */
[----:B-1----:R-:W-:Y:S01]  /*85a0*/  @!P0 LOP3.LUT R11, R24, 0xfffffffe, RZ, 0xc0, !PT ;  /* 0xfffffffe180b8812 */ /* 0x002fe200078ec0ff */
[----:B------:R-:W-:Y:S01]  /*85b0*/  VIADD R24, R0, 0x98 ;  /* 0x0000009800187836 */ /* 0x000fe20000000000 */
        /* <DEDUP_REMOVED lines=12> */
[----:B---3--:R-:W-:-:S02]  /*8680*/  @!P5 LOP3.LUT R15, R20, 0xfffffffe, RZ, 0xc0, !PT ;  /* 0xfffffffe140fd812 */ /* 0x008fc400078ec0ff */
[----:B------:R-:W-:Y:S02]  /*8690*/  @!P4 LOP3.LUT R21, R21, 0xfffffffe, RZ, 0xc0, !PT ;  /* 0xfffffffe1515c812 */ /* 0x000fe400078ec0ff */
[----:B-----5:R-:W-:Y:S01]  /*86a0*/  @!P3 LOP3.LUT R17, R22, 0xfffffffe, RZ, 0xc0, !PT ;  /* 0xfffffffe1611b812 */ /* 0x020fe200078ec0ff */
[----:B------:R-:W-:Y:S01]  /*86b0*/  VIADD R22, R0, 0xc0 ;  /* 0x000000c000167836 */ /* 0x000fe20000000000 */
[----:B------:R-:W-:Y:S01]  /*86c0*/  ISETP.GE.AND P0, PT, R23, UR4, PT ;  /* 0x0000000417007c0c */ /* 0x000fe2000bf06270 */
[--C-:B0-----:R-:W-:Y:S01]  /*86d0*/  @!P2 IMAD.WIDE R8, R13, 0x4, R2.reuse ;  /* 0x000000040d08a825 */ /* 0x101fe200078e0202 */
[----:B------:R-:W-:Y:S02]  /*86e0*/  ISETP.GE.AND P1, PT, R24, UR4, PT ;  /* 0x0000000418007c0c */ /* 0x000fe4000bf26270 */
[----:B------:R-:W-:Y:S01]  /*86f0*/  IADD3 R20, R0, 0xb0, RZ ;  /* 0x000000b000147810 */ /* 0x000fe20007ffe0ff */
[----:B-1----:R-:W-:Y:S01]  /*8700*/  @!P6 IMAD.WIDE R10, R19, 0x4, R2 ;  /* 0x00000004130ae825 */ /* 0x002fe200078e0202 */
[----:B------:R0:W-:Y:S01]  /*8710*/  @!P2 ST.E.64 desc[UR42][R8.64], R76 ;  /* 0x0000004c0800a985 */ /* 0x0001e2000c101b2a */
[----:B------:R-:W-:-:S02]  /*8720*/  ISETP.GE.AND P2, PT, R18, UR4, PT ;  /* 0x0000000412007c0c */ /* 0x000fc4000bf46270 */
[--C-:B------:R-:W-:Y:S01]  /*8730*/  @!P5 IMAD.WIDE R12, R15, 0x4, R2.reuse ;  /* 0x000000040f0cd825 */ /* 0x100fe200078e0202 */
        /* <DEDUP_REMOVED lines=8> */
[C---:B------:R-:W-:Y:S01]  /*87c0*/  VIADD R19, R0.reuse, 0xa8 ;  /* 0x000000a800137836 */ /* 0x040fe20000000000 */
[----:B------:R5:W-:Y:S01]  /*87d0*/  @!P3 ST.E.64 desc[UR42][R16.64], R92 ;  /* 0x0000005c1000b985 */ /* 0x000be2000c101b2a */
[----:B------:R-:W-:Y:S01]  /*87e0*/  VIADD R21, R0, 0xb8 ;  /* 0x000000b800157836 */ /* 0x000fe20000000000 */
[----:B------:R-:W-:Y:S02]  /*87f0*/  @!P1 LEA.HI R24, R24, R24, RZ, 0x1 ;  /* 0x0000001818189211 */ /* 0x000fe400078f08ff */
[----:B------:R-:W-:Y:S02]  /*8800*/  ISETP.GE.AND P3, PT, R19, UR4, PT ;  /* 0x0000000413007c0c */ /* 0x000fe4000bf66270 */
[----:B------:R-:W-:Y:S02]  /*8810*/  ISETP.GE.AND P5, PT, R21, UR4, PT ;  /* 0x0000000415007c0c */ /* 0x000fe4000bfa6270 */
[----:B0-----:R-:W-:Y:S02]  /*8820*/  @!P0 LOP3.LUT R9, R23, 0xfffffffe, RZ, 0xc0, !PT ;  /* 0xfffffffe17098812 */ /* 0x001fe400078ec0ff */
[----:B------:R-:W-:-:S02]  /*8830*/  @!P2 LEA.HI R18, R18, R18, RZ, 0x1 ;  /* 0x000000121212a211 */ /* 0x000fc400078f08ff */
[----:B-1----:R-:W-:Y:S01]  /*8840*/  @!P1 LOP3.LUT R11, R24, 0xfffffffe, RZ, 0xc0, !PT ;  /* 0xfffffffe180b9812 */ /* 0x002fe200078ec0ff */
[--C-:B------:R-:W-:Y:S01]  /*8850*/  @!P0 IMAD.WIDE R8, R9, 0x4, R2.reuse ;  /* 0x0000000409088825 */ /* 0x100fe200078e0202 */
[----:B------:R-:W-:Y:S02]  /*8860*/  @!P4 LEA.HI R20, R20, R20, RZ, 0x1 ;  /* 0x000000141414c211 */ /* 0x000fe400078f08ff */
[----:B--2---:R-:W-:Y:S01]  /*8870*/  @!P2 LOP3.LUT R13, R18, 0xfffffffe, RZ, 0xc0, !PT ;  /* 0xfffffffe120da812 */ /* 0x004fe200078ec0ff */
[--C-:B------:R-:W-:Y:S01]  /*8880*/  @!P1 IMAD.WIDE R10, R11, 0x4, R2.reuse ;  /* 0x000000040b0a9825 */ /* 0x100fe200078e0202 */
[----:B------:R-:W-:Y:S01]  /*8890*/  @!P3 LEA.HI R19, R19, R19, RZ, 0x1 ;  /* 0x000000131313b211 */ /* 0x000fe200078f08ff */
[----:B------:R0:W-:Y:S01]  /*88a0*/  @!P0 ST.E.64 desc[UR42][R8.64], R96 ;  /* 0x0000006008008985 */ /* 0x0001e2000c101b2a */
[----:B------:R-:W-:Y:S01]  /*88b0*/  @!P5 LEA.HI R21, R21, R21, RZ, 0x1 ;  /* 0x000000151515d211 */ /* 0x000fe200078f08ff */
[----:B------:R-:W-:Y:S01]  /*88c0*/  @!P2 IMAD.WIDE R12, R13, 0x4, R2 ;  /* 0x000000040d0ca825 */ /* 0x000fe200078e0202 */
[----:B------:R-:W-:Y:S01]  /*88d0*/  @!P3 LOP3.LUT R19, R19, 0xfffffffe, RZ, 0xc0, !PT ;  /* 0xfffffffe1313b812 */ /* 0x000fe200078ec0ff */
[----:B------:R1:W-:Y:S01]  /*88e0*/  @!P1 ST.E.64 desc[UR42][R10.64], R100 ;  /* 0x000000640a009985 */ /* 0x0003e2000c101b2a */
[----:B------:R-:W-:Y:S01]  /*88f0*/  @!P6 LEA.HI R22, R22, R22, RZ, 0x1 ;  /* 0x000000161616e211 */ /* 0x000fe200078f08ff */
[----:B------:R-:W-:Y:S01]  /*8900*/  VIADD R18, R0, 0xc8 ;  /* 0x000000c800127836 */ /* 0x000fe20000000000 */
[----:B---3--:R-:W-:Y:S01]  /*8910*/  @!P4 LOP3.LUT R15, R20, 0xfffffffe, RZ, 0xc0, !PT ;  /* 0xfffffffe140fc812 */ /* 0x008fe200078ec0ff */
[----:B------:R-:W-:Y:S01]  /*8920*/  @!P2 ST.E.64 desc[UR42][R12.64], R104 ;  /* 0x000000680c00a985 */ /* 0x000fe2000c101b2a */
[----:B------:R-:W-:-:S02]  /*8930*/  @!P5 LOP3.LUT R21, R21, 0xfffffffe, RZ, 0xc0, !PT ;  /* 0xfffffffe1515d812 */ /* 0x000fc400078ec0ff */
[----:B-----5:R-:W-:Y:S02]  /*8940*/  @!P6 LOP3.LUT R17, R22, 0xfffffffe, RZ, 0xc0, !PT ;  /* 0xfffffffe1611e812 */ /* 0x020fe400078ec0ff */
[----:B------:R-:W-:Y:S01]  /*8950*/  IADD3 R20, R0, 0xd8, RZ ;  /* 0x000000d800147810 */ /* 0x000fe20007ffe0ff */
[--C-:B0-----:R-:W-:Y:S01]  /*8960*/  @!P3 IMAD.WIDE R8, R19, 0x4, R2.reuse ;  /* 0x000000041308b825 */ /* 0x101fe200078e0202 */
[----:B------:R-:W-:Y:S02]  /*8970*/  ISETP.GE.AND P0, PT, R18, UR4, PT ;  /* 0x0000000412007c0c */ /* 0x000fe4000bf06270 */
[----:B------:R-:W-:Y:S01]  /*8980*/  ISETP.GE.AND P2, PT, R20, UR4, PT ;  /* 0x0000000414007c0c */ /* 0x000fe2000bf46270 */
[--C-:B-1----:R-:W-:Y:S01]  /*8990*/  @!P4 IMAD.WIDE R10, R15, 0x4, R2.reuse ;  /* 0x000000040f0ac825 */ /* 0x102fe200078e0202 */
[----:B------:R0:W-:Y:S03]  /*89a0*/  @!P3 ST.E.64 desc[UR42][R8.64], R108 ;  /* 0x0000006c0800b985 */ /* 0x0001e6000c101b2a */
[--C-:B------:R-:W-:Y:S01]  /*89b0*/  @!P5 IMAD.WIDE R14, R21, 0x4, R2.reuse ;  /* 0x00000004150ed825 */ /* 0x100fe200078e0202 */
[----:B------:R1:W-:Y:S03]  /*89c0*/  @!P4 ST.E.64 desc[UR42][R10.64], R112 ;  /* 0x000000700a00c985 */ /* 0x0003e6000c101b2a */
[----:B------:R-:W-:Y:S01]  /*89d0*/  VIADD R19, R0, 0xd0 ;  /* 0x000000d000137836 */ /* 0x000fe20000000000 */
[----:B------:R2:W-:Y:S01]  /*89e0*/  @!P5 ST.E.64 desc[UR42][R14.64], R116 ;  /* 0x000000740e00d985 */ /* 0x0005e2000c101b2a */
[----:B------:R-:W-:Y:S01]  /*89f0*/  @!P6 IMAD.WIDE R16, R17, 0x4, R2 ;  /* 0x000000041110e825 */ /* 0x000fe200078e0202 */
[----:B------:R-:W-:-:S02]  /*8a00*/  @!P0 LEA.HI R18, R18, R18, RZ, 0x1 ;  /* 0x0000001212128211 */ /* 0x000fc400078f08ff */
[----:B------:R-:W-:Y:S01]  /*8a10*/  ISETP.GE.AND P1, PT, R19, UR4, PT ;  /* 0x0000000413007c0c */ /* 0x000fe2000bf26270 */
[C---:B------:R-:W-:Y:S01]  /*8a20*/  VIADD R21, R0.reuse, 0xe0 ;  /* 0x000000e000157836 */ /* 0x040fe20000000000 */
[----:B------:R3:W-:Y:S01]  /*8a30*/  @!P6 ST.E.64 desc[UR42][R16.64], R120 ;  /* 0x000000781000e985 */ /* 0x0007e2000c101b2a */
[----:B0-----:R-:W-:Y:S01]  /*8a40*/  VIADD R9, R0, 0xf8 ;  /* 0x000000f800097836 */ /* 0x001fe20000000000 */
[----:B------:R-:W-:Y:S01]  /*8a50*/  @!P2 LEA.HI R20, R20, R20, RZ, 0x1 ;  /* 0x000000141414a211 */ /* 0x000fe200078f08ff */
[C---:B------:R-:W-:Y:S01]  /*8a60*/  VIADD R12, R0.reuse, 0xe8 ;  /* 0x000000e8000c7836 */ /* 0x040fe20000000000 */
[----:B------:R-:W-:Y:S01]  /*8a70*/  ISETP.GE.AND P3, PT, R21, UR4, PT ;  /* 0x0000000415007c0c */ /* 0x000fe2000bf66270 */
[----:B------:R-:W-:Y:S01]  /*8a80*/  VIADD R13, R0, 0xf0 ;  /* 0x000000f0000d7836 */ /* 0x000fe20000000000 */
[----:B------:R-:W-:Y:S02]  /*8a90*/  ISETP.GE.AND P6, PT, R9, UR4, PT ;  /* 0x0000000409007c0c */ /* 0x000fe4000bfc6270 */
[----:B------:R-:W-:-:S02]  /*8aa0*/  ISETP.GE.AND P4, PT, R12, UR4, PT ;  /* 0x000000040c007c0c */ /* 0x000fc4000bf86270 */
[----:B------:R-:W-:Y:S02]  /*8ab0*/  ISETP.GE.AND P5, PT, R13, UR4, PT ;  /* 0x000000040d007c0c */ /* 0x000fe4000bfa6270 */
[----:B------:R-:W-:-:S04]  /*8ac0*/  @!P1 LEA.HI R19, R19, R19, RZ, 0x1 ;  /* 0x0000001313139211 */ /* 0x000fc800078f08ff */
[----:B-1----:R-:W-:Y:S02]  /*8ad0*/  @!P1 LOP3.LUT R11, R19, 0xfffffffe, RZ, 0xc0, !PT ;  /* 0xfffffffe130b9812 */ /* 0x002fe400078ec0ff */
[----:B------:R-:W-:Y:S02]  /*8ae0*/  @!P3 LEA.HI R21, R21, R21, RZ, 0x1 ;  /* 0x000000151515b211 */ /* 0x000fe400078f08ff */
[----:B------:R-:W-:Y:S02]  /*8af0*/  @!P6 LEA.HI R10, R9, R9, RZ, 0x1 ;  /* 0x00000009090ae211 */ /* 0x000fe400078f08ff */
[----:B------:R-:W-:Y:S02]  /*8b00*/  @!P4 LEA.HI R12, R12, R12, RZ, 0x1 ;  /* 0x0000000c0c0cc211 */ /* 0x000fe400078f08ff */
[----:B------:R-:W-:Y:S02]  /*8b10*/  @!P5 LEA.HI R8, R13, R13, RZ, 0x1 ;  /* 0x0000000d0d08d211 */ /* 0x000fe400078f08ff */
[----:B------:R-:W-:-:S02]  /*8b20*/  @!P0 LOP3.LUT R9, R18, 0xfffffffe, RZ, 0xc0, !PT ;  /* 0xfffffffe12098812 */ /* 0x000fc400078ec0ff */
[----:B------:R-:W-:Y:S02]  /*8b30*/  @!P2 LOP3.LUT R13, R20, 0xfffffffe, RZ, 0xc0, !PT ;  /* 0xfffffffe140da812 */ /* 0x000fe400078ec0ff */
[----:B--2---:R-:W-:Y:S02]  /*8b40*/  @!P3 LOP3.LUT R15, R21, 0xfffffffe, RZ, 0xc0, !PT ;  /* 0xfffffffe150fb812 */ /* 0x004fe400078ec0ff */
[----:B---3--:R-:W-:Y:S01]  /*8b50*/  @!P4 LOP3.LUT R17, R12, 0xfffffffe, RZ, 0xc0, !PT ;  /* 0xfffffffe0c11c812 */ /* 0x008fe200078ec0ff */
[--C-:B------:R-:W-:Y:S01]  /*8b60*/  @!P2 IMAD.WIDE R12, R13, 0x4, R2.reuse ;  /* 0x000000040d0ca825 */ /* 0x100fe200078e0202 */
[----:B------:R-:W-:Y:S02]  /*8b70*/  @!P5 LOP3.LUT R19, R8, 0xfffffffe, RZ, 0xc0, !PT ;  /* 0xfffffffe0813d812 */ /* 0x000fe400078ec0ff */
[----:B------:R-:W-:Y:S01]  /*8b80*/  @!P6 LOP3.LUT R21, R10, 0xfffffffe, RZ, 0xc0, !PT ;  /* 0xfffffffe0a15e812 */ /* 0x000fe200078ec0ff */
[----:B------:R-:W-:-:S04]  /*8b90*/  @!P0 IMAD.WIDE R8, R9, 0x4, R2 ;  /* 0x0000000409088825 */ /* 0x000fc800078e0202 */
        /* <DEDUP_REMOVED lines=12> */
.L_x_3038:
[----:B------:R-:W-:Y:S05]  /*8c60*/  BSYNC B0 ;  /* 0x0000000000007941 */ /* 0x000fea0003800000 */
.L_x_3037:
[----:B------:R-:W-:Y:S01]  /*8c70*/  IADD3 R7, R7, 0x8, RZ ;  /* 0x0000000807077810 */ /* 0x000fe20007ffe0ff */
[----:B0-2---:R0:W2:Y:S03]  /*8c80*/  SHFL.IDX PT, R3, R5, 0x1, 0x1c1f ;  /* 0x003c1f0005037f89 */ /* 0x0050a600000e0000 */
[----:B------:R-:W-:Y:S01]  /*8c90*/  ISETP.GE.AND P0, PT, R7, R6, PT ;  /* 0x000000060700720c */ /* 0x000fe20003f06270 */
[----:B-1----:R0:W1:-:S12]  /*8ca0*/  SHFL.IDX PT, R2, R4, 0x1, 0x1c1f ;  /* 0x003c1f0004027f89 */ /* 0x00205800000e0000 */
        /* <DEDUP_REMOVED lines=12> */
[----:B------:R-:W-:Y:S01]  /*8d70*/  ISETP.GE.AND P6, PT, R11, UR4, PT ;  /* 0x000000040b007c0c */ /* 0x000fe2000bfc6270 */
[C---:B------:R-:W-:Y:S01]  /*8d80*/  VIADD R15, R0.reuse, 0x40 ;  /* 0x00000040000f7836 */ /* 0x040fe20000000000 */
[C---:B------:R-:W-:Y:S01]  /*8d90*/  IADD3 R12, R0.reuse, 0x28, RZ ;  /* 0x00000028000c7810 */ /* 0x040fe20007ffe0ff */
[C---:B------:R-:W-:Y:S01]  /*8da0*/  VIADD R16, R0.reuse, 0x48 ;  /* 0x0000004800107836 */ /* 0x040fe20000000000 */
[C---:B------:R-:W-:Y:S01]  /*8db0*/  IADD3 R18, R0.reuse, 0x50, RZ ;  /* 0x0000005000127810 */ /* 0x040fe20007ffe0ff */
[C---:B------:R-:W-:Y:S01]  /*8dc0*/  VIADD R19, R0.reuse, 0x58 ;  /* 0x0000005800137836 */ /* 0x040fe20000000000 */
[C---:B------:R-:W-:Y:S01]  /*8dd0*/  @!P0 LEA.HI R4, R0.reuse, R0, RZ, 0x1 ;  /* 0x0000000000048211 */ /* 0x040fe200078f08ff */
[----:B------:R-:W-:Y:S01]  /*8de0*/  VIADD R20, R0, 0x80 ;  /* 0x0000008000147836 */ /* 0x000fe20000000000 */
[----:B------:R-:W-:-:S02]  /*8df0*/  @!P1 LEA.HI R6, R5, R5, RZ, 0x1 ;  /* 0x0000000505069211 */ /* 0x000fc400078f08ff */
[----:B------:R-:W-:Y:S02]  /*8e00*/  @!P2 LEA.HI R8, R7, R7, RZ, 0x1 ;  /* 0x000000070708a211 */ /* 0x000fe400078f08ff */
[----:B------:R-:W-:Y:S02]  /*8e10*/  @!P0 LOP3.LUT R5, R4, 0xfffffffe, RZ, 0xc0, !PT ;  /* 0xfffffffe04058812 */ /* 0x000fe400078ec0ff */
[----:B------:R-:W-:Y:S02]  /*8e20*/  @!P1 LOP3.LUT R7, R6, 0xfffffffe, RZ, 0xc0, !PT ;  /* 0xfffffffe06079812 */ /* 0x000fe400078ec0ff */
[----:B------:R-:W-:Y:S01]  /*8e30*/  @!P2 LOP3.LUT R9, R8, 0xfffffffe, RZ, 0xc0, !PT ;  /* 0xfffffffe0809a812 */ /* 0x000fe200078ec0ff */
[--C-:B-12---:R-:W-:Y:S01]  /*8e40*/  @!P0 IMAD.WIDE R4, R5, 0x4, R2.reuse ;  /* 0x0000000405048825 */ /* 0x106fe200078e0202 */
[----:B------:R-:W-:Y:S02]  /*8e50*/  ISETP.GE.AND P3, PT, R15, UR4, PT ;  /* 0x000000040f007c0c */ /* 0x000fe4000bf66270 */
[----:B------:R-:W-:Y:S01]  /*8e60*/  ISETP.GE.AND P4, PT, R16, UR4, PT ;  /* 0x0000000410007c0c */ /* 0x000fe2000bf86270 */
[----:B------:R-:W-:Y:S01]  /*8e70*/  @!P1 IMAD.WIDE R6, R7, 0x4, R2 ;  /* 0x0000000407069825 */ /* 0x000fe200078e0202 */
[----:B------:R0:W-:Y:S01]  /*8e80*/  @!P0 ST.E.64 desc[UR42][R4.64], R26 ;  /* 0x0000001a04008985 */ /* 0x0001e2000c101b2a */
[----:B------:R-:W-:-:S02]  /*8e90*/  ISETP.GE.AND P0, PT, R12, UR4, PT ;  /* 0x000000040c007c0c */ /* 0x000fc4000bf06270 */
[----:B------:R-:W-:Y:S01]  /*8ea0*/  @!P2 IMAD.WIDE R8, R9, 0x4, R2 ;  /* 0x000000040908a825 */ /* 0x000fe200078e0202 */
[----:B------:R1:W-:Y:S01]  /*8eb0*/  @!P1 ST.E.64 desc[UR42][R6.64], R30 ;  /* 0x0000001e06009985 */ /* 0x0003e2000c101b2a */
[----:B------:R-:W-:Y:S02]  /*8ec0*/  ISETP.GE.AND P1, PT, R13, UR4, PT ;  /* 0x000000040d007c0c */ /* 0x000fe4000bf26270 */
[----:B------:R-:W-:Y:S01]  /*8ed0*/  @!P5 LEA.HI R10, R10, R10, RZ, 0x1 ;  /* 0x0000000a0a0ad211 */ /* 0x000fe200078f08ff */
[----:B------:R2:W-:Y:S01]  /*8ee0*/  @!P2 ST.E.64 desc[UR42][R8.64], R34 ;  /* 0x000000220800a985 */ /* 0x0005e2000c101b2a */
[----:B------:R-:W-:Y:S02]  /*8ef0*/  ISETP.GE.AND P2, PT, R14, UR4, PT ;  /* 0x000000040e007c0c */ /* 0x000fe4000bf46270 */
[----:B------:R-:W-:Y:S02]  /*8f00*/  @!P6 LEA.HI R11, R11, R11, RZ, 0x1 ;  /* 0x0000000b0b0be211 */ /* 0x000fe400078f08ff */
[----:B------:R-:W-:-:S02]  /*8f10*/  @!P3 LEA.HI R15, R15, R15, RZ, 0x1 ;  /* 0x0000000f0f0fb211 */ /* 0x000fc400078f08ff */
[----:B0-----:R-:W-:Y:S02]  /*8f20*/  @!P5 LOP3.LUT R5, R10, 0xfffffffe, RZ, 0xc0, !PT ;  /* 0xfffffffe0a05d812 */ /* 0x001fe400078ec0ff */
[----:B------:R-:W-:Y:S02]  /*8f30*/  @!P0 LEA.HI R12, R12, R12, RZ, 0x1 ;  /* 0x0000000c0c0c8211 */ /* 0x000fe400078f08ff */
[----:B-1----:R-:W-:Y:S01]  /*8f40*/  @!P6 LOP3.LUT R7, R11, 0xfffffffe, RZ, 0xc0, !PT ;  /* 0xfffffffe0b07e812 */ /* 0x002fe200078ec0ff */
[--C-:B------:R-:W-:Y:S01]  /*8f50*/  @!P5 IMAD.WIDE R4, R5, 0x4, R2.reuse ;  /* 0x000000040504d825 */ /* 0x100fe200078e0202 */
[----:B------:R-:W-:Y:S02]  /*8f60*/  @!P1 LEA.HI R13, R13, R13, RZ, 0x1 ;  /* 0x0000000d0d0d9211 */ /* 0x000fe400078f08ff */
[----:B------:R-:W-:Y:S01]  /*8f70*/  @!P2 LEA.HI R14, R14, R14, RZ, 0x1 ;  /* 0x0000000e0e0ea211 */ /* 0x000fe200078f08ff */
[----:B------:R-:W-:Y:S01]  /*8f80*/  @!P6 IMAD.WIDE R6, R7, 0x4, R2 ;  /* 0x000000040706e825 */ /* 0x000fe200078e0202 */
[----:B------:R-:W-:Y:S01]  /*8f90*/  @!P4 LEA.HI R16, R16, R16, RZ, 0x1 ;  /* 0x000000101010c211 */ /* 0x000fe200078f08ff */
[----:B------:R0:W-:Y:S01]  /*8fa0*/  @!P5 ST.E.64 desc[UR42][R4.64], R38 ;  /* 0x000000260400d985 */ /* 0x0001e2000c101b2a */
[----:B--2---:R-:W-:-:S02]  /*8fb0*/  @!P0 LOP3.LUT R9, R12, 0xfffffffe, RZ, 0xc0, !PT ;  /* 0xfffffffe0c098812 */ /* 0x004fc400078ec0ff */
[----:B------:R-:W-:Y:S01]  /*8fc0*/  @!P1 LOP3.LUT R13, R13, 0xfffffffe, RZ, 0xc0, !PT ;  /* 0xfffffffe0d0d9812 */ /* 0x000fe200078ec0ff */
[----:B------:R1:W-:Y:S01]  /*8fd0*/  @!P6 ST.E.64 desc[UR42][R6.64], R42 ;  /* 0x0000002a0600e985 */ /* 0x0003e2000c101b2a */
[----:B------:R-:W-:Y:S01]  /*8fe0*/  @!P2 LOP3.LUT R11, R14, 0xfffffffe, RZ, 0xc0, !PT ;  /* 0xfffffffe0e0ba812 */ /* 0x000fe200078ec0ff */
[----:B------:R-:W-:Y:S01]  /*8ff0*/  VIADD R14, R0, 0x60 ;  /* 0x00000060000e7836 */ /* 0x000fe20000000000 */
[----:B------:R-:W-:Y:S02]  /*9000*/  @!P3 LOP3.LUT R15, R15, 0xfffffffe, RZ, 0xc0, !PT ;  /* 0xfffffffe0f0fb812 */ /* 0x000fe400078ec0ff */
[----:B------:R-:W-:Y:S01]  /*9010*/  @!P4 LOP3.LUT R17, R16, 0xfffffffe, RZ, 0xc0, !PT ;  /* 0xfffffffe1011c812 */ /* 0x000fe200078ec0ff */
[----:B------:R-:W-:Y:S01]  /*9020*/  VIADD R16, R0, 0x70 ;  /* 0x0000007000107836 */ /* 0x000fe20000000000 */
        /* <DEDUP_REMOVED lines=12> */
[----:B------:R-:W-:Y:S01]  /*90f0*/  @!P4 IMAD.WIDE R12, R17, 0x4, R2 ;  /* 0x00000004110cc825 */ /* 0x000fe200078e0202 */
[----:B------:R3:W-:Y:S01]  /*9100*/  @!P3 ST.E.64 desc[UR42][R10.64], R58 ;  /* 0x0000003a0a00b985 */ /* 0x0007e2000c101b2a */
[C---:B------:R-:W-:Y:S02]  /*9110*/  IADD3 R17, R0.reuse, 0x78, RZ ;  /* 0x0000007800117810 */ /* 0x040fe40007ffe0ff */
[----:B------:R-:W-:Y:S01]  /*9120*/  VIADD R15, R0, 0x68 ;  /* 0x00000068000f7836 */ /* 0x000fe20000000000 */
[----:B------:R5:W-:Y:S01]  /*9130*/  @!P4 ST.E.64 desc[UR42][R12.64], R62 ;  /* 0x0000003e0c00c985 */ /* 0x000be2000c101b2a */
[----:B------:R-:W-:Y:S02]  /*9140*/  ISETP.GE.AND P4, PT, R14, UR4, PT ;  /* 0x000000040e007c0c */ /* 0x000fe4000bf86270 */
[----:B------:R-:W-:Y:S02]  /*9150*/  ISETP.GE.AND P1, PT, R17, UR4, PT ;  /* 0x0000000411007c0c */ /* 0x000fe4000bf26270 */
[----:B------:R-:W-:-:S02]  /*9160*/  ISETP.GE.AND P3, PT, R15, UR4, PT ;  /* 0x000000040f007c0c */ /* 0x000fc4000bf66270 */
[----:B------:R-:W-:Y:S02]  /*9170*/  @!P6 LEA.HI R19, R19, R19, RZ, 0x1 ;  /* 0x000000131313e211 */ /* 0x000fe400078f08ff */
[----:B0-----:R-:W-:Y:S01]  /*9180*/  @!P5 LOP3.LUT R5, R18, 0xfffffffe, RZ, 0xc0, !PT ;  /* 0xfffffffe1205d812 */ /* 0x001fe200078ec0ff */
[C---:B------:R-:W-:Y:S01]  /*9190*/  VIADD R18, R0.reuse, 0x88 ;  /* 0x0000008800127836 */ /* 0x040fe20000000000 */
[----:B-1----:R-:W-:Y:S01]  /*91a0*/  @!P6 LOP3.LUT R7, R19, 0xfffffffe, RZ, 0xc0, !PT ;  /* 0xfffffffe1307e812 */ /* 0x002fe200078ec0ff */
[----:B------:R-:W-:Y:S01]  /*91b0*/  VIADD R19, R0, 0x90 ;  /* 0x0000009000137836 */ /* 0x000fe20000000000 */
        /* <DEDUP_REMOVED lines=10> */
[----:B------:R-:W-:Y:S01]  /*9260*/  @!P3 LOP3.LUT R15, R15, 0xfffffffe, RZ, 0xc0, !PT ;  /* 0xfffffffe0f0fb812 */ /* 0x000fe200078ec0ff */
[----:B------:R-:W-:Y:S01]  /*9270*/  VIADD R14, R0, 0x98 ;  /* 0x00000098000e7836 */ /* 0x000fe20000000000 */
[----:B---3--:R-:W-:Y:S01]  /*9280*/  @!P2 LOP3.LUT R11, R16, 0xfffffffe, RZ, 0xc0, !PT ;  /* 0xfffffffe100ba812 */ /* 0x008fe200078ec0ff */
[----:B------:R-:W-:Y:S01]  /*9290*/  VIADD R16, R0, 0xa8 ;  /* 0x000000a800107836 */ /* 0x000fe20000000000 */
[----:B------:R-:W-:Y:S02]  /*92a0*/  @!P1 LOP3.LUT R17, R17, 0xfffffffe, RZ, 0xc0, !PT ;  /* 0xfffffffe11119812 */ /* 0x000fe400078ec0ff */
[----:B-----5:R-:W-:Y:S01]  /*92b0*/  @!P0 LOP3.LUT R13, R20, 0xfffffffe, RZ, 0xc0, !PT ;  /* 0xfffffffe140d8812 */ /* 0x020fe200078ec0ff */
[----:B------:R-:W-:Y:S01]  /*92c0*/  VIADD R20, R0, 0xb8 ;  /* 0x000000b800147836 */ /* 0x000fe20000000000 */
[----:B------:R-:W-:Y:S01]  /*92d0*/  ISETP.GE.AND P6, PT, R18, UR4, PT ;  /* 0x0000000412007c0c */ /* 0x000fe2000bfc6270 */
[----:B0-----:R-:W-:Y:S01]  /*92e0*/  @!P4 IMAD.WIDE R4, R9, 0x4, R2 ;  /* 0x000000040904c825 */ /* 0x001fe200078e0202 */
[----:B------:R-:W-:-:S03]  /*92f0*/  ISETP.GE.AND P5, PT, R19, UR4, PT ;  /* 0x0000000413007c0c */ /* 0x000fc6000bfa6270 */
[--C-:B-1----:R-:W-:Y:S01]  /*9300*/  @!P3 IMAD.WIDE R6, R15, 0x4, R2.reuse ;  /* 0x000000040f06b825 */ /* 0x102fe200078e0202 */
[----:B------:R0:W-:Y:S01]  /*9310*/  @!P4 ST.E.64 desc[UR42][R4.64], R74 ;  /* 0x0000004a0400c985 */ /* 0x0001e2000c101b2a */
[----:B------:R-:W-:Y:S02]  /*9320*/  IADD3 R15, R0, 0xa0, RZ ;  /* 0x000000a0000f7810 */ /* 0x000fe40007ffe0ff */
[--C-:B------:R-:W-:Y:S01]  /*9330*/  @!P2 IMAD.WIDE R8, R11, 0x4, R2.reuse ;  /* 0x000000040b08a825 */ /* 0x100fe200078e0202 */
[----:B------:R1:W-:Y:S01]  /*9340*/  @!P3 ST.E.64 desc[UR42][R6.64], R78 ;  /* 0x0000004e0600b985 */ /* 0x0003e2000c101b2a */
[----:B------:R-:W-:Y:S02]  /*9350*/  ISETP.GE.AND P4, PT, R15, UR4, PT ;  /* 0x000000040f007c0c */ /* 0x000fe4000bf86270 */
[----:B------:R-:W-:Y:S01]  /*9360*/  @!P1 IMAD.WIDE R10, R17, 0x4, R2 ;  /* 0x00000004110a9825 */ /* 0x000fe200078e0202 */
[----:B------:R2:W-:Y:S01]  /*9370*/  @!P2 ST.E.64 desc[UR42][R8.64], R82 ;  /* 0x000000520800a985 */ /* 0x0005e2000c101b2a */
[----:B------:R-:W-:-:S02]  /*9380*/  ISETP.GE.AND P3, PT, R16, UR4, PT ;  /* 0x0000000410007c0c */ /* 0x000fc4000bf66270 */
        /* <DEDUP_REMOVED lines=9> */
[----:B0-----:R-:W-:Y:S01]  /*9420*/  @!P6 LOP3.LUT R5, R18, 0xfffffffe, RZ, 0xc0, !PT ;  /* 0xfffffffe1205e812 */ /* 0x001fe200078ec0ff */
[----:B------:R-:W-:Y:S01]  /*9430*/  VIADD R18, R0, 0xc0 ;  /* 0x000000c000127836 */ /* 0x000fe20000000000 */
        /* <DEDUP_REMOVED lines=16> */
[----:B-----5:R-:W-:Y:S02]  /*9540*/  @!P1 LOP3.LUT R13, R20, 0xfffffffe, RZ, 0xc0, !PT ;  /* 0xfffffffe140d9812 */ /* 0x020fe400078ec0ff */
[----:B------:R-:W-:Y:S01]  /*9550*/  IADD3 R19, R0, 0xc8, RZ ;  /* 0x000000c800137810 */ /* 0x000fe20007ffe0ff */
[----:B0-----:R-:W-:Y:S01]  /*9560*/  @!P0 IMAD.WIDE R4, R9, 0x4, R2 ;  /* 0x0000000409048825 */ /* 0x001fe200078e0202 */
[----:B------:R-:W-:-:S02]  /*9570*/  ISETP.GE.AND P5, PT, R18, UR4, PT ;  /* 0x0000000412007c0c */ /* 0x000fc4000bfa6270 */
[----:B------:R-:W-:Y:S01]  /*9580*/  ISETP.GE.AND P6, PT, R19, UR4, PT ;  /* 0x0000000413007c0c */ /* 0x000fe2000bfc6270 */
        /* <DEDUP_REMOVED lines=12> */
[C---:B------:R-:W-:Y:S01]  /*9650*/  VIADD R15, R0.reuse, 0xd8 ;  /* 0x000000d8000f7836 */ /* 0x040fe20000000000 */
[----:B------:R5:W-:Y:S01]  /*9660*/  @!P1 ST.E.64 desc[UR42][R12.64], R118 ;  /* 0x000000760c009985 */ /* 0x000be2000c101b2a */
[----:B------:R-:W-:Y:S01]  /*9670*/  VIADD R17, R0, 0xe8 ;  /* 0x000000e800117836 */ /* 0x000fe20000000000 */
[----:B------:R-:W-:Y:S01]  /*9680*/  @!P5 LEA.HI R18, R18, R18, RZ, 0x1 ;  /* 0x000000121212d211 */ /* 0x000fe200078f08ff */
        /* <DEDUP_REMOVED lines=16> */
[----:B------:R-:W-:Y:S02]  /*9790*/  @!P1 LOP3.LUT R15, R15, 0xfffffffe, RZ, 0xc0, !PT ;  /* 0xfffffffe0f0f9812 */ /* 0x000fe400078ec0ff */
[----:B---3--:R-:W-:Y:S02]  /*97a0*/  @!P2 LOP3.LUT R11, R16, 0xfffffffe, RZ, 0xc0, !PT ;  /* 0xfffffffe100ba812 */ /* 0x008fe400078ec0ff */
[----:B------:R-:W-:Y:S02]  /*97b0*/  @!P3 LOP3.LUT R17, R17, 0xfffffffe, RZ, 0xc0, !PT ;  /* 0xfffffffe1111b812 */ /* 0x000fe400078ec0ff */
[----:B-----5:R-:W-:Y:S01]  /*97c0*/  @!P4 LOP3.LUT R13, R20, 0xfffffffe, RZ, 0xc0, !PT ;  /* 0xfffffffe140dc812 */ /* 0x020fe200078ec0ff */
        /* <DEDUP_REMOVED lines=17> */
.L_x_3035:
[----:B------:R-:W2:Y:S02]  /*98e0*/  S2R R0, SR_TID.X ;  /* 0x0000000000007919 */ /* 0x000ea40000002100 */
[----:B--2---:R-:W-:-:S05]  /*98f0*/  VIADD R3, R0, 0xffffff80 ;  /* 0xffffff8000037836 */ /* 0x004fca0000000000 */
[----:B------:R-:W-:-:S13]  /*9900*/  ISETP.GT.AND P0, PT, R3, 0x3f, PT ;  /* 0x0000003f0300780c */ /* 0x000fda0003f04270 */
[----:B------:R-:W-:Y:S05]  /*9910*/  @P0 BRA `(.L_x_3002) ;  /* 0x0000004800540947 */ /* 0x000fea0003800000 */
[----:B------:R-:W2:Y:S01]  /*9920*/  S2R R3, SR_CTAID.X ;  /* 0x0000000000037919 */ /* 0x000ea20000002500 */
[----:B------:R-:W3:Y:S01]  /*9930*/  LDC R8, c[0x0][0xbe8] ;  /* 0x0002fa00ff087b82 */ /* 0x000ee20000000800 */
[----:B------:R-:W-:Y:S01]  /*9940*/  ULDC UR4, c[0x0][0xa88] ;  /* 0x0002a20000047ab9 */ /* 0x000fe20000000800 */
[----:B--2---:R-:W-:Y:S02]  /*9950*/  IMAD R0, R3, 0x40, R0 ;  /* 0x0000004003007824 */ /* 0x004fe400078e0200 */
[----:B---3--:R-:W-:Y:S02]  /*9960*/  IMAD R3, R8, UR4, RZ ;  /* 0x0000000408037c24 */ /* 0x008fe4000f8e02ff */
[----:B------:R-:W-:-:S05]  /*9970*/  VIADD R0, R0, 0xffffff80 ;  /* 0xffffff8000007836 */ /* 0x000fca0000000000 */
[----:B------:R-:W-:-:S13]  /*9980*/  ISETP.GE.AND P0, PT, R0, R3, PT ;  /* 0x000000030000720c */ /* 0x000fda0003f06270 */
[----:B------:R-:W-:Y:S05]  /*9990*/  @P0 BRA `(.L_x_3002) ;  /* 0x0000004800340947 */ /* 0x000fea0003800000 */
[----:B------:R-:W-:Y:S01]  /*99a0*/  ISETP.NE.AND P0, PT, R8, 0x1, PT ;  /* 0x000000010800780c */ /* 0x000fe20003f05270 */
[----:B------:R-:W2:Y:S01]  /*99b0*/  S2UR UR4, SR_CTAID.Z ;  /* 0x00000000000479c3 */ /* 0x000ea20000002700 */
[----:B------:R-:W-:Y:S01]  /*99c0*/  SHF.R.S32.HI R3, RZ, 0x1f, R2 ;  /* 0x0000001fff037819 */ /* 0x000fe20000011402 */
[----:B------:R-:W-:Y:S01]  /*99d0*/  ULDC.64 UR6, c[0x0][0xbd0] ;  /* 0x0002f40000067ab9 */ /* 0x000fe20000000a00 */
[C---:B------:R-:W-:Y:S01]  /*99e0*/  IADD3 R7, -R2.reuse, RZ, RZ ;  /* 0x000000ff02077210 */ /* 0x040fe20007ffe1ff */
[----:B01----:R-:W-:-:S04]  /*99f0*/  IMAD.WIDE.U32 R4, R2, UR6, RZ ;  /* 0x0000000602047c25 */ /* 0x003fc8000f8e00ff */
[----:B------:R-:W0:Y:S01]  /*9a00*/  LDC.64 R12, c[0x0][0xbd8] ;  /* 0x0002f600ff0c7b82 */ /* 0x000e220000000a00 */
[----:B------:R-:W-:-:S04]  /*9a10*/  IMAD R3, R3, UR6, RZ ;  /* 0x0000000603037c24 */ /* 0x000fc8000f8e02ff */
[----:B------:R-:W-:Y:S02]  /*9a20*/  IMAD R3, R2, UR7, R3 ;  /* 0x0000000702037c24 */ /* 0x000fe4000f8e0203 */
[----:B------:R-:W-:Y:S01]  /*9a30*/  IMAD.MOV.U32 R2, RZ, RZ, R4 ;  /* 0x000000ffff027224 */ /* 0x000fe200078e0004 */
[----:B------:R-:W1:Y:S01]  /*9a40*/  @P0 LDC R9, c[0x0][0xbec] ;  /* 0x0002fb00ff090b82 */ /* 0x000e620000000800 */
[----:B------:R-:W-:Y:S02]  /*9a50*/  IMAD.IADD R3, R5, 0x1, R3 ;  /* 0x0000000105037824 */ /* 0x000fe400078e0203 */
[----:B------:R-:W-:-:S05]  /*9a60*/  IMAD.MOV.U32 R5, RZ, RZ, R0 ;  /* 0x000000ffff057224 */ /* 0x000fca00078e0000 */
[----:B------:R-:W3:Y:S01]  /*9a70*/  S2UR UR8, SR_CTAID.Y ;  /* 0x00000000000879c3 */ /* 0x000ee20000002600 */
[----:B--2---:R-:W-:-:S07]  /*9a80*/  USHF.R.S32.HI UR5, URZ, 0x1f, UR4 ;  /* 0x0000001f3f057899 */ /* 0x004fce0008011404 */
[----:B------:R-:W3:Y:S01]  /*9a90*/  LDC R10, c[0x0][0xc50] ;  /* 0x00031400ff0a7b82 */ /* 0x000ee20000000800 */
[C---:B0-----:R-:W-:Y:S02]  /*9aa0*/  IMAD R14, R12.reuse, UR5, RZ ;  /* 0x000000050c0e7c24 */ /* 0x041fe4000f8e02ff */
[----:B------:R-:W-:-:S04]  /*9ab0*/  IMAD.WIDE.U32 R2, R12, UR4, R2 ;  /* 0x000000040c027c25 */ /* 0x000fc8000f8e0002 */
[----:B------:R-:W-:Y:S01]  /*9ac0*/  IMAD R13, R13, UR4, R14 ;  /* 0x000000040d0d7c24 */ /* 0x000fe2000f8e020e */
[----:B------:R-:W0:Y:S01]  /*9ad0*/  @P0 LDC R11, c[0x0][0xbf0] ;  /* 0x0002fc00ff0b0b82 */ /* 0x000e220000000800 */
[----:B-1----:R-:W-:Y:S01]  /*9ae0*/  @P0 IMAD.HI.U32 R6, R0, R9, RZ ;  /* 0x0000000900060227 */ /* 0x002fe200078e00ff */
[----:B------:R-:W-:Y:S02]  /*9af0*/  ULDC.64 UR4, c[0x0][0xbe0] ;  /* 0x0002f80000047ab9 */ /* 0x000fe40000000a00 */
[----:B------:R-:W-:Y:S01]  /*9b00*/  IADD3 R3, R13, R3, RZ ;  /* 0x000000030d037210 */ /* 0x000fe20007ffe0ff */
[----:B---3--:R-:W-:-:S04]  /*9b10*/  IMAD R9, R10, R7, UR8 ;  /* 0x000000080a097e24 */ /* 0x008fc8000f8e0207 */
[----:B------:R-:W-:Y:S01]  /*9b20*/  IMAD.WIDE.U32 R2, R9, UR4, R2 ;  /* 0x0000000409027c25 */ /* 0x000fe2000f8e0002 */
[----:B------:R-:W-:Y:S02]  /*9b30*/  SHF.R.S32.HI R4, RZ, 0x1f, R9 ;  /* 0x0000001fff047819 */ /* 0x000fe40000011409 */
[----:B0-----:R-:W-:-:S03]  /*9b40*/  @P0 SHF.R.U32.HI R5, RZ, R11, R6 ;  /* 0x0000000bff050219 */ /* 0x001fc60000011606 */
[----:B------:R-:W-:Y:S01]  /*9b50*/  IMAD R4, R4, UR4, RZ ;  /* 0x0000000404047c24 */ /* 0x000fe2000f8e02ff */
[----:B------:R-:W-:Y:S01]  /*9b60*/  IADD3 R2, P0, R5, R2, RZ ;  /* 0x0000000205027210 */ /* 0x000fe20007f1e0ff */
[--C-:B------:R-:W-:Y:S02]  /*9b70*/  IMAD.MOV R7, RZ, RZ, -R5.reuse ;  /* 0x000000ffff077224 */ /* 0x100fe400078e0a05 */
[----:B------:R-:W-:Y:S01]  /*9b80*/  IMAD R4, R9, UR5, R4 ;  /* 0x0000000509047c24 */ /* 0x000fe2000f8e0204 */
[----:B------:R-:W-:Y:S01]  /*9b90*/  SHF.R.S32.HI R9, RZ, 0x1f, R5 ;  /* 0x0000001fff097819 */ /* 0x000fe20000011405 */
[----:B------:R-:W-:Y:S01]  /*9ba0*/  IMAD R7, R8, R7, R0 ;  /* 0x0000000708077224 */ /* 0x000fe200078e0200 */
[----:B------:R-:W-:Y:S02]  /*9bb0*/  ULDC.64 UR4, c[0x0][0xbc8] ;  /* 0x0002f20000047ab9 */ /* 0x000fe40000000a00 */
[----:B------:R-:W-:Y:S02]  /*9bc0*/  IADD3.X R3, R9, R3, R4, P0, !PT ;  /* 0x0000000309037210 */ /* 0x000fe400007fe404 */
[----:B------:R-:W-:Y:S01]  /*9bd0*/  SHF.R.S32.HI R0, RZ, 0x1f, R7 ;  /* 0x0000001fff007819 */ /* 0x000fe20000011407 */
[----:B------:R-:W-:-:S04]  /*9be0*/  IMAD.WIDE.U32 R2, R7, UR4, R2 ;  /* 0x0000000407027c25 */ /* 0x000fc8000f8e0002 */
[----:B------:R-:W-:-:S04]  /*9bf0*/  IMAD R0, R0, UR4, RZ ;  /* 0x0000000400007c24 */ /* 0x000fc8000f8e02ff */
        /* <DEDUP_REMOVED lines=8> */
.L_x_3000:
[----:B------:R-:W-:-:S08]  /*9c80*/  NOP ;  /* 0x0000000000007918 */ /* 0x000fd00000000000 */
[----:B-1----:R-:W0:-:S00]  /*9c90*/  USETMAXREG.DEALLOC.CTAPOOL 0x18 ;  /* 0x00000018000079c8 */ /* 0x002e0000080e0500 */
        /* <DEDUP_REMOVED lines=16> */
.L_x_3039:
[----:B------:R-:W-:Y:S01]  /*9da0*/  ULDC UR7, c[0x0][0xc50] ;  /* 0x0003140000077ab9 */ /* 0x000fe20000000800 */
[----:B------:R-:W-:Y:S01]  /*9db0*/  UMOV UR36, UR6 ;  /* 0x0000000600247c82 */ /* 0x000fe20008000000 */
[----:B------:R-:W-:-:S11]  /*9dc0*/  UISETP.NE.AND UP0, UPT, UR7, 0x1, UPT ;  /* 0x000000010700788c */ /* 0x000fd6000bf05270 */
[----:B------:R-:W-:Y:S01]  /*9dd0*/  @UP0 ULDC UR4, c[0x0][0xc54] ;  /* 0x0003150000040ab9 */ /* 0x000fe20000000800 */
[----:B------:R-:W-:Y:S01]  /*9de0*/  @UP0 ULDC UR8, c[0x0][0xc58] ;  /* 0x0003160000080ab9 */ /* 0x000fe20000000800 */
[----:B------:R-:W-:-:S04]  /*9df0*/  UIMAD.WIDE.U32 UR4, UR6, UR4, URZ ;  /* 0x00000004060472a5 */ /* 0x000fc8000f8e003f */
[----:B------:R-:W-:-:S12]  /*9e00*/  @UP0 USHF.R.U32.HI UR36, URZ, UR8, UR5 ;  /* 0x000000083f240299 */ /* 0x000fd80008011605 */
.L_x_3040:
[----:B------:R-:W-:Y:S01]  /*9e10*/  ISETP.GE.AND P0, PT, R17, RZ, PT ;  /* 0x000000ff1100720c */ /* 0x000fe20003f06270 */
[----:B------:R-:W-:Y:S01]  /*9e20*/  UIADD3 UR4, -UR36, URZ, URZ ;  /* 0x0000003f24047290 */ /* 0x000fe2000fffe13f */
[----:B------:R-:W-:Y:S01]  /*9e30*/  IMAD.MOV.U32 R0, RZ, RZ, 0x1 ;  /* 0x00000001ff007424 */ /* 0x000fe200078e00ff */
[----:B------:R-:W-:Y:S01]  /*9e40*/  MOV R9, 0x1 ;  /* 0x0000000100097802 */ /* 0x000fe20000000f00 */
[----:B------:R-:W-:Y:S01]  /*9e50*/  IMAD.MOV.U32 R6, RZ, RZ, RZ ;  /* 0x000000ffff067224 */ /* 0x000fe200078e00ff */
        /* <DEDUP_REMOVED lines=27> */
[----:B0-----:R-:W-:-:S02]  /*a010*/  VIADD R2, R5, 0xffffffe ;  /* 0x0ffffffe05027836 */ /* 0x001fc40000000000 */
[----:B------:R-:W-:-:S04]  /*a020*/  IMAD.MOV R5, RZ, RZ, -R6 ;  /* 0x000000ffff057224 */ /* 0x000fc800078e0a06 */
[----:B------:R0:W1:Y:S02]  /*a030*/  F2I.FTZ.U32.TRUNC.NTZ R3, R2 ;  /* 0x0000000200037305 */ /* 0x000064000021f000 */
[----:B0-----:R-:W-:Y:S02]  /*a040*/  IMAD.MOV.U32 R2, RZ, RZ, RZ ;  /* 0x000000ffff027224 */ /* 0x001fe400078e00ff */
[----:B-1----:R-:W-:-:S04]  /*a050*/  IMAD.MOV R7, RZ, RZ, -R3 ;  /* 0x000000ffff077224 */ /* 0x002fc800078e0a03 */
[----:B------:R-:W-:-:S04]  /*a060*/  IMAD R7, R7, R4, RZ ;  /* 0x0000000407077224 */ /* 0x000fc800078e02ff */
[----:B------:R-:W-:Y:S01]  /*a070*/  IMAD.HI.U32 R3, R3, R7, R2 ;  /* 0x0000000703037227 */ /* 0x000fe200078e0002 */
[----:B------:R-:W-:Y:S01]  /*a080*/  MOV R7, UR5 ;  /* 0x0000000500077c02 */ /* 0x000fe20008000f00 */
[----:B------:R-:W-:-:S03]  /*a090*/  ULOP3.LUT UR5, UR5, UR4, URZ, 0x3c, !UPT ;  /* 0x0000000405057292 */ /* 0x000fc6000f8e3c3f */
[----:B------:R-:W-:-:S03]  /*a0a0*/  IABS R2, R7 ;  /* 0x0000000700027213 */ /* 0x000fc60000000000 */
        /* <DEDUP_REMOVED lines=8> */
[----:B------:R-:W-:-:S05]  /*a130*/  @P0 VIADD R3, R3, 0x1 ;  /* 0x0000000103030836 */ /* 0x000fca0000000000 */
[----:B------:R-:W-:Y:S02]  /*a140*/  @!P2 IADD3 R3, -R3, RZ, RZ ;  /* 0x000000ff0303a210 */ /* 0x000fe40007ffe1ff */
[----:B------:R-:W-:-:S05]  /*a150*/  @!P1 LOP3.LUT R3, RZ, UR4, RZ, 0x33, !PT ;  /* 0x00000004ff039c12 */ /* 0x000fca000f8e33ff */
[----:B------:R0:W-:Y:S02]  /*a160*/  STL [R1+0xc], R3 ;  /* 0x00000c0301007387 */ /* 0x0001e40000100800 */
.L_x_3042:
[----:B0-----:R-:W2:Y:S01]  /*a170*/  LDL R3, [R1+0xc] ;  /* 0x00000c0001037983 */ /* 0x001ea20000100800 */
[----:B------:R-:W-:Y:S02]  /*a180*/  IMAD.MOV.U32 R6, RZ, RZ, RZ ;  /* 0x000000ffff067224 */ /* 0x000fe400078e00ff */
[----:B------:R-:W-:Y:S02]  /*a190*/  IMAD.MOV.U32 R9, RZ, RZ, 0x1 ;  /* 0x00000001ff097424 */ /* 0x000fe400078e00ff */
[----:B--2---:R-:W-:-:S05]  /*a1a0*/  IMAD R2, R3, UR40, RZ ;  /* 0x0000002803027c24 */ /* 0x004fca000f8e02ff */
[----:B------:R-:W-:Y:S01]  /*a1b0*/  VIADDMNMX R18, R2, R3, UR39, PT ;  /* 0x0000002702127e46 */ /* 0x000fe2000b800103 */
[----:B------:R0:W-:Y:S03]  /*a1c0*/  STL [R1+0x8], R2 ;  /* 0x0000080201007387 */ /* 0x0001e60000100800 */
[----:B------:R-:W-:Y:S01]  /*a1d0*/  ISETP.GT.AND P0, PT, R18, R2, PT ;  /* 0x000000021200720c */ /* 0x000fe20003f04270 */
[----:B------:R0:W-:-:S12]  /*a1e0*/  STL [R1+0x10], R18 ;  /* 0x0000101201007387 */ /* 0x0001d80000100800 */
[----:B0-----:R-:W-:Y:S05]  /*a1f0*/  @!P0 BRA `(.L_x_3041) ;  /* 0x0000003c005c8947 */ /* 0x001fea0003800000 */
        /* <DEDUP_REMOVED lines=23> */
.L_x_3043:
        /* <DEDUP_REMOVED lines=20> */
.L_x_3045:
[----:B------:R0:W1:Y:S01]  /*a4b0*/  LDC.64 R2, c[0x4][R16] ;  /* 0x0100000010027b82 */ /* 0x0000620000000a00 */
[----:B------:R-:W-:Y:S01]  /*a4c0*/  ULDC.64 UR6, c[0x4][0x118] ;  /* 0x0100460000067ab9 */ /* 0x000fe20000000a00 */
[----:B------:R-:W-:Y:S01]  /*a4d0*/  ULDC.64 UR8, c[0x4][0x120] ;  /* 0x0100480000087ab9 */ /* 0x000fe20000000a00 */
[----:B------:R-:W-:Y:S01]  /*a4e0*/  ULDC.64 UR4, c[0x4][0x50] ;  /* 0x0100140000047ab9 */ /* 0x000fe20000000a00 */
        /* <DEDUP_REMOVED lines=11> */
.L_x_3044:
[----:B------:R-:W0:Y:S02]  /*a5a0*/  LDC.64 R2, c[0x0][0x9f8] ;  /* 0x00027e00ff027b82 */ /* 0x000e240000000a00 */
[----:B0-----:R-:W-:-:S04]  /*a5b0*/  ISETP.NE.U32.AND P0, PT, R2, RZ, PT ;  /* 0x000000ff0200720c */ /* 0x001fc80003f05070 */
[----:B------:R-:W-:-:S13]  /*a5c0*/  ISETP.NE.AND.EX P0, PT, R3, RZ, PT, P0 ;  /* 0x000000ff0300720c */ /* 0x000fda0003f05300 */
[----:B------:R-:W0:Y:S02]  /*a5d0*/  @P0 LDC.64 R2, c[0x0][0x9f8] ;  /* 0x00027e00ff020b82 */ /* 0x000e240000000a00 */
[----:B0-----:R-:W-:-:S05]  /*a5e0*/  @P0 IMAD.WIDE R2, R17, 0x4, R2 ;  /* 0x0000000411020825 */ /* 0x001fca00078e0202 */
[----:B------:R0:W2:Y:S01]  /*a5f0*/  @P0 LDG.E R17, desc[UR42][R2.64] ;  /* 0x0000002a02110981 */ /* 0x0000a2000c1e1900 */
[----:B------:R-:W-:Y:S01]  /*a600*/  UMOV UR4, 0xffffffff ;  /* 0xffffffff00047882 */ /* 0x000fe20000000000 */
[----:B------:R-:W-:Y:S01]  /*a610*/  IADD3 R0, R18, -0x1, RZ ;  /* 0xffffffff12007810 */ /* 0x000fe20007ffe0ff */
[----:B0-----:R-:W0:Y:S02]  /*a620*/  LDC.64 R2, c[0x0][0x418] ;  /* 0x00010600ff027b82 */ /* 0x001e240000000a00 */
[----:B0-----:R-:W-:-:S04]  /*a630*/  ISETP.NE.U32.AND P0, PT, R2, RZ, PT ;  /* 0x000000ff0200720c */ /* 0x001fc80003f05070 */
[----:B------:R-:W-:-:S04]  /*a640*/  ISETP.NE.AND.EX P1, PT, R3, RZ, PT, P0 ;  /* 0x000000ff0300720c */ /* 0x000fc80003f25300 */
[----:B------:R-:W-:-:S05]  /*a650*/  P2R R4, PR, RZ, 0x2 ;  /* 0x00000002ff047803 */ /* 0x000fca0000000000 */
[----:B------:R0:W-:Y:S01]  /*a660*/  STL [R1], R4 ;  /* 0x0000000401007387 */ /* 0x0001e20000100800 */
[----:B--2---:R-:W-:Y:S02]  /*a670*/  SHF.R.S32.HI R18, RZ, 0x1f, R17 ;  /* 0x0000001fff127819 */ /* 0x004fe40000011411 */
[----:B------:R-:W-:Y:S01]  /*a680*/  SEL R16, R17, RZ, !P1 ;  /* 0x000000ff11107207 */ /* 0x000fe20004800000 */
[----:B0-----:R-:W-:Y:S06]  /*a690*/  BRA.DIV UR4, `(.L_x_3046) ;  /* 0x0000003e049c7947 */ /* 0x001fec000b800000 */
[----:B------:R0:W1:Y:S02]  /*a6a0*/  SHFL.IDX PT, R14, R19, RZ, 0x1f ;  /* 0x00001fff130e7589 */ /* 0x00006400000e0000 */
.L_x_3142:
[----:B------:R2:W-:Y:S01]  /*a6b0*/  STL [R1+0x4], R0 ;  /* 0x0000040001007387 */ /* 0x0005e20000100800 */
[----:B-1----:R-:W-:Y:S02]  /*a6c0*/  ISETP.NE.AND P0, PT, R14, RZ, PT ;  /* 0x000000ff0e00720c */ /* 0x002fe40003f05270 */
[----:B------:R-:W-:-:S04]  /*a6d0*/  PLOP3.LUT P2, PT, PT, PT, PT, 0x8, 0x0 ;  /* 0x000000000000781c */ /* 0x000fc80003f4e170 */
[----:B0-----:R-:W-:-:S07]  /*a6e0*/  P2R R19, PR, RZ, 0x4 ;  /* 0x00000004ff137803 */ /* 0x001fce0000000000 */
[----:B--2---:R-:W-:Y:S05]  /*a6f0*/  @P0 BRA `(.L_x_3047) ;  /* 0x0000000000e00947 */ /* 0x004fea0003800000 */
[----:B------:R-:W-:-:S03]  /*a700*/  UMOV UR4, 0xffffffff ;  /* 0xffffffff00047882 */ /* 0x000fc60000000000 */
[----:B------:R-:W-:Y:S05]  /*a710*/  BRA.DIV UR4, `(.L_x_3048) ;  /* 0x0000003e049c7947 */ /* 0x000fea000b800000 */
[----:B------:R-:W-:-:S13]  /*a720*/  ELECT P6, URZ, PT ;  /* 0x00000000003f782f */ /* 0x000fda00038c0000 */
.L_x_3145:
[----:B------:R-:W-:Y:S05]  /*a730*/  @!P6 BRA `(.L_x_3047) ;  /* 0x0000000000d0e947 */ /* 0x000fea0003800000 */
[----:B------:R-:W-:Y:S01]  /*a740*/  IMAD.MOV.U32 R16, RZ, RZ, R17 ;  /* 0x000000ffff107224 */ /* 0x000fe200078e0011 */
[----:B------:R-:W-:Y:S06]  /*a750*/  @!P1 BRA `(.L_x_3049) ;  /* 0x00000000004c9947 */ /* 0x000fec0003800000 */
[----:B------:R-:W0:Y:S01]  /*a760*/  LDC R6, c[0x0][0x43c] ;  /* 0x00010f00ff067b82 */ /* 0x000e220000000800 */
[----:B------:R-:W-:Y:S01]  /*a770*/  IMAD.MOV.U32 R7, RZ, RZ, R0 ;  /* 0x000000ffff077224 */ /* 0x000fe200078e0000 */
[----:B------:R-:W-:Y:S01]  /*a780*/  ULDC.64 UR4, c[0x0][0x428] ;  /* 0x00010a0000047ab9 */ /* 0x000fe20000000a00 */
[----:B0-----:R-:W-:-:S13]  /*a790*/  ISETP.NE.AND P0, PT, R6, 0x1, PT ;  /* 0x000000010600780c */ /* 0x001fda0003f05270 */
[----:B------:R-:W0:Y:S02]  /*a7a0*/  @P0 LDC.64 R4, c[0x0][0x440] ;  /* 0x00011000ff040b82 */ /* 0x000e240000000a00 */
[----:B0-----:R-:W-:-:S04]  /*a7b0*/  @P0 IMAD.HI.U32 R0, R7, R4, RZ ;  /* 0x0000000407000227 */ /* 0x001fc800078e00ff */
[----:B------:R-:W-:Y:S01]  /*a7c0*/  IMAD.MOV.U32 R4, RZ, RZ, R7 ;  /* 0x000000ffff047224 */ /* 0x000fe200078e0007 */
[----:B------:R-:W-:Y:S01]  /*a7d0*/  @P0 SHF.R.U32.HI R4, RZ, R5, R0 ;  /* 0x00000005ff040219 */ /* 0x000fe20000011600 */
[----:B------:R-:W-:-:S04]  /*a7e0*/  IMAD R0, R18, UR4, RZ ;  /* 0x0000000412007c24 */ /* 0x000fc8000f8e02ff */
[----:B------:R-:W-:-:S04]  /*a7f0*/  IMAD.MOV R5, RZ, RZ, -R4 ;  /* 0x000000ffff057224 */ /* 0x000fc800078e0a04 */
[----:B------:R-:W-:Y:S01]  /*a800*/  IMAD R7, R6, R5, R7 ;  /* 0x0000000506077224 */ /* 0x000fe200078e0207 */
[----:B------:R-:W-:-:S04]  /*a810*/  SHF.R.S32.HI R5, RZ, 0x1f, R4 ;  /* 0x0000001fff057819 */ /* 0x000fc80000011404 */
[----:B------:R0:W-:Y:S01]  /*a820*/  STL [R1+0x4], R7 ;  /* 0x0000040701007387 */ /* 0x0001e20000100800 */
[----:B------:R-:W-:-:S03]  /*a830*/  IMAD.WIDE.U32 R4, R17, UR4, R4 ;  /* 0x0000000411047c25 */ /* 0x000fc6000f8e0004 */
[----:B------:R-:W-:Y:S01]  /*a840*/  LEA R2, P0, R4, R2, 0x2 ;  /* 0x0000000204027211 */ /* 0x000fe200078010ff */
[----:B0-----:R-:W-:-:S05]  /*a850*/  IMAD R7, R17, UR5, R0 ;  /* 0x0000000511077c24 */ /* 0x001fca000f8e0200 */
[----:B------:R-:W-:-:S04]  /*a860*/  IADD3 R0, R5, R7, RZ ;  /* 0x0000000705007210 */ /* 0x000fc80007ffe0ff */
[----:B------:R-:W-:-:S05]  /*a870*/  LEA.HI.X R3, R4, R3, R0, 0x2, P0 ;  /* 0x0000000304037211 */ /* 0x000fca00000f1400 */
[----:B------:R0:W5:Y:S02]  /*a880*/  LDG.E R16, desc[UR42][R2.64] ;  /* 0x0000002a02107981 */ /* 0x000164000c1e1900 */
.L_x_3049:
[----:B------:R-:W-:Y:S01]  /*a890*/  IMAD.MOV.U32 R0, RZ, RZ, 0x1 ;  /* 0x00000001ff007424 */ /* 0x000fe200078e00ff */
[----:B------:R-:W0:Y:S04]  /*a8a0*/  S2R R8, SR_TID.X ;  /* 0x0000000000087919 */ /* 0x000e280000002100 */
[----:B------:R-:W-:-:S04]  /*a8b0*/  SHF.L.U32 R0, R0, 0x1f, RZ ;  /* 0x0000001f00007819 */ /* 0x000fc800000006ff */
[----:B------:R-:W1:Y:S01]  /*a8c0*/  SYNCS.PHASECHK.TRANS64.TRYWAIT P0, [UR38+0x28c40], R0 ;  /* 0x028c4000ff0075a7 */ /* 0x000e620008000166 */
[----:B0-----:R-:W-:-:S04]  /*a8d0*/  LOP3.LUT R2, R8, 0x7f, RZ, 0xc0, !PT ;  /* 0x0000007f08027812 */ /* 0x001fc800078ec0ff */
[----:B------:R-:W-:Y:S01]  /*a8e0*/  ISETP.NE.AND P1, PT, R2, RZ, PT ;  /* 0x000000ff0200720c */ /* 0x000fe20003f25270 */
[----:B-1----:R-:W-:-:S12]  /*a8f0*/  @!P0 BRA `(.L_x_3050) ;  /* 0x0000003c00448947 */ /* 0x002fd80003800000 */
.L_x_3146:
[----:B------:R-:W-:Y:S05]  /*a900*/  @P1 BRA `(.L_x_3051) ;  /* 0x0000000000181947 */ /* 0x000fea0003800000 */
[----:B------:R-:W1:Y:S01]  /*a910*/  S2R R2, SR_TID.X ;  /* 0x0000000000027919 */ /* 0x000e620000002100 */
[----:B0-----:R-:W-:-:S04]  /*a920*/  IMAD.MOV.U32 R0, RZ, RZ, 0x2000 ;  /* 0x00002000ff007424 */ /* 0x001fc800078e00ff */
[----:B------:R2:W-:Y:S01]  /*a930*/  SYNCS.ARRIVE.TRANS64 RZ, [UR38+0x28c30], R0 ;  /* 0x028c3000ffff79a7 */ /* 0x0005e20008000026 */
[----:B-1----:R-:W-:-:S13]  /*a940*/  LOP3.LUT P0, RZ, R2, 0x1f, RZ, 0xc0, !PT ;  /* 0x0000001f02ff7812 */ /* 0x002fda000780c0ff */
[----:B--2---:R-:W-:Y:S05]  /*a950*/  @!P0 BRA `(.L_x_3051) ;  /* 0x0000000000048947 */ /* 0x004fea0003800000 */
[----:B------:R-:W-:Y:S01]  /*a960*/  BPT.TRAP 0x1 ;  /* 0x000000040000795c */ /* 0x000fe20000300000 */
.L_x_3051:
[----:B0-----:R-:W2:Y:S01]  /*a970*/  LDL R0, [R1+0x4] ;  /* 0x0000040001007983 */ /* 0x001ea20000100800 */
[----:B------:R-:W-:Y:S01]  /*a980*/  ULDC.64 UR4, c[0x0][0x198] ;  /* 0x0000660000047ab9 */ /* 0x000fe20000000a00 */
[----:B-----5:R-:W-:Y:S01]  /*a990*/  R2UR UR13, R16 ;  /* 0x00000000100d72ca */ /* 0x020fe200000e0000 */
[----:B------:R-:W-:Y:S01]  /*a9a0*/  UIADD3 UR4, UP0, UR4, 0x370, URZ ;  /* 0x0000037004047890 */ /* 0x000fe2000ff1e03f */
[----:B------:R-:W-:Y:S01]  /*a9b0*/  PLOP3.LUT P0, PT, PT, PT, PT, 0x80, 0x0 ;  /* 0x000000000000781c */ /* 0x000fe20003f0f070 */
[----:B------:R-:W-:Y:S02]  /*a9c0*/  UIADD3 UR8, UR38, 0x22400, URZ ;  /* 0x0002240026087890 */ /* 0x000fe4000fffe03f */
[----:B------:R-:W-:Y:S01]  /*a9d0*/  UIADD3 UR9, UR38, 0x28c30, URZ ;  /* 0x00028c3026097890 */ /* 0x000fe2000fffe03f */
[----:B------:R-:W-:Y:S01]  /*a9e0*/  P2R R19, PR, RZ, 0x1 ;  /* 0x00000001ff137803 */ /* 0x000fe20000000000 */
[----:B------:R-:W-:Y:S01]  /*a9f0*/  UIADD3.X UR5, URZ, UR5, URZ, UP0, !UPT ;  /* 0x000000053f057290 */ /* 0x000fe200087fe43f */
[----:B------:R-:W-:Y:S01]  /*aa00*/  UMOV UR6, 0x0 ;  /* 0x0000000000067882 */ /* 0x000fe20000000000 */
[----:B------:R-:W-:Y:S01]  /*aa10*/  UMOV UR7, 0x14f00000 ;  /* 0x14f0000000077882 */ /* 0x000fe20000000000 */
[----:B------:R-:W-:Y:S01]  /*aa20*/  UMOV UR10, URZ ;  /* 0x0000003f000a7c82 */ /* 0x000fe20008000000 */
[----:B------:R-:W-:Y:S01]  /*aa30*/  UMOV UR12, UR36 ;  /* 0x00000024000c7c82 */ /* 0x000fe20008000000 */
[----:B--2---:R-:W-:-:S13]  /*aa40*/  R2UR UR11, R0 ;  /* 0x00000000000b72ca */ /* 0x004fda00000e0000 */
[----:B------:R-:W-:-:S09]  /*aa50*/  USHF.L.U32 UR11, UR11, 0x6, URZ ;  /* 0x000000060b0b7899 */ /* 0x000fd2000800063f */
[----:B------:R0:W-:Y:S02]  /*aa60*/  UTMALDG.4D [UR8], [UR4], desc[UR6] ;  /* 0x00000608040075b4 */ /* 0x0001e40008019000 */
[----:B0-----:R-:W-:Y:S01]  /*aa70*/  NOP ;  /* 0x0000000000007918 */ /* 0x001fe20000000000 */
.L_x_3047:
        /* <DEDUP_REMOVED lines=22> */
.L_x_3052:
[----:B------:R-:W0:Y:S01]  /*abe0*/  S2R R4, SR_CTAID.Z ;  /* 0x0000000000047919 */ /* 0x000e220000002700 */
[----:B------:R-:W1:Y:S01]  /*abf0*/  LDC R9, c[0x0][0x448] ;  /* 0x00011200ff097b82 */ /* 0x000e620000000800 */
[----:B------:R-:W-:Y:S01]  /*ac00*/  USHF.R.S32.HI UR4, URZ, 0x1f, UR36 ;  /* 0x0000001f3f047899 */ /* 0x000fe20008011424 */
[----:B------:R-:W2:Y:S01]  /*ac10*/  S2R R12, SR_TID.X ;  /* 0x00000000000c7919 */ /* 0x000ea20000002100 */
[----:B------:R-:W-:Y:S02]  /*ac20*/  ULDC.64 UR8, c[0x0][0x2d8] ;  /* 0x0000b60000087ab9 */ /* 0x000fe40000000a00 */
[----:B------:R-:W-:Y:S01]  /*ac30*/  UIMAD UR6, UR4, UR8, URZ ;  /* 0x00000008040672a4 */ /* 0x000fe2000f8e023f */
[----:B------:R-:W3:Y:S02]  /*ac40*/  S2R R10, SR_CTAID.X ;  /* 0x00000000000a7919 */ /* 0x000ee40000002500 */
[----:B------:R-:W4:Y:S01]  /*ac50*/  LDC.64 R2, c[0x0][0x2e0] ;  /* 0x0000b800ff027b82 */ /* 0x000f220000000a00 */
[----:B------:R-:W-:-:S02]  /*ac60*/  UIMAD.WIDE.U32 UR4, UR36, UR8, URZ ;  /* 0x00000008240472a5 */ /* 0x000fc4000f8e003f */
[----:B------:R-:W-:-:S04]  /*ac70*/  UIMAD UR6, UR36, UR9, UR6 ;  /* 0x00000009240672a4 */ /* 0x000fc8000f8e0206 */
[----:B------:R-:W-:Y:S01]  /*ac80*/  UIADD3 UR5, UR5, UR6, URZ ;  /* 0x0000000605057290 */ /* 0x000fe2000fffe03f */
[----:B-1----:R-:W-:Y:S02]  /*ac90*/  ISETP.NE.AND P0, PT, R9, 0x1, PT ;  /* 0x000000010900780c */ /* 0x002fe40003f05270 */
[----:B0-----:R-:W-:Y:S02]  /*aca0*/  SHF.R.S32.HI R5, RZ, 0x1f, R4 ;  /* 0x0000001fff057819 */ /* 0x001fe40000011404 */
[----:B--2---:R-:W-:-:S03]  /*acb0*/  LOP3.LUT R11, R12, 0x7f, RZ, 0xc0, !PT ;  /* 0x0000007f0c0b7812 */ /* 0x004fc600078ec0ff */
[----:B----4-:R-:W-:-:S06]  /*acc0*/  IMAD R0, R5, R2, RZ ;  /* 0x0000000205007224 */ /* 0x010fcc00078e02ff */
[----:B------:R-:W0:Y:S01]  /*acd0*/  @P0 LDC R7, c[0x0][0x44c] ;  /* 0x00011300ff070b82 */ /* 0x000e220000000800 */
[C---:B------:R-:W-:Y:S02]  /*ace0*/  IMAD R5, R4.reuse, R3, R0 ;  /* 0x0000000304057224 */ /* 0x040fe400078e0200 */
[----:B------:R-:W-:Y:S01]  /*acf0*/  IMAD.WIDE.U32 R2, R4, R2, UR4 ;  /* 0x0000000404027e25 */ /* 0x000fe2000f8e0002 */
[----:B------:R-:W-:-:S04]  /*ad00*/  ULDC.64 UR4, c[0x0][0x2d0] ;  /* 0x0000b40000047ab9 */ /* 0x000fc80000000a00 */
[----:B------:R-:W1:Y:S01]  /*ad10*/  @P0 LDC R0, c[0x0][0x450] ;  /* 0x00011400ff000b82 */ /* 0x000e620000000800 */
[----:B------:R-:W-:Y:S01]  /*ad20*/  IMAD.IADD R3, R3, 0x1, R5 ;  /* 0x0000000103037824 */ /* 0x000fe200078e0205 */
[----:B------:R-:W-:Y:S01]  /*ad30*/  SHF.R.U32.HI R5, RZ, 0x3, R11 ;  /* 0x00000003ff057819 */ /* 0x000fe2000001160b */
[----:B------:R-:W-:-:S05]  /*ad40*/  IMAD.SHL.U32 R4, R12, 0x10, RZ ;  /* 0x000000100c047824 */ /* 0x000fca00078e00ff */
[----:B------:R-:W-:-:S05]  /*ad50*/  LOP3.LUT R4, R5, 0x70, R4, 0xf8, !PT ;  /* 0x0000007005047812 */ /* 0x000fca00078ef804 */
[----:B---3--:R-:W-:-:S04]  /*ad60*/  IMAD R6, R10, 0x40, R4 ;  /* 0x000000400a067824 */ /* 0x008fc800078e0204 */
[----:B0-----:R-:W-:Y:S01]  /*ad70*/  @P0 IMAD.HI.U32 R7, R6, R7, RZ ;  /* 0x0000000706070227 */ /* 0x001fe200078e00ff */
[----:B------:R-:W-:-:S04]  /*ad80*/  MOV R4, R6 ;  /* 0x0000000600047202 */ /* 0x000fc80000000f00 */
[----:B-1----:R-:W-:-:S05]  /*ad90*/  @P0 SHF.R.U32.HI R4, RZ, R0, R7 ;  /* 0x00000000ff040219 */ /* 0x002fca0000011607 */
        /* <DEDUP_REMOVED lines=15> */
[----:B------:R-:W-:Y:S01]  /*ae90*/  ULDC UR4, c[0x0][0x2b8] ;  /* 0x0000ae0000047ab9 */ /* 0x000fe20000000800 */
[----:B------:R-:W-:-:S03]  /*aea0*/  SHF.L.U32 R4, R11, 0x3, RZ ;  /* 0x000000030b047819 */ /* 0x000fc600000006ff */
[----:B------:R-:W-:Y:S01]  /*aeb0*/  LEA.HI.X R3, R2, UR5, R3, 0x1, P0 ;  /* 0x0000000502037c11 */ /* 0x000fe200080f0c03 */
[----:B------:R-:W-:-:S05]  /*aec0*/  IMAD.SHL.U32 R2, R12, 0x8, RZ ;  /* 0x000000080c027824 */ /* 0x000fca00078e00ff */
[C---:B------:R-:W-:Y:S02]  /*aed0*/  LOP3.LUT R8, R2.reuse, 0x38, RZ, 0xc0, !PT ;  /* 0x0000003802087812 */ /* 0x040fe400078ec0ff */
[----:B------:R-:W-:Y:S02]  /*aee0*/  LOP3.LUT R2, R2, 0x1f8, RZ, 0xc0, !PT ;  /* 0x000001f802027812 */ /* 0x000fe400078ec0ff */
[----:B------:R-:W-:Y:S01]  /*aef0*/  ISETP.GE.AND P0, PT, R8, UR4, PT ;  /* 0x0000000408007c0c */ /* 0x000fe2000bf06270 */
[----:B------:R-:W-:Y:S01]  /*af00*/  UMOV UR4, 0xffffffff ;  /* 0xffffffff00047882 */ /* 0x000fe20000000000 */
[----:B------:R-:W-:-:S04]  /*af10*/  LOP3.LUT R7, R2, 0x38, R12, 0x78, !PT ;  /* 0x0000003802077812 */ /* 0x000fc800078e780c */
[----:B------:R-:W-:Y:S01]  /*af20*/  LOP3.LUT R4, R7, 0x200, R4, 0xf8, !PT ;  /* 0x0000020007047812 */ /* 0x000fe200078ef804 */
[----:B------:R-:W-:Y:S06]  /*af30*/  BRA.DIV UR4, `(.L_x_3053) ;  /* 0x0000003604cc7947 */ /* 0x000fec000b800000 */
[----:B------:R-:W0:Y:S01]  /*af40*/  SHFL.IDX PT, R7, R0, RZ, 0x181f ;  /* 0x00181fff00077589 */ /* 0x000e2200000e0000 */
[----:B------:R-:W-:Y:S01]  /*af50*/  ULDC UR4, c[0x0][0x288] ;  /* 0x0000a20000047ab9 */ /* 0x000fe20000000800 */
[----:B------:R-:W-:Y:S02]  /*af60*/  IMAD R5, R10, 0x40, R5 ;  /* 0x000000400a057824 */ /* 0x000fe400078e0205 */
[----:B------:R-:W1:Y:S01]  /*af70*/  SHFL.IDX PT, R6, R3, RZ, 0x181f ;  /* 0x00181fff03067589 */ /* 0x000e6200000e0000 */
[----:B------:R-:W-:Y:S02]  /*af80*/  IMAD R2, R9, UR4, RZ ;  /* 0x0000000409027c24 */ /* 0x000fe4000f8e02ff */
[C---:B------:R-:W-:Y:S01]  /*af90*/  VIADD R11, R5.reuse, 0x10 ;  /* 0x00000010050b7836 */ /* 0x040fe20000000000 */
[----:B------:R-:W2:Y:S02]  /*afa0*/  SHFL.IDX PT, R14, R0, 0x1, 0x181f ;  /* 0x00381f00000e7f89 */ /* 0x000ea400000e0000 */
[----:B------:R-:W-:-:S13]  /*afb0*/  ISETP.GE.AND P1, PT, R5, R2, PT ;  /* 0x000000020500720c */ /* 0x000fda0003f26270 */
[----:B------:R-:W-:Y:S02]  /*afc0*/  @!P1 LEA R9, R4, UR38, 0x1 ;  /* 0x0000002604099c11 */ /* 0x000fe4000f8e08ff */
[----:B0-----:R-:W-:-:S05]  /*afd0*/  @!P1 LEA R7, P2, R8, R7, 0x1 ;  /* 0x0000000708079211 */ /* 0x001fca00078408ff */
[----:B-1----:R-:W-:-:S05]  /*afe0*/  @!P1 IMAD.X R6, RZ, RZ, R6, P2 ;  /* 0x000000ffff069224 */ /* 0x002fca00010e0606 */
[----:B------:R-:W-:-:S04]  /*aff0*/  @!P1 LOP3.LUT R7, R7, R6, RZ, 0x3c, !PT ;  /* 0x0000000607079212 */ /* 0x000fc800078e3cff */
[----:B------:R-:W-:-:S04]  /*b000*/  @!P1 LOP3.LUT R6, R7, R6, RZ, 0x3c, !PT ;  /* 0x0000000607069212 */ /* 0x000fc800078e3cff */
[----:B------:R-:W-:-:S05]  /*b010*/  @!P1 LOP3.LUT R7, R7, R6, RZ, 0x3c, !PT ;  /* 0x0000000607079212 */ /* 0x000fca00078e3cff */
[----:B------:R0:W-:Y:S01]  /*b020*/  @!P1 LDGSTS.E.BYPASS.LTC128B.128 [R9+0x20400], desc[UR42][R6.64], !P0 ;  /* 0x2040000006099fae */ /* 0x0001e2000c101d6a */
[----:B------:R-:W-:Y:S02]  /*b030*/  ISETP.GE.AND P1, PT, R11, R2, PT ;  /* 0x000000020b00720c */ /* 0x000fe40003f26270 */
[----:B------:R-:W-:Y:S01]  /*b040*/  IADD3 R11, R5, 0x20, RZ ;  /* 0x00000020050b7810 */ /* 0x000fe20007ffe0ff */
[----:B0-----:R-:W0:Y:S10]  /*b050*/  SHFL.IDX PT, R6, R3, 0x1, 0x181f ;  /* 0x00381f0003067f89 */ /* 0x001e3400000e0000 */
[----:B--2---:R-:W-:-:S02]  /*b060*/  @!P1 LEA R7, P2, R8, R14, 0x1 ;  /* 0x0000000e08079211 */ /* 0x004fc400078408ff */
[----:B------:R-:W-:Y:S01]  /*b070*/  @!P1 LEA R9, R4, UR38, 0x1 ;  /* 0x0000002604099c11 */ /* 0x000fe2000f8e08ff */
[----:B------:R-:W1:Y:S02]  /*b080*/  SHFL.IDX PT, R14, R0, 0x2, 0x181f ;  /* 0x00581f00000e7f89 */ /* 0x000e6400000e0000 */
[----:B0-----:R-:W-:-:S05]  /*b090*/  @!P1 IMAD.X R6, RZ, RZ, R6, P2 ;  /* 0x000000ffff069224 */ /* 0x001fca00010e0606 */
[----:B------:R-:W-:-:S04]  /*b0a0*/  @!P1 LOP3.LUT R7, R7, R6, RZ, 0x3c, !PT ;  /* 0x0000000607079212 */ /* 0x000fc800078e3cff */
[----:B------:R-:W-:-:S04]  /*b0b0*/  @!P1 LOP3.LUT R6, R7, R6, RZ, 0x3c, !PT ;  /* 0x0000000607069212 */ /* 0x000fc800078e3cff */
[----:B------:R-:W-:-:S05]  /*b0c0*/  @!P1 LOP3.LUT R7, R7, R6, RZ, 0x3c, !PT ;  /* 0x0000000607079212 */ /* 0x000fca00078e3cff */
[----:B------:R0:W-:Y:S01]  /*b0d0*/  @!P1 LDGSTS.E.BYPASS.LTC128B.128 [R9+0x20c00], desc[UR42][R6.64], !P0 ;  /* 0x20c0000006099fae */ /* 0x0001e2000c101d6a */
[----:B------:R-:W-:-:S03]  /*b0e0*/  ISETP.GE.AND P1, PT, R11, R2, PT ;  /* 0x000000020b00720c */ /* 0x000fc60003f26270 */
[----:B0-----:R-:W0:Y:S10]  /*b0f0*/  SHFL.IDX PT, R6, R3, 0x2, 0x181f ;  /* 0x00581f0003067f89 */ /* 0x001e3400000e0000 */
[----:B-1----:R-:W-:-:S02]  /*b100*/  @!P1 LEA R7, P2, R8, R14, 0x1 ;  /* 0x0000000e08079211 */ /* 0x002fc400078408ff */
[----:B------:R-:W-:Y:S01]  /*b110*/  @!P1 LEA R9, R4, UR38, 0x1 ;  /* 0x0000002604099c11 */ /* 0x000fe2000f8e08ff */
[----:B------:R-:W1:Y:S04]  /*b120*/  SHFL.IDX PT, R3, R3, 0x3, 0x181f ;  /* 0x00781f0003037f89 */ /* 0x000e6800000e0000 */
[----:B------:R2:W3:Y:S01]  /*b130*/  SHFL.IDX PT, R14, R0, 0x3, 0x181f ;  /* 0x00781f00000e7f89 */ /* 0x0004e200000e0000 */
[----:B0-----:R-:W-:-:S05]  /*b140*/  @!P1 IMAD.X R6, RZ, RZ, R6, P2 ;  /* 0x000000ffff069224 */ /* 0x001fca00010e0606 */
[----:B------:R-:W-:-:S04]  /*b150*/  @!P1 LOP3.LUT R7, R7, R6, RZ, 0x3c, !PT ;  /* 0x0000000607079212 */ /* 0x000fc800078e3cff */
[----:B------:R-:W-:-:S04]  /*b160*/  @!P1 LOP3.LUT R6, R7, R6, RZ, 0x3c, !PT ;  /* 0x0000000607069212 */ /* 0x000fc800078e3cff */
[----:B------:R-:W-:-:S05]  /*b170*/  @!P1 LOP3.LUT R7, R7, R6, RZ, 0x3c, !PT ;  /* 0x0000000607079212 */ /* 0x000fca00078e3cff */
[----:B-1-3--:R2:W-:Y:S02]  /*b180*/  @!P1 LDGSTS.E.BYPASS.LTC128B.128 [R9+0x21400], desc[UR42][R6.64], !P0 ;  /* 0x2140000006099fae */ /* 0x00a5e4000c101d6a */
.L_x_3155:
[----:B------:R-:W-:-:S05]  /*b190*/  VIADD R5, R5, 0x30 ;  /* 0x0000003005057836 */ /* 0x000fca0000000000 */
[----:B------:R-:W-:-:S13]  /*b1a0*/  ISETP.GE.AND P1, PT, R5, R2, PT ;  /* 0x000000020500720c */ /* 0x000fda0003f26270 */
[----:B------:R-:W-:Y:S02]  /*b1b0*/  @!P1 LEA R2, P2, R8, R14, 0x1 ;  /* 0x0000000e08029211 */ /* 0x000fe400078408ff */
[----:B------:R-:W-:Y:S01]  /*b1c0*/  @!P1 LEA R5, R4, UR38, 0x1 ;  /* 0x0000002604059c11 */ /* 0x000fe2000f8e08ff */
[----:B------:R-:W-:Y:S02]  /*b1d0*/  IMAD.MOV.U32 R4, RZ, RZ, 0x1 ;  /* 0x00000001ff047424 */ /* 0x000fe400078e00ff */
[----:B------:R-:W-:-:S03]  /*b1e0*/  @!P1 IMAD.X R3, RZ, RZ, R3, P2 ;  /* 0x000000ffff039224 */ /* 0x000fc600010e0603 */
[----:B------:R-:W-:Y:S02]  /*b1f0*/  SHF.L.U32 R4, R4, 0x1f, RZ ;  /* 0x0000001f04047819 */ /* 0x000fe400000006ff */
[----:B------:R-:W-:Y:S01]  /*b200*/  @!PT LDS RZ, [RZ] ;  /* 0x00000000fffff984 */ /* 0x000fe20000000800 */
[----:B------:R-:W-:Y:S01]  /*b210*/  @!PT LDS RZ, [RZ] ;  /* 0x00000000fffff984 */ /* 0x000fe20000000800 */
[----:B------:R-:W-:Y:S01]  /*b220*/  @!PT LDS RZ, [RZ] ;  /* 0x00000000fffff984 */ /* 0x000fe20000000800 */
[----:B------:R0:W-:Y:S01]  /*b230*/  @!P1 LDGSTS.E.BYPASS.LTC128B.128 [R5+0x21c00], desc[UR42][R2.64], !P0 ;  /* 0x21c0000002059fae */ /* 0x0001e2000c101d6a */
[----:B------:R-:W-:Y:S01]  /*b240*/  NOP ;  /* 0x0000000000007918 */ /* 0x000fe20000000000 */
[----:B------:R-:W-:Y:S02]  /*b250*/  SYNCS.ARRIVE.TRANS64.RED.A0T1 RZ, [UR38+0x28c00], RZ ;  /* 0x028c00ffffff79a7 */ /* 0x000fe40008200426 */
[----:B------:R-:W-:Y:S01]  /*b260*/  ARRIVES.LDGSTSBAR.64.TRANSCNT [UR38+0x28c00] ;  /* 0x028c0000ff0079b0 */ /* 0x000fe20008000aa6 */
[----:B------:R-:W-:Y:S01]  /*b270*/  NOP ;  /* 0x0000000000007918 */ /* 0x000fe20000000000 */
[----:B------:R-:W-:Y:S01]  /*b280*/  SYNCS.ARRIVE.TRANS64.A1T0 RZ, [UR38+0x28c00], RZ ;  /* 0x028c00ffffff79a7 */ /* 0x000fe20008100026 */
[----:B------:R-:W1:Y:S02]  /*b290*/  SYNCS.PHASECHK.TRANS64.TRYWAIT P0, [UR38+0x28c20], R4 ;  /* 0x028c2004ff0075a7 */ /* 0x000e640008000166 */
[----:B01----:R-:W-:Y:S05]  /*b2a0*/  @!P0 BRA `(.L_x_3054) ;  /* 0x0000003800388947 */ /* 0x003fea0003800000 */
.L_x_3156:
[----:B------:R-:W-:Y:S01]  /*b2b0*/  ISETP.NE.AND P0, PT, R19, RZ, PT ;  /* 0x000000ff1300720c */ /* 0x000fe20003f05270 */
[----:B------:R-:W-:Y:S01]  /*b2c0*/  BSSY B0, `(.L_x_3055) ;  /* 0x000007f000007945 */ /* 0x000fe20003800000 */
[----:B--2---:R-:W-:-:S11]  /*b2d0*/  MOV R0, 0x1 ;  /* 0x0000000100007802 */ /* 0x004fd60000000f00 */
[----:B------:R-:W-:Y:S05]  /*b2e0*/  @!P0 BRA `(.L_x_3056) ;  /* 0x0000000400f08947 */ /* 0x000fea0003800000 */
[----:B------:R-:W1:Y:S01]  /*b2f0*/  SYNCS.PHASECHK.TRANS64.TRYWAIT P0, [UR38+0x28c60], R4 ;  /* 0x028c6004ff0075a7 */ /* 0x000e620008000166 */
[----:B------:R-:W2:Y:S02]  /*b300*/  S2R R2, SR_TID.X ;  /* 0x0000000000027919 */ /* 0x000ea40000002100 */
[----:B--2---:R-:W-:-:S04]  /*b310*/  LOP3.LUT R2, R2, 0x7f, RZ, 0xc0, !PT ;  /* 0x0000007f02027812 */ /* 0x004fc800078ec0ff */
[----:B------:R-:W-:Y:S01]  /*b320*/  ISETP.NE.AND P1, PT, R2, RZ, PT ;  /* 0x000000ff0200720c */ /* 0x000fe20003f25270 */
[----:B-1----:R-:W-:-:S12]  /*b330*/  @!P0 BRA `(.L_x_3057) ;  /* 0x00000038002c8947 */ /* 0x002fd80003800000 */
.L_x_3157:
[----:B------:R-:W-:Y:S04]  /*b340*/  BSSY B1, `(.L_x_3058) ;  /* 0x0000008000017945 */ /* 0x000fe80003800000 */
[----:B------:R-:W-:Y:S05]  /*b350*/  @P1 BRA `(.L_x_3059) ;  /* 0x0000000000181947 */ /* 0x000fea0003800000 */
[----:B0-----:R-:W0:Y:S01]  /*b360*/  S2R R3, SR_TID.X ;  /* 0x0000000000037919 */ /* 0x001e220000002100 */
[----:B------:R-:W-:-:S04]  /*b370*/  IMAD.MOV.U32 R2, RZ, RZ, 0x10000 ;  /* 0x00010000ff027424 */ /* 0x000fc800078e00ff */
[----:B------:R1:W-:Y:S01]  /*b380*/  SYNCS.ARRIVE.TRANS64 RZ, [UR38+0x28c50], R2 ;  /* 0x028c5002ffff79a7 */ /* 0x0003e20008000026 */
[----:B0-----:R-:W-:-:S13]  /*b390*/  LOP3.LUT P0, RZ, R3, 0x1f, RZ, 0xc0, !PT ;  /* 0x0000001f03ff7812 */ /* 0x001fda000780c0ff */
[----:B-1----:R-:W-:Y:S05]  /*b3a0*/  @!P0 BRA `(.L_x_3059) ;  /* 0x0000000000048947 */ /* 0x002fea0003800000 */
[----:B------:R-:W-:Y:S01]  /*b3b0*/  BPT.TRAP 0x1 ;  /* 0x000000040000795c */ /* 0x000fe20000300000 */
.L_x_3059:
[----:B------:R-:W-:Y:S05]  /*b3c0*/  BSYNC B1 ;  /* 0x0000000000017941 */ /* 0x000fea0003800000 */
.L_x_3058:
[----:B------:R-:W2:Y:S01]  /*b3d0*/  LDL.LU R2, [R1+0x4] ;  /* 0x0000040001027983 */ /* 0x000ea20000300800 */
[----:B------:R-:W-:Y:S01]  /*b3e0*/  ULDC.64 UR4, c[0x0][0x198] ;  /* 0x0000660000047ab9 */ /* 0x000fe20000000a00 */
[----:B------:R-:W-:Y:S01]  /*b3f0*/  PLOP3.LUT P0, PT, PT, PT, PT, 0x80, 0x0 ;  /* 0x000000000000781c */ /* 0x000fe20003f0f070 */
[----:B------:R-:W-:Y:S02]  /*b400*/  UIADD3 UR4, UP0, UR4, 0x470, URZ ;  /* 0x0000047004047890 */ /* 0x000fe4000ff1e03f */
[----:B------:R-:W-:Y:S02]  /*b410*/  UIADD3 UR8, UR38, 0x400, URZ ;  /* 0x0000040026087890 */ /* 0x000fe4000fffe03f */
[----:B------:R-:W-:Y:S02]  /*b420*/  UIADD3 UR9, UR38, 0x28c50, URZ ;  /* 0x00028c5026097890 */ /* 0x000fe4000fffe03f */
[----:B------:R-:W-:Y:S01]  /*b430*/  UIADD3.X UR5, URZ, UR5, URZ, UP0, !UPT ;  /* 0x000000053f057290 */ /* 0x000fe200087fe43f */
[----:B------:R-:W-:Y:S01]  /*b440*/  UMOV UR6, 0x0 ;  /* 0x0000000000067882 */ /* 0x000fe20000000000 */
[----:B------:R-:W-:Y:S01]  /*b450*/  UMOV UR7, 0x14f00000 ;  /* 0x14f0000000077882 */ /* 0x000fe20000000000 */
[----:B------:R-:W-:Y:S01]  /*b460*/  UMOV UR10, URZ ;  /* 0x0000003f000a7c82 */ /* 0x000fe20008000000 */
[----:B--2---:R-:W-:-:S08]  /*b470*/  IMAD.SHL.U32 R2, R2, 0x40, RZ ;  /* 0x0000004002027824 */ /* 0x004fd000078e00ff */
.L_x_3060:
        /* <DEDUP_REMOVED lines=13> */
.L_x_3061:
        /* <DEDUP_REMOVED lines=13> */
.L_x_3062:
        /* <DEDUP_REMOVED lines=13> */
.L_x_3063:
        /* <DEDUP_REMOVED lines=13> */
.L_x_3064:
        /* <DEDUP_REMOVED lines=13> */
.L_x_3065:
        /* <DEDUP_REMOVED lines=13> */
.L_x_3066:
        /* <DEDUP_REMOVED lines=13> */
.L_x_3067:
        /* <DEDUP_REMOVED lines=8> */
.L_x_3056:
[----:B------:R-:W-:Y:S05]  /*bab0*/  BSYNC B0 ;  /* 0x0000000000007941 */ /* 0x000fea0003800000 */
.L_x_3055:
[----:B0-----:R-:W2:Y:S04]  /*bac0*/  LDL.LU R4, [R1+0x10] ;  /* 0x0000100001047983 */ /* 0x001ea80000300800 */
[----:B------:R-:W3:Y:S01]  /*bad0*/  LDL R3, [R1+0x8] ;  /* 0x0000080001037983 */ /* 0x000ee20000100800 */
[----:B------:R-:W-:Y:S01]  /*bae0*/  IMAD.MOV.U32 R9, RZ, RZ, RZ ;  /* 0x000000ffff097224 */ /* 0x000fe200078e00ff */
[----:B------:R-:W-:Y:S01]  /*baf0*/  MOV R6, 0x1 ;  /* 0x0000000100067802 */ /* 0x000fe20000000f00 */
[----:B--2---:R-:W-:-:S05]  /*bb00*/  VIADD R7, R4, 0xfffffffe ;  /* 0xfffffffe04077836 */ /* 0x004fca0000000000 */
[----:B---3--:R-:W-:-:S13]  /*bb10*/  ISETP.GE.AND P0, PT, R7, R3, PT ;  /* 0x000000030700720c */ /* 0x008fda0003f06270 */
[----:B------:R-:W-:Y:S05]  /*bb20*/  @!P0 BRA `(.L_x_3041) ;  /* 0x0000002400108947 */ /* 0x000fea0003800000 */
[----:B------:R-:W2:Y:S01]  /*bb30*/  LDL.LU R4, [R1+0xc] ;  /* 0x00000c0001047983 */ /* 0x000ea20000300800 */
[----:B------:R-:W-:Y:S01]  /*bb40*/  UIADD3 UR4, UR40, 0x1, URZ ;  /* 0x0000000128047890 */ /* 0x000fe2000fffe03f */
[----:B------:R-:W-:Y:S01]  /*bb50*/  LOP3.LUT R2, RZ, R3, RZ, 0x33, !PT ;  /* 0x00000003ff027212 */ /* 0x000fe200078e33ff */
[----:B------:R-:W-:-:S04]  /*bb60*/  IMAD.MOV.U32 R6, RZ, RZ, 0x1 ;  /* 0x00000001ff067424 */ /* 0x000fc800078e00ff */
[----:B--2---:R-:W-:Y:S02]  /*bb70*/  IMAD R0, R4, UR4, RZ ;  /* 0x0000000404007c24 */ /* 0x004fe4000f8e02ff */
[----:B------:R-:W0:Y:S03]  /*bb80*/  S2R R4, SR_TID.X ;  /* 0x0000000000047919 */ /* 0x000e260000002100 */
[----:B------:R-:W-:-:S05]  /*bb90*/  VIMNMX R0, R0, UR39, PT ;  /* 0x0000002700007c48 */ /* 0x000fca000bfe0100 */
[----:B------:R-:W-:-:S05]  /*bba0*/  IMAD.MOV R3, RZ, RZ, -R0 ;  /* 0x000000ffff037224 */ /* 0x000fca00078e0a00 */
[----:B------:R-:W-:Y:S02]  /*bbb0*/  VIADDMNMX R3, R3, 0x1, R2, !PT ;  /* 0x0000000103037846 */ /* 0x000fe40007800102 */
[----:B------:R-:W-:-:S03]  /*bbc0*/  LOP3.LUT R2, RZ, R0, RZ, 0x33, !PT ;  /* 0x00000000ff027212 */ /* 0x000fc600078e33ff */
[----:B------:R-:W-:Y:S02]  /*bbd0*/  VIADD R5, R3, 0xfffffffe ;  /* 0xfffffffe03057836 */ /* 0x000fe40000000000 */
[----:B------:R-:W-:Y:S01]  /*bbe0*/  IMAD.IADD R3, R0, 0x1, R3 ;  /* 0x0000000100037824 */ /* 0x000fe200078e0203 */
[----:B------:R-:W-:Y:S02]  /*bbf0*/  MOV R0, 0x1 ;  /* 0x0000000100007802 */ /* 0x000fe40000000f00 */
[----:B------:R-:W-:Y:S02]  /*bc00*/  ISETP.NE.AND P0, PT, R5, R2, PT ;  /* 0x000000020500720c */ /* 0x000fe40003f05270 */
[----:B------:R-:W-:Y:S02]  /*bc10*/  LOP3.LUT R12, R3, 0x1, RZ, 0xc0, !PT ;  /* 0x00000001030c7812 */ /* 0x000fe400078ec0ff */
[----:B0-----:R-:W-:-:S09]  /*bc20*/  LOP3.LUT R10, R4, 0x1f, RZ, 0xc0, !PT ;  /* 0x0000001f040a7812 */ /* 0x001fd200078ec0ff */
[----:B------:R-:W-:Y:S05]  /*bc30*/  @!P0 BRA `(.L_x_3068) ;  /* 0x0000001400dc8947 */ /* 0x000fea0003800000 */
[----:B------:R-:W-:Y:S01]  /*bc40*/  BSSY B0, `(.L_x_3068) ;  /* 0x0000176000007945 */ /* 0x000fe20003800000 */
[----:B------:R-:W-:Y:S02]  /*bc50*/  IMAD.IADD R8, R3, 0x1, -R12 ;  /* 0x0000000103087824 */ /* 0x000fe400078e0a0c */
[----:B------:R-:W-:-:S07]  /*bc60*/  IMAD.MOV.U32 R0, RZ, RZ, 0x1 ;  /* 0x00000001ff007424 */ /* 0x000fce00078e00ff */
.L_x_3109:
[----:B------:R-:W-:Y:S01]  /*bc70*/  ISETP.NE.AND P0, PT, R19, RZ, PT ;  /* 0x000000ff1300720c */ /* 0x000fe20003f05270 */
[----:B------:R-:W-:Y:S01]  /*bc80*/  VIADD R8, R8, 0xfffffffe ;  /* 0xfffffffe08087836 */ /* 0x000fe20000000000 */
[----:B------:R-:W-:Y:S04]  /*bc90*/  BSSY B1, `(.L_x_3069) ;  /* 0x00000b6000017945 */ /* 0x000fe80003800000 */
[----:B------:R-:W-:-:S07]  /*bca0*/  ISETP.NE.AND P1, PT, R8, RZ, PT ;  /* 0x000000ff0800720c */ /* 0x000fce0003f25270 */
[----:B------:R-:W-:Y:S06]  /*bcb0*/  @!P0 BRA `(.L_x_3070) ;  /* 0x0000000800cc8947 */ /* 0x000fec0003800000 */
[----:B------:R-:W2:Y:S01]  /*bcc0*/  LDL R2, [R1] ;  /* 0x0000000001027983 */ /* 0x000ea20000100800 */
[----:B------:R-:W-:Y:S01]  /*bcd0*/  IMAD.MOV.U32 R13, RZ, RZ, R7 ;  /* 0x000000ffff0d7224 */ /* 0x000fe200078e0007 */
[----:B--2---:R-:W-:-:S13]  /*bce0*/  ISETP.NE.AND P0, PT, R2, RZ, PT ;  /* 0x000000ff0200720c */ /* 0x004fda0003f05270 */
[----:B------:R-:W-:Y:S05]  /*bcf0*/  @!P0 BRA `(.L_x_3071) ;  /* 0x00000000004c8947 */ /* 0x000fea0003800000 */
[----:B------:R-:W0:Y:S01]  /*bd00*/  LDC R13, c[0x0][0x43c] ;  /* 0x00010f00ff0d7b82 */ /* 0x000e220000000800 */
[----:B------:R-:W-:Y:S01]  /*bd10*/  MOV R11, R7 ;  /* 0x00000007000b7202 */ /* 0x000fe20000000f00 */
[----:B------:R-:W-:Y:S01]  /*bd20*/  ULDC.64 UR4, c[0x0][0x428] ;  /* 0x00010a0000047ab9 */ /* 0x000fe20000000a00 */
[----:B0-----:R-:W-:-:S13]  /*bd30*/  ISETP.NE.AND P0, PT, R13, 0x1, PT ;  /* 0x000000010d00780c */ /* 0x001fda0003f05270 */
[----:B------:R-:W0:Y:S02]  /*bd40*/  @P0 LDC.64 R2, c[0x0][0x440] ;  /* 0x00011000ff020b82 */ /* 0x000e240000000a00 */
[----:B0-----:R-:W-:-:S05]  /*bd50*/  @P0 IMAD.HI.U32 R2, R7, R2, RZ ;  /* 0x0000000207020227 */ /* 0x001fca00078e00ff */
[----:B------:R-:W-:Y:S01]  /*bd60*/  @P0 SHF.R.U32.HI R11, RZ, R3, R2 ;  /* 0x00000003ff0b0219 */ /* 0x000fe20000011602 */
[----:B------:R-:W-:-:S03]  /*bd70*/  IMAD R2, R18, UR4, RZ ;  /* 0x0000000412027c24 */ /* 0x000fc6000f8e02ff */
[--C-:B------:R-:W-:Y:S01]  /*bd80*/  SHF.R.S32.HI R3, RZ, 0x1f, R11.reuse ;  /* 0x0000001fff037819 */ /* 0x100fe2000001140b */
        /* <DEDUP_REMOVED lines=10> */
.L_x_3071:
[----:B------:R-:W1:Y:S01]  /*be30*/  S2R R2, SR_TID.X ;  /* 0x0000000000027919 */ /* 0x000e620000002100 */
[----:B------:R-:W-:Y:S01]  /*be40*/  BSSY B2, `(.L_x_3072) ;  /* 0x0000006000027945 */ /* 0x000fe20003800000 */
[----:B-1----:R-:W-:Y:S02]  /*be50*/  LOP3.LUT R3, R2, 0x7f, RZ, 0xc0, !PT ;  /* 0x0000007f02037812 */ /* 0x002fe400078ec0ff */
[----:B------:R-:W-:Y:S02]  /*be60*/  SHF.L.U32 R2, R0, 0x1f, RZ ;  /* 0x0000001f00027819 */ /* 0x000fe400000006ff */
[----:B------:R-:W-:Y:S02]  /*be70*/  ISETP.NE.AND P2, PT, R3, RZ, PT ;  /* 0x000000ff0300720c */ /* 0x000fe40003f45270 */
[----:B------:R-:W1:Y:S02]  /*be80*/  SYNCS.PHASECHK.TRANS64.TRYWAIT P0, [UR38+0x28c48], R2 ;  /* 0x028c4802ff0075a7 */ /* 0x000e640008000166 */
[----:B-1----:R-:W-:Y:S09]  /*be90*/  @!P0 BRA `(.L_x_3073) ;  /* 0x0000002c006c8947 */ /* 0x002ff20003800000 */
.L_x_3158:
[----:B------:R-:W-:Y:S05]  /*bea0*/  BSYNC B2 ;  /* 0x0000000000027941 */ /* 0x000fea0003800000 */
.L_x_3072:
[----:B------:R-:W-:Y:S04]  /*beb0*/  BSSY B2, `(.L_x_3074) ;  /* 0x0000007000027945 */ /* 0x000fe80003800000 */
[----:B------:R-:W-:Y:S05]  /*bec0*/  @P2 BRA `(.L_x_3075) ;  /* 0x0000000000142947 */ /* 0x000fea0003800000 */
[----:B------:R-:W-:Y:S01]  /*bed0*/  ISETP.NE.AND P0, PT, R10, RZ, PT ;  /* 0x000000ff0a00720c */ /* 0x000fe20003f05270 */
[----:B-1----:R-:W-:-:S04]  /*bee0*/  IMAD.MOV.U32 R3, RZ, RZ, 0x2000 ;  /* 0x00002000ff037424 */ /* 0x002fc800078e00ff */
[----:B------:R2:W-:Y:S08]  /*bef0*/  SYNCS.ARRIVE.TRANS64 RZ, [UR38+0x28c38], R3 ;  /* 0x028c3803ffff79a7 */ /* 0x0005f00008000026 */
[----:B--2---:R-:W-:Y:S05]  /*bf00*/  @!P0 BRA `(.L_x_3075) ;  /* 0x0000000000048947 */ /* 0x004fea0003800000 */
[----:B------:R-:W-:Y:S01]  /*bf10*/  BPT.TRAP 0x1 ;  /* 0x000000040000795c */ /* 0x000fe20000300000 */
.L_x_3075:
[----:B------:R-:W-:Y:S05]  /*bf20*/  BSYNC B2 ;  /* 0x0000000000027941 */ /* 0x000fea0003800000 */
.L_x_3074:
[----:B0-----:R-:W-:Y:S01]  /*bf30*/  MOV R4, RZ ;  /* 0x000000ff00047202 */ /* 0x001fe20000000f00 */
[----:B------:R-:W-:Y:S01]  /*bf40*/  ULDC.64 UR4, c[0x0][0x198] ;  /* 0x0000660000047ab9 */ /* 0x000fe20000000a00 */
[----:B------:R-:W-:Y:S01]  /*bf50*/  PLOP3.LUT P0, PT, PT, PT, PT, 0x80, 0x0 ;  /* 0x000000000000781c */ /* 0x000fe20003f0f070 */
[----:B------:R-:W-:Y:S01]  /*bf60*/  UIADD3 UR4, UP0, UR4, 0x370, URZ ;  /* 0x0000037004047890 */ /* 0x000fe2000ff1e03f */
[----:B------:R-:W-:Y:S01]  /*bf70*/  R2UR UR34, R4 ;  /* 0x00000000042272ca */ /* 0x000fe200000e0000 */
[----:B------:R-:W-:Y:S01]  /*bf80*/  IMAD.SHL.U32 R5, R13, 0x40, RZ ;  /* 0x000000400d057824 */ /* 0x000fe200078e00ff */
[----:B------:R-:W-:Y:S02]  /*bf90*/  UIADD3 UR32, UR38, 0x24400, URZ ;  /* 0x0002440026207890 */ /* 0x000fe4000fffe03f */
[----:B------:R-:W-:Y:S02]  /*bfa0*/  UIADD3 UR33, UR38, 0x28c38, URZ ;  /* 0x00028c3826217890 */ /* 0x000fe4000fffe03f */
[----:B------:R-:W-:Y:S01]  /*bfb0*/  UIADD3.X UR5, URZ, UR5, URZ, UP0, !UPT ;  /* 0x000000053f057290 */ /* 0x000fe200087fe43f */
[----:B------:R-:W-:Y:S01]  /*bfc0*/  UMOV UR6, 0x0 ;  /* 0x0000000000067882 */ /* 0x000fe20000000000 */
[----:B------:R-:W-:-:S10]  /*bfd0*/  UMOV UR7, 0x14f00000 ;  /* 0x14f0000000077882 */ /* 0x000fd40000000000 */
.L_x_3076:
[----:B------:R-:W-:-:S13]  /*bfe0*/  @P0 ELECT P3, URZ, PT ;  /* 0x00000000003f082f */ /* 0x000fda0003860000 */
[----:B-----5:R-:W-:Y:S02]  /*bff0*/  @P3 R2UR UR37, R16 ;  /* 0x00000000102532ca */ /* 0x020fe400000e0000 */
        /* <DEDUP_REMOVED lines=8> */
.L_x_3159:
[----:B------:R-:W-:Y:S05]  /*c080*/  BSYNC B2 ;  /* 0x0000000000027941 */ /* 0x000fea0003800000 */
.L_x_3077:
[----:B------:R-:W-:Y:S01]  /*c090*/  BSSY B2, `(.L_x_3079) ;  /* 0x0000009000027945 */ /* 0x000fe20003800000 */
[----:B01----:R-:W-:Y:S02]  /*c0a0*/  IMAD.MOV.U32 R2, RZ, RZ, 0x0 ;  /* 0x00000000ff027424 */ /* 0x003fe400078e00ff */
[----:B------:R-:W-:Y:S01]  /*c0b0*/  IMAD.MOV.U32 R3, RZ, RZ, 0x14f00000 ;  /* 0x14f00000ff037424 */ /* 0x000fe200078e00ff */
[----:B------:R-:W-:Y:S06]  /*c0c0*/  @P2 BRA `(.L_x_3080) ;  /* 0x0000000000142947 */ /* 0x000fec0003800000 */
[----:B------:R-:W-:Y:S01]  /*c0d0*/  ISETP.NE.AND P0, PT, R10, RZ, PT ;  /* 0x000000ff0a00720c */ /* 0x000fe20003f05270 */
[----:B------:R-:W-:-:S04]  /*c0e0*/  IMAD.MOV.U32 R11, RZ, RZ, 0x10000 ;  /* 0x00010000ff0b7424 */ /* 0x000fc800078e00ff */
[----:B------:R0:W-:Y:S08]  /*c0f0*/  SYNCS.ARRIVE.TRANS64 RZ, [UR38+0x28c58], R11 ;  /* 0x028c580bffff79a7 */ /* 0x0001f00008000026 */
[----:B0-----:R-:W-:Y:S05]  /*c100*/  @!P0 BRA `(.L_x_3080) ;  /* 0x0000000000048947 */ /* 0x001fea0003800000 */
[----:B------:R-:W-:Y:S01]  /*c110*/  BPT.TRAP 0x1 ;  /* 0x000000040000795c */ /* 0x000fe20000300000 */
.L_x_3080:
[----:B------:R-:W-:Y:S05]  /*c120*/  BSYNC B2 ;  /* 0x0000000000027941 */ /* 0x000fea0003800000 */
.L_x_3079:
[----:B------:R-:W-:Y:S01]  /*c130*/  R2UR UR10, R4 ;  /* 0x00000000040a72ca */ /* 0x000fe200000e0000 */
[----:B------:R-:W-:Y:S01]  /*c140*/  ULDC.64 UR4, c[0x0][0x198] ;  /* 0x0000660000047ab9 */ /* 0x000fe20000000a00 */
[----:B------:R-:W-:Y:S01]  /*c150*/  R2UR UR6, R2 ;  /* 0x00000000020672ca */ /* 0x000fe200000e0000 */
[----:B------:R-:W-:Y:S01]  /*c160*/  UIADD3 UR4, UP0, UR4, 0x470, URZ ;  /* 0x0000047004047890 */ /* 0x000fe2000ff1e03f */
[----:B------:R-:W-:Y:S01]  /*c170*/  R2UR UR7, R3 ;  /* 0x00000000030772ca */ /* 0x000fe200000e0000 */
[----:B------:R-:W-:Y:S01]  /*c180*/  UIADD3 UR8, UR38, 0x10400, URZ ;  /* 0x0001040026087890 */ /* 0x000fe2000fffe03f */
[----:B------:R-:W-:Y:S01]  /*c190*/  PLOP3.LUT P0, PT, PT, PT, PT, 0x80, 0x0 ;  /* 0x000000000000781c */ /* 0x000fe20003f0f070 */
[----:B------:R-:W-:Y:S02]  /*c1a0*/  UIADD3 UR9, UR38, 0x28c58, URZ ;  /* 0x00028c5826097890 */ /* 0x000fe4000fffe03f */
[----:B------:R-:W-:-:S12]  /*c1b0*/  UIADD3.X UR5, URZ, UR5, URZ, UP0, !UPT ;  /* 0x000000053f057290 */ /* 0x000fd800087fe43f */
.L_x_3081:
        /* <DEDUP_REMOVED lines=10> */
[----:B------:R-:W-:Y:S01]  /*c260*/  R2UR UR7, R3 ;  /* 0x00000000030772ca */ /* 0x000fe200000e0000 */
[----:B------:R-:W-:Y:S01]  /*c270*/  UMOV UR10, 0x40 ;  /* 0x00000040000a7882 */ /* 0x000fe20000000000 */
[----:B------:R-:W-:-:S13]  /*c280*/  PLOP3.LUT P0, PT, PT, PT, PT, 0x80, 0x0 ;  /* 0x000000000000781c */ /* 0x000fda0003f0f070 */
.L_x_3082:
        /* <DEDUP_REMOVED lines=13> */
.L_x_3083:
        /* <DEDUP_REMOVED lines=13> */
.L_x_3084:
        /* <DEDUP_REMOVED lines=13> */
.L_x_3085:
        /* <DEDUP_REMOVED lines=13> */
.L_x_3086:
        /* <DEDUP_REMOVED lines=13> */
.L_x_3087:
        /* <DEDUP_REMOVED lines=13> */
.L_x_3088:
        /* <DEDUP_REMOVED lines=8> */
.L_x_3070:
[----:B------:R-:W-:Y:S05]  /*c7f0*/  BSYNC B1 ;  /* 0x0000000000017941 */ /* 0x000fea0003800000 */
.L_x_3069:
[----:B------:R-:W-:Y:S01]  /*c800*/  ISETP.NE.AND P3, PT, R19, RZ, PT ;  /* 0x000000ff1300720c */ /* 0x000fe20003f65270 */
[----:B------:R-:W-:Y:S01]  /*c810*/  BSSY B1, `(.L_x_3089) ;  /* 0x00000b6000017945 */ /* 0x000fe20003800000 */
[----:B------:R-:W-:-:S11]  /*c820*/  LOP3.LUT R0, R0, 0x1, RZ, 0x3c, !PT ;  /* 0x0000000100007812 */ /* 0x000fd600078e3cff */
[----:B------:R-:W-:Y:S05]  /*c830*/  @!P3 BRA `(.L_x_3090) ;  /* 0x0000000800ccb947 */ /* 0x000fea0003800000 */
[----:B------:R-:W2:Y:S01]  /*c840*/  LDL R2, [R1] ;  /* 0x0000000001027983 */ /* 0x000ea20000100800 */
[----:B------:R-:W-:Y:S02]  /*c850*/  IADD3 R11, R7, -0x1, RZ ;  /* 0xffffffff070b7810 */ /* 0x000fe40007ffe0ff */
        /* <DEDUP_REMOVED lines=15> */
[----:B------:R-:W-:Y:S02]  /*c950*/  ULDC.64 UR4, c[0x0][0x418] ;  /* 0x0001060000047ab9 */ /* 0x000fe40000000a00 */
[----:B------:R-:W-:Y:S01]  /*c960*/  LEA R4, P0, R2, UR4, 0x2 ;  /* 0x0000000402047c11 */ /* 0x000fe2000f8010ff */
[----:B------:R-:W-:-:S05]  /*c970*/  IMAD.IADD R3, R5, 0x1, R3 ;  /* 0x0000000105037824 */ /* 0x000fca00078e0203 */
[----:B------:R-:W-:-:S05]  /*c980*/  LEA.HI.X R5, R2, UR5, R3, 0x2, P0 ;  /* 0x0000000502057c11 */ /* 0x000fca00080f1403 */
[----:B------:R0:W5:Y:S02]  /*c990*/  LDG.E R16, desc[UR42][R4.64] ;  /* 0x0000002a04107981 */ /* 0x000164000c1e1900 */
.L_x_3091:
[----:B------:R-:W1:Y:S01]  /*c9a0*/  S2R R2, SR_TID.X ;  /* 0x0000000000027919 */ /* 0x000e620000002100 */
[----:B------:R-:W-:Y:S01]  /*c9b0*/  BSSY B2, `(.L_x_3092) ;  /* 0x0000006000027945 */ /* 0x000fe20003800000 */
[----:B-1----:R-:W-:Y:S02]  /*c9c0*/  LOP3.LUT R3, R2, 0x7f, RZ, 0xc0, !PT ;  /* 0x0000007f02037812 */ /* 0x002fe400078ec0ff */
[----:B------:R-:W-:Y:S02]  /*c9d0*/  SHF.L.U32 R2, R0, 0x1f, RZ ;  /* 0x0000001f00027819 */ /* 0x000fe400000006ff */
[----:B------:R-:W-:Y:S02]  /*c9e0*/  ISETP.NE.AND P2, PT, R3, RZ, PT ;  /* 0x000000ff0300720c */ /* 0x000fe40003f45270 */
[----:B------:R-:W1:Y:S02]  /*c9f0*/  SYNCS.PHASECHK.TRANS64.TRYWAIT P0, [UR38+0x28c40], R2 ;  /* 0x028c4002ff0075a7 */ /* 0x000e640008000166 */
[----:B-1----:R-:W-:Y:S09]  /*ca00*/  @!P0 BRA `(.L_x_3093) ;  /* 0x0000002000c08947 */ /* 0x002ff20003800000 */
.L_x_3160:
[----:B------:R-:W-:Y:S05]  /*ca10*/  BSYNC B2 ;  /* 0x0000000000027941 */ /* 0x000fea0003800000 */
.L_x_3092:
[----:B------:R-:W-:Y:S04]  /*ca20*/  BSSY B2, `(.L_x_3094) ;  /* 0x0000007000027945 */ /* 0x000fe80003800000 */
[----:B------:R-:W-:Y:S05]  /*ca30*/  @P2 BRA `(.L_x_3095) ;  /* 0x0000000000142947 */ /* 0x000fea0003800000 */
[----:B------:R-:W-:Y:S01]  /*ca40*/  ISETP.NE.AND P0, PT, R10, RZ, PT ;  /* 0x000000ff0a00720c */ /* 0x000fe20003f05270 */
[----:B-1----:R-:W-:-:S04]  /*ca50*/  IMAD.MOV.U32 R3, RZ, RZ, 0x2000 ;  /* 0x00002000ff037424 */ /* 0x002fc800078e00ff */
[----:B------:R2:W-:Y:S08]  /*ca60*/  SYNCS.ARRIVE.TRANS64 RZ, [UR38+0x28c30], R3 ;  /* 0x028c3003ffff79a7 */ /* 0x0005f00008000026 */
[----:B--2---:R-:W-:Y:S05]  /*ca70*/  @!P0 BRA `(.L_x_3095) ;  /* 0x0000000000048947 */ /* 0x004fea0003800000 */
[----:B------:R-:W-:Y:S01]  /*ca80*/  BPT.TRAP 0x1 ;  /* 0x000000040000795c */ /* 0x000fe20000300000 */
.L_x_3095:
[----:B------:R-:W-:Y:S05]  /*ca90*/  BSYNC B2 ;  /* 0x0000000000027941 */ /* 0x000fea0003800000 */
.L_x_3094:
        /* <DEDUP_REMOVED lines=11> */
.L_x_3096:
        /* <DEDUP_REMOVED lines=11> */
.L_x_3161:
[----:B------:R-:W-:Y:S05]  /*cc00*/  BSYNC B2 ;  /* 0x0000000000027941 */ /* 0x000fea0003800000 */
.L_x_3097:
        /* <DEDUP_REMOVED lines=9> */
.L_x_3100:
[----:B------:R-:W-:Y:S05]  /*cca0*/  BSYNC B2 ;  /* 0x0000000000027941 */ /* 0x000fea0003800000 */
.L_x_3099:
        /* <DEDUP_REMOVED lines=9> */
.L_x_3101:
        /* <DEDUP_REMOVED lines=13> */
.L_x_3102:
        /* <DEDUP_REMOVED lines=13> */
.L_x_3103:
        /* <DEDUP_REMOVED lines=13> */
.L_x_3104:
        /* <DEDUP_REMOVED lines=13> */
.L_x_3105:
        /* <DEDUP_REMOVED lines=13> */
.L_x_3106:
        /* <DEDUP_REMOVED lines=13> */
.L_x_3107:
        /* <DEDUP_REMOVED lines=13> */
.L_x_3108:
        /* <DEDUP_REMOVED lines=8> */
.L_x_3090:
[----:B------:R-:W-:Y:S05]  /*d370*/  BSYNC B1 ;  /* 0x0000000000017941 */ /* 0x000fea0003800000 */
.L_x_3089:
[----:B------:R-:W-:Y:S01]  /*d380*/  IADD3 R7, R7, -0x2, RZ ;  /* 0xfffffffe07077810 */ /* 0x000fe20007ffe0ff */
[----:B------:R-:W-:Y:S06]  /*d390*/  @P1 BRA `(.L_x_3109) ;  /* 0xffffffe800341947 */ /* 0x000fec000383ffff */
[----:B------:R-:W-:Y:S05]  /*d3a0*/  BSYNC B0 ;  /* 0x0000000000007941 */ /* 0x000fea0003800000 */
.L_x_3068:
[----:B------:R-:W-:-:S13]  /*d3b0*/  ISETP.NE.AND P0, PT, R12, RZ, PT ;  /* 0x000000ff0c00720c */ /* 0x000fda0003f05270 */
[----:B------:R-:W-:Y:S05]  /*d3c0*/  @!P0 BRA `(.L_x_3041) ;  /* 0x0000000800e88947 */ /* 0x000fea0003800000 */
[----:B------:R-:W-:Y:S01]  /*d3d0*/  ISETP.NE.AND P1, PT, R19, RZ, PT ;  /* 0x000000ff1300720c */ /* 0x000fe20003f25270 */
[----:B------:R-:W-:-:S12]  /*d3e0*/  BSSY B0, `(.L_x_3110) ;  /* 0x00000b5000007945 */ /* 0x000fd80003800000 */
[----:B------:R-:W-:Y:S05]  /*d3f0*/  @!P1 BRA `(.L_x_3111) ;  /* 0x0000000800cc9947 */ /* 0x000fea0003800000 */
[----:B------:R-:W2:Y:S02]  /*d400*/  LDL.LU R2, [R1] ;  /* 0x0000000001027983 */ /* 0x000ea40000300800 */
        /* <DEDUP_REMOVED lines=21> */
.L_x_3112:
[----:B------:R-:W1:Y:S01]  /*d560*/  S2R R2, SR_TID.X ;  /* 0x0000000000027919 */ /* 0x000e620000002100 */
[----:B------:R-:W-:Y:S01]  /*d570*/  BSSY B1, `(.L_x_3113) ;  /* 0x0000006000017945 */ /* 0x000fe20003800000 */
[----:B-1----:R-:W-:Y:S02]  /*d580*/  LOP3.LUT R3, R2, 0x7f, RZ, 0xc0, !PT ;  /* 0x0000007f02037812 */ /* 0x002fe400078ec0ff */
[----:B------:R-:W-:Y:S02]  /*d590*/  SHF.L.U32 R2, R0, 0x1f, RZ ;  /* 0x0000001f00027819 */ /* 0x000fe400000006ff */
[----:B------:R-:W-:Y:S02]  /*d5a0*/  ISETP.NE.AND P1, PT, R3, RZ, PT ;  /* 0x000000ff0300720c */ /* 0x000fe40003f25270 */
[----:B------:R-:W1:Y:S02]  /*d5b0*/  SYNCS.PHASECHK.TRANS64.TRYWAIT P0, [UR38+0x28c48], R2 ;  /* 0x028c4802ff0075a7 */ /* 0x000e640008000166 */
[----:B-1----:R-:W-:Y:S09]  /*d5c0*/  @!P0 BRA `(.L_x_3114) ;  /* 0x0000001800008947 */ /* 0x002ff20003800000 */
.L_x_3162:
[----:B------:R-:W-:Y:S05]  /*d5d0*/  BSYNC B1 ;  /* 0x0000000000017941 */ /* 0x000fea0003800000 */
.L_x_3113:
[----:B------:R-:W-:Y:S04]  /*d5e0*/  BSSY B1, `(.L_x_3115) ;  /* 0x0000007000017945 */ /* 0x000fe80003800000 */
[----:B------:R-:W-:Y:S05]  /*d5f0*/  @P1 BRA `(.L_x_3116) ;  /* 0x0000000000141947 */ /* 0x000fea0003800000 */
[----:B------:R-:W-:Y:S02]  /*d600*/  ISETP.NE.AND P0, PT, R10, RZ, PT ;  /* 0x000000ff0a00720c */ /* 0x000fe40003f05270 */
[----:B-1----:R-:W-:-:S04]  /*d610*/  MOV R3, 0x2000 ;  /* 0x0000200000037802 */ /* 0x002fc80000000f00 */
[----:B------:R2:W-:Y:S07]  /*d620*/  SYNCS.ARRIVE.TRANS64 RZ, [UR38+0x28c38], R3 ;  /* 0x028c3803ffff79a7 */ /* 0x0005ee0008000026 */
[----:B------:R-:W-:Y:S05]  /*d630*/  @!P0 BRA `(.L_x_3116) ;  /* 0x0000000000048947 */ /* 0x000fea0003800000 */
[----:B------:R-:W-:Y:S01]  /*d640*/  BPT.TRAP 0x1 ;  /* 0x000000040000795c */ /* 0x000fe20000300000 */
.L_x_3116:
[----:B------:R-:W-:Y:S05]  /*d650*/  BSYNC B1 ;  /* 0x0000000000017941 */ /* 0x000fea0003800000 */
.L_x_3115:
[----:B------:R-:W-:Y:S01]  /*d660*/  IMAD.MOV.U32 R4, RZ, RZ, RZ ;  /* 0x000000ffff047224 */ /* 0x000fe200078e00ff */
[----:B------:R-:W-:Y:S01]  /*d670*/  ULDC.64 UR4, c[0x0][0x198] ;  /* 0x0000660000047ab9 */ /* 0x000fe20000000a00 */
[----:B------:R-:W-:Y:S01]  /*d680*/  PLOP3.LUT P0, PT, PT, PT, PT, 0x80, 0x0 ;  /* 0x000000000000781c */ /* 0x000fe20003f0f070 */
[----:B------:R-:W-:Y:S01]  /*d690*/  UIADD3 UR4, UP0, UR4, 0x370, URZ ;  /* 0x0000037004047890 */ /* 0x000fe2000ff1e03f */
[----:B------:R-:W-:Y:S01]  /*d6a0*/  IMAD.SHL.U32 R7, R7, 0x40, RZ ;  /* 0x0000004007077824 */ /* 0x000fe200078e00ff */
[----:B------:R-:W-:Y:S01]  /*d6b0*/  R2UR UR10, R4 ;  /* 0x00000000040a72ca */ /* 0x000fe200000e0000 */
[----:B------:R-:W-:Y:S02]  /*d6c0*/  UIADD3 UR8, UR38, 0x24400, URZ ;  /* 0x0002440026087890 */ /* 0x000fe4000fffe03f */
[----:B------:R-:W-:Y:S02]  /*d6d0*/  UIADD3 UR9, UR38, 0x28c38, URZ ;  /* 0x00028c3826097890 */ /* 0x000fe4000fffe03f */
[----:B------:R-:W-:Y:S01]  /*d6e0*/  UIADD3.X UR5, URZ, UR5, URZ, UP0, !UPT ;  /* 0x000000053f057290 */ /* 0x000fe200087fe43f */
[----:B------:R-:W-:Y:S01]  /*d6f0*/  UMOV UR6, 0x0 ;  /* 0x0000000000067882 */ /* 0x000fe20000000000 */
[----:B------:R-:W-:-:S10]  /*d700*/  UMOV UR7, 0x14f00000 ;  /* 0x14f0000000077882 */ /* 0x000fd40000000000 */
.L_x_3117:
[----:B------:R-:W-:-:S13]  /*d710*/  @P0 ELECT P2, URZ, PT ;  /* 0x00000000003f082f */ /* 0x000fda0003840000 */
[----:B-----5:R-:W-:Y:S01]  /*d720*/  @P2 R2UR UR13, R16 ;  /* 0x00000000100d22ca */ /* 0x020fe200000e0000 */
[----:B------:R-:W-:Y:S01]  /*d730*/  UMOV UR12, UR36 ;  /* 0x00000024000c7c82 */ /* 0x000fe20008000000 */
[----:B------:R-:W-:Y:S02]  /*d740*/  @P2 R2UR UR11, R7 ;  /* 0x00000000070b22ca */ /* 0x000fe400000e0000 */
[----:B------:R-:W-:Y:S02]  /*d750*/  @P2 PLOP3.LUT P0, PT, P2, PT, PT, 0x8, 0x0 ;  /* 0x000000000000281c */ /* 0x000fe4000170e170 */
[----:B------:R-:W-:-:S09]  /*d760*/  PLOP3.LUT P2, PT, PT, PT, PT, 0x8, 0x0 ;  /* 0x000000000000781c */ /* 0x000fd20003f4e170 */
[----:B------:R3:W-:Y:S02]  /*d770*/  UTMALDG.4D [UR8], [UR4], desc[UR6] ;  /* 0x00000608040075b4 */ /* 0x0007e40008019000 */
[----:B---3--:R-:W-:Y:S05]  /*d780*/  @P0 BRA.U.ANY `(.L_x_3117) ;  /* 0xfffffffd00e00947 */ /* 0x008fea000393ffff */
[----:B------:R-:W3:Y:S01]  /*d790*/  SYNCS.PHASECHK.TRANS64.TRYWAIT P0, [UR38+0x28c68], R2 ;  /* 0x028c6802ff0075a7 */ /* 0x000ee20008000166 */
[----:B------:R-:W-:Y:S04]  /*d7a0*/  BSSY B1, `(.L_x_3118) ;  /* 0x0000002000017945 */ /* 0x000fe80003800000 */
[----:B---3--:R-:W-:Y:S05]  /*d7b0*/  @!P0 BRA `(.L_x_3119) ;  /* 0x00000014009c8947 */ /* 0x008fea0003800000 */
.L_x_3163:
[----:B------:R-:W-:Y:S05]  /*d7c0*/  BSYNC B1 ;  /* 0x0000000000017941 */ /* 0x000fea0003800000 */
.L_x_3118:
[----:B------:R-:W-:Y:S01]  /*d7d0*/  BSSY B1, `(.L_x_3120) ;  /* 0x0000009000017945 */ /* 0x000fe20003800000 */
[----:B-1----:R-:W-:Y:S02]  /*d7e0*/  IMAD.MOV.U32 R2, RZ, RZ, 0x0 ;  /* 0x00000000ff027424 */ /* 0x002fe400078e00ff */
[----:B--2---:R-:W-:Y:S01]  /*d7f0*/  IMAD.MOV.U32 R3, RZ, RZ, 0x14f00000 ;  /* 0x14f00000ff037424 */ /* 0x004fe200078e00ff */
[----:B------:R-:W-:Y:S06]  /*d800*/  @P1 BRA `(.L_x_3121) ;  /* 0x0000000000141947 */ /* 0x000fec0003800000 */
[----:B------:R-:W-:Y:S02]  /*d810*/  ISETP.NE.AND P0, PT, R10, RZ, PT ;  /* 0x000000ff0a00720c */ /* 0x000fe40003f05270 */
[----:B------:R-:W-:-:S04]  /*d820*/  MOV R5, 0x10000 ;  /* 0x0001000000057802 */ /* 0x000fc80000000f00 */
[----:B------:R1:W-:Y:S07]  /*d830*/  SYNCS.ARRIVE.TRANS64 RZ, [UR38+0x28c58], R5 ;  /* 0x028c5805ffff79a7 */ /* 0x0003ee0008000026 */
[----:B------:R-:W-:Y:S05]  /*d840*/  @!P0 BRA `(.L_x_3121) ;  /* 0x0000000000048947 */ /* 0x000fea0003800000 */
[----:B------:R-:W-:Y:S01]  /*d850*/  BPT.TRAP 0x1 ;  /* 0x000000040000795c */ /* 0x000fe20000300000 */
.L_x_3121:
[----:B------:R-:W-:Y:S05]  /*d860*/  BSYNC B1 ;  /* 0x0000000000017941 */ /* 0x000fea0003800000 */
.L_x_3120:
        /* <DEDUP_REMOVED lines=9> */
.L_x_3122:
        /* <DEDUP_REMOVED lines=8> */
[----:B------:R-:W-:Y:S01]  /*d980*/  R2UR UR6, R2 ;  /* 0x00000000020672ca */ /* 0x000fe200000e0000 */
[----:B------:R-:W-:Y:S01]  /*d990*/  UIADD3 UR8, UR38, 0x12400, URZ ;  /* 0x0001240026087890 */ /* 0x000fe2000fffe03f */
[----:B------:R-:W-:Y:S01]  /*d9a0*/  R2UR UR7, R3 ;  /* 0x00000000030772ca */ /* 0x000fe200000e0000 */
[----:B------:R-:W-:Y:S01]  /*d9b0*/  UMOV UR10, 0x40 ;  /* 0x00000040000a7882 */ /* 0x000fe20000000000 */
[----:B------:R-:W-:-:S13]  /*d9c0*/  PLOP3.LUT P0, PT, PT, PT, PT, 0x80, 0x0 ;  /* 0x000000000000781c */ /* 0x000fda0003f0f070 */
.L_x_3123:
        /* <DEDUP_REMOVED lines=13> */
.L_x_3124:
        /* <DEDUP_REMOVED lines=13> */
.L_x_3125:
        /* <DEDUP_REMOVED lines=13> */
.L_x_3126:
        /* <DEDUP_REMOVED lines=13> */
.L_x_3127:
        /* <DEDUP_REMOVED lines=13> */
.L_x_3128:
        /* <DEDUP_REMOVED lines=13> */
.L_x_3129:
        /* <DEDUP_REMOVED lines=8> */
.L_x_3111:
[----:B------:R-:W-:Y:S05]  /*df30*/  BSYNC B0 ;  /* 0x0000000000007941 */ /* 0x000fea0003800000 */
.L_x_3110:
[----:B------:R-:W-:Y:S01]  /*df40*/  LOP3.LUT R0, R0, 0x1, RZ, 0x3c, !PT ;  /* 0x0000000100007812 */ /* 0x000fe200078e3cff */
[----:B------:R-:W-:Y:S02]  /*df50*/  IMAD.MOV.U32 R6, RZ, RZ, RZ ;  /* 0x000000ffff067224 */ /* 0x000fe400078e00ff */
[----:B------:R-:W-:-:S07]  /*df60*/  IMAD.MOV.U32 R9, RZ, RZ, RZ ;  /* 0x000000ffff097224 */ /* 0x000fce00078e00ff */
.L_x_3041:
[----:B------:R-:W2:Y:S01]  /*df70*/  S2R R3, SR_CgaCtaId ;  /* 0x0000000000037919 */ /* 0x000ea20000008800 */
[----:B------:R-:W-:Y:S02]  /*df80*/  MOV R2, 0x400 ;  /* 0x0000040000027802 */ /* 0x000fe40000000f00 */
[----:B------:R-:W-:Y:S02]  /*df90*/  SHF.L.U32 R9, R9, 0x1f, RZ ;  /* 0x0000001f09097819 */ /* 0x000fe400000006ff */
[----:B--2---:R-:W-:-:S04]  /*dfa0*/  LEA R2, R3, R2, 0x18 ;  /* 0x0000000203027211 */ /* 0x004fc800078ec0ff */
[----:B------:R-:W2:Y:S02]  /*dfb0*/  SYNCS.PHASECHK.TRANS64.TRYWAIT P0, [R2+URZ+0x28c20], R9 ;  /* 0x028c2009020075a7 */ /* 0x000ea4000800017f */
[----:B--2---:R-:W-:Y:S05]  /*dfc0*/  @!P0 BRA `(.L_x_3130) ;  /* 0x0000000c00b08947 */ /* 0x004fea0003800000 */
.L_x_3164:
[----:B------:R-:W-:-:S03]  /*dfd0*/  UMOV UR4, 0xffffffff ;  /* 0xffffffff00047882 */ /* 0x000fc60000000000 */
[----:B------:R-:W-:Y:S05]  /*dfe0*/  BRA.DIV UR4, `(.L_x_3131) ;  /* 0x0000000e04bc7947 */ /* 0x000fea000b800000 */
[----:B------:R-:W3:Y:S02]  /*dff0*/  S2R R3, SR_TID.X ;  /* 0x0000000000037919 */ /* 0x000ee40000002100 */
[----:B---3--:R-:W-:-:S04]  /*e000*/  SHF.R.U32.HI R3, RZ, 0x5, R3 ;  /* 0x00000005ff037819 */ /* 0x008fc80000011603 */
[----:B------:R-:W-:-:S05]  /*e010*/  LOP3.LUT R3, R3, 0x3, RZ, 0xc0, !PT ;  /* 0x0000000303037812 */ /* 0x000fca00078ec0ff */
[----:B------:R3:W4:Y:S02]  /*e020*/  SHFL.IDX PT, R14, R3, RZ, 0x1f ;  /* 0x00001fff030e7589 */ /* 0x00072400000e0000 */
.L_x_3167:
[----:B----4-:R-:W-:-:S13]  /*e030*/  ISETP.NE.AND P0, PT, R14, RZ, PT ;  /* 0x000000ff0e00720c */ /* 0x010fda0003f05270 */
[----:B------:R-:W-:Y:S05]  /*e040*/  @P0 BRA `(.L_x_3002) ;  /* 0x0000000000880947 */ /* 0x000fea0003800000 */
[----:B------:R-:W-:-:S03]  /*e050*/  UMOV UR4, 0xffffffff ;  /* 0xffffffff00047882 */ /* 0x000fc60000000000 */
[----:B------:R-:W-:Y:S05]  /*e060*/  BRA.DIV UR4, `(.L_x_3132) ;  /* 0x0000000e04d07947 */ /* 0x000fea000b800000 */
[----:B------:R-:W-:-:S13]  /*e070*/  ELECT P6, URZ, PT ;  /* 0x00000000003f782f */ /* 0x000fda00038c0000 */
.L_x_3170:
[----:B------:R-:W-:Y:S05]  /*e080*/  @!P6 BRA `(.L_x_3002) ;  /* 0x000000000078e947 */ /* 0x000fea0003800000 */
[----:B---3--:R-:W3:Y:S02]  /*e090*/  LDL.LU R3, [R1+0x14] ;  /* 0x0000140001037983 */ /* 0x008ee40000300800 */
[----:B---3--:R-:W-:-:S04]  /*e0a0*/  LOP3.LUT R3, R3, 0x2, RZ, 0xfc, !PT ;  /* 0x0000000203037812 */ /* 0x008fc800078efcff */
[----:B------:R-:W-:-:S13]  /*e0b0*/  ISETP.NE.AND P2, PT, R3, 0x3, PT ;  /* 0x000000030300780c */ /* 0x000fda0003f45270 */
[----:B------:R-:W-:Y:S05]  /*e0c0*/  @!P2 BRA `(.L_x_3133) ;  /* 0x000000000004a947 */ /* 0x000fea0003800000 */
[----:B------:R-:W-:Y:S01]  /*e0d0*/  BPT.TRAP 0x1 ;  /* 0x000000040000795c */ /* 0x000fe20000300000 */
.L_x_3133:
[----:B------:R-:W-:Y:S01]  /*e0e0*/  VIADD R8, R2, 0x28c40 ;  /* 0x00028c4002087836 */ /* 0x000fe20000000000 */
[----:B------:R-:W-:Y:S02]  /*e0f0*/  SHF.L.U32 R4, R0, 0x1f, RZ ;  /* 0x0000001f00047819 */ /* 0x000fe400000006ff */
[C---:B------:R-:W-:Y:S01]  /*e100*/  IADD3 R3, R6.reuse, 0x1, RZ ;  /* 0x0000000106037810 */ /* 0x040fe20007ffe0ff */
[----:B------:R-:W-:-:S03]  /*e110*/  IMAD R7, R6, 0x8, R8 ;  /* 0x0000000806077824 */ /* 0x000fc600078e0208 */
[C---:B------:R-:W-:Y:S01]  /*e120*/  ISETP.NE.AND P1, PT, R3.reuse, 0x2, PT ;  /* 0x000000020300780c */ /* 0x040fe20003f25270 */
[----:B------:R-:W3:Y:S03]  /*e130*/  SYNCS.PHASECHK.TRANS64.TRYWAIT P0, [R7+URZ], R4 ;  /* 0x00000004070075a7 */ /* 0x000ee6000800017f */
[----:B-1----:R-:W-:Y:S02]  /*e140*/  SEL R5, RZ, 0x1, P1 ;  /* 0x00000001ff057807 */ /* 0x002fe40000800000 */
[----:B------:R-:W-:Y:S02]  /*e150*/  SEL R3, R3, RZ, P1 ;  /* 0x000000ff03037207 */ /* 0x000fe40000800000 */
[----:B------:R-:W-:-:S03]  /*e160*/  LOP3.LUT R0, R0, R5, RZ, 0x3c, !PT ;  /* 0x0000000500007212 */ /* 0x000fc600078e3cff */
[----:B------:R-:W-:Y:S01]  /*e170*/  IMAD R5, R3, 0x8, R8 ;  /* 0x0000000803057824 */ /* 0x000fe200078e0208 */
[----:B------:R-:W-:Y:S01]  /*e180*/  SHF.L.U32 R0, R0, 0x1f, RZ ;  /* 0x0000001f00007819 */ /* 0x000fe200000006ff */
[----:B---3--:R-:W-:Y:S06]  /*e190*/  @!P0 BRA `(.L_x_3134) ;  /* 0x0000000c00a48947 */ /* 0x008fec0003800000 */
.L_x_3171:
[----:B------:R-:W3:Y:S02]  /*e1a0*/  SYNCS.PHASECHK.TRANS64.TRYWAIT P0, [R5+URZ], R0 ;  /* 0x00000000050075a7 */ /* 0x000ee4000800017f */
[----:B---3--:R-:W-:Y:S05]  /*e1b0*/  @!P0 BRA `(.L_x_3135) ;  /* 0x0000000c00b08947 */ /* 0x008fea0003800000 */
.L_x_3172:
[----:B------:R-:W-:Y:S05]  /*e1c0*/  @!P2 BRA `(.L_x_3136) ;  /* 0x000000000004a947 */ /* 0x000fea0003800000 */
[----:B------:R-:W-:Y:S01]  /*e1d0*/  BPT.TRAP 0x1 ;  /* 0x000000040000795c */ /* 0x000fe20000300000 */
.L_x_3136:
[----:B--2---:R-:W-:-:S04]  /*e1e0*/  VIADD R2, R2, 0x28c60 ;  /* 0x00028c6002027836 */ /* 0x004fc80000000000 */
[----:B---3--:R-:W-:-:S04]  /*e1f0*/  IMAD R5, R6, 0x8, R2 ;  /* 0x0000000806057824 */ /* 0x008fc800078e0202 */
[----:B------:R-:W2:Y:S02]  /*e200*/  SYNCS.PHASECHK.TRANS64.TRYWAIT P0, [R5+URZ], R4 ;  /* 0x00000004050075a7 */ /* 0x000ea4000800017f */
[----:B--2---:R-:W-:Y:S05]  /*e210*/  @!P0 BRA `(.L_x_3137) ;  /* 0x0000000c00ac8947 */ /* 0x004fea0003800000 */
.L_x_3173:
[----:B------:R-:W-:-:S07]  /*e220*/  IMAD R3, R3, 0x8, R2 ;  /* 0x0000000803037824 */ /* 0x000fce00078e0202 */
.L_x_3138:
[----:B---3--:R3:W4:Y:S02]  /*e230*/  SYNCS.PHASECHK.TRANS64.TRYWAIT P0, [R3+URZ], R0 ;  /* 0x00000000030075a7 */ /* 0x008724000800017f */
[----:B----4-:R-:W-:Y:S05]  /*e240*/  @!P0 NANOSLEEP.SYNCS 0x989680 ;  /* 0x009896800000895d */ /* 0x010fea0003900000 */
[----:B------:R-:W4:Y:S02]  /*e250*/  @!P0 SYNCS.PHASECHK.TRANS64 P0, [R3+URZ], R0 ;  /* 0x00000000030085a7 */ /* 0x000f24000800007f */
[----:B----4-:R-:W-:Y:S05]  /*e260*/  @!P0 BRA `(.L_x_3138) ;  /* 0xfffffffc00f08947 */ /* 0x010fea000383ffff */
.L_x_3002:
[----:B------:R-:W-:Y:S05]  /*e270*/  BSYNC B6 ;  /* 0x0000000000067941 */ /* 0x000fea0003800000 */
.L_x_2999:
[----:B------:R-:W-:Y:S05]  /*e280*/  EXIT ;  /* 0x000000000000794d */ /* 0x000fea0003800000 */
.L_x_3007:
[----:B0-----:R-:W-:-:S04]  /*e290*/  MOV R6, UR5 ;  /* 0x0000000500067c02 */ /* 0x001fc80008000f00 */
[----:B------:R0:W1:Y:S03]  /*e2a0*/  SYNCS.PHASECHK.TRANS64.TRYWAIT P1, [R6+URZ+0x28c50], R5 ;  /* 0x028c5005060075a7 */ /* 0x000066000802017f */
[----:B-1----:R-:W-:Y:S05]  /*e2b0*/  @!P1 NANOSLEEP.SYNCS 0x989680 ;  /* 0x009896800000995d */ /* 0x002fea0003900000 */
[----:B------:R-:W1:Y:S02]  /*e2c0*/  @!P1 SYNCS.PHASECHK.TRANS64 P1, [R6+URZ+0x28c50], R5 ;  /* 0x028c5005060095a7 */ /* 0x000e64000802007f */
[----:B-1----:R-:W-:Y:S05]  /*e2d0*/  @!P1 BRA `(.L_x_3007) ;  /* 0xfffffffc00ec9947 */ /* 0x002fea000383ffff */
[----:B------:R-:W-:Y:S05]  /*e2e0*/  BRA `(.L_x_3139) ;  /* 0xffffff3000507947 */ /* 0x000fea000383ffff */
.L_x_3012:
[----:B-1----:R-:W-:-:S04]  /*e2f0*/  IMAD.U32 R6, RZ, RZ, UR7 ;  /* 0x00000007ff067e24 */ /* 0x002fc8000f8e00ff */
[----:B------:R1:W2:Y:S03]  /*e300*/  SYNCS.PHASECHK.TRANS64.TRYWAIT P1, [R6+URZ+0x28c50], R5 ;  /* 0x028c5005060075a7 */ /* 0x0002a6000802017f */
[----:B--2---:R-:W-:Y:S05]  /*e310*/  @!P1 NANOSLEEP.SYNCS 0x989680 ;  /* 0x009896800000995d */ /* 0x004fea0003900000 */
[----:B------:R-:W2:Y:S02]  /*e320*/  @!P1 SYNCS.PHASECHK.TRANS64 P1, [R6+URZ+0x28c50], R5 ;  /* 0x028c5005060095a7 */ /* 0x000ea4000802007f */
[----:B--2---:R-:W-:Y:S05]  /*e330*/  @!P1 BRA `(.L_x_3012) ;  /* 0xfffffffc00ec9947 */ /* 0x004fea000383ffff */
[----:B------:R-:W-:Y:S05]  /*e340*/  BRA `(.L_x_3011) ;  /* 0xffffff3c00587947 */ /* 0x000fea000383ffff */
.L_x_3016:
[----:B0-----:R-:W-:-:S04]  /*e350*/  IMAD.U32 R6, RZ, RZ, UR36 ;  /* 0x00000024ff067e24 */ /* 0x001fc8000f8e00ff */
[----:B------:R0:W1:Y:S03]  /*e360*/  SYNCS.PHASECHK.TRANS64.TRYWAIT P1, [R6+URZ+0x28c00], R13 ;  /* 0x028c000d060075a7 */ /* 0x000066000802017f */
[----:B-1----:R-:W-:Y:S05]  /*e370*/  @!P1 NANOSLEEP.SYNCS 0x989680 ;  /* 0x009896800000995d */ /* 0x002fea0003900000 */
[----:B------:R-:W1:Y:S02]  /*e380*/  @!P1 SYNCS.PHASECHK.TRANS64 P1, [R6+URZ+0x28c00], R13 ;  /* 0x028c000d060095a7 */ /* 0x000e64000802007f */
[----:B-1----:R-:W-:Y:S05]  /*e390*/  @!P1 BRA `(.L_x_3016) ;  /* 0xfffffffc00ec9947 */ /* 0x002fea000383ffff */
[----:B------:R-:W-:Y:S05]  /*e3a0*/  BRA `(.L_x_3140) ;  /* 0xffffff5000507947 */ /* 0x000fea000383ffff */
.L_x_3020:
[----:B-1----:R-:W-:-:S04]  /*e3b0*/  IMAD.U32 R8, RZ, RZ, UR36 ;  /* 0x00000024ff087e24 */ /* 0x002fc8000f8e00ff */
[----:B------:R1:W2:Y:S03]  /*e3c0*/  SYNCS.PHASECHK.TRANS64.TRYWAIT P2, [R8+URZ+0x28c30], R13 ;  /* 0x028c300d080075a7 */ /* 0x0002a6000804017f */
[----:B--2---:R-:W-:Y:S05]  /*e3d0*/  @!P2 NANOSLEEP.SYNCS 0x989680 ;  /* 0x009896800000a95d */ /* 0x004fea0003900000 */
[----:B------:R-:W2:Y:S02]  /*e3e0*/  @!P2 SYNCS.PHASECHK.TRANS64 P2, [R8+URZ+0x28c30], R13 ;  /* 0x028c300d0800a5a7 */ /* 0x000ea4000804007f */
[----:B--2---:R-:W-:Y:S05]  /*e3f0*/  @!P2 BRA `(.L_x_3020) ;  /* 0xfffffffc00eca947 */ /* 0x004fea000383ffff */
[----:B------:R-:W-:Y:S05]  /*e400*/  BRA `(.L_x_3019) ;  /* 0xffffff50006c7947 */ /* 0x000fea000383ffff */
.L_x_3024:
[----:B---3--:R3:W4:Y:S02]  /*e410*/  SYNCS.PHASECHK.TRANS64.TRYWAIT P2, [R14+URZ+0x28c50], R13 ;  /* 0x028c500d0e0075a7 */ /* 0x008724000804017f */
[----:B----4-:R-:W-:Y:S05]  /*e420*/  @!P2 NANOSLEEP.SYNCS 0x989680 ;  /* 0x009896800000a95d */ /* 0x010fea0003900000 */
[----:B------:R-:W4:Y:S02]  /*e430*/  @!P2 SYNCS.PHASECHK.TRANS64 P2, [R14+URZ+0x28c50], R13 ;  /* 0x028c500d0e00a5a7 */ /* 0x000f24000804007f */
[----:B----4-:R-:W-:Y:S05]  /*e440*/  @!P2 BRA `(.L_x_3024) ;  /* 0xfffffffc00f0a947 */ /* 0x010fea000383ffff */
[----:B------:R-:W-:Y:S05]  /*e450*/  BRA `(.L_x_3023) ;  /* 0xffffff6400e87947 */ /* 0x000fea000383ffff */
.L_x_3029:
[----:B-1----:R-:W-:-:S04]  /*e460*/  IMAD.U32 R5, RZ, RZ, UR7 ;  /* 0x00000007ff057e24 */ /* 0x002fc8000f8e00ff */
[----:B------:R1:W3:Y:S03]  /*e470*/  SYNCS.PHASECHK.TRANS64.TRYWAIT P3, [R5+URZ+0x28c30], R14 ;  /* 0x028c300e050075a7 */ /* 0x0002e6000806017f */
[----:B---3--:R-:W-:Y:S05]  /*e480*/  @!P3 NANOSLEEP.SYNCS 0x989680 ;  /* 0x009896800000b95d */ /* 0x008fea0003900000 */
[----:B------:R-:W3:Y:S02]  /*e490*/  @!P3 SYNCS.PHASECHK.TRANS64 P3, [R5+URZ+0x28c30], R14 ;  /* 0x028c300e0500b5a7 */ /* 0x000ee4000806007f */
[----:B---3--:R-:W-:Y:S05]  /*e4a0*/  @!P3 BRA `(.L_x_3029) ;  /* 0xfffffffc00ecb947 */ /* 0x008fea000383ffff */
[----:B------:R-:W-:Y:S05]  /*e4b0*/  BRA `(.L_x_3028) ;  /* 0xffffff6800c47947 */ /* 0x000fea000383ffff */
.L_x_3033:
[----:B--2---:R2:W4:Y:S02]  /*e4c0*/  SYNCS.PHASECHK.TRANS64.TRYWAIT P3, [R171+URZ+0x28c50], R14 ;  /* 0x028c500eab0075a7 */ /* 0x004524000806017f */
[----:B----4-:R-:W-:Y:S05]  /*e4d0*/  @!P3 NANOSLEEP.SYNCS 0x989680 ;  /* 0x009896800000b95d */ /* 0x010fea0003900000 */
[----:B------:R-:W4:Y:S02]  /*e4e0*/  @!P3 SYNCS.PHASECHK.TRANS64 P3, [R171+URZ+0x28c50], R14 ;  /* 0x028c500eab00b5a7 */ /* 0x000f24000806007f */
[----:B----4-:R-:W-:Y:S05]  /*e4f0*/  @!P3 BRA `(.L_x_3033) ;  /* 0xfffffffc00f0b947 */ /* 0x010fea000383ffff */
[----:B------:R-:W-:Y:S05]  /*e500*/  BRA `(.L_x_3032) ;  /* 0xffffff8000e07947 */ /* 0x000fea000383ffff */
.L_x_3046:
[----:B------:R-:W-:Y:S01]  /*e510*/  MOV R13, R19 ;  /* 0x00000013000d7202 */ /* 0x000fe20000000f00 */
[----:B------:R-:W-:Y:S02]  /*e520*/  IMAD.MOV.U32 R12, RZ, RZ, RZ ;  /* 0x000000ffff0c7224 */ /* 0x000fe400078e00ff */
[----:B------:R-:W-:Y:S02]  /*e530*/  IMAD.MOV.U32 R11, RZ, RZ, 0x1f ;  /* 0x0000001fff0b7424 */ /* 0x000fe400078e00ff */
[----:B------:R-:W-:-:S07]  /*e540*/  IMAD.MOV.U32 R15, RZ, RZ, -0x1 ;  /* 0xffffffffff0f7424 */ /* 0x000fce00078e00ff */
[----:B------:R-:W-:Y:S05]  /*e550*/  WARPSYNC.COLLECTIVE R15, `(.L_x_3141) ;  /* 0x000000000f087348 */ /* 0x000fea0003c00000 */
[----:B------:R0:W1:Y:S02]  /*e560*/  SHFL.IDX P6, R14, R13, R12, R11 ;  /* 0x0000000c0d0e7389 */ /* 0x00006400000c000b */
[----:B01----:R-:W-:Y:S01]  /*e570*/  ENDCOLLECTIVE ;  /* 0x000000000000791b */ /* 0x003fe20003800000 */
.L_x_3141:
[----:B------:R-:W-:Y:S05]  /*e580*/  BRA `(.L_x_3142) ;  /* 0xffffffc000487947 */ /* 0x000fea000383ffff */
.L_x_3048:
[----:B------:R-:W-:Y:S01]  /*e590*/  BSSY B0, `(.L_x_3143) ;  /* 0x0000006000007945 */ /* 0x000fe20003800000 */
[----:B------:R-:W-:-:S07]  /*e5a0*/  IMAD.MOV.U32 R15, RZ, RZ, -0x1 ;  /* 0xffffffffff0f7424 */ /* 0x000fce00078e00ff */
[----:B------:R-:W-:Y:S05]  /*e5b0*/  WARPSYNC.COLLECTIVE R15, `(.L_x_3144) ;  /* 0x000000000f0c7348 */ /* 0x000fea0003c00000 */
[----:B------:R-:W-:Y:S02]  /*e5c0*/  ELECT P6, UR62, PT ;  /* 0x00000000003e782f */ /* 0x000fe400038c0000 */
[----:B------:R-:W-:Y:S01]  /*e5d0*/  MOV R14, UR62 ;  /* 0x0000003e000e7c02 */ /* 0x000fe20008000f00 */
[----:B------:R-:W-:Y:S10]  /*e5e0*/  ENDCOLLECTIVE ;  /* 0x000000000000791b */ /* 0x000ff40003800000 */
.L_x_3144:
[----:B------:R-:W-:Y:S05]  /*e5f0*/  BSYNC B0 ;  /* 0x0000000000007941 */ /* 0x000fea0003800000 */
.L_x_3143:
[----:B------:R-:W-:Y:S05]  /*e600*/  BRA `(.L_x_3145) ;  /* 0xffffffc000487947 */ /* 0x000fea000383ffff */
.L_x_3050:
[----:B0-----:R-:W-:-:S04]  /*e610*/  MOV R3, UR38 ;  /* 0x0000002600037c02 */ /* 0x001fc80008000f00 */
[----:B------:R0:W1:Y:S03]  /*e620*/  SYNCS.PHASECHK.TRANS64.TRYWAIT P0, [R3+URZ+0x28c40], R0 ;  /* 0x028c4000030075a7 */ /* 0x000066000800017f */
[----:B-1----:R-:W-:Y:S05]  /*e630*/  @!P0 NANOSLEEP.SYNCS 0x989680 ;  /* 0x009896800000895d */ /* 0x002fea0003900000 */
[----:B------:R-:W1:Y:S02]  /*e640*/  @!P0 SYNCS.PHASECHK.TRANS64 P0, [R3+URZ+0x28c40], R0 ;  /* 0x028c4000030085a7 */ /* 0x000e64000800007f */
[----:B-1----:R-:W-:Y:S05]  /*e650*/  @!P0 BRA `(.L_x_3050) ;  /* 0xfffffffc00ec8947 */ /* 0x002fea000383ffff */
[----:B------:R-:W-:Y:S05]  /*e660*/  BRA `(.L_x_3146) ;  /* 0xffffffc000a47947 */ /* 0x000fea000383ffff */
.L_x_3053:
[----:B------:R-:W-:Y:S01]  /*e670*/  IMAD.MOV.U32 R13, RZ, RZ, R3 ;  /* 0x000000ffff0d7224 */ /* 0x000fe200078e0003 */
[----:B------:R-:W-:Y:S01]  /*e680*/  MOV R15, 0xffffffff ;  /* 0xffffffff000f7802 */ /* 0x000fe20000000f00 */
[----:B------:R-:W-:Y:S02]  /*e690*/  IMAD.MOV.U32 R12, RZ, RZ, RZ ;  /* 0x000000ffff0c7224 */ /* 0x000fe400078e00ff */
[----:B------:R-:W-:Y:S02]  /*e6a0*/  IMAD.MOV.U32 R11, RZ, RZ, 0x181f ;  /* 0x0000181fff0b7424 */ /* 0x000fe400078e00ff */
[----:B------:R-:W-:-:S07]  /*e6b0*/  IMAD R5, R10, 0x40, R5 ;  /* 0x000000400a057824 */ /* 0x000fce00078e0205 */
[----:B------:R-:W-:Y:S05]  /*e6c0*/  WARPSYNC.COLLECTIVE R15, `(.L_x_3147) ;  /* 0x000000000f087348 */ /* 0x000fea0003c00000 */
[----:B------:R0:W1:Y:S02]  /*e6d0*/  SHFL.IDX P6, R14, R13, R12, R11 ;  /* 0x0000000c0d0e7389 */ /* 0x00006400000c000b */
[----:B01----:R-:W-:Y:S01]  /*e6e0*/  ENDCOLLECTIVE ;  /* 0x000000000000791b */ /* 0x003fe20003800000 */
.L_x_3147:
[----:B------:R-:W-:Y:S01]  /*e6f0*/  IADD3 R21, R5, 0x10, RZ ;  /* 0x0000001005157810 */ /* 0x000fe20007ffe0ff */
[----:B------:R-:W-:Y:S02]  /*e700*/  IMAD.MOV.U32 R13, RZ, RZ, R0 ;  /* 0x000000ffff0d7224 */ /* 0x000fe400078e0000 */
[----:B------:R-:W-:-:S07]  /*e710*/  IMAD.MOV.U32 R6, RZ, RZ, R14 ;  /* 0x000000ffff067224 */ /* 0x000fce00078e000e */
[----:B------:R-:W-:Y:S05]  /*e720*/  WARPSYNC.COLLECTIVE R15, `(.L_x_3148) ;  /* 0x000000000f087348 */ /* 0x000fea0003c00000 */
[----:B------:R0:W1:Y:S02]  /*e730*/  SHFL.IDX P6, R14, R13, R12, R11 ;  /* 0x0000000c0d0e7389 */ /* 0x00006400000c000b */
[----:B01----:R-:W-:Y:S01]  /*e740*/  ENDCOLLECTIVE ;  /* 0x000000000000791b */ /* 0x003fe20003800000 */
.L_x_3148:
[----:B------:R-:W-:Y:S02]  /*e750*/  ULDC UR4, c[0x0][0x288] ;  /* 0x0000a20000047ab9 */ /* 0x000fe40000000800 */
[----:B------:R-:W-:-:S05]  /*e760*/  IMAD R2, R9, UR4, RZ ;  /* 0x0000000409027c24 */ /* 0x000fca000f8e02ff */
[----:B------:R-:W-:Y:S01]  /*e770*/  ISETP.GE.AND P1, PT, R5, R2, PT ;  /* 0x000000020500720c */ /* 0x000fe20003f26270 */
[----:B------:R-:W-:Y:S02]  /*e780*/  IMAD.MOV.U32 R13, RZ, RZ, R3 ;  /* 0x000000ffff0d7224 */ /* 0x000fe400078e0003 */
[----:B------:R-:W-:-:S10]  /*e790*/  IMAD.MOV.U32 R12, RZ, RZ, 0x1 ;  /* 0x00000001ff0c7424 */ /* 0x000fd400078e00ff */
[----:B------:R-:W-:Y:S01]  /*e7a0*/  @!P1 LEA R9, R4, UR38, 0x1 ;  /* 0x0000002604099c11 */ /* 0x000fe2000f8e08ff */
[----:B------:R-:W-:-:S07]  /*e7b0*/  IMAD.MOV.U32 R7, RZ, RZ, R14 ;  /* 0x000000ffff077224 */ /* 0x000fce00078e000e */
[----:B------:R-:W-:Y:S05]  /*e7c0*/  WARPSYNC.COLLECTIVE R15, `(.L_x_3149) ;  /* 0x000000000f087348 */ /* 0x000fea0003c00000 */
[----:B------:R0:W1:Y:S02]  /*e7d0*/  SHFL.IDX P6, R14, R13, R12, R11 ;  /* 0x0000000c0d0e7389 */ /* 0x00006400000c000b */
[----:B01----:R-:W-:Y:S01]  /*e7e0*/  ENDCOLLECTIVE ;  /* 0x000000000000791b */ /* 0x003fe20003800000 */
.L_x_3149:
[----:B------:R-:W-:-:S05]  /*e7f0*/  @!P1 LEA R7, P2, R8, R7, 0x1 ;  /* 0x0000000708079211 */ /* 0x000fca00078408ff */
[----:B------:R-:W-:-:S05]  /*e800*/  @!P1 IMAD.X R6, RZ, RZ, R6, P2 ;  /* 0x000000ffff069224 */ /* 0x000fca00010e0606 */
[----:B------:R-:W-:Y:S01]  /*e810*/  @!P1 LOP3.LUT R7, R7, R6, RZ, 0x3c, !PT ;  /* 0x0000000607079212 */ /* 0x000fe200078e3cff */
[----:B------:R-:W-:-:S03]  /*e820*/  IMAD.MOV.U32 R13, RZ, RZ, R0 ;  /* 0x000000ffff0d7224 */ /* 0x000fc600078e0000 */
[----:B------:R-:W-:-:S04]  /*e830*/  @!P1 LOP3.LUT R6, R7, R6, RZ, 0x3c, !PT ;  /* 0x0000000607069212 */ /* 0x000fc800078e3cff */
[----:B------:R-:W-:-:S05]  /*e840*/  @!P1 LOP3.LUT R7, R7, R6, RZ, 0x3c, !PT ;  /* 0x0000000607079212 */ /* 0x000fca00078e3cff */
[----:B------:R-:W-:Y:S01]  /*e850*/  @!PT LDS RZ, [RZ] ;  /* 0x00000000fffff984 */ /* 0x000fe20000000800 */
[----:B------:R-:W-:Y:S01]  /*e860*/  @!PT LDS RZ, [RZ] ;  /* 0x00000000fffff984 */ /* 0x000fe20000000800 */
[----:B------:R-:W-:Y:S01]  /*e870*/  @!PT LDS RZ, [RZ] ;  /* 0x00000000fffff984 */ /* 0x000fe20000000800 */
[----:B------:R0:W-:Y:S01]  /*e880*/  @!P1 LDGSTS.E.BYPASS.LTC128B.128 [R9+0x20400], desc[UR42][R6.64], !P0 ;  /* 0x2040000006099fae */ /* 0x0001e2000c101d6a */
[----:B------:R-:W-:Y:S01]  /*e890*/  ISETP.GE.AND P1, PT, R21, R2, PT ;  /* 0x000000021500720c */ /* 0x000fe20003f26270 */
[----:B------:R-:W-:Y:S02]  /*e8a0*/  VIADD R21, R5, 0x20 ;  /* 0x0000002005157836 */ /* 0x000fe40000000000 */
[----:B0-----:R-:W-:-:S10]  /*e8b0*/  IMAD.MOV.U32 R6, RZ, RZ, R14 ;  /* 0x000000ffff067224 */ /* 0x001fd400078e000e */
[----:B------:R-:W-:Y:S05]  /*e8c0*/  WARPSYNC.COLLECTIVE R15, `(.L_x_3150) ;  /* 0x000000000f087348 */ /* 0x000fea0003c00000 */
[----:B------:R0:W1:Y:S02]  /*e8d0*/  SHFL.IDX P6, R14, R13, R12, R11 ;  /* 0x0000000c0d0e7389 */ /* 0x00006400000c000b */
[----:B01----:R-:W-:Y:S01]  /*e8e0*/  ENDCOLLECTIVE ;  /* 0x000000000000791b */ /* 0x003fe20003800000 */
.L_x_3150:
[----:B------:R-:W-:Y:S01]  /*e8f0*/  @!P1 LEA R9, R4, UR38, 0x1 ;  /* 0x0000002604099c11 */ /* 0x000fe2000f8e08ff */
[----:B------:R-:W-:Y:S02]  /*e900*/  IMAD.MOV.U32 R13, RZ, RZ, R3 ;  /* 0x000000ffff0d7224 */ /* 0x000fe400078e0003 */
[----:B------:R-:W-:Y:S01]  /*e910*/  IMAD.MOV.U32 R12, RZ, RZ, 0x2 ;  /* 0x00000002ff0c7424 */ /* 0x000fe200078e00ff */
[----:B------:R-:W-:-:S13]  /*e920*/  @!P1 LEA R7, P2, R8, R14, 0x1 ;  /* 0x0000000e08079211 */ /* 0x000fda00078408ff */
[----:B------:R-:W-:Y:S05]  /*e930*/  WARPSYNC.COLLECTIVE R15, `(.L_x_3151) ;  /* 0x000000000f087348 */ /* 0x000fea0003c00000 */
[----:B------:R0:W1:Y:S02]  /*e940*/  SHFL.IDX P6, R14, R13, R12, R11 ;  /* 0x0000000c0d0e7389 */ /* 0x00006400000c000b */
[----:B01----:R-:W-:Y:S01]  /*e950*/  ENDCOLLECTIVE ;  /* 0x000000000000791b */ /* 0x003fe20003800000 */
.L_x_3151:
[----:B------:R-:W-:-:S04]  /*e960*/  @!P1 IADD3.X R6, RZ, R6, RZ, P2, !PT ;  /* 0x00000006ff069210 */ /* 0x000fc800017fe4ff */
[----:B------:R-:W-:-:S04]  /*e970*/  @!P1 LOP3.LUT R7, R7, R6, RZ, 0x3c, !PT ;  /* 0x0000000607079212 */ /* 0x000fc800078e3cff */
[----:B------:R-:W-:-:S04]  /*e980*/  @!P1 LOP3.LUT R6, R7, R6, RZ, 0x3c, !PT ;  /* 0x0000000607069212 */ /* 0x000fc800078e3cff */
[----:B------:R-:W-:Y:S02]  /*e990*/  @!P1 LOP3.LUT R7, R7, R6, RZ, 0x3c, !PT ;  /* 0x0000000607079212 */ /* 0x000fe400078e3cff */
[----:B------:R-:W-:-:S03]  /*e9a0*/  MOV R13, R0 ;  /* 0x00000000000d7202 */ /* 0x000fc60000000f00 */
[----:B------:R-:W-:Y:S01]  /*e9b0*/  @!PT LDS RZ, [RZ] ;  /* 0x00000000fffff984 */ /* 0x000fe20000000800 */
[----:B------:R-:W-:Y:S01]  /*e9c0*/  @!PT LDS RZ, [RZ] ;  /* 0x00000000fffff984 */ /* 0x000fe20000000800 */
[----:B------:R-:W-:Y:S01]  /*e9d0*/  @!PT LDS RZ, [RZ] ;  /* 0x00000000fffff984 */ /* 0x000fe20000000800 */
[----:B------:R0:W-:Y:S01]  /*e9e0*/  @!P1 LDGSTS.E.BYPASS.LTC128B.128 [R9+0x20c00], desc[UR42][R6.64], !P0 ;  /* 0x20c0000006099fae */ /* 0x0001e2000c101d6a */
[----:B------:R-:W-:Y:S01]  /*e9f0*/  ISETP.GE.AND P1, PT, R21, R2, PT ;  /* 0x000000021500720c */ /* 0x000fe20003f26270 */
[----:B0-----:R-:W-:-:S12]  /*ea00*/  IMAD.MOV.U32 R6, RZ, RZ, R14 ;  /* 0x000000ffff067224 */ /* 0x001fd800078e000e */
[----:B------:R-:W-:Y:S05]  /*ea10*/  WARPSYNC.COLLECTIVE R15, `(.L_x_3152) ;  /* 0x000000000f087348 */ /* 0x000fea0003c00000 */
[----:B------:R0:W1:Y:S02]  /*ea20*/  SHFL.IDX P6, R14, R13, R12, R11 ;  /* 0x0000000c0d0e7389 */ /* 0x00006400000c000b */
[----:B01----:R-:W-:Y:S01]  /*ea30*/  ENDCOLLECTIVE ;  /* 0x000000000000791b */ /* 0x003fe20003800000 */
.L_x_3152:
[----:B------:R-:W-:Y:S01]  /*ea40*/  @!P1 LEA R9, R4, UR38, 0x1 ;  /* 0x0000002604099c11 */ /* 0x000fe2000f8e08ff */
[----:B------:R-:W-:Y:S02]  /*ea50*/  IMAD.MOV.U32 R13, RZ, RZ, R3 ;  /* 0x000000ffff0d7224 */ /* 0x000fe400078e0003 */
[----:B------:R-:W-:Y:S01]  /*ea60*/  IMAD.MOV.U32 R12, RZ, RZ, 0x3 ;  /* 0x00000003ff0c7424 */ /* 0x000fe200078e00ff */
[----:B------:R-:W-:-:S13]  /*ea70*/  @!P1 LEA R7, P2, R8, R14, 0x1 ;  /* 0x0000000e08079211 */ /* 0x000fda00078408ff */
[----:B------:R-:W-:Y:S05]  /*ea80*/  WARPSYNC.COLLECTIVE R15, `(.L_x_3153) ;  /* 0x000000000f087348 */ /* 0x000fea0003c00000 */
[----:B------:R0:W1:Y:S02]  /*ea90*/  SHFL.IDX P6, R14, R13, R12, R11 ;  /* 0x0000000c0d0e7389 */ /* 0x00006400000c000b */
[----:B01----:R-:W-:Y:S01]  /*eaa0*/  ENDCOLLECTIVE ;  /* 0x000000000000791b */ /* 0x003fe20003800000 */
.L_x_3153:
[----:B------:R-:W-:-:S05]  /*eab0*/  @!P1 IMAD.X R6, RZ, RZ, R6, P2 ;  /* 0x000000ffff069224 */ /* 0x000fca00010e0606 */
[----:B------:R-:W-:-:S04]  /*eac0*/  @!P1 LOP3.LUT R7, R7, R6, RZ, 0x3c, !PT ;  /* 0x0000000607079212 */ /* 0x000fc800078e3cff */
[C---:B------:R-:W-:Y:S02]  /*ead0*/  @!P1 LOP3.LUT R6, R7.reuse, R6, RZ, 0x3c, !PT ;  /* 0x0000000607069212 */ /* 0x040fe400078e3cff */
[----:B------:R-:W-:Y:S02]  /*eae0*/  MOV R13, R0 ;  /* 0x00000000000d7202 */ /* 0x000fe40000000f00 */
[----:B------:R-:W-:-:S05]  /*eaf0*/  @!P1 LOP3.LUT R7, R7, R6, RZ, 0x3c, !PT ;  /* 0x0000000607079212 */ /* 0x000fca00078e3cff */
[----:B------:R-:W-:Y:S01]  /*eb00*/  @!PT LDS RZ, [RZ] ;  /* 0x00000000fffff984 */ /* 0x000fe20000000800 */
[----:B------:R-:W-:Y:S01]  /*eb10*/  @!PT LDS RZ, [RZ] ;  /* 0x00000000fffff984 */ /* 0x000fe20000000800 */
[----:B------:R-:W-:Y:S01]  /*eb20*/  @!PT LDS RZ, [RZ] ;  /* 0x00000000fffff984 */ /* 0x000fe20000000800 */
[----:B------:R0:W-:Y:S01]  /*eb30*/  @!P1 LDGSTS.E.BYPASS.LTC128B.128 [R9+0x21400], desc[UR42][R6.64], !P0 ;  /* 0x2140000006099fae */ /* 0x0001e2000c101d6a */
[----:B------:R-:W-:-:S07]  /*eb40*/  IMAD.MOV.U32 R3, RZ, RZ, R14 ;  /* 0x000000ffff037224 */ /* 0x000fce00078e000e */
[----:B0-----:R-:W-:Y:S05]  /*eb50*/  WARPSYNC.COLLECTIVE R15, `(.L_x_3154) ;  /* 0x000000000f087348 */ /* 0x001fea0003c00000 */
[----:B------:R1:W2:Y:S02]  /*eb60*/  SHFL.IDX P6, R14, R13, R12, R11 ;  /* 0x0000000c0d0e7389 */ /* 0x0002a400000c000b */
[----:B012---:R-:W-:Y:S01]  /*eb70*/  ENDCOLLECTIVE ;  /* 0x000000000000791b */ /* 0x007fe20003800000 */
.L_x_3154:
[----:B------:R-:W-:Y:S05]  /*eb80*/  BRA `(.L_x_3155) ;  /* 0xffffffc400807947 */ /* 0x000fea000383ffff */
.L_x_3054:
[----:B0-----:R-:W-:-:S04]  /*eb90*/  IMAD.U32 R3, RZ, RZ, UR38 ;  /* 0x00000026ff037e24 */ /* 0x001fc8000f8e00ff */
[----:B------:R0:W1:Y:S03]  /*eba0*/  SYNCS.PHASECHK.TRANS64.TRYWAIT P0, [R3+URZ+0x28c20], R4 ;  /* 0x028c2004030075a7 */ /* 0x000066000800017f */
[----:B-1----:R-:W-:Y:S05]  /*ebb0*/  @!P0 NANOSLEEP.SYNCS 0x989680 ;  /* 0x009896800000895d */ /* 0x002fea0003900000 */
[----:B------:R-:W1:Y:S02]  /*ebc0*/  @!P0 SYNCS.PHASECHK.TRANS64 P0, [R3+URZ+0x28c20], R4 ;  /* 0x028c2004030085a7 */ /* 0x000e64000800007f */
[----:B-1----:R-:W-:Y:S05]  /*ebd0*/  @!P0 BRA `(.L_x_3054) ;  /* 0xfffffffc00ec8947 */ /* 0x002fea000383ffff */
[----:B------:R-:W-:Y:S05]  /*ebe0*/  BRA `(.L_x_3156) ;  /* 0xffffffc400b07947 */ /* 0x000fea000383ffff */
.L_x_3057:
[----:B0-----:R-:W-:-:S04]  /*ebf0*/  IMAD.U32 R3, RZ, RZ, UR38 ;  /* 0x00000026ff037e24 */ /* 0x001fc8000f8e00ff */
[----:B------:R0:W1:Y:S03]  /*ec00*/  SYNCS.PHASECHK.TRANS64.TRYWAIT P0, [R3+URZ+0x28c60], R4 ;  /* 0x028c6004030075a7 */ /* 0x000066000800017f */
[----:B-1----:R-:W-:Y:S05]  /*ec10*/  @!P0 NANOSLEEP.SYNCS 0x989680 ;  /* 0x009896800000895d */ /* 0x002fea0003900000 */
[----:B------:R-:W1:Y:S02]  /*ec20*/  @!P0 SYNCS.PHASECHK.TRANS64 P0, [R3+URZ+0x28c60], R4 ;  /* 0x028c6004030085a7 */ /* 0x000e64000800007f */
[----:B-1----:R-:W-:Y:S05]  /*ec30*/  @!P0 BRA `(.L_x_3057) ;  /* 0xfffffffc00ec8947 */ /* 0x002fea000383ffff */
[----:B------:R-:W-:Y:S05]  /*ec40*/  BRA `(.L_x_3157) ;  /* 0xffffffc400bc7947 */ /* 0x000fea000383ffff */
.L_x_3073:
[----:B-1----:R-:W-:-:S04]  /*ec50*/  IMAD.U32 R3, RZ, RZ, UR38 ;  /* 0x00000026ff037e24 */ /* 0x002fc8000f8e00ff */
[----:B------:R1:W2:Y:S03]  /*ec60*/  SYNCS.PHASECHK.TRANS64.TRYWAIT P0, [R3+URZ+0x28c48], R2 ;  /* 0x028c4802030075a7 */ /* 0x0002a6000800017f */
[----:B--2---:R-:W-:Y:S05]  /*ec70*/  @!P0 NANOSLEEP.SYNCS 0x989680 ;  /* 0x009896800000895d */ /* 0x004fea0003900000 */
[----:B------:R-:W2:Y:S02]  /*ec80*/  @!P0 SYNCS.PHASECHK.TRANS64 P0, [R3+URZ+0x28c48], R2 ;  /* 0x028c4802030085a7 */ /* 0x000ea4000800007f */
[----:B--2---:R-:W-:Y:S05]  /*ec90*/  @!P0 BRA `(.L_x_3073) ;  /* 0xfffffffc00ec8947 */ /* 0x004fea000383ffff */
[----:B------:R-:W-:Y:S05]  /*eca0*/  BRA `(.L_x_3158) ;  /* 0xffffffd0007c7947 */ /* 0x000fea000383ffff */
.L_x_3078:
[----:B01----:R-:W-:-:S04]  /*ecb0*/  IMAD.U32 R3, RZ, RZ, UR38 ;  /* 0x00000026ff037e24 */ /* 0x003fc8000f8e00ff */
[----:B------:R0:W1:Y:S03]  /*ecc0*/  SYNCS.PHASECHK.TRANS64.TRYWAIT P0, [R3+URZ+0x28c68], R2 ;  /* 0x028c6802030075a7 */ /* 0x000066000800017f */
[----:B-1----:R-:W-:Y:S05]  /*ecd0*/  @!P0 NANOSLEEP.SYNCS 0x989680 ;  /* 0x009896800000895d */ /* 0x002fea0003900000 */
[----:B------:R-:W1:Y:S02]  /*ece0*/  @!P0 SYNCS.PHASECHK.TRANS64 P0, [R3+URZ+0x28c68], R2 ;  /* 0x028c6802030085a7 */ /* 0x000e64000800007f */
[----:B-1----:R-:W-:Y:S05]  /*ecf0*/  @!P0 BRA `(.L_x_3078) ;  /* 0xfffffffc00ec8947 */ /* 0x002fea000383ffff */
[----:B------:R-:W-:Y:S05]  /*ed00*/  BRA `(.L_x_3159) ;  /* 0xffffffd000dc7947 */ /* 0x000fea000383ffff */
.L_x_3093:
[----:B-1----:R-:W-:-:S04]  /*ed10*/  MOV R3, UR38 ;  /* 0x0000002600037c02 */ /* 0x002fc80008000f00 */
[----:B------:R1:W2:Y:S03]  /*ed20*/  SYNCS.PHASECHK.TRANS64.TRYWAIT P0, [R3+URZ+0x28c40], R2 ;  /* 0x028c4002030075a7 */ /* 0x0002a6000800017f */
[----:B--2---:R-:W-:Y:S05]  /*ed30*/  @!P0 NANOSLEEP.SYNCS 0x989680 ;  /* 0x009896800000895d */ /* 0x004fea0003900000 */
[----:B------:R-:W2:Y:S02]  /*ed40*/  @!P0 SYNCS.PHASECHK.TRANS64 P0, [R3+URZ+0x28c40], R2 ;  /* 0x028c4002030085a7 */ /* 0x000ea4000800007f */
[----:B--2---:R-:W-:Y:S05]  /*ed50*/  @!P0 BRA `(.L_x_3093) ;  /* 0xfffffffc00ec8947 */ /* 0x004fea000383ffff */
[----:B------:R-:W-:Y:S05]  /*ed60*/  BRA `(.L_x_3160) ;  /* 0xffffffdc00287947 */ /* 0x000fea000383ffff */
.L_x_3098:
[----:B01----:R-:W-:-:S04]  /*ed70*/  IMAD.U32 R3, RZ, RZ, UR38 ;  /* 0x00000026ff037e24 */ /* 0x003fc8000f8e00ff */
[----:B------:R0:W1:Y:S03]  /*ed80*/  SYNCS.PHASECHK.TRANS64.TRYWAIT P0, [R3+URZ+0x28c60], R2 ;  /* 0x028c6002030075a7 */ /* 0x000066000800017f */
[----:B-1----:R-:W-:Y:S05]  /*ed90*/  @!P0 NANOSLEEP.SYNCS 0x989680 ;  /* 0x009896800000895d */ /* 0x002fea0003900000 */
[----:B------:R-:W1:Y:S02]  /*eda0*/  @!P0 SYNCS.PHASECHK.TRANS64 P0, [R3+URZ+0x28c60], R2 ;  /* 0x028c6002030085a7 */ /* 0x000e64000800007f */
[----:B-1----:R-:W-:Y:S05]  /*edb0*/  @!P0 BRA `(.L_x_3098) ;  /* 0xfffffffc00ec8947 */ /* 0x002fea000383ffff */
[----:B------:R-:W-:Y:S05]  /*edc0*/  BRA `(.L_x_3161) ;  /* 0xffffffdc008c7947 */ /* 0x000fea000383ffff */
.L_x_3114:
[----:B-1----:R-:W-:-:S04]  /*edd0*/  IMAD.U32 R3, RZ, RZ, UR38 ;  /* 0x00000026ff037e24 */ /* 0x002fc8000f8e00ff */
[----:B------:R1:W2:Y:S03]  /*ede0*/  SYNCS.PHASECHK.TRANS64.TRYWAIT P0, [R3+URZ+0x28c48], R2 ;  /* 0x028c4802030075a7 */ /* 0x0002a6000800017f */
[----:B--2---:R-:W-:Y:S05]  /*edf0*/  @!P0 NANOSLEEP.SYNCS 0x989680 ;  /* 0x009896800000895d */ /* 0x004fea0003900000 */
[----:B------:R-:W2:Y:S02]  /*ee00*/  @!P0 SYNCS.PHASECHK.TRANS64 P0, [R3+URZ+0x28c48], R2 ;  /* 0x028c4802030085a7 */ /* 0x000ea4000800007f */
[----:B--2---:R-:W-:Y:S05]  /*ee10*/  @!P0 BRA `(.L_x_3114) ;  /* 0xfffffffc00ec8947 */ /* 0x004fea000383ffff */
[----:B------:R-:W-:Y:S05]  /*ee20*/  BRA `(.L_x_3162) ;  /* 0xffffffe400e87947 */ /* 0x000fea000383ffff */
.L_x_3119:
[----:B-12---:R-:W-:-:S04]  /*ee30*/  IMAD.U32 R3, RZ, RZ, UR38 ;  /* 0x00000026ff037e24 */ /* 0x006fc8000f8e00ff */
[----:B------:R1:W2:Y:S03]  /*ee40*/  SYNCS.PHASECHK.TRANS64.TRYWAIT P0, [R3+URZ+0x28c68], R2 ;  /* 0x028c6802030075a7 */ /* 0x0002a6000800017f */
[----:B--2---:R-:W-:Y:S05]  /*ee50*/  @!P0 NANOSLEEP.SYNCS 0x989680 ;  /* 0x009896800000895d */ /* 0x004fea0003900000 */
[----:B------:R-:W2:Y:S02]  /*ee60*/  @!P0 SYNCS.PHASECHK.TRANS64 P0, [R3+URZ+0x28c68], R2 ;  /* 0x028c6802030085a7 */ /* 0x000ea4000800007f */
[----:B--2---:R-:W-:Y:S05]  /*ee70*/  @!P0 BRA `(.L_x_3119) ;  /* 0xfffffffc00ec8947 */ /* 0x004fea000383ffff */
[----:B------:R-:W-:Y:S05]  /*ee80*/  BRA `(.L_x_3163) ;  /* 0xffffffe8004c7947 */ /* 0x000fea000383ffff */
.L_x_3130:
[----:B--2---:R2:W3:Y:S02]  /*ee90*/  SYNCS.PHASECHK.TRANS64.TRYWAIT P0, [R2+URZ+0x28c20], R9 ;  /* 0x028c2009020075a7 */ /* 0x0044e4000800017f */
[----:B---3--:R-:W-:Y:S05]  /*eea0*/  @!P0 NANOSLEEP.SYNCS 0x989680 ;  /* 0x009896800000895d */ /* 0x008fea0003900000 */
[----:B------:R-:W3:Y:S02]  /*eeb0*/  @!P0 SYNCS.PHASECHK.TRANS64 P0, [R2+URZ+0x28c20], R9 ;  /* 0x028c2009020085a7 */ /* 0x000ee4000800007f */
[----:B---3--:R-:W-:Y:S05]  /*eec0*/  @!P0 BRA `(.L_x_3130) ;  /* 0xfffffffc00f08947 */ /* 0x008fea000383ffff */
[----:B------:R-:W-:Y:S05]  /*eed0*/  BRA `(.L_x_3164) ;  /* 0xfffffff0003c7947 */ /* 0x000fea000383ffff */
.L_x_3131:
[----:B------:R-:W3:Y:S01]  /*eee0*/  S2R R3, SR_TID.X ;  /* 0x0000000000037919 */ /* 0x000ee20000002100 */
[----:B------:R-:W-:Y:S01]  /*eef0*/  BSSY B0, `(.L_x_3165) ;  /* 0x000000a000007945 */ /* 0x000fe20003800000 */
[----:B------:R-:W-:Y:S01]  /*ef00*/  MOV R12, RZ ;  /* 0x000000ff000c7202 */ /* 0x000fe20000000f00 */
[----:B------:R-:W-:Y:S02]  /*ef10*/  IMAD.MOV.U32 R11, RZ, RZ, 0x1f ;  /* 0x0000001fff0b7424 */ /* 0x000fe400078e00ff */
[----:B------:R-:W-:Y:S01]  /*ef20*/  IMAD.MOV.U32 R15, RZ, RZ, -0x1 ;  /* 0xffffffffff0f7424 */ /* 0x000fe200078e00ff */
[----:B---3--:R-:W-:-:S04]  /*ef30*/  SHF.R.U32.HI R3, RZ, 0x5, R3 ;  /* 0x00000005ff037819 */ /* 0x008fc80000011603 */
[----:B------:R-:W-:-:S05]  /*ef40*/  LOP3.LUT R3, R3, 0x3, RZ, 0xc0, !PT ;  /* 0x0000000303037812 */ /* 0x000fca00078ec0ff */
[----:B------:R-:W-:-:S07]  /*ef50*/  IMAD.MOV.U32 R13, RZ, RZ, R3 ;  /* 0x000000ffff0d7224 */ /* 0x000fce00078e0003 */
[----:B012---:R-:W-:Y:S05]  /*ef60*/  WARPSYNC.COLLECTIVE R15, `(.L_x_3166) ;  /* 0x000000000f087348 */ /* 0x007fea0003c00000 */
[----:B------:R3:W4:Y:S02]  /*ef70*/  SHFL.IDX P6, R14, R13, R12, R11 ;  /* 0x0000000c0d0e7389 */ /* 0x00072400000c000b */
[----:B01234-:R-:W-:Y:S01]  /*ef80*/  ENDCOLLECTIVE ;  /* 0x000000000000791b */ /* 0x01ffe20003800000 */
.L_x_3166:
[----:B------:R-:W-:Y:S05]  /*ef90*/  BSYNC B0 ;  /* 0x0000000000007941 */ /* 0x000fea0003800000 */
.L_x_3165:
[----:B------:R-:W-:Y:S05]  /*efa0*/  BRA `(.L_x_3167) ;  /* 0xfffffff000207947 */ /* 0x000fea000383ffff */
.L_x_3132:
[----:B------:R-:W-:Y:S01]  /*efb0*/  BSSY B0, `(.L_x_3168) ;  /* 0x0000006000007945 */ /* 0x000fe20003800000 */
[----:B------:R-:W-:-:S07]  /*efc0*/  IMAD.MOV.U32 R15, RZ, RZ, -0x1 ;  /* 0xffffffffff0f7424 */ /* 0x000fce00078e00ff */
[----:B0123--:R-:W-:Y:S05]  /*efd0*/  WARPSYNC.COLLECTIVE R15, `(.L_x_3169) ;  /* 0x000000000f0c7348 */ /* 0x00ffea0003c00000 */
[----:B------:R-:W-:Y:S02]  /*efe0*/  ELECT P6, UR62, PT ;  /* 0x00000000003e782f */ /* 0x000fe400038c0000 */
[----:B------:R-:W-:Y:S01]  /*eff0*/  MOV R14, UR62 ;  /* 0x0000003e000e7c02 */ /* 0x000fe20008000f00 */
[----:B0123--:R-:W-:Y:S10]  /*f000*/  ENDCOLLECTIVE ;  /* 0x000000000000791b */ /* 0x00fff40003800000 */
.L_x_3169:
[----:B------:R-:W-:Y:S05]  /*f010*/  BSYNC B0 ;  /* 0x0000000000007941 */ /* 0x000fea0003800000 */
.L_x_3168:
[----:B------:R-:W-:Y:S05]  /*f020*/  BRA `(.L_x_3170) ;  /* 0xfffffff000147947 */ /* 0x000fea000383ffff */
.L_x_3134:
[----:B-1----:R1:W3:Y:S02]  /*f030*/  SYNCS.PHASECHK.TRANS64.TRYWAIT P0, [R7+URZ], R4 ;  /* 0x00000004070075a7 */ /* 0x0022e4000800017f */
[----:B---3--:R-:W-:Y:S05]  /*f040*/  @!P0 NANOSLEEP.SYNCS 0x989680 ;  /* 0x009896800000895d */ /* 0x008fea0003900000 */
[----:B------:R-:W3:Y:S02]  /*f050*/  @!P0 SYNCS.PHASECHK.TRANS64 P0, [R7+URZ], R4 ;  /* 0x00000004070085a7 */ /* 0x000ee4000800007f */
[----:B---3--:R-:W-:Y:S05]  /*f060*/  @!P0 BRA `(.L_x_3134) ;  /* 0xfffffffc00f08947 */ /* 0x008fea000383ffff */
[----:B------:R-:W-:Y:S05]  /*f070*/  BRA `(.L_x_3171) ;  /* 0xfffffff000487947 */ /* 0x000fea000383ffff */
.L_x_3135:
[----:B---3--:R3:W4:Y:S02]  /*f080*/  SYNCS.PHASECHK.TRANS64.TRYWAIT P0, [R5+URZ], R0 ;  /* 0x00000000050075a7 */ /* 0x008724000800017f */
[----:B----4-:R-:W-:Y:S05]  /*f090*/  @!P0 NANOSLEEP.SYNCS 0x989680 ;  /* 0x009896800000895d */ /* 0x010fea0003900000 */
[----:B------:R-:W4:Y:S02]  /*f0a0*/  @!P0 SYNCS.PHASECHK.TRANS64 P0, [R5+URZ], R0 ;  /* 0x00000000050085a7 */ /* 0x000f24000800007f */
[----:B----4-:R-:W-:Y:S05]  /*f0b0*/  @!P0 BRA `(.L_x_3135) ;  /* 0xfffffffc00f08947 */ /* 0x010fea000383ffff */
[----:B------:R-:W-:Y:S05]  /*f0c0*/  BRA `(.L_x_3172) ;  /* 0xfffffff0003c7947 */ /* 0x000fea000383ffff */
.L_x_3137:
[----:B--2---:R2:W3:Y:S02]  /*f0d0*/  SYNCS.PHASECHK.TRANS64.TRYWAIT P0, [R5+URZ], R4 ;  /* 0x00000004050075a7 */ /* 0x0044e4000800017f */
[----:B---3--:R-:W-:Y:S05]  /*f0e0*/  @!P0 NANOSLEEP.SYNCS 0x989680 ;  /* 0x009896800000895d */ /* 0x008fea0003900000 */
[----:B------:R-:W3:Y:S02]  /*f0f0*/  @!P0 SYNCS.PHASECHK.TRANS64 P0, [R5+URZ], R4 ;  /* 0x00000004050085a7 */ /* 0x000ee4000800007f */
[----:B---3--:R-:W-:Y:S05]  /*f100*/  @!P0 BRA `(.L_x_3137) ;  /* 0xfffffffc00f08947 */ /* 0x008fea000383ffff */
[----:B------:R-:W-:Y:S05]  /*f110*/  BRA `(.L_x_3173) ;  /* 0xfffffff000407947 */ /* 0x000fea000383ffff */
.L_x_3174:
        /* <DEDUP_REMOVED lines=14> */
.L_x_15167:


//--------------------- .text._ZN7cutlass13device_kernelIN5flash11enable_sm90INS1_16FlashAttnFwdSm90INS1_25CollectiveMainloopFwdSm90ILi2EN4cute5tupleIJNS5_1CILi1EEES8_S8_EEENS6_IJNS7_ILi64EEESA_SA_EEELi512ENS_6half_tEfNS_4arch4Sm90ELb0ELb0ELb1ELb0ELb0ELb0ELb1ELb0ELb0ELb1ELb1ELb0EEENS1_21CollectiveEpilogueFwdINS6_IJSA_NS7_ILi512EEESA_EEES9_SC_SE_Li256ELb0ELb1ELb1ELb0EEENS1_19SingleTileSchedulerILb0ELb1ELb1ELi64EEEEEEEEEvNT_6ParamsE --------------------------
	.section	.text._ZN7cutlass13device_kernelIN5flash11enable_sm90INS1_16FlashAttnFwdSm90INS1_25CollectiveMainloopFwdSm90ILi2EN4cute5tupleIJNS5_1CILi1EEES8_S8_EEENS6_IJNS7_ILi64EEESA_SA_EEELi512ENS_6half_tEfNS_4arch4Sm90ELb0ELb0ELb1ELb0ELb0ELb0ELb1ELb0ELb0ELb1ELb1ELb0EEENS1_21CollectiveEpilogueFwdINS6_IJSA_NS7_ILi512EEESA_EEES9_SC_SE_Li256ELb0ELb1ELb1ELb0EEENS1_19SingleTileSchedulerILb0ELb1ELb1ELi64EEEEEEEEEvNT_6ParamsE,"ax",@progbits
	.align	128
.text._ZN7cutlass13device_kernelIN5flash11enable_sm90INS1_16FlashAttnFwdSm90INS1_25CollectiveMainloopFwdSm90ILi2EN4cute5tupleIJNS5_1CILi1EEES8_S8_EEENS6_IJNS7_ILi64EEESA_SA_EEELi512ENS_6half_tEfNS_4arch4Sm90ELb0ELb0ELb1ELb0ELb0ELb0ELb1ELb0ELb0ELb1ELb1ELb0EEENS1_21CollectiveEpilogueFwdINS6_IJSA_NS7_ILi512EEESA_EEES9_SC_SE_Li256ELb0ELb1ELb1ELb0EEENS1_19SingleTileSchedulerILb0ELb1ELb1ELi64EEEEEEEEEvNT_6ParamsE:
        .type           _ZN7cutlass13device_kernelIN5flash11enable_sm90INS1_16FlashAttnFwdSm90INS1_25CollectiveMainloopFwdSm90ILi2EN4cute5tupleIJNS5_1CILi1EEES8_S8_EEENS6_IJNS7_ILi64EEESA_SA_EEELi512ENS_6half_tEfNS_4arch4Sm90ELb0ELb0ELb1ELb0ELb0ELb0ELb1ELb0ELb0ELb1ELb1ELb0EEENS1_21CollectiveEpilogueFwdINS6_IJSA_NS7_ILi512EEESA_EEES9_SC_SE_Li256ELb0ELb1ELb1ELb0EEENS1_19SingleTileSchedulerILb0ELb1ELb1ELi64EEEEEEEEEvNT_6ParamsE,@function
        .size           _ZN7cutlass13device_kernelIN5flash11enable_sm90INS1_16FlashAttnFwdSm90INS1_25CollectiveMainloopFwdSm90ILi2EN4cute5tupleIJNS5_1CILi1EEES8_S8_EEENS6_IJNS7_ILi64EEESA_SA_EEELi512ENS_6half_tEfNS_4arch4Sm90ELb0ELb0ELb1ELb0ELb0ELb0ELb1ELb0ELb0ELb1ELb1ELb0EEENS1_21CollectiveEpilogueFwdINS6_IJSA_NS7_ILi512EEESA_EEES9_SC_SE_Li256ELb0ELb1ELb1ELb0EEENS1_19SingleTileSchedulerILb0ELb1ELb1ELi64EEEEEEEEEvNT_6ParamsE,(.L_x_15168 - _ZN7cutlass13device_kernelIN5flash11enable_sm90INS1_16FlashAttnFwdSm90INS1_25CollectiveMainloopFwdSm90ILi2EN4cute5tupleIJNS5_1CILi1EEES8_S8_EEENS6_IJNS7_ILi64EEESA_SA_EEELi512ENS_6half_tEfNS_4arch4Sm90ELb0ELb0ELb1ELb0ELb0ELb0ELb1ELb0ELb0ELb1ELb1ELb0EEENS1_21CollectiveEpilogueFwdINS6_IJSA_NS7_ILi512EEESA_EEES9_SC_SE_Li256ELb0ELb1ELb1ELb0EEENS1_19SingleTileSchedulerILb0ELb1ELb1ELi64EEEEEEEEEvNT_6ParamsE)
        .other          _ZN7cutlass13device_kernelIN5flash11enable_sm90INS1_16FlashAttnFwdSm90INS1_25CollectiveMainloopFwdSm90ILi2EN4cute5tupleIJNS5_1CILi1EEES8_S8_EEENS6_IJNS7_ILi64EEESA_SA_EEELi512ENS_6half_tEfNS_4arch4Sm90ELb0ELb0ELb1ELb0ELb0ELb0ELb1ELb0ELb0ELb1ELb1ELb0EEENS1_21CollectiveEpilogueFwdINS6_IJSA_NS7_ILi512EEESA_EEES9_SC_SE_Li256ELb0ELb1ELb1ELb0EEENS1_19SingleTileSchedulerILb0ELb1ELb1ELi64EEEEEEEEEvNT_6ParamsE,@"STO_CUDA_ENTRY STV_DEFAULT"
_ZN7cutlass13device_kernelIN5flash11enable_sm90INS1_16FlashAttnFwdSm90INS1_25CollectiveMainloopFwdSm90ILi2EN4cute5tupleIJNS5_1CILi1EEES8_S8_EEENS6_IJNS7_ILi64EEESA_SA_EEELi512ENS_6half_tEfNS_4arch4Sm90ELb0ELb0ELb1ELb0ELb0ELb0ELb1ELb0ELb0ELb1ELb1ELb0EEENS1_21CollectiveEpilogueFwdINS6_IJSA_NS7_ILi512EEESA_EEES9_SC_SE_Li256ELb0ELb1ELb1ELb0EEENS1_19SingleTileSchedulerILb0ELb1ELb1ELi64EEEEEEEEEvNT_6ParamsE:
[----:B------:R-:W0:Y:S02]  /*0000*/  LDC R1, c[0x0][0x28] ;  /* 0x00000a00ff017b82 */ /* 0x000e240000000800 */
[----:B0-----:R-:W-:Y:S01]  /*0010*/  VIADD R1, R1, 0xffffffd0 ;  /* 0xffffffd001017836 */ /* 0x001fe20000000000 */
[----:B------:R-:W0:Y:S01]  /*0020*/  S2R R3, SR_TID.X ;  /* 0x0000000000037919 */ /* 0x000e220000002100 */
[----:B------:R-:W-:Y:S01]  /*0030*/  ELECT P0, URZ, PT ;  /* 0x00000000003f782f */ /* 0x000fe20003800000 */
[----:B------:R-:W-:Y:S01]  /*0040*/  BSSY B0, `(.L_x_3175) ;  /* 0x000000e000007945 */ /* 0x000fe20003800000 */
[--C-:B0-----:R-:W-:Y:S02]  /*0050*/  SHF.R.U32.HI R0, RZ, 0x5, R3.reuse ;  /* 0x00000005ff007819 */ /* 0x101fe40000011603 */
[----:B------:R-:W-:-:S03]  /*0060*/  SHF.R.U32.HI R3, RZ, 0x7, R3 ;  /* 0x00000007ff037819 */ /* 0x000fc60000011603 */
        /* <DEDUP_REMOVED lines=11> */
.L_x_3176:
[----:B------:R-:W-:Y:S05]  /*0120*/  BSYNC B0 ;  /* 0x0000000000007941 */ /* 0x000fea0003800000 */
.L_x_3175:
        /* <DEDUP_REMOVED lines=21> */
[----:B0-----:R0:W1:Y:S01]  /*0280*/  @UP1 SYNCS.EXCH.64 URZ, [UR8+0x38800], UR4 ;  /* 0x03880004083f15b2 */ /* 0x0010620008000100 */
[----:B------:R0:W2:Y:S04]  /*0290*/  @UP2 SYNCS.EXCH.64 URZ, [UR8+0x38810], UR4 ;  /* 0x03881004083f25b2 */ /* 0x0000a80008000100 */
[----:B------:R0:W3:Y:S01]  /*02a0*/  @UP3 SYNCS.EXCH.64 URZ, [UR8+0x38820], UR6 ;  /* 0x03882006083f35b2 */ /* 0x0000e20008000100 */
        /* <DEDUP_REMOVED lines=14> */
[----:B----4-:R-:W-:Y:S01]  /*0390*/  NOP ;  /* 0x0000000000007918 */ /* 0x010fe20000000000 */
.L_x_3177:
[----:B------:R-:W4:Y:S01]  /*03a0*/  SHFL.IDX PT, R2, R0, RZ, 0x1f ;  /* 0x00001fff00027589 */ /* 0x000f2200000e0000 */
[----:B------:R-:W-:Y:S01]  /*03b0*/  NOP ;  /* 0x0000000000007918 */ /* 0x000fe20000000000 */
[----:B----4-:R-:W-:-:S13]  /*03c0*/  ISETP.NE.AND P0, PT, R2, RZ, PT ;  /* 0x000000ff0200720c */ /* 0x010fda0003f05270 */
        /* <DEDUP_REMOVED lines=18> */
[----:B----4-:R-:W-:Y:S01]  /*04f0*/  NOP ;  /* 0x0000000000007918 */ /* 0x010fe20000000000 */
.L_x_3178:
[----:B------:R-:W4:Y:S01]  /*0500*/  SHFL.IDX PT, R2, R0, RZ, 0x1f ;  /* 0x00001fff00027589 */ /* 0x000f2200000e0000 */
[----:B------:R-:W-:Y:S01]  /*0510*/  NOP ;  /* 0x0000000000007918 */ /* 0x000fe20000000000 */
[----:B----4-:R-:W-:-:S13]  /*0520*/  ISETP.NE.AND P0, PT, R2, RZ, PT ;  /* 0x000000ff0200720c */ /* 0x010fda0003f05270 */
        /* <DEDUP_REMOVED lines=15> */
.L_x_3179:
        /* <DEDUP_REMOVED lines=22> */
.L_x_3180:
        /* <DEDUP_REMOVED lines=22> */
.L_x_3181:
[----:B0-----:R-:W-:Y:S01]  /*08e0*/  UMOV UR4, 0x1 ;  /* 0x0000000100047882 */ /* 0x001fe20000000000 */
[----:B------:R-:W-:Y:S01]  /*08f0*/  PLOP3.LUT P0, PT, PT, PT, UP0, 0x80, 0x0 ;  /* 0x000000000000781c */ /* 0x000fe20003f0f008 */
[----:B------:R-:W-:Y:S01]  /*0900*/  USEL UR4, UR4, 0x2, !UP0 ;  /* 0x0000000204047887 */ /* 0x000fe2000c000000 */
[----:B------:R-:W-:Y:S01]  /*0910*/  NOP ;  /* 0x0000000000007918 */ /* 0x000fe20000000000 */
[----:B------:R-:W-:Y:S04]  /*0920*/  BSSY B6, `(.L_x_3182) ;  /* 0x0001187000067945 */ /* 0x000fe80003800000 */
[----:B------:R-:W-:-:S05]  /*0930*/  IMAD.U32 R2, RZ, RZ, UR4 ;  /* 0x00000004ff027e24 */ /* 0x000fca000f8e00ff */
[----:B------:R0:W-:Y:S01]  /*0940*/  STL [R1+0x28], R2 ;  /* 0x0000280201007387 */ /* 0x0001e20000100800 */
[----:B-123--:R-:W-:Y:S06]  /*0950*/  BAR.SYNC.DEFER_BLOCKING 0x0 ;  /* 0x0000000000007b1d */ /* 0x00efec0000010000 */
[----:B------:R-:W-:Y:S05]  /*0960*/  @!P0 BRA `(.L_x_3183) ;  /* 0x000000c0002c8947 */ /* 0x000fea0003800000 */
.L_x_3184:
[----:B------:R-:W-:-:S08]  /*0970*/  NOP ;  /* 0x0000000000007918 */ /* 0x000fd00000000000 */
[----:B------:R-:W1:Y:S02]  /*0980*/  USETMAXREG.TRY_ALLOC.CTAPOOL UP0, 0xf0 ;  /* 0x000000f0000079c8 */ /* 0x000e640008000600 */
[----:B-1----:R-:W-:-:S13]  /*0990*/  PLOP3.LUT P0, PT, PT, PT, UP0, 0x80, 0x0 ;  /* 0x000000000000781c */ /* 0x002fda0003f0f008 */
[----:B------:R-:W-:Y:S05]  /*09a0*/  @!P0 BRA `(.L_x_3184) ;  /* 0xfffffffc00f08947 */ /* 0x000fea000383ffff */
[----:B------:R-:W1:Y:S01]  /*09b0*/  S2R R11, SR_TID.X ;  /* 0x00000000000b7919 */ /* 0x000e620000002100 */
[----:B------:R-:W2:Y:S01]  /*09c0*/  S2UR UR6, SR_CTAID.Y ;  /* 0x00000000000679c3 */ /* 0x000ea20000002600 */
[----:B------:R-:W-:Y:S02]  /*09d0*/  ULDC UR7, c[0x0][0xd50] ;  /* 0x0003540000077ab9 */ /* 0x000fe40000000800 */
[----:B------:R-:W-:-:S05]  /*09e0*/  UISETP.NE.AND UP0, UPT, UR7, 0x1, UPT ;  /* 0x000000010700788c */ /* 0x000fca000bf05270 */
[----:B------:R-:W3:Y:S06]  /*09f0*/  S2UR UR8, SR_CTAID.Z ;  /* 0x00000000000879c3 */ /* 0x000eec0000002700 */
[----:B------:R-:W-:Y:S01]  /*0a00*/  @UP0 ULDC UR4, c[0x0][0xd54] ;  /* 0x0003550000040ab9 */ /* 0x000fe20000000800 */
[----:B------:R-:W-:Y:S01]  /*0a10*/  @UP0 ULDC UR10, c[0x0][0xd58] ;  /* 0x00035600000a0ab9 */ /* 0x000fe20000000800 */
[----:B--2---:R-:W-:Y:S02]  /*0a20*/  UIMAD.WIDE.U32 UR4, UR6, UR4, URZ ;  /* 0x00000004060472a5 */ /* 0x004fe4000f8e003f */
[----:B------:R-:W-:-:S02]  /*0a30*/  UMOV UR11, UR6 ;  /* 0x00000006000b7c82 */ /* 0x000fc40008000000 */
[----:B------:R-:W-:Y:S01]  /*0a40*/  @UP0 USHF.R.U32.HI UR11, URZ, UR10, UR5 ;  /* 0x0000000a3f0b0299 */ /* 0x000fe20008011605 */
[----:B-1----:R-:W-:-:S03]  /*0a50*/  LOP3.LUT R0, R11, 0xffffff80, RZ, 0xc0, !PT ;  /* 0xffffff800b007812 */ /* 0x002fc600078ec0ff */
[----:B------:R-:W-:Y:S01]  /*0a60*/  UIADD3 UR4, -UR11, URZ, URZ ;  /* 0x0000003f0b047290 */ /* 0x000fe2000fffe13f */
[----:B------:R-:W-:Y:S01]  /*0a70*/  ISETP.NE.AND P0, PT, R0, 0x80, PT ;  /* 0x000000800000780c */ /* 0x000fe20003f05270 */
[----:B------:R-:W-:Y:S02]  /*0a80*/  IMAD.U32 R0, RZ, RZ, UR11 ;  /* 0x0000000bff007e24 */ /* 0x000fe4000f8e00ff */
[----:B------:R-:W-:-:S03]  /*0a90*/  UIMAD UR7, UR7, UR4, UR6 ;  /* 0x00000004070772a4 */ /* 0x000fc6000f8e0206 */
[----:B------:R4:W-:Y:S07]  /*0aa0*/  STL [R1], R0 ;  /* 0x0000000001007387 */ /* 0x0009ee0000100800 */
[----:B------:R-:W-:Y:S06]  /*0ab0*/  @!P0 BAR.ARV 0x8, 0x100 ;  /* 0x0204000000008b1d */ /* 0x000fec0000002000 */
[----:B------:R-:W-:-:S13]  /*0ac0*/  ISETP.GE.U32.AND P0, PT, R11, 0x100, PT ;  /* 0x000001000b00780c */ /* 0x000fda0003f06070 */
[----:B------:R-:W-:Y:S06]  /*0ad0*/  @P0 BAR.ARV 0xf, 0x100 ;  /* 0x03c4000000000b1d */ /* 0x000fec0000002000 */
[----:B---3--:R-:W-:-:S13]  /*0ae0*/  ISETP.LE.AND P0, PT, RZ, UR8, PT ;  /* 0x00000008ff007c0c */ /* 0x008fda000bf03270 */
[----:B----4-:R-:W-:Y:S05]  /*0af0*/  @!P0 BRA `(.L_x_3185) ;  /* 0x0000011400a48947 */ /* 0x010fea0003800000 */
[----:B------:R-:W-:Y:S01]  /*0b00*/  ULDC.64 UR4, c[0x0][0x418] ;  /* 0x0001060000047ab9 */ /* 0x000fe20000000a00 */
[----:B------:R-:W-:Y:S01]  /*0b10*/  ULDC UR60, c[0x0][0x424] ;  /* 0x00010900003c7ab9 */ /* 0x000fe20000000800 */
[----:B------:R-:W-:Y:S01]  /*0b20*/  UISETP.NE.U32.AND UP0, UPT, UR4, URZ, UPT ;  /* 0x0000003f0400728c */ /* 0x000fe2000bf05070 */
[----:B------:R-:W-:Y:S01]  /*0b30*/  VIADD R152, R11, 0xffffff80 ;  /* 0xffffff800b987836 */ /* 0x000fe20000000000 */
[----:B------:R-:W-:Y:S02]  /*0b40*/  UISETP.NE.AND UP1, UPT, UR9, 0x1, UPT ;  /* 0x000000010900788c */ /* 0x000fe4000bf25270 */
[----:B------:R-:W-:Y:S01]  /*0b50*/  UISETP.NE.AND.EX UP0, UPT, UR5, URZ, UPT, UP0 ;  /* 0x0000003f0500728c */ /* 0x000fe2000bf05300 */
[----:B------:R-:W-:Y:S01]  /*0b60*/  ULDC UR4, c[0x0][0x2f0] ;  /* 0x0000bc0000047ab9 */ /* 0x000fe20000000800 */
[----:B------:R-:W-:Y:S02]  /*0b70*/  USHF.R.U32.HI UR11, URZ, 0x10, UR7 ;  /* 0x000000103f0b7899 */ /* 0x000fe40008011607 */
[----:B------:R-:W-:Y:S01]  /*0b80*/  PLOP3.LUT P0, PT, PT, PT, UP1, 0x80, 0x0 ;  /* 0x000000000000781c */ /* 0x000fe20003f0f018 */
[----:B------:R-:W-:-:S02]  /*0b90*/  USEL UR60, UR60, 0x1, UP0 ;  /* 0x000000013c3c7887 */ /* 0x000fc40008000000 */
[----:B------:R-:W-:Y:S02]  /*0ba0*/  UISETP.NE.AND UP0, UPT, UR11, URZ, UPT ;  /* 0x0000003f0b00728c */ /* 0x000fe4000bf05270 */
[----:B------:R-:W-:Y:S02]  /*0bb0*/  UIMAD UR60, UR60, UR4, URZ ;  /* 0x000000043c3c72a4 */ /* 0x000fe4000f8e023f */
[----:B------:R-:W-:Y:S02]  /*0bc0*/  ULOP3.LUT UR7, UR7, 0xffff, URZ, 0xc0, !UPT ;  /* 0x0000ffff07077892 */ /* 0x000fe4000f8ec03f */
[----:B------:R-:W-:-:S04]  /*0bd0*/  UIADD3 UR4, UR60, 0x3f, URZ ;  /* 0x0000003f3c047890 */ /* 0x000fc8000fffe03f */
[----:B------:R-:W-:Y:S01]  /*0be0*/  USHF.R.S32.HI UR5, URZ, 0x1f, UR4 ;  /* 0x0000001f3f057899 */ /* 0x000fe20008011404 */
[----:B------:R-:W-:-:S03]  /*0bf0*/  @!UP0 ULDC UR11, c[0x0][0xae8] ;  /* 0x0002ba00000b8ab9 */ /* 0x000fc60000000800 */
[----:B------:R-:W-:-:S04]  /*0c00*/  ULEA.HI UR5, UR5, UR4, URZ, 0x6 ;  /* 0x0000000405057291 */ /* 0x000fc8000f8f303f */
[----:B------:R-:W-:Y:S01]  /*0c10*/  USHF.R.S32.HI UR6, URZ, 0x6, UR5 ;  /* 0x000000063f067899 */ /* 0x000fe20008011405 */
[----:B------:R-:W-:Y:S11]  /*0c20*/  @!P0 BRA `(.L_x_3186) ;  /* 0x0000001c00948947 */ /* 0x000ff60003800000 */
[----:B------:R-:W-:Y:S01]  /*0c30*/  UISETP.GE.AND UP0, UPT, UR60, 0x1, UPT ;  /* 0x000000013c00788c */ /* 0x000fe2000bf06270 */
[----:B------:R-:W-:Y:S02]  /*0c40*/  PLOP3.LUT P0, PT, PT, PT, PT, 0x80, 0x0 ;  /* 0x000000000000781c */ /* 0x000fe40003f0f070 */
[----:B------:R-:W-:Y:S02]  /*0c50*/  CS2R R4, SRZ ;  /* 0x0000000000047805 */ /* 0x000fe4000001ff00 */
[----:B------:R-:W-:Y:S02]  /*0c60*/  CS2R R150, SRZ ;  /* 0x0000000000967805 */ /* 0x000fe4000001ff00 */
[----:B------:R-:W-:Y:S02]  /*0c70*/  CS2R R148, SRZ ;  /* 0x0000000000947805 */ /* 0x000fe4000001ff00 */
[----:B------:R-:W-:Y:S02]  /*0c80*/  CS2R R146, SRZ ;  /* 0x0000000000927805 */ /* 0x000fe4000001ff00 */
[----:B------:R-:W-:-:S02]  /*0c90*/  PLOP3.LUT P1, PT, PT, PT, UP0, 0x80, 0x0 ;  /* 0x000000000000781c */ /* 0x000fc40003f2f008 */
        /* <DEDUP_REMOVED lines=54> */
[----:B------:R-:W-:-:S02]  /*1000*/  IMAD.MOV.U32 R37, RZ, RZ, RZ ;  /* 0x000000ffff257224 */ /* 0x000fc400078e00ff */
[----:B------:R-:W-:Y:S01]  /*1010*/  IMAD.MOV.U32 R3, RZ, RZ, RZ ;  /* 0x000000ffff037224 */ /* 0x000fe200078e00ff */
[----:B------:R-:W-:Y:S06]  /*1020*/  @!P1 BRA `(.L_x_3187) ;  /* 0x0000000000709947 */ /* 0x000fec0003800000 */
[----:B------:R-:W-:Y:S01]  /*1030*/  IMAD.U32 R6, RZ, RZ, UR11 ;  /* 0x0000000bff067e24 */ /* 0x000fe2000f8e00ff */
[----:B------:R-:W-:-:S04]  /*1040*/  UIADD3 UR4, UR6, -0x1, UR11 ;  /* 0xffffffff06047890 */ /* 0x000fc8000fffe00b */
[-C--:B------:R-:W-:Y:S02]  /*1050*/  IABS R7, R6.reuse ;  /* 0x0000000600077213 */ /* 0x080fe40000000000 */
[----:B------:R-:W-:Y:S01]  /*1060*/  IMAD.U32 R8, RZ, RZ, UR4 ;  /* 0x00000004ff087e24 */ /* 0x000fe2000f8e00ff */
[----:B------:R-:W-:Y:S01]  /*1070*/  IABS R6, R6 ;  /* 0x0000000600067213 */ /* 0x000fe20000000000 */
[----:B------:R-:W1:Y:S01]  /*1080*/  I2F.RP R0, R7 ;  /* 0x0000000700007306 */ /* 0x000e620000209400 */
[----:B------:R-:W-:-:S03]  /*1090*/  ULOP3.LUT UR4, UR4, UR11, URZ, 0x3c, !UPT ;  /* 0x0000000b04047292 */ /* 0x000fc6000f8e3c3f */
[----:B------:R-:W-:-:S03]  /*10a0*/  IMAD.MOV R6, RZ, RZ, -R6 ;  /* 0x000000ffff067224 */ /* 0x000fc600078e0a06 */
[----:B------:R-:W-:Y:S01]  /*10b0*/  ISETP.LE.AND P3, PT, RZ, UR4, PT ;  /* 0x00000004ff007c0c */ /* 0x000fe2000bf63270 */
[----:B-1----:R-:W0:Y:S02]  /*10c0*/  MUFU.RCP R0, R0 ;  /* 0x0000000000007308 */ /* 0x002e240000001000 */
[----:B0-----:R-:W-:Y:S01]  /*10d0*/  VIADD R2, R0, 0xffffffe ;  /* 0x0ffffffe00027836 */ /* 0x001fe20000000000 */
[----:B------:R-:W-:-:S05]  /*10e0*/  IABS R0, R8 ;  /* 0x0000000800007213 */ /* 0x000fca0000000000 */
[----:B------:R0:W1:Y:S02]  /*10f0*/  F2I.FTZ.U32.TRUNC.NTZ R3, R2 ;  /* 0x0000000200037305 */ /* 0x000064000021f000 */
        /* <DEDUP_REMOVED lines=14> */
[----:B------:R-:W-:-:S07]  /*11e0*/  @!P2 LOP3.LUT R3, RZ, UR11, RZ, 0x33, !PT ;  /* 0x0000000bff03ac12 */ /* 0x000fce000f8e33ff */
.L_x_3187:
[----:B------:R-:W-:Y:S01]  /*11f0*/  IMAD R0, R3, UR7, RZ ;  /* 0x0000000703007c24 */ /* 0x000fe2000f8e02ff */
[----:B------:R-:W-:Y:S01]  /*1200*/  CS2R R34, SRZ ;  /* 0x0000000000227805 */ /* 0x000fe2000001ff00 */
[----:B------:R-:W-:Y:S01]  /*1210*/  IMAD.MOV.U32 R36, RZ, RZ, RZ ;  /* 0x000000ffff247224 */ /* 0x000fe200078e00ff */
[----:B------:R-:W-:Y:S02]  /*1220*/  CS2R R32, SRZ ;  /* 0x0000000000207805 */ /* 0x000fe4000001ff00 */
[----:B------:R-:W-:Y:S02]  /*1230*/  CS2R R30, SRZ ;  /* 0x00000000001e7805 */ /* 0x000fe4000001ff00 */
[----:B------:R-:W-:Y:S02]  /*1240*/  VIADDMNMX R3, R0, R3, UR6, PT ;  /* 0x0000000600037e46 */ /* 0x000fe4000b800103 */
[----:B------:R-:W-:Y:S02]  /*1250*/  CS2R R28, SRZ ;  /* 0x00000000001c7805 */ /* 0x000fe4000001ff00 */
[----:B------:R-:W-:-:S02]  /*1260*/  CS2R R26, SRZ ;  /* 0x00000000001a7805 */ /* 0x000fc4000001ff00 */
[----:B------:R-:W-:Y:S02]  /*1270*/  CS2R R24, SRZ ;  /* 0x0000000000187805 */ /* 0x000fe4000001ff00 */
[----:B------:R-:W-:-:S13]  /*1280*/  ISETP.GT.AND P1, PT, R3, R0, PT ;  /* 0x000000000300720c */ /* 0x000fda0003f24270 */
[----:B------:R-:W-:Y:S05]  /*1290*/  @!P1 BRA `(.L_x_3188) ;  /* 0x0000008c00c89947 */ /* 0x000fea0003800000 */
[----:B------:R-:W-:Y:S01]  /*12a0*/  SHF.R.S32.HI R5, RZ, 0x1f, R152 ;  /* 0x0000001fff057819 */ /* 0x000fe20000011498 */
[----:B------:R-:W1:Y:S08]  /*12b0*/  S2UR UR7, SR_CgaCtaId ;  /* 0x00000000000779c3 */ /* 0x000e700000008800 */
[----:B------:R-:W-:Y:S01]  /*12c0*/  BAR.SYNC.DEFER_BLOCKING 0xe, 0x100 ;  /* 0x0384000000007b1d */ /* 0x000fe20000010000 */
[----:B------:R-:W-:Y:S01]  /*12d0*/  LOP3.LUT R6, R11, 0x7f, RZ, 0xc0, !PT ;  /* 0x0000007f0b067812 */ /* 0x000fe200078ec0ff */
[----:B------:R-:W-:Y:S01]  /*12e0*/  VIADD R3, R3, 0xfffffffe ;  /* 0xfffffffe03037836 */ /* 0x000fe20000000000 */
[----:B------:R-:W-:-:S02]  /*12f0*/  LEA.HI R5, R5, R152, RZ, 0x7 ;  /* 0x0000009805057211 */ /* 0x000fc400078f38ff */
[----:B------:R-:W-:Y:S01]  /*1300*/  ISETP.NE.AND P1, PT, R6, RZ, PT ;  /* 0x000000ff0600720c */ /* 0x000fe20003f25270 */
[----:B------:R-:W-:Y:S01]  /*1310*/  UMOV UR9, 0x40000040 ;  /* 0x4000004000097882 */ /* 0x000fe20000000000 */
[----:B0-----:R-:W-:Y:S01]  /*1320*/  SHF.R.S32.HI R2, RZ, 0x7, R5 ;  /* 0x00000007ff027819 */ /* 0x001fe20000011405 */
[----:B------:R-:W-:Y:S01]  /*1330*/  UMOV UR11, 0x40000040 ;  /* 0x40000040000b7882 */ /* 0x000fe20000000000 */
[----:B------:R-:W-:Y:S01]  /*1340*/  UMOV UR13, 0x40000040 ;  /* 0x40000040000d7882 */ /* 0x000fe20000000000 */
[----:B------:R-:W-:Y:S01]  /*1350*/  UMOV UR15, 0x40000040 ;  /* 0x40000040000f7882 */ /* 0x000fe20000000000 */
[----:B------:R-:W-:Y:S01]  /*1360*/  UMOV UR17, 0x40000040 ;  /* 0x4000004000117882 */ /* 0x000fe20000000000 */
[----:B------:R-:W-:Y:S01]  /*1370*/  UMOV UR19, 0x40000040 ;  /* 0x4000004000137882 */ /* 0x000fe20000000000 */
[----:B------:R-:W0:Y:S01]  /*1380*/  SHFL.IDX PT, R2, R2, RZ, 0x1f ;  /* 0x00001fff02027589 */ /* 0x000e2200000e0000 */
[----:B------:R-:W-:Y:S01]  /*1390*/  UMOV UR21, 0x40000040 ;  /* 0x4000004000157882 */ /* 0x000fe20000000000 */
[----:B------:R-:W-:Y:S01]  /*13a0*/  UMOV UR23, 0x40000040 ;  /* 0x4000004000177882 */ /* 0x000fe20000000000 */
[----:B------:R-:W-:-:S02]  /*13b0*/  LOP3.LUT R5, R5, 0xffffff80, RZ, 0xc0, !PT ;  /* 0xffffff8005057812 */ /* 0x000fc400078ec0ff */
[----:B------:R-:W-:-:S03]  /*13c0*/  ISETP.GE.AND P0, PT, R3, R0, PT ;  /* 0x000000000300720c */ /* 0x000fc60003f06270 */
[----:B------:R-:W-:Y:S01]  /*13d0*/  IMAD.IADD R5, R152, 0x1, -R5 ;  /* 0x0000000198057824 */ /* 0x000fe200078e0a05 */
[----:B------:R-:W-:Y:S01]  /*13e0*/  WARPGROUP.ARRIVE ;  /* 0x00000000000079c5 */ /* 0x000fe20000000000 */
[----:B0-----:R-:W-:-:S03]  /*13f0*/  R2UR UR4, R2 ;  /* 0x00000000020472ca */ /* 0x001fc600000e0000 */
[----:B------:R-:W-:-:S04]  /*1400*/  SHF.R.S32.HI R2, RZ, 0x1f, R5 ;  /* 0x0000001fff027819 */ /* 0x000fc80000011405 */
[CC--:B------:R-:W-:Y:S02]  /*1410*/  LEA.HI R4, R2.reuse, R5.reuse, RZ, 0x2 ;  /* 0x0000000502047211 */ /* 0x0c0fe400078f10ff */
[----:B------:R-:W-:Y:S02]  /*1420*/  LEA.HI R2, R2, R5, RZ, 0x5 ;  /* 0x0000000502027211 */ /* 0x000fe400078f28ff */
[----:B------:R-:W-:Y:S02]  /*1430*/  SHF.R.S32.HI R7, RZ, 0x1f, R4 ;  /* 0x0000001fff077819 */ /* 0x000fe40000011404 */
[----:B------:R-:W-:Y:S01]  /*1440*/  SHF.R.S32.HI R2, RZ, 0x5, R2 ;  /* 0x00000005ff027819 */ /* 0x000fe20000011402 */
[----:B------:R-:W-:-:S04]  /*1450*/  ULEA.HI UR5, UR4, UR4, URZ, 0x1 ;  /* 0x0000000404057291 */ /* 0x000fc8000f8f083f */
[----:B------:R-:W-:-:S03]  /*1460*/  ULOP3.LUT UR6, UR5, 0x1fffe, URZ, 0xc0, !UPT ;  /* 0x0001fffe05067892 */ /* 0x000fc6000f8ec03f */
[----:B------:R-:W-:Y:S01]  /*1470*/  UMOV UR5, 0x400 ;  /* 0x0000040000057882 */ /* 0x000fe20000000000 */
[----:B------:R-:W-:Y:S02]  /*1480*/  UIADD3 UR6, UR4, -UR6, URZ ;  /* 0x8000000604067290 */ /* 0x000fe4000fffe03f */
[----:B-1----:R-:W-:-:S04]  /*1490*/  ULEA UR5, UR7, UR5, 0x18 ;  /* 0x0000000507057291 */ /* 0x002fc8000f8ec03f */
[----:B------:R-:W-:Y:S02]  /*14a0*/  ULEA UR6, UR6, UR5, 0xf ;  /* 0x0000000506067291 */ /* 0x000fe4000f8e783f */
[----:B------:R-:W-:Y:S02]  /*14b0*/  UIADD3 UR4, UR5, 0x36400, URZ ;  /* 0x0003640005047890 */ /* 0x000fe4000fffe03f */
[----:B------:R-:W-:Y:S01]  /*14c0*/  IMAD.U32 R6, RZ, RZ, UR5 ;  /* 0x00000005ff067e24 */ /* 0x000fe2000f8e00ff */
[----:B------:R-:W-:Y:S02]  /*14d0*/  UIADD3 UR6, UR6, 0x400, URZ ;  /* 0x0000040006067890 */ /* 0x000fe4000fffe03f */
[----:B------:R-:W-:Y:S01]  /*14e0*/  USHF.R.U32.HI UR4, URZ, 0x4, UR4 ;  /* 0x000000043f047899 */ /* 0x000fe20008011604 */
[----:B------:R-:W-:Y:S01]  /*14f0*/  @!P1 VIADD R6, R6, 0x38860 ;  /* 0x0003886006069836 */ /* 0x000fe20000000000 */
[----:B------:R-:W-:Y:S02]  /*1500*/  USHF.R.U32.HI UR6, URZ, 0x4, UR6 ;  /* 0x000000043f067899 */ /* 0x000fe40008011606 */
[----:B------:R-:W-:-:S02]  /*1510*/  ULOP3.LUT UR4, UR4, 0x3fff, URZ, 0xc0, !UPT ;  /* 0x00003fff04047892 */ /* 0x000fc4000f8ec03f */
[----:B------:R-:W-:Y:S01]  /*1520*/  ULOP3.LUT UR6, UR6, 0x3fff, URZ, 0xc0, !UPT ;  /* 0x00003fff06067892 */ /* 0x000fe2000f8ec03f */
[----:B------:R-:W-:Y:S01]  /*1530*/  @!P1 PRMT R8, RZ, 0x654, R6 ;  /* 0x00000654ff089816 */ /* 0x000fe20000000006 */
[----:B------:R-:W-:Y:S01]  /*1540*/  ULOP3.LUT UR4, UR4, 0x10000, URZ, 0xfc, !UPT ;  /* 0x0001000004047892 */ /* 0x000fe2000f8efc3f */
[----:B------:R-:W-:Y:S01]  /*1550*/  SHF.R.S32.HI R6, RZ, 0x2, R4 ;  /* 0x00000002ff067819 */ /* 0x000fe20000011404 */
[----:B------:R-:W-:Y:S02]  /*1560*/  ULOP3.LUT UR6, UR6, 0x2000000, URZ, 0xfc, !UPT ;  /* 0x0200000006067892 */ /* 0x000fe4000f8efc3f */
[----:B------:R-:W-:Y:S01]  /*1570*/  UIADD3 UR12, UR4, 0x2, URZ ;  /* 0x00000002040c7890 */ /* 0x000fe2000fffe03f */
[----:B------:R-:W-:Y:S01]  /*1580*/  LEA.HI R7, R7, R6, RZ, 0x3 ;  /* 0x0000000607077211 */ /* 0x000fe200078f18ff */
[----:B------:R-:W-:Y:S01]  /*1590*/  UIADD3 UR14, UR6, 0x80, URZ ;  /* 0x00000080060e7890 */ /* 0x000fe2000fffe03f */
[----:B------:R-:W-:Y:S02]  /*15a0*/  UMOV UR8, UR4 ;  /* 0x0000000400087c82 */ /* 0x000fe40008000000 */
[----:B------:R-:W-:Y:S01]  /*15b0*/  UMOV UR10, UR6 ;  /* 0x00000006000a7c82 */ /* 0x000fe20008000000 */
[----:B------:R-:W-:Y:S01]  /*15c0*/  UIADD3 UR16, UR4, 0x4, URZ ;  /* 0x0000000404107890 */ /* 0x000fe2000fffe03f */
[----:B------:R-:W-:Y:S01]  /*15d0*/  HGMMA.64x256x16.F32 R24, gdesc[UR8].tnspB, RZ, !UPT, gsb0 ;  /* 0x43e00000081879f0 */ /* 0x000fe2000c0008ff */
[----:B------:R-:W-:Y:S01]  /*15e0*/  UIADD3 UR18, UR6, 0x100, URZ ;  /* 0x0000010006127890 */ /* 0x000fe2000fffe03f */
[----:B------:R-:W-:Y:S01]  /*15f0*/  LOP3.LUT R7, R7, 0xfffffff8, RZ, 0xc0, !PT ;  /* 0xfffffff807077812 */ /* 0x000fe200078ec0ff */
[----:B------:R-:W-:-:S02]  /*1600*/  UIADD3 UR20, UR4, 0x6, URZ ;  /* 0x0000000604147890 */ /* 0x000fc4000fffe03f */
[----:B------:R-:W-:Y:S02]  /*1610*/  UIADD3 UR22, UR6, 0x180, URZ ;  /* 0x0000018006167890 */ /* 0x000fe4000fffe03f */
[----:B------:R-:W-:Y:S01]  /*1620*/  IMAD.IADD R7, R6, 0x1, -R7 ;  /* 0x0000000106077824 */ /* 0x000fe200078e0a07 */
[----:B------:R-:W-:-:S03]  /*1630*/  UMOV UR4, URZ ;  /* 0x0000003f00047c82 */ /* 0x000fc60008000000 */
[----:B------:R-:W-:Y:S01]  /*1640*/  IMAD R2, R2, 0x10, R7 ;  /* 0x0000001002027824 */ /* 0x000fe200078e0207 */
[----:B------:R-:W-:Y:S02]  /*1650*/  WARPGROUP.DEPBAR.LE gsb0, 0x0 ;  /* 0x00008000000079c5 */ /* 0x000fe40000010000 */
[----:B------:R-:W-:-:S14]  /*1660*/  WARPGROUP.ARRIVE ;  /* 0x00000000000079c5 */ /* 0x000fdc0000000000 */
        /* <DEDUP_REMOVED lines=13> */
[----:B------:R-:W-:-:S05]  /*1740*/  UMOV UR4, URZ ;  /* 0x0000003f00047c82 */ /* 0x000fca0008000000 */
.L_x_3190:
[----:B------:R-:W-:Y:S01]  /*1750*/  BAR.SYNC.DEFER_BLOCKING 0xe, 0x100 ;  /* 0x0384000000007b1d */ /* 0x000fe20000010000 */
[----:B------:R-:W-:Y:S01]  /*1760*/  IMAD.U32 R5, RZ, RZ, UR4 ;  /* 0x00000004ff057e24 */ /* 0x000fe2000f8e00ff */
[----:B------:R-:W-:Y:S01]  /*1770*/  UIADD3 UR4, UR4, 0x1, URZ ;  /* 0x0000000104047890 */ /* 0x000fe2000fffe03f */
[C---:B------:R-:W-:Y:S01]  /*1780*/  ISETP.GT.AND P0, PT, R3.reuse, R0, PT ;  /* 0x000000000300720c */ /* 0x040fe20003f04270 */
[----:B------:R-:W-:Y:S02]  /*1790*/  VIADD R3, R3, 0xffffffff ;  /* 0xffffffff03037836 */ /* 0x000fe40000000000 */
[----:B-1----:R-:W-:Y:S01]  /*17a0*/  IMAD R4, R5, 0x40, R2 ;  /* 0x0000004005047824 */ /* 0x002fe200078e0202 */
[----:B------:R-:W-:Y:S01]  /*17b0*/  UISETP.NE.AND UP0, UPT, UR4, 0x2, UPT ;  /* 0x000000020400788c */ /* 0x000fe2000bf05270 */
[----:B------:R-:W-:Y:S01]  /*17c0*/  UMOV UR11, 0x40000040 ;  /* 0x40000040000b7882 */ /* 0x000fe20000000000 */
[----:B------:R-:W-:Y:S02]  /*17d0*/  UMOV UR15, 0x40000040 ;  /* 0x40000040000f7882 */ /* 0x000fe40000000000 */
[----:B------:R-:W-:Y:S01]  /*17e0*/  LEA R4, R4, UR5, 0x2 ;  /* 0x0000000504047c11 */ /* 0x000fe2000f8e10ff */
[----:B------:R-:W-:Y:S01]  /*17f0*/  USEL UR4, UR4, URZ, UP0 ;  /* 0x0000003f04047287 */ /* 0x000fe20008000000 */
[----:B------:R-:W-:Y:S01]  /*1800*/  UMOV UR19, 0x40000040 ;  /* 0x4000004000137882 */ /* 0x000fe20000000000 */
[----:B------:R-:W-:-:S02]  /*1810*/  UMOV UR23, 0x40000040 ;  /* 0x4000004000177882 */ /* 0x000fc40000000000 */
[----:B------:R-:W-:-:S04]  /*1820*/  ULEA UR10, UR4, UR6, 0xc ;  /* 0x00000006040a7291 */ /* 0x000fc8000f8e603f */
[----:B------:R-:W-:Y:S02]  /*1830*/  UIADD3 UR14, UR10, 0x80, URZ ;  /* 0x000000800a0e7890 */ /* 0x000fe4000fffe03f */
[----:B------:R-:W-:Y:S01]  /*1840*/  UIADD3 UR18, UR10, 0x100, URZ ;  /* 0x000001000a127890 */ /* 0x000fe2000fffe03f */
[----:B------:R-:W1:Y:S01]  /*1850*/  LDS R5, [R4+0x38400] ;  /* 0x0384000004057984 */ /* 0x000e620000000800 */
[----:B------:R-:W-:-:S03]  /*1860*/  UIADD3 UR22, UR10, 0x180, URZ ;  /* 0x000001800a167890 */ /* 0x000fc6000fffe03f */
[----:B------:R2:W3:Y:S02]  /*1870*/  LDS R6, [R4+0x38420] ;  /* 0x0384200004067984 */ /* 0x0004e40000000800 */
[----:B--2---:R-:W-:-:S05]  /*1880*/  IMAD.U32 R4, RZ, RZ, UR4 ;  /* 0x00000004ff047e24 */ /* 0x004fca000f8e00ff */
[----:B------:R-:W-:-:S05]  /*1890*/  @!P1 LEA R4, R4, UR5, 0x3 ;  /* 0x0000000504049c11 */ /* 0x000fca000f8e18ff */
[----:B------:R-:W-:-:S05]  /*18a0*/  @!P1 VIADD R4, R4, 0x38860 ;  /* 0x0003886004049836 */ /* 0x000fca0000000000 */
[----:B------:R-:W-:Y:S01]  /*18b0*/  @!P1 PRMT R4, RZ, 0x654, R4 ;  /* 0x00000654ff049816 */ /* 0x000fe20000000004 */
        /* <DEDUP_REMOVED lines=127> */
[----:B------:R-:W-:-:S06]  /*20b0*/  FMUL.FTZ R151, R151, R6 ;  /* 0x0000000697977220 */ /* 0x000fcc0000410000 */
        /* <DEDUP_REMOVED lines=19> */
.L_x_3189:
[----:B------:R-:W-:Y:S01]  /*21f0*/  BAR.SYNC.DEFER_BLOCKING 0xe, 0x100 ;  /* 0x0384000000007b1d */ /* 0x000fe20000010000 */
[----:B------:R-:W-:Y:S01]  /*2200*/  VIADD R2, R2, UR4 ;  /* 0x0000000402027c36 */ /* 0x000fe20008000000 */
[----:B------:R-:W-:Y:S02]  /*2210*/  PLOP3.LUT P0, PT, PT, PT, PT, 0x8, 0x0 ;  /* 0x000000000000781c */ /* 0x000fe40003f0e170 */
[----:B-1----:R-:W-:Y:S02]  /*2220*/  CS2R R4, SRZ ;  /* 0x0000000000047805 */ /* 0x002fe4000001ff00 */
[----:B------:R-:W-:-:S05]  /*2230*/  LEA R2, R2, UR5, 0x2 ;  /* 0x0000000502027c11 */ /* 0x000fca000f8e10ff */
[----:B------:R-:W1:Y:S04]  /*2240*/  LDS R3, [R2+0x38400] ;  /* 0x0384000002037984 */ /* 0x000e680000000800 */
[----:B------:R-:W2:Y:S01]  /*2250*/  LDS R0, [R2+0x38420] ;  /* 0x0384200002007984 */ /* 0x000ea20000000800 */
        /* <DEDUP_REMOVED lines=130> */
.L_x_3186:
[----:B------:R-:W-:Y:S01]  /*2a80*/  UISETP.GE.AND UP0, UPT, UR60, 0x1, UPT ;  /* 0x000000013c00788c */ /* 0x000fe2000bf06270 */
[----:B------:R-:W-:-:S05]  /*2a90*/  UMOV UR4, URZ ;  /* 0x0000003f00047c82 */ /* 0x000fca0008000000 */
[----:B------:R-:W-:-:S13]  /*2aa0*/  PLOP3.LUT P0, PT, PT, PT, UP0, 0x80, 0x0 ;  /* 0x000000000000781c */ /* 0x000fda0003f0f008 */
[----:B------:R-:W-:Y:S05]  /*2ab0*/  @!P0 BRA `(.L_x_3191) ;  /* 0x0000000000848947 */ /* 0x000fea0003800000 */
[----:B------:R-:W-:Y:S01]  /*2ac0*/  IMAD.U32 R3, RZ, RZ, UR11 ;  /* 0x0000000bff037e24 */ /* 0x000fe2000f8e00ff */
[----:B------:R-:W-:Y:S01]  /*2ad0*/  UIADD3 UR8, UR6, -0x1, UR11 ;  /* 0xffffffff06087890 */ /* 0x000fe2000fffe00b */
[----:B------:R-:W-:-:S03]  /*2ae0*/  UMOV UR4, URZ ;  /* 0x0000003f00047c82 */ /* 0x000fc60008000000 */
[-C--:B------:R-:W-:Y:S02]  /*2af0*/  IABS R0, R3.reuse ;  /* 0x0000000300007213 */ /* 0x080fe40000000000 */
[----:B------:R-:W-:Y:S01]  /*2b00*/  IMAD.U32 R4, RZ, RZ, UR8 ;  /* 0x00000008ff047e24 */ /* 0x000fe2000f8e00ff */
[----:B------:R-:W-:Y:S01]  /*2b10*/  IABS R5, R3 ;  /* 0x0000000300057213 */ /* 0x000fe20000000000 */
[----:B------:R-:W-:Y:S01]  /*2b20*/  ULOP3.LUT UR8, UR8, UR11, URZ, 0x3c, !UPT ;  /* 0x0000000b08087292 */ /* 0x000fe2000f8e3c3f */
[----:B------:R-:W-:Y:S02]  /*2b30*/  R2UR UR12, R0 ;  /* 0x00000000000c72ca */ /* 0x000fe400000e0000 */
[----:B------:R-:W-:-:S05]  /*2b40*/  IABS R4, R4 ;  /* 0x0000000400047213 */ /* 0x000fca0000000000 */
[----:B------:R-:W-:-:S05]  /*2b50*/  IMAD.MOV.U32 R3, RZ, RZ, R4 ;  /* 0x000000ffff037224 */ /* 0x000fca00078e0004 */
[----:B------:R-:W-:Y:S01]  /*2b60*/  R2UR UR10, R3 ;  /* 0x00000000030a72ca */ /* 0x000fe200000e0000 */
[----:B------:R-:W1:Y:S08]  /*2b70*/  I2F.RP R0, UR12 ;  /* 0x0000000c00007d06 */ /* 0x000e700008209400 */
[----:B-1----:R-:W0:Y:S02]  /*2b80*/  MUFU.RCP R0, R0 ;  /* 0x0000000000007308 */ /* 0x002e240000001000 */
[----:B0-----:R-:W-:-:S02]  /*2b90*/  VIADD R2, R0, 0xffffffe ;  /* 0x0ffffffe00027836 */ /* 0x001fc40000000000 */
[----:B------:R-:W-:-:S04]  /*2ba0*/  IMAD.MOV R0, RZ, RZ, -R5 ;  /* 0x000000ffff007224 */ /* 0x000fc800078e0a05 */
        /* <DEDUP_REMOVED lines=18> */
.L_x_3191:
[----:B------:R-:W-:Y:S01]  /*2cd0*/  UIMAD UR5, UR7, UR4, URZ ;  /* 0x00000004070572a4 */ /* 0x000fe2000f8e023f */
[----:B------:R-:W-:Y:S01]  /*2ce0*/  IMAD.U32 R0, RZ, RZ, UR6 ;  /* 0x00000006ff007e24 */ /* 0x000fe2000f8e00ff */
[----:B------:R-:W-:Y:S01]  /*2cf0*/  PLOP3.LUT P0, PT, PT, PT, PT, 0x80, 0x0 ;  /* 0x000000000000781c */ /* 0x000fe20003f0f070 */
[----:B------:R-:W-:Y:S01]  /*2d00*/  IMAD.U32 R3, RZ, RZ, UR4 ;  /* 0x00000004ff037e24 */ /* 0x000fe2000f8e00ff */
[----:B------:R-:W-:Y:S02]  /*2d10*/  CS2R R4, SRZ ;  /* 0x0000000000047805 */ /* 0x000fe4000001ff00 */
[----:B------:R-:W-:Y:S01]  /*2d20*/  CS2R R150, SRZ ;  /* 0x0000000000967805 */ /* 0x000fe2000001ff00 */
[----:B0-----:R-:W-:Y:S01]  /*2d30*/  IMAD.U32 R2, RZ, RZ, UR5 ;  /* 0x00000005ff027e24 */ /* 0x001fe2000f8e00ff */
[----:B------:R-:W-:Y:S02]  /*2d40*/  CS2R R148, SRZ ;  /* 0x0000000000947805 */ /* 0x000fe4000001ff00 */
[----:B------:R-:W-:-:S02]  /*2d50*/  VIADDMNMX R0, R3, UR5, R0, PT ;  /* 0x0000000503007c46 */ /* 0x000fc4000b800100 */
[----:B------:R-:W-:Y:S02]  /*2d60*/  CS2R R146, SRZ ;  /* 0x0000000000927805 */ /* 0x000fe4000001ff00 */
[----:B------:R-:W-:Y:S02]  /*2d70*/  CS2R R144, SRZ ;  /* 0x0000000000907805 */ /* 0x000fe4000001ff00 */
[----:B------:R-:W-:Y:S02]  /*2d80*/  CS2R R142, SRZ ;  /* 0x00000000008e7805 */ /* 0x000fe4000001ff00 */
[----:B------:R-:W-:Y:S02]  /*2d90*/  R2UR UR61, R0 ;  /* 0x00000000003d72ca */ /* 0x000fe400000e0000 */
        /* <DEDUP_REMOVED lines=12> */
[----:B------:R-:W-:Y:S01]  /*2e60*/  UISETP.GT.AND UP0, UPT, UR61, UR5, UPT ;  /* 0x000000053d00728c */ /* 0x000fe2000bf04270 */
[----:B------:R-:W-:Y:S02]  /*2e70*/  CS2R R116, SRZ ;  /* 0x0000000000747805 */ /* 0x000fe4000001ff00 */
[----:B------:R-:W-:-:S02]  /*2e80*/  CS2R R114, SRZ ;  /* 0x0000000000727805 */ /* 0x000fc4000001ff00 */
[----:B------:R-:W-:Y:S02]  /*2e90*/  CS2R R112, SRZ ;  /* 0x0000000000707805 */ /* 0x000fe4000001ff00 */
[----:B------:R-:W-:Y:S02]  /*2ea0*/  CS2R R110, SRZ ;  /* 0x00000000006e7805 */ /* 0x000fe4000001ff00 */
[----:B------:R-:W-:Y:S02]  /*2eb0*/  CS2R R108, SRZ ;  /* 0x00000000006c7805 */ /* 0x000fe4000001ff00 */
[----:B------:R-:W-:Y:S02]  /*2ec0*/  PLOP3.LUT P1, PT, PT, PT, UP0, 0x80, 0x0 ;  /* 0x000000000000781c */ /* 0x000fe40003f2f008 */
        /* <DEDUP_REMOVED lines=43> */
[----:B------:R-:W-:Y:S01]  /*3180*/  SHF.R.S32.HI R57, RZ, 0x1f, R152 ;  /* 0x0000001fff397819 */ /* 0x000fe20000011498 */
[----:B------:R-:W0:Y:S01]  /*3190*/  S2R R5, SR_CgaCtaId ;  /* 0x0000000000057919 */ /* 0x000e220000008800 */
[----:B------:R-:W-:Y:S02]  /*31a0*/  MOV R184, 0x400 ;  /* 0x0000040000b87802 */ /* 0x000fe40000000f00 */
[----:B------:R-:W-:-:S04]  /*31b0*/  LEA.HI R16, R57, R152, RZ, 0x7 ;  /* 0x0000009839107211 */ /* 0x000fc800078f38ff */
[----:B------:R-:W-:-:S05]  /*31c0*/  SHF.R.S32.HI R18, RZ, 0x7, R16 ;  /* 0x00000007ff127819 */ /* 0x000fca0000011410 */
[----:B------:R-:W1:Y:S01]  /*31d0*/  SHFL.IDX PT, R0, R18, RZ, 0x1f ;  /* 0x00001fff12007589 */ /* 0x000e6200000e0000 */
[----:B0-----:R-:W-:Y:S02]  /*31e0*/  LEA R184, R5, R184, 0x18 ;  /* 0x000000b805b87211 */ /* 0x001fe400078ec0ff */
[----:B-1----:R-:W-:-:S04]  /*31f0*/  LEA.HI R3, R0, R0, RZ, 0x1 ;  /* 0x0000000000037211 */ /* 0x002fc800078f08ff */
[----:B------:R-:W-:-:S05]  /*3200*/  LOP3.LUT R3, R3, 0x1fffe, RZ, 0xc0, !PT ;  /* 0x0001fffe03037812 */ /* 0x000fca00078ec0ff */
[----:B------:R-:W-:Y:S02]  /*3210*/  IMAD.IADD R3, R0, 0x1, -R3 ;  /* 0x0000000100037824 */ /* 0x000fe400078e0a03 */
[----:B------:R-:W-:Y:S02]  /*3220*/  VIADD R0, R184, 0x36400 ;  /* 0x00036400b8007836 */ /* 0x000fe40000000000 */
[----:B------:R-:W-:-:S03]  /*3230*/  IMAD R3, R3, 0x8000, R184 ;  /* 0x0000800003037824 */ /* 0x000fc600078e02b8 */
[----:B------:R-:W-:Y:S01]  /*3240*/  LOP3.LUT P0, RZ, R0, 0x3ff, RZ, 0xc0, !PT ;  /* 0x000003ff00ff7812 */ /* 0x000fe2000780c0ff */
[----:B------:R-:W-:-:S05]  /*3250*/  VIADD R3, R3, 0x400 ;  /* 0x0000040003037836 */ /* 0x000fca0000000000 */
[----:B------:R-:W-:-:S04]  /*3260*/  SHF.R.U32.HI R3, RZ, 0x4, R3 ;  /* 0x00000004ff037819 */ /* 0x000fc80000011603 */
[----:B------:R-:W-:-:S03]  /*3270*/  LOP3.LUT R188, R3, 0x3fff, RZ, 0xc0, !PT ;  /* 0x00003fff03bc7812 */ /* 0x000fc600078ec0ff */
        /* <DEDUP_REMOVED lines=17> */
.L_x_3192:
[----:B------:R-:W-:Y:S02]  /*3390*/  SHF.L.U32 R7, RZ, 0x1f, RZ ;  /* 0x0000001fff077819 */ /* 0x000fe400000006ff */
[----:B------:R-:W-:Y:S02]  /*33a0*/  LOP3.LUT R3, R16, 0xffffff80, RZ, 0xc0, !PT ;  /* 0xffffff8010037812 */ /* 0x000fe400078ec0ff */
[----:B------:R-:W0:Y:S01]  /*33b0*/  SYNCS.PHASECHK.TRANS64.TRYWAIT P0, [R184+URZ+0x38800], R7 ;  /* 0x03880007b80075a7 */ /* 0x000e22000800017f */
[----:B------:R-:W-:Y:S02]  /*33c0*/  LEA.HI R0, R18, R18, RZ, 0x1 ;  /* 0x0000001212007211 */ /* 0x000fe400078f08ff */
[----:B------:R-:W-:Y:S02]  /*33d0*/  IMAD.IADD R5, R152, 0x1, -R3 ;  /* 0x0000000198057824 */ /* 0x000fe400078e0a03 */
[----:B------:R-:W-:-:S03]  /*33e0*/  LOP3.LUT R3, R0, 0xfffffe, RZ, 0xc0, !PT ;  /* 0x00fffffe00037812 */ /* 0x000fc600078ec0ff */
[----:B------:R-:W-:-:S04]  /*33f0*/  SHF.R.S32.HI R4, RZ, 0x1f, R5 ;  /* 0x0000001fff047819 */ /* 0x000fc80000011405 */
[----:B------:R-:W-:-:S04]  /*3400*/  LEA.HI R6, R4, R5, RZ, 0x2 ;  /* 0x0000000504067211 */ /* 0x000fc800078f10ff */
[--C-:B------:R-:W-:Y:S02]  /*3410*/  SHF.R.S32.HI R8, RZ, 0x2, R6.reuse ;  /* 0x00000002ff087819 */ /* 0x100fe40000011406 */
[----:B------:R-:W-:Y:S01]  /*3420*/  SHF.R.S32.HI R9, RZ, 0x1f, R6 ;  /* 0x0000001fff097819 */ /* 0x000fe20000011406 */
[----:B0-----:R-:W-:Y:S06]  /*3430*/  @!P0 BRA `(.L_x_3193) ;  /* 0x000000ec005c8947 */ /* 0x001fec0003800000 */
.L_x_3321:
[----:B------:R-:W2:Y:S01]  /*3440*/  LDL R0, [R1+0x28] ;  /* 0x0000280001007983 */ /* 0x000ea20000100800 */
[----:B------:R-:W-:Y:S01]  /*3450*/  LEA.HI R9, R9, R8, RZ, 0x3 ;  /* 0x0000000809097211 */ /* 0x000fe200078f18ff */
[----:B------:R-:W-:Y:S01]  /*3460*/  IMAD.IADD R3, R18, 0x1, -R3 ;  /* 0x0000000112037824 */ /* 0x000fe200078e0a03 */
[----:B------:R-:W-:Y:S02]  /*3470*/  LEA.HI R4, R4, R5, RZ, 0x5 ;  /* 0x0000000504047211 */ /* 0x000fe400078f28ff */
[----:B------:R-:W-:Y:S02]  /*3480*/  LOP3.LUT R9, R9, 0xfffffff8, RZ, 0xc0, !PT ;  /* 0xfffffff809097812 */ /* 0x000fe400078ec0ff */
[----:B------:R-:W-:-:S03]  /*3490*/  SHF.R.S32.HI R4, RZ, 0x5, R4 ;  /* 0x00000005ff047819 */ /* 0x000fc60000011404 */
[----:B------:R-:W-:Y:S01]  /*34a0*/  IMAD.IADD R9, R8, 0x1, -R9 ;  /* 0x0000000108097824 */ /* 0x000fe200078e0a09 */
[----:B--2---:R-:W-:Y:S02]  /*34b0*/  R2UR UR4, R0 ;  /* 0x00000000000472ca */ /* 0x004fe400000e0000 */
[----:B------:R-:W-:-:S05]  /*34c0*/  LOP3.LUT R0, R6, 0x7ffffffc, RZ, 0xc0, !PT ;  /* 0x7ffffffc06007812 */ /* 0x000fca00078ec0ff */
[----:B------:R-:W-:-:S04]  /*34d0*/  IMAD.IADD R0, R5, 0x1, -R0 ;  /* 0x0000000105007824 */ /* 0x000fc800078e0a00 */
[----:B------:R-:W-:Y:S02]  /*34e0*/  IMAD.SHL.U32 R56, R0, 0x2, RZ ;  /* 0x0000000200387824 */ /* 0x000fe400078e00ff */
[----:B------:R-:W-:Y:S02]  /*34f0*/  ULOP3.LUT UR4, UR4, 0x1, URZ, 0xfc, !UPT ;  /* 0x0000000104047892 */ /* 0x000fe4000f8efc3f */
[----:B------:R-:W-:Y:S02]  /*3500*/  IMAD R0, R3, 0x100, R56 ;  /* 0x0000010003007824 */ /* 0x000fe400078e0238 */
[----:B------:R-:W-:Y:S02]  /*3510*/  IMAD R3, R4, 0x10, R9 ;  /* 0x0000001004037824 */ /* 0x000fe400078e0209 */
[----:B------:R-:W-:-:S05]  /*3520*/  IMAD.U32 R6, RZ, RZ, UR4 ;  /* 0x00000004ff067e24 */ /* 0x000fca000f8e00ff */
[----:B------:R-:W-:-:S13]  /*3530*/  ISETP.NE.AND P0, PT, R6, 0x3, PT ;  /* 0x000000030600780c */ /* 0x000fda0003f05270 */
[----:B------:R-:W-:Y:S05]  /*3540*/  @!P0 BRA `(.L_x_3194) ;  /* 0x0000000000048947 */ /* 0x000fea0003800000 */
[----:B------:R-:W-:Y:S01]  /*3550*/  BPT.TRAP 0x1 ;  /* 0x000000040000795c */ /* 0x000fe20000300000 */
.L_x_3194:
[----:B------:R1:W2:Y:S01]  /*3560*/  SYNCS.PHASECHK.TRANS64.TRYWAIT P1, [R184+URZ+0x38830], R7 ;  /* 0x03883007b80075a7 */ /* 0x0002a2000802017f */
[----:B------:R-:W-:Y:S05]  /*3570*/  @!P0 BRA `(.L_x_3195) ;  /* 0x0000000000048947 */ /* 0x000fea0003800000 */
[----:B------:R-:W-:Y:S01]  /*3580*/  BPT.TRAP 0x1 ;  /* 0x000000040000795c */ /* 0x000fe20000300000 */
.L_x_3195:
[----:B--2---:R-:W-:Y:S05]  /*3590*/  @P1 BRA `(.L_x_3196) ;  /* 0x0000000000081947 */ /* 0x004fea0003800000 */
[----:B------:R-:W2:Y:S02]  /*35a0*/  SYNCS.PHASECHK.TRANS64.TRYWAIT P1, [R184+URZ+0x38830], R7 ;  /* 0x03883007b80075a7 */ /* 0x000ea4000802017f */
[----:B--2---:R-:W-:Y:S05]  /*35b0*/  @!P1 BRA `(.L_x_3197) ;  /* 0x000000ec00109947 */ /* 0x004fea0003800000 */
.L_x_3196:
[----:B------:R-:W-:Y:S05]  /*35c0*/  WARPSYNC.ALL ;  /* 0x0000000000007948 */ /* 0x000fea0003800000 */
[C---:B------:R-:W-:Y:S01]  /*35d0*/  VIADD R4, R184.reuse, 0x20400 ;  /* 0x00020400b8047836 */ /* 0x040fe20000000000 */
[----:B------:R-:W-:Y:S01]  /*35e0*/  WARPGROUP.ARRIVE ;  /* 0x00000000000079c5 */ /* 0x000fe20000000000 */
[----:B------:R-:W-:Y:S01]  /*35f0*/  VIADD R5, R184, 0x22400 ;  /* 0x00022400b8057836 */ /* 0x000fe20000000000 */
[----:B------:R-:W-:Y:S01]  /*3600*/  UMOV UR9, 0x40000040 ;  /* 0x4000004000097882 */ /* 0x000fe20000000000 */
[----:B------:R-:W-:Y:S01]  /*3610*/  UMOV UR7, 0x40000040 ;  /* 0x4000004000077882 */ /* 0x000fe20000000000 */
[----:B------:R-:W-:Y:S01]  /*3620*/  SHF.R.U32.HI R4, RZ, 0x4, R4 ;  /* 0x00000004ff047819 */ /* 0x000fe20000011604 */
[----:B------:R-:W-:Y:S01]  /*3630*/  UMOV UR5, UR9 ;  /* 0x0000000900057c82 */ /* 0x000fe20008000000 */
[----:B------:R-:W-:Y:S01]  /*3640*/  SHF.R.U32.HI R5, RZ, 0x4, R5 ;  /* 0x00000004ff057819 */ /* 0x000fe20000011605 */
[----:B------:R-:W-:Y:S01]  /*3650*/  IMAD.U32 R11, RZ, RZ, UR9 ;  /* 0x00000009ff0b7e24 */ /* 0x000fe2000f8e00ff */
[----:B------:R-:W-:Y:S01]  /*3660*/  LOP3.LUT R4, R4, 0x3fff, RZ, 0xc0, !PT ;  /* 0x00003fff04047812 */ /* 0x000fe200078ec0ff */
[----:B------:R-:W-:Y:S01]  /*3670*/  UMOV UR9, 0x40000040 ;  /* 0x4000004000097882 */ /* 0x000fe20000000000 */
[----:B------:R-:W-:Y:S01]  /*3680*/  LOP3.LUT R5, R5, 0x3fff, RZ, 0xc0, !PT ;  /* 0x00003fff05057812 */ /* 0x000fe200078ec0ff */
[----:B------:R-:W-:Y:S01]  /*3690*/  IMAD.U32 R13, RZ, RZ, UR9 ;  /* 0x00000009ff0d7e24 */ /* 0x000fe2000f8e00ff */
[----:B------:R-:W-:-:S02]  /*36a0*/  LOP3.LUT R6, R4, 0x10000, RZ, 0xfc, !PT ;  /* 0x0001000004067812 */ /* 0x000fc400078efcff */
[----:B------:R-:W-:Y:S02]  /*36b0*/  LOP3.LUT R4, R5, 0x10000, RZ, 0xfc, !PT ;  /* 0x0001000005047812 */ /* 0x000fe400078efcff */
[C---:B------:R-:W-:Y:S01]  /*36c0*/  R2UR UR4, R6.reuse ;  /* 0x00000000060472ca */ /* 0x040fe200000e0000 */
[----:B------:R-:W-:Y:S01]  /*36d0*/  VIADD R5, R6, 0x2 ;  /* 0x0000000206057836 */ /* 0x000fe20000000000 */
[C---:B------:R-:W-:Y:S01]  /*36e0*/  R2UR UR6, R4.reuse ;  /* 0x00000000040672ca */ /* 0x040fe200000e0000 */
[----:B------:R-:W-:-:S10]  /*36f0*/  VIADD R8, R4, 0x2 ;  /* 0x0000000204087836 */ /* 0x000fd40000000000 */
[----:B------:R-:W-:Y:S02]  /*3700*/  UMOV UR8, UR4 ;  /* 0x0000000400087c82 */ /* 0x000fe40008000000 */
[----:B------:R-:W-:Y:S01]  /*3710*/  UMOV UR4, UR8 ;  /* 0x0000000800047c82 */ /* 0x000fe20008000000 */
[----:B------:R-:W-:Y:S01]  /*3720*/  IMAD.U32 R10, RZ, RZ, UR8 ;  /* 0x00000008ff0a7e24 */ /* 0x000fe2000f8e00ff */
[----:B------:R-:W-:Y:S01]  /*3730*/  HGMMA.64x64x16.F32 R24, gdesc[UR4], RZ, !UPT, gsb0 ;  /* 0x00e00000041879f0 */ /* 0x000fe2000c0008ff */
[----:B------:R-:W-:Y:S01]  /*3740*/  R2UR UR4, R5 ;  /* 0x00000000050472ca */ /* 0x000fe200000e0000 */
[----:B------:R-:W-:Y:S01]  /*3750*/  UMOV UR5, UR9 ;  /* 0x0000000900057c82 */ /* 0x000fe20008000000 */
[----:B------:R-:W-:Y:S01]  /*3760*/  R2UR UR6, R8 ;  /* 0x00000000080672ca */ /* 0x000fe200000e0000 */
[----:B------:R-:W-:Y:S01]  /*3770*/  UMOV UR7, 0x40000040 ;  /* 0x4000004000077882 */ /* 0x000fe20000000000 */
[----:B------:R-:W-:Y:S01]  /*3780*/  VIADD R5, R6, 0x4 ;  /* 0x0000000406057836 */ /* 0x000fe20000000000 */
[----:B------:R-:W-:Y:S01]  /*3790*/  UMOV UR9, 0x40000040 ;  /* 0x4000004000097882 */ /* 0x000fe20000000000 */
[----:B------:R-:W-:-:S02]  /*37a0*/  VIADD R8, R4, 0x4 ;  /* 0x0000000404087836 */ /* 0x000fc40000000000 */
[----:B------:R-:W-:-:S05]  /*37b0*/  IMAD.U32 R15, RZ, RZ, UR9 ;  /* 0x00000009ff0f7e24 */ /* 0x000fca000f8e00ff */
[----:B------:R-:W-:Y:S02]  /*37c0*/  UMOV UR8, UR4 ;  /* 0x0000000400087c82 */ /* 0x000fe40008000000 */
[----:B------:R-:W-:Y:S01]  /*37d0*/  UMOV UR4, UR8 ;  /* 0x0000000800047c82 */ /* 0x000fe20008000000 */
[----:B------:R-:W-:Y:S01]  /*37e0*/  IMAD.U32 R12, RZ, RZ, UR8 ;  /* 0x00000008ff0c7e24 */ /* 0x000fe2000f8e00ff */
[----:B------:R-:W-:Y:S02]  /*37f0*/  WARPGROUP.DEPBAR.LE gsb0, 0x0 ;  /* 0x00008000000079c5 */ /* 0x000fe40000010000 */
[----:B------:R-:W-:-:S06]  /*3800*/  WARPGROUP.ARRIVE ;  /* 0x00000000000079c5 */ /* 0x000fcc0000000000 */
[----:B------:R-:W-:Y:S01]  /*3810*/  HGMMA.64x64x16.F32 R24, gdesc[UR4], R24, gsb0 ;  /* 0x00e00000041879f0 */ /* 0x000fe20008000818 */
[----:B------:R-:W-:Y:S01]  /*3820*/  R2UR UR4, R5 ;  /* 0x00000000050472ca */ /* 0x000fe200000e0000 */
[----:B------:R-:W-:Y:S01]  /*3830*/  UMOV UR5, UR9 ;  /* 0x0000000900057c82 */ /* 0x000fe20008000000 */
[----:B------:R-:W-:Y:S01]  /*3840*/  R2UR UR6, R8 ;  /* 0x00000000080672ca */ /* 0x000fe200000e0000 */
[----:B------:R-:W-:Y:S01]  /*3850*/  UMOV UR7, 0x40000040 ;  /* 0x4000004000077882 */ /* 0x000fe20000000000 */
[----:B------:R-:W-:Y:S01]  /*3860*/  VIADD R5, R6, 0x6 ;  /* 0x0000000606057836 */ /* 0x000fe20000000000 */
[----:B------:R-:W-:Y:S01]  /*3870*/  UMOV UR9, 0x40000040 ;  /* 0x4000004000097882 */ /* 0x000fe20000000000 */
[----:B------:R-:W-:Y:S02]  /*3880*/  VIADD R6, R4, 0x6 ;  /* 0x0000000604067836 */ /* 0x000fe40000000000 */
        /* <DEDUP_REMOVED lines=10> */
[----:B------:R-:W-:-:S10]  /*3930*/  UMOV UR7, 0x40000040 ;  /* 0x4000004000077882 */ /* 0x000fd40000000000 */
[----:B------:R-:W-:Y:S02]  /*3940*/  UMOV UR8, UR4 ;  /* 0x0000000400087c82 */ /* 0x000fe40008000000 */
[----:B------:R-:W-:Y:S01]  /*3950*/  UMOV UR4, UR8 ;  /* 0x0000000800047c82 */ /* 0x000fe20008000000 */
[----:B------:R-:W-:Y:S01]  /*3960*/  IMAD.U32 R16, RZ, RZ, UR8 ;  /* 0x00000008ff107e24 */ /* 0x000fe2000f8e00ff */
[----:B------:R-:W-:Y:S02]  /*3970*/  WARPGROUP.DEPBAR.LE gsb0, 0x0 ;  /* 0x00008000000079c5 */ /* 0x000fe40000010000 */
[----:B------:R-:W-:-:S06]  /*3980*/  WARPGROUP.ARRIVE ;  /* 0x00000000000079c5 */ /* 0x000fcc0000000000 */
[----:B------:R-:W-:Y:S03]  /*3990*/  HGMMA.64x64x16.F32 R24, gdesc[UR4], R24, gsb0 ;  /* 0x00e00000041879f0 */ /* 0x000fe60008000818 */
[----:B------:R-:W-:Y:S02]  /*39a0*/  WARPGROUP.DEPBAR.LE gsb0, 0x0 ;  /* 0x00008000000079c5 */ /* 0x000fe40000010000 */
[----:B------:R-:W3:Y:S02]  /*39b0*/  SYNCS.PHASECHK.TRANS64.TRYWAIT P1, [R184+URZ+0x38810], R7 ;  /* 0x03881007b80075a7 */ /* 0x000ee4000802017f */
[----:B---3--:R-:W-:Y:S05]  /*39c0*/  @!P1 BRA `(.L_x_3198) ;  /* 0x000000e800209947 */ /* 0x008fea0003800000 */
.L_x_3322:
[----:B------:R-:W-:Y:S05]  /*39d0*/  @!P0 BRA `(.L_x_3199) ;  /* 0x0000000000048947 */ /* 0x000fea0003800000 */
[----:B------:R-:W-:Y:S01]  /*39e0*/  BPT.TRAP 0x1 ;  /* 0x000000040000795c */ /* 0x000fe20000300000 */
.L_x_3199:
[----:B------:R4:W0:Y:S01]  /*39f0*/  SYNCS.PHASECHK.TRANS64.TRYWAIT P1, [R184+URZ+0x38850], R7 ;  /* 0x03885007b80075a7 */ /* 0x000822000802017f */
[----:B------:R-:W-:Y:S05]  /*3a00*/  @!P0 BRA `(.L_x_3200) ;  /* 0x0000000000048947 */ /* 0x000fea0003800000 */
[----:B------:R-:W-:Y:S01]  /*3a10*/  BPT.TRAP 0x1 ;  /* 0x000000040000795c */ /* 0x000fe20000300000 */
.L_x_3200:
[C---:B------:R-:W-:Y:S02]  /*3a20*/  VIADD R5, R184.reuse, 0x26400 ;  /* 0x00026400b8057836 */ /* 0x040fe40000000000 */
[----:B------:R-:W-:-:S03]  /*3a30*/  VIADD R6, R184, 0x400 ;  /* 0x00000400b8067836 */ /* 0x000fc60000000000 */
[----:B------:R-:W-:Y:S02]  /*3a40*/  SHF.R.U32.HI R5, RZ, 0x4, R5 ;  /* 0x00000004ff057819 */ /* 0x000fe40000011605 */
[----:B------:R-:W-:Y:S02]  /*3a50*/  SHF.R.U32.HI R6, RZ, 0x4, R6 ;  /* 0x00000004ff067819 */ /* 0x000fe40000011606 */
[----:B------:R-:W-:Y:S02]  /*3a60*/  LOP3.LUT R5, R5, 0x3fff, RZ, 0xc0, !PT ;  /* 0x00003fff05057812 */ /* 0x000fe400078ec0ff */
[----:B------:R-:W-:Y:S02]  /*3a70*/  LOP3.LUT R6, R6, 0x3fff, RZ, 0xc0, !PT ;  /* 0x00003fff06067812 */ /* 0x000fe400078ec0ff */
[----:B------:R-:W-:Y:S02]  /*3a80*/  LOP3.LUT R5, R5, 0x10000, RZ, 0xfc, !PT ;  /* 0x0001000005057812 */ /* 0x000fe400078efcff */
[----:B------:R-:W-:Y:S01]  /*3a90*/  LOP3.LUT R6, R6, 0x10000, RZ, 0xfc, !PT ;  /* 0x0001000006067812 */ /* 0x000fe200078efcff */
[----:B0-----:R-:W-:Y:S06]  /*3aa0*/  @P1 BRA `(.L_x_3201) ;  /* 0x0000000000081947 */ /* 0x001fec0003800000 */
[----:B------:R-:W0:Y:S02]  /*3ab0*/  SYNCS.PHASECHK.TRANS64.TRYWAIT P1, [R184+URZ+0x38850], R7 ;  /* 0x03885007b80075a7 */ /* 0x000e24000802017f */
[----:B0-----:R-:W-:Y:S05]  /*3ac0*/  @!P1 BRA `(.L_x_3202) ;  /* 0x000000e400f49947 */ /* 0x001fea0003800000 */
.L_x_3201:
[C---:B------:R-:W-:Y:S01]  /*3ad0*/  R2UR UR4, R5.reuse ;  /* 0x00000000050472ca */ /* 0x040fe200000e0000 */
[----:B------:R-:W-:Y:S01]  /*3ae0*/  WARPGROUP.ARRIVE ;  /* 0x00000000000079c5 */ /* 0x000fe20000000000 */
[C---:B------:R-:W-:Y:S01]  /*3af0*/  R2UR UR6, R6.reuse ;  /* 0x00000000060672ca */ /* 0x040fe200000e0000 */
[----:B------:R-:W-:Y:S01]  /*3b00*/  UMOV UR9, 0x40000040 ;  /* 0x4000004000097882 */ /* 0x000fe20000000000 */
[----:B------:R-:W-:Y:S01]  /*3b10*/  UMOV UR7, 0x40000040 ;  /* 0x4000004000077882 */ /* 0x000fe20000000000 */
[----:B------:R-:W-:Y:S01]  /*3b20*/  UMOV UR5, UR9 ;  /* 0x0000000900057c82 */ /* 0x000fe20008000000 */
[----:B-1234-:R-:W-:Y:S01]  /*3b30*/  VIADD R7, R5, 0x2 ;  /* 0x0000000205077836 */ /* 0x01efe20000000000 */
[----:B------:R-:W-:Y:S01]  /*3b40*/  UMOV UR11, 0x40000040 ;  /* 0x40000040000b7882 */ /* 0x000fe20000000000 */
[----:B------:R-:W-:Y:S01]  /*3b50*/  VIADD R8, R6, 0x2 ;  /* 0x0000000206087836 */ /* 0x000fe20000000000 */
[----:B------:R-:W-:Y:S01]  /*3b60*/  UMOV UR13, 0x40000040 ;  /* 0x40000040000d7882 */ /* 0x000fe20000000000 */
[----:B------:R-:W-:Y:S01]  /*3b70*/  IMAD.U32 R19, RZ, RZ, UR9 ;  /* 0x00000009ff137e24 */ /* 0x000fe2000f8e00ff */
[----:B------:R-:W-:Y:S01]  /*3b80*/  UMOV UR9, 0x40000040 ;  /* 0x4000004000097882 */ /* 0x000fe20000000000 */
[----:B------:R-:W-:Y:S01]  /*3b90*/  UMOV UR15, 0x40000040 ;  /* 0x40000040000f7882 */ /* 0x000fe20000000000 */
[----:B------:R-:W-:Y:S01]  /*3ba0*/  UMOV UR8, UR4 ;  /* 0x0000000400087c82 */ /* 0x000fe20008000000 */
[----:B------:R-:W-:Y:S01]  /*3bb0*/  IMAD.U32 R21, RZ, RZ, UR9 ;  /* 0x00000009ff157e24 */ /* 0x000fe2000f8e00ff */
[----:B------:R-:W-:Y:S01]  /*3bc0*/  UMOV UR4, UR8 ;  /* 0x0000000800047c82 */ /* 0x000fe20008000000 */
[----:B------:R-:W-:Y:S01]  /*3bd0*/  IMAD.U32 R18, RZ, RZ, UR8 ;  /* 0x00000008ff127e24 */ /* 0x000fe2000f8e00ff */
[----:B------:R-:W-:Y:S01]  /*3be0*/  HGMMA.64x64x16.F32 R24, gdesc[UR4], R24, gsb0 ;  /* 0x00e00000041879f0 */ /* 0x000fe20008000818 */
[----:B------:R-:W-:Y:S01]  /*3bf0*/  R2UR UR4, R7 ;  /* 0x00000000070472ca */ /* 0x000fe200000e0000 */
[----:B------:R-:W-:Y:S01]  /*3c00*/  UMOV UR5, UR9 ;  /* 0x0000000900057c82 */ /* 0x000fe20008000000 */
[----:B------:R-:W-:Y:S01]  /*3c10*/  R2UR UR6, R8 ;  /* 0x00000000080672ca */ /* 0x000fe200000e0000 */
[----:B------:R-:W-:Y:S01]  /*3c20*/  UMOV UR7, 0x40000040 ;  /* 0x4000004000077882 */ /* 0x000fe20000000000 */
[C---:B------:R-:W-:Y:S01]  /*3c30*/  VIADD R7, R5.reuse, 0x4 ;  /* 0x0000000405077836 */ /* 0x040fe20000000000 */
[----:B------:R-:W-:Y:S01]  /*3c40*/  UMOV UR9, 0x40000040 ;  /* 0x4000004000097882 */ /* 0x000fe20000000000 */
[----:B------:R-:W-:Y:S01]  /*3c50*/  VIADD R8, R6, 0x4 ;  /* 0x0000000406087836 */ /* 0x000fe20000000000 */
[----:B------:R-:W-:Y:S01]  /*3c60*/  UMOV UR17, 0x40000040 ;  /* 0x4000004000117882 */ /* 0x000fe20000000000 */
[----:B------:R-:W-:Y:S01]  /*3c70*/  IMAD.U32 R23, RZ, RZ, UR9 ;  /* 0x00000009ff177e24 */ /* 0x000fe2000f8e00ff */
[----:B------:R-:W-:Y:S01]  /*3c80*/  UMOV UR19, 0x40000040 ;  /* 0x4000004000137882 */ /* 0x000fe20000000000 */
[----:B------:R-:W-:Y:S01]  /*3c90*/  UMOV UR21, 0x40000040 ;  /* 0x4000004000157882 */ /* 0x000fe20000000000 */
[----:B------:R-:W-:Y:S01]  /*3ca0*/  UMOV UR23, 0x40000040 ;  /* 0x4000004000177882 */ /* 0x000fe20000000000 */
[----:B------:R-:W-:Y:S01]  /*3cb0*/  UMOV UR25, 0x40000040 ;  /* 0x4000004000197882 */ /* 0x000fe20000000000 */
[----:B------:R-:W-:Y:S01]  /*3cc0*/  UMOV UR8, UR4 ;  /* 0x0000000400087c82 */ /* 0x000fe20008000000 */
[----:B------:R-:W-:Y:S01]  /*3cd0*/  UMOV UR27, 0x40000040 ;  /* 0x40000040001b7882 */ /* 0x000fe20000000000 */
[----:B------:R-:W-:Y:S01]  /*3ce0*/  UMOV UR4, UR8 ;  /* 0x0000000800047c82 */ /* 0x000fe20008000000 */
[----:B------:R-:W-:Y:S01]  /*3cf0*/  IMAD.U32 R20, RZ, RZ, UR8 ;  /* 0x00000008ff147e24 */ /* 0x000fe2000f8e00ff */
        /* <DEDUP_REMOVED lines=12> */
[----:B------:R-:W0:Y:S01]  /*3dc0*/  S2R R9, SR_TID.X ;  /* 0x0000000000097919 */ /* 0x000e220000002100 */
[----:B------:R-:W-:Y:S01]  /*3dd0*/  UMOV UR53, 0x40000040 ;  /* 0x4000004000357882 */ /* 0x000fe20000000000 */
[----:B------:R-:W-:Y:S01]  /*3de0*/  UMOV UR55, 0x40000040 ;  /* 0x4000004000377882 */ /* 0x000fe20000000000 */
[----:B------:R-:W-:Y:S01]  /*3df0*/  UMOV UR57, 0x40000040 ;  /* 0x4000004000397882 */ /* 0x000fe20000000000 */
[----:B------:R-:W-:Y:S01]  /*3e00*/  UMOV UR59, 0x40000040 ;  /* 0x40000040003b7882 */ /* 0x000fe20000000000 */
[----:B------:R-:W-:Y:S01]  /*3e10*/  IMAD.MOV.U32 R62, RZ, RZ, 0x4 ;  /* 0x00000004ff3e7424 */ /* 0x000fe200078e00ff */
[----:B------:R-:W-:Y:S01]  /*3e20*/  UIMAD UR60, UR61, -0x40, UR60 ;  /* 0xffffffc03d3c78a4 */ /* 0x000fe2000f8e023c */
[----:B------:R-:W-:Y:S01]  /*3e30*/  VIADD R185, R5, 0xe00 ;  /* 0x00000e0005b97836 */ /* 0x000fe20000000000 */
[----:B------:R-:W1:Y:S01]  /*3e40*/  S2R R65, SR_TID.X ;  /* 0x0000000000417919 */ /* 0x000e620000002100 */
[----:B------:R-:W-:Y:S01]  /*3e50*/  IMAD.MOV.U32 R192, RZ, RZ, 0x20 ;  /* 0x00000020ffc07424 */ /* 0x000fe200078e00ff */
[----:B------:R-:W-:Y:S01]  /*3e60*/  LOP3.LUT R188, R188, 0x2000000, RZ, 0xfc, !PT ;  /* 0x02000000bcbc7812 */ /* 0x000fe200078efcff */
[----:B------:R-:W-:-:S04]  /*3e70*/  UIADD3 UR61, UR61, -0x2, URZ ;  /* 0xfffffffe3d3d7890 */ /* 0x000fc8000fffe03f */
[----:B------:R-:W-:Y:S01]  /*3e80*/  VIADD R209, R188, 0x80 ;  /* 0x00000080bcd17836 */ /* 0x000fe20000000000 */
[----:B0-----:R-:W-:Y:S02]  /*3e90*/  SHF.R.U32.HI R9, RZ, 0x7, R9 ;  /* 0x00000007ff097819 */ /* 0x001fe40000011609 */
[----:B-1----:R-:W-:Y:S01]  /*3ea0*/  LOP3.LUT R65, R65, 0x7f, RZ, 0xc0, !PT ;  /* 0x0000007f41417812 */ /* 0x002fe200078ec0ff */
        /* <DEDUP_REMOVED lines=9> */
[----:B------:R-:W-:-:S07]  /*3f40*/  VIADD R8, R6, 0x6 ;  /* 0x0000000606087836 */ /* 0x000fce0000000000 */
[----:B------:R-:W-:Y:S02]  /*3f50*/  UMOV UR8, UR4 ;  /* 0x0000000400087c82 */ /* 0x000fe40008000000 */
[----:B------:R-:W-:Y:S01]  /*3f60*/  UMOV UR4, UR8 ;  /* 0x0000000800047c82 */ /* 0x000fe20008000000 */
[----:B------:R-:W-:Y:S01]  /*3f70*/  IMAD.U32 R22, RZ, RZ, UR8 ;  /* 0x00000008ff167e24 */ /* 0x000fe2000f8e00ff */
[----:B------:R-:W-:Y:S02]  /*3f80*/  WARPGROUP.DEPBAR.LE gsb0, 0x0 ;  /* 0x00008000000079c5 */ /* 0x000fe40000010000 */
[----:B------:R-:W-:-:S06]  /*3f90*/  WARPGROUP.ARRIVE ;  /* 0x00000000000079c5 */ /* 0x000fcc0000000000 */
[----:B------:R-:W-:Y:S01]  /*3fa0*/  HGMMA.64x64x16.F32 R24, gdesc[UR4], R24, gsb0 ;  /* 0x00e00000041879f0 */ /* 0x000fe20008000818 */
[----:B------:R-:W-:Y:S01]  /*3fb0*/  R2UR UR4, R7 ;  /* 0x00000000070472ca */ /* 0x000fe200000e0000 */
[----:B------:R-:W-:Y:S01]  /*3fc0*/  UMOV UR5, 0x40000040 ;  /* 0x4000004000057882 */ /* 0x000fe20000000000 */
[----:B------:R-:W-:Y:S01]  /*3fd0*/  R2UR UR6, R8 ;  /* 0x00000000080672ca */ /* 0x000fe200000e0000 */
[----:B------:R-:W-:Y:S01]  /*3fe0*/  UMOV UR7, 0x40000040 ;  /* 0x4000004000077882 */ /* 0x000fe20000000000 */
[----:B------:R-:W-:Y:S02]  /*3ff0*/  VIADD R7, R5, 0x200 ;  /* 0x0000020005077836 */ /* 0x000fe40000000000 */
[----:B------:R-:W-:-:S03]  /*4000*/  VIADD R8, R6, 0x200 ;  /* 0x0000020006087836 */ /* 0x000fc60000000000 */
[----:B------:R-:W-:Y:S01]  /*4010*/  R2UR UR8, R7 ;  /* 0x00000000070872ca */ /* 0x000fe200000e0000 */
[----:B------:R-:W-:Y:S01]  /*4020*/  VIADD R7, R5, 0x202 ;  /* 0x0000020205077836 */ /* 0x000fe20000000000 */
[----:B------:R-:W-:Y:S01]  /*4030*/  R2UR UR10, R8 ;  /* 0x00000000080a72ca */ /* 0x000fe200000e0000 */
        /* <DEDUP_REMOVED lines=40> */
[----:B------:R-:W-:Y:S01]  /*42c0*/  VIADD R8, R6, 0x606 ;  /* 0x0000060606087836 */ /* 0x000fe20000000000 */
[----:B------:R-:W-:Y:S02]  /*42d0*/  WARPGROUP.DEPBAR.LE gsb0, 0x0 ;  /* 0x00008000000079c5 */ /* 0x000fe40000010000 */
[----:B------:R-:W-:Y:S01]  /*42e0*/  WARPGROUP.ARRIVE ;  /* 0x00000000000079c5 */ /* 0x000fe20000000000 */
[----:B------:R-:W-:Y:S02]  /*42f0*/  R2UR UR52, R7 ;  /* 0x00000000073472ca */ /* 0x000fe400000e0000 */
[----:B------:R-:W-:Y:S01]  /*4300*/  R2UR UR54, R8 ;  /* 0x00000000083672ca */ /* 0x000fe200000e0000 */
[----:B------:R0:W1:Y:S02]  /*4310*/  SHFL.IDX PT, R7, R9, RZ, 0x1f ;  /* 0x00001fff09077589 */ /* 0x00006400000e0000 */
[----:B------:R-:W-:Y:S01]  /*4320*/  HGMMA.64x64x16.F32 R24, gdesc[UR4], R24, gsb0 ;  /* 0x00e00000041879f0 */ /* 0x000fe20008000818 */
[----:B------:R-:W-:Y:S01]  /*4330*/  ULDC UR6, c[0x0][0xad0] ;  /* 0x0002b40000067ab9 */ /* 0x000fe20000000800 */
[----:B------:R-:W-:Y:S01]  /*4340*/  R2UR UR7, R2 ;  /* 0x00000000020772ca */ /* 0x000fe200000e0000 */
[----:B0-----:R-:W-:-:S12]  /*4350*/  VIADD R9, R6, 0x800 ;  /* 0x0000080006097836 */ /* 0x001fd80000000000 */
[----:B------:R-:W-:Y:S01]  /*4360*/  UISETP.GE.AND UP0, UPT, UR61, UR7, UPT ;  /* 0x000000073d00728c */ /* 0x000fe2000bf06270 */
[----:B-1----:R-:W-:Y:S01]  /*4370*/  ISETP.GT.AND P1, PT, R7, 0x7f, PT ;  /* 0x0000007f0700780c */ /* 0x002fe20003f24270 */
[----:B------:R-:W-:-:S03]  /*4380*/  VIADD R7, R5, 0x800 ;  /* 0x0000080005077836 */ /* 0x000fc60000000000 */
[----:B------:R-:W-:Y:S02]  /*4390*/  SEL R58, RZ, 0x2, !P1 ;  /* 0x00000002ff3a7807 */ /* 0x000fe40004800000 */
[C---:B------:R-:W-:Y:S02]  /*43a0*/  SEL R60, R62.reuse, 0x2, P1 ;  /* 0x000000023e3c7807 */ /* 0x040fe40000800000 */
[----:B------:R-:W-:Y:S01]  /*43b0*/  SEL R62, R62, 0x6, !P1 ;  /* 0x000000063e3e7807 */ /* 0x000fe20004800000 */
[C---:B------:R-:W-:Y:S02]  /*43c0*/  IMAD.IADD R8, R58.reuse, 0x1, R7 ;  /* 0x000000013a087824 */ /* 0x040fe400078e0207 */
[----:B------:R-:W-:-:S03]  /*43d0*/  IMAD.IADD R59, R58, 0x1, R9 ;  /* 0x000000013a3b7824 */ /* 0x000fc600078e0209 */
[----:B------:R-:W-:Y:S01]  /*43e0*/  R2UR UR56, R8 ;  /* 0x00000000083872ca */ /* 0x000fe200000e0000 */
[--C-:B------:R-:W-:Y:S01]  /*43f0*/  IMAD.IADD R8, R7, 0x1, R60.reuse ;  /* 0x0000000107087824 */ /* 0x100fe200078e023c */
[----:B------:R-:W-:Y:S01]  /*4400*/  R2UR UR58, R59 ;  /* 0x000000003b3a72ca */ /* 0x000fe200000e0000 */
[C---:B------:R-:W-:Y:S02]  /*4410*/  IMAD.IADD R59, R9.reuse, 0x1, R60 ;  /* 0x00000001093b7824 */ /* 0x040fe400078e023c */
[----:B------:R-:W-:Y:S01]  /*4420*/  IMAD.IADD R9, R9, 0x1, R62 ;  /* 0x0000000109097824 */ /* 0x000fe200078e023e */
[----:B------:R-:W-:Y:S02]  /*4430*/  WARPGROUP.DEPBAR.LE gsb0, 0x0 ;  /* 0x00008000000079c5 */ /* 0x000fe40000010000 */
[----:B------:R-:W-:-:S06]  /*4440*/  WARPGROUP.ARRIVE ;  /* 0x00000000000079c5 */ /* 0x000fcc0000000000 */
[----:B------:R-:W-:Y:S01]  /*4450*/  HGMMA.64x64x16.F32 R24, gdesc[UR8], R24, gsb0 ;  /* 0x00e00000081879f0 */ /* 0x000fe20008000818 */
[----:B------:R-:W-:Y:S01]  /*4460*/  R2UR UR10, R188 ;  /* 0x00000000bc0a72ca */ /* 0x000fe200000e0000 */
[----:B------:R-:W-:Y:S01]  /*4470*/  UMOV UR11, 0x40000040 ;  /* 0x40000040000b7882 */ /* 0x000fe20000000000 */
[----:B------:R-:W-:Y:S02]  /*4480*/  WARPGROUP.DEPBAR.LE gsb0, 0x0 ;  /* 0x00008000000079c5 */ /* 0x000fe40000010000 */
        /* <DEDUP_REMOVED lines=34> */
[----:B------:R-:W-:Y:S01]  /*46b0*/  HGMMA.64x64x16.F32 R24, gdesc[UR56], R24, gsb0 ;  /* 0x00e00000381879f0 */ /* 0x000fe20008000818 */
[----:B------:R-:W-:Y:S01]  /*46c0*/  R2UR UR56, R8 ;  /* 0x00000000083872ca */ /* 0x000fe200000e0000 */
[----:B------:R-:W-:Y:S01]  /*46d0*/  UMOV UR57, 0x40000040 ;  /* 0x4000004000397882 */ /* 0x000fe20000000000 */
[----:B------:R-:W-:Y:S01]  /*46e0*/  R2UR UR58, R59 ;  /* 0x000000003b3a72ca */ /* 0x000fe200000e0000 */
[----:B------:R-:W-:Y:S01]  /*46f0*/  UMOV UR59, 0x40000040 ;  /* 0x40000040003b7882 */ /* 0x000fe20000000000 */
[----:B------:R-:W-:Y:S01]  /*4700*/  IMAD.IADD R8, R7, 0x1, R62 ;  /* 0x0000000107087824 */ /* 0x000fe200078e023e */
[----:B------:R-:W-:Y:S02]  /*4710*/  WARPGROUP.DEPBAR.LE gsb0, 0x0 ;  /* 0x00008000000079c5 */ /* 0x000fe40000010000 */
[----:B------:R-:W-:-:S08]  /*4720*/  WARPGROUP.ARRIVE ;  /* 0x00000000000079c5 */ /* 0x000fd00000000000 */
[----:B------:R-:W-:Y:S01]  /*4730*/  HGMMA.64x64x16.F32 R24, gdesc[UR56], R24, gsb0 ;  /* 0x00e00000381879f0 */ /* 0x000fe20008000818 */
[----:B------:R-:W-:Y:S01]  /*4740*/  R2UR UR58, R9 ;  /* 0x00000000093a72ca */ /* 0x000fe200000e0000 */
[----:B------:R-:W-:Y:S01]  /*4750*/  UMOV UR59, 0x40000040 ;  /* 0x40000040003b7882 */ /* 0x000fe20000000000 */
[----:B------:R-:W-:Y:S01]  /*4760*/  R2UR UR56, R8 ;  /* 0x00000000083872ca */ /* 0x000fe200000e0000 */
[----:B------:R-:W-:Y:S01]  /*4770*/  UMOV UR57, 0x40000040 ;  /* 0x4000004000397882 */ /* 0x000fe20000000000 */
[----:B------:R-:W-:Y:S02]  /*4780*/  IMAD.MOV.U32 R8, RZ, RZ, 0x28 ;  /* 0x00000028ff087424 */ /* 0x000fe400078e00ff */
[----:B------:R-:W-:-:S03]  /*4790*/  IMAD.MOV.U32 R9, RZ, RZ, 0xa00 ;  /* 0x00000a00ff097424 */ /* 0x000fc600078e00ff */
[----:B------:R-:W-:Y:S02]  /*47a0*/  SEL R8, R8, 0x26, P1 ;  /* 0x0000002608087807 */ /* 0x000fe40000800000 */
[----:B------:R-:W-:Y:S02]  /*47b0*/  SEL R9, R9, 0x980, P1 ;  /* 0x0000098009097807 */ /* 0x000fe40000800000 */
[----:B------:R-:W-:Y:S02]  /*47c0*/  LOP3.LUT R8, R8, 0x6, RZ, 0xc0, !PT ;  /* 0x0000000608087812 */ /* 0x000fe400078ec0ff */
[----:B------:R-:W-:-:S04]  /*47d0*/  LOP3.LUT R9, R9, 0xa00, RZ, 0xc0, !PT ;  /* 0x00000a0009097812 */ /* 0x000fc800078ec0ff */
[CC--:B------:R-:W-:Y:S02]  /*47e0*/  IADD3 R59, R8.reuse, R9.reuse, R5 ;  /* 0x00000009083b7210 */ /* 0x0c0fe40007ffe005 */
[----:B------:R-:W-:Y:S01]  /*47f0*/  IADD3 R8, R8, R9, R6 ;  /* 0x0000000908087210 */ /* 0x000fe20007ffe006 */
[----:B------:R-:W-:-:S04]  /*4800*/  VIADD R9, R6, 0xa00 ;  /* 0x00000a0006097836 */ /* 0x000fc80000000000 */
[----:B------:R-:W-:Y:S01]  /*4810*/  IMAD.IADD R61, R58, 0x1, R9 ;  /* 0x000000013a3d7824 */ /* 0x000fe200078e0209 */
[----:B------:R-:W-:Y:S02]  /*4820*/  WARPGROUP.DEPBAR.LE gsb0, 0x0 ;  /* 0x00008000000079c5 */ /* 0x000fe40000010000 */
[----:B------:R-:W-:-:S06]  /*4830*/  WARPGROUP.ARRIVE ;  /* 0x00000000000079c5 */ /* 0x000fcc0000000000 */
[----:B------:R-:W-:Y:S01]  /*4840*/  HGMMA.64x64x16.F32 R24, gdesc[UR56], R24, gsb0 ;  /* 0x00e00000381879f0 */ /* 0x000fe20008000818 */
[----:B------:R-:W-:Y:S01]  /*4850*/  R2UR UR56, R59 ;  /* 0x000000003b3872ca */ /* 0x000fe200000e0000 */
[----:B------:R-:W-:Y:S01]  /*4860*/  UMOV UR57, 0x40000040 ;  /* 0x4000004000397882 */ /* 0x000fe20000000000 */
[----:B------:R-:W-:Y:S01]  /*4870*/  R2UR UR58, R8 ;  /* 0x00000000083a72ca */ /* 0x000fe200000e0000 */
[----:B------:R-:W-:Y:S01]  /*4880*/  UMOV UR59, 0x40000040 ;  /* 0x40000040003b7882 */ /* 0x000fe20000000000 */
        /* <DEDUP_REMOVED lines=9> */
[C---:B------:R-:W-:Y:S02]  /*4920*/  IMAD.IADD R59, R60.reuse, 0x1, R8 ;  /* 0x000000013c3b7824 */ /* 0x040fe400078e0208 */
[--C-:B------:R-:W-:Y:S02]  /*4930*/  IMAD.IADD R61, R60, 0x1, R9.reuse ;  /* 0x000000013c3d7824 */ /* 0x100fe400078e0209 */
[----:B------:R-:W-:Y:S01]  /*4940*/  IMAD.IADD R9, R62, 0x1, R9 ;  /* 0x000000013e097824 */ /* 0x000fe200078e0209 */
[----:B------:R-:W-:-:S02]  /*4950*/  WARPGROUP.DEPBAR.LE gsb0, 0x0 ;  /* 0x00008000000079c5 */ /* 0x000fc40000010000 */
        /* <DEDUP_REMOVED lines=30> */
[----:B------:R-:W-:Y:S02]  /*4b40*/  VIADD R59, R6, 0xc00 ;  /* 0x00000c00063b7836 */ /* 0x000fe40000000000 */
[C---:B------:R-:W-:Y:S02]  /*4b50*/  IMAD.IADD R61, R58.reuse, 0x1, R9 ;  /* 0x000000013a3d7824 */ /* 0x040fe400078e0209 */
        /* <DEDUP_REMOVED lines=77> */
[----:B------:R-:W-:-:S05]  /*5030*/  IMAD.U32 R59, RZ, RZ, UR60 ;  /* 0x0000003cff3b7e24 */ /* 0x000fca000f8e00ff */
[----:B------:R-:W-:-:S04]  /*5040*/  IADD3 R56, -R56, 0x40, R59 ;  /* 0x0000004038387810 */ /* 0x000fc80007ffe13b */
[C---:B------:R-:W-:Y:S02]  /*5050*/  ISETP.GT.AND P1, PT, R56.reuse, RZ, PT ;  /* 0x000000ff3800720c */ /* 0x040fe40003f24270 */
[C---:B------:R-:W-:Y:S02]  /*5060*/  ISETP.GT.AND P2, PT, R56.reuse, 0x1, PT ;  /* 0x000000013800780c */ /* 0x040fe40003f44270 */
[C---:B------:R-:W-:Y:S02]  /*5070*/  ISETP.GT.AND P3, PT, R56.reuse, 0x8, PT ;  /* 0x000000083800780c */ /* 0x040fe40003f64270 */
[C---:B------:R-:W-:Y:S02]  /*5080*/  ISETP.GT.AND P4, PT, R56.reuse, 0x9, PT ;  /* 0x000000093800780c */ /* 0x040fe40003f84270 */
[C---:B------:R-:W-:Y:S02]  /*5090*/  ISETP.GT.AND P5, PT, R56.reuse, 0x10, PT ;  /* 0x000000103800780c */ /* 0x040fe40003fa4270 */
[----:B------:R-:W-:Y:S01]  /*50a0*/  ISETP.GT.AND P6, PT, R56, 0x11, PT ;  /* 0x000000113800780c */ /* 0x000fe20003fc4270 */
[----:B------:R-:W-:-:S02]  /*50b0*/  WARPGROUP.DEPBAR.LE gsb0, 0x0 ;  /* 0x00008000000079c5 */ /* 0x000fc40000010000 */
[----:B------:R-:W-:-:S06]  /*50c0*/  WARPGROUP.ARRIVE ;  /* 0x00000000000079c5 */ /* 0x000fcc0000000000 */
[----:B------:R-:W-:Y:S01]  /*50d0*/  HGMMA.64x64x16.F32 R24, gdesc[UR56], R24, gsb0 ;  /* 0x00e00000381879f0 */ /* 0x000fe20008000818 */
[----:B------:R-:W-:Y:S01]  /*50e0*/  R2UR UR56, R60 ;  /* 0x000000003c3872ca */ /* 0x000fe200000e0000 */
[----:B------:R-:W-:Y:S01]  /*50f0*/  UMOV UR57, 0x40000040 ;  /* 0x4000004000397882 */ /* 0x000fe20000000000 */
[----:B------:R-:W-:Y:S01]  /*5100*/  R2UR UR58, R58 ;  /* 0x000000003a3a72ca */ /* 0x000fe200000e0000 */
[----:B------:R-:W-:Y:S01]  /*5110*/  UMOV UR59, 0x40000040 ;  /* 0x40000040003b7882 */ /* 0x000fe20000000000 */
[----:B------:R-:W-:Y:S02]  /*5120*/  WARPGROUP.DEPBAR.LE gsb0, 0x0 ;  /* 0x00008000000079c5 */ /* 0x000fe40000010000 */
[----:B------:R-:W-:-:S09]  /*5130*/  WARPGROUP.ARRIVE ;  /* 0x00000000000079c5 */ /* 0x000fd20000000000 */
        /* <DEDUP_REMOVED lines=43> */
[----:B------:R-:W-:-:S02]  /*53f0*/  ULDC UR6, c[0x0][0xa80] ;  /* 0x0002a00000067ab9 */ /* 0x000fc40000000800 */
[----:B------:R-:W-:-:S03]  /*5400*/  FMNMX.FTZ R58, R28, R59, !PT ;  /* 0x0000003b1c3a7209 */ /* 0x000fc60007810000 */
[----:B------:R-:W2:Y:S01]  /*5410*/  MUFU.TANH R26, R26 ;  /* 0x0000001a001a7308 */ /* 0x000ea20000002400 */
[----:B0-----:R-:W-:-:S04]  /*5420*/  FSEL R29, R29, -INF , P4 ;  /* 0xff8000001d1d7808 */ /* 0x001fc80002000000 */
[----:B------:R-:W-:-:S03]  /*5430*/  FMNMX.FTZ R59, R29, R58, !PT ;  /* 0x0000003a1d3b7209 */ /* 0x000fc60007810000 */
        /* <DEDUP_REMOVED lines=65> */
[----:B------:R-:W-:-:S03]  /*5850*/  FMNMX.FTZ R58, R53, R56, !PT ;  /* 0x00000038353a7209 */ /* 0x000fc60007810000 */
[----:B------:R-:W1:Y:S01]  /*5860*/  MUFU.TANH R50, R50 ;  /* 0x0000003200327308 */ /* 0x000e620000002400 */
[----:B--2---:R-:W-:Y:S01]  /*5870*/  FSEL R46, R46, -INF , P5 ;  /* 0xff8000002e2e7808 */ /* 0x004fe20002800000 */
[----:B------:R-:W2:Y:S06]  /*5880*/  SHFL.BFLY PT, R59, R58, 0x2, 0x1f ;  /* 0x0c401f003a3b7f89 */ /* 0x000eac00000e0000 */
[----:B------:R-:W3:Y:S01]  /*5890*/  MUFU.TANH R51, R51 ;  /* 0x0000003300337308 */ /* 0x000ee20000002400 */
[----:B0-----:R-:W-:-:S07]  /*58a0*/  FSEL R47, R47, -INF , P6 ;  /* 0xff8000002f2f7808 */ /* 0x001fce0003000000 */
[----:B------:R-:W0:Y:S01]  /*58b0*/  MUFU.TANH R54, R54 ;  /* 0x0000003600367308 */ /* 0x000e220000002400 */
[----:B-1----:R-:W-:-:S07]  /*58c0*/  FSEL R50, R50, -INF , P1 ;  /* 0xff80000032327808 */ /* 0x002fce0000800000 */
[----:B------:R-:W1:Y:S01]  /*58d0*/  MUFU.TANH R55, R55 ;  /* 0x0000003700377308 */ /* 0x000e620000002400 */
[----:B---3--:R-:W-:Y:S02]  /*58e0*/  FSEL R51, R51, -INF , P2 ;  /* 0xff80000033337808 */ /* 0x008fe40001000000 */
[----:B--2---:R-:W-:Y:S02]  /*58f0*/  FMNMX.FTZ R186, R58, R59, !PT ;  /* 0x0000003b3aba7209 */ /* 0x004fe40007810000 */
[----:B------:R-:W-:-:S03]  /*5900*/  FMNMX.FTZ R59, R26, R27, !PT ;  /* 0x0000001b1a3b7209 */ /* 0x000fc60007810000 */
[----:B------:R-:W2:Y:S01]  /*5910*/  SHFL.BFLY PT, R61, R186, 0x1, 0x1f ;  /* 0x0c201f00ba3d7f89 */ /* 0x000ea200000e0000 */
[----:B------:R-:W-:Y:S02]  /*5920*/  FMNMX.FTZ R56, R30, R59, !PT ;  /* 0x0000003b1e387209 */ /* 0x000fe40007810000 */
[----:B0-----:R-:W-:Y:S02]  /*5930*/  FSEL R54, R54, -INF , P3 ;  /* 0xff80000036367808 */ /* 0x001fe40001800000 */
[----:B------:R-:W-:-:S04]  /*5940*/  FMNMX.FTZ R59, R31, R56, !PT ;  /* 0x000000381f3b7209 */ /* 0x000fc80007810000 */
[----:B------:R-:W-:Y:S02]  /*5950*/  FMNMX.FTZ R56, R34, R59, !PT ;  /* 0x0000003b22387209 */ /* 0x000fe40007810000 */
[----:B-1----:R-:W-:Y:S02]  /*5960*/  FSEL R55, R55, -INF , P4 ;  /* 0xff80000037377808 */ /* 0x002fe40002000000 */
[----:B------:R-:W-:-:S04]  /*5970*/  FMNMX.FTZ R59, R35, R56, !PT ;  /* 0x00000038233b7209 */ /* 0x000fc80007810000 */
[----:B------:R-:W-:-:S04]  /*5980*/  FMNMX.FTZ R56, R38, R59, !PT ;  /* 0x0000003b26387209 */ /* 0x000fc80007810000 */
[----:B------:R-:W-:Y:S02]  /*5990*/  FMNMX.FTZ R59, R39, R56, !PT ;  /* 0x00000038273b7209 */ /* 0x000fe40007810000 */
[----:B--2---:R-:W-:Y:S02]  /*59a0*/  FMNMX.FTZ R186, R186, R61, !PT ;  /* 0x0000003dbaba7209 */ /* 0x004fe40007810000 */
[----:B------:R-:W-:Y:S02]  /*59b0*/  FMNMX.FTZ R56, R42, R59, !PT ;  /* 0x0000003b2a387209 */ /* 0x000fe40007810000 */
[C---:B------:R-:W-:Y:S01]  /*59c0*/  FSETP.NEU.FTZ.AND P5, PT, R186.reuse, -INF , PT ;  /* 0xff800000ba00780b */ /* 0x040fe20003fbd000 */
[----:B------:R-:W-:Y:S01]  /*59d0*/  FMUL.FTZ R58, R186, UR6 ;  /* 0x00000006ba3a7c20 */ /* 0x000fe20008410000 */
[----:B------:R-:W-:-:S04]  /*59e0*/  FMNMX.FTZ R59, R43, R56, !PT ;  /* 0x000000382b3b7209 */ /* 0x000fc80007810000 */
[----:B------:R-:W-:Y:S02]  /*59f0*/  FMNMX.FTZ R56, R46, R59, !PT ;  /* 0x0000003b2e387209 */ /* 0x000fe40007810000 */
[----:B------:R-:W-:Y:S02]  /*5a00*/  FSEL R58, R58, RZ, P5 ;  /* 0x000000ff3a3a7208 */ /* 0x000fe40002800000 */
[----:B------:R-:W-:-:S03]  /*5a10*/  FMNMX.FTZ R59, R47, R56, !PT ;  /* 0x000000382f3b7209 */ /* 0x000fc60007810000 */
[--C-:B------:R-:W-:Y:S01]  /*5a20*/  FFMA.FTZ R168, R24, UR6, -R58.reuse ;  /* 0x0000000618a87c23 */ /* 0x100fe2000801083a */
[----:B------:R-:W-:Y:S01]  /*5a30*/  FMNMX.FTZ R24, R50, R59, !PT ;  /* 0x0000003b32187209 */ /* 0x000fe20007810000 */
[--C-:B------:R-:W-:Y:S01]  /*5a40*/  FFMA.FTZ R169, R25, UR6, -R58.reuse ;  /* 0x0000000619a97c23 */ /* 0x100fe2000801083a */
[--C-:B------:R-:W-:Y:S01]  /*5a50*/  FFMA.FTZ R171, R29, UR6, -R58.reuse ;  /* 0x000000061dab7c23 */ /* 0x100fe2000801083a */
        /* <DEDUP_REMOVED lines=13> */
[--C-:B------:R-:W-:Y:S01]  /*5b30*/  FFMA.FTZ R181, R49, UR6, -R58.reuse ;  /* 0x0000000631b57c23 */ /* 0x100fe2000801083a */
[----:B------:R-:W0:Y:S01]  /*5b40*/  SHFL.BFLY PT, R25, R24, 0x2, 0x1f ;  /* 0x0c401f0018197f89 */ /* 0x000e2200000e0000 */
[--C-:B------:R-:W-:Y:S01]  /*5b50*/  FFMA.FTZ R182, R52, UR6, -R58.reuse ;  /* 0x0000000634b67c23 */ /* 0x100fe2000801083a */
[----:B------:R-:W-:Y:S01]  /*5b60*/  FFMA.FTZ R193, R53, UR6, -R58 ;  /* 0x0000000635c17c23 */ /* 0x000fe2000801083a */
[----:B------:R-:W-:Y:S08]  /*5b70*/  MUFU.EX2 R168, R168 ;  /* 0x000000a800a87308 */ /* 0x000ff00000000800 */
[----:B------:R-:W-:Y:S08]  /*5b80*/  MUFU.EX2 R169, R169 ;  /* 0x000000a900a97308 */ /* 0x000ff00000000800 */
[----:B------:R-:W-:Y:S01]  /*5b90*/  MUFU.EX2 R170, R170 ;  /* 0x000000aa00aa7308 */ /* 0x000fe20000000800 */
[----:B0-----:R-:W-:-:S07]  /*5ba0*/  FMNMX.FTZ R25, R24, R25, !PT ;  /* 0x0000001918197209 */ /* 0x001fce0007810000 */
[----:B------:R-:W0:Y:S01]  /*5bb0*/  MUFU.EX2 R171, R171 ;  /* 0x000000ab00ab7308 */ /* 0x000e220000000800 */
[----:B------:R-:W1:Y:S07]  /*5bc0*/  SHFL.BFLY PT, R24, R25, 0x1, 0x1f ;  /* 0x0c201f0019187f89 */ /* 0x000e6e00000e0000 */
[----:B------:R-:W-:Y:S08]  /*5bd0*/  MUFU.EX2 R172, R172 ;  /* 0x000000ac00ac7308 */ /* 0x000ff00000000800 */
[----:B------:R-:W2:Y:S01]  /*5be0*/  MUFU.EX2 R173, R173 ;  /* 0x000000ad00ad7308 */ /* 0x000ea20000000800 */
[----:B0-----:R-:W-:-:S07]  /*5bf0*/  F2FP.F16.F32.PACK_AB R154, R171, R170 ;  /* 0x000000aaab9a723e */ /* 0x001fce00000000ff */
[----:B------:R-:W-:Y:S01]  /*5c00*/  MUFU.EX2 R174, R174 ;  /* 0x000000ae00ae7308 */ /* 0x000fe20000000800 */
[----:B-1----:R-:W-:-:S04]  /*5c10*/  FMNMX.FTZ R187, R25, R24, !PT ;  /* 0x0000001819bb7209 */ /* 0x002fc80007810000 */
[C---:B------:R-:W-:Y:S01]  /*5c20*/  FSETP.NEU.FTZ.AND P1, PT, R187.reuse, -INF , PT ;  /* 0xff800000bb00780b */ /* 0x040fe20003f3d000 */
[----:B------:R-:W-:Y:S02]  /*5c30*/  FMUL.FTZ R24, R187, UR6 ;  /* 0x00000006bb187c20 */ /* 0x000fe40008410000 */
[----:B------:R-:W0:Y:S01]  /*5c40*/  MUFU.EX2 R175, R175 ;  /* 0x000000af00af7308 */ /* 0x000e220000000800 */
[----:B--2---:R-:W-:Y:S02]  /*5c50*/  F2FP.F16.F32.PACK_AB R156, R173, R172 ;  /* 0x000000acad9c723e */ /* 0x004fe400000000ff */
[----:B------:R-:W-:Y:S02]  /*5c60*/  FSEL R29, R24, RZ, P1 ;  /* 0x000000ff181d7208 */ /* 0x000fe40000800000 */
[CC--:B------:R-:W-:Y:S02]  /*5c70*/  LEA.HI R24, R57.reuse, R152.reuse, RZ, 0x4 ;  /* 0x0000009839187211 */ /* 0x0c0fe400078f20ff */
[----:B------:R-:W-:Y:S01]  /*5c80*/  LEA.HI R57, R57, R152, RZ, 0x5 ;  /* 0x0000009839397211 */ /* 0x000fe200078f28ff */
[--C-:B------:R-:W-:Y:S01]  /*5c90*/  FFMA.FTZ R183, R26, UR6, -R29.reuse ;  /* 0x000000061ab77c23 */ /* 0x100fe2000801081d */
[----:B------:R-:W-:Y:S01]  /*5ca0*/  LOP3.LUT R25, R24, 0xfffffff0, RZ, 0xc0, !PT ;  /* 0xfffffff018197812 */ /* 0x000fe200078ec0ff */
[----:B------:R-:W-:Y:S01]  /*5cb0*/  FFMA.FTZ R194, R27, UR6, -R29 ;  /* 0x000000061bc27c23 */ /* 0x000fe2000801081d */
[----:B------:R-:W-:Y:S01]  /*5cc0*/  SHF.R.U32.HI R24, RZ, 0x1, R24 ;  /* 0x00000001ff187819 */ /* 0x000fe20000011618 */
[----:B------:R-:W-:Y:S01]  /*5cd0*/  IMAD.SHL.U32 R57, R57, 0x20, RZ ;  /* 0x0000002039397824 */ /* 0x000fe200078e00ff */
[----:B------:R-:W-:Y:S01]  /*5ce0*/  ISETP.NE.AND P1, PT, R65, RZ, PT ;  /* 0x000000ff4100720c */ /* 0x000fe20003f25270 */
[----:B------:R-:W-:-:S02]  /*5cf0*/  IMAD.IADD R25, R152, 0x1, -R25 ;  /* 0x0000000198197824 */ /* 0x000fc400078e0a19 */
[--C-:B------:R-:W-:Y:S01]  /*5d00*/  FFMA.FTZ R195, R30, UR6, -R29.reuse ;  /* 0x000000061ec37c23 */ /* 0x100fe2000801081d */
[--C-:B------:R-:W-:Y:S01]  /*5d10*/  FFMA.FTZ R196, R31, UR6, -R29.reuse ;  /* 0x000000061fc47c23 */ /* 0x100fe2000801081d */
[----:B------:R-:W-:Y:S01]  /*5d20*/  LOP3.LUT R57, R57, 0x7ffffc00, RZ, 0xc0, !PT ;  /* 0x7ffffc0039397812 */ /* 0x000fe200078ec0ff */
[----:B------:R-:W-:Y:S01]  /*5d30*/  FFMA.FTZ R197, R34, UR6, -R29 ;  /* 0x0000000622c57c23 */ /* 0x000fe2000801081d */
[----:B------:R-:W-:Y:S01]  /*5d40*/  SHF.R.S32.HI R26, RZ, 0x1f, R25 ;  /* 0x0000001fff1a7819 */ /* 0x000fe20000011419 */
[--C-:B------:R-:W-:Y:S01]  /*5d50*/  FFMA.FTZ R198, R35, UR6, -R29.reuse ;  /* 0x0000000623c67c23 */ /* 0x100fe2000801081d */
[--C-:B------:R-:W-:Y:S01]  /*5d60*/  FFMA.FTZ R199, R38, UR6, -R29.reuse ;  /* 0x0000000626c77c23 */ /* 0x100fe2000801081d */
[--C-:B------:R-:W-:Y:S01]  /*5d70*/  FFMA.FTZ R200, R39, UR6, -R29.reuse ;  /* 0x0000000627c87c23 */ /* 0x100fe2000801081d */
[----:B------:R-:W-:Y:S01]  /*5d80*/  LEA.HI R26, R26, R25, RZ, 0x3 ;  /* 0x000000191a1a7211 */ /* 0x000fe200078f18ff */
[--C-:B------:R-:W-:Y:S01]  /*5d90*/  FFMA.FTZ R201, R42, UR6, -R29.reuse ;  /* 0x000000062ac97c23 */ /* 0x100fe2000801081d */
[--C-:B------:R-:W-:Y:S01]  /*5da0*/  FFMA.FTZ R202, R43, UR6, -R29.reuse ;  /* 0x000000062bca7c23 */ /* 0x100fe2000801081d */
[----:B------:R-:W-:Y:S01]  /*5db0*/  FFMA.FTZ R203, R46, UR6, -R29 ;  /* 0x000000062ecb7c23 */ /* 0x000fe2000801081d */
[C---:B------:R-:W-:Y:S01]  /*5dc0*/  LOP3.LUT R28, R26.reuse, 0xfffffff8, RZ, 0xc0, !PT ;  /* 0xfffffff81a1c7812 */ /* 0x040fe200078ec0ff */
[----:B------:R-:W-:-:S02]  /*5dd0*/  IMAD.SHL.U32 R26, R26, 0x40, RZ ;  /* 0x000000401a1a7824 */ /* 0x000fc400078e00ff */
[--C-:B------:R-:W-:Y:S01]  /*5de0*/  FFMA.FTZ R204, R47, UR6, -R29.reuse ;  /* 0x000000062fcc7c23 */ /* 0x100fe2000801081d */
[--C-:B------:R-:W-:Y:S01]  /*5df0*/  FFMA.FTZ R205, R50, UR6, -R29.reuse ;  /* 0x0000000632cd7c23 */ /* 0x100fe2000801081d */
[--C-:B------:R-:W-:Y:S01]  /*5e00*/  FFMA.FTZ R206, R51, UR6, -R29.reuse ;  /* 0x0000000633ce7c23 */ /* 0x100fe2000801081d */
[----:B------:R-:W-:Y:S01]  /*5e10*/  IMAD.IADD R28, R25, 0x1, -R28 ;  /* 0x00000001191c7824 */ /* 0x000fe200078e0a1c */
[----:B------:R-:W-:Y:S01]  /*5e20*/  LOP3.LUT R26, R26, 0x7ffffe00, RZ, 0xc0, !PT ;  /* 0x7ffffe001a1a7812 */ /* 0x000fe200078ec0ff */
[--C-:B------:R-:W-:Y:S01]  /*5e30*/  FFMA.FTZ R207, R54, UR6, -R29.reuse ;  /* 0x0000000636cf7c23 */ /* 0x100fe2000801081d */
[----:B------:R-:W-:Y:S01]  /*5e40*/  FFMA.FTZ R208, R55, UR6, -R29 ;  /* 0x0000000637d07c23 */ /* 0x000fe2000801081d */
[C---:B------:R-:W-:Y:S01]  /*5e50*/  IMAD.SHL.U32 R25, R28.reuse, 0x40, RZ ;  /* 0x000000401c197824 */ /* 0x040fe200078e00ff */
[----:B------:R-:W-:Y:S01]  /*5e60*/  MUFU.EX2 R183, R183 ;  /* 0x000000b700b77308 */ /* 0x000fe20000000800 */
[C---:B------:R-:W-:Y:S02]  /*5e70*/  LOP3.LUT P3, RZ, R28.reuse, 0x4, RZ, 0xc0, !PT ;  /* 0x000000041cff7812 */ /* 0x040fe4000786c0ff */
[----:B------:R-:W-:-:S02]  /*5e80*/  LOP3.LUT P2, RZ, R28, 0x2, RZ, 0xc0, !PT ;  /* 0x000000021cff7812 */ /* 0x000fc4000784c0ff */
[----:B------:R-:W-:Y:S02]  /*5e90*/  LOP3.LUT R25, R25, 0x1c0, RZ, 0xc0, !PT ;  /* 0x000001c019197812 */ /* 0x000fe400078ec0ff */
[----:B------:R-:W-:Y:S01]  /*5ea0*/  SEL R192, R192, 0xffffffe0, !P2 ;  /* 0xffffffe0c0c07807 */ /* 0x000fe20005000000 */
[----:B------:R-:W1:Y:S01]  /*5eb0*/  MUFU.EX2 R194, R194 ;  /* 0x000000c200c27308 */ /* 0x000e620000000800 */
[----:B------:R-:W-:Y:S02]  /*5ec0*/  LOP3.LUT R24, R25, 0x8, R24, 0xf8, !PT ;  /* 0x0000000819187812 */ /* 0x000fe400078ef818 */
[----:B------:R-:W-:Y:S02]  /*5ed0*/  SHF.R.U32.HI R25, RZ, 0x3, R25 ;  /* 0x00000003ff197819 */ /* 0x000fe40000011619 */
[----:B------:R-:W-:Y:S01]  /*5ee0*/  F2FP.F16.F32.PACK_AB R152, R169, R168 ;  /* 0x000000a8a998723e */ /* 0x000fe200000000ff */
[----:B------:R-:W-:Y:S01]  /*5ef0*/  FADD.FTZ R169, R168, R169 ;  /* 0x000000a9a8a97221 */ /* 0x000fe20000010000 */
[----:B------:R-:W-:Y:S01]  /*5f00*/  LOP3.LUT R24, R24, R25, RZ, 0x3c, !PT ;  /* 0x0000001918187212 */ /* 0x000fe200078e3cff */
[----:B------:R-:W-:Y:S01]  /*5f10*/  MUFU.EX2 R195, R195 ;  /* 0x000000c300c37308 */ /* 0x000fe20000000800 */
[----:B0-----:R-:W-:Y:S01]  /*5f20*/  F2FP.F16.F32.PACK_AB R158, R175, R174 ;  /* 0x000000aeaf9e723e */ /* 0x001fe200000000ff */
[----:B------:R-:W-:Y:S01]  /*5f30*/  FADD.FTZ R170, R170, R169 ;  /* 0x000000a9aaaa7221 */ /* 0x000fe20000010000 */
[----:B------:R-:W-:Y:S01]  /*5f40*/  IADD3 R57, R24, R26, R57 ;  /* 0x0000001a18397210 */ /* 0x000fe20007ffe039 */
[----:B------:R-:W-:Y:S01]  /*5f50*/  @!P1 VIADD R24, R184, 0x38840 ;  /* 0x00038840b8189836 */ /* 0x000fe20000000000 */
[----:B------:R-:W-:Y:S01]  /*5f60*/  PLOP3.LUT P2, PT, PT, PT, UP0, 0x80, 0x0 ;  /* 0x000000000000781c */ /* 0x000fe20003f4f008 */
[----:B------:R-:W-:-:S02]  /*5f70*/  FADD.FTZ R171, R171, R170 ;  /* 0x000000aaabab7221 */ /* 0x000fc40000010000 */
[----:B------:R-:W0:Y:S01]  /*5f80*/  MUFU.EX2 R196, R196 ;  /* 0x000000c400c47308 */ /* 0x000e220000000800 */
[----:B------:R-:W-:Y:S01]  /*5f90*/  @!P1 PRMT R24, RZ, 0x654, R24 ;  /* 0x00000654ff189816 */ /* 0x000fe20000000018 */
[----:B------:R-:W-:Y:S01]  /*5fa0*/  IMAD R189, R57, 0x2, R184 ;  /* 0x0000000239bd7824 */ /* 0x000fe200078e02b8 */
[----:B-1----:R-:W-:Y:S01]  /*5fb0*/  F2FP.F16.F32.PACK_AB R153, R194, R183 ;  /* 0x000000b7c299723e */ /* 0x002fe200000000ff */
[----:B------:R-:W-:Y:S01]  /*5fc0*/  FADD.FTZ R194, R183, R194 ;  /* 0x000000c2b7c27221 */ /* 0x000fe20000010000 */
[----:B------:R1:W-:Y:S01]  /*5fd0*/  @!P1 SYNCS.ARRIVE.TRANS64.RED.A1T0 RZ, [R24+URZ], RZ ;  /* 0x000000ff18ff99a7 */ /* 0x0003e2000810043f */
[C---:B------:R-:W-:Y:S02]  /*5fe0*/  VIADD R191, R189.reuse, 0x36400 ;  /* 0x00036400bdbf7836 */ /* 0x040fe40000000000 */
[----:B------:R-:W-:Y:S01]  /*5ff0*/  FADD.FTZ R172, R172, R171 ;  /* 0x000000abacac7221 */ /* 0x000fe20000010000 */
[----:B------:R-:W-:Y:S01]  /*6000*/  MUFU.EX2 R197, R197 ;  /* 0x000000c500c57308 */ /* 0x000fe20000000800 */
[----:B------:R-:W-:-:S02]  /*6010*/  VIADD R190, R189, 0x36440 ;  /* 0x00036440bdbe7836 */ /* 0x000fc40000000000 */
[----:B------:R-:W-:Y:S02]  /*6020*/  @P3 VIADD R190, R191, 0xffffffc0 ;  /* 0xffffffc0bfbe3836 */ /* 0x000fe40000000000 */
[----:B------:R-:W-:Y:S01]  /*6030*/  FADD.FTZ R173, R173, R172 ;  /* 0x000000acadad7221 */ /* 0x000fe20000010000 */
[----:B------:R-:W-:Y:S02]  /*6040*/  IMAD.IADD R191, R191, 0x1, R192 ;  /* 0x00000001bfbf7824 */ /* 0x000fe400078e02c0 */
[----:B------:R-:W-:Y:S01]  /*6050*/  IMAD.IADD R192, R192, 0x1, R190 ;  /* 0x00000001c0c07824 */ /* 0x000fe200078e02be */
[----:B------:R-:W2:Y:S01]  /*6060*/  MUFU.EX2 R198, R198 ;  /* 0x000000c600c67308 */ /* 0x000ea20000000800 */
[----:B0-----:R-:W-:Y:S01]  /*6070*/  F2FP.F16.F32.PACK_AB R155, R196, R195 ;  /* 0x000000c3c49b723e */ /* 0x001fe200000000ff */
[----:B------:R-:W-:Y:S01]  /*6080*/  BAR.SYNC.DEFER_BLOCKING 0xf, 0x100 ;  /* 0x03c4000000007b1d */ /* 0x000fe20000010000 */
[----:B------:R-:W-:Y:S01]  /*6090*/  FADD.FTZ R195, R195, R194 ;  /* 0x000000c2c3c37221 */ /* 0x000fe20000010000 */
[----:B------:R-:W-:-:S03]  /*60a0*/  FADD.FTZ R174, R174, R173 ;  /* 0x000000adaeae7221 */ /* 0x000fc60000010000 */
[----:B------:R-:W-:Y:S01]  /*60b0*/  FADD.FTZ R196, R196, R195 ;  /* 0x000000c3c4c47221 */ /* 0x000fe20000010000 */
[----:B------:R-:W-:Y:S01]  /*60c0*/  MUFU.EX2 R199, R199 ;  /* 0x000000c700c77308 */ /* 0x000fe20000000800 */
[----:B------:R-:W-:-:S07]  /*60d0*/  FADD.FTZ R175, R175, R174 ;  /* 0x000000aeafaf7221 */ /* 0x000fce0000010000 */
[----:B------:R-:W0:Y:S01]  /*60e0*/  MUFU.EX2 R200, R200 ;  /* 0x000000c800c87308 */ /* 0x000e220000000800 */
[----:B--2---:R-:W-:Y:S01]  /*60f0*/  F2FP.F16.F32.PACK_AB R157, R198, R197 ;  /* 0x000000c5c69d723e */ /* 0x004fe200000000ff */
[----:B------:R-:W-:-:S04]  /*6100*/  FADD.FTZ R197, R197, R196 ;  /* 0x000000c4c5c57221 */ /* 0x000fc80000010000 */
[----:B------:R-:W-:Y:S02]  /*6110*/  FADD.FTZ R198, R198, R197 ;  /* 0x000000c5c6c67221 */ /* 0x000fe40000010000 */
[----:B------:R-:W-:Y:S01]  /*6120*/  MUFU.EX2 R176, R176 ;  /* 0x000000b000b07308 */ /* 0x000fe20000000800 */
[----:B------:R2:W-:Y:S07]  /*6130*/  STSM.16.M88.4 [R189+0x36400], R152 ;  /* 0x03640098bd007844 */ /* 0x0005ee0000000200 */
[----:B------:R-:W3:Y:S01]  /*6140*/  MUFU.EX2 R177, R177 ;  /* 0x000000b100b17308 */ /* 0x000ee20000000800 */
[----:B0-----:R-:W-:Y:S01]  /*6150*/  F2FP.F16.F32.PACK_AB R159, R200, R199 ;  /* 0x000000c7c89f723e */ /* 0x001fe200000000ff */
[----:B------:R-:W-:-:S04]  /*6160*/  FADD.FTZ R199, R199, R198 ;  /* 0x000000c6c7c77221 */ /* 0x000fc80000010000 */
[----:B------:R0:W-:Y:S01]  /*6170*/  STSM.16.M88.4 [R191], R156 ;  /* 0x0000009cbf007844 */ /* 0x0001e20000000200 */
[----:B------:R-:W-:Y:S01]  /*6180*/  FADD.FTZ R200, R200, R199 ;  /* 0x000000c7c8c87221 */ /* 0x000fe20000010000 */
[----:B------:R-:W-:Y:S08]  /*6190*/  MUFU.EX2 R178, R178 ;  /* 0x000000b200b27308 */ /* 0x000ff00000000800 */
[----:B------:R-:W4:Y:S01]  /*61a0*/  MUFU.EX2 R179, R179 ;  /* 0x000000b300b37308 */ /* 0x000f220000000800 */
[----:B---3--:R-:W-:Y:S01]  /*61b0*/  F2FP.F16.F32.PACK_AB R160, R177, R176 ;  /* 0x000000b0b1a0723e */ /* 0x008fe200000000ff */
[----:B------:R-:W-:-:S04]  /*61c0*/  FADD.FTZ R176, R176, R175 ;  /* 0x000000afb0b07221 */ /* 0x000fc80000010000 */
[----:B------:R-:W-:Y:S02]  /*61d0*/  FADD.FTZ R177, R177, R176 ;  /* 0x000000b0b1b17221 */ /* 0x000fe40000010000 */
[----:B------:R-:W-:Y:S08]  /*61e0*/  MUFU.EX2 R201, R201 ;  /* 0x000000c900c97308 */ /* 0x000ff00000000800 */
[----:B------:R-:W3:Y:S01]  /*61f0*/  MUFU.EX2 R202, R202 ;  /* 0x000000ca00ca7308 */ /* 0x000ee20000000800 */
[----:B----4-:R-:W-:Y:S01]  /*6200*/  F2FP.F16.F32.PACK_AB R162, R179, R178 ;  /* 0x000000b2b3a2723e */ /* 0x010fe200000000ff */
[----:B------:R-:W-:-:S04]  /*6210*/  FADD.FTZ R178, R178, R177 ;  /* 0x000000b1b2b27221 */ /* 0x000fc80000010000 */
[----:B------:R-:W-:Y:S02]  /*6220*/  FADD.FTZ R179, R179, R178 ;  /* 0x000000b2b3b37221 */ /* 0x000fe40000010000 */
        /* <DEDUP_REMOVED lines=25> */
[----:B------:R-:W-:Y:S01]  /*63c0*/  FADD.FTZ R206, R206, R205 ;  /* 0x000000cdcece7221 */ /* 0x000fe20000010000 */
[----:B----4-:R-:W-:-:S03]  /*63d0*/  F2FP.F16.F32.PACK_AB R167, R208, R207 ;  /* 0x000000cfd0a7723e */ /* 0x010fc600000000ff */
[----:B------:R-:W-:Y:S02]  /*63e0*/  FADD.FTZ R207, R207, R206 ;  /* 0x000000cecfcf7221 */ /* 0x000fe40000010000 */
[----:B------:R0:W-:Y:S01]  /*63f0*/  STSM.16.M88.4 [R192], R164 ;  /* 0x000000a4c0007844 */ /* 0x0001e20000000200 */
[----:B-1----:R-:W-:Y:S01]  /*6400*/  WARPGROUP.ARRIVE ;  /* 0x00000000000079c5 */ /* 0x002fe20000000000 */
[----:B------:R-:W-:-:S05]  /*6410*/  FADD.FTZ R194, R208, R207 ;  /* 0x000000cfd0c27221 */ /* 0x000fca0000010000 */
[----:B------:R-:W-:Y:S01]  /*6420*/  HGMMA.64x256x16.F32 R24, R152, gdesc[UR8].tnspB, RZ, !UPT, gsb0 ;  /* 0x43e0000898187df0 */ /* 0x000fe2000c0008ff */
[----:B------:R-:W-:Y:S01]  /*6430*/  R2UR UR10, R209 ;  /* 0x00000000d10a72ca */ /* 0x000fe200000e0000 */
[----:B------:R-:W-:Y:S01]  /*6440*/  UMOV UR11, 0x40000040 ;  /* 0x40000040000b7882 */ /* 0x000fe20000000000 */
[C---:B------:R-:W-:Y:S01]  /*6450*/  VIADD R209, R188.reuse, 0x100 ;  /* 0x00000100bcd17836 */ /* 0x040fe20000000000 */
[----:B------:R-:W-:Y:S02]  /*6460*/  WARPGROUP.DEPBAR.LE gsb0, 0x0 ;  /* 0x00008000000079c5 */ /* 0x000fe40000010000 */
[----:B------:R-:W-:Y:S01]  /*6470*/  WARPGROUP.ARRIVE ;  /* 0x00000000000079c5 */ /* 0x000fe20000000000 */
[----:B--2---:R-:W-:-:S15]  /*6480*/  VIADD R152, R188, 0x180 ;  /* 0x00000180bc987836 */ /* 0x004fde0000000000 */
[----:B------:R-:W-:-:S06]  /*6490*/  NOP ;  /* 0x0000000000007918 */ /* 0x000fcc0000000000 */
[----:B------:R-:W-:Y:S01]  /*64a0*/  HGMMA.64x256x16.F32 R24, R156, gdesc[UR8].tnspB, R24, gsb0 ;  /* 0x43e000089c187df0 */ /* 0x000fe20008000818 */
[----:B------:R-:W-:Y:S01]  /*64b0*/  R2UR UR10, R209 ;  /* 0x00000000d10a72ca */ /* 0x000fe200000e0000 */
[----:B------:R-:W-:Y:S01]  /*64c0*/  UMOV UR11, 0x40000040 ;  /* 0x40000040000b7882 */ /* 0x000fe20000000000 */
[----:B------:R-:W-:Y:S02]  /*64d0*/  WARPGROUP.DEPBAR.LE gsb0, 0x0 ;  /* 0x00008000000079c5 */ /* 0x000fe40000010000 */
[----:B------:R-:W-:-:S15]  /*64e0*/  WARPGROUP.ARRIVE ;  /* 0x00000000000079c5 */ /* 0x000fde0000000000 */
[----:B------:R-:W-:-:S08]  /*64f0*/  NOP ;  /* 0x0000000000007918 */ /* 0x000fd00000000000 */
[----:B------:R-:W-:Y:S01]  /*6500*/  HGMMA.64x256x16.F32 R24, R160, gdesc[UR8].tnspB, R24, gsb0 ;  /* 0x43e00008a0187df0 */ /* 0x000fe20008000818 */
[----:B------:R-:W-:Y:S01]  /*6510*/  R2UR UR10, R152 ;  /* 0x00000000980a72ca */ /* 0x000fe200000e0000 */
[----:B------:R-:W-:Y:S01]  /*6520*/  UMOV UR11, 0x40000040 ;  /* 0x40000040000b7882 */ /* 0x000fe20000000000 */
[----:B------:R-:W-:-:S05]  /*6530*/  @!P1 VIADD R152, R184, 0x38860 ;  /* 0x00038860b8989836 */ /* 0x000fca0000000000 */
[----:B------:R-:W-:Y:S01]  /*6540*/  @!P1 PRMT R152, RZ, 0x654, R152 ;  /* 0x00000654ff989816 */ /* 0x000fe20000000098 */
[----:B------:R-:W-:Y:S02]  /*6550*/  WARPGROUP.DEPBAR.LE gsb0, 0x0 ;  /* 0x00008000000079c5 */ /* 0x000fe40000010000 */
[----:B------:R-:W-:-:S15]  /*6560*/  WARPGROUP.ARRIVE ;  /* 0x00000000000079c5 */ /* 0x000fde0000000000 */
[----:B------:R-:W-:-:S02]  /*6570*/  NOP ;  /* 0x0000000000007918 */ /* 0x000fc40000000000 */
[----:B------:R-:W-:Y:S03]  /*6580*/  HGMMA.64x256x16.F32 R24, R164, gdesc[UR8].tnspB, R24, gsb0 ;  /* 0x43e00008a4187df0 */ /* 0x000fe60008000818 */
[----:B------:R-:W-:Y:S02]  /*6590*/  WARPGROUP.DEPBAR.LE gsb0, 0x0 ;  /* 0x00008000000079c5 */ /* 0x000fe40000010000 */
[----:B------:R-:W-:Y:S01]  /*65a0*/  @!PT LDS RZ, [RZ] ;  /* 0x00000000fffff984 */ /* 0x000fe20000000800 */
[----:B------:R-:W-:Y:S01]  /*65b0*/  @!PT LDS RZ, [RZ] ;  /* 0x00000000fffff984 */ /* 0x000fe20000000800 */
[----:B------:R-:W-:Y:S01]  /*65c0*/  @!PT LDS RZ, [RZ] ;  /* 0x00000000fffff984 */ /* 0x000fe20000000800 */
[----:B------:R-:W-:Y:S01]  /*65d0*/  @!PT LDS RZ, [RZ] ;  /* 0x00000000fffff984 */ /* 0x000fe20000000800 */
[----:B------:R1:W-:Y:S06]  /*65e0*/  MEMBAR.ALL.CTA ;  /* 0x0000000000007992 */ /* 0x0003ec0000008000 */
[----:B-1----:R-:W1:Y:S02]  /*65f0*/  FENCE.VIEW.ASYNC.S ;  /* 0x00000000000073c6 */ /* 0x002e640000000000 */
[----:B-1----:R-:W-:Y:S01]  /*6600*/  NOP ;  /* 0x0000000000007918 */ /* 0x002fe20000000000 */
[----:B------:R-:W-:Y:S06]  /*6610*/  BAR.ARV 0xe, 0x100 ;  /* 0x0384000000007b1d */ /* 0x000fec0000002000 */
[----:B------:R1:W-:Y:S02]  /*6620*/  @!P1 SYNCS.ARRIVE.TRANS64.RED.A1T0 RZ, [R152+URZ], RZ ;  /* 0x000000ff98ff99a7 */ /* 0x0003e4000810043f */
[----:B-1----:R-:W-:Y:S01]  /*6630*/  IMAD.MOV.U32 R152, RZ, RZ, RZ ;  /* 0x000000ffff987224 */ /* 0x002fe200078e00ff */
[----:B0-----:R-:W-:Y:S06]  /*6640*/  @!P2 BRA `(.L_x_3203) ;  /* 0x000000300050a947 */ /* 0x001fec0003800000 */
[----:B------:R-:W-:Y:S01]  /*6650*/  IMAD.MOV.U32 R196, RZ, RZ, RZ ;  /* 0x000000ffffc47224 */ /* 0x000fe200078e00ff */
[----:B------:R-:W-:Y:S01]  /*6660*/  ULDC UR60, c[0x0][0xad0] ;  /* 0x0002b400003c7ab9 */ /* 0x000fe20000000800 */
[----:B------:R-:W-:Y:S01]  /*6670*/  IMAD.U32 R198, RZ, RZ, UR61 ;  /* 0x0000003dffc67e24 */ /* 0x000fe2000f8e00ff */
[----:B------:R-:W-:-:S06]  /*6680*/  UMOV UR61, URZ ;  /* 0x0000003f003d7c82 */ /* 0x000fcc0008000000 */
.L_x_3212:
[----:B------:R-:W-:Y:S01]  /*6690*/  VIADD R197, R196, 0x1 ;  /* 0x00000001c4c57836 */ /* 0x000fe20000000000 */
[----:B------:R-:W-:Y:S02]  /*66a0*/  R2UR UR10, R198 ;  /* 0x00000000c60a72ca */ /* 0x000fe400000e0000 */
[----:B------:R-:W-:Y:S02]  /*66b0*/  R2UR UR7, R2 ;  /* 0x00000000020772ca */ /* 0x000fe400000e0000 */
[----:B------:R-:W-:-:S04]  /*66c0*/  ISETP.NE.AND P3, PT, R197, 0x2, PT ;  /* 0x00000002c500780c */ /* 0x000fc80003f65270 */
[----:B-1----:R-:W-:Y:S02]  /*66d0*/  SEL R152, RZ, 0x1, P3 ;  /* 0x00000001ff987807 */ /* 0x002fe40001800000 */
[----:B------:R-:W-:Y:S02]  /*66e0*/  SEL R197, R197, RZ, P3 ;  /* 0x000000ffc5c57207 */ /* 0x000fe40001800000 */
[----:B------:R-:W-:Y:S01]  /*66f0*/  R2UR UR6, R152 ;  /* 0x00000000980672ca */ /* 0x000fe200000e0000 */
[----:B------:R-:W-:Y:S01]  /*6700*/  IMAD.U32 R152, RZ, RZ, UR10 ;  /* 0x0000000aff987e24 */ /* 0x000fe2000f8e00ff */
[----:B------:R-:W-:-:S04]  /*6710*/  UIADD3 UR10, UR10, -0x1, URZ ;  /* 0xffffffff0a0a7890 */ /* 0x000fc8000fffe03f */
[----:B------:R-:W-:Y:S02]  /*6720*/  ISETP.GT.AND P2, PT, R152, UR7, PT ;  /* 0x0000000798007c0c */ /* 0x000fe4000bf44270 */
[----:B------:R-:W-:-:S05]  /*6730*/  IMAD.U32 R198, RZ, RZ, UR10 ;  /* 0x0000000affc67e24 */ /* 0x000fca000f8e00ff */
[----:B------:R-:W-:Y:S01]  /*6740*/  ULOP3.LUT UR61, UR61, UR6, URZ, 0x3c, !UPT ;  /* 0x000000063d3d7292 */ /* 0x000fe2000f8e3c3f */
[----:B------:R-:W-:Y:S11]  /*6750*/  @!P0 BRA `(.L_x_3204) ;  /* 0x0000000000048947 */ /* 0x000ff60003800000 */
[----:B------:R-:W-:Y:S01]  /*6760*/  BPT.TRAP 0x1 ;  /* 0x000000040000795c */ /* 0x000fe20000300000 */
.L_x_3204:
[----:B------:R-:W-:Y:S02]  /*6770*/  IMAD.U32 R200, RZ, RZ, UR61 ;  /* 0x0000003dffc87e24 */ /* 0x000fe4000f8e00ff */
[----:B------:R-:W-:-:S03]  /*6780*/  IMAD R195, R197, 0x8, R184 ;  /* 0x00000008c5c37824 */ /* 0x000fc600078e02b8 */
[----:B------:R-:W-:-:S04]  /*6790*/  SHF.L.U32 R200, R200, 0x1f, RZ ;  /* 0x0000001fc8c87819 */ /* 0x000fc800000006ff */
[----:B------:R0:W1:Y:S01]  /*67a0*/  SYNCS.PHASECHK.TRANS64.TRYWAIT P3, [R195+URZ+0x38830], R200 ;  /* 0x038830c8c30075a7 */ /* 0x000062000806017f */
[----:B------:R-:W-:Y:S05]  /*67b0*/  @!P0 BRA `(.L_x_3205) ;  /* 0x0000000000048947 */ /* 0x000fea0003800000 */
[----:B------:R-:W-:Y:S01]  /*67c0*/  BPT.TRAP 0x1 ;  /* 0x000000040000795c */ /* 0x000fe20000300000 */
.L_x_3205:
[----:B------:R-:W-:Y:S01]  /*67d0*/  IMAD R199, R197, 0x200, R4 ;  /* 0x00000200c5c77824 */ /* 0x000fe200078e0204 */
[----:B-1----:R-:W-:Y:S06]  /*67e0*/  @P3 BRA `(.L_x_3206) ;  /* 0x0000000000083947 */ /* 0x002fec0003800000 */
[----:B------:R-:W1:Y:S02]  /*67f0*/  SYNCS.PHASECHK.TRANS64.TRYWAIT P3, [R195+URZ+0x38830], R200 ;  /* 0x038830c8c30075a7 */ /* 0x000e64000806017f */
[----:B-1----:R-:W-:Y:S05]  /*6800*/  @!P3 BRA `(.L_x_3207) ;  /* 0x000000b800b8b947 */ /* 0x002fea0003800000 */
.L_x_3206:
[----:B------:R-:W-:Y:S01]  /*6810*/  R2UR UR6, R199 ;  /* 0x00000000c70672ca */ /* 0x000fe200000e0000 */
[----:B------:R-:W-:Y:S01]  /*6820*/  WARPGROUP.ARRIVE ;  /* 0x00000000000079c5 */ /* 0x000fe20000000000 */
[----:B------:R-:W-:Y:S01]  /*6830*/  MOV R201, UR17 ;  /* 0x0000001100c97c02 */ /* 0x000fe20008000f00 */
[----:B------:R-:W-:Y:S01]  /*6840*/  UMOV UR19, 0x40000040 ;  /* 0x4000004000137882 */ /* 0x000fe20000000000 */
[----:B------:R-:W-:Y:S01]  /*6850*/  MOV R202, UR16 ;  /* 0x0000001000ca7c02 */ /* 0x000fe20008000f00 */
[----:B------:R-:W-:Y:S01]  /*6860*/  UMOV UR15, 0x40000040 ;  /* 0x40000040000f7882 */ /* 0x000fe20000000000 */
[----:B------:R-:W-:Y:S01]  /*6870*/  R2UR UR16, R10 ;  /* 0x000000000a1072ca */ /* 0x000fe200000e0000 */
[----:B------:R-:W-:Y:S01]  /*6880*/  UMOV UR11, 0x40000040 ;  /* 0x40000040000b7882 */ /* 0x000fe20000000000 */
[----:B------:R-:W-:Y:S01]  /*6890*/  R2UR UR17, R11 ;  /* 0x000000000b1172ca */ /* 0x000fe200000e0000 */
[----:B------:R-:W-:Y:S01]  /*68a0*/  UMOV UR59, 0x40000040 ;  /* 0x40000040003b7882 */ /* 0x000fe20000000000 */
[----:B------:R-:W-:-:S02]  /*68b0*/  MOV R203, UR13 ;  /* 0x0000000d00cb7c02 */ /* 0x000fc40008000f00 */
[----:B------:R-:W-:Y:S01]  /*68c0*/  MOV R204, UR12 ;  /* 0x0000000c00cc7c02 */ /* 0x000fe20008000f00 */
[----:B------:R-:W-:Y:S01]  /*68d0*/  UMOV UR18, UR6 ;  /* 0x0000000600127c82 */ /* 0x000fe20008000000 */
[----:B------:R-:W-:Y:S02]  /*68e0*/  R2UR UR12, R12 ;  /* 0x000000000c0c72ca */ /* 0x000fe400000e0000 */
[----:B------:R-:W-:Y:S02]  /*68f0*/  R2UR UR13, R13 ;  /* 0x000000000d0d72ca */ /* 0x000fe400000e0000 */
[----:B------:R-:W-:Y:S02]  /*6900*/  MOV R205, UR9 ;  /* 0x0000000900cd7c02 */ /* 0x000fe40008000f00 */
[----:B------:R-:W-:Y:S01]  /*6910*/  MOV R206, UR8 ;  /* 0x0000000800ce7c02 */ /* 0x000fe20008000f00 */
[----:B------:R-:W-:Y:S01]  /*6920*/  HGMMA.64x64x16.F32 R152, gdesc[UR16], RZ, !UPT, gsb0 ;  /* 0x00e00000109879f0 */ /* 0x000fe2000c0008ff */
[----:B------:R-:W-:Y:S01]  /*6930*/  R2UR UR17, R201 ;  /* 0x00000000c91172ca */ /* 0x000fe200000e0000 */
[----:B------:R-:W-:Y:S01]  /*6940*/  VIADD R201, R199, 0x2 ;  /* 0x00000002c7c97836 */ /* 0x000fe20000000000 */
[----:B------:R-:W-:-:S02]  /*6950*/  R2UR UR8, R14 ;  /* 0x000000000e0872ca */ /* 0x000fc400000e0000 */
[----:B------:R-:W-:Y:S02]  /*6960*/  R2UR UR9, R15 ;  /* 0x000000000f0972ca */ /* 0x000fe400000e0000 */
[----:B------:R-:W-:Y:S01]  /*6970*/  R2UR UR6, R201 ;  /* 0x00000000c90672ca */ /* 0x000fe200000e0000 */
[C---:B------:R-:W-:Y:S01]  /*6980*/  VIADD R201, R199.reuse, 0x4 ;  /* 0x00000004c7c97836 */ /* 0x040fe20000000000 */
[----:B------:R-:W-:Y:S01]  /*6990*/  R2UR UR56, R16 ;  /* 0x00000000103872ca */ /* 0x000fe200000e0000 */
[----:B------:R-:W-:Y:S01]  /*69a0*/  VIADD R199, R199, 0x6 ;  /* 0x00000006c7c77836 */ /* 0x000fe20000000000 */
[----:B------:R-:W-:Y:S02]  /*69b0*/  R2UR UR57, R17 ;  /* 0x00000000113972ca */ /* 0x000fe400000e0000 */
[----:B------:R-:W-:-:S07]  /*69c0*/  R2UR UR16, R202 ;  /* 0x00000000ca1072ca */ /* 0x000fce00000e0000 */
[----:B------:R-:W-:Y:S01]  /*69d0*/  UMOV UR14, UR6 ;  /* 0x00000006000e7c82 */ /* 0x000fe20008000000 */
[----:B------:R-:W-:-:S13]  /*69e0*/  R2UR UR6, R201 ;  /* 0x00000000c90672ca */ /* 0x000fda00000e0000 */
[----:B------:R-:W-:Y:S01]  /*69f0*/  UMOV UR10, UR6 ;  /* 0x00000006000a7c82 */ /* 0x000fe20008000000 */
[----:B------:R-:W-:-:S13]  /*6a00*/  R2UR UR6, R199 ;  /* 0x00000000c70672ca */ /* 0x000fda00000e0000 */
[----:B------:R-:W-:Y:S01]  /*6a10*/  UMOV UR58, UR6 ;  /* 0x00000006003a7c82 */ /* 0x000fe20008000000 */
[----:B------:R-:W-:Y:S02]  /*6a20*/  WARPGROUP.DEPBAR.LE gsb0, 0x0 ;  /* 0x00008000000079c5 */ /* 0x000fe40000010000 */
[----:B------:R-:W-:-:S06]  /*6a30*/  WARPGROUP.ARRIVE ;  /* 0x00000000000079c5 */ /* 0x000fcc0000000000 */
[----:B------:R-:W-:Y:S01]  /*6a40*/  HGMMA.64x64x16.F32 R152, gdesc[UR12], R152, gsb0 ;  /* 0x00e000000c9879f0 */ /* 0x000fe20008000898 */
[----:B------:R-:W-:Y:S02]  /*6a50*/  R2UR UR13, R203 ;  /* 0x00000000cb0d72ca */ /* 0x000fe400000e0000 */
[----:B------:R-:W-:Y:S01]  /*6a60*/  R2UR UR12, R204 ;  /* 0x00000000cc0c72ca */ /* 0x000fe200000e0000 */
[----:B------:R-:W-:Y:S02]  /*6a70*/  WARPGROUP.DEPBAR.LE gsb0, 0x0 ;  /* 0x00008000000079c5 */ /* 0x000fe40000010000 */
[----:B------:R-:W-:-:S06]  /*6a80*/  WARPGROUP.ARRIVE ;  /* 0x00000000000079c5 */ /* 0x000fcc0000000000 */
[----:B------:R-:W-:Y:S01]  /*6a90*/  HGMMA.64x64x16.F32 R152, gdesc[UR8], R152, gsb0 ;  /* 0x00e00000089879f0 */ /* 0x000fe20008000898 */
[----:B------:R-:W-:Y:S02]  /*6aa0*/  R2UR UR9, R205 ;  /* 0x00000000cd0972ca */ /* 0x000fe400000e0000 */
[----:B------:R-:W-:Y:S01]  /*6ab0*/  R2UR UR8, R206 ;  /* 0x00000000ce0872ca */ /* 0x000fe200000e0000 */
[----:B------:R-:W-:Y:S02]  /*6ac0*/  WARPGROUP.DEPBAR.LE gsb0, 0x0 ;  /* 0x00008000000079c5 */ /* 0x000fe40000010000 */
[----:B------:R-:W-:-:S06]  /*6ad0*/  WARPGROUP.ARRIVE ;  /* 0x00000000000079c5 */ /* 0x000fcc0000000000 */
[----:B------:R-:W-:Y:S03]  /*6ae0*/  HGMMA.64x64x16.F32 R152, gdesc[UR56], R152, gsb0 ;  /* 0x00e00000389879f0 */ /* 0x000fe60008000898 */
[----:B------:R-:W-:Y:S02]  /*6af0*/  WARPGROUP.DEPBAR.LE gsb0, 0x0 ;  /* 0x00008000000079c5 */ /* 0x000fe40000010000 */
[----:B------:R-:W-:Y:S05]  /*6b00*/  @!P0 BRA `(.L_x_3208) ;  /* 0x0000000000048947 */ /* 0x000fea0003800000 */
[----:B------:R-:W-:Y:S01]  /*6b10*/  BPT.TRAP 0x1 ;  /* 0x000000040000795c */ /* 0x000fe20000300000 */
.L_x_3208:
[----:B------:R2:W3:Y:S01]  /*6b20*/  SYNCS.PHASECHK.TRANS64.TRYWAIT P3, [R195+URZ+0x38850], R200 ;  /* 0x038850c8c30075a7 */ /* 0x0004e2000806017f */
[----:B------:R-:W-:Y:S05]  /*6b30*/  @!P0 BRA `(.L_x_3209) ;  /* 0x0000000000048947 */ /* 0x000fea0003800000 */
[----:B------:R-:W-:Y:S01]  /*6b40*/  BPT.TRAP 0x1 ;  /* 0x000000040000795c */ /* 0x000fe20000300000 */
.L_x_3209:
[----:B---3--:R-:W-:Y:S05]  /*6b50*/  @P3 BRA `(.L_x_3210) ;  /* 0x0000000000083947 */ /* 0x008fea0003800000 */
[----:B------:R-:W3:Y:S02]  /*6b60*/  SYNCS.PHASECHK.TRANS64.TRYWAIT P3, [R195+URZ+0x38850], R200 ;  /* 0x038850c8c30075a7 */ /* 0x000ee4000806017f */
[----:B---3--:R-:W-:Y:S05]  /*6b70*/  @!P3 BRA `(.L_x_3211) ;  /* 0x000000b400f0b947 */ /* 0x008fea0003800000 */
.L_x_3210:
[----:B------:R-:W-:Y:S01]  /*6b80*/  IMAD R199, R197, 0x1000, R6 ;  /* 0x00001000c5c77824 */ /* 0x000fe200078e0206 */
[----:B0123--:R-:W-:Y:S01]  /*6b90*/  MOV R200, UR49 ;  /* 0x0000003100c87c02 */ /* 0x00ffe20008000f00 */
[----:B------:R-:W-:Y:S01]  /*6ba0*/  WARPGROUP.ARRIVE ;  /* 0x00000000000079c5 */ /* 0x000fe20000000000 */
[----:B------:R-:W-:Y:S01]  /*6bb0*/  MOV R201, UR48 ;  /* 0x0000003000c97c02 */ /* 0x000fe20008000f00 */
[----:B------:R-:W-:Y:S01]  /*6bc0*/  UMOV UR51, 0x40000040 ;  /* 0x4000004000337882 */ /* 0x000fe20000000000 */
[----:B------:R-:W-:Y:S01]  /*6bd0*/  R2UR UR6, R199 ;  /* 0x00000000c70672ca */ /* 0x000fe200000e0000 */
[----:B------:R-:W-:Y:S01]  /*6be0*/  UMOV UR55, 0x40000040 ;  /* 0x4000004000377882 */ /* 0x000fe20000000000 */
[----:B------:R-:W-:Y:S01]  /*6bf0*/  R2UR UR48, R18 ;  /* 0x00000000123072ca */ /* 0x000fe200000e0000 */
[----:B------:R-:W-:Y:S01]  /*6c00*/  UMOV UR59, 0x40000040 ;  /* 0x40000040003b7882 */ /* 0x000fe20000000000 */
[----:B------:R-:W-:Y:S01]  /*6c10*/  R2UR UR49, R19 ;  /* 0x00000000133172ca */ /* 0x000fe200000e0000 */
[----:B------:R-:W-:Y:S01]  /*6c20*/  UMOV UR7, 0x40000040 ;  /* 0x4000004000077882 */ /* 0x000fe20000000000 */
[----:B------:R-:W-:Y:S01]  /*6c30*/  MOV R202, UR53 ;  /* 0x0000003500ca7c02 */ /* 0x000fe20008000f00 */
[----:B------:R-:W-:Y:S01]  /*6c40*/  UMOV UR11, 0x40000040 ;  /* 0x40000040000b7882 */ /* 0x000fe20000000000 */
[----:B------:R-:W-:Y:S01]  /*6c50*/  MOV R203, UR52 ;  /* 0x0000003400cb7c02 */ /* 0x000fe20008000f00 */
[----:B------:R-:W-:Y:S01]  /*6c60*/  UMOV UR15, 0x40000040 ;  /* 0x40000040000f7882 */ /* 0x000fe20000000000 */
[----:B------:R-:W-:Y:S01]  /*6c70*/  R2UR UR52, R20 ;  /* 0x00000000143472ca */ /* 0x000fe200000e0000 */
[----:B------:R-:W-:Y:S01]  /*6c80*/  UMOV UR19, 0x40000040 ;  /* 0x4000004000137882 */ /* 0x000fe20000000000 */
[----:B------:R-:W-:Y:S01]  /*6c90*/  R2UR UR53, R21 ;  /* 0x00000000153572ca */ /* 0x000fe200000e0000 */
[----:B------:R-:W-:Y:S01]  /*6ca0*/  UMOV UR50, UR6 ;  /* 0x0000000600327c82 */ /* 0x000fe20008000000 */
[----:B------:R-:W-:Y:S01]  /*6cb0*/  R2UR UR56, R22 ;  /* 0x00000000163872ca */ /* 0x000fe200000e0000 */
[----:B------:R-:W-:Y:S01]  /*6cc0*/  UMOV UR23, 0x40000040 ;  /* 0x4000004000177882 */ /* 0x000fe20000000000 */
[----:B------:R-:W-:Y:S01]  /*6cd0*/  R2UR UR57, R23 ;  /* 0x00000000173972ca */ /* 0x000fe200000e0000 */
[----:B------:R-:W-:Y:S01]  /*6ce0*/  HGMMA.64x64x16.F32 R152, gdesc[UR48], R152, gsb0 ;  /* 0x00e00000309879f0 */ /* 0x000fe20008000898 */
[----:B------:R-:W-:Y:S01]  /*6cf0*/  R2UR UR49, R200 ;  /* 0x00000000c83172ca */ /* 0x000fe200000e0000 */
[C---:B------:R-:W-:Y:S01]  /*6d00*/  VIADD R200, R199.reuse, 0x2 ;  /* 0x00000002c7c87836 */ /* 0x040fe20000000000 */
[----:B------:R-:W-:Y:S01]  /*6d10*/  UMOV UR27, 0x40000040 ;  /* 0x40000040001b7882 */ /* 0x000fe20000000000 */
[----:B------:R-:W-:Y:S01]  /*6d20*/  UMOV UR31, 0x40000040 ;  /* 0x40000040001f7882 */ /* 0x000fe20000000000 */
[----:B------:R-:W-:Y:S01]  /*6d30*/  UMOV UR35, 0x40000040 ;  /* 0x4000004000237882 */ /* 0x000fe20000000000 */
[----:B------:R-:W-:Y:S01]  /*6d40*/  UMOV UR39, 0x40000040 ;  /* 0x4000004000277882 */ /* 0x000fe20000000000 */
[----:B------:R-:W-:Y:S01]  /*6d50*/  R2UR UR6, R200 ;  /* 0x00000000c80672ca */ /* 0x000fe200000e0000 */
[----:B------:R-:W-:Y:S01]  /*6d60*/  VIADD R200, R199, 0x4 ;  /* 0x00000004c7c87836 */ /* 0x000fe20000000000 */
[----:B------:R-:W-:Y:S01]  /*6d70*/  UMOV UR43, 0x40000040 ;  /* 0x40000040002b7882 */ /* 0x000fe20000000000 */
[----:B------:R-:W-:Y:S01]  /*6d80*/  UMOV UR47, 0x40000040 ;  /* 0x40000040002f7882 */ /* 0x000fe20000000000 */
[----:B------:R-:W-:Y:S01]  /*6d90*/  R2UR UR48, R201 ;  /* 0x00000000c93072ca */ /* 0x000fe200000e0000 */
[----:B------:R-:W-:Y:S01]  /*6da0*/  UMOV UR51, 0x40000040 ;  /* 0x4000004000337882 */ /* 0x000fe20000000000 */
[----:B------:R-:W0:Y:S01]  /*6db0*/  S2R R204, SR_TID.X ;  /* 0x0000000000cc7919 */ /* 0x000e220000002100 */
[----:B------:R-:W-:-:S02]  /*6dc0*/  VIADD R201, R199, 0x800 ;  /* 0x00000800c7c97836 */ /* 0x000fc40000000000 */
[----:B------:R-:W-:-:S04]  /*6dd0*/  IMAD R216, R197, 0x1000, R188 ;  /* 0x00001000c5d87824 */ /* 0x000fc800078e02bc */
[----:B------:R-:W-:Y:S01]  /*6de0*/  UMOV UR54, UR6 ;  /* 0x0000000600367c82 */ /* 0x000fe20008000000 */
[----:B------:R-:W-:Y:S01]  /*6df0*/  R2UR UR6, R200 ;  /* 0x00000000c80672ca */ /* 0x000fe200000e0000 */
[----:B------:R-:W-:Y:S02]  /*6e00*/  VIADD R200, R199, 0x6 ;  /* 0x00000006c7c87836 */ /* 0x000fe40000000000 */
[----:B------:R-:W-:-:S10]  /*6e10*/  VIADD R217, R216, 0x80 ;  /* 0x00000080d8d97836 */ /* 0x000fd40000000000 */
[----:B------:R-:W-:Y:S01]  /*6e20*/  UMOV UR58, UR6 ;  /* 0x00000006003a7c82 */ /* 0x000fe20008000000 */
[----:B------:R-:W-:Y:S01]  /*6e30*/  R2UR UR6, R200 ;  /* 0x00000000c80672ca */ /* 0x000fe200000e0000 */
[----:B------:R-:W-:-:S05]  /*6e40*/  VIADD R200, R199, 0x200 ;  /* 0x00000200c7c87836 */ /* 0x000fca0000000000 */
[----:B------:R-:W-:Y:S01]  /*6e50*/  R2UR UR10, R200 ;  /* 0x00000000c80a72ca */ /* 0x000fe200000e0000 */
[----:B------:R-:W-:Y:S01]  /*6e60*/  VIADD R200, R199, 0x202 ;  /* 0x00000202c7c87836 */ /* 0x000fe20000000000 */
[----:B0-----:R-:W-:-:S04]  /*6e70*/  SHF.R.U32.HI R204, RZ, 0x7, R204 ;  /* 0x00000007ffcc7819 */ /* 0x001fc800000116cc */
[----:B------:R-:W-:Y:S01]  /*6e80*/  R2UR UR14, R200 ;  /* 0x00000000c80e72ca */ /* 0x000fe200000e0000 */
[----:B------:R-:W-:-:S05]  /*6e90*/  VIADD R200, R199, 0x204 ;  /* 0x00000204c7c87836 */ /* 0x000fca0000000000 */
[----:B------:R-:W-:Y:S01]  /*6ea0*/  R2UR UR18, R200 ;  /* 0x00000000c81272ca */ /* 0x000fe200000e0000 */
[----:B------:R-:W-:-:S05]  /*6eb0*/  VIADD R200, R199, 0x206 ;  /* 0x00000206c7c87836 */ /* 0x000fca0000000000 */
[----:B------:R-:W-:Y:S01]  /*6ec0*/  R2UR UR22, R200 ;  /* 0x00000000c81672ca */ /* 0x000fe200000e0000 */
[----:B------:R-:W-:-:S05]  /*6ed0*/  VIADD R200, R199, 0x400 ;  /* 0x00000400c7c87836 */ /* 0x000fca0000000000 */
[----:B------:R-:W-:Y:S01]  /*6ee0*/  R2UR UR26, R200 ;  /* 0x00000000c81a72ca */ /* 0x000fe200000e0000 */
[----:B------:R-:W-:-:S05]  /*6ef0*/  VIADD R200, R199, 0x402 ;  /* 0x00000402c7c87836 */ /* 0x000fca0000000000 */
[----:B------:R-:W-:Y:S01]  /*6f00*/  R2UR UR30, R200 ;  /* 0x00000000c81e72ca */ /* 0x000fe200000e0000 */
[C---:B------:R-:W-:Y:S01]  /*6f10*/  VIADD R200, R199.reuse, 0x404 ;  /* 0x00000404c7c87836 */ /* 0x040fe20000000000 */
[----:B------:R-:W-:Y:S02]  /*6f20*/  WARPGROUP.DEPBAR.LE gsb0, 0x0 ;  /* 0x00008000000079c5 */ /* 0x000fe40000010000 */
[----:B------:R-:W-:Y:S02]  /*6f30*/  WARPGROUP.ARRIVE ;  /* 0x00000000000079c5 */ /* 0x000fe40000000000 */
[----:B------:R-:W-:Y:S01]  /*6f40*/  R2UR UR34, R200 ;  /* 0x00000000c82272ca */ /* 0x000fe200000e0000 */
[----:B------:R-:W-:-:S03]  /*6f50*/  VIADD R200, R199, 0x406 ;  /* 0x00000406c7c87836 */ /* 0x000fc60000000000 */
[----:B------:R-:W-:Y:S02]  /*6f60*/  HGMMA.64x64x16.F32 R152, gdesc[UR52], R152, gsb0 ;  /* 0x00e00000349879f0 */ /* 0x000fe40008000898 */
[----:B------:R-:W-:Y:S01]  /*6f70*/  R2UR UR38, R200 ;  /* 0x00000000c82672ca */ /* 0x000fe200000e0000 */
[----:B------:R-:W-:Y:S01]  /*6f80*/  VIADD R200, R199, 0x600 ;  /* 0x00000600c7c87836 */ /* 0x000fe20000000000 */
[----:B------:R-:W-:Y:S01]  /*6f90*/  R2UR UR53, R202 ;  /* 0x00000000ca3572ca */ /* 0x000fe200000e0000 */
[----:B------:R-:W-:Y:S01]  /*6fa0*/  UMOV UR55, 0x40000040 ;  /* 0x4000004000377882 */ /* 0x000fe20000000000 */
[----:B------:R-:W-:Y:S02]  /*6fb0*/  R2UR UR52, R203 ;  /* 0x00000000cb3472ca */ /* 0x000fe400000e0000 */
[----:B------:R-:W-:Y:S01]  /*6fc0*/  R2UR UR42, R200 ;  /* 0x00000000c82a72ca */ /* 0x000fe200000e0000 */
[----:B------:R-:W-:-:S05]  /*6fd0*/  VIADD R200, R199, 0x602 ;  /* 0x00000602c7c87836 */ /* 0x000fca0000000000 */
[----:B------:R-:W-:Y:S01]  /*6fe0*/  R2UR UR46, R200 ;  /* 0x00000000c82e72ca */ /* 0x000fe200000e0000 */
[----:B------:R-:W-:-:S05]  /*6ff0*/  VIADD R200, R199, 0x604 ;  /* 0x00000604c7c87836 */ /* 0x000fca0000000000 */
[----:B------:R-:W-:Y:S01]  /*7000*/  R2UR UR50, R200 ;  /* 0x00000000c83272ca */ /* 0x000fe200000e0000 */
[----:B------:R-:W-:-:S05]  /*7010*/  VIADD R200, R199, 0x606 ;  /* 0x00000606c7c87836 */ /* 0x000fca0000000000 */
[----:B------:R-:W-:Y:S02]  /*7020*/  R2UR UR54, R200 ;  /* 0x00000000c83672ca */ /* 0x000fe400000e0000 */
[----:B------:R0:W1:Y:S02]  /*7030*/  SHFL.IDX PT, R200, R204, RZ, 0x1f ;  /* 0x00001fffccc87589 */ /* 0x00006400000e0000 */
[----:B0-----:R-:W-:Y:S01]  /*7040*/  IMAD.MOV.U32 R204, RZ, RZ, 0x4 ;  /* 0x00000004ffcc7424 */ /* 0x001fe200078e00ff */
[----:B-1----:R-:W-:-:S04]  /*7050*/  ISETP.GT.AND P3, PT, R200, 0x7f, PT ;  /* 0x0000007fc800780c */ /* 0x002fc80003f64270 */
[----:B------:R-:W-:-:S05]  /*7060*/  SEL R200, RZ, 0x2, !P3 ;  /* 0x00000002ffc87807 */ /* 0x000fca0005800000 */
[----:B------:R-:W-:Y:S02]  /*7070*/  IMAD.IADD R202, R7, 0x1, R200 ;  /* 0x0000000107ca7824 */ /* 0x000fe400078e02c8 */
        /* <DEDUP_REMOVED lines=8> */
[C---:B------:R-:W-:Y:S02]  /*7100*/  SEL R202, R204.reuse, 0x2, P3 ;  /* 0x00000002ccca7807 */ /* 0x040fe40001800000 */
[----:B------:R-:W-:-:S03]  /*7110*/  SEL R204, R204, 0x6, !P3 ;  /* 0x00000006cccc7807 */ /* 0x000fc60005800000 */
[--C-:B------:R-:W-:Y:S02]  /*7120*/  IMAD.IADD R203, R7, 0x1, R202.reuse ;  /* 0x0000000107cb7824 */ /* 0x100fe400078e02ca */
[C---:B------:R-:W-:Y:S02]  /*7130*/  IMAD.IADD R205, R201.reuse, 0x1, R202 ;  /* 0x00000001c9cd7824 */ /* 0x040fe400078e02ca */
[----:B------:R-:W-:Y:S01]  /*7140*/  IMAD.IADD R201, R201, 0x1, R204 ;  /* 0x00000001c9c97824 */ /* 0x000fe200078e02cc */
[----:B------:R-:W-:Y:S02]  /*7150*/  WARPGROUP.DEPBAR.LE gsb0, 0x0 ;  /* 0x00008000000079c5 */ /* 0x000fe40000010000 */
[----:B------:R-:W-:-:S06]  /*7160*/  WARPGROUP.ARRIVE ;  /* 0x00000000000079c5 */ /* 0x000fcc0000000000 */
[----:B------:R-:W-:Y:S01]  /*7170*/  HGMMA.64x64x16.F32 R152, gdesc[UR4], R152, gsb0 ;  /* 0x00e00000049879f0 */ /* 0x000fe20008000898 */
[----:B------:R-:W-:Y:S02]  /*7180*/  ULDC UR7, c[0x0][0xa80] ;  /* 0x0002a00000077ab9 */ /* 0x000fe40000000800 */
[----:B------:R-:W-:Y:S01]  /*7190*/  UMOV UR6, UR7 ;  /* 0x0000000700067c82 */ /* 0x000fe20008000000 */
        /* <DEDUP_REMOVED lines=69> */
[----:B------:R-:W-:Y:S02]  /*75f0*/  IMAD.IADD R203, R8, 0x1, R200 ;  /* 0x0000000108cb7824 */ /* 0x000fe400078e02c8 */
        /* <DEDUP_REMOVED lines=8> */
[----:B------:R-:W-:Y:S02]  /*7680*/  IMAD.IADD R203, R8, 0x1, R202 ;  /* 0x0000000108cb7824 */ /* 0x000fe400078e02ca */
        /* <DEDUP_REMOVED lines=108> */
[----:B------:R-:W-:Y:S02]  /*7d50*/  LOP3.LUT R201, R201, 0x1e00, RZ, 0xc0, !PT ;  /* 0x00001e00c9c97812 */ /* 0x000fe400078ec0ff */
[----:B------:R-:W-:Y:S02]  /*7d60*/  ISETP.NE.AND P3, PT, R0, RZ, PT ;  /* 0x000000ff0000720c */ /* 0x000fe40003f65270 */
[----:B------:R-:W-:-:S02]  /*7d70*/  IADD3 R202, R200, R201, R5 ;  /* 0x000000c9c8ca7210 */ /* 0x000fc40007ffe005 */
        /* <DEDUP_REMOVED lines=37> */
[----:B------:R-:W-:-:S05]  /*7fd0*/  FMUL.FTZ R165, R179, UR60 ;  /* 0x0000003cb3a57c20 */ /* 0x000fca0008410000 */
[----:B------:R-:W0:Y:S01]  /*7fe0*/  MUFU.TANH R202, R202 ;  /* 0x000000ca00ca7308 */ /* 0x000e220000002400 */
[----:B-1----:R-:W-:-:S07]  /*7ff0*/  FMNMX.FTZ R156, R200, R157, !PT ;  /* 0x0000009dc89c7209 */ /* 0x002fce0007810000 */
[----:B------:R-:W1:Y:S01]  /*8000*/  MUFU.TANH R203, R203 ;  /* 0x000000cb00cb7308 */ /* 0x000e620000002400 */
[----:B--2---:R-:W-:-:S07]  /*8010*/  FMNMX.FTZ R157, R201, R156, !PT ;  /* 0x0000009cc99d7209 */ /* 0x004fce0007810000 */
[----:B------:R-:W2:Y:S01]  /*8020*/  MUFU.TANH R204, R204 ;  /* 0x000000cc00cc7308 */ /* 0x000ea20000002400 */
[----:B0-----:R-:W-:-:S07]  /*8030*/  FMNMX.FTZ R156, R202, R157, !PT ;  /* 0x0000009dca9c7209 */ /* 0x001fce0007810000 */
        /* <DEDUP_REMOVED lines=19> */
[----:B0-----:R-:W-:Y:S01]  /*8170*/  FMNMX.FTZ R158, R212, R157, !PT ;  /* 0x0000009dd49e7209 */ /* 0x001fe20007810000 */
[----:B------:R-:W-:-:S06]  /*8180*/  FMUL.FTZ R157, R163, UR60 ;  /* 0x0000003ca39d7c20 */ /* 0x000fcc0008410000 */
[----:B------:R-:W0:Y:S01]  /*8190*/  MUFU.TANH R207, R207 ;  /* 0x000000cf00cf7308 */ /* 0x000e220000002400 */
[----:B-1----:R-:W-:Y:S01]  /*81a0*/  FMNMX.FTZ R159, R213, R158, !PT ;  /* 0x0000009ed59f7209 */ /* 0x002fe20007810000 */
[----:B------:R-:W-:-:S06]  /*81b0*/  FMUL.FTZ R158, R166, UR60 ;  /* 0x0000003ca69e7c20 */ /* 0x000fcc0008410000 */
[----:B------:R-:W1:Y:S01]  /*81c0*/  MUFU.TANH R152, R152 ;  /* 0x0000009800987308 */ /* 0x000e620000002400 */
[----:B--2---:R-:W-:Y:S01]  /*81d0*/  FMNMX.FTZ R160, R214, R159, !PT ;  /* 0x0000009fd6a07209 */ /* 0x004fe20007810000 */
[----:B------:R-:W-:-:S06]  /*81e0*/  FMUL.FTZ R159, R167, UR60 ;  /* 0x0000003ca79f7c20 */ /* 0x000fcc0008410000 */
[----:B------:R-:W2:Y:S01]  /*81f0*/  MUFU.TANH R153, R153 ;  /* 0x0000009900997308 */ /* 0x000ea20000002400 */
[----:B0-----:R-:W-:Y:S01]  /*8200*/  FMNMX.FTZ R164, R207, R160, !PT ;  /* 0x000000a0cfa47209 */ /* 0x001fe20007810000 */
[----:B------:R-:W-:-:S04]  /*8210*/  FMUL.FTZ R160, R170, UR60 ;  /* 0x0000003caaa07c20 */ /* 0x000fc80008410000 */
[----:B------:R-:W0:Y:S02]  /*8220*/  SHFL.BFLY PT, R163, R164, 0x2, 0x1f ;  /* 0x0c401f00a4a37f89 */ /* 0x000e2400000e0000 */
[----:B------:R-:W3:Y:S01]  /*8230*/  MUFU.TANH R154, R154 ;  /* 0x0000009a009a7308 */ /* 0x000ee20000002400 */
[----:B-1----:R-:W-:-:S07]  /*8240*/  FMNMX.FTZ R166, R152, R187, !PT ;  /* 0x000000bb98a67209 */ /* 0x002fce0007810000 */
[----:B------:R-:W1:Y:S01]  /*8250*/  MUFU.TANH R155, R155 ;  /* 0x0000009b009b7308 */ /* 0x000e620000002400 */
[----:B--2---:R-:W-:Y:S01]  /*8260*/  FMNMX.FTZ R167, R153, R166, !PT ;  /* 0x000000a699a77209 */ /* 0x004fe20007810000 */
[----:B------:R-:W-:-:S06]  /*8270*/  FMUL.FTZ R166, R182, UR60 ;  /* 0x0000003cb6a67c20 */ /* 0x000fcc0008410000 */
[----:B------:R-:W2:Y:S01]  /*8280*/  MUFU.TANH R156, R156 ;  /* 0x0000009c009c7308 */ /* 0x000ea20000002400 */
[----:B---3--:R-:W-:Y:S02]  /*8290*/  FMNMX.FTZ R168, R154, R167, !PT ;  /* 0x000000a79aa87209 */ /* 0x008fe40007810000 */
[----:B0-----:R-:W-:Y:S01]  /*82a0*/  FMNMX.FTZ R169, R164, R163, !PT ;  /* 0x000000a3a4a97209 */ /* 0x001fe20007810000 */
[----:B------:R-:W-:-:S04]  /*82b0*/  FMUL.FTZ R163, R175, UR60 ;  /* 0x0000003cafa37c20 */ /* 0x000fc80008410000 */
[----:B------:R-:W0:Y:S01]  /*82c0*/  MUFU.TANH R157, R157 ;  /* 0x0000009d009d7308 */ /* 0x000e220000002400 */
[----:B-1----:R-:W-:Y:S01]  /*82d0*/  FMNMX.FTZ R167, R155, R168, !PT ;  /* 0x000000a89ba77209 */ /* 0x002fe20007810000 */
[----:B------:R-:W-:Y:S01]  /*82e0*/  FMUL.FTZ R164, R178, UR60 ;  /* 0x0000003cb2a47c20 */ /* 0x000fe20008410000 */
[----:B------:R-:W1:Y:S05]  /*82f0*/  SHFL.BFLY PT, R170, R169, 0x1, 0x1f ;  /* 0x0c201f00a9aa7f89 */ /* 0x000e6a00000e0000 */
[----:B------:R-:W3:Y:S01]  /*8300*/  MUFU.TANH R158, R158 ;  /* 0x0000009e009e7308 */ /* 0x000ee20000002400 */
[----:B--2---:R-:W-:Y:S01]  /*8310*/  FMNMX.FTZ R168, R156, R167, !PT ;  /* 0x000000a79ca87209 */ /* 0x004fe20007810000 */
[----:B------:R-:W-:-:S06]  /*8320*/  FMUL.FTZ R167, R183, UR60 ;  /* 0x0000003cb7a77c20 */ /* 0x000fcc0008410000 */
[----:B------:R-:W2:Y:S01]  /*8330*/  MUFU.TANH R159, R159 ;  /* 0x0000009f009f7308 */ /* 0x000ea20000002400 */
[----:B0-----:R-:W-:-:S07]  /*8340*/  FMNMX.FTZ R171, R157, R168, !PT ;  /* 0x000000a89dab7209 */ /* 0x001fce0007810000 */
[----:B------:R-:W0:Y:S01]  /*8350*/  MUFU.TANH R160, R160 ;  /* 0x000000a000a07308 */ /* 0x000e220000002400 */
[----:B---3--:R-:W-:Y:S02]  /*8360*/  FMNMX.FTZ R168, R158, R171, !PT ;  /* 0x000000ab9ea87209 */ /* 0x008fe40007810000 */
[----:B-1----:R-:W-:-:S05]  /*8370*/  FMNMX.FTZ R169, R169, R170, !PT ;  /* 0x000000aaa9a97209 */ /* 0x002fca0007810000 */
[----:B------:R-:W1:Y:S01]  /*8380*/  MUFU.TANH R161, R161 ;  /* 0x000000a100a17308 */ /* 0x000e620000002400 */
[----:B------:R-:W-:Y:S01]  /*8390*/  FADD.FTZ R170, -R169, R186 ;  /* 0x000000baa9aa7221 */ /* 0x000fe20000010100 */
[----:B--2---:R-:W-:Y:S01]  /*83a0*/  FMNMX.FTZ R171, R159, R168, !PT ;  /* 0x000000a89fab7209 */ /* 0x004fe20007810000 */
[----:B------:R-:W-:Y:S02]  /*83b0*/  FMUL.FTZ R215, R169, UR6 ;  /* 0x00000006a9d77c20 */ /* 0x000fe40008410000 */
[----:B------:R-:W-:Y:S02]  /*83c0*/  FMUL.FTZ R174, R170, UR6 ;  /* 0x00000006aaae7c20 */ /* 0x000fe40008410000 */
[--C-:B------:R-:W-:Y:S01]  /*83d0*/  FFMA.FTZ R200, R200, UR6, -R215.reuse ;  /* 0x00000006c8c87c23 */ /* 0x100fe200080108d7 */
[----:B------:R-:W2:Y:S01]  /*83e0*/  MUFU.TANH R162, R162 ;  /* 0x000000a200a27308 */ /* 0x000ea20000002400 */
[----:B0-----:R-:W-:Y:S01]  /*83f0*/  FMNMX.FTZ R170, R160, R171, !PT ;  /* 0x000000aba0aa7209 */ /* 0x001fe20007810000 */
[--C-:B------:R-:W-:Y:S01]  /*8400*/  FFMA.FTZ R171, R199, UR6, -R215.reuse ;  /* 0x00000006c7ab7c23 */ /* 0x100fe200080108d7 */
[--C-:B------:R-:W-:Y:S01]  /*8410*/  FFMA.FTZ R201, R201, UR6, -R215.reuse ;  /* 0x00000006c9c97c23 */ /* 0x100fe200080108d7 */
[--C-:B------:R-:W-:Y:S01]  /*8420*/  FFMA.FTZ R214, R214, UR6, -R215.reuse ;  /* 0x00000006d6d67c23 */ /* 0x100fe200080108d7 */
[--C-:B------:R-:W-:Y:S01]  /*8430*/  FFMA.FTZ R175, R204, UR6, -R215.reuse ;  /* 0x00000006ccaf7c23 */ /* 0x100fe200080108d7 */
[--C-:B------:R-:W-:Y:S01]  /*8440*/  FFMA.FTZ R176, R205, UR6, -R215.reuse ;  /* 0x00000006cdb07c23 */ /* 0x100fe200080108d7 */
[--C-:B------:R-:W-:Y:S01]  /*8450*/  FFMA.FTZ R177, R206, UR6, -R215.reuse ;  /* 0x00000006ceb17c23 */ /* 0x100fe200080108d7 */
[----:B------:R-:W0:Y:S01]  /*8460*/  MUFU.TANH R163, R163 ;  /* 0x000000a300a37308 */ /* 0x000e220000002400 */
[----:B-1----:R-:W-:Y:S01]  /*8470*/  FMNMX.FTZ R173, R161, R170, !PT ;  /* 0x000000aaa1ad7209 */ /* 0x002fe20007810000 */
[--C-:B------:R-:W-:Y:S01]  /*8480*/  FFMA.FTZ R178, R208, UR6, -R215.reuse ;  /* 0x00000006d0b27c23 */ /* 0x100fe200080108d7 */
[--C-:B------:R-:W-:Y:S01]  /*8490*/  FFMA.FTZ R181, R211, UR6, -R215.reuse ;  /* 0x00000006d3b57c23 */ /* 0x100fe200080108d7 */
[--C-:B------:R-:W-:Y:S01]  /*84a0*/  FFMA.FTZ R182, R212, UR6, -R215.reuse ;  /* 0x00000006d4b67c23 */ /* 0x100fe200080108d7 */
[----:B------:R-:W-:-:S03]  /*84b0*/  FFMA.FTZ R183, R213, UR6, -R215 ;  /* 0x00000006d5b77c23 */ /* 0x000fc600080108d7 */
        /* <DEDUP_REMOVED lines=8> */
[----:B------:R0:W2:Y:S08]  /*8540*/  MUFU.EX2 R168, R174 ;  /* 0x000000ae00a87308 */ /* 0x0000b00000000800 */
[----:B------:R3:W-:Y:S01]  /*8550*/  MUFU.EX2 R170, R200 ;  /* 0x000000c800aa7308 */ /* 0x0007e20000000800 */
[----:B0-----:R-:W-:Y:S01]  /*8560*/  FMNMX.FTZ R174, R166, R173, !PT ;  /* 0x000000ada6ae7209 */ /* 0x001fe20007810000 */
[----:B------:R-:W-:-:S03]  /*8570*/  FFMA.FTZ R173, R202, UR6, -R215 ;  /* 0x00000006caad7c23 */ /* 0x000fc600080108d7 */
[----:B-1----:R-:W-:Y:S01]  /*8580*/  FMNMX.FTZ R179, R167, R174, !PT ;  /* 0x000000aea7b37209 */ /* 0x002fe20007810000 */
[--C-:B------:R-:W-:Y:S02]  /*8590*/  FFMA.FTZ R174, R203, UR6, -R215.reuse ;  /* 0x00000006cbae7c23 */ /* 0x100fe400080108d7 */
[----:B------:R0:W-:Y:S01]  /*85a0*/  MUFU.EX2 R172, R201 ;  /* 0x000000c900ac7308 */ /* 0x0001e20000000800 */
[-C--:B--2---:R-:W-:Y:S01]  /*85b0*/  FMUL.FTZ R24, R24, R168.reuse ;  /* 0x000000a818187220 */ /* 0x084fe20000410000 */
[----:B------:R-:W1:Y:S01]  /*85c0*/  SHFL.BFLY PT, R180, R179, 0x2, 0x1f ;  /* 0x0c401f00b3b47f89 */ /* 0x000e6200000e0000 */
        /* <DEDUP_REMOVED lines=13> */
[----:B------:R-:W2:Y:S01]  /*86a0*/  MUFU.EX2 R173, R173 ;  /* 0x000000ad00ad7308 */ /* 0x000ea20000000800 */
        /* <DEDUP_REMOVED lines=8> */
[----:B------:R-:W-:Y:S01]  /*8730*/  FMUL.FTZ R64, R64, R168 ;  /* 0x000000a840407220 */ /* 0x000fe20000410000 */
[----:B-1----:R-:W-:Y:S01]  /*8740*/  FMNMX.FTZ R186, R179, R180, !PT ;  /* 0x000000b4b3ba7209 */ /* 0x002fe20007810000 */
[--C-:B------:R-:W-:Y:S01]  /*8750*/  FFMA.FTZ R179, R209, UR6, -R215.reuse ;  /* 0x00000006d1b37c23 */ /* 0x100fe200080108d7 */
[--C-:B------:R-:W-:Y:S01]  /*8760*/  FFMA.FTZ R180, R210, UR6, -R215.reuse ;  /* 0x00000006d2b47c23 */ /* 0x100fe200080108d7 */
[-C--:B------:R-:W-:Y:S01]  /*8770*/  FMUL.FTZ R65, R65, R168.reuse ;  /* 0x000000a841417220 */ /* 0x080fe20000410000 */
[-C--:B------:R-:W-:Y:S01]  /*8780*/  FMUL.FTZ R68, R68, R168.reuse ;  /* 0x000000a844447220 */ /* 0x080fe20000410000 */
[----:B------:R-:W3:Y:S01]  /*8790*/  SHFL.BFLY PT, R199, R186, 0x1, 0x1f ;  /* 0x0c201f00bac77f89 */ /* 0x000ee200000e0000 */
        /* <DEDUP_REMOVED lines=23> */
[----:B---3--:R-:W-:Y:S01]  /*8910*/  FMNMX.FTZ R200, R186, R199, !PT ;  /* 0x000000c7bac87209 */ /* 0x008fe20007810000 */
[----:B------:R-:W-:Y:S01]  /*8920*/  FFMA.FTZ R199, R207, UR6, -R215 ;  /* 0x00000006cfc77c23 */ /* 0x000fe200080108d7 */
[----:B------:R1:W-:Y:S01]  /*8930*/  MUFU.EX2 R186, R214 ;  /* 0x000000d600ba7308 */ /* 0x0003e20000000800 */
[-C--:B------:R-:W-:Y:S01]  /*8940*/  FMUL.FTZ R109, R109, R168.reuse ;  /* 0x000000a86d6d7220 */ /* 0x080fe20000410000 */
[-C--:B------:R-:W-:Y:S01]  /*8950*/  FMUL.FTZ R112, R112, R168.reuse ;  /* 0x000000a870707220 */ /* 0x080fe20000410000 */
[C---:B------:R-:W-:Y:S01]  /*8960*/  FADD.FTZ R187, -R200.reuse, R187 ;  /* 0x000000bbc8bb7221 */ /* 0x040fe20000010100 */
[----:B------:R-:W-:Y:S01]  /*8970*/  FMUL.FTZ R209, R200, UR6 ;  /* 0x00000006c8d17c20 */ /* 0x000fe20008410000 */
[-C--:B------:R-:W-:Y:S01]  /*8980*/  FMUL.FTZ R113, R113, R168.reuse ;  /* 0x000000a871717220 */ /* 0x080fe20000410000 */
[----:B------:R-:W-:Y:S01]  /*8990*/  FMUL.FTZ R116, R116, R168 ;  /* 0x000000a874747220 */ /* 0x000fe20000410000 */
[----:B------:R-:W-:Y:S01]  /*89a0*/  FMUL.FTZ R187, R187, UR6 ;  /* 0x00000006bbbb7c20 */ /* 0x000fe20008410000 */
[--C-:B------:R-:W-:Y:S01]  /*89b0*/  FFMA.FTZ R202, R152, UR6, -R209.reuse ;  /* 0x0000000698ca7c23 */ /* 0x100fe200080108d1 */
[----:B0-----:R-:W-:Y:S01]  /*89c0*/  FFMA.FTZ R201, R153, UR6, -R209 ;  /* 0x0000000699c97c23 */ /* 0x001fe200080108d1 */
[----:B------:R-:W-:-:S02]  /*89d0*/  @!P1 VIADD R152, R195, 0x38840 ;  /* 0x00038840c3989836 */ /* 0x000fc40000000000 */
[----:B------:R-:W-:Y:S01]  /*89e0*/  FFMA.FTZ R203, R154, UR6, -R209 ;  /* 0x000000069acb7c23 */ /* 0x000fe200080108d1 */
[----:B------:R-:W-:Y:S01]  /*89f0*/  @!P3 IMAD R153, R196, 0x40, R3 ;  /* 0x00000040c499b824 */ /* 0x000fe200078e0203 */
[----:B------:R-:W0:Y:S01]  /*8a00*/  MUFU.EX2 R187, R187 ;  /* 0x000000bb00bb7308 */ /* 0x000e220000000800 */
[--C-:B------:R-:W-:Y:S01]  /*8a10*/  FFMA.FTZ R204, R155, UR6, -R209.reuse ;  /* 0x000000069bcc7c23 */ /* 0x100fe200080108d1 */
[----:B------:R-:W-:Y:S01]  /*8a20*/  @!P1 PRMT R152, RZ, 0x654, R152 ;  /* 0x00000654ff989816 */ /* 0x000fe20000000098 */
[----:B------:R-:W-:Y:S02]  /*8a30*/  @!P3 IMAD R153, R153, 0x4, R184 ;  /* 0x000000049999b824 */ /* 0x000fe400078e02b8 */
[--C-:B------:R-:W-:Y:S01]  /*8a40*/  FFMA.FTZ R205, R156, UR6, -R209.reuse ;  /* 0x000000069ccd7c23 */ /* 0x100fe200080108d1 */
[--C-:B------:R-:W-:Y:S01]  /*8a50*/  FFMA.FTZ R206, R157, UR6, -R209.reuse ;  /* 0x000000069dce7c23 */ /* 0x100fe200080108d1 */
[--C-:B------:R-:W-:Y:S01]  /*8a60*/  FFMA.FTZ R207, R158, UR6, -R209.reuse ;  /* 0x000000069ecf7c23 */ /* 0x100fe200080108d1 */
[--C-:B------:R-:W-:Y:S01]  /*8a70*/  FFMA.FTZ R208, R159, UR6, -R209.reuse ;  /* 0x000000069fd07c23 */ /* 0x100fe200080108d1 */
[--C-:B------:R-:W-:Y:S01]  /*8a80*/  FFMA.FTZ R210, R160, UR6, -R209.reuse ;  /* 0x00000006a0d27c23 */ /* 0x100fe200080108d1 */
[--C-:B------:R-:W-:Y:S01]  /*8a90*/  FFMA.FTZ R211, R161, UR6, -R209.reuse ;  /* 0x00000006a1d37c23 */ /* 0x100fe200080108d1 */
[--C-:B------:R-:W-:Y:S01]  /*8aa0*/  FFMA.FTZ R212, R162, UR6, -R209.reuse ;  /* 0x00000006a2d47c23 */ /* 0x100fe200080108d1 */
[--C-:B------:R-:W-:Y:S01]  /*8ab0*/  FFMA.FTZ R213, R163, UR6, -R209.reuse ;  /* 0x00000006a3d57c23 */ /* 0x100fe200080108d1 */
[--C-:B-1----:R-:W-:Y:S01]  /*8ac0*/  FFMA.FTZ R214, R164, UR6, -R209.reuse ;  /* 0x00000006a4d67c23 */ /* 0x102fe200080108d1 */
[--C-:B------:R-:W-:Y:S01]  /*8ad0*/  FFMA.FTZ R215, R165, UR6, -R209.reuse ;  /* 0x00000006a5d77c23 */ /* 0x100fe200080108d1 */
[--C-:B------:R-:W-:Y:S01]  /*8ae0*/  FFMA.FTZ R196, R166, UR6, -R209.reuse ;  /* 0x00000006a6c47c23 */ /* 0x100fe200080108d1 */
[----:B------:R1:W-:Y:S01]  /*8af0*/  @!P1 SYNCS.ARRIVE.TRANS64.RED.A1T0 RZ, [R152+URZ], RZ ;  /* 0x000000ff98ff99a7 */ /* 0x0003e2000810043f */
[----:B------:R-:W-:Y:S01]  /*8b00*/  FFMA.FTZ R209, R167, UR6, -R209 ;  /* 0x00000006a7d17c23 */ /* 0x000fe200080108d1 */
[----:B------:R-:W-:Y:S01]  /*8b10*/  @!P3 STS [R153+0x38400], R168 ;  /* 0x038400a89900b388 */ /* 0x000fe20000000800 */
[----:B------:R-:W-:Y:S01]  /*8b20*/  MUFU.EX2 R202, R202 ;  /* 0x000000ca00ca7308 */ /* 0x000fe20000000800 */
[----:B--2---:R-:W-:Y:S01]  /*8b30*/  F2FP.F16.F32.PACK_AB R154, R173, R172 ;  /* 0x000000acad9a723e */ /* 0x004fe200000000ff */
[-C--:B0-----:R-:W-:Y:S01]  /*8b40*/  FMUL.FTZ R26, R26, R187.reuse ;  /* 0x000000bb1a1a7220 */ /* 0x081fe20000410000 */
[----:B------:R0:W-:Y:S01]  /*8b50*/  @!P3 STS [R153+0x38420], R187 ;  /* 0x038420bb9900b388 */ /* 0x0001e20000000800 */
[----:B------:R-:W-:Y:S01]  /*8b60*/  F2FP.F16.F32.PACK_AB R156, R175, R174 ;  /* 0x000000aeaf9c723e */ /* 0x000fe200000000ff */
[----:B------:R-:W-:Y:S01]  /*8b70*/  FMUL.FTZ R27, R27, R187 ;  /* 0x000000bb1b1b7220 */ /* 0x000fe20000410000 */
[----:B-1----:R-:W-:Y:S01]  /*8b80*/  F2FP.F16.F32.PACK_AB R152, R170, R171 ;  /* 0x000000abaa98723e */ /* 0x002fe200000000ff */
[-C--:B------:R-:W-:Y:S01]  /*8b90*/  FMUL.FTZ R30, R30, R187.reuse ;  /* 0x000000bb1e1e7220 */ /* 0x080fe20000410000 */
[----:B------:R-:W0:Y:S01]  /*8ba0*/  MUFU.EX2 R201, R201 ;  /* 0x000000c900c97308 */ /* 0x000e220000000800 */
[----:B------:R-:W-:Y:S01]  /*8bb0*/  F2FP.F16.F32.PACK_AB R158, R177, R176 ;  /* 0x000000b0b19e723e */ /* 0x000fe200000000ff */
        /* <DEDUP_REMOVED lines=14> */
[----:B------:R-:W1:Y:S01]  /*8ca0*/  MUFU.EX2 R204, R204 ;  /* 0x000000cc00cc7308 */ /* 0x000e620000000800 */
[----:B0-----:R-:W-:Y:S01]  /*8cb0*/  F2FP.F16.F32.PACK_AB R153, R201, R202 ;  /* 0x000000cac999723e */ /* 0x001fe200000000ff */
        /* <DEDUP_REMOVED lines=13> */
[----:B------:R-:W-:Y:S01]  /*8d90*/  FMUL.FTZ R82, R82, R187 ;  /* 0x000000bb52527220 */ /* 0x000fe20000410000 */
[----:B------:R-:W0:Y:S01]  /*8da0*/  MUFU.EX2 R206, R206 ;  /* 0x000000ce00ce7308 */ /* 0x000e220000000800 */
[----:B-1----:R-:W-:Y:S01]  /*8db0*/  F2FP.F16.F32.PACK_AB R155, R204, R203 ;  /* 0x000000cbcc9b723e */ /* 0x002fe200000000ff */
[----:B------:R-:W-:Y:S01]  /*8dc0*/  BAR.SYNC.DEFER_BLOCKING 0xf, 0x100 ;  /* 0x03c4000000007b1d */ /* 0x000fe20000010000 */
        /* <DEDUP_REMOVED lines=27> */
[----:B------:R-:W-:Y:S01]  /*8f80*/  FMUL.FTZ R123, R123, R187 ;  /* 0x000000bb7b7b7220 */ /* 0x000fe20000410000 */
[-C--:B------:R-:W-:Y:S01]  /*8f90*/  FMUL.FTZ R124, R124, R168.reuse ;  /* 0x000000a87c7c7220 */ /* 0x080fe20000410000 */
[----:B------:R-:W0:Y:S01]  /*8fa0*/  MUFU.EX2 R179, R179 ;  /* 0x000000b300b37308 */ /* 0x000e220000000800 */
[----:B-1----:R-:W-:Y:S01]  /*8fb0*/  F2FP.F16.F32.PACK_AB R159, R208, R207 ;  /* 0x000000cfd09f723e */ /* 0x002fe200000000ff */
        /* <DEDUP_REMOVED lines=32> */
[----:B------:R-:W-:Y:S01]  /*91c0*/  FMUL.FTZ R151, R151, R187 ;  /* 0x000000bb97977220 */ /* 0x000fe20000410000 */
[----:B------:R1:W-:Y:S01]  /*91d0*/  STSM.16.M88.4 [R189+0x36400], R152 ;  /* 0x03640098bd007844 */ /* 0x0003e20000000200 */
[----:B------:R-:W-:Y:S01]  /*91e0*/  FFMA.FTZ R171, R168, R193, R171 ;  /* 0x000000c1a8ab7223 */ /* 0x000fe200000100ab */
[----:B------:R-:W-:Y:S01]  /*91f0*/  FFMA.FTZ R194, R187, R194, R202 ;  /* 0x000000c2bbc27223 */ /* 0x000fe200000100ca */
[----:B------:R-:W-:Y:S01]  /*9200*/  @!P1 VIADD R195, R195, 0x38860 ;  /* 0x00038860c3c39836 */ /* 0x000fe20000000000 */
[----:B------:R1:W-:Y:S01]  /*9210*/  STSM.16.M88.4 [R191], R156 ;  /* 0x0000009cbf007844 */ /* 0x0003e20000000200 */
[----:B------:R-:W-:Y:S01]  /*9220*/  MUFU.EX2 R212, R212 ;  /* 0x000000d400d47308 */ /* 0x000fe20000000800 */
[----:B------:R-:W-:Y:S01]  /*9230*/  FADD.FTZ R171, R170, R171 ;  /* 0x000000abaaab7221 */ /* 0x000fe20000010000 */
[----:B------:R-:W-:Y:S01]  /*9240*/  FADD.FTZ R194, R201, R194 ;  /* 0x000000c2c9c27221 */ /* 0x000fe20000010000 */
[----:B------:R-:W-:Y:S01]  /*9250*/  @!P1 PRMT R195, RZ, 0x654, R195 ;  /* 0x00000654ffc39816 */ /* 0x000fe200000000c3 */
[----:B------:R-:W-:-:S02]  /*9260*/  IMAD.MOV.U32 R187, RZ, RZ, R200 ;  /* 0x000000ffffbb7224 */ /* 0x000fc400078e00c8 */
[----:B------:R-:W-:Y:S01]  /*9270*/  FADD.FTZ R172, R172, R171 ;  /* 0x000000abacac7221 */ /* 0x000fe20000010000 */
[----:B------:R-:W-:Y:S01]  /*9280*/  FADD.FTZ R203, R203, R194 ;  /* 0x000000c2cbcb7221 */ /* 0x000fe20000010000 */
[----:B------:R-:W2:Y:S01]  /*9290*/  MUFU.EX2 R213, R213 ;  /* 0x000000d500d57308 */ /* 0x000ea20000000800 */
[----:B0-----:R-:W-:Y:S01]  /*92a0*/  F2FP.F16.F32.PACK_AB R161, R211, R210 ;  /* 0x000000d2d3a1723e */ /* 0x001fe200000000ff */
[----:B------:R-:W-:Y:S01]  /*92b0*/  FADD.FTZ R173, R173, R172 ;  /* 0x000000acadad7221 */ /* 0x000fe20000010000 */
[----:B------:R-:W-:-:S03]  /*92c0*/  FADD.FTZ R204, R204, R203 ;  /* 0x000000cbcccc7221 */ /* 0x000fc60000010000 */
[----:B------:R-:W-:Y:S01]  /*92d0*/  FADD.FTZ R174, R174, R173 ;  /* 0x000000adaeae7221 */ /* 0x000fe20000010000 */
[----:B------:R-:W-:Y:S01]  /*92e0*/  FADD.FTZ R205, R205, R204 ;  /* 0x000000cccdcd7221 */ /* 0x000fe20000010000 */
[----:B------:R-:W-:Y:S02]  /*92f0*/  MUFU.EX2 R182, R182 ;  /* 0x000000b600b67308 */ /* 0x000fe40000000800 */
[----:B------:R-:W-:Y:S01]  /*9300*/  FADD.FTZ R175, R175, R174 ;  /* 0x000000aeafaf7221 */ /* 0x000fe20000010000 */
[----:B------:R-:W-:-:S03]  /*9310*/  FADD.FTZ R206, R206, R205 ;  /* 0x000000cdcece7221 */ /* 0x000fc60000010000 */
[----:B------:R-:W-:Y:S01]  /*9320*/  FADD.FTZ R176, R176, R175 ;  /* 0x000000afb0b07221 */ /* 0x000fe20000010000 */
[----:B------:R-:W-:Y:S01]  /*9330*/  FADD.FTZ R207, R207, R206 ;  /* 0x000000cecfcf7221 */ /* 0x000fe20000010000 */
[----:B------:R-:W0:Y:S01]  /*9340*/  MUFU.EX2 R183, R183 ;  /* 0x000000b700b77308 */ /* 0x000e220000000800 */
[----:B--2---:R-:W-:Y:S01]  /*9350*/  F2FP.F16.F32.PACK_AB R163, R213, R212 ;  /* 0x000000d4d5a3723e */ /* 0x004fe200000000ff */
[----:B------:R-:W-:Y:S01]  /*9360*/  FADD.FTZ R177, R177, R176 ;  /* 0x000000b0b1b17221 */ /* 0x000fe20000010000 */
[----:B------:R-:W-:-:S03]  /*9370*/  FADD.FTZ R207, R208, R207 ;  /* 0x000000cfd0cf7221 */ /* 0x000fc60000010000 */
[----:B------:R1:W-:Y:S01]  /*9380*/  STSM.16.M88.4 [R190], R160 ;  /* 0x000000a0be007844 */ /* 0x0003e20000000200 */
[----:B------:R-:W-:Y:S01]  /*9390*/  FADD.FTZ R178, R178, R177 ;  /* 0x000000b1b2b27221 */ /* 0x000fe20000010000 */
[----:B------:R-:W2:Y:S01]  /*93a0*/  MUFU.EX2 R199, R199 ;  /* 0x000000c700c77308 */ /* 0x000ea20000000800 */
[----:B------:R-:W-:Y:S02]  /*93b0*/  FADD.FTZ R210, R210, R207 ;  /* 0x000000cfd2d27221 */ /* 0x000fe40000010000 */
[----:B------:R-:W-:Y:S02]  /*93c0*/  FADD.FTZ R179, R179, R178 ;  /* 0x000000b2b3b37221 */ /* 0x000fe40000010000 */
[----:B------:R-:W-:Y:S02]  /*93d0*/  FADD.FTZ R211, R211, R210 ;  /* 0x000000d2d3d37221 */ /* 0x000fe40000010000 */
[----:B------:R-:W-:Y:S01]  /*93e0*/  FADD.FTZ R180, R180, R179 ;  /* 0x000000b3b4b47221 */ /* 0x000fe20000010000 */
[----:B------:R-:W-:Y:S01]  /*93f0*/  MUFU.EX2 R214, R214 ;  /* 0x000000d600d67308 */ /* 0x000fe20000000800 */
[----:B0-----:R-:W-:Y:S01]  /*9400*/  F2FP.F16.F32.PACK_AB R164, R183, R182 ;  /* 0x000000b6b7a4723e */ /* 0x001fe200000000ff */
[----:B------:R-:W-:Y:S01]  /*9410*/  FADD.FTZ R212, R212, R211 ;  /* 0x000000d3d4d47221 */ /* 0x000fe20000010000 */
[----:B------:R-:W-:-:S03]  /*9420*/  FADD.FTZ R181, R181, R180 ;  /* 0x000000b4b5b57221 */ /* 0x000fc60000010000 */
[----:B------:R-:W-:Y:S01]  /*9430*/  FADD.FTZ R213, R213, R212 ;  /* 0x000000d4d5d57221 */ /* 0x000fe20000010000 */
[----:B------:R-:W-:Y:S01]  /*9440*/  FADD.FTZ R182, R182, R181 ;  /* 0x000000b5b6b67221 */ /* 0x000fe20000010000 */
[----:B------:R-:W0:Y:S01]  /*9450*/  MUFU.EX2 R215, R215 ;  /* 0x000000d700d77308 */ /* 0x000e220000000800 */
[----:B--2---:R-:W-:Y:S02]  /*9460*/  F2FP.F16.F32.PACK_AB R166, R199, R186 ;  /* 0x000000bac7a6723e */ /* 0x004fe400000000ff */
[----:B------:R-:W-:-:S04]  /*9470*/  FADD.FTZ R183, R183, R182 ;  /* 0x000000b6b7b77221 */ /* 0x000fc80000010000 */
[----:B------:R-:W-:Y:S01]  /*9480*/  FADD.FTZ R186, R186, R183 ;  /* 0x000000b7baba7221 */ /* 0x000fe20000010000 */
[----:B------:R-:W2:Y:S03]  /*9490*/  MUFU.EX2 R196, R196 ;  /* 0x000000c400c47308 */ /* 0x000ea60000000800 */
[----:B------:R-:W-:Y:S01]  /*94a0*/  FADD.FTZ R193, R199, R186 ;  /* 0x000000bac7c17221 */ /* 0x000fe20000010000 */
[----:B------:R-:W-:-:S04]  /*94b0*/  IMAD.MOV.U32 R186, RZ, RZ, R169 ;  /* 0x000000ffffba7224 */ /* 0x000fc800078e00a9 */
[----:B------:R-:W3:Y:S01]  /*94c0*/  MUFU.EX2 R209, R209 ;  /* 0x000000d100d17308 */ /* 0x000ee20000000800 */
[----:B0-----:R-:W-:Y:S01]  /*94d0*/  F2FP.F16.F32.PACK_AB R165, R215, R214 ;  /* 0x000000d6d7a5723e */ /* 0x001fe200000000ff */
[----:B------:R-:W-:-:S04]  /*94e0*/  FADD.FTZ R214, R214, R213 ;  /* 0x000000d5d6d67221 */ /* 0x000fc80000010000 */
[----:B------:R-:W-:-:S04]  /*94f0*/  FADD.FTZ R215, R215, R214 ;  /* 0x000000d6d7d77221 */ /* 0x000fc80000010000 */
[----:B--2---:R-:W-:Y:S01]  /*9500*/  FADD.FTZ R194, R196, R215 ;  /* 0x000000d7c4c27221 */ /* 0x004fe20000010000 */
[----:B---3--:R-:W-:-:S03]  /*9510*/  F2FP.F16.F32.PACK_AB R167, R209, R196 ;  /* 0x000000c4d1a7723e */ /* 0x008fc600000000ff */
[----:B------:R-:W-:Y:S01]  /*9520*/  FADD.FTZ R194, R209, R194 ;  /* 0x000000c2d1c27221 */ /* 0x000fe20000010000 */
[----:B------:R-:W-:Y:S01]  /*9530*/  IMAD.MOV.U32 R196, RZ, RZ, R197 ;  /* 0x000000ffffc47224 */ /* 0x000fe200078e00c5 */
[----:B------:R1:W-:Y:S01]  /*9540*/  STSM.16.M88.4 [R192], R164 ;  /* 0x000000a4c0007844 */ /* 0x0003e20000000200 */
[----:B------:R-:W-:-:S06]  /*9550*/  WARPGROUP.ARRIVE ;  /* 0x00000000000079c5 */ /* 0x000fcc0000000000 */
[----:B------:R-:W-:Y:S01]  /*9560*/  HGMMA.64x256x16.F32 R24, R152, gdesc[UR8].tnspB, R24, gsb0 ;  /* 0x43e0000898187df0 */ /* 0x000fe20008000818 */
[----:B------:R-:W-:Y:S01]  /*9570*/  R2UR UR10, R217 ;  /* 0x00000000d90a72ca */ /* 0x000fe200000e0000 */
[----:B------:R-:W-:Y:S01]  /*9580*/  UMOV UR11, 0x40000040 ;  /* 0x40000040000b7882 */ /* 0x000fe20000000000 */
[C---:B------:R-:W-:Y:S02]  /*9590*/  VIADD R217, R216.reuse, 0x100 ;  /* 0x00000100d8d97836 */ /* 0x040fe40000000000 */
[----:B------:R-:W-:Y:S01]  /*95a0*/  VIADD R216, R216, 0x180 ;  /* 0x00000180d8d87836 */ /* 0x000fe20000000000 */
[----:B------:R-:W-:Y:S02]  /*95b0*/  WARPGROUP.DEPBAR.LE gsb0, 0x0 ;  /* 0x00008000000079c5 */ /* 0x000fe40000010000 */
[----:B------:R-:W-:-:S15]  /*95c0*/  WARPGROUP.ARRIVE ;  /* 0x00000000000079c5 */ /* 0x000fde0000000000 */
[----:B------:R-:W-:-:S05]  /*95d0*/  NOP ;  /* 0x0000000000007918 */ /* 0x000fca0000000000 */
        /* <DEDUP_REMOVED lines=9> */
[----:B------:R-:W-:Y:S02]  /*9670*/  WARPGROUP.DEPBAR.LE gsb0, 0x0 ;  /* 0x00008000000079c5 */ /* 0x000fe40000010000 */
[----:B------:R-:W-:-:S15]  /*9680*/  WARPGROUP.ARRIVE ;  /* 0x00000000000079c5 */ /* 0x000fde0000000000 */
[----:B------:R-:W-:-:S08]  /*9690*/  NOP ;  /* 0x0000000000007918 */ /* 0x000fd00000000000 */
        /* <DEDUP_REMOVED lines=11> */
[----:B------:R-:W-:Y:S05]  /*9750*/  @P2 BRA `(.L_x_3212) ;  /* 0xffffffcc00cc2947 */ /* 0x000fea000383ffff */
[----:B-1----:R-:W-:Y:S02]  /*9760*/  IMAD.SHL.U32 R152, R197, 0x40, RZ ;  /* 0x00000040c5987824 */ /* 0x002fe400078e00ff */
[----:B------:R-:W-:Y:S02]  /*9770*/  IMAD.MOV.U32 R187, RZ, RZ, R200 ;  /* 0x000000ffffbb7224 */ /* 0x000fe400078e00c8 */
[----:B------:R-:W-:-:S07]  /*9780*/  IMAD.MOV.U32 R186, RZ, RZ, R169 ;  /* 0x000000ffffba7224 */ /* 0x000fce00078e00a9 */
.L_x_3203:
[----:B------:R-:W0:Y:S01]  /*9790*/  SHFL.BFLY PT, R2, R193, 0x2, 0x1f ;  /* 0x0c401f00c1027f89 */ /* 0x000e2200000e0000 */
[----:B------:R-:W-:Y:S08]  /*97a0*/  BAR.ARV 0x8, 0x100 ;  /* 0x0204000000007b1d */ /* 0x000ff00000002000 */
[----:B------:R-:W-:Y:S01]  /*97b0*/  BAR.SYNC.DEFER_BLOCKING 0xf, 0x100 ;  /* 0x03c4000000007b1d */ /* 0x000fe20000010000 */
[----:B------:R-:W-:Y:S01]  /*97c0*/  ISETP.NE.AND P0, PT, R0, RZ, PT ;  /* 0x000000ff0000720c */ /* 0x000fe20003f05270 */
[----:B------:R-:W-:-:S02]  /*97d0*/  IMAD.MOV.U32 R0, RZ, RZ, RZ ;  /* 0x000000ffff007224 */ /* 0x000fc400078e00ff */
[----:B------:R-:W-:Y:S02]  /*97e0*/  IMAD.IADD R3, R3, 0x1, R152 ;  /* 0x0000000103037824 */ /* 0x000fe400078e0298 */
[----:B------:R-:W1:Y:S01]  /*97f0*/  SHFL.BFLY PT, R7, R194, 0x2, 0x1f ;  /* 0x0c401f00c2077f89 */ /* 0x000e6200000e0000 */
[----:B0-----:R-:W-:-:S07]  /*9800*/  FADD.FTZ R2, R2, R193 ;  /* 0x000000c102027221 */ /* 0x001fce0000010000 */
[----:B------:R-:W-:Y:S01]  /*9810*/  @!P0 IMAD R3, R3, 0x4, R184 ;  /* 0x0000000403038824 */ /* 0x000fe200078e02b8 */
[----:B------:R-:W0:Y:S01]  /*9820*/  SHFL.BFLY PT, R5, R2, 0x1, 0x1f ;  /* 0x0c201f0002057f89 */ /* 0x000e2200000e0000 */
[----:B-1----:R-:W-:-:S05]  /*9830*/  FADD.FTZ R7, R7, R194 ;  /* 0x000000c207077221 */ /* 0x002fca0000010000 */
[----:B------:R-:W1:Y:S01]  /*9840*/  SHFL.BFLY PT, R4, R7, 0x1, 0x1f ;  /* 0x0c201f0007047f89 */ /* 0x000e6200000e0000 */
[----:B0-----:R-:W-:-:S05]  /*9850*/  FADD.FTZ R5, R2, R5 ;  /* 0x0000000502057221 */ /* 0x001fca0000010000 */
[----:B------:R-:W-:-:S13]  /*9860*/  FSETP.NE.FTZ.AND P1, PT, R5, RZ, PT ;  /* 0x000000ff0500720b */ /* 0x000fda0003f35000 */
[----:B------:R-:W0:Y:S01]  /*9870*/  @P1 MUFU.LG2 R2, R5 ;  /* 0x0000000500021308 */ /* 0x000e220000000c00 */
[----:B-1----:R-:W-:Y:S01]  /*9880*/  FADD.FTZ R8, R7, R4 ;  /* 0x0000000407087221 */ /* 0x002fe20000010000 */
[----:B------:R-:W-:Y:S02]  /*9890*/  IMAD.MOV.U32 R4, RZ, RZ, RZ ;  /* 0x000000ffff047224 */ /* 0x000fe400078e00ff */
[----:B------:R-:W-:Y:S02]  /*98a0*/  IMAD.U32 R7, RZ, RZ, UR6 ;  /* 0x00000006ff077e24 */ /* 0x000fe4000f8e00ff */
[----:B------:R-:W-:Y:S02]  /*98b0*/  FSETP.NE.FTZ.AND P2, PT, R8, RZ, PT ;  /* 0x000000ff0800720b */ /* 0x000fe40003f55000 */
[----:B------:R1:W2:Y:S01]  /*98c0*/  @P1 MUFU.RCP R4, R5 ;  /* 0x0000000500041308 */ /* 0x0002a20000001000 */
[----:B0-----:R-:W-:Y:S01]  /*98d0*/  @P1 FMUL.FTZ R2, R2, 0.69314718246459960938 ;  /* 0x3f31721802021820 */ /* 0x001fe20000410000 */
[----:B-1----:R-:W-:-:S09]  /*98e0*/  IMAD.MOV.U32 R5, RZ, RZ, -0x800000 ;  /* 0xff800000ff057424 */ /* 0x002fd200078e00ff */
[----:B------:R-:W0:Y:S01]  /*98f0*/  @P2 MUFU.RCP R0, R8 ;  /* 0x0000000800002308 */ /* 0x000e220000001000 */
[----:B------:R-:W-:Y:S01]  /*9900*/  @P2 FMUL.FTZ R7, R7, 0.69314718246459960938 ;  /* 0x3f31721807072820 */ /* 0x000fe20000410000 */
[----:B--2---:R-:W-:Y:S01]  /*9910*/  @!P0 STS [R3+0x38400], R4 ;  /* 0x0384000403008388 */ /* 0x004fe20000000800 */
[----:B------:R-:W-:-:S05]  /*9920*/  FMUL.FTZ R24, R24, R4 ;  /* 0x0000000418187220 */ /* 0x000fca0000410000 */
[----:B------:R-:W1:Y:S01]  /*9930*/  @P2 MUFU.LG2 R6, R8 ;  /* 0x0000000800062308 */ /* 0x000e620000000c00 */
        /* <DEDUP_REMOVED lines=8> */
[----:B0-----:R0:W-:Y:S01]  /*99c0*/  @!P0 STS [R3+0x38420], R0 ;  /* 0x0384200003008388 */ /* 0x0011e20000000800 */
[-C--:B------:R-:W-:Y:S01]  /*99d0*/  FMUL.FTZ R41, R41, R4.reuse ;  /* 0x0000000429297220 */ /* 0x080fe20000410000 */
[-C--:B------:R-:W-:Y:S01]  /*99e0*/  FMUL.FTZ R44, R44, R4.reuse ;  /* 0x000000042c2c7220 */ /* 0x080fe20000410000 */
[-C--:B------:R-:W-:Y:S01]  /*99f0*/  FMUL.FTZ R45, R45, R4.reuse ;  /* 0x000000042d2d7220 */ /* 0x080fe20000410000 */
[-C--:B------:R-:W-:Y:S01]  /*9a00*/  FMUL.FTZ R48, R48, R4.reuse ;  /* 0x0000000430307220 */ /* 0x080fe20000410000 */
[-C--:B------:R-:W-:Y:S01]  /*9a10*/  FMUL.FTZ R49, R49, R4.reuse ;  /* 0x0000000431317220 */ /* 0x080fe20000410000 */
[-C--:B------:R-:W-:Y:S01]  /*9a20*/  FMUL.FTZ R52, R52, R4.reuse ;  /* 0x0000000434347220 */ /* 0x080fe20000410000 */
[-C--:B------:R-:W-:Y:S01]  /*9a30*/  FMUL.FTZ R53, R53, R4.reuse ;  /* 0x0000000435357220 */ /* 0x080fe20000410000 */
[----:B-1----:R-:W-:Y:S01]  /*9a40*/  @P2 FMUL.FTZ R6, R6, 0.69314718246459960938 ;  /* 0x3f31721806062820 */ /* 0x002fe20000410000 */
[----:B------:R-:W-:Y:S01]  /*9a50*/  FMUL.FTZ R56, R56, R4 ;  /* 0x0000000438387220 */ /* 0x000fe20000410000 */
[----:B0-----:R-:W-:-:S02]  /*9a60*/  IMAD.U32 R3, RZ, RZ, UR6 ;  /* 0x00000006ff037e24 */ /* 0x001fc4000f8e00ff */
[-C--:B------:R-:W-:Y:S01]  /*9a70*/  FMUL.FTZ R57, R57, R4.reuse ;  /* 0x0000000439397220 */ /* 0x080fe20000410000 */
[-C--:B------:R-:W-:Y:S01]  /*9a80*/  FMUL.FTZ R60, R60, R4.reuse ;  /* 0x000000043c3c7220 */ /* 0x080fe20000410000 */
[-C--:B------:R-:W-:Y:S01]  /*9a90*/  FMUL.FTZ R61, R61, R4.reuse ;  /* 0x000000043d3d7220 */ /* 0x080fe20000410000 */
[----:B------:R-:W-:Y:S01]  /*9aa0*/  @P1 FMUL.FTZ R3, R3, 0.69314718246459960938 ;  /* 0x3f31721803031820 */ /* 0x000fe20000410000 */
        /* <DEDUP_REMOVED lines=44> */
[----:B------:R-:W-:Y:S01]  /*9d70*/  IMAD.MOV.U32 R4, RZ, RZ, -0x800000 ;  /* 0xff800000ff047424 */ /* 0x000fe200078e00ff */
        /* <DEDUP_REMOVED lines=68> */
.L_x_3188:
[----:B------:R-:W-:Y:S05]  /*a1c0*/  @P0 BRA `(.L_x_3213) ;  /* 0x0000002400180947 */ /* 0x000fea0003800000 */
[----:B------:R-:W2:Y:S01]  /*a1d0*/  LDL R156, [R1] ;  /* 0x00000000019c7983 */ /* 0x000ea20000100800 */
[----:B------:R-:W1:Y:S01]  /*a1e0*/  S2UR UR5, SR_CgaCtaId ;  /* 0x00000000000579c3 */ /* 0x000e620000008800 */
[----:B------:R-:W-:Y:S01]  /*a1f0*/  UMOV UR4, 0x400 ;  /* 0x0000040000047882 */ /* 0x000fe20000000000 */
[----:B------:R-:W3:Y:S06]  /*a200*/  S2R R0, SR_TID.X ;  /* 0x0000000000007919 */ /* 0x000eec0000002100 */
[----:B------:R-:W4:Y:S08]  /*a210*/  S2UR UR6, SR_CTAID.Y ;  /* 0x00000000000679c3 */ /* 0x000f300000002600 */
[----:B------:R-:W4:Y:S08]  /*a220*/  LDC R3, c[0x0][0xd50] ;  /* 0x00035400ff037b82 */ /* 0x000f300000000800 */
[----:B------:R-:W5:Y:S01]  /*a230*/  LDC R6, c[0x0][0xce8] ;  /* 0x00033a00ff067b82 */ /* 0x000f620000000800 */
[----:B-1----:R-:W-:-:S04]  /*a240*/  ULEA UR4, UR5, UR4, 0x18 ;  /* 0x0000000405047291 */ /* 0x002fc8000f8ec03f */
[----:B------:R-:W-:-:S04]  /*a250*/  UIADD3 UR4, UR4, 0x38820, URZ ;  /* 0x0003882004047890 */ /* 0x000fc8000fffe03f */
[----:B------:R-:W-:Y:S01]  /*a260*/  UPRMT UR4, URZ, 0x654, UR4 ;  /* 0x000006543f047896 */ /* 0x000fe20008000004 */
[----:B------:R-:W-:Y:S01]  /*a270*/  BAR.SYNC.DEFER_BLOCKING 0x1, 0x100 ;  /* 0x0044000000007b1d */ /* 0x000fe20000010000 */
[----:B---3--:R-:W-:-:S05]  /*a280*/  VIADD R22, R0, 0xffffff80 ;  /* 0xffffff8000167836 */ /* 0x008fca0000000000 */
[----:B------:R-:W-:-:S04]  /*a290*/  SHF.R.S32.HI R19, RZ, 0x1f, R22 ;  /* 0x0000001fff137819 */ /* 0x000fc80000011416 */
[----:B------:R-:W-:-:S04]  /*a2a0*/  LEA.HI R9, R19, R22, RZ, 0x7 ;  /* 0x0000001613097211 */ /* 0x000fc800078f38ff */
[----:B------:R-:W-:Y:S02]  /*a2b0*/  SHF.R.S32.HI R0, RZ, 0x7, R9 ;  /* 0x00000007ff007819 */ /* 0x000fe40000011409 */
[----:B------:R-:W-:Y:S02]  /*a2c0*/  LOP3.LUT R7, R9, 0xffffff80, RZ, 0xc0, !PT ;  /* 0xffffff8009077812 */ /* 0x000fe400078ec0ff */
[----:B-----5:R-:W-:Y:S01]  /*a2d0*/  ISETP.NE.AND P1, PT, R6, 0x1, PT ;  /* 0x000000010600780c */ /* 0x020fe20003f25270 */
[----:B------:R-:W1:Y:S02]  /*a2e0*/  SHFL.IDX PT, R10, R0, RZ, 0x1f ;  /* 0x00001fff000a7589 */ /* 0x000e6400000e0000 */
[----:B0-----:R-:W-:Y:S01]  /*a2f0*/  IMAD.IADD R8, R22, 0x1, -R7 ;  /* 0x0000000116087824 */ /* 0x001fe200078e0a07 */
[----:B------:R-:W-:Y:S04]  /*a300*/  SYNCS.ARRIVE.TRANS64.RED.A1T0 RZ, [UR4], RZ ;  /* 0x000000ffffff79a7 */ /* 0x000fe80008100404 */
[----:B------:R-:W-:-:S04]  /*a310*/  SHF.R.S32.HI R155, RZ, 0x1f, R8 ;  /* 0x0000001fff9b7819 */ /* 0x000fc80000011408 */
[----:B------:R-:W-:-:S04]  /*a320*/  LEA.HI R7, R155, R8, RZ, 0x2 ;  /* 0x000000089b077211 */ /* 0x000fc800078f10ff */
[----:B------:R-:W-:Y:S02]  /*a330*/  SHF.R.S32.HI R154, RZ, 0x2, R7 ;  /* 0x00000002ff9a7819 */ /* 0x000fe40000011407 */
[----:B-1----:R-:W-:Y:S02]  /*a340*/  ISETP.NE.AND P0, PT, R10, RZ, PT ;  /* 0x000000ff0a00720c */ /* 0x002fe40003f05270 */
[----:B--2---:R-:W-:-:S13]  /*a350*/  R2UR UR7, R156 ;  /* 0x000000009c0772ca */ /* 0x004fda00000e0000 */
[----:B------:R-:W-:-:S04]  /*a360*/  IMAD R2, RZ, RZ, -UR7 ;  /* 0x80000007ff027e24 */ /* 0x000fc8000f8e02ff */
[----:B----4-:R-:W-:Y:S01]  /*a370*/  IMAD R2, R3, R2, UR6 ;  /* 0x0000000603027e24 */ /* 0x010fe2000f8e0202 */
[----:B------:R-:W-:-:S04]  /*a380*/  USHF.R.S32.HI UR6, URZ, 0x1f, UR7 ;  /* 0x0000001f3f067899 */ /* 0x000fc80008011407 */
[----:B------:R-:W-:Y:S01]  /*a390*/  SHF.R.S32.HI R3, RZ, 0x1f, R2 ;  /* 0x0000001fff037819 */ /* 0x000fe20000011402 */
[----:B------:R-:W-:Y:S07]  /*a3a0*/  @P0 BRA `(.L_x_3214) ;  /* 0x00000004004c0947 */ /* 0x000fee0003800000 */
[----:B------:R-:W0:Y:S01]  /*a3b0*/  LDC R18, c[0x0][0xce8] ;  /* 0x00033a00ff127b82 */ /* 0x000e220000000800 */
[----:B------:R-:W-:Y:S01]  /*a3c0*/  LOP3.LUT R9, R9, 0xffffff80, RZ, 0xc0, !PT ;  /* 0xffffff8009097812 */ /* 0x000fe200078ec0ff */
[----:B------:R-:W1:Y:S01]  /*a3d0*/  S2R R14, SR_CTAID.X ;  /* 0x00000000000e7919 */ /* 0x000e620000002500 */
[----:B------:R-:W-:Y:S01]  /*a3e0*/  R2UR UR10, R156 ;  /* 0x000000009c0a72ca */ /* 0x000fe200000e0000 */
[----:B------:R-:W-:Y:S02]  /*a3f0*/  ULDC.64 UR4, c[0x0][0xcd0] ;  /* 0x0003340000047ab9 */ /* 0x000fe40000000a00 */
[----:B------:R-:W-:Y:S01]  /*a400*/  IMAD.IADD R23, R22, 0x1, -R9 ;  /* 0x0000000116177824 */ /* 0x000fe200078e0a09 */
[----:B------:R-:W-:Y:S01]  /*a410*/  LEA.HI R9, R19, R22, RZ, 0x2 ;  /* 0x0000001613097211 */ /* 0x000fe200078f10ff */
[----:B------:R-:W2:Y:S03]  /*a420*/  S2UR UR7, SR_CTAID.Z ;  /* 0x00000000000779c3 */ /* 0x000ea60000002700 */
[----:B------:R-:W-:-:S02]  /*a430*/  SHF.R.S32.HI R12, RZ, 0x1f, R23 ;  /* 0x0000001fff0c7819 */ /* 0x000fc40000011417 */
[----:B------:R-:W-:Y:S02]  /*a440*/  LOP3.LUT R9, R9, 0xfffffffc, RZ, 0xc0, !PT ;  /* 0xfffffffc09097812 */ /* 0x000fe400078ec0ff */
[CC--:B------:R-:W-:Y:S01]  /*a450*/  LEA.HI R152, R12.reuse, R23.reuse, RZ, 0x2 ;  /* 0x000000170c987211 */ /* 0x0c0fe200078f10ff */
[----:B------:R-:W3:Y:S01]  /*a460*/  LDC.64 R20, c[0x0][0xcd8] ;  /* 0x00033600ff147b82 */ /* 0x000ee20000000a00 */
[----:B------:R-:W-:Y:S01]  /*a470*/  LEA.HI R12, R12, R23, RZ, 0x5 ;  /* 0x000000170c0c7211 */ /* 0x000fe200078f28ff */
[----:B------:R-:W-:Y:S01]  /*a480*/  IMAD.IADD R9, R22, 0x1, -R9 ;  /* 0x0000000116097824 */ /* 0x000fe200078e0a09 */
[--C-:B------:R-:W-:Y:S01]  /*a490*/  SHF.R.S32.HI R10, RZ, 0x2, R152.reuse ;  /* 0x00000002ff0a7819 */ /* 0x100fe20000011498 */
[----:B------:R-:W-:Y:S01]  /*a4a0*/  UIMAD.WIDE.U32 UR8, UR10, UR4, URZ ;  /* 0x000000040a0872a5 */ /* 0x000fe2000f8e003f */
[----:B------:R-:W-:Y:S01]  /*a4b0*/  SHF.R.S32.HI R11, RZ, 0x1f, R152 ;  /* 0x0000001fff0b7819 */ /* 0x000fe20000011498 */
[----:B------:R-:W-:Y:S01]  /*a4c0*/  UIMAD UR4, UR6, UR4, URZ ;  /* 0x00000004060472a4 */ /* 0x000fe2000f8e023f */
[----:B------:R-:W-:-:S02]  /*a4d0*/  SHF.R.S32.HI R12, RZ, 0x5, R12 ;  /* 0x00000005ff0c7819 */ /* 0x000fc4000001140c */
[----:B0-----:R-:W-:Y:S01]  /*a4e0*/  ISETP.NE.AND P0, PT, R18, 0x1, PT ;  /* 0x000000011200780c */ /* 0x001fe20003f05270 */
[----:B------:R-:W-:Y:S01]  /*a4f0*/  UIMAD UR4, UR10, UR5, UR4 ;  /* 0x000000050a0472a4 */ /* 0x000fe2000f8e0204 */
[----:B------:R-:W-:Y:S02]  /*a500*/  LEA.HI R11, R11, R10, RZ, 0x3 ;  /* 0x0000000a0b0b7211 */ /* 0x000fe400078f18ff */
[----:B------:R-:W-:Y:S01]  /*a510*/  LOP3.LUT R152, R152, 0x7ffffffc, RZ, 0xc0, !PT ;  /* 0x7ffffffc98987812 */ /* 0x000fe200078ec0ff */
[----:B------:R-:W-:Y:S01]  /*a520*/  UIADD3 UR4, UR9, UR4, URZ ;  /* 0x0000000409047290 */ /* 0x000fe2000fffe03f */
[----:B------:R-:W-:Y:S01]  /*a530*/  LOP3.LUT R11, R11, 0xfffffff8, RZ, 0xc0, !PT ;  /* 0xfffffff80b0b7812 */ /* 0x000fe200078ec0ff */
[----:B--2---:R-:W-:Y:S02]  /*a540*/  USHF.R.S32.HI UR5, URZ, 0x1f, UR7 ;  /* 0x0000001f3f057899 */ /* 0x004fe40008011407 */
[----:B------:R-:W-:Y:S01]  /*a550*/  IMAD.IADD R152, R23, 0x1, -R152 ;  /* 0x0000000117987824 */ /* 0x000fe200078e0a98 */
[----:B------:R-:W-:Y:S01]  /*a560*/  ULDC.64 UR10, c[0x0][0x208] ;  /* 0x00008200000a7ab9 */ /* 0x000fe20000000a00 */
[----:B------:R-:W-:Y:S01]  /*a570*/  IMAD.IADD R11, R10, 0x1, -R11 ;  /* 0x000000010a0b7824 */ /* 0x000fe200078e0a0b */
[----:B------:R-:W-:Y:S01]  /*a580*/  LEA.HI R10, R9, R9, RZ, 0x1 ;  /* 0x00000009090a7211 */ /* 0x000fe200078f08ff */
[----:B------:R-:W0:Y:S01]  /*a590*/  @P0 LDC R16, c[0x0][0xcec] ;  /* 0x00033b00ff100b82 */ /* 0x000e220000000800 */
[----:B------:R-:W-:-:S02]  /*a5a0*/  IMAD.SHL.U32 R152, R152, 0x2, RZ ;  /* 0x0000000298987824 */ /* 0x000fc400078e00ff */
[----:B------:R-:W-:Y:S01]  /*a5b0*/  LOP3.LUT R10, R10, 0x1ffffffe, RZ, 0xc0, !PT ;  /* 0x1ffffffe0a0a7812 */ /* 0x000fe200078ec0ff */
[----:B------:R-:W-:Y:S02]  /*a5c0*/  IMAD R153, R12, 0x10, R11 ;  /* 0x000000100c997824 */ /* 0x000fe400078e020b */
[----:B---3--:R-:W-:Y:S02]  /*a5d0*/  IMAD R12, R20, UR5, RZ ;  /* 0x00000005140c7c24 */ /* 0x008fe4000f8e02ff */
[----:B------:R-:W2:Y:S01]  /*a5e0*/  @P0 LDC R17, c[0x0][0xcf0] ;  /* 0x00033c00ff110b82 */ /* 0x000ea20000000800 */
[----:B------:R-:W-:Y:S02]  /*a5f0*/  IMAD.IADD R9, R9, 0x1, -R10 ;  /* 0x0000000109097824 */ /* 0x000fe400078e0a0a */
[----:B------:R-:W-:Y:S02]  /*a600*/  IMAD R15, R21, UR7, R12 ;  /* 0x00000007150f7c24 */ /* 0x000fe4000f8e020c */
[----:B------:R-:W-:-:S02]  /*a610*/  IMAD R9, R9, 0x8, R153 ;  /* 0x0000000809097824 */ /* 0x000fc400078e0299 */
[----:B------:R-:W-:Y:S02]  /*a620*/  IMAD.U32 R11, RZ, RZ, UR9 ;  /* 0x00000009ff0b7e24 */ /* 0x000fe4000f8e00ff */
[----:B-1----:R-:W-:Y:S02]  /*a630*/  IMAD R9, R14, 0x40, R9 ;  /* 0x000000400e097824 */ /* 0x002fe400078e0209 */
[----:B------:R-:W-:Y:S02]  /*a640*/  IMAD.U32 R10, RZ, RZ, UR8 ;  /* 0x00000008ff0a7e24 */ /* 0x000fe4000f8e00ff */
[----:B------:R-:W-:Y:S01]  /*a650*/  IMAD.U32 R11, RZ, RZ, UR4 ;  /* 0x00000004ff0b7e24 */ /* 0x000fe2000f8e00ff */
[----:B------:R-:W-:Y:S01]  /*a660*/  ULDC.64 UR4, c[0x0][0xce0] ;  /* 0x0003380000047ab9 */ /* 0x000fe20000000a00 */
[----:B------:R-:W-:Y:S02]  /*a670*/  IMAD.MOV.U32 R13, RZ, RZ, R9 ;  /* 0x000000ffff0d7224 */ /* 0x000fe400078e0009 */
[----:B0-----:R-:W-:-:S04]  /*a680*/  @P0 IMAD.HI.U32 R12, R9, R16, RZ ;  /* 0x00000010090c0227 */ /* 0x001fc800078e00ff */
[----:B------:R-:W-:Y:S01]  /*a690*/  IMAD.WIDE.U32 R10, R20, UR7, R10 ;  /* 0x00000007140a7c25 */ /* 0x000fe2000f8e000a */
[----:B--2---:R-:W-:-:S03]  /*a6a0*/  @P0 SHF.R.U32.HI R13, RZ, R17, R12 ;  /* 0x00000011ff0d0219 */ /* 0x004fc6000001160c */
[----:B------:R-:W-:Y:S02]  /*a6b0*/  IMAD.IADD R11, R11, 0x1, R15 ;  /* 0x000000010b0b7824 */ /* 0x000fe400078e020f */
[----:B------:R-:W-:Y:S02]  /*a6c0*/  IMAD R15, R3, UR4, RZ ;  /* 0x00000004030f7c24 */ /* 0x000fe4000f8e02ff */
[----:B------:R-:W-:Y:S02]  /*a6d0*/  IMAD.MOV R12, RZ, RZ, -R13 ;  /* 0x000000ffff0c7224 */ /* 0x000fe400078e0a0d */
[----:B------:R-:W-:-:S04]  /*a6e0*/  IMAD.WIDE.U32 R10, R2, UR4, R10 ;  /* 0x00000004020a7c25 */ /* 0x000fc8000f8e000a */
[----:B------:R-:W-:Y:S01]  /*a6f0*/  IMAD R9, R18, R12, R9 ;  /* 0x0000000c12097224 */ /* 0x000fe200078e0209 */
[----:B------:R-:W-:Y:S01]  /*a700*/  IADD3 R10, P0, R13, R10, RZ ;  /* 0x0000000a0d0a7210 */ /* 0x000fe20007f1e0ff */
        /* <DEDUP_REMOVED lines=8> */
[----:B------:R-:W-:Y:S01]  /*a790*/  LEA.HI R12, R0, R0, RZ, 0x1 ;  /* 0x00000000000c7211 */ /* 0x000fe200078f08ff */
[----:B------:R-:W-:Y:S02]  /*a7a0*/  ULDC.64 UR4, c[0x0][0xca8] ;  /* 0x00032a0000047ab9 */ /* 0x000fe40000000a00 */
[----:B------:R-:W-:Y:S01]  /*a7b0*/  IMAD.IADD R9, R11, 0x1, R9 ;  /* 0x000000010b097824 */ /* 0x000fe200078e0209 */
[----:B------:R-:W-:Y:S01]  /*a7c0*/  LEA R16, P0, R10, UR4, 0x2 ;  /* 0x000000040a107c11 */ /* 0x000fe2000f8010ff */
[----:B------:R-:W-:Y:S01]  /*a7d0*/  ULDC UR4, c[0x0][0xb88] ;  /* 0x0002e20000047ab9 */ /* 0x000fe20000000800 */
[----:B------:R-:W-:Y:S02]  /*a7e0*/  LOP3.LUT R11, R12, 0xfffffe, RZ, 0xc0, !PT ;  /* 0x00fffffe0c0b7812 */ /* 0x000fe400078ec0ff */
[----:B------:R-:W-:Y:S01]  /*a7f0*/  LEA.HI.X R17, R10, UR5, R9, 0x2, P0 ;  /* 0x000000050a117c11 */ /* 0x000fe200080f1409 */
[----:B------:R-:W-:Y:S01]  /*a800*/  SHFL.IDX PT, R12, R16, 0x1, 0x1c1f ;  /* 0x003c1f00100c7f89 */ /* 0x000fe200000e0000 */
[----:B------:R-:W-:-:S02]  /*a810*/  IMAD R9, R14, 0x40, R153 ;  /* 0x000000400e097824 */ /* 0x000fc400078e0299 */
[----:B------:R-:W-:Y:S01]  /*a820*/  IMAD.IADD R15, R0, 0x1, -R11 ;  /* 0x00000001000f7824 */ /* 0x000fe200078e0a0b */
[----:B------:R-:W-:Y:S01]  /*a830*/  SHFL.IDX PT, R10, R16, RZ, 0x1c1f ;  /* 0x001c1fff100a7589 */ /* 0x000fe200000e0000 */
[----:B------:R-:W-:Y:S02]  /*a840*/  IMAD R14, R18, UR4, RZ ;  /* 0x00000004120e7c24 */ /* 0x000fe4000f8e02ff */
[----:B------:R-:W-:Y:S01]  /*a850*/  IMAD.U32 R15, R15, -0x100, RZ ;  /* 0xffffff000f0f7824 */ /* 0x000fe200078e00ff */
[----:B------:R-:W0:Y:S04]  /*a860*/  SHFL.IDX PT, R11, R17, RZ, 0x1c1f ;  /* 0x001c1fff110b7589 */ /* 0x000e2800000e0000 */
[----:B------:R-:W1:Y:S01]  /*a870*/  SHFL.IDX PT, R13, R17, 0x1, 0x1c1f ;  /* 0x003c1f00110d7f89 */ /* 0x000e6200000e0000 */
[----:B------:R-:W-:Y:S01]  /*a880*/  ISETP.NE.AND P0, PT, R152, R15, PT ;  /* 0x0000000f9800720c */ /* 0x000fe20003f05270 */
[----:B------:R-:W-:-:S03]  /*a890*/  VIADD R15, R9, 0x8 ;  /* 0x00000008090f7836 */ /* 0x000fc60000000000 */
[-C--:B------:R-:W-:Y:S02]  /*a8a0*/  ISETP.GE.OR P2, PT, R9, R14.reuse, P0 ;  /* 0x0000000e0900720c */ /* 0x080fe40000746670 */
[----:B------:R-:W-:-:S11]  /*a8b0*/  ISETP.GE.OR P0, PT, R15, R14, P0 ;  /* 0x0000000e0f00720c */ /* 0x000fd60000706670 */
[----:B0-----:R0:W-:Y:S04]  /*a8c0*/  @!P2 ST.E desc[UR10][R10.64], R5 ;  /* 0x000000050a00a985 */ /* 0x0011e8000c10190a */
[----:B-1----:R0:W-:Y:S02]  /*a8d0*/  @!P0 ST.E desc[UR10][R12.64], R4 ;  /* 0x000000040c008985 */ /* 0x0021e4000c10190a */
.L_x_3214:
[----:B------:R-:W1:Y:S01]  /*a8e0*/  S2R R14, SR_CTAID.X ;  /* 0x00000000000e7919 */ /* 0x000e620000002500 */
[----:B------:R-:W-:Y:S01]  /*a8f0*/  LEA.HI R19, R19, R22, RZ, 0x2 ;  /* 0x0000001613137211 */ /* 0x000fe200078f10ff */
[----:B------:R-:W2:Y:S01]  /*a900*/  S2UR UR7, SR_CTAID.Z ;  /* 0x00000000000779c3 */ /* 0x000ea20000002700 */
[----:B0-----:R-:W-:Y:S01]  /*a910*/  SHF.R.S32.HI R5, RZ, 0x1f, R7 ;  /* 0x0000001fff057819 */ /* 0x001fe20000011407 */
[----:B------:R-:W-:Y:S01]  /*a920*/  ULDC.64 UR8, c[0x0][0xc38] ;  /* 0x00030e0000087ab9 */ /* 0x000fe20000000a00 */
[----:B------:R-:W-:Y:S01]  /*a930*/  LOP3.LUT R19, R19, 0xfffffffc, RZ, 0xc0, !PT ;  /* 0xfffffffc13137812 */ /* 0x000fe200078ec0ff */
[----:B------:R-:W-:Y:S01]  /*a940*/  UIMAD UR6, UR6, UR8, URZ ;  /* 0x00000008060672a4 */ /* 0x000fe2000f8e023f */
[----:B------:R-:W-:Y:S01]  /*a950*/  LEA.HI R5, R5, R154, RZ, 0x3 ;  /* 0x0000009a05057211 */ /* 0x000fe200078f18ff */
[----:B------:R-:W-:Y:S01]  /*a960*/  BSSY B0, `(.L_x_3215) ;  /* 0x0000103000007945 */ /* 0x000fe20003800000 */
[----:B------:R-:W-:Y:S01]  /*a970*/  R2UR UR10, R156 ;  /* 0x000000009c0a72ca */ /* 0x000fe200000e0000 */
[----:B------:R-:W-:Y:S01]  /*a980*/  IMAD.IADD R19, R22, 0x1, -R19 ;  /* 0x0000000116137824 */ /* 0x000fe200078e0a13 */
[----:B------:R-:W0:Y:S01]  /*a990*/  LDC.64 R12, c[0x0][0xc40] ;  /* 0x00031000ff0c7b82 */ /* 0x000e220000000a00 */
[----:B------:R-:W-:-:S02]  /*a9a0*/  LOP3.LUT R5, R5, 0xfffffff8, RZ, 0xc0, !PT ;  /* 0xfffffff805057812 */ /* 0x000fc400078ec0ff */
[----:B------:R-:W-:Y:S02]  /*a9b0*/  LEA.HI R155, R155, R8, RZ, 0x5 ;  /* 0x000000089b9b7211 */ /* 0x000fe400078f28ff */
[----:B------:R-:W-:Y:S01]  /*a9c0*/  LEA.HI R4, R19, R19, RZ, 0x1 ;  /* 0x0000001313047211 */ /* 0x000fe200078f08ff */
[----:B------:R-:W-:Y:S01]  /*a9d0*/  IMAD.IADD R154, R154, 0x1, -R5 ;  /* 0x000000019a9a7824 */ /* 0x000fe200078e0a05 */
[----:B------:R-:W-:Y:S01]  /*a9e0*/  SHF.R.S32.HI R155, RZ, 0x5, R155 ;  /* 0x00000005ff9b7819 */ /* 0x000fe2000001149b */
[----:B------:R-:W3:Y:S01]  /*a9f0*/  @P1 LDC R16, c[0x0][0xcec] ;  /* 0x00033b00ff101b82 */ /* 0x000ee20000000800 */
[----:B------:R-:W-:Y:S02]  /*aa00*/  LOP3.LUT R4, R4, 0x1ffffffe, RZ, 0xc0, !PT ;  /* 0x1ffffffe04047812 */ /* 0x000fe400078ec0ff */
[----:B------:R-:W-:Y:S01]  /*aa10*/  UIMAD.WIDE.U32 UR4, UR10, UR8, URZ ;  /* 0x000000080a0472a5 */ /* 0x000fe2000f8e003f */
[----:B------:R-:W-:Y:S01]  /*aa20*/  IMAD R155, R155, 0x10, R154 ;  /* 0x000000109b9b7824 */ /* 0x000fe200078e029a */
[----:B------:R-:W-:Y:S01]  /*aa30*/  UIMAD UR6, UR10, UR9, UR6 ;  /* 0x000000090a0672a4 */ /* 0x000fe2000f8e0206 */
[----:B------:R-:W-:Y:S01]  /*aa40*/  IMAD.IADD R4, R19, 0x1, -R4 ;  /* 0x0000000113047824 */ /* 0x000fe200078e0a04 */
[----:B--2---:R-:W-:Y:S01]  /*aa50*/  USHF.R.S32.HI UR8, URZ, 0x1f, UR7 ;  /* 0x0000001f3f087899 */ /* 0x004fe20008011407 */
[----:B------:R-:W2:Y:S01]  /*aa60*/  @P1 LDC R17, c[0x0][0xcf0] ;  /* 0x00033c00ff111b82 */ /* 0x000ea20000000800 */
[----:B------:R-:W-:Y:S01]  /*aa70*/  UIADD3 UR6, UR5, UR6, URZ ;  /* 0x0000000605067290 */ /* 0x000fe2000fffe03f */
[----:B------:R-:W-:-:S02]  /*aa80*/  IMAD R9, R4, 0x8, R155 ;  /* 0x0000000804097824 */ /* 0x000fc400078e029b */
[----:B------:R-:W-:Y:S02]  /*aa90*/  IMAD.U32 R5, RZ, RZ, UR5 ;  /* 0x00000005ff057e24 */ /* 0x000fe4000f8e00ff */
[----:B-1----:R-:W-:Y:S02]  /*aaa0*/  IMAD R15, R14, 0x40, R9 ;  /* 0x000000400e0f7824 */ /* 0x002fe400078e0209 */
[----:B------:R-:W-:Y:S01]  /*aab0*/  IMAD.U32 R4, RZ, RZ, UR4 ;  /* 0x00000004ff047e24 */ /* 0x000fe2000f8e00ff */
[----:B------:R-:W-:Y:S01]  /*aac0*/  ULDC.64 UR4, c[0x0][0xc48] ;  /* 0x0003120000047ab9 */ /* 0x000fe20000000a00 */
[----:B------:R-:W-:Y:S02]  /*aad0*/  IMAD.U32 R5, RZ, RZ, UR6 ;  /* 0x00000006ff057e24 */ /* 0x000fe4000f8e00ff */
[----:B0-----:R-:W-:Y:S02]  /*aae0*/  IMAD R10, R12, UR8, RZ ;  /* 0x000000080c0a7c24 */ /* 0x001fe4000f8e02ff */
[----:B------:R-:W-:-:S02]  /*aaf0*/  IMAD.MOV.U32 R9, RZ, RZ, R15 ;  /* 0x000000ffff097224 */ /* 0x000fc400078e000f */
[----:B---3--:R-:W-:-:S04]  /*ab00*/  @P1 IMAD.HI.U32 R16, R15, R16, RZ ;  /* 0x000000100f101227 */ /* 0x008fc800078e00ff */
[----:B------:R-:W-:Y:S02]  /*ab10*/  IMAD R11, R13, UR7, R10 ;  /* 0x000000070d0b7c24 */ /* 0x000fe4000f8e020a */
[----:B------:R-:W-:Y:S01]  /*ab20*/  IMAD.WIDE.U32 R4, R12, UR7, R4 ;  /* 0x000000070c047c25 */ /* 0x000fe2000f8e0004 */
[----:B--2---:R-:W-:-:S03]  /*ab30*/  @P1 SHF.R.U32.HI R9, RZ, R17, R16 ;  /* 0x00000011ff091219 */ /* 0x004fc60000011610 */
[----:B------:R-:W-:Y:S02]  /*ab40*/  IMAD R3, R3, UR4, RZ ;  /* 0x0000000403037c24 */ /* 0x000fe4000f8e02ff */
[----:B------:R-:W-:Y:S01]  /*ab50*/  IMAD.IADD R5, R5, 0x1, R11 ;  /* 0x0000000105057824 */ /* 0x000fe200078e020b */
[--C-:B------:R-:W-:Y:S01]  /*ab60*/  SHF.R.S32.HI R10, RZ, 0x1f, R9.reuse ;  /* 0x0000001fff0a7819 */ /* 0x100fe20000011409 */
[----:B------:R-:W-:Y:S02]  /*ab70*/  IMAD.MOV R13, RZ, RZ, -R9 ;  /* 0x000000ffff0d7224 */ /* 0x000fe400078e0a09 */
[C---:B------:R-:W-:Y:S02]  /*ab80*/  IMAD R11, R2.reuse, UR5, R3 ;  /* 0x00000005020b7c24 */ /* 0x040fe4000f8e0203 */
[----:B------:R-:W-:Y:S01]  /*ab90*/  IMAD.WIDE.U32 R2, R2, UR4, R4 ;  /* 0x0000000402027c25 */ /* 0x000fe2000f8e0004 */
[----:B------:R-:W-:-:S03]  /*aba0*/  ULDC.64 UR4, c[0x0][0xc30] ;  /* 0x00030c0000047ab9 */ /* 0x000fc60000000a00 */
[----:B------:R-:W-:Y:S02]  /*abb0*/  IMAD R5, R6, R13, R15 ;  /* 0x0000000d06057224 */ /* 0x000fe400078e020f */
[----:B------:R-:W-:Y:S02]  /*abc0*/  IMAD R10, R10, UR4, RZ ;  /* 0x000000040a0a7c24 */ /* 0x000fe4000f8e02ff */
[----:B------:R-:W-:Y:S01]  /*abd0*/  IMAD.IADD R3, R3, 0x1, R11 ;  /* 0x0000000103037824 */ /* 0x000fe200078e020b */
[----:B------:R-:W-:Y:S01]  /*abe0*/  SHF.R.S32.HI R4, RZ, 0x1f, R5 ;  /* 0x0000001fff047819 */ /* 0x000fe20000011405 */
[C---:B------:R-:W-:Y:S02]  /*abf0*/  IMAD R11, R9.reuse, UR5, R10 ;  /* 0x00000005090b7c24 */ /* 0x040fe4000f8e020a */
[----:B------:R-:W-:Y:S01]  /*ac00*/  IMAD.WIDE.U32 R2, R9, UR4, R2 ;  /* 0x0000000409027c25 */ /* 0x000fe2000f8e0002 */
[----:B------:R-:W-:-:S03]  /*ac10*/  ULDC.64 UR4, c[0x0][0xc28] ;  /* 0x00030a0000047ab9 */ /* 0x000fc60000000a00 */
[----:B------:R-:W-:Y:S02]  /*ac20*/  IMAD R4, R4, UR4, RZ ;  /* 0x0000000404047c24 */ /* 0x000fe4000f8e02ff */
[----:B------:R-:W-:Y:S02]  /*ac30*/  IMAD.IADD R3, R3, 0x1, R11 ;  /* 0x0000000103037824 */ /* 0x000fe400078e020b */
[C---:B------:R-:W-:Y:S02]  /*ac40*/  IMAD R9, R5.reuse, UR5, R4 ;  /* 0x0000000505097c24 */ /* 0x040fe4000f8e0204 */
[----:B------:R-:W-:Y:S01]  /*ac50*/  IMAD.WIDE.U32 R2, R5, UR4, R2 ;  /* 0x0000000405027c25 */ /* 0x000fe2000f8e0002 */
[----:B------:R-:W-:-:S03]  /*ac60*/  ULDC.64 UR4, c[0x0][0xc00] ;  /* 0x0003000000047ab9 */ /* 0x000fc60000000a00 */
[----:B------:R-:W-:Y:S01]  /*ac70*/  IMAD.IADD R5, R3, 0x1, R9 ;  /* 0x0000000103057824 */ /* 0x000fe200078e0209 */
[----:B------:R-:W-:Y:S02]  /*ac80*/  LEA.HI R9, R0, R0, RZ, 0x1 ;  /* 0x0000000000097211 */ /* 0x000fe400078f08ff */
[----:B------:R-:W-:Y:S01]  /*ac90*/  LEA R4, P0, R2, UR4, 0x2 ;  /* 0x0000000402047c11 */ /* 0x000fe2000f8010ff */
[----:B------:R-:W-:Y:S01]  /*aca0*/  ULDC UR4, c[0x0][0xb88] ;  /* 0x0002e20000047ab9 */ /* 0x000fe20000000800 */
[----:B------:R-:W-:Y:S01]  /*acb0*/  LOP3.LUT R11, R9, 0xfffffe, RZ, 0xc0, !PT ;  /* 0x00fffffe090b7812 */ /* 0x000fe200078ec0ff */
[----:B------:R-:W-:Y:S01]  /*acc0*/  IMAD R6, R6, UR4, RZ ;  /* 0x0000000406067c24 */ /* 0x000fe2000f8e02ff */
[----:B------:R-:W-:Y:S01]  /*acd0*/  LOP3.LUT R9, R7, 0x7ffffffc, RZ, 0xc0, !PT ;  /* 0x7ffffffc07097812 */ /* 0x000fe200078ec0ff */
[----:B------:R-:W-:Y:S01]  /*ace0*/  IMAD R7, R14, 0x40, R155 ;  /* 0x000000400e077824 */ /* 0x000fe200078e029b */
[----:B------:R-:W-:Y:S01]  /*acf0*/  LEA.HI.X R5, R2, UR5, R5, 0x2, P0 ;  /* 0x0000000502057c11 */ /* 0x000fe200080f1405 */
[----:B------:R-:W-:Y:S01]  /*ad00*/  IMAD.IADD R11, R0, 0x1, -R11 ;  /* 0x00000001000b7824 */ /* 0x000fe200078e0a0b */
[----:B------:R0:W1:Y:S01]  /*ad10*/  SHFL.IDX PT, R2, R4, RZ, 0x1c1f ;  /* 0x001c1fff04027589 */ /* 0x00006200000e0000 */
[----:B------:R-:W-:Y:S01]  /*ad20*/  IMAD.IADD R0, R8, 0x1, -R9 ;  /* 0x0000000108007824 */ /* 0x000fe200078e0a09 */
[----:B------:R-:W-:-:S02]  /*ad30*/  ISETP.GE.AND P0, PT, R7, R6, PT ;  /* 0x000000060700720c */ /* 0x000fc40003f06270 */
[----:B------:R0:W2:Y:S01]  /*ad40*/  SHFL.IDX PT, R3, R5, RZ, 0x1c1f ;  /* 0x001c1fff05037589 */ /* 0x0000a200000e0000 */
[----:B------:R-:W-:-:S04]  /*ad50*/  IMAD R0, R11, 0x80, R0 ;  /* 0x000000800b007824 */ /* 0x000fc800078e0200 */
[----:B------:R-:W-:-:S06]  /*ad60*/  IMAD.SHL.U32 R0, R0, 0x2, RZ ;  /* 0x0000000200007824 */ /* 0x000fcc00078e00ff */
        /* <DEDUP_REMOVED lines=15> */
[----:B------:R-:W-:Y:S01]  /*ae60*/  ULDC.64 UR6, c[0x0][0x208] ;  /* 0x0000820000067ab9 */ /* 0x000fe20000000a00 */
[C---:B------:R-:W-:Y:S01]  /*ae70*/  VIADD R20, R0.reuse, 0x40 ;  /* 0x0000004000147836 */ /* 0x040fe20000000000 */
[C---:B------:R-:W-:Y:S01]  /*ae80*/  @!P2 LEA.HI R8, R0.reuse, R0, RZ, 0x1 ;  /* 0x000000000008a211 */ /* 0x040fe200078f08ff */
[C---:B------:R-:W-:Y:S01]  /*ae90*/  VIADD R21, R0.reuse, 0x48 ;  /* 0x0000004800157836 */ /* 0x040fe20000000000 */
[----:B------:R-:W-:Y:S01]  /*aea0*/  @!P3 LEA.HI R10, R9, R9, RZ, 0x1 ;  /* 0x00000009090ab211 */ /* 0x000fe200078f08ff */
[C---:B------:R-:W-:Y:S01]  /*aeb0*/  VIADD R22, R0.reuse, 0x50 ;  /* 0x0000005000167836 */ /* 0x040fe20000000000 */
[----:B------:R-:W-:Y:S01]  /*aec0*/  @!P4 LEA.HI R12, R11, R11, RZ, 0x1 ;  /* 0x0000000b0b0cc211 */ /* 0x000fe200078f08ff */
[----:B------:R-:W-:Y:S01]  /*aed0*/  VIADD R23, R0, 0x58 ;  /* 0x0000005800177836 */ /* 0x000fe20000000000 */
[----:B------:R-:W-:-:S02]  /*aee0*/  @!P5 LEA.HI R14, R13, R13, RZ, 0x1 ;  /* 0x0000000d0d0ed211 */ /* 0x000fc400078f08ff */
[----:B------:R-:W-:Y:S02]  /*aef0*/  @!P2 LOP3.LUT R9, R8, 0xfffffffe, RZ, 0xc0, !PT ;  /* 0xfffffffe0809a812 */ /* 0x000fe400078ec0ff */
[----:B------:R-:W-:Y:S02]  /*af00*/  @!P3 LOP3.LUT R11, R10, 0xfffffffe, RZ, 0xc0, !PT ;  /* 0xfffffffe0a0bb812 */ /* 0x000fe400078ec0ff */
[----:B------:R-:W-:Y:S01]  /*af10*/  @!P4 LOP3.LUT R13, R12, 0xfffffffe, RZ, 0xc0, !PT ;  /* 0xfffffffe0c0dc812 */ /* 0x000fe200078ec0ff */
[--C-:B-12---:R-:W-:Y:S01]  /*af20*/  @!P2 IMAD.WIDE R8, R9, 0x4, R2.reuse ;  /* 0x000000040908a825 */ /* 0x106fe200078e0202 */
[----:B------:R-:W-:Y:S02]  /*af30*/  @!P5 LOP3.LUT R15, R14, 0xfffffffe, RZ, 0xc0, !PT ;  /* 0xfffffffe0e0fd812 */ /* 0x000fe400078ec0ff */
[----:B------:R-:W-:Y:S01]  /*af40*/  ISETP.GE.AND P6, PT, R22, UR4, PT ;  /* 0x0000000416007c0c */ /* 0x000fe2000bfc6270 */
        /* <DEDUP_REMOVED lines=9> */
[----:B------:R-:W-:Y:S01]  /*afe0*/  @!P0 LEA.HI R16, R16, R16, RZ, 0x1 ;  /* 0x0000001010108211 */ /* 0x000fe200078f08ff */
[----:B------:R3:W-:Y:S01]  /*aff0*/  @!P5 ST.E.64 desc[UR6][R14.64], R36 ;  /* 0x000000240e00d985 */ /* 0x0007e2000c101b06 */
[----:B------:R-:W-:Y:S01]  /*b000*/  ISETP.GE.AND P5, PT, R21, UR4, PT ;  /* 0x0000000415007c0c */ /* 0x000fe2000bfa6270 */
[----:B0-----:R-:W-:Y:S01]  /*b010*/  VIADD R24, R0, 0x60 ;  /* 0x0000006000187836 */ /* 0x001fe20000000000 */
[----:B------:R-:W-:-:S02]  /*b020*/  @!P1 LEA.HI R17, R17, R17, RZ, 0x1 ;  /* 0x0000001111119211 */ /* 0x000fc400078f08ff */
[----:B------:R-:W-:Y:S02]  /*b030*/  @!P0 LOP3.LUT R9, R16, 0xfffffffe, RZ, 0xc0, !PT ;  /* 0xfffffffe10098812 */ /* 0x000fe400078ec0ff */
        /* <DEDUP_REMOVED lines=16> */
[----:B------:R-:W-:Y:S01]  /*b140*/  @!P6 LOP3.LUT R17, R22, 0xfffffffe, RZ, 0xc0, !PT ;  /* 0xfffffffe1611e812 */ /* 0x000fe200078ec0ff */
[----:B------:R-:W-:Y:S01]  /*b150*/  VIADD R22, R0, 0x88 ;  /* 0x0000008800167836 */ /* 0x000fe20000000000 */
        /* <DEDUP_REMOVED lines=14> */
[----:B------:R-:W-:Y:S02]  /*b240*/  ISETP.GE.AND P5, PT, R20, UR4, PT ;  /* 0x0000000414007c0c */ /* 0x000fe4000bfa6270 */
[C---:B------:R-:W-:Y:S01]  /*b250*/  VIADD R19, R0.reuse, 0x70 ;  /* 0x0000007000137836 */ /* 0x040fe20000000000 */
[----:B------:R4:W-:Y:S01]  /*b260*/  @!P6 ST.E.64 desc[UR6][R16.64], R64 ;  /* 0x000000401000e985 */ /* 0x0009e2000c101b06 */
[----:B------:R-:W-:Y:S01]  /*b270*/  VIADD R21, R0, 0x80 ;  /* 0x0000008000157836 */ /* 0x000fe20000000000 */
[----:B------:R-:W-:Y:S02]  /*b280*/  @!P0 LEA.HI R24, R24, R24, RZ, 0x1 ;  /* 0x0000001818188211 */ /* 0x000fe400078f08ff */
[----:B------:R-:W-:Y:S02]  /*b290*/  ISETP.GE.AND P6, PT, R19, UR4, PT ;  /* 0x0000000413007c0c */ /* 0x000fe4000bfc6270 */
[----:B------:R-:W-:-:S02]  /*b2a0*/  ISETP.GE.AND P4, PT, R21, UR4, PT ;  /* 0x0000000415007c0c */ /* 0x000fc4000bf86270 */
[----:B0-----:R-:W-:Y:S01]  /*b2b0*/  @!P1 LOP3.LUT R9, R23, 0xfffffffe, RZ, 0xc0, !PT ;  /* 0xfffffffe17099812 */ /* 0x001fe200078ec0ff */
[----:B------:R-:W-:Y:S01]  /*b2c0*/  VIADD R23, R0, 0x90 ;  /* 0x0000009000177836 */ /* 0x000fe20000000000 */
        /* <DEDUP_REMOVED lines=17> */
[----:B----4-:R-:W-:Y:S01]  /*b3e0*/  @!P3 LOP3.LUT R17, R22, 0xfffffffe, RZ, 0xc0, !PT ;  /* 0xfffffffe1611b812 */ /* 0x010fe200078ec0ff */
        /* <DEDUP_REMOVED lines=22> */
[----:B0-----:R-:W-:Y:S02]  /*b550*/  @!P0 LOP3.LUT R9, R23, 0xfffffffe, RZ, 0xc0, !PT ;  /* 0xfffffffe17098812 */ /* 0x001fe400078ec0ff */
[----:B------:R-:W-:Y:S02]  /*b560*/  @!P2 LEA.HI R18, R18, R18, RZ, 0x1 ;  /* 0x000000121212a211 */ /* 0x000fe400078f08ff */
        /* <DEDUP_REMOVED lines=15> */
[----:B------:R-:W-:Y:S01]  /*b660*/  @!P5 LOP3.LUT R21, R21, 0xfffffffe, RZ, 0xc0, !PT ;  /* 0xfffffffe1515d812 */ /* 0x000fe200078ec0ff */
[----:B------:R-:W-:Y:S01]  /*b670*/  VIADD R20, R0, 0xd8 ;  /* 0x000000d800147836 */ /* 0x000fe20000000000 */
[----:B----4-:R-:W-:-:S02]  /*b680*/  @!P6 LOP3.LUT R17, R22, 0xfffffffe, RZ, 0xc0, !PT ;  /* 0xfffffffe1611e812 */ /* 0x010fc400078ec0ff */
[----:B------:R-:W-:Y:S01]  /*b690*/  ISETP.GE.AND P0, PT, R18, UR4, PT ;  /* 0x0000000412007c0c */ /* 0x000fe2000bf06270 */
[----:B0-----:R-:W-:Y:S01]  /*b6a0*/  @!P3 IMAD.WIDE R8, R19, 0x4, R2 ;  /* 0x000000041308b825 */ /* 0x001fe200078e0202 */
[----:B------:R-:W-:-:S03]  /*b6b0*/  ISETP.GE.AND P2, PT, R20, UR4, PT ;  /* 0x0000000414007c0c */ /* 0x000fc6000bf46270 */
        /* <DEDUP_REMOVED lines=45> */
.L_x_3216:
[----:B------:R-:W-:Y:S05]  /*b990*/  BSYNC B0 ;  /* 0x0000000000007941 */ /* 0x000fea0003800000 */
.L_x_3215:
[----:B------:R-:W-:Y:S01]  /*b9a0*/  VIADD R7, R7, 0x8 ;  /* 0x0000000807077836 */ /* 0x000fe20000000000 */
[----:B0-2---:R0:W2:Y:S04]  /*b9b0*/  SHFL.IDX PT, R3, R5, 0x1, 0x1c1f ;  /* 0x003c1f0005037f89 */ /* 0x0050a800000e0000 */
        /* <DEDUP_REMOVED lines=16> */
[----:B------:R-:W-:-:S02]  /*bac0*/  VIADD R14, R0, 0x38 ;  /* 0x00000038000e7836 */ /* 0x000fc40000000000 */
[C---:B------:R-:W-:Y:S01]  /*bad0*/  VIADD R15, R0.reuse, 0x40 ;  /* 0x00000040000f7836 */ /* 0x040fe20000000000 */
[C---:B------:R-:W-:Y:S01]  /*bae0*/  @!P0 LEA.HI R4, R0.reuse, R0, RZ, 0x1 ;  /* 0x0000000000048211 */ /* 0x040fe200078f08ff */
[C---:B------:R-:W-:Y:S01]  /*baf0*/  VIADD R16, R0.reuse, 0x48 ;  /* 0x0000004800107836 */ /* 0x040fe20000000000 */
[----:B------:R-:W-:Y:S01]  /*bb00*/  @!P1 LEA.HI R6, R5, R5, RZ, 0x1 ;  /* 0x0000000505069211 */ /* 0x000fe200078f08ff */
[C---:B------:R-:W-:Y:S01]  /*bb10*/  VIADD R18, R0.reuse, 0x50 ;  /* 0x0000005000127836 */ /* 0x040fe20000000000 */
[----:B------:R-:W-:Y:S01]  /*bb20*/  @!P2 LEA.HI R8, R7, R7, RZ, 0x1 ;  /* 0x000000070708a211 */ /* 0x000fe200078f08ff */
[----:B------:R-:W-:Y:S01]  /*bb30*/  VIADD R19, R0, 0x58 ;  /* 0x0000005800137836 */ /* 0x000fe20000000000 */
[----:B------:R-:W-:Y:S01]  /*bb40*/  @!P0 LOP3.LUT R5, R4, 0xfffffffe, RZ, 0xc0, !PT ;  /* 0xfffffffe04058812 */ /* 0x000fe200078ec0ff */
[----:B------:R-:W-:Y:S01]  /*bb50*/  VIADD R20, R0, 0x80 ;  /* 0x0000008000147836 */ /* 0x000fe20000000000 */
[----:B------:R-:W-:Y:S02]  /*bb60*/  @!P1 LOP3.LUT R7, R6, 0xfffffffe, RZ, 0xc0, !PT ;  /* 0xfffffffe06079812 */ /* 0x000fe400078ec0ff */
[----:B------:R-:W-:Y:S01]  /*bb70*/  @!P2 LOP3.LUT R9, R8, 0xfffffffe, RZ, 0xc0, !PT ;  /* 0xfffffffe0809a812 */ /* 0x000fe200078ec0ff */
[----:B-12---:R-:W-:Y:S01]  /*bb80*/  @!P0 IMAD.WIDE R4, R5, 0x4, R2 ;  /* 0x0000000405048825 */ /* 0x006fe200078e0202 */
[----:B------:R-:W-:-:S02]  /*bb90*/  ISETP.GE.AND P3, PT, R15, UR4, PT ;  /* 0x000000040f007c0c */ /* 0x000fc4000bf66270 */
[----:B------:R-:W-:Y:S01]  /*bba0*/  ISETP.GE.AND P4, PT, R16, UR4, PT ;  /* 0x0000000410007c0c */ /* 0x000fe2000bf86270 */
        /* <DEDUP_REMOVED lines=8> */
[----:B------:R-:W-:-:S02]  /*bc30*/  ISETP.GE.AND P2, PT, R14, UR4, PT ;  /* 0x000000040e007c0c */ /* 0x000fc4000bf46270 */
[----:B------:R-:W-:Y:S02]  /*bc40*/  @!P6 LEA.HI R11, R11, R11, RZ, 0x1 ;  /* 0x0000000b0b0be211 */ /* 0x000fe400078f08ff */
[----:B------:R-:W-:Y:S02]  /*bc50*/  @!P3 LEA.HI R15, R15, R15, RZ, 0x1 ;  /* 0x0000000f0f0fb211 */ /* 0x000fe400078f08ff */
[----:B0-----:R-:W-:Y:S02]  /*bc60*/  @!P5 LOP3.LUT R5, R10, 0xfffffffe, RZ, 0xc0, !PT ;  /* 0xfffffffe0a05d812 */ /* 0x001fe400078ec0ff */
[----:B------:R-:W-:Y:S02]  /*bc70*/  @!P0 LEA.HI R12, R12, R12, RZ, 0x1 ;  /* 0x0000000c0c0c8211 */ /* 0x000fe400078f08ff */
[----:B-1----:R-:W-:Y:S01]  /*bc80*/  @!P6 LOP3.LUT R7, R11, 0xfffffffe, RZ, 0xc0, !PT ;  /* 0xfffffffe0b07e812 */ /* 0x002fe200078ec0ff */
[----:B------:R-:W-:Y:S01]  /*bc90*/  @!P5 IMAD.WIDE R4, R5, 0x4, R2 ;  /* 0x000000040504d825 */ /* 0x000fe200078e0202 */
[----:B------:R-:W-:-:S02]  /*bca0*/  @!P1 LEA.HI R13, R13, R13, RZ, 0x1 ;  /* 0x0000000d0d0d9211 */ /* 0x000fc400078f08ff */
[----:B------:R-:W-:Y:S01]  /*bcb0*/  @!P2 LEA.HI R14, R14, R14, RZ, 0x1 ;  /* 0x0000000e0e0ea211 */ /* 0x000fe200078f08ff */
[----:B------:R-:W-:Y:S01]  /*bcc0*/  @!P6 IMAD.WIDE R6, R7, 0x4, R2 ;  /* 0x000000040706e825 */ /* 0x000fe200078e0202 */
[----:B------:R-:W-:Y:S01]  /*bcd0*/  @!P4 LEA.HI R16, R16, R16, RZ, 0x1 ;  /* 0x000000101010c211 */ /* 0x000fe200078f08ff */
[----:B------:R0:W-:Y:S01]  /*bce0*/  @!P5 ST.E.64 desc[UR6][R4.64], R38 ;  /* 0x000000260400d985 */ /* 0x0001e2000c101b06 */
[----:B--2---:R-:W-:Y:S02]  /*bcf0*/  @!P0 LOP3.LUT R9, R12, 0xfffffffe, RZ, 0xc0, !PT ;  /* 0xfffffffe0c098812 */ /* 0x004fe400078ec0ff */
[----:B------:R-:W-:Y:S01]  /*bd00*/  @!P1 LOP3.LUT R13, R13, 0xfffffffe, RZ, 0xc0, !PT ;  /* 0xfffffffe0d0d9812 */ /* 0x000fe200078ec0ff */
[----:B------:R1:W-:Y:S01]  /*bd10*/  @!P6 ST.E.64 desc[UR6][R6.64], R42 ;  /* 0x0000002a0600e985 */ /* 0x0003e2000c101b06 */
[----:B------:R-:W-:Y:S01]  /*bd20*/  @!P2 LOP3.LUT R11, R14, 0xfffffffe, RZ, 0xc0, !PT ;  /* 0xfffffffe0e0ba812 */ /* 0x000fe200078ec0ff */
[----:B------:R-:W-:Y:S01]  /*bd30*/  VIADD R14, R0, 0x60 ;  /* 0x00000060000e7836 */ /* 0x000fe20000000000 */
[----:B------:R-:W-:-:S02]  /*bd40*/  @!P3 LOP3.LUT R15, R15, 0xfffffffe, RZ, 0xc0, !PT ;  /* 0xfffffffe0f0fb812 */ /* 0x000fc400078ec0ff */
        /* <DEDUP_REMOVED lines=16> */
[----:B------:R-:W-:Y:S02]  /*be50*/  @!P6 LEA.HI R19, R19, R19, RZ, 0x1 ;  /* 0x000000131313e211 */ /* 0x000fe400078f08ff */
[C---:B------:R-:W-:Y:S01]  /*be60*/  VIADD R15, R0.reuse, 0x68 ;  /* 0x00000068000f7836 */ /* 0x040fe20000000000 */
[----:B------:R4:W-:Y:S01]  /*be70*/  @!P4 ST.E.64 desc[UR6][R12.64], R62 ;  /* 0x0000003e0c00c985 */ /* 0x0009e2000c101b06 */
[----:B------:R-:W-:Y:S01]  /*be80*/  VIADD R17, R0, 0x78 ;  /* 0x0000007800117836 */ /* 0x000fe20000000000 */
[----:B------:R-:W-:Y:S02]  /*be90*/  ISETP.GE.AND P4, PT, R14, UR4, PT ;  /* 0x000000040e007c0c */ /* 0x000fe4000bf86270 */
[----:B------:R-:W-:Y:S02]  /*bea0*/  ISETP.GE.AND P3, PT, R15, UR4, PT ;  /* 0x000000040f007c0c */ /* 0x000fe4000bf66270 */
[----:B------:R-:W-:-:S02]  /*beb0*/  ISETP.GE.AND P1, PT, R17, UR4, PT ;  /* 0x0000000411007c0c */ /* 0x000fc4000bf26270 */
        /* <DEDUP_REMOVED lines=25> */
[----:B------:R0:W-:Y:S03]  /*c050*/  @!P4 ST.E.64 desc[UR6][R4.64], R74 ;  /* 0x0000004a0400c985 */ /* 0x0001e6000c101b06 */
[--C-:B------:R-:W-:Y:S01]  /*c060*/  @!P2 IMAD.WIDE R8, R11, 0x4, R2.reuse ;  /* 0x000000040b08a825 */ /* 0x100fe200078e0202 */
[----:B------:R1:W-:Y:S01]  /*c070*/  @!P3 ST.E.64 desc[UR6][R6.64], R78 ;  /* 0x0000004e0600b985 */ /* 0x0003e2000c101b06 */
[----:B------:R-:W-:Y:S02]  /*c080*/  ISETP.GE.AND P3, PT, R16, UR4, PT ;  /* 0x0000000410007c0c */ /* 0x000fe4000bf66270 */
[----:B------:R-:W-:Y:S01]  /*c090*/  @!P1 IMAD.WIDE R10, R17, 0x4, R2 ;  /* 0x00000004110a9825 */ /* 0x000fe200078e0202 */
[----:B------:R2:W-:Y:S01]  /*c0a0*/  @!P2 ST.E.64 desc[UR6][R8.64], R82 ;  /* 0x000000520800a985 */ /* 0x0005e2000c101b06 */
[----:B------:R-:W-:-:S02]  /*c0b0*/  @!P6 LEA.HI R18, R18, R18, RZ, 0x1 ;  /* 0x000000121212e211 */ /* 0x000fc400078f08ff */
[----:B------:R-:W-:Y:S01]  /*c0c0*/  @!P0 IMAD.WIDE R12, R13, 0x4, R2 ;  /* 0x000000040d0c8825 */ /* 0x000fe200078e0202 */
[----:B------:R-:W-:Y:S01]  /*c0d0*/  @!P1 ST.E.64 desc[UR6][R10.64], R86 ;  /* 0x000000560a009985 */ /* 0x000fe2000c101b06 */
[----:B------:R-:W-:Y:S02]  /*c0e0*/  @!P5 LEA.HI R19, R19, R19, RZ, 0x1 ;  /* 0x000000131313d211 */ /* 0x000fe400078f08ff */
[----:B------:R-:W-:Y:S01]  /*c0f0*/  VIADD R15, R0, 0xa0 ;  /* 0x000000a0000f7836 */ /* 0x000fe20000000000 */
[----:B------:R-:W-:Y:S01]  /*c100*/  @!P0 ST.E.64 desc[UR6][R12.64], R90 ;  /* 0x0000005a0c008985 */ /* 0x000fe2000c101b06 */
[----:B------:R-:W-:Y:S01]  /*c110*/  ISETP.GE.AND P0, PT, R14, UR4, PT ;  /* 0x000000040e007c0c */ /* 0x000fe2000bf06270 */
[----:B------:R-:W-:Y:S01]  /*c120*/  VIADD R17, R0, 0xb0 ;  /* 0x000000b000117836 */ /* 0x000fe20000000000 */
[----:B0-----:R-:W-:Y:S01]  /*c130*/  @!P6 LOP3.LUT R5, R18, 0xfffffffe, RZ, 0xc0, !PT ;  /* 0xfffffffe1205e812 */ /* 0x001fe200078ec0ff */
[----:B------:R-:W-:Y:S01]  /*c140*/  VIADD R18, R0, 0xc0 ;  /* 0x000000c000127836 */ /* 0x000fe20000000000 */
[----:B------:R-:W-:-:S02]  /*c150*/  ISETP.GE.AND P4, PT, R15, UR4, PT ;  /* 0x000000040f007c0c */ /* 0x000fc4000bf86270 */
[----:B------:R-:W-:Y:S01]  /*c160*/  ISETP.GE.AND P2, PT, R17, UR4, PT ;  /* 0x0000000411007c0c */ /* 0x000fe2000bf46270 */
[--C-:B------:R-:W-:Y:S01]  /*c170*/  @!P6 IMAD.WIDE R4, R5, 0x4, R2.reuse ;  /* 0x000000040504e825 */ /* 0x100fe200078e0202 */
[----:B------:R-:W-:Y:S02]  /*c180*/  ISETP.GE.AND P1, PT, R20, UR4, PT ;  /* 0x0000000414007c0c */ /* 0x000fe4000bf26270 */
[----:B-1----:R-:W-:Y:S01]  /*c190*/  @!P5 LOP3.LUT R7, R19, 0xfffffffe, RZ, 0xc0, !PT ;  /* 0xfffffffe1307d812 */ /* 0x002fe200078ec0ff */
[----:B------:R-:W-:Y:S01]  /*c1a0*/  VIADD R19, R0, 0xc8 ;  /* 0x000000c800137836 */ /* 0x000fe20000000000 */
[----:B------:R0:W-:Y:S01]  /*c1b0*/  @!P6 ST.E.64 desc[UR6][R4.64], R94 ;  /* 0x0000005e0400e985 */ /* 0x0001e2000c101b06 */
[----:B------:R-:W-:Y:S02]  /*c1c0*/  @!P0 LEA.HI R14, R14, R14, RZ, 0x1 ;  /* 0x0000000e0e0e8211 */ /* 0x000fe400078f08ff */
[----:B------:R-:W-:Y:S01]  /*c1d0*/  @!P5 IMAD.WIDE R6, R7, 0x4, R2 ;  /* 0x000000040706d825 */ /* 0x000fe200078e0202 */
[----:B------:R-:W-:-:S02]  /*c1e0*/  @!P3 LEA.HI R16, R16, R16, RZ, 0x1 ;  /* 0x000000101010b211 */ /* 0x000fc400078f08ff */
[----:B--2---:R-:W-:Y:S01]  /*c1f0*/  @!P0 LOP3.LUT R9, R14, 0xfffffffe, RZ, 0xc0, !PT ;  /* 0xfffffffe0e098812 */ /* 0x004fe200078ec0ff */
[----:B------:R-:W-:Y:S01]  /*c200*/  VIADD R14, R0, 0xd0 ;  /* 0x000000d0000e7836 */ /* 0x000fe20000000000 */
[----:B------:R-:W-:Y:S01]  /*c210*/  @!P4 LEA.HI R15, R15, R15, RZ, 0x1 ;  /* 0x0000000f0f0fc211 */ /* 0x000fe200078f08ff */
[----:B------:R1:W-:Y:S01]  /*c220*/  @!P5 ST.E.64 desc[UR6][R6.64], R98 ;  /* 0x000000620600d985 */ /* 0x0003e2000c101b06 */
[----:B------:R-:W-:Y:S02]  /*c230*/  ISETP.GE.AND P5, PT, R18, UR4, PT ;  /* 0x0000000412007c0c */ /* 0x000fe4000bfa6270 */
[----:B------:R-:W-:Y:S01]  /*c240*/  @!P2 LEA.HI R17, R17, R17, RZ, 0x1 ;  /* 0x000000111111a211 */ /* 0x000fe200078f08ff */
[----:B0-----:R-:W-:Y:S01]  /*c250*/  @!P0 IMAD.WIDE R4, R9, 0x4, R2 ;  /* 0x0000000409048825 */ /* 0x001fe200078e0202 */
[----:B------:R-:W-:Y:S02]  /*c260*/  @!P1 LEA.HI R20, R20, R20, RZ, 0x1 ;  /* 0x0000001414149211 */ /* 0x000fe400078f08ff */
[----:B------:R-:W-:-:S02]  /*c270*/  @!P4 LOP3.LUT R15, R15, 0xfffffffe, RZ, 0xc0, !PT ;  /* 0xfffffffe0f0fc812 */ /* 0x000fc400078ec0ff */
[----:B------:R-:W-:Y:S01]  /*c280*/  @!P3 LOP3.LUT R11, R16, 0xfffffffe, RZ, 0xc0, !PT ;  /* 0xfffffffe100bb812 */ /* 0x000fe200078ec0ff */
[----:B------:R0:W-:Y:S01]  /*c290*/  @!P0 ST.E.64 desc[UR6][R4.64], R102 ;  /* 0x0000006604008985 */ /* 0x0001e2000c101b06 */
[----:B------:R-:W-:Y:S01]  /*c2a0*/  @!P2 LOP3.LUT R17, R17, 0xfffffffe, RZ, 0xc0, !PT ;  /* 0xfffffffe1111a812 */ /* 0x000fe200078ec0ff */
[----:B------:R-:W-:Y:S01]  /*c2b0*/  VIADD R16, R0, 0xe0 ;  /* 0x000000e000107836 */ /* 0x000fe20000000000 */
[----:B------:R-:W-:Y:S01]  /*c2c0*/  ISETP.GE.AND P6, PT, R19, UR4, PT ;  /* 0x0000000413007c0c */ /* 0x000fe2000bfc6270 */
[--C-:B-1----:R-:W-:Y:S01]  /*c2d0*/  @!P4 IMAD.WIDE R6, R15, 0x4, R2.reuse ;  /* 0x000000040f06c825 */ /* 0x102fe200078e0202 */
[----:B------:R-:W-:Y:S02]  /*c2e0*/  @!P1 LOP3.LUT R13, R20, 0xfffffffe, RZ, 0xc0, !PT ;  /* 0xfffffffe140d9812 */ /* 0x000fe400078ec0ff */
[----:B------:R-:W-:Y:S01]  /*c2f0*/  ISETP.GE.AND P0, PT, R14, UR4, PT ;  /* 0x000000040e007c0c */ /* 0x000fe2000bf06270 */
[----:B------:R-:W-:Y:S01]  /*c300*/  @!P3 IMAD.WIDE R8, R11, 0x4, R2 ;  /* 0x000000040b08b825 */ /* 0x000fe200078e0202 */
[----:B------:R1:W-:Y:S01]  /*c310*/  @!P4 ST.E.64 desc[UR6][R6.64], R106 ;  /* 0x0000006a0600c985 */ /* 0x0003e2000c101b06 */
[----:B------:R-:W-:-:S02]  /*c320*/  @!P5 LEA.HI R18, R18, R18, RZ, 0x1 ;  /* 0x000000121212d211 */ /* 0x000fc400078f08ff */
[--C-:B------:R-:W-:Y:S01]  /*c330*/  @!P2 IMAD.WIDE R10, R17, 0x4, R2.reuse ;  /* 0x00000004110aa825 */ /* 0x100fe200078e0202 */
[----:B------:R2:W-:Y:S01]  /*c340*/  @!P3 ST.E.64 desc[UR6][R8.64], R110 ;  /* 0x0000006e0800b985 */ /* 0x0005e2000c101b06 */
[----:B0-----:R-:W-:Y:S02]  /*c350*/  @!P5 LOP3.LUT R5, R18, 0xfffffffe, RZ, 0xc0, !PT ;  /* 0xfffffffe1205d812 */ /* 0x001fe400078ec0ff */
[--C-:B------:R-:W-:Y:S01]  /*c360*/  @!P1 IMAD.WIDE R12, R13, 0x4, R2.reuse ;  /* 0x000000040d0c9825 */ /* 0x100fe200078e0202 */
[----:B------:R-:W-:Y:S01]  /*c370*/  @!P2 ST.E.64 desc[UR6][R10.64], R114 ;  /* 0x000000720a00a985 */ /* 0x000fe2000c101b06 */
[----:B------:R-:W-:Y:S02]  /*c380*/  ISETP.GE.AND P2, PT, R16, UR4, PT ;  /* 0x0000000410007c0c */ /* 0x000fe4000bf46270 */
        /* <DEDUP_REMOVED lines=10> */
[----:B------:R-:W-:Y:S01]  /*c430*/  @!P0 LEA.HI R14, R14, R14, RZ, 0x1 ;  /* 0x0000000e0e0e8211 */ /* 0x000fe200078f08ff */
[----:B------:R0:W-:Y:S01]  /*c440*/  @!P5 ST.E.64 desc[UR6][R4.64], R122 ;  /* 0x0000007a0400d985 */ /* 0x0001e2000c101b06 */
[----:B-1----:R-:W-:Y:S02]  /*c450*/  @!P6 LOP3.LUT R7, R19, 0xfffffffe, RZ, 0xc0, !PT ;  /* 0xfffffffe1307e812 */ /* 0x002fe400078ec0ff */
[----:B--2---:R-:W-:Y:S02]  /*c460*/  @!P0 LOP3.LUT R9, R14, 0xfffffffe, RZ, 0xc0, !PT ;  /* 0xfffffffe0e098812 */ /* 0x004fe400078ec0ff */
[----:B------:R-:W-:Y:S01]  /*c470*/  @!P2 LEA.HI R16, R16, R16, RZ, 0x1 ;  /* 0x000000101010a211 */ /* 0x000fe200078f08ff */
[----:B------:R-:W-:Y:S01]  /*c480*/  @!P6 IMAD.WIDE R6, R7, 0x4, R2 ;  /* 0x000000040706e825 */ /* 0x000fe200078e0202 */
[----:B------:R-:W-:-:S02]  /*c490*/  @!P1 LEA.HI R15, R15, R15, RZ, 0x1 ;  /* 0x0000000f0f0f9211 */ /* 0x000fc400078f08ff */
[----:B------:R-:W-:Y:S02]  /*c4a0*/  @!P3 LEA.HI R17, R17, R17, RZ, 0x1 ;  /* 0x000000111111b211 */ /* 0x000fe400078f08ff */
[----:B------:R1:W-:Y:S01]  /*c4b0*/  @!P6 ST.E.64 desc[UR6][R6.64], R126 ;  /* 0x0000007e0600e985 */ /* 0x0003e2000c101b06 */
[----:B------:R-:W-:Y:S01]  /*c4c0*/  @!P4 LEA.HI R20, R20, R20, RZ, 0x1 ;  /* 0x000000141414c211 */ /* 0x000fe200078f08ff */
[----:B0-----:R-:W-:Y:S01]  /*c4d0*/  @!P0 IMAD.WIDE R4, R9, 0x4, R2 ;  /* 0x0000000409048825 */ /* 0x001fe200078e0202 */
[----:B------:R-:W-:Y:S02]  /*c4e0*/  @!P1 LOP3.LUT R15, R15, 0xfffffffe, RZ, 0xc0, !PT ;  /* 0xfffffffe0f0f9812 */ /* 0x000fe400078ec0ff */
[----:B------:R-:W-:Y:S02]  /*c4f0*/  @!P2 LOP3.LUT R11, R16, 0xfffffffe, RZ, 0xc0, !PT ;  /* 0xfffffffe100ba812 */ /* 0x000fe400078ec0ff */
[----:B------:R0:W-:Y:S01]  /*c500*/  @!P0 ST.E.64 desc[UR6][R4.64], R130 ;  /* 0x0000008204008985 */ /* 0x0001e2000c101b06 */
[----:B------:R-:W-:-:S02]  /*c510*/  ISETP.GE.AND P0, PT, R0, UR4, PT ;  /* 0x0000000400007c0c */ /* 0x000fc4000bf06270 */
[----:B------:R-:W-:Y:S01]  /*c520*/  @!P3 LOP3.LUT R17, R17, 0xfffffffe, RZ, 0xc0, !PT ;  /* 0xfffffffe1111b812 */ /* 0x000fe200078ec0ff */
        /* <DEDUP_REMOVED lines=12> */
[----:B0-----:R-:W-:-:S05]  /*c5f0*/  LOP3.LUT R5, R0, 0xfffffffe, RZ, 0xc0, !PT ;  /* 0xfffffffe00057812 */ /* 0x001fca00078ec0ff */
[----:B------:R-:W-:-:S05]  /*c600*/  IMAD.WIDE R2, R5, 0x4, R2 ;  /* 0x0000000405027825 */ /* 0x000fca00078e0202 */
[----:B------:R0:W-:Y:S01]  /*c610*/  ST.E.64 desc[UR4][R2.64], R150 ;  /* 0x0000009602007985 */ /* 0x0001e2000c101b04 */
[----:B------:R-:W-:Y:S05]  /*c620*/  BRA `(.L_x_3185) ;  /* 0x0000005800d87947 */ /* 0x000fea0003800000 */
.L_x_3213:
        /* <DEDUP_REMOVED lines=12> */
[----:B------:R-:W2:Y:S01]  /*c6f0*/  LDL R4, [R1] ;  /* 0x0000000001047983 */ /* 0x000ea20000100800 */
[----:B------:R-:W-:Y:S01]  /*c700*/  ISETP.NE.AND P0, PT, R6, 0x1, PT ;  /* 0x000000010600780c */ /* 0x000fe20003f05270 */
[----:B------:R-:W-:Y:S01]  /*c710*/  S2UR UR7, SR_CTAID.Z ;  /* 0x00000000000779c3 */ /* 0x000fe20000002700 */
[----:B------:R-:W-:Y:S01]  /*c720*/  ULDC.64 UR8, c[0x0][0xcd0] ;  /* 0x0003340000087ab9 */ /* 0x000fe20000000a00 */
[----:B------:R-:W-:Y:S01]  /*c730*/  IMAD.MOV.U32 R5, RZ, RZ, R0 ;  /* 0x000000ffff057224 */ /* 0x000fe200078e0000 */
[----:B------:R-:W-:-:S05]  /*c740*/  ULDC.64 UR12, c[0x0][0x208] ;  /* 0x00008200000c7ab9 */ /* 0x000fca0000000a00 */
[----:B------:R-:W0:Y:S08]  /*c750*/  LDC.64 R10, c[0x0][0xcd8] ;  /* 0x00033600ff0a7b82 */ /* 0x000e300000000a00 */
[----:B------:R-:W1:Y:S08]  /*c760*/  @P0 LDC R7, c[0x0][0xcec] ;  /* 0x00033b00ff070b82 */ /* 0x000e700000000800 */
[----:B------:R-:W3:Y:S08]  /*c770*/  @P0 LDC R9, c[0x0][0xcf0] ;  /* 0x00033c00ff090b82 */ /* 0x000ef00000000800 */
[----:B------:R-:W4:Y:S08]  /*c780*/  S2UR UR10, SR_CTAID.Y ;  /* 0x00000000000a79c3 */ /* 0x000f300000002600 */
[----:B------:R-:W4:Y:S01]  /*c790*/  LDC R8, c[0x0][0xd50] ;  /* 0x00035400ff087b82 */ /* 0x000f220000000800 */
[----:B--2---:R-:W-:Y:S01]  /*c7a0*/  R2UR UR11, R4 ;  /* 0x00000000040b72ca */ /* 0x004fe200000e0000 */
[----:B-1----:R-:W-:-:S05]  /*c7b0*/  @P0 IMAD.HI.U32 R4, R0, R7, RZ ;  /* 0x0000000700040227 */ /* 0x002fca00078e00ff */
[----:B---3--:R-:W-:-:S07]  /*c7c0*/  @P0 SHF.R.U32.HI R5, RZ, R9, R4 ;  /* 0x00000009ff050219 */ /* 0x008fce0000011604 */
[----:B------:R-:W-:Y:S02]  /*c7d0*/  USHF.R.S32.HI UR6, URZ, 0x1f, UR11 ;  /* 0x0000001f3f067899 */ /* 0x000fe4000801140b */
[----:B------:R-:W-:Y:S01]  /*c7e0*/  IMAD R7, RZ, RZ, -UR11 ;  /* 0x8000000bff077e24 */ /* 0x000fe2000f8e02ff */
[----:B------:R-:W-:Y:S02]  /*c7f0*/  UIMAD.WIDE.U32 UR4, UR11, UR8, URZ ;  /* 0x000000080b0472a5 */ /* 0x000fe4000f8e003f */
[----:B------:R-:W-:Y:S01]  /*c800*/  UIMAD UR6, UR6, UR8, URZ ;  /* 0x00000008060672a4 */ /* 0x000fe2000f8e023f */
[----:B----4-:R-:W-:Y:S01]  /*c810*/  IMAD R9, R8, R7, UR10 ;  /* 0x0000000a08097e24 */ /* 0x010fe2000f8e0207 */
[----:B------:R-:W-:Y:S01]  /*c820*/  USHF.R.S32.HI UR8, URZ, 0x1f, UR7 ;  /* 0x0000001f3f087899 */ /* 0x000fe20008011407 */
[----:B------:R-:W-:Y:S01]  /*c830*/  IMAD.MOV R7, RZ, RZ, -R5 ;  /* 0x000000ffff077224 */ /* 0x000fe200078e0a05 */
[----:B------:R-:W-:Y:S01]  /*c840*/  UIMAD UR6, UR11, UR9, UR6 ;  /* 0x000000090b0672a4 */ /* 0x000fe2000f8e0206 */
[----:B------:R-:W-:Y:S01]  /*c850*/  IMAD.U32 R3, RZ, RZ, UR5 ;  /* 0x00000005ff037e24 */ /* 0x000fe2000f8e00ff */
[----:B------:R-:W-:Y:S01]  /*c860*/  SHF.R.S32.HI R4, RZ, 0x1f, R9 ;  /* 0x0000001fff047819 */ /* 0x000fe20000011409 */
[----:B------:R-:W-:Y:S01]  /*c870*/  IMAD.U32 R2, RZ, RZ, UR4 ;  /* 0x00000004ff027e24 */ /* 0x000fe2000f8e00ff */
[----:B------:R-:W-:Y:S01]  /*c880*/  UIADD3 UR6, UR5, UR6, URZ ;  /* 0x0000000605067290 */ /* 0x000fe2000fffe03f */
[----:B0-----:R-:W-:-:S02]  /*c890*/  IMAD R12, R10, UR8, RZ ;  /* 0x000000080a0c7c24 */ /* 0x001fc4000f8e02ff */
[----:B------:R-:W-:Y:S01]  /*c8a0*/  ULDC.64 UR4, c[0x0][0xce0] ;  /* 0x0003380000047ab9 */ /* 0x000fe20000000a00 */
[----:B------:R-:W-:Y:S02]  /*c8b0*/  IMAD R7, R6, R7, R0 ;  /* 0x0000000706077224 */ /* 0x000fe400078e0200 */
[----:B------:R-:W-:Y:S02]  /*c8c0*/  IMAD.U32 R3, RZ, RZ, UR6 ;  /* 0x00000006ff037e24 */ /* 0x000fe4000f8e00ff */
[----:B------:R-:W-:Y:S01]  /*c8d0*/  IMAD R11, R11, UR7, R12 ;  /* 0x000000070b0b7c24 */ /* 0x000fe2000f8e020c */
[----:B------:R-:W-:Y:S01]  /*c8e0*/  SHF.R.S32.HI R0, RZ, 0x1f, R7 ;  /* 0x0000001fff007819 */ /* 0x000fe20000011407 */
[----:B------:R-:W-:-:S04]  /*c8f0*/  IMAD.WIDE.U32 R2, R10, UR7, R2 ;  /* 0x000000070a027c25 */ /* 0x000fc8000f8e0002 */
[----:B------:R-:W-:Y:S02]  /*c900*/  IMAD.IADD R3, R11, 0x1, R3 ;  /* 0x000000010b037824 */ /* 0x000fe400078e0203 */
[----:B------:R-:W-:Y:S02]  /*c910*/  IMAD R4, R4, UR4, RZ ;  /* 0x0000000404047c24 */ /* 0x000fe4000f8e02ff */
[----:B------:R-:W-:-:S04]  /*c920*/  IMAD.WIDE.U32 R2, R9, UR4, R2 ;  /* 0x0000000409027c25 */ /* 0x000fc8000f8e0002 */
[----:B------:R-:W-:Y:S01]  /*c930*/  IMAD R4, R9, UR5, R4 ;  /* 0x0000000509047c24 */ /* 0x000fe2000f8e0204 */
[----:B------:R-:W-:Y:S01]  /*c940*/  SHF.R.S32.HI R9, RZ, 0x1f, R5 ;  /* 0x0000001fff097819 */ /* 0x000fe20000011405 */
[----:B------:R-:W-:Y:S01]  /*c950*/  ULDC.64 UR4, c[0x0][0xcc8] ;  /* 0x0003320000047ab9 */ /* 0x000fe20000000a00 */
[----:B------:R-:W-:Y:S01]  /*c960*/  IADD3 R2, P0, R5, R2, RZ ;  /* 0x0000000205027210 */ /* 0x000fe20007f1e0ff */
[----:B------:R-:W-:-:S03]  /*c970*/  IMAD R0, R0, UR4, RZ ;  /* 0x0000000400007c24 */ /* 0x000fc6000f8e02ff */
[----:B------:R-:W-:Y:S01]  /*c980*/  IADD3.X R3, R9, R3, R4, P0, !PT ;  /* 0x0000000309037210 */ /* 0x000fe200007fe404 */
[C---:B------:R-:W-:Y:S02]  /*c990*/  IMAD R5, R7.reuse, UR5, R0 ;  /* 0x0000000507057c24 */ /* 0x040fe4000f8e0200 */
[----:B------:R-:W-:Y:S01]  /*c9a0*/  IMAD.WIDE.U32 R2, R7, UR4, R2 ;  /* 0x0000000407027c25 */ /* 0x000fe2000f8e0002 */
[----:B------:R-:W-:-:S03]  /*c9b0*/  ULDC.64 UR4, c[0x0][0xca8] ;  /* 0x00032a0000047ab9 */ /* 0x000fc60000000a00 */
[----:B------:R-:W-:Y:S01]  /*c9c0*/  IMAD.IADD R3, R3, 0x1, R5 ;  /* 0x0000000103037824 */ /* 0x000fe200078e0205 */
[----:B------:R-:W-:-:S04]  /*c9d0*/  LEA R4, P0, R2, UR4, 0x2 ;  /* 0x0000000402047c11 */ /* 0x000fc8000f8010ff */
[----:B------:R-:W-:Y:S01]  /*c9e0*/  LEA.HI.X R5, R2, UR5, R3, 0x2, P0 ;  /* 0x0000000502057c11 */ /* 0x000fe200080f1403 */
[----:B------:R-:W-:-:S05]  /*c9f0*/  IMAD.MOV.U32 R3, RZ, RZ, -0x800000 ;  /* 0xff800000ff037424 */ /* 0x000fca00078e00ff */
[----:B------:R4:W-:Y:S01]  /*ca00*/  STG.E desc[UR12][R4.64], R3 ;  /* 0x0000000304007986 */ /* 0x0009e2000c10190c */
[----:B------:R-:W-:Y:S05]  /*ca10*/  BRA `(.L_x_3185) ;  /* 0x0000005400dc7947 */ /* 0x000fea0003800000 */
.L_x_3183:
[----:B------:R-:W-:-:S08]  /*ca20*/  NOP ;  /* 0x0000000000007918 */ /* 0x000fd00000000000 */
[----:B0-----:R-:W0:-:S00]  /*ca30*/  USETMAXREG.DEALLOC.CTAPOOL 0x18 ;  /* 0x00000018000079c8 */ /* 0x001e0000080e0500 */
[----:B0-----:R-:W-:-:S06]  /*ca40*/  LOP3.LUT R0, R0, 0x3, RZ, 0xc0, !PT ;  /* 0x0000000300007812 */ /* 0x001fcc00078ec0ff */
[----:B------:R-:W0:Y:S01]  /*ca50*/  S2UR UR6, SR_CTAID.Y ;  /* 0x00000000000679c3 */ /* 0x000e220000002600 */
[----:B------:R-:W1:Y:S07]  /*ca60*/  SHFL.IDX PT, R0, R0, RZ, 0x1f ;  /* 0x00001fff00007589 */ /* 0x000e6e00000e0000 */
[----:B------:R-:W2:Y:S01]  /*ca70*/  S2UR UR44, SR_CTAID.Z ;  /* 0x00000000002c79c3 */ /* 0x000ea20000002700 */
[----:B-1----:R-:W-:-:S13]  /*ca80*/  ISETP.NE.AND P0, PT, R0, RZ, PT ;  /* 0x000000ff0000720c */ /* 0x002fda0003f05270 */
[----:B0-2---:R-:W-:Y:S05]  /*ca90*/  @!P0 BRA `(.L_x_3217) ;  /* 0x0000000000288947 */ /* 0x005fea0003800000 */
        /* <DEDUP_REMOVED lines=10> */
.L_x_3217:
[----:B------:R-:W-:Y:S01]  /*cb40*/  ULDC UR7, c[0x0][0xd50] ;  /* 0x0003540000077ab9 */ /* 0x000fe20000000800 */
[----:B------:R-:W-:Y:S01]  /*cb50*/  UMOV UR36, UR6 ;  /* 0x0000000600247c82 */ /* 0x000fe20008000000 */
[----:B------:R-:W-:-:S11]  /*cb60*/  UISETP.NE.AND UP0, UPT, UR7, 0x1, UPT ;  /* 0x000000010700788c */ /* 0x000fd6000bf05270 */
[----:B------:R-:W-:Y:S01]  /*cb70*/  @UP0 ULDC UR4, c[0x0][0xd54] ;  /* 0x0003550000040ab9 */ /* 0x000fe20000000800 */
[----:B------:R-:W-:Y:S01]  /*cb80*/  @UP0 ULDC UR8, c[0x0][0xd58] ;  /* 0x0003560000080ab9 */ /* 0x000fe20000000800 */
[----:B------:R-:W-:-:S04]  /*cb90*/  UIMAD.WIDE.U32 UR4, UR6, UR4, URZ ;  /* 0x00000004060472a5 */ /* 0x000fc8000f8e003f */
[----:B------:R-:W-:-:S12]  /*cba0*/  @UP0 USHF.R.U32.HI UR36, URZ, UR8, UR5 ;  /* 0x000000083f240299 */ /* 0x000fd80008011605 */
.L_x_3218:
[----:B------:R-:W-:Y:S01]  /*cbb0*/  ISETP.LE.AND P0, PT, RZ, UR44, PT ;  /* 0x0000002cff007c0c */ /* 0x000fe2000bf03270 */
[----:B------:R-:W-:Y:S01]  /*cbc0*/  UIADD3 UR4, -UR36, URZ, URZ ;  /* 0x0000003f24047290 */ /* 0x000fe2000fffe13f */
[----:B------:R-:W-:Y:S02]  /*cbd0*/  IMAD.MOV.U32 R0, RZ, RZ, 0x1 ;  /* 0x00000001ff007424 */ /* 0x000fe400078e00ff */
[----:B------:R-:W-:Y:S01]  /*cbe0*/  IMAD.MOV.U32 R6, RZ, RZ, RZ ;  /* 0x000000ffff067224 */ /* 0x000fe200078e00ff */
[----:B------:R-:W-:Y:S01]  /*cbf0*/  UIMAD UR4, UR7, UR4, UR6 ;  /* 0x00000004070472a4 */ /* 0x000fe2000f8e0206 */
[----:B------:R-:W-:-:S07]  /*cc00*/  IMAD.MOV.U32 R9, RZ, RZ, 0x1 ;  /* 0x00000001ff097424 */ /* 0x000fce00078e00ff */
[----:B------:R-:W-:Y:S05]  /*cc10*/  @!P0 BRA `(.L_x_3219) ;  /* 0x0000005000948947 */ /* 0x000fea0003800000 */
[----:B------:R-:W-:Y:S01]  /*cc20*/  ULDC.64 UR6, c[0x0][0x418] ;  /* 0x0001060000067ab9 */ /* 0x000fe20000000a00 */
[----:B------:R-:W-:Y:S01]  /*cc30*/  ULDC UR5, c[0x0][0x424] ;  /* 0x0001090000057ab9 */ /* 0x000fe20000000800 */
[----:B------:R-:W-:Y:S02]  /*cc40*/  UISETP.NE.U32.AND UP0, UPT, UR6, URZ, UPT ;  /* 0x0000003f0600728c */ /* 0x000fe4000bf05070 */
[----:B------:R-:W-:Y:S02]  /*cc50*/  ULOP3.LUT UR43, UR4, 0xffff, URZ, 0xc0, !UPT ;  /* 0x0000ffff042b7892 */ /* 0x000fe4000f8ec03f */
[----:B------:R-:W-:Y:S01]  /*cc60*/  UISETP.NE.AND.EX UP0, UPT, UR7, URZ, UPT, UP0 ;  /* 0x0000003f0700728c */ /* 0x000fe2000bf05300 */
[----:B------:R-:W-:Y:S01]  /*cc70*/  ULDC UR6, c[0x0][0x2f0] ;  /* 0x0000bc0000067ab9 */ /* 0x000fe20000000800 */
[----:B------:R-:W-:Y:S02]  /*cc80*/  UMOV UR41, URZ ;  /* 0x0000003f00297c82 */ /* 0x000fe40008000000 */
        /* <DEDUP_REMOVED lines=8> */
[----:B------:R-:W-:Y:S08]  /*cd10*/  @!P0 BRA `(.L_x_3220) ;  /* 0x0000000000908947 */ /* 0x000ff00003800000 */
[----:B------:R-:W-:-:S03]  /*cd20*/  USHF.R.U32.HI UR6, URZ, 0x10, UR4 ;  /* 0x000000103f067899 */ /* 0x000fc60008011604 */
[----:B------:R-:W-:Y:S01]  /*cd30*/  UMOV UR4, URZ ;  /* 0x0000003f00047c82 */ /* 0x000fe20008000000 */
[----:B------:R-:W-:-:S11]  /*cd40*/  UISETP.NE.AND UP0, UPT, UR6, URZ, UPT ;  /* 0x0000003f0600728c */ /* 0x000fd6000bf05270 */
[----:B------:R-:W-:Y:S02]  /*cd50*/  @!UP0 ULDC UR6, c[0x0][0xae8] ;  /* 0x0002ba0000068ab9 */ /* 0x000fe40000000800 */
[----:B------:R-:W-:Y:S01]  /*cd60*/  IMAD.U32 R4, RZ, RZ, UR6 ;  /* 0x00000006ff047e24 */ /* 0x000fe2000f8e00ff */
[----:B------:R-:W-:-:S04]  /*cd70*/  UIADD3 UR7, UR40, -0x1, UR6 ;  /* 0xffffffff28077890 */ /* 0x000fc8000fffe006 */
[-C--:B------:R-:W-:Y:S02]  /*cd80*/  IABS R2, R4.reuse ;  /* 0x0000000400027213 */ /* 0x080fe40000000000 */
[----:B------:R-:W-:Y:S01]  /*cd90*/  IABS R5, R4 ;  /* 0x0000000400057213 */ /* 0x000fe20000000000 */
[----:B------:R-:W-:Y:S01]  /*cda0*/  IMAD.U32 R4, RZ, RZ, UR7 ;  /* 0x00000007ff047e24 */ /* 0x000fe2000f8e00ff */
[----:B------:R-:W-:Y:S01]  /*cdb0*/  R2UR UR11, R2 ;  /* 0x00000000020b72ca */ /* 0x000fe200000e0000 */
[----:B------:R-:W-:Y:S02]  /*cdc0*/  ULOP3.LUT UR7, UR7, UR6, URZ, 0x3c, !UPT ;  /* 0x0000000607077292 */ /* 0x000fe4000f8e3c3f */
[----:B------:R-:W-:-:S10]  /*cdd0*/  IMAD.MOV R5, RZ, RZ, -R5 ;  /* 0x000000ffff057224 */ /* 0x000fd400078e0a05 */
[----:B------:R-:W0:Y:S08]  /*cde0*/  I2F.RP R2, UR11 ;  /* 0x0000000b00027d06 */ /* 0x000e300008209400 */
[----:B0-----:R-:W0:Y:S02]  /*cdf0*/  MUFU.RCP R2, R2 ;  /* 0x0000000200027308 */ /* 0x001e240000001000 */
[----:B0-----:R-:W-:Y:S01]  /*ce00*/  VIADD R3, R2, 0xffffffe ;  /* 0x0ffffffe02037836 */ /* 0x001fe20000000000 */
[----:B------:R-:W-:Y:S01]  /*ce10*/  IABS R2, R4 ;  /* 0x0000000400027213 */ /* 0x000fe20000000000 */
[----:B------:R-:W-:-:S03]  /*ce20*/  IMAD.MOV.U32 R4, RZ, RZ, R5 ;  /* 0x000000ffff047224 */ /* 0x000fc600078e0005 */
[----:B------:R-:W-:Y:S01]  /*ce30*/  R2UR UR9, R2 ;  /* 0x00000000020972ca */ /* 0x000fe200000e0000 */
[----:B------:R-:W0:Y:S01]  /*ce40*/  F2I.FTZ.U32.TRUNC.NTZ R3, R3 ;  /* 0x0000000300037305 */ /* 0x000e22000021f000 */
[----:B------:R-:W-:Y:S02]  /*ce50*/  R2UR UR10, R4 ;  /* 0x00000000040a72ca */ /* 0x000fe400000e0000 */
[----:B0-----:R-:W-:-:S13]  /*ce60*/  R2UR UR5, R3 ;  /* 0x00000000030572ca */ /* 0x001fda00000e0000 */
[----:B------:R-:W-:-:S04]  /*ce70*/  UIADD3 UR8, URZ, -UR5, URZ ;  /* 0x800000053f087290 */ /* 0x000fc8000fffe03f */
[----:B------:R-:W-:-:S04]  /*ce80*/  UIMAD UR8, UR8, UR11, URZ ;  /* 0x0000000b080872a4 */ /* 0x000fc8000f8e023f */
[----:B------:R-:W-:-:S04]  /*ce90*/  UIMAD.WIDE.U32 UR4, UR5, UR8, UR4 ;  /* 0x00000008050472a5 */ /* 0x000fc8000f8e0004 */
[----:B------:R-:W-:-:S04]  /*cea0*/  UIMAD.WIDE.U32 UR4, UR5, UR9, URZ ;  /* 0x00000009050472a5 */ /* 0x000fc8000f8e003f */
[----:B------:R-:W-:-:S04]  /*ceb0*/  UIMAD UR4, UR5, UR10, UR9 ;  /* 0x0000000a050472a4 */ /* 0x000fc8000f8e0209 */
[----:B------:R-:W-:-:S11]  /*cec0*/  UISETP.GT.U32.AND UP1, UPT, UR11, UR4, UPT ;  /* 0x000000040b00728c */ /* 0x000fd6000bf24070 */
[----:B------:R-:W-:Y:S02]  /*ced0*/  @!UP1 UIADD3 UR4, UR4, -UR11, URZ ;  /* 0x8000000b04049290 */ /* 0x000fe4000fffe03f */
[----:B------:R-:W-:Y:S02]  /*cee0*/  @!UP1 UIADD3 UR5, UR5, 0x1, URZ ;  /* 0x0000000105059890 */ /* 0x000fe4000fffe03f */
[----:B------:R-:W-:Y:S02]  /*cef0*/  UISETP.GE.U32.AND UP0, UPT, UR4, UR11, UPT ;  /* 0x0000000b0400728c */ /* 0x000fe4000bf06070 */
[----:B------:R-:W-:-:S09]  /*cf00*/  UISETP.GE.AND UP1, UPT, UR7, URZ, UPT ;  /* 0x0000003f0700728c */ /* 0x000fd2000bf26270 */
[----:B------:R-:W-:Y:S02]  /*cf10*/  @UP0 UIADD3 UR5, UR5, 0x1, URZ ;  /* 0x0000000105050890 */ /* 0x000fe4000fffe03f */
[----:B------:R-:W-:Y:S02]  /*cf20*/  UISETP.NE.AND UP0, UPT, UR6, URZ, UPT ;  /* 0x0000003f0600728c */ /* 0x000fe4000bf05270 */
[----:B------:R-:W-:-:S09]  /*cf30*/  @!UP1 UIADD3 UR5, -UR5, URZ, URZ ;  /* 0x0000003f05059290 */ /* 0x000fd2000fffe13f */
[----:B------:R-:W-:-:S07]  /*cf40*/  @!UP0 ULOP3.LUT UR5, URZ, UR6, URZ, 0x33, !UPT ;  /* 0x000000063f058292 */ /* 0x000fce000f8e333f */
[----:B------:R-:W-:-:S05]  /*cf50*/  UMOV UR41, UR5 ;  /* 0x0000000500297c82 */ /* 0x000fca0008000000 */
.L_x_3220:
[----:B------:R-:W-:Y:S01]  /*cf60*/  UIMAD UR39, UR43, UR41, URZ ;  /* 0x000000292b2772a4 */ /* 0x000fe2000f8e023f */
[----:B------:R-:W-:Y:S02]  /*cf70*/  IMAD.U32 R2, RZ, RZ, UR40 ;  /* 0x00000028ff027e24 */ /* 0x000fe4000f8e00ff */
[----:B------:R-:W-:Y:S02]  /*cf80*/  IMAD.MOV.U32 R6, RZ, RZ, RZ ;  /* 0x000000ffff067224 */ /* 0x000fe400078e00ff */
[----:B------:R-:W-:Y:S02]  /*cf90*/  IMAD.MOV.U32 R9, RZ, RZ, 0x1 ;  /* 0x00000001ff097424 */ /* 0x000fe400078e00ff */
[----:B------:R-:W-:-:S05]  /*cfa0*/  IMAD.U32 R3, RZ, RZ, UR39 ;  /* 0x00000027ff037e24 */ /* 0x000fca000f8e00ff */
[----:B------:R-:W-:-:S04]  /*cfb0*/  VIADDMNMX R19, R3, UR41, R2, PT ;  /* 0x0000002903137c46 */ /* 0x000fc8000b800102 */
[----:B------:R-:W-:Y:S01]  /*cfc0*/  ISETP.GT.AND P0, PT, R19, UR39, PT ;  /* 0x0000002713007c0c */ /* 0x000fe2000bf04270 */
        /* <DEDUP_REMOVED lines=25> */
.L_x_3221:
        /* <DEDUP_REMOVED lines=20> */
.L_x_3223:
        /* <DEDUP_REMOVED lines=15> */
.L_x_3222:
[----:B------:R-:W-:Y:S01]  /*d390*/  ULDC.64 UR4, c[0x0][0xaf0] ;  /* 0x0002bc0000047ab9 */ /* 0x000fe20000000a00 */
[----:B------:R-:W-:Y:S01]  /*d3a0*/  IMAD.U32 R18, RZ, RZ, UR44 ;  /* 0x0000002cff127e24 */ /* 0x000fe2000f8e00ff */
[----:B------:R-:W-:Y:S01]  /*d3b0*/  UISETP.NE.U32.AND UP0, UPT, UR4, URZ, UPT ;  /* 0x0000003f0400728c */ /* 0x000fe2000bf05070 */
[----:B------:R-:W0:Y:S01]  /*d3c0*/  LDC.64 R4, c[0x0][0x418] ;  /* 0x00010600ff047b82 */ /* 0x000e220000000a00 */
[----:B------:R-:W-:Y:S02]  /*d3d0*/  ULDC.64 UR6, c[0x0][0x208] ;  /* 0x0000820000067ab9 */ /* 0x000fe40000000a00 */
[----:B------:R-:W-:-:S06]  /*d3e0*/  UISETP.NE.AND.EX UP0, UPT, UR5, URZ, UPT, UP0 ;  /* 0x0000003f0500728c */ /* 0x000fcc000bf05300 */
[----:B------:R-:W-:-:S05]  /*d3f0*/  PLOP3.LUT P0, PT, PT, PT, UP0, 0x80, 0x0 ;  /* 0x000000000000781c */ /* 0x000fca0003f0f008 */
[----:B------:R-:W-:Y:S02]  /*d400*/  @UP0 ULDC.64 UR4, c[0x0][0xaf0] ;  /* 0x0002bc0000040ab9 */ /* 0x000fe40000000a00 */
[----:B------:R-:W-:-:S06]  /*d410*/  @UP0 UIMAD.WIDE UR4, UR44, 0x4, UR4 ;  /* 0x000000042c0408a5 */ /* 0x000fcc000f8e0204 */
[----:B------:R-:W-:Y:S02]  /*d420*/  IMAD.U32 R2, RZ, RZ, UR4 ;  /* 0x00000004ff027e24 */ /* 0x000fe4000f8e00ff */
[----:B------:R-:W-:-:S05]  /*d430*/  IMAD.U32 R3, RZ, RZ, UR5 ;  /* 0x00000005ff037e24 */ /* 0x000fca000f8e00ff */
[----:B------:R-:W2:Y:S01]  /*d440*/  @P0 LDG.E R18, desc[UR6][R2.64] ;  /* 0x0000000602120981 */ /* 0x000ea2000c1e1900 */
[----:B0-----:R-:W-:Y:S01]  /*d450*/  ISETP.NE.U32.AND P0, PT, R4, RZ, PT ;  /* 0x000000ff0400720c */ /* 0x001fe20003f05070 */
[----:B------:R-:W-:Y:S01]  /*d460*/  UMOV UR4, 0xffffffff ;  /* 0xffffffff00047882 */ /* 0x000fe20000000000 */
[----:B------:R-:W-:Y:S01]  /*d470*/  LOP3.LUT R17, R17, 0xfffffffe, RZ, 0xc0, !PT ;  /* 0xfffffffe11117812 */ /* 0x000fe200078ec0ff */
[----:B------:R-:W0:Y:S01]  /*d480*/  S2R R16, SR_TID.X ;  /* 0x0000000000107919 */ /* 0x000e220000002100 */
[----:B------:R-:W-:Y:S01]  /*d490*/  ISETP.NE.AND.EX P1, PT, R5, RZ, PT, P0 ;  /* 0x000000ff0500720c */ /* 0x000fe20003f25300 */
[----:B------:R-:W-:-:S12]  /*d4a0*/  VIADD R0, R19, 0xffffffff ;  /* 0xffffffff13007836 */ /* 0x000fd80000000000 */
[----:B------:R-:W-:Y:S02]  /*d4b0*/  @P1 LOP3.LUT R17, R17, 0x1, RZ, 0xfc, !PT ;  /* 0x0000000111111812 */ /* 0x000fe400078efcff */
[----:B0-----:R-:W-:-:S04]  /*d4c0*/  SHF.R.U32.HI R6, RZ, 0x5, R16 ;  /* 0x00000005ff067819 */ /* 0x001fc80000011610 */
[----:B------:R-:W-:Y:S02]  /*d4d0*/  LOP3.LUT R6, R6, 0x3, RZ, 0xc0, !PT ;  /* 0x0000000306067812 */ /* 0x000fe400078ec0ff */
[----:B--2---:R-:W-:Y:S02]  /*d4e0*/  SHF.R.S32.HI R19, RZ, 0x1f, R18 ;  /* 0x0000001fff137819 */ /* 0x004fe40000011412 */
[----:B------:R-:W-:Y:S01]  /*d4f0*/  SEL R16, R18, RZ, !P1 ;  /* 0x000000ff12107207 */ /* 0x000fe20004800000 */
[----:B------:R-:W-:Y:S06]  /*d500*/  BRA.DIV UR4, `(.L_x_3224) ;  /* 0x0000004e04a07947 */ /* 0x000fec000b800000 */
[----:B------:R0:W1:Y:S02]  /*d510*/  SHFL.IDX PT, R14, R6, RZ, 0x1f ;  /* 0x00001fff060e7589 */ /* 0x00006400000e0000 */
.L_x_3324:
[----:B------:R2:W-:Y:S01]  /*d520*/  STL [R1+0x8], R0 ;  /* 0x0000080001007387 */ /* 0x0005e20000100800 */
[----:B-1----:R-:W-:Y:S02]  /*d530*/  ISETP.NE.AND P0, PT, R14, RZ, PT ;  /* 0x000000ff0e00720c */ /* 0x002fe40003f05270 */
[----:B------:R-:W-:Y:S02]  /*d540*/  PLOP3.LUT P2, PT, PT, PT, PT, 0x8, 0x0 ;  /* 0x000000000000781c */ /* 0x000fe40003f4e170 */
[----:B------:R-:W-:-:S11]  /*d550*/  LOP3.LUT R17, R17, 0xfffffffd, RZ, 0xc0, !PT ;  /* 0xfffffffd11117812 */ /* 0x000fd600078ec0ff */
[----:B------:R-:W-:Y:S01]  /*d560*/  @P2 LOP3.LUT R17, R17, 0x2, RZ, 0xfc, !PT ;  /* 0x0000000211112812 */ /* 0x000fe200078efcff */
[----:B--2---:R-:W-:Y:S06]  /*d570*/  @P0 BRA `(.L_x_3225) ;  /* 0x0000000000ec0947 */ /* 0x004fec0003800000 */
[----:B------:R-:W-:-:S03]  /*d580*/  UMOV UR4, 0xffffffff ;  /* 0xffffffff00047882 */ /* 0x000fc60000000000 */
[----:B------:R-:W-:Y:S05]  /*d590*/  BRA.DIV UR4, `(.L_x_3226) ;  /* 0x0000004e049c7947 */ /* 0x000fea000b800000 */
[----:B------:R-:W-:-:S13]  /*d5a0*/  ELECT P6, URZ, PT ;  /* 0x00000000003f782f */ /* 0x000fda00038c0000 */
.L_x_3327:
[----:B------:R-:W-:Y:S05]  /*d5b0*/  @!P6 BRA `(.L_x_3225) ;  /* 0x0000000000dce947 */ /* 0x000fea0003800000 */
[----:B------:R-:W-:Y:S01]  /*d5c0*/  IMAD.MOV.U32 R16, RZ, RZ, R18 ;  /* 0x000000ffff107224 */ /* 0x000fe200078e0012 */
[----:B------:R-:W-:Y:S06]  /*d5d0*/  @!P1 BRA `(.L_x_3227) ;  /* 0x0000000000549947 */ /* 0x000fec0003800000 */
[----:B------:R-:W-:Y:S01]  /*d5e0*/  IMAD.MOV.U32 R8, RZ, RZ, R0 ;  /* 0x000000ffff087224 */ /* 0x000fe200078e0000 */
[----:B------:R-:W-:Y:S01]  /*d5f0*/  ULDC.64 UR4, c[0x0][0x428] ;  /* 0x00010a0000047ab9 */ /* 0x000fe20000000a00 */
[----:B------:R-:W1:Y:S01]  /*d600*/  LDC R0, c[0x0][0x43c] ;  /* 0x00010f00ff007b82 */ /* 0x000e620000000800 */
[----:B------:R-:W-:Y:S01]  /*d610*/  IMAD R7, R19, UR4, RZ ;  /* 0x0000000413077c24 */ /* 0x000fe2000f8e02ff */
[----:B------:R-:W-:Y:S01]  /*d620*/  ULDC.64 UR6, c[0x0][0x208] ;  /* 0x0000820000067ab9 */ /* 0x000fe20000000a00 */
[----:B0-----:R-:W-:Y:S02]  /*d630*/  IMAD.MOV.U32 R6, RZ, RZ, R8 ;  /* 0x000000ffff067224 */ /* 0x001fe400078e0008 */
        /* <DEDUP_REMOVED lines=12> */
[----:B------:R-:W-:-:S04]  /*d700*/  IMAD.MOV R3, RZ, RZ, -R6 ;  /* 0x000000ffff037224 */ /* 0x000fc800078e0a06 */
[----:B------:R-:W-:-:S05]  /*d710*/  IMAD R8, R0, R3, R8 ;  /* 0x0000000300087224 */ /* 0x000fca00078e0208 */
[----:B------:R1:W-:Y:S02]  /*d720*/  STL [R1+0x8], R8 ;  /* 0x0000080801007387 */ /* 0x0003e40000100800 */
.L_x_3227:
[----:B------:R-:W-:Y:S01]  /*d730*/  IMAD.MOV.U32 R0, RZ, RZ, 0x1 ;  /* 0x00000001ff007424 */ /* 0x000fe200078e00ff */
[----:B-1----:R-:W1:Y:S04]  /*d740*/  S2R R8, SR_TID.X ;  /* 0x0000000000087919 */ /* 0x002e680000002100 */
[----:B------:R-:W-:-:S04]  /*d750*/  SHF.L.U32 R0, R0, 0x1f, RZ ;  /* 0x0000001f00007819 */ /* 0x000fc800000006ff */
[----:B------:R-:W2:Y:S01]  /*d760*/  SYNCS.PHASECHK.TRANS64.TRYWAIT P0, [UR38+0x38840], R0 ;  /* 0x03884000ff0075a7 */ /* 0x000ea20008000166 */
[----:B-1----:R-:W-:-:S04]  /*d770*/  LOP3.LUT R2, R8, 0x7f, RZ, 0xc0, !PT ;  /* 0x0000007f08027812 */ /* 0x002fc800078ec0ff */
[----:B------:R-:W-:Y:S01]  /*d780*/  ISETP.NE.AND P1, PT, R2, RZ, PT ;  /* 0x000000ff0200720c */ /* 0x000fe20003f25270 */
[----:B--2---:R-:W-:-:S12]  /*d790*/  @!P0 BRA `(.L_x_3228) ;  /* 0x0000004c003c8947 */ /* 0x004fd80003800000 */
.L_x_3328:
[----:B------:R-:W-:Y:S05]  /*d7a0*/  @P1 BRA `(.L_x_3229) ;  /* 0x0000000000181947 */ /* 0x000fea0003800000 */
[----:B------:R-:W2:Y:S01]  /*d7b0*/  S2R R2, SR_TID.X ;  /* 0x0000000000027919 */ /* 0x000ea20000002100 */
[----:B-1----:R-:W-:-:S04]  /*d7c0*/  IMAD.MOV.U32 R0, RZ, RZ, 0x2000 ;  /* 0x00002000ff007424 */ /* 0x002fc800078e00ff */
[----:B------:R3:W-:Y:S01]  /*d7d0*/  SYNCS.ARRIVE.TRANS64 RZ, [UR38+0x38830], R0 ;  /* 0x03883000ffff79a7 */ /* 0x0007e20008000026 */
[----:B--2---:R-:W-:-:S13]  /*d7e0*/  LOP3.LUT P0, RZ, R2, 0x1f, RZ, 0xc0, !PT ;  /* 0x0000001f02ff7812 */ /* 0x004fda000780c0ff */
[----:B---3--:R-:W-:Y:S05]  /*d7f0*/  @!P0 BRA `(.L_x_3229) ;  /* 0x0000000000048947 */ /* 0x008fea0003800000 */
[----:B------:R-:W-:Y:S01]  /*d800*/  BPT.TRAP 0x1 ;  /* 0x000000040000795c */ /* 0x000fe20000300000 */
.L_x_3229:
[----:B-1----:R-:W2:Y:S01]  /*d810*/  LDL R0, [R1+0x8] ;  /* 0x0000080001007983 */ /* 0x002ea20000100800 */
[----:B------:R-:W-:Y:S01]  /*d820*/  ULDC.64 UR4, c[0x0][0x198] ;  /* 0x0000660000047ab9 */ /* 0x000fe20000000a00 */
[----:B-----5:R-:W-:Y:S01]  /*d830*/  R2UR UR13, R16 ;  /* 0x00000000100d72ca */ /* 0x020fe200000e0000 */
[----:B------:R-:W-:Y:S01]  /*d840*/  UIADD3 UR4, UP0, UR4, 0x370, URZ ;  /* 0x0000037004047890 */ /* 0x000fe2000ff1e03f */
[----:B------:R-:W-:Y:S01]  /*d850*/  PLOP3.LUT P0, PT, PT, PT, PT, 0x80, 0x0 ;  /* 0x000000000000781c */ /* 0x000fe20003f0f070 */
[----:B------:R-:W-:Y:S01]  /*d860*/  UIADD3 UR8, UR38, 0x22400, URZ ;  /* 0x0002240026087890 */ /* 0x000fe2000fffe03f */
[----:B------:R-:W-:Y:S01]  /*d870*/  LOP3.LUT R17, R17, 0xfffffffd, RZ, 0xc0, !PT ;  /* 0xfffffffd11117812 */ /* 0x000fe200078ec0ff */
[----:B------:R-:W-:Y:S02]  /*d880*/  UIADD3 UR9, UR38, 0x38830, URZ ;  /* 0x0003883026097890 */ /* 0x000fe4000fffe03f */
[----:B------:R-:W-:Y:S01]  /*d890*/  UIADD3.X UR5, URZ, UR5, URZ, UP0, !UPT ;  /* 0x000000053f057290 */ /* 0x000fe200087fe43f */
[----:B------:R-:W-:Y:S01]  /*d8a0*/  UMOV UR6, 0x0 ;  /* 0x0000000000067882 */ /* 0x000fe20000000000 */
[----:B------:R-:W-:Y:S01]  /*d8b0*/  UMOV UR7, 0x14f00000 ;  /* 0x14f0000000077882 */ /* 0x000fe20000000000 */
[----:B------:R-:W-:Y:S01]  /*d8c0*/  UMOV UR10, URZ ;  /* 0x0000003f000a7c82 */ /* 0x000fe20008000000 */
[----:B------:R-:W-:-:S04]  /*d8d0*/  UMOV UR12, UR36 ;  /* 0x00000024000c7c82 */ /* 0x000fc80008000000 */
[----:B------:R-:W-:Y:S02]  /*d8e0*/  @P0 LOP3.LUT R17, R17, 0x2, RZ, 0xfc, !PT ;  /* 0x0000000211110812 */ /* 0x000fe400078efcff */
[----:B--2---:R-:W-:-:S13]  /*d8f0*/  R2UR UR11, R0 ;  /* 0x00000000000b72ca */ /* 0x004fda00000e0000 */
[----:B------:R-:W-:-:S09]  /*d900*/  USHF.L.U32 UR11, UR11, 0x6, URZ ;  /* 0x000000060b0b7899 */ /* 0x000fd2000800063f */
[----:B------:R1:W-:Y:S02]  /*d910*/  UTMALDG.4D [UR8], [UR4], desc[UR6] ;  /* 0x00000608040075b4 */ /* 0x0003e40008019000 */
[----:B-1----:R-:W-:Y:S01]  /*d920*/  NOP ;  /* 0x0000000000007918 */ /* 0x002fe20000000000 */
.L_x_3225:
[----:B------:R-:W-:Y:S05]  /*d930*/  WARPSYNC.ALL ;  /* 0x0000000000007948 */ /* 0x000fea0003800000 */
[----:B------:R-:W-:Y:S01]  /*d940*/  UIADD3 UR4, UR38, 0x20400, URZ ;  /* 0x0002040026047890 */ /* 0x000fe2000fffe03f */
[----:B------:R-:W-:Y:S01]  /*d950*/  BAR.SYNC.DEFER_BLOCKING 0x8, 0x100 ;  /* 0x0204000000007b1d */ /* 0x000fe20000010000 */
[----:B------:R-:W-:Y:S02]  /*d960*/  USHF.R.S32.HI UR42, URZ, 0x1f, UR36 ;  /* 0x0000001f3f2a7899 */ /* 0x000fe40008011424 */
[----:B------:R-:W-:Y:S02]  /*d970*/  ULOP3.LUT UP0, URZ, UR4, 0x3ff, URZ, 0xc0, !UPT ;  /* 0x000003ff043f7892 */ /* 0x000fe4000f80c03f */
[----:B------:R-:W-:-:S04]  /*d980*/  USHF.R.S32.HI UR45, URZ, 0x1f, UR44 ;  /* 0x0000001f3f2d7899 */ /* 0x000fc8000801142c */
        /* <DEDUP_REMOVED lines=8> */
[----:B------:R-:W-:Y:S02]  /*da10*/  IMAD.U32 R5, RZ, RZ, UR5 ;  /* 0x00000005ff057e24 */ /* 0x000fe4000f8e00ff */
[----:B0-----:R-:W-:Y:S02]  /*da20*/  IMAD.U32 R6, RZ, RZ, UR6 ;  /* 0x00000006ff067e24 */ /* 0x001fe4000f8e00ff */
        /* <DEDUP_REMOVED lines=8> */
.L_x_3230:
[----:B------:R-:W1:Y:S01]  /*dab0*/  LDC R7, c[0x0][0x448] ;  /* 0x00011200ff077b82 */ /* 0x000e620000000800 */
[----:B------:R-:W2:Y:S01]  /*dac0*/  S2R R13, SR_TID.X ;  /* 0x00000000000d7919 */ /* 0x000ea20000002100 */
[----:B------:R-:W-:Y:S02]  /*dad0*/  ULDC.64 UR8, c[0x0][0x2d8] ;  /* 0x0000b60000087ab9 */ /* 0x000fe40000000a00 */
[----:B------:R-:W-:Y:S01]  /*dae0*/  UIMAD UR6, UR42, UR8, URZ ;  /* 0x000000082a0672a4 */ /* 0x000fe2000f8e023f */
[----:B------:R-:W3:Y:S01]  /*daf0*/  S2R R12, SR_CTAID.X ;  /* 0x00000000000c7919 */ /* 0x000ee20000002500 */
[----:B------:R-:W-:Y:S02]  /*db00*/  UIMAD.WIDE.U32 UR4, UR36, UR8, URZ ;  /* 0x00000008240472a5 */ /* 0x000fe4000f8e003f */
[----:B------:R-:W-:-:S03]  /*db10*/  UIMAD UR6, UR36, UR9, UR6 ;  /* 0x00000009240672a4 */ /* 0x000fc6000f8e0206 */
[----:B------:R-:W-:Y:S01]  /*db20*/  ULDC.64 UR8, c[0x0][0x2e0] ;  /* 0x0000b80000087ab9 */ /* 0x000fe20000000a00 */
[----:B------:R-:W-:Y:S02]  /*db30*/  UIADD3 UR5, UR5, UR6, URZ ;  /* 0x0000000605057290 */ /* 0x000fe4000fffe03f */
[----:B------:R-:W-:Y:S02]  /*db40*/  UIMAD UR7, UR45, UR8, URZ ;  /* 0x000000082d0772a4 */ /* 0x000fe4000f8e023f */
[----:B------:R-:W-:Y:S02]  /*db50*/  UIMAD.WIDE.U32 UR4, UR44, UR8, UR4 ;  /* 0x000000082c0472a5 */ /* 0x000fe4000f8e0004 */
[----:B------:R-:W-:-:S04]  /*db60*/  UIMAD UR6, UR44, UR9, UR7 ;  /* 0x000000092c0672a4 */ /* 0x000fc8000f8e0207 */
[----:B------:R-:W-:Y:S01]  /*db70*/  IMAD.U32 R4, RZ, RZ, UR4 ;  /* 0x00000004ff047e24 */ /* 0x000fe2000f8e00ff */
[----:B------:R-:W-:Y:S01]  /*db80*/  UIADD3 UR6, UR5, UR6, URZ ;  /* 0x0000000605067290 */ /* 0x000fe2000fffe03f */
[----:B-1----:R-:W-:Y:S02]  /*db90*/  ISETP.NE.AND P0, PT, R7, 0x1, PT ;  /* 0x000000010700780c */ /* 0x002fe40003f05270 */
[----:B------:R-:W-:Y:S01]  /*dba0*/  IMAD.MOV.U32 R2, RZ, RZ, R4 ;  /* 0x000000ffff027224 */ /* 0x000fe200078e0004 */
[C---:B--2---:R-:W-:Y:S01]  /*dbb0*/  LOP3.LUT R8, R13.reuse, 0x7f, RZ, 0xc0, !PT ;  /* 0x0000007f0d087812 */ /* 0x044fe200078ec0ff */
[----:B------:R-:W-:-:S09]  /*dbc0*/  IMAD.SHL.U32 R3, R13, 0x10, RZ ;  /* 0x000000100d037824 */ /* 0x000fd200078e00ff */
[----:B------:R-:W1:Y:S01]  /*dbd0*/  @P0 LDC R0, c[0x0][0x44c] ;  /* 0x00011300ff000b82 */ /* 0x000e620000000800 */
[----:B0-----:R-:W-:-:S04]  /*dbe0*/  SHF.R.U32.HI R6, RZ, 0x3, R8 ;  /* 0x00000003ff067819 */ /* 0x001fc80000011608 */
[----:B------:R-:W-:-:S03]  /*dbf0*/  LOP3.LUT R3, R6, 0x70, R3, 0xf8, !PT ;  /* 0x0000007006037812 */ /* 0x000fc600078ef803 */
[----:B------:R-:W0:Y:S02]  /*dc00*/  @P0 LDC R5, c[0x0][0x450] ;  /* 0x00011400ff050b82 */ /* 0x000e240000000800 */
[----:B---3--:R-:W-:Y:S02]  /*dc10*/  IMAD R10, R12, 0x40, R3 ;  /* 0x000000400c0a7824 */ /* 0x008fe400078e0203 */
[----:B------:R-:W-:Y:S02]  /*dc20*/  IMAD.U32 R3, RZ, RZ, UR6 ;  /* 0x00000006ff037e24 */ /* 0x000fe4000f8e00ff */
[----:B------:R-:W-:Y:S02]  /*dc30*/  IMAD.MOV.U32 R9, RZ, RZ, R10 ;  /* 0x000000ffff097224 */ /* 0x000fe400078e000a */
[----:B-1----:R-:W-:-:S05]  /*dc40*/  @P0 IMAD.HI.U32 R0, R10, R0, RZ ;  /* 0x000000000a000227 */ /* 0x002fca00078e00ff */
[----:B0-----:R-:W-:Y:S01]  /*dc50*/  @P0 SHF.R.U32.HI R9, RZ, R5, R0 ;  /* 0x00000005ff090219 */ /* 0x001fe20000011600 */
[----:B------:R-:W-:Y:S01]  /*dc60*/  IMAD.U32 R5, RZ, RZ, UR5 ;  /* 0x00000005ff057e24 */ /* 0x000fe2000f8e00ff */
[----:B------:R-:W-:Y:S02]  /*dc70*/  ULDC.64 UR4, c[0x0][0x2d0] ;  /* 0x0000b40000047ab9 */ /* 0x000fe40000000a00 */
[--C-:B------:R-:W-:Y:S01]  /*dc80*/  SHF.R.S32.HI R0, RZ, 0x1f, R9.reuse ;  /* 0x0000001fff007819 */ /* 0x100fe20000011409 */
[----:B------:R-:W-:Y:S02]  /*dc90*/  IMAD.MOV R4, RZ, RZ, -R9 ;  /* 0x000000ffff047224 */ /* 0x000fe400078e0a09 */
[----:B------:R-:W-:-:S04]  /*dca0*/  IMAD.WIDE.U32 R2, R9, UR4, R2 ;  /* 0x0000000409027c25 */ /* 0x000fc8000f8e0002 */
[----:B------:R-:W-:Y:S02]  /*dcb0*/  IMAD R0, R0, UR4, RZ ;  /* 0x0000000400007c24 */ /* 0x000fe4000f8e02ff */
[----:B------:R-:W-:Y:S02]  /*dcc0*/  IMAD R5, R7, R4, R10 ;  /* 0x0000000407057224 */ /* 0x000fe400078e020a */
[----:B------:R-:W-:Y:S01]  /*dcd0*/  IMAD R11, R9, UR5, R0 ;  /* 0x00000005090b7c24 */ /* 0x000fe2000f8e0200 */
[----:B------:R-:W-:Y:S02]  /*dce0*/  ULDC.64 UR4, c[0x0][0x2c8] ;  /* 0x0000b20000047ab9 */ /* 0x000fe40000000a00 */
[----:B------:R-:W-:Y:S01]  /*dcf0*/  SHF.R.S32.HI R0, RZ, 0x1f, R5 ;  /* 0x0000001fff007819 */ /* 0x000fe20000011405 */
[----:B------:R-:W-:-:S04]  /*dd00*/  IMAD.IADD R3, R3, 0x1, R11 ;  /* 0x0000000103037824 */ /* 0x000fc800078e020b */
        /* <DEDUP_REMOVED lines=9> */
[C---:B------:R-:W-:Y:S02]  /*dda0*/  LOP3.LUT R10, R2.reuse, 0x38, RZ, 0xc0, !PT ;  /* 0x00000038020a7812 */ /* 0x040fe400078ec0ff */
[----:B------:R-:W-:Y:S02]  /*ddb0*/  LOP3.LUT R2, R2, 0x1f8, RZ, 0xc0, !PT ;  /* 0x000001f802027812 */ /* 0x000fe400078ec0ff */
[----:B------:R-:W-:Y:S01]  /*ddc0*/  ISETP.GE.AND P0, PT, R10, UR4, PT ;  /* 0x000000040a007c0c */ /* 0x000fe2000bf06270 */
[----:B------:R-:W-:Y:S01]  /*ddd0*/  UMOV UR4, 0xffffffff ;  /* 0xffffffff00047882 */ /* 0x000fe20000000000 */
[----:B------:R-:W-:Y:S01]  /*dde0*/  LOP3.LUT R5, R2, 0x38, R13, 0x78, !PT ;  /* 0x0000003802057812 */ /* 0x000fe200078e780d */
[----:B------:R-:W-:-:S05]  /*ddf0*/  IMAD.SHL.U32 R2, R8, 0x8, RZ ;  /* 0x0000000808027824 */ /* 0x000fca00078e00ff */
[----:B------:R-:W-:Y:S01]  /*de00*/  LOP3.LUT R8, R5, 0x200, R2, 0xf8, !PT ;  /* 0x0000020005087812 */ /* 0x000fe200078ef802 */
[----:B------:R-:W-:Y:S06]  /*de10*/  BRA.DIV UR4, `(.L_x_3231) ;  /* 0x0000004604b47947 */ /* 0x000fec000b800000 */
[----:B------:R-:W0:Y:S01]  /*de20*/  S2R R4, SR_CTAID.X ;  /* 0x0000000000047919 */ /* 0x000e220000002500 */
[----:B------:R-:W-:Y:S01]  /*de30*/  ULDC UR4, c[0x0][0x288] ;  /* 0x0000a20000047ab9 */ /* 0x000fe20000000800 */
[----:B------:R-:W-:Y:S01]  /*de40*/  ULDC.64 UR6, c[0x0][0x208] ;  /* 0x0000820000067ab9 */ /* 0x000fe20000000a00 */
[----:B------:R-:W-:Y:S01]  /*de50*/  IMAD R2, R7, UR4, RZ ;  /* 0x0000000407027c24 */ /* 0x000fe2000f8e02ff */
[----:B------:R-:W1:Y:S01]  /*de60*/  SHFL.IDX PT, R14, R0, RZ, 0x181f ;  /* 0x00181fff000e7589 */ /* 0x000e6200000e0000 */
[----:B0-----:R-:W-:-:S03]  /*de70*/  IMAD R11, R4, 0x40, R6 ;  /* 0x00000040040b7824 */ /* 0x001fc600078e0206 */
[----:B------:R-:W0:Y:S01]  /*de80*/  SHFL.IDX PT, R4, R3, RZ, 0x181f ;  /* 0x00181fff03047589 */ /* 0x000e2200000e0000 */
[C---:B------:R-:W-:Y:S01]  /*de90*/  VIADD R12, R11.reuse, 0x10 ;  /* 0x000000100b0c7836 */ /* 0x040fe20000000000 */
[----:B------:R-:W-:Y:S02]  /*dea0*/  ISETP.GE.AND P1, PT, R11, R2, PT ;  /* 0x000000020b00720c */ /* 0x000fe40003f26270 */
[----:B------:R-:W-:Y:S04]  /*deb0*/  STL [R1+0x4], R11 ;  /* 0x0000040b01007387 */ /* 0x000fe80000100800 */
[----:B------:R-:W-:Y:S07]  /*dec0*/  STL [R1+0xc], R12 ;  /* 0x00000c0c01007387 */ /* 0x000fee0000100800 */
[----:B-1----:R-:W-:-:S02]  /*ded0*/  @!P1 LEA R14, P2, R10, R14, 0x1 ;  /* 0x0000000e0a0e9211 */ /* 0x002fc400078408ff */
[----:B------:R-:W-:-:S03]  /*dee0*/  @!P1 LEA R9, R8, UR38, 0x1 ;  /* 0x0000002608099c11 */ /* 0x000fc6000f8e08ff */
[----:B0-----:R-:W-:Y:S02]  /*def0*/  @!P1 IMAD.X R5, RZ, RZ, R4, P2 ;  /* 0x000000ffff059224 */ /* 0x001fe400010e0604 */
[----:B------:R-:W-:Y:S02]  /*df00*/  @!P1 IMAD.MOV.U32 R4, RZ, RZ, R14 ;  /* 0x000000ffff049224 */ /* 0x000fe400078e000e */
[----:B------:R-:W0:Y:S04]  /*df10*/  SHFL.IDX PT, R14, R0, 0x1, 0x181f ;  /* 0x00381f00000e7f89 */ /* 0x000e2800000e0000 */
[----:B------:R1:W-:Y:S01]  /*df20*/  @!P1 LDGSTS.E.BYPASS.LTC128B.128 [R9+0x20400], desc[UR6][R4.64], !P0 ;  /* 0x2040000004099fae */ /* 0x0003e2000c101d46 */
[----:B------:R-:W-:-:S03]  /*df30*/  ISETP.GE.AND P1, PT, R12, R2, PT ;  /* 0x000000020c00720c */ /* 0x000fc60003f26270 */
[----:B-1----:R-:W1:Y:S01]  /*df40*/  SHFL.IDX PT, R4, R3, 0x1, 0x181f ;  /* 0x00381f0003047f89 */ /* 0x002e6200000e0000 */
[----:B------:R-:W-:-:S09]  /*df50*/  VIADD R9, R11, 0x20 ;  /* 0x000000200b097836 */ /* 0x000fd20000000000 */
[----:B------:R-:W-:Y:S01]  /*df60*/  @!P1 LEA R7, R8, UR38, 0x1 ;  /* 0x0000002608079c11 */ /* 0x000fe2000f8e08ff */
[----:B------:R-:W-:Y:S01]  /*df70*/  STL [R1+0x10], R9 ;  /* 0x0000100901007387 */ /* 0x000fe20000100800 */
[----:B0-----:R-:W-:-:S03]  /*df80*/  @!P1 LEA R6, P2, R10, R14, 0x1 ;  /* 0x0000000e0a069211 */ /* 0x001fc600078408ff */
[----:B------:R-:W0:Y:S02]  /*df90*/  SHFL.IDX PT, R14, R0, 0x2, 0x181f ;  /* 0x00581f00000e7f89 */ /* 0x000e2400000e0000 */
[----:B-1----:R-:W-:Y:S02]  /*dfa0*/  @!P1 IMAD.X R5, RZ, RZ, R4, P2 ;  /* 0x000000ffff059224 */ /* 0x002fe400010e0604 */
[----:B------:R-:W-:-:S05]  /*dfb0*/  @!P1 IMAD.MOV.U32 R4, RZ, RZ, R6 ;  /* 0x000000ffff049224 */ /* 0x000fca00078e0006 */
[----:B------:R1:W-:Y:S01]  /*dfc0*/  @!P1 LDGSTS.E.BYPASS.LTC128B.128 [R7+0x20c00], desc[UR6][R4.64], !P0 ;  /* 0x20c0000004079fae */ /* 0x0003e2000c101d46 */
[----:B------:R-:W-:-:S03]  /*dfd0*/  ISETP.GE.AND P1, PT, R9, R2, PT ;  /* 0x000000020900720c */ /* 0x000fc60003f26270 */
[----:B-1----:R-:W1:Y:S10]  /*dfe0*/  SHFL.IDX PT, R4, R3, 0x2, 0x181f ;  /* 0x00581f0003047f89 */ /* 0x002e7400000e0000 */
[----:B0-----:R-:W-:-:S02]  /*dff0*/  @!P1 LEA R5, P2, R10, R14, 0x1 ;  /* 0x0000000e0a059211 */ /* 0x001fc400078408ff */
[----:B------:R-:W-:Y:S01]  /*e000*/  @!P1 LEA R6, R8, UR38, 0x1 ;  /* 0x0000002608069c11 */ /* 0x000fe2000f8e08ff */
[----:B------:R-:W0:Y:S04]  /*e010*/  SHFL.IDX PT, R3, R3, 0x3, 0x181f ;  /* 0x00781f0003037f89 */ /* 0x000e2800000e0000 */
[----:B------:R2:W3:Y:S01]  /*e020*/  SHFL.IDX PT, R14, R0, 0x3, 0x181f ;  /* 0x00781f00000e7f89 */ /* 0x0004e200000e0000 */
[----:B-1----:R-:W-:-:S05]  /*e030*/  @!P1 IMAD.X R4, RZ, RZ, R4, P2 ;  /* 0x000000ffff049224 */ /* 0x002fca00010e0604 */
[----:B------:R-:W-:-:S04]  /*e040*/  @!P1 LOP3.LUT R5, R5, R4, RZ, 0x3c, !PT ;  /* 0x0000000405059212 */ /* 0x000fc800078e3cff */
[----:B------:R-:W-:-:S04]  /*e050*/  @!P1 LOP3.LUT R4, R5, R4, RZ, 0x3c, !PT ;  /* 0x0000000405049212 */ /* 0x000fc800078e3cff */
[----:B------:R-:W-:-:S05]  /*e060*/  @!P1 LOP3.LUT R5, R5, R4, RZ, 0x3c, !PT ;  /* 0x0000000405059212 */ /* 0x000fca00078e3cff */
[----:B0--3--:R2:W-:Y:S02]  /*e070*/  @!P1 LDGSTS.E.BYPASS.LTC128B.128 [R6+0x21400], desc[UR6][R4.64], !P0 ;  /* 0x2140000004069fae */ /* 0x0095e4000c101d46 */
.L_x_3337:
[----:B--2---:R-:W2:Y:S01]  /*e080*/  LDL R0, [R1+0x4] ;  /* 0x0000040001007983 */ /* 0x004ea20000100800 */
[----:B------:R-:W-:Y:S01]  /*e090*/  ULDC.64 UR4, c[0x0][0x208] ;  /* 0x0000820000047ab9 */ /* 0x000fe20000000a00 */
[----:B--2---:R-:W-:-:S05]  /*e0a0*/  VIADD R0, R0, 0x30 ;  /* 0x0000003000007836 */ /* 0x004fca0000000000 */
[----:B------:R-:W-:Y:S01]  /*e0b0*/  ISETP.GE.AND P1, PT, R0, R2, PT ;  /* 0x000000020000720c */ /* 0x000fe20003f26270 */
[----:B------:R0:W-:-:S12]  /*e0c0*/  STL [R1+0x20], R0 ;  /* 0x0000200001007387 */ /* 0x0001d80000100800 */
[----:B------:R-:W-:Y:S02]  /*e0d0*/  @!P1 LEA R2, P2, R10, R14, 0x1 ;  /* 0x0000000e0a029211 */ /* 0x000fe400078408ff */
[----:B------:R-:W-:-:S03]  /*e0e0*/  @!P1 LEA R5, R8, UR38, 0x1 ;  /* 0x0000002608059c11 */ /* 0x000fc6000f8e08ff */
[----:B------:R-:W-:-:S05]  /*e0f0*/  @!P1 IMAD.X R3, RZ, RZ, R3, P2 ;  /* 0x000000ffff039224 */ /* 0x000fca00010e0603 */
[----:B------:R-:W-:Y:S01]  /*e100*/  @!PT LDS RZ, [RZ] ;  /* 0x00000000fffff984 */ /* 0x000fe20000000800 */
[----:B------:R-:W-:Y:S01]  /*e110*/  @!PT LDS RZ, [RZ] ;  /* 0x00000000fffff984 */ /* 0x000fe20000000800 */
[----:B------:R-:W-:Y:S01]  /*e120*/  @!PT LDS RZ, [RZ] ;  /* 0x00000000fffff984 */ /* 0x000fe20000000800 */
[----:B------:R1:W-:Y:S01]  /*e130*/  @!P1 LDGSTS.E.BYPASS.LTC128B.128 [R5+0x21c00], desc[UR4][R2.64], !P0 ;  /* 0x21c0000002059fae */ /* 0x0003e2000c101d44 */
[----:B------:R-:W-:Y:S01]  /*e140*/  NOP ;  /* 0x0000000000007918 */ /* 0x000fe20000000000 */
[----:B------:R-:W-:Y:S02]  /*e150*/  SYNCS.ARRIVE.TRANS64.RED.A0T1 RZ, [UR38+0x38800], RZ ;  /* 0x038800ffffff79a7 */ /* 0x000fe40008200426 */
[----:B------:R-:W-:Y:S01]  /*e160*/  ARRIVES.LDGSTSBAR.64.TRANSCNT [UR38+0x38800] ;  /* 0x03880000ff0079b0 */ /* 0x000fe20008000aa6 */
[----:B-1----:R-:W0:Y:S01]  /*e170*/  LDC.64 R2, c[0x0][0x3d8] ;  /* 0x0000f600ff027b82 */ /* 0x002e220000000a00 */
[----:B------:R-:W-:Y:S01]  /*e180*/  NOP ;  /* 0x0000000000007918 */ /* 0x000fe20000000000 */
[C---:B0-----:R-:W-:Y:S01]  /*e190*/  IMAD R0, R2.reuse, UR42, RZ ;  /* 0x0000002a02007c24 */ /* 0x041fe2000f8e02ff */
[----:B------:R-:W-:Y:S01]  /*e1a0*/  UIADD3 UR4, UR38, 0x26400, URZ ;  /* 0x0002640026047890 */ /* 0x000fe2000fffe03f */
[----:B------:R-:W-:Y:S01]  /*e1b0*/  IMAD.WIDE.U32 R4, R2, UR36, RZ ;  /* 0x0000002402047c25 */ /* 0x000fe2000f8e00ff */
[----:B------:R-:W-:Y:S02]  /*e1c0*/  SYNCS.ARRIVE.TRANS64.A1T0 RZ, [UR38+0x38800], RZ ;  /* 0x038800ffffff79a7 */ /* 0x000fe40008100026 */
[----:B------:R-:W-:Y:S01]  /*e1d0*/  ULOP3.LUT UP0, URZ, UR4, 0x3ff, URZ, 0xc0, !UPT ;  /* 0x000003ff043f7892 */ /* 0x000fe2000f80c03f */
[----:B------:R-:W-:Y:S01]  /*e1e0*/  IMAD R0, R3, UR36, R0 ;  /* 0x0000002403007c24 */ /* 0x000fe2000f8e0200 */
[----:B------:R0:W-:Y:S03]  /*e1f0*/  STL.64 [R1+0x18], R4 ;  /* 0x0000180401007387 */ /* 0x0001e60000100a00 */
[----:B------:R-:W-:Y:S01]  /*e200*/  IMAD.IADD R0, R5, 0x1, R0 ;  /* 0x0000000105007824 */ /* 0x000fe200078e0200 */
[----:B------:R-:W-:-:S04]  /*e210*/  PLOP3.LUT P0, PT, PT, PT, UP0, 0x80, 0x0 ;  /* 0x000000000000781c */ /* 0x000fc80003f0f008 */
[----:B------:R0:W-:Y:S09]  /*e220*/  STL [R1+0x24], R0 ;  /* 0x0000240001007387 */ /* 0x0001f20000100800 */
[----:B------:R-:W-:Y:S05]  /*e230*/  @!P0 BRA `(.L_x_3232) ;  /* 0x0000000000408947 */ /* 0x000fea0003800000 */
[----:B------:R-:W-:Y:S01]  /*e240*/  MOV R2, 0x0 ;  /* 0x0000000000027802 */ /* 0x000fe20000000f00 */
[----:B------:R-:W-:Y:S01]  /*e250*/  ULDC.64 UR6, c[0x4][0x118] ;  /* 0x0100460000067ab9 */ /* 0x000fe20000000a00 */
[----:B------:R-:W-:Y:S01]  /*e260*/  ULDC.64 UR8, c[0x4][0x120] ;  /* 0x0100480000087ab9 */ /* 0x000fe20000000a00 */
[----:B------:R-:W-:Y:S01]  /*e270*/  ULDC.64 UR4, c[0x4][0x60] ;  /* 0x0100180000047ab9 */ /* 0x000fe20000000a00 */
[----:B0-----:R-:W-:Y:S02]  /*e280*/  IMAD.U32 R4, RZ, RZ, UR6 ;  /* 0x00000006ff047e24 */ /* 0x001fe4000f8e00ff */
        /* <DEDUP_REMOVED lines=11> */
.L_x_3232:
[----:B------:R-:W2:Y:S01]  /*e340*/  LDL.LU.64 R6, [R1+0x18] ;  /* 0x0000180001067983 */ /* 0x000ea20000300a00 */
[----:B------:R-:W-:-:S03]  /*e350*/  ULDC.64 UR8, c[0x0][0x3e0] ;  /* 0x0000f80000087ab9 */ /* 0x000fc60000000a00 */
[----:B------:R-:W3:Y:S01]  /*e360*/  LDL.LU R2, [R1+0x24] ;  /* 0x0000240001027983 */ /* 0x000ee20000300800 */
[----:B0-----:R-:W0:Y:S01]  /*e370*/  S2R R4, SR_TID.X ;  /* 0x0000000000047919 */ /* 0x001e220000002100 */
[----:B------:R-:W1:Y:S01]  /*e380*/  S2R R0, SR_CTAID.X ;  /* 0x0000000000007919 */ /* 0x000e620000002500 */
[C---:B0-----:R-:W-:Y:S01]  /*e390*/  LOP3.LUT R3, R4.reuse, 0x7f, RZ, 0xc0, !PT ;  /* 0x0000007f04037812 */ /* 0x041fe200078ec0ff */
[----:B------:R-:W-:-:S03]  /*e3a0*/  IMAD.SHL.U32 R15, R4, 0x10, RZ ;  /* 0x00000010040f7824 */ /* 0x000fc600078e00ff */
[----:B------:R-:W-:-:S04]  /*e3b0*/  SHF.R.U32.HI R4, RZ, 0x3, R3 ;  /* 0x00000003ff047819 */ /* 0x000fc80000011603 */
[----:B------:R-:W-:-:S05]  /*e3c0*/  LOP3.LUT R4, R4, 0x70, R15, 0xf8, !PT ;  /* 0x0000007004047812 */ /* 0x000fca00078ef80f */
[----:B-1----:R-:W-:Y:S01]  /*e3d0*/  IMAD R4, R0, 0x40, R4 ;  /* 0x0000004000047824 */ /* 0x002fe200078e0204 */
[----:B------:R-:W0:Y:S01]  /*e3e0*/  S2R R8, SR_TID.X ;  /* 0x0000000000087919 */ /* 0x000e220000002100 */
[----:B------:R-:W-:-:S04]  /*e3f0*/  UIMAD UR6, UR45, UR8, URZ ;  /* 0x000000082d0672a4 */ /* 0x000fc8000f8e023f */
[----:B------:R-:W-:Y:S01]  /*e400*/  UIMAD UR6, UR44, UR9, UR6 ;  /* 0x000000092c0672a4 */ /* 0x000fe2000f8e0206 */
[----:B0-----:R-:W-:-:S05]  /*e410*/  IMAD.SHL.U32 R10, R8, 0x8, RZ ;  /* 0x00000008080a7824 */ /* 0x001fca00078e00ff */
[----:B------:R-:W-:Y:S02]  /*e420*/  LOP3.LUT R10, R10, 0x38, RZ, 0xc0, !PT ;  /* 0x000000380a0a7812 */ /* 0x000fe400078ec0ff */
[----:B------:R-:W-:Y:S02]  /*e430*/  LOP3.LUT R17, R17, 0xfffffff7, RZ, 0xc0, !PT ;  /* 0xfffffff711117812 */ /* 0x000fe400078ec0ff */
[----:B--2---:R-:W-:Y:S02]  /*e440*/  R2UR UR5, R7 ;  /* 0x00000000070572ca */ /* 0x004fe400000e0000 */
[----:B------:R-:W0:Y:S01]  /*e450*/  LDC R7, c[0x0][0x448] ;  /* 0x00011200ff077b82 */ /* 0x000e220000000800 */
[----:B---3--:R-:W-:Y:S02]  /*e460*/  R2UR UR5, R2 ;  /* 0x00000000020572ca */ /* 0x008fe400000e0000 */
[----:B0-----:R-:W-:-:S13]  /*e470*/  ISETP.NE.AND P0, PT, R7, 0x1, PT ;  /* 0x000000010700780c */ /* 0x001fda0003f05270 */
[----:B------:R-:W0:Y:S08]  /*e480*/  @P0 LDC R2, c[0x0][0x44c] ;  /* 0x00011300ff020b82 */ /* 0x000e300000000800 */
[----:B------:R-:W1:Y:S01]  /*e490*/  @P0 LDC R0, c[0x0][0x450] ;  /* 0x00011400ff000b82 */ /* 0x000e620000000800 */
[----:B------:R-:W-:Y:S01]  /*e4a0*/  R2UR UR4, R6 ;  /* 0x00000000060472ca */ /* 0x000fe200000e0000 */
[----:B0-----:R-:W-:-:S04]  /*e4b0*/  @P0 IMAD.HI.U32 R3, R4, R2, RZ ;  /* 0x0000000204030227 */ /* 0x001fc800078e00ff */
[----:B------:R-:W-:Y:S01]  /*e4c0*/  IMAD.MOV.U32 R2, RZ, RZ, R4 ;  /* 0x000000ffff027224 */ /* 0x000fe200078e0004 */
[----:B-1----:R-:W-:-:S07]  /*e4d0*/  @P0 SHF.R.U32.HI R2, RZ, R0, R3 ;  /* 0x00000000ff020219 */ /* 0x002fce0000011603 */
[----:B------:R-:W-:Y:S01]  /*e4e0*/  UIMAD.WIDE.U32 UR4, UR44, UR8, UR4 ;  /* 0x000000082c0472a5 */ /* 0x000fe2000f8e0004 */
[--C-:B------:R-:W-:Y:S01]  /*e4f0*/  SHF.R.S32.HI R3, RZ, 0x1f, R2.reuse ;  /* 0x0000001fff037819 */ /* 0x100fe20000011402 */
[----:B------:R-:W-:Y:S01]  /*e500*/  IMAD.MOV R0, RZ, RZ, -R2 ;  /* 0x000000ffff007224 */ /* 0x000fe200078e0a02 */
[----:B------:R-:W-:Y:S01]  /*e510*/  ULDC.64 UR8, c[0x0][0x3d0] ;  /* 0x0000f40000087ab9 */ /* 0x000fe20000000a00 */
[----:B------:R-:W-:Y:S02]  /*e520*/  UIADD3 UR5, UR5, UR6, URZ ;  /* 0x0000000605057290 */ /* 0x000fe4000fffe03f */
[----:B------:R-:W-:Y:S02]  /*e530*/  IMAD R0, R7, R0, R4 ;  /* 0x0000000007007224 */ /* 0x000fe400078e0204 */
[----:B------:R-:W-:Y:S02]  /*e540*/  IMAD R5, R3, UR8, RZ ;  /* 0x0000000803057c24 */ /* 0x000fe4000f8e02ff */
[----:B------:R-:W-:Y:S01]  /*e550*/  IMAD.U32 R3, RZ, RZ, UR8 ;  /* 0x00000008ff037e24 */ /* 0x000fe2000f8e00ff */
[----:B------:R-:W-:Y:S01]  /*e560*/  SHF.R.S32.HI R4, RZ, 0x1f, R0 ;  /* 0x0000001fff047819 */ /* 0x000fe20000011400 */
[----:B------:R-:W-:-:S02]  /*e570*/  IMAD R5, R2, UR9, R5 ;  /* 0x0000000902057c24 */ /* 0x000fc4000f8e0205 */
[----:B------:R-:W-:Y:S01]  /*e580*/  IMAD.WIDE.U32 R2, R2, R3, UR4 ;  /* 0x0000000402027e25 */ /* 0x000fe2000f8e0003 */
[----:B------:R-:W-:-:S03]  /*e590*/  ULDC.64 UR4, c[0x0][0x3c8] ;  /* 0x0000f20000047ab9 */ /* 0x000fc60000000a00 */
        /* <DEDUP_REMOVED lines=8> */
[----:B------:R-:W-:Y:S02]  /*e620*/  LEA.HI.X R6, R2, UR5, R3, 0x1, P0 ;  /* 0x0000000502067c11 */ /* 0x000fe400080f0c03 */
[----:B------:R-:W-:-:S04]  /*e630*/  LOP3.LUT R2, R10, 0x40, RZ, 0xfc, !PT ;  /* 0x000000400a027812 */ /* 0x000fc800078efcff */
[----:B------:R-:W-:Y:S02]  /*e640*/  ISETP.GE.AND P1, PT, R2, UR4, PT ;  /* 0x0000000402007c0c */ /* 0x000fe4000bf26270 */
[C---:B------:R-:W-:Y:S02]  /*e650*/  LOP3.LUT R2, R10.reuse, 0x80, RZ, 0xfc, !PT ;  /* 0x000000800a027812 */ /* 0x040fe400078efcff */
[----:B------:R-:W-:Y:S02]  /*e660*/  ISETP.GE.AND P3, PT, R10, UR4, PT ;  /* 0x000000040a007c0c */ /* 0x000fe4000bf66270 */
[----:B------:R-:W-:Y:S02]  /*e670*/  ISETP.GE.AND P2, PT, R2, UR4, PT ;  /* 0x0000000402007c0c */ /* 0x000fe4000bf46270 */
[----:B------:R-:W-:Y:S02]  /*e680*/  SEL R2, RZ, 0x1, P3 ;  /* 0x00000001ff027807 */ /* 0x000fe40001800000 */
[----:B------:R-:W-:-:S02]  /*e690*/  SEL R3, RZ, 0x4, P2 ;  /* 0x00000004ff037807 */ /* 0x000fc40001000000 */
[----:B------:R-:W-:-:S04]  /*e6a0*/  SEL R4, RZ, 0x2, P1 ;  /* 0x00000002ff047807 */ /* 0x000fc80000800000 */
[----:B------:R-:W-:Y:S02]  /*e6b0*/  IADD3 R2, R3, R4, R2 ;  /* 0x0000000403027210 */ /* 0x000fe40007ffe002 */
[----:B------:R-:W-:-:S04]  /*e6c0*/  LOP3.LUT R3, R10, 0xc0, RZ, 0xfc, !PT ;  /* 0x000000c00a037812 */ /* 0x000fc800078efcff */
[----:B------:R-:W-:Y:S02]  /*e6d0*/  ISETP.GE.AND P5, PT, R3, UR4, PT ;  /* 0x0000000403007c0c */ /* 0x000fe4000bfa6270 */
[----:B------:R-:W-:-:S04]  /*e6e0*/  LOP3.LUT R3, R10, 0x100, RZ, 0xfc, !PT ;  /* 0x000001000a037812 */ /* 0x000fc800078efcff */
[----:B------:R-:W-:Y:S02]  /*e6f0*/  ISETP.GE.AND P0, PT, R3, UR4, PT ;  /* 0x0000000403007c0c */ /* 0x000fe4000bf06270 */
[----:B------:R-:W-:Y:S02]  /*e700*/  SEL R4, RZ, 0x8, P5 ;  /* 0x00000008ff047807 */ /* 0x000fe40002800000 */
[----:B------:R-:W-:-:S04]  /*e710*/  SEL R3, RZ, 0x10, P0 ;  /* 0x00000010ff037807 */ /* 0x000fc80000000000 */
[----:B------:R-:W-:Y:S02]  /*e720*/  IADD3 R2, R3, R2, R4 ;  /* 0x0000000203027210 */ /* 0x000fe40007ffe004 */
[C---:B------:R-:W-:Y:S02]  /*e730*/  LOP3.LUT R3, R10.reuse, 0x180, RZ, 0xfc, !PT ;  /* 0x000001800a037812 */ /* 0x040fe400078efcff */
[----:B------:R-:W-:Y:S02]  /*e740*/  @P1 LOP3.LUT R17, R17, 0x8, RZ, 0xfc, !PT ;  /* 0x0000000811111812 */ /* 0x000fe400078efcff */
[----:B------:R-:W-:Y:S02]  /*e750*/  ISETP.GE.AND P1, PT, R3, UR4, PT ;  /* 0x0000000403007c0c */ /* 0x000fe4000bf26270 */
[----:B------:R-:W-:Y:S02]  /*e760*/  LOP3.LUT R3, R10, 0x140, RZ, 0xfc, !PT ;  /* 0x000001400a037812 */ /* 0x000fe400078efcff */
[----:B------:R-:W-:-:S02]  /*e770*/  SEL R4, RZ, 0x40, P1 ;  /* 0x00000040ff047807 */ /* 0x000fc40000800000 */
[----:B------:R-:W-:Y:S02]  /*e780*/  LOP3.LUT R17, R17, 0xfffffffb, RZ, 0xc0, !PT ;  /* 0xfffffffb11117812 */ /* 0x000fe400078ec0ff */
[----:B------:R-:W-:Y:S02]  /*e790*/  ISETP.GE.AND P1, PT, R3, UR4, PT ;  /* 0x0000000403007c0c */ /* 0x000fe4000bf26270 */
[----:B------:R-:W-:Y:S02]  /*e7a0*/  LOP3.LUT R17, R17, 0xffffffef, RZ, 0xc0, !PT ;  /* 0xffffffef11117812 */ /* 0x000fe400078ec0ff */
[----:B------:R-:W-:Y:S02]  /*e7b0*/  SEL R3, RZ, 0x20, P1 ;  /* 0x00000020ff037807 */ /* 0x000fe40000800000 */
[----:B------:R-:W-:Y:S02]  /*e7c0*/  @P3 LOP3.LUT R17, R17, 0x10, RZ, 0xfc, !PT ;  /* 0x0000001011113812 */ /* 0x000fe400078efcff */
[----:B------:R-:W-:-:S02]  /*e7d0*/  IADD3 R4, R4, R2, R3 ;  /* 0x0000000204047210 */ /* 0x000fc40007ffe003 */
[----:B------:R-:W-:Y:S02]  /*e7e0*/  LOP3.LUT R2, R10, 0x1c0, RZ, 0xfc, !PT ;  /* 0x000001c00a027812 */ /* 0x000fe400078efcff */
[----:B------:R-:W-:Y:S02]  /*e7f0*/  @P2 LOP3.LUT R17, R17, 0x4, RZ, 0xfc, !PT ;  /* 0x0000000411112812 */ /* 0x000fe400078efcff */
[----:B------:R-:W-:Y:S01]  /*e800*/  ISETP.GE.AND P2, PT, R2, UR4, PT ;  /* 0x0000000402007c0c */ /* 0x000fe2000bf46270 */
[----:B------:R-:W-:-:S03]  /*e810*/  UMOV UR4, 0xffffffff ;  /* 0xffffffff00047882 */ /* 0x000fc60000000000 */
[----:B------:R-:W-:-:S05]  /*e820*/  SEL R5, RZ, 0x80, P2 ;  /* 0x00000080ff057807 */ /* 0x000fca0001000000 */
[----:B------:R-:W-:Y:S01]  /*e830*/  IMAD.IADD R5, R4, 0x1, R5 ;  /* 0x0000000104057824 */ /* 0x000fe200078e0205 */
[----:B------:R-:W-:Y:S06]  /*e840*/  BRA.DIV UR4, `(.L_x_3233) ;  /* 0x0000004204787947 */ /* 0x000fec000b800000 */
[----:B------:R-:W2:Y:S01]  /*e850*/  LDL.LU R3, [R1+0x4] ;  /* 0x0000040001037983 */ /* 0x000ea20000300800 */
[----:B------:R-:W-:-:S03]  /*e860*/  ULDC UR4, c[0x0][0x288] ;  /* 0x0000a20000047ab9 */ /* 0x000fc60000000800 */
[----:B------:R-:W3:Y:S01]  /*e870*/  LDL.LU R2, [R1+0xc] ;  /* 0x00000c0001027983 */ /* 0x000ee20000300800 */
[----:B------:R-:W-:Y:S01]  /*e880*/  IMAD R7, R7, UR4, RZ ;  /* 0x0000000407077c24 */ /* 0x000fe2000f8e02ff */
[----:B------:R-:W-:Y:S02]  /*e890*/  LOP3.LUT R17, R17, 0xffffff7f, RZ, 0xc0, !PT ;  /* 0xffffff7f11117812 */ /* 0x000fe400078ec0ff */
[----:B------:R-:W4:Y:S02]  /*e8a0*/  LDL.LU R15, [R1+0x10] ;  /* 0x00001000010f7983 */ /* 0x000f240000300800 */
[----:B------:R-:W-:Y:S01]  /*e8b0*/  @P0 LOP3.LUT R17, R17, 0x80, RZ, 0xfc, !PT ;  /* 0x0000008011110812 */ /* 0x000fe200078efcff */
[----:B------:R-:W0:Y:S03]  /*e8c0*/  S2R R9, SR_TID.X ;  /* 0x0000000000097919 */ /* 0x000e260000002100 */
[C---:B------:R-:W-:Y:S01]  /*e8d0*/  LOP3.LUT P0, RZ, R17.reuse, 0x10, RZ, 0xc0, !PT ;  /* 0x0000001011ff7812 */ /* 0x040fe2000780c0ff */
[----:B------:R-:W1:Y:S01]  /*e8e0*/  S2R R11, SR_TID.X ;  /* 0x00000000000b7919 */ /* 0x000e620000002100 */
[----:B------:R-:W-:-:S04]  /*e8f0*/  LOP3.LUT R17, R17, 0xffffffbf, RZ, 0xc0, !PT ;  /* 0xffffffbf11117812 */ /* 0x000fc800078ec0ff */
[----:B------:R-:W-:-:S04]  /*e900*/  @P1 LOP3.LUT R17, R17, 0x40, RZ, 0xfc, !PT ;  /* 0x0000004011111812 */ /* 0x000fc800078efcff */
[C---:B------:R-:W-:Y:S01]  /*e910*/  LOP3.LUT P1, RZ, R17.reuse, 0x8, RZ, 0xc0, !PT ;  /* 0x0000000811ff7812 */ /* 0x040fe2000782c0ff */
[----:B------:R-:W-:Y:S01]  /*e920*/  ULDC.64 UR6, c[0x0][0x208] ;  /* 0x0000820000067ab9 */ /* 0x000fe20000000a00 */
[----:B------:R-:W-:Y:S01]  /*e930*/  LOP3.LUT P3, RZ, R17, 0x4, RZ, 0xc0, !PT ;  /* 0x0000000411ff7812 */ /* 0x000fe2000786c0ff */
[----:B0-----:R-:W-:Y:S01]  /*e940*/  IMAD.SHL.U32 R13, R9, 0x8, RZ ;  /* 0x00000008090d7824 */ /* 0x001fe200078e00ff */
[----:B-1----:R-:W-:-:S04]  /*e950*/  LOP3.LUT R11, R11, 0x7f, RZ, 0xc0, !PT ;  /* 0x0000007f0b0b7812 */ /* 0x002fc800078ec0ff */
[----:B------:R-:W-:Y:S01]  /*e960*/  LOP3.LUT R13, R13, 0x38, RZ, 0xc0, !PT ;  /* 0x000000380d0d7812 */ /* 0x000fe200078ec0ff */
[----:B------:R-:W-:Y:S02]  /*e970*/  IMAD.SHL.U32 R12, R11, 0x8, RZ ;  /* 0x000000080b0c7824 */ /* 0x000fe400078e00ff */
[----:B------:R-:W-:-:S05]  /*e980*/  IMAD.SHL.U32 R11, R9, 0x8, RZ ;  /* 0x00000008090b7824 */ /* 0x000fca00078e00ff */
[----:B------:R-:W-:-:S04]  /*e990*/  LOP3.LUT R11, R11, 0x1f8, RZ, 0xc0, !PT ;  /* 0x000001f80b0b7812 */ /* 0x000fc800078ec0ff */
[----:B------:R-:W-:-:S04]  /*e9a0*/  LOP3.LUT R11, R11, 0x38, R9, 0x78, !PT ;  /* 0x000000380b0b7812 */ /* 0x000fc800078e7809 */
[----:B------:R-:W-:Y:S01]  /*e9b0*/  LOP3.LUT R11, R11, 0x200, R12, 0xf8, !PT ;  /* 0x000002000b0b7812 */ /* 0x000fe200078ef80c */
[----:B------:R-:W-:Y:S01]  /*e9c0*/  SHFL.IDX PT, R14, R0, 0x1, 0x181f ;  /* 0x00381f00000e7f89 */ /* 0x000fe200000e0000 */
[----:B--2---:R-:W-:-:S03]  /*e9d0*/  ISETP.GE.AND P2, PT, R3, R7, PT ;  /* 0x000000070300720c */ /* 0x004fc60003f46270 */
[----:B------:R-:W0:Y:S01]  /*e9e0*/  SHFL.IDX PT, R3, R0, RZ, 0x181f ;  /* 0x00181fff00037589 */ /* 0x000e2200000e0000 */
[----:B---3--:R-:W-:-:S03]  /*e9f0*/  IMAD.MOV.U32 R10, RZ, RZ, R2 ;  /* 0x000000ffff0a7224 */ /* 0x008fc600078e0002 */
[----:B------:R-:W1:Y:S06]  /*ea00*/  SHFL.IDX PT, R2, R6, RZ, 0x181f ;  /* 0x00181fff06027589 */ /* 0x000e6c00000e0000 */
[----:B------:R-:W-:-:S04]  /*ea10*/  @!P2 LOP3.LUT R8, R4, 0x40, RZ, 0xc0, !PT ;  /* 0x000000400408a812 */ /* 0x000fc800078ec0ff */
[----:B------:R-:W-:Y:S02]  /*ea20*/  @!P2 SHF.R.U32.HI R8, RZ, 0x2, R8 ;  /* 0x00000002ff08a819 */ /* 0x000fe40000011608 */
[----:B------:R-:W-:Y:S02]  /*ea30*/  @!P2 LEA R9, R11, UR38, 0x1 ;  /* 0x000000260b09ac11 */ /* 0x000fe4000f8e08ff */
[----:B------:R-:W-:Y:S02]  /*ea40*/  @!P2 ISETP.NE.U32.AND P4, PT, R8, RZ, PT ;  /* 0x000000ff0800a20c */ /* 0x000fe40003f85070 */
[----:B------:R-:W-:Y:S02]  /*ea50*/  @!P2 LOP3.LUT R8, R5, 0x80, RZ, 0xc0, !PT ;  /* 0x000000800508a812 */ /* 0x000fe400078ec0ff */
[----:B0-----:R-:W-:-:S05]  /*ea60*/  @!P2 LEA R3, P6, R13, R3, 0x1 ;  /* 0x000000030d03a211 */ /* 0x001fca00078c08ff */
[----:B-1----:R-:W-:-:S05]  /*ea70*/  @!P2 IMAD.X R2, RZ, RZ, R2, P6 ;  /* 0x000000ffff02a224 */ /* 0x002fca00030e0602 */
[----:B------:R-:W-:-:S04]  /*ea80*/  @!P2 LOP3.LUT R3, R3, R2, RZ, 0x3c, !PT ;  /* 0x000000020303a212 */ /* 0x000fc800078e3cff */
[----:B------:R-:W-:-:S04]  /*ea90*/  @!P2 LOP3.LUT R2, R3, R2, RZ, 0x3c, !PT ;  /* 0x000000020302a212 */ /* 0x000fc800078e3cff */
[----:B------:R-:W-:Y:S02]  /*eaa0*/  @!P2 LOP3.LUT R3, R3, R2, RZ, 0x3c, !PT ;  /* 0x000000020303a212 */ /* 0x000fe400078e3cff */
[----:B------:R-:W-:-:S03]  /*eab0*/  @!P2 SHF.R.U32.HI R8, RZ, 0x3, R8 ;  /* 0x00000003ff08a819 */ /* 0x000fc60000011608 */
[----:B------:R-:W-:Y:S01]  /*eac0*/  @!P2 LDGSTS.E.BYPASS.LTC128B.128 [R9+0x26400], desc[UR6][R2.64], !P0 ;  /* 0x264000000209afae */ /* 0x000fe2000c101d46 */
[----:B------:R-:W-:-:S03]  /*ead0*/  LOP3.LUT P0, RZ, R17, 0x80, RZ, 0xc0, !PT ;  /* 0x0000008011ff7812 */ /* 0x000fc6000780c0ff */
[----:B------:R-:W-:Y:S01]  /*eae0*/  @!P2 LDGSTS.E.BYPASS.LTC128B.128 [R9+0x28400], desc[UR6][R2.64+0x80], !P1 ;  /* 0x284000800209afae */ /* 0x000fe2000c901d46 */
[----:B------:R-:W-:Y:S02]  /*eaf0*/  LOP3.LUT P1, RZ, R17, 0x40, RZ, 0xc0, !PT ;  /* 0x0000004011ff7812 */ /* 0x000fe4000782c0ff */
[----:B------:R-:W-:Y:S01]  /*eb00*/  @!P2 ISETP.NE.U32.AND P6, PT, R8, RZ, PT ;  /* 0x000000ff0800a20c */ /* 0x000fe20003fc5070 */
[----:B------:R-:W-:Y:S04]  /*eb10*/  @!P2 LDGSTS.E.BYPASS.LTC128B.128 [R9+0x2a400], desc[UR6][R2.64+0x100], !P3 ;  /* 0x2a4001000209afae */ /* 0x000fe8000d901d46 */
[----:B------:R-:W0:Y:S04]  /*eb20*/  SHFL.IDX PT, R8, R6, 0x1, 0x181f ;  /* 0x00381f0006087f89 */ /* 0x000e2800000e0000 */
[----:B------:R-:W-:Y:S04]  /*eb30*/  @!P2 LDGSTS.E.BYPASS.LTC128B.128 [R9+0x2c400], desc[UR6][R2.64+0x180], !P5 ;  /* 0x2c4001800209afae */ /* 0x000fe8000e901d46 */
[----:B------:R-:W-:Y:S04]  /*eb40*/  @!P2 LDGSTS.E.BYPASS.LTC128B.128 [R9+0x2e400], desc[UR6][R2.64+0x200], !P0 ;  /* 0x2e4002000209afae */ /* 0x000fe8000c101d46 */
[----:B------:R-:W-:Y:S04]  /*eb50*/  @!P2 LDGSTS.E.BYPASS.LTC128B.128 [R9+0x30400], desc[UR6][R2.64+0x280], !P1 ;  /* 0x304002800209afae */ /* 0x000fe8000c901d46 */
[----:B------:R-:W-:Y:S04]  /*eb60*/  @!P2 LDGSTS.E.BYPASS.LTC128B.128 [R9+0x32400], desc[UR6][R2.64+0x300], P4 ;  /* 0x324003000209afae */ /* 0x000fe8000a101d46 */
[----:B------:R1:W-:Y:S01]  /*eb70*/  @!P2 LDGSTS.E.BYPASS.LTC128B.128 [R9+0x34400], desc[UR6][R2.64+0x380], P6 ;  /* 0x344003800209afae */ /* 0x0003e2000b101d46 */
[----:B------:R-:W-:-:S13]  /*eb80*/  ISETP.GE.AND P2, PT, R10, R7, PT ;  /* 0x000000070a00720c */ /* 0x000fda0003f46270 */
[----:B------:R-:W-:-:S05]  /*eb90*/  @!P2 LEA R10, P4, R13, R14, 0x1 ;  /* 0x0000000e0d0aa211 */ /* 0x000fca00078808ff */
[----:B0-----:R-:W-:Y:S01]  /*eba0*/  @!P2 IMAD.X R14, RZ, RZ, R8, P4 ;  /* 0x000000ffff0ea224 */ /* 0x001fe200020e0608 */
[----:B------:R-:W-:Y:S02]  /*ebb0*/  LOP3.LUT P4, RZ, R17, 0x10, RZ, 0xc0, !PT ;  /* 0x0000001011ff7812 */ /* 0x000fe4000788c0ff */
[----:B------:R-:W-:Y:S01]  /*ebc0*/  @!P2 LOP3.LUT R8, R4, 0x40, RZ, 0xc0, !PT ;  /* 0x000000400408a812 */ /* 0x000fe200078ec0ff */
[----:B-1----:R-:W-:Y:S01]  /*ebd0*/  @!P2 IMAD.MOV.U32 R2, RZ, RZ, R10 ;  /* 0x000000ffff02a224 */ /* 0x002fe200078e000a */
[----:B------:R-:W-:Y:S01]  /*ebe0*/  @!P2 LEA R21, R11, UR38, 0x1 ;  /* 0x000000260b15ac11 */ /* 0x000fe2000f8e08ff */
[----:B------:R-:W-:Y:S01]  /*ebf0*/  @!P2 IMAD.MOV.U32 R3, RZ, RZ, R14 ;  /* 0x000000ffff03a224 */ /* 0x000fe200078e000e */
[----:B------:R-:W-:Y:S02]  /*ec00*/  LOP3.LUT P6, RZ, R17, 0x8, RZ, 0xc0, !PT ;  /* 0x0000000811ff7812 */ /* 0x000fe400078cc0ff */
[----:B------:R-:W-:-:S05]  /*ec10*/  @!P2 SHF.R.U32.HI R8, RZ, 0x2, R8 ;  /* 0x00000002ff08a819 */ /* 0x000fca0000011608 */
[----:B------:R-:W-:Y:S01]  /*ec20*/  @!P2 LDGSTS.E.BYPASS.LTC128B.128 [R21+0x26c00], desc[UR6][R2.64], !P4 ;  /* 0x26c000000215afae */ /* 0x000fe2000e101d46 */
[----:B------:R-:W-:Y:S02]  /*ec30*/  @!P2 ISETP.NE.U32.AND P4, PT, R8, RZ, PT ;  /* 0x000000ff0800a20c */ /* 0x000fe40003f85070 */
[----:B------:R-:W-:-:S03]  /*ec40*/  @!P2 LOP3.LUT R8, R5, 0x80, RZ, 0xc0, !PT ;  /* 0x000000800508a812 */ /* 0x000fc600078ec0ff */
[----:B------:R-:W-:Y:S01]  /*ec50*/  @!P2 LDGSTS.E.BYPASS.LTC128B.128 [R21+0x28c00], desc[UR6][R2.64+0x80], !P6 ;  /* 0x28c000800215afae */ /* 0x000fe2000f101d46 */
[----:B------:R-:W-:-:S03]  /*ec60*/  @!P2 SHF.R.U32.HI R8, RZ, 0x3, R8 ;  /* 0x00000003ff08a819 */ /* 0x000fc60000011608 */
[----:B------:R-:W-:Y:S04]  /*ec70*/  @!P2 LDGSTS.E.BYPASS.LTC128B.128 [R21+0x2ac00], desc[UR6][R2.64+0x100], !P3 ;  /* 0x2ac001000215afae */ /* 0x000fe8000d901d46 */
[----:B------:R-:W-:Y:S04]  /*ec80*/  @!P2 LDGSTS.E.BYPASS.LTC128B.128 [R21+0x2cc00], desc[UR6][R2.64+0x180], !P5 ;  /* 0x2cc001800215afae */ /* 0x000fe8000e901d46 */
[----:B------:R-:W-:Y:S04]  /*ec90*/  @!P2 LDGSTS.E.BYPASS.LTC128B.128 [R21+0x2ec00], desc[UR6][R2.64+0x200], !P0 ;  /* 0x2ec002000215afae */ /* 0x000fe8000c101d46 */
[----:B------:R-:W-:Y:S04]  /*eca0*/  @!P2 LDGSTS.E.BYPASS.LTC128B.128 [R21+0x30c00], desc[UR6][R2.64+0x280], !P1 ;  /* 0x30c002800215afae */ /* 0x000fe8000c901d46 */
[----:B------:R-:W-:Y:S01]  /*ecb0*/  @!P2 LDGSTS.E.BYPASS.LTC128B.128 [R21+0x32c00], desc[UR6][R2.64+0x300], P4 ;  /* 0x32c003000215afae */ /* 0x000fe2000a101d46 */
[----:B------:R-:W-:-:S03]  /*ecc0*/  @!P2 ISETP.NE.U32.AND P4, PT, R8, RZ, PT ;  /* 0x000000ff0800a20c */ /* 0x000fc60003f85070 */
[----:B------:R-:W0:Y:S10]  /*ecd0*/  SHFL.IDX PT, R14, R0, 0x2, 0x181f ;  /* 0x00581f00000e7f89 */ /* 0x000e3400000e0000 */
[----:B------:R1:W-:Y:S01]  /*ece0*/  @!P2 LDGSTS.E.BYPASS.LTC128B.128 [R21+0x34c00], desc[UR6][R2.64+0x380], P4 ;  /* 0x34c003800215afae */ /* 0x0003e2000a101d46 */
[----:B----4-:R-:W-:-:S03]  /*ecf0*/  ISETP.GE.AND P2, PT, R15, R7, PT ;  /* 0x000000070f00720c */ /* 0x010fc60003f46270 */
[----:B-1----:R-:W1:Y:S10]  /*ed00*/  SHFL.IDX PT, R2, R6, 0x2, 0x181f ;  /* 0x00581f0006027f89 */ /* 0x002e7400000e0000 */
[----:B0-----:R-:W-:-:S02]  /*ed10*/  @!P2 LEA R3, P4, R13, R14, 0x1 ;  /* 0x0000000e0d03a211 */ /* 0x001fc400078808ff */
[----:B------:R-:W-:Y:S02]  /*ed20*/  @!P2 LOP3.LUT R8, R4, 0x40, RZ, 0xc0, !PT ;  /* 0x000000400408a812 */ /* 0x000fe400078ec0ff */
[----:B------:R-:W-:Y:S02]  /*ed30*/  @!P2 LEA R9, R11, UR38, 0x1 ;  /* 0x000000260b09ac11 */ /* 0x000fe4000f8e08ff */
[----:B------:R-:W-:Y:S01]  /*ed40*/  @!P2 SHF.R.U32.HI R8, RZ, 0x2, R8 ;  /* 0x00000002ff08a819 */ /* 0x000fe20000011608 */
[----:B-1----:R-:W-:Y:S01]  /*ed50*/  @!P2 IMAD.X R2, RZ, RZ, R2, P4 ;  /* 0x000000ffff02a224 */ /* 0x002fe200020e0602 */
[----:B------:R-:W-:-:S04]  /*ed60*/  LOP3.LUT P4, RZ, R17, 0x10, RZ, 0xc0, !PT ;  /* 0x0000001011ff7812 */ /* 0x000fc8000788c0ff */
[----:B------:R-:W-:-:S04]  /*ed70*/  @!P2 LOP3.LUT R3, R3, R2, RZ, 0x3c, !PT ;  /* 0x000000020303a212 */ /* 0x000fc800078e3cff */
[----:B------:R-:W-:-:S04]  /*ed80*/  @!P2 LOP3.LUT R2, R3, R2, RZ, 0x3c, !PT ;  /* 0x000000020302a212 */ /* 0x000fc800078e3cff */
[----:B------:R-:W-:-:S05]  /*ed90*/  @!P2 LOP3.LUT R3, R3, R2, RZ, 0x3c, !PT ;  /* 0x000000020303a212 */ /* 0x000fca00078e3cff */
[----:B------:R0:W-:Y:S01]  /*eda0*/  @!P2 LDGSTS.E.BYPASS.LTC128B.128 [R9+0x27400], desc[UR6][R2.64], !P4 ;  /* 0x274000000209afae */ /* 0x0001e2000e101d46 */
[----:B------:R-:W-:Y:S02]  /*edb0*/  @!P2 ISETP.NE.U32.AND P4, PT, R8, RZ, PT ;  /* 0x000000ff0800a20c */ /* 0x000fe40003f85070 */
[----:B------:R-:W-:Y:S01]  /*edc0*/  @!P2 LOP3.LUT R8, R5, 0x80, RZ, 0xc0, !PT ;  /* 0x000000800508a812 */ /* 0x000fe200078ec0ff */
[----:B------:R0:W-:Y:S03]  /*edd0*/  @!P2 LDGSTS.E.BYPASS.LTC128B.128 [R9+0x29400], desc[UR6][R2.64+0x80], !P6 ;  /* 0x294000800209afae */ /* 0x0001e6000f101d46 */
[----:B------:R-:W-:Y:S01]  /*ede0*/  @!P2 SHF.R.U32.HI R8, RZ, 0x3, R8 ;  /* 0x00000003ff08a819 */ /* 0x000fe20000011608 */
[----:B------:R0:W-:Y:S04]  /*edf0*/  @!P2 LDGSTS.E.BYPASS.LTC128B.128 [R9+0x2b400], desc[UR6][R2.64+0x100], !P3 ;  /* 0x2b4001000209afae */ /* 0x0001e8000d901d46 */
[----:B------:R0:W-:Y:S04]  /*ee00*/  @!P2 LDGSTS.E.BYPASS.LTC128B.128 [R9+0x2d400], desc[UR6][R2.64+0x180], !P5 ;  /* 0x2d4001800209afae */ /* 0x0001e8000e901d46 */
[----:B------:R0:W-:Y:S04]  /*ee10*/  @!P2 LDGSTS.E.BYPASS.LTC128B.128 [R9+0x2f400], desc[UR6][R2.64+0x200], !P0 ;  /* 0x2f4002000209afae */ /* 0x0001e8000c101d46 */
[----:B------:R0:W-:Y:S04]  /*ee20*/  @!P2 LDGSTS.E.BYPASS.LTC128B.128 [R9+0x31400], desc[UR6][R2.64+0x280], !P1 ;  /* 0x314002800209afae */ /* 0x0001e8000c901d46 */
[----:B------:R0:W-:Y:S01]  /*ee30*/  @!P2 LDGSTS.E.BYPASS.LTC128B.128 [R9+0x33400], desc[UR6][R2.64+0x300], P4 ;  /* 0x334003000209afae */ /* 0x0001e2000a101d46 */
[----:B------:R-:W-:-:S03]  /*ee40*/  @!P2 ISETP.NE.U32.AND P4, PT, R8, RZ, PT ;  /* 0x000000ff0800a20c */ /* 0x000fc60003f85070 */
[----:B------:R-:W1:Y:S04]  /*ee50*/  SHFL.IDX PT, R6, R6, 0x3, 0x181f ;  /* 0x00781f0006067f89 */ /* 0x000e6800000e0000 */
[----:B------:R0:W2:Y:S06]  /*ee60*/  SHFL.IDX PT, R14, R0, 0x3, 0x181f ;  /* 0x00781f00000e7f89 */ /* 0x0000ac00000e0000 */
[----:B------:R0:W-:Y:S02]  /*ee70*/  @!P2 LDGSTS.E.BYPASS.LTC128B.128 [R9+0x35400], desc[UR6][R2.64+0x380], P4 ;  /* 0x354003800209afae */ /* 0x0001e4000a101d46 */
.L_x_3347:
[----:B0-----:R-:W3:Y:S01]  /*ee80*/  LDL.LU R0, [R1+0x20] ;  /* 0x0000200001007983 */ /* 0x001ee20000300800 */
[----:B------:R-:W-:Y:S01]  /*ee90*/  BSSY B0, `(.L_x_3234) ;  /* 0x0000025000007945 */ /* 0x000fe20003800000 */
[----:B---3--:R-:W-:-:S13]  /*eea0*/  ISETP.GE.AND P2, PT, R0, R7, PT ;  /* 0x000000070000720c */ /* 0x008fda0003f46270 */
[----:B------:R-:W-:Y:S05]  /*eeb0*/  @P2 BRA `(.L_x_3235) ;  /* 0x0000000000882947 */ /* 0x000fea0003800000 */
[----:B------:R-:W0:Y:S01]  /*eec0*/  S2R R0, SR_TID.X ;  /* 0x0000000000007919 */ /* 0x000e220000002100 */
[C---:B------:R-:W-:Y:S01]  /*eed0*/  LOP3.LUT P6, RZ, R17.reuse, 0x10, RZ, 0xc0, !PT ;  /* 0x0000001011ff7812 */ /* 0x040fe200078cc0ff */
[----:B------:R-:W-:Y:S01]  /*eee0*/  ULDC.64 UR4, c[0x0][0x208] ;  /* 0x0000820000047ab9 */ /* 0x000fe20000000a00 */
[C---:B------:R-:W-:Y:S01]  /*eef0*/  LOP3.LUT P4, RZ, R17.reuse, 0x8, RZ, 0xc0, !PT ;  /* 0x0000000811ff7812 */ /* 0x040fe2000788c0ff */
[----:B------:R-:W3:Y:S01]  /*ef00*/  S2R R3, SR_TID.X ;  /* 0x0000000000037919 */ /* 0x000ee20000002100 */
[----:B------:R-:W-:Y:S02]  /*ef10*/  LOP3.LUT P3, RZ, R17, 0x4, RZ, 0xc0, !PT ;  /* 0x0000000411ff7812 */ /* 0x000fe4000786c0ff */
[----:B------:R-:W-:Y:S02]  /*ef20*/  LOP3.LUT R4, R4, 0x40, RZ, 0xc0, !PT ;  /* 0x0000004004047812 */ /* 0x000fe400078ec0ff */
[----:B------:R-:W-:Y:S02]  /*ef30*/  LOP3.LUT R5, R5, 0x80, RZ, 0xc0, !PT ;  /* 0x0000008005057812 */ /* 0x000fe400078ec0ff */
[----:B------:R-:W-:-:S02]  /*ef40*/  SHF.R.U32.HI R4, RZ, 0x2, R4 ;  /* 0x00000002ff047819 */ /* 0x000fc40000011604 */
[----:B------:R-:W-:Y:S02]  /*ef50*/  SHF.R.U32.HI R5, RZ, 0x3, R5 ;  /* 0x00000003ff057819 */ /* 0x000fe40000011605 */
[----:B0-----:R-:W-:Y:S01]  /*ef60*/  LOP3.LUT R0, R0, 0x7f, RZ, 0xc0, !PT ;  /* 0x0000007f00007812 */ /* 0x001fe200078ec0ff */
[----:B---3--:R-:W-:-:S04]  /*ef70*/  IMAD.SHL.U32 R2, R3, 0x8, RZ ;  /* 0x0000000803027824 */ /* 0x008fc800078e00ff */
[----:B------:R-:W-:Y:S02]  /*ef80*/  IMAD.SHL.U32 R8, R0, 0x8, RZ ;  /* 0x0000000800087824 */ /* 0x000fe400078e00ff */
[----:B------:R-:W-:Y:S01]  /*ef90*/  IMAD.SHL.U32 R0, R3, 0x8, RZ ;  /* 0x0000000803007824 */ /* 0x000fe200078e00ff */
[----:B------:R-:W-:-:S04]  /*efa0*/  LOP3.LUT R2, R2, 0x38, RZ, 0xc0, !PT ;  /* 0x0000003802027812 */ /* 0x000fc800078ec0ff */
[----:B------:R-:W-:Y:S02]  /*efb0*/  LOP3.LUT R0, R0, 0x1f8, RZ, 0xc0, !PT ;  /* 0x000001f800007812 */ /* 0x000fe400078ec0ff */
[----:B--2---:R-:W-:Y:S02]  /*efc0*/  LEA R2, P2, R2, R14, 0x1 ;  /* 0x0000000e02027211 */ /* 0x004fe400078408ff */
[----:B------:R-:W-:-:S03]  /*efd0*/  LOP3.LUT R0, R0, 0x38, R3, 0x78, !PT ;  /* 0x0000003800007812 */ /* 0x000fc600078e7803 */
[----:B-1----:R-:W-:Y:S01]  /*efe0*/  IMAD.X R3, RZ, RZ, R6, P2 ;  /* 0x000000ffff037224 */ /* 0x002fe200010e0606 */
[----:B------:R-:W-:Y:S02]  /*eff0*/  LOP3.LUT R0, R0, 0x200, R8, 0xf8, !PT ;  /* 0x0000020000007812 */ /* 0x000fe400078ef808 */
[----:B------:R-:W-:Y:S02]  /*f000*/  ISETP.NE.U32.AND P2, PT, R4, RZ, PT ;  /* 0x000000ff0400720c */ /* 0x000fe40003f45070 */
[----:B------:R-:W-:-:S05]  /*f010*/  LEA R7, R0, UR38, 0x1 ;  /* 0x0000002600077c11 */ /* 0x000fca000f8e08ff */
[----:B------:R-:W-:Y:S01]  /*f020*/  @!PT LDS RZ, [RZ] ;  /* 0x00000000fffff984 */ /* 0x000fe20000000800 */
[----:B------:R-:W-:Y:S01]  /*f030*/  @!PT LDS RZ, [RZ] ;  /* 0x00000000fffff984 */ /* 0x000fe20000000800 */
[----:B------:R-:W-:Y:S01]  /*f040*/  @!PT LDS RZ, [RZ] ;  /* 0x00000000fffff984 */ /* 0x000fe20000000800 */
[----:B------:R0:W-:Y:S04]  /*f050*/  LDGSTS.E.BYPASS.LTC128B.128 [R7+0x27c00], desc[UR4][R2.64], !P6 ;  /* 0x27c0000002077fae */ /* 0x0001e8000f101d44 */
[----:B------:R0:W-:Y:S04]  /*f060*/  LDGSTS.E.BYPASS.LTC128B.128 [R7+0x29c00], desc[UR4][R2.64+0x80], !P4 ;  /* 0x29c0008002077fae */ /* 0x0001e8000e101d44 */
[----:B------:R0:W-:Y:S01]  /*f070*/  LDGSTS.E.BYPASS.LTC128B.128 [R7+0x2bc00], desc[UR4][R2.64+0x100], !P3 ;  /* 0x2bc0010002077fae */ /* 0x0001e2000d901d44 */
[----:B------:R-:W-:-:S03]  /*f080*/  ISETP.NE.U32.AND P3, PT, R5, RZ, PT ;  /* 0x000000ff0500720c */ /* 0x000fc60003f65070 */
[----:B------:R0:W-:Y:S04]  /*f090*/  LDGSTS.E.BYPASS.LTC128B.128 [R7+0x2dc00], desc[UR4][R2.64+0x180], !P5 ;  /* 0x2dc0018002077fae */ /* 0x0001e8000e901d44 */
[----:B------:R0:W-:Y:S04]  /*f0a0*/  LDGSTS.E.BYPASS.LTC128B.128 [R7+0x2fc00], desc[UR4][R2.64+0x200], !P0 ;  /* 0x2fc0020002077fae */ /* 0x0001e8000c101d44 */
[----:B------:R0:W-:Y:S04]  /*f0b0*/  LDGSTS.E.BYPASS.LTC128B.128 [R7+0x31c00], desc[UR4][R2.64+0x280], !P1 ;  /* 0x31c0028002077fae */ /* 0x0001e8000c901d44 */
[----:B------:R0:W-:Y:S04]  /*f0c0*/  LDGSTS.E.BYPASS.LTC128B.128 [R7+0x33c00], desc[UR4][R2.64+0x300], P2 ;  /* 0x33c0030002077fae */ /* 0x0001e80009101d44 */
[----:B------:R0:W-:Y:S02]  /*f0d0*/  LDGSTS.E.BYPASS.LTC128B.128 [R7+0x35c00], desc[UR4][R2.64+0x380], P3 ;  /* 0x35c0038002077fae */ /* 0x0001e40009901d44 */
.L_x_3235:
[----:B------:R-:W-:Y:S05]  /*f0e0*/  BSYNC B0 ;  /* 0x0000000000007941 */ /* 0x000fea0003800000 */
.L_x_3234:
[----:B------:R-:W-:Y:S01]  /*f0f0*/  NOP ;  /* 0x0000000000007918 */ /* 0x000fe20000000000 */
[----:B------:R-:W-:Y:S01]  /*f100*/  SYNCS.ARRIVE.TRANS64.RED.A0T1 RZ, [UR38+0x38810], RZ ;  /* 0x038810ffffff79a7 */ /* 0x000fe20008200426 */
[----:B0-----:R-:W-:Y:S01]  /*f110*/  IMAD.MOV.U32 R2, RZ, RZ, 0x1 ;  /* 0x00000001ff027424 */ /* 0x001fe200078e00ff */
[----:B------:R-:W-:Y:S04]  /*f120*/  ARRIVES.LDGSTSBAR.64.TRANSCNT [UR38+0x38810] ;  /* 0x03881000ff0079b0 */ /* 0x000fe80008000aa6 */
[----:B------:R-:W-:Y:S01]  /*f130*/  SHF.L.U32 R2, R2, 0x1f, RZ ;  /* 0x0000001f02027819 */ /* 0x000fe200000006ff */
[----:B------:R-:W-:Y:S01]  /*f140*/  NOP ;  /* 0x0000000000007918 */ /* 0x000fe20000000000 */
[----:B------:R-:W-:Y:S02]  /*f150*/  SYNCS.ARRIVE.TRANS64.A1T0 RZ, [UR38+0x38810], RZ ;  /* 0x038810ffffff79a7 */ /* 0x000fe40008100026 */
[----:B------:R-:W0:Y:S02]  /*f160*/  SYNCS.PHASECHK.TRANS64.TRYWAIT P0, [UR38+0x38820], R2 ;  /* 0x03882002ff0075a7 */ /* 0x000e240008000166 */
[----:B0-----:R-:W-:Y:S05]  /*f170*/  @!P0 BRA `(.L_x_3236) ;  /* 0x0000004000a08947 */ /* 0x001fea0003800000 */
.L_x_3348:
[----:B------:R-:W-:Y:S01]  /*f180*/  LOP3.LUT P0, RZ, R17, 0x2, RZ, 0xc0, !PT ;  /* 0x0000000211ff7812 */ /* 0x000fe2000780c0ff */
[----:B------:R-:W-:Y:S01]  /*f190*/  BSSY B0, `(.L_x_3237) ;  /* 0x000007f000007945 */ /* 0x000fe20003800000 */
[----:B------:R-:W-:-:S11]  /*f1a0*/  IMAD.MOV.U32 R0, RZ, RZ, 0x1 ;  /* 0x00000001ff007424 */ /* 0x000fd600078e00ff */
[----:B------:R-:W-:Y:S05]  /*f1b0*/  @!P0 BRA `(.L_x_3238) ;  /* 0x0000000400f08947 */ /* 0x000fea0003800000 */
[----:B------:R-:W3:Y:S01]  /*f1c0*/  SYNCS.PHASECHK.TRANS64.TRYWAIT P0, [UR38+0x38860], R2 ;  /* 0x03886002ff0075a7 */ /* 0x000ee20008000166 */
[----:B0-----:R-:W0:Y:S02]  /*f1d0*/  S2R R3, SR_TID.X ;  /* 0x0000000000037919 */ /* 0x001e240000002100 */
[----:B0-----:R-:W-:-:S04]  /*f1e0*/  LOP3.LUT R3, R3, 0x7f, RZ, 0xc0, !PT ;  /* 0x0000007f03037812 */ /* 0x001fc800078ec0ff */
[----:B------:R-:W-:Y:S01]  /*f1f0*/  ISETP.NE.AND P1, PT, R3, RZ, PT ;  /* 0x000000ff0300720c */ /* 0x000fe20003f25270 */
[----:B---3--:R-:W-:-:S12]  /*f200*/  @!P0 BRA `(.L_x_3239) ;  /* 0x0000004000948947 */ /* 0x008fd80003800000 */
.L_x_3349:
[----:B------:R-:W-:Y:S04]  /*f210*/  BSSY B1, `(.L_x_3240) ;  /* 0x0000008000017945 */ /* 0x000fe80003800000 */
[----:B------:R-:W-:Y:S05]  /*f220*/  @P1 BRA `(.L_x_3241) ;  /* 0x0000000000181947 */ /* 0x000fea0003800000 */
[----:B0-----:R-:W0:Y:S01]  /*f230*/  S2R R3, SR_TID.X ;  /* 0x0000000000037919 */ /* 0x001e220000002100 */
[----:B------:R-:W-:-:S04]  /*f240*/  IMAD.MOV.U32 R2, RZ, RZ, 0x10000 ;  /* 0x00010000ff027424 */ /* 0x000fc800078e00ff */
[----:B------:R3:W-:Y:S01]  /*f250*/  SYNCS.ARRIVE.TRANS64 RZ, [UR38+0x38850], R2 ;  /* 0x03885002ffff79a7 */ /* 0x0007e20008000026 */
[----:B0-----:R-:W-:-:S13]  /*f260*/  LOP3.LUT P0, RZ, R3, 0x1f, RZ, 0xc0, !PT ;  /* 0x0000001f03ff7812 */ /* 0x001fda000780c0ff */
[----:B---3--:R-:W-:Y:S05]  /*f270*/  @!P0 BRA `(.L_x_3241) ;  /* 0x0000000000048947 */ /* 0x008fea0003800000 */
[----:B------:R-:W-:Y:S01]  /*f280*/  BPT.TRAP 0x1 ;  /* 0x000000040000795c */ /* 0x000fe20000300000 */
.L_x_3241:
[----:B------:R-:W-:Y:S05]  /*f290*/  BSYNC B1 ;  /* 0x0000000000017941 */ /* 0x000fea0003800000 */
.L_x_3240:
[----:B0-----:R-:W3:Y:S01]  /*f2a0*/  LDL.LU R2, [R1+0x8] ;  /* 0x0000080001027983 */ /* 0x001ee20000300800 */
        /* <DEDUP_REMOVED lines=9> */
[----:B---3--:R-:W-:-:S08]  /*f340*/  IMAD.SHL.U32 R2, R2, 0x40, RZ ;  /* 0x0000004002027824 */ /* 0x008fd000078e00ff */
.L_x_3242:
        /* <DEDUP_REMOVED lines=13> */
.L_x_3243:
        /* <DEDUP_REMOVED lines=13> */
.L_x_3244:
        /* <DEDUP_REMOVED lines=13> */
.L_x_3245:
        /* <DEDUP_REMOVED lines=13> */
.L_x_3246:
        /* <DEDUP_REMOVED lines=13> */
.L_x_3247:
        /* <DEDUP_REMOVED lines=13> */
.L_x_3248:
        /* <DEDUP_REMOVED lines=13> */
.L_x_3249:
[----:B------:R-:W-:-:S13]  /*f900*/  @P0 ELECT P1, URZ, PT ;  /* 0x00000000003f082f */ /* 0x000fda0003820000 */
[----:B------:R-:W-:Y:S01]  /*f910*/  @P1 R2UR UR13, R16 ;  /* 0x00000000100d12ca */ /* 0x000fe200000e0000 */
[----:B------:R-:W-:Y:S01]  /*f920*/  UMOV UR12, UR36 ;  /* 0x00000024000c7c82 */ /* 0x000fe20008000000 */
[----:B------:R-:W-:Y:S02]  /*f930*/  @P1 R2UR UR11, R2 ;  /* 0x00000000020b12ca */ /* 0x000fe400000e0000 */
[----:B------:R-:W-:Y:S02]  /*f940*/  @P1 PLOP3.LUT P0, PT, P1, PT, PT, 0x8, 0x0 ;  /* 0x000000000000181c */ /* 0x000fe40000f0e170 */
[----:B------:R-:W-:-:S09]  /*f950*/  PLOP3.LUT P1, PT, PT, PT, PT, 0x8, 0x0 ;  /* 0x000000000000781c */ /* 0x000fd20003f2e170 */
[----:B------:R3:W-:Y:S02]  /*f960*/  UTMALDG.4D [UR8], [UR4], desc[UR6] ;  /* 0x00000608040075b4 */ /* 0x0007e40008019000 */
[----:B---3--:R-:W-:Y:S05]  /*f970*/  @P0 BRA.U.ANY `(.L_x_3249) ;  /* 0xfffffffd00e00947 */ /* 0x008fea000393ffff */
.L_x_3238:
[----:B------:R-:W-:Y:S05]  /*f980*/  BSYNC B0 ;  /* 0x0000000000007941 */ /* 0x000fea0003800000 */
.L_x_3237:
[----:B0-----:R-:W3:Y:S01]  /*f990*/  LDL.LU R3, [R1+0x14] ;  /* 0x0000140001037983 */ /* 0x001ee20000300800 */
[----:B------:R-:W-:Y:S02]  /*f9a0*/  IMAD.MOV.U32 R9, RZ, RZ, RZ ;  /* 0x000000ffff097224 */ /* 0x000fe400078e00ff */
[----:B-1----:R-:W-:Y:S02]  /*f9b0*/  IMAD.MOV.U32 R6, RZ, RZ, 0x1 ;  /* 0x00000001ff067424 */ /* 0x002fe400078e00ff */
[----:B---3--:R-:W-:-:S05]  /*f9c0*/  VIADD R8, R3, 0xfffffffe ;  /* 0xfffffffe03087836 */ /* 0x008fca0000000000 */
[----:B------:R-:W-:-:S13]  /*f9d0*/  ISETP.GE.AND P0, PT, R8, UR39, PT ;  /* 0x0000002708007c0c */ /* 0x000fda000bf06270 */
[----:B------:R-:W-:Y:S05]  /*f9e0*/  @!P0 BRA `(.L_x_3219) ;  /* 0x0000002400208947 */ /* 0x000fea0003800000 */
[----:B------:R-:W-:Y:S01]  /*f9f0*/  UIADD3 UR4, UR43, 0x1, URZ ;  /* 0x000000012b047890 */ /* 0x000fe2000fffe03f */
[----:B------:R-:W-:Y:S01]  /*fa00*/  LOP3.LUT R0, RZ, UR39, RZ, 0x33, !PT ;  /* 0x00000027ff007c12 */ /* 0x000fe2000f8e33ff */
[----:B------:R-:W0:Y:S01]  /*fa10*/  S2R R4, SR_TID.X ;  /* 0x0000000000047919 */ /* 0x000e220000002100 */
[----:B------:R-:W-:Y:S01]  /*fa20*/  IMAD.MOV.U32 R6, RZ, RZ, 0x1 ;  /* 0x00000001ff067424 */ /* 0x000fe200078e00ff */
[----:B------:R-:W-:-:S04]  /*fa30*/  UIMAD UR4, UR4, UR41, URZ ;  /* 0x00000029040472a4 */ /* 0x000fc8000f8e023f */
[----:B------:R-:W-:-:S04]  /*fa40*/  UISETP.LT.AND UP0, UPT, UR40, UR4, UPT ;  /* 0x000000042800728c */ /* 0x000fc8000bf01270 */
[----:B------:R-:W-:-:S06]  /*fa50*/  USEL UR4, UR40, UR4, UP0 ;  /* 0x0000000428047287 */ /* 0x000fcc0008000000 */
[----:B------:R-:W-:-:S05]  /*fa60*/  IMAD R3, RZ, RZ, -UR4 ;  /* 0x80000004ff037e24 */ /* 0x000fca000f8e02ff */
[----:B------:R-:W-:-:S04]  /*fa70*/  VIADDMNMX R0, R3, 0x1, R0, !PT ;  /* 0x0000000103007846 */ /* 0x000fc80007800100 */
[----:B------:R-:W-:Y:S02]  /*fa80*/  R2UR UR5, R0 ;  /* 0x00000000000572ca */ /* 0x000fe400000e0000 */
[----:B------:R-:W-:Y:S02]  /*fa90*/  LOP3.LUT R0, RZ, UR4, RZ, 0x33, !PT ;  /* 0x00000004ff007c12 */ /* 0x000fe4000f8e33ff */
[----:B0-----:R-:W-:-:S09]  /*faa0*/  LOP3.LUT R10, R4, 0x1f, RZ, 0xc0, !PT ;  /* 0x0000001f040a7812 */ /* 0x001fd200078ec0ff */
[----:B------:R-:W-:Y:S02]  /*fab0*/  UIADD3 UR6, UR5, -0x2, URZ ;  /* 0xfffffffe05067890 */ /* 0x000fe4000fffe03f */
[----:B------:R-:W-:-:S04]  /*fac0*/  UIADD3 UR5, UR4, UR5, URZ ;  /* 0x0000000504057290 */ /* 0x000fc8000fffe03f */
[----:B------:R-:W-:Y:S01]  /*fad0*/  ISETP.NE.AND P0, PT, R0, UR6, PT ;  /* 0x0000000600007c0c */ /* 0x000fe2000bf05270 */
[----:B------:R-:W-:Y:S02]  /*fae0*/  IMAD.MOV.U32 R0, RZ, RZ, 0x1 ;  /* 0x00000001ff007424 */ /* 0x000fe400078e00ff */
[----:B------:R-:W-:-:S05]  /*faf0*/  IMAD.U32 R11, RZ, RZ, UR5 ;  /* 0x00000005ff0b7e24 */ /* 0x000fca000f8e00ff */
[----:B------:R-:W-:-:S05]  /*fb00*/  LOP3.LUT R11, R11, 0x1, RZ, 0xc0, !PT ;  /* 0x000000010b0b7812 */ /* 0x000fca00078ec0ff */
[----:B------:R-:W-:Y:S05]  /*fb10*/  @!P0 BRA `(.L_x_3250) ;  /* 0x0000001400e88947 */ /* 0x000fea0003800000 */
[----:B------:R-:W-:Y:S01]  /*fb20*/  R2UR UR4, R11 ;  /* 0x000000000b0472ca */ /* 0x000fe200000e0000 */
[----:B------:R-:W-:Y:S01]  /*fb30*/  BSSY B0, `(.L_x_3250) ;  /* 0x0000178000007945 */ /* 0x000fe20003800000 */
[----:B------:R-:W-:-:S11]  /*fb40*/  IMAD.MOV.U32 R0, RZ, RZ, 0x1 ;  /* 0x00000001ff007424 */ /* 0x000fd600078e00ff */
[----:B------:R-:W-:-:S06]  /*fb50*/  UIADD3 UR4, UR5, -UR4, URZ ;  /* 0x8000000405047290 */ /* 0x000fcc000fffe03f */
[----:B------:R-:W-:-:S07]  /*fb60*/  IMAD.U32 R7, RZ, RZ, UR4 ;  /* 0x00000004ff077e24 */ /* 0x000fce000f8e00ff */
.L_x_3291:
        /* <DEDUP_REMOVED lines=8> */
[----:B------:R-:W0:Y:S01]  /*fbf0*/  LDC R12, c[0x0][0x43c] ;  /* 0x00010f00ff0c7b82 */ /* 0x000e220000000800 */
[----:B------:R-:W-:Y:S01]  /*fc00*/  IMAD.MOV.U32 R13, RZ, RZ, R8 ;  /* 0x000000ffff0d7224 */ /* 0x000fe200078e0008 */
[----:B------:R-:W-:Y:S01]  /*fc10*/  ULDC.64 UR4, c[0x0][0x428] ;  /* 0x00010a0000047ab9 */ /* 0x000fe20000000a00 */
[----:B------:R-:W-:Y:S01]  /*fc20*/  ULDC.64 UR6, c[0x0][0x208] ;  /* 0x0000820000067ab9 */ /* 0x000fe20000000a00 */
        /* <DEDUP_REMOVED lines=16> */
.L_x_3253:
[----:B------:R-:W1:Y:S01]  /*fd30*/  S2R R2, SR_TID.X ;  /* 0x0000000000027919 */ /* 0x000e620000002100 */
[----:B------:R-:W-:Y:S01]  /*fd40*/  BSSY B2, `(.L_x_3254) ;  /* 0x0000006000027945 */ /* 0x000fe20003800000 */
[----:B-1----:R-:W-:Y:S02]  /*fd50*/  LOP3.LUT R3, R2, 0x7f, RZ, 0xc0, !PT ;  /* 0x0000007f02037812 */ /* 0x002fe400078ec0ff */
[----:B------:R-:W-:Y:S02]  /*fd60*/  SHF.L.U32 R2, R0, 0x1f, RZ ;  /* 0x0000001f00027819 */ /* 0x000fe400000006ff */
[----:B------:R-:W-:Y:S02]  /*fd70*/  ISETP.NE.AND P2, PT, R3, RZ, PT ;  /* 0x000000ff0300720c */ /* 0x000fe40003f45270 */
[----:B------:R-:W1:Y:S02]  /*fd80*/  SYNCS.PHASECHK.TRANS64.TRYWAIT P0, [UR38+0x38848], R2 ;  /* 0x03884802ff0075a7 */ /* 0x000e640008000166 */
[----:B-1----:R-:W-:Y:S09]  /*fd90*/  @!P0 BRA `(.L_x_3255) ;  /* 0x0000003400c88947 */ /* 0x002ff20003800000 */
.L_x_3350:
[----:B------:R-:W-:Y:S05]  /*fda0*/  BSYNC B2 ;  /* 0x0000000000027941 */ /* 0x000fea0003800000 */
.L_x_3254:
[----:B------:R-:W-:Y:S04]  /*fdb0*/  BSSY B2, `(.L_x_3256) ;  /* 0x0000007000027945 */ /* 0x000fe80003800000 */
[----:B------:R-:W-:Y:S05]  /*fdc0*/  @P2 BRA `(.L_x_3257) ;  /* 0x0000000000142947 */ /* 0x000fea0003800000 */
[----:B------:R-:W-:Y:S01]  /*fdd0*/  ISETP.NE.AND P0, PT, R10, RZ, PT ;  /* 0x000000ff0a00720c */ /* 0x000fe20003f05270 */
[----:B-1----:R-:W-:-:S04]  /*fde0*/  IMAD.MOV.U32 R3, RZ, RZ, 0x2000 ;  /* 0x00002000ff037424 */ /* 0x002fc800078e00ff */
[----:B------:R3:W-:Y:S08]  /*fdf0*/  SYNCS.ARRIVE.TRANS64 RZ, [UR38+0x38838], R3 ;  /* 0x03883803ffff79a7 */ /* 0x0007f00008000026 */
[----:B---3--:R-:W-:Y:S05]  /*fe00*/  @!P0 BRA `(.L_x_3257) ;  /* 0x0000000000048947 */ /* 0x008fea0003800000 */
[----:B------:R-:W-:Y:S01]  /*fe10*/  BPT.TRAP 0x1 ;  /* 0x000000040000795c */ /* 0x000fe20000300000 */
.L_x_3257:
[----:B------:R-:W-:Y:S05]  /*fe20*/  BSYNC B2 ;  /* 0x0000000000027941 */ /* 0x000fea0003800000 */
.L_x_3256:
[----:B0-----:R-:W-:Y:S01]  /*fe30*/  IMAD.MOV.U32 R4, RZ, RZ, RZ ;  /* 0x000000ffff047224 */ /* 0x001fe200078e00ff */
        /* <DEDUP_REMOVED lines=10> */
.L_x_3258:
        /* <DEDUP_REMOVED lines=10> */
.L_x_3351:
[----:B------:R-:W-:Y:S05]  /*ff80*/  BSYNC B2 ;  /* 0x0000000000027941 */ /* 0x000fea0003800000 */
.L_x_3259:
        /* <DEDUP_REMOVED lines=9> */
.L_x_3262:
[----:B------:R-:W-:Y:S05]  /*10020*/  BSYNC B2 ;  /* 0x0000000000027941 */ /* 0x000fea0003800000 */
.L_x_3261:
        /* <DEDUP_REMOVED lines=9> */
.L_x_3263:
        /* <DEDUP_REMOVED lines=13> */
.L_x_3264:
        /* <DEDUP_REMOVED lines=13> */
.L_x_3265:
        /* <DEDUP_REMOVED lines=13> */
.L_x_3266:
        /* <DEDUP_REMOVED lines=13> */
.L_x_3267:
        /* <DEDUP_REMOVED lines=13> */
.L_x_3268:
        /* <DEDUP_REMOVED lines=13> */
.L_x_3269:
        /* <DEDUP_REMOVED lines=13> */
.L_x_3270:
        /* <DEDUP_REMOVED lines=8> */
.L_x_3252:
[----:B------:R-:W-:Y:S05]  /*106f0*/  BSYNC B1 ;  /* 0x0000000000017941 */ /* 0x000fea0003800000 */
.L_x_3251:
[----:B------:R-:W-:Y:S01]  /*10700*/  LOP3.LUT P3, RZ, R17, 0x2, RZ, 0xc0, !PT ;  /* 0x0000000211ff7812 */ /* 0x000fe2000786c0ff */
[----:B------:R-:W-:Y:S01]  /*10710*/  BSSY B1, `(.L_x_3271) ;  /* 0x00000b7000017945 */ /* 0x000fe20003800000 */
[----:B------:R-:W-:-:S11]  /*10720*/  LOP3.LUT R0, R0, 0x1, RZ, 0x3c, !PT ;  /* 0x0000000100007812 */ /* 0x000fd600078e3cff */
[----:B------:R-:W-:Y:S05]  /*10730*/  @!P3 BRA `(.L_x_3272) ;  /* 0x0000000800d0b947 */ /* 0x000fea0003800000 */
[----:B------:R-:W-:Y:S01]  /*10740*/  LOP3.LUT P3, RZ, R17, 0x1, RZ, 0xc0, !PT ;  /* 0x0000000111ff7812 */ /* 0x000fe2000786c0ff */
[----:B------:R-:W-:-:S12]  /*10750*/  VIADD R12, R8, 0xffffffff ;  /* 0xffffffff080c7836 */ /* 0x000fd80000000000 */
[----:B------:R-:W-:Y:S05]  /*10760*/  @!P3 BRA `(.L_x_3273) ;  /* 0x000000000050b947 */ /* 0x000fea0003800000 */
[----:B--2---:R-:W0:Y:S01]  /*10770*/  LDC R14, c[0x0][0x43c] ;  /* 0x00010f00ff0e7b82 */ /* 0x004e220000000800 */
        /* <DEDUP_REMOVED lines=19> */
.L_x_3273:
[----:B------:R-:W1:Y:S01]  /*108b0*/  S2R R2, SR_TID.X ;  /* 0x0000000000027919 */ /* 0x000e620000002100 */
[----:B------:R-:W-:Y:S01]  /*108c0*/  BSSY B2, `(.L_x_3274) ;  /* 0x0000006000027945 */ /* 0x000fe20003800000 */
[----:B-1----:R-:W-:Y:S02]  /*108d0*/  LOP3.LUT R3, R2, 0x7f, RZ, 0xc0, !PT ;  /* 0x0000007f02037812 */ /* 0x002fe400078ec0ff */
[----:B------:R-:W-:Y:S02]  /*108e0*/  SHF.L.U32 R2, R0, 0x1f, RZ ;  /* 0x0000001f00027819 */ /* 0x000fe400000006ff */
[----:B------:R-:W-:Y:S02]  /*108f0*/  ISETP.NE.AND P2, PT, R3, RZ, PT ;  /* 0x000000ff0300720c */ /* 0x000fe40003f45270 */
[----:B------:R-:W1:Y:S02]  /*10900*/  SYNCS.PHASECHK.TRANS64.TRYWAIT P0, [UR38+0x38840], R2 ;  /* 0x03884002ff0075a7 */ /* 0x000e640008000166 */
[----:B-1----:R-:W-:Y:S09]  /*10910*/  @!P0 BRA `(.L_x_3275) ;  /* 0x0000002c00188947 */ /* 0x002ff20003800000 */
.L_x_3352:
[----:B------:R-:W-:Y:S05]  /*10920*/  BSYNC B2 ;  /* 0x0000000000027941 */ /* 0x000fea0003800000 */
.L_x_3274:
[----:B------:R-:W-:Y:S04]  /*10930*/  BSSY B2, `(.L_x_3276) ;  /* 0x0000007000027945 */ /* 0x000fe80003800000 */
[----:B------:R-:W-:Y:S05]  /*10940*/  @P2 BRA `(.L_x_3277) ;  /* 0x0000000000142947 */ /* 0x000fea0003800000 */
[----:B------:R-:W-:Y:S01]  /*10950*/  ISETP.NE.AND P0, PT, R10, RZ, PT ;  /* 0x000000ff0a00720c */ /* 0x000fe20003f05270 */
[----:B-1----:R-:W-:-:S04]  /*10960*/  IMAD.MOV.U32 R3, RZ, RZ, 0x2000 ;  /* 0x00002000ff037424 */ /* 0x002fc800078e00ff */
[----:B------:R3:W-:Y:S08]  /*10970*/  SYNCS.ARRIVE.TRANS64 RZ, [UR38+0x38830], R3 ;  /* 0x03883003ffff79a7 */ /* 0x0007f00008000026 */
[----:B---3--:R-:W-:Y:S05]  /*10980*/  @!P0 BRA `(.L_x_3277) ;  /* 0x0000000000048947 */ /* 0x008fea0003800000 */
[----:B------:R-:W-:Y:S01]  /*10990*/  BPT.TRAP 0x1 ;  /* 0x000000040000795c */ /* 0x000fe20000300000 */
.L_x_3277:
[----:B------:R-:W-:Y:S05]  /*109a0*/  BSYNC B2 ;  /* 0x0000000000027941 */ /* 0x000fea0003800000 */
.L_x_3276:
        /* <DEDUP_REMOVED lines=11> */
.L_x_3278:
        /* <DEDUP_REMOVED lines=11> */
.L_x_3353:
[----:B------:R-:W-:Y:S05]  /*10b10*/  BSYNC B2 ;  /* 0x0000000000027941 */ /* 0x000fea0003800000 */
.L_x_3279:
        /* <DEDUP_REMOVED lines=9> */
.L_x_3282:
[----:B------:R-:W-:Y:S05]  /*10bb0*/  BSYNC B2 ;  /* 0x0000000000027941 */ /* 0x000fea0003800000 */
.L_x_3281:
        /* <DEDUP_REMOVED lines=9> */
.L_x_3283:
        /* <DEDUP_REMOVED lines=13> */
.L_x_3284:
        /* <DEDUP_REMOVED lines=13> */
.L_x_3285:
        /* <DEDUP_REMOVED lines=13> */
.L_x_3286:
        /* <DEDUP_REMOVED lines=13> */
.L_x_3287:
        /* <DEDUP_REMOVED lines=13> */
.L_x_3288:
        /* <DEDUP_REMOVED lines=13> */
.L_x_3289:
        /* <DEDUP_REMOVED lines=13> */
.L_x_3290:
        /* <DEDUP_REMOVED lines=8> */
.L_x_3272:
[----:B------:R-:W-:Y:S05]  /*11280*/  BSYNC B1 ;  /* 0x0000000000017941 */ /* 0x000fea0003800000 */
.L_x_3271:
[----:B------:R-:W-:Y:S01]  /*11290*/  VIADD R8, R8, 0xfffffffe ;  /* 0xfffffffe08087836 */ /* 0x000fe20000000000 */
[----:B------:R-:W-:Y:S06]  /*112a0*/  @P1 BRA `(.L_x_3291) ;  /* 0xffffffe800301947 */ /* 0x000fec000383ffff */
[----:B------:R-:W-:Y:S05]  /*112b0*/  BSYNC B0 ;  /* 0x0000000000007941 */ /* 0x000fea0003800000 */
.L_x_3250:
[----:B------:R-:W-:-:S13]  /*112c0*/  ISETP.NE.AND P0, PT, R11, RZ, PT ;  /* 0x000000ff0b00720c */ /* 0x000fda0003f05270 */
[----:B------:R-:W-:Y:S05]  /*112d0*/  @!P0 BRA `(.L_x_3219) ;  /* 0x0000000800e48947 */ /* 0x000fea0003800000 */
[----:B------:R-:W-:Y:S01]  /*112e0*/  LOP3.LUT P1, RZ, R17, 0x2, RZ, 0xc0, !PT ;  /* 0x0000000211ff7812 */ /* 0x000fe2000782c0ff */
[----:B------:R-:W-:-:S12]  /*112f0*/  BSSY B0, `(.L_x_3292) ;  /* 0x00000b4000007945 */ /* 0x000fd80003800000 */
[----:B------:R-:W-:Y:S05]  /*11300*/  @!P1 BRA `(.L_x_3293) ;  /* 0x0000000800c89947 */ /* 0x000fea0003800000 */
[----:B------:R-:W-:-:S13]  /*11310*/  LOP3.LUT P1, RZ, R17, 0x1, RZ, 0xc0, !PT ;  /* 0x0000000111ff7812 */ /* 0x000fda000782c0ff */
[----:B------:R-:W-:Y:S05]  /*11320*/  @!P1 BRA `(.L_x_3294) ;  /* 0x00000000004c9947 */ /* 0x000fea0003800000 */
[----:B------:R-:W0:Y:S01]  /*11330*/  LDC R5, c[0x0][0x43c] ;  /* 0x00010f00ff057b82 */ /* 0x000e220000000800 */
[----:B------:R-:W-:Y:S01]  /*11340*/  ULDC.64 UR4, c[0x0][0x428] ;  /* 0x00010a0000047ab9 */ /* 0x000fe20000000a00 */
[----:B------:R-:W-:Y:S01]  /*11350*/  ULDC.64 UR6, c[0x0][0x208] ;  /* 0x0000820000067ab9 */ /* 0x000fe20000000a00 */
[----:B------:R-:W-:-:S04]  /*11360*/  IMAD R19, R19, UR4, RZ ;  /* 0x0000000413137c24 */ /* 0x000fc8000f8e02ff */
[----:B------:R-:W-:Y:S01]  /*11370*/  IMAD R7, R18, UR5, R19 ;  /* 0x0000000512077c24 */ /* 0x000fe2000f8e0213 */
[----:B0-----:R-:W-:-:S13]  /*11380*/  ISETP.NE.AND P0, PT, R5, 0x1, PT ;  /* 0x000000010500780c */ /* 0x001fda0003f05270 */
[----:B------:R-:W0:Y:S02]  /*11390*/  @P0 LDC.64 R2, c[0x0][0x440] ;  /* 0x00011000ff020b82 */ /* 0x000e240000000a00 */
[----:B0-----:R-:W-:-:S04]  /*113a0*/  @P0 IMAD.HI.U32 R4, R8, R2, RZ ;  /* 0x0000000208040227 */ /* 0x001fc800078e00ff */
[----:B------:R-:W-:Y:S01]  /*113b0*/  IMAD.MOV.U32 R2, RZ, RZ, R8 ;  /* 0x000000ffff027224 */ /* 0x000fe200078e0008 */
[----:B------:R-:W-:-:S04]  /*113c0*/  @P0 SHF.R.U32.HI R2, RZ, R3, R4 ;  /* 0x00000003ff020219 */ /* 0x000fc80000011604 */
[----:B------:R-:W-:-:S03]  /*113d0*/  SHF.R.S32.HI R3, RZ, 0x1f, R2 ;  /* 0x0000001fff037819 */ /* 0x000fc60000011402 */
        /* <DEDUP_REMOVED lines=8> */
.L_x_3294:
[----:B------:R-:W1:Y:S01]  /*11460*/  S2R R2, SR_TID.X ;  /* 0x0000000000027919 */ /* 0x000e620000002100 */
[----:B------:R-:W-:Y:S01]  /*11470*/  BSSY B1, `(.L_x_3295) ;  /* 0x0000006000017945 */ /* 0x000fe20003800000 */
[----:B-1----:R-:W-:Y:S02]  /*11480*/  LOP3.LUT R3, R2, 0x7f, RZ, 0xc0, !PT ;  /* 0x0000007f02037812 */ /* 0x002fe400078ec0ff */
[----:B------:R-:W-:Y:S02]  /*11490*/  SHF.L.U32 R2, R0, 0x1f, RZ ;  /* 0x0000001f00027819 */ /* 0x000fe400000006ff */
[----:B------:R-:W-:Y:S02]  /*114a0*/  ISETP.NE.AND P1, PT, R3, RZ, PT ;  /* 0x000000ff0300720c */ /* 0x000fe40003f25270 */
[----:B------:R-:W1:Y:S02]  /*114b0*/  SYNCS.PHASECHK.TRANS64.TRYWAIT P0, [UR38+0x38848], R2 ;  /* 0x03884802ff0075a7 */ /* 0x000e640008000166 */
[----:B-1----:R-:W-:Y:S09]  /*114c0*/  @!P0 BRA `(.L_x_3296) ;  /* 0x00000020005c8947 */ /* 0x002ff20003800000 */
.L_x_3354:
[----:B------:R-:W-:Y:S05]  /*114d0*/  BSYNC B1 ;  /* 0x0000000000017941 */ /* 0x000fea0003800000 */
.L_x_3295:
[----:B------:R-:W-:Y:S04]  /*114e0*/  BSSY B1, `(.L_x_3297) ;  /* 0x0000007000017945 */ /* 0x000fe80003800000 */
[----:B------:R-:W-:Y:S05]  /*114f0*/  @P1 BRA `(.L_x_3298) ;  /* 0x0000000000141947 */ /* 0x000fea0003800000 */
[----:B------:R-:W-:Y:S01]  /*11500*/  ISETP.NE.AND P0, PT, R10, RZ, PT ;  /* 0x000000ff0a00720c */ /* 0x000fe20003f05270 */
[----:B-1----:R-:W-:-:S04]  /*11510*/  IMAD.MOV.U32 R3, RZ, RZ, 0x2000 ;  /* 0x00002000ff037424 */ /* 0x002fc800078e00ff */
[----:B------:R3:W-:Y:S08]  /*11520*/  SYNCS.ARRIVE.TRANS64 RZ, [UR38+0x38838], R3 ;  /* 0x03883803ffff79a7 */ /* 0x0007f00008000026 */
[----:B---3--:R-:W-:Y:S05]  /*11530*/  @!P0 BRA `(.L_x_3298) ;  /* 0x0000000000048947 */ /* 0x008fea0003800000 */
[----:B------:R-:W-:Y:S01]  /*11540*/  BPT.TRAP 0x1 ;  /* 0x000000040000795c */ /* 0x000fe20000300000 */
.L_x_3298:
[----:B------:R-:W-:Y:S05]  /*11550*/  BSYNC B1 ;  /* 0x0000000000017941 */ /* 0x000fea0003800000 */
.L_x_3297:
        /* <DEDUP_REMOVED lines=11> */
.L_x_3299:
        /* <DEDUP_REMOVED lines=11> */
.L_x_3355:
[----:B------:R-:W-:Y:S05]  /*116c0*/  BSYNC B1 ;  /* 0x0000000000017941 */ /* 0x000fea0003800000 */
.L_x_3300:
[----:B------:R-:W-:Y:S01]  /*116d0*/  BSSY B1, `(.L_x_3302) ;  /* 0x0000009000017945 */ /* 0x000fe20003800000 */
[----:B-1----:R-:W-:Y:S02]  /*116e0*/  IMAD.MOV.U32 R2, RZ, RZ, 0x0 ;  /* 0x00000000ff027424 */ /* 0x002fe400078e00ff */
[----:B------:R-:W-:Y:S01]  /*116f0*/  IMAD.MOV.U32 R3, RZ, RZ, 0x14f00000 ;  /* 0x14f00000ff037424 */ /* 0x000fe200078e00ff */
[----:B------:R-:W-:Y:S06]  /*11700*/  @P1 BRA `(.L_x_3303) ;  /* 0x0000000000141947 */ /* 0x000fec0003800000 */
[----:B------:R-:W-:Y:S01]  /*11710*/  ISETP.NE.AND P0, PT, R10, RZ, PT ;  /* 0x000000ff0a00720c */ /* 0x000fe20003f05270 */
[----:B------:R-:W-:-:S04]  /*11720*/  IMAD.MOV.U32 R5, RZ, RZ, 0x10000 ;  /* 0x00010000ff057424 */ /* 0x000fc800078e00ff */
[----:B------:R1:W-:Y:S08]  /*11730*/  SYNCS.ARRIVE.TRANS64 RZ, [UR38+0x38858], R5 ;  /* 0x03885805ffff79a7 */ /* 0x0003f00008000026 */
[----:B-1----:R-:W-:Y:S05]  /*11740*/  @!P0 BRA `(.L_x_3303) ;  /* 0x0000000000048947 */ /* 0x002fea0003800000 */
[----:B------:R-:W-:Y:S01]  /*11750*/  BPT.TRAP 0x1 ;  /* 0x000000040000795c */ /* 0x000fe20000300000 */
.L_x_3303:
[----:B------:R-:W-:Y:S05]  /*11760*/  BSYNC B1 ;  /* 0x0000000000017941 */ /* 0x000fea0003800000 */
.L_x_3302:
        /* <DEDUP_REMOVED lines=9> */
.L_x_3304:
        /* <DEDUP_REMOVED lines=10> */
[----:B------:R-:W-:Y:S01]  /*118a0*/  R2UR UR7, R3 ;  /* 0x00000000030772ca */ /* 0x000fe200000e0000 */
[----:B------:R-:W-:Y:S01]  /*118b0*/  UMOV UR10, 0x40 ;  /* 0x00000040000a7882 */ /* 0x000fe20000000000 */
[----:B------:R-:W-:-:S13]  /*118c0*/  PLOP3.LUT P0, PT, PT, PT, PT, 0x80, 0x0 ;  /* 0x000000000000781c */ /* 0x000fda0003f0f070 */
.L_x_3305:
        /* <DEDUP_REMOVED lines=13> */
.L_x_3306:
        /* <DEDUP_REMOVED lines=13> */
.L_x_3307:
        /* <DEDUP_REMOVED lines=13> */
.L_x_3308:
        /* <DEDUP_REMOVED lines=13> */
.L_x_3309:
        /* <DEDUP_REMOVED lines=13> */
.L_x_3310:
        /* <DEDUP_REMOVED lines=13> */
.L_x_3311:
        /* <DEDUP_REMOVED lines=8> */
.L_x_3293:
[----:B------:R-:W-:Y:S05]  /*11e30*/  BSYNC B0 ;  /* 0x0000000000007941 */ /* 0x000fea0003800000 */
.L_x_3292:
[----:B------:R-:W-:Y:S01]  /*11e40*/  LOP3.LUT R0, R0, 0x1, RZ, 0x3c, !PT ;  /* 0x0000000100007812 */ /* 0x000fe200078e3cff */
[----:B------:R-:W-:Y:S02]  /*11e50*/  IMAD.MOV.U32 R6, RZ, RZ, RZ ;  /* 0x000000ffff067224 */ /* 0x000fe400078e00ff */
[----:B------:R-:W-:-:S07]  /*11e60*/  IMAD.MOV.U32 R9, RZ, RZ, RZ ;  /* 0x000000ffff097224 */ /* 0x000fce00078e00ff */
.L_x_3219:
[----:B------:R-:W1:Y:S01]  /*11e70*/  S2R R3, SR_CgaCtaId ;  /* 0x0000000000037919 */ /* 0x000e620000008800 */
[----:B------:R-:W-:Y:S02]  /*11e80*/  MOV R2, 0x400 ;  /* 0x0000040000027802 */ /* 0x000fe40000000f00 */
[----:B------:R-:W-:Y:S02]  /*11e90*/  SHF.L.U32 R9, R9, 0x1f, RZ ;  /* 0x0000001f09097819 */ /* 0x000fe400000006ff */
[----:B-1----:R-:W-:-:S04]  /*11ea0*/  LEA R2, R3, R2, 0x18 ;  /* 0x0000000203027211 */ /* 0x002fc800078ec0ff */
[----:B------:R-:W1:Y:S02]  /*11eb0*/  SYNCS.PHASECHK.TRANS64.TRYWAIT P0, [R2+URZ+0x38820], R9 ;  /* 0x03882009020075a7 */ /* 0x000e64000800017f */
[----:B-1----:R-:W-:Y:S05]  /*11ec0*/  @!P0 BRA `(.L_x_3312) ;  /* 0x00000018000c8947 */ /* 0x002fea0003800000 */
.L_x_3356:
[----:B------:R-:W-:-:S03]  /*11ed0*/  UMOV UR4, 0xffffffff ;  /* 0xffffffff00047882 */ /* 0x000fc60000000000 */
[----:B------:R-:W-:Y:S05]  /*11ee0*/  BRA.DIV UR4, `(.L_x_3313) ;  /* 0x0000001a04187947 */ /* 0x000fea000b800000 */
[----:B------:R-:W3:Y:S02]  /*11ef0*/  S2R R3, SR_TID.X ;  /* 0x0000000000037919 */ /* 0x000ee40000002100 */
[----:B---3--:R-:W-:-:S04]  /*11f00*/  SHF.R.U32.HI R3, RZ, 0x5, R3 ;  /* 0x00000005ff037819 */ /* 0x008fc80000011603 */
[----:B------:R-:W-:-:S05]  /*11f10*/  LOP3.LUT R3, R3, 0x3, RZ, 0xc0, !PT ;  /* 0x0000000303037812 */ /* 0x000fca00078ec0ff */
[----:B--2---:R2:W3:Y:S02]  /*11f20*/  SHFL.IDX PT, R14, R3, RZ, 0x1f ;  /* 0x00001fff030e7589 */ /* 0x0044e400000e0000 */
.L_x_3359:
[----:B---3--:R-:W-:-:S13]  /*11f30*/  ISETP.NE.AND P0, PT, R14, RZ, PT ;  /* 0x000000ff0e00720c */ /* 0x008fda0003f05270 */
[----:B------:R-:W-:Y:S05]  /*11f40*/  @P0 BRA `(.L_x_3185) ;  /* 0x0000000000900947 */ /* 0x000fea0003800000 */
[----:B------:R-:W-:-:S03]  /*11f50*/  UMOV UR4, 0xffffffff ;  /* 0xffffffff00047882 */ /* 0x000fc60000000000 */
[----:B------:R-:W-:Y:S05]  /*11f60*/  BRA.DIV UR4, `(.L_x_3314) ;  /* 0x0000001a042c7947 */ /* 0x000fea000b800000 */
[----:B------:R-:W-:-:S13]  /*11f70*/  ELECT P6, URZ, PT ;  /* 0x00000000003f782f */ /* 0x000fda00038c0000 */
.L_x_3362:
[----:B------:R-:W-:Y:S05]  /*11f80*/  @!P6 BRA `(.L_x_3185) ;  /* 0x000000000080e947 */ /* 0x000fea0003800000 */
[----:B--2---:R-:W2:Y:S02]  /*11f90*/  LDL R3, [R1+0x28] ;  /* 0x0000280001037983 */ /* 0x004ea40000100800 */
[----:B--2---:R-:W-:-:S13]  /*11fa0*/  R2UR UR4, R3 ;  /* 0x00000000030472ca */ /* 0x004fda00000e0000 */
[----:B------:R-:W-:-:S06]  /*11fb0*/  ULOP3.LUT UR4, UR4, 0x2, URZ, 0xfc, !UPT ;  /* 0x0000000204047892 */ /* 0x000fcc000f8efc3f */
[----:B------:R-:W-:-:S05]  /*11fc0*/  IMAD.U32 R3, RZ, RZ, UR4 ;  /* 0x00000004ff037e24 */ /* 0x000fca000f8e00ff */
[----:B------:R-:W-:-:S13]  /*11fd0*/  ISETP.NE.AND P2, PT, R3, 0x3, PT ;  /* 0x000000030300780c */ /* 0x000fda0003f45270 */
[----:B------:R-:W-:Y:S05]  /*11fe0*/  @!P2 BRA `(.L_x_3315) ;  /* 0x000000000004a947 */ /* 0x000fea0003800000 */
[----:B------:R-:W-:Y:S01]  /*11ff0*/  BPT.TRAP 0x1 ;  /* 0x000000040000795c */ /* 0x000fe20000300000 */
.L_x_3315:
[----:B------:R-:W-:Y:S01]  /*12000*/  VIADD R8, R2, 0x38840 ;  /* 0x0003884002087836 */ /* 0x000fe20000000000 */
[----:B------:R-:W-:Y:S01]  /*12010*/  SHF.L.U32 R4, R0, 0x1f, RZ ;  /* 0x0000001f00047819 */ /* 0x000fe200000006ff */
[C---:B------:R-:W-:Y:S02]  /*12020*/  VIADD R3, R6.reuse, 0x1 ;  /* 0x0000000106037836 */ /* 0x040fe40000000000 */
[----:B------:R-:W-:-:S03]  /*12030*/  IMAD R7, R6, 0x8, R8 ;  /* 0x0000000806077824 */ /* 0x000fc600078e0208 */
[C---:B------:R-:W-:Y:S01]  /*12040*/  ISETP.NE.AND P1, PT, R3.reuse, 0x2, PT ;  /* 0x000000020300780c */ /* 0x040fe20003f25270 */
[----:B------:R-:W2:Y:S03]  /*12050*/  SYNCS.PHASECHK.TRANS64.TRYWAIT P0, [R7+URZ], R4 ;  /* 0x00000004070075a7 */ /* 0x000ea6000800017f */
[----:B------:R-:W-:Y:S02]  /*12060*/  SEL R5, RZ, 0x1, P1 ;  /* 0x00000001ff057807 */ /* 0x000fe40000800000 */
[----:B------:R-:W-:Y:S02]  /*12070*/  SEL R3, R3, RZ, P1 ;  /* 0x000000ff03037207 */ /* 0x000fe40000800000 */
[----:B------:R-:W-:-:S03]  /*12080*/  LOP3.LUT R0, R0, R5, RZ, 0x3c, !PT ;  /* 0x0000000500007212 */ /* 0x000fc600078e3cff */
[----:B------:R-:W-:Y:S01]  /*12090*/  IMAD R5, R3, 0x8, R8 ;  /* 0x0000000803057824 */ /* 0x000fe200078e0208 */
[----:B------:R-:W-:Y:S01]  /*120a0*/  SHF.L.U32 R0, R0, 0x1f, RZ ;  /* 0x0000001f00007819 */ /* 0x000fe200000006ff */
[----:B--2---:R-:W-:Y:S06]  /*120b0*/  @!P0 BRA `(.L_x_3316) ;  /* 0x0000001400f88947 */ /* 0x004fec0003800000 */
.L_x_3363:
[----:B------:R-:W3:Y:S02]  /*120c0*/  SYNCS.PHASECHK.TRANS64.TRYWAIT P0, [R5+URZ], R0 ;  /* 0x00000000050075a7 */ /* 0x000ee4000800017f */
[----:B---3--:R-:W-:Y:S05]  /*120d0*/  @!P0 BRA `(.L_x_3317) ;  /* 0x0000001800048947 */ /* 0x008fea0003800000 */
.L_x_3364:
[----:B------:R-:W-:Y:S05]  /*120e0*/  @!P2 BRA `(.L_x_3318) ;  /* 0x000000000004a947 */ /* 0x000fea0003800000 */
[----:B------:R-:W-:Y:S01]  /*120f0*/  BPT.TRAP 0x1 ;  /* 0x000000040000795c */ /* 0x000fe20000300000 */
.L_x_3318:
[----:B-1----:R-:W-:-:S04]  /*12100*/  VIADD R2, R2, 0x38860 ;  /* 0x0003886002027836 */ /* 0x002fc80000000000 */
[----:B---3--:R-:W-:-:S04]  /*12110*/  IMAD R5, R6, 0x8, R2 ;  /* 0x0000000806057824 */ /* 0x008fc800078e0202 */
[----:B------:R-:W1:Y:S02]  /*12120*/  SYNCS.PHASECHK.TRANS64.TRYWAIT P0, [R5+URZ], R4 ;  /* 0x00000004050075a7 */ /* 0x000e64000800017f */
[----:B-1----:R-:W-:Y:S05]  /*12130*/  @!P0 BRA `(.L_x_3319) ;  /* 0x0000001800008947 */ /* 0x002fea0003800000 */
.L_x_3365:
[----:B------:R-:W-:-:S07]  /*12140*/  IMAD R3, R3, 0x8, R2 ;  /* 0x0000000803037824 */ /* 0x000fce00078e0202 */
.L_x_3320:
[----:B---3--:R3:W4:Y:S02]  /*12150*/  SYNCS.PHASECHK.TRANS64.TRYWAIT P0, [R3+URZ], R0 ;  /* 0x00000000030075a7 */ /* 0x008724000800017f */
[----:B----4-:R-:W-:Y:S05]  /*12160*/  @!P0 NANOSLEEP.SYNCS 0x989680 ;  /* 0x009896800000895d */ /* 0x010fea0003900000 */
[----:B------:R-:W4:Y:S02]  /*12170*/  @!P0 SYNCS.PHASECHK.TRANS64 P0, [R3+URZ], R0 ;  /* 0x00000000030085a7 */ /* 0x000f24000800007f */
[----:B----4-:R-:W-:Y:S05]  /*12180*/  @!P0 BRA `(.L_x_3320) ;  /* 0xfffffffc00f08947 */ /* 0x010fea000383ffff */
.L_x_3185:
[----:B------:R-:W-:Y:S05]  /*12190*/  BSYNC B6 ;  /* 0x0000000000067941 */ /* 0x000fea0003800000 */
.L_x_3182:
[----:B------:R-:W-:Y:S05]  /*121a0*/  EXIT ;  /* 0x000000000000794d */ /* 0x000fea0003800000 */
.L_x_3193:
[----:B0-----:R0:W1:Y:S02]  /*121b0*/  SYNCS.PHASECHK.TRANS64.TRYWAIT P0, [R184+URZ+0x38800], R7 ;  /* 0x03880007b80075a7 */ /* 0x001064000800017f */
[----:B-1----:R-:W-:Y:S05]  /*121c0*/  @!P0 NANOSLEEP.SYNCS 0x989680 ;  /* 0x009896800000895d */ /* 0x002fea0003900000 */
[----:B------:R-:W1:Y:S02]  /*121d0*/  @!P0 SYNCS.PHASECHK.TRANS64 P0, [R184+URZ+0x38800], R7 ;  /* 0x03880007b80085a7 */ /* 0x000e64000800007f */
[----:B-1----:R-:W-:Y:S05]  /*121e0*/  @!P0 BRA `(.L_x_3193) ;  /* 0xfffffffc00f08947 */ /* 0x002fea000383ffff */
[----:B------:R-:W-:Y:S05]  /*121f0*/  BRA `(.L_x_3321) ;  /* 0xffffff1000907947 */ /* 0x000fea000383ffff */
.L_x_3197:
[----:B--2---:R2:W3:Y:S02]  /*12200*/  SYNCS.PHASECHK.TRANS64.TRYWAIT P1, [R184+URZ+0x38830], R7 ;  /* 0x03883007b80075a7 */ /* 0x0044e4000802017f */
[----:B---3--:R-:W-:Y:S05]  /*12210*/  @!P1 NANOSLEEP.SYNCS 0x989680 ;  /* 0x009896800000995d */ /* 0x008fea0003900000 */
[----:B------:R-:W3:Y:S02]  /*12220*/  @!P1 SYNCS.PHASECHK.TRANS64 P1, [R184+URZ+0x38830], R7 ;  /* 0x03883007b80095a7 */ /* 0x000ee4000802007f */
[----:B---3--:R-:W-:Y:S05]  /*12230*/  @!P1 BRA `(.L_x_3197) ;  /* 0xfffffffc00f09947 */ /* 0x008fea000383ffff */
[----:B------:R-:W-:Y:S05]  /*12240*/  BRA `(.L_x_3196) ;  /* 0xffffff1000dc7947 */ /* 0x000fea000383ffff */
.L_x_3198:
[----:B---3--:R3:W4:Y:S02]  /*12250*/  SYNCS.PHASECHK.TRANS64.TRYWAIT P1, [R184+URZ+0x38810], R7 ;  /* 0x03881007b80075a7 */ /* 0x008724000802017f */
[----:B----4-:R-:W-:Y:S05]  /*12260*/  @!P1 NANOSLEEP.SYNCS 0x989680 ;  /* 0x009896800000995d */ /* 0x010fea0003900000 */
[----:B------:R-:W4:Y:S02]  /*12270*/  @!P1 SYNCS.PHASECHK.TRANS64 P1, [R184+URZ+0x38810], R7 ;  /* 0x03881007b80095a7 */ /* 0x000f24000802007f */
[----:B----4-:R-:W-:Y:S05]  /*12280*/  @!P1 BRA `(.L_x_3198) ;  /* 0xfffffffc00f09947 */ /* 0x010fea000383ffff */
[----:B------:R-:W-:Y:S05]  /*12290*/  BRA `(.L_x_3322) ;  /* 0xffffff1400cc7947 */ /* 0x000fea000383ffff */
.L_x_3202:
[----:B------:R0:W0:Y:S02]  /*122a0*/  SYNCS.PHASECHK.TRANS64.TRYWAIT P1, [R184+URZ+0x38850], R7 ;  /* 0x03885007b80075a7 */ /* 0x000024000802017f */
[----:B0-----:R-:W-:Y:S05]  /*122b0*/  @!P1 NANOSLEEP.SYNCS 0x989680 ;  /* 0x009896800000995d */ /* 0x001fea0003900000 */
[----:B------:R-:W0:Y:S02]  /*122c0*/  @!P1 SYNCS.PHASECHK.TRANS64 P1, [R184+URZ+0x38850], R7 ;  /* 0x03885007b80095a7 */ /* 0x000e24000802007f */
[----:B0-----:R-:W-:Y:S05]  /*122d0*/  @!P1 BRA `(.L_x_3202) ;  /* 0xfffffffc00f09947 */ /* 0x001fea000383ffff */
[----:B------:R-:W-:Y:S05]  /*122e0*/  BRA `(.L_x_3201) ;  /* 0xffffff1400f87947 */ /* 0x000fea000383ffff */
.L_x_3207:
[----:B-1----:R1:W2:Y:S02]  /*122f0*/  SYNCS.PHASECHK.TRANS64.TRYWAIT P3, [R195+URZ+0x38830], R200 ;  /* 0x038830c8c30075a7 */ /* 0x0022a4000806017f */
[----:B--2---:R-:W-:Y:S05]  /*12300*/  @!P3 NANOSLEEP.SYNCS 0x989680 ;  /* 0x009896800000b95d */ /* 0x004fea0003900000 */
[----:B------:R-:W2:Y:S02]  /*12310*/  @!P3 SYNCS.PHASECHK.TRANS64 P3, [R195+URZ+0x38830], R200 ;  /* 0x038830c8c300b5a7 */ /* 0x000ea4000806007f */
[----:B--2---:R-:W-:Y:S05]  /*12320*/  @!P3 BRA `(.L_x_3207) ;  /* 0xfffffffc00f0b947 */ /* 0x004fea000383ffff */
[----:B------:R-:W-:Y:S05]  /*12330*/  BRA `(.L_x_3206) ;  /* 0xffffff4400347947 */ /* 0x000fea000383ffff */
.L_x_3211:
[----:B---3--:R3:W4:Y:S02]  /*12340*/  SYNCS.PHASECHK.TRANS64.TRYWAIT P3, [R195+URZ+0x38850], R200 ;  /* 0x038850c8c30075a7 */ /* 0x008724000806017f */
[----:B----4-:R-:W-:Y:S05]  /*12350*/  @!P3 NANOSLEEP.SYNCS 0x989680 ;  /* 0x009896800000b95d */ /* 0x010fea0003900000 */
[----:B------:R-:W4:Y:S02]  /*12360*/  @!P3 SYNCS.PHASECHK.TRANS64 P3, [R195+URZ+0x38850], R200 ;  /* 0x038850c8c300b5a7 */ /* 0x000f24000806007f */
[----:B----4-:R-:W-:Y:S05]  /*12370*/  @!P3 BRA `(.L_x_3211) ;  /* 0xfffffffc00f0b947 */ /* 0x010fea000383ffff */
[----:B------:R-:W-:Y:S05]  /*12380*/  BRA `(.L_x_3210) ;  /* 0xffffff4400fc7947 */ /* 0x000fea000383ffff */
.L_x_3224:
[----:B------:R-:W-:Y:S02]  /*12390*/  IMAD.MOV.U32 R13, RZ, RZ, R6 ;  /* 0x000000ffff0d7224 */ /* 0x000fe400078e0006 */
[----:B------:R-:W-:Y:S02]  /*123a0*/  IMAD.MOV.U32 R12, RZ, RZ, RZ ;  /* 0x000000ffff0c7224 */ /* 0x000fe400078e00ff */
[----:B------:R-:W-:Y:S02]  /*123b0*/  IMAD.MOV.U32 R11, RZ, RZ, 0x1f ;  /* 0x0000001fff0b7424 */ /* 0x000fe400078e00ff */
[----:B------:R-:W-:-:S07]  /*123c0*/  IMAD.MOV.U32 R15, RZ, RZ, -0x1 ;  /* 0xffffffffff0f7424 */ /* 0x000fce00078e00ff */
[----:B------:R-:W-:Y:S05]  /*123d0*/  WARPSYNC.COLLECTIVE R15, `(.L_x_3323) ;  /* 0x000000000f087348 */ /* 0x000fea0003c00000 */
[----:B------:R0:W1:Y:S02]  /*123e0*/  SHFL.IDX P6, R14, R13, R12, R11 ;  /* 0x0000000c0d0e7389 */ /* 0x00006400000c000b */
[----:B01----:R-:W-:Y:S01]  /*123f0*/  ENDCOLLECTIVE ;  /* 0x000000000000791b */ /* 0x003fe20003800000 */
.L_x_3323:
[----:B------:R-:W-:Y:S05]  /*12400*/  BRA `(.L_x_3324) ;  /* 0xffffffb000447947 */ /* 0x000fea000383ffff */
.L_x_3226:
[----:B------:R-:W-:Y:S01]  /*12410*/  BSSY B0, `(.L_x_3325) ;  /* 0x0000006000007945 */ /* 0x000fe20003800000 */
[----:B------:R-:W-:-:S07]  /*12420*/  IMAD.MOV.U32 R15, RZ, RZ, -0x1 ;  /* 0xffffffffff0f7424 */ /* 0x000fce00078e00ff */
[----:B0-----:R-:W-:Y:S05]  /*12430*/  WARPSYNC.COLLECTIVE R15, `(.L_x_3326) ;  /* 0x000000000f0c7348 */ /* 0x001fea0003c00000 */
[----:B------:R-:W-:Y:S02]  /*12440*/  ELECT P6, UR62, PT ;  /* 0x00000000003e782f */ /* 0x000fe400038c0000 */
[----:B------:R-:W-:Y:S01]  /*12450*/  MOV R14, UR62 ;  /* 0x0000003e000e7c02 */ /* 0x000fe20008000f00 */
[----:B0-----:R-:W-:Y:S10]  /*12460*/  ENDCOLLECTIVE ;  /* 0x000000000000791b */ /* 0x001ff40003800000 */
.L_x_3326:
[----:B------:R-:W-:Y:S05]  /*12470*/  BSYNC B0 ;  /* 0x0000000000007941 */ /* 0x000fea0003800000 */
.L_x_3325:
[----:B------:R-:W-:Y:S05]  /*12480*/  BRA `(.L_x_3327) ;  /* 0xffffffb000487947 */ /* 0x000fea000383ffff */
.L_x_3228:
[----:B-1----:R-:W-:-:S04]  /*12490*/  IMAD.U32 R3, RZ, RZ, UR38 ;  /* 0x00000026ff037e24 */ /* 0x002fc8000f8e00ff */
[----:B------:R1:W2:Y:S03]  /*124a0*/  SYNCS.PHASECHK.TRANS64.TRYWAIT P0, [R3+URZ+0x38840], R0 ;  /* 0x03884000030075a7 */ /* 0x0002a6000800017f */
[----:B--2---:R-:W-:Y:S05]  /*124b0*/  @!P0 NANOSLEEP.SYNCS 0x989680 ;  /* 0x009896800000895d */ /* 0x004fea0003900000 */
[----:B------:R-:W2:Y:S02]  /*124c0*/  @!P0 SYNCS.PHASECHK.TRANS64 P0, [R3+URZ+0x38840], R0 ;  /* 0x03884000030085a7 */ /* 0x000ea4000800007f */
[----:B--2---:R-:W-:Y:S05]  /*124d0*/  @!P0 BRA `(.L_x_3228) ;  /* 0xfffffffc00ec8947 */ /* 0x004fea000383ffff */
[----:B------:R-:W-:Y:S05]  /*124e0*/  BRA `(.L_x_3328) ;  /* 0xffffffb000ac7947 */ /* 0x000fea000383ffff */
.L_x_3231:
[----:B------:R-:W-:Y:S02]  /*124f0*/  IMAD R6, R12, 0x40, R6 ;  /* 0x000000400c067824 */ /* 0x000fe400078e0206 */
[----:B------:R-:W-:Y:S02]  /*12500*/  IMAD.MOV.U32 R13, RZ, RZ, R3 ;  /* 0x000000ffff0d7224 */ /* 0x000fe400078e0003 */
[----:B------:R-:W-:Y:S01]  /*12510*/  IMAD.MOV.U32 R12, RZ, RZ, RZ ;  /* 0x000000ffff0c7224 */ /* 0x000fe200078e00ff */
[----:B------:R0:W-:Y:S01]  /*12520*/  STL [R1+0x4], R6 ;  /* 0x0000040601007387 */ /* 0x0001e20000100800 */
[----:B------:R-:W-:Y:S02]  /*12530*/  IMAD.MOV.U32 R11, RZ, RZ, 0x181f ;  /* 0x0000181fff0b7424 */ /* 0x000fe400078e00ff */
[----:B------:R-:W-:-:S07]  /*12540*/  IMAD.MOV.U32 R15, RZ, RZ, -0x1 ;  /* 0xffffffffff0f7424 */ /* 0x000fce00078e00ff */
[----:B0-----:R-:W-:Y:S05]  /*12550*/  WARPSYNC.COLLECTIVE R15, `(.L_x_3329) ;  /* 0x000000000f087348 */ /* 0x001fea0003c00000 */
[----:B------:R1:W2:Y:S02]  /*12560*/  SHFL.IDX P6, R14, R13, R12, R11 ;  /* 0x0000000c0d0e7389 */ /* 0x0002a400000c000b */
[----:B012---:R-:W-:Y:S01]  /*12570*/  ENDCOLLECTIVE ;  /* 0x000000000000791b */ /* 0x007fe20003800000 */
.L_x_3329:
[----:B------:R-:W-:Y:S02]  /*12580*/  IMAD.MOV.U32 R13, RZ, RZ, R0 ;  /* 0x000000ffff0d7224 */ /* 0x000fe400078e0000 */
[----:B------:R-:W-:-:S07]  /*12590*/  IMAD.MOV.U32 R4, RZ, RZ, R14 ;  /* 0x000000ffff047224 */ /* 0x000fce00078e000e */
[----:B------:R-:W-:Y:S05]  /*125a0*/  WARPSYNC.COLLECTIVE R15, `(.L_x_3330) ;  /* 0x000000000f087348 */ /* 0x000fea0003c00000 */
[----:B------:R0:W1:Y:S02]  /*125b0*/  SHFL.IDX P6, R14, R13, R12, R11 ;  /* 0x0000000c0d0e7389 */ /* 0x00006400000c000b */
[----:B01----:R-:W-:Y:S01]  /*125c0*/  ENDCOLLECTIVE ;  /* 0x000000000000791b */ /* 0x003fe20003800000 */
.L_x_3330:
[----:B------:R-:W-:Y:S01]  /*125d0*/  ULDC UR4, c[0x0][0x288] ;  /* 0x0000a20000047ab9 */ /* 0x000fe20000000800 */
[----:B------:R-:W-:Y:S01]  /*125e0*/  ULDC.64 UR6, c[0x0][0x208] ;  /* 0x0000820000067ab9 */ /* 0x000fe20000000a00 */
[----:B------:R-:W-:-:S05]  /*125f0*/  IMAD R2, R7, UR4, RZ ;  /* 0x0000000407027c24 */ /* 0x000fca000f8e02ff */
[----:B------:R-:W-:Y:S01]  /*12600*/  ISETP.GE.AND P1, PT, R6, R2, PT ;  /* 0x000000020600720c */ /* 0x000fe20003f26270 */
[----:B------:R-:W-:Y:S02]  /*12610*/  IMAD.MOV.U32 R13, RZ, RZ, R3 ;  /* 0x000000ffff0d7224 */ /* 0x000fe400078e0003 */
[----:B------:R-:W-:-:S10]  /*12620*/  IMAD.MOV.U32 R12, RZ, RZ, 0x1 ;  /* 0x00000001ff0c7424 */ /* 0x000fd400078e00ff */
[----:B------:R-:W-:Y:S02]  /*12630*/  @!P1 LEA R9, R8, UR38, 0x1 ;  /* 0x0000002608099c11 */ /* 0x000fe4000f8e08ff */
[----:B------:R-:W-:-:S05]  /*12640*/  @!P1 LEA R14, P2, R10, R14, 0x1 ;  /* 0x0000000e0a0e9211 */ /* 0x000fca00078408ff */
[----:B------:R-:W-:Y:S02]  /*12650*/  @!P1 IMAD.X R5, RZ, RZ, R4, P2 ;  /* 0x000000ffff059224 */ /* 0x000fe400010e0604 */
[----:B------:R-:W-:-:S05]  /*12660*/  @!P1 IMAD.MOV.U32 R4, RZ, RZ, R14 ;  /* 0x000000ffff049224 */ /* 0x000fca00078e000e */
[----:B------:R-:W-:Y:S01]  /*12670*/  @!PT LDS RZ, [RZ] ;  /* 0x00000000fffff984 */ /* 0x000fe20000000800 */
[----:B------:R-:W-:Y:S01]  /*12680*/  @!PT LDS RZ, [RZ] ;  /* 0x00000000fffff984 */ /* 0x000fe20000000800 */
[----:B------:R-:W-:Y:S01]  /*12690*/  @!PT LDS RZ, [RZ] ;  /* 0x00000000fffff984 */ /* 0x000fe20000000800 */
[----:B------:R0:W-:Y:S02]  /*126a0*/  @!P1 LDGSTS.E.BYPASS.LTC128B.128 [R9+0x20400], desc[UR6][R4.64], !P0 ;  /* 0x2040000004099fae */ /* 0x0001e4000c101d46 */
[----:B0-----:R-:W-:Y:S05]  /*126b0*/  WARPSYNC.COLLECTIVE R15, `(.L_x_3331) ;  /* 0x000000000f087348 */ /* 0x001fea0003c00000 */
[----:B------:R1:W2:Y:S02]  /*126c0*/  SHFL.IDX P6, R14, R13, R12, R11 ;  /* 0x0000000c0d0e7389 */ /* 0x0002a400000c000b */
[----:B012---:R-:W-:Y:S01]  /*126d0*/  ENDCOLLECTIVE ;  /* 0x000000000000791b */ /* 0x007fe20003800000 */
.L_x_3331:
[----:B------:R-:W-:-:S04]  /*126e0*/  IMAD.MOV.U32 R9, RZ, RZ, R6 ;  /* 0x000000ffff097224 */ /* 0x000fc800078e0006 */
[C---:B------:R-:W-:Y:S02]  /*126f0*/  VIADD R5, R9.reuse, 0x10 ;  /* 0x0000001009057836 */ /* 0x040fe40000000000 */
[----:B------:R-:W-:Y:S02]  /*12700*/  IMAD.MOV.U32 R13, RZ, RZ, R0 ;  /* 0x000000ffff0d7224 */ /* 0x000fe400078e0000 */
[----:B------:R-:W-:Y:S01]  /*12710*/  VIADD R9, R9, 0x20 ;  /* 0x0000002009097836 */ /* 0x000fe20000000000 */
[----:B------:R-:W-:Y:S01]  /*12720*/  ISETP.GE.AND P1, PT, R5, R2, PT ;  /* 0x000000020500720c */ /* 0x000fe20003f26270 */
[----:B------:R0:W-:Y:S04]  /*12730*/  STL [R1+0xc], R5 ;  /* 0x00000c0501007387 */ /* 0x0001e80000100800 */
[----:B------:R0:W-:Y:S01]  /*12740*/  STL [R1+0x10], R9 ;  /* 0x0000100901007387 */ /* 0x0001e20000100800 */
[----:B------:R-:W-:-:S07]  /*12750*/  IMAD.MOV.U32 R4, RZ, RZ, R14 ;  /* 0x000000ffff047224 */ /* 0x000fce00078e000e */
[----:B0-----:R-:W-:Y:S05]  /*12760*/  WARPSYNC.COLLECTIVE R15, `(.L_x_3332) ;  /* 0x000000000f087348 */ /* 0x001fea0003c00000 */
[----:B------:R1:W2:Y:S02]  /*12770*/  SHFL.IDX P6, R14, R13, R12, R11 ;  /* 0x0000000c0d0e7389 */ /* 0x0002a400000c000b */
[----:B012---:R-:W-:Y:S01]  /*12780*/  ENDCOLLECTIVE ;  /* 0x000000000000791b */ /* 0x007fe20003800000 */
.L_x_3332:
[----:B------:R-:W-:Y:S01]  /*12790*/  ULDC.64 UR4, c[0x0][0x208] ;  /* 0x0000820000047ab9 */ /* 0x000fe20000000a00 */
[----:B------:R-:W-:Y:S01]  /*127a0*/  @!P1 LEA R7, R8, UR38, 0x1 ;  /* 0x0000002608079c11 */ /* 0x000fe2000f8e08ff */
[----:B------:R-:W-:Y:S02]  /*127b0*/  IMAD.MOV.U32 R13, RZ, RZ, R3 ;  /* 0x000000ffff0d7224 */ /* 0x000fe400078e0003 */
[----:B------:R-:W-:Y:S01]  /*127c0*/  IMAD.MOV.U32 R12, RZ, RZ, 0x2 ;  /* 0x00000002ff0c7424 */ /* 0x000fe200078e00ff */
[----:B------:R-:W-:-:S05]  /*127d0*/  @!P1 LEA R6, P2, R10, R14, 0x1 ;  /* 0x0000000e0a069211 */ /* 0x000fca00078408ff */
[----:B------:R-:W-:Y:S02]  /*127e0*/  @!P1 IMAD.X R5, RZ, RZ, R4, P2 ;  /* 0x000000ffff059224 */ /* 0x000fe400010e0604 */
[----:B------:R-:W-:-:S05]  /*127f0*/  @!P1 IMAD.MOV.U32 R4, RZ, RZ, R6 ;  /* 0x000000ffff049224 */ /* 0x000fca00078e0006 */
[----:B------:R-:W-:Y:S01]  /*12800*/  @!PT LDS RZ, [RZ] ;  /* 0x00000000fffff984 */ /* 0x000fe20000000800 */
[----:B------:R-:W-:Y:S01]  /*12810*/  @!PT LDS RZ, [RZ] ;  /* 0x00000000fffff984 */ /* 0x000fe20000000800 */
[----:B------:R-:W-:Y:S01]  /*12820*/  @!PT LDS RZ, [RZ] ;  /* 0x00000000fffff984 */ /* 0x000fe20000000800 */
[----:B------:R0:W-:Y:S01]  /*12830*/  @!P1 LDGSTS.E.BYPASS.LTC128B.128 [R7+0x20c00], desc[UR4][R4.64], !P0 ;  /* 0x20c0000004079fae */ /* 0x0001e2000c101d44 */
[----:B------:R-:W-:-:S13]  /*12840*/  ISETP.GE.AND P1, PT, R9, R2, PT ;  /* 0x000000020900720c */ /* 0x000fda0003f26270 */
[----:B0-----:R-:W-:Y:S05]  /*12850*/  WARPSYNC.COLLECTIVE R15, `(.L_x_3333) ;  /* 0x000000000f087348 */ /* 0x001fea0003c00000 */
[----:B------:R1:W2:Y:S02]  /*12860*/  SHFL.IDX P6, R14, R13, R12, R11 ;  /* 0x0000000c0d0e7389 */ /* 0x0002a400000c000b */
[----:B012---:R-:W-:Y:S01]  /*12870*/  ENDCOLLECTIVE ;  /* 0x000000000000791b */ /* 0x007fe20003800000 */
.L_x_3333:
[----:B------:R-:W-:Y:S01]  /*12880*/  @!P1 LEA R6, R8, UR38, 0x1 ;  /* 0x0000002608069c11 */ /* 0x000fe2000f8e08ff */
[----:B------:R-:W-:Y:S02]  /*12890*/  IMAD.MOV.U32 R13, RZ, RZ, R0 ;  /* 0x000000ffff0d7224 */ /* 0x000fe400078e0000 */
[----:B------:R-:W-:-:S07]  /*128a0*/  IMAD.MOV.U32 R4, RZ, RZ, R14 ;  /* 0x000000ffff047224 */ /* 0x000fce00078e000e */
[----:B------:R-:W-:Y:S05]  /*128b0*/  WARPSYNC.COLLECTIVE R15, `(.L_x_3334) ;  /* 0x000000000f087348 */ /* 0x000fea0003c00000 */
[----:B------:R0:W1:Y:S02]  /*128c0*/  SHFL.IDX P6, R14, R13, R12, R11 ;  /* 0x0000000c0d0e7389 */ /* 0x00006400000c000b */
[----:B01----:R-:W-:Y:S01]  /*128d0*/  ENDCOLLECTIVE ;  /* 0x000000000000791b */ /* 0x003fe20003800000 */
.L_x_3334:
[----:B------:R-:W-:Y:S01]  /*128e0*/  ULDC.64 UR4, c[0x0][0x208] ;  /* 0x0000820000047ab9 */ /* 0x000fe20000000a00 */
[----:B------:R-:W-:Y:S02]  /*128f0*/  IMAD.MOV.U32 R13, RZ, RZ, R3 ;  /* 0x000000ffff0d7224 */ /* 0x000fe400078e0003 */
[----:B------:R-:W-:Y:S01]  /*12900*/  IMAD.MOV.U32 R12, RZ, RZ, 0x3 ;  /* 0x00000003ff0c7424 */ /* 0x000fe200078e00ff */
        /* <DEDUP_REMOVED lines=8> */
[----:B------:R0:W-:Y:S02]  /*12990*/  @!P1 LDGSTS.E.BYPASS.LTC128B.128 [R6+0x21400], desc[UR4][R4.64], !P0 ;  /* 0x2140000004069fae */ /* 0x0001e4000c101d44 */
[----:B0-----:R-:W-:Y:S05]  /*129a0*/  WARPSYNC.COLLECTIVE R15, `(.L_x_3335) ;  /* 0x000000000f087348 */ /* 0x001fea0003c00000 */
[----:B------:R1:W2:Y:S02]  /*129b0*/  SHFL.IDX P6, R14, R13, R12, R11 ;  /* 0x0000000c0d0e7389 */ /* 0x0002a400000c000b */
[----:B012---:R-:W-:Y:S01]  /*129c0*/  ENDCOLLECTIVE ;  /* 0x000000000000791b */ /* 0x007fe20003800000 */
.L_x_3335:
[----:B------:R-:W-:Y:S02]  /*129d0*/  IMAD.MOV.U32 R13, RZ, RZ, R0 ;  /* 0x000000ffff0d7224 */ /* 0x000fe400078e0000 */
[----:B------:R-:W-:-:S07]  /*129e0*/  IMAD.MOV.U32 R3, RZ, RZ, R14 ;  /* 0x000000ffff037224 */ /* 0x000fce00078e000e */
[----:B------:R-:W-:Y:S05]  /*129f0*/  WARPSYNC.COLLECTIVE R15, `(.L_x_3336) ;  /* 0x000000000f087348 */ /* 0x000fea0003c00000 */
[----:B------:R0:W1:Y:S02]  /*12a00*/  SHFL.IDX P6, R14, R13, R12, R11 ;  /* 0x0000000c0d0e7389 */ /* 0x00006400000c000b */
[----:B01----:R-:W-:Y:S01]  /*12a10*/  ENDCOLLECTIVE ;  /* 0x000000000000791b */ /* 0x003fe20003800000 */
.L_x_3336:
[----:B------:R-:W-:Y:S05]  /*12a20*/  BRA `(.L_x_3337) ;  /* 0xffffffb400947947 */ /* 0x000fea000383ffff */
.L_x_3233:
[----:B------:R-:W-:Y:S01]  /*12a30*/  BSSY B0, `(.L_x_3338) ;  /* 0x0000008000007945 */ /* 0x000fe20003800000 */
[----:B------:R-:W-:Y:S02]  /*12a40*/  IMAD.MOV.U32 R13, RZ, RZ, R6 ;  /* 0x000000ffff0d7224 */ /* 0x000fe400078e0006 */
[----:B------:R-:W-:Y:S02]  /*12a50*/  IMAD.MOV.U32 R12, RZ, RZ, RZ ;  /* 0x000000ffff0c7224 */ /* 0x000fe400078e00ff */
[----:B------:R-:W-:Y:S02]  /*12a60*/  IMAD.MOV.U32 R11, RZ, RZ, 0x181f ;  /* 0x0000181fff0b7424 */ /* 0x000fe400078e00ff */
[----:B------:R-:W-:-:S07]  /*12a70*/  IMAD.MOV.U32 R15, RZ, RZ, -0x1 ;  /* 0xffffffffff0f7424 */ /* 0x000fce00078e00ff */
[----:B------:R-:W-:Y:S05]  /*12a80*/  WARPSYNC.COLLECTIVE R15, `(.L_x_3339) ;  /* 0x000000000f087348 */ /* 0x000fea0003c00000 */
[----:B------:R0:W1:Y:S02]  /*12a90*/  SHFL.IDX P6, R14, R13, R12, R11 ;  /* 0x0000000c0d0e7389 */ /* 0x00006400000c000b */
[----:B01----:R-:W-:Y:S01]  /*12aa0*/  ENDCOLLECTIVE ;  /* 0x000000000000791b */ /* 0x003fe20003800000 */
.L_x_3339:
[----:B------:R-:W-:Y:S05]  /*12ab0*/  BSYNC B0 ;  /* 0x0000000000007941 */ /* 0x000fea0003800000 */
.L_x_3338:
[----:B------:R-:W0:Y:S01]  /*12ac0*/  S2R R3, SR_TID.X ;  /* 0x0000000000037919 */ /* 0x000e220000002100 */
[----:B------:R-:W-:-:S05]  /*12ad0*/  LOP3.LUT R8, R8, 0x7f, RZ, 0xc0, !PT ;  /* 0x0000007f08087812 */ /* 0x000fca00078ec0ff */
[----:B------:R-:W-:Y:S02]  /*12ae0*/  IMAD.SHL.U32 R9, R8, 0x8, RZ ;  /* 0x0000000808097824 */ /* 0x000fe400078e00ff */
[----:B------:R-:W-:Y:S02]  /*12af0*/  IMAD.MOV.U32 R13, RZ, RZ, R0 ;  /* 0x000000ffff0d7224 */ /* 0x000fe400078e0000 */
[----:B------:R-:W-:Y:S02]  /*12b00*/  IMAD.MOV.U32 R12, RZ, RZ, RZ ;  /* 0x000000ffff0c7224 */ /* 0x000fe400078e00ff */
[----:B------:R-:W-:Y:S02]  /*12b10*/  IMAD.MOV.U32 R11, RZ, RZ, 0x181f ;  /* 0x0000181fff0b7424 */ /* 0x000fe400078e00ff */
[----:B------:R-:W-:Y:S02]  /*12b20*/  IMAD.MOV.U32 R15, RZ, RZ, -0x1 ;  /* 0xffffffffff0f7424 */ /* 0x000fe400078e00ff */
[----:B0-----:R-:W-:-:S05]  /*12b30*/  IMAD.SHL.U32 R8, R3, 0x8, RZ ;  /* 0x0000000803087824 */ /* 0x001fca00078e00ff */
[----:B------:R-:W-:-:S04]  /*12b40*/  LOP3.LUT R8, R8, 0x1f8, RZ, 0xc0, !PT ;  /* 0x000001f808087812 */ /* 0x000fc800078ec0ff */
[----:B------:R-:W-:-:S04]  /*12b50*/  LOP3.LUT R8, R8, 0x38, R3, 0x78, !PT ;  /* 0x0000003808087812 */ /* 0x000fc800078e7803 */
[----:B------:R-:W-:Y:S01]  /*12b60*/  LOP3.LUT R8, R8, 0x200, R9, 0xf8, !PT ;  /* 0x0000020008087812 */ /* 0x000fe200078ef809 */
[----:B------:R-:W-:Y:S01]  /*12b70*/  IMAD.MOV.U32 R2, RZ, RZ, R14 ;  /* 0x000000ffff027224 */ /* 0x000fe200078e000e */
[----:B------:R0:W5:Y:S03]  /*12b80*/  LDL.LU R9, [R1+0xc] ;  /* 0x00000c0001097983 */ /* 0x0001660000300800 */
[----:B------:R-:W-:-:S07]  /*12b90*/  IMAD.MOV.U32 R3, RZ, RZ, R8 ;  /* 0x000000ffff037224 */ /* 0x000fce00078e0008 */
[----:B0----5:R-:W-:Y:S05]  /*12ba0*/  WARPSYNC.COLLECTIVE R15, `(.L_x_3340) ;  /* 0x000000000f087348 */ /* 0x021fea0003c00000 */
[----:B------:R1:W2:Y:S02]  /*12bb0*/  SHFL.IDX P6, R14, R13, R12, R11 ;  /* 0x0000000c0d0e7389 */ /* 0x0002a400000c000b */
[----:B012--5:R-:W-:Y:S01]  /*12bc0*/  ENDCOLLECTIVE ;  /* 0x000000000000791b */ /* 0x027fe20003800000 */
.L_x_3340:
[----:B------:R-:W-:Y:S01]  /*12bd0*/  ULDC UR4, c[0x0][0x288] ;  /* 0x0000a20000047ab9 */ /* 0x000fe20000000800 */
[----:B------:R-:W2:Y:S04]  /*12be0*/  LDL.LU R8, [R1+0x10] ;  /* 0x0000100001087983 */ /* 0x000ea80000300800 */
[----:B------:R-:W3:Y:S01]  /*12bf0*/  LDL.LU R11, [R1+0x4] ;  /* 0x00000400010b7983 */ /* 0x000ee20000300800 */
[----:B------:R-:W-:Y:S01]  /*12c00*/  IMAD R7, R7, UR4, RZ ;  /* 0x0000000407077c24 */ /* 0x000fe2000f8e02ff */
[----:B------:R-:W-:Y:S01]  /*12c10*/  LOP3.LUT R17, R17, 0xffffff7f, RZ, 0xc0, !PT ;  /* 0xffffff7f11117812 */ /* 0x000fe200078ec0ff */
[----:B------:R-:W-:-:S03]  /*12c20*/  IMAD.MOV.U32 R15, RZ, RZ, R3 ;  /* 0x000000ffff0f7224 */ /* 0x000fc600078e0003 */
[----:B------:R-:W-:Y:S01]  /*12c30*/  @P1 LOP3.LUT R17, R17, 0x80, RZ, 0xfc, !PT ;  /* 0x0000008011111812 */ /* 0x000fe200078efcff */
[----:B------:R-:W-:-:S03]  /*12c40*/  IMAD.MOV.U32 R3, RZ, RZ, R14 ;  /* 0x000000ffff037224 */ /* 0x000fc600078e000e */
[C---:B------:R-:W-:Y:S02]  /*12c50*/  LOP3.LUT P1, RZ, R17.reuse, 0x10, RZ, 0xc0, !PT ;  /* 0x0000001011ff7812 */ /* 0x040fe4000782c0ff */
[----:B------:R-:W-:Y:S01]  /*12c60*/  LOP3.LUT R17, R17, 0xffffffbf, RZ, 0xc0, !PT ;  /* 0xffffffbf11117812 */ /* 0x000fe200078ec0ff */
[----:B------:R-:W-:Y:S01]  /*12c70*/  ULDC.64 UR6, c[0x0][0x208] ;  /* 0x0000820000067ab9 */ /* 0x000fe20000000a00 */
[----:B------:R-:W-:Y:S02]  /*12c80*/  IMAD.MOV.U32 R13, RZ, RZ, R6 ;  /* 0x000000ffff0d7224 */ /* 0x000fe400078e0006 */
[----:B------:R-:W-:Y:S01]  /*12c90*/  IMAD.MOV.U32 R12, RZ, RZ, 0x1 ;  /* 0x00000001ff0c7424 */ /* 0x000fe200078e00ff */
[-C--:B--2---:R-:W-:Y:S02]  /*12ca0*/  ISETP.GE.AND P3, PT, R8, R7.reuse, PT ;  /* 0x000000070800720c */ /* 0x084fe40003f66270 */
[----:B---3--:R-:W-:-:S11]  /*12cb0*/  ISETP.GE.AND P4, PT, R11, R7, PT ;  /* 0x000000070b00720c */ /* 0x008fd60003f86270 */
[----:B------:R-:W-:Y:S02]  /*12cc0*/  @P3 LOP3.LUT R17, R17, 0x40, RZ, 0xfc, !PT ;  /* 0x0000004011113812 */ /* 0x000fe400078efcff */
[----:B------:R-:W-:-:S05]  /*12cd0*/  @!P4 LEA R3, P6, R10, R3, 0x1 ;  /* 0x000000030a03c211 */ /* 0x000fca00078c08ff */
[----:B------:R-:W-:Y:S01]  /*12ce0*/  @!P4 IMAD.X R2, RZ, RZ, R2, P6 ;  /* 0x000000ffff02c224 */ /* 0x000fe200030e0602 */
[----:B------:R-:W-:-:S04]  /*12cf0*/  LOP3.LUT P6, RZ, R17, 0x8, RZ, 0xc0, !PT ;  /* 0x0000000811ff7812 */ /* 0x000fc800078cc0ff */
[----:B------:R-:W-:-:S04]  /*12d00*/  @!P4 LOP3.LUT R3, R3, R2, RZ, 0x3c, !PT ;  /* 0x000000020303c212 */ /* 0x000fc800078e3cff */
[----:B------:R-:W-:Y:S02]  /*12d10*/  @!P4 LOP3.LUT R2, R3, R2, RZ, 0x3c, !PT ;  /* 0x000000020302c212 */ /* 0x000fe400078e3cff */
[----:B------:R-:W-:Y:S02]  /*12d20*/  ISETP.GE.AND P2, PT, R9, R7, PT ;  /* 0x000000070900720c */ /* 0x000fe40003f46270 */
[----:B------:R-:W-:Y:S02]  /*12d30*/  @!P4 LOP3.LUT R8, R4, 0x40, RZ, 0xc0, !PT ;  /* 0x000000400408c812 */ /* 0x000fe400078ec0ff */
[----:B------:R-:W-:Y:S02]  /*12d40*/  @!P4 LEA R9, R15, UR38, 0x1 ;  /* 0x000000260f09cc11 */ /* 0x000fe4000f8e08ff */
[----:B------:R-:W-:Y:S02]  /*12d50*/  @!P4 LOP3.LUT R3, R3, R2, RZ, 0x3c, !PT ;  /* 0x000000020303c212 */ /* 0x000fe400078e3cff */
[----:B------:R-:W-:-:S02]  /*12d60*/  LOP3.LUT P3, RZ, R17, 0x4, RZ, 0xc0, !PT ;  /* 0x0000000411ff7812 */ /* 0x000fc4000786c0ff */
[----:B------:R-:W-:Y:S01]  /*12d70*/  @!P4 SHF.R.U32.HI R8, RZ, 0x2, R8 ;  /* 0x00000002ff08c819 */ /* 0x000fe20000011608 */
[----:B------:R-:W-:Y:S01]  /*12d80*/  @!PT LDS RZ, [RZ] ;  /* 0x00000000fffff984 */ /* 0x000fe20000000800 */
[----:B------:R-:W-:Y:S01]  /*12d90*/  @!PT LDS RZ, [RZ] ;  /* 0x00000000fffff984 */ /* 0x000fe20000000800 */
[----:B------:R-:W-:Y:S01]  /*12da0*/  @!PT LDS RZ, [RZ] ;  /* 0x00000000fffff984 */ /* 0x000fe20000000800 */
[----:B------:R-:W-:Y:S01]  /*12db0*/  @!P4 LDGSTS.E.BYPASS.LTC128B.128 [R9+0x26400], desc[UR6][R2.64], !P1 ;  /* 0x264000000209cfae */ /* 0x000fe2000c901d46 */
[----:B------:R-:W-:-:S03]  /*12dc0*/  LOP3.LUT P1, RZ, R17, 0x80, RZ, 0xc0, !PT ;  /* 0x0000008011ff7812 */ /* 0x000fc6000782c0ff */
        /* <DEDUP_REMOVED lines=8> */
[----:B------:R-:W-:Y:S01]  /*12e50*/  @!P4 LDGSTS.E.BYPASS.LTC128B.128 [R9+0x32400], desc[UR6][R2.64+0x300], P6 ;  /* 0x324003000209cfae */ /* 0x000fe2000b101d46 */
[----:B------:R-:W-:Y:S01]  /*12e60*/  @!P4 ISETP.NE.U32.AND P6, PT, R8, RZ, PT ;  /* 0x000000ff0800c20c */ /* 0x000fe20003fc5070 */
[----:B------:R-:W-:-:S12]  /*12e70*/  IMAD.MOV.U32 R11, RZ, RZ, 0x181f ;  /* 0x0000181fff0b7424 */ /* 0x000fd800078e00ff */
[----:B------:R0:W-:Y:S02]  /*12e80*/  @!P4 LDGSTS.E.BYPASS.LTC128B.128 [R9+0x34400], desc[UR6][R2.64+0x380], P6 ;  /* 0x344003800209cfae */ /* 0x0001e4000b101d46 */
[----:B0-----:R-:W-:Y:S02]  /*12e90*/  IMAD.MOV.U32 R9, RZ, RZ, R15 ;  /* 0x000000ffff097224 */ /* 0x001fe400078e000f */
[----:B------:R-:W-:-:S07]  /*12ea0*/  IMAD.MOV.U32 R15, RZ, RZ, -0x1 ;  /* 0xffffffffff0f7424 */ /* 0x000fce00078e00ff */
[----:B------:R-:W-:Y:S05]  /*12eb0*/  WARPSYNC.COLLECTIVE R15, `(.L_x_3341) ;  /* 0x000000000f087348 */ /* 0x000fea0003c00000 */
[----:B------:R0:W1:Y:S02]  /*12ec0*/  SHFL.IDX P6, R14, R13, R12, R11 ;  /* 0x0000000c0d0e7389 */ /* 0x00006400000c000b */
[----:B01----:R-:W-:Y:S01]  /*12ed0*/  ENDCOLLECTIVE ;  /* 0x000000000000791b */ /* 0x003fe20003800000 */
.L_x_3341:
[----:B------:R-:W-:Y:S02]  /*12ee0*/  IMAD.MOV.U32 R13, RZ, RZ, R0 ;  /* 0x000000ffff0d7224 */ /* 0x000fe400078e0000 */
[----:B------:R-:W-:-:S07]  /*12ef0*/  IMAD.MOV.U32 R8, RZ, RZ, R14 ;  /* 0x000000ffff087224 */ /* 0x000fce00078e000e */
[----:B------:R-:W-:Y:S05]  /*12f00*/  WARPSYNC.COLLECTIVE R15, `(.L_x_3342) ;  /* 0x000000000f087348 */ /* 0x000fea0003c00000 */
[----:B------:R0:W1:Y:S02]  /*12f10*/  SHFL.IDX P6, R14, R13, R12, R11 ;  /* 0x0000000c0d0e7389 */ /* 0x00006400000c000b */
[----:B01----:R-:W-:Y:S01]  /*12f20*/  ENDCOLLECTIVE ;  /* 0x000000000000791b */ /* 0x003fe20003800000 */
.L_x_3342:
[----:B------:R-:W-:Y:S01]  /*12f30*/  @!P2 LEA R21, R9, UR38, 0x1 ;  /* 0x000000260915ac11 */ /* 0x000fe2000f8e08ff */
[----:B------:R-:W-:Y:S01]  /*12f40*/  ULDC.64 UR4, c[0x0][0x208] ;  /* 0x0000820000047ab9 */ /* 0x000fe20000000a00 */
[----:B------:R-:W-:-:S05]  /*12f50*/  @!P2 LEA R10, P4, R10, R14, 0x1 ;  /* 0x0000000e0a0aa211 */ /* 0x000fca00078808ff */
[----:B------:R-:W-:Y:S01]  /*12f60*/  @!P2 IMAD.X R14, RZ, RZ, R8, P4 ;  /* 0x000000ffff0ea224 */ /* 0x000fe200020e0608 */
[C---:B------:R-:W-:Y:S02]  /*12f70*/  LOP3.LUT P4, RZ, R17.reuse, 0x10, RZ, 0xc0, !PT ;  /* 0x0000001011ff7812 */ /* 0x040fe4000788c0ff */
[----:B------:R-:W-:Y:S01]  /*12f80*/  @!P2 LOP3.LUT R8, R4, 0x40, RZ, 0xc0, !PT ;  /* 0x000000400408a812 */ /* 0x000fe200078ec0ff */
[----:B------:R-:W-:Y:S01]  /*12f90*/  @!P2 IMAD.MOV.U32 R2, RZ, RZ, R10 ;  /* 0x000000ffff02a224 */ /* 0x000fe200078e000a */
[----:B------:R-:W-:Y:S01]  /*12fa0*/  LOP3.LUT P6, RZ, R17, 0x8, RZ, 0xc0, !PT ;  /* 0x0000000811ff7812 */ /* 0x000fe200078cc0ff */
[----:B------:R-:W-:Y:S01]  /*12fb0*/  @!P2 IMAD.MOV.U32 R3, RZ, RZ, R14 ;  /* 0x000000ffff03a224 */ /* 0x000fe200078e000e */
[----:B------:R-:W-:-:S07]  /*12fc0*/  @!P2 SHF.R.U32.HI R8, RZ, 0x2, R8 ;  /* 0x00000002ff08a819 */ /* 0x000fce0000011608 */
[----:B------:R-:W-:Y:S01]  /*12fd0*/  @!PT LDS RZ, [RZ] ;  /* 0x00000000fffff984 */ /* 0x000fe20000000800 */
[----:B------:R-:W-:Y:S01]  /*12fe0*/  @!PT LDS RZ, [RZ] ;  /* 0x00000000fffff984 */ /* 0x000fe20000000800 */
[----:B------:R-:W-:Y:S01]  /*12ff0*/  @!PT LDS RZ, [RZ] ;  /* 0x00000000fffff984 */ /* 0x000fe20000000800 */
        /* <DEDUP_REMOVED lines=10> */
[----:B------:R-:W-:Y:S01]  /*130a0*/  @!P2 ISETP.NE.U32.AND P4, PT, R8, RZ, PT ;  /* 0x000000ff0800a20c */ /* 0x000fe20003f85070 */
[----:B------:R-:W-:-:S02]  /*130b0*/  IMAD.MOV.U32 R13, RZ, RZ, R6 ;  /* 0x000000ffff0d7224 */ /* 0x000fc400078e0006 */
[----:B------:R-:W-:Y:S01]  /*130c0*/  IMAD.MOV.U32 R12, RZ, RZ, 0x2 ;  /* 0x00000002ff0c7424 */ /* 0x000fe200078e00ff */
[----:B------:R-:W1:Y:S09]  /*130d0*/  S2R R10, SR_TID.X ;  /* 0x00000000000a7919 */ /* 0x000e720000002100 */
[----:B------:R0:W-:Y:S02]  /*130e0*/  @!P2 LDGSTS.E.BYPASS.LTC128B.128 [R21+0x34c00], desc[UR4][R2.64+0x380], P4 ;  /* 0x34c003800215afae */ /* 0x0001e4000a101d44 */
[----:B01----:R-:W-:Y:S05]  /*130f0*/  WARPSYNC.COLLECTIVE R15, `(.L_x_3343) ;  /* 0x000000000f087348 */ /* 0x003fea0003c00000 */
[----:B------:R2:W3:Y:S02]  /*13100*/  SHFL.IDX P6, R14, R13, R12, R11 ;  /* 0x0000000c0d0e7389 */ /* 0x0004e400000c000b */
[----:B0123--:R-:W-:Y:S01]  /*13110*/  ENDCOLLECTIVE ;  /* 0x000000000000791b */ /* 0x00ffe20003800000 */
.L_x_3343:
[----:B------:R-:W-:Y:S02]  /*13120*/  IMAD.MOV.U32 R13, RZ, RZ, R0 ;  /* 0x000000ffff0d7224 */ /* 0x000fe400078e0000 */
[----:B------:R-:W-:-:S07]  /*13130*/  IMAD.MOV.U32 R2, RZ, RZ, R14 ;  /* 0x000000ffff027224 */ /* 0x000fce00078e000e */
[----:B------:R-:W-:Y:S05]  /*13140*/  WARPSYNC.COLLECTIVE R15, `(.L_x_3344) ;  /* 0x000000000f087348 */ /* 0x000fea0003c00000 */
[----:B------:R0:W1:Y:S02]  /*13150*/  SHFL.IDX P6, R14, R13, R12, R11 ;  /* 0x0000000c0d0e7389 */ /* 0x00006400000c000b */
[----:B01----:R-:W-:Y:S01]  /*13160*/  ENDCOLLECTIVE ;  /* 0x000000000000791b */ /* 0x003fe20003800000 */
.L_x_3344:
[----:B------:R-:W-:Y:S01]  /*13170*/  LOP3.LUT P3, RZ, R17, 0x40, RZ, 0xc0, !PT ;  /* 0x0000004011ff7812 */ /* 0x000fe2000786c0ff */
[----:B------:R-:W-:-:S05]  /*13180*/  IMAD.SHL.U32 R10, R10, 0x8, RZ ;  /* 0x000000080a0a7824 */ /* 0x000fca00078e00ff */
[----:B------:R-:W-:-:S07]  /*13190*/  LOP3.LUT R10, R10, 0x38, RZ, 0xc0, !PT ;  /* 0x000000380a0a7812 */ /* 0x000fce00078ec0ff */
[----:B------:R-:W-:-:S05]  /*131a0*/  @!P3 LEA R3, P4, R10, R14, 0x1 ;  /* 0x0000000e0a03b211 */ /* 0x000fca00078808ff */
[----:B------:R-:W-:Y:S01]  /*131b0*/  @!P3 IMAD.X R2, RZ, RZ, R2, P4 ;  /* 0x000000ffff02b224 */ /* 0x000fe200020e0602 */
[----:B------:R-:W-:-:S04]  /*131c0*/  LOP3.LUT P4, RZ, R17, 0x10, RZ, 0xc0, !PT ;  /* 0x0000001011ff7812 */ /* 0x000fc8000788c0ff */
[-C--:B------:R-:W-:Y:S02]  /*131d0*/  @!P3 LOP3.LUT R3, R3, R2.reuse, RZ, 0x3c, !PT ;  /* 0x000000020303b212 */ /* 0x080fe400078e3cff */
[----:B------:R-:W-:Y:S02]  /*131e0*/  @!P3 LOP3.LUT R8, R4, 0x40, RZ, 0xc0, !PT ;  /* 0x000000400408b812 */ /* 0x000fe400078ec0ff */
[----:B------:R-:W-:Y:S02]  /*131f0*/  @!P3 LOP3.LUT R2, R3, R2, RZ, 0x3c, !PT ;  /* 0x000000020302b212 */ /* 0x000fe400078e3cff */
[----:B------:R-:W-:Y:S02]  /*13200*/  @!P3 LEA R9, R9, UR38, 0x1 ;  /* 0x000000260909bc11 */ /* 0x000fe4000f8e08ff */
[----:B------:R-:W-:Y:S02]  /*13210*/  @!P3 LOP3.LUT R3, R3, R2, RZ, 0x3c, !PT ;  /* 0x000000020303b212 */ /* 0x000fe400078e3cff */
[C---:B------:R-:W-:Y:S01]  /*13220*/  LOP3.LUT P6, RZ, R17.reuse, 0x8, RZ, 0xc0, !PT ;  /* 0x0000000811ff7812 */ /* 0x040fe200078cc0ff */
[----:B------:R-:W-:Y:S01]  /*13230*/  ULDC.64 UR4, c[0x0][0x208] ;  /* 0x0000820000047ab9 */ /* 0x000fe20000000a00 */
[----:B------:R-:W-:Y:S01]  /*13240*/  LOP3.LUT P2, RZ, R17, 0x4, RZ, 0xc0, !PT ;  /* 0x0000000411ff7812 */ /* 0x000fe2000784c0ff */
[----:B------:R-:W-:Y:S01]  /*13250*/  @!PT LDS RZ, [RZ] ;  /* 0x00000000fffff984 */ /* 0x000fe20000000800 */
[----:B------:R-:W-:Y:S01]  /*13260*/  @!PT LDS RZ, [RZ] ;  /* 0x00000000fffff984 */ /* 0x000fe20000000800 */
[----:B------:R-:W-:Y:S01]  /*13270*/  @!PT LDS RZ, [RZ] ;  /* 0x00000000fffff984 */ /* 0x000fe20000000800 */
[----:B------:R0:W-:Y:S01]  /*13280*/  @!P3 LDGSTS.E.BYPASS.LTC128B.128 [R9+0x27400], desc[UR4][R2.64], !P4 ;  /* 0x274000000209bfae */ /* 0x0001e2000e101d44 */
[----:B------:R-:W-:-:S04]  /*13290*/  @!P3 SHF.R.U32.HI R8, RZ, 0x2, R8 ;  /* 0x00000002ff08b819 */ /* 0x000fc80000011608 */
[----:B------:R-:W-:Y:S02]  /*132a0*/  @!P3 ISETP.NE.U32.AND P4, PT, R8, RZ, PT ;  /* 0x000000ff0800b20c */ /* 0x000fe40003f85070 */
[----:B------:R-:W-:-:S03]  /*132b0*/  @!P3 LOP3.LUT R8, R5, 0x80, RZ, 0xc0, !PT ;  /* 0x000000800508b812 */ /* 0x000fc600078ec0ff */
[----:B------:R0:W-:Y:S01]  /*132c0*/  @!P3 LDGSTS.E.BYPASS.LTC128B.128 [R9+0x29400], desc[UR4][R2.64+0x80], !P6 ;  /* 0x294000800209bfae */ /* 0x0001e2000f101d44 */
[----:B------:R-:W-:-:S03]  /*132d0*/  @!P3 SHF.R.U32.HI R8, RZ, 0x3, R8 ;  /* 0x00000003ff08b819 */ /* 0x000fc60000011608 */
[----:B------:R0:W-:Y:S04]  /*132e0*/  @!P3 LDGSTS.E.BYPASS.LTC128B.128 [R9+0x2b400], desc[UR4][R2.64+0x100], !P2 ;  /* 0x2b4001000209bfae */ /* 0x0001e8000d101d44 */
[----:B------:R0:W-:Y:S04]  /*132f0*/  @!P3 LDGSTS.E.BYPASS.LTC128B.128 [R9+0x2d400], desc[UR4][R2.64+0x180], !P5 ;  /* 0x2d4001800209bfae */ /* 0x0001e8000e901d44 */
[----:B------:R0:W-:Y:S04]  /*13300*/  @!P3 LDGSTS.E.BYPASS.LTC128B.128 [R9+0x2f400], desc[UR4][R2.64+0x200], !P0 ;  /* 0x2f4002000209bfae */ /* 0x0001e8000c101d44 */
[----:B------:R0:W-:Y:S04]  /*13310*/  @!P3 LDGSTS.E.BYPASS.LTC128B.128 [R9+0x31400], desc[UR4][R2.64+0x280], !P1 ;  /* 0x314002800209bfae */ /* 0x0001e8000c901d44 */
[----:B------:R0:W-:Y:S01]  /*13320*/  @!P3 LDGSTS.E.BYPASS.LTC128B.128 [R9+0x33400], desc[UR4][R2.64+0x300], P4 ;  /* 0x334003000209bfae */ /* 0x0001e2000a101d44 */
[----:B------:R-:W-:Y:S01]  /*13330*/  @!P3 ISETP.NE.U32.AND P4, PT, R8, RZ, PT ;  /* 0x000000ff0800b20c */ /* 0x000fe20003f85070 */
[----:B------:R-:W-:-:S02]  /*13340*/  IMAD.MOV.U32 R13, RZ, RZ, R6 ;  /* 0x000000ffff0d7224 */ /* 0x000fc400078e0006 */
[----:B------:R-:W-:-:S10]  /*13350*/  IMAD.MOV.U32 R12, RZ, RZ, 0x3 ;  /* 0x00000003ff0c7424 */ /* 0x000fd400078e00ff */
[----:B------:R0:W-:Y:S02]  /*13360*/  @!P3 LDGSTS.E.BYPASS.LTC128B.128 [R9+0x35400], desc[UR4][R2.64+0x380], P4 ;  /* 0x354003800209bfae */ /* 0x0001e4000a101d44 */
[----:B0-----:R-:W-:Y:S05]  /*13370*/  WARPSYNC.COLLECTIVE R15, `(.L_x_3345) ;  /* 0x000000000f087348 */ /* 0x001fea0003c00000 */
[----:B------:R1:W2:Y:S02]  /*13380*/  SHFL.IDX P6, R14, R13, R12, R11 ;  /* 0x0000000c0d0e7389 */ /* 0x0002a400000c000b */
[----:B012---:R-:W-:Y:S01]  /*13390*/  ENDCOLLECTIVE ;  /* 0x000000000000791b */ /* 0x007fe20003800000 */
.L_x_3345:
[----:B------:R-:W-:Y:S02]  /*133a0*/  IMAD.MOV.U32 R13, RZ, RZ, R0 ;  /* 0x000000ffff0d7224 */ /* 0x000fe400078e0000 */
[----:B------:R-:W-:-:S07]  /*133b0*/  IMAD.MOV.U32 R6, RZ, RZ, R14 ;  /* 0x000000ffff067224 */ /* 0x000fce00078e000e */
[----:B------:R-:W-:Y:S05]  /*133c0*/  WARPSYNC.COLLECTIVE R15, `(.L_x_3346) ;  /* 0x000000000f087348 */ /* 0x000fea0003c00000 */
[----:B------:R0:W1:Y:S02]  /*133d0*/  SHFL.IDX P6, R14, R13, R12, R11 ;  /* 0x0000000c0d0e7389 */ /* 0x00006400000c000b */
[----:B01----:R-:W-:Y:S01]  /*133e0*/  ENDCOLLECTIVE ;  /* 0x000000000000791b */ /* 0x003fe20003800000 */
.L_x_3346:
[----:B------:R-:W-:Y:S05]  /*133f0*/  BRA `(.L_x_3347) ;  /* 0xffffffb800a07947 */ /* 0x000fea000383ffff */
.L_x_3236:
[----:B0-----:R-:W-:-:S04]  /*13400*/  IMAD.U32 R3, RZ, RZ, UR38 ;  /* 0x00000026ff037e24 */ /* 0x001fc8000f8e00ff */
[----:B------:R0:W3:Y:S03]  /*13410*/  SYNCS.PHASECHK.TRANS64.TRYWAIT P0, [R3+URZ+0x38820], R2 ;  /* 0x03882002030075a7 */ /* 0x0000e6000800017f */
[----:B---3--:R-:W-:Y:S05]  /*13420*/  @!P0 NANOSLEEP.SYNCS 0x989680 ;  /* 0x009896800000895d */ /* 0x008fea0003900000 */
[----:B------:R-:W3:Y:S02]  /*13430*/  @!P0 SYNCS.PHASECHK.TRANS64 P0, [R3+URZ+0x38820], R2 ;  /* 0x03882002030085a7 */ /* 0x000ee4000800007f */
[----:B---3--:R-:W-:Y:S05]  /*13440*/  @!P0 BRA `(.L_x_3236) ;  /* 0xfffffffc00ec8947 */ /* 0x008fea000383ffff */
[----:B------:R-:W-:Y:S05]  /*13450*/  BRA `(.L_x_3348) ;  /* 0xffffffbc00487947 */ /* 0x000fea000383ffff */
.L_x_3239:
[----:B0-----:R-:W-:-:S04]  /*13460*/  IMAD.U32 R3, RZ, RZ, UR38 ;  /* 0x00000026ff037e24 */ /* 0x001fc8000f8e00ff */
[----:B------:R0:W3:Y:S03]  /*13470*/  SYNCS.PHASECHK.TRANS64.TRYWAIT P0, [R3+URZ+0x38860], R2 ;  /* 0x03886002030075a7 */ /* 0x0000e6000800017f */
[----:B---3--:R-:W-:Y:S05]  /*13480*/  @!P0 NANOSLEEP.SYNCS 0x989680 ;  /* 0x009896800000895d */ /* 0x008fea0003900000 */
[----:B------:R-:W3:Y:S02]  /*13490*/  @!P0 SYNCS.PHASECHK.TRANS64 P0, [R3+URZ+0x38860], R2 ;  /* 0x03886002030085a7 */ /* 0x000ee4000800007f */
[----:B---3--:R-:W-:Y:S05]  /*134a0*/  @!P0 BRA `(.L_x_3239) ;  /* 0xfffffffc00ec8947 */ /* 0x008fea000383ffff */
[----:B------:R-:W-:Y:S05]  /*134b0*/  BRA `(.L_x_3349) ;  /* 0xffffffbc00547947 */ /* 0x000fea000383ffff */
.L_x_3255:
[----:B-1----:R-:W-:-:S04]  /*134c0*/  IMAD.U32 R3, RZ, RZ, UR38 ;  /* 0x00000026ff037e24 */ /* 0x002fc8000f8e00ff */
[----:B------:R1:W3:Y:S03]  /*134d0*/  SYNCS.PHASECHK.TRANS64.TRYWAIT P0, [R3+URZ+0x38848], R2 ;  /* 0x03884802030075a7 */ /* 0x0002e6000800017f */
[----:B---3--:R-:W-:Y:S05]  /*134e0*/  @!P0 NANOSLEEP.SYNCS 0x989680 ;  /* 0x009896800000895d */ /* 0x008fea0003900000 */
[----:B------:R-:W3:Y:S02]  /*134f0*/  @!P0 SYNCS.PHASECHK.TRANS64 P0, [R3+URZ+0x38848], R2 ;  /* 0x03884802030085a7 */ /* 0x000ee4000800007f */
[----:B---3--:R-:W-:Y:S05]  /*13500*/  @!P0 BRA `(.L_x_3255) ;  /* 0xfffffffc00ec8947 */ /* 0x008fea000383ffff */
[----:B------:R-:W-:Y:S05]  /*13510*/  BRA `(.L_x_3350) ;  /* 0xffffffc800207947 */ /* 0x000fea000383ffff */
.L_x_3260:
[----:B01----:R-:W-:-:S04]  /*13520*/  IMAD.U32 R3, RZ, RZ, UR38 ;  /* 0x00000026ff037e24 */ /* 0x003fc8000f8e00ff */
[----:B------:R0:W1:Y:S03]  /*13530*/  SYNCS.PHASECHK.TRANS64.TRYWAIT P0, [R3+URZ+0x38868], R2 ;  /* 0x03886802030075a7 */ /* 0x000066000800017f */
[----:B-1----:R-:W-:Y:S05]  /*13540*/  @!P0 NANOSLEEP.SYNCS 0x989680 ;  /* 0x009896800000895d */ /* 0x002fea0003900000 */
[----:B------:R-:W1:Y:S02]  /*13550*/  @!P0 SYNCS.PHASECHK.TRANS64 P0, [R3+URZ+0x38868], R2 ;  /* 0x03886802030085a7 */ /* 0x000e64000800007f */
[----:B-1----:R-:W-:Y:S05]  /*13560*/  @!P0 BRA `(.L_x_3260) ;  /* 0xfffffffc00ec8947 */ /* 0x002fea000383ffff */
[----:B------:R-:W-:Y:S05]  /*13570*/  BRA `(.L_x_3351) ;  /* 0xffffffc800807947 */ /* 0x000fea000383ffff */
.L_x_3275:
[----:B-1----:R-:W-:-:S04]  /*13580*/  IMAD.U32 R3, RZ, RZ, UR38 ;  /* 0x00000026ff037e24 */ /* 0x002fc8000f8e00ff */
[----:B------:R1:W3:Y:S03]  /*13590*/  SYNCS.PHASECHK.TRANS64.TRYWAIT P0, [R3+URZ+0x38840], R2 ;  /* 0x03884002030075a7 */ /* 0x0002e6000800017f */
[----:B---3--:R-:W-:Y:S05]  /*135a0*/  @!P0 NANOSLEEP.SYNCS 0x989680 ;  /* 0x009896800000895d */ /* 0x008fea0003900000 */
[----:B------:R-:W3:Y:S02]  /*135b0*/  @!P0 SYNCS.PHASECHK.TRANS64 P0, [R3+URZ+0x38840], R2 ;  /* 0x03884002030085a7 */ /* 0x000ee4000800007f */
[----:B---3--:R-:W-:Y:S05]  /*135c0*/  @!P0 BRA `(.L_x_3275) ;  /* 0xfffffffc00ec8947 */ /* 0x008fea000383ffff */
[----:B------:R-:W-:Y:S05]  /*135d0*/  BRA `(.L_x_3352) ;  /* 0xffffffd000d07947 */ /* 0x000fea000383ffff */
.L_x_3280:
[----:B01----:R-:W-:-:S04]  /*135e0*/  IMAD.U32 R3, RZ, RZ, UR38 ;  /* 0x00000026ff037e24 */ /* 0x003fc8000f8e00ff */
[----:B------:R0:W1:Y:S03]  /*135f0*/  SYNCS.PHASECHK.TRANS64.TRYWAIT P0, [R3+URZ+0x38860], R2 ;  /* 0x03886002030075a7 */ /* 0x000066000800017f */
[----:B-1----:R-:W-:Y:S05]  /*13600*/  @!P0 NANOSLEEP.SYNCS 0x989680 ;  /* 0x009896800000895d */ /* 0x002fea0003900000 */
[----:B------:R-:W1:Y:S02]  /*13610*/  @!P0 SYNCS.PHASECHK.TRANS64 P0, [R3+URZ+0x38860], R2 ;  /* 0x03886002030085a7 */ /* 0x000e64000800007f */
[----:B-1----:R-:W-:Y:S05]  /*13620*/  @!P0 BRA `(.L_x_3280) ;  /* 0xfffffffc00ec8947 */ /* 0x002fea000383ffff */
[----:B------:R-:W-:Y:S05]  /*13630*/  BRA `(.L_x_3353) ;  /* 0xffffffd400347947 */ /* 0x000fea000383ffff */
.L_x_3296:
[----:B-1----:R-:W-:-:S04]  /*13640*/  IMAD.U32 R3, RZ, RZ, UR38 ;  /* 0x00000026ff037e24 */ /* 0x002fc8000f8e00ff */
[----:B------:R1:W3:Y:S03]  /*13650*/  SYNCS.PHASECHK.TRANS64.TRYWAIT P0, [R3+URZ+0x38848], R2 ;  /* 0x03884802030075a7 */ /* 0x0002e6000800017f */
[----:B---3--:R-:W-:Y:S05]  /*13660*/  @!P0 NANOSLEEP.SYNCS 0x989680 ;  /* 0x009896800000895d */ /* 0x008fea0003900000 */
[----:B------:R-:W3:Y:S02]  /*13670*/  @!P0 SYNCS.PHASECHK.TRANS64 P0, [R3+URZ+0x38848], R2 ;  /* 0x03884802030085a7 */ /* 0x000ee4000800007f */
[----:B---3--:R-:W-:Y:S05]  /*13680*/  @!P0 BRA `(.L_x_3296) ;  /* 0xfffffffc00ec8947 */ /* 0x008fea000383ffff */
[----:B------:R-:W-:Y:S05]  /*13690*/  BRA `(.L_x_3354) ;  /* 0xffffffdc008c7947 */ /* 0x000fea000383ffff */
.L_x_3301:
[----:B-1----:R-:W-:-:S04]  /*136a0*/  IMAD.U32 R3, RZ, RZ, UR38 ;  /* 0x00000026ff037e24 */ /* 0x002fc8000f8e00ff */
[----:B------:R1:W3:Y:S03]  /*136b0*/  SYNCS.PHASECHK.TRANS64.TRYWAIT P0, [R3+URZ+0x38868], R2 ;  /* 0x03886802030075a7 */ /* 0x0002e6000800017f */
[----:B---3--:R-:W-:Y:S05]  /*136c0*/  @!P0 NANOSLEEP.SYNCS 0x989680 ;  /* 0x009896800000895d */ /* 0x008fea0003900000 */
[----:B------:R-:W3:Y:S02]  /*136d0*/  @!P0 SYNCS.PHASECHK.TRANS64 P0, [R3+URZ+0x38868], R2 ;  /* 0x03886802030085a7 */ /* 0x000ee4000800007f */
[----:B---3--:R-:W-:Y:S05]  /*136e0*/  @!P0 BRA `(.L_x_3301) ;  /* 0xfffffffc00ec8947 */ /* 0x008fea000383ffff */
[----:B------:R-:W-:Y:S05]  /*136f0*/  BRA `(.L_x_3355) ;  /* 0xffffffdc00f07947 */ /* 0x000fea000383ffff */
.L_x_3312:
[----:B-1----:R1:W3:Y:S02]  /*13700*/  SYNCS.PHASECHK.TRANS64.TRYWAIT P0, [R2+URZ+0x38820], R9 ;  /* 0x03882009020075a7 */ /* 0x0022e4000800017f */
[----:B---3--:R-:W-:Y:S05]  /*13710*/  @!P0 NANOSLEEP.SYNCS 0x989680 ;  /* 0x009896800000895d */ /* 0x008fea0003900000 */
[----:B------:R-:W3:Y:S02]  /*13720*/  @!P0 SYNCS.PHASECHK.TRANS64 P0, [R2+URZ+0x38820], R9 ;  /* 0x03882009020085a7 */ /* 0x000ee4000800007f */
[----:B---3--:R-:W-:Y:S05]  /*13730*/  @!P0 BRA `(.L_x_3312) ;  /* 0xfffffffc00f08947 */ /* 0x008fea000383ffff */
[----:B------:R-:W-:Y:S05]  /*13740*/  BRA `(.L_x_3356) ;  /* 0xffffffe400e07947 */ /* 0x000fea000383ffff */
.L_x_3313:
[----:B------:R-:W3:Y:S01]  /*13750*/  S2R R3, SR_TID.X ;  /* 0x0000000000037919 */ /* 0x000ee20000002100 */
[----:B------:R-:W-:Y:S01]  /*13760*/  BSSY B0, `(.L_x_3357) ;  /* 0x000000a000007945 */ /* 0x000fe20003800000 */
[----:B------:R-:W-:Y:S02]  /*13770*/  IMAD.MOV.U32 R12, RZ, RZ, RZ ;  /* 0x000000ffff0c7224 */ /* 0x000fe400078e00ff */
[----:B------:R-:W-:Y:S02]  /*13780*/  IMAD.MOV.U32 R11, RZ, RZ, 0x1f ;  /* 0x0000001fff0b7424 */ /* 0x000fe400078e00ff */
[----:B------:R-:W-:Y:S01]  /*13790*/  IMAD.MOV.U32 R15, RZ, RZ, -0x1 ;  /* 0xffffffffff0f7424 */ /* 0x000fe200078e00ff */
[----:B---3--:R-:W-:-:S04]  /*137a0*/  SHF.R.U32.HI R3, RZ, 0x5, R3 ;  /* 0x00000005ff037819 */ /* 0x008fc80000011603 */
[----:B------:R-:W-:-:S05]  /*137b0*/  LOP3.LUT R3, R3, 0x3, RZ, 0xc0, !PT ;  /* 0x0000000303037812 */ /* 0x000fca00078ec0ff */
[----:B------:R-:W-:-:S07]  /*137c0*/  IMAD.MOV.U32 R13, RZ, RZ, R3 ;  /* 0x000000ffff0d7224 */ /* 0x000fce00078e0003 */
[----:B012---:R-:W-:Y:S05]  /*137d0*/  WARPSYNC.COLLECTIVE R15, `(.L_x_3358) ;  /* 0x000000000f087348 */ /* 0x007fea0003c00000 */
[----:B--2---:R2:W3:Y:S02]  /*137e0*/  SHFL.IDX P6, R14, R13, R12, R11 ;  /* 0x0000000c0d0e7389 */ /* 0x0044e400000c000b */
[----:B0123--:R-:W-:Y:S01]  /*137f0*/  ENDCOLLECTIVE ;  /* 0x000000000000791b */ /* 0x00ffe20003800000 */
.L_x_3358:
[----:B------:R-:W-:Y:S05]  /*13800*/  BSYNC B0 ;  /* 0x0000000000007941 */ /* 0x000fea0003800000 */
.L_x_3357:
[----:B------:R-:W-:Y:S05]  /*13810*/  BRA `(.L_x_3359) ;  /* 0xffffffe400c47947 */ /* 0x000fea000383ffff */
.L_x_3314:
[----:B------:R-:W-:Y:S01]  /*13820*/  BSSY B0, `(.L_x_3360) ;  /* 0x0000006000007945 */ /* 0x000fe20003800000 */
[----:B------:R-:W-:-:S07]  /*13830*/  IMAD.MOV.U32 R15, RZ, RZ, -0x1 ;  /* 0xffffffffff0f7424 */ /* 0x000fce00078e00ff */
[----:B012---:R-:W-:Y:S05]  /*13840*/  WARPSYNC.COLLECTIVE R15, `(.L_x_3361) ;  /* 0x000000000f0c7348 */ /* 0x007fea0003c00000 */
[----:B------:R-:W-:Y:S02]  /*13850*/  ELECT P6, UR62, PT ;  /* 0x00000000003e782f */ /* 0x000fe400038c0000 */
[----:B------:R-:W-:Y:S01]  /*13860*/  MOV R14, UR62 ;  /* 0x0000003e000e7c02 */ /* 0x000fe20008000f00 */
[----:B012---:R-:W-:Y:S10]  /*13870*/  ENDCOLLECTIVE ;  /* 0x000000000000791b */ /* 0x007ff40003800000 */
.L_x_3361:
[----:B------:R-:W-:Y:S05]  /*13880*/  BSYNC B0 ;  /* 0x0000000000007941 */ /* 0x000fea0003800000 */
.L_x_3360:
[----:B------:R-:W-:Y:S05]  /*13890*/  BRA `(.L_x_3362) ;  /* 0xffffffe400b87947 */ /* 0x000fea000383ffff */
.L_x_3316:
[----:B--2---:R2:W3:Y:S02]  /*138a0*/  SYNCS.PHASECHK.TRANS64.TRYWAIT P0, [R7+URZ], R4 ;  /* 0x00000004070075a7 */ /* 0x0044e4000800017f */
[----:B---3--:R-:W-:Y:S05]  /*138b0*/  @!P0 NANOSLEEP.SYNCS 0x989680 ;  /* 0x009896800000895d */ /* 0x008fea0003900000 */
[----:B------:R-:W3:Y:S02]  /*138c0*/  @!P0 SYNCS.PHASECHK.TRANS64 P0, [R7+URZ], R4 ;  /* 0x00000004070085a7 */ /* 0x000ee4000800007f */
[----:B---3--:R-:W-:Y:S05]  /*138d0*/  @!P0 BRA `(.L_x_3316) ;  /* 0xfffffffc00f08947 */ /* 0x008fea000383ffff */
[----:B------:R-:W-:Y:S05]  /*138e0*/  BRA `(.L_x_3363) ;  /* 0xffffffe400f47947 */ /* 0x000fea000383ffff */
.L_x_3317:
[----:B---3--:R3:W4:Y:S02]  /*138f0*/  SYNCS.PHASECHK.TRANS64.TRYWAIT P0, [R5+URZ], R0 ;  /* 0x00000000050075a7 */ /* 0x008724000800017f */
[----:B----4-:R-:W-:Y:S05]  /*13900*/  @!P0 NANOSLEEP.SYNCS 0x989680 ;  /* 0x009896800000895d */ /* 0x010fea0003900000 */
[----:B------:R-:W4:Y:S02]  /*13910*/  @!P0 SYNCS.PHASECHK.TRANS64 P0, [R5+URZ], R0 ;  /* 0x00000000050085a7 */ /* 0x000f24000800007f */
[----:B----4-:R-:W-:Y:S05]  /*13920*/  @!P0 BRA `(.L_x_3317) ;  /* 0xfffffffc00f08947 */ /* 0x010fea000383ffff */
[----:B------:R-:W-:Y:S05]  /*13930*/  BRA `(.L_x_3364) ;  /* 0xffffffe400e87947 */ /* 0x000fea000383ffff */
.L_x_3319:
[----:B-1----:R1:W3:Y:S02]  /*13940*/  SYNCS.PHASECHK.TRANS64.TRYWAIT P0, [R5+URZ], R4 ;  /* 0x00000004050075a7 */ /* 0x0022e4000800017f */
[----:B---3--:R-:W-:Y:S05]  /*13950*/  @!P0 NANOSLEEP.SYNCS 0x989680 ;  /* 0x009896800000895d */ /* 0x008fea0003900000 */
[----:B------:R-:W3:Y:S02]  /*13960*/  @!P0 SYNCS.PHASECHK.TRANS64 P0, [R5+URZ], R4 ;  /* 0x00000004050085a7 */ /* 0x000ee4000800007f */
[----:B---3--:R-:W-:Y:S05]  /*13970*/  @!P0 BRA `(.L_x_3319) ;  /* 0xfffffffc00f08947 */ /* 0x008fea000383ffff */
[----:B------:R-:W-:Y:S05]  /*13980*/  BRA `(.L_x_3365) ;  /* 0xffffffe400ec7947 */ /* 0x000fea000383ffff */
.L_x_3366:
        /* <DEDUP_REMOVED lines=15> */
.L_x_15168:


//--------------------- .text._ZN7cutlass13device_kernelIN5flash11enable_sm90INS1_16FlashAttnFwdSm90INS1_25CollectiveMainloopFwdSm90ILi2EN4cute5tupleIJNS5_1CILi1EEES8_S8_EEENS6_IJNS7_ILi64EEESA_SA_EEELi512ENS_6half_tEfNS_4arch4Sm90ELb0ELb0ELb1ELb1ELb0ELb0ELb0ELb0ELb0ELb1ELb1ELb0EEENS1_21CollectiveEpilogueFwdINS6_IJSA_NS7_ILi512EEESA_EEES9_SC_SE_Li256ELb1ELb1ELb1ELb0EEENS1_36VarlenDynamicPersistentTileSchedulerILi64ELi64ELi256ELi128ELb1ELb1ELb1ELb0ELb1ELb1EEEEEEEEEvNT_6ParamsE --------------------------
	.section	.text._ZN7cutlass13device_kernelIN5flash11enable_sm90INS1_16FlashAttnFwdSm90INS1_25CollectiveMainloopFwdSm90ILi2EN4cute5tupleIJNS5_1CILi1EEES8_S8_EEENS6_IJNS7_ILi64EEESA_SA_EEELi512ENS_6half_tEfNS_4arch4Sm90ELb0ELb0ELb1ELb1ELb0ELb0ELb0ELb0ELb0ELb1ELb1ELb0EEENS1_21CollectiveEpilogueFwdINS6_IJSA_NS7_ILi512EEESA_EEES9_SC_SE_Li256ELb1ELb1ELb1ELb0EEENS1_36VarlenDynamicPersistentTileSchedulerILi64ELi64ELi256ELi128ELb1ELb1ELb1ELb0ELb1ELb1EEEEEEEEEvNT_6ParamsE,"ax",@progbits
	.align	128
.text._ZN7cutlass13device_kernelIN5flash11enable_sm90INS1_16FlashAttnFwdSm90INS1_25CollectiveMainloopFwdSm90ILi2EN4cute5tupleIJNS5_1CILi1EEES8_S8_EEENS6_IJNS7_ILi64EEESA_SA_EEELi512ENS_6half_tEfNS_4arch4Sm90ELb0ELb0ELb1ELb1ELb0ELb0ELb0ELb0ELb0ELb1ELb1ELb0EEENS1_21CollectiveEpilogueFwdINS6_IJSA_NS7_ILi512EEESA_EEES9_SC_SE_Li256ELb1ELb1ELb1ELb0EEENS1_36VarlenDynamicPersistentTileSchedulerILi64ELi64ELi256ELi128ELb1ELb1ELb1ELb0ELb1ELb1EEEEEEEEEvNT_6ParamsE:
        .type           _ZN7cutlass13device_kernelIN5flash11enable_sm90INS1_16FlashAttnFwdSm90INS1_25CollectiveMainloopFwdSm90ILi2EN4cute5tupleIJNS5_1CILi1EEES8_S8_EEENS6_IJNS7_ILi64EEESA_SA_EEELi512ENS_6half_tEfNS_4arch4Sm90ELb0ELb0ELb1ELb1ELb0ELb0ELb0ELb0ELb0ELb1ELb1ELb0EEENS1_21CollectiveEpilogueFwdINS6_IJSA_NS7_ILi512EEESA_EEES9_SC_SE_Li256ELb1ELb1ELb1ELb0EEENS1_36VarlenDynamicPersistentTileSchedulerILi64ELi64ELi256ELi128ELb1ELb1ELb1ELb0ELb1ELb1EEEEEEEEEvNT_6ParamsE,@function
        .size           _ZN7cutlass13device_kernelIN5flash11enable_sm90INS1_16FlashAttnFwdSm90INS1_25CollectiveMainloopFwdSm90ILi2EN4cute5tupleIJNS5_1CILi1EEES8_S8_EEENS6_IJNS7_ILi64EEESA_SA_EEELi512ENS_6half_tEfNS_4arch4Sm90ELb0ELb0ELb1ELb1ELb0ELb0ELb0ELb0ELb0ELb1ELb1ELb0EEENS1_21CollectiveEpilogueFwdINS6_IJSA_NS7_ILi512EEESA_EEES9_SC_SE_Li256ELb1ELb1ELb1ELb0EEENS1_36VarlenDynamicPersistentTileSchedulerILi64ELi64ELi256ELi128ELb1ELb1ELb1ELb0ELb1ELb1EEEEEEEEEvNT_6ParamsE,(.L_x_15169 - _ZN7cutlass13device_kernelIN5flash11enable_sm90INS1_16FlashAttnFwdSm90INS1_25CollectiveMainloopFwdSm90ILi2EN4cute5tupleIJNS5_1CILi1EEES8_S8_EEENS6_IJNS7_ILi64EEESA_SA_EEELi512ENS_6half_tEfNS_4arch4Sm90ELb0ELb0ELb1ELb1ELb0ELb0ELb0ELb0ELb0ELb1ELb1ELb0EEENS1_21CollectiveEpilogueFwdINS6_IJSA_NS7_ILi512EEESA_EEES9_SC_SE_Li256ELb1ELb1ELb1ELb0EEENS1_36VarlenDynamicPersistentTileSchedulerILi64ELi64ELi256ELi128ELb1ELb1ELb1ELb0ELb1ELb1EEEEEEEEEvNT_6ParamsE)
        .other          _ZN7cutlass13device_kernelIN5flash11enable_sm90INS1_16FlashAttnFwdSm90INS1_25CollectiveMainloopFwdSm90ILi2EN4cute5tupleIJNS5_1CILi1EEES8_S8_EEENS6_IJNS7_ILi64EEESA_SA_EEELi512ENS_6half_tEfNS_4arch4Sm90ELb0ELb0ELb1ELb1ELb0ELb0ELb0ELb0ELb0ELb1ELb1ELb0EEENS1_21CollectiveEpilogueFwdINS6_IJSA_NS7_ILi512EEESA_EEES9_SC_SE_Li256ELb1ELb1ELb1ELb0EEENS1_36VarlenDynamicPersistentTileSchedulerILi64ELi64ELi256ELi128ELb1ELb1ELb1ELb0ELb1ELb1EEEEEEEEEvNT_6ParamsE,@"STO_CUDA_ENTRY STV_DEFAULT"
_ZN7cutlass13device_kernelIN5flash11enable_sm90INS1_16FlashAttnFwdSm90INS1_25CollectiveMainloopFwdSm90ILi2EN4cute5tupleIJNS5_1CILi1EEES8_S8_EEENS6_IJNS7_ILi64EEESA_SA_EEELi512ENS_6half_tEfNS_4arch4Sm90ELb0ELb0ELb1ELb1ELb0ELb0ELb0ELb0ELb0ELb1ELb1ELb0EEENS1_21CollectiveEpilogueFwdINS6_IJSA_NS7_ILi512EEESA_EEES9_SC_SE_Li256ELb1ELb1ELb1ELb0EEENS1_36VarlenDynamicPersistentTileSchedulerILi64ELi64ELi256ELi128ELb1ELb1ELb1ELb0ELb1ELb1EEEEEEEEEvNT_6ParamsE:
        /* <DEDUP_REMOVED lines=18> */
.L_x_3368:
[----:B------:R-:W-:Y:S05]  /*0120*/  BSYNC B0 ;  /* 0x0000000000007941 */ /* 0x000fea0003800000 */
.L_x_3367:
        /* <DEDUP_REMOVED lines=35> */
[----:B------:R3:W0:Y:S02]  /*0360*/  SYNCS.EXCH.64 URZ, [UR6+0x28c48], UR4 ;  /* 0x028c4804063f75b2 */ /* 0x0006240008000100 */
[----:B---3--:R-:W-:Y:S01]  /*0370*/  NOP ;  /* 0x0000000000007918 */ /* 0x008fe20000000000 */
.L_x_3369:
        /* <DEDUP_REMOVED lines=22> */
.L_x_3370:
        /* <DEDUP_REMOVED lines=18> */
.L_x_3371:
        /* <DEDUP_REMOVED lines=22> */
.L_x_3372:
        /* <DEDUP_REMOVED lines=22> */
.L_x_3373:
[----:B------:R-:W-:Y:S01]  /*08c0*/  PLOP3.LUT P0, PT, PT, PT, UP0, 0x80, 0x0 ;  /* 0x000000000000781c */ /* 0x000fe20003f0f008 */
[----:B------:R-:W-:Y:S01]  /*08d0*/  UMOV UR36, 0x1 ;  /* 0x0000000100247882 */ /* 0x000fe20000000000 */
[----:B------:R-:W-:Y:S01]  /*08e0*/  NOP ;  /* 0x0000000000007918 */ /* 0x000fe20000000000 */
[----:B------:R-:W-:Y:S01]  /*08f0*/  USEL UR36, UR36, 0x2, !UP0 ;  /* 0x0000000224247887 */ /* 0x000fe2000c000000 */
[----:B------:R-:W-:Y:S01]  /*0900*/  ULDC.64 UR40, c[0x0][0x208] ;  /* 0x0000820000287ab9 */ /* 0x000fe20000000a00 */
[----:B012-4-:R-:W-:Y:S08]  /*0910*/  BAR.SYNC.DEFER_BLOCKING 0x0 ;  /* 0x0000000000007b1d */ /* 0x017ff00000010000 */
[----:B------:R-:W-:Y:S05]  /*0920*/  @!P0 BRA `(.L_x_3374) ;  /* 0x000000c0008c8947 */ /* 0x000fea0003800000 */
.L_x_3375:
[----:B------:R-:W-:-:S08]  /*0930*/  NOP ;  /* 0x0000000000007918 */ /* 0x000fd00000000000 */
[----:B------:R-:W0:Y:S02]  /*0940*/  USETMAXREG.TRY_ALLOC.CTAPOOL UP0, 0xf0 ;  /* 0x000000f0000079c8 */ /* 0x000e240008000600 */
[----:B0-----:R-:W-:-:S13]  /*0950*/  PLOP3.LUT P0, PT, PT, PT, UP0, 0x80, 0x0 ;  /* 0x000000000000781c */ /* 0x001fda0003f0f008 */
[----:B------:R-:W-:Y:S05]  /*0960*/  @!P0 BRA `(.L_x_3375) ;  /* 0xfffffffc00f08947 */ /* 0x000fea000383ffff */
[----:B------:R-:W-:Y:S01]  /*0970*/  LOP3.LUT R0, R6, 0xffffff80, RZ, 0xc0, !PT ;  /* 0xffffff8006007812 */ /* 0x000fe200078ec0ff */
[----:B------:R-:W0:Y:S01]  /*0980*/  S2UR UR4, SR_CgaCtaId ;  /* 0x00000000000479c3 */ /* 0x000e220000008800 */
[----:B------:R-:W-:Y:S02]  /*0990*/  UMOV UR38, 0x400 ;  /* 0x0000040000267882 */ /* 0x000fe40000000000 */
[----:B------:R-:W-:-:S13]  /*09a0*/  ISETP.NE.AND P0, PT, R0, 0x80, PT ;  /* 0x000000800000780c */ /* 0x000fda0003f05270 */
[----:B------:R-:W-:Y:S06]  /*09b0*/  @!P0 BAR.ARV 0x8, 0x100 ;  /* 0x0204000000008b1d */ /* 0x000fec0000002000 */
[----:B------:R-:W-:Y:S01]  /*09c0*/  ISETP.GE.U32.AND P0, PT, R6, 0x100, PT ;  /* 0x000001000600780c */ /* 0x000fe20003f06070 */
[----:B0-----:R-:W-:-:S03]  /*09d0*/  ULEA UR38, UR4, UR38, 0x18 ;  /* 0x0000002604267291 */ /* 0x001fc6000f8ec03f */
[----:B------:R-:W-:-:S09]  /*09e0*/  ULDC UR4, c[0x0][0xc3c] ;  /* 0x00030f0000047ab9 */ /* 0x000fd20000000800 */
[----:B------:R-:W-:Y:S08]  /*09f0*/  @P0 BAR.ARV 0xf, 0x100 ;  /* 0x03c4000000000b1d */ /* 0x000ff00000002000 */
[----:B------:R-:W-:Y:S06]  /*0a00*/  BAR.SYNC.DEFER_BLOCKING 0x5, 0x180 ;  /* 0x0146000000007b1d */ /* 0x000fec0000010000 */
[----:B------:R-:W0:Y:S02]  /*0a10*/  LDS.128 R8, [UR38+0x28cd0] ;  /* 0x028cd026ff087984 */ /* 0x000e240008000c00 */
[----:B------:R-:W-:Y:S06]  /*0a20*/  BAR.ARV 0x4, 0x180 ;  /* 0x0106000000007b1d */ /* 0x000fec0000002000 */
[----:B0-----:R-:W-:-:S13]  /*0a30*/  ISETP.GE.AND P0, PT, R11, UR4, PT ;  /* 0x000000040b007c0c */ /* 0x001fda000bf06270 */
[----:B------:R-:W-:Y:S05]  /*0a40*/  @P0 EXIT ;  /* 0x000000000000094d */ /* 0x000fea0003800000 */
[----:B------:R-:W-:Y:S01]  /*0a50*/  VIADD R6, R6, 0xffffff80 ;  /* 0xffffff8006067836 */ /* 0x000fe20000000000 */
[----:B------:R-:W-:Y:S01]  /*0a60*/  R2UR UR5, R9 ;  /* 0x00000000090572ca */ /* 0x000fe200000e0000 */
[----:B------:R-:W-:Y:S01]  /*0a70*/  IMAD.MOV.U32 R22, RZ, RZ, 0x20 ;  /* 0x00000020ff167424 */ /* 0x000fe200078e00ff */
[----:B------:R-:W-:Y:S01]  /*0a80*/  R2UR UR7, R11 ;  /* 0x000000000b0772ca */ /* 0x000fe200000e0000 */
[----:B------:R-:W-:Y:S01]  /*0a90*/  ULOP3.LUT UR49, UR36, 0x1, URZ, 0xfc, !UPT ;  /* 0x0000000124317892 */ /* 0x000fe2000f8efc3f */
[----:B------:R-:W-:Y:S01]  /*0aa0*/  SHF.R.S32.HI R3, RZ, 0x1f, R6 ;  /* 0x0000001fff037819 */ /* 0x000fe20000011406 */
[----:B------:R-:W-:Y:S01]  /*0ab0*/  UMOV UR48, URZ ;  /* 0x0000003f00307c82 */ /* 0x000fe20008000000 */
[----:B------:R-:W-:Y:S01]  /*0ac0*/  R2UR UR6, R10 ;  /* 0x000000000a0672ca */ /* 0x000fe200000e0000 */
[----:B------:R-:W-:Y:S01]  /*0ad0*/  UMOV UR47, URZ ;  /* 0x0000003f002f7c82 */ /* 0x000fe20008000000 */
[CC--:B------:R-:W-:Y:S01]  /*0ae0*/  LEA.HI R0, R3.reuse, R6.reuse, RZ, 0x4 ;  /* 0x0000000603007211 */ /* 0x0c0fe200078f20ff */
[----:B------:R-:W-:Y:S01]  /*0af0*/  UMOV UR37, URZ ;  /* 0x0000003f00257c82 */ /* 0x000fe20008000000 */
[----:B------:R-:W-:-:S02]  /*0b00*/  LEA.HI R2, R3, R6, RZ, 0x5 ;  /* 0x0000000603027211 */ /* 0x000fc400078f28ff */
[CC--:B------:R-:W-:Y:S02]  /*0b10*/  LEA.HI R5, R3.reuse, R6.reuse, RZ, 0x7 ;  /* 0x0000000603057211 */ /* 0x0c0fe400078f38ff */
[CC--:B------:R-:W-:Y:S02]  /*0b20*/  LEA.HI R4, R3.reuse, R6.reuse, RZ, 0x3 ;  /* 0x0000000603047211 */ /* 0x0c0fe400078f18ff */
[----:B------:R-:W-:Y:S02]  /*0b30*/  LEA.HI R3, R3, R6, RZ, 0x2 ;  /* 0x0000000603037211 */ /* 0x000fe400078f10ff */
[----:B------:R-:W-:Y:S02]  /*0b40*/  SHF.R.S32.HI R9, RZ, 0x4, R0 ;  /* 0x00000004ff097819 */ /* 0x000fe40000011400 */
[----:B------:R-:W-:Y:S02]  /*0b50*/  SHF.R.S32.HI R11, RZ, 0x5, R2 ;  /* 0x00000005ff0b7819 */ /* 0x000fe40000011402 */
[----:B------:R-:W-:-:S02]  /*0b60*/  LOP3.LUT R7, R0, 0xfffffff0, RZ, 0xc0, !PT ;  /* 0xfffffff000077812 */ /* 0x000fc400078ec0ff */
[----:B------:R-:W-:Y:S02]  /*0b70*/  SHF.R.S32.HI R2, RZ, 0x1f, R2 ;  /* 0x0000001fff027819 */ /* 0x000fe40000011402 */
[----:B------:R-:W-:Y:S01]  /*0b80*/  LOP3.LUT R15, R3, 0xfffffffc, RZ, 0xc0, !PT ;  /* 0xfffffffc030f7812 */ /* 0x000fe200078ec0ff */
[----:B------:R-:W-:Y:S01]  /*0b90*/  IMAD.IADD R7, R6, 0x1, -R7 ;  /* 0x0000000106077824 */ /* 0x000fe200078e0a07 */
[----:B------:R-:W-:Y:S02]  /*0ba0*/  LOP3.LUT R3, R5, 0xffffff80, RZ, 0xc0, !PT ;  /* 0xffffff8005037812 */ /* 0x000fe400078ec0ff */
[----:B------:R-:W-:Y:S01]  /*0bb0*/  LEA.HI R0, R0, R9, RZ, 0x1 ;  /* 0x0000000900007211 */ /* 0x000fe200078f08ff */
[----:B------:R-:W-:Y:S01]  /*0bc0*/  IMAD.IADD R15, R6, 0x1, -R15 ;  /* 0x00000001060f7824 */ /* 0x000fe200078e0a0f */
[----:B------:R-:W-:Y:S01]  /*0bd0*/  LEA.HI R2, R2, R11, RZ, 0x2 ;  /* 0x0000000b02027211 */ /* 0x000fe200078f10ff */
[----:B------:R-:W-:Y:S01]  /*0be0*/  IMAD.IADD R3, R6, 0x1, -R3 ;  /* 0x0000000106037824 */ /* 0x000fe200078e0a03 */
[----:B------:R-:W-:-:S02]  /*0bf0*/  LOP3.LUT R0, R0, 0x1ffffffe, RZ, 0xc0, !PT ;  /* 0x1ffffffe00007812 */ /* 0x000fc400078ec0ff */
[----:B------:R-:W-:Y:S02]  /*0c00*/  LOP3.LUT R13, R4, 0xfffffff8, RZ, 0xc0, !PT ;  /* 0xfffffff8040d7812 */ /* 0x000fe400078ec0ff */
[----:B------:R-:W-:Y:S01]  /*0c10*/  LOP3.LUT R4, R2, 0x3ffffc, RZ, 0xc0, !PT ;  /* 0x003ffffc02047812 */ /* 0x000fe200078ec0ff */
[----:B------:R-:W-:Y:S01]  /*0c20*/  IMAD.IADD R9, R9, 0x1, -R0 ;  /* 0x0000000109097824 */ /* 0x000fe200078e0a00 */
[----:B------:R-:W-:Y:S01]  /*0c30*/  SHF.R.S32.HI R220, RZ, 0x7, R5 ;  /* 0x00000007ffdc7819 */ /* 0x000fe20000011405 */
[----:B------:R-:W-:Y:S01]  /*0c40*/  IMAD.IADD R13, R6, 0x1, -R13 ;  /* 0x00000001060d7824 */ /* 0x000fe200078e0a0d */
[----:B------:R-:W-:Y:S01]  /*0c50*/  SHF.R.S32.HI R2, RZ, 0x1f, R7 ;  /* 0x0000001fff027819 */ /* 0x000fe20000011407 */
[----:B------:R-:W-:Y:S01]  /*0c60*/  IMAD.IADD R8, R11, 0x1, -R4 ;  /* 0x000000010b087824 */ /* 0x000fe200078e0a04 */
[----:B------:R-:W-:Y:S01]  /*0c70*/  SHF.R.S32.HI R0, RZ, 0x1f, R3 ;  /* 0x0000001fff007819 */ /* 0x000fe20000011403 */
[----:B------:R-:W-:Y:S01]  /*0c80*/  IMAD R17, R220, 0x100, R7 ;  /* 0x00000100dc117824 */ /* 0x000fe200078e0207 */
[----:B------:R-:W-:Y:S01]  /*0c90*/  LEA.HI R6, R2, R7, RZ, 0x3 ;  /* 0x0000000702067211 */ /* 0x000fe200078f18ff */
[----:B------:R-:W-:Y:S01]  /*0ca0*/  IMAD.SHL.U32 R9, R9, 0x8, RZ ;  /* 0x0000000809097824 */ /* 0x000fe200078e00ff */
[----:B------:R-:W-:Y:S01]  /*0cb0*/  LEA.HI R2, R0, R3, RZ, 0x2 ;  /* 0x0000000300027211 */ /* 0x000fe200078f10ff */
[----:B------:R-:W-:Y:S01]  /*0cc0*/  IMAD R12, R8, 0x10, R17 ;  /* 0x00000010080c7824 */ /* 0x000fe200078e0211 */
[C---:B------:R-:W-:Y:S01]  /*0cd0*/  LOP3.LUT R4, R6.reuse, 0xfffffff8, RZ, 0xc0, !PT ;  /* 0xfffffff806047812 */ /* 0x040fe200078ec0ff */
[----:B------:R-:W-:Y:S01]  /*0ce0*/  IMAD.SHL.U32 R6, R6, 0x40, RZ ;  /* 0x0000004006067824 */ /* 0x000fe200078e00ff */
[----:B------:R-:W-:-:S02]  /*0cf0*/  LOP3.LUT R8, R2, 0x7ffffffc, RZ, 0xc0, !PT ;  /* 0x7ffffffc02087812 */ /* 0x000fc400078ec0ff */
[----:B------:R-:W-:Y:S01]  /*0d00*/  LEA.HI R10, R15, R15, RZ, 0x1 ;  /* 0x0000000f0f0a7211 */ /* 0x000fe200078f08ff */
[----:B------:R-:W-:Y:S01]  /*0d10*/  IMAD.IADD R7, R7, 0x1, -R4 ;  /* 0x0000000107077824 */ /* 0x000fe200078e0a04 */
[----:B------:R-:W-:Y:S01]  /*0d20*/  LEA.HI R4, R0, R3, RZ, 0x5 ;  /* 0x0000000300047211 */ /* 0x000fe200078f28ff */
[----:B------:R-:W-:Y:S01]  /*0d30*/  IMAD.IADD R8, R3, 0x1, -R8 ;  /* 0x0000000103087824 */ /* 0x000fe200078e0a08 */
[--C-:B------:R-:W-:Y:S02]  /*0d40*/  SHF.R.S32.HI R0, RZ, 0x2, R2.reuse ;  /* 0x00000002ff007819 */ /* 0x100fe40000011402 */
[----:B------:R-:W-:Y:S01]  /*0d50*/  SHF.R.S32.HI R3, RZ, 0x1f, R2 ;  /* 0x0000001fff037819 */ /* 0x000fe20000011402 */
[----:B------:R-:W-:Y:S01]  /*0d60*/  IMAD.SHL.U32 R2, R7, 0x40, RZ ;  /* 0x0000004007027824 */ /* 0x000fe200078e00ff */
[----:B------:R-:W-:Y:S01]  /*0d70*/  LOP3.LUT R10, R10, 0x1ffffffe, RZ, 0xc0, !PT ;  /* 0x1ffffffe0a0a7812 */ /* 0x000fe200078ec0ff */
[----:B------:R-:W-:Y:S01]  /*0d80*/  IMAD.SHL.U32 R223, R8, 0x2, RZ ;  /* 0x0000000208df7824 */ /* 0x000fe200078e00ff */
[----:B------:R-:W-:-:S02]  /*0d90*/  LEA.HI R5, R5, R220, RZ, 0x1 ;  /* 0x000000dc05057211 */ /* 0x000fc400078f08ff */
[----:B------:R-:W-:Y:S01]  /*0da0*/  LOP3.LUT R2, R2, 0x1c0, RZ, 0xc0, !PT ;  /* 0x000001c002027812 */ /* 0x000fe200078ec0ff */
[----:B------:R-:W-:Y:S01]  /*0db0*/  IMAD.IADD R15, R15, 0x1, -R10 ;  /* 0x000000010f0f7824 */ /* 0x000fe200078e0a0a */
[----:B------:R-:W-:Y:S01]  /*0dc0*/  LEA.HI R3, R3, R0, RZ, 0x3 ;  /* 0x0000000003037211 */ /* 0x000fe200078f18ff */
[--C-:B------:R-:W-:Y:S01]  /*0dd0*/  IMAD.U32 R10, R12, 0x40, R9.reuse ;  /* 0x000000400c0a7824 */ /* 0x100fe200078e0009 */
[----:B------:R-:W-:Y:S02]  /*0de0*/  LOP3.LUT R9, R2, 0x8, R9, 0xf8, !PT ;  /* 0x0000000802097812 */ /* 0x000fe400078ef809 */
[----:B------:R-:W-:Y:S02]  /*0df0*/  LOP3.LUT R6, R6, 0x7ffffe00, RZ, 0xc0, !PT ;  /* 0x7ffffe0006067812 */ /* 0x000fe400078ec0ff */
[----:B------:R-:W-:Y:S01]  /*0e00*/  SHF.R.U32.HI R2, RZ, 0x3, R2 ;  /* 0x00000003ff027819 */ /* 0x000fe20000011602 */
[----:B------:R0:W-:Y:S01]  /*0e10*/  STL [R1+0x50], R10 ;  /* 0x0000500a01007387 */ /* 0x0001e20000100800 */
[----:B------:R-:W-:Y:S01]  /*0e20*/  LOP3.LUT R5, R5, 0xfffffe, RZ, 0xc0, !PT ;  /* 0x00fffffe05057812 */ /* 0x000fe200078ec0ff */
[----:B------:R-:W-:Y:S01]  /*0e30*/  IMAD R6, R11, 0x400, R6 ;  /* 0x000004000b067824 */ /* 0x000fe200078e0206 */
[----:B------:R-:W-:-:S02]  /*0e40*/  LOP3.LUT R3, R3, 0xfffffff8, RZ, 0xc0, !PT ;  /* 0xfffffff803037812 */ /* 0x000fc400078ec0ff */
[----:B------:R-:W-:Y:S01]  /*0e50*/  LOP3.LUT R9, R9, R2, RZ, 0x3c, !PT ;  /* 0x0000000209097212 */ /* 0x000fe200078e3cff */
[----:B------:R-:W-:Y:S01]  /*0e60*/  IMAD.IADD R5, R220, 0x1, -R5 ;  /* 0x00000001dc057824 */ /* 0x000fe200078e0a05 */
[----:B------:R-:W-:Y:S01]  /*0e70*/  SHF.R.S32.HI R4, RZ, 0x5, R4 ;  /* 0x00000005ff047819 */ /* 0x000fe20000011404 */
[----:B------:R-:W-:Y:S01]  /*0e80*/  IMAD.IADD R3, R0, 0x1, -R3 ;  /* 0x0000000100037824 */ /* 0x000fe200078e0a03 */
[----:B------:R-:W-:Y:S01]  /*0e90*/  R2P PR, R7, 0x6 ;  /* 0x0000000607007804 */ /* 0x000fe20000000000 */
[----:B------:R-:W-:Y:S02]  /*0ea0*/  IMAD.IADD R6, R6, 0x1, R9 ;  /* 0x0000000106067824 */ /* 0x000fe400078e0209 */
[----:B0-----:R-:W-:Y:S02]  /*0eb0*/  IMAD.SHL.U32 R10, R5, 0x100, RZ ;  /* 0x00000100050a7824 */ /* 0x001fe400078e00ff */
[----:B------:R-:W-:Y:S01]  /*0ec0*/  IMAD.SHL.U32 R2, R13, 0x8, RZ ;  /* 0x000000080d027824 */ /* 0x000fe200078e00ff */
[----:B------:R-:W-:Y:S01]  /*0ed0*/  LEA R18, R6, UR38, 0x1 ;  /* 0x0000002606127c11 */ /* 0x000fe2000f8e08ff */
[----:B------:R-:W-:Y:S01]  /*0ee0*/  IMAD R16, R4, 0x10, R3 ;  /* 0x0000001004107824 */ /* 0x000fe200078e0203 */
[----:B------:R-:W-:Y:S01]  /*0ef0*/  STL [R1+0x4c], R10 ;  /* 0x00004c0a01007387 */ /* 0x000fe20000100800 */
[----:B------:R-:W-:Y:S01]  /*0f00*/  IMAD.IADD R17, R223, 0x1, R10 ;  /* 0x00000001df117824 */ /* 0x000fe200078e020a */
[----:B------:R-:W-:Y:S01]  /*0f10*/  SEL R22, R22, 0xffffffe0, !P1 ;  /* 0xffffffe016167807 */ /* 0x000fe20004800000 */
[----:B------:R-:W-:-:S02]  /*0f20*/  VIADD R188, R2, 0x40 ;  /* 0x0000004002bc7836 */ /* 0x000fc40000000000 */
[C---:B------:R-:W-:Y:S01]  /*0f30*/  VIADD R219, R17.reuse, 0x8 ;  /* 0x0000000811db7836 */ /* 0x040fe20000000000 */
[----:B------:R-:W-:Y:S01]  /*0f40*/  SHF.R.S32.HI R0, RZ, 0x1f, R17 ;  /* 0x0000001fff007819 */ /* 0x000fe20000011411 */
[----:B------:R-:W-:Y:S01]  /*0f50*/  VIADD R218, R17, 0x10 ;  /* 0x0000001011da7836 */ /* 0x000fe20000000000 */
[----:B------:R-:W-:Y:S01]  /*0f60*/  SHF.R.S32.HI R3, RZ, 0x1f, R188 ;  /* 0x0000001fff037819 */ /* 0x000fe200000114bc */
[----:B------:R-:W-:Y:S01]  /*0f70*/  IMAD R4, R15, 0x8, R16 ;  /* 0x000000080f047824 */ /* 0x000fe200078e0210 */
[----:B------:R-:W-:Y:S01]  /*0f80*/  SHF.R.S32.HI R3, RZ, 0x1f, R219 ;  /* 0x0000001fff037819 */ /* 0x000fe200000114db */
[C---:B------:R-:W-:Y:S01]  /*0f90*/  VIADD R217, R17.reuse, 0x18 ;  /* 0x0000001811d97836 */ /* 0x040fe20000000000 */
[----:B------:R-:W-:Y:S01]  /*0fa0*/  SHF.R.S32.HI R0, RZ, 0x1f, R218 ;  /* 0x0000001fff007819 */ /* 0x000fe200000114da */
[C---:B------:R-:W-:Y:S01]  /*0fb0*/  VIADD R216, R17.reuse, 0x20 ;  /* 0x0000002011d87836 */ /* 0x040fe20000000000 */
[----:B------:R0:W-:Y:S01]  /*0fc0*/  STL [R1+0x48], R4 ;  /* 0x0000480401007387 */ /* 0x0001e20000100800 */
[----:B------:R-:W-:-:S02]  /*0fd0*/  VIADD R215, R17, 0x28 ;  /* 0x0000002811d77836 */ /* 0x000fc40000000000 */
[C---:B------:R-:W-:Y:S01]  /*0fe0*/  VIADD R214, R17.reuse, 0x30 ;  /* 0x0000003011d67836 */ /* 0x040fe20000000000 */
[----:B------:R-:W-:Y:S01]  /*0ff0*/  SHF.R.S32.HI R3, RZ, 0x1f, R216 ;  /* 0x0000001fff037819 */ /* 0x000fe200000114d8 */
[C---:B------:R-:W-:Y:S01]  /*1000*/  VIADD R213, R17.reuse, 0x38 ;  /* 0x0000003811d57836 */ /* 0x040fe20000000000 */
[----:B------:R-:W-:Y:S01]  /*1010*/  SHF.R.S32.HI R0, RZ, 0x1f, R215 ;  /* 0x0000001fff007819 */ /* 0x000fe200000114d7 */
[C---:B------:R-:W-:Y:S02]  /*1020*/  VIADD R212, R17.reuse, 0x40 ;  /* 0x0000004011d47836 */ /* 0x040fe40000000000 */
[C---:B------:R-:W-:Y:S01]  /*1030*/  VIADD R23, R18.reuse, 0x26800 ;  /* 0x0002680012177836 */ /* 0x040fe20000000000 */
[----:B0-----:R-:W-:Y:S01]  /*1040*/  SHF.R.S32.HI R4, RZ, 0x1f, R217 ;  /* 0x0000001fff047819 */ /* 0x001fe200000114d9 */
        /* <DEDUP_REMOVED lines=46> */
[----:B------:R-:W-:Y:S01]  /*1330*/  VIADD R19, R18, 0x26840 ;  /* 0x0002684012137836 */ /* 0x000fe20000000000 */
[----:B------:R-:W-:Y:S01]  /*1340*/  SHF.R.S32.HI R226, RZ, 0x1f, R191 ;  /* 0x0000001fffe27819 */ /* 0x000fe200000114bf */
[C---:B------:R-:W-:Y:S01]  /*1350*/  @P2 VIADD R19, R23.reuse, 0xffffffc0 ;  /* 0xffffffc017132836 */ /* 0x040fe20000000000 */
[----:B------:R-:W-:Y:S01]  /*1360*/  SHF.R.S32.HI R225, RZ, 0x1f, R190 ;  /* 0x0000001fffe17819 */ /* 0x000fe200000114be */
[----:B------:R-:W-:Y:S01]  /*1370*/  IMAD.IADD R23, R23, 0x1, R22 ;  /* 0x0000000117177824 */ /* 0x000fe200078e0216 */
[----:B------:R-:W-:Y:S01]  /*1380*/  SHF.R.S32.HI R224, RZ, 0x1f, R189 ;  /* 0x0000001fffe07819 */ /* 0x000fe200000114bd */
[----:B------:R-:W-:-:S02]  /*1390*/  VIADD R187, R2, 0x80 ;  /* 0x0000008002bb7836 */ /* 0x000fc40000000000 */
[C---:B------:R-:W-:Y:S02]  /*13a0*/  VIADD R186, R2.reuse, 0xc0 ;  /* 0x000000c002ba7836 */ /* 0x040fe40000000000 */
[C---:B------:R-:W-:Y:S02]  /*13b0*/  VIADD R185, R2.reuse, 0x100 ;  /* 0x0000010002b97836 */ /* 0x040fe40000000000 */
[C---:B------:R-:W-:Y:S02]  /*13c0*/  VIADD R184, R2.reuse, 0x140 ;  /* 0x0000014002b87836 */ /* 0x040fe40000000000 */
[C---:B------:R-:W-:Y:S02]  /*13d0*/  VIADD R222, R2.reuse, 0x180 ;  /* 0x0000018002de7836 */ /* 0x040fe40000000000 */
[----:B------:R-:W-:Y:S02]  /*13e0*/  VIADD R221, R2, 0x1c0 ;  /* 0x000001c002dd7836 */ /* 0x000fe40000000000 */
[----:B------:R-:W-:-:S07]  /*13f0*/  IMAD.IADD R22, R22, 0x1, R19 ;  /* 0x0000000116167824 */ /* 0x000fce00078e0213 */
.L_x_3424:
[----:B------:R-:W-:Y:S01]  /*1400*/  ULDC.64 UR8, c[0x0][0xc88] ;  /* 0x0003220000087ab9 */ /* 0x000fe20000000a00 */
[----:B------:R-:W-:Y:S01]  /*1410*/  ULDC.64 UR10, c[0x0][0xa20] ;  /* 0x00028800000a7ab9 */ /* 0x000fe20000000a00 */
[----:B------:R-:W-:Y:S02]  /*1420*/  UIMAD.WIDE UR8, UR7, 0x4, UR8 ;  /* 0x00000004070878a5 */ /* 0x000fe4000f8e0208 */
[----:B------:R-:W-:Y:S01]  /*1430*/  UISETP.NE.U32.AND UP1, UPT, UR10, URZ, UPT ;  /* 0x0000003f0a00728c */ /* 0x000fe2000bf25070 */
[----:B------:R-:W-:Y:S01]  /*1440*/  UMOV UR43, UR5 ;  /* 0x00000005002b7c82 */ /* 0x000fe20008000000 */
[----:B------:R-:W-:Y:S02]  /*1450*/  ULOP3.LUT UR4, UR6, 0xff0000, URZ, 0xc0, !UPT ;  /* 0x00ff000006047892 */ /* 0x000fe4000f8ec03f */
[----:B0123--:R-:W-:Y:S01]  /*1460*/  IMAD.U32 R4, RZ, RZ, UR8 ;  /* 0x00000008ff047e24 */ /* 0x00ffe2000f8e00ff */
[----:B------:R-:W-:Y:S01]  /*1470*/  ULDC UR7, c[0x0][0x424] ;  /* 0x0001090000077ab9 */ /* 0x000fe20000000800 */
[----:B----4-:R-:W-:Y:S01]  /*1480*/  IMAD.U32 R5, RZ, RZ, UR9 ;  /* 0x00000009ff057e24 */ /* 0x010fe2000f8e00ff */
[----:B------:R-:W-:-:S04]  /*1490*/  ULDC.64 UR8, c[0x0][0xa28] ;  /* 0x00028a0000087ab9 */ /* 0x000fc80000000a00 */
[----:B------:R-:W2:Y:S01]  /*14a0*/  LDG.E R4, desc[UR40][R4.64] ;  /* 0x0000002804047981 */ /* 0x000ea2000c1e1900 */
[----:B------:R-:W-:Y:S02]  /*14b0*/  UISETP.NE.U32.AND UP0, UPT, UR8, URZ, UPT ;  /* 0x0000003f0800728c */ /* 0x000fe4000bf05070 */
[----:B------:R-:W-:Y:S02]  /*14c0*/  UISETP.NE.AND.EX UP1, UPT, UR11, URZ, UPT, UP1 ;  /* 0x0000003f0b00728c */ /* 0x000fe4000bf25310 */
[----:B------:R-:W-:-:S04]  /*14d0*/  UISETP.NE.AND.EX UP0, UPT, UR9, URZ, UPT, UP0 ;  /* 0x0000003f0900728c */ /* 0x000fc8000bf05300 */
[----:B------:R-:W-:Y:S02]  /*14e0*/  PLOP3.LUT P1, PT, PT, PT, UP1, 0x80, 0x0 ;  /* 0x000000000000781c */ /* 0x000fe40003f2f018 */
[----:B------:R-:W-:Y:S02]  /*14f0*/  PLOP3.LUT P0, PT, PT, PT, UP0, 0x80, 0x0 ;  /* 0x000000000000781c */ /* 0x000fe40003f0f008 */
[----:B--2---:R-:W-:-:S13]  /*1500*/  R2UR UR39, R4 ;  /* 0x00000000042772ca */ /* 0x004fda00000e0000 */
[----:B------:R-:W-:Y:S02]  /*1510*/  USHF.R.S32.HI UR42, URZ, 0x1f, UR39 ;  /* 0x0000001f3f2a7899 */ /* 0x000fe40008011427 */
[----:B------:R-:W-:-:S04]  /*1520*/  @UP0 ULEA UR8, UP2, UR39, UR8, 0x2 ;  /* 0x0000000827080291 */ /* 0x000fc8000f84103f */
[----:B------:R-:W-:Y:S02]  /*1530*/  @UP0 ULEA.HI.X UR9, UR39, UR9, UR42, 0x2, UP2 ;  /* 0x0000000927090291 */ /* 0x000fe400090f142a */
[----:B------:R-:W-:Y:S01]  /*1540*/  @UP1 ULEA UR10, UP0, UR39, UR10, 0x2 ;  /* 0x0000000a270a1291 */ /* 0x000fe2000f80103f */
[----:B------:R-:W-:-:S03]  /*1550*/  IMAD.U32 R4, RZ, RZ, UR8 ;  /* 0x00000008ff047e24 */ /* 0x000fc6000f8e00ff */
[----:B------:R-:W-:Y:S01]  /*1560*/  @UP1 ULEA.HI.X UR11, UR39, UR11, UR42, 0x2, UP0 ;  /* 0x0000000b270b1291 */ /* 0x000fe200080f142a */
[----:B------:R-:W-:Y:S01]  /*1570*/  IMAD.U32 R5, RZ, RZ, UR9 ;  /* 0x00000009ff057e24 */ /* 0x000fe2000f8e00ff */
[----:B------:R-:W-:Y:S01]  /*1580*/  ULDC.64 UR8, c[0x0][0x418] ;  /* 0x0001060000087ab9 */ /* 0x000fe20000000a00 */
[----:B------:R-:W-:-:S03]  /*1590*/  IMAD.U32 R6, RZ, RZ, UR10 ;  /* 0x0000000aff067e24 */ /* 0x000fc6000f8e00ff */
[----:B------:R-:W-:Y:S01]  /*15a0*/  IMAD.U32 R7, RZ, RZ, UR11 ;  /* 0x0000000bff077e24 */ /* 0x000fe2000f8e00ff */
[----:B------:R-:W2:Y:S04]  /*15b0*/  @P0 LDG.E R4, desc[UR40][R4.64] ;  /* 0x0000002804040981 */ /* 0x000ea8000c1e1900 */
[----:B------:R-:W3:Y:S01]  /*15c0*/  @P1 LDG.E R6, desc[UR40][R6.64] ;  /* 0x0000002806061981 */ /* 0x000ee2000c1e1900 */
[----:B------:R-:W-:Y:S02]  /*15d0*/  UISETP.NE.U32.AND UP0, UPT, UR8, URZ, UPT ;  /* 0x0000003f0800728c */ /* 0x000fe4000bf05070 */
[----:B------:R-:W-:Y:S02]  /*15e0*/  ULOP3.LUT UR5, UR6, 0xff000000, URZ, 0xc0, !UPT ;  /* 0xff00000006057892 */ /* 0x000fe4000f8ec03f */
[----:B------:R-:W-:-:S02]  /*15f0*/  UISETP.NE.AND.EX UP0, UPT, UR9, URZ, UPT, UP0 ;  /* 0x0000003f0900728c */ /* 0x000fc4000bf05300 */
[----:B------:R-:W-:Y:S02]  /*1600*/  USHF.R.U32.HI UR5, URZ, 0x8, UR5 ;  /* 0x000000083f057899 */ /* 0x000fe40008011605 */
[----:B------:R-:W-:Y:S02]  /*1610*/  USEL UR7, UR7, 0x1, UP0 ;  /* 0x0000000107077887 */ /* 0x000fe40008000000 */
[----:B------:R-:W-:Y:S01]  /*1620*/  ULEA.HI UR46, UR4, UR5, URZ, 0x10 ;  /* 0x00000005042e7291 */ /* 0x000fe2000f8f803f */
[----:B------:R-:W-:Y:S02]  /*1630*/  UMOV UR53, URZ ;  /* 0x0000003f00357c82 */ /* 0x000fe40008000000 */
[----:B------:R-:W-:Y:S01]  /*1640*/  ULDC UR4, c[0x0][0x2f0] ;  /* 0x0000bc0000047ab9 */ /* 0x000fe20000000800 */
[----:B------:R-:W-:Y:S02]  /*1650*/  ULOP3.LUT UR44, UR6, 0xffff, URZ, 0xc0, !UPT ;  /* 0x0000ffff062c7892 */ /* 0x000fe4000f8ec03f */
[----:B------:R-:W-:Y:S01]  /*1660*/  UIMAD UR7, UR7, UR4, URZ ;  /* 0x00000004070772a4 */ /* 0x000fe2000f8e023f */
[----:B------:R-:W-:Y:S01]  /*1670*/  ULDC UR6, c[0x0][0x9f0] ;  /* 0x00027c0000067ab9 */ /* 0x000fe20000000800 */
[----:B--2---:R-:W-:-:S05]  /*1680*/  @P0 R2UR UR53, R4 ;  /* 0x00000000043502ca */ /* 0x004fca00000e0000 */
[----:B---3--:R-:W-:Y:S01]  /*1690*/  @P1 R2UR UR7, R6 ;  /* 0x00000000060712ca */ /* 0x008fe200000e0000 */
[----:B-----5:R-:W-:-:S14]  /*16a0*/  @P1 BRA `(.L_x_3376) ;  /* 0x0000000000341947 */ /* 0x020fdc0003800000 */
[----:B------:R-:W-:Y:S02]  /*16b0*/  ULDC.64 UR4, c[0x0][0xa08] ;  /* 0x0002820000047ab9 */ /* 0x000fe40000000a00 */
[----:B------:R-:W-:-:S04]  /*16c0*/  ISETP.NE.U32.AND P0, PT, RZ, UR4, PT ;  /* 0x00000004ff007c0c */ /* 0x000fc8000bf05070 */
[----:B------:R-:W-:-:S13]  /*16d0*/  ISETP.NE.AND.EX P0, PT, RZ, UR5, PT, P0 ;  /* 0x00000005ff007c0c */ /* 0x000fda000bf05300 */
[----:B------:R-:W-:Y:S05]  /*16e0*/  @!P0 BRA `(.L_x_3376) ;  /* 0x0000000000248947 */ /* 0x000fea0003800000 */
[----:B------:R-:W-:Y:S02]  /*16f0*/  ULDC.64 UR4, c[0x0][0xa08] ;  /* 0x0002820000047ab9 */ /* 0x000fe40000000a00 */
[----:B------:R-:W-:-:S06]  /*1700*/  UIMAD.WIDE UR4, UR39, 0x4, UR4 ;  /* 0x00000004270478a5 */ /* 0x000fcc000f8e0204 */
[----:B------:R-:W-:Y:S02]  /*1710*/  IMAD.U32 R4, RZ, RZ, UR4 ;  /* 0x00000004ff047e24 */ /* 0x000fe4000f8e00ff */
[----:B------:R-:W-:-:S05]  /*1720*/  IMAD.U32 R5, RZ, RZ, UR5 ;  /* 0x00000005ff057e24 */ /* 0x000fca000f8e00ff */
[----:B------:R-:W2:Y:S04]  /*1730*/  LDG.E R3, desc[UR40][R4.64] ;  /* 0x0000002804037981 */ /* 0x000ea8000c1e1900 */
[----:B------:R-:W3:Y:S01]  /*1740*/  LDG.E R0, desc[UR40][R4.64+0x4] ;  /* 0x0000042804007981 */ /* 0x000ee2000c1e1900 */
[----:B--2---:R-:W-:Y:S02]  /*1750*/  R2UR UR7, R3 ;  /* 0x00000000030772ca */ /* 0x004fe400000e0000 */
[----:B---3--:R-:W-:-:S13]  /*1760*/  R2UR UR4, R0 ;  /* 0x00000000000472ca */ /* 0x008fda00000e0000 */
[----:B------:R-:W-:-:S12]  /*1770*/  UIADD3 UR7, -UR7, UR4, URZ ;  /* 0x0000000407077290 */ /* 0x000fd8000fffe13f */
.L_x_3376:
[----:B------:R-:W-:Y:S02]  /*1780*/  UISETP.NE.AND UP1, UPT, UR50, 0x1, UPT ;  /* 0x000000013200788c */ /* 0x000fe4000bf25270 */
[----:B------:R-:W-:Y:S02]  /*1790*/  UIADD3 UR53, -UR53, UR7, URZ ;  /* 0x0000000735357290 */ /* 0x000fe4000fffe13f */
[----:B------:R-:W-:Y:S02]  /*17a0*/  ULOP3.LUT UR45, UR46, 0xff, URZ, 0xc0, !UPT ;  /* 0x000000ff2e2d7892 */ /* 0x000fe4000f8ec03f */
[----:B------:R-:W-:Y:S01]  /*17b0*/  UIADD3 UR4, UR53, 0x3f, URZ ;  /* 0x0000003f35047890 */ /* 0x000fe2000fffe03f */
[----:B------:R-:W-:Y:S01]  /*17c0*/  PLOP3.LUT P0, PT, PT, PT, UP1, 0x80, 0x0 ;  /* 0x000000000000781c */ /* 0x000fe20003f0f018 */
[----:B------:R-:W-:Y:S02]  /*17d0*/  USHF.R.U32.HI UR46, URZ, 0x10, UR46 ;  /* 0x000000103f2e7899 */ /* 0x000fe4000801162e */
[----:B------:R-:W-:-:S02]  /*17e0*/  USHF.R.S32.HI UR5, URZ, 0x1f, UR4 ;  /* 0x0000001f3f057899 */ /* 0x000fc40008011404 */
[----:B------:R-:W-:Y:S02]  /*17f0*/  UISETP.NE.AND UP0, UPT, UR46, URZ, UPT ;  /* 0x0000003f2e00728c */ /* 0x000fe4000bf05270 */
[----:B------:R-:W-:Y:S02]  /*1800*/  ULEA.HI UR5, UR5, UR4, URZ, 0x6 ;  /* 0x0000000405057291 */ /* 0x000fe4000f8f303f */
[----:B------:R-:W-:Y:S02]  /*1810*/  USEL UR10, UR46, UR6, UP0 ;  /* 0x000000062e0a7287 */ /* 0x000fe40008000000 */
[----:B------:R-:W-:Y:S02]  /*1820*/  USHF.R.S32.HI UR9, URZ, 0x6, UR5 ;  /* 0x000000063f097899 */ /* 0x000fe40008011405 */
[----:B------:R-:W-:Y:S10]  /*1830*/  @!P0 BRA `(.L_x_3377) ;  /* 0x00000020000c8947 */ /* 0x000ff40003800000 */
        /* <DEDUP_REMOVED lines=15> */
[----:B------:R-:W0:Y:S08]  /*1930*/  I2F.RP R0, UR11 ;  /* 0x0000000b00007d06 */ /* 0x000e300008209400 */
[----:B0-----:R-:W0:Y:S02]  /*1940*/  MUFU.RCP R0, R0 ;  /* 0x0000000000007308 */ /* 0x001e240000001000 */
        /* <DEDUP_REMOVED lines=20> */
.L_x_3378:
[----:B------:R-:W-:Y:S01]  /*1a90*/  UIMAD UR21, UR45, UR4, URZ ;  /* 0x000000042d1572a4 */ /* 0x000fe2000f8e023f */
[----:B------:R-:W-:Y:S01]  /*1aa0*/  IMAD.U32 R0, RZ, RZ, UR9 ;  /* 0x00000009ff007e24 */ /* 0x000fe2000f8e00ff */
[----:B------:R-:W-:Y:S01]  /*1ab0*/  PLOP3.LUT P0, PT, PT, PT, PT, 0x80, 0x0 ;  /* 0x000000000000781c */ /* 0x000fe20003f0f070 */
[----:B------:R-:W-:Y:S01]  /*1ac0*/  IMAD.U32 R3, RZ, RZ, UR4 ;  /* 0x00000004ff037e24 */ /* 0x000fe2000f8e00ff */
[----:B------:R-:W-:Y:S02]  /*1ad0*/  CS2R R12, SRZ ;  /* 0x00000000000c7805 */ /* 0x000fe4000001ff00 */
[----:B------:R-:W-:Y:S02]  /*1ae0*/  CS2R R150, SRZ ;  /* 0x0000000000967805 */ /* 0x000fe4000001ff00 */
[----:B------:R-:W-:Y:S02]  /*1af0*/  CS2R R148, SRZ ;  /* 0x0000000000947805 */ /* 0x000fe4000001ff00 */
[----:B------:R-:W-:-:S02]  /*1b00*/  CS2R R146, SRZ ;  /* 0x0000000000927805 */ /* 0x000fc4000001ff00 */
[----:B------:R-:W-:Y:S02]  /*1b10*/  VIADDMNMX R0, R3, UR21, R0, PT ;  /* 0x0000001503007c46 */ /* 0x000fe4000b800100 */
[----:B------:R-:W-:Y:S02]  /*1b20*/  CS2R R144, SRZ ;  /* 0x0000000000907805 */ /* 0x000fe4000001ff00 */
[----:B------:R-:W-:Y:S02]  /*1b30*/  CS2R R142, SRZ ;  /* 0x00000000008e7805 */ /* 0x000fe4000001ff00 */
[----:B------:R-:W-:Y:S02]  /*1b40*/  CS2R R140, SRZ ;  /* 0x00000000008c7805 */ /* 0x000fe4000001ff00 */
[----:B------:R-:W-:Y:S02]  /*1b50*/  R2UR UR16, R0 ;  /* 0x00000000001072ca */ /* 0x000fe400000e0000 */
        /* <DEDUP_REMOVED lines=12> */
[----:B------:R-:W-:Y:S01]  /*1c20*/  UISETP.GT.AND UP0, UPT, UR16, UR21, UPT ;  /* 0x000000151000728c */ /* 0x000fe2000bf04270 */
[----:B------:R-:W-:-:S02]  /*1c30*/  CS2R R114, SRZ ;  /* 0x0000000000727805 */ /* 0x000fc4000001ff00 */
[----:B------:R-:W-:Y:S02]  /*1c40*/  CS2R R112, SRZ ;  /* 0x0000000000707805 */ /* 0x000fe4000001ff00 */
[----:B------:R-:W-:Y:S02]  /*1c50*/  CS2R R110, SRZ ;  /* 0x00000000006e7805 */ /* 0x000fe4000001ff00 */
[----:B------:R-:W-:Y:S02]  /*1c60*/  CS2R R108, SRZ ;  /* 0x00000000006c7805 */ /* 0x000fe4000001ff00 */
[----:B------:R-:W-:Y:S02]  /*1c70*/  CS2R R106, SRZ ;  /* 0x00000000006a7805 */ /* 0x000fe4000001ff00 */
[----:B------:R-:W-:Y:S02]  /*1c80*/  PLOP3.LUT P1, PT, PT, PT, UP0, 0x80, 0x0 ;  /* 0x000000000000781c */ /* 0x000fe40003f2f008 */
        /* <DEDUP_REMOVED lines=42> */
[----:B------:R-:W0:Y:S01]  /*1f30*/  SHFL.IDX PT, R0, R220, RZ, 0x1f ;  /* 0x00001fffdc007589 */ /* 0x000e2200000e0000 */
[----:B------:R-:W-:-:S06]  /*1f40*/  UISETP.NE.AND UP0, UPT, UR49, 0x3, UPT ;  /* 0x000000033100788c */ /* 0x000fcc000bf05270 */
[----:B------:R-:W-:Y:S02]  /*1f50*/  PLOP3.LUT P0, PT, PT, PT, UP0, 0x80, 0x0 ;  /* 0x000000000000781c */ /* 0x000fe40003f0f008 */
[----:B0-----:R-:W-:-:S13]  /*1f60*/  R2UR UR4, R0 ;  /* 0x00000000000472ca */ /* 0x001fda00000e0000 */
[----:B------:R-:W-:-:S04]  /*1f70*/  ULEA.HI UR5, UR4, UR4, URZ, 0x1 ;  /* 0x0000000404057291 */ /* 0x000fc8000f8f083f */
[----:B------:R-:W-:-:S04]  /*1f80*/  ULOP3.LUT UR5, UR5, 0x1fffe, URZ, 0xc0, !UPT ;  /* 0x0001fffe05057892 */ /* 0x000fc8000f8ec03f */
[----:B------:R-:W-:-:S04]  /*1f90*/  UIADD3 UR5, UR4, -UR5, URZ ;  /* 0x8000000504057290 */ /* 0x000fc8000fffe03f */
[----:B------:R-:W-:-:S04]  /*1fa0*/  ULEA UR5, UR5, UR38, 0xf ;  /* 0x0000002605057291 */ /* 0x000fc8000f8e783f */
[----:B------:R-:W-:-:S04]  /*1fb0*/  UIADD3 UR5, UR5, 0x400, URZ ;  /* 0x0000040005057890 */ /* 0x000fc8000fffe03f */
[----:B------:R-:W-:-:S04]  /*1fc0*/  USHF.R.U32.HI UR5, URZ, 0x4, UR5 ;  /* 0x000000043f057899 */ /* 0x000fc80008011605 */
[----:B------:R-:W-:-:S04]  /*1fd0*/  ULOP3.LUT UR5, UR5, 0x3fff, URZ, 0xc0, !UPT ;  /* 0x00003fff05057892 */ /* 0x000fc8000f8ec03f */
[----:B------:R-:W-:Y:S01]  /*1fe0*/  ULOP3.LUT UR20, UR5, 0x2000000, URZ, 0xfc, !UPT ;  /* 0x0200000005147892 */ /* 0x000fe2000f8efc3f */
[----:B------:R-:W-:Y:S11]  /*1ff0*/  @!P0 BRA `(.L_x_3380) ;  /* 0x0000000000048947 */ /* 0x000ff60003800000 */
[----:B------:R-:W-:Y:S01]  /*2000*/  BPT.TRAP 0x1 ;  /* 0x000000040000795c */ /* 0x000fe20000300000 */
.L_x_3380:
[----:B------:R-:W-:Y:S01]  /*2010*/  ULEA UR17, UR37, UR38, 0x3 ;  /* 0x0000002625117291 */ /* 0x000fe2000f8e183f */
[----:B------:R-:W-:-:S05]  /*2020*/  IMAD.U32 R0, RZ, RZ, UR47 ;  /* 0x0000002fff007e24 */ /* 0x000fca000f8e00ff */
[----:B------:R-:W-:-:S04]  /*2030*/  SHF.L.U32 R0, R0, 0x1f, RZ ;  /* 0x0000001f00007819 */ /* 0x000fc800000006ff */
[----:B------:R-:W0:Y:S02]  /*2040*/  SYNCS.PHASECHK.TRANS64.TRYWAIT P0, [UR17+0x28c50], R0 ;  /* 0x028c5000ff0075a7 */ /* 0x000e240008000151 */
[----:B0-----:R-:W-:Y:S05]  /*2050*/  @!P0 BRA `(.L_x_3381) ;  /* 0x0000011c00248947 */ /* 0x001fea0003800000 */
.L_x_3563:
[----:B------:R-:W-:Y:S01]  /*2060*/  BAR.SYNC.DEFER_BLOCKING 0xe, 0x100 ;  /* 0x0384000000007b1d */ /* 0x000fe20000010000 */
[----:B------:R-:W-:Y:S01]  /*2070*/  UIADD3 UR4, UR38, 0x26800, URZ ;  /* 0x0002680026047890 */ /* 0x000fe2000fffe03f */
[----:B0-----:R-:W-:Y:S01]  /*2080*/  IMAD.U32 R0, RZ, RZ, UR17 ;  /* 0x00000011ff007e24 */ /* 0x001fe2000f8e00ff */
[----:B------:R-:W-:Y:S02]  /*2090*/  ULEA UR12, UR37, UR20, 0xc ;  /* 0x00000014250c7291 */ /* 0x000fe4000f8e603f */
[----:B------:R-:W-:Y:S01]  /*20a0*/  USHF.R.U32.HI UR4, URZ, 0x4, UR4 ;  /* 0x000000043f047899 */ /* 0x000fe20008011604 */
[----:B------:R-:W-:Y:S01]  /*20b0*/  UMOV UR7, 0x40000040 ;  /* 0x4000004000077882 */ /* 0x000fe20000000000 */
[----:B------:R-:W-:Y:S02]  /*20c0*/  UMOV UR5, 0x40000040 ;  /* 0x4000004000057882 */ /* 0x000fe40000000000 */
[----:B------:R-:W-:Y:S01]  /*20d0*/  ULOP3.LUT UR4, UR4, 0x3fff, URZ, 0xc0, !UPT ;  /* 0x00003fff04047892 */ /* 0x000fe2000f8ec03f */
[----:B------:R-:W0:Y:S01]  /*20e0*/  S2R R3, SR_TID.X ;  /* 0x0000000000037919 */ /* 0x000e220000002100 */
[----:B------:R-:W-:Y:S01]  /*20f0*/  UMOV UR6, UR12 ;  /* 0x0000000c00067c82 */ /* 0x000fe20008000000 */
[----:B------:R-:W-:-:S02]  /*2100*/  UIADD3 UR10, UR12, 0x100, URZ ;  /* 0x000001000c0a7890 */ /* 0x000fc4000fffe03f */
[----:B------:R-:W-:Y:S01]  /*2110*/  ULOP3.LUT UR13, UR4, 0x10000, URZ, 0xfc, !UPT ;  /* 0x00010000040d7892 */ /* 0x000fe2000f8efc3f */
[----:B------:R-:W-:Y:S01]  /*2120*/  UMOV UR11, 0x40000040 ;  /* 0x40000040000b7882 */ /* 0x000fe20000000000 */
[----:B------:R-:W-:Y:S02]  /*2130*/  UMOV UR9, 0x40000040 ;  /* 0x4000004000097882 */ /* 0x000fe40000000000 */
[----:B------:R-:W-:Y:S02]  /*2140*/  UIADD3 UR8, UR13, 0x4, URZ ;  /* 0x000000040d087890 */ /* 0x000fe4000fffe03f */
[----:B------:R-:W-:Y:S01]  /*2150*/  UIADD3 UR14, UR12, 0x180, URZ ;  /* 0x000001800c0e7890 */ /* 0x000fe2000fffe03f */
[----:B------:R-:W-:Y:S01]  /*2160*/  UMOV UR4, UR13 ;  /* 0x0000000d00047c82 */ /* 0x000fe20008000000 */
[----:B------:R-:W-:Y:S01]  /*2170*/  UMOV UR15, 0x40000040 ;  /* 0x40000040000f7882 */ /* 0x000fe20000000000 */
[----:B------:R-:W-:-:S06]  /*2180*/  WARPGROUP.ARRIVE ;  /* 0x00000000000079c5 */ /* 0x000fcc0000000000 */
[----:B------:R-:W-:Y:S01]  /*2190*/  HGMMA.64x256x16.F32 R24, gdesc[UR4].tnspB, RZ, !UPT, gsb0 ;  /* 0x43e00000041879f0 */ /* 0x000fe2000c0008ff */
[----:B------:R-:W-:Y:S02]  /*21a0*/  UIADD3 UR6, UR12, 0x80, URZ ;  /* 0x000000800c067890 */ /* 0x000fe4000fffe03f */
[----:B------:R-:W-:Y:S01]  /*21b0*/  UIADD3 UR4, UR13, 0x2, URZ ;  /* 0x000000020d047890 */ /* 0x000fe2000fffe03f */
[----:B------:R-:W-:Y:S01]  /*21c0*/  UMOV UR7, 0x40000040 ;  /* 0x4000004000077882 */ /* 0x000fe20000000000 */
[----:B------:R-:W-:Y:S01]  /*21d0*/  UMOV UR5, 0x40000040 ;  /* 0x4000004000057882 */ /* 0x000fe20000000000 */
[----:B------:R-:W-:-:S03]  /*21e0*/  UIADD3 UR12, UR13, 0x6, URZ ;  /* 0x000000060d0c7890 */ /* 0x000fc6000fffe03f */
[----:B------:R-:W-:Y:S01]  /*21f0*/  UMOV UR13, 0x40000040 ;  /* 0x40000040000d7882 */ /* 0x000fe20000000000 */
[----:B0-----:R-:W-:-:S04]  /*2200*/  LOP3.LUT R3, R3, 0x7f, RZ, 0xc0, !PT ;  /* 0x0000007f03037812 */ /* 0x001fc800078ec0ff */
[----:B------:R-:W-:-:S13]  /*2210*/  ISETP.NE.AND P0, PT, R3, RZ, PT ;  /* 0x000000ff0300720c */ /* 0x000fda0003f05270 */
[----:B------:R-:W-:-:S05]  /*2220*/  @!P0 VIADD R0, R0, 0x28c60 ;  /* 0x00028c6000008836 */ /* 0x000fca0000000000 */
[----:B------:R-:W-:Y:S01]  /*2230*/  @!P0 PRMT R0, RZ, 0x654, R0 ;  /* 0x00000654ff008816 */ /* 0x000fe20000000000 */
[----:B------:R-:W-:Y:S02]  /*2240*/  WARPGROUP.DEPBAR.LE gsb0, 0x0 ;  /* 0x00008000000079c5 */ /* 0x000fe40000010000 */
[----:B------:R-:W-:-:S06]  /*2250*/  WARPGROUP.ARRIVE ;  /* 0x00000000000079c5 */ /* 0x000fcc0000000000 */
[----:B------:R-:W-:Y:S01]  /*2260*/  HGMMA.64x256x16.F32 R24, gdesc[UR4].tnspB, R24, gsb0 ;  /* 0x43e00000041879f0 */ /* 0x000fe20008000818 */
[----:B------:R-:W-:-:S04]  /*2270*/  UIADD3 UR6, UR16, -0x2, URZ ;  /* 0xfffffffe10067890 */ /* 0x000fc8000fffe03f */
[----:B------:R-:W-:Y:S01]  /*2280*/  UISETP.GE.AND UP0, UPT, UR6, UR21, UPT ;  /* 0x000000150600728c */ /* 0x000fe2000bf06270 */
[----:B------:R-:W-:Y:S02]  /*2290*/  WARPGROUP.DEPBAR.LE gsb0, 0x0 ;  /* 0x00008000000079c5 */ /* 0x000fe40000010000 */
[----:B------:R-:W-:-:S15]  /*22a0*/  WARPGROUP.ARRIVE ;  /* 0x00000000000079c5 */ /* 0x000fde0000000000 */
[----:B------:R-:W-:-:S05]  /*22b0*/  NOP ;  /* 0x0000000000007918 */ /* 0x000fca0000000000 */
        /* <DEDUP_REMOVED lines=8> */
[----:B------:R-:W-:-:S13]  /*2340*/  PLOP3.LUT P0, PT, PT, PT, UP0, 0x80, 0x0 ;  /* 0x000000000000781c */ /* 0x000fda0003f0f008 */
[----:B0-----:R-:W-:Y:S05]  /*2350*/  @!P0 BRA `(.L_x_3382) ;  /* 0x0000000c00088947 */ /* 0x001fea0003800000 */
[----:B------:R-:W-:-:S05]  /*2360*/  UMOV UR22, UR6 ;  /* 0x0000000600167c82 */ /* 0x000fca0008000000 */
.L_x_3387:
[----:B------:R-:W-:Y:S01]  /*2370*/  BAR.SYNC.DEFER_BLOCKING 0xe, 0x100 ;  /* 0x0384000000007b1d */ /* 0x000fe20000010000 */
[----:B------:R-:W-:Y:S01]  /*2380*/  IMAD.U32 R3, RZ, RZ, UR37 ;  /* 0x00000025ff037e24 */ /* 0x000fe2000f8e00ff */
[----:B------:R-:W-:Y:S02]  /*2390*/  UISETP.NE.AND UP2, UPT, UR49, 0x3, UPT ;  /* 0x000000033100788c */ /* 0x000fe4000bf45270 */
[----:B------:R-:W-:Y:S01]  /*23a0*/  UIADD3 UR37, UR37, 0x1, URZ ;  /* 0x0000000125257890 */ /* 0x000fe2000fffe03f */
[----:B------:R-:W-:Y:S01]  /*23b0*/  IMAD R0, R3, 0x40, R16 ;  /* 0x0000004003007824 */ /* 0x000fe200078e0210 */
[----:B------:R-:W-:Y:S01]  /*23c0*/  UMOV UR6, UR22 ;  /* 0x0000001600067c82 */ /* 0x000fe20008000000 */
[----:B------:R-:W-:Y:S01]  /*23d0*/  UIADD3 UR22, UR22, -0x1, URZ ;  /* 0xffffffff16167890 */ /* 0x000fe2000fffe03f */
[----:B------:R-:W-:Y:S01]  /*23e0*/  PLOP3.LUT P1, PT, PT, PT, UP2, 0x80, 0x0 ;  /* 0x000000000000781c */ /* 0x000fe20003f2f028 */
[----:B------:R-:W-:Y:S01]  /*23f0*/  UISETP.NE.AND UP0, UPT, UR37, 0x2, UPT ;  /* 0x000000022500788c */ /* 0x000fe2000bf05270 */
[----:B------:R-:W-:Y:S01]  /*2400*/  LEA R0, R0, UR38, 0x2 ;  /* 0x0000002600007c11 */ /* 0x000fe2000f8e10ff */
[----:B------:R-:W-:-:S02]  /*2410*/  UISETP.GT.AND UP1, UPT, UR6, UR21, UPT ;  /* 0x000000150600728c */ /* 0x000fc4000bf24270 */
[----:B------:R-:W-:Y:S02]  /*2420*/  USEL UR6, URZ, 0x1, UP0 ;  /* 0x000000013f067887 */ /* 0x000fe40008000000 */
[----:B------:R-:W-:Y:S02]  /*2430*/  USEL UR37, UR37, URZ, UP0 ;  /* 0x0000003f25257287 */ /* 0x000fe40008000000 */
[----:B------:R-:W-:Y:S01]  /*2440*/  ULOP3.LUT UR47, UR47, UR6, URZ, 0x3c, !UPT ;  /* 0x000000062f2f7292 */ /* 0x000fe2000f8e3c3f */
        /* <DEDUP_REMOVED lines=132> */
.L_x_3383:
[----:B------:R-:W-:Y:S01]  /*2c90*/  ULEA UR6, UR37, UR38, 0x3 ;  /* 0x0000002625067291 */ /* 0x000fe2000f8e183f */
[----:B------:R-:W-:-:S05]  /*2ca0*/  IMAD.U32 R0, RZ, RZ, UR47 ;  /* 0x0000002fff007e24 */ /* 0x000fca000f8e00ff */
[----:B------:R-:W-:-:S04]  /*2cb0*/  SHF.L.U32 R0, R0, 0x1f, RZ ;  /* 0x0000001f00007819 */ /* 0x000fc800000006ff */
[----:B------:R0:W1:Y:S01]  /*2cc0*/  SYNCS.PHASECHK.TRANS64.TRYWAIT P0, [UR6+0x28c50], R0 ;  /* 0x028c5000ff0075a7 */ /* 0x0000620008000146 */
[----:B------:R-:W-:Y:S05]  /*2cd0*/  @!P1 BRA `(.L_x_3384) ;  /* 0x0000000000049947 */ /* 0x000fea0003800000 */
[----:B------:R-:W-:Y:S01]  /*2ce0*/  BPT.TRAP 0x1 ;  /* 0x000000040000795c */ /* 0x000fe20000300000 */
.L_x_3384:
[----:B-1----:R-:W-:Y:S05]  /*2cf0*/  @P0 BRA `(.L_x_3385) ;  /* 0x0000000000080947 */ /* 0x002fea0003800000 */
[----:B------:R-:W1:Y:S02]  /*2d00*/  SYNCS.PHASECHK.TRANS64.TRYWAIT P0, [UR6+0x28c50], R0 ;  /* 0x028c5000ff0075a7 */ /* 0x000e640008000146 */
[----:B-1----:R-:W-:Y:S05]  /*2d10*/  @!P0 BRA `(.L_x_3386) ;  /* 0x00000110000c8947 */ /* 0x002fea0003800000 */
.L_x_3385:
[----:B------:R-:W-:Y:S01]  /*2d20*/  UIADD3 UR6, UR38, 0x26800, URZ ;  /* 0x0002680026067890 */ /* 0x000fe2000fffe03f */
[----:B------:R-:W-:Y:S01]  /*2d30*/  WARPGROUP.ARRIVE ;  /* 0x00000000000079c5 */ /* 0x000fe20000000000 */
[----:B------:R-:W-:-:S05]  /*2d40*/  ULEA UR18, UR37, UR20, 0xc ;  /* 0x0000001425127291 */ /* 0x000fca000f8e603f */
[----:B-1----:R-:W1:Y:S01]  /*2d50*/  S2R R3, SR_TID.X ;  /* 0x0000000000037919 */ /* 0x002e620000002100 */
[----:B------:R-:W-:Y:S01]  /*2d60*/  USHF.R.U32.HI UR6, URZ, 0x4, UR6 ;  /* 0x000000043f067899 */ /* 0x000fe20008011606 */
[----:B0-----:R-:W-:Y:S01]  /*2d70*/  IMAD.U32 R0, RZ, RZ, UR37 ;  /* 0x00000025ff007e24 */ /* 0x001fe2000f8e00ff */
[----:B------:R-:W-:Y:S01]  /*2d80*/  UMOV UR19, 0x40000040 ;  /* 0x4000004000137882 */ /* 0x000fe20000000000 */
[----:B------:R-:W-:Y:S01]  /*2d90*/  UMOV UR17, 0x40000040 ;  /* 0x4000004000117882 */ /* 0x000fe20000000000 */
[----:B------:R-:W-:Y:S01]  /*2da0*/  ULOP3.LUT UR6, UR6, 0x3fff, URZ, 0xc0, !UPT ;  /* 0x00003fff06067892 */ /* 0x000fe2000f8ec03f */
[----:B------:R-:W-:Y:S01]  /*2db0*/  UMOV UR7, 0x40000040 ;  /* 0x4000004000077882 */ /* 0x000fe20000000000 */
[----:B------:R-:W-:Y:S02]  /*2dc0*/  UIADD3 UR10, UR18, 0x100, URZ ;  /* 0x00000100120a7890 */ /* 0x000fe4000fffe03f */
[----:B------:R-:W-:Y:S02]  /*2dd0*/  ULOP3.LUT UR16, UR6, 0x10000, URZ, 0xfc, !UPT ;  /* 0x0001000006107892 */ /* 0x000fe4000f8efc3f */
[----:B------:R-:W-:Y:S01]  /*2de0*/  UIADD3 UR6, UR18, 0x80, URZ ;  /* 0x0000008012067890 */ /* 0x000fe2000fffe03f */
[----:B------:R-:W-:Y:S01]  /*2df0*/  UMOV UR11, 0x40000040 ;  /* 0x40000040000b7882 */ /* 0x000fe20000000000 */
[----:B------:R-:W-:Y:S01]  /*2e00*/  UIADD3 UR14, UR18, 0x180, URZ ;  /* 0x00000180120e7890 */ /* 0x000fe2000fffe03f */
[----:B------:R-:W-:-:S04]  /*2e10*/  UMOV UR15, 0x40000040 ;  /* 0x40000040000f7882 */ /* 0x000fc80000000000 */
[----:B------:R-:W-:Y:S01]  /*2e20*/  HGMMA.64x256x16.F32 R24, gdesc[UR16].tnspB, R24, gsb0 ;  /* 0x43e00000101879f0 */ /* 0x000fe20008000818 */
[----:B-1----:R-:W-:-:S04]  /*2e30*/  LOP3.LUT R3, R3, 0x7f, RZ, 0xc0, !PT ;  /* 0x0000007f03037812 */ /* 0x002fc800078ec0ff */
[----:B------:R-:W-:-:S13]  /*2e40*/  ISETP.NE.AND P0, PT, R3, RZ, PT ;  /* 0x000000ff0300720c */ /* 0x000fda0003f05270 */
[----:B------:R-:W-:-:S05]  /*2e50*/  @!P0 LEA R0, R0, UR38, 0x3 ;  /* 0x0000002600008c11 */ /* 0x000fca000f8e18ff */
        /* <DEDUP_REMOVED lines=17> */
[----:B0-----:R-:W-:Y:S05]  /*2f70*/  @P0 BRA `(.L_x_3387) ;  /* 0xfffffff000fc0947 */ /* 0x001fea000383ffff */
.L_x_3382:
[----:B------:R-:W-:Y:S01]  /*2f80*/  BAR.SYNC.DEFER_BLOCKING 0xe, 0x100 ;  /* 0x0384000000007b1d */ /* 0x000fe20000010000 */
[----:B------:R-:W-:Y:S01]  /*2f90*/  IMAD.U32 R3, RZ, RZ, UR37 ;  /* 0x00000025ff037e24 */ /* 0x000fe2000f8e00ff */
[----:B------:R-:W-:Y:S01]  /*2fa0*/  UIADD3 UR37, UR37, 0x1, URZ ;  /* 0x0000000125257890 */ /* 0x000fe2000fffe03f */
[----:B------:R-:W-:Y:S02]  /*2fb0*/  PLOP3.LUT P0, PT, PT, PT, PT, 0x8, 0x0 ;  /* 0x000000000000781c */ /* 0x000fe40003f0e170 */
[----:B------:R-:W-:Y:S01]  /*2fc0*/  CS2R R12, SRZ ;  /* 0x00000000000c7805 */ /* 0x000fe2000001ff00 */
[----:B------:R-:W-:Y:S01]  /*2fd0*/  IMAD R0, R3, 0x40, R16 ;  /* 0x0000004003007824 */ /* 0x000fe200078e0210 */
[----:B------:R-:W-:-:S04]  /*2fe0*/  UISETP.NE.AND UP0, UPT, UR37, 0x2, UPT ;  /* 0x000000022500788c */ /* 0x000fc8000bf05270 */
[----:B------:R-:W-:Y:S01]  /*2ff0*/  LEA R4, R0, UR38, 0x2 ;  /* 0x0000002600047c11 */ /* 0x000fe2000f8e10ff */
        /* <DEDUP_REMOVED lines=135> */
.L_x_3377:
        /* <DEDUP_REMOVED lines=37> */
.L_x_3388:
        /* <DEDUP_REMOVED lines=74> */
[----:B------:R-:W0:Y:S02]  /*3f60*/  SHFL.IDX PT, R0, R220, RZ, 0x1f ;  /* 0x00001fffdc007589 */ /* 0x000e2400000e0000 */
[----:B0-----:R-:W-:-:S13]  /*3f70*/  R2UR UR4, R0 ;  /* 0x00000000000472ca */ /* 0x001fda00000e0000 */
        /* <DEDUP_REMOVED lines=27> */
.L_x_3389:
[----:B------:R-:W-:Y:S01]  /*4130*/  ULEA.HI UR4, UR48, UR48, URZ, 0x1 ;  /* 0x0000003030047291 */ /* 0x000fe2000f8f083f */
[----:B------:R-:W-:-:S03]  /*4140*/  IMAD.U32 R3, RZ, RZ, UR49 ;  /* 0x00000031ff037e24 */ /* 0x000fc6000f8e00ff */
[----:B------:R-:W-:Y:S02]  /*4150*/  ULOP3.LUT UR4, UR4, 0xfffffffe, URZ, 0xc0, !UPT ;  /* 0xfffffffe04047892 */ /* 0x000fe4000f8ec03f */
[----:B------:R-:W-:Y:S02]  /*4160*/  ISETP.NE.AND P0, PT, R3, 0x3, PT ;  /* 0x000000030300780c */ /* 0x000fe40003f05270 */
[----:B------:R-:W-:-:S06]  /*4170*/  UIADD3 UR4, UR48, -UR4, URZ ;  /* 0x8000000430047290 */ /* 0x000fcc000fffe03f */
[----:B------:R-:W-:-:S05]  /*4180*/  IMAD.U32 R0, RZ, RZ, UR4 ;  /* 0x00000004ff007e24 */ /* 0x000fca000f8e00ff */
[----:B------:R-:W-:-:S04]  /*4190*/  SHF.L.U32 R0, R0, 0x1f, RZ ;  /* 0x0000001f00007819 */ /* 0x000fc800000006ff */
[----:B------:R-:W0:Y:S02]  /*41a0*/  SYNCS.PHASECHK.TRANS64.TRYWAIT P1, [UR38+0x28c00], R0 ;  /* 0x028c0000ff0075a7 */ /* 0x000e240008020166 */
[----:B0-----:R-:W-:Y:S05]  /*41b0*/  @!P1 BRA `(.L_x_3390) ;  /* 0x000000f800fc9947 */ /* 0x001fea0003800000 */
.L_x_3564:
[----:B------:R-:W-:Y:S05]  /*41c0*/  @!P0 BRA `(.L_x_3391) ;  /* 0x0000000000048947 */ /* 0x000fea0003800000 */
[----:B------:R-:W-:Y:S01]  /*41d0*/  BPT.TRAP 0x1 ;  /* 0x000000040000795c */ /* 0x000fe20000300000 */
.L_x_3391:
[----:B------:R-:W-:Y:S02]  /*41e0*/  IMAD.U32 R7, RZ, RZ, UR37 ;  /* 0x00000025ff077e24 */ /* 0x000fe4000f8e00ff */
[----:B------:R-:W-:-:S03]  /*41f0*/  IMAD.U32 R8, RZ, RZ, UR47 ;  /* 0x0000002fff087e24 */ /* 0x000fc6000f8e00ff */
[----:B------:R-:W-:Y:S02]  /*4200*/  LEA R7, R7, UR38, 0x3 ;  /* 0x0000002607077c11 */ /* 0x000fe4000f8e18ff */
[----:B------:R-:W-:-:S04]  /*4210*/  SHF.L.U32 R8, R8, 0x1f, RZ ;  /* 0x0000001f08087819 */ /* 0x000fc800000006ff */
[----:B------:R1:W2:Y:S01]  /*4220*/  SYNCS.PHASECHK.TRANS64.TRYWAIT P1, [R7+URZ+0x28c30], R8 ;  /* 0x028c3008070075a7 */ /* 0x0002a2000802017f */
[----:B------:R-:W-:Y:S05]  /*4230*/  @!P0 BRA `(.L_x_3392) ;  /* 0x0000000000048947 */ /* 0x000fea0003800000 */
[----:B------:R-:W-:Y:S01]  /*4240*/  BPT.TRAP 0x1 ;  /* 0x000000040000795c */ /* 0x000fe20000300000 */
.L_x_3392:
[----:B--2---:R-:W-:Y:S05]  /*4250*/  @P1 BRA `(.L_x_3393) ;  /* 0x0000000000081947 */ /* 0x004fea0003800000 */
[----:B------:R-:W2:Y:S02]  /*4260*/  SYNCS.PHASECHK.TRANS64.TRYWAIT P1, [R7+URZ+0x28c30], R8 ;  /* 0x028c3008070075a7 */ /* 0x000ea4000802017f */
[----:B--2---:R-:W-:Y:S05]  /*4270*/  @!P1 BRA `(.L_x_3394) ;  /* 0x000000f800e49947 */ /* 0x004fea0003800000 */
.L_x_3393:
[----:B0-----:R-:W0:Y:S01]  /*4280*/  S2R R0, SR_TID.X ;  /* 0x0000000000007919 */ /* 0x001e220000002100 */
[----:B------:R-:W-:-:S04]  /*4290*/  UIADD3 UR4, UR38, 0x22400, URZ ;  /* 0x0002240026047890 */ /* 0x000fc8000fffe03f */
[----:B------:R-:W-:-:S04]  /*42a0*/  USHF.R.U32.HI UR4, URZ, 0x4, UR4 ;  /* 0x000000043f047899 */ /* 0x000fc80008011604 */
[----:B------:R-:W-:-:S06]  /*42b0*/  ULOP3.LUT UR4, UR4, 0x3fff, URZ, 0xc0, !UPT ;  /* 0x00003fff04047892 */ /* 0x000fcc000f8ec03f */
[----:B------:R-:W-:Y:S01]  /*42c0*/  IMAD.U32 R3, RZ, RZ, UR4 ;  /* 0x00000004ff037e24 */ /* 0x000fe2000f8e00ff */
[----:B------:R-:W-:Y:S05]  /*42d0*/  WARPSYNC.ALL ;  /* 0x0000000000007948 */ /* 0x000fea0003800000 */
[----:B------:R-:W-:Y:S02]  /*42e0*/  LOP3.LUT R3, R3, 0x10000, RZ, 0xfc, !PT ;  /* 0x0001000003037812 */ /* 0x000fe400078efcff */
[----:B0-----:R-:W-:-:S04]  /*42f0*/  LOP3.LUT R0, R0, 0x7f, RZ, 0xc0, !PT ;  /* 0x0000007f00007812 */ /* 0x001fc800078ec0ff */
[----:B------:R-:W-:Y:S02]  /*4300*/  ISETP.NE.AND P1, PT, R0, RZ, PT ;  /* 0x000000ff0000720c */ /* 0x000fe40003f25270 */
[----:B------:R-:W-:Y:S01]  /*4310*/  R2UR UR12, R3 ;  /* 0x00000000030c72ca */ /* 0x000fe200000e0000 */
[----:B------:R-:W-:Y:S01]  /*4320*/  UIADD3 UR4, UR38, 0x20400, URZ ;  /* 0x0002040026047890 */ /* 0x000fe2000fffe03f */
[----:B------:R-:W-:Y:S01]  /*4330*/  WARPGROUP.ARRIVE ;  /* 0x00000000000079c5 */ /* 0x000fe20000000000 */
[----:B------:R-:W-:Y:S01]  /*4340*/  UMOV UR7, 0x40000040 ;  /* 0x4000004000077882 */ /* 0x000fe20000000000 */
[----:B------:R-:W-:Y:S01]  /*4350*/  UMOV UR5, 0x40000040 ;  /* 0x4000004000057882 */ /* 0x000fe20000000000 */
[----:B------:R-:W-:Y:S01]  /*4360*/  USHF.R.U32.HI UR4, URZ, 0x4, UR4 ;  /* 0x000000043f047899 */ /* 0x000fe20008011604 */
[----:B------:R-:W-:Y:S01]  /*4370*/  UMOV UR11, 0x40000040 ;  /* 0x40000040000b7882 */ /* 0x000fe20000000000 */
[----:B------:R-:W-:Y:S02]  /*4380*/  UMOV UR9, 0x40000040 ;  /* 0x4000004000097882 */ /* 0x000fe40000000000 */
[----:B------:R-:W-:Y:S01]  /*4390*/  ULOP3.LUT UR4, UR4, 0x3fff, URZ, 0xc0, !UPT ;  /* 0x00003fff04047892 */ /* 0x000fe2000f8ec03f */
[----:B------:R-:W-:Y:S01]  /*43a0*/  UMOV UR15, 0x40000040 ;  /* 0x40000040000f7882 */ /* 0x000fe20000000000 */
[----:B------:R-:W-:-:S02]  /*43b0*/  UIMAD UR53, UR52, -0x40, UR53 ;  /* 0xffffffc0343578a4 */ /* 0x000fc4000f8e0235 */
[----:B------:R-:W-:Y:S02]  /*43c0*/  ULEA UR12, UR37, UR12, 0x9 ;  /* 0x0000000c250c7291 */ /* 0x000fe4000f8e483f */
[----:B------:R-:W-:Y:S02]  /*43d0*/  ULOP3.LUT UR13, UR4, 0x10000, URZ, 0xfc, !UPT ;  /* 0x00010000040d7892 */ /* 0x000fe4000f8efc3f */
[----:B------:R-:W-:Y:S01]  /*43e0*/  UIADD3 UR10, UR12, 0x4, URZ ;  /* 0x000000040c0a7890 */ /* 0x000fe2000fffe03f */
[----:B------:R-:W-:Y:S01]  /*43f0*/  IMAD.U32 R0, RZ, RZ, UR53 ;  /* 0x00000035ff007e24 */ /* 0x000fe2000f8e00ff */
[----:B------:R-:W-:Y:S01]  /*4400*/  UIADD3 UR8, UR13, 0x4, URZ ;  /* 0x000000040d087890 */ /* 0x000fe2000fffe03f */
[----:B------:R-:W-:Y:S02]  /*4410*/  UMOV UR6, UR12 ;  /* 0x0000000c00067c82 */ /* 0x000fe40008000000 */
[----:B------:R-:W-:Y:S01]  /*4420*/  UMOV UR4, UR13 ;  /* 0x0000000d00047c82 */ /* 0x000fe20008000000 */
[----:B------:R-:W-:Y:S01]  /*4430*/  UIADD3 UR14, UR12, 0x6, URZ ;  /* 0x000000060c0e7890 */ /* 0x000fe2000fffe03f */
[----:B------:R-:W-:Y:S01]  /*4440*/  HGMMA.64x64x16.F32 R24, gdesc[UR4], RZ, !UPT, gsb0 ;  /* 0x00e00000041879f0 */ /* 0x000fe2000c0008ff */
[----:B------:R-:W-:Y:S01]  /*4450*/  UIADD3 UR6, UR12, 0x2, URZ ;  /* 0x000000020c067890 */ /* 0x000fe2000fffe03f */
[----:B------:R-:W-:Y:S01]  /*4460*/  IADD3 R0, -R223, 0x40, R0 ;  /* 0x00000040df007810 */ /* 0x000fe20007ffe100 */
[----:B------:R-:W-:Y:S01]  /*4470*/  UIADD3 UR4, UR13, 0x2, URZ ;  /* 0x000000020d047890 */ /* 0x000fe2000fffe03f */
[----:B------:R-:W-:Y:S01]  /*4480*/  UMOV UR7, 0x40000040 ;  /* 0x4000004000077882 */ /* 0x000fe20000000000 */
[----:B------:R-:W-:Y:S01]  /*4490*/  UMOV UR5, 0x40000040 ;  /* 0x4000004000057882 */ /* 0x000fe20000000000 */
[----:B------:R-:W-:Y:S01]  /*44a0*/  UIADD3 UR12, UR13, 0x6, URZ ;  /* 0x000000060d0c7890 */ /* 0x000fe2000fffe03f */
[C---:B------:R-:W-:Y:S01]  /*44b0*/  ISETP.GT.AND P3, PT, R0.reuse, RZ, PT ;  /* 0x000000ff0000720c */ /* 0x040fe20003f64270 */
[----:B------:R-:W-:Y:S01]  /*44c0*/  ULDC UR21, c[0x0][0x988] ;  /* 0x0002620000157ab9 */ /* 0x000fe20000000800 */
[----:B------:R-:W-:Y:S01]  /*44d0*/  UMOV UR13, 0x40000040 ;  /* 0x40000040000d7882 */ /* 0x000fe20000000000 */
[----:B------:R-:W-:-:S02]  /*44e0*/  ISETP.GT.AND P6, PT, R0, 0x1, PT ;  /* 0x000000010000780c */ /* 0x000fc40003fc4270 */
[C---:B------:R-:W-:Y:S02]  /*44f0*/  ISETP.GT.AND P5, PT, R0.reuse, 0x8, PT ;  /* 0x000000080000780c */ /* 0x040fe40003fa4270 */
[C---:B------:R-:W-:Y:S02]  /*4500*/  ISETP.GT.AND P4, PT, R0.reuse, 0x9, PT ;  /* 0x000000090000780c */ /* 0x040fe40003f84270 */
[----:B------:R-:W-:Y:S01]  /*4510*/  ISETP.GT.AND P2, PT, R0, 0x10, PT ;  /* 0x000000100000780c */ /* 0x000fe20003f44270 */
[----:B------:R-:W-:Y:S02]  /*4520*/  WARPGROUP.DEPBAR.LE gsb0, 0x0 ;  /* 0x00008000000079c5 */ /* 0x000fe40000010000 */
[----:B------:R-:W-:-:S06]  /*4530*/  WARPGROUP.ARRIVE ;  /* 0x00000000000079c5 */ /* 0x000fcc0000000000 */
[----:B------:R-:W-:Y:S01]  /*4540*/  HGMMA.64x64x16.F32 R24, gdesc[UR4], R24, gsb0 ;  /* 0x00e00000041879f0 */ /* 0x000fe20008000818 */
[----:B------:R-:W-:Y:S02]  /*4550*/  ULDC UR6, c[0x0][0x9d8] ;  /* 0x0002760000067ab9 */ /* 0x000fe40000000800 */
        /* <DEDUP_REMOVED lines=50> */
[----:B0-----:R-:W-:-:S04]  /*4880*/  FSEL R29, R29, -INF , P4 ;  /* 0xff8000001d1d7808 */ /* 0x001fc80002000000 */
[----:B------:R-:W-:-:S03]  /*4890*/  FMNMX.FTZ R13, R29, R6, !PT ;  /* 0x000000061d0d7209 */ /* 0x000fc60007810000 */
[----:B------:R-:W0:Y:S01]  /*48a0*/  MUFU.TANH R5, R27 ;  /* 0x0000001b00057308 */ /* 0x000e220000002400 */
[----:B---3--:R-:W-:Y:S02]  /*48b0*/  FSEL R4, R4, -INF , P3 ;  /* 0xff80000004047808 */ /* 0x008fe40001800000 */
[----:B------:R-:W-:-:S05]  /*48c0*/  ISETP.GT.AND P3, PT, R0, 0x11, PT ;  /* 0x000000110000780c */ /* 0x000fca0003f64270 */
[----:B------:R-:W3:Y:S01]  /*48d0*/  MUFU.TANH R33, R33 ;  /* 0x0000002100217308 */ /* 0x000ee20000002400 */
[----:B----4-:R-:W-:-:S04]  /*48e0*/  FSEL R32, R32, -INF , P2 ;  /* 0xff80000020207808 */ /* 0x010fc80001000000 */
[----:B------:R-:W-:-:S03]  /*48f0*/  FMNMX.FTZ R6, R32, R13, !PT ;  /* 0x0000000d20067209 */ /* 0x000fc60007810000 */
[----:B------:R-:W4:Y:S01]  /*4900*/  MUFU.TANH R9, R30 ;  /* 0x0000001e00097308 */ /* 0x000f220000002400 */
[----:B0-----:R-:W-:Y:S02]  /*4910*/  FSEL R5, R5, -INF , P6 ;  /* 0xff80000005057808 */ /* 0x001fe40003000000 */
[----:B------:R-:W-:-:S05]  /*4920*/  ISETP.GT.AND P6, PT, R0, 0x18, PT ;  /* 0x000000180000780c */ /* 0x000fca0003fc4270 */
[----:B------:R-:W0:Y:S01]  /*4930*/  MUFU.TANH R36, R36 ;  /* 0x0000002400247308 */ /* 0x000e220000002400 */
[----:B---3--:R-:W-:-:S04]  /*4940*/  FSEL R33, R33, -INF , P3 ;  /* 0xff80000021217808 */ /* 0x008fc80001800000 */
[----:B------:R-:W-:-:S03]  /*4950*/  FMNMX.FTZ R13, R33, R6, !PT ;  /* 0x00000006210d7209 */ /* 0x000fc60007810000 */
[----:B------:R-:W3:Y:S01]  /*4960*/  MUFU.TANH R10, R31 ;  /* 0x0000001f000a7308 */ /* 0x000ee20000002400 */
[----:B----4-:R-:W-:Y:S02]  /*4970*/  FSEL R9, R9, -INF , P5 ;  /* 0xff80000009097808 */ /* 0x010fe40002800000 */
[----:B------:R-:W-:-:S05]  /*4980*/  ISETP.GT.AND P5, PT, R0, 0x19, PT ;  /* 0x000000190000780c */ /* 0x000fca0003fa4270 */
        /* <DEDUP_REMOVED lines=52> */
[----:B----4-:R-:W-:-:S04]  /*4cd0*/  FSEL R53, R53, -INF , P2 ;  /* 0xff80000035357808 */ /* 0x010fc80001000000 */
[----:B------:R-:W-:Y:S02]  /*4ce0*/  FMNMX.FTZ R6, R53, R0, !PT ;  /* 0x0000000035067209 */ /* 0x000fe40007810000 */
[----:B------:R-:W-:Y:S01]  /*4cf0*/  FMNMX.FTZ R0, R4, R5, !PT ;  /* 0x0000000504007209 */ /* 0x000fe20007810000 */
[----:B------:R-:W4:Y:S01]  /*4d00*/  MUFU.TANH R51, R51 ;  /* 0x0000003300337308 */ /* 0x000f220000002400 */
[----:B0-----:R-:W-:Y:S01]  /*4d10*/  FSEL R47, R47, -INF , P6 ;  /* 0xff8000002f2f7808 */ /* 0x001fe20003000000 */
[----:B------:R-:W0:Y:S06]  /*4d20*/  SHFL.BFLY PT, R13, R6, 0x2, 0x1f ;  /* 0x0c401f00060d7f89 */ /* 0x000e2c00000e0000 */
[----:B------:R-:W5:Y:S01]  /*4d30*/  MUFU.TANH R54, R54 ;  /* 0x0000003600367308 */ /* 0x000f620000002400 */
[----:B---3--:R-:W-:-:S07]  /*4d40*/  FSEL R50, R50, -INF , P5 ;  /* 0xff80000032327808 */ /* 0x008fce0002800000 */
[----:B------:R-:W3:Y:S01]  /*4d50*/  MUFU.TANH R55, R55 ;  /* 0x0000003700377308 */ /* 0x000ee20000002400 */
[----:B----4-:R-:W-:Y:S02]  /*4d60*/  FSEL R51, R51, -INF , P4 ;  /* 0xff80000033337808 */ /* 0x010fe40002000000 */
[----:B-----5:R-:W-:Y:S02]  /*4d70*/  FSEL R54, R54, -INF , P3 ;  /* 0xff80000036367808 */ /* 0x020fe40001800000 */
[----:B0-----:R-:W-:Y:S02]  /*4d80*/  FMNMX.FTZ R14, R6, R13, !PT ;  /* 0x0000000d060e7209 */ /* 0x001fe40007810000 */
[----:B------:R-:W-:-:S03]  /*4d90*/  FMNMX.FTZ R13, R9, R0, !PT ;  /* 0x00000000090d7209 */ /* 0x000fc60007810000 */
[----:B------:R-:W0:Y:S01]  /*4da0*/  SHFL.BFLY PT, R15, R14, 0x1, 0x1f ;  /* 0x0c201f000e0f7f89 */ /* 0x000e2200000e0000 */
[----:B------:R-:W-:Y:S02]  /*4db0*/  FMNMX.FTZ R0, R10, R13, !PT ;  /* 0x0000000d0a007209 */ /* 0x000fe40007810000 */
[----:B---3--:R-:W-:Y:S02]  /*4dc0*/  FSEL R55, R55, -INF , P2 ;  /* 0xff80000037377808 */ /* 0x008fe40001000000 */
[----:B------:R-:W-:-:S04]  /*4dd0*/  FMNMX.FTZ R13, R11, R0, !PT ;  /* 0x000000000b0d7209 */ /* 0x000fc80007810000 */
[----:B------:R-:W-:-:S04]  /*4de0*/  FMNMX.FTZ R13, R12, R13, !PT ;  /* 0x0000000d0c0d7209 */ /* 0x000fc80007810000 */
[----:B------:R-:W-:-:S04]  /*4df0*/  FMNMX.FTZ R0, R38, R13, !PT ;  /* 0x0000000d26007209 */ /* 0x000fc80007810000 */
[----:B------:R-:W-:-:S04]  /*4e00*/  FMNMX.FTZ R13, R39, R0, !PT ;  /* 0x00000000270d7209 */ /* 0x000fc80007810000 */
[----:B------:R-:W-:Y:S02]  /*4e10*/  FMNMX.FTZ R0, R42, R13, !PT ;  /* 0x0000000d2a007209 */ /* 0x000fe40007810000 */
[----:B0-----:R-:W-:Y:S02]  /*4e20*/  FMNMX.FTZ R6, R14, R15, !PT ;  /* 0x0000000f0e067209 */ /* 0x001fe40007810000 */
        /* <DEDUP_REMOVED lines=13> */
[----:B------:R-:W-:Y:S01]  /*4f00*/  MUFU.EX2 R24, R24 ;  /* 0x0000001800187308 */ /* 0x000fe20000000800 */
        /* <DEDUP_REMOVED lines=8> */
[----:B------:R-:W3:Y:S01]  /*4f90*/  MUFU.EX2 R25, R25 ;  /* 0x0000001900197308 */ /* 0x000ee20000000800 */
[--C-:B------:R-:W-:Y:S01]  /*4fa0*/  FFMA.FTZ R44, R44, UR21, -R14.reuse ;  /* 0x000000152c2c7c23 */ /* 0x100fe2000801080e */
[--C-:B------:R-:W-:Y:S01]  /*4fb0*/  FFMA.FTZ R45, R45, UR21, -R14.reuse ;  /* 0x000000152d2d7c23 */ /* 0x100fe2000801080e */
[--C-:B------:R-:W-:Y:S01]  /*4fc0*/  FFMA.FTZ R48, R48, UR21, -R14.reuse ;  /* 0x0000001530307c23 */ /* 0x100fe2000801080e */
[--C-:B------:R-:W-:Y:S01]  /*4fd0*/  FFMA.FTZ R49, R49, UR21, -R14.reuse ;  /* 0x0000001531317c23 */ /* 0x100fe2000801080e */
[--C-:B------:R-:W-:Y:S01]  /*4fe0*/  FFMA.FTZ R52, R52, UR21, -R14.reuse ;  /* 0x0000001534347c23 */ /* 0x100fe2000801080e */
[----:B------:R-:W-:-:S02]  /*4ff0*/  FFMA.FTZ R14, R53, UR21, -R14 ;  /* 0x00000015350e7c23 */ /* 0x000fc4000801080e */
[----:B------:R-:W-:Y:S08]  /*5000*/  MUFU.EX2 R28, R28 ;  /* 0x0000001c001c7308 */ /* 0x000ff00000000800 */
[----:B------:R-:W4:Y:S01]  /*5010*/  MUFU.EX2 R29, R29 ;  /* 0x0000001d001d7308 */ /* 0x000f220000000800 */
[----:B---3--:R-:W-:Y:S02]  /*5020*/  F2FP.F16.F32.PACK_AB R152, R25, R24 ;  /* 0x000000181998723e */ /* 0x008fe400000000ff */
[----:B0-----:R-:W-:-:S05]  /*5030*/  FMNMX.FTZ R13, R0, R13, !PT ;  /* 0x0000000d000d7209 */ /* 0x001fca0007810000 */
[----:B------:R-:W-:Y:S01]  /*5040*/  MUFU.EX2 R32, R32 ;  /* 0x0000002000207308 */ /* 0x000fe20000000800 */
[----:B------:R-:W0:Y:S07]  /*5050*/  SHFL.BFLY PT, R0, R13, 0x1, 0x1f ;  /* 0x0c201f000d007f89 */ /* 0x000e2e00000e0000 */
[----:B------:R-:W3:Y:S01]  /*5060*/  MUFU.EX2 R33, R33 ;  /* 0x0000002100217308 */ /* 0x000ee20000000800 */
[----:B----4-:R-:W-:-:S07]  /*5070*/  F2FP.F16.F32.PACK_AB R154, R29, R28 ;  /* 0x0000001c1d9a723e */ /* 0x010fce00000000ff */
[----:B------:R-:W-:Y:S08]  /*5080*/  MUFU.EX2 R36, R36 ;  /* 0x0000002400247308 */ /* 0x000ff00000000800 */
[----:B------:R-:W4:Y:S01]  /*5090*/  MUFU.EX2 R37, R37 ;  /* 0x0000002500257308 */ /* 0x000f220000000800 */
[----:B---3--:R-:W-:Y:S02]  /*50a0*/  F2FP.F16.F32.PACK_AB R156, R33, R32 ;  /* 0x00000020219c723e */ /* 0x008fe400000000ff */
[----:B0-----:R-:W-:-:S04]  /*50b0*/  FMNMX.FTZ R0, R13, R0, !PT ;  /* 0x000000000d007209 */ /* 0x001fc80007810000 */
[C---:B------:R-:W-:Y:S01]  /*50c0*/  FSETP.NEU.FTZ.AND P2, PT, R0.reuse, -INF , PT ;  /* 0xff8000000000780b */ /* 0x040fe20003f5d000 */
[----:B------:R-:W-:Y:S01]  /*50d0*/  FMUL.FTZ R13, R0, UR21 ;  /* 0x00000015000d7c20 */ /* 0x000fe20008410000 */
[----:B------:R-:W-:Y:S04]  /*50e0*/  MUFU.EX2 R40, R40 ;  /* 0x0000002800287308 */ /* 0x000fe80000000800 */
[----:B------:R-:W-:Y:S02]  /*50f0*/  FSEL R15, R13, RZ, P2 ;  /* 0x000000ff0d0f7208 */ /* 0x000fe40001000000 */
[----:B----4-:R-:W-:Y:S02]  /*5100*/  F2FP.F16.F32.PACK_AB R158, R37, R36 ;  /* 0x00000024259e723e */ /* 0x010fe400000000ff */
[----:B------:R-:W-:Y:S01]  /*5110*/  MUFU.EX2 R13, R14 ;  /* 0x0000000e000d7308 */ /* 0x000fe20000000800 */
[--C-:B------:R-:W-:Y:S01]  /*5120*/  FFMA.FTZ R4, R4, UR21, -R15.reuse ;  /* 0x0000001504047c23 */ /* 0x100fe2000801080f */
[--C-:B------:R-:W-:Y:S01]  /*5130*/  FFMA.FTZ R5, R5, UR21, -R15.reuse ;  /* 0x0000001505057c23 */ /* 0x100fe2000801080f */
[--C-:B------:R-:W-:Y:S01]  /*5140*/  FFMA.FTZ R9, R9, UR21, -R15.reuse ;  /* 0x0000001509097c23 */ /* 0x100fe2000801080f */
[--C-:B------:R-:W-:Y:S01]  /*5150*/  FFMA.FTZ R10, R10, UR21, -R15.reuse ;  /* 0x000000150a0a7c23 */ /* 0x100fe2000801080f */
[--C-:B------:R-:W-:Y:S01]  /*5160*/  FFMA.FTZ R11, R11, UR21, -R15.reuse ;  /* 0x000000150b0b7c23 */ /* 0x100fe2000801080f */
[--C-:B------:R-:W-:Y:S01]  /*5170*/  FFMA.FTZ R12, R12, UR21, -R15.reuse ;  /* 0x000000150c0c7c23 */ /* 0x100fe2000801080f */
[--C-:B------:R-:W-:Y:S01]  /*5180*/  FFMA.FTZ R38, R38, UR21, -R15.reuse ;  /* 0x0000001526267c23 */ /* 0x100fe2000801080f */
[----:B------:R0:W-:Y:S01]  /*5190*/  MUFU.EX2 R153, R4 ;  /* 0x0000000400997308 */ /* 0x0001e20000000800 */
[--C-:B------:R-:W-:Y:S01]  /*51a0*/  FFMA.FTZ R39, R39, UR21, -R15.reuse ;  /* 0x0000001527277c23 */ /* 0x100fe2000801080f */
[--C-:B------:R-:W-:Y:S01]  /*51b0*/  FFMA.FTZ R42, R42, UR21, -R15.reuse ;  /* 0x000000152a2a7c23 */ /* 0x100fe2000801080f */
[--C-:B------:R-:W-:Y:S01]  /*51c0*/  FFMA.FTZ R43, R43, UR21, -R15.reuse ;  /* 0x000000152b2b7c23 */ /* 0x100fe2000801080f */
[--C-:B------:R-:W-:Y:S01]  /*51d0*/  FFMA.FTZ R46, R46, UR21, -R15.reuse ;  /* 0x000000152e2e7c23 */ /* 0x100fe2000801080f */
[--C-:B------:R-:W-:Y:S01]  /*51e0*/  FFMA.FTZ R47, R47, UR21, -R15.reuse ;  /* 0x000000152f2f7c23 */ /* 0x100fe2000801080f */
[--C-:B------:R-:W-:Y:S01]  /*51f0*/  FFMA.FTZ R50, R50, UR21, -R15.reuse ;  /* 0x0000001532327c23 */ /* 0x100fe2000801080f */
[----:B------:R-:W-:Y:S01]  /*5200*/  FFMA.FTZ R51, R51, UR21, -R15 ;  /* 0x0000001533337c23 */ /* 0x000fe2000801080f */
[----:B------:R3:W4:Y:S01]  /*5210*/  MUFU.EX2 R20, R5 ;  /* 0x0000000500147308 */ /* 0x0007220000000800 */
[----:B0-----:R-:W-:-:S02]  /*5220*/  @!P1 VIADD R4, R7, 0x28c40 ;  /* 0x00028c4007049836 */ /* 0x001fc40000000000 */
[--C-:B------:R-:W-:Y:S01]  /*5230*/  FFMA.FTZ R54, R54, UR21, -R15.reuse ;  /* 0x0000001536367c23 */ /* 0x100fe2000801080f */
[----:B------:R-:W-:Y:S02]  /*5240*/  FFMA.FTZ R15, R55, UR21, -R15 ;  /* 0x00000015370f7c23 */ /* 0x000fe4000801080f */
[----:B------:R-:W-:Y:S02]  /*5250*/  @!P1 PRMT R4, RZ, 0x654, R4 ;  /* 0x00000654ff049816 */ /* 0x000fe40000000004 */
[----:B------:R-:W0:Y:S01]  /*5260*/  MUFU.EX2 R9, R9 ;  /* 0x0000000900097308 */ /* 0x000e220000000800 */
[----:B---3--:R-:W-:Y:S01]  /*5270*/  FADD.FTZ R5, R24, R25 ;  /* 0x0000001918057221 */ /* 0x008fe20000010000 */
[----:B------:R3:W-:Y:S03]  /*5280*/  @!P1 SYNCS.ARRIVE.TRANS64.RED.A1T0 RZ, [R4+URZ], RZ ;  /* 0x000000ff04ff99a7 */ /* 0x0007e6000810043f */
[----:B------:R-:W-:-:S03]  /*5290*/  FADD.FTZ R26, R28, R5 ;  /* 0x000000051c1a7221 */ /* 0x000fc60000010000 */
[----:B------:R-:W3:Y:S01]  /*52a0*/  MUFU.EX2 R10, R10 ;  /* 0x0000000a000a7308 */ /* 0x000ee20000000800 */
[----:B----4-:R-:W-:Y:S01]  /*52b0*/  FADD.FTZ R14, R153, R20 ;  /* 0x00000014990e7221 */ /* 0x010fe20000010000 */
[----:B------:R-:W-:Y:S01]  /*52c0*/  FADD.FTZ R21, R29, R26 ;  /* 0x0000001a1d157221 */ /* 0x000fe20000010000 */
[----:B------:R-:W-:-:S05]  /*52d0*/  F2FP.F16.F32.PACK_AB R153, R20, R153 ;  /* 0x000000991499723e */ /* 0x000fca00000000ff */
[----:B------:R-:W4:Y:S01]  /*52e0*/  MUFU.EX2 R11, R11 ;  /* 0x0000000b000b7308 */ /* 0x000f220000000800 */
[----:B0-----:R-:W-:Y:S01]  /*52f0*/  FADD.FTZ R5, R9, R14 ;  /* 0x0000000e09057221 */ /* 0x001fe20000010000 */
[----:B------:R-:W-:-:S04]  /*5300*/  FADD.FTZ R14, R32, R21 ;  /* 0x00000015200e7221 */ /* 0x000fc80000010000 */
[----:B------:R-:W-:Y:S02]  /*5310*/  FADD.FTZ R21, R33, R14 ;  /* 0x0000000e21157221 */ /* 0x000fe40000010000 */
[----:B------:R-:W0:Y:S01]  /*5320*/  MUFU.EX2 R12, R12 ;  /* 0x0000000c000c7308 */ /* 0x000e220000000800 */
[C---:B---3--:R-:W-:Y:S01]  /*5330*/  FADD.FTZ R4, R10.reuse, R5 ;  /* 0x000000050a047221 */ /* 0x048fe20000010000 */
[----:B------:R-:W-:Y:S01]  /*5340*/  F2FP.F16.F32.PACK_AB R155, R10, R9 ;  /* 0x000000090a9b723e */ /* 0x000fe200000000ff */
[----:B------:R-:W-:Y:S06]  /*5350*/  BAR.SYNC.DEFER_BLOCKING 0xf, 0x100 ;  /* 0x03c4000000007b1d */ /* 0x000fec0000010000 */
[----:B------:R-:W3:Y:S01]  /*5360*/  MUFU.EX2 R38, R38 ;  /* 0x0000002600267308 */ /* 0x000ee20000000800 */
[----:B----4-:R-:W-:Y:S01]  /*5370*/  FADD.FTZ R5, R11, R4 ;  /* 0x000000040b057221 */ /* 0x010fe20000010000 */
[----:B------:R-:W-:-:S04]  /*5380*/  FADD.FTZ R4, R36, R21 ;  /* 0x0000001524047221 */ /* 0x000fc80000010000 */
[----:B------:R-:W-:Y:S02]  /*5390*/  FADD.FTZ R21, R37, R4 ;  /* 0x0000000425157221 */ /* 0x000fe40000010000 */
[----:B------:R-:W4:Y:S01]  /*53a0*/  MUFU.EX2 R39, R39 ;  /* 0x0000002700277308 */ /* 0x000f220000000800 */
[----:B0-----:R-:W-:Y:S01]  /*53b0*/  FADD.FTZ R5, R12, R5 ;  /* 0x000000050c057221 */ /* 0x001fe20000010000 */
[----:B------:R-:W-:Y:S01]  /*53c0*/  FADD.FTZ R14, R40, R21 ;  /* 0x00000015280e7221 */ /* 0x000fe20000010000 */
[----:B------:R-:W-:-:S05]  /*53d0*/  F2FP.F16.F32.PACK_AB R157, R12, R11 ;  /* 0x0000000b0c9d723e */ /* 0x000fca00000000ff */
[----:B------:R-:W0:Y:S01]  /*53e0*/  MUFU.EX2 R42, R42 ;  /* 0x0000002a002a7308 */ /* 0x000e220000000800 */
[----:B---3--:R-:W-:Y:S01]  /*53f0*/  FADD.FTZ R4, R38, R5 ;  /* 0x0000000526047221 */ /* 0x008fe20000010000 */
[----:B------:R3:W-:Y:S06]  /*5400*/  STSM.16.M88.4 [R18+0x26800], R152 ;  /* 0x0268009812007844 */ /* 0x0007ec0000000200 */
[----:B------:R-:W5:Y:S01]  /*5410*/  MUFU.EX2 R41, R41 ;  /* 0x0000002900297308 */ /* 0x000f620000000800 */
[C---:B----4-:R-:W-:Y:S01]  /*5420*/  FADD.FTZ R5, R39.reuse, R4 ;  /* 0x0000000427057221 */ /* 0x050fe20000010000 */
[----:B------:R-:W-:-:S05]  /*5430*/  F2FP.F16.F32.PACK_AB R159, R39, R38 ;  /* 0x00000026279f723e */ /* 0x000fca00000000ff */
[----:B------:R3:W-:Y:S01]  /*5440*/  STSM.16.M88.4 [R23], R156 ;  /* 0x0000009c17007844 */ /* 0x0007e20000000200 */
[----:B------:R-:W4:Y:S01]  /*5450*/  MUFU.EX2 R43, R43 ;  /* 0x0000002b002b7308 */ /* 0x000f220000000800 */
[----:B0-----:R-:W-:-:S07]  /*5460*/  FADD.FTZ R4, R42, R5 ;  /* 0x000000052a047221 */ /* 0x001fce0000010000 */
[----:B------:R-:W0:Y:S01]  /*5470*/  MUFU.EX2 R44, R44 ;  /* 0x0000002c002c7308 */ /* 0x000e220000000800 */
[C---:B-----5:R-:W-:Y:S01]  /*5480*/  FADD.FTZ R21, R41.reuse, R14 ;  /* 0x0000000e29157221 */ /* 0x060fe20000010000 */
[----:B------:R-:W-:-:S06]  /*5490*/  F2FP.F16.F32.PACK_AB R160, R41, R40 ;  /* 0x0000002829a0723e */ /* 0x000fcc00000000ff */
[----:B------:R-:W5:Y:S01]  /*54a0*/  MUFU.EX2 R46, R46 ;  /* 0x0000002e002e7308 */ /* 0x000f620000000800 */
[C---:B----4-:R-:W-:Y:S01]  /*54b0*/  FADD.FTZ R5, R43.reuse, R4 ;  /* 0x000000042b057221 */ /* 0x050fe20000010000 */
[----:B------:R-:W-:-:S06]  /*54c0*/  F2FP.F16.F32.PACK_AB R161, R43, R42 ;  /* 0x0000002a2ba1723e */ /* 0x000fcc00000000ff */
[----:B------:R-:W4:Y:S01]  /*54d0*/  MUFU.EX2 R45, R45 ;  /* 0x0000002d002d7308 */ /* 0x000f220000000800 */
[----:B0-----:R-:W-:-:S07]  /*54e0*/  FADD.FTZ R4, R44, R21 ;  /* 0x000000152c047221 */ /* 0x001fce0000010000 */
[----:B------:R-:W0:Y:S01]  /*54f0*/  MUFU.EX2 R47, R47 ;  /* 0x0000002f002f7308 */ /* 0x000e220000000800 */
[----:B-----5:R-:W-:-:S07]  /*5500*/  FADD.FTZ R10, R46, R5 ;  /* 0x000000052e0a7221 */ /* 0x020fce0000010000 */
[----:B------:R-:W-:Y:S01]  /*5510*/  MUFU.EX2 R48, R48 ;  /* 0x0000003000307308 */ /* 0x000fe20000000800 */
[C---:B----4-:R-:W-:Y:S01]  /*5520*/  F2FP.F16.F32.PACK_AB R162, R45.reuse, R44 ;  /* 0x0000002c2da2723e */ /* 0x050fe200000000ff */
[----:B------:R-:W-:-:S06]  /*5530*/  FADD.FTZ R45, R45, R4 ;  /* 0x000000042d2d7221 */ /* 0x000fcc0000010000 */
[----:B------:R-:W4:Y:S01]  /*5540*/  MUFU.EX2 R49, R49 ;  /* 0x0000003100317308 */ /* 0x000f220000000800 */
[C---:B0-----:R-:W-:Y:S01]  /*5550*/  F2FP.F16.F32.PACK_AB R163, R47.reuse, R46 ;  /* 0x0000002e2fa3723e */ /* 0x041fe200000000ff */
[----:B------:R-:W-:-:S04]  /*5560*/  FADD.FTZ R47, R47, R10 ;  /* 0x0000000a2f2f7221 */ /* 0x000fc80000010000 */
[----:B------:R3:W-:Y:S02]  /*5570*/  STSM.16.M88.4 [R19], R160 ;  /* 0x000000a013007844 */ /* 0x0007e40000000200 */
[----:B------:R-:W-:Y:S08]  /*5580*/  MUFU.EX2 R50, R50 ;  /* 0x0000003200327308 */ /* 0x000ff00000000800 */
[----:B------:R-:W0:Y:S01]  /*5590*/  MUFU.EX2 R51, R51 ;  /* 0x0000003300337308 */ /* 0x000e220000000800 */
[----:B----4-:R-:W-:Y:S01]  /*55a0*/  F2FP.F16.F32.PACK_AB R164, R49, R48 ;  /* 0x0000003031a4723e */ /* 0x010fe200000000ff */
[----:B------:R-:W-:-:S04]  /*55b0*/  FADD.FTZ R48, R48, R45 ;  /* 0x0000002d30307221 */ /* 0x000fc80000010000 */
[----:B------:R-:W-:Y:S02]  /*55c0*/  FADD.FTZ R49, R49, R48 ;  /* 0x0000003031317221 */ /* 0x000fe40000010000 */
[----:B------:R-:W4:Y:S08]  /*55d0*/  MUFU.EX2 R52, R52 ;  /* 0x0000003400347308 */ /* 0x000f300000000800 */
[----:B------:R-:W-:Y:S01]  /*55e0*/  MUFU.EX2 R54, R54 ;  /* 0x0000003600367308 */ /* 0x000fe20000000800 */
[----:B0-----:R-:W-:Y:S01]  /*55f0*/  F2FP.F16.F32.PACK_AB R165, R51, R50 ;  /* 0x0000003233a5723e */ /* 0x001fe200000000ff */
[----:B------:R-:W-:-:S04]  /*5600*/  FADD.FTZ R50, R50, R47 ;  /* 0x0000002f32327221 */ /* 0x000fc80000010000 */
[----:B------:R-:W-:Y:S02]  /*5610*/  FADD.FTZ R51, R51, R50 ;  /* 0x0000003233337221 */ /* 0x000fe40000010000 */
[----:B------:R-:W0:Y:S01]  /*5620*/  MUFU.EX2 R15, R15 ;  /* 0x0000000f000f7308 */ /* 0x000e220000000800 */
[----:B----4-:R-:W-:Y:S01]  /*5630*/  F2FP.F16.F32.PACK_AB R166, R13, R52 ;  /* 0x000000340da6723e */ /* 0x010fe200000000ff */
[----:B------:R-:W-:-:S04]  /*5640*/  FADD.FTZ R4, R52, R49 ;  /* 0x0000003134047221 */ /* 0x000fc80000010000 */
[----:B------:R-:W-:Y:S01]  /*5650*/  FADD.FTZ R4, R13, R4 ;  /* 0x000000040d047221 */ /* 0x000fe20000010000 */
[----:B0-----:R-:W-:Y:S01]  /*5660*/  F2FP.F16.F32.PACK_AB R167, R15, R54 ;  /* 0x000000360fa7723e */ /* 0x001fe200000000ff */
[----:B------:R-:W-:-:S04]  /*5670*/  FADD.FTZ R54, R54, R51 ;  /* 0x0000003336367221 */ /* 0x000fc80000010000 */
[----:B------:R3:W-:Y:S01]  /*5680*/  STSM.16.M88.4 [R22], R164 ;  /* 0x000000a416007844 */ /* 0x0007e20000000200 */
[----:B------:R-:W-:Y:S01]  /*5690*/  FADD.FTZ R5, R15, R54 ;  /* 0x000000360f057221 */ /* 0x000fe20000010000 */
[----:B------:R-:W-:Y:S06]  /*56a0*/  @!P0 BRA `(.L_x_3395) ;  /* 0x0000000000048947 */ /* 0x000fec0003800000 */
[----:B------:R-:W-:Y:S01]  /*56b0*/  BPT.TRAP 0x1 ;  /* 0x000000040000795c */ /* 0x000fe20000300000 */
.L_x_3395:
[----:B------:R0:W4:Y:S01]  /*56c0*/  SYNCS.PHASECHK.TRANS64.TRYWAIT P2, [R7+URZ+0x28c50], R8 ;  /* 0x028c5008070075a7 */ /* 0x000122000804017f */
[----:B------:R-:W-:Y:S05]  /*56d0*/  @!P0 BRA `(.L_x_3396) ;  /* 0x0000000000048947 */ /* 0x000fea0003800000 */
[----:B------:R-:W-:Y:S01]  /*56e0*/  BPT.TRAP 0x1 ;  /* 0x000000040000795c */ /* 0x000fe20000300000 */
.L_x_3396:
[----:B------:R-:W-:Y:S01]  /*56f0*/  ULOP3.LUT UR54, UR54, 0x2000000, URZ, 0xfc, !UPT ;  /* 0x0200000036367892 */ /* 0x000fe2000f8efc3f */
[----:B----4-:R-:W-:Y:S11]  /*5700*/  @P2 BRA `(.L_x_3397) ;  /* 0x0000000000082947 */ /* 0x010ff60003800000 */
[----:B------:R-:W4:Y:S02]  /*5710*/  SYNCS.PHASECHK.TRANS64.TRYWAIT P2, [R7+URZ+0x28c50], R8 ;  /* 0x028c5008070075a7 */ /* 0x000f24000804017f */
[----:B----4-:R-:W-:Y:S05]  /*5720*/  @!P2 BRA `(.L_x_3398) ;  /* 0x000000e400cca947 */ /* 0x010fea0003800000 */
.L_x_3397:
[----:B------:R-:W-:Y:S01]  /*5730*/  ULEA UR10, UR37, UR54, 0xc ;  /* 0x00000036250a7291 */ /* 0x000fe2000f8e603f */
[----:B------:R-:W-:Y:S01]  /*5740*/  WARPGROUP.ARRIVE ;  /* 0x00000000000079c5 */ /* 0x000fe20000000000 */
[----:B------:R-:W-:Y:S01]  /*5750*/  UMOV UR7, 0x40000040 ;  /* 0x4000004000077882 */ /* 0x000fe20000000000 */
[----:B------:R-:W-:Y:S01]  /*5760*/  UIADD3 UR20, UR52, -0x2, URZ ;  /* 0xfffffffe34147890 */ /* 0x000fe2000fffe03f */
[----:B012-4-:R-:W-:-:S03]  /*5770*/  @!P1 VIADD R7, R7, 0x28c60 ;  /* 0x00028c6007079836 */ /* 0x017fc60000000000 */
[----:B------:R-:W-:Y:S01]  /*5780*/  UMOV UR6, UR10 ;  /* 0x0000000a00067c82 */ /* 0x000fe20008000000 */
[----:B------:R-:W-:Y:S01]  /*5790*/  UISETP.GE.AND UP0, UPT, UR20, UR51, UPT ;  /* 0x000000331400728c */ /* 0x000fe2000bf06270 */
[----:B------:R-:W-:Y:S01]  /*57a0*/  HGMMA.64x256x16.F32 R24, R152, gdesc[UR4].tnspB, RZ, !UPT, gsb0 ;  /* 0x43e0000498187df0 */ /* 0x000fe2000c0008ff */
[----:B------:R-:W-:Y:S01]  /*57b0*/  UIADD3 UR6, UR10, 0x80, URZ ;  /* 0x000000800a067890 */ /* 0x000fe2000fffe03f */
[----:B------:R-:W-:Y:S01]  /*57c0*/  @!P1 PRMT R7, RZ, 0x654, R7 ;  /* 0x00000654ff079816 */ /* 0x000fe20000000007 */
[----:B------:R-:W-:Y:S02]  /*57d0*/  UMOV UR7, 0x40000040 ;  /* 0x4000004000077882 */ /* 0x000fe40000000000 */
[----:B------:R-:W-:Y:S01]  /*57e0*/  PLOP3.LUT P2, PT, PT, PT, UP0, 0x80, 0x0 ;  /* 0x000000000000781c */ /* 0x000fe20003f4f008 */
[----:B------:R-:W-:Y:S02]  /*57f0*/  WARPGROUP.DEPBAR.LE gsb0, 0x0 ;  /* 0x00008000000079c5 */ /* 0x000fe40000010000 */
[----:B------:R-:W-:-:S15]  /*5800*/  WARPGROUP.ARRIVE ;  /* 0x00000000000079c5 */ /* 0x000fde0000000000 */
[----:B------:R-:W-:-:S05]  /*5810*/  NOP ;  /* 0x0000000000007918 */ /* 0x000fca0000000000 */
[----:B------:R-:W-:Y:S01]  /*5820*/  HGMMA.64x256x16.F32 R24, R156, gdesc[UR4].tnspB, R24, gsb0 ;  /* 0x43e000049c187df0 */ /* 0x000fe20008000818 */
[----:B------:R-:W-:Y:S01]  /*5830*/  UIADD3 UR6, UR10, 0x100, URZ ;  /* 0x000001000a067890 */ /* 0x000fe2000fffe03f */
[----:B------:R-:W-:Y:S01]  /*5840*/  UMOV UR7, 0x40000040 ;  /* 0x4000004000077882 */ /* 0x000fe20000000000 */
[----:B------:R-:W-:Y:S02]  /*5850*/  WARPGROUP.DEPBAR.LE gsb0, 0x0 ;  /* 0x00008000000079c5 */ /* 0x000fe40000010000 */
[----:B------:R-:W-:-:S15]  /*5860*/  WARPGROUP.ARRIVE ;  /* 0x00000000000079c5 */ /* 0x000fde0000000000 */
[----:B------:R-:W-:-:S08]  /*5870*/  NOP ;  /* 0x0000000000007918 */ /* 0x000fd00000000000 */
[----:B------:R-:W-:Y:S01]  /*5880*/  HGMMA.64x256x16.F32 R24, R160, gdesc[UR4].tnspB, R24, gsb0 ;  /* 0x43e00004a0187df0 */ /* 0x000fe20008000818 */
[----:B------:R-:W-:Y:S01]  /*5890*/  UIADD3 UR6, UR10, 0x180, URZ ;  /* 0x000001800a067890 */ /* 0x000fe2000fffe03f */
        /* <DEDUP_REMOVED lines=16> */
[----:B------:R-:W-:Y:S01]  /*59a0*/  IMAD.MOV.U32 R8, RZ, RZ, R0 ;  /* 0x000000ffff087224 */ /* 0x000fe200078e0000 */
[----:B------:R-:W-:Y:S01]  /*59b0*/  UMOV UR22, UR37 ;  /* 0x0000002500167c82 */ /* 0x000fe20008000000 */
[----:B------:R-:W-:Y:S01]  /*59c0*/  IMAD.MOV.U32 R9, RZ, RZ, R6 ;  /* 0x000000ffff097224 */ /* 0x000fe200078e0006 */
[----:B------:R-:W-:Y:S01]  /*59d0*/  ULDC UR23, c[0x0][0x9d8] ;  /* 0x0002760000177ab9 */ /* 0x000fe20000000800 */
[----:B------:R-:W-:-:S05]  /*59e0*/  ULDC UR21, c[0x0][0x988] ;  /* 0x0002620000157ab9 */ /* 0x000fca0000000800 */
.L_x_3408:
[----:B------:R-:W-:Y:S01]  /*59f0*/  UIADD3 UR37, UR22, 0x1, URZ ;  /* 0x0000000116257890 */ /* 0x000fe2000fffe03f */
[----:B------:R-:W-:Y:S01]  /*5a00*/  UMOV UR6, UR20 ;  /* 0x0000001400067c82 */ /* 0x000fe20008000000 */
[----:B------:R-:W-:Y:S02]  /*5a10*/  UIADD3 UR20, UR20, -0x1, URZ ;  /* 0xffffffff14147890 */ /* 0x000fe4000fffe03f */
[----:B------:R-:W-:-:S04]  /*5a20*/  UISETP.NE.AND UP0, UPT, UR37, 0x2, UPT ;  /* 0x000000022500788c */ /* 0x000fc8000bf05270 */
[----:B------:R-:W-:Y:S02]  /*5a30*/  USEL UR7, URZ, 0x1, UP0 ;  /* 0x000000013f077887 */ /* 0x000fe40008000000 */
[----:B------:R-:W-:Y:S02]  /*5a40*/  USEL UR37, UR37, URZ, UP0 ;  /* 0x0000003f25257287 */ /* 0x000fe40008000000 */
[----:B------:R-:W-:Y:S02]  /*5a50*/  ULOP3.LUT UR47, UR47, UR7, URZ, 0x3c, !UPT ;  /* 0x000000072f2f7292 */ /* 0x000fe4000f8e3c3f */
[----:B------:R-:W-:Y:S01]  /*5a60*/  UISETP.GT.AND UP0, UPT, UR6, UR51, UPT ;  /* 0x000000330600728c */ /* 0x000fe2000bf04270 */
[----:B01----:R-:W-:Y:S10]  /*5a70*/  @!P0 BRA `(.L_x_3400) ;  /* 0x0000000000048947 */ /* 0x003ff40003800000 */
[----:B------:R-:W-:Y:S01]  /*5a80*/  BPT.TRAP 0x1 ;  /* 0x000000040000795c */ /* 0x000fe20000300000 */
.L_x_3400:
[----:B------:R-:W-:Y:S01]  /*5a90*/  ULEA UR24, UR37, UR38, 0x3 ;  /* 0x0000002625187291 */ /* 0x000fe2000f8e183f */
[----:B0-----:R-:W-:-:S05]  /*5aa0*/  IMAD.U32 R7, RZ, RZ, UR47 ;  /* 0x0000002fff077e24 */ /* 0x001fca000f8e00ff */
[----:B------:R-:W-:-:S04]  /*5ab0*/  SHF.L.U32 R7, R7, 0x1f, RZ ;  /* 0x0000001f07077819 */ /* 0x000fc800000006ff */
[----:B------:R0:W1:Y:S01]  /*5ac0*/  SYNCS.PHASECHK.TRANS64.TRYWAIT P2, [UR24+0x28c30], R7 ;  /* 0x028c3007ff0075a7 */ /* 0x0000620008040158 */
[----:B------:R-:W-:Y:S05]  /*5ad0*/  @!P0 BRA `(.L_x_3401) ;  /* 0x0000000000048947 */ /* 0x000fea0003800000 */
[----:B------:R-:W-:Y:S01]  /*5ae0*/  BPT.TRAP 0x1 ;  /* 0x000000040000795c */ /* 0x000fe20000300000 */
.L_x_3401:
[----:B-1----:R-:W-:Y:S05]  /*5af0*/  @P2 BRA `(.L_x_3402) ;  /* 0x0000000000082947 */ /* 0x002fea0003800000 */
[----:B------:R-:W1:Y:S02]  /*5b00*/  SYNCS.PHASECHK.TRANS64.TRYWAIT P2, [UR24+0x28c30], R7 ;  /* 0x028c3007ff0075a7 */ /* 0x000e640008040158 */
[----:B-1----:R-:W-:Y:S05]  /*5b10*/  @!P2 BRA `(.L_x_3403) ;  /* 0x000000e000e4a947 */ /* 0x002fea0003800000 */
.L_x_3402:
[----:B------:R-:W-:Y:S01]  /*5b20*/  R2UR UR18, R3 ;  /* 0x00000000031272ca */ /* 0x000fe200000e0000 */
[----:B------:R-:W-:Y:S01]  /*5b30*/  UIADD3 UR6, UR38, 0x20400, URZ ;  /* 0x0002040026067890 */ /* 0x000fe2000fffe03f */
[----:B---3--:R-:W-:Y:S01]  /*5b40*/  WARPGROUP.ARRIVE ;  /* 0x00000000000079c5 */ /* 0x008fe20000000000 */
[----:B------:R-:W-:Y:S01]  /*5b50*/  UMOV UR19, 0x40000040 ;  /* 0x4000004000137882 */ /* 0x000fe20000000000 */
[----:B------:R-:W-:Y:S01]  /*5b60*/  UMOV UR17, 0x40000040 ;  /* 0x4000004000117882 */ /* 0x000fe20000000000 */
[----:B------:R-:W-:Y:S01]  /*5b70*/  USHF.R.U32.HI UR6, URZ, 0x4, UR6 ;  /* 0x000000043f067899 */ /* 0x000fe20008011606 */
[----:B------:R-:W-:Y:S01]  /*5b80*/  ISETP.NE.AND P2, PT, R17, RZ, PT ;  /* 0x000000ff1100720c */ /* 0x000fe20003f45270 */
[----:B------:R-:W-:Y:S01]  /*5b90*/  UMOV UR7, 0x40000040 ;  /* 0x4000004000077882 */ /* 0x000fe20000000000 */
[----:B------:R-:W-:Y:S01]  /*5ba0*/  UMOV UR11, 0x40000040 ;  /* 0x40000040000b7882 */ /* 0x000fe20000000000 */
[----:B------:R-:W-:Y:S01]  /*5bb0*/  ULOP3.LUT UR6, UR6, 0x3fff, URZ, 0xc0, !UPT ;  /* 0x00003fff06067892 */ /* 0x000fe2000f8ec03f */
[----:B------:R-:W-:-:S03]  /*5bc0*/  UMOV UR15, 0x40000040 ;  /* 0x40000040000f7882 */ /* 0x000fc60000000000 */
[----:B------:R-:W-:Y:S02]  /*5bd0*/  ULEA UR18, UR37, UR18, 0x9 ;  /* 0x0000001225127291 */ /* 0x000fe4000f8e483f */
[----:B------:R-:W-:Y:S02]  /*5be0*/  ULOP3.LUT UR16, UR6, 0x10000, URZ, 0xfc, !UPT ;  /* 0x0001000006107892 */ /* 0x000fe4000f8efc3f */
[----:B------:R-:W-:Y:S02]  /*5bf0*/  UIADD3 UR6, UR18, 0x2, URZ ;  /* 0x0000000212067890 */ /* 0x000fe4000fffe03f */
[----:B------:R-:W-:Y:S02]  /*5c00*/  UIADD3 UR10, UR18, 0x4, URZ ;  /* 0x00000004120a7890 */ /* 0x000fe4000fffe03f */
[----:B------:R-:W-:-:S03]  /*5c10*/  UIADD3 UR14, UR18, 0x6, URZ ;  /* 0x00000006120e7890 */ /* 0x000fc6000fffe03f */
[----:B------:R-:W-:Y:S03]  /*5c20*/  HGMMA.64x64x16.F32 R152, gdesc[UR16], RZ, !UPT, gsb0 ;  /* 0x00e00000109879f0 */ /* 0x000fe6000c0008ff */
        /* <DEDUP_REMOVED lines=10> */
[----:B-1----:R-:W-:Y:S01]  /*5cd0*/  FMUL.FTZ R0, R152, UR23 ;  /* 0x0000001798007c20 */ /* 0x002fe20008410000 */
        /* <DEDUP_REMOVED lines=19> */
[----:B------:R-:W-:-:S02]  /*5e10*/  FMUL.FTZ R172, R183, UR23 ;  /* 0x00000017b7ac7c20 */ /* 0x000fc40008410000 */
        /* <DEDUP_REMOVED lines=28> */
[----:B------:R-:W-:Y:S01]  /*5fe0*/  MUFU.TANH R155, R155 ;  /* 0x0000009b009b7308 */ /* 0x000fe20000002400 */
[----:B---3--:R-:W-:-:S07]  /*5ff0*/  FMNMX.FTZ R6, R164, R6, !PT ;  /* 0x00000006a4067209 */ /* 0x008fce0007810000 */
[----:B------:R-:W-:Y:S01]  /*6000*/  MUFU.TANH R172, R172 ;  /* 0x000000ac00ac7308 */ /* 0x000fe20000002400 */
[----:B-1----:R-:W-:-:S05]  /*6010*/  FMNMX.FTZ R6, R165, R6, !PT ;  /* 0x00000006a5067209 */ /* 0x002fca0007810000 */
[----:B------:R-:W1:Y:S02]  /*6020*/  SHFL.BFLY PT, R157, R6, 0x2, 0x1f ;  /* 0x0c401f00069d7f89 */ /* 0x000e6400000e0000 */
[----:B-1----:R-:W-:Y:S01]  /*6030*/  FMNMX.FTZ R6, R6, R157, !PT ;  /* 0x0000009d06067209 */ /* 0x002fe20007810000 */
[----:B------:R-:W-:-:S04]  /*6040*/  FMUL.FTZ R157, R154, UR23 ;  /* 0x000000179a9d7c20 */ /* 0x000fc80008410000 */
[----:B------:R-:W1:Y:S02]  /*6050*/  SHFL.BFLY PT, R168, R6, 0x1, 0x1f ;  /* 0x0c201f0006a87f89 */ /* 0x000e6400000e0000 */
[----:B------:R-:W-:Y:S01]  /*6060*/  MUFU.TANH R157, R157 ;  /* 0x0000009d009d7308 */ /* 0x000fe20000002400 */
[----:B-1----:R-:W-:-:S05]  /*6070*/  FMNMX.FTZ R6, R6, R168, !PT ;  /* 0x000000a806067209 */ /* 0x002fca0007810000 */
[C---:B------:R-:W-:Y:S01]  /*6080*/  FADD.FTZ R168, -R6.reuse, R9 ;  /* 0x0000000906a87221 */ /* 0x040fe20000010100 */
[----:B------:R-:W-:Y:S01]  /*6090*/  FMUL.FTZ R154, R6, UR21 ;  /* 0x00000015069a7c20 */ /* 0x000fe20008410000 */
[----:B------:R1:W-:Y:S03]  /*60a0*/  MUFU.TANH R9, R158 ;  /* 0x0000009e00097308 */ /* 0x0003e60000002400 */
[--C-:B------:R-:W-:Y:S01]  /*60b0*/  FFMA.FTZ R0, R0, UR21, -R154.reuse ;  /* 0x0000001500007c23 */ /* 0x100fe2000801089a */
[--C-:B------:R-:W-:Y:S01]  /*60c0*/  FFMA.FTZ R10, R10, UR21, -R154.reuse ;  /* 0x000000150a0a7c23 */ /* 0x100fe2000801089a */
[--C-:B------:R-:W-:Y:S01]  /*60d0*/  FFMA.FTZ R11, R11, UR21, -R154.reuse ;  /* 0x000000150b0b7c23 */ /* 0x100fe2000801089a */
[--C-:B------:R-:W-:Y:S01]  /*60e0*/  FFMA.FTZ R12, R12, UR21, -R154.reuse ;  /* 0x000000150c0c7c23 */ /* 0x100fe2000801089a */
[--C-:B------:R-:W-:Y:S01]  /*60f0*/  FFMA.FTZ R13, R13, UR21, -R154.reuse ;  /* 0x000000150d0d7c23 */ /* 0x100fe2000801089a */
[--C-:B------:R-:W-:Y:S01]  /*6100*/  FFMA.FTZ R14, R14, UR21, -R154.reuse ;  /* 0x000000150e0e7c23 */ /* 0x100fe2000801089a */
[----:B-1----:R-:W-:Y:S01]  /*6110*/  FMUL.FTZ R158, R168, UR21 ;  /* 0x00000015a89e7c20 */ /* 0x002fe20008410000 */
        /* <DEDUP_REMOVED lines=8> */
[----:B------:R-:W1:Y:S01]  /*61a0*/  MUFU.EX2 R158, R158 ;  /* 0x0000009e009e7308 */ /* 0x000e620000000800 */
[--C-:B------:R-:W-:Y:S01]  /*61b0*/  FFMA.FTZ R161, R161, UR21, -R154.reuse ;  /* 0x00000015a1a17c23 */ /* 0x100fe2000801089a */
[--C-:B------:R-:W-:Y:S01]  /*61c0*/  FFMA.FTZ R164, R164, UR21, -R154.reuse ;  /* 0x00000015a4a47c23 */ /* 0x100fe2000801089a */
[----:B------:R-:W-:-:S05]  /*61d0*/  FFMA.FTZ R165, R165, UR21, -R154 ;  /* 0x00000015a5a57c23 */ /* 0x000fca000801089a */
[----:B------:R2:W3:Y:S08]  /*61e0*/  MUFU.EX2 R152, R10 ;  /* 0x0000000a00987308 */ /* 0x0004f00000000800 */
[----:B------:R-:W-:Y:S01]  /*61f0*/  MUFU.EX2 R12, R12 ;  /* 0x0000000c000c7308 */ /* 0x000fe20000000800 */
[----:B-1----:R-:W-:Y:S01]  /*6200*/  FFMA.FTZ R154, R158, R4, R0 ;  /* 0x000000049e9a7223 */ /* 0x002fe20000010000 */
[----:B------:R-:W-:Y:S01]  /*6210*/  FMUL.FTZ R4, R163, UR23 ;  /* 0x00000017a3047c20 */ /* 0x000fe20008410000 */
[----:B--2---:R-:W-:Y:S01]  /*6220*/  FMUL.FTZ R10, R159, UR23 ;  /* 0x000000179f0a7c20 */ /* 0x004fe20008410000 */
[----:B------:R-:W-:Y:S01]  /*6230*/  FMUL.FTZ R159, R162, UR23 ;  /* 0x00000017a29f7c20 */ /* 0x000fe20008410000 */
[-C--:B------:R-:W-:Y:S01]  /*6240*/  FMUL.FTZ R24, R24, R158.reuse ;  /* 0x0000009e18187220 */ /* 0x080fe20000410000 */
[-C--:B------:R-:W-:Y:S01]  /*6250*/  FMUL.FTZ R25, R25, R158.reuse ;  /* 0x0000009e19197220 */ /* 0x080fe20000410000 */
[----:B------:R-:W-:Y:S01]  /*6260*/  FMUL.FTZ R28, R28, R158 ;  /* 0x0000009e1c1c7220 */ /* 0x000fe20000410000 */
[----:B------:R1:W-:Y:S01]  /*6270*/  MUFU.EX2 R163, R14 ;  /* 0x0000000e00a37308 */ /* 0x0003e20000000800 */
[C---:B---3--:R-:W-:Y:S01]  /*6280*/  FADD.FTZ R154, R152.reuse, R154 ;  /* 0x0000009a989a7221 */ /* 0x048fe20000010000 */
[----:B------:R-:W-:Y:S01]  /*6290*/  F2FP.F16.F32.PACK_AB R152, R152, R0 ;  /* 0x000000009898723e */ /* 0x000fe200000000ff */
[-C--:B------:R-:W-:Y:S01]  /*62a0*/  FMUL.FTZ R29, R29, R158.reuse ;  /* 0x0000009e1d1d7220 */ /* 0x080fe20000410000 */
[-C--:B------:R-:W-:Y:S01]  /*62b0*/  FMUL.FTZ R32, R32, R158.reuse ;  /* 0x0000009e20207220 */ /* 0x080fe20000410000 */
[-C--:B------:R-:W-:Y:S01]  /*62c0*/  FMUL.FTZ R33, R33, R158.reuse ;  /* 0x0000009e21217220 */ /* 0x080fe20000410000 */
[-C--:B------:R-:W-:Y:S01]  /*62d0*/  FMUL.FTZ R36, R36, R158.reuse ;  /* 0x0000009e24247220 */ /* 0x080fe20000410000 */
[-C--:B------:R-:W-:Y:S01]  /*62e0*/  FMUL.FTZ R37, R37, R158.reuse ;  /* 0x0000009e25257220 */ /* 0x080fe20000410000 */
[----:B------:R2:W3:Y:S01]  /*62f0*/  MUFU.EX2 R0, R11 ;  /* 0x0000000b00007308 */ /* 0x0004e20000000800 */
[----:B-1----:R-:W-:Y:S01]  /*6300*/  FMUL.FTZ R14, R171, UR23 ;  /* 0x00000017ab0e7c20 */ /* 0x002fe20008410000 */
[----:B------:R-:W-:Y:S01]  /*6310*/  FMUL.FTZ R171, R182, UR23 ;  /* 0x00000017b6ab7c20 */ /* 0x000fe20008410000 */
[-C--:B------:R-:W-:Y:S01]  /*6320*/  FMUL.FTZ R40, R40, R158.reuse ;  /* 0x0000009e28287220 */ /* 0x080fe20000410000 */
[-C--:B------:R-:W-:Y:S01]  /*6330*/  FMUL.FTZ R41, R41, R158.reuse ;  /* 0x0000009e29297220 */ /* 0x080fe20000410000 */
[-C--:B------:R-:W-:Y:S01]  /*6340*/  FMUL.FTZ R44, R44, R158.reuse ;  /* 0x0000009e2c2c7220 */ /* 0x080fe20000410000 */
[-C--:B------:R-:W-:Y:S01]  /*6350*/  FMUL.FTZ R45, R45, R158.reuse ;  /* 0x0000009e2d2d7220 */ /* 0x080fe20000410000 */
[-C--:B------:R-:W-:Y:S01]  /*6360*/  FMUL.FTZ R48, R48, R158.reuse ;  /* 0x0000009e30307220 */ /* 0x080fe20000410000 */
[----:B------:R-:W-:Y:S01]  /*6370*/  MUFU.TANH R10, R10 ;  /* 0x0000000a000a7308 */ /* 0x000fe20000002400 */
[----:B--2---:R-:W-:Y:S01]  /*6380*/  FMUL.FTZ R11, R166, UR23 ;  /* 0x00000017a60b7c20 */ /* 0x004fe20008410000 */
[----:B------:R-:W-:Y:S01]  /*6390*/  FMUL.FTZ R166, R175, UR23 ;  /* 0x00000017afa67c20 */ /* 0x000fe20008410000 */
[-C--:B------:R-:W-:Y:S01]  /*63a0*/  FMUL.FTZ R49, R49, R158.reuse ;  /* 0x0000009e31317220 */ /* 0x080fe20000410000 */
[-C--:B------:R-:W-:Y:S01]  /*63b0*/  FMUL.FTZ R52, R52, R158.reuse ;  /* 0x0000009e34347220 */ /* 0x080fe20000410000 */
[-C--:B------:R-:W-:Y:S01]  /*63c0*/  FMUL.FTZ R53, R53, R158.reuse ;  /* 0x0000009e35357220 */ /* 0x080fe20000410000 */
[-C--:B------:R-:W-:Y:S01]  /*63d0*/  FMUL.FTZ R56, R56, R158.reuse ;  /* 0x0000009e38387220 */ /* 0x080fe20000410000 */
[-C--:B------:R-:W-:Y:S01]  /*63e0*/  FMUL.FTZ R57, R57, R158.reuse ;  /* 0x0000009e39397220 */ /* 0x080fe20000410000 */
[----:B------:R-:W-:Y:S01]  /*63f0*/  MUFU.TANH R159, R159 ;  /* 0x0000009f009f7308 */ /* 0x000fe20000002400 */
[----:B---3--:R-:W-:Y:S01]  /*6400*/  FADD.FTZ R154, R0, R154 ;  /* 0x0000009a009a7221 */ /* 0x008fe20000010000 */
[-C--:B------:R-:W-:Y:S01]  /*6410*/  FMUL.FTZ R60, R60, R158.reuse ;  /* 0x0000009e3c3c7220 */ /* 0x080fe20000410000 */
[-C--:B------:R-:W-:Y:S01]  /*6420*/  FMUL.FTZ R61, R61, R158.reuse ;  /* 0x0000009e3d3d7220 */ /* 0x080fe20000410000 */
[----:B------:R-:W-:Y:S01]  /*6430*/  FMUL.FTZ R64, R64, R158 ;  /* 0x0000009e40407220 */ /* 0x000fe20000410000 */
[C---:B------:R-:W-:Y:S01]  /*6440*/  FADD.FTZ R156, R12.reuse, R154 ;  /* 0x0000009a0c9c7221 */ /* 0x040fe20000010000 */
[----:B------:R-:W-:Y:S01]  /*6450*/  F2FP.F16.F32.PACK_AB R154, R12, R0 ;  /* 0x000000000c9a723e */ /* 0x000fe200000000ff */
[----:B------:R-:W-:Y:S01]  /*6460*/  FMUL.FTZ R12, R167, UR23 ;  /* 0x00000017a70c7c20 */ /* 0x000fe20008410000 */
[----:B------:R1:W2:Y:S01]  /*6470*/  MUFU.EX2 R0, R13 ;  /* 0x0000000d00007308 */ /* 0x0002a20000000800 */
[----:B------:R-:W-:Y:S01]  /*6480*/  FMUL.FTZ R167, R178, UR23 ;  /* 0x00000017b2a77c20 */ /* 0x000fe20008410000 */
[-C--:B------:R-:W-:Y:S01]  /*6490*/  FMUL.FTZ R65, R65, R158.reuse ;  /* 0x0000009e41417220 */ /* 0x080fe20000410000 */
[-C--:B------:R-:W-:Y:S01]  /*64a0*/  FMUL.FTZ R68, R68, R158.reuse ;  /* 0x0000009e44447220 */ /* 0x080fe20000410000 */
[-C--:B------:R-:W-:Y:S01]  /*64b0*/  FMUL.FTZ R69, R69, R158.reuse ;  /* 0x0000009e45457220 */ /* 0x080fe20000410000 */
[-C--:B------:R-:W-:Y:S01]  /*64c0*/  FMUL.FTZ R72, R72, R158.reuse ;  /* 0x0000009e48487220 */ /* 0x080fe20000410000 */
[-C--:B------:R-:W-:Y:S01]  /*64d0*/  FMUL.FTZ R73, R73, R158.reuse ;  /* 0x0000009e49497220 */ /* 0x080fe20000410000 */
[-C--:B------:R-:W-:Y:S01]  /*64e0*/  FMUL.FTZ R76, R76, R158.reuse ;  /* 0x0000009e4c4c7220 */ /* 0x080fe20000410000 */
[----:B------:R-:W3:Y:S01]  /*64f0*/  MUFU.TANH R4, R4 ;  /* 0x0000000400047308 */ /* 0x000ee20000002400 */
[----:B-1----:R-:W-:Y:S01]  /*6500*/  FMUL.FTZ R13, R170, UR23 ;  /* 0x00000017aa0d7c20 */ /* 0x002fe20008410000 */
[----:B------:R-:W-:Y:S01]  /*6510*/  FMUL.FTZ R170, R179, UR23 ;  /* 0x00000017b3aa7c20 */ /* 0x000fe20008410000 */
[-C--:B------:R-:W-:Y:S01]  /*6520*/  FMUL.FTZ R77, R77, R158.reuse ;  /* 0x0000009e4d4d7220 */ /* 0x080fe20000410000 */
[-C--:B------:R-:W-:Y:S01]  /*6530*/  FMUL.FTZ R80, R80, R158.reuse ;  /* 0x0000009e50507220 */ /* 0x080fe20000410000 */
[-C--:B------:R-:W-:Y:S01]  /*6540*/  FMUL.FTZ R81, R81, R158.reuse ;  /* 0x0000009e51517220 */ /* 0x080fe20000410000 */
[-C--:B------:R-:W-:Y:S01]  /*6550*/  FMUL.FTZ R84, R84, R158.reuse ;  /* 0x0000009e54547220 */ /* 0x080fe20000410000 */
[-C--:B------:R-:W-:Y:S01]  /*6560*/  FMUL.FTZ R85, R85, R158.reuse ;  /* 0x0000009e55557220 */ /* 0x080fe20000410000 */
[----:B------:R-:W1:Y:S01]  /*6570*/  MUFU.TANH R11, R11 ;  /* 0x0000000b000b7308 */ /* 0x000e620000002400 */
[----:B--2---:R-:W-:Y:S01]  /*6580*/  FADD.FTZ R156, R0, R156 ;  /* 0x0000009c009c7221 */ /* 0x004fe20000010000 */
[-C--:B------:R-:W-:Y:S01]  /*6590*/  FMUL.FTZ R88, R88, R158.reuse ;  /* 0x0000009e58587220 */ /* 0x080fe20000410000 */
[-C--:B------:R-:W-:Y:S01]  /*65a0*/  FMUL.FTZ R89, R89, R158.reuse ;  /* 0x0000009e59597220 */ /* 0x080fe20000410000 */
[----:B------:R-:W-:Y:S01]  /*65b0*/  FMUL.FTZ R92, R92, R158 ;  /* 0x0000009e5c5c7220 */ /* 0x000fe20000410000 */
[C---:B------:R-:W-:Y:S01]  /*65c0*/  FADD.FTZ R162, R163.reuse, R156 ;  /* 0x0000009ca3a27221 */ /* 0x040fe20000010000 */
[----:B------:R-:W-:Y:S01]  /*65d0*/  F2FP.F16.F32.PACK_AB R156, R163, R0 ;  /* 0x00000000a39c723e */ /* 0x000fe200000000ff */
[----:B------:R-:W-:Y:S01]  /*65e0*/  FMUL.FTZ R163, R174, UR23 ;  /* 0x00000017aea37c20 */ /* 0x000fe20008410000 */
[----:B------:R-:W-:Y:S01]  /*65f0*/  FMNMX.FTZ R0, R157, R8, !PT ;  /* 0x000000089d007209 */ /* 0x000fe20007810000 */
[----:B------:R-:W2:Y:S01]  /*6600*/  MUFU.TANH R12, R12 ;  /* 0x0000000c000c7308 */ /* 0x000ea20000002400 */
[-C--:B------:R-:W-:Y:S01]  /*6610*/  FMUL.FTZ R93, R93, R158.reuse ;  /* 0x0000009e5d5d7220 */ /* 0x080fe20000410000 */
[----:B------:R-:W-:Y:S01]  /*6620*/  FMUL.FTZ R96, R96, R158 ;  /* 0x0000009e60607220 */ /* 0x000fe20000410000 */
[----:B------:R-:W-:Y:S01]  /*6630*/  FMNMX.FTZ R0, R155, R0, !PT ;  /* 0x000000009b007209 */ /* 0x000fe20007810000 */
[-C--:B------:R-:W-:Y:S01]  /*6640*/  FMUL.FTZ R97, R97, R158.reuse ;  /* 0x0000009e61617220 */ /* 0x080fe20000410000 */
[-C--:B------:R-:W-:Y:S01]  /*6650*/  FMUL.FTZ R100, R100, R158.reuse ;  /* 0x0000009e64647220 */ /* 0x080fe20000410000 */
[----:B------:R-:W-:Y:S01]  /*6660*/  FMUL.FTZ R101, R101, R158 ;  /* 0x0000009e65657220 */ /* 0x000fe20000410000 */
[----:B------:R-:W-:Y:S01]  /*6670*/  FMNMX.FTZ R0, R9, R0, !PT ;  /* 0x0000000009007209 */ /* 0x000fe20007810000 */
[----:B------:R-:W4:Y:S01]  /*6680*/  MUFU.TANH R13, R13 ;  /* 0x0000000d000d7308 */ /* 0x000f220000002400 */
[-C--:B------:R-:W-:Y:S01]  /*6690*/  FMUL.FTZ R104, R104, R158.reuse ;  /* 0x0000009e68687220 */ /* 0x080fe20000410000 */
[----:B------:R-:W-:Y:S01]  /*66a0*/  FMUL.FTZ R105, R105, R158 ;  /* 0x0000009e69697220 */ /* 0x000fe20000410000 */
[----:B------:R-:W-:Y:S01]  /*66b0*/  FMNMX.FTZ R0, R10, R0, !PT ;  /* 0x000000000a007209 */ /* 0x000fe20007810000 */
[-C--:B------:R-:W-:Y:S01]  /*66c0*/  FMUL.FTZ R108, R108, R158.reuse ;  /* 0x0000009e6c6c7220 */ /* 0x080fe20000410000 */
[-C--:B------:R-:W-:Y:S01]  /*66d0*/  FMUL.FTZ R109, R109, R158.reuse ;  /* 0x0000009e6d6d7220 */ /* 0x080fe20000410000 */
[----:B------:R-:W-:Y:S01]  /*66e0*/  FMUL.FTZ R112, R112, R158 ;  /* 0x0000009e70707220 */ /* 0x000fe20000410000 */
[----:B------:R-:W-:Y:S01]  /*66f0*/  FMNMX.FTZ R0, R159, R0, !PT ;  /* 0x000000009f007209 */ /* 0x000fe20007810000 */
[----:B------:R-:W5:Y:S01]  /*6700*/  MUFU.TANH R14, R14 ;  /* 0x0000000e000e7308 */ /* 0x000f620000002400 */
[-C--:B------:R-:W-:Y:S01]  /*6710*/  FMUL.FTZ R113, R113, R158.reuse ;  /* 0x0000009e71717220 */ /* 0x080fe20000410000 */
[----:B------:R-:W-:Y:S01]  /*6720*/  FMUL.FTZ R116, R116, R158 ;  /* 0x0000009e74747220 */ /* 0x000fe20000410000 */
[----:B---3--:R-:W-:Y:S01]  /*6730*/  FMNMX.FTZ R0, R4, R0, !PT ;  /* 0x0000000004007209 */ /* 0x008fe20007810000 */
[-C--:B------:R-:W-:Y:S01]  /*6740*/  FMUL.FTZ R117, R117, R158.reuse ;  /* 0x0000009e75757220 */ /* 0x080fe20000410000 */
[-C--:B------:R-:W-:Y:S01]  /*6750*/  FMUL.FTZ R120, R120, R158.reuse ;  /* 0x0000009e78787220 */ /* 0x080fe20000410000 */
[----:B------:R-:W-:Y:S01]  /*6760*/  FMUL.FTZ R121, R121, R158 ;  /* 0x0000009e79797220 */ /* 0x000fe20000410000 */
[----:B-1----:R-:W-:Y:S01]  /*6770*/  FMNMX.FTZ R0, R11, R0, !PT ;  /* 0x000000000b007209 */ /* 0x002fe20007810000 */
[----:B------:R-:W1:Y:S01]  /*6780*/  MUFU.TANH R163, R163 ;  /* 0x000000a300a37308 */ /* 0x000e620000002400 */
[-C--:B------:R-:W-:Y:S01]  /*6790*/  FMUL.FTZ R124, R124, R158.reuse ;  /* 0x0000009e7c7c7220 */ /* 0x080fe20000410000 */
[----:B------:R-:W-:Y:S01]  /*67a0*/  FMUL.FTZ R125, R125, R158 ;  /* 0x0000009e7d7d7220 */ /* 0x000fe20000410000 */
[----:B--2---:R-:W-:Y:S01]  /*67b0*/  FMNMX.FTZ R0, R12, R0, !PT ;  /* 0x000000000c007209 */ /* 0x004fe20007810000 */
[-C--:B------:R-:W-:Y:S01]  /*67c0*/  FMUL.FTZ R128, R128, R158.reuse ;  /* 0x0000009e80807220 */ /* 0x080fe20000410000 */
[-C--:B------:R-:W-:Y:S01]  /*67d0*/  FMUL.FTZ R129, R129, R158.reuse ;  /* 0x0000009e81817220 */ /* 0x080fe20000410000 */
[----:B------:R-:W-:Y:S01]  /*67e0*/  FMUL.FTZ R132, R132, R158 ;  /* 0x0000009e84847220 */ /* 0x000fe20000410000 */
[----:B----4-:R-:W-:Y:S01]  /*67f0*/  FMNMX.FTZ R0, R13, R0, !PT ;  /* 0x000000000d007209 */ /* 0x010fe20007810000 */
[----:B------:R-:W2:Y:S01]  /*6800*/  MUFU.TANH R166, R166 ;  /* 0x000000a600a67308 */ /* 0x000ea20000002400 */
[-C--:B------:R-:W-:Y:S01]  /*6810*/  FMUL.FTZ R133, R133, R158.reuse ;  /* 0x0000009e85857220 */ /* 0x080fe20000410000 */
[----:B------:R-:W-:Y:S01]  /*6820*/  FMUL.FTZ R136, R136, R158 ;  /* 0x0000009e88887220 */ /* 0x000fe20000410000 */
[----:B-----5:R-:W-:Y:S01]  /*6830*/  FMNMX.FTZ R0, R14, R0, !PT ;  /* 0x000000000e007209 */ /* 0x020fe20007810000 */
[-C--:B------:R-:W-:Y:S01]  /*6840*/  FMUL.FTZ R137, R137, R158.reuse ;  /* 0x0000009e89897220 */ /* 0x080fe20000410000 */
[-C--:B------:R-:W-:Y:S01]  /*6850*/  FMUL.FTZ R140, R140, R158.reuse ;  /* 0x0000009e8c8c7220 */ /* 0x080fe20000410000 */
[-C--:B------:R-:W-:Y:S01]  /*6860*/  FMUL.FTZ R141, R141, R158.reuse ;  /* 0x0000009e8d8d7220 */ /* 0x080fe20000410000 */
[----:B------:R-:W-:Y:S01]  /*6870*/  FMUL.FTZ R144, R144, R158 ;  /* 0x0000009e90907220 */ /* 0x000fe20000410000 */
[----:B------:R-:W3:Y:S01]  /*6880*/  MUFU.TANH R167, R167 ;  /* 0x000000a700a77308 */ /* 0x000ee20000002400 */
[----:B-1----:R-:W-:Y:S01]  /*6890*/  FMNMX.FTZ R0, R163, R0, !PT ;  /* 0x00000000a3007209 */ /* 0x002fe20007810000 */
[-C--:B------:R-:W-:Y:S01]  /*68a0*/  FMUL.FTZ R145, R145, R158.reuse ;  /* 0x0000009e91917220 */ /* 0x080fe20000410000 */
[-C--:B------:R-:W-:Y:S01]  /*68b0*/  FMUL.FTZ R148, R148, R158.reuse ;  /* 0x0000009e94947220 */ /* 0x080fe20000410000 */
[----:B------:R-:W-:-:S04]  /*68c0*/  FMUL.FTZ R149, R149, R158 ;  /* 0x0000009e95957220 */ /* 0x000fc80000410000 */
[----:B------:R-:W1:Y:S01]  /*68d0*/  MUFU.TANH R170, R170 ;  /* 0x000000aa00aa7308 */ /* 0x000e620000002400 */
[----:B--2---:R-:W-:-:S07]  /*68e0*/  FMNMX.FTZ R0, R166, R0, !PT ;  /* 0x00000000a6007209 */ /* 0x004fce0007810000 */
[----:B------:R-:W2:Y:S01]  /*68f0*/  MUFU.TANH R171, R171 ;  /* 0x000000ab00ab7308 */ /* 0x000ea20000002400 */
[----:B---3--:R-:W-:-:S07]  /*6900*/  FMNMX.FTZ R0, R167, R0, !PT ;  /* 0x00000000a7007209 */ /* 0x008fce0007810000 */
[----:B------:R-:W3:Y:S01]  /*6910*/  MUFU.EX2 R15, R15 ;  /* 0x0000000f000f7308 */ /* 0x000ee20000000800 */
[----:B-1----:R-:W-:-:S07]  /*6920*/  FMNMX.FTZ R0, R170, R0, !PT ;  /* 0x00000000aa007209 */ /* 0x002fce0007810000 */
[----:B------:R-:W1:Y:S01]  /*6930*/  MUFU.EX2 R20, R20 ;  /* 0x0000001400147308 */ /* 0x000e620000000800 */
[----:B--2---:R-:W-:-:S04]  /*6940*/  FMNMX.FTZ R0, R171, R0, !PT ;  /* 0x00000000ab007209 */ /* 0x004fc80007810000 */
[----:B------:R-:W-:-:S03]  /*6950*/  FMNMX.FTZ R0, R172, R0, !PT ;  /* 0x00000000ac007209 */ /* 0x000fc60007810000 */
[----:B------:R-:W2:Y:S01]  /*6960*/  MUFU.EX2 R21, R21 ;  /* 0x0000001500157308 */ /* 0x000ea20000000800 */
[----:B---3--:R-:W-:Y:S01]  /*6970*/  FADD.FTZ R162, R15, R162 ;  /* 0x000000a20fa27221 */ /* 0x008fe20000010000 */
[----:B------:R-:W3:Y:S06]  /*6980*/  SHFL.BFLY PT, R173, R0, 0x2, 0x1f ;  /* 0x0c401f0000ad7f89 */ /* 0x000eec00000e0000 */
[----:B------:R-:W4:Y:S01]  /*6990*/  MUFU.EX2 R168, R168 ;  /* 0x000000a800a87308 */ /* 0x000f220000000800 */
[----:B-1----:R-:W-:-:S07]  /*69a0*/  FADD.FTZ R162, R20, R162 ;  /* 0x000000a214a27221 */ /* 0x002fce0000010000 */
[----:B------:R-:W1:Y:S01]  /*69b0*/  MUFU.EX2 R153, R153 ;  /* 0x0000009900997308 */ /* 0x000e620000000800 */
[----:B--2---:R-:W-:-:S07]  /*69c0*/  FADD.FTZ R162, R21, R162 ;  /* 0x000000a215a27221 */ /* 0x004fce0000010000 */
[----:B------:R-:W-:Y:S01]  /*69d0*/  MUFU.EX2 R169, R169 ;  /* 0x000000a900a97308 */ /* 0x000fe20000000800 */
[----:B----4-:R-:W-:Y:S01]  /*69e0*/  FADD.FTZ R162, R168, R162 ;  /* 0x000000a2a8a27221 */ /* 0x010fe20000010000 */
[----:B---3--:R-:W-:-:S05]  /*69f0*/  FMNMX.FTZ R0, R0, R173, !PT ;  /* 0x000000ad00007209 */ /* 0x008fca0007810000 */
[----:B------:R-:W2:Y:S01]  /*6a00*/  SHFL.BFLY PT, R175, R0, 0x1, 0x1f ;  /* 0x0c201f0000af7f89 */ /* 0x000ea200000e0000 */
[----:B------:R-:W-:Y:S01]  /*6a10*/  MUFU.EX2 R173, R160 ;  /* 0x000000a000ad7308 */ /* 0x000fe20000000800 */
[----:B-1----:R-:W-:-:S07]  /*6a20*/  FADD.FTZ R162, R153, R162 ;  /* 0x000000a299a27221 */ /* 0x002fce0000010000 */
[----:B------:R-:W1:Y:S08]  /*6a30*/  MUFU.EX2 R174, R161 ;  /* 0x000000a100ae7308 */ /* 0x000e700000000800 */
[----:B------:R1:W-:Y:S01]  /*6a40*/  MUFU.EX2 R161, R164 ;  /* 0x000000a400a17308 */ /* 0x0003e20000000800 */
[----:B--2---:R-:W-:-:S07]  /*6a50*/  FMNMX.FTZ R0, R0, R175, !PT ;  /* 0x000000af00007209 */ /* 0x004fce0007810000 */
[----:B------:R-:W-:Y:S01]  /*6a60*/  MUFU.EX2 R165, R165 ;  /* 0x000000a500a57308 */ /* 0x000fe20000000800 */
[----:B-1----:R-:W-:Y:S01]  /*6a70*/  F2FP.F16.F32.PACK_AB R164, R174, R173 ;  /* 0x000000adaea4723e */ /* 0x002fe200000000ff */
[C---:B------:R-:W-:Y:S01]  /*6a80*/  FADD.FTZ R8, -R0.reuse, R8 ;  /* 0x0000000800087221 */ /* 0x040fe20000010100 */
[----:B------:R-:W-:-:S03]  /*6a90*/  FMUL.FTZ R160, R0, UR21 ;  /* 0x0000001500a07c20 */ /* 0x000fc60008410000 */
[----:B------:R-:W-:Y:S01]  /*6aa0*/  FMUL.FTZ R8, R8, UR21 ;  /* 0x0000001508087c20 */ /* 0x000fe20008410000 */
        /* <DEDUP_REMOVED lines=8> */
[--C-:B------:R-:W-:Y:S01]  /*6b30*/  FFMA.FTZ R12, R12, UR21, -R160.reuse ;  /* 0x000000150c0c7c23 */ /* 0x100fe200080108a0 */
[--C-:B------:R-:W-:Y:S01]  /*6b40*/  FFMA.FTZ R13, R13, UR21, -R160.reuse ;  /* 0x000000150d0d7c23 */ /* 0x100fe200080108a0 */
[--C-:B------:R-:W-:Y:S01]  /*6b50*/  FFMA.FTZ R14, R14, UR21, -R160.reuse ;  /* 0x000000150e0e7c23 */ /* 0x100fe200080108a0 */
[--C-:B------:R-:W-:Y:S01]  /*6b60*/  FFMA.FTZ R163, R163, UR21, -R160.reuse ;  /* 0x00000015a3a37c23 */ /* 0x100fe200080108a0 */
[--C-:B------:R-:W-:Y:S01]  /*6b70*/  FFMA.FTZ R166, R166, UR21, -R160.reuse ;  /* 0x00000015a6a67c23 */ /* 0x100fe200080108a0 */
[----:B------:R-:W2:Y:S01]  /*6b80*/  MUFU.EX2 R157, R157 ;  /* 0x0000009d009d7308 */ /* 0x000ea20000000800 */
[--C-:B------:R-:W-:Y:S01]  /*6b90*/  FFMA.FTZ R167, R167, UR21, -R160.reuse ;  /* 0x00000015a7a77c23 */ /* 0x100fe200080108a0 */
[--C-:B------:R-:W-:Y:S01]  /*6ba0*/  FFMA.FTZ R170, R170, UR21, -R160.reuse ;  /* 0x00000015aaaa7c23 */ /* 0x100fe200080108a0 */
[--C-:B------:R-:W-:Y:S01]  /*6bb0*/  FFMA.FTZ R171, R171, UR21, -R160.reuse ;  /* 0x00000015abab7c23 */ /* 0x100fe200080108a0 */
[----:B------:R-:W-:-:S04]  /*6bc0*/  FFMA.FTZ R172, R172, UR21, -R160 ;  /* 0x00000015acac7c23 */ /* 0x000fc800080108a0 */
[----:B------:R-:W3:Y:S01]  /*6bd0*/  MUFU.EX2 R155, R155 ;  /* 0x0000009b009b7308 */ /* 0x000ee20000000800 */
[-C--:B-1----:R-:W-:Y:S01]  /*6be0*/  FMUL.FTZ R26, R26, R8.reuse ;  /* 0x000000081a1a7220 */ /* 0x082fe20000410000 */
[-C--:B------:R-:W-:Y:S01]  /*6bf0*/  FMUL.FTZ R27, R27, R8.reuse ;  /* 0x000000081b1b7220 */ /* 0x080fe20000410000 */
[-C--:B------:R-:W-:Y:S01]  /*6c00*/  FMUL.FTZ R30, R30, R8.reuse ;  /* 0x000000081e1e7220 */ /* 0x080fe20000410000 */
[-C--:B------:R-:W-:Y:S01]  /*6c10*/  FMUL.FTZ R31, R31, R8.reuse ;  /* 0x000000081f1f7220 */ /* 0x080fe20000410000 */
[-C--:B------:R-:W-:Y:S01]  /*6c20*/  FMUL.FTZ R34, R34, R8.reuse ;  /* 0x0000000822227220 */ /* 0x080fe20000410000 */
[-C--:B------:R-:W-:Y:S01]  /*6c30*/  FMUL.FTZ R35, R35, R8.reuse ;  /* 0x0000000823237220 */ /* 0x080fe20000410000 */
[-C--:B------:R-:W-:Y:S01]  /*6c40*/  FMUL.FTZ R38, R38, R8.reuse ;  /* 0x0000000826267220 */ /* 0x080fe20000410000 */
[----:B------:R1:W4:Y:S01]  /*6c50*/  MUFU.EX2 R175, R9 ;  /* 0x0000000900af7308 */ /* 0x0003220000000800 */
[----:B--2---:R-:W-:Y:S01]  /*6c60*/  FFMA.FTZ R5, R8, R5, R157 ;  /* 0x0000000508057223 */ /* 0x004fe2000001009d */
[-C--:B------:R-:W-:Y:S01]  /*6c70*/  FMUL.FTZ R39, R39, R8.reuse ;  /* 0x0000000827277220 */ /* 0x080fe20000410000 */
[-C--:B------:R-:W-:Y:S01]  /*6c80*/  FMUL.FTZ R42, R42, R8.reuse ;  /* 0x000000082a2a7220 */ /* 0x080fe20000410000 */
[-C--:B------:R-:W-:Y:S01]  /*6c90*/  FMUL.FTZ R43, R43, R8.reuse ;  /* 0x000000082b2b7220 */ /* 0x080fe20000410000 */
[-C--:B------:R-:W-:Y:S01]  /*6ca0*/  FMUL.FTZ R46, R46, R8.reuse ;  /* 0x000000082e2e7220 */ /* 0x080fe20000410000 */
[-C--:B------:R-:W-:Y:S01]  /*6cb0*/  FMUL.FTZ R47, R47, R8.reuse ;  /* 0x000000082f2f7220 */ /* 0x080fe20000410000 */
[----:B------:R-:W-:Y:S01]  /*6cc0*/  FMUL.FTZ R50, R50, R8 ;  /* 0x0000000832327220 */ /* 0x000fe20000410000 */
[----:B------:R2:W-:Y:S01]  /*6cd0*/  MUFU.EX2 R176, R4 ;  /* 0x0000000400b07308 */ /* 0x0005e20000000800 */
[----:B-1----:R-:W-:-:S02]  /*6ce0*/  IMAD.U32 R9, RZ, RZ, UR24 ;  /* 0x00000018ff097e24 */ /* 0x002fc4000f8e00ff */
[----:B---3--:R-:W-:Y:S01]  /*6cf0*/  FADD.FTZ R5, R155, R5 ;  /* 0x000000059b057221 */ /* 0x008fe20000010000 */
[-C--:B------:R-:W-:Y:S01]  /*6d00*/  FMUL.FTZ R51, R51, R8.reuse ;  /* 0x0000000833337220 */ /* 0x080fe20000410000 */
[-C--:B------:R-:W-:Y:S01]  /*6d10*/  FMUL.FTZ R54, R54, R8.reuse ;  /* 0x0000000836367220 */ /* 0x080fe20000410000 */
[----:B------:R-:W-:Y:S02]  /*6d20*/  @!P1 VIADD R160, R9, 0x28c40 ;  /* 0x00028c4009a09836 */ /* 0x000fe40000000000 */
[-C--:B------:R-:W-:Y:S01]  /*6d30*/  FMUL.FTZ R55, R55, R8.reuse ;  /* 0x0000000837377220 */ /* 0x080fe20000410000 */
[-C--:B------:R-:W-:Y:S01]  /*6d40*/  FMUL.FTZ R58, R58, R8.reuse ;  /* 0x000000083a3a7220 */ /* 0x080fe20000410000 */
[----:B------:R-:W1:Y:S01]  /*6d50*/  MUFU.EX2 R10, R10 ;  /* 0x0000000a000a7308 */ /* 0x000e620000000800 */
[----:B--2---:R-:W-:Y:S01]  /*6d60*/  IMAD.U32 R4, RZ, RZ, UR22 ;  /* 0x00000016ff047e24 */ /* 0x004fe2000f8e00ff */
[----:B------:R-:W-:Y:S01]  /*6d70*/  @!P1 PRMT R160, RZ, 0x654, R160 ;  /* 0x00000654ffa09816 */ /* 0x000fe200000000a0 */
[-C--:B------:R-:W-:Y:S01]  /*6d80*/  FMUL.FTZ R59, R59, R8.reuse ;  /* 0x000000083b3b7220 */ /* 0x080fe20000410000 */
[-C--:B------:R-:W-:Y:S01]  /*6d90*/  FMUL.FTZ R62, R62, R8.reuse ;  /* 0x000000083e3e7220 */ /* 0x080fe20000410000 */
[----:B------:R-:W-:Y:S01]  /*6da0*/  @!P2 IMAD R4, R4, 0x40, R16 ;  /* 0x000000400404a824 */ /* 0x000fe200078e0210 */
[----:B------:R2:W-:Y:S01]  /*6db0*/  @!P1 SYNCS.ARRIVE.TRANS64.RED.A1T0 RZ, [R160+URZ], RZ ;  /* 0x000000ffa0ff99a7 */ /* 0x0005e2000810043f */
[-C--:B------:R-:W-:Y:S01]  /*6dc0*/  FMUL.FTZ R63, R63, R8.reuse ;  /* 0x000000083f3f7220 */ /* 0x080fe20000410000 */
[----:B------:R-:W3:Y:S01]  /*6dd0*/  MUFU.EX2 R159, R159 ;  /* 0x0000009f009f7308 */ /* 0x000ee20000000800 */
[-C--:B------:R-:W-:Y:S01]  /*6de0*/  FMUL.FTZ R66, R66, R8.reuse ;  /* 0x0000000842427220 */ /* 0x080fe20000410000 */
[----:B------:R-:W-:Y:S01]  /*6df0*/  @!P2 LEA R4, R4, UR38, 0x2 ;  /* 0x000000260404ac11 */ /* 0x000fe2000f8e10ff */
[-C--:B------:R-:W-:Y:S01]  /*6e00*/  FMUL.FTZ R67, R67, R8.reuse ;  /* 0x0000000843437220 */ /* 0x080fe20000410000 */
[-C--:B------:R-:W-:Y:S01]  /*6e10*/  FMUL.FTZ R70, R70, R8.reuse ;  /* 0x0000000846467220 */ /* 0x080fe20000410000 */
[-C--:B------:R-:W-:Y:S01]  /*6e20*/  FMUL.FTZ R71, R71, R8.reuse ;  /* 0x0000000847477220 */ /* 0x080fe20000410000 */
[----:B--2---:R-:W-:Y:S01]  /*6e30*/  F2FP.F16.F32.PACK_AB R160, R168, R21 ;  /* 0x00000015a8a0723e */ /* 0x004fe200000000ff */
[----:B------:R2:W-:Y:S01]  /*6e40*/  @!P2 STS [R4+0x28800], R158 ;  /* 0x0288009e0400a388 */ /* 0x0005e20000000800 */
[----:B------:R-:W5:Y:S01]  /*6e50*/  MUFU.EX2 R11, R11 ;  /* 0x0000000b000b7308 */ /* 0x000f620000000800 */
[-C--:B------:R-:W-:Y:S01]  /*6e60*/  FMUL.FTZ R74, R74, R8.reuse ;  /* 0x000000084a4a7220 */ /* 0x080fe20000410000 */
[-C--:B------:R-:W-:Y:S01]  /*6e70*/  FMUL.FTZ R75, R75, R8.reuse ;  /* 0x000000084b4b7220 */ /* 0x080fe20000410000 */
[----:B------:R0:W-:Y:S01]  /*6e80*/  @!P2 STS [R4+0x28820], R8 ;  /* 0x028820080400a388 */ /* 0x0001e20000000800 */
[-C--:B------:R-:W-:Y:S01]  /*6e90*/  FMUL.FTZ R78, R78, R8.reuse ;  /* 0x000000084e4e7220 */ /* 0x080fe20000410000 */
[-C--:B------:R-:W-:Y:S01]  /*6ea0*/  FMUL.FTZ R79, R79, R8.reuse ;  /* 0x000000084f4f7220 */ /* 0x080fe20000410000 */
[-C--:B------:R-:W-:Y:S01]  /*6eb0*/  FMUL.FTZ R82, R82, R8.reuse ;  /* 0x0000000852527220 */ /* 0x080fe20000410000 */
[-C--:B------:R-:W-:Y:S01]  /*6ec0*/  FMUL.FTZ R83, R83, R8.reuse ;  /* 0x0000000853537220 */ /* 0x080fe20000410000 */
[----:B------:R-:W5:Y:S01]  /*6ed0*/  MUFU.EX2 R12, R12 ;  /* 0x0000000c000c7308 */ /* 0x000f620000000800 */
[----:B--2---:R-:W-:Y:S01]  /*6ee0*/  F2FP.F16.F32.PACK_AB R158, R20, R15 ;  /* 0x0000000f149e723e */ /* 0x004fe200000000ff */
[----:B----4-:R-:W-:Y:S01]  /*6ef0*/  FADD.FTZ R15, R175, R5 ;  /* 0x00000005af0f7221 */ /* 0x010fe20000010000 */
[-C--:B------:R-:W-:Y:S01]  /*6f00*/  FMUL.FTZ R86, R86, R8.reuse ;  /* 0x0000000856567220 */ /* 0x080fe20000410000 */
[-C--:B------:R-:W-:Y:S01]  /*6f10*/  FMUL.FTZ R87, R87, R8.reuse ;  /* 0x0000000857577220 */ /* 0x080fe20000410000 */
[C---:B0-----:R-:W-:Y:S01]  /*6f20*/  FADD.FTZ R4, R169.reuse, R162 ;  /* 0x000000a2a9047221 */ /* 0x041fe20000010000 */
[----:B-1----:R-:W-:Y:S01]  /*6f30*/  FADD.FTZ R15, R10, R15 ;  /* 0x0000000f0a0f7221 */ /* 0x002fe20000010000 */
[----:B------:R-:W-:Y:S01]  /*6f40*/  F2FP.F16.F32.PACK_AB R162, R169, R153 ;  /* 0x00000099a9a2723e */ /* 0x000fe200000000ff */
[----:B------:R-:W0:Y:S01]  /*6f50*/  MUFU.EX2 R13, R13 ;  /* 0x0000000d000d7308 */ /* 0x000e220000000800 */
[----:B------:R-:W-:Y:S01]  /*6f60*/  FADD.FTZ R4, R173, R4 ;  /* 0x00000004ad047221 */ /* 0x000fe20000010000 */
[----:B---3--:R-:W-:Y:S01]  /*6f70*/  FADD.FTZ R15, R159, R15 ;  /* 0x0000000f9f0f7221 */ /* 0x008fe20000010000 */
[----:B------:R-:W-:Y:S01]  /*6f80*/  F2FP.F16.F32.PACK_AB R153, R155, R157 ;  /* 0x0000009d9b99723e */ /* 0x000fe200000000ff */
[-C--:B------:R-:W-:Y:S01]  /*6f90*/  FMUL.FTZ R90, R90, R8.reuse ;  /* 0x000000085a5a7220 */ /* 0x080fe20000410000 */
[----:B------:R-:W-:Y:S01]  /*6fa0*/  FADD.FTZ R4, R174, R4 ;  /* 0x00000004ae047221 */ /* 0x000fe20000010000 */
[----:B------:R-:W-:Y:S01]  /*6fb0*/  FADD.FTZ R15, R176, R15 ;  /* 0x0000000fb00f7221 */ /* 0x000fe20000010000 */
[----:B------:R-:W-:Y:S01]  /*6fc0*/  F2FP.F16.F32.PACK_AB R155, R10, R175 ;  /* 0x000000af0a9b723e */ /* 0x000fe200000000ff */
[----:B------:R-:W1:Y:S01]  /*6fd0*/  MUFU.EX2 R14, R14 ;  /* 0x0000000e000e7308 */ /* 0x000e620000000800 */
[----:B------:R-:W-:Y:S01]  /*6fe0*/  FADD.FTZ R4, R161, R4 ;  /* 0x00000004a1047221 */ /* 0x000fe20000010000 */
[----:B-----5:R-:W-:Y:S01]  /*6ff0*/  FADD.FTZ R15, R11, R15 ;  /* 0x0000000f0b0f7221 */ /* 0x020fe20000010000 */
[----:B------:R-:W-:Y:S01]  /*7000*/  BAR.SYNC.DEFER_BLOCKING 0xf, 0x100 ;  /* 0x03c4000000007b1d */ /* 0x000fe20000010000 */
[----:B------:R-:W-:Y:S01]  /*7010*/  F2FP.F16.F32.PACK_AB R157, R176, R159 ;  /* 0x0000009fb09d723e */ /* 0x000fe200000000ff */
[----:B------:R-:W-:Y:S01]  /*7020*/  FADD.FTZ R4, R165, R4 ;  /* 0x00000004a5047221 */ /* 0x000fe20000010000 */
[C---:B------:R-:W-:Y:S01]  /*7030*/  FADD.FTZ R15, R12.reuse, R15 ;  /* 0x0000000f0c0f7221 */ /* 0x040fe20000010000 */
[----:B------:R-:W-:Y:S01]  /*7040*/  F2FP.F16.F32.PACK_AB R159, R12, R11 ;  /* 0x0000000b0c9f723e */ /* 0x000fe200000000ff */
[-C--:B------:R-:W-:Y:S01]  /*7050*/  FMUL.FTZ R91, R91, R8.reuse ;  /* 0x000000085b5b7220 */ /* 0x080fe20000410000 */
[----:B------:R-:W2:Y:S01]  /*7060*/  MUFU.EX2 R163, R163 ;  /* 0x000000a300a37308 */ /* 0x000ea20000000800 */
[----:B0-----:R-:W-:Y:S01]  /*7070*/  FADD.FTZ R15, R13, R15 ;  /* 0x0000000f0d0f7221 */ /* 0x001fe20000010000 */
[-C--:B------:R-:W-:Y:S01]  /*7080*/  FMUL.FTZ R94, R94, R8.reuse ;  /* 0x000000085e5e7220 */ /* 0x080fe20000410000 */
[-C--:B------:R-:W-:Y:S01]  /*7090*/  FMUL.FTZ R95, R95, R8.reuse ;  /* 0x000000085f5f7220 */ /* 0x080fe20000410000 */
[-C--:B------:R-:W-:Y:S01]  /*70a0*/  FMUL.FTZ R98, R98, R8.reuse ;  /* 0x0000000862627220 */ /* 0x080fe20000410000 */
[-C--:B------:R-:W-:Y:S01]  /*70b0*/  FMUL.FTZ R99, R99, R8.reuse ;  /* 0x0000000863637220 */ /* 0x080fe20000410000 */
[-C--:B------:R-:W-:Y:S01]  /*70c0*/  FMUL.FTZ R102, R102, R8.reuse ;  /* 0x0000000866667220 */ /* 0x080fe20000410000 */
[-C--:B------:R-:W-:Y:S01]  /*70d0*/  FMUL.FTZ R103, R103, R8.reuse ;  /* 0x0000000867677220 */ /* 0x080fe20000410000 */
[----:B------:R0:W3:Y:S01]  /*70e0*/  MUFU.EX2 R5, R166 ;  /* 0x000000a600057308 */ /* 0x0000e20000000800 */
[----:B-1----:R-:W-:Y:S01]  /*70f0*/  FADD.FTZ R15, R14, R15 ;  /* 0x0000000f0e0f7221 */ /* 0x002fe20000010000 */
[-C--:B------:R-:W-:Y:S01]  /*7100*/  FMUL.FTZ R106, R106, R8.reuse ;  /* 0x000000086a6a7220 */ /* 0x080fe20000410000 */
[-C--:B------:R-:W-:Y:S01]  /*7110*/  FMUL.FTZ R107, R107, R8.reuse ;  /* 0x000000086b6b7220 */ /* 0x080fe20000410000 */
[-C--:B------:R-:W-:Y:S01]  /*7120*/  FMUL.FTZ R110, R110, R8.reuse ;  /* 0x000000086e6e7220 */ /* 0x080fe20000410000 */
[-C--:B------:R-:W-:Y:S01]  /*7130*/  FMUL.FTZ R111, R111, R8.reuse ;  /* 0x000000086f6f7220 */ /* 0x080fe20000410000 */
[-C--:B------:R-:W-:Y:S01]  /*7140*/  FMUL.FTZ R114, R114, R8.reuse ;  /* 0x0000000872727220 */ /* 0x080fe20000410000 */
[-C--:B------:R-:W-:Y:S01]  /*7150*/  FMUL.FTZ R115, R115, R8.reuse ;  /* 0x0000000873737220 */ /* 0x080fe20000410000 */
[----:B------:R-:W-:Y:S01]  /*7160*/  MUFU.EX2 R170, R170 ;  /* 0x000000aa00aa7308 */ /* 0x000fe20000000800 */
[----:B0-----:R-:W-:Y:S01]  /*7170*/  F2FP.F16.F32.PACK_AB R166, R165, R161 ;  /* 0x000000a1a5a6723e */ /* 0x001fe200000000ff */
[----:B--2---:R-:W-:Y:S01]  /*7180*/  FADD.FTZ R15, R163, R15 ;  /* 0x0000000fa30f7221 */ /* 0x004fe20000010000 */
[----:B------:R-:W-:Y:S01]  /*7190*/  F2FP.F16.F32.PACK_AB R161, R14, R13 ;  /* 0x0000000d0ea1723e */ /* 0x000fe200000000ff */
[----:B------:R0:W-:Y:S01]  /*71a0*/  STSM.16.M88.4 [R18+0x26800], R152 ;  /* 0x0268009812007844 */ /* 0x0001e20000000200 */
[-C--:B------:R-:W-:Y:S01]  /*71b0*/  FMUL.FTZ R118, R118, R8.reuse ;  /* 0x0000000876767220 */ /* 0x080fe20000410000 */
[-C--:B------:R-:W-:Y:S01]  /*71c0*/  FMUL.FTZ R119, R119, R8.reuse ;  /* 0x0000000877777220 */ /* 0x080fe20000410000 */
[-C--:B------:R-:W-:Y:S01]  /*71d0*/  FMUL.FTZ R122, R122, R8.reuse ;  /* 0x000000087a7a7220 */ /* 0x080fe20000410000 */
[----:B------:R-:W1:Y:S01]  /*71e0*/  MUFU.EX2 R165, R167 ;  /* 0x000000a700a57308 */ /* 0x000e620000000800 */
[C---:B---3--:R-:W-:Y:S01]  /*71f0*/  FADD.FTZ R15, R5.reuse, R15 ;  /* 0x0000000f050f7221 */ /* 0x048fe20000010000 */
[----:B------:R-:W-:Y:S01]  /*7200*/  F2FP.F16.F32.PACK_AB R163, R5, R163 ;  /* 0x000000a305a3723e */ /* 0x000fe200000000ff */
[----:B------:R0:W-:Y:S01]  /*7210*/  STSM.16.M88.4 [R23], R156 ;  /* 0x0000009c17007844 */ /* 0x0001e20000000200 */
[-C--:B------:R-:W-:Y:S01]  /*7220*/  FMUL.FTZ R123, R123, R8.reuse ;  /* 0x000000087b7b7220 */ /* 0x080fe20000410000 */
[-C--:B------:R-:W-:Y:S01]  /*7230*/  FMUL.FTZ R126, R126, R8.reuse ;  /* 0x000000087e7e7220 */ /* 0x080fe20000410000 */
[-C--:B------:R-:W-:Y:S01]  /*7240*/  FMUL.FTZ R127, R127, R8.reuse ;  /* 0x000000087f7f7220 */ /* 0x080fe20000410000 */
[----:B------:R0:W-:Y:S01]  /*7250*/  STSM.16.M88.4 [R19], R160 ;  /* 0x000000a013007844 */ /* 0x0001e20000000200 */
        /* <DEDUP_REMOVED lines=8> */
[----:B------:R-:W3:Y:S01]  /*72e0*/  MUFU.EX2 R172, R172 ;  /* 0x000000ac00ac7308 */ /* 0x000ee20000000800 */
[----:B-1----:R-:W-:Y:S01]  /*72f0*/  FADD.FTZ R15, R165, R15 ;  /* 0x0000000fa50f7221 */ /* 0x002fe20000010000 */
[----:B------:R-:W-:Y:S01]  /*7300*/  F2FP.F16.F32.PACK_AB R165, R170, R165 ;  /* 0x000000a5aaa5723e */ /* 0x000fe200000000ff */
[-C--:B------:R-:W-:Y:S01]  /*7310*/  FMUL.FTZ R143, R143, R8.reuse ;  /* 0x000000088f8f7220 */ /* 0x080fe20000410000 */
[-C--:B------:R-:W-:Y:S01]  /*7320*/  FMUL.FTZ R146, R146, R8.reuse ;  /* 0x0000000892927220 */ /* 0x080fe20000410000 */
[----:B------:R-:W-:Y:S01]  /*7330*/  FADD.FTZ R15, R170, R15 ;  /* 0x0000000faa0f7221 */ /* 0x000fe20000010000 */
[-C--:B------:R-:W-:Y:S01]  /*7340*/  FMUL.FTZ R147, R147, R8.reuse ;  /* 0x0000000893937220 */ /* 0x080fe20000410000 */
[-C--:B------:R-:W-:Y:S01]  /*7350*/  FMUL.FTZ R150, R150, R8.reuse ;  /* 0x0000000896967220 */ /* 0x080fe20000410000 */
[----:B------:R-:W-:Y:S01]  /*7360*/  FMUL.FTZ R151, R151, R8 ;  /* 0x0000000897977220 */ /* 0x000fe20000410000 */
[----:B--2---:R-:W-:Y:S01]  /*7370*/  FADD.FTZ R15, R167, R15 ;  /* 0x0000000fa70f7221 */ /* 0x004fe20000010000 */
[----:B---3--:R-:W-:-:S03]  /*7380*/  F2FP.F16.F32.PACK_AB R167, R172, R167 ;  /* 0x000000a7aca7723e */ /* 0x008fc600000000ff */
[----:B------:R-:W-:Y:S02]  /*7390*/  FADD.FTZ R5, R172, R15 ;  /* 0x0000000fac057221 */ /* 0x000fe40000010000 */
[----:B------:R0:W-:Y:S01]  /*73a0*/  STSM.16.M88.4 [R22], R164 ;  /* 0x000000a416007844 */ /* 0x0001e20000000200 */
[----:B------:R-:W-:Y:S05]  /*73b0*/  @!P0 BRA `(.L_x_3404) ;  /* 0x0000000000048947 */ /* 0x000fea0003800000 */
[----:B------:R-:W-:Y:S01]  /*73c0*/  BPT.TRAP 0x1 ;  /* 0x000000040000795c */ /* 0x000fe20000300000 */
.L_x_3404:
[----:B------:R1:W2:Y:S01]  /*73d0*/  SYNCS.PHASECHK.TRANS64.TRYWAIT P2, [UR24+0x28c50], R7 ;  /* 0x028c5007ff0075a7 */ /* 0x0002a20008040158 */
[----:B------:R-:W-:Y:S05]  /*73e0*/  @!P0 BRA `(.L_x_3405) ;  /* 0x0000000000048947 */ /* 0x000fea0003800000 */
[----:B------:R-:W-:Y:S01]  /*73f0*/  BPT.TRAP 0x1 ;  /* 0x000000040000795c */ /* 0x000fe20000300000 */
.L_x_3405:
[----:B--2---:R-:W-:Y:S05]  /*7400*/  @P2 BRA `(.L_x_3406) ;  /* 0x0000000000082947 */ /* 0x004fea0003800000 */
[----:B------:R-:W2:Y:S02]  /*7410*/  SYNCS.PHASECHK.TRANS64.TRYWAIT P2, [UR24+0x28c50], R7 ;  /* 0x028c5007ff0075a7 */ /* 0x000ea40008040158 */
[----:B--2---:R-:W-:Y:S05]  /*7420*/  @!P2 BRA `(.L_x_3407) ;  /* 0x000000c800b8a947 */ /* 0x004fea0003800000 */
.L_x_3406:
[----:B------:R-:W-:Y:S01]  /*7430*/  ULEA UR10, UR37, UR54, 0xc ;  /* 0x00000036250a7291 */ /* 0x000fe2000f8e603f */
[----:B------:R-:W-:Y:S01]  /*7440*/  WARPGROUP.ARRIVE ;  /* 0x00000000000079c5 */ /* 0x000fe20000000000 */
[----:B------:R-:W-:Y:S01]  /*7450*/  UMOV UR7, 0x40000040 ;  /* 0x4000004000077882 */ /* 0x000fe20000000000 */
[----:B------:R-:W-:Y:S01]  /*7460*/  PLOP3.LUT P2, PT, PT, PT, UP0, 0x80, 0x0 ;  /* 0x000000000000781c */ /* 0x000fe20003f4f008 */
[----:B--2---:R-:W-:Y:S01]  /*7470*/  @!P1 VIADD R9, R9, 0x28c60 ;  /* 0x00028c6009099836 */ /* 0x004fe20000000000 */
[----:B------:R-:W-:Y:S01]  /*7480*/  UMOV UR22, UR37 ;  /* 0x0000002500167c82 */ /* 0x000fe20008000000 */
[----:B------:R-:W-:Y:S01]  /*7490*/  IMAD.MOV.U32 R8, RZ, RZ, R0 ;  /* 0x000000ffff087224 */ /* 0x000fe200078e0000 */
[----:B------:R-:W-:Y:S02]  /*74a0*/  UMOV UR6, UR10 ;  /* 0x0000000a00067c82 */ /* 0x000fe40008000000 */
[----:B------:R-:W-:Y:S01]  /*74b0*/  HGMMA.64x256x16.F32 R24, R152, gdesc[UR4].tnspB, R24, gsb0 ;  /* 0x43e0000498187df0 */ /* 0x000fe20008000818 */
[----:B------:R-:W-:Y:S01]  /*74c0*/  UIADD3 UR6, UR10, 0x80, URZ ;  /* 0x000000800a067890 */ /* 0x000fe2000fffe03f */
[----:B------:R-:W-:Y:S01]  /*74d0*/  @!P1 PRMT R9, RZ, 0x654, R9 ;  /* 0x00000654ff099816 */ /* 0x000fe20000000009 */
[----:B------:R-:W-:Y:S01]  /*74e0*/  UMOV UR7, 0x40000040 ;  /* 0x4000004000077882 */ /* 0x000fe20000000000 */
[----:B------:R-:W-:-:S02]  /*74f0*/  WARPGROUP.DEPBAR.LE gsb0, 0x0 ;  /* 0x00008000000079c5 */ /* 0x000fc40000010000 */
[----:B------:R-:W-:-:S15]  /*7500*/  WARPGROUP.ARRIVE ;  /* 0x00000000000079c5 */ /* 0x000fde0000000000 */
[----:B------:R-:W-:-:S07]  /*7510*/  NOP ;  /* 0x0000000000007918 */ /* 0x000fce0000000000 */
        /* <DEDUP_REMOVED lines=22> */
[----:B------:R2:W-:Y:S02]  /*7680*/  @!P1 SYNCS.ARRIVE.TRANS64.RED.A1T0 RZ, [R9+URZ], RZ ;  /* 0x000000ff09ff99a7 */ /* 0x0005e4000810043f */
[----:B--2---:R-:W-:Y:S01]  /*7690*/  IMAD.MOV.U32 R9, RZ, RZ, R6 ;  /* 0x000000ffff097224 */ /* 0x004fe200078e0006 */
[----:B------:R-:W-:Y:S06]  /*76a0*/  @P2 BRA `(.L_x_3408) ;  /* 0xffffffe000d02947 */ /* 0x000fec000383ffff */
.L_x_3399:
[----:B------:R-:W2:Y:S01]  /*76b0*/  SHFL.BFLY PT, R3, R4, 0x2, 0x1f ;  /* 0x0c401f0004037f89 */ /* 0x000ea200000e0000 */
[----:B------:R-:W-:Y:S08]  /*76c0*/  BAR.ARV 0x8, 0x100 ;  /* 0x0204000000007b1d */ /* 0x000ff00000002000 */
[----:B------:R-:W-:Y:S01]  /*76d0*/  BAR.SYNC.DEFER_BLOCKING 0xf, 0x100 ;  /* 0x03c4000000007b1d */ /* 0x000fe20000010000 */
[----:B------:R-:W-:Y:S01]  /*76e0*/  ISETP.NE.AND P2, PT, R17, RZ, PT ;  /* 0x000000ff1100720c */ /* 0x000fe20003f45270 */
[----:B------:R-:W-:Y:S01]  /*76f0*/  IMAD.MOV.U32 R13, RZ, RZ, -0x800000 ;  /* 0xff800000ff0d7424 */ /* 0x000fe200078e00ff */
[----:B------:R-:W-:Y:S01]  /*7700*/  UIADD3 UR48, UR48, 0x1, URZ ;  /* 0x0000000130307890 */ /* 0x000fe2000fffe03f */
[----:B------:R-:W-:-:S02]  /*7710*/  IMAD.MOV.U32 R12, RZ, RZ, -0x800000 ;  /* 0xff800000ff0c7424 */ /* 0x000fc400078e00ff */
[----:B------:R-:W4:Y:S01]  /*7720*/  SHFL.BFLY PT, R10, R5, 0x2, 0x1f ;  /* 0x0c401f00050a7f89 */ /* 0x000f2200000e0000 */
[----:B--2---:R-:W-:Y:S01]  /*7730*/  FADD.FTZ R3, R3, R4 ;  /* 0x0000000403037221 */ /* 0x004fe20000010000 */
[----:B------:R-:W-:-:S04]  /*7740*/  IMAD.MOV.U32 R4, RZ, RZ, RZ ;  /* 0x000000ffff047224 */ /* 0x000fc800078e00ff */
[----:B------:R-:W2:Y:S01]  /*7750*/  SHFL.BFLY PT, R8, R3, 0x1, 0x1f ;  /* 0x0c201f0003087f89 */ /* 0x000ea200000e0000 */
[----:B----4-:R-:W-:Y:S01]  /*7760*/  FADD.FTZ R10, R10, R5 ;  /* 0x000000050a0a7221 */ /* 0x010fe20000010000 */
[----:B------:R-:W-:-:S04]  /*7770*/  IMAD.U32 R5, RZ, RZ, UR21 ;  /* 0x00000015ff057e24 */ /* 0x000fc8000f8e00ff */
[----:B01----:R-:W0:Y:S01]  /*7780*/  SHFL.BFLY PT, R7, R10, 0x1, 0x1f ;  /* 0x0c201f000a077f89 */ /* 0x003e2200000e0000 */
[----:B--2---:R-:W-:Y:S01]  /*7790*/  FADD.FTZ R9, R3, R8 ;  /* 0x0000000803097221 */ /* 0x004fe20000010000 */
[----:B------:R-:W-:-:S04]  /*77a0*/  IMAD.MOV.U32 R3, RZ, RZ, RZ ;  /* 0x000000ffff037224 */ /* 0x000fc800078e00ff */
[----:B------:R-:W-:-:S13]  /*77b0*/  FSETP.NE.FTZ.AND P0, PT, R9, RZ, PT ;  /* 0x000000ff0900720b */ /* 0x000fda0003f15000 */
[----:B------:R-:W1:Y:S01]  /*77c0*/  @P0 MUFU.LG2 R8, R9 ;  /* 0x0000000900080308 */ /* 0x000e620000000c00 */
[----:B------:R-:W-:Y:S01]  /*77d0*/  @P0 FMUL.FTZ R5, R5, 0.69314718246459960938 ;  /* 0x3f31721805050820 */ /* 0x000fe20000410000 */
[----:B0-----:R-:W-:-:S05]  /*77e0*/  FADD.FTZ R7, R10, R7 ;  /* 0x000000070a077221 */ /* 0x001fca0000010000 */
[----:B------:R-:W-:Y:S01]  /*77f0*/  FSETP.NE.FTZ.AND P1, PT, R7, RZ, PT ;  /* 0x000000ff0700720b */ /* 0x000fe20003f35000 */
[----:B------:R-:W0:Y:S01]  /*7800*/  @P0 MUFU.RCP R4, R9 ;  /* 0x0000000900040308 */ /* 0x000e220000001000 */
[----:B-1----:R-:W-:-:S11]  /*7810*/  @P0 FMUL.FTZ R8, R8, 0.69314718246459960938 ;  /* 0x3f31721808080820 */ /* 0x002fd60000410000 */
[----:B------:R-:W1:Y:S01]  /*7820*/  @P1 MUFU.RCP R3, R7 ;  /* 0x0000000700031308 */ /* 0x000e620000001000 */
[----:B------:R-:W-:Y:S01]  /*7830*/  @P0 FFMA.FTZ R13, R5, R6, R8 ;  /* 0x00000006050d0223 */ /* 0x000fe20000010008 */
[----:B------:R-:W-:Y:S01]  /*7840*/  IMAD.U32 R5, RZ, RZ, UR37 ;  /* 0x00000025ff057e24 */ /* 0x000fe2000f8e00ff */
[----:B------:R-:W-:Y:S01]  /*7850*/  UIADD3 UR37, UR37, 0x1, URZ ;  /* 0x0000000125257890 */ /* 0x000fe2000fffe03f */
[----:B------:R-:W-:Y:S01]  /*7860*/  PLOP3.LUT P0, PT, PT, PT, PT, 0x8, 0x0 ;  /* 0x000000000000781c */ /* 0x000fe20003f0e170 */
[-C--:B0-----:R-:W-:Y:S01]  /*7870*/  FMUL.FTZ R24, R24, R4.reuse ;  /* 0x0000000418187220 */ /* 0x081fe20000410000 */
[----:B------:R-:W-:Y:S02]  /*7880*/  @!P2 IMAD R5, R5, 0x40, R16 ;  /* 0x000000400505a824 */ /* 0x000fe400078e0210 */
[-C--:B------:R-:W-:Y:S01]  /*7890*/  FMUL.FTZ R25, R25, R4.reuse ;  /* 0x0000000419197220 */ /* 0x080fe20000410000 */
[-C--:B------:R-:W-:Y:S01]  /*78a0*/  FMUL.FTZ R28, R28, R4.reuse ;  /* 0x000000041c1c7220 */ /* 0x080fe20000410000 */
[-C--:B------:R-:W-:Y:S01]  /*78b0*/  FMUL.FTZ R29, R29, R4.reuse ;  /* 0x000000041d1d7220 */ /* 0x080fe20000410000 */
[-C--:B------:R-:W-:Y:S01]  /*78c0*/  FMUL.FTZ R32, R32, R4.reuse ;  /* 0x0000000420207220 */ /* 0x080fe20000410000 */
[----:B------:R-:W-:Y:S01]  /*78d0*/  @!P2 LEA R6, R5, UR38, 0x2 ;  /* 0x000000260506ac11 */ /* 0x000fe2000f8e10ff */
[-C--:B------:R-:W-:Y:S01]  /*78e0*/  FMUL.FTZ R33, R33, R4.reuse ;  /* 0x0000000421217220 */ /* 0x080fe20000410000 */
[----:B------:R-:W0:Y:S01]  /*78f0*/  @P1 MUFU.LG2 R5, R7 ;  /* 0x0000000700051308 */ /* 0x000e220000000c00 */
[-C--:B------:R-:W-:Y:S01]  /*7900*/  FMUL.FTZ R36, R36, R4.reuse ;  /* 0x0000000424247220 */ /* 0x080fe20000410000 */
[-C--:B------:R-:W-:Y:S01]  /*7910*/  FMUL.FTZ R37, R37, R4.reuse ;  /* 0x0000000425257220 */ /* 0x080fe20000410000 */
[----:B------:R2:W-:Y:S01]  /*7920*/  @!P2 STS [R6+0x28800], R4 ;  /* 0x028800040600a388 */ /* 0x0005e20000000800 */
[-C--:B------:R-:W-:Y:S01]  /*7930*/  FMUL.FTZ R40, R40, R4.reuse ;  /* 0x0000000428287220 */ /* 0x080fe20000410000 */
[-C--:B------:R-:W-:Y:S01]  /*7940*/  FMUL.FTZ R41, R41, R4.reuse ;  /* 0x0000000429297220 */ /* 0x080fe20000410000 */
[-C--:B------:R-:W-:Y:S01]  /*7950*/  FMUL.FTZ R44, R44, R4.reuse ;  /* 0x000000042c2c7220 */ /* 0x080fe20000410000 */
[----:B-1----:R1:W-:Y:S01]  /*7960*/  @!P2 STS [R6+0x28820], R3 ;  /* 0x028820030600a388 */ /* 0x0023e20000000800 */
        /* <DEDUP_REMOVED lines=53> */
[----:B--2---:R-:W-:Y:S01]  /*7cc0*/  IMAD.U32 R4, RZ, RZ, UR21 ;  /* 0x00000015ff047e24 */ /* 0x004fe2000f8e00ff */
[----:B------:R-:W-:Y:S01]  /*7cd0*/  UISETP.NE.AND UP0, UPT, UR37, 0x2, UPT ;  /* 0x000000022500788c */ /* 0x000fe2000bf05270 */
[----:B0-----:R-:W-:Y:S01]  /*7ce0*/  @P1 FMUL.FTZ R5, R5, 0.69314718246459960938 ;  /* 0x3f31721805051820 */ /* 0x001fe20000410000 */
[-C--:B------:R-:W-:Y:S01]  /*7cf0*/  FMUL.FTZ R26, R26, R3.reuse ;  /* 0x000000031a1a7220 */ /* 0x080fe20000410000 */
[----:B------:R-:W-:Y:S01]  /*7d00*/  @P1 FMUL.FTZ R4, R4, 0.69314718246459960938 ;  /* 0x3f31721804041820 */ /* 0x000fe20000410000 */
[----:B------:R-:W-:Y:S01]  /*7d10*/  USEL UR4, URZ, 0x1, UP0 ;  /* 0x000000013f047887 */ /* 0x000fe20008000000 */
        /* <DEDUP_REMOVED lines=64> */
[----:B------:R-:W-:-:S02]  /*8120*/  USEL UR37, UR37, URZ, UP0 ;  /* 0x0000003f25257287 */ /* 0x000fc40008000000 */
[----:B------:R-:W-:Y:S01]  /*8130*/  ULOP3.LUT UR47, UR47, UR4, URZ, 0x3c, !UPT ;  /* 0x000000042f2f7292 */ /* 0x000fe2000f8e3c3f */
[----:B-1----:R-:W-:Y:S11]  /*8140*/  BAR.ARV 0xe, 0x100 ;  /* 0x0384000000007b1d */ /* 0x002ff60000002000 */
.L_x_3379:
[----:B------:R-:W0:Y:S08]  /*8150*/  S2UR UR4, SR_CgaCtaId ;  /* 0x00000000000479c3 */ /* 0x000e300000008800 */
[----:B------:R-:W-:Y:S06]  /*8160*/  BAR.SYNC.DEFER_BLOCKING 0x5, 0x180 ;  /* 0x0146000000007b1d */ /* 0x000fec0000010000 */
[----:B------:R-:W-:Y:S01]  /*8170*/  UMOV UR38, 0x400 ;  /* 0x0000040000267882 */ /* 0x000fe20000000000 */
[----:B------:R-:W-:Y:S01]  /*8180*/  BSSY B0, `(.L_x_3409) ;  /* 0x0000498000007945 */ /* 0x000fe20003800000 */
[----:B0-----:R-:W-:-:S09]  /*8190*/  ULEA UR38, UR4, UR38, 0x18 ;  /* 0x0000002604267291 */ /* 0x001fd2000f8ec03f */
[----:B------:R-:W0:Y:S02]  /*81a0*/  LDS.128 R4, [UR38+0x28cd0] ;  /* 0x028cd026ff047984 */ /* 0x000e240008000c00 */
[----:B0-----:R-:W-:Y:S02]  /*81b0*/  R2UR UR5, R5 ;  /* 0x00000000050572ca */ /* 0x001fe400000e0000 */
[----:B------:R-:W-:Y:S02]  /*81c0*/  R2UR UR6, R6 ;  /* 0x00000000060672ca */ /* 0x000fe400000e0000 */
[----:B------:R-:W-:Y:S01]  /*81d0*/  R2UR UR7, R7 ;  /* 0x00000000070772ca */ /* 0x000fe200000e0000 */
[----:B------:R-:W-:Y:S06]  /*81e0*/  BAR.ARV 0x4, 0x180 ;  /* 0x0106000000007b1d */ /* 0x000fec0000002000 */
[----:B------:R-:W-:Y:S08]  /*81f0*/  @P0 BRA `(.L_x_3410) ;  /* 0x0000003800440947 */ /* 0x000ff00003800000 */
[----:B------:R-:W2:Y:S01]  /*8200*/  LDL R0, [R1+0x50] ;  /* 0x0000500001007983 */ /* 0x000ea20000100800 */
[----:B------:R-:W0:Y:S01]  /*8210*/  S2UR UR4, SR_SWINHI ;  /* 0x00000000000479c3 */ /* 0x000e220000002f00 */
[----:B------:R-:W-:Y:S01]  /*8220*/  F2FP.F16.F32.PACK_AB R6, R29, R28 ;  /* 0x0000001c1d06723e */ /* 0x000fe200000000ff */
[----:B------:R-:W-:Y:S01]  /*8230*/  USHF.L.U64.HI UR12, UR39, 0x2, UR42 ;  /* 0x00000002270c7899 */ /* 0x000fe2000801022a */
[----:B------:R-:W-:Y:S01]  /*8240*/  F2FP.F16.F32.PACK_AB R7, R31, R30 ;  /* 0x0000001e1f07723e */ /* 0x000fe200000000ff */
[----:B------:R-:W-:Y:S01]  /*8250*/  ULDC.64 UR10, c[0x0][0xc00] ;  /* 0x00030000000a7ab9 */ /* 0x000fe20000000a00 */
[----:B------:R-:W-:Y:S02]  /*8260*/  F2FP.F16.F32.PACK_AB R9, R35, R34 ;  /* 0x000000222309723e */ /* 0x000fe400000000ff */
[----:B------:R-:W-:Y:S02]  /*8270*/  F2FP.F16.F32.PACK_AB R10, R37, R36 ;  /* 0x00000024250a723e */ /* 0x000fe400000000ff */
[----:B------:R-:W-:Y:S01]  /*8280*/  F2FP.F16.F32.PACK_AB R11, R39, R38 ;  /* 0x00000026270b723e */ /* 0x000fe200000000ff */
[----:B------:R-:W-:Y:S01]  /*8290*/  UMOV UR8, UR38 ;  /* 0x0000002600087c82 */ /* 0x000fe20008000000 */
[----:B0-----:R-:W-:Y:S01]  /*82a0*/  UMOV UR9, UR4 ;  /* 0x0000000400097c82 */ /* 0x001fe20008000000 */
[----:B------:R-:W-:Y:S01]  /*82b0*/  USHF.L.U32 UR4, UR39, 0x2, URZ ;  /* 0x0000000227047899 */ /* 0x000fe2000800063f */
[----:B------:R-:W-:-:S02]  /*82c0*/  IMAD.U32 R14, RZ, RZ, UR8 ;  /* 0x00000008ff0e7e24 */ /* 0x000fc4000f8e00ff */
[----:B------:R-:W-:Y:S01]  /*82d0*/  IMAD.U32 R15, RZ, RZ, UR9 ;  /* 0x00000009ff0f7e24 */ /* 0x000fe2000f8e00ff */
[----:B------:R-:W-:Y:S02]  /*82e0*/  ULDC.64 UR8, c[0x0][0xc08] ;  /* 0x0003020000087ab9 */ /* 0x000fe40000000a00 */
[----:B------:R-:W-:-:S04]  /*82f0*/  UISETP.NE.U32.AND UP0, UPT, UR8, URZ, UPT ;  /* 0x0000003f0800728c */ /* 0x000fc8000bf05070 */
[----:B------:R-:W-:Y:S01]  /*8300*/  UISETP.NE.AND.EX UP0, UPT, UR9, URZ, UPT, UP0 ;  /* 0x0000003f0900728c */ /* 0x000fe2000bf05300 */
[----:B------:R-:W-:Y:S05]  /*8310*/  BAR.SYNC.DEFER_BLOCKING 0x1, 0x100 ;  /* 0x0044000000007b1d */ /* 0x000fea0000010000 */
[----:B------:R-:W-:-:S05]  /*8320*/  PLOP3.LUT P1, PT, PT, PT, UP0, 0x80, 0x0 ;  /* 0x000000000000781c */ /* 0x000fca0003f2f008 */
[----:B------:R-:W-:-:S04]  /*8330*/  @UP0 UIADD3 UR8, UP1, UR4, UR8, URZ ;  /* 0x0000000804080290 */ /* 0x000fc8000ff3e03f */
[----:B------:R-:W-:Y:S02]  /*8340*/  @UP0 UIADD3.X UR9, UR12, UR9, URZ, UP1, !UPT ;  /* 0x000000090c090290 */ /* 0x000fe40008ffe43f */
[----:B------:R-:W-:Y:S01]  /*8350*/  UIADD3 UR4, UP0, UR4, UR10, URZ ;  /* 0x0000000a04047290 */ /* 0x000fe2000ff1e03f */
[----:B--2---:R-:W-:-:S03]  /*8360*/  IMAD.WIDE R20, R0, 0x2, R14 ;  /* 0x0000000200147825 */ /* 0x004fc600078e020e */
[C---:B------:R-:W-:Y:S02]  /*8370*/  LOP3.LUT R5, R20.reuse, 0x380, RZ, 0xc0, !PT ;  /* 0x0000038014057812 */ /* 0x040fe400078ec0ff */
[----:B------:R-:W-:Y:S02]  /*8380*/  IADD3 R8, P0, R20, 0x20, RZ ;  /* 0x0000002014087810 */ /* 0x000fe40007f1e0ff */
[----:B------:R-:W-:Y:S02]  /*8390*/  SHF.R.U64 R5, R5, 0x3, RZ ;  /* 0x0000000305057819 */ /* 0x000fe400000012ff */
[----:B------:R-:W-:Y:S02]  /*83a0*/  LOP3.LUT R3, R8, 0x380, RZ, 0xc0, !PT ;  /* 0x0000038008037812 */ /* 0x000fe400078ec0ff */
[----:B------:R-:W-:Y:S01]  /*83b0*/  LOP3.LUT R4, R5, R20, RZ, 0x3c, !PT ;  /* 0x0000001405047212 */ /* 0x000fe200078e3cff */
[----:B------:R-:W-:Y:S01]  /*83c0*/  IMAD.MOV.U32 R5, RZ, RZ, R21 ;  /* 0x000000ffff057224 */ /* 0x000fe200078e0015 */
[----:B------:R-:W-:-:S04]  /*83d0*/  SHF.R.U64 R3, R3, 0x3, RZ ;  /* 0x0000000303037819 */ /* 0x000fc800000012ff */
[----:B------:R-:W-:Y:S02]  /*83e0*/  MOV R0, R4 ;  /* 0x0000000400007202 */ /* 0x000fe40000000f00 */
[----:B------:R-:W-:Y:S02]  /*83f0*/  F2FP.F16.F32.PACK_AB R4, R25, R24 ;  /* 0x000000181904723e */ /* 0x000fe400000000ff */
[----:B------:R-:W-:-:S05]  /*8400*/  F2FP.F16.F32.PACK_AB R5, R27, R26 ;  /* 0x0000001a1b05723e */ /* 0x000fca00000000ff */
[----:B------:R0:W-:Y:S02]  /*8410*/  STSM.16.M88.4 [R0], R4 ;  /* 0x0000000400007844 */ /* 0x0001e40000000200 */
[----:B0-----:R-:W-:Y:S01]  /*8420*/  IMAD.X R5, RZ, RZ, R21, P0 ;  /* 0x000000ffff057224 */ /* 0x001fe200000e0615 */
[----:B------:R-:W-:Y:S02]  /*8430*/  LOP3.LUT R4, R3, R8, RZ, 0x3c, !PT ;  /* 0x0000000803047212 */ /* 0x000fe400078e3cff */
[----:B------:R-:W-:Y:S02]  /*8440*/  F2FP.F16.F32.PACK_AB R8, R33, R32 ;  /* 0x000000202108723e */ /* 0x000fe400000000ff */
[----:B------:R-:W-:Y:S02]  /*8450*/  MOV R3, R4 ;  /* 0x0000000400037202 */ /* 0x000fe40000000f00 */
[----:B------:R-:W-:Y:S02]  /*8460*/  IADD3 R5, P0, R20, 0x40, RZ ;  /* 0x0000004014057810 */ /* 0x000fe40007f1e0ff */
[----:B------:R-:W-:Y:S01]  /*8470*/  F2FP.F16.F32.PACK_AB R6, R45, R44 ;  /* 0x0000002c2d06723e */ /* 0x000fe200000000ff */
[----:B------:R0:W-:Y:S01]  /*8480*/  STSM.16.M88.4 [R3], R8 ;  /* 0x0000000803007844 */ /* 0x0001e20000000200 */
[----:B------:R-:W-:-:S02]  /*8490*/  LOP3.LUT R4, R5, 0x380, RZ, 0xc0, !PT ;  /* 0x0000038005047812 */ /* 0x000fc400078ec0ff */
[----:B------:R-:W-:Y:S02]  /*84a0*/  F2FP.F16.F32.PACK_AB R7, R47, R46 ;  /* 0x0000002e2f07723e */ /* 0x000fe400000000ff */
[----:B------:R-:W-:-:S04]  /*84b0*/  SHF.R.U64 R4, R4, 0x3, RZ ;  /* 0x0000000304047819 */ /* 0x000fc800000012ff */
[----:B------:R-:W-:Y:S01]  /*84c0*/  LOP3.LUT R4, R4, R5, RZ, 0x3c, !PT ;  /* 0x0000000504047212 */ /* 0x000fe200078e3cff */
[----:B------:R-:W-:-:S05]  /*84d0*/  IMAD.X R5, RZ, RZ, R21, P0 ;  /* 0x000000ffff057224 */ /* 0x000fca00000e0615 */
[----:B------:R-:W-:Y:S02]  /*84e0*/  MOV R0, R4 ;  /* 0x0000000400007202 */ /* 0x000fe40000000f00 */
[----:B0-----:R-:W-:Y:S02]  /*84f0*/  IADD3 R8, P0, R20, 0x60, RZ ;  /* 0x0000006014087810 */ /* 0x001fe40007f1e0ff */
[----:B------:R-:W-:Y:S02]  /*8500*/  F2FP.F16.F32.PACK_AB R4, R41, R40 ;  /* 0x000000282904723e */ /* 0x000fe400000000ff */
[----:B------:R-:W-:Y:S02]  /*8510*/  LOP3.LUT R3, R8, 0x380, RZ, 0xc0, !PT ;  /* 0x0000038008037812 */ /* 0x000fe400078ec0ff */
[----:B------:R-:W-:Y:S02]  /*8520*/  F2FP.F16.F32.PACK_AB R5, R43, R42 ;  /* 0x0000002a2b05723e */ /* 0x000fe400000000ff */
[----:B------:R-:W-:-:S02]  /*8530*/  SHF.R.U64 R3, R3, 0x3, RZ ;  /* 0x0000000303037819 */ /* 0x000fc400000012ff */
[----:B------:R-:W-:Y:S01]  /*8540*/  F2FP.F16.F32.PACK_AB R9, R51, R50 ;  /* 0x000000323309723e */ /* 0x000fe200000000ff */
[----:B------:R0:W-:Y:S01]  /*8550*/  STSM.16.M88.4 [R0], R4 ;  /* 0x0000000400007844 */ /* 0x0001e20000000200 */
[----:B------:R-:W-:Y:S02]  /*8560*/  F2FP.F16.F32.PACK_AB R10, R53, R52 ;  /* 0x00000034350a723e */ /* 0x000fe400000000ff */
[----:B------:R-:W-:Y:S01]  /*8570*/  F2FP.F16.F32.PACK_AB R11, R55, R54 ;  /* 0x00000036370b723e */ /* 0x000fe200000000ff */
[----:B0-----:R-:W-:Y:S01]  /*8580*/  IMAD.X R5, RZ, RZ, R21, P0 ;  /* 0x000000ffff057224 */ /* 0x001fe200000e0615 */
[----:B------:R-:W-:Y:S02]  /*8590*/  LOP3.LUT R4, R3, R8, RZ, 0x3c, !PT ;  /* 0x0000000803047212 */ /* 0x000fe400078e3cff */
[----:B------:R-:W-:Y:S02]  /*85a0*/  F2FP.F16.F32.PACK_AB R8, R49, R48 ;  /* 0x000000303108723e */ /* 0x000fe400000000ff */
[----:B------:R-:W-:-:S02]  /*85b0*/  MOV R3, R4 ;  /* 0x0000000400037202 */ /* 0x000fc40000000f00 */
[----:B------:R-:W-:Y:S02]  /*85c0*/  IADD3 R5, P0, R20, 0x2000, RZ ;  /* 0x0000200014057810 */ /* 0x000fe40007f1e0ff */
[----:B------:R-:W-:Y:S01]  /*85d0*/  F2FP.F16.F32.PACK_AB R6, R61, R60 ;  /* 0x0000003c3d06723e */ /* 0x000fe200000000ff */
[----:B------:R0:W-:Y:S01]  /*85e0*/  STSM.16.M88.4 [R3], R8 ;  /* 0x0000000803007844 */ /* 0x0001e20000000200 */
[----:B------:R-:W-:Y:S02]  /*85f0*/  LOP3.LUT R4, R5, 0x380, RZ, 0xc0, !PT ;  /* 0x0000038005047812 */ /* 0x000fe400078ec0ff */
        /* <DEDUP_REMOVED lines=117> */
[----:B------:R-:W-:Y:S01]  /*8d50*/  LOP3.LUT R3, R8, 0x380, RZ, 0xc0, !PT ;  /* 0x0000038008037812 */ /* 0x000fe200078ec0ff */
[----:B------:R-:W-:Y:S01]  /*8d60*/  IMAD.X R21, RZ, RZ, R21, P0 ;  /* 0x000000ffff157224 */ /* 0x000fe200000e0615 */
[----:B------:R-:W-:Y:S02]  /*8d70*/  F2FP.F16.F32.PACK_AB R5, R139, R138 ;  /* 0x0000008a8b05723e */ /* 0x000fe400000000ff */
[----:B------:R-:W-:-:S02]  /*8d80*/  SHF.R.U64 R3, R3, 0x3, RZ ;  /* 0x0000000303037819 */ /* 0x000fc400000012ff */
[----:B------:R-:W-:Y:S01]  /*8d90*/  ISETP.NE.U32.AND P0, PT, RZ, UR10, PT ;  /* 0x0000000aff007c0c */ /* 0x000fe2000bf05070 */
[----:B------:R0:W-:Y:S01]  /*8da0*/  STSM.16.M88.4 [R0], R4 ;  /* 0x0000000400007844 */ /* 0x0001e20000000200 */
[----:B------:R-:W-:Y:S02]  /*8db0*/  LOP3.LUT R20, R3, R8, RZ, 0x3c, !PT ;  /* 0x0000000803147212 */ /* 0x000fe400078e3cff */
[----:B------:R-:W-:Y:S02]  /*8dc0*/  ISETP.NE.AND.EX P0, PT, RZ, UR11, PT, P0 ;  /* 0x0000000bff007c0c */ /* 0x000fe4000bf05300 */
[----:B------:R-:W-:Y:S02]  /*8dd0*/  MOV R20, R20 ;  /* 0x0000001400147202 */ /* 0x000fe40000000f00 */
[----:B0-----:R-:W-:Y:S02]  /*8de0*/  F2FP.F16.F32.PACK_AB R4, R145, R144 ;  /* 0x000000909104723e */ /* 0x001fe400000000ff */
[----:B------:R-:W-:-:S02]  /*8df0*/  F2FP.F16.F32.PACK_AB R5, R147, R146 ;  /* 0x000000929305723e */ /* 0x000fc400000000ff */
[----:B------:R-:W-:Y:S02]  /*8e00*/  F2FP.F16.F32.PACK_AB R6, R149, R148 ;  /* 0x000000949506723e */ /* 0x000fe400000000ff */
[----:B------:R-:W-:-:S05]  /*8e10*/  F2FP.F16.F32.PACK_AB R7, R151, R150 ;  /* 0x000000969707723e */ /* 0x000fca00000000ff */
[----:B------:R0:W-:Y:S02]  /*8e20*/  STSM.16.M88.4 [R20], R4 ;  /* 0x0000000414007844 */ /* 0x0001e40000000200 */
[----:B0-----:R-:W-:Y:S01]  /*8e30*/  IMAD.U32 R4, RZ, RZ, UR8 ;  /* 0x00000008ff047e24 */ /* 0x001fe2000f8e00ff */
[----:B------:R-:W-:Y:S01]  /*8e40*/  UIADD3.X UR8, UR12, UR11, URZ, UP0, !UPT ;  /* 0x0000000b0c087290 */ /* 0x000fe200087fe43f */
[----:B------:R-:W-:Y:S01]  /*8e50*/  IMAD.U32 R5, RZ, RZ, UR9 ;  /* 0x00000009ff057e24 */ /* 0x000fe2000f8e00ff */
[----:B------:R-:W-:Y:S06]  /*8e60*/  BAR.SYNC.DEFER_BLOCKING 0x1, 0x100 ;  /* 0x0044000000007b1d */ /* 0x000fec0000010000 */
[----:B------:R0:W2:Y:S02]  /*8e70*/  @P1 LDG.E R3, desc[UR40][R4.64] ;  /* 0x0000002804031981 */ /* 0x0000a4000c1e1900 */
[----:B0-----:R-:W-:Y:S01]  /*8e80*/  IMAD.U32 R4, RZ, RZ, UR4 ;  /* 0x00000004ff047e24 */ /* 0x001fe2000f8e00ff */
[----:B------:R-:W-:Y:S01]  /*8e90*/  UISETP.NE.AND UP0, UPT, UR46, URZ, UPT ;  /* 0x0000003f2e00728c */ /* 0x000fe2000bf05270 */
[----:B------:R-:W-:Y:S01]  /*8ea0*/  IMAD.U32 R5, RZ, RZ, UR8 ;  /* 0x00000008ff057e24 */ /* 0x000fe2000f8e00ff */
[----:B------:R-:W-:-:S04]  /*8eb0*/  ULDC UR4, c[0x0][0xad4] ;  /* 0x0002b50000047ab9 */ /* 0x000fc80000000800 */
[----:B------:R0:W5:Y:S01]  /*8ec0*/  @P0 LDG.E R0, desc[UR40][R4.64] ;  /* 0x0000002804000981 */ /* 0x000162000c1e1900 */
[----:B------:R-:W-:Y:S01]  /*8ed0*/  ULDC UR8, c[0x0][0xa88] ;  /* 0x0002a20000087ab9 */ /* 0x000fe20000000800 */
[----:B------:R-:W-:Y:S01]  /*8ee0*/  USEL UR46, UR46, UR4, UP0 ;  /* 0x000000042e2e7287 */ /* 0x000fe20008000000 */
[----:B--2---:R-:W-:Y:S01]  /*8ef0*/  @P1 R2UR UR8, R3 ;  /* 0x00000000030812ca */ /* 0x004fe200000e0000 */
[----:B0-----:R-:W-:-:S14]  /*8f00*/  @P1 BRA `(.L_x_3411) ;  /* 0x0000000000181947 */ /* 0x001fdc0003800000 */
[----:B------:R-:W-:Y:S05]  /*8f10*/  @!P0 BRA `(.L_x_3411) ;  /* 0x0000000000148947 */ /* 0x000fea0003800000 */
[----:B------:R-:W2:Y:S04]  /*8f20*/  LDG.E R6, desc[UR40][R4.64] ;  /* 0x0000002804067981 */ /* 0x000ea8000c1e1900 */
[----:B------:R-:W4:Y:S01]  /*8f30*/  LDG.E R3, desc[UR40][R4.64+0x4] ;  /* 0x0000042804037981 */ /* 0x000f22000c1e1900 */
[----:B--2---:R-:W-:Y:S02]  /*8f40*/  R2UR UR4, R6 ;  /* 0x00000000060472ca */ /* 0x004fe400000e0000 */
[----:B----4-:R-:W-:-:S13]  /*8f50*/  R2UR UR8, R3 ;  /* 0x00000000030872ca */ /* 0x010fda00000e0000 */
[----:B------:R-:W-:-:S12]  /*8f60*/  UIADD3 UR8, -UR4, UR8, URZ ;  /* 0x0000000804087290 */ /* 0x000fd8000fffe13f */
.L_x_3411:
[----:B------:R-:W0:Y:S01]  /*8f70*/  SHFL.IDX PT, R3, R220, RZ, 0x1f ;  /* 0x00001fffdc037589 */ /* 0x000e2200000e0000 */
[----:B------:R-:W-:Y:S01]  /*8f80*/  UMOV UR4, URZ ;  /* 0x0000003f00047c82 */ /* 0x000fe20008000000 */
[----:B-----5:R-:W-:Y:S01]  /*8f90*/  @P0 R2UR UR4, R0 ;  /* 0x00000000000402ca */ /* 0x020fe200000e0000 */
[----:B------:R-:W-:Y:S02]  /*8fa0*/  UISETP.NE.U32.AND UP0, UPT, UR10, URZ, UPT ;  /* 0x0000003f0a00728c */ /* 0x000fe4000bf05070 */
[----:B------:R-:W-:Y:S02]  /*8fb0*/  UISETP.GT.AND UP1, UPT, UR46, 0x1, UPT ;  /* 0x000000012e00788c */ /* 0x000fe4000bf24270 */
[----:B------:R-:W-:-:S04]  /*8fc0*/  UISETP.NE.AND.EX UP0, UPT, UR11, URZ, UPT, UP0 ;  /* 0x0000003f0b00728c */ /* 0x000fc8000bf05300 */
[----:B------:R-:W-:Y:S01]  /*8fd0*/  PLOP3.LUT P1, PT, PT, PT, UP1, 0x80, 0x0 ;  /* 0x000000000000781c */ /* 0x000fe20003f2f018 */
[----:B------:R-:W-:-:S03]  /*8fe0*/  USEL UR9, UR39, URZ, !UP0 ;  /* 0x0000003f27097287 */ /* 0x000fc6000c000000 */
[----:B------:R-:W-:Y:S01]  /*8ff0*/  USHF.R.S32.HI UR18, URZ, 0x1f, UR4 ;  /* 0x0000001f3f127899 */ /* 0x000fe20008011404 */
[----:B0-----:R-:W-:-:S13]  /*9000*/  ISETP.NE.AND P0, PT, R3, RZ, PT ;  /* 0x000000ff0300720c */ /* 0x001fda0003f05270 */
[----:B------:R-:W-:Y:S05]  /*9010*/  @P0 BRA `(.L_x_3412) ;  /* 0x0000000400080947 */ /* 0x000fea0003800000 */
[----:B------:R-:W2:Y:S01]  /*9020*/  LDL R6, [R1+0x48] ;  /* 0x0000480001067983 */ /* 0x000ea20000100800 */
[----:B------:R-:W0:Y:S01]  /*9030*/  LDC R0, c[0x0][0xbe8] ;  /* 0x0002fa00ff007b82 */ /* 0x000e220000000800 */
[----:B------:R-:W-:Y:S01]  /*9040*/  UISETP.GT.AND UP1, UPT, UR46, 0x1, UPT ;  /* 0x000000012e00788c */ /* 0x000fe2000bf24270 */
[----:B------:R-:W-:Y:S01]  /*9050*/  IMAD.U32 R9, RZ, RZ, UR43 ;  /* 0x0000002bff097e24 */ /* 0x000fe2000f8e00ff */
[----:B------:R-:W4:Y:S01]  /*9060*/  LDL R10, [R1+0x4c] ;  /* 0x00004c00010a7983 */ /* 0x000f220000100800 */
[----:B------:R-:W-:Y:S01]  /*9070*/  UMOV UR19, 0x9b8 ;  /* 0x000009b800137882 */ /* 0x000fe20000000000 */
[----:B0-----:R-:W-:Y:S01]  /*9080*/  ISETP.NE.AND P0, PT, R0, 0x1, PT ;  /* 0x000000010000780c */ /* 0x001fe20003f05270 */
[----:B------:R-:W-:Y:S02]  /*9090*/  USEL UR19, UR19, 0x978, UP1 ;  /* 0x0000097813137887 */ /* 0x000fe40008800000 */
[----:B------:R-:W-:-:S10]  /*90a0*/  UISETP.NE.U32.AND UP0, UPT, UR10, URZ, UPT ;  /* 0x0000003f0a00728c */ /* 0x000fd4000bf05070 */
[----:B------:R-:W0:Y:S08]  /*90b0*/  @P0 LDC R4, c[0x0][0xbec] ;  /* 0x0002fb00ff040b82 */ /* 0x000e300000000800 */
[----:B------:R-:W1:Y:S01]  /*90c0*/  @P0 LDC R5, c[0x0][0xbf0] ;  /* 0x0002fc00ff050b82 */ /* 0x000e620000000800 */
[----:B------:R-:W-:Y:S02]  /*90d0*/  UISETP.NE.AND.EX UP0, UPT, UR11, URZ, UPT, UP0 ;  /* 0x0000003f0b00728c */ /* 0x000fe4000bf05300 */
[----:B------:R-:W-:-:S02]  /*90e0*/  USEL UR16, UR45, URZ, UP1 ;  /* 0x0000003f2d107287 */ /* 0x000fc40008800000 */
[----:B------:R-:W-:Y:S01]  /*90f0*/  USEL UR39, UR39, URZ, !UP0 ;  /* 0x0000003f27277287 */ /* 0x000fe2000c000000 */
[----:B------:R-:W-:Y:S01]  /*9100*/  ULDC.64 UR14, c[0x0][UR19+0x228] ;  /* 0x00008a00130e7abb */ /* 0x000fe20008000a00 */
[----:B------:R-:W-:Y:S01]  /*9110*/  ULDC.64 UR12, c[0x0][UR19+0x220] ;  /* 0x00008800130c7abb */ /* 0x000fe20008000a00 */
[----:B------:R-:W-:Y:S02]  /*9120*/  UIMAD.WIDE.U32 UR20, UR14, UR16, URZ ;  /* 0x000000100e1472a5 */ /* 0x000fe4000f8e003f */
[----:B------:R-:W-:Y:S02]  /*9130*/  UIMAD UR22, UR15, UR16, URZ ;  /* 0x000000100f1672a4 */ /* 0x000fe4000f8e023f */
[----:B------:R-:W-:Y:S01]  /*9140*/  UIMAD.WIDE.U32 UR14, UR12, UR39, URZ ;  /* 0x000000270c0e72a5 */ /* 0x000fe2000f8e003f */
[----:B------:R-:W-:Y:S01]  /*9150*/  ULDC.64 UR10, c[0x0][UR19+0x218] ;  /* 0x00008600130a7abb */ /* 0x000fe20008000a00 */
[----:B------:R-:W-:Y:S02]  /*9160*/  USEL UR42, UR42, URZ, !UP0 ;  /* 0x0000003f2a2a7287 */ /* 0x000fe4000c000000 */
[----:B------:R-:W-:-:S02]  /*9170*/  UIMAD UR39, UR13, UR39, URZ ;  /* 0x000000270d2772a4 */ /* 0x000fc4000f8e023f */
[----:B------:R-:W-:Y:S02]  /*9180*/  UIMAD.WIDE.U32 UR16, UR10, UR44, URZ ;  /* 0x0000002c0a1072a5 */ /* 0x000fe4000f8e003f */
[----:B------:R-:W-:Y:S02]  /*9190*/  UIMAD UR10, UR11, UR44, URZ ;  /* 0x0000002c0b0a72a4 */ /* 0x000fe4000f8e023f */
[----:B------:R-:W-:Y:S02]  /*91a0*/  UIMAD UR39, UR12, UR42, UR39 ;  /* 0x0000002a0c2772a4 */ /* 0x000fe4000f8e0227 */
[----:B------:R-:W-:Y:S02]  /*91b0*/  UIADD3 UR22, UR21, UR22, URZ ;  /* 0x0000001615167290 */ /* 0x000fe4000fffe03f */
[----:B------:R-:W-:Y:S02]  /*91c0*/  UIADD3 UR11, UR17, UR10, URZ ;  /* 0x0000000a110b7290 */ /* 0x000fe4000fffe03f */
[----:B------:R-:W-:-:S02]  /*91d0*/  UIADD3 UR16, UP0, UP2, UR14, UR16, UR4 ;  /* 0x000000100e107290 */ /* 0x000fc4000fa1e004 */
[----:B------:R-:W-:-:S04]  /*91e0*/  UIADD3 UR10, UR15, UR39, URZ ;  /* 0x000000270f0a7290 */ /* 0x000fc8000fffe03f */
[----:B------:R-:W-:Y:S01]  /*91f0*/  UIADD3.X UR10, UR10, UR11, UR18, UP0, UP2 ;  /* 0x0000000b0a0a7290 */ /* 0x000fe200087e4412 */
[----:B------:R-:W-:Y:S02]  /*9200*/  IMAD.U32 R11, RZ, RZ, UR43 ;  /* 0x0000002bff0b7e24 */ /* 0x000fe4000f8e00ff */
[----:B--2---:R-:W-:-:S04]  /*9210*/  IMAD R9, R9, 0x40, R6 ;  /* 0x0000004009097824 */ /* 0x004fc800078e0206 */
[----:B0-----:R-:W-:-:S04]  /*9220*/  @P0 IMAD.HI.U32 R4, R9, R4, RZ ;  /* 0x0000000409040227 */ /* 0x001fc800078e00ff */
[----:B------:R-:W-:Y:S01]  /*9230*/  IMAD.MOV.U32 R3, RZ, RZ, R9 ;  /* 0x000000ffff037224 */ /* 0x000fe200078e0009 */
[----:B-1----:R-:W-:Y:S01]  /*9240*/  @P0 SHF.R.U32.HI R3, RZ, R5, R4 ;  /* 0x00000005ff030219 */ /* 0x002fe20000011604 */
[----:B------:R-:W-:Y:S02]  /*9250*/  IMAD.U32 R4, RZ, RZ, UR20 ;  /* 0x00000014ff047e24 */ /* 0x000fe4000f8e00ff */
[----:B------:R-:W-:Y:S02]  /*9260*/  IMAD.U32 R6, RZ, RZ, UR22 ;  /* 0x00000016ff067e24 */ /* 0x000fe4000f8e00ff */
[--C-:B------:R-:W-:Y:S01]  /*9270*/  IMAD.MOV R7, RZ, RZ, -R3.reuse ;  /* 0x000000ffff077224 */ /* 0x100fe200078e0a03 */
[----:B------:R-:W-:Y:S02]  /*9280*/  IADD3 R4, P0, P2, R3, UR16, R4 ;  /* 0x0000001003047c10 */ /* 0x000fe4000fa1e004 */
[----:B------:R-:W-:Y:S01]  /*9290*/  SHF.R.S32.HI R3, RZ, 0x1f, R3 ;  /* 0x0000001fff037819 */ /* 0x000fe20000011403 */
[----:B------:R-:W-:-:S03]  /*92a0*/  IMAD R7, R0, R7, R9 ;  /* 0x0000000700077224 */ /* 0x000fc600078e0209 */
[----:B------:R-:W-:Y:S01]  /*92b0*/  IADD3.X R5, R3, UR10, R6, P0, P2 ;  /* 0x0000000a03057c10 */ /* 0x000fe200087e4406 */
[----:B------:R-:W-:Y:S01]  /*92c0*/  ULDC.64 UR10, c[0x0][UR19+0x210] ;  /* 0x00008400130a7abb */ /* 0x000fe20008000a00 */
[----:B------:R-:W-:Y:S01]  /*92d0*/  SHF.R.S32.HI R3, RZ, 0x1f, R7 ;  /* 0x0000001fff037819 */ /* 0x000fe20000011407 */
[C---:B------:R-:W-:Y:S02]  /*92e0*/  IMAD R6, R7.reuse, UR11, RZ ;  /* 0x0000000b07067c24 */ /* 0x040fe4000f8e02ff */
[----:B------:R-:W-:-:S04]  /*92f0*/  IMAD.WIDE.U32 R4, R7, UR10, R4 ;  /* 0x0000000a07047c25 */ /* 0x000fc8000f8e0004 */
[----:B------:R-:W-:Y:S01]  /*9300*/  IMAD R3, R3, UR10, R6 ;  /* 0x0000000a03037c24 */ /* 0x000fe2000f8e0206 */
[----:B------:R-:W-:Y:S01]  /*9310*/  ULDC.64 UR10, c[0x0][0xba8] ;  /* 0x0002ea00000a7ab9 */ /* 0x000fe20000000a00 */
[----:B------:R-:W-:Y:S01]  /*9320*/  @!UP1 ULDC UR10, c[0x0][0xb50] ;  /* 0x0002d400000a9ab9 */ /* 0x000fe20000000800 */
[----:B------:R-:W-:Y:S01]  /*9330*/  @!UP1 ULDC UR11, c[0x0][0xb54] ;  /* 0x0002d500000b9ab9 */ /* 0x000fe20000000800 */
[----:B------:R-:W-:Y:S01]  /*9340*/  IMAD.IADD R3, R5, 0x1, R3 ;  /* 0x0000000105037824 */ /* 0x000fe200078e0203 */
[----:B------:R-:W-:-:S04]  /*9350*/  LEA R8, P0, R4, UR10, 0x2 ;  /* 0x0000000a04087c11 */ /* 0x000fc8000f8010ff */
[----:B------:R-:W-:Y:S01]  /*9360*/  LEA.HI.X R3, R4, UR11, R3, 0x2, P0 ;  /* 0x0000000b04037c11 */ /* 0x000fe200080f1403 */
[----:B----4-:R-:W-:Y:S01]  /*9370*/  IMAD.MOV R4, RZ, RZ, -R10 ;  /* 0x000000ffff047224 */ /* 0x010fe200078e0a0a */
[----:B------:R-:W-:Y:S01]  /*9380*/  SHFL.IDX PT, R6, R8, 0x1, 0x1c1f ;  /* 0x003c1f0008067f89 */ /* 0x000fe200000e0000 */
[----:B------:R-:W-:-:S03]  /*9390*/  IMAD R9, R0, UR8, RZ ;  /* 0x0000000800097c24 */ /* 0x000fc6000f8e02ff */
[----:B------:R-:W-:Y:S01]  /*93a0*/  ISETP.NE.AND P0, PT, R223, R4, PT ;  /* 0x00000004df00720c */ /* 0x000fe20003f05270 */
[----:B------:R-:W-:Y:S01]  /*93b0*/  SHFL.IDX PT, R5, R3, RZ, 0x1c1f ;  /* 0x001c1fff03057589 */ /* 0x000fe200000e0000 */
[----:B------:R-:W-:-:S03]  /*93c0*/  IMAD R0, R11, 0x40, R16 ;  /* 0x000000400b007824 */ /* 0x000fc600078e0210 */
[----:B------:R-:W0:Y:S04]  /*93d0*/  SHFL.IDX PT, R4, R8, RZ, 0x1c1f ;  /* 0x001c1fff08047589 */ /* 0x000e2800000e0000 */
[----:B------:R-:W1:Y:S01]  /*93e0*/  SHFL.IDX PT, R7, R3, 0x1, 0x1c1f ;  /* 0x003c1f0003077f89 */ /* 0x000e6200000e0000 */
[C---:B------:R-:W-:Y:S01]  /*93f0*/  ISETP.GE.OR P2, PT, R0.reuse, R9, P0 ;  /* 0x000000090000720c */ /* 0x040fe20000746670 */
[----:B------:R-:W-:-:S05]  /*9400*/  VIADD R0, R0, 0x8 ;  /* 0x0000000800007836 */ /* 0x000fca0000000000 */
[----:B------:R-:W-:-:S07]  /*9410*/  ISETP.GE.OR P0, PT, R0, R9, P0 ;  /* 0x000000090000720c */ /* 0x000fce0000706670 */
[----:B0-----:R0:W-:Y:S06]  /*9420*/  @!P2 ST.E desc[UR40][R4.64], R13 ;  /* 0x0000000d0400a985 */ /* 0x0011ec000c101928 */
[----:B-1----:R0:W-:Y:S02]  /*9430*/  @!P0 ST.E desc[UR40][R6.64], R12 ;  /* 0x0000000c06008985 */ /* 0x0021e4000c101928 */
.L_x_3412:
[----:B------:R-:W-:Y:S05]  /*9440*/  @P1 BRA `(.L_x_3413) ;  /* 0x0000001000541947 */ /* 0x000fea0003800000 */
[----:B------:R-:W1:Y:S01]  /*9450*/  S2R R0, SR_TID.X ;  /* 0x0000000000007919 */ /* 0x000e620000002100 */
[----:B------:R-:W2:Y:S01]  /*9460*/  LDC R80, c[0x0][0xbe8] ;  /* 0x0002fa00ff507b82 */ /* 0x000ea20000000800 */
[----:B------:R-:W-:Y:S01]  /*9470*/  ULDC UR14, c[0x0][0xac8] ;  /* 0x0002b200000e7ab9 */ /* 0x000fe20000000800 */
[----:B------:R-:W-:Y:S01]  /*9480*/  ULDC.64 UR12, c[0x0][0xaa0] ;  /* 0x0002a800000c7ab9 */ /* 0x000fe20000000a00 */
[----:B-1----:R-:W-:-:S05]  /*9490*/  VIADD R0, R0, 0xffffff80 ;  /* 0xffffff8000007836 */ /* 0x002fca0000000000 */
[----:B------:R-:W-:-:S04]  /*94a0*/  SHF.R.S32.HI R3, RZ, 0x1f, R0 ;  /* 0x0000001fff037819 */ /* 0x000fc80000011400 */
[----:B------:R-:W-:-:S04]  /*94b0*/  LEA.HI R20, R3, R0, RZ, 0x3 ;  /* 0x0000000003147211 */ /* 0x000fc800078f18ff */
[----:B------:R-:W-:-:S05]  /*94c0*/  SHF.R.S32.HI R3, RZ, 0x3, R20 ;  /* 0x00000003ff037819 */ /* 0x000fca0000011414 */
[----:B0-----:R-:W-:-:S04]  /*94d0*/  IMAD R5, R3, 0x40, R2 ;  /* 0x0000004003057824 */ /* 0x001fc800078e0202 */
[----:B------:R-:W-:-:S03]  /*94e0*/  IMAD.WIDE R14, R5, 0x2, R14 ;  /* 0x00000002050e7825 */ /* 0x000fc600078e020e */
[C---:B------:R-:W-:Y:S02]  /*94f0*/  IADD3 R33, P0, R14.reuse, 0x5000, RZ ;  /* 0x000050000e217810 */ /* 0x040fe40007f1e0ff */
[C---:B------:R-:W-:Y:S02]  /*9500*/  IADD3 R41, P2, R14.reuse, 0x7000, RZ ;  /* 0x000070000e297810 */ /* 0x040fe40007f5e0ff */
[----:B------:R-:W-:Y:S02]  /*9510*/  LOP3.LUT R32, R33, 0x380, RZ, 0xc0, !PT ;  /* 0x0000038021207812 */ /* 0x000fe400078ec0ff */
[----:B------:R-:W-:Y:S02]  /*9520*/  IADD3 R37, P1, R14, 0x6000, RZ ;  /* 0x000060000e257810 */ /* 0x000fe40007f3e0ff */
[----:B------:R-:W-:Y:S02]  /*9530*/  LOP3.LUT R40, R41, 0x380, RZ, 0xc0, !PT ;  /* 0x0000038029287812 */ /* 0x000fe400078ec0ff */
[----:B------:R-:W-:-:S02]  /*9540*/  SHF.R.U64 R32, R32, 0x3, RZ ;  /* 0x0000000320207819 */ /* 0x000fc400000012ff */
[----:B------:R-:W-:Y:S02]  /*9550*/  LOP3.LUT R36, R37, 0x380, RZ, 0xc0, !PT ;  /* 0x0000038025247812 */ /* 0x000fe400078ec0ff */
[----:B------:R-:W-:Y:S02]  /*9560*/  SHF.R.U64 R40, R40, 0x3, RZ ;  /* 0x0000000328287819 */ /* 0x000fe400000012ff */
[----:B------:R-:W-:Y:S01]  /*9570*/  LOP3.LUT R32, R32, R33, RZ, 0x3c, !PT ;  /* 0x0000002120207212 */ /* 0x000fe200078e3cff */
[--C-:B------:R-:W-:Y:S01]  /*9580*/  IMAD.X R33, RZ, RZ, R15.reuse, P0 ;  /* 0x000000ffff217224 */ /* 0x100fe200000e060f */
[----:B------:R-:W-:Y:S02]  /*9590*/  SHF.R.U64 R36, R36, 0x3, RZ ;  /* 0x0000000324247819 */ /* 0x000fe400000012ff */
[----:B------:R-:W-:Y:S02]  /*95a0*/  IADD3 R61, P0, R14, 0xc000, RZ ;  /* 0x0000c0000e3d7810 */ /* 0x000fe40007f1e0ff */
[----:B------:R-:W-:Y:S01]  /*95b0*/  LOP3.LUT R40, R40, R41, RZ, 0x3c, !PT ;  /* 0x0000002928287212 */ /* 0x000fe200078e3cff */
[--C-:B------:R-:W-:Y:S01]  /*95c0*/  IMAD.X R41, RZ, RZ, R15.reuse, P2 ;  /* 0x000000ffff297224 */ /* 0x100fe200010e060f */
[----:B------:R-:W-:Y:S01]  /*95d0*/  IADD3 R69, P2, R14, 0xe000, RZ ;  /* 0x0000e0000e457810 */ /* 0x000fe20007f5e0ff */
[----:B------:R-:W-:Y:S01]  /*95e0*/  UIMAD UR18, UR18, UR12, URZ ;  /* 0x0000000c121272a4 */ /* 0x000fe2000f8e023f */
[----:B------:R-:W-:Y:S01]  /*95f0*/  LOP3.LUT R36, R36, R37, RZ, 0x3c, !PT ;  /* 0x0000002524247212 */ /* 0x000fe200078e3cff */
[----:B------:R-:W-:Y:S01]  /*9600*/  IMAD.X R37, RZ, RZ, R15, P1 ;  /* 0x000000ffff257224 */ /* 0x000fe200008e060f */
[----:B------:R-:W-:Y:S01]  /*9610*/  LOP3.LUT R60, R61, 0x380, RZ, 0xc0, !PT ;  /* 0x000003803d3c7812 */ /* 0x000fe200078ec0ff */
[----:B------:R-:W-:Y:S01]  /*9620*/  UIMAD.WIDE.U32 UR10, UR4, UR12, URZ ;  /* 0x0000000c040a72a5 */ /* 0x000fe2000f8e003f */
[----:B------:R-:W-:Y:S01]  /*9630*/  IADD3 R65, P1, R14, 0xd000, RZ ;  /* 0x0000d0000e417810 */ /* 0x000fe20007f3e0ff */
[----:B------:R-:W-:Y:S01]  /*9640*/  IMAD.U32 R81, RZ, RZ, UR43 ;  /* 0x0000002bff517e24 */ /* 0x000fe2000f8e00ff */
[----:B------:R-:W-:-:S02]  /*9650*/  LOP3.LUT R68, R69, 0x380, RZ, 0xc0, !PT ;  /* 0x0000038045447812 */ /* 0x000fc400078ec0ff */
[----:B------:R-:W-:Y:S02]  /*9660*/  LOP3.LUT R77, R20, 0xfffffff8, RZ, 0xc0, !PT ;  /* 0xfffffff8144d7812 */ /* 0x000fe400078ec0ff */
[C---:B------:R-:W-:Y:S02]  /*9670*/  IADD3 R9, P3, R14.reuse, 0x1000, RZ ;  /* 0x000010000e097810 */ /* 0x040fe40007f7e0ff */
[C---:B------:R-:W-:Y:S02]  /*9680*/  IADD3 R13, P4, R14.reuse, 0x2000, RZ ;  /* 0x000020000e0d7810 */ /* 0x040fe40007f9e0ff */
[C---:B------:R-:W-:Y:S02]  /*9690*/  IADD3 R25, P5, R14.reuse, 0x3000, RZ ;  /* 0x000030000e197810 */ /* 0x040fe40007fbe0ff */
[----:B------:R-:W-:Y:S01]  /*96a0*/  IADD3 R29, P6, R14, 0x4000, RZ ;  /* 0x000040000e1d7810 */ /* 0x000fe20007fde0ff */
[----:B------:R-:W-:Y:S01]  /*96b0*/  UIMAD UR18, UR4, UR13, UR18 ;  /* 0x0000000d041272a4 */ /* 0x000fe2000f8e0212 */
[----:B------:R-:W-:Y:S01]  /*96c0*/  SHF.R.U64 R60, R60, 0x3, RZ ;  /* 0x000000033c3c7819 */ /* 0x000fe200000012ff */
[----:B------:R-:W5:Y:S01]  /*96d0*/  LD.E.128 R32, desc[UR40][R32.64] ;  /* 0x0000002820207980 */ /* 0x000f62000c101d00 */
[----:B------:R-:W-:Y:S01]  /*96e0*/  LOP3.LUT R64, R65, 0x380, RZ, 0xc0, !PT ;  /* 0x0000038041407812 */ /* 0x000fe200078ec0ff */
[----:B------:R-:W-:Y:S01]  /*96f0*/  ULDC.64 UR12, c[0x0][0xae8] ;  /* 0x0002ba00000c7ab9 */ /* 0x000fe20000000a00 */
[----:B------:R-:W-:Y:S01]  /*9700*/  SHF.R.U64 R68, R68, 0x3, RZ ;  /* 0x0000000344447819 */ /* 0x000fe200000012ff */
[----:B------:R-:W5:Y:S01]  /*9710*/  LD.E.128 R36, desc[UR40][R36.64] ;  /* 0x0000002824247980 */ /* 0x000f62000c101d00 */
[----:B------:R-:W-:Y:S01]  /*9720*/  LOP3.LUT R60, R60, R61, RZ, 0x3c, !PT ;  /* 0x0000003d3c3c7212 */ /* 0x000fe200078e3cff */
[----:B------:R-:W-:Y:S01]  /*9730*/  IMAD.X R61, RZ, RZ, R15, P0 ;  /* 0x000000ffff3d7224 */ /* 0x000fe200000e060f */
[----:B------:R-:W-:Y:S01]  /*9740*/  SHF.R.U64 R64, R64, 0x3, RZ ;  /* 0x0000000340407819 */ /* 0x000fe200000012ff */
[----:B------:R-:W5:Y:S01]  /*9750*/  LD.E.128 R40, desc[UR40][R40.64] ;  /* 0x0000002828287980 */ /* 0x000f62000c101d00 */
[----:B------:R-:W-:-:S02]  /*9760*/  ISETP.GE.AND P0, PT, R188, UR14, PT ;  /* 0x0000000ebc007c0c */ /* 0x000fc4000bf06270 */
[----:B------:R-:W-:Y:S01]  /*9770*/  LOP3.LUT R68, R68, R69, RZ, 0x3c, !PT ;  /* 0x0000004544447212 */ /* 0x000fe200078e3cff */
[--C-:B------:R-:W-:Y:S01]  /*9780*/  IMAD.X R69, RZ, RZ, R15.reuse, P2 ;  /* 0x000000ffff457224 */ /* 0x100fe200010e060f */
[----:B--2---:R-:W-:Y:S02]  /*9790*/  ISETP.NE.AND P2, PT, R80, 0x1, PT ;  /* 0x000000015000780c */ /* 0x004fe40003f45270 */
[----:B------:R-:W-:Y:S02]  /*97a0*/  LOP3.LUT R8, R9, 0x380, RZ, 0xc0, !PT ;  /* 0x0000038009087812 */ /* 0x000fe400078ec0ff */
[----:B------:R-:W-:Y:S02]  /*97b0*/  LOP3.LUT R12, R13, 0x380, RZ, 0xc0, !PT ;  /* 0x000003800d0c7812 */ /* 0x000fe400078ec0ff */
[----:B------:R-:W-:Y:S02]  /*97c0*/  LOP3.LUT R24, R25, 0x380, RZ, 0xc0, !PT ;  /* 0x0000038019187812 */ /* 0x000fe400078ec0ff */
[----:B------:R-:W-:Y:S01]  /*97d0*/  LOP3.LUT R28, R29, 0x380, RZ, 0xc0, !PT ;  /* 0x000003801d1c7812 */ /* 0x000fe200078ec0ff */
[----:B------:R-:W-:Y:S01]  /*97e0*/  UIADD3 UR11, UR11, UR18, URZ ;  /* 0x000000120b0b7290 */ /* 0x000fe2000fffe03f */
[----:B------:R-:W-:Y:S01]  /*97f0*/  LOP3.LUT R64, R64, R65, RZ, 0x3c, !PT ;  /* 0x0000004140407212 */ /* 0x000fe200078e3cff */
[----:B------:R-:W-:Y:S01]  /*9800*/  IMAD.X R65, RZ, RZ, R15, P1 ;  /* 0x000000ffff417224 */ /* 0x000fe200008e060f */
[----:B------:R-:W-:Y:S01]  /*9810*/  SEL R76, RZ, 0xffffffff, P0 ;  /* 0xffffffffff4c7807 */ /* 0x000fe20000000000 */
[----:B------:R-:W0:Y:S01]  /*9820*/  @P2 LDC R79, c[0x0][0xbf0] ;  /* 0x0002fc00ff4f2b82 */ /* 0x000e220000000800 */
[----:B------:R-:W-:Y:S01]  /*9830*/  ISETP.GE.AND P1, PT, R2, UR14, PT ;  /* 0x0000000e02007c0c */ /* 0x000fe2000bf26270 */
[----:B------:R-:W-:Y:S01]  /*9840*/  USHF.R.S32.HI UR4, URZ, 0x1f, UR9 ;  /* 0x0000001f3f047899 */ /* 0x000fe20008011409 */
[----:B------:R-:W-:Y:S01]  /*9850*/  SHF.R.U64 R8, R8, 0x3, RZ ;  /* 0x0000000308087819 */ /* 0x000fe200000012ff */
[----:B------:R-:W-:Y:S01]  /*9860*/  IMAD.SHL.U32 R76, R76, 0x2, RZ ;  /* 0x000000024c4c7824 */ /* 0x000fe200078e00ff */
[----:B------:R-:W-:Y:S01]  /*9870*/  SEL R21, RZ, 0x1, P1 ;  /* 0x00000001ff157807 */ /* 0x000fe20000800000 */
[----:B------:R-:W5:Y:S01]  /*9880*/  LD.E.128 R60, desc[UR40][R60.64] ;  /* 0x000000283c3c7980 */ /* 0x000f62000c101d00 */
[----:B------:R-:W-:-:S02]  /*9890*/  ISETP.GE.AND P0, PT, R187, UR14, PT ;  /* 0x0000000ebb007c0c */ /* 0x000fc4000bf06270 */
[----:B------:R-:W-:Y:S01]  /*98a0*/  LOP3.LUT R21, R76, 0x2, R21, 0xe2, !PT ;  /* 0x000000024c157812 */ /* 0x000fe200078ee215 */
[----:B------:R-:W-:Y:S01]  /*98b0*/  IMAD.IADD R76, R0, 0x1, -R77 ;  /* 0x00000001004c7824 */ /* 0x000fe200078e0a4d */
[----:B------:R-:W-:Y:S01]  /*98c0*/  LOP3.LUT R8, R8, R9, RZ, 0x3c, !PT ;  /* 0x0000000908087212 */ /* 0x000fe200078e3cff */
[----:B------:R-:W1:Y:S01]  /*98d0*/  @P2 LDC R77, c[0x0][0xbec] ;  /* 0x0002fb00ff4d2b82 */ /* 0x000e620000000800 */
[----:B------:R-:W-:Y:S01]  /*98e0*/  SEL R20, RZ, 0xffffffff, P0 ;  /* 0xffffffffff147807 */ /* 0x000fe20000000000 */
[----:B------:R-:W-:Y:S01]  /*98f0*/  IMAD.X R9, RZ, RZ, R15, P3 ;  /* 0x000000ffff097224 */ /* 0x000fe200018e060f */
[----:B------:R-:W-:Y:S01]  /*9900*/  ISETP.GE.AND P0, PT, R186, UR14, PT ;  /* 0x0000000eba007c0c */ /* 0x000fe2000bf06270 */
[----:B------:R-:W5:Y:S01]  /*9910*/  LD.E.128 R68, desc[UR40][R68.64] ;  /* 0x0000002844447980 */ /* 0x000f62000c101d00 */
[----:B------:R-:W-:Y:S01]  /*9920*/  IADD3 R45, P3, R14, 0x8000, RZ ;  /* 0x000080000e2d7810 */ /* 0x000fe20007f7e0ff */
[----:B------:R-:W-:Y:S01]  /*9930*/  IMAD.SHL.U32 R20, R20, 0x4, RZ ;  /* 0x0000000414147824 */ /* 0x000fe200078e00ff */
[----:B------:R-:W-:-:S02]  /*9940*/  SEL R0, RZ, 0xffffffff, P0 ;  /* 0xffffffffff007807 */ /* 0x000fc40000000000 */
[----:B------:R-:W-:Y:S02]  /*9950*/  SHF.R.U64 R12, R12, 0x3, RZ ;  /* 0x000000030c0c7819 */ /* 0x000fe400000012ff */
[----:B------:R-:W-:Y:S02]  /*9960*/  SHF.R.U64 R24, R24, 0x3, RZ ;  /* 0x0000000318187819 */ /* 0x000fe400000012ff */
[----:B------:R-:W-:Y:S01]  /*9970*/  SHF.R.U64 R28, R28, 0x3, RZ ;  /* 0x000000031c1c7819 */ /* 0x000fe200000012ff */
[----:B------:R-:W-:Y:S01]  /*9980*/  UIMAD.WIDE.U32 UR10, UR44, UR12, UR10 ;  /* 0x0000000c2c0a72a5 */ /* 0x000fe2000f8e000a */
[----:B------:R-:W-:Y:S01]  /*9990*/  LOP3.LUT R44, R45, 0x380, RZ, 0xc0, !PT ;  /* 0x000003802d2c7812 */ /* 0x000fe200078ec0ff */
[----:B------:R-:W5:Y:S01]  /*99a0*/  LD.E.128 R8, desc[UR40][R8.64] ;  /* 0x0000002808087980 */ /* 0x000f62000c101d00 */
[----:B------:R-:W-:Y:S01]  /*99b0*/  LOP3.LUT R21, R20, 0x4, R21, 0xe2, !PT ;  /* 0x0000000414157812 */ /* 0x000fe200078ee215 */
[----:B------:R-:W-:Y:S01]  /*99c0*/  IMAD.SHL.U32 R20, R0, 0x8, RZ ;  /* 0x0000000800147824 */ /* 0x000fe200078e00ff */
[----:B------:R-:W-:Y:S01]  /*99d0*/  SHF.R.U64 R44, R44, 0x3, RZ ;  /* 0x000000032c2c7819 */ /* 0x000fe200000012ff */
[----:B------:R-:W-:Y:S01]  /*99e0*/  IMAD R0, R76, 0x20, R3 ;  /* 0x000000204c007824 */ /* 0x000fe200078e0203 */
[----:B------:R-:W-:Y:S01]  /*99f0*/  ISETP.GE.AND P0, PT, R185, UR14, PT ;  /* 0x0000000eb9007c0c */ /* 0x000fe2000bf06270 */
[----:B------:R-:W5:Y:S01]  /*9a00*/  LD.E.128 R64, desc[UR40][R64.64] ;  /* 0x0000002840407980 */ /* 0x000f62000c101d00 */
[----:B------:R-:W-:Y:S01]  /*9a10*/  LOP3.LUT R12, R12, R13, RZ, 0x3c, !PT ;  /* 0x0000000d0c0c7212 */ /* 0x000fe200078e3cff */
[----:B------:R-:W-:Y:S01]  /*9a20*/  IMAD R78, R81, 0x40, R0 ;  /* 0x00000040514e7824 */ /* 0x000fe200078e0200 */
[----:B------:R-:W-:Y:S01]  /*9a30*/  LOP3.LUT R24, R24, R25, RZ, 0x3c, !PT ;  /* 0x0000001918187212 */ /* 0x000fe200078e3cff */
[--C-:B------:R-:W-:Y:S01]  /*9a40*/  IMAD.X R13, RZ, RZ, R15.reuse, P4 ;  /* 0x000000ffff0d7224 */ /* 0x100fe200020e060f */
[----:B------:R-:W-:Y:S01]  /*9a50*/  LOP3.LUT R28, R28, R29, RZ, 0x3c, !PT ;  /* 0x0000001d1c1c7212 */ /* 0x000fe200078e3cff */
[--C-:B------:R-:W-:Y:S01]  /*9a60*/  IMAD.X R25, RZ, RZ, R15.reuse, P5 ;  /* 0x000000ffff197224 */ /* 0x100fe200028e060f */
[----:B------:R-:W-:Y:S01]  /*9a70*/  LOP3.LUT R44, R44, R45, RZ, 0x3c, !PT ;  /* 0x0000002d2c2c7212 */ /* 0x000fe200078e3cff */
[----:B------:R-:W-:Y:S01]  /*9a80*/  IMAD.X R29, RZ, RZ, R15, P6 ;  /* 0x000000ffff1d7224 */ /* 0x000fe200030e060f */
[----:B------:R-:W-:Y:S01]  /*9a90*/  LOP3.LUT R21, R20, 0x8, R21, 0xe2, !PT ;  /* 0x0000000814157812 */ /* 0x000fe200078ee215 */
[----:B------:R-:W-:Y:S01]  /*9aa0*/  IMAD.X R45, RZ, RZ, R15, P3 ;  /* 0x000000ffff2d7224 */ /* 0x000fe200018e060f */
[C---:B------:R-:W-:Y:S01]  /*9ab0*/  IADD3 R49, P4, R14.reuse, 0x9000, RZ ;  /* 0x000090000e317810 */ /* 0x040fe20007f9e0ff */
[----:B------:R-:W-:Y:S01]  /*9ac0*/  UIMAD UR11, UR44, UR13, UR11 ;  /* 0x0000000d2c0b72a4 */ /* 0x000fe2000f8e020b */
[----:B------:R-:W-:Y:S01]  /*9ad0*/  IADD3 R53, P5, R14, 0xa000, RZ ;  /* 0x0000a0000e357810 */ /* 0x000fe20007fbe0ff */
[----:B-1----:R-:W-:Y:S01]  /*9ae0*/  @P2 IMAD.HI.U32 R0, R78, R77, RZ ;  /* 0x0000004d4e002227 */ /* 0x002fe200078e00ff */
[C---:B------:R-:W-:Y:S01]  /*9af0*/  IADD3 R57, P6, R14.reuse, 0xb000, RZ ;  /* 0x0000b0000e397810 */ /* 0x040fe20007fde0ff */
[----:B------:R-:W-:Y:S01]  /*9b00*/  ULDC.64 UR12, c[0x0][0xaf0] ;  /* 0x0002bc00000c7ab9 */ /* 0x000fe20000000a00 */
[----:B------:R-:W-:Y:S01]  /*9b10*/  SEL R20, RZ, 0xffffffff, P0 ;  /* 0xffffffffff147807 */ /* 0x000fe20000000000 */
[----:B------:R-:W5:Y:S01]  /*9b20*/  LD.E.128 R24, desc[UR40][R24.64] ;  /* 0x0000002818187980 */ /* 0x000f62000c101d00 */
[----:B------:R-:W-:Y:S01]  /*9b30*/  IADD3 R7, P3, R14, 0xf000, RZ ;  /* 0x0000f0000e077810 */ /* 0x000fe20007f7e0ff */
[----:B------:R-:W-:Y:S01]  /*9b40*/  UIMAD UR4, UR4, UR12, URZ ;  /* 0x0000000c040472a4 */ /* 0x000fe2000f8e023f */
[----:B------:R-:W-:Y:S01]  /*9b50*/  ISETP.GE.AND P0, PT, R184, UR14, PT ;  /* 0x0000000eb8007c0c */ /* 0x000fe2000bf06270 */
[----:B------:R-:W-:Y:S01]  /*9b60*/  IMAD.SHL.U32 R76, R20, 0x10, RZ ;  /* 0x00000010144c7824 */ /* 0x000fe200078e00ff */
[----:B------:R-:W-:Y:S01]  /*9b70*/  LOP3.LUT R48, R49, 0x380, RZ, 0xc0, !PT ;  /* 0x0000038031307812 */ /* 0x000fe200078ec0ff */
[----:B------:R-:W5:Y:S01]  /*9b80*/  LD.E.128 R28, desc[UR40][R28.64] ;  /* 0x000000281c1c7980 */ /* 0x000f62000c101d00 */
[----:B------:R-:W-:-:S02]  /*9b90*/  LOP3.LUT R52, R53, 0x380, RZ, 0xc0, !PT ;  /* 0x0000038035347812 */ /* 0x000fc400078ec0ff */
[----:B------:R-:W-:Y:S02]  /*9ba0*/  LOP3.LUT R56, R57, 0x380, RZ, 0xc0, !PT ;  /* 0x0000038039387812 */ /* 0x000fe400078ec0ff */
[----:B------:R-:W-:Y:S01]  /*9bb0*/  LOP3.LUT R5, R14, 0x380, RZ, 0xc0, !PT ;  /* 0x000003800e057812 */ /* 0x000fe200078ec0ff */
[----:B------:R-:W-:Y:S01]  /*9bc0*/  IMAD.MOV.U32 R77, RZ, RZ, R78 ;  /* 0x000000ffff4d7224 */ /* 0x000fe200078e004e */
[----:B------:R-:W-:Y:S01]  /*9bd0*/  LOP3.LUT R6, R7, 0x380, RZ, 0xc0, !PT ;  /* 0x0000038007067812 */ /* 0x000fe200078ec0ff */
[----:B------:R-:W-:Y:S01]  /*9be0*/  UIMAD.WIDE.U32 UR10, UR9, UR12, UR10 ;  /* 0x0000000c090a72a5 */ /* 0x000fe2000f8e000a */
[----:B------:R-:W-:Y:S01]  /*9bf0*/  SEL R20, RZ, 0xffffffff, P0 ;  /* 0xffffffffff147807 */ /* 0x000fe20000000000 */
[----:B------:R-:W-:Y:S01]  /*9c00*/  UIMAD UR4, UR9, UR13, UR4 ;  /* 0x0000000d090472a4 */ /* 0x000fe2000f8e0204 */
[----:B0-----:R-:W-:Y:S01]  /*9c10*/  @P2 SHF.R.U32.HI R77, RZ, R79, R0 ;  /* 0x0000004fff4d2219 */ /* 0x001fe20000011600 */
[----:B------:R-:W-:Y:S01]  /*9c20*/  IMAD.X R73, RZ, RZ, R15, P3 ;  /* 0x000000ffff497224 */ /* 0x000fe200018e060f */
[----:B------:R-:W-:Y:S01]  /*9c30*/  SHF.R.U64 R48, R48, 0x3, RZ ;  /* 0x0000000330307819 */ /* 0x000fe200000012ff */
[----:B------:R-:W5:Y:S01]  /*9c40*/  LD.E.128 R44, desc[UR40][R44.64] ;  /* 0x000000282c2c7980 */ /* 0x000f62000c101d00 */
[----:B------:R-:W-:-:S02]  /*9c50*/  SHF.R.U64 R52, R52, 0x3, RZ ;  /* 0x0000000334347819 */ /* 0x000fc400000012ff */
[----:B------:R-:W-:Y:S02]  /*9c60*/  SHF.R.U64 R56, R56, 0x3, RZ ;  /* 0x0000000338387819 */ /* 0x000fe400000012ff */
[----:B------:R-:W-:Y:S02]  /*9c70*/  SHF.R.U64 R5, R5, 0x3, RZ ;  /* 0x0000000305057819 */ /* 0x000fe400000012ff */
[----:B------:R-:W-:Y:S02]  /*9c80*/  SHF.R.U64 R6, R6, 0x3, RZ ;  /* 0x0000000306067819 */ /* 0x000fe400000012ff */
[----:B------:R-:W-:Y:S01]  /*9c90*/  LOP3.LUT R0, R76, 0x10, R21, 0xe2, !PT ;  /* 0x000000104c007812 */ /* 0x000fe200078ee215 */
[----:B------:R-:W-:Y:S01]  /*9ca0*/  UIADD3 UR4, UR11, UR4, URZ ;  /* 0x000000040b047290 */ /* 0x000fe2000fffe03f */
[--C-:B------:R-:W-:Y:S01]  /*9cb0*/  SHF.R.S32.HI R76, RZ, 0x1f, R77.reuse ;  /* 0x0000001fff4c7819 */ /* 0x100fe2000001144d */
[----:B------:R-:W-:Y:S01]  /*9cc0*/  IMAD.SHL.U32 R81, R20, 0x20, RZ ;  /* 0x0000002014517824 */ /* 0x000fe200078e00ff */
        /* <DEDUP_REMOVED lines=9> */
[----:B------:R-:W-:Y:S01]  /*9d60*/  IMAD.MOV.U32 R5, RZ, RZ, R15 ;  /* 0x000000ffff057224 */ /* 0x000fe200078e000f */
[----:B------:R-:W5:Y:S01]  /*9d70*/  LD.E.128 R48, desc[UR40][R48.64] ;  /* 0x0000002830307980 */ /* 0x000f62000c101d00 */
[----:B------:R-:W-:-:S02]  /*9d80*/  IMAD.U32 R20, RZ, RZ, UR10 ;  /* 0x0000000aff147e24 */ /* 0x000fc4000f8e00ff */
[----:B------:R-:W-:Y:S01]  /*9d90*/  IMAD.U32 R21, RZ, RZ, UR11 ;  /* 0x0000000bff157e24 */ /* 0x000fe2000f8e00ff */
[----:B------:R-:W-:Y:S01]  /*9da0*/  ULDC.64 UR10, c[0x0][0xae0] ;  /* 0x0002b800000a7ab9 */ /* 0x000fe20000000a00 */
[----:B------:R-:W-:Y:S01]  /*9db0*/  IMAD R79, R80, R79, R78 ;  /* 0x0000004f504f7224 */ /* 0x000fe200078e024e */
[----:B------:R-:W5:Y:S01]  /*9dc0*/  LD.E.128 R4, desc[UR40][R4.64] ;  /* 0x0000002804047980 */ /* 0x000f62000c101d00 */
[----:B------:R-:W-:Y:S01]  /*9dd0*/  IMAD R76, R76, UR10, RZ ;  /* 0x0000000a4c4c7c24 */ /* 0x000fe2000f8e02ff */
[----:B------:R-:W-:Y:S01]  /*9de0*/  LOP3.LUT R0, R81, 0x20, R0, 0xe2, !PT ;  /* 0x0000002051007812 */ /* 0x000fe200078ee200 */
[----:B------:R-:W-:Y:S01]  /*9df0*/  IMAD.U32 R21, RZ, RZ, UR4 ;  /* 0x00000004ff157e24 */ /* 0x000fe2000f8e00ff */
[----:B------:R-:W5:Y:S01]  /*9e00*/  LD.E.128 R12, desc[UR40][R12.64] ;  /* 0x000000280c0c7980 */ /* 0x000f62000c101d00 */
[----:B------:R-:W-:Y:S01]  /*9e10*/  IMAD R81, R77, UR11, R76 ;  /* 0x0000000b4d517c24 */ /* 0x000fe2000f8e024c */
[----:B------:R-:W-:Y:S02]  /*9e20*/  ISETP.GE.AND P0, PT, R222, UR14, PT ;  /* 0x0000000ede007c0c */ /* 0x000fe4000bf06270 */
[----:B------:R-:W5:Y:S01]  /*9e30*/  LD.E.128 R52, desc[UR40][R52.64] ;  /* 0x0000002834347980 */ /* 0x000f62000c101d00 */
[----:B------:R-:W-:-:S03]  /*9e40*/  SHF.R.S32.HI R76, RZ, 0x1f, R79 ;  /* 0x0000001fff4c7819 */ /* 0x000fc6000001144f */
[----:B------:R-:W5:Y:S01]  /*9e50*/  LD.E.128 R56, desc[UR40][R56.64] ;  /* 0x0000002838387980 */ /* 0x000f62000c101d00 */
[----:B------:R-:W-:Y:S01]  /*9e60*/  IMAD.WIDE.U32 R20, R77, UR10, R20 ;  /* 0x0000000a4d147c25 */ /* 0x000fe2000f8e0014 */
[----:B------:R-:W-:Y:S02]  /*9e70*/  ULDC.64 UR10, c[0x0][0xad8] ;  /* 0x0002b600000a7ab9 */ /* 0x000fe40000000a00 */
[----:B------:R-:W5:Y:S01]  /*9e80*/  LD.E.128 R72, desc[UR40][R72.64] ;  /* 0x0000002848487980 */ /* 0x000f62000c101d00 */
[----:B------:R-:W-:Y:S01]  /*9e90*/  IMAD.U32 R88, RZ, RZ, UR43 ;  /* 0x0000002bff587e24 */ /* 0x000fe2000f8e00ff */
[----:B------:R-:W-:Y:S01]  /*9ea0*/  @!PT LDS RZ, [RZ] ;  /* 0x00000000fffff984 */ /* 0x000fe20000000800 */
[----:B------:R-:W-:Y:S01]  /*9eb0*/  @!PT LDS RZ, [RZ] ;  /* 0x00000000fffff984 */ /* 0x000fe20000000800 */
[----:B------:R-:W-:Y:S01]  /*9ec0*/  @!PT LDS RZ, [RZ] ;  /* 0x00000000fffff984 */ /* 0x000fe20000000800 */
[----:B------:R-:W-:Y:S01]  /*9ed0*/  @!PT LDS RZ, [RZ] ;  /* 0x00000000fffff984 */ /* 0x000fe20000000800 */
[----:B------:R0:W-:Y:S06]  /*9ee0*/  MEMBAR.ALL.CTA ;  /* 0x0000000000007992 */ /* 0x0001ec0000008000 */
[----:B0-----:R-:W0:Y:S01]  /*9ef0*/  FENCE.VIEW.ASYNC.S ;  /* 0x00000000000073c6 */ /* 0x001e220000000000 */
[----:B------:R-:W-:Y:S01]  /*9f00*/  SEL R77, RZ, 0x40, P0 ;  /* 0x00000040ff4d7807 */ /* 0x000fe20000000000 */
[----:B------:R-:W-:Y:S01]  /*9f10*/  IMAD.IADD R21, R21, 0x1, R81 ;  /* 0x0000000115157824 */ /* 0x000fe200078e0251 */
[----:B------:R-:W-:Y:S01]  /*9f20*/  ISETP.GE.AND P0, PT, R221, UR14, PT ;  /* 0x0000000edd007c0c */ /* 0x000fe2000bf06270 */
[----:B------:R-:W-:-:S02]  /*9f30*/  IMAD R76, R76, UR10, RZ ;  /* 0x0000000a4c4c7c24 */ /* 0x000fc4000f8e02ff */
[----:B------:R-:W-:Y:S02]  /*9f40*/  IMAD R88, R88, 0x40, R3 ;  /* 0x0000004058587824 */ /* 0x000fe400078e0203 */
[----:B------:R-:W-:Y:S01]  /*9f50*/  IMAD R89, R80, UR8, RZ ;  /* 0x0000000850597c24 */ /* 0x000fe2000f8e02ff */
[----:B------:R-:W-:Y:S01]  /*9f60*/  LOP3.LUT R0, R0, R77, RZ, 0xfc, !PT ;  /* 0x0000004d00007212 */ /* 0x000fe200078efcff */
[C---:B------:R-:W-:Y:S01]  /*9f70*/  IMAD R77, R79.reuse, UR11, R76 ;  /* 0x0000000b4f4d7c24 */ /* 0x040fe2000f8e024c */
[----:B------:R-:W-:Y:S01]  /*9f80*/  UIADD3 UR4, UR38, 0x28c20, URZ ;  /* 0x00028c2026047890 */ /* 0x000fe2000fffe03f */
[----:B------:R-:W-:Y:S01]  /*9f90*/  IMAD.WIDE.U32 R20, R79, UR10, R20 ;  /* 0x0000000a4f147c25 */ /* 0x000fe2000f8e0014 */
[----:B------:R-:W-:Y:S01]  /*9fa0*/  SEL R3, RZ, 0x80, P0 ;  /* 0x00000080ff037807 */ /* 0x000fe20000000000 */
[----:B------:R-:W-:Y:S01]  /*9fb0*/  ULDC.64 UR10, c[0x0][0xa80] ;  /* 0x0002a000000a7ab9 */ /* 0x000fe20000000a00 */
[----:B------:R-:W-:Y:S01]  /*9fc0*/  ISETP.GE.AND P0, PT, R88, R89, PT ;  /* 0x000000595800720c */ /* 0x000fe20003f06270 */
[----:B------:R-:W-:Y:S01]  /*9fd0*/  IMAD.IADD R21, R21, 0x1, R77 ;  /* 0x0000000115157824 */ /* 0x000fe200078e024d */
[----:B------:R-:W-:Y:S01]  /*9fe0*/  UPRMT UR4, URZ, 0x654, UR4 ;  /* 0x000006543f047896 */ /* 0x000fe20008000004 */
[----:B------:R-:W-:-:S04]  /*9ff0*/  LEA R86, P1, R20, UR10, 0x1 ;  /* 0x0000000a14567c11 */ /* 0x000fc8000f8208ff */
[----:B------:R-:W-:Y:S01]  /*a000*/  LEA.HI.X R87, R20, UR11, R21, 0x1, P1 ;  /* 0x0000000b14577c11 */ /* 0x000fe200088f0c15 */
[----:B------:R-:W-:Y:S01]  /*a010*/  BSSY B1, `(.L_x_3414) ;  /* 0x000002c000017945 */ /* 0x000fe20003800000 */
[----:B0-----:R0:W1:Y:S02]  /*a020*/  SHFL.IDX PT, R20, R86, RZ, 0x181f ;  /* 0x00181fff56147589 */ /* 0x00106400000e0000 */
[----:B------:R-:W-:Y:S02]  /*a030*/  SYNCS.ARRIVE.TRANS64.RED.A1T0 RZ, [UR4], RZ ;  /* 0x000000ffffff79a7 */ /* 0x000fe40008100404 */
[----:B------:R0:W2:Y:S01]  /*a040*/  SHFL.IDX PT, R21, R87, RZ, 0x181f ;  /* 0x00181fff57157589 */ /* 0x0000a200000e0000 */
[----:B------:R-:W-:Y:S02]  /*a050*/  LOP3.LUT R3, R0, R3, RZ, 0xfc, !PT ;  /* 0x0000000300037212 */ /* 0x000fe400078efcff */
[----:B---3--:R-:W-:Y:S01]  /*a060*/  SHF.R.S32.HI R152, RZ, 0x1f, R188 ;  /* 0x0000001fff987819 */ /* 0x008fe200000114bc */
[----:B------:R-:W-:Y:S06]  /*a070*/  @P0 BRA `(.L_x_3415) ;  /* 0x0000000000940947 */ /* 0x000fec0003800000 */
[----:B------:R-:W-:Y:S02]  /*a080*/  ISETP.GE.AND P1, PT, R188, UR14, PT ;  /* 0x0000000ebc007c0c */ /* 0x000fe4000bf26270 */
[----:B------:R-:W-:Y:S02]  /*a090*/  ISETP.GE.AND P0, PT, R2, UR14, PT ;  /* 0x0000000e02007c0c */ /* 0x000fe4000bf06270 */
[----:B------:R-:W-:Y:S02]  /*a0a0*/  ISETP.GE.AND P4, PT, R187, UR14, PT ;  /* 0x0000000ebb007c0c */ /* 0x000fe4000bf86270 */
[----:B------:R-:W-:Y:S02]  /*a0b0*/  ISETP.GE.AND P3, PT, R186, UR14, PT ;  /* 0x0000000eba007c0c */ /* 0x000fe4000bf66270 */
[----:B------:R-:W-:Y:S02]  /*a0c0*/  SHF.R.S32.HI R80, RZ, 0x1f, R187 ;  /* 0x0000001fff507819 */ /* 0x000fe400000114bb */
[----:B------:R-:W-:-:S02]  /*a0d0*/  SHF.R.S32.HI R83, RZ, 0x1f, R186 ;  /* 0x0000001fff537819 */ /* 0x000fc400000114ba */
[----:B------:R-:W-:Y:S02]  /*a0e0*/  SHF.R.S32.HI R81, RZ, 0x1f, R185 ;  /* 0x0000001fff517819 */ /* 0x000fe400000114b9 */
[-C--:B-1----:R-:W-:Y:S01]  /*a0f0*/  @!P1 LEA R76, P2, R188, R20.reuse, 0x1 ;  /* 0x00000014bc4c9211 */ /* 0x082fe200078408ff */
[----:B--2---:R-:W-:Y:S02]  /*a100*/  @!P0 IMAD.WIDE R78, R2, 0x2, R20 ;  /* 0x00000002024e8825 */ /* 0x004fe400078e0214 */
[----:B------:R-:W-:Y:S02]  /*a110*/  @!P4 LEA R84, P5, R187, R20, 0x1 ;  /* 0x00000014bb54c211 */ /* 0x000fe400078a08ff */
[----:B------:R-:W-:Y:S01]  /*a120*/  @!P1 LEA.HI.X R77, R188, R21, R152, 0x1, P2 ;  /* 0x00000015bc4d9211 */ /* 0x000fe200010f0c98 */
[----:B-----5:R1:W-:Y:S01]  /*a130*/  @!P0 ST.E.128 desc[UR40][R78.64], R4 ;  /* 0x000000044e008985 */ /* 0x0203e2000c101d28 */
[----:B------:R-:W-:Y:S02]  /*a140*/  ISETP.GE.AND P2, PT, R185, UR14, PT ;  /* 0x0000000eb9007c0c */ /* 0x000fe4000bf46270 */
[----:B------:R-:W-:Y:S01]  /*a150*/  LOP3.LUT P0, RZ, R0, 0x40, RZ, 0xc0, !PT ;  /* 0x0000004000ff7812 */ /* 0x000fe2000780c0ff */
[----:B------:R2:W-:Y:S01]  /*a160*/  @!P1 ST.E.128 desc[UR40][R76.64], R12 ;  /* 0x0000000c4c009985 */ /* 0x0005e2000c101d28 */
[----:B------:R-:W-:-:S02]  /*a170*/  ISETP.GE.AND P1, PT, R184, UR14, PT ;  /* 0x0000000eb8007c0c */ /* 0x000fc4000bf26270 */
[CC--:B------:R-:W-:Y:S02]  /*a180*/  @!P3 LEA R82, P6, R186.reuse, R20.reuse, 0x1 ;  /* 0x00000014ba52b211 */ /* 0x0c0fe400078c08ff */
[-C--:B------:R-:W-:Y:S02]  /*a190*/  @!P4 LEA.HI.X R85, R187, R21.reuse, R80, 0x1, P5 ;  /* 0x00000015bb55c211 */ /* 0x080fe400028f0c50 */
[-C--:B------:R-:W-:Y:S02]  /*a1a0*/  @!P3 LEA.HI.X R83, R186, R21.reuse, R83, 0x1, P6 ;  /* 0x00000015ba53b211 */ /* 0x080fe400030f0c53 */
[----:B------:R-:W-:Y:S01]  /*a1b0*/  LOP3.LUT P6, RZ, R3, 0x80, RZ, 0xc0, !PT ;  /* 0x0000008003ff7812 */ /* 0x000fe200078cc0ff */
[----:B------:R3:W-:Y:S01]  /*a1c0*/  @!P4 ST.E.128 desc[UR40][R84.64], R28 ;  /* 0x0000001c5400c985 */ /* 0x0007e2000c101d28 */
[C---:B------:R-:W-:Y:S02]  /*a1d0*/  @!P2 LEA R80, P5, R185.reuse, R20, 0x1 ;  /* 0x00000014b950a211 */ /* 0x040fe400078a08ff */
[----:B-1----:R-:W-:Y:S01]  /*a1e0*/  SHF.R.S32.HI R7, RZ, 0x1f, R184 ;  /* 0x0000001fff077819 */ /* 0x002fe200000114b8 */
[----:B------:R3:W-:Y:S01]  /*a1f0*/  @!P3 ST.E.128 desc[UR40][R82.64], R36 ;  /* 0x000000245200b985 */ /* 0x0007e2000c101d28 */
[----:B------:R-:W-:-:S02]  /*a200*/  @!P2 LEA.HI.X R81, R185, R21, R81, 0x1, P5 ;  /* 0x00000015b951a211 */ /* 0x000fc400028f0c51 */
[CC--:B------:R-:W-:Y:S02]  /*a210*/  @!P1 LEA R6, P5, R184.reuse, R20.reuse, 0x1 ;  /* 0x00000014b8069211 */ /* 0x0c0fe400078a08ff */
[----:B------:R-:W-:Y:S01]  /*a220*/  SHF.R.S32.HI R5, RZ, 0x1f, R222 ;  /* 0x0000001fff057819 */ /* 0x000fe200000114de */
[----:B------:R3:W-:Y:S01]  /*a230*/  @!P2 ST.E.128 desc[UR40][R80.64], R44 ;  /* 0x0000002c5000a985 */ /* 0x0007e2000c101d28 */
[-C--:B------:R-:W-:Y:S02]  /*a240*/  @!P1 LEA.HI.X R7, R184, R21.reuse, R7, 0x1, P5 ;  /* 0x00000015b8079211 */ /* 0x080fe400028f0c07 */
[C---:B------:R-:W-:Y:S02]  /*a250*/  @P0 LEA R4, P5, R222.reuse, R20, 0x1 ;  /* 0x00000014de040211 */ /* 0x040fe400078a08ff */
[----:B--2---:R-:W-:Y:S01]  /*a260*/  SHF.R.S32.HI R13, RZ, 0x1f, R221 ;  /* 0x0000001fff0d7819 */ /* 0x004fe200000114dd */
[----:B------:R3:W-:Y:S01]  /*a270*/  @!P1 ST.E.128 desc[UR40][R6.64], R52 ;  /* 0x0000003406009985 */ /* 0x0007e2000c101d28 */
[----:B------:R-:W-:-:S02]  /*a280*/  @P0 LEA.HI.X R5, R222, R21, R5, 0x1, P5 ;  /* 0x00000015de050211 */ /* 0x000fc400028f0c05 */
[----:B------:R-:W-:-:S03]  /*a290*/  @P6 LEA R12, P5, R221, R20, 0x1 ;  /* 0x00000014dd0c6211 */ /* 0x000fc600078a08ff */
[----:B------:R3:W-:Y:S01]  /*a2a0*/  @P0 ST.E.128 desc[UR40][R4.64], R60 ;  /* 0x0000003c04000985 */ /* 0x0007e2000c101d28 */
[----:B------:R-:W-:-:S05]  /*a2b0*/  @P6 LEA.HI.X R13, R221, R21, R13, 0x1, P5 ;  /* 0x00000015dd0d6211 */ /* 0x000fca00028f0c0d */
[----:B------:R3:W-:Y:S04]  /*a2c0*/  @P6 ST.E.128 desc[UR40][R12.64], R68 ;  /* 0x000000440c006985 */ /* 0x0007e8000c101d28 */
.L_x_3415:
[----:B------:R-:W-:Y:S05]  /*a2d0*/  BSYNC B1 ;  /* 0x0000000000017941 */ /* 0x000fea0003800000 */
.L_x_3414:
[----:B---3-5:R-:W-:Y:S01]  /*a2e0*/  VIADD R6, R88, 0x20 ;  /* 0x0000002058067836 */ /* 0x028fe20000000000 */
[----:B------:R3:W4:Y:S04]  /*a2f0*/  SHFL.IDX PT, R5, R87, 0x1, 0x181f ;  /* 0x00381f0057057f89 */ /* 0x00072800000e0000 */
[----:B------:R-:W-:Y:S01]  /*a300*/  ISETP.GE.AND P0, PT, R6, R89, PT ;  /* 0x000000590600720c */ /* 0x000fe20003f06270 */
[----:B------:R3:W0:-:S12]  /*a310*/  SHFL.IDX PT, R4, R86, 0x1, 0x181f ;  /* 0x00381f0056047f89 */ /* 0x00061800000e0000 */
[----:B---3--:R-:W-:Y:S05]  /*a320*/  @P0 BRA `(.L_x_3416) ;  /* 0x0000002400f40947 */ /* 0x008fea0003800000 */
[----:B------:R-:W-:Y:S02]  /*a330*/  ISETP.GE.AND P0, PT, R188, UR14, PT ;  /* 0x0000000ebc007c0c */ /* 0x000fe4000bf06270 */
[----:B------:R-:W-:Y:S02]  /*a340*/  ISETP.GE.AND P5, PT, R2, UR14, PT ;  /* 0x0000000e02007c0c */ /* 0x000fe4000bfa6270 */
[----:B------:R-:W-:Y:S02]  /*a350*/  ISETP.GE.AND P2, PT, R187, UR14, PT ;  /* 0x0000000ebb007c0c */ /* 0x000fe4000bf46270 */
[----:B------:R-:W-:Y:S02]  /*a360*/  ISETP.GE.AND P1, PT, R186, UR14, PT ;  /* 0x0000000eba007c0c */ /* 0x000fe4000bf26270 */
[----:B------:R-:W-:Y:S02]  /*a370*/  ISETP.GE.AND P3, PT, R185, UR14, PT ;  /* 0x0000000eb9007c0c */ /* 0x000fe4000bf66270 */
[----:B------:R-:W-:-:S02]  /*a380*/  SHF.R.S32.HI R15, RZ, 0x1f, R187 ;  /* 0x0000001fff0f7819 */ /* 0x000fc400000114bb */
[----:B--2---:R-:W-:Y:S02]  /*a390*/  SHF.R.S32.HI R21, RZ, 0x1f, R186 ;  /* 0x0000001fff157819 */ /* 0x004fe400000114ba */
[----:B0-----:R-:W-:Y:S01]  /*a3a0*/  @!P0 LEA R12, P4, R188, R4, 0x1 ;  /* 0x00000004bc0c8211 */ /* 0x001fe200078808ff */
[----:B----4-:R-:W-:Y:S01]  /*a3b0*/  @!P5 IMAD.WIDE R6, R2, 0x2, R4 ;  /* 0x000000020206d825 */ /* 0x010fe200078e0204 */
[----:B------:R-:W-:Y:S02]  /*a3c0*/  SHF.R.S32.HI R31, RZ, 0x1f, R184 ;  /* 0x0000001fff1f7819 */ /* 0x000fe400000114b8 */
[----:B------:R-:W-:Y:S02]  /*a3d0*/  @!P0 LEA.HI.X R13, R188, R5, R152, 0x1, P4 ;  /* 0x00000005bc0d8211 */ /* 0x000fe400020f0c98 */
[----:B------:R-:W-:Y:S01]  /*a3e0*/  ISETP.GE.AND P4, PT, R184, UR14, PT ;  /* 0x0000000eb8007c0c */ /* 0x000fe2000bf86270 */
[----:B------:R0:W-:Y:S01]  /*a3f0*/  @!P5 ST.E.128 desc[UR40][R6.64], R8 ;  /* 0x000000080600d985 */ /* 0x0001e2000c101d28 */
[----:B------:R-:W-:-:S02]  /*a400*/  LOP3.LUT P5, RZ, R0, 0x40, RZ, 0xc0, !PT ;  /* 0x0000004000ff7812 */ /* 0x000fc400078ac0ff */
[CC--:B------:R-:W-:Y:S01]  /*a410*/  @!P2 LEA R14, P6, R187.reuse, R4.reuse, 0x1 ;  /* 0x00000004bb0ea211 */ /* 0x0c0fe200078c08ff */
[----:B------:R3:W-:Y:S01]  /*a420*/  @!P0 ST.E.128 desc[UR40][R12.64], R24 ;  /* 0x000000180c008985 */ /* 0x0007e2000c101d28 */
[----:B------:R-:W-:Y:S02]  /*a430*/  SHF.R.S32.HI R0, RZ, 0x1f, R185 ;  /* 0x0000001fff007819 */ /* 0x000fe400000114b9 */
[----:B------:R-:W-:Y:S02]  /*a440*/  @!P2 LEA.HI.X R15, R187, R5, R15, 0x1, P6 ;  /* 0x00000005bb0fa211 */ /* 0x000fe400030f0c0f */
[-C--:B-1----:R-:W-:Y:S02]  /*a450*/  @!P1 LEA R20, P6, R186, R4.reuse, 0x1 ;  /* 0x00000004ba149211 */ /* 0x082fe400078c08ff */
[----:B------:R-:W-:Y:S01]  /*a460*/  SHF.R.S32.HI R37, RZ, 0x1f, R222 ;  /* 0x0000001fff257819 */ /* 0x000fe200000114de */
[----:B------:R3:W-:Y:S01]  /*a470*/  @!P2 ST.E.128 desc[UR40][R14.64], R32 ;  /* 0x000000200e00a985 */ /* 0x0007e2000c101d28 */
[----:B------:R-:W-:-:S02]  /*a480*/  @!P3 LEA R28, P2, R185, R4, 0x1 ;  /* 0x00000004b91cb211 */ /* 0x000fc400078408ff */
[-C--:B------:R-:W-:Y:S02]  /*a490*/  @!P4 LEA R30, P0, R184, R4.reuse, 0x1 ;  /* 0x00000004b81ec211 */ /* 0x080fe400078008ff */
[-C--:B------:R-:W-:Y:S02]  /*a4a0*/  @!P1 LEA.HI.X R21, R186, R5.reuse, R21, 0x1, P6 ;  /* 0x00000005ba159211 */ /* 0x080fe400030f0c15 */
[----:B0-----:R-:W-:Y:S02]  /*a4b0*/  @P5 LEA R6, P6, R222, R4, 0x1 ;  /* 0x00000004de065211 */ /* 0x001fe400078c08ff */
[-C--:B------:R-:W-:Y:S01]  /*a4c0*/  @!P3 LEA.HI.X R29, R185, R5.reuse, R0, 0x1, P2 ;  /* 0x00000005b91db211 */ /* 0x080fe200010f0c00 */
[----:B------:R3:W-:Y:S01]  /*a4d0*/  @!P1 ST.E.128 desc[UR40][R20.64], R40 ;  /* 0x0000002814009985 */ /* 0x0007e2000c101d28 */
[-C--:B------:R-:W-:Y:S02]  /*a4e0*/  @!P4 LEA.HI.X R31, R184, R5.reuse, R31, 0x1, P0 ;  /* 0x00000005b81fc211 */ /* 0x080fe400000f0c1f */
[----:B------:R-:W-:Y:S01]  /*a4f0*/  @P5 LEA.HI.X R7, R222, R5, R37, 0x1, P6 ;  /* 0x00000005de075211 */ /* 0x000fe200030f0c25 */
[----:B------:R3:W-:Y:S01]  /*a500*/  @!P3 ST.E.128 desc[UR40][R28.64], R48 ;  /* 0x000000301c00b985 */ /* 0x0007e2000c101d28 */
[----:B------:R-:W-:-:S03]  /*a510*/  LOP3.LUT P0, RZ, R3, 0x80, RZ, 0xc0, !PT ;  /* 0x0000008003ff7812 */ /* 0x000fc6000780c0ff */
[----:B------:R3:W-:Y:S04]  /*a520*/  @!P4 ST.E.128 desc[UR40][R30.64], R56 ;  /* 0x000000381e00c985 */ /* 0x0007e8000c101d28 */
[----:B------:R3:W-:Y:S06]  /*a530*/  @P5 ST.E.128 desc[UR40][R6.64], R64 ;  /* 0x0000004006005985 */ /* 0x0007ec000c101d28 */
[----:B------:R-:W-:Y:S05]  /*a540*/  @!P0 BRA `(.L_x_3416) ;  /* 0x00000024006c8947 */ /* 0x000fea0003800000 */
[----:B------:R-:W-:Y:S02]  /*a550*/  LEA R4, P0, R221, R4, 0x1 ;  /* 0x00000004dd047211 */ /* 0x000fe400078008ff */
[----:B------:R-:W-:-:S04]  /*a560*/  SHF.R.S32.HI R0, RZ, 0x1f, R221 ;  /* 0x0000001fff007819 */ /* 0x000fc800000114dd */
[----:B------:R-:W-:-:S05]  /*a570*/  LEA.HI.X R5, R221, R5, R0, 0x1, P0 ;  /* 0x00000005dd057211 */ /* 0x000fca00000f0c00 */
[----:B------:R0:W-:Y:S01]  /*a580*/  ST.E.128 desc[UR40][R4.64], R72 ;  /* 0x0000004804007985 */ /* 0x0001e2000c101d28 */
[----:B------:R-:W-:Y:S05]  /*a590*/  BRA `(.L_x_3416) ;  /* 0x0000002400587947 */ /* 0x000fea0003800000 */
.L_x_3413:
[----:B------:R-:W2:Y:S01]  /*a5a0*/  LDL R0, [R1+0x48] ;  /* 0x0000480001007983 */ /* 0x000ea20000100800 */
[----:B------:R-:W-:Y:S01]  /*a5b0*/  ULDC.64 UR12, c[0x0][0xb08] ;  /* 0x0002c200000c7ab9 */ /* 0x000fe20000000a00 */
[----:B------:R-:W-:Y:S01]  /*a5c0*/  ULDC UR14, c[0x0][0xbe8] ;  /* 0x0002fa00000e7ab9 */ /* 0x000fe20000000800 */
[----:B------:R-:W-:Y:S01]  /*a5d0*/  UIMAD UR18, UR18, UR12, URZ ;  /* 0x0000000c121272a4 */ /* 0x000fe2000f8e023f */
[----:B0-----:R-:W-:Y:S01]  /*a5e0*/  IMAD.U32 R6, RZ, RZ, UR43 ;  /* 0x0000002bff067e24 */ /* 0x001fe2000f8e00ff */
[----:B------:R-:W-:Y:S01]  /*a5f0*/  UIMAD.WIDE.U32 UR10, UR4, UR12, URZ ;  /* 0x0000000c040a72a5 */ /* 0x000fe2000f8e003f */
[----:B------:R-:W-:Y:S01]  /*a600*/  BSSY B1, `(.L_x_3417) ;  /* 0x00000c8000017945 */ /* 0x000fe20003800000 */
[----:B------:R-:W-:Y:S01]  /*a610*/  UIMAD UR18, UR4, UR13, UR18 ;  /* 0x0000000d041272a4 */ /* 0x000fe2000f8e0212 */
[----:B------:R-:W-:Y:S01]  /*a620*/  SHF.R.S32.HI R21, RZ, 0x1f, R203 ;  /* 0x0000001fff157819 */ /* 0x000fe200000114cb */
[----:B------:R-:W-:Y:S01]  /*a630*/  UISETP.NE.AND UP0, UPT, UR14, 0x1, UPT ;  /* 0x000000010e00788c */ /* 0x000fe2000bf05270 */
[----:B---3--:R-:W-:Y:S01]  /*a640*/  SHF.R.S32.HI R152, RZ, 0x1f, R204 ;  /* 0x0000001fff987819 */ /* 0x008fe200000114cc */
[----:B------:R-:W-:Y:S01]  /*a650*/  UIADD3 UR11, UR11, UR18, URZ ;  /* 0x000000120b0b7290 */ /* 0x000fe2000fffe03f */
[----:B------:R-:W-:Y:S01]  /*a660*/  SHF.R.S32.HI R153, RZ, 0x1f, R205 ;  /* 0x0000001fff997819 */ /* 0x000fe200000114cd */
[----:B------:R-:W-:Y:S01]  /*a670*/  ULDC.64 UR12, c[0x0][0xb38] ;  /* 0x0002ce00000c7ab9 */ /* 0x000fe20000000a00 */
[----:B------:R-:W-:Y:S01]  /*a680*/  USHF.R.S32.HI UR4, URZ, 0x1f, UR9 ;  /* 0x0000001f3f047899 */ /* 0x000fe20008011409 */
[----:B------:R-:W-:Y:S01]  /*a690*/  PLOP3.LUT P0, PT, PT, PT, UP0, 0x80, 0x0 ;  /* 0x000000000000781c */ /* 0x000fe20003f0f008 */
[----:B------:R-:W-:Y:S01]  /*a6a0*/  UIMAD.WIDE.U32 UR10, UR44, UR12, UR10 ;  /* 0x0000000c2c0a72a5 */ /* 0x000fe2000f8e000a */
[----:B------:R-:W-:Y:S01]  /*a6b0*/  SHF.R.S32.HI R154, RZ, 0x1f, R206 ;  /* 0x0000001fff9a7819 */ /* 0x000fe200000114ce */
[----:B------:R-:W-:Y:S01]  /*a6c0*/  UIMAD UR8, UR8, UR14, URZ ;  /* 0x0000000e080872a4 */ /* 0x000fe2000f8e023f */
[----:B------:R-:W-:Y:S01]  /*a6d0*/  SHF.R.S32.HI R155, RZ, 0x1f, R207 ;  /* 0x0000001fff9b7819 */ /* 0x000fe200000114cf */
[----:B------:R-:W-:Y:S01]  /*a6e0*/  UIMAD UR11, UR44, UR13, UR11 ;  /* 0x0000000d2c0b72a4 */ /* 0x000fe2000f8e020b */
[----:B------:R-:W-:-:S02]  /*a6f0*/  SHF.R.S32.HI R156, RZ, 0x1f, R208 ;  /* 0x0000001fff9c7819 */ /* 0x000fc400000114d0 */
[----:B------:R-:W-:Y:S01]  /*a700*/  ULDC.64 UR12, c[0x0][0xb40] ;  /* 0x0002d000000c7ab9 */ /* 0x000fe20000000a00 */
[----:B------:R-:W-:Y:S01]  /*a710*/  SHF.R.S32.HI R157, RZ, 0x1f, R209 ;  /* 0x0000001fff9d7819 */ /* 0x000fe200000114d1 */
[----:B------:R-:W-:Y:S01]  /*a720*/  UIMAD UR4, UR4, UR12, URZ ;  /* 0x0000000c040472a4 */ /* 0x000fe2000f8e023f */
[----:B------:R-:W-:Y:S01]  /*a730*/  SHF.R.S32.HI R158, RZ, 0x1f, R210 ;  /* 0x0000001fff9e7819 */ /* 0x000fe200000114d2 */
[----:B------:R-:W-:Y:S01]  /*a740*/  UIMAD.WIDE.U32 UR10, UR9, UR12, UR10 ;  /* 0x0000000c090a72a5 */ /* 0x000fe2000f8e000a */
[----:B------:R-:W-:Y:S01]  /*a750*/  SHF.R.S32.HI R159, RZ, 0x1f, R211 ;  /* 0x0000001fff9f7819 */ /* 0x000fe200000114d3 */
[----:B------:R-:W-:Y:S01]  /*a760*/  UIMAD UR4, UR9, UR13, UR4 ;  /* 0x0000000d090472a4 */ /* 0x000fe2000f8e0204 */
[----:B------:R-:W-:Y:S02]  /*a770*/  SHF.R.S32.HI R160, RZ, 0x1f, R212 ;  /* 0x0000001fffa07819 */ /* 0x000fe400000114d4 */
[----:B------:R-:W-:Y:S01]  /*a780*/  @UP0 ULDC UR9, c[0x0][0xbec] ;  /* 0x0002fb0000090ab9 */ /* 0x000fe20000000800 */
[----:B------:R-:W-:Y:S01]  /*a790*/  UIADD3 UR11, UR11, UR4, URZ ;  /* 0x000000040b0b7290 */ /* 0x000fe2000fffe03f */
[----:B------:R-:W-:Y:S01]  /*a7a0*/  SHF.R.S32.HI R161, RZ, 0x1f, R213 ;  /* 0x0000001fffa17819 */ /* 0x000fe200000114d5 */
[----:B------:R-:W-:Y:S01]  /*a7b0*/  ULDC.64 UR12, c[0x0][0xb48] ;  /* 0x0002d200000c7ab9 */ /* 0x000fe20000000a00 */
[----:B------:R-:W-:Y:S01]  /*a7c0*/  @UP0 ULDC UR4, c[0x0][0xbf0] ;  /* 0x0002fc0000040ab9 */ /* 0x000fe20000000800 */
[----:B------:R-:W-:Y:S01]  /*a7d0*/  UIMAD.WIDE.U32 UR10, UR45, UR12, UR10 ;  /* 0x0000000c2d0a72a5 */ /* 0x000fe2000f8e000a */
[----:B------:R-:W-:-:S02]  /*a7e0*/  SHF.R.S32.HI R162, RZ, 0x1f, R214 ;  /* 0x0000001fffa27819 */ /* 0x000fc400000114d6 */
[----:B------:R-:W-:Y:S01]  /*a7f0*/  SHF.R.S32.HI R163, RZ, 0x1f, R215 ;  /* 0x0000001fffa37819 */ /* 0x000fe200000114d7 */
[----:B------:R-:W-:Y:S01]  /*a800*/  UIMAD UR45, UR45, UR13, UR11 ;  /* 0x0000000d2d2d72a4 */ /* 0x000fe2000f8e020b */
[----:B------:R-:W-:Y:S01]  /*a810*/  SHF.R.S32.HI R164, RZ, 0x1f, R216 ;  /* 0x0000001fffa47819 */ /* 0x000fe200000114d8 */
[----:B------:R-:W-:Y:S01]  /*a820*/  IMAD.U32 R5, RZ, RZ, UR11 ;  /* 0x0000000bff057e24 */ /* 0x000fe2000f8e00ff */
[----:B------:R-:W-:Y:S01]  /*a830*/  ULDC.64 UR12, c[0x0][0xb30] ;  /* 0x0002cc00000c7ab9 */ /* 0x000fe20000000a00 */
[----:B------:R-:W-:Y:S01]  /*a840*/  IMAD.U32 R4, RZ, RZ, UR10 ;  /* 0x0000000aff047e24 */ /* 0x000fe2000f8e00ff */
[----:B------:R-:W-:Y:S01]  /*a850*/  ULDC.64 UR10, c[0x0][0xb28] ;  /* 0x0002ca00000a7ab9 */ /* 0x000fe20000000a00 */
[----:B------:R-:W-:Y:S01]  /*a860*/  IMAD.U32 R5, RZ, RZ, UR45 ;  /* 0x0000002dff057e24 */ /* 0x000fe2000f8e00ff */
[----:B------:R-:W-:Y:S02]  /*a870*/  SHF.R.S32.HI R13, RZ, 0x1f, R217 ;  /* 0x0000001fff0d7819 */ /* 0x000fe400000114d9 */
[----:B------:R-:W-:-:S02]  /*a880*/  SHF.R.S32.HI R165, RZ, 0x1f, R218 ;  /* 0x0000001fffa57819 */ /* 0x000fc400000114da */
[----:B------:R-:W-:Y:S02]  /*a890*/  SHF.R.S32.HI R166, RZ, 0x1f, R219 ;  /* 0x0000001fffa67819 */ /* 0x000fe400000114db */
[----:B------:R-:W-:Y:S01]  /*a8a0*/  SHF.R.S32.HI R167, RZ, 0x1f, R17 ;  /* 0x0000001fffa77819 */ /* 0x000fe20000011411 */
[----:B--2---:R-:W-:-:S04]  /*a8b0*/  IMAD R6, R6, 0x40, R0 ;  /* 0x0000004006067824 */ /* 0x004fc800078e0200 */
[----:B------:R-:W-:-:S04]  /*a8c0*/  @P0 IMAD.HI.U32 R0, R6, UR9, RZ ;  /* 0x0000000906000c27 */ /* 0x000fc8000f8e00ff */
[----:B------:R-:W-:Y:S01]  /*a8d0*/  IMAD.MOV.U32 R3, RZ, RZ, R6 ;  /* 0x000000ffff037224 */ /* 0x000fe200078e0006 */
[----:B------:R-:W-:Y:S01]  /*a8e0*/  @P0 SHF.R.U32.HI R3, RZ, UR4, R0 ;  /* 0x00000004ff030c19 */ /* 0x000fe20008011600 */
[----:B------:R-:W-:-:S03]  /*a8f0*/  UIADD3 UR4, UR38, 0x28c20, URZ ;  /* 0x00028c2026047890 */ /* 0x000fc6000fffe03f */
[--C-:B------:R-:W-:Y:S01]  /*a900*/  SHF.R.S32.HI R0, RZ, 0x1f, R3.reuse ;  /* 0x0000001fff007819 */ /* 0x100fe20000011403 */
[----:B------:R-:W-:Y:S01]  /*a910*/  IMAD.MOV R7, RZ, RZ, -R3 ;  /* 0x000000ffff077224 */ /* 0x000fe200078e0a03 */
[----:B------:R-:W-:Y:S01]  /*a920*/  UPRMT UR4, URZ, 0x654, UR4 ;  /* 0x000006543f047896 */ /* 0x000fe20008000004 */
[----:B------:R-:W-:-:S04]  /*a930*/  IMAD.WIDE.U32 R4, R3, UR12, R4 ;  /* 0x0000000c03047c25 */ /* 0x000fc8000f8e0004 */
[----:B------:R-:W-:Y:S02]  /*a940*/  IMAD R0, R0, UR12, RZ ;  /* 0x0000000c00007c24 */ /* 0x000fe4000f8e02ff */
[----:B------:R-:W-:Y:S02]  /*a950*/  IMAD R7, R7, UR14, R6 ;  /* 0x0000000e07077c24 */ /* 0x000fe4000f8e0206 */
[----:B------:R-:W-:Y:S01]  /*a960*/  IMAD R9, R3, UR13, R0 ;  /* 0x0000000d03097c24 */ /* 0x000fe2000f8e0200 */
[----:B------:R-:W-:Y:S02]  /*a970*/  SYNCS.ARRIVE.TRANS64.RED.A1T0 RZ, [UR4], RZ ;  /* 0x000000ffffff79a7 */ /* 0x000fe40008100404 */
[----:B------:R-:W-:Y:S01]  /*a980*/  SHF.R.S32.HI R0, RZ, 0x1f, R7 ;  /* 0x0000001fff007819 */ /* 0x000fe20000011407 */
[----:B------:R-:W-:Y:S02]  /*a990*/  IMAD.IADD R5, R5, 0x1, R9 ;  /* 0x0000000105057824 */ /* 0x000fe400078e0209 */
[----:B------:R-:W-:-:S02]  /*a9a0*/  IMAD.U32 R9, RZ, RZ, UR43 ;  /* 0x0000002bff097e24 */ /* 0x000fc4000f8e00ff */
[----:B------:R-:W-:Y:S02]  /*a9b0*/  IMAD R0, R0, UR10, RZ ;  /* 0x0000000a00007c24 */ /* 0x000fe4000f8e02ff */
[----:B------:R-:W-:-:S04]  /*a9c0*/  IMAD.WIDE.U32 R4, R7, UR10, R4 ;  /* 0x0000000a07047c25 */ /* 0x000fc8000f8e0004 */
[----:B------:R-:W-:Y:S01]  /*a9d0*/  IMAD R3, R7, UR11, R0 ;  /* 0x0000000b07037c24 */ /* 0x000fe2000f8e0200 */
[----:B------:R-:W-:Y:S01]  /*a9e0*/  ULDC.64 UR10, c[0x0][0xb00] ;  /* 0x0002c000000a7ab9 */ /* 0x000fe20000000a00 */
[----:B------:R-:W-:Y:S02]  /*a9f0*/  IMAD R0, R9, 0x40, R16 ;  /* 0x0000004009007824 */ /* 0x000fe400078e0210 */
[----:B------:R-:W-:Y:S01]  /*aa00*/  IMAD.IADD R5, R5, 0x1, R3 ;  /* 0x0000000105057824 */ /* 0x000fe200078e0203 */
[----:B------:R-:W-:Y:S02]  /*aa10*/  LEA R3, P1, R4, UR10, 0x2 ;  /* 0x0000000a04037c11 */ /* 0x000fe4000f8210ff */
[----:B------:R-:W-:Y:S02]  /*aa20*/  ISETP.GE.AND P0, PT, R0, UR8, PT ;  /* 0x0000000800007c0c */ /* 0x000fe4000bf06270 */
[----:B------:R-:W-:Y:S01]  /*aa30*/  LEA.HI.X R10, R4, UR11, R5, 0x2, P1 ;  /* 0x0000000b040a7c11 */ /* 0x000fe200088f1405 */
[----:B------:R0:W1:Y:S04]  /*aa40*/  SHFL.IDX PT, R11, R3, RZ, 0x1c1f ;  /* 0x001c1fff030b7589 */ /* 0x00006800000e0000 */
[----:B------:R0:W2:Y:S06]  /*aa50*/  SHFL.IDX PT, R12, R10, RZ, 0x1c1f ;  /* 0x001c1fff0a0c7589 */ /* 0x0000ac00000e0000 */
[----:B------:R-:W-:Y:S05]  /*aa60*/  @P0 BRA `(.L_x_3418) ;  /* 0x0000000800040947 */ /* 0x000fea0003800000 */
[----:B------:R-:W-:Y:S02]  /*aa70*/  ULDC UR4, c[0x0][0xac8] ;  /* 0x0002b20000047ab9 */ /* 0x000fe40000000800 */
[----:B------:R-:W-:Y:S02]  /*aa80*/  ISETP.GE.AND P3, PT, R17, UR4, PT ;  /* 0x0000000411007c0c */ /* 0x000fe4000bf66270 */
[----:B------:R-:W-:Y:S02]  /*aa90*/  ISETP.GE.AND P4, PT, R219, UR4, PT ;  /* 0x00000004db007c0c */ /* 0x000fe4000bf86270 */
[----:B------:R-:W-:Y:S02]  /*aaa0*/  ISETP.GE.AND P2, PT, R218, UR4, PT ;  /* 0x00000004da007c0c */ /* 0x000fe4000bf46270 */
[----:B------:R-:W-:-:S07]  /*aab0*/  ISETP.GE.AND P1, PT, R217, UR4, PT ;  /* 0x00000004d9007c0c */ /* 0x000fce000bf26270 */
[-C--:B-1----:R-:W-:Y:S02]  /*aac0*/  @!P3 LEA R4, P0, R17, R11.reuse, 0x2 ;  /* 0x0000000b1104b211 */ /* 0x082fe400078010ff */
[----:B------:R-:W-:Y:S02]  /*aad0*/  @!P4 LEA R6, P5, R219, R11, 0x2 ;  /* 0x0000000bdb06c211 */ /* 0x000fe400078a10ff */
[-C--:B--2---:R-:W-:Y:S02]  /*aae0*/  @!P3 LEA.HI.X R5, R17, R12.reuse, R167, 0x2, P0 ;  /* 0x0000000c1105b211 */ /* 0x084fe400000f14a7 */
[----:B------:R-:W-:Y:S02]  /*aaf0*/  ISETP.GE.AND P0, PT, R216, UR4, PT ;  /* 0x00000004d8007c0c */ /* 0x000fe4000bf06270 */
[----:B------:R-:W-:Y:S01]  /*ab00*/  @!P4 LEA.HI.X R7, R219, R12, R166, 0x2, P5 ;  /* 0x0000000cdb07c211 */ /* 0x000fe200028f14a6 */
[----:B------:R1:W-:Y:S01]  /*ab10*/  @!P3 ST.E.64 desc[UR40][R4.64], R24 ;  /* 0x000000180400b985 */ /* 0x0003e2000c101b28 */
[----:B------:R-:W-:-:S03]  /*ab20*/  ISETP.GE.AND P3, PT, R215, UR4, PT ;  /* 0x00000004d7007c0c */ /* 0x000fc6000bf66270 */
[----:B------:R2:W-:Y:S01]  /*ab30*/  @!P4 ST.E.64 desc[UR40][R6.64], R28 ;  /* 0x0000001c0600c985 */ /* 0x0005e2000c101b28 */
[----:B------:R-:W-:Y:S02]  /*ab40*/  ISETP.GE.AND P4, PT, R214, UR4, PT ;  /* 0x00000004d6007c0c */ /* 0x000fe4000bf86270 */
[CC--:B-1----:R-:W-:Y:S02]  /*ab50*/  @!P2 LEA R4, P6, R218.reuse, R11.reuse, 0x2 ;  /* 0x0000000bda04a211 */ /* 0x0c2fe400078c10ff */
[CC--:B--2---:R-:W-:Y:S02]  /*ab60*/  @!P1 LEA R6, P5, R217.reuse, R11.reuse, 0x2 ;  /* 0x0000000bd9069211 */ /* 0x0c4fe400078a10ff */
[-C--:B------:R-:W-:Y:S02]  /*ab70*/  @!P2 LEA.HI.X R5, R218, R12.reuse, R165, 0x2, P6 ;  /* 0x0000000cda05a211 */ /* 0x080fe400030f14a5 */
[----:B------:R-:W-:Y:S02]  /*ab80*/  @!P0 LEA R8, P6, R216, R11, 0x2 ;  /* 0x0000000bd8088211 */ /* 0x000fe400078c10ff */
[----:B------:R-:W-:Y:S01]  /*ab90*/  @!P1 LEA.HI.X R7, R217, R12, R13, 0x2, P5 ;  /* 0x0000000cd9079211 */ /* 0x000fe200028f140d */
[----:B------:R1:W-:Y:S01]  /*aba0*/  @!P2 ST.E.64 desc[UR40][R4.64], R32 ;  /* 0x000000200400a985 */ /* 0x0003e2000c101b28 */
[----:B------:R-:W-:-:S02]  /*abb0*/  ISETP.GE.AND P5, PT, R213, UR4, PT ;  /* 0x00000004d5007c0c */ /* 0x000fc4000bfa6270 */
[----:B------:R-:W-:Y:S01]  /*abc0*/  @!P0 LEA.HI.X R9, R216, R12, R164, 0x2, P6 ;  /* 0x0000000cd8098211 */ /* 0x000fe200030f14a4 */
[----:B------:R2:W-:Y:S04]  /*abd0*/  @!P1 ST.E.64 desc[UR40][R6.64], R36 ;  /* 0x0000002406009985 */ /* 0x0005e8000c101b28 */
[----:B------:R3:W-:Y:S01]  /*abe0*/  @!P0 ST.E.64 desc[UR40][R8.64], R40 ;  /* 0x0000002808008985 */ /* 0x0007e2000c101b28 */
[----:B------:R-:W-:Y:S02]  /*abf0*/  ISETP.GE.AND P0, PT, R212, UR4, PT ;  /* 0x00000004d4007c0c */ /* 0x000fe4000bf06270 */
[-C--:B-1----:R-:W-:Y:S02]  /*ac00*/  @!P3 LEA R4, P1, R215, R11.reuse, 0x2 ;  /* 0x0000000bd704b211 */ /* 0x082fe400078210ff */
[----:B--2---:R-:W-:-:S02]  /*ac10*/  @!P4 LEA R6, P2, R214, R11, 0x2 ;  /* 0x0000000bd606c211 */ /* 0x004fc400078410ff */
[-C--:B------:R-:W-:Y:S02]  /*ac20*/  @!P3 LEA.HI.X R5, R215, R12.reuse, R163, 0x2, P1 ;  /* 0x0000000cd705b211 */ /* 0x080fe400008f14a3 */
[----:B------:R-:W-:Y:S02]  /*ac30*/  ISETP.GE.AND P1, PT, R211, UR4, PT ;  /* 0x00000004d3007c0c */ /* 0x000fe4000bf26270 */
[----:B------:R-:W-:Y:S01]  /*ac40*/  @!P4 LEA.HI.X R7, R214, R12, R162, 0x2, P2 ;  /* 0x0000000cd607c211 */ /* 0x000fe200010f14a2 */
[----:B------:R1:W-:Y:S01]  /*ac50*/  @!P3 ST.E.64 desc[UR40][R4.64], R44 ;  /* 0x0000002c0400b985 */ /* 0x0003e2000c101b28 */
[----:B------:R-:W-:Y:S02]  /*ac60*/  ISETP.GE.AND P2, PT, R210, UR4, PT ;  /* 0x00000004d2007c0c */ /* 0x000fe4000bf46270 */
[----:B---3--:R-:W-:Y:S01]  /*ac70*/  @!P5 LEA R8, P6, R213, R11, 0x2 ;  /* 0x0000000bd508d211 */ /* 0x008fe200078c10ff */
[----:B------:R2:W-:Y:S01]  /*ac80*/  @!P4 ST.E.64 desc[UR40][R6.64], R48 ;  /* 0x000000300600c985 */ /* 0x0005e2000c101b28 */
[----:B------:R-:W-:-:S02]  /*ac90*/  ISETP.GE.AND P3, PT, R209, UR4, PT ;  /* 0x00000004d1007c0c */ /* 0x000fc4000bf66270 */
[----:B------:R-:W-:Y:S02]  /*aca0*/  @!P5 LEA.HI.X R9, R213, R12, R161, 0x2, P6 ;  /* 0x0000000cd509d211 */ /* 0x000fe400030f14a1 */
[----:B------:R-:W-:-:S03]  /*acb0*/  ISETP.GE.AND P4, PT, R208, UR4, PT ;  /* 0x00000004d0007c0c */ /* 0x000fc6000bf86270 */
[----:B------:R3:W-:Y:S01]  /*acc0*/  @!P5 ST.E.64 desc[UR40][R8.64], R52 ;  /* 0x000000340800d985 */ /* 0x0007e2000c101b28 */
[CC--:B-1----:R-:W-:Y:S02]  /*acd0*/  @!P0 LEA R4, P6, R212.reuse, R11.reuse, 0x2 ;  /* 0x0000000bd4048211 */ /* 0x0c2fe400078c10ff */
[CC--:B--2---:R-:W-:Y:S02]  /*ace0*/  @!P1 LEA R6, P5, R211.reuse, R11.reuse, 0x2 ;  /* 0x0000000bd3069211 */ /* 0x0c4fe400078a10ff */
[-C--:B------:R-:W-:Y:S02]  /*acf0*/  @!P0 LEA.HI.X R5, R212, R12.reuse, R160, 0x2, P6 ;  /* 0x0000000cd4058211 */ /* 0x080fe400030f14a0 */
[----:B------:R-:W-:Y:S02]  /*ad00*/  @!P1 LEA.HI.X R7, R211, R12, R159, 0x2, P5 ;  /* 0x0000000cd3079211 */ /* 0x000fe400028f149f */
[----:B------:R-:W-:Y:S01]  /*ad10*/  ISETP.GE.AND P5, PT, R207, UR4, PT ;  /* 0x00000004cf007c0c */ /* 0x000fe2000bfa6270 */
[----:B------:R1:W-:Y:S01]  /*ad20*/  @!P0 ST.E.64 desc[UR40][R4.64], R56 ;  /* 0x0000003804008985 */ /* 0x0003e2000c101b28 */
[----:B---3--:R-:W-:-:S02]  /*ad30*/  @!P2 LEA R8, P6, R210, R11, 0x2 ;  /* 0x0000000bd208a211 */ /* 0x008fc400078c10ff */
[----:B------:R-:W-:Y:S01]  /*ad40*/  ISETP.GE.AND P0, PT, R206, UR4, PT ;  /* 0x00000004ce007c0c */ /* 0x000fe2000bf06270 */
[----:B------:R2:W-:Y:S01]  /*ad50*/  @!P1 ST.E.64 desc[UR40][R6.64], R60 ;  /* 0x0000003c06009985 */ /* 0x0005e2000c101b28 */
        /* <DEDUP_REMOVED lines=9> */
[----:B---3--:R-:W-:-:S03]  /*adf0*/  @!P5 LEA R8, P6, R207, R11, 0x2 ;  /* 0x0000000bcf08d211 */ /* 0x008fc600078c10ff */
[----:B------:R2:W-:Y:S01]  /*ae00*/  @!P4 ST.E.64 desc[UR40][R6.64], R72 ;  /* 0x000000480600c985 */ /* 0x0005e2000c101b28 */
[----:B------:R-:W-:-:S05]  /*ae10*/  @!P5 LEA.HI.X R9, R207, R12, R155, 0x2, P6 ;  /* 0x0000000ccf09d211 */ /* 0x000fca00030f149b */
[----:B------:R3:W-:Y:S01]  /*ae20*/  @!P5 ST.E.64 desc[UR40][R8.64], R76 ;  /* 0x0000004c0800d985 */ /* 0x0007e2000c101b28 */
[----:B------:R-:W-:Y:S02]  /*ae30*/  ISETP.GE.AND P5, PT, R203, UR4, PT ;  /* 0x00000004cb007c0c */ /* 0x000fe4000bfa6270 */
[----:B-1----:R-:W-:-:S04]  /*ae40*/  @!P0 LEA R4, P4, R206, R11, 0x2 ;  /* 0x0000000bce048211 */ /* 0x002fc800078810ff */
[-C--:B------:R-:W-:Y:S02]  /*ae50*/  @!P0 LEA.HI.X R5, R206, R12.reuse, R154, 0x2, P4 ;  /* 0x0000000cce058211 */ /* 0x080fe400020f149a */
[----:B------:R-:W-:Y:S02]  /*ae60*/  ISETP.GE.AND P4, PT, R202, UR4, PT ;  /* 0x00000004ca007c0c */ /* 0x000fe4000bf86270 */
[CC--:B--2---:R-:W-:Y:S01]  /*ae70*/  @!P1 LEA R6, P3, R205.reuse, R11.reuse, 0x2 ;  /* 0x0000000bcd069211 */ /* 0x0c4fe200078610ff */
[----:B------:R1:W-:Y:S01]  /*ae80*/  @!P0 ST.E.64 desc[UR40][R4.64], R80 ;  /* 0x0000005004008985 */ /* 0x0003e2000c101b28 */
[----:B---3--:R-:W-:Y:S02]  /*ae90*/  @!P2 LEA R8, P6, R204, R11, 0x2 ;  /* 0x0000000bcc08a211 */ /* 0x008fe400078c10ff */
[----:B------:R-:W-:Y:S02]  /*aea0*/  @!P1 LEA.HI.X R7, R205, R12, R153, 0x2, P3 ;  /* 0x0000000ccd079211 */ /* 0x000fe400018f1499 */
[----:B------:R-:W-:-:S02]  /*aeb0*/  ISETP.GE.AND P3, PT, R201, UR4, PT ;  /* 0x00000004c9007c0c */ /* 0x000fc4000bf66270 */
[----:B------:R-:W-:Y:S01]  /*aec0*/  @!P2 LEA.HI.X R9, R204, R12, R152, 0x2, P6 ;  /* 0x0000000ccc09a211 */ /* 0x000fe200030f1498 */
[----:B------:R2:W-:Y:S01]  /*aed0*/  @!P1 ST.E.64 desc[UR40][R6.64], R84 ;  /* 0x0000005406009985 */ /* 0x0005e2000c101b28 */
[----:B------:R-:W-:-:S03]  /*aee0*/  ISETP.GE.AND P1, PT, R199, UR4, PT ;  /* 0x00000004c7007c0c */ /* 0x000fc6000bf26270 */
[----:B------:R3:W-:Y:S01]  /*aef0*/  @!P2 ST.E.64 desc[UR40][R8.64], R88 ;  /* 0x000000580800a985 */ /* 0x0007e2000c101b28 */
[----:B------:R-:W-:Y:S02]  /*af00*/  ISETP.GE.AND P2, PT, R200, UR4, PT ;  /* 0x00000004c8007c0c */ /* 0x000fe4000bf46270 */
[----:B-1----:R-:W-:-:S04]  /*af10*/  @!P5 LEA R4, P6, R203, R11, 0x2 ;  /* 0x0000000bcb04d211 */ /* 0x002fc800078c10ff */
[----:B------:R-:W-:Y:S02]  /*af20*/  @!P5 LEA.HI.X R5, R203, R12, R21, 0x2, P6 ;  /* 0x0000000ccb05d211 */ /* 0x000fe400030f1415 */
[----:B--2---:R-:W-:-:S03]  /*af30*/  @!P4 LEA R6, P0, R202, R11, 0x2 ;  /* 0x0000000bca06c211 */ /* 0x004fc600078010ff */
[----:B------:R1:W-:Y:S01]  /*af40*/  @!P5 ST.E.64 desc[UR40][R4.64], R92 ;  /* 0x0000005c0400d985 */ /* 0x0003e2000c101b28 */
[----:B------:R-:W-:Y:S02]  /*af50*/  ISETP.GE.AND P5, PT, R197, UR4, PT ;  /* 0x00000004c5007c0c */ /* 0x000fe4000bfa6270 */
[-C--:B------:R-:W-:Y:S02]  /*af60*/  @!P4 LEA.HI.X R7, R202, R12.reuse, R237, 0x2, P0 ;  /* 0x0000000cca07c211 */ /* 0x080fe400000f14ed */
[----:B------:R-:W-:Y:S02]  /*af70*/  ISETP.GE.AND P0, PT, R198, UR4, PT ;  /* 0x00000004c6007c0c */ /* 0x000fe4000bf06270 */
[C---:B---3--:R-:W-:Y:S01]  /*af80*/  @!P3 LEA R8, P6, R201.reuse, R11, 0x2 ;  /* 0x0000000bc908b211 */ /* 0x048fe200078c10ff */
[----:B------:R2:W-:Y:S01]  /*af90*/  @!P4 ST.E.64 desc[UR40][R6.64], R96 ;  /* 0x000000600600c985 */ /* 0x0005e2000c101b28 */
[----:B------:R-:W-:Y:S02]  /*afa0*/  ISETP.GE.AND P4, PT, R196, UR4, PT ;  /* 0x00000004c4007c0c */ /* 0x000fe4000bf86270 */
[----:B------:R-:W-:-:S02]  /*afb0*/  @!P3 LEA.HI.X R9, R201, R12, R236, 0x2, P6 ;  /* 0x0000000cc909b211 */ /* 0x000fc400030f14ec */
[----:B-1----:R-:W-:-:S03]  /*afc0*/  @!P2 LEA R4, P6, R200, R11, 0x2 ;  /* 0x0000000bc804a211 */ /* 0x002fc600078c10ff */
[----:B------:R1:W-:Y:S01]  /*afd0*/  @!P3 ST.E.64 desc[UR40][R8.64], R100 ;  /* 0x000000640800b985 */ /* 0x0003e2000c101b28 */
[----:B------:R-:W-:Y:S02]  /*afe0*/  @!P2 LEA.HI.X R5, R200, R12, R235, 0x2, P6 ;  /* 0x0000000cc805a211 */ /* 0x000fe400030f14eb */
[----:B--2---:R-:W-:-:S03]  /*aff0*/  @!P1 LEA R6, P3, R199, R11, 0x2 ;  /* 0x0000000bc7069211 */ /* 0x004fc600078610ff */
[----:B------:R2:W-:Y:S01]  /*b000*/  @!P2 ST.E.64 desc[UR40][R4.64], R104 ;  /* 0x000000680400a985 */ /* 0x0005e2000c101b28 */
[-C--:B------:R-:W-:Y:S02]  /*b010*/  @!P1 LEA.HI.X R7, R199, R12.reuse, R234, 0x2, P3 ;  /* 0x0000000cc7079211 */ /* 0x080fe400018f14ea */
[----:B------:R-:W-:Y:S02]  /*b020*/  ISETP.GE.AND P3, PT, R195, UR4, PT ;  /* 0x00000004c3007c0c */ /* 0x000fe4000bf66270 */
[CC--:B-1----:R-:W-:Y:S01]  /*b030*/  @!P0 LEA R8, P6, R198.reuse, R11.reuse, 0x2 ;  /* 0x0000000bc6088211 */ /* 0x0c2fe200078c10ff */
[----:B------:R1:W-:Y:S03]  /*b040*/  @!P1 ST.E.64 desc[UR40][R6.64], R108 ;  /* 0x0000006c06009985 */ /* 0x0003e6000c101b28 */
[----:B------:R-:W-:Y:S02]  /*b050*/  @!P0 LEA.HI.X R9, R198, R12, R233, 0x2, P6 ;  /* 0x0000000cc6098211 */ /* 0x000fe400030f14e9 */
[----:B--2---:R-:W-:-:S03]  /*b060*/  @!P5 LEA R4, P1, R197, R11, 0x2 ;  /* 0x0000000bc504d211 */ /* 0x004fc600078210ff */
[----:B------:R2:W-:Y:S01]  /*b070*/  @!P0 ST.E.64 desc[UR40][R8.64], R112 ;  /* 0x0000007008008985 */ /* 0x0005e2000c101b28 */
[----:B------:R-:W-:Y:S02]  /*b080*/  ISETP.GE.AND P0, PT, R194, UR4, PT ;  /* 0x00000004c2007c0c */ /* 0x000fe4000bf06270 */
[-C--:B------:R-:W-:Y:S02]  /*b090*/  @!P5 LEA.HI.X R5, R197, R12.reuse, R232, 0x2, P1 ;  /* 0x0000000cc505d211 */ /* 0x080fe400008f14e8 */
[----:B------:R-:W-:Y:S02]  /*b0a0*/  ISETP.GE.AND P1, PT, R193, UR4, PT ;  /* 0x00000004c1007c0c */ /* 0x000fe4000bf26270 */
[C---:B-1----:R-:W-:Y:S01]  /*b0b0*/  @!P4 LEA R6, P2, R196.reuse, R11, 0x2 ;  /* 0x0000000bc406c211 */ /* 0x042fe200078410ff */
[----:B------:R1:W-:Y:S03]  /*b0c0*/  @!P5 ST.E.64 desc[UR40][R4.64], R116 ;  /* 0x000000740400d985 */ /* 0x0003e6000c101b28 */
[----:B------:R-:W-:-:S02]  /*b0d0*/  @!P4 LEA.HI.X R7, R196, R12, R231, 0x2, P2 ;  /* 0x0000000cc407c211 */ /* 0x000fc400010f14e7 */
[----:B------:R-:W-:Y:S02]  /*b0e0*/  ISETP.GE.AND P2, PT, R190, UR4, PT ;  /* 0x00000004be007c0c */ /* 0x000fe4000bf46270 */
[CC--:B--2---:R-:W-:Y:S01]  /*b0f0*/  @!P3 LEA R8, P6, R195.reuse, R11.reuse, 0x2 ;  /* 0x0000000bc308b211 */ /* 0x0c4fe200078c10ff */
[----:B------:R2:W-:Y:S01]  /*b100*/  @!P4 ST.E.64 desc[UR40][R6.64], R120 ;  /* 0x000000780600c985 */ /* 0x0005e2000c101b28 */
[----:B------:R-:W-:Y:S02]  /*b110*/  ISETP.GE.AND P4, PT, R192, UR4, PT ;  /* 0x00000004c0007c0c */ /* 0x000fe4000bf86270 */
[----:B------:R-:W-:Y:S02]  /*b120*/  @!P3 LEA.HI.X R9, R195, R12, R230, 0x2, P6 ;  /* 0x0000000cc309b211 */ /* 0x000fe400030f14e6 */
[----:B-1----:R-:W-:-:S03]  /*b130*/  @!P0 LEA R4, P5, R194, R11, 0x2 ;  /* 0x0000000bc2048211 */ /* 0x002fc600078a10ff */
[----:B------:R1:W-:Y:S01]  /*b140*/  @!P3 ST.E.64 desc[UR40][R8.64], R124 ;  /* 0x0000007c0800b985 */ /* 0x0003e2000c101b28 */
[----:B------:R-:W-:Y:S02]  /*b150*/  ISETP.GE.AND P3, PT, R191, UR4, PT ;  /* 0x00000004bf007c0c */ /* 0x000fe4000bf66270 */
[-C--:B------:R-:W-:Y:S02]  /*b160*/  @!P0 LEA.HI.X R5, R194, R12.reuse, R229, 0x2, P5 ;  /* 0x0000000cc2058211 */ /* 0x080fe400028f14e5 */
[----:B------:R-:W-:Y:S02]  /*b170*/  ISETP.GE.AND P5, PT, R189, UR4, PT ;  /* 0x00000004bd007c0c */ /* 0x000fe4000bfa6270 */
[C---:B--2---:R-:W-:Y:S01]  /*b180*/  @!P1 LEA R6, P6, R193.reuse, R11, 0x2 ;  /* 0x0000000bc1069211 */ /* 0x044fe200078c10ff */
[----:B------:R2:W-:Y:S03]  /*b190*/  @!P0 ST.E.64 desc[UR40][R4.64], R128 ;  /* 0x0000008004008985 */ /* 0x0005e6000c101b28 */
[----:B------:R-:W-:-:S03]  /*b1a0*/  @!P1 LEA.HI.X R7, R193, R12, R228, 0x2, P6 ;  /* 0x0000000cc1079211 */ /* 0x000fc600030f14e4 */
[CC--:B-1----:R-:W-:Y:S02]  /*b1b0*/  @!P3 LEA R8, P6, R191.reuse, R11.reuse, 0x2 ;  /* 0x0000000bbf08b211 */ /* 0x0c2fe400078c10ff */
[----:B------:R1:W-:Y:S02]  /*b1c0*/  @!P1 ST.E.64 desc[UR40][R6.64], R132 ;  /* 0x0000008406009985 */ /* 0x0003e4000c101b28 */
[----:B------:R-:W-:Y:S02]  /*b1d0*/  @!P3 LEA.HI.X R9, R191, R12, R226, 0x2, P6 ;  /* 0x0000000cbf09b211 */ /* 0x000fe400030f14e2 */
[----:B--2---:R-:W-:-:S04]  /*b1e0*/  @!P4 LEA R4, P0, R192, R11, 0x2 ;  /* 0x0000000bc004c211 */ /* 0x004fc800078010ff */
[-C--:B------:R-:W-:Y:S02]  /*b1f0*/  @!P4 LEA.HI.X R5, R192, R12.reuse, R227, 0x2, P0 ;  /* 0x0000000cc005c211 */ /* 0x080fe400000f14e3 */
[CC--:B------:R-:W-:Y:S02]  /*b200*/  @!P5 LEA R14, P0, R189.reuse, R11.reuse, 0x2 ;  /* 0x0000000bbd0ed211 */ /* 0x0c0fe400078010ff */
[C---:B-1----:R-:W-:Y:S01]  /*b210*/  @!P2 LEA R6, P1, R190.reuse, R11, 0x2 ;  /* 0x0000000bbe06a211 */ /* 0x042fe200078210ff */
[----:B------:R3:W-:Y:S01]  /*b220*/  @!P4 ST.E.64 desc[UR40][R4.64], R136 ;  /* 0x000000880400c985 */ /* 0x0007e2000c101b28 */
[-C--:B------:R-:W-:Y:S02]  /*b230*/  @!P5 LEA.HI.X R15, R189, R12.reuse, R224, 0x2, P0 ;  /* 0x0000000cbd0fd211 */ /* 0x080fe400000f14e0 */
[----:B------:R-:W-:Y:S01]  /*b240*/  @!P2 LEA.HI.X R7, R190, R12, R225, 0x2, P1 ;  /* 0x0000000cbe07a211 */ /* 0x000fe200008f14e1 */
[----:B------:R3:W-:Y:S04]  /*b250*/  @!P3 ST.E.64 desc[UR40][R8.64], R140 ;  /* 0x0000008c0800b985 */ /* 0x0007e8000c101b28 */
[----:B------:R3:W-:Y:S04]  /*b260*/  @!P2 ST.E.64 desc[UR40][R6.64], R144 ;  /* 0x000000900600a985 */ /* 0x0007e8000c101b28 */
[----:B------:R3:W-:Y:S02]  /*b270*/  @!P5 ST.E.64 desc[UR40][R14.64], R148 ;  /* 0x000000940e00d985 */ /* 0x0007e4000c101b28 */
.L_x_3418:
[----:B------:R-:W-:Y:S05]  /*b280*/  BSYNC B1 ;  /* 0x0000000000017941 */ /* 0x000fea0003800000 */
.L_x_3417:
[----:B------:R-:W-:Y:S01]  /*b290*/  VIADD R0, R0, 0x8 ;  /* 0x0000000800007836 */ /* 0x000fe20000000000 */
[----:B------:R4:W0:Y:S04]  /*b2a0*/  SHFL.IDX PT, R20, R10, 0x1, 0x1c1f ;  /* 0x003c1f000a147f89 */ /* 0x00082800000e0000 */
[----:B------:R-:W-:Y:S01]  /*b2b0*/  ISETP.GE.AND P0, PT, R0, UR8, PT ;  /* 0x0000000800007c0c */ /* 0x000fe2000bf06270 */
[----:B------:R4:W0:-:S12]  /*b2c0*/  SHFL.IDX PT, R24, R3, 0x1, 0x1c1f ;  /* 0x003c1f0003187f89 */ /* 0x00081800000e0000 */
[----:B----4-:R-:W-:Y:S05]  /*b2d0*/  @P0 BRA `(.L_x_3416) ;  /* 0x0000001800080947 */ /* 0x010fea0003800000 */
[----:B------:R-:W-:Y:S02]  /*b2e0*/  ULDC UR4, c[0x0][0xac8] ;  /* 0x0002b20000047ab9 */ /* 0x000fe40000000800 */
[----:B------:R-:W-:Y:S02]  /*b2f0*/  ISETP.GE.AND P4, PT, R17, UR4, PT ;  /* 0x0000000411007c0c */ /* 0x000fe4000bf86270 */
[----:B------:R-:W-:Y:S02]  /*b300*/  ISETP.GE.AND P2, PT, R219, UR4, PT ;  /* 0x00000004db007c0c */ /* 0x000fe4000bf46270 */
[----:B------:R-:W-:Y:S02]  /*b310*/  ISETP.GE.AND P1, PT, R218, UR4, PT ;  /* 0x00000004da007c0c */ /* 0x000fe4000bf26270 */
[----:B------:R-:W-:-:S07]  /*b320*/  ISETP.GE.AND P0, PT, R217, UR4, PT ;  /* 0x00000004d9007c0c */ /* 0x000fce000bf06270 */
[-C--:B0-----:R-:W-:Y:S02]  /*b330*/  @!P4 LEA R10, P3, R17, R24.reuse, 0x2 ;  /* 0x00000018110ac211 */ /* 0x081fe400078610ff */
[----:B---3--:R-:W-:Y:S02]  /*b340*/  @!P2 LEA R4, P6, R219, R24, 0x2 ;  /* 0x00000018db04a211 */ /* 0x008fe400078c10ff */
[----:B-1----:R-:W-:Y:S02]  /*b350*/  @!P4 LEA.HI.X R11, R17, R20, R167, 0x2, P3 ;  /* 0x00000014110bc211 */ /* 0x002fe400018f14a7 */
[----:B------:R-:W-:Y:S02]  /*b360*/  ISETP.GE.AND P3, PT, R216, UR4, PT ;  /* 0x00000004d8007c0c */ /* 0x000fe4000bf66270 */
[----:B------:R-:W-:Y:S01]  /*b370*/  @!P1 LEA R6, P5, R218, R24, 0x2 ;  /* 0x00000018da069211 */ /* 0x000fe200078a10ff */
[----:B------:R0:W-:Y:S01]  /*b380*/  @!P4 ST.E.64 desc[UR40][R10.64], R26 ;  /* 0x0000001a0a00c985 */ /* 0x0001e2000c101b28 */
[----:B------:R-:W-:-:S02]  /*b390*/  ISETP.GE.AND P4, PT, R215, UR4, PT ;  /* 0x00000004d7007c0c */ /* 0x000fc4000bf86270 */
[----:B------:R-:W-:Y:S02]  /*b3a0*/  @!P2 LEA.HI.X R5, R219, R20, R166, 0x2, P6 ;  /* 0x00000014db05a211 */ /* 0x000fe400030f14a6 */
[C---:B------:R-:W-:Y:S02]  /*b3b0*/  @!P0 LEA R8, P6, R217.reuse, R24, 0x2 ;  /* 0x00000018d9088211 */ /* 0x040fe400078c10ff */
[-C--:B------:R-:W-:Y:S01]  /*b3c0*/  @!P1 LEA.HI.X R7, R218, R20.reuse, R165, 0x2, P5 ;  /* 0x00000014da079211 */ /* 0x080fe200028f14a5 */
[----:B------:R1:W-:Y:S01]  /*b3d0*/  @!P2 ST.E.64 desc[UR40][R4.64], R30 ;  /* 0x0000001e0400a985 */ /* 0x0003e2000c101b28 */
[----:B------:R-:W-:Y:S02]  /*b3e0*/  ISETP.GE.AND P5, PT, R214, UR4, PT ;  /* 0x00000004d6007c0c */ /* 0x000fe4000bfa6270 */
[----:B------:R-:W-:Y:S01]  /*b3f0*/  @!P0 LEA.HI.X R9, R217, R20, R13, 0x2, P6 ;  /* 0x00000014d9098211 */ /* 0x000fe200030f140d */
[----:B------:R3:W-:Y:S01]  /*b400*/  @!P1 ST.E.64 desc[UR40][R6.64], R34 ;  /* 0x0000002206009985 */ /* 0x0007e2000c101b28 */
[----:B0-----:R-:W-:-:S03]  /*b410*/  @!P3 LEA R10, P1, R216, R24, 0x2 ;  /* 0x00000018d80ab211 */ /* 0x001fc600078210ff */
[----:B------:R0:W-:Y:S01]  /*b420*/  @!P0 ST.E.64 desc[UR40][R8.64], R38 ;  /* 0x0000002608008985 */ /* 0x0001e2000c101b28 */
[----:B------:R-:W-:Y:S02]  /*b430*/  ISETP.GE.AND P0, PT, R213, UR4, PT ;  /* 0x00000004d5007c0c */ /* 0x000fe4000bf06270 */
[C---:B--2---:R-:W-:Y:S02]  /*b440*/  @!P4 LEA R12, P2, R215.reuse, R24, 0x2 ;  /* 0x00000018d70cc211 */ /* 0x044fe400078410ff */
[-C--:B------:R-:W-:Y:S02]  /*b450*/  @!P3 LEA.HI.X R11, R216, R20.reuse, R164, 0x2, P1 ;  /* 0x00000014d80bb211 */ /* 0x080fe400008f14a4 */
[----:B------:R-:W-:Y:S02]  /*b460*/  ISETP.GE.AND P1, PT, R212, UR4, PT ;  /* 0x00000004d4007c0c */ /* 0x000fe4000bf26270 */
[----:B------:R-:W-:Y:S01]  /*b470*/  @!P4 LEA.HI.X R13, R215, R20, R163, 0x2, P2 ;  /* 0x00000014d70dc211 */ /* 0x000fe200010f14a3 */
[----:B------:R2:W-:Y:S01]  /*b480*/  @!P3 ST.E.64 desc[UR40][R10.64], R42 ;  /* 0x0000002a0a00b985 */ /* 0x0005e2000c101b28 */
[----:B------:R-:W-:-:S02]  /*b490*/  ISETP.GE.AND P2, PT, R211, UR4, PT ;  /* 0x00000004d3007c0c */ /* 0x000fc4000bf46270 */
[----:B------:R-:W-:Y:S01]  /*b4a0*/  @!P5 LEA R14, P6, R214, R24, 0x2 ;  /* 0x00000018d60ed211 */ /* 0x000fe200078c10ff */
[----:B------:R4:W-:Y:S01]  /*b4b0*/  @!P4 ST.E.64 desc[UR40][R12.64], R46 ;  /* 0x0000002e0c00c985 */ /* 0x0009e2000c101b28 */
[----:B------:R-:W-:Y:S02]  /*b4c0*/  ISETP.GE.AND P3, PT, R210, UR4, PT ;  /* 0x00000004d2007c0c */ /* 0x000fe4000bf66270 */
[----:B------:R-:W-:Y:S02]  /*b4d0*/  @!P5 LEA.HI.X R15, R214, R20, R162, 0x2, P6 ;  /* 0x00000014d60fd211 */ /* 0x000fe400030f14a2 */
[-C--:B-1----:R-:W-:Y:S02]  /*b4e0*/  @!P0 LEA R4, P6, R213, R24.reuse, 0x2 ;  /* 0x00000018d5048211 */ /* 0x082fe400078c10ff */
[----:B------:R-:W-:Y:S01]  /*b4f0*/  ISETP.GE.AND P4, PT, R209, UR4, PT ;  /* 0x00000004d1007c0c */ /* 0x000fe2000bf86270 */
[----:B------:R1:W-:Y:S01]  /*b500*/  @!P5 ST.E.64 desc[UR40][R14.64], R50 ;  /* 0x000000320e00d985 */ /* 0x0003e2000c101b28 */
[----:B---3--:R-:W-:-:S02]  /*b510*/  @!P1 LEA R6, P5, R212, R24, 0x2 ;  /* 0x00000018d4069211 */ /* 0x008fc400078a10ff */
[----:B------:R-:W-:Y:S02]  /*b520*/  @!P0 LEA.HI.X R5, R213, R20, R161, 0x2, P6 ;  /* 0x00000014d5058211 */ /* 0x000fe400030f14a1 */
[C---:B0-----:R-:W-:Y:S02]  /*b530*/  @!P2 LEA R8, P6, R211.reuse, R24, 0x2 ;  /* 0x00000018d308a211 */ /* 0x041fe400078c10ff */
[-C--:B------:R-:W-:Y:S01]  /*b540*/  @!P1 LEA.HI.X R7, R212, R20.reuse, R160, 0x2, P5 ;  /* 0x00000014d4079211 */ /* 0x080fe200028f14a0 */
[----:B------:R0:W-:Y:S01]  /*b550*/  @!P0 ST.E.64 desc[UR40][R4.64], R54 ;  /* 0x0000003604008985 */ /* 0x0001e2000c101b28 */
[----:B------:R-:W-:Y:S02]  /*b560*/  ISETP.GE.AND P5, PT, R208, UR4, PT ;  /* 0x00000004d0007c0c */ /* 0x000fe4000bfa6270 */
[----:B------:R-:W-:Y:S01]  /*b570*/  @!P2 LEA.HI.X R9, R211, R20, R159, 0x2, P6 ;  /* 0x00000014d309a211 */ /* 0x000fe200030f149f */
[----:B------:R3:W-:Y:S01]  /*b580*/  @!P1 ST.E.64 desc[UR40][R6.64], R58 ;  /* 0x0000003a06009985 */ /* 0x0007e2000c101b28 */
[----:B------:R-:W-:-:S02]  /*b590*/  ISETP.GE.AND P0, PT, R207, UR4, PT ;  /* 0x00000004cf007c0c */ /* 0x000fc4000bf06270 */
[-C--:B--2---:R-:W-:Y:S01]  /*b5a0*/  @!P3 LEA R10, P6, R210, R24.reuse, 0x2 ;  /* 0x00000018d20ab211 */ /* 0x084fe200078c10ff */
[----:B------:R2:W-:Y:S01]  /*b5b0*/  @!P2 ST.E.64 desc[UR40][R8.64], R62 ;  /* 0x0000003e0800a985 */ /* 0x0005e2000c101b28 */
[C---:B----4-:R-:W-:Y:S02]  /*b5c0*/  @!P4 LEA R12, P2, R209.reuse, R24, 0x2 ;  /* 0x00000018d10cc211 */ /* 0x050fe400078410ff */
[----:B------:R-:W-:Y:S02]  /*b5d0*/  ISETP.GE.AND P1, PT, R206, UR4, PT ;  /* 0x00000004ce007c0c */ /* 0x000fe4000bf26270 */
[-C--:B------:R-:W-:Y:S02]  /*b5e0*/  @!P3 LEA.HI.X R11, R210, R20.reuse, R158, 0x2, P6 ;  /* 0x00000014d20bb211 */ /* 0x080fe400030f149e */
[----:B------:R-:W-:Y:S02]  /*b5f0*/  @!P4 LEA.HI.X R13, R209, R20, R157, 0x2, P2 ;  /* 0x00000014d10dc211 */ /* 0x000fe400010f149d */
[----:B------:R-:W-:Y:S01]  /*b600*/  ISETP.GE.AND P2, PT, R205, UR4, PT ;  /* 0x00000004cd007c0c */ /* 0x000fe2000bf46270 */
[----:B------:R-:W-:Y:S01]  /*b610*/  @!P3 ST.E.64 desc[UR40][R10.64], R66 ;  /* 0x000000420a00b985 */ /* 0x000fe2000c101b28 */
[----:B-1----:R-:W-:-:S03]  /*b620*/  @!P5 LEA R14, P6, R208, R24, 0x2 ;  /* 0x00000018d00ed211 */ /* 0x002fc600078c10ff */
[----:B------:R1:W-:Y:S01]  /*b630*/  @!P4 ST.E.64 desc[UR40][R12.64], R70 ;  /* 0x000000460c00c985 */ /* 0x0003e2000c101b28 */
[----:B------:R-:W-:Y:S02]  /*b640*/  @!P5 LEA.HI.X R15, R208, R20, R156, 0x2, P6 ;  /* 0x00000014d00fd211 */ /* 0x000fe400030f149c */
[CC--:B0-----:R-:W-:Y:S02]  /*b650*/  @!P0 LEA R4, P4, R207.reuse, R24.reuse, 0x2 ;  /* 0x00000018cf048211 */ /* 0x0c1fe400078810ff */
[----:B---3--:R-:W-:Y:S01]  /*b660*/  @!P1 LEA R6, P3, R206, R24, 0x2 ;  /* 0x00000018ce069211 */ /* 0x008fe200078610ff */
[----:B------:R0:W-:Y:S01]  /*b670*/  @!P5 ST.E.64 desc[UR40][R14.64], R74 ;  /* 0x0000004a0e00d985 */ /* 0x0001e2000c101b28 */
[----:B------:R-:W-:Y:S02]  /*b680*/  @!P0 LEA.HI.X R5, R207, R20, R155, 0x2, P4 ;  /* 0x00000014cf058211 */ /* 0x000fe400020f149b */
[----:B------:R-:W-:Y:S02]  /*b690*/  ISETP.GE.AND P4, PT, R203, UR4, PT ;  /* 0x00000004cb007c0c */ /* 0x000fe4000bf86270 */
[----:B------:R-:W-:Y:S01]  /*b6a0*/  ISETP.GE.AND P5, PT, R204, UR4, PT ;  /* 0x00000004cc007c0c */ /* 0x000fe2000bfa6270 */
[----:B------:R3:W-:Y:S01]  /*b6b0*/  @!P0 ST.E.64 desc[UR40][R4.64], R78 ;  /* 0x0000004e04008985 */ /* 0x0007e2000c101b28 */
[----:B--2---:R-:W-:-:S02]  /*b6c0*/  @!P2 LEA R8, P6, R205, R24, 0x2 ;  /* 0x00000018cd08a211 */ /* 0x004fc400078c10ff */
[-C--:B------:R-:W-:Y:S02]  /*b6d0*/  @!P1 LEA.HI.X R7, R206, R20.reuse, R154, 0x2, P3 ;  /* 0x00000014ce079211 */ /* 0x080fe400018f149a */
[----:B------:R-:W-:Y:S02]  /*b6e0*/  ISETP.GE.AND P3, PT, R202, UR4, PT ;  /* 0x00000004ca007c0c */ /* 0x000fe4000bf66270 */
[----:B------:R-:W-:Y:S01]  /*b6f0*/  @!P2 LEA.HI.X R9, R205, R20, R153, 0x2, P6 ;  /* 0x00000014cd09a211 */ /* 0x000fe200030f1499 */
[----:B------:R2:W-:Y:S01]  /*b700*/  @!P1 ST.E.64 desc[UR40][R6.64], R82 ;  /* 0x0000005206009985 */ /* 0x0005e2000c101b28 */
[----:B------:R-:W-:Y:S02]  /*b710*/  ISETP.GE.AND P1, PT, R200, UR4, PT ;  /* 0x00000004c8007c0c */ /* 0x000fe4000bf26270 */
[----:B-1----:R-:W-:Y:S01]  /*b720*/  @!P4 LEA R12, P0, R203, R24, 0x2 ;  /* 0x00000018cb0cc211 */ /* 0x002fe200078010ff */
[----:B------:R1:W-:Y:S01]  /*b730*/  @!P2 ST.E.64 desc[UR40][R8.64], R86 ;  /* 0x000000560800a985 */ /* 0x0003e2000c101b28 */
[----:B------:R-:W-:-:S02]  /*b740*/  ISETP.GE.AND P2, PT, R201, UR4, PT ;  /* 0x00000004c9007c0c */ /* 0x000fc4000bf46270 */
[C---:B------:R-:W-:Y:S02]  /*b750*/  @!P5 LEA R10, P6, R204.reuse, R24, 0x2 ;  /* 0x00000018cc0ad211 */ /* 0x040fe400078c10ff */
[-C--:B------:R-:W-:Y:S02]  /*b760*/  @!P4 LEA.HI.X R13, R203, R20.reuse, R21, 0x2, P0 ;  /* 0x00000014cb0dc211 */ /* 0x080fe400000f1415 */
[----:B------:R-:W-:Y:S02]  /*b770*/  @!P5 LEA.HI.X R11, R204, R20, R152, 0x2, P6 ;  /* 0x00000014cc0bd211 */ /* 0x000fe400030f1498 */
[----:B------:R-:W-:Y:S02]  /*b780*/  ISETP.GE.AND P0, PT, R199, UR4, PT ;  /* 0x00000004c7007c0c */ /* 0x000fe4000bf06270 */
[----:B0-----:R-:W-:Y:S01]  /*b790*/  @!P3 LEA R14, P6, R202, R24, 0x2 ;  /* 0x00000018ca0eb211 */ /* 0x001fe200078c10ff */
[----:B------:R0:W-:Y:S01]  /*b7a0*/  @!P5 ST.E.64 desc[UR40][R10.64], R90 ;  /* 0x0000005a0a00d985 */ /* 0x0001e2000c101b28 */
[----:B------:R-:W-:-:S02]  /*b7b0*/  ISETP.GE.AND P5, PT, R198, UR4, PT ;  /* 0x00000004c6007c0c */ /* 0x000fc4000bfa6270 */
[----:B------:R-:W-:Y:S01]  /*b7c0*/  @!P3 LEA.HI.X R15, R202, R20, R237, 0x2, P6 ;  /* 0x00000014ca0fb211 */ /* 0x000fe200030f14ed */
[----:B------:R4:W-:Y:S01]  /*b7d0*/  @!P4 ST.E.64 desc[UR40][R12.64], R94 ;  /* 0x0000005e0c00c985 */ /* 0x0009e2000c101b28 */
[-C--:B---3--:R-:W-:Y:S02]  /*b7e0*/  @!P2 LEA R4, P6, R201, R24.reuse, 0x2 ;  /* 0x00000018c904a211 */ /* 0x088fe400078c10ff */
[----:B------:R-:W-:Y:S01]  /*b7f0*/  ISETP.GE.AND P4, PT, R197, UR4, PT ;  /* 0x00000004c5007c0c */ /* 0x000fe2000bf86270 */
[----:B------:R3:W-:Y:S01]  /*b800*/  @!P3 ST.E.64 desc[UR40][R14.64], R98 ;  /* 0x000000620e00b985 */ /* 0x0007e2000c101b28 */
[----:B--2---:R-:W-:Y:S02]  /*b810*/  @!P1 LEA R6, P3, R200, R24, 0x2 ;  /* 0x00000018c8069211 */ /* 0x004fe400078610ff */
[----:B------:R-:W-:Y:S02]  /*b820*/  @!P2 LEA.HI.X R5, R201, R20, R236, 0x2, P6 ;  /* 0x00000014c905a211 */ /* 0x000fe400030f14ec */
[----:B-1----:R-:W-:-:S02]  /*b830*/  @!P0 LEA R8, P6, R199, R24, 0x2 ;  /* 0x00000018c7088211 */ /* 0x002fc400078c10ff */
[-C--:B------:R-:W-:Y:S01]  /*b840*/  @!P1 LEA.HI.X R7, R200, R20.reuse, R235, 0x2, P3 ;  /* 0x00000014c8079211 */ /* 0x080fe200018f14eb */
[----:B------:R1:W-:Y:S01]  /*b850*/  @!P2 ST.E.64 desc[UR40][R4.64], R102 ;  /* 0x000000660400a985 */ /* 0x0003e2000c101b28 */
[----:B------:R-:W-:Y:S02]  /*b860*/  ISETP.GE.AND P3, PT, R196, UR4, PT ;  /* 0x00000004c4007c0c */ /* 0x000fe4000bf66270 */
[----:B------:R-:W-:Y:S01]  /*b870*/  @!P0 LEA.HI.X R9, R199, R20, R234, 0x2, P6 ;  /* 0x00000014c7098211 */ /* 0x000fe200030f14ea */
[----:B------:R2:W-:Y:S01]  /*b880*/  @!P1 ST.E.64 desc[UR40][R6.64], R106 ;  /* 0x0000006a06009985 */ /* 0x0005e2000c101b28 */
[-C--:B0-----:R-:W-:Y:S02]  /*b890*/  @!P5 LEA R10, P1, R198, R24.reuse, 0x2 ;  /* 0x00000018c60ad211 */ /* 0x081fe400078210ff */
[----:B----4-:R-:W-:Y:S01]  /*b8a0*/  @!P4 LEA R12, P2, R197, R24, 0x2 ;  /* 0x00000018c50cc211 */ /* 0x010fe200078410ff */
[----:B------:R0:W-:Y:S01]  /*b8b0*/  @!P0 ST.E.64 desc[UR40][R8.64], R110 ;  /* 0x0000006e08008985 */ /* 0x0001e2000c101b28 */
[----:B------:R-:W-:-:S02]  /*b8c0*/  ISETP.GE.AND P0, PT, R195, UR4, PT ;  /* 0x00000004c3007c0c */ /* 0x000fc4000bf06270 */
[----:B------:R-:W-:Y:S02]  /*b8d0*/  @!P5 LEA.HI.X R11, R198, R20, R233, 0x2, P1 ;  /* 0x00000014c60bd211 */ /* 0x000fe400008f14e9 */
[----:B------:R-:W-:Y:S02]  /*b8e0*/  ISETP.GE.AND P1, PT, R194, UR4, PT ;  /* 0x00000004c2007c0c */ /* 0x000fe4000bf26270 */
[C---:B---3--:R-:W-:Y:S01]  /*b8f0*/  @!P3 LEA R14, P6, R196.reuse, R24, 0x2 ;  /* 0x00000018c40eb211 */ /* 0x048fe200078c10ff */
[----:B------:R3:W-:Y:S01]  /*b900*/  @!P5 ST.E.64 desc[UR40][R10.64], R114 ;  /* 0x000000720a00d985 */ /* 0x0007e2000c101b28 */
[-C--:B------:R-:W-:Y:S02]  /*b910*/  @!P4 LEA.HI.X R13, R197, R20.reuse, R232, 0x2, P2 ;  /* 0x00000014c50dc211 */ /* 0x080fe400010f14e8 */
[----:B------:R-:W-:Y:S02]  /*b920*/  @!P3 LEA.HI.X R15, R196, R20, R231, 0x2, P6 ;  /* 0x00000014c40fb211 */ /* 0x000fe400030f14e7 */
[----:B------:R-:W-:Y:S01]  /*b930*/  ISETP.GE.AND P2, PT, R191, UR4, PT ;  /* 0x00000004bf007c0c */ /* 0x000fe2000bf46270 */
[----:B------:R4:W-:Y:S01]  /*b940*/  @!P4 ST.E.64 desc[UR40][R12.64], R118 ;  /* 0x000000760c00c985 */ /* 0x0009e2000c101b28 */
[----:B------:R-:W-:-:S02]  /*b950*/  ISETP.GE.AND P4, PT, R193, UR4, PT ;  /* 0x00000004c1007c0c */ /* 0x000fc4000bf86270 */
[C---:B-1----:R-:W-:Y:S01]  /*b960*/  @!P0 LEA R4, P5, R195.reuse, R24, 0x2 ;  /* 0x00000018c3048211 */ /* 0x042fe200078a10ff */
[----:B------:R1:W-:Y:S01]  /*b970*/  @!P3 ST.E.64 desc[UR40][R14.64], R122 ;  /* 0x0000007a0e00b985 */ /* 0x0003e2000c101b28 */
[----:B------:R-:W-:Y:S02]  /*b980*/  ISETP.GE.AND P3, PT, R192, UR4, PT ;  /* 0x00000004c0007c0c */ /* 0x000fe4000bf66270 */
[----:B------:R-:W-:Y:S02]  /*b990*/  @!P0 LEA.HI.X R5, R195, R20, R230, 0x2, P5 ;  /* 0x00000014c3058211 */ /* 0x000fe400028f14e6 */
[----:B------:R-:W-:Y:S02]  /*b9a0*/  ISETP.GE.AND P5, PT, R190, UR4, PT ;  /* 0x00000004be007c0c */ /* 0x000fe4000bfa6270 */
[-C--:B--2---:R-:W-:Y:S01]  /*b9b0*/  @!P1 LEA R6, P6, R194, R24.reuse, 0x2 ;  /* 0x00000018c2069211 */ /* 0x084fe200078c10ff */
[----:B------:R2:W-:Y:S02]  /*b9c0*/  @!P0 ST.E.64 desc[UR40][R4.64], R126 ;  /* 0x0000007e04008985 */ /* 0x0005e4000c101b28 */
[----:B0-----:R-:W-:-:S02]  /*b9d0*/  @!P4 LEA R8, P0, R193, R24, 0x2 ;  /* 0x00000018c108c211 */ /* 0x001fc400078010ff */
[----:B------:R-:W-:Y:S02]  /*b9e0*/  @!P1 LEA.HI.X R7, R194, R20, R229, 0x2, P6 ;  /* 0x00000014c2079211 */ /* 0x000fe400030f14e5 */
[----:B---3--:R-:W-:Y:S02]  /*b9f0*/  @!P3 LEA R10, P6, R192, R24, 0x2 ;  /* 0x00000018c00ab211 */ /* 0x008fe400078c10ff */
[----:B------:R-:W-:Y:S01]  /*ba00*/  @!P4 LEA.HI.X R9, R193, R20, R228, 0x2, P0 ;  /* 0x00000014c109c211 */ /* 0x000fe200000f14e4 */
[----:B------:R2:W-:Y:S01]  /*ba10*/  @!P1 ST.E.64 desc[UR40][R6.64], R130 ;  /* 0x0000008206009985 */ /* 0x0005e2000c101b28 */
[-C--:B----4-:R-:W-:Y:S02]  /*ba20*/  @!P2 LEA R12, P1, R191, R24.reuse, 0x2 ;  /* 0x00000018bf0ca211 */ /* 0x090fe400078210ff */
[----:B-1----:R-:W-:Y:S01]  /*ba30*/  @!P5 LEA R14, P0, R190, R24, 0x2 ;  /* 0x00000018be0ed211 */ /* 0x002fe200078010ff */
[----:B------:R2:W-:Y:S01]  /*ba40*/  @!P4 ST.E.64 desc[UR40][R8.64], R134 ;  /* 0x000000860800c985 */ /* 0x0005e2000c101b28 */
[----:B------:R-:W-:-:S02]  /*ba50*/  @!P3 LEA.HI.X R11, R192, R20, R227, 0x2, P6 ;  /* 0x00000014c00bb211 */ /* 0x000fc400030f14e3 */
[-C--:B------:R-:W-:Y:S02]  /*ba60*/  @!P2 LEA.HI.X R13, R191, R20.reuse, R226, 0x2, P1 ;  /* 0x00000014bf0da211 */ /* 0x080fe400008f14e2 */
[----:B------:R-:W-:Y:S01]  /*ba70*/  @!P5 LEA.HI.X R15, R190, R20, R225, 0x2, P0 ;  /* 0x00000014be0fd211 */ /* 0x000fe200000f14e1 */
[----:B------:R2:W-:Y:S01]  /*ba80*/  @!P3 ST.E.64 desc[UR40][R10.64], R138 ;  /* 0x0000008a0a00b985 */ /* 0x0005e2000c101b28 */
[----:B------:R-:W-:-:S03]  /*ba90*/  ISETP.GE.AND P0, PT, R189, UR4, PT ;  /* 0x00000004bd007c0c */ /* 0x000fc6000bf06270 */
[----:B------:R2:W-:Y:S04]  /*baa0*/  @!P2 ST.E.64 desc[UR40][R12.64], R142 ;  /* 0x0000008e0c00a985 */ /* 0x0005e8000c101b28 */
[----:B------:R2:W-:Y:S06]  /*bab0*/  @!P5 ST.E.64 desc[UR40][R14.64], R146 ;  /* 0x000000920e00d985 */ /* 0x0005ec000c101b28 */
[----:B------:R-:W-:Y:S05]  /*bac0*/  @P0 BRA `(.L_x_3416) ;  /* 0x00000010000c0947 */ /* 0x000fea0003800000 */
[----:B--2---:R-:W-:-:S04]  /*bad0*/  LEA R4, P0, R189, R24, 0x2 ;  /* 0x00000018bd047211 */ /* 0x004fc800078010ff */
[----:B------:R-:W-:-:S05]  /*bae0*/  LEA.HI.X R5, R189, R20, R224, 0x2, P0 ;  /* 0x00000014bd057211 */ /* 0x000fca00000f14e0 */
[----:B------:R0:W-:Y:S01]  /*baf0*/  ST.E.64 desc[UR40][R4.64], R150 ;  /* 0x0000009604007985 */ /* 0x0001e2000c101b28 */
[----:B------:R-:W-:Y:S05]  /*bb00*/  BRA `(.L_x_3416) ;  /* 0x0000000c00fc7947 */ /* 0x000fea0003800000 */
.L_x_3410:
[----:B------:R-:W-:Y:S02]  /*bb10*/  ULDC.64 UR8, c[0x0][0xc00] ;  /* 0x0003000000087ab9 */ /* 0x000fe40000000a00 */
[----:B------:R-:W-:-:S04]  /*bb20*/  UISETP.NE.U32.AND UP0, UPT, UR8, URZ, UPT ;  /* 0x0000003f0800728c */ /* 0x000fc8000bf05070 */
[----:B------:R-:W-:-:S03]  /*bb30*/  UISETP.NE.AND.EX UP0, UPT, UR9, URZ, UPT, UP0 ;  /* 0x0000003f0900728c */ /* 0x000fc6000bf05300 */
[----:B------:R-:W-:Y:S02]  /*bb40*/  ULDC.64 UR8, c[0x0][0xc00] ;  /* 0x0003000000087ab9 */ /* 0x000fe40000000a00 */
[----:B------:R-:W-:Y:S01]  /*bb50*/  UIMAD.WIDE UR8, UR39, 0x4, UR8 ;  /* 0x00000004270878a5 */ /* 0x000fe2000f8e0208 */
[----:B------:R-:W-:-:S05]  /*bb60*/  PLOP3.LUT P1, PT, PT, PT, UP0, 0x80, 0x0 ;  /* 0x000000000000781c */ /* 0x000fca0003f2f008 */
[----:B------:R-:W-:Y:S02]  /*bb70*/  IMAD.U32 R4, RZ, RZ, UR8 ;  /* 0x00000008ff047e24 */ /* 0x000fe4000f8e00ff */
[----:B------:R-:W-:Y:S01]  /*bb80*/  IMAD.U32 R5, RZ, RZ, UR9 ;  /* 0x00000009ff057e24 */ /* 0x000fe2000f8e00ff */
[----:B------:R-:W-:Y:S02]  /*bb90*/  ULDC.64 UR8, c[0x0][0xc08] ;  /* 0x0003020000087ab9 */ /* 0x000fe40000000a00 */
[----:B------:R-:W-:-:S03]  /*bba0*/  UISETP.NE.U32.AND UP1, UPT, UR8, URZ, UPT ;  /* 0x0000003f0800728c */ /* 0x000fc6000bf25070 */
[----:B------:R-:W2:Y:S01]  /*bbb0*/  @P1 LDG.E R8, desc[UR40][R4.64] ;  /* 0x0000002804081981 */ /* 0x000ea2000c1e1900 */
[----:B------:R-:W-:Y:S01]  /*bbc0*/  UISETP.NE.AND.EX UP1, UPT, UR9, URZ, UPT, UP1 ;  /* 0x0000003f0900728c */ /* 0x000fe2000bf25310 */
[----:B------:R-:W-:Y:S02]  /*bbd0*/  ULDC UR4, c[0x0][0xa88] ;  /* 0x0002a20000047ab9 */ /* 0x000fe40000000800 */
[----:B------:R-:W-:-:S03]  /*bbe0*/  IMAD.U32 R0, RZ, RZ, UR4 ;  /* 0x00000004ff007e24 */ /* 0x000fc6000f8e00ff */
[----:B------:R-:W-:-:S05]  /*bbf0*/  PLOP3.LUT P2, PT, PT, PT, UP1, 0x80, 0x0 ;  /* 0x000000000000781c */ /* 0x000fca0003f4f018 */
[----:B------:R-:W-:-:S04]  /*bc00*/  @UP1 ULEA UR8, UP2, UR39, UR8, 0x2 ;  /* 0x0000000827081291 */ /* 0x000fc8000f84103f */
[----:B------:R-:W-:Y:S02]  /*bc10*/  @UP1 ULEA.HI.X UR9, UR39, UR9, UR42, 0x2, UP2 ;  /* 0x0000000927091291 */ /* 0x000fe400090f142a */
[----:B------:R-:W-:-:S04]  /*bc20*/  IMAD.U32 R6, RZ, RZ, UR8 ;  /* 0x00000008ff067e24 */ /* 0x000fc8000f8e00ff */
[----:B------:R-:W-:-:S05]  /*bc30*/  IMAD.U32 R7, RZ, RZ, UR9 ;  /* 0x00000009ff077e24 */ /* 0x000fca000f8e00ff */
[----:B------:R0:W5:Y:S01]  /*bc40*/  @P2 LDG.E R0, desc[UR40][R6.64] ;  /* 0x0000002806002981 */ /* 0x000162000c1e1900 */
[----:B------:R-:W-:Y:S01]  /*bc50*/  UMOV UR4, URZ ;  /* 0x0000003f00047c82 */ /* 0x000fe20008000000 */
[----:B------:R-:W-:Y:S01]  /*bc60*/  UISETP.NE.AND UP1, UPT, UR46, URZ, UPT ;  /* 0x0000003f2e00728c */ /* 0x000fe2000bf25270 */
[----:B------:R-:W1:Y:S10]  /*bc70*/  S2R R3, SR_TID.X ;  /* 0x0000000000037919 */ /* 0x000e740000002100 */
[----:B------:R-:W-:Y:S01]  /*bc80*/  @!UP1 ULDC UR46, c[0x0][0xad4] ;  /* 0x0002b500002e9ab9 */ /* 0x000fe20000000800 */
[----:B--2---:R-:W-:Y:S01]  /*bc90*/  @P1 R2UR UR4, R8 ;  /* 0x00000000080412ca */ /* 0x004fe200000e0000 */
[----:B-1----:R-:W-:-:S05]  /*bca0*/  VIADD R8, R3, 0xffffff80 ;  /* 0xffffff8003087836 */ /* 0x002fca0000000000 */
[----:B------:R-:W-:-:S07]  /*bcb0*/  ISETP.GT.AND P0, PT, R8, 0x3f, PT ;  /* 0x0000003f0800780c */ /* 0x000fce0003f04270 */
[----:B------:R-:W-:Y:S01]  /*bcc0*/  USHF.R.S32.HI UR19, URZ, 0x1f, UR4 ;  /* 0x0000001f3f137899 */ /* 0x000fe20008011404 */
[----:B0-----:R-:W-:Y:S11]  /*bcd0*/  @P2 BRA `(.L_x_3419) ;  /* 0x0000000000102947 */ /* 0x001ff60003800000 */
[----:B------:R-:W-:Y:S05]  /*bce0*/  @!P1 BRA `(.L_x_3419) ;  /* 0x00000000000c9947 */ /* 0x000fea0003800000 */
[----:B------:R-:W2:Y:S04]  /*bcf0*/  LDG.E R3, desc[UR40][R4.64] ;  /* 0x0000002804037981 */ /* 0x000ea8000c1e1900 */
[----:B-----5:R-:W2:Y:S02]  /*bd00*/  LDG.E R0, desc[UR40][R4.64+0x4] ;  /* 0x0000042804007981 */ /* 0x020ea4000c1e1900 */
[----:B--2---:R-:W-:-:S07]  /*bd10*/  IMAD.IADD R0, R0, 0x1, -R3 ;  /* 0x0000000100007824 */ /* 0x004fce00078e0a03 */
.L_x_3419:
[----:B------:R-:W-:Y:S01]  /*bd20*/  USEL UR39, UR39, URZ, !UP0 ;  /* 0x0000003f27277287 */ /* 0x000fe2000c000000 */
[----:B------:R-:W-:Y:S01]  /*bd30*/  BSSY B1, `(.L_x_3420) ;  /* 0x0000039000017945 */ /* 0x000fe20003800000 */
[----:B------:R-:W-:-:S03]  /*bd40*/  USEL UR42, UR42, URZ, !UP0 ;  /* 0x0000003f2a2a7287 */ /* 0x000fc6000c000000 */
[----:B------:R-:W-:Y:S09]  /*bd50*/  @P0 BRA `(.L_x_3421) ;  /* 0x0000000000d80947 */ /* 0x000ff20003800000 */
[----:B------:R-:W0:Y:S01]  /*bd60*/  S2R R3, SR_TID.X ;  /* 0x0000000000037919 */ /* 0x000e220000002100 */
[----:B------:R-:W1:Y:S01]  /*bd70*/  LDC R9, c[0x0][0xbe8] ;  /* 0x0002fa00ff097b82 */ /* 0x000e620000000800 */
[----:B------:R-:W-:-:S04]  /*bd80*/  IMAD.U32 R4, RZ, RZ, UR43 ;  /* 0x0000002bff047e24 */ /* 0x000fc8000f8e00ff */
[----:B0-----:R-:W-:Y:S02]  /*bd90*/  IMAD R3, R4, 0x40, R3 ;  /* 0x0000004004037824 */ /* 0x001fe400078e0203 */
[----:B-1---5:R-:W-:Y:S02]  /*bda0*/  IMAD R4, R0, R9, RZ ;  /* 0x0000000900047224 */ /* 0x022fe400078e02ff */
[----:B------:R-:W-:-:S05]  /*bdb0*/  VIADD R6, R3, 0xffffff80 ;  /* 0xffffff8003067836 */ /* 0x000fca0000000000 */
[----:B------:R-:W-:-:S13]  /*bdc0*/  ISETP.GE.AND P0, PT, R6, R4, PT ;  /* 0x000000040600720c */ /* 0x000fda0003f06270 */
[----:B------:R-:W-:Y:S05]  /*bdd0*/  @P0 BRA `(.L_x_3421) ;  /* 0x0000000000b80947 */ /* 0x000fea0003800000 */
[----:B------:R-:W-:Y:S01]  /*bde0*/  ISETP.NE.AND P0, PT, R9, 0x1, PT ;  /* 0x000000010900780c */ /* 0x000fe20003f05270 */
[----:B------:R-:W-:Y:S01]  /*bdf0*/  UISETP.GT.AND UP0, UPT, UR46, 0x1, UPT ;  /* 0x000000012e00788c */ /* 0x000fe2000bf04270 */
[----:B------:R-:W-:-:S03]  /*be00*/  UMOV UR17, 0x9b8 ;  /* 0x000009b800117882 */ /* 0x000fc60000000000 */
[----:B------:R-:W-:Y:S02]  /*be10*/  USEL UR17, UR17, 0x978, UP0 ;  /* 0x0000097811117887 */ /* 0x000fe40008000000 */
[----:B------:R-:W-:-:S06]  /*be20*/  USEL UR16, UR45, URZ, UP0 ;  /* 0x0000003f2d107287 */ /* 0x000fcc0008000000 */
[----:B------:R-:W0:Y:S04]  /*be30*/  @P0 LDC R3, c[0x0][0xbec] ;  /* 0x0002fb00ff030b82 */ /* 0x000e280000000800 */
[----:B------:R-:W-:Y:S01]  /*be40*/  ULDC.64 UR8, c[0x0][UR17+0x218] ;  /* 0x0000860011087abb */ /* 0x000fe20008000a00 */
[----:B------:R-:W-:Y:S01]  /*be50*/  ULDC.64 UR12, c[0x0][UR17+0x220] ;  /* 0x00008800110c7abb */ /* 0x000fe20008000a00 */
[----:B------:R-:W-:Y:S01]  /*be60*/  ULDC.64 UR14, c[0x0][UR17+0x228] ;  /* 0x00008a00110e7abb */ /* 0x000fe20008000a00 */
[----:B------:R-:W-:Y:S01]  /*be70*/  UIMAD.WIDE.U32 UR10, UR8, UR44, URZ ;  /* 0x0000002c080a72a5 */ /* 0x000fe2000f8e003f */
[----:B------:R-:W1:Y:S01]  /*be80*/  @P0 LDC R5, c[0x0][0xbf0] ;  /* 0x0002fc00ff050b82 */ /* 0x000e620000000800 */
[----:B------:R-:W-:Y:S02]  /*be90*/  UIMAD UR18, UR9, UR44, URZ ;  /* 0x0000002c091272a4 */ /* 0x000fe4000f8e023f */
[----:B------:R-:W-:-:S02]  /*bea0*/  UIMAD UR13, UR13, UR39, URZ ;  /* 0x000000270d0d72a4 */ /* 0x000fc4000f8e023f */
[----:B------:R-:W-:Y:S02]  /*beb0*/  UIMAD.WIDE.U32 UR20, UR14, UR16, URZ ;  /* 0x000000100e1472a5 */ /* 0x000fe4000f8e003f */
[----:B------:R-:W-:Y:S02]  /*bec0*/  UIMAD.WIDE.U32 UR8, UR12, UR39, URZ ;  /* 0x000000270c0872a5 */ /* 0x000fe4000f8e003f */
[----:B------:R-:W-:Y:S02]  /*bed0*/  UIMAD UR14, UR15, UR16, URZ ;  /* 0x000000100f0e72a4 */ /* 0x000fe4000f8e023f */
[----:B------:R-:W-:Y:S02]  /*bee0*/  UIMAD UR13, UR12, UR42, UR13 ;  /* 0x0000002a0c0d72a4 */ /* 0x000fe4000f8e020d */
[----:B------:R-:W-:Y:S02]  /*bef0*/  UIADD3 UR10, UP1, UP2, UR8, UR10, UR4 ;  /* 0x0000000a080a7290 */ /* 0x000fe4000fa3e004 */
[----:B------:R-:W-:Y:S01]  /*bf00*/  UIADD3 UR14, UR21, UR14, URZ ;  /* 0x0000000e150e7290 */ /* 0x000fe2000fffe03f */
[----:B0-----:R-:W-:Y:S01]  /*bf10*/  @P0 IMAD.HI.U32 R4, R6, R3, RZ ;  /* 0x0000000306040227 */ /* 0x001fe200078e00ff */
[----:B------:R-:W-:-:S02]  /*bf20*/  UIADD3 UR18, UR11, UR18, URZ ;  /* 0x000000120b127290 */ /* 0x000fc4000fffe03f */
[----:B------:R-:W-:Y:S01]  /*bf30*/  UIADD3 UR13, UR9, UR13, URZ ;  /* 0x0000000d090d7290 */ /* 0x000fe2000fffe03f */
[----:B------:R-:W-:Y:S02]  /*bf40*/  IMAD.MOV.U32 R3, RZ, RZ, R6 ;  /* 0x000000ffff037224 */ /* 0x000fe400078e0006 */
[----:B------:R-:W-:Y:S01]  /*bf50*/  IMAD.U32 R10, RZ, RZ, UR14 ;  /* 0x0000000eff0a7e24 */ /* 0x000fe2000f8e00ff */
[----:B------:R-:W-:Y:S01]  /*bf60*/  ULDC.64 UR8, c[0x0][UR17+0x210] ;  /* 0x0000840011087abb */ /* 0x000fe20008000a00 */
[----:B-1----:R-:W-:Y:S01]  /*bf70*/  @P0 SHF.R.U32.HI R3, RZ, R5, R4 ;  /* 0x00000005ff030219 */ /* 0x002fe20000011604 */
[----:B------:R-:W-:Y:S02]  /*bf80*/  IMAD.U32 R4, RZ, RZ, UR20 ;  /* 0x00000014ff047e24 */ /* 0x000fe4000f8e00ff */
[----:B------:R-:W-:Y:S01]  /*bf90*/  IMAD.U32 R5, RZ, RZ, UR21 ;  /* 0x00000015ff057e24 */ /* 0x000fe2000f8e00ff */
[--C-:B------:R-:W-:Y:S01]  /*bfa0*/  SHF.R.S32.HI R5, RZ, 0x1f, R3.reuse ;  /* 0x0000001fff057819 */ /* 0x100fe20000011403 */
[----:B------:R-:W-:Y:S01]  /*bfb0*/  IMAD.MOV R7, RZ, RZ, -R3 ;  /* 0x000000ffff077224 */ /* 0x000fe200078e0a03 */
[----:B------:R-:W-:Y:S01]  /*bfc0*/  IADD3 R4, P0, P1, R3, UR10, R4 ;  /* 0x0000000a03047c10 */ /* 0x000fe2000f91e004 */
[----:B------:R-:W-:-:S02]  /*bfd0*/  UIADD3.X UR10, UR13, UR18, UR19, UP1, UP2 ;  /* 0x000000120d0a7290 */ /* 0x000fc40008fe4413 */
[----:B------:R-:W-:-:S04]  /*bfe0*/  IMAD R7, R9, R7, R6 ;  /* 0x0000000709077224 */ /* 0x000fc800078e0206 */
[----:B------:R-:W-:Y:S01]  /*bff0*/  IADD3.X R5, R5, UR10, R10, P0, P1 ;  /* 0x0000000a05057c10 */ /* 0x000fe200087e240a */
[C---:B------:R-:W-:Y:S01]  /*c000*/  IMAD R6, R7.reuse, UR9, RZ ;  /* 0x0000000907067c24 */ /* 0x040fe2000f8e02ff */
[----:B------:R-:W-:Y:S01]  /*c010*/  SHF.R.S32.HI R3, RZ, 0x1f, R7 ;  /* 0x0000001fff037819 */ /* 0x000fe20000011407 */
[----:B------:R-:W-:Y:S01]  /*c020*/  ULDC.64 UR10, c[0x0][0xba8] ;  /* 0x0002ea00000a7ab9 */ /* 0x000fe20000000a00 */
[----:B------:R-:W-:Y:S01]  /*c030*/  @!UP0 ULDC UR10, c[0x0][0xb50] ;  /* 0x0002d400000a8ab9 */ /* 0x000fe20000000800 */
[----:B------:R-:W-:Y:S01]  /*c040*/  IMAD.WIDE.U32 R4, R7, UR8, R4 ;  /* 0x0000000807047c25 */ /* 0x000fe2000f8e0004 */
[----:B------:R-:W-:-:S03]  /*c050*/  @!UP0 ULDC UR11, c[0x0][0xb54] ;  /* 0x0002d500000b8ab9 */ /* 0x000fc60000000800 */
[----:B------:R-:W-:Y:S01]  /*c060*/  IMAD R3, R3, UR8, R6 ;  /* 0x0000000803037c24 */ /* 0x000fe2000f8e0206 */
[----:B------:R-:W-:-:S03]  /*c070*/  LEA R6, P0, R4, UR10, 0x2 ;  /* 0x0000000a04067c11 */ /* 0x000fc6000f8010ff */
[----:B------:R-:W-:-:S05]  /*c080*/  IMAD.IADD R3, R5, 0x1, R3 ;  /* 0x0000000105037824 */ /* 0x000fca00078e0203 */
[----:B------:R-:W-:Y:S01]  /*c090*/  LEA.HI.X R7, R4, UR11, R3, 0x2, P0 ;  /* 0x0000000b04077c11 */ /* 0x000fe200080f1403 */
[----:B------:R-:W-:-:S05]  /*c0a0*/  IMAD.MOV.U32 R3, RZ, RZ, -0x800000 ;  /* 0xff800000ff037424 */ /* 0x000fca00078e00ff */
[----:B------:R0:W-:Y:S02]  /*c0b0*/  STG.E desc[UR40][R6.64], R3 ;  /* 0x0000000306007986 */ /* 0x0001e4000c101928 */
.L_x_3421:
[----:B------:R-:W-:Y:S05]  /*c0c0*/  BSYNC B1 ;  /* 0x0000000000017941 */ /* 0x000fea0003800000 */
.L_x_3420:
[----:B------:R-:W-:-:S06]  /*c0d0*/  UISETP.GT.AND UP0, UPT, UR46, 0x1, UPT ;  /* 0x000000012e00788c */ /* 0x000fcc000bf04270 */
[----:B------:R-:W-:-:S13]  /*c0e0*/  PLOP3.LUT P0, PT, PT, PT, UP0, 0x80, 0x0 ;  /* 0x000000000000781c */ /* 0x000fda0003f0f008 */
[----:B------:R-:W-:Y:S05]  /*c0f0*/  @P0 BRA `(.L_x_3416) ;  /* 0x0000000800800947 */ /* 0x000fea0003800000 */
[----:B------:R-:W1:Y:S01]  /*c100*/  LDC R11, c[0x0][0xbe8] ;  /* 0x0002fa00ff0b7b82 */ /* 0x000e620000000800 */
[----:B0-----:R-:W-:Y:S01]  /*c110*/  SHF.R.S32.HI R3, RZ, 0x1f, R8 ;  /* 0x0000001fff037819 */ /* 0x001fe20000011408 */
[----:B------:R-:W-:Y:S01]  /*c120*/  ULDC.64 UR12, c[0x0][0xaa0] ;  /* 0x0002a800000c7ab9 */ /* 0x000fe20000000a00 */
[----:B------:R-:W-:Y:S01]  /*c130*/  BSSY B1, `(.L_x_3422) ;  /* 0x0000078000017945 */ /* 0x000fe20003800000 */
[----:B------:R-:W-:Y:S01]  /*c140*/  UIMAD UR10, UR19, UR12, URZ ;  /* 0x0000000c130a72a4 */ /* 0x000fe2000f8e023f */
[----:B------:R-:W-:Y:S01]  /*c150*/  LEA.HI R3, R3, R8, RZ, 0x3 ;  /* 0x0000000803037211 */ /* 0x000fe200078f18ff */
[----:B------:R-:W-:Y:S01]  /*c160*/  UIMAD.WIDE.U32 UR8, UR4, UR12, URZ ;  /* 0x0000000c040872a5 */ /* 0x000fe2000f8e003f */
[----:B------:R-:W-:Y:S01]  /*c170*/  SHF.R.S32.HI R27, RZ, 0x1f, R221 ;  /* 0x0000001fff1b7819 */ /* 0x000fe200000114dd */
[----:B------:R-:W-:Y:S01]  /*c180*/  UIMAD UR10, UR4, UR13, UR10 ;  /* 0x0000000d040a72a4 */ /* 0x000fe2000f8e020a */
[----:B------:R-:W-:Y:S01]  /*c190*/  LOP3.LUT R7, R3, 0xfffffff8, RZ, 0xc0, !PT ;  /* 0xfffffff803077812 */ /* 0x000fe200078ec0ff */
[----:B------:R-:W-:Y:S01]  /*c1a0*/  ULDC UR12, c[0x0][0xac8] ;  /* 0x0002b200000c7ab9 */ /* 0x000fe20000000800 */
[----:B------:R-:W-:Y:S01]  /*c1b0*/  SHF.R.S32.HI R26, RZ, 0x3, R3 ;  /* 0x00000003ff1a7819 */ /* 0x000fe20000011403 */
[----:B------:R-:W-:Y:S01]  /*c1c0*/  UIADD3 UR9, UR9, UR10, URZ ;  /* 0x0000000a09097290 */ /* 0x000fe2000fffe03f */
[----:B------:R-:W-:Y:S01]  /*c1d0*/  ISETP.GE.AND P2, PT, R188, UR12, PT ;  /* 0x0000000cbc007c0c */ /* 0x000fe2000bf46270 */
[----:B------:R-:W-:Y:S01]  /*c1e0*/  IMAD.IADD R9, R8, 0x1, -R7 ;  /* 0x0000000108097824 */ /* 0x000fe200078e0a07 */
[----:B------:R-:W-:Y:S01]  /*c1f0*/  ULDC.64 UR10, c[0x0][0xae8] ;  /* 0x0002ba00000a7ab9 */ /* 0x000fe20000000a00 */
[----:B------:R-:W-:Y:S01]  /*c200*/  IMAD.U32 R8, RZ, RZ, UR43 ;  /* 0x0000002bff087e24 */ /* 0x000fe2000f8e00ff */
[----:B------:R-:W-:Y:S01]  /*c210*/  ISETP.GE.AND P1, PT, R187, UR12, PT ;  /* 0x0000000cbb007c0c */ /* 0x000fe2000bf26270 */
[----:B------:R-:W-:Y:S01]  /*c220*/  IMAD R3, R9, 0x20, R26 ;  /* 0x0000002009037824 */ /* 0x000fe200078e021a */
[----:B------:R-:W-:Y:S01]  /*c230*/  UIMAD.WIDE.U32 UR8, UR44, UR10, UR8 ;  /* 0x0000000a2c0872a5 */ /* 0x000fe2000f8e0008 */
[----:B------:R-:W-:-:S02]  /*c240*/  ISETP.GE.AND P3, PT, R2, UR12, PT ;  /* 0x0000000c02007c0c */ /* 0x000fc4000bf66270 */
[----:B------:R-:W-:Y:S01]  /*c250*/  IMAD R8, R8, 0x40, R3 ;  /* 0x0000004008087824 */ /* 0x000fe200078e0203 */
[----:B------:R-:W-:Y:S01]  /*c260*/  SEL R3, RZ, 0xffffffff, P2 ;  /* 0xffffffffff037807 */ /* 0x000fe20001000000 */
[----:B------:R-:W-:Y:S01]  /*c270*/  UIMAD UR9, UR44, UR11, UR9 ;  /* 0x0000000b2c0972a4 */ /* 0x000fe2000f8e0209 */
[----:B-1----:R-:W-:Y:S01]  /*c280*/  ISETP.NE.AND P0, PT, R11, 0x1, PT ;  /* 0x000000010b00780c */ /* 0x002fe20003f05270 */
[----:B-----5:R-:W-:Y:S01]  /*c290*/  IMAD R25, R0, R11, RZ ;  /* 0x0000000b00197224 */ /* 0x020fe200078e02ff */
[----:B------:R-:W-:Y:S01]  /*c2a0*/  SEL R9, RZ, 0xffffffff, P1 ;  /* 0xffffffffff097807 */ /* 0x000fe20000800000 */
[----:B------:R-:W-:Y:S01]  /*c2b0*/  IMAD.SHL.U32 R13, R3, 0x2, RZ ;  /* 0x00000002030d7824 */ /* 0x000fe200078e00ff */
[----:B------:R-:W-:Y:S01]  /*c2c0*/  SEL R6, RZ, 0x1, P3 ;  /* 0x00000001ff067807 */ /* 0x000fe20001800000 */
[----:B------:R-:W-:Y:S01]  /*c2d0*/  ULDC.64 UR10, c[0x0][0xaf0] ;  /* 0x0002bc00000a7ab9 */ /* 0x000fe20000000a00 */
[----:B------:R-:W-:Y:S01]  /*c2e0*/  IMAD.MOV.U32 R3, RZ, RZ, R8 ;  /* 0x000000ffff037224 */ /* 0x000fe200078e0008 */
[----:B------:R-:W-:Y:S01]  /*c2f0*/  UIMAD UR42, UR42, UR10, URZ ;  /* 0x0000000a2a2a72a4 */ /* 0x000fe2000f8e023f */
[----:B------:R-:W-:Y:S01]  /*c300*/  IMAD.SHL.U32 R9, R9, 0x4, RZ ;  /* 0x0000000409097824 */ /* 0x000fe200078e00ff */
[----:B------:R-:W-:Y:S01]  /*c310*/  LOP3.LUT R6, R13, 0x2, R6, 0xe2, !PT ;  /* 0x000000020d067812 */ /* 0x000fe200078ee206 */
[----:B------:R-:W-:Y:S01]  /*c320*/  UIMAD.WIDE.U32 UR8, UR39, UR10, UR8 ;  /* 0x0000000a270872a5 */ /* 0x000fe2000f8e0008 */
[----:B------:R-:W-:Y:S01]  /*c330*/  ISETP.GE.AND P1, PT, R221, UR12, PT ;  /* 0x0000000cdd007c0c */ /* 0x000fe2000bf26270 */
[----:B------:R-:W-:Y:S01]  /*c340*/  UIMAD UR4, UR39, UR11, UR42 ;  /* 0x0000000b270472a4 */ /* 0x000fe2000f8e022a */
[----:B------:R-:W0:Y:S01]  /*c350*/  @P0 LDC R5, c[0x0][0xbec] ;  /* 0x0002fb00ff050b82 */ /* 0x000e220000000800 */
[----:B------:R-:W-:-:S02]  /*c360*/  LOP3.LUT R10, R9, 0x4, R6, 0xe2, !PT ;  /* 0x00000004090a7812 */ /* 0x000fc400078ee206 */
[----:B------:R-:W-:Y:S01]  /*c370*/  UIADD3 UR4, UR9, UR4, URZ ;  /* 0x0000000409047290 */ /* 0x000fe2000fffe03f */
[----:B------:R-:W-:Y:S02]  /*c380*/  SEL R0, RZ, 0x80, P1 ;  /* 0x00000080ff007807 */ /* 0x000fe40000800000 */
[----:B------:R-:W-:Y:S02]  /*c390*/  SHF.R.S32.HI R28, RZ, 0x1f, R187 ;  /* 0x0000001fff1c7819 */ /* 0x000fe400000114bb */
[----:B------:R-:W1:Y:S01]  /*c3a0*/  @P0 LDC R7, c[0x0][0xbf0] ;  /* 0x0002fc00ff070b82 */ /* 0x000e620000000800 */
[----:B------:R-:W-:Y:S02]  /*c3b0*/  SHF.R.S32.HI R29, RZ, 0x1f, R186 ;  /* 0x0000001fff1d7819 */ /* 0x000fe400000114ba */
[----:B------:R-:W-:Y:S02]  /*c3c0*/  SHF.R.S32.HI R31, RZ, 0x1f, R184 ;  /* 0x0000001fff1f7819 */ /* 0x000fe400000114b8 */
[----:B------:R-:W-:-:S02]  /*c3d0*/  SHF.R.S32.HI R33, RZ, 0x1f, R222 ;  /* 0x0000001fff217819 */ /* 0x000fc400000114de */
[----:B------:R-:W-:Y:S02]  /*c3e0*/  SHF.R.S32.HI R30, RZ, 0x1f, R185 ;  /* 0x0000001fff1e7819 */ /* 0x000fe400000114b9 */
[----:B------:R-:W-:Y:S01]  /*c3f0*/  SHF.R.S32.HI R32, RZ, 0x1f, R188 ;  /* 0x0000001fff207819 */ /* 0x000fe200000114bc */
[----:B0-----:R-:W-:-:S04]  /*c400*/  @P0 IMAD.HI.U32 R4, R8, R5, RZ ;  /* 0x0000000508040227 */ /* 0x001fc800078e00ff */
[----:B------:R-:W-:Y:S02]  /*c410*/  IMAD.U32 R5, RZ, RZ, UR9 ;  /* 0x00000009ff057e24 */ /* 0x000fe4000f8e00ff */
[----:B------:R-:W-:Y:S01]  /*c420*/  IMAD.U32 R5, RZ, RZ, UR4 ;  /* 0x00000004ff057e24 */ /* 0x000fe2000f8e00ff */
[----:B-1----:R-:W-:Y:S01]  /*c430*/  @P0 SHF.R.U32.HI R3, RZ, R7, R4 ;  /* 0x00000007ff030219 */ /* 0x002fe20000011604 */
[----:B------:R-:W-:Y:S01]  /*c440*/  IMAD.U32 R4, RZ, RZ, UR8 ;  /* 0x00000008ff047e24 */ /* 0x000fe2000f8e00ff */
[----:B------:R-:W-:Y:S01]  /*c450*/  ISETP.GE.AND P0, PT, R186, UR12, PT ;  /* 0x0000000cba007c0c */ /* 0x000fe2000bf06270 */
[----:B------:R-:W-:Y:S01]  /*c460*/  ULDC.64 UR8, c[0x0][0xae0] ;  /* 0x0002b80000087ab9 */ /* 0x000fe20000000a00 */
[--C-:B------:R-:W-:Y:S01]  /*c470*/  SHF.R.S32.HI R6, RZ, 0x1f, R3.reuse ;  /* 0x0000001fff067819 */ /* 0x100fe20000011403 */
[----:B------:R-:W-:Y:S01]  /*c480*/  IMAD.MOV R7, RZ, RZ, -R3 ;  /* 0x000000ffff077224 */ /* 0x000fe200078e0a03 */
[----:B------:R-:W-:Y:S01]  /*c490*/  SEL R9, RZ, 0xffffffff, P0 ;  /* 0xffffffffff097807 */ /* 0x000fe20000000000 */
[----:B------:R-:W-:Y:S01]  /*c4a0*/  IMAD.WIDE.U32 R4, R3, UR8, R4 ;  /* 0x0000000803047c25 */ /* 0x000fe2000f8e0004 */
[----:B------:R-:W-:-:S03]  /*c4b0*/  ISETP.GE.AND P0, PT, R185, UR12, PT ;  /* 0x0000000cb9007c0c */ /* 0x000fc6000bf06270 */
[----:B------:R-:W-:Y:S02]  /*c4c0*/  IMAD R6, R6, UR8, RZ ;  /* 0x0000000806067c24 */ /* 0x000fe4000f8e02ff */
[----:B------:R-:W-:Y:S02]  /*c4d0*/  IMAD.SHL.U32 R13, R9, 0x8, RZ ;  /* 0x00000008090d7824 */ /* 0x000fe400078e00ff */
[----:B------:R-:W-:Y:S01]  /*c4e0*/  IMAD R9, R3, UR9, R6 ;  /* 0x0000000903097c24 */ /* 0x000fe2000f8e0206 */
[----:B------:R-:W-:Y:S01]  /*c4f0*/  SEL R6, RZ, 0xffffffff, P0 ;  /* 0xffffffffff067807 */ /* 0x000fe20000000000 */
[----:B------:R-:W-:Y:S01]  /*c500*/  IMAD R7, R11, R7, R8 ;  /* 0x000000070b077224 */ /* 0x000fe200078e0208 */
[----:B------:R-:W-:Y:S01]  /*c510*/  ISETP.GE.AND P0, PT, R184, UR12, PT ;  /* 0x0000000cb8007c0c */ /* 0x000fe2000bf06270 */
[----:B------:R-:W-:Y:S01]  /*c520*/  IMAD.IADD R5, R5, 0x1, R9 ;  /* 0x0000000105057824 */ /* 0x000fe200078e0209 */
[----:B------:R-:W-:Y:S01]  /*c530*/  LOP3.LUT R10, R13, 0x8, R10, 0xe2, !PT ;  /* 0x000000080d0a7812 */ /* 0x000fe200078ee20a */
[----:B------:R-:W-:Y:S01]  /*c540*/  IMAD.SHL.U32 R13, R6, 0x10, RZ ;  /* 0x00000010060d7824 */ /* 0x000fe200078e00ff */
[----:B------:R-:W-:Y:S01]  /*c550*/  SEL R8, RZ, 0xffffffff, P0 ;  /* 0xffffffffff087807 */ /* 0x000fe20000000000 */
[----:B------:R-:W-:Y:S01]  /*c560*/  ULDC.64 UR8, c[0x0][0xad8] ;  /* 0x0002b60000087ab9 */ /* 0x000fe20000000a00 */
[----:B------:R-:W-:Y:S01]  /*c570*/  SHF.R.S32.HI R3, RZ, 0x1f, R7 ;  /* 0x0000001fff037819 */ /* 0x000fe20000011407 */
[----:B------:R-:W-:Y:S01]  /*c580*/  IMAD.WIDE.U32 R4, R7, UR8, R4 ;  /* 0x0000000807047c25 */ /* 0x000fe2000f8e0004 */
[----:B------:R-:W-:-:S02]  /*c590*/  LOP3.LUT R10, R13, 0x10, R10, 0xe2, !PT ;  /* 0x000000100d0a7812 */ /* 0x000fc400078ee20a */
[----:B------:R-:W-:Y:S01]  /*c5a0*/  ISETP.GE.AND P0, PT, R222, UR12, PT ;  /* 0x0000000cde007c0c */ /* 0x000fe2000bf06270 */
[----:B------:R-:W-:Y:S02]  /*c5b0*/  IMAD.SHL.U32 R9, R8, 0x20, RZ ;  /* 0x0000002008097824 */ /* 0x000fe400078e00ff */
[----:B------:R-:W-:-:S03]  /*c5c0*/  IMAD R6, R3, UR8, RZ ;  /* 0x0000000803067c24 */ /* 0x000fc6000f8e02ff */
[----:B------:R-:W-:Y:S01]  /*c5d0*/  LOP3.LUT R10, R9, 0x20, R10, 0xe2, !PT ;  /* 0x00000020090a7812 */ /* 0x000fe200078ee20a */
[----:B------:R-:W-:Y:S01]  /*c5e0*/  IMAD R3, R7, UR9, R6 ;  /* 0x0000000907037c24 */ /* 0x000fe2000f8e0206 */
[----:B------:R-:W-:Y:S01]  /*c5f0*/  ULDC.64 UR8, c[0x0][0xa80] ;  /* 0x0002a00000087ab9 */ /* 0x000fe20000000a00 */
[----:B------:R-:W-:Y:S01]  /*c600*/  IMAD.U32 R9, RZ, RZ, UR43 ;  /* 0x0000002bff097e24 */ /* 0x000fe2000f8e00ff */
[----:B------:R-:W-:Y:S01]  /*c610*/  SEL R7, RZ, 0x40, P0 ;  /* 0x00000040ff077807 */ /* 0x000fe20000000000 */
[----:B------:R-:W-:Y:S01]  /*c620*/  IMAD.IADD R3, R5, 0x1, R3 ;  /* 0x0000000105037824 */ /* 0x000fe200078e0203 */
[----:B------:R-:W-:Y:S01]  /*c630*/  LEA R20, P0, R4, UR8, 0x1 ;  /* 0x0000000804147c11 */ /* 0x000fe2000f8008ff */
[----:B------:R-:W-:Y:S01]  /*c640*/  IMAD R26, R9, 0x40, R26 ;  /* 0x00000040091a7824 */ /* 0x000fe200078e021a */
[----:B------:R-:W-:Y:S02]  /*c650*/  LOP3.LUT R21, R10, R7, RZ, 0xfc, !PT ;  /* 0x000000070a157212 */ /* 0x000fe400078efcff */
[----:B------:R-:W-:Y:S01]  /*c660*/  LEA.HI.X R3, R4, UR9, R3, 0x1, P0 ;  /* 0x0000000904037c11 */ /* 0x000fe200080f0c03 */
[----:B------:R0:W1:Y:S01]  /*c670*/  SHFL.IDX PT, R6, R20, RZ, 0x181f ;  /* 0x00181fff14067589 */ /* 0x00006200000e0000 */
[----:B------:R-:W-:-:S02]  /*c680*/  ISETP.GE.AND P0, PT, R26, R25, PT ;  /* 0x000000191a00720c */ /* 0x000fc40003f06270 */
[----:B------:R-:W-:Y:S01]  /*c690*/  LOP3.LUT R24, R21, R0, RZ, 0xfc, !PT ;  /* 0x0000000015187212 */ /* 0x000fe200078efcff */
[----:B------:R0:W2:Y:S10]  /*c6a0*/  SHFL.IDX PT, R7, R3, RZ, 0x181f ;  /* 0x00181fff03077589 */ /* 0x0000b400000e0000 */
[----:B0-----:R-:W-:Y:S05]  /*c6b0*/  @P0 BRA `(.L_x_3423) ;  /* 0x00000000007c0947 */ /* 0x001fea0003800000 */
[----:B------:R-:W-:Y:S02]  /*c6c0*/  ISETP.GE.AND P2, PT, R188, UR12, PT ;  /* 0x0000000cbc007c0c */ /* 0x000fe4000bf46270 */
[----:B------:R-:W-:Y:S02]  /*c6d0*/  ISETP.GE.AND P1, PT, R2, UR12, PT ;  /* 0x0000000c02007c0c */ /* 0x000fe4000bf26270 */
[----:B------:R-:W-:Y:S02]  /*c6e0*/  ISETP.GE.AND P5, PT, R187, UR12, PT ;  /* 0x0000000cbb007c0c */ /* 0x000fe4000bfa6270 */
[----:B------:R-:W-:-:S07]  /*c6f0*/  ISETP.GE.AND P3, PT, R186, UR12, PT ;  /* 0x0000000cba007c0c */ /* 0x000fce000bf66270 */
[-C--:B-1----:R-:W-:Y:S02]  /*c700*/  @!P2 LEA R8, P0, R188, R6.reuse, 0x1 ;  /* 0x00000006bc08a211 */ /* 0x082fe400078008ff */
[----:B--2---:R-:W-:Y:S02]  /*c710*/  @!P1 IMAD.WIDE R4, R2, 0x2, R6 ;  /* 0x0000000202049825 */ /* 0x004fe400078e0206 */
[----:B------:R-:W-:Y:S02]  /*c720*/  @!P2 LEA.HI.X R9, R188, R7, R32, 0x1, P0 ;  /* 0x00000007bc09a211 */ /* 0x000fe400000f0c20 */
[----:B------:R-:W-:Y:S01]  /*c730*/  @!P5 LEA R10, P4, R187, R6, 0x1 ;  /* 0x00000006bb0ad211 */ /* 0x000fe200078808ff */
[----:B------:R-:W-:Y:S01]  /*c740*/  @!P1 ST.E.128 desc[UR40][R4.64], RZ ;  /* 0x000000ff04009985 */ /* 0x000fe2000c101d28 */
[----:B------:R-:W-:Y:S02]  /*c750*/  ISETP.GE.AND P1, PT, R184, UR12, PT ;  /* 0x0000000cb8007c0c */ /* 0x000fe4000bf26270 */
[----:B------:R-:W-:Y:S01]  /*c760*/  LOP3.LUT P0, RZ, R21, 0x40, RZ, 0xc0, !PT ;  /* 0x0000004015ff7812 */ /* 0x000fe2000780c0ff */
[----:B------:R0:W-:Y:S01]  /*c770*/  @!P2 ST.E.128 desc[UR40][R8.64], RZ ;  /* 0x000000ff0800a985 */ /* 0x0001e2000c101d28 */
[----:B------:R-:W-:-:S02]  /*c780*/  ISETP.GE.AND P2, PT, R185, UR12, PT ;  /* 0x0000000cb9007c0c */ /* 0x000fc4000bf46270 */
[-C--:B------:R-:W-:Y:S02]  /*c790*/  @!P5 LEA.HI.X R11, R187, R7.reuse, R28, 0x1, P4 ;  /* 0x00000007bb0bd211 */ /* 0x080fe400020f0c1c */
[----:B------:R-:W-:Y:S02]  /*c7a0*/  LOP3.LUT P4, RZ, R24, 0x80, RZ, 0xc0, !PT ;  /* 0x0000008018ff7812 */ /* 0x000fe4000788c0ff */
[CC--:B------:R-:W-:Y:S01]  /*c7b0*/  @!P3 LEA R12, P6, R186.reuse, R6.reuse, 0x1 ;  /* 0x00000006ba0cb211 */ /* 0x0c0fe200078c08ff */
[----:B------:R4:W-:Y:S03]  /*c7c0*/  @!P5 ST.E.128 desc[UR40][R10.64], RZ ;  /* 0x000000ff0a00d985 */ /* 0x0009e6000c101d28 */
[----:B------:R-:W-:Y:S02]  /*c7d0*/  @!P3 LEA.HI.X R13, R186, R7, R29, 0x1, P6 ;  /* 0x00000007ba0db211 */ /* 0x000fe400030f0c1d */
[----:B0-----:R-:W-:-:S02]  /*c7e0*/  @!P1 LEA R8, P6, R184, R6, 0x1 ;  /* 0x00000006b8089211 */ /* 0x001fc400078c08ff */
[CC--:B------:R-:W-:Y:S01]  /*c7f0*/  @!P2 LEA R4, P5, R185.reuse, R6.reuse, 0x1 ;  /* 0x00000006b904a211 */ /* 0x0c0fe200078a08ff */
[----:B------:R4:W-:Y:S01]  /*c800*/  @!P3 ST.E.128 desc[UR40][R12.64], RZ ;  /* 0x000000ff0c00b985 */ /* 0x0009e2000c101d28 */
[-C--:B------:R-:W-:Y:S02]  /*c810*/  @P0 LEA R14, P3, R222, R6.reuse, 0x1 ;  /* 0x00000006de0e0211 */ /* 0x080fe400078608ff */
[-C--:B------:R-:W-:Y:S02]  /*c820*/  @!P2 LEA.HI.X R5, R185, R7.reuse, R30, 0x1, P5 ;  /* 0x00000007b905a211 */ /* 0x080fe400028f0c1e */
[----:B------:R-:W-:Y:S02]  /*c830*/  @P4 LEA R6, P5, R221, R6, 0x1 ;  /* 0x00000006dd064211 */ /* 0x000fe400078a08ff */
[-C--:B------:R-:W-:Y:S01]  /*c840*/  @!P1 LEA.HI.X R9, R184, R7.reuse, R31, 0x1, P6 ;  /* 0x00000007b8099211 */ /* 0x080fe200030f0c1f */
[----:B------:R4:W-:Y:S01]  /*c850*/  @!P2 ST.E.128 desc[UR40][R4.64], RZ ;  /* 0x000000ff0400a985 */ /* 0x0009e2000c101d28 */
[----:B------:R-:W-:-:S02]  /*c860*/  @P0 LEA.HI.X R15, R222, R7, R33, 0x1, P3 ;  /* 0x00000007de0f0211 */ /* 0x000fc400018f0c21 */
[----:B------:R-:W-:Y:S01]  /*c870*/  @P4 LEA.HI.X R7, R221, R7, R27, 0x1, P5 ;  /* 0x00000007dd074211 */ /* 0x000fe200028f0c1b */
[----:B------:R4:W-:Y:S04]  /*c880*/  @!P1 ST.E.128 desc[UR40][R8.64], RZ ;  /* 0x000000ff08009985 */ /* 0x0009e8000c101d28 */
[----:B------:R4:W-:Y:S04]  /*c890*/  @P0 ST.E.128 desc[UR40][R14.64], RZ ;  /* 0x000000ff0e000985 */ /* 0x0009e8000c101d28 */
[----:B------:R4:W-:Y:S02]  /*c8a0*/  @P4 ST.E.128 desc[UR40][R6.64], RZ ;  /* 0x000000ff06004985 */ /* 0x0009e4000c101d28 */
.L_x_3423:
[----:B------:R-:W-:Y:S05]  /*c8b0*/  BSYNC B1 ;  /* 0x0000000000017941 */ /* 0x000fea0003800000 */
.L_x_3422:
[----:B------:R-:W-:Y:S01]  /*c8c0*/  VIADD R0, R26, 0x20 ;  /* 0x000000201a007836 */ /* 0x000fe20000000000 */
[----:B--2-4-:R0:W2:Y:S04]  /*c8d0*/  SHFL.IDX PT, R7, R3, 0x1, 0x181f ;  /* 0x00381f0003077f89 */ /* 0x0140a800000e0000 */
[----:B------:R-:W-:Y:S01]  /*c8e0*/  ISETP.GE.AND P0, PT, R0, R25, PT ;  /* 0x000000190000720c */ /* 0x000fe20003f06270 */
[----:B-1----:R0:W1:-:S12]  /*c8f0*/  SHFL.IDX PT, R6, R20, 0x1, 0x181f ;  /* 0x00381f0014067f89 */ /* 0x00205800000e0000 */
[----:B0-----:R-:W-:Y:S05]  /*c900*/  @P0 BRA `(.L_x_3416) ;  /* 0x00000000007c0947 */ /* 0x001fea0003800000 */
        /* <DEDUP_REMOVED lines=8> */
[----:B------:R0:W-:Y:S01]  /*c990*/  @!P1 ST.E.128 desc[UR40][R4.64], RZ ;  /* 0x000000ff04009985 */ /* 0x0001e2000c101d28 */
[----:B------:R-:W-:Y:S02]  /*c9a0*/  @!P5 LEA.HI.X R9, R188, R7, R32, 0x1, P0 ;  /* 0x00000007bc09d211 */ /* 0x000fe400000f0c20 */
[----:B------:R-:W-:Y:S02]  /*c9b0*/  ISETP.GE.AND P1, PT, R184, UR12, PT ;  /* 0x0000000cb8007c0c */ /* 0x000fe4000bf26270 */
[----:B------:R-:W-:Y:S01]  /*c9c0*/  LOP3.LUT P0, RZ, R21, 0x40, RZ, 0xc0, !PT ;  /* 0x0000004015ff7812 */ /* 0x000fe2000780c0ff */
[----:B------:R1:W-:Y:S01]  /*c9d0*/  @!P5 ST.E.128 desc[UR40][R8.64], RZ ;  /* 0x000000ff0800d985 */ /* 0x0003e2000c101d28 */
[----:B------:R-:W-:-:S02]  /*c9e0*/  @!P3 LEA R12, P5, R186, R6, 0x1 ;  /* 0x00000006ba0cb211 */ /* 0x000fc400078a08ff */
[-C--:B------:R-:W-:Y:S02]  /*c9f0*/  @!P4 LEA.HI.X R11, R187, R7.reuse, R28, 0x1, P6 ;  /* 0x00000007bb0bc211 */ /* 0x080fe400030f0c1c */
[CC--:B------:R-:W-:Y:S02]  /*ca00*/  @!P2 LEA R14, P6, R185.reuse, R6.reuse, 0x1 ;  /* 0x00000006b90ea211 */ /* 0x0c0fe400078c08ff */
[-C--:B------:R-:W-:Y:S01]  /*ca10*/  @!P3 LEA.HI.X R13, R186, R7.reuse, R29, 0x1, P5 ;  /* 0x00000007ba0db211 */ /* 0x080fe200028f0c1d */
[----:B------:R1:W-:Y:S01]  /*ca20*/  @!P4 ST.E.128 desc[UR40][R10.64], RZ ;  /* 0x000000ff0a00c985 */ /* 0x0003e2000c101d28 */
[----:B------:R-:W-:Y:S02]  /*ca30*/  LOP3.LUT P5, RZ, R24, 0x80, RZ, 0xc0, !PT ;  /* 0x0000008018ff7812 */ /* 0x000fe400078ac0ff */
[----:B------:R-:W-:Y:S01]  /*ca40*/  @!P2 LEA.HI.X R15, R185, R7, R30, 0x1, P6 ;  /* 0x00000007b90fa211 */ /* 0x000fe200030f0c1e */
[----:B------:R1:W-:Y:S01]  /*ca50*/  @!P3 ST.E.128 desc[UR40][R12.64], RZ ;  /* 0x000000ff0c00b985 */ /* 0x0003e2000c101d28 */
[----:B0-----:R-:W-:-:S03]  /*ca60*/  @!P1 LEA R4, P6, R184, R6, 0x1 ;  /* 0x00000006b8049211 */ /* 0x001fc600078c08ff */
[----:B------:R1:W-:Y:S01]  /*ca70*/  @!P2 ST.E.128 desc[UR40][R14.64], RZ ;  /* 0x000000ff0e00a985 */ /* 0x0003e2000c101d28 */
[----:B------:R-:W-:Y:S02]  /*ca80*/  @!P1 LEA.HI.X R5, R184, R7, R31, 0x1, P6 ;  /* 0x00000007b8059211 */ /* 0x000fe400030f0c1f */
[----:B------:R-:W-:-:S03]  /*ca90*/  @P0 LEA R20, P6, R222, R6, 0x1 ;  /* 0x00000006de140211 */ /* 0x000fc600078c08ff */
[----:B------:R1:W-:Y:S01]  /*caa0*/  @!P1 ST.E.128 desc[UR40][R4.64], RZ ;  /* 0x000000ff04009985 */ /* 0x0003e2000c101d28 */
[----:B------:R-:W-:Y:S02]  /*cab0*/  @P0 LEA.HI.X R21, R222, R7, R33, 0x1, P6 ;  /* 0x00000007de150211 */ /* 0x000fe400030f0c21 */
[----:B------:R-:W-:-:S03]  /*cac0*/  @P5 LEA R6, P6, R221, R6, 0x1 ;  /* 0x00000006dd065211 */ /* 0x000fc600078c08ff */
[----:B------:R1:W-:Y:S01]  /*cad0*/  @P0 ST.E.128 desc[UR40][R20.64], RZ ;  /* 0x000000ff14000985 */ /* 0x0003e2000c101d28 */
[----:B------:R-:W-:-:S05]  /*cae0*/  @P5 LEA.HI.X R7, R221, R7, R27, 0x1, P6 ;  /* 0x00000007dd075211 */ /* 0x000fca00030f0c1b */
[----:B------:R1:W-:Y:S04]  /*caf0*/  @P5 ST.E.128 desc[UR40][R6.64], RZ ;  /* 0x000000ff06005985 */ /* 0x0003e8000c101d28 */
.L_x_3416:
[----:B------:R-:W-:Y:S05]  /*cb00*/  BSYNC B0 ;  /* 0x0000000000007941 */ /* 0x000fea0003800000 */
.L_x_3409:
[----:B------:R-:W-:Y:S02]  /*cb10*/  ULDC UR4, c[0x0][0xc3c] ;  /* 0x00030f0000047ab9 */ /* 0x000fe40000000800 */
[----:B------:R-:W-:-:S06]  /*cb20*/  UISETP.GE.AND UP0, UPT, UR7, UR4, UPT ;  /* 0x000000040700728c */ /* 0x000fcc000bf06270 */
[----:B------:R-:W-:-:S13]  /*cb30*/  PLOP3.LUT P0, PT, PT, PT, UP0, 0x80, 0x0 ;  /* 0x000000000000781c */ /* 0x000fda0003f0f008 */
[----:B------:R-:W-:Y:S05]  /*cb40*/  @!P0 BRA `(.L_x_3424) ;  /* 0xffffff48002c8947 */ /* 0x000fea000383ffff */
[----:B------:R-:W-:Y:S05]  /*cb50*/  EXIT ;  /* 0x000000000000794d */ /* 0x000fea0003800000 */
.L_x_3374:
[----:B------:R-:W-:-:S08]  /*cb60*/  NOP ;  /* 0x0000000000007918 */ /* 0x000fd00000000000 */
[----:B------:R-:W0:-:S00]  /*cb70*/  USETMAXREG.DEALLOC.CTAPOOL 0x18 ;  /* 0x00000018000079c8 */ /* 0x000e0000080e0500 */
        /* <DEDUP_REMOVED lines=16> */
.L_x_3425:
[----:B0-----:R-:W-:Y:S01]  /*cc80*/  LOP3.LUT R0, R6, 0x1f, RZ, 0xc0, !PT ;  /* 0x0000001f06007812 */ /* 0x001fe200078ec0ff */
        /* <DEDUP_REMOVED lines=42> */
.L_x_3429:
        /* <DEDUP_REMOVED lines=38> */
.L_x_3427:
        /* <DEDUP_REMOVED lines=20> */
.L_x_3430:
        /* <DEDUP_REMOVED lines=11> */
[----:B------:R-:W-:Y:S02]  /*d380*/  IMAD R2, R11, R14, R3 ;  /* 0x0000000e0b027224 */ /* 0x000fe400078e0203 */
[----:B-1----:R-:W-:-:S03]  /*d390*/  VIADD R3, R12, 0xffffffe ;  /* 0x0ffffffe0c037836 */ /* 0x002fc60000000000 */
[----:B------:R-:W-:-:S03]  /*d3a0*/  ISETP.GT.U32.AND P1, PT, R5, R2, PT ;  /* 0x000000020500720c */ /* 0x000fc60003f24070 */
[----:B------:R-:W0:Y:S10]  /*d3b0*/  F2I.FTZ.U32.TRUNC.NTZ R3, R3 ;  /* 0x0000000300037305 */ /* 0x000e34000021f000 */
[----:B------:R-:W-:-:S02]  /*d3c0*/  @!P1 IMAD.IADD R2, R2, 0x1, -R5 ;  /* 0x0000000102029824 */ /* 0x000fc400078e0a05 */
[----:B------:R-:W-:Y:S01]  /*d3d0*/  @!P1 VIADD R11, R11, 0x1 ;  /* 0x000000010b0b9836 */ /* 0x000fe20000000000 */
[----:B------:R-:W-:Y:S02]  /*d3e0*/  ISETP.NE.AND P1, PT, R7, RZ, PT ;  /* 0x000000ff0700720c */ /* 0x000fe40003f25270 */
[----:B------:R-:W-:Y:S01]  /*d3f0*/  ISETP.GE.U32.AND P0, PT, R2, R5, PT ;  /* 0x000000050200720c */ /* 0x000fe20003f06070 */
[----:B0-----:R-:W-:Y:S02]  /*d400*/  IMAD.MOV R5, RZ, RZ, -R3 ;  /* 0x000000ffff057224 */ /* 0x001fe400078e0a03 */
[----:B------:R-:W-:Y:S02]  /*d410*/  IMAD.MOV.U32 R2, RZ, RZ, RZ ;  /* 0x000000ffff027224 */ /* 0x000fe400078e00ff */
[----:B------:R-:W-:-:S04]  /*d420*/  IMAD R5, R5, R8, RZ ;  /* 0x0000000805057224 */ /* 0x000fc800078e02ff */
[----:B------:R-:W-:Y:S01]  /*d430*/  IMAD.HI.U32 R5, R3, R5, R2 ;  /* 0x0000000503057227 */ /* 0x000fe200078e0002 */
[----:B------:R-:W-:Y:S02]  /*d440*/  LOP3.LUT R2, R10, R7, RZ, 0x3c, !PT ;  /* 0x000000070a027212 */ /* 0x000fe400078e3cff */
[----:B------:R-:W-:Y:S01]  /*d450*/  IABS R3, R9 ;  /* 0x0000000900037213 */ /* 0x000fe20000000000 */
[----:B------:R-:W-:Y:S01]  /*d460*/  @P0 VIADD R11, R11, 0x1 ;  /* 0x000000010b0b0836 */ /* 0x000fe20000000000 */
[----:B------:R-:W-:-:S03]  /*d470*/  ISETP.GE.AND P2, PT, R2, RZ, PT ;  /* 0x000000ff0200720c */ /* 0x000fc60003f46270 */
[----:B------:R-:W-:-:S10]  /*d480*/  IMAD.MOV R3, RZ, RZ, -R3 ;  /* 0x000000ffff037224 */ /* 0x000fd400078e0a03 */
[----:B------:R-:W-:Y:S01]  /*d490*/  @!P2 IMAD.MOV R11, RZ, RZ, -R11 ;  /* 0x000000ffff0ba224 */ /* 0x000fe200078e0a0b */
        /* <DEDUP_REMOVED lines=15> */
[----:B------:R-:W-:-:S04]  /*d590*/  IMAD.MOV R2, RZ, RZ, -R5 ;  /* 0x000000ffff027224 */ /* 0x000fc800078e0a05 */
[C---:B------:R-:W-:Y:S02]  /*d5a0*/  IMAD R11, R9.reuse, R2, R11 ;  /* 0x00000002090b7224 */ /* 0x040fe400078e020b */
[----:B------:R-:W-:Y:S02]  /*d5b0*/  IMAD R2, R9, 0x1000000, R5 ;  /* 0x0100000009027824 */ /* 0x000fe400078e0205 */
[----:B------:R-:W-:Y:S02]  /*d5c0*/  IMAD.IADD R5, R10, 0x1, -R7 ;  /* 0x000000010a057824 */ /* 0x000fe400078e0a07 */
[----:B------:R-:W-:Y:S02]  /*d5d0*/  IMAD R3, R11, 0x10000, R2 ;  /* 0x000100000b037824 */ /* 0x000fe400078e0202 */
[----:B------:R-:W-:Y:S01]  /*d5e0*/  VIADD R2, R4, UR4 ;  /* 0x0000000404027c36 */ /* 0x000fe20008000000 */
[----:B------:R0:W-:Y:S04]  /*d5f0*/  STL [R1+0x4], R5 ;  /* 0x0000040501007387 */ /* 0x0001e80000100800 */
[----:B------:R0:W-:Y:S04]  /*d600*/  STL [R1+0xc], R2 ;  /* 0x00000c0201007387 */ /* 0x0001e80000100800 */
[----:B------:R0:W-:Y:S01]  /*d610*/  STL [R1+0x8], R3 ;  /* 0x0000080301007387 */ /* 0x0001e20000100800 */
[----:B------:R-:W-:Y:S05]  /*d620*/  BRA `(.L_x_3431) ;  /* 0x0000000000107947 */ /* 0x000fea0003800000 */
.L_x_3428:
[----:B------:R-:W-:Y:S01]  /*d630*/  IMAD.U32 R2, RZ, RZ, UR6 ;  /* 0x00000006ff027e24 */ /* 0x000fe2000f8e00ff */
[----:B------:R1:W-:Y:S04]  /*d640*/  STL [R1+0x4], RZ ;  /* 0x000004ff01007387 */ /* 0x0003e80000100800 */
[----:B------:R1:W-:Y:S04]  /*d650*/  STL [R1+0x8], RZ ;  /* 0x000008ff01007387 */ /* 0x0003e80000100800 */
[----:B------:R1:W-:Y:S02]  /*d660*/  STL [R1], R2 ;  /* 0x0000000201007387 */ /* 0x0003e40000100800 */
.L_x_3431:
[----:B------:R-:W2:Y:S04]  /*d670*/  LDL R8, [R1] ;  /* 0x0000000001087983 */ /* 0x000ea80000100800 */
[----:B------:R-:W2:Y:S04]  /*d680*/  LDL R9, [R1+0x4] ;  /* 0x0000040001097983 */ /* 0x000ea80000100800 */
[----:B------:R-:W2:Y:S04]  /*d690*/  LDL R10, [R1+0x8] ;  /* 0x00000800010a7983 */ /* 0x000ea80000100800 */
[----:B------:R-:W2:Y:S01]  /*d6a0*/  LDL R11, [R1+0xc] ;  /* 0x00000c00010b7983 */ /* 0x000ea20000100800 */
[----:B------:R-:W-:-:S13]  /*d6b0*/  ISETP.NE.AND P0, PT, R0, RZ, PT ;  /* 0x000000ff0000720c */ /* 0x000fda0003f05270 */
[----:B0-----:R-:W0:Y:S01]  /*d6c0*/  @!P0 S2R R3, SR_CgaCtaId ;  /* 0x0000000000038919 */ /* 0x001e220000008800 */
[----:B------:R-:W-:-:S04]  /*d6d0*/  @!P0 MOV R0, 0x400 ;  /* 0x0000040000008802 */ /* 0x000fc80000000f00 */
[----:B0-----:R-:W-:-:S05]  /*d6e0*/  @!P0 LEA R0, R3, R0, 0x18 ;  /* 0x0000000003008211 */ /* 0x001fca00078ec0ff */
[----:B--2---:R0:W-:Y:S01]  /*d6f0*/  @!P0 STS.128 [R0+0x28cd0], R8 ;  /* 0x028cd00800008388 */ /* 0x0041e20000000c00 */
[----:B------:R-:W-:Y:S06]  /*d700*/  BAR.ARV 0x5, 0x180 ;  /* 0x0146000000007b1d */ /* 0x000fec0000002000 */
.L_x_3426:
[----:B0-----:R-:W3:Y:S01]  /*d710*/  LDL R0, [R1+0xc] ;  /* 0x00000c0001007983 */ /* 0x001ee20000100800 */
[----:B------:R-:W-:Y:S01]  /*d720*/  ULDC UR4, c[0x0][0xc3c] ;  /* 0x00030f0000047ab9 */ /* 0x000fe20000000800 */
[----:B------:R-:W-:Y:S02]  /*d730*/  IMAD.MOV.U32 R19, RZ, RZ, RZ ;  /* 0x000000ffff137224 */ /* 0x000fe400078e00ff */
[----:B------:R0:W-:Y:S01]  /*d740*/  STL [R1+0x50], RZ ;  /* 0x000050ff01007387 */ /* 0x0001e20000100800 */
[----:B---3--:R-:W-:Y:S01]  /*d750*/  ISETP.GE.AND P0, PT, R0, UR4, PT ;  /* 0x0000000400007c0c */ /* 0x008fe2000bf06270 */
[----:B------:R-:W-:-:S05]  /*d760*/  IMAD.MOV.U32 R0, RZ, RZ, 0x1 ;  /* 0x00000001ff007424 */ /* 0x000fca00078e00ff */
[----:B------:R0:W-:Y:S07]  /*d770*/  STL [R1+0x10], R0 ;  /* 0x0000100001007387 */ /* 0x0001ee0000100800 */
[----:B------:R-:W-:Y:S05]  /*d780*/  @P0 BRA `(.L_x_3432) ;  /* 0x00000060006c0947 */ /* 0x000fea0003800000 */
[----:B------:R-:W3:Y:S01]  /*d790*/  S2UR UR5, SR_CgaCtaId ;  /* 0x00000000000579c3 */ /* 0x000ee20000008800 */
[C---:B0-----:R-:W-:Y:S01]  /*d7a0*/  IMAD.SHL.U32 R0, R6.reuse, 0x8, RZ ;  /* 0x0000000806007824 */ /* 0x041fe200078e00ff */
[----:B------:R-:W-:Y:S01]  /*d7b0*/  LOP3.LUT R4, R6, 0x7f, RZ, 0xc0, !PT ;  /* 0x0000007f06047812 */ /* 0x000fe200078ec0ff */
[----:B------:R-:W-:Y:S01]  /*d7c0*/  UMOV UR4, 0x400 ;  /* 0x0000040000047882 */ /* 0x000fe20000000000 */
[----:B------:R-:W-:Y:S01]  /*d7d0*/  BSSY B8, `(.L_x_3432) ;  /* 0x0000616000087945 */ /* 0x000fe20003800000 */
[----:B------:R-:W-:Y:S01]  /*d7e0*/  IMAD.MOV.U32 R19, RZ, RZ, RZ ;  /* 0x000000ffff137224 */ /* 0x000fe200078e00ff */
[----:B------:R-:W-:Y:S01]  /*d7f0*/  LOP3.LUT R3, R0, 0x1f8, RZ, 0xc0, !PT ;  /* 0x000001f800037812 */ /* 0x000fe200078ec0ff */
[----:B-1----:R-:W-:Y:S01]  /*d800*/  IMAD.SHL.U32 R2, R4, 0x8, RZ ;  /* 0x0000000804027824 */ /* 0x002fe200078e00ff */
[----:B------:R-:W-:Y:S01]  /*d810*/  ULDC UR37, c[0x0][0xc] ;  /* 0x0000030000257ab9 */ /* 0x000fe20000000800 */
[----:B------:R-:W-:Y:S01]  /*d820*/  IMAD.MOV.U32 R0, RZ, RZ, 0x1 ;  /* 0x00000001ff007424 */ /* 0x000fe200078e00ff */
[----:B------:R-:W-:Y:S01]  /*d830*/  LOP3.LUT R3, R3, 0x38, R6, 0x78, !PT ;  /* 0x0000003803037812 */ /* 0x000fe200078e7806 */
[----:B------:R-:W-:Y:S01]  /*d840*/  IMAD.SHL.U32 R6, R6, 0x10, RZ ;  /* 0x0000001006067824 */ /* 0x000fe200078e00ff */
[----:B------:R-:W-:-:S02]  /*d850*/  ULDC.64 UR38, c[0x0][0x198] ;  /* 0x0000660000267ab9 */ /* 0x000fc40000000a00 */
[----:B------:R-:W-:Y:S02]  /*d860*/  LOP3.LUT R3, R3, 0x200, R2, 0xf8, !PT ;  /* 0x0000020003037812 */ /* 0x000fe400078ef802 */
[----:B------:R-:W-:-:S04]  /*d870*/  SHF.R.U32.HI R2, RZ, 0x3, R4 ;  /* 0x00000003ff027819 */ /* 0x000fc80000011604 */
[----:B------:R-:W-:Y:S01]  /*d880*/  LOP3.LUT R4, R2, 0x70, R6, 0xf8, !PT ;  /* 0x0000007002047812 */ /* 0x000fe200078ef806 */
[----:B---3--:R-:W-:-:S06]  /*d890*/  ULEA UR4, UR5, UR4, 0x18 ;  /* 0x0000000405047291 */ /* 0x008fcc000f8ec03f */
[----:B------:R-:W-:-:S04]  /*d8a0*/  IMAD.U32 R18, RZ, RZ, UR4 ;  /* 0x00000004ff127e24 */ /* 0x000fc8000f8e00ff */
[----:B------:R-:W-:-:S05]  /*d8b0*/  IMAD R2, R3, 0x2, R18 ;  /* 0x0000000203027824 */ /* 0x000fca00078e0212 */
[----:B------:R0:W-:Y:S04]  /*d8c0*/  STL [R1+0x54], R2 ;  /* 0x0000540201007387 */ /* 0x0001e80000100800 */
[----:B------:R0:W-:Y:S04]  /*d8d0*/  STL [R1+0x10], R0 ;  /* 0x0000100001007387 */ /* 0x0001e80000100800 */
[----:B------:R0:W-:Y:S02]  /*d8e0*/  STL [R1+0x50], RZ ;  /* 0x000050ff01007387 */ /* 0x0001e40000100800 */
.L_x_3550:
[----:B0--3--:R-:W3:Y:S01]  /*d8f0*/  LDL R0, [R1+0xc] ;  /* 0x00000c0001007983 */ /* 0x009ee20000100800 */
[----:B------:R-:W3:Y:S01]  /*d900*/  LDC.64 R2, c[0x0][0xc88] ;  /* 0x00032200ff027b82 */ /* 0x000ee20000000a00 */
[----:B------:R-:W-:Y:S05]  /*d910*/  YIELD ;  /* 0x0000000000007946 */ /* 0x000fea0003800000 */
[----:B------:R-:W-:Y:S01]  /*d920*/  ULDC.64 UR4, c[0x0][0xa28] ;  /* 0x00028a0000047ab9 */ /* 0x000fe20000000a00 */
[----:B-1----:R-:W-:Y:S01]  /*d930*/  IMAD.MOV.U32 R6, RZ, RZ, RZ ;  /* 0x000000ffff067224 */ /* 0x002fe200078e00ff */
[----:B------:R-:W-:Y:S01]  /*d940*/  ISETP.NE.U32.AND P0, PT, RZ, UR4, PT ;  /* 0x00000004ff007c0c */ /* 0x000fe2000bf05070 */
[----:B------:R-:W-:Y:S01]  /*d950*/  ULDC.64 UR6, c[0x0][0xa18] ;  /* 0x0002860000067ab9 */ /* 0x000fe20000000a00 */
[----:B------:R-:W-:Y:S01]  /*d960*/  ULDC.64 UR8, c[0x0][0xa08] ;  /* 0x0002820000087ab9 */ /* 0x000fe20000000a00 */
[----:B---3--:R-:W-:-:S05]  /*d970*/  IMAD.WIDE R2, R0, 0x4, R2 ;  /* 0x0000000400027825 */ /* 0x008fca00078e0202 */
[----:B--2---:R-:W2:Y:S01]  /*d980*/  LDG.E R10, desc[UR40][R2.64] ;  /* 0x00000028020a7981 */ /* 0x004ea2000c1e1900 */
        /* <DEDUP_REMOVED lines=46> */
.L_x_3433:
        /* <DEDUP_REMOVED lines=18> */
.L_x_3434:
[----:B------:R-:W-:Y:S05]  /*dd90*/  @!P0 BRA `(.L_x_3435) ;  /* 0x00000000000c8947 */ /* 0x000fea0003800000 */
[----:B------:R-:W2:Y:S04]  /*dda0*/  LDG.E R6, desc[UR40][R4.64] ;  /* 0x0000002804067981 */ /* 0x000ea8000c1e1900 */
[----:B------:R-:W2:Y:S02]  /*ddb0*/  LDG.E R4, desc[UR40][R4.64+0x4] ;  /* 0x0000042804047981 */ /* 0x000ea4000c1e1900 */
[----:B--2---:R-:W-:-:S07]  /*ddc0*/  IMAD.IADD R6, R4, 0x1, -R6 ;  /* 0x0000000104067824 */ /* 0x004fce00078e0a06 */
.L_x_3435:
[----:B-----5:R-:W-:Y:S01]  /*ddd0*/  IMAD.IADD R6, R6, 0x1, -R0 ;  /* 0x0000000106067824 */ /* 0x020fe200078e0a00 */
[----:B------:R-:W-:Y:S01]  /*dde0*/  LOP3.LUT R9, R2, 0xff, RZ, 0xc0, !PT ;  /* 0x000000ff02097812 */ /* 0x000fe200078ec0ff */
[----:B------:R-:W-:Y:S01]  /*ddf0*/  IMAD.MOV.U32 R4, RZ, RZ, RZ ;  /* 0x000000ffff047224 */ /* 0x000fe200078e00ff */
[----:B------:R-:W-:Y:S01]  /*de00*/  BSSY B0, `(.L_x_3436) ;  /* 0x000002a000007945 */ /* 0x000fe20003800000 */
[C---:B------:R-:W-:Y:S01]  /*de10*/  VIADD R0, R6.reuse, 0x3f ;  /* 0x0000003f06007836 */ /* 0x040fe20000000000 */
[----:B------:R-:W-:Y:S01]  /*de20*/  ISETP.GE.AND P0, PT, R6, 0x1, PT ;  /* 0x000000010600780c */ /* 0x000fe20003f06270 */
[----:B------:R-:W-:-:S03]  /*de30*/  IMAD.MOV.U32 R10, RZ, RZ, R4 ;  /* 0x000000ffff0a7224 */ /* 0x000fc600078e0004 */
[----:B-1----:R-:W-:-:S04]  /*de40*/  SHF.R.S32.HI R3, RZ, 0x1f, R0 ;  /* 0x0000001fff037819 */ /* 0x002fc80000011400 */
[----:B------:R-:W-:-:S04]  /*de50*/  LEA.HI R3, R3, R0, RZ, 0x6 ;  /* 0x0000000003037211 */ /* 0x000fc800078f30ff */
[----:B------:R-:W-:-:S05]  /*de60*/  SHF.R.S32.HI R8, RZ, 0x6, R3 ;  /* 0x00000006ff087819 */ /* 0x000fca0000011403 */
[----:B------:R1:W-:Y:S04]  /*de70*/  STL [R1+0x3c], R8 ;  /* 0x00003c0801007387 */ /* 0x0003e80000100800 */
[----:B------:R1:W-:Y:S04]  /*de80*/  STL [R1+0x34], R4 ;  /* 0x0000340401007387 */ /* 0x0003e80000100800 */
[----:B------:R1:W-:Y:S01]  /*de90*/  STL [R1+0x58], R9 ;  /* 0x0000580901007387 */ /* 0x0003e20000100800 */
[----:B------:R-:W-:Y:S05]  /*dea0*/  @!P0 BRA `(.L_x_3437) ;  /* 0x00000000007c8947 */ /* 0x000fea0003800000 */
[----:B------:R-:W-:-:S04]  /*deb0*/  SHF.R.U32.HI R0, RZ, 0x10, R2 ;  /* 0x00000010ff007819 */ /* 0x000fc80000011602 */
[----:B------:R-:W-:-:S13]  /*dec0*/  ISETP.NE.AND P0, PT, R0, RZ, PT ;  /* 0x000000ff0000720c */ /* 0x000fda0003f05270 */
[----:B------:R-:W1:Y:S02]  /*ded0*/  @!P0 LDC R0, c[0x0][0x9f0] ;  /* 0x00027c00ff008b82 */ /* 0x000e640000000800 */
[----:B-1----:R-:W-:-:S04]  /*dee0*/  IABS R4, R0 ;  /* 0x0000000000047213 */ /* 0x002fc80000000000 */
        /* <DEDUP_REMOVED lines=27> */
.L_x_3437:
[----:B------:R-:W-:Y:S05]  /*e0a0*/  BSYNC B0 ;  /* 0x0000000000007941 */ /* 0x000fea0003800000 */
.L_x_3436:
        /* <DEDUP_REMOVED lines=13> */
[----:B------:R-:W-:Y:S01]  /*e180*/  VOTEU.ANY UR4, UPT, PT ;  /* 0x0000000000047886 */ /* 0x000fe200038e0100 */
[----:B------:R-:W5:Y:S01]  /*e190*/  LDC.64 R2, c[0x0][0xc60] ;  /* 0x00031800ff027b82 */ /* 0x000f620000000a00 */
[----:B------:R-:W4:Y:S02]  /*e1a0*/  FLO.U32 R0, UR4 ;  /* 0x0000000400007d00 */ /* 0x000f2400080e0000 */
[----:B----4-:R-:W-:-:S06]  /*e1b0*/  ISETP.EQ.U32.AND P0, PT, R0, R5, PT ;  /* 0x000000050000720c */ /* 0x010fcc0003f02070 */
[----:B------:R-:W5:Y:S07]  /*e1c0*/  POPC R5, UR4 ;  /* 0x0000000400057d09 */ /* 0x000f6e0008000000 */
[----:B-----5:R-:W4:Y:S01]  /*e1d0*/  @P0 ATOMG.E.ADD.STRONG.GPU PT, R3, desc[UR40][R2.64], R5 ;  /* 0x00000005020309a8 */ /* 0x020f2200081ee1e8 */
[----:B-1----:R-:W1:Y:S02]  /*e1e0*/  S2R R4, SR_LTMASK ;  /* 0x0000000000047919 */ /* 0x002e640000003900 */
[----:B-1----:R-:W-:-:S04]  /*e1f0*/  LOP3.LUT R4, R4, UR4, RZ, 0xc0, !PT ;  /* 0x0000000404047c12 */ /* 0x002fc8000f8ec0ff */
[----:B--2---:R-:W1:Y:S01]  /*e200*/  POPC R7, R4 ;  /* 0x0000000400077309 */ /* 0x004e620000000000 */
[----:B----4-:R-:W1:Y:S02]  /*e210*/  SHFL.IDX PT, R0, R3, R0, 0x1f ;  /* 0x00001f0003007589 */ /* 0x010e6400000e0000 */
[----:B-1----:R-:W-:-:S05]  /*e220*/  IADD3 R0, R0, UR37, R7 ;  /* 0x0000002500007c10 */ /* 0x002fca000fffe007 */
[----:B------:R4:W-:Y:S01]  /*e230*/  STL [R1], R0 ;  /* 0x0000000001007387 */ /* 0x0009e20000100800 */
[----:B------:R-:W-:Y:S05]  /*e240*/  BRA `(.L_x_3440) ;  /* 0x0000004800507947 */ /* 0x000fea0003800000 */
.L_x_3439:
        /* <DEDUP_REMOVED lines=12> */
[----:B--2---:R-:W-:-:S02]  /*e310*/  IMAD.U32 R7, RZ, RZ, UR9 ;  /* 0x00000009ff077e24 */ /* 0x004fc4000f8e00ff */
[----:B---3--:R-:W-:Y:S02]  /*e320*/  IMAD.U32 R10, RZ, RZ, UR4 ;  /* 0x00000004ff0a7e24 */ /* 0x008fe4000f8e00ff */
[----:B0-----:R-:W-:Y:S02]  /*e330*/  IMAD.U32 R11, RZ, RZ, UR5 ;  /* 0x00000005ff0b7e24 */ /* 0x001fe4000f8e00ff */
[----:B------:R-:W-:Y:S02]  /*e340*/  IMAD.MOV.U32 R8, RZ, RZ, 0x70 ;  /* 0x00000070ff087424 */ /* 0x000fe400078e00ff */
[----:B------:R-:W-:Y:S02]  /*e350*/  IMAD.MOV.U32 R12, RZ, RZ, 0x1 ;  /* 0x00000001ff0c7424 */ /* 0x000fe400078e00ff */
[----:B------:R-:W-:-:S07]  /*e360*/  IMAD.MOV.U32 R13, RZ, RZ, RZ ;  /* 0x000000ffff0d7224 */ /* 0x000fce00078e00ff */
[----:B------:R-:W-:-:S07]  /*e370*/  LEPC R20, `(.L_x_3442) ;  /* 0x000000001014794e */ /* 0x000fce0000000000 */
[----:B-1----:R-:W-:Y:S05]  /*e380*/  CALL.ABS.NOINC R2 ;  /* 0x0000000002007343 */ /* 0x002fea0003c00000 */
.L_x_3442:
[----:B------:R-:W-:Y:S05]  /*e390*/  BSYNC B6 ;  /* 0x0000000000067941 */ /* 0x000fea0003800000 */
.L_x_3441:
        /* <DEDUP_REMOVED lines=19> */
[----:B----4-:R-:W-:Y:S05]  /*e4d0*/  CALL.ABS.NOINC R2 ;  /* 0x0000000002007343 */ /* 0x010fea0003c00000 */
.L_x_3445:
        /* <DEDUP_REMOVED lines=16> */
.L_x_3444:
[----:B------:R-:W-:Y:S05]  /*e5e0*/  BSYNC B6 ;  /* 0x0000000000067941 */ /* 0x000fea0003800000 */
.L_x_3443:
[----:B-1----:R-:W4:Y:S01]  /*e5f0*/  LDL.LU R4, [R1+0x14] ;  /* 0x0000140001047983 */ /* 0x002f220000300800 */
[----:B------:R-:W-:-:S03]  /*e600*/  ULDC.64 UR4, c[0x0][0x9f8] ;  /* 0x00027e0000047ab9 */ /* 0x000fc60000000a00 */
[----:B--2---:R-:W2:Y:S01]  /*e610*/  LDL R7, [R1+0x8] ;  /* 0x0000080001077983 */ /* 0x004ea20000100800 */
[----:B------:R-:W-:-:S03]  /*e620*/  ISETP.NE.U32.AND P0, PT, RZ, UR4, PT ;  /* 0x00000004ff007c0c */ /* 0x000fc6000bf05070 */
[----:B------:R-:W5:Y:S01]  /*e630*/  LDL R0, [R1+0x2c] ;  /* 0x00002c0001007983 */ /* 0x000f620000100800 */
[----:B------:R-:W-:-:S13]  /*e640*/  ISETP.NE.AND.EX P0, PT, RZ, UR5, PT, P0 ;  /* 0x00000005ff007c0c */ /* 0x000fda000bf05300 */
[----:B------:R-:W-:-:S04]  /*e650*/  @P0 IADD3 R2, P1, R16, UR4, RZ ;  /* 0x0000000410020c10 */ /* 0x000fc8000ff3e0ff */
[----:B----4-:R-:W-:Y:S01]  /*e660*/  @P0 IADD3.X R3, R4, UR5, RZ, P1, !PT ;  /* 0x0000000504030c10 */ /* 0x010fe20008ffe4ff */
[----:B------:R-:W-:-:S04]  /*e670*/  ULDC.64 UR4, c[0x0][0xa08] ;  /* 0x0002820000047ab9 */ /* 0x000fc80000000a00 */
[----:B--2---:R1:W2:Y:S02]  /*e680*/  @P0 LDG.E R7, desc[UR40][R2.64] ;  /* 0x0000002802070981 */ /* 0x0042a4000c1e1900 */
[----:B-1----:R-:W1:Y:S01]  /*e690*/  LDC.64 R2, c[0x0][0x418] ;  /* 0x00010600ff027b82 */ /* 0x002e620000000a00 */
[----:B-----5:R-:W-:Y:S01]  /*e6a0*/  VIADD R0, R0, 0xffffffff ;  /* 0xffffffff00007836 */ /* 0x020fe20000000000 */
[----:B--2---:R-:W-:Y:S01]  /*e6b0*/  SHF.R.S32.HI R8, RZ, 0x1f, R7 ;  /* 0x0000001fff087819 */ /* 0x004fe20000011407 */
[----:B------:R2:W-:Y:S04]  /*e6c0*/  @P0 STL [R1+0x8], R7 ;  /* 0x0000080701000387 */ /* 0x0005e80000100800 */
[----:B------:R2:W-:Y:S01]  /*e6d0*/  STL [R1+0x14], R8 ;  /* 0x0000140801007387 */ /* 0x0005e20000100800 */
[----:B-1----:R-:W-:Y:S01]  /*e6e0*/  LOP3.LUT P0, RZ, R2, UR4, RZ, 0xfc, !PT ;  /* 0x0000000402ff7c12 */ /* 0x002fe2000f80fcff */
[----:B------:R-:W-:-:S03]  /*e6f0*/  UMOV UR4, 0xffffffff ;  /* 0xffffffff00047882 */ /* 0x000fc60000000000 */
[----:B------:R-:W-:-:S04]  /*e700*/  LOP3.LUT P0, RZ, R3, UR5, RZ, 0xfc, P0 ;  /* 0x0000000503ff7c12 */ /* 0x000fc8000800fcff */
[----:B------:R-:W-:Y:S01]  /*e710*/  SEL R16, R7, RZ, !P0 ;  /* 0x000000ff07107207 */ /* 0x000fe20004000000 */
[----:B--2---:R-:W-:Y:S08]  /*e720*/  BRA.DIV UR4, `(.L_x_3446) ;  /* 0x0000005a040c7947 */ /* 0x004ff0000b800000 */
[----:B------:R-:W1:Y:S02]  /*e730*/  S2R R4, SR_TID.X ;  /* 0x0000000000047919 */ /* 0x000e640000002100 */
[----:B-1----:R-:W-:-:S04]  /*e740*/  SHF.R.U32.HI R4, RZ, 0x5, R4 ;  /* 0x00000005ff047819 */ /* 0x002fc80000011604 */
[----:B------:R-:W-:-:S05]  /*e750*/  LOP3.LUT R4, R4, 0x3, RZ, 0xc0, !PT ;  /* 0x0000000304047812 */ /* 0x000fca00078ec0ff */
[----:B------:R1:W2:Y:S02]  /*e760*/  SHFL.IDX PT, R14, R4, RZ, 0x1f ;  /* 0x00001fff040e7589 */ /* 0x0002a400000e0000 */
.L_x_3567:
[----:B------:R-:W-:Y:S01]  /*e770*/  PLOP3.LUT P1, PT, PT, PT, PT, 0x8, 0x0 ;  /* 0x000000000000781c */ /* 0x000fe20003f2e170 */
[----:B------:R4:W-:Y:S01]  /*e780*/  STL [R1+0x28], R0 ;  /* 0x0000280001007387 */ /* 0x0009e20000100800 */
[----:B--2---:R-:W-:Y:S02]  /*e790*/  ISETP.NE.AND P0, PT, R14, RZ, PT ;  /* 0x000000ff0e00720c */ /* 0x004fe40003f05270 */
[----:B-1----:R-:W-:-:S05]  /*e7a0*/  P2R R4, PR, RZ, 0x2 ;  /* 0x00000002ff047803 */ /* 0x002fca0000000000 */
[----:B------:R4:W-:Y:S06]  /*e7b0*/  STL [R1+0x18], R4 ;  /* 0x0000180401007387 */ /* 0x0009ec0000100800 */
[----:B------:R-:W-:Y:S05]  /*e7c0*/  @P0 BRA `(.L_x_3447) ;  /* 0x0000000400040947 */ /* 0x000fea0003800000 */
[----:B------:R-:W-:-:S03]  /*e7d0*/  UMOV UR4, 0xffffffff ;  /* 0xffffffff00047882 */ /* 0x000fc60000000000 */
[----:B------:R-:W-:Y:S05]  /*e7e0*/  BRA.DIV UR4, `(.L_x_3448) ;  /* 0x0000005a04107947 */ /* 0x000fea000b800000 */
[----:B------:R-:W-:-:S13]  /*e7f0*/  ELECT P6, URZ, PT ;  /* 0x00000000003f782f */ /* 0x000fda00038c0000 */
.L_x_3570:
[----:B------:R-:W-:Y:S05]  /*e800*/  @!P6 BRA `(.L_x_3447) ;  /* 0x0000000000f4e947 */ /* 0x000fea0003800000 */
[----:B------:R-:W-:-:S04]  /*e810*/  ISETP.NE.U32.AND P0, PT, R2, RZ, PT ;  /* 0x000000ff0200720c */ /* 0x000fc80003f05070 */
[----:B------:R-:W-:-:S13]  /*e820*/  ISETP.NE.AND.EX P0, PT, R3, RZ, PT, P0 ;  /* 0x000000ff0300720c */ /* 0x000fda0003f05300 */
[----:B------:R-:W-:Y:S05]  /*e830*/  @!P0 BRA `(.L_x_3449) ;  /* 0x0000000000508947 */ /* 0x000fea0003800000 */
[----:B------:R-:W1:Y:S01]  /*e840*/  LDC R6, c[0x0][0x43c] ;  /* 0x00010f00ff067b82 */ /* 0x000e620000000800 */
[----:B------:R-:W-:Y:S01]  /*e850*/  IMAD.MOV.U32 R9, RZ, RZ, R0 ;  /* 0x000000ffff097224 */ /* 0x000fe200078e0000 */
[----:B------:R-:W-:-:S03]  /*e860*/  ULDC.64 UR4, c[0x0][0x428] ;  /* 0x00010a0000047ab9 */ /* 0x000fc60000000a00 */
[----:B----4-:R-:W-:Y:S01]  /*e870*/  IMAD.MOV.U32 R0, RZ, RZ, R9 ;  /* 0x000000ffff007224 */ /* 0x010fe200078e0009 */
[----:B-1----:R-:W-:-:S13]  /*e880*/  ISETP.NE.AND P0, PT, R6, 0x1, PT ;  /* 0x000000010600780c */ /* 0x002fda0003f05270 */
        /* <DEDUP_REMOVED lines=15> */
.L_x_3449:
[----:B-1----:R-:W2:Y:S01]  /*e980*/  LDL R2, [R1+0x10] ;  /* 0x0000100001027983 */ /* 0x002ea20000100800 */
[----:B----4-:R-:W-:Y:S01]  /*e990*/  IMAD R0, R19, 0x8, R18 ;  /* 0x0000000813007824 */ /* 0x010fe200078e0212 */
[----:B--2---:R-:W-:-:S04]  /*e9a0*/  SHF.L.U32 R2, R2, 0x1f, RZ ;  /* 0x0000001f02027819 */ /* 0x004fc800000006ff */
[----:B------:R-:W1:Y:S02]  /*e9b0*/  SYNCS.PHASECHK.TRANS64.TRYWAIT P0, [R0+URZ+0x28c40], R2 ;  /* 0x028c4002000075a7 */ /* 0x000e64000800017f */
[----:B-1----:R-:W-:Y:S05]  /*e9c0*/  @!P0 BRA `(.L_x_3450) ;  /* 0x0000005400b88947 */ /* 0x002fea0003800000 */
.L_x_3571:
[----:B------:R-:W2:Y:S02]  /*e9d0*/  S2R R3, SR_TID.X ;  /* 0x0000000000037919 */ /* 0x000ea40000002100 */
        /* <DEDUP_REMOVED lines=8> */
[----:B----4-:R-:W-:Y:S05]  /*ea60*/  @!P0 BRA `(.L_x_3451) ;  /* 0x0000000000048947 */ /* 0x010fea0003800000 */
[----:B------:R-:W-:Y:S01]  /*ea70*/  BPT.TRAP 0x1 ;  /* 0x000000040000795c */ /* 0x000fe20000300000 */
.L_x_3451:
[----:B------:R-:W2:Y:S04]  /*ea80*/  LDL R3, [R1+0x28] ;  /* 0x0000280001037983 */ /* 0x000ea80000100800 */
[----:B-1----:R-:W4:Y:S01]  /*ea90*/  LDL R2, [R1+0x1c] ;  /* 0x00001c0001027983 */ /* 0x002f220000100800 */
[----:B------:R-:W-:Y:S01]  /*eaa0*/  R2UR UR9, R0 ;  /* 0x00000000000972ca */ /* 0x000fe200000e0000 */
[----:B------:R-:W-:Y:S01]  /*eab0*/  IMAD R0, R19, 0x2000, R18 ;  /* 0x0000200013007824 */ /* 0x000fe200078e0212 */
[----:B------:R-:W-:Y:S01]  /*eac0*/  UIADD3 UR6, UP0, UR38, 0x370, URZ ;  /* 0x0000037026067890 */ /* 0x000fe2000ff1e03f */
[----:B------:R-:W-:Y:S01]  /*ead0*/  R2UR UR12, R17 ;  /* 0x00000000110c72ca */ /* 0x000fe200000e0000 */
[----:B------:R-:W-:Y:S01]  /*eae0*/  UMOV UR5, 0x14f00000 ;  /* 0x14f0000000057882 */ /* 0x000fe20000000000 */
[----:B-----5:R-:W-:Y:S01]  /*eaf0*/  R2UR UR13, R16 ;  /* 0x00000000100d72ca */ /* 0x020fe200000e0000 */
[----:B------:R-:W-:Y:S01]  /*eb00*/  UIADD3.X UR7, URZ, UR39, URZ, UP0, !UPT ;  /* 0x000000273f077290 */ /* 0x000fe200087fe43f */
[----:B------:R-:W-:Y:S01]  /*eb10*/  R2UR UR8, R0 ;  /* 0x00000000000872ca */ /* 0x000fe200000e0000 */
[----:B------:R-:W-:Y:S01]  /*eb20*/  UMOV UR10, URZ ;  /* 0x0000003f000a7c82 */ /* 0x000fe20008000000 */
[----:B------:R-:W-:-:S04]  /*eb30*/  PLOP3.LUT P0, PT, PT, PT, PT, 0x80, 0x0 ;  /* 0x000000000000781c */ /* 0x000fc80003f0f070 */
[----:B------:R-:W-:Y:S01]  /*eb40*/  UIADD3 UR9, UR9, 0x28c30, URZ ;  /* 0x00028c3009097890 */ /* 0x000fe2000fffe03f */
[----:B------:R-:W-:-:S05]  /*eb50*/  P2R R0, PR, RZ, 0x1 ;  /* 0x00000001ff007803 */ /* 0x000fca0000000000 */
[----:B------:R1:W-:Y:S01]  /*eb60*/  STL [R1+0x18], R0 ;  /* 0x0000180001007387 */ /* 0x0003e20000100800 */
[----:B------:R-:W-:Y:S01]  /*eb70*/  UIADD3 UR8, UR8, 0x22400, URZ ;  /* 0x0002240008087890 */ /* 0x000fe2000fffe03f */
[----:B--2---:R-:W-:Y:S02]  /*eb80*/  R2UR UR11, R3 ;  /* 0x00000000030b72ca */ /* 0x004fe400000e0000 */
[----:B----4-:R-:W-:-:S13]  /*eb90*/  R2UR UR4, R2 ;  /* 0x00000000020472ca */ /* 0x010fda00000e0000 */
[----:B------:R-:W-:-:S03]  /*eba0*/  ULEA UR11, UR11, UR4, 0x6 ;  /* 0x000000040b0b7291 */ /* 0x000fc6000f8e303f */
[----:B------:R-:W-:-:S06]  /*ebb0*/  UMOV UR4, 0x0 ;  /* 0x0000000000047882 */ /* 0x000fcc0000000000 */
[----:B------:R1:W-:Y:S02]  /*ebc0*/  UTMALDG.4D [UR8], [UR6], desc[UR4] ;  /* 0x00000408060075b4 */ /* 0x0003e40008019000 */
[----:B-1----:R-:W-:Y:S01]  /*ebd0*/  NOP ;  /* 0x0000000000007918 */ /* 0x002fe20000000000 */
.L_x_3447:
[----:B------:R-:W2:Y:S04]  /*ebe0*/  LDL.LU R3, [R1+0x30] ;  /* 0x0000300001037983 */ /* 0x000ea80000300800 */
[----:B------:R-:W5:Y:S04]  /*ebf0*/  LDL.LU R5, [R1+0x24] ;  /* 0x0000240001057983 */ /* 0x000f680000300800 */
[----:B----4-:R-:W4:Y:S01]  /*ec00*/  LDL.LU R4, [R1+0x38] ;  /* 0x0000380001047983 */ /* 0x010f220000300800 */
        /* <DEDUP_REMOVED lines=10> */
[----:B-----5:R-:W-:-:S03]  /*ecb0*/  SEL R5, R5, RZ, !P0 ;  /* 0x000000ff05057207 */ /* 0x020fc60004000000 */
        /* <DEDUP_REMOVED lines=10> */
[----:B-1----:R-:W-:Y:S01]  /*ed60*/  MOV R2, 0x0 ;  /* 0x0000000000027802 */ /* 0x002fe20000000f00 */
[----:B------:R-:W-:Y:S01]  /*ed70*/  ULDC.64 UR4, c[0x4][0x118] ;  /* 0x0100460000047ab9 */ /* 0x000fe20000000a00 */
[----:B------:R-:W-:Y:S01]  /*ed80*/  ULDC.64 UR6, c[0x4][0x120] ;  /* 0x0100480000067ab9 */ /* 0x000fe20000000a00 */
[----:B------:R-:W-:Y:S01]  /*ed90*/  ULDC.64 UR8, c[0x4][0x58] ;  /* 0x0100160000087ab9 */ /* 0x000fe20000000a00 */
[----:B------:R-:W-:Y:S02]  /*eda0*/  IMAD.U32 R4, RZ, RZ, UR4 ;  /* 0x00000004ff047e24 */ /* 0x000fe4000f8e00ff */
[----:B------:R-:W1:Y:S01]  /*edb0*/  LDC.64 R2, c[0x4][R2] ;  /* 0x0100000002027b82 */ /* 0x000e620000000a00 */
[----:B------:R-:W-:Y:S02]  /*edc0*/  IMAD.U32 R5, RZ, RZ, UR5 ;  /* 0x00000005ff057e24 */ /* 0x000fe4000f8e00ff */
[----:B------:R-:W-:Y:S02]  /*edd0*/  IMAD.U32 R6, RZ, RZ, UR6 ;  /* 0x00000006ff067e24 */ /* 0x000fe4000f8e00ff */
[----:B------:R-:W-:-:S02]  /*ede0*/  IMAD.U32 R7, RZ, RZ, UR7 ;  /* 0x00000007ff077e24 */ /* 0x000fc4000f8e00ff */
[----:B---3--:R-:W-:Y:S02]  /*edf0*/  IMAD.U32 R10, RZ, RZ, UR8 ;  /* 0x00000008ff0a7e24 */ /* 0x008fe4000f8e00ff */
[----:B0-----:R-:W-:Y:S02]  /*ee00*/  IMAD.U32 R11, RZ, RZ, UR9 ;  /* 0x00000009ff0b7e24 */ /* 0x001fe4000f8e00ff */
[----:B------:R-:W-:Y:S02]  /*ee10*/  IMAD.MOV.U32 R8, RZ, RZ, 0x70 ;  /* 0x00000070ff087424 */ /* 0x000fe400078e00ff */
[----:B------:R-:W-:Y:S02]  /*ee20*/  IMAD.MOV.U32 R12, RZ, RZ, 0x1 ;  /* 0x00000001ff0c7424 */ /* 0x000fe400078e00ff */
[----:B------:R-:W-:-:S07]  /*ee30*/  IMAD.MOV.U32 R13, RZ, RZ, RZ ;  /* 0x000000ffff0d7224 */ /* 0x000fce00078e00ff */
[----:B------:R-:W-:-:S07]  /*ee40*/  LEPC R20, `(.L_x_3453) ;  /* 0x000000001014794e */ /* 0x000fce0000000000 */
[----:B-1----:R-:W-:Y:S05]  /*ee50*/  CALL.ABS.NOINC R2 ;  /* 0x0000000002007343 */ /* 0x002fea0003c00000 */
.L_x_3453:
[----:B------:R-:W-:Y:S05]  /*ee60*/  BSYNC B6 ;  /* 0x0000000000067941 */ /* 0x000fea0003800000 */
.L_x_3452:
[----:B-1----:R-:W2:Y:S01]  /*ee70*/  LDL.LU R0, [R1+0x38] ;  /* 0x0000380001007983 */ /* 0x002ea20000300800 */
[----:B------:R-:W-:Y:S01]  /*ee80*/  ULDC.64 UR4, c[0x0][0x2d8] ;  /* 0x0000b60000047ab9 */ /* 0x000fe20000000a00 */
[----:B------:R-:W1:Y:S01]  /*ee90*/  LDC R7, c[0x0][0x448] ;  /* 0x00011200ff077b82 */ /* 0x000e620000000800 */
[----:B------:R-:W-:Y:S01]  /*eea0*/  ULDC UR6, c[0x0][0x2b8] ;  /* 0x0000ae0000067ab9 */ /* 0x000fe20000000800 */
[----:B------:R-:W4:Y:S04]  /*eeb0*/  LDL.LU R4, [R1+0x30] ;  /* 0x0000300001047983 */ /* 0x000f280000300800 */
[----:B------:R-:W4:Y:S04]  /*eec0*/  LDL.LU.64 R2, [R1+0x48] ;  /* 0x0000480001027983 */ /* 0x000f280000300a00 */
[----:B------:R-:W2:Y:S04]  /*eed0*/  LDL.LU R5, [R1+0x24] ;  /* 0x0000240001057983 */ /* 0x000ea80000300800 */
[----:B---3--:R-:W3:Y:S04]  /*eee0*/  LDL R10, [R1+0x4] ;  /* 0x00000400010a7983 */ /* 0x008ee80000100800 */
[----:B------:R0:W5:Y:S01]  /*eef0*/  LDL R8, [R1+0x54] ;  /* 0x0000540001087983 */ /* 0x0001620000100800 */
[----:B-1----:R-:W-:-:S13]  /*ef00*/  ISETP.NE.AND P0, PT, R7, 0x1, PT ;  /* 0x000000010700780c */ /* 0x002fda0003f05270 */
[----:B------:R-:W1:Y:S01]  /*ef10*/  @P0 LDC R6, c[0x0][0x450] ;  /* 0x00011400ff060b82 */ /* 0x000e620000000800 */
[----:B------:R-:W0:Y:S02]  /*ef20*/  S2R R9, SR_TID.X ;  /* 0x0000000000097919 */ /* 0x000e240000002100 */
[----:B0-----:R-:W-:-:S05]  /*ef30*/  IMAD.SHL.U32 R9, R9, 0x8, RZ ;  /* 0x0000000809097824 */ /* 0x001fca00078e00ff */
[----:B------:R-:W-:Y:S01]  /*ef40*/  LOP3.LUT R9, R9, 0x38, RZ, 0xc0, !PT ;  /* 0x0000003809097812 */ /* 0x000fe200078ec0ff */
        /* <DEDUP_REMOVED lines=8> */
[----:B------:R-:W-:-:S03]  /*efd0*/  ULDC.64 UR4, c[0x0][0x2d0] ;  /* 0x0000b40000047ab9 */ /* 0x000fc60000000a00 */
[----:B------:R-:W-:Y:S01]  /*efe0*/  IMAD.IADD R3, R3, 0x1, R0 ;  /* 0x0000000103037824 */ /* 0x000fe200078e0200 */
[----:B0-----:R-:W-:-:S04]  /*eff0*/  LOP3.LUT R4, R4, 0x7f, RZ, 0xc0, !PT ;  /* 0x0000007f04047812 */ /* 0x001fc800078ec0ff */
[----:B------:R-:W-:Y:S02]  /*f000*/  SHF.R.U32.HI R5, RZ, 0x3, R4 ;  /* 0x00000003ff057819 */ /* 0x000fe40000011604 */
[----:B------:R-:W0:Y:S02]  /*f010*/  S2R R4, SR_TID.X ;  /* 0x0000000000047919 */ /* 0x000e240000002100 */
[----:B0-----:R-:W-:-:S05]  /*f020*/  IMAD.SHL.U32 R4, R4, 0x10, RZ ;  /* 0x0000001004047824 */ /* 0x001fca00078e00ff */
[----:B------:R-:W-:Y:S02]  /*f030*/  LOP3.LUT R4, R5, 0x70, R4, 0xf8, !PT ;  /* 0x0000007005047812 */ /* 0x000fe400078ef804 */
[----:B------:R-:W0:Y:S03]  /*f040*/  @P0 LDC R5, c[0x0][0x44c] ;  /* 0x00011300ff050b82 */ /* 0x000e260000000800 */
[----:B---3--:R-:W-:-:S04]  /*f050*/  IMAD R0, R10, 0x40, R4 ;  /* 0x000000400a007824 */ /* 0x008fc800078e0204 */
[----:B------:R-:W-:Y:S02]  /*f060*/  IMAD.MOV.U32 R4, RZ, RZ, R0 ;  /* 0x000000ffff047224 */ /* 0x000fe400078e0000 */
        /* <DEDUP_REMOVED lines=14> */
[----:B------:R-:W-:Y:S02]  /*f150*/  ULDC.64 UR4, c[0x0][0x280] ;  /* 0x0000a00000047ab9 */ /* 0x000fe40000000a00 */
[----:B------:R-:W-:Y:S01]  /*f160*/  LEA R4, P1, R2, UR4, 0x1 ;  /* 0x0000000402047c11 */ /* 0x000fe2000f8208ff */
[----:B------:R-:W-:Y:S01]  /*f170*/  IMAD.IADD R0, R3, 0x1, R0 ;  /* 0x0000000103007824 */ /* 0x000fe200078e0200 */
[----:B------:R-:W-:Y:S01]  /*f180*/  UMOV UR4, 0xffffffff ;  /* 0xffffffff00047882 */ /* 0x000fe20000000000 */
[----:B------:R-:W-:-:S03]  /*f190*/  ISETP.GE.AND P0, PT, R9, UR6, PT ;  /* 0x0000000609007c0c */ /* 0x000fc6000bf06270 */
[----:B------:R-:W-:Y:S01]  /*f1a0*/  LEA.HI.X R3, R2, UR5, R0, 0x1, P1 ;  /* 0x0000000502037c11 */ /* 0x000fe200088f0c00 */
[----:B------:R-:W-:Y:S09]  /*f1b0*/  BRA.DIV UR4, `(.L_x_3454) ;  /* 0x0000004e04d07947 */ /* 0x000ff2000b800000 */
[----:B------:R-:W2:Y:S01]  /*f1c0*/  LDL.LU R6, [R1+0x40] ;  /* 0x0000400001067983 */ /* 0x000ea20000300800 */
[----:B------:R-:W0:Y:S02]  /*f1d0*/  S2R R11, SR_TID.X ;  /* 0x00000000000b7919 */ /* 0x000e240000002100 */
[----:B0-----:R-:W-:-:S04]  /*f1e0*/  LOP3.LUT R11, R11, 0x7f, RZ, 0xc0, !PT ;  /* 0x0000007f0b0b7812 */ /* 0x001fc800078ec0ff */
[----:B------:R-:W-:-:S05]  /*f1f0*/  SHF.R.U32.HI R11, RZ, 0x3, R11 ;  /* 0x00000003ff0b7819 */ /* 0x000fca000001160b */
[----:B------:R-:W-:-:S04]  /*f200*/  IMAD R2, R10, 0x40, R11 ;  /* 0x000000400a027824 */ /* 0x000fc800078e020b */
[----:B------:R-:W-:Y:S02]  /*f210*/  VIADD R5, R2, 0x10 ;  /* 0x0000001002057836 */ /* 0x000fe40000000000 */
        /* <DEDUP_REMOVED lines=10> */
[----:B-----5:R0:W-:Y:S01]  /*f2c0*/  @!P1 LDGSTS.E.BYPASS.LTC128B.128 [R8+0x20400], desc[UR40][R6.64], !P0 ;  /* 0x2040000006089fae */ /* 0x0201e2000c101d68 */
        /* <DEDUP_REMOVED lines=8> */
[----:B------:R0:W-:Y:S02]  /*f350*/  @!P1 LDGSTS.E.BYPASS.LTC128B.128 [R8+0x20c00], desc[UR40][R6.64], !P0 ;  /* 0x20c0000006089fae */ /* 0x0001e4000c101d68 */
[----:B------:R-:W-:Y:S02]  /*f360*/  ISETP.GE.AND P1, PT, R5, R0, PT ;  /* 0x000000000500720c */ /* 0x000fe40003f26270 */
[----:B------:R-:W1:Y:S04]  /*f370*/  SHFL.IDX PT, R5, R4, 0x2, 0x181f ;  /* 0x00581f0004057f89 */ /* 0x000e6800000e0000 */
[----:B0-----:R-:W0:Y:S07]  /*f380*/  SHFL.IDX PT, R6, R3, 0x2, 0x181f ;  /* 0x00581f0003067f89 */ /* 0x001e2e00000e0000 */
[----:B-1----:R-:W-:-:S05]  /*f390*/  @!P1 LEA R5, P2, R9, R5, 0x1 ;  /* 0x0000000509059211 */ /* 0x002fca00078408ff */
[----:B0-----:R-:W-:-:S04]  /*f3a0*/  @!P1 IMAD.X R6, RZ, RZ, R6, P2 ;  /* 0x000000ffff069224 */ /* 0x001fc800010e0606 */
[----:B------:R-:W-:Y:S02]  /*f3b0*/  @!P1 IMAD.MOV.U32 R7, RZ, RZ, R6 ;  /* 0x000000ffff079224 */ /* 0x000fe400078e0006 */
[----:B------:R-:W-:Y:S02]  /*f3c0*/  @!P1 IMAD.MOV.U32 R6, RZ, RZ, R5 ;  /* 0x000000ffff069224 */ /* 0x000fe400078e0005 */
[----:B------:R0:W1:Y:S04]  /*f3d0*/  SHFL.IDX PT, R5, R3, 0x3, 0x181f ;  /* 0x00781f0003057f89 */ /* 0x00006800000e0000 */
[----:B------:R0:W-:Y:S04]  /*f3e0*/  @!P1 LDGSTS.E.BYPASS.LTC128B.128 [R8+0x21400], desc[UR40][R6.64], !P0 ;  /* 0x2140000006089fae */ /* 0x0001e8000c101d68 */
[----:B------:R0:W2:Y:S02]  /*f3f0*/  SHFL.IDX PT, R3, R4, 0x3, 0x181f ;  /* 0x00781f0004037f89 */ /* 0x0000a400000e0000 */
.L_x_3580:
[----:B------:R-:W-:-:S05]  /*f400*/  VIADD R2, R2, 0x30 ;  /* 0x0000003002027836 */ /* 0x000fca0000000000 */
[----:B------:R-:W-:-:S13]  /*f410*/  ISETP.GE.AND P1, PT, R2, R0, PT ;  /* 0x000000000200720c */ /* 0x000fda0003f26270 */
[----:B--2---:R-:W-:-:S05]  /*f420*/  @!P1 LEA R2, P2, R9, R3, 0x1 ;  /* 0x0000000309029211 */ /* 0x004fca00078408ff */
[----:B01----:R-:W-:-:S05]  /*f430*/  @!P1 IMAD.X R3, RZ, RZ, R5, P2 ;  /* 0x000000ffff039224 */ /* 0x003fca00010e0605 */
[----:B------:R-:W-:Y:S01]  /*f440*/  @!PT LDS RZ, [RZ] ;  /* 0x00000000fffff984 */ /* 0x000fe20000000800 */
[----:B------:R-:W-:Y:S01]  /*f450*/  @!PT LDS RZ, [RZ] ;  /* 0x00000000fffff984 */ /* 0x000fe20000000800 */
[----:B------:R-:W-:Y:S01]  /*f460*/  @!PT LDS RZ, [RZ] ;  /* 0x00000000fffff984 */ /* 0x000fe20000000800 */
[----:B------:R0:W-:Y:S01]  /*f470*/  @!P1 LDGSTS.E.BYPASS.LTC128B.128 [R8+0x21c00], desc[UR40][R2.64], !P0 ;  /* 0x21c0000002089fae */ /* 0x0001e2000c101d68 */
[----:B------:R-:W-:Y:S01]  /*f480*/  PLOP3.LUT P0, PT, PT, PT, PT, 0x80, 0x0 ;  /* 0x000000000000781c */ /* 0x000fe20003f0f070 */
[----:B------:R-:W-:-:S12]  /*f490*/  NOP ;  /* 0x0000000000007918 */ /* 0x000fd80000000000 */
.L_x_3455:
[----:B------:R-:W-:Y:S02]  /*f4a0*/  PLOP3.LUT P1, PT, P1, P0, PT, 0xa2, 0x0 ;  /* 0x000000000000781c */ /* 0x000fe40000f21472 */
[----:B------:R-:W-:-:S08]  /*f4b0*/  @P0 R2UR P1, UR4, R18 ;  /* 0x00000000120402ca */ /* 0x000fd00000020000 */
[----:B------:R-:W-:-:S05]  /*f4c0*/  @P0 PLOP3.LUT P0, PT, P1, PT, PT, 0x80, 0x0 ;  /* 0x000000000000081c */ /* 0x000fca0000f0f070 */
[----:B------:R-:W-:Y:S01]  /*f4d0*/  @!P1 SYNCS.ARRIVE.TRANS64.RED.A0T1 RZ, [UR4+0x28c00], RZ ;  /* 0x028c00ffffff99a7 */ /* 0x000fe20008200404 */
[----:B------:R-:W-:Y:S07]  /*f4e0*/  @!P1 ARRIVES.LDGSTSBAR.64.TRANSCNT [UR4+0x28c00] ;  /* 0x028c0000ff0099b0 */ /* 0x000fee0008000a84 */
[----:B------:R-:W-:Y:S05]  /*f4f0*/  @P0 BRA.U.ANY `(.L_x_3455) ;  /* 0xfffffffd00e80947 */ /* 0x000fea000393ffff */
[----:B0-----:R-:W2:Y:S02]  /*f500*/  LDL.LU R2, [R1+0x50] ;  /* 0x0000500001027983 */ /* 0x001ea40000300800 */
[----:B--2---:R-:W-:-:S05]  /*f510*/  VIADD R2, R2, 0x1 ;  /* 0x0000000102027836 */ /* 0x004fca0000000000 */
        /* <DEDUP_REMOVED lines=8> */
[----:B------:R-:W1:Y:S03]  /*f5a0*/  SYNCS.PHASECHK.TRANS64.TRYWAIT P0, [R18+URZ+0x28c20], R0 ;  /* 0x028c2000120075a7 */ /* 0x000e66000800017f */
[----:B01----:R-:W-:Y:S05]  /*f5b0*/  @!P0 BRA `(.L_x_3457) ;  /* 0x00000050001c8947 */ /* 0x003fea0003800000 */
.L_x_3581:
[----:B------:R-:W-:Y:S05]  /*f5c0*/  BSYNC B0 ;  /* 0x0000000000007941 */ /* 0x000fea0003800000 */
.L_x_3456:
[----:B------:R-:W2:Y:S01]  /*f5d0*/  LDL R2, [R1+0x18] ;  /* 0x0000180001027983 */ /* 0x000ea20000100800 */
[----:B------:R-:W-:Y:S01]  /*f5e0*/  BSSY B0, `(.L_x_3458) ;  /* 0x0000096000007945 */ /* 0x000fe20003800000 */
[----:B--2---:R-:W-:-:S13]  /*f5f0*/  ISETP.NE.AND P0, PT, R2, RZ, PT ;  /* 0x000000ff0200720c */ /* 0x004fda0003f05270 */
[----:B------:R-:W-:Y:S05]  /*f600*/  @!P0 BRA `(.L_x_3459) ;  /* 0x00000008004c8947 */ /* 0x000fea0003800000 */
[----:B------:R-:W2:Y:S01]  /*f610*/  LDL R2, [R1+0x10] ;  /* 0x0000100001027983 */ /* 0x000ea20000100800 */
[----:B0-----:R-:W-:Y:S01]  /*f620*/  IMAD R0, R19, 0x8, R18 ;  /* 0x0000000813007824 */ /* 0x001fe200078e0212 */
[----:B------:R-:W-:Y:S01]  /*f630*/  BSSY B1, `(.L_x_3460) ;  /* 0x0000007000017945 */ /* 0x000fe20003800000 */
[----:B------:R-:W0:Y:S02]  /*f640*/  S2R R3, SR_TID.X ;  /* 0x0000000000037919 */ /* 0x000e240000002100 */
[----:B0-----:R-:W-:-:S04]  /*f650*/  LOP3.LUT R3, R3, 0x7f, RZ, 0xc0, !PT ;  /* 0x0000007f03037812 */ /* 0x001fc800078ec0ff */
[----:B------:R-:W-:Y:S02]  /*f660*/  ISETP.NE.AND P1, PT, R3, RZ, PT ;  /* 0x000000ff0300720c */ /* 0x000fe40003f25270 */
[----:B--2---:R-:W-:-:S04]  /*f670*/  SHF.L.U32 R2, R2, 0x1f, RZ ;  /* 0x0000001f02027819 */ /* 0x004fc800000006ff */
[----:B------:R-:W0:Y:S02]  /*f680*/  SYNCS.PHASECHK.TRANS64.TRYWAIT P0, [R0+URZ+0x28c60], R2 ;  /* 0x028c6002000075a7 */ /* 0x000e24000800017f */
[----:B0-----:R-:W-:Y:S05]  /*f690*/  @!P0 BRA `(.L_x_3461) ;  /* 0x0000004c00f88947 */ /* 0x001fea0003800000 */
.L_x_3582:
[----:B------:R-:W-:Y:S05]  /*f6a0*/  BSYNC B1 ;  /* 0x0000000000017941 */ /* 0x000fea0003800000 */
.L_x_3460:
[----:B------:R-:W-:Y:S04]  /*f6b0*/  BSSY B1, `(.L_x_3462) ;  /* 0x0000009000017945 */ /* 0x000fe80003800000 */
[----:B------:R-:W-:Y:S05]  /*f6c0*/  @P1 BRA `(.L_x_3463) ;  /* 0x00000000001c1947 */ /* 0x000fea0003800000 */
[----:B------:R-:W1:Y:S01]  /*f6d0*/  S2R R3, SR_TID.X ;  /* 0x0000000000037919 */ /* 0x000e620000002100 */
[----:B0-----:R-:W-:-:S04]  /*f6e0*/  IMAD.MOV.U32 R2, RZ, RZ, 0x10000 ;  /* 0x00010000ff027424 */ /* 0x001fc800078e00ff */
[----:B------:R2:W-:Y:S01]  /*f6f0*/  SYNCS.ARRIVE.TRANS64 RZ, [R0+URZ+0x28c50], R2 ;  /* 0x028c500200ff79a7 */ /* 0x0005e2000800003f */
[----:B-1----:R-:W-:-:S04]  /*f700*/  LOP3.LUT R3, R3, 0x1f, RZ, 0xc0, !PT ;  /* 0x0000001f03037812 */ /* 0x002fc800078ec0ff */
[----:B------:R-:W-:-:S13]  /*f710*/  ISETP.NE.AND P0, PT, R3, RZ, PT ;  /* 0x000000ff0300720c */ /* 0x000fda0003f05270 */
[----:B--2---:R-:W-:Y:S05]  /*f720*/  @!P0 BRA `(.L_x_3463) ;  /* 0x0000000000048947 */ /* 0x004fea0003800000 */
[----:B------:R-:W-:Y:S01]  /*f730*/  BPT.TRAP 0x1 ;  /* 0x000000040000795c */ /* 0x000fe20000300000 */
.L_x_3463:
[----:B------:R-:W-:Y:S05]  /*f740*/  BSYNC B1 ;  /* 0x0000000000017941 */ /* 0x000fea0003800000 */
.L_x_3462:
[----:B------:R-:W2:Y:S04]  /*f750*/  LDL R3, [R1+0x1c] ;  /* 0x00001c0001037983 */ /* 0x000ea80000100800 */
[----:B0-----:R-:W2:Y:S01]  /*f760*/  LDL.LU R2, [R1+0x28] ;  /* 0x0000280001027983 */ /* 0x001ea20000300800 */
[----:B------:R-:W-:Y:S01]  /*f770*/  UIADD3 UR4, UP0, UR38, 0x470, URZ ;  /* 0x0000047026047890 */ /* 0x000fe2000ff1e03f */
[----:B------:R-:W-:Y:S01]  /*f780*/  PLOP3.LUT P0, PT, PT, PT, PT, 0x80, 0x0 ;  /* 0x000000000000781c */ /* 0x000fe20003f0f070 */
[----:B------:R-:W-:Y:S01]  /*f790*/  VIADD R0, R0, 0x28c50 ;  /* 0x00028c5000007836 */ /* 0x000fe20000000000 */
[----:B------:R-:W-:Y:S01]  /*f7a0*/  UMOV UR6, 0x0 ;  /* 0x0000000000067882 */ /* 0x000fe20000000000 */
[----:B------:R-:W-:Y:S01]  /*f7b0*/  UIADD3.X UR5, URZ, UR39, URZ, UP0, !UPT ;  /* 0x000000273f057290 */ /* 0x000fe200087fe43f */
[----:B------:R-:W-:Y:S01]  /*f7c0*/  UMOV UR7, 0x14f00000 ;  /* 0x14f0000000077882 */ /* 0x000fe20000000000 */
[----:B------:R-:W-:Y:S01]  /*f7d0*/  UMOV UR10, URZ ;  /* 0x0000003f000a7c82 */ /* 0x000fe20008000000 */
[----:B--2---:R-:W-:-:S02]  /*f7e0*/  IMAD R3, R2, 0x40, R3 ;  /* 0x0000004002037824 */ /* 0x004fc400078e0203 */
[----:B------:R-:W-:-:S04]  /*f7f0*/  IMAD R2, R19, 0x10000, R18 ;  /* 0x0001000013027824 */ /* 0x000fc800078e0212 */
[----:B------:R-:W-:-:S07]  /*f800*/  VIADD R4, R2, 0x400 ;  /* 0x0000040002047836 */ /* 0x000fce0000000000 */
.L_x_3464:
        /* <DEDUP_REMOVED lines=15> */
.L_x_3465:
        /* <DEDUP_REMOVED lines=15> */
.L_x_3466:
        /* <DEDUP_REMOVED lines=15> */
.L_x_3467:
        /* <DEDUP_REMOVED lines=15> */
.L_x_3468:
        /* <DEDUP_REMOVED lines=15> */
.L_x_3469:
        /* <DEDUP_REMOVED lines=15> */
.L_x_3470:
        /* <DEDUP_REMOVED lines=15> */
.L_x_3471:
        /* <DEDUP_REMOVED lines=10> */
.L_x_3459:
[----:B------:R-:W-:Y:S05]  /*ff40*/  BSYNC B0 ;  /* 0x0000000000007941 */ /* 0x000fea0003800000 */
.L_x_3458:
[----:B------:R-:W0:Y:S04]  /*ff50*/  LDL R4, [R1+0x2c] ;  /* 0x00002c0001047983 */ /* 0x000e280000100800 */
[----:B------:R-:W2:Y:S01]  /*ff60*/  LDL R5, [R1+0x20] ;  /* 0x0000200001057983 */ /* 0x000ea20000100800 */
[----:B------:R-:W-:Y:S01]  /*ff70*/  BSSY B0, `(.L_x_3472) ;  /* 0x00002a7000007945 */ /* 0x000fe20003800000 */
[----:B0-----:R-:W-:-:S05]  /*ff80*/  VIADD R0, R4, 0xfffffffe ;  /* 0xfffffffe04007836 */ /* 0x001fca0000000000 */
[----:B--2---:R-:W-:-:S13]  /*ff90*/  ISETP.GE.AND P0, PT, R0, R5, PT ;  /* 0x000000050000720c */ /* 0x004fda0003f06270 */
[----:B------:R-:W-:Y:S05]  /*ffa0*/  @!P0 BRA `(.L_x_3473) ;  /* 0x00000028008c8947 */ /* 0x000fea0003800000 */
[----:B------:R-:W2:Y:S04]  /*ffb0*/  LDL.LU R7, [R1+0x58] ;  /* 0x0000580001077983 */ /* 0x000ea80000300800 */
[----:B------:R-:W3:Y:S04]  /*ffc0*/  LDL.LU R6, [R1+0x34] ;  /* 0x0000340001067983 */ /* 0x000ee80000300800 */
        /* <DEDUP_REMOVED lines=13> */
[----:B------:R-:W3:Y:S01]  /*100a0*/  LDL.LU R8, [R1+0x10] ;  /* 0x0000100001087983 */ /* 0x000ee20000300800 */
[----:B------:R-:W-:Y:S01]  /*100b0*/  VIADD R19, R19, 0x1 ;  /* 0x0000000113137836 */ /* 0x000fe20000000000 */
[----:B------:R-:W-:Y:S04]  /*100c0*/  BSSY B1, `(.L_x_3476) ;  /* 0x00000d4000017945 */ /* 0x000fe80003800000 */
[----:B------:R-:W-:-:S04]  /*100d0*/  ISETP.NE.AND P0, PT, R19, 0x2, PT ;  /* 0x000000021300780c */ /* 0x000fc80003f05270 */
[----:B------:R-:W-:Y:S02]  /*100e0*/  SEL R2, RZ, 0x1, P0 ;  /* 0x00000001ff027807 */ /* 0x000fe40000000000 */
[----:B------:R-:W-:Y:S02]  /*100f0*/  SEL R19, R19, RZ, P0 ;  /* 0x000000ff13137207 */ /* 0x000fe40000000000 */
[----:B--2---:R-:W-:Y:S02]  /*10100*/  ISETP.NE.AND P2, PT, R6, RZ, PT ;  /* 0x000000ff0600720c */ /* 0x004fe40003f45270 */
[----:B---3--:R-:W-:-:S05]  /*10110*/  LOP3.LUT R8, R8, R2, RZ, 0x3c, !PT ;  /* 0x0000000208087212 */ /* 0x008fca00078e3cff */
[----:B------:R0:W-:Y:S06]  /*10120*/  STL [R1+0x10], R8 ;  /* 0x0000100801007387 */ /* 0x0001ec0000100800 */
[----:B------:R-:W-:Y:S05]  /*10130*/  @!P2 BRA `(.L_x_3477) ;  /* 0x0000000c0030a947 */ /* 0x000fea0003800000 */
[----:B------:R-:W-:Y:S02]  /*10140*/  ULDC.64 UR4, c[0x0][0x418] ;  /* 0x0001060000047ab9 */ /* 0x000fe40000000a00 */
        /* <DEDUP_REMOVED lines=22> */
.L_x_3478:
[----:B------:R-:W-:Y:S01]  /*102b0*/  IMAD R3, R19, 0x8, R18 ;  /* 0x0000000813037824 */ /* 0x000fe200078e0212 */
[----:B------:R-:W-:Y:S01]  /*102c0*/  SHF.L.U32 R2, R8, 0x1f, RZ ;  /* 0x0000001f08027819 */ /* 0x000fe200000006ff */
[----:B-1----:R-:W1:Y:S01]  /*102d0*/  S2R R6, SR_TID.X ;  /* 0x0000000000067919 */ /* 0x002e620000002100 */
[----:B------:R-:W-:Y:S02]  /*102e0*/  BSSY B3, `(.L_x_3479) ;  /* 0x0000005000037945 */ /* 0x000fe40003800000 */
[----:B------:R-:W2:Y:S01]  /*102f0*/  SYNCS.PHASECHK.TRANS64.TRYWAIT P0, [R3+URZ+0x28c40], R2 ;  /* 0x028c4002030075a7 */ /* 0x000ea2000800017f */
[----:B-1----:R-:W-:-:S04]  /*10300*/  LOP3.LUT R6, R6, 0x7f, RZ, 0xc0, !PT ;  /* 0x0000007f06067812 */ /* 0x002fc800078ec0ff */
[----:B------:R-:W-:Y:S01]  /*10310*/  ISETP.NE.AND P1, PT, R6, RZ, PT ;  /* 0x000000ff0600720c */ /* 0x000fe20003f25270 */
[----:B--2---:R-:W-:-:S12]  /*10320*/  @!P0 BRA `(.L_x_3480) ;  /* 0x0000004000e88947 */ /* 0x004fd80003800000 */
.L_x_3583:
[----:B------:R-:W-:Y:S05]  /*10330*/  BSYNC B3 ;  /* 0x0000000000037941 */ /* 0x000fea0003800000 */
.L_x_3479:
[----:B------:R-:W-:Y:S04]  /*10340*/  BSSY B3, `(.L_x_3481) ;  /* 0x0000009000037945 */ /* 0x000fe80003800000 */
[----:B------:R-:W-:Y:S05]  /*10350*/  @P1 BRA `(.L_x_3482) ;  /* 0x00000000001c1947 */ /* 0x000fea0003800000 */
[----:B------:R-:W2:Y:S01]  /*10360*/  S2R R7, SR_TID.X ;  /* 0x0000000000077919 */ /* 0x000ea20000002100 */
[----:B------:R-:W-:-:S04]  /*10370*/  IMAD.MOV.U32 R6, RZ, RZ, 0x2000 ;  /* 0x00002000ff067424 */ /* 0x000fc800078e00ff */
[----:B------:R3:W-:Y:S01]  /*10380*/  SYNCS.ARRIVE.TRANS64 RZ, [R3+URZ+0x28c30], R6 ;  /* 0x028c300603ff79a7 */ /* 0x0007e2000800003f */
[----:B--2---:R-:W-:-:S04]  /*10390*/  LOP3.LUT R7, R7, 0x1f, RZ, 0xc0, !PT ;  /* 0x0000001f07077812 */ /* 0x004fc800078ec0ff */
[----:B------:R-:W-:-:S13]  /*103a0*/  ISETP.NE.AND P0, PT, R7, RZ, PT ;  /* 0x000000ff0700720c */ /* 0x000fda0003f05270 */
[----:B---3--:R-:W-:Y:S05]  /*103b0*/  @!P0 BRA `(.L_x_3482) ;  /* 0x0000000000048947 */ /* 0x008fea0003800000 */
[----:B------:R-:W-:Y:S01]  /*103c0*/  BPT.TRAP 0x1 ;  /* 0x000000040000795c */ /* 0x000fe20000300000 */
.L_x_3482:
[----:B------:R-:W-:Y:S05]  /*103d0*/  BSYNC B3 ;  /* 0x0000000000037941 */ /* 0x000fea0003800000 */
.L_x_3481:
[----:B------:R-:W2:Y:S01]  /*103e0*/  LDL R7, [R1+0x1c] ;  /* 0x00001c0001077983 */ /* 0x000ea20000100800 */
        /* <DEDUP_REMOVED lines=9> */
[----:B--2---:R-:W-:-:S02]  /*10480*/  IMAD R0, R0, 0x40, R7 ;  /* 0x0000004000007824 */ /* 0x004fc400078e0207 */
[----:B------:R-:W-:-:S09]  /*10490*/  VIADD R7, R3, 0x28c30 ;  /* 0x00028c3003077836 */ /* 0x000fd20000000000 */
.L_x_3483:
        /* <DEDUP_REMOVED lines=13> */
.L_x_3584:
[----:B------:R-:W-:Y:S05]  /*10570*/  BSYNC B3 ;  /* 0x0000000000037941 */ /* 0x000fea0003800000 */
.L_x_3484:
[----:B------:R-:W-:Y:S01]  /*10580*/  BSSY B3, `(.L_x_3486) ;  /* 0x000000b000037945 */ /* 0x000fe20003800000 */
[----:B0-----:R-:W-:Y:S02]  /*10590*/  IMAD.MOV.U32 R8, RZ, RZ, 0x0 ;  /* 0x00000000ff087424 */ /* 0x001fe400078e00ff */
[----:B------:R-:W-:Y:S01]  /*105a0*/  IMAD.MOV.U32 R9, RZ, RZ, 0x14f00000 ;  /* 0x14f00000ff097424 */ /* 0x000fe200078e00ff */
[----:B------:R-:W-:Y:S06]  /*105b0*/  @P1 BRA `(.L_x_3487) ;  /* 0x00000000001c1947 */ /* 0x000fec0003800000 */
[----:B------:R-:W0:Y:S01]  /*105c0*/  S2R R6, SR_TID.X ;  /* 0x0000000000067919 */ /* 0x000e220000002100 */
[----:B-12---:R-:W-:-:S04]  /*105d0*/  IMAD.MOV.U32 R2, RZ, RZ, 0x10000 ;  /* 0x00010000ff027424 */ /* 0x006fc800078e00ff */
[----:B------:R3:W-:Y:S01]  /*105e0*/  SYNCS.ARRIVE.TRANS64 RZ, [R3+URZ+0x28c50], R2 ;  /* 0x028c500203ff79a7 */ /* 0x0007e2000800003f */
[----:B0-----:R-:W-:-:S04]  /*105f0*/  LOP3.LUT R6, R6, 0x1f, RZ, 0xc0, !PT ;  /* 0x0000001f06067812 */ /* 0x001fc800078ec0ff */
[----:B------:R-:W-:-:S13]  /*10600*/  ISETP.NE.AND P0, PT, R6, RZ, PT ;  /* 0x000000ff0600720c */ /* 0x000fda0003f05270 */
[----:B---3--:R-:W-:Y:S05]  /*10610*/  @!P0 BRA `(.L_x_3487) ;  /* 0x0000000000048947 */ /* 0x008fea0003800000 */
[----:B------:R-:W-:Y:S01]  /*10620*/  BPT.TRAP 0x1 ;  /* 0x000000040000795c */ /* 0x000fe20000300000 */
.L_x_3487:
[----:B------:R-:W-:Y:S05]  /*10630*/  BSYNC B3 ;  /* 0x0000000000037941 */ /* 0x000fea0003800000 */
.L_x_3486:
[----:B------:R-:W-:Y:S01]  /*10640*/  R2UR UR10, R10 ;  /* 0x000000000a0a72ca */ /* 0x000fe200000e0000 */
[----:B-12---:R-:W-:Y:S01]  /*10650*/  IMAD R2, R19, 0x10000, R18 ;  /* 0x0001000013027824 */ /* 0x006fe200078e0212 */
[----:B------:R-:W-:Y:S01]  /*10660*/  R2UR UR6, R8 ;  /* 0x00000000080672ca */ /* 0x000fe200000e0000 */
[----:B------:R-:W-:Y:S01]  /*10670*/  UIADD3 UR4, UP0, UR38, 0x470, URZ ;  /* 0x0000047026047890 */ /* 0x000fe2000ff1e03f */
[----:B------:R-:W-:Y:S01]  /*10680*/  R2UR UR7, R9 ;  /* 0x00000000090772ca */ /* 0x000fe200000e0000 */
[----:B------:R-:W-:Y:S01]  /*10690*/  VIADD R3, R3, 0x28c50 ;  /* 0x00028c5003037836 */ /* 0x000fe20000000000 */
[----:B------:R-:W-:Y:S01]  /*106a0*/  PLOP3.LUT P0, PT, PT, PT, PT, 0x80, 0x0 ;  /* 0x000000000000781c */ /* 0x000fe20003f0f070 */
[----:B------:R-:W-:Y:S01]  /*106b0*/  VIADD R6, R2, 0x400 ;  /* 0x0000040002067836 */ /* 0x000fe20000000000 */
[----:B------:R-:W-:-:S12]  /*106c0*/  UIADD3.X UR5, URZ, UR39, URZ, UP0, !UPT ;  /* 0x000000273f057290 */ /* 0x000fd800087fe43f */
.L_x_3488:
        /* <DEDUP_REMOVED lines=12> */
[----:B------:R-:W-:Y:S01]  /*10790*/  R2UR UR7, R9 ;  /* 0x00000000090772ca */ /* 0x000fe200000e0000 */
[----:B------:R-:W-:Y:S01]  /*107a0*/  UMOV UR10, 0x40 ;  /* 0x00000040000a7882 */ /* 0x000fe20000000000 */
[----:B------:R-:W-:-:S13]  /*107b0*/  PLOP3.LUT P0, PT, PT, PT, PT, 0x80, 0x0 ;  /* 0x000000000000781c */ /* 0x000fda0003f0f070 */
.L_x_3489:
        /* <DEDUP_REMOVED lines=15> */
.L_x_3490:
        /* <DEDUP_REMOVED lines=15> */
.L_x_3491:
        /* <DEDUP_REMOVED lines=15> */
.L_x_3492:
        /* <DEDUP_REMOVED lines=15> */
.L_x_3493:
        /* <DEDUP_REMOVED lines=15> */
.L_x_3494:
        /* <DEDUP_REMOVED lines=15> */
.L_x_3495:
        /* <DEDUP_REMOVED lines=10> */
.L_x_3477:
[----:B------:R-:W-:Y:S05]  /*10e00*/  BSYNC B1 ;  /* 0x0000000000017941 */ /* 0x000fea0003800000 */
.L_x_3476:
[----:B------:R-:W2:Y:S02]  /*10e10*/  LDL.LU R6, [R1+0x2c] ;  /* 0x00002c0001067983 */ /* 0x000ea40000300800 */
[----:B--2---:R-:W-:-:S07]  /*10e20*/  VIADD R0, R6, 0xfffffffd ;  /* 0xfffffffd06007836 */ /* 0x004fce0000000000 */
.L_x_3475:
[----:B------:R-:W-:Y:S05]  /*10e30*/  BSYNC B2 ;  /* 0x0000000000027941 */ /* 0x000fea0003800000 */
.L_x_3474:
[----:B------:R-:W-:Y:S01]  /*10e40*/  VIADD R5, R5, 0xfffffffe ;  /* 0xfffffffe05057836 */ /* 0x000fe20000000000 */
[----:B------:R-:W-:-:S04]  /*10e50*/  LOP3.LUT R4, RZ, R4, RZ, 0x33, !PT ;  /* 0x00000004ff047212 */ /* 0x000fc800078e33ff */
[----:B------:R-:W-:-:S13]  /*10e60*/  ISETP.NE.AND P0, PT, R5, R4, PT ;  /* 0x000000040500720c */ /* 0x000fda0003f05270 */
[----:B------:R-:W-:Y:S05]  /*10e70*/  @!P0 BRA `(.L_x_3473) ;  /* 0x0000001800d88947 */ /* 0x000fea0003800000 */
.L_x_3536:
[----:B------:R-:W2:Y:S04]  /*10e80*/  LDL R3, [R1+0x18] ;  /* 0x0000180001037983 */ /* 0x000ea80000100800 */
[----:B------:R-:W3:Y:S01]  /*10e90*/  LDL.LU R2, [R1+0x10] ;  /* 0x0000100001027983 */ /* 0x000ee20000300800 */
        /* <DEDUP_REMOVED lines=8> */
[----:B------:R-:W-:Y:S05]  /*10f20*/  @!P1 BRA `(.L_x_3497) ;  /* 0x0000000c00349947 */ /* 0x000fea0003800000 */
[----:B------:R-:W-:Y:S01]  /*10f30*/  ULDC.64 UR4, c[0x0][0x418] ;  /* 0x0001060000047ab9 */ /* 0x000fe20000000a00 */
[----:B0-----:R-:W-:Y:S01]  /*10f40*/  IMAD.MOV.U32 R8, RZ, RZ, R0 ;  /* 0x000000ffff087224 */ /* 0x001fe200078e0000 */
        /* <DEDUP_REMOVED lines=22> */
.L_x_3498:
[----:B0-----:R-:W-:Y:S01]  /*110b0*/  IMAD R4, R7, 0x8, R18 ;  /* 0x0000000807047824 */ /* 0x001fe200078e0212 */
[----:B------:R-:W-:Y:S01]  /*110c0*/  SHF.L.U32 R2, R6, 0x1f, RZ ;  /* 0x0000001f06027819 */ /* 0x000fe200000006ff */
[----:B------:R-:W0:Y:S01]  /*110d0*/  S2R R3, SR_TID.X ;  /* 0x0000000000037919 */ /* 0x000e220000002100 */
[----:B------:R-:W-:Y:S02]  /*110e0*/  BSSY B2, `(.L_x_3499) ;  /* 0x0000005000027945 */ /* 0x000fe40003800000 */
[----:B------:R-:W1:Y:S01]  /*110f0*/  SYNCS.PHASECHK.TRANS64.TRYWAIT P0, [R4+URZ+0x28c40], R2 ;  /* 0x028c4002040075a7 */ /* 0x000e62000800017f */
[----:B0-----:R-:W-:-:S04]  /*11100*/  LOP3.LUT R3, R3, 0x7f, RZ, 0xc0, !PT ;  /* 0x0000007f03037812 */ /* 0x001fc800078ec0ff */
[----:B------:R-:W-:Y:S01]  /*11110*/  ISETP.NE.AND P1, PT, R3, RZ, PT ;  /* 0x000000ff0300720c */ /* 0x000fe20003f25270 */
[----:B-1----:R-:W-:-:S12]  /*11120*/  @!P0 BRA `(.L_x_3500) ;  /* 0x0000003400908947 */ /* 0x002fd80003800000 */
.L_x_3585:
[----:B------:R-:W-:Y:S05]  /*11130*/  BSYNC B2 ;  /* 0x0000000000027941 */ /* 0x000fea0003800000 */
.L_x_3499:
[----:B------:R-:W-:Y:S04]  /*11140*/  BSSY B2, `(.L_x_3501) ;  /* 0x0000009000027945 */ /* 0x000fe80003800000 */
[----:B------:R-:W-:Y:S05]  /*11150*/  @P1 BRA `(.L_x_3502) ;  /* 0x00000000001c1947 */ /* 0x000fea0003800000 */
[----:B------:R-:W1:Y:S01]  /*11160*/  S2R R5, SR_TID.X ;  /* 0x0000000000057919 */ /* 0x000e620000002100 */
[----:B------:R-:W-:-:S04]  /*11170*/  IMAD.MOV.U32 R3, RZ, RZ, 0x2000 ;  /* 0x00002000ff037424 */ /* 0x000fc800078e00ff */
[----:B------:R2:W-:Y:S01]  /*11180*/  SYNCS.ARRIVE.TRANS64 RZ, [R4+URZ+0x28c30], R3 ;  /* 0x028c300304ff79a7 */ /* 0x0005e2000800003f */
[----:B-1----:R-:W-:-:S04]  /*11190*/  LOP3.LUT R5, R5, 0x1f, RZ, 0xc0, !PT ;  /* 0x0000001f05057812 */ /* 0x002fc800078ec0ff */
[----:B------:R-:W-:-:S13]  /*111a0*/  ISETP.NE.AND P0, PT, R5, RZ, PT ;  /* 0x000000ff0500720c */ /* 0x000fda0003f05270 */
[----:B--2---:R-:W-:Y:S05]  /*111b0*/  @!P0 BRA `(.L_x_3502) ;  /* 0x0000000000048947 */ /* 0x004fea0003800000 */
[----:B------:R-:W-:Y:S01]  /*111c0*/  BPT.TRAP 0x1 ;  /* 0x000000040000795c */ /* 0x000fe20000300000 */
.L_x_3502:
[----:B------:R-:W-:Y:S05]  /*111d0*/  BSYNC B2 ;  /* 0x0000000000027941 */ /* 0x000fea0003800000 */
.L_x_3501:
        /* <DEDUP_REMOVED lines=12> */
.L_x_3503:
        /* <DEDUP_REMOVED lines=13> */
.L_x_3586:
[----:B------:R-:W-:Y:S05]  /*11370*/  BSYNC B2 ;  /* 0x0000000000027941 */ /* 0x000fea0003800000 */
.L_x_3504:
[----:B------:R-:W-:Y:S01]  /*11380*/  BSSY B2, `(.L_x_3506) ;  /* 0x000000b000027945 */ /* 0x000fe20003800000 */
[----:B01----:R-:W-:Y:S02]  /*11390*/  IMAD.MOV.U32 R2, RZ, RZ, 0x0 ;  /* 0x00000000ff027424 */ /* 0x003fe400078e00ff */
[----:B------:R-:W-:Y:S01]  /*113a0*/  IMAD.MOV.U32 R3, RZ, RZ, 0x14f00000 ;  /* 0x14f00000ff037424 */ /* 0x000fe200078e00ff */
[----:B------:R-:W-:Y:S06]  /*113b0*/  @P1 BRA `(.L_x_3507) ;  /* 0x00000000001c1947 */ /* 0x000fec0003800000 */
[----:B------:R-:W0:Y:S01]  /*113c0*/  S2R R10, SR_TID.X ;  /* 0x00000000000a7919 */ /* 0x000e220000002100 */
[----:B------:R-:W-:-:S04]  /*113d0*/  IMAD.MOV.U32 R5, RZ, RZ, 0x10000 ;  /* 0x00010000ff057424 */ /* 0x000fc800078e00ff */
[----:B------:R1:W-:Y:S01]  /*113e0*/  SYNCS.ARRIVE.TRANS64 RZ, [R4+URZ+0x28c50], R5 ;  /* 0x028c500504ff79a7 */ /* 0x0003e2000800003f */
[----:B0-----:R-:W-:-:S04]  /*113f0*/  LOP3.LUT R10, R10, 0x1f, RZ, 0xc0, !PT ;  /* 0x0000001f0a0a7812 */ /* 0x001fc800078ec0ff */
[----:B------:R-:W-:-:S13]  /*11400*/  ISETP.NE.AND P0, PT, R10, RZ, PT ;  /* 0x000000ff0a00720c */ /* 0x000fda0003f05270 */
[----:B-1----:R-:W-:Y:S05]  /*11410*/  @!P0 BRA `(.L_x_3507) ;  /* 0x0000000000048947 */ /* 0x002fea0003800000 */
[----:B------:R-:W-:Y:S01]  /*11420*/  BPT.TRAP 0x1 ;  /* 0x000000040000795c */ /* 0x000fe20000300000 */
.L_x_3507:
[----:B------:R-:W-:Y:S05]  /*11430*/  BSYNC B2 ;  /* 0x0000000000027941 */ /* 0x000fea0003800000 */
.L_x_3506:
[----:B------:R-:W-:Y:S01]  /*11440*/  R2UR UR6, R2 ;  /* 0x00000000020672ca */ /* 0x000fe200000e0000 */
[----:B------:R-:W-:Y:S01]  /*11450*/  IMAD R5, R7, 0x10000, R18 ;  /* 0x0001000007057824 */ /* 0x000fe200078e0212 */
[----:B------:R-:W-:Y:S01]  /*11460*/  R2UR UR7, R3 ;  /* 0x00000000030772ca */ /* 0x000fe200000e0000 */
[----:B------:R-:W-:Y:S01]  /*11470*/  UIADD3 UR4, UP0, UR38, 0x470, URZ ;  /* 0x0000047026047890 */ /* 0x000fe2000ff1e03f */
[----:B------:R-:W-:Y:S01]  /*11480*/  R2UR UR10, R9 ;  /* 0x00000000090a72ca */ /* 0x000fe200000e0000 */
[----:B------:R-:W-:Y:S01]  /*11490*/  VIADD R4, R4, 0x28c50 ;  /* 0x00028c5004047836 */ /* 0x000fe20000000000 */
[----:B------:R-:W-:Y:S01]  /*114a0*/  PLOP3.LUT P0, PT, PT, PT, PT, 0x80, 0x0 ;  /* 0x000000000000781c */ /* 0x000fe20003f0f070 */
[----:B------:R-:W-:Y:S01]  /*114b0*/  VIADD R9, R5, 0x400 ;  /* 0x0000040005097836 */ /* 0x000fe20000000000 */
[----:B------:R-:W-:-:S12]  /*114c0*/  UIADD3.X UR5, URZ, UR39, URZ, UP0, !UPT ;  /* 0x000000273f057290 */ /* 0x000fd800087fe43f */
.L_x_3508:
        /* <DEDUP_REMOVED lines=15> */
.L_x_3509:
        /* <DEDUP_REMOVED lines=15> */
.L_x_3510:
        /* <DEDUP_REMOVED lines=15> */
.L_x_3511:
        /* <DEDUP_REMOVED lines=15> */
.L_x_3512:
        /* <DEDUP_REMOVED lines=15> */
.L_x_3513:
        /* <DEDUP_REMOVED lines=15> */
.L_x_3514:
        /* <DEDUP_REMOVED lines=15> */
.L_x_3515:
        /* <DEDUP_REMOVED lines=10> */
.L_x_3497:
[----:B------:R-:W-:Y:S05]  /*11c00*/  BSYNC B1 ;  /* 0x0000000000017941 */ /* 0x000fea0003800000 */
.L_x_3496:
[----:B------:R-:W2:Y:S01]  /*11c10*/  LDL R2, [R1+0x18] ;  /* 0x0000180001027983 */ /* 0x000ea20000100800 */
[----:B------:R-:W-:Y:S01]  /*11c20*/  VIADD R7, R7, 0x1 ;  /* 0x0000000107077836 */ /* 0x000fe20000000000 */
[----:B------:R-:W-:Y:S04]  /*11c30*/  BSSY B1, `(.L_x_3516) ;  /* 0x00000d6000017945 */ /* 0x000fe80003800000 */
[----:B------:R-:W-:-:S04]  /*11c40*/  ISETP.NE.AND P0, PT, R7, 0x2, PT ;  /* 0x000000020700780c */ /* 0x000fc80003f05270 */
[----:B------:R-:W-:Y:S02]  /*11c50*/  SEL R19, R7, RZ, P0 ;  /* 0x000000ff07137207 */ /* 0x000fe40000000000 */
[----:B--2---:R-:W-:Y:S02]  /*11c60*/  ISETP.NE.AND P2, PT, R2, RZ, PT ;  /* 0x000000ff0200720c */ /* 0x004fe40003f45270 */
[----:B------:R-:W-:-:S04]  /*11c70*/  SEL R2, RZ, 0x1, P0 ;  /* 0x00000001ff027807 */ /* 0x000fc80000000000 */
[----:B0-----:R-:W-:Y:S01]  /*11c80*/  LOP3.LUT R8, R6, R2, RZ, 0x3c, !PT ;  /* 0x0000000206087212 */ /* 0x001fe200078e3cff */
[----:B------:R-:W-:-:S04]  /*11c90*/  VIADD R6, R0, 0xffffffff ;  /* 0xffffffff00067836 */ /* 0x000fc80000000000 */
        /* <DEDUP_REMOVED lines=26> */
.L_x_3518:
[----:B-1----:R-:W-:Y:S01]  /*11e40*/  IMAD R4, R19, 0x8, R18 ;  /* 0x0000000813047824 */ /* 0x002fe200078e0212 */
[----:B------:R-:W-:Y:S01]  /*11e50*/  SHF.L.U32 R2, R8, 0x1f, RZ ;  /* 0x0000001f08027819 */ /* 0x000fe200000006ff */
[----:B------:R-:W1:Y:S01]  /*11e60*/  S2R R3, SR_TID.X ;  /* 0x0000000000037919 */ /* 0x000e620000002100 */
[----:B------:R-:W-:Y:S02]  /*11e70*/  BSSY B2, `(.L_x_3519) ;  /* 0x0000005000027945 */ /* 0x000fe40003800000 */
[----:B------:R-:W2:Y:S01]  /*11e80*/  SYNCS.PHASECHK.TRANS64.TRYWAIT P0, [R4+URZ+0x28c40], R2 ;  /* 0x028c4002040075a7 */ /* 0x000ea2000800017f */
[----:B-1----:R-:W-:-:S04]  /*11e90*/  LOP3.LUT R3, R3, 0x7f, RZ, 0xc0, !PT ;  /* 0x0000007f03037812 */ /* 0x002fc800078ec0ff */
[----:B------:R-:W-:Y:S01]  /*11ea0*/  ISETP.NE.AND P1, PT, R3, RZ, PT ;  /* 0x000000ff0300720c */ /* 0x000fe20003f25270 */
[----:B--2---:R-:W-:-:S12]  /*11eb0*/  @!P0 BRA `(.L_x_3520) ;  /* 0x0000002800548947 */ /* 0x004fd80003800000 */
.L_x_3587:
[----:B------:R-:W-:Y:S05]  /*11ec0*/  BSYNC B2 ;  /* 0x0000000000027941 */ /* 0x000fea0003800000 */
.L_x_3519:
        /* <DEDUP_REMOVED lines=9> */
.L_x_3522:
[----:B------:R-:W-:Y:S05]  /*11f60*/  BSYNC B2 ;  /* 0x0000000000027941 */ /* 0x000fea0003800000 */
.L_x_3521:
[----:B------:R-:W2:Y:S01]  /*11f70*/  LDL R5, [R1+0x1c] ;  /* 0x00001c0001057983 */ /* 0x000ea20000100800 */
[----:B0-----:R-:W-:Y:S01]  /*11f80*/  IMAD.MOV.U32 R8, RZ, RZ, RZ ;  /* 0x000000ffff087224 */ /* 0x001fe200078e00ff */
        /* <DEDUP_REMOVED lines=10> */
.L_x_3523:
        /* <DEDUP_REMOVED lines=13> */
.L_x_3588:
[----:B------:R-:W-:Y:S05]  /*12100*/  BSYNC B2 ;  /* 0x0000000000027941 */ /* 0x000fea0003800000 */
.L_x_3524:
        /* <DEDUP_REMOVED lines=11> */
.L_x_3527:
[----:B------:R-:W-:Y:S05]  /*121c0*/  BSYNC B2 ;  /* 0x0000000000027941 */ /* 0x000fea0003800000 */
.L_x_3526:
        /* <DEDUP_REMOVED lines=9> */
.L_x_3528:
        /* <DEDUP_REMOVED lines=15> */
.L_x_3529:
        /* <DEDUP_REMOVED lines=15> */
.L_x_3530:
        /* <DEDUP_REMOVED lines=15> */
.L_x_3531:
        /* <DEDUP_REMOVED lines=15> */
.L_x_3532:
        /* <DEDUP_REMOVED lines=15> */
.L_x_3533:
        /* <DEDUP_REMOVED lines=15> */
.L_x_3534:
        /* <DEDUP_REMOVED lines=15> */
.L_x_3535:
        /* <DEDUP_REMOVED lines=10> */
.L_x_3517:
[----:B------:R-:W-:Y:S05]  /*12990*/  BSYNC B1 ;  /* 0x0000000000017941 */ /* 0x000fea0003800000 */
.L_x_3516:
[----:B------:R-:W2:Y:S01]  /*129a0*/  LDL R2, [R1+0x20] ;  /* 0x0000200001027983 */ /* 0x000ea20000100800 */
[----:B------:R-:W-:Y:S01]  /*129b0*/  VIADD R0, R0, 0xfffffffe ;  /* 0xfffffffe00007836 */ /* 0x000fe20000000000 */
[----:B--2---:R-:W-:-:S13]  /*129c0*/  ISETP.GT.AND P0, PT, R6, R2, PT ;  /* 0x000000020600720c */ /* 0x004fda0003f04270 */
[----:B------:R-:W-:Y:S05]  /*129d0*/  @P0 BRA `(.L_x_3536) ;  /* 0xffffffe400280947 */ /* 0x000fea000383ffff */
.L_x_3473:
[----:B------:R-:W-:Y:S05]  /*129e0*/  BSYNC B0 ;  /* 0x0000000000007941 */ /* 0x000fea0003800000 */
.L_x_3472:
[----:B------:R-:W2:Y:S01]  /*129f0*/  LDL.LU R2, [R1+0x10] ;  /* 0x0000100001027983 */ /* 0x000ea20000300800 */
[----:B------:R-:W1:Y:S01]  /*12a00*/  S2R R3, SR_TID.X ;  /* 0x0000000000037919 */ /* 0x000e620000002100 */
[----:B------:R-:W-:-:S05]  /*12a10*/  VIADD R19, R19, 0x1 ;  /* 0x0000000113137836 */ /* 0x000fca0000000000 */
[----:B------:R-:W-:-:S04]  /*12a20*/  ISETP.NE.AND P0, PT, R19, 0x2, PT ;  /* 0x000000021300780c */ /* 0x000fc80003f05270 */
[----:B------:R-:W-:Y:S01]  /*12a30*/  SEL R0, RZ, 0x1, P0 ;  /* 0x00000001ff007807 */ /* 0x000fe20000000000 */
[----:B------:R-:W-:Y:S01]  /*12a40*/  BSSY B0, `(.L_x_3537) ;  /* 0x0000013000007945 */ /* 0x000fe20003800000 */
[----:B-1----:R-:W-:-:S04]  /*12a50*/  LOP3.LUT R3, R3, 0x7f, RZ, 0xc0, !PT ;  /* 0x0000007f03037812 */ /* 0x002fc800078ec0ff */
[----:B------:R-:W-:Y:S02]  /*12a60*/  ISETP.NE.AND P1, PT, R3, RZ, PT ;  /* 0x000000ff0300720c */ /* 0x000fe40003f25270 */
[----:B--2---:R-:W-:-:S05]  /*12a70*/  LOP3.LUT R2, R2, R0, RZ, 0x3c, !PT ;  /* 0x0000000002027212 */ /* 0x004fca00078e3cff */
[----:B------:R1:W-:Y:S06]  /*12a80*/  STL [R1+0x10], R2 ;  /* 0x0000100201007387 */ /* 0x0003ec0000100800 */
[----:B------:R-:W-:Y:S05]  /*12a90*/  @P1 BRA `(.L_x_3538) ;  /* 0x0000000000341947 */ /* 0x000fea0003800000 */
[----:B------:R-:W2:Y:S01]  /*12aa0*/  S2R R5, SR_LANEID ;  /* 0x0000000000057919 */ /* 0x000ea20000000000 */
[----:B------:R-:W-:Y:S01]  /*12ab0*/  VOTEU.ANY UR4, UPT, PT ;  /* 0x0000000000047886 */ /* 0x000fe200038e0100 */
[----:B-1----:R-:W1:Y:S01]  /*12ac0*/  LDC.64 R2, c[0x0][0xc60] ;  /* 0x00031800ff027b82 */ /* 0x002e620000000a00 */
[----:B------:R-:W2:Y:S02]  /*12ad0*/  FLO.U32 R0, UR4 ;  /* 0x0000000400007d00 */ /* 0x000ea400080e0000 */
[----:B--2---:R-:W-:-:S06]  /*12ae0*/  ISETP.EQ.U32.AND P1, PT, R0, R5, PT ;  /* 0x000000050000720c */ /* 0x004fcc0003f22070 */
[----:B------:R-:W1:Y:S07]  /*12af0*/  POPC R5, UR4 ;  /* 0x0000000400057d09 */ /* 0x000e6e0008000000 */
[----:B-1----:R-:W2:Y:S01]  /*12b00*/  @P1 ATOMG.E.ADD.STRONG.GPU PT, R3, desc[UR40][R2.64], R5 ;  /* 0x00000005020319a8 */ /* 0x002ea200081ee1e8 */
[----:B------:R-:W1:Y:S02]  /*12b10*/  S2R R4, SR_LTMASK ;  /* 0x0000000000047919 */ /* 0x000e640000003900 */
[----:B-1----:R-:W-:-:S04]  /*12b20*/  LOP3.LUT R4, R4, UR4, RZ, 0xc0, !PT ;  /* 0x0000000404047c12 */ /* 0x002fc8000f8ec0ff */
[----:B------:R-:W1:Y:S01]  /*12b30*/  POPC R7, R4 ;  /* 0x0000000400077309 */ /* 0x000e620000000000 */
[----:B--2---:R-:W1:Y:S02]  /*12b40*/  SHFL.IDX PT, R0, R3, R0, 0x1f ;  /* 0x00001f0003007589 */ /* 0x004e6400000e0000 */
[----:B-1----:R-:W-:-:S05]  /*12b50*/  IADD3 R0, R0, UR37, R7 ;  /* 0x0000002500007c10 */ /* 0x002fca000fffe007 */
[----:B------:R2:W-:Y:S02]  /*12b60*/  STL [R1], R0 ;  /* 0x0000000001007387 */ /* 0x0005e40000100800 */
.L_x_3538:
[----:B------:R-:W-:Y:S05]  /*12b70*/  BSYNC B0 ;  /* 0x0000000000007941 */ /* 0x000fea0003800000 */
.L_x_3537:
[----:B------:R-:W-:-:S07]  /*12b80*/  SEL R19, R19, RZ, P0 ;  /* 0x000000ff13137207 */ /* 0x000fce0000000000 */
.L_x_3440:
[----:B------:R-:W-:Y:S05]  /*12b90*/  BSYNC B7 ;  /* 0x0000000000077941 */ /* 0x000fea0003800000 */
.L_x_3438:
[----:B--2-4-:R-:W2:Y:S02]  /*12ba0*/  LDL R0, [R1+0x5c] ;  /* 0x00005c0001007983 */ /* 0x014ea40000100800 */
[----:B--2---:R-:W-:-:S13]  /*12bb0*/  ISETP.NE.AND P0, PT, R0, RZ, PT ;  /* 0x000000ff0000720c */ /* 0x004fda0003f05270 */
[----:B------:R-:W-:Y:S05]  /*12bc0*/  @!P0 BRA `(.L_x_3539) ;  /* 0x00000000002c8947 */ /* 0x000fea0003800000 */
[----:B------:R-:W-:Y:S05]  /*12bd0*/  WARPSYNC.ALL ;  /* 0x0000000000007948 */ /* 0x000fea0003800000 */
[----:B------:R-:W2:Y:S08]  /*12be0*/  S2UR UR5, SR_CgaCtaId ;  /* 0x00000000000579c3 */ /* 0x000eb00000008800 */
[----:B------:R-:W-:Y:S06]  /*12bf0*/  BAR.SYNC.DEFER_BLOCKING 0x5, 0x180 ;  /* 0x0146000000007b1d */ /* 0x000fec0000010000 */
[----:B------:R-:W-:-:S02]  /*12c00*/  UMOV UR4, 0x400 ;  /* 0x0000040000047882 */ /* 0x000fc40000000000 */
[----:B--2---:R-:W-:-:S06]  /*12c10*/  ULEA UR4, UR5, UR4, 0x18 ;  /* 0x0000000405047291 */ /* 0x004fcc000f8ec03f */
[----:B------:R-:W-:-:S05]  /*12c20*/  IMAD.U32 R18, RZ, RZ, UR4 ;  /* 0x00000004ff127e24 */ /* 0x000fca000f8e00ff */
[----:B-1----:R-:W1:Y:S04]  /*12c30*/  LDS.128 R4, [R18+0x28cd0] ;  /* 0x028cd00012047984 */ /* 0x002e680000000c00 */
[----:B-1----:R1:W-:Y:S04]  /*12c40*/  STL.64 [R1], R4 ;  /* 0x0000000401007387 */ /* 0x0023e80000100a00 */
[----:B------:R1:W-:Y:S01]  /*12c50*/  STL.64 [R1+0x8], R6 ;  /* 0x0000080601007387 */ /* 0x0003e20000100a00 */
[----:B------:R-:W-:Y:S06]  /*12c60*/  BAR.ARV 0x4, 0x180 ;  /* 0x0106000000007b1d */ /* 0x000fec0000002000 */
[----:B------:R-:W-:Y:S05]  /*12c70*/  BRA `(.L_x_3540) ;  /* 0x0000000c001c7947 */ /* 0x000fea0003800000 */
.L_x_3539:
[----:B---3--:R-:W2:Y:S01]  /*12c80*/  S2R R10, SR_TID.X ;  /* 0x00000000000a7919 */ /* 0x008ea20000002100 */
[----:B------:R-:W-:Y:S01]  /*12c90*/  UMOV UR4, 0xffffffff ;  /* 0xffffffff00047882 */ /* 0x000fe20000000000 */
[----:B--2---:R-:W-:-:S04]  /*12ca0*/  LOP3.LUT R10, R10, 0x1f, RZ, 0xc0, !PT ;  /* 0x0000001f0a0a7812 */ /* 0x004fc800078ec0ff */
[----:B------:R-:W-:Y:S01]  /*12cb0*/  ISETP.NE.AND P0, PT, R10, 0x1f, PT ;  /* 0x0000001f0a00780c */ /* 0x000fe20003f05270 */
[----:B------:R-:W-:-:S12]  /*12cc0*/  BRA.DIV UR4, `(.L_x_3541) ;  /* 0x0000001a04f87947 */ /* 0x000fd8000b800000 */
[----:B------:R-:W1:Y:S01]  /*12cd0*/  LDL.LU R3, [R1] ;  /* 0x0000000001037983 */ /* 0x000e620000300800 */
[----:B------:R-:W-:-:S03]  /*12ce0*/  ULDC UR4, c[0x0][0xc3c] ;  /* 0x00030f0000047ab9 */ /* 0x000fc60000000800 */
[----:B------:R-:W2:Y:S01]  /*12cf0*/  LDL R5, [R1+0xc] ;  /* 0x00000c0001057983 */ /* 0x000ea20000100800 */
[----:B-1----:R-:W-:Y:S02]  /*12d00*/  IMAD.MOV.U32 R9, RZ, RZ, R3 ;  /* 0x000000ffff097224 */ /* 0x002fe400078e0003 */
[----:B--2---:R-:W-:-:S05]  /*12d10*/  IMAD.IADD R0, R5, 0x1, R10 ;  /* 0x0000000105007824 */ /* 0x004fca00078e020a */
[----:B------:R-:W-:-:S13]  /*12d20*/  ISETP.GE.OR P1, PT, R0, UR4, !P0 ;  /* 0x0000000400007c0c */ /* 0x000fda000c726670 */
[----:B------:R-:W1:Y:S08]  /*12d30*/  @!P1 LDC.64 R2, c[0x0][0xc80] ;  /* 0x00032000ff029b82 */ /* 0x000e700000000a00 */
[----:B------:R-:W2:Y:S01]  /*12d40*/  @!P1 LDC.64 R4, c[0x0][0xc78] ;  /* 0x00031e00ff049b82 */ /* 0x000ea20000000a00 */
[----:B-1----:R-:W-:-:S05]  /*12d50*/  @!P1 IMAD.WIDE R2, R0, 0x4, R2 ;  /* 0x0000000400029825 */ /* 0x002fca00078e0202 */
[----:B0-----:R2:W3:Y:S02]  /*12d60*/  @!P1 LDG.E R8, desc[UR40][R2.64] ;  /* 0x0000002802089981 */ /* 0x0014e4000c1e1900 */
[----:B--2---:R-:W-:-:S05]  /*12d70*/  @!P1 IMAD.WIDE R2, R0, 0x4, R4 ;  /* 0x0000000400029825 */ /* 0x004fca00078e0204 */
[----:B------:R-:W2:Y:S01]  /*12d80*/  @!P1 LDG.E R4, desc[UR40][R2.64] ;  /* 0x0000002802049981 */ /* 0x000ea2000c1e1900 */
[----:B------:R-:W-:Y:S01]  /*12d90*/  IMAD.MOV.U32 R6, RZ, RZ, RZ ;  /* 0x000000ffff067224 */ /* 0x000fe200078e00ff */
[C---:B------:R-:W-:Y:S02]  /*12da0*/  ISETP.GE.U32.AND P2, PT, R10.reuse, 0x2, PT ;  /* 0x000000020a00780c */ /* 0x040fe40003f46070 */
[C---:B------:R-:W-:Y:S01]  /*12db0*/  ISETP.GE.U32.AND P3, PT, R10.reuse, 0x4, PT ;  /* 0x000000040a00780c */ /* 0x040fe20003f66070 */
[----:B------:R-:W-:Y:S01]  /*12dc0*/  SHFL.IDX PT, R0, R9, RZ, 0x1f ;  /* 0x00001fff09007589 */ /* 0x000fe200000e0000 */
[C---:B------:R-:W-:Y:S02]  /*12dd0*/  ISETP.GE.U32.AND P4, PT, R10.reuse, 0x8, PT ;  /* 0x000000080a00780c */ /* 0x040fe40003f86070 */
[----:B------:R-:W-:Y:S01]  /*12de0*/  ISETP.GE.U32.AND P5, PT, R10, 0x10, PT ;  /* 0x000000100a00780c */ /* 0x000fe20003fa6070 */
[----:B------:R-:W-:Y:S01]  /*12df0*/  SHFL.IDX PT, R7, R9, 0x1, 0x1f ;  /* 0x00201f0009077f89 */ /* 0x000fe200000e0000 */
[----:B---3--:R-:W-:-:S02]  /*12e00*/  @!P1 IMAD.MOV.U32 R6, RZ, RZ, R8 ;  /* 0x000000ffff069224 */ /* 0x008fc400078e0008 */
[----:B------:R-:W-:Y:S02]  /*12e10*/  IMAD.MOV.U32 R8, RZ, RZ, RZ ;  /* 0x000000ffff087224 */ /* 0x000fe400078e00ff */
[----:B--2---:R-:W-:Y:S01]  /*12e20*/  @!P1 IMAD.MOV.U32 R8, RZ, RZ, R4 ;  /* 0x000000ffff089224 */ /* 0x004fe200078e0004 */
[----:B------:R-:W-:Y:S01]  /*12e30*/  ISETP.NE.AND P1, PT, R10, RZ, PT ;  /* 0x000000ff0a00720c */ /* 0x000fe20003f25270 */
[----:B------:R-:W-:Y:S02]  /*12e40*/  IMAD.MOV.U32 R4, RZ, RZ, RZ ;  /* 0x000000ffff047224 */ /* 0x000fe400078e00ff */
        /* <DEDUP_REMOVED lines=17> */
.L_x_3598:
[----:B------:R-:W-:Y:S02]  /*12f60*/  ULDC UR4, c[0x0][0xc38] ;  /* 0x00030e0000047ab9 */ /* 0x000fe40000000800 */
[----:B------:R-:W-:-:S04]  /*12f70*/  IMAD.U32 R3, RZ, RZ, UR4 ;  /* 0x00000004ff037e24 */ /* 0x000fc8000f8e00ff */
[----:B-1----:R-:W-:-:S04]  /*12f80*/  IMAD R9, R14, R3, RZ ;  /* 0x000000030e097224 */ /* 0x002fc800078e02ff */
[----:B------:R-:W-:-:S05]  /*12f90*/  IMAD.IADD R5, R7, 0x1, R9 ;  /* 0x0000000107057824 */ /* 0x000fca00078e0209 */
[----:B------:R-:W-:-:S13]  /*12fa0*/  ISETP.GT.AND P6, PT, R5, R0, PT ;  /* 0x000000000500720c */ /* 0x000fda0003fc4270 */
[----:B------:R-:W-:Y:S05]  /*12fb0*/  @P6 BRA `(.L_x_3542) ;  /* 0x0000000000ac6947 */ /* 0x000fea0003800000 */
.L_x_3545:
[----:B0-----:R-:W2:Y:S01]  /*12fc0*/  LDL.LU R2, [R1+0xc] ;  /* 0x00000c0001027983 */ /* 0x001ea20000300800 */
[----:B------:R-:W0:Y:S01]  /*12fd0*/  LDC R3, c[0x0][0xc3c] ;  /* 0x00030f00ff037b82 */ /* 0x000e220000000800 */
        /* <DEDUP_REMOVED lines=11> */
[----:B------:R0:W2:Y:S01]  /*13090*/  @!P6 LDG.E R6, desc[UR40][R2.64] ;  /* 0x000000280206e981 */ /* 0x0000a2000c1e1900 */
[----:B------:R-:W-:Y:S01]  /*130a0*/  IMAD.MOV.U32 R8, RZ, RZ, RZ ;  /* 0x000000ffff087224 */ /* 0x000fe200078e00ff */
[----:B0-----:R-:W0:Y:S02]  /*130b0*/  @!P6 LDC.64 R2, c[0x0][0xc78] ;  /* 0x00031e00ff02eb82 */ /* 0x001e240000000a00 */
[----:B0-----:R-:W-:-:S05]  /*130c0*/  @!P6 IMAD.WIDE R2, R7, 0x4, R2 ;  /* 0x000000040702e825 */ /* 0x001fca00078e0202 */
        /* <DEDUP_REMOVED lines=20> */
.L_x_3606:
[----:B------:R-:W-:Y:S02]  /*13210*/  ULDC UR4, c[0x0][0xc38] ;  /* 0x00030e0000047ab9 */ /* 0x000fe40000000800 */
[----:B------:R-:W-:-:S04]  /*13220*/  IMAD.U32 R3, RZ, RZ, UR4 ;  /* 0x00000004ff037e24 */ /* 0x000fc8000f8e00ff */
[----:B-1----:R-:W-:-:S04]  /*13230*/  IMAD R9, R14, R3, RZ ;  /* 0x000000030e097224 */ /* 0x002fc800078e02ff */
[----:B------:R-:W-:-:S05]  /*13240*/  IMAD.IADD R5, R9, 0x1, R5 ;  /* 0x0000000109057824 */ /* 0x000fca00078e0205 */
[----:B------:R-:W-:-:S13]  /*13250*/  ISETP.GT.AND P6, PT, R5, R0, PT ;  /* 0x000000000500720c */ /* 0x000fda0003fc4270 */
[----:B------:R-:W-:Y:S05]  /*13260*/  @!P6 BRA `(.L_x_3545) ;  /* 0xfffffffc0054e947 */ /* 0x000fea000383ffff */
.L_x_3542:
[----:B------:R-:W-:Y:S01]  /*13270*/  IMAD.IADD R9, R5, 0x1, -R9 ;  /* 0x0000000105097824 */ /* 0x000fe200078e0a09 */
[----:B------:R-:W-:-:S03]  /*13280*/  UMOV UR4, 0xffffffff ;  /* 0xffffffff00047882 */ /* 0x000fc60000000000 */
[----:B------:R-:W-:-:S05]  /*13290*/  IMAD R5, R2, R3, R9 ;  /* 0x0000000302057224 */ /* 0x000fca00078e0209 */
[----:B------:R-:W-:Y:S01]  /*132a0*/  ISETP.GT.AND P6, PT, R5, R0, PT ;  /* 0x000000000500720c */ /* 0x000fe20003fc4270 */
[----:B------:R-:W-:-:S12]  /*132b0*/  BRA.DIV UR4, `(.L_x_3546) ;  /* 0x0000001e04847947 */ /* 0x000fd8000b800000 */
[----:B------:R-:W-:-:S04]  /*132c0*/  VOTE.ANY R7, PT, !P6 ;  /* 0x0000000000077806 */ /* 0x000fc800070e0100 */
[----:B------:R-:W1:Y:S02]  /*132d0*/  POPC R5, R7 ;  /* 0x0000000700057309 */ /* 0x000e640000000000 */
[----:B-1----:R1:W2:Y:S04]  /*132e0*/  SHFL.IDX PT, R6, R6, R5, 0x1f ;  /* 0x00001f0506067589 */ /* 0x0022a800000e0000 */
[----:B------:R1:W3:Y:S02]  /*132f0*/  SHFL.IDX PT, R8, R8, R5, 0x1f ;  /* 0x00001f0508087589 */ /* 0x0002e400000e0000 */
.L_x_3611:
[----:B------:R-:W-:-:S13]  /*13300*/  ISETP.NE.AND P0, PT, R7, RZ, PT ;  /* 0x000000ff0700720c */ /* 0x000fda0003f05270 */
[----:B------:R-:W-:Y:S05]  /*13310*/  @!P0 BRA `(.L_x_3547) ;  /* 0x0000000000108947 */ /* 0x000fea0003800000 */
[----:B------:R-:W-:Y:S01]  /*13320*/  UMOV UR4, 0xffffffff ;  /* 0xffffffff00047882 */ /* 0x000fe20000000000 */
[----:B------:R-:W-:Y:S02]  /*13330*/  VIADD R12, R5, 0xffffffff ;  /* 0xffffffff050c7836 */ /* 0x000fe40000000000 */
[----:B------:R-:W-:Y:S05]  /*13340*/  BRA.DIV UR4, `(.L_x_3548) ;  /* 0x0000001e04bc7947 */ /* 0x000fea000b800000 */
[----:B------:R4:W0:Y:S02]  /*13350*/  SHFL.IDX PT, R4, R2, R12, 0x1f ;  /* 0x00001f0c02047589 */ /* 0x00082400000e0000 */
.L_x_3547:
[----:B----4-:R-:W4:Y:S01]  /*13360*/  LDL.LU R12, [R1+0xc] ;  /* 0x00000c00010c7983 */ /* 0x010f220000300800 */
[----:B0-----:R-:W-:Y:S01]  /*13370*/  IMAD R9, R4, R3, R9 ;  /* 0x0000000304097224 */ /* 0x001fe200078e0209 */
[----:B--2---:R-:W-:-:S03]  /*13380*/  IABS R4, R6 ;  /* 0x0000000600047213 */ /* 0x004fc60000000000 */
[----:B------:R-:W-:Y:S01]  /*13390*/  IMAD.IADD R0, R0, 0x1, -R9 ;  /* 0x0000000100007824 */ /* 0x000fe200078e0a09 */
[----:B------:R-:W0:Y:S01]  /*133a0*/  I2F.RP R10, R4 ;  /* 0x00000004000a7306 */ /* 0x000e220000209400 */
[----:B------:R2:W-:Y:S02]  /*133b0*/  STL [R1], R9 ;  /* 0x0000000901007387 */ /* 0x0005e40000100800 */
[----:B--2---:R-:W-:-:S05]  /*133c0*/  IABS R9, R6 ;  /* 0x0000000600097213 */ /* 0x004fca0000000000 */
[----:B0-----:R-:W0:Y:S01]  /*133d0*/  MUFU.RCP R10, R10 ;  /* 0x0000000a000a7308 */ /* 0x001e220000001000 */
[----:B------:R-:W-:Y:S02]  /*133e0*/  IMAD.MOV R9, RZ, RZ, -R9 ;  /* 0x000000ffff097224 */ /* 0x000fe400078e0a09 */
[----:B0-----:R-:W-:-:S05]  /*133f0*/  VIADD R11, R10, 0xffffffe ;  /* 0x0ffffffe0a0b7836 */ /* 0x001fca0000000000 */
[----:B------:R-:W0:Y:S02]  /*13400*/  F2I.FTZ.U32.TRUNC.NTZ R3, R11 ;  /* 0x0000000b00037305 */ /* 0x000e24000021f000 */
[----:B0-----:R-:W-:-:S04]  /*13410*/  IMAD.MOV R2, RZ, RZ, -R3 ;  /* 0x000000ffff027224 */ /* 0x001fc800078e0a03 */
        /* <DEDUP_REMOVED lines=11> */
[----:B---3--:R-:W-:-:S04]  /*134d0*/  IABS R4, R8 ;  /* 0x0000000800047213 */ /* 0x008fc80000000000 */
        /* <DEDUP_REMOVED lines=17> */
[----:B------:R-:W-:Y:S02]  /*135f0*/  IMAD R3, R2, R9, R3 ;  /* 0x0000000902037224 */ /* 0x000fe400078e0203 */
[----:B------:R-:W-:-:S03]  /*13600*/  IMAD R9, R6, R7, RZ ;  /* 0x0000000706097224 */ /* 0x000fc600078e02ff */
        /* <DEDUP_REMOVED lines=16> */
[----:B----4-:R-:W-:-:S05]  /*13710*/  IMAD.IADD R12, R5, 0x1, R12 ;  /* 0x00000001050c7824 */ /* 0x010fca00078e020c */
[----:B------:R0:W-:Y:S04]  /*13720*/  STL [R1+0xc], R12 ;  /* 0x00000c0c01007387 */ /* 0x0001e80000100800 */
[----:B------:R0:W-:Y:S01]  /*13730*/  STL [R1+0x4], R4 ;  /* 0x0000040401007387 */ /* 0x0001e20000100800 */
[----:B------:R-:W-:Y:S05]  /*13740*/  BRA `(.L_x_3549) ;  /* 0x0000000000287947 */ /* 0x000fea0003800000 */
.L_x_3543:
        /* <DEDUP_REMOVED lines=10> */
.L_x_3549:
[----:B-1----:R-:W2:Y:S04]  /*137f0*/  LDL R3, [R1+0x8] ;  /* 0x0000080001037983 */ /* 0x002ea80000100800 */
[----:B------:R-:W3:Y:S04]  /*13800*/  LDL R2, [R1+0xc] ;  /* 0x00000c0001027983 */ /* 0x000ee80000100800 */
[----:B------:R-:W4:Y:S04]  /*13810*/  LDL R5, [R1+0x4] ;  /* 0x0000040001057983 */ /* 0x000f280000100800 */
[----:B0-----:R-:W4:Y:S01]  /*13820*/  LDL R4, [R1] ;  /* 0x0000000001047983 */ /* 0x001f220000100800 */
[----:B------:R-:W0:Y:S01]  /*13830*/  S2R R0, SR_TID.X ;  /* 0x0000000000007919 */ /* 0x000e220000002100 */
[----:B------:R-:W-:Y:S05]  /*13840*/  WARPSYNC.ALL ;  /* 0x0000000000007948 */ /* 0x000fea0003800000 */
[----:B0-----:R-:W-:Y:S01]  /*13850*/  LOP3.LUT R0, R0, 0x1f, RZ, 0xc0, !PT ;  /* 0x0000001f00007812 */ /* 0x001fe200078ec0ff */
[----:B------:R-:W-:Y:S03]  /*13860*/  BAR.SYNC.DEFER_BLOCKING 0x4, 0x180 ;  /* 0x0106000000007b1d */ /* 0x000fe60000010000 */
[----:B------:R-:W-:-:S13]  /*13870*/  ISETP.NE.AND P0, PT, R0, RZ, PT ;  /* 0x000000ff0000720c */ /* 0x000fda0003f05270 */
[----:B------:R-:W-:Y:S01]  /*13880*/  @!P0 MOV R0, 0x400 ;  /* 0x0000040000008802 */ /* 0x000fe20000000f00 */
[----:B--2---:R-:W-:Y:S02]  /*13890*/  IMAD.MOV.U32 R6, RZ, RZ, R3 ;  /* 0x000000ffff067224 */ /* 0x004fe400078e0003 */
[----:B------:R-:W0:Y:S01]  /*138a0*/  @!P0 S2R R3, SR_CgaCtaId ;  /* 0x0000000000038919 */ /* 0x000e220000008800 */
[----:B---3--:R-:W-:Y:S01]  /*138b0*/  IMAD.MOV.U32 R7, RZ, RZ, R2 ;  /* 0x000000ffff077224 */ /* 0x008fe200078e0002 */
[----:B0-----:R-:W-:-:S05]  /*138c0*/  @!P0 LEA R18, R3, R0, 0x18 ;  /* 0x0000000003128211 */ /* 0x001fca00078ec0ff */
[----:B----4-:R0:W-:Y:S01]  /*138d0*/  @!P0 STS.128 [R18+0x28cd0], R4 ;  /* 0x028cd00412008388 */ /* 0x0101e20000000c00 */
[----:B------:R-:W-:Y:S06]  /*138e0*/  BAR.ARV 0x5, 0x180 ;  /* 0x0146000000007b1d */ /* 0x000fec0000002000 */
.L_x_3540:
[----:B------:R-:W2:Y:S01]  /*138f0*/  LDL R0, [R1+0xc] ;  /* 0x00000c0001007983 */ /* 0x000ea20000100800 */
[----:B------:R-:W-:Y:S02]  /*13900*/  ULDC UR4, c[0x0][0xc3c] ;  /* 0x00030f0000047ab9 */ /* 0x000fe40000000800 */
[----:B--2---:R-:W-:-:S13]  /*13910*/  ISETP.GE.AND P0, PT, R0, UR4, PT ;  /* 0x0000000400007c0c */ /* 0x004fda000bf06270 */
[----:B------:R-:W-:Y:S05]  /*13920*/  @!P0 BRA `(.L_x_3550) ;  /* 0xffffff9c00f08947 */ /* 0x000fea000383ffff */
[----:B------:R-:W-:Y:S05]  /*13930*/  BSYNC B8 ;  /* 0x0000000000087941 */ /* 0x000fea0003800000 */
.L_x_3432:
[----:B0-----:R-:W4:Y:S01]  /*13940*/  LDL.LU R0, [R1+0x50] ;  /* 0x0000500001007983 */ /* 0x001f220000300800 */
[----:B------:R-:W-:Y:S01]  /*13950*/  BSSY B0, `(.L_x_3551) ;  /* 0x000000b000007945 */ /* 0x000fe20003800000 */
[----:B-1----:R-:W0:Y:S01]  /*13960*/  S2R R5, SR_CgaCtaId ;  /* 0x0000000000057919 */ /* 0x002e220000008800 */
[----:B----4-:R-:W-:-:S05]  /*13970*/  VIADD R0, R0, 0x1 ;  /* 0x0000000100007836 */ /* 0x010fca0000000000 */
        /* <DEDUP_REMOVED lines=8> */
.L_x_3614:
[----:B------:R-:W-:Y:S05]  /*13a00*/  BSYNC B0 ;  /* 0x0000000000007941 */ /* 0x000fea0003800000 */
.L_x_3551:
[----:B------:R-:W-:-:S03]  /*13a10*/  UMOV UR4, 0xffffffff ;  /* 0xffffffff00047882 */ /* 0x000fc60000000000 */
[----:B------:R-:W-:Y:S05]  /*13a20*/  BRA.DIV UR4, `(.L_x_3553) ;  /* 0x0000001a04407947 */ /* 0x000fea000b800000 */
[----:B------:R-:W1:Y:S02]  /*13a30*/  S2R R2, SR_TID.X ;  /* 0x0000000000027919 */ /* 0x000e640000002100 */
[----:B-1----:R-:W-:-:S04]  /*13a40*/  SHF.R.U32.HI R2, RZ, 0x5, R2 ;  /* 0x00000005ff027819 */ /* 0x002fc80000011602 */
[----:B------:R-:W-:-:S05]  /*13a50*/  LOP3.LUT R2, R2, 0x3, RZ, 0xc0, !PT ;  /* 0x0000000302027812 */ /* 0x000fca00078ec0ff */
[----:B------:R1:W4:Y:S02]  /*13a60*/  SHFL.IDX PT, R14, R2, RZ, 0x1f ;  /* 0x00001fff020e7589 */ /* 0x00032400000e0000 */
.L_x_3617:
[----:B----4-:R-:W-:Y:S01]  /*13a70*/  ISETP.NE.AND P0, PT, R14, RZ, PT ;  /* 0x000000ff0e00720c */ /* 0x010fe20003f05270 */
[----:B------:R-:W-:-:S12]  /*13a80*/  BSSY B0, `(.L_x_3554) ;  /* 0x0000025000007945 */ /* 0x000fd80003800000 */
[----:B------:R-:W-:Y:S05]  /*13a90*/  @P0 BRA `(.L_x_3555) ;  /* 0x00000000008c0947 */ /* 0x000fea0003800000 */
[----:B------:R-:W-:-:S03]  /*13aa0*/  UMOV UR4, 0xffffffff ;  /* 0xffffffff00047882 */ /* 0x000fc60000000000 */
[----:B------:R-:W-:Y:S05]  /*13ab0*/  BRA.DIV UR4, `(.L_x_3556) ;  /* 0x0000001a04507947 */ /* 0x000fea000b800000 */
[----:B------:R-:W-:-:S13]  /*13ac0*/  ELECT P6, URZ, PT ;  /* 0x00000000003f782f */ /* 0x000fda00038c0000 */
.L_x_3620:
[----:B------:R-:W-:Y:S05]  /*13ad0*/  @!P6 BRA `(.L_x_3555) ;  /* 0x00000000007ce947 */ /* 0x000fea0003800000 */
[----:B------:R-:W-:-:S06]  /*13ae0*/  ULOP3.LUT UR4, UR36, 0x2, URZ, 0xfc, !UPT ;  /* 0x0000000224047892 */ /* 0x000fcc000f8efc3f */
[----:B-1----:R-:W-:-:S05]  /*13af0*/  IMAD.U32 R2, RZ, RZ, UR4 ;  /* 0x00000004ff027e24 */ /* 0x002fca000f8e00ff */
[----:B------:R-:W-:-:S13]  /*13b00*/  ISETP.NE.AND P2, PT, R2, 0x3, PT ;  /* 0x000000030200780c */ /* 0x000fda0003f45270 */
[----:B------:R-:W-:Y:S05]  /*13b10*/  @!P2 BRA `(.L_x_3557) ;  /* 0x000000000004a947 */ /* 0x000fea0003800000 */
[----:B------:R-:W-:Y:S01]  /*13b20*/  BPT.TRAP 0x1 ;  /* 0x000000040000795c */ /* 0x000fe20000300000 */
.L_x_3557:
[----:B------:R-:W4:Y:S01]  /*13b30*/  LDL.LU R7, [R1+0x10] ;  /* 0x0000100001077983 */ /* 0x000f220000300800 */
[----:B------:R-:W-:Y:S02]  /*13b40*/  VIADD R2, R0, 0x28c40 ;  /* 0x00028c4000027836 */ /* 0x000fe40000000000 */
[C---:B0-----:R-:W-:Y:S02]  /*13b50*/  VIADD R3, R19.reuse, 0x1 ;  /* 0x0000000113037836 */ /* 0x041fe40000000000 */
[----:B------:R-:W-:-:S03]  /*13b60*/  IMAD R6, R19, 0x8, R2 ;  /* 0x0000000813067824 */ /* 0x000fc600078e0202 */
[----:B------:R-:W-:-:S04]  /*13b70*/  ISETP.NE.AND P1, PT, R3, 0x2, PT ;  /* 0x000000020300780c */ /* 0x000fc80003f25270 */
[----:B------:R-:W-:Y:S02]  /*13b80*/  SEL R4, RZ, 0x1, P1 ;  /* 0x00000001ff047807 */ /* 0x000fe40000800000 */
[----:B------:R-:W-:Y:S02]  /*13b90*/  SEL R3, R3, RZ, P1 ;  /* 0x000000ff03037207 */ /* 0x000fe40000800000 */
[C---:B----4-:R-:W-:Y:S02]  /*13ba0*/  SHF.L.U32 R5, R7.reuse, 0x1f, RZ ;  /* 0x0000001f07057819 */ /* 0x050fe400000006ff */
[----:B------:R-:W-:Y:S01]  /*13bb0*/  LOP3.LUT R4, R7, R4, RZ, 0x3c, !PT ;  /* 0x0000000407047212 */ /* 0x000fe200078e3cff */
[----:B------:R-:W-:Y:S01]  /*13bc0*/  IMAD R7, R3, 0x8, R2 ;  /* 0x0000000803077824 */ /* 0x000fe200078e0202 */
[----:B------:R-:W0:Y:S02]  /*13bd0*/  SYNCS.PHASECHK.TRANS64.TRYWAIT P0, [R6+URZ], R5 ;  /* 0x00000005060075a7 */ /* 0x000e24000800017f */
[----:B------:R-:W-:Y:S01]  /*13be0*/  SHF.L.U32 R2, R4, 0x1f, RZ ;  /* 0x0000001f04027819 */ /* 0x000fe200000006ff */
[----:B0-----:R-:W-:Y:S06]  /*13bf0*/  @!P0 BRA `(.L_x_3558) ;  /* 0x0000001800208947 */ /* 0x001fec0003800000 */
.L_x_3621:
[----:B------:R-:W1:Y:S02]  /*13c00*/  SYNCS.PHASECHK.TRANS64.TRYWAIT P0, [R7+URZ], R2 ;  /* 0x00000002070075a7 */ /* 0x000e64000800017f */
[----:B-1----:R-:W-:Y:S05]  /*13c10*/  @!P0 BRA `(.L_x_3559) ;  /* 0x00000018002c8947 */ /* 0x002fea0003800000 */
.L_x_3622:
[----:B------:R-:W-:Y:S05]  /*13c20*/  @!P2 BRA `(.L_x_3560) ;  /* 0x000000000004a947 */ /* 0x000fea0003800000 */
[----:B------:R-:W-:Y:S01]  /*13c30*/  BPT.TRAP 0x1 ;  /* 0x000000040000795c */ /* 0x000fe20000300000 */
.L_x_3560:
[----:B------:R-:W-:-:S04]  /*13c40*/  VIADD R0, R0, 0x28c60 ;  /* 0x00028c6000007836 */ /* 0x000fc80000000000 */
[----:B------:R-:W-:-:S04]  /*13c50*/  IMAD R4, R19, 0x8, R0 ;  /* 0x0000000813047824 */ /* 0x000fc800078e0200 */
[----:B------:R-:W4:Y:S02]  /*13c60*/  SYNCS.PHASECHK.TRANS64.TRYWAIT P0, [R4+URZ], R5 ;  /* 0x00000005040075a7 */ /* 0x000f24000800017f */
[----:B----4-:R-:W-:Y:S05]  /*13c70*/  @!P0 BRA `(.L_x_3561) ;  /* 0x0000001800288947 */ /* 0x010fea0003800000 */
.L_x_3623:
[----:B------:R-:W-:-:S07]  /*13c80*/  IMAD R3, R3, 0x8, R0 ;  /* 0x0000000803037824 */ /* 0x000fce00078e0200 */
.L_x_3562:
[----:B------:R0:W0:Y:S02]  /*13c90*/  SYNCS.PHASECHK.TRANS64.TRYWAIT P0, [R3+URZ], R2 ;  /* 0x00000002030075a7 */ /* 0x000024000800017f */
[----:B0-----:R-:W-:Y:S05]  /*13ca0*/  @!P0 NANOSLEEP.SYNCS 0x989680 ;  /* 0x009896800000895d */ /* 0x001fea0003900000 */
[----:B------:R-:W0:Y:S02]  /*13cb0*/  @!P0 SYNCS.PHASECHK.TRANS64 P0, [R3+URZ], R2 ;  /* 0x00000002030085a7 */ /* 0x000e24000800007f */
[----:B0-----:R-:W-:Y:S05]  /*13cc0*/  @!P0 BRA `(.L_x_3562) ;  /* 0xfffffffc00f08947 */ /* 0x001fea000383ffff */
.L_x_3555:
[----:B------:R-:W-:Y:S05]  /*13cd0*/  BSYNC B0 ;  /* 0x0000000000007941 */ /* 0x000fea0003800000 */
.L_x_3554:
[----:B------:R-:W-:Y:S05]  /*13ce0*/  EXIT ;  /* 0x000000000000794d */ /* 0x000fea0003800000 */
.L_x_3381:
[----:B0-----:R-:W-:-:S04]  /*13cf0*/  IMAD.U32 R3, RZ, RZ, UR17 ;  /* 0x00000011ff037e24 */ /* 0x001fc8000f8e00ff */
[----:B------:R0:W1:Y:S03]  /*13d00*/  SYNCS.PHASECHK.TRANS64.TRYWAIT P0, [R3+URZ+0x28c50], R0 ;  /* 0x028c5000030075a7 */ /* 0x000066000800017f */
[----:B-1----:R-:W-:Y:S05]  /*13d10*/  @!P0 NANOSLEEP.SYNCS 0x989680 ;  /* 0x009896800000895d */ /* 0x002fea0003900000 */
[----:B------:R-:W1:Y:S02]  /*13d20*/  @!P0 SYNCS.PHASECHK.TRANS64 P0, [R3+URZ+0x28c50], R0 ;  /* 0x028c5000030085a7 */ /* 0x000e64000800007f */
[----:B-1----:R-:W-:Y:S05]  /*13d30*/  @!P0 BRA `(.L_x_3381) ;  /* 0xfffffffc00ec8947 */ /* 0x002fea000383ffff */
[----:B------:R-:W-:Y:S05]  /*13d40*/  BRA `(.L_x_3563) ;  /* 0xfffffee000c47947 */ /* 0x000fea000383ffff */
.L_x_3386:
[----:B-1----:R-:W-:-:S04]  /*13d50*/  IMAD.U32 R3, RZ, RZ, UR6 ;  /* 0x00000006ff037e24 */ /* 0x002fc8000f8e00ff */
[----:B------:R1:W2:Y:S03]  /*13d60*/  SYNCS.PHASECHK.TRANS64.TRYWAIT P0, [R3+URZ+0x28c50], R0 ;  /* 0x028c5000030075a7 */ /* 0x0002a6000800017f */
[----:B--2---:R-:W-:Y:S05]  /*13d70*/  @!P0 NANOSLEEP.SYNCS 0x989680 ;  /* 0x009896800000895d */ /* 0x004fea0003900000 */
[----:B------:R-:W2:Y:S02]  /*13d80*/  @!P0 SYNCS.PHASECHK.TRANS64 P0, [R3+URZ+0x28c50], R0 ;  /* 0x028c5000030085a7 */ /* 0x000ea4000800007f */
[----:B--2---:R-:W-:Y:S05]  /*13d90*/  @!P0 BRA `(.L_x_3386) ;  /* 0xfffffffc00ec8947 */ /* 0x004fea000383ffff */
[----:B------:R-:W-:Y:S05]  /*13da0*/  BRA `(.L_x_3385) ;  /* 0xfffffeec00dc7947 */ /* 0x000fea000383ffff */
.L_x_3390:
[----:B0-----:R-:W-:-:S04]  /*13db0*/  IMAD.U32 R3, RZ, RZ, UR38 ;  /* 0x00000026ff037e24 */ /* 0x001fc8000f8e00ff */
[----:B------:R0:W1:Y:S03]  /*13dc0*/  SYNCS.PHASECHK.TRANS64.TRYWAIT P1, [R3+URZ+0x28c00], R0 ;  /* 0x028c0000030075a7 */ /* 0x000066000802017f */
[----:B-1----:R-:W-:Y:S05]  /*13dd0*/  @!P1 NANOSLEEP.SYNCS 0x989680 ;  /* 0x009896800000995d */ /* 0x002fea0003900000 */
[----:B------:R-:W1:Y:S02]  /*13de0*/  @!P1 SYNCS.PHASECHK.TRANS64 P1, [R3+URZ+0x28c00], R0 ;  /* 0x028c0000030095a7 */ /* 0x000e64000802007f */
[----:B-1----:R-:W-:Y:S05]  /*13df0*/  @!P1 BRA `(.L_x_3390) ;  /* 0xfffffffc00ec9947 */ /* 0x002fea000383ffff */
[----:B------:R-:W-:Y:S05]  /*13e00*/  BRA `(.L_x_3564) ;  /* 0xffffff0000ec7947 */ /* 0x000fea000383ffff */
.L_x_3394:
[----:B--2---:R2:W3:Y:S02]  /*13e10*/  SYNCS.PHASECHK.TRANS64.TRYWAIT P1, [R7+URZ+0x28c30], R8 ;  /* 0x028c3008070075a7 */ /* 0x0044e4000802017f */
[----:B---3--:R-:W-:Y:S05]  /*13e20*/  @!P1 NANOSLEEP.SYNCS 0x989680 ;  /* 0x009896800000995d */ /* 0x008fea0003900000 */
[----:B------:R-:W3:Y:S02]  /*13e30*/  @!P1 SYNCS.PHASECHK.TRANS64 P1, [R7+URZ+0x28c30], R8 ;  /* 0x028c3008070095a7 */ /* 0x000ee4000802007f */
[----:B---3--:R-:W-:Y:S05]  /*13e40*/  @!P1 BRA `(.L_x_3394) ;  /* 0xfffffffc00f09947 */ /* 0x008fea000383ffff */
[----:B------:R-:W-:Y:S05]  /*13e50*/  BRA `(.L_x_3393) ;  /* 0xffffff0400087947 */ /* 0x000fea000383ffff */
.L_x_3398:
[----:B----4-:R4:W0:Y:S02]  /*13e60*/  SYNCS.PHASECHK.TRANS64.TRYWAIT P2, [R7+URZ+0x28c50], R8 ;  /* 0x028c5008070075a7 */ /* 0x010824000804017f */
[----:B0-----:R-:W-:Y:S05]  /*13e70*/  @!P2 NANOSLEEP.SYNCS 0x989680 ;  /* 0x009896800000a95d */ /* 0x001fea0003900000 */
[----:B------:R-:W0:Y:S02]  /*13e80*/  @!P2 SYNCS.PHASECHK.TRANS64 P2, [R7+URZ+0x28c50], R8 ;  /* 0x028c50080700a5a7 */ /* 0x000e24000804007f */
[----:B0-----:R-:W-:Y:S05]  /*13e90*/  @!P2 BRA `(.L_x_3398) ;  /* 0xfffffffc00f0a947 */ /* 0x001fea000383ffff */
[----:B------:R-:W-:Y:S05]  /*13ea0*/  BRA `(.L_x_3397) ;  /* 0xffffff1800207947 */ /* 0x000fea000383ffff */
.L_x_3403:
[----:B-1----:R-:W-:-:S04]  /*13eb0*/  IMAD.U32 R0, RZ, RZ, UR24 ;  /* 0x00000018ff007e24 */ /* 0x002fc8000f8e00ff */
[----:B------:R1:W2:Y:S03]  /*13ec0*/  SYNCS.PHASECHK.TRANS64.TRYWAIT P2, [R0+URZ+0x28c30], R7 ;  /* 0x028c3007000075a7 */ /* 0x0002a6000804017f */
[----:B--2---:R-:W-:Y:S05]  /*13ed0*/  @!P2 NANOSLEEP.SYNCS 0x989680 ;  /* 0x009896800000a95d */ /* 0x004fea0003900000 */
[----:B------:R-:W2:Y:S02]  /*13ee0*/  @!P2 SYNCS.PHASECHK.TRANS64 P2, [R0+URZ+0x28c30], R7 ;  /* 0x028c30070000a5a7 */ /* 0x000ea4000804007f */
[----:B--2---:R-:W-:Y:S05]  /*13ef0*/  @!P2 BRA `(.L_x_3403) ;  /* 0xfffffffc00eca947 */ /* 0x004fea000383ffff */
[----:B------:R-:W-:Y:S05]  /*13f00*/  BRA `(.L_x_3402) ;  /* 0xffffff1c00047947 */ /* 0x000fea000383ffff */
.L_x_3407:
[----:B--2---:R2:W3:Y:S02]  /*13f10*/  SYNCS.PHASECHK.TRANS64.TRYWAIT P2, [R9+URZ+0x28c50], R7 ;  /* 0x028c5007090075a7 */ /* 0x0044e4000804017f */
[----:B---3--:R-:W-:Y:S05]  /*13f20*/  @!P2 NANOSLEEP.SYNCS 0x989680 ;  /* 0x009896800000a95d */ /* 0x008fea0003900000 */
[----:B------:R-:W3:Y:S02]  /*13f30*/  @!P2 SYNCS.PHASECHK.TRANS64 P2, [R9+URZ+0x28c50], R7 ;  /* 0x028c50070900a5a7 */ /* 0x000ee4000804007f */
[----:B---3--:R-:W-:Y:S05]  /*13f40*/  @!P2 BRA `(.L_x_3407) ;  /* 0xfffffffc00f0a947 */ /* 0x008fea000383ffff */
[----:B------:R-:W-:Y:S05]  /*13f50*/  BRA `(.L_x_3406) ;  /* 0xffffff3400347947 */ /* 0x000fea000383ffff */
.L_x_3446:
[----:B------:R-:W1:Y:S01]  /*13f60*/  S2R R4, SR_TID.X ;  /* 0x0000000000047919 */ /* 0x000e620000002100 */
[----:B------:R-:W-:Y:S01]  /*13f70*/  BSSY B0, `(.L_x_3565) ;  /* 0x000000a000007945 */ /* 0x000fe20003800000 */
[----:B------:R-:W-:Y:S02]  /*13f80*/  IMAD.MOV.U32 R12, RZ, RZ, RZ ;  /* 0x000000ffff0c7224 */ /* 0x000fe400078e00ff */
[----:B0-----:R-:W-:Y:S02]  /*13f90*/  IMAD.MOV.U32 R11, RZ, RZ, 0x1f ;  /* 0x0000001fff0b7424 */ /* 0x001fe400078e00ff */
[----:B------:R-:W-:Y:S01]  /*13fa0*/  IMAD.MOV.U32 R15, RZ, RZ, -0x1 ;  /* 0xffffffffff0f7424 */ /* 0x000fe200078e00ff */
[----:B-1----:R-:W-:-:S04]  /*13fb0*/  SHF.R.U32.HI R4, RZ, 0x5, R4 ;  /* 0x00000005ff047819 */ /* 0x002fc80000011604 */
[----:B------:R-:W-:-:S05]  /*13fc0*/  LOP3.LUT R4, R4, 0x3, RZ, 0xc0, !PT ;  /* 0x0000000304047812 */ /* 0x000fca00078ec0ff */
[----:B------:R-:W-:-:S07]  /*13fd0*/  IMAD.MOV.U32 R13, RZ, RZ, R4 ;  /* 0x000000ffff0d7224 */ /* 0x000fce00078e0004 */
[----:B---3--:R-:W-:Y:S05]  /*13fe0*/  WARPSYNC.COLLECTIVE R15, `(.L_x_3566) ;  /* 0x000000000f087348 */ /* 0x008fea0003c00000 */
[----:B------:R0:W1:Y:S02]  /*13ff0*/  SHFL.IDX P6, R14, R13, R12, R11 ;  /* 0x0000000c0d0e7389 */ /* 0x00006400000c000b */
[----:B01-3--:R-:W-:Y:S01]  /*14000*/  ENDCOLLECTIVE ;  /* 0x000000000000791b */ /* 0x00bfe20003800000 */
.L_x_3566:
[----:B------:R-:W-:Y:S05]  /*14010*/  BSYNC B0 ;  /* 0x0000000000007941 */ /* 0x000fea0003800000 */
.L_x_3565:
[----:B------:R-:W-:Y:S05]  /*14020*/  BRA `(.L_x_3567) ;  /* 0xffffffa400d07947 */ /* 0x000fea000383ffff */
.L_x_3448:
[----:B------:R-:W-:Y:S01]  /*14030*/  BSSY B0, `(.L_x_3568) ;  /* 0x0000006000007945 */ /* 0x000fe20003800000 */
[----:B------:R-:W-:-:S07]  /*14040*/  IMAD.MOV.U32 R15, RZ, RZ, -0x1 ;  /* 0xffffffffff0f7424 */ /* 0x000fce00078e00ff */
[----:B0--34-:R-:W-:Y:S05]  /*14050*/  WARPSYNC.COLLECTIVE R15, `(.L_x_3569) ;  /* 0x000000000f0c7348 */ /* 0x019fea0003c00000 */
[----:B------:R-:W-:Y:S02]  /*14060*/  ELECT P6, UR62, PT ;  /* 0x00000000003e782f */ /* 0x000fe400038c0000 */
[----:B------:R-:W-:Y:S01]  /*14070*/  MOV R14, UR62 ;  /* 0x0000003e000e7c02 */ /* 0x000fe20008000f00 */
[----:B0--34-:R-:W-:Y:S10]  /*14080*/  ENDCOLLECTIVE ;  /* 0x000000000000791b */ /* 0x019ff40003800000 */
.L_x_3569:
[----:B------:R-:W-:Y:S05]  /*14090*/  BSYNC B0 ;  /* 0x0000000000007941 */ /* 0x000fea0003800000 */
.L_x_3568:
[----:B------:R-:W-:Y:S05]  /*140a0*/  BRA `(.L_x_3570) ;  /* 0xffffffa400d47947 */ /* 0x000fea000383ffff */
.L_x_3450:
[----:B-1----:R1:W2:Y:S02]  /*140b0*/  SYNCS.PHASECHK.TRANS64.TRYWAIT P0, [R0+URZ+0x28c40], R2 ;  /* 0x028c4002000075a7 */ /* 0x0022a4000800017f */
[----:B--2---:R-:W-:Y:S05]  /*140c0*/  @!P0 NANOSLEEP.SYNCS 0x989680 ;  /* 0x009896800000895d */ /* 0x004fea0003900000 */
[----:B------:R-:W2:Y:S02]  /*140d0*/  @!P0 SYNCS.PHASECHK.TRANS64 P0, [R0+URZ+0x28c40], R2 ;  /* 0x028c4002000085a7 */ /* 0x000ea4000800007f */
[----:B--2---:R-:W-:Y:S05]  /*140e0*/  @!P0 BRA `(.L_x_3450) ;  /* 0xfffffffc00f08947 */ /* 0x004fea000383ffff */
[----:B------:R-:W-:Y:S05]  /*140f0*/  BRA `(.L_x_3571) ;  /* 0xffffffa800347947 */ /* 0x000fea000383ffff */
.L_x_3454:
[----:B------:R-:W2:Y:S01]  /*14100*/  LDL.LU R11, [R1+0x40] ;  /* 0x00004000010b7983 */ /* 0x000ea20000300800 */
[----:B------:R-:W-:Y:S02]  /*14110*/  IMAD.MOV.U32 R13, RZ, RZ, R3 ;  /* 0x000000ffff0d7224 */ /* 0x000fe400078e0003 */
[----:B------:R-:W-:Y:S01]  /*14120*/  IMAD.MOV.U32 R12, RZ, RZ, RZ ;  /* 0x000000ffff0c7224 */ /* 0x000fe200078e00ff */
[----:B------:R-:W0:Y:S01]  /*14130*/  S2R R5, SR_TID.X ;  /* 0x0000000000057919 */ /* 0x000e220000002100 */
[----:B------:R-:W-:Y:S01]  /*14140*/  IMAD.MOV.U32 R15, RZ, RZ, -0x1 ;  /* 0xffffffffff0f7424 */ /* 0x000fe200078e00ff */
[----:B0-----:R-:W-:-:S04]  /*14150*/  LOP3.LUT R5, R5, 0x7f, RZ, 0xc0, !PT ;  /* 0x0000007f05057812 */ /* 0x001fc800078ec0ff */
        /* <DEDUP_REMOVED lines=9> */
.L_x_3572:
[----:B------:R-:W-:Y:S02]  /*141f0*/  IMAD.MOV.U32 R13, RZ, RZ, R4 ;  /* 0x000000ffff0d7224 */ /* 0x000fe400078e0004 */
[----:B------:R-:W-:-:S07]  /*14200*/  IMAD.MOV.U32 R6, RZ, RZ, R14 ;  /* 0x000000ffff067224 */ /* 0x000fce00078e000e */
[----:B------:R-:W-:Y:S05]  /*14210*/  WARPSYNC.COLLECTIVE R15, `(.L_x_3573) ;  /* 0x000000000f087348 */ /* 0x000fea0003c00000 */
[----:B------:R0:W1:Y:S02]  /*14220*/  SHFL.IDX P6, R14, R13, R12, R11 ;  /* 0x0000000c0d0e7389 */ /* 0x00006400000c000b */
[----:B01----:R-:W-:Y:S01]  /*14230*/  ENDCOLLECTIVE ;  /* 0x000000000000791b */ /* 0x003fe20003800000 */
.L_x_3573:
[----:B------:R-:W-:Y:S02]  /*14240*/  IMAD.MOV.U32 R13, RZ, RZ, R3 ;  /* 0x000000ffff0d7224 */ /* 0x000fe400078e0003 */
[----:B------:R-:W-:Y:S02]  /*14250*/  IMAD.MOV.U32 R12, RZ, RZ, 0x1 ;  /* 0x00000001ff0c7424 */ /* 0x000fe400078e00ff */
[----:B------:R-:W-:-:S07]  /*14260*/  IMAD.MOV.U32 R7, RZ, RZ, R14 ;  /* 0x000000ffff077224 */ /* 0x000fce00078e000e */
[----:B------:R-:W-:Y:S05]  /*14270*/  WARPSYNC.COLLECTIVE R15, `(.L_x_3574) ;  /* 0x000000000f087348 */ /* 0x000fea0003c00000 */
[----:B------:R0:W1:Y:S02]  /*14280*/  SHFL.IDX P6, R14, R13, R12, R11 ;  /* 0x0000000c0d0e7389 */ /* 0x00006400000c000b */
[----:B01----:R-:W-:Y:S01]  /*14290*/  ENDCOLLECTIVE ;  /* 0x000000000000791b */ /* 0x003fe20003800000 */
.L_x_3574:
        /* <DEDUP_REMOVED lines=15> */
.L_x_3575:
[----:B------:R-:W-:Y:S02]  /*14390*/  IMAD.MOV.U32 R13, RZ, RZ, R3 ;  /* 0x000000ffff0d7224 */ /* 0x000fe400078e0003 */
[----:B------:R-:W-:Y:S02]  /*143a0*/  IMAD.MOV.U32 R12, RZ, RZ, 0x2 ;  /* 0x00000002ff0c7424 */ /* 0x000fe400078e00ff */
[----:B------:R-:W-:-:S07]  /*143b0*/  IMAD.MOV.U32 R5, RZ, RZ, R14 ;  /* 0x000000ffff057224 */ /* 0x000fce00078e000e */
[----:B------:R-:W-:Y:S05]  /*143c0*/  WARPSYNC.COLLECTIVE R15, `(.L_x_3576) ;  /* 0x000000000f087348 */ /* 0x000fea0003c00000 */
[----:B------:R0:W1:Y:S02]  /*143d0*/  SHFL.IDX P6, R14, R13, R12, R11 ;  /* 0x0000000c0d0e7389 */ /* 0x00006400000c000b */
[----:B01----:R-:W-:Y:S01]  /*143e0*/  ENDCOLLECTIVE ;  /* 0x000000000000791b */ /* 0x003fe20003800000 */
.L_x_3576:
        /* <DEDUP_REMOVED lines=10> */
[----:B------:R-:W-:Y:S01]  /*14490*/  ISETP.GE.AND P1, PT, R5, R0, PT ;  /* 0x000000000500720c */ /* 0x000fe20003f26270 */
[----:B0-----:R-:W-:-:S12]  /*144a0*/  IMAD.MOV.U32 R6, RZ, RZ, R14 ;  /* 0x000000ffff067224 */ /* 0x001fd800078e000e */
[----:B------:R-:W-:Y:S05]  /*144b0*/  WARPSYNC.COLLECTIVE R15, `(.L_x_3577) ;  /* 0x000000000f087348 */ /* 0x000fea0003c00000 */
[----:B------:R0:W1:Y:S02]  /*144c0*/  SHFL.IDX P6, R14, R13, R12, R11 ;  /* 0x0000000c0d0e7389 */ /* 0x00006400000c000b */
[----:B01----:R-:W-:Y:S01]  /*144d0*/  ENDCOLLECTIVE ;  /* 0x000000000000791b */ /* 0x003fe20003800000 */
.L_x_3577:
[----:B------:R-:W-:Y:S02]  /*144e0*/  IMAD.MOV.U32 R13, RZ, RZ, R3 ;  /* 0x000000ffff0d7224 */ /* 0x000fe400078e0003 */
[----:B------:R-:W-:Y:S02]  /*144f0*/  IMAD.MOV.U32 R12, RZ, RZ, 0x3 ;  /* 0x00000003ff0c7424 */ /* 0x000fe400078e00ff */
[----:B------:R-:W-:-:S07]  /*14500*/  IMAD.MOV.U32 R5, RZ, RZ, R14 ;  /* 0x000000ffff057224 */ /* 0x000fce00078e000e */
[----:B------:R-:W-:Y:S05]  /*14510*/  WARPSYNC.COLLECTIVE R15, `(.L_x_3578) ;  /* 0x000000000f087348 */ /* 0x000fea0003c00000 */
[----:B------:R0:W1:Y:S02]  /*14520*/  SHFL.IDX P6, R14, R13, R12, R11 ;  /* 0x0000000c0d0e7389 */ /* 0x00006400000c000b */
[----:B01----:R-:W-:Y:S01]  /*14530*/  ENDCOLLECTIVE ;  /* 0x000000000000791b */ /* 0x003fe20003800000 */
.L_x_3578:
        /* <DEDUP_REMOVED lines=13> */
.L_x_3579:
[----:B------:R-:W-:Y:S01]  /*14610*/  IMAD.MOV.U32 R3, RZ, RZ, R14 ;  /* 0x000000ffff037224 */ /* 0x000fe200078e000e */
[----:B------:R-:W-:Y:S06]  /*14620*/  BRA `(.L_x_3580) ;  /* 0xffffffac00747947 */ /* 0x000fec000383ffff */
.L_x_3457:
[----:B0-----:R0:W1:Y:S02]  /*14630*/  SYNCS.PHASECHK.TRANS64.TRYWAIT P0, [R18+URZ+0x28c20], R0 ;  /* 0x028c2000120075a7 */ /* 0x001064000800017f */
[----:B-1----:R-:W-:Y:S05]  /*14640*/  @!P0 NANOSLEEP.SYNCS 0x989680 ;  /* 0x009896800000895d */ /* 0x002fea0003900000 */
[----:B------:R-:W1:Y:S02]  /*14650*/  @!P0 SYNCS.PHASECHK.TRANS64 P0, [R18+URZ+0x28c20], R0 ;  /* 0x028c2000120085a7 */ /* 0x000e64000800007f */
[----:B-1----:R-:W-:Y:S05]  /*14660*/  @!P0 BRA `(.L_x_3457) ;  /* 0xfffffffc00f08947 */ /* 0x002fea000383ffff */
[----:B------:R-:W-:Y:S05]  /*14670*/  BRA `(.L_x_3581) ;  /* 0xffffffac00d07947 */ /* 0x000fea000383ffff */
.L_x_3461:
[----:B0-----:R0:W1:Y:S02]  /*14680*/  SYNCS.PHASECHK.TRANS64.TRYWAIT P0, [R0+URZ+0x28c60], R2 ;  /* 0x028c6002000075a7 */ /* 0x001064000800017f */
[----:B-1----:R-:W-:Y:S05]  /*14690*/  @!P0 NANOSLEEP.SYNCS 0x989680 ;  /* 0x009896800000895d */ /* 0x002fea0003900000 */
[----:B------:R-:W1:Y:S02]  /*146a0*/  @!P0 SYNCS.PHASECHK.TRANS64 P0, [R0+URZ+0x28c60], R2 ;  /* 0x028c6002000085a7 */ /* 0x000e64000800007f */
[----:B-1----:R-:W-:Y:S05]  /*146b0*/  @!P0 BRA `(.L_x_3461) ;  /* 0xfffffffc00f08947 */ /* 0x002fea000383ffff */
[----:B------:R-:W-:Y:S05]  /*146c0*/  BRA `(.L_x_3582) ;  /* 0xffffffac00f47947 */ /* 0x000fea000383ffff */
.L_x_3480:
[----:B-1----:R1:W2:Y:S02]  /*146d0*/  SYNCS.PHASECHK.TRANS64.TRYWAIT P0, [R3+URZ+0x28c40], R2 ;  /* 0x028c4002030075a7 */ /* 0x0022a4000800017f */
[----:B--2---:R-:W-:Y:S05]  /*146e0*/  @!P0 NANOSLEEP.SYNCS 0x989680 ;  /* 0x009896800000895d */ /* 0x004fea0003900000 */
[----:B------:R-:W2:Y:S02]  /*146f0*/  @!P0 SYNCS.PHASECHK.TRANS64 P0, [R3+URZ+0x28c40], R2 ;  /* 0x028c4002030085a7 */ /* 0x000ea4000800007f */
[----:B--2---:R-:W-:Y:S05]  /*14700*/  @!P0 BRA `(.L_x_3480) ;  /* 0xfffffffc00f08947 */ /* 0x004fea000383ffff */
[----:B------:R-:W-:Y:S05]  /*14710*/  BRA `(.L_x_3583) ;  /* 0xffffffbc00047947 */ /* 0x000fea000383ffff */
.L_x_3485:
[----:B--2---:R2:W3:Y:S02]  /*14720*/  SYNCS.PHASECHK.TRANS64.TRYWAIT P0, [R3+URZ+0x28c60], R2 ;  /* 0x028c6002030075a7 */ /* 0x0044e4000800017f */
[----:B---3--:R-:W-:Y:S05]  /*14730*/  @!P0 NANOSLEEP.SYNCS 0x989680 ;  /* 0x009896800000895d */ /* 0x008fea0003900000 */
[----:B------:R-:W3:Y:S02]  /*14740*/  @!P0 SYNCS.PHASECHK.TRANS64 P0, [R3+URZ+0x28c60], R2 ;  /* 0x028c6002030085a7 */ /* 0x000ee4000800007f */
[----:B---3--:R-:W-:Y:S05]  /*14750*/  @!P0 BRA `(.L_x_3485) ;  /* 0xfffffffc00f08947 */ /* 0x008fea000383ffff */
[----:B------:R-:W-:Y:S05]  /*14760*/  BRA `(.L_x_3584) ;  /* 0xffffffbc00807947 */ /* 0x000fea000383ffff */
.L_x_3500:
[----:B0-----:R0:W1:Y:S02]  /*14770*/  SYNCS.PHASECHK.TRANS64.TRYWAIT P0, [R4+URZ+0x28c40], R2 ;  /* 0x028c4002040075a7 */ /* 0x001064000800017f */
[----:B-1----:R-:W-:Y:S05]  /*14780*/  @!P0 NANOSLEEP.SYNCS 0x989680 ;  /* 0x009896800000895d */ /* 0x002fea0003900000 */
[----:B------:R-:W1:Y:S02]  /*14790*/  @!P0 SYNCS.PHASECHK.TRANS64 P0, [R4+URZ+0x28c40], R2 ;  /* 0x028c4002040085a7 */ /* 0x000e64000800007f */
[----:B-1----:R-:W-:Y:S05]  /*147a0*/  @!P0 BRA `(.L_x_3500) ;  /* 0xfffffffc00f08947 */ /* 0x002fea000383ffff */
[----:B------:R-:W-:Y:S05]  /*147b0*/  BRA `(.L_x_3585) ;  /* 0xffffffc8005c7947 */ /* 0x000fea000383ffff */
.L_x_3505:
[----:B-1----:R1:W2:Y:S02]  /*147c0*/  SYNCS.PHASECHK.TRANS64.TRYWAIT P0, [R4+URZ+0x28c60], R2 ;  /* 0x028c6002040075a7 */ /* 0x0022a4000800017f */
[----:B--2---:R-:W-:Y:S05]  /*147d0*/  @!P0 NANOSLEEP.SYNCS 0x989680 ;  /* 0x009896800000895d */ /* 0x004fea0003900000 */
[----:B------:R-:W2:Y:S02]  /*147e0*/  @!P0 SYNCS.PHASECHK.TRANS64 P0, [R4+URZ+0x28c60], R2 ;  /* 0x028c6002040085a7 */ /* 0x000ea4000800007f */
[----:B--2---:R-:W-:Y:S05]  /*147f0*/  @!P0 BRA `(.L_x_3505) ;  /* 0xfffffffc00f08947 */ /* 0x004fea000383ffff */
[----:B------:R-:W-:Y:S05]  /*14800*/  BRA `(.L_x_3586) ;  /* 0xffffffc800d87947 */ /* 0x000fea000383ffff */
.L_x_3520:
[----:B-1----:R1:W2:Y:S02]  /*14810*/  SYNCS.PHASECHK.TRANS64.TRYWAIT P0, [R4+URZ+0x28c40], R2 ;  /* 0x028c4002040075a7 */ /* 0x0022a4000800017f */
[----:B--2---:R-:W-:Y:S05]  /*14820*/  @!P0 NANOSLEEP.SYNCS 0x989680 ;  /* 0x009896800000895d */ /* 0x004fea0003900000 */
[----:B------:R-:W2:Y:S02]  /*14830*/  @!P0 SYNCS.PHASECHK.TRANS64 P0, [R4+URZ+0x28c40], R2 ;  /* 0x028c4002040085a7 */ /* 0x000ea4000800007f */
[----:B--2---:R-:W-:Y:S05]  /*14840*/  @!P0 BRA `(.L_x_3520) ;  /* 0xfffffffc00f08947 */ /* 0x004fea000383ffff */
[----:B------:R-:W-:Y:S05]  /*14850*/  BRA `(.L_x_3587) ;  /* 0xffffffd400987947 */ /* 0x000fea000383ffff */
.L_x_3525:
[----:B0-----:R0:W2:Y:S02]  /*14860*/  SYNCS.PHASECHK.TRANS64.TRYWAIT P0, [R4+URZ+0x28c60], R2 ;  /* 0x028c6002040075a7 */ /* 0x0010a4000800017f */
[----:B--2---:R-:W-:Y:S05]  /*14870*/  @!P0 NANOSLEEP.SYNCS 0x989680 ;  /* 0x009896800000895d */ /* 0x004fea0003900000 */
[----:B------:R-:W2:Y:S02]  /*14880*/  @!P0 SYNCS.PHASECHK.TRANS64 P0, [R4+URZ+0x28c60], R2 ;  /* 0x028c6002040085a7 */ /* 0x000ea4000800007f */
[----:B--2---:R-:W-:Y:S05]  /*14890*/  @!P0 BRA `(.L_x_3525) ;  /* 0xfffffffc00f08947 */ /* 0x004fea000383ffff */
[----:B------:R-:W-:Y:S05]  /*148a0*/  BRA `(.L_x_3588) ;  /* 0xffffffd800147947 */ /* 0x000fea000383ffff */
.L_x_3541:
[----:B------:R-:W2:Y:S01]  /*148b0*/  LDL R3, [R1] ;  /* 0x0000000001037983 */ /* 0x000ea20000100800 */
[----:B------:R-:W-:Y:S01]  /*148c0*/  BSSY B0, `(.L_x_3589) ;  /* 0x0000008000007945 */ /* 0x000fe20003800000 */
[----:B------:R-:W-:Y:S02]  /*148d0*/  IMAD.MOV.U32 R12, RZ, RZ, RZ ;  /* 0x000000ffff0c7224 */ /* 0x000fe400078e00ff */
[----:B0-----:R-:W-:Y:S02]  /*148e0*/  IMAD.MOV.U32 R11, RZ, RZ, 0x1f ;  /* 0x0000001fff0b7424 */ /* 0x001fe400078e00ff */
[----:B------:R-:W-:Y:S02]  /*148f0*/  IMAD.MOV.U32 R15, RZ, RZ, -0x1 ;  /* 0xffffffffff0f7424 */ /* 0x000fe400078e00ff */
[----:B--2---:R-:W-:-:S07]  /*14900*/  IMAD.MOV.U32 R13, RZ, RZ, R3 ;  /* 0x000000ffff0d7224 */ /* 0x004fce00078e0003 */
[----:B-1----:R-:W-:Y:S05]  /*14910*/  WARPSYNC.COLLECTIVE R15, `(.L_x_3590) ;  /* 0x000000000f087348 */ /* 0x002fea0003c00000 */
[----:B------:R0:W2:Y:S02]  /*14920*/  SHFL.IDX P6, R14, R13, R12, R11 ;  /* 0x0000000c0d0e7389 */ /* 0x0000a400000c000b */
[----:B012---:R-:W-:Y:S01]  /*14930*/  ENDCOLLECTIVE ;  /* 0x000000000000791b */ /* 0x007fe20003800000 */
.L_x_3590:
[----:B------:R-:W-:Y:S05]  /*14940*/  BSYNC B0 ;  /* 0x0000000000007941 */ /* 0x000fea0003800000 */
.L_x_3589:
        /* <DEDUP_REMOVED lines=9> */
.L_x_3591:
        /* <DEDUP_REMOVED lines=9> */
[----:B-1----:R-:W-:-:S05]  /*14a70*/  @!P1 IMAD.WIDE R2, R6, 0x4, R4 ;  /* 0x0000000406029825 */ /* 0x002fca00078e0204 */
[----:B------:R-:W3:Y:S01]  /*14a80*/  @!P1 LDG.E R4, desc[UR40][R2.64] ;  /* 0x0000002802049981 */ /* 0x000ee2000c1e1900 */
[----:B------:R-:W-:Y:S01]  /*14a90*/  IMAD.MOV.U32 R6, RZ, RZ, RZ ;  /* 0x000000ffff067224 */ /* 0x000fe200078e00ff */
[C---:B------:R-:W-:Y:S02]  /*14aa0*/  ISETP.GE.U32.AND P2, PT, R10.reuse, 0x2, PT ;  /* 0x000000020a00780c */ /* 0x040fe40003f46070 */
[C---:B------:R-:W-:Y:S02]  /*14ab0*/  ISETP.GE.U32.AND P3, PT, R10.reuse, 0x4, PT ;  /* 0x000000040a00780c */ /* 0x040fe40003f66070 */
[C---:B------:R-:W-:Y:S02]  /*14ac0*/  ISETP.GE.U32.AND P4, PT, R10.reuse, 0x8, PT ;  /* 0x000000080a00780c */ /* 0x040fe40003f86070 */
[----:B------:R-:W-:Y:S01]  /*14ad0*/  ISETP.GE.U32.AND P5, PT, R10, 0x10, PT ;  /* 0x000000100a00780c */ /* 0x000fe20003fa6070 */
[----:B--2---:R-:W-:Y:S02]  /*14ae0*/  @!P1 IMAD.MOV.U32 R6, RZ, RZ, R8 ;  /* 0x000000ffff069224 */ /* 0x004fe400078e0008 */
[----:B------:R-:W-:-:S02]  /*14af0*/  IMAD.MOV.U32 R8, RZ, RZ, RZ ;  /* 0x000000ffff087224 */ /* 0x000fc400078e00ff */
[----:B---3--:R-:W-:Y:S01]  /*14b00*/  @!P1 IMAD.MOV.U32 R8, RZ, RZ, R4 ;  /* 0x000000ffff089224 */ /* 0x008fe200078e0004 */
[----:B------:R-:W-:Y:S01]  /*14b10*/  ISETP.NE.AND P1, PT, R10, RZ, PT ;  /* 0x000000ff0a00720c */ /* 0x000fe20003f25270 */
[----:B------:R-:W-:Y:S02]  /*14b20*/  IMAD.MOV.U32 R4, RZ, RZ, RZ ;  /* 0x000000ffff047224 */ /* 0x000fe400078e00ff */
[----:B------:R-:W-:-:S04]  /*14b30*/  IMAD R2, R8, R6, RZ ;  /* 0x0000000608027224 */ /* 0x000fc800078e02ff */
[----:B------:R-:W-:-:S07]  /*14b40*/  IMAD.MOV.U32 R13, RZ, RZ, R2 ;  /* 0x000000ffff0d7224 */ /* 0x000fce00078e0002 */
[----:B------:R-:W-:Y:S05]  /*14b50*/  WARPSYNC.COLLECTIVE R15, `(.L_x_3592) ;  /* 0x000000000f087348 */ /* 0x000fea0003c00000 */
[----:B------:R0:W1:Y:S02]  /*14b60*/  SHFL.UP P6, R14, R13, R12, R11 ;  /* 0x0400000c0d0e7389 */ /* 0x00006400000c000b */
[----:B01----:R-:W-:Y:S01]  /*14b70*/  ENDCOLLECTIVE ;  /* 0x000000000000791b */ /* 0x003fe20003800000 */
.L_x_3592:
[----:B------:R-:W-:Y:S01]  /*14b80*/  IMAD.MOV.U32 R12, RZ, RZ, 0x2 ;  /* 0x00000002ff0c7424 */ /* 0x000fe200078e00ff */
[----:B------:R-:W-:-:S05]  /*14b90*/  SEL R3, R14, RZ, P1 ;  /* 0x000000ff0e037207 */ /* 0x000fca0000800000 */
[----:B------:R-:W-:-:S04]  /*14ba0*/  IMAD.IADD R2, R2, 0x1, R3 ;  /* 0x0000000102027824 */ /* 0x000fc800078e0203 */
[----:B------:R-:W-:-:S07]  /*14bb0*/  IMAD.MOV.U32 R13, RZ, RZ, R2 ;  /* 0x000000ffff0d7224 */ /* 0x000fce00078e0002 */
[----:B------:R-:W-:Y:S05]  /*14bc0*/  WARPSYNC.COLLECTIVE R15, `(.L_x_3593) ;  /* 0x000000000f087348 */ /* 0x000fea0003c00000 */
[----:B------:R0:W1:Y:S02]  /*14bd0*/  SHFL.UP P6, R14, R13, R12, R11 ;  /* 0x0400000c0d0e7389 */ /* 0x00006400000c000b */
[----:B01----:R-:W-:Y:S01]  /*14be0*/  ENDCOLLECTIVE ;  /* 0x000000000000791b */ /* 0x003fe20003800000 */
.L_x_3593:
[----:B------:R-:W-:Y:S01]  /*14bf0*/  IMAD.MOV.U32 R12, RZ, RZ, 0x4 ;  /* 0x00000004ff0c7424 */ /* 0x000fe200078e00ff */
[----:B------:R-:W-:-:S05]  /*14c00*/  SEL R3, R14, RZ, P2 ;  /* 0x000000ff0e037207 */ /* 0x000fca0001000000 */
[----:B------:R-:W-:-:S04]  /*14c10*/  IMAD.IADD R2, R2, 0x1, R3 ;  /* 0x0000000102027824 */ /* 0x000fc800078e0203 */
[----:B------:R-:W-:-:S07]  /*14c20*/  IMAD.MOV.U32 R13, RZ, RZ, R2 ;  /* 0x000000ffff0d7224 */ /* 0x000fce00078e0002 */
[----:B------:R-:W-:Y:S05]  /*14c30*/  WARPSYNC.COLLECTIVE R15, `(.L_x_3594) ;  /* 0x000000000f087348 */ /* 0x000fea0003c00000 */
[----:B------:R0:W1:Y:S02]  /*14c40*/  SHFL.UP P6, R14, R13, R12, R11 ;  /* 0x0400000c0d0e7389 */ /* 0x00006400000c000b */
[----:B01----:R-:W-:Y:S01]  /*14c50*/  ENDCOLLECTIVE ;  /* 0x000000000000791b */ /* 0x003fe20003800000 */
.L_x_3594:
[----:B------:R-:W-:Y:S01]  /*14c60*/  IMAD.MOV.U32 R12, RZ, RZ, 0x8 ;  /* 0x00000008ff0c7424 */ /* 0x000fe200078e00ff */
[----:B------:R-:W-:-:S05]  /*14c70*/  SEL R3, R14, RZ, P3 ;  /* 0x000000ff0e037207 */ /* 0x000fca0001800000 */
[----:B------:R-:W-:-:S04]  /*14c80*/  IMAD.IADD R2, R2, 0x1, R3 ;  /* 0x0000000102027824 */ /* 0x000fc800078e0203 */
[----:B------:R-:W-:-:S07]  /*14c90*/  IMAD.MOV.U32 R13, RZ, RZ, R2 ;  /* 0x000000ffff0d7224 */ /* 0x000fce00078e0002 */
[----:B------:R-:W-:Y:S05]  /*14ca0*/  WARPSYNC.COLLECTIVE R15, `(.L_x_3595) ;  /* 0x000000000f087348 */ /* 0x000fea0003c00000 */
[----:B------:R0:W1:Y:S02]  /*14cb0*/  SHFL.UP P6, R14, R13, R12, R11 ;  /* 0x0400000c0d0e7389 */ /* 0x00006400000c000b */
[----:B01----:R-:W-:Y:S01]  /*14cc0*/  ENDCOLLECTIVE ;  /* 0x000000000000791b */ /* 0x003fe20003800000 */
.L_x_3595:
[----:B------:R-:W-:Y:S01]  /*14cd0*/  IMAD.MOV.U32 R12, RZ, RZ, 0x10 ;  /* 0x00000010ff0c7424 */ /* 0x000fe200078e00ff */
[----:B------:R-:W-:-:S05]  /*14ce0*/  SEL R3, R14, RZ, P4 ;  /* 0x000000ff0e037207 */ /* 0x000fca0002000000 */
[----:B------:R-:W-:-:S04]  /*14cf0*/  IMAD.IADD R2, R2, 0x1, R3 ;  /* 0x0000000102027824 */ /* 0x000fc800078e0203 */
[----:B------:R-:W-:-:S07]  /*14d00*/  IMAD.MOV.U32 R13, RZ, RZ, R2 ;  /* 0x000000ffff0d7224 */ /* 0x000fce00078e0002 */
[----:B------:R-:W-:Y:S05]  /*14d10*/  WARPSYNC.COLLECTIVE R15, `(.L_x_3596) ;  /* 0x000000000f087348 */ /* 0x000fea0003c00000 */
[----:B------:R0:W1:Y:S02]  /*14d20*/  SHFL.UP P6, R14, R13, R12, R11 ;  /* 0x0400000c0d0e7389 */ /* 0x00006400000c000b */
[----:B01----:R-:W-:Y:S01]  /*14d30*/  ENDCOLLECTIVE ;  /* 0x000000000000791b */ /* 0x003fe20003800000 */
.L_x_3596:
[----:B------:R-:W-:Y:S02]  /*14d40*/  IMAD.MOV.U32 R12, RZ, RZ, 0x1f ;  /* 0x0000001fff0c7424 */ /* 0x000fe400078e00ff */
[----:B------:R-:W-:Y:S01]  /*14d50*/  IMAD.MOV.U32 R11, RZ, RZ, 0x1f ;  /* 0x0000001fff0b7424 */ /* 0x000fe200078e00ff */
[----:B------:R-:W-:-:S05]  /*14d60*/  SEL R3, R14, RZ, P5 ;  /* 0x000000ff0e037207 */ /* 0x000fca0002800000 */
[----:B------:R-:W-:-:S04]  /*14d70*/  IMAD.IADD R2, R2, 0x1, R3 ;  /* 0x0000000102027824 */ /* 0x000fc800078e0203 */
[----:B------:R-:W-:-:S07]  /*14d80*/  IMAD.MOV.U32 R13, RZ, RZ, R2 ;  /* 0x000000ffff0d7224 */ /* 0x000fce00078e0002 */
[----:B------:R-:W-:Y:S05]  /*14d90*/  WARPSYNC.COLLECTIVE R15, `(.L_x_3597) ;  /* 0x000000000f087348 */ /* 0x000fea0003c00000 */
[----:B------:R0:W1:Y:S02]  /*14da0*/  SHFL.IDX P6, R14, R13, R12, R11 ;  /* 0x0000000c0d0e7389 */ /* 0x00006400000c000b */
[----:B01----:R-:W-:Y:S01]  /*14db0*/  ENDCOLLECTIVE ;  /* 0x000000000000791b */ /* 0x003fe20003800000 */
.L_x_3597:
[----:B------:R-:W-:Y:S05]  /*14dc0*/  BRA `(.L_x_3598) ;  /* 0xffffffe000647947 */ /* 0x000fea000383ffff */
.L_x_3544:
        /* <DEDUP_REMOVED lines=8> */
.L_x_3600:
[----:B------:R-:W-:Y:S05]  /*14e50*/  BSYNC B0 ;  /* 0x0000000000007941 */ /* 0x000fea0003800000 */
.L_x_3599:
[----:B------:R-:W-:Y:S01]  /*14e60*/  SEL R3, R14, RZ, P1 ;  /* 0x000000ff0e037207 */ /* 0x000fe20000800000 */
[----:B------:R-:W-:Y:S02]  /*14e70*/  IMAD.MOV.U32 R12, RZ, RZ, 0x2 ;  /* 0x00000002ff0c7424 */ /* 0x000fe400078e00ff */
[----:B------:R-:W-:Y:S02]  /*14e80*/  IMAD.MOV.U32 R11, RZ, RZ, RZ ;  /* 0x000000ffff0b7224 */ /* 0x000fe400078e00ff */
[----:B------:R-:W-:Y:S02]  /*14e90*/  IMAD.IADD R2, R2, 0x1, R3 ;  /* 0x0000000102027824 */ /* 0x000fe400078e0203 */
[----:B------:R-:W-:Y:S02]  /*14ea0*/  IMAD.MOV.U32 R15, RZ, RZ, -0x1 ;  /* 0xffffffffff0f7424 */ /* 0x000fe400078e00ff */
[----:B------:R-:W-:-:S07]  /*14eb0*/  IMAD.MOV.U32 R13, RZ, RZ, R2 ;  /* 0x000000ffff0d7224 */ /* 0x000fce00078e0002 */
[----:B------:R-:W-:Y:S05]  /*14ec0*/  WARPSYNC.COLLECTIVE R15, `(.L_x_3601) ;  /* 0x000000000f087348 */ /* 0x000fea0003c00000 */
[----:B------:R0:W1:Y:S02]  /*14ed0*/  SHFL.UP P6, R14, R13, R12, R11 ;  /* 0x0400000c0d0e7389 */ /* 0x00006400000c000b */
[----:B01----:R-:W-:Y:S01]  /*14ee0*/  ENDCOLLECTIVE ;  /* 0x000000000000791b */ /* 0x003fe20003800000 */
.L_x_3601:
[----:B------:R-:W-:Y:S01]  /*14ef0*/  IMAD.MOV.U32 R12, RZ, RZ, 0x4 ;  /* 0x00000004ff0c7424 */ /* 0x000fe200078e00ff */
[----:B------:R-:W-:-:S05]  /*14f00*/  SEL R3, R14, RZ, P2 ;  /* 0x000000ff0e037207 */ /* 0x000fca0001000000 */
[----:B------:R-:W-:-:S04]  /*14f10*/  IMAD.IADD R2, R2, 0x1, R3 ;  /* 0x0000000102027824 */ /* 0x000fc800078e0203 */
[----:B------:R-:W-:-:S07]  /*14f20*/  IMAD.MOV.U32 R13, RZ, RZ, R2 ;  /* 0x000000ffff0d7224 */ /* 0x000fce00078e0002 */
[----:B------:R-:W-:Y:S05]  /*14f30*/  WARPSYNC.COLLECTIVE R15, `(.L_x_3602) ;  /* 0x000000000f087348 */ /* 0x000fea0003c00000 */
[----:B------:R0:W1:Y:S02]  /*14f40*/  SHFL.UP P6, R14, R13, R12, R11 ;  /* 0x0400000c0d0e7389 */ /* 0x00006400000c000b */
[----:B01----:R-:W-:Y:S01]  /*14f50*/  ENDCOLLECTIVE ;  /* 0x000000000000791b */ /* 0x003fe20003800000 */
.L_x_3602:
[----:B------:R-:W-:Y:S01]  /*14f60*/  IMAD.MOV.U32 R12, RZ, RZ, 0x8 ;  /* 0x00000008ff0c7424 */ /* 0x000fe200078e00ff */
[----:B------:R-:W-:-:S05]  /*14f70*/  SEL R3, R14, RZ, P3 ;  /* 0x000000ff0e037207 */ /* 0x000fca0001800000 */
[----:B------:R-:W-:-:S04]  /*14f80*/  IMAD.IADD R2, R2, 0x1, R3 ;  /* 0x0000000102027824 */ /* 0x000fc800078e0203 */
[----:B------:R-:W-:-:S07]  /*14f90*/  IMAD.MOV.U32 R13, RZ, RZ, R2 ;  /* 0x000000ffff0d7224 */ /* 0x000fce00078e0002 */
[----:B------:R-:W-:Y:S05]  /*14fa0*/  WARPSYNC.COLLECTIVE R15, `(.L_x_3603) ;  /* 0x000000000f087348 */ /* 0x000fea0003c00000 */
[----:B------:R0:W1:Y:S02]  /*14fb0*/  SHFL.UP P6, R14, R13, R12, R11 ;  /* 0x0400000c0d0e7389 */ /* 0x00006400000c000b */
[----:B01----:R-:W-:Y:S01]  /*14fc0*/  ENDCOLLECTIVE ;  /* 0x000000000000791b */ /* 0x003fe20003800000 */
.L_x_3603:
[----:B------:R-:W-:Y:S01]  /*14fd0*/  IMAD.MOV.U32 R12, RZ, RZ, 0x10 ;  /* 0x00000010ff0c7424 */ /* 0x000fe200078e00ff */
[----:B------:R-:W-:-:S05]  /*14fe0*/  SEL R3, R14, RZ, P4 ;  /* 0x000000ff0e037207 */ /* 0x000fca0002000000 */
[----:B------:R-:W-:-:S04]  /*14ff0*/  IMAD.IADD R2, R2, 0x1, R3 ;  /* 0x0000000102027824 */ /* 0x000fc800078e0203 */
[----:B------:R-:W-:-:S07]  /*15000*/  IMAD.MOV.U32 R13, RZ, RZ, R2 ;  /* 0x000000ffff0d7224 */ /* 0x000fce00078e0002 */
[----:B------:R-:W-:Y:S05]  /*15010*/  WARPSYNC.COLLECTIVE R15, `(.L_x_3604) ;  /* 0x000000000f087348 */ /* 0x000fea0003c00000 */
[----:B------:R0:W1:Y:S02]  /*15020*/  SHFL.UP P6, R14, R13, R12, R11 ;  /* 0x0400000c0d0e7389 */ /* 0x00006400000c000b */
[----:B01----:R-:W-:Y:S01]  /*15030*/  ENDCOLLECTIVE ;  /* 0x000000000000791b */ /* 0x003fe20003800000 */
.L_x_3604:
        /* <DEDUP_REMOVED lines=8> */
.L_x_3605:
[----:B------:R-:W-:Y:S05]  /*150c0*/  BRA `(.L_x_3606) ;  /* 0xffffffe000507947 */ /* 0x000fea000383ffff */
.L_x_3546:
[----:B------:R-:W-:Y:S01]  /*150d0*/  BSSY B0, `(.L_x_3607) ;  /* 0x0000006000007945 */ /* 0x000fe20003800000 */
[----:B------:R-:W-:Y:S01]  /*150e0*/  PLOP3.LUT P6, PT, P6, PT, PT, 0x8, 0x0 ;  /* 0x000000000000781c */ /* 0x000fe200037ce170 */
[----:B------:R-:W-:-:S12]  /*150f0*/  IMAD.MOV.U32 R15, RZ, RZ, -0x1 ;  /* 0xffffffffff0f7424 */ /* 0x000fd800078e00ff */
[----:B0-----:R-:W-:Y:S05]  /*15100*/  WARPSYNC.COLLECTIVE R15, `(.L_x_3608) ;  /* 0x000000000f087348 */ /* 0x001fea0003c00000 */
[----:B------:R-:W-:Y:S01]  /*15110*/  VOTE.ANY R14, PT, P6 ;  /* 0x00000000000e7806 */ /* 0x000fe200030e0100 */
[----:B0-----:R-:W-:Y:S06]  /*15120*/  ENDCOLLECTIVE ;  /* 0x000000000000791b */ /* 0x001fec0003800000 */
.L_x_3608:
[----:B------:R-:W-:Y:S05]  /*15130*/  BSYNC B0 ;  /* 0x0000000000007941 */ /* 0x000fea0003800000 */
.L_x_3607:
[----:B------:R-:W-:Y:S02]  /*15140*/  IMAD.MOV.U32 R7, RZ, RZ, R14 ;  /* 0x000000ffff077224 */ /* 0x000fe400078e000e */
[----:B------:R-:W-:Y:S02]  /*15150*/  IMAD.MOV.U32 R13, RZ, RZ, R6 ;  /* 0x000000ffff0d7224 */ /* 0x000fe400078e0006 */
[----:B------:R-:W0:Y:S01]  /*15160*/  POPC R5, R7 ;  /* 0x0000000700057309 */ /* 0x000e220000000000 */
[----:B------:R-:W-:Y:S02]  /*15170*/  IMAD.MOV.U32 R11, RZ, RZ, 0x1f ;  /* 0x0000001fff0b7424 */ /* 0x000fe400078e00ff */
[----:B------:R-:W-:Y:S02]  /*15180*/  IMAD.MOV.U32 R15, RZ, RZ, -0x1 ;  /* 0xffffffffff0f7424 */ /* 0x000fe400078e00ff */
[----:B0-----:R-:W-:-:S07]  /*15190*/  IMAD.MOV.U32 R12, RZ, RZ, R5 ;  /* 0x000000ffff0c7224 */ /* 0x001fce00078e0005 */
[----:B------:R-:W-:Y:S05]  /*151a0*/  WARPSYNC.COLLECTIVE R15, `(.L_x_3609) ;  /* 0x000000000f087348 */ /* 0x000fea0003c00000 */
[----:B------:R0:W1:Y:S02]  /*151b0*/  SHFL.IDX P6, R14, R13, R12, R11 ;  /* 0x0000000c0d0e7389 */ /* 0x00006400000c000b */
[----:B01----:R-:W-:Y:S01]  /*151c0*/  ENDCOLLECTIVE ;  /* 0x000000000000791b */ /* 0x003fe20003800000 */
.L_x_3609:
[----:B------:R-:W-:Y:S02]  /*151d0*/  IMAD.MOV.U32 R13, RZ, RZ, R8 ;  /* 0x000000ffff0d7224 */ /* 0x000fe400078e0008 */
[----:B------:R-:W-:-:S07]  /*151e0*/  IMAD.MOV.U32 R6, RZ, RZ, R14 ;  /* 0x000000ffff067224 */ /* 0x000fce00078e000e */
[----:B------:R-:W-:Y:S05]  /*151f0*/  WARPSYNC.COLLECTIVE R15, `(.L_x_3610) ;  /* 0x000000000f087348 */ /* 0x000fea0003c00000 */
[----:B------:R0:W1:Y:S02]  /*15200*/  SHFL.IDX P6, R14, R13, R12, R11 ;  /* 0x0000000c0d0e7389 */ /* 0x00006400000c000b */
[----:B01----:R-:W-:Y:S01]  /*15210*/  ENDCOLLECTIVE ;  /* 0x000000000000791b */ /* 0x003fe20003800000 */
.L_x_3610:
[----:B------:R-:W-:Y:S01]  /*15220*/  IMAD.MOV.U32 R8, RZ, RZ, R14 ;  /* 0x000000ffff087224 */ /* 0x000fe200078e000e */
[----:B------:R-:W-:Y:S06]  /*15230*/  BRA `(.L_x_3611) ;  /* 0xffffffe000307947 */ /* 0x000fec000383ffff */
.L_x_3548:
[----:B------:R-:W-:Y:S01]  /*15240*/  BSSY B0, `(.L_x_3612) ;  /* 0x0000007000007945 */ /* 0x000fe20003800000 */
[----:B------:R-:W-:Y:S02]  /*15250*/  IMAD.MOV.U32 R13, RZ, RZ, R2 ;  /* 0x000000ffff0d7224 */ /* 0x000fe400078e0002 */
[----:B------:R-:W-:Y:S02]  /*15260*/  IMAD.MOV.U32 R11, RZ, RZ, 0x1f ;  /* 0x0000001fff0b7424 */ /* 0x000fe400078e00ff */
[----:B------:R-:W-:-:S07]  /*15270*/  IMAD.MOV.U32 R15, RZ, RZ, -0x1 ;  /* 0xffffffffff0f7424 */ /* 0x000fce00078e00ff */
[----:B0123--:R-:W-:Y:S05]  /*15280*/  WARPSYNC.COLLECTIVE R15, `(.L_x_3613) ;  /* 0x000000000f087348 */ /* 0x00ffea0003c00000 */
[----:B------:R4:W0:Y:S02]  /*15290*/  SHFL.IDX P6, R14, R13, R12, R11 ;  /* 0x0000000c0d0e7389 */ /* 0x00082400000c000b */
[----:B01234-:R-:W-:Y:S01]  /*152a0*/  ENDCOLLECTIVE ;  /* 0x000000000000791b */ /* 0x01ffe20003800000 */
.L_x_3613:
[----:B------:R-:W-:Y:S05]  /*152b0*/  BSYNC B0 ;  /* 0x0000000000007941 */ /* 0x000fea0003800000 */
.L_x_3612:
[----:B------:R-:W-:Y:S01]  /*152c0*/  IMAD.MOV.U32 R4, RZ, RZ, R14 ;  /* 0x000000ffff047224 */ /* 0x000fe200078e000e */
[----:B------:R-:W-:Y:S06]  /*152d0*/  BRA `(.L_x_3547) ;  /* 0xffffffe000207947 */ /* 0x000fec000383ffff */
.L_x_3552:
[----:B0-----:R0:W1:Y:S02]  /*152e0*/  SYNCS.PHASECHK.TRANS64.TRYWAIT P0, [R0+URZ+0x28c20], R3 ;  /* 0x028c2003000075a7 */ /* 0x001064000800017f */
[----:B-1----:R-:W-:Y:S05]  /*152f0*/  @!P0 NANOSLEEP.SYNCS 0x989680 ;  /* 0x009896800000895d */ /* 0x002fea0003900000 */
[----:B------:R-:W1:Y:S02]  /*15300*/  @!P0 SYNCS.PHASECHK.TRANS64 P0, [R0+URZ+0x28c20], R3 ;  /* 0x028c2003000085a7 */ /* 0x000e64000800007f */
[----:B-1----:R-:W-:Y:S05]  /*15310*/  @!P0 BRA `(.L_x_3552) ;  /* 0xfffffffc00f08947 */ /* 0x002fea000383ffff */
[----:B------:R-:W-:Y:S05]  /*15320*/  BRA `(.L_x_3614) ;  /* 0xffffffe400b47947 */ /* 0x000fea000383ffff */
.L_x_3553:
[----:B------:R-:W1:Y:S01]  /*15330*/  S2R R2, SR_TID.X ;  /* 0x0000000000027919 */ /* 0x000e620000002100 */
[----:B------:R-:W-:Y:S01]  /*15340*/  BSSY B0, `(.L_x_3615) ;  /* 0x000000a000007945 */ /* 0x000fe20003800000 */
[----:B------:R-:W-:Y:S02]  /*15350*/  IMAD.MOV.U32 R12, RZ, RZ, RZ ;  /* 0x000000ffff0c7224 */ /* 0x000fe400078e00ff */
[----:B--2---:R-:W-:Y:S02]  /*15360*/  IMAD.MOV.U32 R11, RZ, RZ, 0x1f ;  /* 0x0000001fff0b7424 */ /* 0x004fe400078e00ff */
[----:B------:R-:W-:Y:S01]  /*15370*/  IMAD.MOV.U32 R15, RZ, RZ, -0x1 ;  /* 0xffffffffff0f7424 */ /* 0x000fe200078e00ff */
[----:B-1----:R-:W-:-:S04]  /*15380*/  SHF.R.U32.HI R2, RZ, 0x5, R2 ;  /* 0x00000005ff027819 */ /* 0x002fc80000011602 */
[----:B------:R-:W-:-:S05]  /*15390*/  LOP3.LUT R2, R2, 0x3, RZ, 0xc0, !PT ;  /* 0x0000000302027812 */ /* 0x000fca00078ec0ff */
[----:B------:R-:W-:-:S07]  /*153a0*/  IMAD.MOV.U32 R13, RZ, RZ, R2 ;  /* 0x000000ffff0d7224 */ /* 0x000fce00078e0002 */
[----:B0--3--:R-:W-:Y:S05]  /*153b0*/  WARPSYNC.COLLECTIVE R15, `(.L_x_3616) ;  /* 0x000000000f087348 */ /* 0x009fea0003c00000 */
[----:B------:R1:W2:Y:S02]  /*153c0*/  SHFL.IDX P6, R14, R13, R12, R11 ;  /* 0x0000000c0d0e7389 */ /* 0x0002a400000c000b */
[----:B0123--:R-:W-:Y:S01]  /*153d0*/  ENDCOLLECTIVE ;  /* 0x000000000000791b */ /* 0x00ffe20003800000 */
.L_x_3616:
[----:B------:R-:W-:Y:S05]  /*153e0*/  BSYNC B0 ;  /* 0x0000000000007941 */ /* 0x000fea0003800000 */
.L_x_3615:
[----:B------:R-:W-:Y:S05]  /*153f0*/  BRA `(.L_x_3617) ;  /* 0xffffffe4009c7947 */ /* 0x000fea000383ffff */
.L_x_3556:
[----:B------:R-:W-:Y:S01]  /*15400*/  BSSY B1, `(.L_x_3618) ;  /* 0x0000006000017945 */ /* 0x000fe20003800000 */
[----:B------:R-:W-:-:S07]  /*15410*/  IMAD.MOV.U32 R15, RZ, RZ, -0x1 ;  /* 0xffffffffff0f7424 */ /* 0x000fce00078e00ff */
[----:B0123--:R-:W-:Y:S05]  /*15420*/  WARPSYNC.COLLECTIVE R15, `(.L_x_3619) ;  /* 0x000000000f0c7348 */ /* 0x00ffea0003c00000 */
[----:B------:R-:W-:Y:S02]  /*15430*/  ELECT P6, UR62, PT ;  /* 0x00000000003e782f */ /* 0x000fe400038c0000 */
[----:B------:R-:W-:Y:S01]  /*15440*/  MOV R14, UR62 ;  /* 0x0000003e000e7c02 */ /* 0x000fe20008000f00 */
[----:B0123--:R-:W-:Y:S10]  /*15450*/  ENDCOLLECTIVE ;  /* 0x000000000000791b */ /* 0x00fff40003800000 */
.L_x_3619:
[----:B------:R-:W-:Y:S05]  /*15460*/  BSYNC B1 ;  /* 0x0000000000017941 */ /* 0x000fea0003800000 */
.L_x_3618:
[----:B------:R-:W-:Y:S05]  /*15470*/  BRA `(.L_x_3620) ;  /* 0xffffffe400947947 */ /* 0x000fea000383ffff */
.L_x_3558:
[----:B0-----:R0:W1:Y:S02]  /*15480*/  SYNCS.PHASECHK.TRANS64.TRYWAIT P0, [R6+URZ], R5 ;  /* 0x00000005060075a7 */ /* 0x001064000800017f */
[----:B-1----:R-:W-:Y:S05]  /*15490*/  @!P0 NANOSLEEP.SYNCS 0x989680 ;  /* 0x009896800000895d */ /* 0x002fea0003900000 */
[----:B------:R-:W1:Y:S02]  /*154a0*/  @!P0 SYNCS.PHASECHK.TRANS64 P0, [R6+URZ], R5 ;  /* 0x00000005060085a7 */ /* 0x000e64000800007f */
[----:B-1----:R-:W-:Y:S05]  /*154b0*/  @!P0 BRA `(.L_x_3558) ;  /* 0xfffffffc00f08947 */ /* 0x002fea000383ffff */
[----:B------:R-:W-:Y:S05]  /*154c0*/  BRA `(.L_x_3621) ;  /* 0xffffffe400cc7947 */ /* 0x000fea000383ffff */
.L_x_3559:
[----:B-1----:R1:W4:Y:S02]  /*154d0*/  SYNCS.PHASECHK.TRANS64.TRYWAIT P0, [R7+URZ], R2 ;  /* 0x00000002070075a7 */ /* 0x002324000800017f */
[----:B----4-:R-:W-:Y:S05]  /*154e0*/  @!P0 NANOSLEEP.SYNCS 0x989680 ;  /* 0x009896800000895d */ /* 0x010fea0003900000 */
[----:B------:R-:W4:Y:S02]  /*154f0*/  @!P0 SYNCS.PHASECHK.TRANS64 P0, [R7+URZ], R2 ;  /* 0x00000002070085a7 */ /* 0x000f24000800007f */
[----:B----4-:R-:W-:Y:S05]  /*15500*/  @!P0 BRA `(.L_x_3559) ;  /* 0xfffffffc00f08947 */ /* 0x010fea000383ffff */
[----:B------:R-:W-:Y:S05]  /*15510*/  BRA `(.L_x_3622) ;  /* 0xffffffe400c07947 */ /* 0x000fea000383ffff */
.L_x_3561:
[----:B----4-:R4:W0:Y:S02]  /*15520*/  SYNCS.PHASECHK.TRANS64.TRYWAIT P0, [R4+URZ], R5 ;  /* 0x00000005040075a7 */ /* 0x010824000800017f */
[----:B0-----:R-:W-:Y:S05]  /*15530*/  @!P0 NANOSLEEP.SYNCS 0x989680 ;  /* 0x009896800000895d */ /* 0x001fea0003900000 */
[----:B------:R-:W0:Y:S02]  /*15540*/  @!P0 SYNCS.PHASECHK.TRANS64 P0, [R4+URZ], R5 ;  /* 0x00000005040085a7 */ /* 0x000e24000800007f */
[----:B0-----:R-:W-:Y:S05]  /*15550*/  @!P0 BRA `(.L_x_3561) ;  /* 0xfffffffc00f08947 */ /* 0x001fea000383ffff */
[----:B------:R-:W-:Y:S05]  /*15560*/  BRA `(.L_x_3623) ;  /* 0xffffffe400c47947 */ /* 0x000fea000383ffff */
.L_x_3624:
        /* <DEDUP_REMOVED lines=9> */
.L_x_15169:


//--------------------- .text._ZN7cutlass13device_kernelIN5flash11enable_sm90INS1_16FlashAttnFwdSm90INS1_25CollectiveMainloopFwdSm90ILi2EN4cute5tupleIJNS5_1CILi1EEES8_S8_EEENS6_IJNS7_ILi64EEESA_SA_EEELi512ENS_6half_tEfNS_4arch4Sm90ELb0ELb0ELb1ELb1ELb0ELb1ELb0ELb0ELb0ELb1ELb1ELb0EEENS1_21CollectiveEpilogueFwdINS6_IJSA_NS7_ILi512EEESA_EEES9_SC_SE_Li256ELb1ELb1ELb1ELb0EEENS1_36VarlenDynamicPersistentTileSchedulerILi64ELi64ELi256ELi128ELb1ELb1ELb1ELb0ELb1ELb1EEEEEEEEEvNT_6ParamsE --------------------------
	.section	.text._ZN7cutlass13device_kernelIN5flash11enable_sm90INS1_16FlashAttnFwdSm90INS1_25CollectiveMainloopFwdSm90ILi2EN4cute5tupleIJNS5_1CILi1EEES8_S8_EEENS6_IJNS7_ILi64EEESA_SA_EEELi512ENS_6half_tEfNS_4arch4Sm90ELb0ELb0ELb1ELb1ELb0ELb1ELb0ELb0ELb0ELb1ELb1ELb0EEENS1_21CollectiveEpilogueFwdINS6_IJSA_NS7_ILi512EEESA_EEES9_SC_SE_Li256ELb1ELb1ELb1ELb0EEENS1_36VarlenDynamicPersistentTileSchedulerILi64ELi64ELi256ELi128ELb1ELb1ELb1ELb0ELb1ELb1EEEEEEEEEvNT_6ParamsE,"ax",@progbits
	.align	128
.text._ZN7cutlass13device_kernelIN5flash11enable_sm90INS1_16FlashAttnFwdSm90INS1_25CollectiveMainloopFwdSm90ILi2EN4cute5tupleIJNS5_1CILi1EEES8_S8_EEENS6_IJNS7_ILi64EEESA_SA_EEELi512ENS_6half_tEfNS_4arch4Sm90ELb0ELb0ELb1ELb1ELb0ELb1ELb0ELb0ELb0ELb1ELb1ELb0EEENS1_21CollectiveEpilogueFwdINS6_IJSA_NS7_ILi512EEESA_EEES9_SC_SE_Li256ELb1ELb1ELb1ELb0EEENS1_36VarlenDynamicPersistentTileSchedulerILi64ELi64ELi256ELi128ELb1ELb1ELb1ELb0ELb1ELb1EEEEEEEEEvNT_6ParamsE:
        .type           _ZN7cutlass13device_kernelIN5flash11enable_sm90INS1_16FlashAttnFwdSm90INS1_25CollectiveMainloopFwdSm90ILi2EN4cute5tupleIJNS5_1CILi1EEES8_S8_EEENS6_IJNS7_ILi64EEESA_SA_EEELi512ENS_6half_tEfNS_4arch4Sm90ELb0ELb0ELb1ELb1ELb0ELb1ELb0ELb0ELb0ELb1ELb1ELb0EEENS1_21CollectiveEpilogueFwdINS6_IJSA_NS7_ILi512EEESA_EEES9_SC_SE_Li256ELb1ELb1ELb1ELb0EEENS1_36VarlenDynamicPersistentTileSchedulerILi64ELi64ELi256ELi128ELb1ELb1ELb1ELb0ELb1ELb1EEEEEEEEEvNT_6ParamsE,@function
        .size           _ZN7cutlass13device_kernelIN5flash11enable_sm90INS1_16FlashAttnFwdSm90INS1_25CollectiveMainloopFwdSm90ILi2EN4cute5tupleIJNS5_1CILi1EEES8_S8_EEENS6_IJNS7_ILi64EEESA_SA_EEELi512ENS_6half_tEfNS_4arch4Sm90ELb0ELb0ELb1ELb1ELb0ELb1ELb0ELb0ELb0ELb1ELb1ELb0EEENS1_21CollectiveEpilogueFwdINS6_IJSA_NS7_ILi512EEESA_EEES9_SC_SE_Li256ELb1ELb1ELb1ELb0EEENS1_36VarlenDynamicPersistentTileSchedulerILi64ELi64ELi256ELi128ELb1ELb1ELb1ELb0ELb1ELb1EEEEEEEEEvNT_6ParamsE,(.L_x_15170 - _ZN7cutlass13device_kernelIN5flash11enable_sm90INS1_16FlashAttnFwdSm90INS1_25CollectiveMainloopFwdSm90ILi2EN4cute5tupleIJNS5_1CILi1EEES8_S8_EEENS6_IJNS7_ILi64EEESA_SA_EEELi512ENS_6half_tEfNS_4arch4Sm90ELb0ELb0ELb1ELb1ELb0ELb1ELb0ELb0ELb0ELb1ELb1ELb0EEENS1_21CollectiveEpilogueFwdINS6_IJSA_NS7_ILi512EEESA_EEES9_SC_SE_Li256ELb1ELb1ELb1ELb0EEENS1_36VarlenDynamicPersistentTileSchedulerILi64ELi64ELi256ELi128ELb1ELb1ELb1ELb0ELb1ELb1EEEEEEEEEvNT_6ParamsE)
        .other          _ZN7cutlass13device_kernelIN5flash11enable_sm90INS1_16FlashAttnFwdSm90INS1_25CollectiveMainloopFwdSm90ILi2EN4cute5tupleIJNS5_1CILi1EEES8_S8_EEENS6_IJNS7_ILi64EEESA_SA_EEELi512ENS_6half_tEfNS_4arch4Sm90ELb0ELb0ELb1ELb1ELb0ELb1ELb0ELb0ELb0ELb1ELb1ELb0EEENS1_21CollectiveEpilogueFwdINS6_IJSA_NS7_ILi512EEESA_EEES9_SC_SE_Li256ELb1ELb1ELb1ELb0EEENS1_36VarlenDynamicPersistentTileSchedulerILi64ELi64ELi256ELi128ELb1ELb1ELb1ELb0ELb1ELb1EEEEEEEEEvNT_6ParamsE,@"STO_CUDA_ENTRY STV_DEFAULT"
_ZN7cutlass13device_kernelIN5flash11enable_sm90INS1_16FlashAttnFwdSm90INS1_25CollectiveMainloopFwdSm90ILi2EN4cute5tupleIJNS5_1CILi1EEES8_S8_EEENS6_IJNS7_ILi64EEESA_SA_EEELi512ENS_6half_tEfNS_4arch4Sm90ELb0ELb0ELb1ELb1ELb0ELb1ELb0ELb0ELb0ELb1ELb1ELb0EEENS1_21CollectiveEpilogueFwdINS6_IJSA_NS7_ILi512EEESA_EEES9_SC_SE_Li256ELb1ELb1ELb1ELb0EEENS1_36VarlenDynamicPersistentTileSchedulerILi64ELi64ELi256ELi128ELb1ELb1ELb1ELb0ELb1ELb1EEEEEEEEEvNT_6ParamsE:
        /* <DEDUP_REMOVED lines=24> */
.L_x_3626:
[----:B------:R-:W-:Y:S05]  /*0180*/  BSYNC B0 ;  /* 0x0000000000007941 */ /* 0x000fea0003800000 */
.L_x_3625:
        /* <DEDUP_REMOVED lines=37> */
.L_x_3627:
        /* <DEDUP_REMOVED lines=22> */
.L_x_3628:
        /* <DEDUP_REMOVED lines=18> */
.L_x_3629:
        /* <DEDUP_REMOVED lines=22> */
.L_x_3630:
        /* <DEDUP_REMOVED lines=22> */
.L_x_3631:
[----:B------:R-:W-:Y:S01]  /*0920*/  PLOP3.LUT P0, PT, PT, PT, UP0, 0x80, 0x0 ;  /* 0x000000000000781c */ /* 0x000fe20003f0f008 */
[----:B------:R-:W-:Y:S01]  /*0930*/  UMOV UR36, 0x1 ;  /* 0x0000000100247882 */ /* 0x000fe20000000000 */
[----:B------:R-:W-:Y:S01]  /*0940*/  NOP ;  /* 0x0000000000007918 */ /* 0x000fe20000000000 */
[----:B------:R-:W-:Y:S01]  /*0950*/  USEL UR36, UR36, 0x2, !UP0 ;  /* 0x0000000224247887 */ /* 0x000fe2000c000000 */
[----:B------:R-:W-:Y:S01]  /*0960*/  BSSY B9, `(.L_x_3632) ;  /* 0x0001a91000097945 */ /* 0x000fe20003800000 */
[----:B------:R-:W-:Y:S01]  /*0970*/  ULDC.64 UR42, c[0x0][0x208] ;  /* 0x00008200002a7ab9 */ /* 0x000fe20000000a00 */
[----:B012-4-:R-:W-:Y:S07]  /*0980*/  BAR.SYNC.DEFER_BLOCKING 0x0 ;  /* 0x0000000000007b1d */ /* 0x017fee0000010000 */
[----:B------:R-:W-:Y:S05]  /*0990*/  @!P0 BRA `(.L_x_3633) ;  /* 0x0000011800188947 */ /* 0x000fea0003800000 */
.L_x_3634:
[----:B------:R-:W-:-:S08]  /*09a0*/  NOP ;  /* 0x0000000000007918 */ /* 0x000fd00000000000 */
[----:B------:R-:W0:Y:S02]  /*09b0*/  USETMAXREG.TRY_ALLOC.CTAPOOL UP0, 0xf0 ;  /* 0x000000f0000079c8 */ /* 0x000e240008000600 */
[----:B0-----:R-:W-:-:S13]  /*09c0*/  PLOP3.LUT P0, PT, PT, PT, UP0, 0x80, 0x0 ;  /* 0x000000000000781c */ /* 0x001fda0003f0f008 */
[----:B------:R-:W-:Y:S05]  /*09d0*/  @!P0 BRA `(.L_x_3634) ;  /* 0xfffffffc00f08947 */ /* 0x000fea000383ffff */
[----:B------:R-:W-:Y:S01]  /*09e0*/  ISETP.NE.AND P0, PT, R2, 0x1, PT ;  /* 0x000000010200780c */ /* 0x000fe20003f05270 */
[----:B------:R-:W0:Y:S01]  /*09f0*/  S2UR UR5, SR_CgaCtaId ;  /* 0x00000000000579c3 */ /* 0x000e220000008800 */
[----:B------:R-:W-:-:S11]  /*0a00*/  UMOV UR4, 0x400 ;  /* 0x0000040000047882 */ /* 0x000fd60000000000 */
[----:B------:R-:W-:Y:S06]  /*0a10*/  @!P0 BAR.ARV 0x8, 0x100 ;  /* 0x0204000000008b1d */ /* 0x000fec0000002000 */
[----:B------:R-:W-:Y:S01]  /*0a20*/  ISETP.GE.U32.AND P0, PT, R6, 0x100, PT ;  /* 0x000001000600780c */ /* 0x000fe20003f06070 */
[----:B0-----:R-:W-:-:S06]  /*0a30*/  ULEA UR4, UR5, UR4, 0x18 ;  /* 0x0000000405047291 */ /* 0x001fcc000f8ec03f */
[----:B------:R-:W-:-:S06]  /*0a40*/  IMAD.U32 R2, RZ, RZ, UR4 ;  /* 0x00000004ff027e24 */ /* 0x000fcc000f8e00ff */
[----:B------:R-:W-:Y:S06]  /*0a50*/  @P0 BAR.ARV 0xf, 0x100 ;  /* 0x03c4000000000b1d */ /* 0x000fec0000002000 */
[----:B------:R-:W-:Y:S02]  /*0a60*/  ULDC UR4, c[0x0][0xc3c] ;  /* 0x00030f0000047ab9 */ /* 0x000fe40000000800 */
[----:B------:R-:W-:Y:S06]  /*0a70*/  BAR.SYNC.DEFER_BLOCKING 0x5, 0x180 ;  /* 0x0146000000007b1d */ /* 0x000fec0000010000 */
[----:B------:R-:W0:Y:S02]  /*0a80*/  LDS.128 R152, [R2+0x28cd0] ;  /* 0x028cd00002987984 */ /* 0x000e240000000c00 */
[----:B------:R-:W-:Y:S06]  /*0a90*/  BAR.ARV 0x4, 0x180 ;  /* 0x0106000000007b1d */ /* 0x000fec0000002000 */
[----:B0-----:R-:W-:-:S13]  /*0aa0*/  ISETP.GE.AND P0, PT, R155, UR4, PT ;  /* 0x000000049b007c0c */ /* 0x001fda000bf06270 */
[----:B------:R-:W-:Y:S05]  /*0ab0*/  @P0 BRA `(.L_x_3635) ;  /* 0x000001a400ec0947 */ /* 0x000fea0003800000 */
[----:B------:R-:W-:Y:S01]  /*0ac0*/  VIADD R6, R6, 0xffffff80 ;  /* 0xffffff8006067836 */ /* 0x000fe20000000000 */
[----:B------:R-:W-:Y:S01]  /*0ad0*/  CS2R R18, SRZ ;  /* 0x0000000000127805 */ /* 0x000fe2000001ff00 */
[----:B------:R-:W-:Y:S01]  /*0ae0*/  IMAD.MOV.U32 R196, RZ, RZ, 0x20 ;  /* 0x00000020ffc47424 */ /* 0x000fe200078e00ff */
[----:B------:R-:W-:Y:S01]  /*0af0*/  ULOP3.LUT UR37, UR36, 0x1, URZ, 0xfc, !UPT ;  /* 0x0000000124257892 */ /* 0x000fe2000f8efc3f */
[----:B------:R-:W-:Y:S01]  /*0b00*/  IMAD.MOV.U32 R209, RZ, RZ, RZ ;  /* 0x000000ffffd17224 */ /* 0x000fe200078e00ff */
[----:B------:R-:W-:Y:S01]  /*0b10*/  SHF.R.S32.HI R3, RZ, 0x1f, R6 ;  /* 0x0000001fff037819 */ /* 0x000fe20000011406 */
[----:B------:R-:W-:Y:S02]  /*0b20*/  IMAD.MOV.U32 R186, RZ, RZ, RZ ;  /* 0x000000ffffba7224 */ /* 0x000fe400078e00ff */
[----:B------:R-:W-:Y:S01]  /*0b30*/  IMAD.MOV.U32 R22, RZ, RZ, RZ ;  /* 0x000000ffff167224 */ /* 0x000fe200078e00ff */
[CC--:B------:R-:W-:Y:S02]  /*0b40*/  LEA.HI R4, R3.reuse, R6.reuse, RZ, 0x4 ;  /* 0x0000000603047211 */ /* 0x0c0fe400078f20ff */
[----:B------:R-:W-:-:S02]  /*0b50*/  LEA.HI R5, R3, R6, RZ, 0x5 ;  /* 0x0000000603057211 */ /* 0x000fc400078f28ff */
[CC--:B------:R-:W-:Y:S02]  /*0b60*/  LEA.HI R0, R3.reuse, R6.reuse, RZ, 0x7 ;  /* 0x0000000603007211 */ /* 0x0c0fe400078f38ff */
[CC--:B------:R-:W-:Y:S02]  /*0b70*/  LEA.HI R13, R3.reuse, R6.reuse, RZ, 0x2 ;  /* 0x00000006030d7211 */ /* 0x0c0fe400078f10ff */
[----:B------:R-:W-:Y:S02]  /*0b80*/  LEA.HI R3, R3, R6, RZ, 0x3 ;  /* 0x0000000603037211 */ /* 0x000fe400078f18ff */
[----:B------:R-:W-:Y:S02]  /*0b90*/  SHF.R.S32.HI R7, RZ, 0x4, R4 ;  /* 0x00000004ff077819 */ /* 0x000fe40000011404 */
[--C-:B------:R-:W-:Y:S02]  /*0ba0*/  SHF.R.S32.HI R193, RZ, 0x5, R5.reuse ;  /* 0x00000005ffc17819 */ /* 0x100fe40000011405 */
[----:B------:R-:W-:-:S02]  /*0bb0*/  SHF.R.S32.HI R12, RZ, 0x1f, R5 ;  /* 0x0000001fff0c7819 */ /* 0x000fc40000011405 */
[C---:B------:R-:W-:Y:S02]  /*0bc0*/  LOP3.LUT R5, R4.reuse, 0xfffffff0, RZ, 0xc0, !PT ;  /* 0xfffffff004057812 */ /* 0x040fe400078ec0ff */
[----:B------:R-:W-:Y:S02]  /*0bd0*/  LOP3.LUT R11, R3, 0xfffffff8, RZ, 0xc0, !PT ;  /* 0xfffffff8030b7812 */ /* 0x000fe400078ec0ff */
[----:B------:R-:W-:Y:S01]  /*0be0*/  LEA.HI R4, R4, R7, RZ, 0x1 ;  /* 0x0000000704047211 */ /* 0x000fe200078f08ff */
[----:B------:R-:W-:Y:S01]  /*0bf0*/  IMAD.IADD R8, R6, 0x1, -R5 ;  /* 0x0000000106087824 */ /* 0x000fe200078e0a05 */
[----:B------:R-:W-:Y:S01]  /*0c00*/  LOP3.LUT R3, R0, 0xffffff80, RZ, 0xc0, !PT ;  /* 0xffffff8000037812 */ /* 0x000fe200078ec0ff */
[----:B------:R-:W-:Y:S01]  /*0c10*/  IMAD.IADD R187, R6, 0x1, -R11 ;  /* 0x0000000106bb7824 */ /* 0x000fe200078e0a0b */
[----:B------:R-:W-:Y:S02]  /*0c20*/  LOP3.LUT R4, R4, 0x1ffffffe, RZ, 0xc0, !PT ;  /* 0x1ffffffe04047812 */ /* 0x000fe400078ec0ff */
[----:B------:R-:W-:Y:S01]  /*0c30*/  LEA.HI R12, R12, R193, RZ, 0x2 ;  /* 0x000000c10c0c7211 */ /* 0x000fe200078f10ff */
[C---:B------:R-:W-:Y:S01]  /*0c40*/  IMAD.IADD R3, R6.reuse, 0x1, -R3 ;  /* 0x0000000106037824 */ /* 0x040fe200078e0a03 */
[----:B------:R-:W-:Y:S01]  /*0c50*/  LOP3.LUT R9, R13, 0xfffffffc, RZ, 0xc0, !PT ;  /* 0xfffffffc0d097812 */ /* 0x000fe200078ec0ff */
[----:B------:R-:W-:Y:S01]  /*0c60*/  IMAD.IADD R10, R7, 0x1, -R4 ;  /* 0x00000001070a7824 */ /* 0x000fe200078e0a04 */
[----:B------:R-:W-:Y:S01]  /*0c70*/  SHF.R.S32.HI R20, RZ, 0x7, R0 ;  /* 0x00000007ff147819 */ /* 0x000fe20000011400 */
[----:B------:R-:W-:Y:S01]  /*0c80*/  IMAD.SHL.U32 R187, R187, 0x8, RZ ;  /* 0x00000008bbbb7824 */ /* 0x000fe200078e00ff */
[--C-:B------:R-:W-:Y:S01]  /*0c90*/  SHF.R.S32.HI R5, RZ, 0x1f, R8.reuse ;  /* 0x0000001fff057819 */ /* 0x100fe20000011408 */
[----:B------:R-:W-:Y:S01]  /*0ca0*/  IMAD.IADD R184, R6, 0x1, -R9 ;  /* 0x0000000106b87824 */ /* 0x000fe200078e0a09 */
[----:B------:R-:W-:Y:S01]  /*0cb0*/  LOP3.LUT R12, R12, 0x3ffffc, RZ, 0xc0, !PT ;  /* 0x003ffffc0c0c7812 */ /* 0x000fe200078ec0ff */
[----:B------:R-:W-:Y:S01]  /*0cc0*/  IMAD R15, R20, 0x100, R8 ;  /* 0x00000100140f7824 */ /* 0x000fe200078e0208 */
[----:B------:R-:W-:Y:S01]  /*0cd0*/  SHF.R.S32.HI R4, RZ, 0x1f, R3 ;  /* 0x0000001fff047819 */ /* 0x000fe20000011403 */
[----:B------:R-:W-:Y:S01]  /*0ce0*/  IMAD.SHL.U32 R10, R10, 0x8, RZ ;  /* 0x000000080a0a7824 */ /* 0x000fe200078e00ff */
[----:B------:R-:W-:Y:S01]  /*0cf0*/  LEA.HI R9, R5, R8, RZ, 0x3 ;  /* 0x0000000805097211 */ /* 0x000fe200078f18ff */
[----:B------:R-:W-:Y:S01]  /*0d00*/  IMAD.IADD R12, R193, 0x1, -R12 ;  /* 0x00000001c10c7824 */ /* 0x000fe200078e0a0c */
[----:B------:R-:W-:Y:S01]  /*0d10*/  SHF.R.S32.HI R23, RZ, 0x2, R13 ;  /* 0x00000002ff177819 */ /* 0x000fe2000001140d */
[----:B------:R-:W-:Y:S01]  /*0d20*/  IMAD.SHL.U32 R16, R184, 0x8, RZ ;  /* 0x00000008b8107824 */ /* 0x000fe200078e00ff */
[-C--:B------:R-:W-:Y:S01]  /*0d30*/  LEA.HI R5, R4, R3.reuse, RZ, 0x2 ;  /* 0x0000000304057211 */ /* 0x080fe200078f10ff */
[----:B------:R-:W-:Y:S01]  /*0d40*/  IMAD R15, R12, 0x10, R15 ;  /* 0x000000100c0f7824 */ /* 0x000fe200078e020f */
[----:B------:R-:W-:Y:S01]  /*0d50*/  LOP3.LUT R11, R9, 0xfffffff8, RZ, 0xc0, !PT ;  /* 0xfffffff8090b7812 */ /* 0x000fe200078ec0ff */
[----:B------:R-:W-:Y:S01]  /*0d60*/  VIADD R12, R23, 0x20 ;  /* 0x00000020170c7836 */ /* 0x000fe20000000000 */
[--C-:B------:R-:W-:Y:S01]  /*0d70*/  SHF.R.S32.HI R6, RZ, 0x2, R5.reuse ;  /* 0x00000002ff067819 */ /* 0x100fe20000011405 */
[----:B------:R-:W-:Y:S01]  /*0d80*/  IMAD.SHL.U32 R9, R9, 0x40, RZ ;  /* 0x0000004009097824 */ /* 0x000fe200078e00ff */
[----:B------:R-:W-:Y:S01]  /*0d90*/  SHF.R.S32.HI R7, RZ, 0x1f, R5 ;  /* 0x0000001fff077819 */ /* 0x000fe20000011405 */
[----:B------:R-:W-:Y:S01]  /*0da0*/  IMAD.IADD R11, R8, 0x1, -R11 ;  /* 0x00000001080b7824 */ /* 0x000fe200078e0a0b */
[----:B------:R-:W-:Y:S01]  /*0db0*/  LOP3.LUT R8, R5, 0x7ffffffc, RZ, 0xc0, !PT ;  /* 0x7ffffffc05087812 */ /* 0x000fe200078ec0ff */
[----:B------:R-:W-:Y:S01]  /*0dc0*/  STL [R1+0x2c], R20 ;  /* 0x00002c1401007387 */ /* 0x000fe20000100800 */
[----:B------:R-:W-:Y:S01]  /*0dd0*/  LEA.HI R7, R7, R6, RZ, 0x3 ;  /* 0x0000000607077211 */ /* 0x000fe200078f18ff */
[----:B------:R-:W-:Y:S01]  /*0de0*/  VIADD R207, R187, 0x80 ;  /* 0x00000080bbcf7836 */ /* 0x000fe20000000000 */
[----:B------:R-:W-:Y:S01]  /*0df0*/  SHF.R.S32.HI R5, RZ, 0x1f, R12 ;  /* 0x0000001fff057819 */ /* 0x000fe2000001140c */
[----:B------:R-:W-:Y:S01]  /*0e00*/  IMAD.IADD R8, R3, 0x1, -R8 ;  /* 0x0000000103087824 */ /* 0x000fe200078e0a08 */
[----:B------:R-:W-:Y:S01]  /*0e10*/  LOP3.LUT R7, R7, 0xfffffff8, RZ, 0xc0, !PT ;  /* 0xfffffff807077812 */ /* 0x000fe200078ec0ff */
[----:B------:R-:W-:Y:S01]  /*0e20*/  VIADD R205, R187, 0x100 ;  /* 0x00000100bbcd7836 */ /* 0x000fe20000000000 */
[----:B------:R-:W-:Y:S01]  /*0e30*/  LEA.HI R4, R4, R3, RZ, 0x5 ;  /* 0x0000000304047211 */ /* 0x000fe200078f28ff */
[----:B------:R-:W-:Y:S01]  /*0e40*/  IMAD.SHL.U32 R3, R11, 0x40, RZ ;  /* 0x000000400b037824 */ /* 0x000fe200078e00ff */
[----:B------:R-:W-:Y:S01]  /*0e50*/  LEA.HI R14, R5, R12, RZ, 0x3 ;  /* 0x0000000c050e7211 */ /* 0x000fe200078f18ff */
[----:B------:R-:W-:Y:S01]  /*0e60*/  IMAD.SHL.U32 R12, R12, 0x40, RZ ;  /* 0x000000400c0c7824 */ /* 0x000fe200078e00ff */
[----:B------:R-:W-:Y:S01]  /*0e70*/  SHF.R.S32.HI R4, RZ, 0x5, R4 ;  /* 0x00000005ff047819 */ /* 0x000fe20000011404 */
[----:B------:R-:W-:Y:S01]  /*0e80*/  IMAD.IADD R7, R6, 0x1, -R7 ;  /* 0x0000000106077824 */ /* 0x000fe200078e0a07 */
[----:B------:R-:W-:Y:S01]  /*0e90*/  LOP3.LUT R3, R3, 0x1c0, RZ, 0xc0, !PT ;  /* 0x000001c003037812 */ /* 0x000fe200078ec0ff */
[--C-:B------:R-:W-:Y:S01]  /*0ea0*/  IMAD.U32 R6, R15, 0x40, R10.reuse ;  /* 0x000000400f067824 */ /* 0x100fe200078e000a */
[----:B------:R-:W-:Y:S01]  /*0eb0*/  LOP3.LUT R5, R12, 0x1c0, RZ, 0xc0, !PT ;  /* 0x000001c00c057812 */ /* 0x000fe200078ec0ff */
[----:B------:R-:W-:Y:S01]  /*0ec0*/  IMAD.SHL.U32 R14, R14, 0x40, RZ ;  /* 0x000000400e0e7824 */ /* 0x000fe200078e00ff */
[----:B------:R-:W-:Y:S01]  /*0ed0*/  LEA.HI R0, R0, R20, RZ, 0x1 ;  /* 0x0000001400007211 */ /* 0x000fe200078f08ff */
[----:B------:R-:W-:Y:S01]  /*0ee0*/  IMAD R190, R4, 0x10, R7 ;  /* 0x0000001004be7824 */ /* 0x000fe200078e0207 */
[----:B------:R-:W-:Y:S01]  /*0ef0*/  SHF.R.U32.HI R12, RZ, 0x3, R5 ;  /* 0x00000003ff0c7819 */ /* 0x000fe20000011605 */
[----:B------:R0:W-:Y:S01]  /*0f00*/  STL [R1+0x70], R6 ;  /* 0x0000700601007387 */ /* 0x0001e20000100800 */
[----:B------:R-:W-:Y:S01]  /*0f10*/  LOP3.LUT R10, R3, 0x8, R10, 0xf8, !PT ;  /* 0x00000008030a7812 */ /* 0x000fe200078ef80a */
[C---:B------:R-:W-:Y:S01]  /*0f20*/  VIADD R208, R187.reuse, 0x40 ;  /* 0x00000040bbd07836 */ /* 0x040fe20000000000 */
[----:B------:R-:W-:Y:S01]  /*0f30*/  SHF.R.U32.HI R3, RZ, 0x3, R3 ;  /* 0x00000003ff037819 */ /* 0x000fe20000011603 */
[----:B------:R-:W-:Y:S01]  /*0f40*/  VIADD R206, R187, 0xc0 ;  /* 0x000000c0bbce7836 */ /* 0x000fe20000000000 */
[----:B------:R-:W-:Y:S01]  /*0f50*/  LOP3.LUT R5, R5, 0x38, R16, 0xf8, !PT ;  /* 0x0000003805057812 */ /* 0x000fe200078ef810 */
[----:B------:R-:W-:Y:S01]  /*0f60*/  VIADD R204, R187, 0x140 ;  /* 0x00000140bbcc7836 */ /* 0x000fe20000000000 */
[----:B------:R-:W-:-:S02]  /*0f70*/  LOP3.LUT R14, R14, 0xfffffe00, RZ, 0xc0, !PT ;  /* 0xfffffe000e0e7812 */ /* 0x000fc400078ec0ff */
[----:B------:R-:W-:Y:S02]  /*0f80*/  SHF.R.S32.HI R4, RZ, 0x1f, R13 ;  /* 0x0000001fff047819 */ /* 0x000fe4000001140d */
[----:B0-----:R-:W-:Y:S02]  /*0f90*/  LOP3.LUT R6, R9, 0x7ffffe00, RZ, 0xc0, !PT ;  /* 0x7ffffe0009067812 */ /* 0x001fe400078ec0ff */
[----:B------:R-:W-:Y:S02]  /*0fa0*/  LOP3.LUT R0, R0, 0xfffffe, RZ, 0xc0, !PT ;  /* 0x00fffffe00007812 */ /* 0x000fe400078ec0ff */
[----:B------:R-:W-:Y:S01]  /*0fb0*/  LOP3.LUT R3, R10, R3, RZ, 0x3c, !PT ;  /* 0x000000030a037212 */ /* 0x000fe200078e3cff */
[----:B------:R-:W-:Y:S01]  /*0fc0*/  IMAD R6, R193, 0x400, R6 ;  /* 0x00000400c1067824 */ /* 0x000fe200078e0206 */
[----:B------:R-:W-:Y:S01]  /*0fd0*/  LOP3.LUT R9, R14, R5, R12, 0xf6, !PT ;  /* 0x000000050e097212 */ /* 0x000fe200078ef60c */
[----:B------:R-:W-:Y:S01]  /*0fe0*/  IMAD.IADD R0, R20, 0x1, -R0 ;  /* 0x0000000114007824 */ /* 0x000fe200078e0a00 */
[----:B------:R-:W-:Y:S01]  /*0ff0*/  LEA.HI R4, R4, R23, RZ, 0x3 ;  /* 0x0000001704047211 */ /* 0x000fe200078f18ff */
[----:B------:R-:W-:Y:S01]  /*1000*/  IMAD.IADD R3, R6, 0x1, R3 ;  /* 0x0000000106037824 */ /* 0x000fe200078e0203 */
[----:B------:R-:W-:Y:S01]  /*1010*/  LEA.HI R5, R184, R184, RZ, 0x1 ;  /* 0x000000b8b8057211 */ /* 0x000fe200078f08ff */
[----:B------:R-:W-:Y:S01]  /*1020*/  IMAD.SHL.U32 R6, R0, 0x100, RZ ;  /* 0x0000010000067824 */ /* 0x000fe200078e00ff */
[----:B------:R-:W-:Y:S01]  /*1030*/  LOP3.LUT R4, R4, 0xfffffff8, RZ, 0xc0, !PT ;  /* 0xfffffff804047812 */ /* 0x000fe200078ec0ff */
[----:B------:R-:W-:Y:S01]  /*1040*/  IMAD.SHL.U32 R0, R8, 0x2, RZ ;  /* 0x0000000208007824 */ /* 0x000fe200078e00ff */
[----:B------:R-:W-:Y:S01]  /*1050*/  LOP3.LUT R5, R5, 0x1ffffffe, RZ, 0xc0, !PT ;  /* 0x1ffffffe05057812 */ /* 0x000fe200078ec0ff */
[----:B------:R-:W-:Y:S01]  /*1060*/  IMAD R194, R3, 0x2, R2 ;  /* 0x0000000203c27824 */ /* 0x000fe200078e0202 */
[----:B------:R-:W-:Y:S01]  /*1070*/  R2P PR, R11, 0x6 ;  /* 0x000000060b007804 */ /* 0x000fe20000000000 */
[----:B------:R-:W-:Y:S01]  /*1080*/  IMAD.IADD R188, R23, 0x1, -R4 ;  /* 0x0000000117bc7824 */ /* 0x000fe200078e0a04 */
[----:B------:R-:W-:Y:S01]  /*1090*/  SHF.R.S32.HI R4, RZ, 0x1f, R207 ;  /* 0x0000001fff047819 */ /* 0x000fe200000114cf */
[----:B------:R-:W-:Y:S01]  /*10a0*/  IMAD.IADD R5, R184, 0x1, -R5 ;  /* 0x00000001b8057824 */ /* 0x000fe200078e0a05 */
[----:B------:R-:W-:Y:S01]  /*10b0*/  SHF.R.S32.HI R4, RZ, 0x1f, R205 ;  /* 0x0000001fff047819 */ /* 0x000fe200000114cd */
[----:B------:R-:W-:Y:S01]  /*10c0*/  IMAD.IADD R192, R0, 0x1, R6 ;  /* 0x0000000100c07824 */ /* 0x000fe200078e0206 */
[----:B------:R0:W-:Y:S01]  /*10d0*/  STL [R1+0x6c], R6 ;  /* 0x00006c0601007387 */ /* 0x0001e20000100800 */
[----:B------:R-:W-:Y:S01]  /*10e0*/  IMAD R4, R9, 0x2, R2 ;  /* 0x0000000209047824 */ /* 0x000fe200078e0202 */
[----:B------:R-:W-:Y:S01]  /*10f0*/  SHF.R.S32.HI R7, RZ, 0x1f, R208 ;  /* 0x0000001fff077819 */ /* 0x000fe200000114d0 */
[----:B------:R-:W-:Y:S01]  /*1100*/  IMAD R5, R5, 0x8, R190 ;  /* 0x0000000805057824 */ /* 0x000fe200078e02be */
[----:B------:R1:W-:Y:S01]  /*1110*/  STL [R1+0x30], R0 ;  /* 0x0000300001007387 */ /* 0x0003e20000100800 */
[----:B------:R-:W-:Y:S01]  /*1120*/  SHF.R.S32.HI R7, RZ, 0x1f, R206 ;  /* 0x0000001fff077819 */ /* 0x000fe200000114ce */
[----:B------:R-:W-:Y:S01]  /*1130*/  VIADD R10, R192, 0x18 ;  /* 0x00000018c00a7836 */ /* 0x000fe20000000000 */
[----:B------:R-:W-:Y:S01]  /*1140*/  SEL R196, R196, 0xffffffe0, !P1 ;  /* 0xffffffe0c4c47807 */ /* 0x000fe20004800000 */
[C---:B------:R-:W-:Y:S01]  /*1150*/  VIADD R7, R192.reuse, 0x30 ;  /* 0x00000030c0077836 */ /* 0x040fe20000000000 */
[----:B------:R2:W-:Y:S01]  /*1160*/  STL [R1+0x64], R4 ;  /* 0x0000640401007387 */ /* 0x0005e20000100800 */
[----:B0-----:R-:W-:-:S02]  /*1170*/  VIADD R6, R192, 0x38 ;  /* 0x00000038c0067836 */ /* 0x001fc40000000000 */
[C---:B------:R-:W-:Y:S01]  /*1180*/  VIADD R236, R192.reuse, 0x58 ;  /* 0x00000058c0ec7836 */ /* 0x040fe20000000000 */
[----:B------:R0:W-:Y:S01]  /*1190*/  STL [R1+0x68], R5 ;  /* 0x0000680501007387 */ /* 0x0001e20000100800 */
[----:B-1----:R-:W-:Y:S01]  /*11a0*/  SHF.R.S32.HI R0, RZ, 0x1f, R204 ;  /* 0x0000001fff007819 */ /* 0x002fe200000114cc */
[C---:B------:R-:W-:Y:S01]  /*11b0*/  VIADD R237, R192.reuse, 0x50 ;  /* 0x00000050c0ed7836 */ /* 0x040fe20000000000 */
[----:B------:R-:W-:Y:S01]  /*11c0*/  SHF.R.S32.HI R0, RZ, 0x1f, R192 ;  /* 0x0000001fff007819 */ /* 0x000fe200000114c0 */
[C---:B------:R-:W-:Y:S02]  /*11d0*/  VIADD R0, R192.reuse, 0x48 ;  /* 0x00000048c0007836 */ /* 0x040fe40000000000 */
[C---:B--2---:R-:W-:Y:S02]  /*11e0*/  VIADD R4, R192.reuse, 0x40 ;  /* 0x00000040c0047836 */ /* 0x044fe40000000000 */
        /* <DEDUP_REMOVED lines=51> */
[----:B------:R-:W-:Y:S01]  /*1520*/  IMAD.SHL.U32 R184, R184, 0x4, RZ ;  /* 0x00000004b8b87824 */ /* 0x000fe200078e00ff */
[----:B------:R-:W-:Y:S01]  /*1530*/  SHF.R.S32.HI R9, RZ, 0x1f, R9 ;  /* 0x0000001fff097819 */ /* 0x000fe20000011409 */
[C---:B------:R-:W-:Y:S01]  /*1540*/  @P2 VIADD R195, R197.reuse, 0xffffffc0 ;  /* 0xffffffc0c5c32836 */ /* 0x040fe20000000000 */
[----:B------:R-:W-:Y:S01]  /*1550*/  SHF.R.S32.HI R8, RZ, 0x1f, R8 ;  /* 0x0000001fff087819 */ /* 0x000fe20000011408 */
[----:B------:R-:W-:Y:S01]  /*1560*/  IMAD.IADD R197, R197, 0x1, R196 ;  /* 0x00000001c5c57824 */ /* 0x000fe200078e02c4 */
[----:B------:R-:W-:Y:S01]  /*1570*/  SHF.R.S32.HI R5, RZ, 0x1f, R223 ;  /* 0x0000001fff057819 */ /* 0x000fe200000114df */
[----:B------:R-:W-:Y:S01]  /*1580*/  VIADD R189, R184, 0x10 ;  /* 0x00000010b8bd7836 */ /* 0x000fe20000000000 */
[----:B------:R-:W-:Y:S01]  /*1590*/  SHF.R.S32.HI R4, RZ, 0x1f, R215 ;  /* 0x0000001fff047819 */ /* 0x000fe200000114d7 */
[----:B------:R-:W-:Y:S01]  /*15a0*/  IMAD.IADD R196, R196, 0x1, R195 ;  /* 0x00000001c4c47824 */ /* 0x000fe200078e02c3 */
[----:B------:R-:W-:-:S02]  /*15b0*/  SHF.R.S32.HI R3, RZ, 0x1f, R212 ;  /* 0x0000001fff037819 */ /* 0x000fc400000114d4 */
[----:B------:R-:W-:-:S07]  /*15c0*/  SHF.R.S32.HI R0, RZ, 0x1f, R211 ;  /* 0x0000001fff007819 */ /* 0x000fce00000114d3 */
.L_x_3763:
[----:B0-234-:R-:W0:Y:S01]  /*15d0*/  LDC.64 R4, c[0x0][0xc88] ;  /* 0x00032200ff047b82 */ /* 0x01de220000000a00 */
[----:B------:R-:W-:Y:S01]  /*15e0*/  ULDC.64 UR4, c[0x0][0xa28] ;  /* 0x00028a0000047ab9 */ /* 0x000fe20000000a00 */
[----:B------:R-:W-:Y:S01]  /*15f0*/  ULDC.64 UR8, c[0x0][0xa18] ;  /* 0x0002860000087ab9 */ /* 0x000fe20000000a00 */
[----:B------:R-:W-:Y:S01]  /*1600*/  ULDC.64 UR6, c[0x0][0xa08] ;  /* 0x0002820000067ab9 */ /* 0x000fe20000000a00 */
[----:B0-----:R-:W-:-:S05]  /*1610*/  IMAD.WIDE R4, R155, 0x4, R4 ;  /* 0x000000049b047825 */ /* 0x001fca00078e0204 */
[----:B------:R-:W2:Y:S01]  /*1620*/  LDG.E R199, desc[UR42][R4.64] ;  /* 0x0000002a04c77981 */ /* 0x000ea2000c1e1900 */
[----:B------:R-:W-:Y:S01]  /*1630*/  ISETP.NE.U32.AND P2, PT, RZ, UR4, PT ;  /* 0x00000004ff007c0c */ /* 0x000fe2000bf45070 */
[----:B-----5:R-:W-:Y:S01]  /*1640*/  IMAD.MOV.U32 R11, RZ, RZ, RZ ;  /* 0x000000ffff0b7224 */ /* 0x020fe200078e00ff */
[----:B------:R-:W-:Y:S01]  /*1650*/  ISETP.NE.U32.AND P1, PT, RZ, UR8, PT ;  /* 0x00000008ff007c0c */ /* 0x000fe2000bf25070 */
[----:B------:R-:W-:Y:S01]  /*1660*/  IMAD.MOV.U32 R25, RZ, RZ, RZ ;  /* 0x000000ffff197224 */ /* 0x000fe200078e00ff */
[----:B------:R-:W-:Y:S02]  /*1670*/  ISETP.NE.AND.EX P2, PT, RZ, UR5, PT, P2 ;  /* 0x00000005ff007c0c */ /* 0x000fe4000bf45320 */
[----:B------:R-:W-:Y:S02]  /*1680*/  ISETP.NE.AND.EX P1, PT, RZ, UR9, PT, P1 ;  /* 0x00000009ff007c0c */ /* 0x000fe4000bf25310 */
[----:B------:R-:W-:-:S04]  /*1690*/  ISETP.NE.U32.AND P0, PT, RZ, UR6, PT ;  /* 0x00000006ff007c0c */ /* 0x000fc8000bf05070 */
[----:B------:R-:W-:Y:S02]  /*16a0*/  ISETP.NE.AND.EX P0, PT, RZ, UR7, PT, P0 ;  /* 0x00000007ff007c0c */ /* 0x000fe4000bf05300 */
[----:B--2---:R-:W-:Y:S01]  /*16b0*/  SHF.R.S32.HI R0, RZ, 0x1f, R199 ;  /* 0x0000001fff007819 */ /* 0x004fe200000114c7 */
[C---:B------:R-:W-:Y:S02]  /*16c0*/  IMAD.SHL.U32 R202, R199.reuse, 0x4, RZ ;  /* 0x00000004c7ca7824 */ /* 0x040fe400078e00ff */
[C---:B------:R-:W-:Y:S02]  /*16d0*/  @P2 LEA R6, P3, R199.reuse, UR4, 0x2 ;  /* 0x00000004c7062c11 */ /* 0x040fe4000f8610ff */
[C-C-:B------:R-:W-:Y:S01]  /*16e0*/  SHF.L.U64.HI R203, R199.reuse, 0x2, R0.reuse ;  /* 0x00000002c7cb7819 */ /* 0x140fe20000010200 */
[----:B------:R0:W-:Y:S01]  /*16f0*/  STL [R1+0x24], R0 ;  /* 0x0000240001007387 */ /* 0x0001e20000100800 */
        /* <DEDUP_REMOVED lines=19> */
[----:B0-----:R-:W-:-:S02]  /*1830*/  LOP3.LUT R0, R154, 0xff0000, RZ, 0xc0, !PT ;  /* 0x00ff00009a007812 */ /* 0x001fc400078ec0ff */
[----:B------:R-:W-:Y:S01]  /*1840*/  UIMAD UR4, UR4, UR5, URZ ;  /* 0x00000005040472a4 */ /* 0x000fe2000f8e023f */
[----:B------:R-:W-:Y:S02]  /*1850*/  SHF.R.U32.HI R3, RZ, 0x8, R3 ;  /* 0x00000008ff037819 */ /* 0x000fe40000011603 */
[----:B------:R-:W-:Y:S01]  /*1860*/  ISETP.NE.AND.EX P2, PT, RZ, UR9, PT, P2 ;  /* 0x00000009ff007c0c */ /* 0x000fe2000bf45320 */
[----:B------:R-:W-:Y:S01]  /*1870*/  ULDC UR5, c[0x0][0x348] ;  /* 0x0000d20000057ab9 */ /* 0x000fe20000000800 */
[----:B------:R-:W-:Y:S01]  /*1880*/  LEA.HI R200, R0, R3, RZ, 0x10 ;  /* 0x0000000300c87211 */ /* 0x000fe200078f80ff */
[----:B------:R-:W-:Y:S01]  /*1890*/  IMAD.MOV.U32 R201, RZ, RZ, R153 ;  /* 0x000000ffffc97224 */ /* 0x000fe200078e0099 */
[----:B------:R-:W-:Y:S01]  /*18a0*/  LOP3.LUT R198, R154, 0xffff, RZ, 0xc0, !PT ;  /* 0x0000ffff9ac67812 */ /* 0x000fe200078ec0ff */
[----:B-1----:R-:W-:Y:S08]  /*18b0*/  @P1 BRA `(.L_x_3636) ;  /* 0x0000000000241947 */ /* 0x002ff00003800000 */
        /* <DEDUP_REMOVED lines=9> */
.L_x_3636:
[----:B------:R-:W-:Y:S02]  /*1950*/  IMAD.U32 R42, RZ, RZ, UR5 ;  /* 0x00000005ff2a7e24 */ /* 0x000fe4000f8e00ff */
[----:B------:R-:W-:Y:S01]  /*1960*/  IMAD.U32 R24, RZ, RZ, UR4 ;  /* 0x00000004ff187e24 */ /* 0x000fe2000f8e00ff */
[----:B------:R-:W-:Y:S06]  /*1970*/  @!P2 BRA `(.L_x_3637) ;  /* 0x000000000010a947 */ /* 0x000fec0003800000 */
[----:B------:R-:W-:-:S04]  /*1980*/  IADD3 R4, P0, R202, UR8, RZ ;  /* 0x00000008ca047c10 */ /* 0x000fc8000ff1e0ff */
[----:B------:R-:W-:-:S05]  /*1990*/  IADD3.X R5, R203, UR9, RZ, P0, !PT ;  /* 0x00000009cb057c10 */ /* 0x000fca00087fe4ff */
[----:B------:R0:W5:Y:S01]  /*19a0*/  LDG.E R24, desc[UR42][R4.64] ;  /* 0x0000002a04187981 */ /* 0x000162000c1e1900 */
[----:B------:R-:W-:Y:S05]  /*19b0*/  BRA `(.L_x_3638) ;  /* 0x0000000000107947 */ /* 0x000fea0003800000 */
.L_x_3637:
[----:B------:R-:W-:Y:S05]  /*19c0*/  @!P0 BRA `(.L_x_3638) ;  /* 0x00000000000c8947 */ /* 0x000fea0003800000 */
[----:B------:R-:W2:Y:S04]  /*19d0*/  LDG.E R3, desc[UR42][R4.64] ;  /* 0x0000002a04037981 */ /* 0x000ea8000c1e1900 */
[----:B------:R-:W2:Y:S02]  /*19e0*/  LDG.E R24, desc[UR42][R4.64+0x4] ;  /* 0x0000042a04187981 */ /* 0x000ea4000c1e1900 */
[----:B--2---:R-:W-:-:S07]  /*19f0*/  IMAD.IADD R24, R24, 0x1, -R3 ;  /* 0x0000000118187824 */ /* 0x004fce00078e0a03 */
.L_x_3638:
        /* <DEDUP_REMOVED lines=9> */
[----:B------:R0:W3:Y:S01]  /*1a90*/  @P0 LDG.E R3, desc[UR42][R4.64+0x4] ;  /* 0x0000042a04030981 */ /* 0x0000e2000c1e1900 */
[----:B------:R-:W-:Y:S01]  /*1aa0*/  ISETP.NE.AND.EX P1, PT, RZ, UR5, PT, P1 ;  /* 0x00000005ff007c0c */ /* 0x000fe2000bf25310 */
[----:B-----5:R-:W-:-:S12]  /*1ab0*/  IMAD.MOV.U32 R154, RZ, RZ, R24 ;  /* 0x000000ffff9a7224 */ /* 0x020fd800078e0018 */
[----:B------:R-:W-:-:S04]  /*1ac0*/  @P1 IADD3 R6, P2, R202, UR4, RZ ;  /* 0x00000004ca061c10 */ /* 0x000fc8000ff5e0ff */
[----:B------:R-:W-:-:S05]  /*1ad0*/  @P1 IADD3.X R7, R203, UR5, RZ, P2, !PT ;  /* 0x00000005cb071c10 */ /* 0x000fca00097fe4ff */
[----:B------:R1:W5:Y:S01]  /*1ae0*/  @P1 LDG.E R154, desc[UR42][R6.64] ;  /* 0x0000002a069a1981 */ /* 0x000362000c1e1900 */
[----:B------:R-:W-:Y:S01]  /*1af0*/  IMAD.IADD R11, R24, 0x1, -R11 ;  /* 0x00000001180b7824 */ /* 0x000fe200078e0a0b */
[----:B------:R-:W-:Y:S01]  /*1b00*/  BSSY B0, `(.L_x_3639) ;  /* 0x000002b000007945 */ /* 0x000fe20003800000 */
[----:B------:R-:W-:Y:S01]  /*1b10*/  LOP3.LUT R210, R200, 0xff, RZ, 0xc0, !PT ;  /* 0x000000ffc8d27812 */ /* 0x000fe200078ec0ff */
[----:B0-----:R-:W-:Y:S01]  /*1b20*/  IMAD.MOV.U32 R5, RZ, RZ, RZ ;  /* 0x000000ffff057224 */ /* 0x001fe200078e00ff */
[----:B------:R-:W-:Y:S02]  /*1b30*/  SHF.R.U32.HI R200, RZ, 0x10, R200 ;  /* 0x00000010ffc87819 */ /* 0x000fe400000116c8 */
[----:B--2---:R-:W-:Y:S01]  /*1b40*/  LOP3.LUT R8, R8, 0xfffffffb, RZ, 0xc0, !PT ;  /* 0xfffffffb08087812 */ /* 0x004fe200078ec0ff */
[----:B---3--:R-:W-:-:S04]  /*1b50*/  @P0 IMAD.IADD R42, R3, 0x1, -R0 ;  /* 0x00000001032a0824 */ /* 0x008fc800078e0a00 */
[----:B------:R-:W-:-:S04]  /*1b60*/  IMAD.IADD R152, R11, 0x1, R42 ;  /* 0x000000010b987824 */ /* 0x000fc800078e022a */
[C---:B------:R-:W-:Y:S01]  /*1b70*/  VIADD R0, R152.reuse, 0x3f ;  /* 0x0000003f98007836 */ /* 0x040fe20000000000 */
[----:B------:R-:W-:-:S04]  /*1b80*/  ISETP.GE.AND P3, PT, R152, 0x1, PT ;  /* 0x000000019800780c */ /* 0x000fc80003f66270 */
[----:B------:R-:W-:-:S04]  /*1b90*/  SHF.R.S32.HI R3, RZ, 0x1f, R0 ;  /* 0x0000001fff037819 */ /* 0x000fc80000011400 */
[----:B------:R-:W-:-:S04]  /*1ba0*/  LEA.HI R3, R3, R0, RZ, 0x6 ;  /* 0x0000000003037211 */ /* 0x000fc800078f30ff */
[----:B------:R-:W-:Y:S02]  /*1bb0*/  SHF.R.S32.HI R168, RZ, 0x6, R3 ;  /* 0x00000006ffa87819 */ /* 0x000fe40000011403 */
[----:B------:R-:W-:-:S05]  /*1bc0*/  @P3 LOP3.LUT R8, R8, 0x4, RZ, 0xfc, !PT ;  /* 0x0000000408083812 */ /* 0x000fca00078efcff */
[----:B------:R1:W-:Y:S01]  /*1bd0*/  STL [R1+0x28], R8 ;  /* 0x0000280801007387 */ /* 0x0003e20000100800 */
[----:B------:R-:W-:Y:S05]  /*1be0*/  @!P3 BRA `(.L_x_3640) ;  /* 0x000000000070b947 */ /* 0x000fea0003800000 */
[----:B------:R-:W-:Y:S01]  /*1bf0*/  ISETP.NE.AND P0, PT, R200, RZ, PT ;  /* 0x000000ffc800720c */ /* 0x000fe20003f05270 */
[----:B------:R-:W-:-:S03]  /*1c00*/  ULDC UR4, c[0x0][0x9f0] ;  /* 0x00027c0000047ab9 */ /* 0x000fc60000000800 */
[----:B------:R-:W-:-:S04]  /*1c10*/  SEL R9, R200, UR4, P0 ;  /* 0x00000004c8097c07 */ /* 0x000fc80008000000 */
[-C--:B-1----:R-:W-:Y:S02]  /*1c20*/  IABS R6, R9.reuse ;  /* 0x0000000900067213 */ /* 0x082fe40000000000 */
        /* <DEDUP_REMOVED lines=23> */
[----:B------:R-:W-:-:S07]  /*1da0*/  @!P1 LOP3.LUT R5, RZ, R9, RZ, 0x33, !PT ;  /* 0x00000009ff059212 */ /* 0x000fce00078e33ff */
.L_x_3640:
[----:B------:R-:W-:Y:S05]  /*1db0*/  BSYNC B0 ;  /* 0x0000000000007941 */ /* 0x000fea0003800000 */
.L_x_3639:
[----:B------:R-:W-:-:S05]  /*1dc0*/  IMAD R0, R210, R5, RZ ;  /* 0x00000005d2007224 */ /* 0x000fca00078e02ff */
        /* <DEDUP_REMOVED lines=8> */
[----:B------:R-:W-:-:S05]  /*1e50*/  @P0 VIADD R3, R5, 0x3f ;  /* 0x0000003f05030836 */ /* 0x000fca0000000000 */
[----:B------:R-:W-:-:S04]  /*1e60*/  @P0 SHF.R.S32.HI R0, RZ, 0x1f, R3 ;  /* 0x0000001fff000819 */ /* 0x000fc80000011403 */
[----:B------:R-:W-:-:S04]  /*1e70*/  @P0 LEA.HI R0, R0, R3, RZ, 0x6 ;  /* 0x0000000300000211 */ /* 0x000fc800078f30ff */
[----:B------:R-:W-:Y:S02]  /*1e80*/  @P0 SHF.R.S32.HI R40, RZ, 0x6, R0 ;  /* 0x00000006ff280819 */ /* 0x000fe40000011400 */
[----:B------:R-:W-:Y:S02]  /*1e90*/  PLOP3.LUT P0, PT, PT, PT, PT, 0x80, 0x0 ;  /* 0x000000000000781c */ /* 0x000fe40003f0f070 */
        /* <DEDUP_REMOVED lines=13> */
[----:B------:R-:W-:Y:S02]  /*1f70*/  IMAD.U32 R10, RZ, RZ, UR6 ;  /* 0x00000006ff0a7e24 */ /* 0x000fe4000f8e00ff */
[----:B-1----:R-:W-:-:S02]  /*1f80*/  IMAD.U32 R6, RZ, RZ, UR4 ;  /* 0x00000004ff067e24 */ /* 0x002fc4000f8e00ff */
[----:B------:R-:W-:Y:S02]  /*1f90*/  IMAD.U32 R7, RZ, RZ, UR5 ;  /* 0x00000005ff077e24 */ /* 0x000fe4000f8e00ff */
[----:B------:R-:W-:Y:S02]  /*1fa0*/  IMAD.U32 R11, RZ, RZ, UR7 ;  /* 0x00000007ff0b7e24 */ /* 0x000fe4000f8e00ff */
[----:B------:R-:W-:Y:S02]  /*1fb0*/  IMAD.MOV.U32 R8, RZ, RZ, 0x70 ;  /* 0x00000070ff087424 */ /* 0x000fe400078e00ff */
[----:B------:R-:W-:Y:S02]  /*1fc0*/  IMAD.MOV.U32 R12, RZ, RZ, 0x1 ;  /* 0x00000001ff0c7424 */ /* 0x000fe400078e00ff */
[----:B------:R-:W-:-:S07]  /*1fd0*/  IMAD.MOV.U32 R13, RZ, RZ, RZ ;  /* 0x000000ffff0d7224 */ /* 0x000fce00078e00ff */
[----:B------:R-:W-:-:S07]  /*1fe0*/  LEPC R20, `(.L_x_3643) ;  /* 0x000000001014794e */ /* 0x000fce0000000000 */
[----:B0----5:R-:W-:Y:S05]  /*1ff0*/  CALL.ABS.NOINC R14 ;  /* 0x000000000e007343 */ /* 0x021fea0003c00000 */
.L_x_3643:
[----:B------:R-:W-:Y:S05]  /*2000*/  BSYNC B6 ;  /* 0x0000000000067941 */ /* 0x000fea0003800000 */
.L_x_3642:
        /* <DEDUP_REMOVED lines=11> */
[----:B-1----:R-:W-:Y:S02]  /*20c0*/  IMAD.U32 R6, RZ, RZ, UR6 ;  /* 0x00000006ff067e24 */ /* 0x002fe4000f8e00ff */
[----:B------:R-:W-:-:S02]  /*20d0*/  IMAD.U32 R7, RZ, RZ, UR7 ;  /* 0x00000007ff077e24 */ /* 0x000fc4000f8e00ff */
[----:B------:R-:W-:Y:S02]  /*20e0*/  IMAD.U32 R10, RZ, RZ, UR4 ;  /* 0x00000004ff0a7e24 */ /* 0x000fe4000f8e00ff */
[----:B------:R-:W-:Y:S02]  /*20f0*/  IMAD.U32 R11, RZ, RZ, UR5 ;  /* 0x00000005ff0b7e24 */ /* 0x000fe4000f8e00ff */
[----:B------:R-:W-:Y:S02]  /*2100*/  IMAD.MOV.U32 R8, RZ, RZ, 0x70 ;  /* 0x00000070ff087424 */ /* 0x000fe400078e00ff */
[----:B------:R-:W-:Y:S02]  /*2110*/  IMAD.MOV.U32 R12, RZ, RZ, 0x1 ;  /* 0x00000001ff0c7424 */ /* 0x000fe400078e00ff */
[----:B------:R-:W-:-:S07]  /*2120*/  IMAD.MOV.U32 R13, RZ, RZ, RZ ;  /* 0x000000ffff0d7224 */ /* 0x000fce00078e00ff */
[----:B------:R-:W-:-:S07]  /*2130*/  LEPC R20, `(.L_x_3645) ;  /* 0x000000001014794e */ /* 0x000fce0000000000 */
[----:B0----5:R-:W-:Y:S05]  /*2140*/  CALL.ABS.NOINC R14 ;  /* 0x000000000e007343 */ /* 0x021fea0003c00000 */
.L_x_3645:
[----:B------:R-:W-:Y:S05]  /*2150*/  BSYNC B6 ;  /* 0x0000000000067941 */ /* 0x000fea0003800000 */
.L_x_3644:
[----:B------:R-:W-:Y:S01]  /*2160*/  ULDC.64 UR4, c[0x0][0x9f8] ;  /* 0x00027e0000047ab9 */ /* 0x000fe20000000a00 */
[----:B------:R-:W-:Y:S01]  /*2170*/  IMAD.MOV.U32 R3, RZ, RZ, R199 ;  /* 0x000000ffff037224 */ /* 0x000fe200078e00c7 */
[----:B------:R-:W-:Y:S01]  /*2180*/  ISETP.NE.U32.AND P0, PT, RZ, UR4, PT ;  /* 0x00000004ff007c0c */ /* 0x000fe2000bf05070 */
[----:B-1----:R-:W0:Y:S01]  /*2190*/  LDC.64 R6, c[0x0][0x300] ;  /* 0x0000c000ff067b82 */ /* 0x002e220000000a00 */
[----:B------:R-:W-:Y:S01]  /*21a0*/  IMAD.IADD R38, R25, 0x1, R24 ;  /* 0x0000000119267824 */ /* 0x000fe200078e0218 */
[----:B------:R-:W-:Y:S01]  /*21b0*/  ULDC.64 UR6, c[0x0][0xa08] ;  /* 0x0002820000067ab9 */ /* 0x000fe20000000a00 */
[----:B------:R-:W-:-:S05]  /*21c0*/  ISETP.NE.AND.EX P0, PT, RZ, UR5, PT, P0 ;  /* 0x00000005ff007c0c */ /* 0x000fca000bf05300 */
[----:B------:R-:W1:Y:S08]  /*21d0*/  LDC R25, c[0x0][0x3f4] ;  /* 0x0000fd00ff197b82 */ /* 0x000e700000000800 */
[----:B------:R-:W-:Y:S01]  /*21e0*/  @P0 IADD3 R10, P1, R202, UR4, RZ ;  /* 0x00000004ca0a0c10 */ /* 0x000fe2000ff3e0ff */
[----:B------:R-:W2:Y:S03]  /*21f0*/  LDC.64 R52, c[0x0][0x408] ;  /* 0x00010200ff347b82 */ /* 0x000ea60000000a00 */
[----:B------:R-:W-:Y:S01]  /*2200*/  @P0 IADD3.X R11, R203, UR5, RZ, P1, !PT ;  /* 0x00000005cb0b0c10 */ /* 0x000fe20008ffe4ff */
[----:B------:R-:W-:-:S04]  /*2210*/  ULDC.64 UR4, c[0x0][0x308] ;  /* 0x0000c20000047ab9 */ /* 0x000fc80000000a00 */
[----:B------:R3:W4:Y:S01]  /*2220*/  @P0 LDG.E R3, desc[UR42][R10.64] ;  /* 0x0000002a0a030981 */ /* 0x000722000c1e1900 */
[----:B------:R-:W-:Y:S01]  /*2230*/  SHF.R.S32.HI R13, RZ, 0x1f, R38 ;  /* 0x0000001fff0d7819 */ /* 0x000fe20000011426 */
[-C--:B0-----:R-:W-:Y:S01]  /*2240*/  IMAD.WIDE.U32 R8, R38, R6.reuse, RZ ;  /* 0x0000000626087225 */ /* 0x081fe200078e00ff */
[----:B------:R-:W-:Y:S01]  /*2250*/  ISETP.NE.U32.AND P0, PT, RZ, UR6, PT ;  /* 0x00000006ff007c0c */ /* 0x000fe2000bf05070 */
[----:B------:R-:W0:Y:S01]  /*2260*/  S2R R55, SR_TID.X ;  /* 0x0000000000377919 */ /* 0x000e220000002100 */
[----:B------:R-:W-:Y:S01]  /*2270*/  SHF.R.S32.HI R17, RZ, 0x1f, R16 ;  /* 0x0000001fff117819 */ /* 0x000fe20000011410 */
[-C--:B------:R-:W-:Y:S01]  /*2280*/  IMAD R0, R13, R6.reuse, RZ ;  /* 0x000000060d007224 */ /* 0x080fe200078e02ff */
[----:B------:R-:W-:Y:S01]  /*2290*/  ISETP.NE.AND.EX P0, PT, RZ, UR7, PT, P0 ;  /* 0x00000007ff007c0c */ /* 0x000fe2000bf05300 */
[----:B------:R-:W-:Y:S01]  /*22a0*/  IMAD.SHL.U32 R50, R188, 0x40, RZ ;  /* 0x00000040bc327824 */ /* 0x000fe200078e00ff */
[----:B-1----:R-:W-:Y:S01]  /*22b0*/  ISETP.GE.AND P2, PT, R16, R25, PT ;  /* 0x000000191000720c */ /* 0x002fe20003f46270 */
[----:B------:R-:W-:Y:S01]  /*22c0*/  IMAD R5, R38, R7, R0 ;  /* 0x0000000726057224 */ /* 0x000fe200078e0200 */
[----:B------:R-:W-:Y:S01]  /*22d0*/  SHF.R.S32.HI R0, RZ, 0x1f, R23 ;  /* 0x0000001fff007819 */ /* 0x000fe20000011417 */
[----:B------:R-:W-:Y:S01]  /*22e0*/  IMAD.WIDE.U32 R44, R23, R6, R16 ;  /* 0x00000006172c7225 */ /* 0x000fe200078e0010 */
[----:B------:R-:W-:-:S02]  /*22f0*/  SHF.R.S32.HI R185, RZ, 0x1f, R184 ;  /* 0x0000001fffb97819 */ /* 0x000fc400000114b8 */
[----:B------:R-:W-:Y:S01]  /*2300*/  LOP3.LUT R50, R50, 0x1c0, RZ, 0xc0, !PT ;  /* 0x000001c032327812 */ /* 0x000fe200078ec0ff */
[----:B------:R-:W-:Y:S01]  /*2310*/  IMAD.IADD R9, R9, 0x1, R5 ;  /* 0x0000000109097824 */ /* 0x000fe200078e0205 */
[----:B--2---:R-:W-:Y:S01]  /*2320*/  SHF.L.U64.HI R51, R52, 0x6, R53 ;  /* 0x0000000634337819 */ /* 0x004fe20000010235 */
[----:B------:R-:W1:Y:S01]  /*2330*/  LDC.64 R4, c[0x0][0x3f8] ;  /* 0x0000fe00ff047b82 */ /* 0x000e620000000a00 */
[----:B------:R-:W-:Y:S01]  /*2340*/  IMAD R14, R0, R6, RZ ;  /* 0x00000006000e7224 */ /* 0x000fe200078e02ff */
[----:B------:R-:W-:Y:S01]  /*2350*/  SHF.R.U32.HI R54, RZ, 0x3, R50 ;  /* 0x00000003ff367819 */ /* 0x000fe20000011632 */
[----:B------:R-:W-:Y:S01]  /*2360*/  IMAD.WIDE.U32 R20, R198, UR4, R8 ;  /* 0x00000004c6147c25 */ /* 0x000fe2000f8e0008 */
[----:B------:R-:W-:Y:S02]  /*2370*/  P2R R72, PR, RZ, 0x4 ;  /* 0x00000004ff487803 */ /* 0x000fe40000000000 */
[----:B------:R-:W-:Y:S01]  /*2380*/  SHF.L.U64.HI R46, R6, 0x6, R7 ;  /* 0x00000006062e7819 */ /* 0x000fe20000010207 */
[----:B------:R-:W-:Y:S01]  /*2390*/  IMAD R21, R198, UR5, R21 ;  /* 0x00000005c6157c24 */ /* 0x000fe2000f8e0215 */
[----:B------:R-:W-:Y:S01]  /*23a0*/  ULDC.64 UR4, c[0x0][0x330] ;  /* 0x0000cc0000047ab9 */ /* 0x000fe20000000a00 */
[----:B------:R-:W-:-:S02]  /*23b0*/  IMAD R14, R23, R7, R14 ;  /* 0x00000007170e7224 */ /* 0x000fc400078e020e */
[----:B------:R-:W-:-:S04]  /*23c0*/  IMAD.WIDE.U32 R28, R198, UR4, R16 ;  /* 0x00000004c61c7c25 */ /* 0x000fc8000f8e0010 */
[----:B------:R-:W-:Y:S01]  /*23d0*/  IMAD R29, R198, UR5, R29 ;  /* 0x00000005c61d7c24 */ /* 0x000fe2000f8e021d */
[----:B------:R-:W-:Y:S01]  /*23e0*/  ULDC.64 UR4, c[0x0][0x310] ;  /* 0x0000c40000047ab9 */ /* 0x000fe20000000a00 */
[----:B------:R-:W-:Y:S01]  /*23f0*/  IMAD.WIDE.U32 R34, R23, R52, R184 ;  /* 0x0000003417227225 */ /* 0x000fe200078e00b8 */
[----:B0-----:R-:W-:-:S03]  /*2400*/  LEA.HI R55, R55, 0x8, RZ, 0x19 ;  /* 0x0000000837377811 */ /* 0x001fc600078fc8ff */
[----:B------:R-:W-:Y:S01]  /*2410*/  IMAD.WIDE.U32 R36, R23, R52, R16 ;  /* 0x0000003417247225 */ /* 0x000fe200078e0010 */
[----:B-1----:R-:W-:-:S03]  /*2420*/  SHF.L.U64.HI R48, R4, 0x6, R5 ;  /* 0x0000000604307819 */ /* 0x002fc60000010205 */
[-C--:B------:R-:W-:Y:S02]  /*2430*/  IMAD R12, R0, R4.reuse, RZ ;  /* 0x00000004000c7224 */ /* 0x080fe400078e02ff */
[----:B------:R-:W-:-:S04]  /*2440*/  IMAD.WIDE.U32 R30, R23, R4, R184 ;  /* 0x00000004171e7225 */ /* 0x000fc800078e00b8 */
[C---:B---3--:R-:W-:Y:S02]  /*2450*/  IMAD R11, R23.reuse, R5, R12 ;  /* 0x00000005170b7224 */ /* 0x048fe400078e020c */
[----:B------:R-:W-:-:S04]  /*2460*/  IMAD.WIDE.U32 R32, R23, R4, R16 ;  /* 0x0000000417207225 */ /* 0x000fc800078e0010 */
[----:B------:R-:W-:Y:S02]  /*2470*/  IMAD.IADD R31, R31, 0x1, R11 ;  /* 0x000000011f1f7824 */ /* 0x000fe400078e020b */
[----:B------:R-:W-:Y:S01]  /*2480*/  IMAD.IADD R33, R11, 0x1, R33 ;  /* 0x000000010b217824 */ /* 0x000fe200078e0221 */
[----:B-----5:R-:W-:Y:S01]  /*2490*/  SHF.R.S32.HI R11, RZ, 0x1f, R154 ;  /* 0x0000001fff0b7819 */ /* 0x020fe2000001149a */
[----:B------:R-:W-:-:S04]  /*24a0*/  IMAD.WIDE.U32 R30, R154, R4, R30 ;  /* 0x000000049a1e7225 */ /* 0x000fc800078e001e */
[----:B------:R-:W-:-:S04]  /*24b0*/  IMAD.WIDE.U32 R32, R154, R4, R32 ;  /* 0x000000049a207225 */ /* 0x000fc800078e0020 */
[----:B------:R-:W-:Y:S02]  /*24c0*/  IMAD.SHL.U32 R49, R4, 0x40, RZ ;  /* 0x0000004004317824 */ /* 0x000fe400078e00ff */
[----:B------:R-:W-:Y:S02]  /*24d0*/  IMAD.SHL.U32 R47, R6, 0x40, RZ ;  /* 0x00000040062f7824 */ /* 0x000fe400078e00ff */
[----:B------:R-:W-:Y:S01]  /*24e0*/  IMAD.SHL.U32 R56, R25, 0x2, RZ ;  /* 0x0000000219387824 */ /* 0x000fe200078e00ff */
[----:B----4-:R-:W-:Y:S02]  /*24f0*/  SHF.R.S32.HI R8, RZ, 0x1f, R3 ;  /* 0x0000001fff087819 */ /* 0x010fe40000011403 */
[----:B------:R-:W-:Y:S02]  /*2500*/  SEL R9, R3, RZ, !P0 ;  /* 0x000000ff03097207 */ /* 0x000fe40004000000 */
[----:B------:R-:W-:-:S03]  /*2510*/  SEL R8, R8, RZ, !P0 ;  /* 0x000000ff08087207 */ /* 0x000fc60004000000 */
[----:B------:R-:W-:-:S04]  /*2520*/  IMAD.WIDE.U32 R20, R9, UR4, R20 ;  /* 0x0000000409147c25 */ /* 0x000fc8000f8e0014 */
[----:B------:R-:W-:Y:S01]  /*2530*/  IMAD R10, R8, UR4, RZ ;  /* 0x00000004080a7c24 */ /* 0x000fe2000f8e02ff */
[----:B------:R-:W-:-:S03]  /*2540*/  IADD3 R3, P0, R20, R44, RZ ;  /* 0x0000002c14037210 */ /* 0x000fc60007f1e0ff */
[C---:B------:R-:W-:Y:S01]  /*2550*/  IMAD R43, R9.reuse, UR5, R10 ;  /* 0x00000005092b7c24 */ /* 0x040fe2000f8e020a */
[----:B------:R-:W-:Y:S02]  /*2560*/  ULDC.64 UR4, c[0x0][0x338] ;  /* 0x0000ce0000047ab9 */ /* 0x000fe40000000a00 */
[----:B------:R-:W-:Y:S02]  /*2570*/  IMAD R8, R8, UR4, RZ ;  /* 0x0000000408087c24 */ /* 0x000fe4000f8e02ff */
[C---:B------:R-:W-:Y:S01]  /*2580*/  IMAD.WIDE.U32 R28, R9.reuse, UR4, R28 ;  /* 0x00000004091c7c25 */ /* 0x040fe2000f8e001c */
[----:B------:R-:W-:Y:S02]  /*2590*/  ULDC UR4, c[0x0][0x2f4] ;  /* 0x0000bd0000047ab9 */ /* 0x000fe40000000800 */
[----:B------:R-:W-:Y:S01]  /*25a0*/  ISETP.GE.AND P4, PT, R16, UR4, PT ;  /* 0x0000000410007c0c */ /* 0x000fe2000bf86270 */
[----:B------:R-:W-:Y:S01]  /*25b0*/  IMAD R71, R9, UR5, R8 ;  /* 0x0000000509477c24 */ /* 0x000fe2000f8e0208 */
[----:B------:R-:W-:Y:S01]  /*25c0*/  SEL R9, R25, RZ, P2 ;  /* 0x000000ff19097207 */ /* 0x000fe20001000000 */
[----:B------:R-:W-:-:S02]  /*25d0*/  IMAD R8, R0, R52, RZ ;  /* 0x0000003400087224 */ /* 0x000fc400078e02ff */
[----:B------:R-:W-:Y:S02]  /*25e0*/  IMAD.IADD R43, R21, 0x1, R43 ;  /* 0x00000001152b7824 */ /* 0x000fe400078e022b */
[----:B------:R-:W-:Y:S02]  /*25f0*/  IMAD.IADD R9, R16, 0x1, R9 ;  /* 0x0000000110097824 */ /* 0x000fe400078e0209 */
[----:B------:R-:W-:Y:S01]  /*2600*/  IMAD R15, R23, R53, R8 ;  /* 0x00000035170f7224 */ /* 0x000fe200078e0208 */
[----:B------:R-:W-:Y:S01]  /*2610*/  IADD3.X R44, R43, R45, R14, P0, !PT ;  /* 0x0000002d2b2c7210 */ /* 0x000fe200007fe40e */
[----:B------:R-:W-:Y:S01]  /*2620*/  IMAD.IADD R71, R29, 0x1, R71 ;  /* 0x000000011d477824 */ /* 0x000fe200078e0247 */
[----:B------:R-:W-:Y:S01]  /*2630*/  SHF.R.S32.HI R8, RZ, 0x1f, R9 ;  /* 0x0000001fff087819 */ /* 0x000fe20000011409 */
[----:B------:R-:W-:Y:S01]  /*2640*/  IMAD.IADD R35, R35, 0x1, R15 ;  /* 0x0000000123237824 */ /* 0x000fe200078e020f */
[----:B------:R-:W-:Y:S01]  /*2650*/  IADD3 R38, P0, R23, R38, RZ ;  /* 0x0000002617267210 */ /* 0x000fe20007f1e0ff */
[----:B------:R-:W-:Y:S01]  /*2660*/  IMAD.IADD R37, R15, 0x1, R37 ;  /* 0x000000010f257824 */ /* 0x000fe200078e0225 */
[----:B------:R-:W-:Y:S01]  /*2670*/  LEA.HI R45, R8, R9, RZ, 0x3 ;  /* 0x00000009082d7211 */ /* 0x000fe200078f18ff */
[----:B------:R-:W-:-:S02]  /*2680*/  IMAD R8, R11, R4, RZ ;  /* 0x000000040b087224 */ /* 0x000fc400078e02ff */
[----:B------:R-:W-:Y:S01]  /*2690*/  IMAD R11, R11, R52, RZ ;  /* 0x000000340b0b7224 */ /* 0x000fe200078e02ff */
[----:B------:R-:W-:Y:S01]  /*26a0*/  LOP3.LUT R60, R45, 0xfffffff8, RZ, 0xc0, !PT ;  /* 0xfffffff82d3c7812 */ /* 0x000fe200078ec0ff */
[----:B------:R-:W-:Y:S01]  /*26b0*/  IMAD R59, R154, R5, R8 ;  /* 0x000000059a3b7224 */ /* 0x000fe200078e0208 */
[----:B------:R-:W-:Y:S01]  /*26c0*/  LOP3.LUT R5, R50, 0x18, R16, 0xf8, !PT ;  /* 0x0000001832057812 */ /* 0x000fe200078ef810 */
[----:B------:R-:W-:Y:S01]  /*26d0*/  IMAD R11, R154, R53, R11 ;  /* 0x000000359a0b7224 */ /* 0x000fe200078e020b */
[----:B------:R-:W-:Y:S01]  /*26e0*/  SHF.R.S32.HI R63, RZ, 0x1f, R60 ;  /* 0x0000001fff3f7819 */ /* 0x000fe2000001143c */
[----:B------:R-:W-:Y:S01]  /*26f0*/  VIADD R53, R16, 0x20 ;  /* 0x0000002010357836 */ /* 0x000fe20000000000 */
[----:B------:R-:W-:Y:S01]  /*2700*/  LOP3.LUT R4, R5, R54, RZ, 0x3c, !PT ;  /* 0x0000003605047212 */ /* 0x000fe200078e3cff */
[-C--:B------:R-:W-:Y:S01]  /*2710*/  IMAD.WIDE.U32 R34, R154, R52.reuse, R34 ;  /* 0x000000349a227225 */ /* 0x080fe200078e0022 */
[----:B------:R-:W-:Y:S02]  /*2720*/  LOP3.LUT R5, R50, 0x38, R45, 0xf8, !PT ;  /* 0x0000003832057812 */ /* 0x000fe400078ef82d */
[----:B------:R-:W-:Y:S01]  /*2730*/  ISETP.GE.AND P3, PT, R53, UR4, PT ;  /* 0x0000000435007c0c */ /* 0x000fe2000bf66270 */
[----:B------:R-:W-:Y:S01]  /*2740*/  IMAD.WIDE.U32 R36, R154, R52, R36 ;  /* 0x000000349a247225 */ /* 0x000fe200078e0024 */
[----:B------:R-:W-:-:S03]  /*2750*/  LOP3.LUT R70, R5, R54, RZ, 0x3c, !PT ;  /* 0x0000003605467212 */ /* 0x000fc600078e3cff */
[----:B------:R-:W-:Y:S02]  /*2760*/  IMAD.IADD R58, R31, 0x1, R59 ;  /* 0x000000011f3a7824 */ /* 0x000fe400078e023b */
[----:B------:R-:W-:Y:S02]  /*2770*/  IMAD.SHL.U32 R52, R52, 0x40, RZ ;  /* 0x0000004034347824 */ /* 0x000fe400078e00ff */
[----:B------:R-:W-:Y:S02]  /*2780*/  IMAD.X R39, R13, 0x1, R0, P0 ;  /* 0x000000010d277824 */ /* 0x000fe400000e0600 */
[----:B------:R-:W-:Y:S02]  /*2790*/  IMAD R57, R193, 0x200, R4 ;  /* 0x00000200c1397824 */ /* 0x000fe400078e0204 */
[----:B------:R-:W-:Y:S02]  /*27a0*/  IMAD.IADD R59, R59, 0x1, R33 ;  /* 0x000000013b3b7824 */ /* 0x000fe400078e0221 */
[----:B------:R-:W-:-:S02]  /*27b0*/  IMAD.IADD R61, R35, 0x1, R11 ;  /* 0x00000001233d7824 */ /* 0x000fc400078e020b */
[----:B------:R-:W-:Y:S02]  /*27c0*/  IMAD.IADD R62, R11, 0x1, R37 ;  /* 0x000000010b3e7824 */ /* 0x000fe400078e0225 */
[----:B------:R-:W-:-:S07]  /*27d0*/  IMAD R70, R193, 0x200, R70 ;  /* 0x00000200c1467824 */ /* 0x000fce00078e0246 */
.L_x_3675:
[----:B0---4-:R-:W0:Y:S01]  /*27e0*/  LDC R27, c[0x0][0x3f4] ;  /* 0x0000fd00ff1b7b82 */ /* 0x011e220000000800 */
[----:B------:R-:W-:Y:S01]  /*27f0*/  VIADD R40, R40, 0xffffffff ;  /* 0xffffffff28287836 */ /* 0x000fe20000000000 */
[----:B------:R-:W-:Y:S05]  /*2800*/  YIELD ;  /* 0x0000000000007946 */ /* 0x000fea0003800000 */
[----:B------:R-:W-:Y:S01]  /*2810*/  SHF.R.S32.HI R67, RZ, 0x1f, R40 ;  /* 0x0000001fff437819 */ /* 0x000fe20000011428 */
[----:B------:R-:W1:Y:S01]  /*2820*/  LDC.64 R64, c[0x0][0x2e8] ;  /* 0x0000ba00ff407b82 */ /* 0x000e620000000a00 */
[-C--:B------:R-:W-:Y:S01]  /*2830*/  IMAD R4, R46, R40.reuse, RZ ;  /* 0x000000282e047224 */ /* 0x080fe200078e02ff */
[----:B------:R-:W-:Y:S01]  /*2840*/  BSSY B0, `(.L_x_3646) ;  /* 0x000017e000007945 */ /* 0x000fe20003800000 */
[----:B---3--:R-:W-:Y:S01]  /*2850*/  IMAD.WIDE.U32 R14, R47, R40, RZ ;  /* 0x000000282f0e7225 */ /* 0x008fe200078e00ff */
[----:B------:R-:W-:-:S03]  /*2860*/  ISETP.GT.AND P2, PT, R40, R41, PT ;  /* 0x000000292800720c */ /* 0x000fc60003f44270 */
[----:B------:R-:W-:Y:S01]  /*2870*/  IMAD R5, R67, R47, R4 ;  /* 0x0000002f43057224 */ /* 0x000fe200078e0204 */
[----:B------:R-:W-:Y:S01]  /*2880*/  IADD3 R4, P0, R3, R14, RZ ;  /* 0x0000000e03047210 */ /* 0x000fe20007f1e0ff */
[----:B------:R-:W-:Y:S02]  /*2890*/  IMAD.SHL.U32 R26, R19, 0x1000, RZ ;  /* 0x00001000131a7824 */ /* 0x000fe400078e00ff */
[----:B------:R-:W-:Y:S02]  /*28a0*/  IMAD.IADD R25, R15, 0x1, R5 ;  /* 0x000000010f197824 */ /* 0x000fe400078e0205 */
[----:B------:R-:W-:Y:S02]  /*28b0*/  IMAD.IADD R5, R57, 0x1, R26 ;  /* 0x0000000139057824 */ /* 0x000fe400078e021a */
[----:B------:R-:W-:Y:S01]  /*28c0*/  IMAD.X R6, R25, 0x1, R44, P0 ;  /* 0x0000000119067824 */ /* 0x000fe200000e062c */
[----:B0-----:R-:W-:Y:S01]  /*28d0*/  ISETP.GE.AND P0, PT, R27, 0x1, PT ;  /* 0x000000011b00780c */ /* 0x001fe20003f06270 */
[----:B------:R-:W-:Y:S01]  /*28e0*/  IMAD R66, R5, 0x2, R2 ;  /* 0x0000000205427824 */ /* 0x000fe200078e0202 */
[----:B-1----:R-:W-:-:S04]  /*28f0*/  LEA R12, P1, R4, R64, 0x1 ;  /* 0x00000040040c7211 */ /* 0x002fc800078208ff */
[----:B------:R-:W-:-:S07]  /*2900*/  LEA.HI.X R13, R4, R65, R6, 0x1, P1 ;  /* 0x00000041040d7211 */ /* 0x000fce00008f0c06 */
[----:B------:R-:W-:Y:S05]  /*2910*/  @!P0 BRA `(.L_x_3647) ;  /* 0x00000014005c8947 */ /* 0x000fea0003800000 */
[----:B------:R-:W-:Y:S01]  /*2920*/  ULDC.U8 UR4, c[0x0][0x410] ;  /* 0x0001040000047ab9 */ /* 0x000fe20000000000 */
[-C--:B------:R-:W-:Y:S01]  /*2930*/  IMAD R6, R48, R40.reuse, RZ ;  /* 0x0000002830067224 */ /* 0x080fe200078e02ff */
[----:B------:R-:W-:Y:S01]  /*2940*/  ISETP.NE.AND P0, PT, RZ, UR4, PT ;  /* 0x00000004ff007c0c */ /* 0x000fe2000bf05270 */
[----:B------:R-:W-:-:S04]  /*2950*/  IMAD.WIDE.U32 R4, R49, R40, RZ ;  /* 0x0000002831047225 */ /* 0x000fc800078e00ff */
[----:B------:R-:W-:-:S04]  /*2960*/  IMAD R7, R67, R49, R6 ;  /* 0x0000003143077224 */ /* 0x000fc800078e0206 */
[----:B------:R-:W-:-:S04]  /*2970*/  IMAD.IADD R68, R5, 0x1, R7 ;  /* 0x0000000105447824 */ /* 0x000fc800078e0207 */
[----:B------:R-:W-:Y:S05]  /*2980*/  @!P0 BRA `(.L_x_3648) ;  /* 0x00000008007c8947 */ /* 0x000fea0003800000 */
[----:B------:R-:W-:Y:S01]  /*2990*/  IMAD R6, R40, -0x40, R42 ;  /* 0xffffffc028067824 */ /* 0x000fe200078e022a */
[----:B------:R-:W-:Y:S01]  /*29a0*/  BSSY B1, `(.L_x_3649) ;  /* 0x000001e000017945 */ /* 0x000fe20003800000 */
[----:B------:R-:W-:Y:S02]  /*29b0*/  CS2R R8, SRZ ;  /* 0x0000000000087805 */ /* 0x000fe4000001ff00 */
[----:B------:R-:W-:Y:S02]  /*29c0*/  CS2R R14, SRZ ;  /* 0x00000000000e7805 */ /* 0x000fe4000001ff00 */
[----:B------:R-:W-:Y:S02]  /*29d0*/  CS2R R10, SRZ ;  /* 0x00000000000a7805 */ /* 0x000fe4000001ff00 */
[----:B------:R-:W-:Y:S02]  /*29e0*/  VIMNMX R6, R6, 0x40, PT ;  /* 0x0000004006067848 */ /* 0x000fe40003fe0100 */
[----:B------:R-:W-:-:S02]  /*29f0*/  CS2R R24, SRZ ;  /* 0x0000000000187805 */ /* 0x000fc4000001ff00 */
[----:B------:R-:W-:-:S13]  /*2a00*/  ISETP.GE.AND P1, PT, R23, R6, PT ;  /* 0x000000061700720c */ /* 0x000fda0003f26270 */
[----:B------:R-:W-:Y:S05]  /*2a10*/  @P1 BRA `(.L_x_3650) ;  /* 0x0000000000581947 */ /* 0x000fea0003800000 */
[----:B------:R-:W-:Y:S01]  /*2a20*/  IMAD R7, R51, R40, RZ ;  /* 0x0000002833077224 */ /* 0x000fe200078e02ff */
[----:B------:R-:W-:Y:S01]  /*2a30*/  IADD3 R8, P0, R30, R4, RZ ;  /* 0x000000041e087210 */ /* 0x000fe20007f1e0ff */
[----:B------:R-:W-:Y:S01]  /*2a40*/  IMAD.MOV.U32 R4, RZ, RZ, R34 ;  /* 0x000000ffff047224 */ /* 0x000fe200078e0022 */
[----:B------:R-:W-:Y:S01]  /*2a50*/  ULDC.64 UR6, c[0x0][0x400] ;  /* 0x0001000000067ab9 */ /* 0x000fe20000000a00 */
[----:B------:R-:W-:Y:S01]  /*2a60*/  IMAD.MOV.U32 R5, RZ, RZ, R61 ;  /* 0x000000ffff057224 */ /* 0x000fe200078e003d */
[----:B------:R-:W-:Y:S01]  /*2a70*/  ULDC.64 UR4, c[0x0][0x3e8] ;  /* 0x0000fa0000047ab9 */ /* 0x000fe20000000a00 */
[-C--:B------:R-:W-:Y:S02]  /*2a80*/  IMAD R11, R67, R52.reuse, R7 ;  /* 0x00000034430b7224 */ /* 0x080fe400078e0207 */
[----:B------:R-:W-:-:S04]  /*2a90*/  IMAD.WIDE.U32 R6, R40, R52, R4 ;  /* 0x0000003428067225 */ /* 0x000fc800078e0004 */
[----:B------:R-:W-:Y:S01]  /*2aa0*/  IMAD.X R9, R68, 0x1, R58, P0 ;  /* 0x0000000144097824 */ /* 0x000fe200000e063a */
[----:B------:R-:W-:Y:S01]  /*2ab0*/  LEA R4, P0, R6, UR6, 0x1 ;  /* 0x0000000606047c11 */ /* 0x000fe2000f8008ff */
[----:B------:R-:W-:-:S05]  /*2ac0*/  IMAD.IADD R5, R7, 0x1, R11 ;  /* 0x0000000107057824 */ /* 0x000fca00078e020b */
        /* <DEDUP_REMOVED lines=11> */
.L_x_3650:
[----:B------:R-:W-:Y:S05]  /*2b80*/  BSYNC B1 ;  /* 0x0000000000017941 */ /* 0x000fea0003800000 */
.L_x_3649:
[----:B------:R-:W-:Y:S01]  /*2b90*/  UISETP.NE.AND UP0, UPT, UR37, 0x3, UPT ;  /* 0x000000032500788c */ /* 0x000fe2000bf05270 */
[----:B0----5:R-:W-:Y:S02]  /*2ba0*/  IMAD.MOV.U32 R4, RZ, RZ, R8 ;  /* 0x000000ffff047224 */ /* 0x021fe400078e0008 */
[----:B------:R-:W-:Y:S02]  /*2bb0*/  IMAD.MOV.U32 R5, RZ, RZ, R9 ;  /* 0x000000ffff057224 */ /* 0x000fe400078e0009 */
[----:B------:R-:W-:Y:S01]  /*2bc0*/  IMAD.MOV.U32 R6, RZ, RZ, R14 ;  /* 0x000000ffff067224 */ /* 0x000fe200078e000e */
[----:B------:R-:W-:Y:S01]  /*2bd0*/  PLOP3.LUT P0, PT, PT, PT, UP0, 0x80, 0x0 ;  /* 0x000000000000781c */ /* 0x000fe20003f0f008 */
[----:B------:R-:W-:Y:S01]  /*2be0*/  IMAD.MOV.U32 R7, RZ, RZ, R25 ;  /* 0x000000ffff077224 */ /* 0x000fe200078e0019 */
[----:B------:R-:W-:Y:S01]  /*2bf0*/  PRMT R77, R4, 0x5410, R5 ;  /* 0x00005410044d7816 */ /* 0x000fe20000000005 */
[----:B------:R-:W-:Y:S02]  /*2c00*/  IMAD.MOV.U32 R4, RZ, RZ, R15 ;  /* 0x000000ffff047224 */ /* 0x000fe400078e000f */
[----:B------:R-:W-:-:S03]  /*2c10*/  IMAD.MOV.U32 R5, RZ, RZ, R11 ;  /* 0x000000ffff057224 */ /* 0x000fc600078e000b */
[----:B------:R-:W-:Y:S01]  /*2c20*/  PRMT R69, R6, 0x5410, R4 ;  /* 0x0000541006457816 */ /* 0x000fe20000000004 */
[----:B------:R-:W-:Y:S02]  /*2c30*/  IMAD.MOV.U32 R4, RZ, RZ, R10 ;  /* 0x000000ffff047224 */ /* 0x000fe400078e000a */
[----:B------:R-:W-:-:S03]  /*2c40*/  IMAD.MOV.U32 R6, RZ, RZ, R24 ;  /* 0x000000ffff067224 */ /* 0x000fc600078e0018 */
[----:B------:R-:W-:Y:S02]  /*2c50*/  PRMT R78, R4, 0x5410, R5 ;  /* 0x00005410044e7816 */ /* 0x000fe40000000005 */
[----:B------:R-:W-:Y:S01]  /*2c60*/  PRMT R79, R6, 0x5410, R7 ;  /* 0x00005410064f7816 */ /* 0x000fe20000000007 */
[----:B------:R-:W-:Y:S06]  /*2c70*/  @!P0 BRA `(.L_x_3651) ;  /* 0x0000000000048947 */ /* 0x000fec0003800000 */
[----:B------:R-:W-:Y:S01]  /*2c80*/  BPT.TRAP 0x1 ;  /* 0x000000040000795c */ /* 0x000fe20000300000 */
.L_x_3651:
[----:B------:R-:W-:Y:S01]  /*2c90*/  IMAD R73, R19, 0x8, R2 ;  /* 0x0000000813497824 */ /* 0x000fe200078e0202 */
[----:B------:R-:W-:Y:S01]  /*2ca0*/  SHF.L.U32 R74, R186, 0x1f, RZ ;  /* 0x0000001fba4a7819 */ /* 0x000fe200000006ff */
[----:B------:R-:W-:Y:S03]  /*2cb0*/  BSSY B1, `(.L_x_3652) ;  /* 0x0000003000017945 */ /* 0x000fe60003800000 */
[----:B------:R-:W0:Y:S02]  /*2cc0*/  SYNCS.PHASECHK.TRANS64.TRYWAIT P5, [R73+URZ+0x28c90], R74 ;  /* 0x028c904a490075a7 */ /* 0x000e2400080a017f */
[----:B0-----:R-:W-:Y:S05]  /*2cd0*/  @!P5 BRA `(.L_x_3653) ;  /* 0x00000184006cd947 */ /* 0x001fea0003800000 */
.L_x_3948:
[----:B------:R-:W-:Y:S05]  /*2ce0*/  BSYNC B1 ;  /* 0x0000000000017941 */ /* 0x000fea0003800000 */
.L_x_3652:
[----:B------:R-:W-:Y:S05]  /*2cf0*/  @P1 BRA `(.L_x_3654) ;  /* 0x0000001000c81947 */ /* 0x000fea0003800000 */
[----:B------:R-:W-:Y:S04]  /*2d00*/  BSSY B1, `(.L_x_3655) ;  /* 0x0000031000017945 */ /* 0x000fe80003800000 */
[----:B------:R-:W-:Y:S05]  /*2d10*/  @P4 BRA `(.L_x_3656) ;  /* 0x0000000000bc4947 */ /* 0x000fea0003800000 */
[----:B------:R1:W2:Y:S01]  /*2d20*/  LDS.128 R4, [R66+0x22400] ;  /* 0x0224000042047984 */ /* 0x0002a20000000c00 */
        /* <DEDUP_REMOVED lines=15> */
[----:B------:R-:W-:Y:S02]  /*2e20*/  HADD2.F32 R7, -RZ, R7.H0_H0 ;  /* 0x20000007ff077230 */ /* 0x000fe40000004100 */
[----:B------:R-:W-:Y:S01]  /*2e30*/  FMUL.FTZ R25, R5, R25 ;  /* 0x0000001905197220 */ /* 0x000fe20000410000 */
[----:B------:R-:W-:Y:S02]  /*2e40*/  HADD2.F32 R64, -RZ, R64.H0_H0 ;  /* 0x20000040ff407230 */ /* 0x000fe40000004100 */
[----:B------:R-:W-:Y:S01]  /*2e50*/  FMUL.FTZ R76, R15, R66 ;  /* 0x000000420f4c7220 */ /* 0x000fe20000410000 */
[----:B------:R-:W-:Y:S01]  /*2e60*/  FFMA.FTZ R68, R5, R24, -R68 ;  /* 0x0000001805447223 */ /* 0x000fe20000010844 */
[----:B------:R-:W-:Y:S01]  /*2e70*/  FMUL.FTZ R66, R7, R66 ;  /* 0x0000004207427220 */ /* 0x000fe20000410000 */
[----:B------:R-:W-:Y:S01]  /*2e80*/  FFMA.FTZ R67, R6, R24, R25 ;  /* 0x0000001806437223 */ /* 0x000fe20000010019 */
[----:B------:R-:W-:-:S02]  /*2e90*/  HADD2.F32 R24, -RZ, R79.H0_H0 ;  /* 0x2000004fff187230 */ /* 0x000fc40000004100 */
[-C--:B------:R-:W-:Y:S01]  /*2ea0*/  FFMA.FTZ R76, R7, R64.reuse, -R76 ;  /* 0x00000040074c7223 */ /* 0x080fe2000001084c */
[----:B------:R-:W-:Y:S02]  /*2eb0*/  HADD2.F32 R25, -RZ, R79.H1_H1 ;  /* 0x3000004fff197230 */ /* 0x000fe40000004100 */
[----:B------:R-:W-:Y:S01]  /*2ec0*/  FFMA.FTZ R75, R15, R64, R66 ;  /* 0x000000400f4b7223 */ /* 0x000fe20000010042 */
[----:B------:R-:W-:Y:S02]  /*2ed0*/  HADD2.F32 R5, -RZ, R4.H1_H1 ;  /* 0x30000004ff057230 */ /* 0x000fe40000004100 */
[----:B------:R-:W-:Y:S02]  /*2ee0*/  HADD2.F32 R6, -RZ, R14.H1_H1 ;  /* 0x3000000eff067230 */ /* 0x000fe40000004100 */
[----:B------:R-:W-:Y:S02]  /*2ef0*/  HADD2.F32 R4, -RZ, R4.H0_H0 ;  /* 0x20000004ff047230 */ /* 0x000fe40000004100 */
[----:B------:R-:W-:Y:S01]  /*2f00*/  FMUL.FTZ R65, R5, R24 ;  /* 0x0000001805417220 */ /* 0x000fe20000410000 */
[----:B------:R-:W-:-:S02]  /*2f10*/  HADD2.F32 R14, -RZ, R14.H0_H0 ;  /* 0x2000000eff0e7230 */ /* 0x000fc40000004100 */
[--C-:B------:R-:W-:Y:S02]  /*2f20*/  HADD2.F32 R7, -RZ, R69.reuse.H0_H0 ;  /* 0x20000045ff077230 */ /* 0x100fe40000004100 */
[----:B------:R-:W-:Y:S01]  /*2f30*/  FMUL.FTZ R24, R4, R24 ;  /* 0x0000001804187220 */ /* 0x000fe20000410000 */
[----:B------:R-:W-:Y:S02]  /*2f40*/  HADD2.F32 R15, -RZ, R69.H1_H1 ;  /* 0x30000045ff0f7230 */ /* 0x000fe40000004100 */
[-C--:B------:R-:W-:Y:S01]  /*2f50*/  FMUL.FTZ R69, R6, R25.reuse ;  /* 0x0000001906457220 */ /* 0x080fe20000410000 */
        /* <DEDUP_REMOVED lines=9> */
.L_x_3658:
[----:B------:R-:W-:Y:S05]  /*2ff0*/  BSYNC B2 ;  /* 0x0000000000027941 */ /* 0x000fea0003800000 */
.L_x_3657:
[----:B--2---:R1:W-:Y:S02]  /*3000*/  STG.E.128 desc[UR42][R12.64], R4 ;  /* 0x000000040c007986 */ /* 0x0043e4000c101d2a */
.L_x_3656:
[----:B------:R-:W-:Y:S05]  /*3010*/  BSYNC B1 ;  /* 0x0000000000017941 */ /* 0x000fea0003800000 */
.L_x_3655:
[----:B------:R-:W-:Y:S05]  /*3020*/  @P3 BRA `(.L_x_3654) ;  /* 0x0000000c00fc3947 */ /* 0x000fea0003800000 */
[----:B-1----:R-:W-:Y:S01]  /*3030*/  IMAD.MOV.U32 R5, RZ, RZ, 0x20 ;  /* 0x00000020ff057424 */ /* 0x002fe200078e00ff */
[----:B------:R-:W-:Y:S01]  /*3040*/  LOP3.LUT P5, RZ, R188, 0x4, RZ, 0xc0, !PT ;  /* 0x00000004bcff7812 */ /* 0x000fe200078ac0ff */
[----:B------:R-:W-:Y:S03]  /*3050*/  BSSY B1, `(.L_x_3659) ;  /* 0x0000030000017945 */ /* 0x000fe60003800000 */
[----:B------:R-:W-:Y:S02]  /*3060*/  SEL R5, R5, 0xffffffe0, !P5 ;  /* 0xffffffe005057807 */ /* 0x000fe40006800000 */
[----:B------:R-:W-:Y:S02]  /*3070*/  ISETP.GE.AND P5, PT, R189, R27, PT ;  /* 0x0000001bbd00720c */ /* 0x000fe40003fa6270 */
[----:B------:R-:W-:-:S05]  /*3080*/  IADD3 R5, R5, R57, R26 ;  /* 0x0000003905057210 */ /* 0x000fca0007ffe01a */
[----:B------:R-:W-:-:S06]  /*3090*/  IMAD R4, R5, 0x2, R2 ;  /* 0x0000000205047824 */ /* 0x000fcc00078e0202 */
[----:B------:R-:W1:Y:S01]  /*30a0*/  LDS.128 R4, [R4+0x22400] ;  /* 0x0224000004047984 */ /* 0x000e620000000c00 */
[----:B------:R-:W-:Y:S05]  /*30b0*/  @P5 BRA `(.L_x_3660) ;  /* 0x0000000000a45947 */ /* 0x000fea0003800000 */
[--C-:B------:R-:W-:Y:S01]  /*30c0*/  SHF.R.U64 R15, R8, 0x10, R9.reuse ;  /* 0x00000010080f7819 */ /* 0x100fe20000001209 */
[----:B-1----:R-:W-:Y:S01]  /*30d0*/  IMAD.MOV.U32 R8, RZ, RZ, R6 ;  /* 0x000000ffff087224 */ /* 0x002fe200078e0006 */
        /* <DEDUP_REMOVED lines=14> */
[-C--:B------:R-:W-:Y:S01]  /*31c0*/  FFMA.FTZ R26, R5, R10.reuse, -R26 ;  /* 0x0000000a051a7223 */ /* 0x080fe2000001081a */
[----:B------:R-:W-:Y:S01]  /*31d0*/  FFMA.FTZ R25, R6, R10, R11 ;  /* 0x0000000a06197223 */ /* 0x000fe2000001000b */
[----:B------:R-:W-:Y:S01]  /*31e0*/  FMUL.FTZ R24, R7, R24 ;  /* 0x0000001807187220 */ /* 0x000fe20000410000 */
        /* <DEDUP_REMOVED lines=22> */
.L_x_3660:
[----:B------:R-:W-:Y:S05]  /*3350*/  BSYNC B1 ;  /* 0x0000000000017941 */ /* 0x000fea0003800000 */
.L_x_3659:
[----:B-1----:R2:W-:Y:S01]  /*3360*/  STG.E.128 desc[UR42][R12.64+0x40], R4 ;  /* 0x000040040c007986 */ /* 0x0025e2000c101d2a */
[----:B------:R-:W-:Y:S05]  /*3370*/  BRA `(.L_x_3654) ;  /* 0x0000000c00287947 */ /* 0x000fea0003800000 */
.L_x_3648:
[----:B------:R-:W-:-:S05]  /*3380*/  IMAD R5, R40, -0x40, R42 ;  /* 0xffffffc028057824 */ /* 0x000fca00078e022a */
[----:B------:R-:W-:-:S04]  /*3390*/  VIMNMX R6, R5, 0x40, PT ;  /* 0x0000004005067848 */ /* 0x000fc80003fe0100 */
[----:B------:R-:W-:Y:S02]  /*33a0*/  ISETP.GE.AND P1, PT, R23, R6, PT ;  /* 0x000000061700720c */ /* 0x000fe40003f26270 */
[----:B------:R-:W-:Y:S02]  /*33b0*/  CS2R R6, SRZ ;  /* 0x0000000000067805 */ /* 0x000fe4000001ff00 */
[----:B------:R-:W-:-:S13]  /*33c0*/  ISETP.GE.OR P0, PT, R16, R27, P1 ;  /* 0x0000001b1000720c */ /* 0x000fda0000f06670 */
[----:B------:R-:W0:Y:S01]  /*33d0*/  @!P0 LDC.64 R8, c[0x0][0x3e8] ;  /* 0x0000fa00ff088b82 */ /* 0x000e220000000a00 */
[----:B------:R-:W-:-:S05]  /*33e0*/  @!P0 IADD3 R4, P5, R32, R4, RZ ;  /* 0x0000000420048210 */ /* 0x000fca0007fbe0ff */
[----:B------:R-:W-:Y:S02]  /*33f0*/  @!P0 IMAD.X R5, R68, 0x1, R59, P5 ;  /* 0x0000000144058824 */ /* 0x000fe400028e063b */
[----:B------:R-:W1:Y:S01]  /*3400*/  @!P0 LDC.64 R12, c[0x0][0x400] ;  /* 0x00010000ff0c8b82 */ /* 0x000e620000000a00 */
[----:B0-----:R-:W-:-:S04]  /*3410*/  @!P0 LEA R8, P5, R4, R8, 0x1 ;  /* 0x0000000804088211 */ /* 0x001fc800078a08ff */
[----:B------:R-:W-:Y:S01]  /*3420*/  @!P0 LEA.HI.X R9, R4, R9, R5, 0x1, P5 ;  /* 0x0000000904098211 */ /* 0x000fe200028f0c05 */
[----:B------:R-:W-:Y:S02]  /*3430*/  @!P0 IMAD R4, R51, R40, RZ ;  /* 0x0000002833048224 */ /* 0x000fe400078e02ff */
[----:B------:R-:W-:Y:S02]  /*3440*/  @!P0 IMAD.MOV.U32 R5, RZ, RZ, R62 ;  /* 0x000000ffff058224 */ /* 0x000fe400078e003e */
[----:B------:R-:W-:Y:S02]  /*3450*/  @!P0 IMAD R67, R67, R52, R4 ;  /* 0x0000003443438224 */ /* 0x000fe400078e0204 */
[----:B------:R-:W-:-:S04]  /*3460*/  @!P0 IMAD.MOV.U32 R4, RZ, RZ, R36 ;  /* 0x000000ffff048224 */ /* 0x000fc800078e0024 */
[----:B------:R-:W-:-:S04]  /*3470*/  @!P0 IMAD.WIDE.U32 R4, R40, R52, R4 ;  /* 0x0000003428048225 */ /* 0x000fc800078e0004 */
[----:B------:R-:W-:Y:S01]  /*3480*/  @!P0 IMAD.IADD R5, R67, 0x1, R5 ;  /* 0x0000000143058824 */ /* 0x000fe200078e0205 */
[----:B-1----:R-:W-:-:S04]  /*3490*/  @!P0 LEA R12, P5, R4, R12, 0x1 ;  /* 0x0000000c040c8211 */ /* 0x002fc800078a08ff */
[----:B------:R-:W-:Y:S02]  /*34a0*/  @!P0 LEA.HI.X R13, R4, R13, R5, 0x1, P5 ;  /* 0x0000000d040d8211 */ /* 0x000fe400028f0c05 */
[----:B------:R-:W-:Y:S02]  /*34b0*/  CS2R R4, SRZ ;  /* 0x0000000000047805 */ /* 0x000fe4000001ff00 */
[----:B------:R-:W-:-:S04]  /*34c0*/  CS2R R10, SRZ ;  /* 0x00000000000a7805 */ /* 0x000fc8000001ff00 */
[----:B------:R0:W2:Y:S02]  /*34d0*/  @!P0 LDG.E.128 R4, desc[UR42][R8.64] ;  /* 0x0000002a08048981 */ /* 0x0000a4000c1e1d00 */
[----:B0-----:R-:W-:-:S06]  /*34e0*/  CS2R R8, SRZ ;  /* 0x0000000000087805 */ /* 0x001fcc000001ff00 */
[----:B------:R-:W3:Y:S01]  /*34f0*/  @!P0 LDG.E.128 R8, desc[UR42][R12.64] ;  /* 0x0000002a0c088981 */ /* 0x000ee2000c1e1d00 */
[----:B------:R-:W-:Y:S01]  /*3500*/  UISETP.NE.AND UP0, UPT, UR37, 0x3, UPT ;  /* 0x000000032500788c */ /* 0x000fe2000bf05270 */
[----:B------:R-:W-:-:S04]  /*3510*/  ISETP.GE.AND P0, PT, R16, R27, PT ;  /* 0x0000001b1000720c */ /* 0x000fc80003f06270 */
[----:B------:R-:W-:Y:S02]  /*3520*/  P2R R68, PR, RZ, 0x1 ;  /* 0x00000001ff447803 */ /* 0x000fe40000000000 */
[----:B------:R-:W-:Y:S01]  /*3530*/  PLOP3.LUT P0, PT, PT, PT, UP0, 0x80, 0x0 ;  /* 0x000000000000781c */ /* 0x000fe20003f0f008 */
[----:B--2---:R-:W-:Y:S02]  /*3540*/  IMAD.MOV.U32 R24, RZ, RZ, R4 ;  /* 0x000000ffff187224 */ /* 0x004fe400078e0004 */
[----:B------:R-:W-:Y:S02]  /*3550*/  IMAD.MOV.U32 R27, RZ, RZ, R5 ;  /* 0x000000ffff1b7224 */ /* 0x000fe400078e0005 */
[----:B------:R-:W-:Y:S02]  /*3560*/  IMAD.MOV.U32 R66, RZ, RZ, R6 ;  /* 0x000000ffff427224 */ /* 0x000fe400078e0006 */
[----:B------:R-:W-:Y:S01]  /*3570*/  IMAD.MOV.U32 R67, RZ, RZ, R7 ;  /* 0x000000ffff437224 */ /* 0x000fe200078e0007 */
[----:B------:R-:W-:-:S02]  /*3580*/  PRMT R80, R80, 0x5410, R27 ;  /* 0x0000541050507816 */ /* 0x000fc4000000001b */
[----:B------:R-:W-:Y:S02]  /*3590*/  PRMT R89, R24, 0x5410, R66 ;  /* 0x0000541018597816 */ /* 0x000fe40000000042 */
[----:B------:R-:W-:Y:S01]  /*35a0*/  PRMT R84, R84, 0x5410, R67 ;  /* 0x0000541054547816 */ /* 0x000fe20000000043 */
[----:B---3--:R-:W-:Y:S02]  /*35b0*/  IMAD.MOV.U32 R12, RZ, RZ, R8 ;  /* 0x000000ffff0c7224 */ /* 0x008fe400078e0008 */
[----:B------:R-:W-:Y:S02]  /*35c0*/  IMAD.MOV.U32 R13, RZ, RZ, R9 ;  /* 0x000000ffff0d7224 */ /* 0x000fe400078e0009 */
[----:B------:R-:W-:Y:S02]  /*35d0*/  IMAD.MOV.U32 R24, RZ, RZ, R10 ;  /* 0x000000ffff187224 */ /* 0x000fe400078e000a */
[----:B------:R-:W-:Y:S01]  /*35e0*/  IMAD.MOV.U32 R27, RZ, RZ, R11 ;  /* 0x000000ffff1b7224 */ /* 0x000fe200078e000b */
[----:B------:R-:W-:-:S02]  /*35f0*/  PRMT R80, R13, 0x7610, R80 ;  /* 0x000076100d507816 */ /* 0x000fc40000000050 */
[----:B------:R-:W-:Y:S02]  /*3600*/  PRMT R87, R12, 0x5410, R24 ;  /* 0x000054100c577816 */ /* 0x000fe40000000018 */
[----:B------:R-:W-:Y:S01]  /*3610*/  PRMT R84, R27, 0x7610, R84 ;  /* 0x000076101b547816 */ /* 0x000fe20000000054 */
[----:B------:R-:W-:Y:S06]  /*3620*/  @!P0 BRA `(.L_x_3661) ;  /* 0x0000000000048947 */ /* 0x000fec0003800000 */
[----:B------:R-:W-:Y:S01]  /*3630*/  BPT.TRAP 0x1 ;  /* 0x000000040000795c */ /* 0x000fe20000300000 */
.L_x_3661:
[----:B------:R-:W-:Y:S01]  /*3640*/  IMAD R73, R19, 0x8, R2 ;  /* 0x0000000813497824 */ /* 0x000fe200078e0202 */
[----:B------:R-:W-:Y:S01]  /*3650*/  SHF.L.U32 R74, R186, 0x1f, RZ ;  /* 0x0000001fba4a7819 */ /* 0x000fe200000006ff */
[----:B------:R-:W0:Y:S01]  /*3660*/  LDC R75, c[0x0][0x2f4] ;  /* 0x0000bd00ff4b7b82 */ /* 0x000e220000000800 */
[----:B------:R-:W-:Y:S02]  /*3670*/  BSSY B1, `(.L_x_3662) ;  /* 0x0000003000017945 */ /* 0x000fe40003800000 */
[----:B------:R-:W1:Y:S02]  /*3680*/  SYNCS.PHASECHK.TRANS64.TRYWAIT P5, [R73+URZ+0x28c90], R74 ;  /* 0x028c904a490075a7 */ /* 0x000e6400080a017f */
[----:B-1----:R-:W-:Y:S05]  /*3690*/  @!P5 BRA `(.L_x_3663) ;  /* 0x0000017c0010d947 */ /* 0x002fea0003800000 */
.L_x_3949:
[----:B------:R-:W-:Y:S05]  /*36a0*/  BSYNC B1 ;  /* 0x0000000000017941 */ /* 0x000fea0003800000 */
.L_x_3662:
[----:B0-----:R-:W-:Y:S01]  /*36b0*/  ISETP.GE.OR P5, PT, R16, R75, P1 ;  /* 0x0000004b1000720c */ /* 0x001fe20000fa6670 */
[----:B------:R-:W-:Y:S01]  /*36c0*/  ULDC.64 UR4, c[0x0][0x300] ;  /* 0x0000c00000047ab9 */ /* 0x000fe20000000a00 */
[----:B------:R-:W-:Y:S02]  /*36d0*/  IMAD.MOV.U32 R66, RZ, RZ, R14 ;  /* 0x000000ffff427224 */ /* 0x000fe400078e000e */
[----:B------:R-:W-:Y:S02]  /*36e0*/  IMAD R12, R0, UR4, RZ ;  /* 0x00000004000c7c24 */ /* 0x000fe4000f8e02ff */
[----:B------:R-:W-:Y:S02]  /*36f0*/  IMAD.MOV.U32 R67, RZ, RZ, R25 ;  /* 0x000000ffff437224 */ /* 0x000fe400078e0019 */
[C---:B------:R-:W-:Y:S02]  /*3700*/  IMAD R13, R23.reuse, UR5, R12 ;  /* 0x00000005170d7c24 */ /* 0x040fe4000f8e020c */
[----:B------:R-:W-:-:S03]  /*3710*/  IMAD.WIDE.U32 R66, R23, UR4, R66 ;  /* 0x0000000417427c25 */ /* 0x000fc6000f8e0042 */
[----:B------:R-:W-:Y:S05]  /*3720*/  @P5 BRA `(.L_x_3654) ;  /* 0x00000008003c5947 */ /* 0x000fea0003800000 */
[----:B------:R-:W-:Y:S01]  /*3730*/  IMAD.IADD R76, R13, 0x1, R67 ;  /* 0x000000010d4c7824 */ /* 0x000fe200078e0243 */
[----:B------:R-:W-:Y:S01]  /*3740*/  IADD3 R12, P5, P6, R20, R66, R60 ;  /* 0x00000042140c7210 */ /* 0x000fe20007ebe03c */
[----:B------:R-:W-:Y:S03]  /*3750*/  BSSY B1, `(.L_x_3664) ;  /* 0x0000069000017945 */ /* 0x000fe60003800000 */
[----:B------:R-:W-:Y:S02]  /*3760*/  IADD3.X R13, R43, R76, R63, P5, P6 ;  /* 0x0000004c2b0d7210 */ /* 0x000fe40002fec43f */
[----:B------:R-:W-:Y:S02]  /*3770*/  ISETP.NE.AND P6, PT, R68, RZ, PT ;  /* 0x000000ff4400720c */ /* 0x000fe40003fc5270 */
[----:B------:R-:W-:-:S04]  /*3780*/  LEA R68, P5, R12, R64, 0x1 ;  /* 0x000000400c447211 */ /* 0x000fc800078a08ff */
[----:B------:R-:W-:Y:S01]  /*3790*/  LEA.HI.X R69, R12, R65, R13, 0x1, P5 ;  /* 0x000000410c457211 */ /* 0x000fe200028f0c0d */
[----:B------:R-:W-:Y:S01]  /*37a0*/  IMAD.IADD R13, R75, 0x1, -R56 ;  /* 0x000000014b0d7824 */ /* 0x000fe200078e0a38 */
[----:B------:R-:W-:-:S04]  /*37b0*/  ISETP.NE.AND P5, PT, R72, RZ, PT ;  /* 0x000000ff4800720c */ /* 0x000fc80003fa5270 */
[----:B------:R-:W-:-:S04]  /*37c0*/  SEL R13, R56, R13, !P5 ;  /* 0x0000000d380d7207 */ /* 0x000fc80006800000 */
[----:B------:R-:W-:-:S04]  /*37d0*/  SHF.R.S32.HI R12, RZ, 0x1f, R13 ;  /* 0x0000001fff0c7819 */ /* 0x000fc8000001140d */
[----:B------:R-:W-:-:S04]  /*37e0*/  LEA.HI R12, R12, R13, RZ, 0x4 ;  /* 0x0000000d0c0c7211 */ /* 0x000fc800078f20ff */
[----:B------:R-:W-:-:S04]  /*37f0*/  SHF.R.S32.HI R12, RZ, 0x4, R12 ;  /* 0x00000004ff0c7819 */ /* 0x000fc8000001140c */
[----:B------:R-:W-:-:S05]  /*3800*/  LEA.HI.SX32 R12, R45, R12, 0x1d ;  /* 0x0000000c2d0c7211 */ /* 0x000fca00078feaff */
[----:B------:R-:W-:-:S05]  /*3810*/  IMAD.SHL.U32 R77, R12, 0x8, RZ ;  /* 0x000000080c4d7824 */ /* 0x000fca00078e00ff */
[----:B------:R-:W-:-:S04]  /*3820*/  LOP3.LUT R13, R50, 0x38, R77, 0xf8, !PT ;  /* 0x00000038320d7812 */ /* 0x000fc800078ef84d */
[----:B------:R-:W-:Y:S01]  /*3830*/  LOP3.LUT R12, R13, R54, RZ, 0x3c, !PT ;  /* 0x000000360d0c7212 */ /* 0x000fe200078e3cff */
[----:B------:R-:W-:-:S04]  /*3840*/  IMAD.IADD R13, R70, 0x1, R26 ;  /* 0x00000001460d7824 */ /* 0x000fc800078e021a */
[----:B------:R-:W-:Y:S02]  /*3850*/  IMAD R15, R193, 0x200, R12 ;  /* 0x00000200c10f7824 */ /* 0x000fe400078e020c */
[----:B------:R-:W-:Y:S02]  /*3860*/  IMAD R13, R13, 0x2, R2 ;  /* 0x000000020d0d7824 */ /* 0x000fe400078e0202 */
[----:B------:R-:W-:-:S04]  /*3870*/  IMAD.IADD R15, R26, 0x1, R15 ;  /* 0x000000011a0f7824 */ /* 0x000fc800078e020f */
[----:B------:R-:W-:Y:S02]  /*3880*/  IMAD R24, R15, 0x2, R2 ;  /* 0x000000020f187824 */ /* 0x000fe400078e0202 */
[----:B------:R-:W0:Y:S04]  /*3890*/  LDS.128 R12, [R13+0x22400] ;  /* 0x022400000d0c7984 */ /* 0x000e280000000c00 */
[----:B------:R-:W2:Y:S01]  /*38a0*/  LDS.128 R24, [R24+0x22400] ;  /* 0x0224000018187984 */ /* 0x000ea20000000c00 */
[----:B------:R-:W-:Y:S05]  /*38b0*/  @P6 BRA `(.L_x_3665) ;  /* 0x0000000400486947 */ /* 0x000fea0003800000 */
[--C-:B------:R-:W-:Y:S01]  /*38c0*/  SHF.R.U64 R79, R8, 0x10, R9.reuse ;  /* 0x00000010084f7819 */ /* 0x100fe20000001209 */
[----:B--2---:R-:W-:Y:S01]  /*38d0*/  HADD2.F32 R8, -RZ, R25.H1_H1 ;  /* 0x30000019ff087230 */ /* 0x004fe20000004100 */
[----:B------:R-:W-:Y:S02]  /*38e0*/  SHF.R.U32.HI R9, RZ, 0x10, R9 ;  /* 0x00000010ff097819 */ /* 0x000fe40000011609 */
[--C-:B------:R-:W-:Y:S01]  /*38f0*/  SHF.R.U64 R78, R4, 0x10, R5.reuse ;  /* 0x00000010044e7819 */ /* 0x100fe20000001205 */
[----:B------:R-:W-:Y:S01]  /*3900*/  HADD2.F32 R79, -RZ, R79.H0_H0 ;  /* 0x2000004fff4f7230 */ /* 0x000fe20000004100 */
[----:B------:R-:W-:Y:S02]  /*3910*/  SHF.R.U32.HI R82, RZ, 0x10, R5 ;  /* 0x00000010ff527819 */ /* 0x000fe40000011605 */
[--C-:B------:R-:W-:Y:S01]  /*3920*/  SHF.R.U64 R4, R6, 0x10, R7.reuse ;  /* 0x0000001006047819 */ /* 0x100fe20000001207 */
[----:B0-----:R-:W-:Y:S01]  /*3930*/  HADD2.F32 R6, -RZ, R13.H0_H0 ;  /* 0x2000000dff067230 */ /* 0x001fe20000004100 */
[----:B------:R-:W-:Y:S01]  /*3940*/  SHF.R.U32.HI R83, RZ, 0x10, R7 ;  /* 0x00000010ff537819 */ /* 0x000fe20000011607 */
[----:B------:R-:W-:Y:S01]  /*3950*/  HADD2.F32 R7, -RZ, R25.H0_H0 ;  /* 0x20000019ff077230 */ /* 0x000fe20000004100 */
[--C-:B------:R-:W-:Y:S01]  /*3960*/  SHF.R.U64 R5, R10, 0x10, R11.reuse ;  /* 0x000000100a057819 */ /* 0x100fe2000000120b */
[--C-:B------:R-:W-:Y:S01]  /*3970*/  HADD2.F32 R10, -RZ, R80.reuse.H1_H1 ;  /* 0x30000050ff0a7230 */ /* 0x100fe20000004100 */
[----:B------:R-:W-:Y:S01]  /*3980*/  SHF.R.U32.HI R81, RZ, 0x10, R11 ;  /* 0x00000010ff517819 */ /* 0x000fe2000001160b */
[----:B------:R-:W-:-:S02]  /*3990*/  HADD2.F32 R80, -RZ, R80.H0_H0 ;  /* 0x20000050ff507230 */ /* 0x000fc40000004100 */
[----:B------:R-:W-:Y:S02]  /*39a0*/  HADD2.F32 R25, -RZ, R9.H0_H0 ;  /* 0x20000009ff197230 */ /* 0x000fe40000004100 */
[----:B------:R-:W-:Y:S02]  /*39b0*/  HADD2.F32 R9, -RZ, R13.H1_H1 ;  /* 0x3000000dff097230 */ /* 0x000fe40000004100 */
[-C--:B------:R-:W-:Y:S01]  /*39c0*/  FMUL.FTZ R13, R7, R80.reuse ;  /* 0x00000050070d7220 */ /* 0x080fe20000410000 */
[----:B------:R-:W-:Y:S02]  /*39d0*/  HADD2.F32 R11, -RZ, R82.H0_H0 ;  /* 0x20000052ff0b7230 */ /* 0x000fe40000004100 */
[-C--:B------:R-:W-:Y:S01]  /*39e0*/  FMUL.FTZ R82, R8, R25.reuse ;  /* 0x0000001908527220 */ /* 0x080fe20000410000 */
[C---:B------:R-:W-:Y:S01]  /*39f0*/  FMUL.FTZ R80, R6.reuse, R80 ;  /* 0x0000005006507220 */ /* 0x040fe20000410000 */
[C---:B------:R-:W-:Y:S01]  /*3a00*/  FMUL.FTZ R25, R9.reuse, R25 ;  /* 0x0000001909197220 */ /* 0x040fe20000410000 */
[-C--:B------:R-:W-:Y:S01]  /*3a10*/  FFMA.FTZ R6, R6, R10.reuse, -R13 ;  /* 0x0000000a06067223 */ /* 0x080fe2000001080d */
[-C--:B------:R-:W-:Y:S01]  /*3a20*/  FFMA.FTZ R9, R9, R11.reuse, -R82 ;  /* 0x0000000b09097223 */ /* 0x080fe20000010852 */
[----:B------:R-:W-:Y:S01]  /*3a30*/  FFMA.FTZ R7, R7, R10, R80 ;  /* 0x0000000a07077223 */ /* 0x000fe20000010050 */
[----:B------:R-:W-:Y:S01]  /*3a40*/  FFMA.FTZ R8, R8, R11, R25 ;  /* 0x0000000b08087223 */ /* 0x000fe20000010019 */
[----:B------:R-:W-:-:S02]  /*3a50*/  HADD2.F32 R25, -RZ, R84.H0_H0 ;  /* 0x20000054ff197230 */ /* 0x000fc40000004100 */
[----:B------:R-:W-:Y:S02]  /*3a60*/  HADD2.F32 R11, -RZ, R27.H0_H0 ;  /* 0x2000001bff0b7230 */ /* 0x000fe40000004100 */
[----:B------:R-:W-:Y:S01]  /*3a70*/  HADD2.F32 R10, -RZ, R15.H0_H0 ;  /* 0x2000000fff0a7230 */ /* 0x000fe20000004100 */
[----:B------:R-:W-:Y:S01]  /*3a80*/  F2FP.F16.F32.PACK_AB R7, R8, R7 ;  /* 0x000000070807723e */ /* 0x000fe200000000ff */
[----:B------:R-:W-:Y:S02]  /*3a90*/  HADD2.F32 R27, -RZ, R27.H1_H1 ;  /* 0x3000001bff1b7230 */ /* 0x000fe40000004100 */
[----:B------:R-:W-:Y:S02]  /*3aa0*/  HADD2.F32 R82, -RZ, R81.H0_H0 ;  /* 0x20000051ff527230 */ /* 0x000fe40000004100 */
[----:B------:R-:W-:Y:S01]  /*3ab0*/  FMUL.FTZ R81, R11, R25 ;  /* 0x000000190b517220 */ /* 0x000fe20000410000 */
[----:B------:R-:W-:Y:S02]  /*3ac0*/  HADD2.F32 R15, -RZ, R15.H1_H1 ;  /* 0x3000000fff0f7230 */ /* 0x000fe40000004100 */
[----:B------:R-:W-:-:S02]  /*3ad0*/  HADD2.F32 R13, -RZ, R84.H1_H1 ;  /* 0x30000054ff0d7230 */ /* 0x000fc40000004100 */
[C---:B------:R-:W-:Y:S01]  /*3ae0*/  FMUL.FTZ R84, R10.reuse, R25 ;  /* 0x000000190a547220 */ /* 0x040fe20000410000 */
[----:B------:R-:W-:Y:S02]  /*3af0*/  HADD2.F32 R80, -RZ, R83.H0_H0 ;  /* 0x20000053ff507230 */ /* 0x000fe40000004100 */
[-C--:B------:R-:W-:Y:S01]  /*3b00*/  FMUL.FTZ R86, R27, R82.reuse ;  /* 0x000000521b567220 */ /* 0x080fe20000410000 */
[----:B------:R-:W-:Y:S01]  /*3b10*/  FMUL.FTZ R88, R15, R82 ;  /* 0x000000520f587220 */ /* 0x000fe20000410000 */
[-C--:B------:R-:W-:Y:S01]  /*3b20*/  FFMA.FTZ R82, R10, R13.reuse, -R81 ;  /* 0x0000000d0a527223 */ /* 0x080fe20000010851 */
[----:B------:R-:W-:Y:S01]  /*3b30*/  FFMA.FTZ R84, R11, R13, R84 ;  /* 0x0000000d0b547223 */ /* 0x000fe20000010054 */
[----:B------:R-:W-:Y:S02]  /*3b40*/  HADD2.F32 R25, -RZ, R87.H0_H0 ;  /* 0x20000057ff197230 */ /* 0x000fe40000004100 */
[----:B------:R-:W-:Y:S01]  /*3b50*/  FFMA.FTZ R83, R15, R80, -R86 ;  /* 0x000000500f537223 */ /* 0x000fe20000010856 */
[----:B------:R-:W-:-:S02]  /*3b60*/  HADD2.F32 R11, -RZ, R24.H0_H0 ;  /* 0x20000018ff0b7230 */ /* 0x000fc40000004100 */
[----:B------:R-:W-:Y:S01]  /*3b70*/  FFMA.FTZ R85, R27, R80, R88 ;  /* 0x000000501b557223 */ /* 0x000fe20000010058 */
[----:B------:R-:W-:Y:S02]  /*3b80*/  HADD2.F32 R10, -RZ, R12.H0_H0 ;  /* 0x2000000cff0a7230 */ /* 0x000fe40000004100 */
[----:B------:R-:W-:Y:S02]  /*3b90*/  HADD2.F32 R24, -RZ, R24.H1_H1 ;  /* 0x30000018ff187230 */ /* 0x000fe40000004100 */
[-C--:B------:R-:W-:Y:S01]  /*3ba0*/  FMUL.FTZ R27, R11, R25.reuse ;  /* 0x000000190b1b7220 */ /* 0x080fe20000410000 */
[----:B------:R-:W-:Y:S01]  /*3bb0*/  HADD2.F32 R12, -RZ, R12.H1_H1 ;  /* 0x3000000cff0c7230 */ /* 0x000fe20000004100 */
[----:B------:R-:W-:Y:S01]  /*3bc0*/  F2FP.F16.F32.PACK_AB R84, R85, R84 ;  /* 0x000000545554723e */ /* 0x000fe200000000ff */
[----:B------:R-:W-:Y:S02]  /*3bd0*/  HADD2.F32 R15, -RZ, R78.H0_H0 ;  /* 0x2000004eff0f7230 */ /* 0x000fe40000004100 */
[----:B------:R-:W-:Y:S01]  /*3be0*/  FMUL.FTZ R78, R10, R25 ;  /* 0x000000190a4e7220 */ /* 0x000fe20000410000 */
[----:B------:R-:W-:-:S02]  /*3bf0*/  HADD2.F32 R13, -RZ, R89.H0_H0 ;  /* 0x20000059ff0d7230 */ /* 0x000fc40000004100 */
[-C--:B------:R-:W-:Y:S01]  /*3c00*/  FMUL.FTZ R25, R24, R79.reuse ;  /* 0x0000004f18197220 */ /* 0x080fe20000410000 */
[----:B------:R-:W-:Y:S02]  /*3c10*/  FMUL.FTZ R79, R12, R79 ;  /* 0x0000004f0c4f7220 */ /* 0x000fe40000410000 */
[----:B------:R-:W-:Y:S01]  /*3c20*/  FFMA.FTZ R27, R10, R13, -R27 ;  /* 0x0000000d0a1b7223 */ /* 0x000fe2000001081b */
[-C--:B------:R-:W-:Y:S01]  /*3c30*/  FFMA.FTZ R80, R12, R15.reuse, -R25 ;  /* 0x0000000f0c507223 */ /* 0x080fe20000010819 */
[----:B------:R-:W-:Y:S01]  /*3c40*/  FFMA.FTZ R79, R24, R15, R79 ;  /* 0x0000000f184f7223 */ /* 0x000fe2000001004f */
[----:B------:R-:W-:Y:S02]  /*3c50*/  HADD2.F32 R15, -RZ, R5.H0_H0 ;  /* 0x20000005ff0f7230 */ /* 0x000fe40000004100 */
[----:B------:R-:W-:Y:S01]  /*3c60*/  FFMA.FTZ R78, R11, R13, R78 ;  /* 0x0000000d0b4e7223 */ /* 0x000fe2000001004e */
[----:B------:R-:W-:Y:S02]  /*3c70*/  HADD2.F32 R10, -RZ, R26.H0_H0 ;  /* 0x2000001aff0a7230 */ /* 0x000fe40000004100 */
[----:B------:R-:W-:-:S02]  /*3c80*/  HADD2.F32 R5, -RZ, R14.H0_H0 ;  /* 0x2000000eff057230 */ /* 0x000fc40000004100 */
[----:B------:R-:W-:Y:S01]  /*3c90*/  HADD2.F32 R26, -RZ, R26.H1_H1 ;  /* 0x3000001aff1a7230 */ /* 0x000fe20000004100 */
[----:B------:R-:W-:Y:S01]  /*3ca0*/  F2FP.F16.F32.PACK_AB R24, R79, R78 ;  /* 0x0000004e4f18723e */ /* 0x000fe200000000ff */
[----:B------:R-:W-:Y:S02]  /*3cb0*/  HADD2.F32 R12, -RZ, R87.H1_H1 ;  /* 0x30000057ff0c7230 */ /* 0x000fe40000004100 */
[----:B------:R-:W-:Y:S02]  /*3cc0*/  HADD2.F32 R14, -RZ, R14.H1_H1 ;  /* 0x3000000eff0e7230 */ /* 0x000fe40000004100 */
[----:B------:R-:W-:Y:S01]  /*3cd0*/  FMUL.FTZ R81, R26, R15 ;  /* 0x0000000f1a517220 */ /* 0x000fe20000410000 */
[----:B------:R-:W-:Y:S02]  /*3ce0*/  HADD2.F32 R11, -RZ, R89.H1_H1 ;  /* 0x30000059ff0b7230 */ /* 0x000fe40000004100 */
[----:B------:R-:W-:Y:S01]  /*3cf0*/  FMUL.FTZ R25, R5, R12 ;  /* 0x0000000c05197220 */ /* 0x000fe20000410000 */
[----:B------:R-:W-:-:S02]  /*3d00*/  HADD2.F32 R13, -RZ, R4.H0_H0 ;  /* 0x20000004ff0d7230 */ /* 0x000fc40000004100 */
[----:B------:R-:W-:Y:S01]  /*3d10*/  FMUL.FTZ R15, R14, R15 ;  /* 0x0000000f0e0f7220 */ /* 0x000fe20000410000 */
[C---:B------:R-:W-:Y:S01]  /*3d20*/  FMUL.FTZ R4, R10.reuse, R12 ;  /* 0x0000000c0a047220 */ /* 0x040fe20000410000 */
[----:B------:R-:W-:Y:S01]  /*3d30*/  FFMA.FTZ R25, R10, R11, R25 ;  /* 0x0000000b0a197223 */ /* 0x000fe20000010019 */
[----:B------:R-:W-:Y:S01]  /*3d40*/  F2FP.F16.F32.PACK_AB R12, R80, R27 ;  /* 0x0000001b500c723e */ /* 0x000fe200000000ff */
[----:B------:R-:W-:Y:S01]  /*3d50*/  FFMA.FTZ R26, R26, R13, R15 ;  /* 0x0000000d1a1a7223 */ /* 0x000fe2000001000f */
[----:B------:R-:W-:Y:S01]  /*3d60*/  FFMA.FTZ R4, R5, R11, -R4 ;  /* 0x0000000b05047223 */ /* 0x000fe20000010804 */
[----:B------:R-:W-:Y:S01]  /*3d70*/  FFMA.FTZ R81, R14, R13, -R81 ;  /* 0x0000000d0e517223 */ /* 0x000fe20000010851 */
[----:B------:R-:W-:Y:S01]  /*3d80*/  F2FP.F16.F32.PACK_AB R13, R9, R6 ;  /* 0x00000006090d723e */ /* 0x000fe200000000ff */
[----:B------:R-:W-:Y:S01]  /*3d90*/  IMAD.MOV.U32 R27, RZ, RZ, R84 ;  /* 0x000000ffff1b7224 */ /* 0x000fe200078e0054 */
[----:B------:R-:W-:Y:S01]  /*3da0*/  F2FP.F16.F32.PACK_AB R26, R26, R25 ;  /* 0x000000191a1a723e */ /* 0x000fe200000000ff */
[----:B------:R-:W-:Y:S01]  /*3db0*/  IMAD.MOV.U32 R25, RZ, RZ, R7 ;  /* 0x000000ffff197224 */ /* 0x000fe200078e0007 */
[----:B------:R-:W-:-:S02]  /*3dc0*/  F2FP.F16.F32.PACK_AB R15, R83, R82 ;  /* 0x00000052530f723e */ /* 0x000fc400000000ff */
[----:B------:R-:W-:-:S07]  /*3dd0*/  F2FP.F16.F32.PACK_AB R14, R81, R4 ;  /* 0x00000004510e723e */ /* 0x000fce00000000ff */
.L_x_3665:
[----:B------:R-:W-:Y:S05]  /*3de0*/  BSYNC B1 ;  /* 0x0000000000017941 */ /* 0x000fea0003800000 */
.L_x_3664:
[----:B0-----:R3:W-:Y:S01]  /*3df0*/  STG.E.128 desc[UR42][R68.64], R12 ;  /* 0x0000000c44007986 */ /* 0x0017e2000c101d2a */
[----:B------:R-:W-:-:S13]  /*3e00*/  ISETP.GE.AND P5, PT, R77, R75, PT ;  /* 0x0000004b4d00720c */ /* 0x000fda0003fa6270 */
[----:B------:R-:W-:Y:S05]  /*3e10*/  @P5 BRA `(.L_x_3654) ;  /* 0x0000000000805947 */ /* 0x000fea0003800000 */
[--C-:B------:R-:W-:Y:S02]  /*3e20*/  SHF.R.S32.HI R4, RZ, 0x1f, R77.reuse ;  /* 0x0000001fff047819 */ /* 0x100fe4000001144d */
[----:B------:R-:W-:-:S04]  /*3e30*/  IADD3 R66, P5, P6, R20, R66, R77 ;  /* 0x0000004214427210 */ /* 0x000fc80007ebe04d */
[----:B------:R-:W-:Y:S02]  /*3e40*/  IADD3.X R4, R43, R76, R4, P5, P6 ;  /* 0x0000004c2b047210 */ /* 0x000fe40002fec404 */
[----:B------:R-:W-:-:S04]  /*3e50*/  LEA R64, P5, R66, R64, 0x1 ;  /* 0x0000004042407211 */ /* 0x000fc800078a08ff */
[----:B------:R-:W-:-:S05]  /*3e60*/  LEA.HI.X R65, R66, R65, R4, 0x1, P5 ;  /* 0x0000004142417211 */ /* 0x000fca00028f0c04 */
[----:B--2---:R4:W-:Y:S01]  /*3e70*/  STG.E.128 desc[UR42][R64.64], R24 ;  /* 0x0000001840007986 */ /* 0x0049e2000c101d2a */
[----:B------:R-:W-:Y:S05]  /*3e80*/  BRA `(.L_x_3654) ;  /* 0x0000000000647947 */ /* 0x000fea0003800000 */
.L_x_3647:
[----:B------:R-:W-:-:S06]  /*3e90*/  UISETP.NE.AND UP0, UPT, UR37, 0x3, UPT ;  /* 0x000000032500788c */ /* 0x000fcc000bf05270 */
[----:B------:R-:W-:-:S13]  /*3ea0*/  PLOP3.LUT P0, PT, PT, PT, UP0, 0x80, 0x0 ;  /* 0x000000000000781c */ /* 0x000fda0003f0f008 */
[----:B------:R-:W-:Y:S05]  /*3eb0*/  @!P0 BRA `(.L_x_3666) ;  /* 0x0000000000048947 */ /* 0x000fea0003800000 */
[----:B------:R-:W-:Y:S01]  /*3ec0*/  BPT.TRAP 0x1 ;  /* 0x000000040000795c */ /* 0x000fe20000300000 */
.L_x_3666:
[----:B------:R-:W-:Y:S01]  /*3ed0*/  IMAD R73, R19, 0x8, R2 ;  /* 0x0000000813497824 */ /* 0x000fe200078e0202 */
[----:B------:R-:W-:Y:S01]  /*3ee0*/  SHF.L.U32 R74, R186, 0x1f, RZ ;  /* 0x0000001fba4a7819 */ /* 0x000fe200000006ff */
[----:B------:R-:W-:Y:S01]  /*3ef0*/  IMAD R4, R40, -0x40, R42 ;  /* 0xffffffc028047824 */ /* 0x000fe200078e022a */
[----:B------:R-:W-:Y:S02]  /*3f00*/  BSSY B1, `(.L_x_3667) ;  /* 0x0000004000017945 */ /* 0x000fe40003800000 */
[----:B------:R-:W0:Y:S02]  /*3f10*/  SYNCS.PHASECHK.TRANS64.TRYWAIT P1, [R73+URZ+0x28c90], R74 ;  /* 0x028c904a490075a7 */ /* 0x000e24000802017f */
[----:B------:R-:W-:Y:S01]  /*3f20*/  VIMNMX R4, R4, 0x40, PT ;  /* 0x0000004004047848 */ /* 0x000fe20003fe0100 */
[----:B0-----:R-:W-:Y:S06]  /*3f30*/  @!P1 BRA `(.L_x_3668) ;  /* 0x0000017000fc9947 */ /* 0x001fec0003800000 */
.L_x_3950:
[----:B------:R-:W-:Y:S05]  /*3f40*/  BSYNC B1 ;  /* 0x0000000000017941 */ /* 0x000fea0003800000 */
.L_x_3667:
[----:B------:R-:W-:-:S13]  /*3f50*/  ISETP.GE.AND P1, PT, R23, R4, PT ;  /* 0x000000041700720c */ /* 0x000fda0003f26270 */
[----:B------:R-:W-:Y:S05]  /*3f60*/  @P1 BRA `(.L_x_3654) ;  /* 0x00000000002c1947 */ /* 0x000fea0003800000 */
[----:B------:R-:W-:Y:S01]  /*3f70*/  @!P3 LOP3.LUT P5, RZ, R188, 0x4, RZ, 0xc0, !PT ;  /* 0x00000004bcffb812 */ /* 0x000fe200078ac0ff */
[----:B------:R-:W-:Y:S01]  /*3f80*/  @!P3 VIADD R4, R57, 0x20 ;  /* 0x000000203904b836 */ /* 0x000fe20000000000 */
[----:B------:R-:W-:Y:S02]  /*3f90*/  PLOP3.LUT P6, PT, PT, PT, PT, 0x8, 0x0 ;  /* 0x000000000000781c */ /* 0x000fe40003fce170 */
[----:B------:R-:W-:-:S13]  /*3fa0*/  @!P3 PLOP3.LUT P6, PT, P5, PT, PT, 0x80, 0x0 ;  /* 0x000000000000b81c */ /* 0x000fda0002fcf070 */
[----:B------:R-:W-:-:S04]  /*3fb0*/  @P6 VIADD R4, R57, 0xffffffe0 ;  /* 0xffffffe039046836 */ /* 0x000fc80000000000 */
[----:B------:R-:W-:-:S04]  /*3fc0*/  @!P3 IMAD.IADD R5, R26, 0x1, R4 ;  /* 0x000000011a05b824 */ /* 0x000fc800078e0204 */
[----:B------:R-:W-:Y:S02]  /*3fd0*/  @!P3 IMAD R8, R5, 0x2, R2 ;  /* 0x000000020508b824 */ /* 0x000fe400078e0202 */
[----:B------:R-:W1:Y:S04]  /*3fe0*/  @!P4 LDS.128 R4, [R66+0x22400] ;  /* 0x022400004204c984 */ /* 0x000e680000000c00 */
[----:B------:R-:W2:Y:S04]  /*3ff0*/  @!P3 LDS.128 R8, [R8+0x22400] ;  /* 0x022400000808b984 */ /* 0x000ea80000000c00 */
[----:B-1----:R1:W-:Y:S04]  /*4000*/  @!P4 STG.E.128 desc[UR42][R12.64], R4 ;  /* 0x000000040c00c986 */ /* 0x0023e8000c101d2a */
[----:B--2---:R1:W-:Y:S02]  /*4010*/  @!P3 STG.E.128 desc[UR42][R12.64+0x40], R8 ;  /* 0x000040080c00b986 */ /* 0x0043e4000c101d2a */
.L_x_3654:
[----:B------:R-:W-:Y:S05]  /*4020*/  BSYNC B0 ;  /* 0x0000000000007941 */ /* 0x000fea0003800000 */
.L_x_3646:
[----:B-12---:R-:W1:Y:S01]  /*4030*/  S2R R4, SR_TID.X ;  /* 0x0000000000047919 */ /* 0x006e620000002100 */
[----:B------:R-:W-:Y:S01]  /*4040*/  @!PT LDS RZ, [RZ] ;  /* 0x00000000fffff984 */ /* 0x000fe20000000800 */
[----:B------:R-:W-:Y:S01]  /*4050*/  @!PT LDS RZ, [RZ] ;  /* 0x00000000fffff984 */ /* 0x000fe20000000800 */
[----:B------:R-:W-:Y:S01]  /*4060*/  @!PT LDS RZ, [RZ] ;  /* 0x00000000fffff984 */ /* 0x000fe20000000800 */
[----:B------:R-:W-:Y:S01]  /*4070*/  @!PT LDS RZ, [RZ] ;  /* 0x00000000fffff984 */ /* 0x000fe20000000800 */
[----:B------:R2:W-:Y:S06]  /*4080*/  MEMBAR.ALL.CTA ;  /* 0x0000000000007992 */ /* 0x0005ec0000008000 */
[----:B--2---:R-:W2:Y:S01]  /*4090*/  FENCE.VIEW.ASYNC.S ;  /* 0x00000000000073c6 */ /* 0x004ea20000000000 */
[----:B------:R-:W-:Y:S05]  /*40a0*/  WARPSYNC.ALL ;  /* 0x0000000000007948 */ /* 0x000fea0003800000 */
[----:B------:R-:W-:Y:S01]  /*40b0*/  BSSY B0, `(.L_x_3669) ;  /* 0x0000009000007945 */ /* 0x000fe20003800000 */
[----:B-1----:R-:W-:Y:S01]  /*40c0*/  LOP3.LUT R4, R4, 0x7f, RZ, 0xc0, !PT ;  /* 0x0000007f04047812 */ /* 0x002fe200078ec0ff */
[----:B--2---:R1:W-:Y:S03]  /*40d0*/  BAR.SYNC.DEFER_BLOCKING R55, 0x80 ;  /* 0x000200370000751d */ /* 0x0043e60000010000 */
[----:B------:R-:W-:-:S13]  /*40e0*/  ISETP.NE.AND P5, PT, R4, RZ, PT ;  /* 0x000000ff0400720c */ /* 0x000fda0003fa5270 */
[----:B------:R-:W-:-:S05]  /*40f0*/  @!P5 VIADD R4, R73, 0x28ca0 ;  /* 0x00028ca04904d836 */ /* 0x000fca0000000000 */
[----:B------:R-:W-:-:S04]  /*4100*/  @!P5 PRMT R4, RZ, 0x654, R4 ;  /* 0x00000654ff04d816 */ /* 0x000fc80000000004 */
[----:B------:R1:W-:Y:S01]  /*4110*/  @!P5 SYNCS.ARRIVE.TRANS64.RED.A1T0 RZ, [R4+URZ], RZ ;  /* 0x000000ff04ffd9a7 */ /* 0x0003e2000810043f */
[----:B------:R-:W-:Y:S05]  /*4120*/  @!P0 BRA `(.L_x_3670) ;  /* 0x0000000000048947 */ /* 0x000fea0003800000 */
[----:B------:R-:W-:Y:S01]  /*4130*/  BPT.TRAP 0x1 ;  /* 0x000000040000795c */ /* 0x000fe20000300000 */
.L_x_3670:
[----:B------:R-:W-:Y:S05]  /*4140*/  BSYNC B0 ;  /* 0x0000000000007941 */ /* 0x000fea0003800000 */
.L_x_3669:
[----:B------:R-:W2:Y:S01]  /*4150*/  SYNCS.PHASECHK.TRANS64.TRYWAIT P0, [R73+URZ+0x28cb0], R74 ;  /* 0x028cb04a490075a7 */ /* 0x000ea2000800017f */
[----:B------:R-:W-:Y:S04]  /*4160*/  BSSY B0, `(.L_x_3671) ;  /* 0x0000002000007945 */ /* 0x000fe80003800000 */
[----:B--2---:R-:W-:Y:S05]  /*4170*/  @!P0 BRA `(.L_x_3672) ;  /* 0x0000017000808947 */ /* 0x004fea0003800000 */
.L_x_3951:
[----:B------:R-:W-:Y:S05]  /*4180*/  BSYNC B0 ;  /* 0x0000000000007941 */ /* 0x000fea0003800000 */
.L_x_3671:
[----:B------:R-:W-:Y:S04]  /*4190*/  BSSY B0, `(.L_x_3673) ;  /* 0x0000052000007945 */ /* 0x000fe80003800000 */
[----:B------:R-:W-:Y:S05]  /*41a0*/  @P1 BRA `(.L_x_3674) ;  /* 0x0000000400401947 */ /* 0x000fea0003800000 */
[----:B------:R-:W-:Y:S01]  /*41b0*/  IMAD.WIDE R6, R40, 0x40, R38 ;  /* 0x0000004028067825 */ /* 0x000fe200078e0226 */
[----:B------:R-:W-:-:S03]  /*41c0*/  ULDC.64 UR4, c[0x0][0x328] ;  /* 0x0000ca0000047ab9 */ /* 0x000fc60000000a00 */
[----:B------:R-:W-:Y:S02]  /*41d0*/  IMAD R7, R7, UR4, RZ ;  /* 0x0000000407077c24 */ /* 0x000fe4000f8e02ff */
[----:B-1----:R-:W-:Y:S02]  /*41e0*/  IMAD.MOV.U32 R4, RZ, RZ, R28 ;  /* 0x000000ffff047224 */ /* 0x002fe400078e001c */
[----:B------:R-:W-:Y:S02]  /*41f0*/  IMAD.MOV.U32 R5, RZ, RZ, R71 ;  /* 0x000000ffff057224 */ /* 0x000fe400078e0047 */
[C---:B------:R-:W-:Y:S02]  /*4200*/  IMAD R7, R6.reuse, UR5, R7 ;  /* 0x0000000506077c24 */ /* 0x040fe4000f8e0207 */
[----:B------:R-:W-:Y:S01]  /*4210*/  IMAD.WIDE.U32 R4, R6, UR4, R4 ;  /* 0x0000000406047c25 */ /* 0x000fe2000f8e0004 */
[----:B------:R-:W-:-:S03]  /*4220*/  ULDC.64 UR4, c[0x0][0x318] ;  /* 0x0000c60000047ab9 */ /* 0x000fc60000000a00 */
[----:B------:R-:W-:Y:S01]  /*4230*/  IMAD.IADD R5, R5, 0x1, R7 ;  /* 0x0000000105057824 */ /* 0x000fe200078e0207 */
[----:B------:R-:W-:Y:S01]  /*4240*/  LEA R8, P0, R4, UR4, 0x1 ;  /* 0x0000000404087c11 */ /* 0x000fe2000f8008ff */
[----:B------:R-:W-:Y:S01]  /*4250*/  ULDC UR4, c[0x0][0x320] ;  /* 0x0000c80000047ab9 */ /* 0x000fe20000000800 */
[----:B------:R-:W-:Y:S02]  /*4260*/  VIADD R10, R16, 0x40 ;  /* 0x00000040100a7836 */ /* 0x000fe40000000000 */
[----:B------:R-:W-:Y:S01]  /*4270*/  LEA.HI.X R9, R4, UR5, R5, 0x1, P0 ;  /* 0x0000000504097c11 */ /* 0x000fe200080f0c05 */
[----:B------:R-:W-:Y:S01]  /*4280*/  IMAD R5, R19, 0x8000, R57 ;  /* 0x0000800013057824 */ /* 0x000fe200078e0239 */
[----:B------:R-:W-:-:S03]  /*4290*/  LOP3.LUT P0, RZ, R188, 0x4, RZ, 0xc0, !PT ;  /* 0x00000004bcff7812 */ /* 0x000fc6000780c0ff */
[C---:B------:R-:W-:Y:S02]  /*42a0*/  VIADD R11, R5.reuse, 0x20 ;  /* 0x00000020050b7836 */ /* 0x040fe40000000000 */
[----:B---3--:R-:W-:-:S08]  /*42b0*/  IMAD R12, R5, 0x2, R2 ;  /* 0x00000002050c7824 */ /* 0x008fd000078e0202 */
[----:B------:R-:W-:Y:S01]  /*42c0*/  @P0 VIADD R11, R5, 0xffffffe0 ;  /* 0xffffffe0050b0836 */ /* 0x000fe20000000000 */
[----:B------:R-:W-:-:S03]  /*42d0*/  ISETP.GE.AND P0, PT, R16, UR4, PT ;  /* 0x0000000410007c0c */ /* 0x000fc6000bf06270 */
[----:B------:R-:W-:-:S10]  /*42e0*/  IMAD R11, R11, 0x2, R2 ;  /* 0x000000020b0b7824 */ /* 0x000fd400078e0202 */
[----:B------:R-:W1:Y:S04]  /*42f0*/  @!P0 LDS.128 R4, [R12+0x400] ;  /* 0x000400000c048984 */ /* 0x000e680000000c00 */
[----:B-1----:R-:W-:Y:S01]  /*4300*/  @!P0 STG.E.128 desc[UR42][R8.64], R4 ;  /* 0x0000000408008986 */ /* 0x002fe2000c101d2a */
[----:B------:R-:W-:Y:S01]  /*4310*/  ISETP.GE.AND P0, PT, R10, UR4, PT ;  /* 0x000000040a007c0c */ /* 0x000fe2000bf06270 */
[----:B------:R-:W-:-:S12]  /*4320*/  VIADD R10, R16, 0x80 ;  /* 0x00000080100a7836 */ /* 0x000fd80000000000 */
        /* <DEDUP_REMOVED lines=26> */
[----:B------:R-:W-:-:S13]  /*44d0*/  ISETP.GE.AND P0, PT, R53, UR4, PT ;  /* 0x0000000435007c0c */ /* 0x000fda000bf06270 */
        /* <DEDUP_REMOVED lines=28> */
[----:B-1----:R1:W-:Y:S02]  /*46a0*/  @!P0 STG.E.128 desc[UR42][R8.64+0x3c0], R4 ;  /* 0x0003c00408008986 */ /* 0x0023e4000c101d2a */
.L_x_3674:
[----:B------:R-:W-:Y:S05]  /*46b0*/  BSYNC B0 ;  /* 0x0000000000007941 */ /* 0x000fea0003800000 */
.L_x_3673:
[----:B------:R-:W-:Y:S01]  /*46c0*/  @!PT LDS RZ, [RZ] ;  /* 0x00000000fffff984 */ /* 0x000fe20000000800 */
[----:B------:R-:W-:Y:S01]  /*46d0*/  @!PT LDS RZ, [RZ] ;  /* 0x00000000fffff984 */ /* 0x000fe20000000800 */
[----:B------:R-:W-:Y:S01]  /*46e0*/  @!PT LDS RZ, [RZ] ;  /* 0x00000000fffff984 */ /* 0x000fe20000000800 */
[----:B------:R-:W-:Y:S01]  /*46f0*/  @!PT LDS RZ, [RZ] ;  /* 0x00000000fffff984 */ /* 0x000fe20000000800 */
[----:B------:R5:W-:Y:S06]  /*4700*/  MEMBAR.ALL.CTA ;  /* 0x0000000000007992 */ /* 0x000bec0000008000 */
[----:B-----5:R-:W5:Y:S01]  /*4710*/  FENCE.VIEW.ASYNC.S ;  /* 0x00000000000073c6 */ /* 0x020f620000000000 */
[----:B------:R-:W-:Y:S01]  /*4720*/  VIADD R19, R19, 0x1 ;  /* 0x0000000113137836 */ /* 0x000fe20000000000 */
[----:B-----5:R1:W-:Y:S01]  /*4730*/  BAR.SYNC.DEFER_BLOCKING R55, 0x80 ;  /* 0x000200370000751d */ /* 0x0203e20000010000 */
[----:B0-2---:R-:W-:-:S03]  /*4740*/  @!P5 VIADD R73, R73, 0x28cc0 ;  /* 0x00028cc04949d836 */ /* 0x005fc60000000000 */
[C---:B------:R-:W-:Y:S02]  /*4750*/  ISETP.NE.AND P1, PT, R19.reuse, 0x2, PT ;  /* 0x000000021300780c */ /* 0x040fe40003f25270 */
[----:B------:R-:W-:Y:S02]  /*4760*/  PLOP3.LUT P0, PT, PT, PT, PT, 0x8, 0x0 ;  /* 0x000000000000781c */ /* 0x000fe40003f0e170 */
[----:B------:R-:W-:Y:S02]  /*4770*/  @!P5 PRMT R73, RZ, 0x654, R73 ;  /* 0x00000654ff49d816 */ /* 0x000fe40000000049 */
[----:B-1----:R-:W-:Y:S02]  /*4780*/  SEL R5, RZ, 0x1, P1 ;  /* 0x00000001ff057807 */ /* 0x002fe40000800000 */
[----:B------:R-:W-:Y:S02]  /*4790*/  SEL R19, R19, RZ, P1 ;  /* 0x000000ff13137207 */ /* 0x000fe40000800000 */
[----:B------:R-:W-:Y:S01]  /*47a0*/  LOP3.LUT R186, R186, R5, RZ, 0x3c, !PT ;  /* 0x00000005baba7212 */ /* 0x000fe200078e3cff */
[----:B------:R0:W-:Y:S01]  /*47b0*/  @!P5 SYNCS.ARRIVE.TRANS64.RED.A1T0 RZ, [R73+URZ], RZ ;  /* 0x000000ff49ffd9a7 */ /* 0x0001e2000810043f */
[----:B------:R-:W-:Y:S05]  /*47c0*/  @P2 BRA `(.L_x_3675) ;  /* 0xffffffe000042947 */ /* 0x000fea000383ffff */
.L_x_3641:
[----:B------:R-:W-:Y:S04]  /*47d0*/  BSSY B0, `(.L_x_3676) ;  /* 0x0000004000007945 */ /* 0x000fe80003800000 */
[----:B------:R-:W-:Y:S05]  /*47e0*/  @P0 BRA `(.L_x_3677) ;  /* 0x0000000000080947 */ /* 0x000fea0003800000 */
[----:B------:R-:W2:Y:S02]  /*47f0*/  FENCE.VIEW.ASYNC.G ;  /* 0x00000000000073c6 */ /* 0x000ea40000000100 */
[----:B--2---:R-:W-:Y:S06]  /*4800*/  BAR.ARV 0xc, 0x180 ;  /* 0x0306000000007b1d */ /* 0x004fec0000002000 */
.L_x_3677:
[----:B------:R-:W-:Y:S05]  /*4810*/  BSYNC B0 ;  /* 0x0000000000007941 */ /* 0x000fea0003800000 */
.L_x_3676:
[----:B------:R-:W-:Y:S01]  /*4820*/  UISETP.NE.AND UP0, UPT, UR38, 0x1, UPT ;  /* 0x000000012600788c */ /* 0x000fe2000bf05270 */
[C---:B------:R-:W-:Y:S01]  /*4830*/  ISETP.NE.AND P0, PT, R200.reuse, RZ, PT ;  /* 0x000000ffc800720c */ /* 0x040fe20003f05270 */
[----:B------:R-:W-:Y:S01]  /*4840*/  ULDC UR4, c[0x0][0x9f0] ;  /* 0x00027c0000047ab9 */ /* 0x000fe20000000800 */
[----:B------:R-:W-:Y:S02]  /*4850*/  BSSY B7, `(.L_x_3678) ;  /* 0x0000905000077945 */ /* 0x000fe40003800000 */
[----:B------:R-:W-:Y:S02]  /*4860*/  SEL R9, R200, UR4, P0 ;  /* 0x00000004c8097c07 */ /* 0x000fe40008000000 */
[----:B------:R-:W-:-:S13]  /*4870*/  PLOP3.LUT P1, PT, PT, PT, UP0, 0x80, 0x0 ;  /* 0x000000000000781c */ /* 0x000fda0003f2f008 */
[----:B------:R-:W-:Y:S05]  /*4880*/  @!P1 BRA `(.L_x_3679) ;  /* 0x0000002000649947 */ /* 0x000fea0003800000 */
[----:B------:R-:W2:Y:S01]  /*4890*/  LDL R0, [R1+0x28] ;  /* 0x0000280001007983 */ /* 0x000ea20000100800 */
[----:B------:R-:W-:Y:S01]  /*48a0*/  BSSY B0, `(.L_x_3680) ;  /* 0x000001e000007945 */ /* 0x000fe20003800000 */
[----:B------:R-:W-:Y:S01]  /*48b0*/  IMAD.MOV.U32 R3, RZ, RZ, RZ ;  /* 0x000000ffff037224 */ /* 0x000fe200078e00ff */
[----:B--2---:R-:W-:-:S13]  /*48c0*/  LOP3.LUT P2, RZ, R0, 0x4, RZ, 0xc0, !PT ;  /* 0x0000000400ff7812 */ /* 0x004fda000784c0ff */
[----:B------:R-:W-:Y:S05]  /*48d0*/  @!P2 BRA `(.L_x_3681) ;  /* 0x000000000068a947 */ /* 0x000fea0003800000 */
[-C--:B-1----:R-:W-:Y:S02]  /*48e0*/  IABS R6, R9.reuse ;  /* 0x0000000900067213 */ /* 0x082fe40000000000 */
        /* <DEDUP_REMOVED lines=9> */
[----:B------:R1:W2:Y:S02]  /*4980*/  F2I.FTZ.U32.TRUNC.NTZ R5, R4 ;  /* 0x0000000400057305 */ /* 0x0002a4000021f000 */
[----:B-1----:R-:W-:Y:S02]  /*4990*/  IMAD.MOV.U32 R4, RZ, RZ, RZ ;  /* 0x000000ffff047224 */ /* 0x002fe400078e00ff */
[----:B--2---:R-:W-:-:S04]  /*49a0*/  IMAD.MOV R7, RZ, RZ, -R5 ;  /* 0x000000ffff077224 */ /* 0x004fc800078e0a05 */
        /* <DEDUP_REMOVED lines=10> */
[----:B------:R-:W-:-:S04]  /*4a50*/  IMAD.MOV.U32 R3, RZ, RZ, R5 ;  /* 0x000000ffff037224 */ /* 0x000fc800078e0005 */
[----:B------:R-:W-:Y:S01]  /*4a60*/  @!P2 IMAD.MOV R3, RZ, RZ, -R3 ;  /* 0x000000ffff03a224 */ /* 0x000fe200078e0a03 */
[----:B------:R-:W-:-:S07]  /*4a70*/  @!P1 LOP3.LUT R3, RZ, R9, RZ, 0x33, !PT ;  /* 0x00000009ff039212 */ /* 0x000fce00078e33ff */
.L_x_3681:
[----:B------:R-:W-:Y:S05]  /*4a80*/  BSYNC B0 ;  /* 0x0000000000007941 */ /* 0x000fea0003800000 */
.L_x_3680:
[-C--:B------:R-:W-:Y:S01]  /*4a90*/  IMAD R0, R210, R3.reuse, RZ ;  /* 0x00000003d2007224 */ /* 0x080fe200078e02ff */
[----:B------:R-:W-:Y:S01]  /*4aa0*/  PLOP3.LUT P0, PT, PT, PT, PT, 0x80, 0x0 ;  /* 0x000000000000781c */ /* 0x000fe20003f0f070 */
[----:B------:R-:W-:Y:S01]  /*4ab0*/  IMAD.MOV.U32 R20, RZ, RZ, RZ ;  /* 0x000000ffff147224 */ /* 0x000fe200078e00ff */
[----:B------:R-:W-:Y:S02]  /*4ac0*/  CS2R R150, SRZ ;  /* 0x0000000000967805 */ /* 0x000fe4000001ff00 */
[----:B------:R-:W-:Y:S02]  /*4ad0*/  CS2R R148, SRZ ;  /* 0x0000000000947805 */ /* 0x000fe4000001ff00 */
[----:B------:R-:W-:Y:S01]  /*4ae0*/  VIADDMNMX R4, R0, R3, R168, PT ;  /* 0x0000000300047246 */ /* 0x000fe200038001a8 */
[----:B------:R-:W-:Y:S01]  /*4af0*/  IMAD.MOV.U32 R3, RZ, RZ, RZ ;  /* 0x000000ffff037224 */ /* 0x000fe200078e00ff */
        /* <DEDUP_REMOVED lines=38> */
[----:B0-----:R-:W-:Y:S02]  /*4d60*/  CS2R R72, SRZ ;  /* 0x0000000000487805 */ /* 0x001fe4000001ff00 */
[----:B------:R-:W-:Y:S02]  /*4d70*/  CS2R R70, SRZ ;  /* 0x0000000000467805 */ /* 0x000fe4000001ff00 */
[----:B---3--:R-:W-:Y:S02]  /*4d80*/  CS2R R68, SRZ ;  /* 0x0000000000447805 */ /* 0x008fe4000001ff00 */
[----:B------:R-:W-:Y:S02]  /*4d90*/  CS2R R66, SRZ ;  /* 0x0000000000427805 */ /* 0x000fe4000001ff00 */
[----:B----4-:R-:W-:Y:S02]  /*4da0*/  CS2R R64, SRZ ;  /* 0x0000000000407805 */ /* 0x010fe4000001ff00 */
        /* <DEDUP_REMOVED lines=21> */
[----:B------:R-:W2:Y:S01]  /*4f00*/  LDL R5, [R1+0x2c] ;  /* 0x00002c0001057983 */ /* 0x000ea20000100800 */
[----:B------:R-:W-:-:S06]  /*4f10*/  UISETP.NE.AND UP0, UPT, UR37, 0x3, UPT ;  /* 0x000000032500788c */ /* 0x000fcc000bf05270 */
[----:B------:R-:W-:Y:S01]  /*4f20*/  PLOP3.LUT P0, PT, PT, PT, UP0, 0x80, 0x0 ;  /* 0x000000000000781c */ /* 0x000fe20003f0f008 */
[----:B--2---:R-:W0:Y:S02]  /*4f30*/  SHFL.IDX PT, R3, R5, RZ, 0x1f ;  /* 0x00001fff05037589 */ /* 0x004e2400000e0000 */
[----:B0-----:R-:W-:-:S04]  /*4f40*/  LEA.HI R5, R3, R3, RZ, 0x1 ;  /* 0x0000000303057211 */ /* 0x001fc800078f08ff */
[----:B-1----:R-:W-:-:S05]  /*4f50*/  LOP3.LUT R6, R5, 0x1fffe, RZ, 0xc0, !PT ;  /* 0x0001fffe05067812 */ /* 0x002fca00078ec0ff */
[----:B------:R-:W-:-:S04]  /*4f60*/  IMAD.IADD R3, R3, 0x1, -R6 ;  /* 0x0000000103037824 */ /* 0x000fc800078e0a06 */
[----:B------:R-:W-:-:S04]  /*4f70*/  IMAD R3, R3, 0x8000, R2 ;  /* 0x0000800003037824 */ /* 0x000fc800078e0202 */
[----:B------:R-:W-:-:S05]  /*4f80*/  VIADD R3, R3, 0x400 ;  /* 0x0000040003037836 */ /* 0x000fca0000000000 */
[----:B------:R-:W-:-:S04]  /*4f90*/  SHF.R.U32.HI R3, RZ, 0x4, R3 ;  /* 0x00000004ff037819 */ /* 0x000fc80000011603 */
[----:B------:R-:W-:-:S04]  /*4fa0*/  LOP3.LUT R3, R3, 0x3fff, RZ, 0xc0, !PT ;  /* 0x00003fff03037812 */ /* 0x000fc800078ec0ff */
[----:B------:R-:W-:Y:S01]  /*4fb0*/  LOP3.LUT R3, R3, 0x2000000, RZ, 0xfc, !PT ;  /* 0x0200000003037812 */ /* 0x000fe200078efcff */
[----:B------:R-:W-:Y:S06]  /*4fc0*/  @!P0 BRA `(.L_x_3683) ;  /* 0x0000000000048947 */ /* 0x000fec0003800000 */
[----:B------:R-:W-:Y:S01]  /*4fd0*/  BPT.TRAP 0x1 ;  /* 0x000000040000795c */ /* 0x000fe20000300000 */
.L_x_3683:
[----:B------:R-:W-:Y:S01]  /*4fe0*/  IMAD R5, R18, 0x8, R2 ;  /* 0x0000000812057824 */ /* 0x000fe200078e0202 */
[----:B------:R-:W-:Y:S01]  /*4ff0*/  SHF.L.U32 R8, R22, 0x1f, RZ ;  /* 0x0000001f16087819 */ /* 0x000fe200000006ff */
[----:B------:R-:W-:Y:S01]  /*5000*/  VIADD R6, R2, 0x26800 ;  /* 0x0002680002067836 */ /* 0x000fe20000000000 */
[----:B------:R-:W-:Y:S02]  /*5010*/  BSSY B0, `(.L_x_3684) ;  /* 0x0000008000007945 */ /* 0x000fe40003800000 */
[----:B------:R-:W0:Y:S02]  /*5020*/  SYNCS.PHASECHK.TRANS64.TRYWAIT P0, [R5+URZ+0x28c50], R8 ;  /* 0x028c5008050075a7 */ /* 0x000e24000800017f */
[----:B------:R-:W-:Y:S01]  /*5030*/  SHF.R.U32.HI R7, RZ, 0x4, R6 ;  /* 0x00000004ff077819 */ /* 0x000fe20000011606 */
[----:B------:R-:W-:-:S03]  /*5040*/  IMAD R6, R18, 0x1000, R3 ;  /* 0x0000100012067824 */ /* 0x000fc600078e0203 */
[----:B------:R-:W-:-:S04]  /*5050*/  LOP3.LUT R7, R7, 0x3fff, RZ, 0xc0, !PT ;  /* 0x00003fff07077812 */ /* 0x000fc800078ec0ff */
[----:B------:R-:W-:Y:S01]  /*5060*/  LOP3.LUT R12, R7, 0x10000, RZ, 0xfc, !PT ;  /* 0x00010000070c7812 */ /* 0x000fe200078efcff */
[----:B------:R-:W-:Y:S01]  /*5070*/  IMAD.MOV.U32 R7, RZ, RZ, 0x40000040 ;  /* 0x40000040ff077424 */ /* 0x000fe200078e00ff */
[----:B0-----:R-:W-:Y:S06]  /*5080*/  @!P0 BRA `(.L_x_3685) ;  /* 0x0000016000d08947 */ /* 0x001fec0003800000 */
.L_x_3952:
[----:B------:R-:W-:Y:S05]  /*5090*/  BSYNC B0 ;  /* 0x0000000000007941 */ /* 0x000fea0003800000 */
.L_x_3684:
[----:B------:R-:W-:Y:S01]  /*50a0*/  BAR.SYNC.DEFER_BLOCKING 0xe, 0x100 ;  /* 0x0384000000007b1d */ /* 0x000fe20000010000 */
[----:B------:R-:W-:Y:S01]  /*50b0*/  IMAD.MOV.U32 R13, RZ, RZ, 0x40000040 ;  /* 0x40000040ff0d7424 */ /* 0x000fe200078e00ff */
[C---:B------:R-:W-:Y:S01]  /*50c0*/  R2UR UR6, R6.reuse ;  /* 0x00000000060672ca */ /* 0x040fe200000e0000 */
[----:B------:R-:W-:Y:S01]  /*50d0*/  VIADD R10, R6, 0x100 ;  /* 0x00000100060a7836 */ /* 0x000fe20000000000 */
[----:B------:R-:W-:Y:S01]  /*50e0*/  R2UR UR7, R7 ;  /* 0x00000000070772ca */ /* 0x000fe200000e0000 */
[----:B------:R-:W-:Y:S01]  /*50f0*/  IMAD.MOV.U32 R11, RZ, RZ, 0x40000040 ;  /* 0x40000040ff0b7424 */ /* 0x000fe200078e00ff */
[----:B------:R-:W-:Y:S01]  /*5100*/  R2UR UR4, R12 ;  /* 0x000000000c0472ca */ /* 0x000fe200000e0000 */
[----:B0-----:R-:W-:Y:S01]  /*5110*/  VIADD R8, R6, 0x80 ;  /* 0x0000008006087836 */ /* 0x001fe20000000000 */
[----:B------:R-:W-:Y:S01]  /*5120*/  R2UR UR5, R13 ;  /* 0x000000000d0572ca */ /* 0x000fe200000e0000 */
[----:B------:R-:W-:Y:S01]  /*5130*/  IMAD.MOV.U32 R9, RZ, RZ, 0x40000040 ;  /* 0x40000040ff097424 */ /* 0x000fe200078e00ff */
[----:B------:R-:W-:Y:S01]  /*5140*/  R2UR UR14, R10 ;  /* 0x000000000a0e72ca */ /* 0x000fe200000e0000 */
[----:B------:R-:W-:Y:S01]  /*5150*/  VIADD R10, R12, 0x2 ;  /* 0x000000020c0a7836 */ /* 0x000fe20000000000 */
        /* <DEDUP_REMOVED lines=11> */
[----:B------:R-:W0:Y:S01]  /*5210*/  S2R R14, SR_TID.X ;  /* 0x00000000000e7919 */ /* 0x000e220000002100 */
[----:B------:R-:W-:Y:S01]  /*5220*/  WARPGROUP.ARRIVE ;  /* 0x00000000000079c5 */ /* 0x000fe20000000000 */
[----:B------:R-:W-:Y:S01]  /*5230*/  R2UR UR13, R9 ;  /* 0x00000000090d72ca */ /* 0x000fe200000e0000 */
[----:B------:R-:W-:Y:S01]  /*5240*/  VIADD R4, R4, 0xfffffffe ;  /* 0xfffffffe04047836 */ /* 0x000fe20000000000 */
[----:B------:R-:W-:Y:S03]  /*5250*/  BSSY B0, `(.L_x_3686) ;  /* 0x00000ed000007945 */ /* 0x000fe60003800000 */
[----:B------:R-:W-:Y:S01]  /*5260*/  HGMMA.64x256x16.F32 R24, gdesc[UR4].tnspB, RZ, !UPT, gsb0 ;  /* 0x43e00000041879f0 */ /* 0x000fe2000c0008ff */
[----:B------:R-:W-:Y:S01]  /*5270*/  R2UR UR6, R6 ;  /* 0x00000000060672ca */ /* 0x000fe200000e0000 */
[----:B------:R-:W-:Y:S01]  /*5280*/  VIADD R6, R12, 0x6 ;  /* 0x000000060c067836 */ /* 0x000fe20000000000 */
[----:B------:R-:W-:Y:S01]  /*5290*/  R2UR UR7, R7 ;  /* 0x00000000070772ca */ /* 0x000fe200000e0000 */
[----:B------:R-:W-:-:S03]  /*52a0*/  IMAD.MOV.U32 R7, RZ, RZ, 0x40000040 ;  /* 0x40000040ff077424 */ /* 0x000fc600078e00ff */
[----:B------:R-:W-:Y:S02]  /*52b0*/  R2UR UR4, R6 ;  /* 0x00000000060472ca */ /* 0x000fe400000e0000 */
[----:B------:R-:W-:Y:S02]  /*52c0*/  R2UR UR5, R7 ;  /* 0x00000000070572ca */ /* 0x000fe400000e0000 */
        /* <DEDUP_REMOVED lines=18> */
[----:B------:R-:W-:-:S13]  /*53f0*/  ISETP.GE.AND P0, PT, R4, R0, PT ;  /* 0x000000000400720c */ /* 0x000fda0003f06270 */
[----:B0-----:R-:W-:Y:S05]  /*5400*/  @!P0 BRA `(.L_x_3687) ;  /* 0x0000000c00448947 */ /* 0x001fea0003800000 */
[----:B------:R-:W-:-:S07]  /*5410*/  IMAD.MOV.U32 R14, RZ, RZ, R4 ;  /* 0x000000ffff0e7224 */ /* 0x000fce00078e0004 */
.L_x_3693:
[----:B------:R-:W-:Y:S01]  /*5420*/  BAR.SYNC.DEFER_BLOCKING 0xe, 0x100 ;  /* 0x0384000000007b1d */ /* 0x000fe20000010000 */
[C---:B0-----:R-:W-:Y:S02]  /*5430*/  IMAD R4, R18.reuse, 0x40, R190 ;  /* 0x0000004012047824 */ /* 0x041fe400078e02be */
[----:B------:R-:W-:Y:S02]  /*5440*/  VIADD R15, R18, 0x1 ;  /* 0x00000001120f7836 */ /* 0x000fe40000000000 */
[----:B------:R-:W-:-:S03]  /*5450*/  IMAD R4, R4, 0x4, R2 ;  /* 0x0000000404047824 */ /* 0x000fc600078e0202 */
[----:B------:R-:W-:-:S04]  /*5460*/  ISETP.NE.AND P0, PT, R15, 0x2, PT ;  /* 0x000000020f00780c */ /* 0x000fc80003f05270 */
[----:B------:R-:W-:-:S05]  /*5470*/  SEL R15, R15, RZ, P0 ;  /* 0x000000ff0f0f7207 */ /* 0x000fca0000000000 */
[----:B------:R-:W-:Y:S01]  /*5480*/  IMAD.MOV.U32 R18, RZ, RZ, R15 ;  /* 0x000000ffff127224 */ /* 0x000fe200078e000f */
[----:B------:R-:W0:Y:S04]  /*5490*/  LDS R5, [R4+0x28800] ;  /* 0x0288000004057984 */ /* 0x000e280000000800 */
[----:B------:R-:W1:Y:S01]  /*54a0*/  LDS R4, [R4+0x28820] ;  /* 0x0288200004047984 */ /* 0x000e620000000800 */
[-C--:B0-----:R-:W-:Y:S01]  /*54b0*/  FMUL.FTZ R24, R24, R5.reuse ;  /* 0x0000000518187220 */ /* 0x081fe20000410000 */
        /* <DEDUP_REMOVED lines=67> */
[----:B------:R-:W-:-:S02]  /*58f0*/  IMAD.MOV.U32 R4, RZ, RZ, R14 ;  /* 0x000000ffff047224 */ /* 0x000fc400078e000e */
[-C--:B------:R-:W-:Y:S01]  /*5900*/  FMUL.FTZ R32, R32, R5.reuse ;  /* 0x0000000520207220 */ /* 0x080fe20000410000 */
[-C--:B------:R-:W-:Y:S01]  /*5910*/  FMUL.FTZ R33, R33, R5.reuse ;  /* 0x0000000521217220 */ /* 0x080fe20000410000 */
[-C--:B------:R-:W-:Y:S01]  /*5920*/  FMUL.FTZ R36, R36, R5.reuse ;  /* 0x0000000524247220 */ /* 0x080fe20000410000 */
[-C--:B------:R-:W-:Y:S01]  /*5930*/  FMUL.FTZ R37, R37, R5.reuse ;  /* 0x0000000525257220 */ /* 0x080fe20000410000 */
[----:B------:R-:W-:Y:S01]  /*5940*/  ISETP.GT.AND P1, PT, R4, R0, PT ;  /* 0x000000000400720c */ /* 0x000fe20003f24270 */
[----:B------:R-:W-:Y:S02]  /*5950*/  IMAD.U32 R4, RZ, RZ, UR37 ;  /* 0x00000025ff047e24 */ /* 0x000fe4000f8e00ff */
[-C--:B------:R-:W-:Y:S01]  /*5960*/  FMUL.FTZ R40, R40, R5.reuse ;  /* 0x0000000528287220 */ /* 0x080fe20000410000 */
[-C--:B------:R-:W-:Y:S01]  /*5970*/  FMUL.FTZ R41, R41, R5.reuse ;  /* 0x0000000529297220 */ /* 0x080fe20000410000 */
[-C--:B------:R-:W-:Y:S01]  /*5980*/  FMUL.FTZ R44, R44, R5.reuse ;  /* 0x000000052c2c7220 */ /* 0x080fe20000410000 */
[-C--:B------:R-:W-:Y:S01]  /*5990*/  FMUL.FTZ R45, R45, R5.reuse ;  /* 0x000000052d2d7220 */ /* 0x080fe20000410000 */
[----:B------:R-:W-:Y:S01]  /*59a0*/  ISETP.NE.AND P2, PT, R4, 0x3, PT ;  /* 0x000000030400780c */ /* 0x000fe20003f45270 */
[-C--:B------:R-:W-:Y:S01]  /*59b0*/  FMUL.FTZ R48, R48, R5.reuse ;  /* 0x0000000530307220 */ /* 0x080fe20000410000 */
[----:B------:R-:W-:Y:S01]  /*59c0*/  SEL R4, RZ, 0x1, P0 ;  /* 0x00000001ff047807 */ /* 0x000fe20000000000 */
        /* <DEDUP_REMOVED lines=51> */
[----:B------:R-:W-:Y:S01]  /*5d00*/  LOP3.LUT R22, R22, R4, RZ, 0x3c, !PT ;  /* 0x0000000416167212 */ /* 0x000fe200078e3cff */
[----:B------:R-:W-:Y:S01]  /*5d10*/  VIADD R14, R14, 0xffffffff ;  /* 0xffffffff0e0e7836 */ /* 0x000fe20000000000 */
[----:B------:R-:W-:Y:S06]  /*5d20*/  @!P2 BRA `(.L_x_3688) ;  /* 0x000000000004a947 */ /* 0x000fec0003800000 */
[----:B------:R-:W-:Y:S01]  /*5d30*/  BPT.TRAP 0x1 ;  /* 0x000000040000795c */ /* 0x000fe20000300000 */
.L_x_3688:
[----:B------:R-:W-:Y:S01]  /*5d40*/  IMAD R4, R18, 0x8, R2 ;  /* 0x0000000812047824 */ /* 0x000fe200078e0202 */
[----:B------:R-:W-:-:S04]  /*5d50*/  SHF.L.U32 R5, R22, 0x1f, RZ ;  /* 0x0000001f16057819 */ /* 0x000fc800000006ff */
[----:B------:R0:W1:Y:S01]  /*5d60*/  SYNCS.PHASECHK.TRANS64.TRYWAIT P0, [R4+URZ+0x28c50], R5 ;  /* 0x028c5005040075a7 */ /* 0x000062000800017f */
[----:B------:R-:W-:Y:S05]  /*5d70*/  @!P2 BRA `(.L_x_3689) ;  /* 0x000000000004a947 */ /* 0x000fea0003800000 */
[----:B------:R-:W-:Y:S01]  /*5d80*/  BPT.TRAP 0x1 ;  /* 0x000000040000795c */ /* 0x000fe20000300000 */
.L_x_3689:
[----:B------:R-:W-:Y:S04]  /*5d90*/  BSSY B1, `(.L_x_3690) ;  /* 0x0000004000017945 */ /* 0x000fe80003800000 */
[----:B-1----:R-:W-:Y:S05]  /*5da0*/  @P0 BRA `(.L_x_3691) ;  /* 0x0000000000080947 */ /* 0x002fea0003800000 */
[----:B------:R-:W1:Y:S02]  /*5db0*/  SYNCS.PHASECHK.TRANS64.TRYWAIT P0, [R4+URZ+0x28c50], R5 ;  /* 0x028c5005040075a7 */ /* 0x000e64000800017f */
[----:B-1----:R-:W-:Y:S05]  /*5dc0*/  @!P0 BRA `(.L_x_3692) ;  /* 0x0000015400948947 */ /* 0x002fea0003800000 */
.L_x_3691:
[----:B------:R-:W-:Y:S05]  /*5dd0*/  BSYNC B1 ;  /* 0x0000000000017941 */ /* 0x000fea0003800000 */
.L_x_3690:
[----:B01----:R-:W-:Y:S01]  /*5de0*/  IMAD.MOV.U32 R5, RZ, RZ, 0x40000040 ;  /* 0x40000040ff057424 */ /* 0x003fe200078e00ff */
[----:B------:R-:W-:Y:S01]  /*5df0*/  WARPGROUP.ARRIVE ;  /* 0x00000000000079c5 */ /* 0x000fe20000000000 */
[----:B------:R-:W-:-:S05]  /*5e00*/  IMAD R4, R18, 0x1000, R3 ;  /* 0x0000100012047824 */ /* 0x000fca00078e0203 */
[----:B------:R-:W0:Y:S01]  /*5e10*/  S2R R20, SR_TID.X ;  /* 0x0000000000147919 */ /* 0x000e220000002100 */
[----:B------:R-:W-:Y:S01]  /*5e20*/  IMAD.MOV.U32 R13, RZ, RZ, 0x40000040 ;  /* 0x40000040ff0d7424 */ /* 0x000fe200078e00ff */
[----:B------:R-:W-:Y:S01]  /*5e30*/  R2UR UR7, R5 ;  /* 0x00000000050772ca */ /* 0x000fe200000e0000 */
[----:B------:R-:W-:Y:S01]  /*5e40*/  VIADD R5, R2, 0x26800 ;  /* 0x0002680002057836 */ /* 0x000fe20000000000 */
[----:B------:R-:W-:Y:S02]  /*5e50*/  R2UR UR6, R4 ;  /* 0x00000000040672ca */ /* 0x000fe400000e0000 */
[----:B------:R-:W-:Y:S01]  /*5e60*/  R2UR UR5, R13 ;  /* 0x000000000d0572ca */ /* 0x000fe200000e0000 */
[----:B------:R-:W-:Y:S01]  /*5e70*/  IMAD.MOV.U32 R13, RZ, RZ, 0x40000040 ;  /* 0x40000040ff0d7424 */ /* 0x000fe200078e00ff */
[----:B------:R-:W-:-:S04]  /*5e80*/  SHF.R.U32.HI R5, RZ, 0x4, R5 ;  /* 0x00000004ff057819 */ /* 0x000fc80000011605 */
[----:B------:R-:W-:-:S04]  /*5e90*/  LOP3.LUT R5, R5, 0x3fff, RZ, 0xc0, !PT ;  /* 0x00003fff05057812 */ /* 0x000fc800078ec0ff */
[----:B------:R-:W-:Y:S01]  /*5ea0*/  LOP3.LUT R12, R5, 0x10000, RZ, 0xfc, !PT ;  /* 0x00010000050c7812 */ /* 0x000fe200078efcff */
[----:B------:R-:W-:-:S03]  /*5eb0*/  IMAD.MOV.U32 R5, RZ, RZ, 0x40000040 ;  /* 0x40000040ff057424 */ /* 0x000fc600078e00ff */
[----:B------:R-:W-:Y:S01]  /*5ec0*/  R2UR UR4, R12 ;  /* 0x000000000c0472ca */ /* 0x000fe200000e0000 */
[----:B------:R-:W-:Y:S01]  /*5ed0*/  VIADD R12, R4, 0x80 ;  /* 0x00000080040c7836 */ /* 0x000fe20000000000 */
[----:B0-----:R-:W-:-:S11]  /*5ee0*/  LOP3.LUT R20, R20, 0x7f, RZ, 0xc0, !PT ;  /* 0x0000007f14147812 */ /* 0x001fd600078ec0ff */
[----:B------:R-:W-:Y:S01]  /*5ef0*/  HGMMA.64x256x16.F32 R24, gdesc[UR4].tnspB, R24, gsb0 ;  /* 0x43e00000041879f0 */ /* 0x000fe20008000818 */
[----:B------:R-:W-:Y:S01]  /*5f00*/  R2UR UR6, R12 ;  /* 0x000000000c0672ca */ /* 0x000fe200000e0000 */
[----:B------:R-:W-:Y:S01]  /*5f10*/  VIADD R12, R4, 0x100 ;  /* 0x00000100040c7836 */ /* 0x000fe20000000000 */
[----:B------:R-:W-:Y:S01]  /*5f20*/  R2UR UR7, R13 ;  /* 0x000000000d0772ca */ /* 0x000fe200000e0000 */
[----:B------:R-:W-:Y:S01]  /*5f30*/  IMAD.MOV.U32 R13, RZ, RZ, 0x40000040 ;  /* 0x40000040ff0d7424 */ /* 0x000fe200078e00ff */
[----:B------:R-:W-:Y:S01]  /*5f40*/  R2UR UR4, R10 ;  /* 0x000000000a0472ca */ /* 0x000fe200000e0000 */
[----:B------:R-:W-:Y:S01]  /*5f50*/  VIADD R4, R4, 0x180 ;  /* 0x0000018004047836 */ /* 0x000fe20000000000 */
[----:B------:R-:W-:Y:S02]  /*5f60*/  R2UR UR5, R11 ;  /* 0x000000000b0572ca */ /* 0x000fe400000e0000 */
[----:B------:R-:W-:Y:S01]  /*5f70*/  ISETP.NE.AND P0, PT, R20, RZ, PT ;  /* 0x000000ff1400720c */ /* 0x000fe20003f05270 */
[----:B------:R-:W-:-:S02]  /*5f80*/  WARPGROUP.DEPBAR.LE gsb0, 0x0 ;  /* 0x00008000000079c5 */ /* 0x000fc40000010000 */
[----:B------:R-:W-:-:S15]  /*5f90*/  WARPGROUP.ARRIVE ;  /* 0x00000000000079c5 */ /* 0x000fde0000000000 */
[----:B------:R-:W-:-:S01]  /*5fa0*/  NOP ;  /* 0x0000000000007918 */ /* 0x000fc20000000000 */
[----:B------:R-:W-:Y:S01]  /*5fb0*/  HGMMA.64x256x16.F32 R24, gdesc[UR4].tnspB, R24, gsb0 ;  /* 0x43e00000041879f0 */ /* 0x000fe20008000818 */
[----:B------:R-:W-:Y:S02]  /*5fc0*/  R2UR UR6, R12 ;  /* 0x000000000c0672ca */ /* 0x000fe400000e0000 */
[----:B------:R-:W-:Y:S02]  /*5fd0*/  R2UR UR7, R13 ;  /* 0x000000000d0772ca */ /* 0x000fe400000e0000 */
[----:B------:R-:W-:Y:S02]  /*5fe0*/  R2UR UR4, R8 ;  /* 0x00000000080472ca */ /* 0x000fe400000e0000 */
[----:B------:R-:W-:Y:S01]  /*5ff0*/  R2UR UR5, R9 ;  /* 0x00000000090572ca */ /* 0x000fe200000e0000 */
[----:B------:R-:W-:Y:S02]  /*6000*/  WARPGROUP.DEPBAR.LE gsb0, 0x0 ;  /* 0x00008000000079c5 */ /* 0x000fe40000010000 */
[----:B------:R-:W-:-:S15]  /*6010*/  WARPGROUP.ARRIVE ;  /* 0x00000000000079c5 */ /* 0x000fde0000000000 */
[----:B------:R-:W-:-:S03]  /*6020*/  NOP ;  /* 0x0000000000007918 */ /* 0x000fc60000000000 */
[----:B------:R-:W-:Y:S01]  /*6030*/  HGMMA.64x256x16.F32 R24, gdesc[UR4].tnspB, R24, gsb0 ;  /* 0x43e00000041879f0 */ /* 0x000fe20008000818 */
[----:B------:R-:W-:Y:S01]  /*6040*/  R2UR UR6, R4 ;  /* 0x00000000040672ca */ /* 0x000fe200000e0000 */
[----:B------:R-:W-:Y:S01]  /*6050*/  @!P0 IMAD R4, R15, 0x8, R2 ;  /* 0x000000080f048824 */ /* 0x000fe200078e0202 */
[----:B------:R-:W-:Y:S02]  /*6060*/  R2UR UR7, R5 ;  /* 0x00000000050772ca */ /* 0x000fe400000e0000 */
[----:B------:R-:W-:Y:S01]  /*6070*/  R2UR UR4, R6 ;  /* 0x00000000060472ca */ /* 0x000fe200000e0000 */
[----:B------:R-:W-:Y:S01]  /*6080*/  @!P0 VIADD R4, R4, 0x28c60 ;  /* 0x00028c6004048836 */ /* 0x000fe20000000000 */
[----:B------:R-:W-:-:S04]  /*6090*/  R2UR UR5, R7 ;  /* 0x00000000070572ca */ /* 0x000fc800000e0000 */
[----:B------:R-:W-:Y:S01]  /*60a0*/  @!P0 PRMT R4, RZ, 0x654, R4 ;  /* 0x00000654ff048816 */ /* 0x000fe20000000004 */
[----:B------:R-:W-:Y:S02]  /*60b0*/  WARPGROUP.DEPBAR.LE gsb0, 0x0 ;  /* 0x00008000000079c5 */ /* 0x000fe40000010000 */
[----:B------:R-:W-:-:S14]  /*60c0*/  WARPGROUP.ARRIVE ;  /* 0x00000000000079c5 */ /* 0x000fdc0000000000 */
[----:B------:R-:W-:Y:S03]  /*60d0*/  HGMMA.64x256x16.F32 R24, gdesc[UR4].tnspB, R24, gsb0 ;  /* 0x43e00000041879f0 */ /* 0x000fe60008000818 */
[----:B------:R-:W-:Y:S02]  /*60e0*/  WARPGROUP.DEPBAR.LE gsb0, 0x0 ;  /* 0x00008000000079c5 */ /* 0x000fe40000010000 */
[----:B------:R-:W-:Y:S06]  /*60f0*/  BAR.ARV 0xf, 0x100 ;  /* 0x03c4000000007b1d */ /* 0x000fec0000002000 */
[----:B------:R0:W-:Y:S01]  /*6100*/  @!P0 SYNCS.ARRIVE.TRANS64.RED.A1T0 RZ, [R4+URZ], RZ ;  /* 0x000000ff04ff89a7 */ /* 0x0001e2000810043f */
[----:B------:R-:W-:Y:S05]  /*6110*/  @P1 BRA `(.L_x_3693) ;  /* 0xfffffff000c01947 */ /* 0x000fea000383ffff */
.L_x_3687:
[----:B------:R-:W-:Y:S05]  /*6120*/  BSYNC B0 ;  /* 0x0000000000007941 */ /* 0x000fea0003800000 */
.L_x_3686:
[----:B------:R-:W-:Y:S01]  /*6130*/  BAR.SYNC.DEFER_BLOCKING 0xe, 0x100 ;  /* 0x0384000000007b1d */ /* 0x000fe20000010000 */
[C---:B------:R-:W-:Y:S01]  /*6140*/  IMAD R0, R18.reuse, 0x40, R190 ;  /* 0x0000004012007824 */ /* 0x040fe200078e02be */
[----:B------:R-:W-:Y:S01]  /*6150*/  PLOP3.LUT P0, PT, PT, PT, PT, 0x8, 0x0 ;  /* 0x000000000000781c */ /* 0x000fe20003f0e170 */
[----:B------:R-:W-:Y:S02]  /*6160*/  VIADD R18, R18, 0x1 ;  /* 0x0000000112127836 */ /* 0x000fe40000000000 */
[----:B------:R-:W-:Y:S02]  /*6170*/  IMAD R2, R0, 0x4, R2 ;  /* 0x0000000400027824 */ /* 0x000fe400078e0202 */
[----:B------:R-:W-:Y:S01]  /*6180*/  IMAD.MOV.U32 R20, RZ, RZ, RZ ;  /* 0x000000ffff147224 */ /* 0x000fe200078e00ff */
[----:B------:R-:W-:Y:S01]  /*6190*/  ISETP.NE.AND P1, PT, R18, 0x2, PT ;  /* 0x000000021200780c */ /* 0x000fe20003f25270 */
[----:B------:R-:W-:-:S03]  /*61a0*/  IMAD.MOV.U32 R3, RZ, RZ, RZ ;  /* 0x000000ffff037224 */ /* 0x000fc600078e00ff */
[----:B------:R-:W-:Y:S01]  /*61b0*/  SEL R18, R18, RZ, P1 ;  /* 0x000000ff12127207 */ /* 0x000fe20000800000 */
        /* <DEDUP_REMOVED lines=66> */
[----:B------:R-:W-:Y:S01]  /*65e0*/  SEL R0, RZ, 0x1, P1 ;  /* 0x00000001ff007807 */ /* 0x000fe20000800000 */
        /* <DEDUP_REMOVED lines=65> */
[----:B------:R-:W-:Y:S06]  /*6a00*/  BAR.ARV 0xf, 0x100 ;  /* 0x03c4000000007b1d */ /* 0x000fec0000002000 */
[----:B------:R-:W-:Y:S05]  /*6a10*/  BRA `(.L_x_3682) ;  /* 0x0000006c00a07947 */ /* 0x000fea0003800000 */
.L_x_3679:
[----:B------:R-:W2:Y:S01]  /*6a20*/  LDL R0, [R1+0x28] ;  /* 0x0000280001007983 */ /* 0x000ea20000100800 */
[----:B------:R-:W-:Y:S01]  /*6a30*/  BSSY B0, `(.L_x_3694) ;  /* 0x000001f000007945 */ /* 0x000fe20003800000 */
[----:B------:R-:W-:Y:S01]  /*6a40*/  IMAD.MOV.U32 R3, RZ, RZ, RZ ;  /* 0x000000ffff037224 */ /* 0x000fe200078e00ff */
[----:B--2---:R-:W-:-:S13]  /*6a50*/  LOP3.LUT P1, RZ, R0, 0x4, RZ, 0xc0, !PT ;  /* 0x0000000400ff7812 */ /* 0x004fda000782c0ff */
[----:B------:R-:W-:Y:S05]  /*6a60*/  @!P1 BRA `(.L_x_3695) ;  /* 0x00000000006c9947 */ /* 0x000fea0003800000 */
[-C--:B------:R-:W-:Y:S02]  /*6a70*/  IABS R3, R9.reuse ;  /* 0x0000000900037213 */ /* 0x080fe40000000000 */
[----:B------:R-:W-:Y:S02]  /*6a80*/  IADD3 R0, R168, -0x1, R9 ;  /* 0xffffffffa8007810 */ /* 0x000fe40007ffe009 */
[----:B-1----:R-:W1:Y:S01]  /*6a90*/  I2F.RP R6, R3 ;  /* 0x0000000300067306 */ /* 0x002e620000209400 */
[----:B------:R-:W-:-:S05]  /*6aa0*/  IABS R10, R9 ;  /* 0x00000009000a7213 */ /* 0x000fca0000000000 */
[----:B------:R-:W-:Y:S02]  /*6ab0*/  IMAD.MOV R10, RZ, RZ, -R10 ;  /* 0x000000ffff0a7224 */ /* 0x000fe400078e0a0a */
[----:B-1----:R-:W1:Y:S02]  /*6ac0*/  MUFU.RCP R6, R6 ;  /* 0x0000000600067308 */ /* 0x002e640000001000 */
[----:B-1----:R-:W-:Y:S01]  /*6ad0*/  VIADD R4, R6, 0xffffffe ;  /* 0x0ffffffe06047836 */ /* 0x002fe20000000000 */
[----:B------:R-:W-:Y:S02]  /*6ae0*/  IABS R6, R0 ;  /* 0x0000000000067213 */ /* 0x000fe40000000000 */
[----:B------:R-:W-:-:S03]  /*6af0*/  LOP3.LUT R0, R0, R9, RZ, 0x3c, !PT ;  /* 0x0000000900007212 */ /* 0x000fc600078e3cff */
[----:B------:R1:W2:Y:S01]  /*6b00*/  F2I.FTZ.U32.TRUNC.NTZ R5, R4 ;  /* 0x0000000400057305 */ /* 0x0002a2000021f000 */
[----:B------:R-:W-:Y:S01]  /*6b10*/  ISETP.GE.AND P2, PT, R0, RZ, PT ;  /* 0x000000ff0000720c */ /* 0x000fe20003f46270 */
[----:B-1----:R-:W-:Y:S02]  /*6b20*/  IMAD.MOV.U32 R4, RZ, RZ, RZ ;  /* 0x000000ffff047224 */ /* 0x002fe400078e00ff */
[----:B--2---:R-:W-:-:S04]  /*6b30*/  IMAD.MOV R8, RZ, RZ, -R5 ;  /* 0x000000ffff087224 */ /* 0x004fc800078e0a05 */
        /* <DEDUP_REMOVED lines=14> */
.L_x_3695:
[----:B------:R-:W-:Y:S05]  /*6c20*/  BSYNC B0 ;  /* 0x0000000000007941 */ /* 0x000fea0003800000 */
.L_x_3694:
        /* <DEDUP_REMOVED lines=72> */
[----:B------:R-:W-:Y:S03]  /*70b0*/  BSSY B6, `(.L_x_3696) ;  /* 0x000001c000067945 */ /* 0x000fe60003800000 */
[----:B--2---:R-:W0:Y:S02]  /*70c0*/  SHFL.IDX PT, R0, R0, RZ, 0x1f ;  /* 0x00001fff00007589 */ /* 0x004e2400000e0000 */
[----:B0-----:R-:W-:-:S04]  /*70d0*/  LEA.HI R3, R0, R0, RZ, 0x1 ;  /* 0x0000000000037211 */ /* 0x001fc800078f08ff */
        /* <DEDUP_REMOVED lines=25> */
.L_x_3697:
[----:B------:R-:W-:Y:S05]  /*7270*/  BSYNC B6 ;  /* 0x0000000000067941 */ /* 0x000fea0003800000 */
.L_x_3696:
[----:B------:R-:W-:Y:S02]  /*7280*/  ULDC UR4, c[0x0][0x3f4] ;  /* 0x0000fd0000047ab9 */ /* 0x000fe40000000800 */
[----:B------:R-:W-:-:S13]  /*7290*/  ISETP.LT.AND P0, PT, RZ, UR4, PT ;  /* 0x00000004ff007c0c */ /* 0x000fda000bf01270 */
[----:B------:R-:W-:Y:S05]  /*72a0*/  @P0 BRA `(.L_x_3698) ;  /* 0x00000000003c0947 */ /* 0x000fea0003800000 */
[----:B------:R-:W-:-:S04]  /*72b0*/  LEA.HI R0, R209, R209, RZ, 0x1 ;  /* 0x000000d1d1007211 */ /* 0x000fc800078f08ff */
[----:B------:R-:W-:-:S05]  /*72c0*/  LOP3.LUT R0, R0, 0xfffffffe, RZ, 0xc0, !PT ;  /* 0xfffffffe00007812 */ /* 0x000fca00078ec0ff */
[----:B------:R-:W-:-:S05]  /*72d0*/  IMAD.IADD R0, R209, 0x1, -R0 ;  /* 0x00000001d1007824 */ /* 0x000fca00078e0a00 */
[----:B------:R-:W-:-:S04]  /*72e0*/  SHF.L.U32 R3, R0, 0x1f, RZ ;  /* 0x0000001f00037819 */ /* 0x000fc800000006ff */
[----:B------:R0:W2:Y:S03]  /*72f0*/  SYNCS.PHASECHK.TRANS64.TRYWAIT P0, [R2+URZ+0x28c00], R3 ;  /* 0x028c0003020075a7 */ /* 0x0000a6000800017f */
[----:B--2---:R-:W-:Y:S05]  /*7300*/  @!P0 NANOSLEEP.SYNCS 0x989680 ;  /* 0x009896800000895d */ /* 0x004fea0003900000 */
[----:B------:R-:W2:Y:S01]  /*7310*/  @!P0 SYNCS.PHASECHK.TRANS64 P0, [R2+URZ+0x28c00], R3 ;  /* 0x028c0003020085a7 */ /* 0x000ea2000800007f */
[----:B------:R-:W-:Y:S04]  /*7320*/  BSSY B0, `(.L_x_3699) ;  /* 0x0000006000007945 */ /* 0x000fe80003800000 */
[----:B--2---:R-:W-:Y:S05]  /*7330*/  @P0 BRA `(.L_x_3700) ;  /* 0x0000000000100947 */ /* 0x004fea0003800000 */
.L_x_3701:
[----:B--2---:R2:W3:Y:S02]  /*7340*/  SYNCS.PHASECHK.TRANS64.TRYWAIT P0, [R2+URZ+0x28c00], R3 ;  /* 0x028c0003020075a7 */ /* 0x0044e4000800017f */
[----:B---3--:R-:W-:Y:S05]  /*7350*/  @!P0 NANOSLEEP.SYNCS 0x989680 ;  /* 0x009896800000895d */ /* 0x008fea0003900000 */
[----:B------:R-:W3:Y:S02]  /*7360*/  @!P0 SYNCS.PHASECHK.TRANS64 P0, [R2+URZ+0x28c00], R3 ;  /* 0x028c0003020085a7 */ /* 0x000ee4000800007f */
[----:B---3--:R-:W-:Y:S05]  /*7370*/  @!P0 BRA `(.L_x_3701) ;  /* 0xfffffffc00f08947 */ /* 0x008fea000383ffff */
.L_x_3700:
[----:B------:R-:W-:Y:S05]  /*7380*/  BSYNC B0 ;  /* 0x0000000000007941 */ /* 0x000fea0003800000 */
.L_x_3699:
[----:B------:R-:W-:Y:S05]  /*7390*/  BRA `(.L_x_3702) ;  /* 0x0000002000b07947 */ /* 0x000fea0003800000 */
.L_x_3698:
[----:B-----5:R-:W-:Y:S01]  /*73a0*/  SHF.R.S32.HI R0, RZ, 0x1f, R154 ;  /* 0x0000001fff007819 */ /* 0x020fe2000001149a */
[----:B------:R-:W-:Y:S01]  /*73b0*/  VIADD R4, R2, 0x20400 ;  /* 0x0002040002047836 */ /* 0x000fe20000000000 */
[----:B------:R-:W-:Y:S01]  /*73c0*/  ULDC.64 UR4, c[0x0][0x3f8] ;  /* 0x0000fe0000047ab9 */ /* 0x000fe20000000a00 */
[----:B------:R-:W-:Y:S01]  /*73d0*/  ULDC.64 UR6, c[0x0][0x408] ;  /* 0x0001020000067ab9 */ /* 0x000fe20000000a00 */
[----:B------:R-:W-:Y:S01]  /*73e0*/  IMAD.WIDE.U32 R26, R154, UR4, RZ ;  /* 0x000000049a1a7c25 */ /* 0x000fe2000f8e00ff */
[----:B------:R-:W-:Y:S01]  /*73f0*/  BSSY B6, `(.L_x_3703) ;  /* 0x0000020000067945 */ /* 0x000fe20003800000 */
[----:B------:R-:W-:Y:S02]  /*7400*/  LOP3.LUT P0, RZ, R4, 0x3ff, RZ, 0xc0, !PT ;  /* 0x000003ff04ff7812 */ /* 0x000fe4000780c0ff */
[C---:B------:R-:W-:Y:S02]  /*7410*/  IMAD R3, R0.reuse, UR4, RZ ;  /* 0x0000000400037c24 */ /* 0x040fe4000f8e02ff */
[----:B-1----:R-:W-:-:S02]  /*7420*/  IMAD R7, R0, UR6, RZ ;  /* 0x0000000600077c24 */ /* 0x002fc4000f8e02ff */
[C---:B------:R-:W-:Y:S01]  /*7430*/  IMAD R3, R154.reuse, UR5, R3 ;  /* 0x000000059a037c24 */ /* 0x040fe2000f8e0203 */
[----:B------:R-:W-:Y:S01]  /*7440*/  ULDC.64 UR4, c[0x0][0x3e8] ;  /* 0x0000fa0000047ab9 */ /* 0x000fe20000000a00 */
[----:B------:R-:W-:Y:S01]  /*7450*/  IMAD.WIDE.U32 R4, R154, UR6, RZ ;  /* 0x000000069a047c25 */ /* 0x000fe2000f8e00ff */
[----:B------:R-:W-:-:S03]  /*7460*/  LEA R25, P1, R26, UR4, 0x1 ;  /* 0x000000041a197c11 */ /* 0x000fc6000f8208ff */
[----:B------:R-:W-:Y:S01]  /*7470*/  IMAD R9, R154, UR7, R7 ;  /* 0x000000079a097c24 */ /* 0x000fe2000f8e0207 */
[----:B------:R-:W-:Y:S01]  /*7480*/  ULDC.64 UR6, c[0x0][0x400] ;  /* 0x0001000000067ab9 */ /* 0x000fe20000000a00 */
[----:B------:R-:W-:Y:S01]  /*7490*/  IMAD.IADD R7, R3, 0x1, R27 ;  /* 0x0000000103077824 */ /* 0x000fe200078e021b */
[----:B------:R-:W-:Y:S01]  /*74a0*/  LEA R28, P2, R4, UR6, 0x1 ;  /* 0x00000006041c7c11 */ /* 0x000fe2000f8408ff */
[----:B------:R-:W-:-:S03]  /*74b0*/  IMAD.IADD R3, R9, 0x1, R5 ;  /* 0x0000000109037824 */ /* 0x000fc600078e0205 */
[----:B------:R-:W-:Y:S02]  /*74c0*/  LEA.HI.X R26, R26, UR5, R7, 0x1, P1 ;  /* 0x000000051a1a7c11 */ /* 0x000fe400088f0c07 */
[----:B------:R-:W-:Y:S01]  /*74d0*/  LEA.HI.X R24, R4, UR7, R3, 0x1, P2 ;  /* 0x0000000704187c11 */ /* 0x000fe200090f0c03 */
[----:B------:R-:W-:Y:S06]  /*74e0*/  @!P0 BRA `(.L_x_3704) ;  /* 0x0000000000408947 */ /* 0x000fec0003800000 */
        /* <DEDUP_REMOVED lines=16> */
.L_x_3704:
[----:B------:R-:W-:Y:S05]  /*75f0*/  BSYNC B6 ;  /* 0x0000000000067941 */ /* 0x000fea0003800000 */
.L_x_3703:
[----:B------:R-:W-:Y:S01]  /*7600*/  ULDC.U8 UR4, c[0x0][0x410] ;  /* 0x0001040000047ab9 */ /* 0x000fe20000000000 */
[----:B------:R-:W-:Y:S01]  /*7610*/  BSSY B0, `(.L_x_3705) ;  /* 0x00001fc000007945 */ /* 0x000fe20003800000 */
[----:B------:R-:W-:Y:S01]  /*7620*/  ISETP.NE.AND P0, PT, RZ, UR4, PT ;  /* 0x00000004ff007c0c */ /* 0x000fe2000bf05270 */
[----:B------:R-:W-:-:S12]  /*7630*/  IMAD R4, R153, 0x40, R23 ;  /* 0x0000004099047824 */ /* 0x000fd800078e0217 */
[----:B------:R-:W-:Y:S05]  /*7640*/  @!P0 BRA `(.L_x_3706) ;  /* 0x00000010000c8947 */ /* 0x000fea0003800000 */
[----:B------:R-:W-:-:S03]  /*7650*/  UMOV UR4, 0xffffffff ;  /* 0xffffffff00047882 */ /* 0x000fc60000000000 */
[----:B------:R-:W-:Y:S05]  /*7660*/  BRA.DIV UR4, `(.L_x_3707) ;  /* 0x0000013e04807947 */ /* 0x000fea000b800000 */
[----:B------:R0:W1:Y:S04]  /*7670*/  SHFL.IDX PT, R3, R26, RZ, 0x1c1f ;  /* 0x001c1fff1a037589 */ /* 0x00006800000e0000 */
[----:B------:R0:W2:Y:S04]  /*7680*/  SHFL.IDX PT, R0, R25, RZ, 0x1c1f ;  /* 0x001c1fff19007589 */ /* 0x0000a800000e0000 */
[----:B------:R-:W3:Y:S04]  /*7690*/  SHFL.IDX PT, R24, R24, RZ, 0x1c1f ;  /* 0x001c1fff18187589 */ /* 0x000ee800000e0000 */
[----:B------:R0:W4:Y:S02]  /*76a0*/  SHFL.IDX PT, R21, R28, RZ, 0x1c1f ;  /* 0x001c1fff1c157589 */ /* 0x00012400000e0000 */
.L_x_3958:
[----:B------:R-:W-:Y:S01]  /*76b0*/  ULDC UR4, c[0x0][0x448] ;  /* 0x0001120000047ab9 */ /* 0x000fe20000000800 */
[----:B------:R-:W-:Y:S01]  /*76c0*/  IMAD.SHL.U32 R5, R188, 0x40, RZ ;  /* 0x00000040bc057824 */ /* 0x000fe200078e00ff */
[----:B------:R-:W-:Y:S01]  /*76d0*/  BSSY B1, `(.L_x_3708) ;  /* 0x0000028000017945 */ /* 0x000fe20003800000 */
[----:B0-----:R-:W-:Y:S01]  /*76e0*/  IMAD R25, R155, UR4, RZ ;  /* 0x000000049b197c24 */ /* 0x001fe2000f8e02ff */
[----:B------:R-:W-:Y:S02]  /*76f0*/  CS2R R8, SRZ ;  /* 0x0000000000087805 */ /* 0x000fe4000001ff00 */
[----:B------:R-:W-:Y:S02]  /*7700*/  LOP3.LUT R5, R5, 0x1c0, RZ, 0xc0, !PT ;  /* 0x000001c005057812 */ /* 0x000fe400078ec0ff */
[----:B------:R-:W-:Y:S01]  /*7710*/  ISETP.GE.AND P0, PT, R4, R25, PT ;  /* 0x000000190400720c */ /* 0x000fe20003f06270 */
[----:B------:R-:W-:Y:S01]  /*7720*/  IMAD R25, R153, -0x40, R25 ;  /* 0xffffffc099197824 */ /* 0x000fe200078e0219 */
[----:B------:R-:W-:-:S02]  /*7730*/  LOP3.LUT R6, R5, 0x18, R16, 0xf8, !PT ;  /* 0x0000001805067812 */ /* 0x000fc400078ef810 */
[----:B------:R-:W-:Y:S02]  /*7740*/  SHF.R.U32.HI R7, RZ, 0x3, R5 ;  /* 0x00000003ff077819 */ /* 0x000fe40000011605 */
[----:B------:R-:W-:Y:S02]  /*7750*/  LEA.HI R5, R209, R209, RZ, 0x1 ;  /* 0x000000d1d1057211 */ /* 0x000fe400078f08ff */
[----:B------:R-:W-:Y:S02]  /*7760*/  LOP3.LUT R30, R6, R7, RZ, 0x3c, !PT ;  /* 0x00000007061e7212 */ /* 0x000fe400078e3cff */
[----:B------:R-:W-:Y:S02]  /*7770*/  CS2R R6, SRZ ;  /* 0x0000000000067805 */ /* 0x000fe4000001ff00 */
[----:B------:R-:W-:Y:S02]  /*7780*/  LOP3.LUT R10, R5, 0xfffffffe, RZ, 0xc0, !PT ;  /* 0xfffffffe050a7812 */ /* 0x000fe400078ec0ff */
[----:B------:R-:W-:-:S03]  /*7790*/  CS2R R4, SRZ ;  /* 0x0000000000047805 */ /* 0x000fc6000001ff00 */
[----:B------:R-:W-:Y:S01]  /*77a0*/  IMAD.IADD R28, R209, 0x1, -R10 ;  /* 0x00000001d11c7824 */ /* 0x000fe200078e0a0a */
[----:B------:R-:W-:Y:S01]  /*77b0*/  CS2R R10, SRZ ;  /* 0x00000000000a7805 */ /* 0x000fe2000001ff00 */
[----:B------:R-:W-:Y:S06]  /*77c0*/  @P0 BRA `(.L_x_3709) ;  /* 0x0000000000600947 */ /* 0x000fec0003800000 */
[----:B------:R-:W-:Y:S01]  /*77d0*/  ULDC UR4, c[0x0][0x3f4] ;  /* 0x0000fd0000047ab9 */ /* 0x000fe20000000800 */
[C---:B------:R-:W-:Y:S01]  /*77e0*/  IMAD.SHL.U32 R14, R189.reuse, 0x2, RZ ;  /* 0x00000002bd0e7824 */ /* 0x040fe200078e00ff */
[C---:B------:R-:W-:Y:S01]  /*77f0*/  ISETP.GE.AND P3, PT, R189.reuse, UR4, PT ;  /* 0x00000004bd007c0c */ /* 0x040fe2000bf66270 */
[----:B--2---:R-:W-:Y:S01]  /*7800*/  IMAD.MOV.U32 R4, RZ, RZ, R0 ;  /* 0x000000ffff047224 */ /* 0x004fe200078e0000 */
[----:B------:R-:W-:Y:S01]  /*7810*/  ISETP.GE.AND P2, PT, R184, UR4, PT ;  /* 0x00000004b8007c0c */ /* 0x000fe2000bf46270 */
[----:B-1----:R-:W-:Y:S01]  /*7820*/  IMAD.MOV.U32 R5, RZ, RZ, R3 ;  /* 0x000000ffff057224 */ /* 0x002fe200078e0003 */
[----:B------:R-:W-:Y:S01]  /*7830*/  SHF.R.S32.HI R6, RZ, 0x1f, R189 ;  /* 0x0000001fff067819 */ /* 0x000fe200000114bd */
[----:B---3--:R-:W-:Y:S01]  /*7840*/  IMAD.MOV.U32 R7, RZ, RZ, R24 ;  /* 0x000000ffff077224 */ /* 0x008fe200078e0018 */
[----:B------:R-:W-:Y:S02]  /*7850*/  CS2R R8, SRZ ;  /* 0x0000000000087805 */ /* 0x000fe4000001ff00 */
[----:B------:R-:W-:Y:S01]  /*7860*/  SHF.L.U64.HI R15, R189, 0x1, R6 ;  /* 0x00000001bd0f7819 */ /* 0x000fe20000010206 */
[----:B----4-:R-:W-:-:S04]  /*7870*/  IMAD.MOV.U32 R6, RZ, RZ, R21 ;  /* 0x000000ffff067224 */ /* 0x010fc800078e0015 */
[-C--:B------:R-:W-:Y:S02]  /*7880*/  @!P3 IADD3 R12, P0, R0, R14.reuse, RZ ;  /* 0x0000000e000cb210 */ /* 0x080fe40007f1e0ff */
[----:B------:R-:W-:Y:S01]  /*7890*/  @!P3 IADD3 R14, P1, R21, R14, RZ ;  /* 0x0000000e150eb210 */ /* 0x000fe20007f3e0ff */
[C---:B------:R-:W-:Y:S01]  /*78a0*/  @!P2 IMAD.WIDE R26, R184.reuse, 0x2, R4 ;  /* 0x00000002b81aa825 */ /* 0x040fe200078e0204 */
[----:B------:R-:W-:Y:S02]  /*78b0*/  CS2R R4, SRZ ;  /* 0x0000000000047805 */ /* 0x000fe4000001ff00 */
[----:B------:R-:W-:Y:S01]  /*78c0*/  CS2R R10, SRZ ;  /* 0x00000000000a7805 */ /* 0x000fe2000001ff00 */
[----:B------:R-:W-:Y:S01]  /*78d0*/  @!P2 IMAD.WIDE R20, R184, 0x2, R6 ;  /* 0x00000002b814a825 */ /* 0x000fe200078e0206 */
[----:B------:R-:W-:Y:S01]  /*78e0*/  CS2R R6, SRZ ;  /* 0x0000000000067805 */ /* 0x000fe2000001ff00 */
[----:B------:R0:W5:Y:S02]  /*78f0*/  @!P2 LD.E.64 R8, desc[UR42][R26.64] ;  /* 0x0000002a1a08a980 */ /* 0x000164000c101b00 */
[----:B------:R-:W-:-:S02]  /*7900*/  @!P3 IMAD.X R13, R3, 0x1, R15, P0 ;  /* 0x00000001030db824 */ /* 0x000fc400000e060f */
[----:B------:R-:W-:Y:S01]  /*7910*/  @!P3 IMAD.X R15, R24, 0x1, R15, P1 ;  /* 0x00000001180fb824 */ /* 0x000fe200008e060f */
[----:B------:R0:W5:Y:S04]  /*7920*/  @!P2 LD.E.64 R4, desc[UR42][R20.64] ;  /* 0x0000002a1404a980 */ /* 0x000168000c101b00 */
[----:B------:R0:W5:Y:S04]  /*7930*/  @!P3 LD.E.64 R10, desc[UR42][R12.64] ;  /* 0x0000002a0c0ab980 */ /* 0x000168000c101b00 */
[----:B------:R0:W5:Y:S02]  /*7940*/  @!P3 LD.E.64 R6, desc[UR42][R14.64] ;  /* 0x0000002a0e06b980 */ /* 0x000164000c101b00 */
.L_x_3709:
[----:B------:R-:W-:Y:S05]  /*7950*/  BSYNC B1 ;  /* 0x0000000000017941 */ /* 0x000fea0003800000 */
.L_x_3708:
[----:B0-----:R-:W-:Y:S01]  /*7960*/  SHF.L.U32 R13, R28, 0x1f, RZ ;  /* 0x0000001f1c0d7819 */ /* 0x001fe200000006ff */
[----:B-1----:R-:W-:Y:S01]  /*7970*/  IMAD R3, R193, 0x200, R30 ;  /* 0x00000200c1037824 */ /* 0x002fe200078e021e */
[----:B------:R-:W-:Y:S01]  /*7980*/  LOP3.LUT P1, RZ, R188, 0x4, RZ, 0xc0, !PT ;  /* 0x00000004bcff7812 */ /* 0x000fe2000782c0ff */
[--C-:B-----5:R-:W-:Y:S01]  /*7990*/  IMAD.MOV.U32 R14, RZ, RZ, R9.reuse ;  /* 0x000000ffff0e7224 */ /* 0x120fe200078e0009 */
[----:B------:R-:W0:Y:S01]  /*79a0*/  SYNCS.PHASECHK.TRANS64.TRYWAIT P0, [R2+URZ+0x28c00], R13 ;  /* 0x028c000d020075a7 */ /* 0x000e22000800017f */
[----:B------:R-:W-:Y:S01]  /*79b0*/  IMAD R3, R3, 0x2, R2 ;  /* 0x0000000203037824 */ /* 0x000fe200078e0202 */
[--C-:B------:R-:W-:Y:S01]  /*79c0*/  SHF.R.U64 R32, R8, 0x10, R9.reuse ;  /* 0x0000001008207819 */ /* 0x100fe20000001209 */
[----:B------:R-:W-:Y:S01]  /*79d0*/  IMAD.MOV.U32 R31, RZ, RZ, R10 ;  /* 0x000000ffff1f7224 */ /* 0x000fe200078e000a */
[----:B------:R-:W-:Y:S01]  /*79e0*/  SHF.R.U32.HI R15, RZ, 0x10, R9 ;  /* 0x00000010ff0f7819 */ /* 0x000fe20000011609 */
[----:B------:R-:W-:Y:S01]  /*79f0*/  IMAD.MOV.U32 R12, RZ, RZ, R8 ;  /* 0x000000ffff0c7224 */ /* 0x000fe200078e0008 */
[--C-:B------:R-:W-:Y:S01]  /*7a00*/  SHF.R.U64 R33, R10, 0x10, R11.reuse ;  /* 0x000000100a217819 */ /* 0x100fe2000000120b */
[--C-:B------:R-:W-:Y:S01]  /*7a10*/  IMAD.MOV.U32 R9, RZ, RZ, R11.reuse ;  /* 0x000000ffff097224 */ /* 0x100fe200078e000b */
[----:B------:R-:W-:Y:S01]  /*7a20*/  SHF.R.U32.HI R10, RZ, 0x10, R11 ;  /* 0x00000010ff0a7819 */ /* 0x000fe2000001160b */
[----:B------:R-:W-:Y:S01]  /*7a30*/  IMAD.MOV.U32 R27, RZ, RZ, R4 ;  /* 0x000000ffff1b7224 */ /* 0x000fe200078e0004 */
[--C-:B------:R-:W-:Y:S01]  /*7a40*/  SHF.R.U64 R34, R4, 0x10, R5.reuse ;  /* 0x0000001004227819 */ /* 0x100fe20000001205 */
[--C-:B------:R-:W-:Y:S01]  /*7a50*/  IMAD.MOV.U32 R8, RZ, RZ, R5.reuse ;  /* 0x000000ffff087224 */ /* 0x100fe200078e0005 */
[----:B------:R-:W-:Y:S01]  /*7a60*/  SHF.R.U32.HI R11, RZ, 0x10, R5 ;  /* 0x00000010ff0b7819 */ /* 0x000fe20000011605 */
[----:B------:R-:W-:Y:S01]  /*7a70*/  IMAD.MOV.U32 R29, RZ, RZ, R6 ;  /* 0x000000ffff1d7224 */ /* 0x000fe200078e0006 */
[----:B------:R-:W-:Y:S01]  /*7a80*/  VIMNMX R28, R25, 0x40, PT ;  /* 0x00000040191c7848 */ /* 0x000fe20003fe0100 */
[C---:B------:R-:W-:Y:S01]  /*7a90*/  VIADD R4, R3.reuse, 0x20400 ;  /* 0x0002040003047836 */ /* 0x040fe20000000000 */
[----:B------:R-:W-:Y:S01]  /*7aa0*/  BSSY B1, `(.L_x_3710) ;  /* 0x000000f000017945 */ /* 0x000fe20003800000 */
[--C-:B------:R-:W-:Y:S01]  /*7ab0*/  IMAD.MOV.U32 R5, RZ, RZ, R7.reuse ;  /* 0x000000ffff057224 */ /* 0x100fe200078e0007 */
[--C-:B------:R-:W-:Y:S01]  /*7ac0*/  SHF.R.U64 R35, R6, 0x10, R7.reuse ;  /* 0x0000001006237819 */ /* 0x100fe20000001207 */
[----:B--2---:R-:W-:Y:S01]  /*7ad0*/  VIADD R0, R3, 0x20440 ;  /* 0x0002044003007836 */ /* 0x004fe20000000000 */
[----:B------:R-:W-:Y:S01]  /*7ae0*/  SHF.R.U32.HI R6, RZ, 0x10, R7 ;  /* 0x00000010ff067819 */ /* 0x000fe20000011607 */
[----:B------:R-:W-:Y:S01]  /*7af0*/  @P1 VIADD R0, R4, 0xffffffc0 ;  /* 0xffffffc004001836 */ /* 0x000fe20000000000 */
[----:B------:R-:W-:-:S02]  /*7b00*/  PRMT R30, R12, 0x5410, R14 ;  /* 0x000054100c1e7816 */ /* 0x000fc4000000000e */
[----:B------:R-:W-:Y:S02]  /*7b10*/  PRMT R32, R32, 0x5410, R15 ;  /* 0x0000541020207816 */ /* 0x000fe4000000000f */
[----:B------:R-:W-:Y:S02]  /*7b20*/  PRMT R31, R31, 0x5410, R9 ;  /* 0x000054101f1f7816 */ /* 0x000fe40000000009 */
[----:B------:R-:W-:Y:S02]  /*7b30*/  PRMT R33, R33, 0x5410, R10 ;  /* 0x0000541021217816 */ /* 0x000fe4000000000a */
[----:B------:R-:W-:Y:S02]  /*7b40*/  ISETP.GE.AND P1, PT, R23, R28, PT ;  /* 0x0000001c1700720c */ /* 0x000fe40003f26270 */
[----:B------:R-:W-:Y:S02]  /*7b50*/  PRMT R27, R27, 0x5410, R8 ;  /* 0x000054101b1b7816 */ /* 0x000fe40000000008 */
[----:B------:R-:W-:-:S02]  /*7b60*/  PRMT R34, R34, 0x5410, R11 ;  /* 0x0000541022227816 */ /* 0x000fc4000000000b */
[----:B------:R-:W-:Y:S01]  /*7b70*/  PRMT R29, R29, 0x5410, R5 ;  /* 0x000054101d1d7816 */ /* 0x000fe20000000005 */
[----:B0-----:R-:W-:Y:S06]  /*7b80*/  @!P0 BRA `(.L_x_3711) ;  /* 0x0000013800ac8947 */ /* 0x001fec0003800000 */
.L_x_3959:
[----:B------:R-:W-:Y:S05]  /*7b90*/  BSYNC B1 ;  /* 0x0000000000017941 */ /* 0x000fea0003800000 */
.L_x_3710:
[----:B------:R-:W-:Y:S01]  /*7ba0*/  BSSY B1, `(.L_x_3712) ;  /* 0x0000056000017945 */ /* 0x000fe20003800000 */
[----:B------:R-:W-:-:S03]  /*7bb0*/  PRMT R35, R35, 0x5410, R6 ;  /* 0x0000541023237816 */ /* 0x000fc60000000006 */
[----:B------:R-:W-:Y:S05]  /*7bc0*/  @P1 BRA `(.L_x_3713) ;  /* 0x00000004004c1947 */ /* 0x000fea0003800000 */
[----:B------:R-:W1:Y:S01]  /*7bd0*/  LDC R4, c[0x0][0x3f4] ;  /* 0x0000fd00ff047b82 */ /* 0x000e620000000800 */
[----:B------:R-:W-:Y:S01]  /*7be0*/  BSSY B2, `(.L_x_3714) ;  /* 0x000002a000027945 */ /* 0x000fe20003800000 */
[-C--:B-1----:R-:W-:Y:S02]  /*7bf0*/  ISETP.GE.AND P0, PT, R184, R4.reuse, PT ;  /* 0x00000004b800720c */ /* 0x082fe40003f06270 */
[----:B------:R-:W-:-:S11]  /*7c00*/  ISETP.GE.AND P1, PT, R189, R4, PT ;  /* 0x00000004bd00720c */ /* 0x000fd60003f26270 */
[----:B------:R-:W-:Y:S05]  /*7c10*/  @P0 BRA `(.L_x_3715) ;  /* 0x0000000000980947 */ /* 0x000fea0003800000 */
[----:B------:R-:W1:Y:S01]  /*7c20*/  LDS.128 R4, [R3+0x20400] ;  /* 0x0204000003047984 */ /* 0x000e620000000c00 */
[----:B------:R-:W-:Y:S02]  /*7c30*/  HADD2.F32 R15, -RZ, R27.H0_H0 ;  /* 0x2000001bff0f7230 */ /* 0x000fe40000004100 */
[----:B0-----:R-:W-:Y:S02]  /*7c40*/  HADD2.F32 R13, -RZ, R30.H0_H0 ;  /* 0x2000001eff0d7230 */ /* 0x001fe40000004100 */
[----:B------:R-:W-:Y:S02]  /*7c50*/  HADD2.F32 R12, -RZ, R32.H0_H0 ;  /* 0x20000020ff0c7230 */ /* 0x000fe40000004100 */
[----:B------:R-:W-:Y:S02]  /*7c60*/  HADD2.F32 R14, -RZ, R34.H0_H0 ;  /* 0x20000022ff0e7230 */ /* 0x000fe40000004100 */
[--C-:B-1----:R-:W-:Y:S02]  /*7c70*/  HADD2.F32 R8, -RZ, R4.reuse.H0_H0 ;  /* 0x20000004ff087230 */ /* 0x102fe40000004100 */
[----:B------:R-:W-:-:S02]  /*7c80*/  HADD2.F32 R4, -RZ, R4.H1_H1 ;  /* 0x30000004ff047230 */ /* 0x000fc40000004100 */
[--C-:B------:R-:W-:Y:S02]  /*7c90*/  HADD2.F32 R9, -RZ, R5.reuse.H0_H0 ;  /* 0x20000005ff097230 */ /* 0x100fe40000004100 */
[----:B------:R-:W-:Y:S02]  /*7ca0*/  HADD2.F32 R5, -RZ, R5.H1_H1 ;  /* 0x30000005ff057230 */ /* 0x000fe40000004100 */
[C---:B----4-:R-:W-:Y:S01]  /*7cb0*/  FMUL.FTZ R21, R4.reuse, R15 ;  /* 0x0000000f04157220 */ /* 0x050fe20000410000 */
[-C--:B------:R-:W-:Y:S01]  /*7cc0*/  FMUL.FTZ R4, R4, R13.reuse ;  /* 0x0000000d04047220 */ /* 0x080fe20000410000 */
[--C-:B------:R-:W-:Y:S02]  /*7cd0*/  HADD2.F32 R10, -RZ, R6.reuse.H0_H0 ;  /* 0x20000006ff0a7230 */ /* 0x100fe40000004100 */
[----:B------:R-:W-:Y:S02]  /*7ce0*/  HADD2.F32 R11, -RZ, R7.H0_H0 ;  /* 0x20000007ff0b7230 */ /* 0x000fe40000004100 */
[C---:B---3--:R-:W-:Y:S01]  /*7cf0*/  FMUL.FTZ R24, R5.reuse, R14 ;  /* 0x0000000e05187220 */ /* 0x048fe20000410000 */
        /* <DEDUP_REMOVED lines=24> */
.L_x_3715:
[----:B------:R-:W-:Y:S05]  /*7e80*/  BSYNC B2 ;  /* 0x0000000000027941 */ /* 0x000fea0003800000 */
.L_x_3714:
[----:B------:R-:W-:Y:S05]  /*7e90*/  @P1 BRA `(.L_x_3713) ;  /* 0x0000000000981947 */ /* 0x000fea0003800000 */
[----:B-1----:R-:W1:Y:S01]  /*7ea0*/  LDS.128 R4, [R0] ;  /* 0x0000000000047984 */ /* 0x002e620000000c00 */
        /* <DEDUP_REMOVED lines=37> */
.L_x_3713:
[----:B------:R-:W-:Y:S05]  /*8100*/  BSYNC B1 ;  /* 0x0000000000017941 */ /* 0x000fea0003800000 */
.L_x_3712:
[----:B-12---:R-:W-:-:S05]  /*8110*/  VIADD R5, R23, 0x20 ;  /* 0x0000002017057836 */ /* 0x006fca0000000000 */
[----:B------:R-:W-:-:S13]  /*8120*/  ISETP.GE.AND P0, PT, R5, R28, PT ;  /* 0x0000001c0500720c */ /* 0x000fda0003f06270 */
        /* <DEDUP_REMOVED lines=8> */
[--C-:B------:R-:W-:Y:S02]  /*81b0*/  HADD2.F32 R20, -RZ, R27.reuse.H0_H0 ;  /* 0x2000001bff147230 */ /* 0x100fe40000004100 */
[----:B------:R-:W-:Y:S02]  /*81c0*/  HADD2.F32 R25, -RZ, R34.H0_H0 ;  /* 0x20000022ff197230 */ /* 0x000fe40000004100 */
[----:B----4-:R-:W-:Y:S02]  /*81d0*/  HADD2.F32 R21, -RZ, R32.H0_H0 ;  /* 0x20000020ff157230 */ /* 0x010fe40000004100 */
[----:B---3--:R-:W-:Y:S02]  /*81e0*/  HADD2.F32 R24, -RZ, R27.H1_H1 ;  /* 0x3000001bff187230 */ /* 0x008fe40000004100 */
[----:B------:R-:W-:-:S02]  /*81f0*/  HADD2.F32 R27, -RZ, R34.H1_H1 ;  /* 0x30000022ff1b7230 */ /* 0x000fc40000004100 */
[--C-:B-1----:R-:W-:Y:S02]  /*8200*/  HADD2.F32 R8, -RZ, R4.reuse.H0_H0 ;  /* 0x20000004ff087230 */ /* 0x102fe40000004100 */
[----:B------:R-:W-:Y:S02]  /*8210*/  HADD2.F32 R4, -RZ, R4.H1_H1 ;  /* 0x30000004ff047230 */ /* 0x000fe40000004100 */
[--C-:B------:R-:W-:Y:S02]  /*8220*/  HADD2.F32 R9, -RZ, R5.reuse.H0_H0 ;  /* 0x20000005ff097230 */ /* 0x100fe40000004100 */
[----:B------:R-:W-:Y:S02]  /*8230*/  HADD2.F32 R5, -RZ, R5.H1_H1 ;  /* 0x30000005ff057230 */ /* 0x000fe40000004100 */
[-C--:B0-----:R-:W-:Y:S01]  /*8240*/  FMUL.FTZ R13, R20, R4.reuse ;  /* 0x00000004140d7220 */ /* 0x081fe20000410000 */
[----:B------:R-:W-:Y:S01]  /*8250*/  FMUL.FTZ R15, R14, R4 ;  /* 0x000000040e0f7220 */ /* 0x000fe20000410000 */
[----:B------:R-:W-:-:S02]  /*8260*/  HADD2.F32 R10, -RZ, R6.H0_H0 ;  /* 0x20000006ff0a7230 */ /* 0x000fc40000004100 */
[-C--:B------:R-:W-:Y:S01]  /*8270*/  FMUL.FTZ R12, R25, R5.reuse ;  /* 0x00000005190c7220 */ /* 0x080fe20000410000 */
[-C--:B------:R-:W-:Y:S01]  /*8280*/  FFMA.FTZ R4, R14, R8.reuse, -R13 ;  /* 0x000000080e047223 */ /* 0x080fe2000001080d */
[----:B------:R-:W-:Y:S01]  /*8290*/  FFMA.FTZ R15, R20, R8, R15 ;  /* 0x00000008140f7223 */ /* 0x000fe2000001000f */
[C---:B------:R-:W-:Y:S01]  /*82a0*/  FMUL.FTZ R8, R21.reuse, R5 ;  /* 0x0000000515087220 */ /* 0x040fe20000410000 */
[--C-:B------:R-:W-:Y:S02]  /*82b0*/  HADD2.F32 R11, -RZ, R7.reuse.H0_H0 ;  /* 0x20000007ff0b7230 */ /* 0x100fe40000004100 */
[-C--:B------:R-:W-:Y:S01]  /*82c0*/  FFMA.FTZ R5, R21, R9.reuse, -R12 ;  /* 0x0000000915057223 */ /* 0x080fe2000001080c */
[----:B------:R-:W-:Y:S02]  /*82d0*/  HADD2.F32 R6, -RZ, R6.H1_H1 ;  /* 0x30000006ff067230 */ /* 0x000fe40000004100 */
[----:B------:R-:W-:Y:S01]  /*82e0*/  FFMA.FTZ R8, R25, R9, R8 ;  /* 0x0000000919087223 */ /* 0x000fe20000010008 */
[----:B------:R-:W-:Y:S01]  /*82f0*/  HADD2.F32 R7, -RZ, R7.H1_H1 ;  /* 0x30000007ff077230 */ /* 0x000fe20000004100 */
[----:B------:R-:W-:Y:S01]  /*8300*/  F2FP.F16.F32.PACK_AB R4, R15, R4 ;  /* 0x000000040f04723e */ /* 0x000fe200000000ff */
[----:B------:R-:W-:-:S02]  /*8310*/  HADD2.F32 R20, -RZ, R30.H1_H1 ;  /* 0x3000001eff147230 */ /* 0x000fc40000004100 */
[-C--:B------:R-:W-:Y:S01]  /*8320*/  FMUL.FTZ R9, R24, R6.reuse ;  /* 0x0000000618097220 */ /* 0x080fe20000410000 */
[----:B------:R-:W-:Y:S02]  /*8330*/  HADD2.F32 R21, -RZ, R32.H1_H1 ;  /* 0x30000020ff157230 */ /* 0x000fe40000004100 */
[----:B------:R-:W-:Y:S01]  /*8340*/  FMUL.FTZ R12, R27, R7 ;  /* 0x000000071b0c7220 */ /* 0x000fe20000410000 */
[----:B------:R-:W-:Y:S01]  /*8350*/  F2FP.F16.F32.PACK_AB R5, R8, R5 ;  /* 0x000000050805723e */ /* 0x000fe200000000ff */
[C---:B------:R-:W-:Y:S01]  /*8360*/  FMUL.FTZ R13, R20.reuse, R6 ;  /* 0x00000006140d7220 */ /* 0x040fe20000410000 */
[-C--:B------:R-:W-:Y:S01]  /*8370*/  FFMA.FTZ R6, R20, R10.reuse, -R9 ;  /* 0x0000000a14067223 */ /* 0x080fe20000010809 */
[C---:B------:R-:W-:Y:S01]  /*8380*/  FMUL.FTZ R14, R21.reuse, R7 ;  /* 0x00000007150e7220 */ /* 0x040fe20000410000 */
[-C--:B------:R-:W-:Y:S01]  /*8390*/  FFMA.FTZ R7, R21, R11.reuse, -R12 ;  /* 0x0000000b15077223 */ /* 0x080fe2000001080c */
[----:B------:R-:W-:Y:S02]  /*83a0*/  FFMA.FTZ R13, R24, R10, R13 ;  /* 0x0000000a180d7223 */ /* 0x000fe4000001000d */
[----:B------:R-:W-:-:S03]  /*83b0*/  FFMA.FTZ R14, R27, R11, R14 ;  /* 0x0000000b1b0e7223 */ /* 0x000fc6000001000e */
[----:B------:R-:W-:Y:S02]  /*83c0*/  F2FP.F16.F32.PACK_AB R6, R13, R6 ;  /* 0x000000060d06723e */ /* 0x000fe400000000ff */
[----:B------:R-:W-:-:S05]  /*83d0*/  F2FP.F16.F32.PACK_AB R7, R14, R7 ;  /* 0x000000070e07723e */ /* 0x000fca00000000ff */
[----:B------:R1:W-:Y:S02]  /*83e0*/  STS.128 [R3+0x21400], R4 ;  /* 0x0214000403007388 */ /* 0x0003e40000000c00 */
.L_x_3718:
[----:B------:R-:W-:Y:S05]  /*83f0*/  BSYNC B1 ;  /* 0x0000000000017941 */ /* 0x000fea0003800000 */
.L_x_3717:
[----:B------:R-:W-:Y:S05]  /*8400*/  @P1 BRA `(.L_x_3716) ;  /* 0x0000001000701947 */ /* 0x000fea0003800000 */
[----:B-1----:R-:W1:Y:S01]  /*8410*/  LDS.128 R4, [R0+0x1000] ;  /* 0x0010000000047984 */ /* 0x002e620000000c00 */
[----:B------:R-:W-:Y:S02]  /*8420*/  HADD2.F32 R15, -RZ, R29.H0_H0 ;  /* 0x2000001dff0f7230 */ /* 0x000fe40000004100 */
[----:B0-----:R-:W-:Y:S02]  /*8430*/  HADD2.F32 R13, -RZ, R31.H0_H0 ;  /* 0x2000001fff0d7230 */ /* 0x001fe40000004100 */
[----:B---3--:R-:W-:Y:S02]  /*8440*/  HADD2.F32 R24, -RZ, R35.H0_H0 ;  /* 0x20000023ff187230 */ /* 0x008fe40000004100 */
[----:B------:R-:W-:Y:S02]  /*8450*/  HADD2.F32 R20, -RZ, R33.H0_H0 ;  /* 0x20000021ff147230 */ /* 0x000fe40000004100 */
[----:B----4-:R-:W-:Y:S02]  /*8460*/  HADD2.F32 R21, -RZ, R29.H1_H1 ;  /* 0x3000001dff157230 */ /* 0x010fe40000004100 */
[----:B------:R-:W-:-:S02]  /*8470*/  HADD2.F32 R26, -RZ, R35.H1_H1 ;  /* 0x30000023ff1a7230 */ /* 0x000fc40000004100 */
[--C-:B-1----:R-:W-:Y:S02]  /*8480*/  HADD2.F32 R3, -RZ, R4.reuse.H0_H0 ;  /* 0x20000004ff037230 */ /* 0x102fe40000004100 */
[----:B------:R-:W-:Y:S02]  /*8490*/  HADD2.F32 R4, -RZ, R4.H1_H1 ;  /* 0x30000004ff047230 */ /* 0x000fe40000004100 */
[--C-:B------:R-:W-:Y:S02]  /*84a0*/  HADD2.F32 R8, -RZ, R5.reuse.H0_H0 ;  /* 0x20000005ff087230 */ /* 0x100fe40000004100 */
[----:B------:R-:W-:Y:S02]  /*84b0*/  HADD2.F32 R5, -RZ, R5.H1_H1 ;  /* 0x30000005ff057230 */ /* 0x000fe40000004100 */
[-C--:B------:R-:W-:Y:S01]  /*84c0*/  FMUL.FTZ R12, R15, R4.reuse ;  /* 0x000000040f0c7220 */ /* 0x080fe20000410000 */
[----:B------:R-:W-:Y:S01]  /*84d0*/  FMUL.FTZ R14, R13, R4 ;  /* 0x000000040d0e7220 */ /* 0x000fe20000410000 */
[----:B------:R-:W-:-:S02]  /*84e0*/  HADD2.F32 R9, -RZ, R6.H0_H0 ;  /* 0x20000006ff097230 */ /* 0x000fc40000004100 */
[----:B------:R-:W-:Y:S01]  /*84f0*/  FMUL.FTZ R11, R24, R5 ;  /* 0x00000005180b7220 */ /* 0x000fe20000410000 */
[----:B------:R-:W-:Y:S01]  /*8500*/  FFMA.FTZ R4, R13, R3, -R12 ;  /* 0x000000030d047223 */ /* 0x000fe2000001080c */
[--C-:B------:R-:W-:Y:S02]  /*8510*/  HADD2.F32 R10, -RZ, R7.reuse.H0_H0 ;  /* 0x20000007ff0a7230 */ /* 0x100fe40000004100 */
[C---:B------:R-:W-:Y:S01]  /*8520*/  FMUL.FTZ R13, R20.reuse, R5 ;  /* 0x00000005140d7220 */ /* 0x040fe20000410000 */
[----:B------:R-:W-:Y:S02]  /*8530*/  HADD2.F32 R6, -RZ, R6.H1_H1 ;  /* 0x30000006ff067230 */ /* 0x000fe40000004100 */
[----:B------:R-:W-:Y:S01]  /*8540*/  FFMA.FTZ R3, R15, R3, R14 ;  /* 0x000000030f037223 */ /* 0x000fe2000001000e */
[----:B------:R-:W-:Y:S02]  /*8550*/  HADD2.F32 R7, -RZ, R7.H1_H1 ;  /* 0x30000007ff077230 */ /* 0x000fe40000004100 */
[----:B------:R-:W-:Y:S01]  /*8560*/  FFMA.FTZ R5, R20, R8, -R11 ;  /* 0x0000000814057223 */ /* 0x000fe2000001080b */
[----:B------:R-:W-:-:S02]  /*8570*/  HADD2.F32 R15, -RZ, R31.H1_H1 ;  /* 0x3000001fff0f7230 */ /* 0x000fc40000004100 */
[----:B------:R-:W-:Y:S01]  /*8580*/  FFMA.FTZ R8, R24, R8, R13 ;  /* 0x0000000818087223 */ /* 0x000fe2000001000d */
[----:B------:R-:W-:Y:S02]  /*8590*/  HADD2.F32 R20, -RZ, R33.H1_H1 ;  /* 0x30000021ff147230 */ /* 0x000fe40000004100 */
[-C--:B------:R-:W-:Y:S01]  /*85a0*/  FMUL.FTZ R12, R21, R6.reuse ;  /* 0x00000006150c7220 */ /* 0x080fe20000410000 */
[-C--:B------:R-:W-:Y:S01]  /*85b0*/  FMUL.FTZ R11, R26, R7.reuse ;  /* 0x000000071a0b7220 */ /* 0x080fe20000410000 */
[----:B------:R-:W-:Y:S01]  /*85c0*/  FMUL.FTZ R14, R15, R6 ;  /* 0x000000060f0e7220 */ /* 0x000fe20000410000 */
[----:B------:R-:W-:Y:S01]  /*85d0*/  F2FP.F16.F32.PACK_AB R4, R3, R4 ;  /* 0x000000040304723e */ /* 0x000fe200000000ff */
[C---:B------:R-:W-:Y:S01]  /*85e0*/  FMUL.FTZ R13, R20.reuse, R7 ;  /* 0x00000007140d7220 */ /* 0x040fe20000410000 */
[-C--:B------:R-:W-:Y:S01]  /*85f0*/  FFMA.FTZ R6, R15, R9.reuse, -R12 ;  /* 0x000000090f067223 */ /* 0x080fe2000001080c */
[-C--:B------:R-:W-:Y:S01]  /*8600*/  FFMA.FTZ R7, R20, R10.reuse, -R11 ;  /* 0x0000000a14077223 */ /* 0x080fe2000001080b */
[----:B------:R-:W-:Y:S01]  /*8610*/  FFMA.FTZ R9, R21, R9, R14 ;  /* 0x0000000915097223 */ /* 0x000fe2000001000e */
[----:B------:R-:W-:Y:S01]  /*8620*/  FFMA.FTZ R10, R26, R10, R13 ;  /* 0x0000000a1a0a7223 */ /* 0x000fe2000001000d */
[----:B------:R-:W-:-:S03]  /*8630*/  F2FP.F16.F32.PACK_AB R5, R8, R5 ;  /* 0x000000050805723e */ /* 0x000fc600000000ff */
[----:B------:R-:W-:Y:S02]  /*8640*/  F2FP.F16.F32.PACK_AB R6, R9, R6 ;  /* 0x000000060906723e */ /* 0x000fe400000000ff */
[----:B------:R-:W-:-:S05]  /*8650*/  F2FP.F16.F32.PACK_AB R7, R10, R7 ;  /* 0x000000070a07723e */ /* 0x000fca00000000ff */
[----:B------:R2:W-:Y:S01]  /*8660*/  STS.128 [R0+0x1000], R4 ;  /* 0x0010000400007388 */ /* 0x0005e20000000c00 */
[----:B------:R-:W-:Y:S05]  /*8670*/  BRA `(.L_x_3716) ;  /* 0x0000000c00d47947 */ /* 0x000fea0003800000 */
.L_x_3706:
[----:B------:R-:W-:-:S03]  /*8680*/  UMOV UR4, 0xffffffff ;  /* 0xffffffff00047882 */ /* 0x000fc60000000000 */
[----:B------:R-:W-:Y:S05]  /*8690*/  BRA.DIV UR4, `(.L_x_3719) ;  /* 0x0000012e04fc7947 */ /* 0x000fea000b800000 */
[----:B------:R-:W0:Y:S04]  /*86a0*/  SHFL.IDX PT, R0, R26, RZ, 0x1c1f ;  /* 0x001c1fff1a007589 */ /* 0x000e2800000e0000 */
[----:B------:R-:W1:Y:S04]  /*86b0*/  SHFL.IDX PT, R3, R25, RZ, 0x1c1f ;  /* 0x001c1fff19037589 */ /* 0x000e6800000e0000 */
[----:B------:R2:W3:Y:S04]  /*86c0*/  SHFL.IDX PT, R5, R24, RZ, 0x1c1f ;  /* 0x001c1fff18057589 */ /* 0x0004e800000e0000 */
[----:B------:R2:W4:Y:S01]  /*86d0*/  SHFL.IDX PT, R14, R28, RZ, 0x1c1f ;  /* 0x001c1fff1c0e7589 */ /* 0x00052200000e0000 */
[----:B0-----:R-:W-:-:S02]  /*86e0*/  IMAD.MOV.U32 R13, RZ, RZ, R0 ;  /* 0x000000ffff0d7224 */ /* 0x001fc400078e0000 */
[----:B-12---:R-:W-:-:S07]  /*86f0*/  IMAD.MOV.U32 R12, RZ, RZ, R3 ;  /* 0x000000ffff0c7224 */ /* 0x006fce00078e0003 */
.L_x_3965:
[----:B------:R-:W-:Y:S01]  /*8700*/  ULDC UR4, c[0x0][0x448] ;  /* 0x0001120000047ab9 */ /* 0x000fe20000000800 */
[----:B------:R-:W-:Y:S01]  /*8710*/  LEA.HI R0, R209, R209, RZ, 0x1 ;  /* 0x000000d1d1007211 */ /* 0x000fe200078f08ff */
[----:B------:R-:W-:Y:S01]  /*8720*/  IMAD R3, R155, UR4, RZ ;  /* 0x000000049b037c24 */ /* 0x000fe2000f8e02ff */
[----:B------:R-:W-:Y:S01]  /*8730*/  BSSY B1, `(.L_x_3720) ;  /* 0x0000013000017945 */ /* 0x000fe20003800000 */
[----:B---3--:R-:W-:Y:S01]  /*8740*/  IMAD.MOV.U32 R15, RZ, RZ, R5 ;  /* 0x000000ffff0f7224 */ /* 0x008fe200078e0005 */
[----:B------:R-:W-:Y:S02]  /*8750*/  LOP3.LUT R0, R0, 0xfffffffe, RZ, 0xc0, !PT ;  /* 0xfffffffe00007812 */ /* 0x000fe400078ec0ff */
[----:B------:R-:W-:Y:S02]  /*8760*/  CS2R R6, SRZ ;  /* 0x0000000000067805 */ /* 0x000fe4000001ff00 */
[----:B------:R-:W-:Y:S01]  /*8770*/  ISETP.GE.AND P0, PT, R4, R3, PT ;  /* 0x000000030400720c */ /* 0x000fe20003f06270 */
[----:B------:R-:W-:Y:S01]  /*8780*/  IMAD R3, R153, -0x40, R3 ;  /* 0xffffffc099037824 */ /* 0x000fe200078e0203 */
[----:B------:R-:W-:-:S02]  /*8790*/  CS2R R4, SRZ ;  /* 0x0000000000047805 */ /* 0x000fc4000001ff00 */
[----:B------:R-:W-:Y:S01]  /*87a0*/  CS2R R8, SRZ ;  /* 0x0000000000087805 */ /* 0x000fe2000001ff00 */
[----:B------:R-:W-:Y:S01]  /*87b0*/  IMAD.IADD R0, R209, 0x1, -R0 ;  /* 0x00000001d1007824 */ /* 0x000fe200078e0a00 */
[----:B------:R-:W-:-:S07]  /*87c0*/  CS2R R10, SRZ ;  /* 0x00000000000a7805 */ /* 0x000fce000001ff00 */
[----:B------:R-:W-:Y:S05]  /*87d0*/  @P0 BRA `(.L_x_3721) ;  /* 0x0000000000200947 */ /* 0x000fea0003800000 */
[----:B------:R-:W-:Y:S01]  /*87e0*/  ULDC UR4, c[0x0][0x3f4] ;  /* 0x0000fd0000047ab9 */ /* 0x000fe20000000800 */
[----:B------:R-:W-:Y:S02]  /*87f0*/  CS2R R4, SRZ ;  /* 0x0000000000047805 */ /* 0x000fe4000001ff00 */
[----:B------:R-:W-:-:S13]  /*8800*/  ISETP.GE.AND P0, PT, R16, UR4, PT ;  /* 0x0000000410007c0c */ /* 0x000fda000bf06270 */
[----:B------:R-:W-:Y:S05]  /*8810*/  @P0 BRA `(.L_x_3721) ;  /* 0x0000000000100947 */ /* 0x000fea0003800000 */
[----:B------:R-:W-:-:S04]  /*8820*/  IMAD.WIDE R12, R16, 0x2, R12 ;  /* 0x00000002100c7825 */ /* 0x000fc800078e020c */
[----:B----4-:R-:W-:Y:S01]  /*8830*/  IMAD.WIDE R14, R16, 0x2, R14 ;  /* 0x00000002100e7825 */ /* 0x010fe200078e020e */
[----:B------:R0:W5:Y:S04]  /*8840*/  LD.E.128 R4, desc[UR42][R12.64] ;  /* 0x0000002a0c047980 */ /* 0x000168000c101d00 */
[----:B------:R0:W5:Y:S02]  /*8850*/  LD.E.128 R8, desc[UR42][R14.64] ;  /* 0x0000002a0e087980 */ /* 0x000164000c101d00 */
.L_x_3721:
[----:B------:R-:W-:Y:S05]  /*8860*/  BSYNC B1 ;  /* 0x0000000000017941 */ /* 0x000fea0003800000 */
.L_x_3720:
[----:B0-----:R-:W-:Y:S01]  /*8870*/  SHF.L.U32 R13, R0, 0x1f, RZ ;  /* 0x0000001f000d7819 */ /* 0x001fe200000006ff */
[----:B------:R-:W0:Y:S01]  /*8880*/  LDC R15, c[0x0][0x3f4] ;  /* 0x0000fd00ff0f7b82 */ /* 0x000e220000000800 */
[----:B-----5:R-:W-:Y:S01]  /*8890*/  IMAD.MOV.U32 R40, RZ, RZ, R4 ;  /* 0x000000ffff287224 */ /* 0x020fe200078e0004 */
[--C-:B----4-:R-:W-:Y:S01]  /*88a0*/  SHF.R.U64 R14, R4, 0x10, R5.reuse ;  /* 0x00000010040e7819 */ /* 0x110fe20000001205 */
[----:B------:R-:W-:Y:S01]  /*88b0*/  IMAD.MOV.U32 R0, RZ, RZ, R5 ;  /* 0x000000ffff007224 */ /* 0x000fe200078e0005 */
[--C-:B------:R-:W-:Y:S01]  /*88c0*/  SHF.R.U64 R20, R6, 0x10, R7.reuse ;  /* 0x0000001006147819 */ /* 0x100fe20000001207 */
[--C-:B------:R-:W-:Y:S01]  /*88d0*/  IMAD.MOV.U32 R4, RZ, RZ, R7.reuse ;  /* 0x000000ffff047224 */ /* 0x100fe200078e0007 */
[----:B------:R-:W-:Y:S01]  /*88e0*/  SHF.R.U32.HI R7, RZ, 0x10, R7 ;  /* 0x00000010ff077819 */ /* 0x000fe20000011607 */
[----:B------:R-:W-:Y:S01]  /*88f0*/  IMAD.MOV.U32 R42, RZ, RZ, R8 ;  /* 0x000000ffff2a7224 */ /* 0x000fe200078e0008 */
[----:B------:R-:W1:Y:S01]  /*8900*/  SYNCS.PHASECHK.TRANS64.TRYWAIT P1, [R2+URZ+0x28c00], R13 ;  /* 0x028c000d020075a7 */ /* 0x000e62000802017f */
[----:B------:R-:W-:Y:S01]  /*8910*/  PRMT R40, R40, 0x5410, R0 ;  /* 0x0000541028287816 */ /* 0x000fe20000000000 */
[----:B------:R-:W-:Y:S01]  /*8920*/  IMAD.MOV.U32 R12, RZ, RZ, R6 ;  /* 0x000000ffff0c7224 */ /* 0x000fe200078e0006 */
[----:B------:R-:W-:Y:S01]  /*8930*/  SHF.R.U32.HI R44, RZ, 0x10, R5 ;  /* 0x00000010ff2c7819 */ /* 0x000fe20000011605 */
[--C-:B------:R-:W-:Y:S01]  /*8940*/  IMAD.MOV.U32 R5, RZ, RZ, R9.reuse ;  /* 0x000000ffff057224 */ /* 0x100fe200078e0009 */
[----:B------:R-:W-:Y:S01]  /*8950*/  PRMT R0, R7, 0x5410, R4 ;  /* 0x0000541007007816 */ /* 0x000fe20000000004 */
[----:B------:R-:W-:Y:S01]  /*8960*/  VIADD R41, R23, 0x20 ;  /* 0x0000002017297836 */ /* 0x000fe20000000000 */
[--C-:B------:R-:W-:Y:S01]  /*8970*/  SHF.R.U64 R8, R8, 0x10, R9.reuse ;  /* 0x0000001008087819 */ /* 0x100fe20000001209 */
[----:B------:R-:W-:Y:S01]  /*8980*/  IMAD.MOV.U32 R43, RZ, RZ, R10 ;  /* 0x000000ffff2b7224 */ /* 0x000fe200078e000a */
[----:B------:R-:W-:Y:S01]  /*8990*/  SHF.R.U32.HI R45, RZ, 0x10, R9 ;  /* 0x00000010ff2d7819 */ /* 0x000fe20000011609 */
[--C-:B------:R-:W-:Y:S01]  /*89a0*/  IMAD.MOV.U32 R6, RZ, RZ, R11.reuse ;  /* 0x000000ffff067224 */ /* 0x100fe200078e000b */
[----:B------:R-:W-:Y:S01]  /*89b0*/  VIMNMX R4, R3, 0x40, PT ;  /* 0x0000004003047848 */ /* 0x000fe20003fe0100 */
[----:B------:R-:W-:Y:S01]  /*89c0*/  BSSY B1, `(.L_x_3722) ;  /* 0x000000e000017945 */ /* 0x000fe20003800000 */
[----:B------:R-:W-:-:S02]  /*89d0*/  SHF.R.U64 R9, R10, 0x10, R11 ;  /* 0x000000100a097819 */ /* 0x000fc4000000120b */
[----:B------:R-:W-:Y:S02]  /*89e0*/  SHF.R.U32.HI R10, RZ, 0x10, R11 ;  /* 0x00000010ff0a7819 */ /* 0x000fe4000001160b */
[C---:B0-----:R-:W-:Y:S02]  /*89f0*/  ISETP.GE.AND P0, PT, R16.reuse, R15, PT ;  /* 0x0000000f1000720c */ /* 0x041fe40003f06270 */
[----:B------:R-:W-:Y:S02]  /*8a00*/  PRMT R43, R43, 0x5410, R14 ;  /* 0x000054102b2b7816 */ /* 0x000fe4000000000e */
[-C--:B------:R-:W-:Y:S02]  /*8a10*/  ISETP.GE.OR P2, PT, R23, R4.reuse, P0 ;  /* 0x000000041700720c */ /* 0x080fe40000746670 */
[----:B------:R-:W-:Y:S01]  /*8a20*/  ISETP.GE.OR P0, PT, R41, R4, P0 ;  /* 0x000000042900720c */ /* 0x000fe20000706670 */
[----:B------:R-:W-:Y:S01]  /*8a30*/  IMAD.IADD R4, R16, 0x1, R15 ;  /* 0x0000000110047824 */ /* 0x000fe200078e020f */
[----:B------:R-:W-:-:S02]  /*8a40*/  PRMT R12, R20, 0x5410, R12 ;  /* 0x00005410140c7816 */ /* 0x000fc4000000000c */
[----:B------:R-:W-:Y:S02]  /*8a50*/  PRMT R42, R42, 0x5410, R5 ;  /* 0x000054102a2a7816 */ /* 0x000fe40000000005 */
[----:B------:R-:W-:Y:S02]  /*8a60*/  PRMT R44, R44, 0x5410, R8 ;  /* 0x000054102c2c7816 */ /* 0x000fe40000000008 */
[----:B------:R-:W-:Y:S02]  /*8a70*/  PRMT R3, R10, 0x5410, R6 ;  /* 0x000054100a037816 */ /* 0x000fe40000000006 */
[----:B------:R-:W-:Y:S01]  /*8a80*/  PRMT R45, R45, 0x5410, R9 ;  /* 0x000054102d2d7816 */ /* 0x000fe20000000009 */
[----:B-1----:R-:W-:Y:S06]  /*8a90*/  @!P1 BRA `(.L_x_3723) ;  /* 0x0000012c00749947 */ /* 0x002fec0003800000 */
.L_x_3966:
[----:B------:R-:W-:Y:S05]  /*8aa0*/  BSYNC B1 ;  /* 0x0000000000017941 */ /* 0x000fea0003800000 */
.L_x_3722:
[----:B------:R-:W-:Y:S01]  /*8ab0*/  BSSY B1, `(.L_x_3724) ;  /* 0x0000059000017945 */ /* 0x000fe20003800000 */
[----:B0-----:R-:W-:-:S03]  /*8ac0*/  LOP3.LUT R13, R4, 0x38, RZ, 0xc0, !PT ;  /* 0x00000038040d7812 */ /* 0x001fc600078ec0ff */
[----:B------:R-:W-:Y:S05]  /*8ad0*/  @P2 BRA `(.L_x_3725) ;  /* 0x0000000400582947 */ /* 0x000fea0003800000 */
[----:B------:R-:W-:Y:S02]  /*8ae0*/  IMAD.SHL.U32 R4, R188, 0x40, RZ ;  /* 0x00000040bc047824 */ /* 0x000fe400078e00ff */
[----:B------:R-:W-:Y:S02]  /*8af0*/  HADD2.F32 R31, -RZ, R42.H0_H0 ;  /* 0x2000002aff1f7230 */ /* 0x000fe40000004100 */
[----:B------:R-:W-:Y:S01]  /*8b00*/  HADD2.F32 R29, -RZ, R40.H0_H0 ;  /* 0x20000028ff1d7230 */ /* 0x000fe20000004100 */
[----:B------:R-:W-:Y:S01]  /*8b10*/  LOP3.LUT R8, R4, 0x1c0, RZ, 0xc0, !PT ;  /* 0x000001c004087812 */ /* 0x000fe200078ec0ff */
[----:B------:R-:W-:-:S03]  /*8b20*/  HADD2.F32 R33, -RZ, R44.H1_H1 ;  /* 0x3000002cff217230 */ /* 0x000fc60000004100 */
[----:B------:R-:W-:Y:S02]  /*8b30*/  SHF.R.U32.HI R7, RZ, 0x3, R8 ;  /* 0x00000003ff077819 */ /* 0x000fe40000011608 */
[----:B------:R-:W-:Y:S02]  /*8b40*/  LOP3.LUT R4, R8, 0x38, R16, 0xf8, !PT ;  /* 0x0000003808047812 */ /* 0x000fe400078ef810 */
[----:B------:R-:W-:Y:S02]  /*8b50*/  LOP3.LUT R8, R7, R13, R8, 0x1e, !PT ;  /* 0x0000000d07087212 */ /* 0x000fe400078e1e08 */
[----:B------:R-:W-:-:S03]  /*8b60*/  LOP3.LUT R4, R4, R7, RZ, 0x3c, !PT ;  /* 0x0000000704047212 */ /* 0x000fc600078e3cff */
[C---:B------:R-:W-:Y:S02]  /*8b70*/  IMAD R9, R193.reuse, 0x200, R8 ;  /* 0x00000200c1097824 */ /* 0x040fe400078e0208 */
[----:B------:R-:W-:Y:S02]  /*8b80*/  IMAD R5, R193, 0x200, R4 ;  /* 0x00000200c1057824 */ /* 0x000fe400078e0204 */
[--C-:B------:R-:W-:Y:S02]  /*8b90*/  IMAD R38, R9, 0x2, R2.reuse ;  /* 0x0000000209267824 */ /* 0x100fe400078e0202 */
[----:B------:R-:W-:-:S03]  /*8ba0*/  IMAD R36, R5, 0x2, R2 ;  /* 0x0000000205247824 */ /* 0x000fc600078e0202 */
[----:B------:R-:W0:Y:S04]  /*8bb0*/  LDS.128 R8, [R38+0x20400] ;  /* 0x0204000026087984 */ /* 0x000e280000000c00 */
[----:B------:R-:W1:Y:S01]  /*8bc0*/  LDS.128 R4, [R36+0x20400] ;  /* 0x0204000024047984 */ /* 0x000e620000000c00 */
[--C-:B0-----:R-:W-:Y:S02]  /*8bd0*/  HADD2.F32 R24, -RZ, R8.reuse.H0_H0 ;  /* 0x20000008ff187230 */ /* 0x101fe40000004100 */
[----:B------:R-:W-:Y:S02]  /*8be0*/  HADD2.F32 R8, -RZ, R8.H1_H1 ;  /* 0x30000008ff087230 */ /* 0x000fe40000004100 */
[----:B-1----:R-:W-:Y:S02]  /*8bf0*/  HADD2.F32 R14, -RZ, R4.H0_H0 ;  /* 0x20000004ff0e7230 */ /* 0x002fe40000004100 */
[C---:B------:R-:W-:Y:S01]  /*8c00*/  FMUL.FTZ R35, R24.reuse, R31 ;  /* 0x0000001f18237220 */ /* 0x040fe20000410000 */
[----:B------:R-:W-:Y:S01]  /*8c10*/  FMUL.FTZ R37, R24, R29 ;  /* 0x0000001d18257220 */ /* 0x000fe20000410000 */
[----:B------:R-:W-:-:S02]  /*8c20*/  HADD2.F32 R25, -RZ, R9.H0_H0 ;  /* 0x20000009ff197230 */ /* 0x000fc40000004100 */
[----:B------:R-:W-:Y:S01]  /*8c30*/  FMUL.FTZ R39, R8, R33 ;  /* 0x0000002108277220 */ /* 0x000fe20000410000 */
[C---:B------:R-:W-:Y:S01]  /*8c40*/  FFMA.FTZ R35, R14.reuse, R29, -R35 ;  /* 0x0000001d0e237223 */ /* 0x040fe20000010823 */
[----:B------:R-:W-:Y:S02]  /*8c50*/  HADD2.F32 R29, -RZ, R43.H1_H1 ;  /* 0x3000002bff1d7230 */ /* 0x000fe40000004100 */
[----:B------:R-:W-:Y:S01]  /*8c60*/  FFMA.FTZ R37, R14, R31, R37 ;  /* 0x0000001f0e257223 */ /* 0x000fe20000010025 */
[----:B------:R-:W-:Y:S02]  /*8c70*/  HADD2.F32 R24, -RZ, R42.H1_H1 ;  /* 0x3000002aff187230 */ /* 0x000fe40000004100 */
[----:B------:R-:W-:Y:S02]  /*8c80*/  HADD2.F32 R14, -RZ, R40.H1_H1 ;  /* 0x30000028ff0e7230 */ /* 0x000fe40000004100 */
[----:B------:R-:W-:Y:S01]  /*8c90*/  FMUL.FTZ R31, R8, R29 ;  /* 0x0000001d081f7220 */ /* 0x000fe20000410000 */
[----:B------:R-:W-:-:S02]  /*8ca0*/  HADD2.F32 R4, -RZ, R4.H1_H1 ;  /* 0x30000004ff047230 */ /* 0x000fc40000004100 */
[C---:B------:R-:W-:Y:S01]  /*8cb0*/  FMUL.FTZ R32, R25.reuse, R24 ;  /* 0x0000001819207220 */ /* 0x040fe20000410000 */
[----:B------:R-:W-:Y:S02]  /*8cc0*/  HADD2.F32 R15, -RZ, R5.H0_H0 ;  /* 0x20000005ff0f7230 */ /* 0x000fe40000004100 */
[----:B------:R-:W-:Y:S01]  /*8cd0*/  FMUL.FTZ R25, R25, R14 ;  /* 0x0000000e19197220 */ /* 0x000fe20000410000 */
[----:B------:R-:W-:Y:S02]  /*8ce0*/  HADD2.F32 R9, -RZ, R9.H1_H1 ;  /* 0x30000009ff097230 */ /* 0x000fe40000004100 */
[C---:B------:R-:W-:Y:S01]  /*8cf0*/  FFMA.FTZ R28, R4.reuse, R29, -R39 ;  /* 0x0000001d041c7223 */ /* 0x040fe20000010827 */
[----:B------:R-:W-:Y:S01]  /*8d00*/  FFMA.FTZ R30, R4, R33, R31 ;  /* 0x00000021041e7223 */ /* 0x000fe2000001001f */
[----:B------:R-:W-:Y:S02]  /*8d10*/  HADD2.F32 R8, -RZ, R45.H0_H0 ;  /* 0x2000002dff087230 */ /* 0x000fe40000004100 */
[----:B------:R-:W-:Y:S01]  /*8d20*/  FFMA.FTZ R24, R15, R24, R25 ;  /* 0x000000180f187223 */ /* 0x000fe20000010019 */
[----:B------:R-:W-:-:S02]  /*8d30*/  HADD2.F32 R4, -RZ, R44.H0_H0 ;  /* 0x2000002cff047230 */ /* 0x000fc40000004100 */
[----:B------:R-:W-:Y:S01]  /*8d40*/  FFMA.FTZ R32, R15, R14, -R32 ;  /* 0x0000000e0f207223 */ /* 0x000fe20000010820 */
[----:B------:R-:W-:Y:S02]  /*8d50*/  HADD2.F32 R26, -RZ, R10.H0_H0 ;  /* 0x2000000aff1a7230 */ /* 0x000fe40000004100 */
[C---:B------:R-:W-:Y:S01]  /*8d60*/  FMUL.FTZ R14, R9.reuse, R8 ;  /* 0x00000008090e7220 */ /* 0x040fe20000410000 */
[----:B------:R-:W-:Y:S02]  /*8d70*/  HADD2.F32 R25, -RZ, R43.H0_H0 ;  /* 0x2000002bff197230 */ /* 0x000fe40000004100 */
[----:B------:R-:W-:Y:S01]  /*8d80*/  FMUL.FTZ R34, R9, R4 ;  /* 0x0000000409227220 */ /* 0x000fe20000410000 */
[----:B------:R-:W-:Y:S02]  /*8d90*/  HADD2.F32 R5, -RZ, R5.H1_H1 ;  /* 0x30000005ff057230 */ /* 0x000fe40000004100 */
[----:B------:R-:W-:Y:S02]  /*8da0*/  HADD2.F32 R20, -RZ, R6.H0_H0 ;  /* 0x20000006ff147230 */ /* 0x000fe40000004100 */
[----:B------:R-:W-:Y:S01]  /*8db0*/  FMUL.FTZ R39, R26, R25 ;  /* 0x000000191a277220 */ /* 0x000fe20000410000 */
[----:B------:R-:W-:-:S02]  /*8dc0*/  HADD2.F32 R15, -RZ, R12.H1_H1 ;  /* 0x3000000cff0f7230 */ /* 0x000fc40000004100 */
[C---:B------:R-:W-:Y:S01]  /*8dd0*/  FFMA.FTZ R31, R5.reuse, R4, -R14 ;  /* 0x00000004051f7223 */ /* 0x040fe2000001080e */
[----:B------:R-:W-:Y:S02]  /*8de0*/  HADD2.F32 R10, -RZ, R10.H1_H1 ;  /* 0x3000000aff0a7230 */ /* 0x000fe40000004100 */
[----:B------:R-:W-:Y:S01]  /*8df0*/  FFMA.FTZ R33, R5, R8, R34 ;  /* 0x0000000805217223 */ /* 0x000fe20000010022 */
[----:B------:R-:W-:Y:S02]  /*8e00*/  HADD2.F32 R29, -RZ, R45.H1_H1 ;  /* 0x3000002dff1d7230 */ /* 0x000fe40000004100 */
[-C--:B------:R-:W-:Y:S01]  /*8e10*/  FMUL.FTZ R26, R26, R15.reuse ;  /* 0x0000000f1a1a7220 */ /* 0x080fe20000410000 */
[----:B------:R-:W-:Y:S02]  /*8e20*/  HADD2.F32 R9, -RZ, R12.H0_H0 ;  /* 0x2000000cff097230 */ /* 0x000fe40000004100 */
[----:B------:R-:W-:Y:S01]  /*8e30*/  FFMA.FTZ R39, R20, R15, -R39 ;  /* 0x0000000f14277223 */ /* 0x000fe20000010827 */
[----:B------:R-:W-:-:S02]  /*8e40*/  HADD2.F32 R6, -RZ, R6.H1_H1 ;  /* 0x30000006ff067230 */ /* 0x000fc40000004100 */
[C---:B------:R-:W-:Y:S01]  /*8e50*/  FMUL.FTZ R5, R10.reuse, R29 ;  /* 0x0000001d0a057220 */ /* 0x040fe20000410000 */
[--C-:B------:R-:W-:Y:S02]  /*8e60*/  HADD2.F32 R27, -RZ, R11.reuse.H0_H0 ;  /* 0x2000000bff1b7230 */ /* 0x100fe40000004100 */
[----:B------:R-:W-:Y:S01]  /*8e70*/  FMUL.FTZ R15, R10, R9 ;  /* 0x000000090a0f7220 */ /* 0x000fe20000410000 */
[----:B------:R-:W-:Y:S02]  /*8e80*/  HADD2.F32 R11, -RZ, R11.H1_H1 ;  /* 0x3000000bff0b7230 */ /* 0x000fe40000004100 */
[----:B------:R-:W-:Y:S01]  /*8e90*/  FFMA.FTZ R26, R20, R25, R26 ;  /* 0x00000019141a7223 */ /* 0x000fe2000001001a */
[--C-:B------:R-:W-:Y:S02]  /*8ea0*/  HADD2.F32 R10, -RZ, R3.reuse.H1_H1 ;  /* 0x30000003ff0a7230 */ /* 0x100fe40000004100 */
[----:B------:R-:W-:Y:S01]  /*8eb0*/  FFMA.FTZ R20, R6, R9, -R5 ;  /* 0x0000000906147223 */ /* 0x000fe20000010805 */
[----:B------:R-:W-:-:S02]  /*8ec0*/  HADD2.F32 R14, -RZ, R3.H0_H0 ;  /* 0x20000003ff0e7230 */ /* 0x000fc40000004100 */
[----:B------:R-:W-:Y:S01]  /*8ed0*/  FFMA.FTZ R15, R6, R29, R15 ;  /* 0x0000001d060f7223 */ /* 0x000fe2000001000f */
[--C-:B------:R-:W-:Y:S02]  /*8ee0*/  HADD2.F32 R4, -RZ, R0.reuse.H1_H1 ;  /* 0x30000000ff047230 */ /* 0x100fe40000004100 */
[----:B------:R-:W-:Y:S01]  /*8ef0*/  FMUL.FTZ R6, R27, R10 ;  /* 0x0000000a1b067220 */ /* 0x000fe20000410000 */
[----:B------:R-:W-:Y:S02]  /*8f00*/  HADD2.F32 R8, -RZ, R0.H0_H0 ;  /* 0x20000000ff087230 */ /* 0x000fe40000004100 */
[----:B------:R-:W-:Y:S01]  /*8f10*/  FMUL.FTZ R34, R11, R14 ;  /* 0x0000000e0b227220 */ /* 0x000fe20000410000 */
[--C-:B------:R-:W-:Y:S02]  /*8f20*/  HADD2.F32 R21, -RZ, R7.reuse.H0_H0 ;  /* 0x20000007ff157230 */ /* 0x100fe40000004100 */
[----:B------:R-:W-:Y:S01]  /*8f30*/  FMUL.FTZ R27, R27, R4 ;  /* 0x000000041b1b7220 */ /* 0x000fe20000410000 */
[----:B------:R-:W-:-:S02]  /*8f40*/  HADD2.F32 R7, -RZ, R7.H1_H1 ;  /* 0x30000007ff077230 */ /* 0x000fc40000004100 */
[----:B------:R-:W-:Y:S01]  /*8f50*/  FMUL.FTZ R5, R11, R8 ;  /* 0x000000080b057220 */ /* 0x000fe20000410000 */
[----:B------:R-:W-:Y:S01]  /*8f60*/  F2FP.F16.F32.PACK_AB R9, R33, R24 ;  /* 0x000000182109723e */ /* 0x000fe200000000ff */
[C---:B------:R-:W-:Y:S01]  /*8f70*/  FFMA.FTZ R11, R21.reuse, R4, -R6 ;  /* 0x00000004150b7223 */ /* 0x040fe20000010806 */
[----:B------:R-:W-:Y:S01]  /*8f80*/  FFMA.FTZ R27, R21, R10, R27 ;  /* 0x0000000a151b7223 */ /* 0x000fe2000001001b */
[C---:B------:R-:W-:Y:S01]  /*8f90*/  FFMA.FTZ R34, R7.reuse, R8, -R34 ;  /* 0x0000000807227223 */ /* 0x040fe20000010822 */
[----:B------:R-:W-:Y:S01]  /*8fa0*/  FFMA.FTZ R14, R7, R14, R5 ;  /* 0x0000000e070e7223 */ /* 0x000fe20000010005 */
[----:B------:R-:W-:Y:S02]  /*8fb0*/  F2FP.F16.F32.PACK_AB R4, R28, R35 ;  /* 0x000000231c04723e */ /* 0x000fe400000000ff */
[----:B------:R-:W-:Y:S02]  /*8fc0*/  F2FP.F16.F32.PACK_AB R5, R31, R32 ;  /* 0x000000201f05723e */ /* 0x000fe400000000ff */
[----:B------:R-:W-:-:S02]  /*8fd0*/  F2FP.F16.F32.PACK_AB R6, R20, R39 ;  /* 0x000000271406723e */ /* 0x000fc400000000ff */
[----:B------:R-:W-:Y:S02]  /*8fe0*/  F2FP.F16.F32.PACK_AB R7, R34, R11 ;  /* 0x0000000b2207723e */ /* 0x000fe400000000ff */
[----:B------:R-:W-:Y:S02]  /*8ff0*/  F2FP.F16.F32.PACK_AB R8, R30, R37 ;  /* 0x000000251e08723e */ /* 0x000fe400000000ff */
[----:B------:R-:W-:Y:S01]  /*9000*/  F2FP.F16.F32.PACK_AB R10, R15, R26 ;  /* 0x0000001a0f0a723e */ /* 0x000fe200000000ff */
[----:B------:R0:W-:Y:S01]  /*9010*/  STS.128 [R36+0x20400], R4 ;  /* 0x0204000424007388 */ /* 0x0001e20000000c00 */
[----:B------:R-:W-:-:S05]  /*9020*/  F2FP.F16.F32.PACK_AB R11, R14, R27 ;  /* 0x0000001b0e0b723e */ /* 0x000fca00000000ff */
[----:B------:R0:W-:Y:S02]  /*9030*/  STS.128 [R38+0x20400], R8 ;  /* 0x0204000826007388 */ /* 0x0001e40000000c00 */
.L_x_3725:
[----:B------:R-:W-:Y:S05]  /*9040*/  BSYNC B1 ;  /* 0x0000000000017941 */ /* 0x000fea0003800000 */
.L_x_3724:
[----:B------:R-:W-:Y:S05]  /*9050*/  @P0 BRA `(.L_x_3716) ;  /* 0x00000004005c0947 */ /* 0x000fea0003800000 */
[----:B0-----:R-:W2:Y:S01]  /*9060*/  LDL R36, [R1+0x64] ;  /* 0x0000640001247983 */ /* 0x001ea20000100800 */
[----:B------:R-:W-:Y:S01]  /*9070*/  SHF.R.S32.HI R4, RZ, 0x1f, R41 ;  /* 0x0000001fff047819 */ /* 0x000fe20000011429 */
[----:B------:R-:W-:Y:S02]  /*9080*/  IMAD.SHL.U32 R5, R41, 0x40, RZ ;  /* 0x0000004029057824 */ /* 0x000fe400078e00ff */
[----:B------:R-:W-:Y:S01]  /*9090*/  HADD2.F32 R28, -RZ, R40.H0_H0 ;  /* 0x20000028ff1c7230 */ /* 0x000fe20000004100 */
[----:B------:R-:W-:Y:S01]  /*90a0*/  LEA.HI R4, R4, R41, RZ, 0x3 ;  /* 0x0000002904047211 */ /* 0x000fe200078f18ff */
[----:B------:R-:W-:Y:S01]  /*90b0*/  HADD2.F32 R30, -RZ, R42.H0_H0 ;  /* 0x2000002aff1e7230 */ /* 0x000fe20000004100 */
[----:B------:R-:W-:Y:S01]  /*90c0*/  LOP3.LUT R6, R5, 0x1c0, RZ, 0xc0, !PT ;  /* 0x000001c005067812 */ /* 0x000fe200078ec0ff */
[----:B------:R-:W-:Y:S02]  /*90d0*/  HADD2.F32 R32, -RZ, R44.H1_H1 ;  /* 0x3000002cff207230 */ /* 0x000fe40000004100 */
[----:B------:R-:W-:Y:S01]  /*90e0*/  IMAD.SHL.U32 R4, R4, 0x40, RZ ;  /* 0x0000004004047824 */ /* 0x000fe200078e00ff */
[----:B------:R-:W-:Y:S01]  /*90f0*/  SHF.R.U32.HI R5, RZ, 0x3, R6 ;  /* 0x00000003ff057819 */ /* 0x000fe20000011606 */
[----:B------:R-:W-:-:S02]  /*9100*/  HADD2.F32 R39, -RZ, R42.H1_H1 ;  /* 0x3000002aff277230 */ /* 0x000fc40000004100 */
[----:B------:R-:W-:Y:S01]  /*9110*/  HADD2.F32 R37, -RZ, R40.H1_H1 ;  /* 0x30000028ff257230 */ /* 0x000fe20000004100 */
[----:B------:R-:W-:Y:S01]  /*9120*/  LOP3.LUT R13, R5, R13, R6, 0x1e, !PT ;  /* 0x0000000d050d7212 */ /* 0x000fe200078e1e06 */
[----:B------:R-:W-:Y:S01]  /*9130*/  HADD2.F32 R41, -RZ, R45.H0_H0 ;  /* 0x2000002dff297230 */ /* 0x000fe20000004100 */
[----:B------:R-:W-:Y:S01]  /*9140*/  LOP3.LUT R8, R4, 0xfffffe00, RZ, 0xc0, !PT ;  /* 0xfffffe0004087812 */ /* 0x000fe200078ec0ff */
[----:B------:R-:W-:-:S04]  /*9150*/  HADD2.F32 R34, -RZ, R43.H0_H0 ;  /* 0x2000002bff227230 */ /* 0x000fc80000004100 */
[----:B------:R-:W-:-:S04]  /*9160*/  IMAD.IADD R13, R8, 0x1, R13 ;  /* 0x00000001080d7824 */ /* 0x000fc800078e020d */
[----:B------:R-:W-:-:S05]  /*9170*/  IMAD R13, R13, 0x2, R2 ;  /* 0x000000020d0d7824 */ /* 0x000fca00078e0202 */
[----:B------:R-:W0:Y:S02]  /*9180*/  LDS.128 R8, [R13+0x20400] ;  /* 0x020400000d087984 */ /* 0x000e240000000c00 */
[--C-:B0-----:R-:W-:Y:S02]  /*9190*/  HADD2.F32 R24, -RZ, R8.reuse.H0_H0 ;  /* 0x20000008ff187230 */ /* 0x101fe40000004100 */
[----:B------:R-:W-:Y:S02]  /*91a0*/  HADD2.F32 R8, -RZ, R8.H1_H1 ;  /* 0x30000008ff087230 */ /* 0x000fe40000004100 */
[----:B------:R-:W-:Y:S02]  /*91b0*/  HADD2.F32 R25, -RZ, R9.H0_H0 ;  /* 0x20000009ff197230 */ /* 0x000fe40000004100 */
[-C--:B------:R-:W-:Y:S01]  /*91c0*/  FMUL.FTZ R29, R30, R24.reuse ;  /* 0x000000181e1d7220 */ /* 0x080fe20000410000 */
[----:B------:R-:W-:Y:S01]  /*91d0*/  FMUL.FTZ R31, R28, R24 ;  /* 0x000000181c1f7220 */ /* 0x000fe20000410000 */
[----:B------:R-:W-:-:S02]  /*91e0*/  HADD2.F32 R24, -RZ, R43.H1_H1 ;  /* 0x3000002bff187230 */ /* 0x000fc40000004100 */
[-C--:B------:R-:W-:Y:S01]  /*91f0*/  FMUL.FTZ R33, R32, R8.reuse ;  /* 0x0000000820217220 */ /* 0x080fe20000410000 */
[----:B------:R-:W-:Y:S02]  /*9200*/  HADD2.F32 R9, -RZ, R9.H1_H1 ;  /* 0x30000009ff097230 */ /* 0x000fe40000004100 */
[--C-:B------:R-:W-:Y:S02]  /*9210*/  HADD2.F32 R26, -RZ, R10.reuse.H0_H0 ;  /* 0x2000000aff1a7230 */ /* 0x100fe40000004100 */
[----:B------:R-:W-:Y:S01]  /*9220*/  FMUL.FTZ R35, R24, R8 ;  /* 0x0000000818237220 */ /* 0x000fe20000410000 */
[----:B------:R-:W-:Y:S02]  /*9230*/  HADD2.F32 R10, -RZ, R10.H1_H1 ;  /* 0x3000000aff0a7230 */ /* 0x000fe40000004100 */
[--C-:B------:R-:W-:Y:S02]  /*9240*/  HADD2.F32 R27, -RZ, R11.reuse.H0_H0 ;  /* 0x2000000bff1b7230 */ /* 0x100fe40000004100 */
[----:B------:R-:W-:Y:S01]  /*9250*/  HADD2.F32 R11, -RZ, R11.H1_H1 ;  /* 0x3000000bff0b7230 */ /* 0x000fe20000004100 */
[----:B--2---:R-:W0:Y:S02]  /*9260*/  LDS.128 R4, [R36+0x20400] ;  /* 0x0204000024047984 */ /* 0x004e240000000c00 */
[----:B0-----:R-:W-:-:S02]  /*9270*/  HADD2.F32 R14, -RZ, R4.H0_H0 ;  /* 0x20000004ff0e7230 */ /* 0x001fc40000004100 */
[----:B------:R-:W-:Y:S02]  /*9280*/  HADD2.F32 R4, -RZ, R4.H1_H1 ;  /* 0x30000004ff047230 */ /* 0x000fe40000004100 */
[--C-:B------:R-:W-:Y:S02]  /*9290*/  HADD2.F32 R15, -RZ, R5.reuse.H0_H0 ;  /* 0x20000005ff0f7230 */ /* 0x100fe40000004100 */
[----:B------:R-:W-:Y:S01]  /*92a0*/  FFMA.FTZ R29, R28, R14, -R29 ;  /* 0x0000000e1c1d7223 */ /* 0x000fe2000001081d */
[-C--:B------:R-:W-:Y:S01]  /*92b0*/  FMUL.FTZ R28, R37, R25.reuse ;  /* 0x00000019251c7220 */ /* 0x080fe20000410000 */
[----:B------:R-:W-:Y:S01]  /*92c0*/  FFMA.FTZ R8, R24, R4, -R33 ;  /* 0x0000000418087223 */ /* 0x000fe20000010821 */
[----:B------:R-:W-:Y:S01]  /*92d0*/  FMUL.FTZ R24, R39, R25 ;  /* 0x0000001927187220 */ /* 0x000fe20000410000 */
[----:B------:R-:W-:Y:S01]  /*92e0*/  FFMA.FTZ R31, R30, R14, R31 ;  /* 0x0000000e1e1f7223 */ /* 0x000fe2000001001f */
[----:B------:R-:W-:Y:S02]  /*92f0*/  HADD2.F32 R25, -RZ, R44.H0_H0 ;  /* 0x2000002cff197230 */ /* 0x000fe40000004100 */
[----:B------:R-:W-:Y:S01]  /*9300*/  FFMA.FTZ R14, R32, R4, R35 ;  /* 0x00000004200e7223 */ /* 0x000fe20000010023 */
[----:B------:R-:W-:-:S02]  /*9310*/  HADD2.F32 R5, -RZ, R5.H1_H1 ;  /* 0x30000005ff057230 */ /* 0x000fc40000004100 */
[-C--:B------:R-:W-:Y:S01]  /*9320*/  FMUL.FTZ R4, R41, R9.reuse ;  /* 0x0000000929047220 */ /* 0x080fe20000410000 */
[----:B------:R-:W-:Y:S02]  /*9330*/  HADD2.F32 R32, -RZ, R12.H1_H1 ;  /* 0x3000000cff207230 */ /* 0x000fe40000004100 */
[C---:B------:R-:W-:Y:S01]  /*9340*/  FMUL.FTZ R30, R25.reuse, R9 ;  /* 0x00000009191e7220 */ /* 0x040fe20000410000 */
[----:B------:R-:W-:Y:S02]  /*9350*/  HADD2.F32 R20, -RZ, R6.H0_H0 ;  /* 0x20000006ff147230 */ /* 0x000fe40000004100 */
[----:B------:R-:W-:Y:S01]  /*9360*/  FFMA.FTZ R9, R25, R5, -R4 ;  /* 0x0000000519097223 */ /* 0x000fe20000010804 */
[----:B------:R-:W-:Y:S02]  /*9370*/  HADD2.F32 R4, -RZ, R45.H1_H1 ;  /* 0x3000002dff047230 */ /* 0x000fe40000004100 */
[-C--:B------:R-:W-:Y:S01]  /*9380*/  FFMA.FTZ R24, R37, R15.reuse, -R24 ;  /* 0x0000000f25187223 */ /* 0x080fe20000010818 */
[----:B------:R-:W-:Y:S01]  /*9390*/  FFMA.FTZ R28, R39, R15, R28 ;  /* 0x0000000f271c7223 */ /* 0x000fe2000001001c */
[----:B------:R-:W-:-:S02]  /*93a0*/  HADD2.F32 R12, -RZ, R12.H0_H0 ;  /* 0x2000000cff0c7230 */ /* 0x000fc40000004100 */
[----:B------:R-:W-:Y:S01]  /*93b0*/  FFMA.FTZ R15, R41, R5, R30 ;  /* 0x00000005290f7223 */ /* 0x000fe2000001001e */
[----:B------:R-:W-:Y:S02]  /*93c0*/  HADD2.F32 R6, -RZ, R6.H1_H1 ;  /* 0x30000006ff067230 */ /* 0x000fe40000004100 */
[-C--:B------:R-:W-:Y:S01]  /*93d0*/  FMUL.FTZ R5, R4, R10.reuse ;  /* 0x0000000a04057220 */ /* 0x080fe20000410000 */
[--C-:B------:R-:W-:Y:S02]  /*93e0*/  HADD2.F32 R39, -RZ, R3.reuse.H1_H1 ;  /* 0x30000003ff277230 */ /* 0x100fe40000004100 */
[C---:B------:R-:W-:Y:S01]  /*93f0*/  FMUL.FTZ R35, R12.reuse, R10 ;  /* 0x0000000a0c237220 */ /* 0x040fe20000410000 */
[----:B------:R-:W-:Y:S02]  /*9400*/  HADD2.F32 R41, -RZ, R3.H0_H0 ;  /* 0x20000003ff297230 */ /* 0x000fe40000004100 */
[----:B------:R-:W-:Y:S01]  /*9410*/  FFMA.FTZ R10, R12, R6, -R5 ;  /* 0x000000060c0a7223 */ /* 0x000fe20000010805 */
[-C--:B------:R-:W-:Y:S01]  /*9420*/  FMUL.FTZ R25, R34, R26.reuse ;  /* 0x0000001a22197220 */ /* 0x080fe20000410000 */
[----:B------:R-:W-:Y:S01]  /*9430*/  FMUL.FTZ R33, R32, R26 ;  /* 0x0000001a20217220 */ /* 0x000fe20000410000 */
[----:B------:R-:W-:-:S02]  /*9440*/  HADD2.F32 R5, -RZ, R0.H1_H1 ;  /* 0x30000000ff057230 */ /* 0x000fc40000004100 */
[----:B------:R-:W-:Y:S01]  /*9450*/  FMUL.FTZ R12, R41, R11 ;  /* 0x0000000b290c7220 */ /* 0x000fe20000410000 */
[----:B------:R-:W-:Y:S02]  /*9460*/  HADD2.F32 R37, -RZ, R0.H0_H0 ;  /* 0x20000000ff257230 */ /* 0x000fe40000004100 */
[----:B------:R-:W-:Y:S01]  /*9470*/  FFMA.FTZ R0, R4, R6, R35 ;  /* 0x0000000604007223 */ /* 0x000fe20000010023 */
[--C-:B------:R-:W-:Y:S02]  /*9480*/  HADD2.F32 R21, -RZ, R7.reuse.H0_H0 ;  /* 0x20000007ff157230 */ /* 0x100fe40000004100 */
[-C--:B------:R-:W-:Y:S01]  /*9490*/  FFMA.FTZ R25, R32, R20.reuse, -R25 ;  /* 0x0000001420197223 */ /* 0x080fe20000010819 */
[----:B------:R-:W-:Y:S02]  /*94a0*/  HADD2.F32 R7, -RZ, R7.H1_H1 ;  /* 0x30000007ff077230 */ /* 0x000fe40000004100 */
[----:B------:R-:W-:Y:S01]  /*94b0*/  FFMA.FTZ R33, R34, R20, R33 ;  /* 0x0000001422217223 */ /* 0x000fe20000010021 */
[-C--:B------:R-:W-:Y:S01]  /*94c0*/  FMUL.FTZ R4, R39, R27.reuse ;  /* 0x0000001b27047220 */ /* 0x080fe20000410000 */
[----:B------:R-:W-:Y:S01]  /*94d0*/  FMUL.FTZ R6, R5, R27 ;  /* 0x0000001b05067220 */ /* 0x000fe20000410000 */
[C---:B------:R-:W-:Y:S01]  /*94e0*/  FMUL.FTZ R20, R37.reuse, R11 ;  /* 0x0000000b25147220 */ /* 0x040fe20000410000 */
[----:B------:R-:W-:Y:S01]  /*94f0*/  FFMA.FTZ R12, R37, R7, -R12 ;  /* 0x00000007250c7223 */ /* 0x000fe2000001080c */
        /* <DEDUP_REMOVED lines=13> */
.L_x_3716:
[----:B------:R-:W-:Y:S05]  /*95d0*/  BSYNC B0 ;  /* 0x0000000000007941 */ /* 0x000fea0003800000 */
.L_x_3705:
        /* <DEDUP_REMOVED lines=8> */
.L_x_3702:
[----:B--2---:R-:W-:-:S05]  /*9660*/  IMAD.U32 R0, RZ, RZ, UR37 ;  /* 0x00000025ff007e24 */ /* 0x004fca000f8e00ff */
[----:B------:R-:W-:-:S13]  /*9670*/  ISETP.NE.AND P0, PT, R0, 0x3, PT ;  /* 0x000000030000780c */ /* 0x000fda0003f05270 */
[----:B------:R-:W-:Y:S05]  /*9680*/  @!P0 BRA `(.L_x_3726) ;  /* 0x0000000000048947 */ /* 0x000fea0003800000 */
[----:B------:R-:W-:Y:S01]  /*9690*/  BPT.TRAP 0x1 ;  /* 0x000000040000795c */ /* 0x000fe20000300000 */
.L_x_3726:
[----:B------:R-:W-:Y:S01]  /*96a0*/  IMAD R12, R18, 0x8, R2 ;  /* 0x00000008120c7824 */ /* 0x000fe200078e0202 */
[----:B01----:R-:W-:-:S04]  /*96b0*/  SHF.L.U32 R13, R22, 0x1f, RZ ;  /* 0x0000001f160d7819 */ /* 0x003fc800000006ff */
[----:B------:R0:W1:Y:S01]  /*96c0*/  SYNCS.PHASECHK.TRANS64.TRYWAIT P1, [R12+URZ+0x28c30], R13 ;  /* 0x028c300d0c0075a7 */ /* 0x000062000802017f */
[----:B------:R-:W-:Y:S05]  /*96d0*/  @!P0 BRA `(.L_x_3727) ;  /* 0x0000000000048947 */ /* 0x000fea0003800000 */
[----:B------:R-:W-:Y:S01]  /*96e0*/  BPT.TRAP 0x1 ;  /* 0x000000040000795c */ /* 0x000fe20000300000 */
.L_x_3727:
[C---:B------:R-:W-:Y:S02]  /*96f0*/  VIADD R0, R2.reuse, 0x22400 ;  /* 0x0002240002007836 */ /* 0x040fe40000000000 */
[----:B------:R-:W-:-:S03]  /*9700*/  VIADD R3, R2, 0x20400 ;  /* 0x0002040002037836 */ /* 0x000fc60000000000 */
[----:B------:R-:W-:Y:S02]  /*9710*/  SHF.R.U32.HI R0, RZ, 0x4, R0 ;  /* 0x00000004ff007819 */ /* 0x000fe40000011600 */
[----:B------:R-:W-:Y:S02]  /*9720*/  SHF.R.U32.HI R3, RZ, 0x4, R3 ;  /* 0x00000004ff037819 */ /* 0x000fe40000011603 */
[----:B------:R-:W-:Y:S02]  /*9730*/  LOP3.LUT R0, R0, 0x3fff, RZ, 0xc0, !PT ;  /* 0x00003fff00007812 */ /* 0x000fe400078ec0ff */
[----:B------:R-:W-:Y:S02]  /*9740*/  LOP3.LUT R3, R3, 0x3fff, RZ, 0xc0, !PT ;  /* 0x00003fff03037812 */ /* 0x000fe400078ec0ff */
[----:B------:R-:W-:Y:S01]  /*9750*/  LOP3.LUT R0, R0, 0x10000, RZ, 0xfc, !PT ;  /* 0x0001000000007812 */ /* 0x000fe200078efcff */
[----:B-1----:R-:W-:Y:S06]  /*9760*/  @P1 BRA `(.L_x_3728) ;  /* 0x0000000000081947 */ /* 0x002fec0003800000 */
[----:B------:R-:W1:Y:S02]  /*9770*/  SYNCS.PHASECHK.TRANS64.TRYWAIT P1, [R12+URZ+0x28c30], R13 ;  /* 0x028c300d0c0075a7 */ /* 0x000e64000802017f */
[----:B-1----:R-:W-:Y:S05]  /*9780*/  @!P1 BRA `(.L_x_3729) ;  /* 0x00000120004c9947 */ /* 0x002fea0003800000 */
.L_x_3728:
[----:B------:R-:W-:Y:S01]  /*9790*/  IMAD R10, R18, 0x200, R0 ;  /* 0x00000200120a7824 */ /* 0x000fe200078e0200 */
[----:B------:R-:W-:Y:S01]  /*97a0*/  LOP3.LUT R4, R3, 0x10000, RZ, 0xfc, !PT ;  /* 0x0001000003047812 */ /* 0x000fe200078efcff */
[----:B------:R-:W-:Y:S01]  /*97b0*/  IMAD.MOV.U32 R5, RZ, RZ, 0x40000040 ;  /* 0x40000040ff057424 */ /* 0x000fe200078e00ff */
[----:B------:R-:W2:Y:S01]  /*97c0*/  LDL R57, [R1+0x30] ;  /* 0x0000300001397983 */ /* 0x000ea20000100800 */
[----:B------:R-:W-:Y:S01]  /*97d0*/  IMAD.MOV.U32 R11, RZ, RZ, 0x40000040 ;  /* 0x40000040ff0b7424 */ /* 0x000fe200078e00ff */
[----:B------:R-:W-:Y:S05]  /*97e0*/  WARPSYNC.ALL ;  /* 0x0000000000007948 */ /* 0x000fea0003800000 */
[C---:B------:R-:W-:Y:S01]  /*97f0*/  R2UR UR4, R4.reuse ;  /* 0x00000000040472ca */ /* 0x040fe200000e0000 */
[----:B---3--:R-:W-:Y:S01]  /*9800*/  WARPGROUP.ARRIVE ;  /* 0x00000000000079c5 */ /* 0x008fe20000000000 */
[----:B------:R-:W-:Y:S01]  /*9810*/  R2UR UR5, R5 ;  /* 0x00000000050572ca */ /* 0x000fe200000e0000 */
[----:B------:R-:W-:Y:S01]  /*9820*/  VIADD R8, R4, 0x2 ;  /* 0x0000000204087836 */ /* 0x000fe20000000000 */
[C---:B------:R-:W-:Y:S01]  /*9830*/  R2UR UR6, R10.reuse ;  /* 0x000000000a0672ca */ /* 0x040fe200000e0000 */
[----:B------:R-:W-:Y:S01]  /*9840*/  VIADD R6, R10, 0x2 ;  /* 0x000000020a067836 */ /* 0x000fe20000000000 */
[----:B------:R-:W-:Y:S01]  /*9850*/  R2UR UR7, R11 ;  /* 0x000000000b0772ca */ /* 0x000fe200000e0000 */
[----:B------:R-:W-:Y:S01]  /*9860*/  IMAD.MOV.U32 R9, RZ, RZ, 0x40000040 ;  /* 0x40000040ff097424 */ /* 0x000fe200078e00ff */
[----:B------:R-:W3:Y:S01]  /*9870*/  S2R R58, SR_TID.X ;  /* 0x00000000003a7919 */ /* 0x000ee20000002100 */
[----:B------:R-:W-:-:S02]  /*9880*/  IMAD.MOV.U32 R7, RZ, RZ, 0x40000040 ;  /* 0x40000040ff077424 */ /* 0x000fc400078e00ff */
[C---:B------:R-:W-:Y:S02]  /*9890*/  VIADD R14, R10.reuse, 0x4 ;  /* 0x000000040a0e7836 */ /* 0x040fe40000000000 */
[----:B------:R-:W-:Y:S02]  /*98a0*/  IMAD.MOV.U32 R15, RZ, RZ, 0x40000040 ;  /* 0x40000040ff0f7424 */ /* 0x000fe400078e00ff */
[----:B------:R-:W-:Y:S02]  /*98b0*/  VIADD R10, R10, 0x6 ;  /* 0x000000060a0a7836 */ /* 0x000fe40000000000 */
[----:B------:R-:W-:Y:S02]  /*98c0*/  IMAD.MOV.U32 R5, RZ, RZ, 0x40000040 ;  /* 0x40000040ff057424 */ /* 0x000fe400078e00ff */
[----:B------:R-:W-:Y:S01]  /*98d0*/  HGMMA.64x64x16.F32 R24, gdesc[UR4], RZ, !UPT, gsb0 ;  /* 0x00e00000041879f0 */ /* 0x000fe2000c0008ff */
[----:B------:R-:W-:Y:S01]  /*98e0*/  R2UR UR4, R8 ;  /* 0x00000000080472ca */ /* 0x000fe200000e0000 */
[----:B------:R-:W-:Y:S01]  /*98f0*/  IMAD.MOV.U32 R11, RZ, RZ, 0x40000040 ;  /* 0x40000040ff0b7424 */ /* 0x000fe200078e00ff */
[----:B------:R-:W-:Y:S01]  /*9900*/  R2UR UR5, R9 ;  /* 0x00000000090572ca */ /* 0x000fe200000e0000 */
[----:B------:R-:W-:Y:S01]  /*9910*/  IMAD R152, R168, -0x40, R152 ;  /* 0xffffffc0a8987824 */ /* 0x000fe200078e0298 */
[----:B------:R-:W-:Y:S01]  /*9920*/  R2UR UR6, R6 ;  /* 0x00000000060672ca */ /* 0x000fe200000e0000 */
[----:B------:R-:W-:Y:S01]  /*9930*/  VIADD R6, R4, 0x4 ;  /* 0x0000000404067836 */ /* 0x000fe20000000000 */
[----:B------:R-:W-:Y:S01]  /*9940*/  R2UR UR7, R7 ;  /* 0x00000000070772ca */ /* 0x000fe200000e0000 */
[----:B------:R-:W-:-:S02]  /*9950*/  IMAD.MOV.U32 R7, RZ, RZ, 0x40000040 ;  /* 0x40000040ff077424 */ /* 0x000fc400078e00ff */
[----:B------:R-:W-:Y:S01]  /*9960*/  VIADD R4, R4, 0x6 ;  /* 0x0000000604047836 */ /* 0x000fe20000000000 */
[----:B---3--:R-:W-:Y:S01]  /*9970*/  LOP3.LUT R58, R58, 0x7f, RZ, 0xc0, !PT ;  /* 0x0000007f3a3a7812 */ /* 0x008fe200078ec0ff */
[----:B------:R-:W-:Y:S02]  /*9980*/  WARPGROUP.DEPBAR.LE gsb0, 0x0 ;  /* 0x00008000000079c5 */ /* 0x000fe40000010000 */
[----:B------:R-:W-:-:S06]  /*9990*/  WARPGROUP.ARRIVE ;  /* 0x00000000000079c5 */ /* 0x000fcc0000000000 */
[----:B------:R-:W-:Y:S01]  /*99a0*/  HGMMA.64x64x16.F32 R24, gdesc[UR4], R24, gsb0 ;  /* 0x00e00000041879f0 */ /* 0x000fe20008000818 */
[----:B------:R-:W-:Y:S02]  /*99b0*/  R2UR UR4, R6 ;  /* 0x00000000060472ca */ /* 0x000fe400000e0000 */
[----:B------:R-:W-:Y:S02]  /*99c0*/  R2UR UR5, R7 ;  /* 0x00000000070572ca */ /* 0x000fe400000e0000 */
[----:B------:R-:W-:Y:S02]  /*99d0*/  R2UR UR6, R14 ;  /* 0x000000000e0672ca */ /* 0x000fe400000e0000 */
[----:B------:R-:W-:Y:S01]  /*99e0*/  R2UR UR7, R15 ;  /* 0x000000000f0772ca */ /* 0x000fe200000e0000 */
[----:B------:R-:W-:Y:S02]  /*99f0*/  WARPGROUP.DEPBAR.LE gsb0, 0x0 ;  /* 0x00008000000079c5 */ /* 0x000fe40000010000 */
[----:B------:R-:W-:-:S10]  /*9a00*/  WARPGROUP.ARRIVE ;  /* 0x00000000000079c5 */ /* 0x000fd40000000000 */
        /* <DEDUP_REMOVED lines=8> */
[----:B------:R-:W-:Y:S01]  /*9a90*/  ULDC UR4, c[0x0][0x9d8] ;  /* 0x0002760000047ab9 */ /* 0x000fe20000000800 */
[----:B------:R-:W-:Y:S01]  /*9aa0*/  ULDC UR5, c[0x0][0x988] ;  /* 0x0002620000057ab9 */ /* 0x000fe20000000800 */
[----:B--2---:R-:W-:-:S04]  /*9ab0*/  IADD3 R152, -R57, 0x40, R152 ;  /* 0x0000004039987810 */ /* 0x004fc80007ffe198 */
[C---:B------:R-:W-:Y:S02]  /*9ac0*/  ISETP.GT.AND P1, PT, R152.reuse, RZ, PT ;  /* 0x000000ff9800720c */ /* 0x040fe40003f24270 */
[C---:B------:R-:W-:Y:S02]  /*9ad0*/  ISETP.GT.AND P2, PT, R152.reuse, 0x1, PT ;  /* 0x000000019800780c */ /* 0x040fe40003f44270 */
[C---:B------:R-:W-:Y:S02]  /*9ae0*/  ISETP.GT.AND P3, PT, R152.reuse, 0x8, PT ;  /* 0x000000089800780c */ /* 0x040fe40003f64270 */
[C---:B------:R-:W-:Y:S02]  /*9af0*/  ISETP.GT.AND P4, PT, R152.reuse, 0x9, PT ;  /* 0x000000099800780c */ /* 0x040fe40003f84270 */
[C---:B------:R-:W-:Y:S02]  /*9b00*/  ISETP.GT.AND P5, PT, R152.reuse, 0x10, PT ;  /* 0x000000109800780c */ /* 0x040fe40003fa4270 */
[----:B------:R-:W-:Y:S01]  /*9b10*/  ISETP.GT.AND P6, PT, R152, 0x11, PT ;  /* 0x000000119800780c */ /* 0x000fe20003fc4270 */
[----:B------:R-:W-:-:S02]  /*9b20*/  WARPGROUP.DEPBAR.LE gsb0, 0x0 ;  /* 0x00008000000079c5 */ /* 0x000fc40000010000 */
        /* <DEDUP_REMOVED lines=37> */
[----:B------:R-:W-:Y:S08]  /*9d80*/  MUFU.TANH R32, R32 ;  /* 0x0000002000207308 */ /* 0x000ff00000002400 */
[----:B------:R-:W3:Y:S01]  /*9d90*/  MUFU.TANH R3, R26 ;  /* 0x0000001a00037308 */ /* 0x000ee20000002400 */
[----:B--2---:R-:W-:-:S07]  /*9da0*/  FSEL R29, R29, -INF , P4 ;  /* 0xff8000001d1d7808 */ /* 0x004fce0002000000 */
[----:B------:R2:W0:Y:S08]  /*9db0*/  MUFU.TANH R10, R27 ;  /* 0x0000001b000a7308 */ /* 0x0004300000002400 */
[----:B------:R-:W-:Y:S01]  /*9dc0*/  MUFU.TANH R33, R33 ;  /* 0x0000002100217308 */ /* 0x000fe20000002400 */
[----:B--2---:R-:W-:Y:S02]  /*9dd0*/  FSEL R27, R25, -INF , P2 ;  /* 0xff800000191b7808 */ /* 0x004fe40001000000 */
[----:B------:R-:W-:-:S02]  /*9de0*/  FSEL R25, R28, -INF , P3 ;  /* 0xff8000001c197808 */ /* 0x000fc40001800000 */
[----:B------:R-:W-:Y:S02]  /*9df0*/  FMNMX.FTZ R24, R57, R27, !PT ;  /* 0x0000001b39187209 */ /* 0x000fe40007810000 */
[----:B---3--:R-:W-:Y:S01]  /*9e00*/  FSEL R3, R3, -INF , P1 ;  /* 0xff80000003037808 */ /* 0x008fe20000800000 */
[----:B------:R-:W2:Y:S01]  /*9e10*/  MUFU.TANH R36, R36 ;  /* 0x0000002400247308 */ /* 0x000ea20000002400 */
[----:B------:R-:W-:Y:S02]  /*9e20*/  FMNMX.FTZ R24, R25, R24, !PT ;  /* 0x0000001819187209 */ /* 0x000fe40007810000 */
[----:B------:R-:W-:Y:S02]  /*9e30*/  ISETP.GT.AND P1, PT, R152, 0x18, PT ;  /* 0x000000189800780c */ /* 0x000fe40003f24270 */
[----:B------:R-:W-:Y:S02]  /*9e40*/  FMNMX.FTZ R24, R29, R24, !PT ;  /* 0x000000181d187209 */ /* 0x000fe40007810000 */
[----:B0-----:R-:W-:Y:S01]  /*9e50*/  FSEL R10, R10, -INF , P2 ;  /* 0xff8000000a0a7808 */ /* 0x001fe20001000000 */
[----:B------:R-:W0:Y:S01]  /*9e60*/  MUFU.TANH R11, R30 ;  /* 0x0000001e000b7308 */ /* 0x000e220000002400 */
[----:B------:R-:W-:-:S07]  /*9e70*/  ISETP.GT.AND P2, PT, R152, 0x19, PT ;  /* 0x000000199800780c */ /* 0x000fce0003f44270 */
[----:B------:R2:W-:Y:S08]  /*9e80*/  MUFU.TANH R20, R37 ;  /* 0x0000002500147308 */ /* 0x0005f00000002400 */
[----:B------:R3:W1:Y:S01]  /*9e90*/  MUFU.TANH R15, R31 ;  /* 0x0000001f000f7308 */ /* 0x0006620000002400 */
[----:B--2---:R-:W-:Y:S02]  /*9ea0*/  FSEL R37, R36, -INF , P1 ;  /* 0xff80000024257808 */ /* 0x004fe40000800000 */
[----:B0-----:R-:W-:-:S02]  /*9eb0*/  FSEL R11, R11, -INF , P3 ;  /* 0xff8000000b0b7808 */ /* 0x001fc40001800000 */
[----:B------:R-:W-:-:S03]  /*9ec0*/  ISETP.GT.AND P3, PT, R152, 0x20, PT ;  /* 0x000000209800780c */ /* 0x000fc60003f64270 */
[----:B------:R-:W0:Y:S01]  /*9ed0*/  MUFU.TANH R40, R40 ;  /* 0x0000002800287308 */ /* 0x000e220000002400 */
[----:B---3--:R-:W-:-:S04]  /*9ee0*/  FSEL R31, R32, -INF , P5 ;  /* 0xff800000201f7808 */ /* 0x008fc80002800000 */
[----:B------:R-:W-:-:S03]  /*9ef0*/  FMNMX.FTZ R24, R31, R24, !PT ;  /* 0x000000181f187209 */ /* 0x000fc60007810000 */
[----:B------:R-:W2:Y:S01]  /*9f00*/  MUFU.TANH R34, R34 ;  /* 0x0000002200227308 */ /* 0x000ea20000002400 */
[----:B-1----:R-:W-:Y:S02]  /*9f10*/  FSEL R15, R15, -INF , P4 ;  /* 0xff8000000f0f7808 */ /* 0x002fe40002000000 */
[----:B------:R-:W-:-:S05]  /*9f20*/  ISETP.GT.AND P4, PT, R152, 0x21, PT ;  /* 0x000000219800780c */ /* 0x000fca0003f84270 */
[----:B------:R1:W-:Y:S01]  /*9f30*/  MUFU.TANH R14, R35 ;  /* 0x00000023000e7308 */ /* 0x0003e20000002400 */
[----:B0-----:R-:W-:-:S07]  /*9f40*/  FSEL R59, R40, -INF , P3 ;  /* 0xff800000283b7808 */ /* 0x001fce0001800000 */
[----:B------:R0:W3:Y:S01]  /*9f50*/  MUFU.TANH R26, R41 ;  /* 0x00000029001a7308 */ /* 0x0000e20000002400 */
[----:B-1----:R-:W-:Y:S02]  /*9f60*/  FSEL R35, R33, -INF , P6 ;  /* 0xff80000021237808 */ /* 0x002fe40003000000 */
[----:B--2---:R-:W-:Y:S02]  /*9f70*/  FSEL R33, R34, -INF , P5 ;  /* 0xff80000022217808 */ /* 0x004fe40002800000 */
[----:B------:R-:W-:Y:S02]  /*9f80*/  FMNMX.FTZ R28, R35, R24, !PT ;  /* 0x00000018231c7209 */ /* 0x000fe40007810000 */
[----:B------:R-:W-:Y:S01]  /*9f90*/  ISETP.GT.AND P5, PT, R152, 0x28, PT ;  /* 0x000000289800780c */ /* 0x000fe20003fa4270 */
[----:B------:R-:W1:Y:S01]  /*9fa0*/  MUFU.TANH R44, R44 ;  /* 0x0000002c002c7308 */ /* 0x000e620000002400 */
[----:B0-----:R-:W-:Y:S02]  /*9fb0*/  FSEL R41, R20, -INF , P2 ;  /* 0xff80000014297808 */ /* 0x001fe40001000000 */
[----:B------:R-:W-:-:S04]  /*9fc0*/  FMNMX.FTZ R28, R37, R28, !PT ;  /* 0x0000001c251c7209 */ /* 0x000fc80007810000 */
[----:B------:R-:W-:Y:S01]  /*9fd0*/  FMNMX.FTZ R28, R41, R28, !PT ;  /* 0x0000001c291c7209 */ /* 0x000fe20007810000 */
[----:B------:R-:W-:Y:S01]  /*9fe0*/  MUFU.TANH R38, R38 ;  /* 0x0000002600267308 */ /* 0x000fe20000002400 */
[----:B---3--:R-:W-:Y:S02]  /*9ff0*/  FSEL R61, R26, -INF , P4 ;  /* 0xff8000001a3d7808 */ /* 0x008fe40002000000 */
[----:B------:R-:W-:-:S04]  /*a000*/  FMNMX.FTZ R28, R59, R28, !PT ;  /* 0x0000001c3b1c7209 */ /* 0x000fc80007810000 */
[----:B------:R-:W-:Y:S01]  /*a010*/  FMNMX.FTZ R28, R61, R28, !PT ;  /* 0x0000001c3d1c7209 */ /* 0x000fe20007810000 */
[----:B------:R-:W0:Y:S01]  /*a020*/  MUFU.TANH R45, R45 ;  /* 0x0000002d002d7308 */ /* 0x000e220000002400 */
[----:B-1----:R-:W-:-:S04]  /*a030*/  FSEL R65, R44, -INF , P5 ;  /* 0xff8000002c417808 */ /* 0x002fc80002800000 */
[----:B------:R-:W-:-:S03]  /*a040*/  FMNMX.FTZ R28, R65, R28, !PT ;  /* 0x0000001c411c7209 */ /* 0x000fc60007810000 */
[----:B----4-:R1:W2:Y:S08]  /*a050*/  MUFU.TANH R21, R39 ;  /* 0x0000002700157308 */ /* 0x0102b00000002400 */
[----:B------:R-:W-:Y:S01]  /*a060*/  MUFU.TANH R48, R48 ;  /* 0x0000003000307308 */ /* 0x000fe20000002400 */
[----:B-1----:R-:W-:Y:S02]  /*a070*/  FSEL R39, R14, -INF , P6 ;  /* 0xff8000000e277808 */ /* 0x002fe40003000000 */
[----:B------:R-:W-:-:S04]  /*a080*/  ISETP.GT.AND P6, PT, R152, 0x29, PT ;  /* 0x000000299800780c */ /* 0x000fc80003fc4270 */
[----:B0-----:R-:W-:Y:S01]  /*a090*/  FSEL R69, R45, -INF , P6 ;  /* 0xff8000002d457808 */ /* 0x001fe20003000000 */
[----:B------:R-:W0:Y:S01]  /*a0a0*/  MUFU.TANH R42, R42 ;  /* 0x0000002a002a7308 */ /* 0x000e220000002400 */
[----:B--2---:R-:W-:Y:S02]  /*a0b0*/  FSEL R45, R21, -INF , P2 ;  /* 0xff800000152d7808 */ /* 0x004fe40001000000 */
[----:B------:R-:W-:Y:S02]  /*a0c0*/  ISETP.GT.AND P2, PT, R152, 0x31, PT ;  /* 0x000000319800780c */ /* 0x000fe40003f44270 */
[----:B------:R-:W-:-:S03]  /*a0d0*/  FMNMX.FTZ R28, R69, R28, !PT ;  /* 0x0000001c451c7209 */ /* 0x000fc60007810000 */
[----:B------:R0:W1:Y:S08]  /*a0e0*/  MUFU.TANH R24, R49 ;  /* 0x0000003100187308 */ /* 0x0000700000002400 */
[----:B------:R2:W3:Y:S01]  /*a0f0*/  MUFU.TANH R30, R43 ;  /* 0x0000002b001e7308 */ /* 0x0004e20000002400 */
[----:B0-----:R-:W-:Y:S02]  /*a100*/  FSEL R49, R42, -INF , P3 ;  /* 0xff8000002a317808 */ /* 0x001fe40001800000 */
[----:B------:R-:W-:-:S05]  /*a110*/  ISETP.GT.AND P3, PT, R152, 0x38, PT ;  /* 0x000000389800780c */ /* 0x000fca0003f64270 */
[----:B------:R-:W0:Y:S01]  /*a120*/  MUFU.TANH R52, R52 ;  /* 0x0000003400347308 */ /* 0x000e220000002400 */
[----:B--2---:R-:W-:Y:S02]  /*a130*/  FSEL R43, R38, -INF , P1 ;  /* 0xff800000262b7808 */ /* 0x004fe40000800000 */
[----:B------:R-:W-:Y:S02]  /*a140*/  ISETP.GT.AND P1, PT, R152, 0x30, PT ;  /* 0x000000309800780c */ /* 0x000fe40003f24270 */
[----:B-1----:R-:W-:Y:S02]  /*a150*/  FSEL R75, R24, -INF , P2 ;  /* 0xff800000184b7808 */ /* 0x002fe40001000000 */
[----:B------:R-:W-:Y:S01]  /*a160*/  FSEL R73, R48, -INF , P1 ;  /* 0xff80000030497808 */ /* 0x000fe20000800000 */
[----:B------:R3:W1:Y:S03]  /*a170*/  MUFU.TANH R14, R53 ;  /* 0x00000035000e7308 */ /* 0x0006660000002400 */
[----:B------:R-:W-:-:S04]  /*a180*/  FMNMX.FTZ R28, R73, R28, !PT ;  /* 0x0000001c491c7209 */ /* 0x000fc80007810000 */
[----:B------:R-:W-:Y:S01]  /*a190*/  FMNMX.FTZ R28, R75, R28, !PT ;  /* 0x0000001c4b1c7209 */ /* 0x000fe20007810000 */
[----:B------:R-:W2:Y:S01]  /*a1a0*/  MUFU.TANH R46, R46 ;  /* 0x0000002e002e7308 */ /* 0x000ea20000002400 */
[----:B---3--:R-:W-:Y:S02]  /*a1b0*/  FSEL R53, R30, -INF , P4 ;  /* 0xff8000001e357808 */ /* 0x008fe40002000000 */
[----:B------:R-:W-:Y:S02]  /*a1c0*/  ISETP.GT.AND P4, PT, R152, 0x39, PT ;  /* 0x000000399800780c */ /* 0x000fe40003f84270 */
[----:B0-----:R-:W-:-:S03]  /*a1d0*/  FSEL R77, R52, -INF , P3 ;  /* 0xff800000344d7808 */ /* 0x001fc60001800000 */
[----:B------:R-:W0:Y:S01]  /*a1e0*/  MUFU.TANH R47, R47 ;  /* 0x0000002f002f7308 */ /* 0x000e220000002400 */
[----:B-1----:R-:W-:Y:S02]  /*a1f0*/  FSEL R79, R14, -INF , P4 ;  /* 0xff8000000e4f7808 */ /* 0x002fe40002000000 */
[----:B------:R-:W-:Y:S02]  /*a200*/  FMNMX.FTZ R28, R77, R28, !PT ;  /* 0x0000001c4d1c7209 */ /* 0x000fe40007810000 */
[----:B------:R-:W-:Y:S02]  /*a210*/  FMNMX.FTZ R14, R3, R10, !PT ;  /* 0x0000000a030e7209 */ /* 0x000fe40007810000 */
[----:B------:R-:W-:Y:S01]  /*a220*/  FMNMX.FTZ R28, R79, R28, !PT ;  /* 0x0000001c4f1c7209 */ /* 0x000fe20007810000 */
[----:B------:R-:W1:Y:S01]  /*a230*/  MUFU.TANH R50, R50 ;  /* 0x0000003200327308 */ /* 0x000e620000002400 */
[----:B------:R-:W-:Y:S02]  /*a240*/  FMNMX.FTZ R14, R11, R14, !PT ;  /* 0x0000000e0b0e7209 */ /* 0x000fe40007810000 */
[----:B--2---:R-:W-:Y:S01]  /*a250*/  FSEL R63, R46, -INF , P5 ;  /* 0xff8000002e3f7808 */ /* 0x004fe20002800000 */
[----:B------:R-:W2:Y:S01]  /*a260*/  SHFL.BFLY PT, R21, R28, 0x2, 0x1f ;  /* 0x0c401f001c157f89 */ /* 0x000ea200000e0000 */
[----:B------:R-:W-:-:S03]  /*a270*/  FMNMX.FTZ R14, R15, R14, !PT ;  /* 0x0000000e0f0e7209 */ /* 0x000fc60007810000 */
[----:B------:R-:W-:Y:S01]  /*a280*/  MUFU.TANH R51, R51 ;  /* 0x0000003300337308 */ /* 0x000fe20000002400 */
[----:B------:R-:W-:Y:S02]  /*a290*/  FMNMX.FTZ R14, R33, R14, !PT ;  /* 0x0000000e210e7209 */ /* 0x000fe40007810000 */
[----:B0-----:R-:W-:Y:S02]  /*a2a0*/  FSEL R67, R47, -INF , P6 ;  /* 0xff8000002f437808 */ /* 0x001fe40003000000 */
[----:B------:R-:W-:-:S03]  /*a2b0*/  FMNMX.FTZ R14, R39, R14, !PT ;  /* 0x0000000e270e7209 */ /* 0x000fc60007810000 */
[----:B------:R-:W0:Y:S01]  /*a2c0*/  MUFU.TANH R54, R54 ;  /* 0x0000003600367308 */ /* 0x000e220000002400 */
[----:B------:R-:W-:Y:S02]  /*a2d0*/  FMNMX.FTZ R14, R43, R14, !PT ;  /* 0x0000000e2b0e7209 */ /* 0x000fe40007810000 */
[----:B-1----:R-:W-:Y:S02]  /*a2e0*/  FSEL R71, R50, -INF , P1 ;  /* 0xff80000032477808 */ /* 0x002fe40000800000 */
[----:B------:R-:W-:-:S03]  /*a2f0*/  FMNMX.FTZ R14, R45, R14, !PT ;  /* 0x0000000e2d0e7209 */ /* 0x000fc60007810000 */
[----:B------:R-:W1:Y:S01]  /*a300*/  MUFU.TANH R55, R55 ;  /* 0x0000003700377308 */ /* 0x000e620000002400 */
[----:B------:R-:W-:Y:S02]  /*a310*/  FMNMX.FTZ R14, R49, R14, !PT ;  /* 0x0000000e310e7209 */ /* 0x000fe40007810000 */
[----:B--2---:R-:W-:Y:S02]  /*a320*/  FMNMX.FTZ R21, R28, R21, !PT ;  /* 0x000000151c157209 */ /* 0x004fe40007810000 */
[----:B------:R-:W-:-:S03]  /*a330*/  FMNMX.FTZ R14, R53, R14, !PT ;  /* 0x0000000e350e7209 */ /* 0x000fc60007810000 */
[----:B------:R-:W2:Y:S01]  /*a340*/  SHFL.BFLY PT, R20, R21, 0x1, 0x1f ;  /* 0x0c201f0015147f89 */ /* 0x000ea200000e0000 */
[----:B------:R-:W-:Y:S02]  /*a350*/  FMNMX.FTZ R14, R63, R14, !PT ;  /* 0x0000000e3f0e7209 */ /* 0x000fe40007810000 */
[----:B0-----:R-:W-:Y:S02]  /*a360*/  FSEL R47, R54, -INF , P3 ;  /* 0xff800000362f7808 */ /* 0x001fe40001800000 */
[----:B------:R-:W-:-:S04]  /*a370*/  FMNMX.FTZ R14, R67, R14, !PT ;  /* 0x0000000e430e7209 */ /* 0x000fc80007810000 */
[----:B------:R-:W-:Y:S02]  /*a380*/  FMNMX.FTZ R14, R71, R14, !PT ;  /* 0x0000000e470e7209 */ /* 0x000fe40007810000 */
[----:B--2---:R-:W-:Y:S01]  /*a390*/  FMNMX.FTZ R21, R21, R20, !PT ;  /* 0x0000001415157209 */ /* 0x004fe20007810000 */
[----:B------:R-:W-:-:S03]  /*a3a0*/  IMAD.U32 R20, RZ, RZ, UR5 ;  /* 0x00000005ff147e24 */ /* 0x000fc6000f8e00ff */
[C---:B------:R-:W-:Y:S01]  /*a3b0*/  FSETP.NEU.FTZ.AND P5, PT, R21.reuse, -INF , PT ;  /* 0xff8000001500780b */ /* 0x040fe20003fbd000 */
[----:B------:R-:W-:-:S05]  /*a3c0*/  FMUL.FTZ R24, R21, R20 ;  /* 0x0000001415187220 */ /* 0x000fca0000410000 */
[----:B------:R-:W-:-:S05]  /*a3d0*/  FSEL R26, R24, RZ, P5 ;  /* 0x000000ff181a7208 */ /* 0x000fca0002800000 */
[-CC-:B------:R-:W-:Y:S01]  /*a3e0*/  FFMA.FTZ R152, R57, R20.reuse, -R26.reuse ;  /* 0x0000001439987223 */ /* 0x180fe2000001081a */
[----:B------:R-:W-:Y:S01]  /*a3f0*/  FSEL R57, R51, -INF , P2 ;  /* 0xff80000033397808 */ /* 0x000fe20001000000 */
[-CC-:B-----5:R-:W-:Y:S01]  /*a400*/  FFMA.FTZ R154, R25, R20.reuse, -R26.reuse ;  /* 0x00000014199a7223 */ /* 0x1a0fe2000001081a */
[----:B-1----:R-:W-:Y:S01]  /*a410*/  FSEL R51, R55, -INF , P4 ;  /* 0xff80000037337808 */ /* 0x002fe20002000000 */
        /* <DEDUP_REMOVED lines=12> */
[-CC-:B------:R-:W-:Y:S01]  /*a4e0*/  FFMA.FTZ R61, R61, R20.reuse, -R26.reuse ;  /* 0x000000143d3d7223 */ /* 0x180fe2000001081a */
[-CC-:B------:R-:W-:Y:S01]  /*a4f0*/  FFMA.FTZ R65, R65, R20.reuse, -R26.reuse ;  /* 0x0000001441417223 */ /* 0x180fe2000001081a */
[----:B------:R-:W1:Y:S01]  /*a500*/  SHFL.BFLY PT, R25, R14, 0x2, 0x1f ;  /* 0x0c401f000e197f89 */ /* 0x000e6200000e0000 */
[-CC-:B------:R-:W-:Y:S01]  /*a510*/  FFMA.FTZ R69, R69, R20.reuse, -R26.reuse ;  /* 0x0000001445457223 */ /* 0x180fe2000001081a */
[----:B------:R-:W-:-:S02]  /*a520*/  FFMA.FTZ R75, R75, R20, -R26 ;  /* 0x000000144b4b7223 */ /* 0x000fc4000001081a */
[----:B------:R-:W2:Y:S08]  /*a530*/  MUFU.EX2 R154, R154 ;  /* 0x0000009a009a7308 */ /* 0x000eb00000000800 */
[----:B------:R-:W3:Y:S08]  /*a540*/  MUFU.EX2 R29, R29 ;  /* 0x0000001d001d7308 */ /* 0x000ef00000000800 */
[----:B------:R-:W-:Y:S01]  /*a550*/  MUFU.EX2 R31, R31 ;  /* 0x0000001f001f7308 */ /* 0x000fe20000000800 */
[----:B-1----:R-:W-:Y:S01]  /*a560*/  FMNMX.FTZ R25, R14, R25, !PT ;  /* 0x000000190e197209 */ /* 0x002fe20007810000 */
[----:B------:R-:W-:-:S06]  /*a570*/  FFMA.FTZ R14, R73, R20, -R26 ;  /* 0x00000014490e7223 */ /* 0x000fcc000001081a */
[----:B------:R-:W-:Y:S01]  /*a580*/  MUFU.EX2 R156, R35 ;  /* 0x00000023009c7308 */ /* 0x000fe20000000800 */
[----:B------:R-:W1:Y:S07]  /*a590*/  SHFL.BFLY PT, R24, R25, 0x1, 0x1f ;  /* 0x0c201f0019187f89 */ /* 0x000e6e00000e0000 */
[----:B------:R-:W-:Y:S08]  /*a5a0*/  MUFU.EX2 R37, R37 ;  /* 0x0000002500257308 */ /* 0x000ff00000000800 */
[----:B------:R-:W-:Y:S08]  /*a5b0*/  MUFU.EX2 R158, R41 ;  /* 0x00000029009e7308 */ /* 0x000ff00000000800 */
[----:B------:R-:W-:Y:S01]  /*a5c0*/  MUFU.EX2 R59, R59 ;  /* 0x0000003b003b7308 */ /* 0x000fe20000000800 */
[----:B-1----:R-:W-:Y:S01]  /*a5d0*/  FMNMX.FTZ R169, R25, R24, !PT ;  /* 0x0000001819a97209 */ /* 0x002fe20007810000 */
[-CC-:B------:R-:W-:Y:S01]  /*a5e0*/  FFMA.FTZ R24, R77, R20.reuse, -R26.reuse ;  /* 0x000000144d187223 */ /* 0x180fe2000001081a */
[----:B------:R-:W-:-:S02]  /*a5f0*/  FFMA.FTZ R26, R79, R20, -R26 ;  /* 0x000000144f1a7223 */ /* 0x000fc4000001081a */
[C---:B------:R-:W-:Y:S01]  /*a600*/  FSETP.NEU.FTZ.AND P1, PT, R169.reuse, -INF , PT ;  /* 0xff800000a900780b */ /* 0x040fe20003f3d000 */
[----:B------:R-:W-:Y:S02]  /*a610*/  FMUL.FTZ R28, R169, R20 ;  /* 0x00000014a91c7220 */ /* 0x000fe40000410000 */
[----:B------:R-:W-:Y:S03]  /*a620*/  MUFU.EX2 R35, R26 ;  /* 0x0000001a00237308 */ /* 0x000fe60000000800 */
[----:B------:R-:W-:Y:S02]  /*a630*/  FSEL R28, R28, RZ, P1 ;  /* 0x000000ff1c1c7208 */ /* 0x000fe40000800000 */
[----:B------:R-:W-:-:S03]  /*a640*/  ISETP.NE.AND P1, PT, R58, RZ, PT ;  /* 0x000000ff3a00720c */ /* 0x000fc60003f25270 */
        /* <DEDUP_REMOVED lines=14> */
[----:B0-----:R-:W-:Y:S01]  /*a730*/  FADD.FTZ R3, R152, R27 ;  /* 0x0000001b98037221 */ /* 0x001fe20000010000 */
[-CC-:B------:R-:W-:Y:S01]  /*a740*/  FFMA.FTZ R71, R71, R20.reuse, -R28.reuse ;  /* 0x0000001447477223 */ /* 0x180fe2000001081c */
[-CC-:B------:R-:W-:Y:S01]  /*a750*/  FFMA.FTZ R57, R57, R20.reuse, -R28.reuse ;  /* 0x0000001439397223 */ /* 0x180fe2000001081c */
[----:B------:R-:W-:Y:S01]  /*a760*/  FFMA.FTZ R47, R47, R20, -R28 ;  /* 0x000000142f2f7223 */ /* 0x000fe2000001081c */
[----:B--2---:R-:W-:Y:S01]  /*a770*/  FADD.FTZ R40, R154, R3 ;  /* 0x000000039a287221 */ /* 0x004fe20000010000 */
[----:B------:R-:W-:-:S02]  /*a780*/  @!P1 VIADD R3, R12, 0x28c40 ;  /* 0x00028c400c039836 */ /* 0x000fc40000000000 */
[----:B------:R-:W-:Y:S01]  /*a790*/  FFMA.FTZ R28, R51, R20, -R28 ;  /* 0x00000014331c7223 */ /* 0x000fe2000001081c */
[----:B------:R-:W0:Y:S01]  /*a7a0*/  MUFU.EX2 R11, R11 ;  /* 0x0000000b000b7308 */ /* 0x000e220000000800 */
[----:B---3--:R-:W-:Y:S01]  /*a7b0*/  FADD.FTZ R40, R29, R40 ;  /* 0x000000281d287221 */ /* 0x008fe20000010000 */
[----:B------:R-:W-:Y:S02]  /*a7c0*/  F2FP.F16.F32.PACK_AB R152, R27, R152 ;  /* 0x000000981b98723e */ /* 0x000fe400000000ff */
[----:B------:R-:W-:Y:S02]  /*a7d0*/  @!P1 PRMT R3, RZ, 0x654, R3 ;  /* 0x00000654ff039816 */ /* 0x000fe40000000003 */
[----:B------:R-:W-:Y:S02]  /*a7e0*/  F2FP.F16.F32.PACK_AB R154, R29, R154 ;  /* 0x0000009a1d9a723e */ /* 0x000fe400000000ff */
[----:B------:R0:W2:Y:S01]  /*a7f0*/  MUFU.EX2 R30, R15 ;  /* 0x0000000f001e7308 */ /* 0x0000a20000000800 */
[----:B-1----:R-:W-:Y:S01]  /*a800*/  FADD.FTZ R38, R153, R10 ;  /* 0x0000000a99267221 */ /* 0x002fe20000010000 */
[----:B------:R1:W-:Y:S01]  /*a810*/  @!P1 SYNCS.ARRIVE.TRANS64.RED.A1T0 RZ, [R3+URZ], RZ ;  /* 0x000000ff03ff99a7 */ /* 0x0003e2000810043f */
[----:B------:R-:W-:-:S05]  /*a820*/  F2FP.F16.F32.PACK_AB R153, R10, R153 ;  /* 0x000000990a99723e */ /* 0x000fca00000000ff */
[----:B------:R-:W3:Y:S01]  /*a830*/  MUFU.EX2 R33, R33 ;  /* 0x0000002100217308 */ /* 0x000ee20000000800 */
[----:B0-----:R-:W-:-:S07]  /*a840*/  FADD.FTZ R15, R11, R38 ;  /* 0x000000260b0f7221 */ /* 0x001fce0000010000 */
[----:B------:R0:W4:Y:S01]  /*a850*/  MUFU.EX2 R26, R39 ;  /* 0x00000027001a7308 */ /* 0x0001220000000800 */
[C---:B--2---:R-:W-:Y:S01]  /*a860*/  F2FP.F16.F32.PACK_AB R155, R30.reuse, R11 ;  /* 0x0000000b1e9b723e */ /* 0x044fe200000000ff */
[----:B------:R-:W-:Y:S06]  /*a870*/  BAR.SYNC.DEFER_BLOCKING 0xf, 0x100 ;  /* 0x03c4000000007b1d */ /* 0x000fec0000010000 */
[----:B------:R-:W1:Y:S01]  /*a880*/  MUFU.EX2 R43, R43 ;  /* 0x0000002b002b7308 */ /* 0x000e620000000800 */
[----:B0-----:R-:W-:Y:S01]  /*a890*/  FADD.FTZ R39, R31, R40 ;  /* 0x000000281f277221 */ /* 0x001fe20000010000 */
[----:B------:R-:W-:-:S03]  /*a8a0*/  FADD.FTZ R40, R30, R15 ;  /* 0x0000000f1e287221 */ /* 0x000fc60000010000 */
[C---:B------:R-:W-:Y:S01]  /*a8b0*/  FADD.FTZ R42, R156.reuse, R39 ;  /* 0x000000279c2a7221 */ /* 0x040fe20000010000 */
[----:B---3--:R-:W-:Y:S01]  /*a8c0*/  FADD.FTZ R15, R33, R40 ;  /* 0x00000028210f7221 */ /* 0x008fe20000010000 */
[----:B------:R-:W-:Y:S01]  /*a8d0*/  F2FP.F16.F32.PACK_AB R156, R156, R31 ;  /* 0x0000001f9c9c723e */ /* 0x000fe200000000ff */
[----:B------:R-:W0:Y:S01]  /*a8e0*/  MUFU.EX2 R32, R45 ;  /* 0x0000002d00207308 */ /* 0x000e220000000800 */
[----:B------:R-:W-:Y:S01]  /*a8f0*/  FADD.FTZ R39, R37, R42 ;  /* 0x0000002a25277221 */ /* 0x000fe20000010000 */
[C---:B----4-:R-:W-:Y:S01]  /*a900*/  FADD.FTZ R40, R26.reuse, R15 ;  /* 0x0000000f1a287221 */ /* 0x050fe20000010000 */
[----:B------:R-:W-:Y:S02]  /*a910*/  F2FP.F16.F32.PACK_AB R157, R26, R33 ;  /* 0x000000211a9d723e */ /* 0x000fe400000000ff */
[C---:B------:R-:W-:Y:S01]  /*a920*/  FADD.FTZ R42, R158.reuse, R39 ;  /* 0x000000279e2a7221 */ /* 0x040fe20000010000 */
[----:B------:R-:W-:Y:S02]  /*a930*/  F2FP.F16.F32.PACK_AB R158, R158, R37 ;  /* 0x000000259e9e723e */ /* 0x000fe400000000ff */
[----:B------:R-:W2:Y:S01]  /*a940*/  MUFU.EX2 R49, R49 ;  /* 0x0000003100317308 */ /* 0x000ea20000000800 */
[----:B-1----:R-:W-:Y:S01]  /*a950*/  FADD.FTZ R3, R43, R40 ;  /* 0x000000282b037221 */ /* 0x002fe20000010000 */
[----:B------:R-:W-:Y:S01]  /*a960*/  FADD.FTZ R15, R59, R42 ;  /* 0x0000002a3b0f7221 */ /* 0x000fe20000010000 */
[----:B------:R1:W-:Y:S05]  /*a970*/  STSM.16.M88.4 [R194+0x26800], R152 ;  /* 0x02680098c2007844 */ /* 0x0003ea0000000200 */
[----:B------:R-:W3:Y:S01]  /*a980*/  MUFU.EX2 R160, R61 ;  /* 0x0000003d00a07308 */ /* 0x000ee20000000800 */
[C---:B0-----:R-:W-:Y:S01]  /*a990*/  FADD.FTZ R40, R32.reuse, R3 ;  /* 0x0000000320287221 */ /* 0x041fe20000010000 */
[----:B------:R-:W-:-:S05]  /*a9a0*/  F2FP.F16.F32.PACK_AB R159, R32, R43 ;  /* 0x0000002b209f723e */ /* 0x000fca00000000ff */
[----:B------:R1:W-:Y:S01]  /*a9b0*/  STSM.16.M88.4 [R197], R156 ;  /* 0x0000009cc5007844 */ /* 0x0003e20000000200 */
[----:B------:R-:W0:Y:S01]  /*a9c0*/  MUFU.EX2 R34, R53 ;  /* 0x0000003500227308 */ /* 0x000e220000000800 */
[----:B--2---:R-:W-:-:S07]  /*a9d0*/  FADD.FTZ R3, R49, R40 ;  /* 0x0000002831037221 */ /* 0x004fce0000010000 */
[----:B------:R-:W2:Y:S01]  /*a9e0*/  MUFU.EX2 R65, R65 ;  /* 0x0000004100417308 */ /* 0x000ea20000000800 */
[C---:B---3--:R-:W-:Y:S01]  /*a9f0*/  FADD.FTZ R42, R160.reuse, R15 ;  /* 0x0000000fa02a7221 */ /* 0x048fe20000010000 */
[----:B------:R-:W-:-:S06]  /*aa00*/  F2FP.F16.F32.PACK_AB R160, R160, R59 ;  /* 0x0000003ba0a0723e */ /* 0x000fcc00000000ff */
[----:B------:R-:W3:Y:S01]  /*aa10*/  MUFU.EX2 R63, R63 ;  /* 0x0000003f003f7308 */ /* 0x000ee20000000800 */
[C---:B0-----:R-:W-:Y:S01]  /*aa20*/  FADD.FTZ R40, R34.reuse, R3 ;  /* 0x0000000322287221 */ /* 0x041fe20000010000 */
[----:B------:R-:W-:-:S06]  /*aa30*/  F2FP.F16.F32.PACK_AB R161, R34, R49 ;  /* 0x0000003122a1723e */ /* 0x000fcc00000000ff */
[----:B------:R-:W0:Y:S01]  /*aa40*/  MUFU.EX2 R162, R69 ;  /* 0x0000004500a27308 */ /* 0x000e220000000800 */
[----:B--2---:R-:W-:-:S07]  /*aa50*/  FADD.FTZ R15, R65, R42 ;  /* 0x0000002a410f7221 */ /* 0x004fce0000010000 */
[----:B------:R-:W2:Y:S01]  /*aa60*/  MUFU.EX2 R36, R67 ;  /* 0x0000004300247308 */ /* 0x000ea20000000800 */
[----:B---3--:R-:W-:-:S07]  /*aa70*/  FADD.FTZ R3, R63, R40 ;  /* 0x000000283f037221 */ /* 0x008fce0000010000 */
[----:B------:R-:W-:Y:S01]  /*aa80*/  MUFU.EX2 R14, R14 ;  /* 0x0000000e000e7308 */ /* 0x000fe20000000800 */
[C---:B0-----:R-:W-:Y:S01]  /*aa90*/  FADD.FTZ R15, R162.reuse, R15 ;  /* 0x0000000fa20f7221 */ /* 0x041fe20000010000 */
[----:B------:R-:W-:-:S06]  /*aaa0*/  F2FP.F16.F32.PACK_AB R162, R162, R65 ;  /* 0x00000041a2a2723e */ /* 0x000fcc00000000ff */
[----:B------:R-:W0:Y:S01]  /*aab0*/  MUFU.EX2 R25, R75 ;  /* 0x0000004b00197308 */ /* 0x000e220000000800 */
[C---:B--2---:R-:W-:Y:S01]  /*aac0*/  FADD.FTZ R10, R36.reuse, R3 ;  /* 0x00000003240a7221 */ /* 0x044fe20000010000 */
[----:B------:R-:W-:-:S05]  /*aad0*/  F2FP.F16.F32.PACK_AB R163, R36, R63 ;  /* 0x0000003f24a3723e */ /* 0x000fca00000000ff */
[----:B------:R1:W-:Y:S01]  /*aae0*/  STSM.16.M88.4 [R195], R160 ;  /* 0x000000a0c3007844 */ /* 0x0003e20000000200 */
[----:B------:R-:W-:Y:S08]  /*aaf0*/  MUFU.EX2 R71, R71 ;  /* 0x0000004700477308 */ /* 0x000ff00000000800 */
[----:B------:R-:W2:Y:S01]  /*ab00*/  MUFU.EX2 R38, R57 ;  /* 0x0000003900267308 */ /* 0x000ea20000000800 */
[----:B0-----:R-:W-:Y:S01]  /*ab10*/  F2FP.F16.F32.PACK_AB R164, R25, R14 ;  /* 0x0000000e19a4723e */ /* 0x001fe200000000ff */
[----:B------:R-:W-:-:S04]  /*ab20*/  FADD.FTZ R14, R14, R15 ;  /* 0x0000000f0e0e7221 */ /* 0x000fc80000010000 */
[----:B------:R-:W-:Y:S02]  /*ab30*/  FADD.FTZ R25, R25, R14 ;  /* 0x0000000e19197221 */ /* 0x000fe40000010000 */
[----:B------:R-:W0:Y:S08]  /*ab40*/  MUFU.EX2 R24, R24 ;  /* 0x0000001800187308 */ /* 0x000e300000000800 */
[----:B------:R-:W-:Y:S01]  /*ab50*/  MUFU.EX2 R47, R47 ;  /* 0x0000002f002f7308 */ /* 0x000fe20000000800 */
[----:B--2---:R-:W-:Y:S01]  /*ab60*/  F2FP.F16.F32.PACK_AB R165, R38, R71 ;  /* 0x0000004726a5723e */ /* 0x004fe200000000ff */
[----:B------:R-:W-:-:S04]  /*ab70*/  FADD.FTZ R71, R71, R10 ;  /* 0x0000000a47477221 */ /* 0x000fc80000010000 */
[----:B------:R-:W-:Y:S02]  /*ab80*/  FADD.FTZ R38, R38, R71 ;  /* 0x0000004726267221 */ /* 0x000fe40000010000 */
[----:B------:R-:W2:Y:S01]  /*ab90*/  MUFU.EX2 R28, R28 ;  /* 0x0000001c001c7308 */ /* 0x000ea20000000800 */
[----:B0-----:R-:W-:Y:S01]  /*aba0*/  F2FP.F16.F32.PACK_AB R166, R35, R24 ;  /* 0x0000001823a6723e */ /* 0x001fe200000000ff */
[----:B------:R-:W-:-:S04]  /*abb0*/  FADD.FTZ R24, R24, R25 ;  /* 0x0000001918187221 */ /* 0x000fc80000010000 */
[----:B------:R-:W-:Y:S01]  /*abc0*/  FADD.FTZ R3, R35, R24 ;  /* 0x0000001823037221 */ /* 0x000fe20000010000 */
[----:B--2---:R-:W-:Y:S01]  /*abd0*/  F2FP.F16.F32.PACK_AB R167, R28, R47 ;  /* 0x0000002f1ca7723e */ /* 0x004fe200000000ff */
[----:B------:R-:W-:-:S04]  /*abe0*/  FADD.FTZ R47, R47, R38 ;  /* 0x000000262f2f7221 */ /* 0x000fc80000010000 */
[----:B------:R1:W-:Y:S01]  /*abf0*/  STSM.16.M88.4 [R196], R164 ;  /* 0x000000a4c4007844 */ /* 0x0003e20000000200 */
[----:B------:R-:W-:Y:S01]  /*ac00*/  FADD.FTZ R10, R28, R47 ;  /* 0x0000002f1c0a7221 */ /* 0x000fe20000010000 */
[----:B------:R-:W-:Y:S06]  /*ac10*/  @!P0 BRA `(.L_x_3730) ;  /* 0x0000000000048947 */ /* 0x000fec0003800000 */
[----:B------:R-:W-:Y:S01]  /*ac20*/  BPT.TRAP 0x1 ;  /* 0x000000040000795c */ /* 0x000fe20000300000 */
.L_x_3730:
[----:B------:R0:W2:Y:S01]  /*ac30*/  SYNCS.PHASECHK.TRANS64.TRYWAIT P2, [R12+URZ+0x28c50], R13 ;  /* 0x028c500d0c0075a7 */ /* 0x0000a2000804017f */
[----:B------:R-:W-:Y:S05]  /*ac40*/  @!P0 BRA `(.L_x_3731) ;  /* 0x0000000000048947 */ /* 0x000fea0003800000 */
[----:B------:R-:W-:Y:S01]  /*ac50*/  BPT.TRAP 0x1 ;  /* 0x000000040000795c */ /* 0x000fe20000300000 */
.L_x_3731:
[----:B------:R-:W-:Y:S01]  /*ac60*/  LOP3.LUT R11, R56, 0x2000000, RZ, 0xfc, !PT ;  /* 0x02000000380b7812 */ /* 0x000fe200078efcff */
[----:B------:R-:W-:Y:S01]  /*ac70*/  ULDC UR40, c[0x0][0x9d8] ;  /* 0x0002760000287ab9 */ /* 0x000fe20000000800 */
[----:B------:R-:W-:Y:S01]  /*ac80*/  ULDC UR39, c[0x0][0x988] ;  /* 0x0002620000277ab9 */ /* 0x000fe20000000800 */
[----:B------:R-:W-:Y:S01]  /*ac90*/  BSSY B0, `(.L_x_3732) ;  /* 0x0000006000007945 */ /* 0x000fe20003800000 */
[----:B------:R-:W-:Y:S02]  /*aca0*/  IMAD.MOV.U32 R27, RZ, RZ, 0x40000040 ;  /* 0x40000040ff1b7424 */ /* 0x000fe400078e00ff */
[----:B------:R-:W-:Y:S01]  /*acb0*/  IMAD R26, R18, 0x1000, R11 ;  /* 0x00001000121a7824 */ /* 0x000fe200078e020b */
[----:B--2---:R-:W-:Y:S06]  /*acc0*/  @P2 BRA `(.L_x_3733) ;  /* 0x0000000000082947 */ /* 0x004fec0003800000 */
[----:B------:R-:W2:Y:S02]  /*acd0*/  SYNCS.PHASECHK.TRANS64.TRYWAIT P2, [R12+URZ+0x28c50], R13 ;  /* 0x028c500d0c0075a7 */ /* 0x000ea4000804017f */
[----:B--2---:R-:W-:Y:S05]  /*ace0*/  @!P2 BRA `(.L_x_3734) ;  /* 0x0000010c0008a947 */ /* 0x004fea0003800000 */
.L_x_3733:
[----:B------:R-:W-:Y:S05]  /*acf0*/  BSYNC B0 ;  /* 0x0000000000007941 */ /* 0x000fea0003800000 */
.L_x_3732:
[C---:B------:R-:W-:Y:S01]  /*ad00*/  R2UR UR6, R26.reuse ;  /* 0x000000001a0672ca */ /* 0x040fe200000e0000 */
[C---:B------:R-:W-:Y:S01]  /*ad10*/  VIADD R24, R26.reuse, 0x80 ;  /* 0x000000801a187836 */ /* 0x040fe20000000000 */
[----:B------:R-:W-:Y:S01]  /*ad20*/  R2UR UR7, R27 ;  /* 0x000000001b0772ca */ /* 0x000fe200000e0000 */
[C---:B------:R-:W-:Y:S01]  /*ad30*/  VIADD R14, R26.reuse, 0x100 ;  /* 0x000001001a0e7836 */ /* 0x040fe20000000000 */
[----:B------:R-:W-:Y:S01]  /*ad40*/  BSSY B0, `(.L_x_3735) ;  /* 0x000020e000007945 */ /* 0x000fe20003800000 */
[----:B------:R-:W-:Y:S01]  /*ad50*/  VIADD R26, R26, 0x180 ;  /* 0x000001801a1a7836 */ /* 0x000fe20000000000 */
[----:B------:R-:W-:Y:S01]  /*ad60*/  R2UR UR10, R24 ;  /* 0x00000000180a72ca */ /* 0x000fe200000e0000 */
[----:B------:R-:W-:Y:S01]  /*ad70*/  IMAD.MOV.U32 R25, RZ, RZ, 0x40000040 ;  /* 0x40000040ff197424 */ /* 0x000fe200078e00ff */
[----:B------:R-:W-:Y:S01]  /*ad80*/  R2UR UR14, R14 ;  /* 0x000000000e0e72ca */ /* 0x000fe200000e0000 */
[----:B------:R-:W-:Y:S01]  /*ad90*/  IMAD.MOV.U32 R27, RZ, RZ, 0x40000040 ;  /* 0x40000040ff1b7424 */ /* 0x000fe200078e00ff */
[----:B------:R-:W-:Y:S01]  /*ada0*/  R2UR UR18, R26 ;  /* 0x000000001a1272ca */ /* 0x000fe200000e0000 */
[----:B------:R-:W-:Y:S01]  /*adb0*/  IMAD.MOV.U32 R15, RZ, RZ, 0x40000040 ;  /* 0x40000040ff0f7424 */ /* 0x000fe200078e00ff */
[----:B------:R-:W-:Y:S01]  /*adc0*/  R2UR UR11, R25 ;  /* 0x00000000190b72ca */ /* 0x000fe200000e0000 */
[----:B------:R-:W-:Y:S01]  /*add0*/  VIADD R168, R168, 0xfffffffe ;  /* 0xfffffffea8a87836 */ /* 0x000fe20000000000 */
[----:B------:R-:W-:Y:S01]  /*ade0*/  R2UR UR19, R27 ;  /* 0x000000001b1372ca */ /* 0x000fe200000e0000 */
[----:B0-2---:R-:W-:Y:S01]  /*adf0*/  @!P1 VIADD R12, R12, 0x28c60 ;  /* 0x00028c600c0c9836 */ /* 0x005fe20000000000 */
[----:B------:R-:W-:Y:S01]  /*ae00*/  WARPGROUP.ARRIVE ;  /* 0x00000000000079c5 */ /* 0x000fe20000000000 */
[----:B------:R-:W-:-:S02]  /*ae10*/  R2UR UR15, R15 ;  /* 0x000000000f0f72ca */ /* 0x000fc400000e0000 */
[----:B------:R-:W-:Y:S02]  /*ae20*/  ISETP.GE.AND P2, PT, R168, R191, PT ;  /* 0x000000bfa800720c */ /* 0x000fe40003f46270 */
[----:B------:R-:W-:Y:S01]  /*ae30*/  @!P1 PRMT R12, RZ, 0x654, R12 ;  /* 0x00000654ff0c9816 */ /* 0x000fe2000000000c */
[----:B------:R-:W-:Y:S03]  /*ae40*/  HGMMA.64x256x16.F32 R24, R152, gdesc[UR4].tnspB, RZ, !UPT, gsb0 ;  /* 0x43e0000498187df0 */ /* 0x000fe6000c0008ff */
[----:B------:R-:W-:Y:S02]  /*ae50*/  WARPGROUP.DEPBAR.LE gsb0, 0x0 ;  /* 0x00008000000079c5 */ /* 0x000fe40000010000 */
[----:B------:R-:W-:-:S15]  /*ae60*/  WARPGROUP.ARRIVE ;  /* 0x00000000000079c5 */ /* 0x000fde0000000000 */
[----:B------:R-:W-:-:S08]  /*ae70*/  NOP ;  /* 0x0000000000007918 */ /* 0x000fd00000000000 */
[----:B------:R-:W-:Y:S03]  /*ae80*/  HGMMA.64x256x16.F32 R24, R156, gdesc[UR8].tnspB, R24, gsb0 ;  /* 0x43e000089c187df0 */ /* 0x000fe60008000818 */
        /* <DEDUP_REMOVED lines=19> */
[----:B------:R-:W-:Y:S02]  /*afc0*/  IMAD.MOV.U32 R217, RZ, RZ, R168 ;  /* 0x000000ffffd97224 */ /* 0x000fe400078e00a8 */
[----:B------:R-:W-:Y:S02]  /*afd0*/  IMAD.MOV.U32 R13, RZ, RZ, R169 ;  /* 0x000000ffff0d7224 */ /* 0x000fe400078e00a9 */
[----:B------:R-:W-:Y:S02]  /*afe0*/  IMAD.MOV.U32 R227, RZ, RZ, R21 ;  /* 0x000000ffffe37224 */ /* 0x000fe400078e0015 */
[----:B------:R-:W-:-:S07]  /*aff0*/  IMAD.MOV.U32 R226, RZ, RZ, R18 ;  /* 0x000000ffffe27224 */ /* 0x000fce00078e0012 */
.L_x_3747:
[----:B------:R-:W-:Y:S02]  /*b000*/  VIADD R18, R226, 0x1 ;  /* 0x00000001e2127836 */ /* 0x000fe40000000000 */
[----:B0-----:R-:W-:Y:S02]  /*b010*/  IMAD.MOV.U32 R12, RZ, RZ, R217 ;  /* 0x000000ffff0c7224 */ /* 0x001fe400078e00d9 */
[----:B------:R-:W-:Y:S01]  /*b020*/  VIADD R217, R217, 0xffffffff ;  /* 0xffffffffd9d97836 */ /* 0x000fe20000000000 */
[----:B------:R-:W-:Y:S02]  /*b030*/  ISETP.NE.AND P3, PT, R18, 0x2, PT ;  /* 0x000000021200780c */ /* 0x000fe40003f65270 */
[----:B------:R-:W-:Y:S02]  /*b040*/  ISETP.GT.AND P2, PT, R12, R191, PT ;  /* 0x000000bf0c00720c */ /* 0x000fe40003f44270 */
[----:B------:R-:W-:Y:S02]  /*b050*/  SEL R12, RZ, 0x1, P3 ;  /* 0x00000001ff0c7807 */ /* 0x000fe40001800000 */
[----:B------:R-:W-:-:S02]  /*b060*/  SEL R18, R18, RZ, P3 ;  /* 0x000000ff12127207 */ /* 0x000fc40001800000 */
[----:B------:R-:W-:Y:S01]  /*b070*/  LOP3.LUT R22, R22, R12, RZ, 0x3c, !PT ;  /* 0x0000000c16167212 */ /* 0x000fe200078e3cff */
[----:B--2---:R-:W-:Y:S06]  /*b080*/  @!P0 BRA `(.L_x_3737) ;  /* 0x0000000000048947 */ /* 0x004fec0003800000 */
[----:B------:R-:W-:Y:S01]  /*b090*/  BPT.TRAP 0x1 ;  /* 0x000000040000795c */ /* 0x000fe20000300000 */
.L_x_3737:
[----:B------:R-:W-:Y:S01]  /*b0a0*/  IMAD R218, R18, 0x8, R2 ;  /* 0x0000000812da7824 */ /* 0x000fe200078e0202 */
[----:B------:R-:W-:-:S04]  /*b0b0*/  SHF.L.U32 R12, R22, 0x1f, RZ ;  /* 0x0000001f160c7819 */ /* 0x000fc800000006ff */
[----:B------:R0:W2:Y:S01]  /*b0c0*/  SYNCS.PHASECHK.TRANS64.TRYWAIT P3, [R218+URZ+0x28c30], R12 ;  /* 0x028c300cda0075a7 */ /* 0x0000a2000806017f */
[----:B------:R-:W-:Y:S05]  /*b0d0*/  @!P0 BRA `(.L_x_3738) ;  /* 0x0000000000048947 */ /* 0x000fea0003800000 */
[----:B------:R-:W-:Y:S01]  /*b0e0*/  BPT.TRAP 0x1 ;  /* 0x000000040000795c */ /* 0x000fe20000300000 */
.L_x_3738:
[----:B------:R-:W-:Y:S01]  /*b0f0*/  VIADD R14, R2, 0x20400 ;  /* 0x00020400020e7836 */ /* 0x000fe20000000000 */
[----:B------:R-:W-:Y:S01]  /*b100*/  BSSY B1, `(.L_x_3739) ;  /* 0x0000009000017945 */ /* 0x000fe20003800000 */
[----:B-1----:R-:W-:Y:S02]  /*b110*/  IMAD R152, R18, 0x200, R0 ;  /* 0x0000020012987824 */ /* 0x002fe400078e0200 */
[----:B------:R-:W-:Y:S01]  /*b120*/  IMAD.MOV.U32 R153, RZ, RZ, 0x40000040 ;  /* 0x40000040ff997424 */ /* 0x000fe200078e00ff */
[----:B------:R-:W-:-:S04]  /*b130*/  SHF.R.U32.HI R14, RZ, 0x4, R14 ;  /* 0x00000004ff0e7819 */ /* 0x000fc8000001160e */
[----:B------:R-:W-:-:S04]  /*b140*/  LOP3.LUT R14, R14, 0x3fff, RZ, 0xc0, !PT ;  /* 0x00003fff0e0e7812 */ /* 0x000fc800078ec0ff */
[----:B------:R-:W-:Y:S01]  /*b150*/  LOP3.LUT R14, R14, 0x10000, RZ, 0xfc, !PT ;  /* 0x000100000e0e7812 */ /* 0x000fe200078efcff */
[----:B--2---:R-:W-:Y:S06]  /*b160*/  @P3 BRA `(.L_x_3740) ;  /* 0x0000000000083947 */ /* 0x004fec0003800000 */
[----:B------:R-:W1:Y:S02]  /*b170*/  SYNCS.PHASECHK.TRANS64.TRYWAIT P3, [R218+URZ+0x28c30], R12 ;  /* 0x028c300cda0075a7 */ /* 0x000e64000806017f */
[----:B-1----:R-:W-:Y:S05]  /*b180*/  @!P3 BRA `(.L_x_3741) ;  /* 0x0000010400f4b947 */ /* 0x002fea0003800000 */
.L_x_3740:
[----:B------:R-:W-:Y:S05]  /*b190*/  BSYNC B1 ;  /* 0x0000000000017941 */ /* 0x000fea0003800000 */
.L_x_3739:
[----:B------:R-:W-:Y:S01]  /*b1a0*/  IMAD.MOV.U32 R15, RZ, RZ, 0x40000040 ;  /* 0x40000040ff0f7424 */ /* 0x000fe200078e00ff */
[----:B------:R-:W-:Y:S01]  /*b1b0*/  R2UR UR4, R14 ;  /* 0x000000000e0472ca */ /* 0x000fe200000e0000 */
[C---:B------:R-:W-:Y:S01]  /*b1c0*/  VIADD R20, R152.reuse, 0x2 ;  /* 0x0000000298147836 */ /* 0x040fe20000000000 */
[C---:B------:R-:W-:Y:S01]  /*b1d0*/  R2UR UR6, R152.reuse ;  /* 0x00000000980672ca */ /* 0x040fe200000e0000 */
[C---:B------:R-:W-:Y:S01]  /*b1e0*/  VIADD R14, R152.reuse, 0x4 ;  /* 0x00000004980e7836 */ /* 0x040fe20000000000 */
[----:B------:R-:W-:Y:S01]  /*b1f0*/  R2UR UR7, R153 ;  /* 0x00000000990772ca */ /* 0x000fe200000e0000 */
[----:B------:R-:W-:Y:S01]  /*b200*/  VIADD R152, R152, 0x6 ;  /* 0x0000000698987836 */ /* 0x000fe20000000000 */
[----:B------:R-:W-:Y:S01]  /*b210*/  R2UR UR5, R15 ;  /* 0x000000000f0572ca */ /* 0x000fe200000e0000 */
[----:B------:R-:W-:Y:S01]  /*b220*/  IMAD.MOV.U32 R153, RZ, RZ, 0x40000040 ;  /* 0x40000040ff997424 */ /* 0x000fe200078e00ff */
[----:B------:R-:W-:Y:S01]  /*b230*/  R2UR UR10, R20 ;  /* 0x00000000140a72ca */ /* 0x000fe200000e0000 */
[----:B------:R-:W-:Y:S01]  /*b240*/  IMAD.MOV.U32 R21, RZ, RZ, 0x40000040 ;  /* 0x40000040ff157424 */ /* 0x000fe200078e00ff */
[----:B------:R-:W-:-:S02]  /*b250*/  R2UR UR18, R152 ;  /* 0x00000000981272ca */ /* 0x000fc400000e0000 */
[----:B------:R-:W-:Y:S02]  /*b260*/  R2UR UR19, R153 ;  /* 0x00000000991372ca */ /* 0x000fe400000e0000 */
[----:B------:R-:W-:Y:S01]  /*b270*/  WARPGROUP.ARRIVE ;  /* 0x00000000000079c5 */ /* 0x000fe20000000000 */
[----:B------:R-:W-:Y:S02]  /*b280*/  R2UR UR11, R21 ;  /* 0x00000000150b72ca */ /* 0x000fe400000e0000 */
[----:B------:R-:W-:Y:S02]  /*b290*/  R2UR UR8, R8 ;  /* 0x00000000080872ca */ /* 0x000fe400000e0000 */
[----:B------:R-:W-:Y:S01]  /*b2a0*/  R2UR UR9, R9 ;  /* 0x00000000090972ca */ /* 0x000fe200000e0000 */
[----:B------:R-:W-:Y:S01]  /*b2b0*/  HGMMA.64x64x16.F32 R152, gdesc[UR4], RZ, !UPT, gsb0 ;  /* 0x00e00000049879f0 */ /* 0x000fe2000c0008ff */
[----:B------:R-:W-:Y:S02]  /*b2c0*/  R2UR UR14, R14 ;  /* 0x000000000e0e72ca */ /* 0x000fe400000e0000 */
[----:B------:R-:W-:-:S02]  /*b2d0*/  R2UR UR15, R15 ;  /* 0x000000000f0f72ca */ /* 0x000fc400000e0000 */
[----:B------:R-:W-:Y:S02]  /*b2e0*/  R2UR UR12, R6 ;  /* 0x00000000060c72ca */ /* 0x000fe400000e0000 */
[----:B------:R-:W-:Y:S02]  /*b2f0*/  R2UR UR13, R7 ;  /* 0x00000000070d72ca */ /* 0x000fe400000e0000 */
[----:B------:R-:W-:Y:S02]  /*b300*/  R2UR UR16, R4 ;  /* 0x00000000041072ca */ /* 0x000fe400000e0000 */
[----:B------:R-:W-:Y:S02]  /*b310*/  R2UR UR17, R5 ;  /* 0x00000000051172ca */ /* 0x000fe400000e0000 */
[----:B------:R-:W-:Y:S01]  /*b320*/  ISETP.NE.AND P3, PT, R192, RZ, PT ;  /* 0x000000ffc000720c */ /* 0x000fe20003f65270 */
        /* <DEDUP_REMOVED lines=41> */
[----:B---3--:R-:W-:-:S07]  /*b5c0*/  FMNMX.FTZ R20, R15, R20, !PT ;  /* 0x000000140f147209 */ /* 0x008fce0007810000 */
[----:B------:R-:W3:Y:S01]  /*b5d0*/  MUFU.TANH R156, R156 ;  /* 0x0000009c009c7308 */ /* 0x000ee20000002400 */
[----:B----4-:R-:W-:-:S07]  /*b5e0*/  FMNMX.FTZ R20, R152, R20, !PT ;  /* 0x0000001498147209 */ /* 0x010fce0007810000 */
[----:B------:R-:W4:Y:S01]  /*b5f0*/  MUFU.TANH R157, R157 ;  /* 0x0000009d009d7308 */ /* 0x000f220000002400 */
[----:B--2---:R-:W-:-:S07]  /*b600*/  FMNMX.FTZ R20, R153, R20, !PT ;  /* 0x0000001499147209 */ /* 0x004fce0007810000 */
        /* <DEDUP_REMOVED lines=20> */
[----:B------:R-:W-:Y:S01]  /*b750*/  MUFU.TANH R154, R154 ;  /* 0x0000009a009a7308 */ /* 0x000fe20000002400 */
[----:B----4-:R-:W-:-:S07]  /*b760*/  FMNMX.FTZ R20, R176, R20, !PT ;  /* 0x00000014b0147209 */ /* 0x010fce0007810000 */
[----:B------:R-:W-:Y:S01]  /*b770*/  MUFU.TANH R155, R155 ;  /* 0x0000009b009b7308 */ /* 0x000fe20000002400 */
[----:B--2---:R-:W-:-:S05]  /*b780*/  FMNMX.FTZ R21, R177, R20, !PT ;  /* 0x00000014b1157209 */ /* 0x004fca0007810000 */
[----:B------:R-:W2:Y:S02]  /*b790*/  SHFL.BFLY PT, R20, R21, 0x2, 0x1f ;  /* 0x0c401f0015147f89 */ /* 0x000ea400000e0000 */
[----:B------:R-:W-:Y:S08]  /*b7a0*/  MUFU.TANH R158, R158 ;  /* 0x0000009e009e7308 */ /* 0x000ff00000002400 */
[----:B------:R-:W-:Y:S08]  /*b7b0*/  MUFU.TANH R159, R159 ;  /* 0x0000009f009f7308 */ /* 0x000ff00000002400 */
[----:B------:R-:W-:Y:S01]  /*b7c0*/  MUFU.TANH R174, R174 ;  /* 0x000000ae00ae7308 */ /* 0x000fe20000002400 */
[----:B--2---:R-:W-:-:S07]  /*b7d0*/  FMNMX.FTZ R21, R21, R20, !PT ;  /* 0x0000001415157209 */ /* 0x004fce0007810000 */
[----:B------:R-:W-:Y:S01]  /*b7e0*/  MUFU.TANH R175, R175 ;  /* 0x000000af00af7308 */ /* 0x000fe20000002400 */
[----:B------:R-:W2:Y:S07]  /*b7f0*/  SHFL.BFLY PT, R20, R21, 0x1, 0x1f ;  /* 0x0c201f0015147f89 */ /* 0x000eae00000e0000 */
[----:B------:R-:W-:Y:S08]  /*b800*/  MUFU.TANH R178, R178 ;  /* 0x000000b200b27308 */ /* 0x000ff00000002400 */
[----:B------:R-:W-:Y:S01]  /*b810*/  MUFU.TANH R179, R179 ;  /* 0x000000b300b37308 */ /* 0x000fe20000002400 */
[----:B--2---:R-:W-:Y:S01]  /*b820*/  FMNMX.FTZ R21, R21, R20, !PT ;  /* 0x0000001415157209 */ /* 0x004fe20007810000 */
[----:B------:R-:W-:-:S04]  /*b830*/  IMAD.U32 R20, RZ, RZ, UR39 ;  /* 0x00000027ff147e24 */ /* 0x000fc8000f8e00ff */
[C---:B------:R-:W-:Y:S01]  /*b840*/  FADD.FTZ R181, -R21.reuse, R227 ;  /* 0x000000e315b57221 */ /* 0x040fe20000010100 */
[----:B------:R-:W-:-:S03]  /*b850*/  FMUL.FTZ R180, R21, R20 ;  /* 0x0000001415b47220 */ /* 0x000fc60000410000 */
[-C--:B------:R-:W-:Y:S01]  /*b860*/  FMUL.FTZ R181, R181, R20.reuse ;  /* 0x00000014b5b57220 */ /* 0x080fe20000410000 */
        /* <DEDUP_REMOVED lines=12> */
[----:B------:R-:W2:Y:S01]  /*b930*/  MUFU.EX2 R181, R181 ;  /* 0x000000b500b57308 */ /* 0x000ea20000000800 */
[-CC-:B------:R-:W-:Y:S01]  /*b940*/  FFMA.FTZ R168, R168, R20.reuse, -R180.reuse ;  /* 0x00000014a8a87223 */ /* 0x180fe200000108b4 */
[-CC-:B------:R-:W-:Y:S01]  /*b950*/  FFMA.FTZ R172, R172, R20.reuse, -R180.reuse ;  /* 0x00000014acac7223 */ /* 0x180fe200000108b4 */
[-CC-:B------:R-:W-:Y:S01]  /*b960*/  FFMA.FTZ R173, R173, R20.reuse, -R180.reuse ;  /* 0x00000014adad7223 */ /* 0x180fe200000108b4 */
[-CC-:B------:R-:W-:Y:S01]  /*b970*/  FFMA.FTZ R176, R176, R20.reuse, -R180.reuse ;  /* 0x00000014b0b07223 */ /* 0x180fe200000108b4 */
[----:B------:R-:W-:Y:S01]  /*b980*/  FFMA.FTZ R177, R177, R20, -R180 ;  /* 0x00000014b1b17223 */ /* 0x000fe200000108b4 */
[----:B------:R-:W-:-:S02]  /*b990*/  FMUL.FTZ R180, R182, UR40 ;  /* 0x00000028b6b47c20 */ /* 0x000fc40008410000 */
[----:B------:R3:W4:Y:S08]  /*b9a0*/  MUFU.EX2 R169, R15 ;  /* 0x0000000f00a97308 */ /* 0x0007300000000800 */
[----:B------:R-:W-:Y:S01]  /*b9b0*/  MUFU.TANH R180, R180 ;  /* 0x000000b400b47308 */ /* 0x000fe20000002400 */
[----:B---3--:R-:W-:Y:S01]  /*b9c0*/  FMUL.FTZ R15, R162, UR40 ;  /* 0x00000028a20f7c20 */ /* 0x008fe20008410000 */
[----:B------:R-:W-:Y:S01]  /*b9d0*/  FMUL.FTZ R162, R163, UR40 ;  /* 0x00000028a3a27c20 */ /* 0x000fe20008410000 */
[----:B--2---:R-:W-:Y:S01]  /*b9e0*/  FFMA.FTZ R163, R181, R3, R152 ;  /* 0x00000003b5a37223 */ /* 0x004fe20000010098 */
[-C--:B------:R-:W-:Y:S01]  /*b9f0*/  FMUL.FTZ R24, R24, R181.reuse ;  /* 0x000000b518187220 */ /* 0x080fe20000410000 */
[-C--:B------:R-:W-:Y:S01]  /*ba00*/  FMUL.FTZ R25, R25, R181.reuse ;  /* 0x000000b519197220 */ /* 0x080fe20000410000 */
[-C--:B------:R-:W-:Y:S01]  /*ba10*/  FMUL.FTZ R28, R28, R181.reuse ;  /* 0x000000b51c1c7220 */ /* 0x080fe20000410000 */
[----:B------:R-:W-:Y:S01]  /*ba20*/  FMUL.FTZ R29, R29, R181 ;  /* 0x000000b51d1d7220 */ /* 0x000fe20000410000 */
[----:B------:R2:W-:Y:S01]  /*ba30*/  MUFU.TANH R3, R166 ;  /* 0x000000a600037308 */ /* 0x0005e20000002400 */
[C---:B----4-:R-:W-:Y:S01]  /*ba40*/  FADD.FTZ R163, R169.reuse, R163 ;  /* 0x000000a3a9a37221 */ /* 0x050fe20000010000 */
[----:B------:R-:W-:Y:S01]  /*ba50*/  F2FP.F16.F32.PACK_AB R152, R169, R152 ;  /* 0x00000098a998723e */ /* 0x000fe200000000ff */
[----:B------:R-:W-:-:S02]  /*ba60*/  @!P3 IMAD R169, R226, 0x40, R190 ;  /* 0x00000040e2a9b824 */ /* 0x000fc400078e02be */
[-C--:B------:R-:W-:Y:S01]  /*ba70*/  FMUL.FTZ R32, R32, R181.reuse ;  /* 0x000000b520207220 */ /* 0x080fe20000410000 */
[-C--:B------:R-:W-:Y:S01]  /*ba80*/  FMUL.FTZ R33, R33, R181.reuse ;  /* 0x000000b521217220 */ /* 0x080fe20000410000 */
[-C--:B------:R-:W-:Y:S01]  /*ba90*/  FMUL.FTZ R36, R36, R181.reuse ;  /* 0x000000b524247220 */ /* 0x080fe20000410000 */
[-C--:B------:R-:W-:Y:S01]  /*baa0*/  FMUL.FTZ R37, R37, R181.reuse ;  /* 0x000000b525257220 */ /* 0x080fe20000410000 */
[----:B------:R-:W3:Y:S01]  /*bab0*/  MUFU.TANH R15, R15 ;  /* 0x0000000f000f7308 */ /* 0x000ee20000002400 */
[----:B--2---:R-:W-:Y:S01]  /*bac0*/  FMUL.FTZ R166, R167, UR40 ;  /* 0x00000028a7a67c20 */ /* 0x004fe20008410000 */
[----:B------:R-:W-:Y:S02]  /*bad0*/  @!P1 VIADD R167, R218, 0x28c40 ;  /* 0x00028c40daa79836 */ /* 0x000fe40000000000 */
[-C--:B------:R-:W-:Y:S01]  /*bae0*/  FMUL.FTZ R40, R40, R181.reuse ;  /* 0x000000b528287220 */ /* 0x080fe20000410000 */
[-C--:B------:R-:W-:Y:S01]  /*baf0*/  FMUL.FTZ R41, R41, R181.reuse ;  /* 0x000000b529297220 */ /* 0x080fe20000410000 */
[-C--:B------:R-:W-:Y:S01]  /*bb00*/  FMUL.FTZ R44, R44, R181.reuse ;  /* 0x000000b52c2c7220 */ /* 0x080fe20000410000 */
[-C--:B------:R-:W-:Y:S01]  /*bb10*/  FMUL.FTZ R45, R45, R181.reuse ;  /* 0x000000b52d2d7220 */ /* 0x080fe20000410000 */
[----:B------:R-:W-:Y:S01]  /*bb20*/  @!P1 PRMT R167, RZ, 0x654, R167 ;  /* 0x00000654ffa79816 */ /* 0x000fe200000000a7 */
[----:B------:R-:W2:Y:S01]  /*bb30*/  MUFU.TANH R162, R162 ;  /* 0x000000a200a27308 */ /* 0x000ea20000002400 */
[-C--:B------:R-:W-:Y:S01]  /*bb40*/  FMUL.FTZ R48, R48, R181.reuse ;  /* 0x000000b530307220 */ /* 0x080fe20000410000 */
[-C--:B------:R-:W-:Y:S01]  /*bb50*/  FMUL.FTZ R49, R49, R181.reuse ;  /* 0x000000b531317220 */ /* 0x080fe20000410000 */
[----:B------:R4:W-:Y:S01]  /*bb60*/  @!P1 SYNCS.ARRIVE.TRANS64.RED.A1T0 RZ, [R167+URZ], RZ ;  /* 0x000000ffa7ff99a7 */ /* 0x0009e2000810043f */
[-C--:B------:R-:W-:Y:S01]  /*bb70*/  FMUL.FTZ R52, R52, R181.reuse ;  /* 0x000000b534347220 */ /* 0x080fe20000410000 */
[-C--:B------:R-:W-:Y:S01]  /*bb80*/  FMUL.FTZ R53, R53, R181.reuse ;  /* 0x000000b535357220 */ /* 0x080fe20000410000 */
[-C--:B------:R-:W-:Y:S01]  /*bb90*/  FMUL.FTZ R56, R56, R181.reuse ;  /* 0x000000b538387220 */ /* 0x080fe20000410000 */
[-C--:B------:R-:W-:Y:S01]  /*bba0*/  FMUL.FTZ R57, R57, R181.reuse ;  /* 0x000000b539397220 */ /* 0x080fe20000410000 */
[----:B------:R-:W5:Y:S01]  /*bbb0*/  MUFU.TANH R166, R166 ;  /* 0x000000a600a67308 */ /* 0x000f620000002400 */
[-C--:B------:R-:W-:Y:S01]  /*bbc0*/  FMUL.FTZ R60, R60, R181.reuse ;  /* 0x000000b53c3c7220 */ /* 0x080fe20000410000 */
[-C--:B------:R-:W-:Y:S01]  /*bbd0*/  FMUL.FTZ R61, R61, R181.reuse ;  /* 0x000000b53d3d7220 */ /* 0x080fe20000410000 */
[-C--:B------:R-:W-:Y:S01]  /*bbe0*/  FMUL.FTZ R64, R64, R181.reuse ;  /* 0x000000b540407220 */ /* 0x080fe20000410000 */
[-C--:B------:R-:W-:Y:S01]  /*bbf0*/  FMUL.FTZ R65, R65, R181.reuse ;  /* 0x000000b541417220 */ /* 0x080fe20000410000 */
[-C--:B------:R-:W-:Y:S01]  /*bc00*/  FMUL.FTZ R68, R68, R181.reuse ;  /* 0x000000b544447220 */ /* 0x080fe20000410000 */
[-C--:B------:R-:W-:Y:S01]  /*bc10*/  FMUL.FTZ R69, R69, R181.reuse ;  /* 0x000000b545457220 */ /* 0x080fe20000410000 */
[-C--:B------:R-:W-:Y:S01]  /*bc20*/  FMUL.FTZ R72, R72, R181.reuse ;  /* 0x000000b548487220 */ /* 0x080fe20000410000 */
[----:B----4-:R4:W0:Y:S01]  /*bc30*/  MUFU.TANH R167, R170 ;  /* 0x000000aa00a77308 */ /* 0x0108220000002400 */
        /* <DEDUP_REMOVED lines=8> */
[----:B----4-:R-:W-:Y:S01]  /*bcc0*/  FMUL.FTZ R170, R171, UR40 ;  /* 0x00000028abaa7c20 */ /* 0x010fe20008410000 */
[----:B------:R-:W-:Y:S01]  /*bcd0*/  @!P3 IMAD R171, R169, 0x4, R2 ;  /* 0x00000004a9abb824 */ /* 0x000fe200078e0202 */
        /* <DEDUP_REMOVED lines=13> */
[-C--:B------:R-:W-:Y:S01]  /*bdb0*/  FMUL.FTZ R105, R105, R181.reuse ;  /* 0x000000b569697220 */ /* 0x080fe20000410000 */
[-C--:B------:R-:W-:Y:S01]  /*bdc0*/  FMUL.FTZ R108, R108, R181.reuse ;  /* 0x000000b56c6c7220 */ /* 0x080fe20000410000 */
[----:B------:R-:W-:Y:S01]  /*bdd0*/  FMUL.FTZ R109, R109, R181 ;  /* 0x000000b56d6d7220 */ /* 0x000fe20000410000 */
[----:B---3--:R-:W-:Y:S01]  /*bde0*/  FMNMX.FTZ R169, R15, R169, !PT ;  /* 0x000000a90fa97209 */ /* 0x008fe20007810000 */
[-C--:B------:R-:W-:Y:S01]  /*bdf0*/  FMUL.FTZ R112, R112, R181.reuse ;  /* 0x000000b570707220 */ /* 0x080fe20000410000 */
[-C--:B------:R-:W-:Y:S01]  /*be00*/  FMUL.FTZ R113, R113, R181.reuse ;  /* 0x000000b571717220 */ /* 0x080fe20000410000 */
[----:B------:R-:W-:Y:S01]  /*be10*/  FMUL.FTZ R116, R116, R181 ;  /* 0x000000b574747220 */ /* 0x000fe20000410000 */
[----:B--2---:R-:W-:Y:S01]  /*be20*/  FMNMX.FTZ R169, R162, R169, !PT ;  /* 0x000000a9a2a97209 */ /* 0x004fe20007810000 */
[-C--:B------:R-:W-:Y:S01]  /*be30*/  FMUL.FTZ R117, R117, R181.reuse ;  /* 0x000000b575757220 */ /* 0x080fe20000410000 */
[-C--:B------:R-:W-:Y:S01]  /*be40*/  FMUL.FTZ R120, R120, R181.reuse ;  /* 0x000000b578787220 */ /* 0x080fe20000410000 */
[----:B------:R-:W-:Y:S01]  /*be50*/  FMUL.FTZ R121, R121, R181 ;  /* 0x000000b579797220 */ /* 0x000fe20000410000 */
[----:B------:R-:W-:Y:S01]  /*be60*/  FMNMX.FTZ R169, R3, R169, !PT ;  /* 0x000000a903a97209 */ /* 0x000fe20007810000 */
[-C--:B------:R-:W-:Y:S01]  /*be70*/  FMUL.FTZ R124, R124, R181.reuse ;  /* 0x000000b57c7c7220 */ /* 0x080fe20000410000 */
[-C--:B------:R-:W-:Y:S01]  /*be80*/  FMUL.FTZ R125, R125, R181.reuse ;  /* 0x000000b57d7d7220 */ /* 0x080fe20000410000 */
[----:B------:R-:W-:Y:S01]  /*be90*/  FMUL.FTZ R128, R128, R181 ;  /* 0x000000b580807220 */ /* 0x000fe20000410000 */
[----:B-----5:R-:W-:Y:S01]  /*bea0*/  FMNMX.FTZ R169, R166, R169, !PT ;  /* 0x000000a9a6a97209 */ /* 0x020fe20007810000 */
[-C--:B------:R-:W-:Y:S01]  /*beb0*/  FMUL.FTZ R129, R129, R181.reuse ;  /* 0x000000b581817220 */ /* 0x080fe20000410000 */
[-C--:B------:R-:W-:Y:S01]  /*bec0*/  FMUL.FTZ R132, R132, R181.reuse ;  /* 0x000000b584847220 */ /* 0x080fe20000410000 */
[----:B------:R-:W-:Y:S01]  /*bed0*/  FMUL.FTZ R133, R133, R181 ;  /* 0x000000b585857220 */ /* 0x000fe20000410000 */
[----:B0-----:R-:W-:Y:S01]  /*bee0*/  FMNMX.FTZ R169, R167, R169, !PT ;  /* 0x000000a9a7a97209 */ /* 0x001fe20007810000 */
        /* <DEDUP_REMOVED lines=8> */
[----:B------:R0:W-:Y:S01]  /*bf70*/  @!P3 STS [R171+0x28800], R181 ;  /* 0x028800b5ab00b388 */ /* 0x0001e20000000800 */
[----:B----4-:R-:W-:Y:S01]  /*bf80*/  FMNMX.FTZ R169, R170, R169, !PT ;  /* 0x000000a9aaa97209 */ /* 0x010fe20007810000 */
[----:B------:R-:W-:Y:S03]  /*bf90*/  MUFU.EX2 R14, R14 ;  /* 0x0000000e000e7308 */ /* 0x000fe60000000800 */
[----:B------:R-:W-:-:S04]  /*bfa0*/  FMNMX.FTZ R169, R174, R169, !PT ;  /* 0x000000a9aea97209 */ /* 0x000fc80007810000 */
[----:B------:R-:W-:Y:S01]  /*bfb0*/  FMNMX.FTZ R169, R175, R169, !PT ;  /* 0x000000a9afa97209 */ /* 0x000fe20007810000 */
[----:B0-----:R-:W-:Y:S01]  /*bfc0*/  FMUL.FTZ R181, R183, UR40 ;  /* 0x00000028b7b57c20 */ /* 0x001fe20008410000 */
[----:B------:R-:W-:Y:S02]  /*bfd0*/  MUFU.EX2 R153, R153 ;  /* 0x0000009900997308 */ /* 0x000fe40000000800 */
[----:B------:R-:W-:-:S04]  /*bfe0*/  FMNMX.FTZ R169, R178, R169, !PT ;  /* 0x000000a9b2a97209 */ /* 0x000fc80007810000 */
[----:B------:R-:W-:Y:S02]  /*bff0*/  FMNMX.FTZ R169, R179, R169, !PT ;  /* 0x000000a9b3a97209 */ /* 0x000fe40007810000 */
[----:B------:R-:W0:Y:S02]  /*c000*/  MUFU.TANH R181, R181 ;  /* 0x000000b500b57308 */ /* 0x000e240000002400 */
[----:B------:R-:W-:-:S06]  /*c010*/  FMNMX.FTZ R169, R180, R169, !PT ;  /* 0x000000a9b4a97209 */ /* 0x000fcc0007810000 */
        /* <DEDUP_REMOVED lines=13> */
[----:B0-----:R-:W-:-:S05]  /*c0f0*/  FMNMX.FTZ R169, R169, R182, !PT ;  /* 0x000000b6a9a97209 */ /* 0x001fca0007810000 */
[----:B------:R-:W-:Y:S02]  /*c100*/  FADD.FTZ R13, -R169, R13 ;  /* 0x0000000da90d7221 */ /* 0x000fe40000010100 */
[----:B------:R-:W-:Y:S02]  /*c110*/  MUFU.EX2 R173, R173 ;  /* 0x000000ad00ad7308 */ /* 0x000fe40000000800 */
[----:B------:R-:W-:-:S06]  /*c120*/  FMUL.FTZ R13, R13, R20 ;  /* 0x000000140d0d7220 */ /* 0x000fcc0000410000 */
[----:B------:R-:W-:Y:S08]  /*c130*/  MUFU.EX2 R176, R176 ;  /* 0x000000b000b07308 */ /* 0x000ff00000000800 */
[----:B------:R-:W0:Y:S02]  /*c140*/  MUFU.EX2 R13, R13 ;  /* 0x0000000d000d7308 */ /* 0x000e240000000800 */
        /* <DEDUP_REMOVED lines=10> */
[-C--:B0-----:R-:W-:Y:S01]  /*c1f0*/  FMUL.FTZ R171, R169, R20.reuse ;  /* 0x00000014a9ab7220 */ /* 0x081fe20000410000 */
[-C--:B------:R-:W-:Y:S01]  /*c200*/  FMUL.FTZ R43, R43, R13.reuse ;  /* 0x0000000d2b2b7220 */ /* 0x080fe20000410000 */
[-C--:B------:R-:W-:Y:S01]  /*c210*/  FMUL.FTZ R46, R46, R13.reuse ;  /* 0x0000000d2e2e7220 */ /* 0x080fe20000410000 */
        /* <DEDUP_REMOVED lines=18> */
[----:B------:R-:W-:Y:S01]  /*c340*/  FFMA.FTZ R171, R181, R20, -R171 ;  /* 0x00000014b5ab7223 */ /* 0x000fe200000108ab */
[-C--:B------:R-:W-:Y:S01]  /*c350*/  FMUL.FTZ R50, R50, R13.reuse ;  /* 0x0000000d32327220 */ /* 0x080fe20000410000 */
[-C--:B------:R-:W-:Y:S01]  /*c360*/  FMUL.FTZ R51, R51, R13.reuse ;  /* 0x0000000d33337220 */ /* 0x080fe20000410000 */
[-C--:B------:R-:W-:Y:S01]  /*c370*/  FMUL.FTZ R54, R54, R13.reuse ;  /* 0x0000000d36367220 */ /* 0x080fe20000410000 */
[----:B------:R-:W3:Y:S01]  /*c380*/  MUFU.EX2 R155, R155 ;  /* 0x0000009b009b7308 */ /* 0x000ee20000000800 */
[----:B0-----:R-:W-:Y:S01]  /*c390*/  FADD.FTZ R154, R14, R163 ;  /* 0x000000a30e9a7221 */ /* 0x001fe20000010000 */
        /* <DEDUP_REMOVED lines=13> */
[-C--:B------:R-:W-:Y:S01]  /*c470*/  FMUL.FTZ R78, R78, R13.reuse ;  /* 0x0000000d4e4e7220 */ /* 0x080fe20000410000 */
[----:B------:R-:W2:Y:S01]  /*c480*/  MUFU.EX2 R159, R159 ;  /* 0x0000009f009f7308 */ /* 0x000ea20000000800 */
[----:B0-----:R-:W-:Y:S01]  /*c490*/  FADD.FTZ R158, R153, R154 ;  /* 0x0000009a999e7221 */ /* 0x001fe20000010000 */
[----:B---3--:R-:W-:Y:S01]  /*c4a0*/  FADD.FTZ R10, R155, R10 ;  /* 0x0000000a9b0a7221 */ /* 0x008fe20000010000 */
[----:B------:R-:W-:Y:S01]  /*c4b0*/  F2FP.F16.F32.PACK_AB R154, R153, R14 ;  /* 0x0000000e999a723e */ /* 0x000fe200000000ff */
[----:B------:R-:W-:Y:S01]  /*c4c0*/  FMUL.FTZ R79, R79, R13 ;  /* 0x0000000d4f4f7220 */ /* 0x000fe20000410000 */
[----:B------:R-:W-:Y:S01]  /*c4d0*/  FADD.FTZ R158, R156, R158 ;  /* 0x0000009e9c9e7221 */ /* 0x000fe20000010000 */
[----:B------:R-:W-:Y:S01]  /*c4e0*/  F2FP.F16.F32.PACK_AB R153, R155, R177 ;  /* 0x000000b19b99723e */ /* 0x000fe200000000ff */
[-C--:B------:R-:W-:Y:S01]  /*c4f0*/  FMUL.FTZ R82, R82, R13.reuse ;  /* 0x0000000d52527220 */ /* 0x080fe20000410000 */
[----:B------:R-:W0:Y:S01]  /*c500*/  MUFU.EX2 R15, R15 ;  /* 0x0000000f000f7308 */ /* 0x000e220000000800 */
[----:B------:R-:W-:Y:S01]  /*c510*/  FADD.FTZ R158, R157, R158 ;  /* 0x0000009e9d9e7221 */ /* 0x000fe20000010000 */
[----:B----4-:R-:W-:Y:S01]  /*c520*/  FADD.FTZ R10, R181, R10 ;  /* 0x0000000ab50a7221 */ /* 0x010fe20000010000 */
[----:B------:R-:W-:Y:S01]  /*c530*/  F2FP.F16.F32.PACK_AB R156, R157, R156 ;  /* 0x0000009c9d9c723e */ /* 0x000fe200000000ff */
[-C--:B------:R-:W-:Y:S01]  /*c540*/  FMUL.FTZ R83, R83, R13.reuse ;  /* 0x0000000d53537220 */ /* 0x080fe20000410000 */
[----:B------:R-:W-:Y:S01]  /*c550*/  FADD.FTZ R158, R160, R158 ;  /* 0x0000009ea09e7221 */ /* 0x000fe20000010000 */
[-C--:B------:R-:W-:Y:S01]  /*c560*/  FMUL.FTZ R86, R86, R13.reuse ;  /* 0x0000000d56567220 */ /* 0x080fe20000410000 */
[----:B------:R-:W-:Y:S01]  /*c570*/  FMUL.FTZ R87, R87, R13 ;  /* 0x0000000d57577220 */ /* 0x000fe20000410000 */
[----:B------:R3:W4:Y:S01]  /*c580*/  MUFU.EX2 R163, R162 ;  /* 0x000000a200a37308 */ /* 0x0007220000000800 */
[C---:B--2---:R-:W-:Y:S01]  /*c590*/  FADD.FTZ R10, R159.reuse, R10 ;  /* 0x0000000a9f0a7221 */ /* 0x044fe20000010000 */
[----:B------:R-:W-:Y:S01]  /*c5a0*/  F2FP.F16.F32.PACK_AB R155, R159, R181 ;  /* 0x000000b59f9b723e */ /* 0x000fe200000000ff */
[----:B------:R-:W-:Y:S01]  /*c5b0*/  BAR.SYNC.DEFER_BLOCKING 0xf, 0x100 ;  /* 0x03c4000000007b1d */ /* 0x000fe20000010000 */
[-C--:B------:R-:W-:Y:S01]  /*c5c0*/  FMUL.FTZ R90, R90, R13.reuse ;  /* 0x0000000d5a5a7220 */ /* 0x080fe20000410000 */
[-C--:B------:R-:W-:Y:S01]  /*c5d0*/  FMUL.FTZ R91, R91, R13.reuse ;  /* 0x0000000d5b5b7220 */ /* 0x080fe20000410000 */
[-C--:B------:R-:W-:Y:S01]  /*c5e0*/  FMUL.FTZ R94, R94, R13.reuse ;  /* 0x0000000d5e5e7220 */ /* 0x080fe20000410000 */
[-C--:B------:R-:W-:Y:S01]  /*c5f0*/  FMUL.FTZ R95, R95, R13.reuse ;  /* 0x0000000d5f5f7220 */ /* 0x080fe20000410000 */
[-C--:B------:R-:W-:Y:S01]  /*c600*/  FMUL.FTZ R98, R98, R13.reuse ;  /* 0x0000000d62627220 */ /* 0x080fe20000410000 */
[----:B------:R-:W2:Y:S01]  /*c610*/  MUFU.EX2 R182, R182 ;  /* 0x000000b600b67308 */ /* 0x000ea20000000800 */
[----:B0-----:R-:W-:Y:S01]  /*c620*/  FADD.FTZ R10, R15, R10 ;  /* 0x0000000a0f0a7221 */ /* 0x001fe20000010000 */
[----:B---3--:R-:W-:Y:S01]  /*c630*/  F2FP.F16.F32.PACK_AB R162, R230, R168 ;  /* 0x000000a8e6a2723e */ /* 0x008fe200000000ff */
[-C--:B------:R-:W-:Y:S01]  /*c640*/  FMUL.FTZ R99, R99, R13.reuse ;  /* 0x0000000d63637220 */ /* 0x080fe20000410000 */
[-C--:B------:R-:W-:Y:S01]  /*c650*/  FMUL.FTZ R102, R102, R13.reuse ;  /* 0x0000000d66667220 */ /* 0x080fe20000410000 */
[-C--:B------:R-:W-:Y:S01]  /*c660*/  FMUL.FTZ R103, R103, R13.reuse ;  /* 0x0000000d67677220 */ /* 0x080fe20000410000 */
[-C--:B------:R-:W-:Y:S01]  /*c670*/  FMUL.FTZ R106, R106, R13.reuse ;  /* 0x0000000d6a6a7220 */ /* 0x080fe20000410000 */
[----:B------:R-:W-:Y:S01]  /*c680*/  FMUL.FTZ R107, R107, R13 ;  /* 0x0000000d6b6b7220 */ /* 0x000fe20000410000 */
[----:B------:R0:W3:Y:S01]  /*c690*/  MUFU.EX2 R14, R3 ;  /* 0x00000003000e7308 */ /* 0x0000e20000000800 */
[C---:B----4-:R-:W-:Y:S01]  /*c6a0*/  FADD.FTZ R10, R163.reuse, R10 ;  /* 0x0000000aa30a7221 */ /* 0x050fe20000010000 */
[----:B------:R-:W-:Y:S01]  /*c6b0*/  F2FP.F16.F32.PACK_AB R157, R163, R15 ;  /* 0x0000000fa39d723e */ /* 0x000fe200000000ff */
[-C--:B------:R-:W-:Y:S01]  /*c6c0*/  FMUL.FTZ R110, R110, R13.reuse ;  /* 0x0000000d6e6e7220 */ /* 0x080fe20000410000 */
[-C--:B------:R-:W-:Y:S01]  /*c6d0*/  FMUL.FTZ R111, R111, R13.reuse ;  /* 0x0000000d6f6f7220 */ /* 0x080fe20000410000 */
[-C--:B------:R-:W-:Y:S01]  /*c6e0*/  FMUL.FTZ R114, R114, R13.reuse ;  /* 0x0000000d72727220 */ /* 0x080fe20000410000 */
[-C--:B------:R-:W-:Y:S01]  /*c6f0*/  FMUL.FTZ R115, R115, R13.reuse ;  /* 0x0000000d73737220 */ /* 0x080fe20000410000 */
[-C--:B------:R-:W-:Y:S01]  /*c700*/  FMUL.FTZ R118, R118, R13.reuse ;  /* 0x0000000d76767220 */ /* 0x080fe20000410000 */
[----:B------:R-:W-:Y:S01]  /*c710*/  MUFU.EX2 R170, R170 ;  /* 0x000000aa00aa7308 */ /* 0x000fe20000000800 */
[C---:B0-----:R-:W-:Y:S01]  /*c720*/  FADD.FTZ R3, R161.reuse, R158 ;  /* 0x0000009ea1037221 */ /* 0x041fe20000010000 */
[----:B------:R-:W-:Y:S01]  /*c730*/  F2FP.F16.F32.PACK_AB R158, R161, R160 ;  /* 0x000000a0a19e723e */ /* 0x000fe200000000ff */
[----:B--2---:R-:W-:Y:S01]  /*c740*/  FADD.FTZ R10, R182, R10 ;  /* 0x0000000ab60a7221 */ /* 0x004fe20000010000 */
[----:B------:R-:W-:Y:S01]  /*c750*/  F2FP.F16.F32.PACK_AB R160, R165, R164 ;  /* 0x000000a4a5a0723e */ /* 0x000fe200000000ff */
[----:B------:R-:W-:Y:S01]  /*c760*/  FADD.FTZ R3, R164, R3 ;  /* 0x00000003a4037221 */ /* 0x000fe20000010000 */
[----:B------:R-:W-:Y:S01]  /*c770*/  F2FP.F16.F32.PACK_AB R164, R173, R172 ;  /* 0x000000acada4723e */ /* 0x000fe200000000ff */
[----:B------:R0:W-:Y:S01]  /*c780*/  STSM.16.M88.4 [R194+0x26800], R152 ;  /* 0x02680098c2007844 */ /* 0x0001e20000000200 */
[----:B------:R-:W2:Y:S01]  /*c790*/  MUFU.EX2 R161, R167 ;  /* 0x000000a700a17308 */ /* 0x000ea20000000800 */
[C---:B---3--:R-:W-:Y:S01]  /*c7a0*/  FADD.FTZ R10, R14.reuse, R10 ;  /* 0x0000000a0e0a7221 */ /* 0x048fe20000010000 */
[----:B------:R-:W-:Y:S01]  /*c7b0*/  FADD.FTZ R3, R165, R3 ;  /* 0x00000003a5037221 */ /* 0x000fe20000010000 */
[----:B------:R-:W-:Y:S01]  /*c7c0*/  F2FP.F16.F32.PACK_AB R159, R14, R182 ;  /* 0x000000b60e9f723e */ /* 0x000fe200000000ff */
[-C--:B------:R-:W-:Y:S01]  /*c7d0*/  FMUL.FTZ R119, R119, R13.reuse ;  /* 0x0000000d77777220 */ /* 0x080fe20000410000 */
[-C--:B------:R-:W-:Y:S01]  /*c7e0*/  FMUL.FTZ R122, R122, R13.reuse ;  /* 0x0000000d7a7a7220 */ /* 0x080fe20000410000 */
[----:B------:R-:W-:Y:S01]  /*c7f0*/  FADD.FTZ R3, R168, R3 ;  /* 0x00000003a8037221 */ /* 0x000fe20000010000 */
[-C--:B------:R-:W-:Y:S01]  /*c800*/  FMUL.FTZ R123, R123, R13.reuse ;  /* 0x0000000d7b7b7220 */ /* 0x080fe20000410000 */
[----:B------:R-:W3:Y:S01]  /*c810*/  MUFU.EX2 R174, R174 ;  /* 0x000000ae00ae7308 */ /* 0x000ee20000000800 */
[----:B------:R0:W-:Y:S01]  /*c820*/  STSM.16.M88.4 [R197], R156 ;  /* 0x0000009cc5007844 */ /* 0x0001e20000000200 */
[----:B------:R-:W-:Y:S01]  /*c830*/  FADD.FTZ R3, R230, R3 ;  /* 0x00000003e6037221 */ /* 0x000fe20000010000 */
[-C--:B------:R-:W-:Y:S01]  /*c840*/  FMUL.FTZ R126, R126, R13.reuse ;  /* 0x0000000d7e7e7220 */ /* 0x080fe20000410000 */
[-C--:B------:R-:W-:Y:S01]  /*c850*/  FMUL.FTZ R127, R127, R13.reuse ;  /* 0x0000000d7f7f7220 */ /* 0x080fe20000410000 */
[-C--:B------:R-:W-:Y:S01]  /*c860*/  FMUL.FTZ R130, R130, R13.reuse ;  /* 0x0000000d82827220 */ /* 0x080fe20000410000 */
[----:B------:R-:W-:Y:S01]  /*c870*/  FADD.FTZ R3, R172, R3 ;  /* 0x00000003ac037221 */ /* 0x000fe20000010000 */
[----:B------:R-:W-:Y:S01]  /*c880*/  FMUL.FTZ R131, R131, R13 ;  /* 0x0000000d83837220 */ /* 0x000fe20000410000 */
[----:B------:R-:W4:Y:S01]  /*c890*/  MUFU.EX2 R175, R175 ;  /* 0x000000af00af7308 */ /* 0x000f220000000800 */
[----:B--2---:R-:W-:Y:S01]  /*c8a0*/  FADD.FTZ R10, R161, R10 ;  /* 0x0000000aa10a7221 */ /* 0x004fe20000010000 */
[----:B------:R-:W-:Y:S01]  /*c8b0*/  FADD.FTZ R3, R173, R3 ;  /* 0x00000003ad037221 */ /* 0x000fe20000010000 */
[----:B------:R-:W-:Y:S01]  /*c8c0*/  F2FP.F16.F32.PACK_AB R161, R170, R161 ;  /* 0x000000a1aaa1723e */ /* 0x000fe200000000ff */
[-C--:B------:R-:W-:Y:S01]  /*c8d0*/  FMUL.FTZ R134, R134, R13.reuse ;  /* 0x0000000d86867220 */ /* 0x080fe20000410000 */
[----:B------:R-:W-:Y:S01]  /*c8e0*/  FADD.FTZ R10, R170, R10 ;  /* 0x0000000aaa0a7221 */ /* 0x000fe20000010000 */
[----:B------:R-:W-:Y:S01]  /*c8f0*/  FADD.FTZ R3, R176, R3 ;  /* 0x00000003b0037221 */ /* 0x000fe20000010000 */
[-C--:B------:R-:W-:Y:S01]  /*c900*/  FMUL.FTZ R135, R135, R13.reuse ;  /* 0x0000000d87877220 */ /* 0x080fe20000410000 */
[----:B------:R-:W2:Y:S01]  /*c910*/  MUFU.EX2 R165, R178 ;  /* 0x000000b200a57308 */ /* 0x000ea20000000800 */
[----:B---3--:R-:W-:Y:S01]  /*c920*/  FADD.FTZ R10, R174, R10 ;  /* 0x0000000aae0a7221 */ /* 0x008fe20000010000 */
[C---:B------:R-:W-:Y:S01]  /*c930*/  FADD.FTZ R3, R166.reuse, R3 ;  /* 0x00000003a6037221 */ /* 0x040fe20000010000 */
[----:B------:R-:W-:Y:S01]  /*c940*/  F2FP.F16.F32.PACK_AB R166, R166, R176 ;  /* 0x000000b0a6a6723e */ /* 0x000fe200000000ff */
[-C--:B------:R-:W-:Y:S01]  /*c950*/  FMUL.FTZ R138, R138, R13.reuse ;  /* 0x0000000d8a8a7220 */ /* 0x080fe20000410000 */
[-C--:B------:R-:W-:Y:S01]  /*c960*/  FMUL.FTZ R139, R139, R13.reuse ;  /* 0x0000000d8b8b7220 */ /* 0x080fe20000410000 */
[-C--:B------:R-:W-:Y:S01]  /*c970*/  FMUL.FTZ R142, R142, R13.reuse ;  /* 0x0000000d8e8e7220 */ /* 0x080fe20000410000 */
[-C--:B------:R-:W-:Y:S01]  /*c980*/  FMUL.FTZ R143, R143, R13.reuse ;  /* 0x0000000d8f8f7220 */ /* 0x080fe20000410000 */
[----:B------:R-:W3:Y:S01]  /*c990*/  MUFU.EX2 R179, R179 ;  /* 0x000000b300b37308 */ /* 0x000ee20000000800 */
[C---:B----4-:R-:W-:Y:S01]  /*c9a0*/  FADD.FTZ R10, R175.reuse, R10 ;  /* 0x0000000aaf0a7221 */ /* 0x050fe20000010000 */
[----:B------:R-:W-:Y:S01]  /*c9b0*/  F2FP.F16.F32.PACK_AB R163, R175, R174 ;  /* 0x000000aeafa3723e */ /* 0x000fe200000000ff */
[-C--:B------:R-:W-:Y:S01]  /*c9c0*/  FMUL.FTZ R146, R146, R13.reuse ;  /* 0x0000000d92927220 */ /* 0x080fe20000410000 */
[-C--:B------:R-:W-:Y:S01]  /*c9d0*/  FMUL.FTZ R147, R147, R13.reuse ;  /* 0x0000000d93937220 */ /* 0x080fe20000410000 */
[-C--:B------:R-:W-:Y:S01]  /*c9e0*/  FMUL.FTZ R150, R150, R13.reuse ;  /* 0x0000000d96967220 */ /* 0x080fe20000410000 */
[----:B------:R-:W-:Y:S01]  /*c9f0*/  FMUL.FTZ R151, R151, R13 ;  /* 0x0000000d97977220 */ /* 0x000fe20000410000 */
[----:B------:R0:W-:Y:S01]  /*ca00*/  STSM.16.M88.4 [R195], R160 ;  /* 0x000000a0c3007844 */ /* 0x0001e20000000200 */
[----:B------:R-:W4:Y:S01]  /*ca10*/  MUFU.EX2 R167, R180 ;  /* 0x000000b400a77308 */ /* 0x000f220000000800 */
[----:B--2---:R-:W-:-:S07]  /*ca20*/  FADD.FTZ R10, R165, R10 ;  /* 0x0000000aa50a7221 */ /* 0x004fce0000010000 */
[----:B------:R-:W2:Y:S01]  /*ca30*/  MUFU.EX2 R171, R171 ;  /* 0x000000ab00ab7308 */ /* 0x000ea20000000800 */
[C---:B---3--:R-:W-:Y:S01]  /*ca40*/  FADD.FTZ R10, R179.reuse, R10 ;  /* 0x0000000ab30a7221 */ /* 0x048fe20000010000 */
[----:B------:R-:W-:-:S03]  /*ca50*/  F2FP.F16.F32.PACK_AB R165, R179, R165 ;  /* 0x000000a5b3a5723e */ /* 0x000fc600000000ff */
[----:B----4-:R-:W-:Y:S01]  /*ca60*/  FADD.FTZ R10, R167, R10 ;  /* 0x0000000aa70a7221 */ /* 0x010fe20000010000 */
[----:B--2---:R-:W-:-:S03]  /*ca70*/  F2FP.F16.F32.PACK_AB R167, R171, R167 ;  /* 0x000000a7aba7723e */ /* 0x004fc600000000ff */
[----:B------:R-:W-:Y:S02]  /*ca80*/  FADD.FTZ R10, R171, R10 ;  /* 0x0000000aab0a7221 */ /* 0x000fe40000010000 */
[----:B------:R0:W-:Y:S01]  /*ca90*/  STSM.16.M88.4 [R196], R164 ;  /* 0x000000a4c4007844 */ /* 0x0001e20000000200 */
[----:B------:R-:W-:Y:S05]  /*caa0*/  @!P0 BRA `(.L_x_3742) ;  /* 0x0000000000048947 */ /* 0x000fea0003800000 */
[----:B------:R-:W-:Y:S01]  /*cab0*/  BPT.TRAP 0x1 ;  /* 0x000000040000795c */ /* 0x000fe20000300000 */
.L_x_3742:
[----:B------:R2:W3:Y:S01]  /*cac0*/  SYNCS.PHASECHK.TRANS64.TRYWAIT P3, [R218+URZ+0x28c50], R12 ;  /* 0x028c500cda0075a7 */ /* 0x0004e2000806017f */
[----:B------:R-:W-:Y:S05]  /*cad0*/  @!P0 BRA `(.L_x_3743) ;  /* 0x0000000000048947 */ /* 0x000fea0003800000 */
[----:B------:R-:W-:Y:S01]  /*cae0*/  BPT.TRAP 0x1 ;  /* 0x000000040000795c */ /* 0x000fe20000300000 */
.L_x_3743:
[----:B------:R-:W-:Y:S04]  /*caf0*/  BSSY B1, `(.L_x_3744) ;  /* 0x0000004000017945 */ /* 0x000fe80003800000 */
[----:B---3--:R-:W-:Y:S05]  /*cb00*/  @P3 BRA `(.L_x_3745) ;  /* 0x0000000000083947 */ /* 0x008fea0003800000 */
[----:B------:R-:W3:Y:S02]  /*cb10*/  SYNCS.PHASECHK.TRANS64.TRYWAIT P3, [R218+URZ+0x28c50], R12 ;  /* 0x028c500cda0075a7 */ /* 0x000ee4000806017f */
[----:B---3--:R-:W-:Y:S05]  /*cb20*/  @!P3 BRA `(.L_x_3746) ;  /* 0x000000ec00a0b947 */ /* 0x008fea0003800000 */
.L_x_3745:
[----:B------:R-:W-:Y:S05]  /*cb30*/  BSYNC B1 ;  /* 0x0000000000017941 */ /* 0x000fea0003800000 */
.L_x_3744:
[----:B-123--:R-:W-:Y:S01]  /*cb40*/  IMAD R12, R18, 0x1000, R11 ;  /* 0x00001000120c7824 */ /* 0x00efe200078e020b */
[----:B------:R-:W-:Y:S01]  /*cb50*/  WARPGROUP.ARRIVE ;  /* 0x00000000000079c5 */ /* 0x000fe20000000000 */
[----:B------:R-:W-:Y:S02]  /*cb60*/  IMAD.MOV.U32 R13, RZ, RZ, 0x40000040 ;  /* 0x40000040ff0d7424 */ /* 0x000fe400078e00ff */
[C---:B------:R-:W-:Y:S01]  /*cb70*/  VIADD R14, R12.reuse, 0x80 ;  /* 0x000000800c0e7836 */ /* 0x040fe20000000000 */
[----:B------:R-:W-:Y:S01]  /*cb80*/  R2UR UR6, R12 ;  /* 0x000000000c0672ca */ /* 0x000fe200000e0000 */
[----:B------:R-:W-:Y:S01]  /*cb90*/  IMAD.MOV.U32 R15, RZ, RZ, 0x40000040 ;  /* 0x40000040ff0f7424 */ /* 0x000fe200078e00ff */
[----:B------:R-:W-:Y:S01]  /*cba0*/  R2UR UR7, R13 ;  /* 0x000000000d0772ca */ /* 0x000fe200000e0000 */
[----:B------:R-:W-:Y:S02]  /*cbb0*/  IMAD.MOV.U32 R13, RZ, RZ, 0x40000040 ;  /* 0x40000040ff0d7424 */ /* 0x000fe400078e00ff */
[----:B------:R-:W-:-:S02]  /*cbc0*/  @!P1 VIADD R218, R218, 0x28c60 ;  /* 0x00028c60dada9836 */ /* 0x000fc40000000000 */
[----:B------:R-:W-:Y:S02]  /*cbd0*/  IMAD.MOV.U32 R227, RZ, RZ, R21 ;  /* 0x000000ffffe37224 */ /* 0x000fe400078e0015 */
[----:B------:R-:W-:Y:S01]  /*cbe0*/  IMAD.MOV.U32 R226, RZ, RZ, R18 ;  /* 0x000000ffffe27224 */ /* 0x000fe200078e0012 */
[----:B------:R-:W-:-:S05]  /*cbf0*/  @!P1 PRMT R218, RZ, 0x654, R218 ;  /* 0x00000654ffda9816 */ /* 0x000fca00000000da */
[----:B------:R-:W-:Y:S01]  /*cc00*/  HGMMA.64x256x16.F32 R24, R152, gdesc[UR4].tnspB, R24, gsb0 ;  /* 0x43e0000498187df0 */ /* 0x000fe20008000818 */
[----:B------:R-:W-:Y:S01]  /*cc10*/  R2UR UR6, R14 ;  /* 0x000000000e0672ca */ /* 0x000fe200000e0000 */
[C---:B------:R-:W-:Y:S01]  /*cc20*/  VIADD R14, R12.reuse, 0x100 ;  /* 0x000001000c0e7836 */ /* 0x040fe20000000000 */
[----:B------:R-:W-:Y:S01]  /*cc30*/  R2UR UR7, R15 ;  /* 0x000000000f0772ca */ /* 0x000fe200000e0000 */
[----:B------:R-:W-:Y:S02]  /*cc40*/  IMAD.MOV.U32 R15, RZ, RZ, 0x40000040 ;  /* 0x40000040ff0f7424 */ /* 0x000fe400078e00ff */
[----:B------:R-:W-:Y:S01]  /*cc50*/  VIADD R12, R12, 0x180 ;  /* 0x000001800c0c7836 */ /* 0x000fe20000000000 */
[----:B------:R-:W-:Y:S02]  /*cc60*/  WARPGROUP.DEPBAR.LE gsb0, 0x0 ;  /* 0x00008000000079c5 */ /* 0x000fe40000010000 */
[----:B------:R-:W-:-:S15]  /*cc70*/  WARPGROUP.ARRIVE ;  /* 0x00000000000079c5 */ /* 0x000fde0000000000 */
[----:B------:R-:W-:-:S04]  /*cc80*/  NOP ;  /* 0x0000000000007918 */ /* 0x000fc80000000000 */
[----:B------:R-:W-:Y:S01]  /*cc90*/  HGMMA.64x256x16.F32 R24, R156, gdesc[UR4].tnspB, R24, gsb0 ;  /* 0x43e000049c187df0 */ /* 0x000fe20008000818 */
[----:B------:R-:W-:Y:S02]  /*cca0*/  R2UR UR6, R14 ;  /* 0x000000000e0672ca */ /* 0x000fe400000e0000 */
[----:B------:R-:W-:Y:S01]  /*ccb0*/  R2UR UR7, R15 ;  /* 0x000000000f0772ca */ /* 0x000fe200000e0000 */
[----:B------:R-:W-:Y:S02]  /*ccc0*/  WARPGROUP.DEPBAR.LE gsb0, 0x0 ;  /* 0x00008000000079c5 */ /* 0x000fe40000010000 */
[----:B------:R-:W-:-:S15]  /*ccd0*/  WARPGROUP.ARRIVE ;  /* 0x00000000000079c5 */ /* 0x000fde0000000000 */
[----:B------:R-:W-:-:S07]  /*cce0*/  NOP ;  /* 0x0000000000007918 */ /* 0x000fce0000000000 */
[----:B------:R-:W-:Y:S01]  /*ccf0*/  HGMMA.64x256x16.F32 R24, R160, gdesc[UR4].tnspB, R24, gsb0 ;  /* 0x43e00004a0187df0 */ /* 0x000fe20008000818 */
[----:B------:R-:W-:Y:S02]  /*cd00*/  R2UR UR6, R12 ;  /* 0x000000000c0672ca */ /* 0x000fe400000e0000 */
[----:B------:R-:W-:Y:S01]  /*cd10*/  R2UR UR7, R13 ;  /* 0x000000000d0772ca */ /* 0x000fe200000e0000 */
[----:B------:R-:W-:Y:S01]  /*cd20*/  IMAD.MOV.U32 R13, RZ, RZ, R169 ;  /* 0x000000ffff0d7224 */ /* 0x000fe200078e00a9 */
[----:B------:R-:W-:Y:S02]  /*cd30*/  WARPGROUP.DEPBAR.LE gsb0, 0x0 ;  /* 0x00008000000079c5 */ /* 0x000fe40000010000 */
[----:B------:R-:W-:-:S15]  /*cd40*/  WARPGROUP.ARRIVE ;  /* 0x00000000000079c5 */ /* 0x000fde0000000000 */
[----:B------:R-:W-:-:S06]  /*cd50*/  NOP ;  /* 0x0000000000007918 */ /* 0x000fcc0000000000 */
        /* <DEDUP_REMOVED lines=10> */
[----:B------:R2:W-:Y:S01]  /*ce00*/  @!P1 SYNCS.ARRIVE.TRANS64.RED.A1T0 RZ, [R218+URZ], RZ ;  /* 0x000000ffdaff99a7 */ /* 0x0005e2000810043f */
[----:B------:R-:W-:Y:S05]  /*ce10*/  @P2 BRA `(.L_x_3747) ;  /* 0xffffffe000782947 */ /* 0x000fea000383ffff */
.L_x_3736:
[----:B------:R-:W-:Y:S05]  /*ce20*/  BSYNC B0 ;  /* 0x0000000000007941 */ /* 0x000fea0003800000 */
.L_x_3735:
[----:B------:R-:W3:Y:S01]  /*ce30*/  SHFL.BFLY PT, R0, R3, 0x2, 0x1f ;  /* 0x0c401f0003007f89 */ /* 0x000ee200000e0000 */
[----:B------:R-:W-:Y:S02]  /*ce40*/  IMAD.MOV.U32 R4, RZ, RZ, RZ ;  /* 0x000000ffff047224 */ /* 0x000fe400078e00ff */
[----:B------:R-:W-:Y:S01]  /*ce50*/  VIADD R209, R209, 0x1 ;  /* 0x00000001d1d17836 */ /* 0x000fe20000000000 */
[----:B------:R-:W-:Y:S08]  /*ce60*/  BAR.ARV 0x8, 0x100 ;  /* 0x0204000000007b1d */ /* 0x000ff00000002000 */
[----:B------:R-:W-:Y:S01]  /*ce70*/  BAR.SYNC.DEFER_BLOCKING 0xf, 0x100 ;  /* 0x03c4000000007b1d */ /* 0x000fe20000010000 */
[----:B---3--:R-:W-:-:S05]  /*ce80*/  FADD.FTZ R0, R0, R3 ;  /* 0x0000000300007221 */ /* 0x008fca0000010000 */
[----:B------:R-:W3:Y:S02]  /*ce90*/  SHFL.BFLY PT, R3, R0, 0x1, 0x1f ;  /* 0x0c201f0000037f89 */ /* 0x000ee400000e0000 */
[----:B---3--:R-:W-:-:S05]  /*cea0*/  FADD.FTZ R3, R0, R3 ;  /* 0x0000000300037221 */ /* 0x008fca0000010000 */
[----:B------:R-:W-:-:S13]  /*ceb0*/  FSETP.NE.FTZ.AND P0, PT, R3, RZ, PT ;  /* 0x000000ff0300720b */ /* 0x000fda0003f15000 */
[----:B------:R-:W3:Y:S01]  /*cec0*/  @P0 MUFU.LG2 R0, R3 ;  /* 0x0000000300000308 */ /* 0x000ee20000000c00 */
[----:B------:R-:W-:-:S07]  /*ced0*/  @P0 FMUL.FTZ R5, R20, 0.69314718246459960938 ;  /* 0x3f31721814050820 */ /* 0x000fce0000410000 */
[----:B------:R4:W5:Y:S01]  /*cee0*/  @P0 MUFU.RCP R4, R3 ;  /* 0x0000000300040308 */ /* 0x0009620000001000 */
[----:B---3--:R-:W-:Y:S01]  /*cef0*/  @P0 FMUL.FTZ R0, R0, 0.69314718246459960938 ;  /* 0x3f31721800000820 */ /* 0x008fe20000410000 */
[----:B----4-:R-:W-:-:S03]  /*cf00*/  IMAD.MOV.U32 R3, RZ, RZ, -0x800000 ;  /* 0xff800000ff037424 */ /* 0x010fc600078e00ff */
[----:B------:R-:W-:Y:S02]  /*cf10*/  @P0 FFMA.FTZ R3, R5, R21, R0 ;  /* 0x0000001505030223 */ /* 0x000fe40000010000 */
[----:B------:R-:W3:Y:S01]  /*cf20*/  SHFL.BFLY PT, R0, R10, 0x2, 0x1f ;  /* 0x0c401f000a007f89 */ /* 0x000ee200000e0000 */
[-C--:B-----5:R-:W-:Y:S01]  /*cf30*/  FMUL.FTZ R24, R24, R4.reuse ;  /* 0x0000000418187220 */ /* 0x0a0fe20000410000 */
        /* <DEDUP_REMOVED lines=21> */
[----:B---3--:R-:W-:Y:S01]  /*d090*/  FADD.FTZ R0, R0, R10 ;  /* 0x0000000a00007221 */ /* 0x008fe20000010000 */
[-C--:B------:R-:W-:Y:S01]  /*d0a0*/  FMUL.FTZ R68, R68, R4.reuse ;  /* 0x0000000444447220 */ /* 0x080fe20000410000 */
[-C--:B------:R-:W-:Y:S01]  /*d0b0*/  FMUL.FTZ R69, R69, R4.reuse ;  /* 0x0000000445457220 */ /* 0x080fe20000410000 */
[-C--:B------:R-:W-:Y:S01]  /*d0c0*/  FMUL.FTZ R72, R72, R4.reuse ;  /* 0x0000000448487220 */ /* 0x080fe20000410000 */
[-C--:B------:R-:W-:Y:S01]  /*d0d0*/  FMUL.FTZ R73, R73, R4.reuse ;  /* 0x0000000449497220 */ /* 0x080fe20000410000 */
[----:B------:R-:W3:Y:S01]  /*d0e0*/  SHFL.BFLY PT, R5, R0, 0x1, 0x1f ;  /* 0x0c201f0000057f89 */ /* 0x000ee200000e0000 */
        /* <DEDUP_REMOVED lines=23> */
[----:B---3--:R-:W-:Y:S01]  /*d260*/  FADD.FTZ R5, R0, R5 ;  /* 0x0000000500057221 */ /* 0x008fe20000010000 */
[----:B------:R-:W-:-:S02]  /*d270*/  IMAD.MOV.U32 R0, RZ, RZ, RZ ;  /* 0x000000ffff007224 */ /* 0x000fc400078e00ff */
[-C--:B------:R-:W-:Y:S01]  /*d280*/  FMUL.FTZ R121, R121, R4.reuse ;  /* 0x0000000479797220 */ /* 0x080fe20000410000 */
[-C--:B------:R-:W-:Y:S01]  /*d290*/  FMUL.FTZ R124, R124, R4.reuse ;  /* 0x000000047c7c7220 */ /* 0x080fe20000410000 */
[-C--:B------:R-:W-:Y:S01]  /*d2a0*/  FMUL.FTZ R125, R125, R4.reuse ;  /* 0x000000047d7d7220 */ /* 0x080fe20000410000 */
[----:B------:R-:W-:Y:S01]  /*d2b0*/  FSETP.NE.FTZ.AND P0, PT, R5, RZ, PT ;  /* 0x000000ff0500720b */ /* 0x000fe20003f15000 */
        /* <DEDUP_REMOVED lines=12> */
[----:B------:R-:W3:Y:S08]  /*d380*/  @P0 MUFU.LG2 R6, R5 ;  /* 0x0000000500060308 */ /* 0x000ef00000000c00 */
[----:B------:R4:W5:Y:S02]  /*d390*/  @P0 MUFU.RCP R0, R5 ;  /* 0x0000000500000308 */ /* 0x0009640000001000 */
[----:B----4-:R-:W-:Y:S01]  /*d3a0*/  @P0 FMUL.FTZ R5, R20, 0.69314718246459960938 ;  /* 0x3f31721814050820 */ /* 0x010fe20000410000 */
[----:B---3--:R-:W-:Y:S01]  /*d3b0*/  @P0 FMUL.FTZ R6, R6, 0.69314718246459960938 ;  /* 0x3f31721806060820 */ /* 0x008fe20000410000 */
[----:B------:R-:W-:-:S03]  /*d3c0*/  IMAD.MOV.U32 R20, RZ, RZ, -0x800000 ;  /* 0xff800000ff147424 */ /* 0x000fc600078e00ff */
[----:B------:R-:W-:Y:S01]  /*d3d0*/  @P0 FFMA.FTZ R20, R5, R169, R6 ;  /* 0x000000a905140223 */ /* 0x000fe20000010006 */
[----:B------:R-:W-:Y:S01]  /*d3e0*/  ISETP.NE.AND P0, PT, R192, RZ, PT ;  /* 0x000000ffc000720c */ /* 0x000fe20003f05270 */
        /* <DEDUP_REMOVED lines=10> */
[----:B------:R-:W-:-:S02]  /*d490*/  FMUL.FTZ R46, R46, R0 ;  /* 0x000000002e2e7220 */ /* 0x000fc40000410000 */
[C---:B------:R-:W-:Y:S02]  /*d4a0*/  @!P0 IMAD R5, R18.reuse, 0x40, R190 ;  /* 0x0000004012058824 */ /* 0x040fe400078e02be */
[-C--:B------:R-:W-:Y:S01]  /*d4b0*/  FMUL.FTZ R47, R47, R0.reuse ;  /* 0x000000002f2f7220 */ /* 0x080fe20000410000 */
[----:B------:R-:W-:Y:S02]  /*d4c0*/  VIADD R18, R18, 0x1 ;  /* 0x0000000112127836 */ /* 0x000fe40000000000 */
[-C--:B------:R-:W-:Y:S01]  /*d4d0*/  FMUL.FTZ R50, R50, R0.reuse ;  /* 0x0000000032327220 */ /* 0x080fe20000410000 */
[----:B------:R-:W-:Y:S02]  /*d4e0*/  @!P0 IMAD R5, R5, 0x4, R2 ;  /* 0x0000000405058824 */ /* 0x000fe400078e0202 */
[-C--:B------:R-:W-:Y:S01]  /*d4f0*/  FMUL.FTZ R51, R51, R0.reuse ;  /* 0x0000000033337220 */ /* 0x080fe20000410000 */
[-C--:B------:R-:W-:Y:S01]  /*d500*/  FMUL.FTZ R54, R54, R0.reuse ;  /* 0x0000000036367220 */ /* 0x080fe20000410000 */
[----:B------:R-:W-:Y:S01]  /*d510*/  ISETP.NE.AND P1, PT, R18, 0x2, PT ;  /* 0x000000021200780c */ /* 0x000fe20003f25270 */
[-C--:B------:R-:W-:Y:S01]  /*d520*/  FMUL.FTZ R55, R55, R0.reuse ;  /* 0x0000000037377220 */ /* 0x080fe20000410000 */
[----:B------:R-:W-:Y:S01]  /*d530*/  @!P0 STS [R5+0x28800], R4 ;  /* 0x0288000405008388 */ /* 0x000fe20000000800 */
[-C--:B------:R-:W-:Y:S01]  /*d540*/  FMUL.FTZ R58, R58, R0.reuse ;  /* 0x000000003a3a7220 */ /* 0x080fe20000410000 */
[-C--:B------:R-:W-:Y:S01]  /*d550*/  FMUL.FTZ R59, R59, R0.reuse ;  /* 0x000000003b3b7220 */ /* 0x080fe20000410000 */
[-C--:B------:R-:W-:Y:S01]  /*d560*/  FMUL.FTZ R62, R62, R0.reuse ;  /* 0x000000003e3e7220 */ /* 0x080fe20000410000 */
[----:B------:R3:W-:Y:S01]  /*d570*/  @!P0 STS [R5+0x28820], R0 ;  /* 0x0288200005008388 */ /* 0x0007e20000000800 */
        /* <DEDUP_REMOVED lines=45> */
[----:B---3--:R-:W-:Y:S01]  /*d850*/  SEL R0, RZ, 0x1, P1 ;  /* 0x00000001ff007807 */ /* 0x008fe20000800000 */
[----:B------:R-:W-:Y:S06]  /*d860*/  BAR.ARV 0xe, 0x100 ;  /* 0x0384000000007b1d */ /* 0x000fec0000002000 */
[----:B------:R-:W-:-:S02]  /*d870*/  PLOP3.LUT P0, PT, PT, PT, PT, 0x8, 0x0 ;  /* 0x000000000000781c */ /* 0x000fc40003f0e170 */
[----:B------:R-:W-:Y:S02]  /*d880*/  LOP3.LUT R22, R22, R0, RZ, 0x3c, !PT ;  /* 0x0000000016167212 */ /* 0x000fe400078e3cff */
[----:B------:R-:W-:-:S09]  /*d890*/  SEL R18, R18, RZ, P1 ;  /* 0x000000ff12127207 */ /* 0x000fd20000800000 */
.L_x_3682:
[----:B------:R-:W-:Y:S05]  /*d8a0*/  BSYNC B7 ;  /* 0x0000000000077941 */ /* 0x000fea0003800000 */
.L_x_3678:
[----:B------:R-:W3:Y:S08]  /*d8b0*/  S2UR UR5, SR_CgaCtaId ;  /* 0x00000000000579c3 */ /* 0x000ef00000008800 */
[----:B------:R-:W-:Y:S06]  /*d8c0*/  BAR.SYNC.DEFER_BLOCKING 0x5, 0x180 ;  /* 0x0146000000007b1d */ /* 0x000fec0000010000 */
[----:B------:R-:W-:Y:S01]  /*d8d0*/  UMOV UR4, 0x400 ;  /* 0x0000040000047882 */ /* 0x000fe20000000000 */
[----:B------:R-:W-:Y:S01]  /*d8e0*/  BSSY B0, `(.L_x_3748) ;  /* 0x000048d000007945 */ /* 0x000fe20003800000 */
[----:B---3--:R-:W-:-:S06]  /*d8f0*/  ULEA UR4, UR5, UR4, 0x18 ;  /* 0x0000000405047291 */ /* 0x008fcc000f8ec03f */
[----:B------:R-:W-:-:S05]  /*d900*/  IMAD.U32 R2, RZ, RZ, UR4 ;  /* 0x00000004ff027e24 */ /* 0x000fca000f8e00ff */
[----:B01---5:R0:W1:Y:S01]  /*d910*/  LDS.128 R152, [R2+0x28cd0] ;  /* 0x028cd00002987984 */ /* 0x0230620000000c00 */
[----:B------:R-:W-:Y:S06]  /*d920*/  BAR.ARV 0x4, 0x180 ;  /* 0x0106000000007b1d */ /* 0x000fec0000002000 */
[----:B------:R-:W-:Y:S05]  /*d930*/  @P0 BRA `(.L_x_3749) ;  /* 0x0000003800580947 */ /* 0x000fea0003800000 */
[----:B------:R-:W3:Y:S01]  /*d940*/  LDL R4, [R1+0x70] ;  /* 0x0000700001047983 */ /* 0x000ee20000100800 */
[----:B------:R-:W-:Y:S01]  /*d950*/  F2FP.F16.F32.PACK_AB R6, R29, R28 ;  /* 0x0000001c1d06723e */ /* 0x000fe200000000ff */
[----:B------:R-:W-:Y:S01]  /*d960*/  ULDC.64 UR6, c[0x0][0xc00] ;  /* 0x0003000000067ab9 */ /* 0x000fe20000000a00 */
[----:B------:R-:W-:Y:S01]  /*d970*/  F2FP.F16.F32.PACK_AB R7, R31, R30 ;  /* 0x0000001e1f07723e */ /* 0x000fe200000000ff */
[----:B------:R-:W4:Y:S01]  /*d980*/  S2R R0, SR_SWINHI ;  /* 0x0000000000007919 */ /* 0x000f220000002f00 */
[----:B------:R-:W-:Y:S01]  /*d990*/  F2FP.F16.F32.PACK_AB R8, R33, R32 ;  /* 0x000000202108723e */ /* 0x000fe200000000ff */
[----:B------:R-:W-:Y:S01]  /*d9a0*/  ULDC.64 UR4, c[0x0][0xc08] ;  /* 0x0003020000047ab9 */ /* 0x000fe20000000a00 */
[----:B------:R-:W-:Y:S02]  /*d9b0*/  F2FP.F16.F32.PACK_AB R9, R35, R34 ;  /* 0x000000222309723e */ /* 0x000fe400000000ff */
[----:B------:R-:W-:Y:S02]  /*d9c0*/  F2FP.F16.F32.PACK_AB R10, R37, R36 ;  /* 0x00000024250a723e */ /* 0x000fe400000000ff */
[----:B------:R-:W-:-:S02]  /*d9d0*/  F2FP.F16.F32.PACK_AB R11, R39, R38 ;  /* 0x00000026270b723e */ /* 0x000fc400000000ff */
[----:B------:R-:W-:Y:S02]  /*d9e0*/  MOV R12, R2 ;  /* 0x00000002000c7202 */ /* 0x000fe40000000f00 */
[----:B----4-:R-:W-:Y:S01]  /*d9f0*/  MOV R13, R0 ;  /* 0x00000000000d7202 */ /* 0x010fe20000000f00 */
[----:B------:R-:W-:Y:S02]  /*da00*/  BAR.SYNC.DEFER_BLOCKING 0x1, 0x100 ;  /* 0x0044000000007b1d */ /* 0x000fe40000010000 */
[----:B---3--:R-:W-:-:S04]  /*da10*/  IMAD.WIDE R14, R4, 0x2, R12 ;  /* 0x00000002040e7825 */ /* 0x008fc800078e020c */
[----:B------:R-:W-:Y:S01]  /*da20*/  IMAD.MOV.U32 R5, RZ, RZ, R15 ;  /* 0x000000ffff057224 */ /* 0x000fe200078e000f */
[----:B------:R-:W-:-:S04]  /*da30*/  LOP3.LUT R0, R14, 0x380, RZ, 0xc0, !PT ;  /* 0x000003800e007812 */ /* 0x000fc800078ec0ff */
[----:B------:R-:W-:-:S04]  /*da40*/  SHF.R.U64 R0, R0, 0x3, RZ ;  /* 0x0000000300007819 */ /* 0x000fc800000012ff */
[----:B------:R-:W-:-:S04]  /*da50*/  LOP3.LUT R4, R0, R14, RZ, 0x3c, !PT ;  /* 0x0000000e00047212 */ /* 0x000fc800078e3cff */
[----:B------:R-:W-:Y:S02]  /*da60*/  MOV R0, R4 ;  /* 0x0000000400007202 */ /* 0x000fe40000000f00 */
[----:B------:R-:W-:Y:S02]  /*da70*/  F2FP.F16.F32.PACK_AB R4, R25, R24 ;  /* 0x000000181904723e */ /* 0x000fe400000000ff */
[----:B------:R-:W-:-:S05]  /*da80*/  F2FP.F16.F32.PACK_AB R5, R27, R26 ;  /* 0x0000001a1b05723e */ /* 0x000fca00000000ff */
[----:B------:R3:W-:Y:S02]  /*da90*/  STSM.16.M88.4 [R0], R4 ;  /* 0x0000000400007844 */ /* 0x0007e40000000200 */
[----:B---3--:R-:W-:Y:S02]  /*daa0*/  IADD3 R4, P0, R14, 0x20, RZ ;  /* 0x000000200e047810 */ /* 0x008fe40007f1e0ff */
[----:B------:R-:W-:Y:S02]  /*dab0*/  F2FP.F16.F32.PACK_AB R6, R45, R44 ;  /* 0x0000002c2d06723e */ /* 0x000fe400000000ff */
[----:B------:R-:W-:Y:S01]  /*dac0*/  LOP3.LUT R0, R4, 0x380, RZ, 0xc0, !PT ;  /* 0x0000038004007812 */ /* 0x000fe200078ec0ff */
[----:B------:R-:W-:Y:S01]  /*dad0*/  IMAD.X R5, RZ, RZ, R15, P0 ;  /* 0x000000ffff057224 */ /* 0x000fe200000e060f */
[----:B------:R-:W-:Y:S02]  /*dae0*/  F2FP.F16.F32.PACK_AB R7, R47, R46 ;  /* 0x0000002e2f07723e */ /* 0x000fe400000000ff */
[----:B------:R-:W-:-:S04]  /*daf0*/  SHF.R.U64 R0, R0, 0x3, RZ ;  /* 0x0000000300007819 */ /* 0x000fc800000012ff */
[----:B------:R-:W-:-:S04]  /*db00*/  LOP3.LUT R4, R0, R4, RZ, 0x3c, !PT ;  /* 0x0000000400047212 */ /* 0x000fc800078e3cff */
[----:B------:R-:W-:-:S05]  /*db10*/  MOV R4, R4 ;  /* 0x0000000400047202 */ /* 0x000fca0000000f00 */
[----:B------:R3:W-:Y:S02]  /*db20*/  STSM.16.M88.4 [R4], R8 ;  /* 0x0000000804007844 */ /* 0x0007e40000000200 */
[----:B---3--:R-:W-:Y:S02]  /*db30*/  IADD3 R4, P0, R14, 0x40, RZ ;  /* 0x000000400e047810 */ /* 0x008fe40007f1e0ff */
[----:B------:R-:W-:Y:S02]  /*db40*/  F2FP.F16.F32.PACK_AB R8, R49, R48 ;  /* 0x000000303108723e */ /* 0x000fe400000000ff */
[----:B------:R-:W-:Y:S01]  /*db50*/  LOP3.LUT R0, R4, 0x380, RZ, 0xc0, !PT ;  /* 0x0000038004007812 */ /* 0x000fe200078ec0ff */
[----:B------:R-:W-:Y:S01]  /*db60*/  IMAD.X R5, RZ, RZ, R15, P0 ;  /* 0x000000ffff057224 */ /* 0x000fe200000e060f */
[----:B------:R-:W-:Y:S02]  /*db70*/  F2FP.F16.F32.PACK_AB R9, R51, R50 ;  /* 0x000000323309723e */ /* 0x000fe400000000ff */
[----:B------:R-:W-:-:S02]  /*db80*/  SHF.R.U64 R0, R0, 0x3, RZ ;  /* 0x0000000300007819 */ /* 0x000fc400000012ff */
[----:B------:R-:W-:Y:S02]  /*db90*/  F2FP.F16.F32.PACK_AB R10, R53, R52 ;  /* 0x00000034350a723e */ /* 0x000fe400000000ff */
[----:B------:R-:W-:Y:S02]  /*dba0*/  LOP3.LUT R4, R0, R4, RZ, 0x3c, !PT ;  /* 0x0000000400047212 */ /* 0x000fe400078e3cff */
[----:B------:R-:W-:Y:S02]  /*dbb0*/  F2FP.F16.F32.PACK_AB R11, R55, R54 ;  /* 0x00000036370b723e */ /* 0x000fe400000000ff */
        /* <DEDUP_REMOVED lines=131> */
[----:B------:R-:W-:Y:S02]  /*e3f0*/  IADD3 R0, P0, R14, 0x6060, RZ ;  /* 0x000060600e007810 */ /* 0x000fe40007f1e0ff */
[----:B------:R-:W-:Y:S02]  /*e400*/  MOV R8, R4 ;  /* 0x0000000400087202 */ /* 0x000fe40000000f00 */
[----:B------:R-:W-:Y:S01]  /*e410*/  F2FP.F16.F32.PACK_AB R4, R137, R136 ;  /* 0x000000888904723e */ /* 0x000fe200000000ff */
[----:B------:R-:W-:Y:S01]  /*e420*/  IMAD.X R15, RZ, RZ, R15, P0 ;  /* 0x000000ffff0f7224 */ /* 0x000fe200000e060f */
[----:B------:R-:W-:-:S02]  /*e430*/  F2FP.F16.F32.PACK_AB R5, R139, R138 ;  /* 0x0000008a8b05723e */ /* 0x000fc400000000ff */
[----:B------:R-:W-:-:S03]  /*e440*/  ISETP.NE.U32.AND P1, PT, RZ, UR6, PT ;  /* 0x00000006ff007c0c */ /* 0x000fc6000bf25070 */
[----:B------:R3:W-:Y:S01]  /*e450*/  STSM.16.M88.4 [R8], R4 ;  /* 0x0000000408007844 */ /* 0x0007e20000000200 */
[----:B------:R-:W-:Y:S02]  /*e460*/  ISETP.NE.AND.EX P1, PT, RZ, UR7, PT, P1 ;  /* 0x00000007ff007c0c */ /* 0x000fe4000bf25310 */
[----:B---3--:R-:W-:Y:S02]  /*e470*/  LOP3.LUT R4, R0, 0x380, RZ, 0xc0, !PT ;  /* 0x0000038000047812 */ /* 0x008fe400078ec0ff */
[----:B------:R-:W-:Y:S02]  /*e480*/  IADD3 R6, P0, R202, UR6, RZ ;  /* 0x00000006ca067c10 */ /* 0x000fe4000ff1e0ff */
[----:B------:R-:W-:Y:S02]  /*e490*/  SHF.R.U64 R4, R4, 0x3, RZ ;  /* 0x0000000304047819 */ /* 0x000fe400000012ff */
[----:B------:R-:W-:Y:S02]  /*e4a0*/  F2FP.F16.F32.PACK_AB R8, R145, R144 ;  /* 0x000000909108723e */ /* 0x000fe400000000ff */
[----:B------:R-:W-:Y:S01]  /*e4b0*/  LOP3.LUT R14, R4, R0, RZ, 0x3c, !PT ;  /* 0x00000000040e7212 */ /* 0x000fe200078e3cff */
[----:B------:R-:W-:Y:S01]  /*e4c0*/  IMAD.MOV.U32 R0, RZ, RZ, RZ ;  /* 0x000000ffff007224 */ /* 0x000fe200078e00ff */
[----:B------:R-:W-:-:S02]  /*e4d0*/  IADD3.X R7, R203, UR7, RZ, P0, !PT ;  /* 0x00000007cb077c10 */ /* 0x000fc400087fe4ff */
[----:B------:R-:W-:Y:S02]  /*e4e0*/  MOV R14, R14 ;  /* 0x0000000e000e7202 */ /* 0x000fe40000000f00 */
[----:B------:R-:W-:-:S03]  /*e4f0*/  ISETP.NE.U32.AND P0, PT, RZ, UR4, PT ;  /* 0x00000004ff007c0c */ /* 0x000fc6000bf05070 */
[----:B------:R3:W-:Y:S01]  /*e500*/  STSM.16.M88.4 [R14], R8 ;  /* 0x000000080e007844 */ /* 0x0007e20000000200 */
[----:B------:R-:W-:Y:S01]  /*e510*/  BAR.SYNC.DEFER_BLOCKING 0x1, 0x100 ;  /* 0x0044000000007b1d */ /* 0x000fe20000010000 */
[----:B------:R-:W-:-:S13]  /*e520*/  ISETP.NE.AND.EX P0, PT, RZ, UR5, PT, P0 ;  /* 0x00000005ff007c0c */ /* 0x000fda000bf05300 */
[----:B------:R-:W-:Y:S01]  /*e530*/  @P0 IADD3 R202, P2, R202, UR4, RZ ;  /* 0x00000004caca0c10 */ /* 0x000fe2000ff5e0ff */
[----:B------:R-:W-:Y:S02]  /*e540*/  ULDC UR4, c[0x0][0xa88] ;  /* 0x0002a20000047ab9 */ /* 0x000fe40000000800 */
[----:B------:R-:W-:Y:S01]  /*e550*/  IMAD.U32 R4, RZ, RZ, UR4 ;  /* 0x00000004ff047e24 */ /* 0x000fe2000f8e00ff */
[----:B------:R-:W-:Y:S01]  /*e560*/  @P0 IADD3.X R203, R203, UR5, RZ, P2, !PT ;  /* 0x00000005cbcb0c10 */ /* 0x000fe200097fe4ff */
[----:B------:R3:W5:Y:S04]  /*e570*/  @P1 LDG.E R0, desc[UR42][R6.64] ;  /* 0x0000002a06001981 */ /* 0x000768000c1e1900 */
[----:B------:R3:W5:Y:S01]  /*e580*/  @P0 LDG.E R4, desc[UR42][R202.64] ;  /* 0x0000002aca040981 */ /* 0x000762000c1e1900 */
[----:B------:R-:W-:Y:S05]  /*e590*/  @P0 BRA `(.L_x_3750) ;  /* 0x0000000000100947 */ /* 0x000fea0003800000 */
[----:B------:R-:W-:Y:S05]  /*e5a0*/  @!P1 BRA `(.L_x_3750) ;  /* 0x00000000000c9947 */ /* 0x000fea0003800000 */
[----:B-----5:R-:W4:Y:S04]  /*e5b0*/  LDG.E R4, desc[UR42][R6.64] ;  /* 0x0000002a06047981 */ /* 0x020f28000c1e1900 */
[----:B---3--:R-:W4:Y:S02]  /*e5c0*/  LDG.E R6, desc[UR42][R6.64+0x4] ;  /* 0x0000042a06067981 */ /* 0x008f24000c1e1900 */
[----:B----4-:R-:W-:-:S07]  /*e5d0*/  IMAD.IADD R4, R6, 0x1, -R4 ;  /* 0x0000000106047824 */ /* 0x010fce00078e0a04 */
.L_x_3750:
[----:B------:R-:W4:Y:S01]  /*e5e0*/  LDL R5, [R1+0x2c] ;  /* 0x00002c0001057983 */ /* 0x000f220000100800 */
[----:B------:R-:W-:Y:S01]  /*e5f0*/  ISETP.NE.AND P1, PT, R200, RZ, PT ;  /* 0x000000ffc800720c */ /* 0x000fe20003f25270 */
[----:B------:R-:W-:-:S03]  /*e600*/  ULDC UR4, c[0x0][0xad4] ;  /* 0x0002b50000047ab9 */ /* 0x000fc60000000800 */
[----:B------:R-:W-:Y:S01]  /*e610*/  SEL R200, R200, UR4, P1 ;  /* 0x00000004c8c87c07 */ /* 0x000fe20008800000 */
[----:B----4-:R-:W4:Y:S02]  /*e620*/  SHFL.IDX PT, R5, R5, RZ, 0x1f ;  /* 0x00001fff05057589 */ /* 0x010f2400000e0000 */
[----:B----4-:R-:W-:Y:S02]  /*e630*/  ISETP.NE.AND P0, PT, R5, RZ, PT ;  /* 0x000000ff0500720c */ /* 0x010fe40003f05270 */
[----:B-----5:R-:W-:-:S11]  /*e640*/  SHF.R.S32.HI R5, RZ, 0x1f, R0 ;  /* 0x0000001fff057819 */ /* 0x020fd60000011400 */
[----:B------:R-:W-:Y:S05]  /*e650*/  @P0 BRA `(.L_x_3751) ;  /* 0x0000000400000947 */ /* 0x000fea0003800000 */
[----:B---3--:R-:W3:Y:S01]  /*e660*/  LDL.LU R11, [R1+0x24] ;  /* 0x00002400010b7983 */ /* 0x008ee20000300800 */
[----:B------:R-:W-:Y:S01]  /*e670*/  IMAD.MOV.U32 R10, RZ, RZ, 0x9b8 ;  /* 0x000009b8ff0a7424 */ /* 0x000fe200078e00ff */
[----:B------:R-:W-:Y:S01]  /*e680*/  ISETP.GT.AND P1, PT, R200, 0x1, PT ;  /* 0x00000001c800780c */ /* 0x000fe20003f24270 */
[----:B------:R-:W4:Y:S01]  /*e690*/  LDC R156, c[0x0][0xbe8] ;  /* 0x0002fa00ff9c7b82 */ /* 0x000f220000000800 */
[----:B------:R-:W5:Y:S01]  /*e6a0*/  LDL R21, [R1+0x68] ;  /* 0x0000680001157983 */ /* 0x000f620000100800 */
[----:B------:R-:W-:Y:S02]  /*e6b0*/  ISETP.NE.U32.AND P0, PT, RZ, UR6, PT ;  /* 0x00000006ff007c0c */ /* 0x000fe4000bf05070 */
[----:B------:R-:W-:Y:S01]  /*e6c0*/  SEL R10, R10, 0x978, P1 ;  /* 0x000009780a0a7807 */ /* 0x000fe20000800000 */
[----:B------:R-:W2:Y:S01]  /*e6d0*/  LDL R158, [R1+0x6c] ;  /* 0x00006c00019e7983 */ /* 0x000ea20000100800 */
[----:B------:R-:W-:Y:S02]  /*e6e0*/  ISETP.NE.AND.EX P0, PT, RZ, UR7, PT, P0 ;  /* 0x00000007ff007c0c */ /* 0x000fe4000bf05300 */
[----:B------:R-:W0:Y:S01]  /*e6f0*/  LDC.64 R8, c[0x0][R10+0x220] ;  /* 0x000088000a087b82 */ /* 0x000e220000000a00 */
[----:B------:R-:W2:Y:S01]  /*e700*/  LDL R157, [R1+0x30] ;  /* 0x00003000019d7983 */ /* 0x000ea20000100800 */
[----:B------:R-:W-:-:S06]  /*e710*/  SEL R14, R199, RZ, !P0 ;  /* 0x000000ffc70e7207 */ /* 0x000fcc0004000000 */
[----:B------:R-:W4:Y:S01]  /*e720*/  LDC.64 R6, c[0x0][R10+0x218] ;  /* 0x000086000a067b82 */ /* 0x000f220000000a00 */
[----:B0-----:R-:W-:Y:S01]  /*e730*/  IMAD R9, R9, R14, RZ ;  /* 0x0000000e09097224 */ /* 0x001fe200078e02ff */
[----:B-1----:R-:W-:Y:S02]  /*e740*/  SEL R152, R210, RZ, P1 ;  /* 0x000000ffd2987207 */ /* 0x002fe40000800000 */
[----:B---3--:R-:W-:Y:S02]  /*e750*/  SEL R11, R11, RZ, !P0 ;  /* 0x000000ff0b0b7207 */ /* 0x008fe40004000000 */
[----:B----4-:R-:W-:-:S03]  /*e760*/  ISETP.NE.AND P0, PT, R156, 0x1, PT ;  /* 0x000000019c00780c */ /* 0x010fc60003f05270 */
[C---:B------:R-:W-:Y:S02]  /*e770*/  IMAD R11, R8.reuse, R11, R9 ;  /* 0x0000000b080b7224 */ /* 0x040fe400078e0209 */
[----:B------:R-:W-:-:S04]  /*e780*/  IMAD.WIDE.U32 R8, R8, R14, RZ ;  /* 0x0000000e08087225 */ /* 0x000fc800078e00ff */
[-C--:B------:R-:W-:Y:S02]  /*e790*/  IMAD R14, R7, R198.reuse, RZ ;  /* 0x000000c6070e7224 */ /* 0x080fe400078e02ff */
[----:B------:R-:W-:-:S04]  /*e7a0*/  IMAD.WIDE.U32 R6, R6, R198, RZ ;  /* 0x000000c606067225 */ /* 0x000fc800078e00ff */
[----:B------:R-:W-:Y:S02]  /*e7b0*/  IMAD.IADD R14, R7, 0x1, R14 ;  /* 0x00000001070e7824 */ /* 0x000fe400078e020e */
[----:B------:R-:W0:Y:S01]  /*e7c0*/  @P0 LDC R7, c[0x0][0xbec] ;  /* 0x0002fb00ff070b82 */ /* 0x000e220000000800 */
[----:B------:R-:W-:-:S07]  /*e7d0*/  IADD3 R15, P2, P3, R8, R6, R0 ;  /* 0x00000006080f7210 */ /* 0x000fce0007b5e000 */
[----:B------:R-:W1:Y:S01]  /*e7e0*/  @P0 LDC R6, c[0x0][0xbf0] ;  /* 0x0002fc00ff060b82 */ /* 0x000e620000000800 */
[----:B-----5:R-:W-:Y:S02]  /*e7f0*/  IMAD R21, R201, 0x40, R21 ;  /* 0x00000040c9157824 */ /* 0x020fe400078e0215 */
[----:B------:R-:W-:-:S05]  /*e800*/  IMAD.IADD R11, R9, 0x1, R11 ;  /* 0x00000001090b7824 */ /* 0x000fca00078e020b */
[----:B------:R-:W-:Y:S01]  /*e810*/  IADD3.X R11, R11, R14, R5, P2, P3 ;  /* 0x0000000e0b0b7210 */ /* 0x000fe200017e6405 */
[----:B------:R-:W-:Y:S02]  /*e820*/  IMAD.MOV.U32 R14, RZ, RZ, R21 ;  /* 0x000000ffff0e7224 */ /* 0x000fe400078e0015 */
[----:B0-----:R-:W-:-:S05]  /*e830*/  @P0 IMAD.HI.U32 R7, R21, R7, RZ ;  /* 0x0000000715070227 */ /* 0x001fca00078e00ff */
[----:B-1----:R-:W-:Y:S02]  /*e840*/  @P0 SHF.R.U32.HI R14, RZ, R6, R7 ;  /* 0x00000006ff0e0219 */ /* 0x002fe40000011607 */
[----:B------:R-:W0:Y:S02]  /*e850*/  LDC.64 R6, c[0x0][R10+0x228] ;  /* 0x00008a000a067b82 */ /* 0x000e240000000a00 */
[----:B0-----:R-:W-:-:S04]  /*e860*/  IMAD.WIDE.U32 R8, R6, R152, RZ ;  /* 0x0000009806087225 */ /* 0x001fc800078e00ff */
[----:B------:R-:W-:-:S04]  /*e870*/  IMAD R6, R7, R152, RZ ;  /* 0x0000009807067224 */ /* 0x000fc800078e02ff */
[----:B------:R-:W-:Y:S02]  /*e880*/  IMAD.IADD R9, R9, 0x1, R6 ;  /* 0x0000000109097824 */ /* 0x000fe400078e0206 */
[----:B------:R0:W1:Y:S01]  /*e890*/  LDC.64 R6, c[0x0][R10+0x210] ;  /* 0x000084000a067b82 */ /* 0x0000620000000a00 */
[----:B------:R-:W-:Y:S01]  /*e8a0*/  IADD3 R8, P0, P2, R14, R15, R8 ;  /* 0x0000000f0e087210 */ /* 0x000fe20007a1e008 */
[--C-:B------:R-:W-:Y:S01]  /*e8b0*/  IMAD.MOV R15, RZ, RZ, -R14.reuse ;  /* 0x000000ffff0f7224 */ /* 0x100fe200078e0a0e */
[----:B------:R-:W-:-:S03]  /*e8c0*/  SHF.R.S32.HI R14, RZ, 0x1f, R14 ;  /* 0x0000001fff0e7819 */ /* 0x000fc6000001140e */
[----:B------:R-:W-:Y:S01]  /*e8d0*/  IMAD R15, R156, R15, R21 ;  /* 0x0000000f9c0f7224 */ /* 0x000fe200078e0215 */
[----:B------:R-:W-:-:S04]  /*e8e0*/  IADD3.X R9, R14, R11, R9, P0, P2 ;  /* 0x0000000b0e097210 */ /* 0x000fc800007e4409 */
[----:B0-----:R-:W-:Y:S01]  /*e8f0*/  SHF.R.S32.HI R10, RZ, 0x1f, R15 ;  /* 0x0000001fff0a7819 */ /* 0x001fe2000001140f */
[-C--:B-1----:R-:W-:Y:S02]  /*e900*/  IMAD R7, R7, R15.reuse, RZ ;  /* 0x0000000f07077224 */ /* 0x082fe400078e02ff */
[----:B------:R-:W-:-:S04]  /*e910*/  IMAD.WIDE.U32 R8, R6, R15, R8 ;  /* 0x0000000f06087225 */ /* 0x000fc800078e0008 */
[----:B------:R-:W-:Y:S02]  /*e920*/  IMAD R10, R6, R10, R7 ;  /* 0x0000000a060a7224 */ /* 0x000fe400078e0207 */
[----:B------:R-:W0:Y:S08]  /*e930*/  LDC.64 R6, c[0x0][0xba8] ;  /* 0x0002ea00ff067b82 */ /* 0x000e300000000a00 */
[----:B0-----:R-:W0:Y:S08]  /*e940*/  @!P1 LDC R6, c[0x0][0xb50] ;  /* 0x0002d400ff069b82 */ /* 0x001e300000000800 */
[----:B------:R-:W1:Y:S01]  /*e950*/  @!P1 LDC R7, c[0x0][0xb54] ;  /* 0x0002d500ff079b82 */ /* 0x000e620000000800 */
[----:B------:R-:W-:-:S02]  /*e960*/  IMAD.IADD R10, R9, 0x1, R10 ;  /* 0x00000001090a7824 */ /* 0x000fc400078e020a */
[----:B------:R-:W-:Y:S01]  /*e970*/  IMAD R11, R201, 0x40, R190 ;  /* 0x00000040c90b7824 */ /* 0x000fe200078e02be */
[----:B0-----:R-:W-:Y:S01]  /*e980*/  LEA R9, P0, R8, R6, 0x2 ;  /* 0x0000000608097211 */ /* 0x001fe200078010ff */
[----:B--2---:R-:W-:-:S03]  /*e990*/  IMAD.MOV R6, RZ, RZ, -R158 ;  /* 0x000000ffff067224 */ /* 0x004fc600078e0a9e */
[----:B-1----:R-:W-:Y:S02]  /*e9a0*/  LEA.HI.X R10, R8, R7, R10, 0x2, P0 ;  /* 0x00000007080a7211 */ /* 0x002fe400000f140a */
[----:B------:R-:W-:Y:S01]  /*e9b0*/  ISETP.NE.AND P0, PT, R157, R6, PT ;  /* 0x000000069d00720c */ /* 0x000fe20003f05270 */
[----:B------:R-:W-:Y:S04]  /*e9c0*/  SHFL.IDX PT, R8, R9, 0x1, 0x1c1f ;  /* 0x003c1f0009087f89 */ /* 0x000fe800000e0000 */
[----:B------:R-:W-:Y:S04]  /*e9d0*/  SHFL.IDX PT, R6, R9, RZ, 0x1c1f ;  /* 0x001c1fff09067589 */ /* 0x000fe800000e0000 */
[----:B------:R-:W0:Y:S04]  /*e9e0*/  SHFL.IDX PT, R7, R10, RZ, 0x1c1f ;  /* 0x001c1fff0a077589 */ /* 0x000e2800000e0000 */
[----:B------:R1:W2:Y:S02]  /*e9f0*/  SHFL.IDX PT, R9, R10, 0x1, 0x1c1f ;  /* 0x003c1f000a097f89 */ /* 0x0002a400000e0000 */
[----:B-1----:R-:W-:-:S05]  /*ea00*/  IMAD R10, R4, R156, RZ ;  /* 0x0000009c040a7224 */ /* 0x002fca00078e02ff */
[C---:B------:R-:W-:Y:S01]  /*ea10*/  ISETP.GE.OR P1, PT, R11.reuse, R10, P0 ;  /* 0x0000000a0b00720c */ /* 0x040fe20000726670 */
[----:B------:R-:W-:-:S05]  /*ea20*/  VIADD R11, R11, 0x8 ;  /* 0x000000080b0b7836 */ /* 0x000fca0000000000 */
[----:B------:R-:W-:-:S07]  /*ea30*/  ISETP.GE.OR P0, PT, R11, R10, P0 ;  /* 0x0000000a0b00720c */ /* 0x000fce0000706670 */
[----:B0-----:R4:W-:Y:S06]  /*ea40*/  @!P1 ST.E desc[UR42][R6.64], R3 ;  /* 0x0000000306009985 */ /* 0x0019ec000c10192a */
[----:B--2---:R4:W-:Y:S02]  /*ea50*/  @!P0 ST.E desc[UR42][R8.64], R20 ;  /* 0x0000001408008985 */ /* 0x0049e4000c10192a */
.L_x_3751:
[----:B------:R-:W-:Y:S02]  /*ea60*/  ISETP.GT.AND P1, PT, R200, 0x1, PT ;  /* 0x00000001c800780c */ /* 0x000fe40003f24270 */
[----:B------:R-:W-:-:S04]  /*ea70*/  ISETP.NE.U32.AND P0, PT, RZ, UR6, PT ;  /* 0x00000006ff007c0c */ /* 0x000fc8000bf05070 */
[----:B------:R-:W-:-:S04]  /*ea80*/  ISETP.NE.AND.EX P0, PT, RZ, UR7, PT, P0 ;  /* 0x00000007ff007c0c */ /* 0x000fc8000bf05300 */
[----:B------:R-:W-:-:S03]  /*ea90*/  SEL R199, R199, RZ, !P0 ;  /* 0x000000ffc7c77207 */ /* 0x000fc60004000000 */
[----:B------:R-:W-:Y:S06]  /*eaa0*/  @P1 BRA `(.L_x_3752) ;  /* 0x0000001000381947 */ /* 0x000fec0003800000 */
[----:B----4-:R-:W4:Y:S01]  /*eab0*/  S2R R3, SR_TID.X ;  /* 0x0000000000037919 */ /* 0x010f220000002100 */
[----:B------:R-:W0:Y:S01]  /*eac0*/  LDC R83, c[0x0][0xbe8] ;  /* 0x0002fa00ff537b82 */ /* 0x000e220000000800 */
[----:B------:R-:W-:Y:S01]  /*ead0*/  ULDC.64 UR4, c[0x0][0xaa0] ;  /* 0x0002a80000047ab9 */ /* 0x000fe20000000a00 */
[----:B----4-:R-:W-:-:S05]  /*eae0*/  VIADD R3, R3, 0xffffff80 ;  /* 0xffffff8003037836 */ /* 0x010fca0000000000 */
[----:B---3--:R-:W-:-:S04]  /*eaf0*/  SHF.R.S32.HI R6, RZ, 0x1f, R3 ;  /* 0x0000001fff067819 */ /* 0x008fc80000011403 */
[----:B------:R-:W-:-:S04]  /*eb00*/  LEA.HI R21, R6, R3, RZ, 0x3 ;  /* 0x0000000306157211 */ /* 0x000fc800078f18ff */
[----:B------:R-:W-:-:S05]  /*eb10*/  SHF.R.S32.HI R20, RZ, 0x3, R21 ;  /* 0x00000003ff147819 */ /* 0x000fca0000011415 */
[----:B------:R-:W-:-:S04]  /*eb20*/  IMAD R7, R20, 0x40, R187 ;  /* 0x0000004014077824 */ /* 0x000fc800078e02bb */
[----:B------:R-:W-:-:S03]  /*eb30*/  IMAD.WIDE R6, R7, 0x2, R12 ;  /* 0x0000000207067825 */ /* 0x000fc600078e020c */
[C---:B------:R-:W-:Y:S02]  /*eb40*/  IADD3 R13, P3, R6.reuse, 0x1000, RZ ;  /* 0x00001000060d7810 */ /* 0x040fe40007f7e0ff */
[C---:B------:R-:W-:Y:S02]  /*eb50*/  IADD3 R25, P4, R6.reuse, 0x2000, RZ ;  /* 0x0000200006197810 */ /* 0x040fe40007f9e0ff */
[----:B------:R-:W-:Y:S02]  /*eb60*/  LOP3.LUT R12, R13, 0x380, RZ, 0xc0, !PT ;  /* 0x000003800d0c7812 */ /* 0x000fe400078ec0ff */
[----:B------:R-:W-:Y:S02]  /*eb70*/  IADD3 R29, P5, R6, 0x3000, RZ ;  /* 0x00003000061d7810 */ /* 0x000fe40007fbe0ff */
[----:B------:R-:W-:Y:S02]  /*eb80*/  SHF.R.U64 R12, R12, 0x3, RZ ;  /* 0x000000030c0c7819 */ /* 0x000fe400000012ff */
[----:B------:R-:W-:-:S02]  /*eb90*/  IADD3 R33, P6, R6, 0x4000, RZ ;  /* 0x0000400006217810 */ /* 0x000fc40007fde0ff */
[----:B------:R-:W-:Y:S01]  /*eba0*/  LOP3.LUT R12, R12, R13, RZ, 0x3c, !PT ;  /* 0x0000000d0c0c7212 */ /* 0x000fe200078e3cff */
[----:B------:R-:W-:Y:S01]  /*ebb0*/  IMAD.X R13, RZ, RZ, R7, P3 ;  /* 0x000000ffff0d7224 */ /* 0x000fe200018e0607 */
[C---:B------:R-:W-:Y:S02]  /*ebc0*/  IADD3 R37, P0, R6.reuse, 0x5000, RZ ;  /* 0x0000500006257810 */ /* 0x040fe40007f1e0ff */
[C---:B------:R-:W-:Y:S02]  /*ebd0*/  IADD3 R41, P1, R6.reuse, 0x6000, RZ ;  /* 0x0000600006297810 */ /* 0x040fe40007f3e0ff */
[C---:B------:R-:W-:Y:S02]  /*ebe0*/  IADD3 R45, P2, R6.reuse, 0x7000, RZ ;  /* 0x00007000062d7810 */ /* 0x040fe40007f5e0ff */
[----:B------:R-:W-:Y:S02]  /*ebf0*/  IADD3 R49, P3, R6, 0x8000, RZ ;  /* 0x0000800006317810 */ /* 0x000fe40007f7e0ff */
[----:B------:R-:W-:-:S02]  /*ec00*/  LOP3.LUT R24, R25, 0x380, RZ, 0xc0, !PT ;  /* 0x0000038019187812 */ /* 0x000fc400078ec0ff */
[----:B------:R-:W-:Y:S02]  /*ec10*/  LOP3.LUT R28, R29, 0x380, RZ, 0xc0, !PT ;  /* 0x000003801d1c7812 */ /* 0x000fe400078ec0ff */
[----:B------:R-:W-:Y:S02]  /*ec20*/  LOP3.LUT R32, R33, 0x380, RZ, 0xc0, !PT ;  /* 0x0000038021207812 */ /* 0x000fe400078ec0ff */
[----:B------:R-:W-:Y:S02]  /*ec30*/  LOP3.LUT R36, R37, 0x380, RZ, 0xc0, !PT ;  /* 0x0000038025247812 */ /* 0x000fe400078ec0ff */
[----:B------:R-:W-:Y:S02]  /*ec40*/  LOP3.LUT R40, R41, 0x380, RZ, 0xc0, !PT ;  /* 0x0000038029287812 */ /* 0x000fe400078ec0ff */
[----:B------:R-:W-:Y:S02]  /*ec50*/  LOP3.LUT R44, R45, 0x380, RZ, 0xc0, !PT ;  /* 0x000003802d2c7812 */ /* 0x000fe400078ec0ff */
[----:B------:R-:W-:-:S02]  /*ec60*/  LOP3.LUT R48, R49, 0x380, RZ, 0xc0, !PT ;  /* 0x0000038031307812 */ /* 0x000fc400078ec0ff */
[----:B------:R-:W-:Y:S02]  /*ec70*/  SHF.R.U64 R24, R24, 0x3, RZ ;  /* 0x0000000318187819 */ /* 0x000fe400000012ff */
[----:B------:R-:W-:Y:S02]  /*ec80*/  SHF.R.U64 R28, R28, 0x3, RZ ;  /* 0x000000031c1c7819 */ /* 0x000fe400000012ff */
[----:B------:R-:W-:Y:S02]  /*ec90*/  SHF.R.U64 R32, R32, 0x3, RZ ;  /* 0x0000000320207819 */ /* 0x000fe400000012ff */
[----:B------:R-:W-:Y:S02]  /*eca0*/  SHF.R.U64 R36, R36, 0x3, RZ ;  /* 0x0000000324247819 */ /* 0x000fe400000012ff */
[----:B------:R-:W-:Y:S02]  /*ecb0*/  SHF.R.U64 R40, R40, 0x3, RZ ;  /* 0x0000000328287819 */ /* 0x000fe400000012ff */
[----:B------:R-:W-:-:S02]  /*ecc0*/  SHF.R.U64 R44, R44, 0x3, RZ ;  /* 0x000000032c2c7819 */ /* 0x000fc400000012ff */
[----:B------:R-:W-:Y:S02]  /*ecd0*/  SHF.R.U64 R48, R48, 0x3, RZ ;  /* 0x0000000330307819 */ /* 0x000fe400000012ff */
        /* <DEDUP_REMOVED lines=14> */
[C---:B------:R-:W-:Y:S01]  /*edc0*/  IADD3 R53, P4, R6.reuse, 0x9000, RZ ;  /* 0x0000900006357810 */ /* 0x040fe20007f9e0ff */
[----:B------:R-:W-:Y:S01]  /*edd0*/  IMAD R5, R5, UR4, RZ ;  /* 0x0000000405057c24 */ /* 0x000fe2000f8e02ff */
[----:B------:R-:W-:Y:S01]  /*ede0*/  IADD3 R57, P5, R6, 0xa000, RZ ;  /* 0x0000a00006397810 */ /* 0x000fe20007fbe0ff */
[----:B0-----:R-:W-:Y:S01]  /*edf0*/  IMAD R86, R4, R83, RZ ;  /* 0x0000005304567224 */ /* 0x001fe200078e02ff */
[C---:B------:R-:W-:Y:S01]  /*ee00*/  IADD3 R61, P6, R6.reuse, 0xb000, RZ ;  /* 0x0000b000063d7810 */ /* 0x040fe20007fde0ff */
[----:B------:R-:W5:Y:S01]  /*ee10*/  LD.E.128 R24, desc[UR42][R24.64] ;  /* 0x0000002a18187980 */ /* 0x000f62000c101d00 */
[----:B------:R-:W-:-:S02]  /*ee20*/  IADD3 R65, P0, R6, 0xc000, RZ ;  /* 0x0000c00006417810 */ /* 0x000fc40007f1e0ff */
[C---:B------:R-:W-:Y:S01]  /*ee30*/  IADD3 R69, P1, R6.reuse, 0xd000, RZ ;  /* 0x0000d00006457810 */ /* 0x040fe20007f3e0ff */
[----:B------:R-:W5:Y:S01]  /*ee40*/  LD.E.128 R28, desc[UR42][R28.64] ;  /* 0x0000002a1c1c7980 */ /* 0x000f62000c101d00 */
[C---:B------:R-:W-:Y:S02]  /*ee50*/  IADD3 R73, P2, R6.reuse, 0xe000, RZ ;  /* 0x0000e00006497810 */ /* 0x040fe40007f5e0ff */
[C---:B------:R-:W-:Y:S01]  /*ee60*/  LOP3.LUT R15, R6.reuse, 0x380, RZ, 0xc0, !PT ;  /* 0x00000380060f7812 */ /* 0x040fe200078ec0ff */
[----:B------:R-:W5:Y:S01]  /*ee70*/  LD.E.128 R32, desc[UR42][R32.64] ;  /* 0x0000002a20207980 */ /* 0x000f62000c101d00 */
[----:B------:R-:W-:Y:S02]  /*ee80*/  IADD3 R11, P3, R6, 0xf000, RZ ;  /* 0x0000f000060b7810 */ /* 0x000fe40007f7e0ff */
[----:B------:R-:W-:Y:S01]  /*ee90*/  LOP3.LUT R52, R53, 0x380, RZ, 0xc0, !PT ;  /* 0x0000038035347812 */ /* 0x000fe200078ec0ff */
[----:B------:R-:W5:Y:S01]  /*eea0*/  LD.E.128 R36, desc[UR42][R36.64] ;  /* 0x0000002a24247980 */ /* 0x000f62000c101d00 */
[----:B------:R-:W-:Y:S01]  /*eeb0*/  LOP3.LUT R56, R57, 0x380, RZ, 0xc0, !PT ;  /* 0x0000038039387812 */ /* 0x000fe200078ec0ff */
[----:B------:R-:W-:Y:S01]  /*eec0*/  IMAD.X R77, RZ, RZ, R7, P3 ;  /* 0x000000ffff4d7224 */ /* 0x000fe200018e0607 */
[----:B------:R-:W-:Y:S01]  /*eed0*/  LOP3.LUT R60, R61, 0x380, RZ, 0xc0, !PT ;  /* 0x000003803d3c7812 */ /* 0x000fe200078ec0ff */
[----:B------:R-:W5:Y:S01]  /*eee0*/  LD.E.128 R40, desc[UR42][R40.64] ;  /* 0x0000002a28287980 */ /* 0x000f62000c101d00 */
[----:B------:R-:W-:-:S02]  /*eef0*/  LOP3.LUT R64, R65, 0x380, RZ, 0xc0, !PT ;  /* 0x0000038041407812 */ /* 0x000fc400078ec0ff */
[----:B------:R-:W-:Y:S01]  /*ef00*/  LOP3.LUT R68, R69, 0x380, RZ, 0xc0, !PT ;  /* 0x0000038045447812 */ /* 0x000fe200078ec0ff */
[----:B------:R-:W5:Y:S01]  /*ef10*/  LD.E.128 R44, desc[UR42][R44.64] ;  /* 0x0000002a2c2c7980 */ /* 0x000f62000c101d00 */
[----:B------:R-:W-:Y:S02]  /*ef20*/  LOP3.LUT R72, R73, 0x380, RZ, 0xc0, !PT ;  /* 0x0000038049487812 */ /* 0x000fe400078ec0ff */
[----:B------:R-:W-:Y:S01]  /*ef30*/  SHF.R.U64 R15, R15, 0x3, RZ ;  /* 0x000000030f0f7819 */ /* 0x000fe200000012ff */
[----:B------:R-:W5:Y:S01]  /*ef40*/  LD.E.128 R48, desc[UR42][R48.64] ;  /* 0x0000002a30307980 */ /* 0x000f62000c101d00 */
[----:B------:R-:W-:Y:S02]  /*ef50*/  LOP3.LUT R9, R11, 0x380, RZ, 0xc0, !PT ;  /* 0x000003800b097812 */ /* 0x000fe400078ec0ff */
[----:B------:R-:W-:Y:S02]  /*ef60*/  SHF.R.U64 R52, R52, 0x3, RZ ;  /* 0x0000000334347819 */ /* 0x000fe400000012ff */
[----:B------:R-:W-:-:S02]  /*ef70*/  SHF.R.U64 R56, R56, 0x3, RZ ;  /* 0x0000000338387819 */ /* 0x000fc400000012ff */
[----:B------:R-:W-:Y:S02]  /*ef80*/  SHF.R.U64 R60, R60, 0x3, RZ ;  /* 0x000000033c3c7819 */ /* 0x000fe400000012ff */
[----:B------:R-:W-:Y:S02]  /*ef90*/  SHF.R.U64 R64, R64, 0x3, RZ ;  /* 0x0000000340407819 */ /* 0x000fe400000012ff */
[----:B------:R-:W-:Y:S02]  /*efa0*/  SHF.R.U64 R68, R68, 0x3, RZ ;  /* 0x0000000344447819 */ /* 0x000fe400000012ff */
[----:B------:R-:W-:Y:S02]  /*efb0*/  SHF.R.U64 R72, R72, 0x3, RZ ;  /* 0x0000000348487819 */ /* 0x000fe400000012ff */
[----:B------:R-:W-:Y:S02]  /*efc0*/  LOP3.LUT R8, R15, R6, RZ, 0x3c, !PT ;  /* 0x000000060f087212 */ /* 0x000fe400078e3cff */
[----:B------:R-:W-:Y:S01]  /*efd0*/  SHF.R.U64 R6, R9, 0x3, RZ ;  /* 0x0000000309067819 */ /* 0x000fe200000012ff */
[--C-:B------:R-:W-:Y:S01]  /*efe0*/  IMAD.MOV.U32 R9, RZ, RZ, R7.reuse ;  /* 0x000000ffff097224 */ /* 0x100fe200078e0007 */
        /* <DEDUP_REMOVED lines=13> */
[C---:B------:R-:W-:Y:S01]  /*f0c0*/  IMAD R5, R0.reuse, UR5, R5 ;  /* 0x0000000500057c24 */ /* 0x040fe2000f8e0205 */
[----:B------:R-:W-:Y:S01]  /*f0d0*/  ISETP.NE.AND P3, PT, R83, 0x1, PT ;  /* 0x000000015300780c */ /* 0x000fe20003f65270 */
[----:B------:R-:W-:Y:S01]  /*f0e0*/  IMAD.WIDE.U32 R6, R0, UR4, RZ ;  /* 0x0000000400067c25 */ /* 0x000fe2000f8e00ff */
[----:B------:R-:W-:Y:S01]  /*f0f0*/  LOP3.LUT R80, R21, 0xfffffff8, RZ, 0xc0, !PT ;  /* 0xfffffff815507812 */ /* 0x000fe200078ec0ff */
[----:B------:R-:W0:Y:S01]  /*f100*/  LDC R0, c[0x0][0xac8] ;  /* 0x0002b200ff007b82 */ /* 0x000e220000000800 */
[----:B------:R-:W-:Y:S01]  /*f110*/  ULDC.64 UR4, c[0x0][0xae8] ;  /* 0x0002ba0000047ab9 */ /* 0x000fe20000000a00 */
[----:B------:R-:W-:Y:S01]  /*f120*/  IMAD.IADD R7, R7, 0x1, R5 ;  /* 0x0000000107077824 */ /* 0x000fe200078e0205 */
[----:B------:R-:W5:Y:S04]  /*f130*/  LD.E.128 R8, desc[UR42][R8.64] ;  /* 0x0000002a08087980 */ /* 0x000f68000c101d00 */
[----:B------:R-:W5:Y:S03]  /*f140*/  LD.E.128 R12, desc[UR42][R12.64] ;  /* 0x0000002a0c0c7980 */ /* 0x000f66000c101d00 */
[----:B------:R-:W3:Y:S01]  /*f150*/  @P3 LDC R85, c[0x0][0xbec] ;  /* 0x0002fb00ff553b82 */ /* 0x000ee20000000800 */
[----:B------:R-:W-:Y:S01]  /*f160*/  IMAD.WIDE.U32 R6, R198, UR4, R6 ;  /* 0x00000004c6067c25 */ /* 0x000fe2000f8e0006 */
[----:B------:R-:W-:Y:S01]  /*f170*/  SHF.R.S32.HI R5, RZ, 0x1f, R199 ;  /* 0x0000001fff057819 */ /* 0x000fe200000114c7 */
[----:B------:R-:W5:Y:S04]  /*f180*/  LD.E.128 R52, desc[UR42][R52.64] ;  /* 0x0000002a34347980 */ /* 0x000f68000c101d00 */
[----:B------:R-:W5:Y:S01]  /*f190*/  LD.E.128 R56, desc[UR42][R56.64] ;  /* 0x0000002a38387980 */ /* 0x000f62000c101d00 */
[----:B------:R-:W4:Y:S01]  /*f1a0*/  @P3 LDC R87, c[0x0][0xbf0] ;  /* 0x0002fc00ff573b82 */ /* 0x000f220000000800 */
[----:B------:R-:W-:-:S02]  /*f1b0*/  IMAD.IADD R3, R3, 0x1, -R80 ;  /* 0x0000000103037824 */ /* 0x000fc400078e0a50 */
[----:B------:R-:W-:Y:S01]  /*f1c0*/  IMAD R7, R198, UR5, R7 ;  /* 0x00000005c6077c24 */ /* 0x000fe2000f8e0207 */
[----:B------:R-:W-:Y:S01]  /*f1d0*/  ULDC.64 UR4, c[0x0][0xaf0] ;  /* 0x0002bc0000047ab9 */ /* 0x000fe20000000a00 */
[--C-:B------:R-:W-:Y:S01]  /*f1e0*/  IMAD R80, R3, 0x20, R20.reuse ;  /* 0x0000002003507824 */ /* 0x100fe200078e0214 */
[-C--:B0-----:R-:W-:Y:S01]  /*f1f0*/  ISETP.GE.AND P1, PT, R208, R0.reuse, PT ;  /* 0x00000000d000720c */ /* 0x081fe20003f26270 */
[----:B------:R-:W-:Y:S01]  /*f200*/  IMAD R3, R201, 0x40, R20 ;  /* 0x00000040c9037824 */ /* 0x000fe200078e0214 */
[-C--:B------:R-:W-:Y:S01]  /*f210*/  ISETP.GE.AND P0, PT, R207, R0.reuse, PT ;  /* 0x00000000cf00720c */ /* 0x080fe20003f06270 */
[----:B------:R-:W-:Y:S01]  /*f220*/  IMAD R20, R5, UR4, RZ ;  /* 0x0000000405147c24 */ /* 0x000fe2000f8e02ff */
[----:B------:R-:W-:Y:S01]  /*f230*/  SEL R5, RZ, 0xffffffff, P1 ;  /* 0xffffffffff057807 */ /* 0x000fe20000800000 */
[----:B------:R-:W-:Y:S01]  /*f240*/  IMAD R82, R201, 0x40, R80 ;  /* 0x00000040c9527824 */ /* 0x000fe200078e0250 */
[----:B------:R-:W-:Y:S01]  /*f250*/  ISETP.GE.AND P2, PT, R187, R0, PT ;  /* 0x00000000bb00720c */ /* 0x000fe20003f46270 */
[----:B------:R-:W5:Y:S01]  /*f260*/  LD.E.128 R60, desc[UR42][R60.64] ;  /* 0x0000002a3c3c7980 */ /* 0x000f62000c101d00 */
[----:B------:R-:W-:Y:S01]  /*f270*/  SEL R80, RZ, 0xffffffff, P0 ;  /* 0xffffffffff507807 */ /* 0x000fe20000000000 */
[----:B------:R-:W-:Y:S01]  /*f280*/  IMAD.SHL.U32 R84, R5, 0x2, RZ ;  /* 0x0000000205547824 */ /* 0x000fe200078e00ff */
[----:B------:R-:W-:Y:S01]  /*f290*/  SEL R21, RZ, 0x1, P2 ;  /* 0x00000001ff157807 */ /* 0x000fe20001000000 */
[----:B------:R-:W-:Y:S01]  /*f2a0*/  IMAD R81, R199, UR5, R20 ;  /* 0x00000005c7517c24 */ /* 0x000fe2000f8e0214 */
[----:B------:R-:W5:Y:S01]  /*f2b0*/  LD.E.128 R64, desc[UR42][R64.64] ;  /* 0x0000002a40407980 */ /* 0x000f62000c101d00 */
[----:B---3--:R-:W-:Y:S01]  /*f2c0*/  @P3 IMAD.HI.U32 R20, R82, R85, RZ ;  /* 0x0000005552143227 */ /* 0x008fe200078e00ff */
[----:B------:R-:W-:-:S02]  /*f2d0*/  LOP3.LUT R21, R84, 0x2, R21, 0xe2, !PT ;  /* 0x0000000254157812 */ /* 0x000fc400078ee215 */
[----:B------:R-:W5:Y:S01]  /*f2e0*/  LD.E.128 R68, desc[UR42][R68.64] ;  /* 0x0000002a44447980 */ /* 0x000f62000c101d00 */
[----:B------:R-:W-:Y:S01]  /*f2f0*/  IMAD.SHL.U32 R80, R80, 0x4, RZ ;  /* 0x0000000450507824 */ /* 0x000fe200078e00ff */
[-C--:B------:R-:W-:Y:S01]  /*f300*/  ISETP.GE.AND P0, PT, R206, R0.reuse, PT ;  /* 0x00000000ce00720c */ /* 0x080fe20003f06270 */
[----:B------:R-:W-:Y:S01]  /*f310*/  IMAD.MOV.U32 R5, RZ, RZ, R82 ;  /* 0x000000ffff057224 */ /* 0x000fe200078e0052 */
[----:B----4-:R-:W-:Y:S01]  /*f320*/  @P3 SHF.R.U32.HI R5, RZ, R87, R20 ;  /* 0x00000057ff053219 */ /* 0x010fe20000011614 */
[----:B------:R-:W-:Y:S01]  /*f330*/  IMAD.WIDE.U32 R6, R199, UR4, R6 ;  /* 0x00000004c7067c25 */ /* 0x000fe2000f8e0006 */
[----:B------:R-:W-:Y:S01]  /*f340*/  LOP3.LUT R20, R80, 0x4, R21, 0xe2, !PT ;  /* 0x0000000450147812 */ /* 0x000fe200078ee215 */
[----:B------:R-:W-:Y:S01]  /*f350*/  ULDC.64 UR4, c[0x0][0xae0] ;  /* 0x0002b80000047ab9 */ /* 0x000fe20000000a00 */
[----:B------:R-:W-:Y:S01]  /*f360*/  SEL R21, RZ, 0xffffffff, P0 ;  /* 0xffffffffff157807 */ /* 0x000fe20000000000 */
[----:B------:R-:W5:Y:S01]  /*f370*/  LD.E.128 R72, desc[UR42][R72.64] ;  /* 0x0000002a48487980 */ /* 0x000f62000c101d00 */
[-C--:B------:R-:W-:Y:S01]  /*f380*/  ISETP.GE.AND P0, PT, R205, R0.reuse, PT ;  /* 0x00000000cd00720c */ /* 0x080fe20003f06270 */
[----:B------:R-:W-:Y:S01]  /*f390*/  IMAD.IADD R7, R7, 0x1, R81 ;  /* 0x0000000107077824 */ /* 0x000fe200078e0251 */
[--C-:B------:R-:W-:Y:S01]  /*f3a0*/  SHF.R.S32.HI R80, RZ, 0x1f, R5.reuse ;  /* 0x0000001fff507819 */ /* 0x100fe20000011405 */
[----:B------:R-:W-:Y:S01]  /*f3b0*/  IMAD.MOV R81, RZ, RZ, -R5 ;  /* 0x000000ffff517224 */ /* 0x000fe200078e0a05 */
[----:B------:R-:W-:Y:S01]  /*f3c0*/  SEL R4, RZ, 0xffffffff, P0 ;  /* 0xffffffffff047807 */ /* 0x000fe20000000000 */
[----:B------:R-:W-:Y:S01]  /*f3d0*/  IMAD.SHL.U32 R85, R21, 0x8, RZ ;  /* 0x0000000815557824 */ /* 0x000fe200078e00ff */
[----:B------:R-:W-:Y:S01]  /*f3e0*/  ISETP.GE.AND P0, PT, R204, R0, PT ;  /* 0x00000000cc00720c */ /* 0x000fe20003f06270 */
[----:B------:R-:W-:Y:S01]  /*f3f0*/  IMAD R80, R80, UR4, RZ ;  /* 0x0000000450507c24 */ /* 0x000fe2000f8e02ff */
[----:B------:R-:W5:Y:S01]  /*f400*/  LD.E.128 R76, desc[UR42][R76.64] ;  /* 0x0000002a4c4c7980 */ /* 0x000f62000c101d00 */
[----:B------:R-:W-:-:S02]  /*f410*/  IMAD R21, R83, R81, R82 ;  /* 0x0000005153157224 */ /* 0x000fc400078e0252 */
[----:B------:R-:W-:Y:S01]  /*f420*/  IMAD.SHL.U32 R83, R4, 0x10, RZ ;  /* 0x0000001004537824 */ /* 0x000fe200078e00ff */
[----:B------:R-:W-:Y:S01]  /*f430*/  SEL R4, RZ, 0xffffffff, P0 ;  /* 0xffffffffff047807 */ /* 0x000fe20000000000 */
[----:B------:R-:W-:Y:S01]  /*f440*/  IMAD.WIDE.U32 R6, R5, UR4, R6 ;  /* 0x0000000405067c25 */ /* 0x000fe2000f8e0006 */
[----:B------:R-:W-:Y:S01]  /*f450*/  @!PT LDS RZ, [RZ] ;  /* 0x00000000fffff984 */ /* 0x000fe20000000800 */
[----:B------:R-:W-:Y:S01]  /*f460*/  @!PT LDS RZ, [RZ] ;  /* 0x00000000fffff984 */ /* 0x000fe20000000800 */
[----:B------:R-:W-:Y:S01]  /*f470*/  @!PT LDS RZ, [RZ] ;  /* 0x00000000fffff984 */ /* 0x000fe20000000800 */
[----:B------:R-:W-:Y:S01]  /*f480*/  @!PT LDS RZ, [RZ] ;  /* 0x00000000fffff984 */ /* 0x000fe20000000800 */
[----:B------:R0:W-:Y:S06]  /*f490*/  MEMBAR.ALL.CTA ;  /* 0x0000000000007992 */ /* 0x0001ec0000008000 */
[----:B0-----:R-:W0:Y:S01]  /*f4a0*/  FENCE.VIEW.ASYNC.S ;  /* 0x00000000000073c6 */ /* 0x001e220000000000 */
[----:B------:R-:W-:Y:S01]  /*f4b0*/  LOP3.LUT R20, R85, 0x8, R20, 0xe2, !PT ;  /* 0x0000000855147812 */ /* 0x000fe200078ee214 */
[----:B------:R-:W-:Y:S01]  /*f4c0*/  IMAD R81, R5, UR5, R80 ;  /* 0x0000000505517c24 */ /* 0x000fe2000f8e0250 */
[----:B------:R-:W-:Y:S01]  /*f4d0*/  SHF.R.S32.HI R5, RZ, 0x1f, R21 ;  /* 0x0000001fff057819 */ /* 0x000fe20000011415 */
[----:B------:R-:W-:Y:S01]  /*f4e0*/  VIADD R87, R187, 0x180 ;  /* 0x00000180bb577836 */ /* 0x000fe20000000000 */
[----:B------:R-:W-:Y:S01]  /*f4f0*/  ULDC.64 UR4, c[0x0][0xad8] ;  /* 0x0002b60000047ab9 */ /* 0x000fe20000000a00 */
[----:B------:R-:W-:Y:S01]  /*f500*/  IMAD.IADD R7, R7, 0x1, R81 ;  /* 0x0000000107077824 */ /* 0x000fe200078e0251 */
[----:B------:R-:W-:Y:S01]  /*f510*/  LOP3.LUT R20, R83, 0x10, R20, 0xe2, !PT ;  /* 0x0000001053147812 */ /* 0x000fe200078ee214 */
[----:B------:R-:W-:-:S02]  /*f520*/  IMAD.SHL.U32 R81, R4, 0x20, RZ ;  /* 0x0000002004517824 */ /* 0x000fc400078e00ff */
[----:B------:R-:W-:Y:S01]  /*f530*/  IMAD R4, R5, UR4, RZ ;  /* 0x0000000405047c24 */ /* 0x000fe2000f8e02ff */
[----:B------:R-:W-:Y:S01]  /*f540*/  ISETP.GE.AND P0, PT, R87, R0, PT ;  /* 0x000000005700720c */ /* 0x000fe20003f06270 */
[----:B------:R-:W-:Y:S01]  /*f550*/  VIADD R89, R187, 0x1c0 ;  /* 0x000001c0bb597836 */ /* 0x000fe20000000000 */
[----:B------:R-:W-:Y:S01]  /*f560*/  LOP3.LUT R20, R81, 0x20, R20, 0xe2, !PT ;  /* 0x0000002051147812 */ /* 0x000fe200078ee214 */
[C---:B------:R-:W-:Y:S02]  /*f570*/  IMAD R81, R21.reuse, UR5, R4 ;  /* 0x0000000515517c24 */ /* 0x040fe4000f8e0204 */
[----:B------:R-:W-:Y:S01]  /*f580*/  IMAD.WIDE.U32 R6, R21, UR4, R6 ;  /* 0x0000000415067c25 */ /* 0x000fe2000f8e0006 */
[----:B------:R-:W-:Y:S01]  /*f590*/  ISETP.GE.AND P1, PT, R3, R86, PT ;  /* 0x000000560300720c */ /* 0x000fe20003f26270 */
[----:B------:R-:W-:Y:S01]  /*f5a0*/  ULDC.64 UR4, c[0x0][0xa80] ;  /* 0x0002a00000047ab9 */ /* 0x000fe20000000a00 */
[----:B------:R-:W-:Y:S01]  /*f5b0*/  SEL R5, RZ, 0x40, P0 ;  /* 0x00000040ff057807 */ /* 0x000fe20000000000 */
[----:B------:R-:W-:Y:S01]  /*f5c0*/  VIADD R4, R2, 0x28c20 ;  /* 0x00028c2002047836 */ /* 0x000fe20000000000 */
[----:B------:R-:W-:Y:S01]  /*f5d0*/  ISETP.GE.AND P0, PT, R89, R0, PT ;  /* 0x000000005900720c */ /* 0x000fe20003f06270 */
[----:B------:R-:W-:Y:S01]  /*f5e0*/  IMAD.IADD R7, R7, 0x1, R81 ;  /* 0x0000000107077824 */ /* 0x000fe200078e0251 */
[----:B------:R-:W-:-:S02]  /*f5f0*/  LEA R84, P2, R6, UR4, 0x1 ;  /* 0x0000000406547c11 */ /* 0x000fc4000f8408ff */
[----:B------:R-:W-:Y:S02]  /*f600*/  LOP3.LUT R82, R20, R5, RZ, 0xfc, !PT ;  /* 0x0000000514527212 */ /* 0x000fe400078efcff */
[----:B------:R-:W-:Y:S02]  /*f610*/  PRMT R4, RZ, 0x654, R4 ;  /* 0x00000654ff047816 */ /* 0x000fe40000000004 */
[----:B------:R-:W-:Y:S02]  /*f620*/  SEL R5, RZ, 0x80, P0 ;  /* 0x00000080ff057807 */ /* 0x000fe40000000000 */
[----:B------:R-:W-:Y:S01]  /*f630*/  LEA.HI.X R85, R6, UR5, R7, 0x1, P2 ;  /* 0x0000000506557c11 */ /* 0x000fe200090f0c07 */
[----:B0-----:R0:W-:Y:S01]  /*f640*/  SYNCS.ARRIVE.TRANS64.RED.A1T0 RZ, [R4+URZ], RZ ;  /* 0x000000ff04ff79a7 */ /* 0x0011e2000810043f */
[----:B------:R-:W-:Y:S01]  /*f650*/  LOP3.LUT R83, R82, R5, RZ, 0xfc, !PT ;  /* 0x0000000552537212 */ /* 0x000fe200078efcff */
[----:B------:R-:W-:Y:S02]  /*f660*/  BSSY B1, `(.L_x_3753) ;  /* 0x000002a000017945 */ /* 0x000fe40003800000 */
[----:B------:R3:W4:Y:S01]  /*f670*/  SHFL.IDX PT, R5, R85, RZ, 0x181f ;  /* 0x00181fff55057589 */ /* 0x00072200000e0000 */
[----:B-1----:R-:W-:-:S03]  /*f680*/  SHF.R.S32.HI R152, RZ, 0x1f, R204 ;  /* 0x0000001fff987819 */ /* 0x002fc600000114cc */
[----:B0-----:R3:W0:Y:S01]  /*f690*/  SHFL.IDX PT, R4, R84, RZ, 0x181f ;  /* 0x00181fff54047589 */ /* 0x00162200000e0000 */
[----:B------:R-:W-:Y:S02]  /*f6a0*/  SHF.R.S32.HI R156, RZ, 0x1f, R205 ;  /* 0x0000001fff9c7819 */ /* 0x000fe400000114cd */
[----:B------:R-:W-:Y:S02]  /*f6b0*/  SHF.R.S32.HI R157, RZ, 0x1f, R206 ;  /* 0x0000001fff9d7819 */ /* 0x000fe400000114ce */
[----:B------:R-:W-:Y:S02]  /*f6c0*/  SHF.R.S32.HI R158, RZ, 0x1f, R207 ;  /* 0x0000001fff9e7819 */ /* 0x000fe400000114cf */
[----:B------:R-:W-:Y:S01]  /*f6d0*/  SHF.R.S32.HI R159, RZ, 0x1f, R208 ;  /* 0x0000001fff9f7819 */ /* 0x000fe200000114d0 */
[----:B---3--:R-:W-:Y:S06]  /*f6e0*/  @P1 BRA `(.L_x_3754) ;  /* 0x0000000000841947 */ /* 0x008fec0003800000 */
[-C--:B------:R-:W-:Y:S02]  /*f6f0*/  ISETP.GE.AND P2, PT, R187, R0.reuse, PT ;  /* 0x00000000bb00720c */ /* 0x080fe40003f46270 */
[-C--:B------:R-:W-:Y:S02]  /*f700*/  ISETP.GE.AND P4, PT, R208, R0.reuse, PT ;  /* 0x00000000d000720c */ /* 0x080fe40003f86270 */
[-C--:B------:R-:W-:Y:S02]  /*f710*/  ISETP.GE.AND P6, PT, R207, R0.reuse, PT ;  /* 0x00000000cf00720c */ /* 0x080fe40003fc6270 */
[-C--:B------:R-:W-:Y:S02]  /*f720*/  ISETP.GE.AND P0, PT, R206, R0.reuse, PT ;  /* 0x00000000ce00720c */ /* 0x080fe40003f06270 */
[----:B------:R-:W-:Y:S02]  /*f730*/  ISETP.GE.AND P1, PT, R205, R0, PT ;  /* 0x00000000cd00720c */ /* 0x000fe40003f26270 */
[----:B------:R-:W-:-:S03]  /*f740*/  SHF.R.S32.HI R88, RZ, 0x1f, R87 ;  /* 0x0000001fff587819 */ /* 0x000fc60000011457 */
[----:B0---4-:R-:W-:Y:S02]  /*f750*/  @!P2 IMAD.WIDE R20, R187, 0x2, R4 ;  /* 0x00000002bb14a825 */ /* 0x011fe400078e0204 */
[CC--:B------:R-:W-:Y:S02]  /*f760*/  @!P4 LEA R6, P3, R208.reuse, R4.reuse, 0x1 ;  /* 0x00000004d006c211 */ /* 0x0c0fe400078608ff */
[----:B------:R-:W-:Y:S01]  /*f770*/  @!P6 LEA R80, P5, R207, R4, 0x1 ;  /* 0x00000004cf50e211 */ /* 0x000fe200078a08ff */
[----:B-----5:R0:W-:Y:S01]  /*f780*/  @!P2 ST.E.128 desc[UR42][R20.64], R8 ;  /* 0x000000081400a985 */ /* 0x0201e2000c101d2a */
[----:B------:R-:W-:Y:S02]  /*f790*/  @!P4 LEA.HI.X R7, R208, R5, R159, 0x1, P3 ;  /* 0x00000005d007c211 */ /* 0x000fe400018f0c9f */
[----:B------:R-:W-:Y:S02]  /*f7a0*/  LOP3.LUT P2, RZ, R82, 0x40, RZ, 0xc0, !PT ;  /* 0x0000004052ff7812 */ /* 0x000fe4000784c0ff */
[----:B------:R-:W-:Y:S01]  /*f7b0*/  LOP3.LUT P3, RZ, R83, 0x80, RZ, 0xc0, !PT ;  /* 0x0000008053ff7812 */ /* 0x000fe2000786c0ff */
[----:B------:R1:W-:Y:S01]  /*f7c0*/  @!P4 ST.E.128 desc[UR42][R6.64], R24 ;  /* 0x000000180600c985 */ /* 0x0003e2000c101d2a */
[----:B------:R-:W-:-:S02]  /*f7d0*/  ISETP.GE.AND P4, PT, R204, R0, PT ;  /* 0x00000000cc00720c */ /* 0x000fc40003f86270 */
[----:B------:R-:W-:-:S05]  /*f7e0*/  @!P6 LEA.HI.X R81, R207, R5, R158, 0x1, P5 ;  /* 0x00000005cf51e211 */ /* 0x000fca00028f0c9e */
[----:B------:R3:W-:Y:S01]  /*f7f0*/  @!P6 ST.E.128 desc[UR42][R80.64], R32 ;  /* 0x000000205000e985 */ /* 0x0007e2000c101d2a */
[CC--:B0-----:R-:W-:Y:S02]  /*f800*/  @!P1 LEA R20, P6, R205.reuse, R4.reuse, 0x1 ;  /* 0x00000004cd149211 */ /* 0x0c1fe400078c08ff */
[----:B------:R-:W-:Y:S02]  /*f810*/  SHF.R.S32.HI R9, RZ, 0x1f, R89 ;  /* 0x0000001fff097819 */ /* 0x000fe40000011459 */
[-C--:B------:R-:W-:Y:S02]  /*f820*/  @!P1 LEA.HI.X R21, R205, R5.reuse, R156, 0x1, P6 ;  /* 0x00000005cd159211 */ /* 0x080fe400030f0c9c */
[CC--:B-1----:R-:W-:Y:S02]  /*f830*/  @!P0 LEA R6, P5, R206.reuse, R4.reuse, 0x1 ;  /* 0x00000004ce068211 */ /* 0x0c2fe400078a08ff */
[----:B------:R-:W-:Y:S02]  /*f840*/  @P3 LEA R8, P6, R89, R4, 0x1 ;  /* 0x0000000459083211 */ /* 0x000fe400078c08ff */
[----:B------:R-:W-:-:S02]  /*f850*/  @!P0 LEA.HI.X R7, R206, R5, R157, 0x1, P5 ;  /* 0x00000005ce078211 */ /* 0x000fc400028f0c9d */
[-C--:B------:R-:W-:Y:S02]  /*f860*/  @P2 LEA R10, P5, R87, R4.reuse, 0x1 ;  /* 0x00000004570a2211 */ /* 0x080fe400078a08ff */
[-C--:B------:R-:W-:Y:S01]  /*f870*/  @P3 LEA.HI.X R9, R89, R5.reuse, R9, 0x1, P6 ;  /* 0x0000000559093211 */ /* 0x080fe200030f0c09 */
[----:B------:R3:W-:Y:S01]  /*f880*/  @!P0 ST.E.128 desc[UR42][R6.64], R40 ;  /* 0x0000002806008985 */ /* 0x0007e2000c101d2a */
[-C--:B------:R-:W-:Y:S02]  /*f890*/  @P2 LEA.HI.X R11, R87, R5.reuse, R88, 0x1, P5 ;  /* 0x00000005570b2211 */ /* 0x080fe400028f0c58 */
[C---:B------:R-:W-:Y:S01]  /*f8a0*/  @!P4 LEA R4, P5, R204.reuse, R4, 0x1 ;  /* 0x00000004cc04c211 */ /* 0x040fe200078a08ff */
[----:B------:R3:W-:Y:S03]  /*f8b0*/  @!P1 ST.E.128 desc[UR42][R20.64], R48 ;  /* 0x0000003014009985 */ /* 0x0007e6000c101d2a */
[----:B------:R-:W-:-:S05]  /*f8c0*/  @!P4 LEA.HI.X R5, R204, R5, R152, 0x1, P5 ;  /* 0x00000005cc05c211 */ /* 0x000fca00028f0c98 */
[----:B------:R3:W-:Y:S04]  /*f8d0*/  @!P4 ST.E.128 desc[UR42][R4.64], R56 ;  /* 0x000000380400c985 */ /* 0x0007e8000c101d2a */
[----:B------:R3:W-:Y:S04]  /*f8e0*/  @P2 ST.E.128 desc[UR42][R10.64], R64 ;  /* 0x000000400a002985 */ /* 0x0007e8000c101d2a */
[----:B------:R3:W-:Y:S02]  /*f8f0*/  @P3 ST.E.128 desc[UR42][R8.64], R72 ;  /* 0x0000004808003985 */ /* 0x0007e4000c101d2a */
.L_x_3754:
[----:B------:R-:W-:Y:S05]  /*f900*/  BSYNC B1 ;  /* 0x0000000000017941 */ /* 0x000fea0003800000 */
.L_x_3753:
[----:B------:R-:W-:Y:S01]  /*f910*/  VIADD R3, R3, 0x20 ;  /* 0x0000002003037836 */ /* 0x000fe20000000000 */
[----:B---34-:R1:W3:Y:S04]  /*f920*/  SHFL.IDX PT, R5, R85, 0x1, 0x181f ;  /* 0x00381f0055057f89 */ /* 0x0182e800000e0000 */
[----:B------:R-:W-:Y:S01]  /*f930*/  ISETP.GE.AND P0, PT, R3, R86, PT ;  /* 0x000000560300720c */ /* 0x000fe20003f06270 */
[----:B0-----:R1:W0:-:S12]  /*f940*/  SHFL.IDX PT, R4, R84, 0x1, 0x181f ;  /* 0x00381f0054047f89 */ /* 0x00121800000e0000 */
[----:B-1----:R-:W-:Y:S05]  /*f950*/  @P0 BRA `(.L_x_3755) ;  /* 0x0000002800140947 */ /* 0x002fea0003800000 */
[-C--:B------:R-:W-:Y:S02]  /*f960*/  ISETP.GE.AND P5, PT, R208, R0.reuse, PT ;  /* 0x00000000d000720c */ /* 0x080fe40003fa6270 */
[-C--:B------:R-:W-:Y:S02]  /*f970*/  ISETP.GE.AND P6, PT, R187, R0.reuse, PT ;  /* 0x00000000bb00720c */ /* 0x080fe40003fc6270 */
[-C--:B------:R-:W-:Y:S02]  /*f980*/  ISETP.GE.AND P4, PT, R207, R0.reuse, PT ;  /* 0x00000000cf00720c */ /* 0x080fe40003f86270 */
[-C--:B------:R-:W-:Y:S02]  /*f990*/  ISETP.GE.AND P2, PT, R205, R0.reuse, PT ;  /* 0x00000000cd00720c */ /* 0x080fe40003f46270 */
[----:B------:R-:W-:Y:S02]  /*f9a0*/  ISETP.GE.AND P3, PT, R206, R0, PT ;  /* 0x00000000ce00720c */ /* 0x000fe40003f66270 */
[----:B------:R-:W-:-:S03]  /*f9b0*/  LOP3.LUT P0, RZ, R82, 0x40, RZ, 0xc0, !PT ;  /* 0x0000004052ff7812 */ /* 0x000fc6000780c0ff */
[C---:B0----5:R-:W-:Y:S02]  /*f9c0*/  @!P5 LEA R8, P1, R208.reuse, R4, 0x1 ;  /* 0x00000004d008d211 */ /* 0x061fe400078208ff */
[----:B---3--:R-:W-:Y:S02]  /*f9d0*/  @!P6 IMAD.WIDE R6, R187, 0x2, R4 ;  /* 0x00000002bb06e825 */ /* 0x008fe400078e0204 */
[----:B------:R-:W-:Y:S02]  /*f9e0*/  @!P5 LEA.HI.X R9, R208, R5, R159, 0x1, P1 ;  /* 0x00000005d009d211 */ /* 0x000fe400008f0c9f */
[----:B------:R-:W-:Y:S01]  /*f9f0*/  ISETP.GE.AND P1, PT, R204, R0, PT ;  /* 0x00000000cc00720c */ /* 0x000fe20003f26270 */
[----:B------:R0:W-:Y:S01]  /*fa00*/  @!P6 ST.E.128 desc[UR42][R6.64], R12 ;  /* 0x0000000c0600e985 */ /* 0x0001e2000c101d2a */
[----:B------:R-:W-:-:S03]  /*fa10*/  SHF.R.S32.HI R0, RZ, 0x1f, R87 ;  /* 0x0000001fff007819 */ /* 0x000fc60000011457 */
[----:B------:R1:W-:Y:S01]  /*fa20*/  @!P5 ST.E.128 desc[UR42][R8.64], R28 ;  /* 0x0000001c0800d985 */ /* 0x0003e2000c101d2a */
[----:B0-----:R-:W-:-:S04]  /*fa30*/  @!P4 LEA R6, P6, R207, R4, 0x1 ;  /* 0x00000004cf06c211 */ /* 0x001fc800078c08ff */
[-C--:B------:R-:W-:Y:S02]  /*fa40*/  @!P4 LEA.HI.X R7, R207, R5.reuse, R158, 0x1, P6 ;  /* 0x00000005cf07c211 */ /* 0x080fe400030f0c9e */
[CC--:B------:R-:W-:Y:S02]  /*fa50*/  @!P2 LEA R10, P6, R205.reuse, R4.reuse, 0x1 ;  /* 0x00000004cd0aa211 */ /* 0x0c0fe400078c08ff */
[CC--:B-1----:R-:W-:Y:S01]  /*fa60*/  @!P3 LEA R8, P5, R206.reuse, R4.reuse, 0x1 ;  /* 0x00000004ce08b211 */ /* 0x0c2fe200078a08ff */
[----:B------:R0:W-:Y:S01]  /*fa70*/  @!P4 ST.E.128 desc[UR42][R6.64], R36 ;  /* 0x000000240600c985 */ /* 0x0001e2000c101d2a */
[-C--:B------:R-:W-:Y:S02]  /*fa80*/  @!P2 LEA.HI.X R11, R205, R5.reuse, R156, 0x1, P6 ;  /* 0x00000005cd0ba211 */ /* 0x080fe400030f0c9c */
[----:B------:R-:W-:Y:S02]  /*fa90*/  @!P3 LEA.HI.X R9, R206, R5, R157, 0x1, P5 ;  /* 0x00000005ce09b211 */ /* 0x000fe400028f0c9d */
[----:B------:R-:W-:-:S02]  /*faa0*/  @!P1 LEA R14, P6, R204, R4, 0x1 ;  /* 0x00000004cc0e9211 */ /* 0x000fc400078c08ff */
[C---:B------:R-:W-:Y:S01]  /*fab0*/  @P0 LEA R12, P5, R87.reuse, R4, 0x1 ;  /* 0x00000004570c0211 */ /* 0x040fe200078a08ff */
[----:B------:R0:W-:Y:S01]  /*fac0*/  @!P3 ST.E.128 desc[UR42][R8.64], R44 ;  /* 0x0000002c0800b985 */ /* 0x0001e2000c101d2a */
[-C--:B------:R-:W-:Y:S02]  /*fad0*/  @!P1 LEA.HI.X R15, R204, R5.reuse, R152, 0x1, P6 ;  /* 0x00000005cc0f9211 */ /* 0x080fe400030f0c98 */
[----:B------:R-:W-:Y:S01]  /*fae0*/  @P0 LEA.HI.X R13, R87, R5, R0, 0x1, P5 ;  /* 0x00000005570d0211 */ /* 0x000fe200028f0c00 */
[----:B------:R0:W-:Y:S04]  /*faf0*/  @!P2 ST.E.128 desc[UR42][R10.64], R52 ;  /* 0x000000340a00a985 */ /* 0x0001e8000c101d2a */
[----:B------:R0:W-:Y:S04]  /*fb00*/  @!P1 ST.E.128 desc[UR42][R14.64], R60 ;  /* 0x0000003c0e009985 */ /* 0x0001e8000c101d2a */
[----:B------:R0:W-:Y:S01]  /*fb10*/  @P0 ST.E.128 desc[UR42][R12.64], R68 ;  /* 0x000000440c000985 */ /* 0x0001e2000c101d2a */
[----:B------:R-:W-:-:S13]  /*fb20*/  LOP3.LUT P0, RZ, R83, 0x80, RZ, 0xc0, !PT ;  /* 0x0000008053ff7812 */ /* 0x000fda000780c0ff */
[----:B------:R-:W-:Y:S05]  /*fb30*/  @!P0 BRA `(.L_x_3755) ;  /* 0x00000024009c8947 */ /* 0x000fea0003800000 */
[----:B------:R-:W-:Y:S02]  /*fb40*/  LEA R4, P0, R89, R4, 0x1 ;  /* 0x0000000459047211 */ /* 0x000fe400078008ff */
[----:B------:R-:W-:-:S04]  /*fb50*/  SHF.R.S32.HI R0, RZ, 0x1f, R89 ;  /* 0x0000001fff007819 */ /* 0x000fc80000011459 */
[----:B------:R-:W-:-:S05]  /*fb60*/  LEA.HI.X R5, R89, R5, R0, 0x1, P0 ;  /* 0x0000000559057211 */ /* 0x000fca00000f0c00 */
[----:B------:R1:W-:Y:S01]  /*fb70*/  ST.E.128 desc[UR42][R4.64], R76 ;  /* 0x0000004c04007985 */ /* 0x0003e2000c101d2a */
[----:B------:R-:W-:Y:S05]  /*fb80*/  BRA `(.L_x_3755) ;  /* 0x0000002400887947 */ /* 0x000fea0003800000 */
.L_x_3752:
[----:B---34-:R-:W3:Y:S01]  /*fb90*/  LDL R8, [R1+0x68] ;  /* 0x0000680001087983 */ /* 0x018ee20000100800 */
[----:B------:R-:W-:Y:S01]  /*fba0*/  ULDC.64 UR4, c[0x0][0xb08] ;  /* 0x0002c20000047ab9 */ /* 0x000fe20000000a00 */
[----:B------:R-:W-:Y:S01]  /*fbb0*/  IMAD R11, R201, 0x40, R190 ;  /* 0x00000040c90b7824 */ /* 0x000fe200078e02be */
[----:B------:R-:W-:Y:S01]  /*fbc0*/  BSSY B1, `(.L_x_3756) ;  /* 0x00000e5000017945 */ /* 0x000fe20003800000 */
[----:B------:R-:W-:Y:S01]  /*fbd0*/  IMAD R3, R5, UR4, RZ ;  /* 0x0000000405037c24 */ /* 0x000fe2000f8e02ff */
[----:B------:R-:W-:Y:S01]  /*fbe0*/  SHF.R.S32.HI R21, RZ, 0x1f, R211 ;  /* 0x0000001fff157819 */ /* 0x000fe200000114d3 */
[C---:B------:R-:W-:Y:S01]  /*fbf0*/  IMAD.WIDE.U32 R6, R0.reuse, UR4, RZ ;  /* 0x0000000400067c25 */ /* 0x040fe2000f8e00ff */
[----:B-1----:R-:W-:Y:S02]  /*fc00*/  SHF.R.S32.HI R152, RZ, 0x1f, R212 ;  /* 0x0000001fff987819 */ /* 0x002fe400000114d4 */
[----:B------:R-:W-:Y:S01]  /*fc10*/  SHF.R.S32.HI R156, RZ, 0x1f, R213 ;  /* 0x0000001fff9c7819 */ /* 0x000fe200000114d5 */
[----:B------:R-:W-:Y:S01]  /*fc20*/  IMAD R3, R0, UR5, R3 ;  /* 0x0000000500037c24 */ /* 0x000fe2000f8e0203 */
[----:B------:R-:W-:Y:S01]  /*fc30*/  ULDC.64 UR4, c[0x0][0xb38] ;  /* 0x0002ce0000047ab9 */ /* 0x000fe20000000a00 */
[----:B------:R-:W-:Y:S01]  /*fc40*/  SHF.R.S32.HI R0, RZ, 0x1f, R199 ;  /* 0x0000001fff007819 */ /* 0x000fe200000114c7 */
[C---:B------:R-:W-:Y:S01]  /*fc50*/  VIADD R177, R192.reuse, 0x48 ;  /* 0x00000048c0b17836 */ /* 0x040fe20000000000 */
[----:B------:R-:W-:Y:S01]  /*fc60*/  SHF.R.S32.HI R157, RZ, 0x1f, R214 ;  /* 0x0000001fff9d7819 */ /* 0x000fe200000114d6 */
[----:B------:R-:W-:Y:S01]  /*fc70*/  IMAD.IADD R7, R7, 0x1, R3 ;  /* 0x0000000107077824 */ /* 0x000fe200078e0203 */
[----:B------:R-:W-:Y:S01]  /*fc80*/  SHF.R.S32.HI R158, RZ, 0x1f, R215 ;  /* 0x0000001fff9e7819 */ /* 0x000fe200000114d7 */
[----:B------:R-:W-:Y:S01]  /*fc90*/  VIADD R179, R192, 0x40 ;  /* 0x00000040c0b37836 */ /* 0x000fe20000000000 */
[----:B------:R-:W-:Y:S01]  /*fca0*/  SHF.R.S32.HI R159, RZ, 0x1f, R216 ;  /* 0x0000001fff9f7819 */ /* 0x000fe200000114d8 */
[----:B------:R-:W-:Y:S01]  /*fcb0*/  IMAD.WIDE.U32 R6, R198, UR4, R6 ;  /* 0x00000004c6067c25 */ /* 0x000fe2000f8e0006 */
[----:B------:R-:W-:-:S02]  /*fcc0*/  SHF.R.S32.HI R160, RZ, 0x1f, R219 ;  /* 0x0000001fffa07819 */ /* 0x000fc400000114db */
[----:B------:R-:W-:Y:S01]  /*fcd0*/  SHF.R.S32.HI R161, RZ, 0x1f, R220 ;  /* 0x0000001fffa17819 */ /* 0x000fe200000114dc */
[----:B------:R-:W-:Y:S01]  /*fce0*/  IMAD R7, R198, UR5, R7 ;  /* 0x00000005c6077c24 */ /* 0x000fe2000f8e0207 */
[----:B------:R-:W-:Y:S01]  /*fcf0*/  ULDC.64 UR4, c[0x0][0xb40] ;  /* 0x0002d00000047ab9 */ /* 0x000fe20000000a00 */
[----:B------:R-:W-:Y:S01]  /*fd00*/  VIADD R181, R192, 0x38 ;  /* 0x00000038c0b57836 */ /* 0x000fe20000000000 */
[----:B------:R-:W-:Y:S01]  /*fd10*/  SHF.R.S32.HI R162, RZ, 0x1f, R221 ;  /* 0x0000001fffa27819 */ /* 0x000fe200000114dd */
[----:B------:R-:W-:Y:S01]  /*fd20*/  IMAD R0, R0, UR4, RZ ;  /* 0x0000000400007c24 */ /* 0x000fe2000f8e02ff */
[----:B------:R-:W-:Y:S01]  /*fd30*/  SHF.R.S32.HI R163, RZ, 0x1f, R222 ;  /* 0x0000001fffa37819 */ /* 0x000fe200000114de */
[C---:B------:R-:W-:Y:S01]  /*fd40*/  IMAD.WIDE.U32 R6, R199.reuse, UR4, R6 ;  /* 0x00000004c7067c25 */ /* 0x040fe2000f8e0006 */
[----:B------:R-:W-:Y:S02]  /*fd50*/  SHF.R.S32.HI R164, RZ, 0x1f, R223 ;  /* 0x0000001fffa47819 */ /* 0x000fe400000114df */
[----:B------:R-:W-:Y:S01]  /*fd60*/  SHF.R.S32.HI R165, RZ, 0x1f, R224 ;  /* 0x0000001fffa57819 */ /* 0x000fe200000114e0 */
[----:B------:R-:W-:Y:S01]  /*fd70*/  IMAD R0, R199, UR5, R0 ;  /* 0x00000005c7007c24 */ /* 0x000fe2000f8e0200 */
[----:B------:R-:W-:Y:S01]  /*fd80*/  ULDC.64 UR4, c[0x0][0xb48] ;  /* 0x0002d20000047ab9 */ /* 0x000fe20000000a00 */
[C---:B------:R-:W-:Y:S01]  /*fd90*/  VIADD R183, R192.reuse, 0x30 ;  /* 0x00000030c0b77836 */ /* 0x040fe20000000000 */
[----:B------:R-:W-:Y:S01]  /*fda0*/  SHF.R.S32.HI R166, RZ, 0x1f, R225 ;  /* 0x0000001fffa67819 */ /* 0x000fe200000114e1 */
[----:B------:R-:W-:Y:S01]  /*fdb0*/  IMAD.IADD R7, R7, 0x1, R0 ;  /* 0x0000000107077824 */ /* 0x000fe200078e0200 */
[----:B------:R-:W-:Y:S01]  /*fdc0*/  SHF.R.S32.HI R167, RZ, 0x1f, R228 ;  /* 0x0000001fffa77819 */ /* 0x000fe200000114e4 */
[----:B------:R-:W1:Y:S01]  /*fdd0*/  LDC R0, c[0x0][0xbe8] ;  /* 0x0002fa00ff007b82 */ /* 0x000e620000000800 */
[----:B------:R-:W-:Y:S01]  /*fde0*/  VIADD R198, R192, 0x28 ;  /* 0x00000028c0c67836 */ /* 0x000fe20000000000 */
[----:B------:R-:W-:Y:S01]  /*fdf0*/  SHF.R.S32.HI R168, RZ, 0x1f, R229 ;  /* 0x0000001fffa87819 */ /* 0x000fe200000114e5 */
[----:B------:R-:W-:Y:S01]  /*fe00*/  IMAD.WIDE.U32 R6, R210, UR4, R6 ;  /* 0x00000004d2067c25 */ /* 0x000fe2000f8e0006 */
[----:B------:R-:W-:-:S02]  /*fe10*/  SHF.R.S32.HI R169, RZ, 0x1f, R231 ;  /* 0x0000001fffa97819 */ /* 0x000fc400000114e7 */
[----:B------:R-:W-:Y:S01]  /*fe20*/  SHF.R.S32.HI R170, RZ, 0x1f, R232 ;  /* 0x0000001fffaa7819 */ /* 0x000fe200000114e8 */
[----:B------:R-:W-:Y:S01]  /*fe30*/  IMAD R7, R210, UR5, R7 ;  /* 0x00000005d2077c24 */ /* 0x000fe2000f8e0207 */
[----:B------:R-:W-:Y:S01]  /*fe40*/  ULDC.64 UR4, c[0x0][0xb30] ;  /* 0x0002cc0000047ab9 */ /* 0x000fe20000000a00 */
        /* <DEDUP_REMOVED lines=15> */
[----:B-1----:R-:W-:Y:S01]  /*ff40*/  ISETP.NE.AND P0, PT, R0, 0x1, PT ;  /* 0x000000010000780c */ /* 0x002fe20003f05270 */
        /* <DEDUP_REMOVED lines=8> */
[----:B--2---:R-:W-:Y:S01]  /*ffd0*/  VIADD R218, R192, 0x8 ;  /* 0x00000008c0da7836 */ /* 0x004fe20000000000 */
[----:B------:R-:W-:-:S02]  /*ffe0*/  SHF.R.S32.HI R203, RZ, 0x1f, R203 ;  /* 0x0000001fffcb7819 */ /* 0x000fc400000114cb */
[----:B------:R-:W-:Y:S01]  /*fff0*/  SHF.R.S32.HI R217, RZ, 0x1f, R217 ;  /* 0x0000001fffd97819 */ /* 0x000fe200000114d9 */
[----:B------:R-:W1:Y:S01]  /*10000*/  @P0 LDC R9, c[0x0][0xbec] ;  /* 0x0002fb00ff090b82 */ /* 0x000e620000000800 */
[----:B------:R-:W-:Y:S02]  /*10010*/  SHF.R.S32.HI R226, RZ, 0x1f, R226 ;  /* 0x0000001fffe27819 */ /* 0x000fe400000114e2 */
[----:B------:R-:W-:-:S05]  /*10020*/  SHF.R.S32.HI R227, RZ, 0x1f, R192 ;  /* 0x0000001fffe37819 */ /* 0x000fca00000114c0 */
[----:B------:R-:W2:Y:S01]  /*10030*/  @P0 LDC R3, c[0x0][0xbf0] ;  /* 0x0002fc00ff030b82 */ /* 0x000ea20000000800 */
[----:B---3--:R-:W-:-:S04]  /*10040*/  IMAD R8, R201, 0x40, R8 ;  /* 0x00000040c9087824 */ /* 0x008fc800078e0208 */
[----:B-1----:R-:W-:-:S04]  /*10050*/  @P0 IMAD.HI.U32 R9, R8, R9, RZ ;  /* 0x0000000908090227 */ /* 0x002fc800078e00ff */
[----:B------:R-:W-:Y:S01]  /*10060*/  IMAD.MOV.U32 R5, RZ, RZ, R8 ;  /* 0x000000ffff057224 */ /* 0x000fe200078e0008 */
[----:B--2---:R-:W-:-:S05]  /*10070*/  @P0 SHF.R.U32.HI R5, RZ, R3, R9 ;  /* 0x00000003ff050219 */ /* 0x004fca0000011609 */
[----:B------:R-:W-:Y:S02]  /*10080*/  IMAD.MOV R3, RZ, RZ, -R5 ;  /* 0x000000ffff037224 */ /* 0x000fe400078e0a05 */
[----:B------:R-:W-:-:S04]  /*10090*/  IMAD.WIDE.U32 R6, R5, UR4, R6 ;  /* 0x0000000405067c25 */ /* 0x000fc8000f8e0006 */
[----:B------:R-:W-:Y:S02]  /*100a0*/  IMAD R3, R0, R3, R8 ;  /* 0x0000000300037224 */ /* 0x000fe400078e0208 */
[----:B------:R-:W-:Y:S01]  /*100b0*/  IMAD R0, R4, R0, RZ ;  /* 0x0000000004007224 */ /* 0x000fe200078e02ff */
        /* <DEDUP_REMOVED lines=11> */
[----:B------:R-:W-:-:S04]  /*10170*/  IMAD.IADD R4, R7, 0x1, R4 ;  /* 0x0000000107047824 */ /* 0x000fc800078e0204 */
[----:B------:R1:W2:Y:S01]  /*10180*/  SHFL.IDX PT, R13, R3, RZ, 0x1c1f ;  /* 0x001c1fff030d7589 */ /* 0x0002a200000e0000 */
[----:B------:R-:W-:Y:S01]  /*10190*/  LEA.HI.X R10, R6, UR5, R4, 0x2, P0 ;  /* 0x00000005060a7c11 */ /* 0x000fe200080f1404 */
[----:B------:R-:W-:Y:S01]  /*101a0*/  VIADD R4, R2, 0x28c20 ;  /* 0x00028c2002047836 */ /* 0x000fe20000000000 */
[----:B------:R-:W-:-:S03]  /*101b0*/  ISETP.GE.AND P0, PT, R11, R0, PT ;  /* 0x000000000b00720c */ /* 0x000fc60003f06270 */
[----:B------:R1:W3:Y:S01]  /*101c0*/  SHFL.IDX PT, R12, R10, RZ, 0x1c1f ;  /* 0x001c1fff0a0c7589 */ /* 0x0002e200000e0000 */
[----:B------:R-:W-:-:S04]  /*101d0*/  PRMT R4, RZ, 0x654, R4 ;  /* 0x00000654ff047816 */ /* 0x000fc80000000004 */
[----:B------:R1:W-:Y:S05]  /*101e0*/  SYNCS.ARRIVE.TRANS64.RED.A1T0 RZ, [R4+URZ], RZ ;  /* 0x000000ff04ff79a7 */ /* 0x0003ea000810043f */
[----:B------:R-:W-:Y:S05]  /*101f0*/  @P0 BRA `(.L_x_3757) ;  /* 0x0000000800040947 */ /* 0x000fea0003800000 */
[----:B------:R-:W-:Y:S02]  /*10200*/  ULDC UR4, c[0x0][0xac8] ;  /* 0x0002b20000047ab9 */ /* 0x000fe40000000800 */
[----:B------:R-:W-:Y:S02]  /*10210*/  ISETP.GE.AND P0, PT, R192, UR4, PT ;  /* 0x00000004c0007c0c */ /* 0x000fe4000bf06270 */
[----:B------:R-:W-:Y:S02]  /*10220*/  ISETP.GE.AND P4, PT, R235, UR4, PT ;  /* 0x00000004eb007c0c */ /* 0x000fe4000bf86270 */
[----:B------:R-:W-:-:S09]  /*10230*/  ISETP.GE.AND P5, PT, R234, UR4, PT ;  /* 0x00000004ea007c0c */ /* 0x000fd2000bfa6270 */
[----:B-12---:R-:W-:-:S04]  /*10240*/  @!P0 LEA R4, P1, R192, R13, 0x2 ;  /* 0x0000000dc0048211 */ /* 0x006fc800078210ff */
[----:B---3--:R-:W-:-:S05]  /*10250*/  @!P0 LEA.HI.X R5, R192, R12, R227, 0x2, P1 ;  /* 0x0000000cc0058211 */ /* 0x008fca00008f14e3 */
[----:B------:R1:W-:Y:S01]  /*10260*/  @!P0 ST.E.64 desc[UR42][R4.64], R24 ;  /* 0x0000001804008985 */ /* 0x0003e2000c101b2a */
[----:B------:R-:W-:-:S13]  /*10270*/  ISETP.GE.AND P0, PT, R218, UR4, PT ;  /* 0x00000004da007c0c */ /* 0x000fda000bf06270 */
[----:B-1----:R-:W-:-:S04]  /*10280*/  @!P0 LEA R4, P1, R218, R13, 0x2 ;  /* 0x0000000dda048211 */ /* 0x002fc800078210ff */
[----:B------:R-:W-:Y:S02]  /*10290*/  @!P0 LEA.HI.X R5, R218, R12, R226, 0x2, P1 ;  /* 0x0000000cda058211 */ /* 0x000fe400008f14e2 */
[----:B------:R-:W-:-:S03]  /*102a0*/  ISETP.GE.AND P1, PT, R202, UR4, PT ;  /* 0x00000004ca007c0c */ /* 0x000fc6000bf26270 */
[----:B------:R1:W-:Y:S01]  /*102b0*/  @!P0 ST.E.64 desc[UR42][R4.64], R28 ;  /* 0x0000001c04008985 */ /* 0x0003e2000c101b2a */
[----:B------:R-:W-:-:S13]  /*102c0*/  ISETP.GE.AND P0, PT, R210, UR4, PT ;  /* 0x00000004d2007c0c */ /* 0x000fda000bf06270 */
[----:B-1----:R-:W-:-:S04]  /*102d0*/  @!P0 LEA R4, P2, R210, R13, 0x2 ;  /* 0x0000000dd2048211 */ /* 0x002fc800078410ff */
[----:B------:R-:W-:-:S05]  /*102e0*/  @!P0 LEA.HI.X R5, R210, R12, R217, 0x2, P2 ;  /* 0x0000000cd2058211 */ /* 0x000fca00010f14d9 */
[----:B------:R1:W-:Y:S01]  /*102f0*/  @!P0 ST.E.64 desc[UR42][R4.64], R32 ;  /* 0x0000002004008985 */ /* 0x0003e2000c101b2a */
[----:B------:R-:W-:Y:S02]  /*10300*/  ISETP.GE.AND P0, PT, R199, UR4, PT ;  /* 0x00000004c7007c0c */ /* 0x000fe4000bf06270 */
        /* <DEDUP_REMOVED lines=13> */
[----:B------:R-:W-:Y:S02]  /*103e0*/  @!P0 LEA.HI.X R5, R182, R12, R183, 0x2, P2 ;  /* 0x0000000cb6058211 */ /* 0x000fe400010f14b7 */
[----:B------:R-:W-:-:S03]  /*103f0*/  ISETP.GE.AND P2, PT, R178, UR4, PT ;  /* 0x00000004b2007c0c */ /* 0x000fc6000bf46270 */
[----:B------:R1:W-:Y:S02]  /*10400*/  @!P0 ST.E.64 desc[UR42][R4.64], R48 ;  /* 0x0000003004008985 */ /* 0x0003e4000c101b2a */
[----:B-1----:R-:W-:-:S04]  /*10410*/  @!P1 LEA R4, P0, R180, R13, 0x2 ;  /* 0x0000000db4049211 */ /* 0x002fc800078010ff */
[----:B------:R-:W-:Y:S02]  /*10420*/  @!P1 LEA.HI.X R5, R180, R12, R181, 0x2, P0 ;  /* 0x0000000cb4059211 */ /* 0x000fe400000f14b5 */
[----:B------:R-:W-:-:S03]  /*10430*/  ISETP.GE.AND P0, PT, R176, UR4, PT ;  /* 0x00000004b0007c0c */ /* 0x000fc6000bf06270 */
[----:B------:R1:W-:Y:S01]  /*10440*/  @!P1 ST.E.64 desc[UR42][R4.64], R52 ;  /* 0x0000003404009985 */ /* 0x0003e2000c101b2a */
[----:B------:R-:W-:Y:S02]  /*10450*/  ISETP.GE.AND P1, PT, R237, UR4, PT ;  /* 0x00000004ed007c0c */ /* 0x000fe4000bf26270 */
[----:B-1----:R-:W-:-:S11]  /*10460*/  @!P2 LEA R4, P3, R178, R13, 0x2 ;  /* 0x0000000db204a211 */ /* 0x002fd600078610ff */
[CC--:B------:R-:W-:Y:S02]  /*10470*/  @!P1 LEA R6, P6, R237.reuse, R13.reuse, 0x2 ;  /* 0x0000000ded069211 */ /* 0x0c0fe400078c10ff */
[-C--:B------:R-:W-:Y:S02]  /*10480*/  @!P2 LEA.HI.X R5, R178, R12.reuse, R179, 0x2, P3 ;  /* 0x0000000cb205a211 */ /* 0x080fe400018f14b3 */
[----:B------:R-:W-:Y:S02]  /*10490*/  ISETP.GE.AND P3, PT, R236, UR4, PT ;  /* 0x00000004ec007c0c */ /* 0x000fe4000bf66270 */
[----:B------:R-:W-:Y:S01]  /*104a0*/  @!P1 LEA.HI.X R7, R237, R12, R175, 0x2, P6 ;  /* 0x0000000ced079211 */ /* 0x000fe200030f14af */
[----:B------:R1:W-:Y:S02]  /*104b0*/  @!P2 ST.E.64 desc[UR42][R4.64], R56 ;  /* 0x000000380400a985 */ /* 0x0003e4000c101b2a */
[----:B-1----:R-:W-:-:S04]  /*104c0*/  @!P0 LEA R4, P2, R176, R13, 0x2 ;  /* 0x0000000db0048211 */ /* 0x002fc800078410ff */
[----:B------:R-:W-:-:S05]  /*104d0*/  @!P0 LEA.HI.X R5, R176, R12, R177, 0x2, P2 ;  /* 0x0000000cb0058211 */ /* 0x000fca00010f14b1 */
[----:B------:R1:W-:Y:S01]  /*104e0*/  @!P0 ST.E.64 desc[UR42][R4.64], R60 ;  /* 0x0000003c04008985 */ /* 0x0003e2000c101b2a */
[----:B------:R-:W-:-:S03]  /*104f0*/  ISETP.GE.AND P0, PT, R233, UR4, PT ;  /* 0x00000004e9007c0c */ /* 0x000fc6000bf06270 */
[----:B------:R2:W-:Y:S01]  /*10500*/  @!P1 ST.E.64 desc[UR42][R6.64], R64 ;  /* 0x0000004006009985 */ /* 0x0005e2000c101b2a */
[----:B------:R-:W-:Y:S02]  /*10510*/  ISETP.GE.AND P1, PT, R232, UR4, PT ;  /* 0x00000004e8007c0c */ /* 0x000fe4000bf26270 */
[CC--:B-1----:R-:W-:Y:S02]  /*10520*/  @!P3 LEA R4, P6, R236.reuse, R13.reuse, 0x2 ;  /* 0x0000000dec04b211 */ /* 0x0c2fe400078c10ff */
[CC--:B--2---:R-:W-:Y:S02]  /*10530*/  @!P4 LEA R6, P2, R235.reuse, R13.reuse, 0x2 ;  /* 0x0000000deb06c211 */ /* 0x0c4fe400078410ff */
[-C--:B------:R-:W-:Y:S02]  /*10540*/  @!P3 LEA.HI.X R5, R236, R12.reuse, R174, 0x2, P6 ;  /* 0x0000000cec05b211 */ /* 0x080fe400030f14ae */
[----:B------:R-:W-:Y:S02]  /*10550*/  @!P4 LEA.HI.X R7, R235, R12, R173, 0x2, P2 ;  /* 0x0000000ceb07c211 */ /* 0x000fe400010f14ad */
[----:B------:R-:W-:Y:S01]  /*10560*/  ISETP.GE.AND P2, PT, R231, UR4, PT ;  /* 0x00000004e7007c0c */ /* 0x000fe2000bf46270 */
[----:B------:R1:W-:Y:S01]  /*10570*/  @!P3 ST.E.64 desc[UR42][R4.64], R68 ;  /* 0x000000440400b985 */ /* 0x0003e2000c101b2a */
[----:B------:R-:W-:-:S02]  /*10580*/  @!P5 LEA R8, P6, R234, R13, 0x2 ;  /* 0x0000000dea08d211 */ /* 0x000fc400078c10ff */
[----:B------:R-:W-:Y:S01]  /*10590*/  ISETP.GE.AND P3, PT, R229, UR4, PT ;  /* 0x00000004e5007c0c */ /* 0x000fe2000bf66270 */
[----:B------:R2:W-:Y:S01]  /*105a0*/  @!P4 ST.E.64 desc[UR42][R6.64], R72 ;  /* 0x000000480600c985 */ /* 0x0005e2000c101b2a */
[----:B------:R-:W-:-:S05]  /*105b0*/  @!P5 LEA.HI.X R9, R234, R12, R172, 0x2, P6 ;  /* 0x0000000cea09d211 */ /* 0x000fca00030f14ac */
[----:B------:R3:W-:Y:S01]  /*105c0*/  @!P5 ST.E.64 desc[UR42][R8.64], R76 ;  /* 0x0000004c0800d985 */ /* 0x0007e2000c101b2a */
        /* <DEDUP_REMOVED lines=17> */
[-C--:B------:R-:W-:Y:S02]  /*106e0*/  @!P4 LEA.HI.X R7, R228, R12.reuse, R167, 0x2, P0 ;  /* 0x0000000ce407c211 */ /* 0x080fe400000f14a7 */
[----:B------:R-:W-:Y:S02]  /*106f0*/  ISETP.GE.AND P0, PT, R222, UR4, PT ;  /* 0x00000004de007c0c */ /* 0x000fe4000bf06270 */
[CC--:B---3--:R-:W-:Y:S01]  /*10700*/  @!P5 LEA R8, P6, R225.reuse, R13.reuse, 0x2 ;  /* 0x0000000de108d211 */ /* 0x0c8fe200078c10ff */
[----:B------:R2:W-:Y:S01]  /*10710*/  @!P4 ST.E.64 desc[UR42][R6.64], R96 ;  /* 0x000000600600c985 */ /* 0x0005e2000c101b2a */
[----:B------:R-:W-:Y:S02]  /*10720*/  ISETP.GE.AND P4, PT, R220, UR4, PT ;  /* 0x00000004dc007c0c */ /* 0x000fe4000bf86270 */
[----:B------:R-:W-:Y:S02]  /*10730*/  @!P5 LEA.HI.X R9, R225, R12, R166, 0x2, P6 ;  /* 0x0000000ce109d211 */ /* 0x000fe400030f14a6 */
[----:B-1----:R-:W-:-:S03]  /*10740*/  @!P2 LEA R4, P6, R224, R13, 0x2 ;  /* 0x0000000de004a211 */ /* 0x002fc600078c10ff */
[----:B------:R1:W-:Y:S01]  /*10750*/  @!P5 ST.E.64 desc[UR42][R8.64], R100 ;  /* 0x000000640800d985 */ /* 0x0003e2000c101b2a */
[----:B------:R-:W-:Y:S02]  /*10760*/  ISETP.GE.AND P5, PT, R221, UR4, PT ;  /* 0x00000004dd007c0c */ /* 0x000fe4000bfa6270 */
        /* <DEDUP_REMOVED lines=42> */
.L_x_3757:
[----:B------:R-:W-:Y:S05]  /*10a10*/  BSYNC B1 ;  /* 0x0000000000017941 */ /* 0x000fea0003800000 */
.L_x_3756:
[----:B------:R-:W-:Y:S01]  /*10a20*/  VIADD R11, R11, 0x8 ;  /* 0x000000080b0b7836 */ /* 0x000fe20000000000 */
[----:B------:R0:W0:Y:S04]  /*10a30*/  SHFL.IDX PT, R20, R10, 0x1, 0x1c1f ;  /* 0x003c1f000a147f89 */ /* 0x00002800000e0000 */
[----:B------:R-:W-:Y:S01]  /*10a40*/  ISETP.GE.AND P0, PT, R11, R0, PT ;  /* 0x000000000b00720c */ /* 0x000fe20003f06270 */
[----:B------:R0:W0:-:S12]  /*10a50*/  SHFL.IDX PT, R24, R3, 0x1, 0x1c1f ;  /* 0x003c1f0003187f89 */ /* 0x00001800000e0000 */
[----:B------:R-:W-:Y:S05]  /*10a60*/  @P0 BRA `(.L_x_3755) ;  /* 0x0000001400d00947 */ /* 0x000fea0003800000 */
[----:B------:R-:W-:Y:S02]  /*10a70*/  ULDC UR4, c[0x0][0xac8] ;  /* 0x0002b20000047ab9 */ /* 0x000fe40000000800 */
[----:B------:R-:W-:Y:S02]  /*10a80*/  ISETP.GE.AND P4, PT, R192, UR4, PT ;  /* 0x00000004c0007c0c */ /* 0x000fe4000bf86270 */
[----:B------:R-:W-:Y:S02]  /*10a90*/  ISETP.GE.AND P2, PT, R218, UR4, PT ;  /* 0x00000004da007c0c */ /* 0x000fe4000bf46270 */
[----:B------:R-:W-:Y:S02]  /*10aa0*/  ISETP.GE.AND P1, PT, R210, UR4, PT ;  /* 0x00000004d2007c0c */ /* 0x000fe4000bf26270 */
[----:B------:R-:W-:-:S07]  /*10ab0*/  ISETP.GE.AND P0, PT, R202, UR4, PT ;  /* 0x00000004ca007c0c */ /* 0x000fce000bf06270 */
[----:B01--4-:R-:W-:-:S04]  /*10ac0*/  @!P4 LEA R4, P3, R192, R24, 0x2 ;  /* 0x00000018c004c211 */ /* 0x013fc800078610ff */
[----:B------:R-:W-:Y:S02]  /*10ad0*/  @!P4 LEA.HI.X R5, R192, R20, R227, 0x2, P3 ;  /* 0x00000014c005c211 */ /* 0x000fe400018f14e3 */
[----:B------:R-:W-:Y:S02]  /*10ae0*/  ISETP.GE.AND P3, PT, R199, UR4, PT ;  /* 0x00000004c7007c0c */ /* 0x000fe4000bf66270 */
[C---:B------:R-:W-:Y:S01]  /*10af0*/  @!P1 LEA R6, P5, R210.reuse, R24, 0x2 ;  /* 0x00000018d2069211 */ /* 0x040fe200078a10ff */
[----:B------:R0:W-:Y:S01]  /*10b00*/  @!P4 ST.E.64 desc[UR42][R4.64], R26 ;  /* 0x0000001a0400c985 */ /* 0x0001e2000c101b2a */
[----:B------:R-:W-:Y:S02]  /*10b10*/  ISETP.GE.AND P4, PT, R191, UR4, PT ;  /* 0x00000004bf007c0c */ /* 0x000fe4000bf86270 */
[----:B------:R-:W-:Y:S02]  /*10b20*/  @!P1 LEA.HI.X R7, R210, R20, R217, 0x2, P5 ;  /* 0x00000014d2079211 */ /* 0x000fe400028f14d9 */
[----:B------:R-:W-:-:S02]  /*10b30*/  ISETP.GE.AND P5, PT, R182, UR4, PT ;  /* 0x00000004b6007c0c */ /* 0x000fc4000bfa6270 */
[----:B0-----:R-:W-:-:S04]  /*10b40*/  @!P2 LEA R4, P6, R218, R24, 0x2 ;  /* 0x00000018da04a211 */ /* 0x001fc800078c10ff */
[----:B------:R-:W-:Y:S02]  /*10b50*/  @!P2 LEA.HI.X R5, R218, R20, R226, 0x2, P6 ;  /* 0x00000014da05a211 */ /* 0x000fe400030f14e2 */
[----:B------:R-:W-:-:S03]  /*10b60*/  @!P0 LEA R8, P6, R202, R24, 0x2 ;  /* 0x00000018ca088211 */ /* 0x000fc600078c10ff */
[----:B------:R0:W-:Y:S01]  /*10b70*/  @!P2 ST.E.64 desc[UR42][R4.64], R30 ;  /* 0x0000001e0400a985 */ /* 0x0001e2000c101b2a */
[----:B------:R-:W-:-:S03]  /*10b80*/  @!P0 LEA.HI.X R9, R202, R20, R203, 0x2, P6 ;  /* 0x00000014ca098211 */ /* 0x000fc600030f14cb */
[----:B------:R1:W-:Y:S04]  /*10b90*/  @!P1 ST.E.64 desc[UR42][R6.64], R34 ;  /* 0x0000002206009985 */ /* 0x0003e8000c101b2a */
[----:B------:R4:W-:Y:S01]  /*10ba0*/  @!P0 ST.E.64 desc[UR42][R8.64], R38 ;  /* 0x0000002608008985 */ /* 0x0009e2000c101b2a */
[----:B------:R-:W-:Y:S02]  /*10bb0*/  ISETP.GE.AND P0, PT, R180, UR4, PT ;  /* 0x00000004b4007c0c */ /* 0x000fe4000bf06270 */
[-C--:B0-----:R-:W-:Y:S02]  /*10bc0*/  @!P3 LEA R4, P1, R199, R24.reuse, 0x2 ;  /* 0x00000018c704b211 */ /* 0x081fe400078210ff */
[----:B-1----:R-:W-:Y:S02]  /*10bd0*/  @!P4 LEA R6, P2, R191, R24, 0x2 ;  /* 0x00000018bf06c211 */ /* 0x002fe400078410ff */
[----:B------:R-:W-:-:S02]  /*10be0*/  @!P3 LEA.HI.X R5, R199, R20, R200, 0x2, P1 ;  /* 0x00000014c705b211 */ /* 0x000fc400008f14c8 */
[----:B------:R-:W-:Y:S02]  /*10bf0*/  ISETP.GE.AND P1, PT, R178, UR4, PT ;  /* 0x00000004b2007c0c */ /* 0x000fe4000bf26270 */
[----:B------:R-:W-:Y:S01]  /*10c00*/  @!P4 LEA.HI.X R7, R191, R20, R198, 0x2, P2 ;  /* 0x00000014bf07c211 */ /* 0x000fe200010f14c6 */
[----:B------:R0:W-:Y:S01]  /*10c10*/  @!P3 ST.E.64 desc[UR42][R4.64], R42 ;  /* 0x0000002a0400b985 */ /* 0x0001e2000c101b2a */
[----:B------:R-:W-:Y:S02]  /*10c20*/  ISETP.GE.AND P2, PT, R176, UR4, PT ;  /* 0x00000004b0007c0c */ /* 0x000fe4000bf46270 */
[C---:B----4-:R-:W-:Y:S01]  /*10c30*/  @!P5 LEA R8, P6, R182.reuse, R24, 0x2 ;  /* 0x00000018b608d211 */ /* 0x050fe200078c10ff */
[----:B------:R1:W-:Y:S01]  /*10c40*/  @!P4 ST.E.64 desc[UR42][R6.64], R46 ;  /* 0x0000002e0600c985 */ /* 0x0003e2000c101b2a */
[----:B------:R-:W-:Y:S02]  /*10c50*/  ISETP.GE.AND P3, PT, R237, UR4, PT ;  /* 0x00000004ed007c0c */ /* 0x000fe4000bf66270 */
[----:B------:R-:W-:-:S02]  /*10c60*/  @!P5 LEA.HI.X R9, R182, R20, R183, 0x2, P6 ;  /* 0x00000014b609d211 */ /* 0x000fc400030f14b7 */
[----:B------:R-:W-:-:S03]  /*10c70*/  ISETP.GE.AND P4, PT, R236, UR4, PT ;  /* 0x00000004ec007c0c */ /* 0x000fc6000bf86270 */
[----:B------:R4:W-:Y:S01]  /*10c80*/  @!P5 ST.E.64 desc[UR42][R8.64], R50 ;  /* 0x000000320800d985 */ /* 0x0009e2000c101b2a */
[-C--:B0-----:R-:W-:Y:S02]  /*10c90*/  @!P0 LEA R4, P6, R180, R24.reuse, 0x2 ;  /* 0x00000018b4048211 */ /* 0x081fe400078c10ff */
[----:B-1----:R-:W-:Y:S02]  /*10ca0*/  @!P1 LEA R6, P5, R178, R24, 0x2 ;  /* 0x00000018b2069211 */ /* 0x002fe400078a10ff */
[-C--:B------:R-:W-:Y:S02]  /*10cb0*/  @!P0 LEA.HI.X R5, R180, R20.reuse, R181, 0x2, P6 ;  /* 0x00000014b4058211 */ /* 0x080fe400030f14b5 */
[----:B------:R-:W-:Y:S02]  /*10cc0*/  @!P1 LEA.HI.X R7, R178, R20, R179, 0x2, P5 ;  /* 0x00000014b2079211 */ /* 0x000fe400028f14b3 */
[----:B------:R-:W-:Y:S01]  /*10cd0*/  ISETP.GE.AND P5, PT, R235, UR4, PT ;  /* 0x00000004eb007c0c */ /* 0x000fe2000bfa6270 */
[----:B------:R0:W-:Y:S01]  /*10ce0*/  @!P0 ST.E.64 desc[UR42][R4.64], R54 ;  /* 0x0000003604008985 */ /* 0x0001e2000c101b2a */
[----:B----4-:R-:W-:-:S02]  /*10cf0*/  @!P2 LEA R8, P6, R176, R24, 0x2 ;  /* 0x00000018b008a211 */ /* 0x010fc400078c10ff */
[----:B------:R-:W-:Y:S01]  /*10d00*/  ISETP.GE.AND P0, PT, R234, UR4, PT ;  /* 0x00000004ea007c0c */ /* 0x000fe2000bf06270 */
[----:B------:R1:W-:Y:S01]  /*10d10*/  @!P1 ST.E.64 desc[UR42][R6.64], R58 ;  /* 0x0000003a06009985 */ /* 0x0003e2000c101b2a */
[----:B------:R-:W-:Y:S02]  /*10d20*/  @!P2 LEA.HI.X R9, R176, R20, R177, 0x2, P6 ;  /* 0x00000014b009a211 */ /* 0x000fe400030f14b1 */
[----:B------:R-:W-:-:S03]  /*10d30*/  ISETP.GE.AND P1, PT, R233, UR4, PT ;  /* 0x00000004e9007c0c */ /* 0x000fc6000bf26270 */
[----:B------:R4:W-:Y:S01]  /*10d40*/  @!P2 ST.E.64 desc[UR42][R8.64], R62 ;  /* 0x0000003e0800a985 */ /* 0x0009e2000c101b2a */
[CC--:B0-----:R-:W-:Y:S02]  /*10d50*/  @!P3 LEA R4, P6, R237.reuse, R24.reuse, 0x2 ;  /* 0x00000018ed04b211 */ /* 0x0c1fe400078c10ff */
[C---:B-1----:R-:W-:Y:S02]  /*10d60*/  @!P4 LEA R6, P2, R236.reuse, R24, 0x2 ;  /* 0x00000018ec06c211 */ /* 0x042fe400078410ff */
[-C--:B------:R-:W-:Y:S02]  /*10d70*/  @!P3 LEA.HI.X R5, R237, R20.reuse, R175, 0x2, P6 ;  /* 0x00000014ed05b211 */ /* 0x080fe400030f14af */
[----:B------:R-:W-:Y:S02]  /*10d80*/  @!P4 LEA.HI.X R7, R236, R20, R174, 0x2, P2 ;  /* 0x00000014ec07c211 */ /* 0x000fe400010f14ae */
[----:B------:R-:W-:Y:S01]  /*10d90*/  ISETP.GE.AND P2, PT, R232, UR4, PT ;  /* 0x00000004e8007c0c */ /* 0x000fe2000bf46270 */
[----:B------:R0:W-:Y:S01]  /*10da0*/  @!P3 ST.E.64 desc[UR42][R4.64], R66 ;  /* 0x000000420400b985 */ /* 0x0001e2000c101b2a */
[----:B----4-:R-:W-:-:S03]  /*10db0*/  @!P5 LEA R8, P6, R235, R24, 0x2 ;  /* 0x00000018eb08d211 */ /* 0x010fc600078c10ff */
[----:B------:R1:W-:Y:S01]  /*10dc0*/  @!P4 ST.E.64 desc[UR42][R6.64], R70 ;  /* 0x000000460600c985 */ /* 0x0003e2000c101b2a */
[----:B------:R-:W-:-:S05]  /*10dd0*/  @!P5 LEA.HI.X R9, R235, R20, R173, 0x2, P6 ;  /* 0x00000014eb09d211 */ /* 0x000fca00030f14ad */
[----:B------:R4:W-:Y:S01]  /*10de0*/  @!P5 ST.E.64 desc[UR42][R8.64], R74 ;  /* 0x0000004a0800d985 */ /* 0x0009e2000c101b2a */
[----:B------:R-:W-:Y:S02]  /*10df0*/  ISETP.GE.AND P5, PT, R231, UR4, PT ;  /* 0x00000004e7007c0c */ /* 0x000fe4000bfa6270 */
[----:B0-----:R-:W-:-:S04]  /*10e00*/  @!P0 LEA R4, P4, R234, R24, 0x2 ;  /* 0x00000018ea048211 */ /* 0x001fc800078810ff */
[----:B------:R-:W-:Y:S02]  /*10e10*/  @!P0 LEA.HI.X R5, R234, R20, R172, 0x2, P4 ;  /* 0x00000014ea058211 */ /* 0x000fe400020f14ac */
[----:B------:R-:W-:Y:S02]  /*10e20*/  ISETP.GE.AND P4, PT, R229, UR4, PT ;  /* 0x00000004e5007c0c */ /* 0x000fe4000bf86270 */
[CC--:B-1----:R-:W-:Y:S01]  /*10e30*/  @!P1 LEA R6, P3, R233.reuse, R24.reuse, 0x2 ;  /* 0x00000018e9069211 */ /* 0x0c2fe200078610ff */
[----:B------:R0:W-:Y:S01]  /*10e40*/  @!P0 ST.E.64 desc[UR42][R4.64], R78 ;  /* 0x0000004e04008985 */ /* 0x0001e2000c101b2a */
[----:B----4-:R-:W-:Y:S02]  /*10e50*/  @!P2 LEA R8, P6, R232, R24, 0x2 ;  /* 0x00000018e808a211 */ /* 0x010fe400078c10ff */
[----:B------:R-:W-:Y:S02]  /*10e60*/  @!P1 LEA.HI.X R7, R233, R20, R171, 0x2, P3 ;  /* 0x00000014e9079211 */ /* 0x000fe400018f14ab */
[----:B------:R-:W-:-:S02]  /*10e70*/  ISETP.GE.AND P3, PT, R228, UR4, PT ;  /* 0x00000004e4007c0c */ /* 0x000fc4000bf66270 */
[----:B------:R-:W-:Y:S01]  /*10e80*/  @!P2 LEA.HI.X R9, R232, R20, R170, 0x2, P6 ;  /* 0x00000014e809a211 */ /* 0x000fe200030f14aa */
[----:B------:R1:W-:Y:S01]  /*10e90*/  @!P1 ST.E.64 desc[UR42][R6.64], R82 ;  /* 0x0000005206009985 */ /* 0x0003e2000c101b2a */
[----:B------:R-:W-:-:S03]  /*10ea0*/  ISETP.GE.AND P1, PT, R224, UR4, PT ;  /* 0x00000004e0007c0c */ /* 0x000fc6000bf26270 */
[----:B------:R4:W-:Y:S01]  /*10eb0*/  @!P2 ST.E.64 desc[UR42][R8.64], R86 ;  /* 0x000000560800a985 */ /* 0x0009e2000c101b2a */
[----:B------:R-:W-:Y:S02]  /*10ec0*/  ISETP.GE.AND P2, PT, R225, UR4, PT ;  /* 0x00000004e1007c0c */ /* 0x000fe4000bf46270 */
[----:B0-----:R-:W-:-:S04]  /*10ed0*/  @!P5 LEA R4, P6, R231, R24, 0x2 ;  /* 0x00000018e704d211 */ /* 0x001fc800078c10ff */
[----:B------:R-:W-:Y:S02]  /*10ee0*/  @!P5 LEA.HI.X R5, R231, R20, R169, 0x2, P6 ;  /* 0x00000014e705d211 */ /* 0x000fe400030f14a9 */
[----:B-1----:R-:W-:-:S03]  /*10ef0*/  @!P4 LEA R6, P0, R229, R24, 0x2 ;  /* 0x00000018e506c211 */ /* 0x002fc600078010ff */
[----:B------:R0:W-:Y:S01]  /*10f00*/  @!P5 ST.E.64 desc[UR42][R4.64], R90 ;  /* 0x0000005a0400d985 */ /* 0x0001e2000c101b2a */
[----:B------:R-:W-:Y:S02]  /*10f10*/  ISETP.GE.AND P5, PT, R222, UR4, PT ;  /* 0x00000004de007c0c */ /* 0x000fe4000bfa6270 */
[----:B------:R-:W-:Y:S02]  /*10f20*/  @!P4 LEA.HI.X R7, R229, R20, R168, 0x2, P0 ;  /* 0x00000014e507c211 */ /* 0x000fe400000f14a8 */
[----:B------:R-:W-:Y:S02]  /*10f30*/  ISETP.GE.AND P0, PT, R223, UR4, PT ;  /* 0x00000004df007c0c */ /* 0x000fe4000bf06270 */
[C---:B----4-:R-:W-:Y:S01]  /*10f40*/  @!P3 LEA R8, P6, R228.reuse, R24, 0x2 ;  /* 0x00000018e408b211 */ /* 0x050fe200078c10ff */
[----:B------:R1:W-:Y:S01]  /*10f50*/  @!P4 ST.E.64 desc[UR42][R6.64], R94 ;  /* 0x0000005e0600c985 */ /* 0x0003e2000c101b2a */
[----:B------:R-:W-:Y:S02]  /*10f60*/  ISETP.GE.AND P4, PT, R221, UR4, PT ;  /* 0x00000004dd007c0c */ /* 0x000fe4000bf86270 */
[----:B------:R-:W-:-:S02]  /*10f70*/  @!P3 LEA.HI.X R9, R228, R20, R167, 0x2, P6 ;  /* 0x00000014e409b211 */ /* 0x000fc400030f14a7 */
[----:B------:R-:W-:-:S03]  /*10f80*/  @!P2 LEA R10, P6, R225, R24, 0x2 ;  /* 0x00000018e10aa211 */ /* 0x000fc600078c10ff */
[----:B------:R4:W-:Y:S01]  /*10f90*/  @!P3 ST.E.64 desc[UR42][R8.64], R98 ;  /* 0x000000620800b985 */ /* 0x0009e2000c101b2a */
[C---:B---3--:R-:W-:Y:S02]  /*10fa0*/  @!P1 LEA R12, P3, R224.reuse, R24, 0x2 ;  /* 0x00000018e00c9211 */ /* 0x048fe400078610ff */
[----:B------:R-:W-:Y:S02]  /*10fb0*/  @!P2 LEA.HI.X R11, R225, R20, R166, 0x2, P6 ;  /* 0x00000014e10ba211 */ /* 0x000fe400030f14a6 */
[C---:B------:R-:W-:Y:S02]  /*10fc0*/  @!P0 LEA R14, P6, R223.reuse, R24, 0x2 ;  /* 0x00000018df0e8211 */ /* 0x040fe400078c10ff */
[-C--:B--2---:R-:W-:Y:S01]  /*10fd0*/  @!P1 LEA.HI.X R13, R224, R20.reuse, R165, 0x2, P3 ;  /* 0x00000014e00d9211 */ /* 0x084fe200018f14a5 */
[----:B------:R2:W-:Y:S01]  /*10fe0*/  @!P2 ST.E.64 desc[UR42][R10.64], R102 ;  /* 0x000000660a00a985 */ /* 0x0005e2000c101b2a */
[----:B------:R-:W-:Y:S02]  /*10ff0*/  ISETP.GE.AND P3, PT, R220, UR4, PT ;  /* 0x00000004dc007c0c */ /* 0x000fe4000bf66270 */
[----:B------:R-:W-:Y:S01]  /*11000*/  @!P0 LEA.HI.X R15, R223, R20, R164, 0x2, P6 ;  /* 0x00000014df0f8211 */ /* 0x000fe200030f14a4 */
[----:B------:R3:W-:Y:S01]  /*11010*/  @!P1 ST.E.64 desc[UR42][R12.64], R106 ;  /* 0x0000006a0c009985 */ /* 0x0007e2000c101b2a */
[----:B0-----:R-:W-:-:S02]  /*11020*/  @!P5 LEA R4, P1, R222, R24, 0x2 ;  /* 0x00000018de04d211 */ /* 0x001fc400078210ff */
[----:B-1----:R-:W-:Y:S01]  /*11030*/  @!P4 LEA R6, P2, R221, R24, 0x2 ;  /* 0x00000018dd06c211 */ /* 0x002fe200078410ff */
[----:B------:R-:W-:Y:S01]  /*11040*/  @!P0 ST.E.64 desc[UR42][R14.64], R110 ;  /* 0x0000006e0e008985 */ /* 0x000fe2000c101b2a */
[----:B------:R-:W-:Y:S02]  /*11050*/  ISETP.GE.AND P0, PT, R219, UR4, PT ;  /* 0x00000004db007c0c */ /* 0x000fe4000bf06270 */
[----:B------:R-:W-:Y:S02]  /*11060*/  @!P5 LEA.HI.X R5, R222, R20, R163, 0x2, P1 ;  /* 0x00000014de05d211 */ /* 0x000fe400008f14a3 */
[----:B------:R-:W-:Y:S02]  /*11070*/  ISETP.GE.AND P1, PT, R216, UR4, PT ;  /* 0x00000004d8007c0c */ /* 0x000fe4000bf26270 */
[----:B----4-:R-:W-:Y:S01]  /*11080*/  @!P3 LEA R8, P6, R220, R24, 0x2 ;  /* 0x00000018dc08b211 */ /* 0x010fe200078c10ff */
[----:B------:R0:W-:Y:S01]  /*11090*/  @!P5 ST.E.64 desc[UR42][R4.64], R114 ;  /* 0x000000720400d985 */ /* 0x0001e2000c101b2a */
[----:B------:R-:W-:-:S02]  /*110a0*/  @!P4 LEA.HI.X R7, R221, R20, R162, 0x2, P2 ;  /* 0x00000014dd07c211 */ /* 0x000fc400010f14a2 */
[----:B------:R-:W-:Y:S02]  /*110b0*/  @!P3 LEA.HI.X R9, R220, R20, R161, 0x2, P6 ;  /* 0x00000014dc09b211 */ /* 0x000fe400030f14a1 */
[----:B------:R-:W-:Y:S01]  /*110c0*/  ISETP.GE.AND P2, PT, R213, UR4, PT ;  /* 0x00000004d5007c0c */ /* 0x000fe2000bf46270 */
[----:B------:R1:W-:Y:S01]  /*110d0*/  @!P4 ST.E.64 desc[UR42][R6.64], R118 ;  /* 0x000000760600c985 */ /* 0x0003e2000c101b2a */
[----:B------:R-:W-:Y:S02]  /*110e0*/  ISETP.GE.AND P4, PT, R215, UR4, PT ;  /* 0x00000004d7007c0c */ /* 0x000fe4000bf86270 */
[C---:B--2---:R-:W-:Y:S01]  /*110f0*/  @!P0 LEA R10, P5, R219.reuse, R24, 0x2 ;  /* 0x00000018db0a8211 */ /* 0x044fe200078a10ff */
[----:B------:R2:W-:Y:S01]  /*11100*/  @!P3 ST.E.64 desc[UR42][R8.64], R122 ;  /* 0x0000007a0800b985 */ /* 0x0005e2000c101b2a */
[----:B------:R-:W-:Y:S02]  /*11110*/  ISETP.GE.AND P3, PT, R214, UR4, PT ;  /* 0x00000004d6007c0c */ /* 0x000fe4000bf66270 */
[----:B------:R-:W-:-:S02]  /*11120*/  @!P0 LEA.HI.X R11, R219, R20, R160, 0x2, P5 ;  /* 0x00000014db0b8211 */ /* 0x000fc400028f14a0 */
[----:B------:R-:W-:Y:S02]  /*11130*/  ISETP.GE.AND P5, PT, R212, UR4, PT ;  /* 0x00000004d4007c0c */ /* 0x000fe4000bfa6270 */
[CC--:B---3--:R-:W-:Y:S01]  /*11140*/  @!P1 LEA R12, P6, R216.reuse, R24.reuse, 0x2 ;  /* 0x00000018d80c9211 */ /* 0x0c8fe200078c10ff */
[----:B------:R3:W-:Y:S02]  /*11150*/  @!P0 ST.E.64 desc[UR42][R10.64], R126 ;  /* 0x0000007e0a008985 */ /* 0x0007e4000c101b2a */
[C---:B0-----:R-:W-:Y:S02]  /*11160*/  @!P4 LEA R4, P0, R215.reuse, R24, 0x2 ;  /* 0x00000018d704c211 */ /* 0x041fe400078010ff */
[----:B------:R-:W-:Y:S02]  /*11170*/  @!P1 LEA.HI.X R13, R216, R20, R159, 0x2, P6 ;  /* 0x00000014d80d9211 */ /* 0x000fe400030f149f */
[----:B-1----:R-:W-:Y:S02]  /*11180*/  @!P3 LEA R6, P6, R214, R24, 0x2 ;  /* 0x00000018d606b211 */ /* 0x002fe400078c10ff */
[----:B------:R-:W-:Y:S01]  /*11190*/  @!P4 LEA.HI.X R5, R215, R20, R158, 0x2, P0 ;  /* 0x00000014d705c211 */ /* 0x000fe200000f149e */
[----:B------:R3:W-:Y:S01]  /*111a0*/  @!P1 ST.E.64 desc[UR42][R12.64], R130 ;  /* 0x000000820c009985 */ /* 0x0007e2000c101b2a */
[----:B--2---:R-:W-:-:S02]  /*111b0*/  @!P2 LEA R8, P1, R213, R24, 0x2 ;  /* 0x00000018d508a211 */ /* 0x004fc400078210ff */
[----:B------:R-:W-:Y:S01]  /*111c0*/  @!P5 LEA R14, P0, R212, R24, 0x2 ;  /* 0x00000018d40ed211 */ /* 0x000fe200078010ff */
[----:B------:R3:W-:Y:S01]  /*111d0*/  @!P4 ST.E.64 desc[UR42][R4.64], R134 ;  /* 0x000000860400c985 */ /* 0x0007e2000c101b2a */
[-C--:B------:R-:W-:Y:S02]  /*111e0*/  @!P3 LEA.HI.X R7, R214, R20.reuse, R157, 0x2, P6 ;  /* 0x00000014d607b211 */ /* 0x080fe400030f149d */
[-C--:B------:R-:W-:Y:S02]  /*111f0*/  @!P2 LEA.HI.X R9, R213, R20.reuse, R156, 0x2, P1 ;  /* 0x00000014d509a211 */ /* 0x080fe400008f149c */
[----:B------:R-:W-:Y:S01]  /*11200*/  @!P5 LEA.HI.X R15, R212, R20, R152, 0x2, P0 ;  /* 0x00000014d40fd211 */ /* 0x000fe200000f1498 */
[----:B------:R3:W-:Y:S01]  /*11210*/  @!P3 ST.E.64 desc[UR42][R6.64], R138 ;  /* 0x0000008a0600b985 */ /* 0x0007e2000c101b2a */
[----:B------:R-:W-:-:S03]  /*11220*/  ISETP.GE.AND P0, PT, R211, UR4, PT ;  /* 0x00000004d3007c0c */ /* 0x000fc6000bf06270 */
[----:B------:R3:W-:Y:S04]  /*11230*/  @!P2 ST.E.64 desc[UR42][R8.64], R142 ;  /* 0x0000008e0800a985 */ /* 0x0007e8000c101b2a */
[----:B------:R3:W-:Y:S06]  /*11240*/  @!P5 ST.E.64 desc[UR42][R14.64], R146 ;  /* 0x000000920e00d985 */ /* 0x0007ec000c101b2a */
[----:B------:R-:W-:Y:S05]  /*11250*/  @P0 BRA `(.L_x_3755) ;  /* 0x0000000c00d40947 */ /* 0x000fea0003800000 */
[----:B---3--:R-:W-:-:S04]  /*11260*/  LEA R4, P0, R211, R24, 0x2 ;  /* 0x00000018d3047211 */ /* 0x008fc800078010ff */
[----:B------:R-:W-:-:S05]  /*11270*/  LEA.HI.X R5, R211, R20, R21, 0x2, P0 ;  /* 0x00000014d3057211 */ /* 0x000fca00000f1415 */
[----:B------:R0:W-:Y:S01]  /*11280*/  ST.E.64 desc[UR42][R4.64], R150 ;  /* 0x0000009604007985 */ /* 0x0001e2000c101b2a */
[----:B------:R-:W-:Y:S05]  /*11290*/  BRA `(.L_x_3755) ;  /* 0x0000000c00c47947 */ /* 0x000fea0003800000 */
.L_x_3749:
        /* <DEDUP_REMOVED lines=16> */
[----:B------:R-:W4:-:S12]  /*113a0*/  S2R R6, SR_TID.X ;  /* 0x0000000000067919 */ /* 0x000f180000002100 */
[----:B------:R-:W2:Y:S01]  /*113b0*/  @!P2 LDC R200, c[0x0][0xad4] ;  /* 0x0002b500ffc8ab82 */ /* 0x000ea20000000800 */
[----:B----4-:R-:W-:Y:S01]  /*113c0*/  VIADD R30, R6, 0xffffff80 ;  /* 0xffffff80061e7836 */ /* 0x010fe20000000000 */
[----:B--2---:R-:W-:-:S04]  /*113d0*/  ISETP.GT.AND P2, PT, R200, 0x1, PT ;  /* 0x00000001c800780c */ /* 0x004fc80003f44270 */
[----:B------:R-:W-:Y:S01]  /*113e0*/  ISETP.GT.AND P3, PT, R30, 0x3f, PT ;  /* 0x0000003f1e00780c */ /* 0x000fe20003f64270 */
[----:B---3--:R-:W-:-:S12]  /*113f0*/  @P1 BRA `(.L_x_3758) ;  /* 0x0000000000101947 */ /* 0x008fd80003800000 */
[----:B------:R-:W-:Y:S05]  /*11400*/  @!P0 BRA `(.L_x_3758) ;  /* 0x00000000000c8947 */ /* 0x000fea0003800000 */
[----:B------:R-:W2:Y:S04]  /*11410*/  LDG.E R7, desc[UR42][R4.64] ;  /* 0x0000002a04077981 */ /* 0x000ea8000c1e1900 */
[----:B-----5:R-:W2:Y:S02]  /*11420*/  LDG.E R0, desc[UR42][R4.64+0x4] ;  /* 0x0000042a04007981 */ /* 0x020ea4000c1e1900 */
[----:B--2---:R-:W-:-:S07]  /*11430*/  IMAD.IADD R0, R0, 0x1, -R7 ;  /* 0x0000000100007824 */ /* 0x004fce00078e0a07 */
.L_x_3758:
[----:B------:R-:W2:Y:S01]  /*11440*/  LDL.LU R4, [R1+0x24] ;  /* 0x0000240001047983 */ /* 0x000ea20000300800 */
[----:B------:R-:W-:Y:S01]  /*11450*/  BSSY B1, `(.L_x_3759) ;  /* 0x0000037000017945 */ /* 0x000fe20003800000 */
[----:B------:R-:W-:Y:S02]  /*11460*/  SEL R199, R199, RZ, !P0 ;  /* 0x000000ffc7c77207 */ /* 0x000fe40004000000 */
[----:B-----5:R-:W-:Y:S02]  /*11470*/  SHF.R.S32.HI R26, RZ, 0x1f, R3 ;  /* 0x0000001fff1a7819 */ /* 0x020fe40000011403 */
[----:B--2---:R-:W-:Y:S01]  /*11480*/  SEL R28, R4, RZ, !P0 ;  /* 0x000000ff041c7207 */ /* 0x004fe20004000000 */
[----:B------:R-:W-:Y:S06]  /*11490*/  @P3 BRA `(.L_x_3760) ;  /* 0x0000000000c83947 */ /* 0x000fec0003800000 */
[----:B------:R-:W2:Y:S01]  /*114a0*/  S2R R4, SR_TID.X ;  /* 0x0000000000047919 */ /* 0x000ea20000002100 */
[----:B------:R-:W3:Y:S02]  /*114b0*/  LDC R31, c[0x0][0xbe8] ;  /* 0x0002fa00ff1f7b82 */ /* 0x000ee40000000800 */
[----:B---3--:R-:W-:Y:S02]  /*114c0*/  IMAD R5, R0, R31, RZ ;  /* 0x0000001f00057224 */ /* 0x008fe400078e02ff */
[----:B--2---:R-:W-:-:S04]  /*114d0*/  IMAD R4, R201, 0x40, R4 ;  /* 0x00000040c9047824 */ /* 0x004fc800078e0204 */
[----:B------:R-:W-:-:S05]  /*114e0*/  VIADD R29, R4, 0xffffff80 ;  /* 0xffffff80041d7836 */ /* 0x000fca0000000000 */
[----:B------:R-:W-:-:S13]  /*114f0*/  ISETP.GE.AND P0, PT, R29, R5, PT ;  /* 0x000000051d00720c */ /* 0x000fda0003f06270 */
[----:B------:R-:W-:Y:S05]  /*11500*/  @P0 BRA `(.L_x_3760) ;  /* 0x0000000000ac0947 */ /* 0x000fea0003800000 */
[----:B------:R-:W-:Y:S01]  /*11510*/  IMAD.MOV.U32 R24, RZ, RZ, 0x9b8 ;  /* 0x000009b8ff187424 */ /* 0x000fe200078e00ff */
[----:B------:R-:W-:Y:S01]  /*11520*/  ISETP.GT.AND P0, PT, R200, 0x1, PT ;  /* 0x00000001c800780c */ /* 0x000fe20003f04270 */
[----:B------:R-:W2:Y:S01]  /*11530*/  LDC.64 R4, c[0x0][0xba8] ;  /* 0x0002ea00ff047b82 */ /* 0x000ea20000000a00 */
[----:B------:R-:W-:Y:S01]  /*11540*/  ISETP.NE.AND P1, PT, R31, 0x1, PT ;  /* 0x000000011f00780c */ /* 0x000fe20003f25270 */
[----:B------:R-:W-:Y:S01]  /*11550*/  IMAD.MOV.U32 R21, RZ, RZ, R29 ;  /* 0x000000ffff157224 */ /* 0x000fe200078e001d */
[----:B------:R-:W-:-:S05]  /*11560*/  SEL R24, R24, 0x978, P0 ;  /* 0x0000097818187807 */ /* 0x000fca0000000000 */
[----:B------:R-:W3:Y:S08]  /*11570*/  LDC.64 R10, c[0x0][R24+0x220] ;  /* 0x00008800180a7b82 */ /* 0x000ef00000000a00 */
[----:B------:R-:W4:Y:S08]  /*11580*/  LDC.64 R14, c[0x0][R24+0x218] ;  /* 0x00008600180e7b82 */ /* 0x000f300000000a00 */
[----:B------:R-:W5:Y:S08]  /*11590*/  LDC.64 R8, c[0x0][R24+0x228] ;  /* 0x00008a0018087b82 */ /* 0x000f700000000a00 */
[----:B------:R-:W0:Y:S08]  /*115a0*/  @P1 LDC R20, c[0x0][0xbec] ;  /* 0x0002fb00ff141b82 */ /* 0x000e300000000800 */
[----:B------:R-:W1:Y:S08]  /*115b0*/  LDC.64 R6, c[0x0][R24+0x210] ;  /* 0x0000840018067b82 */ /* 0x000e700000000a00 */
[----:B------:R-:W5:Y:S01]  /*115c0*/  @P1 LDC R27, c[0x0][0xbf0] ;  /* 0x0002fc00ff1b1b82 */ /* 0x000f620000000800 */
[----:B0-----:R-:W-:-:S07]  /*115d0*/  @P1 IMAD.HI.U32 R20, R29, R20, RZ ;  /* 0x000000141d141227 */ /* 0x001fce00078e00ff */
[----:B--2---:R-:W0:Y:S01]  /*115e0*/  @!P0 LDC R4, c[0x0][0xb50] ;  /* 0x0002d400ff048b82 */ /* 0x004e220000000800 */
[-C--:B---3--:R-:W-:Y:S02]  /*115f0*/  IMAD R11, R11, R199.reuse, RZ ;  /* 0x000000c70b0b7224 */ /* 0x088fe400078e02ff */
[----:B------:R-:W-:-:S05]  /*11600*/  IMAD.WIDE.U32 R12, R10, R199, RZ ;  /* 0x000000c70a0c7225 */ /* 0x000fca00078e00ff */
[----:B------:R-:W2:Y:S01]  /*11610*/  @!P0 LDC R5, c[0x0][0xb54] ;  /* 0x0002d500ff058b82 */ /* 0x000ea20000000800 */
[-C--:B----4-:R-:W-:Y:S02]  /*11620*/  IMAD R25, R15, R198.reuse, RZ ;  /* 0x000000c60f197224 */ /* 0x090fe400078e02ff */
[----:B------:R-:W-:Y:S01]  /*11630*/  IMAD.WIDE.U32 R14, R14, R198, RZ ;  /* 0x000000c60e0e7225 */ /* 0x000fe200078e00ff */
[----:B-----5:R-:W-:-:S03]  /*11640*/  @P1 SHF.R.U32.HI R21, RZ, R27, R20 ;  /* 0x0000001bff151219 */ /* 0x020fc60000011614 */
[----:B------:R-:W-:Y:S01]  /*11650*/  IMAD R27, R10, R28, R11 ;  /* 0x0000001c0a1b7224 */ /* 0x000fe200078e020b */
[----:B------:R-:W-:Y:S01]  /*11660*/  SEL R11, R210, RZ, P0 ;  /* 0x000000ffd20b7207 */ /* 0x000fe20000000000 */
[----:B------:R-:W-:Y:S01]  /*11670*/  IMAD.IADD R25, R15, 0x1, R25 ;  /* 0x000000010f197824 */ /* 0x000fe200078e0219 */
[----:B------:R-:W-:Y:S01]  /*11680*/  IADD3 R14, P1, P3, R12, R14, R3 ;  /* 0x0000000e0c0e7210 */ /* 0x000fe20007b3e003 */
[----:B------:R-:W-:Y:S02]  /*11690*/  IMAD.IADD R27, R13, 0x1, R27 ;  /* 0x000000010d1b7824 */ /* 0x000fe400078e021b */
[----:B------:R-:W-:Y:S02]  /*116a0*/  IMAD.MOV R10, RZ, RZ, -R21 ;  /* 0x000000ffff0a7224 */ /* 0x000fe400078e0a15 */
[-C--:B------:R-:W-:Y:S02]  /*116b0*/  IMAD R13, R9, R11.reuse, RZ ;  /* 0x0000000b090d7224 */ /* 0x080fe400078e02ff */
        /* <DEDUP_REMOVED lines=8> */
[----:B------:R-:W-:Y:S01]  /*11740*/  SHF.R.S32.HI R13, RZ, 0x1f, R11 ;  /* 0x0000001fff0d7819 */ /* 0x000fe2000001140b */
[----:B------:R-:W-:-:S04]  /*11750*/  IMAD.WIDE.U32 R8, R6, R11, R8 ;  /* 0x0000000b06087225 */ /* 0x000fc800078e0008 */
[----:B------:R-:W-:Y:S01]  /*11760*/  IMAD R7, R6, R13, R7 ;  /* 0x0000000d06077224 */ /* 0x000fe200078e0207 */
[----:B0-----:R-:W-:-:S03]  /*11770*/  LEA R4, P0, R8, R4, 0x2 ;  /* 0x0000000408047211 */ /* 0x001fc600078010ff */
[----:B------:R-:W-:Y:S02]  /*11780*/  IMAD.IADD R6, R9, 0x1, R7 ;  /* 0x0000000109067824 */ /* 0x000fe400078e0207 */
[----:B------:R-:W-:-:S03]  /*11790*/  IMAD.MOV.U32 R7, RZ, RZ, -0x800000 ;  /* 0xff800000ff077424 */ /* 0x000fc600078e00ff */
[----:B--2---:R-:W-:-:S05]  /*117a0*/  LEA.HI.X R5, R8, R5, R6, 0x2, P0 ;  /* 0x0000000508057211 */ /* 0x004fca00000f1406 */
[----:B------:R2:W-:Y:S02]  /*117b0*/  STG.E desc[UR42][R4.64], R7 ;  /* 0x0000000704007986 */ /* 0x0005e4000c10192a */
.L_x_3760:
[----:B------:R-:W-:Y:S05]  /*117c0*/  BSYNC B1 ;  /* 0x0000000000017941 */ /* 0x000fea0003800000 */
.L_x_3759:
[----:B------:R-:W-:Y:S05]  /*117d0*/  @P2 BRA `(.L_x_3755) ;  /* 0x0000000800742947 */ /* 0x000fea0003800000 */
[----:B------:R-:W3:Y:S01]  /*117e0*/  LDC R9, c[0x0][0xbe8] ;  /* 0x0002fa00ff097b82 */ /* 0x000ee20000000800 */
[----:B------:R-:W-:Y:S01]  /*117f0*/  ULDC.64 UR4, c[0x0][0xaa0] ;  /* 0x0002a80000047ab9 */ /* 0x000fe20000000a00 */
[----:B--2---:R-:W-:Y:S01]  /*11800*/  SHF.R.S32.HI R7, RZ, 0x1f, R30 ;  /* 0x0000001fff077819 */ /* 0x004fe2000001141e */
[----:B------:R-:W-:Y:S01]  /*11810*/  IMAD R6, R26, UR4, RZ ;  /* 0x000000041a067c24 */ /* 0x000fe2000f8e02ff */
[----:B------:R-:W-:Y:S01]  /*11820*/  BSSY B1, `(.L_x_3761) ;  /* 0x0000074000017945 */ /* 0x000fe20003800000 */
[----:B------:R-:W-:Y:S01]  /*11830*/  IMAD.WIDE.U32 R4, R3, UR4, RZ ;  /* 0x0000000403047c25 */ /* 0x000fe2000f8e00ff */
[----:B------:R-:W-:Y:S02]  /*11840*/  LEA.HI R7, R7, R30, RZ, 0x3 ;  /* 0x0000001e07077211 */ /* 0x000fe400078f18ff */
[----:B------:R-:W2:Y:S01]  /*11850*/  LDC R21, c[0x0][0xac8] ;  /* 0x0002b200ff157b82 */ /* 0x000ea20000000800 */
[----:B------:R-:W-:Y:S01]  /*11860*/  IMAD R3, R3, UR5, R6 ;  /* 0x0000000503037c24 */ /* 0x000fe2000f8e0206 */
[----:B------:R-:W-:Y:S01]  /*11870*/  SHF.R.S32.HI R26, RZ, 0x3, R7 ;  /* 0x00000003ff1a7819 */ /* 0x000fe20000011407 */
[----:B------:R-:W-:Y:S01]  /*11880*/  ULDC.64 UR4, c[0x0][0xae8] ;  /* 0x0002ba0000047ab9 */ /* 0x000fe20000000a00 */
[----:B------:R-:W-:Y:S01]  /*11890*/  VIADD R31, R187, 0x180 ;  /* 0x00000180bb1f7836 */ /* 0x000fe20000000000 */
[----:B------:R-:W-:Y:S01]  /*118a0*/  SHF.R.S32.HI R32, RZ, 0x1f, R204 ;  /* 0x0000001fff207819 */ /* 0x000fe200000114cc */
[----:B------:R-:W-:Y:S01]  /*118b0*/  IMAD.IADD R5, R5, 0x1, R3 ;  /* 0x0000000105057824 */ /* 0x000fe200078e0203 */
[----:B------:R-:W-:Y:S01]  /*118c0*/  LOP3.LUT R3, R7, 0xfffffff8, RZ, 0xc0, !PT ;  /* 0xfffffff807037812 */ /* 0x000fe200078ec0ff */
[----:B------:R-:W-:Y:S01]  /*118d0*/  VIADD R29, R187, 0x1c0 ;  /* 0x000001c0bb1d7836 */ /* 0x000fe20000000000 */
[----:B------:R-:W-:Y:S01]  /*118e0*/  SHF.R.S32.HI R33, RZ, 0x1f, R205 ;  /* 0x0000001fff217819 */ /* 0x000fe200000114cd */
[----:B------:R-:W-:Y:S01]  /*118f0*/  IMAD.WIDE.U32 R4, R198, UR4, R4 ;  /* 0x00000004c6047c25 */ /* 0x000fe2000f8e0004 */
[----:B------:R-:W-:-:S02]  /*11900*/  SHF.R.S32.HI R34, RZ, 0x1f, R206 ;  /* 0x0000001fff227819 */ /* 0x000fc400000114ce */
[----:B------:R-:W-:Y:S01]  /*11910*/  SHF.R.S32.HI R35, RZ, 0x1f, R207 ;  /* 0x0000001fff237819 */ /* 0x000fe200000114cf */
[----:B------:R-:W-:Y:S01]  /*11920*/  IMAD.IADD R3, R30, 0x1, -R3 ;  /* 0x000000011e037824 */ /* 0x000fe200078e0a03 */
[----:B------:R-:W-:Y:S01]  /*11930*/  SHF.R.S32.HI R30, RZ, 0x1f, R31 ;  /* 0x0000001fff1e7819 */ /* 0x000fe2000001141f */
[----:B------:R-:W-:Y:S01]  /*11940*/  IMAD R5, R198, UR5, R5 ;  /* 0x00000005c6057c24 */ /* 0x000fe2000f8e0205 */
[----:B---3--:R-:W-:Y:S01]  /*11950*/  ISETP.NE.AND P0, PT, R9, 0x1, PT ;  /* 0x000000010900780c */ /* 0x008fe20003f05270 */
[----:B------:R-:W-:Y:S01]  /*11960*/  IMAD R6, R3, 0x20, R26 ;  /* 0x0000002003067824 */ /* 0x000fe200078e021a */
[----:B------:R-:W-:Y:S01]  /*11970*/  ULDC.64 UR4, c[0x0][0xaf0] ;  /* 0x0002bc0000047ab9 */ /* 0x000fe20000000a00 */
[----:B------:R-:W-:Y:S01]  /*11980*/  IMAD R27, R0, R9, RZ ;  /* 0x00000009001b7224 */ /* 0x000fe200078e02ff */
[----:B------:R-:W-:Y:S01]  /*11990*/  SHF.R.S32.HI R36, RZ, 0x1f, R208 ;  /* 0x0000001fff247819 */ /* 0x000fe200000114d0 */
[----:B------:R-:W-:Y:S02]  /*119a0*/  IMAD R8, R201, 0x40, R6 ;  /* 0x00000040c9087824 */ /* 0x000fe400078e0206 */
[----:B------:R-:W-:Y:S01]  /*119b0*/  IMAD R3, R28, UR4, RZ ;  /* 0x000000041c037c24 */ /* 0x000fe2000f8e02ff */
[-C--:B--2---:R-:W-:Y:S01]  /*119c0*/  ISETP.GE.AND P1, PT, R208, R21.reuse, PT ;  /* 0x00000015d000720c */ /* 0x084fe20003f26270 */
[----:B------:R-:W-:Y:S01]  /*119d0*/  IMAD.WIDE.U32 R4, R199, UR4, R4 ;  /* 0x00000004c7047c25 */ /* 0x000fe2000f8e0004 */
[----:B------:R-:W-:-:S02]  /*119e0*/  ISETP.GE.AND P2, PT, R187, R21, PT ;  /* 0x00000015bb00720c */ /* 0x000fc40003f46270 */
[----:B------:R-:W-:Y:S01]  /*119f0*/  SHF.R.S32.HI R28, RZ, 0x1f, R29 ;  /* 0x0000001fff1c7819 */ /* 0x000fe2000001141d */
[----:B------:R-:W2:Y:S01]  /*11a00*/  @P0 LDC R11, c[0x0][0xbec] ;  /* 0x0002fb00ff0b0b82 */ /* 0x000ea20000000800 */
[----:B------:R-:W-:Y:S01]  /*11a10*/  IMAD R7, R199, UR5, R3 ;  /* 0x00000005c7077c24 */ /* 0x000fe2000f8e0203 */
[----:B------:R-:W-:Y:S01]  /*11a20*/  ULDC.64 UR4, c[0x0][0xae0] ;  /* 0x0002b80000047ab9 */ /* 0x000fe20000000a00 */
[----:B------:R-:W-:Y:S01]  /*11a30*/  IMAD.MOV.U32 R3, RZ, RZ, R8 ;  /* 0x000000ffff037224 */ /* 0x000fe200078e0008 */
[----:B------:R-:W-:Y:S01]  /*11a40*/  SEL R0, RZ, 0x1, P2 ;  /* 0x00000001ff007807 */ /* 0x000fe20001000000 */
[----:B------:R-:W-:Y:S01]  /*11a50*/  IMAD.IADD R5, R5, 0x1, R7 ;  /* 0x0000000105057824 */ /* 0x000fe200078e0207 */
[----:B------:R-:W-:Y:S01]  /*11a60*/  ISETP.GE.AND P2, PT, R29, R21, PT ;  /* 0x000000151d00720c */ /* 0x000fe20003f46270 */
[----:B------:R-:W-:Y:S01]  /*11a70*/  IMAD R26, R201, 0x40, R26 ;  /* 0x00000040c91a7824 */ /* 0x000fe200078e021a */
[----:B------:R-:W3:Y:S01]  /*11a80*/  @P0 LDC R13, c[0x0][0xbf0] ;  /* 0x0002fc00ff0d0b82 */ /* 0x000ee20000000800 */
[----:B--2---:R-:W-:-:S05]  /*11a90*/  @P0 IMAD.HI.U32 R6, R8, R11, RZ ;  /* 0x0000000b08060227 */ /* 0x004fca00078e00ff */
[----:B---3--:R-:W-:Y:S02]  /*11aa0*/  @P0 SHF.R.U32.HI R3, RZ, R13, R6 ;  /* 0x0000000dff030219 */ /* 0x008fe40000011606 */
[----:B------:R-:W-:Y:S02]  /*11ab0*/  ISETP.GE.AND P0, PT, R207, R21, PT ;  /* 0x00000015cf00720c */ /* 0x000fe40003f06270 */
[--C-:B------:R-:W-:Y:S01]  /*11ac0*/  SHF.R.S32.HI R6, RZ, 0x1f, R3.reuse ;  /* 0x0000001fff067819 */ /* 0x100fe20000011403 */
[----:B------:R-:W-:Y:S02]  /*11ad0*/  IMAD.MOV R7, RZ, RZ, -R3 ;  /* 0x000000ffff077224 */ /* 0x000fe400078e0a03 */
[----:B------:R-:W-:-:S04]  /*11ae0*/  IMAD.WIDE.U32 R4, R3, UR4, R4 ;  /* 0x0000000403047c25 */ /* 0x000fc8000f8e0004 */
[----:B------:R-:W-:Y:S02]  /*11af0*/  IMAD R6, R6, UR4, RZ ;  /* 0x0000000406067c24 */ /* 0x000fe4000f8e02ff */
[----:B------:R-:W-:Y:S01]  /*11b00*/  IMAD R7, R9, R7, R8 ;  /* 0x0000000709077224 */ /* 0x000fe200078e0208 */
[----:B------:R-:W-:Y:S01]  /*11b10*/  SEL R8, RZ, 0xffffffff, P1 ;  /* 0xffffffffff087807 */ /* 0x000fe20000800000 */
[----:B------:R-:W-:Y:S01]  /*11b20*/  IMAD R9, R3, UR5, R6 ;  /* 0x0000000503097c24 */ /* 0x000fe2000f8e0206 */
[----:B------:R-:W-:Y:S01]  /*11b30*/  SEL R3, RZ, 0xffffffff, P0 ;  /* 0xffffffffff037807 */ /* 0x000fe20000000000 */
[----:B------:R-:W-:Y:S01]  /*11b40*/  ULDC.64 UR4, c[0x0][0xad8] ;  /* 0x0002b60000047ab9 */ /* 0x000fe20000000a00 */
[-C--:B------:R-:W-:Y:S01]  /*11b50*/  ISETP.GE.AND P0, PT, R206, R21.reuse, PT ;  /* 0x00000015ce00720c */ /* 0x080fe20003f06270 */
[----:B------:R-:W-:Y:S02]  /*11b60*/  IMAD.SHL.U32 R11, R8, 0x2, RZ ;  /* 0x00000002080b7824 */ /* 0x000fe400078e00ff */
[----:B------:R-:W-:Y:S01]  /*11b70*/  IMAD.SHL.U32 R3, R3, 0x4, RZ ;  /* 0x0000000403037824 */ /* 0x000fe200078e00ff */
[----:B------:R-:W-:Y:S01]  /*11b80*/  SEL R6, RZ, 0xffffffff, P0 ;  /* 0xffffffffff067807 */ /* 0x000fe20000000000 */
[----:B------:R-:W-:Y:S01]  /*11b90*/  IMAD.IADD R5, R5, 0x1, R9 ;  /* 0x0000000105057824 */ /* 0x000fe200078e0209 */
[----:B------:R-:W-:-:S02]  /*11ba0*/  ISETP.GE.AND P0, PT, R205, R21, PT ;  /* 0x00000015cd00720c */ /* 0x000fc40003f06270 */
[----:B------:R-:W-:Y:S01]  /*11bb0*/  LOP3.LUT R0, R11, 0x2, R0, 0xe2, !PT ;  /* 0x000000020b007812 */ /* 0x000fe200078ee200 */
[----:B------:R-:W-:Y:S01]  /*11bc0*/  IMAD.SHL.U32 R8, R6, 0x8, RZ ;  /* 0x0000000806087824 */ /* 0x000fe200078e00ff */
[----:B------:R-:W-:Y:S01]  /*11bd0*/  SEL R6, RZ, 0xffffffff, P0 ;  /* 0xffffffffff067807 */ /* 0x000fe20000000000 */
[----:B------:R-:W-:Y:S01]  /*11be0*/  IMAD.WIDE.U32 R4, R7, UR4, R4 ;  /* 0x0000000407047c25 */ /* 0x000fe2000f8e0004 */
[----:B------:R-:W-:Y:S02]  /*11bf0*/  LOP3.LUT R3, R3, 0x4, R0, 0xe2, !PT ;  /* 0x0000000403037812 */ /* 0x000fe400078ee200 */
[----:B------:R-:W-:Y:S01]  /*11c00*/  ISETP.GE.AND P0, PT, R204, R21, PT ;  /* 0x00000015cc00720c */ /* 0x000fe20003f06270 */
[----:B------:R-:W-:Y:S01]  /*11c10*/  IMAD.SHL.U32 R6, R6, 0x10, RZ ;  /* 0x0000001006067824 */ /* 0x000fe200078e00ff */
[----:B------:R-:W-:Y:S02]  /*11c20*/  SHF.R.S32.HI R0, RZ, 0x1f, R7 ;  /* 0x0000001fff007819 */ /* 0x000fe40000011407 */
[----:B------:R-:W-:-:S02]  /*11c30*/  LOP3.LUT R3, R8, 0x8, R3, 0xe2, !PT ;  /* 0x0000000808037812 */ /* 0x000fc400078ee203 */
[----:B------:R-:W-:Y:S01]  /*11c40*/  SEL R8, RZ, 0xffffffff, P0 ;  /* 0xffffffffff087807 */ /* 0x000fe20000000000 */
[----:B------:R-:W-:Y:S01]  /*11c50*/  IMAD R0, R0, UR4, RZ ;  /* 0x0000000400007c24 */ /* 0x000fe2000f8e02ff */
[----:B------:R-:W-:Y:S02]  /*11c60*/  ISETP.GE.AND P0, PT, R31, R21, PT ;  /* 0x000000151f00720c */ /* 0x000fe40003f06270 */
[----:B------:R-:W-:Y:S01]  /*11c70*/  LOP3.LUT R6, R6, 0x10, R3, 0xe2, !PT ;  /* 0x0000001006067812 */ /* 0x000fe200078ee203 */
[----:B------:R-:W-:Y:S02]  /*11c80*/  IMAD.SHL.U32 R9, R8, 0x20, RZ ;  /* 0x0000002008097824 */ /* 0x000fe400078e00ff */
[----:B------:R-:W-:Y:S01]  /*11c90*/  IMAD R3, R7, UR5, R0 ;  /* 0x0000000507037c24 */ /* 0x000fe2000f8e0200 */
[----:B------:R-:W-:Y:S01]  /*11ca0*/  SEL R7, RZ, 0x40, P0 ;  /* 0x00000040ff077807 */ /* 0x000fe20000000000 */
[----:B------:R-:W-:Y:S01]  /*11cb0*/  ULDC.64 UR4, c[0x0][0xa80] ;  /* 0x0002a00000047ab9 */ /* 0x000fe20000000a00 */
[----:B------:R-:W-:Y:S01]  /*11cc0*/  ISETP.GE.AND P0, PT, R26, R27, PT ;  /* 0x0000001b1a00720c */ /* 0x000fe20003f06270 */
[----:B------:R-:W-:Y:S01]  /*11cd0*/  IMAD.IADD R3, R5, 0x1, R3 ;  /* 0x0000000105037824 */ /* 0x000fe200078e0203 */
[----:B------:R-:W-:-:S02]  /*11ce0*/  LOP3.LUT R6, R9, 0x20, R6, 0xe2, !PT ;  /* 0x0000002009067812 */ /* 0x000fc400078ee206 */
[----:B------:R-:W-:Y:S02]  /*11cf0*/  LEA R20, P1, R4, UR4, 0x1 ;  /* 0x0000000404147c11 */ /* 0x000fe4000f8208ff */
[----:B------:R-:W-:Y:S02]  /*11d00*/  SEL R5, RZ, 0x80, P2 ;  /* 0x00000080ff057807 */ /* 0x000fe40001000000 */
[----:B------:R-:W-:Y:S02]  /*11d10*/  LOP3.LUT R24, R6, R7, RZ, 0xfc, !PT ;  /* 0x0000000706187212 */ /* 0x000fe400078efcff */
[----:B------:R-:W-:Y:S02]  /*11d20*/  LEA.HI.X R3, R4, UR5, R3, 0x1, P1 ;  /* 0x0000000504037c11 */ /* 0x000fe400088f0c03 */
[----:B------:R-:W-:Y:S01]  /*11d30*/  LOP3.LUT R25, R24, R5, RZ, 0xfc, !PT ;  /* 0x0000000518197212 */ /* 0x000fe200078efcff */
[----:B------:R2:W3:Y:S04]  /*11d40*/  SHFL.IDX PT, R4, R20, RZ, 0x181f ;  /* 0x00181fff14047589 */ /* 0x0004e800000e0000 */
[----:B------:R2:W4:Y:S01]  /*11d50*/  SHFL.IDX PT, R5, R3, RZ, 0x181f ;  /* 0x00181fff03057589 */ /* 0x00052200000e0000 */
[----:B------:R-:W-:Y:S05]  /*11d60*/  @P0 BRA `(.L_x_3762) ;  /* 0x00000000007c0947 */ /* 0x000fea0003800000 */
[-C--:B------:R-:W-:Y:S02]  /*11d70*/  ISETP.GE.AND P2, PT, R208, R21.reuse, PT ;  /* 0x00000015d000720c */ /* 0x080fe40003f46270 */
[-C--:B------:R-:W-:Y:S02]  /*11d80*/  ISETP.GE.AND P1, PT, R187, R21.reuse, PT ;  /* 0x00000015bb00720c */ /* 0x080fe40003f26270 */
[-C--:B------:R-:W-:Y:S02]  /*11d90*/  ISETP.GE.AND P5, PT, R207, R21.reuse, PT ;  /* 0x00000015cf00720c */ /* 0x080fe40003fa6270 */
[----:B------:R-:W-:-:S07]  /*11da0*/  ISETP.GE.AND P3, PT, R206, R21, PT ;  /* 0x00000015ce00720c */ /* 0x000fce0003f66270 */
[CC--:B---3--:R-:W-:Y:S02]  /*11db0*/  @!P2 LEA R8, P0, R208.reuse, R4.reuse, 0x1 ;  /* 0x00000004d008a211 */ /* 0x0c8fe400078008ff */
[----:B----4-:R-:W-:Y:S02]  /*11dc0*/  @!P1 IMAD.WIDE R6, R187, 0x2, R4 ;  /* 0x00000002bb069825 */ /* 0x010fe400078e0204 */
[----:B------:R-:W-:Y:S02]  /*11dd0*/  @!P2 LEA.HI.X R9, R208, R5, R36, 0x1, P0 ;  /* 0x00000005d009a211 */ /* 0x000fe400000f0c24 */
[----:B------:R-:W-:Y:S01]  /*11de0*/  @!P5 LEA R10, P4, R207, R4, 0x1 ;  /* 0x00000004cf0ad211 */ /* 0x000fe200078808ff */
[----:B------:R-:W-:Y:S01]  /*11df0*/  @!P1 ST.E.128 desc[UR42][R6.64], RZ ;  /* 0x000000ff06009985 */ /* 0x000fe2000c101d2a */
[-C--:B------:R-:W-:Y:S02]  /*11e00*/  ISETP.GE.AND P1, PT, R204, R21.reuse, PT ;  /* 0x00000015cc00720c */ /* 0x080fe40003f26270 */
[----:B------:R-:W-:Y:S01]  /*11e10*/  LOP3.LUT P0, RZ, R24, 0x40, RZ, 0xc0, !PT ;  /* 0x0000004018ff7812 */ /* 0x000fe2000780c0ff */
[----:B------:R3:W-:Y:S01]  /*11e20*/  @!P2 ST.E.128 desc[UR42][R8.64], RZ ;  /* 0x000000ff0800a985 */ /* 0x0007e2000c101d2a */
[----:B------:R-:W-:-:S02]  /*11e30*/  ISETP.GE.AND P2, PT, R205, R21, PT ;  /* 0x00000015cd00720c */ /* 0x000fc40003f46270 */
[-C--:B------:R-:W-:Y:S02]  /*11e40*/  @!P5 LEA.HI.X R11, R207, R5.reuse, R35, 0x1, P4 ;  /* 0x00000005cf0bd211 */ /* 0x080fe400020f0c23 */
[----:B------:R-:W-:Y:S02]  /*11e50*/  LOP3.LUT P4, RZ, R25, 0x80, RZ, 0xc0, !PT ;  /* 0x0000008019ff7812 */ /* 0x000fe4000788c0ff */
[CC--:B------:R-:W-:Y:S01]  /*11e60*/  @!P3 LEA R12, P6, R206.reuse, R4.reuse, 0x1 ;  /* 0x00000004ce0cb211 */ /* 0x0c0fe200078c08ff */
[----:B------:R4:W-:Y:S03]  /*11e70*/  @!P5 ST.E.128 desc[UR42][R10.64], RZ ;  /* 0x000000ff0a00d985 */ /* 0x0009e6000c101d2a */
[----:B------:R-:W-:Y:S02]  /*11e80*/  @!P3 LEA.HI.X R13, R206, R5, R34, 0x1, P6 ;  /* 0x00000005ce0db211 */ /* 0x000fe400030f0c22 */
[----:B---3--:R-:W-:-:S02]  /*11e90*/  @!P1 LEA R8, P6, R204, R4, 0x1 ;  /* 0x00000004cc089211 */ /* 0x008fc400078c08ff */
[-C--:B------:R-:W-:Y:S01]  /*11ea0*/  @!P2 LEA R6, P5, R205, R4.reuse, 0x1 ;  /* 0x00000004cd06a211 */ /* 0x080fe200078a08ff */
        /* <DEDUP_REMOVED lines=11> */
.L_x_3762:
[----:B------:R-:W-:Y:S05]  /*11f60*/  BSYNC B1 ;  /* 0x0000000000017941 */ /* 0x000fea0003800000 */
.L_x_3761:
[----:B------:R-:W-:Y:S01]  /*11f70*/  VIADD R0, R26, 0x20 ;  /* 0x000000201a007836 */ /* 0x000fe20000000000 */
[----:B----4-:R4:W0:Y:S04]  /*11f80*/  SHFL.IDX PT, R5, R3, 0x1, 0x181f ;  /* 0x00381f0003057f89 */ /* 0x01082800000e0000 */
[----:B------:R-:W-:Y:S01]  /*11f90*/  ISETP.GE.AND P0, PT, R0, R27, PT ;  /* 0x0000001b0000720c */ /* 0x000fe20003f06270 */
[----:B---3--:R4:W3:-:S12]  /*11fa0*/  SHFL.IDX PT, R4, R20, 0x1, 0x181f ;  /* 0x00381f0014047f89 */ /* 0x0088d800000e0000 */
[----:B----4-:R-:W-:Y:S05]  /*11fb0*/  @P0 BRA `(.L_x_3755) ;  /* 0x00000000007c0947 */ /* 0x010fea0003800000 */
[-C--:B------:R-:W-:Y:S02]  /*11fc0*/  ISETP.GE.AND P5, PT, R208, R21.reuse, PT ;  /* 0x00000015d000720c */ /* 0x080fe40003fa6270 */
[-C--:B------:R-:W-:Y:S02]  /*11fd0*/  ISETP.GE.AND P4, PT, R187, R21.reuse, PT ;  /* 0x00000015bb00720c */ /* 0x080fe40003f86270 */
[-C--:B------:R-:W-:Y:S02]  /*11fe0*/  ISETP.GE.AND P0, PT, R207, R21.reuse, PT ;  /* 0x00000015cf00720c */ /* 0x080fe40003f06270 */
[----:B------:R-:W-:Y:S02]  /*11ff0*/  ISETP.GE.AND P1, PT, R206, R21, PT ;  /* 0x00000015ce00720c */ /* 0x000fe40003f26270 */
[----:B------:R-:W-:-:S05]  /*12000*/  LOP3.LUT P2, RZ, R24, 0x40, RZ, 0xc0, !PT ;  /* 0x0000004018ff7812 */ /* 0x000fca000784c0ff */
[CC--:B---3--:R-:W-:Y:S02]  /*12010*/  @!P5 LEA R8, P3, R208.reuse, R4.reuse, 0x1 ;  /* 0x00000004d008d211 */ /* 0x0c8fe400078608ff */
[----:B0-----:R-:W-:Y:S02]  /*12020*/  @!P4 IMAD.WIDE R6, R187, 0x2, R4 ;  /* 0x00000002bb06c825 */ /* 0x001fe400078e0204 */
[----:B------:R-:W-:Y:S02]  /*12030*/  @!P5 LEA.HI.X R9, R208, R5, R36, 0x1, P3 ;  /* 0x00000005d009d211 */ /* 0x000fe400018f0c24 */
[-C--:B------:R-:W-:Y:S01]  /*12040*/  ISETP.GE.AND P3, PT, R205, R21.reuse, PT ;  /* 0x00000015cd00720c */ /* 0x080fe20003f66270 */
[----:B------:R0:W-:Y:S01]  /*12050*/  @!P4 ST.E.128 desc[UR42][R6.64], RZ ;  /* 0x000000ff0600c985 */ /* 0x0001e2000c101d2a */
[----:B------:R-:W-:Y:S02]  /*12060*/  @!P0 LEA R10, P6, R207, R4, 0x1 ;  /* 0x00000004cf0a8211 */ /* 0x000fe400078c08ff */
[----:B------:R-:W-:Y:S01]  /*12070*/  LOP3.LUT P4, RZ, R25, 0x80, RZ, 0xc0, !PT ;  /* 0x0000008019ff7812 */ /* 0x000fe2000788c0ff */
[----:B------:R4:W-:Y:S01]  /*12080*/  @!P5 ST.E.128 desc[UR42][R8.64], RZ ;  /* 0x000000ff0800d985 */ /* 0x0009e2000c101d2a */
[----:B------:R-:W-:-:S02]  /*12090*/  ISETP.GE.AND P5, PT, R204, R21, PT ;  /* 0x00000015cc00720c */ /* 0x000fc40003fa6270 */
[----:B------:R-:W-:Y:S02]  /*120a0*/  @!P0 LEA.HI.X R11, R207, R5, R35, 0x1, P6 ;  /* 0x00000005cf0b8211 */ /* 0x000fe400030f0c23 */
[----:B------:R-:W-:-:S03]  /*120b0*/  @!P1 LEA R12, P6, R206, R4, 0x1 ;  /* 0x00000004ce0c9211 */ /* 0x000fc600078c08ff */
[----:B------:R4:W-:Y:S01]  /*120c0*/  @!P0 ST.E.128 desc[UR42][R10.64], RZ ;  /* 0x000000ff0a008985 */ /* 0x0009e2000c101d2a */
[-C--:B------:R-:W-:Y:S02]  /*120d0*/  @!P1 LEA.HI.X R13, R206, R5.reuse, R34, 0x1, P6 ;  /* 0x00000005ce0d9211 */ /* 0x080fe400030f0c22 */
[-C--:B0-----:R-:W-:Y:S02]  /*120e0*/  @!P3 LEA R6, P6, R205, R4.reuse, 0x1 ;  /* 0x00000004cd06b211 */ /* 0x081fe400078c08ff */
[-C--:B------:R-:W-:Y:S01]  /*120f0*/  @P2 LEA R14, P0, R31, R4.reuse, 0x1 ;  /* 0x000000041f0e2211 */ /* 0x080fe200078008ff */
[----:B------:R4:W-:Y:S01]  /*12100*/  @!P1 ST.E.128 desc[UR42][R12.64], RZ ;  /* 0x000000ff0c009985 */ /* 0x0009e2000c101d2a */
[-C--:B------:R-:W-:Y:S02]  /*12110*/  @!P3 LEA.HI.X R7, R205, R5.reuse, R33, 0x1, P6 ;  /* 0x00000005cd07b211 */ /* 0x080fe400030f0c21 */
[----:B------:R-:W-:Y:S02]  /*12120*/  @P2 LEA.HI.X R15, R31, R5, R30, 0x1, P0 ;  /* 0x000000051f0f2211 */ /* 0x000fe400000f0c1e */
[-C--:B--2---:R-:W-:Y:S01]  /*12130*/  @P4 LEA R20, P6, R29, R4.reuse, 0x1 ;  /* 0x000000041d144211 */ /* 0x084fe200078c08ff */
[----:B------:R4:W-:Y:S01]  /*12140*/  @!P3 ST.E.128 desc[UR42][R6.64], RZ ;  /* 0x000000ff0600b985 */ /* 0x0009e2000c101d2a */
[----:B------:R-:W-:-:S02]  /*12150*/  @!P5 LEA R4, P0, R204, R4, 0x1 ;  /* 0x00000004cc04d211 */ /* 0x000fc400078008ff */
[-C--:B------:R-:W-:Y:S02]  /*12160*/  @P4 LEA.HI.X R21, R29, R5.reuse, R28, 0x1, P6 ;  /* 0x000000051d154211 */ /* 0x080fe400030f0c1c */
[----:B------:R-:W-:-:S05]  /*12170*/  @!P5 LEA.HI.X R5, R204, R5, R32, 0x1, P0 ;  /* 0x00000005cc05d211 */ /* 0x000fca00000f0c20 */
[----:B------:R4:W-:Y:S04]  /*12180*/  @!P5 ST.E.128 desc[UR42][R4.64], RZ ;  /* 0x000000ff0400d985 */ /* 0x0009e8000c101d2a */
[----:B------:R4:W-:Y:S04]  /*12190*/  @P2 ST.E.128 desc[UR42][R14.64], RZ ;  /* 0x000000ff0e002985 */ /* 0x0009e8000c101d2a */
[----:B------:R4:W-:Y:S02]  /*121a0*/  @P4 ST.E.128 desc[UR42][R20.64], RZ ;  /* 0x000000ff14004985 */ /* 0x0009e4000c101d2a */
.L_x_3755:
[----:B------:R-:W-:Y:S05]  /*121b0*/  BSYNC B0 ;  /* 0x0000000000007941 */ /* 0x000fea0003800000 */
.L_x_3748:
[----:B------:R-:W-:Y:S02]  /*121c0*/  ULDC UR4, c[0x0][0xc3c] ;  /* 0x00030f0000047ab9 */ /* 0x000fe40000000800 */
[----:B-1----:R-:W-:-:S13]  /*121d0*/  ISETP.GE.AND P0, PT, R155, UR4, PT ;  /* 0x000000049b007c0c */ /* 0x002fda000bf06270 */
[----:B------:R-:W-:Y:S05]  /*121e0*/  @!P0 BRA `(.L_x_3763) ;  /* 0xfffffef000f88947 */ /* 0x000fea000383ffff */
[----:B------:R-:W-:Y:S05]  /*121f0*/  BRA `(.L_x_3635) ;  /* 0x00000090001c7947 */ /* 0x000fea0003800000 */
.L_x_3633:
[----:B------:R-:W-:-:S08]  /*12200*/  NOP ;  /* 0x0000000000007918 */ /* 0x000fd00000000000 */
[----:B------:R-:W0:-:S00]  /*12210*/  USETMAXREG.DEALLOC.CTAPOOL 0x18 ;  /* 0x00000018000079c8 */ /* 0x000e0000080e0500 */
        /* <DEDUP_REMOVED lines=18> */
.L_x_3764:
        /* <DEDUP_REMOVED lines=43> */
.L_x_3768:
        /* <DEDUP_REMOVED lines=38> */
.L_x_3766:
        /* <DEDUP_REMOVED lines=20> */
.L_x_3769:
        /* <DEDUP_REMOVED lines=54> */
.L_x_3767:
[----:B------:R-:W-:Y:S01]  /*12cf0*/  IMAD.U32 R2, RZ, RZ, UR6 ;  /* 0x00000006ff027e24 */ /* 0x000fe2000f8e00ff */
[----:B------:R1:W-:Y:S04]  /*12d00*/  STL [R1+0x4], RZ ;  /* 0x000004ff01007387 */ /* 0x0003e80000100800 */
[----:B------:R1:W-:Y:S04]  /*12d10*/  STL [R1+0x8], RZ ;  /* 0x000008ff01007387 */ /* 0x0003e80000100800 */
[----:B------:R1:W-:Y:S02]  /*12d20*/  STL [R1], R2 ;  /* 0x0000000201007387 */ /* 0x0003e40000100800 */
.L_x_3770:
        /* <DEDUP_REMOVED lines=10> */
.L_x_3765:
        /* <DEDUP_REMOVED lines=8> */
[----:B------:R-:W3:Y:S01]  /*12e50*/  S2UR UR5, SR_CgaCtaId ;  /* 0x00000000000579c3 */ /* 0x000ee20000008800 */
[C---:B--2---:R-:W-:Y:S01]  /*12e60*/  IMAD.SHL.U32 R0, R6.reuse, 0x8, RZ ;  /* 0x0000000806007824 */ /* 0x044fe200078e00ff */
[----:B------:R-:W-:Y:S01]  /*12e70*/  LOP3.LUT R4, R6, 0x7f, RZ, 0xc0, !PT ;  /* 0x0000007f06047812 */ /* 0x000fe200078ec0ff */
[----:B------:R-:W-:Y:S01]  /*12e80*/  UMOV UR4, 0x400 ;  /* 0x0000040000047882 */ /* 0x000fe20000000000 */
[----:B------:R-:W-:Y:S01]  /*12e90*/  BSSY B8, `(.L_x_3771) ;  /* 0x0000805000087945 */ /* 0x000fe20003800000 */
[----:B------:R-:W-:Y:S01]  /*12ea0*/  IMAD.MOV.U32 R19, RZ, RZ, RZ ;  /* 0x000000ffff137224 */ /* 0x000fe200078e00ff */
[----:B------:R-:W-:Y:S01]  /*12eb0*/  LOP3.LUT R3, R0, 0x1f8, RZ, 0xc0, !PT ;  /* 0x000001f800037812 */ /* 0x000fe200078ec0ff */
[----:B01----:R-:W-:Y:S01]  /*12ec0*/  IMAD.SHL.U32 R2, R4, 0x8, RZ ;  /* 0x0000000804027824 */ /* 0x003fe200078e00ff */
[----:B------:R-:W-:Y:S01]  /*12ed0*/  ULDC.64 UR40, c[0x0][0x198] ;  /* 0x0000660000287ab9 */ /* 0x000fe20000000a00 */
[----:B------:R-:W-:Y:S01]  /*12ee0*/  IMAD.MOV.U32 R0, RZ, RZ, 0x1 ;  /* 0x00000001ff007424 */ /* 0x000fe200078e00ff */
[----:B------:R-:W-:Y:S01]  /*12ef0*/  LOP3.LUT R3, R3, 0x38, R6, 0x78, !PT ;  /* 0x0000003803037812 */ /* 0x000fe200078e7806 */
[----:B------:R-:W-:Y:S01]  /*12f00*/  IMAD.SHL.U32 R6, R6, 0x10, RZ ;  /* 0x0000001006067824 */ /* 0x000fe200078e00ff */
[----:B------:R-:W-:-:S02]  /*12f10*/  ULDC UR37, c[0x0][0xc] ;  /* 0x0000030000257ab9 */ /* 0x000fc40000000800 */
[----:B------:R-:W-:Y:S02]  /*12f20*/  LOP3.LUT R3, R3, 0x200, R2, 0xf8, !PT ;  /* 0x0000020003037812 */ /* 0x000fe400078ef802 */
[----:B------:R-:W-:-:S04]  /*12f30*/  SHF.R.U32.HI R2, RZ, 0x3, R4 ;  /* 0x00000003ff027819 */ /* 0x000fc80000011604 */
[----:B------:R-:W-:Y:S01]  /*12f40*/  LOP3.LUT R4, R2, 0x70, R6, 0xf8, !PT ;  /* 0x0000007002047812 */ /* 0x000fe200078ef806 */
[----:B---3--:R-:W-:-:S06]  /*12f50*/  ULEA UR4, UR5, UR4, 0x18 ;  /* 0x0000000405047291 */ /* 0x008fcc000f8ec03f */
[----:B------:R-:W-:-:S04]  /*12f60*/  IMAD.U32 R18, RZ, RZ, UR4 ;  /* 0x00000004ff127e24 */ /* 0x000fc8000f8e00ff */
[----:B------:R-:W-:-:S05]  /*12f70*/  IMAD R2, R3, 0x2, R18 ;  /* 0x0000000203027824 */ /* 0x000fca00078e0212 */
[----:B------:R0:W-:Y:S04]  /*12f80*/  STL [R1+0x60], R2 ;  /* 0x0000600201007387 */ /* 0x0001e80000100800 */
[----:B------:R0:W-:Y:S04]  /*12f90*/  STL [R1+0x54], RZ ;  /* 0x000054ff01007387 */ /* 0x0001e80000100800 */
[----:B------:R0:W-:Y:S04]  /*12fa0*/  STL [R1+0x18], R0 ;  /* 0x0000180001007387 */ /* 0x0001e80000100800 */
[----:B------:R0:W-:Y:S04]  /*12fb0*/  STL [R1+0x10], RZ ;  /* 0x000010ff01007387 */ /* 0x0001e80000100800 */
[----:B------:R0:W-:Y:S02]  /*12fc0*/  STL [R1+0x14], R0 ;  /* 0x0000140001007387 */ /* 0x0001e40000100800 */
.L_x_3937:
[----:B0-----:R-:W2:Y:S01]  /*12fd0*/  LDL R0, [R1+0xc] ;  /* 0x00000c0001007983 */ /* 0x001ea20000100800 */
[----:B------:R-:W2:Y:S01]  /*12fe0*/  LDC.64 R2, c[0x0][0xc88] ;  /* 0x00032200ff027b82 */ /* 0x000ea20000000a00 */
[----:B------:R-:W-:Y:S05]  /*12ff0*/  YIELD ;  /* 0x0000000000007946 */ /* 0x000fea0003800000 */
[----:B------:R-:W-:Y:S01]  /*13000*/  ULDC.64 UR4, c[0x0][0xa28] ;  /* 0x00028a0000047ab9 */ /* 0x000fe20000000a00 */
[----:B------:R-:W-:Y:S02]  /*13010*/  CS2R R8, SRZ ;  /* 0x0000000000087805 */ /* 0x000fe4000001ff00 */
[----:B------:R-:W-:Y:S01]  /*13020*/  ISETP.NE.U32.AND P0, PT, RZ, UR4, PT ;  /* 0x00000004ff007c0c */ /* 0x000fe2000bf05070 */
[----:B------:R-:W-:Y:S01]  /*13030*/  ULDC.64 UR10, c[0x0][0xa18] ;  /* 0x00028600000a7ab9 */ /* 0x000fe20000000a00 */
[----:B------:R-:W-:Y:S01]  /*13040*/  ULDC.64 UR8, c[0x0][0xa10] ;  /* 0x0002840000087ab9 */ /* 0x000fe20000000a00 */
[----:B------:R-:W-:Y:S01]  /*13050*/  ULDC.64 UR6, c[0x0][0xa08] ;  /* 0x0002820000067ab9 */ /* 0x000fe20000000a00 */
[----:B--2---:R-:W-:-:S05]  /*13060*/  IMAD.WIDE R2, R0, 0x4, R2 ;  /* 0x0000000400027825 */ /* 0x004fca00078e0202 */
[----:B------:R-:W2:Y:S01]  /*13070*/  LDG.E R13, desc[UR42][R2.64] ;  /* 0x0000002a020d7981 */ /* 0x000ea2000c1e1900 */
[----:B------:R-:W-:Y:S02]  /*13080*/  ISETP.NE.AND.EX P0, PT, RZ, UR5, PT, P0 ;  /* 0x00000005ff007c0c */ /* 0x000fe4000bf05300 */
        /* <DEDUP_REMOVED lines=9> */
[----:B-1----:R1:W5:Y:S01]  /*13120*/  @P0 LDG.E R8, desc[UR42][R2.64] ;  /* 0x0000002a02080981 */ /* 0x002362000c1e1900 */
[----:B------:R-:W-:Y:S01]  /*13130*/  ISETP.NE.AND.EX P1, PT, RZ, UR5, PT, P1 ;  /* 0x00000005ff007c0c */ /* 0x000fe2000bf25310 */
[----:B---3--:R-:W-:Y:S01]  /*13140*/  IMAD.MOV.U32 R12, RZ, RZ, RZ ;  /* 0x000000ffff0c7224 */ /* 0x008fe200078e00ff */
[----:B------:R-:W-:Y:S01]  /*13150*/  ISETP.NE.U32.AND P3, PT, RZ, UR10, PT ;  /* 0x0000000aff007c0c */ /* 0x000fe2000bf65070 */
[----:B------:R-:W-:Y:S01]  /*13160*/  STL [R1+0x1c], R14 ;  /* 0x00001c0e01007387 */ /* 0x000fe20000100800 */
[----:B------:R-:W-:Y:S01]  /*13170*/  ISETP.NE.U32.AND P0, PT, RZ, UR6, PT ;  /* 0x00000006ff007c0c */ /* 0x000fe2000bf05070 */
[----:B0-----:R-:W-:Y:S01]  /*13180*/  IMAD.MOV.U32 R0, RZ, RZ, RZ ;  /* 0x000000ffff007224 */ /* 0x001fe200078e00ff */
[----:B------:R-:W-:Y:S02]  /*13190*/  ISETP.NE.U32.AND P2, PT, RZ, UR8, PT ;  /* 0x00000008ff007c0c */ /* 0x000fe4000bf45070 */
[C---:B------:R-:W-:Y:S02]  /*131a0*/  IADD3 R6, P5, R17.reuse, UR6, RZ ;  /* 0x0000000611067c10 */ /* 0x040fe4000ffbe0ff */
[----:B-1----:R-:W-:-:S02]  /*131b0*/  IADD3 R2, P4, R17, UR4, RZ ;  /* 0x0000000411027c10 */ /* 0x002fc4000ff9e0ff */
[----:B------:R-:W-:Y:S02]  /*131c0*/  ISETP.NE.AND.EX P3, PT, RZ, UR11, PT, P3 ;  /* 0x0000000bff007c0c */ /* 0x000fe4000bf65330 */
[C---:B------:R-:W-:Y:S02]  /*131d0*/  IADD3.X R3, R14.reuse, UR5, RZ, P4, !PT ;  /* 0x000000050e037c10 */ /* 0x040fe4000a7fe4ff */
[----:B------:R-:W-:Y:S02]  /*131e0*/  IADD3 R4, P4, R17, UR8, RZ ;  /* 0x0000000811047c10 */ /* 0x000fe4000ff9e0ff */
[----:B------:R-:W-:Y:S01]  /*131f0*/  ISETP.NE.AND.EX P0, PT, RZ, UR7, PT, P0 ;  /* 0x00000007ff007c0c */ /* 0x000fe2000bf05300 */
[----:B------:R-:W2:Y:S01]  /*13200*/  @P1 LDG.E R9, desc[UR42][R2.64] ;  /* 0x0000002a02091981 */ /* 0x000ea2000c1e1900 */
[----:B------:R-:W-:Y:S01]  /*13210*/  IADD3.X R5, R14, UR9, RZ, P4, !PT ;  /* 0x000000090e057c10 */ /* 0x000fe2000a7fe4ff */
[----:B------:R-:W-:Y:S01]  /*13220*/  ULDC UR4, c[0x0][0x288] ;  /* 0x0000a20000047ab9 */ /* 0x000fe20000000800 */
[----:B------:R-:W-:-:S02]  /*13230*/  ISETP.NE.AND.EX P2, PT, RZ, UR9, PT, P2 ;  /* 0x00000009ff007c0c */ /* 0x000fc4000bf45320 */
[----:B------:R-:W-:Y:S02]  /*13240*/  IADD3.X R7, R14, UR7, RZ, P5, !PT ;  /* 0x000000070e077c10 */ /* 0x000fe4000affe4ff */
[----:B------:R-:W-:-:S04]  /*13250*/  @P3 IADD3 R10, P4, R17, UR10, RZ ;  /* 0x0000000a110a3c10 */ /* 0x000fc8000ff9e0ff */
[----:B------:R-:W-:Y:S01]  /*13260*/  @P3 IADD3.X R11, R14, UR11, RZ, P4, !PT ;  /* 0x0000000b0e0b3c10 */ /* 0x000fe2000a7fe4ff */
[----:B------:R-:W5:Y:S04]  /*13270*/  @P0 LDG.E R12, desc[UR42][R6.64] ;  /* 0x0000002a060c0981 */ /* 0x000f68000c1e1900 */
        /* <DEDUP_REMOVED lines=13> */
[----:B--2---:R0:W-:Y:S02]  /*13350*/  STL [R1+0x58], R9 ;  /* 0x0000580901007387 */ /* 0x0041e40000100800 */
[----:B0-----:R-:W-:Y:S01]  /*13360*/  IMAD.U32 R9, RZ, RZ, UR4 ;  /* 0x00000004ff097e24 */ /* 0x001fe2000f8e00ff */
[----:B------:R-:W-:Y:S06]  /*13370*/  @P3 BRA `(.L_x_3772) ;  /* 0x0000000000143947 */ /* 0x000fec0003800000 */
[----:B------:R-:W-:Y:S05]  /*13380*/  @!P1 BRA `(.L_x_3772) ;  /* 0x0000000000109947 */ /* 0x000fea0003800000 */
[----:B------:R-:W2:Y:S04]  /*13390*/  LDG.E R10, desc[UR42][R2.64] ;  /* 0x0000002a020a7981 */ /* 0x000ea8000c1e1900 */
[----:B------:R-:W2:Y:S02]  /*133a0*/  LDG.E R2, desc[UR42][R2.64+0x4] ;  /* 0x0000042a02027981 */ /* 0x000ea4000c1e1900 */
[----:B--2---:R-:W-:-:S05]  /*133b0*/  IMAD.IADD R2, R2, 0x1, -R10 ;  /* 0x0000000102027824 */ /* 0x004fca00078e0a0a */
[----:B------:R0:W-:Y:S02]  /*133c0*/  STL [R1+0x58], R2 ;  /* 0x0000580201007387 */ /* 0x0001e40000100800 */
.L_x_3772:
[----:B------:R-:W2:Y:S01]  /*133d0*/  LDL.LU R3, [R1+0x8] ;  /* 0x0000080001037983 */ /* 0x000ea20000300800 */
[----:B------:R-:W-:Y:S02]  /*133e0*/  ULDC.64 UR4, c[0x0][0xa20] ;  /* 0x0002880000047ab9 */ /* 0x000fe40000000a00 */
[----:B------:R-:W-:Y:S01]  /*133f0*/  ISETP.NE.U32.AND P1, PT, RZ, UR4, PT ;  /* 0x00000004ff007c0c */ /* 0x000fe2000bf25070 */
[----:B------:R1:W-:Y:S03]  /*13400*/  STL [R1+0x8], R13 ;  /* 0x0000080d01007387 */ /* 0x0003e60000100800 */
[----:B------:R-:W-:Y:S02]  /*13410*/  ISETP.NE.AND.EX P1, PT, RZ, UR5, PT, P1 ;  /* 0x00000005ff007c0c */ /* 0x000fe4000bf25310 */
[C---:B--2---:R-:W-:Y:S02]  /*13420*/  LOP3.LUT R10, R3.reuse, 0xff000000, RZ, 0xc0, !PT ;  /* 0xff000000030a7812 */ /* 0x044fe400078ec0ff */
[----:B0-----:R-:W-:-:S02]  /*13430*/  LOP3.LUT R2, R3, 0xff0000, RZ, 0xc0, !PT ;  /* 0x00ff000003027812 */ /* 0x001fc400078ec0ff */
[----:B------:R-:W-:Y:S02]  /*13440*/  SHF.R.U32.HI R10, RZ, 0x8, R10 ;  /* 0x00000008ff0a7819 */ /* 0x000fe4000001160a */
[----:B------:R-:W-:Y:S02]  /*13450*/  LOP3.LUT R16, R3, 0xffff, RZ, 0xc0, !PT ;  /* 0x0000ffff03107812 */ /* 0x000fe400078ec0ff */
[----:B------:R-:W-:Y:S01]  /*13460*/  LEA.HI R10, R2, R10, RZ, 0x10 ;  /* 0x0000000a020a7211 */ /* 0x000fe200078f80ff */
[----:B-----5:R-:W-:-:S05]  /*13470*/  IMAD.IADD R2, R12, 0x1, R8 ;  /* 0x000000010c027824 */ /* 0x020fca00078e0208 */
[----:B------:R1:W-:Y:S01]  /*13480*/  STL [R1+0x20], R2 ;  /* 0x0000200201007387 */ /* 0x0003e20000100800 */
[----:B------:R-:W-:Y:S05]  /*13490*/  @!P1 BRA `(.L_x_3773) ;  /* 0x0000000000109947 */ /* 0x000fea0003800000 */
[----:B-1----:R-:W-:-:S04]  /*134a0*/  IADD3 R2, P0, R17, UR4, RZ ;  /* 0x0000000411027c10 */ /* 0x002fc8000ff1e0ff */
[----:B------:R-:W-:-:S05]  /*134b0*/  IADD3.X R3, R14, UR5, RZ, P0, !PT ;  /* 0x000000050e037c10 */ /* 0x000fca00087fe4ff */
[----:B------:R0:W5:Y:S01]  /*134c0*/  LDG.E R9, desc[UR42][R2.64] ;  /* 0x0000002a02097981 */ /* 0x000162000c1e1900 */
[----:B------:R-:W-:Y:S05]  /*134d0*/  BRA `(.L_x_3774) ;  /* 0x0000000000107947 */ /* 0x000fea0003800000 */
.L_x_3773:
[----:B------:R-:W-:Y:S05]  /*134e0*/  @!P0 BRA `(.L_x_3774) ;  /* 0x00000000000c8947 */ /* 0x000fea0003800000 */
[----:B------:R-:W2:Y:S04]  /*134f0*/  LDG.E R9, desc[UR42][R6.64] ;  /* 0x0000002a06097981 */ /* 0x000ea8000c1e1900 */
[----:B------:R-:W2:Y:S02]  /*13500*/  LDG.E R6, desc[UR42][R6.64+0x4] ;  /* 0x0000042a06067981 */ /* 0x000ea4000c1e1900 */
[----:B--2---:R-:W-:-:S07]  /*13510*/  IMAD.IADD R9, R6, 0x1, -R9 ;  /* 0x0000000106097824 */ /* 0x004fce00078e0a09 */
.L_x_3774:
[----:B01----:R-:W2:Y:S01]  /*13520*/  @P2 LDG.E R2, desc[UR42][R4.64] ;  /* 0x0000002a04022981 */ /* 0x003ea2000c1e1900 */
[----:B-----5:R-:W-:-:S03]  /*13530*/  IMAD.IADD R6, R9, 0x1, -R8 ;  /* 0x0000000109067824 */ /* 0x020fc600078e0a08 */
[----:B------:R-:W2:Y:S01]  /*13540*/  @P2 LDG.E R4, desc[UR42][R4.64+0x4] ;  /* 0x0000042a04042981 */ /* 0x000ea2000c1e1900 */
[----:B------:R-:W-:-:S05]  /*13550*/  LOP3.LUT R14, R10, 0xff, RZ, 0xc0, !PT ;  /* 0x000000ff0a0e7812 */ /* 0x000fca00078ec0ff */
[----:B------:R0:W-:Y:S01]  /*13560*/  STL [R1+0x5c], R14 ;  /* 0x00005c0e01007387 */ /* 0x0001e20000100800 */
[----:B------:R-:W-:Y:S01]  /*13570*/  BSSY B0, `(.L_x_3775) ;  /* 0x0000029000007945 */ /* 0x000fe20003800000 */
[----:B------:R-:W-:Y:S01]  /*13580*/  SHF.R.U32.HI R10, RZ, 0x10, R10 ;  /* 0x00000010ff0a7819 */ /* 0x000fe2000001160a */
[----:B--2---:R-:W-:-:S04]  /*13590*/  @P2 IMAD.IADD R11, R4, 0x1, -R2 ;  /* 0x00000001040b2824 */ /* 0x004fc800078e0a02 */
[----:B------:R-:W-:-:S04]  /*135a0*/  IMAD.IADD R3, R6, 0x1, R11 ;  /* 0x0000000106037824 */ /* 0x000fc800078e020b */
[C---:B------:R-:W-:Y:S01]  /*135b0*/  VIADD R2, R3.reuse, 0x3f ;  /* 0x0000003f03027836 */ /* 0x040fe20000000000 */
[----:B------:R-:W-:-:S04]  /*135c0*/  ISETP.GE.AND P1, PT, R3, 0x1, PT ;  /* 0x000000010300780c */ /* 0x000fc80003f26270 */
[----:B------:R-:W-:-:S04]  /*135d0*/  SHF.R.S32.HI R3, RZ, 0x1f, R2 ;  /* 0x0000001fff037819 */ /* 0x000fc80000011402 */
[----:B------:R-:W-:-:S04]  /*135e0*/  LEA.HI R3, R3, R2, RZ, 0x6 ;  /* 0x0000000203037211 */ /* 0x000fc800078f30ff */
[----:B------:R-:W-:-:S05]  /*135f0*/  SHF.R.S32.HI R12, RZ, 0x6, R3 ;  /* 0x00000006ff0c7819 */ /* 0x000fca0000011403 */
[----:B------:R0:W-:Y:S01]  /*13600*/  STL [R1+0x34], R12 ;  /* 0x0000340c01007387 */ /* 0x0001e20000100800 */
[----:B------:R-:W-:Y:S01]  /*13610*/  IMAD.MOV.U32 R4, RZ, RZ, RZ ;  /* 0x000000ffff047224 */ /* 0x000fe200078e00ff */
[----:B------:R-:W-:Y:S06]  /*13620*/  @!P1 BRA `(.L_x_3776) ;  /* 0x0000000000749947 */ /* 0x000fec0003800000 */
[----:B------:R-:W-:Y:S01]  /*13630*/  ISETP.NE.AND P0, PT, R10, RZ, PT ;  /* 0x000000ff0a00720c */ /* 0x000fe20003f05270 */
[----:B------:R-:W-:-:S03]  /*13640*/  ULDC UR4, c[0x0][0x9f0] ;  /* 0x00027c0000047ab9 */ /* 0x000fc60000000800 */
[----:B------:R-:W-:-:S04]  /*13650*/  SEL R2, R10, UR4, P0 ;  /* 0x000000040a027c07 */ /* 0x000fc80008000000 */
[----:B------:R-:W-:Y:S02]  /*13660*/  IABS R3, R2 ;  /* 0x0000000200037213 */ /* 0x000fe40000000000 */
[----:B------:R-:W-:Y:S02]  /*13670*/  IADD3 R7, R2, -0x1, R12 ;  /* 0xffffffff02077810 */ /* 0x000fe40007ffe00c */
[----:B------:R-:W1:Y:S08]  /*13680*/  I2F.RP R4, R3 ;  /* 0x0000000300047306 */ /* 0x000e700000209400 */
[----:B-1----:R-:W1:Y:S02]  /*13690*/  MUFU.RCP R4, R4 ;  /* 0x0000000400047308 */ /* 0x002e640000001000 */
[----:B-1----:R-:W-:-:S06]  /*136a0*/  VIADD R4, R4, 0xffffffe ;  /* 0x0ffffffe04047836 */ /* 0x002fcc0000000000 */
[----:B------:R1:W2:Y:S02]  /*136b0*/  F2I.FTZ.U32.TRUNC.NTZ R5, R4 ;  /* 0x0000000400057305 */ /* 0x0002a4000021f000 */
[----:B-1----:R-:W-:-:S04]  /*136c0*/  LOP3.LUT R4, R7, R2, RZ, 0x3c, !PT ;  /* 0x0000000207047212 */ /* 0x002fc800078e3cff */
[----:B------:R-:W-:Y:S01]  /*136d0*/  ISETP.GE.AND P4, PT, R4, RZ, PT ;  /* 0x000000ff0400720c */ /* 0x000fe20003f86270 */
[----:B--2---:R-:W-:-:S04]  /*136e0*/  IMAD.MOV R4, RZ, RZ, -R5 ;  /* 0x000000ffff047224 */ /* 0x004fc800078e0a05 */
[----:B------:R-:W-:Y:S02]  /*136f0*/  IMAD R8, R4, R3, RZ ;  /* 0x0000000304087224 */ /* 0x000fe400078e02ff */
[----:B------:R-:W-:-:S04]  /*13700*/  IMAD.MOV.U32 R4, RZ, RZ, RZ ;  /* 0x000000ffff047224 */ /* 0x000fc800078e00ff */
        /* <DEDUP_REMOVED lines=15> */
.L_x_3776:
[----:B------:R-:W-:Y:S05]  /*13800*/  BSYNC B0 ;  /* 0x0000000000007941 */ /* 0x000fea0003800000 */
.L_x_3775:
[-C--:B------:R-:W-:Y:S01]  /*13810*/  IMAD R2, R14, R4.reuse, RZ ;  /* 0x000000040e027224 */ /* 0x080fe200078e02ff */
[----:B------:R-:W-:Y:S03]  /*13820*/  BSSY B0, `(.L_x_3777) ;  /* 0x00001b8000007945 */ /* 0x000fe60003800000 */
[C---:B------:R-:W-:Y:S01]  /*13830*/  IMAD R3, R2.reuse, 0x40, -R6 ;  /* 0x0000004002037824 */ /* 0x040fe200078e0a06 */
[----:B------:R-:W-:-:S04]  /*13840*/  VIADDMNMX R4, R2, R4, R12, PT ;  /* 0x0000000402047246 */ /* 0x000fc8000380010c */
[----:B------:R-:W-:Y:S01]  /*13850*/  VIMNMX R3, RZ, R3, !PT ;  /* 0x00000003ff037248 */ /* 0x000fe20007fe0100 */
[----:B------:R-:W-:-:S05]  /*13860*/  IMAD R2, R4, 0x40, -R6 ;  /* 0x0000004004027824 */ /* 0x000fca00078e0a06 */
[----:B------:R-:W-:-:S04]  /*13870*/  VIMNMX R2, R2, R11, PT ;  /* 0x0000000b02027248 */ /* 0x000fc80003fe0100 */
[----:B------:R-:W-:Y:S02]  /*13880*/  ISETP.GT.AND P0, PT, R2, R3, PT ;  /* 0x000000030200720c */ /* 0x000fe40003f04270 */
[----:B------:R-:W-:-:S05]  /*13890*/  SHF.R.U32.HI R3, RZ, 0x6, R3 ;  /* 0x00000006ff037819 */ /* 0x000fca0000011603 */
[----:B------:R-:W-:-:S06]  /*138a0*/  IMAD.MOV.U32 R8, RZ, RZ, R3 ;  /* 0x000000ffff087224 */ /* 0x000fcc00078e0003 */
[----:B------:R-:W-:-:S05]  /*138b0*/  @P0 VIADD R2, R2, 0x3f ;  /* 0x0000003f02020836 */ /* 0x000fca0000000000 */
[----:B------:R-:W-:-:S04]  /*138c0*/  @P0 SHF.R.S32.HI R4, RZ, 0x1f, R2 ;  /* 0x0000001fff040819 */ /* 0x000fc80000011402 */
[----:B------:R-:W-:-:S04]  /*138d0*/  @P0 LEA.HI R2, R4, R2, RZ, 0x6 ;  /* 0x0000000204020211 */ /* 0x000fc800078f30ff */
[----:B------:R-:W-:Y:S02]  /*138e0*/  @P0 SHF.R.S32.HI R8, RZ, 0x6, R2 ;  /* 0x00000006ff080819 */ /* 0x000fe40000011402 */
[----:B------:R-:W-:Y:S02]  /*138f0*/  PLOP3.LUT P0, PT, PT, PT, PT, 0x80, 0x0 ;  /* 0x000000000000781c */ /* 0x000fe40003f0f070 */
        /* <DEDUP_REMOVED lines=8> */
[----:B0-----:R0:W1:Y:S02]  /*13980*/  SHFL.IDX PT, R14, R4, RZ, 0x1f ;  /* 0x00001fff040e7589 */ /* 0x00106400000e0000 */
.L_x_3969:
[----:B-1----:R-:W-:Y:S02]  /*13990*/  ISETP.NE.AND P0, PT, R14, RZ, PT ;  /* 0x000000ff0e00720c */ /* 0x002fe40003f05270 */
[----:B------:R-:W-:-:S11]  /*139a0*/  PLOP3.LUT P6, PT, PT, PT, PT, 0x8, 0x0 ;  /* 0x000000000000781c */ /* 0x000fd60003fce170 */
[----:B------:R-:W-:Y:S05]  /*139b0*/  @P0 BRA `(.L_x_3780) ;  /* 0x00000000000c0947 */ /* 0x000fea0003800000 */
[----:B------:R-:W-:-:S03]  /*139c0*/  UMOV UR4, 0xffffffff ;  /* 0xffffffff00047882 */ /* 0x000fc60000000000 */
[----:B------:R-:W-:Y:S05]  /*139d0*/  BRA.DIV UR4, `(.L_x_3781) ;  /* 0x00000082043c7947 */ /* 0x000fea000b800000 */
[----:B------:R-:W-:-:S13]  /*139e0*/  ELECT P6, URZ, PT ;  /* 0x00000000003f782f */ /* 0x000fda00038c0000 */
.L_x_3780:
        /* <DEDUP_REMOVED lines=9> */
.L_x_3972:
[----:B------:R-:W-:Y:S05]  /*13a80*/  BSYNC B1 ;  /* 0x0000000000017941 */ /* 0x000fea0003800000 */
.L_x_3782:
        /* <DEDUP_REMOVED lines=12> */
.L_x_3973:
[----:B------:R-:W-:Y:S05]  /*13b50*/  BSYNC B2 ;  /* 0x0000000000027941 */ /* 0x000fea0003800000 */
.L_x_3786:
[----:B------:R-:W-:Y:S04]  /*13b60*/  BSSY B2, `(.L_x_3788) ;  /* 0x0000009000027945 */ /* 0x000fe80003800000 */
[----:B------:R-:W-:Y:S05]  /*13b70*/  @P2 BRA `(.L_x_3789) ;  /* 0x00000000001c2947 */ /* 0x000fea0003800000 */
[----:B------:R-:W2:Y:S01]  /*13b80*/  S2R R6, SR_TID.X ;  /* 0x0000000000067919 */ /* 0x000ea20000002100 */
[----:B0-----:R-:W-:-:S04]  /*13b90*/  IMAD.MOV.U32 R4, RZ, RZ, 0x2000 ;  /* 0x00002000ff047424 */ /* 0x001fc800078e00ff */
[----:B------:R3:W-:Y:S01]  /*13ba0*/  SYNCS.ARRIVE.TRANS64 RZ, [R5+URZ+0x28c90], R4 ;  /* 0x028c900405ff79a7 */ /* 0x0007e2000800003f */
[----:B--2---:R-:W-:-:S04]  /*13bb0*/  LOP3.LUT R6, R6, 0x1f, RZ, 0xc0, !PT ;  /* 0x0000001f06067812 */ /* 0x004fc800078ec0ff */
[----:B------:R-:W-:-:S13]  /*13bc0*/  ISETP.NE.AND P0, PT, R6, RZ, PT ;  /* 0x000000ff0600720c */ /* 0x000fda0003f05270 */
[----:B---3--:R-:W-:Y:S05]  /*13bd0*/  @!P0 BRA `(.L_x_3789) ;  /* 0x0000000000048947 */ /* 0x008fea0003800000 */
[----:B------:R-:W-:Y:S01]  /*13be0*/  BPT.TRAP 0x1 ;  /* 0x000000040000795c */ /* 0x000fe20000300000 */
.L_x_3789:
[----:B------:R-:W-:Y:S05]  /*13bf0*/  BSYNC B2 ;  /* 0x0000000000027941 */ /* 0x000fea0003800000 */
.L_x_3788:
[----:B------:R-:W2:Y:S01]  /*13c00*/  LDL R6, [R1+0x10] ;  /* 0x0000100001067983 */ /* 0x000ea20000100800 */
[----:B------:R-:W-:Y:S01]  /*13c10*/  IMAD.MOV.U32 R11, RZ, RZ, RZ ;  /* 0x000000ffff0b7224 */ /* 0x000fe200078e00ff */
[----:B------:R-:W-:Y:S01]  /*13c20*/  UIADD3 UR4, UP0, UR40, 0x570, URZ ;  /* 0x0000057028047890 */ /* 0x000fe2000ff1e03f */
[----:B0-----:R-:W-:Y:S01]  /*13c30*/  IMAD R4, R8, 0x40, R0 ;  /* 0x0000004008047824 */ /* 0x001fe200078e0200 */
[----:B------:R-:W-:Y:S01]  /*13c40*/  PLOP3.LUT P0, PT, PT, PT, PT, 0x80, 0x0 ;  /* 0x000000000000781c */ /* 0x000fe20003f0f070 */
[----:B------:R-:W-:Y:S01]  /*13c50*/  VIADD R7, R5, 0x28c90 ;  /* 0x00028c9005077836 */ /* 0x000fe20000000000 */
[----:B------:R-:W-:Y:S01]  /*13c60*/  R2UR UR10, R11 ;  /* 0x000000000b0a72ca */ /* 0x000fe200000e0000 */
[----:B------:R-:W-:Y:S01]  /*13c70*/  VIADD R4, R4, 0xffffffc0 ;  /* 0xffffffc004047836 */ /* 0x000fe20000000000 */
[----:B------:R-:W-:Y:S01]  /*13c80*/  UIADD3.X UR5, URZ, UR41, URZ, UP0, !UPT ;  /* 0x000000293f057290 */ /* 0x000fe200087fe43f */
[----:B------:R-:W-:Y:S01]  /*13c90*/  UMOV UR6, 0x0 ;  /* 0x0000000000067882 */ /* 0x000fe20000000000 */
[----:B------:R-:W-:Y:S01]  /*13ca0*/  UMOV UR7, 0x12f00000 ;  /* 0x12f0000000077882 */ /* 0x000fe20000000000 */
[----:B--2---:R-:W-:-:S04]  /*13cb0*/  IMAD R6, R6, 0x2000, R18 ;  /* 0x0000200006067824 */ /* 0x004fc800078e0212 */
[----:B------:R-:W-:-:S07]  /*13cc0*/  VIADD R6, R6, 0x22400 ;  /* 0x0002240006067836 */ /* 0x000fce0000000000 */
.L_x_3790:
        /* <DEDUP_REMOVED lines=13> */
.L_x_3974:
[----:B------:R-:W-:Y:S05]  /*13da0*/  BSYNC B2 ;  /* 0x0000000000027941 */ /* 0x000fea0003800000 */
.L_x_3791:
[----:B------:R-:W-:Y:S01]  /*13db0*/  BSSY B2, `(.L_x_3793) ;  /* 0x000000b000027945 */ /* 0x000fe20003800000 */
[----:B------:R-:W-:Y:S02]  /*13dc0*/  IMAD.MOV.U32 R12, RZ, RZ, 0x0 ;  /* 0x00000000ff0c7424 */ /* 0x000fe400078e00ff */
[----:B------:R-:W-:Y:S01]  /*13dd0*/  IMAD.MOV.U32 R13, RZ, RZ, 0x12f00000 ;  /* 0x12f00000ff0d7424 */ /* 0x000fe200078e00ff */
[----:B------:R-:W-:Y:S06]  /*13de0*/  @P2 BRA `(.L_x_3794) ;  /* 0x00000000001c2947 */ /* 0x000fec0003800000 */
[----:B------:R-:W2:Y:S01]  /*13df0*/  S2R R7, SR_TID.X ;  /* 0x0000000000077919 */ /* 0x000ea20000002100 */
[----:B------:R-:W-:-:S04]  /*13e00*/  IMAD.MOV.U32 R6, RZ, RZ, 0x10000 ;  /* 0x00010000ff067424 */ /* 0x000fc800078e00ff */
[----:B------:R3:W-:Y:S01]  /*13e10*/  SYNCS.ARRIVE.TRANS64 RZ, [R5+URZ+0x28cb0], R6 ;  /* 0x028cb00605ff79a7 */ /* 0x0007e2000800003f */
[----:B--2---:R-:W-:-:S04]  /*13e20*/  LOP3.LUT R7, R7, 0x1f, RZ, 0xc0, !PT ;  /* 0x0000001f07077812 */ /* 0x004fc800078ec0ff */
[----:B------:R-:W-:-:S13]  /*13e30*/  ISETP.NE.AND P0, PT, R7, RZ, PT ;  /* 0x000000ff0700720c */ /* 0x000fda0003f05270 */
[----:B---3--:R-:W-:Y:S05]  /*13e40*/  @!P0 BRA `(.L_x_3794) ;  /* 0x0000000000048947 */ /* 0x008fea0003800000 */
[----:B------:R-:W-:Y:S01]  /*13e50*/  BPT.TRAP 0x1 ;  /* 0x000000040000795c */ /* 0x000fe20000300000 */
.L_x_3794:
[----:B------:R-:W-:Y:S05]  /*13e60*/  BSYNC B2 ;  /* 0x0000000000027941 */ /* 0x000fea0003800000 */
.L_x_3793:
[----:B------:R-:W2:Y:S01]  /*13e70*/  LDL R6, [R1+0x10] ;  /* 0x0000100001067983 */ /* 0x000ea20000100800 */
[----:B------:R-:W-:Y:S01]  /*13e80*/  R2UR UR10, R11 ;  /* 0x000000000b0a72ca */ /* 0x000fe200000e0000 */
[----:B------:R-:W-:Y:S01]  /*13e90*/  UIADD3 UR4, UP0, UR40, 0x670, URZ ;  /* 0x0000067028047890 */ /* 0x000fe2000ff1e03f */
[----:B------:R-:W-:Y:S01]  /*13ea0*/  R2UR UR6, R12 ;  /* 0x000000000c0672ca */ /* 0x000fe200000e0000 */
[----:B01----:R-:W-:Y:S01]  /*13eb0*/  VIADD R5, R5, 0x28cb0 ;  /* 0x00028cb005057836 */ /* 0x003fe20000000000 */
[----:B------:R-:W-:Y:S01]  /*13ec0*/  R2UR UR7, R13 ;  /* 0x000000000d0772ca */ /* 0x000fe200000e0000 */
[----:B------:R-:W-:Y:S01]  /*13ed0*/  UIADD3.X UR5, URZ, UR41, URZ, UP0, !UPT ;  /* 0x000000293f057290 */ /* 0x000fe200087fe43f */
[----:B------:R-:W-:Y:S01]  /*13ee0*/  PLOP3.LUT P0, PT, PT, PT, PT, 0x80, 0x0 ;  /* 0x000000000000781c */ /* 0x000fe20003f0f070 */
[----:B--2---:R-:W-:-:S04]  /*13ef0*/  IMAD R6, R6, 0x10000, R18 ;  /* 0x0001000006067824 */ /* 0x004fc800078e0212 */
[----:B------:R-:W-:-:S08]  /*13f00*/  VIADD R7, R6, 0x400 ;  /* 0x0000040006077836 */ /* 0x000fd00000000000 */
.L_x_3795:
        /* <DEDUP_REMOVED lines=15> */
.L_x_3796:
        /* <DEDUP_REMOVED lines=15> */
.L_x_3797:
        /* <DEDUP_REMOVED lines=15> */
.L_x_3798:
        /* <DEDUP_REMOVED lines=15> */
.L_x_3799:
        /* <DEDUP_REMOVED lines=15> */
.L_x_3800:
        /* <DEDUP_REMOVED lines=15> */
.L_x_3801:
        /* <DEDUP_REMOVED lines=15> */
.L_x_3802:
        /* <DEDUP_REMOVED lines=10> */
.L_x_3785:
[----:B------:R-:W-:Y:S05]  /*14640*/  BSYNC B1 ;  /* 0x0000000000017941 */ /* 0x000fea0003800000 */
.L_x_3784:
[----:B------:R-:W2:Y:S04]  /*14650*/  LDL.LU R9, [R1+0x10] ;  /* 0x0000100001097983 */ /* 0x000ea80000300800 */
[----:B------:R-:W3:Y:S01]  /*14660*/  LDL.LU R7, [R1+0x18] ;  /* 0x0000180001077983 */ /* 0x000ee20000300800 */
[----:B0-----:R-:W-:Y:S01]  /*14670*/  VIADD R4, R8, 0xfffffffe ;  /* 0xfffffffe08047836 */ /* 0x001fe20000000000 */
[----:B------:R-:W-:-:S04]  /*14680*/  PLOP3.LUT P0, PT, PT, PT, PT, 0x8, 0x0 ;  /* 0x000000000000781c */ /* 0x000fc80003f0e170 */
[----:B------:R-:W-:Y:S01]  /*14690*/  ISETP.GE.AND P3, PT, R4, R3, PT ;  /* 0x000000030400720c */ /* 0x000fe20003f66270 */
[----:B--2---:R-:W-:-:S05]  /*146a0*/  VIADD R5, R9, 0x1 ;  /* 0x0000000109057836 */ /* 0x004fca0000000000 */
[----:B------:R-:W-:-:S04]  /*146b0*/  ISETP.NE.AND P2, PT, R5, 0x2, PT ;  /* 0x000000020500780c */ /* 0x000fc80003f45270 */
[----:B------:R-:W-:Y:S02]  /*146c0*/  SEL R6, RZ, 0x1, P2 ;  /* 0x00000001ff067807 */ /* 0x000fe40001000000 */
[----:B------:R-:W-:Y:S02]  /*146d0*/  SEL R5, R5, RZ, P2 ;  /* 0x000000ff05057207 */ /* 0x000fe40001000000 */
[----:B---3--:R-:W-:-:S03]  /*146e0*/  LOP3.LUT R7, R7, R6, RZ, 0x3c, !PT ;  /* 0x0000000607077212 */ /* 0x008fc600078e3cff */
[----:B------:R1:W-:Y:S04]  /*146f0*/  STL [R1+0x10], R5 ;  /* 0x0000100501007387 */ /* 0x0003e80000100800 */
[----:B------:R1:W-:Y:S01]  /*14700*/  STL [R1+0x18], R7 ;  /* 0x0000180701007387 */ /* 0x0003e20000100800 */
[----:B------:R-:W-:Y:S05]  /*14710*/  @!P3 BRA `(.L_x_3778) ;  /* 0x0000000c0020b947 */ /* 0x000fea0003800000 */
.L_x_3822:
[----:B------:R-:W-:Y:S05]  /*14720*/  YIELD ;  /* 0x0000000000007946 */ /* 0x000fea0003800000 */
[----:B------:R-:W-:Y:S04]  /*14730*/  BSSY B1, `(.L_x_3803) ;  /* 0x00000ba000017945 */ /* 0x000fe80003800000 */
[----:B--2---:R-:W-:Y:S05]  /*14740*/  @!P6 BRA `(.L_x_3804) ;  /* 0x0000000800e0e947 */ /* 0x004fea0003800000 */
[----:B-1----:R-:W2:Y:S04]  /*14750*/  LDL R5, [R1+0x10] ;  /* 0x0000100001057983 */ /* 0x002ea80000100800 */
[----:B------:R-:W3:Y:S01]  /*14760*/  LDL R6, [R1+0x18] ;  /* 0x0000180001067983 */ /* 0x000ee20000100800 */
[----:B------:R-:W-:Y:S01]  /*14770*/  BSSY B2, `(.L_x_3805) ;  /* 0x0000008000027945 */ /* 0x000fe20003800000 */
[----:B------:R-:W0:Y:S02]  /*14780*/  S2R R7, SR_TID.X ;  /* 0x0000000000077919 */ /* 0x000e240000002100 */
[----:B0-----:R-:W-:-:S04]  /*14790*/  LOP3.LUT R7, R7, 0x7f, RZ, 0xc0, !PT ;  /* 0x0000007f07077812 */ /* 0x001fc800078ec0ff */
[----:B------:R-:W-:Y:S01]  /*147a0*/  ISETP.NE.AND P3, PT, R7, RZ, PT ;  /* 0x000000ff0700720c */ /* 0x000fe20003f65270 */
[----:B--2---:R-:W-:Y:S01]  /*147b0*/  IMAD R5, R5, 0x8, R18 ;  /* 0x0000000805057824 */ /* 0x004fe200078e0212 */
[----:B---3--:R-:W-:-:S04]  /*147c0*/  SHF.L.U32 R6, R6, 0x1f, RZ ;  /* 0x0000001f06067819 */ /* 0x008fc800000006ff */
[----:B------:R-:W0:Y:S02]  /*147d0*/  SYNCS.PHASECHK.TRANS64.TRYWAIT P2, [R5+URZ+0x28ca0], R6 ;  /* 0x028ca006050075a7 */ /* 0x000e24000804017f */
[----:B0-----:R-:W-:Y:S05]  /*147e0*/  @!P2 BRA `(.L_x_3806) ;  /* 0x000000740014a947 */ /* 0x001fea0003800000 */
.L_x_3975:
[----:B------:R-:W-:Y:S05]  /*147f0*/  BSYNC B2 ;  /* 0x0000000000027941 */ /* 0x000fea0003800000 */
.L_x_3805:
        /* <DEDUP_REMOVED lines=9> */
.L_x_3808:
[----:B------:R-:W-:Y:S05]  /*14890*/  BSYNC B2 ;  /* 0x0000000000027941 */ /* 0x000fea0003800000 */
.L_x_3807:
[----:B------:R-:W2:Y:S01]  /*148a0*/  LDL R7, [R1+0x10] ;  /* 0x0000100001077983 */ /* 0x000ea20000100800 */
[----:B------:R-:W-:Y:S01]  /*148b0*/  IMAD.MOV.U32 R11, RZ, RZ, RZ ;  /* 0x000000ffff0b7224 */ /* 0x000fe200078e00ff */
[----:B------:R-:W-:Y:S01]  /*148c0*/  UIADD3 UR4, UP0, UR40, 0x570, URZ ;  /* 0x0000057028047890 */ /* 0x000fe2000ff1e03f */
[----:B------:R-:W-:Y:S01]  /*148d0*/  PLOP3.LUT P2, PT, PT, PT, PT, 0x80, 0x0 ;  /* 0x000000000000781c */ /* 0x000fe20003f4f070 */
[----:B------:R-:W-:Y:S01]  /*148e0*/  IMAD R8, R4, 0x40, R0 ;  /* 0x0000004004087824 */ /* 0x000fe200078e0200 */
[----:B------:R-:W-:Y:S01]  /*148f0*/  UMOV UR6, 0x0 ;  /* 0x0000000000067882 */ /* 0x000fe20000000000 */
[----:B------:R-:W-:Y:S01]  /*14900*/  R2UR UR10, R11 ;  /* 0x000000000b0a72ca */ /* 0x000fe200000e0000 */
[----:B------:R-:W-:Y:S01]  /*14910*/  VIADD R9, R5, 0x28c90 ;  /* 0x00028c9005097836 */ /* 0x000fe20000000000 */
[----:B------:R-:W-:Y:S01]  /*14920*/  UIADD3.X UR5, URZ, UR41, URZ, UP0, !UPT ;  /* 0x000000293f057290 */ /* 0x000fe200087fe43f */
[----:B------:R-:W-:Y:S01]  /*14930*/  UMOV UR7, 0x12f00000 ;  /* 0x12f0000000077882 */ /* 0x000fe20000000000 */
[----:B--2---:R-:W-:-:S04]  /*14940*/  IMAD R7, R7, 0x2000, R18 ;  /* 0x0000200007077824 */ /* 0x004fc800078e0212 */
[----:B------:R-:W-:-:S07]  /*14950*/  VIADD R7, R7, 0x22400 ;  /* 0x0002240007077836 */ /* 0x000fce0000000000 */
.L_x_3809:
        /* <DEDUP_REMOVED lines=13> */
.L_x_3976:
[----:B------:R-:W-:Y:S05]  /*14a30*/  BSYNC B2 ;  /* 0x0000000000027941 */ /* 0x000fea0003800000 */
.L_x_3810:
[----:B------:R-:W-:Y:S01]  /*14a40*/  BSSY B2, `(.L_x_3812) ;  /* 0x000000b000027945 */ /* 0x000fe20003800000 */
[----:B------:R-:W-:Y:S02]  /*14a50*/  IMAD.MOV.U32 R12, RZ, RZ, 0x0 ;  /* 0x00000000ff0c7424 */ /* 0x000fe400078e00ff */
[----:B------:R-:W-:Y:S01]  /*14a60*/  IMAD.MOV.U32 R13, RZ, RZ, 0x12f00000 ;  /* 0x12f00000ff0d7424 */ /* 0x000fe200078e00ff */
[----:B------:R-:W-:Y:S06]  /*14a70*/  @P3 BRA `(.L_x_3813) ;  /* 0x00000000001c3947 */ /* 0x000fec0003800000 */
[----:B------:R-:W2:Y:S01]  /*14a80*/  S2R R7, SR_TID.X ;  /* 0x0000000000077919 */ /* 0x000ea20000002100 */
[----:B01----:R-:W-:-:S04]  /*14a90*/  IMAD.MOV.U32 R6, RZ, RZ, 0x10000 ;  /* 0x00010000ff067424 */ /* 0x003fc800078e00ff */
[----:B------:R3:W-:Y:S01]  /*14aa0*/  SYNCS.ARRIVE.TRANS64 RZ, [R5+URZ+0x28cb0], R6 ;  /* 0x028cb00605ff79a7 */ /* 0x0007e2000800003f */
[----:B--2---:R-:W-:-:S04]  /*14ab0*/  LOP3.LUT R7, R7, 0x1f, RZ, 0xc0, !PT ;  /* 0x0000001f07077812 */ /* 0x004fc800078ec0ff */
[----:B------:R-:W-:-:S13]  /*14ac0*/  ISETP.NE.AND P2, PT, R7, RZ, PT ;  /* 0x000000ff0700720c */ /* 0x000fda0003f45270 */
[----:B---3--:R-:W-:Y:S05]  /*14ad0*/  @!P2 BRA `(.L_x_3813) ;  /* 0x000000000004a947 */ /* 0x008fea0003800000 */
[----:B------:R-:W-:Y:S01]  /*14ae0*/  BPT.TRAP 0x1 ;  /* 0x000000040000795c */ /* 0x000fe20000300000 */
.L_x_3813:
[----:B------:R-:W-:Y:S05]  /*14af0*/  BSYNC B2 ;  /* 0x0000000000027941 */ /* 0x000fea0003800000 */
.L_x_3812:
[----:B01----:R-:W2:Y:S01]  /*14b00*/  LDL R6, [R1+0x10] ;  /* 0x0000100001067983 */ /* 0x003ea20000100800 */
[----:B------:R-:W-:Y:S01]  /*14b10*/  R2UR UR10, R11 ;  /* 0x000000000b0a72ca */ /* 0x000fe200000e0000 */
[----:B------:R-:W-:Y:S01]  /*14b20*/  UIADD3 UR4, UP0, UR40, 0x670, URZ ;  /* 0x0000067028047890 */ /* 0x000fe2000ff1e03f */
[----:B------:R-:W-:Y:S01]  /*14b30*/  R2UR UR6, R12 ;  /* 0x000000000c0672ca */ /* 0x000fe200000e0000 */
[----:B------:R-:W-:Y:S01]  /*14b40*/  VIADD R5, R5, 0x28cb0 ;  /* 0x00028cb005057836 */ /* 0x000fe20000000000 */
[----:B------:R-:W-:Y:S01]  /*14b50*/  R2UR UR7, R13 ;  /* 0x000000000d0772ca */ /* 0x000fe200000e0000 */
[----:B------:R-:W-:Y:S01]  /*14b60*/  UIADD3.X UR5, URZ, UR41, URZ, UP0, !UPT ;  /* 0x000000293f057290 */ /* 0x000fe200087fe43f */
[----:B------:R-:W-:Y:S01]  /*14b70*/  PLOP3.LUT P2, PT, PT, PT, PT, 0x80, 0x0 ;  /* 0x000000000000781c */ /* 0x000fe20003f4f070 */
[----:B--2---:R-:W-:-:S04]  /*14b80*/  IMAD R6, R6, 0x10000, R18 ;  /* 0x0001000006067824 */ /* 0x004fc800078e0212 */
[----:B------:R-:W-:-:S08]  /*14b90*/  VIADD R7, R6, 0x400 ;  /* 0x0000040006077836 */ /* 0x000fd00000000000 */
.L_x_3814:
        /* <DEDUP_REMOVED lines=15> */
.L_x_3815:
        /* <DEDUP_REMOVED lines=15> */
.L_x_3816:
        /* <DEDUP_REMOVED lines=15> */
.L_x_3817:
        /* <DEDUP_REMOVED lines=15> */
.L_x_3818:
        /* <DEDUP_REMOVED lines=15> */
.L_x_3819:
        /* <DEDUP_REMOVED lines=15> */
.L_x_3820:
        /* <DEDUP_REMOVED lines=15> */
.L_x_3821:
        /* <DEDUP_REMOVED lines=10> */
.L_x_3804:
[----:B------:R-:W-:Y:S05]  /*152d0*/  BSYNC B1 ;  /* 0x0000000000017941 */ /* 0x000fea0003800000 */
.L_x_3803:
[----:B------:R-:W2:Y:S04]  /*152e0*/  LDL.LU R9, [R1+0x10] ;  /* 0x0000100001097983 */ /* 0x000ea80000300800 */
[----:B-1----:R-:W3:Y:S01]  /*152f0*/  LDL.LU R7, [R1+0x18] ;  /* 0x0000180001077983 */ /* 0x002ee20000300800 */
[C---:B------:R-:W-:Y:S01]  /*15300*/  ISETP.GT.AND P3, PT, R4.reuse, R3, PT ;  /* 0x000000030400720c */ /* 0x040fe20003f64270 */
[----:B------:R-:W-:Y:S02]  /*15310*/  VIADD R4, R4, 0xffffffff ;  /* 0xffffffff04047836 */ /* 0x000fe40000000000 */
[----:B--2---:R-:W-:-:S05]  /*15320*/  VIADD R5, R9, 0x1 ;  /* 0x0000000109057836 */ /* 0x004fca0000000000 */
[----:B------:R-:W-:-:S04]  /*15330*/  ISETP.NE.AND P2, PT, R5, 0x2, PT ;  /* 0x000000020500780c */ /* 0x000fc80003f45270 */
[----:B------:R-:W-:Y:S02]  /*15340*/  SEL R6, RZ, 0x1, P2 ;  /* 0x00000001ff067807 */ /* 0x000fe40001000000 */
[----:B------:R-:W-:Y:S02]  /*15350*/  SEL R5, R5, RZ, P2 ;  /* 0x000000ff05057207 */ /* 0x000fe40001000000 */
[----:B---3--:R-:W-:-:S05]  /*15360*/  LOP3.LUT R7, R7, R6, RZ, 0x3c, !PT ;  /* 0x0000000607077212 */ /* 0x008fca00078e3cff */
[----:B------:R2:W-:Y:S04]  /*15370*/  STL [R1+0x18], R7 ;  /* 0x0000180701007387 */ /* 0x0005e80000100800 */
[----:B------:R2:W-:Y:S01]  /*15380*/  STL [R1+0x10], R5 ;  /* 0x0000100501007387 */ /* 0x0005e20000100800 */
[----:B------:R-:W-:Y:S05]  /*15390*/  @P3 BRA `(.L_x_3822) ;  /* 0xfffffff000e03947 */ /* 0x000fea000383ffff */
.L_x_3778:
[----:B------:R-:W-:Y:S05]  /*153a0*/  BSYNC B0 ;  /* 0x0000000000007941 */ /* 0x000fea0003800000 */
.L_x_3777:
[----:B-12---:R1:W5:Y:S01]  /*153b0*/  LDL R7, [R1+0x34] ;  /* 0x0000340001077983 */ /* 0x0063620000100800 */
[----:B------:R-:W-:Y:S05]  /*153c0*/  @!P0 WARPSYNC.ALL ;  /* 0x0000000000008948 */ /* 0x000fea0003800000 */
[----:B------:R1:W-:Y:S01]  /*153d0*/  STL [R1+0x3c], RZ ;  /* 0x00003cff01007387 */ /* 0x0003e20000100800 */
[----:B------:R-:W-:Y:S01]  /*153e0*/  BSSY B0, `(.L_x_3823) ;  /* 0x0000020000007945 */ /* 0x000fe20003800000 */
[----:B------:R-:W-:Y:S06]  /*153f0*/  @!P0 BAR.SYNC.DEFER_BLOCKING 0xc, 0x180 ;  /* 0x0306000000008b1d */ /* 0x000fec0000010000 */
[----:B-1----:R-:W-:Y:S05]  /*15400*/  @!P1 BRA `(.L_x_3824) ;  /* 0x0000000000749947 */ /* 0x002fea0003800000 */
        /* <DEDUP_REMOVED lines=10> */
[----:B------:R-:W-:Y:S01]  /*154b0*/  IMAD.HI.U32 R6, R3, R4, R2 ;  /* 0x0000000403067227 */ /* 0x000fe200078e0002 */
[----:B------:R-:W-:Y:S02]  /*154c0*/  IABS R2, R10 ;  /* 0x0000000a00027213 */ /* 0x000fe40000000000 */
[----:B-----5:R-:W-:-:S03]  /*154d0*/  IADD3 R4, R7, -0x1, R10 ;  /* 0xffffffff07047810 */ /* 0x020fc60007ffe00a */
        /* <DEDUP_REMOVED lines=15> */
[----:B------:R1:W-:Y:S02]  /*155d0*/  STL [R1+0x3c], R2 ;  /* 0x00003c0201007387 */ /* 0x0003e40000100800 */
.L_x_3824:
[----:B------:R-:W-:Y:S05]  /*155e0*/  BSYNC B0 ;  /* 0x0000000000007941 */ /* 0x000fea0003800000 */
.L_x_3823:
        /* <DEDUP_REMOVED lines=13> */
[----:B------:R-:W1:Y:S01]  /*156c0*/  S2R R5, SR_LANEID ;  /* 0x0000000000057919 */ /* 0x000e620000000000 */
[----:B------:R-:W-:Y:S01]  /*156d0*/  VOTEU.ANY UR4, UPT, PT ;  /* 0x0000000000047886 */ /* 0x000fe200038e0100 */
[----:B------:R-:W2:Y:S01]  /*156e0*/  LDC.64 R2, c[0x0][0xc60] ;  /* 0x00031800ff027b82 */ /* 0x000ea20000000a00 */
[----:B------:R-:W1:Y:S02]  /*156f0*/  FLO.U32 R0, UR4 ;  /* 0x0000000400007d00 */ /* 0x000e6400080e0000 */
[----:B-1----:R-:W-:-:S06]  /*15700*/  ISETP.EQ.U32.AND P0, PT, R0, R5, PT ;  /* 0x000000050000720c */ /* 0x002fcc0003f02070 */
[----:B------:R-:W2:Y:S07]  /*15710*/  POPC R5, UR4 ;  /* 0x0000000400057d09 */ /* 0x000eae0008000000 */
[----:B--2---:R-:W2:Y:S01]  /*15720*/  @P0 ATOMG.E.ADD.STRONG.GPU PT, R3, desc[UR42][R2.64], R5 ;  /* 0x00000005020309a8 */ /* 0x004ea200081ee1ea */
[----:B------:R-:W1:Y:S02]  /*15730*/  S2R R4, SR_LTMASK ;  /* 0x0000000000047919 */ /* 0x000e640000003900 */
[----:B-1----:R-:W-:-:S04]  /*15740*/  LOP3.LUT R4, R4, UR4, RZ, 0xc0, !PT ;  /* 0x0000000404047c12 */ /* 0x002fc8000f8ec0ff */
[----:B------:R-:W1:Y:S01]  /*15750*/  POPC R7, R4 ;  /* 0x0000000400077309 */ /* 0x000e620000000000 */
[----:B--2---:R-:W1:Y:S02]  /*15760*/  SHFL.IDX PT, R0, R3, R0, 0x1f ;  /* 0x00001f0003007589 */ /* 0x004e6400000e0000 */
[----:B-1----:R-:W-:-:S05]  /*15770*/  IADD3 R0, R0, UR37, R7 ;  /* 0x0000002500007c10 */ /* 0x002fca000fffe007 */
[----:B------:R1:W-:Y:S01]  /*15780*/  STL [R1], R0 ;  /* 0x0000000001007387 */ /* 0x0003e20000100800 */
[----:B------:R-:W-:Y:S05]  /*15790*/  BRA `(.L_x_3827) ;  /* 0x0000004800607947 */ /* 0x000fea0003800000 */
.L_x_3826:
        /* <DEDUP_REMOVED lines=13> */
[----:B------:R-:W-:Y:S02]  /*15870*/  IMAD.U32 R10, RZ, RZ, UR4 ;  /* 0x00000004ff0a7e24 */ /* 0x000fe4000f8e00ff */
[----:B------:R-:W-:Y:S02]  /*15880*/  IMAD.U32 R11, RZ, RZ, UR5 ;  /* 0x00000005ff0b7e24 */ /* 0x000fe4000f8e00ff */
[----:B------:R-:W-:Y:S02]  /*15890*/  IMAD.MOV.U32 R8, RZ, RZ, 0x70 ;  /* 0x00000070ff087424 */ /* 0x000fe400078e00ff */
[----:B0-----:R-:W-:Y:S02]  /*158a0*/  IMAD.MOV.U32 R12, RZ, RZ, 0x1 ;  /* 0x00000001ff0c7424 */ /* 0x001fe400078e00ff */
[----:B------:R-:W-:-:S07]  /*158b0*/  IMAD.MOV.U32 R13, RZ, RZ, RZ ;  /* 0x000000ffff0d7224 */ /* 0x000fce00078e00ff */
[----:B------:R-:W-:-:S07]  /*158c0*/  LEPC R20, `(.L_x_3829) ;  /* 0x000000001014794e */ /* 0x000fce0000000000 */
[----:B-1----:R-:W-:Y:S05]  /*158d0*/  CALL.ABS.NOINC R2 ;  /* 0x0000000002007343 */ /* 0x002fea0003c00000 */
.L_x_3829:
[----:B------:R-:W-:Y:S05]  /*158e0*/  BSYNC B6 ;  /* 0x0000000000067941 */ /* 0x000fea0003800000 */
.L_x_3828:
        /* <DEDUP_REMOVED lines=8> */
[----:B------:R1:W2:Y:S01]  /*15970*/  LDC.64 R2, c[0x4][R0] ;  /* 0x0100000000027b82 */ /* 0x0002a20000000a00 */
[----:B------:R-:W-:Y:S02]  /*15980*/  IMAD.U32 R4, RZ, RZ, UR6 ;  /* 0x00000006ff047e24 */ /* 0x000fe4000f8e00ff */
[----:B------:R-:W-:Y:S02]  /*15990*/  IMAD.U32 R5, RZ, RZ, UR7 ;  /* 0x00000007ff057e24 */ /* 0x000fe4000f8e00ff */
[----:B------:R-:W-:Y:S02]  /*159a0*/  IMAD.U32 R6, RZ, RZ, UR8 ;  /* 0x00000008ff067e24 */ /* 0x000fe4000f8e00ff */
[----:B------:R-:W-:-:S02]  /*159b0*/  IMAD.U32 R7, RZ, RZ, UR9 ;  /* 0x00000009ff077e24 */ /* 0x000fc4000f8e00ff */
[----:B------:R-:W-:Y:S02]  /*159c0*/  IMAD.U32 R10, RZ, RZ, UR4 ;  /* 0x00000004ff0a7e24 */ /* 0x000fe4000f8e00ff */
[----:B------:R-:W-:Y:S02]  /*159d0*/  IMAD.U32 R11, RZ, RZ, UR5 ;  /* 0x00000005ff0b7e24 */ /* 0x000fe4000f8e00ff */
[----:B------:R-:W-:Y:S02]  /*159e0*/  IMAD.MOV.U32 R8, RZ, RZ, 0x70 ;  /* 0x00000070ff087424 */ /* 0x000fe400078e00ff */
[----:B0-----:R-:W-:Y:S02]  /*159f0*/  IMAD.MOV.U32 R12, RZ, RZ, 0x1 ;  /* 0x00000001ff0c7424 */ /* 0x001fe400078e00ff */
[----:B-1----:R-:W-:-:S07]  /*15a00*/  IMAD.MOV.U32 R13, RZ, RZ, RZ ;  /* 0x000000ffff0d7224 */ /* 0x002fce00078e00ff */
[----:B------:R-:W-:-:S07]  /*15a10*/  LEPC R20, `(.L_x_3832) ;  /* 0x000000001014794e */ /* 0x000fce0000000000 */
[----:B--2---:R-:W-:Y:S05]  /*15a20*/  CALL.ABS.NOINC R2 ;  /* 0x0000000002007343 */ /* 0x004fea0003c00000 */
.L_x_3832:
        /* <DEDUP_REMOVED lines=16> */
.L_x_3831:
[----:B------:R-:W-:Y:S05]  /*15b30*/  BSYNC B6 ;  /* 0x0000000000067941 */ /* 0x000fea0003800000 */
.L_x_3830:
[----:B------:R-:W2:Y:S01]  /*15b40*/  LDL.LU R4, [R1+0x1c] ;  /* 0x00001c0001047983 */ /* 0x000ea20000300800 */
[----:B------:R-:W-:-:S03]  /*15b50*/  ULDC.64 UR4, c[0x0][0x9f8] ;  /* 0x00027e0000047ab9 */ /* 0x000fc60000000a00 */
[----:B------:R-:W3:Y:S01]  /*15b60*/  LDL R7, [R1+0x8] ;  /* 0x0000080001077983 */ /* 0x000ee20000100800 */
[----:B------:R-:W-:-:S03]  /*15b70*/  ISETP.NE.U32.AND P0, PT, RZ, UR4, PT ;  /* 0x00000004ff007c0c */ /* 0x000fc6000bf05070 */
[----:B------:R-:W4:Y:S01]  /*15b80*/  LDL R0, [R1+0x38] ;  /* 0x0000380001007983 */ /* 0x000f220000100800 */
[----:B------:R-:W-:-:S13]  /*15b90*/  ISETP.NE.AND.EX P0, PT, RZ, UR5, PT, P0 ;  /* 0x00000005ff007c0c */ /* 0x000fda000bf05300 */
[----:B------:R-:W-:-:S04]  /*15ba0*/  @P0 IADD3 R2, P1, R17, UR4, RZ ;  /* 0x0000000411020c10 */ /* 0x000fc8000ff3e0ff */
[----:B--2---:R-:W-:Y:S01]  /*15bb0*/  @P0 IADD3.X R3, R4, UR5, RZ, P1, !PT ;  /* 0x0000000504030c10 */ /* 0x004fe20008ffe4ff */
[----:B------:R-:W-:-:S04]  /*15bc0*/  ULDC.64 UR4, c[0x0][0xa08] ;  /* 0x0002820000047ab9 */ /* 0x000fc80000000a00 */
[----:B---3--:R1:W2:Y:S02]  /*15bd0*/  @P0 LDG.E R7, desc[UR42][R2.64] ;  /* 0x0000002a02070981 */ /* 0x0082a4000c1e1900 */
[----:B-1----:R-:W1:Y:S01]  /*15be0*/  LDC.64 R2, c[0x0][0x418] ;  /* 0x00010600ff027b82 */ /* 0x002e620000000a00 */
[----:B----4-:R-:W-:Y:S01]  /*15bf0*/  VIADD R0, R0, 0xffffffff ;  /* 0xffffffff00007836 */ /* 0x010fe20000000000 */
        /* <DEDUP_REMOVED lines=11> */
[----:B0-----:R0:W1:Y:S02]  /*15cb0*/  SHFL.IDX PT, R14, R4, RZ, 0x1f ;  /* 0x00001fff040e7589 */ /* 0x00106400000e0000 */
.L_x_3979:
        /* <DEDUP_REMOVED lines=11> */
.L_x_3982:
        /* <DEDUP_REMOVED lines=24> */
.L_x_3836:
[----:B-1----:R-:W2:Y:S01]  /*15ef0*/  LDL R2, [R1+0x14] ;  /* 0x0000140001027983 */ /* 0x002ea20000100800 */
[----:B0-----:R-:W-:Y:S01]  /*15f00*/  IMAD R0, R19, 0x8, R18 ;  /* 0x0000000813007824 */ /* 0x001fe200078e0212 */
[----:B--2---:R-:W-:-:S04]  /*15f10*/  SHF.L.U32 R2, R2, 0x1f, RZ ;  /* 0x0000001f02027819 */ /* 0x004fc800000006ff */
[----:B------:R-:W0:Y:S02]  /*15f20*/  SYNCS.PHASECHK.TRANS64.TRYWAIT P0, [R0+URZ+0x28c40], R2 ;  /* 0x028c4002000075a7 */ /* 0x000e24000800017f */
[----:B0-----:R-:W-:Y:S05]  /*15f30*/  @!P0 BRA `(.L_x_3837) ;  /* 0x0000005c00bc8947 */ /* 0x001fea0003800000 */
.L_x_3983:
        /* <DEDUP_REMOVED lines=11> */
.L_x_3838:
[----:B------:R-:W2:Y:S04]  /*15ff0*/  LDL R4, [R1+0x30] ;  /* 0x0000300001047983 */ /* 0x000ea80000100800 */
[----:B------:R-:W3:Y:S04]  /*16000*/  LDL R3, [R1+0x20] ;  /* 0x0000200001037983 */ /* 0x000ee80000100800 */
[----:B0-----:R-:W4:Y:S01]  /*16010*/  LDL.LU R2, [R1+0x28] ;  /* 0x0000280001027983 */ /* 0x001f220000300800 */
[----:B------:R-:W-:Y:S01]  /*16020*/  R2UR UR9, R0 ;  /* 0x00000000000972ca */ /* 0x000fe200000e0000 */
[----:B------:R-:W-:Y:S01]  /*16030*/  IMAD R0, R19, 0x2000, R18 ;  /* 0x0000200013007824 */ /* 0x000fe200078e0212 */
[----:B------:R-:W-:Y:S01]  /*16040*/  PLOP3.LUT P0, PT, PT, PT, PT, 0x80, 0x0 ;  /* 0x000000000000781c */ /* 0x000fe20003f0f070 */
[----:B------:R-:W-:Y:S01]  /*16050*/  UIADD3 UR6, UP0, UR40, 0x370, URZ ;  /* 0x0000037028067890 */ /* 0x000fe2000ff1e03f */
[----:B------:R-:W-:Y:S01]  /*16060*/  R2UR UR12, R16 ;  /* 0x00000000100c72ca */ /* 0x000fe200000e0000 */
[----:B------:R-:W-:Y:S01]  /*16070*/  UMOV UR5, 0x14f00000 ;  /* 0x14f0000000057882 */ /* 0x000fe20000000000 */
[----:B------:R-:W-:Y:S01]  /*16080*/  R2UR UR8, R0 ;  /* 0x00000000000872ca */ /* 0x000fe200000e0000 */
[----:B------:R-:W-:Y:S01]  /*16090*/  UIADD3.X UR7, URZ, UR41, URZ, UP0, !UPT ;  /* 0x000000293f077290 */ /* 0x000fe200087fe43f */
[----:B-----5:R-:W-:Y:S01]  /*160a0*/  R2UR UR13, R17 ;  /* 0x00000000110d72ca */ /* 0x020fe200000e0000 */
[----:B------:R-:W-:-:S04]  /*160b0*/  UMOV UR10, URZ ;  /* 0x0000003f000a7c82 */ /* 0x000fc80008000000 */
[----:B------:R-:W-:-:S06]  /*160c0*/  UIADD3 UR9, UR9, 0x28c30, URZ ;  /* 0x00028c3009097890 */ /* 0x000fcc000fffe03f */
[----:B------:R-:W-:Y:S01]  /*160d0*/  UIADD3 UR8, UR8, 0x22400, URZ ;  /* 0x0002240008087890 */ /* 0x000fe2000fffe03f */
[----:B--2---:R-:W-:Y:S02]  /*160e0*/  R2UR UR11, R4 ;  /* 0x00000000040b72ca */ /* 0x004fe400000e0000 */
[----:B---3--:R-:W-:Y:S02]  /*160f0*/  R2UR UR4, R3 ;  /* 0x00000000030472ca */ /* 0x008fe400000e0000 */
[----:B----4-:R-:W-:-:S04]  /*16100*/  LOP3.LUT R2, R2, 0xfffffffe, RZ, 0xc0, !PT ;  /* 0xfffffffe02027812 */ /* 0x010fc800078ec0ff */
[----:B------:R-:W-:-:S07]  /*16110*/  @P0 LOP3.LUT R2, R2, 0x1, RZ, 0xfc, !PT ;  /* 0x0000000102020812 */ /* 0x000fce00078efcff */
[----:B------:R-:W-:Y:S01]  /*16120*/  ULEA UR11, UR11, UR4, 0x6 ;  /* 0x000000040b0b7291 */ /* 0x000fe2000f8e303f */
[----:B------:R1:W-:Y:S02]  /*16130*/  STL [R1+0x28], R2 ;  /* 0x0000280201007387 */ /* 0x0003e40000100800 */
[----:B------:R-:W-:-:S06]  /*16140*/  UMOV UR4, 0x0 ;  /* 0x0000000000047882 */ /* 0x000fcc0000000000 */
[----:B------:R1:W-:Y:S01]  /*16150*/  UTMALDG.4D [UR8], [UR6], desc[UR4] ;  /* 0x00000408060075b4 */ /* 0x0003e20008019000 */
[----:B------:R-:W-:Y:S02]  /*16160*/  NOP ;  /* 0x0000000000007918 */ /* 0x000fe40000000000 */
.L_x_3834:
[----:B------:R-:W2:Y:S04]  /*16170*/  LDL.LU R3, [R1+0x40] ;  /* 0x0000400001037983 */ /* 0x000ea80000300800 */
[----:B------:R-:W3:Y:S04]  /*16180*/  LDL.LU R5, [R1+0x2c] ;  /* 0x00002c0001057983 */ /* 0x000ee80000300800 */
[----:B0-----:R-:W4:Y:S01]  /*16190*/  LDL.LU R4, [R1+0x50] ;  /* 0x0000500001047983 */ /* 0x001f220000300800 */
[----:B------:R-:W-:Y:S05]  /*161a0*/  WARPSYNC.ALL ;  /* 0x0000000000007948 */ /* 0x000fea0003800000 */
[----:B-1----:R-:W-:Y:S01]  /*161b0*/  ULDC.64 UR6, c[0x0][0xa00] ;  /* 0x0002800000067ab9 */ /* 0x002fe20000000a00 */
        /* <DEDUP_REMOVED lines=35> */
.L_x_3840:
[----:B------:R-:W-:Y:S05]  /*163f0*/  BSYNC B6 ;  /* 0x0000000000067941 */ /* 0x000fea0003800000 */
.L_x_3839:
[----:B0-----:R-:W2:Y:S01]  /*16400*/  LDL.LU R0, [R1+0x50] ;  /* 0x0000500001007983 */ /* 0x001ea20000300800 */
[----:B------:R-:W-:Y:S01]  /*16410*/  ULDC.64 UR4, c[0x0][0x2d8] ;  /* 0x0000b60000047ab9 */ /* 0x000fe20000000a00 */
[----:B------:R-:W0:Y:S01]  /*16420*/  LDC R7, c[0x0][0x448] ;  /* 0x00011200ff077b82 */ /* 0x000e220000000800 */
[----:B------:R-:W-:Y:S01]  /*16430*/  ULDC UR6, c[0x0][0x2b8] ;  /* 0x0000ae0000067ab9 */ /* 0x000fe20000000800 */
[----:B------:R-:W3:Y:S04]  /*16440*/  LDL.LU R4, [R1+0x40] ;  /* 0x0000400001047983 */ /* 0x000ee80000300800 */
[----:B------:R-:W3:Y:S04]  /*16450*/  LDL.LU.64 R2, [R1+0x48] ;  /* 0x0000480001027983 */ /* 0x000ee80000300a00 */
[----:B------:R-:W4:Y:S04]  /*16460*/  LDL.LU R5, [R1+0x2c] ;  /* 0x00002c0001057983 */ /* 0x000f280000300800 */
[----:B------:R-:W4:Y:S04]  /*16470*/  LDL R10, [R1+0x4] ;  /* 0x00000400010a7983 */ /* 0x000f280000100800 */
[----:B------:R1:W5:Y:S01]  /*16480*/  LDL R8, [R1+0x60] ;  /* 0x0000600001087983 */ /* 0x0003620000100800 */
[----:B0-----:R-:W-:-:S13]  /*16490*/  ISETP.NE.AND P0, PT, R7, 0x1, PT ;  /* 0x000000010700780c */ /* 0x001fda0003f05270 */
[----:B------:R-:W0:Y:S01]  /*164a0*/  @P0 LDC R6, c[0x0][0x450] ;  /* 0x00011400ff060b82 */ /* 0x000e220000000800 */
[----:B------:R-:W1:Y:S02]  /*164b0*/  S2R R9, SR_TID.X ;  /* 0x0000000000097919 */ /* 0x000e640000002100 */
[----:B-1----:R-:W-:-:S05]  /*164c0*/  IMAD.SHL.U32 R9, R9, 0x8, RZ ;  /* 0x0000000809097824 */ /* 0x002fca00078e00ff */
[----:B------:R-:W-:Y:S01]  /*164d0*/  LOP3.LUT R9, R9, 0x38, RZ, 0xc0, !PT ;  /* 0x0000003809097812 */ /* 0x000fe200078ec0ff */
[----:B---3--:R-:W-:Y:S02]  /*164e0*/  IMAD.MOV.U32 R3, RZ, RZ, R4 ;  /* 0x000000ffff037224 */ /* 0x008fe400078e0004 */
        /* <DEDUP_REMOVED lines=15> */
[----:B------:R-:W-:-:S04]  /*165e0*/  IMAD R4, R10, 0x40, R4 ;  /* 0x000000400a047824 */ /* 0x000fc800078e0204 */
        /* <DEDUP_REMOVED lines=58> */
.L_x_3992:
        /* <DEDUP_REMOVED lines=10> */
.L_x_3842:
        /* <DEDUP_REMOVED lines=18> */
.L_x_3993:
[----:B------:R-:W-:Y:S05]  /*16b50*/  BSYNC B0 ;  /* 0x0000000000007941 */ /* 0x000fea0003800000 */
.L_x_3843:
[----:B------:R-:W2:Y:S01]  /*16b60*/  LDL R2, [R1+0x28] ;  /* 0x0000280001027983 */ /* 0x000ea20000100800 */
[----:B------:R-:W-:Y:S01]  /*16b70*/  BSSY B0, `(.L_x_3845) ;  /* 0x0000096000007945 */ /* 0x000fe20003800000 */
[----:B--2---:R-:W-:-:S13]  /*16b80*/  LOP3.LUT P0, RZ, R2, 0x1, RZ, 0xc0, !PT ;  /* 0x0000000102ff7812 */ /* 0x004fda000780c0ff */
        /* <DEDUP_REMOVED lines=10> */
.L_x_3994:
[----:B------:R-:W-:Y:S05]  /*16c30*/  BSYNC B1 ;  /* 0x0000000000017941 */ /* 0x000fea0003800000 */
.L_x_3847:
        /* <DEDUP_REMOVED lines=9> */
.L_x_3850:
[----:B------:R-:W-:Y:S05]  /*16cd0*/  BSYNC B1 ;  /* 0x0000000000017941 */ /* 0x000fea0003800000 */
.L_x_3849:
        /* <DEDUP_REMOVED lines=12> */
.L_x_3851:
        /* <DEDUP_REMOVED lines=15> */
.L_x_3852:
        /* <DEDUP_REMOVED lines=15> */
.L_x_3853:
        /* <DEDUP_REMOVED lines=15> */
.L_x_3854:
        /* <DEDUP_REMOVED lines=15> */
.L_x_3855:
        /* <DEDUP_REMOVED lines=15> */
.L_x_3856:
        /* <DEDUP_REMOVED lines=15> */
.L_x_3857:
        /* <DEDUP_REMOVED lines=15> */
.L_x_3858:
        /* <DEDUP_REMOVED lines=10> */
.L_x_3846:
[----:B------:R-:W-:Y:S05]  /*174d0*/  BSYNC B0 ;  /* 0x0000000000007941 */ /* 0x000fea0003800000 */
.L_x_3845:
        /* <DEDUP_REMOVED lines=27> */
[----:B--2---:R-:W-:Y:S02]  /*17690*/  LOP3.LUT P2, RZ, R5, 0x1, RZ, 0xc0, !PT ;  /* 0x0000000105ff7812 */ /* 0x004fe4000784c0ff */
        /* <DEDUP_REMOVED lines=26> */
.L_x_3865:
[----:B------:R-:W-:Y:S01]  /*17840*/  IMAD R2, R19, 0x8, R18 ;  /* 0x0000000813027824 */ /* 0x000fe200078e0212 */
[----:B-1----:R-:W-:Y:S01]  /*17850*/  SHF.L.U32 R6, R9, 0x1f, RZ ;  /* 0x0000001f09067819 */ /* 0x002fe200000006ff */
[----:B------:R-:W1:Y:S01]  /*17860*/  S2R R3, SR_TID.X ;  /* 0x0000000000037919 */ /* 0x000e620000002100 */
[----:B------:R-:W-:Y:S02]  /*17870*/  BSSY B3, `(.L_x_3866) ;  /* 0x0000005000037945 */ /* 0x000fe40003800000 */
[----:B------:R-:W2:Y:S01]  /*17880*/  SYNCS.PHASECHK.TRANS64.TRYWAIT P0, [R2+URZ+0x28c40], R6 ;  /* 0x028c4006020075a7 */ /* 0x000ea2000800017f */
[----:B-1----:R-:W-:-:S04]  /*17890*/  LOP3.LUT R3, R3, 0x7f, RZ, 0xc0, !PT ;  /* 0x0000007f03037812 */ /* 0x002fc800078ec0ff */
[----:B------:R-:W-:Y:S01]  /*178a0*/  ISETP.NE.AND P1, PT, R3, RZ, PT ;  /* 0x000000ff0300720c */ /* 0x000fe20003f25270 */
[----:B--2---:R-:W-:-:S12]  /*178b0*/  @!P0 BRA `(.L_x_3867) ;  /* 0x0000004800e48947 */ /* 0x004fd80003800000 */
.L_x_3995:
[----:B------:R-:W-:Y:S05]  /*178c0*/  BSYNC B3 ;  /* 0x0000000000037941 */ /* 0x000fea0003800000 */
.L_x_3866:
        /* <DEDUP_REMOVED lines=9> */
.L_x_3869:
[----:B------:R-:W-:Y:S05]  /*17960*/  BSYNC B3 ;  /* 0x0000000000037941 */ /* 0x000fea0003800000 */
.L_x_3868:
        /* <DEDUP_REMOVED lines=12> */
.L_x_3870:
        /* <DEDUP_REMOVED lines=13> */
.L_x_3996:
[----:B------:R-:W-:Y:S05]  /*17b00*/  BSYNC B3 ;  /* 0x0000000000037941 */ /* 0x000fea0003800000 */
.L_x_3871:
        /* <DEDUP_REMOVED lines=11> */
.L_x_3874:
[----:B------:R-:W-:Y:S05]  /*17bc0*/  BSYNC B3 ;  /* 0x0000000000037941 */ /* 0x000fea0003800000 */
.L_x_3873:
        /* <DEDUP_REMOVED lines=9> */
.L_x_3875:
        /* <DEDUP_REMOVED lines=15> */
.L_x_3876:
        /* <DEDUP_REMOVED lines=15> */
.L_x_3877:
        /* <DEDUP_REMOVED lines=15> */
.L_x_3878:
        /* <DEDUP_REMOVED lines=15> */
.L_x_3879:
        /* <DEDUP_REMOVED lines=15> */
.L_x_3880:
        /* <DEDUP_REMOVED lines=15> */
.L_x_3881:
        /* <DEDUP_REMOVED lines=15> */
.L_x_3882:
        /* <DEDUP_REMOVED lines=10> */
.L_x_3864:
[----:B------:R-:W-:Y:S05]  /*18390*/  BSYNC B1 ;  /* 0x0000000000017941 */ /* 0x000fea0003800000 */
.L_x_3863:
[----:B------:R-:W2:Y:S02]  /*183a0*/  LDL.LU R5, [R1+0x38] ;  /* 0x0000380001057983 */ /* 0x000ea40000300800 */
[----:B--2---:R-:W-:-:S07]  /*183b0*/  VIADD R0, R5, 0xfffffffd ;  /* 0xfffffffd05007836 */ /* 0x004fce0000000000 */
.L_x_3862:
[----:B------:R-:W-:Y:S05]  /*183c0*/  BSYNC B2 ;  /* 0x0000000000027941 */ /* 0x000fea0003800000 */
.L_x_3861:
[----:B------:R-:W-:Y:S01]  /*183d0*/  VIADD R8, R8, 0xfffffffe ;  /* 0xfffffffe08087836 */ /* 0x000fe20000000000 */
[----:B------:R-:W-:-:S04]  /*183e0*/  LOP3.LUT R4, RZ, R4, RZ, 0x33, !PT ;  /* 0x00000004ff047212 */ /* 0x000fc800078e33ff */
[----:B------:R-:W-:-:S13]  /*183f0*/  ISETP.NE.AND P0, PT, R8, R4, PT ;  /* 0x000000040800720c */ /* 0x000fda0003f05270 */
[----:B------:R-:W-:Y:S05]  /*18400*/  @!P0 BRA `(.L_x_3860) ;  /* 0x0000001800d88947 */ /* 0x000fea0003800000 */
.L_x_3923:
        /* <DEDUP_REMOVED lines=16> */
[----:B0-----:R-:W2:Y:S01]  /*18510*/  LDL R9, [R1+0x1c] ;  /* 0x00001c0001097983 */ /* 0x001ea20000100800 */
        /* <DEDUP_REMOVED lines=18> */
.L_x_3885:
        /* <DEDUP_REMOVED lines=8> */
.L_x_3997:
[----:B------:R-:W-:Y:S05]  /*186c0*/  BSYNC B2 ;  /* 0x0000000000027941 */ /* 0x000fea0003800000 */
.L_x_3886:
        /* <DEDUP_REMOVED lines=9> */
.L_x_3889:
[----:B------:R-:W-:Y:S05]  /*18760*/  BSYNC B2 ;  /* 0x0000000000027941 */ /* 0x000fea0003800000 */
.L_x_3888:
        /* <DEDUP_REMOVED lines=12> */
.L_x_3890:
        /* <DEDUP_REMOVED lines=13> */
.L_x_3998:
[----:B------:R-:W-:Y:S05]  /*18900*/  BSYNC B2 ;  /* 0x0000000000027941 */ /* 0x000fea0003800000 */
.L_x_3891:
[----:B------:R-:W-:Y:S01]  /*18910*/  BSSY B2, `(.L_x_3893) ;  /* 0x000000b000027945 */ /* 0x000fe20003800000 */
[----:B------:R-:W-:Y:S02]  /*18920*/  IMAD.MOV.U32 R8, RZ, RZ, 0x0 ;  /* 0x00000000ff087424 */ /* 0x000fe400078e00ff */
[----:B0-----:R-:W-:Y:S01]  /*18930*/  IMAD.MOV.U32 R9, RZ, RZ, 0x14f00000 ;  /* 0x14f00000ff097424 */ /* 0x001fe200078e00ff */
        /* <DEDUP_REMOVED lines=8> */
.L_x_3894:
[----:B------:R-:W-:Y:S05]  /*189c0*/  BSYNC B2 ;  /* 0x0000000000027941 */ /* 0x000fea0003800000 */
.L_x_3893:
        /* <DEDUP_REMOVED lines=9> */
.L_x_3895:
        /* <DEDUP_REMOVED lines=15> */
.L_x_3896:
        /* <DEDUP_REMOVED lines=15> */
.L_x_3897:
        /* <DEDUP_REMOVED lines=15> */
.L_x_3898:
        /* <DEDUP_REMOVED lines=15> */
.L_x_3899:
        /* <DEDUP_REMOVED lines=15> */
.L_x_3900:
        /* <DEDUP_REMOVED lines=15> */
.L_x_3901:
        /* <DEDUP_REMOVED lines=15> */
.L_x_3902:
        /* <DEDUP_REMOVED lines=10> */
.L_x_3884:
[----:B------:R-:W-:Y:S05]  /*19190*/  BSYNC B1 ;  /* 0x0000000000017941 */ /* 0x000fea0003800000 */
.L_x_3883:
[----:B------:R-:W2:Y:S01]  /*191a0*/  LDL R5, [R1+0x28] ;  /* 0x0000280001057983 */ /* 0x000ea20000100800 */
[----:B------:R-:W-:Y:S01]  /*191b0*/  VIADD R7, R7, 0x1 ;  /* 0x0000000107077836 */ /* 0x000fe20000000000 */
[----:B------:R-:W-:Y:S04]  /*191c0*/  BSSY B1, `(.L_x_3903) ;  /* 0x00000d6000017945 */ /* 0x000fe80003800000 */
[----:B------:R-:W-:-:S04]  /*191d0*/  ISETP.NE.AND P0, PT, R7, 0x2, PT ;  /* 0x000000020700780c */ /* 0x000fc80003f05270 */
[----:B------:R-:W-:Y:S02]  /*191e0*/  SEL R2, RZ, 0x1, P0 ;  /* 0x00000001ff027807 */ /* 0x000fe40000000000 */
[----:B------:R-:W-:Y:S02]  /*191f0*/  SEL R19, R7, RZ, P0 ;  /* 0x000000ff07137207 */ /* 0x000fe40000000000 */
[----:B------:R-:W-:Y:S01]  /*19200*/  LOP3.LUT R8, R6, R2, RZ, 0x3c, !PT ;  /* 0x0000000206087212 */ /* 0x000fe200078e3cff */
[----:B------:R-:W-:-:S04]  /*19210*/  VIADD R6, R0, 0xffffffff ;  /* 0xffffffff00067836 */ /* 0x000fc80000000000 */
[----:B------:R1:W-:Y:S01]  /*19220*/  STL [R1+0x14], R8 ;  /* 0x0000140801007387 */ /* 0x0003e20000100800 */
[----:B--2---:R-:W-:-:S13]  /*19230*/  LOP3.LUT P2, RZ, R5, 0x1, RZ, 0xc0, !PT ;  /* 0x0000000105ff7812 */ /* 0x004fda000784c0ff */
[----:B-1----:R-:W-:Y:S05]  /*19240*/  @!P2 BRA `(.L_x_3904) ;  /* 0x0000000c0034a947 */ /* 0x002fea0003800000 */
        /* <DEDUP_REMOVED lines=24> */
.L_x_3905:
        /* <DEDUP_REMOVED lines=8> */
.L_x_3999:
[----:B------:R-:W-:Y:S05]  /*19450*/  BSYNC B2 ;  /* 0x0000000000027941 */ /* 0x000fea0003800000 */
.L_x_3906:
        /* <DEDUP_REMOVED lines=9> */
.L_x_3909:
[----:B------:R-:W-:Y:S05]  /*194f0*/  BSYNC B2 ;  /* 0x0000000000027941 */ /* 0x000fea0003800000 */
.L_x_3908:
        /* <DEDUP_REMOVED lines=12> */
.L_x_3910:
        /* <DEDUP_REMOVED lines=13> */
.L_x_4000:
[----:B------:R-:W-:Y:S05]  /*19690*/  BSYNC B2 ;  /* 0x0000000000027941 */ /* 0x000fea0003800000 */
.L_x_3911:
        /* <DEDUP_REMOVED lines=11> */
.L_x_3914:
[----:B------:R-:W-:Y:S05]  /*19750*/  BSYNC B2 ;  /* 0x0000000000027941 */ /* 0x000fea0003800000 */
.L_x_3913:
        /* <DEDUP_REMOVED lines=9> */
.L_x_3915:
        /* <DEDUP_REMOVED lines=15> */
.L_x_3916:
        /* <DEDUP_REMOVED lines=15> */
.L_x_3917:
        /* <DEDUP_REMOVED lines=15> */
.L_x_3918:
        /* <DEDUP_REMOVED lines=15> */
.L_x_3919:
        /* <DEDUP_REMOVED lines=15> */
.L_x_3920:
        /* <DEDUP_REMOVED lines=15> */
.L_x_3921:
        /* <DEDUP_REMOVED lines=15> */
.L_x_3922:
        /* <DEDUP_REMOVED lines=10> */
.L_x_3904:
[----:B------:R-:W-:Y:S05]  /*19f20*/  BSYNC B1 ;  /* 0x0000000000017941 */ /* 0x000fea0003800000 */
.L_x_3903:
[----:B------:R-:W2:Y:S01]  /*19f30*/  LDL R5, [R1+0x24] ;  /* 0x0000240001057983 */ /* 0x000ea20000100800 */
[----:B------:R-:W-:Y:S01]  /*19f40*/  VIADD R0, R0, 0xfffffffe ;  /* 0xfffffffe00007836 */ /* 0x000fe20000000000 */
[----:B--2---:R-:W-:-:S13]  /*19f50*/  ISETP.GT.AND P0, PT, R6, R5, PT ;  /* 0x000000050600720c */ /* 0x004fda0003f04270 */
[----:B------:R-:W-:Y:S05]  /*19f60*/  @P0 BRA `(.L_x_3923) ;  /* 0xffffffe400280947 */ /* 0x000fea000383ffff */
.L_x_3860:
[----:B------:R-:W-:Y:S05]  /*19f70*/  BSYNC B0 ;  /* 0x0000000000007941 */ /* 0x000fea0003800000 */
.L_x_3859:
        /* <DEDUP_REMOVED lines=24> */
.L_x_3925:
[----:B------:R-:W-:Y:S05]  /*1a100*/  BSYNC B0 ;  /* 0x0000000000007941 */ /* 0x000fea0003800000 */
.L_x_3924:
[----:B------:R-:W-:-:S07]  /*1a110*/  SEL R19, R19, RZ, P0 ;  /* 0x000000ff13137207 */ /* 0x000fce0000000000 */
.L_x_3827:
[----:B------:R-:W-:Y:S05]  /*1a120*/  BSYNC B7 ;  /* 0x0000000000077941 */ /* 0x000fea0003800000 */
.L_x_3825:
[----:B-12---:R-:W2:Y:S02]  /*1a130*/  LDL R0, [R1+0x28] ;  /* 0x0000280001007983 */ /* 0x006ea40000100800 */
[----:B--2---:R-:W-:-:S13]  /*1a140*/  LOP3.LUT P0, RZ, R0, 0x2, RZ, 0xc0, !PT ;  /* 0x0000000200ff7812 */ /* 0x004fda000780c0ff */
[----:B------:R-:W-:Y:S05]  /*1a150*/  @!P0 BRA `(.L_x_3926) ;  /* 0x00000000002c8947 */ /* 0x000fea0003800000 */
[----:B------:R-:W-:Y:S05]  /*1a160*/  WARPSYNC.ALL ;  /* 0x0000000000007948 */ /* 0x000fea0003800000 */
[----:B------:R-:W1:Y:S08]  /*1a170*/  S2UR UR5, SR_CgaCtaId ;  /* 0x00000000000579c3 */ /* 0x000e700000008800 */
[----:B------:R-:W-:Y:S06]  /*1a180*/  BAR.SYNC.DEFER_BLOCKING 0x5, 0x180 ;  /* 0x0146000000007b1d */ /* 0x000fec0000010000 */
[----:B------:R-:W-:-:S02]  /*1a190*/  UMOV UR4, 0x400 ;  /* 0x0000040000047882 */ /* 0x000fc40000000000 */
[----:B-1----:R-:W-:-:S06]  /*1a1a0*/  ULEA UR4, UR5, UR4, 0x18 ;  /* 0x0000000405047291 */ /* 0x002fcc000f8ec03f */
[----:B------:R-:W-:-:S05]  /*1a1b0*/  IMAD.U32 R18, RZ, RZ, UR4 ;  /* 0x00000004ff127e24 */ /* 0x000fca000f8e00ff */
[----:B------:R-:W1:Y:S04]  /*1a1c0*/  LDS.128 R4, [R18+0x28cd0] ;  /* 0x028cd00012047984 */ /* 0x000e680000000c00 */
[----:B-1----:R1:W-:Y:S04]  /*1a1d0*/  STL.64 [R1], R4 ;  /* 0x0000000401007387 */ /* 0x0023e80000100a00 */
[----:B------:R1:W-:Y:S01]  /*1a1e0*/  STL.64 [R1+0x8], R6 ;  /* 0x0000080601007387 */ /* 0x0003e20000100a00 */
[----:B------:R-:W-:Y:S06]  /*1a1f0*/  BAR.ARV 0x4, 0x180 ;  /* 0x0106000000007b1d */ /* 0x000fec0000002000 */
[----:B------:R-:W-:Y:S05]  /*1a200*/  BRA `(.L_x_3927) ;  /* 0x0000000c00247947 */ /* 0x000fea0003800000 */
.L_x_3926:
[----:B------:R-:W1:Y:S01]  /*1a210*/  S2R R16, SR_TID.X ;  /* 0x0000000000107919 */ /* 0x000e620000002100 */
[----:B------:R-:W-:Y:S01]  /*1a220*/  UMOV UR4, 0xffffffff ;  /* 0xffffffff00047882 */ /* 0x000fe20000000000 */
[----:B-1----:R-:W-:-:S04]  /*1a230*/  LOP3.LUT R16, R16, 0x1f, RZ, 0xc0, !PT ;  /* 0x0000001f10107812 */ /* 0x002fc800078ec0ff */
[----:B------:R-:W-:Y:S01]  /*1a240*/  ISETP.NE.AND P0, PT, R16, 0x1f, PT ;  /* 0x0000001f1000780c */ /* 0x000fe20003f05270 */
[----:B------:R-:W-:-:S12]  /*1a250*/  BRA.DIV UR4, `(.L_x_3928) ;  /* 0x0000002204f47947 */ /* 0x000fd8000b800000 */
[----:B------:R-:W2:Y:S01]  /*1a260*/  LDL.LU R2, [R1] ;  /* 0x0000000001027983 */ /* 0x000ea20000300800 */
[----:B------:R-:W-:-:S03]  /*1a270*/  ULDC UR4, c[0x0][0xc3c] ;  /* 0x00030f0000047ab9 */ /* 0x000fc60000000800 */
[----:B------:R-:W3:Y:S01]  /*1a280*/  LDL R4, [R1+0xc] ;  /* 0x00000c0001047983 */ /* 0x000ee20000100800 */
[----:B--2---:R-:W-:Y:S02]  /*1a290*/  IMAD.MOV.U32 R10, RZ, RZ, R2 ;  /* 0x000000ffff0a7224 */ /* 0x004fe400078e0002 */
[----:B---3--:R-:W-:-:S05]  /*1a2a0*/  IMAD.IADD R0, R4, 0x1, R16 ;  /* 0x0000000104007824 */ /* 0x008fca00078e0210 */
[----:B------:R-:W-:-:S13]  /*1a2b0*/  ISETP.GE.OR P1, PT, R0, UR4, !P0 ;  /* 0x0000000400007c0c */ /* 0x000fda000c726670 */
[----:B------:R-:W1:Y:S08]  /*1a2c0*/  @!P1 LDC.64 R2, c[0x0][0xc80] ;  /* 0x00032000ff029b82 */ /* 0x000e700000000a00 */
[----:B------:R-:W2:Y:S01]  /*1a2d0*/  @!P1 LDC.64 R4, c[0x0][0xc78] ;  /* 0x00031e00ff049b82 */ /* 0x000ea20000000a00 */
[----:B-1----:R-:W-:-:S05]  /*1a2e0*/  @!P1 IMAD.WIDE R2, R0, 0x4, R2 ;  /* 0x0000000400029825 */ /* 0x002fca00078e0202 */
[----:B------:R2:W3:Y:S02]  /*1a2f0*/  @!P1 LDG.E R6, desc[UR42][R2.64] ;  /* 0x0000002a02069981 */ /* 0x0004e4000c1e1900 */
[----:B--2---:R-:W-:-:S06]  /*1a300*/  @!P1 IMAD.WIDE R2, R0, 0x4, R4 ;  /* 0x0000000400029825 */ /* 0x004fcc00078e0204 */
[----:B------:R-:W2:Y:S01]  /*1a310*/  @!P1 LDG.E R2, desc[UR42][R2.64] ;  /* 0x0000002a02029981 */ /* 0x000ea2000c1e1900 */
[----:B------:R-:W-:Y:S01]  /*1a320*/  IMAD.MOV.U32 R5, RZ, RZ, RZ ;  /* 0x000000ffff057224 */ /* 0x000fe200078e00ff */
[C---:B------:R-:W-:Y:S01]  /*1a330*/  ISETP.GE.U32.AND P2, PT, R16.reuse, 0x2, PT ;  /* 0x000000021000780c */ /* 0x040fe20003f46070 */
[----:B------:R-:W-:Y:S01]  /*1a340*/  IMAD.MOV.U32 R8, RZ, RZ, RZ ;  /* 0x000000ffff087224 */ /* 0x000fe200078e00ff */
[C---:B------:R-:W-:Y:S01]  /*1a350*/  ISETP.GE.U32.AND P3, PT, R16.reuse, 0x4, PT ;  /* 0x000000041000780c */ /* 0x040fe20003f66070 */
[----:B------:R-:W-:Y:S01]  /*1a360*/  SHFL.IDX PT, R0, R10, RZ, 0x1f ;  /* 0x00001fff0a007589 */ /* 0x000fe200000e0000 */
[C---:B------:R-:W-:Y:S02]  /*1a370*/  ISETP.GE.U32.AND P4, PT, R16.reuse, 0x8, PT ;  /* 0x000000081000780c */ /* 0x040fe40003f86070 */
[----:B------:R-:W-:Y:S01]  /*1a380*/  ISETP.GE.U32.AND P5, PT, R16, 0x10, PT ;  /* 0x000000101000780c */ /* 0x000fe20003fa6070 */
[----:B---3--:R-:W-:Y:S02]  /*1a390*/  @!P1 IMAD.MOV.U32 R5, RZ, RZ, R6 ;  /* 0x000000ffff059224 */ /* 0x008fe400078e0006 */
[----:B------:R-:W-:-:S02]  /*1a3a0*/  IMAD.MOV.U32 R6, RZ, RZ, RZ ;  /* 0x000000ffff067224 */ /* 0x000fc400078e00ff */
[----:B--2---:R-:W-:Y:S01]  /*1a3b0*/  @!P1 IMAD.MOV.U32 R6, RZ, RZ, R2 ;  /* 0x000000ffff069224 */ /* 0x004fe200078e0002 */
[----:B------:R-:W-:-:S03]  /*1a3c0*/  ISETP.NE.AND P1, PT, R16, RZ, PT ;  /* 0x000000ff1000720c */ /* 0x000fc60003f25270 */
[----:B------:R-:W-:-:S05]  /*1a3d0*/  IMAD R2, R6, R5, RZ ;  /* 0x0000000506027224 */ /* 0x000fca00078e02ff */
[----:B------:R-:W1:Y:S02]  /*1a3e0*/  SHFL.UP PT, R3, R2, 0x1, RZ ;  /* 0x0420000002037989 */ /* 0x000e6400000e00ff */
[----:B-1----:R-:W-:-:S05]  /*1a3f0*/  SEL R7, R3, RZ, P1 ;  /* 0x000000ff03077207 */ /* 0x002fca0000800000 */
[----:B------:R-:W-:Y:S02]  /*1a400*/  IMAD.IADD R2, R2, 0x1, R7 ;  /* 0x0000000102027824 */ /* 0x000fe400078e0207 */
[----:B------:R-:W-:Y:S04]  /*1a410*/  SHFL.IDX PT, R7, R10, 0x1, 0x1f ;  /* 0x00201f000a077f89 */ /* 0x000fe800000e0000 */
        /* <DEDUP_REMOVED lines=12> */
[----:B0-----:R0:W1:Y:S02]  /*1a4e0*/  SHFL.IDX PT, R9, R3, 0x1f, 0x1f ;  /* 0x03e01f0003097f89 */ /* 0x00106400000e0000 */
.L_x_4010:
[----:B------:R-:W-:Y:S02]  /*1a4f0*/  ULDC UR4, c[0x0][0xc38] ;  /* 0x00030e0000047ab9 */ /* 0x000fe40000000800 */
[----:B------:R-:W-:-:S04]  /*1a500*/  IMAD.U32 R2, RZ, RZ, UR4 ;  /* 0x00000004ff027e24 */ /* 0x000fc8000f8e00ff */
[----:B-1----:R-:W-:-:S04]  /*1a510*/  IMAD R9, R9, R2, RZ ;  /* 0x0000000209097224 */ /* 0x002fc800078e02ff */
[----:B------:R-:W-:Y:S02]  /*1a520*/  IMAD.IADD R4, R7, 0x1, R9 ;  /* 0x0000000107047824 */ /* 0x000fe400078e0209 */
[----:B------:R-:W-:-:S03]  /*1a530*/  IMAD.MOV.U32 R7, RZ, RZ, R3 ;  /* 0x000000ffff077224 */ /* 0x000fc600078e0003 */
[----:B------:R-:W-:-:S13]  /*1a540*/  ISETP.GT.AND P6, PT, R4, R0, PT ;  /* 0x000000000400720c */ /* 0x000fda0003fc4270 */
[----:B------:R-:W-:Y:S05]  /*1a550*/  @P6 BRA `(.L_x_3929) ;  /* 0x0000000000ac6947 */ /* 0x000fea0003800000 */
.L_x_3932:
        /* <DEDUP_REMOVED lines=37> */
.L_x_4018:
[----:B------:R-:W-:Y:S02]  /*1a7b0*/  ULDC UR4, c[0x0][0xc38] ;  /* 0x00030e0000047ab9 */ /* 0x000fe40000000800 */
[----:B------:R-:W-:-:S04]  /*1a7c0*/  IMAD.U32 R2, RZ, RZ, UR4 ;  /* 0x00000004ff027e24 */ /* 0x000fc8000f8e00ff */
[----:B-1----:R-:W-:-:S04]  /*1a7d0*/  IMAD R9, R9, R2, RZ ;  /* 0x0000000209097224 */ /* 0x002fc800078e02ff */
[----:B------:R-:W-:-:S05]  /*1a7e0*/  IMAD.IADD R4, R9, 0x1, R4 ;  /* 0x0000000109047824 */ /* 0x000fca00078e0204 */
[----:B------:R-:W-:-:S13]  /*1a7f0*/  ISETP.GT.AND P6, PT, R4, R0, PT ;  /* 0x000000000400720c */ /* 0x000fda0003fc4270 */
[----:B------:R-:W-:Y:S05]  /*1a800*/  @!P6 BRA `(.L_x_3932) ;  /* 0xfffffffc0054e947 */ /* 0x000fea000383ffff */
.L_x_3929:
[----:B------:R-:W-:Y:S01]  /*1a810*/  IMAD.IADD R9, R4, 0x1, -R9 ;  /* 0x0000000104097824 */ /* 0x000fe200078e0a09 */
[----:B------:R-:W-:-:S03]  /*1a820*/  UMOV UR4, 0xffffffff ;  /* 0xffffffff00047882 */ /* 0x000fc60000000000 */
[----:B0-----:R-:W-:-:S05]  /*1a830*/  IMAD R3, R7, R2, R9 ;  /* 0x0000000207037224 */ /* 0x001fca00078e0209 */
[----:B------:R-:W-:Y:S01]  /*1a840*/  ISETP.GT.AND P6, PT, R3, R0, PT ;  /* 0x000000000300720c */ /* 0x000fe20003fc4270 */
[----:B------:R-:W-:-:S12]  /*1a850*/  BRA.DIV UR4, `(.L_x_3933) ;  /* 0x0000002604ac7947 */ /* 0x000fd8000b800000 */
[----:B------:R-:W-:-:S04]  /*1a860*/  VOTE.ANY R3, PT, !P6 ;  /* 0x0000000000037806 */ /* 0x000fc800070e0100 */
[----:B------:R-:W0:Y:S02]  /*1a870*/  POPC R4, R3 ;  /* 0x0000000300047309 */ /* 0x000e240000000000 */
[----:B0-----:R0:W1:Y:S04]  /*1a880*/  SHFL.IDX PT, R5, R5, R4, 0x1f ;  /* 0x00001f0405057589 */ /* 0x00106800000e0000 */
[----:B------:R0:W2:Y:S02]  /*1a890*/  SHFL.IDX PT, R6, R6, R4, 0x1f ;  /* 0x00001f0406067589 */ /* 0x0000a400000e0000 */
.L_x_4023:
[----:B------:R-:W-:-:S13]  /*1a8a0*/  ISETP.NE.AND P0, PT, R3, RZ, PT ;  /* 0x000000ff0300720c */ /* 0x000fda0003f05270 */
[----:B------:R-:W-:Y:S05]  /*1a8b0*/  @!P0 BRA `(.L_x_3934) ;  /* 0x0000000000148947 */ /* 0x000fea0003800000 */
[----:B------:R-:W-:Y:S01]  /*1a8c0*/  UMOV UR4, 0xffffffff ;  /* 0xffffffff00047882 */ /* 0x000fe20000000000 */
[----:B------:R-:W-:Y:S02]  /*1a8d0*/  VIADD R12, R4, 0xffffffff ;  /* 0xffffffff040c7836 */ /* 0x000fe40000000000 */
[----:B------:R-:W-:Y:S05]  /*1a8e0*/  BRA.DIV UR4, `(.L_x_3935) ;  /* 0x0000002604e47947 */ /* 0x000fea000b800000 */
[----:B------:R3:W4:Y:S02]  /*1a8f0*/  SHFL.IDX PT, R7, R7, R12, 0x1f ;  /* 0x00001f0c07077589 */ /* 0x00072400000e0000 */
.L_x_4026:
[----:B----4-:R-:W-:-:S07]  /*1a900*/  IMAD.MOV.U32 R8, RZ, RZ, R7 ;  /* 0x000000ffff087224 */ /* 0x010fce00078e0007 */
.L_x_3934:
[----:B------:R-:W4:Y:S01]  /*1a910*/  LDL.LU R10, [R1+0xc] ;  /* 0x00000c00010a7983 */ /* 0x000f220000300800 */
[----:B-1----:R-:W-:Y:S01]  /*1a920*/  IABS R7, R5 ;  /* 0x0000000500077213 */ /* 0x002fe20000000000 */
[----:B------:R-:W-:-:S03]  /*1a930*/  IMAD R9, R8, R2, R9 ;  /* 0x0000000208097224 */ /* 0x000fc600078e0209 */
[----:B------:R-:W1:Y:S01]  /*1a940*/  I2F.RP R2, R7 ;  /* 0x0000000700027306 */ /* 0x000e620000209400 */
[----:B------:R-:W-:Y:S01]  /*1a950*/  IMAD.IADD R0, R0, 0x1, -R9 ;  /* 0x0000000100007824 */ /* 0x000fe200078e0a09 */
[----:B------:R5:W-:Y:S02]  /*1a960*/  STL [R1], R9 ;  /* 0x0000000901007387 */ /* 0x000be40000100800 */
[----:B-----5:R-:W-:-:S04]  /*1a970*/  IABS R9, R5 ;  /* 0x0000000500097213 */ /* 0x020fc80000000000 */
        /* <DEDUP_REMOVED lines=16> */
[----:B--2---:R-:W-:-:S04]  /*1aa80*/  IABS R7, R6 ;  /* 0x0000000600077213 */ /* 0x004fc80000000000 */
[----:B------:R-:W1:Y:S07]  /*1aa90*/  I2F.RP R2, R7 ;  /* 0x0000000700027306 */ /* 0x000e6e0000209400 */
[----:B------:R-:W-:Y:S01]  /*1aaa0*/  @P0 VIADD R8, R8, 0x1 ;  /* 0x0000000108080836 */ /* 0x000fe20000000000 */
[----:B-1----:R-:W1:Y:S02]  /*1aab0*/  MUFU.RCP R2, R2 ;  /* 0x0000000200027308 */ /* 0x002e640000001000 */
[----:B-1----:R-:W-:-:S06]  /*1aac0*/  VIADD R2, R2, 0xffffffe ;  /* 0x0ffffffe02027836 */ /* 0x002fcc0000000000 */
        /* <DEDUP_REMOVED lines=28> */
[----:B----4-:R-:W-:Y:S02]  /*1ac90*/  IMAD.IADD R10, R4, 0x1, R10 ;  /* 0x00000001040a7824 */ /* 0x010fe400078e020a */
[----:B0-----:R-:W-:Y:S02]  /*1aca0*/  IMAD.IADD R4, R0, 0x1, -R5 ;  /* 0x0000000100047824 */ /* 0x001fe400078e0a05 */
[----:B------:R-:W-:-:S05]  /*1acb0*/  IMAD R0, R3, 0x10000, R2 ;  /* 0x0001000003007824 */ /* 0x000fca00078e0202 */
[----:B------:R0:W-:Y:S04]  /*1acc0*/  STL [R1+0x8], R0 ;  /* 0x0000080001007387 */ /* 0x0001e80000100800 */
[----:B------:R0:W-:Y:S04]  /*1acd0*/  STL [R1+0xc], R10 ;  /* 0x00000c0a01007387 */ /* 0x0001e80000100800 */
[----:B------:R0:W-:Y:S01]  /*1ace0*/  STL [R1+0x4], R4 ;  /* 0x0000040401007387 */ /* 0x0001e20000100800 */
[----:B------:R-:W-:Y:S05]  /*1acf0*/  BRA `(.L_x_3936) ;  /* 0x0000000000287947 */ /* 0x000fea0003800000 */
.L_x_3930:
        /* <DEDUP_REMOVED lines=10> */
.L_x_3936:
[----:B-1----:R-:W2:Y:S04]  /*1ada0*/  LDL R3, [R1+0x8] ;  /* 0x0000080001037983 */ /* 0x002ea80000100800 */
[----:B------:R-:W4:Y:S04]  /*1adb0*/  LDL R2, [R1+0xc] ;  /* 0x00000c0001027983 */ /* 0x000f280000100800 */
[----:B------:R-:W5:Y:S04]  /*1adc0*/  LDL R5, [R1+0x4] ;  /* 0x0000040001057983 */ /* 0x000f680000100800 */
[----:B0-----:R-:W5:Y:S01]  /*1add0*/  LDL R4, [R1] ;  /* 0x0000000001047983 */ /* 0x001f620000100800 */
        /* <DEDUP_REMOVED lines=8> */
[----:B----4-:R-:W-:Y:S01]  /*1ae60*/  IMAD.MOV.U32 R7, RZ, RZ, R2 ;  /* 0x000000ffff077224 */ /* 0x010fe200078e0002 */
[----:B0-----:R-:W-:-:S05]  /*1ae70*/  @!P0 LEA R18, R3, R0, 0x18 ;  /* 0x0000000003128211 */ /* 0x001fca00078ec0ff */
[----:B-----5:R0:W-:Y:S01]  /*1ae80*/  @!P0 STS.128 [R18+0x28cd0], R4 ;  /* 0x028cd00412008388 */ /* 0x0201e20000000c00 */
[----:B------:R-:W-:Y:S06]  /*1ae90*/  BAR.ARV 0x5, 0x180 ;  /* 0x0146000000007b1d */ /* 0x000fec0000002000 */
.L_x_3927:
[----:B------:R-:W2:Y:S01]  /*1aea0*/  LDL R0, [R1+0xc] ;  /* 0x00000c0001007983 */ /* 0x000ea20000100800 */
[----:B------:R-:W-:Y:S02]  /*1aeb0*/  ULDC UR4, c[0x0][0xc3c] ;  /* 0x00030f0000047ab9 */ /* 0x000fe40000000800 */
[----:B--2---:R-:W-:-:S13]  /*1aec0*/  ISETP.GE.AND P0, PT, R0, UR4, PT ;  /* 0x0000000400007c0c */ /* 0x004fda000bf06270 */
[----:B------:R-:W-:Y:S05]  /*1aed0*/  @!P0 BRA `(.L_x_3937) ;  /* 0xffffff80003c8947 */ /* 0x000fea000383ffff */
[----:B------:R-:W-:Y:S05]  /*1aee0*/  BSYNC B8 ;  /* 0x0000000000087941 */ /* 0x000fea0003800000 */
.L_x_3771:
        /* <DEDUP_REMOVED lines=12> */
.L_x_4027:
[----:B------:R-:W-:Y:S05]  /*1afb0*/  BSYNC B0 ;  /* 0x0000000000007941 */ /* 0x000fea0003800000 */
.L_x_3938:
[----:B------:R-:W-:-:S03]  /*1afc0*/  UMOV UR4, 0xffffffff ;  /* 0xffffffff00047882 */ /* 0x000fc60000000000 */
[----:B------:R-:W-:Y:S05]  /*1afd0*/  BRA.DIV UR4, `(.L_x_3940) ;  /* 0x0000002204647947 */ /* 0x000fea000b800000 */
[----:B------:R-:W1:Y:S02]  /*1afe0*/  S2R R2, SR_TID.X ;  /* 0x0000000000027919 */ /* 0x000e640000002100 */
[----:B-1----:R-:W-:-:S04]  /*1aff0*/  SHF.R.U32.HI R2, RZ, 0x5, R2 ;  /* 0x00000005ff027819 */ /* 0x002fc80000011602 */
[----:B------:R-:W-:-:S05]  /*1b000*/  LOP3.LUT R2, R2, 0x3, RZ, 0xc0, !PT ;  /* 0x0000000302027812 */ /* 0x000fca00078ec0ff */
[----:B------:R1:W2:Y:S02]  /*1b010*/  SHFL.IDX PT, R14, R2, RZ, 0x1f ;  /* 0x00001fff020e7589 */ /* 0x0002a400000e0000 */
.L_x_4030:
[----:B--2---:R-:W-:-:S13]  /*1b020*/  ISETP.NE.AND P0, PT, R14, RZ, PT ;  /* 0x000000ff0e00720c */ /* 0x004fda0003f05270 */
[----:B------:R-:W-:Y:S05]  /*1b030*/  @P0 BRA `(.L_x_3635) ;  /* 0x00000000008c0947 */ /* 0x000fea0003800000 */
[----:B------:R-:W-:-:S03]  /*1b040*/  UMOV UR4, 0xffffffff ;  /* 0xffffffff00047882 */ /* 0x000fc60000000000 */
[----:B------:R-:W-:Y:S05]  /*1b050*/  BRA.DIV UR4, `(.L_x_3941) ;  /* 0x0000002204787947 */ /* 0x000fea000b800000 */
[----:B------:R-:W-:-:S13]  /*1b060*/  ELECT P6, URZ, PT ;  /* 0x00000000003f782f */ /* 0x000fda00038c0000 */
.L_x_4033:
[----:B------:R-:W-:Y:S05]  /*1b070*/  @!P6 BRA `(.L_x_3635) ;  /* 0x00000000007ce947 */ /* 0x000fea0003800000 */
[----:B------:R-:W-:-:S06]  /*1b080*/  ULOP3.LUT UR4, UR36, 0x2, URZ, 0xfc, !UPT ;  /* 0x0000000224047892 */ /* 0x000fcc000f8efc3f */
[----:B-1----:R-:W-:-:S05]  /*1b090*/  IMAD.U32 R2, RZ, RZ, UR4 ;  /* 0x00000004ff027e24 */ /* 0x002fca000f8e00ff */
[----:B------:R-:W-:-:S13]  /*1b0a0*/  ISETP.NE.AND P2, PT, R2, 0x3, PT ;  /* 0x000000030200780c */ /* 0x000fda0003f45270 */
[----:B------:R-:W-:Y:S05]  /*1b0b0*/  @!P2 BRA `(.L_x_3942) ;  /* 0x000000000004a947 */ /* 0x000fea0003800000 */
[----:B------:R-:W-:Y:S01]  /*1b0c0*/  BPT.TRAP 0x1 ;  /* 0x000000040000795c */ /* 0x000fe20000300000 */
.L_x_3942:
        /* <DEDUP_REMOVED lines=13> */
.L_x_4034:
[----:B------:R-:W1:Y:S02]  /*1b1a0*/  SYNCS.PHASECHK.TRANS64.TRYWAIT P0, [R7+URZ], R2 ;  /* 0x00000002070075a7 */ /* 0x000e64000800017f */
[----:B-1----:R-:W-:Y:S05]  /*1b1b0*/  @!P0 BRA `(.L_x_3944) ;  /* 0x0000002000548947 */ /* 0x002fea0003800000 */
.L_x_4035:
[----:B------:R-:W-:Y:S05]  /*1b1c0*/  @!P2 BRA `(.L_x_3945) ;  /* 0x000000000004a947 */ /* 0x000fea0003800000 */
[----:B------:R-:W-:Y:S01]  /*1b1d0*/  BPT.TRAP 0x1 ;  /* 0x000000040000795c */ /* 0x000fe20000300000 */
.L_x_3945:
[----:B------:R-:W-:-:S04]  /*1b1e0*/  VIADD R0, R0, 0x28c60 ;  /* 0x00028c6000007836 */ /* 0x000fc80000000000 */
[----:B------:R-:W-:-:S04]  /*1b1f0*/  IMAD R4, R19, 0x8, R0 ;  /* 0x0000000813047824 */ /* 0x000fc800078e0200 */
[----:B------:R-:W2:Y:S02]  /*1b200*/  SYNCS.PHASECHK.TRANS64.TRYWAIT P0, [R4+URZ], R5 ;  /* 0x00000005040075a7 */ /* 0x000ea4000800017f */
[----:B--2---:R-:W-:Y:S05]  /*1b210*/  @!P0 BRA `(.L_x_3946) ;  /* 0x0000002000508947 */ /* 0x004fea0003800000 */
.L_x_4036:
[----:B------:R-:W-:-:S07]  /*1b220*/  IMAD R3, R3, 0x8, R0 ;  /* 0x0000000803037824 */ /* 0x000fce00078e0200 */
.L_x_3947:
[----:B----4-:R4:W0:Y:S02]  /*1b230*/  SYNCS.PHASECHK.TRANS64.TRYWAIT P0, [R3+URZ], R2 ;  /* 0x00000002030075a7 */ /* 0x010824000800017f */
[----:B0-----:R-:W-:Y:S05]  /*1b240*/  @!P0 NANOSLEEP.SYNCS 0x989680 ;  /* 0x009896800000895d */ /* 0x001fea0003900000 */
[----:B------:R-:W0:Y:S02]  /*1b250*/  @!P0 SYNCS.PHASECHK.TRANS64 P0, [R3+URZ], R2 ;  /* 0x00000002030085a7 */ /* 0x000e24000800007f */
[----:B0-----:R-:W-:Y:S05]  /*1b260*/  @!P0 BRA `(.L_x_3947) ;  /* 0xfffffffc00f08947 */ /* 0x001fea000383ffff */
.L_x_3635:
[----:B------:R-:W-:Y:S05]  /*1b270*/  BSYNC B9 ;  /* 0x0000000000097941 */ /* 0x000fea0003800000 */
.L_x_3632:
[----:B------:R-:W-:Y:S05]  /*1b280*/  EXIT ;  /* 0x000000000000794d */ /* 0x000fea0003800000 */
.L_x_3653:
[----:B0-----:R0:W1:Y:S02]  /*1b290*/  SYNCS.PHASECHK.TRANS64.TRYWAIT P5, [R73+URZ+0x28c90], R74 ;  /* 0x028c904a490075a7 */ /* 0x00106400080a017f */
[----:B-1----:R-:W-:Y:S05]  /*1b2a0*/  @!P5 NANOSLEEP.SYNCS 0x989680 ;  /* 0x009896800000d95d */ /* 0x002fea0003900000 */
[----:B------:R-:W1:Y:S02]  /*1b2b0*/  @!P5 SYNCS.PHASECHK.TRANS64 P5, [R73+URZ+0x28c90], R74 ;  /* 0x028c904a4900d5a7 */ /* 0x000e6400080a007f */
[----:B-1----:R-:W-:Y:S05]  /*1b2c0*/  @!P5 BRA `(.L_x_3653) ;  /* 0xfffffffc00f0d947 */ /* 0x002fea000383ffff */
[----:B------:R-:W-:Y:S05]  /*1b2d0*/  BRA `(.L_x_3948) ;  /* 0xfffffe7800807947 */ /* 0x000fea000383ffff */
.L_x_3663:
[----:B-1----:R1:W2:Y:S02]  /*1b2e0*/  SYNCS.PHASECHK.TRANS64.TRYWAIT P5, [R73+URZ+0x28c90], R74 ;  /* 0x028c904a490075a7 */ /* 0x0022a400080a017f */
[----:B--2---:R-:W-:Y:S05]  /*1b2f0*/  @!P5 NANOSLEEP.SYNCS 0x989680 ;  /* 0x009896800000d95d */ /* 0x004fea0003900000 */
[----:B------:R-:W2:Y:S02]  /*1b300*/  @!P5 SYNCS.PHASECHK.TRANS64 P5, [R73+URZ+0x28c90], R74 ;  /* 0x028c904a4900d5a7 */ /* 0x000ea400080a007f */
[----:B--2---:R-:W-:Y:S05]  /*1b310*/  @!P5 BRA `(.L_x_3663) ;  /* 0xfffffffc00f0d947 */ /* 0x004fea000383ffff */
[----:B------:R-:W-:Y:S05]  /*1b320*/  BRA `(.L_x_3949) ;  /* 0xfffffe8000dc7947 */ /* 0x000fea000383ffff */
.L_x_3668:
[----:B0-----:R0:W1:Y:S02]  /*1b330*/  SYNCS.PHASECHK.TRANS64.TRYWAIT P1, [R73+URZ+0x28c90], R74 ;  /* 0x028c904a490075a7 */ /* 0x001064000802017f */
[----:B-1----:R-:W-:Y:S05]  /*1b340*/  @!P1 NANOSLEEP.SYNCS 0x989680 ;  /* 0x009896800000995d */ /* 0x002fea0003900000 */
[----:B------:R-:W1:Y:S02]  /*1b350*/  @!P1 SYNCS.PHASECHK.TRANS64 P1, [R73+URZ+0x28c90], R74 ;  /* 0x028c904a490095a7 */ /* 0x000e64000802007f */
[----:B-1----:R-:W-:Y:S05]  /*1b360*/  @!P1 BRA `(.L_x_3668) ;  /* 0xfffffffc00f09947 */ /* 0x002fea000383ffff */
[----:B------:R-:W-:Y:S05]  /*1b370*/  BRA `(.L_x_3950) ;  /* 0xfffffe8800f07947 */ /* 0x000fea000383ffff */
.L_x_3672:
[----:B--2---:R2:W0:Y:S02]  /*1b380*/  SYNCS.PHASECHK.TRANS64.TRYWAIT P0, [R73+URZ+0x28cb0], R74 ;  /* 0x028cb04a490075a7 */ /* 0x004424000800017f */
[----:B0-----:R-:W-:Y:S05]  /*1b390*/  @!P0 NANOSLEEP.SYNCS 0x989680 ;  /* 0x009896800000895d */ /* 0x001fea0003900000 */
[----:B------:R-:W0:Y:S02]  /*1b3a0*/  @!P0 SYNCS.PHASECHK.TRANS64 P0, [R73+URZ+0x28cb0], R74 ;  /* 0x028cb04a490085a7 */ /* 0x000e24000800007f */
[----:B0-----:R-:W-:Y:S05]  /*1b3b0*/  @!P0 BRA `(.L_x_3672) ;  /* 0xfffffffc00f08947 */ /* 0x001fea000383ffff */
[----:B------:R-:W-:Y:S05]  /*1b3c0*/  BRA `(.L_x_3951) ;  /* 0xfffffe8c006c7947 */ /* 0x000fea000383ffff */
.L_x_3685:
[----:B0-----:R0:W1:Y:S02]  /*1b3d0*/  SYNCS.PHASECHK.TRANS64.TRYWAIT P0, [R5+URZ+0x28c50], R8 ;  /* 0x028c5008050075a7 */ /* 0x001064000800017f */
[----:B-1----:R-:W-:Y:S05]  /*1b3e0*/  @!P0 NANOSLEEP.SYNCS 0x989680 ;  /* 0x009896800000895d */ /* 0x002fea0003900000 */
[----:B------:R-:W1:Y:S02]  /*1b3f0*/  @!P0 SYNCS.PHASECHK.TRANS64 P0, [R5+URZ+0x28c50], R8 ;  /* 0x028c5008050085a7 */ /* 0x000e64000800007f */
[----:B-1----:R-:W-:Y:S05]  /*1b400*/  @!P0 BRA `(.L_x_3685) ;  /* 0xfffffffc00f08947 */ /* 0x002fea000383ffff */
[----:B------:R-:W-:Y:S05]  /*1b410*/  BRA `(.L_x_3952) ;  /* 0xfffffe9c001c7947 */ /* 0x000fea000383ffff */
.L_x_3692:
[----:B-1----:R1:W2:Y:S02]  /*1b420*/  SYNCS.PHASECHK.TRANS64.TRYWAIT P0, [R4+URZ+0x28c50], R5 ;  /* 0x028c5005040075a7 */ /* 0x0022a4000800017f */
[----:B--2---:R-:W-:Y:S05]  /*1b430*/  @!P0 NANOSLEEP.SYNCS 0x989680 ;  /* 0x009896800000895d */ /* 0x004fea0003900000 */
[----:B------:R-:W2:Y:S02]  /*1b440*/  @!P0 SYNCS.PHASECHK.TRANS64 P0, [R4+URZ+0x28c50], R5 ;  /* 0x028c5005040085a7 */ /* 0x000ea4000800007f */
[----:B--2---:R-:W-:Y:S05]  /*1b450*/  @!P0 BRA `(.L_x_3692) ;  /* 0xfffffffc00f08947 */ /* 0x004fea000383ffff */
[----:B------:R-:W-:Y:S05]  /*1b460*/  BRA `(.L_x_3691) ;  /* 0xfffffea800587947 */ /* 0x000fea000383ffff */
.L_x_3707:
        /* <DEDUP_REMOVED lines=8> */
.L_x_3954:
[----:B------:R-:W-:Y:S05]  /*1b4f0*/  BSYNC B1 ;  /* 0x0000000000017941 */ /* 0x000fea0003800000 */
.L_x_3953:
        /* <DEDUP_REMOVED lines=8> */
.L_x_3955:
[----:B------:R-:W-:Y:S02]  /*1b580*/  IMAD.MOV.U32 R13, RZ, RZ, R24 ;  /* 0x000000ffff0d7224 */ /* 0x000fe400078e0018 */
[----:B------:R-:W-:-:S07]  /*1b590*/  IMAD.MOV.U32 R0, RZ, RZ, R14 ;  /* 0x000000ffff007224 */ /* 0x000fce00078e000e */
[----:B------:R-:W-:Y:S05]  /*1b5a0*/  WARPSYNC.COLLECTIVE R15, `(.L_x_3956) ;  /* 0x000000000f087348 */ /* 0x000fea0003c00000 */
[----:B------:R0:W1:Y:S02]  /*1b5b0*/  SHFL.IDX P6, R14, R13, R12, R11 ;  /* 0x0000000c0d0e7389 */ /* 0x00006400000c000b */
[----:B01----:R-:W-:Y:S01]  /*1b5c0*/  ENDCOLLECTIVE ;  /* 0x000000000000791b */ /* 0x003fe20003800000 */
.L_x_3956:
[----:B------:R-:W-:Y:S02]  /*1b5d0*/  IMAD.MOV.U32 R13, RZ, RZ, R28 ;  /* 0x000000ffff0d7224 */ /* 0x000fe400078e001c */
[----:B------:R-:W-:-:S07]  /*1b5e0*/  IMAD.MOV.U32 R24, RZ, RZ, R14 ;  /* 0x000000ffff187224 */ /* 0x000fce00078e000e */
[----:B------:R-:W-:Y:S05]  /*1b5f0*/  WARPSYNC.COLLECTIVE R15, `(.L_x_3957) ;  /* 0x000000000f087348 */ /* 0x000fea0003c00000 */
[----:B------:R0:W1:Y:S02]  /*1b600*/  SHFL.IDX P6, R14, R13, R12, R11 ;  /* 0x0000000c0d0e7389 */ /* 0x00006400000c000b */
[----:B01----:R-:W-:Y:S01]  /*1b610*/  ENDCOLLECTIVE ;  /* 0x000000000000791b */ /* 0x003fe20003800000 */
.L_x_3957:
[----:B------:R-:W-:Y:S01]  /*1b620*/  IMAD.MOV.U32 R21, RZ, RZ, R14 ;  /* 0x000000ffff157224 */ /* 0x000fe200078e000e */
[----:B------:R-:W-:Y:S06]  /*1b630*/  BRA `(.L_x_3958) ;  /* 0xfffffec0001c7947 */ /* 0x000fec000383ffff */
.L_x_3711:
[----:B0-----:R0:W1:Y:S02]  /*1b640*/  SYNCS.PHASECHK.TRANS64.TRYWAIT P0, [R2+URZ+0x28c00], R13 ;  /* 0x028c000d020075a7 */ /* 0x001064000800017f */
[----:B-1----:R-:W-:Y:S05]  /*1b650*/  @!P0 NANOSLEEP.SYNCS 0x989680 ;  /* 0x009896800000895d */ /* 0x002fea0003900000 */
[----:B------:R-:W1:Y:S02]  /*1b660*/  @!P0 SYNCS.PHASECHK.TRANS64 P0, [R2+URZ+0x28c00], R13 ;  /* 0x028c000d020085a7 */ /* 0x000e64000800007f */
[----:B-1----:R-:W-:Y:S05]  /*1b670*/  @!P0 BRA `(.L_x_3711) ;  /* 0xfffffffc00f08947 */ /* 0x002fea000383ffff */
[----:B------:R-:W-:Y:S05]  /*1b680*/  BRA `(.L_x_3959) ;  /* 0xfffffec400407947 */ /* 0x000fea000383ffff */
.L_x_3719:
        /* <DEDUP_REMOVED lines=8> */
.L_x_3961:
[----:B------:R-:W-:Y:S05]  /*1b710*/  BSYNC B1 ;  /* 0x0000000000017941 */ /* 0x000fea0003800000 */
.L_x_3960:
        /* <DEDUP_REMOVED lines=8> */
.L_x_3962:
[----:B------:R-:W-:Y:S02]  /*1b7a0*/  IMAD.MOV.U32 R13, RZ, RZ, R24 ;  /* 0x000000ffff0d7224 */ /* 0x000fe400078e0018 */
[----:B------:R-:W-:-:S07]  /*1b7b0*/  IMAD.MOV.U32 R3, RZ, RZ, R14 ;  /* 0x000000ffff037224 */ /* 0x000fce00078e000e */
[----:B------:R-:W-:Y:S05]  /*1b7c0*/  WARPSYNC.COLLECTIVE R15, `(.L_x_3963) ;  /* 0x000000000f087348 */ /* 0x000fea0003c00000 */
[----:B------:R0:W1:Y:S02]  /*1b7d0*/  SHFL.IDX P6, R14, R13, R12, R11 ;  /* 0x0000000c0d0e7389 */ /* 0x00006400000c000b */
[----:B01----:R-:W-:Y:S01]  /*1b7e0*/  ENDCOLLECTIVE ;  /* 0x000000000000791b */ /* 0x003fe20003800000 */
.L_x_3963:
[----:B------:R-:W-:Y:S02]  /*1b7f0*/  IMAD.MOV.U32 R13, RZ, RZ, R28 ;  /* 0x000000ffff0d7224 */ /* 0x000fe400078e001c */
[----:B------:R-:W-:-:S07]  /*1b800*/  IMAD.MOV.U32 R5, RZ, RZ, R14 ;  /* 0x000000ffff057224 */ /* 0x000fce00078e000e */
[----:B------:R-:W-:Y:S05]  /*1b810*/  WARPSYNC.COLLECTIVE R15, `(.L_x_3964) ;  /* 0x000000000f087348 */ /* 0x000fea0003c00000 */
[----:B------:R0:W1:Y:S02]  /*1b820*/  SHFL.IDX P6, R14, R13, R12, R11 ;  /* 0x0000000c0d0e7389 */ /* 0x00006400000c000b */
[----:B01----:R-:W-:Y:S01]  /*1b830*/  ENDCOLLECTIVE ;  /* 0x000000000000791b */ /* 0x003fe20003800000 */
.L_x_3964:
[----:B------:R-:W-:Y:S02]  /*1b840*/  IMAD.MOV.U32 R12, RZ, RZ, R3 ;  /* 0x000000ffff0c7224 */ /* 0x000fe400078e0003 */
[----:B------:R-:W-:Y:S01]  /*1b850*/  IMAD.MOV.U32 R13, RZ, RZ, R0 ;  /* 0x000000ffff0d7224 */ /* 0x000fe200078e0000 */
[----:B------:R-:W-:Y:S06]  /*1b860*/  BRA `(.L_x_3965) ;  /* 0xfffffecc00a47947 */ /* 0x000fec000383ffff */
.L_x_3723:
[----:B0-----:R0:W1:Y:S02]  /*1b870*/  SYNCS.PHASECHK.TRANS64.TRYWAIT P1, [R2+URZ+0x28c00], R13 ;  /* 0x028c000d020075a7 */ /* 0x001064000802017f */
[----:B-1----:R-:W-:Y:S05]  /*1b880*/  @!P1 NANOSLEEP.SYNCS 0x989680 ;  /* 0x009896800000995d */ /* 0x002fea0003900000 */
[----:B------:R-:W1:Y:S02]  /*1b890*/  @!P1 SYNCS.PHASECHK.TRANS64 P1, [R2+URZ+0x28c00], R13 ;  /* 0x028c000d020095a7 */ /* 0x000e64000802007f */
[----:B-1----:R-:W-:Y:S05]  /*1b8a0*/  @!P1 BRA `(.L_x_3723) ;  /* 0xfffffffc00f09947 */ /* 0x002fea000383ffff */
[----:B------:R-:W-:Y:S05]  /*1b8b0*/  BRA `(.L_x_3966) ;  /* 0xfffffed000787947 */ /* 0x000fea000383ffff */
.L_x_3729:
[----:B-1----:R1:W2:Y:S02]  /*1b8c0*/  SYNCS.PHASECHK.TRANS64.TRYWAIT P1, [R12+URZ+0x28c30], R13 ;  /* 0x028c300d0c0075a7 */ /* 0x0022a4000802017f */
[----:B--2---:R-:W-:Y:S05]  /*1b8d0*/  @!P1 NANOSLEEP.SYNCS 0x989680 ;  /* 0x009896800000995d */ /* 0x004fea0003900000 */
[----:B------:R-:W2:Y:S02]  /*1b8e0*/  @!P1 SYNCS.PHASECHK.TRANS64 P1, [R12+URZ+0x28c30], R13 ;  /* 0x028c300d0c0095a7 */ /* 0x000ea4000802007f */
[----:B--2---:R-:W-:Y:S05]  /*1b8f0*/  @!P1 BRA `(.L_x_3729) ;  /* 0xfffffffc00f09947 */ /* 0x004fea000383ffff */
[----:B------:R-:W-:Y:S05]  /*1b900*/  BRA `(.L_x_3728) ;  /* 0xfffffedc00a07947 */ /* 0x000fea000383ffff */
.L_x_3734:
[----:B--2---:R2:W3:Y:S02]  /*1b910*/  SYNCS.PHASECHK.TRANS64.TRYWAIT P2, [R12+URZ+0x28c50], R13 ;  /* 0x028c500d0c0075a7 */ /* 0x0044e4000804017f */
[----:B---3--:R-:W-:Y:S05]  /*1b920*/  @!P2 NANOSLEEP.SYNCS 0x989680 ;  /* 0x009896800000a95d */ /* 0x008fea0003900000 */
[----:B------:R-:W3:Y:S02]  /*1b930*/  @!P2 SYNCS.PHASECHK.TRANS64 P2, [R12+URZ+0x28c50], R13 ;  /* 0x028c500d0c00a5a7 */ /* 0x000ee4000804007f */
[----:B---3--:R-:W-:Y:S05]  /*1b940*/  @!P2 BRA `(.L_x_3734) ;  /* 0xfffffffc00f0a947 */ /* 0x008fea000383ffff */
[----:B------:R-:W-:Y:S05]  /*1b950*/  BRA `(.L_x_3733) ;  /* 0xfffffef000e47947 */ /* 0x000fea000383ffff */
.L_x_3741:
[----:B-1----:R1:W2:Y:S02]  /*1b960*/  SYNCS.PHASECHK.TRANS64.TRYWAIT P3, [R218+URZ+0x28c30], R12 ;  /* 0x028c300cda0075a7 */ /* 0x0022a4000806017f */
[----:B--2---:R-:W-:Y:S05]  /*1b970*/  @!P3 NANOSLEEP.SYNCS 0x989680 ;  /* 0x009896800000b95d */ /* 0x004fea0003900000 */
[----:B------:R-:W2:Y:S02]  /*1b980*/  @!P3 SYNCS.PHASECHK.TRANS64 P3, [R218+URZ+0x28c30], R12 ;  /* 0x028c300cda00b5a7 */ /* 0x000ea4000806007f */
[----:B--2---:R-:W-:Y:S05]  /*1b990*/  @!P3 BRA `(.L_x_3741) ;  /* 0xfffffffc00f0b947 */ /* 0x004fea000383ffff */
[----:B------:R-:W-:Y:S05]  /*1b9a0*/  BRA `(.L_x_3740) ;  /* 0xfffffef400f87947 */ /* 0x000fea000383ffff */
.L_x_3746:
[----:B---3--:R3:W4:Y:S02]  /*1b9b0*/  SYNCS.PHASECHK.TRANS64.TRYWAIT P3, [R218+URZ+0x28c50], R12 ;  /* 0x028c500cda0075a7 */ /* 0x008724000806017f */
[----:B----4-:R-:W-:Y:S05]  /*1b9c0*/  @!P3 NANOSLEEP.SYNCS 0x989680 ;  /* 0x009896800000b95d */ /* 0x010fea0003900000 */
[----:B------:R-:W4:Y:S02]  /*1b9d0*/  @!P3 SYNCS.PHASECHK.TRANS64 P3, [R218+URZ+0x28c50], R12 ;  /* 0x028c500cda00b5a7 */ /* 0x000f24000806007f */
[----:B----4-:R-:W-:Y:S05]  /*1b9e0*/  @!P3 BRA `(.L_x_3746) ;  /* 0xfffffffc00f0b947 */ /* 0x010fea000383ffff */
[----:B------:R-:W-:Y:S05]  /*1b9f0*/  BRA `(.L_x_3745) ;  /* 0xffffff10004c7947 */ /* 0x000fea000383ffff */
.L_x_3779:
[----:B------:R-:W1:Y:S01]  /*1ba00*/  S2R R5, SR_TID.X ;  /* 0x0000000000057919 */ /* 0x000e620000002100 */
[----:B------:R-:W-:Y:S01]  /*1ba10*/  BSSY B1, `(.L_x_3967) ;  /* 0x000000a000017945 */ /* 0x000fe20003800000 */
[----:B0-----:R-:W-:Y:S02]  /*1ba20*/  IMAD.MOV.U32 R12, RZ, RZ, RZ ;  /* 0x000000ffff0c7224 */ /* 0x001fe400078e00ff */
[----:B------:R-:W-:Y:S02]  /*1ba30*/  IMAD.MOV.U32 R11, RZ, RZ, 0x1f ;  /* 0x0000001fff0b7424 */ /* 0x000fe400078e00ff */
[----:B------:R-:W-:Y:S01]  /*1ba40*/  IMAD.MOV.U32 R15, RZ, RZ, -0x1 ;  /* 0xffffffffff0f7424 */ /* 0x000fe200078e00ff */
[----:B-1----:R-:W-:-:S04]  /*1ba50*/  SHF.R.U32.HI R5, RZ, 0x5, R5 ;  /* 0x00000005ff057819 */ /* 0x002fc80000011605 */
[----:B------:R-:W-:-:S05]  /*1ba60*/  LOP3.LUT R5, R5, 0x3, RZ, 0xc0, !PT ;  /* 0x0000000305057812 */ /* 0x000fca00078ec0ff */
[----:B------:R-:W-:-:S07]  /*1ba70*/  IMAD.MOV.U32 R13, RZ, RZ, R5 ;  /* 0x000000ffff0d7224 */ /* 0x000fce00078e0005 */
[----:B------:R-:W-:Y:S05]  /*1ba80*/  WARPSYNC.COLLECTIVE R15, `(.L_x_3968) ;  /* 0x000000000f087348 */ /* 0x000fea0003c00000 */
[----:B------:R0:W1:Y:S02]  /*1ba90*/  SHFL.IDX P6, R14, R13, R12, R11 ;  /* 0x0000000c0d0e7389 */ /* 0x00006400000c000b */
[----:B01----:R-:W-:Y:S01]  /*1baa0*/  ENDCOLLECTIVE ;  /* 0x000000000000791b */ /* 0x003fe20003800000 */
.L_x_3968:
[----:B------:R-:W-:Y:S05]  /*1bab0*/  BSYNC B1 ;  /* 0x0000000000017941 */ /* 0x000fea0003800000 */
.L_x_3967:
[----:B------:R-:W-:Y:S05]  /*1bac0*/  BRA `(.L_x_3969) ;  /* 0xffffff7c00b07947 */ /* 0x000fea000383ffff */
.L_x_3781:
[----:B------:R-:W-:Y:S01]  /*1bad0*/  BSSY B1, `(.L_x_3970) ;  /* 0x0000006000017945 */ /* 0x000fe20003800000 */
[----:B------:R-:W-:-:S07]  /*1bae0*/  IMAD.MOV.U32 R15, RZ, RZ, -0x1 ;  /* 0xffffffffff0f7424 */ /* 0x000fce00078e00ff */
[----:B0-----:R-:W-:Y:S05]  /*1baf0*/  WARPSYNC.COLLECTIVE R15, `(.L_x_3971) ;  /* 0x000000000f0c7348 */ /* 0x001fea0003c00000 */
[----:B------:R-:W-:Y:S02]  /*1bb00*/  ELECT P6, UR62, PT ;  /* 0x00000000003e782f */ /* 0x000fe400038c0000 */
[----:B------:R-:W-:Y:S01]  /*1bb10*/  MOV R14, UR62 ;  /* 0x0000003e000e7c02 */ /* 0x000fe20008000f00 */
[----:B0-----:R-:W-:Y:S10]  /*1bb20*/  ENDCOLLECTIVE ;  /* 0x000000000000791b */ /* 0x001ff40003800000 */
.L_x_3971:
[----:B------:R-:W-:Y:S05]  /*1bb30*/  BSYNC B1 ;  /* 0x0000000000017941 */ /* 0x000fea0003800000 */
.L_x_3970:
[----:B------:R-:W-:Y:S05]  /*1bb40*/  BRA `(.L_x_3780) ;  /* 0xffffff7c00a87947 */ /* 0x000fea000383ffff */
.L_x_3783:
[----:B0-----:R0:W1:Y:S02]  /*1bb50*/  SYNCS.PHASECHK.TRANS64.TRYWAIT P0, [R18+URZ+0x28c20], R4 ;  /* 0x028c2004120075a7 */ /* 0x001064000800017f */
[----:B-1----:R-:W-:Y:S05]  /*1bb60*/  @!P0 NANOSLEEP.SYNCS 0x989680 ;  /* 0x009896800000895d */ /* 0x002fea0003900000 */
[----:B------:R-:W1:Y:S02]  /*1bb70*/  @!P0 SYNCS.PHASECHK.TRANS64 P0, [R18+URZ+0x28c20], R4 ;  /* 0x028c2004120085a7 */ /* 0x000e64000800007f */
[----:B-1----:R-:W-:Y:S05]  /*1bb80*/  @!P0 BRA `(.L_x_3783) ;  /* 0xfffffffc00f08947 */ /* 0x002fea000383ffff */
[----:B------:R-:W-:Y:S05]  /*1bb90*/  BRA `(.L_x_3972) ;  /* 0xffffff7c00b87947 */ /* 0x000fea000383ffff */
.L_x_3787:
[----:B-1----:R1:W2:Y:S02]  /*1bba0*/  SYNCS.PHASECHK.TRANS64.TRYWAIT P0, [R5+URZ+0x28ca0], R9 ;  /* 0x028ca009050075a7 */ /* 0x0022a4000800017f */
[----:B--2---:R-:W-:Y:S05]  /*1bbb0*/  @!P0 NANOSLEEP.SYNCS 0x989680 ;  /* 0x009896800000895d */ /* 0x004fea0003900000 */
[----:B------:R-:W2:Y:S02]  /*1bbc0*/  @!P0 SYNCS.PHASECHK.TRANS64 P0, [R5+URZ+0x28ca0], R9 ;  /* 0x028ca009050085a7 */ /* 0x000ea4000800007f */
[----:B--2---:R-:W-:Y:S05]  /*1bbd0*/  @!P0 BRA `(.L_x_3787) ;  /* 0xfffffffc00f08947 */ /* 0x004fea000383ffff */
[----:B------:R-:W-:Y:S05]  /*1bbe0*/  BRA `(.L_x_3973) ;  /* 0xffffff7c00d87947 */ /* 0x000fea000383ffff */
.L_x_3792:
[----:B0-----:R0:W2:Y:S02]  /*1bbf0*/  SYNCS.PHASECHK.TRANS64.TRYWAIT P0, [R5+URZ+0x28cc0], R9 ;  /* 0x028cc009050075a7 */ /* 0x0010a4000800017f */
[----:B--2---:R-:W-:Y:S05]  /*1bc00*/  @!P0 NANOSLEEP.SYNCS 0x989680 ;  /* 0x009896800000895d */ /* 0x004fea0003900000 */
[----:B------:R-:W2:Y:S02]  /*1bc10*/  @!P0 SYNCS.PHASECHK.TRANS64 P0, [R5+URZ+0x28cc0], R9 ;  /* 0x028cc009050085a7 */ /* 0x000ea4000800007f */
[----:B--2---:R-:W-:Y:S05]  /*1bc20*/  @!P0 BRA `(.L_x_3792) ;  /* 0xfffffffc00f08947 */ /* 0x004fea000383ffff */
[----:B------:R-:W-:Y:S05]  /*1bc30*/  BRA `(.L_x_3974) ;  /* 0xffffff8000587947 */ /* 0x000fea000383ffff */
.L_x_3806:
[----:B0-----:R0:W1:Y:S02]  /*1bc40*/  SYNCS.PHASECHK.TRANS64.TRYWAIT P2, [R5+URZ+0x28ca0], R6 ;  /* 0x028ca006050075a7 */ /* 0x001064000804017f */
[----:B-1----:R-:W-:Y:S05]  /*1bc50*/  @!P2 NANOSLEEP.SYNCS 0x989680 ;  /* 0x009896800000a95d */ /* 0x002fea0003900000 */
[----:B------:R-:W1:Y:S02]  /*1bc60*/  @!P2 SYNCS.PHASECHK.TRANS64 P2, [R5+URZ+0x28ca0], R6 ;  /* 0x028ca0060500a5a7 */ /* 0x000e64000804007f */
[----:B-1----:R-:W-:Y:S05]  /*1bc70*/  @!P2 BRA `(.L_x_3806) ;  /* 0xfffffffc00f0a947 */ /* 0x002fea000383ffff */
[----:B------:R-:W-:Y:S05]  /*1bc80*/  BRA `(.L_x_3975) ;  /* 0xffffff8800d87947 */ /* 0x000fea000383ffff */
.L_x_3811:
[----:B-1----:R1:W2:Y:S02]  /*1bc90*/  SYNCS.PHASECHK.TRANS64.TRYWAIT P2, [R5+URZ+0x28cc0], R6 ;  /* 0x028cc006050075a7 */ /* 0x0022a4000804017f */
[----:B--2---:R-:W-:Y:S05]  /*1bca0*/  @!P2 NANOSLEEP.SYNCS 0x989680 ;  /* 0x009896800000a95d */ /* 0x004fea0003900000 */
[----:B------:R-:W2:Y:S02]  /*1bcb0*/  @!P2 SYNCS.PHASECHK.TRANS64 P2, [R5+URZ+0x28cc0], R6 ;  /* 0x028cc0060500a5a7 */ /* 0x000ea4000804007f */
[----:B--2---:R-:W-:Y:S05]  /*1bcc0*/  @!P2 BRA `(.L_x_3811) ;  /* 0xfffffffc00f0a947 */ /* 0x004fea000383ffff */
[----:B------:R-:W-:Y:S05]  /*1bcd0*/  BRA `(.L_x_3976) ;  /* 0xffffff8c00547947 */ /* 0x000fea000383ffff */
.L_x_3833:
        /* <DEDUP_REMOVED lines=11> */
.L_x_3978:
[----:B------:R-:W-:Y:S05]  /*1bd90*/  BSYNC B0 ;  /* 0x0000000000007941 */ /* 0x000fea0003800000 */
.L_x_3977:
[----:B------:R-:W-:Y:S05]  /*1bda0*/  BRA `(.L_x_3979) ;  /* 0xffffff9c00c47947 */ /* 0x000fea000383ffff */
.L_x_3835:
[----:B------:R-:W-:Y:S01]  /*1bdb0*/  BSSY B0, `(.L_x_3980) ;  /* 0x0000006000007945 */ /* 0x000fe20003800000 */
[----:B------:R-:W-:-:S07]  /*1bdc0*/  IMAD.MOV.U32 R15, RZ, RZ, -0x1 ;  /* 0xffffffffff0f7424 */ /* 0x000fce00078e00ff */
[----:B0-----:R-:W-:Y:S05]  /*1bdd0*/  WARPSYNC.COLLECTIVE R15, `(.L_x_3981) ;  /* 0x000000000f0c7348 */ /* 0x001fea0003c00000 */
[----:B------:R-:W-:Y:S02]  /*1bde0*/  ELECT P6, UR62, PT ;  /* 0x00000000003e782f */ /* 0x000fe400038c0000 */
[----:B------:R-:W-:Y:S01]  /*1bdf0*/  MOV R14, UR62 ;  /* 0x0000003e000e7c02 */ /* 0x000fe20008000f00 */
[----:B0-----:R-:W-:Y:S10]  /*1be00*/  ENDCOLLECTIVE ;  /* 0x000000000000791b */ /* 0x001ff40003800000 */
.L_x_3981:
[----:B------:R-:W-:Y:S05]  /*1be10*/  BSYNC B0 ;  /* 0x0000000000007941 */ /* 0x000fea0003800000 */
.L_x_3980:
[----:B------:R-:W-:Y:S05]  /*1be20*/  BRA `(.L_x_3982) ;  /* 0xffffff9c00d07947 */ /* 0x000fea000383ffff */
.L_x_3837:
[----:B0-----:R0:W1:Y:S02]  /*1be30*/  SYNCS.PHASECHK.TRANS64.TRYWAIT P0, [R0+URZ+0x28c40], R2 ;  /* 0x028c4002000075a7 */ /* 0x001064000800017f */
[----:B-1----:R-:W-:Y:S05]  /*1be40*/  @!P0 NANOSLEEP.SYNCS 0x989680 ;  /* 0x009896800000895d */ /* 0x002fea0003900000 */
[----:B------:R-:W1:Y:S02]  /*1be50*/  @!P0 SYNCS.PHASECHK.TRANS64 P0, [R0+URZ+0x28c40], R2 ;  /* 0x028c4002000085a7 */ /* 0x000e64000800007f */
[----:B-1----:R-:W-:Y:S05]  /*1be60*/  @!P0 BRA `(.L_x_3837) ;  /* 0xfffffffc00f08947 */ /* 0x002fea000383ffff */
[----:B------:R-:W-:Y:S05]  /*1be70*/  BRA `(.L_x_3983) ;  /* 0xffffffa000307947 */ /* 0x000fea000383ffff */
.L_x_3841:
        /* <DEDUP_REMOVED lines=15> */
.L_x_3984:
[----:B------:R-:W-:Y:S02]  /*1bf70*/  IMAD.MOV.U32 R13, RZ, RZ, R4 ;  /* 0x000000ffff0d7224 */ /* 0x000fe400078e0004 */
[----:B------:R-:W-:-:S07]  /*1bf80*/  IMAD.MOV.U32 R6, RZ, RZ, R14 ;  /* 0x000000ffff067224 */ /* 0x000fce00078e000e */
[----:B------:R-:W-:Y:S05]  /*1bf90*/  WARPSYNC.COLLECTIVE R15, `(.L_x_3985) ;  /* 0x000000000f087348 */ /* 0x000fea0003c00000 */
[----:B------:R0:W1:Y:S02]  /*1bfa0*/  SHFL.IDX P6, R14, R13, R12, R11 ;  /* 0x0000000c0d0e7389 */ /* 0x00006400000c000b */
[----:B01----:R-:W-:Y:S01]  /*1bfb0*/  ENDCOLLECTIVE ;  /* 0x000000000000791b */ /* 0x003fe20003800000 */
.L_x_3985:
[----:B------:R-:W-:Y:S02]  /*1bfc0*/  IMAD.MOV.U32 R13, RZ, RZ, R3 ;  /* 0x000000ffff0d7224 */ /* 0x000fe400078e0003 */
[----:B------:R-:W-:Y:S02]  /*1bfd0*/  IMAD.MOV.U32 R12, RZ, RZ, 0x1 ;  /* 0x00000001ff0c7424 */ /* 0x000fe400078e00ff */
[----:B------:R-:W-:-:S07]  /*1bfe0*/  IMAD.MOV.U32 R7, RZ, RZ, R14 ;  /* 0x000000ffff077224 */ /* 0x000fce00078e000e */
[----:B------:R-:W-:Y:S05]  /*1bff0*/  WARPSYNC.COLLECTIVE R15, `(.L_x_3986) ;  /* 0x000000000f087348 */ /* 0x000fea0003c00000 */
[----:B------:R0:W1:Y:S02]  /*1c000*/  SHFL.IDX P6, R14, R13, R12, R11 ;  /* 0x0000000c0d0e7389 */ /* 0x00006400000c000b */
[----:B01----:R-:W-:Y:S01]  /*1c010*/  ENDCOLLECTIVE ;  /* 0x000000000000791b */ /* 0x003fe20003800000 */
.L_x_3986:
        /* <DEDUP_REMOVED lines=15> */
.L_x_3987:
[----:B------:R-:W-:Y:S02]  /*1c110*/  IMAD.MOV.U32 R13, RZ, RZ, R3 ;  /* 0x000000ffff0d7224 */ /* 0x000fe400078e0003 */
[----:B------:R-:W-:Y:S02]  /*1c120*/  IMAD.MOV.U32 R12, RZ, RZ, 0x2 ;  /* 0x00000002ff0c7424 */ /* 0x000fe400078e00ff */
[----:B------:R-:W-:-:S07]  /*1c130*/  IMAD.MOV.U32 R5, RZ, RZ, R14 ;  /* 0x000000ffff057224 */ /* 0x000fce00078e000e */
[----:B------:R-:W-:Y:S05]  /*1c140*/  WARPSYNC.COLLECTIVE R15, `(.L_x_3988) ;  /* 0x000000000f087348 */ /* 0x000fea0003c00000 */
[----:B------:R0:W1:Y:S02]  /*1c150*/  SHFL.IDX P6, R14, R13, R12, R11 ;  /* 0x0000000c0d0e7389 */ /* 0x00006400000c000b */
[----:B01----:R-:W-:Y:S01]  /*1c160*/  ENDCOLLECTIVE ;  /* 0x000000000000791b */ /* 0x003fe20003800000 */
.L_x_3988:
        /* <DEDUP_REMOVED lines=15> */
.L_x_3989:
[----:B------:R-:W-:Y:S02]  /*1c260*/  IMAD.MOV.U32 R13, RZ, RZ, R3 ;  /* 0x000000ffff0d7224 */ /* 0x000fe400078e0003 */
[----:B------:R-:W-:Y:S02]  /*1c270*/  IMAD.MOV.U32 R12, RZ, RZ, 0x3 ;  /* 0x00000003ff0c7424 */ /* 0x000fe400078e00ff */
[----:B------:R-:W-:-:S07]  /*1c280*/  IMAD.MOV.U32 R5, RZ, RZ, R14 ;  /* 0x000000ffff057224 */ /* 0x000fce00078e000e */
[----:B------:R-:W-:Y:S05]  /*1c290*/  WARPSYNC.COLLECTIVE R15, `(.L_x_3990) ;  /* 0x000000000f087348 */ /* 0x000fea0003c00000 */
[----:B------:R0:W1:Y:S02]  /*1c2a0*/  SHFL.IDX P6, R14, R13, R12, R11 ;  /* 0x0000000c0d0e7389 */ /* 0x00006400000c000b */
[----:B01----:R-:W-:Y:S01]  /*1c2b0*/  ENDCOLLECTIVE ;  /* 0x000000000000791b */ /* 0x003fe20003800000 */
.L_x_3990:
        /* <DEDUP_REMOVED lines=13> */
.L_x_3991:
[----:B------:R-:W-:Y:S01]  /*1c390*/  IMAD.MOV.U32 R3, RZ, RZ, R14 ;  /* 0x000000ffff037224 */ /* 0x000fe200078e000e */
[----:B------:R-:W-:Y:S06]  /*1c3a0*/  BRA `(.L_x_3992) ;  /* 0xffffffa400787947 */ /* 0x000fec000383ffff */
.L_x_3844:
[----:B0-----:R0:W1:Y:S02]  /*1c3b0*/  SYNCS.PHASECHK.TRANS64.TRYWAIT P0, [R18+URZ+0x28c20], R0 ;  /* 0x028c2000120075a7 */ /* 0x001064000800017f */
[----:B-1----:R-:W-:Y:S05]  /*1c3c0*/  @!P0 NANOSLEEP.SYNCS 0x989680 ;  /* 0x009896800000895d */ /* 0x002fea0003900000 */
[----:B------:R-:W1:Y:S02]  /*1c3d0*/  @!P0 SYNCS.PHASECHK.TRANS64 P0, [R18+URZ+0x28c20], R0 ;  /* 0x028c2000120085a7 */ /* 0x000e64000800007f */
[----:B-1----:R-:W-:Y:S05]  /*1c3e0*/  @!P0 BRA `(.L_x_3844) ;  /* 0xfffffffc00f08947 */ /* 0x002fea000383ffff */
[----:B------:R-:W-:Y:S05]  /*1c3f0*/  BRA `(.L_x_3993) ;  /* 0xffffffa400d47947 */ /* 0x000fea000383ffff */
.L_x_3848:
[----:B0-----:R0:W1:Y:S02]  /*1c400*/  SYNCS.PHASECHK.TRANS64.TRYWAIT P0, [R0+URZ+0x28c60], R2 ;  /* 0x028c6002000075a7 */ /* 0x001064000800017f */
[----:B-1----:R-:W-:Y:S05]  /*1c410*/  @!P0 NANOSLEEP.SYNCS 0x989680 ;  /* 0x009896800000895d */ /* 0x002fea0003900000 */
[----:B------:R-:W1:Y:S02]  /*1c420*/  @!P0 SYNCS.PHASECHK.TRANS64 P0, [R0+URZ+0x28c60], R2 ;  /* 0x028c6002000085a7 */ /* 0x000e64000800007f */
[----:B-1----:R-:W-:Y:S05]  /*1c430*/  @!P0 BRA `(.L_x_3848) ;  /* 0xfffffffc00f08947 */ /* 0x002fea000383ffff */
[----:B------:R-:W-:Y:S05]  /*1c440*/  BRA `(.L_x_3994) ;  /* 0xffffffa400f87947 */ /* 0x000fea000383ffff */
.L_x_3867:
[----:B-1----:R1:W2:Y:S02]  /*1c450*/  SYNCS.PHASECHK.TRANS64.TRYWAIT P0, [R2+URZ+0x28c40], R6 ;  /* 0x028c4006020075a7 */ /* 0x0022a4000800017f */
[----:B--2---:R-:W-:Y:S05]  /*1c460*/  @!P0 NANOSLEEP.SYNCS 0x989680 ;  /* 0x009896800000895d */ /* 0x004fea0003900000 */
[----:B------:R-:W2:Y:S02]  /*1c470*/  @!P0 SYNCS.PHASECHK.TRANS64 P0, [R2+URZ+0x28c40], R6 ;  /* 0x028c4006020085a7 */ /* 0x000ea4000800007f */
[----:B--2---:R-:W-:Y:S05]  /*1c480*/  @!P0 BRA `(.L_x_3867) ;  /* 0xfffffffc00f08947 */ /* 0x004fea000383ffff */
[----:B------:R-:W-:Y:S05]  /*1c490*/  BRA `(.L_x_3995) ;  /* 0xffffffb400087947 */ /* 0x000fea000383ffff */
.L_x_3872:
[----:B0-----:R0:W2:Y:S02]  /*1c4a0*/  SYNCS.PHASECHK.TRANS64.TRYWAIT P0, [R2+URZ+0x28c60], R6 ;  /* 0x028c6006020075a7 */ /* 0x0010a4000800017f */
[----:B--2---:R-:W-:Y:S05]  /*1c4b0*/  @!P0 NANOSLEEP.SYNCS 0x989680 ;  /* 0x009896800000895d */ /* 0x004fea0003900000 */
[----:B------:R-:W2:Y:S02]  /*1c4c0*/  @!P0 SYNCS.PHASECHK.TRANS64 P0, [R2+URZ+0x28c60], R6 ;  /* 0x028c6006020085a7 */ /* 0x000ea4000800007f */
[----:B--2---:R-:W-:Y:S05]  /*1c4d0*/  @!P0 BRA `(.L_x_3872) ;  /* 0xfffffffc00f08947 */ /* 0x004fea000383ffff */
[----:B------:R-:W-:Y:S05]  /*1c4e0*/  BRA `(.L_x_3996) ;  /* 0xffffffb400847947 */ /* 0x000fea000383ffff */
.L_x_3887:
[----:B-1----:R1:W2:Y:S02]  /*1c4f0*/  SYNCS.PHASECHK.TRANS64.TRYWAIT P0, [R2+URZ+0x28c40], R3 ;  /* 0x028c4003020075a7 */ /* 0x0022a4000800017f */
[----:B--2---:R-:W-:Y:S05]  /*1c500*/  @!P0 NANOSLEEP.SYNCS 0x989680 ;  /* 0x009896800000895d */ /* 0x004fea0003900000 */
[----:B------:R-:W2:Y:S02]  /*1c510*/  @!P0 SYNCS.PHASECHK.TRANS64 P0, [R2+URZ+0x28c40], R3 ;  /* 0x028c4003020085a7 */ /* 0x000ea4000800007f */
[----:B--2---:R-:W-:Y:S05]  /*1c520*/  @!P0 BRA `(.L_x_3887) ;  /* 0xfffffffc00f08947 */ /* 0x004fea000383ffff */
[----:B------:R-:W-:Y:S05]  /*1c530*/  BRA `(.L_x_3997) ;  /* 0xffffffc000607947 */ /* 0x000fea000383ffff */
.L_x_3892:
[----:B--2---:R2:W3:Y:S02]  /*1c540*/  SYNCS.PHASECHK.TRANS64.TRYWAIT P0, [R2+URZ+0x28c60], R3 ;  /* 0x028c6003020075a7 */ /* 0x0044e4000800017f */
[----:B---3--:R-:W-:Y:S05]  /*1c550*/  @!P0 NANOSLEEP.SYNCS 0x989680 ;  /* 0x009896800000895d */ /* 0x008fea0003900000 */
[----:B------:R-:W3:Y:S02]  /*1c560*/  @!P0 SYNCS.PHASECHK.TRANS64 P0, [R2+URZ+0x28c60], R3 ;  /* 0x028c6003020085a7 */ /* 0x000ee4000800007f */
[----:B---3--:R-:W-:Y:S05]  /*1c570*/  @!P0 BRA `(.L_x_3892) ;  /* 0xfffffffc00f08947 */ /* 0x008fea000383ffff */
[----:B------:R-:W-:Y:S05]  /*1c580*/  BRA `(.L_x_3998) ;  /* 0xffffffc000dc7947 */ /* 0x000fea000383ffff */
.L_x_3907:
[----:B-1----:R1:W2:Y:S02]  /*1c590*/  SYNCS.PHASECHK.TRANS64.TRYWAIT P0, [R3+URZ+0x28c40], R2 ;  /* 0x028c4002030075a7 */ /* 0x0022a4000800017f */
[----:B--2---:R-:W-:Y:S05]  /*1c5a0*/  @!P0 NANOSLEEP.SYNCS 0x989680 ;  /* 0x009896800000895d */ /* 0x004fea0003900000 */
[----:B------:R-:W2:Y:S02]  /*1c5b0*/  @!P0 SYNCS.PHASECHK.TRANS64 P0, [R3+URZ+0x28c40], R2 ;  /* 0x028c4002030085a7 */ /* 0x000ea4000800007f */
[----:B--2---:R-:W-:Y:S05]  /*1c5c0*/  @!P0 BRA `(.L_x_3907) ;  /* 0xfffffffc00f08947 */ /* 0x004fea000383ffff */
[----:B------:R-:W-:Y:S05]  /*1c5d0*/  BRA `(.L_x_3999) ;  /* 0xffffffcc009c7947 */ /* 0x000fea000383ffff */
.L_x_3912:
[----:B--2---:R2:W3:Y:S02]  /*1c5e0*/  SYNCS.PHASECHK.TRANS64.TRYWAIT P0, [R3+URZ+0x28c60], R2 ;  /* 0x028c6002030075a7 */ /* 0x0044e4000800017f */
[----:B---3--:R-:W-:Y:S05]  /*1c5f0*/  @!P0 NANOSLEEP.SYNCS 0x989680 ;  /* 0x009896800000895d */ /* 0x008fea0003900000 */
[----:B------:R-:W3:Y:S02]  /*1c600*/  @!P0 SYNCS.PHASECHK.TRANS64 P0, [R3+URZ+0x28c60], R2 ;  /* 0x028c6002030085a7 */ /* 0x000ee4000800007f */
[----:B---3--:R-:W-:Y:S05]  /*1c610*/  @!P0 BRA `(.L_x_3912) ;  /* 0xfffffffc00f08947 */ /* 0x008fea000383ffff */
[----:B------:R-:W-:Y:S05]  /*1c620*/  BRA `(.L_x_4000) ;  /* 0xffffffd000187947 */ /* 0x000fea000383ffff */
.L_x_3928:
[----:B------:R-:W2:Y:S01]  /*1c630*/  LDL R3, [R1] ;  /* 0x0000000001037983 */ /* 0x000ea20000100800 */
[----:B------:R-:W-:Y:S01]  /*1c640*/  BSSY B0, `(.L_x_4001) ;  /* 0x0000008000007945 */ /* 0x000fe20003800000 */
[----:B0-----:R-:W-:Y:S02]  /*1c650*/  IMAD.MOV.U32 R12, RZ, RZ, RZ ;  /* 0x000000ffff0c7224 */ /* 0x001fe400078e00ff */
[----:B------:R-:W-:Y:S02]  /*1c660*/  IMAD.MOV.U32 R11, RZ, RZ, 0x1f ;  /* 0x0000001fff0b7424 */ /* 0x000fe400078e00ff */
[----:B------:R-:W-:Y:S02]  /*1c670*/  IMAD.MOV.U32 R15, RZ, RZ, -0x1 ;  /* 0xffffffffff0f7424 */ /* 0x000fe400078e00ff */
[----:B--2---:R-:W-:-:S07]  /*1c680*/  IMAD.MOV.U32 R13, RZ, RZ, R3 ;  /* 0x000000ffff0d7224 */ /* 0x004fce00078e0003 */
[----:B------:R-:W-:Y:S05]  /*1c690*/  WARPSYNC.COLLECTIVE R15, `(.L_x_4002) ;  /* 0x000000000f087348 */ /* 0x000fea0003c00000 */
[----:B------:R0:W1:Y:S02]  /*1c6a0*/  SHFL.IDX P6, R14, R13, R12, R11 ;  /* 0x0000000c0d0e7389 */ /* 0x00006400000c000b */
[----:B01----:R-:W-:Y:S01]  /*1c6b0*/  ENDCOLLECTIVE ;  /* 0x000000000000791b */ /* 0x003fe20003800000 */
.L_x_4002:
[----:B------:R-:W-:Y:S05]  /*1c6c0*/  BSYNC B0 ;  /* 0x0000000000007941 */ /* 0x000fea0003800000 */
.L_x_4001:
        /* <DEDUP_REMOVED lines=9> */
.L_x_4003:
        /* <DEDUP_REMOVED lines=12> */
[C---:B------:R-:W-:Y:S01]  /*1c820*/  ISETP.GE.U32.AND P2, PT, R16.reuse, 0x2, PT ;  /* 0x000000021000780c */ /* 0x040fe20003f46070 */
[----:B------:R-:W-:Y:S01]  /*1c830*/  IMAD.MOV.U32 R8, RZ, RZ, RZ ;  /* 0x000000ffff087224 */ /* 0x000fe200078e00ff */
[C---:B------:R-:W-:Y:S02]  /*1c840*/  ISETP.GE.U32.AND P3, PT, R16.reuse, 0x4, PT ;  /* 0x000000041000780c */ /* 0x040fe40003f66070 */
[C---:B------:R-:W-:Y:S02]  /*1c850*/  ISETP.GE.U32.AND P4, PT, R16.reuse, 0x8, PT ;  /* 0x000000081000780c */ /* 0x040fe40003f86070 */
[----:B------:R-:W-:Y:S01]  /*1c860*/  ISETP.GE.U32.AND P5, PT, R16, 0x10, PT ;  /* 0x000000101000780c */ /* 0x000fe20003fa6070 */
[----:B--2---:R-:W-:Y:S02]  /*1c870*/  @!P1 IMAD.MOV.U32 R5, RZ, RZ, R6 ;  /* 0x000000ffff059224 */ /* 0x004fe400078e0006 */
[----:B------:R-:W-:-:S02]  /*1c880*/  IMAD.MOV.U32 R6, RZ, RZ, RZ ;  /* 0x000000ffff067224 */ /* 0x000fc400078e00ff */
[----:B---3--:R-:W-:Y:S01]  /*1c890*/  @!P1 IMAD.MOV.U32 R6, RZ, RZ, R2 ;  /* 0x000000ffff069224 */ /* 0x008fe200078e0002 */
[----:B------:R-:W-:-:S03]  /*1c8a0*/  ISETP.NE.AND P1, PT, R16, RZ, PT ;  /* 0x000000ff1000720c */ /* 0x000fc60003f25270 */
[----:B------:R-:W-:-:S04]  /*1c8b0*/  IMAD R2, R6, R5, RZ ;  /* 0x0000000506027224 */ /* 0x000fc800078e02ff */
[----:B------:R-:W-:-:S07]  /*1c8c0*/  IMAD.MOV.U32 R13, RZ, RZ, R2 ;  /* 0x000000ffff0d7224 */ /* 0x000fce00078e0002 */
[----:B------:R-:W-:Y:S05]  /*1c8d0*/  WARPSYNC.COLLECTIVE R15, `(.L_x_4004) ;  /* 0x000000000f087348 */ /* 0x000fea0003c00000 */
[----:B------:R0:W1:Y:S02]  /*1c8e0*/  SHFL.UP P6, R14, R13, R12, R11 ;  /* 0x0400000c0d0e7389 */ /* 0x00006400000c000b */
[----:B01----:R-:W-:Y:S01]  /*1c8f0*/  ENDCOLLECTIVE ;  /* 0x000000000000791b */ /* 0x003fe20003800000 */
.L_x_4004:
        /* <DEDUP_REMOVED lines=8> */
.L_x_4005:
        /* <DEDUP_REMOVED lines=8> */
.L_x_4006:
        /* <DEDUP_REMOVED lines=8> */
.L_x_4007:
        /* <DEDUP_REMOVED lines=8> */
.L_x_4008:
        /* <DEDUP_REMOVED lines=9> */
.L_x_4009:
[----:B------:R-:W-:Y:S01]  /*1cb90*/  IMAD.MOV.U32 R9, RZ, RZ, R14 ;  /* 0x000000ffff097224 */ /* 0x000fe200078e000e */
[----:B------:R-:W-:Y:S06]  /*1cba0*/  BRA `(.L_x_4010) ;  /* 0xffffffd800507947 */ /* 0x000fec000383ffff */
.L_x_3931:
        /* <DEDUP_REMOVED lines=8> */
.L_x_4012:
[----:B------:R-:W-:Y:S05]  /*1cc30*/  BSYNC B0 ;  /* 0x0000000000007941 */ /* 0x000fea0003800000 */
.L_x_4011:
        /* <DEDUP_REMOVED lines=10> */
.L_x_4013:
        /* <DEDUP_REMOVED lines=8> */
.L_x_4014:
        /* <DEDUP_REMOVED lines=8> */
.L_x_4015:
        /* <DEDUP_REMOVED lines=8> */
.L_x_4016:
        /* <DEDUP_REMOVED lines=9> */
.L_x_4017:
[----:B------:R-:W-:Y:S01]  /*1cef0*/  IMAD.MOV.U32 R9, RZ, RZ, R14 ;  /* 0x000000ffff097224 */ /* 0x000fe200078e000e */
[----:B------:R-:W-:Y:S06]  /*1cf00*/  BRA `(.L_x_4018) ;  /* 0xffffffd800287947 */ /* 0x000fec000383ffff */
.L_x_3933:
[----:B------:R-:W-:Y:S01]  /*1cf10*/  BSSY B0, `(.L_x_4019) ;  /* 0x0000006000007945 */ /* 0x000fe20003800000 */
[----:B------:R-:W-:Y:S01]  /*1cf20*/  PLOP3.LUT P6, PT, P6, PT, PT, 0x8, 0x0 ;  /* 0x000000000000781c */ /* 0x000fe200037ce170 */
[----:B------:R-:W-:-:S12]  /*1cf30*/  IMAD.MOV.U32 R15, RZ, RZ, -0x1 ;  /* 0xffffffffff0f7424 */ /* 0x000fd800078e00ff */
[----:B------:R-:W-:Y:S05]  /*1cf40*/  WARPSYNC.COLLECTIVE R15, `(.L_x_4020) ;  /* 0x000000000f087348 */ /* 0x000fea0003c00000 */
[----:B------:R-:W-:Y:S01]  /*1cf50*/  VOTE.ANY R14, PT, P6 ;  /* 0x00000000000e7806 */ /* 0x000fe200030e0100 */
[----:B------:R-:W-:Y:S06]  /*1cf60*/  ENDCOLLECTIVE ;  /* 0x000000000000791b */ /* 0x000fec0003800000 */
.L_x_4020:
[----:B------:R-:W-:Y:S05]  /*1cf70*/  BSYNC B0 ;  /* 0x0000000000007941 */ /* 0x000fea0003800000 */
.L_x_4019:
        /* <DEDUP_REMOVED lines=9> */
.L_x_4021:
[----:B------:R-:W-:Y:S02]  /*1d010*/  IMAD.MOV.U32 R13, RZ, RZ, R6 ;  /* 0x000000ffff0d7224 */ /* 0x000fe400078e0006 */
[----:B------:R-:W-:-:S07]  /*1d020*/  IMAD.MOV.U32 R5, RZ, RZ, R14 ;  /* 0x000000ffff057224 */ /* 0x000fce00078e000e */
[----:B------:R-:W-:Y:S05]  /*1d030*/  WARPSYNC.COLLECTIVE R15, `(.L_x_4022) ;  /* 0x000000000f087348 */ /* 0x000fea0003c00000 */
[----:B------:R0:W1:Y:S02]  /*1d040*/  SHFL.IDX P6, R14, R13, R12, R11 ;  /* 0x0000000c0d0e7389 */ /* 0x00006400000c000b */
[----:B01----:R-:W-:Y:S01]  /*1d050*/  ENDCOLLECTIVE ;  /* 0x000000000000791b */ /* 0x003fe20003800000 */
.L_x_4022:
[----:B------:R-:W-:Y:S01]  /*1d060*/  IMAD.MOV.U32 R6, RZ, RZ, R14 ;  /* 0x000000ffff067224 */ /* 0x000fe200078e000e */
[----:B------:R-:W-:Y:S06]  /*1d070*/  BRA `(.L_x_4023) ;  /* 0xffffffd800087947 */ /* 0x000fec000383ffff */
.L_x_3935:
[----:B------:R-:W-:Y:S01]  /*1d080*/  BSSY B0, `(.L_x_4024) ;  /* 0x0000007000007945 */ /* 0x000fe20003800000 */
[----:B------:R-:W-:Y:S02]  /*1d090*/  IMAD.MOV.U32 R13, RZ, RZ, R7 ;  /* 0x000000ffff0d7224 */ /* 0x000fe400078e0007 */
[----:B------:R-:W-:Y:S02]  /*1d0a0*/  IMAD.MOV.U32 R11, RZ, RZ, 0x1f ;  /* 0x0000001fff0b7424 */ /* 0x000fe400078e00ff */
[----:B------:R-:W-:-:S07]  /*1d0b0*/  IMAD.MOV.U32 R15, RZ, RZ, -0x1 ;  /* 0xffffffffff0f7424 */ /* 0x000fce00078e00ff */
[----:B012---:R-:W-:Y:S05]  /*1d0c0*/  WARPSYNC.COLLECTIVE R15, `(.L_x_4025) ;  /* 0x000000000f087348 */ /* 0x007fea0003c00000 */
[----:B------:R3:W4:Y:S02]  /*1d0d0*/  SHFL.IDX P6, R14, R13, R12, R11 ;  /* 0x0000000c0d0e7389 */ /* 0x00072400000c000b */
[----:B01234-:R-:W-:Y:S01]  /*1d0e0*/  ENDCOLLECTIVE ;  /* 0x000000000000791b */ /* 0x01ffe20003800000 */
.L_x_4025:
[----:B------:R-:W-:Y:S05]  /*1d0f0*/  BSYNC B0 ;  /* 0x0000000000007941 */ /* 0x000fea0003800000 */
.L_x_4024:
[----:B------:R-:W-:Y:S01]  /*1d100*/  IMAD.MOV.U32 R7, RZ, RZ, R14 ;  /* 0x000000ffff077224 */ /* 0x000fe200078e000e */
[----:B------:R-:W-:Y:S06]  /*1d110*/  BRA `(.L_x_4026) ;  /* 0xffffffd400f87947 */ /* 0x000fec000383ffff */
.L_x_3939:
[----:B0-----:R0:W1:Y:S02]  /*1d120*/  SYNCS.PHASECHK.TRANS64.TRYWAIT P0, [R0+URZ+0x28c20], R3 ;  /* 0x028c2003000075a7 */ /* 0x001064000800017f */
[----:B-1----:R-:W-:Y:S05]  /*1d130*/  @!P0 NANOSLEEP.SYNCS 0x989680 ;  /* 0x009896800000895d */ /* 0x002fea0003900000 */
[----:B------:R-:W1:Y:S02]  /*1d140*/  @!P0 SYNCS.PHASECHK.TRANS64 P0, [R0+URZ+0x28c20], R3 ;  /* 0x028c2003000085a7 */ /* 0x000e64000800007f */
[----:B-1----:R-:W-:Y:S05]  /*1d150*/  @!P0 BRA `(.L_x_3939) ;  /* 0xfffffffc00f08947 */ /* 0x002fea000383ffff */
[----:B------:R-:W-:Y:S05]  /*1d160*/  BRA `(.L_x_4027) ;  /* 0xffffffdc00907947 */ /* 0x000fea000383ffff */
.L_x_3940:
[----:B------:R-:W1:Y:S01]  /*1d170*/  S2R R2, SR_TID.X ;  /* 0x0000000000027919 */ /* 0x000e620000002100 */
[----:B------:R-:W-:Y:S01]  /*1d180*/  BSSY B0, `(.L_x_4028) ;  /* 0x000000a000007945 */ /* 0x000fe20003800000 */
[----:B---3--:R-:W-:Y:S02]  /*1d190*/  IMAD.MOV.U32 R12, RZ, RZ, RZ ;  /* 0x000000ffff0c7224 */ /* 0x008fe400078e00ff */
        /* <DEDUP_REMOVED lines=8> */
.L_x_4029:
[----:B------:R-:W-:Y:S05]  /*1d220*/  BSYNC B0 ;  /* 0x0000000000007941 */ /* 0x000fea0003800000 */
.L_x_4028:
[----:B------:R-:W-:Y:S05]  /*1d230*/  BRA `(.L_x_4030) ;  /* 0xffffffdc00787947 */ /* 0x000fea000383ffff */
.L_x_3941:
[----:B------:R-:W-:Y:S01]  /*1d240*/  BSSY B0, `(.L_x_4031) ;  /* 0x0000006000007945 */ /* 0x000fe20003800000 */
[----:B------:R-:W-:-:S07]  /*1d250*/  IMAD.MOV.U32 R15, RZ, RZ, -0x1 ;  /* 0xffffffffff0f7424 */ /* 0x000fce00078e00ff */
[----:B01-3--:R-:W-:Y:S05]  /*1d260*/  WARPSYNC.COLLECTIVE R15, `(.L_x_4032) ;  /* 0x000000000f0c7348 */ /* 0x00bfea0003c00000 */
[----:B------:R-:W-:Y:S02]  /*1d270*/  ELECT P6, UR62, PT ;  /* 0x00000000003e782f */ /* 0x000fe400038c0000 */
[----:B------:R-:W-:Y:S01]  /*1d280*/  MOV R14, UR62 ;  /* 0x0000003e000e7c02 */ /* 0x000fe20008000f00 */
[----:B01-3--:R-:W-:Y:S10]  /*1d290*/  ENDCOLLECTIVE ;  /* 0x000000000000791b */ /* 0x00bff40003800000 */
.L_x_4032:
[----:B------:R-:W-:Y:S05]  /*1d2a0*/  BSYNC B0 ;  /* 0x0000000000007941 */ /* 0x000fea0003800000 */
.L_x_4031:
[----:B------:R-:W-:Y:S05]  /*1d2b0*/  BRA `(.L_x_4033) ;  /* 0xffffffdc006c7947 */ /* 0x000fea000383ffff */
.L_x_3943:
[----:B0-----:R0:W1:Y:S02]  /*1d2c0*/  SYNCS.PHASECHK.TRANS64.TRYWAIT P0, [R6+URZ], R5 ;  /* 0x00000005060075a7 */ /* 0x001064000800017f */
[----:B-1----:R-:W-:Y:S05]  /*1d2d0*/  @!P0 NANOSLEEP.SYNCS 0x989680 ;  /* 0x009896800000895d */ /* 0x002fea0003900000 */
[----:B------:R-:W1:Y:S02]  /*1d2e0*/  @!P0 SYNCS.PHASECHK.TRANS64 P0, [R6+URZ], R5 ;  /* 0x00000005060085a7 */ /* 0x000e64000800007f */
[----:B-1----:R-:W-:Y:S05]  /*1d2f0*/  @!P0 BRA `(.L_x_3943) ;  /* 0xfffffffc00f08947 */ /* 0x002fea000383ffff */
[----:B------:R-:W-:Y:S05]  /*1d300*/  BRA `(.L_x_4034) ;  /* 0xffffffdc00a47947 */ /* 0x000fea000383ffff */
.L_x_3944:
[----:B-1----:R1:W2:Y:S02]  /*1d310*/  SYNCS.PHASECHK.TRANS64.TRYWAIT P0, [R7+URZ], R2 ;  /* 0x00000002070075a7 */ /* 0x0022a4000800017f */
[----:B--2---:R-:W-:Y:S05]  /*1d320*/  @!P0 NANOSLEEP.SYNCS 0x989680 ;  /* 0x009896800000895d */ /* 0x004fea0003900000 */
[----:B------:R-:W2:Y:S02]  /*1d330*/  @!P0 SYNCS.PHASECHK.TRANS64 P0, [R7+URZ], R2 ;  /* 0x00000002070085a7 */ /* 0x000ea4000800007f */
[----:B--2---:R-:W-:Y:S05]  /*1d340*/  @!P0 BRA `(.L_x_3944) ;  /* 0xfffffffc00f08947 */ /* 0x004fea000383ffff */
[----:B------:R-:W-:Y:S05]  /*1d350*/  BRA `(.L_x_4035) ;  /* 0xffffffdc00987947 */ /* 0x000fea000383ffff */
.L_x_3946:
[----:B--2---:R2:W4:Y:S02]  /*1d360*/  SYNCS.PHASECHK.TRANS64.TRYWAIT P0, [R4+URZ], R5 ;  /* 0x00000005040075a7 */ /* 0x004524000800017f */
[----:B----4-:R-:W-:Y:S05]  /*1d370*/  @!P0 NANOSLEEP.SYNCS 0x989680 ;  /* 0x009896800000895d */ /* 0x010fea0003900000 */
[----:B------:R-:W4:Y:S02]  /*1d380*/  @!P0 SYNCS.PHASECHK.TRANS64 P0, [R4+URZ], R5 ;  /* 0x00000005040085a7 */ /* 0x000f24000800007f */
[----:B----4-:R-:W-:Y:S05]  /*1d390*/  @!P0 BRA `(.L_x_3946) ;  /* 0xfffffffc00f08947 */ /* 0x010fea000383ffff */
[----:B------:R-:W-:Y:S05]  /*1d3a0*/  BRA `(.L_x_4036) ;  /* 0xffffffdc009c7947 */ /* 0x000fea000383ffff */
.L_x_4037:
        /* <DEDUP_REMOVED lines=13> */
.L_x_15170:


//--------------------- .text._ZN7cutlass13device_kernelIN5flash11enable_sm90INS1_16FlashAttnFwdSm90INS1_25CollectiveMainloopFwdSm90ILi2EN4cute5tupleIJNS5_1CILi1EEES8_S8_EEENS6_IJNS7_ILi64EEESA_SA_EEELi512ENS_6half_tEfNS_4arch4Sm90ELb0ELb0ELb1ELb1ELb0ELb0ELb1ELb0ELb0ELb1ELb1ELb0EEENS1_21CollectiveEpilogueFwdINS6_IJSA_NS7_ILi512EEESA_EEES9_SC_SE_Li256ELb1ELb1ELb1ELb0EEENS1_36VarlenDynamicPersistentTileSchedulerILi64ELi64ELi256ELi128ELb1ELb1ELb1ELb0ELb1ELb1EEEEEEEEEvNT_6ParamsE --------------------------
	.section	.text._ZN7cutlass13device_kernelIN5flash11enable_sm90INS1_16FlashAttnFwdSm90INS1_25CollectiveMainloopFwdSm90ILi2EN4cute5tupleIJNS5_1CILi1EEES8_S8_EEENS6_IJNS7_ILi64EEESA_SA_EEELi512ENS_6half_tEfNS_4arch4Sm90ELb0ELb0ELb1ELb1ELb0ELb0ELb1ELb0ELb0ELb1ELb1ELb0EEENS1_21CollectiveEpilogueFwdINS6_IJSA_NS7_ILi512EEESA_EEES9_SC_SE_Li256ELb1ELb1ELb1ELb0EEENS1_36VarlenDynamicPersistentTileSchedulerILi64ELi64ELi256ELi128ELb1ELb1ELb1ELb0ELb1ELb1EEEEEEEEEvNT_6ParamsE,"ax",@progbits
	.align	128
.text._ZN7cutlass13device_kernelIN5flash11enable_sm90INS1_16FlashAttnFwdSm90INS1_25CollectiveMainloopFwdSm90ILi2EN4cute5tupleIJNS5_1CILi1EEES8_S8_EEENS6_IJNS7_ILi64EEESA_SA_EEELi512ENS_6half_tEfNS_4arch4Sm90ELb0ELb0ELb1ELb1ELb0ELb0ELb1ELb0ELb0ELb1ELb1ELb0EEENS1_21CollectiveEpilogueFwdINS6_IJSA_NS7_ILi512EEESA_EEES9_SC_SE_Li256ELb1ELb1ELb1ELb0EEENS1_36VarlenDynamicPersistentTileSchedulerILi64ELi64ELi256ELi128ELb1ELb1ELb1ELb0ELb1ELb1EEEEEEEEEvNT_6ParamsE:
        .type           _ZN7cutlass13device_kernelIN5flash11enable_sm90INS1_16FlashAttnFwdSm90INS1_25CollectiveMainloopFwdSm90ILi2EN4cute5tupleIJNS5_1CILi1EEES8_S8_EEENS6_IJNS7_ILi64EEESA_SA_EEELi512ENS_6half_tEfNS_4arch4Sm90ELb0ELb0ELb1ELb1ELb0ELb0ELb1ELb0ELb0ELb1ELb1ELb0EEENS1_21CollectiveEpilogueFwdINS6_IJSA_NS7_ILi512EEESA_EEES9_SC_SE_Li256ELb1ELb1ELb1ELb0EEENS1_36VarlenDynamicPersistentTileSchedulerILi64ELi64ELi256ELi128ELb1ELb1ELb1ELb0ELb1ELb1EEEEEEEEEvNT_6ParamsE,@function
        .size           _ZN7cutlass13device_kernelIN5flash11enable_sm90INS1_16FlashAttnFwdSm90INS1_25CollectiveMainloopFwdSm90ILi2EN4cute5tupleIJNS5_1CILi1EEES8_S8_EEENS6_IJNS7_ILi64EEESA_SA_EEELi512ENS_6half_tEfNS_4arch4Sm90ELb0ELb0ELb1ELb1ELb0ELb0ELb1ELb0ELb0ELb1ELb1ELb0EEENS1_21CollectiveEpilogueFwdINS6_IJSA_NS7_ILi512EEESA_EEES9_SC_SE_Li256ELb1ELb1ELb1ELb0EEENS1_36VarlenDynamicPersistentTileSchedulerILi64ELi64ELi256ELi128ELb1ELb1ELb1ELb0ELb1ELb1EEEEEEEEEvNT_6ParamsE,(.L_x_15171 - _ZN7cutlass13device_kernelIN5flash11enable_sm90INS1_16FlashAttnFwdSm90INS1_25CollectiveMainloopFwdSm90ILi2EN4cute5tupleIJNS5_1CILi1EEES8_S8_EEENS6_IJNS7_ILi64EEESA_SA_EEELi512ENS_6half_tEfNS_4arch4Sm90ELb0ELb0ELb1ELb1ELb0ELb0ELb1ELb0ELb0ELb1ELb1ELb0EEENS1_21CollectiveEpilogueFwdINS6_IJSA_NS7_ILi512EEESA_EEES9_SC_SE_Li256ELb1ELb1ELb1ELb0EEENS1_36VarlenDynamicPersistentTileSchedulerILi64ELi64ELi256ELi128ELb1ELb1ELb1ELb0ELb1ELb1EEEEEEEEEvNT_6ParamsE)
        .other          _ZN7cutlass13device_kernelIN5flash11enable_sm90INS1_16FlashAttnFwdSm90INS1_25CollectiveMainloopFwdSm90ILi2EN4cute5tupleIJNS5_1CILi1EEES8_S8_EEENS6_IJNS7_ILi64EEESA_SA_EEELi512ENS_6half_tEfNS_4arch4Sm90ELb0ELb0ELb1ELb1ELb0ELb0ELb1ELb0ELb0ELb1ELb1ELb0EEENS1_21CollectiveEpilogueFwdINS6_IJSA_NS7_ILi512EEESA_EEES9_SC_SE_Li256ELb1ELb1ELb1ELb0EEENS1_36VarlenDynamicPersistentTileSchedulerILi64ELi64ELi256ELi128ELb1ELb1ELb1ELb0ELb1ELb1EEEEEEEEEvNT_6ParamsE,@"STO_CUDA_ENTRY STV_DEFAULT"
_ZN7cutlass13device_kernelIN5flash11enable_sm90INS1_16FlashAttnFwdSm90INS1_25CollectiveMainloopFwdSm90ILi2EN4cute5tupleIJNS5_1CILi1EEES8_S8_EEENS6_IJNS7_ILi64EEESA_SA_EEELi512ENS_6half_tEfNS_4arch4Sm90ELb0ELb0ELb1ELb1ELb0ELb0ELb1ELb0ELb0ELb1ELb1ELb0EEENS1_21CollectiveEpilogueFwdINS6_IJSA_NS7_ILi512EEESA_EEES9_SC_SE_Li256ELb1ELb1ELb1ELb0EEENS1_36VarlenDynamicPersistentTileSchedulerILi64ELi64ELi256ELi128ELb1ELb1ELb1ELb0ELb1ELb1EEEEEEEEEvNT_6ParamsE:
        /* <DEDUP_REMOVED lines=17> */
.L_x_4039:
[----:B------:R-:W-:Y:S05]  /*0110*/  BSYNC B0 ;  /* 0x0000000000007941 */ /* 0x000fea0003800000 */
.L_x_4038:
[----:B------:R-:W-:Y:S01]  /*0120*/  SHF.R.U32.HI R3, RZ, 0x7, R6 ;  /* 0x00000007ff037819 */ /* 0x000fe20000011606 */
[----:B------:R-:W-:Y:S01]  /*0130*/  VOTEU.ANY UP0, P0 ;  /* 0x00000000003f7886 */ /* 0x000fe20000000100 */
[----:B------:R-:W0:Y:S01]  /*0140*/  SHFL.IDX PT, R2, R0, RZ, 0x1f ;  /* 0x00001fff00027589 */ /* 0x000e2200000e0000 */
[----:B------:R-:W-:Y:S01]  /*0150*/  UMOV UR4, 0x80 ;  /* 0x0000008000047882 */ /* 0x000fe20000000000 */
[----:B------:R-:W-:Y:S01]  /*0160*/  UMOV UR7, 0x100 ;  /* 0x0000010000077882 */ /* 0x000fe20000000000 */
[----:B------:R-:W-:Y:S01]  /*0170*/  VOTEU.ANY UP1, P0 ;  /* 0x00000000003f7886 */ /* 0x000fe20000020100 */
[----:B------:R-:W1:Y:S01]  /*0180*/  SHFL.IDX PT, R3, R3, RZ, 0x1f ;  /* 0x00001fff03037589 */ /* 0x000e6200000e0000 */
[----:B------:R-:W2:Y:S01]  /*0190*/  @UP0 S2UR UR8, SR_CgaCtaId ;  /* 0x00000000000809c3 */ /* 0x000ea20000008800 */
[----:B------:R-:W-:Y:S01]  /*01a0*/  @UP0 UMOV UR6, 0x400 ;  /* 0x0000040000060882 */ /* 0x000fe20000000000 */
[----:B------:R-:W-:-:S04]  /*01b0*/  @UP0 UIADD3 UR4, -UR4, 0x100000, URZ ;  /* 0x0010000004040890 */ /* 0x000fc8000fffe13f */
[----:B------:R-:W-:Y:S02]  /*01c0*/  @UP0 USHF.L.U32 UR5, UR4, 0xb, URZ ;  /* 0x0000000b04050899 */ /* 0x000fe4000800063f */
[----:B------:R-:W-:Y:S01]  /*01d0*/  @UP0 USHF.L.U32 UR4, UR4, 0x1, URZ ;  /* 0x0000000104040899 */ /* 0x000fe2000800063f */
[----:B------:R-:W-:Y:S01]  /*01e0*/  VOTEU.ANY UP2, P0 ;  /* 0x00000000003f7886 */ /* 0x000fe20000040100 */
[----:B0-----:R-:W-:Y:S01]  /*01f0*/  ISETP.NE.AND P1, PT, R2, RZ, PT ;  /* 0x000000ff0200720c */ /* 0x001fe20003f25270 */
[----:B-1----:R0:W-:Y:S01]  /*0200*/  STL [R1], R3 ;  /* 0x0000000301007387 */ /* 0x0021e20000100800 */
[----:B--2---:R-:W-:Y:S02]  /*0210*/  @UP0 ULEA UR8, UR8, UR6, 0x18 ;  /* 0x0000000608080291 */ /* 0x004fe4000f8ec03f */
[----:B------:R-:W-:-:S04]  /*0220*/  @UP0 UIADD3 UR6, -UR7, 0x100000, URZ ;  /* 0x0010000007060890 */ /* 0x000fc8000fffe13f */
[----:B------:R-:W-:Y:S02]  /*0230*/  @UP0 USHF.L.U32 UR7, UR6, 0xb, URZ ;  /* 0x0000000b06070899 */ /* 0x000fe4000800063f */
[----:B------:R-:W-:Y:S01]  /*0240*/  @UP0 USHF.L.U32 UR6, UR6, 0x1, URZ ;  /* 0x0000000106060899 */ /* 0x000fe2000800063f */
[----:B------:R-:W-:Y:S01]  /*0250*/  VOTEU.ANY UP0, P0 ;  /* 0x00000000003f7886 */ /* 0x000fe20000000100 */
[----:B------:R-:W1:Y:S04]  /*0260*/  FENCE.VIEW.ASYNC.S ;  /* 0x00000000000073c6 */ /* 0x000e680000000000 */
[----:B-1----:R0:W1:Y:S01]  /*0270*/  @UP0 SYNCS.EXCH.64 URZ, [UR8+0x38800], UR4 ;  /* 0x03880004083f05b2 */ /* 0x0020620008000100 */
[----:B------:R0:W2:Y:S05]  /*0280*/  @UP1 SYNCS.EXCH.64 URZ, [UR8+0x38810], UR4 ;  /* 0x03881004083f15b2 */ /* 0x0000aa0008000100 */
        /* <DEDUP_REMOVED lines=16> */
.L_x_4040:
        /* <DEDUP_REMOVED lines=22> */
.L_x_4041:
        /* <DEDUP_REMOVED lines=18> */
.L_x_4042:
        /* <DEDUP_REMOVED lines=22> */
.L_x_4043:
        /* <DEDUP_REMOVED lines=22> */
.L_x_4044:
[----:B------:R-:W-:Y:S01]  /*08d0*/  ISETP.NE.AND P0, PT, R3, RZ, PT ;  /* 0x000000ff0300720c */ /* 0x000fe20003f05270 */
[----:B------:R-:W-:Y:S01]  /*08e0*/  NOP ;  /* 0x0000000000007918 */ /* 0x000fe20000000000 */
[----:B------:R-:W-:Y:S01]  /*08f0*/  ULDC.64 UR38, c[0x0][0x208] ;  /* 0x0000820000267ab9 */ /* 0x000fe20000000a00 */
[----:B01234-:R-:W-:Y:S10]  /*0900*/  BAR.SYNC.DEFER_BLOCKING 0x0 ;  /* 0x0000000000007b1d */ /* 0x01fff40000010000 */
[----:B------:R-:W-:Y:S05]  /*0910*/  @!P0 BRA `(.L_x_4045) ;  /* 0x000000dc00dc8947 */ /* 0x000fea0003800000 */
.L_x_4046:
        /* <DEDUP_REMOVED lines=22> */
[----:B------:R-:W-:Y:S01]  /*0a80*/  UMOV UR36, URZ ;  /* 0x0000003f00247c82 */ /* 0x000fe20008000000 */
[----:B------:R-:W-:Y:S01]  /*0a90*/  SHF.R.S32.HI R3, RZ, 0x1f, R6 ;  /* 0x0000001fff037819 */ /* 0x000fe20000011406 */
[----:B------:R-:W-:Y:S01]  /*0aa0*/  UMOV UR37, URZ ;  /* 0x0000003f00257c82 */ /* 0x000fe20008000000 */
[----:B------:R-:W-:Y:S02]  /*0ab0*/  UMOV UR40, URZ ;  /* 0x0000003f00287c82 */ /* 0x000fe40008000000 */
[CC--:B------:R-:W-:Y:S02]  /*0ac0*/  LEA.HI R2, R3.reuse, R6.reuse, RZ, 0x4 ;  /* 0x0000000603027211 */ /* 0x0c0fe400078f20ff */
[----:B------:R-:W-:-:S02]  /*0ad0*/  LEA.HI R5, R3, R6, RZ, 0x3 ;  /* 0x0000000603057211 */ /* 0x000fc400078f18ff */
[CC--:B------:R-:W-:Y:S02]  /*0ae0*/  LEA.HI R4, R3.reuse, R6.reuse, RZ, 0x5 ;  /* 0x0000000603047211 */ /* 0x0c0fe400078f28ff */
[CC--:B------:R-:W-:Y:S02]  /*0af0*/  LEA.HI R0, R3.reuse, R6.reuse, RZ, 0x7 ;  /* 0x0000000603007211 */ /* 0x0c0fe400078f38ff */
[----:B------:R-:W-:Y:S02]  /*0b00*/  LEA.HI R3, R3, R6, RZ, 0x2 ;  /* 0x0000000603037211 */ /* 0x000fe400078f10ff */
[----:B------:R-:W-:Y:S02]  /*0b10*/  SHF.R.S32.HI R7, RZ, 0x4, R2 ;  /* 0x00000004ff077819 */ /* 0x000fe40000011402 */
[----:B------:R-:W-:Y:S02]  /*0b20*/  LOP3.LUT R11, R5, 0xfffffff8, RZ, 0xc0, !PT ;  /* 0xfffffff8050b7812 */ /* 0x000fe400078ec0ff */
[----:B------:R-:W-:-:S02]  /*0b30*/  LOP3.LUT R5, R2, 0xfffffff0, RZ, 0xc0, !PT ;  /* 0xfffffff002057812 */ /* 0x000fc400078ec0ff */
[--C-:B------:R-:W-:Y:S01]  /*0b40*/  SHF.R.S32.HI R9, RZ, 0x5, R4.reuse ;  /* 0x00000005ff097819 */ /* 0x100fe20000011404 */
[C---:B------:R-:W-:Y:S01]  /*0b50*/  IMAD.IADD R11, R6.reuse, 0x1, -R11 ;  /* 0x00000001060b7824 */ /* 0x040fe200078e0a0b */
[----:B------:R-:W-:Y:S01]  /*0b60*/  LOP3.LUT R13, R3, 0xfffffffc, RZ, 0xc0, !PT ;  /* 0xfffffffc030d7812 */ /* 0x000fe200078ec0ff */
[----:B------:R-:W-:Y:S01]  /*0b70*/  IMAD.IADD R8, R6, 0x1, -R5 ;  /* 0x0000000106087824 */ /* 0x000fe200078e0a05 */
[----:B------:R-:W-:Y:S02]  /*0b80*/  SHF.R.S32.HI R4, RZ, 0x1f, R4 ;  /* 0x0000001fff047819 */ /* 0x000fe40000011404 */
[----:B------:R-:W-:Y:S01]  /*0b90*/  LOP3.LUT R3, R0, 0xffffff80, RZ, 0xc0, !PT ;  /* 0xffffff8000037812 */ /* 0x000fe200078ec0ff */
[----:B------:R-:W-:Y:S01]  /*0ba0*/  IMAD.IADD R13, R6, 0x1, -R13 ;  /* 0x00000001060d7824 */ /* 0x000fe200078e0a0d */
[----:B------:R-:W-:Y:S02]  /*0bb0*/  LEA.HI R2, R2, R7, RZ, 0x1 ;  /* 0x0000000702027211 */ /* 0x000fe400078f08ff */
[----:B------:R-:W-:Y:S01]  /*0bc0*/  LEA.HI R4, R4, R9, RZ, 0x2 ;  /* 0x0000000904047211 */ /* 0x000fe200078f10ff */
[----:B------:R-:W-:Y:S01]  /*0bd0*/  IMAD.IADD R3, R6, 0x1, -R3 ;  /* 0x0000000106037824 */ /* 0x000fe200078e0a03 */
[----:B------:R-:W-:-:S02]  /*0be0*/  LOP3.LUT R2, R2, 0x1ffffffe, RZ, 0xc0, !PT ;  /* 0x1ffffffe02027812 */ /* 0x000fc400078ec0ff */
[----:B------:R-:W-:Y:S02]  /*0bf0*/  SHF.R.S32.HI R227, RZ, 0x7, R0 ;  /* 0x00000007ffe37819 */ /* 0x000fe40000011400 */
[----:B------:R-:W-:Y:S01]  /*0c00*/  LOP3.LUT R4, R4, 0x3ffffc, RZ, 0xc0, !PT ;  /* 0x003ffffc04047812 */ /* 0x000fe200078ec0ff */
[----:B------:R-:W-:Y:S01]  /*0c10*/  IMAD.IADD R7, R7, 0x1, -R2 ;  /* 0x0000000107077824 */ /* 0x000fe200078e0a02 */
[--C-:B------:R-:W-:Y:S01]  /*0c20*/  SHF.R.S32.HI R5, RZ, 0x1f, R8.reuse ;  /* 0x0000001fff057819 */ /* 0x100fe20000011408 */
[----:B------:R-:W-:Y:S01]  /*0c30*/  IMAD R15, R227, 0x100, R8 ;  /* 0x00000100e30f7824 */ /* 0x000fe200078e0208 */
[----:B------:R-:W-:Y:S01]  /*0c40*/  SHF.R.S32.HI R2, RZ, 0x1f, R3 ;  /* 0x0000001fff027819 */ /* 0x000fe20000011403 */
[----:B------:R-:W-:Y:S01]  /*0c50*/  IMAD.IADD R10, R9, 0x1, -R4 ;  /* 0x00000001090a7824 */ /* 0x000fe200078e0a04 */
        /* <DEDUP_REMOVED lines=19> */
[----:B------:R-:W-:Y:S01]  /*0d90*/  LOP3.LUT R0, R0, 0xfffffe, RZ, 0xc0, !PT ;  /* 0x00fffffe00007812 */ /* 0x000fe200078ec0ff */
[--C-:B------:R-:W-:Y:S01]  /*0da0*/  IMAD.U32 R12, R16, 0x40, R7.reuse ;  /* 0x00000040100c7824 */ /* 0x100fe200078e0007 */
[----:B------:R-:W-:Y:S02]  /*0db0*/  LEA.HI R3, R3, R2, RZ, 0x3 ;  /* 0x0000000203037211 */ /* 0x000fe400078f18ff */
[----:B------:R-:W-:Y:S01]  /*0dc0*/  LOP3.LUT R7, R4, 0x8, R7, 0xf8, !PT ;  /* 0x0000000804077812 */ /* 0x000fe200078ef807 */
[----:B------:R-:W-:Y:S01]  /*0dd0*/  IMAD.IADD R0, R227, 0x1, -R0 ;  /* 0x00000001e3007824 */ /* 0x000fe200078e0a00 */
[----:B------:R-:W-:Y:S01]  /*0de0*/  LOP3.LUT R6, R6, 0x7ffffe00, RZ, 0xc0, !PT ;  /* 0x7ffffe0006067812 */ /* 0x000fe200078ec0ff */
[----:B------:R0:W-:Y:S01]  /*0df0*/  STL [R1+0x70], R12 ;  /* 0x0000700c01007387 */ /* 0x0001e20000100800 */
[----:B------:R-:W-:-:S02]  /*0e00*/  SHF.R.U32.HI R4, RZ, 0x3, R4 ;  /* 0x00000003ff047819 */ /* 0x000fc40000011604 */
[----:B------:R-:W-:Y:S01]  /*0e10*/  LOP3.LUT R3, R3, 0xfffffff8, RZ, 0xc0, !PT ;  /* 0xfffffff803037812 */ /* 0x000fe200078ec0ff */
[----:B------:R-:W-:Y:S01]  /*0e20*/  IMAD R6, R9, 0x400, R6 ;  /* 0x0000040009067824 */ /* 0x000fe200078e0206 */
[----:B------:R-:W-:Y:S02]  /*0e30*/  LOP3.LUT R7, R7, R4, RZ, 0x3c, !PT ;  /* 0x0000000407077212 */ /* 0x000fe400078e3cff */
[----:B------:R-:W-:Y:S01]  /*0e40*/  SHF.R.S32.HI R5, RZ, 0x5, R5 ;  /* 0x00000005ff057819 */ /* 0x000fe20000011405 */
[----:B------:R-:W-:Y:S01]  /*0e50*/  IMAD.IADD R16, R2, 0x1, -R3 ;  /* 0x0000000102107824 */ /* 0x000fe200078e0a03 */
[----:B------:R-:W-:Y:S01]  /*0e60*/  R2P PR, R8, 0x6 ;  /* 0x0000000608007804 */ /* 0x000fe20000000000 */
[----:B0-----:R-:W-:Y:S02]  /*0e70*/  IMAD.SHL.U32 R12, R0, 0x100, RZ ;  /* 0x00000100000c7824 */ /* 0x001fe400078e00ff */
[----:B------:R-:W-:Y:S02]  /*0e80*/  IMAD.IADD R7, R6, 0x1, R7 ;  /* 0x0000000106077824 */ /* 0x000fe400078e0207 */
[----:B------:R-:W-:Y:S01]  /*0e90*/  IMAD.SHL.U32 R2, R11, 0x8, RZ ;  /* 0x000000080b027824 */ /* 0x000fe200078e00ff */
[----:B------:R-:W-:Y:S01]  /*0ea0*/  STL [R1+0x6c], R12 ;  /* 0x00006c0c01007387 */ /* 0x000fe20000100800 */
[----:B------:R-:W-:Y:S01]  /*0eb0*/  IMAD.IADD R17, R230, 0x1, R12 ;  /* 0x00000001e6117824 */ /* 0x000fe200078e020c */
[----:B------:R-:W-:Y:S01]  /*0ec0*/  LEA R19, R7, UR41, 0x1 ;  /* 0x0000002907137c11 */ /* 0x000fe2000f8e08ff */
[----:B------:R-:W-:Y:S01]  /*0ed0*/  IMAD R16, R5, 0x10, R16 ;  /* 0x0000001005107824 */ /* 0x000fe200078e0210 */
[----:B------:R-:W-:Y:S01]  /*0ee0*/  SEL R185, R185, 0xffffffe0, !P1 ;  /* 0xffffffe0b9b97807 */ /* 0x000fe20004800000 */
[----:B------:R-:W-:Y:S01]  /*0ef0*/  VIADD R193, R2, 0x40 ;  /* 0x0000004002c17836 */ /* 0x000fe20000000000 */
[----:B------:R-:W-:Y:S01]  /*0f00*/  SHF.R.S32.HI R0, RZ, 0x1f, R17 ;  /* 0x0000001fff007819 */ /* 0x000fe20000011411 */
        /* <DEDUP_REMOVED lines=69> */
[----:B------:R-:W-:-:S02]  /*1360*/  IMAD.MOV.U32 R6, RZ, RZ, R14 ;  /* 0x000000ffff067224 */ /* 0x000fc400078e000e */
[C---:B------:R-:W-:Y:S02]  /*1370*/  VIADD R192, R2.reuse, 0x80 ;  /* 0x0000008002c07836 */ /* 0x040fe40000000000 */
[C---:B------:R-:W-:Y:S02]  /*1380*/  VIADD R191, R2.reuse, 0xc0 ;  /* 0x000000c002bf7836 */ /* 0x040fe40000000000 */
[C---:B------:R-:W-:Y:S02]  /*1390*/  VIADD R190, R2.reuse, 0x100 ;  /* 0x0000010002be7836 */ /* 0x040fe40000000000 */
[C---:B------:R-:W-:Y:S02]  /*13a0*/  VIADD R189, R2.reuse, 0x140 ;  /* 0x0000014002bd7836 */ /* 0x040fe40000000000 */
[C---:B------:R-:W-:Y:S02]  /*13b0*/  VIADD R229, R2.reuse, 0x180 ;  /* 0x0000018002e57836 */ /* 0x040fe40000000000 */
[----:B------:R-:W-:-:S02]  /*13c0*/  VIADD R228, R2, 0x1c0 ;  /* 0x000001c002e47836 */ /* 0x000fc40000000000 */
[----:B------:R-:W-:-:S07]  /*13d0*/  IMAD.IADD R185, R185, 0x1, R184 ;  /* 0x00000001b9b97824 */ /* 0x000fce00078e02b8 */
.L_x_4090:
[----:B------:R-:W-:Y:S01]  /*13e0*/  ULDC.64 UR6, c[0x0][0xd88] ;  /* 0x0003620000067ab9 */ /* 0x000fe20000000a00 */
[----:B0123-5:R-:W0:Y:S01]  /*13f0*/  LDC.64 R12, c[0x0][0x418] ;  /* 0x00010600ff0c7b82 */ /* 0x02fe220000000a00 */
[----:B------:R-:W-:-:S06]  /*1400*/  UIMAD.WIDE UR6, UR5, 0x4, UR6 ;  /* 0x00000004050678a5 */ /* 0x000fcc000f8e0206 */
[----:B------:R-:W-:Y:S01]  /*1410*/  IMAD.U32 R8, RZ, RZ, UR6 ;  /* 0x00000006ff087e24 */ /* 0x000fe2000f8e00ff */
[----:B------:R-:W1:Y:S01]  /*1420*/  LDC R0, c[0x0][0x424] ;  /* 0x00010900ff007b82 */ /* 0x000e620000000800 */
[----:B------:R-:W-:Y:S01]  /*1430*/  IMAD.U32 R9, RZ, RZ, UR7 ;  /* 0x00000007ff097e24 */ /* 0x000fe2000f8e00ff */
[----:B------:R-:W-:-:S04]  /*1440*/  ULDC.64 UR6, c[0x0][0xb20] ;  /* 0x0002c80000067ab9 */ /* 0x000fc80000000a00 */
[----:B------:R-:W2:Y:S01]  /*1450*/  LDG.E R187, desc[UR38][R8.64] ;  /* 0x0000002608bb7981 */ /* 0x000ea2000c1e1900 */
[----:B------:R-:W-:Y:S01]  /*1460*/  ISETP.NE.U32.AND P0, PT, RZ, UR6, PT ;  /* 0x00000006ff007c0c */ /* 0x000fe2000bf05070 */
[----:B------:R-:W3:Y:S01]  /*1470*/  LDC R153, c[0x0][0x2f0] ;  /* 0x0000bc00ff997b82 */ /* 0x000ee20000000800 */
[----:B------:R-:W-:Y:S02]  /*1480*/  IMAD.MOV.U32 R10, RZ, RZ, RZ ;  /* 0x000000ffff0a7224 */ /* 0x000fe400078e00ff */
[----:B------:R-:W-:-:S05]  /*1490*/  ISETP.NE.AND.EX P0, PT, RZ, UR7, PT, P0 ;  /* 0x00000007ff007c0c */ /* 0x000fca000bf05300 */
[----:B----4-:R-:W4:Y:S01]  /*14a0*/  LDC R7, c[0x0][0xae8] ;  /* 0x0002ba00ff077b82 */ /* 0x010f220000000800 */
[----:B--2---:R-:W-:-:S07]  /*14b0*/  SHF.R.S32.HI R195, RZ, 0x1f, R187 ;  /* 0x0000001fffc37819 */ /* 0x004fce00000114bb */
[----:B------:R-:W-:-:S04]  /*14c0*/  @P0 LEA R4, P1, R187, UR6, 0x2 ;  /* 0x00000006bb040c11 */ /* 0x000fc8000f8210ff */
[----:B------:R-:W-:Y:S01]  /*14d0*/  @P0 LEA.HI.X R5, R187, UR7, R195, 0x2, P1 ;  /* 0x00000007bb050c11 */ /* 0x000fe200088f14c3 */
[----:B------:R-:W-:Y:S02]  /*14e0*/  ULDC.64 UR6, c[0x0][0xb18] ;  /* 0x0002c60000067ab9 */ /* 0x000fe40000000a00 */
[----:B------:R-:W-:Y:S02]  /*14f0*/  ISETP.NE.U32.AND P1, PT, RZ, UR6, PT ;  /* 0x00000006ff007c0c */ /* 0x000fe4000bf25070 */
[----:B------:R2:W5:Y:S01]  /*1500*/  @P0 LDG.E R10, desc[UR38][R4.64] ;  /* 0x00000026040a0981 */ /* 0x000562000c1e1900 */
[----:B0-----:R-:W-:Y:S02]  /*1510*/  ISETP.NE.U32.AND P0, PT, R12, RZ, PT ;  /* 0x000000ff0c00720c */ /* 0x001fe40003f05070 */
[----:B------:R-:W-:Y:S02]  /*1520*/  ISETP.NE.AND.EX P1, PT, RZ, UR7, PT, P1 ;  /* 0x00000007ff007c0c */ /* 0x000fe4000bf25310 */
[----:B------:R-:W-:-:S04]  /*1530*/  ISETP.NE.AND.EX P0, PT, R13, RZ, PT, P0 ;  /* 0x000000ff0d00720c */ /* 0x000fc80003f05300 */
[----:B-1----:R-:W-:-:S05]  /*1540*/  SEL R0, R0, 0x1, P0 ;  /* 0x0000000100007807 */ /* 0x002fca0000000000 */
[----:B---3--:R-:W-:Y:S02]  /*1550*/  IMAD R153, R0, R153, RZ ;  /* 0x0000009900997224 */ /* 0x008fe400078e02ff */
[----:B------:R-:W-:-:S04]  /*1560*/  @P1 LEA R8, P0, R187, UR6, 0x2 ;  /* 0x00000006bb081c11 */ /* 0x000fc8000f8010ff */
[----:B------:R-:W-:-:S05]  /*1570*/  @P1 LEA.HI.X R9, R187, UR7, R195, 0x2, P0 ;  /* 0x00000007bb091c11 */ /* 0x000fca00080f14c3 */
[----:B------:R2:W5:Y:S01]  /*1580*/  @P1 LDG.E R153, desc[UR38][R8.64] ;  /* 0x0000002608991981 */ /* 0x000562000c1e1900 */
[C---:B------:R-:W-:Y:S01]  /*1590*/  LOP3.LUT R3, R6.reuse, 0xff000000, RZ, 0xc0, !PT ;  /* 0xff00000006037812 */ /* 0x040fe200078ec0ff */
[----:B------:R-:W-:Y:S01]  /*15a0*/  UMOV UR42, UR4 ;  /* 0x00000004002a7c82 */ /* 0x000fe20008000000 */
[----:B------:R-:W-:Y:S02]  /*15b0*/  LOP3.LUT R0, R6, 0xff0000, RZ, 0xc0, !PT ;  /* 0x00ff000006007812 */ /* 0x000fe400078ec0ff */
[----:B------:R-:W-:Y:S01]  /*15c0*/  SHF.R.U32.HI R3, RZ, 0x8, R3 ;  /* 0x00000008ff037819 */ /* 0x000fe20000011603 */
[----:B----4-:R-:W-:Y:S06]  /*15d0*/  @P1 BRA `(.L_x_4047) ;  /* 0x0000000000241947 */ /* 0x010fec0003800000 */
[----:B------:R-:W-:Y:S02]  /*15e0*/  ULDC.64 UR4, c[0x0][0xb00] ;  /* 0x0002c00000047ab9 */ /* 0x000fe40000000a00 */
[----:B------:R-:W-:-:S04]  /*15f0*/  ISETP.NE.U32.AND P0, PT, RZ, UR4, PT ;  /* 0x00000004ff007c0c */ /* 0x000fc8000bf05070 */
[----:B------:R-:W-:-:S13]  /*1600*/  ISETP.NE.AND.EX P0, PT, RZ, UR5, PT, P0 ;  /* 0x00000005ff007c0c */ /* 0x000fda000bf05300 */
[----:B------:R-:W-:Y:S05]  /*1610*/  @!P0 BRA `(.L_x_4047) ;  /* 0x0000000000148947 */ /* 0x000fea0003800000 */
[----:B--2---:R-:W0:Y:S02]  /*1620*/  LDC.64 R4, c[0x0][0xb00] ;  /* 0x0002c000ff047b82 */ /* 0x004e240000000a00 */
[----:B0-----:R-:W-:-:S05]  /*1630*/  IMAD.WIDE R4, R187, 0x4, R4 ;  /* 0x00000004bb047825 */ /* 0x001fca00078e0204 */
[----:B-----5:R-:W2:Y:S04]  /*1640*/  LDG.E R153, desc[UR38][R4.64] ;  /* 0x0000002604997981 */ /* 0x020ea8000c1e1900 */
[----:B------:R-:W2:Y:S02]  /*1650*/  LDG.E R8, desc[UR38][R4.64+0x4] ;  /* 0x0000042604087981 */ /* 0x000ea4000c1e1900 */
[----:B--2---:R-:W-:-:S07]  /*1660*/  IMAD.IADD R153, R8, 0x1, -R153 ;  /* 0x0000000108997824 */ /* 0x004fce00078e0a99 */
.L_x_4047:
[----:B--2---:R-:W2:Y:S01]  /*1670*/  LDL R4, [R1] ;  /* 0x0000000001047983 */ /* 0x004ea20000100800 */
[----:B-----5:R-:W-:Y:S01]  /*1680*/  IMAD.IADD R153, R153, 0x1, -R10 ;  /* 0x0000000199997824 */ /* 0x020fe200078e0a0a */
[----:B------:R-:W-:Y:S02]  /*1690*/  LEA.HI R194, R0, R3, RZ, 0x10 ;  /* 0x0000000300c27211 */ /* 0x000fe400078f80ff */
[----:B------:R-:W-:Y:S01]  /*16a0*/  LOP3.LUT R188, R6, 0xffff, RZ, 0xc0, !PT ;  /* 0x0000ffff06bc7812 */ /* 0x000fe200078ec0ff */
[----:B------:R-:W-:Y:S01]  /*16b0*/  VIADD R0, R153, 0x3f ;  /* 0x0000003f99007836 */ /* 0x000fe20000000000 */
[----:B------:R-:W-:Y:S02]  /*16c0*/  SHF.R.U32.HI R22, RZ, 0x10, R194 ;  /* 0x00000010ff167819 */ /* 0x000fe400000116c2 */
[----:B------:R-:W-:Y:S02]  /*16d0*/  LOP3.LUT R194, R194, 0xff, RZ, 0xc0, !PT ;  /* 0x000000ffc2c27812 */ /* 0x000fe400078ec0ff */
[----:B------:R-:W-:-:S02]  /*16e0*/  SHF.R.S32.HI R3, RZ, 0x1f, R0 ;  /* 0x0000001fff037819 */ /* 0x000fc40000011400 */
[C---:B------:R-:W-:Y:S02]  /*16f0*/  ISETP.NE.AND P0, PT, R22.reuse, RZ, PT ;  /* 0x000000ff1600720c */ /* 0x040fe40003f05270 */
[----:B------:R-:W-:Y:S02]  /*1700*/  LEA.HI R3, R3, R0, RZ, 0x6 ;  /* 0x0000000003037211 */ /* 0x000fe400078f30ff */
[----:B------:R-:W-:Y:S02]  /*1710*/  SEL R10, R22, R7, P0 ;  /* 0x00000007160a7207 */ /* 0x000fe40000000000 */
[----:B------:R-:W-:Y:S02]  /*1720*/  SHF.R.S32.HI R9, RZ, 0x6, R3 ;  /* 0x00000006ff097819 */ /* 0x000fe40000011403 */
[----:B--2---:R-:W-:-:S13]  /*1730*/  ISETP.NE.AND P1, PT, R4, 0x1, PT ;  /* 0x000000010400780c */ /* 0x004fda0003f25270 */
[----:B------:R-:W-:Y:S05]  /*1740*/  @!P1 BRA `(.L_x_4048) ;  /* 0x0000001c006c9947 */ /* 0x000fea0003800000 */
[----:B------:R-:W-:Y:S01]  /*1750*/  ISETP.GE.AND P0, PT, R153, 0x1, PT ;  /* 0x000000019900780c */ /* 0x000fe20003f06270 */
[----:B------:R-:W-:-:S12]  /*1760*/  IMAD.MOV.U32 R3, RZ, RZ, RZ ;  /* 0x000000ffff037224 */ /* 0x000fd800078e00ff */
[----:B------:R-:W-:Y:S05]  /*1770*/  @!P0 BRA `(.L_x_4049) ;  /* 0x0000000000688947 */ /* 0x000fea0003800000 */
        /* <DEDUP_REMOVED lines=26> */
.L_x_4049:
[-C--:B------:R-:W-:Y:S01]  /*1920*/  IMAD R0, R194, R3.reuse, RZ ;  /* 0x00000003c2007224 */ /* 0x080fe200078e02ff */
[----:B------:R-:W-:Y:S01]  /*1930*/  PLOP3.LUT P0, PT, PT, PT, PT, 0x80, 0x0 ;  /* 0x000000000000781c */ /* 0x000fe20003f0f070 */
[----:B------:R-:W-:Y:S01]  /*1940*/  IMAD.MOV.U32 R152, RZ, RZ, RZ ;  /* 0x000000ffff987224 */ /* 0x000fe200078e00ff */
[----:B------:R-:W-:Y:S02]  /*1950*/  CS2R R150, SRZ ;  /* 0x0000000000967805 */ /* 0x000fe4000001ff00 */
[----:B------:R-:W-:Y:S02]  /*1960*/  CS2R R148, SRZ ;  /* 0x0000000000947805 */ /* 0x000fe4000001ff00 */
[----:B------:R-:W-:Y:S02]  /*1970*/  VIADDMNMX R3, R0, R3, R9, PT ;  /* 0x0000000300037246 */ /* 0x000fe40003800109 */
[----:B------:R-:W-:Y:S02]  /*1980*/  CS2R R146, SRZ ;  /* 0x0000000000927805 */ /* 0x000fe4000001ff00 */
[----:B------:R-:W-:-:S02]  /*1990*/  CS2R R144, SRZ ;  /* 0x0000000000907805 */ /* 0x000fc4000001ff00 */
[----:B------:R-:W-:Y:S02]  /*19a0*/  CS2R R142, SRZ ;  /* 0x00000000008e7805 */ /* 0x000fe4000001ff00 */
[----:B------:R-:W-:Y:S01]  /*19b0*/  R2UR UR16, R3 ;  /* 0x00000000031072ca */ /* 0x000fe200000e0000 */
[----:B------:R-:W-:Y:S01]  /*19c0*/  IMAD.MOV.U32 R3, RZ, RZ, RZ ;  /* 0x000000ffff037224 */ /* 0x000fe200078e00ff */
        /* <DEDUP_REMOVED lines=11> */
[----:B------:R-:W-:Y:S02]  /*1a80*/  ISETP.LT.AND P1, PT, R0, UR16, PT ;  /* 0x0000001000007c0c */ /* 0x000fe4000bf21270 */
        /* <DEDUP_REMOVED lines=49> */
[----:B------:R-:W0:Y:S01]  /*1da0*/  SHFL.IDX PT, R3, R227, RZ, 0x1f ;  /* 0x00001fffe3037589 */ /* 0x000e2200000e0000 */
[----:B------:R-:W-:Y:S01]  /*1db0*/  UMOV UR7, 0x40000040 ;  /* 0x4000004000077882 */ /* 0x000fe20000000000 */
[----:B------:R-:W-:Y:S01]  /*1dc0*/  UMOV UR9, 0x40000040 ;  /* 0x4000004000097882 */ /* 0x000fe20000000000 */
[----:B------:R-:W-:Y:S01]  /*1dd0*/  UMOV UR11, 0x40000040 ;  /* 0x40000040000b7882 */ /* 0x000fe20000000000 */
[----:B------:R-:W-:Y:S06]  /*1de0*/  BAR.SYNC.DEFER_BLOCKING 0xe, 0x100 ;  /* 0x0384000000007b1d */ /* 0x000fec0000010000 */
[----:B------:R-:W-:Y:S01]  /*1df0*/  UMOV UR13, 0x40000040 ;  /* 0x40000040000d7882 */ /* 0x000fe20000000000 */
[----:B------:R-:W-:Y:S01]  /*1e00*/  UMOV UR15, 0x40000040 ;  /* 0x40000040000f7882 */ /* 0x000fe20000000000 */
[----:B------:R-:W-:Y:S01]  /*1e10*/  UMOV UR17, 0x40000040 ;  /* 0x4000004000117882 */ /* 0x000fe20000000000 */
[----:B------:R-:W-:Y:S01]  /*1e20*/  UMOV UR19, 0x40000040 ;  /* 0x4000004000137882 */ /* 0x000fe20000000000 */
[----:B------:R-:W1:Y:S01]  /*1e30*/  S2R R4, SR_TID.X ;  /* 0x0000000000047919 */ /* 0x000e620000002100 */
[----:B0-----:R-:W-:Y:S01]  /*1e40*/  R2UR UR4, R3 ;  /* 0x00000000030472ca */ /* 0x001fe200000e0000 */
[----:B------:R-:W-:Y:S01]  /*1e50*/  IMAD.U32 R3, RZ, RZ, UR37 ;  /* 0x00000025ff037e24 */ /* 0x000fe2000f8e00ff */
[----:B------:R-:W-:-:S11]  /*1e60*/  WARPGROUP.ARRIVE ;  /* 0x00000000000079c5 */ /* 0x000fd60000000000 */
[----:B------:R-:W-:-:S04]  /*1e70*/  ULEA.HI UR5, UR4, UR4, URZ, 0x1 ;  /* 0x0000000404057291 */ /* 0x000fc8000f8f083f */
[----:B------:R-:W-:-:S04]  /*1e80*/  ULOP3.LUT UR5, UR5, 0x1fffe, URZ, 0xc0, !UPT ;  /* 0x0001fffe05057892 */ /* 0x000fc8000f8ec03f */
[----:B------:R-:W-:Y:S01]  /*1e90*/  UIADD3 UR5, UR4, -UR5, URZ ;  /* 0x8000000504057290 */ /* 0x000fe2000fffe03f */
[----:B-1----:R-:W-:Y:S01]  /*1ea0*/  LOP3.LUT R4, R4, 0x7f, RZ, 0xc0, !PT ;  /* 0x0000007f04047812 */ /* 0x002fe200078ec0ff */
[----:B------:R-:W-:Y:S02]  /*1eb0*/  UIADD3 UR4, UR41, 0x36400, URZ ;  /* 0x0003640029047890 */ /* 0x000fe4000fffe03f */
[----:B------:R-:W-:Y:S01]  /*1ec0*/  ULEA UR5, UR5, UR41, 0xf ;  /* 0x0000002905057291 */ /* 0x000fe2000f8e783f */
[----:B------:R-:W-:Y:S01]  /*1ed0*/  ISETP.NE.AND P1, PT, R4, RZ, PT ;  /* 0x000000ff0400720c */ /* 0x000fe20003f25270 */
[----:B------:R-:W-:Y:S02]  /*1ee0*/  USHF.R.U32.HI UR4, URZ, 0x4, UR4 ;  /* 0x000000043f047899 */ /* 0x000fe40008011604 */
[----:B------:R-:W-:Y:S02]  /*1ef0*/  UIADD3 UR5, UR5, 0x400, URZ ;  /* 0x0000040005057890 */ /* 0x000fe4000fffe03f */
[----:B------:R-:W-:-:S02]  /*1f00*/  ULOP3.LUT UR4, UR4, 0x3fff, URZ, 0xc0, !UPT ;  /* 0x00003fff04047892 */ /* 0x000fc4000f8ec03f */
[----:B------:R-:W-:Y:S02]  /*1f10*/  USHF.R.U32.HI UR5, URZ, 0x4, UR5 ;  /* 0x000000043f057899 */ /* 0x000fe40008011605 */
[----:B------:R-:W-:Y:S02]  /*1f20*/  ULOP3.LUT UR4, UR4, 0x10000, URZ, 0xfc, !UPT ;  /* 0x0001000004047892 */ /* 0x000fe4000f8efc3f */
[----:B------:R-:W-:Y:S02]  /*1f30*/  ULOP3.LUT UR5, UR5, 0x3fff, URZ, 0xc0, !UPT ;  /* 0x00003fff05057892 */ /* 0x000fe4000f8ec03f */
[----:B------:R-:W-:Y:S01]  /*1f40*/  UIADD3 UR8, UR4, 0x2, URZ ;  /* 0x0000000204087890 */ /* 0x000fe2000fffe03f */
[----:B------:R-:W-:Y:S01]  /*1f50*/  @!P1 LEA R3, R3, UR41, 0x3 ;  /* 0x0000002903039c11 */ /* 0x000fe2000f8e18ff */
[----:B------:R-:W-:Y:S02]  /*1f60*/  ULOP3.LUT UR20, UR5, 0x2000000, URZ, 0xfc, !UPT ;  /* 0x0200000005147892 */ /* 0x000fe4000f8efc3f */
[----:B------:R-:W-:-:S02]  /*1f70*/  UIADD3 UR12, UR4, 0x4, URZ ;  /* 0x00000004040c7890 */ /* 0x000fc4000fffe03f */
[----:B------:R-:W-:Y:S01]  /*1f80*/  ULEA UR6, UR37, UR20, 0xc ;  /* 0x0000001425067291 */ /* 0x000fe2000f8e603f */
[----:B------:R-:W-:Y:S01]  /*1f90*/  @!P1 VIADD R3, R3, 0x38860 ;  /* 0x0003886003039836 */ /* 0x000fe20000000000 */
[----:B------:R-:W-:Y:S02]  /*1fa0*/  UMOV UR5, 0x40000040 ;  /* 0x4000004000057882 */ /* 0x000fe40000000000 */
[----:B------:R-:W-:Y:S02]  /*1fb0*/  UIADD3 UR10, UR6, 0x80, URZ ;  /* 0x00000080060a7890 */ /* 0x000fe4000fffe03f */
[----:B------:R-:W-:Y:S01]  /*1fc0*/  UIADD3 UR14, UR6, 0x100, URZ ;  /* 0x00000100060e7890 */ /* 0x000fe2000fffe03f */
[----:B------:R-:W-:Y:S01]  /*1fd0*/  @!P1 PRMT R3, RZ, 0x654, R3 ;  /* 0x00000654ff039816 */ /* 0x000fe20000000003 */
[----:B------:R-:W-:Y:S02]  /*1fe0*/  UIADD3 UR18, UR6, 0x180, URZ ;  /* 0x0000018006127890 */ /* 0x000fe4000fffe03f */
[----:B------:R-:W-:Y:S01]  /*1ff0*/  HGMMA.64x256x16.F32 R24, gdesc[UR4].tnspB, RZ, !UPT, gsb0 ;  /* 0x43e00000041879f0 */ /* 0x000fe2000c0008ff */
[----:B------:R-:W-:-:S02]  /*2000*/  UIADD3 UR7, UR16, -0x2, URZ ;  /* 0xfffffffe10077890 */ /* 0x000fc4000fffe03f */
[----:B------:R-:W-:-:S04]  /*2010*/  UIADD3 UR16, UR4, 0x6, URZ ;  /* 0x0000000604107890 */ /* 0x000fc8000fffe03f */
[----:B------:R-:W-:Y:S01]  /*2020*/  ISETP.LE.AND P0, PT, R0, UR7, PT ;  /* 0x0000000700007c0c */ /* 0x000fe2000bf03270 */
        /* <DEDUP_REMOVED lines=16> */
[----:B------:R-:W-:-:S05]  /*2130*/  UMOV UR21, UR7 ;  /* 0x0000000700157c82 */ /* 0x000fca0008000000 */
.L_x_4052:
[----:B------:R-:W-:Y:S01]  /*2140*/  BAR.SYNC.DEFER_BLOCKING 0xe, 0x100 ;  /* 0x0384000000007b1d */ /* 0x000fe20000010000 */
[----:B01----:R-:W-:Y:S01]  /*2150*/  IMAD.U32 R3, RZ, RZ, UR37 ;  /* 0x00000025ff037e24 */ /* 0x003fe2000f8e00ff */
[----:B------:R-:W-:-:S03]  /*2160*/  UIADD3 UR37, UR37, 0x1, URZ ;  /* 0x0000000125257890 */ /* 0x000fc6000fffe03f */
[----:B------:R-:W-:Y:S01]  /*2170*/  IMAD R3, R3, 0x40, R16 ;  /* 0x0000004003037824 */ /* 0x000fe200078e0210 */
[----:B------:R-:W-:Y:S01]  /*2180*/  UISETP.NE.AND UP0, UPT, UR37, 0x2, UPT ;  /* 0x000000022500788c */ /* 0x000fe2000bf05270 */
[----:B------:R-:W-:Y:S01]  /*2190*/  UMOV UR7, 0x40000040 ;  /* 0x4000004000077882 */ /* 0x000fe20000000000 */
[----:B------:R-:W-:Y:S02]  /*21a0*/  UMOV UR11, 0x40000040 ;  /* 0x40000040000b7882 */ /* 0x000fe40000000000 */
[----:B------:R-:W-:Y:S01]  /*21b0*/  LEA R3, R3, UR41, 0x2 ;  /* 0x0000002903037c11 */ /* 0x000fe2000f8e10ff */
[----:B------:R-:W-:Y:S01]  /*21c0*/  USEL UR37, UR37, URZ, UP0 ;  /* 0x0000003f25257287 */ /* 0x000fe20008000000 */
[----:B------:R-:W-:Y:S01]  /*21d0*/  UMOV UR15, 0x40000040 ;  /* 0x40000040000f7882 */ /* 0x000fe20000000000 */
[----:B------:R-:W-:Y:S02]  /*21e0*/  UMOV UR19, 0x40000040 ;  /* 0x4000004000137882 */ /* 0x000fe40000000000 */
[----:B------:R-:W-:-:S04]  /*21f0*/  ULEA UR6, UR37, UR20, 0xc ;  /* 0x0000001425067291 */ /* 0x000fc8000f8e603f */
[----:B------:R-:W-:Y:S02]  /*2200*/  UIADD3 UR10, UR6, 0x80, URZ ;  /* 0x00000080060a7890 */ /* 0x000fe4000fffe03f */
[----:B------:R-:W-:Y:S02]  /*2210*/  UIADD3 UR14, UR6, 0x100, URZ ;  /* 0x00000100060e7890 */ /* 0x000fe4000fffe03f */
[----:B------:R-:W-:Y:S01]  /*2220*/  UIADD3 UR18, UR6, 0x180, URZ ;  /* 0x0000018006127890 */ /* 0x000fe2000fffe03f */
[----:B------:R-:W0:Y:S04]  /*2230*/  LDS R4, [R3+0x38400] ;  /* 0x0384000003047984 */ /* 0x000e280000000800 */
[----:B------:R1:W2:Y:S02]  /*2240*/  LDS R5, [R3+0x38420] ;  /* 0x0384200003057984 */ /* 0x0002a40000000800 */
[----:B-1----:R-:W-:-:S05]  /*2250*/  IMAD.U32 R3, RZ, RZ, UR37 ;  /* 0x00000025ff037e24 */ /* 0x002fca000f8e00ff */
[----:B------:R-:W-:-:S05]  /*2260*/  @!P1 LEA R3, R3, UR41, 0x3 ;  /* 0x0000002903039c11 */ /* 0x000fca000f8e18ff */
[----:B------:R-:W-:-:S05]  /*2270*/  @!P1 VIADD R3, R3, 0x38860 ;  /* 0x0003886003039836 */ /* 0x000fca0000000000 */
[----:B------:R-:W-:Y:S01]  /*2280*/  @!P1 PRMT R3, RZ, 0x654, R3 ;  /* 0x00000654ff039816 */ /* 0x000fe20000000003 */
        /* <DEDUP_REMOVED lines=129> */
[----:B------:R-:W-:Y:S01]  /*2aa0*/  HGMMA.64x256x16.F32 R24, gdesc[UR4].tnspB, R24, gsb0 ;  /* 0x43e00000041879f0 */ /* 0x000fe20008000818 */
[----:B------:R-:W-:Y:S01]  /*2ab0*/  UMOV UR6, UR21 ;  /* 0x0000001500067c82 */ /* 0x000fe20008000000 */
[----:B------:R-:W-:Y:S01]  /*2ac0*/  USEL UR7, URZ, 0x1, UP0 ;  /* 0x000000013f077887 */ /* 0x000fe20008000000 */
[----:B------:R-:W-:Y:S01]  /*2ad0*/  ISETP.LT.AND P0, PT, R0, UR6, PT ;  /* 0x0000000600007c0c */ /* 0x000fe2000bf01270 */
[----:B------:R-:W-:Y:S02]  /*2ae0*/  UIADD3 UR21, UR21, -0x1, URZ ;  /* 0xffffffff15157890 */ /* 0x000fe4000fffe03f */
[----:B------:R-:W-:Y:S01]  /*2af0*/  ULOP3.LUT UR36, UR36, UR7, URZ, 0x3c, !UPT ;  /* 0x0000000724247292 */ /* 0x000fe2000f8e3c3f */
[----:B------:R-:W-:Y:S02]  /*2b00*/  WARPGROUP.DEPBAR.LE gsb0, 0x0 ;  /* 0x00008000000079c5 */ /* 0x000fe40000010000 */
[----:B------:R-:W-:-:S15]  /*2b10*/  WARPGROUP.ARRIVE ;  /* 0x00000000000079c5 */ /* 0x000fde0000000000 */
[----:B------:R-:W-:-:S04]  /*2b20*/  NOP ;  /* 0x0000000000007918 */ /* 0x000fc80000000000 */
        /* <DEDUP_REMOVED lines=13> */
.L_x_4051:
[----:B------:R-:W-:Y:S01]  /*2c00*/  BAR.SYNC.DEFER_BLOCKING 0xe, 0x100 ;  /* 0x0384000000007b1d */ /* 0x000fe20000010000 */
[----:B01----:R-:W-:Y:S01]  /*2c10*/  IMAD.U32 R3, RZ, RZ, UR37 ;  /* 0x00000025ff037e24 */ /* 0x003fe2000f8e00ff */
[----:B------:R-:W-:Y:S01]  /*2c20*/  UIADD3 UR37, UR37, 0x1, URZ ;  /* 0x0000000125257890 */ /* 0x000fe2000fffe03f */
[----:B------:R-:W-:Y:S01]  /*2c30*/  PLOP3.LUT P0, PT, PT, PT, PT, 0x8, 0x0 ;  /* 0x000000000000781c */ /* 0x000fe20003f0e170 */
[----:B------:R-:W-:Y:S02]  /*2c40*/  IMAD.MOV.U32 R152, RZ, RZ, RZ ;  /* 0x000000ffff987224 */ /* 0x000fe400078e00ff */
        /* <DEDUP_REMOVED lines=136> */
[----:B------:R-:W-:Y:S01]  /*34d0*/  IMAD.MOV.U32 R3, RZ, RZ, RZ ;  /* 0x000000ffff037224 */ /* 0x000fe200078e00ff */
[----:B------:R-:W-:Y:S06]  /*34e0*/  BAR.ARV 0xf, 0x100 ;  /* 0x03c4000000007b1d */ /* 0x000fec0000002000 */
[----:B------:R-:W-:Y:S05]  /*34f0*/  BRA `(.L_x_4050) ;  /* 0x0000006800c07947 */ /* 0x000fea0003800000 */
.L_x_4048:
[----:B------:R-:W-:Y:S01]  /*3500*/  ISETP.GE.AND P0, PT, R153, 0x1, PT ;  /* 0x000000019900780c */ /* 0x000fe20003f06270 */
[----:B------:R-:W-:-:S12]  /*3510*/  IMAD.MOV.U32 R23, RZ, RZ, RZ ;  /* 0x000000ffff177224 */ /* 0x000fd800078e00ff */
[----:B------:R-:W-:Y:S05]  /*3520*/  @!P0 BRA `(.L_x_4053) ;  /* 0x0000000000688947 */ /* 0x000fea0003800000 */
        /* <DEDUP_REMOVED lines=26> */
.L_x_4053:
        /* <DEDUP_REMOVED lines=100> */
.L_x_4054:
[----:B------:R-:W2:Y:S01]  /*3d10*/  LDL R20, [R1] ;  /* 0x0000000001147983 */ /* 0x000ea20000100800 */
[----:B------:R-:W-:-:S04]  /*3d20*/  ULEA.HI UR4, UR40, UR40, URZ, 0x1 ;  /* 0x0000002828047291 */ /* 0x000fc8000f8f083f */
[----:B------:R-:W-:-:S04]  /*3d30*/  ULOP3.LUT UR4, UR4, 0xfffffffe, URZ, 0xc0, !UPT ;  /* 0xfffffffe04047892 */ /* 0x000fc8000f8ec03f */
[----:B------:R-:W-:-:S06]  /*3d40*/  UIADD3 UR4, UR40, -UR4, URZ ;  /* 0x8000000428047290 */ /* 0x000fcc000fffe03f */
[----:B------:R-:W-:-:S05]  /*3d50*/  IMAD.U32 R3, RZ, RZ, UR4 ;  /* 0x00000004ff037e24 */ /* 0x000fca000f8e00ff */
[----:B------:R-:W-:-:S04]  /*3d60*/  SHF.L.U32 R3, R3, 0x1f, RZ ;  /* 0x0000001f03037819 */ /* 0x000fc800000006ff */
[----:B------:R-:W0:Y:S01]  /*3d70*/  SYNCS.PHASECHK.TRANS64.TRYWAIT P1, [UR41+0x38800], R3 ;  /* 0x03880003ff0075a7 */ /* 0x000e220008020169 */
[----:B--2---:R-:W-:Y:S01]  /*3d80*/  ISETP.NE.AND P0, PT, R20, RZ, PT ;  /* 0x000000ff1400720c */ /* 0x004fe20003f05270 */
[----:B0-----:R-:W-:-:S12]  /*3d90*/  @!P1 BRA `(.L_x_4055) ;  /* 0x0000012c005c9947 */ /* 0x001fd80003800000 */
.L_x_4233:
[----:B------:R-:W-:Y:S05]  /*3da0*/  @P0 BRA `(.L_x_4056) ;  /* 0x0000000000040947 */ /* 0x000fea0003800000 */
[----:B------:R-:W-:Y:S01]  /*3db0*/  BPT.TRAP 0x1 ;  /* 0x000000040000795c */ /* 0x000fe20000300000 */
.L_x_4056:
[----:B------:R-:W-:Y:S02]  /*3dc0*/  IMAD.U32 R4, RZ, RZ, UR37 ;  /* 0x00000025ff047e24 */ /* 0x000fe4000f8e00ff */
[----:B------:R-:W-:-:S03]  /*3dd0*/  IMAD.U32 R5, RZ, RZ, UR36 ;  /* 0x00000024ff057e24 */ /* 0x000fc6000f8e00ff */
[----:B------:R-:W-:Y:S02]  /*3de0*/  LEA R4, R4, UR41, 0x3 ;  /* 0x0000002904047c11 */ /* 0x000fe4000f8e18ff */
[----:B------:R-:W-:-:S04]  /*3df0*/  SHF.L.U32 R5, R5, 0x1f, RZ ;  /* 0x0000001f05057819 */ /* 0x000fc800000006ff */
[----:B------:R1:W2:Y:S01]  /*3e00*/  SYNCS.PHASECHK.TRANS64.TRYWAIT P1, [R4+URZ+0x38830], R5 ;  /* 0x03883005040075a7 */ /* 0x0002a2000802017f */
[----:B------:R-:W-:Y:S05]  /*3e10*/  @P0 BRA `(.L_x_4057) ;  /* 0x0000000000040947 */ /* 0x000fea0003800000 */
[----:B------:R-:W-:Y:S01]  /*3e20*/  BPT.TRAP 0x1 ;  /* 0x000000040000795c */ /* 0x000fe20000300000 */
.L_x_4057:
[----:B--2---:R-:W-:Y:S05]  /*3e30*/  @P1 BRA `(.L_x_4058) ;  /* 0x0000000000081947 */ /* 0x004fea0003800000 */
[----:B------:R-:W2:Y:S02]  /*3e40*/  SYNCS.PHASECHK.TRANS64.TRYWAIT P1, [R4+URZ+0x38830], R5 ;  /* 0x03883005040075a7 */ /* 0x000ea4000802017f */
[----:B--2---:R-:W-:Y:S05]  /*3e50*/  @!P1 BRA `(.L_x_4059) ;  /* 0x0000012c00449947 */ /* 0x004fea0003800000 */
.L_x_4058:
[----:B------:R-:W-:-:S04]  /*3e60*/  UIADD3 UR4, UR41, 0x22400, URZ ;  /* 0x0002240029047890 */ /* 0x000fc8000fffe03f */
[----:B------:R-:W-:-:S04]  /*3e70*/  USHF.R.U32.HI UR4, URZ, 0x4, UR4 ;  /* 0x000000043f047899 */ /* 0x000fc80008011604 */
[----:B------:R-:W-:-:S06]  /*3e80*/  ULOP3.LUT UR4, UR4, 0x3fff, URZ, 0xc0, !UPT ;  /* 0x00003fff04047892 */ /* 0x000fcc000f8ec03f */
[----:B0-----:R-:W-:Y:S01]  /*3e90*/  IMAD.U32 R0, RZ, RZ, UR4 ;  /* 0x00000004ff007e24 */ /* 0x001fe2000f8e00ff */
[----:B------:R-:W-:Y:S05]  /*3ea0*/  WARPSYNC.ALL ;  /* 0x0000000000007948 */ /* 0x000fea0003800000 */
[----:B------:R-:W-:-:S04]  /*3eb0*/  LOP3.LUT R0, R0, 0x10000, RZ, 0xfc, !PT ;  /* 0x0001000000007812 */ /* 0x000fc800078efcff */
        /* <DEDUP_REMOVED lines=10> */
[----:B------:R-:W-:-:S02]  /*3f60*/  UMOV UR13, 0x40000040 ;  /* 0x40000040000d7882 */ /* 0x000fc40000000000 */
[----:B------:R-:W-:Y:S02]  /*3f70*/  ULEA UR6, UR37, UR6, 0x9 ;  /* 0x0000000625067291 */ /* 0x000fe4000f8e483f */
[----:B------:R-:W-:Y:S02]  /*3f80*/  ULOP3.LUT UR4, UR4, 0x10000, URZ, 0xfc, !UPT ;  /* 0x0001000004047892 */ /* 0x000fe4000f8efc3f */
[----:B------:R-:W-:Y:S02]  /*3f90*/  UIADD3 UR10, UR6, 0x2, URZ ;  /* 0x00000002060a7890 */ /* 0x000fe4000fffe03f */
[----:B------:R-:W-:Y:S02]  /*3fa0*/  UIADD3 UR8, UR4, 0x2, URZ ;  /* 0x0000000204087890 */ /* 0x000fe4000fffe03f */
[----:B------:R-:W-:Y:S02]  /*3fb0*/  UIADD3 UR14, UR6, 0x4, URZ ;  /* 0x00000004060e7890 */ /* 0x000fe4000fffe03f */
[----:B------:R-:W-:-:S02]  /*3fc0*/  UIADD3 UR12, UR4, 0x4, URZ ;  /* 0x00000004040c7890 */ /* 0x000fc4000fffe03f */
[----:B------:R-:W-:Y:S01]  /*3fd0*/  HGMMA.64x64x16.F32 R24, gdesc[UR4], RZ, !UPT, gsb0 ;  /* 0x00e00000041879f0 */ /* 0x000fe2000c0008ff */
[----:B------:R-:W-:Y:S02]  /*3fe0*/  UIADD3 UR18, UR6, 0x6, URZ ;  /* 0x0000000606127890 */ /* 0x000fe4000fffe03f */
[----:B------:R-:W-:Y:S01]  /*3ff0*/  UIADD3 UR16, UR4, 0x6, URZ ;  /* 0x0000000604107890 */ /* 0x000fe2000fffe03f */
[----:B------:R-:W-:Y:S01]  /*4000*/  UMOV UR19, 0x40000040 ;  /* 0x4000004000137882 */ /* 0x000fe20000000000 */
        /* <DEDUP_REMOVED lines=11> */
[----:B------:R-:W0:Y:S02]  /*40c0*/  SYNCS.PHASECHK.TRANS64.TRYWAIT P1, [UR41+0x38810], R3 ;  /* 0x03881003ff0075a7 */ /* 0x000e240008020169 */
[----:B0-----:R-:W-:Y:S05]  /*40d0*/  @!P1 BRA `(.L_x_4060) ;  /* 0x0000012800b89947 */ /* 0x001fea0003800000 */
.L_x_4234:
[----:B------:R-:W-:Y:S05]  /*40e0*/  @P0 BRA `(.L_x_4061) ;  /* 0x0000000000040947 */ /* 0x000fea0003800000 */
[----:B------:R-:W-:Y:S01]  /*40f0*/  BPT.TRAP 0x1 ;  /* 0x000000040000795c */ /* 0x000fe20000300000 */
.L_x_4061:
[----:B------:R3:W4:Y:S01]  /*4100*/  SYNCS.PHASECHK.TRANS64.TRYWAIT P1, [R4+URZ+0x38850], R5 ;  /* 0x03885005040075a7 */ /* 0x000722000802017f */
[----:B------:R-:W-:Y:S05]  /*4110*/  @P0 BRA `(.L_x_4062) ;  /* 0x0000000000040947 */ /* 0x000fea0003800000 */
[----:B------:R-:W-:Y:S01]  /*4120*/  BPT.TRAP 0x1 ;  /* 0x000000040000795c */ /* 0x000fe20000300000 */
.L_x_4062:
[----:B----4-:R-:W-:Y:S05]  /*4130*/  @P1 BRA `(.L_x_4063) ;  /* 0x0000000000081947 */ /* 0x010fea0003800000 */
[----:B------:R-:W4:Y:S02]  /*4140*/  SYNCS.PHASECHK.TRANS64.TRYWAIT P1, [R4+URZ+0x38850], R5 ;  /* 0x03885005040075a7 */ /* 0x000f24000802017f */
[----:B----4-:R-:W-:Y:S05]  /*4150*/  @!P1 BRA `(.L_x_4064) ;  /* 0x0000012800b09947 */ /* 0x010fea0003800000 */
.L_x_4063:
[----:B------:R-:W-:Y:S01]  /*4160*/  UIADD3 UR4, UR41, 0x400, URZ ;  /* 0x0000040029047890 */ /* 0x000fe2000fffe03f */
[----:B------:R-:W-:Y:S01]  /*4170*/  WARPGROUP.ARRIVE ;  /* 0x00000000000079c5 */ /* 0x000fe20000000000 */
[----:B------:R-:W-:-:S05]  /*4180*/  UIADD3 UR5, UR41, 0x26400, URZ ;  /* 0x0002640029057890 */ /* 0x000fca000fffe03f */
[----:B0-----:R-:W0:Y:S01]  /*4190*/  S2R R3, SR_TID.X ;  /* 0x0000000000037919 */ /* 0x001e220000002100 */
[----:B------:R-:W-:Y:S01]  /*41a0*/  USHF.R.U32.HI UR4, URZ, 0x4, UR4 ;  /* 0x000000043f047899 */ /* 0x000fe20008011604 */
[C---:B------:R-:W-:Y:S01]  /*41b0*/  IMAD R153, R23.reuse, -0x40, R153 ;  /* 0xffffffc017997824 */ /* 0x040fe200078e0299 */
[----:B------:R-:W-:Y:S01]  /*41c0*/  USHF.R.U32.HI UR5, URZ, 0x4, UR5 ;  /* 0x000000043f057899 */ /* 0x000fe20008011605 */
[----:B------:R-:W5:Y:S01]  /*41d0*/  S2R R15, SR_TID.X ;  /* 0x00000000000f7919 */ /* 0x000f620000002100 */
[----:B------:R-:W-:Y:S01]  /*41e0*/  ULOP3.LUT UR4, UR4, 0x3fff, URZ, 0xc0, !UPT ;  /* 0x00003fff04047892 */ /* 0x000fe2000f8ec03f */
[----:B------:R-:W-:Y:S01]  /*41f0*/  VIADD R23, R23, 0xfffffffe ;  /* 0xfffffffe17177836 */ /* 0x000fe20000000000 */
[----:B------:R-:W-:Y:S01]  /*4200*/  ULOP3.LUT UR5, UR5, 0x3fff, URZ, 0xc0, !UPT ;  /* 0x00003fff05057892 */ /* 0x000fe2000f8ec03f */
[----:B------:R-:W-:Y:S01]  /*4210*/  IADD3 R153, -R230, 0x40, R153 ;  /* 0x00000040e6997810 */ /* 0x000fe20007ffe199 */
[----:B------:R-:W-:Y:S02]  /*4220*/  ULOP3.LUT UR4, UR4, 0x10000, URZ, 0xfc, !UPT ;  /* 0x0001000004047892 */ /* 0x000fe4000f8efc3f */
[----:B------:R-:W-:Y:S01]  /*4230*/  ULOP3.LUT UR6, UR5, 0x10000, URZ, 0xfc, !UPT ;  /* 0x0001000005067892 */ /* 0x000fe2000f8efc3f */
[C---:B------:R-:W-:Y:S01]  /*4240*/  ISETP.GT.AND P1, PT, R153.reuse, RZ, PT ;  /* 0x000000ff9900720c */ /* 0x040fe20003f24270 */
[----:B------:R-:W-:Y:S01]  /*4250*/  ULEA UR10, UR37, UR4, 0xc ;  /* 0x00000004250a7291 */ /* 0x000fe2000f8e603f */
[C---:B------:R-:W-:Y:S01]  /*4260*/  ISETP.GT.AND P2, PT, R153.reuse, 0x1, PT ;  /* 0x000000019900780c */ /* 0x040fe20003f44270 */
[----:B------:R-:W-:Y:S01]  /*4270*/  UMOV UR21, 0x40000040 ;  /* 0x4000004000157882 */ /* 0x000fe20000000000 */
[----:B------:R-:W-:Y:S01]  /*4280*/  UMOV UR23, 0x40000040 ;  /* 0x4000004000177882 */ /* 0x000fe20000000000 */
[----:B------:R-:W-:Y:S01]  /*4290*/  UIADD3 UR14, UR6, 0x800, URZ ;  /* 0x00000800060e7890 */ /* 0x000fe2000fffe03f */
[C---:B------:R-:W-:Y:S01]  /*42a0*/  ISETP.GT.AND P3, PT, R153.reuse, 0x8, PT ;  /* 0x000000089900780c */ /* 0x040fe20003f64270 */
[----:B------:R-:W-:Y:S01]  /*42b0*/  UMOV UR20, UR6 ;  /* 0x0000000600147c82 */ /* 0x000fe20008000000 */
[----:B------:R-:W-:Y:S01]  /*42c0*/  UMOV UR22, UR10 ;  /* 0x0000000a00167c82 */ /* 0x000fe20008000000 */
[----:B------:R-:W-:Y:S01]  /*42d0*/  UIADD3 UR15, UR10, 0x800, URZ ;  /* 0x000008000a0f7890 */ /* 0x000fe2000fffe03f */
[----:B------:R-:W-:Y:S01]  /*42e0*/  HGMMA.64x64x16.F32 R24, gdesc[UR20], R24, gsb0 ;  /* 0x00e00000141879f0 */ /* 0x000fe20008000818 */
[----:B------:R-:W-:Y:S01]  /*42f0*/  UIADD3 UR20, UR6, 0x2, URZ ;  /* 0x0000000206147890 */ /* 0x000fe2000fffe03f */
[C---:B------:R-:W-:Y:S01]  /*4300*/  ISETP.GT.AND P4, PT, R153.reuse, 0x9, PT ;  /* 0x000000099900780c */ /* 0x040fe20003f84270 */
[----:B------:R-:W-:Y:S01]  /*4310*/  UIADD3 UR22, UR10, 0x2, URZ ;  /* 0x000000020a167890 */ /* 0x000fe2000fffe03f */
[C---:B------:R-:W-:Y:S01]  /*4320*/  ISETP.GT.AND P5, PT, R153.reuse, 0x10, PT ;  /* 0x000000109900780c */ /* 0x040fe20003fa4270 */
[----:B------:R-:W-:Y:S01]  /*4330*/  UMOV UR21, 0x40000040 ;  /* 0x4000004000157882 */ /* 0x000fe20000000000 */
[----:B------:R-:W-:Y:S01]  /*4340*/  UMOV UR23, 0x40000040 ;  /* 0x4000004000177882 */ /* 0x000fe20000000000 */
[----:B------:R-:W-:Y:S01]  /*4350*/  ISETP.GT.AND P6, PT, R153, 0x11, PT ;  /* 0x000000119900780c */ /* 0x000fe20003fc4270 */
[----:B------:R-:W-:Y:S01]  /*4360*/  UMOV UR19, 0x40000040 ;  /* 0x4000004000137882 */ /* 0x000fe20000000000 */
[----:B0-----:R-:W-:-:S02]  /*4370*/  SHF.R.U32.HI R3, RZ, 0x7, R3 ;  /* 0x00000007ff037819 */ /* 0x001fc40000011603 */
[----:B-----5:R-:W-:-:S04]  /*4380*/  LOP3.LUT R15, R15, 0x7f, RZ, 0xc0, !PT ;  /* 0x0000007f0f0f7812 */ /* 0x020fc800078ec0ff */
[----:B------:R-:W0:Y:S02]  /*4390*/  SHFL.IDX PT, R3, R3, RZ, 0x1f ;  /* 0x00001fff03037589 */ /* 0x000e2400000e0000 */
[----:B0-----:R-:W-:-:S13]  /*43a0*/  R2UR UR5, R3 ;  /* 0x00000000030572ca */ /* 0x001fda00000e0000 */
[----:B------:R-:W-:-:S03]  /*43b0*/  UISETP.GT.AND UP0, UPT, UR5, 0x7f, UPT ;  /* 0x0000007f0500788c */ /* 0x000fc6000bf04270 */
[----:B------:R-:W-:Y:S01]  /*43c0*/  UMOV UR5, 0x4 ;  /* 0x0000000400057882 */ /* 0x000fe20000000000 */
[----:B------:R-:W-:Y:S02]  /*43d0*/  USEL UR11, URZ, 0x2, !UP0 ;  /* 0x000000023f0b7887 */ /* 0x000fe4000c000000 */
[----:B------:R-:W-:Y:S02]  /*43e0*/  USEL UR7, UR5, 0x2, UP0 ;  /* 0x0000000205077887 */ /* 0x000fe40008000000 */
[----:B------:R-:W-:Y:S01]  /*43f0*/  USEL UR5, UR5, 0x6, !UP0 ;  /* 0x0000000605057887 */ /* 0x000fe2000c000000 */
[----:B------:R-:W-:Y:S02]  /*4400*/  WARPGROUP.DEPBAR.LE gsb0, 0x0 ;  /* 0x00008000000079c5 */ /* 0x000fe40000010000 */
[----:B------:R-:W-:-:S06]  /*4410*/  WARPGROUP.ARRIVE ;  /* 0x00000000000079c5 */ /* 0x000fcc0000000000 */
[----:B------:R-:W-:Y:S01]  /*4420*/  HGMMA.64x64x16.F32 R24, gdesc[UR20], R24, gsb0 ;  /* 0x00e00000141879f0 */ /* 0x000fe20008000818 */
[----:B------:R-:W-:Y:S02]  /*4430*/  UIADD3 UR20, UR6, 0x4, URZ ;  /* 0x0000000406147890 */ /* 0x000fe4000fffe03f */
[----:B------:R-:W-:Y:S01]  /*4440*/  UIADD3 UR22, UR10, 0x4, URZ ;  /* 0x000000040a167890 */ /* 0x000fe2000fffe03f */
[----:B------:R-:W-:Y:S01]  /*4450*/  UMOV UR21, 0x40000040 ;  /* 0x4000004000157882 */ /* 0x000fe20000000000 */
[----:B------:R-:W-:Y:S01]  /*4460*/  UMOV UR23, 0x40000040 ;  /* 0x4000004000177882 */ /* 0x000fe20000000000 */
        /* <DEDUP_REMOVED lines=94> */
[----:B------:R-:W-:Y:S02]  /*4a50*/  UIADD3 UR20, UR11, UR14, URZ ;  /* 0x0000000e0b147290 */ /* 0x000fe4000fffe03f */
[----:B------:R-:W-:Y:S01]  /*4a60*/  UIADD3 UR22, UR11, UR15, URZ ;  /* 0x0000000f0b167290 */ /* 0x000fe2000fffe03f */
        /* <DEDUP_REMOVED lines=16> */
[----:B------:R-:W-:Y:S01]  /*4b70*/  UMOV UR14, 0x28 ;  /* 0x00000028000e7882 */ /* 0x000fe20000000000 */
[----:B------:R-:W-:Y:S01]  /*4b80*/  UMOV UR15, 0xa00 ;  /* 0x00000a00000f7882 */ /* 0x000fe20000000000 */
[----:B------:R-:W-:Y:S02]  /*4b90*/  USEL UR14, UR14, 0x26, UP0 ;  /* 0x000000260e0e7887 */ /* 0x000fe40008000000 */
[----:B------:R-:W-:-:S02]  /*4ba0*/  USEL UR15, UR15, 0x980, UP0 ;  /* 0x000009800f0f7887 */ /* 0x000fc40008000000 */
[----:B------:R-:W-:Y:S02]  /*4bb0*/  ULOP3.LUT UR14, UR14, 0x6, URZ, 0xc0, !UPT ;  /* 0x000000060e0e7892 */ /* 0x000fe4000f8ec03f */
[----:B------:R-:W-:Y:S01]  /*4bc0*/  ULOP3.LUT UR15, UR15, 0xa00, URZ, 0xc0, !UPT ;  /* 0x00000a000f0f7892 */ /* 0x000fe2000f8ec03f */
[----:B------:R-:W-:Y:S02]  /*4bd0*/  WARPGROUP.DEPBAR.LE gsb0, 0x0 ;  /* 0x00008000000079c5 */ /* 0x000fe40000010000 */
[----:B------:R-:W-:-:S06]  /*4be0*/  WARPGROUP.ARRIVE ;  /* 0x00000000000079c5 */ /* 0x000fcc0000000000 */
[----:B------:R-:W-:Y:S01]  /*4bf0*/  HGMMA.64x64x16.F32 R24, gdesc[UR20], R24, gsb0 ;  /* 0x00e00000141879f0 */ /* 0x000fe20008000818 */
[----:B------:R-:W-:Y:S02]  /*4c00*/  UIADD3 UR20, UR14, UR15, UR6 ;  /* 0x0000000f0e147290 */ /* 0x000fe4000fffe006 */
[----:B------:R-:W-:Y:S01]  /*4c10*/  UIADD3 UR22, UR14, UR15, UR10 ;  /* 0x0000000f0e167290 */ /* 0x000fe2000fffe00a */
[----:B------:R-:W-:Y:S01]  /*4c20*/  UMOV UR21, 0x40000040 ;  /* 0x4000004000157882 */ /* 0x000fe20000000000 */
[----:B------:R-:W-:Y:S01]  /*4c30*/  UMOV UR23, 0x40000040 ;  /* 0x4000004000177882 */ /* 0x000fe20000000000 */
[----:B------:R-:W-:Y:S02]  /*4c40*/  UIADD3 UR14, UR6, 0xa00, URZ ;  /* 0x00000a00060e7890 */ /* 0x000fe4000fffe03f */
[----:B------:R-:W-:Y:S01]  /*4c50*/  UIADD3 UR15, UR10, 0xa00, URZ ;  /* 0x00000a000a0f7890 */ /* 0x000fe2000fffe03f */
        /* <DEDUP_REMOVED lines=87> */
[----:B------:R-:W-:Y:S02]  /*51d0*/  UMOV UR7, 0x1000 ;  /* 0x0000100000077882 */ /* 0x000fe40000000000 */
[----:B------:R-:W-:-:S04]  /*51e0*/  USEL UR7, UR7, 0xf80, UP0 ;  /* 0x00000f8007077887 */ /* 0x000fc80008000000 */
[----:B------:R-:W-:Y:S01]  /*51f0*/  ULOP3.LUT UR7, UR7, 0x1e00, URZ, 0xc0, !UPT ;  /* 0x00001e0007077892 */ /* 0x000fe2000f8ec03f */
        /* <DEDUP_REMOVED lines=8> */
[----:B------:R-:W-:Y:S01]  /*5280*/  ULDC UR15, c[0x0][0xa80] ;  /* 0x0002a000000f7ab9 */ /* 0x000fe20000000800 */
[----:B------:R-:W-:-:S04]  /*5290*/  USEL UR5, UR5, 0x3e, UP0 ;  /* 0x0000003e05057887 */ /* 0x000fc80008000000 */
        /* <DEDUP_REMOVED lines=8> */
[----:B------:R-:W-:Y:S01]  /*5320*/  ULDC UR5, c[0x0][0xad0] ;  /* 0x0002b40000057ab9 */ /* 0x000fe20000000800 */
[----:B------:R-:W-:-:S04]  /*5330*/  ULOP3.LUT UR7, UR43, 0x2000000, URZ, 0xfc, !UPT ;  /* 0x020000002b077892 */ /* 0x000fc8000f8efc3f */
[----:B------:R-:W-:-:S04]  /*5340*/  ULEA UR10, UR37, UR7, 0xc ;  /* 0x00000007250a7291 */ /* 0x000fc8000f8e603f */
[----:B------:R-:W-:-:S07]  /*5350*/  UIADD3 UR14, UR10, 0x80, URZ ;  /* 0x000000800a0e7890 */ /* 0x000fce000fffe03f */
[----:B------:R-:W-:Y:S01]  /*5360*/  UMOV UR18, UR14 ;  /* 0x0000000e00127c82 */ /* 0x000fe20008000000 */
[----:B------:R-:W-:Y:S01]  /*5370*/  UIADD3 UR14, UR10, 0x100, URZ ;  /* 0x000001000a0e7890 */ /* 0x000fe2000fffe03f */
        /* <DEDUP_REMOVED lines=35> */
[----:B-----5:R-:W-:Y:S01]  /*55b0*/  FSEL R25, R25, -INF , P2 ;  /* 0xff80000019197808 */ /* 0x020fe20001000000 */
[----:B------:R-:W-:Y:S01]  /*55c0*/  FMUL.FTZ R46, R46, UR5 ;  /* 0x000000052e2e7c20 */ /* 0x000fe20008410000 */
[----:B------:R-:W-:Y:S01]  /*55d0*/  FMUL.FTZ R47, R47, UR5 ;  /* 0x000000052f2f7c20 */ /* 0x000fe20008410000 */
[----:B------:R-:W-:Y:S01]  /*55e0*/  FMUL.FTZ R50, R50, UR5 ;  /* 0x0000000532327c20 */ /* 0x000fe20008410000 */
[----:B------:R-:W-:Y:S01]  /*55f0*/  FMNMX.FTZ R7, R24, R25, !PT ;  /* 0x0000001918077209 */ /* 0x000fe20007810000 */
[----:B------:R-:W-:Y:S01]  /*5600*/  FMUL.FTZ R51, R51, UR5 ;  /* 0x0000000533337c20 */ /* 0x000fe20008410000 */
[----:B------:R-:W-:Y:S01]  /*5610*/  FMUL.FTZ R54, R54, UR5 ;  /* 0x0000000536367c20 */ /* 0x000fe20008410000 */
[----:B------:R-:W5:Y:S01]  /*5620*/  MUFU.TANH R32, R32 ;  /* 0x0000002000207308 */ /* 0x000f620000002400 */
[----:B-1----:R-:W-:Y:S01]  /*5630*/  FSEL R28, R28, -INF , P3 ;  /* 0xff8000001c1c7808 */ /* 0x002fe20001800000 */
[----:B------:R-:W-:-:S03]  /*5640*/  FMUL.FTZ R55, R55, UR5 ;  /* 0x0000000537377c20 */ /* 0x000fc60008410000 */
[----:B------:R-:W-:-:S03]  /*5650*/  FMNMX.FTZ R6, R28, R7, !PT ;  /* 0x000000071c067209 */ /* 0x000fc60007810000 */
[----:B------:R-:W1:Y:S01]  /*5660*/  MUFU.TANH R3, R26 ;  /* 0x0000001a00037308 */ /* 0x000e620000002400 */
[----:B0-----:R-:W-:-:S04]  /*5670*/  FSEL R29, R29, -INF , P4 ;  /* 0xff8000001d1d7808 */ /* 0x001fc80002000000 */
[----:B------:R-:W-:-:S03]  /*5680*/  FMNMX.FTZ R7, R29, R6, !PT ;  /* 0x000000061d077209 */ /* 0x000fc60007810000 */
[----:B------:R-:W0:Y:S01]  /*5690*/  MUFU.TANH R33, R33 ;  /* 0x0000002100217308 */ /* 0x000e220000002400 */
[----:B-----5:R-:W-:-:S04]  /*56a0*/  FSEL R32, R32, -INF , P5 ;  /* 0xff80000020207808 */ /* 0x020fc80002800000 */
[----:B------:R-:W-:-:S03]  /*56b0*/  FMNMX.FTZ R6, R32, R7, !PT ;  /* 0x0000000720067209 */ /* 0x000fc60007810000 */
[----:B------:R-:W5:Y:S01]  /*56c0*/  MUFU.TANH R8, R27 ;  /* 0x0000001b00087308 */ /* 0x000f620000002400 */
[----:B-1----:R-:W-:Y:S02]  /*56d0*/  FSEL R3, R3, -INF , P1 ;  /* 0xff80000003037808 */ /* 0x002fe40000800000 */
[----:B------:R-:W-:-:S05]  /*56e0*/  ISETP.GT.AND P1, PT, R153, 0x18, PT ;  /* 0x000000189900780c */ /* 0x000fca0003f24270 */
[----:B------:R-:W1:Y:S01]  /*56f0*/  MUFU.TANH R36, R36 ;  /* 0x0000002400247308 */ /* 0x000e620000002400 */
[----:B0-----:R-:W-:-:S04]  /*5700*/  FSEL R33, R33, -INF , P6 ;  /* 0xff80000021217808 */ /* 0x001fc80003000000 */
[----:B------:R-:W-:-:S03]  /*5710*/  FMNMX.FTZ R7, R33, R6, !PT ;  /* 0x0000000621077209 */ /* 0x000fc60007810000 */
[----:B--234-:R-:W0:Y:S01]  /*5720*/  MUFU.TANH R5, R30 ;  /* 0x0000001e00057308 */ /* 0x01ce220000002400 */
[----:B-----5:R-:W-:Y:S02]  /*5730*/  FSEL R8, R8, -INF , P2 ;  /* 0xff80000008087808 */ /* 0x020fe40001000000 */
[----:B------:R-:W-:-:S05]  /*5740*/  ISETP.GT.AND P2, PT, R153, 0x19, PT ;  /* 0x000000199900780c */ /* 0x000fca0003f44270 */
[----:B------:R-:W2:Y:S01]  /*5750*/  MUFU.TANH R37, R37 ;  /* 0x0000002500257308 */ /* 0x000ea20000002400 */
[----:B-1----:R-:W-:-:S04]  /*5760*/  FSEL R36, R36, -INF , P1 ;  /* 0xff80000024247808 */ /* 0x002fc80000800000 */
[----:B------:R-:W-:-:S03]  /*5770*/  FMNMX.FTZ R6, R36, R7, !PT ;  /* 0x0000000724067209 */ /* 0x000fc60007810000 */
[----:B------:R-:W1:Y:S01]  /*5780*/  MUFU.TANH R9, R31 ;  /* 0x0000001f00097308 */ /* 0x000e620000002400 */
[----:B0-----:R-:W-:Y:S02]  /*5790*/  FSEL R5, R5, -INF , P3 ;  /* 0xff80000005057808 */ /* 0x001fe40001800000 */
[----:B------:R-:W-:-:S05]  /*57a0*/  ISETP.GT.AND P3, PT, R153, 0x20, PT ;  /* 0x000000209900780c */ /* 0x000fca0003f64270 */
[----:B------:R-:W0:Y:S01]  /*57b0*/  MUFU.TANH R40, R40 ;  /* 0x0000002800287308 */ /* 0x000e220000002400 */
[----:B--2---:R-:W-:-:S04]  /*57c0*/  FSEL R37, R37, -INF , P2 ;  /* 0xff80000025257808 */ /* 0x004fc80001000000 */
[----:B------:R-:W-:-:S03]  /*57d0*/  FMNMX.FTZ R7, R37, R6, !PT ;  /* 0x0000000625077209 */ /* 0x000fc60007810000 */
[----:B------:R-:W2:Y:S01]  /*57e0*/  MUFU.TANH R10, R34 ;  /* 0x00000022000a7308 */ /* 0x000ea20000002400 */
[----:B-1----:R-:W-:Y:S02]  /*57f0*/  FSEL R9, R9, -INF , P4 ;  /* 0xff80000009097808 */ /* 0x002fe40002000000 */
[----:B------:R-:W-:-:S05]  /*5800*/  ISETP.GT.AND P4, PT, R153, 0x21, PT ;  /* 0x000000219900780c */ /* 0x000fca0003f84270 */
[----:B------:R-:W1:Y:S01]  /*5810*/  MUFU.TANH R41, R41 ;  /* 0x0000002900297308 */ /* 0x000e620000002400 */
[----:B0-----:R-:W-:-:S04]  /*5820*/  FSEL R40, R40, -INF , P3 ;  /* 0xff80000028287808 */ /* 0x001fc80001800000 */
[----:B------:R-:W-:-:S03]  /*5830*/  FMNMX.FTZ R6, R40, R7, !PT ;  /* 0x0000000728067209 */ /* 0x000fc60007810000 */
[----:B------:R-:W0:Y:S01]  /*5840*/  MUFU.TANH R11, R35 ;  /* 0x00000023000b7308 */ /* 0x000e220000002400 */
[----:B--2---:R-:W-:Y:S02]  /*5850*/  FSEL R10, R10, -INF , P5 ;  /* 0xff8000000a0a7808 */ /* 0x004fe40002800000 */
        /* <DEDUP_REMOVED lines=35> */
[----:B--2---:R-:W-:-:S04]  /*5a90*/  FSEL R53, R53, -INF , P4 ;  /* 0xff80000035357808 */ /* 0x004fc80002000000 */
[----:B------:R-:W-:Y:S02]  /*5aa0*/  FMNMX.FTZ R12, R53, R6, !PT ;  /* 0x00000006350c7209 */ /* 0x000fe40007810000 */
[----:B------:R-:W-:Y:S01]  /*5ab0*/  FMNMX.FTZ R6, R3, R8, !PT ;  /* 0x0000000803067209 */ /* 0x000fe20007810000 */
[----:B------:R-:W2:Y:S01]  /*5ac0*/  MUFU.TANH R50, R50 ;  /* 0x0000003200327308 */ /* 0x000ea20000002400 */
[----:B-1----:R-:W-:Y:S01]  /*5ad0*/  FSEL R46, R46, -INF , P5 ;  /* 0xff8000002e2e7808 */ /* 0x002fe20002800000 */
[----:B------:R-:W1:Y:S01]  /*5ae0*/  SHFL.BFLY PT, R7, R12, 0x2, 0x1f ;  /* 0x0c401f000c077f89 */ /* 0x000e6200000e0000 */
[----:B------:R-:W-:-:S05]  /*5af0*/  FMNMX.FTZ R6, R5, R6, !PT ;  /* 0x0000000605067209 */ /* 0x000fca0007810000 */
[----:B------:R-:W3:Y:S01]  /*5b00*/  MUFU.TANH R51, R51 ;  /* 0x0000003300337308 */ /* 0x000ee20000002400 */
[----:B0-----:R-:W-:-:S07]  /*5b10*/  FSEL R47, R47, -INF , P6 ;  /* 0xff8000002f2f7808 */ /* 0x001fce0003000000 */
[----:B------:R-:W0:Y:S01]  /*5b20*/  MUFU.TANH R54, R54 ;  /* 0x0000003600367308 */ /* 0x000e220000002400 */
[----:B--2---:R-:W-:-:S07]  /*5b30*/  FSEL R50, R50, -INF , P1 ;  /* 0xff80000032327808 */ /* 0x004fce0000800000 */
[----:B------:R-:W2:Y:S01]  /*5b40*/  MUFU.TANH R55, R55 ;  /* 0x0000003700377308 */ /* 0x000ea20000002400 */
[----:B---3--:R-:W-:Y:S02]  /*5b50*/  FSEL R51, R51, -INF , P2 ;  /* 0xff80000033337808 */ /* 0x008fe40001000000 */
[----:B-1----:R-:W-:Y:S02]  /*5b60*/  FMNMX.FTZ R13, R12, R7, !PT ;  /* 0x000000070c0d7209 */ /* 0x002fe40007810000 */
[----:B------:R-:W-:Y:S02]  /*5b70*/  FMNMX.FTZ R7, R9, R6, !PT ;  /* 0x0000000609077209 */ /* 0x000fe40007810000 */
[----:B------:R-:W-:Y:S01]  /*5b80*/  ISETP.GE.AND P2, PT, R23, R18, PT ;  /* 0x000000121700720c */ /* 0x000fe20003f46270 */
[----:B------:R-:W1:Y:S01]  /*5b90*/  SHFL.BFLY PT, R14, R13, 0x1, 0x1f ;  /* 0x0c201f000d0e7f89 */ /* 0x000e6200000e0000 */
[----:B------:R-:W-:Y:S02]  /*5ba0*/  FMNMX.FTZ R6, R10, R7, !PT ;  /* 0x000000070a067209 */ /* 0x000fe40007810000 */
[----:B0-----:R-:W-:-:S02]  /*5bb0*/  FSEL R54, R54, -INF , P3 ;  /* 0xff80000036367808 */ /* 0x001fc40001800000 */
[----:B------:R-:W-:-:S04]  /*5bc0*/  FMNMX.FTZ R7, R11, R6, !PT ;  /* 0x000000060b077209 */ /* 0x000fc80007810000 */
[----:B------:R-:W-:Y:S02]  /*5bd0*/  FMNMX.FTZ R12, R38, R7, !PT ;  /* 0x00000007260c7209 */ /* 0x000fe40007810000 */
[----:B--2---:R-:W-:Y:S02]  /*5be0*/  FSEL R55, R55, -INF , P4 ;  /* 0xff80000037377808 */ /* 0x004fe40002000000 */
[----:B------:R-:W-:-:S04]  /*5bf0*/  FMNMX.FTZ R7, R39, R12, !PT ;  /* 0x0000000c27077209 */ /* 0x000fc80007810000 */
[----:B------:R-:W-:-:S04]  /*5c00*/  FMNMX.FTZ R12, R42, R7, !PT ;  /* 0x000000072a0c7209 */ /* 0x000fc80007810000 */
[----:B------:R-:W-:Y:S02]  /*5c10*/  FMNMX.FTZ R7, R43, R12, !PT ;  /* 0x0000000c2b077209 */ /* 0x000fe40007810000 */
[----:B-1----:R-:W-:Y:S02]  /*5c20*/  FMNMX.FTZ R6, R13, R14, !PT ;  /* 0x0000000e0d067209 */ /* 0x002fe40007810000 */
        /* <DEDUP_REMOVED lines=16> */
[--C-:B------:R-:W-:Y:S01]  /*5d30*/  FFMA.FTZ R36, R36, UR15, -R14.reuse ;  /* 0x0000000f24247c23 */ /* 0x100fe2000801080e */
[----:B------:R-:W0:Y:S01]  /*5d40*/  SHFL.BFLY PT, R7, R12, 0x2, 0x1f ;  /* 0x0c401f000c077f89 */ /* 0x000e2200000e0000 */
        /* <DEDUP_REMOVED lines=9> */
[----:B------:R-:W-:-:S02]  /*5de0*/  FFMA.FTZ R14, R53, UR15, -R14 ;  /* 0x0000000f350e7c23 */ /* 0x000fc4000801080e */
[----:B------:R-:W-:Y:S08]  /*5df0*/  MUFU.EX2 R28, R28 ;  /* 0x0000001c001c7308 */ /* 0x000ff00000000800 */
[----:B------:R-:W2:Y:S01]  /*5e00*/  MUFU.EX2 R29, R29 ;  /* 0x0000001d001d7308 */ /* 0x000ea20000000800 */
[----:B-1----:R-:W-:Y:S02]  /*5e10*/  F2FP.F16.F32.PACK_AB R152, R25, R24 ;  /* 0x000000181998723e */ /* 0x002fe400000000ff */
[----:B0-----:R-:W-:-:S05]  /*5e20*/  FMNMX.FTZ R13, R12, R7, !PT ;  /* 0x000000070c0d7209 */ /* 0x001fca0007810000 */
[----:B------:R-:W-:Y:S01]  /*5e30*/  MUFU.EX2 R32, R32 ;  /* 0x0000002000207308 */ /* 0x000fe20000000800 */
[----:B------:R-:W0:Y:S07]  /*5e40*/  SHFL.BFLY PT, R12, R13, 0x1, 0x1f ;  /* 0x0c201f000d0c7f89 */ /* 0x000e2e00000e0000 */
[----:B------:R-:W1:Y:S01]  /*5e50*/  MUFU.EX2 R33, R33 ;  /* 0x0000002100217308 */ /* 0x000e620000000800 */
[----:B--2---:R-:W-:-:S07]  /*5e60*/  F2FP.F16.F32.PACK_AB R154, R29, R28 ;  /* 0x0000001c1d9a723e */ /* 0x004fce00000000ff */
[----:B------:R-:W-:Y:S08]  /*5e70*/  MUFU.EX2 R36, R36 ;  /* 0x0000002400247308 */ /* 0x000ff00000000800 */
[----:B------:R-:W2:Y:S01]  /*5e80*/  MUFU.EX2 R37, R37 ;  /* 0x0000002500257308 */ /* 0x000ea20000000800 */
[----:B0-----:R-:W-:Y:S02]  /*5e90*/  FMNMX.FTZ R7, R13, R12, !PT ;  /* 0x0000000c0d077209 */ /* 0x001fe40007810000 */
[----:B-1----:R-:W-:-:S02]  /*5ea0*/  F2FP.F16.F32.PACK_AB R156, R33, R32 ;  /* 0x00000020219c723e */ /* 0x002fc400000000ff */
[C---:B------:R-:W-:Y:S01]  /*5eb0*/  FSETP.NEU.FTZ.AND P1, PT, R7.reuse, -INF , PT ;  /* 0xff8000000700780b */ /* 0x040fe20003f3d000 */
[----:B------:R-:W-:Y:S02]  /*5ec0*/  FMUL.FTZ R12, R7, UR15 ;  /* 0x0000000f070c7c20 */ /* 0x000fe40008410000 */
[----:B------:R-:W-:Y:S03]  /*5ed0*/  MUFU.EX2 R13, R14 ;  /* 0x0000000e000d7308 */ /* 0x000fe60000000800 */
[----:B------:R-:W-:Y:S02]  /*5ee0*/  FSEL R12, R12, RZ, P1 ;  /* 0x000000ff0c0c7208 */ /* 0x000fe40000800000 */
[----:B------:R-:W-:-:S03]  /*5ef0*/  ISETP.NE.AND P1, PT, R15, RZ, PT ;  /* 0x000000ff0f00720c */ /* 0x000fc60003f25270 */
        /* <DEDUP_REMOVED lines=13> */
[----:B------:R-:W1:Y:S01]  /*5fd0*/  MUFU.EX2 R8, R8 ;  /* 0x0000000800087308 */ /* 0x000e620000000800 */
[----:B0-----:R-:W-:-:S02]  /*5fe0*/  @!P1 VIADD R3, R4, 0x38840 ;  /* 0x0003884004039836 */ /* 0x001fc40000000000 */
[--C-:B------:R-:W-:Y:S01]  /*5ff0*/  FFMA.FTZ R50, R50, UR15, -R12.reuse ;  /* 0x0000000f32327c23 */ /* 0x100fe2000801080c */
[--C-:B------:R-:W-:Y:S01]  /*6000*/  FFMA.FTZ R51, R51, UR15, -R12.reuse ;  /* 0x0000000f33337c23 */ /* 0x100fe2000801080c */
[--C-:B------:R-:W-:Y:S01]  /*6010*/  FFMA.FTZ R54, R54, UR15, -R12.reuse ;  /* 0x0000000f36367c23 */ /* 0x100fe2000801080c */
[----:B------:R-:W-:Y:S01]  /*6020*/  FFMA.FTZ R12, R55, UR15, -R12 ;  /* 0x0000000f370c7c23 */ /* 0x000fe2000801080c */
[----:B------:R-:W-:Y:S01]  /*6030*/  @!P1 PRMT R3, RZ, 0x654, R3 ;  /* 0x00000654ff039816 */ /* 0x000fe20000000003 */
[----:B------:R-:W-:Y:S01]  /*6040*/  @!P1 VIADD R4, R4, 0x38860 ;  /* 0x0003886004049836 */ /* 0x000fe20000000000 */
[----:B------:R-:W0:Y:S01]  /*6050*/  MUFU.EX2 R5, R5 ;  /* 0x0000000500057308 */ /* 0x000e220000000800 */
[----:B--2---:R-:W-:Y:S01]  /*6060*/  F2FP.F16.F32.PACK_AB R158, R37, R36 ;  /* 0x00000024259e723e */ /* 0x004fe200000000ff */
[----:B------:R0:W-:Y:S02]  /*6070*/  @!P1 SYNCS.ARRIVE.TRANS64.RED.A1T0 RZ, [R3+URZ], RZ ;  /* 0x000000ff03ff99a7 */ /* 0x0001e4000810043f */
[----:B------:R-:W-:-:S04]  /*6080*/  @!P1 PRMT R4, RZ, 0x654, R4 ;  /* 0x00000654ff049816 */ /* 0x000fc80000000004 */
[----:B------:R2:W3:Y:S01]  /*6090*/  MUFU.EX2 R20, R9 ;  /* 0x0000000900147308 */ /* 0x0004e20000000800 */
[----:B-1----:R-:W-:Y:S01]  /*60a0*/  FADD.FTZ R14, R153, R8 ;  /* 0x00000008990e7221 */ /* 0x002fe20000010000 */
[----:B------:R-:W-:-:S06]  /*60b0*/  F2FP.F16.F32.PACK_AB R153, R8, R153 ;  /* 0x000000990899723e */ /* 0x000fcc00000000ff */
[----:B------:R-:W1:Y:S01]  /*60c0*/  MUFU.EX2 R10, R10 ;  /* 0x0000000a000a7308 */ /* 0x000e620000000800 */
[----:B--2---:R-:W-:Y:S01]  /*60d0*/  FADD.FTZ R9, R24, R25 ;  /* 0x0000001918097221 */ /* 0x004fe20000010000 */
[----:B0-----:R-:W-:-:S03]  /*60e0*/  FADD.FTZ R3, R5, R14 ;  /* 0x0000000e05037221 */ /* 0x001fc60000010000 */
[----:B------:R-:W-:-:S03]  /*60f0*/  FADD.FTZ R26, R28, R9 ;  /* 0x000000091c1a7221 */ /* 0x000fc60000010000 */
[----:B------:R-:W0:Y:S01]  /*6100*/  MUFU.EX2 R11, R11 ;  /* 0x0000000b000b7308 */ /* 0x000e220000000800 */
[C---:B---3--:R-:W-:Y:S01]  /*6110*/  FADD.FTZ R3, R20.reuse, R3 ;  /* 0x0000000314037221 */ /* 0x048fe20000010000 */
[----:B------:R-:W-:Y:S01]  /*6120*/  FADD.FTZ R9, R29, R26 ;  /* 0x0000001a1d097221 */ /* 0x000fe20000010000 */
[----:B------:R-:W-:Y:S01]  /*6130*/  F2FP.F16.F32.PACK_AB R155, R20, R5 ;  /* 0x00000005149b723e */ /* 0x000fe200000000ff */
[----:B------:R-:W-:Y:S02]  /*6140*/  BAR.SYNC.DEFER_BLOCKING 0xf, 0x100 ;  /* 0x03c4000000007b1d */ /* 0x000fe40000010000 */
[----:B------:R-:W-:Y:S01]  /*6150*/  FADD.FTZ R14, R32, R9 ;  /* 0x00000009200e7221 */ /* 0x000fe20000010000 */
[----:B-1----:R-:W-:-:S03]  /*6160*/  FADD.FTZ R26, R10, R3 ;  /* 0x000000030a1a7221 */ /* 0x002fc60000010000 */
[----:B------:R-:W1:Y:S01]  /*6170*/  MUFU.EX2 R38, R38 ;  /* 0x0000002600267308 */ /* 0x000e620000000800 */
[----:B------:R-:W-:-:S04]  /*6180*/  FADD.FTZ R3, R33, R14 ;  /* 0x0000000e21037221 */ /* 0x000fc80000010000 */
[----:B------:R-:W-:Y:S01]  /*6190*/  FADD.FTZ R14, R36, R3 ;  /* 0x00000003240e7221 */ /* 0x000fe20000010000 */
[----:B0-----:R-:W-:Y:S02]  /*61a0*/  FADD.FTZ R9, R11, R26 ;  /* 0x0000001a0b097221 */ /* 0x001fe40000010000 */
[----:B------:R-:W0:Y:S01]  /*61b0*/  MUFU.EX2 R39, R39 ;  /* 0x0000002700277308 */ /* 0x000e220000000800 */
[----:B------:R-:W-:Y:S01]  /*61c0*/  FADD.FTZ R3, R37, R14 ;  /* 0x0000000e25037221 */ /* 0x000fe20000010000 */
[----:B------:R-:W-:-:S06]  /*61d0*/  F2FP.F16.F32.PACK_AB R157, R11, R10 ;  /* 0x0000000a0b9d723e */ /* 0x000fcc00000000ff */
[----:B------:R-:W2:Y:S01]  /*61e0*/  MUFU.EX2 R42, R42 ;  /* 0x0000002a002a7308 */ /* 0x000ea20000000800 */
[----:B-1----:R-:W-:Y:S01]  /*61f0*/  FADD.FTZ R24, R38, R9 ;  /* 0x0000000926187221 */ /* 0x002fe20000010000 */
[----:B------:R1:W-:Y:S06]  /*6200*/  STSM.16.M88.4 [R19+0x36400], R152 ;  /* 0x0364009813007844 */ /* 0x0003ec0000000200 */
        /* <DEDUP_REMOVED lines=10> */
[----:B0-----:R-:W-:-:S07]  /*62b0*/  FADD.FTZ R10, R46, R5 ;  /* 0x000000052e0a7221 */ /* 0x001fce0000010000 */
        /* <DEDUP_REMOVED lines=12> */
[----:B------:R-:W3:Y:S01]  /*6380*/  MUFU.EX2 R54, R54 ;  /* 0x0000003600367308 */ /* 0x000ee20000000800 */
[C---:B0-----:R-:W-:Y:S01]  /*6390*/  FADD.FTZ R5, R51.reuse, R10 ;  /* 0x0000000a33057221 */ /* 0x041fe20000010000 */
[----:B------:R-:W-:-:S06]  /*63a0*/  F2FP.F16.F32.PACK_AB R165, R51, R50 ;  /* 0x0000003233a5723e */ /* 0x000fcc00000000ff */
[----:B------:R-:W0:Y:S01]  /*63b0*/  MUFU.EX2 R48, R48 ;  /* 0x0000003000307308 */ /* 0x000e220000000800 */
[C---:B--2---:R-:W-:Y:S01]  /*63c0*/  FADD.FTZ R3, R45.reuse, R8 ;  /* 0x000000082d037221 */ /* 0x044fe20000010000 */
[----:B------:R-:W-:-:S05]  /*63d0*/  F2FP.F16.F32.PACK_AB R162, R45, R44 ;  /* 0x0000002c2da2723e */ /* 0x000fca00000000ff */
[----:B------:R1:W-:Y:S01]  /*63e0*/  STSM.16.M88.4 [R184], R160 ;  /* 0x000000a0b8007844 */ /* 0x0003e20000000200 */
[----:B------:R-:W2:Y:S01]  /*63f0*/  MUFU.EX2 R167, R12 ;  /* 0x0000000c00a77308 */ /* 0x000ea20000000800 */
[----:B---3--:R-:W-:-:S07]  /*6400*/  FADD.FTZ R10, R54, R5 ;  /* 0x00000005360a7221 */ /* 0x008fce0000010000 */
[----:B------:R-:W3:Y:S01]  /*6410*/  MUFU.EX2 R49, R49 ;  /* 0x0000003100317308 */ /* 0x000ee20000000800 */
[----:B0-----:R-:W-:-:S07]  /*6420*/  FADD.FTZ R8, R48, R3 ;  /* 0x0000000330087221 */ /* 0x001fce0000010000 */
[----:B------:R-:W0:Y:S01]  /*6430*/  MUFU.EX2 R52, R52 ;  /* 0x0000003400347308 */ /* 0x000e220000000800 */
[C---:B--2---:R-:W-:Y:S01]  /*6440*/  FADD.FTZ R5, R167.reuse, R10 ;  /* 0x0000000aa7057221 */ /* 0x044fe20000010000 */
[----:B------:R-:W-:Y:S02]  /*6450*/  F2FP.F16.F32.PACK_AB R167, R167, R54 ;  /* 0x00000036a7a7723e */ /* 0x000fe400000000ff */
[C---:B---3--:R-:W-:Y:S01]  /*6460*/  F2FP.F16.F32.PACK_AB R164, R49.reuse, R48 ;  /* 0x0000003031a4723e */ /* 0x048fe200000000ff */
[----:B------:R-:W-:Y:S01]  /*6470*/  FADD.FTZ R3, R49, R8 ;  /* 0x0000000831037221 */ /* 0x000fe20000010000 */
[----:B0-----:R-:W-:-:S03]  /*6480*/  F2FP.F16.F32.PACK_AB R166, R13, R52 ;  /* 0x000000340da6723e */ /* 0x001fc600000000ff */
[----:B------:R-:W-:Y:S02]  /*6490*/  FADD.FTZ R8, R52, R3 ;  /* 0x0000000334087221 */ /* 0x000fe40000010000 */
[----:B------:R1:W-:Y:S01]  /*64a0*/  STSM.16.M88.4 [R185], R164 ;  /* 0x000000a4b9007844 */ /* 0x0003e20000000200 */
[----:B------:R-:W-:Y:S01]  /*64b0*/  WARPGROUP.ARRIVE ;  /* 0x00000000000079c5 */ /* 0x000fe20000000000 */
[----:B------:R-:W-:-:S05]  /*64c0*/  FADD.FTZ R3, R13, R8 ;  /* 0x000000080d037221 */ /* 0x000fca0000010000 */
[----:B------:R-:W-:Y:S01]  /*64d0*/  HGMMA.64x256x16.F32 R24, R152, gdesc[UR8].tnspB, RZ, !UPT, gsb0 ;  /* 0x43e0000898187df0 */ /* 0x000fe2000c0008ff */
[----:B------:R-:W-:Y:S01]  /*64e0*/  UIADD3 UR10, UR10, 0x180, URZ ;  /* 0x000001800a0a7890 */ /* 0x000fe2000fffe03f */
[----:B------:R-:W-:Y:S01]  /*64f0*/  UMOV UR11, 0x40000040 ;  /* 0x40000040000b7882 */ /* 0x000fe20000000000 */
[----:B------:R-:W-:Y:S02]  /*6500*/  WARPGROUP.DEPBAR.LE gsb0, 0x0 ;  /* 0x00008000000079c5 */ /* 0x000fe40000010000 */
[----:B------:R-:W-:-:S15]  /*6510*/  WARPGROUP.ARRIVE ;  /* 0x00000000000079c5 */ /* 0x000fde0000000000 */
[----:B------:R-:W-:-:S08]  /*6520*/  NOP ;  /* 0x0000000000007918 */ /* 0x000fd00000000000 */
[----:B------:R-:W-:Y:S01]  /*6530*/  HGMMA.64x256x16.F32 R24, R156, gdesc[UR16].tnspB, R24, gsb0 ;  /* 0x43e000109c187df0 */ /* 0x000fe20008000818 */
[----:B------:R-:W-:Y:S01]  /*6540*/  UMOV UR18, UR14 ;  /* 0x0000000e00127c82 */ /* 0x000fe20008000000 */
[----:B------:R-:W-:Y:S01]  /*6550*/  UMOV UR19, 0x40000040 ;  /* 0x4000004000137882 */ /* 0x000fe20000000000 */
        /* <DEDUP_REMOVED lines=19> */
[----:B------:R-:W-:Y:S01]  /*6690*/  R2UR UR11, R23 ;  /* 0x00000000170b72ca */ /* 0x000fe200000e0000 */
[----:B-1----:R-:W-:Y:S01]  /*66a0*/  IMAD.MOV.U32 R4, RZ, RZ, R7 ;  /* 0x000000ffff047224 */ /* 0x002fe200078e0007 */
[----:B------:R-:W-:Y:S01]  /*66b0*/  UMOV UR10, UR37 ;  /* 0x00000025000a7c82 */ /* 0x000fe20008000000 */
[----:B------:R-:W-:-:S12]  /*66c0*/  IMAD.MOV.U32 R8, RZ, RZ, R6 ;  /* 0x000000ffff087224 */ /* 0x000fd800078e0006 */
.L_x_4074:
[----:B------:R-:W-:Y:S01]  /*66d0*/  UIADD3 UR37, UR10, 0x1, URZ ;  /* 0x000000010a257890 */ /* 0x000fe2000fffe03f */
[----:B------:R-:W-:Y:S01]  /*66e0*/  UMOV UR5, UR11 ;  /* 0x0000000b00057c82 */ /* 0x000fe20008000000 */
[----:B------:R-:W-:Y:S01]  /*66f0*/  UIADD3 UR11, UR11, -0x1, URZ ;  /* 0xffffffff0b0b7890 */ /* 0x000fe2000fffe03f */
[----:B------:R-:W-:Y:S01]  /*6700*/  ISETP.LT.AND P2, PT, R18, UR5, PT ;  /* 0x0000000512007c0c */ /* 0x000fe2000bf41270 */
[----:B------:R-:W-:-:S04]  /*6710*/  UISETP.NE.AND UP0, UPT, UR37, 0x2, UPT ;  /* 0x000000022500788c */ /* 0x000fc8000bf05270 */
[----:B------:R-:W-:Y:S02]  /*6720*/  USEL UR14, URZ, 0x1, UP0 ;  /* 0x000000013f0e7887 */ /* 0x000fe40008000000 */
[----:B------:R-:W-:Y:S02]  /*6730*/  USEL UR37, UR37, URZ, UP0 ;  /* 0x0000003f25257287 */ /* 0x000fe40008000000 */
[----:B------:R-:W-:Y:S01]  /*6740*/  ULOP3.LUT UR36, UR36, UR14, URZ, 0x3c, !UPT ;  /* 0x0000000e24247292 */ /* 0x000fe2000f8e3c3f */
[----:B0-----:R-:W-:Y:S11]  /*6750*/  @P0 BRA `(.L_x_4066) ;  /* 0x0000000000040947 */ /* 0x001ff60003800000 */
[----:B------:R-:W-:Y:S01]  /*6760*/  BPT.TRAP 0x1 ;  /* 0x000000040000795c */ /* 0x000fe20000300000 */
.L_x_4066:
[----:B------:R-:W-:Y:S01]  /*6770*/  ULEA UR5, UR37, UR41, 0x3 ;  /* 0x0000002925057291 */ /* 0x000fe2000f8e183f */
[----:B------:R-:W-:-:S05]  /*6780*/  IMAD.U32 R6, RZ, RZ, UR36 ;  /* 0x00000024ff067e24 */ /* 0x000fca000f8e00ff */
[----:B------:R-:W-:-:S04]  /*6790*/  SHF.L.U32 R6, R6, 0x1f, RZ ;  /* 0x0000001f06067819 */ /* 0x000fc800000006ff */
[----:B------:R0:W1:Y:S01]  /*67a0*/  SYNCS.PHASECHK.TRANS64.TRYWAIT P3, [UR5+0x38830], R6 ;  /* 0x03883006ff0075a7 */ /* 0x0000620008060145 */
[----:B------:R-:W-:Y:S05]  /*67b0*/  @P0 BRA `(.L_x_4067) ;  /* 0x0000000000040947 */ /* 0x000fea0003800000 */
[----:B------:R-:W-:Y:S01]  /*67c0*/  BPT.TRAP 0x1 ;  /* 0x000000040000795c */ /* 0x000fe20000300000 */
.L_x_4067:
[----:B-1----:R-:W-:Y:S05]  /*67d0*/  @P3 BRA `(.L_x_4068) ;  /* 0x0000000000083947 */ /* 0x002fea0003800000 */
[----:B------:R-:W1:Y:S02]  /*67e0*/  SYNCS.PHASECHK.TRANS64.TRYWAIT P3, [UR5+0x38830], R6 ;  /* 0x03883006ff0075a7 */ /* 0x000e640008060145 */
[----:B-1----:R-:W-:Y:S05]  /*67f0*/  @!P3 BRA `(.L_x_4069) ;  /* 0x00000104001cb947 */ /* 0x002fea0003800000 */
.L_x_4068:
        /* <DEDUP_REMOVED lines=8> */
[----:B------:R-:W-:-:S04]  /*6880*/  ULOP3.LUT UR14, UR14, 0x3fff, URZ, 0xc0, !UPT ;  /* 0x00003fff0e0e7892 */ /* 0x000fc8000f8ec03f */
[----:B------:R-:W-:Y:S02]  /*6890*/  ULEA UR18, UR37, UR18, 0x9 ;  /* 0x0000001225127291 */ /* 0x000fe4000f8e483f */
[----:B------:R-:W-:Y:S02]  /*68a0*/  ULOP3.LUT UR20, UR14, 0x10000, URZ, 0xfc, !UPT ;  /* 0x000100000e147892 */ /* 0x000fe4000f8efc3f */
[----:B------:R-:W-:-:S03]  /*68b0*/  UIADD3 UR14, UR18, 0x4, URZ ;  /* 0x00000004120e7890 */ /* 0x000fc6000fffe03f */
[----:B------:R-:W-:-:S04]  /*68c0*/  UMOV UR22, UR18 ;  /* 0x0000001200167c82 */ /* 0x000fc80008000000 */
[----:B------:R-:W-:Y:S01]  /*68d0*/  HGMMA.64x64x16.F32 R152, gdesc[UR20], RZ, !UPT, gsb0 ;  /* 0x00e00000149879f0 */ /* 0x000fe2000c0008ff */
[----:B------:R-:W-:Y:S01]  /*68e0*/  UIADD3 UR22, UR18, 0x2, URZ ;  /* 0x0000000212167890 */ /* 0x000fe2000fffe03f */
[----:B------:R-:W-:Y:S01]  /*68f0*/  UMOV UR20, UR8 ;  /* 0x0000000800147c82 */ /* 0x000fe20008000000 */
[----:B------:R-:W-:Y:S01]  /*6900*/  UMOV UR21, UR9 ;  /* 0x0000000900157c82 */ /* 0x000fe20008000000 */
[----:B------:R-:W-:Y:S01]  /*6910*/  UMOV UR23, 0x40000040 ;  /* 0x4000004000177882 */ /* 0x000fe20000000000 */
[----:B------:R-:W-:Y:S01]  /*6920*/  UIADD3 UR18, UR18, 0x6, URZ ;  /* 0x0000000612127890 */ /* 0x000fe2000fffe03f */
        /* <DEDUP_REMOVED lines=10> */
[----:B------:R-:W-:Y:S05]  /*69d0*/  @P0 BRA `(.L_x_4070) ;  /* 0x0000000000040947 */ /* 0x000fea0003800000 */
[----:B------:R-:W-:Y:S01]  /*69e0*/  BPT.TRAP 0x1 ;  /* 0x000000040000795c */ /* 0x000fe20000300000 */
.L_x_4070:
[----:B------:R2:W3:Y:S01]  /*69f0*/  SYNCS.PHASECHK.TRANS64.TRYWAIT P3, [UR5+0x38850], R6 ;  /* 0x03885006ff0075a7 */ /* 0x0004e20008060145 */
[----:B------:R-:W-:Y:S05]  /*6a00*/  @P0 BRA `(.L_x_4071) ;  /* 0x0000000000040947 */ /* 0x000fea0003800000 */
[----:B------:R-:W-:Y:S01]  /*6a10*/  BPT.TRAP 0x1 ;  /* 0x000000040000795c */ /* 0x000fe20000300000 */
.L_x_4071:
[----:B---3--:R-:W-:Y:S05]  /*6a20*/  @P3 BRA `(.L_x_4072) ;  /* 0x0000000000083947 */ /* 0x008fea0003800000 */
[----:B------:R-:W3:Y:S02]  /*6a30*/  SYNCS.PHASECHK.TRANS64.TRYWAIT P3, [UR5+0x38850], R6 ;  /* 0x03885006ff0075a7 */ /* 0x000ee40008060145 */
[----:B---3--:R-:W-:Y:S05]  /*6a40*/  @!P3 BRA `(.L_x_4073) ;  /* 0x0000010000a0b947 */ /* 0x008fea0003800000 */
.L_x_4072:
[----:B------:R-:W-:Y:S01]  /*6a50*/  UIADD3 UR14, UR41, 0x26400, URZ ;  /* 0x00026400290e7890 */ /* 0x000fe2000fffe03f */
[----:B------:R-:W-:Y:S01]  /*6a60*/  WARPGROUP.ARRIVE ;  /* 0x00000000000079c5 */ /* 0x000fe20000000000 */
[----:B------:R-:W-:-:S05]  /*6a70*/  UIADD3 UR18, UR6, 0x2, URZ ;  /* 0x0000000206127890 */ /* 0x000fca000fffe03f */
[----:B-1----:R-:W1:Y:S01]  /*6a80*/  S2R R7, SR_TID.X ;  /* 0x0000000000077919 */ /* 0x002e620000002100 */
[----:B------:R-:W-:Y:S01]  /*6a90*/  USHF.R.U32.HI UR14, URZ, 0x4, UR14 ;  /* 0x000000043f0e7899 */ /* 0x000fe2000801160e */
[----:B------:R-:W-:Y:S01]  /*6aa0*/  ISETP.NE.AND P3, PT, R17, RZ, PT ;  /* 0x000000ff1100720c */ /* 0x000fe20003f65270 */
[----:B------:R-:W-:Y:S02]  /*6ab0*/  UIADD3 UR15, UR6, 0x4, URZ ;  /* 0x00000004060f7890 */ /* 0x000fe4000fffe03f */
[----:B------:R-:W-:Y:S02]  /*6ac0*/  ULOP3.LUT UR19, UR14, 0x3fff, URZ, 0xc0, !UPT ;  /* 0x00003fff0e137892 */ /* 0x000fe4000f8ec03f */
[----:B------:R-:W-:Y:S02]  /*6ad0*/  ULEA UR14, UR37, UR4, 0xc ;  /* 0x00000004250e7291 */ /* 0x000fe4000f8e603f */
[----:B------:R-:W-:Y:S01]  /*6ae0*/  ULOP3.LUT UR6, UR19, 0x10000, URZ, 0xfc, !UPT ;  /* 0x0001000013067892 */ /* 0x000fe2000f8efc3f */
[----:B------:R-:W-:Y:S01]  /*6af0*/  UMOV UR23, 0x40000040 ;  /* 0x4000004000177882 */ /* 0x000fe20000000000 */
[----:B------:R-:W-:Y:S01]  /*6b00*/  UMOV UR21, 0x40000040 ;  /* 0x4000004000157882 */ /* 0x000fe20000000000 */
[----:B------:R-:W-:-:S02]  /*6b10*/  UIADD3 UR24, UR14, 0x800, URZ ;  /* 0x000008000e187890 */ /* 0x000fc4000fffe03f */
[----:B------:R-:W-:Y:S02]  /*6b20*/  UMOV UR22, UR14 ;  /* 0x0000000e00167c82 */ /* 0x000fe40008000000 */
[----:B------:R-:W-:Y:S01]  /*6b30*/  UMOV UR20, UR6 ;  /* 0x0000000600147c82 */ /* 0x000fe20008000000 */
[----:B------:R-:W-:Y:S01]  /*6b40*/  UIADD3 UR25, UR6, 0x800, URZ ;  /* 0x0000080006197890 */ /* 0x000fe2000fffe03f */
[----:B------:R-:W-:Y:S01]  /*6b50*/  HGMMA.64x64x16.F32 R152, gdesc[UR20], R152, gsb0 ;  /* 0x00e00000149879f0 */ /* 0x000fe20008000898 */
[----:B------:R-:W-:Y:S01]  /*6b60*/  UIADD3 UR22, UR14, 0x2, URZ ;  /* 0x000000020e167890 */ /* 0x000fe2000fffe03f */
[----:B------:R-:W-:Y:S01]  /*6b70*/  UMOV UR20, UR18 ;  /* 0x0000001200147c82 */ /* 0x000fe20008000000 */
[----:B------:R-:W-:Y:S01]  /*6b80*/  UMOV UR21, 0x40000040 ;  /* 0x4000004000157882 */ /* 0x000fe20000000000 */
[----:B------:R-:W-:Y:S01]  /*6b90*/  UMOV UR23, 0x40000040 ;  /* 0x4000004000177882 */ /* 0x000fe20000000000 */
[----:B-1----:R-:W-:-:S05]  /*6ba0*/  SHF.R.U32.HI R7, RZ, 0x7, R7 ;  /* 0x00000007ff077819 */ /* 0x002fca0000011607 */
[----:B0-2---:R-:W0:Y:S01]  /*6bb0*/  SHFL.IDX PT, R6, R7, RZ, 0x1f ;  /* 0x00001fff07067589 */ /* 0x005e2200000e0000 */
[----:B------:R-:W-:Y:S02]  /*6bc0*/  WARPGROUP.DEPBAR.LE gsb0, 0x0 ;  /* 0x00008000000079c5 */ /* 0x000fe40000010000 */
[----:B------:R-:W-:-:S06]  /*6bd0*/  WARPGROUP.ARRIVE ;  /* 0x00000000000079c5 */ /* 0x000fcc0000000000 */
[----:B------:R-:W-:Y:S01]  /*6be0*/  HGMMA.64x64x16.F32 R152, gdesc[UR20], R152, gsb0 ;  /* 0x00e00000149879f0 */ /* 0x000fe20008000898 */
[----:B------:R-:W-:Y:S01]  /*6bf0*/  UIADD3 UR22, UR14, 0x4, URZ ;  /* 0x000000040e167890 */ /* 0x000fe2000fffe03f */
[----:B------:R-:W-:Y:S01]  /*6c00*/  UMOV UR20, UR15 ;  /* 0x0000000f00147c82 */ /* 0x000fe20008000000 */
[----:B------:R-:W-:Y:S01]  /*6c10*/  UMOV UR21, 0x40000040 ;  /* 0x4000004000157882 */ /* 0x000fe20000000000 */
[----:B------:R-:W-:Y:S01]  /*6c20*/  UMOV UR23, 0x40000040 ;  /* 0x4000004000177882 */ /* 0x000fe20000000000 */
        /* <DEDUP_REMOVED lines=118> */
[----:B------:R-:W-:Y:S01]  /*7390*/  UIADD3 UR25, UR6, 0xa00, URZ ;  /* 0x00000a0006197890 */ /* 0x000fe2000fffe03f */
[----:B------:R-:W-:Y:S02]  /*73a0*/  WARPGROUP.DEPBAR.LE gsb0, 0x0 ;  /* 0x00008000000079c5 */ /* 0x000fe40000010000 */
[----:B------:R-:W-:-:S06]  /*73b0*/  WARPGROUP.ARRIVE ;  /* 0x00000000000079c5 */ /* 0x000fcc0000000000 */
[----:B------:R-:W-:Y:S01]  /*73c0*/  HGMMA.64x64x16.F32 R152, gdesc[UR20], R152, gsb0 ;  /* 0x00e00000149879f0 */ /* 0x000fe20008000898 */
[----:B------:R-:W-:Y:S01]  /*73d0*/  UMOV UR20, 0x28 ;  /* 0x0000002800147882 */ /* 0x000fe20000000000 */
[----:B------:R-:W-:Y:S01]  /*73e0*/  UMOV UR21, 0xa00 ;  /* 0x00000a0000157882 */ /* 0x000fe20000000000 */
[----:B------:R-:W-:Y:S02]  /*73f0*/  USEL UR20, UR20, 0x26, UP0 ;  /* 0x0000002614147887 */ /* 0x000fe40008000000 */
[----:B------:R-:W-:Y:S02]  /*7400*/  USEL UR21, UR21, 0x980, UP0 ;  /* 0x0000098015157887 */ /* 0x000fe40008000000 */
[----:B------:R-:W-:Y:S02]  /*7410*/  ULOP3.LUT UR20, UR20, 0x6, URZ, 0xc0, !UPT ;  /* 0x0000000614147892 */ /* 0x000fe4000f8ec03f */
[----:B------:R-:W-:Y:S01]  /*7420*/  ULOP3.LUT UR21, UR21, 0xa00, URZ, 0xc0, !UPT ;  /* 0x00000a0015157892 */ /* 0x000fe2000f8ec03f */
[----:B------:R-:W-:-:S03]  /*7430*/  UMOV UR23, 0x40000040 ;  /* 0x4000004000177882 */ /* 0x000fc60000000000 */
[----:B------:R-:W-:Y:S02]  /*7440*/  UIADD3 UR22, UR20, UR21, UR6 ;  /* 0x0000001514167290 */ /* 0x000fe4000fffe006 */
[----:B------:R-:W-:-:S03]  /*7450*/  UIADD3 UR24, UR20, UR21, UR14 ;  /* 0x0000001514187290 */ /* 0x000fc6000fffe00e */
[----:B------:R-:W-:Y:S02]  /*7460*/  UMOV UR21, 0x40000040 ;  /* 0x4000004000157882 */ /* 0x000fe40000000000 */
[----:B------:R-:W-:Y:S02]  /*7470*/  UMOV UR20, UR22 ;  /* 0x0000001600147c82 */ /* 0x000fe40008000000 */
[----:B------:R-:W-:Y:S01]  /*7480*/  UMOV UR22, UR24 ;  /* 0x0000001800167c82 */ /* 0x000fe20008000000 */
        /* <DEDUP_REMOVED lines=113> */
[----:B------:R-:W-:Y:S01]  /*7ba0*/  ULDC UR15, c[0x0][0xa80] ;  /* 0x0002a000000f7ab9 */ /* 0x000fe20000000800 */
        /* <DEDUP_REMOVED lines=34> */
[----:B------:R-:W0:Y:S01]  /*7dd0*/  MUFU.TANH R11, R11 ;  /* 0x0000000b000b7308 */ /* 0x000e220000002400 */
[----:B-1----:R-:W-:Y:S01]  /*7de0*/  FMNMX.FTZ R6, R9, R6, !PT ;  /* 0x0000000609067209 */ /* 0x002fe20007810000 */
[----:B------:R-:W-:Y:S01]  /*7df0*/  IMAD.U32 R175, RZ, RZ, UR10 ;  /* 0x0000000affaf7e24 */ /* 0x000fe2000f8e00ff */
[----:B------:R-:W-:-:S03]  /*7e00*/  ULEA UR10, UR37, UR7, 0xc ;  /* 0x00000007250a7291 */ /* 0x000fc6000f8e603f */
[----:B------:R-:W-:Y:S02]  /*7e10*/  @!P3 IMAD R175, R175, 0x40, R16 ;  /* 0x00000040afafb824 */ /* 0x000fe400078e0210 */
[----:B------:R-:W1:Y:S01]  /*7e20*/  MUFU.TANH R12, R12 ;  /* 0x0000000c000c7308 */ /* 0x000e620000002400 */
[----:B--2---:R-:W-:Y:S01]  /*7e30*/  FMNMX.FTZ R6, R10, R6, !PT ;  /* 0x000000060a067209 */ /* 0x004fe20007810000 */
[----:B------:R-:W-:Y:S01]  /*7e40*/  UMOV UR18, UR10 ;  /* 0x0000000a00127c82 */ /* 0x000fe20008000000 */
[----:B------:R-:W-:-:S05]  /*7e50*/  @!P3 LEA R175, R175, UR41, 0x2 ;  /* 0x00000029afafbc11 */ /* 0x000fca000f8e10ff */
        /* <DEDUP_REMOVED lines=22> */
[----:B------:R-:W-:Y:S01]  /*7fc0*/  MUFU.TANH R154, R154 ;  /* 0x0000009a009a7308 */ /* 0x000fe20000002400 */
[----:B--2---:R-:W-:-:S07]  /*7fd0*/  FMNMX.FTZ R6, R157, R6, !PT ;  /* 0x000000069d067209 */ /* 0x004fce0007810000 */
[----:B------:R-:W-:Y:S01]  /*7fe0*/  MUFU.TANH R155, R155 ;  /* 0x0000009b009b7308 */ /* 0x000fe20000002400 */
[----:B0-----:R-:W-:-:S05]  /*7ff0*/  FMNMX.FTZ R6, R160, R6, !PT ;  /* 0x00000006a0067209 */ /* 0x001fca0007810000 */
[----:B------:R-:W0:Y:S02]  /*8000*/  SHFL.BFLY PT, R161, R6, 0x2, 0x1f ;  /* 0x0c401f0006a17f89 */ /* 0x000e2400000e0000 */
[----:B------:R-:W-:Y:S08]  /*8010*/  MUFU.TANH R158, R158 ;  /* 0x0000009e009e7308 */ /* 0x000ff00000002400 */
[----:B------:R-:W-:Y:S08]  /*8020*/  MUFU.TANH R159, R159 ;  /* 0x0000009f009f7308 */ /* 0x000ff00000002400 */
[----:B------:R-:W-:Y:S01]  /*8030*/  MUFU.TANH R168, R168 ;  /* 0x000000a800a87308 */ /* 0x000fe20000002400 */
[----:B0-----:R-:W-:-:S07]  /*8040*/  FMNMX.FTZ R6, R6, R161, !PT ;  /* 0x000000a106067209 */ /* 0x001fce0007810000 */
[----:B------:R-:W-:Y:S01]  /*8050*/  MUFU.TANH R169, R169 ;  /* 0x000000a900a97308 */ /* 0x000fe20000002400 */
[----:B------:R-:W0:Y:S07]  /*8060*/  SHFL.BFLY PT, R161, R6, 0x1, 0x1f ;  /* 0x0c201f0006a17f89 */ /* 0x000e2e00000e0000 */
[----:B------:R-:W-:Y:S08]  /*8070*/  MUFU.TANH R172, R172 ;  /* 0x000000ac00ac7308 */ /* 0x000ff00000002400 */
[----:B------:R-:W-:Y:S01]  /*8080*/  MUFU.TANH R173, R173 ;  /* 0x000000ad00ad7308 */ /* 0x000fe20000002400 */
[----:B0-----:R-:W-:-:S05]  /*8090*/  FMNMX.FTZ R6, R6, R161, !PT ;  /* 0x000000a106067209 */ /* 0x001fca0007810000 */
[C---:B------:R-:W-:Y:S01]  /*80a0*/  FMUL.FTZ R161, R6.reuse, UR15 ;  /* 0x0000000f06a17c20 */ /* 0x040fe20008410000 */
[----:B------:R-:W-:Y:S02]  /*80b0*/  FADD.FTZ R165, -R6, R8 ;  /* 0x0000000806a57221 */ /* 0x000fe40000010100 */
[----:B------:R0:W-:Y:S01]  /*80c0*/  MUFU.TANH R8, R162 ;  /* 0x000000a200087308 */ /* 0x0001e20000002400 */
[--C-:B------:R-:W-:Y:S01]  /*80d0*/  FFMA.FTZ R7, R7, UR15, -R161.reuse ;  /* 0x0000000f07077c23 */ /* 0x100fe200080108a1 */
[----:B------:R-:W-:Y:S01]  /*80e0*/  FMUL.FTZ R165, R165, UR15 ;  /* 0x0000000fa5a57c20 */ /* 0x000fe20008410000 */
[--C-:B------:R-:W-:Y:S01]  /*80f0*/  FFMA.FTZ R10, R10, UR15, -R161.reuse ;  /* 0x0000000f0a0a7c23 */ /* 0x100fe200080108a1 */
[--C-:B------:R-:W-:Y:S01]  /*8100*/  FFMA.FTZ R11, R11, UR15, -R161.reuse ;  /* 0x0000000f0b0b7c23 */ /* 0x100fe200080108a1 */
[--C-:B------:R-:W-:Y:S01]  /*8110*/  FFMA.FTZ R12, R12, UR15, -R161.reuse ;  /* 0x0000000f0c0c7c23 */ /* 0x100fe200080108a1 */
[--C-:B------:R-:W-:Y:S01]  /*8120*/  FFMA.FTZ R13, R13, UR15, -R161.reuse ;  /* 0x0000000f0d0d7c23 */ /* 0x100fe200080108a1 */
[--C-:B------:R-:W-:Y:S01]  /*8130*/  FFMA.FTZ R14, R14, UR15, -R161.reuse ;  /* 0x0000000f0e0e7c23 */ /* 0x100fe200080108a1 */
[----:B------:R-:W-:Y:S01]  /*8140*/  MUFU.EX2 R7, R7 ;  /* 0x0000000700077308 */ /* 0x000fe20000000800 */
[--C-:B0-----:R-:W-:Y:S01]  /*8150*/  FFMA.FTZ R162, R9, UR15, -R161.reuse ;  /* 0x0000000f09a27c23 */ /* 0x101fe200080108a1 */
[--C-:B------:R-:W-:Y:S01]  /*8160*/  FFMA.FTZ R164, R15, UR15, -R161.reuse ;  /* 0x0000000f0fa47c23 */ /* 0x100fe200080108a1 */
[--C-:B------:R-:W-:Y:S01]  /*8170*/  FFMA.FTZ R20, R20, UR15, -R161.reuse ;  /* 0x0000000f14147c23 */ /* 0x100fe200080108a1 */
[--C-:B------:R-:W-:Y:S01]  /*8180*/  FFMA.FTZ R21, R21, UR15, -R161.reuse ;  /* 0x0000000f15157c23 */ /* 0x100fe200080108a1 */
[--C-:B------:R-:W-:Y:S01]  /*8190*/  FFMA.FTZ R23, R23, UR15, -R161.reuse ;  /* 0x0000000f17177c23 */ /* 0x100fe200080108a1 */
[--C-:B------:R-:W-:Y:S01]  /*81a0*/  FFMA.FTZ R153, R153, UR15, -R161.reuse ;  /* 0x0000000f99997c23 */ /* 0x100fe200080108a1 */
[--C-:B------:R-:W-:Y:S01]  /*81b0*/  FFMA.FTZ R156, R156, UR15, -R161.reuse ;  /* 0x0000000f9c9c7c23 */ /* 0x100fe200080108a1 */
[----:B------:R0:W1:Y:S01]  /*81c0*/  MUFU.EX2 R9, R165 ;  /* 0x000000a500097308 */ /* 0x0000620000000800 */
[--C-:B------:R-:W-:Y:S01]  /*81d0*/  FFMA.FTZ R157, R157, UR15, -R161.reuse ;  /* 0x0000000f9d9d7c23 */ /* 0x100fe200080108a1 */
[----:B------:R-:W-:Y:S01]  /*81e0*/  FFMA.FTZ R160, R160, UR15, -R161 ;  /* 0x0000000fa0a07c23 */ /* 0x000fe200080108a1 */
[----:B------:R-:W-:-:S05]  /*81f0*/  IMAD.U32 R15, RZ, RZ, UR5 ;  /* 0x00000005ff0f7e24 */ /* 0x000fca000f8e00ff */
[----:B------:R-:W-:Y:S01]  /*8200*/  MUFU.EX2 R10, R10 ;  /* 0x0000000a000a7308 */ /* 0x000fe20000000800 */
[----:B0-----:R-:W-:Y:S01]  /*8210*/  FFMA.FTZ R165, R152, UR15, -R161 ;  /* 0x0000000f98a57c23 */ /* 0x001fe200080108a1 */
[----:B------:R-:W-:-:S06]  /*8220*/  FMUL.FTZ R161, R163, UR14 ;  /* 0x0000000ea3a17c20 */ /* 0x000fcc0008410000 */
[----:B------:R0:W2:Y:S01]  /*8230*/  MUFU.EX2 R152, R162 ;  /* 0x000000a200987308 */ /* 0x0000a20000000800 */
[----:B-1----:R-:W-:Y:S01]  /*8240*/  FFMA.FTZ R163, R9, R3, R7 ;  /* 0x0000000309a37223 */ /* 0x002fe20000010007 */
[-C--:B------:R-:W-:Y:S01]  /*8250*/  FMUL.FTZ R24, R24, R9.reuse ;  /* 0x0000000918187220 */ /* 0x080fe20000410000 */
[-C--:B------:R-:W-:Y:S01]  /*8260*/  FMUL.FTZ R25, R25, R9.reuse ;  /* 0x0000000919197220 */ /* 0x080fe20000410000 */
[-C--:B------:R-:W-:Y:S01]  /*8270*/  FMUL.FTZ R28, R28, R9.reuse ;  /* 0x000000091c1c7220 */ /* 0x080fe20000410000 */
[-C--:B------:R-:W-:Y:S01]  /*8280*/  FMUL.FTZ R29, R29, R9.reuse ;  /* 0x000000091d1d7220 */ /* 0x080fe20000410000 */
[-C--:B------:R-:W-:Y:S01]  /*8290*/  FMUL.FTZ R32, R32, R9.reuse ;  /* 0x0000000920207220 */ /* 0x080fe20000410000 */
[-C--:B------:R-:W-:Y:S01]  /*82a0*/  FMUL.FTZ R33, R33, R9.reuse ;  /* 0x0000000921217220 */ /* 0x080fe20000410000 */
[----:B------:R-:W1:Y:S01]  /*82b0*/  MUFU.TANH R161, R161 ;  /* 0x000000a100a17308 */ /* 0x000e620000002400 */
[----:B0-----:R-:W-:Y:S01]  /*82c0*/  FMUL.FTZ R162, R166, UR14 ;  /* 0x0000000ea6a27c20 */ /* 0x001fe20008410000 */
[----:B------:R-:W-:Y:S01]  /*82d0*/  FMUL.FTZ R166, R170, UR14 ;  /* 0x0000000eaaa67c20 */ /* 0x000fe20008410000 */
[----:B------:R-:W-:Y:S01]  /*82e0*/  FMUL.FTZ R170, R178, UR14 ;  /* 0x0000000eb2aa7c20 */ /* 0x000fe20008410000 */
[-C--:B------:R-:W-:Y:S01]  /*82f0*/  FMUL.FTZ R36, R36, R9.reuse ;  /* 0x0000000924247220 */ /* 0x080fe20000410000 */
[-C--:B------:R-:W-:Y:S01]  /*8300*/  FMUL.FTZ R37, R37, R9.reuse ;  /* 0x0000000925257220 */ /* 0x080fe20000410000 */
[-C--:B------:R-:W-:Y:S01]  /*8310*/  FMUL.FTZ R40, R40, R9.reuse ;  /* 0x0000000928287220 */ /* 0x080fe20000410000 */
[----:B------:R-:W-:Y:S01]  /*8320*/  FMUL.FTZ R41, R41, R9 ;  /* 0x0000000929297220 */ /* 0x000fe20000410000 */
[----:B------:R-:W0:Y:S01]  /*8330*/  MUFU.TANH R162, R162 ;  /* 0x000000a200a27308 */ /* 0x000e220000002400 */
[C---:B--2---:R-:W-:Y:S01]  /*8340*/  FADD.FTZ R163, R152.reuse, R163 ;  /* 0x000000a398a37221 */ /* 0x044fe20000010000 */
[----:B------:R-:W-:Y:S01]  /*8350*/  F2FP.F16.F32.PACK_AB R152, R152, R7 ;  /* 0x000000079898723e */ /* 0x000fe200000000ff */
[----:B------:R-:W-:-:S02]  /*8360*/  @!P1 VIADD R7, R15, 0x38840 ;  /* 0x000388400f079836 */ /* 0x000fc40000000000 */
[-C--:B------:R-:W-:Y:S01]  /*8370*/  FMUL.FTZ R44, R44, R9.reuse ;  /* 0x000000092c2c7220 */ /* 0x080fe20000410000 */
[----:B------:R-:W-:Y:S01]  /*8380*/  FADD.FTZ R163, R10, R163 ;  /* 0x000000a30aa37221 */ /* 0x000fe20000010000 */
[-C--:B------:R-:W-:Y:S01]  /*8390*/  FMUL.FTZ R45, R45, R9.reuse ;  /* 0x000000092d2d7220 */ /* 0x080fe20000410000 */
[-C--:B------:R-:W-:Y:S01]  /*83a0*/  FMUL.FTZ R48, R48, R9.reuse ;  /* 0x0000000930307220 */ /* 0x080fe20000410000 */
[----:B------:R-:W-:Y:S01]  /*83b0*/  @!P1 PRMT R7, RZ, 0x654, R7 ;  /* 0x00000654ff079816 */ /* 0x000fe20000000007 */
[----:B------:R2:W3:Y:S01]  /*83c0*/  MUFU.TANH R3, R167 ;  /* 0x000000a700037308 */ /* 0x0004e20000002400 */
[-C--:B------:R-:W-:Y:S01]  /*83d0*/  FMUL.FTZ R49, R49, R9.reuse ;  /* 0x0000000931317220 */ /* 0x080fe20000410000 */
[-C--:B------:R-:W-:Y:S01]  /*83e0*/  FMUL.FTZ R52, R52, R9.reuse ;  /* 0x0000000934347220 */ /* 0x080fe20000410000 */
[----:B------:R4:W-:Y:S01]  /*83f0*/  @!P1 SYNCS.ARRIVE.TRANS64.RED.A1T0 RZ, [R7+URZ], RZ ;  /* 0x000000ff07ff99a7 */ /* 0x0009e2000810043f */
[----:B------:R-:W-:Y:S01]  /*8400*/  @!P3 STS [R175+0x38400], R9 ;  /* 0x03840009af00b388 */ /* 0x000fe20000000800 */
[-C--:B------:R-:W-:Y:S01]  /*8410*/  FMUL.FTZ R53, R53, R9.reuse ;  /* 0x0000000935357220 */ /* 0x080fe20000410000 */
[-C--:B------:R-:W-:Y:S01]  /*8420*/  FMUL.FTZ R56, R56, R9.reuse ;  /* 0x0000000938387220 */ /* 0x080fe20000410000 */
[-C--:B------:R-:W-:Y:S01]  /*8430*/  FMUL.FTZ R57, R57, R9.reuse ;  /* 0x0000000939397220 */ /* 0x080fe20000410000 */
[----:B------:R-:W5:Y:S01]  /*8440*/  MUFU.TANH R166, R166 ;  /* 0x000000a600a67308 */ /* 0x000f620000002400 */
[----:B--2---:R-:W-:Y:S01]  /*8450*/  FMUL.FTZ R167, R171, UR14 ;  /* 0x0000000eaba77c20 */ /* 0x004fe20008410000 */
[----:B------:R-:W-:Y:S01]  /*8460*/  FMUL.FTZ R171, R179, UR14 ;  /* 0x0000000eb3ab7c20 */ /* 0x000fe20008410000 */
[----:B----4-:R-:W-:Y:S01]  /*8470*/  FMNMX.FTZ R7, R154, R4, !PT ;  /* 0x000000049a077209 */ /* 0x010fe20007810000 */
[-C--:B------:R-:W-:Y:S01]  /*8480*/  FMUL.FTZ R60, R60, R9.reuse ;  /* 0x000000093c3c7220 */ /* 0x080fe20000410000 */
[-C--:B------:R-:W-:Y:S01]  /*8490*/  FMUL.FTZ R61, R61, R9.reuse ;  /* 0x000000093d3d7220 */ /* 0x080fe20000410000 */
[----:B------:R-:W-:Y:S01]  /*84a0*/  FMUL.FTZ R64, R64, R9 ;  /* 0x0000000940407220 */ /* 0x000fe20000410000 */
        /* <DEDUP_REMOVED lines=9> */
[----:B------:R-:W-:Y:S01]  /*8540*/  MUFU.TANH R170, R170 ;  /* 0x000000aa00aa7308 */ /* 0x000fe20000002400 */
[-C--:B------:R-:W-:Y:S01]  /*8550*/  FMUL.FTZ R76, R76, R9.reuse ;  /* 0x000000094c4c7220 */ /* 0x080fe20000410000 */
[----:B------:R-:W-:Y:S01]  /*8560*/  FMUL.FTZ R77, R77, R9 ;  /* 0x000000094d4d7220 */ /* 0x000fe20000410000 */
[----:B------:R-:W-:Y:S01]  /*8570*/  FMNMX.FTZ R7, R8, R7, !PT ;  /* 0x0000000708077209 */ /* 0x000fe20007810000 */
[-C--:B------:R-:W-:Y:S01]  /*8580*/  FMUL.FTZ R80, R80, R9.reuse ;  /* 0x0000000950507220 */ /* 0x080fe20000410000 */
[-C--:B------:R-:W-:Y:S01]  /*8590*/  FMUL.FTZ R81, R81, R9.reuse ;  /* 0x0000000951517220 */ /* 0x080fe20000410000 */
[----:B------:R-:W-:Y:S01]  /*85a0*/  FMUL.FTZ R84, R84, R9 ;  /* 0x0000000954547220 */ /* 0x000fe20000410000 */
[----:B-1----:R-:W-:Y:S01]  /*85b0*/  FMNMX.FTZ R7, R161, R7, !PT ;  /* 0x00000007a1077209 */ /* 0x002fe20007810000 */
[----:B------:R-:W-:Y:S01]  /*85c0*/  MUFU.TANH R171, R171 ;  /* 0x000000ab00ab7308 */ /* 0x000fe20000002400 */
[-C--:B------:R-:W-:Y:S01]  /*85d0*/  FMUL.FTZ R85, R85, R9.reuse ;  /* 0x0000000955557220 */ /* 0x080fe20000410000 */
[----:B------:R-:W-:Y:S01]  /*85e0*/  FMUL.FTZ R88, R88, R9 ;  /* 0x0000000958587220 */ /* 0x000fe20000410000 */
[----:B0-----:R-:W-:Y:S01]  /*85f0*/  FMNMX.FTZ R7, R162, R7, !PT ;  /* 0x00000007a2077209 */ /* 0x001fe20007810000 */
[-C--:B------:R-:W-:Y:S01]  /*8600*/  FMUL.FTZ R89, R89, R9.reuse ;  /* 0x0000000959597220 */ /* 0x080fe20000410000 */
[-C--:B------:R-:W-:Y:S01]  /*8610*/  FMUL.FTZ R92, R92, R9.reuse ;  /* 0x000000095c5c7220 */ /* 0x080fe20000410000 */
[----:B------:R-:W-:Y:S01]  /*8620*/  FMUL.FTZ R93, R93, R9 ;  /* 0x000000095d5d7220 */ /* 0x000fe20000410000 */
[----:B---3--:R-:W-:Y:S01]  /*8630*/  FMNMX.FTZ R7, R3, R7, !PT ;  /* 0x0000000703077209 */ /* 0x008fe20007810000 */
[----:B------:R-:W0:Y:S01]  /*8640*/  MUFU.EX2 R11, R11 ;  /* 0x0000000b000b7308 */ /* 0x000e220000000800 */
[-C--:B------:R-:W-:Y:S01]  /*8650*/  FMUL.FTZ R96, R96, R9.reuse ;  /* 0x0000000960607220 */ /* 0x080fe20000410000 */
[----:B------:R-:W-:Y:S01]  /*8660*/  FMUL.FTZ R97, R97, R9 ;  /* 0x0000000961617220 */ /* 0x000fe20000410000 */
[----:B-----5:R-:W-:Y:S01]  /*8670*/  FMNMX.FTZ R7, R166, R7, !PT ;  /* 0x00000007a6077209 */ /* 0x020fe20007810000 */
[-C--:B------:R-:W-:Y:S01]  /*8680*/  FMUL.FTZ R100, R100, R9.reuse ;  /* 0x0000000964647220 */ /* 0x080fe20000410000 */
[-C--:B------:R-:W-:Y:S01]  /*8690*/  FMUL.FTZ R101, R101, R9.reuse ;  /* 0x0000000965657220 */ /* 0x080fe20000410000 */
[----:B------:R-:W-:Y:S01]  /*86a0*/  FMUL.FTZ R104, R104, R9 ;  /* 0x0000000968687220 */ /* 0x000fe20000410000 */
[----:B--2---:R-:W-:Y:S01]  /*86b0*/  FMNMX.FTZ R7, R167, R7, !PT ;  /* 0x00000007a7077209 */ /* 0x004fe20007810000 */
[----:B------:R-:W1:Y:S01]  /*86c0*/  MUFU.EX2 R12, R12 ;  /* 0x0000000c000c7308 */ /* 0x000e620000000800 */
[-C--:B------:R-:W-:Y:S01]  /*86d0*/  FMUL.FTZ R105, R105, R9.reuse ;  /* 0x0000000969697220 */ /* 0x080fe20000410000 */
[----:B------:R-:W-:Y:S01]  /*86e0*/  FMUL.FTZ R108, R108, R9 ;  /* 0x000000096c6c7220 */ /* 0x000fe20000410000 */
[----:B------:R-:W-:Y:S01]  /*86f0*/  FMNMX.FTZ R7, R168, R7, !PT ;  /* 0x00000007a8077209 */ /* 0x000fe20007810000 */
[-C--:B------:R-:W-:Y:S01]  /*8700*/  FMUL.FTZ R109, R109, R9.reuse ;  /* 0x000000096d6d7220 */ /* 0x080fe20000410000 */
[-C--:B------:R-:W-:Y:S01]  /*8710*/  FMUL.FTZ R112, R112, R9.reuse ;  /* 0x0000000970707220 */ /* 0x080fe20000410000 */
[----:B------:R-:W-:Y:S01]  /*8720*/  FMUL.FTZ R113, R113, R9 ;  /* 0x0000000971717220 */ /* 0x000fe20000410000 */
[----:B------:R-:W-:Y:S01]  /*8730*/  FMNMX.FTZ R7, R169, R7, !PT ;  /* 0x00000007a9077209 */ /* 0x000fe20007810000 */
[----:B------:R-:W2:Y:S01]  /*8740*/  MUFU.EX2 R13, R13 ;  /* 0x0000000d000d7308 */ /* 0x000ea20000000800 */
[----:B0-----:R-:W-:Y:S01]  /*8750*/  FADD.FTZ R163, R11, R163 ;  /* 0x000000a30ba37221 */ /* 0x001fe20000010000 */
[----:B------:R-:W-:Y:S01]  /*8760*/  FMUL.FTZ R116, R116, R9 ;  /* 0x0000000974747220 */ /* 0x000fe20000410000 */
[----:B------:R-:W-:Y:S01]  /*8770*/  FMNMX.FTZ R7, R170, R7, !PT ;  /* 0x00000007aa077209 */ /* 0x000fe20007810000 */
[-C--:B------:R-:W-:Y:S01]  /*8780*/  FMUL.FTZ R117, R117, R9.reuse ;  /* 0x0000000975757220 */ /* 0x080fe20000410000 */
[-C--:B------:R-:W-:Y:S01]  /*8790*/  FMUL.FTZ R120, R120, R9.reuse ;  /* 0x0000000978787220 */ /* 0x080fe20000410000 */
[----:B------:R-:W-:Y:S01]  /*87a0*/  FMUL.FTZ R121, R121, R9 ;  /* 0x0000000979797220 */ /* 0x000fe20000410000 */
[----:B------:R-:W-:Y:S01]  /*87b0*/  FMNMX.FTZ R7, R171, R7, !PT ;  /* 0x00000007ab077209 */ /* 0x000fe20007810000 */
[----:B------:R-:W0:Y:S01]  /*87c0*/  MUFU.EX2 R14, R14 ;  /* 0x0000000e000e7308 */ /* 0x000e220000000800 */
[----:B-1----:R-:W-:Y:S01]  /*87d0*/  FADD.FTZ R163, R12, R163 ;  /* 0x000000a30ca37221 */ /* 0x002fe20000010000 */
[----:B------:R-:W-:Y:S01]  /*87e0*/  FMUL.FTZ R124, R124, R9 ;  /* 0x000000097c7c7220 */ /* 0x000fe20000410000 */
[----:B------:R-:W-:Y:S01]  /*87f0*/  FMNMX.FTZ R7, R172, R7, !PT ;  /* 0x00000007ac077209 */ /* 0x000fe20007810000 */
[-C--:B------:R-:W-:Y:S01]  /*8800*/  FMUL.FTZ R125, R125, R9.reuse ;  /* 0x000000097d7d7220 */ /* 0x080fe20000410000 */
[-C--:B------:R-:W-:Y:S01]  /*8810*/  FMUL.FTZ R128, R128, R9.reuse ;  /* 0x0000000980807220 */ /* 0x080fe20000410000 */
[----:B------:R-:W-:Y:S01]  /*8820*/  FMUL.FTZ R129, R129, R9 ;  /* 0x0000000981817220 */ /* 0x000fe20000410000 */
[----:B------:R-:W-:Y:S01]  /*8830*/  FMNMX.FTZ R7, R173, R7, !PT ;  /* 0x00000007ad077209 */ /* 0x000fe20007810000 */
[----:B------:R-:W1:Y:S01]  /*8840*/  MUFU.EX2 R164, R164 ;  /* 0x000000a400a47308 */ /* 0x000e620000000800 */
[----:B--2---:R-:W-:Y:S01]  /*8850*/  FADD.FTZ R163, R13, R163 ;  /* 0x000000a30da37221 */ /* 0x004fe20000010000 */
[-C--:B------:R-:W-:Y:S01]  /*8860*/  FMUL.FTZ R132, R132, R9.reuse ;  /* 0x0000000984847220 */ /* 0x080fe20000410000 */
[-C--:B------:R-:W-:Y:S01]  /*8870*/  FMUL.FTZ R133, R133, R9.reuse ;  /* 0x0000000985857220 */ /* 0x080fe20000410000 */
[----:B------:R-:W2:Y:S01]  /*8880*/  SHFL.BFLY PT, R174, R7, 0x2, 0x1f ;  /* 0x0c401f0007ae7f89 */ /* 0x000ea200000e0000 */
        /* <DEDUP_REMOVED lines=9> */
[----:B------:R-:W-:Y:S01]  /*8920*/  FMUL.FTZ R149, R149, R9 ;  /* 0x0000000995957220 */ /* 0x000fe20000410000 */
[----:B------:R-:W-:Y:S01]  /*8930*/  UIADD3 UR14, UR10, 0x80, URZ ;  /* 0x000000800a0e7890 */ /* 0x000fe2000fffe03f */
[----:B------:R-:W0:Y:S01]  /*8940*/  MUFU.EX2 R21, R21 ;  /* 0x0000001500157308 */ /* 0x000e220000000800 */
[----:B-1----:R-:W-:Y:S01]  /*8950*/  FADD.FTZ R163, R164, R163 ;  /* 0x000000a3a4a37221 */ /* 0x002fe20000010000 */
[----:B------:R-:W-:-:S05]  /*8960*/  @!P1 VIADD R15, R15, 0x38860 ;  /* 0x000388600f0f9836 */ /* 0x000fca0000000000 */
[----:B------:R-:W-:Y:S01]  /*8970*/  @!P1 PRMT R15, RZ, 0x654, R15 ;  /* 0x00000654ff0f9816 */ /* 0x000fe2000000000f */
[----:B------:R-:W1:Y:S01]  /*8980*/  MUFU.EX2 R23, R23 ;  /* 0x0000001700177308 */ /* 0x000e620000000800 */
[----:B---3--:R-:W-:Y:S01]  /*8990*/  FADD.FTZ R163, R20, R163 ;  /* 0x000000a314a37221 */ /* 0x008fe20000010000 */
[----:B--2---:R-:W-:-:S06]  /*89a0*/  FMNMX.FTZ R7, R7, R174, !PT ;  /* 0x000000ae07077209 */ /* 0x004fcc0007810000 */
[----:B------:R-:W2:Y:S01]  /*89b0*/  MUFU.EX2 R165, R165 ;  /* 0x000000a500a57308 */ /* 0x000ea20000000800 */
[----:B------:R-:W3:Y:S01]  /*89c0*/  SHFL.BFLY PT, R174, R7, 0x1, 0x1f ;  /* 0x0c201f0007ae7f89 */ /* 0x000ee200000e0000 */
[----:B0-----:R-:W-:-:S06]  /*89d0*/  FADD.FTZ R163, R21, R163 ;  /* 0x000000a315a37221 */ /* 0x001fcc0000010000 */
[----:B------:R-:W-:Y:S01]  /*89e0*/  MUFU.EX2 R157, R157 ;  /* 0x0000009d009d7308 */ /* 0x000fe20000000800 */
[----:B-1----:R-:W-:-:S04]  /*89f0*/  FADD.FTZ R163, R23, R163 ;  /* 0x000000a317a37221 */ /* 0x002fc80000010000 */
[----:B--2---:R-:W-:Y:S01]  /*8a00*/  FADD.FTZ R163, R165, R163 ;  /* 0x000000a3a5a37221 */ /* 0x004fe20000010000 */
[----:B---3--:R-:W-:Y:S02]  /*8a10*/  FMNMX.FTZ R7, R7, R174, !PT ;  /* 0x000000ae07077209 */ /* 0x008fe40007810000 */
[----:B------:R0:W-:Y:S03]  /*8a20*/  MUFU.EX2 R174, R153 ;  /* 0x0000009900ae7308 */ /* 0x0001e60000000800 */
[----:B------:R-:W-:-:S04]  /*8a30*/  FADD.FTZ R4, -R7, R4 ;  /* 0x0000000407047221 */ /* 0x000fc80000010100 */
[----:B------:R-:W-:Y:S01]  /*8a40*/  FMUL.FTZ R4, R4, UR15 ;  /* 0x0000000f04047c20 */ /* 0x000fe20008410000 */
[----:B0-----:R-:W-:-:S05]  /*8a50*/  FMUL.FTZ R153, R7, UR15 ;  /* 0x0000000f07997c20 */ /* 0x001fca0008410000 */
[----:B------:R-:W0:Y:S01]  /*8a60*/  MUFU.EX2 R4, R4 ;  /* 0x0000000400047308 */ /* 0x000e220000000800 */
        /* <DEDUP_REMOVED lines=14> */
[--C-:B------:R-:W-:Y:S01]  /*8b50*/  FFMA.FTZ R173, R173, UR15, -R153.reuse ;  /* 0x0000000fadad7c23 */ /* 0x100fe20008010899 */
[----:B------:R-:W-:Y:S01]  /*8b60*/  MUFU.EX2 R155, R155 ;  /* 0x0000009b009b7308 */ /* 0x000fe20000000800 */
[----:B0-----:R0:W-:Y:S01]  /*8b70*/  @!P3 STS [R175+0x38420], R4 ;  /* 0x03842004af00b388 */ /* 0x0011e20000000800 */
[----:B-1----:R-:W-:Y:S01]  /*8b80*/  FFMA.FTZ R160, R168, UR15, -R153 ;  /* 0x0000000fa8a07c23 */ /* 0x002fe20008010899 */
[----:B------:R-:W-:Y:S01]  /*8b90*/  FADD.FTZ R163, R174, R163 ;  /* 0x000000a3aea37221 */ /* 0x000fe20000010000 */
        /* <DEDUP_REMOVED lines=12> */
[----:B0-----:R0:W1:Y:S01]  /*8c60*/  MUFU.EX2 R175, R156 ;  /* 0x0000009c00af7308 */ /* 0x0010620000000800 */
        /* <DEDUP_REMOVED lines=8> */
[----:B0-----:R-:W-:Y:S01]  /*8cf0*/  FFMA.FTZ R156, R8, UR15, -R153 ;  /* 0x0000000f089c7c23 */ /* 0x001fe20008010899 */
[-C--:B------:R-:W-:Y:S01]  /*8d00*/  FMUL.FTZ R62, R62, R4.reuse ;  /* 0x000000043e3e7220 */ /* 0x080fe20000410000 */
[-C--:B------:R-:W-:Y:S01]  /*8d10*/  FMUL.FTZ R63, R63, R4.reuse ;  /* 0x000000043f3f7220 */ /* 0x080fe20000410000 */
[-C--:B------:R-:W-:Y:S01]  /*8d20*/  FMUL.FTZ R66, R66, R4.reuse ;  /* 0x0000000442427220 */ /* 0x080fe20000410000 */
[-C--:B------:R-:W-:Y:S01]  /*8d30*/  FMUL.FTZ R67, R67, R4.reuse ;  /* 0x0000000443437220 */ /* 0x080fe20000410000 */
[-C--:B------:R-:W-:Y:S01]  /*8d40*/  FMUL.FTZ R70, R70, R4.reuse ;  /* 0x0000000446467220 */ /* 0x080fe20000410000 */
[-C--:B------:R-:W-:Y:S01]  /*8d50*/  FMUL.FTZ R71, R71, R4.reuse ;  /* 0x0000000447477220 */ /* 0x080fe20000410000 */
[----:B------:R0:W2:Y:S01]  /*8d60*/  MUFU.EX2 R153, R154 ;  /* 0x0000009a00997308 */ /* 0x0000a20000000800 */
[----:B-1----:R-:W-:Y:S01]  /*8d70*/  FADD.FTZ R163, R175, R163 ;  /* 0x000000a3afa37221 */ /* 0x002fe20000010000 */
[-C--:B------:R-:W-:Y:S01]  /*8d80*/  FMUL.FTZ R74, R74, R4.reuse ;  /* 0x000000044a4a7220 */ /* 0x080fe20000410000 */
[-C--:B------:R-:W-:Y:S01]  /*8d90*/  FMUL.FTZ R75, R75, R4.reuse ;  /* 0x000000044b4b7220 */ /* 0x080fe20000410000 */
[-C--:B------:R-:W-:Y:S01]  /*8da0*/  FMUL.FTZ R78, R78, R4.reuse ;  /* 0x000000044e4e7220 */ /* 0x080fe20000410000 */
[----:B------:R-:W-:Y:S01]  /*8db0*/  FADD.FTZ R163, R157, R163 ;  /* 0x000000a39da37221 */ /* 0x000fe20000010000 */
[-C--:B------:R-:W-:Y:S01]  /*8dc0*/  FMUL.FTZ R79, R79, R4.reuse ;  /* 0x000000044f4f7220 */ /* 0x080fe20000410000 */
[----:B------:R-:W-:Y:S01]  /*8dd0*/  FMUL.FTZ R82, R82, R4 ;  /* 0x0000000452527220 */ /* 0x000fe20000410000 */
[----:B------:R1:W3:Y:S01]  /*8de0*/  MUFU.EX2 R8, R158 ;  /* 0x0000009e00087308 */ /* 0x0002e20000000800 */
[----:B0-----:R-:W-:Y:S01]  /*8df0*/  F2FP.F16.F32.PACK_AB R154, R11, R10 ;  /* 0x0000000a0b9a723e */ /* 0x001fe200000000ff */
        /* <DEDUP_REMOVED lines=8> */
[----:B------:R-:W-:Y:S01]  /*8e80*/  F2FP.F16.F32.PACK_AB R153, R155, R153 ;  /* 0x000000999b99723e */ /* 0x000fe200000000ff */
[----:B------:R-:W-:Y:S01]  /*8e90*/  FMUL.FTZ R95, R95, R4 ;  /* 0x000000045f5f7220 */ /* 0x000fe20000410000 */
[----:B-1----:R-:W-:Y:S01]  /*8ea0*/  F2FP.F16.F32.PACK_AB R158, R164, R14 ;  /* 0x0000000ea49e723e */ /* 0x002fe200000000ff */
[----:B------:R-:W-:Y:S01]  /*8eb0*/  FADD.FTZ R5, R155, R5 ;  /* 0x000000059b057221 */ /* 0x000fe20000010000 */
[----:B------:R-:W-:Y:S01]  /*8ec0*/  F2FP.F16.F32.PACK_AB R164, R175, R174 ;  /* 0x000000aeafa4723e */ /* 0x000fe200000000ff */
[----:B------:R-:W-:Y:S01]  /*8ed0*/  FMUL.FTZ R98, R98, R4 ;  /* 0x0000000462627220 */ /* 0x000fe20000410000 */
[----:B------:R1:W-:Y:S01]  /*8ee0*/  MUFU.EX2 R179, R162 ;  /* 0x000000a200b37308 */ /* 0x0003e20000000800 */
[----:B---3--:R-:W-:Y:S01]  /*8ef0*/  F2FP.F16.F32.PACK_AB R155, R168, R8 ;  /* 0x00000008a89b723e */ /* 0x008fe200000000ff */
[----:B------:R-:W-:Y:S01]  /*8f00*/  BAR.SYNC.DEFER_BLOCKING 0xf, 0x100 ;  /* 0x03c4000000007b1d */ /* 0x000fe20000010000 */
[----:B0-----:R-:W-:Y:S01]  /*8f10*/  F2FP.F16.F32.PACK_AB R156, R13, R12 ;  /* 0x0000000c0d9c723e */ /* 0x001fe200000000ff */
[-C--:B------:R-:W-:Y:S01]  /*8f20*/  FMUL.FTZ R99, R99, R4.reuse ;  /* 0x0000000463637220 */ /* 0x080fe20000410000 */
[-C--:B------:R-:W-:Y:S01]  /*8f30*/  FMUL.FTZ R102, R102, R4.reuse ;  /* 0x0000000466667220 */ /* 0x080fe20000410000 */
[-C--:B------:R-:W-:Y:S01]  /*8f40*/  FMUL.FTZ R103, R103, R4.reuse ;  /* 0x0000000467677220 */ /* 0x080fe20000410000 */
        /* <DEDUP_REMOVED lines=9> */
[----:B------:R1:W-:Y:S01]  /*8fe0*/  MUFU.EX2 R180, R3 ;  /* 0x0000000300b47308 */ /* 0x0003e20000000800 */
        /* <DEDUP_REMOVED lines=8> */
[C---:B-1----:R-:W-:Y:S01]  /*9070*/  FADD.FTZ R3, R166.reuse, R163 ;  /* 0x000000a3a6037221 */ /* 0x042fe20000010000 */
[----:B------:R-:W-:Y:S01]  /*9080*/  F2FP.F16.F32.PACK_AB R166, R166, R157 ;  /* 0x0000009da6a6723e */ /* 0x000fe200000000ff */
[-C--:B------:R-:W-:Y:S01]  /*9090*/  FMUL.FTZ R134, R134, R4.reuse ;  /* 0x0000000486867220 */ /* 0x080fe20000410000 */
[----:B----4-:R-:W-:Y:S01]  /*90a0*/  F2FP.F16.F32.PACK_AB R157, R170, R169 ;  /* 0x000000a9aa9d723e */ /* 0x010fe200000000ff */
[-C--:B------:R-:W-:Y:S01]  /*90b0*/  FMUL.FTZ R135, R135, R4.reuse ;  /* 0x0000000487877220 */ /* 0x080fe20000410000 */
[----:B0-----:R-:W-:Y:S01]  /*90c0*/  F2FP.F16.F32.PACK_AB R159, R176, R179 ;  /* 0x000000b3b09f723e */ /* 0x001fe200000000ff */
        /* <DEDUP_REMOVED lines=11> */
[----:B------:R0:W-:Y:S01]  /*9180*/  STSM.16.M88.4 [R19+0x36400], R152 ;  /* 0x0364009813007844 */ /* 0x0001e20000000200 */
[----:B--2---:R-:W-:Y:S01]  /*9190*/  F2FP.F16.F32.PACK_AB R161, R10, R180 ;  /* 0x000000b40aa1723e */ /* 0x004fe200000000ff */
[----:B------:R-:W-:Y:S01]  /*91a0*/  FADD.FTZ R5, R8, R5 ;  /* 0x0000000508057221 */ /* 0x000fe20000010000 */
[----:B------:R-:W-:Y:S01]  /*91b0*/  IMAD.MOV.U32 R4, RZ, RZ, R7 ;  /* 0x000000ffff047224 */ /* 0x000fe200078e0007 */
[----:B------:R0:W-:Y:S01]  /*91c0*/  STSM.16.M88.4 [R186], R156 ;  /* 0x0000009cba007844 */ /* 0x0001e20000000200 */
[----:B------:R-:W-:Y:S01]  /*91d0*/  IMAD.MOV.U32 R8, RZ, RZ, R6 ;  /* 0x000000ffff087224 */ /* 0x000fe200078e0006 */
[----:B------:R-:W-:Y:S01]  /*91e0*/  MUFU.EX2 R178, R178 ;  /* 0x000000b200b27308 */ /* 0x000fe20000000800 */
[----:B------:R-:W-:-:S04]  /*91f0*/  FADD.FTZ R5, R168, R5 ;  /* 0x00000005a8057221 */ /* 0x000fc80000010000 */
[----:B------:R-:W-:-:S03]  /*9200*/  FADD.FTZ R5, R169, R5 ;  /* 0x00000005a9057221 */ /* 0x000fc60000010000 */
[----:B------:R-:W2:Y:S01]  /*9210*/  MUFU.EX2 R171, R171 ;  /* 0x000000ab00ab7308 */ /* 0x000ea20000000800 */
[----:B-1----:R-:W-:Y:S01]  /*9220*/  F2FP.F16.F32.PACK_AB R163, R177, R11 ;  /* 0x0000000bb1a3723e */ /* 0x002fe200000000ff */
[----:B------:R-:W-:-:S04]  /*9230*/  FADD.FTZ R170, R170, R5 ;  /* 0x00000005aaaa7221 */ /* 0x000fc80000010000 */
[----:B------:R0:W-:Y:S01]  /*9240*/  STSM.16.M88.4 [R184], R160 ;  /* 0x000000a0b8007844 */ /* 0x0001e20000000200 */
[----:B------:R-:W-:Y:S01]  /*9250*/  FADD.FTZ R179, R179, R170 ;  /* 0x000000aab3b37221 */ /* 0x000fe20000010000 */
[----:B------:R-:W-:Y:S03]  /*9260*/  MUFU.EX2 R172, R172 ;  /* 0x000000ac00ac7308 */ /* 0x000fe60000000800 */
[----:B------:R-:W-:-:S04]  /*9270*/  FADD.FTZ R179, R176, R179 ;  /* 0x000000b3b0b37221 */ /* 0x000fc80000010000 */
[----:B------:R-:W-:Y:S01]  /*9280*/  FADD.FTZ R179, R180, R179 ;  /* 0x000000b3b4b37221 */ /* 0x000fe20000010000 */
[----:B------:R-:W1:Y:S01]  /*9290*/  MUFU.EX2 R173, R173 ;  /* 0x000000ad00ad7308 */ /* 0x000e620000000800 */
[----:B--2---:R-:W-:Y:S02]  /*92a0*/  F2FP.F16.F32.PACK_AB R165, R171, R178 ;  /* 0x000000b2aba5723e */ /* 0x004fe400000000ff */
[----:B------:R-:W-:-:S04]  /*92b0*/  FADD.FTZ R10, R10, R179 ;  /* 0x000000b30a0a7221 */ /* 0x000fc80000010000 */
[----:B------:R-:W-:-:S04]  /*92c0*/  FADD.FTZ R10, R11, R10 ;  /* 0x0000000a0b0a7221 */ /* 0x000fc80000010000 */
[----:B------:R-:W-:-:S04]  /*92d0*/  FADD.FTZ R177, R177, R10 ;  /* 0x0000000ab1b17221 */ /* 0x000fc80000010000 */
[----:B------:R-:W-:Y:S01]  /*92e0*/  FADD.FTZ R178, R178, R177 ;  /* 0x000000b1b2b27221 */ /* 0x000fe20000010000 */
[----:B-1----:R-:W-:-:S03]  /*92f0*/  F2FP.F16.F32.PACK_AB R167, R173, R172 ;  /* 0x000000acada7723e */ /* 0x002fc600000000ff */
[----:B------:R-:W-:Y:S02]  /*9300*/  FADD.FTZ R171, R171, R178 ;  /* 0x000000b2abab7221 */ /* 0x000fe40000010000 */
[----:B------:R0:W-:Y:S01]  /*9310*/  STSM.16.M88.4 [R185], R164 ;  /* 0x000000a4b9007844 */ /* 0x0001e20000000200 */
[----:B------:R-:W-:Y:S01]  /*9320*/  WARPGROUP.ARRIVE ;  /* 0x00000000000079c5 */ /* 0x000fe20000000000 */
[----:B------:R-:W-:-:S04]  /*9330*/  FADD.FTZ R172, R172, R171 ;  /* 0x000000abacac7221 */ /* 0x000fc80000010000 */
[----:B------:R-:W-:Y:S01]  /*9340*/  FADD.FTZ R5, R173, R172 ;  /* 0x000000acad057221 */ /* 0x000fe20000010000 */
[----:B------:R-:W-:Y:S01]  /*9350*/  HGMMA.64x256x16.F32 R24, R152, gdesc[UR16].tnspB, R24, gsb0 ;  /* 0x43e0001098187df0 */ /* 0x000fe20008000818 */
[----:B------:R-:W-:Y:S01]  /*9360*/  UMOV UR18, UR14 ;  /* 0x0000000e00127c82 */ /* 0x000fe20008000000 */
[----:B------:R-:W-:Y:S01]  /*9370*/  UMOV UR19, 0x40000040 ;  /* 0x4000004000137882 */ /* 0x000fe20000000000 */
[----:B------:R-:W-:Y:S02]  /*9380*/  UIADD3 UR14, UR10, 0x100, URZ ;  /* 0x000001000a0e7890 */ /* 0x000fe4000fffe03f */
[----:B------:R-:W-:Y:S01]  /*9390*/  UIADD3 UR10, UR10, 0x180, URZ ;  /* 0x000001800a0a7890 */ /* 0x000fe2000fffe03f */
[----:B------:R-:W-:Y:S02]  /*93a0*/  WARPGROUP.DEPBAR.LE gsb0, 0x0 ;  /* 0x00008000000079c5 */ /* 0x000fe40000010000 */
[----:B------:R-:W-:-:S15]  /*93b0*/  WARPGROUP.ARRIVE ;  /* 0x00000000000079c5 */ /* 0x000fde0000000000 */
[----:B------:R-:W-:-:S05]  /*93c0*/  NOP ;  /* 0x0000000000007918 */ /* 0x000fca0000000000 */
[----:B------:R-:W-:Y:S01]  /*93d0*/  HGMMA.64x256x16.F32 R24, R156, gdesc[UR16].tnspB, R24, gsb0 ;  /* 0x43e000109c187df0 */ /* 0x000fe20008000818 */
[----:B------:R-:W-:Y:S01]  /*93e0*/  UMOV UR18, UR14 ;  /* 0x0000000e00127c82 */ /* 0x000fe20008000000 */
[----:B------:R-:W-:Y:S01]  /*93f0*/  UMOV UR19, 0x40000040 ;  /* 0x4000004000137882 */ /* 0x000fe20000000000 */
[----:B------:R-:W-:Y:S02]  /*9400*/  WARPGROUP.DEPBAR.LE gsb0, 0x0 ;  /* 0x00008000000079c5 */ /* 0x000fe40000010000 */
[----:B------:R-:W-:-:S15]  /*9410*/  WARPGROUP.ARRIVE ;  /* 0x00000000000079c5 */ /* 0x000fde0000000000 */
[----:B------:R-:W-:-:S08]  /*9420*/  NOP ;  /* 0x0000000000007918 */ /* 0x000fd00000000000 */
        /* <DEDUP_REMOVED lines=19> */
.L_x_4065:
[----:B------:R-:W2:Y:S01]  /*9560*/  SHFL.BFLY PT, R0, R3, 0x2, 0x1f ;  /* 0x0c401f0003007f89 */ /* 0x000ea200000e0000 */
[----:B01----:R-:W-:Y:S01]  /*9570*/  IMAD.MOV.U32 R152, RZ, RZ, -0x800000 ;  /* 0xff800000ff987424 */ /* 0x003fe200078e00ff */
[----:B------:R-:W-:Y:S02]  /*9580*/  UIADD3 UR40, UR40, 0x1, URZ ;  /* 0x0000000128287890 */ /* 0x000fe4000fffe03f */
[----:B------:R-:W0:Y:S01]  /*9590*/  SHFL.BFLY PT, R4, R5, 0x2, 0x1f ;  /* 0x0c401f0005047f89 */ /* 0x000e2200000e0000 */
[----:B------:R-:W-:Y:S08]  /*95a0*/  BAR.ARV 0x8, 0x100 ;  /* 0x0204000000007b1d */ /* 0x000ff00000002000 */
[----:B------:R-:W-:Y:S01]  /*95b0*/  BAR.SYNC.DEFER_BLOCKING 0xf, 0x100 ;  /* 0x03c4000000007b1d */ /* 0x000fe20000010000 */
[----:B--2---:R-:W-:Y:S01]  /*95c0*/  FADD.FTZ R0, R0, R3 ;  /* 0x0000000300007221 */ /* 0x004fe20000010000 */
[----:B------:R-:W-:-:S02]  /*95d0*/  IMAD.U32 R3, RZ, RZ, UR15 ;  /* 0x0000000fff037e24 */ /* 0x000fc4000f8e00ff */
[----:B0-----:R-:W-:Y:S02]  /*95e0*/  FADD.FTZ R4, R4, R5 ;  /* 0x0000000504047221 */ /* 0x001fe40000010000 */
[----:B------:R-:W0:Y:S04]  /*95f0*/  SHFL.BFLY PT, R9, R0, 0x1, 0x1f ;  /* 0x0c201f0000097f89 */ /* 0x000e2800000e0000 */
[----:B------:R-:W1:Y:S01]  /*9600*/  SHFL.BFLY PT, R11, R4, 0x1, 0x1f ;  /* 0x0c201f00040b7f89 */ /* 0x000e6200000e0000 */
[----:B0-----:R-:W-:Y:S01]  /*9610*/  FADD.FTZ R10, R0, R9 ;  /* 0x00000009000a7221 */ /* 0x001fe20000010000 */
[----:B-1----:R-:W-:-:S04]  /*9620*/  FADD.FTZ R11, R4, R11 ;  /* 0x0000000b040b7221 */ /* 0x002fc80000010000 */
[----:B------:R-:W-:Y:S01]  /*9630*/  FSETP.NE.FTZ.AND P0, PT, R10, RZ, PT ;  /* 0x000000ff0a00720b */ /* 0x000fe20003f15000 */
[----:B------:R-:W-:Y:S01]  /*9640*/  IMAD.MOV.U32 R4, RZ, RZ, RZ ;  /* 0x000000ffff047224 */ /* 0x000fe200078e00ff */
[----:B------:R-:W-:-:S11]  /*9650*/  FSETP.NE.FTZ.AND P1, PT, R11, RZ, PT ;  /* 0x000000ff0b00720b */ /* 0x000fd60003f35000 */
[----:B------:R-:W0:Y:S01]  /*9660*/  @P0 MUFU.LG2 R8, R10 ;  /* 0x0000000a00080308 */ /* 0x000e220000000c00 */
[----:B------:R-:W-:Y:S01]  /*9670*/  @P0 FMUL.FTZ R5, R3, 0.69314718246459960938 ;  /* 0x3f31721803050820 */ /* 0x000fe20000410000 */
[----:B------:R-:W-:-:S06]  /*9680*/  IMAD.MOV.U32 R3, RZ, RZ, -0x800000 ;  /* 0xff800000ff037424 */ /* 0x000fcc00078e00ff */
[----:B------:R-:W1:Y:S08]  /*9690*/  @P1 MUFU.LG2 R9, R11 ;  /* 0x0000000b00091308 */ /* 0x000e700000000c00 */
[----:B------:R-:W2:Y:S01]  /*96a0*/  @P0 MUFU.RCP R4, R10 ;  /* 0x0000000a00040308 */ /* 0x000ea20000001000 */
[----:B0-----:R-:W-:-:S04]  /*96b0*/  @P0 FMUL.FTZ R8, R8, 0.69314718246459960938 ;  /* 0x3f31721808080820 */ /* 0x001fc80000410000 */
[----:B------:R-:W-:Y:S01]  /*96c0*/  @P0 FFMA.FTZ R3, R5, R6, R8 ;  /* 0x0000000605030223 */ /* 0x000fe20000010008 */
[----:B------:R-:W-:Y:S01]  /*96d0*/  IMAD.U32 R5, RZ, RZ, UR15 ;  /* 0x0000000fff057e24 */ /* 0x000fe2000f8e00ff */
[----:B------:R-:W-:Y:S01]  /*96e0*/  ISETP.NE.AND P0, PT, R17, RZ, PT ;  /* 0x000000ff1100720c */ /* 0x000fe20003f05270 */
[----:B-1----:R-:W-:Y:S02]  /*96f0*/  @P1 FMUL.FTZ R0, R9, 0.69314718246459960938 ;  /* 0x3f31721809001820 */ /* 0x002fe40000410000 */
[----:B------:R-:W-:-:S04]  /*9700*/  @P1 FMUL.FTZ R5, R5, 0.69314718246459960938 ;  /* 0x3f31721805051820 */ /* 0x000fc80000410000 */
[----:B------:R-:W-:Y:S01]  /*9710*/  @P1 FFMA.FTZ R152, R5, R7, R0 ;  /* 0x0000000705981223 */ /* 0x000fe20000010000 */
[----:B------:R-:W-:Y:S02]  /*9720*/  IMAD.MOV.U32 R0, RZ, RZ, RZ ;  /* 0x000000ffff007224 */ /* 0x000fe400078e00ff */
[----:B------:R-:W-:Y:S01]  /*9730*/  IMAD.U32 R5, RZ, RZ, UR37 ;  /* 0x00000025ff057e24 */ /* 0x000fe2000f8e00ff */
[----:B------:R-:W-:Y:S01]  /*9740*/  UIADD3 UR37, UR37, 0x1, URZ ;  /* 0x0000000125257890 */ /* 0x000fe2000fffe03f */
[-C--:B--2---:R-:W-:Y:S01]  /*9750*/  FMUL.FTZ R24, R24, R4.reuse ;  /* 0x0000000418187220 */ /* 0x084fe20000410000 */
[-C--:B------:R-:W-:Y:S01]  /*9760*/  FMUL.FTZ R25, R25, R4.reuse ;  /* 0x0000000419197220 */ /* 0x080fe20000410000 */
[----:B------:R-:W0:Y:S01]  /*9770*/  @P1 MUFU.RCP R0, R11 ;  /* 0x0000000b00001308 */ /* 0x000e220000001000 */
[----:B------:R-:W-:Y:S01]  /*9780*/  @!P0 IMAD R5, R5, 0x40, R16 ;  /* 0x0000004005058824 */ /* 0x000fe200078e0210 */
[----:B------:R-:W-:Y:S01]  /*9790*/  UISETP.NE.AND UP0, UPT, UR37, 0x2, UPT ;  /* 0x000000022500788c */ /* 0x000fe2000bf05270 */
[-C--:B------:R-:W-:Y:S01]  /*97a0*/  FMUL.FTZ R28, R28, R4.reuse ;  /* 0x000000041c1c7220 */ /* 0x080fe20000410000 */
[-C--:B------:R-:W-:Y:S01]  /*97b0*/  FMUL.FTZ R29, R29, R4.reuse ;  /* 0x000000041d1d7220 */ /* 0x080fe20000410000 */
[-C--:B------:R-:W-:Y:S01]  /*97c0*/  FMUL.FTZ R32, R32, R4.reuse ;  /* 0x0000000420207220 */ /* 0x080fe20000410000 */
[----:B------:R-:W-:Y:S01]  /*97d0*/  @!P0 LEA R5, R5, UR41, 0x2 ;  /* 0x0000002905058c11 */ /* 0x000fe2000f8e10ff */
[----:B------:R-:W-:Y:S01]  /*97e0*/  USEL UR4, URZ, 0x1, UP0 ;  /* 0x000000013f047887 */ /* 0x000fe20008000000 */
        /* <DEDUP_REMOVED lines=126> */
[----:B------:R-:W-:-:S02]  /*9fd0*/  USEL UR37, UR37, URZ, UP0 ;  /* 0x0000003f25257287 */ /* 0x000fc40008000000 */
[----:B------:R-:W-:Y:S01]  /*9fe0*/  ULOP3.LUT UR36, UR36, UR4, URZ, 0x3c, !UPT ;  /* 0x0000000424247292 */ /* 0x000fe2000f8e3c3f */
[----:B-1----:R-:W-:Y:S11]  /*9ff0*/  BAR.ARV 0xe, 0x100 ;  /* 0x0384000000007b1d */ /* 0x002ff60000002000 */
.L_x_4050:
[----:B------:R-:W0:Y:S08]  /*a000*/  S2UR UR4, SR_CgaCtaId ;  /* 0x00000000000479c3 */ /* 0x000e300000008800 */
[----:B------:R-:W-:Y:S06]  /*a010*/  BAR.SYNC.DEFER_BLOCKING 0x5, 0x180 ;  /* 0x0146000000007b1d */ /* 0x000fec0000010000 */
[----:B------:R-:W-:Y:S01]  /*a020*/  UMOV UR41, 0x400 ;  /* 0x0000040000297882 */ /* 0x000fe20000000000 */
[----:B------:R-:W-:Y:S01]  /*a030*/  BSSY B0, `(.L_x_4075) ;  /* 0x0000480000007945 */ /* 0x000fe20003800000 */
[----:B0-----:R-:W-:-:S09]  /*a040*/  ULEA UR41, UR4, UR41, 0x18 ;  /* 0x0000002904297291 */ /* 0x001fd2000f8ec03f */
[----:B------:R-:W0:Y:S02]  /*a050*/  LDS.128 R4, [UR41+0x388d0] ;  /* 0x0388d029ff047984 */ /* 0x000e240008000c00 */
[----:B0-----:R-:W-:Y:S02]  /*a060*/  R2UR UR4, R5 ;  /* 0x00000000050472ca */ /* 0x001fe400000e0000 */
[----:B------:R-:W-:Y:S01]  /*a070*/  R2UR UR5, R7 ;  /* 0x00000000070572ca */ /* 0x000fe200000e0000 */
[----:B------:R-:W-:Y:S06]  /*a080*/  BAR.ARV 0x4, 0x180 ;  /* 0x0106000000007b1d */ /* 0x000fec0000002000 */
[----:B------:R-:W-:Y:S08]  /*a090*/  @P0 BRA `(.L_x_4076) ;  /* 0x0000003800200947 */ /* 0x000ff00003800000 */
[----:B------:R-:W2:Y:S01]  /*a0a0*/  LDL R0, [R1+0x70] ;  /* 0x0000700001007983 */ /* 0x000ea20000100800 */
[----:B------:R-:W0:Y:S01]  /*a0b0*/  S2UR UR8, SR_SWINHI ;  /* 0x00000000000879c3 */ /* 0x000e220000002f00 */
[----:B------:R-:W-:Y:S01]  /*a0c0*/  F2FP.F16.F32.PACK_AB R23, R71, R70 ;  /* 0x000000464717723e */ /* 0x000fe200000000ff */
[----:B------:R-:W-:Y:S01]  /*a0d0*/  UMOV UR6, UR41 ;  /* 0x0000002900067c82 */ /* 0x000fe20008000000 */
[----:B0-----:R-:W-:Y:S01]  /*a0e0*/  UMOV UR7, UR8 ;  /* 0x0000000800077c82 */ /* 0x001fe20008000000 */
[----:B------:R-:W-:Y:S02]  /*a0f0*/  IMAD.U32 R4, RZ, RZ, UR6 ;  /* 0x00000006ff047e24 */ /* 0x000fe4000f8e00ff */
[----:B------:R-:W-:Y:S01]  /*a100*/  IMAD.U32 R5, RZ, RZ, UR7 ;  /* 0x00000007ff057e24 */ /* 0x000fe2000f8e00ff */
[----:B------:R-:W-:Y:S01]  /*a110*/  ULDC.64 UR6, c[0x0][0xd08] ;  /* 0x0003420000067ab9 */ /* 0x000fe20000000a00 */
[----:B------:R-:W-:Y:S01]  /*a120*/  BAR.SYNC.DEFER_BLOCKING 0x1, 0x100 ;  /* 0x0044000000007b1d */ /* 0x000fe20000010000 */
[----:B--2---:R-:W-:-:S03]  /*a130*/  IMAD.WIDE R20, R0, 0x2, R4 ;  /* 0x0000000200147825 */ /* 0x004fc600078e0204 */
[C---:B------:R-:W-:Y:S02]  /*a140*/  IADD3 R9, P6, R20.reuse, 0x6060, RZ ;  /* 0x0000606014097810 */ /* 0x040fe40007fde0ff */
[C---:B------:R-:W-:Y:S02]  /*a150*/  IADD3 R13, P1, R20.reuse, 0x6020, RZ ;  /* 0x00006020140d7810 */ /* 0x040fe40007f3e0ff */
[----:B------:R-:W-:Y:S02]  /*a160*/  LOP3.LUT R8, R9, 0x380, RZ, 0xc0, !PT ;  /* 0x0000038009087812 */ /* 0x000fe400078ec0ff */
[----:B------:R-:W-:Y:S02]  /*a170*/  IADD3 R11, P0, R20, 0x6040, RZ ;  /* 0x00006040140b7810 */ /* 0x000fe40007f1e0ff */
[----:B------:R-:W-:Y:S02]  /*a180*/  SHF.R.U64 R8, R8, 0x3, RZ ;  /* 0x0000000308087819 */ /* 0x000fe400000012ff */
[----:B------:R-:W-:-:S02]  /*a190*/  LOP3.LUT R12, R13, 0x380, RZ, 0xc0, !PT ;  /* 0x000003800d0c7812 */ /* 0x000fc400078ec0ff */
[----:B------:R-:W-:Y:S01]  /*a1a0*/  LOP3.LUT R8, R8, R9, RZ, 0x3c, !PT ;  /* 0x0000000908087212 */ /* 0x000fe200078e3cff */
[----:B------:R-:W-:Y:S01]  /*a1b0*/  IMAD.X R9, RZ, RZ, R21, P6 ;  /* 0x000000ffff097224 */ /* 0x000fe200030e0615 */
[----:B------:R-:W-:Y:S02]  /*a1c0*/  LOP3.LUT R10, R11, 0x380, RZ, 0xc0, !PT ;  /* 0x000003800b0a7812 */ /* 0x000fe400078ec0ff */
[----:B------:R-:W-:Y:S02]  /*a1d0*/  LOP3.LUT R0, R20, 0x380, RZ, 0xc0, !PT ;  /* 0x0000038014007812 */ /* 0x000fe400078ec0ff */
[----:B------:R-:W-:Y:S02]  /*a1e0*/  SHF.R.U64 R12, R12, 0x3, RZ ;  /* 0x000000030c0c7819 */ /* 0x000fe400000012ff */
[----:B------:R-:W-:Y:S02]  /*a1f0*/  SHF.R.U64 R10, R10, 0x3, RZ ;  /* 0x000000030a0a7819 */ /* 0x000fe400000012ff */
[----:B------:R-:W-:-:S02]  /*a200*/  SHF.R.U64 R0, R0, 0x3, RZ ;  /* 0x0000000300007819 */ /* 0x000fc400000012ff */
[----:B------:R-:W-:Y:S01]  /*a210*/  LOP3.LUT R12, R12, R13, RZ, 0x3c, !PT ;  /* 0x0000000d0c0c7212 */ /* 0x000fe200078e3cff */
[--C-:B------:R-:W-:Y:S01]  /*a220*/  IMAD.X R13, RZ, RZ, R21.reuse, P1 ;  /* 0x000000ffff0d7224 */ /* 0x100fe200008e0615 */
[----:B------:R-:W-:Y:S01]  /*a230*/  MOV R164, R8 ;  /* 0x0000000800a47202 */ /* 0x000fe20000000f00 */
[--C-:B------:R-:W-:Y:S01]  /*a240*/  IMAD.MOV.U32 R9, RZ, RZ, R21.reuse ;  /* 0x000000ffff097224 */ /* 0x100fe200078e0015 */
[----:B------:R-:W-:Y:S01]  /*a250*/  LOP3.LUT R10, R10, R11, RZ, 0x3c, !PT ;  /* 0x0000000b0a0a7212 */ /* 0x000fe200078e3cff */
[----:B------:R-:W-:Y:S01]  /*a260*/  IMAD.X R11, RZ, RZ, R21, P0 ;  /* 0x000000ffff0b7224 */ /* 0x000fe200000e0615 */
[----:B------:R-:W-:Y:S02]  /*a270*/  LOP3.LUT R8, R0, R20, RZ, 0x3c, !PT ;  /* 0x0000001400087212 */ /* 0x000fe400078e3cff */
[----:B------:R-:W-:Y:S02]  /*a280*/  IADD3 R162, P0, R20, 0x2060, RZ ;  /* 0x0000206014a27810 */ /* 0x000fe40007f1e0ff */
[----:B------:R-:W-:-:S02]  /*a290*/  MOV R18, R12 ;  /* 0x0000000c00127202 */ /* 0x000fc40000000f00 */
[----:B------:R-:W-:Y:S02]  /*a2a0*/  MOV R12, R8 ;  /* 0x00000008000c7202 */ /* 0x000fe40000000f00 */
[----:B------:R-:W0:Y:S01]  /*a2b0*/  LDC R9, c[0x0][0xbd4] ;  /* 0x0002f500ff097b82 */ /* 0x000e220000000800 */
[----:B------:R-:W-:Y:S02]  /*a2c0*/  LOP3.LUT R163, R162, 0x380, RZ, 0xc0, !PT ;  /* 0x00000380a2a37812 */ /* 0x000fe400078ec0ff */
[----:B------:R-:W-:Y:S02]  /*a2d0*/  IADD3 R154, P3, R20, 0x4060, RZ ;  /* 0x00004060149a7810 */ /* 0x000fe40007f7e0ff */
[----:B------:R-:W-:Y:S02]  /*a2e0*/  SHF.R.U64 R163, R163, 0x3, RZ ;  /* 0x00000003a3a37819 */ /* 0x000fe400000012ff */
[----:B------:R-:W-:Y:S02]  /*a2f0*/  LOP3.LUT R155, R154, 0x380, RZ, 0xc0, !PT ;  /* 0x000003809a9b7812 */ /* 0x000fe400078ec0ff */
[----:B------:R-:W-:Y:S01]  /*a300*/  LOP3.LUT R162, R163, R162, RZ, 0x3c, !PT ;  /* 0x000000a2a3a27212 */ /* 0x000fe200078e3cff */
[----:B------:R-:W-:Y:S01]  /*a310*/  IMAD.X R163, RZ, RZ, R21, P0 ;  /* 0x000000ffffa37224 */ /* 0x000fe200000e0615 */
[----:B------:R-:W-:-:S02]  /*a320*/  IADD3 R8, P0, R20, 0x2040, RZ ;  /* 0x0000204014087810 */ /* 0x000fc40007f1e0ff */
[----:B------:R-:W-:Y:S02]  /*a330*/  SHF.R.U64 R155, R155, 0x3, RZ ;  /* 0x000000039b9b7819 */ /* 0x000fe400000012ff */
[----:B------:R-:W-:Y:S02]  /*a340*/  LOP3.LUT R0, R8, 0x380, RZ, 0xc0, !PT ;  /* 0x0000038008007812 */ /* 0x000fe400078ec0ff */
[----:B------:R-:W-:Y:S02]  /*a350*/  ISETP.NE.AND P1, PT, R22, RZ, PT ;  /* 0x000000ff1600720c */ /* 0x000fe40003f25270 */
[----:B------:R-:W-:Y:S02]  /*a360*/  SHF.R.U64 R0, R0, 0x3, RZ ;  /* 0x0000000300007819 */ /* 0x000fe400000012ff */
[----:B------:R-:W-:Y:S01]  /*a370*/  LOP3.LUT R154, R155, R154, RZ, 0x3c, !PT ;  /* 0x0000009a9b9a7212 */ /* 0x000fe200078e3cff */
[----:B------:R-:W-:Y:S01]  /*a380*/  IMAD.X R155, RZ, RZ, R21, P3 ;  /* 0x000000ffff9b7224 */ /* 0x000fe200018e0615 */
[----:B------:R-:W-:-:S02]  /*a390*/  LOP3.LUT R8, R0, R8, RZ, 0x3c, !PT ;  /* 0x0000000800087212 */ /* 0x000fc400078e3cff */
[----:B0-----:R-:W-:Y:S01]  /*a3a0*/  SEL R0, R22, R9, P1 ;  /* 0x0000000916007207 */ /* 0x001fe20000800000 */
[----:B------:R-:W-:Y:S01]  /*a3b0*/  IMAD.X R9, RZ, RZ, R21, P0 ;  /* 0x000000ffff097224 */ /* 0x000fe200000e0615 */
[----:B------:R-:W-:Y:S02]  /*a3c0*/  MOV R154, R154 ;  /* 0x0000009a009a7202 */ /* 0x000fe40000000f00 */
[C---:B------:R-:W-:Y:S02]  /*a3d0*/  IADD3 R156, P4, R20.reuse, 0x4040, RZ ;  /* 0x00004040149c7810 */ /* 0x040fe40007f9e0ff */
[----:B------:R-:W-:Y:S02]  /*a3e0*/  MOV R155, R8 ;  /* 0x00000008009b7202 */ /* 0x000fe40000000f00 */
[----:B------:R-:W-:Y:S02]  /*a3f0*/  IADD3 R8, P0, R20, 0x2020, RZ ;  /* 0x0000202014087810 */ /* 0x000fe40007f1e0ff */
[----:B------:R-:W-:-:S02]  /*a400*/  LOP3.LUT R157, R156, 0x380, RZ, 0xc0, !PT ;  /* 0x000003809c9d7812 */ /* 0x000fc400078ec0ff */
[----:B------:R-:W-:Y:S02]  /*a410*/  LOP3.LUT R9, R8, 0x380, RZ, 0xc0, !PT ;  /* 0x0000038008097812 */ /* 0x000fe400078ec0ff */
[----:B------:R-:W-:Y:S02]  /*a420*/  SHF.R.U64 R157, R157, 0x3, RZ ;  /* 0x000000039d9d7819 */ /* 0x000fe400000012ff */
[----:B------:R-:W-:Y:S02]  /*a430*/  SHF.R.U64 R9, R9, 0x3, RZ ;  /* 0x0000000309097819 */ /* 0x000fe400000012ff */
[----:B------:R-:W-:Y:S01]  /*a440*/  LOP3.LUT R156, R157, R156, RZ, 0x3c, !PT ;  /* 0x0000009c9d9c7212 */ /* 0x000fe200078e3cff */
[--C-:B------:R-:W-:Y:S01]  /*a450*/  IMAD.X R157, RZ, RZ, R21.reuse, P4 ;  /* 0x000000ffff9d7224 */ /* 0x100fe200020e0615 */
[----:B------:R-:W-:Y:S01]  /*a460*/  LOP3.LUT R8, R9, R8, RZ, 0x3c, !PT ;  /* 0x0000000809087212 */ /* 0x000fe200078e3cff */
[----:B------:R-:W-:Y:S01]  /*a470*/  IMAD.X R9, RZ, RZ, R21, P0 ;  /* 0x000000ffff097224 */ /* 0x000fe200000e0615 */
[----:B------:R-:W-:-:S02]  /*a480*/  MOV R153, R10 ;  /* 0x0000000a00997202 */ /* 0x000fc40000000f00 */
[----:B------:R-:W-:Y:S02]  /*a490*/  MOV R156, R156 ;  /* 0x0000009c009c7202 */ /* 0x000fe40000000f00 */
[----:B------:R-:W-:Y:S02]  /*a4a0*/  MOV R157, R8 ;  /* 0x00000008009d7202 */ /* 0x000fe40000000f00 */
[----:B------:R-:W-:Y:S02]  /*a4b0*/  F2FP.F16.F32.PACK_AB R8, R25, R24 ;  /* 0x000000181908723e */ /* 0x000fe400000000ff */
[----:B------:R-:W-:Y:S02]  /*a4c0*/  F2FP.F16.F32.PACK_AB R9, R27, R26 ;  /* 0x0000001a1b09723e */ /* 0x000fe400000000ff */
[----:B------:R-:W-:Y:S02]  /*a4d0*/  F2FP.F16.F32.PACK_AB R10, R29, R28 ;  /* 0x0000001c1d0a723e */ /* 0x000fe400000000ff */
[----:B------:R-:W-:-:S02]  /*a4e0*/  F2FP.F16.F32.PACK_AB R11, R31, R30 ;  /* 0x0000001e1f0b723e */ /* 0x000fc400000000ff */
[----:B------:R-:W-:Y:S02]  /*a4f0*/  IADD3 R14, P2, R20, 0x6000, RZ ;  /* 0x00006000140e7810 */ /* 0x000fe40007f5e0ff */
[----:B------:R-:W-:Y:S01]  /*a500*/  F2FP.F16.F32.PACK_AB R13, R35, R34 ;  /* 0x00000022230d723e */ /* 0x000fe200000000ff */
[----:B------:R0:W-:Y:S01]  /*a510*/  STSM.16.M88.4 [R12], R8 ;  /* 0x000000080c007844 */ /* 0x0001e20000000200 */
[----:B------:R-:W-:Y:S02]  /*a520*/  LOP3.LUT R15, R14, 0x380, RZ, 0xc0, !PT ;  /* 0x000003800e0f7812 */ /* 0x000fe400078ec0ff */
[C---:B------:R-:W-:Y:S02]  /*a530*/  IADD3 R158, P5, R20.reuse, 0x4020, RZ ;  /* 0x00004020149e7810 */ /* 0x040fe40007fbe0ff */
[----:B------:R-:W-:Y:S02]  /*a540*/  SHF.R.U64 R15, R15, 0x3, RZ ;  /* 0x000000030f0f7819 */ /* 0x000fe400000012ff */
[----:B------:R-:W-:-:S02]  /*a550*/  IADD3 R160, P6, R20, 0x4000, RZ ;  /* 0x0000400014a07810 */ /* 0x000fc40007fde0ff */
[----:B------:R-:W-:Y:S01]  /*a560*/  LOP3.LUT R14, R15, R14, RZ, 0x3c, !PT ;  /* 0x0000000e0f0e7212 */ /* 0x000fe200078e3cff */
[----:B------:R-:W-:Y:S01]  /*a570*/  IMAD.X R15, RZ, RZ, R21, P2 ;  /* 0x000000ffff0f7224 */ /* 0x000fe200010e0615 */
[----:B------:R-:W-:Y:S02]  /*a580*/  LOP3.LUT R159, R158, 0x380, RZ, 0xc0, !PT ;  /* 0x000003809e9f7812 */ /* 0x000fe400078ec0ff */
[----:B------:R-:W-:Y:S02]  /*a590*/  LOP3.LUT R161, R160, 0x380, RZ, 0xc0, !PT ;  /* 0x00000380a0a17812 */ /* 0x000fe400078ec0ff */
[----:B------:R-:W-:Y:S02]  /*a5a0*/  MOV R7, R14 ;  /* 0x0000000e00077202 */ /* 0x000fe40000000f00 */
[----:B0-----:R-:W-:Y:S02]  /*a5b0*/  IADD3 R8, P0, R20, 0x20, RZ ;  /* 0x0000002014087810 */ /* 0x001fe40007f1e0ff */
[----:B------:R-:W-:-:S02]  /*a5c0*/  F2FP.F16.F32.PACK_AB R12, R33, R32 ;  /* 0x00000020210c723e */ /* 0x000fc400000000ff */
[----:B------:R-:W-:Y:S02]  /*a5d0*/  LOP3.LUT R9, R8, 0x380, RZ, 0xc0, !PT ;  /* 0x0000038008097812 */ /* 0x000fe400078ec0ff */
[----:B------:R-:W-:Y:S02]  /*a5e0*/  F2FP.F16.F32.PACK_AB R14, R37, R36 ;  /* 0x00000024250e723e */ /* 0x000fe400000000ff */
[----:B------:R-:W-:Y:S02]  /*a5f0*/  SHF.R.U64 R9, R9, 0x3, RZ ;  /* 0x0000000309097819 */ /* 0x000fe400000012ff */
[----:B------:R-:W-:Y:S02]  /*a600*/  F2FP.F16.F32.PACK_AB R15, R39, R38 ;  /* 0x00000026270f723e */ /* 0x000fe400000000ff */
[----:B------:R-:W-:Y:S01]  /*a610*/  LOP3.LUT R8, R9, R8, RZ, 0x3c, !PT ;  /* 0x0000000809087212 */ /* 0x000fe200078e3cff */
[----:B------:R-:W-:Y:S01]  /*a620*/  IMAD.X R9, RZ, RZ, R21, P0 ;  /* 0x000000ffff097224 */ /* 0x000fe200000e0615 */
[----:B------:R-:W-:-:S02]  /*a630*/  F2FP.F16.F32.PACK_AB R10, R45, R44 ;  /* 0x0000002c2d0a723e */ /* 0x000fc400000000ff */
[----:B------:R-:W-:Y:S02]  /*a640*/  F2FP.F16.F32.PACK_AB R11, R47, R46 ;  /* 0x0000002e2f0b723e */ /* 0x000fe400000000ff */
[----:B------:R-:W-:Y:S02]  /*a650*/  MOV R8, R8 ;  /* 0x0000000800087202 */ /* 0x000fe40000000f00 */
[----:B------:R-:W-:Y:S02]  /*a660*/  SHF.R.U64 R159, R159, 0x3, RZ ;  /* 0x000000039f9f7819 */ /* 0x000fe400000012ff */
[----:B------:R-:W-:Y:S01]  /*a670*/  SHF.R.U64 R161, R161, 0x3, RZ ;  /* 0x00000003a1a17819 */ /* 0x000fe200000012ff */
[----:B------:R0:W-:Y:S01]  /*a680*/  STSM.16.M88.4 [R8], R12 ;  /* 0x0000000c08007844 */ /* 0x0001e20000000200 */
[----:B------:R-:W-:Y:S01]  /*a690*/  LOP3.LUT R158, R159, R158, RZ, 0x3c, !PT ;  /* 0x0000009e9f9e7212 */ /* 0x000fe200078e3cff */
[--C-:B------:R-:W-:Y:S01]  /*a6a0*/  IMAD.X R159, RZ, RZ, R21.reuse, P5 ;  /* 0x000000ffff9f7224 */ /* 0x100fe200028e0615 */
[----:B------:R-:W-:Y:S01]  /*a6b0*/  LOP3.LUT R160, R161, R160, RZ, 0x3c, !PT ;  /* 0x000000a0a1a07212 */ /* 0x000fe200078e3cff */
[----:B------:R-:W-:Y:S01]  /*a6c0*/  IMAD.X R161, RZ, RZ, R21, P6 ;  /* 0x000000ffffa17224 */ /* 0x000fe200030e0615 */
[----:B------:R-:W-:-:S02]  /*a6d0*/  MOV R162, R162 ;  /* 0x000000a200a27202 */ /* 0x000fc40000000f00 */
[----:B------:R-:W-:Y:S02]  /*a6e0*/  MOV R158, R158 ;  /* 0x0000009e009e7202 */ /* 0x000fe40000000f00 */
[----:B------:R-:W-:Y:S02]  /*a6f0*/  MOV R160, R160 ;  /* 0x000000a000a07202 */ /* 0x000fe40000000f00 */
[----:B0-----:R-:W-:Y:S02]  /*a700*/  IADD3 R8, P0, R20, 0x40, RZ ;  /* 0x0000004014087810 */ /* 0x001fe40007f1e0ff */
[----:B------:R-:W-:Y:S02]  /*a710*/  F2FP.F16.F32.PACK_AB R13, R59, R58 ;  /* 0x0000003a3b0d723e */ /* 0x000fe400000000ff */
[----:B------:R-:W-:Y:S02]  /*a720*/  LOP3.LUT R9, R8, 0x380, RZ, 0xc0, !PT ;  /* 0x0000038008097812 */ /* 0x000fe400078ec0ff */
[----:B------:R-:W-:-:S02]  /*a730*/  F2FP.F16.F32.PACK_AB R14, R61, R60 ;  /* 0x0000003c3d0e723e */ /* 0x000fc400000000ff */
[----:B------:R-:W-:Y:S02]  /*a740*/  SHF.R.U64 R9, R9, 0x3, RZ ;  /* 0x0000000309097819 */ /* 0x000fe400000012ff */
[----:B------:R-:W-:Y:S02]  /*a750*/  F2FP.F16.F32.PACK_AB R15, R63, R62 ;  /* 0x0000003e3f0f723e */ /* 0x000fe400000000ff */
[----:B------:R-:W-:Y:S01]  /*a760*/  LOP3.LUT R8, R9, R8, RZ, 0x3c, !PT ;  /* 0x0000000809087212 */ /* 0x000fe200078e3cff */
[----:B------:R-:W-:-:S05]  /*a770*/  IMAD.X R9, RZ, RZ, R21, P0 ;  /* 0x000000ffff097224 */ /* 0x000fca00000e0615 */
[----:B------:R-:W-:Y:S02]  /*a780*/  MOV R12, R8 ;  /* 0x00000008000c7202 */ /* 0x000fe40000000f00 */
[----:B------:R-:W-:Y:S02]  /*a790*/  F2FP.F16.F32.PACK_AB R8, R41, R40 ;  /* 0x000000282908723e */ /* 0x000fe400000000ff */
[----:B------:R-:W-:-:S05]  /*a7a0*/  F2FP.F16.F32.PACK_AB R9, R43, R42 ;  /* 0x0000002a2b09723e */ /* 0x000fca00000000ff */
[----:B------:R0:W-:Y:S02]  /*a7b0*/  STSM.16.M88.4 [R12], R8 ;  /* 0x000000080c007844 */ /* 0x0001e40000000200 */
[C---:B0-----:R-:W-:Y:S02]  /*a7c0*/  IADD3 R8, P0, R20.reuse, 0x2000, RZ ;  /* 0x0000200014087810 */ /* 0x041fe40007f1e0ff */
[----:B------:R-:W-:Y:S02]  /*a7d0*/  IADD3 R10, P1, R20, 0x60, RZ ;  /* 0x00000060140a7810 */ /* 0x000fe40007f3e0ff */
[----:B------:R-:W-:Y:S02]  /*a7e0*/  LOP3.LUT R9, R8, 0x380, RZ, 0xc0, !PT ;  /* 0x0000038008097812 */ /* 0x000fe400078ec0ff */
[----:B------:R-:W-:Y:S02]  /*a7f0*/  F2FP.F16.F32.PACK_AB R11, R55, R54 ;  /* 0x00000036370b723e */ /* 0x000fe400000000ff */
[----:B------:R-:W-:-:S02]  /*a800*/  SHF.R.U64 R9, R9, 0x3, RZ ;  /* 0x0000000309097819 */ /* 0x000fc400000012ff */
[----:B------:R-:W-:Y:S02]  /*a810*/  F2FP.F16.F32.PACK_AB R12, R57, R56 ;  /* 0x00000038390c723e */ /* 0x000fe400000000ff */
[----:B------:R-:W-:Y:S01]  /*a820*/  LOP3.LUT R8, R9, R8, RZ, 0x3c, !PT ;  /* 0x0000000809087212 */ /* 0x000fe200078e3cff */
[--C-:B------:R-:W-:Y:S01]  /*a830*/  IMAD.X R9, RZ, RZ, R21.reuse, P0 ;  /* 0x000000ffff097224 */ /* 0x100fe200000e0615 */
[----:B------:R-:W-:Y:S01]  /*a840*/  ISETP.NE.U32.AND P0, PT, RZ, UR6, PT ;  /* 0x00000006ff007c0c */ /* 0x000fe2000bf05070 */
[----:B------:R-:W-:-:S03]  /*a850*/  IMAD.X R21, RZ, RZ, R21, P1 ;  /* 0x000000ffff157224 */ /* 0x000fc600008e0615 */
[----:B------:R-:W-:Y:S02]  /*a860*/  MOV R22, R8 ;  /* 0x0000000800167202 */ /* 0x000fe40000000f00 */
[----:B------:R-:W-:Y:S02]  /*a870*/  LOP3.LUT R8, R10, 0x380, RZ, 0xc0, !PT ;  /* 0x000003800a087812 */ /* 0x000fe400078ec0ff */
[----:B------:R-:W-:Y:S02]  /*a880*/  F2FP.F16.F32.PACK_AB R9, R51, R50 ;  /* 0x000000323309723e */ /* 0x000fe400000000ff */
[----:B------:R-:W-:Y:S02]  /*a890*/  SHF.R.U64 R8, R8, 0x3, RZ ;  /* 0x0000000308087819 */ /* 0x000fe400000012ff */
[----:B------:R-:W-:Y:S02]  /*a8a0*/  ISETP.NE.AND.EX P0, PT, RZ, UR7, PT, P0 ;  /* 0x00000007ff007c0c */ /* 0x000fe4000bf05300 */
[----:B------:R-:W-:-:S02]  /*a8b0*/  LOP3.LUT R20, R8, R10, RZ, 0x3c, !PT ;  /* 0x0000000a08147212 */ /* 0x000fc400078e3cff */
[----:B------:R-:W-:Y:S02]  /*a8c0*/  F2FP.F16.F32.PACK_AB R8, R49, R48 ;  /* 0x000000303108723e */ /* 0x000fe400000000ff */
[----:B------:R-:W-:Y:S02]  /*a8d0*/  MOV R20, R20 ;  /* 0x0000001400147202 */ /* 0x000fe40000000f00 */
[----:B------:R-:W-:Y:S02]  /*a8e0*/  F2FP.F16.F32.PACK_AB R10, R53, R52 ;  /* 0x00000034350a723e */ /* 0x000fe400000000ff */
[----:B------:R-:W-:-:S03]  /*a8f0*/  F2FP.F16.F32.PACK_AB R21, R67, R66 ;  /* 0x000000424315723e */ /* 0x000fc600000000ff */
[----:B------:R0:W-:Y:S04]  /*a900*/  STSM.16.M88.4 [R20], R8 ;  /* 0x0000000814007844 */ /* 0x0001e80000000200 */
[----:B------:R1:W-:Y:S01]  /*a910*/  STSM.16.M88.4 [R22], R12 ;  /* 0x0000000c16007844 */ /* 0x0003e20000000200 */
[----:B0-----:R-:W-:Y:S02]  /*a920*/  F2FP.F16.F32.PACK_AB R20, R65, R64 ;  /* 0x000000404114723e */ /* 0x001fe400000000ff */
[----:B------:R-:W-:Y:S02]  /*a930*/  F2FP.F16.F32.PACK_AB R8, R73, R72 ;  /* 0x000000484908723e */ /* 0x000fe400000000ff */
[----:B-1----:R-:W-:Y:S02]  /*a940*/  F2FP.F16.F32.PACK_AB R22, R69, R68 ;  /* 0x000000444516723e */ /* 0x002fe400000000ff */
[----:B------:R-:W-:-:S02]  /*a950*/  F2FP.F16.F32.PACK_AB R9, R75, R74 ;  /* 0x0000004a4b09723e */ /* 0x000fc400000000ff */
[----:B------:R-:W-:Y:S01]  /*a960*/  F2FP.F16.F32.PACK_AB R10, R77, R76 ;  /* 0x0000004c4d0a723e */ /* 0x000fe200000000ff */
[----:B------:R0:W-:Y:S01]  /*a970*/  STSM.16.M88.4 [R157], R20 ;  /* 0x000000149d007844 */ /* 0x0001e20000000200 */
[----:B------:R-:W-:Y:S02]  /*a980*/  F2FP.F16.F32.PACK_AB R11, R79, R78 ;  /* 0x0000004e4f0b723e */ /* 0x000fe400000000ff */
[----:B------:R-:W-:Y:S02]  /*a990*/  F2FP.F16.F32.PACK_AB R12, R81, R80 ;  /* 0x00000050510c723e */ /* 0x000fe400000000ff */
[----:B------:R-:W-:Y:S01]  /*a9a0*/  F2FP.F16.F32.PACK_AB R13, R83, R82 ;  /* 0x00000052530d723e */ /* 0x000fe200000000ff */
[----:B------:R1:W-:Y:S01]  /*a9b0*/  STSM.16.M88.4 [R155], R8 ;  /* 0x000000089b007844 */ /* 0x0003e20000000200 */
[----:B------:R-:W-:Y:S02]  /*a9c0*/  F2FP.F16.F32.PACK_AB R14, R85, R84 ;  /* 0x00000054550e723e */ /* 0x000fe400000000ff */
[----:B------:R-:W-:-:S05]  /*a9d0*/  F2FP.F16.F32.PACK_AB R15, R87, R86 ;  /* 0x00000056570f723e */ /* 0x000fca00000000ff */
[----:B------:R2:W-:Y:S01]  /*a9e0*/  STSM.16.M88.4 [R162], R12 ;  /* 0x0000000ca2007844 */ /* 0x0005e20000000200 */
[----:B0-----:R-:W-:Y:S02]  /*a9f0*/  F2FP.F16.F32.PACK_AB R20, R89, R88 ;  /* 0x000000585914723e */ /* 0x001fe400000000ff */
[----:B------:R-:W-:Y:S02]  /*aa00*/  F2FP.F16.F32.PACK_AB R21, R91, R90 ;  /* 0x0000005a5b15723e */ /* 0x000fe400000000ff */
[----:B------:R-:W-:Y:S02]  /*aa10*/  F2FP.F16.F32.PACK_AB R22, R93, R92 ;  /* 0x0000005c5d16723e */ /* 0x000fe400000000ff */
[----:B------:R-:W-:Y:S02]  /*aa20*/  F2FP.F16.F32.PACK_AB R23, R95, R94 ;  /* 0x0000005e5f17723e */ /* 0x000fe400000000ff */
[----:B-1----:R-:W-:Y:S02]  /*aa30*/  F2FP.F16.F32.PACK_AB R8, R97, R96 ;  /* 0x000000606108723e */ /* 0x002fe400000000ff */
[----:B------:R-:W-:Y:S01]  /*aa40*/  F2FP.F16.F32.PACK_AB R9, R99, R98 ;  /* 0x000000626309723e */ /* 0x000fe200000000ff */
[----:B------:R0:W-:Y:S01]  /*aa50*/  STSM.16.M88.4 [R160], R20 ;  /* 0x00000014a0007844 */ /* 0x0001e20000000200 */
[----:B------:R-:W-:-:S02]  /*aa60*/  F2FP.F16.F32.PACK_AB R10, R101, R100 ;  /* 0x00000064650a723e */ /* 0x000fc400000000ff */
[----:B------:R-:W-:Y:S02]  /*aa70*/  F2FP.F16.F32.PACK_AB R11, R103, R102 ;  /* 0x00000066670b723e */ /* 0x000fe400000000ff */
[----:B--2---:R-:W-:Y:S02]  /*aa80*/  F2FP.F16.F32.PACK_AB R12, R105, R104 ;  /* 0x00000068690c723e */ /* 0x004fe400000000ff */
[----:B------:R-:W-:Y:S01]  /*aa90*/  F2FP.F16.F32.PACK_AB R13, R107, R106 ;  /* 0x0000006a6b0d723e */ /* 0x000fe200000000ff */
[----:B------:R1:W-:Y:S01]  /*aaa0*/  STSM.16.M88.4 [R158], R8 ;  /* 0x000000089e007844 */ /* 0x0003e20000000200 */
[----:B------:R-:W-:Y:S02]  /*aab0*/  F2FP.F16.F32.PACK_AB R14, R109, R108 ;  /* 0x0000006c6d0e723e */ /* 0x000fe400000000ff */
[----:B------:R-:W-:Y:S02]  /*aac0*/  F2FP.F16.F32.PACK_AB R15, R111, R110 ;  /* 0x0000006e6f0f723e */ /* 0x000fe400000000ff */
[----:B0-----:R-:W-:-:S03]  /*aad0*/  F2FP.F16.F32.PACK_AB R20, R113, R112 ;  /* 0x000000707114723e */ /* 0x001fc600000000ff */
[----:B------:R0:W-:Y:S01]  /*aae0*/  STSM.16.M88.4 [R156], R12 ;  /* 0x0000000c9c007844 */ /* 0x0001e20000000200 */
        /* <DEDUP_REMOVED lines=8> */
[----:B0-----:R-:W-:Y:S02]  /*ab70*/  F2FP.F16.F32.PACK_AB R12, R129, R128 ;  /* 0x00000080810c723e */ /* 0x001fe400000000ff */
[----:B------:R-:W-:Y:S01]  /*ab80*/  F2FP.F16.F32.PACK_AB R13, R131, R130 ;  /* 0x00000082830d723e */ /* 0x000fe200000000ff */
[----:B------:R0:W-:Y:S01]  /*ab90*/  STSM.16.M88.4 [R7], R8 ;  /* 0x0000000807007844 */ /* 0x0001e20000000200 */
[----:B------:R-:W-:Y:S02]  /*aba0*/  F2FP.F16.F32.PACK_AB R14, R133, R132 ;  /* 0x00000084850e723e */ /* 0x000fe400000000ff */
[----:B------:R-:W-:Y:S02]  /*abb0*/  F2FP.F16.F32.PACK_AB R15, R135, R134 ;  /* 0x00000086870f723e */ /* 0x000fe400000000ff */
[----:B-1----:R-:W-:-:S03]  /*abc0*/  F2FP.F16.F32.PACK_AB R20, R137, R136 ;  /* 0x000000888914723e */ /* 0x002fc600000000ff */
[----:B------:R1:W-:Y:S01]  /*abd0*/  STSM.16.M88.4 [R18], R12 ;  /* 0x0000000c12007844 */ /* 0x0003e20000000200 */
[----:B------:R-:W-:Y:S02]  /*abe0*/  F2FP.F16.F32.PACK_AB R21, R139, R138 ;  /* 0x0000008a8b15723e */ /* 0x000fe400000000ff */
[----:B------:R-:W-:Y:S02]  /*abf0*/  F2FP.F16.F32.PACK_AB R22, R141, R140 ;  /* 0x0000008c8d16723e */ /* 0x000fe400000000ff */
[----:B------:R-:W-:Y:S02]  /*ac00*/  F2FP.F16.F32.PACK_AB R23, R143, R142 ;  /* 0x0000008e8f17723e */ /* 0x000fe400000000ff */
[----:B0-----:R-:W-:Y:S02]  /*ac10*/  F2FP.F16.F32.PACK_AB R8, R145, R144 ;  /* 0x000000909108723e */ /* 0x001fe400000000ff */
[----:B------:R-:W-:Y:S01]  /*ac20*/  F2FP.F16.F32.PACK_AB R9, R147, R146 ;  /* 0x000000929309723e */ /* 0x000fe200000000ff */
[----:B------:R-:W-:Y:S01]  /*ac30*/  STSM.16.M88.4 [R153], R20 ;  /* 0x0000001499007844 */ /* 0x000fe20000000200 */
[----:B------:R-:W-:-:S02]  /*ac40*/  F2FP.F16.F32.PACK_AB R10, R149, R148 ;  /* 0x00000094950a723e */ /* 0x000fc400000000ff */
[----:B------:R-:W-:Y:S01]  /*ac50*/  F2FP.F16.F32.PACK_AB R11, R151, R150 ;  /* 0x00000096970b723e */ /* 0x000fe200000000ff */
[C---:B-1----:R-:W-:Y:S01]  /*ac60*/  IMAD.SHL.U32 R13, R187.reuse, 0x4, RZ ;  /* 0x00000004bb0d7824 */ /* 0x042fe200078e00ff */
[----:B------:R-:W-:-:S03]  /*ac70*/  SHF.L.U64.HI R14, R187, 0x2, R195 ;  /* 0x00000002bb0e7819 */ /* 0x000fc600000102c3 */
[----:B------:R0:W-:Y:S02]  /*ac80*/  STSM.16.M88.4 [R164], R8 ;  /* 0x00000008a4007844 */ /* 0x0001e40000000200 */
[----:B0-----:R-:W0:Y:S08]  /*ac90*/  LDC.64 R10, c[0x0][0xd00] ;  /* 0x00034000ff0a7b82 */ /* 0x001e300000000a00 */
[----:B------:R-:W-:Y:S01]  /*aca0*/  BAR.SYNC.DEFER_BLOCKING 0x1, 0x100 ;  /* 0x0044000000007b1d */ /* 0x000fe20000010000 */
[----:B------:R-:W-:-:S04]  /*acb0*/  @P0 IADD3 R8, P2, R13, UR6, RZ ;  /* 0x000000060d080c10 */ /* 0x000fc8000ff5e0ff */
[----:B------:R-:W-:Y:S02]  /*acc0*/  @P0 IADD3.X R9, R14, UR7, RZ, P2, !PT ;  /* 0x000000070e090c10 */ /* 0x000fe400097fe4ff */
[----:B0-----:R-:W-:-:S04]  /*acd0*/  ISETP.NE.U32.AND P1, PT, R10, RZ, PT ;  /* 0x000000ff0a00720c */ /* 0x001fc80003f25070 */
[----:B------:R0:W2:Y:S01]  /*ace0*/  @P0 LDG.E R9, desc[UR38][R8.64] ;  /* 0x0000002608090981 */ /* 0x0000a2000c1e1900 */
[----:B------:R-:W-:Y:S02]  /*acf0*/  IADD3 R12, P2, R13, R10, RZ ;  /* 0x0000000a0d0c7210 */ /* 0x000fe40007f5e0ff */
[----:B------:R-:W-:-:S03]  /*ad00*/  ISETP.NE.AND.EX P1, PT, R11, RZ, PT, P1 ;  /* 0x000000ff0b00720c */ /* 0x000fc60003f25310 */
[----:B------:R-:W-:Y:S02]  /*ad10*/  IMAD.X R13, R14, 0x1, R11, P2 ;  /* 0x000000010e0d7824 */ /* 0x000fe400010e060b */
[----:B0-----:R-:W-:-:S08]  /*ad20*/  IMAD.MOV.U32 R8, RZ, RZ, RZ ;  /* 0x000000ffff087224 */ /* 0x001fd000078e00ff */
[----:B------:R0:W5:Y:S01]  /*ad30*/  @P1 LDG.E R8, desc[UR38][R12.64] ;  /* 0x000000260c081981 */ /* 0x000162000c1e1900 */
[----:B------:R-:W-:Y:S01]  /*ad40*/  ULDC UR6, c[0x0][0xb88] ;  /* 0x0002e20000067ab9 */ /* 0x000fe20000000800 */
[----:B--2---:R-:W-:Y:S01]  /*ad50*/  @P0 R2UR UR6, R9 ;  /* 0x00000000090602ca */ /* 0x004fe200000e0000 */
[----:B0-----:R-:W-:-:S14]  /*ad60*/  @P0 BRA `(.L_x_4077) ;  /* 0x0000000000180947 */ /* 0x001fdc0003800000 */
[----:B------:R-:W-:Y:S05]  /*ad70*/  @!P1 BRA `(.L_x_4077) ;  /* 0x0000000000149947 */ /* 0x000fea0003800000 */
[----:B------:R-:W2:Y:S04]  /*ad80*/  LDG.E R9, desc[UR38][R12.64] ;  /* 0x000000260c097981 */ /* 0x000ea8000c1e1900 */
[----:B------:R-:W3:Y:S01]  /*ad90*/  LDG.E R7, desc[UR38][R12.64+0x4] ;  /* 0x000004260c077981 */ /* 0x000ee2000c1e1900 */
[----:B--2---:R-:W-:Y:S02]  /*ada0*/  R2UR UR7, R9 ;  /* 0x00000000090772ca */ /* 0x004fe400000e0000 */
[----:B---3--:R-:W-:-:S13]  /*adb0*/  R2UR UR6, R7 ;  /* 0x00000000070672ca */ /* 0x008fda00000e0000 */
[----:B------:R-:W-:-:S12]  /*adc0*/  UIADD3 UR6, -UR7, UR6, URZ ;  /* 0x0000000607067290 */ /* 0x000fd8000fffe13f */
.L_x_4077:
[----:B------:R-:W0:Y:S02]  /*add0*/  SHFL.IDX PT, R7, R227, RZ, 0x1f ;  /* 0x00001fffe3077589 */ /* 0x000e2400000e0000 */
[----:B0-----:R-:W-:Y:S02]  /*ade0*/  ISETP.NE.AND P0, PT, R7, RZ, PT ;  /* 0x000000ff0700720c */ /* 0x001fe40003f05270 */
[----:B-----5:R-:W-:-:S11]  /*adf0*/  SHF.R.S32.HI R7, RZ, 0x1f, R8 ;  /* 0x0000001fff077819 */ /* 0x020fd60000011408 */
[----:B------:R-:W-:Y:S05]  /*ae00*/  @P0 BRA `(.L_x_4078) ;  /* 0x0000000400000947 */ /* 0x000fea0003800000 */
[----:B------:R-:W2:Y:S04]  /*ae10*/  LDL R153, [R1+0x68] ;  /* 0x0000680001997983 */ /* 0x000ea80000100800 */
[----:B------:R-:W3:Y:S01]  /*ae20*/  LDL R154, [R1+0x6c] ;  /* 0x00006c00019a7983 */ /* 0x000ee20000100800 */
[----:B------:R-:W-:Y:S01]  /*ae30*/  IMAD.MOV.U32 R9, RZ, RZ, 0xab8 ;  /* 0x00000ab8ff097424 */ /* 0x000fe200078e00ff */
[----:B------:R-:W-:Y:S01]  /*ae40*/  ISETP.GT.AND P1, PT, R0, 0x1, PT ;  /* 0x000000010000780c */ /* 0x000fe20003f24270 */
[----:B------:R-:W0:Y:S01]  /*ae50*/  LDC R23, c[0x0][0xce8] ;  /* 0x00033a00ff177b82 */ /* 0x000e220000000800 */
[----:B------:R-:W-:Y:S01]  /*ae60*/  ISETP.NE.U32.AND P0, PT, R10, RZ, PT ;  /* 0x000000ff0a00720c */ /* 0x000fe20003f05070 */
[----:B------:R-:W-:Y:S01]  /*ae70*/  IMAD.U32 R22, RZ, RZ, UR42 ;  /* 0x0000002aff167e24 */ /* 0x000fe2000f8e00ff */
[----:B------:R-:W-:-:S02]  /*ae80*/  SEL R9, R9, 0xa78, P1 ;  /* 0x00000a7809097807 */ /* 0x000fc40000800000 */
[----:B------:R-:W-:-:S03]  /*ae90*/  ISETP.NE.AND.EX P0, PT, R11, RZ, PT, P0 ;  /* 0x000000ff0b00720c */ /* 0x000fc60003f05300 */
[----:B------:R-:W1:Y:S01]  /*aea0*/  LDC.64 R12, c[0x0][R9+0x220] ;  /* 0x00008800090c7b82 */ /* 0x000e620000000a00 */
[----:B------:R-:W-:Y:S02]  /*aeb0*/  SEL R21, R187, RZ, !P0 ;  /* 0x000000ffbb157207 */ /* 0x000fe40004000000 */
[----:B------:R-:W-:-:S05]  /*aec0*/  SEL R195, R195, RZ, !P0 ;  /* 0x000000ffc3c37207 */ /* 0x000fca0004000000 */
[----:B------:R-:W4:Y:S01]  /*aed0*/  LDC.64 R14, c[0x0][R9+0x218] ;  /* 0x00008600090e7b82 */ /* 0x000f220000000a00 */
[----:B0-----:R-:W-:Y:S01]  /*aee0*/  ISETP.NE.AND P0, PT, R23, 0x1, PT ;  /* 0x000000011700780c */ /* 0x001fe20003f05270 */
[----:B-1----:R-:W-:-:S04]  /*aef0*/  IMAD R18, R13, R21, RZ ;  /* 0x000000150d127224 */ /* 0x002fc800078e02ff */
[C---:B------:R-:W-:Y:S02]  /*af00*/  IMAD R18, R12.reuse, R195, R18 ;  /* 0x000000c30c127224 */ /* 0x040fe400078e0212 */
[----:B------:R-:W-:-:S04]  /*af10*/  IMAD.WIDE.U32 R12, R12, R21, RZ ;  /* 0x000000150c0c7225 */ /* 0x000fc800078e00ff */
[-C--:B----4-:R-:W-:Y:S02]  /*af20*/  IMAD R20, R15, R188.reuse, RZ ;  /* 0x000000bc0f147224 */ /* 0x090fe400078e02ff */
[----:B------:R-:W-:-:S04]  /*af30*/  IMAD.WIDE.U32 R14, R14, R188, RZ ;  /* 0x000000bc0e0e7225 */ /* 0x000fc800078e00ff */
[----:B------:R-:W-:Y:S01]  /*af40*/  IMAD.IADD R18, R13, 0x1, R18 ;  /* 0x000000010d127824 */ /* 0x000fe200078e0212 */
[----:B------:R-:W-:Y:S01]  /*af50*/  IADD3 R21, P2, P3, R12, R14, R8 ;  /* 0x0000000e0c157210 */ /* 0x000fe20007b5e008 */
[----:B------:R-:W0:Y:S01]  /*af60*/  @P0 LDC R13, c[0x0][0xcec] ;  /* 0x00033b00ff0d0b82 */ /* 0x000e220000000800 */
[----:B------:R-:W-:-:S05]  /*af70*/  IMAD.IADD R20, R15, 0x1, R20 ;  /* 0x000000010f147824 */ /* 0x000fca00078e0214 */
[----:B------:R-:W-:Y:S02]  /*af80*/  IADD3.X R18, R18, R20, R7, P2, P3 ;  /* 0x0000001412127210 */ /* 0x000fe400017e6407 */
[----:B------:R-:W1:Y:S01]  /*af90*/  @P0 LDC R12, c[0x0][0xcf0] ;  /* 0x00033c00ff0c0b82 */ /* 0x000e620000000800 */
[----:B--2---:R-:W-:Y:S01]  /*afa0*/  IMAD R22, R22, 0x40, R153 ;  /* 0x0000004016167824 */ /* 0x004fe200078e0299 */
[----:B------:R-:W-:-:S03]  /*afb0*/  SEL R153, R194, RZ, P1 ;  /* 0x000000ffc2997207 */ /* 0x000fc60000800000 */
[----:B0-----:R-:W-:-:S04]  /*afc0*/  @P0 IMAD.HI.U32 R13, R22, R13, RZ ;  /* 0x0000000d160d0227 */ /* 0x001fc800078e00ff */
[----:B------:R-:W-:Y:S01]  /*afd0*/  IMAD.MOV.U32 R20, RZ, RZ, R22 ;  /* 0x000000ffff147224 */ /* 0x000fe200078e0016 */
[----:B-1----:R-:W-:Y:S02]  /*afe0*/  @P0 SHF.R.U32.HI R20, RZ, R12, R13 ;  /* 0x0000000cff140219 */ /* 0x002fe4000001160d */
[----:B------:R-:W0:Y:S02]  /*aff0*/  LDC.64 R12, c[0x0][R9+0x228] ;  /* 0x00008a00090c7b82 */ /* 0x000e240000000a00 */
[-C--:B0-----:R-:W-:Y:S02]  /*b000*/  IMAD R13, R13, R153.reuse, RZ ;  /* 0x000000990d0d7224 */ /* 0x081fe400078e02ff */
[----:B------:R-:W-:-:S04]  /*b010*/  IMAD.WIDE.U32 R14, R12, R153, RZ ;  /* 0x000000990c0e7225 */ /* 0x000fc800078e00ff */
[----:B------:R-:W-:Y:S01]  /*b020*/  IMAD.IADD R15, R15, 0x1, R13 ;  /* 0x000000010f0f7824 */ /* 0x000fe200078e020d */
[----:B------:R-:W-:Y:S01]  /*b030*/  IADD3 R14, P0, P2, R20, R21, R14 ;  /* 0x00000015140e7210 */ /* 0x000fe20007a1e00e */
[----:B------:R-:W0:Y:S01]  /*b040*/  LDC.64 R12, c[0x0][R9+0x210] ;  /* 0x00008400090c7b82 */ /* 0x000e220000000a00 */
[--C-:B------:R-:W-:Y:S01]  /*b050*/  IMAD.MOV R21, RZ, RZ, -R20.reuse ;  /* 0x000000ffff157224 */ /* 0x100fe200078e0a14 */
[----:B------:R-:W-:-:S03]  /*b060*/  SHF.R.S32.HI R20, RZ, 0x1f, R20 ;  /* 0x0000001fff147819 */ /* 0x000fc60000011414 */
[C---:B------:R-:W-:Y:S01]  /*b070*/  IMAD R21, R23.reuse, R21, R22 ;  /* 0x0000001517157224 */ /* 0x040fe200078e0216 */
[----:B------:R-:W-:Y:S01]  /*b080*/  IADD3.X R15, R20, R18, R15, P0, P2 ;  /* 0x00000012140f7210 */ /* 0x000fe200007e440f */
[----:B------:R-:W-:-:S03]  /*b090*/  IMAD R22, R23, UR6, RZ ;  /* 0x0000000617167c24 */ /* 0x000fc6000f8e02ff */
[----:B------:R-:W-:Y:S01]  /*b0a0*/  SHF.R.S32.HI R153, RZ, 0x1f, R21 ;  /* 0x0000001fff997819 */ /* 0x000fe20000011415 */
[-C--:B0-----:R-:W-:Y:S02]  /*b0b0*/  IMAD R13, R13, R21.reuse, RZ ;  /* 0x000000150d0d7224 */ /* 0x081fe400078e02ff */
[----:B------:R-:W-:-:S04]  /*b0c0*/  IMAD.WIDE.U32 R14, R12, R21, R14 ;  /* 0x000000150c0e7225 */ /* 0x000fc800078e000e */
[----:B------:R-:W-:Y:S02]  /*b0d0*/  IMAD R9, R12, R153, R13 ;  /* 0x000000990c097224 */ /* 0x000fe400078e020d */
[----:B------:R-:W0:Y:S02]  /*b0e0*/  LDC.64 R12, c[0x0][0xca8] ;  /* 0x00032a00ff0c7b82 */ /* 0x000e240000000a00 */
[----:B------:R-:W-:Y:S02]  /*b0f0*/  IMAD.IADD R15, R15, 0x1, R9 ;  /* 0x000000010f0f7824 */ /* 0x000fe400078e0209 */
[----:B---3--:R-:W-:-:S04]  /*b100*/  IMAD.MOV R9, RZ, RZ, -R154 ;  /* 0x000000ffff097224 */ /* 0x008fc800078e0a9a */
[----:B0-----:R-:W0:Y:S08]  /*b110*/  @!P1 LDC R12, c[0x0][0xc50] ;  /* 0x00031400ff0c9b82 */ /* 0x001e300000000800 */
[----:B------:R-:W1:Y:S01]  /*b120*/  @!P1 LDC R13, c[0x0][0xc54] ;  /* 0x00031500ff0d9b82 */ /* 0x000e620000000800 */
[----:B0-----:R-:W-:-:S05]  /*b130*/  LEA R18, P0, R14, R12, 0x2 ;  /* 0x0000000c0e127211 */ /* 0x001fca00078010ff */
[----:B------:R-:W-:Y:S01]  /*b140*/  SHFL.IDX PT, R12, R18, RZ, 0x1c1f ;  /* 0x001c1fff120c7589 */ /* 0x000fe200000e0000 */
[----:B-1----:R-:W-:Y:S02]  /*b150*/  LEA.HI.X R20, R14, R13, R15, 0x2, P0 ;  /* 0x0000000d0e147211 */ /* 0x002fe400000f140f */
[----:B------:R-:W-:Y:S01]  /*b160*/  ISETP.NE.AND P0, PT, R230, R9, PT ;  /* 0x00000009e600720c */ /* 0x000fe20003f05270 */
[----:B------:R-:W-:Y:S01]  /*b170*/  IMAD.U32 R9, RZ, RZ, UR42 ;  /* 0x0000002aff097e24 */ /* 0x000fe2000f8e00ff */
[----:B------:R-:W-:Y:S03]  /*b180*/  SHFL.IDX PT, R14, R18, 0x1, 0x1c1f ;  /* 0x003c1f00120e7f89 */ /* 0x000fe600000e0000 */
[----:B------:R-:W-:Y:S01]  /*b190*/  IMAD R9, R9, 0x40, R16 ;  /* 0x0000004009097824 */ /* 0x000fe200078e0210 */
[----:B------:R-:W0:Y:S04]  /*b1a0*/  SHFL.IDX PT, R13, R20, RZ, 0x1c1f ;  /* 0x001c1fff140d7589 */ /* 0x000e2800000e0000 */
[----:B------:R-:W1:Y:S01]  /*b1b0*/  SHFL.IDX PT, R15, R20, 0x1, 0x1c1f ;  /* 0x003c1f00140f7f89 */ /* 0x000e6200000e0000 */
[C---:B------:R-:W-:Y:S01]  /*b1c0*/  ISETP.GE.OR P1, PT, R9.reuse, R22, P0 ;  /* 0x000000160900720c */ /* 0x040fe20000726670 */
[----:B------:R-:W-:-:S05]  /*b1d0*/  VIADD R9, R9, 0x8 ;  /* 0x0000000809097836 */ /* 0x000fca0000000000 */
[----:B------:R-:W-:-:S07]  /*b1e0*/  ISETP.GE.OR P0, PT, R9, R22, P0 ;  /* 0x000000160900720c */ /* 0x000fce0000706670 */
[----:B0-----:R0:W-:Y:S06]  /*b1f0*/  @!P1 ST.E desc[UR38][R12.64], R3 ;  /* 0x000000030c009985 */ /* 0x0011ec000c101926 */
[----:B-1----:R0:W-:Y:S02]  /*b200*/  @!P0 ST.E desc[UR38][R14.64], R152 ;  /* 0x000000980e008985 */ /* 0x0021e4000c101926 */
.L_x_4078:
[----:B------:R-:W-:Y:S02]  /*b210*/  ISETP.GT.AND P1, PT, R0, 0x1, PT ;  /* 0x000000010000780c */ /* 0x000fe40003f24270 */
[----:B------:R-:W-:-:S04]  /*b220*/  ISETP.NE.U32.AND P0, PT, R10, RZ, PT ;  /* 0x000000ff0a00720c */ /* 0x000fc80003f05070 */
[----:B------:R-:W-:-:S04]  /*b230*/  ISETP.NE.AND.EX P0, PT, R11, RZ, PT, P0 ;  /* 0x000000ff0b00720c */ /* 0x000fc80003f05300 */
[----:B------:R-:W-:-:S03]  /*b240*/  SEL R187, R187, RZ, !P0 ;  /* 0x000000ffbbbb7207 */ /* 0x000fc60004000000 */
[----:B------:R-:W-:Y:S06]  /*b250*/  @P1 BRA `(.L_x_4079) ;  /* 0x0000001000441947 */ /* 0x000fec0003800000 */
[----:B------:R-:W1:Y:S01]  /*b260*/  S2R R0, SR_TID.X ;  /* 0x0000000000007919 */ /* 0x000e620000002100 */
[----:B------:R-:W2:Y:S01]  /*b270*/  LDC R18, c[0x0][0xce8] ;  /* 0x00033a00ff127b82 */ /* 0x000ea20000000800 */
[----:B------:R-:W-:Y:S01]  /*b280*/  ULDC.64 UR8, c[0x0][0xba0] ;  /* 0x0002e80000087ab9 */ /* 0x000fe20000000a00 */
[----:B------:R-:W-:Y:S01]  /*b290*/  ULDC UR10, c[0x0][0xbc8] ;  /* 0x0002f200000a7ab9 */ /* 0x000fe20000000800 */
[----:B-1----:R-:W-:-:S05]  /*b2a0*/  VIADD R0, R0, 0xffffff80 ;  /* 0xffffff8000007836 */ /* 0x002fca0000000000 */
[----:B0-----:R-:W-:-:S04]  /*b2b0*/  SHF.R.S32.HI R3, RZ, 0x1f, R0 ;  /* 0x0000001fff037819 */ /* 0x001fc80000011400 */
[----:B------:R-:W-:-:S04]  /*b2c0*/  LEA.HI R10, R3, R0, RZ, 0x3 ;  /* 0x00000000030a7211 */ /* 0x000fc800078f18ff */
[----:B------:R-:W-:-:S05]  /*b2d0*/  SHF.R.S32.HI R3, RZ, 0x3, R10 ;  /* 0x00000003ff037819 */ /* 0x000fca000001140a */
[----:B------:R-:W-:-:S04]  /*b2e0*/  IMAD R9, R3, 0x40, R2 ;  /* 0x0000004003097824 */ /* 0x000fc800078e0202 */
[----:B------:R-:W-:-:S03]  /*b2f0*/  IMAD.WIDE R4, R9, 0x2, R4 ;  /* 0x0000000209047825 */ /* 0x000fc600078e0204 */
[C---:B------:R-:W-:Y:S02]  /*b300*/  IADD3 R21, P3, R4.reuse, 0x1000, RZ ;  /* 0x0000100004157810 */ /* 0x040fe40007f7e0ff */
[----:B------:R-:W-:Y:S02]  /*b310*/  IADD3 R45, P2, R4, 0x7000, RZ ;  /* 0x00007000042d7810 */ /* 0x000fe40007f5e0ff */
[----:B------:R-:W-:Y:S02]  /*b320*/  LOP3.LUT R20, R21, 0x380, RZ, 0xc0, !PT ;  /* 0x0000038015147812 */ /* 0x000fe400078ec0ff */
[----:B------:R-:W-:Y:S02]  /*b330*/  LOP3.LUT R44, R45, 0x380, RZ, 0xc0, !PT ;  /* 0x000003802d2c7812 */ /* 0x000fe400078ec0ff */
[----:B------:R-:W-:Y:S02]  /*b340*/  SHF.R.U64 R20, R20, 0x3, RZ ;  /* 0x0000000314147819 */ /* 0x000fe400000012ff */
[----:B------:R-:W-:-:S02]  /*b350*/  IADD3 R37, P0, R4, 0x5000, RZ ;  /* 0x0000500004257810 */ /* 0x000fc40007f1e0ff */
[----:B------:R-:W-:Y:S01]  /*b360*/  LOP3.LUT R20, R20, R21, RZ, 0x3c, !PT ;  /* 0x0000001514147212 */ /* 0x000fe200078e3cff */
[----:B------:R-:W-:Y:S01]  /*b370*/  IMAD.X R21, RZ, RZ, R5, P3 ;  /* 0x000000ffff157224 */ /* 0x000fe200018e0605 */
[----:B------:R-:W-:Y:S02]  /*b380*/  SHF.R.U64 R44, R44, 0x3, RZ ;  /* 0x000000032c2c7819 */ /* 0x000fe400000012ff */
[C---:B------:R-:W-:Y:S02]  /*b390*/  IADD3 R25, P4, R4.reuse, 0x2000, RZ ;  /* 0x0000200004197810 */ /* 0x040fe40007f9e0ff */
[C---:B------:R-:W-:Y:S01]  /*b3a0*/  IADD3 R29, P5, R4.reuse, 0x3000, RZ ;  /* 0x00003000041d7810 */ /* 0x040fe20007fbe0ff */
[----:B------:R-:W-:Y:S01]  /*b3b0*/  IMAD R7, R7, UR8, RZ ;  /* 0x0000000807077c24 */ /* 0x000fe2000f8e02ff */
[C---:B------:R-:W-:Y:S01]  /*b3c0*/  IADD3 R33, P6, R4.reuse, 0x4000, RZ ;  /* 0x0000400004217810 */ /* 0x040fe20007fde0ff */
[----:B------:R-:W5:Y:S01]  /*b3d0*/  LD.E.128 R20, desc[UR38][R20.64] ;  /* 0x0000002614147980 */ /* 0x000f62000c101d00 */
[----:B------:R-:W-:-:S02]  /*b3e0*/  IADD3 R41, P1, R4, 0x6000, RZ ;  /* 0x0000600004297810 */ /* 0x000fc40007f3e0ff */
[----:B------:R-:W-:Y:S02]  /*b3f0*/  LOP3.LUT R36, R37, 0x380, RZ, 0xc0, !PT ;  /* 0x0000038025247812 */ /* 0x000fe400078ec0ff */
[----:B------:R-:W-:Y:S02]  /*b400*/  IADD3 R49, P3, R4, 0x8000, RZ ;  /* 0x0000800004317810 */ /* 0x000fe40007f7e0ff */
[----:B------:R-:W-:Y:S01]  /*b410*/  LOP3.LUT R44, R44, R45, RZ, 0x3c, !PT ;  /* 0x0000002d2c2c7212 */ /* 0x000fe200078e3cff */
[----:B------:R-:W-:Y:S01]  /*b420*/  IMAD.X R45, RZ, RZ, R5, P2 ;  /* 0x000000ffff2d7224 */ /* 0x000fe200010e0605 */
[----:B------:R-:W-:Y:S02]  /*b430*/  LOP3.LUT R24, R25, 0x380, RZ, 0xc0, !PT ;  /* 0x0000038019187812 */ /* 0x000fe400078ec0ff */
[----:B------:R-:W-:Y:S02]  /*b440*/  LOP3.LUT R28, R29, 0x380, RZ, 0xc0, !PT ;  /* 0x000003801d1c7812 */ /* 0x000fe400078ec0ff */
[----:B------:R-:W-:-:S02]  /*b450*/  LOP3.LUT R32, R33, 0x380, RZ, 0xc0, !PT ;  /* 0x0000038021207812 */ /* 0x000fc400078ec0ff */
[----:B------:R-:W-:Y:S01]  /*b460*/  LOP3.LUT R11, R4, 0x380, RZ, 0xc0, !PT ;  /* 0x00000380040b7812 */ /* 0x000fe200078ec0ff */
[----:B------:R-:W-:Y:S01]  /*b470*/  IMAD R7, R8, UR9, R7 ;  /* 0x0000000908077c24 */ /* 0x000fe2000f8e0207 */
[----:B------:R-:W-:Y:S01]  /*b480*/  LOP3.LUT R40, R41, 0x380, RZ, 0xc0, !PT ;  /* 0x0000038029287812 */ /* 0x000fe200078ec0ff */
[----:B------:R-:W5:Y:S01]  /*b490*/  LD.E.128 R44, desc[UR38][R44.64] ;  /* 0x000000262c2c7980 */ /* 0x000f62000c101d00 */
[----:B------:R-:W-:Y:S02]  /*b4a0*/  SHF.R.U64 R36, R36, 0x3, RZ ;  /* 0x0000000324247819 */ /* 0x000fe400000012ff */
[----:B------:R-:W-:Y:S02]  /*b4b0*/  LOP3.LUT R48, R49, 0x380, RZ, 0xc0, !PT ;  /* 0x0000038031307812 */ /* 0x000fe400078ec0ff */
[----:B------:R-:W-:Y:S02]  /*b4c0*/  IADD3 R73, P2, R4, 0xe000, RZ ;  /* 0x0000e00004497810 */ /* 0x000fe40007f5e0ff */
[----:B------:R-:W-:-:S02]  /*b4d0*/  SHF.R.U64 R24, R24, 0x3, RZ ;  /* 0x0000000318187819 */ /* 0x000fc400000012ff */
[----:B------:R-:W-:Y:S02]  /*b4e0*/  SHF.R.U64 R28, R28, 0x3, RZ ;  /* 0x000000031c1c7819 */ /* 0x000fe400000012ff */
[----:B------:R-:W-:Y:S02]  /*b4f0*/  SHF.R.U64 R32, R32, 0x3, RZ ;  /* 0x0000000320207819 */ /* 0x000fe400000012ff */
[----:B------:R-:W-:Y:S02]  /*b500*/  SHF.R.U64 R40, R40, 0x3, RZ ;  /* 0x0000000328287819 */ /* 0x000fe400000012ff */
[----:B------:R-:W-:Y:S01]  /*b510*/  LOP3.LUT R36, R36, R37, RZ, 0x3c, !PT ;  /* 0x0000002524247212 */ /* 0x000fe200078e3cff */
[----:B------:R-:W-:Y:S01]  /*b520*/  IMAD.X R37, RZ, RZ, R5, P0 ;  /* 0x000000ffff257224 */ /* 0x000fe200000e0605 */
[----:B------:R-:W-:Y:S02]  /*b530*/  SHF.R.U64 R48, R48, 0x3, RZ ;  /* 0x0000000330307819 */ /* 0x000fe400000012ff */
[----:B------:R-:W-:-:S02]  /*b540*/  LOP3.LUT R72, R73, 0x380, RZ, 0xc0, !PT ;  /* 0x0000038049487812 */ /* 0x000fc400078ec0ff */
[----:B------:R-:W-:Y:S01]  /*b550*/  IADD3 R65, P0, R4, 0xc000, RZ ;  /* 0x0000c00004417810 */ /* 0x000fe20007f1e0ff */
[----:B------:R-:W5:Y:S01]  /*b560*/  LD.E.128 R36, desc[UR38][R36.64] ;  /* 0x0000002624247980 */ /* 0x000f62000c101d00 */
        /* <DEDUP_REMOVED lines=10> */
[----:B------:R-:W-:Y:S01]  /*b610*/  SHF.R.U64 R72, R72, 0x3, RZ ;  /* 0x0000000348487819 */ /* 0x000fe200000012ff */
[----:B------:R-:W5:Y:S01]  /*b620*/  LD.E.128 R24, desc[UR38][R24.64] ;  /* 0x0000002618187980 */ /* 0x000f62000c101d00 */
[----:B------:R-:W-:-:S02]  /*b630*/  IADD3 R53, P4, R4, 0x9000, RZ ;  /* 0x0000900004357810 */ /* 0x000fc40007f9e0ff */
[C---:B------:R-:W-:Y:S01]  /*b640*/  IADD3 R57, P5, R4.reuse, 0xa000, RZ ;  /* 0x0000a00004397810 */ /* 0x040fe20007fbe0ff */
[----:B------:R-:W5:Y:S01]  /*b650*/  LD.E.128 R28, desc[UR38][R28.64] ;  /* 0x000000261c1c7980 */ /* 0x000f62000c101d00 */
[C---:B------:R-:W-:Y:S02]  /*b660*/  IADD3 R61, P6, R4.reuse, 0xb000, RZ ;  /* 0x0000b000043d7810 */ /* 0x040fe40007fde0ff */
[C---:B------:R-:W-:Y:S01]  /*b670*/  IADD3 R69, P1, R4.reuse, 0xd000, RZ ;  /* 0x0000d00004457810 */ /* 0x040fe20007f3e0ff */
[----:B------:R-:W5:Y:S01]  /*b680*/  LD.E.128 R32, desc[UR38][R32.64] ;  /* 0x0000002620207980 */ /* 0x000f62000c101d00 */
[----:B------:R-:W-:Y:S02]  /*b690*/  LOP3.LUT R64, R65, 0x380, RZ, 0xc0, !PT ;  /* 0x0000038041407812 */ /* 0x000fe400078ec0ff */
[----:B------:R-:W-:Y:S01]  /*b6a0*/  IADD3 R12, P3, R4, 0xf000, RZ ;  /* 0x0000f000040c7810 */ /* 0x000fe20007f7e0ff */
[----:B------:R-:W5:Y:S01]  /*b6b0*/  LD.E.128 R40, desc[UR38][R40.64] ;  /* 0x0000002628287980 */ /* 0x000f62000c101d00 */
[----:B------:R-:W-:Y:S01]  /*b6c0*/  LOP3.LUT R72, R72, R73, RZ, 0x3c, !PT ;  /* 0x0000004948487212 */ /* 0x000fe200078e3cff */
[--C-:B------:R-:W-:Y:S01]  /*b6d0*/  IMAD.X R73, RZ, RZ, R5.reuse, P2 ;  /* 0x000000ffff497224 */ /* 0x100fe200010e0605 */
[----:B------:R-:W-:Y:S01]  /*b6e0*/  LOP3.LUT R52, R53, 0x380, RZ, 0xc0, !PT ;  /* 0x0000038035347812 */ /* 0x000fe200078ec0ff */
[----:B------:R-:W-:Y:S01]  /*b6f0*/  IMAD.X R77, RZ, RZ, R5, P3 ;  /* 0x000000ffff4d7224 */ /* 0x000fe200018e0605 */
[----:B------:R-:W-:Y:S01]  /*b700*/  LOP3.LUT R56, R57, 0x380, RZ, 0xc0, !PT ;  /* 0x0000038039387812 */ /* 0x000fe200078ec0ff */
[----:B------:R-:W5:Y:S01]  /*b710*/  LD.E.128 R48, desc[UR38][R48.64] ;  /* 0x0000002630307980 */ /* 0x000f62000c101d00 */
[----:B------:R-:W-:-:S02]  /*b720*/  LOP3.LUT R60, R61, 0x380, RZ, 0xc0, !PT ;  /* 0x000003803d3c7812 */ /* 0x000fc400078ec0ff */
[----:B------:R-:W-:Y:S01]  /*b730*/  LOP3.LUT R68, R69, 0x380, RZ, 0xc0, !PT ;  /* 0x0000038045447812 */ /* 0x000fe200078ec0ff */
[----:B------:R-:W5:Y:S01]  /*b740*/  LD.E.128 R72, desc[UR38][R72.64] ;  /* 0x0000002648487980 */ /* 0x000f62000c101d00 */
[----:B------:R-:W-:Y:S02]  /*b750*/  SHF.R.U64 R64, R64, 0x3, RZ ;  /* 0x0000000340407819 */ /* 0x000fe400000012ff */
[----:B------:R-:W-:Y:S02]  /*b760*/  SHF.R.U64 R11, R11, 0x3, RZ ;  /* 0x000000030b0b7819 */ /* 0x000fe400000012ff */
[----:B------:R-:W-:Y:S02]  /*b770*/  LOP3.LUT R9, R12, 0x380, RZ, 0xc0, !PT ;  /* 0x000003800c097812 */ /* 0x000fe400078ec0ff */
[----:B--2---:R-:W-:Y:S02]  /*b780*/  ISETP.NE.AND P2, PT, R18, 0x1, PT ;  /* 0x000000011200780c */ /* 0x004fe40003f45270 */
[----:B------:R-:W-:-:S02]  /*b790*/  SHF.R.U64 R52, R52, 0x3, RZ ;  /* 0x0000000334347819 */ /* 0x000fc400000012ff */
[----:B------:R-:W-:Y:S02]  /*b7a0*/  SHF.R.U64 R56, R56, 0x3, RZ ;  /* 0x0000000338387819 */ /* 0x000fe400000012ff */
[----:B------:R-:W-:Y:S02]  /*b7b0*/  SHF.R.U64 R60, R60, 0x3, RZ ;  /* 0x000000033c3c7819 */ /* 0x000fe400000012ff */
[----:B------:R-:W-:Y:S02]  /*b7c0*/  SHF.R.U64 R68, R68, 0x3, RZ ;  /* 0x0000000344447819 */ /* 0x000fe400000012ff */
[----:B------:R-:W-:Y:S01]  /*b7d0*/  LOP3.LUT R64, R64, R65, RZ, 0x3c, !PT ;  /* 0x0000004140407212 */ /* 0x000fe200078e3cff */
[----:B------:R-:W-:Y:S01]  /*b7e0*/  IMAD.X R65, RZ, RZ, R5, P0 ;  /* 0x000000ffff417224 */ /* 0x000fe200000e0605 */
[----:B------:R-:W-:Y:S01]  /*b7f0*/  LOP3.LUT R4, R11, R4, RZ, 0x3c, !PT ;  /* 0x000000040b047212 */ /* 0x000fe200078e3cff */
[----:B------:R-:W0:Y:S01]  /*b800*/  @P2 LDC R81, c[0x0][0xcec] ;  /* 0x00033b00ff512b82 */ /* 0x000e220000000800 */
[----:B------:R-:W-:-:S02]  /*b810*/  SHF.R.U64 R9, R9, 0x3, RZ ;  /* 0x0000000309097819 */ /* 0x000fc400000012ff */
[----:B------:R-:W-:Y:S01]  /*b820*/  ISETP.GE.AND P0, PT, R193, UR10, PT ;  /* 0x0000000ac1007c0c */ /* 0x000fe2000bf06270 */
        /* <DEDUP_REMOVED lines=10> */
[----:B------:R-:W-:Y:S01]  /*b8d0*/  IMAD.WIDE.U32 R8, R8, UR8, RZ ;  /* 0x0000000808087c25 */ /* 0x000fe2000f8e00ff */
[----:B------:R1:W5:Y:S01]  /*b8e0*/  LD.E.128 R12, desc[UR38][R4.64] ;  /* 0x00000026040c7980 */ /* 0x000362000c101d00 */
[----:B------:R-:W-:Y:S01]  /*b8f0*/  ISETP.GE.AND P1, PT, R2, UR10, PT ;  /* 0x0000000a02007c0c */ /* 0x000fe2000bf26270 */
[----:B------:R-:W2:Y:S01]  /*b900*/  @P2 LDC R83, c[0x0][0xcf0] ;  /* 0x00033c00ff532b82 */ /* 0x000ea20000000800 */
[----:B------:R-:W-:Y:S01]  /*b910*/  IMAD.IADD R9, R9, 0x1, R7 ;  /* 0x0000000109097824 */ /* 0x000fe200078e0207 */
[----:B------:R-:W-:Y:S01]  /*b920*/  LOP3.LUT R7, R10, 0xfffffff8, RZ, 0xc0, !PT ;  /* 0xfffffff80a077812 */ /* 0x000fe200078ec0ff */
[----:B------:R-:W-:Y:S01]  /*b930*/  ULDC.64 UR8, c[0x0][0xbe8] ;  /* 0x0002fa0000087ab9 */ /* 0x000fe20000000a00 */
[----:B------:R-:W5:Y:S01]  /*b940*/  LD.E.128 R52, desc[UR38][R52.64] ;  /* 0x0000002634347980 */ /* 0x000f62000c101d00 */
[----:B-1----:R-:W-:-:S03]  /*b950*/  SEL R5, RZ, 0xffffffff, P0 ;  /* 0xffffffffff057807 */ /* 0x002fc60000000000 */
[----:B------:R-:W5:Y:S01]  /*b960*/  LD.E.128 R56, desc[UR38][R56.64] ;  /* 0x0000002638387980 */ /* 0x000f62000c101d00 */
[----:B------:R-:W-:Y:S01]  /*b970*/  ISETP.GE.AND P0, PT, R192, UR10, PT ;  /* 0x0000000ac0007c0c */ /* 0x000fe2000bf06270 */
[----:B------:R-:W-:-:S03]  /*b980*/  IMAD.SHL.U32 R11, R5, 0x2, RZ ;  /* 0x00000002050b7824 */ /* 0x000fc600078e00ff */
[----:B------:R-:W-:Y:S01]  /*b990*/  SEL R5, RZ, 0xffffffff, P0 ;  /* 0xffffffffff057807 */ /* 0x000fe20000000000 */
[----:B------:R-:W5:Y:S01]  /*b9a0*/  LD.E.128 R60, desc[UR38][R60.64] ;  /* 0x000000263c3c7980 */ /* 0x000f62000c101d00 */
[----:B------:R-:W-:Y:S02]  /*b9b0*/  ISETP.GE.AND P0, PT, R191, UR10, PT ;  /* 0x0000000abf007c0c */ /* 0x000fe4000bf06270 */
[----:B------:R-:W-:Y:S01]  /*b9c0*/  SEL R4, RZ, 0x1, P1 ;  /* 0x00000001ff047807 */ /* 0x000fe20000800000 */
[----:B------:R-:W-:Y:S01]  /*b9d0*/  IMAD.IADD R10, R0, 0x1, -R7 ;  /* 0x00000001000a7824 */ /* 0x000fe200078e0a07 */
[----:B------:R-:W-:Y:S01]  /*b9e0*/  SEL R0, RZ, 0xffffffff, P0 ;  /* 0xffffffffff007807 */ /* 0x000fe20000000000 */
[----:B------:R-:W-:Y:S01]  /*b9f0*/  IMAD.SHL.U32 R5, R5, 0x4, RZ ;  /* 0x0000000405057824 */ /* 0x000fe200078e00ff */
[----:B------:R-:W-:Y:S01]  /*ba00*/  LOP3.LUT R4, R11, 0x2, R4, 0xe2, !PT ;  /* 0x000000020b047812 */ /* 0x000fe200078ee204 */
[----:B------:R-:W-:Y:S01]  /*ba10*/  IMAD.WIDE.U32 R8, R188, UR8, R8 ;  /* 0x00000008bc087c25 */ /* 0x000fe2000f8e0008 */
[----:B------:R-:W5:Y:S02]  /*ba20*/  LD.E.128 R68, desc[UR38][R68.64] ;  /* 0x0000002644447980 */ /* 0x000f64000c101d00 */
[----:B------:R-:W-:Y:S01]  /*ba30*/  LOP3.LUT R4, R5, 0x4, R4, 0xe2, !PT ;  /* 0x0000000405047812 */ /* 0x000fe200078ee204 */
[----:B------:R-:W-:Y:S01]  /*ba40*/  IMAD.SHL.U32 R7, R0, 0x8, RZ ;  /* 0x0000000800077824 */ /* 0x000fe200078e00ff */
[----:B------:R-:W-:Y:S01]  /*ba50*/  SHF.R.S32.HI R5, RZ, 0x1f, R187 ;  /* 0x0000001fff057819 */ /* 0x000fe200000114bb */
[----:B------:R-:W-:Y:S01]  /*ba60*/  IMAD.U32 R11, RZ, RZ, UR42 ;  /* 0x0000002aff0b7e24 */ /* 0x000fe2000f8e00ff */
[----:B------:R-:W5:Y:S01]  /*ba70*/  LD.E.128 R76, desc[UR38][R76.64] ;  /* 0x000000264c4c7980 */ /* 0x000f62000c101d00 */
[----:B------:R-:W-:-:S02]  /*ba80*/  IMAD R0, R10, 0x20, R3 ;  /* 0x000000200a007824 */ /* 0x000fc400078e0203 */
[----:B------:R-:W-:Y:S01]  /*ba90*/  IMAD R9, R188, UR9, R9 ;  /* 0x00000009bc097c24 */ /* 0x000fe2000f8e0209 */
[----:B------:R-:W-:Y:S01]  /*baa0*/  ULDC.64 UR8, c[0x0][0xbf0] ;  /* 0x0002fc0000087ab9 */ /* 0x000fe20000000a00 */
[----:B------:R-:W-:Y:S01]  /*bab0*/  IMAD R10, R11, 0x40, R0 ;  /* 0x000000400b0a7824 */ /* 0x000fe200078e0200 */
[----:B------:R-:W-:Y:S01]  /*bac0*/  ISETP.GE.AND P1, PT, R190, UR10, PT ;  /* 0x0000000abe007c0c */ /* 0x000fe2000bf26270 */
[----:B------:R-:W-:Y:S01]  /*bad0*/  IMAD R0, R5, UR8, RZ ;  /* 0x0000000805007c24 */ /* 0x000fe2000f8e02ff */
[----:B------:R-:W-:Y:S01]  /*bae0*/  LOP3.LUT R4, R7, 0x8, R4, 0xe2, !PT ;  /* 0x0000000807047812 */ /* 0x000fe200078ee204 */
[----:B------:R-:W-:Y:S01]  /*baf0*/  @!PT LDS RZ, [RZ] ;  /* 0x00000000fffff984 */ /* 0x000fe20000000800 */
[----:B------:R-:W-:Y:S01]  /*bb00*/  @!PT LDS RZ, [RZ] ;  /* 0x00000000fffff984 */ /* 0x000fe20000000800 */
[----:B------:R-:W-:Y:S01]  /*bb10*/  @!PT LDS RZ, [RZ] ;  /* 0x00000000fffff984 */ /* 0x000fe20000000800 */
[----:B------:R-:W-:Y:S01]  /*bb20*/  @!PT LDS RZ, [RZ] ;  /* 0x00000000fffff984 */ /* 0x000fe20000000800 */
[----:B------:R1:W-:Y:S06]  /*bb30*/  MEMBAR.ALL.CTA ;  /* 0x0000000000007992 */ /* 0x0003ec0000008000 */
[----:B-1----:R-:W1:Y:S01]  /*bb40*/  FENCE.VIEW.ASYNC.S ;  /* 0x00000000000073c6 */ /* 0x002e620000000000 */
[----:B------:R-:W-:Y:S01]  /*bb50*/  SEL R7, RZ, 0xffffffff, P1 ;  /* 0xffffffffff077807 */ /* 0x000fe20000800000 */
[----:B------:R-:W-:Y:S01]  /*bb60*/  IMAD R11, R187, UR9, R0 ;  /* 0x00000009bb0b7c24 */ /* 0x000fe2000f8e0200 */
[----:B------:R-:W-:Y:S01]  /*bb70*/  ISETP.GE.AND P0, PT, R189, UR10, PT ;  /* 0x0000000abd007c0c */ /* 0x000fe2000bf06270 */
[----:B0-----:R-:W-:-:S04]  /*bb80*/  @P2 IMAD.HI.U32 R0, R10, R81, RZ ;  /* 0x000000510a002227 */ /* 0x001fc800078e00ff */
[----:B------:R-:W-:Y:S01]  /*bb90*/  IMAD.SHL.U32 R81, R7, 0x10, RZ ;  /* 0x0000001007517824 */ /* 0x000fe200078e00ff */
[----:B------:R-:W-:Y:S01]  /*bba0*/  SEL R7, RZ, 0xffffffff, P0 ;  /* 0xffffffffff077807 */ /* 0x000fe20000000000 */
[----:B------:R-:W-:Y:S01]  /*bbb0*/  IMAD.MOV.U32 R5, RZ, RZ, R10 ;  /* 0x000000ffff057224 */ /* 0x000fe200078e000a */
[----:B--2---:R-:W-:Y:S02]  /*bbc0*/  @P2 SHF.R.U32.HI R5, RZ, R83, R0 ;  /* 0x00000053ff052219 */ /* 0x004fe40000011600 */
[----:B------:R-:W-:Y:S01]  /*bbd0*/  LOP3.LUT R4, R81, 0x10, R4, 0xe2, !PT ;  /* 0x0000001051047812 */ /* 0x000fe200078ee204 */
[----:B------:R-:W-:Y:S01]  /*bbe0*/  IMAD.SHL.U32 R81, R7, 0x20, RZ ;  /* 0x0000002007517824 */ /* 0x000fe200078e00ff */
[--C-:B------:R-:W-:Y:S01]  /*bbf0*/  SHF.R.S32.HI R0, RZ, 0x1f, R5.reuse ;  /* 0x0000001fff007819 */ /* 0x100fe20000011405 */
[----:B------:R-:W-:Y:S02]  /*bc00*/  IMAD.MOV R7, RZ, RZ, -R5 ;  /* 0x000000ffff077224 */ /* 0x000fe400078e0a05 */
[----:B------:R-:W-:Y:S01]  /*bc10*/  IMAD.WIDE.U32 R8, R187, UR8, R8 ;  /* 0x00000008bb087c25 */ /* 0x000fe2000f8e0008 */
[----:B------:R-:W-:-:S03]  /*bc20*/  ULDC.64 UR8, c[0x0][0xbe0] ;  /* 0x0002f80000087ab9 */ /* 0x000fc60000000a00 */
[----:B------:R-:W-:Y:S02]  /*bc30*/  IMAD R0, R0, UR8, RZ ;  /* 0x0000000800007c24 */ /* 0x000fe4000f8e02ff */
[----:B------:R-:W-:Y:S02]  /*bc40*/  IMAD R7, R18, R7, R10 ;  /* 0x0000000712077224 */ /* 0x000fe400078e020a */
[----:B------:R-:W-:Y:S01]  /*bc50*/  IMAD.IADD R9, R9, 0x1, R11 ;  /* 0x0000000109097824 */ /* 0x000fe200078e020b */
[----:B------:R-:W-:Y:S01]  /*bc60*/  ISETP.GE.AND P0, PT, R229, UR10, PT ;  /* 0x0000000ae5007c0c */ /* 0x000fe2000bf06270 */
[C---:B------:R-:W-:Y:S01]  /*bc70*/  IMAD R11, R5.reuse, UR9, R0 ;  /* 0x00000009050b7c24 */ /* 0x040fe2000f8e0200 */
[----:B------:R-:W-:Y:S01]  /*bc80*/  SHF.R.S32.HI R0, RZ, 0x1f, R7 ;  /* 0x0000001fff007819 */ /* 0x000fe20000011407 */
[----:B------:R-:W-:Y:S01]  /*bc90*/  IMAD.WIDE.U32 R8, R5, UR8, R8 ;  /* 0x0000000805087c25 */ /* 0x000fe2000f8e0008 */
[----:B------:R-:W-:Y:S01]  /*bca0*/  ULDC.64 UR8, c[0x0][0xbd8] ;  /* 0x0002f60000087ab9 */ /* 0x000fe20000000a00 */
[----:B------:R-:W-:-:S02]  /*bcb0*/  LOP3.LUT R4, R81, 0x20, R4, 0xe2, !PT ;  /* 0x0000002051047812 */ /* 0x000fc400078ee204 */
[----:B------:R-:W-:Y:S01]  /*bcc0*/  IMAD.U32 R80, RZ, RZ, UR42 ;  /* 0x0000002aff507e24 */ /* 0x000fe2000f8e00ff */
[----:B------:R-:W-:Y:S01]  /*bcd0*/  SEL R5, RZ, 0x40, P0 ;  /* 0x00000040ff057807 */ /* 0x000fe20000000000 */
[----:B------:R-:W-:Y:S01]  /*bce0*/  IMAD.IADD R9, R9, 0x1, R11 ;  /* 0x0000000109097824 */ /* 0x000fe200078e020b */
[----:B------:R-:W-:Y:S01]  /*bcf0*/  ISETP.GE.AND P0, PT, R228, UR10, PT ;  /* 0x0000000ae4007c0c */ /* 0x000fe2000bf06270 */
[----:B------:R-:W-:Y:S02]  /*bd00*/  IMAD R10, R0, UR8, RZ ;  /* 0x00000008000a7c24 */ /* 0x000fe4000f8e02ff */
        /* <DEDUP_REMOVED lines=13> */
[----:B-1----:R0:W1:Y:S01]  /*bde0*/  SHFL.IDX PT, R4, R18, RZ, 0x181f ;  /* 0x00181fff12047589 */ /* 0x00206200000e0000 */
[----:B------:R-:W-:Y:S02]  /*bdf0*/  BSSY B1, `(.L_x_4080) ;  /* 0x000002b000017945 */ /* 0x000fe40003800000 */
[----:B------:R-:W-:Y:S01]  /*be00*/  SYNCS.ARRIVE.TRANS64.RED.A1T0 RZ, [UR7], RZ ;  /* 0x000000ffffff79a7 */ /* 0x000fe20008100407 */
[----:B------:R0:W2:Y:S01]  /*be10*/  SHFL.IDX PT, R5, R80, RZ, 0x181f ;  /* 0x00181fff50057589 */ /* 0x0000a200000e0000 */
[----:B------:R-:W-:Y:S02]  /*be20*/  LOP3.LUT R3, R0, R3, RZ, 0xfc, !PT ;  /* 0x0000000300037212 */ /* 0x000fe400078efcff */
[----:B------:R-:W-:Y:S01]  /*be30*/  SHF.R.S32.HI R152, RZ, 0x1f, R193 ;  /* 0x0000001fff987819 */ /* 0x000fe200000114c1 */
        /* <DEDUP_REMOVED lines=8> */
[----:B-1----:R-:W-:Y:S01]  /*bec0*/  @!P1 LEA R8, P2, R193, R4, 0x1 ;  /* 0x00000004c1089211 */ /* 0x002fe200078408ff */
[----:B--2---:R-:W-:-:S03]  /*bed0*/  @!P0 IMAD.WIDE R10, R2, 0x2, R4 ;  /* 0x00000002020a8825 */ /* 0x004fc600078e0204 */
[----:B------:R-:W-:Y:S02]  /*bee0*/  @!P1 LEA.HI.X R9, R193, R5, R152, 0x1, P2 ;  /* 0x00000005c1099211 */ /* 0x000fe400010f0c98 */
[----:B------:R-:W-:Y:S01]  /*bef0*/  ISETP.GE.AND P2, PT, R190, UR10, PT ;  /* 0x0000000abe007c0c */ /* 0x000fe2000bf46270 */
[----:B-----5:R1:W-:Y:S01]  /*bf00*/  @!P0 ST.E.128 desc[UR38][R10.64], R12 ;  /* 0x0000000c0a008985 */ /* 0x0203e2000c101d26 */
[----:B------:R-:W-:-:S03]  /*bf10*/  LOP3.LUT P0, RZ, R0, 0x40, RZ, 0xc0, !PT ;  /* 0x0000004000ff7812 */ /* 0x000fc6000780c0ff */
[----:B------:R2:W-:Y:S01]  /*bf20*/  @!P1 ST.E.128 desc[UR38][R8.64], R24 ;  /* 0x0000001808009985 */ /* 0x0005e2000c101d26 */
[----:B------:R-:W-:Y:S02]  /*bf30*/  ISETP.GE.AND P1, PT, R189, UR10, PT ;  /* 0x0000000abd007c0c */ /* 0x000fe4000bf26270 */
[CC--:B-1----:R-:W-:Y:S02]  /*bf40*/  @!P3 LEA R14, P6, R191.reuse, R4.reuse, 0x1 ;  /* 0x00000004bf0eb211 */ /* 0x0c2fe400078c08ff */
[CC--:B--2---:R-:W-:Y:S02]  /*bf50*/  @!P4 LEA R24, P5, R192.reuse, R4.reuse, 0x1 ;  /* 0x00000004c018c211 */ /* 0x0c4fe400078a08ff */
[-C--:B------:R-:W-:Y:S02]  /*bf60*/  @!P3 LEA.HI.X R15, R191, R5.reuse, R84, 0x1, P6 ;  /* 0x00000005bf0fb211 */ /* 0x080fe400030f0c54 */
[----:B------:R-:W-:Y:S02]  /*bf70*/  @!P4 LEA.HI.X R25, R192, R5, R7, 0x1, P5 ;  /* 0x00000005c019c211 */ /* 0x000fe400028f0c07 */
[----:B------:R-:W-:-:S02]  /*bf80*/  @!P2 LEA R12, P5, R190, R4, 0x1 ;  /* 0x00000004be0ca211 */ /* 0x000fc400078a08ff */
[----:B------:R-:W-:Y:S01]  /*bf90*/  LOP3.LUT P6, RZ, R3, 0x80, RZ, 0xc0, !PT ;  /* 0x0000008003ff7812 */ /* 0x000fe200078cc0ff */
[----:B------:R3:W-:Y:S01]  /*bfa0*/  @!P4 ST.E.128 desc[UR38][R24.64], R32 ;  /* 0x000000201800c985 */ /* 0x0007e2000c101d26 */
[-C--:B------:R-:W-:Y:S02]  /*bfb0*/  @!P2 LEA.HI.X R13, R190, R5.reuse, R83, 0x1, P5 ;  /* 0x00000005be0da211 */ /* 0x080fe400028f0c53 */
[----:B------:R-:W-:Y:S01]  /*bfc0*/  SHF.R.S32.HI R7, RZ, 0x1f, R189 ;  /* 0x0000001fff077819 */ /* 0x000fe200000114bd */
[----:B------:R3:W-:Y:S01]  /*bfd0*/  @!P3 ST.E.128 desc[UR38][R14.64], R40 ;  /* 0x000000280e00b985 */ /* 0x0007e2000c101d26 */
[C---:B------:R-:W-:Y:S02]  /*bfe0*/  @!P1 LEA R10, P5, R189.reuse, R4, 0x1 ;  /* 0x00000004bd0a9211 */ /* 0x040fe400078a08ff */
[----:B------:R-:W-:Y:S01]  /*bff0*/  SHF.R.S32.HI R9, RZ, 0x1f, R229 ;  /* 0x0000001fff097819 */ /* 0x000fe200000114e5 */
[----:B------:R3:W-:Y:S01]  /*c000*/  @!P2 ST.E.128 desc[UR38][R12.64], R48 ;  /* 0x000000300c00a985 */ /* 0x0007e2000c101d26 */
[----:B------:R-:W-:-:S02]  /*c010*/  @!P1 LEA.HI.X R11, R189, R5, R7, 0x1, P5 ;  /* 0x00000005bd0b9211 */ /* 0x000fc400028f0c07 */
[CC--:B------:R-:W-:Y:S02]  /*c020*/  @P0 LEA R8, P5, R229.reuse, R4.reuse, 0x1 ;  /* 0x00000004e5080211 */ /* 0x0c0fe400078a08ff */
[----:B------:R-:W-:Y:S01]  /*c030*/  SHF.R.S32.HI R7, RZ, 0x1f, R228 ;  /* 0x0000001fff077819 */ /* 0x000fe200000114e4 */
[----:B------:R3:W-:Y:S01]  /*c040*/  @!P1 ST.E.128 desc[UR38][R10.64], R56 ;  /* 0x000000380a009985 */ /* 0x0007e2000c101d26 */
[----:B------:R-:W-:Y:S02]  /*c050*/  @P0 LEA.HI.X R9, R229, R5, R9, 0x1, P5 ;  /* 0x00000005e5090211 */ /* 0x000fe400028f0c09 */
[----:B------:R-:W-:-:S03]  /*c060*/  @P6 LEA R4, P5, R228, R4, 0x1 ;  /* 0x00000004e4046211 */ /* 0x000fc600078a08ff */
[----:B------:R3:W-:Y:S01]  /*c070*/  @P0 ST.E.128 desc[UR38][R8.64], R64 ;  /* 0x0000004008000985 */ /* 0x0007e2000c101d26 */
[----:B------:R-:W-:-:S05]  /*c080*/  @P6 LEA.HI.X R5, R228, R5, R7, 0x1, P5 ;  /* 0x00000005e4056211 */ /* 0x000fca00028f0c07 */
[----:B------:R3:W-:Y:S04]  /*c090*/  @P6 ST.E.128 desc[UR38][R4.64], R72 ;  /* 0x0000004804006985 */ /* 0x0007e8000c101d26 */
.L_x_4081:
[----:B------:R-:W-:Y:S05]  /*c0a0*/  BSYNC B1 ;  /* 0x0000000000017941 */ /* 0x000fea0003800000 */
.L_x_4080:
[----:B------:R-:W-:Y:S01]  /*c0b0*/  VIADD R7, R81, 0x20 ;  /* 0x0000002051077836 */ /* 0x000fe20000000000 */
[----:B--23--:R2:W3:Y:S04]  /*c0c0*/  SHFL.IDX PT, R5, R80, 0x1, 0x181f ;  /* 0x00381f0050057f89 */ /* 0x00c4e800000e0000 */
[----:B------:R-:W-:Y:S01]  /*c0d0*/  ISETP.GE.AND P0, PT, R7, R82, PT ;  /* 0x000000520700720c */ /* 0x000fe20003f06270 */
[----:B-1----:R2:W1:-:S12]  /*c0e0*/  SHFL.IDX PT, R4, R18, 0x1, 0x181f ;  /* 0x00381f0012047f89 */ /* 0x00245800000e0000 */
[----:B--2---:R-:W-:Y:S05]  /*c0f0*/  @P0 BRA `(.L_x_4082) ;  /* 0x0000002400cc0947 */ /* 0x004fea0003800000 */
[----:B------:R-:W-:Y:S02]  /*c100*/  ISETP.GE.AND P0, PT, R193, UR10, PT ;  /* 0x0000000ac1007c0c */ /* 0x000fe4000bf06270 */
[----:B------:R-:W-:Y:S02]  /*c110*/  ISETP.GE.AND P5, PT, R2, UR10, PT ;  /* 0x0000000a02007c0c */ /* 0x000fe4000bfa6270 */
[----:B------:R-:W-:Y:S02]  /*c120*/  ISETP.GE.AND P2, PT, R192, UR10, PT ;  /* 0x0000000ac0007c0c */ /* 0x000fe4000bf46270 */
[----:B------:R-:W-:Y:S02]  /*c130*/  ISETP.GE.AND P1, PT, R191, UR10, PT ;  /* 0x0000000abf007c0c */ /* 0x000fe4000bf26270 */
[----:B------:R-:W-:Y:S02]  /*c140*/  ISETP.GE.AND P3, PT, R190, UR10, PT ;  /* 0x0000000abe007c0c */ /* 0x000fe4000bf66270 */
[----:B------:R-:W-:-:S02]  /*c150*/  SHF.R.S32.HI R7, RZ, 0x1f, R192 ;  /* 0x0000001fff077819 */ /* 0x000fc400000114c0 */
[----:B-----5:R-:W-:Y:S02]  /*c160*/  SHF.R.S32.HI R15, RZ, 0x1f, R191 ;  /* 0x0000001fff0f7819 */ /* 0x020fe400000114bf */
[C---:B-1----:R-:W-:Y:S01]  /*c170*/  @!P0 LEA R10, P4, R193.reuse, R4, 0x1 ;  /* 0x00000004c10a8211 */ /* 0x042fe200078808ff */
[----:B---3--:R-:W-:Y:S01]  /*c180*/  @!P5 IMAD.WIDE R8, R2, 0x2, R4 ;  /* 0x000000020208d825 */ /* 0x008fe200078e0204 */
        /* <DEDUP_REMOVED lines=9> */
[-C--:B------:R-:W-:Y:S02]  /*c220*/  @!P1 LEA R14, P6, R191, R4.reuse, 0x1 ;  /* 0x00000004bf0e9211 */ /* 0x080fe400078c08ff */
[----:B------:R-:W-:Y:S01]  /*c230*/  SHF.R.S32.HI R7, RZ, 0x1f, R189 ;  /* 0x0000001fff077819 */ /* 0x000fe200000114bd */
[----:B------:R2:W-:Y:S01]  /*c240*/  @!P2 ST.E.128 desc[UR38][R12.64], R36 ;  /* 0x000000240c00a985 */ /* 0x0005e2000c101d26 */
[----:B------:R-:W-:-:S02]  /*c250*/  @!P3 LEA R24, P2, R190, R4, 0x1 ;  /* 0x00000004be18b211 */ /* 0x000fc400078408ff */
[-C--:B------:R-:W-:Y:S02]  /*c260*/  @!P4 LEA R26, P0, R189, R4.reuse, 0x1 ;  /* 0x00000004bd1ac211 */ /* 0x080fe400078008ff */
[-C--:B------:R-:W-:Y:S02]  /*c270*/  @!P1 LEA.HI.X R15, R191, R5.reuse, R15, 0x1, P6 ;  /* 0x00000005bf0f9211 */ /* 0x080fe400030f0c0f */
[----:B-1----:R-:W-:Y:S02]  /*c280*/  @P5 LEA R8, P6, R229, R4, 0x1 ;  /* 0x00000004e5085211 */ /* 0x002fe400078c08ff */
        /* <DEDUP_REMOVED lines=14> */
.L_x_4079:
[----:B------:R-:W2:Y:S01]  /*c370*/  LDL R5, [R1+0x68] ;  /* 0x0000680001057983 */ /* 0x000ea20000100800 */
[----:B------:R-:W-:Y:S01]  /*c380*/  ULDC.64 UR8, c[0x0][0xc08] ;  /* 0x0003020000087ab9 */ /* 0x000fe20000000a00 */
[----:B------:R-:W-:Y:S01]  /*c390*/  SHF.R.S32.HI R0, RZ, 0x1f, R187 ;  /* 0x0000001fff007819 */ /* 0x000fe200000114bb */
[----:B------:R-:W-:Y:S01]  /*c3a0*/  IMAD R7, R7, UR8, RZ ;  /* 0x0000000807077c24 */ /* 0x000fe2000f8e02ff */
[----:B------:R-:W-:Y:S01]  /*c3b0*/  ULDC.64 UR10, c[0x0][0xc40] ;  /* 0x00031000000a7ab9 */ /* 0x000fe20000000a00 */
[----:B------:R-:W-:Y:S01]  /*c3c0*/  IMAD.U32 R4, RZ, RZ, UR42 ;  /* 0x0000002aff047e24 */ /* 0x000fe2000f8e00ff */
[----:B------:R-:W-:Y:S01]  /*c3d0*/  BSSY B1, `(.L_x_4083) ;  /* 0x00000cc000017945 */ /* 0x000fe20003800000 */
[C---:B------:R-:W-:Y:S01]  /*c3e0*/  IMAD R7, R8.reuse, UR9, R7 ;  /* 0x0000000908077c24 */ /* 0x040fe2000f8e0207 */
[----:B------:R-:W-:Y:S01]  /*c3f0*/  SHF.R.S32.HI R22, RZ, 0x1f, R203 ;  /* 0x0000001fff167819 */ /* 0x000fe200000114cb */
[----:B------:R-:W-:Y:S01]  /*c400*/  IMAD.WIDE.U32 R8, R8, UR8, RZ ;  /* 0x0000000808087c25 */ /* 0x000fe2000f8e00ff */
[----:B------:R-:W-:Y:S01]  /*c410*/  ULDC.64 UR8, c[0x0][0xc38] ;  /* 0x00030e0000087ab9 */ /* 0x000fe20000000a00 */
[----:B------:R-:W-:-:S02]  /*c420*/  SHF.R.S32.HI R23, RZ, 0x1f, R204 ;  /* 0x0000001fff177819 */ /* 0x000fc400000114cc */
[----:B------:R-:W-:Y:S01]  /*c430*/  IMAD.IADD R9, R9, 0x1, R7 ;  /* 0x0000000109097824 */ /* 0x000fe200078e0207 */
[----:B0-----:R-:W-:Y:S01]  /*c440*/  SHF.R.S32.HI R152, RZ, 0x1f, R205 ;  /* 0x0000001fff987819 */ /* 0x001fe200000114cd */
[----:B------:R-:W-:Y:S01]  /*c450*/  IMAD R0, R0, UR10, RZ ;  /* 0x0000000a00007c24 */ /* 0x000fe2000f8e02ff */
[----:B------:R-:W-:Y:S01]  /*c460*/  SHF.R.S32.HI R153, RZ, 0x1f, R206 ;  /* 0x0000001fff997819 */ /* 0x000fe200000114ce */
[C---:B------:R-:W-:Y:S01]  /*c470*/  IMAD.WIDE.U32 R8, R188.reuse, UR8, R8 ;  /* 0x00000008bc087c25 */ /* 0x040fe2000f8e0008 */
[----:B------:R-:W-:Y:S01]  /*c480*/  ULDC UR8, c[0x0][0xce8] ;  /* 0x00033a0000087ab9 */ /* 0x000fe20000000800 */
[----:B------:R-:W-:Y:S01]  /*c490*/  SHF.R.S32.HI R154, RZ, 0x1f, R207 ;  /* 0x0000001fff9a7819 */ /* 0x000fe200000114cf */
[----:B------:R-:W-:Y:S01]  /*c4a0*/  UISETP.NE.AND UP0, UPT, UR8, 0x1, UPT ;  /* 0x000000010800788c */ /* 0x000fe2000bf05270 */
[----:B------:R-:W-:Y:S01]  /*c4b0*/  IMAD R9, R188, UR9, R9 ;  /* 0x00000009bc097c24 */ /* 0x000fe2000f8e0209 */
[----:B------:R-:W-:Y:S01]  /*c4c0*/  UIMAD UR6, UR6, UR8, URZ ;  /* 0x00000008060672a4 */ /* 0x000fe2000f8e023f */
[C---:B------:R-:W-:Y:S01]  /*c4d0*/  IMAD R3, R187.reuse, UR11, R0 ;  /* 0x0000000bbb037c24 */ /* 0x040fe2000f8e0200 */
[----:B------:R-:W-:Y:S01]  /*c4e0*/  SHF.R.S32.HI R155, RZ, 0x1f, R208 ;  /* 0x0000001fff9b7819 */ /* 0x000fe200000114d0 */
[----:B------:R-:W-:Y:S01]  /*c4f0*/  IMAD.WIDE.U32 R8, R187, UR10, R8 ;  /* 0x0000000abb087c25 */ /* 0x000fe2000f8e0008 */
[----:B------:R-:W-:Y:S01]  /*c500*/  PLOP3.LUT P0, PT, PT, PT, UP0, 0x80, 0x0 ;  /* 0x000000000000781c */ /* 0x000fe20003f0f008 */
[----:B------:R-:W-:Y:S01]  /*c510*/  ULDC.64 UR10, c[0x0][0xc48] ;  /* 0x00031200000a7ab9 */ /* 0x000fe20000000a00 */
[----:B------:R-:W-:Y:S01]  /*c520*/  SHF.R.S32.HI R156, RZ, 0x1f, R209 ;  /* 0x0000001fff9c7819 */ /* 0x000fe200000114d1 */
[----:B------:R-:W-:Y:S01]  /*c530*/  IMAD.IADD R9, R9, 0x1, R3 ;  /* 0x0000000109097824 */ /* 0x000fe200078e0203 */
[----:B------:R-:W-:Y:S01]  /*c540*/  SHF.R.S32.HI R157, RZ, 0x1f, R210 ;  /* 0x0000001fff9d7819 */ /* 0x000fe200000114d2 */
[----:B------:R-:W-:Y:S01]  /*c550*/  @UP0 ULDC UR7, c[0x0][0xcec] ;  /* 0x00033b0000070ab9 */ /* 0x000fe20000000800 */
[----:B------:R-:W-:Y:S01]  /*c560*/  SHF.R.S32.HI R158, RZ, 0x1f, R211 ;  /* 0x0000001fff9e7819 */ /* 0x000fe200000114d3 */
[----:B------:R-:W-:Y:S01]  /*c570*/  IMAD.WIDE.U32 R8, R194, UR10, R8 ;  /* 0x0000000ac2087c25 */ /* 0x000fe2000f8e0008 */
[----:B------:R-:W-:-:S02]  /*c580*/  SHF.R.S32.HI R159, RZ, 0x1f, R212 ;  /* 0x0000001fff9f7819 */ /* 0x000fc400000114d4 */
[----:B------:R-:W-:Y:S01]  /*c590*/  SHF.R.S32.HI R160, RZ, 0x1f, R213 ;  /* 0x0000001fffa07819 */ /* 0x000fe200000114d5 */
[----:B------:R-:W-:Y:S01]  /*c5a0*/  IMAD R9, R194, UR11, R9 ;  /* 0x0000000bc2097c24 */ /* 0x000fe2000f8e0209 */
[----:B------:R-:W-:Y:S01]  /*c5b0*/  ULDC.64 UR10, c[0x0][0xc30] ;  /* 0x00030c00000a7ab9 */ /* 0x000fe20000000a00 */
        /* <DEDUP_REMOVED lines=13> */
[----:B------:R-:W-:Y:S01]  /*c690*/  SHF.R.S32.HI R21, RZ, 0x1f, R17 ;  /* 0x0000001fff157819 */ /* 0x000fe20000011411 */
[----:B--2---:R-:W-:-:S04]  /*c6a0*/  IMAD R4, R4, 0x40, R5 ;  /* 0x0000004004047824 */ /* 0x004fc800078e0205 */
[----:B------:R-:W-:Y:S01]  /*c6b0*/  @P0 IMAD.HI.U32 R0, R4, UR7, RZ ;  /* 0x0000000704000c27 */ /* 0x000fe2000f8e00ff */
[----:B------:R-:W-:-:S03]  /*c6c0*/  @UP0 ULDC UR7, c[0x0][0xcf0] ;  /* 0x00033c0000070ab9 */ /* 0x000fc60000000800 */
        /* <DEDUP_REMOVED lines=8> */
[----:B------:R-:W-:Y:S01]  /*c750*/  IMAD R5, R5, UR8, R4 ;  /* 0x0000000805057c24 */ /* 0x000fe2000f8e0204 */
[----:B------:R-:W-:Y:S01]  /*c760*/  ULDC.64 UR8, c[0x0][0xc00] ;  /* 0x0003000000087ab9 */ /* 0x000fe20000000a00 */
[----:B------:R-:W-:Y:S01]  /*c770*/  IMAD R7, R3, UR11, R0 ;  /* 0x0000000b03077c24 */ /* 0x000fe2000f8e0200 */
[----:B------:R-:W-:Y:S01]  /*c780*/  ULDC.64 UR10, c[0x0][0xc28] ;  /* 0x00030a00000a7ab9 */ /* 0x000fe20000000a00 */
[----:B------:R-:W-:Y:S01]  /*c790*/  IMAD.U32 R3, RZ, RZ, UR42 ;  /* 0x0000002aff037e24 */ /* 0x000fe2000f8e00ff */
[----:B------:R-:W-:Y:S01]  /*c7a0*/  SHF.R.S32.HI R0, RZ, 0x1f, R5 ;  /* 0x0000001fff007819 */ /* 0x000fe20000011405 */
[----:B------:R-:W-:Y:S01]  /*c7b0*/  IMAD.IADD R9, R9, 0x1, R7 ;  /* 0x0000000109097824 */ /* 0x000fe200078e0207 */
[----:B------:R-:W-:Y:S03]  /*c7c0*/  SYNCS.ARRIVE.TRANS64.RED.A1T0 RZ, [UR7], RZ ;  /* 0x000000ffffff79a7 */ /* 0x000fe60008100407 */
[----:B------:R-:W-:-:S02]  /*c7d0*/  IMAD R0, R0, UR10, RZ ;  /* 0x0000000a00007c24 */ /* 0x000fc4000f8e02ff */
[----:B------:R-:W-:-:S04]  /*c7e0*/  IMAD.WIDE.U32 R8, R5, UR10, R8 ;  /* 0x0000000a05087c25 */ /* 0x000fc8000f8e0008 */
[----:B------:R-:W-:Y:S02]  /*c7f0*/  IMAD R7, R5, UR11, R0 ;  /* 0x0000000b05077c24 */ /* 0x000fe4000f8e0200 */
[----:B------:R-:W-:Y:S01]  /*c800*/  IMAD R0, R3, 0x40, R16 ;  /* 0x0000004003007824 */ /* 0x000fe200078e0210 */
[----:B------:R-:W-:Y:S01]  /*c810*/  LEA R3, P1, R8, UR8, 0x2 ;  /* 0x0000000808037c11 */ /* 0x000fe2000f8210ff */
[----:B------:R-:W-:-:S03]  /*c820*/  IMAD.IADD R7, R9, 0x1, R7 ;  /* 0x0000000109077824 */ /* 0x000fc600078e0207 */
[----:B------:R-:W-:Y:S01]  /*c830*/  ISETP.GE.AND P0, PT, R0, UR6, PT ;  /* 0x0000000600007c0c */ /* 0x000fe2000bf06270 */
[----:B------:R0:W1:Y:S01]  /*c840*/  SHFL.IDX PT, R12, R3, RZ, 0x1c1f ;  /* 0x001c1fff030c7589 */ /* 0x00006200000e0000 */
[----:B------:R-:W-:-:S05]  /*c850*/  LEA.HI.X R7, R8, UR9, R7, 0x2, P1 ;  /* 0x0000000908077c11 */ /* 0x000fca00088f1407 */
[----:B------:R0:W2:Y:S06]  /*c860*/  SHFL.IDX PT, R13, R7, RZ, 0x1c1f ;  /* 0x001c1fff070d7589 */ /* 0x0000ac00000e0000 */
[----:B------:R-:W-:Y:S05]  /*c870*/  @P0 BRA `(.L_x_4084) ;  /* 0x0000000800040947 */ /* 0x000fea0003800000 */
[----:B------:R-:W-:Y:S02]  /*c880*/  ULDC UR7, c[0x0][0xbc8] ;  /* 0x0002f20000077ab9 */ /* 0x000fe40000000800 */
[----:B------:R-:W-:Y:S02]  /*c890*/  ISETP.GE.AND P0, PT, R17, UR7, PT ;  /* 0x0000000711007c0c */ /* 0x000fe4000bf06270 */
[----:B------:R-:W-:Y:S02]  /*c8a0*/  ISETP.GE.AND P1, PT, R226, UR7, PT ;  /* 0x00000007e2007c0c */ /* 0x000fe4000bf26270 */
[----:B------:R-:W-:Y:S02]  /*c8b0*/  ISETP.GE.AND P3, PT, R224, UR7, PT ;  /* 0x00000007e0007c0c */ /* 0x000fe4000bf66270 */
[----:B------:R-:W-:-:S07]  /*c8c0*/  ISETP.GE.AND P4, PT, R223, UR7, PT ;  /* 0x00000007df007c0c */ /* 0x000fce000bf86270 */
[----:B-1----:R-:W-:-:S04]  /*c8d0*/  @!P0 LEA R4, P2, R17, R12, 0x2 ;  /* 0x0000000c11048211 */ /* 0x002fc800078410ff */
[----:B--2---:R-:W-:Y:S02]  /*c8e0*/  @!P0 LEA.HI.X R5, R17, R13, R21, 0x2, P2 ;  /* 0x0000000d11058211 */ /* 0x004fe400010f1415 */
[----:B------:R-:W-:-:S03]  /*c8f0*/  @!P4 LEA R8, P6, R223, R12, 0x2 ;  /* 0x0000000cdf08c211 */ /* 0x000fc600078c10ff */
[----:B------:R1:W-:Y:S01]  /*c900*/  @!P0 ST.E.64 desc[UR38][R4.64], R24 ;  /* 0x0000001804008985 */ /* 0x0003e2000c101b26 */
[----:B------:R-:W-:Y:S02]  /*c910*/  ISETP.GE.AND P0, PT, R225, UR7, PT ;  /* 0x00000007e1007c0c */ /* 0x000fe4000bf06270 */
[----:B------:R-:W-:Y:S02]  /*c920*/  @!P4 LEA.HI.X R9, R223, R13, R170, 0x2, P6 ;  /* 0x0000000ddf09c211 */ /* 0x000fe400030f14aa */
[----:B-1----:R-:W-:-:S04]  /*c930*/  @!P1 LEA R4, P2, R226, R12, 0x2 ;  /* 0x0000000ce2049211 */ /* 0x002fc800078410ff */
[----:B------:R-:W-:Y:S02]  /*c940*/  @!P1 LEA.HI.X R5, R226, R13, R20, 0x2, P2 ;  /* 0x0000000de2059211 */ /* 0x000fe400010f1414 */
[----:B------:R-:W-:-:S03]  /*c950*/  ISETP.GE.AND P2, PT, R220, UR7, PT ;  /* 0x00000007dc007c0c */ /* 0x000fc6000bf46270 */
[----:B------:R1:W-:Y:S10]  /*c960*/  @!P1 ST.E.64 desc[UR38][R4.64], R28 ;  /* 0x0000001c04009985 */ /* 0x0003f4000c101b26 */
[----:B------:R-:W-:-:S02]  /*c970*/  @!P2 LEA R10, P6, R220, R12, 0x2 ;  /* 0x0000000cdc0aa211 */ /* 0x000fc400078c10ff */
[C---:B-1----:R-:W-:Y:S02]  /*c980*/  @!P0 LEA R4, P1, R225.reuse, R12, 0x2 ;  /* 0x0000000ce1048211 */ /* 0x042fe400078210ff */
[-C--:B------:R-:W-:Y:S02]  /*c990*/  @!P2 LEA.HI.X R11, R220, R13.reuse, R167, 0x2, P6 ;  /* 0x0000000ddc0ba211 */ /* 0x080fe400030f14a7 */
[----:B------:R-:W-:Y:S02]  /*c9a0*/  @!P0 LEA.HI.X R5, R225, R13, R15, 0x2, P1 ;  /* 0x0000000de1058211 */ /* 0x000fe400008f140f */
[----:B------:R-:W-:-:S03]  /*c9b0*/  ISETP.GE.AND P1, PT, R221, UR7, PT ;  /* 0x00000007dd007c0c */ /* 0x000fc6000bf26270 */
[----:B------:R1:W-:Y:S01]  /*c9c0*/  @!P0 ST.E.64 desc[UR38][R4.64], R32 ;  /* 0x0000002004008985 */ /* 0x0003e2000c101b26 */
[----:B------:R-:W-:Y:S02]  /*c9d0*/  ISETP.GE.AND P0, PT, R222, UR7, PT ;  /* 0x00000007de007c0c */ /* 0x000fe4000bf06270 */
[----:B-1----:R-:W-:-:S04]  /*c9e0*/  @!P3 LEA R4, P5, R224, R12, 0x2 ;  /* 0x0000000ce004b211 */ /* 0x002fc800078a10ff */
[----:B------:R-:W-:-:S05]  /*c9f0*/  @!P3 LEA.HI.X R5, R224, R13, R14, 0x2, P5 ;  /* 0x0000000de005b211 */ /* 0x000fca00028f140e */
[----:B------:R1:W-:Y:S01]  /*ca00*/  @!P3 ST.E.64 desc[UR38][R4.64], R36 ;  /* 0x000000240400b985 */ /* 0x0003e2000c101b26 */
[----:B------:R-:W-:-:S03]  /*ca10*/  ISETP.GE.AND P3, PT, R219, UR7, PT ;  /* 0x00000007db007c0c */ /* 0x000fc6000bf66270 */
[----:B------:R2:W-:Y:S01]  /*ca20*/  @!P4 ST.E.64 desc[UR38][R8.64], R40 ;  /* 0x000000280800c985 */ /* 0x0005e2000c101b26 */
[CC--:B-1----:R-:W-:Y:S02]  /*ca30*/  @!P0 LEA R4, P4, R222.reuse, R12.reuse, 0x2 ;  /* 0x0000000cde048211 */ /* 0x0c2fe400078810ff */
[C---:B--2---:R-:W-:Y:S02]  /*ca40*/  @!P1 LEA R8, P5, R221.reuse, R12, 0x2 ;  /* 0x0000000cdd089211 */ /* 0x044fe400078a10ff */
[-C--:B------:R-:W-:Y:S02]  /*ca50*/  @!P0 LEA.HI.X R5, R222, R13.reuse, R169, 0x2, P4 ;  /* 0x0000000dde058211 */ /* 0x080fe400020f14a9 */
[----:B------:R-:W-:Y:S02]  /*ca60*/  ISETP.GE.AND P4, PT, R218, UR7, PT ;  /* 0x00000007da007c0c */ /* 0x000fe4000bf86270 */
[----:B------:R-:W-:Y:S01]  /*ca70*/  @!P1 LEA.HI.X R9, R221, R13, R168, 0x2, P5 ;  /* 0x0000000ddd099211 */ /* 0x000fe200028f14a8 */
[----:B------:R1:W-:Y:S01]  /*ca80*/  @!P0 ST.E.64 desc[UR38][R4.64], R44 ;  /* 0x0000002c04008985 */ /* 0x0003e2000c101b26 */
[----:B------:R-:W-:-:S02]  /*ca90*/  ISETP.GE.AND P5, PT, R217, UR7, PT ;  /* 0x00000007d9007c0c */ /* 0x000fc4000bfa6270 */
[----:B------:R-:W-:Y:S01]  /*caa0*/  ISETP.GE.AND P0, PT, R216, UR7, PT ;  /* 0x00000007d8007c0c */ /* 0x000fe2000bf06270 */
[----:B------:R2:W-:Y:S01]  /*cab0*/  @!P1 ST.E.64 desc[UR38][R8.64], R48 ;  /* 0x0000003008009985 */ /* 0x0005e2000c101b26 */
[----:B------:R-:W-:-:S03]  /*cac0*/  ISETP.GE.AND P1, PT, R215, UR7, PT ;  /* 0x00000007d7007c0c */ /* 0x000fc6000bf26270 */
[----:B------:R3:W-:Y:S01]  /*cad0*/  @!P2 ST.E.64 desc[UR38][R10.64], R52 ;  /* 0x000000340a00a985 */ /* 0x0007e2000c101b26 */
[CC--:B-1----:R-:W-:Y:S02]  /*cae0*/  @!P3 LEA R4, P6, R219.reuse, R12.reuse, 0x2 ;  /* 0x0000000cdb04b211 */ /* 0x0c2fe400078c10ff */
[CC--:B--2---:R-:W-:Y:S02]  /*caf0*/  @!P4 LEA R8, P2, R218.reuse, R12.reuse, 0x2 ;  /* 0x0000000cda08c211 */ /* 0x0c4fe400078410ff */
[-C--:B------:R-:W-:Y:S02]  /*cb00*/  @!P3 LEA.HI.X R5, R219, R13.reuse, R166, 0x2, P6 ;  /* 0x0000000ddb05b211 */ /* 0x080fe400030f14a6 */
[----:B---3--:R-:W-:Y:S02]  /*cb10*/  @!P5 LEA R10, P6, R217, R12, 0x2 ;  /* 0x0000000cd90ad211 */ /* 0x008fe400078c10ff */
[----:B------:R-:W-:Y:S01]  /*cb20*/  @!P4 LEA.HI.X R9, R218, R13, R165, 0x2, P2 ;  /* 0x0000000dda09c211 */ /* 0x000fe200010f14a5 */
[----:B------:R1:W-:Y:S01]  /*cb30*/  @!P3 ST.E.64 desc[UR38][R4.64], R56 ;  /* 0x000000380400b985 */ /* 0x0003e2000c101b26 */
[----:B------:R-:W-:-:S02]  /*cb40*/  ISETP.GE.AND P2, PT, R214, UR7, PT ;  /* 0x00000007d6007c0c */ /* 0x000fc4000bf46270 */
[-C--:B------:R-:W-:Y:S01]  /*cb50*/  @!P5 LEA.HI.X R11, R217, R13.reuse, R164, 0x2, P6 ;  /* 0x0000000dd90bd211 */ /* 0x080fe200030f14a4 */
[----:B------:R2:W-:Y:S01]  /*cb60*/  @!P4 ST.E.64 desc[UR38][R8.64], R60 ;  /* 0x0000003c0800c985 */ /* 0x0005e2000c101b26 */
[----:B------:R-:W-:Y:S02]  /*cb70*/  ISETP.GE.AND P3, PT, R213, UR7, PT ;  /* 0x00000007d5007c0c */ /* 0x000fe4000bf66270 */
[----:B------:R-:W-:Y:S01]  /*cb80*/  ISETP.GE.AND P4, PT, R212, UR7, PT ;  /* 0x00000007d4007c0c */ /* 0x000fe2000bf86270 */
[----:B------:R3:W-:Y:S01]  /*cb90*/  @!P5 ST.E.64 desc[UR38][R10.64], R64 ;  /* 0x000000400a00d985 */ /* 0x0007e2000c101b26 */
[CC--:B-1----:R-:W-:Y:S02]  /*cba0*/  @!P0 LEA R4, P6, R216.reuse, R12.reuse, 0x2 ;  /* 0x0000000cd8048211 */ /* 0x0c2fe400078c10ff */
[----:B--2---:R-:W-:Y:S02]  /*cbb0*/  @!P1 LEA R8, P5, R215, R12, 0x2 ;  /* 0x0000000cd7089211 */ /* 0x004fe400078a10ff */
[----:B------:R-:W-:-:S02]  /*cbc0*/  @!P0 LEA.HI.X R5, R216, R13, R163, 0x2, P6 ;  /* 0x0000000dd8058211 */ /* 0x000fc400030f14a3 */
        /* <DEDUP_REMOVED lines=47> */
[----:B-1----:R-:W-:Y:S01]  /*cec0*/  @!P1 LEA R8, P5, R203, R12, 0x2 ;  /* 0x0000000ccb089211 */ /* 0x002fe200078a10ff */
[----:B------:R1:W-:Y:S01]  /*ced0*/  @!P2 ST.E.64 desc[UR38][R4.64], R116 ;  /* 0x000000740400a985 */ /* 0x0003e2000c101b26 */
[----:B------:R-:W-:Y:S02]  /*cee0*/  ISETP.GE.AND P2, PT, R199, UR7, PT ;  /* 0x00000007c7007c0c */ /* 0x000fe4000bf46270 */
[----:B------:R-:W-:-:S02]  /*cef0*/  @!P1 LEA.HI.X R9, R203, R13, R22, 0x2, P5 ;  /* 0x0000000dcb099211 */ /* 0x000fc400028f1416 */
[----:B--2---:R-:W-:-:S03]  /*cf00*/  @!P0 LEA R10, P6, R202, R12, 0x2 ;  /* 0x0000000cca0a8211 */ /* 0x004fc600078c10ff */
        /* <DEDUP_REMOVED lines=10> */
[----:B------:R-:W-:-:S02]  /*cfb0*/  @!P4 LEA.HI.X R9, R200, R13, R235, 0x2, P6 ;  /* 0x0000000dc809c211 */ /* 0x000fc400030f14eb */
[----:B-1----:R-:W-:-:S03]  /*cfc0*/  @!P1 LEA R10, P6, R198, R12, 0x2 ;  /* 0x0000000cc60a9211 */ /* 0x002fc600078c10ff */
[----:B------:R1:W-:Y:S01]  /*cfd0*/  @!P4 ST.E.64 desc[UR38][R8.64], R132 ;  /* 0x000000840800c985 */ /* 0x0003e2000c101b26 */
[----:B------:R-:W-:Y:S02]  /*cfe0*/  @!P1 LEA.HI.X R11, R198, R13, R233, 0x2, P6 ;  /* 0x0000000dc60b9211 */ /* 0x000fe400030f14e9 */
[----:B--2---:R-:W-:-:S04]  /*cff0*/  @!P2 LEA R4, P3, R199, R12, 0x2 ;  /* 0x0000000cc704a211 */ /* 0x004fc800078610ff */
        /* <DEDUP_REMOVED lines=9> */
.L_x_4084:
[----:B------:R-:W-:Y:S05]  /*d090*/  BSYNC B1 ;  /* 0x0000000000017941 */ /* 0x000fea0003800000 */
.L_x_4083:
[----:B------:R-:W-:Y:S01]  /*d0a0*/  VIADD R0, R0, 0x8 ;  /* 0x0000000800007836 */ /* 0x000fe20000000000 */
[----:B------:R4:W1:Y:S04]  /*d0b0*/  SHFL.IDX PT, R18, R7, 0x1, 0x1c1f ;  /* 0x003c1f0007127f89 */ /* 0x00086800000e0000 */
[----:B------:R-:W-:Y:S01]  /*d0c0*/  ISETP.GE.AND P0, PT, R0, UR6, PT ;  /* 0x0000000600007c0c */ /* 0x000fe2000bf06270 */
[----:B0-----:R-:W0:-:S12]  /*d0d0*/  SHFL.IDX PT, R3, R3, 0x1, 0x1c1f ;  /* 0x003c1f0003037f89 */ /* 0x001e1800000e0000 */
[----:B----4-:R-:W-:Y:S05]  /*d0e0*/  @P0 BRA `(.L_x_4082) ;  /* 0x0000001400d00947 */ /* 0x010fea0003800000 */
[----:B------:R-:W-:Y:S02]  /*d0f0*/  ULDC UR6, c[0x0][0xbc8] ;  /* 0x0002f20000067ab9 */ /* 0x000fe40000000800 */
[----:B------:R-:W-:Y:S02]  /*d100*/  ISETP.GE.AND P4, PT, R17, UR6, PT ;  /* 0x0000000611007c0c */ /* 0x000fe4000bf86270 */
[----:B------:R-:W-:Y:S02]  /*d110*/  ISETP.GE.AND P2, PT, R226, UR6, PT ;  /* 0x00000006e2007c0c */ /* 0x000fe4000bf46270 */
[----:B------:R-:W-:Y:S02]  /*d120*/  ISETP.GE.AND P1, PT, R225, UR6, PT ;  /* 0x00000006e1007c0c */ /* 0x000fe4000bf26270 */
[----:B------:R-:W-:-:S07]  /*d130*/  ISETP.GE.AND P0, PT, R224, UR6, PT ;  /* 0x00000006e0007c0c */ /* 0x000fce000bf06270 */
[----:B0--3--:R-:W-:-:S04]  /*d140*/  @!P4 LEA R4, P3, R17, R3, 0x2 ;  /* 0x000000031104c211 */ /* 0x009fc800078610ff */
[-C--:B-1----:R-:W-:Y:S02]  /*d150*/  @!P4 LEA.HI.X R5, R17, R18.reuse, R21, 0x2, P3 ;  /* 0x000000121105c211 */ /* 0x082fe400018f1415 */
        /* <DEDUP_REMOVED lines=10> */
[-C--:B------:R-:W-:Y:S02]  /*d200*/  @!P0 LEA.HI.X R11, R224, R18.reuse, R14, 0x2, P6 ;  /* 0x00000012e00b8211 */ /* 0x080fe400030f140e */
[CC--:B------:R-:W-:Y:S01]  /*d210*/  @!P4 LEA R14, P2, R222.reuse, R3.reuse, 0x2 ;  /* 0x00000003de0ec211 */ /* 0x0c0fe200078410ff */
[----:B------:R1:W-:Y:S01]  /*d220*/  @!P1 ST.E.64 desc[UR38][R8.64], R34 ;  /* 0x0000002208009985 */ /* 0x0003e2000c101b26 */
[C---:B------:R-:W-:Y:S02]  /*d230*/  @!P3 LEA R12, P1, R223.reuse, R3, 0x2 ;  /* 0x00000003df0cb211 */ /* 0x040fe400078210ff */
[-C--:B------:R-:W-:Y:S01]  /*d240*/  @!P4 LEA.HI.X R15, R222, R18.reuse, R169, 0x2, P2 ;  /* 0x00000012de0fc211 */ /* 0x080fe200010f14a9 */
[----:B------:R3:W-:Y:S01]  /*d250*/  @!P0 ST.E.64 desc[UR38][R10.64], R38 ;  /* 0x000000260a008985 */ /* 0x0007e2000c101b26 */
[----:B------:R-:W-:Y:S02]  /*d260*/  ISETP.GE.AND P0, PT, R220, UR6, PT ;  /* 0x00000006dc007c0c */ /* 0x000fe4000bf06270 */
[----:B--2---:R-:W-:-:S02]  /*d270*/  @!P3 LEA.HI.X R13, R223, R18, R170, 0x2, P1 ;  /* 0x00000012df0db211 */ /* 0x004fc400008f14aa */
[----:B------:R-:W-:Y:S02]  /*d280*/  ISETP.GE.AND P1, PT, R219, UR6, PT ;  /* 0x00000006db007c0c */ /* 0x000fe4000bf26270 */
[----:B------:R-:W-:Y:S01]  /*d290*/  ISETP.GE.AND P2, PT, R218, UR6, PT ;  /* 0x00000006da007c0c */ /* 0x000fe2000bf46270 */
[----:B------:R2:W-:Y:S01]  /*d2a0*/  @!P3 ST.E.64 desc[UR38][R12.64], R42 ;  /* 0x0000002a0c00b985 */ /* 0x0005e2000c101b26 */
[-C--:B------:R-:W-:Y:S02]  /*d2b0*/  @!P5 LEA R20, P6, R221, R3.reuse, 0x2 ;  /* 0x00000003dd14d211 */ /* 0x080fe400078c10ff */
[----:B------:R-:W-:Y:S01]  /*d2c0*/  ISETP.GE.AND P3, PT, R217, UR6, PT ;  /* 0x00000006d9007c0c */ /* 0x000fe2000bf66270 */
[----:B------:R4:W-:Y:S01]  /*d2d0*/  @!P4 ST.E.64 desc[UR38][R14.64], R46 ;  /* 0x0000002e0e00c985 */ /* 0x0009e2000c101b26 */
[----:B------:R-:W-:Y:S02]  /*d2e0*/  @!P5 LEA.HI.X R21, R221, R18, R168, 0x2, P6 ;  /* 0x00000012dd15d211 */ /* 0x000fe400030f14a8 */
[----:B0-----:R-:W-:-:S02]  /*d2f0*/  @!P0 LEA R4, P6, R220, R3, 0x2 ;  /* 0x00000003dc048211 */ /* 0x001fc400078c10ff */
[----:B------:R-:W-:Y:S01]  /*d300*/  ISETP.GE.AND P4, PT, R216, UR6, PT ;  /* 0x00000006d8007c0c */ /* 0x000fe2000bf86270 */
[----:B------:R0:W-:Y:S01]  /*d310*/  @!P5 ST.E.64 desc[UR38][R20.64], R50 ;  /* 0x000000321400d985 */ /* 0x0001e2000c101b26 */
[CC--:B-1----:R-:W-:Y:S02]  /*d320*/  @!P1 LEA R8, P5, R219.reuse, R3.reuse, 0x2 ;  /* 0x00000003db089211 */ /* 0x0c2fe400078a10ff */
        /* <DEDUP_REMOVED lines=8> */
[-C--:B--2---:R-:W-:Y:S01]  /*d3b0*/  @!P3 LEA R12, P6, R217, R3.reuse, 0x2 ;  /* 0x00000003d90cb211 */ /* 0x084fe200078c10ff */
[----:B------:R2:W-:Y:S01]  /*d3c0*/  @!P2 ST.E.64 desc[UR38][R10.64], R62 ;  /* 0x0000003e0a00a985 */ /* 0x0005e2000c101b26 */
[----:B----4-:R-:W-:Y:S02]  /*d3d0*/  @!P4 LEA R14, P2, R216, R3, 0x2 ;  /* 0x00000003d80ec211 */ /* 0x010fe400078410ff */
[----:B------:R-:W-:Y:S02]  /*d3e0*/  ISETP.GE.AND P1, PT, R213, UR6, PT ;  /* 0x00000006d5007c0c */ /* 0x000fe4000bf26270 */
[----:B------:R-:W-:-:S02]  /*d3f0*/  @!P3 LEA.HI.X R13, R217, R18, R164, 0x2, P6 ;  /* 0x00000012d90db211 */ /* 0x000fc400030f14a4 */
[----:B------:R-:W-:Y:S02]  /*d400*/  @!P4 LEA.HI.X R15, R216, R18, R163, 0x2, P2 ;  /* 0x00000012d80fc211 */ /* 0x000fe400010f14a3 */
[----:B------:R-:W-:Y:S01]  /*d410*/  ISETP.GE.AND P2, PT, R212, UR6, PT ;  /* 0x00000006d4007c0c */ /* 0x000fe2000bf46270 */
[----:B------:R-:W-:Y:S01]  /*d420*/  @!P3 ST.E.64 desc[UR38][R12.64], R66 ;  /* 0x000000420c00b985 */ /* 0x000fe2000c101b26 */
[----:B0-----:R-:W-:-:S03]  /*d430*/  @!P5 LEA R20, P6, R215, R3, 0x2 ;  /* 0x00000003d714d211 */ /* 0x001fc600078c10ff */
[----:B------:R0:W-:Y:S01]  /*d440*/  @!P4 ST.E.64 desc[UR38][R14.64], R70 ;  /* 0x000000460e00c985 */ /* 0x0001e2000c101b26 */
[-C--:B------:R-:W-:Y:S02]  /*d450*/  @!P5 LEA.HI.X R21, R215, R18.reuse, R162, 0x2, P6 ;  /* 0x00000012d715d211 */ /* 0x080fe400030f14a2 */
[CC--:B-1----:R-:W-:Y:S02]  /*d460*/  @!P0 LEA R4, P4, R214.reuse, R3.reuse, 0x2 ;  /* 0x00000003d6048211 */ /* 0x0c2fe400078810ff */
[-C--:B---3--:R-:W-:Y:S01]  /*d470*/  @!P1 LEA R8, P3, R213, R3.reuse, 0x2 ;  /* 0x00000003d5089211 */ /* 0x088fe200078610ff */
        /* <DEDUP_REMOVED lines=11> */
[----:B0-----:R-:W-:Y:S01]  /*d530*/  @!P4 LEA R14, P0, R210, R3, 0x2 ;  /* 0x00000003d20ec211 */ /* 0x001fe200078010ff */
[----:B------:R0:W-:Y:S01]  /*d540*/  @!P2 ST.E.64 desc[UR38][R10.64], R86 ;  /* 0x000000560a00a985 */ /* 0x0001e2000c101b26 */
[----:B------:R-:W-:-:S02]  /*d550*/  ISETP.GE.AND P2, PT, R208, UR6, PT ;  /* 0x00000006d0007c0c */ /* 0x000fc4000bf46270 */
[CC--:B------:R-:W-:Y:S02]  /*d560*/  @!P5 LEA R12, P6, R211.reuse, R3.reuse, 0x2 ;  /* 0x00000003d30cd211 */ /* 0x0c0fe400078c10ff */
[-C--:B------:R-:W-:Y:S02]  /*d570*/  @!P4 LEA.HI.X R15, R210, R18.reuse, R157, 0x2, P0 ;  /* 0x00000012d20fc211 */ /* 0x080fe400000f149d */
[----:B------:R-:W-:Y:S02]  /*d580*/  @!P5 LEA.HI.X R13, R211, R18, R158, 0x2, P6 ;  /* 0x00000012d30dd211 */ /* 0x000fe400030f149e */
[----:B------:R-:W-:Y:S02]  /*d590*/  ISETP.GE.AND P0, PT, R206, UR6, PT ;  /* 0x00000006ce007c0c */ /* 0x000fe4000bf06270 */
[----:B-1----:R-:W-:Y:S01]  /*d5a0*/  @!P3 LEA R20, P6, R209, R3, 0x2 ;  /* 0x00000003d114b211 */ /* 0x002fe200078c10ff */
[----:B------:R1:W-:Y:S01]  /*d5b0*/  @!P5 ST.E.64 desc[UR38][R12.64], R90 ;  /* 0x0000005a0c00d985 */ /* 0x0003e2000c101b26 */
[----:B------:R-:W-:-:S02]  /*d5c0*/  ISETP.GE.AND P5, PT, R205, UR6, PT ;  /* 0x00000006cd007c0c */ /* 0x000fc4000bfa6270 */
[-C--:B------:R-:W-:Y:S01]  /*d5d0*/  @!P3 LEA.HI.X R21, R209, R18.reuse, R156, 0x2, P6 ;  /* 0x00000012d115b211 */ /* 0x080fe200030f149c */
[----:B------:R4:W-:Y:S01]  /*d5e0*/  @!P4 ST.E.64 desc[UR38][R14.64], R94 ;  /* 0x0000005e0e00c985 */ /* 0x0009e2000c101b26 */
[-C--:B---3--:R-:W-:Y:S02]  /*d5f0*/  @!P2 LEA R4, P6, R208, R3.reuse, 0x2 ;  /* 0x00000003d004a211 */ /* 0x088fe400078c10ff */
[----:B------:R-:W-:Y:S01]  /*d600*/  ISETP.GE.AND P4, PT, R204, UR6, PT ;  /* 0x00000006cc007c0c */ /* 0x000fe2000bf86270 */
[----:B------:R3:W-:Y:S01]  /*d610*/  @!P3 ST.E.64 desc[UR38][R20.64], R98 ;  /* 0x000000621400b985 */ /* 0x0007e2000c101b26 */
[-C--:B--2---:R-:W-:Y:S02]  /*d620*/  @!P1 LEA R8, P3, R207, R3.reuse, 0x2 ;  /* 0x00000003cf089211 */ /* 0x084fe400078610ff */
[----:B------:R-:W-:Y:S02]  /*d630*/  @!P2 LEA.HI.X R5, R208, R18, R155, 0x2, P6 ;  /* 0x00000012d005a211 */ /* 0x000fe400030f149b */
[----:B0-----:R-:W-:-:S02]  /*d640*/  @!P0 LEA R10, P6, R206, R3, 0x2 ;  /* 0x00000003ce0a8211 */ /* 0x001fc400078c10ff */
[-C--:B------:R-:W-:Y:S01]  /*d650*/  @!P1 LEA.HI.X R9, R207, R18.reuse, R154, 0x2, P3 ;  /* 0x00000012cf099211 */ /* 0x080fe200018f149a */
[----:B------:R0:W-:Y:S01]  /*d660*/  @!P2 ST.E.64 desc[UR38][R4.64], R102 ;  /* 0x000000660400a985 */ /* 0x0001e2000c101b26 */
[----:B------:R-:W-:Y:S02]  /*d670*/  ISETP.GE.AND P3, PT, R203, UR6, PT ;  /* 0x00000006cb007c0c */ /* 0x000fe4000bf66270 */
[----:B------:R-:W-:Y:S01]  /*d680*/  @!P0 LEA.HI.X R11, R206, R18, R153, 0x2, P6 ;  /* 0x00000012ce0b8211 */ /* 0x000fe200030f1499 */
[----:B------:R2:W-:Y:S01]  /*d690*/  @!P1 ST.E.64 desc[UR38][R8.64], R106 ;  /* 0x0000006a08009985 */ /* 0x0005e2000c101b26 */
[-C--:B-1----:R-:W-:Y:S02]  /*d6a0*/  @!P5 LEA R12, P1, R205, R3.reuse, 0x2 ;  /* 0x00000003cd0cd211 */ /* 0x082fe400078210ff */
[----:B----4-:R-:W-:Y:S01]  /*d6b0*/  @!P4 LEA R14, P2, R204, R3, 0x2 ;  /* 0x00000003cc0ec211 */ /* 0x010fe200078410ff */
[----:B------:R1:W-:Y:S01]  /*d6c0*/  @!P0 ST.E.64 desc[UR38][R10.64], R110 ;  /* 0x0000006e0a008985 */ /* 0x0003e2000c101b26 */
[----:B------:R-:W-:-:S02]  /*d6d0*/  ISETP.GE.AND P0, PT, R202, UR6, PT ;  /* 0x00000006ca007c0c */ /* 0x000fc4000bf06270 */
[-C--:B------:R-:W-:Y:S02]  /*d6e0*/  @!P5 LEA.HI.X R13, R205, R18.reuse, R152, 0x2, P1 ;  /* 0x00000012cd0dd211 */ /* 0x080fe400008f1498 */
        /* <DEDUP_REMOVED lines=8> */
[CC--:B0-----:R-:W-:Y:S01]  /*d770*/  @!P0 LEA R4, P5, R202.reuse, R3.reuse, 0x2 ;  /* 0x00000003ca048211 */ /* 0x0c1fe200078a10ff */
[----:B------:R0:W-:Y:S01]  /*d780*/  @!P3 ST.E.64 desc[UR38][R20.64], R122 ;  /* 0x0000007a1400b985 */ /* 0x0001e2000c101b26 */
[----:B------:R-:W-:Y:S02]  /*d790*/  ISETP.GE.AND P3, PT, R199, UR6, PT ;  /* 0x00000006c7007c0c */ /* 0x000fe4000bf66270 */
[----:B------:R-:W-:Y:S02]  /*d7a0*/  @!P0 LEA.HI.X R5, R202, R18, R237, 0x2, P5 ;  /* 0x00000012ca058211 */ /* 0x000fe400028f14ed */
[----:B------:R-:W-:Y:S02]  /*d7b0*/  ISETP.GE.AND P5, PT, R197, UR6, PT ;  /* 0x00000006c5007c0c */ /* 0x000fe4000bfa6270 */
[-C--:B--2---:R-:W-:Y:S01]  /*d7c0*/  @!P1 LEA R8, P6, R201, R3.reuse, 0x2 ;  /* 0x00000003c9089211 */ /* 0x084fe200078c10ff */
[----:B------:R2:W-:Y:S02]  /*d7d0*/  @!P0 ST.E.64 desc[UR38][R4.64], R126 ;  /* 0x0000007e04008985 */ /* 0x0005e4000c101b26 */
[----:B-1----:R-:W-:-:S02]  /*d7e0*/  @!P4 LEA R10, P0, R200, R3, 0x2 ;  /* 0x00000003c80ac211 */ /* 0x002fc400078010ff */
[-C--:B------:R-:W-:Y:S02]  /*d7f0*/  @!P1 LEA.HI.X R9, R201, R18.reuse, R236, 0x2, P6 ;  /* 0x00000012c9099211 */ /* 0x080fe400030f14ec */
[-C--:B---3--:R-:W-:Y:S02]  /*d800*/  @!P3 LEA R12, P6, R199, R3.reuse, 0x2 ;  /* 0x00000003c70cb211 */ /* 0x088fe400078c10ff */
[-C--:B------:R-:W-:Y:S01]  /*d810*/  @!P4 LEA.HI.X R11, R200, R18.reuse, R235, 0x2, P0 ;  /* 0x00000012c80bc211 */ /* 0x080fe200000f14eb */
[----:B------:R2:W-:Y:S01]  /*d820*/  @!P1 ST.E.64 desc[UR38][R8.64], R130 ;  /* 0x0000008208009985 */ /* 0x0005e2000c101b26 */
[-C--:B----4-:R-:W-:Y:S02]  /*d830*/  @!P2 LEA R14, P1, R198, R3.reuse, 0x2 ;  /* 0x00000003c60ea211 */ /* 0x090fe400078210ff */
[----:B0-----:R-:W-:Y:S01]  /*d840*/  @!P5 LEA R20, P0, R197, R3, 0x2 ;  /* 0x00000003c514d211 */ /* 0x001fe200078010ff */
        /* <DEDUP_REMOVED lines=13> */
.L_x_4076:
[----:B------:R-:W0:Y:S01]  /*d920*/  LDC.64 R8, c[0x0][0xd00] ;  /* 0x00034000ff087b82 */ /* 0x000e220000000a00 */
[----:B------:R-:W-:Y:S01]  /*d930*/  ULDC.64 UR6, c[0x0][0xd08] ;  /* 0x0003420000067ab9 */ /* 0x000fe20000000a00 */
[----:B------:R-:W-:Y:S01]  /*d940*/  IMAD.MOV.U32 R3, RZ, RZ, RZ ;  /* 0x000000ffff037224 */ /* 0x000fe200078e00ff */
[----:B------:R-:W-:-:S04]  /*d950*/  ISETP.NE.U32.AND P1, PT, RZ, UR6, PT ;  /* 0x00000006ff007c0c */ /* 0x000fc8000bf25070 */
[----:B------:R-:W-:Y:S01]  /*d960*/  ISETP.NE.AND.EX P1, PT, RZ, UR7, PT, P1 ;  /* 0x00000007ff007c0c */ /* 0x000fe2000bf25310 */
[----:B------:R-:W1:Y:S01]  /*d970*/  LDC.64 R4, c[0x0][0xd00] ;  /* 0x00034000ff047b82 */ /* 0x000e620000000a00 */
[----:B0-----:R-:W-:-:S04]  /*d980*/  ISETP.NE.U32.AND P0, PT, R8, RZ, PT ;  /* 0x000000ff0800720c */ /* 0x001fc80003f05070 */
[----:B------:R-:W-:Y:S01]  /*d990*/  ISETP.NE.AND.EX P0, PT, R9, RZ, PT, P0 ;  /* 0x000000ff0900720c */ /* 0x000fe20003f05300 */
[----:B-1----:R-:W-:-:S06]  /*d9a0*/  IMAD.WIDE R8, R187, 0x4, R4 ;  /* 0x00000004bb087825 */ /* 0x002fcc00078e0204 */
[C---:B------:R-:W-:Y:S01]  /*d9b0*/  @P1 LEA R4, P2, R187.reuse, UR6, 0x2 ;  /* 0x00000006bb041c11 */ /* 0x040fe2000f8410ff */
[----:B------:R-:W-:Y:S02]  /*d9c0*/  ULDC UR6, c[0x0][0xb88] ;  /* 0x0002e20000067ab9 */ /* 0x000fe40000000800 */
[----:B------:R-:W-:Y:S01]  /*d9d0*/  IMAD.U32 R0, RZ, RZ, UR6 ;  /* 0x00000006ff007e24 */ /* 0x000fe2000f8e00ff */
[----:B------:R-:W-:Y:S02]  /*d9e0*/  @P1 LEA.HI.X R5, R187, UR7, R195, 0x2, P2 ;  /* 0x00000007bb051c11 */ /* 0x000fe400090f14c3 */
[----:B------:R0:W5:Y:S04]  /*d9f0*/  @P0 LDG.E R3, desc[UR38][R8.64] ;  /* 0x0000002608030981 */ /* 0x000168000c1e1900 */
[----:B------:R0:W5:Y:S01]  /*da00*/  @P1 LDG.E R0, desc[UR38][R4.64] ;  /* 0x0000002604001981 */ /* 0x000162000c1e1900 */
[----:B------:R-:W-:Y:S01]  /*da10*/  ISETP.NE.AND P2, PT, R22, RZ, PT ;  /* 0x000000ff1600720c */ /* 0x000fe20003f45270 */
[----:B------:R-:W1:-:S12]  /*da20*/  S2R R7, SR_TID.X ;  /* 0x0000000000077919 */ /* 0x000e580000002100 */
[----:B------:R-:W2:Y:S01]  /*da30*/  @!P2 LDC R22, c[0x0][0xbd4] ;  /* 0x0002f500ff16ab82 */ /* 0x000ea20000000800 */
[----:B-1----:R-:W-:Y:S01]  /*da40*/  VIADD R28, R7, 0xffffff80 ;  /* 0xffffff80071c7836 */ /* 0x002fe20000000000 */
[----:B--2---:R-:W-:-:S04]  /*da50*/  ISETP.GT.AND P2, PT, R22, 0x1, PT ;  /* 0x000000011600780c */ /* 0x004fc80003f44270 */
[----:B------:R-:W-:Y:S01]  /*da60*/  ISETP.GT.AND P3, PT, R28, 0x3f, PT ;  /* 0x0000003f1c00780c */ /* 0x000fe20003f64270 */
[----:B0-----:R-:W-:-:S12]  /*da70*/  @P1 BRA `(.L_x_4085) ;  /* 0x0000000000101947 */ /* 0x001fd80003800000 */
[----:B------:R-:W-:Y:S05]  /*da80*/  @!P0 BRA `(.L_x_4085) ;  /* 0x00000000000c8947 */ /* 0x000fea0003800000 */
[----:B------:R-:W2:Y:S04]  /*da90*/  LDG.E R5, desc[UR38][R8.64] ;  /* 0x0000002608057981 */ /* 0x000ea8000c1e1900 */
[----:B-----5:R-:W2:Y:S02]  /*daa0*/  LDG.E R0, desc[UR38][R8.64+0x4] ;  /* 0x0000042608007981 */ /* 0x020ea4000c1e1900 */
[----:B--2---:R-:W-:-:S07]  /*dab0*/  IMAD.IADD R0, R0, 0x1, -R5 ;  /* 0x0000000100007824 */ /* 0x004fce00078e0a05 */
.L_x_4085:
[----:B------:R-:W-:Y:S01]  /*dac0*/  BSSY B1, `(.L_x_4086) ;  /* 0x0000038000017945 */ /* 0x000fe20003800000 */
[----:B------:R-:W-:Y:S02]  /*dad0*/  SEL R187, R187, RZ, !P0 ;  /* 0x000000ffbbbb7207 */ /* 0x000fe40004000000 */
[----:B------:R-:W-:Y:S02]  /*dae0*/  SEL R195, R195, RZ, !P0 ;  /* 0x000000ffc3c37207 */ /* 0x000fe40004000000 */
[----:B-----5:R-:W-:Y:S01]  /*daf0*/  SHF.R.S32.HI R24, RZ, 0x1f, R3 ;  /* 0x0000001fff187819 */ /* 0x020fe20000011403 */
[----:B------:R-:W-:Y:S06]  /*db00*/  @P3 BRA `(.L_x_4087) ;  /* 0x0000000000cc3947 */ /* 0x000fec0003800000 */
[----:B------:R-:W0:Y:S01]  /*db10*/  S2R R4, SR_TID.X ;  /* 0x0000000000047919 */ /* 0x000e220000002100 */
[----:B------:R-:W1:Y:S01]  /*db20*/  LDC R27, c[0x0][0xce8] ;  /* 0x00033a00ff1b7b82 */ /* 0x000e620000000800 */
[----:B------:R-:W-:-:S04]  /*db30*/  IMAD.U32 R5, RZ, RZ, UR42 ;  /* 0x0000002aff057e24 */ /* 0x000fc8000f8e00ff */
[----:B0-----:R-:W-:Y:S02]  /*db40*/  IMAD R4, R5, 0x40, R4 ;  /* 0x0000004005047824 */ /* 0x001fe400078e0204 */
[----:B-1----:R-:W-:Y:S02]  /*db50*/  IMAD R5, R0, R27, RZ ;  /* 0x0000001b00057224 */ /* 0x002fe400078e02ff */
[----:B------:R-:W-:-:S05]  /*db60*/  VIADD R26, R4, 0xffffff80 ;  /* 0xffffff80041a7836 */ /* 0x000fca0000000000 */
[----:B------:R-:W-:-:S13]  /*db70*/  ISETP.GE.AND P0, PT, R26, R5, PT ;  /* 0x000000051a00720c */ /* 0x000fda0003f06270 */
[----:B------:R-:W-:Y:S05]  /*db80*/  @P0 BRA `(.L_x_4087) ;  /* 0x0000000000ac0947 */ /* 0x000fea0003800000 */
[----:B------:R-:W-:Y:S01]  /*db90*/  ISETP.NE.AND P1, PT, R27, 0x1, PT ;  /* 0x000000011b00780c */ /* 0x000fe20003f25270 */
[----:B------:R-:W-:Y:S01]  /*dba0*/  IMAD.MOV.U32 R18, RZ, RZ, 0xab8 ;  /* 0x00000ab8ff127424 */ /* 0x000fe200078e00ff */
[----:B------:R-:W-:Y:S01]  /*dbb0*/  ISETP.GT.AND P0, PT, R22, 0x1, PT ;  /* 0x000000011600780c */ /* 0x000fe20003f04270 */
[----:B------:R-:W0:Y:S01]  /*dbc0*/  LDC.64 R4, c[0x0][0xca8] ;  /* 0x00032a00ff047b82 */ /* 0x000e220000000a00 */
[----:B------:R-:W-:Y:S02]  /*dbd0*/  IMAD.MOV.U32 R23, RZ, RZ, R26 ;  /* 0x000000ffff177224 */ /* 0x000fe400078e001a */
[----:B------:R-:W-:-:S05]  /*dbe0*/  SEL R18, R18, 0xa78, P0 ;  /* 0x00000a7812127807 */ /* 0x000fca0000000000 */
[----:B------:R-:W1:Y:S08]  /*dbf0*/  LDC.64 R12, c[0x0][R18+0x220] ;  /* 0x00008800120c7b82 */ /* 0x000e700000000a00 */
[----:B------:R-:W2:Y:S08]  /*dc00*/  @P1 LDC R7, c[0x0][0xcec] ;  /* 0x00033b00ff071b82 */ /* 0x000eb00000000800 */
[----:B------:R-:W3:Y:S08]  /*dc10*/  LDC.64 R10, c[0x0][R18+0x218] ;  /* 0x00008600120a7b82 */ /* 0x000ef00000000a00 */
[----:B------:R-:W4:Y:S01]  /*dc20*/  @P1 LDC R22, c[0x0][0xcf0] ;  /* 0x00033c00ff161b82 */ /* 0x000f220000000800 */
[----:B-1----:R-:W-:-:S02]  /*dc30*/  IMAD R13, R13, R187, RZ ;  /* 0x000000bb0d0d7224 */ /* 0x002fc400078e02ff */
[----:B------:R-:W-:-:S04]  /*dc40*/  IMAD.WIDE.U32 R20, R12, R187, RZ ;  /* 0x000000bb0c147225 */ /* 0x000fc800078e00ff */
[----:B------:R-:W-:Y:S01]  /*dc50*/  IMAD R13, R12, R195, R13 ;  /* 0x000000c30c0d7224 */ /* 0x000fe200078e020d */
[----:B------:R1:W5:Y:S01]  /*dc60*/  LDC.64 R14, c[0x0][R18+0x228] ;  /* 0x00008a00120e7b82 */ /* 0x0003620000000a00 */
[----:B--2---:R-:W-:-:S07]  /*dc70*/  @P1 IMAD.HI.U32 R7, R26, R7, RZ ;  /* 0x000000071a071227 */ /* 0x004fce00078e00ff */
[----:B------:R1:W2:Y:S01]  /*dc80*/  LDC.64 R8, c[0x0][R18+0x210] ;  /* 0x0000840012087b82 */ /* 0x0002a20000000a00 */
[-C--:B---3--:R-:W-:Y:S02]  /*dc90*/  IMAD R25, R11, R188.reuse, RZ ;  /* 0x000000bc0b197224 */ /* 0x088fe400078e02ff */
[----:B------:R-:W-:-:S04]  /*dca0*/  IMAD.WIDE.U32 R10, R10, R188, RZ ;  /* 0x000000bc0a0a7225 */ /* 0x000fc800078e00ff */
[----:B------:R-:W-:Y:S01]  /*dcb0*/  IMAD.IADD R25, R11, 0x1, R25 ;  /* 0x000000010b197824 */ /* 0x000fe200078e0219 */
[----:B----4-:R-:W-:Y:S01]  /*dcc0*/  @P1 SHF.R.U32.HI R23, RZ, R22, R7 ;  /* 0x00000016ff171219 */ /* 0x010fe20000011607 */
[----:B0-----:R-:W0:Y:S01]  /*dcd0*/  @!P0 LDC R4, c[0x0][0xc50] ;  /* 0x00031400ff048b82 */ /* 0x001e220000000800 */
[----:B------:R-:W-:Y:S02]  /*dce0*/  SEL R7, R194, RZ, P0 ;  /* 0x000000ffc2077207 */ /* 0x000fe40000000000 */
[----:B------:R-:W-:Y:S01]  /*dcf0*/  IADD3 R12, P1, P3, R20, R10, R3 ;  /* 0x0000000a140c7210 */ /* 0x000fe20007b3e003 */
[----:B------:R-:W-:Y:S02]  /*dd00*/  IMAD.IADD R20, R21, 0x1, R13 ;  /* 0x0000000115147824 */ /* 0x000fe400078e020d */
[----:B-1----:R-:W-:Y:S02]  /*dd10*/  IMAD.MOV R18, RZ, RZ, -R23 ;  /* 0x000000ffff127224 */ /* 0x002fe400078e0a17 */
[----:B-----5:R-:W-:Y:S01]  /*dd20*/  IMAD.WIDE.U32 R10, R14, R7, RZ ;  /* 0x000000070e0a7225 */ /* 0x020fe200078e00ff */
[----:B------:R-:W1:Y:S01]  /*dd30*/  @!P0 LDC R5, c[0x0][0xc54] ;  /* 0x00031500ff058b82 */ /* 0x000e620000000800 */
[----:B------:R-:W-:-:S02]  /*dd40*/  IADD3.X R14, R20, R25, R24, P1, P3 ;  /* 0x00000019140e7210 */ /* 0x000fc40000fe6418 */
[----:B------:R-:W-:Y:S01]  /*dd50*/  IMAD R13, R15, R7, RZ ;  /* 0x000000070f0d7224 */ /* 0x000fe200078e02ff */
[----:B------:R-:W-:Y:S01]  /*dd60*/  IADD3 R10, P0, P1, R23, R12, R10 ;  /* 0x0000000c170a7210 */ /* 0x000fe2000791e00a */
[----:B------:R-:W-:Y:S01]  /*dd70*/  IMAD R7, R27, R18, R26 ;  /* 0x000000121b077224 */ /* 0x000fe200078e021a */
[----:B------:R-:W-:Y:S01]  /*dd80*/  SHF.R.S32.HI R23, RZ, 0x1f, R23 ;  /* 0x0000001fff177819 */ /* 0x000fe20000011417 */
[----:B------:R-:W-:Y:S02]  /*dd90*/  IMAD.IADD R13, R11, 0x1, R13 ;  /* 0x000000010b0d7824 */ /* 0x000fe400078e020d */
[----:B--2---:R-:W-:-:S03]  /*dda0*/  IMAD R9, R9, R7, RZ ;  /* 0x0000000709097224 */ /* 0x004fc600078e02ff */
[----:B------:R-:W-:Y:S02]  /*ddb0*/  IADD3.X R11, R23, R14, R13, P0, P1 ;  /* 0x0000000e170b7210 */ /* 0x000fe400007e240d */
[----:B------:R-:W-:-:S05]  /*ddc0*/  SHF.R.S32.HI R13, RZ, 0x1f, R7 ;  /* 0x0000001fff0d7819 */ /* 0x000fca0000011407 */
[C---:B------:R-:W-:Y:S02]  /*ddd0*/  IMAD R13, R8.reuse, R13, R9 ;  /* 0x0000000d080d7224 */ /* 0x040fe400078e0209 */
[----:B------:R-:W-:-:S04]  /*dde0*/  IMAD.WIDE.U32 R8, R8, R7, R10 ;  /* 0x0000000708087225 */ /* 0x000fc800078e000a */
[----:B------:R-:W-:Y:S01]  /*ddf0*/  IMAD.IADD R7, R9, 0x1, R13 ;  /* 0x0000000109077824 */ /* 0x000fe200078e020d */
[----:B0-----:R-:W-:-:S04]  /*de00*/  LEA R4, P0, R8, R4, 0x2 ;  /* 0x0000000408047211 */ /* 0x001fc800078010ff */
[----:B-1----:R-:W-:Y:S01]  /*de10*/  LEA.HI.X R5, R8, R5, R7, 0x2, P0 ;  /* 0x0000000508057211 */ /* 0x002fe200000f1407 */
[----:B------:R-:W-:-:S05]  /*de20*/  IMAD.MOV.U32 R7, RZ, RZ, -0x800000 ;  /* 0xff800000ff077424 */ /* 0x000fca00078e00ff */
[----:B------:R0:W-:Y:S03]  /*de30*/  STG.E desc[UR38][R4.64], R7 ;  /* 0x0000000704007986 */ /* 0x0001e6000c101926 */
.L_x_4087:
[----:B------:R-:W-:Y:S05]  /*de40*/  BSYNC B1 ;  /* 0x0000000000017941 */ /* 0x000fea0003800000 */
.L_x_4086:
[----:B------:R-:W-:Y:S05]  /*de50*/  @P2 BRA `(.L_x_4082) ;  /* 0x0000000800742947 */ /* 0x000fea0003800000 */
[----:B------:R-:W1:Y:S01]  /*de60*/  LDC R11, c[0x0][0xce8] ;  /* 0x00033a00ff0b7b82 */ /* 0x000e620000000800 */
[----:B------:R-:W-:Y:S01]  /*de70*/  ULDC.64 UR6, c[0x0][0xba0] ;  /* 0x0002e80000067ab9 */ /* 0x000fe20000000a00 */
[----:B0-----:R-:W-:Y:S01]  /*de80*/  SHF.R.S32.HI R7, RZ, 0x1f, R28 ;  /* 0x0000001fff077819 */ /* 0x001fe2000001141c */
[----:B------:R-:W-:Y:S01]  /*de90*/  IMAD R8, R24, UR6, RZ ;  /* 0x0000000618087c24 */ /* 0x000fe2000f8e02ff */
[----:B------:R-:W-:Y:S01]  /*dea0*/  ULDC UR8, c[0x0][0xbc8] ;  /* 0x0002f20000087ab9 */ /* 0x000fe20000000800 */
[----:B------:R-:W-:Y:S01]  /*deb0*/  IMAD.WIDE.U32 R4, R3, UR6, RZ ;  /* 0x0000000603047c25 */ /* 0x000fe2000f8e00ff */
[----:B------:R-:W-:Y:S01]  /*dec0*/  ISETP.GE.AND P2, PT, R193, UR8, PT ;  /* 0x00000008c1007c0c */ /* 0x000fe2000bf46270 */
[----:B------:R-:W-:Y:S01]  /*ded0*/  BSSY B1, `(.L_x_4088) ;  /* 0x0000071000017945 */ /* 0x000fe20003800000 */
[----:B------:R-:W-:Y:S01]  /*dee0*/  ISETP.GE.AND P1, PT, R192, UR8, PT ;  /* 0x00000008c0007c0c */ /* 0x000fe2000bf26270 */
[----:B------:R-:W-:Y:S01]  /*def0*/  IMAD R3, R3, UR7, R8 ;  /* 0x0000000703037c24 */ /* 0x000fe2000f8e0208 */
[----:B------:R-:W-:Y:S01]  /*df00*/  LEA.HI R8, R7, R28, RZ, 0x3 ;  /* 0x0000001c07087211 */ /* 0x000fe200078f18ff */
[----:B------:R-:W-:Y:S01]  /*df10*/  ULDC.64 UR6, c[0x0][0xbe8] ;  /* 0x0002fa0000067ab9 */ /* 0x000fe20000000a00 */
[----:B------:R-:W-:Y:S01]  /*df20*/  IMAD.U32 R10, RZ, RZ, UR42 ;  /* 0x0000002aff0a7e24 */ /* 0x000fe2000f8e00ff */
[----:B------:R-:W-:Y:S01]  /*df30*/  SEL R13, RZ, 0xffffffff, P2 ;  /* 0xffffffffff0d7807 */ /* 0x000fe20001000000 */
[----:B------:R-:W-:Y:S01]  /*df40*/  IMAD.IADD R5, R5, 0x1, R3 ;  /* 0x0000000105057824 */ /* 0x000fe200078e0203 */
[----:B------:R-:W-:-:S02]  /*df50*/  LOP3.LUT R3, R8, 0xfffffff8, RZ, 0xc0, !PT ;  /* 0xfffffff808037812 */ /* 0x000fc400078ec0ff */
[----:B------:R-:W-:Y:S01]  /*df60*/  SHF.R.S32.HI R24, RZ, 0x3, R8 ;  /* 0x00000003ff187819 */ /* 0x000fe20000011408 */
[----:B------:R-:W-:Y:S01]  /*df70*/  IMAD.WIDE.U32 R4, R188, UR6, R4 ;  /* 0x00000006bc047c25 */ /* 0x000fe2000f8e0004 */
[----:B------:R-:W-:Y:S02]  /*df80*/  ISETP.GE.AND P3, PT, R2, UR8, PT ;  /* 0x0000000802007c0c */ /* 0x000fe4000bf66270 */
[----:B------:R-:W-:Y:S01]  /*df90*/  SHF.R.S32.HI R25, RZ, 0x1f, R228 ;  /* 0x0000001fff197819 */ /* 0x000fe200000114e4 */
[----:B------:R-:W-:Y:S01]  /*dfa0*/  IMAD.IADD R3, R28, 0x1, -R3 ;  /* 0x000000011c037824 */ /* 0x000fe200078e0a03 */
[----:B------:R-:W-:Y:S01]  /*dfb0*/  SEL R12, RZ, 0x1, P3 ;  /* 0x00000001ff0c7807 */ /* 0x000fe20001800000 */
[----:B------:R-:W-:Y:S01]  /*dfc0*/  IMAD R5, R188, UR7, R5 ;  /* 0x00000007bc057c24 */ /* 0x000fe2000f8e0205 */
[----:B-1----:R-:W-:Y:S01]  /*dfd0*/  ISETP.NE.AND P0, PT, R11, 0x1, PT ;  /* 0x000000010b00780c */ /* 0x002fe20003f05270 */
[----:B------:R-:W-:Y:S01]  /*dfe0*/  IMAD R3, R3, 0x20, R24 ;  /* 0x0000002003037824 */ /* 0x000fe200078e0218 */
[----:B------:R-:W-:Y:S01]  /*dff0*/  ULDC.64 UR6, c[0x0][0xbf0] ;  /* 0x0002fc0000067ab9 */ /* 0x000fe20000000a00 */
[----:B------:R-:W-:Y:S01]  /*e000*/  IMAD.SHL.U32 R15, R13, 0x2, RZ ;  /* 0x000000020d0f7824 */ /* 0x000fe200078e00ff */
[----:B------:R-:W-:Y:S01]  /*e010*/  SEL R13, RZ, 0xffffffff, P1 ;  /* 0xffffffffff0d7807 */ /* 0x000fe20000800000 */
[----:B------:R-:W-:Y:S01]  /*e020*/  IMAD R10, R10, 0x40, R3 ;  /* 0x000000400a0a7824 */ /* 0x000fe200078e0203 */
[----:B------:R-:W-:Y:S01]  /*e030*/  ISETP.GE.AND P1, PT, R228, UR8, PT ;  /* 0x00000008e4007c0c */ /* 0x000fe2000bf26270 */
[----:B------:R-:W-:Y:S01]  /*e040*/  IMAD R3, R195, UR6, RZ ;  /* 0x00000006c3037c24 */ /* 0x000fe2000f8e02ff */
[----:B------:R-:W-:Y:S01]  /*e050*/  LOP3.LUT R12, R15, 0x2, R12, 0xe2, !PT ;  /* 0x000000020f0c7812 */ /* 0x000fe200078ee20c */
[----:B------:R-:W-:Y:S01]  /*e060*/  IMAD.WIDE.U32 R4, R187, UR6, R4 ;  /* 0x00000006bb047c25 */ /* 0x000fe2000f8e0004 */
[----:B------:R-:W-:-:S02]  /*e070*/  SHF.R.S32.HI R27, RZ, 0x1f, R192 ;  /* 0x0000001fff1b7819 */ /* 0x000fc400000114c0 */
[----:B------:R-:W-:Y:S01]  /*e080*/  SHF.R.S32.HI R26, RZ, 0x1f, R229 ;  /* 0x0000001fff1a7819 */ /* 0x000fe200000114e5 */
[----:B------:R-:W0:Y:S01]  /*e090*/  @P0 LDC R7, c[0x0][0xcec] ;  /* 0x00033b00ff070b82 */ /* 0x000e220000000800 */
[----:B------:R-:W-:Y:S01]  /*e0a0*/  IMAD R9, R187, UR7, R3 ;  /* 0x00000007bb097c24 */ /* 0x000fe2000f8e0203 */
[----:B------:R-:W-:Y:S01]  /*e0b0*/  ULDC.64 UR6, c[0x0][0xbe0] ;  /* 0x0002f80000067ab9 */ /* 0x000fe20000000a00 */
[----:B------:R-:W-:Y:S01]  /*e0c0*/  IMAD.MOV.U32 R3, RZ, RZ, R10 ;  /* 0x000000ffff037224 */ /* 0x000fe200078e000a */
[----:B------:R-:W-:Y:S01]  /*e0d0*/  SHF.R.S32.HI R28, RZ, 0x1f, R191 ;  /* 0x0000001fff1c7819 */ /* 0x000fe200000114bf */
[----:B------:R-:W-:Y:S01]  /*e0e0*/  IMAD.SHL.U32 R13, R13, 0x4, RZ ;  /* 0x000000040d0d7824 */ /* 0x000fe200078e00ff */
[----:B------:R-:W-:Y:S01]  /*e0f0*/  SHF.R.S32.HI R29, RZ, 0x1f, R189 ;  /* 0x0000001fff1d7819 */ /* 0x000fe200000114bd */
[----:B------:R-:W-:Y:S01]  /*e100*/  IMAD.IADD R5, R5, 0x1, R9 ;  /* 0x0000000105057824 */ /* 0x000fe200078e0209 */
[----:B------:R-:W1:Y:S01]  /*e110*/  @P0 LDC R8, c[0x0][0xcf0] ;  /* 0x00033c00ff080b82 */ /* 0x000e620000000800 */
[----:B------:R-:W-:Y:S01]  /*e120*/  IMAD R23, R0, R11, RZ ;  /* 0x0000000b00177224 */ /* 0x000fe200078e02ff */
[----:B------:R-:W-:-:S02]  /*e130*/  LOP3.LUT R12, R13, 0x4, R12, 0xe2, !PT ;  /* 0x000000040d0c7812 */ /* 0x000fc400078ee20c */
[----:B------:R-:W-:Y:S02]  /*e140*/  SHF.R.S32.HI R31, RZ, 0x1f, R190 ;  /* 0x0000001fff1f7819 */ /* 0x000fe400000114be */
[----:B------:R-:W-:Y:S01]  /*e150*/  SHF.R.S32.HI R30, RZ, 0x1f, R193 ;  /* 0x0000001fff1e7819 */ /* 0x000fe200000114c1 */
[----:B0-----:R-:W-:-:S05]  /*e160*/  @P0 IMAD.HI.U32 R7, R10, R7, RZ ;  /* 0x000000070a070227 */ /* 0x001fca00078e00ff */
[----:B-1----:R-:W-:Y:S02]  /*e170*/  @P0 SHF.R.U32.HI R3, RZ, R8, R7 ;  /* 0x00000008ff030219 */ /* 0x002fe40000011607 */
[----:B------:R-:W-:Y:S02]  /*e180*/  ISETP.GE.AND P0, PT, R191, UR8, PT ;  /* 0x00000008bf007c0c */ /* 0x000fe4000bf06270 */
[--C-:B------:R-:W-:Y:S01]  /*e190*/  SHF.R.S32.HI R7, RZ, 0x1f, R3.reuse ;  /* 0x0000001fff077819 */ /* 0x100fe20000011403 */
[----:B------:R-:W-:Y:S01]  /*e1a0*/  IMAD.MOV R9, RZ, RZ, -R3 ;  /* 0x000000ffff097224 */ /* 0x000fe200078e0a03 */
[----:B------:R-:W-:Y:S01]  /*e1b0*/  SEL R13, RZ, 0xffffffff, P0 ;  /* 0xffffffffff0d7807 */ /* 0x000fe20000000000 */
[----:B------:R-:W-:Y:S01]  /*e1c0*/  IMAD.WIDE.U32 R4, R3, UR6, R4 ;  /* 0x0000000603047c25 */ /* 0x000fe2000f8e0004 */
[----:B------:R-:W-:-:S03]  /*e1d0*/  ISETP.GE.AND P0, PT, R190, UR8, PT ;  /* 0x00000008be007c0c */ /* 0x000fc6000bf06270 */
[----:B------:R-:W-:Y:S02]  /*e1e0*/  IMAD R8, R7, UR6, RZ ;  /* 0x0000000607087c24 */ /* 0x000fe4000f8e02ff */
[----:B------:R-:W-:Y:S02]  /*e1f0*/  IMAD R7, R11, R9, R10 ;  /* 0x000000090b077224 */ /* 0x000fe400078e020a */
[----:B------:R-:W-:Y:S01]  /*e200*/  IMAD R9, R3, UR7, R8 ;  /* 0x0000000703097c24 */ /* 0x000fe2000f8e0208 */
[----:B------:R-:W-:Y:S01]  /*e210*/  SEL R8, RZ, 0xffffffff, P0 ;  /* 0xffffffffff087807 */ /* 0x000fe20000000000 */
[----:B------:R-:W-:Y:S01]  /*e220*/  IMAD.SHL.U32 R13, R13, 0x8, RZ ;  /* 0x000000080d0d7824 */ /* 0x000fe200078e00ff */
[----:B------:R-:W-:Y:S01]  /*e230*/  ISETP.GE.AND P0, PT, R189, UR8, PT ;  /* 0x00000008bd007c0c */ /* 0x000fe2000bf06270 */
[----:B------:R-:W-:Y:S01]  /*e240*/  IMAD.IADD R5, R5, 0x1, R9 ;  /* 0x0000000105057824 */ /* 0x000fe200078e0209 */
[----:B------:R-:W-:Y:S01]  /*e250*/  SHF.R.S32.HI R3, RZ, 0x1f, R7 ;  /* 0x0000001fff037819 */ /* 0x000fe20000011407 */
[----:B------:R-:W-:Y:S01]  /*e260*/  ULDC.64 UR6, c[0x0][0xbd8] ;  /* 0x0002f60000067ab9 */ /* 0x000fe20000000a00 */
[----:B------:R-:W-:Y:S01]  /*e270*/  LOP3.LUT R12, R13, 0x8, R12, 0xe2, !PT ;  /* 0x000000080d0c7812 */ /* 0x000fe200078ee20c */
[----:B------:R-:W-:Y:S01]  /*e280*/  IMAD.SHL.U32 R13, R8, 0x10, RZ ;  /* 0x00000010080d7824 */ /* 0x000fe200078e00ff */
[----:B------:R-:W-:Y:S01]  /*e290*/  SEL R9, RZ, 0xffffffff, P0 ;  /* 0xffffffffff097807 */ /* 0x000fe20000000000 */
[----:B------:R-:W-:Y:S01]  /*e2a0*/  IMAD R8, R3, UR6, RZ ;  /* 0x0000000603087c24 */ /* 0x000fe2000f8e02ff */
[----:B------:R-:W-:Y:S01]  /*e2b0*/  ISETP.GE.AND P0, PT, R229, UR8, PT ;  /* 0x00000008e5007c0c */ /* 0x000fe2000bf06270 */
[----:B------:R-:W-:Y:S01]  /*e2c0*/  IMAD.WIDE.U32 R4, R7, UR6, R4 ;  /* 0x0000000607047c25 */ /* 0x000fe2000f8e0004 */
[----:B------:R-:W-:-:S03]  /*e2d0*/  LOP3.LUT R12, R13, 0x10, R12, 0xe2, !PT ;  /* 0x000000100d0c7812 */ /* 0x000fc600078ee20c */
[----:B------:R-:W-:Y:S02]  /*e2e0*/  IMAD.SHL.U32 R9, R9, 0x20, RZ ;  /* 0x0000002009097824 */ /* 0x000fe400078e00ff */
[----:B------:R-:W-:Y:S01]  /*e2f0*/  IMAD R3, R7, UR7, R8 ;  /* 0x0000000707037c24 */ /* 0x000fe2000f8e0208 */
[----:B------:R-:W-:Y:S01]  /*e300*/  ULDC.64 UR6, c[0x0][0xb80] ;  /* 0x0002e00000067ab9 */ /* 0x000fe20000000a00 */
[----:B------:R-:W-:Y:S01]  /*e310*/  IMAD.U32 R13, RZ, RZ, UR42 ;  /* 0x0000002aff0d7e24 */ /* 0x000fe2000f8e00ff */
[----:B------:R-:W-:Y:S01]  /*e320*/  LOP3.LUT R12, R9, 0x20, R12, 0xe2, !PT ;  /* 0x00000020090c7812 */ /* 0x000fe200078ee20c */
[----:B------:R-:W-:Y:S01]  /*e330*/  IMAD.IADD R3, R5, 0x1, R3 ;  /* 0x0000000105037824 */ /* 0x000fe200078e0203 */
[----:B------:R-:W-:Y:S01]  /*e340*/  SEL R9, RZ, 0x40, P0 ;  /* 0x00000040ff097807 */ /* 0x000fe20000000000 */
[----:B------:R-:W-:Y:S01]  /*e350*/  IMAD R24, R13, 0x40, R24 ;  /* 0x000000400d187824 */ /* 0x000fe200078e0218 */
[----:B------:R-:W-:Y:S02]  /*e360*/  LEA R7, P0, R4, UR6, 0x1 ;  /* 0x0000000604077c11 */ /* 0x000fe4000f8008ff */
[----:B------:R-:W-:-:S02]  /*e370*/  LOP3.LUT R18, R12, R9, RZ, 0xfc, !PT ;  /* 0x000000090c127212 */ /* 0x000fc400078efcff */
[----:B------:R-:W-:Y:S01]  /*e380*/  LEA.HI.X R3, R4, UR7, R3, 0x1, P0 ;  /* 0x0000000704037c11 */ /* 0x000fe200080f0c03 */
[----:B------:R0:W1:Y:S01]  /*e390*/  SHFL.IDX PT, R8, R7, RZ, 0x181f ;  /* 0x00181fff07087589 */ /* 0x00006200000e0000 */
[----:B------:R-:W-:Y:S02]  /*e3a0*/  ISETP.GE.AND P0, PT, R24, R23, PT ;  /* 0x000000171800720c */ /* 0x000fe40003f06270 */
[----:B------:R-:W-:Y:S01]  /*e3b0*/  SEL R5, RZ, 0x80, P1 ;  /* 0x00000080ff057807 */ /* 0x000fe20000800000 */
[----:B------:R0:W2:Y:S03]  /*e3c0*/  SHFL.IDX PT, R9, R3, RZ, 0x181f ;  /* 0x00181fff03097589 */ /* 0x0000a600000e0000 */
[----:B------:R-:W-:-:S07]  /*e3d0*/  LOP3.LUT R22, R18, R5, RZ, 0xfc, !PT ;  /* 0x0000000512167212 */ /* 0x000fce00078efcff */
[----:B0-----:R-:W-:Y:S05]  /*e3e0*/  @P0 BRA `(.L_x_4089) ;  /* 0x00000000007c0947 */ /* 0x001fea0003800000 */
[----:B------:R-:W-:Y:S02]  /*e3f0*/  ISETP.GE.AND P2, PT, R193, UR8, PT ;  /* 0x00000008c1007c0c */ /* 0x000fe4000bf46270 */
[----:B------:R-:W-:Y:S02]  /*e400*/  ISETP.GE.AND P1, PT, R2, UR8, PT ;  /* 0x0000000802007c0c */ /* 0x000fe4000bf26270 */
[----:B------:R-:W-:Y:S02]  /*e410*/  ISETP.GE.AND P5, PT, R192, UR8, PT ;  /* 0x00000008c0007c0c */ /* 0x000fe4000bfa6270 */
[----:B------:R-:W-:-:S07]  /*e420*/  ISETP.GE.AND P3, PT, R191, UR8, PT ;  /* 0x00000008bf007c0c */ /* 0x000fce000bf66270 */
[CC--:B-1----:R-:W-:Y:S02]  /*e430*/  @!P2 LEA R10, P0, R193.reuse, R8.reuse, 0x1 ;  /* 0x00000008c10aa211 */ /* 0x0c2fe400078008ff */
        /* <DEDUP_REMOVED lines=26> */
.L_x_4089:
[----:B------:R-:W-:Y:S05]  /*e5e0*/  BSYNC B1 ;  /* 0x0000000000017941 */ /* 0x000fea0003800000 */
.L_x_4088:
[----:B------:R-:W-:Y:S01]  /*e5f0*/  VIADD R0, R24, 0x20 ;  /* 0x0000002018007836 */ /* 0x000fe20000000000 */
[----:B--23--:R0:W2:Y:S04]  /*e600*/  SHFL.IDX PT, R9, R3, 0x1, 0x181f ;  /* 0x00381f0003097f89 */ /* 0x00c0a800000e0000 */
        /* <DEDUP_REMOVED lines=18> */
[-C--:B------:R-:W-:Y:S02]  /*e730*/  @!P2 LEA R20, P6, R190, R8.reuse, 0x1 ;  /* 0x00000008be14a211 */ /* 0x080fe400078c08ff */
        /* <DEDUP_REMOVED lines=15> */
.L_x_4082:
[----:B------:R-:W-:Y:S05]  /*e830*/  BSYNC B0 ;  /* 0x0000000000007941 */ /* 0x000fea0003800000 */
.L_x_4075:
[----:B------:R-:W-:Y:S02]  /*e840*/  ULDC UR6, c[0x0][0xd3c] ;  /* 0x00034f0000067ab9 */ /* 0x000fe40000000800 */
[----:B------:R-:W-:-:S06]  /*e850*/  UISETP.GE.AND UP0, UPT, UR5, UR6, UPT ;  /* 0x000000060500728c */ /* 0x000fcc000bf06270 */
[----:B------:R-:W-:-:S13]  /*e860*/  PLOP3.LUT P0, PT, PT, PT, UP0, 0x80, 0x0 ;  /* 0x000000000000781c */ /* 0x000fda0003f0f008 */
[----:B------:R-:W-:Y:S05]  /*e870*/  @!P0 BRA `(.L_x_4090) ;  /* 0xffffff2800d88947 */ /* 0x000fea000383ffff */
[----:B------:R-:W-:Y:S05]  /*e880*/  EXIT ;  /* 0x000000000000794d */ /* 0x000fea0003800000 */
.L_x_4045:
[----:B------:R-:W-:-:S08]  /*e890*/  NOP ;  /* 0x0000000000007918 */ /* 0x000fd00000000000 */
[----:B------:R-:W0:-:S00]  /*e8a0*/  USETMAXREG.DEALLOC.CTAPOOL 0x18 ;  /* 0x00000018000079c8 */ /* 0x000e0000080e0500 */
        /* <DEDUP_REMOVED lines=16> */
.L_x_4091:
        /* <DEDUP_REMOVED lines=43> */
.L_x_4095:
        /* <DEDUP_REMOVED lines=38> */
.L_x_4093:
        /* <DEDUP_REMOVED lines=20> */
.L_x_4096:
        /* <DEDUP_REMOVED lines=54> */
.L_x_4094:
[----:B------:R-:W-:Y:S01]  /*f360*/  IMAD.U32 R2, RZ, RZ, UR6 ;  /* 0x00000006ff027e24 */ /* 0x000fe2000f8e00ff */
[----:B------:R1:W-:Y:S04]  /*f370*/  STL [R1+0x4], RZ ;  /* 0x000004ff01007387 */ /* 0x0003e80000100800 */
[----:B------:R1:W-:Y:S04]  /*f380*/  STL [R1+0x8], RZ ;  /* 0x000008ff01007387 */ /* 0x0003e80000100800 */
[----:B------:R1:W-:Y:S02]  /*f390*/  STL [R1], R2 ;  /* 0x0000000201007387 */ /* 0x0003e40000100800 */
.L_x_4097:
        /* <DEDUP_REMOVED lines=10> */
.L_x_4092:
[----:B0-----:R-:W3:Y:S01]  /*f440*/  LDL R0, [R1+0xc] ;  /* 0x00000c0001007983 */ /* 0x001ee20000100800 */
[----:B------:R-:W-:-:S03]  /*f450*/  ULDC UR4, c[0x0][0xd3c] ;  /* 0x00034f0000047ab9 */ /* 0x000fc60000000800 */
[----:B------:R0:W-:Y:S01]  /*f460*/  STL [R1+0x10], RZ ;  /* 0x000010ff01007387 */ /* 0x0001e20000100800 */
[----:B---3--:R-:W-:Y:S01]  /*f470*/  ISETP.GE.AND P0, PT, R0, UR4, PT ;  /* 0x0000000400007c0c */ /* 0x008fe2000bf06270 */
[----:B------:R-:W-:-:S05]  /*f480*/  IMAD.MOV.U32 R0, RZ, RZ, 0x1 ;  /* 0x00000001ff007424 */ /* 0x000fca00078e00ff */
[----:B------:R0:W-:Y:S04]  /*f490*/  STL [R1+0x18], R0 ;  /* 0x0000180001007387 */ /* 0x0001e80000100800 */
[----:B------:R0:W-:Y:S03]  /*f4a0*/  STL [R1+0x64], RZ ;  /* 0x000064ff01007387 */ /* 0x0001e60000100800 */
[----:B------:R-:W-:Y:S05]  /*f4b0*/  @P0 BRA `(.L_x_4098) ;  /* 0x0000007000bc0947 */ /* 0x000fea0003800000 */
[----:B------:R-:W3:Y:S01]  /*f4c0*/  S2UR UR5, SR_CgaCtaId ;  /* 0x00000000000579c3 */ /* 0x000ee20000008800 */
[C---:B0-----:R-:W-:Y:S01]  /*f4d0*/  IMAD.SHL.U32 R0, R6.reuse, 0x8, RZ ;  /* 0x0000000806007824 */ /* 0x041fe200078e00ff */
[----:B------:R-:W-:Y:S01]  /*f4e0*/  LOP3.LUT R4, R6, 0x7f, RZ, 0xc0, !PT ;  /* 0x0000007f06047812 */ /* 0x000fe200078ec0ff */
[----:B------:R-:W-:Y:S01]  /*f4f0*/  UMOV UR4, 0x400 ;  /* 0x0000040000047882 */ /* 0x000fe20000000000 */
[----:B------:R-:W-:Y:S01]  /*f500*/  BSSY B8, `(.L_x_4098) ;  /* 0x000072a000087945 */ /* 0x000fe20003800000 */
[----:B------:R-:W-:Y:S01]  /*f510*/  ULDC UR36, c[0x0][0xc] ;  /* 0x0000030000247ab9 */ /* 0x000fe20000000800 */
[----:B------:R-:W-:Y:S01]  /*f520*/  LOP3.LUT R3, R0, 0x1f8, RZ, 0xc0, !PT ;  /* 0x000001f800037812 */ /* 0x000fe200078ec0ff */
[----:B-1----:R-:W-:Y:S01]  /*f530*/  IMAD.SHL.U32 R2, R4, 0x8, RZ ;  /* 0x0000000804027824 */ /* 0x002fe200078e00ff */
[----:B------:R-:W-:Y:S01]  /*f540*/  LOP3.LUT R0, R0, 0x38, RZ, 0xc0, !PT ;  /* 0x0000003800007812 */ /* 0x000fe200078ec0ff */
[----:B------:R-:W-:Y:S01]  /*f550*/  ULDC.64 UR40, c[0x0][0x198] ;  /* 0x0000660000287ab9 */ /* 0x000fe20000000a00 */
[----:B------:R-:W-:Y:S01]  /*f560*/  LOP3.LUT R3, R3, 0x38, R6, 0x78, !PT ;  /* 0x0000003803037812 */ /* 0x000fe200078e7806 */
[----:B------:R-:W-:-:S03]  /*f570*/  IMAD.SHL.U32 R6, R6, 0x10, RZ ;  /* 0x0000001006067824 */ /* 0x000fc600078e00ff */
[----:B------:R-:W-:Y:S02]  /*f580*/  LOP3.LUT R3, R3, 0x200, R2, 0xf8, !PT ;  /* 0x0000020003037812 */ /* 0x000fe400078ef802 */
[----:B------:R-:W-:-:S04]  /*f590*/  SHF.R.U32.HI R2, RZ, 0x3, R4 ;  /* 0x00000003ff027819 */ /* 0x000fc80000011604 */
[----:B------:R-:W-:Y:S01]  /*f5a0*/  LOP3.LUT R4, R2, 0x70, R6, 0xf8, !PT ;  /* 0x0000007002047812 */ /* 0x000fe200078ef806 */
[----:B------:R-:W-:Y:S01]  /*f5b0*/  IMAD.MOV.U32 R2, RZ, RZ, 0x1 ;  /* 0x00000001ff027424 */ /* 0x000fe200078e00ff */
[C---:B------:R-:W-:Y:S01]  /*f5c0*/  LOP3.LUT R4, R0.reuse, 0x40, RZ, 0xfc, !PT ;  /* 0x0000004000047812 */ /* 0x040fe200078efcff */
[----:B---3--:R-:W-:Y:S01]  /*f5d0*/  ULEA UR4, UR5, UR4, 0x18 ;  /* 0x0000000405047291 */ /* 0x008fe2000f8ec03f */
[----:B------:R-:W-:-:S05]  /*f5e0*/  LOP3.LUT R4, R0, 0x100, RZ, 0xfc, !PT ;  /* 0x0000010000047812 */ /* 0x000fca00078efcff */
[----:B------:R-:W-:-:S04]  /*f5f0*/  IMAD.U32 R18, RZ, RZ, UR4 ;  /* 0x00000004ff127e24 */ /* 0x000fc8000f8e00ff */
[----:B------:R-:W-:-:S05]  /*f600*/  IMAD R3, R3, 0x2, R18 ;  /* 0x0000000203037824 */ /* 0x000fca00078e0212 */
[----:B------:R0:W-:Y:S04]  /*f610*/  STL [R1+0x14], R3 ;  /* 0x0000140301007387 */ /* 0x0001e80000100800 */
[----:B------:R-:W-:Y:S04]  /*f620*/  STL [R1+0x64], RZ ;  /* 0x000064ff01007387 */ /* 0x000fe80000100800 */
[----:B------:R1:W-:Y:S01]  /*f630*/  STL [R1+0x18], R2 ;  /* 0x0000180201007387 */ /* 0x0003e20000100800 */
[----:B0-----:R-:W-:-:S03]  /*f640*/  LOP3.LUT R3, R0, 0x80, RZ, 0xfc, !PT ;  /* 0x0000008000037812 */ /* 0x001fc600078efcff */
[----:B------:R0:W-:Y:S01]  /*f650*/  STL [R1+0x10], RZ ;  /* 0x000010ff01007387 */ /* 0x0001e20000100800 */
[C---:B------:R-:W-:Y:S02]  /*f660*/  LOP3.LUT R3, R0.reuse, 0x140, RZ, 0xfc, !PT ;  /* 0x0000014000037812 */ /* 0x040fe400078efcff */
[C---:B-1----:R-:W-:Y:S02]  /*f670*/  LOP3.LUT R2, R0.reuse, 0xc0, RZ, 0xfc, !PT ;  /* 0x000000c000027812 */ /* 0x042fe400078efcff */
[C---:B------:R-:W-:Y:S02]  /*f680*/  LOP3.LUT R2, R0.reuse, 0x180, RZ, 0xfc, !PT ;  /* 0x0000018000027812 */ /* 0x040fe400078efcff */
[----:B0-----:R-:W-:-:S07]  /*f690*/  LOP3.LUT R0, R0, 0x1c0, RZ, 0xfc, !PT ;  /* 0x000001c000007812 */ /* 0x001fce00078efcff */
.L_x_4222:
[----:B---3--:R-:W3:Y:S01]  /*f6a0*/  LDL R0, [R1+0xc] ;  /* 0x00000c0001007983 */ /* 0x008ee20000100800 */
[----:B-1----:R-:W3:Y:S01]  /*f6b0*/  LDC.64 R2, c[0x0][0xd88] ;  /* 0x00036200ff027b82 */ /* 0x002ee20000000a00 */
[----:B------:R-:W-:Y:S05]  /*f6c0*/  YIELD ;  /* 0x0000000000007946 */ /* 0x000fea0003800000 */
[----:B------:R-:W-:Y:S01]  /*f6d0*/  ULDC.64 UR4, c[0x0][0xb20] ;  /* 0x0002c80000047ab9 */ /* 0x000fe20000000a00 */
[----:B--2---:R-:W-:Y:S01]  /*f6e0*/  IMAD.MOV.U32 R6, RZ, RZ, RZ ;  /* 0x000000ffff067224 */ /* 0x004fe200078e00ff */
[----:B------:R-:W-:Y:S01]  /*f6f0*/  ISETP.NE.U32.AND P0, PT, RZ, UR4, PT ;  /* 0x00000004ff007c0c */ /* 0x000fe2000bf05070 */
[----:B------:R-:W-:Y:S01]  /*f700*/  ULDC.64 UR6, c[0x0][0xb10] ;  /* 0x0002c40000067ab9 */ /* 0x000fe20000000a00 */
[----:B------:R-:W-:Y:S01]  /*f710*/  ULDC.64 UR8, c[0x0][0xb00] ;  /* 0x0002c00000087ab9 */ /* 0x000fe20000000a00 */
[----:B---3--:R-:W-:-:S05]  /*f720*/  IMAD.WIDE R2, R0, 0x4, R2 ;  /* 0x0000000400027825 */ /* 0x008fca00078e0202 */
[----:B0-2---:R-:W2:Y:S01]  /*f730*/  LDG.E R10, desc[UR38][R2.64] ;  /* 0x00000026020a7981 */ /* 0x005ea2000c1e1900 */
        /* <DEDUP_REMOVED lines=46> */
.L_x_4099:
        /* <DEDUP_REMOVED lines=18> */
.L_x_4100:
[----:B------:R-:W-:Y:S05]  /*fb40*/  @!P0 BRA `(.L_x_4101) ;  /* 0x00000000000c8947 */ /* 0x000fea0003800000 */
[----:B------:R-:W2:Y:S04]  /*fb50*/  LDG.E R6, desc[UR38][R4.64] ;  /* 0x0000002604067981 */ /* 0x000ea8000c1e1900 */
[----:B------:R-:W2:Y:S02]  /*fb60*/  LDG.E R4, desc[UR38][R4.64+0x4] ;  /* 0x0000042604047981 */ /* 0x000ea4000c1e1900 */
[----:B--2---:R-:W-:-:S07]  /*fb70*/  IMAD.IADD R6, R4, 0x1, -R6 ;  /* 0x0000000104067824 */ /* 0x004fce00078e0a06 */
.L_x_4101:
[----:B-----5:R-:W-:Y:S01]  /*fb80*/  IMAD.IADD R6, R6, 0x1, -R0 ;  /* 0x0000000106067824 */ /* 0x020fe200078e0a00 */
[----:B------:R-:W-:Y:S01]  /*fb90*/  LOP3.LUT R9, R2, 0xff, RZ, 0xc0, !PT ;  /* 0x000000ff02097812 */ /* 0x000fe200078ec0ff */
[----:B------:R-:W-:Y:S01]  /*fba0*/  IMAD.MOV.U32 R4, RZ, RZ, RZ ;  /* 0x000000ffff047224 */ /* 0x000fe200078e00ff */
[----:B------:R-:W-:Y:S01]  /*fbb0*/  BSSY B0, `(.L_x_4102) ;  /* 0x000002a000007945 */ /* 0x000fe20003800000 */
[C---:B------:R-:W-:Y:S01]  /*fbc0*/  VIADD R0, R6.reuse, 0x3f ;  /* 0x0000003f06007836 */ /* 0x040fe20000000000 */
[----:B------:R-:W-:Y:S01]  /*fbd0*/  ISETP.GE.AND P0, PT, R6, 0x1, PT ;  /* 0x000000010600780c */ /* 0x000fe20003f06270 */
[----:B------:R-:W-:Y:S01]  /*fbe0*/  IMAD.MOV.U32 R10, RZ, RZ, R4 ;  /* 0x000000ffff0a7224 */ /* 0x000fe200078e0004 */
[----:B------:R3:W-:Y:S02]  /*fbf0*/  STL [R1+0x40], R4 ;  /* 0x0000400401007387 */ /* 0x0007e40000100800 */
        /* <DEDUP_REMOVED lines=37> */
.L_x_4103:
[----:B------:R-:W-:Y:S05]  /*fe50*/  BSYNC B0 ;  /* 0x0000000000007941 */ /* 0x000fea0003800000 */
.L_x_4102:
        /* <DEDUP_REMOVED lines=15> */
[----:B---3--:R-:W3:Y:S01]  /*ff50*/  POPC R4, UR4 ;  /* 0x0000000400047d09 */ /* 0x008ee20008000000 */
[----:B----4-:R-:W-:-:S02]  /*ff60*/  ISETP.EQ.U32.AND P0, PT, R0, R2, PT ;  /* 0x000000020000720c */ /* 0x010fc40003f02070 */
[----:B------:R-:W3:Y:S11]  /*ff70*/  LDC.64 R2, c[0x0][0xd60] ;  /* 0x00035800ff027b82 */ /* 0x000ef60000000a00 */
[----:B---3--:R-:W3:Y:S04]  /*ff80*/  @P0 ATOMG.E.ADD.STRONG.GPU PT, R2, desc[UR38][R2.64], R4 ;  /* 0x00000004020209a8 */ /* 0x008ee800081ee1e6 */
[----:B---3--:R3:W4:Y:S02]  /*ff90*/  SHFL.IDX PT, R2, R2, R0, 0x1f ;  /* 0x00001f0002027589 */ /* 0x00872400000e0000 */
[----:B---3--:R-:W3:Y:S02]  /*ffa0*/  S2R R0, SR_LTMASK ;  /* 0x0000000000007919 */ /* 0x008ee40000003900 */
[----:B---3--:R-:W-:-:S06]  /*ffb0*/  LOP3.LUT R0, R0, UR4, RZ, 0xc0, !PT ;  /* 0x0000000400007c12 */ /* 0x008fcc000f8ec0ff */
[----:B------:R-:W4:Y:S02]  /*ffc0*/  POPC R0, R0 ;  /* 0x0000000000007309 */ /* 0x000f240000000000 */
[----:B----4-:R-:W-:-:S05]  /*ffd0*/  IADD3 R0, R2, UR36, R0 ;  /* 0x0000002402007c10 */ /* 0x010fca000fffe000 */
[----:B------:R4:W-:Y:S01]  /*ffe0*/  STL [R1], R0 ;  /* 0x0000000001007387 */ /* 0x0009e20000100800 */
[----:B------:R-:W-:Y:S05]  /*fff0*/  BRA `(.L_x_4106) ;  /* 0x0000005800847947 */ /* 0x000fea0003800000 */
.L_x_4105:
        /* <DEDUP_REMOVED lines=8> */
[----:B---3--:R-:W-:Y:S02]  /*10080*/  IMAD.U32 R4, RZ, RZ, UR6 ;  /* 0x00000006ff047e24 */ /* 0x008fe4000f8e00ff */
[----:B------:R-:W3:Y:S01]  /*10090*/  LDC.64 R2, c[0x4][R2] ;  /* 0x0100000002027b82 */ /* 0x000ee20000000a00 */
        /* <DEDUP_REMOVED lines=9> */
[----:B---3--:R-:W-:Y:S05]  /*10130*/  CALL.ABS.NOINC R2 ;  /* 0x0000000002007343 */ /* 0x008fea0003c00000 */
.L_x_4108:
[----:B------:R-:W-:Y:S05]  /*10140*/  BSYNC B6 ;  /* 0x0000000000067941 */ /* 0x000fea0003800000 */
.L_x_4107:
        /* <DEDUP_REMOVED lines=20> */
.L_x_4111:
        /* <DEDUP_REMOVED lines=16> */
.L_x_4110:
[----:B------:R-:W-:Y:S05]  /*10390*/  BSYNC B6 ;  /* 0x0000000000067941 */ /* 0x000fea0003800000 */
.L_x_4109:
        /* <DEDUP_REMOVED lines=24> */
.L_x_4237:
        /* <DEDUP_REMOVED lines=9> */
.L_x_4240:
        /* <DEDUP_REMOVED lines=24> */
.L_x_4115:
[----:B------:R-:W4:Y:S04]  /*10730*/  LDL R0, [R1+0x10] ;  /* 0x0000100001007983 */ /* 0x000f280000100800 */
[----:B---3--:R-:W3:Y:S01]  /*10740*/  LDL R2, [R1+0x18] ;  /* 0x0000180001027983 */ /* 0x008ee20000100800 */
[----:B----4-:R-:W-:Y:S01]  /*10750*/  IMAD R0, R0, 0x8, R18 ;  /* 0x0000000800007824 */ /* 0x010fe200078e0212 */
[----:B---3--:R-:W-:-:S04]  /*10760*/  SHF.L.U32 R2, R2, 0x1f, RZ ;  /* 0x0000001f02027819 */ /* 0x008fc800000006ff */
[----:B------:R-:W3:Y:S02]  /*10770*/  SYNCS.PHASECHK.TRANS64.TRYWAIT P0, [R0+URZ+0x38840], R2 ;  /* 0x03884002000075a7 */ /* 0x000ee4000800017f */
[----:B---3--:R-:W-:Y:S05]  /*10780*/  @!P0 BRA `(.L_x_4116) ;  /* 0x0000006400bc8947 */ /* 0x008fea0003800000 */
.L_x_4241:
[----:B------:R-:W4:Y:S02]  /*10790*/  S2R R3, SR_TID.X ;  /* 0x0000000000037919 */ /* 0x000f240000002100 */
[----:B----4-:R-:W-:-:S04]  /*107a0*/  LOP3.LUT R3, R3, 0x7f, RZ, 0xc0, !PT ;  /* 0x0000007f03037812 */ /* 0x010fc800078ec0ff */
[----:B------:R-:W-:-:S13]  /*107b0*/  ISETP.NE.AND P0, PT, R3, RZ, PT ;  /* 0x000000ff0300720c */ /* 0x000fda0003f05270 */
        /* <DEDUP_REMOVED lines=8> */
.L_x_4117:
[----:B------:R-:W4:Y:S04]  /*10840*/  LDL R3, [R1+0x10] ;  /* 0x0000100001037983 */ /* 0x000f280000100800 */
[----:B--2---:R-:W2:Y:S04]  /*10850*/  LDL R4, [R1+0x30] ;  /* 0x0000300001047983 */ /* 0x004ea80000100800 */
[----:B---3--:R-:W3:Y:S01]  /*10860*/  LDL R2, [R1+0x20] ;  /* 0x0000200001027983 */ /* 0x008ee20000100800 */
[----:B------:R-:W-:Y:S01]  /*10870*/  R2UR UR9, R0 ;  /* 0x00000000000972ca */ /* 0x000fe200000e0000 */
[----:B------:R-:W-:Y:S01]  /*10880*/  UIADD3 UR6, UP0, UR40, 0x370, URZ ;  /* 0x0000037028067890 */ /* 0x000fe2000ff1e03f */
[----:B------:R-:W-:-:S02]  /*10890*/  R2UR UR12, R17 ;  /* 0x00000000110c72ca */ /* 0x000fc400000e0000 */
[----:B-----5:R-:W-:Y:S01]  /*108a0*/  R2UR UR13, R16 ;  /* 0x00000000100d72ca */ /* 0x020fe200000e0000 */
[----:B------:R-:W-:-:S08]  /*108b0*/  UIADD3.X UR7, URZ, UR41, URZ, UP0, !UPT ;  /* 0x000000293f077290 */ /* 0x000fd000087fe43f */
[----:B------:R-:W-:Y:S01]  /*108c0*/  UIADD3 UR9, UR9, 0x38830, URZ ;  /* 0x0003883009097890 */ /* 0x000fe2000fffe03f */
[----:B------:R-:W-:Y:S01]  /*108d0*/  UMOV UR5, 0x14f00000 ;  /* 0x14f0000000057882 */ /* 0x000fe20000000000 */
[----:B------:R-:W-:Y:S01]  /*108e0*/  UMOV UR10, URZ ;  /* 0x0000003f000a7c82 */ /* 0x000fe20008000000 */
[----:B------:R-:W-:Y:S02]  /*108f0*/  PLOP3.LUT P0, PT, PT, PT, PT, 0x80, 0x0 ;  /* 0x000000000000781c */ /* 0x000fe40003f0f070 */
[----:B------:R-:W-:-:S11]  /*10900*/  LOP3.LUT R19, R19, 0xfffffffe, RZ, 0xc0, !PT ;  /* 0xfffffffe13137812 */ /* 0x000fd600078ec0ff */
[----:B------:R-:W-:Y:S01]  /*10910*/  @P0 LOP3.LUT R19, R19, 0x1, RZ, 0xfc, !PT ;  /* 0x0000000113130812 */ /* 0x000fe200078efcff */
[----:B----4-:R-:W-:Y:S01]  /*10920*/  IMAD R0, R3, 0x2000, R18 ;  /* 0x0000200003007824 */ /* 0x010fe200078e0212 */
[----:B--2---:R-:W-:-:S04]  /*10930*/  R2UR UR11, R4 ;  /* 0x00000000040b72ca */ /* 0x004fc800000e0000 */
[----:B------:R-:W-:Y:S02]  /*10940*/  R2UR UR8, R0 ;  /* 0x00000000000872ca */ /* 0x000fe400000e0000 */
[----:B---3--:R-:W-:-:S11]  /*10950*/  R2UR UR4, R2 ;  /* 0x00000000020472ca */ /* 0x008fd600000e0000 */
[----:B------:R-:W-:Y:S02]  /*10960*/  UIADD3 UR8, UR8, 0x22400, URZ ;  /* 0x0002240008087890 */ /* 0x000fe4000fffe03f */
[----:B------:R-:W-:-:S03]  /*10970*/  ULEA UR11, UR11, UR4, 0x6 ;  /* 0x000000040b0b7291 */ /* 0x000fc6000f8e303f */
[----:B------:R-:W-:-:S06]  /*10980*/  UMOV UR4, 0x0 ;  /* 0x0000000000047882 */ /* 0x000fcc0000000000 */
[----:B------:R3:W-:Y:S02]  /*10990*/  UTMALDG.4D [UR8], [UR6], desc[UR4] ;  /* 0x00000408060075b4 */ /* 0x0007e40008019000 */
[----:B---3--:R-:W-:Y:S01]  /*109a0*/  NOP ;  /* 0x0000000000007918 */ /* 0x008fe20000000000 */
.L_x_4113:
[----:B--2---:R-:W2:Y:S04]  /*109b0*/  LDL.LU R4, [R1+0x28] ;  /* 0x0000280001047983 */ /* 0x004ea80000300800 */
[----:B------:R-:W3:Y:S04]  /*109c0*/  LDL.LU R3, [R1+0x48] ;  /* 0x0000480001037983 */ /* 0x000ee80000300800 */
[----:B------:R-:W4:Y:S01]  /*109d0*/  LDL R2, [R1+0x2c] ;  /* 0x00002c0001027983 */ /* 0x000f220000100800 */
[----:B------:R-:W-:Y:S05]  /*109e0*/  WARPSYNC.ALL ;  /* 0x0000000000007948 */ /* 0x000fea0003800000 */
[----:B------:R-:W-:Y:S01]  /*109f0*/  ULDC.64 UR4, c[0x0][0xaf8] ;  /* 0x0002be0000047ab9 */ /* 0x000fe20000000a00 */
[----:B------:R-:W-:Y:S01]  /*10a00*/  VIADD R0, R18, 0x20400 ;  /* 0x0002040012007836 */ /* 0x000fe20000000000 */
[----:B------:R-:W-:Y:S01]  /*10a10*/  BAR.SYNC.DEFER_BLOCKING 0x8, 0x100 ;  /* 0x0204000000007b1d */ /* 0x000fe20000010000 */
[----:B------:R-:W-:-:S03]  /*10a20*/  ISETP.NE.U32.AND P0, PT, RZ, UR4, PT ;  /* 0x00000004ff007c0c */ /* 0x000fc6000bf05070 */
[----:B------:R-:W-:Y:S02]  /*10a30*/  LOP3.LUT P1, RZ, R0, 0x3ff, RZ, 0xc0, !PT ;  /* 0x000003ff00ff7812 */ /* 0x000fe4000782c0ff */
[----:B------:R-:W-:Y:S01]  /*10a40*/  ISETP.NE.AND.EX P0, PT, RZ, UR5, PT, P0 ;  /* 0x00000005ff007c0c */ /* 0x000fe2000bf05300 */
[----:B------:R-:W-:Y:S03]  /*10a50*/  BSSY B6, `(.L_x_4118) ;  /* 0x0000018000067945 */ /* 0x000fe60003800000 */
[----:B--2---:R-:W-:Y:S02]  /*10a60*/  SEL R4, R4, RZ, !P0 ;  /* 0x000000ff04047207 */ /* 0x004fe40004000000 */
[----:B---3--:R-:W-:-:S03]  /*10a70*/  SEL R3, R3, RZ, !P0 ;  /* 0x000000ff03037207 */ /* 0x008fc60004000000 */
[----:B------:R2:W-:Y:S01]  /*10a80*/  STL [R1+0x34], R4 ;  /* 0x0000340401007387 */ /* 0x0005e20000100800 */
[----:B----4-:R-:W-:-:S05]  /*10a90*/  SHF.R.S32.HI R0, RZ, 0x1f, R2 ;  /* 0x0000001fff007819 */ /* 0x010fca0000011402 */
[----:B------:R2:W-:Y:S04]  /*10aa0*/  STL [R1+0x48], R0 ;  /* 0x0000480001007387 */ /* 0x0005e80000100800 */
[----:B------:R2:W-:Y:S01]  /*10ab0*/  STL [R1+0x58], R3 ;  /* 0x0000580301007387 */ /* 0x0005e20000100800 */
[----:B------:R-:W-:Y:S05]  /*10ac0*/  @!P1 BRA `(.L_x_4119) ;  /* 0x0000000000409947 */ /* 0x000fea0003800000 */
[----:B------:R-:W-:Y:S01]  /*10ad0*/  MOV R2, 0x0 ;  /* 0x0000000000027802 */ /* 0x000fe20000000f00 */
[----:B------:R-:W-:Y:S01]  /*10ae0*/  ULDC.64 UR4, c[0x4][0x118] ;  /* 0x0100460000047ab9 */ /* 0x000fe20000000a00 */
[----:B------:R-:W-:Y:S01]  /*10af0*/  ULDC.64 UR6, c[0x4][0x120] ;  /* 0x0100480000067ab9 */ /* 0x000fe20000000a00 */
[----:B------:R-:W-:Y:S01]  /*10b00*/  ULDC.64 UR8, c[0x4][0x58] ;  /* 0x0100160000087ab9 */ /* 0x000fe20000000a00 */
[----:B--2---:R-:W-:Y:S02]  /*10b10*/  IMAD.U32 R4, RZ, RZ, UR4 ;  /* 0x00000004ff047e24 */ /* 0x004fe4000f8e00ff */
        /* <DEDUP_REMOVED lines=11> */
.L_x_4119:
[----:B------:R-:W-:Y:S05]  /*10bd0*/  BSYNC B6 ;  /* 0x0000000000067941 */ /* 0x000fea0003800000 */
.L_x_4118:
[----:B-1----:R-:W3:Y:S01]  /*10be0*/  LDL R10, [R1+0x4] ;  /* 0x00000400010a7983 */ /* 0x002ee20000100800 */
[----:B------:R-:W1:Y:S01]  /*10bf0*/  LDC R7, c[0x0][0x448] ;  /* 0x00011200ff077b82 */ /* 0x000e620000000800 */
[----:B------:R-:W-:Y:S01]  /*10c00*/  ULDC.64 UR4, c[0x0][0x298] ;  /* 0x0000a60000047ab9 */ /* 0x000fe20000000a00 */
[----:B------:R-:W-:Y:S01]  /*10c10*/  ULDC.64 UR6, c[0x0][0x280] ;  /* 0x0000a00000067ab9 */ /* 0x000fe20000000a00 */
[----:B--2---:R-:W2:Y:S04]  /*10c20*/  LDL R4, [R1+0x48] ;  /* 0x0000480001047983 */ /* 0x004ea80000100800 */
[----:B------:R-:W4:Y:S04]  /*10c30*/  LDL R9, [R1+0x2c] ;  /* 0x00002c0001097983 */ /* 0x000f280000100800 */
[----:B------:R-:W4:Y:S01]  /*10c40*/  LDL R8, [R1+0x58] ;  /* 0x0000580001087983 */ /* 0x000f220000100800 */
[----:B------:R-:W0:Y:S01]  /*10c50*/  S2R R2, SR_TID.X ;  /* 0x0000000000027919 */ /* 0x000e220000002100 */
[----:B------:R-:W0:Y:S02]  /*10c60*/  S2R R0, SR_TID.X ;  /* 0x0000000000007919 */ /* 0x000e240000002100 */
[----:B------:R-:W4:Y:S01]  /*10c70*/  LDL R6, [R1+0x34] ;  /* 0x0000340001067983 */ /* 0x000f220000100800 */
[----:B-1----:R-:W-:-:S13]  /*10c80*/  ISETP.NE.AND P0, PT, R7, 0x1, PT ;  /* 0x000000010700780c */ /* 0x002fda0003f05270 */
[----:B------:R-:W1:Y:S01]  /*10c90*/  @P0 LDC R3, c[0x0][0x450] ;  /* 0x00011400ff030b82 */ /* 0x000e620000000800 */
[----:B0-----:R-:W-:-:S04]  /*10ca0*/  LOP3.LUT R2, R2, 0x7f, RZ, 0xc0, !PT ;  /* 0x0000007f02027812 */ /* 0x001fc800078ec0ff */
[----:B------:R-:W-:Y:S01]  /*10cb0*/  SHF.R.U32.HI R2, RZ, 0x3, R2 ;  /* 0x00000003ff027819 */ /* 0x000fe20000011602 */
[----:B------:R-:W-:-:S05]  /*10cc0*/  IMAD.SHL.U32 R0, R0, 0x10, RZ ;  /* 0x0000001000007824 */ /* 0x000fca00078e00ff */
[----:B------:R-:W-:Y:S02]  /*10cd0*/  LOP3.LUT R0, R2, 0x70, R0, 0xf8, !PT ;  /* 0x0000007002007812 */ /* 0x000fe400078ef800 */
[----:B------:R-:W0:Y:S03]  /*10ce0*/  @P0 LDC R2, c[0x0][0x44c] ;  /* 0x00011300ff020b82 */ /* 0x000e260000000800 */
[----:B---3--:R-:W-:-:S04]  /*10cf0*/  IMAD R5, R10, 0x40, R0 ;  /* 0x000000400a057824 */ /* 0x008fc800078e0200 */
[----:B0-----:R-:W-:-:S04]  /*10d00*/  @P0 IMAD.HI.U32 R2, R5, R2, RZ ;  /* 0x0000000205020227 */ /* 0x001fc800078e00ff */
[----:B------:R-:W-:Y:S01]  /*10d10*/  IMAD.MOV.U32 R0, RZ, RZ, R5 ;  /* 0x000000ffff007224 */ /* 0x000fe200078e0005 */
[----:B-1----:R-:W-:Y:S01]  /*10d20*/  @P0 SHF.R.U32.HI R0, RZ, R3, R2 ;  /* 0x00000003ff000219 */ /* 0x002fe20000011602 */
[----:B--2---:R-:W-:-:S04]  /*10d30*/  IMAD R2, R4, UR4, RZ ;  /* 0x0000000404027c24 */ /* 0x004fc8000f8e02ff */
[C---:B----4-:R-:W-:Y:S02]  /*10d40*/  IMAD R4, R9.reuse, UR5, R2 ;  /* 0x0000000509047c24 */ /* 0x050fe4000f8e0202 */
[----:B------:R-:W-:Y:S01]  /*10d50*/  IMAD.WIDE.U32 R2, R9, UR4, RZ ;  /* 0x0000000409027c25 */ /* 0x000fe2000f8e00ff */
[----:B------:R-:W-:-:S03]  /*10d60*/  ULDC.64 UR4, c[0x0][0x2d8] ;  /* 0x0000b60000047ab9 */ /* 0x000fc60000000a00 */
[----:B------:R-:W-:Y:S02]  /*10d70*/  IMAD.IADD R3, R3, 0x1, R4 ;  /* 0x0000000103037824 */ /* 0x000fe400078e0204 */
[C---:B------:R-:W-:Y:S01]  /*10d80*/  IMAD.WIDE.U32 R2, R17.reuse, UR4, R2 ;  /* 0x0000000411027c25 */ /* 0x040fe2000f8e0002 */
[----:B------:R0:W-:Y:S03]  /*10d90*/  STL [R1+0x28], R5 ;  /* 0x0000280501007387 */ /* 0x0001e60000100800 */
[----:B------:R-:W-:Y:S01]  /*10da0*/  IMAD R3, R17, UR5, R3 ;  /* 0x0000000511037c24 */ /* 0x000fe2000f8e0203 */
[----:B------:R-:W-:Y:S02]  /*10db0*/  ULDC.64 UR4, c[0x0][0x2e0] ;  /* 0x0000b80000047ab9 */ /* 0x000fe40000000a00 */
[----:B------:R-:W-:Y:S02]  /*10dc0*/  IMAD R4, R8, UR4, RZ ;  /* 0x0000000408047c24 */ /* 0x000fe4000f8e02ff */
[----:B------:R1:W5:Y:S01]  /*10dd0*/  LDL R8, [R1+0x14] ;  /* 0x0000140001087983 */ /* 0x0003620000100800 */
[C---:B------:R-:W-:Y:S01]  /*10de0*/  IMAD.WIDE.U32 R2, R6.reuse, UR4, R2 ;  /* 0x0000000406027c25 */ /* 0x040fe2000f8e0002 */
[----:B------:R-:W2:Y:S03]  /*10df0*/  S2R R9, SR_TID.X ;  /* 0x0000000000097919 */ /* 0x000ea60000002100 */
        /* <DEDUP_REMOVED lines=8> */
[----:B------:R-:W-:-:S04]  /*10e80*/  IMAD.MOV R0, RZ, RZ, -R0 ;  /* 0x000000ffff007224 */ /* 0x000fc800078e0a00 */
[----:B------:R-:W-:-:S05]  /*10e90*/  IMAD R0, R7, R0, R5 ;  /* 0x0000000007007224 */ /* 0x000fca00078e0205 */
[----:B------:R-:W-:Y:S01]  /*10ea0*/  SHF.R.S32.HI R6, RZ, 0x1f, R0 ;  /* 0x0000001fff067819 */ /* 0x000fe20000011400 */
[----:B------:R-:W-:Y:S02]  /*10eb0*/  IMAD.IADD R3, R3, 0x1, R4 ;  /* 0x0000000103037824 */ /* 0x000fe400078e0204 */
[----:B--2---:R-:W-:Y:S02]  /*10ec0*/  IMAD.SHL.U32 R9, R9, 0x8, RZ ;  /* 0x0000000809097824 */ /* 0x004fe400078e00ff */
[----:B------:R-:W-:Y:S02]  /*10ed0*/  IMAD R6, R6, UR4, RZ ;  /* 0x0000000406067c24 */ /* 0x000fe4000f8e02ff */
[C---:B0-----:R-:W-:Y:S01]  /*10ee0*/  IMAD.WIDE.U32 R4, R0.reuse, UR4, R2 ;  /* 0x0000000400047c25 */ /* 0x041fe2000f8e0002 */
[----:B------:R-:W-:Y:S01]  /*10ef0*/  LOP3.LUT R9, R9, 0x38, RZ, 0xc0, !PT ;  /* 0x0000003809097812 */ /* 0x000fe200078ec0ff */
[----:B------:R-:W-:Y:S02]  /*10f00*/  ULDC UR4, c[0x0][0x2b8] ;  /* 0x0000ae0000047ab9 */ /* 0x000fe40000000800 */
[----:B------:R-:W-:Y:S01]  /*10f10*/  IMAD R0, R0, UR5, R6 ;  /* 0x0000000500007c24 */ /* 0x000fe2000f8e0206 */
[----:B------:R-:W-:-:S03]  /*10f20*/  LEA R3, P1, R4, UR6, 0x1 ;  /* 0x0000000604037c11 */ /* 0x000fc6000f8208ff */
[----:B------:R-:W-:Y:S01]  /*10f30*/  IMAD.IADD R0, R5, 0x1, R0 ;  /* 0x0000000105007824 */ /* 0x000fe200078e0200 */
[----:B------:R-:W-:Y:S01]  /*10f40*/  ISETP.GE.AND P0, PT, R9, UR4, PT ;  /* 0x0000000409007c0c */ /* 0x000fe2000bf06270 */
[----:B------:R-:W-:-:S03]  /*10f50*/  UMOV UR4, 0xffffffff ;  /* 0xffffffff00047882 */ /* 0x000fc60000000000 */
[----:B------:R-:W-:Y:S01]  /*10f60*/  LEA.HI.X R2, R4, UR7, R0, 0x1, P1 ;  /* 0x0000000704027c11 */ /* 0x000fe200088f0c00 */
[----:B-1----:R-:W-:Y:S08]  /*10f70*/  BRA.DIV UR4, `(.L_x_4120) ;  /* 0x0000005e04d47947 */ /* 0x002ff0000b800000 */
[----:B------:R-:W2:Y:S01]  /*10f80*/  LDL R11, [R1+0x38] ;  /* 0x00003800010b7983 */ /* 0x000ea20000100800 */
[----:B------:R-:W0:Y:S03]  /*10f90*/  S2R R5, SR_TID.X ;  /* 0x0000000000057919 */ /* 0x000e260000002100 */
[----:B------:R-:W-:Y:S01]  /*10fa0*/  SHFL.IDX PT, R4, R2, RZ, 0x181f ;  /* 0x00181fff02047589 */ /* 0x000fe200000e0000 */
[----:B0-----:R-:W-:-:S04]  /*10fb0*/  LOP3.LUT R5, R5, 0x7f, RZ, 0xc0, !PT ;  /* 0x0000007f05057812 */ /* 0x001fc800078ec0ff */
[----:B------:R-:W-:Y:S02]  /*10fc0*/  SHF.R.U32.HI R6, RZ, 0x3, R5 ;  /* 0x00000003ff067819 */ /* 0x000fe40000011605 */
[----:B------:R-:W0:Y:S03]  /*10fd0*/  SHFL.IDX PT, R5, R3, RZ, 0x181f ;  /* 0x00181fff03057589 */ /* 0x000e2600000e0000 */
[----:B------:R-:W-:Y:S02]  /*10fe0*/  IMAD R10, R10, 0x40, R6 ;  /* 0x000000400a0a7824 */ /* 0x000fe400078e0206 */
[----:B------:R-:W-:Y:S04]  /*10ff0*/  SHFL.IDX PT, R6, R2, 0x1, 0x181f ;  /* 0x00381f0002067f89 */ /* 0x000fe800000e0000 */
[----:B------:R-:W-:Y:S01]  /*11000*/  STL [R1+0x4], R10 ;  /* 0x0000040a01007387 */ /* 0x000fe20000100800 */
[----:B--2---:R-:W-:-:S05]  /*11010*/  IMAD R0, R11, R7, RZ ;  /* 0x000000070b007224 */ /* 0x004fca00078e02ff */
[----:B------:R-:W-:-:S13]  /*11020*/  ISETP.GE.AND P1, PT, R10, R0, PT ;  /* 0x000000000a00720c */ /* 0x000fda0003f26270 */
[----:B0-----:R-:W-:-:S05]  /*11030*/  @!P1 LEA R5, P2, R9, R5, 0x1 ;  /* 0x0000000509059211 */ /* 0x001fca00078408ff */
[----:B------:R-:W-:-:S05]  /*11040*/  @!P1 IMAD.X R4, RZ, RZ, R4, P2 ;  /* 0x000000ffff049224 */ /* 0x000fca00010e0604 */
[----:B------:R-:W-:-:S04]  /*11050*/  @!P1 LOP3.LUT R5, R5, R4, RZ, 0x3c, !PT ;  /* 0x0000000405059212 */ /* 0x000fc800078e3cff */
[----:B------:R-:W-:-:S04]  /*11060*/  @!P1 LOP3.LUT R4, R5, R4, RZ, 0x3c, !PT ;  /* 0x0000000405049212 */ /* 0x000fc800078e3cff */
[----:B------:R-:W-:-:S05]  /*11070*/  @!P1 LOP3.LUT R5, R5, R4, RZ, 0x3c, !PT ;  /* 0x0000000405059212 */ /* 0x000fca00078e3cff */
[----:B-----5:R0:W-:Y:S01]  /*11080*/  @!P1 LDGSTS.E.BYPASS.LTC128B.128 [R8+0x20400], desc[UR38][R4.64], !P0 ;  /* 0x2040000004089fae */ /* 0x0201e2000c101d66 */
[----:B------:R-:W-:-:S03]  /*11090*/  VIADD R7, R10, 0x10 ;  /* 0x000000100a077836 */ /* 0x000fc60000000000 */
[----:B0-----:R-:W0:Y:S02]  /*110a0*/  SHFL.IDX PT, R4, R3, 0x1, 0x181f ;  /* 0x00381f0003047f89 */ /* 0x001e2400000e0000 */
[----:B------:R-:W-:-:S13]  /*110b0*/  ISETP.GE.AND P1, PT, R7, R0, PT ;  /* 0x000000000700720c */ /* 0x000fda0003f26270 */
[----:B0-----:R-:W-:-:S05]  /*110c0*/  @!P1 LEA R5, P2, R9, R4, 0x1 ;  /* 0x0000000409059211 */ /* 0x001fca00078408ff */
[----:B------:R-:W-:-:S05]  /*110d0*/  @!P1 IMAD.X R4, RZ, RZ, R6, P2 ;  /* 0x000000ffff049224 */ /* 0x000fca00010e0606 */
[----:B------:R-:W-:-:S04]  /*110e0*/  @!P1 LOP3.LUT R5, R5, R4, RZ, 0x3c, !PT ;  /* 0x0000000405059212 */ /* 0x000fc800078e3cff */
[----:B------:R-:W-:-:S04]  /*110f0*/  @!P1 LOP3.LUT R4, R5, R4, RZ, 0x3c, !PT ;  /* 0x0000000405049212 */ /* 0x000fc800078e3cff */
[----:B------:R-:W-:-:S05]  /*11100*/  @!P1 LOP3.LUT R5, R5, R4, RZ, 0x3c, !PT ;  /* 0x0000000405059212 */ /* 0x000fca00078e3cff */
[----:B------:R0:W-:Y:S04]  /*11110*/  @!P1 LDGSTS.E.BYPASS.LTC128B.128 [R8+0x20c00], desc[UR38][R4.64], !P0 ;  /* 0x20c0000004089fae */ /* 0x0001e8000c101d66 */
[----:B------:R1:W-:Y:S04]  /*11120*/  STL [R1+0x50], R7 ;  /* 0x0000500701007387 */ /* 0x0003e80000100800 */
[----:B0-----:R-:W0:Y:S01]  /*11130*/  SHFL.IDX PT, R4, R3, 0x2, 0x181f ;  /* 0x00581f0003047f89 */ /* 0x001e2200000e0000 */
[----:B-1----:R-:W-:-:S03]  /*11140*/  VIADD R7, R10, 0x20 ;  /* 0x000000200a077836 */ /* 0x002fc60000000000 */
[----:B------:R-:W1:Y:S02]  /*11150*/  SHFL.IDX PT, R6, R2, 0x2, 0x181f ;  /* 0x00581f0002067f89 */ /* 0x000e6400000e0000 */
[----:B------:R-:W-:-:S13]  /*11160*/  ISETP.GE.AND P1, PT, R7, R0, PT ;  /* 0x000000000700720c */ /* 0x000fda0003f26270 */
[----:B0-----:R-:W-:-:S05]  /*11170*/  @!P1 LEA R5, P2, R9, R4, 0x1 ;  /* 0x0000000409059211 */ /* 0x001fca00078408ff */
[----:B-1----:R-:W-:-:S05]  /*11180*/  @!P1 IMAD.X R4, RZ, RZ, R6, P2 ;  /* 0x000000ffff049224 */ /* 0x002fca00010e0606 */
[----:B------:R-:W-:-:S04]  /*11190*/  @!P1 LOP3.LUT R5, R5, R4, RZ, 0x3c, !PT ;  /* 0x0000000405059212 */ /* 0x000fc800078e3cff */
[----:B------:R-:W-:-:S04]  /*111a0*/  @!P1 LOP3.LUT R4, R5, R4, RZ, 0x3c, !PT ;  /* 0x0000000405049212 */ /* 0x000fc800078e3cff */
[----:B------:R-:W-:Y:S01]  /*111b0*/  @!P1 LOP3.LUT R5, R5, R4, RZ, 0x3c, !PT ;  /* 0x0000000405059212 */ /* 0x000fe200078e3cff */
[----:B------:R0:W-:Y:S04]  /*111c0*/  STL [R1+0x5c], R7 ;  /* 0x00005c0701007387 */ /* 0x0001e80000100800 */
[----:B------:R1:W-:Y:S04]  /*111d0*/  @!P1 LDGSTS.E.BYPASS.LTC128B.128 [R8+0x21400], desc[UR38][R4.64], !P0 ;  /* 0x2140000004089fae */ /* 0x0003e8000c101d66 */
[----:B------:R-:W2:Y:S04]  /*111e0*/  SHFL.IDX PT, R3, R3, 0x3, 0x181f ;  /* 0x00781f0003037f89 */ /* 0x000ea800000e0000 */
[----:B-1----:R0:W1:Y:S02]  /*111f0*/  SHFL.IDX PT, R4, R2, 0x3, 0x181f ;  /* 0x00781f0002047f89 */ /* 0x00206400000e0000 */
.L_x_4250:
[----:B0-----:R-:W3:Y:S02]  /*11200*/  LDL R2, [R1+0x4] ;  /* 0x0000040001027983 */ /* 0x001ee40000100800 */
[----:B---3--:R-:W-:-:S05]  /*11210*/  VIADD R2, R2, 0x30 ;  /* 0x0000003002027836 */ /* 0x008fca0000000000 */
[----:B------:R-:W-:Y:S01]  /*11220*/  ISETP.GE.AND P1, PT, R2, R0, PT ;  /* 0x000000000200720c */ /* 0x000fe20003f26270 */
[----:B------:R2:W-:-:S12]  /*11230*/  STL [R1+0x60], R2 ;  /* 0x0000600201007387 */ /* 0x0005d80000100800 */
[----:B--2---:R-:W-:-:S05]  /*11240*/  @!P1 LEA R2, P2, R9, R3, 0x1 ;  /* 0x0000000309029211 */ /* 0x004fca00078408ff */
[----:B-1----:R-:W-:-:S05]  /*11250*/  @!P1 IMAD.X R3, RZ, RZ, R4, P2 ;  /* 0x000000ffff039224 */ /* 0x002fca00010e0604 */
[----:B------:R-:W-:Y:S01]  /*11260*/  @!PT LDS RZ, [RZ] ;  /* 0x00000000fffff984 */ /* 0x000fe20000000800 */
[----:B------:R-:W-:Y:S01]  /*11270*/  @!PT LDS RZ, [RZ] ;  /* 0x00000000fffff984 */ /* 0x000fe20000000800 */
[----:B------:R-:W-:Y:S01]  /*11280*/  @!PT LDS RZ, [RZ] ;  /* 0x00000000fffff984 */ /* 0x000fe20000000800 */
[----:B------:R0:W-:Y:S01]  /*11290*/  @!P1 LDGSTS.E.BYPASS.LTC128B.128 [R8+0x21c00], desc[UR38][R2.64], !P0 ;  /* 0x21c0000002089fae */ /* 0x0001e2000c101d66 */
[----:B------:R-:W-:Y:S01]  /*112a0*/  PLOP3.LUT P0, PT, PT, PT, PT, 0x80, 0x0 ;  /* 0x000000000000781c */ /* 0x000fe20003f0f070 */
[----:B------:R-:W-:-:S12]  /*112b0*/  NOP ;  /* 0x0000000000007918 */ /* 0x000fd80000000000 */
.L_x_4121:
[----:B------:R-:W-:Y:S02]  /*112c0*/  PLOP3.LUT P1, PT, P1, P0, PT, 0xa2, 0x0 ;  /* 0x000000000000781c */ /* 0x000fe40000f21472 */
[----:B------:R-:W-:-:S08]  /*112d0*/  @P0 R2UR P1, UR4, R18 ;  /* 0x00000000120402ca */ /* 0x000fd00000020000 */
[----:B------:R-:W-:-:S05]  /*112e0*/  @P0 PLOP3.LUT P0, PT, P1, PT, PT, 0x80, 0x0 ;  /* 0x000000000000081c */ /* 0x000fca0000f0f070 */
[----:B------:R-:W-:Y:S01]  /*112f0*/  @!P1 SYNCS.ARRIVE.TRANS64.RED.A0T1 RZ, [UR4+0x38800], RZ ;  /* 0x038800ffffff99a7 */ /* 0x000fe20008200404 */
[----:B------:R-:W-:Y:S07]  /*11300*/  @!P1 ARRIVES.LDGSTSBAR.64.TRANSCNT [UR4+0x38800] ;  /* 0x03880000ff0099b0 */ /* 0x000fee0008000a84 */
[----:B------:R-:W-:Y:S05]  /*11310*/  @P0 BRA.U.ANY `(.L_x_4121) ;  /* 0xfffffffd00e80947 */ /* 0x000fea000393ffff */
[----:B------:R-:W-:Y:S01]  /*11320*/  NOP ;  /* 0x0000000000007918 */ /* 0x000fe20000000000 */
[----:B------:R-:W2:Y:S01]  /*11330*/  LDL.LU R0, [R1+0x48] ;  /* 0x0000480001007983 */ /* 0x000ea20000300800 */
[----:B------:R-:W-:Y:S01]  /*11340*/  ULDC.64 UR4, c[0x0][0x398] ;  /* 0x0000e60000047ab9 */ /* 0x000fe20000000a00 */
[----:B------:R1:W-:Y:S02]  /*11350*/  SYNCS.ARRIVE.TRANS64.A1T0 RZ, [R18+URZ+0x38800], RZ ;  /* 0x038800ff12ff79a7 */ /* 0x0003e4000810003f */
[----:B0-----:R-:W3:Y:S01]  /*11360*/  LDL.LU R3, [R1+0x2c] ;  /* 0x00002c0001037983 */ /* 0x001ee20000300800 */
[----:B------:R-:W-:Y:S01]  /*11370*/  BSSY B6, `(.L_x_4122) ;  /* 0x000001a000067945 */ /* 0x000fe20003800000 */
[----:B--2---:R-:W-:Y:S02]  /*11380*/  IMAD R2, R0, UR4, RZ ;  /* 0x0000000400027c24 */ /* 0x004fe4000f8e02ff */
[----:B------:R-:W-:Y:S02]  /*11390*/  VIADD R0, R18, 0x26400 ;  /* 0x0002640012007836 */ /* 0x000fe40000000000 */
[----:B---3--:R-:W-:-:S02]  /*113a0*/  IMAD R2, R3, UR5, R2 ;  /* 0x0000000503027c24 */ /* 0x008fc4000f8e0202 */
[----:B------:R-:W-:Y:S01]  /*113b0*/  IMAD.WIDE.U32 R4, R3, UR4, RZ ;  /* 0x0000000403047c25 */ /* 0x000fe2000f8e00ff */
[----:B------:R-:W-:-:S03]  /*113c0*/  LOP3.LUT P0, RZ, R0, 0x3ff, RZ, 0xc0, !PT ;  /* 0x000003ff00ff7812 */ /* 0x000fc6000780c0ff */
[----:B------:R-:W-:Y:S01]  /*113d0*/  IMAD.IADD R0, R5, 0x1, R2 ;  /* 0x0000000105007824 */ /* 0x000fe200078e0202 */
[----:B------:R1:W-:Y:S04]  /*113e0*/  STL.64 [R1+0x48], R4 ;  /* 0x0000480401007387 */ /* 0x0003e80000100a00 */
[----:B------:R1:W-:Y:S05]  /*113f0*/  STL [R1+0x2c], R0 ;  /* 0x00002c0001007387 */ /* 0x0003ea0000100800 */
[----:B------:R-:W-:Y:S05]  /*11400*/  @!P0 BRA `(.L_x_4123) ;  /* 0x0000000000408947 */ /* 0x000fea0003800000 */
[----:B------:R-:W-:Y:S01]  /*11410*/  MOV R2, 0x0 ;  /* 0x0000000000027802 */ /* 0x000fe20000000f00 */
[----:B------:R-:W-:Y:S01]  /*11420*/  ULDC.64 UR6, c[0x4][0x118] ;  /* 0x0100460000067ab9 */ /* 0x000fe20000000a00 */
[----:B------:R-:W-:Y:S01]  /*11430*/  ULDC.64 UR8, c[0x4][0x120] ;  /* 0x0100480000087ab9 */ /* 0x000fe20000000a00 */
[----:B------:R-:W-:Y:S01]  /*11440*/  ULDC.64 UR4, c[0x4][0x60] ;  /* 0x0100180000047ab9 */ /* 0x000fe20000000a00 */
[----:B-1----:R-:W-:Y:S02]  /*11450*/  IMAD.U32 R4, RZ, RZ, UR6 ;  /* 0x00000006ff047e24 */ /* 0x002fe4000f8e00ff */
        /* <DEDUP_REMOVED lines=11> */
.L_x_4123:
[----:B------:R-:W-:Y:S05]  /*11510*/  BSYNC B6 ;  /* 0x0000000000067941 */ /* 0x000fea0003800000 */
.L_x_4122:
[----:B-1----:R-:W2:Y:S01]  /*11520*/  LDL.LU R5, [R1+0x2c] ;  /* 0x00002c0001057983 */ /* 0x002ea20000300800 */
[----:B------:R-:W0:Y:S01]  /*11530*/  LDC R7, c[0x0][0x448] ;  /* 0x00011200ff077b82 */ /* 0x000e220000000800 */
[----:B------:R-:W-:Y:S02]  /*11540*/  ULDC.64 UR4, c[0x0][0x3d8] ;  /* 0x0000f60000047ab9 */ /* 0x000fe40000000a00 */
[----:B------:R-:W2:Y:S04]  /*11550*/  LDL.LU.64 R2, [R1+0x48] ;  /* 0x0000480001027983 */ /* 0x000ea80000300a00 */
[----:B------:R-:W3:Y:S04]  /*11560*/  LDL.LU R0, [R1+0x58] ;  /* 0x0000580001007983 */ /* 0x000ee80000300800 */
[----:B------:R-:W4:Y:S04]  /*11570*/  LDL.LU R4, [R1+0x34] ;  /* 0x0000340001047983 */ /* 0x000f280000300800 */
[----:B------:R-:W5:Y:S01]  /*11580*/  LDL.LU R6, [R1+0x28] ;  /* 0x0000280001067983 */ /* 0x000f620000300800 */
[----:B------:R-:W-:Y:S01]  /*11590*/  LOP3.LUT R19, R19, 0xfffffff7, RZ, 0xc0, !PT ;  /* 0xfffffff713137812 */ /* 0x000fe200078ec0ff */
[----:B------:R-:W1:Y:S01]  /*115a0*/  S2R R10, SR_TID.X ;  /* 0x00000000000a7919 */ /* 0x000e620000002100 */
[----:B0-----:R-:W-:Y:S01]  /*115b0*/  ISETP.NE.AND P0, PT, R7, 0x1, PT ;  /* 0x000000010700780c */ /* 0x001fe20003f05270 */
[----:B-1----:R-:W-:-:S05]  /*115c0*/  IMAD.SHL.U32 R10, R10, 0x8, RZ ;  /* 0x000000080a0a7824 */ /* 0x002fca00078e00ff */
[----:B------:R-:W-:Y:S01]  /*115d0*/  LOP3.LUT R10, R10, 0x38, RZ, 0xc0, !PT ;  /* 0x000000380a0a7812 */ /* 0x000fe200078ec0ff */
[----:B--2---:R-:W-:-:S06]  /*115e0*/  IMAD.MOV.U32 R3, RZ, RZ, R5 ;  /* 0x000000ffff037224 */ /* 0x004fcc00078e0005 */
[----:B------:R-:W0:Y:S01]  /*115f0*/  @P0 LDC R5, c[0x0][0x450] ;  /* 0x00011400ff050b82 */ /* 0x000e220000000800 */
[----:B------:R-:W-:-:S04]  /*11600*/  IMAD.WIDE.U32 R2, R17, UR4, R2 ;  /* 0x0000000411027c25 */ /* 0x000fc8000f8e0002 */
[----:B------:R-:W-:Y:S01]  /*11610*/  IMAD R3, R17, UR5, R3 ;  /* 0x0000000511037c24 */ /* 0x000fe2000f8e0203 */
[----:B------:R-:W-:Y:S02]  /*11620*/  ULDC.64 UR4, c[0x0][0x3e0] ;  /* 0x0000f80000047ab9 */ /* 0x000fe40000000a00 */
[----:B---3--:R-:W-:Y:S02]  /*11630*/  IMAD R0, R0, UR4, RZ ;  /* 0x0000000400007c24 */ /* 0x008fe4000f8e02ff */
[----:B----4-:R-:W-:-:S04]  /*11640*/  IMAD.WIDE.U32 R2, R4, UR4, R2 ;  /* 0x0000000404027c25 */ /* 0x010fc8000f8e0002 */
[----:B------:R-:W-:Y:S01]  /*11650*/  IMAD R0, R4, UR5, R0 ;  /* 0x0000000504007c24 */ /* 0x000fe2000f8e0200 */
[----:B------:R-:W-:Y:S01]  /*11660*/  ULDC.64 UR4, c[0x0][0x3d0] ;  /* 0x0000f40000047ab9 */ /* 0x000fe20000000a00 */
[----:B-----5:R-:W-:Y:S02]  /*11670*/  IMAD.MOV.U32 R4, RZ, RZ, R6 ;  /* 0x000000ffff047224 */ /* 0x020fe400078e0006 */
[----:B------:R-:W-:Y:S02]  /*11680*/  IMAD.IADD R3, R3, 0x1, R0 ;  /* 0x0000000103037824 */ /* 0x000fe400078e0200 */
[----:B------:R-:W1:Y:S02]  /*11690*/  @P0 LDC R0, c[0x0][0x44c] ;  /* 0x00011300ff000b82 */ /* 0x000e640000000800 */
[----:B-1----:R-:W-:-:S05]  /*116a0*/  @P0 IMAD.HI.U32 R0, R6, R0, RZ ;  /* 0x0000000006000227 */ /* 0x002fca00078e00ff */
[----:B0-----:R-:W-:-:S04]  /*116b0*/  @P0 SHF.R.U32.HI R4, RZ, R5, R0 ;  /* 0x00000005ff040219 */ /* 0x001fc80000011600 */
[--C-:B------:R-:W-:Y:S01]  /*116c0*/  SHF.R.S32.HI R5, RZ, 0x1f, R4.reuse ;  /* 0x0000001fff057819 */ /* 0x100fe20000011404 */
[----:B------:R-:W-:Y:S02]  /*116d0*/  IMAD.MOV R0, RZ, RZ, -R4 ;  /* 0x000000ffff007224 */ /* 0x000fe400078e0a04 */
[----:B------:R-:W-:-:S04]  /*116e0*/  IMAD.WIDE.U32 R2, R4, UR4, R2 ;  /* 0x0000000404027c25 */ /* 0x000fc8000f8e0002 */
[----:B------:R-:W-:Y:S02]  /*116f0*/  IMAD R0, R7, R0, R6 ;  /* 0x0000000007007224 */ /* 0x000fe400078e0206 */
[----:B------:R-:W0:Y:S01]  /*11700*/  S2R R6, SR_TID.X ;  /* 0x0000000000067919 */ /* 0x000e220000002100 */
        /* <DEDUP_REMOVED lines=14> */
[----:B0-----:R-:W-:Y:S01]  /*117f0*/  IMAD.SHL.U32 R6, R6, 0x8, RZ ;  /* 0x0000000806067824 */ /* 0x001fe200078e00ff */
[----:B------:R-:W-:-:S04]  /*11800*/  SEL R5, RZ, 0x1, P3 ;  /* 0x00000001ff057807 */ /* 0x000fc80001800000 */
[----:B------:R-:W-:-:S04]  /*11810*/  LOP3.LUT R6, R6, 0x38, RZ, 0xc0, !PT ;  /* 0x0000003806067812 */ /* 0x000fc800078ec0ff */
[C---:B------:R-:W-:Y:S02]  /*11820*/  LOP3.LUT R8, R6.reuse, 0x80, RZ, 0xfc, !PT ;  /* 0x0000008006087812 */ /* 0x040fe400078efcff */
[----:B------:R-:W-:Y:S02]  /*11830*/  LOP3.LUT R6, R6, 0x40, RZ, 0xfc, !PT ;  /* 0x0000004006067812 */ /* 0x000fe400078efcff */
[----:B------:R-:W-:Y:S02]  /*11840*/  ISETP.GE.AND P2, PT, R8, UR4, PT ;  /* 0x0000000408007c0c */ /* 0x000fe4000bf46270 */
[----:B------:R-:W-:Y:S02]  /*11850*/  ISETP.GE.AND P1, PT, R6, UR4, PT ;  /* 0x0000000406007c0c */ /* 0x000fe4000bf26270 */
[----:B------:R-:W0:Y:S01]  /*11860*/  S2R R6, SR_TID.X ;  /* 0x0000000000067919 */ /* 0x000e220000002100 */
[----:B------:R-:W-:Y:S02]  /*11870*/  @P3 LOP3.LUT R19, R19, 0x8, RZ, 0xfc, !PT ;  /* 0x0000000813133812 */ /* 0x000fe400078efcff */
[----:B------:R-:W-:-:S02]  /*11880*/  SEL R3, RZ, 0x4, P2 ;  /* 0x00000004ff037807 */ /* 0x000fc40001000000 */
[----:B------:R-:W-:Y:S02]  /*11890*/  LOP3.LUT R19, R19, 0xfffffffd, RZ, 0xc0, !PT ;  /* 0xfffffffd13137812 */ /* 0x000fe400078ec0ff */
[----:B------:R-:W-:Y:S02]  /*118a0*/  SEL R2, RZ, 0x2, P1 ;  /* 0x00000002ff027807 */ /* 0x000fe40000800000 */
[----:B------:R-:W-:Y:S02]  /*118b0*/  @P2 LOP3.LUT R19, R19, 0x2, RZ, 0xfc, !PT ;  /* 0x0000000213132812 */ /* 0x000fe400078efcff */
[----:B------:R-:W-:Y:S02]  /*118c0*/  IADD3 R2, R3, R2, R5 ;  /* 0x0000000203027210 */ /* 0x000fe40007ffe005 */
[----:B------:R-:W-:-:S04]  /*118d0*/  LOP3.LUT R19, R19, 0xfffffffb, RZ, 0xc0, !PT ;  /* 0xfffffffb13137812 */ /* 0x000fc800078ec0ff */
[----:B------:R-:W-:Y:S01]  /*118e0*/  @P1 LOP3.LUT R19, R19, 0x4, RZ, 0xfc, !PT ;  /* 0x0000000413131812 */ /* 0x000fe200078efcff */
[----:B0-----:R-:W-:-:S05]  /*118f0*/  IMAD.SHL.U32 R6, R6, 0x8, RZ ;  /* 0x0000000806067824 */ /* 0x001fca00078e00ff */
[----:B------:R-:W-:-:S04]  /*11900*/  LOP3.LUT R6, R6, 0x38, RZ, 0xc0, !PT ;  /* 0x0000003806067812 */ /* 0x000fc800078ec0ff */
[C---:B------:R-:W-:Y:S02]  /*11910*/  LOP3.LUT R8, R6.reuse, 0x100, RZ, 0xfc, !PT ;  /* 0x0000010006087812 */ /* 0x040fe400078efcff */
[----:B------:R-:W-:Y:S02]  /*11920*/  LOP3.LUT R6, R6, 0xc0, RZ, 0xfc, !PT ;  /* 0x000000c006067812 */ /* 0x000fe400078efcff */
[----:B------:R-:W-:Y:S02]  /*11930*/  ISETP.GE.AND P0, PT, R8, UR4, PT ;  /* 0x0000000408007c0c */ /* 0x000fe4000bf06270 */
[----:B------:R-:W0:Y:S01]  /*11940*/  S2R R8, SR_TID.X ;  /* 0x0000000000087919 */ /* 0x000e220000002100 */
[----:B------:R-:W-:Y:S02]  /*11950*/  ISETP.GE.AND P5, PT, R6, UR4, PT ;  /* 0x0000000406007c0c */ /* 0x000fe4000bfa6270 */
[----:B------:R-:W-:Y:S01]  /*11960*/  SEL R5, RZ, 0x10, P0 ;  /* 0x00000010ff057807 */ /* 0x000fe20000000000 */
[----:B------:R-:W1:Y:S01]  /*11970*/  S2R R6, SR_TID.X ;  /* 0x0000000000067919 */ /* 0x000e620000002100 */
[----:B------:R-:W-:-:S04]  /*11980*/  SEL R3, RZ, 0x8, P5 ;  /* 0x00000008ff037807 */ /* 0x000fc80002800000 */
[----:B------:R-:W-:Y:S01]  /*11990*/  IADD3 R2, R5, R2, R3 ;  /* 0x0000000205027210 */ /* 0x000fe20007ffe003 */
[----:B0-----:R-:W-:Y:S02]  /*119a0*/  IMAD.SHL.U32 R8, R8, 0x8, RZ ;  /* 0x0000000808087824 */ /* 0x001fe400078e00ff */
[----:B-1----:R-:W-:-:S03]  /*119b0*/  IMAD.SHL.U32 R6, R6, 0x8, RZ ;  /* 0x0000000806067824 */ /* 0x002fc600078e00ff */
[----:B------:R-:W-:-:S04]  /*119c0*/  LOP3.LUT R8, R8, 0x38, RZ, 0xc0, !PT ;  /* 0x0000003808087812 */ /* 0x000fc800078ec0ff */
[----:B------:R-:W-:Y:S02]  /*119d0*/  LOP3.LUT R9, R8, 0x180, RZ, 0xfc, !PT ;  /* 0x0000018008097812 */ /* 0x000fe400078efcff */
[----:B------:R-:W-:Y:S02]  /*119e0*/  LOP3.LUT R6, R6, 0x38, RZ, 0xc0, !PT ;  /* 0x0000003806067812 */ /* 0x000fe400078ec0ff */
[----:B------:R-:W-:Y:S02]  /*119f0*/  ISETP.GE.AND P1, PT, R9, UR4, PT ;  /* 0x0000000409007c0c */ /* 0x000fe4000bf26270 */
[C---:B------:R-:W-:Y:S02]  /*11a00*/  LOP3.LUT R8, R6.reuse, 0x140, RZ, 0xfc, !PT ;  /* 0x0000014006087812 */ /* 0x040fe400078efcff */
[----:B------:R-:W-:Y:S02]  /*11a10*/  SEL R5, RZ, 0x40, P1 ;  /* 0x00000040ff057807 */ /* 0x000fe40000800000 */
[----:B------:R-:W-:-:S02]  /*11a20*/  LOP3.LUT R6, R6, 0x1c0, RZ, 0xfc, !PT ;  /* 0x000001c006067812 */ /* 0x000fc400078efcff */
[----:B------:R-:W-:Y:S02]  /*11a30*/  ISETP.GE.AND P1, PT, R8, UR4, PT ;  /* 0x0000000408007c0c */ /* 0x000fe4000bf26270 */
[----:B------:R-:W-:Y:S01]  /*11a40*/  ISETP.GE.AND P2, PT, R6, UR4, PT ;  /* 0x0000000406007c0c */ /* 0x000fe2000bf46270 */
[----:B------:R-:W-:Y:S01]  /*11a50*/  UMOV UR4, 0xffffffff ;  /* 0xffffffff00047882 */ /* 0x000fe20000000000 */
[----:B------:R-:W-:Y:S02]  /*11a60*/  SEL R3, RZ, 0x20, P1 ;  /* 0x00000020ff037807 */ /* 0x000fe40000800000 */
[----:B------:R-:W-:Y:S02]  /*11a70*/  SEL R6, RZ, 0x80, P2 ;  /* 0x00000080ff067807 */ /* 0x000fe40001000000 */
[----:B------:R-:W-:-:S05]  /*11a80*/  IADD3 R5, R5, R2, R3 ;  /* 0x0000000205057210 */ /* 0x000fca0007ffe003 */
[----:B------:R-:W-:Y:S01]  /*11a90*/  IMAD.IADD R6, R5, 0x1, R6 ;  /* 0x0000000105067824 */ /* 0x000fe200078e0206 */
[----:B------:R-:W-:Y:S06]  /*11aa0*/  BRA.DIV UR4, `(.L_x_4124) ;  /* 0x0000005a04687947 */ /* 0x000fec000b800000 */
[----:B------:R-:W2:Y:S04]  /*11ab0*/  LDL.LU R8, [R1+0x38] ;  /* 0x0000380001087983 */ /* 0x000ea80000300800 */
[----:B------:R-:W3:Y:S04]  /*11ac0*/  LDL.LU R3, [R1+0x4] ;  /* 0x0000040001037983 */ /* 0x000ee80000300800 */
[----:B------:R-:W4:Y:S04]  /*11ad0*/  LDL.LU R2, [R1+0x50] ;  /* 0x0000500001027983 */ /* 0x000f280000300800 */
[----:B------:R-:W5:Y:S01]  /*11ae0*/  LDL R11, [R1+0x14] ;  /* 0x00001400010b7983 */ /* 0x000f620000100800 */
[----:B------:R-:W-:-:S03]  /*11af0*/  LOP3.LUT R19, R19, 0xfffffbff, RZ, 0xc0, !PT ;  /* 0xfffffbff13137812 */ /* 0x000fc600078ec0ff */
[----:B------:R-:W5:Y:S01]  /*11b00*/  LDL.LU R10, [R1+0x5c] ;  /* 0x00005c00010a7983 */ /* 0x000f620000300800 */
[----:B------:R-:W-:Y:S01]  /*11b10*/  @P1 LOP3.LUT R19, R19, 0x400, RZ, 0xfc, !PT ;  /* 0x0000040013131812 */ /* 0x000fe200078efcff */
[----:B------:R-:W0:Y:S03]  /*11b20*/  S2R R12, SR_TID.X ;  /* 0x00000000000c7919 */ /* 0x000e260000002100 */
[C---:B------:R-:W-:Y:S02]  /*11b30*/  LOP3.LUT P1, RZ, R19.reuse, 0x8, RZ, 0xc0, !PT ;  /* 0x0000000813ff7812 */ /* 0x040fe4000782c0ff */
[C---:B------:R-:W-:Y:S02]  /*11b40*/  LOP3.LUT P4, RZ, R19.reuse, 0x2, RZ, 0xc0, !PT ;  /* 0x0000000213ff7812 */ /* 0x040fe4000788c0ff */
[----:B------:R-:W-:Y:S01]  /*11b50*/  LOP3.LUT R19, R19, 0xfffffeff, RZ, 0xc0, !PT ;  /* 0xfffffeff13137812 */ /* 0x000fe200078ec0ff */
[----:B0-----:R-:W-:-:S05]  /*11b60*/  IMAD.SHL.U32 R12, R12, 0x8, RZ ;  /* 0x000000080c0c7824 */ /* 0x001fca00078e00ff */
[----:B------:R-:W-:Y:S01]  /*11b70*/  LOP3.LUT R12, R12, 0x38, RZ, 0xc0, !PT ;  /* 0x000000380c0c7812 */ /* 0x000fe200078ec0ff */
[----:B------:R-:W-:Y:S01]  /*11b80*/  SHFL.IDX PT, R14, R0, 0x1, 0x181f ;  /* 0x00381f00000e7f89 */ /* 0x000fe200000e0000 */
[----:B--2---:R-:W-:-:S05]  /*11b90*/  IMAD R7, R8, R7, RZ ;  /* 0x0000000708077224 */ /* 0x004fca00078e02ff */
[-C--:B---3--:R-:W-:Y:S02]  /*11ba0*/  ISETP.GE.AND P2, PT, R3, R7.reuse, PT ;  /* 0x000000070300720c */ /* 0x088fe40003f46270 */
[----:B----4-:R-:W-:-:S11]  /*11bb0*/  ISETP.GE.AND P3, PT, R2, R7, PT ;  /* 0x000000070200720c */ /* 0x010fd60003f66270 */
[----:B------:R-:W-:-:S04]  /*11bc0*/  @!P2 LOP3.LUT R2, R5, 0x40, RZ, 0xc0, !PT ;  /* 0x000000400502a812 */ /* 0x000fc800078ec0ff */
[----:B------:R-:W-:Y:S02]  /*11bd0*/  @!P2 SHF.R.U32.HI R2, RZ, 0x2, R2 ;  /* 0x00000002ff02a819 */ /* 0x000fe40000011602 */
[----:B------:R-:W-:Y:S02]  /*11be0*/  @P3 LOP3.LUT R19, R19, 0x100, RZ, 0xfc, !PT ;  /* 0x0000010013133812 */ /* 0x000fe400078efcff */
[----:B------:R-:W-:Y:S02]  /*11bf0*/  @!P2 ISETP.NE.U32.AND P3, PT, R2, RZ, PT ;  /* 0x000000ff0200a20c */ /* 0x000fe40003f65070 */
[----:B------:R-:W-:Y:S01]  /*11c00*/  @!P2 LOP3.LUT R2, R6, 0x80, RZ, 0xc0, !PT ;  /* 0x000000800602a812 */ /* 0x000fe200078ec0ff */
[----:B------:R-:W0:Y:S01]  /*11c10*/  SHFL.IDX PT, R3, R0, RZ, 0x181f ;  /* 0x00181fff00037589 */ /* 0x000e2200000e0000 */
[----:B------:R-:W-:Y:S02]  /*11c20*/  LOP3.LUT R19, R19, 0xffffffdf, RZ, 0xc0, !PT ;  /* 0xffffffdf13137812 */ /* 0x000fe400078ec0ff */
[----:B------:R-:W-:-:S07]  /*11c30*/  @!P2 SHF.R.U32.HI R2, RZ, 0x3, R2 ;  /* 0x00000003ff02a819 */ /* 0x000fce0000011602 */
[----:B------:R-:W-:Y:S02]  /*11c40*/  @P3 LOP3.LUT R19, R19, 0x20, RZ, 0xfc, !PT ;  /* 0x0000002013133812 */ /* 0x000fe400078efcff */
[----:B------:R-:W-:Y:S02]  /*11c50*/  @!P2 ISETP.NE.U32.AND P3, PT, R2, RZ, PT ;  /* 0x000000ff0200a20c */ /* 0x000fe40003f65070 */
[----:B------:R-:W1:Y:S01]  /*11c60*/  SHFL.IDX PT, R2, R4, RZ, 0x181f ;  /* 0x00181fff04027589 */ /* 0x000e6200000e0000 */
[----:B0-----:R-:W-:Y:S02]  /*11c70*/  @!P2 LEA R3, P6, R12, R3, 0x1 ;  /* 0x000000030c03a211 */ /* 0x001fe400078c08ff */
[----:B------:R-:W-:-:S03]  /*11c80*/  LOP3.LUT R19, R19, 0xfffffdff, RZ, 0xc0, !PT ;  /* 0xfffffdff13137812 */ /* 0x000fc600078ec0ff */
[----:B-1----:R-:W-:-:S05]  /*11c90*/  @!P2 IMAD.X R2, RZ, RZ, R2, P6 ;  /* 0x000000ffff02a224 */ /* 0x002fca00030e0602 */
[-C--:B------:R-:W-:Y:S02]  /*11ca0*/  @!P2 LOP3.LUT R3, R3, R2.reuse, RZ, 0x3c, !PT ;  /* 0x000000020303a212 */ /* 0x080fe400078e3cff */
[----:B------:R-:W-:Y:S02]  /*11cb0*/  @P3 LOP3.LUT R19, R19, 0x200, RZ, 0xfc, !PT ;  /* 0x0000020013133812 */ /* 0x000fe400078efcff */
[----:B------:R-:W-:Y:S02]  /*11cc0*/  @!P2 LOP3.LUT R2, R3, R2, RZ, 0x3c, !PT ;  /* 0x000000020302a212 */ /* 0x000fe400078e3cff */
[----:B------:R-:W-:Y:S02]  /*11cd0*/  LOP3.LUT P6, RZ, R19, 0x4, RZ, 0xc0, !PT ;  /* 0x0000000413ff7812 */ /* 0x000fe400078cc0ff */
[----:B------:R-:W-:Y:S02]  /*11ce0*/  @!P2 LOP3.LUT R3, R3, R2, RZ, 0x3c, !PT ;  /* 0x000000020303a212 */ /* 0x000fe400078e3cff */
[----:B------:R-:W-:-:S03]  /*11cf0*/  LOP3.LUT P3, RZ, R19, 0x20, RZ, 0xc0, !PT ;  /* 0x0000002013ff7812 */ /* 0x000fc6000786c0ff */
[----:B-----5:R-:W-:Y:S01]  /*11d00*/  @!P2 LDGSTS.E.BYPASS.LTC128B.128 [R11+0x26400], desc[UR38][R2.64], !P1 ;  /* 0x26400000020bafae */ /* 0x020fe2000c901d66 */
[----:B------:R-:W-:-:S05]  /*11d10*/  LOP3.LUT P1, RZ, R19, 0x400, RZ, 0xc0, !PT ;  /* 0x0000040013ff7812 */ /* 0x000fca000782c0ff */
[----:B------:R-:W-:Y:S04]  /*11d20*/  @!P2 LDGSTS.E.BYPASS.LTC128B.128 [R11+0x28400], desc[UR38][R2.64+0x80], !P6 ;  /* 0x28400080020bafae */ /* 0x000fe8000f101d66 */
[----:B------:R-:W-:Y:S04]  /*11d30*/  @!P2 LDGSTS.E.BYPASS.LTC128B.128 [R11+0x2a400], desc[UR38][R2.64+0x100], !P4 ;  /* 0x2a400100020bafae */ /* 0x000fe8000e101d66 */
[----:B------:R-:W-:Y:S04]  /*11d40*/  @!P2 LDGSTS.E.BYPASS.LTC128B.128 [R11+0x2c400], desc[UR38][R2.64+0x180], !P5 ;  /* 0x2c400180020bafae */ /* 0x000fe8000e901d66 */
[----:B------:R-:W-:Y:S04]  /*11d50*/  @!P2 LDGSTS.E.BYPASS.LTC128B.128 [R11+0x2e400], desc[UR38][R2.64+0x200], !P0 ;  /* 0x2e400200020bafae */ /* 0x000fe8000c101d66 */
[----:B------:R-:W-:Y:S04]  /*11d60*/  @!P2 LDGSTS.E.BYPASS.LTC128B.128 [R11+0x30400], desc[UR38][R2.64+0x280], !P1 ;  /* 0x30400280020bafae */ /* 0x000fe8000c901d66 */
[----:B------:R-:W-:Y:S01]  /*11d70*/  @!P2 LDGSTS.E.BYPASS.LTC128B.128 [R11+0x32400], desc[UR38][R2.64+0x300], P3 ;  /* 0x32400300020bafae */ /* 0x000fe20009901d66 */
[----:B------:R-:W-:-:S03]  /*11d80*/  LOP3.LUT P3, RZ, R19, 0x200, RZ, 0xc0, !PT ;  /* 0x0000020013ff7812 */ /* 0x000fc6000786c0ff */
[----:B------:R-:W0:Y:S10]  /*11d90*/  SHFL.IDX PT, R8, R4, 0x1, 0x181f ;  /* 0x00381f0004087f89 */ /* 0x000e3400000e0000 */
[----:B------:R1:W-:Y:S01]  /*11da0*/  @!P2 LDGSTS.E.BYPASS.LTC128B.128 [R11+0x34400], desc[UR38][R2.64+0x380], P3 ;  /* 0x34400380020bafae */ /* 0x0003e20009901d66 */
[----:B------:R-:W-:-:S13]  /*11db0*/  LOP3.LUT P3, RZ, R19, 0x100, RZ, 0xc0, !PT ;  /* 0x0000010013ff7812 */ /* 0x000fda000786c0ff */
[----:B------:R-:W-:-:S05]  /*11dc0*/  @!P3 LEA R21, P2, R12, R14, 0x1 ;  /* 0x0000000e0c15b211 */ /* 0x000fca00078408ff */
[----:B0-----:R-:W-:Y:S01]  /*11dd0*/  @!P3 IMAD.X R8, RZ, RZ, R8, P2 ;  /* 0x000000ffff08b224 */ /* 0x001fe200010e0608 */
[----:B------:R-:W-:Y:S02]  /*11de0*/  LOP3.LUT P2, RZ, R19, 0x8, RZ, 0xc0, !PT ;  /* 0x0000000813ff7812 */ /* 0x000fe4000784c0ff */
[----:B------:R-:W-:Y:S01]  /*11df0*/  @!P3 LOP3.LUT R9, R5, 0x40, RZ, 0xc0, !PT ;  /* 0x000000400509b812 */ /* 0x000fe200078ec0ff */
[----:B-1----:R-:W-:Y:S02]  /*11e00*/  @!P3 IMAD.MOV.U32 R2, RZ, RZ, R21 ;  /* 0x000000ffff02b224 */ /* 0x002fe400078e0015 */
[----:B------:R-:W-:Y:S01]  /*11e10*/  @!P3 IMAD.MOV.U32 R3, RZ, RZ, R8 ;  /* 0x000000ffff03b224 */ /* 0x000fe200078e0008 */
[----:B------:R-:W-:-:S07]  /*11e20*/  @!P3 SHF.R.U32.HI R9, RZ, 0x2, R9 ;  /* 0x00000002ff09b819 */ /* 0x000fce0000011609 */
[----:B------:R-:W-:Y:S01]  /*11e30*/  @!P3 LDGSTS.E.BYPASS.LTC128B.128 [R11+0x26c00], desc[UR38][R2.64], !P2 ;  /* 0x26c00000020bbfae */ /* 0x000fe2000d101d66 */
[----:B------:R-:W-:Y:S02]  /*11e40*/  @!P3 ISETP.NE.U32.AND P2, PT, R9, RZ, PT ;  /* 0x000000ff0900b20c */ /* 0x000fe40003f45070 */
[----:B------:R-:W-:Y:S01]  /*11e50*/  @!P3 LOP3.LUT R8, R6, 0x80, RZ, 0xc0, !PT ;  /* 0x000000800608b812 */ /* 0x000fe200078ec0ff */
[----:B------:R-:W-:Y:S03]  /*11e60*/  @!P3 LDGSTS.E.BYPASS.LTC128B.128 [R11+0x28c00], desc[UR38][R2.64+0x80], !P6 ;  /* 0x28c00080020bbfae */ /* 0x000fe6000f101d66 */
[----:B------:R-:W-:Y:S01]  /*11e70*/  @!P3 SHF.R.U32.HI R8, RZ, 0x3, R8 ;  /* 0x00000003ff08b819 */ /* 0x000fe20000011608 */
[----:B------:R-:W-:Y:S04]  /*11e80*/  @!P3 LDGSTS.E.BYPASS.LTC128B.128 [R11+0x2ac00], desc[UR38][R2.64+0x100], !P4 ;  /* 0x2ac00100020bbfae */ /* 0x000fe8000e101d66 */
[----:B------:R-:W-:Y:S04]  /*11e90*/  @!P3 LDGSTS.E.BYPASS.LTC128B.128 [R11+0x2cc00], desc[UR38][R2.64+0x180], !P5 ;  /* 0x2cc00180020bbfae */ /* 0x000fe8000e901d66 */
[----:B------:R-:W-:Y:S04]  /*11ea0*/  @!P3 LDGSTS.E.BYPASS.LTC128B.128 [R11+0x2ec00], desc[UR38][R2.64+0x200], !P0 ;  /* 0x2ec00200020bbfae */ /* 0x000fe8000c101d66 */
[----:B------:R-:W-:Y:S04]  /*11eb0*/  @!P3 LDGSTS.E.BYPASS.LTC128B.128 [R11+0x30c00], desc[UR38][R2.64+0x280], !P1 ;  /* 0x30c00280020bbfae */ /* 0x000fe8000c901d66 */
[----:B------:R-:W-:Y:S01]  /*11ec0*/  @!P3 LDGSTS.E.BYPASS.LTC128B.128 [R11+0x32c00], desc[UR38][R2.64+0x300], P2 ;  /* 0x32c00300020bbfae */ /* 0x000fe20009101d66 */
[----:B------:R-:W-:-:S13]  /*11ed0*/  @!P3 ISETP.NE.U32.AND P2, PT, R8, RZ, PT ;  /* 0x000000ff0800b20c */ /* 0x000fda0003f45070 */
[----:B------:R0:W-:Y:S01]  /*11ee0*/  @!P3 LDGSTS.E.BYPASS.LTC128B.128 [R11+0x34c00], desc[UR38][R2.64+0x380], P2 ;  /* 0x34c00380020bbfae */ /* 0x0001e20009101d66 */
[----:B------:R-:W-:-:S03]  /*11ef0*/  ISETP.GE.AND P2, PT, R10, R7, PT ;  /* 0x000000070a00720c */ /* 0x000fc60003f46270 */
[----:B------:R-:W-:Y:S04]  /*11f00*/  SHFL.IDX PT, R10, R4, 0x2, 0x181f ;  /* 0x00581f00040a7f89 */ /* 0x000fe800000e0000 */
[----:B0-----:R-:W0:Y:S01]  /*11f10*/  SHFL.IDX PT, R3, R0, 0x2, 0x181f ;  /* 0x00581f0000037f89 */ /* 0x001e2200000e0000 */
[----:B------:R-:W-:-:S04]  /*11f20*/  LOP3.LUT R19, R19, 0xffffff7f, RZ, 0xc0, !PT ;  /* 0xffffff7f13137812 */ /* 0x000fc800078ec0ff */
[----:B------:R-:W-:Y:S02]  /*11f30*/  @P6 LOP3.LUT R19, R19, 0x80, RZ, 0xfc, !PT ;  /* 0x0000008013136812 */ /* 0x000fe400078efcff */
[----:B------:R-:W-:Y:S02]  /*11f40*/  @!P2 LOP3.LUT R2, R5, 0x40, RZ, 0xc0, !PT ;  /* 0x000000400502a812 */ /* 0x000fe400078ec0ff */
[----:B------:R-:W-:Y:S02]  /*11f50*/  LOP3.LUT P3, RZ, R19, 0x8, RZ, 0xc0, !PT ;  /* 0x0000000813ff7812 */ /* 0x000fe4000786c0ff */
[----:B------:R-:W-:Y:S02]  /*11f60*/  @!P2 SHF.R.U32.HI R9, RZ, 0x2, R2 ;  /* 0x00000002ff09a819 */ /* 0x000fe40000011602 */
[----:B0-----:R-:W-:-:S05]  /*11f70*/  @!P2 LEA R8, P6, R12, R3, 0x1 ;  /* 0x000000030c08a211 */ /* 0x001fca00078c08ff */
[----:B------:R-:W-:Y:S01]  /*11f80*/  @!P2 IMAD.X R3, RZ, RZ, R10, P6 ;  /* 0x000000ffff03a224 */ /* 0x000fe200030e060a */
[----:B------:R-:W-:Y:S01]  /*11f90*/  LOP3.LUT P6, RZ, R19, 0x80, RZ, 0xc0, !PT ;  /* 0x0000008013ff7812 */ /* 0x000fe200078cc0ff */
[----:B------:R-:W-:Y:S01]  /*11fa0*/  @!P2 IMAD.MOV.U32 R2, RZ, RZ, R8 ;  /* 0x000000ffff02a224 */ /* 0x000fe200078e0008 */
[----:B------:R-:W-:-:S04]  /*11fb0*/  @!P2 LOP3.LUT R8, R6, 0x80, RZ, 0xc0, !PT ;  /* 0x000000800608a812 */ /* 0x000fc800078ec0ff */
[----:B------:R-:W-:Y:S01]  /*11fc0*/  @!P2 SHF.R.U32.HI R8, RZ, 0x3, R8 ;  /* 0x00000003ff08a819 */ /* 0x000fe20000011608 */
[----:B------:R0:W-:Y:S03]  /*11fd0*/  @!P2 LDGSTS.E.BYPASS.LTC128B.128 [R11+0x27400], desc[UR38][R2.64], !P3 ;  /* 0x27400000020bafae */ /* 0x0001e6000d901d66 */
[----:B------:R-:W-:-:S03]  /*11fe0*/  @!P2 ISETP.NE.U32.AND P3, PT, R8, RZ, PT ;  /* 0x000000ff0800a20c */ /* 0x000fc60003f65070 */
[----:B------:R0:W-:Y:S01]  /*11ff0*/  @!P2 LDGSTS.E.BYPASS.LTC128B.128 [R11+0x29400], desc[UR38][R2.64+0x80], !P6 ;  /* 0x29400080020bafae */ /* 0x0001e2000f101d66 */
[----:B------:R-:W-:-:S03]  /*12000*/  @!P2 ISETP.NE.U32.AND P6, PT, R9, RZ, PT ;  /* 0x000000ff0900a20c */ /* 0x000fc60003fc5070 */
[----:B------:R0:W-:Y:S04]  /*12010*/  @!P2 LDGSTS.E.BYPASS.LTC128B.128 [R11+0x2b400], desc[UR38][R2.64+0x100], !P4 ;  /* 0x2b400100020bafae */ /* 0x0001e8000e101d66 */
[----:B------:R0:W-:Y:S04]  /*12020*/  @!P2 LDGSTS.E.BYPASS.LTC128B.128 [R11+0x2d400], desc[UR38][R2.64+0x180], !P5 ;  /* 0x2d400180020bafae */ /* 0x0001e8000e901d66 */
[----:B------:R0:W-:Y:S04]  /*12030*/  @!P2 LDGSTS.E.BYPASS.LTC128B.128 [R11+0x2f400], desc[UR38][R2.64+0x200], !P0 ;  /* 0x2f400200020bafae */ /* 0x0001e8000c101d66 */
[----:B------:R0:W-:Y:S04]  /*12040*/  @!P2 LDGSTS.E.BYPASS.LTC128B.128 [R11+0x31400], desc[UR38][R2.64+0x280], !P1 ;  /* 0x31400280020bafae */ /* 0x0001e8000c901d66 */
[----:B------:R0:W-:Y:S04]  /*12050*/  @!P2 LDGSTS.E.BYPASS.LTC128B.128 [R11+0x33400], desc[UR38][R2.64+0x300], P6 ;  /* 0x33400300020bafae */ /* 0x0001e8000b101d66 */
[----:B------:R0:W-:Y:S04]  /*12060*/  @!P2 LDGSTS.E.BYPASS.LTC128B.128 [R11+0x35400], desc[UR38][R2.64+0x380], P3 ;  /* 0x35400380020bafae */ /* 0x0001e80009901d66 */
[----:B------:R-:W1:Y:S04]  /*12070*/  SHFL.IDX PT, R4, R4, 0x3, 0x181f ;  /* 0x00781f0004047f89 */ /* 0x000e6800000e0000 */
[----:B------:R-:W2:Y:S02]  /*12080*/  SHFL.IDX PT, R0, R0, 0x3, 0x181f ;  /* 0x00781f0000007f89 */ /* 0x000ea400000e0000 */
.L_x_4260:
[----:B0-----:R-:W3:Y:S01]  /*12090*/  LDL.LU R2, [R1+0x60] ;  /* 0x0000600001027983 */ /* 0x001ee20000300800 */
[----:B------:R-:W-:Y:S01]  /*120a0*/  BSSY B0, `(.L_x_4125) ;  /* 0x000001d000007945 */ /* 0x000fe20003800000 */
[----:B---3--:R-:W-:-:S13]  /*120b0*/  ISETP.GE.AND P2, PT, R2, R7, PT ;  /* 0x000000070200720c */ /* 0x008fda0003f46270 */
[----:B------:R-:W-:Y:S05]  /*120c0*/  @P2 BRA `(.L_x_4126) ;  /* 0x0000000000682947 */ /* 0x000fea0003800000 */
[----:B------:R-:W3:Y:S01]  /*120d0*/  LDL R8, [R1+0x14] ;  /* 0x0000140001087983 */ /* 0x000ee20000100800 */
[C---:B------:R-:W-:Y:S02]  /*120e0*/  LOP3.LUT P6, RZ, R19.reuse, 0x8, RZ, 0xc0, !PT ;  /* 0x0000000813ff7812 */ /* 0x040fe400078cc0ff */
[C---:B------:R-:W-:Y:S01]  /*120f0*/  LOP3.LUT P4, RZ, R19.reuse, 0x4, RZ, 0xc0, !PT ;  /* 0x0000000413ff7812 */ /* 0x040fe2000788c0ff */
[----:B------:R-:W0:Y:S01]  /*12100*/  S2R R2, SR_TID.X ;  /* 0x0000000000027919 */ /* 0x000e220000002100 */
[----:B------:R-:W-:Y:S02]  /*12110*/  LOP3.LUT P3, RZ, R19, 0x2, RZ, 0xc0, !PT ;  /* 0x0000000213ff7812 */ /* 0x000fe4000786c0ff */
[----:B------:R-:W-:Y:S02]  /*12120*/  LOP3.LUT R5, R5, 0x40, RZ, 0xc0, !PT ;  /* 0x0000004005057812 */ /* 0x000fe400078ec0ff */
[----:B------:R-:W-:Y:S02]  /*12130*/  LOP3.LUT R6, R6, 0x80, RZ, 0xc0, !PT ;  /* 0x0000008006067812 */ /* 0x000fe400078ec0ff */
[----:B------:R-:W-:-:S02]  /*12140*/  SHF.R.U32.HI R5, RZ, 0x2, R5 ;  /* 0x00000002ff057819 */ /* 0x000fc40000011605 */
[----:B------:R-:W-:Y:S01]  /*12150*/  SHF.R.U32.HI R6, RZ, 0x3, R6 ;  /* 0x00000003ff067819 */ /* 0x000fe20000011606 */
[----:B0-----:R-:W-:-:S05]  /*12160*/  IMAD.SHL.U32 R2, R2, 0x8, RZ ;  /* 0x0000000802027824 */ /* 0x001fca00078e00ff */
[----:B------:R-:W-:-:S04]  /*12170*/  LOP3.LUT R2, R2, 0x38, RZ, 0xc0, !PT ;  /* 0x0000003802027812 */ /* 0x000fc800078ec0ff */
[----:B--2---:R-:W-:-:S05]  /*12180*/  LEA R2, P2, R2, R0, 0x1 ;  /* 0x0000000002027211 */ /* 0x004fca00078408ff */
[----:B-1----:R-:W-:Y:S01]  /*12190*/  IMAD.X R3, RZ, RZ, R4, P2 ;  /* 0x000000ffff037224 */ /* 0x002fe200010e0604 */
[----:B------:R-:W-:-:S04]  /*121a0*/  ISETP.NE.U32.AND P2, PT, R5, RZ, PT ;  /* 0x000000ff0500720c */ /* 0x000fc80003f45070 */
[----:B------:R-:W-:Y:S01]  /*121b0*/  @!PT LDS RZ, [RZ] ;  /* 0x00000000fffff984 */ /* 0x000fe20000000800 */
[----:B------:R-:W-:Y:S01]  /*121c0*/  @!PT LDS RZ, [RZ] ;  /* 0x00000000fffff984 */ /* 0x000fe20000000800 */
[----:B------:R-:W-:Y:S01]  /*121d0*/  @!PT LDS RZ, [RZ] ;  /* 0x00000000fffff984 */ /* 0x000fe20000000800 */
[----:B---3--:R0:W-:Y:S04]  /*121e0*/  LDGSTS.E.BYPASS.LTC128B.128 [R8+0x27c00], desc[UR38][R2.64], !P6 ;  /* 0x27c0000002087fae */ /* 0x0081e8000f101d66 */
        /* <DEDUP_REMOVED lines=8> */
.L_x_4126:
[----:B------:R-:W-:Y:S05]  /*12270*/  BSYNC B0 ;  /* 0x0000000000007941 */ /* 0x000fea0003800000 */
.L_x_4125:
[----:B------:R-:W-:Y:S01]  /*12280*/  NOP ;  /* 0x0000000000007918 */ /* 0x000fe20000000000 */
[----:B------:R-:W-:-:S13]  /*12290*/  PLOP3.LUT P0, PT, PT, PT, PT, 0x80, 0x0 ;  /* 0x000000000000781c */ /* 0x000fda0003f0f070 */
.L_x_4127:
[----:B------:R-:W-:Y:S02]  /*122a0*/  PLOP3.LUT P1, PT, P1, P0, PT, 0xa2, 0x0 ;  /* 0x000000000000781c */ /* 0x000fe40000f21472 */
[----:B------:R-:W-:-:S08]  /*122b0*/  @P0 R2UR P1, UR4, R18 ;  /* 0x00000000120402ca */ /* 0x000fd00000020000 */
[----:B------:R-:W-:-:S05]  /*122c0*/  @P0 PLOP3.LUT P0, PT, P1, PT, PT, 0x80, 0x0 ;  /* 0x000000000000081c */ /* 0x000fca0000f0f070 */
[----:B------:R-:W-:Y:S01]  /*122d0*/  @!P1 SYNCS.ARRIVE.TRANS64.RED.A0T1 RZ, [UR4+0x38810], RZ ;  /* 0x038810ffffff99a7 */ /* 0x000fe20008200404 */
[----:B------:R-:W-:Y:S07]  /*122e0*/  @!P1 ARRIVES.LDGSTSBAR.64.TRANSCNT [UR4+0x38810] ;  /* 0x03881000ff0099b0 */ /* 0x000fee0008000a84 */
[----:B------:R-:W-:Y:S05]  /*122f0*/  @P0 BRA.U.ANY `(.L_x_4127) ;  /* 0xfffffffd00e80947 */ /* 0x000fea000393ffff */
[----:B0-----:R-:W3:Y:S02]  /*12300*/  LDL.LU R2, [R1+0x64] ;  /* 0x0000640001027983 */ /* 0x001ee40000300800 */
[----:B---3--:R-:W-:-:S05]  /*12310*/  VIADD R2, R2, 0x1 ;  /* 0x0000000102027836 */ /* 0x008fca0000000000 */
[----:B------:R0:W-:Y:S01]  /*12320*/  STL [R1+0x64], R2 ;  /* 0x0000640201007387 */ /* 0x0001e20000100800 */
[----:B--2---:R-:W-:-:S04]  /*12330*/  LEA.HI R0, R2, R2, RZ, 0x1 ;  /* 0x0000000202007211 */ /* 0x004fc800078f08ff */
[----:B------:R-:W-:-:S05]  /*12340*/  LOP3.LUT R0, R0, 0xfffffffe, RZ, 0xc0, !PT ;  /* 0xfffffffe00007812 */ /* 0x000fca00078ec0ff */
[----:B------:R-:W-:-:S05]  /*12350*/  IMAD.IADD R0, R2, 0x1, -R0 ;  /* 0x0000000102007824 */ /* 0x000fca00078e0a00 */
[----:B------:R-:W-:Y:S01]  /*12360*/  SHF.L.U32 R0, R0, 0x1f, RZ ;  /* 0x0000001f00007819 */ /* 0x000fe200000006ff */
[----:B------:R-:W-:Y:S01]  /*12370*/  NOP ;  /* 0x0000000000007918 */ /* 0x000fe20000000000 */
[----:B------:R0:W-:Y:S01]  /*12380*/  SYNCS.ARRIVE.TRANS64.A1T0 RZ, [R18+URZ+0x38810], RZ ;  /* 0x038810ff12ff79a7 */ /* 0x0001e2000810003f */
[----:B------:R-:W-:Y:S01]  /*12390*/  BSSY B0, `(.L_x_4128) ;  /* 0x0000003000007945 */ /* 0x000fe20003800000 */
[----:B------:R-:W2:Y:S03]  /*123a0*/  SYNCS.PHASECHK.TRANS64.TRYWAIT P0, [R18+URZ+0x38820], R0 ;  /* 0x03882000120075a7 */ /* 0x000ea6000800017f */
[----:B0-2---:R-:W-:Y:S05]  /*123b0*/  @!P0 BRA `(.L_x_4129) ;  /* 0x0000005800f08947 */ /* 0x005fea0003800000 */
.L_x_4261:
[----:B------:R-:W-:Y:S05]  /*123c0*/  BSYNC B0 ;  /* 0x0000000000007941 */ /* 0x000fea0003800000 */
.L_x_4128:
[----:B------:R-:W-:Y:S01]  /*123d0*/  LOP3.LUT P0, RZ, R19, 0x1, RZ, 0xc0, !PT ;  /* 0x0000000113ff7812 */ /* 0x000fe2000780c0ff */
[----:B------:R-:W-:-:S12]  /*123e0*/  BSSY B0, `(.L_x_4130) ;  /* 0x0000097000007945 */ /* 0x000fd80003800000 */
[----:B------:R-:W-:Y:S05]  /*123f0*/  @!P0 BRA `(.L_x_4131) ;  /* 0x0000000800548947 */ /* 0x000fea0003800000 */
[----:B-1----:R-:W0:Y:S04]  /*12400*/  LDL R4, [R1+0x10] ;  /* 0x0000100001047983 */ /* 0x002e280000100800 */
[----:B------:R-:W2:Y:S01]  /*12410*/  LDL R2, [R1+0x18] ;  /* 0x0000180001027983 */ /* 0x000ea20000100800 */
[----:B------:R-:W-:Y:S01]  /*12420*/  BSSY B1, `(.L_x_4132) ;  /* 0x0000008000017945 */ /* 0x000fe20003800000 */
[----:B------:R-:W1:Y:S02]  /*12430*/  S2R R3, SR_TID.X ;  /* 0x0000000000037919 */ /* 0x000e640000002100 */
[----:B-1----:R-:W-:-:S04]  /*12440*/  LOP3.LUT R3, R3, 0x7f, RZ, 0xc0, !PT ;  /* 0x0000007f03037812 */ /* 0x002fc800078ec0ff */
[----:B------:R-:W-:Y:S01]  /*12450*/  ISETP.NE.AND P1, PT, R3, RZ, PT ;  /* 0x000000ff0300720c */ /* 0x000fe20003f25270 */
[----:B0-----:R-:W-:Y:S01]  /*12460*/  IMAD R0, R4, 0x8, R18 ;  /* 0x0000000804007824 */ /* 0x001fe200078e0212 */
[----:B--2---:R-:W-:-:S04]  /*12470*/  SHF.L.U32 R2, R2, 0x1f, RZ ;  /* 0x0000001f02027819 */ /* 0x004fc800000006ff */
[----:B------:R-:W0:Y:S02]  /*12480*/  SYNCS.PHASECHK.TRANS64.TRYWAIT P0, [R0+URZ+0x38860], R2 ;  /* 0x03886002000075a7 */ /* 0x000e24000800017f */
[----:B0-----:R-:W-:Y:S05]  /*12490*/  @!P0 BRA `(.L_x_4133) ;  /* 0x0000005800cc8947 */ /* 0x001fea0003800000 */
.L_x_4262:
[----:B------:R-:W-:Y:S05]  /*124a0*/  BSYNC B1 ;  /* 0x0000000000017941 */ /* 0x000fea0003800000 */
.L_x_4132:
        /* <DEDUP_REMOVED lines=9> */
.L_x_4135:
[----:B------:R-:W-:Y:S05]  /*12540*/  BSYNC B1 ;  /* 0x0000000000017941 */ /* 0x000fea0003800000 */
.L_x_4134:
[----:B------:R-:W2:Y:S04]  /*12550*/  LDL R4, [R1+0x20] ;  /* 0x0000200001047983 */ /* 0x000ea80000100800 */
[----:B------:R-:W2:Y:S04]  /*12560*/  LDL.LU R3, [R1+0x30] ;  /* 0x0000300001037983 */ /* 0x000ea80000300800 */
[----:B0-----:R-:W3:Y:S01]  /*12570*/  LDL R2, [R1+0x10] ;  /* 0x0000100001027983 */ /* 0x001ee20000100800 */
        /* <DEDUP_REMOVED lines=8> */
[----:B---3--:R-:W-:-:S04]  /*12600*/  IMAD R2, R2, 0x10000, R18 ;  /* 0x0001000002027824 */ /* 0x008fc800078e0212 */
[----:B------:R-:W-:-:S07]  /*12610*/  VIADD R4, R2, 0x400 ;  /* 0x0000040002047836 */ /* 0x000fce0000000000 */
.L_x_4136:
        /* <DEDUP_REMOVED lines=15> */
.L_x_4137:
        /* <DEDUP_REMOVED lines=15> */
.L_x_4138:
        /* <DEDUP_REMOVED lines=15> */
.L_x_4139:
        /* <DEDUP_REMOVED lines=15> */
.L_x_4140:
        /* <DEDUP_REMOVED lines=15> */
.L_x_4141:
        /* <DEDUP_REMOVED lines=15> */
.L_x_4142:
        /* <DEDUP_REMOVED lines=15> */
.L_x_4143:
        /* <DEDUP_REMOVED lines=10> */
.L_x_4131:
[----:B------:R-:W-:Y:S05]  /*12d50*/  BSYNC B0 ;  /* 0x0000000000007941 */ /* 0x000fea0003800000 */
.L_x_4130:
[----:B-1----:R-:W0:Y:S04]  /*12d60*/  LDL R4, [R1+0x3c] ;  /* 0x00003c0001047983 */ /* 0x002e280000100800 */
        /* <DEDUP_REMOVED lines=19> */
[----:B------:R-:W2:Y:S04]  /*12ea0*/  LDL.LU R5, [R1+0x10] ;  /* 0x0000100001057983 */ /* 0x000ea80000300800 */
[----:B------:R-:W3:Y:S01]  /*12eb0*/  LDL.LU R9, [R1+0x18] ;  /* 0x0000180001097983 */ /* 0x000ee20000300800 */
[----:B------:R-:W-:Y:S01]  /*12ec0*/  LOP3.LUT P2, RZ, R19, 0x1, RZ, 0xc0, !PT ;  /* 0x0000000113ff7812 */ /* 0x000fe2000784c0ff */
[----:B------:R-:W-:Y:S01]  /*12ed0*/  BSSY B1, `(.L_x_4148) ;  /* 0x00000d7000017945 */ /* 0x000fe20003800000 */
[----:B--2---:R-:W-:-:S05]  /*12ee0*/  VIADD R2, R5, 0x1 ;  /* 0x0000000105027836 */ /* 0x004fca0000000000 */
[----:B------:R-:W-:-:S04]  /*12ef0*/  ISETP.NE.AND P0, PT, R2, 0x2, PT ;  /* 0x000000020200780c */ /* 0x000fc80003f05270 */
[----:B------:R-:W-:Y:S02]  /*12f00*/  SEL R3, RZ, 0x1, P0 ;  /* 0x00000001ff037807 */ /* 0x000fe40000000000 */
[----:B------:R-:W-:Y:S02]  /*12f10*/  SEL R10, R2, RZ, P0 ;  /* 0x000000ff020a7207 */ /* 0x000fe40000000000 */
[----:B---3--:R-:W-:-:S05]  /*12f20*/  LOP3.LUT R9, R9, R3, RZ, 0x3c, !PT ;  /* 0x0000000309097212 */ /* 0x008fca00078e3cff */
[----:B------:R0:W-:Y:S04]  /*12f30*/  STL [R1+0x18], R9 ;  /* 0x0000180901007387 */ /* 0x0001e80000100800 */
[----:B------:R0:W-:Y:S01]  /*12f40*/  STL [R1+0x10], R10 ;  /* 0x0000100a01007387 */ /* 0x0001e20000100800 */
        /* <DEDUP_REMOVED lines=24> */
.L_x_4150:
[----:B------:R-:W-:Y:S01]  /*130d0*/  IMAD R3, R10, 0x8, R18 ;  /* 0x000000080a037824 */ /* 0x000fe200078e0212 */
[----:B------:R-:W-:Y:S01]  /*130e0*/  SHF.L.U32 R2, R9, 0x1f, RZ ;  /* 0x0000001f09027819 */ /* 0x000fe200000006ff */
[----:B------:R-:W2:Y:S01]  /*130f0*/  S2R R5, SR_TID.X ;  /* 0x0000000000057919 */ /* 0x000ea20000002100 */
[----:B------:R-:W-:Y:S02]  /*13100*/  BSSY B3, `(.L_x_4151) ;  /* 0x0000005000037945 */ /* 0x000fe40003800000 */
[----:B------:R-:W3:Y:S01]  /*13110*/  SYNCS.PHASECHK.TRANS64.TRYWAIT P0, [R3+URZ+0x38840], R2 ;  /* 0x03884002030075a7 */ /* 0x000ee2000800017f */
[----:B--2---:R-:W-:-:S04]  /*13120*/  LOP3.LUT R5, R5, 0x7f, RZ, 0xc0, !PT ;  /* 0x0000007f05057812 */ /* 0x004fc800078ec0ff */
[----:B------:R-:W-:Y:S01]  /*13130*/  ISETP.NE.AND P1, PT, R5, RZ, PT ;  /* 0x000000ff0500720c */ /* 0x000fe20003f25270 */
[----:B---3--:R-:W-:-:S12]  /*13140*/  @!P0 BRA `(.L_x_4152) ;  /* 0x0000004c00b48947 */ /* 0x008fd80003800000 */
.L_x_4263:
[----:B------:R-:W-:Y:S05]  /*13150*/  BSYNC B3 ;  /* 0x0000000000037941 */ /* 0x000fea0003800000 */
.L_x_4151:
[----:B------:R-:W-:Y:S04]  /*13160*/  BSSY B3, `(.L_x_4153) ;  /* 0x0000009000037945 */ /* 0x000fe80003800000 */
[----:B------:R-:W-:Y:S05]  /*13170*/  @P1 BRA `(.L_x_4154) ;  /* 0x00000000001c1947 */ /* 0x000fea0003800000 */
[----:B-1----:R-:W1:Y:S01]  /*13180*/  S2R R6, SR_TID.X ;  /* 0x0000000000067919 */ /* 0x002e620000002100 */
[----:B------:R-:W-:-:S04]  /*13190*/  IMAD.MOV.U32 R5, RZ, RZ, 0x2000 ;  /* 0x00002000ff057424 */ /* 0x000fc800078e00ff */
[----:B------:R3:W-:Y:S01]  /*131a0*/  SYNCS.ARRIVE.TRANS64 RZ, [R3+URZ+0x38830], R5 ;  /* 0x0388300503ff79a7 */ /* 0x0007e2000800003f */
[----:B-1----:R-:W-:-:S04]  /*131b0*/  LOP3.LUT R6, R6, 0x1f, RZ, 0xc0, !PT ;  /* 0x0000001f06067812 */ /* 0x002fc800078ec0ff */
[----:B------:R-:W-:-:S13]  /*131c0*/  ISETP.NE.AND P0, PT, R6, RZ, PT ;  /* 0x000000ff0600720c */ /* 0x000fda0003f05270 */
[----:B---3--:R-:W-:Y:S05]  /*131d0*/  @!P0 BRA `(.L_x_4154) ;  /* 0x0000000000048947 */ /* 0x008fea0003800000 */
[----:B------:R-:W-:Y:S01]  /*131e0*/  BPT.TRAP 0x1 ;  /* 0x000000040000795c */ /* 0x000fe20000300000 */
.L_x_4154:
[----:B------:R-:W-:Y:S05]  /*131f0*/  BSYNC B3 ;  /* 0x0000000000037941 */ /* 0x000fea0003800000 */
.L_x_4153:
[----:B------:R-:W3:Y:S04]  /*13200*/  LDL R5, [R1+0x10] ;  /* 0x0000100001057983 */ /* 0x000ee80000100800 */
[----:B-1----:R-:W4:Y:S01]  /*13210*/  LDL R6, [R1+0x20] ;  /* 0x0000200001067983 */ /* 0x002f220000100800 */
[----:B0-----:R-:W-:Y:S01]  /*13220*/  IMAD.MOV.U32 R9, RZ, RZ, RZ ;  /* 0x000000ffff097224 */ /* 0x001fe200078e00ff */
[----:B------:R-:W-:Y:S01]  /*13230*/  UIADD3 UR4, UP0, UR40, 0x370, URZ ;  /* 0x0000037028047890 */ /* 0x000fe2000ff1e03f */
[----:B------:R-:W-:Y:S01]  /*13240*/  PLOP3.LUT P0, PT, PT, PT, PT, 0x80, 0x0 ;  /* 0x000000000000781c */ /* 0x000fe20003f0f070 */
[----:B------:R-:W-:Y:S01]  /*13250*/  UMOV UR6, 0x0 ;  /* 0x0000000000067882 */ /* 0x000fe20000000000 */
[----:B------:R-:W-:Y:S01]  /*13260*/  UMOV UR7, 0x14f00000 ;  /* 0x14f0000000077882 */ /* 0x000fe20000000000 */
[----:B------:R-:W-:Y:S01]  /*13270*/  R2UR UR10, R9 ;  /* 0x00000000090a72ca */ /* 0x000fe200000e0000 */
[----:B------:R-:W-:Y:S01]  /*13280*/  UIADD3.X UR5, URZ, UR41, URZ, UP0, !UPT ;  /* 0x000000293f057290 */ /* 0x000fe200087fe43f */
[----:B---3--:R-:W-:-:S02]  /*13290*/  IMAD R5, R5, 0x2000, R18 ;  /* 0x0000200005057824 */ /* 0x008fc400078e0212 */
[----:B----4-:R-:W-:Y:S02]  /*132a0*/  IMAD R0, R0, 0x40, R6 ;  /* 0x0000004000007824 */ /* 0x010fe400078e0206 */
[----:B------:R-:W-:Y:S02]  /*132b0*/  VIADD R5, R5, 0x22400 ;  /* 0x0002240005057836 */ /* 0x000fe40000000000 */
[----:B------:R-:W-:-:S07]  /*132c0*/  VIADD R6, R3, 0x38830 ;  /* 0x0003883003067836 */ /* 0x000fce0000000000 */
.L_x_4155:
        /* <DEDUP_REMOVED lines=13> */
.L_x_4264:
[----:B------:R-:W-:Y:S05]  /*133a0*/  BSYNC B3 ;  /* 0x0000000000037941 */ /* 0x000fea0003800000 */
.L_x_4156:
[----:B------:R-:W-:Y:S01]  /*133b0*/  BSSY B3, `(.L_x_4158) ;  /* 0x000000b000037945 */ /* 0x000fe20003800000 */
[----:B------:R-:W-:Y:S02]  /*133c0*/  IMAD.MOV.U32 R6, RZ, RZ, 0x0 ;  /* 0x00000000ff067424 */ /* 0x000fe400078e00ff */
[----:B------:R-:W-:Y:S01]  /*133d0*/  IMAD.MOV.U32 R7, RZ, RZ, 0x14f00000 ;  /* 0x14f00000ff077424 */ /* 0x000fe200078e00ff */
[----:B------:R-:W-:Y:S06]  /*133e0*/  @P1 BRA `(.L_x_4159) ;  /* 0x00000000001c1947 */ /* 0x000fec0003800000 */
[----:B------:R-:W1:Y:S01]  /*133f0*/  S2R R5, SR_TID.X ;  /* 0x0000000000057919 */ /* 0x000e620000002100 */
[----:B0-2---:R-:W-:-:S04]  /*13400*/  IMAD.MOV.U32 R2, RZ, RZ, 0x10000 ;  /* 0x00010000ff027424 */ /* 0x005fc800078e00ff */
[----:B------:R3:W-:Y:S01]  /*13410*/  SYNCS.ARRIVE.TRANS64 RZ, [R3+URZ+0x38850], R2 ;  /* 0x0388500203ff79a7 */ /* 0x0007e2000800003f */
[----:B-1----:R-:W-:-:S04]  /*13420*/  LOP3.LUT R5, R5, 0x1f, RZ, 0xc0, !PT ;  /* 0x0000001f05057812 */ /* 0x002fc800078ec0ff */
[----:B------:R-:W-:-:S13]  /*13430*/  ISETP.NE.AND P0, PT, R5, RZ, PT ;  /* 0x000000ff0500720c */ /* 0x000fda0003f05270 */
[----:B---3--:R-:W-:Y:S05]  /*13440*/  @!P0 BRA `(.L_x_4159) ;  /* 0x0000000000048947 */ /* 0x008fea0003800000 */
[----:B------:R-:W-:Y:S01]  /*13450*/  BPT.TRAP 0x1 ;  /* 0x000000040000795c */ /* 0x000fe20000300000 */
.L_x_4159:
[----:B------:R-:W-:Y:S05]  /*13460*/  BSYNC B3 ;  /* 0x0000000000037941 */ /* 0x000fea0003800000 */
.L_x_4158:
[----:B0-2---:R-:W2:Y:S01]  /*13470*/  LDL R2, [R1+0x10] ;  /* 0x0000100001027983 */ /* 0x005ea20000100800 */
        /* <DEDUP_REMOVED lines=9> */
.L_x_4160:
        /* <DEDUP_REMOVED lines=15> */
.L_x_4161:
        /* <DEDUP_REMOVED lines=15> */
.L_x_4162:
        /* <DEDUP_REMOVED lines=15> */
.L_x_4163:
        /* <DEDUP_REMOVED lines=15> */
.L_x_4164:
        /* <DEDUP_REMOVED lines=15> */
.L_x_4165:
        /* <DEDUP_REMOVED lines=15> */
.L_x_4166:
        /* <DEDUP_REMOVED lines=15> */
.L_x_4167:
        /* <DEDUP_REMOVED lines=10> */
.L_x_4149:
[----:B------:R-:W-:Y:S05]  /*13c40*/  BSYNC B1 ;  /* 0x0000000000017941 */ /* 0x000fea0003800000 */
.L_x_4148:
[----:B------:R-:W2:Y:S02]  /*13c50*/  LDL.LU R5, [R1+0x3c] ;  /* 0x00003c0001057983 */ /* 0x000ea40000300800 */
[----:B--2---:R-:W-:-:S07]  /*13c60*/  VIADD R0, R5, 0xfffffffd ;  /* 0xfffffffd05007836 */ /* 0x004fce0000000000 */
.L_x_4147:
[----:B------:R-:W-:Y:S05]  /*13c70*/  BSYNC B2 ;  /* 0x0000000000027941 */ /* 0x000fea0003800000 */
.L_x_4146:
[----:B------:R-:W-:Y:S01]  /*13c80*/  VIADD R8, R8, 0xfffffffe ;  /* 0xfffffffe08087836 */ /* 0x000fe20000000000 */
[----:B------:R-:W-:-:S04]  /*13c90*/  LOP3.LUT R4, RZ, R4, RZ, 0x33, !PT ;  /* 0x00000004ff047212 */ /* 0x000fc800078e33ff */
[----:B------:R-:W-:-:S13]  /*13ca0*/  ISETP.NE.AND P0, PT, R8, R4, PT ;  /* 0x000000040800720c */ /* 0x000fda0003f05270 */
[----:B------:R-:W-:Y:S05]  /*13cb0*/  @!P0 BRA `(.L_x_4145) ;  /* 0x0000001800e08947 */ /* 0x000fea0003800000 */
.L_x_4208:
[----:B------:R-:W2:Y:S04]  /*13cc0*/  LDL.LU R3, [R1+0x10] ;  /* 0x0000100001037983 */ /* 0x000ea80000300800 */
[----:B------:R-:W3:Y:S01]  /*13cd0*/  LDL.LU R2, [R1+0x18] ;  /* 0x0000180001027983 */ /* 0x000ee20000300800 */
        /* <DEDUP_REMOVED lines=8> */
[----:B0-----:R-:W-:Y:S06]  /*13d60*/  @!P1 BRA `(.L_x_4169) ;  /* 0x0000000c00349947 */ /* 0x001fec0003800000 */
        /* <DEDUP_REMOVED lines=24> */
.L_x_4170:
        /* <DEDUP_REMOVED lines=8> */
.L_x_4265:
[----:B------:R-:W-:Y:S05]  /*13f70*/  BSYNC B2 ;  /* 0x0000000000027941 */ /* 0x000fea0003800000 */
.L_x_4171:
        /* <DEDUP_REMOVED lines=9> */
.L_x_4174:
[----:B------:R-:W-:Y:S05]  /*14010*/  BSYNC B2 ;  /* 0x0000000000027941 */ /* 0x000fea0003800000 */
.L_x_4173:
        /* <DEDUP_REMOVED lines=12> */
.L_x_4175:
        /* <DEDUP_REMOVED lines=13> */
.L_x_4266:
[----:B------:R-:W-:Y:S05]  /*141b0*/  BSYNC B2 ;  /* 0x0000000000027941 */ /* 0x000fea0003800000 */
.L_x_4176:
        /* <DEDUP_REMOVED lines=11> */
.L_x_4179:
[----:B------:R-:W-:Y:S05]  /*14270*/  BSYNC B2 ;  /* 0x0000000000027941 */ /* 0x000fea0003800000 */
.L_x_4178:
        /* <DEDUP_REMOVED lines=9> */
.L_x_4180:
        /* <DEDUP_REMOVED lines=15> */
.L_x_4181:
        /* <DEDUP_REMOVED lines=15> */
.L_x_4182:
        /* <DEDUP_REMOVED lines=15> */
.L_x_4183:
        /* <DEDUP_REMOVED lines=15> */
.L_x_4184:
        /* <DEDUP_REMOVED lines=15> */
.L_x_4185:
        /* <DEDUP_REMOVED lines=15> */
.L_x_4186:
        /* <DEDUP_REMOVED lines=15> */
.L_x_4187:
        /* <DEDUP_REMOVED lines=10> */
.L_x_4169:
[----:B------:R-:W-:Y:S05]  /*14a40*/  BSYNC B1 ;  /* 0x0000000000017941 */ /* 0x000fea0003800000 */
.L_x_4168:
[----:B------:R-:W-:Y:S01]  /*14a50*/  VIADD R7, R7, 0x1 ;  /* 0x0000000107077836 */ /* 0x000fe20000000000 */
[----:B------:R-:W-:Y:S01]  /*14a60*/  LOP3.LUT P2, RZ, R19, 0x1, RZ, 0xc0, !PT ;  /* 0x0000000113ff7812 */ /* 0x000fe2000784c0ff */
[----:B------:R-:W-:Y:S03]  /*14a70*/  BSSY B1, `(.L_x_4188) ;  /* 0x00000d8000017945 */ /* 0x000fe60003800000 */
[----:B------:R-:W-:-:S04]  /*14a80*/  ISETP.NE.AND P0, PT, R7, 0x2, PT ;  /* 0x000000020700780c */ /* 0x000fc80003f05270 */
[----:B------:R-:W-:Y:S02]  /*14a90*/  SEL R2, RZ, 0x1, P0 ;  /* 0x00000001ff027807 */ /* 0x000fe40000000000 */
[----:B0-----:R-:W-:Y:S02]  /*14aa0*/  SEL R9, R7, RZ, P0 ;  /* 0x000000ff07097207 */ /* 0x001fe40000000000 */
[----:B------:R-:W-:Y:S01]  /*14ab0*/  LOP3.LUT R8, R6, R2, RZ, 0x3c, !PT ;  /* 0x0000000206087212 */ /* 0x000fe200078e3cff */
[----:B------:R-:W-:-:S04]  /*14ac0*/  VIADD R6, R0, 0xffffffff ;  /* 0xffffffff00067836 */ /* 0x000fc80000000000 */
[----:B------:R0:W-:Y:S04]  /*14ad0*/  STL [R1+0x18], R8 ;  /* 0x0000180801007387 */ /* 0x0001e80000100800 */
[----:B------:R0:W-:Y:S01]  /*14ae0*/  STL [R1+0x10], R9 ;  /* 0x0000100901007387 */ /* 0x0001e20000100800 */
        /* <DEDUP_REMOVED lines=25> */
.L_x_4190:
        /* <DEDUP_REMOVED lines=8> */
.L_x_4267:
[----:B------:R-:W-:Y:S05]  /*14d00*/  BSYNC B2 ;  /* 0x0000000000027941 */ /* 0x000fea0003800000 */
.L_x_4191:
        /* <DEDUP_REMOVED lines=9> */
.L_x_4194:
[----:B------:R-:W-:Y:S05]  /*14da0*/  BSYNC B2 ;  /* 0x0000000000027941 */ /* 0x000fea0003800000 */
.L_x_4193:
[----:B------:R-:W2:Y:S04]  /*14db0*/  LDL R3, [R1+0x10] ;  /* 0x0000100001037983 */ /* 0x000ea80000100800 */
[----:B------:R-:W3:Y:S01]  /*14dc0*/  LDL R5, [R1+0x20] ;  /* 0x0000200001057983 */ /* 0x000ee20000100800 */
[----:B0-----:R-:W-:Y:S01]  /*14dd0*/  IMAD.MOV.U32 R8, RZ, RZ, RZ ;  /* 0x000000ffff087224 */ /* 0x001fe200078e00ff */
[----:B------:R-:W-:Y:S01]  /*14de0*/  UIADD3 UR4, UP0, UR40, 0x370, URZ ;  /* 0x0000037028047890 */ /* 0x000fe2000ff1e03f */
[----:B------:R-:W-:Y:S01]  /*14df0*/  PLOP3.LUT P0, PT, PT, PT, PT, 0x80, 0x0 ;  /* 0x000000000000781c */ /* 0x000fe20003f0f070 */
[----:B------:R-:W-:Y:S01]  /*14e00*/  UMOV UR6, 0x0 ;  /* 0x0000000000067882 */ /* 0x000fe20000000000 */
[----:B------:R-:W-:Y:S01]  /*14e10*/  UMOV UR7, 0x14f00000 ;  /* 0x14f0000000077882 */ /* 0x000fe20000000000 */
[----:B------:R-:W-:Y:S01]  /*14e20*/  R2UR UR10, R8 ;  /* 0x00000000080a72ca */ /* 0x000fe200000e0000 */
[----:B------:R-:W-:Y:S01]  /*14e30*/  UIADD3.X UR5, URZ, UR41, URZ, UP0, !UPT ;  /* 0x000000293f057290 */ /* 0x000fe200087fe43f */
[----:B--2---:R-:W-:-:S02]  /*14e40*/  IMAD R3, R3, 0x2000, R18 ;  /* 0x0000200003037824 */ /* 0x004fc400078e0212 */
[----:B---3--:R-:W-:Y:S02]  /*14e50*/  IMAD R7, R7, 0x40, R5 ;  /* 0x0000004007077824 */ /* 0x008fe400078e0205 */
[----:B------:R-:W-:Y:S02]  /*14e60*/  VIADD R3, R3, 0x22400 ;  /* 0x0002240003037836 */ /* 0x000fe40000000000 */
[----:B------:R-:W-:-:S07]  /*14e70*/  VIADD R5, R4, 0x38830 ;  /* 0x0003883004057836 */ /* 0x000fce0000000000 */
.L_x_4195:
        /* <DEDUP_REMOVED lines=13> */
.L_x_4268:
[----:B------:R-:W-:Y:S05]  /*14f50*/  BSYNC B2 ;  /* 0x0000000000027941 */ /* 0x000fea0003800000 */
.L_x_4196:
        /* <DEDUP_REMOVED lines=11> */
.L_x_4199:
[----:B------:R-:W-:Y:S05]  /*15010*/  BSYNC B2 ;  /* 0x0000000000027941 */ /* 0x000fea0003800000 */
.L_x_4198:
[----:B------:R-:W2:Y:S01]  /*15020*/  LDL R5, [R1+0x10] ;  /* 0x0000100001057983 */ /* 0x000ea20000100800 */
        /* <DEDUP_REMOVED lines=9> */
.L_x_4200:
        /* <DEDUP_REMOVED lines=15> */
.L_x_4201:
        /* <DEDUP_REMOVED lines=15> */
.L_x_4202:
        /* <DEDUP_REMOVED lines=15> */
.L_x_4203:
        /* <DEDUP_REMOVED lines=15> */
.L_x_4204:
        /* <DEDUP_REMOVED lines=15> */
.L_x_4205:
        /* <DEDUP_REMOVED lines=15> */
.L_x_4206:
        /* <DEDUP_REMOVED lines=15> */
.L_x_4207:
        /* <DEDUP_REMOVED lines=10> */
.L_x_4189:
[----:B------:R-:W-:Y:S05]  /*157f0*/  BSYNC B1 ;  /* 0x0000000000017941 */ /* 0x000fea0003800000 */
.L_x_4188:
[----:B------:R-:W2:Y:S01]  /*15800*/  LDL R2, [R1+0x24] ;  /* 0x0000240001027983 */ /* 0x000ea20000100800 */
[----:B------:R-:W-:Y:S01]  /*15810*/  VIADD R0, R0, 0xfffffffe ;  /* 0xfffffffe00007836 */ /* 0x000fe20000000000 */
[----:B--2---:R-:W-:-:S13]  /*15820*/  ISETP.GT.AND P0, PT, R6, R2, PT ;  /* 0x000000020600720c */ /* 0x004fda0003f04270 */
[----:B------:R-:W-:Y:S05]  /*15830*/  @P0 BRA `(.L_x_4208) ;  /* 0xffffffe400200947 */ /* 0x000fea000383ffff */
.L_x_4145:
[----:B------:R-:W-:Y:S05]  /*15840*/  BSYNC B0 ;  /* 0x0000000000007941 */ /* 0x000fea0003800000 */
.L_x_4144:
[----:B------:R-:W2:Y:S04]  /*15850*/  LDL.LU R4, [R1+0x10] ;  /* 0x0000100001047983 */ /* 0x000ea80000300800 */
[----:B------:R-:W3:Y:S01]  /*15860*/  LDL.LU R3, [R1+0x18] ;  /* 0x0000180001037983 */ /* 0x000ee20000300800 */
[----:B------:R-:W1:Y:S01]  /*15870*/  S2R R2, SR_TID.X ;  /* 0x0000000000027919 */ /* 0x000e620000002100 */
[----:B------:R-:W-:Y:S01]  /*15880*/  BSSY B0, `(.L_x_4209) ;  /* 0x0000016000007945 */ /* 0x000fe20003800000 */
[----:B-1----:R-:W-:-:S04]  /*15890*/  LOP3.LUT R2, R2, 0x7f, RZ, 0xc0, !PT ;  /* 0x0000007f02027812 */ /* 0x002fc800078ec0ff */
[----:B------:R-:W-:Y:S01]  /*158a0*/  ISETP.NE.AND P1, PT, R2, RZ, PT ;  /* 0x000000ff0200720c */ /* 0x000fe20003f25270 */
[----:B--2---:R-:W-:-:S05]  /*158b0*/  VIADD R0, R4, 0x1 ;  /* 0x0000000104007836 */ /* 0x004fca0000000000 */
[----:B------:R-:W-:-:S04]  /*158c0*/  ISETP.NE.AND P0, PT, R0, 0x2, PT ;  /* 0x000000020000780c */ /* 0x000fc80003f05270 */
[----:B------:R-:W-:-:S04]  /*158d0*/  SEL R2, RZ, 0x1, P0 ;  /* 0x00000001ff027807 */ /* 0x000fc80000000000 */
[----:B---3--:R-:W-:-:S05]  /*158e0*/  LOP3.LUT R3, R3, R2, RZ, 0x3c, !PT ;  /* 0x0000000203037212 */ /* 0x008fca00078e3cff */
[----:B------:R1:W-:Y:S01]  /*158f0*/  STL [R1+0x18], R3 ;  /* 0x0000180301007387 */ /* 0x0003e20000100800 */
[----:B------:R-:W-:Y:S05]  /*15900*/  @P1 BRA `(.L_x_4210) ;  /* 0x0000000000341947 */ /* 0x000fea0003800000 */
[----:B------:R-:W2:Y:S01]  /*15910*/  S2R R2, SR_LANEID ;  /* 0x0000000000027919 */ /* 0x000ea20000000000 */
[----:B------:R-:W-:Y:S02]  /*15920*/  VOTEU.ANY UR4, UPT, PT ;  /* 0x0000000000047886 */ /* 0x000fe400038e0100 */
[----:B------:R-:W2:Y:S08]  /*15930*/  FLO.U32 R4, UR4 ;  /* 0x0000000400047d00 */ /* 0x000eb000080e0000 */
[----:B------:R-:W3:Y:S01]  /*15940*/  POPC R5, UR4 ;  /* 0x0000000400057d09 */ /* 0x000ee20008000000 */
[----:B--2---:R-:W-:-:S02]  /*15950*/  ISETP.EQ.U32.AND P1, PT, R4, R2, PT ;  /* 0x000000020400720c */ /* 0x004fc40003f22070 */
[----:B-1----:R-:W3:Y:S11]  /*15960*/  LDC.64 R2, c[0x0][0xd60] ;  /* 0x00035800ff027b82 */ /* 0x002ef60000000a00 */
[----:B---3--:R1:W2:Y:S02]  /*15970*/  @P1 ATOMG.E.ADD.STRONG.GPU PT, R2, desc[UR38][R2.64], R5 ;  /* 0x00000005020219a8 */ /* 0x0082a400081ee1e6 */
[----:B-1----:R-:W1:Y:S02]  /*15980*/  S2R R3, SR_LTMASK ;  /* 0x0000000000037919 */ /* 0x002e640000003900 */
[----:B-1----:R-:W-:-:S06]  /*15990*/  LOP3.LUT R3, R3, UR4, RZ, 0xc0, !PT ;  /* 0x0000000403037c12 */ /* 0x002fcc000f8ec0ff */
[----:B------:R-:W1:Y:S01]  /*159a0*/  POPC R3, R3 ;  /* 0x0000000300037309 */ /* 0x000e620000000000 */
[----:B--2---:R-:W1:Y:S02]  /*159b0*/  SHFL.IDX PT, R2, R2, R4, 0x1f ;  /* 0x00001f0402027589 */ /* 0x004e6400000e0000 */
[----:B-1----:R-:W-:-:S05]  /*159c0*/  IADD3 R2, R2, UR36, R3 ;  /* 0x0000002402027c10 */ /* 0x002fca000fffe003 */
[----:B------:R2:W-:Y:S02]  /*159d0*/  STL [R1], R2 ;  /* 0x0000000201007387 */ /* 0x0005e40000100800 */
.L_x_4210:
[----:B------:R-:W-:Y:S05]  /*159e0*/  BSYNC B0 ;  /* 0x0000000000007941 */ /* 0x000fea0003800000 */
.L_x_4209:
[----:B------:R-:W-:-:S05]  /*159f0*/  SEL R0, R0, RZ, P0 ;  /* 0x000000ff00007207 */ /* 0x000fca0000000000 */
[----:B------:R3:W-:Y:S02]  /*15a00*/  STL [R1+0x10], R0 ;  /* 0x0000100001007387 */ /* 0x0007e40000100800 */
.L_x_4106:
[----:B------:R-:W-:Y:S05]  /*15a10*/  BSYNC B7 ;  /* 0x0000000000077941 */ /* 0x000fea0003800000 */
.L_x_4104:
        /* <DEDUP_REMOVED lines=8> */
[----:B--23--:R-:W2:Y:S04]  /*15aa0*/  LDS.128 R4, [R18+0x388d0] ;  /* 0x0388d00012047984 */ /* 0x00cea80000000c00 */
[----:B--2---:R2:W-:Y:S04]  /*15ab0*/  STL.64 [R1], R4 ;  /* 0x0000000401007387 */ /* 0x0045e80000100a00 */
[----:B------:R2:W-:Y:S01]  /*15ac0*/  STL.64 [R1+0x8], R6 ;  /* 0x0000080601007387 */ /* 0x0005e20000100a00 */
[----:B------:R-:W-:Y:S06]  /*15ad0*/  BAR.ARV 0x4, 0x180 ;  /* 0x0106000000007b1d */ /* 0x000fec0000002000 */
[----:B------:R-:W-:Y:S05]  /*15ae0*/  BRA `(.L_x_4212) ;  /* 0x0000000c001c7947 */ /* 0x000fea0003800000 */
.L_x_4211:
[----:B------:R-:W5:Y:S01]  /*15af0*/  S2R R16, SR_TID.X ;  /* 0x0000000000107919 */ /* 0x000f620000002100 */
[----:B------:R-:W-:Y:S01]  /*15b00*/  UMOV UR4, 0xffffffff ;  /* 0xffffffff00047882 */ /* 0x000fe20000000000 */
[----:B-----5:R-:W-:-:S04]  /*15b10*/  LOP3.LUT R16, R16, 0x1f, RZ, 0xc0, !PT ;  /* 0x0000001f10107812 */ /* 0x020fc800078ec0ff */
[----:B------:R-:W-:Y:S01]  /*15b20*/  ISETP.NE.AND P0, PT, R16, 0x1f, PT ;  /* 0x0000001f1000780c */ /* 0x000fe20003f05270 */
[----:B------:R-:W-:-:S12]  /*15b30*/  BRA.DIV UR4, `(.L_x_4213) ;  /* 0x0000002604b07947 */ /* 0x000fd8000b800000 */
[----:B-1----:R-:W0:Y:S01]  /*15b40*/  LDL.LU R3, [R1] ;  /* 0x0000000001037983 */ /* 0x002e220000300800 */
[----:B------:R-:W-:-:S03]  /*15b50*/  ULDC UR4, c[0x0][0xd3c] ;  /* 0x00034f0000047ab9 */ /* 0x000fc60000000800 */
[----:B---3--:R-:W4:Y:S01]  /*15b60*/  LDL R4, [R1+0xc] ;  /* 0x00000c0001047983 */ /* 0x008f220000100800 */
[----:B0-----:R-:W-:Y:S02]  /*15b70*/  IMAD.MOV.U32 R10, RZ, RZ, R3 ;  /* 0x000000ffff0a7224 */ /* 0x001fe400078e0003 */
[----:B----4-:R-:W-:-:S05]  /*15b80*/  IMAD.IADD R0, R4, 0x1, R16 ;  /* 0x0000000104007824 */ /* 0x010fca00078e0210 */
[----:B------:R-:W-:-:S13]  /*15b90*/  ISETP.GE.OR P1, PT, R0, UR4, !P0 ;  /* 0x0000000400007c0c */ /* 0x000fda000c726670 */
[----:B--2---:R-:W0:Y:S08]  /*15ba0*/  @!P1 LDC.64 R2, c[0x0][0xd80] ;  /* 0x00036000ff029b82 */ /* 0x004e300000000a00 */
        /* <DEDUP_REMOVED lines=11> */
[----:B------:R-:W-:Y:S01]  /*15c60*/  SHFL.IDX PT, R8, R10, 0x1, 0x1f ;  /* 0x00201f000a087f89 */ /* 0x000fe200000e0000 */
[----:B--2---:R-:W-:Y:S01]  /*15c70*/  @!P1 IMAD.MOV.U32 R5, RZ, RZ, R6 ;  /* 0x000000ffff059224 */ /* 0x004fe200078e0006 */
[----:B------:R-:W-:-:S02]  /*15c80*/  CS2R R6, SRZ ;  /* 0x0000000000067805 */ /* 0x000fc4000001ff00 */
[----:B---3--:R-:W-:Y:S01]  /*15c90*/  @!P1 IMAD.MOV.U32 R7, RZ, RZ, R2 ;  /* 0x000000ffff079224 */ /* 0x008fe200078e0002 */
[----:B------:R-:W-:-:S03]  /*15ca0*/  ISETP.NE.AND P1, PT, R16, RZ, PT ;  /* 0x000000ff1000720c */ /* 0x000fc60003f25270 */
        /* <DEDUP_REMOVED lines=17> */
.L_x_4278:
[----:B------:R-:W-:Y:S02]  /*15dc0*/  ULDC UR4, c[0x0][0xd38] ;  /* 0x00034e0000047ab9 */ /* 0x000fe40000000800 */
[----:B------:R-:W-:-:S04]  /*15dd0*/  IMAD.U32 R3, RZ, RZ, UR4 ;  /* 0x00000004ff037e24 */ /* 0x000fc8000f8e00ff */
[----:B-1----:R-:W-:-:S04]  /*15de0*/  IMAD R9, R9, R3, RZ ;  /* 0x0000000309097224 */ /* 0x002fc800078e02ff */
[----:B------:R-:W-:-:S05]  /*15df0*/  IMAD.IADD R4, R8, 0x1, R9 ;  /* 0x0000000108047824 */ /* 0x000fca00078e0209 */
[----:B------:R-:W-:-:S13]  /*15e00*/  ISETP.GT.AND P6, PT, R4, R0, PT ;  /* 0x000000000400720c */ /* 0x000fda0003fc4270 */
[----:B------:R-:W-:Y:S05]  /*15e10*/  @P6 BRA `(.L_x_4214) ;  /* 0x0000000000ac6947 */ /* 0x000fea0003800000 */
.L_x_4217:
        /* <DEDUP_REMOVED lines=37> */
.L_x_4286:
[----:B------:R-:W-:Y:S02]  /*16070*/  ULDC UR4, c[0x0][0xd38] ;  /* 0x00034e0000047ab9 */ /* 0x000fe40000000800 */
[----:B------:R-:W-:-:S04]  /*16080*/  IMAD.U32 R3, RZ, RZ, UR4 ;  /* 0x00000004ff037e24 */ /* 0x000fc8000f8e00ff */
[----:B-1----:R-:W-:-:S04]  /*16090*/  IMAD R9, R9, R3, RZ ;  /* 0x0000000309097224 */ /* 0x002fc800078e02ff */
[----:B------:R-:W-:-:S05]  /*160a0*/  IMAD.IADD R4, R9, 0x1, R4 ;  /* 0x0000000109047824 */ /* 0x000fca00078e0204 */
[----:B------:R-:W-:-:S13]  /*160b0*/  ISETP.GT.AND P6, PT, R4, R0, PT ;  /* 0x000000000400720c */ /* 0x000fda0003fc4270 */
[----:B------:R-:W-:Y:S05]  /*160c0*/  @!P6 BRA `(.L_x_4217) ;  /* 0xfffffffc0054e947 */ /* 0x000fea000383ffff */
.L_x_4214:
        /* <DEDUP_REMOVED lines=9> */
.L_x_4291:
[----:B------:R-:W-:-:S13]  /*16160*/  ISETP.NE.AND P0, PT, R8, RZ, PT ;  /* 0x000000ff0800720c */ /* 0x000fda0003f05270 */
[----:B------:R-:W-:Y:S05]  /*16170*/  @!P0 BRA `(.L_x_4219) ;  /* 0x0000000000148947 */ /* 0x000fea0003800000 */
[----:B------:R-:W-:Y:S01]  /*16180*/  UMOV UR4, 0xffffffff ;  /* 0xffffffff00047882 */ /* 0x000fe20000000000 */
[----:B------:R-:W-:Y:S02]  /*16190*/  VIADD R12, R4, 0xffffffff ;  /* 0xffffffff040c7836 */ /* 0x000fe40000000000 */
[----:B------:R-:W-:Y:S05]  /*161a0*/  BRA.DIV UR4, `(.L_x_4220) ;  /* 0x0000002a04a47947 */ /* 0x000fea000b800000 */
[----:B0-----:R0:W4:Y:S02]  /*161b0*/  SHFL.IDX PT, R2, R2, R12, 0x1f ;  /* 0x00001f0c02027589 */ /* 0x00112400000e0000 */
.L_x_4294:
[----:B----4-:R-:W-:-:S07]  /*161c0*/  IMAD.MOV.U32 R6, RZ, RZ, R2 ;  /* 0x000000ffff067224 */ /* 0x010fce00078e0002 */
.L_x_4219:
[----:B------:R-:W4:Y:S01]  /*161d0*/  LDL.LU R10, [R1+0xc] ;  /* 0x00000c00010a7983 */ /* 0x000f220000300800 */
[----:B------:R-:W-:Y:S01]  /*161e0*/  IMAD R9, R6, R3, R9 ;  /* 0x0000000306097224 */ /* 0x000fe200078e0209 */
[----:B--2---:R-:W-:-:S03]  /*161f0*/  IABS R6, R5 ;  /* 0x0000000500067213 */ /* 0x004fc60000000000 */
[----:B------:R-:W-:Y:S01]  /*16200*/  IMAD.IADD R0, R0, 0x1, -R9 ;  /* 0x0000000100007824 */ /* 0x000fe200078e0a09 */
[----:B0-----:R-:W0:Y:S01]  /*16210*/  I2F.RP R2, R6 ;  /* 0x0000000600027306 */ /* 0x001e220000209400 */
        /* <DEDUP_REMOVED lines=52> */
[----:B-1----:R-:W-:Y:S02]  /*16560*/  IMAD.IADD R4, R0, 0x1, -R5 ;  /* 0x0000000100047824 */ /* 0x002fe400078e0a05 */
[----:B------:R-:W-:-:S05]  /*16570*/  IMAD R0, R3, 0x10000, R2 ;  /* 0x0001000003007824 */ /* 0x000fca00078e0202 */
[----:B------:R0:W-:Y:S04]  /*16580*/  STL [R1+0x8], R0 ;  /* 0x0000080001007387 */ /* 0x0001e80000100800 */
[----:B------:R0:W-:Y:S04]  /*16590*/  STL [R1+0xc], R10 ;  /* 0x00000c0a01007387 */ /* 0x0001e80000100800 */
[----:B------:R0:W-:Y:S01]  /*165a0*/  STL [R1+0x4], R4 ;  /* 0x0000040401007387 */ /* 0x0001e20000100800 */
[----:B------:R-:W-:Y:S05]  /*165b0*/  BRA `(.L_x_4221) ;  /* 0x0000000000287947 */ /* 0x000fea0003800000 */
.L_x_4215:
        /* <DEDUP_REMOVED lines=10> */
.L_x_4221:
        /* <DEDUP_REMOVED lines=9> */
[----:B------:R-:W0:Y:S01]  /*166f0*/  @!P0 S2R R0, SR_CgaCtaId ;  /* 0x0000000000008919 */ /* 0x000e220000008800 */
[----:B--2---:R-:W-:Y:S01]  /*16700*/  IMAD.MOV.U32 R7, RZ, RZ, R2 ;  /* 0x000000ffff077224 */ /* 0x004fe200078e0002 */
[----:B------:R-:W-:Y:S01]  /*16710*/  @!P0 MOV R2, 0x400 ;  /* 0x0000040000028802 */ /* 0x000fe20000000f00 */
[----:B---3--:R-:W-:-:S03]  /*16720*/  IMAD.MOV.U32 R6, RZ, RZ, R3 ;  /* 0x000000ffff067224 */ /* 0x008fc600078e0003 */
[----:B0-----:R-:W-:-:S05]  /*16730*/  @!P0 LEA R18, R0, R2, 0x18 ;  /* 0x0000000200128211 */ /* 0x001fca00078ec0ff */
[----:B----4-:R3:W-:Y:S01]  /*16740*/  @!P0 STS.128 [R18+0x388d0], R4 ;  /* 0x0388d00412008388 */ /* 0x0107e20000000c00 */
[----:B------:R-:W-:Y:S06]  /*16750*/  BAR.ARV 0x5, 0x180 ;  /* 0x0146000000007b1d */ /* 0x000fec0000002000 */
.L_x_4212:
[----:B----4-:R-:W4:Y:S01]  /*16760*/  LDL R0, [R1+0xc] ;  /* 0x00000c0001007983 */ /* 0x010f220000100800 */
[----:B------:R-:W-:Y:S02]  /*16770*/  ULDC UR4, c[0x0][0xd3c] ;  /* 0x00034f0000047ab9 */ /* 0x000fe40000000800 */
[----:B----4-:R-:W-:-:S13]  /*16780*/  ISETP.GE.AND P0, PT, R0, UR4, PT ;  /* 0x0000000400007c0c */ /* 0x010fda000bf06270 */
[----:B------:R-:W-:Y:S05]  /*16790*/  @!P0 BRA `(.L_x_4222) ;  /* 0xffffff8c00c08947 */ /* 0x000fea000383ffff */
[----:B------:R-:W-:Y:S05]  /*167a0*/  BSYNC B8 ;  /* 0x0000000000087941 */ /* 0x000fea0003800000 */
.L_x_4098:
[----:B0-----:R-:W4:Y:S01]  /*167b0*/  LDL.LU R0, [R1+0x64] ;  /* 0x0000640001007983 */ /* 0x001f220000300800 */
[----:B------:R-:W-:Y:S01]  /*167c0*/  BSSY B0, `(.L_x_4223) ;  /* 0x000000b000007945 */ /* 0x000fe20003800000 */
[----:B--23--:R-:W0:Y:S01]  /*167d0*/  S2R R5, SR_CgaCtaId ;  /* 0x0000000000057919 */ /* 0x00ce220000008800 */
[----:B----4-:R-:W-:-:S05]  /*167e0*/  VIADD R0, R0, 0x1 ;  /* 0x0000000100007836 */ /* 0x010fca0000000000 */
[----:B-1----:R-:W-:-:S04]  /*167f0*/  LEA.HI R2, R0, R0, RZ, 0x1 ;  /* 0x0000000000027211 */ /* 0x002fc800078f08ff */
[----:B------:R-:W-:Y:S02]  /*16800*/  LOP3.LUT R3, R2, 0xfffffffe, RZ, 0xc0, !PT ;  /* 0xfffffffe02037812 */ /* 0x000fe400078ec0ff */
[----:B------:R-:W-:-:S03]  /*16810*/  MOV R2, 0x400 ;  /* 0x0000040000027802 */ /* 0x000fc60000000f00 */
[----:B------:R-:W-:Y:S01]  /*16820*/  IMAD.IADD R0, R0, 0x1, -R3 ;  /* 0x0000000100007824 */ /* 0x000fe200078e0a03 */
[----:B0-----:R-:W-:-:S04]  /*16830*/  LEA R9, R5, R2, 0x18 ;  /* 0x0000000205097211 */ /* 0x001fc800078ec0ff */
[----:B------:R-:W-:-:S04]  /*16840*/  SHF.L.U32 R0, R0, 0x1f, RZ ;  /* 0x0000001f00007819 */ /* 0x000fc800000006ff */
[----:B------:R-:W0:Y:S02]  /*16850*/  SYNCS.PHASECHK.TRANS64.TRYWAIT P0, [R9+URZ+0x38820], R0 ;  /* 0x03882000090075a7 */ /* 0x000e24000800017f */
[----:B0-----:R-:W-:Y:S05]  /*16860*/  @!P0 BRA `(.L_x_4224) ;  /* 0x00000024001c8947 */ /* 0x001fea0003800000 */
.L_x_4295:
[----:B------:R-:W-:Y:S05]  /*16870*/  BSYNC B0 ;  /* 0x0000000000007941 */ /* 0x000fea0003800000 */
.L_x_4223:
[----:B------:R-:W-:-:S03]  /*16880*/  UMOV UR4, 0xffffffff ;  /* 0xffffffff00047882 */ /* 0x000fc60000000000 */
[----:B------:R-:W-:Y:S05]  /*16890*/  BRA.DIV UR4, `(.L_x_4225) ;  /* 0x0000002604247947 */ /* 0x000fea000b800000 */
[----:B0-----:R-:W0:Y:S02]  /*168a0*/  S2R R0, SR_TID.X ;  /* 0x0000000000007919 */ /* 0x001e240000002100 */
[----:B0-----:R-:W-:-:S04]  /*168b0*/  SHF.R.U32.HI R0, RZ, 0x5, R0 ;  /* 0x00000005ff007819 */ /* 0x001fc80000011600 */
[----:B------:R-:W-:-:S05]  /*168c0*/  LOP3.LUT R0, R0, 0x3, RZ, 0xc0, !PT ;  /* 0x0000000300007812 */ /* 0x000fca00078ec0ff */
[----:B------:R0:W1:Y:S02]  /*168d0*/  SHFL.IDX PT, R14, R0, RZ, 0x1f ;  /* 0x00001fff000e7589 */ /* 0x00006400000e0000 */
.L_x_4298:
[----:B-1----:R-:W-:Y:S01]  /*168e0*/  ISETP.NE.AND P0, PT, R14, RZ, PT ;  /* 0x000000ff0e00720c */ /* 0x002fe20003f05270 */
[----:B------:R-:W-:-:S12]  /*168f0*/  BSSY B0, `(.L_x_4226) ;  /* 0x0000020000007945 */ /* 0x000fd80003800000 */
[----:B------:R-:W-:Y:S05]  /*16900*/  @P0 BRA `(.L_x_4227) ;  /* 0x0000000000780947 */ /* 0x000fea0003800000 */
[----:B------:R-:W-:-:S03]  /*16910*/  UMOV UR4, 0xffffffff ;  /* 0xffffffff00047882 */ /* 0x000fc60000000000 */
[----:B------:R-:W-:Y:S05]  /*16920*/  BRA.DIV UR4, `(.L_x_4228) ;  /* 0x0000002604347947 */ /* 0x000fea000b800000 */
[----:B------:R-:W-:-:S13]  /*16930*/  ELECT P6, URZ, PT ;  /* 0x00000000003f782f */ /* 0x000fda00038c0000 */
.L_x_4301:
[----:B------:R-:W-:Y:S05]  /*16940*/  @!P6 BRA `(.L_x_4227) ;  /* 0x000000000068e947 */ /* 0x000fea0003800000 */
[----:B------:R-:W2:Y:S04]  /*16950*/  LDL R2, [R1+0x10] ;  /* 0x0000100001027983 */ /* 0x000ea80000100800 */
[----:B------:R-:W3:Y:S01]  /*16960*/  LDL.LU R6, [R1+0x18] ;  /* 0x0000180001067983 */ /* 0x000ee20000300800 */
[----:B0-----:R-:W-:-:S04]  /*16970*/  VIADD R0, R9, 0x38840 ;  /* 0x0003884009007836 */ /* 0x001fc80000000000 */
[C---:B--2---:R-:W-:Y:S02]  /*16980*/  IMAD R5, R2.reuse, 0x8, R0 ;  /* 0x0000000802057824 */ /* 0x044fe400078e0200 */
[----:B------:R-:W-:Y:S01]  /*16990*/  VIADD R2, R2, 0x1 ;  /* 0x0000000102027836 */ /* 0x000fe20000000000 */
[----:B---3--:R-:W-:-:S04]  /*169a0*/  SHF.L.U32 R4, R6, 0x1f, RZ ;  /* 0x0000001f06047819 */ /* 0x008fc800000006ff */
[----:B------:R-:W-:Y:S01]  /*169b0*/  ISETP.NE.AND P1, PT, R2, 0x2, PT ;  /* 0x000000020200780c */ /* 0x000fe20003f25270 */
[----:B------:R-:W0:Y:S03]  /*169c0*/  SYNCS.PHASECHK.TRANS64.TRYWAIT P0, [R5+URZ], R4 ;  /* 0x00000004050075a7 */ /* 0x000e26000800017f */
[----:B------:R-:W-:-:S04]  /*169d0*/  SEL R3, RZ, 0x1, P1 ;  /* 0x00000001ff037807 */ /* 0x000fc80000800000 */
[----:B------:R-:W-:Y:S02]  /*169e0*/  LOP3.LUT R6, R6, R3, RZ, 0x3c, !PT ;  /* 0x0000000306067212 */ /* 0x000fe400078e3cff */
[----:B------:R-:W-:Y:S02]  /*169f0*/  SEL R3, R2, RZ, P1 ;  /* 0x000000ff02037207 */ /* 0x000fe40000800000 */
[----:B------:R-:W-:-:S03]  /*16a00*/  SHF.L.U32 R2, R6, 0x1f, RZ ;  /* 0x0000001f06027819 */ /* 0x000fc600000006ff */
[----:B------:R-:W-:Y:S01]  /*16a10*/  IMAD R7, R3, 0x8, R0 ;  /* 0x0000000803077824 */ /* 0x000fe200078e0200 */
[----:B0-----:R-:W-:Y:S06]  /*16a20*/  @!P0 BRA `(.L_x_4229) ;  /* 0x0000002400148947 */ /* 0x001fec0003800000 */
.L_x_4302:
[----:B------:R-:W0:Y:S01]  /*16a30*/  LDL.LU R6, [R1+0x10] ;  /* 0x0000100001067983 */ /* 0x000e220000300800 */
[----:B------:R-:W1:Y:S01]  /*16a40*/  SYNCS.PHASECHK.TRANS64.TRYWAIT P0, [R7+URZ], R2 ;  /* 0x00000002070075a7 */ /* 0x000e62000800017f */
[----:B------:R-:W-:-:S04]  /*16a50*/  VIADD R0, R9, 0x38860 ;  /* 0x0003886009007836 */ /* 0x000fc80000000000 */
[----:B0-----:R-:W-:Y:S01]  /*16a60*/  IMAD R5, R6, 0x8, R0 ;  /* 0x0000000806057824 */ /* 0x001fe200078e0200 */
[----:B-1----:R-:W-:Y:S06]  /*16a70*/  @!P0 BRA `(.L_x_4230) ;  /* 0x0000002400148947 */ /* 0x002fec0003800000 */
.L_x_4303:
[----:B------:R-:W1:Y:S02]  /*16a80*/  SYNCS.PHASECHK.TRANS64.TRYWAIT P0, [R5+URZ], R4 ;  /* 0x00000004050075a7 */ /* 0x000e64000800017f */
[----:B-1----:R-:W-:Y:S05]  /*16a90*/  @!P0 BRA `(.L_x_4231) ;  /* 0x0000002400208947 */ /* 0x002fea0003800000 */
.L_x_4304:
[----:B------:R-:W-:-:S07]  /*16aa0*/  IMAD R3, R3, 0x8, R0 ;  /* 0x0000000803037824 */ /* 0x000fce00078e0200 */
.L_x_4232:
[----:B--2---:R2:W3:Y:S02]  /*16ab0*/  SYNCS.PHASECHK.TRANS64.TRYWAIT P0, [R3+URZ], R2 ;  /* 0x00000002030075a7 */ /* 0x0044e4000800017f */
[----:B---3--:R-:W-:Y:S05]  /*16ac0*/  @!P0 NANOSLEEP.SYNCS 0x989680 ;  /* 0x009896800000895d */ /* 0x008fea0003900000 */
[----:B------:R-:W3:Y:S02]  /*16ad0*/  @!P0 SYNCS.PHASECHK.TRANS64 P0, [R3+URZ], R2 ;  /* 0x00000002030085a7 */ /* 0x000ee4000800007f */
[----:B---3--:R-:W-:Y:S05]  /*16ae0*/  @!P0 BRA `(.L_x_4232) ;  /* 0xfffffffc00f08947 */ /* 0x008fea000383ffff */
.L_x_4227:
[----:B------:R-:W-:Y:S05]  /*16af0*/  BSYNC B0 ;  /* 0x0000000000007941 */ /* 0x000fea0003800000 */
.L_x_4226:
[----:B------:R-:W-:Y:S05]  /*16b00*/  EXIT ;  /* 0x000000000000794d */ /* 0x000fea0003800000 */
.L_x_4055:
[----:B0-----:R-:W-:-:S04]  /*16b10*/  IMAD.U32 R0, RZ, RZ, UR41 ;  /* 0x00000029ff007e24 */ /* 0x001fc8000f8e00ff */
[----:B------:R0:W1:Y:S03]  /*16b20*/  SYNCS.PHASECHK.TRANS64.TRYWAIT P1, [R0+URZ+0x38800], R3 ;  /* 0x03880003000075a7 */ /* 0x000066000802017f */
[----:B-1----:R-:W-:Y:S05]  /*16b30*/  @!P1 NANOSLEEP.SYNCS 0x989680 ;  /* 0x009896800000995d */ /* 0x002fea0003900000 */
[----:B------:R-:W1:Y:S02]  /*16b40*/  @!P1 SYNCS.PHASECHK.TRANS64 P1, [R0+URZ+0x38800], R3 ;  /* 0x03880003000095a7 */ /* 0x000e64000802007f */
[----:B-1----:R-:W-:Y:S05]  /*16b50*/  @!P1 BRA `(.L_x_4055) ;  /* 0xfffffffc00ec9947 */ /* 0x002fea000383ffff */
[----:B------:R-:W-:Y:S05]  /*16b60*/  BRA `(.L_x_4233) ;  /* 0xfffffed0008c7947 */ /* 0x000fea000383ffff */
.L_x_4059:
[----:B--2---:R2:W3:Y:S02]  /*16b70*/  SYNCS.PHASECHK.TRANS64.TRYWAIT P1, [R4+URZ+0x38830], R5 ;  /* 0x03883005040075a7 */ /* 0x0044e4000802017f */
[----:B---3--:R-:W-:Y:S05]  /*16b80*/  @!P1 NANOSLEEP.SYNCS 0x989680 ;  /* 0x009896800000995d */ /* 0x008fea0003900000 */
[----:B------:R-:W3:Y:S02]  /*16b90*/  @!P1 SYNCS.PHASECHK.TRANS64 P1, [R4+URZ+0x38830], R5 ;  /* 0x03883005040095a7 */ /* 0x000ee4000802007f */
[----:B---3--:R-:W-:Y:S05]  /*16ba0*/  @!P1 BRA `(.L_x_4059) ;  /* 0xfffffffc00f09947 */ /* 0x008fea000383ffff */
[----:B------:R-:W-:Y:S05]  /*16bb0*/  BRA `(.L_x_4058) ;  /* 0xfffffed000a87947 */ /* 0x000fea000383ffff */
.L_x_4060:
[----:B0-----:R-:W-:-:S04]  /*16bc0*/  IMAD.U32 R6, RZ, RZ, UR41 ;  /* 0x00000029ff067e24 */ /* 0x001fc8000f8e00ff */
[----:B------:R0:W3:Y:S03]  /*16bd0*/  SYNCS.PHASECHK.TRANS64.TRYWAIT P1, [R6+URZ+0x38810], R3 ;  /* 0x03881003060075a7 */ /* 0x0000e6000802017f */
[----:B---3--:R-:W-:Y:S05]  /*16be0*/  @!P1 NANOSLEEP.SYNCS 0x989680 ;  /* 0x009896800000995d */ /* 0x008fea0003900000 */
[----:B------:R-:W3:Y:S02]  /*16bf0*/  @!P1 SYNCS.PHASECHK.TRANS64 P1, [R6+URZ+0x38810], R3 ;  /* 0x03881003060095a7 */ /* 0x000ee4000802007f */
[----:B---3--:R-:W-:Y:S05]  /*16c00*/  @!P1 BRA `(.L_x_4060) ;  /* 0xfffffffc00ec9947 */ /* 0x008fea000383ffff */
[----:B------:R-:W-:Y:S05]  /*16c10*/  BRA `(.L_x_4234) ;  /* 0xfffffed400307947 */ /* 0x000fea000383ffff */
.L_x_4064:
[----:B----4-:R4:W0:Y:S02]  /*16c20*/  SYNCS.PHASECHK.TRANS64.TRYWAIT P1, [R4+URZ+0x38850], R5 ;  /* 0x03885005040075a7 */ /* 0x010824000802017f */
[----:B0-----:R-:W-:Y:S05]  /*16c30*/  @!P1 NANOSLEEP.SYNCS 0x989680 ;  /* 0x009896800000995d */ /* 0x001fea0003900000 */
[----:B------:R-:W0:Y:S02]  /*16c40*/  @!P1 SYNCS.PHASECHK.TRANS64 P1, [R4+URZ+0x38850], R5 ;  /* 0x03885005040095a7 */ /* 0x000e24000802007f */
[----:B0-----:R-:W-:Y:S05]  /*16c50*/  @!P1 BRA `(.L_x_4064) ;  /* 0xfffffffc00f09947 */ /* 0x001fea000383ffff */
[----:B------:R-:W-:Y:S05]  /*16c60*/  BRA `(.L_x_4063) ;  /* 0xfffffed4003c7947 */ /* 0x000fea000383ffff */
.L_x_4069:
[----:B-1----:R-:W-:-:S04]  /*16c70*/  IMAD.U32 R7, RZ, RZ, UR5 ;  /* 0x00000005ff077e24 */ /* 0x002fc8000f8e00ff */
[----:B------:R1:W2:Y:S03]  /*16c80*/  SYNCS.PHASECHK.TRANS64.TRYWAIT P3, [R7+URZ+0x38830], R6 ;  /* 0x03883006070075a7 */ /* 0x0002a6000806017f */
[----:B--2---:R-:W-:Y:S05]  /*16c90*/  @!P3 NANOSLEEP.SYNCS 0x989680 ;  /* 0x009896800000b95d */ /* 0x004fea0003900000 */
[----:B------:R-:W2:Y:S02]  /*16ca0*/  @!P3 SYNCS.PHASECHK.TRANS64 P3, [R7+URZ+0x38830], R6 ;  /* 0x038830060700b5a7 */ /* 0x000ea4000806007f */
[----:B--2---:R-:W-:Y:S05]  /*16cb0*/  @!P3 BRA `(.L_x_4069) ;  /* 0xfffffffc00ecb947 */ /* 0x004fea000383ffff */
[----:B------:R-:W-:Y:S05]  /*16cc0*/  BRA `(.L_x_4068) ;  /* 0xfffffef800cc7947 */ /* 0x000fea000383ffff */
.L_x_4073:
[----:B-1----:R-:W-:-:S04]  /*16cd0*/  IMAD.U32 R7, RZ, RZ, UR5 ;  /* 0x00000005ff077e24 */ /* 0x002fc8000f8e00ff */
[----:B------:R1:W3:Y:S03]  /*16ce0*/  SYNCS.PHASECHK.TRANS64.TRYWAIT P3, [R7+URZ+0x38850], R6 ;  /* 0x03885006070075a7 */ /* 0x0002e6000806017f */
[----:B---3--:R-:W-:Y:S05]  /*16cf0*/  @!P3 NANOSLEEP.SYNCS 0x989680 ;  /* 0x009896800000b95d */ /* 0x008fea0003900000 */
[----:B------:R-:W3:Y:S02]  /*16d00*/  @!P3 SYNCS.PHASECHK.TRANS64 P3, [R7+URZ+0x38850], R6 ;  /* 0x038850060700b5a7 */ /* 0x000ee4000806007f */
[----:B---3--:R-:W-:Y:S05]  /*16d10*/  @!P3 BRA `(.L_x_4073) ;  /* 0xfffffffc00ecb947 */ /* 0x008fea000383ffff */
[----:B------:R-:W-:Y:S05]  /*16d20*/  BRA `(.L_x_4072) ;  /* 0xfffffefc00487947 */ /* 0x000fea000383ffff */
.L_x_4112:
[----:B------:R-:W2:Y:S01]  /*16d30*/  S2R R4, SR_TID.X ;  /* 0x0000000000047919 */ /* 0x000ea20000002100 */
[----:B------:R-:W-:Y:S01]  /*16d40*/  BSSY B0, `(.L_x_4235) ;  /* 0x000000a000007945 */ /* 0x000fe20003800000 */
[----:B------:R-:W-:Y:S02]  /*16d50*/  IMAD.MOV.U32 R12, RZ, RZ, RZ ;  /* 0x000000ffff0c7224 */ /* 0x000fe400078e00ff */
[----:B0-----:R-:W-:Y:S02]  /*16d60*/  IMAD.MOV.U32 R11, RZ, RZ, 0x1f ;  /* 0x0000001fff0b7424 */ /* 0x001fe400078e00ff */
[----:B------:R-:W-:Y:S01]  /*16d70*/  IMAD.MOV.U32 R15, RZ, RZ, -0x1 ;  /* 0xffffffffff0f7424 */ /* 0x000fe200078e00ff */
[----:B--2---:R-:W-:-:S04]  /*16d80*/  SHF.R.U32.HI R4, RZ, 0x5, R4 ;  /* 0x00000005ff047819 */ /* 0x004fc80000011604 */
[----:B------:R-:W-:-:S05]  /*16d90*/  LOP3.LUT R4, R4, 0x3, RZ, 0xc0, !PT ;  /* 0x0000000304047812 */ /* 0x000fca00078ec0ff */
[----:B------:R-:W-:-:S07]  /*16da0*/  IMAD.MOV.U32 R13, RZ, RZ, R4 ;  /* 0x000000ffff0d7224 */ /* 0x000fce00078e0004 */
[----:B-1----:R-:W-:Y:S05]  /*16db0*/  WARPSYNC.COLLECTIVE R15, `(.L_x_4236) ;  /* 0x000000000f087348 */ /* 0x002fea0003c00000 */
[----:B------:R0:W2:Y:S02]  /*16dc0*/  SHFL.IDX P6, R14, R13, R12, R11 ;  /* 0x0000000c0d0e7389 */ /* 0x0000a400000c000b */
[----:B012---:R-:W-:Y:S01]  /*16dd0*/  ENDCOLLECTIVE ;  /* 0x000000000000791b */ /* 0x007fe20003800000 */
.L_x_4236:
[----:B------:R-:W-:Y:S05]  /*16de0*/  BSYNC B0 ;  /* 0x0000000000007941 */ /* 0x000fea0003800000 */
.L_x_4235:
[----:B------:R-:W-:Y:S05]  /*16df0*/  BRA `(.L_x_4237) ;  /* 0xffffff9400c87947 */ /* 0x000fea000383ffff */
.L_x_4114:
[----:B------:R-:W-:Y:S01]  /*16e00*/  BSSY B0, `(.L_x_4238) ;  /* 0x0000006000007945 */ /* 0x000fe20003800000 */
[----:B------:R-:W-:-:S07]  /*16e10*/  IMAD.MOV.U32 R15, RZ, RZ, -0x1 ;  /* 0xffffffffff0f7424 */ /* 0x000fce00078e00ff */
[----:B012---:R-:W-:Y:S05]  /*16e20*/  WARPSYNC.COLLECTIVE R15, `(.L_x_4239) ;  /* 0x000000000f0c7348 */ /* 0x007fea0003c00000 */
[----:B------:R-:W-:Y:S02]  /*16e30*/  ELECT P6, UR62, PT ;  /* 0x00000000003e782f */ /* 0x000fe400038c0000 */
[----:B------:R-:W-:Y:S01]  /*16e40*/  MOV R14, UR62 ;  /* 0x0000003e000e7c02 */ /* 0x000fe20008000f00 */
[----:B012---:R-:W-:Y:S10]  /*16e50*/  ENDCOLLECTIVE ;  /* 0x000000000000791b */ /* 0x007ff40003800000 */
.L_x_4239:
[----:B------:R-:W-:Y:S05]  /*16e60*/  BSYNC B0 ;  /* 0x0000000000007941 */ /* 0x000fea0003800000 */
.L_x_4238:
[----:B------:R-:W-:Y:S05]  /*16e70*/  BRA `(.L_x_4240) ;  /* 0xffffff9400cc7947 */ /* 0x000fea000383ffff */
.L_x_4116:
[----:B---3--:R3:W4:Y:S02]  /*16e80*/  SYNCS.PHASECHK.TRANS64.TRYWAIT P0, [R0+URZ+0x38840], R2 ;  /* 0x03884002000075a7 */ /* 0x008724000800017f */
[----:B----4-:R-:W-:Y:S05]  /*16e90*/  @!P0 NANOSLEEP.SYNCS 0x989680 ;  /* 0x009896800000895d */ /* 0x010fea0003900000 */
[----:B------:R-:W4:Y:S02]  /*16ea0*/  @!P0 SYNCS.PHASECHK.TRANS64 P0, [R0+URZ+0x38840], R2 ;  /* 0x03884002000085a7 */ /* 0x000f24000800007f */
[----:B----4-:R-:W-:Y:S05]  /*16eb0*/  @!P0 BRA `(.L_x_4116) ;  /* 0xfffffffc00f08947 */ /* 0x010fea000383ffff */
[----:B------:R-:W-:Y:S05]  /*16ec0*/  BRA `(.L_x_4241) ;  /* 0xffffff9800307947 */ /* 0x000fea000383ffff */
.L_x_4120:
[----:B------:R0:W5:Y:S01]  /*16ed0*/  LDL R0, [R1+0x38] ;  /* 0x0000380001007983 */ /* 0x0001620000100800 */
        /* <DEDUP_REMOVED lines=8> */
.L_x_4242:
[----:B------:R-:W-:Y:S02]  /*16f60*/  IMAD.MOV.U32 R13, RZ, RZ, R3 ;  /* 0x000000ffff0d7224 */ /* 0x000fe400078e0003 */
[----:B------:R-:W-:Y:S01]  /*16f70*/  IMAD.MOV.U32 R4, RZ, RZ, R14 ;  /* 0x000000ffff047224 */ /* 0x000fe200078e000e */
[----:B------:R-:W-:-:S07]  /*16f80*/  LOP3.LUT R6, R6, 0x7f, RZ, 0xc0, !PT ;  /* 0x0000007f06067812 */ /* 0x000fce00078ec0ff */
[----:B------:R-:W-:Y:S05]  /*16f90*/  WARPSYNC.COLLECTIVE R15, `(.L_x_4243) ;  /* 0x000000000f087348 */ /* 0x000fea0003c00000 */
[----:B------:R0:W1:Y:S02]  /*16fa0*/  SHFL.IDX P6, R14, R13, R12, R11 ;  /* 0x0000000c0d0e7389 */ /* 0x00006400000c000b */
[----:B01----:R-:W-:Y:S01]  /*16fb0*/  ENDCOLLECTIVE ;  /* 0x000000000000791b */ /* 0x003fe20003800000 */
.L_x_4243:
[----:B------:R-:W-:-:S05]  /*16fc0*/  SHF.R.U32.HI R6, RZ, 0x3, R6 ;  /* 0x00000003ff067819 */ /* 0x000fca0000011606 */
[----:B------:R-:W-:-:S05]  /*16fd0*/  IMAD R10, R10, 0x40, R6 ;  /* 0x000000400a0a7824 */ /* 0x000fca00078e0206 */
[----:B------:R0:W-:Y:S01]  /*16fe0*/  STL [R1+0x4], R10 ;  /* 0x0000040a01007387 */ /* 0x0001e20000100800 */
[----:B------:R-:W-:Y:S02]  /*16ff0*/  IMAD.MOV.U32 R13, RZ, RZ, R2 ;  /* 0x000000ffff0d7224 */ /* 0x000fe400078e0002 */
[----:B------:R-:W-:Y:S02]  /*17000*/  IMAD.MOV.U32 R12, RZ, RZ, 0x1 ;  /* 0x00000001ff0c7424 */ /* 0x000fe400078e00ff */
[----:B------:R-:W-:-:S07]  /*17010*/  IMAD.MOV.U32 R5, RZ, RZ, R14 ;  /* 0x000000ffff057224 */ /* 0x000fce00078e000e */
[----:B0-----:R-:W-:Y:S05]  /*17020*/  WARPSYNC.COLLECTIVE R15, `(.L_x_4244) ;  /* 0x000000000f087348 */ /* 0x001fea0003c00000 */
[----:B------:R1:W2:Y:S02]  /*17030*/  SHFL.IDX P6, R14, R13, R12, R11 ;  /* 0x0000000c0d0e7389 */ /* 0x0002a400000c000b */
[----:B012---:R-:W-:Y:S01]  /*17040*/  ENDCOLLECTIVE ;  /* 0x000000000000791b */ /* 0x007fe20003800000 */
.L_x_4244:
[----:B------:R-:W-:Y:S02]  /*17050*/  IMAD.MOV.U32 R13, RZ, RZ, R3 ;  /* 0x000000ffff0d7224 */ /* 0x000fe400078e0003 */
[----:B------:R-:W-:-:S07]  /*17060*/  IMAD.MOV.U32 R6, RZ, RZ, R14 ;  /* 0x000000ffff067224 */ /* 0x000fce00078e000e */
[----:B------:R-:W-:Y:S05]  /*17070*/  WARPSYNC.COLLECTIVE R15, `(.L_x_4245) ;  /* 0x000000000f087348 */ /* 0x000fea0003c00000 */
[----:B------:R0:W1:Y:S02]  /*17080*/  SHFL.IDX P6, R14, R13, R12, R11 ;  /* 0x0000000c0d0e7389 */ /* 0x00006400000c000b */
[----:B01----:R-:W-:Y:S01]  /*17090*/  ENDCOLLECTIVE ;  /* 0x000000000000791b */ /* 0x003fe20003800000 */
.L_x_4245:
[----:B------:R-:W-:Y:S02]  /*170a0*/  IMAD.MOV.U32 R13, RZ, RZ, R2 ;  /* 0x000000ffff0d7224 */ /* 0x000fe400078e0002 */
[----:B------:R-:W-:Y:S02]  /*170b0*/  IMAD.MOV.U32 R12, RZ, RZ, 0x2 ;  /* 0x00000002ff0c7424 */ /* 0x000fe400078e00ff */
[----:B------:R-:W-:Y:S02]  /*170c0*/  IMAD R0, R0, R7, RZ ;  /* 0x0000000700007224 */ /* 0x000fe400078e02ff */
[----:B------:R-:W-:-:S03]  /*170d0*/  VIADD R7, R10, 0x10 ;  /* 0x000000100a077836 */ /* 0x000fc60000000000 */
[----:B------:R-:W-:Y:S02]  /*170e0*/  ISETP.GE.AND P1, PT, R10, R0, PT ;  /* 0x000000000a00720c */ /* 0x000fe40003f26270 */
[----:B------:R0:W-:Y:S11]  /*170f0*/  STL [R1+0x50], R7 ;  /* 0x0000500701007387 */ /* 0x0001f60000100800 */
        /* <DEDUP_REMOVED lines=8> */
[----:B------:R1:W-:Y:S01]  /*17180*/  @!P1 LDGSTS.E.BYPASS.LTC128B.128 [R8+0x20400], desc[UR38][R4.64], !P0 ;  /* 0x2040000004089fae */ /* 0x0003e2000c101d66 */
[----:B------:R-:W-:Y:S01]  /*17190*/  ISETP.GE.AND P1, PT, R7, R0, PT ;  /* 0x000000000700720c */ /* 0x000fe20003f26270 */
[----:B0-----:R-:W-:-:S05]  /*171a0*/  VIADD R7, R10, 0x20 ;  /* 0x000000200a077836 */ /* 0x001fca0000000000 */
[----:B------:R0:W-:Y:S01]  /*171b0*/  STL [R1+0x5c], R7 ;  /* 0x00005c0701007387 */ /* 0x0001e20000100800 */
[----:B-1----:R-:W-:-:S07]  /*171c0*/  IMAD.MOV.U32 R4, RZ, RZ, R14 ;  /* 0x000000ffff047224 */ /* 0x002fce00078e000e */
[----:B0-----:R-:W-:Y:S05]  /*171d0*/  WARPSYNC.COLLECTIVE R15, `(.L_x_4246) ;  /* 0x000000000f087348 */ /* 0x001fea0003c00000 */
[----:B------:R1:W2:Y:S02]  /*171e0*/  SHFL.IDX P6, R14, R13, R12, R11 ;  /* 0x0000000c0d0e7389 */ /* 0x0002a400000c000b */
[----:B012---:R-:W-:Y:S01]  /*171f0*/  ENDCOLLECTIVE ;  /* 0x000000000000791b */ /* 0x007fe20003800000 */
.L_x_4246:
        /* <DEDUP_REMOVED lines=10> */
.L_x_4247:
[----:B------:R-:W-:Y:S01]  /*172a0*/  @!PT LDS RZ, [RZ] ;  /* 0x00000000fffff984 */ /* 0x000fe20000000800 */
[----:B------:R-:W-:Y:S01]  /*172b0*/  @!PT LDS RZ, [RZ] ;  /* 0x00000000fffff984 */ /* 0x000fe20000000800 */
[----:B------:R-:W-:Y:S01]  /*172c0*/  @!PT LDS RZ, [RZ] ;  /* 0x00000000fffff984 */ /* 0x000fe20000000800 */
[----:B------:R0:W-:Y:S01]  /*172d0*/  @!P1 LDGSTS.E.BYPASS.LTC128B.128 [R8+0x20c00], desc[UR38][R4.64], !P0 ;  /* 0x20c0000004089fae */ /* 0x0001e2000c101d66 */
[----:B------:R-:W-:Y:S01]  /*172e0*/  ISETP.GE.AND P1, PT, R7, R0, PT ;  /* 0x000000000700720c */ /* 0x000fe20003f26270 */
[----:B------:R-:W-:Y:S02]  /*172f0*/  IMAD.MOV.U32 R13, RZ, RZ, R2 ;  /* 0x000000ffff0d7224 */ /* 0x000fe400078e0002 */
[----:B------:R-:W-:Y:S02]  /*17300*/  IMAD.MOV.U32 R12, RZ, RZ, 0x3 ;  /* 0x00000003ff0c7424 */ /* 0x000fe400078e00ff */
[----:B0-----:R-:W-:-:S08]  /*17310*/  IMAD.MOV.U32 R4, RZ, RZ, R14 ;  /* 0x000000ffff047224 */ /* 0x001fd000078e000e */
[----:B------:R-:W-:Y:S05]  /*17320*/  WARPSYNC.COLLECTIVE R15, `(.L_x_4248) ;  /* 0x000000000f087348 */ /* 0x000fea0003c00000 */
[----:B------:R0:W1:Y:S02]  /*17330*/  SHFL.IDX P6, R14, R13, R12, R11 ;  /* 0x0000000c0d0e7389 */ /* 0x00006400000c000b */
[----:B01----:R-:W-:Y:S01]  /*17340*/  ENDCOLLECTIVE ;  /* 0x000000000000791b */ /* 0x003fe20003800000 */
.L_x_4248:
        /* <DEDUP_REMOVED lines=9> */
[----:B------:R0:W-:Y:S02]  /*173e0*/  @!P1 LDGSTS.E.BYPASS.LTC128B.128 [R8+0x21400], desc[UR38][R4.64], !P0 ;  /* 0x2140000004089fae */ /* 0x0001e4000c101d66 */
[----:B0-----:R-:W-:-:S07]  /*173f0*/  IMAD.MOV.U32 R4, RZ, RZ, R14 ;  /* 0x000000ffff047224 */ /* 0x001fce00078e000e */
[----:B------:R-:W-:Y:S05]  /*17400*/  WARPSYNC.COLLECTIVE R15, `(.L_x_4249) ;  /* 0x000000000f087348 */ /* 0x000fea0003c00000 */
[----:B------:R0:W1:Y:S02]  /*17410*/  SHFL.IDX P6, R14, R13, R12, R11 ;  /* 0x0000000c0d0e7389 */ /* 0x00006400000c000b */
[----:B01----:R-:W-:Y:S01]  /*17420*/  ENDCOLLECTIVE ;  /* 0x000000000000791b */ /* 0x003fe20003800000 */
.L_x_4249:
[----:B------:R-:W-:Y:S01]  /*17430*/  IMAD.MOV.U32 R3, RZ, RZ, R14 ;  /* 0x000000ffff037224 */ /* 0x000fe200078e000e */
[----:B------:R-:W-:Y:S06]  /*17440*/  BRA `(.L_x_4250) ;  /* 0xffffff9c006c7947 */ /* 0x000fec000383ffff */
.L_x_4124:
[----:B------:R-:W2:Y:S04]  /*17450*/  LDL.LU R12, [R1+0x38] ;  /* 0x00003800010c7983 */ /* 0x000ea80000300800 */
[----:B------:R-:W3:Y:S04]  /*17460*/  LDL.LU R11, [R1+0x4] ;  /* 0x00000400010b7983 */ /* 0x000ee80000300800 */
[----:B------:R-:W4:Y:S04]  /*17470*/  LDL.LU R9, [R1+0x50] ;  /* 0x0000500001097983 */ /* 0x000f280000300800 */
[----:B------:R-:W5:Y:S01]  /*17480*/  LDL.LU R8, [R1+0x5c] ;  /* 0x00005c0001087983 */ /* 0x000f620000300800 */
[----:B------:R-:W-:Y:S01]  /*17490*/  LOP3.LUT R19, R19, 0xffffffdf, RZ, 0xc0, !PT ;  /* 0xffffffdf13137812 */ /* 0x000fe200078ec0ff */
[----:B------:R-:W-:Y:S01]  /*174a0*/  BSSY B0, `(.L_x_4251) ;  /* 0x0000015000007945 */ /* 0x000fe20003800000 */
[----:B------:R-:W-:-:S02]  /*174b0*/  IMAD.MOV.U32 R13, RZ, RZ, R4 ;  /* 0x000000ffff0d7224 */ /* 0x000fc400078e0004 */
[----:B------:R-:W-:Y:S02]  /*174c0*/  IMAD.MOV.U32 R15, RZ, RZ, -0x1 ;  /* 0xffffffffff0f7424 */ /* 0x000fe400078e00ff */
[----:B--2---:R-:W-:Y:S02]  /*174d0*/  IMAD R7, R12, R7, RZ ;  /* 0x000000070c077224 */ /* 0x004fe400078e02ff */
[----:B------:R-:W-:-:S03]  /*174e0*/  IMAD.MOV.U32 R12, RZ, RZ, RZ ;  /* 0x000000ffff0c7224 */ /* 0x000fc600078e00ff */
[-C--:B---3--:R-:W-:Y:S01]  /*174f0*/  ISETP.GE.AND P2, PT, R11, R7.reuse, PT ;  /* 0x000000070b00720c */ /* 0x088fe20003f46270 */
[----:B------:R-:W-:Y:S01]  /*17500*/  IMAD.MOV.U32 R11, RZ, RZ, 0x181f ;  /* 0x0000181fff0b7424 */ /* 0x000fe200078e00ff */
[-C--:B----4-:R-:W-:Y:S02]  /*17510*/  ISETP.GE.AND P3, PT, R9, R7.reuse, PT ;  /* 0x000000070900720c */ /* 0x090fe40003f66270 */
[----:B-----5:R-:W-:-:S09]  /*17520*/  ISETP.GE.AND P4, PT, R8, R7, PT ;  /* 0x000000070800720c */ /* 0x020fd20003f86270 */
[----:B------:R-:W-:-:S04]  /*17530*/  @!P2 LOP3.LUT R2, R5, 0x40, RZ, 0xc0, !PT ;  /* 0x000000400502a812 */ /* 0x000fc800078ec0ff */
[----:B------:R-:W-:-:S04]  /*17540*/  @!P2 SHF.R.U32.HI R2, RZ, 0x2, R2 ;  /* 0x00000002ff02a819 */ /* 0x000fc80000011602 */
[----:B------:R-:W-:Y:S02]  /*17550*/  @!P2 ISETP.NE.U32.AND P6, PT, R2, RZ, PT ;  /* 0x000000ff0200a20c */ /* 0x000fe40003fc5070 */
[----:B------:R-:W-:-:S04]  /*17560*/  @!P2 LOP3.LUT R2, R6, 0x80, RZ, 0xc0, !PT ;  /* 0x000000800602a812 */ /* 0x000fc800078ec0ff */
[----:B------:R-:W-:-:S07]  /*17570*/  @!P2 SHF.R.U32.HI R2, RZ, 0x3, R2 ;  /* 0x00000003ff02a819 */ /* 0x000fce0000011602 */
[----:B------:R-:W-:Y:S02]  /*17580*/  @P6 LOP3.LUT R19, R19, 0x20, RZ, 0xfc, !PT ;  /* 0x0000002013136812 */ /* 0x000fe400078efcff */
[----:B------:R-:W-:Y:S02]  /*17590*/  @!P2 ISETP.NE.U32.AND P6, PT, R2, RZ, PT ;  /* 0x000000ff0200a20c */ /* 0x000fe40003fc5070 */
[----:B------:R-:W-:-:S11]  /*175a0*/  LOP3.LUT R19, R19, 0xffffffef, RZ, 0xc0, !PT ;  /* 0xffffffef13137812 */ /* 0x000fd600078ec0ff */
[----:B------:R-:W-:-:S07]  /*175b0*/  @P6 LOP3.LUT R19, R19, 0x10, RZ, 0xfc, !PT ;  /* 0x0000001013136812 */ /* 0x000fce00078efcff */
[----:B------:R-:W-:Y:S05]  /*175c0*/  WARPSYNC.COLLECTIVE R15, `(.L_x_4252) ;  /* 0x000000000f087348 */ /* 0x000fea0003c00000 */
[----:B------:R0:W1:Y:S02]  /*175d0*/  SHFL.IDX P6, R14, R13, R12, R11 ;  /* 0x0000000c0d0e7389 */ /* 0x00006400000c000b */
[----:B01----:R-:W-:Y:S01]  /*175e0*/  ENDCOLLECTIVE ;  /* 0x000000000000791b */ /* 0x003fe20003800000 */
.L_x_4252:
[----:B------:R-:W-:Y:S05]  /*175f0*/  BSYNC B0 ;  /* 0x0000000000007941 */ /* 0x000fea0003800000 */
.L_x_4251:
[----:B------:R0:W-:Y:S04]  /*17600*/  STL [R1+0x74], R7 ;  /* 0x0000740701007387 */ /* 0x0001e80000100800 */
[----:B0-----:R0:W5:Y:S01]  /*17610*/  LDL R7, [R1+0x14] ;  /* 0x0000140001077983 */ /* 0x0011620000100800 */
[----:B------:R-:W-:Y:S01]  /*17620*/  IMAD.MOV.U32 R13, RZ, RZ, R0 ;  /* 0x000000ffff0d7224 */ /* 0x000fe200078e0000 */
[----:B------:R-:W-:Y:S01]  /*17630*/  LOP3.LUT R19, R19, 0xffff7fff, RZ, 0xc0, !PT ;  /* 0xffff7fff13137812 */ /* 0x000fe200078ec0ff */
[----:B------:R-:W-:Y:S02]  /*17640*/  IMAD.MOV.U32 R12, RZ, RZ, RZ ;  /* 0x000000ffff0c7224 */ /* 0x000fe400078e00ff */
[----:B------:R-:W-:Y:S01]  /*17650*/  IMAD.MOV.U32 R11, RZ, RZ, 0x181f ;  /* 0x0000181fff0b7424 */ /* 0x000fe200078e00ff */
[----:B------:R-:W-:Y:S01]  /*17660*/  @P0 LOP3.LUT R19, R19, 0x8000, RZ, 0xfc, !PT ;  /* 0x0000800013130812 */ /* 0x000fe200078efcff */
[----:B------:R-:W-:-:S02]  /*17670*/  IMAD.MOV.U32 R15, RZ, RZ, -0x1 ;  /* 0xffffffffff0f7424 */ /* 0x000fc400078e00ff */
[----:B------:R-:W-:Y:S01]  /*17680*/  IMAD.MOV.U32 R2, RZ, RZ, R14 ;  /* 0x000000ffff027224 */ /* 0x000fe200078e000e */
[----:B0-----:R-:W-:-:S13]  /*17690*/  LOP3.LUT P0, RZ, R19, 0x8, RZ, 0xc0, !PT ;  /* 0x0000000813ff7812 */ /* 0x001fda000780c0ff */
[----:B-----5:R-:W-:Y:S05]  /*176a0*/  WARPSYNC.COLLECTIVE R15, `(.L_x_4253) ;  /* 0x000000000f087348 */ /* 0x020fea0003c00000 */
[----:B------:R0:W1:Y:S02]  /*176b0*/  SHFL.IDX P6, R14, R13, R12, R11 ;  /* 0x0000000c0d0e7389 */ /* 0x00006400000c000b */
[----:B01---5:R-:W-:Y:S01]  /*176c0*/  ENDCOLLECTIVE ;  /* 0x000000000000791b */ /* 0x023fe20003800000 */
.L_x_4253:
[----:B------:R-:W-:-:S04]  /*176d0*/  LOP3.LUT R19, R19, 0xffffbfff, RZ, 0xc0, !PT ;  /* 0xffffbfff13137812 */ /* 0x000fc800078ec0ff */
[----:B------:R-:W-:-:S04]  /*176e0*/  @P1 LOP3.LUT R19, R19, 0x4000, RZ, 0xfc, !PT ;  /* 0x0000400013131812 */ /* 0x000fc800078efcff */
[C---:B------:R-:W-:Y:S02]  /*176f0*/  LOP3.LUT P1, RZ, R19.reuse, 0x4, RZ, 0xc0, !PT ;  /* 0x0000000413ff7812 */ /* 0x040fe4000782c0ff */
[----:B------:R-:W-:Y:S01]  /*17700*/  LOP3.LUT R19, R19, 0xffffdfff, RZ, 0xc0, !PT ;  /* 0xffffdfff13137812 */ /* 0x000fe200078ec0ff */
[----:B------:R-:W-:-:S03]  /*17710*/  IMAD.MOV.U32 R13, RZ, RZ, R4 ;  /* 0x000000ffff0d7224 */ /* 0x000fc600078e0004 */
[----:B------:R-:W-:Y:S01]  /*17720*/  @P3 LOP3.LUT R19, R19, 0x2000, RZ, 0xfc, !PT ;  /* 0x0000200013133812 */ /* 0x000fe200078efcff */
[----:B------:R-:W-:-:S03]  /*17730*/  IMAD.MOV.U32 R12, RZ, RZ, 0x1 ;  /* 0x00000001ff0c7424 */ /* 0x000fc600078e00ff */
[C---:B------:R-:W-:Y:S02]  /*17740*/  LOP3.LUT P3, RZ, R19.reuse, 0x2, RZ, 0xc0, !PT ;  /* 0x0000000213ff7812 */ /* 0x040fe4000786c0ff */
[----:B------:R-:W-:Y:S01]  /*17750*/  LOP3.LUT R19, R19, 0xfffffbff, RZ, 0xc0, !PT ;  /* 0xfffffbff13137812 */ /* 0x000fe200078ec0ff */
[----:B------:R-:W-:-:S03]  /*17760*/  IMAD.MOV.U32 R3, RZ, RZ, R14 ;  /* 0x000000ffff037224 */ /* 0x000fc600078e000e */
[----:B------:R-:W-:Y:S02]  /*17770*/  @P4 LOP3.LUT R19, R19, 0x400, RZ, 0xfc, !PT ;  /* 0x0000040013134812 */ /* 0x000fe400078efcff */
[----:B------:R-:W-:Y:S02]  /*17780*/  @!P2 LEA R3, P6, R10, R3, 0x1 ;  /* 0x000000030a03a211 */ /* 0x000fe400078c08ff */
[----:B------:R-:W-:-:S03]  /*17790*/  LOP3.LUT P4, RZ, R19, 0x10, RZ, 0xc0, !PT ;  /* 0x0000001013ff7812 */ /* 0x000fc6000788c0ff */
[----:B------:R-:W-:Y:S01]  /*177a0*/  @!P2 IMAD.X R2, RZ, RZ, R2, P6 ;  /* 0x000000ffff02a224 */ /* 0x000fe200030e0602 */
[----:B------:R-:W-:-:S04]  /*177b0*/  LOP3.LUT P6, RZ, R19, 0x20, RZ, 0xc0, !PT ;  /* 0x0000002013ff7812 */ /* 0x000fc800078cc0ff */
[----:B------:R-:W-:-:S04]  /*177c0*/  @!P2 LOP3.LUT R3, R3, R2, RZ, 0x3c, !PT ;  /* 0x000000020303a212 */ /* 0x000fc800078e3cff */
[----:B------:R-:W-:-:S04]  /*177d0*/  @!P2 LOP3.LUT R2, R3, R2, RZ, 0x3c, !PT ;  /* 0x000000020302a212 */ /* 0x000fc800078e3cff */
[----:B------:R-:W-:-:S05]  /*177e0*/  @!P2 LOP3.LUT R3, R3, R2, RZ, 0x3c, !PT ;  /* 0x000000020303a212 */ /* 0x000fca00078e3cff */
[----:B------:R-:W-:Y:S01]  /*177f0*/  @!PT LDS RZ, [RZ] ;  /* 0x00000000fffff984 */ /* 0x000fe20000000800 */
[----:B------:R-:W-:Y:S01]  /*17800*/  @!PT LDS RZ, [RZ] ;  /* 0x00000000fffff984 */ /* 0x000fe20000000800 */
[----:B------:R-:W-:Y:S01]  /*17810*/  @!PT LDS RZ, [RZ] ;  /* 0x00000000fffff984 */ /* 0x000fe20000000800 */
[----:B------:R0:W-:Y:S01]  /*17820*/  @!P2 LDGSTS.E.BYPASS.LTC128B.128 [R7+0x26400], desc[UR38][R2.64], !P0 ;  /* 0x264000000207afae */ /* 0x0001e2000c101d66 */
[----:B------:R-:W-:-:S03]  /*17830*/  LOP3.LUT P0, RZ, R19, 0x8000, RZ, 0xc0, !PT ;  /* 0x0000800013ff7812 */ /* 0x000fc6000780c0ff */
[----:B------:R0:W-:Y:S01]  /*17840*/  @!P2 LDGSTS.E.BYPASS.LTC128B.128 [R7+0x28400], desc[UR38][R2.64+0x80], !P1 ;  /* 0x284000800207afae */ /* 0x0001e2000c901d66 */
[----:B------:R-:W-:-:S03]  /*17850*/  LOP3.LUT P1, RZ, R19, 0x4000, RZ, 0xc0, !PT ;  /* 0x0000400013ff7812 */ /* 0x000fc6000782c0ff */
[----:B------:R0:W-:Y:S01]  /*17860*/  @!P2 LDGSTS.E.BYPASS.LTC128B.128 [R7+0x2a400], desc[UR38][R2.64+0x100], !P3 ;  /* 0x2a4001000207afae */ /* 0x0001e2000d901d66 */
[C---:B------:R-:W-:Y:S02]  /*17870*/  LOP3.LUT P3, RZ, R19.reuse, 0x2000, RZ, 0xc0, !PT ;  /* 0x0000200013ff7812 */ /* 0x040fe4000786c0ff */
[----:B------:R-:W-:Y:S01]  /*17880*/  LOP3.LUT R19, R19, 0xfffff7ff, RZ, 0xc0, !PT ;  /* 0xfffff7ff13137812 */ /* 0x000fe200078ec0ff */
[----:B------:R0:W-:Y:S03]  /*17890*/  @!P2 LDGSTS.E.BYPASS.LTC128B.128 [R7+0x2c400], desc[UR38][R2.64+0x180], !P5 ;  /* 0x2c4001800207afae */ /* 0x0001e6000e901d66 */
[----:B------:R-:W-:Y:S01]  /*178a0*/  @P5 LOP3.LUT R19, R19, 0x800, RZ, 0xfc, !PT ;  /* 0x0000080013135812 */ /* 0x000fe200078efcff */
[----:B------:R0:W-:Y:S03]  /*178b0*/  @!P2 LDGSTS.E.BYPASS.LTC128B.128 [R7+0x2e400], desc[UR38][R2.64+0x200], !P0 ;  /* 0x2e4002000207afae */ /* 0x0001e6000c101d66 */
[C---:B------:R-:W-:Y:S01]  /*178c0*/  LOP3.LUT P5, RZ, R19.reuse, 0x4, RZ, 0xc0, !PT ;  /* 0x0000000413ff7812 */ /* 0x040fe200078ac0ff */
[----:B------:R0:W-:Y:S01]  /*178d0*/  @!P2 LDGSTS.E.BYPASS.LTC128B.128 [R7+0x30400], desc[UR38][R2.64+0x280], !P1 ;  /* 0x304002800207afae */ /* 0x0001e2000c901d66 */
[----:B------:R-:W-:-:S02]  /*178e0*/  LOP3.LUT R19, R19, 0xffffefff, RZ, 0xc0, !PT ;  /* 0xffffefff13137812 */ /* 0x000fc400078ec0ff */
[----:B------:R-:W-:Y:S01]  /*178f0*/  @!P3 LOP3.LUT R8, R6, 0x80, RZ, 0xc0, !PT ;  /* 0x000000800608b812 */ /* 0x000fe200078ec0ff */
[----:B------:R0:W-:Y:S01]  /*17900*/  @!P2 LDGSTS.E.BYPASS.LTC128B.128 [R7+0x32400], desc[UR38][R2.64+0x300], P6 ;  /* 0x324003000207afae */ /* 0x0001e2000b101d66 */
[----:B------:R-:W-:Y:S02]  /*17910*/  @!P3 LOP3.LUT R9, R5, 0x40, RZ, 0xc0, !PT ;  /* 0x000000400509b812 */ /* 0x000fe400078ec0ff */
[----:B------:R-:W-:-:S07]  /*17920*/  @!P3 SHF.R.U32.HI R8, RZ, 0x3, R8 ;  /* 0x00000003ff08b819 */ /* 0x000fce0000011608 */
[----:B0-----:R-:W-:Y:S05]  /*17930*/  WARPSYNC.COLLECTIVE R15, `(.L_x_4254) ;  /* 0x000000000f087348 */ /* 0x001fea0003c00000 */
[----:B------:R1:W2:Y:S02]  /*17940*/  SHFL.IDX P6, R14, R13, R12, R11 ;  /* 0x0000000c0d0e7389 */ /* 0x0002a400000c000b */
[----:B012---:R-:W-:Y:S01]  /*17950*/  ENDCOLLECTIVE ;  /* 0x000000000000791b */ /* 0x007fe20003800000 */
.L_x_4254:
[----:B------:R-:W-:Y:S01]  /*17960*/  @!P3 SHF.R.U32.HI R9, RZ, 0x2, R9 ;  /* 0x00000002ff09b819 */ /* 0x000fe20000011609 */
[----:B------:R-:W-:Y:S01]  /*17970*/  @!PT LDS RZ, [RZ] ;  /* 0x00000000fffff984 */ /* 0x000fe20000000800 */
[----:B------:R-:W-:Y:S01]  /*17980*/  @!PT LDS RZ, [RZ] ;  /* 0x00000000fffff984 */ /* 0x000fe20000000800 */
[----:B------:R-:W-:Y:S01]  /*17990*/  @!PT LDS RZ, [RZ] ;  /* 0x00000000fffff984 */ /* 0x000fe20000000800 */
[----:B------:R0:W-:Y:S01]  /*179a0*/  @!P2 LDGSTS.E.BYPASS.LTC128B.128 [R7+0x34400], desc[UR38][R2.64+0x380], P4 ;  /* 0x344003800207afae */ /* 0x0001e2000a101d66 */
[----:B------:R-:W-:Y:S02]  /*179b0*/  @!P3 ISETP.NE.U32.AND P4, PT, R8, RZ, PT ;  /* 0x000000ff0800b20c */ /* 0x000fe40003f85070 */
[----:B------:R-:W-:Y:S02]  /*179c0*/  @!P3 ISETP.NE.U32.AND P2, PT, R9, RZ, PT ;  /* 0x000000ff0900b20c */ /* 0x000fe40003f45070 */
[----:B------:R-:W-:-:S04]  /*179d0*/  @P5 LOP3.LUT R19, R19, 0x1000, RZ, 0xfc, !PT ;  /* 0x0000100013135812 */ /* 0x000fc800078efcff */
[C---:B------:R-:W-:Y:S01]  /*179e0*/  LOP3.LUT P5, RZ, R19.reuse, 0x8, RZ, 0xc0, !PT ;  /* 0x0000000813ff7812 */ /* 0x040fe200078ac0ff */
[----:B------:R-:W-:Y:S01]  /*179f0*/  IMAD.MOV.U32 R13, RZ, RZ, R0 ;  /* 0x000000ffff0d7224 */ /* 0x000fe200078e0000 */
[----:B------:R-:W-:-:S05]  /*17a00*/  LOP3.LUT R19, R19, 0xffffffdf, RZ, 0xc0, !PT ;  /* 0xffffffdf13137812 */ /* 0x000fca00078ec0ff */
[----:B------:R-:W-:Y:S01]  /*17a10*/  @P2 LOP3.LUT R19, R19, 0x20, RZ, 0xfc, !PT ;  /* 0x0000002013132812 */ /* 0x000fe200078efcff */
[----:B0-----:R-:W-:-:S07]  /*17a20*/  IMAD.MOV.U32 R8, RZ, RZ, R14 ;  /* 0x000000ffff087224 */ /* 0x001fce00078e000e */
[----:B------:R-:W-:Y:S05]  /*17a30*/  WARPSYNC.COLLECTIVE R15, `(.L_x_4255) ;  /* 0x000000000f087348 */ /* 0x000fea0003c00000 */
[----:B------:R0:W1:Y:S02]  /*17a40*/  SHFL.IDX P6, R14, R13, R12, R11 ;  /* 0x0000000c0d0e7389 */ /* 0x00006400000c000b */
[----:B01----:R-:W-:Y:S01]  /*17a50*/  ENDCOLLECTIVE ;  /* 0x000000000000791b */ /* 0x003fe20003800000 */
.L_x_4255:
[----:B------:R-:W-:Y:S02]  /*17a60*/  IMAD.MOV.U32 R13, RZ, RZ, R4 ;  /* 0x000000ffff0d7224 */ /* 0x000fe400078e0004 */
[----:B------:R-:W-:Y:S01]  /*17a70*/  IMAD.MOV.U32 R12, RZ, RZ, 0x2 ;  /* 0x00000002ff0c7424 */ /* 0x000fe200078e00ff */
[----:B------:R-:W-:Y:S02]  /*17a80*/  @!P3 LEA R21, P2, R10, R14, 0x1 ;  /* 0x0000000e0a15b211 */ /* 0x000fe400078408ff */
[----:B------:R-:W-:-:S03]  /*17a90*/  LOP3.LUT P6, RZ, R19, 0x20, RZ, 0xc0, !PT ;  /* 0x0000002013ff7812 */ /* 0x000fc600078cc0ff */
[----:B------:R-:W-:Y:S01]  /*17aa0*/  @!P3 IMAD.X R8, RZ, RZ, R8, P2 ;  /* 0x000000ffff08b224 */ /* 0x000fe200010e0608 */
[----:B------:R-:W-:Y:S01]  /*17ab0*/  LOP3.LUT P2, RZ, R19, 0x2, RZ, 0xc0, !PT ;  /* 0x0000000213ff7812 */ /* 0x000fe2000784c0ff */
[----:B------:R-:W-:Y:S02]  /*17ac0*/  @!P3 IMAD.MOV.U32 R2, RZ, RZ, R21 ;  /* 0x000000ffff02b224 */ /* 0x000fe400078e0015 */
[----:B------:R-:W-:-:S05]  /*17ad0*/  @!P3 IMAD.MOV.U32 R3, RZ, RZ, R8 ;  /* 0x000000ffff03b224 */ /* 0x000fca00078e0008 */
[----:B------:R-:W-:Y:S01]  /*17ae0*/  @!PT LDS RZ, [RZ] ;  /* 0x00000000fffff984 */ /* 0x000fe20000000800 */
[----:B------:R-:W-:Y:S01]  /*17af0*/  @!PT LDS RZ, [RZ] ;  /* 0x00000000fffff984 */ /* 0x000fe20000000800 */
[----:B------:R-:W-:Y:S01]  /*17b00*/  @!PT LDS RZ, [RZ] ;  /* 0x00000000fffff984 */ /* 0x000fe20000000800 */
[----:B------:R0:W-:Y:S01]  /*17b10*/  @!P3 LDGSTS.E.BYPASS.LTC128B.128 [R7+0x26c00], desc[UR38][R2.64], !P5 ;  /* 0x26c000000207bfae */ /* 0x0001e2000e901d66 */
[----:B------:R-:W-:-:S13]  /*17b20*/  LOP3.LUT P5, RZ, R19, 0x1000, RZ, 0xc0, !PT ;  /* 0x0000100013ff7812 */ /* 0x000fda00078ac0ff */
[----:B------:R0:W-:Y:S01]  /*17b30*/  @!P3 LDGSTS.E.BYPASS.LTC128B.128 [R7+0x28c00], desc[UR38][R2.64+0x80], !P5 ;  /* 0x28c000800207bfae */ /* 0x0001e2000e901d66 */
[C---:B------:R-:W-:Y:S02]  /*17b40*/  LOP3.LUT P5, RZ, R19.reuse, 0x800, RZ, 0xc0, !PT ;  /* 0x0000080013ff7812 */ /* 0x040fe400078ac0ff */
[----:B------:R-:W-:Y:S01]  /*17b50*/  LOP3.LUT R19, R19, 0xffffff7f, RZ, 0xc0, !PT ;  /* 0xffffff7f13137812 */ /* 0x000fe200078ec0ff */
[----:B------:R0:W-:Y:S03]  /*17b60*/  @!P3 LDGSTS.E.BYPASS.LTC128B.128 [R7+0x2ac00], desc[UR38][R2.64+0x100], !P2 ;  /* 0x2ac001000207bfae */ /* 0x0001e6000d101d66 */
[----:B------:R-:W-:-:S04]  /*17b70*/  @P2 LOP3.LUT R19, R19, 0x80, RZ, 0xfc, !PT ;  /* 0x0000008013132812 */ /* 0x000fc800078efcff */
[C---:B------:R-:W-:Y:S02]  /*17b80*/  LOP3.LUT P2, RZ, R19.reuse, 0x4, RZ, 0xc0, !PT ;  /* 0x0000000413ff7812 */ /* 0x040fe4000784c0ff */
[----:B------:R-:W-:Y:S01]  /*17b90*/  LOP3.LUT R19, R19, 0xfffffeff, RZ, 0xc0, !PT ;  /* 0xfffffeff13137812 */ /* 0x000fe200078ec0ff */
[----:B------:R0:W-:Y:S04]  /*17ba0*/  @!P3 LDGSTS.E.BYPASS.LTC128B.128 [R7+0x2cc00], desc[UR38][R2.64+0x180], !P5 ;  /* 0x2cc001800207bfae */ /* 0x0001e8000e901d66 */
[----:B------:R0:W-:Y:S04]  /*17bb0*/  @!P3 LDGSTS.E.BYPASS.LTC128B.128 [R7+0x2ec00], desc[UR38][R2.64+0x200], !P0 ;  /* 0x2ec002000207bfae */ /* 0x0001e8000c101d66 */
[----:B------:R0:W-:Y:S02]  /*17bc0*/  @!P3 LDGSTS.E.BYPASS.LTC128B.128 [R7+0x30c00], desc[UR38][R2.64+0x280], !P1 ;  /* 0x30c002800207bfae */ /* 0x0001e4000c901d66 */
[----:B------:R-:W-:-:S02]  /*17bd0*/  @P2 LOP3.LUT R19, R19, 0x100, RZ, 0xfc, !PT ;  /* 0x0000010013132812 */ /* 0x000fc400078efcff */
[----:B------:R0:W-:Y:S02]  /*17be0*/  @!P3 LDGSTS.E.BYPASS.LTC128B.128 [R7+0x32c00], desc[UR38][R2.64+0x300], P6 ;  /* 0x32c003000207bfae */ /* 0x0001e4000b101d66 */
[----:B------:R-:W-:-:S13]  /*17bf0*/  LOP3.LUT P2, RZ, R19, 0x8, RZ, 0xc0, !PT ;  /* 0x0000000813ff7812 */ /* 0x000fda000784c0ff */
[----:B0-----:R-:W-:Y:S05]  /*17c00*/  WARPSYNC.COLLECTIVE R15, `(.L_x_4256) ;  /* 0x000000000f087348 */ /* 0x001fea0003c00000 */
[----:B------:R1:W2:Y:S02]  /*17c10*/  SHFL.IDX P6, R14, R13, R12, R11 ;  /* 0x0000000c0d0e7389 */ /* 0x0002a400000c000b */
[----:B012---:R-:W-:Y:S01]  /*17c20*/  ENDCOLLECTIVE ;  /* 0x000000000000791b */ /* 0x007fe20003800000 */
.L_x_4256:
[----:B------:R-:W-:Y:S01]  /*17c30*/  LOP3.LUT R19, R19, 0xfffffdff, RZ, 0xc0, !PT ;  /* 0xfffffdff13137812 */ /* 0x000fe200078ec0ff */
[----:B------:R-:W-:Y:S01]  /*17c40*/  @!PT LDS RZ, [RZ] ;  /* 0x00000000fffff984 */ /* 0x000fe20000000800 */
[----:B------:R-:W-:Y:S01]  /*17c50*/  @!PT LDS RZ, [RZ] ;  /* 0x00000000fffff984 */ /* 0x000fe20000000800 */
[----:B------:R-:W-:Y:S01]  /*17c60*/  @!PT LDS RZ, [RZ] ;  /* 0x00000000fffff984 */ /* 0x000fe20000000800 */
[----:B------:R0:W-:Y:S03]  /*17c70*/  @!P3 LDGSTS.E.BYPASS.LTC128B.128 [R7+0x34c00], desc[UR38][R2.64+0x380], P4 ;  /* 0x34c003800207bfae */ /* 0x0001e6000a101d66 */
[----:B------:R-:W-:Y:S01]  /*17c80*/  @P2 LOP3.LUT R19, R19, 0x200, RZ, 0xfc, !PT ;  /* 0x0000020013132812 */ /* 0x000fe200078efcff */
[----:B------:R-:W-:-:S03]  /*17c90*/  IMAD.MOV.U32 R13, RZ, RZ, R0 ;  /* 0x000000ffff0d7224 */ /* 0x000fc600078e0000 */
[----:B------:R-:W-:Y:S01]  /*17ca0*/  LOP3.LUT P4, RZ, R19, 0x400, RZ, 0xc0, !PT ;  /* 0x0000040013ff7812 */ /* 0x000fe2000788c0ff */
[----:B------:R-:W-:-:S12]  /*17cb0*/  IMAD.MOV.U32 R10, RZ, RZ, R14 ;  /* 0x000000ffff0a7224 */ /* 0x000fd800078e000e */
[----:B0-----:R-:W-:Y:S05]  /*17cc0*/  WARPSYNC.COLLECTIVE R15, `(.L_x_4257) ;  /* 0x000000000f087348 */ /* 0x001fea0003c00000 */
[----:B------:R1:W2:Y:S02]  /*17cd0*/  SHFL.IDX P6, R14, R13, R12, R11 ;  /* 0x0000000c0d0e7389 */ /* 0x0002a400000c000b */
[----:B012---:R-:W-:Y:S01]  /*17ce0*/  ENDCOLLECTIVE ;  /* 0x000000000000791b */ /* 0x007fe20003800000 */
.L_x_4257:
[----:B------:R-:W-:Y:S02]  /*17cf0*/  @!P4 LOP3.LUT R8, R6, 0x80, RZ, 0xc0, !PT ;  /* 0x000000800608c812 */ /* 0x000fe400078ec0ff */
[----:B------:R-:W-:Y:S02]  /*17d00*/  @!P4 LOP3.LUT R2, R5, 0x40, RZ, 0xc0, !PT ;  /* 0x000000400502c812 */ /* 0x000fe400078ec0ff */
[----:B------:R-:W-:Y:S02]  /*17d10*/  @!P4 SHF.R.U32.HI R8, RZ, 0x3, R8 ;  /* 0x00000003ff08c819 */ /* 0x000fe40000011608 */
[----:B------:R-:W-:Y:S02]  /*17d20*/  @!P4 SHF.R.U32.HI R9, RZ, 0x2, R2 ;  /* 0x00000002ff09c819 */ /* 0x000fe40000011602 */
[----:B------:R-:W-:Y:S01]  /*17d30*/  @!P4 ISETP.NE.U32.AND P3, PT, R8, RZ, PT ;  /* 0x000000ff0800c20c */ /* 0x000fe20003f65070 */
[----:B------:R-:W0:Y:S01]  /*17d40*/  S2R R15, SR_TID.X ;  /* 0x00000000000f7919 */ /* 0x000e220000002100 */
[----:B------:R-:W-:Y:S01]  /*17d50*/  IMAD.MOV.U32 R3, RZ, RZ, R14 ;  /* 0x000000ffff037224 */ /* 0x000fe200078e000e */
[----:B------:R-:W-:Y:S01]  /*17d60*/  @!P4 ISETP.NE.U32.AND P6, PT, R9, RZ, PT ;  /* 0x000000ff0900c20c */ /* 0x000fe20003fc5070 */
[----:B0-----:R-:W-:-:S05]  /*17d70*/  IMAD.SHL.U32 R15, R15, 0x8, RZ ;  /* 0x000000080f0f7824 */ /* 0x001fca00078e00ff */
[----:B------:R-:W-:-:S04]  /*17d80*/  LOP3.LUT R15, R15, 0x38, RZ, 0xc0, !PT ;  /* 0x000000380f0f7812 */ /* 0x000fc800078ec0ff */
[----:B------:R-:W-:-:S05]  /*17d90*/  @!P4 LEA R8, P2, R15, R3, 0x1 ;  /* 0x000000030f08c211 */ /* 0x000fca00078408ff */
[----:B------:R-:W-:Y:S01]  /*17da0*/  @!P4 IMAD.X R3, RZ, RZ, R10, P2 ;  /* 0x000000ffff03c224 */ /* 0x000fe200010e060a */
[----:B------:R-:W-:Y:S01]  /*17db0*/  LOP3.LUT P2, RZ, R19, 0x200, RZ, 0xc0, !PT ;  /* 0x0000020013ff7812 */ /* 0x000fe2000784c0ff */
[----:B------:R-:W-:-:S12]  /*17dc0*/  @!P4 IMAD.MOV.U32 R2, RZ, RZ, R8 ;  /* 0x000000ffff02c224 */ /* 0x000fd800078e0008 */
[----:B------:R-:W-:Y:S01]  /*17dd0*/  @!PT LDS RZ, [RZ] ;  /* 0x00000000fffff984 */ /* 0x000fe20000000800 */
[----:B------:R-:W-:Y:S01]  /*17de0*/  @!PT LDS RZ, [RZ] ;  /* 0x00000000fffff984 */ /* 0x000fe20000000800 */
[----:B------:R-:W-:Y:S01]  /*17df0*/  @!PT LDS RZ, [RZ] ;  /* 0x00000000fffff984 */ /* 0x000fe20000000800 */
[----:B------:R0:W-:Y:S01]  /*17e00*/  @!P4 LDGSTS.E.BYPASS.LTC128B.128 [R7+0x27400], desc[UR38][R2.64], !P2 ;  /* 0x274000000207cfae */ /* 0x0001e2000d101d66 */
[----:B------:R-:W-:-:S13]  /*17e10*/  LOP3.LUT P2, RZ, R19, 0x100, RZ, 0xc0, !PT ;  /* 0x0000010013ff7812 */ /* 0x000fda000784c0ff */
[----:B------:R0:W-:Y:S01]  /*17e20*/  @!P4 LDGSTS.E.BYPASS.LTC128B.128 [R7+0x29400], desc[UR38][R2.64+0x80], !P2 ;  /* 0x294000800207cfae */ /* 0x0001e2000d101d66 */
[----:B------:R-:W-:-:S13]  /*17e30*/  LOP3.LUT P2, RZ, R19, 0x80, RZ, 0xc0, !PT ;  /* 0x0000008013ff7812 */ /* 0x000fda000784c0ff */
[----:B------:R0:W-:Y:S04]  /*17e40*/  @!P4 LDGSTS.E.BYPASS.LTC128B.128 [R7+0x2b400], desc[UR38][R2.64+0x100], !P2 ;  /* 0x2b4001000207cfae */ /* 0x0001e8000d101d66 */
[----:B------:R0:W-:Y:S04]  /*17e50*/  @!P4 LDGSTS.E.BYPASS.LTC128B.128 [R7+0x2d400], desc[UR38][R2.64+0x180], !P5 ;  /* 0x2d4001800207cfae */ /* 0x0001e8000e901d66 */
[----:B------:R0:W-:Y:S04]  /*17e60*/  @!P4 LDGSTS.E.BYPASS.LTC128B.128 [R7+0x2f400], desc[UR38][R2.64+0x200], !P0 ;  /* 0x2f4002000207cfae */ /* 0x0001e8000c101d66 */
[----:B------:R0:W-:Y:S04]  /*17e70*/  @!P4 LDGSTS.E.BYPASS.LTC128B.128 [R7+0x31400], desc[UR38][R2.64+0x280], !P1 ;  /* 0x314002800207cfae */ /* 0x0001e8000c901d66 */
[----:B------:R0:W-:Y:S04]  /*17e80*/  @!P4 LDGSTS.E.BYPASS.LTC128B.128 [R7+0x33400], desc[UR38][R2.64+0x300], P6 ;  /* 0x334003000207cfae */ /* 0x0001e8000b101d66 */
[----:B------:R0:W-:Y:S04]  /*17e90*/  @!P4 LDGSTS.E.BYPASS.LTC128B.128 [R7+0x35400], desc[UR38][R2.64+0x380], P3 ;  /* 0x354003800207cfae */ /* 0x0001e80009901d66 */
[----:B------:R0:W5:Y:S01]  /*17ea0*/  LDL.LU R7, [R1+0x74] ;  /* 0x0000740001077983 */ /* 0x0001620000300800 */
[----:B------:R-:W-:-:S02]  /*17eb0*/  IMAD.MOV.U32 R13, RZ, RZ, R4 ;  /* 0x000000ffff0d7224 */ /* 0x000fc400078e0004 */
[----:B------:R-:W-:Y:S02]  /*17ec0*/  IMAD.MOV.U32 R12, RZ, RZ, 0x3 ;  /* 0x00000003ff0c7424 */ /* 0x000fe400078e00ff */
[----:B------:R-:W-:-:S07]  /*17ed0*/  IMAD.MOV.U32 R15, RZ, RZ, -0x1 ;  /* 0xffffffffff0f7424 */ /* 0x000fce00078e00ff */
[----:B0----5:R-:W-:Y:S05]  /*17ee0*/  WARPSYNC.COLLECTIVE R15, `(.L_x_4258) ;  /* 0x000000000f087348 */ /* 0x021fea0003c00000 */
[----:B------:R1:W2:Y:S02]  /*17ef0*/  SHFL.IDX P6, R14, R13, R12, R11 ;  /* 0x0000000c0d0e7389 */ /* 0x0002a400000c000b */
[----:B012--5:R-:W-:Y:S01]  /*17f00*/  ENDCOLLECTIVE ;  /* 0x000000000000791b */ /* 0x027fe20003800000 */
.L_x_4258:
[----:B------:R-:W-:Y:S02]  /*17f10*/  IMAD.MOV.U32 R13, RZ, RZ, R0 ;  /* 0x000000ffff0d7224 */ /* 0x000fe400078e0000 */
[----:B------:R-:W-:-:S07]  /*17f20*/  IMAD.MOV.U32 R4, RZ, RZ, R14 ;  /* 0x000000ffff047224 */ /* 0x000fce00078e000e */
[----:B------:R-:W-:Y:S05]  /*17f30*/  WARPSYNC.COLLECTIVE R15, `(.L_x_4259) ;  /* 0x000000000f087348 */ /* 0x000fea0003c00000 */
[----:B------:R0:W1:Y:S02]  /*17f40*/  SHFL.IDX P6, R14, R13, R12, R11 ;  /* 0x0000000c0d0e7389 */ /* 0x00006400000c000b */
[----:B01----:R-:W-:Y:S01]  /*17f50*/  ENDCOLLECTIVE ;  /* 0x000000000000791b */ /* 0x003fe20003800000 */
.L_x_4259:
[----:B------:R-:W-:Y:S01]  /*17f60*/  IMAD.MOV.U32 R0, RZ, RZ, R14 ;  /* 0x000000ffff007224 */ /* 0x000fe200078e000e */
[----:B------:R-:W-:Y:S06]  /*17f70*/  BRA `(.L_x_4260) ;  /* 0xffffffa000447947 */ /* 0x000fec000383ffff */
.L_x_4129:
[----:B0-----:R0:W2:Y:S02]  /*17f80*/  SYNCS.PHASECHK.TRANS64.TRYWAIT P0, [R18+URZ+0x38820], R0 ;  /* 0x03882000120075a7 */ /* 0x0010a4000800017f */
[----:B--2---:R-:W-:Y:S05]  /*17f90*/  @!P0 NANOSLEEP.SYNCS 0x989680 ;  /* 0x009896800000895d */ /* 0x004fea0003900000 */
[----:B------:R-:W2:Y:S02]  /*17fa0*/  @!P0 SYNCS.PHASECHK.TRANS64 P0, [R18+URZ+0x38820], R0 ;  /* 0x03882000120085a7 */ /* 0x000ea4000800007f */
[----:B--2---:R-:W-:Y:S05]  /*17fb0*/  @!P0 BRA `(.L_x_4129) ;  /* 0xfffffffc00f08947 */ /* 0x004fea000383ffff */
[----:B------:R-:W-:Y:S05]  /*17fc0*/  BRA `(.L_x_4261) ;  /* 0xffffffa000fc7947 */ /* 0x000fea000383ffff */
.L_x_4133:
[----:B0-----:R0:W1:Y:S02]  /*17fd0*/  SYNCS.PHASECHK.TRANS64.TRYWAIT P0, [R0+URZ+0x38860], R2 ;  /* 0x03886002000075a7 */ /* 0x001064000800017f */
[----:B-1----:R-:W-:Y:S05]  /*17fe0*/  @!P0 NANOSLEEP.SYNCS 0x989680 ;  /* 0x009896800000895d */ /* 0x002fea0003900000 */
[----:B------:R-:W1:Y:S02]  /*17ff0*/  @!P0 SYNCS.PHASECHK.TRANS64 P0, [R0+URZ+0x38860], R2 ;  /* 0x03886002000085a7 */ /* 0x000e64000800007f */
[----:B-1----:R-:W-:Y:S05]  /*18000*/  @!P0 BRA `(.L_x_4133) ;  /* 0xfffffffc00f08947 */ /* 0x002fea000383ffff */
[----:B------:R-:W-:Y:S05]  /*18010*/  BRA `(.L_x_4262) ;  /* 0xffffffa400207947 */ /* 0x000fea000383ffff */
.L_x_4152:
[----:B--2---:R2:W3:Y:S02]  /*18020*/  SYNCS.PHASECHK.TRANS64.TRYWAIT P0, [R3+URZ+0x38840], R2 ;  /* 0x03884002030075a7 */ /* 0x0044e4000800017f */
[----:B---3--:R-:W-:Y:S05]  /*18030*/  @!P0 NANOSLEEP.SYNCS 0x989680 ;  /* 0x009896800000895d */ /* 0x008fea0003900000 */
[----:B------:R-:W3:Y:S02]  /*18040*/  @!P0 SYNCS.PHASECHK.TRANS64 P0, [R3+URZ+0x38840], R2 ;  /* 0x03884002030085a7 */ /* 0x000ee4000800007f */
[----:B---3--:R-:W-:Y:S05]  /*18050*/  @!P0 BRA `(.L_x_4152) ;  /* 0xfffffffc00f08947 */ /* 0x008fea000383ffff */
[----:B------:R-:W-:Y:S05]  /*18060*/  BRA `(.L_x_4263) ;  /* 0xffffffb000387947 */ /* 0x000fea000383ffff */
.L_x_4157:
[----:B0-----:R0:W1:Y:S02]  /*18070*/  SYNCS.PHASECHK.TRANS64.TRYWAIT P0, [R3+URZ+0x38860], R2 ;  /* 0x03886002030075a7 */ /* 0x001064000800017f */
[----:B-1----:R-:W-:Y:S05]  /*18080*/  @!P0 NANOSLEEP.SYNCS 0x989680 ;  /* 0x009896800000895d */ /* 0x002fea0003900000 */
[----:B------:R-:W1:Y:S02]  /*18090*/  @!P0 SYNCS.PHASECHK.TRANS64 P0, [R3+URZ+0x38860], R2 ;  /* 0x03886002030085a7 */ /* 0x000e64000800007f */
[----:B-1----:R-:W-:Y:S05]  /*180a0*/  @!P0 BRA `(.L_x_4157) ;  /* 0xfffffffc00f08947 */ /* 0x002fea000383ffff */
[----:B------:R-:W-:Y:S05]  /*180b0*/  BRA `(.L_x_4264) ;  /* 0xffffffb000b87947 */ /* 0x000fea000383ffff */
.L_x_4172:
[----:B-1----:R1:W2:Y:S02]  /*180c0*/  SYNCS.PHASECHK.TRANS64.TRYWAIT P0, [R4+URZ+0x38840], R2 ;  /* 0x03884002040075a7 */ /* 0x0022a4000800017f */
[----:B--2---:R-:W-:Y:S05]  /*180d0*/  @!P0 NANOSLEEP.SYNCS 0x989680 ;  /* 0x009896800000895d */ /* 0x004fea0003900000 */
[----:B------:R-:W2:Y:S02]  /*180e0*/  @!P0 SYNCS.PHASECHK.TRANS64 P0, [R4+URZ+0x38840], R2 ;  /* 0x03884002040085a7 */ /* 0x000ea4000800007f */
[----:B--2---:R-:W-:Y:S05]  /*180f0*/  @!P0 BRA `(.L_x_4172) ;  /* 0xfffffffc00f08947 */ /* 0x004fea000383ffff */
[----:B------:R-:W-:Y:S05]  /*18100*/  BRA `(.L_x_4265) ;  /* 0xffffffbc00987947 */ /* 0x000fea000383ffff */
.L_x_4177:
[----:B0-----:R0:W2:Y:S02]  /*18110*/  SYNCS.PHASECHK.TRANS64.TRYWAIT P0, [R4+URZ+0x38860], R2 ;  /* 0x03886002040075a7 */ /* 0x0010a4000800017f */
[----:B--2---:R-:W-:Y:S05]  /*18120*/  @!P0 NANOSLEEP.SYNCS 0x989680 ;  /* 0x009896800000895d */ /* 0x004fea0003900000 */
[----:B------:R-:W2:Y:S02]  /*18130*/  @!P0 SYNCS.PHASECHK.TRANS64 P0, [R4+URZ+0x38860], R2 ;  /* 0x03886002040085a7 */ /* 0x000ea4000800007f */
[----:B--2---:R-:W-:Y:S05]  /*18140*/  @!P0 BRA `(.L_x_4177) ;  /* 0xfffffffc00f08947 */ /* 0x004fea000383ffff */
[----:B------:R-:W-:Y:S05]  /*18150*/  BRA `(.L_x_4266) ;  /* 0xffffffc000147947 */ /* 0x000fea000383ffff */
.L_x_4192:
[----:B-1----:R1:W2:Y:S02]  /*18160*/  SYNCS.PHASECHK.TRANS64.TRYWAIT P0, [R4+URZ+0x38840], R2 ;  /* 0x03884002040075a7 */ /* 0x0022a4000800017f */
[----:B--2---:R-:W-:Y:S05]  /*18170*/  @!P0 NANOSLEEP.SYNCS 0x989680 ;  /* 0x009896800000895d */ /* 0x004fea0003900000 */
[----:B------:R-:W2:Y:S02]  /*18180*/  @!P0 SYNCS.PHASECHK.TRANS64 P0, [R4+URZ+0x38840], R2 ;  /* 0x03884002040085a7 */ /* 0x000ea4000800007f */
[----:B--2---:R-:W-:Y:S05]  /*18190*/  @!P0 BRA `(.L_x_4192) ;  /* 0xfffffffc00f08947 */ /* 0x004fea000383ffff */
[----:B------:R-:W-:Y:S05]  /*181a0*/  BRA `(.L_x_4267) ;  /* 0xffffffc800d47947 */ /* 0x000fea000383ffff */
.L_x_4197:
[----:B0-----:R0:W2:Y:S02]  /*181b0*/  SYNCS.PHASECHK.TRANS64.TRYWAIT P0, [R4+URZ+0x38860], R2 ;  /* 0x03886002040075a7 */ /* 0x0010a4000800017f */
[----:B--2---:R-:W-:Y:S05]  /*181c0*/  @!P0 NANOSLEEP.SYNCS 0x989680 ;  /* 0x009896800000895d */ /* 0x004fea0003900000 */
[----:B------:R-:W2:Y:S02]  /*181d0*/  @!P0 SYNCS.PHASECHK.TRANS64 P0, [R4+URZ+0x38860], R2 ;  /* 0x03886002040085a7 */ /* 0x000ea4000800007f */
[----:B--2---:R-:W-:Y:S05]  /*181e0*/  @!P0 BRA `(.L_x_4197) ;  /* 0xfffffffc00f08947 */ /* 0x004fea000383ffff */
[----:B------:R-:W-:Y:S05]  /*181f0*/  BRA `(.L_x_4268) ;  /* 0xffffffcc00547947 */ /* 0x000fea000383ffff */
.L_x_4213:
[----:B-1----:R-:W5:Y:S01]  /*18200*/  LDL R3, [R1] ;  /* 0x0000000001037983 */ /* 0x002f620000100800 */
[----:B------:R-:W-:Y:S01]  /*18210*/  BSSY B0, `(.L_x_4269) ;  /* 0x0000008000007945 */ /* 0x000fe20003800000 */
[----:B------:R-:W-:Y:S02]  /*18220*/  IMAD.MOV.U32 R12, RZ, RZ, RZ ;  /* 0x000000ffff0c7224 */ /* 0x000fe400078e00ff */
[----:B0-----:R-:W-:Y:S02]  /*18230*/  IMAD.MOV.U32 R11, RZ, RZ, 0x1f ;  /* 0x0000001fff0b7424 */ /* 0x001fe400078e00ff */
[----:B------:R-:W-:Y:S02]  /*18240*/  IMAD.MOV.U32 R15, RZ, RZ, -0x1 ;  /* 0xffffffffff0f7424 */ /* 0x000fe400078e00ff */
[----:B-----5:R-:W-:-:S07]  /*18250*/  IMAD.MOV.U32 R13, RZ, RZ, R3 ;  /* 0x000000ffff0d7224 */ /* 0x020fce00078e0003 */
[----:B--234-:R-:W-:Y:S05]  /*18260*/  WARPSYNC.COLLECTIVE R15, `(.L_x_4270) ;  /* 0x000000000f087348 */ /* 0x01cfea0003c00000 */
[----:B------:R0:W1:Y:S02]  /*18270*/  SHFL.IDX P6, R14, R13, R12, R11 ;  /* 0x0000000c0d0e7389 */ /* 0x00006400000c000b */
[----:B01234-:R-:W-:Y:S01]  /*18280*/  ENDCOLLECTIVE ;  /* 0x000000000000791b */ /* 0x01ffe20003800000 */
.L_x_4270:
[----:B------:R-:W-:Y:S05]  /*18290*/  BSYNC B0 ;  /* 0x0000000000007941 */ /* 0x000fea0003800000 */
.L_x_4269:
        /* <DEDUP_REMOVED lines=9> */
.L_x_4271:
        /* <DEDUP_REMOVED lines=25> */
.L_x_4272:
        /* <DEDUP_REMOVED lines=8> */
.L_x_4273:
        /* <DEDUP_REMOVED lines=8> */
.L_x_4274:
        /* <DEDUP_REMOVED lines=8> */
.L_x_4275:
        /* <DEDUP_REMOVED lines=8> */
.L_x_4276:
        /* <DEDUP_REMOVED lines=9> */
.L_x_4277:
[----:B------:R-:W-:Y:S01]  /*18750*/  IMAD.MOV.U32 R9, RZ, RZ, R14 ;  /* 0x000000ffff097224 */ /* 0x000fe200078e000e */
[----:B------:R-:W-:Y:S06]  /*18760*/  BRA `(.L_x_4278) ;  /* 0xffffffd400947947 */ /* 0x000fec000383ffff */
.L_x_4216:
        /* <DEDUP_REMOVED lines=8> */
.L_x_4280:
[----:B------:R-:W-:Y:S05]  /*187f0*/  BSYNC B0 ;  /* 0x0000000000007941 */ /* 0x000fea0003800000 */
.L_x_4279:
        /* <DEDUP_REMOVED lines=10> */
.L_x_4281:
        /* <DEDUP_REMOVED lines=8> */
.L_x_4282:
        /* <DEDUP_REMOVED lines=8> */
.L_x_4283:
        /* <DEDUP_REMOVED lines=8> */
.L_x_4284:
        /* <DEDUP_REMOVED lines=9> */
.L_x_4285:
[----:B------:R-:W-:Y:S01]  /*18ab0*/  IMAD.MOV.U32 R9, RZ, RZ, R14 ;  /* 0x000000ffff097224 */ /* 0x000fe200078e000e */
[----:B------:R-:W-:Y:S06]  /*18ac0*/  BRA `(.L_x_4286) ;  /* 0xffffffd400687947 */ /* 0x000fec000383ffff */
.L_x_4218:
[----:B------:R-:W-:Y:S01]  /*18ad0*/  BSSY B0, `(.L_x_4287) ;  /* 0x0000006000007945 */ /* 0x000fe20003800000 */
[----:B------:R-:W-:Y:S01]  /*18ae0*/  PLOP3.LUT P6, PT, P6, PT, PT, 0x8, 0x0 ;  /* 0x000000000000781c */ /* 0x000fe200037ce170 */
[----:B------:R-:W-:-:S12]  /*18af0*/  IMAD.MOV.U32 R15, RZ, RZ, -0x1 ;  /* 0xffffffffff0f7424 */ /* 0x000fd800078e00ff */
[----:B0-----:R-:W-:Y:S05]  /*18b00*/  WARPSYNC.COLLECTIVE R15, `(.L_x_4288) ;  /* 0x000000000f087348 */ /* 0x001fea0003c00000 */
[----:B------:R-:W-:Y:S01]  /*18b10*/  VOTE.ANY R14, PT, P6 ;  /* 0x00000000000e7806 */ /* 0x000fe200030e0100 */
[----:B0-----:R-:W-:Y:S06]  /*18b20*/  ENDCOLLECTIVE ;  /* 0x000000000000791b */ /* 0x001fec0003800000 */
.L_x_4288:
[----:B------:R-:W-:Y:S05]  /*18b30*/  BSYNC B0 ;  /* 0x0000000000007941 */ /* 0x000fea0003800000 */
.L_x_4287:
        /* <DEDUP_REMOVED lines=9> */
.L_x_4289:
[----:B------:R-:W-:Y:S02]  /*18bd0*/  IMAD.MOV.U32 R13, RZ, RZ, R7 ;  /* 0x000000ffff0d7224 */ /* 0x000fe400078e0007 */
[----:B------:R-:W-:-:S07]  /*18be0*/  IMAD.MOV.U32 R5, RZ, RZ, R14 ;  /* 0x000000ffff057224 */ /* 0x000fce00078e000e */
[----:B------:R-:W-:Y:S05]  /*18bf0*/  WARPSYNC.COLLECTIVE R15, `(.L_x_4290) ;  /* 0x000000000f087348 */ /* 0x000fea0003c00000 */
[----:B------:R0:W1:Y:S02]  /*18c00*/  SHFL.IDX P6, R14, R13, R12, R11 ;  /* 0x0000000c0d0e7389 */ /* 0x00006400000c000b */
[----:B01----:R-:W-:Y:S01]  /*18c10*/  ENDCOLLECTIVE ;  /* 0x000000000000791b */ /* 0x003fe20003800000 */
.L_x_4290:
[----:B------:R-:W-:Y:S01]  /*18c20*/  IMAD.MOV.U32 R7, RZ, RZ, R14 ;  /* 0x000000ffff077224 */ /* 0x000fe200078e000e */
[----:B------:R-:W-:Y:S06]  /*18c30*/  BRA `(.L_x_4291) ;  /* 0xffffffd400487947 */ /* 0x000fec000383ffff */
.L_x_4220:
[----:B------:R-:W-:Y:S01]  /*18c40*/  BSSY B0, `(.L_x_4292) ;  /* 0x0000007000007945 */ /* 0x000fe20003800000 */
[----:B------:R-:W-:Y:S02]  /*18c50*/  IMAD.MOV.U32 R13, RZ, RZ, R2 ;  /* 0x000000ffff0d7224 */ /* 0x000fe400078e0002 */
[----:B------:R-:W-:Y:S02]  /*18c60*/  IMAD.MOV.U32 R11, RZ, RZ, 0x1f ;  /* 0x0000001fff0b7424 */ /* 0x000fe400078e00ff */
[----:B------:R-:W-:-:S07]  /*18c70*/  IMAD.MOV.U32 R15, RZ, RZ, -0x1 ;  /* 0xffffffffff0f7424 */ /* 0x000fce00078e00ff */
[----:B0123--:R-:W-:Y:S05]  /*18c80*/  WARPSYNC.COLLECTIVE R15, `(.L_x_4293) ;  /* 0x000000000f087348 */ /* 0x00ffea0003c00000 */
[----:B------:R4:W0:Y:S02]  /*18c90*/  SHFL.IDX P6, R14, R13, R12, R11 ;  /* 0x0000000c0d0e7389 */ /* 0x00082400000c000b */
[----:B01234-:R-:W-:Y:S01]  /*18ca0*/  ENDCOLLECTIVE ;  /* 0x000000000000791b */ /* 0x01ffe20003800000 */
.L_x_4293:
[----:B------:R-:W-:Y:S05]  /*18cb0*/  BSYNC B0 ;  /* 0x0000000000007941 */ /* 0x000fea0003800000 */
.L_x_4292:
[----:B------:R-:W-:Y:S01]  /*18cc0*/  IMAD.MOV.U32 R2, RZ, RZ, R14 ;  /* 0x000000ffff027224 */ /* 0x000fe200078e000e */
[----:B------:R-:W-:Y:S06]  /*18cd0*/  BRA `(.L_x_4294) ;  /* 0xffffffd400387947 */ /* 0x000fec000383ffff */
.L_x_4224:
[----:B0-----:R0:W1:Y:S02]  /*18ce0*/  SYNCS.PHASECHK.TRANS64.TRYWAIT P0, [R9+URZ+0x38820], R0 ;  /* 0x03882000090075a7 */ /* 0x001064000800017f */
[----:B-1----:R-:W-:Y:S05]  /*18cf0*/  @!P0 NANOSLEEP.SYNCS 0x989680 ;  /* 0x009896800000895d */ /* 0x002fea0003900000 */
[----:B------:R-:W1:Y:S02]  /*18d00*/  @!P0 SYNCS.PHASECHK.TRANS64 P0, [R9+URZ+0x38820], R0 ;  /* 0x03882000090085a7 */ /* 0x000e64000800007f */
[----:B-1----:R-:W-:Y:S05]  /*18d10*/  @!P0 BRA `(.L_x_4224) ;  /* 0xfffffffc00f08947 */ /* 0x002fea000383ffff */
[----:B------:R-:W-:Y:S05]  /*18d20*/  BRA `(.L_x_4295) ;  /* 0xffffffd800d07947 */ /* 0x000fea000383ffff */
.L_x_4225:
        /* <DEDUP_REMOVED lines=11> */
.L_x_4297:
[----:B------:R-:W-:Y:S05]  /*18de0*/  BSYNC B0 ;  /* 0x0000000000007941 */ /* 0x000fea0003800000 */
.L_x_4296:
[----:B------:R-:W-:Y:S05]  /*18df0*/  BRA `(.L_x_4298) ;  /* 0xffffffd800b87947 */ /* 0x000fea000383ffff */
.L_x_4228:
[----:B------:R-:W-:Y:S01]  /*18e00*/  BSSY B1, `(.L_x_4299) ;  /* 0x0000006000017945 */ /* 0x000fe20003800000 */
[----:B------:R-:W-:-:S07]  /*18e10*/  IMAD.MOV.U32 R15, RZ, RZ, -0x1 ;  /* 0xffffffffff0f7424 */ /* 0x000fce00078e00ff */
[----:B0-----:R-:W-:Y:S05]  /*18e20*/  WARPSYNC.COLLECTIVE R15, `(.L_x_4300) ;  /* 0x000000000f0c7348 */ /* 0x001fea0003c00000 */
[----:B------:R-:W-:Y:S02]  /*18e30*/  ELECT P6, UR62, PT ;  /* 0x00000000003e782f */ /* 0x000fe400038c0000 */
[----:B------:R-:W-:Y:S01]  /*18e40*/  MOV R14, UR62 ;  /* 0x0000003e000e7c02 */ /* 0x000fe20008000f00 */
[----:B0-----:R-:W-:Y:S10]  /*18e50*/  ENDCOLLECTIVE ;  /* 0x000000000000791b */ /* 0x001ff40003800000 */
.L_x_4300:
[----:B------:R-:W-:Y:S05]  /*18e60*/  BSYNC B1 ;  /* 0x0000000000017941 */ /* 0x000fea0003800000 */
.L_x_4299:
[----:B------:R-:W-:Y:S05]  /*18e70*/  BRA `(.L_x_4301) ;  /* 0xffffffd800b07947 */ /* 0x000fea000383ffff */
.L_x_4229:
[----:B0-----:R0:W1:Y:S02]  /*18e80*/  SYNCS.PHASECHK.TRANS64.TRYWAIT P0, [R5+URZ], R4 ;  /* 0x00000004050075a7 */ /* 0x001064000800017f */
[----:B-1----:R-:W-:Y:S05]  /*18e90*/  @!P0 NANOSLEEP.SYNCS 0x989680 ;  /* 0x009896800000895d */ /* 0x002fea0003900000 */
[----:B------:R-:W1:Y:S02]  /*18ea0*/  @!P0 SYNCS.PHASECHK.TRANS64 P0, [R5+URZ], R4 ;  /* 0x00000004050085a7 */ /* 0x000e64000800007f */
[----:B-1----:R-:W-:Y:S05]  /*18eb0*/  @!P0 BRA `(.L_x_4229) ;  /* 0xfffffffc00f08947 */ /* 0x002fea000383ffff */
[----:B------:R-:W-:Y:S05]  /*18ec0*/  BRA `(.L_x_4302) ;  /* 0xffffffd800d87947 */ /* 0x000fea000383ffff */
.L_x_4230:
[----:B0-----:R0:W1:Y:S02]  /*18ed0*/  SYNCS.PHASECHK.TRANS64.TRYWAIT P0, [R7+URZ], R2 ;  /* 0x00000002070075a7 */ /* 0x001064000800017f */
[----:B-1----:R-:W-:Y:S05]  /*18ee0*/  @!P0 NANOSLEEP.SYNCS 0x989680 ;  /* 0x009896800000895d */ /* 0x002fea0003900000 */
[----:B------:R-:W1:Y:S02]  /*18ef0*/  @!P0 SYNCS.PHASECHK.TRANS64 P0, [R7+URZ], R2 ;  /* 0x00000002070085a7 */ /* 0x000e64000800007f */
[----:B-1----:R-:W-:Y:S05]  /*18f00*/  @!P0 BRA `(.L_x_4230) ;  /* 0xfffffffc00f08947 */ /* 0x002fea000383ffff */
[----:B------:R-:W-:Y:S05]  /*18f10*/  BRA `(.L_x_4303) ;  /* 0xffffffd800d87947 */ /* 0x000fea000383ffff */
.L_x_4231:
[----:B-1----:R1:W2:Y:S02]  /*18f20*/  SYNCS.PHASECHK.TRANS64.TRYWAIT P0, [R5+URZ], R4 ;  /* 0x00000004050075a7 */ /* 0x0022a4000800017f */
[----:B--2---:R-:W-:Y:S05]  /*18f30*/  @!P0 NANOSLEEP.SYNCS 0x989680 ;  /* 0x009896800000895d */ /* 0x004fea0003900000 */
[----:B------:R-:W2:Y:S02]  /*18f40*/  @!P0 SYNCS.PHASECHK.TRANS64 P0, [R5+URZ], R4 ;  /* 0x00000004050085a7 */ /* 0x000ea4000800007f */
[----:B--2---:R-:W-:Y:S05]  /*18f50*/  @!P0 BRA `(.L_x_4231) ;  /* 0xfffffffc00f08947 */ /* 0x004fea000383ffff */
[----:B------:R-:W-:Y:S05]  /*18f60*/  BRA `(.L_x_4304) ;  /* 0xffffffd800cc7947 */ /* 0x000fea000383ffff */
.L_x_4305:
        /* <DEDUP_REMOVED lines=9> */
.L_x_15171:


//--------------------- .text._ZN7cutlass13device_kernelIN5flash11enable_sm90INS1_16FlashAttnFwdSm90INS1_25CollectiveMainloopFwdSm90ILi2EN4cute5tupleIJNS5_1CILi1EEES8_S8_EEENS6_IJNS7_ILi64EEESA_SA_EEELi512ENS_6half_tEfNS_4arch4Sm90ELb0ELb0ELb1ELb1ELb0ELb1ELb1ELb0ELb0ELb1ELb1ELb0EEENS1_21CollectiveEpilogueFwdINS6_IJSA_NS7_ILi512EEESA_EEES9_SC_SE_Li256ELb1ELb1ELb1ELb0EEENS1_36VarlenDynamicPersistentTileSchedulerILi64ELi64ELi256ELi128ELb1ELb1ELb1ELb0ELb1ELb1EEEEEEEEEvNT_6ParamsE --------------------------
	.section	.text._ZN7cutlass13device_kernelIN5flash11enable_sm90INS1_16FlashAttnFwdSm90INS1_25CollectiveMainloopFwdSm90ILi2EN4cute5tupleIJNS5_1CILi1EEES8_S8_EEENS6_IJNS7_ILi64EEESA_SA_EEELi512ENS_6half_tEfNS_4arch4Sm90ELb0ELb0ELb1ELb1ELb0ELb1ELb1ELb0ELb0ELb1ELb1ELb0EEENS1_21CollectiveEpilogueFwdINS6_IJSA_NS7_ILi512EEESA_EEES9_SC_SE_Li256ELb1ELb1ELb1ELb0EEENS1_36VarlenDynamicPersistentTileSchedulerILi64ELi64ELi256ELi128ELb1ELb1ELb1ELb0ELb1ELb1EEEEEEEEEvNT_6ParamsE,"ax",@progbits
	.align	128
.text._ZN7cutlass13device_kernelIN5flash11enable_sm90INS1_16FlashAttnFwdSm90INS1_25CollectiveMainloopFwdSm90ILi2EN4cute5tupleIJNS5_1CILi1EEES8_S8_EEENS6_IJNS7_ILi64EEESA_SA_EEELi512ENS_6half_tEfNS_4arch4Sm90ELb0ELb0ELb1ELb1ELb0ELb1ELb1ELb0ELb0ELb1ELb1ELb0EEENS1_21CollectiveEpilogueFwdINS6_IJSA_NS7_ILi512EEESA_EEES9_SC_SE_Li256ELb1ELb1ELb1ELb0EEENS1_36VarlenDynamicPersistentTileSchedulerILi64ELi64ELi256ELi128ELb1ELb1ELb1ELb0ELb1ELb1EEEEEEEEEvNT_6ParamsE:
        .type           _ZN7cutlass13device_kernelIN5flash11enable_sm90INS1_16FlashAttnFwdSm90INS1_25CollectiveMainloopFwdSm90ILi2EN4cute5tupleIJNS5_1CILi1EEES8_S8_EEENS6_IJNS7_ILi64EEESA_SA_EEELi512ENS_6half_tEfNS_4arch4Sm90ELb0ELb0ELb1ELb1ELb0ELb1ELb1ELb0ELb0ELb1ELb1ELb0EEENS1_21CollectiveEpilogueFwdINS6_IJSA_NS7_ILi512EEESA_EEES9_SC_SE_Li256ELb1ELb1ELb1ELb0EEENS1_36VarlenDynamicPersistentTileSchedulerILi64ELi64ELi256ELi128ELb1ELb1ELb1ELb0ELb1ELb1EEEEEEEEEvNT_6ParamsE,@function
        .size           _ZN7cutlass13device_kernelIN5flash11enable_sm90INS1_16FlashAttnFwdSm90INS1_25CollectiveMainloopFwdSm90ILi2EN4cute5tupleIJNS5_1CILi1EEES8_S8_EEENS6_IJNS7_ILi64EEESA_SA_EEELi512ENS_6half_tEfNS_4arch4Sm90ELb0ELb0ELb1ELb1ELb0ELb1ELb1ELb0ELb0ELb1ELb1ELb0EEENS1_21CollectiveEpilogueFwdINS6_IJSA_NS7_ILi512EEESA_EEES9_SC_SE_Li256ELb1ELb1ELb1ELb0EEENS1_36VarlenDynamicPersistentTileSchedulerILi64ELi64ELi256ELi128ELb1ELb1ELb1ELb0ELb1ELb1EEEEEEEEEvNT_6ParamsE,(.L_x_15172 - _ZN7cutlass13device_kernelIN5flash11enable_sm90INS1_16FlashAttnFwdSm90INS1_25CollectiveMainloopFwdSm90ILi2EN4cute5tupleIJNS5_1CILi1EEES8_S8_EEENS6_IJNS7_ILi64EEESA_SA_EEELi512ENS_6half_tEfNS_4arch4Sm90ELb0ELb0ELb1ELb1ELb0ELb1ELb1ELb0ELb0ELb1ELb1ELb0EEENS1_21CollectiveEpilogueFwdINS6_IJSA_NS7_ILi512EEESA_EEES9_SC_SE_Li256ELb1ELb1ELb1ELb0EEENS1_36VarlenDynamicPersistentTileSchedulerILi64ELi64ELi256ELi128ELb1ELb1ELb1ELb0ELb1ELb1EEEEEEEEEvNT_6ParamsE)
        .other          _ZN7cutlass13device_kernelIN5flash11enable_sm90INS1_16FlashAttnFwdSm90INS1_25CollectiveMainloopFwdSm90ILi2EN4cute5tupleIJNS5_1CILi1EEES8_S8_EEENS6_IJNS7_ILi64EEESA_SA_EEELi512ENS_6half_tEfNS_4arch4Sm90ELb0ELb0ELb1ELb1ELb0ELb1ELb1ELb0ELb0ELb1ELb1ELb0EEENS1_21CollectiveEpilogueFwdINS6_IJSA_NS7_ILi512EEESA_EEES9_SC_SE_Li256ELb1ELb1ELb1ELb0EEENS1_36VarlenDynamicPersistentTileSchedulerILi64ELi64ELi256ELi128ELb1ELb1ELb1ELb0ELb1ELb1EEEEEEEEEvNT_6ParamsE,@"STO_CUDA_ENTRY STV_DEFAULT"
_ZN7cutlass13device_kernelIN5flash11enable_sm90INS1_16FlashAttnFwdSm90INS1_25CollectiveMainloopFwdSm90ILi2EN4cute5tupleIJNS5_1CILi1EEES8_S8_EEENS6_IJNS7_ILi64EEESA_SA_EEELi512ENS_6half_tEfNS_4arch4Sm90ELb0ELb0ELb1ELb1ELb0ELb1ELb1ELb0ELb0ELb1ELb1ELb0EEENS1_21CollectiveEpilogueFwdINS6_IJSA_NS7_ILi512EEESA_EEES9_SC_SE_Li256ELb1ELb1ELb1ELb0EEENS1_36VarlenDynamicPersistentTileSchedulerILi64ELi64ELi256ELi128ELb1ELb1ELb1ELb0ELb1ELb1EEEEEEEEEvNT_6ParamsE:
        /* <DEDUP_REMOVED lines=24> */
.L_x_4307:
[----:B------:R-:W-:Y:S05]  /*0180*/  BSYNC B0 ;  /* 0x0000000000007941 */ /* 0x000fea0003800000 */
.L_x_4306:
        /* <DEDUP_REMOVED lines=39> */
.L_x_4308:
        /* <DEDUP_REMOVED lines=22> */
.L_x_4309:
        /* <DEDUP_REMOVED lines=18> */
.L_x_4310:
        /* <DEDUP_REMOVED lines=22> */
.L_x_4311:
        /* <DEDUP_REMOVED lines=22> */
.L_x_4312:
[----:B------:R-:W-:Y:S01]  /*0940*/  PLOP3.LUT P0, PT, PT, PT, UP0, 0x80, 0x0 ;  /* 0x000000000000781c */ /* 0x000fe20003f0f008 */
[----:B------:R-:W-:Y:S01]  /*0950*/  UMOV UR36, 0x1 ;  /* 0x0000000100247882 */ /* 0x000fe20000000000 */
[----:B------:R-:W-:Y:S01]  /*0960*/  NOP ;  /* 0x0000000000007918 */ /* 0x000fe20000000000 */
[----:B------:R-:W-:Y:S01]  /*0970*/  USEL UR36, UR36, 0x2, !UP0 ;  /* 0x0000000224247887 */ /* 0x000fe2000c000000 */
[----:B------:R-:W-:Y:S01]  /*0980*/  BSSY B9, `(.L_x_4313) ;  /* 0x0001ea7000097945 */ /* 0x000fe20003800000 */
[----:B------:R-:W-:Y:S01]  /*0990*/  ULDC.64 UR42, c[0x0][0x208] ;  /* 0x00008200002a7ab9 */ /* 0x000fe20000000a00 */
[----:B0123--:R-:W-:Y:S07]  /*09a0*/  BAR.SYNC.DEFER_BLOCKING 0x0 ;  /* 0x0000000000007b1d */ /* 0x00ffee0000010000 */
[----:B------:R-:W-:Y:S05]  /*09b0*/  @!P0 BRA `(.L_x_4314) ;  /* 0x0000014800308947 */ /* 0x000fea0003800000 */
.L_x_4315:
[----:B------:R-:W-:-:S08]  /*09c0*/  NOP ;  /* 0x0000000000007918 */ /* 0x000fd00000000000 */
[----:B------:R-:W0:Y:S02]  /*09d0*/  USETMAXREG.TRY_ALLOC.CTAPOOL UP0, 0xf0 ;  /* 0x000000f0000079c8 */ /* 0x000e240008000600 */
[----:B0-----:R-:W-:-:S13]  /*09e0*/  PLOP3.LUT P0, PT, PT, PT, UP0, 0x80, 0x0 ;  /* 0x000000000000781c */ /* 0x001fda0003f0f008 */
[----:B------:R-:W-:Y:S05]  /*09f0*/  @!P0 BRA `(.L_x_4315) ;  /* 0xfffffffc00f08947 */ /* 0x000fea000383ffff */
[----:B------:R-:W-:Y:S01]  /*0a00*/  SHF.R.U32.HI R0, RZ, 0x7, R6 ;  /* 0x00000007ff007819 */ /* 0x000fe20000011606 */
[----:B------:R-:W0:Y:S01]  /*0a10*/  S2UR UR5, SR_CgaCtaId ;  /* 0x00000000000579c3 */ /* 0x000e220000008800 */
[----:B------:R-:W-:Y:S02]  /*0a20*/  UMOV UR4, 0x400 ;  /* 0x0000040000047882 */ /* 0x000fe40000000000 */
[----:B------:R-:W-:-:S13]  /*0a30*/  ISETP.NE.AND P0, PT, R0, 0x1, PT ;  /* 0x000000010000780c */ /* 0x000fda0003f05270 */
[----:B------:R-:W-:Y:S06]  /*0a40*/  @!P0 BAR.ARV 0x8, 0x100 ;  /* 0x0204000000008b1d */ /* 0x000fec0000002000 */
[----:B------:R-:W-:Y:S01]  /*0a50*/  ISETP.GE.U32.AND P0, PT, R6, 0x100, PT ;  /* 0x000001000600780c */ /* 0x000fe20003f06070 */
[----:B0-----:R-:W-:-:S06]  /*0a60*/  ULEA UR4, UR5, UR4, 0x18 ;  /* 0x0000000405047291 */ /* 0x001fcc000f8ec03f */
[----:B------:R-:W-:Y:S01]  /*0a70*/  IMAD.U32 R2, RZ, RZ, UR4 ;  /* 0x00000004ff027e24 */ /* 0x000fe2000f8e00ff */
[----:B------:R-:W-:-:S05]  /*0a80*/  ULDC UR4, c[0x0][0xd3c] ;  /* 0x00034f0000047ab9 */ /* 0x000fca0000000800 */
[----:B------:R-:W-:Y:S08]  /*0a90*/  @P0 BAR.ARV 0xf, 0x100 ;  /* 0x03c4000000000b1d */ /* 0x000ff00000002000 */
        /* <DEDUP_REMOVED lines=17> */
[--C-:B------:R-:W-:Y:S02]  /*0bb0*/  SHF.R.S32.HI R193, RZ, 0x5, R5.reuse ;  /* 0x00000005ffc17819 */ /* 0x100fe40000011405 */
[----:B------:R-:W-:Y:S02]  /*0bc0*/  SHF.R.S32.HI R12, RZ, 0x1f, R5 ;  /* 0x0000001fff0c7819 */ /* 0x000fe40000011405 */
[----:B------:R-:W-:Y:S02]  /*0bd0*/  LEA.HI R3, R3, R6, RZ, 0x3 ;  /* 0x0000000603037211 */ /* 0x000fe400078f18ff */
[----:B------:R-:W-:-:S02]  /*0be0*/  LOP3.LUT R5, R4, 0xfffffff0, RZ, 0xc0, !PT ;  /* 0xfffffff004057812 */ /* 0x000fc400078ec0ff */
[----:B------:R-:W-:Y:S02]  /*0bf0*/  SHF.R.S32.HI R7, RZ, 0x4, R4 ;  /* 0x00000004ff077819 */ /* 0x000fe40000011404 */
[----:B------:R-:W-:Y:S01]  /*0c00*/  LOP3.LUT R11, R3, 0xfffffff8, RZ, 0xc0, !PT ;  /* 0xfffffff8030b7812 */ /* 0x000fe200078ec0ff */
[----:B------:R-:W-:Y:S01]  /*0c10*/  IMAD.IADD R8, R6, 0x1, -R5 ;  /* 0x0000000106087824 */ /* 0x000fe200078e0a05 */
[----:B------:R-:W-:Y:S02]  /*0c20*/  LEA.HI R4, R4, R7, RZ, 0x1 ;  /* 0x0000000704047211 */ /* 0x000fe400078f08ff */
[----:B------:R-:W-:Y:S01]  /*0c30*/  LOP3.LUT R3, R0, 0xffffff80, RZ, 0xc0, !PT ;  /* 0xffffff8000037812 */ /* 0x000fe200078ec0ff */
[----:B------:R-:W-:Y:S01]  /*0c40*/  IMAD.IADD R187, R6, 0x1, -R11 ;  /* 0x0000000106bb7824 */ /* 0x000fe200078e0a0b */
[----:B------:R-:W-:Y:S02]  /*0c50*/  LEA.HI R12, R12, R193, RZ, 0x2 ;  /* 0x000000c10c0c7211 */ /* 0x000fe400078f10ff */
[----:B------:R-:W-:Y:S01]  /*0c60*/  LOP3.LUT R9, R13, 0xfffffffc, RZ, 0xc0, !PT ;  /* 0xfffffffc0d097812 */ /* 0x000fe200078ec0ff */
[----:B------:R-:W-:Y:S01]  /*0c70*/  IMAD.IADD R3, R6, 0x1, -R3 ;  /* 0x0000000106037824 */ /* 0x000fe200078e0a03 */
[----:B------:R-:W-:Y:S01]  /*0c80*/  LOP3.LUT R4, R4, 0x1ffffffe, RZ, 0xc0, !PT ;  /* 0x1ffffffe04047812 */ /* 0x000fe200078ec0ff */
[----:B------:R-:W-:Y:S01]  /*0c90*/  IMAD.SHL.U32 R187, R187, 0x8, RZ ;  /* 0x00000008bbbb7824 */ /* 0x000fe200078e00ff */
[----:B------:R-:W-:Y:S01]  /*0ca0*/  SHF.R.S32.HI R20, RZ, 0x7, R0 ;  /* 0x00000007ff147819 */ /* 0x000fe20000011400 */
[----:B------:R-:W-:Y:S01]  /*0cb0*/  IMAD.IADD R184, R6, 0x1, -R9 ;  /* 0x0000000106b87824 */ /* 0x000fe200078e0a09 */
[----:B------:R-:W-:Y:S01]  /*0cc0*/  SHF.R.S32.HI R5, RZ, 0x1f, R8 ;  /* 0x0000001fff057819 */ /* 0x000fe20000011408 */
[----:B------:R-:W-:Y:S01]  /*0cd0*/  IMAD.IADD R10, R7, 0x1, -R4 ;  /* 0x00000001070a7824 */ /* 0x000fe200078e0a04 */
[----:B------:R-:W-:Y:S01]  /*0ce0*/  LOP3.LUT R12, R12, 0x3ffffc, RZ, 0xc0, !PT ;  /* 0x003ffffc0c0c7812 */ /* 0x000fe200078ec0ff */
[----:B------:R-:W-:Y:S01]  /*0cf0*/  IMAD R15, R20, 0x100, R8 ;  /* 0x00000100140f7824 */ /* 0x000fe200078e0208 */
[----:B------:R-:W-:Y:S01]  /*0d00*/  LEA.HI R9, R5, R8, RZ, 0x3 ;  /* 0x0000000805097211 */ /* 0x000fe200078f18ff */
[----:B------:R-:W-:Y:S01]  /*0d10*/  IMAD.SHL.U32 R10, R10, 0x8, RZ ;  /* 0x000000080a0a7824 */ /* 0x000fe200078e00ff */
[----:B------:R-:W-:Y:S01]  /*0d20*/  SHF.R.S32.HI R4, RZ, 0x1f, R3 ;  /* 0x0000001fff047819 */ /* 0x000fe20000011403 */
[----:B------:R-:W-:Y:S01]  /*0d30*/  IMAD.IADD R12, R193, 0x1, -R12 ;  /* 0x00000001c10c7824 */ /* 0x000fe200078e0a0c */
[----:B------:R-:W-:Y:S01]  /*0d40*/  SHF.R.S32.HI R22, RZ, 0x2, R13 ;  /* 0x00000002ff167819 */ /* 0x000fe2000001140d */
[----:B------:R-:W-:Y:S01]  /*0d50*/  IMAD.SHL.U32 R16, R184, 0x8, RZ ;  /* 0x00000008b8107824 */ /* 0x000fe200078e00ff */
[C---:B------:R-:W-:Y:S01]  /*0d60*/  LOP3.LUT R11, R9.reuse, 0xfffffff8, RZ, 0xc0, !PT ;  /* 0xfffffff8090b7812 */ /* 0x040fe200078ec0ff */
[----:B------:R-:W-:Y:S01]  /*0d70*/  IMAD R15, R12, 0x10, R15 ;  /* 0x000000100c0f7824 */ /* 0x000fe200078e020f */
[-C--:B------:R-:W-:Y:S01]  /*0d80*/  LEA.HI R5, R4, R3.reuse, RZ, 0x2 ;  /* 0x0000000304057211 */ /* 0x080fe200078f10ff */
[----:B------:R-:W-:Y:S01]  /*0d90*/  VIADD R12, R22, 0x20 ;  /* 0x00000020160c7836 */ /* 0x000fe20000000000 */
[----:B------:R-:W-:Y:S01]  /*0da0*/  LEA.HI R4, R4, R3, RZ, 0x5 ;  /* 0x0000000304047211 */ /* 0x000fe200078f28ff */
[----:B------:R-:W-:Y:S01]  /*0db0*/  IMAD.IADD R11, R8, 0x1, -R11 ;  /* 0x00000001080b7824 */ /* 0x000fe200078e0a0b */
[--C-:B------:R-:W-:Y:S01]  /*0dc0*/  SHF.R.S32.HI R6, RZ, 0x2, R5.reuse ;  /* 0x00000002ff067819 */ /* 0x100fe20000011405 */
[----:B------:R-:W-:Y:S01]  /*0dd0*/  IMAD.SHL.U32 R9, R9, 0x40, RZ ;  /* 0x0000004009097824 */ /* 0x000fe200078e00ff */
[----:B------:R-:W-:Y:S01]  /*0de0*/  SHF.R.S32.HI R7, RZ, 0x1f, R5 ;  /* 0x0000001fff077819 */ /* 0x000fe20000011405 */
[----:B------:R-:W-:Y:S01]  /*0df0*/  STL [R1+0x3c], R20 ;  /* 0x00003c1401007387 */ /* 0x000fe20000100800 */
[----:B------:R-:W-:Y:S01]  /*0e00*/  LOP3.LUT R8, R5, 0x7ffffffc, RZ, 0xc0, !PT ;  /* 0x7ffffffc05087812 */ /* 0x000fe200078ec0ff */
[C---:B------:R-:W-:Y:S01]  /*0e10*/  VIADD R214, R187.reuse, 0x140 ;  /* 0x00000140bbd67836 */ /* 0x040fe20000000000 */
[----:B------:R-:W-:Y:S01]  /*0e20*/  SHF.R.S32.HI R5, RZ, 0x1f, R12 ;  /* 0x0000001fff057819 */ /* 0x000fe2000001140c */
[----:B------:R-:W-:Y:S01]  /*0e30*/  VIADD R217, R187, 0x80 ;  /* 0x00000080bbd97836 */ /* 0x000fe20000000000 */
[----:B------:R-:W-:Y:S01]  /*0e40*/  LEA.HI R7, R7, R6, RZ, 0x3 ;  /* 0x0000000607077211 */ /* 0x000fe200078f18ff */
[----:B------:R-:W-:Y:S01]  /*0e50*/  IMAD.IADD R8, R3, 0x1, -R8 ;  /* 0x0000000103087824 */ /* 0x000fe200078e0a08 */
[----:B------:R-:W-:Y:S01]  /*0e60*/  LEA.HI R14, R5, R12, RZ, 0x3 ;  /* 0x0000000c050e7211 */ /* 0x000fe200078f18ff */
[----:B------:R-:W-:Y:S01]  /*0e70*/  IMAD.SHL.U32 R12, R12, 0x40, RZ ;  /* 0x000000400c0c7824 */ /* 0x000fe200078e00ff */
[----:B------:R-:W-:Y:S01]  /*0e80*/  LOP3.LUT R7, R7, 0xfffffff8, RZ, 0xc0, !PT ;  /* 0xfffffff807077812 */ /* 0x000fe200078ec0ff */
[----:B------:R-:W-:Y:S01]  /*0e90*/  IMAD.SHL.U32 R3, R11, 0x40, RZ ;  /* 0x000000400b037824 */ /* 0x000fe200078e00ff */
[----:B------:R-:W-:Y:S01]  /*0ea0*/  LEA.HI R0, R0, R20, RZ, 0x1 ;  /* 0x0000001400007211 */ /* 0x000fe200078f08ff */
[----:B------:R-:W-:Y:S01]  /*0eb0*/  IMAD.SHL.U32 R14, R14, 0x40, RZ ;  /* 0x000000400e0e7824 */ /* 0x000fe200078e00ff */
[----:B------:R-:W-:Y:S01]  /*0ec0*/  LOP3.LUT R5, R12, 0x1c0, RZ, 0xc0, !PT ;  /* 0x000001c00c057812 */ /* 0x000fe200078ec0ff */
[----:B------:R-:W-:Y:S01]  /*0ed0*/  IMAD.IADD R7, R6, 0x1, -R7 ;  /* 0x0000000106077824 */ /* 0x000fe200078e0a07 */
[----:B------:R-:W-:Y:S01]  /*0ee0*/  SHF.R.S32.HI R4, RZ, 0x5, R4 ;  /* 0x00000005ff047819 */ /* 0x000fe20000011404 */
[----:B------:R-:W-:Y:S01]  /*0ef0*/  IMAD.U32 R6, R15, 0x40, R10 ;  /* 0x000000400f067824 */ /* 0x000fe200078e000a */
[----:B------:R-:W-:Y:S01]  /*0f00*/  LOP3.LUT R0, R0, 0xfffffe, RZ, 0xc0, !PT ;  /* 0x00fffffe00007812 */ /* 0x000fe200078ec0ff */
[----:B------:R-:W-:Y:S01]  /*0f10*/  VIADD R215, R187, 0x100 ;  /* 0x00000100bbd77836 */ /* 0x000fe20000000000 */
[----:B------:R-:W-:Y:S01]  /*0f20*/  LOP3.LUT R3, R3, 0x1c0, RZ, 0xc0, !PT ;  /* 0x000001c003037812 */ /* 0x000fe200078ec0ff */
[----:B------:R-:W-:Y:S01]  /*0f30*/  IMAD R190, R4, 0x10, R7 ;  /* 0x0000001004be7824 */ /* 0x000fe200078e0207 */
[----:B------:R-:W-:Y:S01]  /*0f40*/  SHF.R.U32.HI R12, RZ, 0x3, R5 ;  /* 0x00000003ff0c7819 */ /* 0x000fe20000011605 */
[----:B------:R0:W-:Y:S01]  /*0f50*/  STL [R1+0x80], R6 ;  /* 0x0000800601007387 */ /* 0x0001e20000100800 */
[----:B------:R-:W-:Y:S01]  /*0f60*/  LOP3.LUT R5, R5, 0x38, R16, 0xf8, !PT ;  /* 0x0000003805057812 */ /* 0x000fe200078ef810 */
[----:B------:R-:W-:Y:S01]  /*0f70*/  IMAD.IADD R0, R20, 0x1, -R0 ;  /* 0x0000000114007824 */ /* 0x000fe200078e0a00 */
[----:B------:R-:W-:Y:S01]  /*0f80*/  LOP3.LUT R14, R14, 0xfffffe00, RZ, 0xc0, !PT ;  /* 0xfffffe000e0e7812 */ /* 0x000fe200078ec0ff */
[C---:B------:R-:W-:Y:S01]  /*0f90*/  VIADD R218, R187.reuse, 0x40 ;  /* 0x00000040bbda7836 */ /* 0x040fe20000000000 */
[----:B------:R-:W-:Y:S01]  /*0fa0*/  LEA.HI R4, R184, R184, RZ, 0x1 ;  /* 0x000000b8b8047211 */ /* 0x000fe200078f08ff */
[----:B------:R-:W-:Y:S01]  /*0fb0*/  VIADD R216, R187, 0xc0 ;  /* 0x000000c0bbd87836 */ /* 0x000fe20000000000 */
[----:B------:R-:W-:-:S02]  /*0fc0*/  LOP3.LUT R10, R3, 0x8, R10, 0xf8, !PT ;  /* 0x00000008030a7812 */ /* 0x000fc400078ef80a */
[----:B------:R-:W-:Y:S02]  /*0fd0*/  SHF.R.U32.HI R3, RZ, 0x3, R3 ;  /* 0x00000003ff037819 */ /* 0x000fe40000011603 */
[----:B0-----:R-:W-:Y:S02]  /*0fe0*/  LOP3.LUT R6, R9, 0x7ffffe00, RZ, 0xc0, !PT ;  /* 0x7ffffe0009067812 */ /* 0x001fe400078ec0ff */
[----:B------:R-:W-:Y:S02]  /*0ff0*/  LOP3.LUT R9, R14, R5, R12, 0xf6, !PT ;  /* 0x000000050e097212 */ /* 0x000fe400078ef60c */
[----:B------:R-:W-:Y:S01]  /*1000*/  LOP3.LUT R5, R4, 0x1ffffffe, RZ, 0xc0, !PT ;  /* 0x1ffffffe04057812 */ /* 0x000fe200078ec0ff */
[----:B------:R-:W-:Y:S01]  /*1010*/  IMAD.SHL.U32 R4, R0, 0x100, RZ ;  /* 0x0000010000047824 */ /* 0x000fe200078e00ff */
[----:B------:R-:W-:Y:S01]  /*1020*/  LOP3.LUT R3, R10, R3, RZ, 0x3c, !PT ;  /* 0x000000030a037212 */ /* 0x000fe200078e3cff */
[----:B------:R-:W-:Y:S01]  /*1030*/  IMAD.SHL.U32 R0, R8, 0x2, RZ ;  /* 0x0000000208007824 */ /* 0x000fe200078e00ff */
[----:B------:R-:W-:Y:S01]  /*1040*/  SHF.R.S32.HI R13, RZ, 0x1f, R13 ;  /* 0x0000001fff0d7819 */ /* 0x000fe2000001140d */
[----:B------:R-:W-:Y:S01]  /*1050*/  IMAD R6, R193, 0x400, R6 ;  /* 0x00000400c1067824 */ /* 0x000fe200078e0206 */
[----:B------:R-:W-:Y:S01]  /*1060*/  R2P PR, R11, 0x6 ;  /* 0x000000060b007804 */ /* 0x000fe20000000000 */
[----:B------:R0:W-:Y:S01]  /*1070*/  STL [R1+0x7c], R4 ;  /* 0x00007c0401007387 */ /* 0x0001e20000100800 */
[----:B------:R-:W-:Y:S01]  /*1080*/  IMAD.IADD R192, R0, 0x1, R4 ;  /* 0x0000000100c07824 */ /* 0x000fe200078e0204 */
[----:B------:R-:W-:Y:S01]  /*1090*/  LEA.HI R13, R13, R22, RZ, 0x3 ;  /* 0x000000160d0d7211 */ /* 0x000fe200078f18ff */
[----:B------:R-:W-:Y:S01]  /*10a0*/  IMAD.IADD R3, R6, 0x1, R3 ;  /* 0x0000000106037824 */ /* 0x000fe200078e0203 */
[----:B------:R1:W-:Y:S01]  /*10b0*/  STL [R1+0x40], R0 ;  /* 0x0000400001007387 */ /* 0x0003e20000100800 */
[----:B------:R-:W-:Y:S01]  /*10c0*/  IMAD.IADD R5, R184, 0x1, -R5 ;  /* 0x00000001b8057824 */ /* 0x000fe200078e0a05 */
[----:B------:R-:W-:Y:S01]  /*10d0*/  LOP3.LUT R13, R13, 0xfffffff8, RZ, 0xc0, !PT ;  /* 0xfffffff80d0d7812 */ /* 0x000fe200078ec0ff */
[----:B------:R-:W-:Y:S01]  /*10e0*/  IMAD R194, R3, 0x2, R2 ;  /* 0x0000000203c27824 */ /* 0x000fe200078e0202 */
[----:B------:R-:W-:Y:S01]  /*10f0*/  SHF.R.S32.HI R6, RZ, 0x1f, R217 ;  /* 0x0000001fff067819 */ /* 0x000fe200000114d9 */
[----:B------:R-:W-:Y:S01]  /*1100*/  IMAD R5, R5, 0x8, R190 ;  /* 0x0000000805057824 */ /* 0x000fe200078e02be */
[----:B------:R-:W-:Y:S01]  /*1110*/  SHF.R.S32.HI R6, RZ, 0x1f, R215 ;  /* 0x0000001fff067819 */ /* 0x000fe200000114d7 */
[----:B0-----:R-:W-:Y:S01]  /*1120*/  IMAD R4, R9, 0x2, R2 ;  /* 0x0000000209047824 */ /* 0x001fe200078e0202 */
[----:B------:R-:W-:Y:S01]  /*1130*/  SHF.R.S32.HI R7, RZ, 0x1f, R218 ;  /* 0x0000001fff077819 */ /* 0x000fe200000114da */
[C---:B------:R-:W-:Y:S01]  /*1140*/  VIADD R15, R192.reuse, 0x18 ;  /* 0x00000018c00f7836 */ /* 0x040fe20000000000 */
[----:B-1----:R-:W-:Y:S01]  /*1150*/  SHF.R.S32.HI R0, RZ, 0x1f, R214 ;  /* 0x0000001fff007819 */ /* 0x002fe200000114d6 */
[C---:B------:R-:W-:Y:S01]  /*1160*/  VIADD R12, R192.reuse, 0x30 ;  /* 0x00000030c00c7836 */ /* 0x040fe20000000000 */
[----:B------:R-:W-:Y:S01]  /*1170*/  SHF.R.S32.HI R0, RZ, 0x1f, R192 ;  /* 0x0000001fff007819 */ /* 0x000fe200000114c0 */
[----:B------:R0:W-:Y:S01]  /*1180*/  STL [R1+0x74], R4 ;  /* 0x0000740401007387 */ /* 0x0001e20000100800 */
[C---:B------:R-:W-:Y:S01]  /*1190*/  VIADD R0, R192.reuse, 0x70 ;  /* 0x00000070c0007836 */ /* 0x040fe20000000000 */
[----:B------:R-:W-:Y:S01]  /*11a0*/  SHF.R.S32.HI R7, RZ, 0x1f, R216 ;  /* 0x0000001fff077819 */ /* 0x000fe200000114d8 */
[C---:B------:R-:W-:Y:S01]  /*11b0*/  VIADD R235, R192.reuse, 0x88 ;  /* 0x00000088c0eb7836 */ /* 0x040fe20000000000 */
[----:B------:R1:W-:Y:S01]  /*11c0*/  STL [R1+0x78], R5 ;  /* 0x0000780501007387 */ /* 0x0003e20000100800 */
[----:B------:R-:W-:Y:S01]  /*11d0*/  VIADD R9, R192, 0x48 ;  /* 0x00000048c0097836 */ /* 0x000fe20000000000 */
[----:B------:R-:W-:Y:S01]  /*11e0*/  SEL R206, R206, 0xffffffe0, !P1 ;  /* 0xffffffe0cece7807 */ /* 0x000fe20004800000 */
[C---:B------:R-:W-:Y:S01]  /*11f0*/  VIADD R236, R192.reuse, 0x80 ;  /* 0x00000080c0ec7836 */ /* 0x040fe20000000000 */
[----:B------:R-:W-:Y:S01]  /*1200*/  SHF.R.S32.HI R0, RZ, 0x1f, R0 ;  /* 0x0000001fff007819 */ /* 0x000fe20000011400 */
[C---:B------:R-:W-:Y:S01]  /*1210*/  VIADD R232, R192.reuse, 0xa0 ;  /* 0x000000a0c0e87836 */ /* 0x040fe20000000000 */
[----:B------:R-:W-:Y:S01]  /*1220*/  SHF.R.S32.HI R0, RZ, 0x1f, R235 ;  /* 0x0000001fff007819 */ /* 0x000fe200000114eb */
[----:B0-----:R-:W-:-:S02]  /*1230*/  VIADD R4, R192, 0x68 ;  /* 0x00000068c0047836 */ /* 0x001fc40000000000 */
[C---:B------:R-:W-:Y:S01]  /*1240*/  VIADD R6, R192.reuse, 0x60 ;  /* 0x00000060c0067836 */ /* 0x040fe20000000000 */
[----:B-1----:R-:W-:Y:S01]  /*1250*/  SHF.R.S32.HI R5, RZ, 0x1f, R15 ;  /* 0x0000001fff057819 */ /* 0x002fe2000001140f */
        /* <DEDUP_REMOVED lines=56> */
[----:B------:R-:W-:-:S02]  /*15e0*/  VIADD R189, R184, 0x10 ;  /* 0x00000010b8bd7836 */ /* 0x000fc40000000000 */
[----:B------:R-:W-:-:S07]  /*15f0*/  IMAD.IADD R206, R206, 0x1, R195 ;  /* 0x00000001cece7824 */ /* 0x000fce00078e02c3 */
.L_x_4438:
[----:B01--4-:R-:W0:Y:S01]  /*1600*/  LDC.64 R4, c[0x0][0xd88] ;  /* 0x00036200ff047b82 */ /* 0x013e220000000a00 */
[----:B------:R-:W-:Y:S01]  /*1610*/  ULDC.64 UR4, c[0x0][0xb20] ;  /* 0x0002c80000047ab9 */ /* 0x000fe20000000a00 */
[----:B------:R-:W-:Y:S01]  /*1620*/  ULDC.64 UR8, c[0x0][0xb10] ;  /* 0x0002c40000087ab9 */ /* 0x000fe20000000a00 */
[----:B------:R-:W-:Y:S01]  /*1630*/  ULDC.64 UR6, c[0x0][0xb00] ;  /* 0x0002c00000067ab9 */ /* 0x000fe20000000a00 */
[----:B0-----:R-:W-:-:S05]  /*1640*/  IMAD.WIDE R4, R155, 0x4, R4 ;  /* 0x000000049b047825 */ /* 0x001fca00078e0204 */
[----:B--2---:R-:W2:Y:S01]  /*1650*/  LDG.E R209, desc[UR42][R4.64] ;  /* 0x0000002a04d17981 */ /* 0x004ea2000c1e1900 */
        /* <DEDUP_REMOVED lines=50> */
.L_x_4317:
[----:B------:R-:W-:Y:S02]  /*1980*/  IMAD.U32 R42, RZ, RZ, UR5 ;  /* 0x00000005ff2a7e24 */ /* 0x000fe4000f8e00ff */
[----:B------:R-:W-:Y:S01]  /*1990*/  IMAD.U32 R24, RZ, RZ, UR4 ;  /* 0x00000004ff187e24 */ /* 0x000fe2000f8e00ff */
[----:B------:R-:W-:Y:S06]  /*19a0*/  @!P2 BRA `(.L_x_4318) ;  /* 0x000000000010a947 */ /* 0x000fec0003800000 */
[----:B------:R-:W-:-:S04]  /*19b0*/  IADD3 R4, P0, R212, UR8, RZ ;  /* 0x00000008d4047c10 */ /* 0x000fc8000ff1e0ff */
[----:B------:R-:W-:-:S05]  /*19c0*/  IADD3.X R5, R213, UR9, RZ, P0, !PT ;  /* 0x00000009d5057c10 */ /* 0x000fca00087fe4ff */
[----:B------:R0:W5:Y:S01]  /*19d0*/  LDG.E R24, desc[UR42][R4.64] ;  /* 0x0000002a04187981 */ /* 0x000162000c1e1900 */
[----:B------:R-:W-:Y:S05]  /*19e0*/  BRA `(.L_x_4319) ;  /* 0x0000000000107947 */ /* 0x000fea0003800000 */
.L_x_4318:
[----:B------:R-:W-:Y:S05]  /*19f0*/  @!P0 BRA `(.L_x_4319) ;  /* 0x00000000000c8947 */ /* 0x000fea0003800000 */
[----:B------:R-:W2:Y:S04]  /*1a00*/  LDG.E R3, desc[UR42][R4.64] ;  /* 0x0000002a04037981 */ /* 0x000ea8000c1e1900 */
[----:B------:R-:W2:Y:S02]  /*1a10*/  LDG.E R24, desc[UR42][R4.64+0x4] ;  /* 0x0000042a04187981 */ /* 0x000ea4000c1e1900 */
[----:B--2---:R-:W-:-:S07]  /*1a20*/  IMAD.IADD R24, R24, 0x1, -R3 ;  /* 0x0000000118187824 */ /* 0x004fce00078e0a03 */
.L_x_4319:
        /* <DEDUP_REMOVED lines=59> */
.L_x_4321:
[----:B------:R-:W-:Y:S05]  /*1de0*/  BSYNC B0 ;  /* 0x0000000000007941 */ /* 0x000fea0003800000 */
.L_x_4320:
        /* <DEDUP_REMOVED lines=36> */
.L_x_4324:
[----:B------:R-:W-:Y:S05]  /*2030*/  BSYNC B6 ;  /* 0x0000000000067941 */ /* 0x000fea0003800000 */
.L_x_4323:
        /* <DEDUP_REMOVED lines=20> */
.L_x_4326:
[----:B------:R-:W-:Y:S05]  /*2180*/  BSYNC B6 ;  /* 0x0000000000067941 */ /* 0x000fea0003800000 */
.L_x_4325:
[----:B------:R-:W-:Y:S01]  /*2190*/  ULDC.64 UR4, c[0x0][0xaf0] ;  /* 0x0002bc0000047ab9 */ /* 0x000fe20000000a00 */
[----:B------:R-:W-:Y:S01]  /*21a0*/  IMAD.MOV.U32 R0, RZ, RZ, R209 ;  /* 0x000000ffff007224 */ /* 0x000fe200078e00d1 */
[----:B------:R-:W-:Y:S01]  /*21b0*/  ISETP.NE.U32.AND P0, PT, RZ, UR4, PT ;  /* 0x00000004ff007c0c */ /* 0x000fe2000bf05070 */
[----:B-1----:R-:W0:Y:S01]  /*21c0*/  LDC.64 R6, c[0x0][0x300] ;  /* 0x0000c000ff067b82 */ /* 0x002e220000000a00 */
[----:B------:R-:W-:Y:S01]  /*21d0*/  IMAD.IADD R25, R25, 0x1, R24 ;  /* 0x0000000119197824 */ /* 0x000fe200078e0218 */
[----:B------:R-:W-:Y:S01]  /*21e0*/  SHF.R.S32.HI R17, RZ, 0x1f, R16 ;  /* 0x0000001fff117819 */ /* 0x000fe20000011410 */
[----:B------:R-:W-:Y:S01]  /*21f0*/  ULDC.64 UR6, c[0x0][0xb00] ;  /* 0x0002c00000067ab9 */ /* 0x000fe20000000a00 */
[----:B------:R-:W-:-:S04]  /*2200*/  ISETP.NE.AND.EX P0, PT, RZ, UR5, PT, P0 ;  /* 0x00000005ff007c0c */ /* 0x000fc8000bf05300 */
[----:B------:R-:W1:Y:S08]  /*2210*/  LDC R27, c[0x0][0x3f4] ;  /* 0x0000fd00ff1b7b82 */ /* 0x000e700000000800 */
[----:B------:R-:W2:Y:S01]  /*2220*/  LDC.64 R52, c[0x0][0x408] ;  /* 0x00010200ff347b82 */ /* 0x000ea20000000a00 */
[----:B------:R-:W-:-:S04]  /*2230*/  @P0 IADD3 R4, P1, R212, UR4, RZ ;  /* 0x00000004d4040c10 */ /* 0x000fc8000ff3e0ff */
        /* <DEDUP_REMOVED lines=10> */
[----:B------:R-:W-:Y:S01]  /*22e0*/  IMAD.WIDE.U32 R28, R208, UR4, R16 ;  /* 0x00000004d01c7c25 */ /* 0x000fe2000f8e0010 */
[----:B------:R-:W-:Y:S01]  /*22f0*/  ULDC.64 UR6, c[0x0][0x338] ;  /* 0x0000ce0000067ab9 */ /* 0x000fe20000000a00 */
[----:B---3--:R-:W3:Y:S01]  /*2300*/  LDC.64 R4, c[0x0][0x3f8] ;  /* 0x0000fe00ff047b82 */ /* 0x008ee20000000a00 */
[----:B-1----:R-:W-:Y:S01]  /*2310*/  ISETP.GE.AND P2, PT, R16, R27, PT ;  /* 0x0000001b1000720c */ /* 0x002fe20003f46270 */
[----:B------:R-:W-:Y:S01]  /*2320*/  IMAD R3, R25, R7, R8 ;  /* 0x0000000719037224 */ /* 0x000fe200078e0208 */
[----:B------:R-:W-:Y:S01]  /*2330*/  SHF.L.U64.HI R46, R6, 0x6, R7 ;  /* 0x00000006062e7819 */ /* 0x000fe20000010207 */
[----:B------:R-:W-:Y:S01]  /*2340*/  IMAD R29, R208, UR5, R29 ;  /* 0x00000005d01d7c24 */ /* 0x000fe2000f8e021d */
[----:B------:R-:W-:Y:S01]  /*2350*/  ULDC.64 UR4, c[0x0][0x308] ;  /* 0x0000c20000047ab9 */ /* 0x000fe20000000a00 */
[----:B------:R-:W-:Y:S01]  /*2360*/  IMAD.IADD R21, R21, 0x1, R3 ;  /* 0x0000000115157824 */ /* 0x000fe200078e0203 */
[----:B--2---:R-:W-:Y:S01]  /*2370*/  SHF.L.U64.HI R51, R52, 0x6, R53 ;  /* 0x0000000634337819 */ /* 0x004fe20000010235 */
[----:B------:R-:W-:Y:S01]  /*2380*/  IMAD.WIDE.U32 R44, R22, R6, R16 ;  /* 0x00000006162c7225 */ /* 0x000fe200078e0010 */
[----:B------:R-:W-:-:S03]  /*2390*/  P2R R72, PR, RZ, 0x4 ;  /* 0x00000004ff487803 */ /* 0x000fc60000000000 */
[----:B------:R-:W-:-:S04]  /*23a0*/  IMAD.WIDE.U32 R20, R208, UR4, R20 ;  /* 0x00000004d0147c25 */ /* 0x000fc8000f8e0014 */
[----:B------:R-:W-:Y:S01]  /*23b0*/  IMAD R21, R208, UR5, R21 ;  /* 0x00000005d0157c24 */ /* 0x000fe2000f8e0215 */
[----:B------:R-:W-:Y:S01]  /*23c0*/  ULDC.64 UR4, c[0x0][0x310] ;  /* 0x0000c40000047ab9 */ /* 0x000fe20000000a00 */
[----:B------:R-:W-:Y:S02]  /*23d0*/  IMAD.SHL.U32 R50, R188, 0x40, RZ ;  /* 0x00000040bc327824 */ /* 0x000fe400078e00ff */
[----:B------:R-:W-:-:S03]  /*23e0*/  IMAD.WIDE.U32 R34, R22, R52, R184 ;  /* 0x0000003416227225 */ /* 0x000fc600078e00b8 */
[----:B------:R-:W-:Y:S01]  /*23f0*/  LOP3.LUT R50, R50, 0x1c0, RZ, 0xc0, !PT ;  /* 0x000001c032327812 */ /* 0x000fe200078ec0ff */
[-C--:B---3--:R-:W-:Y:S01]  /*2400*/  IMAD.WIDE.U32 R30, R22, R4.reuse, R184 ;  /* 0x00000004161e7225 */ /* 0x088fe200078e00b8 */
[----:B------:R-:W-:Y:S02]  /*2410*/  SHF.L.U64.HI R48, R4, 0x6, R5 ;  /* 0x0000000604307819 */ /* 0x000fe40000010205 */
[----:B------:R-:W-:Y:S01]  /*2420*/  SHF.R.U32.HI R54, RZ, 0x3, R50 ;  /* 0x00000003ff367819 */ /* 0x000fe20000011632 */
[----:B------:R-:W-:Y:S01]  /*2430*/  IMAD.WIDE.U32 R32, R22, R4, R16 ;  /* 0x0000000416207225 */ /* 0x000fe200078e0010 */
[----:B0-----:R-:W-:-:S03]  /*2440*/  SHF.R.U32.HI R26, RZ, 0x7, R26 ;  /* 0x00000007ff1a7819 */ /* 0x001fc6000001161a */
[----:B------:R-:W-:-:S04]  /*2450*/  IMAD.WIDE.U32 R36, R22, R52, R16 ;  /* 0x0000003416247225 */ /* 0x000fc800078e0010 */
[----:B------:R-:W-:Y:S02]  /*2460*/  IMAD.SHL.U32 R49, R4, 0x40, RZ ;  /* 0x0000004004317824 */ /* 0x000fe400078e00ff */
[----:B------:R-:W-:Y:S02]  /*2470*/  IMAD.SHL.U32 R47, R6, 0x40, RZ ;  /* 0x00000040062f7824 */ /* 0x000fe400078e00ff */
[----:B------:R-:W-:Y:S02]  /*2480*/  VIADD R55, R26, 0x8 ;  /* 0x000000081a377836 */ /* 0x000fe40000000000 */
[----:B------:R-:W-:Y:S01]  /*2490*/  IMAD.SHL.U32 R56, R27, 0x2, RZ ;  /* 0x000000021b387824 */ /* 0x000fe200078e00ff */
[----:B----4-:R-:W-:-:S04]  /*24a0*/  SHF.R.S32.HI R3, RZ, 0x1f, R0 ;  /* 0x0000001fff037819 */ /* 0x010fc80000011400 */
[----:B------:R-:W-:Y:S02]  /*24b0*/  SEL R8, R3, RZ, !P0 ;  /* 0x000000ff03087207 */ /* 0x000fe40004000000 */
[----:B------:R-:W-:Y:S02]  /*24c0*/  SEL R3, R0, RZ, !P0 ;  /* 0x000000ff00037207 */ /* 0x000fe40004000000 */
[----:B------:R-:W-:Y:S01]  /*24d0*/  SHF.R.S32.HI R0, RZ, 0x1f, R22 ;  /* 0x0000001fff007819 */ /* 0x000fe20000011416 */
[----:B------:R-:W-:Y:S02]  /*24e0*/  IMAD R10, R8, UR4, RZ ;  /* 0x00000004080a7c24 */ /* 0x000fe4000f8e02ff */
[C---:B------:R-:W-:Y:S01]  /*24f0*/  IMAD.WIDE.U32 R20, R3.reuse, UR4, R20 ;  /* 0x0000000403147c25 */ /* 0x040fe2000f8e0014 */
[----:B------:R-:W-:Y:S02]  /*2500*/  ULDC UR4, c[0x0][0x2f4] ;  /* 0x0000bd0000047ab9 */ /* 0x000fe40000000800 */
[----:B------:R-:W-:Y:S01]  /*2510*/  ISETP.GE.AND P4, PT, R16, UR4, PT ;  /* 0x0000000410007c0c */ /* 0x000fe2000bf86270 */
[----:B------:R-:W-:-:S02]  /*2520*/  IMAD R43, R3, UR5, R10 ;  /* 0x00000005032b7c24 */ /* 0x000fc4000f8e020a */
[----:B------:R-:W-:Y:S02]  /*2530*/  IMAD R8, R8, UR6, RZ ;  /* 0x0000000608087c24 */ /* 0x000fe4000f8e02ff */
[----:B------:R-:W-:Y:S02]  /*2540*/  IMAD R9, R0, R6, RZ ;  /* 0x0000000600097224 */ /* 0x000fe400078e02ff */
[----:B------:R-:W-:-:S04]  /*2550*/  IMAD.WIDE.U32 R28, R3, UR6, R28 ;  /* 0x00000006031c7c25 */ /* 0x000fc8000f8e001c */
[----:B------:R-:W-:Y:S01]  /*2560*/  IMAD R71, R3, UR7, R8 ;  /* 0x0000000703477c24 */ /* 0x000fe2000f8e0208 */
[----:B------:R-:W-:Y:S01]  /*2570*/  IADD3 R3, P0, R20, R44, RZ ;  /* 0x0000002c14037210 */ /* 0x000fe20007f1e0ff */
[----:B------:R-:W-:Y:S02]  /*2580*/  IMAD R9, R22, R7, R9 ;  /* 0x0000000716097224 */ /* 0x000fe400078e0209 */
[----:B------:R-:W-:Y:S02]  /*2590*/  IMAD.IADD R43, R21, 0x1, R43 ;  /* 0x00000001152b7824 */ /* 0x000fe400078e022b */
[----:B------:R-:W-:Y:S02]  /*25a0*/  IMAD R8, R0, R4, RZ ;  /* 0x0000000400087224 */ /* 0x000fe400078e02ff */
[----:B------:R-:W-:Y:S01]  /*25b0*/  IMAD.IADD R71, R29, 0x1, R71 ;  /* 0x000000011d477824 */ /* 0x000fe200078e0247 */
[----:B------:R-:W-:Y:S01]  /*25c0*/  IADD3.X R44, R43, R45, R9, P0, !PT ;  /* 0x0000002d2b2c7210 */ /* 0x000fe200007fe409 */
[----:B------:R-:W-:Y:S01]  /*25d0*/  IMAD R13, R22, R5, R8 ;  /* 0x00000005160d7224 */ /* 0x000fe200078e0208 */
[----:B------:R-:W-:Y:S01]  /*25e0*/  SEL R9, R27, RZ, P2 ;  /* 0x000000ff1b097207 */ /* 0x000fe20001000000 */
[----:B------:R-:W-:Y:S01]  /*25f0*/  IMAD R8, R0, R52, RZ ;  /* 0x0000003400087224 */ /* 0x000fe200078e02ff */
[----:B------:R-:W-:Y:S01]  /*2600*/  IADD3 R38, P0, R22, R25, RZ ;  /* 0x0000001916267210 */ /* 0x000fe20007f1e0ff */
[----:B------:R-:W-:-:S02]  /*2610*/  IMAD.IADD R31, R31, 0x1, R13 ;  /* 0x000000011f1f7824 */ /* 0x000fc400078e020d */
[----:B------:R-:W-:Y:S02]  /*2620*/  IMAD.IADD R9, R16, 0x1, R9 ;  /* 0x0000000110097824 */ /* 0x000fe400078e0209 */
[----:B------:R-:W-:Y:S02]  /*2630*/  IMAD R15, R22, R53, R8 ;  /* 0x00000035160f7224 */ /* 0x000fe400078e0208 */
[----:B------:R-:W-:Y:S01]  /*2640*/  IMAD.IADD R33, R13, 0x1, R33 ;  /* 0x000000010d217824 */ /* 0x000fe200078e0221 */
[----:B-----5:R-:W-:Y:S01]  /*2650*/  SHF.R.S32.HI R13, RZ, 0x1f, R154 ;  /* 0x0000001fff0d7819 */ /* 0x020fe2000001149a */
[----:B------:R-:W-:Y:S01]  /*2660*/  IMAD.WIDE.U32 R30, R154, R4, R30 ;  /* 0x000000049a1e7225 */ /* 0x000fe200078e001e */
[----:B------:R-:W-:-:S03]  /*2670*/  SHF.R.S32.HI R8, RZ, 0x1f, R9 ;  /* 0x0000001fff087819 */ /* 0x000fc60000011409 */
[----:B------:R-:W-:Y:S01]  /*2680*/  IMAD.WIDE.U32 R32, R154, R4, R32 ;  /* 0x000000049a207225 */ /* 0x000fe200078e0020 */
[----:B------:R-:W-:-:S03]  /*2690*/  LEA.HI R45, R8, R9, RZ, 0x3 ;  /* 0x00000009082d7211 */ /* 0x000fc600078f18ff */
[----:B------:R-:W-:Y:S01]  /*26a0*/  IMAD R8, R13, R4, RZ ;  /* 0x000000040d087224 */ /* 0x000fe200078e02ff */
[----:B------:R-:W-:Y:S01]  /*26b0*/  LOP3.LUT R60, R45, 0xfffffff8, RZ, 0xc0, !PT ;  /* 0xfffffff82d3c7812 */ /* 0x000fe200078ec0ff */
[----:B------:R-:W-:Y:S02]  /*26c0*/  IMAD R13, R13, R52, RZ ;  /* 0x000000340d0d7224 */ /* 0x000fe400078e02ff */
[----:B------:R-:W-:Y:S01]  /*26d0*/  IMAD R59, R154, R5, R8 ;  /* 0x000000059a3b7224 */ /* 0x000fe200078e0208 */
[----:B------:R-:W-:Y:S01]  /*26e0*/  LOP3.LUT R5, R50, 0x18, R16, 0xf8, !PT ;  /* 0x0000001832057812 */ /* 0x000fe200078ef810 */
[----:B------:R-:W-:Y:S01]  /*26f0*/  IMAD.IADD R35, R35, 0x1, R15 ;  /* 0x0000000123237824 */ /* 0x000fe200078e020f */
[----:B------:R-:W-:Y:S01]  /*2700*/  SHF.R.S32.HI R63, RZ, 0x1f, R60 ;  /* 0x0000001fff3f7819 */ /* 0x000fe2000001143c */
[----:B------:R-:W-:Y:S01]  /*2710*/  IMAD.IADD R37, R15, 0x1, R37 ;  /* 0x000000010f257824 */ /* 0x000fe200078e0225 */
[----:B------:R-:W-:Y:S01]  /*2720*/  LOP3.LUT R4, R5, R54, RZ, 0x3c, !PT ;  /* 0x0000003605047212 */ /* 0x000fe200078e3cff */
[----:B------:R-:W-:Y:S01]  /*2730*/  IMAD R13, R154, R53, R13 ;  /* 0x000000359a0d7224 */ /* 0x000fe200078e020d */
[----:B------:R-:W-:Y:S01]  /*2740*/  LOP3.LUT R5, R50, 0x38, R45, 0xf8, !PT ;  /* 0x0000003832057812 */ /* 0x000fe200078ef82d */
[----:B------:R-:W-:-:S02]  /*2750*/  VIADD R53, R16, 0x20 ;  /* 0x0000002010357836 */ /* 0x000fc40000000000 */
[C---:B------:R-:W-:Y:S01]  /*2760*/  IMAD.WIDE.U32 R34, R154.reuse, R52, R34 ;  /* 0x000000349a227225 */ /* 0x040fe200078e0022 */
[----:B------:R-:W-:Y:S02]  /*2770*/  LOP3.LUT R70, R5, R54, RZ, 0x3c, !PT ;  /* 0x0000003605467212 */ /* 0x000fe400078e3cff */
[----:B------:R-:W-:Y:S01]  /*2780*/  ISETP.GE.AND P3, PT, R53, UR4, PT ;  /* 0x0000000435007c0c */ /* 0x000fe2000bf66270 */
[----:B------:R-:W-:-:S04]  /*2790*/  IMAD.WIDE.U32 R36, R154, R52, R36 ;  /* 0x000000349a247225 */ /* 0x000fc800078e0024 */
        /* <DEDUP_REMOVED lines=8> */
.L_x_4356:
        /* <DEDUP_REMOVED lines=58> */
.L_x_4331:
[----:B------:R-:W-:Y:S05]  /*2bc0*/  BSYNC B1 ;  /* 0x0000000000017941 */ /* 0x000fea0003800000 */
.L_x_4330:
        /* <DEDUP_REMOVED lines=16> */
.L_x_4332:
[----:B------:R-:W-:Y:S01]  /*2cd0*/  IMAD R73, R19, 0x8, R2 ;  /* 0x0000000813497824 */ /* 0x000fe200078e0202 */
[----:B------:R-:W-:Y:S01]  /*2ce0*/  SHF.L.U32 R74, R186, 0x1f, RZ ;  /* 0x0000001fba4a7819 */ /* 0x000fe200000006ff */
[----:B------:R-:W-:Y:S03]  /*2cf0*/  BSSY B1, `(.L_x_4333) ;  /* 0x0000003000017945 */ /* 0x000fe60003800000 */
[----:B------:R-:W0:Y:S02]  /*2d00*/  SYNCS.PHASECHK.TRANS64.TRYWAIT P5, [R73+URZ+0x38890], R74 ;  /* 0x0388904a490075a7 */ /* 0x000e2400080a017f */
[----:B0-----:R-:W-:Y:S05]  /*2d10*/  @!P5 BRA `(.L_x_4334) ;  /* 0x000001c400bcd947 */ /* 0x001fea0003800000 */
.L_x_4629:
[----:B------:R-:W-:Y:S05]  /*2d20*/  BSYNC B1 ;  /* 0x0000000000017941 */ /* 0x000fea0003800000 */
.L_x_4333:
        /* <DEDUP_REMOVED lines=48> */
.L_x_4339:
[----:B------:R-:W-:Y:S05]  /*3030*/  BSYNC B2 ;  /* 0x0000000000027941 */ /* 0x000fea0003800000 */
.L_x_4338:
[----:B--2---:R1:W-:Y:S02]  /*3040*/  STG.E.128 desc[UR42][R12.64], R4 ;  /* 0x000000040c007986 */ /* 0x0043e4000c101d2a */
.L_x_4337:
[----:B------:R-:W-:Y:S05]  /*3050*/  BSYNC B1 ;  /* 0x0000000000017941 */ /* 0x000fea0003800000 */
.L_x_4336:
        /* <DEDUP_REMOVED lines=51> */
.L_x_4341:
[----:B------:R-:W-:Y:S05]  /*3390*/  BSYNC B1 ;  /* 0x0000000000017941 */ /* 0x000fea0003800000 */
.L_x_4340:
[----:B-1----:R2:W-:Y:S01]  /*33a0*/  STG.E.128 desc[UR42][R12.64+0x40], R4 ;  /* 0x000040040c007986 */ /* 0x0025e2000c101d2a */
[----:B------:R-:W-:Y:S05]  /*33b0*/  BRA `(.L_x_4335) ;  /* 0x0000000c00287947 */ /* 0x000fea0003800000 */
.L_x_4329:
[----:B------:R-:W-:Y:S01]  /*33c0*/  IMAD R5, R40, -0x40, R42 ;  /* 0xffffffc028057824 */ /* 0x000fe200078e022a */
[----:B------:R-:W-:-:S04]  /*33d0*/  CS2R R6, SRZ ;  /* 0x0000000000067805 */ /* 0x000fc8000001ff00 */
[----:B------:R-:W-:-:S04]  /*33e0*/  VIMNMX R5, R5, 0x40, PT ;  /* 0x0000004005057848 */ /* 0x000fc80003fe0100 */
[----:B------:R-:W-:-:S04]  /*33f0*/  ISETP.GE.AND P1, PT, R22, R5, PT ;  /* 0x000000051600720c */ /* 0x000fc80003f26270 */
        /* <DEDUP_REMOVED lines=40> */
.L_x_4342:
[----:B------:R-:W-:Y:S01]  /*3680*/  IMAD R73, R19, 0x8, R2 ;  /* 0x0000000813497824 */ /* 0x000fe200078e0202 */
[----:B------:R-:W-:Y:S01]  /*3690*/  SHF.L.U32 R74, R186, 0x1f, RZ ;  /* 0x0000001fba4a7819 */ /* 0x000fe200000006ff */
[----:B------:R-:W0:Y:S01]  /*36a0*/  LDC R75, c[0x0][0x2f4] ;  /* 0x0000bd00ff4b7b82 */ /* 0x000e220000000800 */
[----:B------:R-:W-:Y:S02]  /*36b0*/  BSSY B1, `(.L_x_4343) ;  /* 0x0000003000017945 */ /* 0x000fe40003800000 */
[----:B------:R-:W1:Y:S02]  /*36c0*/  SYNCS.PHASECHK.TRANS64.TRYWAIT P5, [R73+URZ+0x38890], R74 ;  /* 0x0388904a490075a7 */ /* 0x000e6400080a017f */
[----:B-1----:R-:W-:Y:S05]  /*36d0*/  @!P5 BRA `(.L_x_4344) ;  /* 0x000001bc0060d947 */ /* 0x002fea0003800000 */
.L_x_4630:
[----:B------:R-:W-:Y:S05]  /*36e0*/  BSYNC B1 ;  /* 0x0000000000017941 */ /* 0x000fea0003800000 */
.L_x_4343:
        /* <DEDUP_REMOVED lines=115> */
.L_x_4346:
[----:B------:R-:W-:Y:S05]  /*3e20*/  BSYNC B1 ;  /* 0x0000000000017941 */ /* 0x000fea0003800000 */
.L_x_4345:
        /* <DEDUP_REMOVED lines=10> */
.L_x_4328:
[----:B------:R-:W-:-:S06]  /*3ed0*/  UISETP.NE.AND UP0, UPT, UR37, 0x3, UPT ;  /* 0x000000032500788c */ /* 0x000fcc000bf05270 */
[----:B------:R-:W-:-:S13]  /*3ee0*/  PLOP3.LUT P0, PT, PT, PT, UP0, 0x80, 0x0 ;  /* 0x000000000000781c */ /* 0x000fda0003f0f008 */
[----:B------:R-:W-:Y:S05]  /*3ef0*/  @!P0 BRA `(.L_x_4347) ;  /* 0x0000000000048947 */ /* 0x000fea0003800000 */
[----:B------:R-:W-:Y:S01]  /*3f00*/  BPT.TRAP 0x1 ;  /* 0x000000040000795c */ /* 0x000fe20000300000 */
.L_x_4347:
[----:B------:R-:W-:Y:S01]  /*3f10*/  IMAD R73, R19, 0x8, R2 ;  /* 0x0000000813497824 */ /* 0x000fe200078e0202 */
[----:B------:R-:W-:Y:S01]  /*3f20*/  SHF.L.U32 R74, R186, 0x1f, RZ ;  /* 0x0000001fba4a7819 */ /* 0x000fe200000006ff */
[----:B------:R-:W-:Y:S01]  /*3f30*/  IMAD R4, R40, -0x40, R42 ;  /* 0xffffffc028047824 */ /* 0x000fe200078e022a */
[----:B------:R-:W-:Y:S02]  /*3f40*/  BSSY B1, `(.L_x_4348) ;  /* 0x0000004000017945 */ /* 0x000fe40003800000 */
[----:B------:R-:W0:Y:S02]  /*3f50*/  SYNCS.PHASECHK.TRANS64.TRYWAIT P1, [R73+URZ+0x38890], R74 ;  /* 0x0388904a490075a7 */ /* 0x000e24000802017f */
[----:B------:R-:W-:Y:S01]  /*3f60*/  VIMNMX R5, R4, 0x40, PT ;  /* 0x0000004004057848 */ /* 0x000fe20003fe0100 */
[----:B0-----:R-:W-:Y:S06]  /*3f70*/  @!P1 BRA `(.L_x_4349) ;  /* 0x000001b4004c9947 */ /* 0x001fec0003800000 */
.L_x_4631:
[----:B------:R-:W-:Y:S05]  /*3f80*/  BSYNC B1 ;  /* 0x0000000000017941 */ /* 0x000fea0003800000 */
.L_x_4348:
        /* <DEDUP_REMOVED lines=13> */
.L_x_4335:
[----:B------:R-:W-:Y:S05]  /*4060*/  BSYNC B0 ;  /* 0x0000000000007941 */ /* 0x000fea0003800000 */
.L_x_4327:
        /* <DEDUP_REMOVED lines=17> */
.L_x_4351:
[----:B------:R-:W-:Y:S05]  /*4180*/  BSYNC B0 ;  /* 0x0000000000007941 */ /* 0x000fea0003800000 */
.L_x_4350:
[----:B------:R-:W2:Y:S01]  /*4190*/  SYNCS.PHASECHK.TRANS64.TRYWAIT P0, [R73+URZ+0x388b0], R74 ;  /* 0x0388b04a490075a7 */ /* 0x000ea2000800017f */
[----:B------:R-:W-:Y:S04]  /*41a0*/  BSSY B0, `(.L_x_4352) ;  /* 0x0000002000007945 */ /* 0x000fe80003800000 */
[----:B--2---:R-:W-:Y:S05]  /*41b0*/  @!P0 BRA `(.L_x_4353) ;  /* 0x000001b000d08947 */ /* 0x004fea0003800000 */
.L_x_4632:
[----:B------:R-:W-:Y:S05]  /*41c0*/  BSYNC B0 ;  /* 0x0000000000007941 */ /* 0x000fea0003800000 */
.L_x_4352:
        /* <DEDUP_REMOVED lines=82> */
.L_x_4355:
[----:B------:R-:W-:Y:S05]  /*46f0*/  BSYNC B0 ;  /* 0x0000000000007941 */ /* 0x000fea0003800000 */
.L_x_4354:
        /* <DEDUP_REMOVED lines=17> */
.L_x_4322:
[----:B------:R-:W-:Y:S04]  /*4810*/  BSSY B0, `(.L_x_4357) ;  /* 0x0000004000007945 */ /* 0x000fe80003800000 */
[----:B------:R-:W-:Y:S05]  /*4820*/  @P0 BRA `(.L_x_4358) ;  /* 0x0000000000080947 */ /* 0x000fea0003800000 */
[----:B------:R-:W2:Y:S02]  /*4830*/  FENCE.VIEW.ASYNC.G ;  /* 0x00000000000073c6 */ /* 0x000ea40000000100 */
[----:B--2---:R-:W-:Y:S06]  /*4840*/  BAR.ARV 0xc, 0x180 ;  /* 0x0306000000007b1d */ /* 0x004fec0000002000 */
.L_x_4358:
[----:B------:R-:W-:Y:S05]  /*4850*/  BSYNC B0 ;  /* 0x0000000000007941 */ /* 0x000fea0003800000 */
.L_x_4357:
        /* <DEDUP_REMOVED lines=37> */
.L_x_4362:
[----:B------:R-:W-:Y:S05]  /*4ab0*/  BSYNC B0 ;  /* 0x0000000000007941 */ /* 0x000fea0003800000 */
.L_x_4361:
[-C--:B------:R-:W-:Y:S01]  /*4ac0*/  IMAD R0, R220, R5.reuse, RZ ;  /* 0x00000005dc007224 */ /* 0x080fe200078e02ff */
[----:B------:R-:W-:Y:S01]  /*4ad0*/  PLOP3.LUT P0, PT, PT, PT, PT, 0x80, 0x0 ;  /* 0x000000000000781c */ /* 0x000fe20003f0f070 */
[----:B------:R-:W-:Y:S01]  /*4ae0*/  IMAD.MOV.U32 R3, RZ, RZ, RZ ;  /* 0x000000ffff037224 */ /* 0x000fe200078e00ff */
[----:B------:R-:W-:Y:S01]  /*4af0*/  CS2R R150, SRZ ;  /* 0x0000000000967805 */ /* 0x000fe2000001ff00 */
[----:B---3--:R-:W-:Y:S01]  /*4b00*/  IMAD.MOV.U32 R14, RZ, RZ, RZ ;  /* 0x000000ffff0e7224 */ /* 0x008fe200078e00ff */
        /* <DEDUP_REMOVED lines=42> */
[----:B------:R-:W-:Y:S02]  /*4db0*/  CS2R R68, SRZ ;  /* 0x0000000000447805 */ /* 0x000fe4000001ff00 */
        /* <DEDUP_REMOVED lines=23> */
[----:B-1----:R-:W2:Y:S01]  /*4f30*/  LDL R6, [R1+0x3c] ;  /* 0x00003c0001067983 */ /* 0x002ea20000100800 */
[----:B------:R-:W-:Y:S01]  /*4f40*/  IMAD.MOV.U32 R7, RZ, RZ, 0x40000040 ;  /* 0x40000040ff077424 */ /* 0x000fe200078e00ff */
[----:B------:R-:W-:Y:S01]  /*4f50*/  BSSY B0, `(.L_x_4364) ;  /* 0x0000100000007945 */ /* 0x000fe20003800000 */
[----:B------:R-:W-:Y:S01]  /*4f60*/  IMAD.MOV.U32 R9, RZ, RZ, 0x40000040 ;  /* 0x40000040ff097424 */ /* 0x000fe200078e00ff */
[----:B------:R-:W-:Y:S01]  /*4f70*/  BAR.SYNC.DEFER_BLOCKING 0xe, 0x100 ;  /* 0x0384000000007b1d */ /* 0x000fe20000010000 */
[----:B------:R-:W-:Y:S01]  /*4f80*/  IMAD.MOV.U32 R11, RZ, RZ, 0x40000040 ;  /* 0x40000040ff0b7424 */ /* 0x000fe200078e00ff */
[----:B------:R-:W-:Y:S01]  /*4f90*/  R2UR UR5, R7 ;  /* 0x00000000070572ca */ /* 0x000fe200000e0000 */
[----:B------:R-:W-:Y:S01]  /*4fa0*/  IMAD.MOV.U32 R13, RZ, RZ, 0x40000040 ;  /* 0x40000040ff0d7424 */ /* 0x000fe200078e00ff */
[----:B------:R-:W-:Y:S01]  /*4fb0*/  R2UR UR7, R9 ;  /* 0x00000000090772ca */ /* 0x000fe200000e0000 */
[----:B------:R-:W-:Y:S02]  /*4fc0*/  IMAD.MOV.U32 R9, RZ, RZ, 0x40000040 ;  /* 0x40000040ff097424 */ /* 0x000fe400078e00ff */
[----:B------:R-:W-:Y:S01]  /*4fd0*/  VIADD R4, R4, 0xfffffffe ;  /* 0xfffffffe04047836 */ /* 0x000fe20000000000 */
[----:B------:R-:W0:Y:S02]  /*4fe0*/  S2R R14, SR_TID.X ;  /* 0x00000000000e7919 */ /* 0x000e240000002100 */
[----:B------:R-:W-:Y:S01]  /*4ff0*/  R2UR UR15, R9 ;  /* 0x00000000090f72ca */ /* 0x000fe200000e0000 */
[----:B------:R-:W-:Y:S01]  /*5000*/  IMAD.MOV.U32 R9, RZ, RZ, 0x40000040 ;  /* 0x40000040ff097424 */ /* 0x000fe200078e00ff */
[----:B------:R-:W-:-:S04]  /*5010*/  ISETP.GE.AND P0, PT, R4, R0, PT ;  /* 0x000000000400720c */ /* 0x000fc80003f06270 */
[----:B------:R-:W-:Y:S01]  /*5020*/  R2UR UR13, R9 ;  /* 0x00000000090d72ca */ /* 0x000fe200000e0000 */
[----:B------:R-:W-:Y:S01]  /*5030*/  WARPGROUP.ARRIVE ;  /* 0x00000000000079c5 */ /* 0x000fe20000000000 */
[----:B0-----:R-:W-:-:S04]  /*5040*/  LOP3.LUT R14, R14, 0x7f, RZ, 0xc0, !PT ;  /* 0x0000007f0e0e7812 */ /* 0x001fc800078ec0ff */
[----:B------:R-:W-:Y:S01]  /*5050*/  ISETP.NE.AND P2, PT, R14, RZ, PT ;  /* 0x000000ff0e00720c */ /* 0x000fe20003f45270 */
[----:B--2---:R-:W0:Y:S02]  /*5060*/  SHFL.IDX PT, R3, R6, RZ, 0x1f ;  /* 0x00001fff06037589 */ /* 0x004e2400000e0000 */
[----:B0-----:R-:W-:-:S04]  /*5070*/  LEA.HI R5, R3, R3, RZ, 0x1 ;  /* 0x0000000303057211 */ /* 0x001fc800078f08ff */
[----:B------:R-:W-:Y:S01]  /*5080*/  LOP3.LUT R6, R5, 0x1fffe, RZ, 0xc0, !PT ;  /* 0x0001fffe05067812 */ /* 0x000fe200078ec0ff */
[----:B------:R-:W-:-:S04]  /*5090*/  VIADD R5, R2, 0x36400 ;  /* 0x0003640002057836 */ /* 0x000fc80000000000 */
[----:B------:R-:W-:Y:S01]  /*50a0*/  IMAD.IADD R3, R3, 0x1, -R6 ;  /* 0x0000000103037824 */ /* 0x000fe200078e0a06 */
[----:B------:R-:W-:-:S03]  /*50b0*/  SHF.R.U32.HI R5, RZ, 0x4, R5 ;  /* 0x00000004ff057819 */ /* 0x000fc60000011605 */
[----:B------:R-:W-:Y:S01]  /*50c0*/  IMAD R3, R3, 0x8000, R2 ;  /* 0x0000800003037824 */ /* 0x000fe200078e0202 */
[----:B------:R-:W-:-:S03]  /*50d0*/  LOP3.LUT R5, R5, 0x3fff, RZ, 0xc0, !PT ;  /* 0x00003fff05057812 */ /* 0x000fc600078ec0ff */
[----:B------:R-:W-:Y:S01]  /*50e0*/  VIADD R3, R3, 0x400 ;  /* 0x0000040003037836 */ /* 0x000fe20000000000 */
[----:B------:R-:W-:Y:S01]  /*50f0*/  LOP3.LUT R6, R5, 0x10000, RZ, 0xfc, !PT ;  /* 0x0001000005067812 */ /* 0x000fe200078efcff */
[----:B------:R-:W-:-:S03]  /*5100*/  @!P2 IMAD R5, R18, 0x8, R2 ;  /* 0x000000081205a824 */ /* 0x000fc600078e0202 */
[----:B------:R-:W-:Y:S01]  /*5110*/  SHF.R.U32.HI R3, RZ, 0x4, R3 ;  /* 0x00000004ff037819 */ /* 0x000fe20000011603 */
[C---:B------:R-:W-:Y:S01]  /*5120*/  VIADD R12, R6.reuse, 0x2 ;  /* 0x00000002060c7836 */ /* 0x040fe20000000000 */
[----:B------:R-:W-:Y:S01]  /*5130*/  R2UR UR4, R6 ;  /* 0x00000000060472ca */ /* 0x000fe200000e0000 */
[----:B------:R-:W-:Y:S01]  /*5140*/  @!P2 VIADD R5, R5, 0x38860 ;  /* 0x000388600505a836 */ /* 0x000fe20000000000 */
[----:B------:R-:W-:-:S04]  /*5150*/  LOP3.LUT R3, R3, 0x3fff, RZ, 0xc0, !PT ;  /* 0x00003fff03037812 */ /* 0x000fc800078ec0ff */
[----:B------:R-:W-:Y:S02]  /*5160*/  LOP3.LUT R3, R3, 0x2000000, RZ, 0xfc, !PT ;  /* 0x0200000003037812 */ /* 0x000fe400078efcff */
[----:B------:R-:W-:-:S03]  /*5170*/  @!P2 PRMT R5, RZ, 0x654, R5 ;  /* 0x00000654ff05a816 */ /* 0x000fc60000000005 */
[----:B------:R-:W-:-:S04]  /*5180*/  IMAD R8, R18, 0x1000, R3 ;  /* 0x0000100012087824 */ /* 0x000fc800078e0203 */
[C---:B------:R-:W-:Y:S01]  /*5190*/  VIADD R10, R8.reuse, 0x80 ;  /* 0x00000080080a7836 */ /* 0x040fe20000000000 */
[----:B------:R-:W-:-:S13]  /*51a0*/  R2UR UR6, R8 ;  /* 0x00000000080672ca */ /* 0x000fda00000e0000 */
[----:B------:R-:W-:Y:S01]  /*51b0*/  HGMMA.64x256x16.F32 R24, gdesc[UR4].tnspB, RZ, !UPT, gsb0 ;  /* 0x43e00000041879f0 */ /* 0x000fe2000c0008ff */
[----:B------:R-:W-:Y:S01]  /*51c0*/  R2UR UR6, R10 ;  /* 0x000000000a0672ca */ /* 0x000fe200000e0000 */
[----:B------:R-:W-:Y:S01]  /*51d0*/  VIADD R10, R8, 0x100 ;  /* 0x00000100080a7836 */ /* 0x000fe20000000000 */
[----:B------:R-:W-:Y:S01]  /*51e0*/  R2UR UR7, R11 ;  /* 0x000000000b0772ca */ /* 0x000fe200000e0000 */
[----:B------:R-:W-:Y:S01]  /*51f0*/  IMAD.MOV.U32 R11, RZ, RZ, 0x40000040 ;  /* 0x40000040ff0b7424 */ /* 0x000fe200078e00ff */
[----:B------:R-:W-:Y:S01]  /*5200*/  R2UR UR4, R12 ;  /* 0x000000000c0472ca */ /* 0x000fe200000e0000 */
[----:B------:R-:W-:Y:S01]  /*5210*/  VIADD R8, R8, 0x180 ;  /* 0x0000018008087836 */ /* 0x000fe20000000000 */
[----:B------:R-:W-:Y:S02]  /*5220*/  R2UR UR5, R13 ;  /* 0x000000000d0572ca */ /* 0x000fe400000e0000 */
[----:B------:R-:W-:Y:S01]  /*5230*/  R2UR UR10, R10 ;  /* 0x000000000a0a72ca */ /* 0x000fe200000e0000 */
[----:B------:R-:W-:Y:S01]  /*5240*/  VIADD R10, R6, 0x4 ;  /* 0x00000004060a7836 */ /* 0x000fe20000000000 */
[----:B------:R-:W-:Y:S01]  /*5250*/  R2UR UR11, R11 ;  /* 0x000000000b0b72ca */ /* 0x000fe200000e0000 */
[----:B------:R-:W-:Y:S01]  /*5260*/  IMAD.MOV.U32 R11, RZ, RZ, 0x40000040 ;  /* 0x40000040ff0b7424 */ /* 0x000fe200078e00ff */
[----:B------:R-:W-:Y:S01]  /*5270*/  R2UR UR14, R8 ;  /* 0x00000000080e72ca */ /* 0x000fe200000e0000 */
[----:B------:R-:W-:Y:S01]  /*5280*/  VIADD R8, R6, 0x6 ;  /* 0x0000000606087836 */ /* 0x000fe20000000000 */
[----:B------:R-:W-:-:S02]  /*5290*/  R2UR UR8, R10 ;  /* 0x000000000a0872ca */ /* 0x000fc400000e0000 */
[----:B------:R-:W-:Y:S02]  /*52a0*/  R2UR UR9, R11 ;  /* 0x000000000b0972ca */ /* 0x000fe400000e0000 */
[----:B------:R-:W-:Y:S01]  /*52b0*/  R2UR UR12, R8 ;  /* 0x00000000080c72ca */ /* 0x000fe200000e0000 */
        /* <DEDUP_REMOVED lines=15> */
[----:B------:R-:W-:-:S07]  /*53b0*/  IMAD.MOV.U32 R20, RZ, RZ, R4 ;  /* 0x000000ffff147224 */ /* 0x000fce00078e0004 */
.L_x_4366:
[----:B------:R-:W-:Y:S01]  /*53c0*/  BAR.SYNC.DEFER_BLOCKING 0xe, 0x100 ;  /* 0x0384000000007b1d */ /* 0x000fe20000010000 */
[----:B-1----:R-:W-:Y:S01]  /*53d0*/  IMAD R4, R18, 0x40, R190 ;  /* 0x0000004012047824 */ /* 0x002fe200078e02be */
[----:B------:R-:W-:Y:S01]  /*53e0*/  R2UR UR4, R6 ;  /* 0x00000000060472ca */ /* 0x000fe200000e0000 */
[----:B------:R-:W-:Y:S01]  /*53f0*/  VIADD R18, R18, 0x1 ;  /* 0x0000000112127836 */ /* 0x000fe20000000000 */
[----:B------:R-:W-:Y:S01]  /*5400*/  R2UR UR5, R7 ;  /* 0x00000000070572ca */ /* 0x000fe200000e0000 */
[----:B------:R-:W-:Y:S02]  /*5410*/  IMAD R4, R4, 0x4, R2 ;  /* 0x0000000404047824 */ /* 0x000fe400078e0202 */
[----:B------:R-:W-:Y:S01]  /*5420*/  IMAD.MOV.U32 R15, RZ, RZ, 0x40000040 ;  /* 0x40000040ff0f7424 */ /* 0x000fe200078e00ff */
[----:B------:R-:W-:-:S04]  /*5430*/  ISETP.NE.AND P0, PT, R18, 0x2, PT ;  /* 0x000000021200780c */ /* 0x000fc80003f05270 */
[----:B------:R-:W-:Y:S01]  /*5440*/  SEL R18, R18, RZ, P0 ;  /* 0x000000ff12127207 */ /* 0x000fe20000000000 */
[----:B0-----:R-:W0:Y:S04]  /*5450*/  LDS R5, [R4+0x38400] ;  /* 0x0384000004057984 */ /* 0x001e280000000800 */
        /* <DEDUP_REMOVED lines=129> */
[----:B------:R-:W-:-:S02]  /*5c70*/  IMAD R4, R18, 0x1000, R3 ;  /* 0x0000100012047824 */ /* 0x000fc400078e0203 */
[----:B------:R-:W-:Y:S02]  /*5c80*/  IMAD.MOV.U32 R5, RZ, RZ, 0x40000040 ;  /* 0x40000040ff057424 */ /* 0x000fe400078e00ff */
[C---:B------:R-:W-:Y:S01]  /*5c90*/  VIADD R14, R4.reuse, 0x80 ;  /* 0x00000080040e7836 */ /* 0x040fe20000000000 */
[----:B------:R-:W-:Y:S01]  /*5ca0*/  R2UR UR6, R4 ;  /* 0x00000000040672ca */ /* 0x000fe200000e0000 */
[----:B------:R-:W-:Y:S01]  /*5cb0*/  WARPGROUP.ARRIVE ;  /* 0x00000000000079c5 */ /* 0x000fe20000000000 */
[----:B------:R-:W-:Y:S01]  /*5cc0*/  R2UR UR7, R5 ;  /* 0x00000000050772ca */ /* 0x000fe200000e0000 */
[----:B------:R-:W-:-:S12]  /*5cd0*/  IMAD.MOV.U32 R5, RZ, RZ, 0x40000040 ;  /* 0x40000040ff057424 */ /* 0x000fd800078e00ff */
[----:B------:R-:W-:Y:S01]  /*5ce0*/  HGMMA.64x256x16.F32 R24, gdesc[UR4].tnspB, R24, gsb0 ;  /* 0x43e00000041879f0 */ /* 0x000fe20008000818 */
[----:B------:R-:W-:Y:S01]  /*5cf0*/  R2UR UR6, R14 ;  /* 0x000000000e0672ca */ /* 0x000fe200000e0000 */
[----:B------:R-:W-:Y:S01]  /*5d00*/  VIADD R14, R4, 0x100 ;  /* 0x00000100040e7836 */ /* 0x000fe20000000000 */
[----:B------:R-:W-:Y:S01]  /*5d10*/  R2UR UR7, R15 ;  /* 0x000000000f0772ca */ /* 0x000fe200000e0000 */
[----:B------:R-:W-:Y:S01]  /*5d20*/  IMAD.MOV.U32 R15, RZ, RZ, 0x40000040 ;  /* 0x40000040ff0f7424 */ /* 0x000fe200078e00ff */
[----:B------:R-:W-:Y:S01]  /*5d30*/  R2UR UR4, R12 ;  /* 0x000000000c0472ca */ /* 0x000fe200000e0000 */
[----:B------:R-:W-:Y:S01]  /*5d40*/  VIADD R4, R4, 0x180 ;  /* 0x0000018004047836 */ /* 0x000fe20000000000 */
[----:B------:R-:W-:Y:S01]  /*5d50*/  R2UR UR5, R13 ;  /* 0x000000000d0572ca */ /* 0x000fe200000e0000 */
[----:B------:R-:W-:Y:S02]  /*5d60*/  WARPGROUP.DEPBAR.LE gsb0, 0x0 ;  /* 0x00008000000079c5 */ /* 0x000fe40000010000 */
[----:B------:R-:W-:-:S15]  /*5d70*/  WARPGROUP.ARRIVE ;  /* 0x00000000000079c5 */ /* 0x000fde0000000000 */
[----:B------:R-:W-:-:S03]  /*5d80*/  NOP ;  /* 0x0000000000007918 */ /* 0x000fc60000000000 */
        /* <DEDUP_REMOVED lines=10> */
[----:B------:R-:W-:Y:S01]  /*5e30*/  IMAD.MOV.U32 R4, RZ, RZ, R20 ;  /* 0x000000ffff047224 */ /* 0x000fe200078e0014 */
[----:B------:R-:W-:Y:S01]  /*5e40*/  R2UR UR7, R5 ;  /* 0x00000000050772ca */ /* 0x000fe200000e0000 */
[----:B------:R-:W-:Y:S01]  /*5e50*/  VIADD R20, R20, 0xffffffff ;  /* 0xffffffff14147836 */ /* 0x000fe20000000000 */
[----:B------:R-:W-:Y:S02]  /*5e60*/  R2UR UR4, R8 ;  /* 0x00000000080472ca */ /* 0x000fe400000e0000 */
[----:B------:R-:W-:Y:S02]  /*5e70*/  R2UR UR5, R9 ;  /* 0x00000000090572ca */ /* 0x000fe400000e0000 */
[----:B------:R-:W-:Y:S02]  /*5e80*/  ISETP.GT.AND P1, PT, R4, R0, PT ;  /* 0x000000000400720c */ /* 0x000fe40003f24270 */
[----:B------:R-:W-:-:S04]  /*5e90*/  SEL R4, RZ, 0x1, P0 ;  /* 0x00000001ff047807 */ /* 0x000fc80000000000 */
[----:B------:R-:W-:Y:S01]  /*5ea0*/  LOP3.LUT R23, R23, R4, RZ, 0x3c, !PT ;  /* 0x0000000417177212 */ /* 0x000fe200078e3cff */
[----:B------:R-:W-:-:S04]  /*5eb0*/  @!P2 IMAD R4, R18, 0x8, R2 ;  /* 0x000000081204a824 */ /* 0x000fc800078e0202 */
[----:B------:R-:W-:-:S05]  /*5ec0*/  @!P2 VIADD R4, R4, 0x38860 ;  /* 0x000388600404a836 */ /* 0x000fca0000000000 */
[----:B------:R-:W-:Y:S01]  /*5ed0*/  @!P2 PRMT R4, RZ, 0x654, R4 ;  /* 0x00000654ff04a816 */ /* 0x000fe20000000004 */
[----:B------:R-:W-:Y:S02]  /*5ee0*/  WARPGROUP.DEPBAR.LE gsb0, 0x0 ;  /* 0x00008000000079c5 */ /* 0x000fe40000010000 */
[----:B------:R-:W-:-:S06]  /*5ef0*/  WARPGROUP.ARRIVE ;  /* 0x00000000000079c5 */ /* 0x000fcc0000000000 */
[----:B------:R-:W-:Y:S03]  /*5f00*/  HGMMA.64x256x16.F32 R24, gdesc[UR4].tnspB, R24, gsb0 ;  /* 0x43e00000041879f0 */ /* 0x000fe60008000818 */
[----:B------:R-:W-:Y:S02]  /*5f10*/  WARPGROUP.DEPBAR.LE gsb0, 0x0 ;  /* 0x00008000000079c5 */ /* 0x000fe40000010000 */
[----:B------:R-:W-:Y:S06]  /*5f20*/  BAR.ARV 0xf, 0x100 ;  /* 0x03c4000000007b1d */ /* 0x000fec0000002000 */
[----:B------:R1:W-:Y:S01]  /*5f30*/  @!P2 SYNCS.ARRIVE.TRANS64.RED.A1T0 RZ, [R4+URZ], RZ ;  /* 0x000000ff04ffa9a7 */ /* 0x0003e2000810043f */
[----:B------:R-:W-:Y:S05]  /*5f40*/  @P1 BRA `(.L_x_4366) ;  /* 0xfffffff4001c1947 */ /* 0x000fea000383ffff */
.L_x_4365:
[----:B------:R-:W-:Y:S05]  /*5f50*/  BSYNC B0 ;  /* 0x0000000000007941 */ /* 0x000fea0003800000 */
.L_x_4364:
        /* <DEDUP_REMOVED lines=9> */
[----:B------:R-:W2:Y:S04]  /*5ff0*/  LDS R2, [R0+0x38400] ;  /* 0x0384000000027984 */ /* 0x000ea80000000800 */
[----:B------:R-:W3:Y:S01]  /*6000*/  LDS R0, [R0+0x38420] ;  /* 0x0384200000007984 */ /* 0x000ee20000000800 */
[-C--:B--2---:R-:W-:Y:S01]  /*6010*/  FMUL.FTZ R24, R24, R2.reuse ;  /* 0x0000000218187220 */ /* 0x084fe20000410000 */
        /* <DEDUP_REMOVED lines=131> */
.L_x_4360:
        /* <DEDUP_REMOVED lines=31> */
.L_x_4368:
[----:B------:R-:W-:Y:S05]  /*6a40*/  BSYNC B0 ;  /* 0x0000000000007941 */ /* 0x000fea0003800000 */
.L_x_4367:
        /* <DEDUP_REMOVED lines=100> */
.L_x_4370:
[----:B------:R-:W-:Y:S05]  /*7090*/  BSYNC B6 ;  /* 0x0000000000067941 */ /* 0x000fea0003800000 */
.L_x_4369:
        /* <DEDUP_REMOVED lines=12> */
.L_x_4374:
[----:B--2---:R2:W3:Y:S02]  /*7160*/  SYNCS.PHASECHK.TRANS64.TRYWAIT P0, [R2+URZ+0x38800], R3 ;  /* 0x03880003020075a7 */ /* 0x0044e4000800017f */
[----:B---3--:R-:W-:Y:S05]  /*7170*/  @!P0 NANOSLEEP.SYNCS 0x989680 ;  /* 0x009896800000895d */ /* 0x008fea0003900000 */
[----:B------:R-:W3:Y:S02]  /*7180*/  @!P0 SYNCS.PHASECHK.TRANS64 P0, [R2+URZ+0x38800], R3 ;  /* 0x03880003020085a7 */ /* 0x000ee4000800007f */
[----:B---3--:R-:W-:Y:S05]  /*7190*/  @!P0 BRA `(.L_x_4374) ;  /* 0xfffffffc00f08947 */ /* 0x008fea000383ffff */
.L_x_4373:
[----:B------:R-:W-:Y:S05]  /*71a0*/  BSYNC B0 ;  /* 0x0000000000007941 */ /* 0x000fea0003800000 */
.L_x_4372:
[----:B------:R-:W-:Y:S05]  /*71b0*/  BRA `(.L_x_4375) ;  /* 0x0000002000ac7947 */ /* 0x000fea0003800000 */
.L_x_4371:
[----:B-----5:R-:W-:Y:S01]  /*71c0*/  SHF.R.S32.HI R0, RZ, 0x1f, R154 ;  /* 0x0000001fff007819 */ /* 0x020fe2000001149a */
[----:B------:R-:W-:Y:S01]  /*71d0*/  VIADD R4, R2, 0x20400 ;  /* 0x0002040002047836 */ /* 0x000fe20000000000 */
[----:B------:R-:W-:Y:S01]  /*71e0*/  ULDC.64 UR4, c[0x0][0x3f8] ;  /* 0x0000fe0000047ab9 */ /* 0x000fe20000000a00 */
[----:B------:R-:W-:Y:S01]  /*71f0*/  ULDC.64 UR6, c[0x0][0x408] ;  /* 0x0001020000067ab9 */ /* 0x000fe20000000a00 */
[----:B------:R-:W-:Y:S01]  /*7200*/  BSSY B6, `(.L_x_4376) ;  /* 0x0000021000067945 */ /* 0x000fe20003800000 */
[----:B------:R-:W-:Y:S01]  /*7210*/  IMAD R3, R0, UR4, RZ ;  /* 0x0000000400037c24 */ /* 0x000fe2000f8e02ff */
[----:B------:R-:W-:Y:S01]  /*7220*/  LOP3.LUT P0, RZ, R4, 0x3ff, RZ, 0xc0, !PT ;  /* 0x000003ff04ff7812 */ /* 0x000fe2000780c0ff */
[----:B------:R-:W-:Y:S02]  /*7230*/  IMAD R9, R0, UR6, RZ ;  /* 0x0000000600097c24 */ /* 0x000fe4000f8e02ff */
[----:B------:R-:W-:-:S04]  /*7240*/  IMAD.WIDE.U32 R4, R154, UR4, RZ ;  /* 0x000000049a047c25 */ /* 0x000fc8000f8e00ff */
[C---:B------:R-:W-:Y:S01]  /*7250*/  IMAD R3, R154.reuse, UR5, R3 ;  /* 0x000000059a037c24 */ /* 0x040fe2000f8e0203 */
[----:B------:R-:W-:Y:S01]  /*7260*/  ULDC.64 UR4, c[0x0][0x3e8] ;  /* 0x0000fa0000047ab9 */ /* 0x000fe20000000a00 */
[----:B-1----:R-:W-:Y:S01]  /*7270*/  IMAD.WIDE.U32 R6, R154, UR6, RZ ;  /* 0x000000069a067c25 */ /* 0x002fe2000f8e00ff */
        /* <DEDUP_REMOVED lines=25> */
.L_x_4377:
[----:B------:R-:W-:Y:S05]  /*7410*/  BSYNC B6 ;  /* 0x0000000000067941 */ /* 0x000fea0003800000 */
.L_x_4376:
        /* <DEDUP_REMOVED lines=10> */
[----:B0-----:R-:W4:Y:S02]  /*74c0*/  SHFL.IDX PT, R27, R27, RZ, 0x1c1f ;  /* 0x001c1fff1b1b7589 */ /* 0x001f2400000e0000 */
.L_x_4638:
[----:B------:R-:W-:Y:S01]  /*74d0*/  ULDC UR4, c[0x0][0x448] ;  /* 0x0001120000047ab9 */ /* 0x000fe20000000800 */
[----:B------:R-:W-:Y:S01]  /*74e0*/  IMAD.SHL.U32 R0, R188, 0x40, RZ ;  /* 0x00000040bc007824 */ /* 0x000fe200078e00ff */
[----:B------:R-:W-:Y:S01]  /*74f0*/  BSSY B1, `(.L_x_4381) ;  /* 0x0000027000017945 */ /* 0x000fe20003800000 */
[----:B------:R-:W-:Y:S01]  /*7500*/  IMAD R28, R155, UR4, RZ ;  /* 0x000000049b1c7c24 */ /* 0x000fe2000f8e02ff */
[----:B------:R-:W-:Y:S02]  /*7510*/  CS2R R8, SRZ ;  /* 0x0000000000087805 */ /* 0x000fe4000001ff00 */
[----:B------:R-:W-:Y:S02]  /*7520*/  CS2R R10, SRZ ;  /* 0x00000000000a7805 */ /* 0x000fe4000001ff00 */
[----:B------:R-:W-:Y:S02]  /*7530*/  LOP3.LUT R7, R0, 0x1c0, RZ, 0xc0, !PT ;  /* 0x000001c000077812 */ /* 0x000fe400078ec0ff */
[----:B------:R-:W-:Y:S01]  /*7540*/  ISETP.GE.AND P0, PT, R5, R28, PT ;  /* 0x0000001c0500720c */ /* 0x000fe20003f06270 */
[----:B------:R-:W-:Y:S01]  /*7550*/  IMAD R28, R153, -0x40, R28 ;  /* 0xffffffc0991c7824 */ /* 0x000fe200078e021c */
[----:B------:R-:W-:-:S02]  /*7560*/  LEA.HI R0, R219, R219, RZ, 0x1 ;  /* 0x000000dbdb007211 */ /* 0x000fc400078f08ff */
[----:B------:R-:W-:Y:S02]  /*7570*/  LOP3.LUT R4, R7, 0x18, R16, 0xf8, !PT ;  /* 0x0000001807047812 */ /* 0x000fe400078ef810 */
[----:B------:R-:W-:Y:S02]  /*7580*/  SHF.R.U32.HI R7, RZ, 0x3, R7 ;  /* 0x00000003ff077819 */ /* 0x000fe40000011607 */
[----:B------:R-:W-:Y:S02]  /*7590*/  LOP3.LUT R0, R0, 0xfffffffe, RZ, 0xc0, !PT ;  /* 0xfffffffe00007812 */ /* 0x000fe400078ec0ff */
[----:B------:R-:W-:Y:S02]  /*75a0*/  LOP3.LUT R30, R4, R7, RZ, 0x3c, !PT ;  /* 0x00000007041e7212 */ /* 0x000fe400078e3cff */
[----:B------:R-:W-:Y:S02]  /*75b0*/  CS2R R4, SRZ ;  /* 0x0000000000047805 */ /* 0x000fe4000001ff00 */
[----:B------:R-:W-:Y:S01]  /*75c0*/  CS2R R6, SRZ ;  /* 0x0000000000067805 */ /* 0x000fe2000001ff00 */
[----:B------:R-:W-:Y:S01]  /*75d0*/  IMAD.IADD R0, R219, 0x1, -R0 ;  /* 0x00000001db007824 */ /* 0x000fe200078e0a00 */
[----:B------:R-:W-:Y:S06]  /*75e0*/  @P0 BRA `(.L_x_4382) ;  /* 0x00000000005c0947 */ /* 0x000fec0003800000 */
[----:B------:R-:W-:Y:S01]  /*75f0*/  ULDC UR4, c[0x0][0x3f4] ;  /* 0x0000fd0000047ab9 */ /* 0x000fe20000000800 */
[C---:B------:R-:W-:Y:S01]  /*7600*/  IMAD.SHL.U32 R14, R189.reuse, 0x2, RZ ;  /* 0x00000002bd0e7824 */ /* 0x040fe200078e00ff */
[C---:B------:R-:W-:Y:S01]  /*7610*/  ISETP.GE.AND P3, PT, R189.reuse, UR4, PT ;  /* 0x00000004bd007c0c */ /* 0x040fe2000bf66270 */
[----:B-1----:R-:W-:Y:S01]  /*7620*/  IMAD.MOV.U32 R21, RZ, RZ, R3 ;  /* 0x000000ffff157224 */ /* 0x002fe200078e0003 */
[----:B------:R-:W-:Y:S02]  /*7630*/  ISETP.GE.AND P2, PT, R184, UR4, PT ;  /* 0x00000004b8007c0c */ /* 0x000fe4000bf46270 */
[----:B------:R-:W-:Y:S01]  /*7640*/  SHF.R.S32.HI R4, RZ, 0x1f, R189 ;  /* 0x0000001fff047819 */ /* 0x000fe200000114bd */
[----:B----4-:R-:W-:Y:S01]  /*7650*/  IMAD.MOV.U32 R6, RZ, RZ, R27 ;  /* 0x000000ffff067224 */ /* 0x010fe200078e001b */
[----:B------:R-:W-:Y:S01]  /*7660*/  CS2R R8, SRZ ;  /* 0x0000000000087805 */ /* 0x000fe2000001ff00 */
[----:B---3--:R-:W-:Y:S01]  /*7670*/  IMAD.MOV.U32 R7, RZ, RZ, R26 ;  /* 0x000000ffff077224 */ /* 0x008fe200078e001a */
[----:B------:R-:W-:-:S05]  /*7680*/  SHF.L.U64.HI R15, R189, 0x1, R4 ;  /* 0x00000001bd0f7819 */ /* 0x000fca0000010204 */
[-C--:B--2---:R-:W-:Y:S02]  /*7690*/  @!P3 IADD3 R12, P0, R20, R14.reuse, RZ ;  /* 0x0000000e140cb210 */ /* 0x084fe40007f1e0ff */
        /* <DEDUP_REMOVED lines=12> */
.L_x_4382:
[----:B------:R-:W-:Y:S05]  /*7760*/  BSYNC B1 ;  /* 0x0000000000017941 */ /* 0x000fea0003800000 */
.L_x_4381:
[----:B0-----:R-:W-:Y:S01]  /*7770*/  SHF.L.U32 R13, R0, 0x1f, RZ ;  /* 0x0000001f000d7819 */ /* 0x001fe200000006ff */
[----:B-1----:R-:W-:Y:S01]  /*7780*/  IMAD R3, R193, 0x200, R30 ;  /* 0x00000200c1037824 */ /* 0x002fe200078e021e */
[----:B------:R-:W-:Y:S01]  /*7790*/  LOP3.LUT P1, RZ, R188, 0x4, RZ, 0xc0, !PT ;  /* 0x00000004bcff7812 */ /* 0x000fe2000782c0ff */
[----:B-----5:R-:W-:Y:S01]  /*77a0*/  IMAD.MOV.U32 R12, RZ, RZ, R8 ;  /* 0x000000ffff0c7224 */ /* 0x020fe200078e0008 */
[----:B------:R-:W0:Y:S01]  /*77b0*/  SYNCS.PHASECHK.TRANS64.TRYWAIT P0, [R2+URZ+0x38800], R13 ;  /* 0x0388000d020075a7 */ /* 0x000e22000800017f */
[--C-:B------:R-:W-:Y:S01]  /*77c0*/  SHF.R.U64 R32, R8, 0x10, R9.reuse ;  /* 0x0000001008207819 */ /* 0x100fe20000001209 */
[----:B------:R-:W-:Y:S01]  /*77d0*/  IMAD R8, R3, 0x2, R2 ;  /* 0x0000000203087824 */ /* 0x000fe200078e0202 */
[--C-:B--2---:R-:W-:Y:S01]  /*77e0*/  SHF.R.U32.HI R20, RZ, 0x10, R9.reuse ;  /* 0x00000010ff147819 */ /* 0x104fe20000011609 */
[----:B------:R-:W-:Y:S01]  /*77f0*/  IMAD.MOV.U32 R14, RZ, RZ, R9 ;  /* 0x000000ffff0e7224 */ /* 0x000fe200078e0009 */
[----:B------:R-:W-:Y:S01]  /*7800*/  SHF.R.U64 R33, R10, 0x10, R11 ;  /* 0x000000100a217819 */ /* 0x000fe2000000120b */
[----:B------:R-:W-:Y:S01]  /*7810*/  IMAD.MOV.U32 R31, RZ, RZ, R10 ;  /* 0x000000ffff1f7224 */ /* 0x000fe200078e000a */
[--C-:B------:R-:W-:Y:S01]  /*7820*/  SHF.R.U64 R34, R4, 0x10, R5.reuse ;  /* 0x0000001004227819 */ /* 0x100fe20000001205 */
[----:B------:R-:W-:Y:S01]  /*7830*/  IMAD.MOV.U32 R9, RZ, RZ, R4 ;  /* 0x000000ffff097224 */ /* 0x000fe200078e0004 */
[--C-:B------:R-:W-:Y:S01]  /*7840*/  SHF.R.U32.HI R21, RZ, 0x10, R5.reuse ;  /* 0x00000010ff157819 */ /* 0x100fe20000011605 */
[----:B------:R-:W-:Y:S01]  /*7850*/  IMAD.MOV.U32 R10, RZ, RZ, R5 ;  /* 0x000000ffff0a7224 */ /* 0x000fe200078e0005 */
[----:B----4-:R-:W-:Y:S01]  /*7860*/  VIMNMX R27, R28, 0x40, PT ;  /* 0x000000401c1b7848 */ /* 0x010fe20003fe0100 */
[--C-:B------:R-:W-:Y:S01]  /*7870*/  IMAD.MOV.U32 R15, RZ, RZ, R11.reuse ;  /* 0x000000ffff0f7224 */ /* 0x100fe200078e000b */
[----:B------:R-:W-:Y:S01]  /*7880*/  SHF.R.U32.HI R11, RZ, 0x10, R11 ;  /* 0x00000010ff0b7819 */ /* 0x000fe2000001160b */
[----:B------:R-:W-:Y:S01]  /*7890*/  IMAD.MOV.U32 R29, RZ, RZ, R6 ;  /* 0x000000ffff1d7224 */ /* 0x000fe200078e0006 */
[----:B------:R-:W-:Y:S01]  /*78a0*/  BSSY B1, `(.L_x_4383) ;  /* 0x0000010000017945 */ /* 0x000fe20003800000 */
[----:B------:R-:W-:Y:S01]  /*78b0*/  VIADD R4, R8, 0x20400 ;  /* 0x0002040008047836 */ /* 0x000fe20000000000 */
[--C-:B------:R-:W-:Y:S01]  /*78c0*/  SHF.R.U64 R35, R6, 0x10, R7.reuse ;  /* 0x0000001006237819 */ /* 0x100fe20000001207 */
[--C-:B------:R-:W-:Y:S01]  /*78d0*/  IMAD.MOV.U32 R5, RZ, RZ, R7.reuse ;  /* 0x000000ffff057224 */ /* 0x100fe200078e0007 */
[----:B------:R-:W-:Y:S01]  /*78e0*/  SHF.R.U32.HI R6, RZ, 0x10, R7 ;  /* 0x00000010ff067819 */ /* 0x000fe20000011607 */
[----:B------:R-:W-:Y:S01]  /*78f0*/  VIADD R3, R8, 0x20440 ;  /* 0x0002044008037836 */ /* 0x000fe20000000000 */
[----:B------:R-:W-:Y:S01]  /*7900*/  PRMT R30, R12, 0x5410, R14 ;  /* 0x000054100c1e7816 */ /* 0x000fe2000000000e */
[----:B------:R-:W-:Y:S01]  /*7910*/  @P1 VIADD R3, R4, 0xffffffc0 ;  /* 0xffffffc004031836 */ /* 0x000fe20000000000 */
[----:B------:R-:W-:-:S02]  /*7920*/  PRMT R32, R32, 0x5410, R20 ;  /* 0x0000541020207816 */ /* 0x000fc40000000014 */
[----:B------:R-:W-:Y:S02]  /*7930*/  PRMT R31, R31, 0x5410, R15 ;  /* 0x000054101f1f7816 */ /* 0x000fe4000000000f */
[----:B------:R-:W-:Y:S02]  /*7940*/  PRMT R33, R33, 0x5410, R11 ;  /* 0x0000541021217816 */ /* 0x000fe4000000000b */
[----:B------:R-:W-:Y:S02]  /*7950*/  ISETP.GE.AND P1, PT, R22, R27, PT ;  /* 0x0000001b1600720c */ /* 0x000fe40003f26270 */
[----:B------:R-:W-:Y:S02]  /*7960*/  PRMT R28, R9, 0x5410, R10 ;  /* 0x00005410091c7816 */ /* 0x000fe4000000000a */
[----:B------:R-:W-:Y:S02]  /*7970*/  PRMT R34, R34, 0x5410, R21 ;  /* 0x0000541022227816 */ /* 0x000fe40000000015 */
[----:B------:R-:W-:Y:S01]  /*7980*/  PRMT R29, R29, 0x5410, R5 ;  /* 0x000054101d1d7816 */ /* 0x000fe20000000005 */
[----:B0-----:R-:W-:Y:S06]  /*7990*/  @!P0 BRA `(.L_x_4384) ;  /* 0x0000017c00608947 */ /* 0x001fec0003800000 */
.L_x_4639:
[----:B------:R-:W-:Y:S05]  /*79a0*/  BSYNC B1 ;  /* 0x0000000000017941 */ /* 0x000fea0003800000 */
.L_x_4383:
        /* <DEDUP_REMOVED lines=17> */
[C---:B------:R-:W-:Y:S01]  /*7ac0*/  FMUL.FTZ R24, R4.reuse, R15 ;  /* 0x0000000f04187220 */ /* 0x040fe20000410000 */
[-C--:B------:R-:W-:Y:S01]  /*7ad0*/  FMUL.FTZ R4, R4, R13.reuse ;  /* 0x0000000d04047220 */ /* 0x080fe20000410000 */
[--C-:B------:R-:W-:Y:S02]  /*7ae0*/  HADD2.F32 R11, -RZ, R6.reuse.H0_H0 ;  /* 0x20000006ff0b7230 */ /* 0x100fe40000004100 */
[----:B------:R-:W-:Y:S02]  /*7af0*/  HADD2.F32 R12, -RZ, R7.H0_H0 ;  /* 0x20000007ff0c7230 */ /* 0x000fe40000004100 */
[----:B------:R-:W-:Y:S01]  /*7b00*/  FMUL.FTZ R21, R5, R20 ;  /* 0x0000001405157220 */ /* 0x000fe20000410000 */
        /* <DEDUP_REMOVED lines=13> */
[----:B------:R-:W-:Y:S01]  /*7be0*/  FMUL.FTZ R25, R7, R13 ;  /* 0x0000000d07197220 */ /* 0x000fe20000410000 */
[----:B------:R-:W-:Y:S01]  /*7bf0*/  FFMA.FTZ R6, R11, R4, -R14 ;  /* 0x000000040b067223 */ /* 0x000fe2000001080e */
[----:B---3--:R-:W-:Y:S01]  /*7c00*/  FMUL.FTZ R26, R7, R5 ;  /* 0x00000005071a7220 */ /* 0x008fe20000410000 */
        /* <DEDUP_REMOVED lines=8> */
.L_x_4388:
[----:B------:R-:W-:Y:S05]  /*7c90*/  BSYNC B2 ;  /* 0x0000000000027941 */ /* 0x000fea0003800000 */
.L_x_4387:
        /* <DEDUP_REMOVED lines=39> */
.L_x_4386:
[----:B------:R-:W-:Y:S05]  /*7f10*/  BSYNC B1 ;  /* 0x0000000000017941 */ /* 0x000fea0003800000 */
.L_x_4385:
        /* <DEDUP_REMOVED lines=10> */
[----:B------:R-:W-:Y:S02]  /*7fc0*/  HADD2.F32 R15, -RZ, R30.H0_H0 ;  /* 0x2000001eff0f7230 */ /* 0x000fe40000004100 */
[----:B---3--:R-:W-:Y:S02]  /*7fd0*/  HADD2.F32 R26, -RZ, R34.H0_H0 ;  /* 0x20000022ff1a7230 */ /* 0x008fe40000004100 */
[----:B------:R-:W-:Y:S02]  /*7fe0*/  HADD2.F32 R24, -RZ, R32.H0_H0 ;  /* 0x20000020ff187230 */ /* 0x000fe40000004100 */
[----:B------:R-:W-:Y:S02]  /*7ff0*/  HADD2.F32 R25, -RZ, R28.H1_H1 ;  /* 0x3000001cff197230 */ /* 0x000fe40000004100 */
        /* <DEDUP_REMOVED lines=8> */
[----:B0-----:R-:W-:Y:S01]  /*8080*/  FMUL.FTZ R13, R26, R5 ;  /* 0x000000051a0d7220 */ /* 0x001fe20000410000 */
        /* <DEDUP_REMOVED lines=22> */
[----:B------:R1:W-:Y:S02]  /*81f0*/  STS.128 [R8+0x21400], R4 ;  /* 0x0214000408007388 */ /* 0x0003e40000000c00 */
.L_x_4391:
[----:B------:R-:W-:Y:S05]  /*8200*/  BSYNC B1 ;  /* 0x0000000000017941 */ /* 0x000fea0003800000 */
.L_x_4390:
[----:B------:R-:W-:Y:S05]  /*8210*/  @P1 BRA `(.L_x_4389) ;  /* 0x0000001000701947 */ /* 0x000fea0003800000 */
[----:B-1----:R-:W1:Y:S01]  /*8220*/  LDS.128 R4, [R3+0x1000] ;  /* 0x0010000003047984 */ /* 0x002e620000000c00 */
[----:B------:R-:W-:Y:S02]  /*8230*/  HADD2.F32 R14, -RZ, R31.H0_H0 ;  /* 0x2000001fff0e7230 */ /* 0x000fe40000004100 */
[----:B------:R-:W-:Y:S02]  /*8240*/  HADD2.F32 R20, -RZ, R29.H0_H0 ;  /* 0x2000001dff147230 */ /* 0x000fe40000004100 */
[----:B------:R-:W-:Y:S02]  /*8250*/  HADD2.F32 R25, -RZ, R35.H0_H0 ;  /* 0x20000023ff197230 */ /* 0x000fe40000004100 */
[----:B------:R-:W-:Y:S02]  /*8260*/  HADD2.F32 R21, -RZ, R33.H0_H0 ;  /* 0x20000021ff157230 */ /* 0x000fe40000004100 */
[----:B------:R-:W-:Y:S02]  /*8270*/  HADD2.F32 R24, -RZ, R29.H1_H1 ;  /* 0x3000001dff187230 */ /* 0x000fe40000004100 */
        /* <DEDUP_REMOVED lines=31> */
[----:B------:R2:W-:Y:S01]  /*8470*/  STS.128 [R3+0x1000], R4 ;  /* 0x0010000403007388 */ /* 0x0005e20000000c00 */
[----:B------:R-:W-:Y:S05]  /*8480*/  BRA `(.L_x_4389) ;  /* 0x0000000c00d47947 */ /* 0x000fea0003800000 */
.L_x_4379:
        /* <DEDUP_REMOVED lines=8> */
.L_x_4645:
        /* <DEDUP_REMOVED lines=22> */
.L_x_4394:
[----:B------:R-:W-:Y:S05]  /*8670*/  BSYNC B1 ;  /* 0x0000000000017941 */ /* 0x000fea0003800000 */
.L_x_4393:
[----:B0-----:R-:W-:Y:S01]  /*8680*/  SHF.L.U32 R13, R0, 0x1f, RZ ;  /* 0x0000001f000d7819 */ /* 0x001fe200000006ff */
[----:B------:R-:W0:Y:S01]  /*8690*/  LDC R15, c[0x0][0x3f4] ;  /* 0x0000fd00ff0f7b82 */ /* 0x000e220000000800 */
[--C-:B-----5:R-:W-:Y:S01]  /*86a0*/  IMAD.MOV.U32 R3, RZ, RZ, R5.reuse ;  /* 0x000000ffff037224 */ /* 0x120fe200078e0005 */
[--C-:B------:R-:W-:Y:S01]  /*86b0*/  SHF.R.U64 R12, R4, 0x10, R5.reuse ;  /* 0x00000010040c7819 */ /* 0x100fe20000001205 */
[----:B------:R-:W-:Y:S01]  /*86c0*/  IMAD.MOV.U32 R41, RZ, RZ, R6 ;  /* 0x000000ffff297224 */ /* 0x000fe200078e0006 */
[----:B------:R-:W-:Y:S01]  /*86d0*/  SHF.R.U32.HI R44, RZ, 0x10, R5 ;  /* 0x00000010ff2c7819 */ /* 0x000fe20000011605 */
[----:B------:R-:W-:Y:S01]  /*86e0*/  IMAD.MOV.U32 R5, RZ, RZ, R8 ;  /* 0x000000ffff057224 */ /* 0x000fe200078e0008 */
[----:B----4-:R-:W-:Y:S01]  /*86f0*/  SHF.R.U64 R14, R6, 0x10, R7 ;  /* 0x00000010060e7819 */ /* 0x010fe20000001207 */
[----:B------:R-:W-:Y:S01]  /*8700*/  IMAD.MOV.U32 R43, RZ, RZ, R11 ;  /* 0x000000ffff2b7224 */ /* 0x000fe200078e000b */
[----:B------:R-:W1:Y:S01]  /*8710*/  SYNCS.PHASECHK.TRANS64.TRYWAIT P1, [R2+URZ+0x38800], R13 ;  /* 0x0388000d020075a7 */ /* 0x000e62000802017f */
[----:B------:R-:W-:Y:S01]  /*8720*/  IMAD.MOV.U32 R40, RZ, RZ, R4 ;  /* 0x000000ffff287224 */ /* 0x000fe200078e0004 */
[----:B------:R-:W-:Y:S01]  /*8730*/  SHF.R.U64 R45, R8, 0x10, R9 ;  /* 0x00000010082d7819 */ /* 0x000fe20000001209 */
[----:B------:R-:W-:Y:S01]  /*8740*/  IMAD.MOV.U32 R4, RZ, RZ, R7 ;  /* 0x000000ffff047224 */ /* 0x000fe200078e0007 */
[----:B------:R-:W-:Y:S01]  /*8750*/  PRMT R43, R43, 0x5410, R12 ;  /* 0x000054102b2b7816 */ /* 0x000fe2000000000c */
[----:B------:R-:W-:Y:S01]  /*8760*/  IMAD.MOV.U32 R42, RZ, RZ, R9 ;  /* 0x000000ffff2a7224 */ /* 0x000fe200078e0009 */
[----:B------:R-:W-:Y:S01]  /*8770*/  PRMT R41, R41, 0x5410, R5 ;  /* 0x0000541029297816 */ /* 0x000fe20000000005 */
[----:B------:R-:W-:Y:S01]  /*8780*/  IMAD.MOV.U32 R6, RZ, RZ, R10 ;  /* 0x000000ffff067224 */ /* 0x000fe200078e000a */
[----:B------:R-:W-:Y:S01]  /*8790*/  SHF.R.U32.HI R7, RZ, 0x10, R7 ;  /* 0x00000010ff077819 */ /* 0x000fe20000011607 */
[----:B------:R-:W-:Y:S01]  /*87a0*/  VIADD R12, R22, 0x20 ;  /* 0x00000020160c7836 */ /* 0x000fe20000000000 */
[----:B------:R-:W-:Y:S01]  /*87b0*/  SHF.R.U32.HI R8, RZ, 0x10, R9 ;  /* 0x00000010ff087819 */ /* 0x000fe20000011609 */
[----:B------:R-:W-:Y:S01]  /*87c0*/  BSSY B1, `(.L_x_4395) ;  /* 0x000000f000017945 */ /* 0x000fe20003800000 */
[----:B------:R-:W-:-:S02]  /*87d0*/  VIMNMX R5, R20, 0x40, PT ;  /* 0x0000004014057848 */ /* 0x000fc40003fe0100 */
[--C-:B------:R-:W-:Y:S02]  /*87e0*/  SHF.R.U64 R46, R10, 0x10, R11.reuse ;  /* 0x000000100a2e7819 */ /* 0x100fe4000000120b */
[----:B0-----:R-:W-:Y:S02]  /*87f0*/  ISETP.GE.AND P0, PT, R16, R15, PT ;  /* 0x0000000f1000720c */ /* 0x001fe40003f06270 */
[----:B------:R-:W-:Y:S02]  /*8800*/  SHF.R.U32.HI R9, RZ, 0x10, R11 ;  /* 0x00000010ff097819 */ /* 0x000fe4000001160b */
[----:B------:R-:W-:Y:S02]  /*8810*/  PRMT R40, R40, 0x5410, R3 ;  /* 0x0000541028287816 */ /* 0x000fe40000000003 */
[----:B------:R-:W-:Y:S01]  /*8820*/  PRMT R3, R7, 0x5410, R4 ;  /* 0x0000541007037816 */ /* 0x000fe20000000004 */
[----:B------:R-:W-:Y:S01]  /*8830*/  IMAD.IADD R4, R16, 0x1, R15 ;  /* 0x0000000110047824 */ /* 0x000fe200078e020f */
[----:B------:R-:W-:-:S02]  /*8840*/  ISETP.GE.OR P2, PT, R22, R5, P0 ;  /* 0x000000051600720c */ /* 0x000fc40000746670 */
[----:B------:R-:W-:Y:S02]  /*8850*/  PRMT R44, R44, 0x5410, R14 ;  /* 0x000054102c2c7816 */ /* 0x000fe4000000000e */
[----:B------:R-:W-:Y:S02]  /*8860*/  ISETP.GE.OR P0, PT, R12, R5, P0 ;  /* 0x000000050c00720c */ /* 0x000fe40000706670 */
[----:B------:R-:W-:Y:S02]  /*8870*/  PRMT R45, R45, 0x5410, R8 ;  /* 0x000054102d2d7816 */ /* 0x000fe40000000008 */
[----:B------:R-:W-:Y:S02]  /*8880*/  PRMT R42, R42, 0x5410, R6 ;  /* 0x000054102a2a7816 */ /* 0x000fe40000000006 */
[----:B------:R-:W-:Y:S01]  /*8890*/  PRMT R46, R46, 0x5410, R9 ;  /* 0x000054102e2e7816 */ /* 0x000fe20000000009 */
[----:B-1----:R-:W-:Y:S06]  /*88a0*/  @!P1 BRA `(.L_x_4396) ;  /* 0x0000017000289947 */ /* 0x002fec0003800000 */
.L_x_4646:
[----:B------:R-:W-:Y:S05]  /*88b0*/  BSYNC B1 ;  /* 0x0000000000017941 */ /* 0x000fea0003800000 */
.L_x_4395:
[----:B------:R-:W-:Y:S01]  /*88c0*/  BSSY B1, `(.L_x_4397) ;  /* 0x0000059000017945 */ /* 0x000fe20003800000 */
[----:B0-----:R-:W-:-:S03]  /*88d0*/  LOP3.LUT R13, R4, 0x38, RZ, 0xc0, !PT ;  /* 0x00000038040d7812 */ /* 0x001fc600078ec0ff */
[----:B------:R-:W-:Y:S05]  /*88e0*/  @P2 BRA `(.L_x_4398) ;  /* 0x0000000400582947 */ /* 0x000fea0003800000 */
[----:B------:R-:W-:Y:S02]  /*88f0*/  IMAD.SHL.U32 R4, R188, 0x40, RZ ;  /* 0x00000040bc047824 */ /* 0x000fe400078e00ff */
[----:B------:R-:W-:Y:S02]  /*8900*/  HADD2.F32 R31, -RZ, R41.H1_H1 ;  /* 0x30000029ff1f7230 */ /* 0x000fe40000004100 */
[----:B------:R-:W-:Y:S01]  /*8910*/  HADD2.F32 R29, -RZ, R40.H0_H0 ;  /* 0x20000028ff1d7230 */ /* 0x000fe20000004100 */
[----:B------:R-:W-:Y:S01]  /*8920*/  LOP3.LUT R8, R4, 0x1c0, RZ, 0xc0, !PT ;  /* 0x000001c004087812 */ /* 0x000fe200078ec0ff */
[----:B------:R-:W-:-:S03]  /*8930*/  HADD2.F32 R33, -RZ, R45.H0_H0 ;  /* 0x2000002dff217230 */ /* 0x000fc60000004100 */
        /* <DEDUP_REMOVED lines=20> */
[----:B------:R-:W-:Y:S02]  /*8a80*/  HADD2.F32 R24, -RZ, R42.H0_H0 ;  /* 0x2000002aff187230 */ /* 0x000fe40000004100 */
        /* <DEDUP_REMOVED lines=9> */
[----:B------:R-:W-:Y:S02]  /*8b20*/  HADD2.F32 R8, -RZ, R45.H1_H1 ;  /* 0x3000002dff087230 */ /* 0x000fe40000004100 */
[----:B------:R-:W-:Y:S01]  /*8b30*/  FFMA.FTZ R24, R15, R24, R25 ;  /* 0x000000180f187223 */ /* 0x000fe20000010019 */
[----:B------:R-:W-:-:S02]  /*8b40*/  HADD2.F32 R4, -RZ, R44.H0_H0 ;  /* 0x2000002cff047230 */ /* 0x000fc40000004100 */
[----:B------:R-:W-:Y:S01]  /*8b50*/  FFMA.FTZ R32, R15, R14, -R32 ;  /* 0x0000000e0f207223 */ /* 0x000fe20000010820 */
[----:B------:R-:W-:Y:S02]  /*8b60*/  HADD2.F32 R26, -RZ, R10.H0_H0 ;  /* 0x2000000aff1a7230 */ /* 0x000fe40000004100 */
[C---:B------:R-:W-:Y:S01]  /*8b70*/  FMUL.FTZ R14, R9.reuse, R8 ;  /* 0x00000008090e7220 */ /* 0x040fe20000410000 */
[----:B------:R-:W-:Y:S02]  /*8b80*/  HADD2.F32 R25, -RZ, R42.H1_H1 ;  /* 0x3000002aff197230 */ /* 0x000fe40000004100 */
[----:B------:R-:W-:Y:S01]  /*8b90*/  FMUL.FTZ R34, R9, R4 ;  /* 0x0000000409227220 */ /* 0x000fe20000410000 */
[----:B------:R-:W-:Y:S02]  /*8ba0*/  HADD2.F32 R5, -RZ, R5.H1_H1 ;  /* 0x30000005ff057230 */ /* 0x000fe40000004100 */
[----:B------:R-:W-:Y:S02]  /*8bb0*/  HADD2.F32 R20, -RZ, R6.H0_H0 ;  /* 0x20000006ff147230 */ /* 0x000fe40000004100 */
[----:B------:R-:W-:Y:S01]  /*8bc0*/  FMUL.FTZ R39, R26, R25 ;  /* 0x000000191a277220 */ /* 0x000fe20000410000 */
[----:B------:R-:W-:-:S02]  /*8bd0*/  HADD2.F32 R15, -RZ, R41.H0_H0 ;  /* 0x20000029ff0f7230 */ /* 0x000fc40000004100 */
[C---:B------:R-:W-:Y:S01]  /*8be0*/  FFMA.FTZ R31, R5.reuse, R4, -R14 ;  /* 0x00000004051f7223 */ /* 0x040fe2000001080e */
[----:B------:R-:W-:Y:S02]  /*8bf0*/  HADD2.F32 R10, -RZ, R10.H1_H1 ;  /* 0x3000000aff0a7230 */ /* 0x000fe40000004100 */
[----:B------:R-:W-:Y:S01]  /*8c00*/  FFMA.FTZ R33, R5, R8, R34 ;  /* 0x0000000805217223 */ /* 0x000fe20000010022 */
[----:B------:R-:W-:Y:S02]  /*8c10*/  HADD2.F32 R29, -RZ, R46.H0_H0 ;  /* 0x2000002eff1d7230 */ /* 0x000fe40000004100 */
[-C--:B------:R-:W-:Y:S01]  /*8c20*/  FMUL.FTZ R26, R26, R15.reuse ;  /* 0x0000000f1a1a7220 */ /* 0x080fe20000410000 */
[----:B------:R-:W-:Y:S02]  /*8c30*/  HADD2.F32 R9, -RZ, R44.H1_H1 ;  /* 0x3000002cff097230 */ /* 0x000fe40000004100 */
[----:B------:R-:W-:Y:S01]  /*8c40*/  FFMA.FTZ R39, R20, R15, -R39 ;  /* 0x0000000f14277223 */ /* 0x000fe20000010827 */
[----:B------:R-:W-:-:S02]  /*8c50*/  HADD2.F32 R6, -RZ, R6.H1_H1 ;  /* 0x30000006ff067230 */ /* 0x000fc40000004100 */
[C---:B------:R-:W-:Y:S01]  /*8c60*/  FMUL.FTZ R5, R10.reuse, R29 ;  /* 0x0000001d0a057220 */ /* 0x040fe20000410000 */
[--C-:B------:R-:W-:Y:S02]  /*8c70*/  HADD2.F32 R27, -RZ, R11.reuse.H0_H0 ;  /* 0x2000000bff1b7230 */ /* 0x100fe40000004100 */
[----:B------:R-:W-:Y:S01]  /*8c80*/  FMUL.FTZ R15, R10, R9 ;  /* 0x000000090a0f7220 */ /* 0x000fe20000410000 */
[----:B------:R-:W-:Y:S02]  /*8c90*/  HADD2.F32 R11, -RZ, R11.H1_H1 ;  /* 0x3000000bff0b7230 */ /* 0x000fe40000004100 */
[----:B------:R-:W-:Y:S01]  /*8ca0*/  FFMA.FTZ R26, R20, R25, R26 ;  /* 0x00000019141a7223 */ /* 0x000fe2000001001a */
[----:B------:R-:W-:Y:S02]  /*8cb0*/  HADD2.F32 R10, -RZ, R43.H0_H0 ;  /* 0x2000002bff0a7230 */ /* 0x000fe40000004100 */
[----:B------:R-:W-:Y:S01]  /*8cc0*/  FFMA.FTZ R20, R6, R9, -R5 ;  /* 0x0000000906147223 */ /* 0x000fe20000010805 */
[----:B------:R-:W-:-:S02]  /*8cd0*/  HADD2.F32 R14, -RZ, R46.H1_H1 ;  /* 0x3000002eff0e7230 */ /* 0x000fc40000004100 */
        /* <DEDUP_REMOVED lines=23> */
.L_x_4398:
[----:B------:R-:W-:Y:S05]  /*8e50*/  BSYNC B1 ;  /* 0x0000000000017941 */ /* 0x000fea0003800000 */
.L_x_4397:
[----:B------:R-:W-:Y:S05]  /*8e60*/  @P0 BRA `(.L_x_4389) ;  /* 0x00000004005c0947 */ /* 0x000fea0003800000 */
[----:B0-----:R-:W2:Y:S01]  /*8e70*/  LDL R36, [R1+0x74] ;  /* 0x0000740001247983 */ /* 0x001ea20000100800 */
[----:B------:R-:W-:Y:S01]  /*8e80*/  SHF.R.S32.HI R5, RZ, 0x1f, R12 ;  /* 0x0000001fff057819 */ /* 0x000fe2000001140c */
[----:B------:R-:W-:Y:S02]  /*8e90*/  IMAD.SHL.U32 R4, R12, 0x40, RZ ;  /* 0x000000400c047824 */ /* 0x000fe400078e00ff */
[----:B------:R-:W-:Y:S01]  /*8ea0*/  HADD2.F32 R30, -RZ, R41.H1_H1 ;  /* 0x30000029ff1e7230 */ /* 0x000fe20000004100 */
[----:B------:R-:W-:Y:S01]  /*8eb0*/  LEA.HI R5, R5, R12, RZ, 0x3 ;  /* 0x0000000c05057211 */ /* 0x000fe200078f18ff */
[----:B------:R-:W-:Y:S01]  /*8ec0*/  HADD2.F32 R28, -RZ, R40.H0_H0 ;  /* 0x20000028ff1c7230 */ /* 0x000fe20000004100 */
[----:B------:R-:W-:Y:S01]  /*8ed0*/  LOP3.LUT R4, R4, 0x1c0, RZ, 0xc0, !PT ;  /* 0x000001c004047812 */ /* 0x000fe200078ec0ff */
[----:B------:R-:W-:Y:S02]  /*8ee0*/  HADD2.F32 R32, -RZ, R45.H0_H0 ;  /* 0x2000002dff207230 */ /* 0x000fe40000004100 */
[----:B------:R-:W-:Y:S01]  /*8ef0*/  IMAD.SHL.U32 R5, R5, 0x40, RZ ;  /* 0x0000004005057824 */ /* 0x000fe200078e00ff */
[----:B------:R-:W-:Y:S01]  /*8f00*/  SHF.R.U32.HI R6, RZ, 0x3, R4 ;  /* 0x00000003ff067819 */ /* 0x000fe20000011604 */
[----:B------:R-:W-:-:S02]  /*8f10*/  HADD2.F32 R34, -RZ, R42.H0_H0 ;  /* 0x2000002aff227230 */ /* 0x000fc40000004100 */
[----:B------:R-:W-:Y:S01]  /*8f20*/  HADD2.F32 R37, -RZ, R45.H1_H1 ;  /* 0x3000002dff257230 */ /* 0x000fe20000004100 */
[----:B------:R-:W-:Y:S01]  /*8f30*/  LOP3.LUT R13, R6, R13, R4, 0x1e, !PT ;  /* 0x0000000d060d7212 */ /* 0x000fe200078e1e04 */
[----:B------:R-:W-:Y:S01]  /*8f40*/  HADD2.F32 R35, -RZ, R41.H0_H0 ;  /* 0x20000029ff237230 */ /* 0x000fe20000004100 */
[----:B------:R-:W-:Y:S01]  /*8f50*/  LOP3.LUT R8, R5, 0xfffffe00, RZ, 0xc0, !PT ;  /* 0xfffffe0005087812 */ /* 0x000fe200078ec0ff */
[----:B------:R-:W-:-:S04]  /*8f60*/  HADD2.F32 R39, -RZ, R42.H1_H1 ;  /* 0x3000002aff277230 */ /* 0x000fc80000004100 */
[----:B------:R-:W-:-:S04]  /*8f70*/  IMAD.IADD R13, R8, 0x1, R13 ;  /* 0x00000001080d7824 */ /* 0x000fc800078e020d */
[----:B------:R-:W-:-:S05]  /*8f80*/  IMAD R13, R13, 0x2, R2 ;  /* 0x000000020d0d7824 */ /* 0x000fca00078e0202 */
        /* <DEDUP_REMOVED lines=8> */
[--C-:B------:R-:W-:Y:S02]  /*9010*/  HADD2.F32 R25, -RZ, R10.reuse.H0_H0 ;  /* 0x2000000aff197230 */ /* 0x100fe40000004100 */
[----:B------:R-:W-:Y:S02]  /*9020*/  HADD2.F32 R10, -RZ, R10.H1_H1 ;  /* 0x3000000aff0a7230 */ /* 0x000fe40000004100 */
[--C-:B------:R-:W-:Y:S02]  /*9030*/  HADD2.F32 R26, -RZ, R11.reuse.H0_H0 ;  /* 0x2000000bff1a7230 */ /* 0x100fe40000004100 */
[----:B------:R-:W-:Y:S01]  /*9040*/  HADD2.F32 R11, -RZ, R11.H1_H1 ;  /* 0x3000000bff0b7230 */ /* 0x000fe20000004100 */
[----:B--2---:R-:W0:Y:S02]  /*9050*/  LDS.128 R4, [R36+0x20400] ;  /* 0x0204000024047984 */ /* 0x004e240000000c00 */
[--C-:B0-----:R-:W-:Y:S02]  /*9060*/  HADD2.F32 R12, -RZ, R4.reuse.H0_H0 ;  /* 0x20000004ff0c7230 */ /* 0x101fe40000004100 */
[----:B------:R-:W-:-:S02]  /*9070*/  HADD2.F32 R4, -RZ, R4.H1_H1 ;  /* 0x30000004ff047230 */ /* 0x000fc40000004100 */
[----:B------:R-:W-:Y:S02]  /*9080*/  HADD2.F32 R14, -RZ, R5.H0_H0 ;  /* 0x20000005ff0e7230 */ /* 0x000fe40000004100 */
[-C--:B------:R-:W-:Y:S01]  /*9090*/  FFMA.FTZ R27, R28, R12.reuse, -R27 ;  /* 0x0000000c1c1b7223 */ /* 0x080fe2000001081b */
[----:B------:R-:W-:Y:S02]  /*90a0*/  HADD2.F32 R28, -RZ, R43.H1_H1 ;  /* 0x3000002bff1c7230 */ /* 0x000fe40000004100 */
[----:B------:R-:W-:Y:S01]  /*90b0*/  FFMA.FTZ R21, R30, R12, R21 ;  /* 0x0000000c1e157223 */ /* 0x000fe20000010015 */
[----:B------:R-:W-:Y:S02]  /*90c0*/  HADD2.F32 R30, -RZ, R40.H1_H1 ;  /* 0x30000028ff1e7230 */ /* 0x000fe40000004100 */
[----:B------:R-:W-:Y:S02]  /*90d0*/  HADD2.F32 R5, -RZ, R5.H1_H1 ;  /* 0x30000005ff057230 */ /* 0x000fe40000004100 */
[C---:B------:R-:W-:Y:S01]  /*90e0*/  FMUL.FTZ R31, R28.reuse, R8 ;  /* 0x000000081c1f7220 */ /* 0x040fe20000410000 */
[----:B------:R-:W-:Y:S01]  /*90f0*/  FFMA.FTZ R8, R28, R4, -R29 ;  /* 0x000000041c087223 */ /* 0x000fe2000001081d */
[-C--:B------:R-:W-:Y:S01]  /*9100*/  FMUL.FTZ R29, R34, R24.reuse ;  /* 0x00000018221d7220 */ /* 0x080fe20000410000 */
[----:B------:R-:W-:Y:S01]  /*9110*/  FMUL.FTZ R33, R30, R24 ;  /* 0x000000181e217220 */ /* 0x000fe20000410000 */
[----:B------:R-:W-:Y:S01]  /*9120*/  FFMA.FTZ R12, R32, R4, R31 ;  /* 0x00000004200c7223 */ /* 0x000fe2000001001f */
[----:B------:R-:W-:-:S02]  /*9130*/  HADD2.F32 R31, -RZ, R44.H0_H0 ;  /* 0x2000002cff1f7230 */ /* 0x000fc40000004100 */
[-C--:B------:R-:W-:Y:S01]  /*9140*/  FMUL.FTZ R4, R37, R9.reuse ;  /* 0x0000000925047220 */ /* 0x080fe20000410000 */
[----:B------:R-:W-:Y:S02]  /*9150*/  HADD2.F32 R32, -RZ, R46.H0_H0 ;  /* 0x2000002eff207230 */ /* 0x000fe40000004100 */
[-C--:B------:R-:W-:Y:S01]  /*9160*/  FFMA.FTZ R29, R30, R14.reuse, -R29 ;  /* 0x0000000e1e1d7223 */ /* 0x080fe2000001081d */
[----:B------:R-:W-:Y:S02]  /*9170*/  HADD2.F32 R15, -RZ, R6.H0_H0 ;  /* 0x20000006ff0f7230 */ /* 0x000fe40000004100 */
[C---:B------:R-:W-:Y:S01]  /*9180*/  FMUL.FTZ R24, R31.reuse, R9 ;  /* 0x000000091f187220 */ /* 0x040fe20000410000 */
[----:B------:R-:W-:Y:S01]  /*9190*/  FFMA.FTZ R33, R34, R14, R33 ;  /* 0x0000000e22217223 */ /* 0x000fe20000010021 */
[----:B------:R-:W-:Y:S02]  /*91a0*/  HADD2.F32 R30, -RZ, R44.H1_H1 ;  /* 0x3000002cff1e7230 */ /* 0x000fe40000004100 */
        /* <DEDUP_REMOVED lines=10> */
[----:B------:R-:W-:Y:S02]  /*9250*/  HADD2.F32 R34, -RZ, R43.H0_H0 ;  /* 0x2000002bff227230 */ /* 0x000fe40000004100 */
[----:B------:R-:W-:-:S02]  /*9260*/  HADD2.F32 R31, -RZ, R46.H1_H1 ;  /* 0x3000002eff1f7230 */ /* 0x000fc40000004100 */
[--C-:B------:R-:W-:Y:S02]  /*9270*/  HADD2.F32 R30, -RZ, R3.reuse.H1_H1 ;  /* 0x30000003ff1e7230 */ /* 0x100fe40000004100 */
[----:B------:R-:W-:Y:S01]  /*9280*/  FMUL.FTZ R5, R34, R26 ;  /* 0x0000001a22057220 */ /* 0x000fe20000410000 */
[----:B------:R-:W-:Y:S02]  /*9290*/  HADD2.F32 R15, -RZ, R3.H0_H0 ;  /* 0x20000003ff0f7230 */ /* 0x000fe40000004100 */
[----:B------:R-:W-:Y:S01]  /*92a0*/  FFMA.FTZ R3, R32, R6, R9 ;  /* 0x0000000620037223 */ /* 0x000fe20000010009 */
        /* <DEDUP_REMOVED lines=15> */
[----:B------:R4:W-:Y:S01]  /*93a0*/  STS.128 [R36+0x20400], R4 ;  /* 0x0204000424007388 */ /* 0x0009e20000000c00 */
[----:B------:R-:W-:Y:S02]  /*93b0*/  F2FP.F16.F32.PACK_AB R10, R3, R28 ;  /* 0x0000001c030a723e */ /* 0x000fe400000000ff */
[----:B------:R-:W-:-:S05]  /*93c0*/  F2FP.F16.F32.PACK_AB R11, R15, R20 ;  /* 0x000000140f0b723e */ /* 0x000fca00000000ff */
[----:B------:R4:W-:Y:S02]  /*93d0*/  STS.128 [R13+0x20400], R8 ;  /* 0x020400080d007388 */ /* 0x0009e40000000c00 */
.L_x_4389:
[----:B------:R-:W-:Y:S05]  /*93e0*/  BSYNC B0 ;  /* 0x0000000000007941 */ /* 0x000fea0003800000 */
.L_x_4378:
        /* <DEDUP_REMOVED lines=8> */
.L_x_4375:
[----:B0-2---:R-:W-:-:S05]  /*9470*/  IMAD.U32 R3, RZ, RZ, UR37 ;  /* 0x00000025ff037e24 */ /* 0x005fca000f8e00ff */
[----:B------:R-:W-:-:S13]  /*9480*/  ISETP.NE.AND P0, PT, R3, 0x3, PT ;  /* 0x000000030300780c */ /* 0x000fda0003f05270 */
[----:B------:R-:W-:Y:S05]  /*9490*/  @!P0 BRA `(.L_x_4399) ;  /* 0x0000000000048947 */ /* 0x000fea0003800000 */
[----:B------:R-:W-:Y:S01]  /*94a0*/  BPT.TRAP 0x1 ;  /* 0x000000040000795c */ /* 0x000fe20000300000 */
.L_x_4399:
[----:B------:R-:W-:Y:S01]  /*94b0*/  IMAD R14, R18, 0x8, R2 ;  /* 0x00000008120e7824 */ /* 0x000fe200078e0202 */
[----:B------:R-:W-:-:S04]  /*94c0*/  SHF.L.U32 R15, R23, 0x1f, RZ ;  /* 0x0000001f170f7819 */ /* 0x000fc800000006ff */
[----:B------:R0:W2:Y:S01]  /*94d0*/  SYNCS.PHASECHK.TRANS64.TRYWAIT P1, [R14+URZ+0x38830], R15 ;  /* 0x0388300f0e0075a7 */ /* 0x0000a2000802017f */
[----:B------:R-:W-:Y:S05]  /*94e0*/  @!P0 BRA `(.L_x_4400) ;  /* 0x0000000000048947 */ /* 0x000fea0003800000 */
[----:B------:R-:W-:Y:S01]  /*94f0*/  BPT.TRAP 0x1 ;  /* 0x000000040000795c */ /* 0x000fe20000300000 */
.L_x_4400:
[C---:B------:R-:W-:Y:S02]  /*9500*/  VIADD R3, R2.reuse, 0x22400 ;  /* 0x0002240002037836 */ /* 0x040fe40000000000 */
[----:B-1--4-:R-:W-:-:S03]  /*9510*/  VIADD R4, R2, 0x20400 ;  /* 0x0002040002047836 */ /* 0x012fc60000000000 */
[----:B------:R-:W-:Y:S02]  /*9520*/  SHF.R.U32.HI R3, RZ, 0x4, R3 ;  /* 0x00000004ff037819 */ /* 0x000fe40000011603 */
[----:B------:R-:W-:Y:S02]  /*9530*/  SHF.R.U32.HI R4, RZ, 0x4, R4 ;  /* 0x00000004ff047819 */ /* 0x000fe40000011604 */
[----:B------:R-:W-:Y:S02]  /*9540*/  LOP3.LUT R3, R3, 0x3fff, RZ, 0xc0, !PT ;  /* 0x00003fff03037812 */ /* 0x000fe400078ec0ff */
[----:B------:R-:W-:Y:S02]  /*9550*/  LOP3.LUT R4, R4, 0x3fff, RZ, 0xc0, !PT ;  /* 0x00003fff04047812 */ /* 0x000fe400078ec0ff */
[----:B------:R-:W-:Y:S01]  /*9560*/  LOP3.LUT R3, R3, 0x10000, RZ, 0xfc, !PT ;  /* 0x0001000003037812 */ /* 0x000fe200078efcff */
[----:B--2---:R-:W-:Y:S06]  /*9570*/  @P1 BRA `(.L_x_4401) ;  /* 0x0000000000081947 */ /* 0x004fec0003800000 */
[----:B------:R-:W1:Y:S02]  /*9580*/  SYNCS.PHASECHK.TRANS64.TRYWAIT P1, [R14+URZ+0x38830], R15 ;  /* 0x0388300f0e0075a7 */ /* 0x000e64000802017f */
[----:B-1----:R-:W-:Y:S05]  /*9590*/  @!P1 BRA `(.L_x_4402) ;  /* 0x0000016400009947 */ /* 0x002fea0003800000 */
.L_x_4401:
[----:B------:R-:W-:Y:S01]  /*95a0*/  IMAD R10, R18, 0x200, R3 ;  /* 0x00000200120a7824 */ /* 0x000fe200078e0203 */
[----:B------:R-:W-:Y:S01]  /*95b0*/  LOP3.LUT R8, R4, 0x10000, RZ, 0xfc, !PT ;  /* 0x0001000004087812 */ /* 0x000fe200078efcff */
[----:B------:R-:W-:Y:S01]  /*95c0*/  IMAD.MOV.U32 R9, RZ, RZ, 0x40000040 ;  /* 0x40000040ff097424 */ /* 0x000fe200078e00ff */
[----:B------:R-:W-:Y:S05]  /*95d0*/  WARPSYNC.ALL ;  /* 0x0000000000007948 */ /* 0x000fea0003800000 */
[----:B------:R-:W-:Y:S01]  /*95e0*/  IMAD.MOV.U32 R11, RZ, RZ, 0x40000040 ;  /* 0x40000040ff0b7424 */ /* 0x000fe200078e00ff */
        /* <DEDUP_REMOVED lines=8> */
[----:B------:R-:W-:Y:S01]  /*9670*/  BSSY B0, `(.L_x_4403) ;  /* 0x0000024000007945 */ /* 0x000fe20003800000 */
        /* <DEDUP_REMOVED lines=8> */
[----:B------:R-:W-:-:S02]  /*9700*/  R2UR UR5, R5 ;  /* 0x00000000050572ca */ /* 0x000fc400000e0000 */
[----:B------:R-:W-:Y:S01]  /*9710*/  R2UR UR6, R6 ;  /* 0x00000000060672ca */ /* 0x000fe200000e0000 */
[C---:B------:R-:W-:Y:S01]  /*9720*/  VIADD R6, R8.reuse, 0x4 ;  /* 0x0000000408067836 */ /* 0x040fe20000000000 */
[----:B------:R-:W-:Y:S01]  /*9730*/  R2UR UR7, R7 ;  /* 0x00000000070772ca */ /* 0x000fe200000e0000 */
[----:B------:R-:W-:Y:S02]  /*9740*/  IMAD.MOV.U32 R7, RZ, RZ, 0x40000040 ;  /* 0x40000040ff077424 */ /* 0x000fe400078e00ff */
[----:B------:R-:W-:Y:S01]  /*9750*/  VIADD R8, R8, 0x6 ;  /* 0x0000000608087836 */ /* 0x000fe20000000000 */
[----:B------:R-:W-:Y:S02]  /*9760*/  WARPGROUP.DEPBAR.LE gsb0, 0x0 ;  /* 0x00008000000079c5 */ /* 0x000fe40000010000 */
[----:B------:R-:W-:-:S07]  /*9770*/  WARPGROUP.ARRIVE ;  /* 0x00000000000079c5 */ /* 0x000fce0000000000 */
        /* <DEDUP_REMOVED lines=11> */
[----:B------:R-:W-:Y:S02]  /*9830*/  R2UR UR7, R11 ;  /* 0x000000000b0772ca */ /* 0x000fe400000e0000 */
[----:B------:R-:W-:Y:S01]  /*9840*/  SHF.L.U32 R11, R0, 0x1f, RZ ;  /* 0x0000001f000b7819 */ /* 0x000fe200000006ff */
[----:B------:R-:W-:-:S02]  /*9850*/  WARPGROUP.DEPBAR.LE gsb0, 0x0 ;  /* 0x00008000000079c5 */ /* 0x000fc40000010000 */
[----:B------:R-:W-:-:S08]  /*9860*/  WARPGROUP.ARRIVE ;  /* 0x00000000000079c5 */ /* 0x000fd00000000000 */
[----:B------:R-:W-:Y:S03]  /*9870*/  HGMMA.64x64x16.F32 R24, gdesc[UR4], R24, gsb0 ;  /* 0x00e00000041879f0 */ /* 0x000fe60008000818 */
[----:B------:R-:W-:Y:S02]  /*9880*/  WARPGROUP.DEPBAR.LE gsb0, 0x0 ;  /* 0x00008000000079c5 */ /* 0x000fe40000010000 */
[----:B------:R-:W2:Y:S02]  /*9890*/  SYNCS.PHASECHK.TRANS64.TRYWAIT P1, [R2+URZ+0x38810], R11 ;  /* 0x0388100b020075a7 */ /* 0x000ea4000802017f */
[----:B--2---:R-:W-:Y:S05]  /*98a0*/  @!P1 BRA `(.L_x_4404) ;  /* 0x0000016000509947 */ /* 0x004fea0003800000 */
.L_x_4647:
[----:B------:R-:W-:Y:S05]  /*98b0*/  BSYNC B0 ;  /* 0x0000000000007941 */ /* 0x000fea0003800000 */
.L_x_4403:
[----:B------:R-:W-:Y:S05]  /*98c0*/  @!P0 BRA `(.L_x_4405) ;  /* 0x0000000000048947 */ /* 0x000fea0003800000 */
[----:B------:R-:W-:Y:S01]  /*98d0*/  BPT.TRAP 0x1 ;  /* 0x000000040000795c */ /* 0x000fe20000300000 */
.L_x_4405:
[----:B------:R3:W4:Y:S01]  /*98e0*/  SYNCS.PHASECHK.TRANS64.TRYWAIT P1, [R14+URZ+0x38850], R15 ;  /* 0x0388500f0e0075a7 */ /* 0x000722000802017f */
[----:B------:R-:W-:Y:S05]  /*98f0*/  @!P0 BRA `(.L_x_4406) ;  /* 0x0000000000048947 */ /* 0x000fea0003800000 */
[----:B------:R-:W-:Y:S01]  /*9900*/  BPT.TRAP 0x1 ;  /* 0x000000040000795c */ /* 0x000fe20000300000 */
.L_x_4406:
[C---:B------:R-:W-:Y:S01]  /*9910*/  VIADD R0, R2.reuse, 0x400 ;  /* 0x0000040002007836 */ /* 0x040fe20000000000 */
[----:B------:R-:W-:Y:S01]  /*9920*/  BSSY B0, `(.L_x_4407) ;  /* 0x000000a000007945 */ /* 0x000fe20003800000 */
[----:B------:R-:W-:-:S03]  /*9930*/  VIADD R10, R2, 0x26400 ;  /* 0x00026400020a7836 */ /* 0x000fc60000000000 */
[----:B------:R-:W-:Y:S02]  /*9940*/  SHF.R.U32.HI R0, RZ, 0x4, R0 ;  /* 0x00000004ff007819 */ /* 0x000fe40000011600 */
[----:B------:R-:W-:Y:S02]  /*9950*/  SHF.R.U32.HI R10, RZ, 0x4, R10 ;  /* 0x00000004ff0a7819 */ /* 0x000fe4000001160a */
[----:B------:R-:W-:Y:S02]  /*9960*/  LOP3.LUT R0, R0, 0x3fff, RZ, 0xc0, !PT ;  /* 0x00003fff00007812 */ /* 0x000fe400078ec0ff */
[----:B--2---:R-:W-:Y:S02]  /*9970*/  LOP3.LUT R11, R10, 0x3fff, RZ, 0xc0, !PT ;  /* 0x00003fff0a0b7812 */ /* 0x004fe400078ec0ff */
[----:B------:R-:W-:Y:S01]  /*9980*/  LOP3.LUT R10, R0, 0x10000, RZ, 0xfc, !PT ;  /* 0x00010000000a7812 */ /* 0x000fe200078efcff */
[----:B----4-:R-:W-:Y:S06]  /*9990*/  @P1 BRA `(.L_x_4408) ;  /* 0x0000000000081947 */ /* 0x010fec0003800000 */
[----:B------:R-:W2:Y:S02]  /*99a0*/  SYNCS.PHASECHK.TRANS64.TRYWAIT P1, [R14+URZ+0x38850], R15 ;  /* 0x0388500f0e0075a7 */ /* 0x000ea4000802017f */
[----:B--2---:R-:W-:Y:S05]  /*99b0*/  @!P1 BRA `(.L_x_4409) ;  /* 0x0000016000209947 */ /* 0x004fea0003800000 */
.L_x_4408:
[----:B------:R-:W-:Y:S05]  /*99c0*/  BSYNC B0 ;  /* 0x0000000000007941 */ /* 0x000fea0003800000 */
.L_x_4407:
[----:B------:R-:W-:Y:S01]  /*99d0*/  LOP3.LUT R0, R11, 0x10000, RZ, 0xfc, !PT ;  /* 0x000100000b007812 */ /* 0x000fe200078efcff */
[----:B------:R-:W-:Y:S01]  /*99e0*/  IMAD R12, R18, 0x1000, R10 ;  /* 0x00001000120c7824 */ /* 0x000fe200078e020a */
[----:B------:R-:W-:Y:S05]  /*99f0*/  WARPSYNC.ALL ;  /* 0x0000000000007948 */ /* 0x000fea0003800000 */
[----:B------:R-:W-:Y:S01]  /*9a00*/  IMAD.MOV.U32 R20, RZ, RZ, R0 ;  /* 0x000000ffff147224 */ /* 0x000fe200078e0000 */
[----:B------:R-:W-:Y:S01]  /*9a10*/  R2UR UR6, R12 ;  /* 0x000000000c0672ca */ /* 0x000fe200000e0000 */
[----:B------:R-:W-:Y:S01]  /*9a20*/  IMAD.MOV.U32 R21, RZ, RZ, 0x40000040 ;  /* 0x40000040ff157424 */ /* 0x000fe200078e00ff */
[----:B------:R-:W-:Y:S01]  /*9a30*/  WARPGROUP.ARRIVE ;  /* 0x00000000000079c5 */ /* 0x000fe20000000000 */
[----:B------:R-:W-:Y:S01]  /*9a40*/  IMAD.MOV.U32 R13, RZ, RZ, 0x40000040 ;  /* 0x40000040ff0d7424 */ /* 0x000fe200078e00ff */
[----:B------:R-:W-:Y:S01]  /*9a50*/  R2UR UR4, R20 ;  /* 0x00000000140472ca */ /* 0x000fe200000e0000 */
[----:B------:R-:W-:Y:S01]  /*9a60*/  VIADD R20, R0, 0x2 ;  /* 0x0000000200147836 */ /* 0x000fe20000000000 */
[----:B------:R-:W-:Y:S01]  /*9a70*/  R2UR UR5, R21 ;  /* 0x00000000150572ca */ /* 0x000fe200000e0000 */
[----:B------:R-:W-:Y:S01]  /*9a80*/  VIADD R58, R12, 0x2 ;  /* 0x000000020c3a7836 */ /* 0x000fe20000000000 */
[----:B------:R-:W-:Y:S01]  /*9a90*/  R2UR UR7, R13 ;  /* 0x000000000d0772ca */ /* 0x000fe200000e0000 */
[----:B------:R-:W-:Y:S01]  /*9aa0*/  IMAD.MOV.U32 R21, RZ, RZ, 0x40000040 ;  /* 0x40000040ff157424 */ /* 0x000fe200078e00ff */
[----:B------:R-:W4:Y:S01]  /*9ab0*/  S2R R57, SR_TID.X ;  /* 0x0000000000397919 */ /* 0x000f220000002100 */
[----:B------:R-:W-:-:S10]  /*9ac0*/  IMAD.MOV.U32 R59, RZ, RZ, 0x40000040 ;  /* 0x40000040ff3b7424 */ /* 0x000fd400078e00ff */
[----:B------:R-:W-:Y:S01]  /*9ad0*/  HGMMA.64x64x16.F32 R24, gdesc[UR4], R24, gsb0 ;  /* 0x00e00000041879f0 */ /* 0x000fe20008000818 */
        /* <DEDUP_REMOVED lines=8> */
[----:B----4-:R-:W-:-:S05]  /*9b60*/  SHF.R.U32.HI R57, RZ, 0x7, R57 ;  /* 0x00000007ff397819 */ /* 0x010fca0000011639 */
[----:B------:R4:W4:Y:S01]  /*9b70*/  SHFL.IDX PT, R11, R57, RZ, 0x1f ;  /* 0x00001fff390b7589 */ /* 0x00092200000e0000 */
[----:B------:R-:W-:Y:S02]  /*9b80*/  VIADD R62, R12, 0x800 ;  /* 0x000008000c3e7836 */ /* 0x000fe40000000000 */
[----:B------:R-:W-:Y:S02]  /*9b90*/  VIADD R60, R0, 0x800 ;  /* 0x00000800003c7836 */ /* 0x000fe40000000000 */
[----:B0123--:R-:W-:Y:S01]  /*9ba0*/  IMAD.MOV.U32 R15, RZ, RZ, 0x4 ;  /* 0x00000004ff0f7424 */ /* 0x00ffe200078e00ff */
[----:B----4-:R-:W2:Y:S01]  /*9bb0*/  LDL R57, [R1+0x40] ;  /* 0x0000400001397983 */ /* 0x010ea20000100800 */
[----:B------:R-:W-:Y:S02]  /*9bc0*/  WARPGROUP.DEPBAR.LE gsb0, 0x0 ;  /* 0x00008000000079c5 */ /* 0x000fe40000010000 */
[----:B------:R-:W-:-:S06]  /*9bd0*/  WARPGROUP.ARRIVE ;  /* 0x00000000000079c5 */ /* 0x000fcc0000000000 */
        /* <DEDUP_REMOVED lines=9> */
[----:B------:R-:W-:Y:S02]  /*9c70*/  WARPGROUP.DEPBAR.LE gsb0, 0x0 ;  /* 0x00008000000079c5 */ /* 0x000fe40000010000 */
[----:B------:R-:W-:-:S09]  /*9c80*/  WARPGROUP.ARRIVE ;  /* 0x00000000000079c5 */ /* 0x000fd20000000000 */
        /* <DEDUP_REMOVED lines=133> */
[----:B------:R-:W-:Y:S02]  /*a4e0*/  R2UR UR4, R20 ;  /* 0x00000000140472ca */ /* 0x000fe400000e0000 */
[----:B------:R-:W-:Y:S02]  /*a4f0*/  R2UR UR5, R21 ;  /* 0x00000000150572ca */ /* 0x000fe400000e0000 */
[----:B------:R-:W-:Y:S02]  /*a500*/  R2UR UR6, R58 ;  /* 0x000000003a0672ca */ /* 0x000fe400000e0000 */
[----:B------:R-:W-:Y:S02]  /*a510*/  R2UR UR7, R59 ;  /* 0x000000003b0772ca */ /* 0x000fe400000e0000 */
[----:B------:R-:W-:Y:S01]  /*a520*/  ISETP.GT.AND P1, PT, R11, 0x7f, PT ;  /* 0x0000007f0b00780c */ /* 0x000fe20003f24270 */
[----:B------:R-:W-:-:S02]  /*a530*/  WARPGROUP.DEPBAR.LE gsb0, 0x0 ;  /* 0x00008000000079c5 */ /* 0x000fc40000010000 */
[----:B------:R-:W-:-:S08]  /*a540*/  WARPGROUP.ARRIVE ;  /* 0x00000000000079c5 */ /* 0x000fd00000000000 */
[----:B------:R-:W-:Y:S01]  /*a550*/  HGMMA.64x64x16.F32 R24, gdesc[UR4], R24, gsb0 ;  /* 0x00e00000041879f0 */ /* 0x000fe20008000818 */
[----:B------:R-:W-:Y:S01]  /*a560*/  SEL R11, RZ, 0x2, !P1 ;  /* 0x00000002ff0b7807 */ /* 0x000fe20004800000 */
[----:B------:R-:W-:Y:S02]  /*a570*/  IMAD.MOV.U32 R21, RZ, RZ, 0x40000040 ;  /* 0x40000040ff157424 */ /* 0x000fe400078e00ff */
[----:B------:R-:W-:Y:S02]  /*a580*/  IMAD.MOV.U32 R59, RZ, RZ, 0x40000040 ;  /* 0x40000040ff3b7424 */ /* 0x000fe400078e00ff */
[C---:B------:R-:W-:Y:S02]  /*a590*/  IMAD.IADD R20, R11.reuse, 0x1, R62 ;  /* 0x000000010b147824 */ /* 0x040fe400078e023e */
[----:B------:R-:W-:Y:S01]  /*a5a0*/  IMAD.IADD R58, R11, 0x1, R60 ;  /* 0x000000010b3a7824 */ /* 0x000fe200078e023c */
[----:B------:R-:W-:Y:S02]  /*a5b0*/  R2UR UR7, R21 ;  /* 0x00000000150772ca */ /* 0x000fe400000e0000 */
[----:B------:R-:W-:-:S02]  /*a5c0*/  R2UR UR6, R20 ;  /* 0x00000000140672ca */ /* 0x000fc400000e0000 */
[----:B------:R-:W-:Y:S02]  /*a5d0*/  R2UR UR4, R58 ;  /* 0x000000003a0472ca */ /* 0x000fe400000e0000 */
[----:B------:R-:W-:Y:S01]  /*a5e0*/  R2UR UR5, R59 ;  /* 0x000000003b0572ca */ /* 0x000fe200000e0000 */
[----:B------:R-:W-:Y:S02]  /*a5f0*/  WARPGROUP.DEPBAR.LE gsb0, 0x0 ;  /* 0x00008000000079c5 */ /* 0x000fe40000010000 */
[----:B------:R-:W-:-:S10]  /*a600*/  WARPGROUP.ARRIVE ;  /* 0x00000000000079c5 */ /* 0x000fd40000000000 */
[----:B------:R-:W-:Y:S01]  /*a610*/  HGMMA.64x64x16.F32 R24, gdesc[UR4], R24, gsb0 ;  /* 0x00e00000041879f0 */ /* 0x000fe20008000818 */
[----:B------:R-:W-:Y:S01]  /*a620*/  SEL R13, R15, 0x2, P1 ;  /* 0x000000020f0d7807 */ /* 0x000fe20000800000 */
[----:B------:R-:W-:Y:S02]  /*a630*/  IMAD.MOV.U32 R21, RZ, RZ, 0x40000040 ;  /* 0x40000040ff157424 */ /* 0x000fe400078e00ff */
[----:B------:R-:W-:Y:S02]  /*a640*/  IMAD.MOV.U32 R59, RZ, RZ, 0x40000040 ;  /* 0x40000040ff3b7424 */ /* 0x000fe400078e00ff */
[--C-:B------:R-:W-:Y:S02]  /*a650*/  IMAD.IADD R20, R62, 0x1, R13.reuse ;  /* 0x000000013e147824 */ /* 0x100fe400078e020d */
        /* <DEDUP_REMOVED lines=8> */
[----:B------:R-:W-:Y:S01]  /*a6e0*/  SEL R15, R15, 0x6, !P1 ;  /* 0x000000060f0f7807 */ /* 0x000fe20004800000 */
        /* <DEDUP_REMOVED lines=8> */
[----:B------:R-:W-:Y:S02]  /*a770*/  IMAD.MOV.U32 R20, RZ, RZ, 0x28 ;  /* 0x00000028ff147424 */ /* 0x000fe400078e00ff */
[----:B------:R-:W-:Y:S01]  /*a780*/  IMAD.MOV.U32 R21, RZ, RZ, 0xa00 ;  /* 0x00000a00ff157424 */ /* 0x000fe200078e00ff */
[----:B------:R-:W-:Y:S02]  /*a790*/  WARPGROUP.DEPBAR.LE gsb0, 0x0 ;  /* 0x00008000000079c5 */ /* 0x000fe40000010000 */
[----:B------:R-:W-:-:S07]  /*a7a0*/  WARPGROUP.ARRIVE ;  /* 0x00000000000079c5 */ /* 0x000fce0000000000 */
[----:B------:R-:W-:Y:S01]  /*a7b0*/  HGMMA.64x64x16.F32 R24, gdesc[UR4], R24, gsb0 ;  /* 0x00e00000041879f0 */ /* 0x000fe20008000818 */
[----:B------:R-:W-:Y:S02]  /*a7c0*/  SEL R20, R20, 0x26, P1 ;  /* 0x0000002614147807 */ /* 0x000fe40000800000 */
[----:B------:R-:W-:Y:S02]  /*a7d0*/  SEL R21, R21, 0x980, P1 ;  /* 0x0000098015157807 */ /* 0x000fe40000800000 */
[----:B------:R-:W-:Y:S02]  /*a7e0*/  LOP3.LUT R59, R20, 0x6, RZ, 0xc0, !PT ;  /* 0x00000006143b7812 */ /* 0x000fe400078ec0ff */
[----:B------:R-:W-:-:S04]  /*a7f0*/  LOP3.LUT R21, R21, 0xa00, RZ, 0xc0, !PT ;  /* 0x00000a0015157812 */ /* 0x000fc800078ec0ff */
[CC--:B------:R-:W-:Y:S02]  /*a800*/  IADD3 R20, R59.reuse, R21.reuse, R0 ;  /* 0x000000153b147210 */ /* 0x0c0fe40007ffe000 */
[----:B------:R-:W-:Y:S01]  /*a810*/  IADD3 R58, R59, R21, R12 ;  /* 0x000000153b3a7210 */ /* 0x000fe20007ffe00c */
[----:B------:R-:W-:Y:S02]  /*a820*/  IMAD.MOV.U32 R21, RZ, RZ, 0x40000040 ;  /* 0x40000040ff157424 */ /* 0x000fe400078e00ff */
[----:B------:R-:W-:Y:S01]  /*a830*/  IMAD.MOV.U32 R59, RZ, RZ, 0x40000040 ;  /* 0x40000040ff3b7424 */ /* 0x000fe200078e00ff */
[----:B------:R-:W-:Y:S02]  /*a840*/  R2UR UR4, R20 ;  /* 0x00000000140472ca */ /* 0x000fe400000e0000 */
[----:B------:R-:W-:Y:S02]  /*a850*/  R2UR UR5, R21 ;  /* 0x00000000150572ca */ /* 0x000fe400000e0000 */
[----:B------:R-:W-:-:S02]  /*a860*/  R2UR UR6, R58 ;  /* 0x000000003a0672ca */ /* 0x000fc400000e0000 */
[----:B------:R-:W-:Y:S01]  /*a870*/  R2UR UR7, R59 ;  /* 0x000000003b0772ca */ /* 0x000fe200000e0000 */
[----:B------:R-:W-:Y:S02]  /*a880*/  WARPGROUP.DEPBAR.LE gsb0, 0x0 ;  /* 0x00008000000079c5 */ /* 0x000fe40000010000 */
[----:B------:R-:W-:-:S10]  /*a890*/  WARPGROUP.ARRIVE ;  /* 0x00000000000079c5 */ /* 0x000fd40000000000 */
[----:B------:R-:W-:Y:S01]  /*a8a0*/  HGMMA.64x64x16.F32 R24, gdesc[UR4], R24, gsb0 ;  /* 0x00e00000041879f0 */ /* 0x000fe20008000818 */
[----:B------:R-:W-:Y:S02]  /*a8b0*/  VIADD R60, R0, 0xa00 ;  /* 0x00000a00003c7836 */ /* 0x000fe40000000000 */
[----:B------:R-:W-:Y:S02]  /*a8c0*/  VIADD R62, R12, 0xa00 ;  /* 0x00000a000c3e7836 */ /* 0x000fe40000000000 */
[C---:B------:R-:W-:Y:S02]  /*a8d0*/  IMAD.IADD R20, R11.reuse, 0x1, R60 ;  /* 0x000000010b147824 */ /* 0x040fe400078e023c */
[----:B------:R-:W-:Y:S02]  /*a8e0*/  IMAD.IADD R58, R11, 0x1, R62 ;  /* 0x000000010b3a7824 */ /* 0x000fe400078e023e */
[----:B------:R-:W-:Y:S02]  /*a8f0*/  IMAD.MOV.U32 R21, RZ, RZ, 0x40000040 ;  /* 0x40000040ff157424 */ /* 0x000fe400078e00ff */
[----:B------:R-:W-:Y:S01]  /*a900*/  IMAD.MOV.U32 R59, RZ, RZ, 0x40000040 ;  /* 0x40000040ff3b7424 */ /* 0x000fe200078e00ff */
[----:B------:R-:W-:-:S02]  /*a910*/  R2UR UR4, R20 ;  /* 0x00000000140472ca */ /* 0x000fc400000e0000 */
[----:B------:R-:W-:Y:S02]  /*a920*/  R2UR UR5, R21 ;  /* 0x00000000150572ca */ /* 0x000fe400000e0000 */
[----:B------:R-:W-:Y:S02]  /*a930*/  R2UR UR6, R58 ;  /* 0x000000003a0672ca */ /* 0x000fe400000e0000 */
[----:B------:R-:W-:Y:S01]  /*a940*/  R2UR UR7, R59 ;  /* 0x000000003b0772ca */ /* 0x000fe200000e0000 */
[----:B------:R-:W-:Y:S02]  /*a950*/  WARPGROUP.DEPBAR.LE gsb0, 0x0 ;  /* 0x00008000000079c5 */ /* 0x000fe40000010000 */
[----:B------:R-:W-:-:S10]  /*a960*/  WARPGROUP.ARRIVE ;  /* 0x00000000000079c5 */ /* 0x000fd40000000000 */
[----:B------:R-:W-:Y:S01]  /*a970*/  HGMMA.64x64x16.F32 R24, gdesc[UR4], R24, gsb0 ;  /* 0x00e00000041879f0 */ /* 0x000fe20008000818 */
[C---:B------:R-:W-:Y:S02]  /*a980*/  IMAD.IADD R20, R13.reuse, 0x1, R60 ;  /* 0x000000010d147824 */ /* 0x040fe400078e023c */
[----:B------:R-:W-:Y:S02]  /*a990*/  IMAD.IADD R58, R13, 0x1, R62 ;  /* 0x000000010d3a7824 */ /* 0x000fe400078e023e */
[----:B------:R-:W-:Y:S02]  /*a9a0*/  IMAD.MOV.U32 R21, RZ, RZ, 0x40000040 ;  /* 0x40000040ff157424 */ /* 0x000fe400078e00ff */
[----:B------:R-:W-:Y:S01]  /*a9b0*/  IMAD.MOV.U32 R59, RZ, RZ, 0x40000040 ;  /* 0x40000040ff3b7424 */ /* 0x000fe200078e00ff */
[----:B------:R-:W-:Y:S02]  /*a9c0*/  R2UR UR4, R20 ;  /* 0x00000000140472ca */ /* 0x000fe400000e0000 */
[----:B------:R-:W-:-:S02]  /*a9d0*/  R2UR UR5, R21 ;  /* 0x00000000150572ca */ /* 0x000fc400000e0000 */
        /* <DEDUP_REMOVED lines=125> */
[----:B------:R-:W-:Y:S01]  /*b1b0*/  LOP3.LUT R13, R13, 0x1e00, RZ, 0xc0, !PT ;  /* 0x00001e000d0d7812 */ /* 0x000fe200078ec0ff */
[----:B------:R-:W-:-:S03]  /*b1c0*/  IMAD.MOV.U32 R21, RZ, RZ, 0x40000040 ;  /* 0x40000040ff157424 */ /* 0x000fc600078e00ff */
[CC--:B------:R-:W-:Y:S02]  /*b1d0*/  IADD3 R20, R11.reuse, R13.reuse, R0 ;  /* 0x0000000d0b147210 */ /* 0x0c0fe40007ffe000 */
[----:B------:R-:W-:Y:S01]  /*b1e0*/  IADD3 R12, R11, R13, R12 ;  /* 0x0000000d0b0c7210 */ /* 0x000fe20007ffe00c */
[----:B------:R-:W-:Y:S01]  /*b1f0*/  IMAD.MOV.U32 R13, RZ, RZ, 0x40000040 ;  /* 0x40000040ff0d7424 */ /* 0x000fe200078e00ff */
[----:B------:R-:W-:Y:S02]  /*b200*/  R2UR UR4, R20 ;  /* 0x00000000140472ca */ /* 0x000fe400000e0000 */
[----:B------:R-:W-:Y:S02]  /*b210*/  R2UR UR5, R21 ;  /* 0x00000000150572ca */ /* 0x000fe400000e0000 */
[----:B------:R-:W-:Y:S02]  /*b220*/  R2UR UR6, R12 ;  /* 0x000000000c0672ca */ /* 0x000fe400000e0000 */
[----:B------:R-:W-:Y:S01]  /*b230*/  R2UR UR7, R13 ;  /* 0x000000000d0772ca */ /* 0x000fe200000e0000 */
[----:B------:R-:W-:-:S02]  /*b240*/  WARPGROUP.DEPBAR.LE gsb0, 0x0 ;  /* 0x00008000000079c5 */ /* 0x000fc40000010000 */
[----:B------:R-:W-:-:S10]  /*b250*/  WARPGROUP.ARRIVE ;  /* 0x00000000000079c5 */ /* 0x000fd40000000000 */
[----:B------:R-:W-:Y:S01]  /*b260*/  HGMMA.64x64x16.F32 R24, gdesc[UR4], R24, gsb0 ;  /* 0x00e00000041879f0 */ /* 0x000fe20008000818 */
[----:B------:R-:W-:Y:S01]  /*b270*/  ULDC UR4, c[0x0][0xad0] ;  /* 0x0002b40000047ab9 */ /* 0x000fe20000000800 */
[----:B------:R-:W-:Y:S01]  /*b280*/  IMAD R152, R168, -0x40, R152 ;  /* 0xffffffc0a8987824 */ /* 0x000fe200078e0298 */
[----:B------:R-:W-:-:S04]  /*b290*/  ULDC UR5, c[0x0][0xa80] ;  /* 0x0002a00000057ab9 */ /* 0x000fc80000000800 */
        /* <DEDUP_REMOVED lines=11> */
[----:B------:R-:W-:Y:S02]  /*b350*/  FMUL.FTZ R29, R29, UR4 ;  /* 0x000000041d1d7c20 */ /* 0x000fe40008410000 */
[----:B------:R-:W0:Y:S01]  /*b360*/  MUFU.TANH R20, R24 ;  /* 0x0000001800147308 */ /* 0x000e220000002400 */
[----:B------:R-:W-:-:S07]  /*b370*/  FMUL.FTZ R32, R32, UR4 ;  /* 0x0000000420207c20 */ /* 0x000fce0008410000 */
[----:B------:R-:W1:Y:S01]  /*b380*/  MUFU.TANH R25, R25 ;  /* 0x0000001900197308 */ /* 0x000e620000002400 */
[----:B------:R-:W-:-:S07]  /*b390*/  FMUL.FTZ R33, R33, UR4 ;  /* 0x0000000421217c20 */ /* 0x000fce0008410000 */
[----:B------:R-:W2:Y:S01]  /*b3a0*/  MUFU.TANH R28, R28 ;  /* 0x0000001c001c7308 */ /* 0x000ea20000002400 */
[----:B------:R-:W-:Y:S01]  /*b3b0*/  FMUL.FTZ R26, R26, UR4 ;  /* 0x000000041a1a7c20 */ /* 0x000fe20008410000 */
[----:B------:R-:W-:-:S06]  /*b3c0*/  FMUL.FTZ R27, R27, UR4 ;  /* 0x000000041b1b7c20 */ /* 0x000fcc0008410000 */
[----:B------:R-:W3:Y:S01]  /*b3d0*/  MUFU.TANH R29, R29 ;  /* 0x0000001d001d7308 */ /* 0x000ee20000002400 */
[----:B------:R-:W-:Y:S01]  /*b3e0*/  FMUL.FTZ R36, R36, UR4 ;  /* 0x0000000424247c20 */ /* 0x000fe20008410000 */
[----:B------:R-:W-:Y:S01]  /*b3f0*/  FMUL.FTZ R34, R34, UR4 ;  /* 0x0000000422227c20 */ /* 0x000fe20008410000 */
[----:B0-----:R-:W-:-:S05]  /*b400*/  FSEL R20, R20, -INF , P1 ;  /* 0xff80000014147808 */ /* 0x001fca0000800000 */
[----:B------:R-:W-:Y:S01]  /*b410*/  MUFU.TANH R32, R32 ;  /* 0x0000002000207308 */ /* 0x000fe20000002400 */
[----:B------:R-:W-:Y:S01]  /*b420*/  FMUL.FTZ R37, R37, UR4 ;  /* 0x0000000425257c20 */ /* 0x000fe20008410000 */
[----:B------:R-:W-:-:S06]  /*b430*/  FMUL.FTZ R30, R30, UR4 ;  /* 0x000000041e1e7c20 */ /* 0x000fcc0008410000 */
[----:B------:R-:W0:Y:S01]  /*b440*/  MUFU.TANH R11, R26 ;  /* 0x0000001a000b7308 */ /* 0x000e220000002400 */
[----:B------:R-:W-:-:S07]  /*b450*/  FMUL.FTZ R40, R40, UR4 ;  /* 0x0000000428287c20 */ /* 0x000fce0008410000 */
[----:B------:R1:W4:Y:S01]  /*b460*/  MUFU.TANH R12, R27 ;  /* 0x0000001b000c7308 */ /* 0x0003220000002400 */
[----:B------:R-:W-:-:S07]  /*b470*/  FMUL.FTZ R31, R31, UR4 ;  /* 0x000000041f1f7c20 */ /* 0x000fce0008410000 */
[----:B------:R-:W4:Y:S01]  /*b480*/  MUFU.TANH R33, R33 ;  /* 0x0000002100217308 */ /* 0x000f220000002400 */
[----:B-1----:R-:W-:Y:S02]  /*b490*/  FSEL R27, R25, -INF , P2 ;  /* 0xff800000191b7808 */ /* 0x002fe40001000000 */
[----:B--2---:R-:W-:-:S05]  /*b4a0*/  FSEL R25, R28, -INF , P3 ;  /* 0xff8000001c197808 */ /* 0x004fca0001800000 */
[----:B------:R1:W-:Y:S01]  /*b4b0*/  MUFU.TANH R21, R34 ;  /* 0x0000002200157308 */ /* 0x0003e20000002400 */
[----:B---3--:R-:W-:-:S07]  /*b4c0*/  FSEL R29, R29, -INF , P4 ;  /* 0xff8000001d1d7808 */ /* 0x008fce0002000000 */
[----:B------:R-:W-:Y:S01]  /*b4d0*/  MUFU.TANH R36, R36 ;  /* 0x0000002400247308 */ /* 0x000fe20000002400 */
[----:B-1----:R-:W-:Y:S01]  /*b4e0*/  FMNMX.FTZ R34, R20, R27, !PT ;  /* 0x0000001b14227209 */ /* 0x002fe20007810000 */
[----:B------:R-:W-:-:S03]  /*b4f0*/  FMUL.FTZ R35, R35, UR4 ;  /* 0x0000000423237c20 */ /* 0x000fc60008410000 */
[----:B------:R-:W-:-:S03]  /*b500*/  FMNMX.FTZ R34, R25, R34, !PT ;  /* 0x0000002219227209 */ /* 0x000fc60007810000 */
[----:B------:R-:W1:Y:S01]  /*b510*/  MUFU.TANH R13, R30 ;  /* 0x0000001e000d7308 */ /* 0x000e620000002400 */
[----:B------:R-:W-:Y:S01]  /*b520*/  FMUL.FTZ R41, R41, UR4 ;  /* 0x0000000429297c20 */ /* 0x000fe20008410000 */
[----:B------:R-:W-:-:S06]  /*b530*/  FMNMX.FTZ R34, R29, R34, !PT ;  /* 0x000000221d227209 */ /* 0x000fcc0007810000 */
[----:B------:R-:W2:Y:S01]  /*b540*/  MUFU.TANH R37, R37 ;  /* 0x0000002500257308 */ /* 0x000ea20000002400 */
[----:B------:R-:W-:Y:S01]  /*b550*/  FMUL.FTZ R44, R44, UR4 ;  /* 0x000000042c2c7c20 */ /* 0x000fe20008410000 */
[----:B------:R-:W-:Y:S01]  /*b560*/  FMUL.FTZ R39, R39, UR4 ;  /* 0x0000000427277c20 */ /* 0x000fe20008410000 */
[----:B0-----:R-:W-:-:S05]  /*b570*/  FSEL R11, R11, -INF , P1 ;  /* 0xff8000000b0b7808 */ /* 0x001fca0000800000 */
[----:B------:R0:W3:Y:S01]  /*b580*/  MUFU.TANH R15, R31 ;  /* 0x0000001f000f7308 */ /* 0x0000e20000002400 */
[----:B------:R-:W-:Y:S01]  /*b590*/  FMUL.FTZ R38, R38, UR4 ;  /* 0x0000000426267c20 */ /* 0x000fe20008410000 */
[----:B------:R-:W-:-:S06]  /*b5a0*/  ISETP.GT.AND P1, PT, R152, 0x18, PT ;  /* 0x000000189800780c */ /* 0x000fcc0003f24270 */
[----:B------:R-:W-:Y:S01]  /*b5b0*/  MUFU.TANH R40, R40 ;  /* 0x0000002800287308 */ /* 0x000fe20000002400 */
[----:B0-----:R-:W-:Y:S01]  /*b5c0*/  FSEL R31, R32, -INF , P5 ;  /* 0xff800000201f7808 */ /* 0x001fe20002800000 */
[----:B------:R-:W-:-:S03]  /*b5d0*/  FMUL.FTZ R45, R45, UR4 ;  /* 0x000000042d2d7c20 */ /* 0x000fc60008410000 */
[----:B------:R-:W-:-:S03]  /*b5e0*/  FMNMX.FTZ R34, R31, R34, !PT ;  /* 0x000000221f227209 */ /* 0x000fc60007810000 */
[----:B------:R0:W3:Y:S01]  /*b5f0*/  MUFU.TANH R24, R35 ;  /* 0x0000002300187308 */ /* 0x0000e20000002400 */
[----:B----4-:R-:W-:Y:S01]  /*b600*/  FSEL R12, R12, -INF , P2 ;  /* 0xff8000000c0c7808 */ /* 0x010fe20001000000 */
[----:B------:R-:W-:Y:S01]  /*b610*/  FMUL.FTZ R48, R48, UR4 ;  /* 0x0000000430307c20 */ /* 0x000fe20008410000 */
[----:B------:R-:W-:-:S05]  /*b620*/  ISETP.GT.AND P2, PT, R152, 0x19, PT ;  /* 0x000000199800780c */ /* 0x000fca0003f44270 */
[----:B------:R-:W4:Y:S01]  /*b630*/  MUFU.TANH R30, R41 ;  /* 0x00000029001e7308 */ /* 0x000f220000002400 */
[----:B0-----:R-:W-:Y:S01]  /*b640*/  FSEL R35, R33, -INF , P6 ;  /* 0xff80000021237808 */ /* 0x001fe20003000000 */
[----:B------:R-:W-:-:S03]  /*b650*/  FMUL.FTZ R43, R43, UR4 ;  /* 0x000000042b2b7c20 */ /* 0x000fc60008410000 */
[----:B------:R-:W-:-:S03]  /*b660*/  FMNMX.FTZ R34, R35, R34, !PT ;  /* 0x0000002223227209 */ /* 0x000fc60007810000 */
[----:B------:R0:W-:Y:S01]  /*b670*/  MUFU.TANH R26, R39 ;  /* 0x00000027001a7308 */ /* 0x0001e20000002400 */
[----:B-1----:R-:W-:Y:S01]  /*b680*/  FSEL R13, R13, -INF , P3 ;  /* 0xff8000000d0d7808 */ /* 0x002fe20001800000 */
[----:B------:R-:W-:Y:S01]  /*b690*/  FMUL.FTZ R42, R42, UR4 ;  /* 0x000000042a2a7c20 */ /* 0x000fe20008410000 */
[----:B------:R-:W-:-:S05]  /*b6a0*/  ISETP.GT.AND P3, PT, R152, 0x20, PT ;  /* 0x000000209800780c */ /* 0x000fca0003f64270 */
[----:B------:R-:W1:Y:S01]  /*b6b0*/  MUFU.TANH R44, R44 ;  /* 0x0000002c002c7308 */ /* 0x000e620000002400 */
[----:B0-----:R-:W-:Y:S02]  /*b6c0*/  FSEL R39, R36, -INF , P1 ;  /* 0xff80000024277808 */ /* 0x001fe40000800000 */
[----:B--2---:R-:W-:Y:S02]  /*b6d0*/  FSEL R41, R37, -INF , P2 ;  /* 0xff80000025297808 */ /* 0x004fe40001000000 */
[----:B------:R-:W-:-:S03]  /*b6e0*/  FMNMX.FTZ R34, R39, R34, !PT ;  /* 0x0000002227227209 */ /* 0x000fc60007810000 */
[----:B------:R-:W0:Y:S01]  /*b6f0*/  MUFU.TANH R38, R38 ;  /* 0x0000002600267308 */ /* 0x000e220000002400 */
[----:B---3--:R-:W-:Y:S01]  /*b700*/  FSEL R15, R15, -INF , P4 ;  /* 0xff8000000f0f7808 */ /* 0x008fe20002000000 */
[----:B------:R-:W-:Y:S01]  /*b710*/  FMUL.FTZ R49, R49, UR4 ;  /* 0x0000000431317c20 */ /* 0x000fe20008410000 */
[----:B------:R-:W-:-:S05]  /*b720*/  ISETP.GT.AND P4, PT, R152, 0x21, PT ;  /* 0x000000219800780c */ /* 0x000fca0003f84270 */
[----:B------:R-:W2:Y:S01]  /*b730*/  MUFU.TANH R28, R45 ;  /* 0x0000002d001c7308 */ /* 0x000ea20000002400 */
[----:B------:R-:W-:Y:S01]  /*b740*/  FMNMX.FTZ R34, R41, R34, !PT ;  /* 0x0000002229227209 */ /* 0x000fe20007810000 */
[----:B------:R-:W-:Y:S01]  /*b750*/  FMUL.FTZ R52, R52, UR4 ;  /* 0x0000000434347c20 */ /* 0x000fe20008410000 */
[----:B------:R-:W-:-:S05]  /*b760*/  FSEL R21, R21, -INF , P5 ;  /* 0xff80000015157808 */ /* 0x000fca0002800000 */
[----:B------:R3:W-:Y:S01]  /*b770*/  MUFU.TANH R57, R43 ;  /* 0x0000002b00397308 */ /* 0x0007e20000002400 */
[----:B------:R-:W-:Y:S02]  /*b780*/  ISETP.GT.AND P5, PT, R152, 0x28, PT ;  /* 0x000000289800780c */ /* 0x000fe40003fa4270 */
[----:B------:R-:W-:-:S05]  /*b790*/  FSEL R33, R24, -INF , P6 ;  /* 0xff80000018217808 */ /* 0x000fca0003000000 */
[----:B------:R-:W2:Y:S01]  /*b7a0*/  MUFU.TANH R48, R48 ;  /* 0x0000003000307308 */ /* 0x000ea20000002400 */
[----:B---3--:R-:W-:Y:S01]  /*b7b0*/  FSEL R43, R40, -INF , P3 ;  /* 0xff800000282b7808 */ /* 0x008fe20001800000 */
[----:B------:R-:W-:Y:S01]  /*b7c0*/  FMUL.FTZ R24, R53, UR4 ;  /* 0x0000000435187c20 */ /* 0x000fe20008410000 */
[----:B----4-:R-:W-:Y:S02]  /*b7d0*/  FSEL R45, R30, -INF , P4 ;  /* 0xff8000001e2d7808 */ /* 0x010fe40002000000 */
[----:B------:R-:W-:-:S03]  /*b7e0*/  FMNMX.FTZ R34, R43, R34, !PT ;  /* 0x000000222b227209 */ /* 0x000fc60007810000 */
[----:B------:R-:W3:Y:S01]  /*b7f0*/  MUFU.TANH R42, R42 ;  /* 0x0000002a002a7308 */ /* 0x000ee20000002400 */
[----:B------:R-:W-:Y:S02]  /*b800*/  ISETP.GT.AND P6, PT, R152, 0x29, PT ;  /* 0x000000299800780c */ /* 0x000fe40003fc4270 */
[----:B-1----:R-:W-:-:S05]  /*b810*/  FSEL R61, R44, -INF , P5 ;  /* 0xff8000002c3d7808 */ /* 0x002fca0002800000 */
[----:B------:R1:W4:Y:S01]  /*b820*/  MUFU.TANH R32, R49 ;  /* 0x0000003100207308 */ /* 0x0003220000002400 */
[----:B------:R-:W-:Y:S02]  /*b830*/  FMNMX.FTZ R34, R45, R34, !PT ;  /* 0x000000222d227209 */ /* 0x000fe40007810000 */
[----:B0-----:R-:W-:-:S05]  /*b840*/  FSEL R37, R38, -INF , P1 ;  /* 0xff80000026257808 */ /* 0x001fca0000800000 */
[----:B------:R-:W0:Y:S01]  /*b850*/  MUFU.TANH R52, R52 ;  /* 0x0000003400347308 */ /* 0x000e220000002400 */
[----:B------:R-:W-:Y:S02]  /*b860*/  ISETP.GT.AND P1, PT, R152, 0x30, PT ;  /* 0x000000309800780c */ /* 0x000fe40003f24270 */
[----:B--2---:R-:W-:Y:S02]  /*b870*/  FSEL R63, R28, -INF , P6 ;  /* 0xff8000001c3f7808 */ /* 0x004fe40003000000 */
[----:B------:R-:W-:-:S03]  /*b880*/  FMNMX.FTZ R34, R61, R34, !PT ;  /* 0x000000223d227209 */ /* 0x000fc60007810000 */
[----:B------:R-:W2:Y:S01]  /*b890*/  MUFU.TANH R24, R24 ;  /* 0x0000001800187308 */ /* 0x000ea20000002400 */
[----:B-1----:R-:W-:Y:S02]  /*b8a0*/  FSEL R49, R26, -INF , P2 ;  /* 0xff8000001a317808 */ /* 0x002fe40001000000 */
[----:B------:R-:W-:Y:S02]  /*b8b0*/  ISETP.GT.AND P2, PT, R152, 0x31, PT ;  /* 0x000000319800780c */ /* 0x000fe40003f44270 */
[----:B------:R-:W-:Y:S02]  /*b8c0*/  FSEL R67, R48, -INF , P1 ;  /* 0xff80000030437808 */ /* 0x000fe40000800000 */
[----:B------:R-:W-:Y:S02]  /*b8d0*/  FMNMX.FTZ R34, R63, R34, !PT ;  /* 0x000000223f227209 */ /* 0x000fe40007810000 */
[----:B---3--:R-:W-:Y:S02]  /*b8e0*/  FSEL R53, R42, -INF , P3 ;  /* 0xff8000002a357808 */ /* 0x008fe40001800000 */
[----:B------:R-:W-:-:S02]  /*b8f0*/  ISETP.GT.AND P3, PT, R152, 0x38, PT ;  /* 0x000000389800780c */ /* 0x000fc40003f64270 */
[----:B----4-:R-:W-:Y:S02]  /*b900*/  FSEL R69, R32, -INF , P2 ;  /* 0xff80000020457808 */ /* 0x010fe40001000000 */
[----:B------:R-:W-:Y:S02]  /*b910*/  FMNMX.FTZ R34, R67, R34, !PT ;  /* 0x0000002243227209 */ /* 0x000fe40007810000 */
[----:B------:R-:W-:Y:S02]  /*b920*/  FSEL R57, R57, -INF , P4 ;  /* 0xff80000039397808 */ /* 0x000fe40002000000 */
[----:B------:R-:W-:Y:S02]  /*b930*/  ISETP.GT.AND P4, PT, R152, 0x39, PT ;  /* 0x000000399800780c */ /* 0x000fe40003f84270 */
[----:B0-----:R-:W-:Y:S02]  /*b940*/  FSEL R73, R52, -INF , P3 ;  /* 0xff80000034497808 */ /* 0x001fe40001800000 */
[----:B------:R-:W-:-:S02]  /*b950*/  FMNMX.FTZ R34, R69, R34, !PT ;  /* 0x0000002245227209 */ /* 0x000fc40007810000 */
[----:B--2---:R-:W-:Y:S02]  /*b960*/  FSEL R75, R24, -INF , P4 ;  /* 0xff800000184b7808 */ /* 0x004fe40002000000 */
[----:B------:R-:W-:-:S04]  /*b970*/  FMNMX.FTZ R34, R73, R34, !PT ;  /* 0x0000002249227209 */ /* 0x000fc80007810000 */
[----:B------:R-:W-:-:S05]  /*b980*/  FMNMX.FTZ R34, R75, R34, !PT ;  /* 0x000000224b227209 */ /* 0x000fca0007810000 */
[----:B------:R-:W0:Y:S01]  /*b990*/  SHFL.BFLY PT, R59, R34, 0x2, 0x1f ;  /* 0x0c401f00223b7f89 */ /* 0x000e2200000e0000 */
[----:B------:R-:W-:-:S04]  /*b9a0*/  FMNMX.FTZ R24, R11, R12, !PT ;  /* 0x0000000c0b187209 */ /* 0x000fc80007810000 */
[----:B------:R-:W-:Y:S01]  /*b9b0*/  FMNMX.FTZ R24, R13, R24, !PT ;  /* 0x000000180d187209 */ /* 0x000fe20007810000 */
[----:B------:R-:W-:-:S03]  /*b9c0*/  FMUL.FTZ R46, R46, UR4 ;  /* 0x000000042e2e7c20 */ /* 0x000fc60008410000 */
[----:B------:R-:W-:Y:S01]  /*b9d0*/  FMNMX.FTZ R24, R15, R24, !PT ;  /* 0x000000180f187209 */ /* 0x000fe20007810000 */
[----:B------:R-:W-:-:S03]  /*b9e0*/  FMUL.FTZ R47, R47, UR4 ;  /* 0x000000042f2f7c20 */ /* 0x000fc60008410000 */
[----:B------:R-:W-:Y:S02]  /*b9f0*/  FMNMX.FTZ R24, R21, R24, !PT ;  /* 0x0000001815187209 */ /* 0x000fe40007810000 */
[----:B0-----:R-:W-:-:S05]  /*ba00*/  FMNMX.FTZ R59, R34, R59, !PT ;  /* 0x0000003b223b7209 */ /* 0x001fca0007810000 */
[----:B------:R-:W0:Y:S01]  /*ba10*/  SHFL.BFLY PT, R26, R59, 0x1, 0x1f ;  /* 0x0c201f003b1a7f89 */ /* 0x000e2200000e0000 */
[----:B------:R-:W1:Y:S01]  /*ba20*/  MUFU.TANH R46, R46 ;  /* 0x0000002e002e7308 */ /* 0x000e620000002400 */
[----:B------:R-:W-:Y:S01]  /*ba30*/  FMNMX.FTZ R24, R33, R24, !PT ;  /* 0x0000001821187209 */ /* 0x000fe20007810000 */
[----:B------:R-:W-:Y:S01]  /*ba40*/  FMUL.FTZ R50, R50, UR4 ;  /* 0x0000000432327c20 */ /* 0x000fe20008410000 */
[----:B------:R-:W-:Y:S02]  /*ba50*/  FMUL.FTZ R51, R51, UR4 ;  /* 0x0000000433337c20 */ /* 0x000fe40008410000 */
[----:B------:R-:W-:-:S03]  /*ba60*/  FMNMX.FTZ R24, R37, R24, !PT ;  /* 0x0000001825187209 */ /* 0x000fc60007810000 */
[----:B------:R-:W2:Y:S01]  /*ba70*/  MUFU.TANH R47, R47 ;  /* 0x0000002f002f7308 */ /* 0x000ea20000002400 */
[----:B------:R-:W-:Y:S01]  /*ba80*/  FMNMX.FTZ R24, R49, R24, !PT ;  /* 0x0000001831187209 */ /* 0x000fe20007810000 */
[----:B------:R-:W-:-:S06]  /*ba90*/  FMUL.FTZ R54, R54, UR4 ;  /* 0x0000000436367c20 */ /* 0x000fcc0008410000 */
[----:B------:R-:W3:Y:S01]  /*baa0*/  MUFU.TANH R50, R50 ;  /* 0x0000003200327308 */ /* 0x000ee20000002400 */
[----:B------:R-:W-:Y:S01]  /*bab0*/  FMNMX.FTZ R24, R53, R24, !PT ;  /* 0x0000001835187209 */ /* 0x000fe20007810000 */
[----:B------:R-:W-:-:S06]  /*bac0*/  FMUL.FTZ R55, R55, UR4 ;  /* 0x0000000437377c20 */ /* 0x000fcc0008410000 */
[----:B------:R-:W4:Y:S01]  /*bad0*/  MUFU.TANH R51, R51 ;  /* 0x0000003300337308 */ /* 0x000f220000002400 */
[----:B0-----:R-:W-:Y:S02]  /*bae0*/  FMNMX.FTZ R169, R59, R26, !PT ;  /* 0x0000001a3ba97209 */ /* 0x001fe40007810000 */
[----:B-1----:R-:W-:Y:S02]  /*baf0*/  FSEL R59, R46, -INF , P5 ;  /* 0xff8000002e3b7808 */ /* 0x002fe40002800000 */
[----:B------:R-:W-:-:S03]  /*bb00*/  FMNMX.FTZ R24, R57, R24, !PT ;  /* 0x0000001839187209 */ /* 0x000fc60007810000 */
[----:B------:R-:W0:Y:S01]  /*bb10*/  MUFU.TANH R54, R54 ;  /* 0x0000003600367308 */ /* 0x000e220000002400 */
[----:B--2---:R-:W-:Y:S02]  /*bb20*/  FSEL R47, R47, -INF , P6 ;  /* 0xff8000002f2f7808 */ /* 0x004fe40003000000 */
[----:B------:R-:W-:-:S05]  /*bb30*/  FMNMX.FTZ R24, R59, R24, !PT ;  /* 0x000000183b187209 */ /* 0x000fca0007810000 */
[----:B------:R-:W1:Y:S01]  /*bb40*/  MUFU.TANH R55, R55 ;  /* 0x0000003700377308 */ /* 0x000e620000002400 */
[----:B---3--:R-:W-:Y:S02]  /*bb50*/  FSEL R65, R50, -INF , P1 ;  /* 0xff80000032417808 */ /* 0x008fe40000800000 */
[----:B------:R-:W-:Y:S02]  /*bb60*/  FMNMX.FTZ R24, R47, R24, !PT ;  /* 0x000000182f187209 */ /* 0x000fe40007810000 */
[----:B----4-:R-:W-:Y:S02]  /*bb70*/  FSEL R51, R51, -INF , P2 ;  /* 0xff80000033337808 */ /* 0x010fe40001000000 */
[----:B------:R-:W-:Y:S02]  /*bb80*/  FMNMX.FTZ R24, R65, R24, !PT ;  /* 0x0000001841187209 */ /* 0x000fe40007810000 */
[----:B0-----:R-:W-:Y:S02]  /*bb90*/  FSEL R71, R54, -INF , P3 ;  /* 0xff80000036477808 */ /* 0x001fe40001800000 */
[----:B------:R-:W-:-:S04]  /*bba0*/  FMNMX.FTZ R24, R51, R24, !PT ;  /* 0x0000001833187209 */ /* 0x000fc80007810000 */
[----:B------:R-:W-:Y:S02]  /*bbb0*/  FMNMX.FTZ R24, R71, R24, !PT ;  /* 0x0000001847187209 */ /* 0x000fe40007810000 */
[----:B-1----:R-:W-:-:S04]  /*bbc0*/  FSEL R55, R55, -INF , P4 ;  /* 0xff80000037377808 */ /* 0x002fc80002000000 */
[----:B------:R-:W-:-:S05]  /*bbd0*/  FMNMX.FTZ R24, R55, R24, !PT ;  /* 0x0000001837187209 */ /* 0x000fca0007810000 */
[----:B------:R-:W0:Y:S01]  /*bbe0*/  SHFL.BFLY PT, R77, R24, 0x2, 0x1f ;  /* 0x0c401f00184d7f89 */ /* 0x000e2200000e0000 */
[----:B------:R-:W-:Y:S01]  /*bbf0*/  IMAD.U32 R170, RZ, RZ, UR5 ;  /* 0x00000005ffaa7e24 */ /* 0x000fe2000f8e00ff */
[----:B------:R-:W-:-:S03]  /*bc00*/  FSETP.NEU.FTZ.AND P5, PT, R169, -INF , PT ;  /* 0xff800000a900780b */ /* 0x000fc60003fbd000 */
[----:B------:R-:W-:-:S05]  /*bc10*/  FMUL.FTZ R26, R169, R170 ;  /* 0x000000aaa91a7220 */ /* 0x000fca0000410000 */
[----:B------:R-:W-:-:S05]  /*bc20*/  FSEL R26, R26, RZ, P5 ;  /* 0x000000ff1a1a7208 */ /* 0x000fca0002800000 */
[----:B------:R-:W-:Y:S01]  /*bc30*/  FFMA.FTZ R152, R20, R170, -R26 ;  /* 0x000000aa14987223 */ /* 0x000fe2000001081a */
[----:B0-----:R-:W-:-:S05]  /*bc40*/  FMNMX.FTZ R77, R24, R77, !PT ;  /* 0x0000004d184d7209 */ /* 0x001fca0007810000 */
[----:B------:R-:W0:Y:S01]  /*bc50*/  SHFL.BFLY PT, R20, R77, 0x1, 0x1f ;  /* 0x0c201f004d147f89 */ /* 0x000e2200000e0000 */
[----:B------:R-:W1:Y:S01]  /*bc60*/  S2R R58, SR_TID.X ;  /* 0x00000000003a7919 */ /* 0x000e620000002100 */
[-CC-:B------:R-:W-:Y:S01]  /*bc70*/  FFMA.FTZ R27, R27, R170.reuse, -R26.reuse ;  /* 0x000000aa1b1b7223 */ /* 0x180fe2000001081a */
[----:B-----5:R-:W-:Y:S01]  /*bc80*/  FFMA.FTZ R154, R25, R170, -R26 ;  /* 0x000000aa199a7223 */ /* 0x020fe2000001081a */
[----:B0-----:R-:W-:-:S04]  /*bc90*/  FMNMX.FTZ R171, R77, R20, !PT ;  /* 0x000000144dab7209 */ /* 0x001fc80007810000 */
[C---:B------:R-:W-:Y:S01]  /*bca0*/  FSETP.NEU.FTZ.AND P1, PT, R171.reuse, -INF , PT ;  /* 0xff800000ab00780b */ /* 0x040fe20003f3d000 */
[----:B------:R-:W-:-:S05]  /*bcb0*/  FMUL.FTZ R20, R171, R170 ;  /* 0x000000aaab147220 */ /* 0x000fca0000410000 */
[----:B------:R-:W-:Y:S01]  /*bcc0*/  FSEL R20, R20, RZ, P1 ;  /* 0x000000ff14147208 */ /* 0x000fe20000800000 */
[----:B------:R-:W-:Y:S04]  /*bcd0*/  MUFU.EX2 R152, R152 ;  /* 0x0000009800987308 */ /* 0x000fe80000000800 */
[-CC-:B------:R-:W-:Y:S01]  /*bce0*/  FFMA.FTZ R11, R11, R170.reuse, -R20.reuse ;  /* 0x000000aa0b0b7223 */ /* 0x180fe20000010814 */
[-CC-:B------:R-:W-:Y:S01]  /*bcf0*/  FFMA.FTZ R12, R12, R170.reuse, -R20.reuse ;  /* 0x000000aa0c0c7223 */ /* 0x180fe20000010814 */
[-C--:B------:R-:W-:Y:S02]  /*bd00*/  FFMA.FTZ R13, R13, R170.reuse, -R20 ;  /* 0x000000aa0d0d7223 */ /* 0x080fe40000010814 */
[----:B------:R-:W0:Y:S01]  /*bd10*/  MUFU.EX2 R27, R27 ;  /* 0x0000001b001b7308 */ /* 0x000e220000000800 */
[-C--:B------:R-:W-:Y:S01]  /*bd20*/  FFMA.FTZ R25, R29, R170.reuse, -R26 ;  /* 0x000000aa1d197223 */ /* 0x080fe2000001081a */
[-C--:B------:R-:W-:Y:S01]  /*bd30*/  FFMA.FTZ R15, R15, R170.reuse, -R20 ;  /* 0x000000aa0f0f7223 */ /* 0x080fe20000010814 */
[----:B------:R-:W-:-:S05]  /*bd40*/  FFMA.FTZ R156, R31, R170, -R26 ;  /* 0x000000aa1f9c7223 */ /* 0x000fca000001081a */
[----:B------:R-:W-:Y:S01]  /*bd50*/  MUFU.EX2 R153, R11 ;  /* 0x0000000b00997308 */ /* 0x000fe20000000800 */
[-CC-:B------:R-:W-:Y:S01]  /*bd60*/  FFMA.FTZ R31, R35, R170.reuse, -R26.reuse ;  /* 0x000000aa231f7223 */ /* 0x180fe2000001081a */
[----:B------:R-:W-:-:S06]  /*bd70*/  FFMA.FTZ R158, R39, R170, -R26 ;  /* 0x000000aa279e7223 */ /* 0x000fcc000001081a */
[----:B------:R-:W2:Y:S01]  /*bd80*/  MUFU.EX2 R24, R12 ;  /* 0x0000000c00187308 */ /* 0x000ea20000000800 */
[-CC-:B------:R-:W-:Y:S01]  /*bd90*/  FFMA.FTZ R29, R41, R170.reuse, -R26.reuse ;  /* 0x000000aa291d7223 */ /* 0x180fe2000001081a */
[-CC-:B------:R-:W-:Y:S01]  /*bda0*/  FFMA.FTZ R160, R43, R170.reuse, -R26.reuse ;  /* 0x000000aa2ba07223 */ /* 0x180fe2000001081a */
[-CC-:B------:R-:W-:Y:S01]  /*bdb0*/  FFMA.FTZ R35, R45, R170.reuse, -R26.reuse ;  /* 0x000000aa2d237223 */ /* 0x180fe2000001081a */
[----:B------:R-:W-:-:S04]  /*bdc0*/  FFMA.FTZ R162, R61, R170, -R26 ;  /* 0x000000aa3da27223 */ /* 0x000fc8000001081a */
[----:B------:R-:W3:Y:S01]  /*bdd0*/  MUFU.EX2 R154, R154 ;  /* 0x0000009a009a7308 */ /* 0x000ee20000000800 */
[-CC-:B------:R-:W-:Y:S01]  /*bde0*/  FFMA.FTZ R39, R63, R170.reuse, -R26.reuse ;  /* 0x000000aa3f277223 */ /* 0x180fe2000001081a */
[-CC-:B------:R-:W-:Y:S01]  /*bdf0*/  FFMA.FTZ R164, R67, R170.reuse, -R26.reuse ;  /* 0x000000aa43a47223 */ /* 0x180fe2000001081a */
[-CC-:B------:R-:W-:Y:S01]  /*be00*/  FFMA.FTZ R41, R69, R170.reuse, -R26.reuse ;  /* 0x000000aa45297223 */ /* 0x180fe2000001081a */
[-CC-:B------:R-:W-:Y:S01]  /*be10*/  FFMA.FTZ R166, R73, R170.reuse, -R26.reuse ;  /* 0x000000aa49a67223 */ /* 0x180fe2000001081a */
[----:B------:R-:W-:-:S03]  /*be20*/  FFMA.FTZ R43, R75, R170, -R26 ;  /* 0x000000aa4b2b7223 */ /* 0x000fc6000001081a */
[----:B------:R0:W4:Y:S01]  /*be30*/  MUFU.EX2 R155, R13 ;  /* 0x0000000d009b7308 */ /* 0x0001220000000800 */
[-CC-:B------:R-:W-:Y:S01]  /*be40*/  FFMA.FTZ R21, R21, R170.reuse, -R20.reuse ;  /* 0x000000aa15157223 */ /* 0x180fe20000010814 */
[----:B-1----:R-:W-:Y:S01]  /*be50*/  LOP3.LUT R58, R58, 0x7f, RZ, 0xc0, !PT ;  /* 0x0000007f3a3a7812 */ /* 0x002fe200078ec0ff */
[----:B------:R-:W-:-:S05]  /*be60*/  FFMA.FTZ R33, R33, R170, -R20 ;  /* 0x000000aa21217223 */ /* 0x000fca0000010814 */
[----:B------:R-:W1:Y:S01]  /*be70*/  MUFU.EX2 R25, R25 ;  /* 0x0000001900197308 */ /* 0x000e620000000800 */
[----:B------:R-:W-:Y:S01]  /*be80*/  FFMA.FTZ R37, R37, R170, -R20 ;  /* 0x000000aa25257223 */ /* 0x000fe20000010814 */
[----:B------:R-:W-:-:S06]  /*be90*/  ISETP.NE.AND P1, PT, R58, RZ, PT ;  /* 0x000000ff3a00720c */ /* 0x000fcc0003f25270 */
[----:B------:R1:W1:Y:S01]  /*bea0*/  MUFU.EX2 R26, R15 ;  /* 0x0000000f001a7308 */ /* 0x0002620000000800 */
[----:B0-----:R-:W-:Y:S01]  /*beb0*/  FADD.FTZ R13, R152, R27 ;  /* 0x0000001b980d7221 */ /* 0x001fe20000010000 */
[----:B--2---:R-:W-:-:S06]  /*bec0*/  FADD.FTZ R12, R153, R24 ;  /* 0x00000018990c7221 */ /* 0x004fcc0000010000 */
[----:B------:R-:W0:Y:S08]  /*bed0*/  MUFU.EX2 R156, R156 ;  /* 0x0000009c009c7308 */ /* 0x000e300000000800 */
[----:B------:R-:W2:Y:S01]  /*bee0*/  MUFU.EX2 R157, R21 ;  /* 0x00000015009d7308 */ /* 0x000ea20000000800 */
[----:B------:R-:W-:Y:S01]  /*bef0*/  FFMA.FTZ R49, R49, R170, -R20 ;  /* 0x000000aa31317223 */ /* 0x000fe20000010814 */
[----:B---3--:R-:W-:-:S06]  /*bf00*/  FADD.FTZ R34, R154, R13 ;  /* 0x0000000d9a227221 */ /* 0x008fcc0000010000 */
[----:B------:R-:W3:Y:S01]  /*bf10*/  MUFU.EX2 R31, R31 ;  /* 0x0000001f001f7308 */ /* 0x000ee20000000800 */
[----:B----4-:R-:W-:Y:S01]  /*bf20*/  FADD.FTZ R13, R155, R12 ;  /* 0x0000000c9b0d7221 */ /* 0x010fe20000010000 */
[----:B------:R-:W-:-:S06]  /*bf30*/  FFMA.FTZ R53, R53, R170, -R20 ;  /* 0x000000aa35357223 */ /* 0x000fcc0000010814 */
[----:B------:R-:W4:Y:S01]  /*bf40*/  MUFU.EX2 R28, R33 ;  /* 0x00000021001c7308 */ /* 0x000f220000000800 */
[----:B-1----:R-:W-:Y:S01]  /*bf50*/  FADD.FTZ R15, R25, R34 ;  /* 0x00000022190f7221 */ /* 0x002fe20000010000 */
[----:B------:R-:W-:-:S06]  /*bf60*/  FADD.FTZ R36, R26, R13 ;  /* 0x0000000d1a247221 */ /* 0x000fcc0000010000 */
[----:B------:R-:W1:Y:S01]  /*bf70*/  MUFU.EX2 R158, R158 ;  /* 0x0000009e009e7308 */ /* 0x000e620000000800 */
[----:B------:R-:W-:-:S07]  /*bf80*/  IMAD.MOV.U32 R13, RZ, RZ, 0x40000040 ;  /* 0x40000040ff0d7424 */ /* 0x000fce00078e00ff */
[----:B------:R-:W1:Y:S01]  /*bf90*/  MUFU.EX2 R37, R37 ;  /* 0x0000002500257308 */ /* 0x000e620000000800 */
[----:B------:R-:W-:Y:S02]  /*bfa0*/  @!P1 VIADD R11, R14, 0x38840 ;  /* 0x000388400e0b9836 */ /* 0x000fe40000000000 */
[----:B------:R-:W-:Y:S01]  /*bfb0*/  FFMA.FTZ R57, R57, R170, -R20 ;  /* 0x000000aa39397223 */ /* 0x000fe20000010814 */
[----:B0-----:R-:W-:-:S04]  /*bfc0*/  FADD.FTZ R38, R156, R15 ;  /* 0x0000000f9c267221 */ /* 0x001fc80000010000 */
[----:B------:R-:W0:Y:S01]  /*bfd0*/  MUFU.EX2 R30, R49 ;  /* 0x00000031001e7308 */ /* 0x000e220000000800 */
[----:B--2---:R-:W-:Y:S01]  /*bfe0*/  FADD.FTZ R15, R157, R36 ;  /* 0x000000249d0f7221 */ /* 0x004fe20000010000 */
[----:B------:R-:W-:Y:S01]  /*bff0*/  FFMA.FTZ R59, R59, R170, -R20 ;  /* 0x000000aa3b3b7223 */ /* 0x000fe20000010814 */
[----:B------:R-:W-:-:S05]  /*c000*/  R2UR UR7, R13 ;  /* 0x000000000d0772ca */ /* 0x000fca00000e0000 */
[----:B------:R-:W2:Y:S01]  /*c010*/  MUFU.EX2 R29, R29 ;  /* 0x0000001d001d7308 */ /* 0x000ea20000000800 */
[----:B------:R-:W-:Y:S01]  /*c020*/  @!P1 PRMT R11, RZ, 0x654, R11 ;  /* 0x00000654ff0b9816 */ /* 0x000fe2000000000b */
[----:B---3--:R-:W-:Y:S01]  /*c030*/  FADD.FTZ R13, R31, R38 ;  /* 0x000000261f0d7221 */ /* 0x008fe20000010000 */
[----:B----4-:R-:W-:Y:S02]  /*c040*/  FADD.FTZ R36, R28, R15 ;  /* 0x0000000f1c247221 */ /* 0x010fe40000010000 */
[----:B------:R3:W-:Y:S03]  /*c050*/  @!P1 SYNCS.ARRIVE.TRANS64.RED.A1T0 RZ, [R11+URZ], RZ ;  /* 0x000000ff0bff99a7 */ /* 0x0007e6000810043f */
[----:B------:R-:W4:Y:S01]  /*c060*/  MUFU.EX2 R53, R53 ;  /* 0x0000003500357308 */ /* 0x000f220000000800 */
[----:B-1----:R-:W-:-:S07]  /*c070*/  FADD.FTZ R38, R158, R13 ;  /* 0x0000000d9e267221 */ /* 0x002fce0000010000 */
[----:B------:R-:W1:Y:S01]  /*c080*/  MUFU.EX2 R160, R160 ;  /* 0x000000a000a07308 */ /* 0x000e620000000800 */
[----:B---3--:R-:W-:Y:S01]  /*c090*/  LOP3.LUT R11, R56, 0x2000000, RZ, 0xfc, !PT ;  /* 0x02000000380b7812 */ /* 0x008fe200078efcff */
[----:B------:R-:W-:-:S06]  /*c0a0*/  FADD.FTZ R13, R37, R36 ;  /* 0x00000024250d7221 */ /* 0x000fcc0000010000 */
[----:B------:R-:W3:Y:S01]  /*c0b0*/  MUFU.EX2 R32, R57 ;  /* 0x0000003900207308 */ /* 0x000ee20000000800 */
[----:B------:R-:W-:-:S07]  /*c0c0*/  FFMA.FTZ R47, R47, R170, -R20 ;  /* 0x000000aa2f2f7223 */ /* 0x000fce0000010814 */
[----:B------:R-:W3:Y:S01]  /*c0d0*/  MUFU.EX2 R35, R35 ;  /* 0x0000002300237308 */ /* 0x000ee20000000800 */
[----:B0-----:R-:W-:Y:S01]  /*c0e0*/  FADD.FTZ R36, R30, R13 ;  /* 0x0000000d1e247221 */ /* 0x001fe20000010000 */
[----:B------:R-:W-:Y:S01]  /*c0f0*/  FFMA.FTZ R65, R65, R170, -R20 ;  /* 0x000000aa41417223 */ /* 0x000fe20000010814 */
[----:B------:R-:W-:-:S05]  /*c100*/  IMAD R12, R18, 0x1000, R11 ;  /* 0x00001000120c7824 */ /* 0x000fca00078e020b */
[----:B------:R-:W0:Y:S01]  /*c110*/  MUFU.EX2 R59, R59 ;  /* 0x0000003b003b7308 */ /* 0x000e220000000800 */
[----:B--2---:R-:W-:-:S07]  /*c120*/  FADD.FTZ R15, R29, R38 ;  /* 0x000000261d0f7221 */ /* 0x004fce0000010000 */
[----:B------:R-:W2:Y:S01]  /*c130*/  MUFU.EX2 R162, R162 ;  /* 0x000000a200a27308 */ /* 0x000ea20000000800 */
[-CC-:B------:R-:W-:Y:S01]  /*c140*/  FFMA.FTZ R51, R51, R170.reuse, -R20.reuse ;  /* 0x000000aa33337223 */ /* 0x180fe20000010814 */
[-CC-:B------:R-:W-:Y:S01]  /*c150*/  FFMA.FTZ R71, R71, R170.reuse, -R20.reuse ;  /* 0x000000aa47477223 */ /* 0x180fe20000010814 */
[----:B------:R-:W-:Y:S01]  /*c160*/  FFMA.FTZ R55, R55, R170, -R20 ;  /* 0x000000aa37377223 */ /* 0x000fe20000010814 */
[----:B----4-:R-:W-:-:S04]  /*c170*/  FADD.FTZ R13, R53, R36 ;  /* 0x00000024350d7221 */ /* 0x010fc80000010000 */
[----:B------:R-:W4:Y:S01]  /*c180*/  MUFU.EX2 R39, R39 ;  /* 0x0000002700277308 */ /* 0x000f220000000800 */
[----:B------:R-:W-:Y:S02]  /*c190*/  VIADD R20, R12, 0x80 ;  /* 0x000000800c147836 */ /* 0x000fe40000000000 */
[----:B-1----:R-:W-:Y:S01]  /*c1a0*/  FADD.FTZ R38, R160, R15 ;  /* 0x0000000fa0267221 */ /* 0x002fe20000010000 */
[----:B------:R-:W-:-:S04]  /*c1b0*/  F2FP.F16.F32.PACK_AB R153, R24, R153 ;  /* 0x000000991899723e */ /* 0x000fc800000000ff */
[----:B------:R-:W1:Y:S01]  /*c1c0*/  MUFU.EX2 R34, R47 ;  /* 0x0000002f00227308 */ /* 0x000e620000000800 */
[----:B---3--:R-:W-:Y:S01]  /*c1d0*/  FADD.FTZ R24, R32, R13 ;  /* 0x0000000d20187221 */ /* 0x008fe20000010000 */
[----:B------:R-:W-:Y:S01]  /*c1e0*/  R2UR UR10, R20 ;  /* 0x00000000140a72ca */ /* 0x000fe200000e0000 */
[----:B------:R-:W-:-:S05]  /*c1f0*/  FADD.FTZ R15, R35, R38 ;  /* 0x00000026230f7221 */ /* 0x000fca0000010000 */
[----:B------:R-:W3:Y:S01]  /*c200*/  MUFU.EX2 R164, R164 ;  /* 0x000000a400a47308 */ /* 0x000ee20000000800 */
[----:B------:R-:W-:Y:S01]  /*c210*/  F2FP.F16.F32.PACK_AB R155, R26, R155 ;  /* 0x0000009b1a9b723e */ /* 0x000fe200000000ff */
[----:B0-----:R-:W-:-:S06]  /*c220*/  FADD.FTZ R13, R59, R24 ;  /* 0x000000183b0d7221 */ /* 0x001fcc0000010000 */
[----:B------:R-:W0:Y:S01]  /*c230*/  MUFU.EX2 R65, R65 ;  /* 0x0000004100417308 */ /* 0x000e220000000800 */
[----:B--2---:R-:W-:-:S07]  /*c240*/  FADD.FTZ R26, R162, R15 ;  /* 0x0000000fa21a7221 */ /* 0x004fce0000010000 */
[----:B------:R-:W2:Y:S01]  /*c250*/  MUFU.EX2 R41, R41 ;  /* 0x0000002900297308 */ /* 0x000ea20000000800 */
[----:B----4-:R-:W-:-:S07]  /*c260*/  FADD.FTZ R15, R39, R26 ;  /* 0x0000001a270f7221 */ /* 0x010fce0000010000 */
[----:B------:R-:W4:Y:S01]  /*c270*/  MUFU.EX2 R20, R51 ;  /* 0x0000003300147308 */ /* 0x000f220000000800 */
[----:B-1----:R-:W-:-:S07]  /*c280*/  FADD.FTZ R26, R34, R13 ;  /* 0x0000000d221a7221 */ /* 0x002fce0000010000 */
[----:B------:R-:W1:Y:S01]  /*c290*/  MUFU.EX2 R166, R166 ;  /* 0x000000a600a67308 */ /* 0x000e620000000800 */
[----:B------:R-:W-:-:S07]  /*c2a0*/  F2FP.F16.F32.PACK_AB R157, R28, R157 ;  /* 0x0000009d1c9d723e */ /* 0x000fce00000000ff */
[----:B------:R-:W-:Y:S08]  /*c2b0*/  MUFU.EX2 R43, R43 ;  /* 0x0000002b002b7308 */ /* 0x000ff00000000800 */
[----:B------:R-:W1:Y:S08]  /*c2c0*/  MUFU.EX2 R71, R71 ;  /* 0x0000004700477308 */ /* 0x000e700000000800 */
[----:B------:R-:W1:Y:S01]  /*c2d0*/  MUFU.EX2 R24, R55 ;  /* 0x0000003700187308 */ /* 0x000e620000000800 */
[----:B---3--:R-:W-:Y:S01]  /*c2e0*/  FADD.FTZ R28, R164, R15 ;  /* 0x0000000fa41c7221 */ /* 0x008fe20000010000 */
[----:B0-----:R-:W-:Y:S01]  /*c2f0*/  FADD.FTZ R13, R65, R26 ;  /* 0x0000001a410d7221 */ /* 0x001fe20000010000 */
[----:B------:R-:W-:-:S02]  /*c300*/  F2FP.F16.F32.PACK_AB R152, R27, R152 ;  /* 0x000000981b98723e */ /* 0x000fc400000000ff */
[----:B--2---:R-:W-:Y:S01]  /*c310*/  FADD.FTZ R15, R41, R28 ;  /* 0x0000001c290f7221 */ /* 0x004fe20000010000 */
[----:B------:R-:W-:Y:S01]  /*c320*/  F2FP.F16.F32.PACK_AB R154, R25, R154 ;  /* 0x0000009a199a723e */ /* 0x000fe200000000ff */
[----:B------:R-:W-:Y:S01]  /*c330*/  BAR.SYNC.DEFER_BLOCKING 0xf, 0x100 ;  /* 0x03c4000000007b1d */ /* 0x000fe20000010000 */
[----:B----4-:R-:W-:Y:S01]  /*c340*/  FADD.FTZ R26, R20, R13 ;  /* 0x0000000d141a7221 */ /* 0x010fe20000010000 */
[----:B------:R-:W-:Y:S01]  /*c350*/  F2FP.F16.F32.PACK_AB R156, R31, R156 ;  /* 0x0000009c1f9c723e */ /* 0x000fe200000000ff */
[----:B-1----:R-:W-:Y:S01]  /*c360*/  FADD.FTZ R28, R166, R15 ;  /* 0x0000000fa61c7221 */ /* 0x002fe20000010000 */
[----:B------:R-:W-:Y:S02]  /*c370*/  F2FP.F16.F32.PACK_AB R158, R29, R158 ;  /* 0x0000009e1d9e723e */ /* 0x000fe400000000ff */
[----:B------:R-:W-:Y:S02]  /*c380*/  F2FP.F16.F32.PACK_AB R159, R30, R37 ;  /* 0x000000251e9f723e */ /* 0x000fe400000000ff */
[----:B------:R-:W-:-:S02]  /*c390*/  R2UR UR6, R12 ;  /* 0x000000000c0672ca */ /* 0x000fc400000e0000 */
[----:B------:R-:W-:Y:S02]  /*c3a0*/  F2FP.F16.F32.PACK_AB R160, R35, R160 ;  /* 0x000000a023a0723e */ /* 0x000fe400000000ff */
[----:B------:R-:W-:Y:S02]  /*c3b0*/  F2FP.F16.F32.PACK_AB R161, R32, R53 ;  /* 0x0000003520a1723e */ /* 0x000fe400000000ff */
[----:B------:R-:W-:Y:S02]  /*c3c0*/  F2FP.F16.F32.PACK_AB R162, R39, R162 ;  /* 0x000000a227a2723e */ /* 0x000fe400000000ff */
[----:B------:R-:W-:Y:S01]  /*c3d0*/  F2FP.F16.F32.PACK_AB R163, R34, R59 ;  /* 0x0000003b22a3723e */ /* 0x000fe200000000ff */
[----:B------:R-:W-:Y:S01]  /*c3e0*/  FADD.FTZ R15, R71, R26 ;  /* 0x0000001a470f7221 */ /* 0x000fe20000010000 */
[----:B------:R-:W-:Y:S02]  /*c3f0*/  F2FP.F16.F32.PACK_AB R164, R41, R164 ;  /* 0x000000a429a4723e */ /* 0x000fe400000000ff */
[----:B------:R-:W-:-:S02]  /*c400*/  F2FP.F16.F32.PACK_AB R165, R20, R65 ;  /* 0x0000004114a5723e */ /* 0x000fc400000000ff */
[C---:B------:R-:W-:Y:S02]  /*c410*/  F2FP.F16.F32.PACK_AB R166, R43.reuse, R166 ;  /* 0x000000a62ba6723e */ /* 0x040fe400000000ff */
[C---:B------:R-:W-:Y:S01]  /*c420*/  F2FP.F16.F32.PACK_AB R167, R24.reuse, R71 ;  /* 0x0000004718a7723e */ /* 0x040fe200000000ff */
[----:B------:R0:W-:Y:S01]  /*c430*/  STSM.16.M88.4 [R194+0x36400], R152 ;  /* 0x03640098c2007844 */ /* 0x0001e20000000200 */
[----:B------:R-:W-:Y:S01]  /*c440*/  FADD.FTZ R13, R43, R28 ;  /* 0x0000001c2b0d7221 */ /* 0x000fe20000010000 */
[----:B------:R-:W-:Y:S02]  /*c450*/  FADD.FTZ R15, R24, R15 ;  /* 0x0000000f180f7221 */ /* 0x000fe40000010000 */
[----:B------:R0:W-:Y:S04]  /*c460*/  STSM.16.M88.4 [R207], R156 ;  /* 0x0000009ccf007844 */ /* 0x0001e80000000200 */
[----:B------:R0:W-:Y:S04]  /*c470*/  STSM.16.M88.4 [R195], R160 ;  /* 0x000000a0c3007844 */ /* 0x0001e80000000200 */
[----:B------:R0:W-:Y:S01]  /*c480*/  STSM.16.M88.4 [R206], R164 ;  /* 0x000000a4ce007844 */ /* 0x0001e20000000200 */
[----:B------:R-:W-:-:S06]  /*c490*/  WARPGROUP.ARRIVE ;  /* 0x00000000000079c5 */ /* 0x000fcc0000000000 */
[----:B------:R-:W-:Y:S01]  /*c4a0*/  HGMMA.64x256x16.F32 R24, R152, gdesc[UR4].tnspB, RZ, !UPT, gsb0 ;  /* 0x43e0000498187df0 */ /* 0x000fe2000c0008ff */
[----:B------:R-:W-:-:S05]  /*c4b0*/  IMAD.MOV.U32 R21, RZ, RZ, 0x40000040 ;  /* 0x40000040ff157424 */ /* 0x000fca00078e00ff */
[----:B------:R-:W-:Y:S01]  /*c4c0*/  R2UR UR11, R21 ;  /* 0x00000000150b72ca */ /* 0x000fe200000e0000 */
[----:B------:R-:W-:Y:S02]  /*c4d0*/  VIADD R20, R12, 0x100 ;  /* 0x000001000c147836 */ /* 0x000fe40000000000 */
[----:B------:R-:W-:-:S03]  /*c4e0*/  IMAD.MOV.U32 R21, RZ, RZ, 0x40000040 ;  /* 0x40000040ff157424 */ /* 0x000fc600078e00ff */
[----:B------:R-:W-:Y:S02]  /*c4f0*/  R2UR UR6, R20 ;  /* 0x00000000140672ca */ /* 0x000fe400000e0000 */
[----:B------:R-:W-:Y:S01]  /*c500*/  R2UR UR7, R21 ;  /* 0x00000000150772ca */ /* 0x000fe200000e0000 */
[----:B------:R-:W-:Y:S02]  /*c510*/  WARPGROUP.DEPBAR.LE gsb0, 0x0 ;  /* 0x00008000000079c5 */ /* 0x000fe40000010000 */
[----:B------:R-:W-:-:S11]  /*c520*/  WARPGROUP.ARRIVE ;  /* 0x00000000000079c5 */ /* 0x000fd60000000000 */
[----:B------:R-:W-:Y:S01]  /*c530*/  HGMMA.64x256x16.F32 R24, R156, gdesc[UR8].tnspB, R24, gsb0 ;  /* 0x43e000089c187df0 */ /* 0x000fe20008000818 */
[----:B------:R-:W-:Y:S02]  /*c540*/  VIADD R20, R12, 0x180 ;  /* 0x000001800c147836 */ /* 0x000fe40000000000 */
[----:B------:R-:W-:Y:S01]  /*c550*/  IMAD.MOV.U32 R21, RZ, RZ, 0x40000040 ;  /* 0x40000040ff157424 */ /* 0x000fe200078e00ff */
[----:B------:R-:W-:Y:S02]  /*c560*/  WARPGROUP.DEPBAR.LE gsb0, 0x0 ;  /* 0x00008000000079c5 */ /* 0x000fe40000010000 */
[----:B------:R-:W-:-:S15]  /*c570*/  WARPGROUP.ARRIVE ;  /* 0x00000000000079c5 */ /* 0x000fde0000000000 */
[----:B------:R-:W-:-:S07]  /*c580*/  NOP ;  /* 0x0000000000007918 */ /* 0x000fce0000000000 */
[----:B------:R-:W-:Y:S01]  /*c590*/  HGMMA.64x256x16.F32 R24, R160, gdesc[UR4].tnspB, R24, gsb0 ;  /* 0x43e00004a0187df0 */ /* 0x000fe20008000818 */
[----:B------:R-:W-:Y:S02]  /*c5a0*/  R2UR UR6, R20 ;  /* 0x00000000140672ca */ /* 0x000fe400000e0000 */
[----:B------:R-:W-:Y:S01]  /*c5b0*/  R2UR UR7, R21 ;  /* 0x00000000150772ca */ /* 0x000fe200000e0000 */
[----:B------:R-:W-:Y:S02]  /*c5c0*/  VIADD R12, R168, 0xfffffffe ;  /* 0xfffffffea80c7836 */ /* 0x000fe40000000000 */
[----:B------:R-:W-:-:S03]  /*c5d0*/  @!P1 VIADD R14, R14, 0x38860 ;  /* 0x000388600e0e9836 */ /* 0x000fc60000000000 */
[----:B------:R-:W-:Y:S02]  /*c5e0*/  ISETP.GE.AND P2, PT, R12, R191, PT ;  /* 0x000000bf0c00720c */ /* 0x000fe40003f46270 */
[----:B------:R-:W-:Y:S01]  /*c5f0*/  @!P1 PRMT R14, RZ, 0x654, R14 ;  /* 0x00000654ff0e9816 */ /* 0x000fe2000000000e */
[----:B------:R-:W-:Y:S01]  /*c600*/  BSSY B0, `(.L_x_4410) ;  /* 0x0000380000007945 */ /* 0x000fe20003800000 */
[----:B------:R-:W-:Y:S02]  /*c610*/  WARPGROUP.DEPBAR.LE gsb0, 0x0 ;  /* 0x00008000000079c5 */ /* 0x000fe40000010000 */
[----:B------:R-:W-:-:S13]  /*c620*/  WARPGROUP.ARRIVE ;  /* 0x00000000000079c5 */ /* 0x000fda0000000000 */
        /* <DEDUP_REMOVED lines=11> */
[----:B------:R-:W-:Y:S05]  /*c6e0*/  @!P2 BRA `(.L_x_4411) ;  /* 0x0000003400c4a947 */ /* 0x000fea0003800000 */
[----:B------:R-:W-:Y:S02]  /*c6f0*/  IMAD.MOV.U32 R198, RZ, RZ, R171 ;  /* 0x000000ffffc67224 */ /* 0x000fe400078e00ab */
[----:B------:R-:W-:Y:S02]  /*c700*/  IMAD.MOV.U32 R196, RZ, RZ, R169 ;  /* 0x000000ffffc47224 */ /* 0x000fe400078e00a9 */
[----:B------:R-:W-:-:S07]  /*c710*/  IMAD.MOV.U32 R197, RZ, RZ, R18 ;  /* 0x000000ffffc57224 */ /* 0x000fce00078e0012 */
.L_x_4422:
[----:B------:R-:W-:Y:S01]  /*c720*/  VIADD R18, R197, 0x1 ;  /* 0x00000001c5127836 */ /* 0x000fe20000000000 */
[C---:B------:R-:W-:Y:S01]  /*c730*/  ISETP.GT.AND P2, PT, R12.reuse, R191, PT ;  /* 0x000000bf0c00720c */ /* 0x040fe20003f44270 */
[----:B------:R-:W-:-:S03]  /*c740*/  VIADD R12, R12, 0xffffffff ;  /* 0xffffffff0c0c7836 */ /* 0x000fc60000000000 */
[----:B------:R-:W-:-:S04]  /*c750*/  ISETP.NE.AND P3, PT, R18, 0x2, PT ;  /* 0x000000021200780c */ /* 0x000fc80003f65270 */
[----:B01----:R-:W-:Y:S02]  /*c760*/  SEL R14, RZ, 0x1, P3 ;  /* 0x00000001ff0e7807 */ /* 0x003fe40001800000 */
[----:B------:R-:W-:Y:S02]  /*c770*/  SEL R18, R18, RZ, P3 ;  /* 0x000000ff12127207 */ /* 0x000fe40001800000 */
[----:B------:R-:W-:Y:S01]  /*c780*/  LOP3.LUT R23, R23, R14, RZ, 0x3c, !PT ;  /* 0x0000000e17177212 */ /* 0x000fe200078e3cff */
[----:B------:R-:W-:Y:S06]  /*c790*/  @!P0 BRA `(.L_x_4412) ;  /* 0x0000000000048947 */ /* 0x000fec0003800000 */
[----:B------:R-:W-:Y:S01]  /*c7a0*/  BPT.TRAP 0x1 ;  /* 0x000000040000795c */ /* 0x000fe20000300000 */
.L_x_4412:
[----:B------:R-:W-:Y:S01]  /*c7b0*/  IMAD R14, R18, 0x8, R2 ;  /* 0x00000008120e7824 */ /* 0x000fe200078e0202 */
[----:B------:R-:W-:-:S04]  /*c7c0*/  SHF.L.U32 R199, R23, 0x1f, RZ ;  /* 0x0000001f17c77819 */ /* 0x000fc800000006ff */
[----:B------:R0:W1:Y:S01]  /*c7d0*/  SYNCS.PHASECHK.TRANS64.TRYWAIT P3, [R14+URZ+0x38830], R199 ;  /* 0x038830c70e0075a7 */ /* 0x000062000806017f */
[----:B------:R-:W-:Y:S05]  /*c7e0*/  @!P0 BRA `(.L_x_4413) ;  /* 0x0000000000048947 */ /* 0x000fea0003800000 */
[----:B------:R-:W-:Y:S01]  /*c7f0*/  BPT.TRAP 0x1 ;  /* 0x000000040000795c */ /* 0x000fe20000300000 */
.L_x_4413:
[----:B------:R-:W-:Y:S01]  /*c800*/  VIADD R20, R2, 0x20400 ;  /* 0x0002040002147836 */ /* 0x000fe20000000000 */
[----:B------:R-:W-:Y:S01]  /*c810*/  BSSY B1, `(.L_x_4414) ;  /* 0x0000009000017945 */ /* 0x000fe20003800000 */
[----:B------:R-:W-:Y:S02]  /*c820*/  IMAD R154, R18, 0x200, R3 ;  /* 0x00000200129a7824 */ /* 0x000fe400078e0203 */
[----:B------:R-:W-:Y:S01]  /*c830*/  IMAD.MOV.U32 R155, RZ, RZ, 0x40000040 ;  /* 0x40000040ff9b7424 */ /* 0x000fe200078e00ff */
[----:B------:R-:W-:-:S04]  /*c840*/  SHF.R.U32.HI R20, RZ, 0x4, R20 ;  /* 0x00000004ff147819 */ /* 0x000fc80000011614 */
[----:B------:R-:W-:-:S04]  /*c850*/  LOP3.LUT R20, R20, 0x3fff, RZ, 0xc0, !PT ;  /* 0x00003fff14147812 */ /* 0x000fc800078ec0ff */
[----:B------:R-:W-:Y:S01]  /*c860*/  LOP3.LUT R20, R20, 0x10000, RZ, 0xfc, !PT ;  /* 0x0001000014147812 */ /* 0x000fe200078efcff */
[----:B-1----:R-:W-:Y:S06]  /*c870*/  @P3 BRA `(.L_x_4415) ;  /* 0x0000000000083947 */ /* 0x002fec0003800000 */
[----:B------:R-:W1:Y:S02]  /*c880*/  SYNCS.PHASECHK.TRANS64.TRYWAIT P3, [R14+URZ+0x38830], R199 ;  /* 0x038830c70e0075a7 */ /* 0x000e64000806017f */
[----:B-1----:R-:W-:Y:S05]  /*c890*/  @!P3 BRA `(.L_x_4416) ;  /* 0x00000130007cb947 */ /* 0x002fea0003800000 */
.L_x_4415:
[----:B------:R-:W-:Y:S05]  /*c8a0*/  BSYNC B1 ;  /* 0x0000000000017941 */ /* 0x000fea0003800000 */
.L_x_4414:
        /* <DEDUP_REMOVED lines=13> */
[----:B------:R-:W-:Y:S02]  /*c980*/  R2UR UR19, R155 ;  /* 0x000000009b1372ca */ /* 0x000fe400000e0000 */
[----:B------:R-:W-:Y:S01]  /*c990*/  WARPGROUP.ARRIVE ;  /* 0x00000000000079c5 */ /* 0x000fe20000000000 */
[----:B------:R-:W-:Y:S02]  /*c9a0*/  R2UR UR8, R4 ;  /* 0x00000000040872ca */ /* 0x000fe400000e0000 */
[----:B------:R-:W-:Y:S02]  /*c9b0*/  R2UR UR9, R5 ;  /* 0x00000000050972ca */ /* 0x000fe400000e0000 */
[----:B------:R-:W-:Y:S01]  /*c9c0*/  R2UR UR14, R20 ;  /* 0x00000000140e72ca */ /* 0x000fe200000e0000 */
[----:B------:R-:W-:Y:S01]  /*c9d0*/  HGMMA.64x64x16.F32 R152, gdesc[UR4], RZ, !UPT, gsb0 ;  /* 0x00e00000049879f0 */ /* 0x000fe2000c0008ff */
[----:B------:R-:W-:-:S02]  /*c9e0*/  R2UR UR15, R21 ;  /* 0x00000000150f72ca */ /* 0x000fc400000e0000 */
[----:B------:R-:W-:Y:S02]  /*c9f0*/  R2UR UR12, R6 ;  /* 0x00000000060c72ca */ /* 0x000fe400000e0000 */
[----:B------:R-:W-:Y:S02]  /*ca00*/  R2UR UR13, R7 ;  /* 0x00000000070d72ca */ /* 0x000fe400000e0000 */
[----:B------:R-:W-:Y:S02]  /*ca10*/  R2UR UR16, R8 ;  /* 0x00000000081072ca */ /* 0x000fe400000e0000 */
[----:B------:R-:W-:Y:S01]  /*ca20*/  R2UR UR17, R9 ;  /* 0x00000000091172ca */ /* 0x000fe200000e0000 */
        /* <DEDUP_REMOVED lines=10> */
[----:B------:R-:W-:Y:S05]  /*cad0*/  @!P0 BRA `(.L_x_4417) ;  /* 0x0000000000048947 */ /* 0x000fea0003800000 */
[----:B------:R-:W-:Y:S01]  /*cae0*/  BPT.TRAP 0x1 ;  /* 0x000000040000795c */ /* 0x000fe20000300000 */
.L_x_4417:
[----:B------:R2:W3:Y:S01]  /*caf0*/  SYNCS.PHASECHK.TRANS64.TRYWAIT P3, [R14+URZ+0x38850], R199 ;  /* 0x038850c70e0075a7 */ /* 0x0004e2000806017f */
[----:B------:R-:W-:Y:S05]  /*cb00*/  @!P0 BRA `(.L_x_4418) ;  /* 0x0000000000048947 */ /* 0x000fea0003800000 */
[----:B------:R-:W-:Y:S01]  /*cb10*/  BPT.TRAP 0x1 ;  /* 0x000000040000795c */ /* 0x000fe20000300000 */
.L_x_4418:
[----:B------:R-:W-:Y:S04]  /*cb20*/  BSSY B1, `(.L_x_4419) ;  /* 0x0000004000017945 */ /* 0x000fe80003800000 */
[----:B---3--:R-:W-:Y:S05]  /*cb30*/  @P3 BRA `(.L_x_4420) ;  /* 0x0000000000083947 */ /* 0x008fea0003800000 */
[----:B------:R-:W3:Y:S02]  /*cb40*/  SYNCS.PHASECHK.TRANS64.TRYWAIT P3, [R14+URZ+0x38850], R199 ;  /* 0x038850c70e0075a7 */ /* 0x000ee4000806017f */
[----:B---3--:R-:W-:Y:S05]  /*cb50*/  @!P3 BRA `(.L_x_4421) ;  /* 0x0000012c00e0b947 */ /* 0x008fea0003800000 */
.L_x_4420:
[----:B------:R-:W-:Y:S05]  /*cb60*/  BSYNC B1 ;  /* 0x0000000000017941 */ /* 0x000fea0003800000 */
.L_x_4419:
[----:B------:R-:W-:Y:S01]  /*cb70*/  VIADD R20, R2, 0x26400 ;  /* 0x0002640002147836 */ /* 0x000fe20000000000 */
[----:B------:R-:W-:Y:S01]  /*cb80*/  WARPGROUP.ARRIVE ;  /* 0x00000000000079c5 */ /* 0x000fe20000000000 */
[----:B------:R-:W-:-:S05]  /*cb90*/  VIADD R202, R0, 0x4 ;  /* 0x0000000400ca7836 */ /* 0x000fca0000000000 */
[----:B0123--:R-:W0:Y:S01]  /*cba0*/  S2R R199, SR_TID.X ;  /* 0x0000000000c77919 */ /* 0x00fe220000002100 */
[----:B------:R-:W-:Y:S01]  /*cbb0*/  IMAD R200, R18, 0x1000, R10 ;  /* 0x0000100012c87824 */ /* 0x000fe200078e020a */
[----:B------:R-:W-:Y:S01]  /*cbc0*/  SHF.R.U32.HI R20, RZ, 0x4, R20 ;  /* 0x00000004ff147819 */ /* 0x000fe20000011614 */
[----:B------:R-:W-:Y:S02]  /*cbd0*/  IMAD.MOV.U32 R201, RZ, RZ, 0x40000040 ;  /* 0x40000040ffc97424 */ /* 0x000fe400078e00ff */
[----:B------:R-:W-:Y:S01]  /*cbe0*/  IMAD.MOV.U32 R205, RZ, RZ, 0x40000040 ;  /* 0x40000040ffcd7424 */ /* 0x000fe200078e00ff */
[----:B------:R-:W-:Y:S01]  /*cbf0*/  LOP3.LUT R21, R20, 0x3fff, RZ, 0xc0, !PT ;  /* 0x00003fff14157812 */ /* 0x000fe200078ec0ff */
[----:B------:R-:W-:Y:S01]  /*cc00*/  VIADD R20, R0, 0x2 ;  /* 0x0000000200147836 */ /* 0x000fe20000000000 */
[C---:B------:R-:W-:Y:S01]  /*cc10*/  R2UR UR6, R200.reuse ;  /* 0x00000000c80672ca */ /* 0x040fe200000e0000 */
[----:B------:R-:W-:Y:S01]  /*cc20*/  IMAD.MOV.U32 R203, RZ, RZ, 0x40000040 ;  /* 0x40000040ffcb7424 */ /* 0x000fe200078e00ff */
[----:B------:R-:W-:Y:S01]  /*cc30*/  LOP3.LUT R0, R21, 0x10000, RZ, 0xfc, !PT ;  /* 0x0001000015007812 */ /* 0x000fe200078efcff */
[----:B------:R-:W-:Y:S01]  /*cc40*/  IMAD.MOV.U32 R21, RZ, RZ, 0x40000040 ;  /* 0x40000040ff157424 */ /* 0x000fe200078e00ff */
[----:B------:R-:W-:Y:S01]  /*cc50*/  R2UR UR7, R201 ;  /* 0x00000000c90772ca */ /* 0x000fe200000e0000 */
[----:B------:R-:W-:Y:S01]  /*cc60*/  VIADD R201, R200, 0x800 ;  /* 0x00000800c8c97836 */ /* 0x000fe20000000000 */
[----:B------:R-:W-:Y:S01]  /*cc70*/  R2UR UR5, R205 ;  /* 0x00000000cd0572ca */ /* 0x000fe200000e0000 */
[----:B------:R-:W-:-:S02]  /*cc80*/  IMAD.MOV.U32 R204, RZ, RZ, R0 ;  /* 0x000000ffffcc7224 */ /* 0x000fc400078e0000 */
[----:B------:R-:W-:-:S03]  /*cc90*/  IMAD.MOV.U32 R205, RZ, RZ, 0xa00 ;  /* 0x00000a00ffcd7424 */ /* 0x000fc600078e00ff */
[----:B------:R-:W-:Y:S01]  /*cca0*/  R2UR UR4, R204 ;  /* 0x00000000cc0472ca */ /* 0x000fe200000e0000 */
[----:B------:R-:W-:Y:S01]  /*ccb0*/  VIADD R204, R0, 0x800 ;  /* 0x0000080000cc7836 */ /* 0x000fe20000000000 */
[----:B0-----:R-:W-:-:S11]  /*ccc0*/  SHF.R.U32.HI R199, RZ, 0x7, R199 ;  /* 0x00000007ffc77819 */ /* 0x001fd600000116c7 */
[----:B------:R-:W-:Y:S01]  /*ccd0*/  HGMMA.64x64x16.F32 R152, gdesc[UR4], R152, gsb0 ;  /* 0x00e00000049879f0 */ /* 0x000fe20008000898 */
[----:B------:R-:W-:Y:S01]  /*cce0*/  R2UR UR4, R20 ;  /* 0x00000000140472ca */ /* 0x000fe200000e0000 */
[----:B------:R-:W-:Y:S01]  /*ccf0*/  VIADD R20, R200, 0x2 ;  /* 0x00000002c8147836 */ /* 0x000fe20000000000 */
[----:B------:R-:W-:Y:S01]  /*cd00*/  R2UR UR5, R21 ;  /* 0x00000000150572ca */ /* 0x000fe200000e0000 */
[----:B------:R-:W-:-:S03]  /*cd10*/  IMAD.MOV.U32 R21, RZ, RZ, 0x40000040 ;  /* 0x40000040ff157424 */ /* 0x000fc600078e00ff */
        /* <DEDUP_REMOVED lines=153> */
[----:B------:R-:W-:Y:S02]  /*d6b0*/  R2UR UR4, R20 ;  /* 0x00000000140472ca */ /* 0x000fe400000e0000 */
[----:B------:R-:W-:Y:S01]  /*d6c0*/  R2UR UR5, R21 ;  /* 0x00000000150572ca */ /* 0x000fe200000e0000 */
[----:B------:R0:W1:Y:S02]  /*d6d0*/  SHFL.IDX PT, R20, R199, RZ, 0x1f ;  /* 0x00001fffc7147589 */ /* 0x00006400000e0000 */
[----:B0-----:R-:W-:Y:S01]  /*d6e0*/  IMAD.MOV.U32 R199, RZ, RZ, 0x4 ;  /* 0x00000004ffc77424 */ /* 0x001fe200078e00ff */
[----:B-1----:R-:W-:-:S04]  /*d6f0*/  ISETP.GT.AND P3, PT, R20, 0x7f, PT ;  /* 0x0000007f1400780c */ /* 0x002fc80003f64270 */
[----:B------:R-:W-:Y:S02]  /*d700*/  SEL R21, RZ, 0x2, !P3 ;  /* 0x00000002ff157807 */ /* 0x000fe40005800000 */
[C---:B------:R-:W-:Y:S02]  /*d710*/  SEL R20, R199.reuse, 0x2, P3 ;  /* 0x00000002c7147807 */ /* 0x040fe40001800000 */
[----:B------:R-:W-:Y:S01]  /*d720*/  SEL R199, R199, 0x6, !P3 ;  /* 0x00000006c7c77807 */ /* 0x000fe20005800000 */
[----:B------:R-:W-:Y:S01]  /*d730*/  IMAD.IADD R202, R21, 0x1, R201 ;  /* 0x0000000115ca7824 */ /* 0x000fe200078e02c9 */
[----:B------:R-:W-:-:S04]  /*d740*/  SEL R205, R205, 0x980, P3 ;  /* 0x00000980cdcd7807 */ /* 0x000fc80001800000 */
[----:B------:R-:W-:Y:S01]  /*d750*/  LOP3.LUT R205, R205, 0xa00, RZ, 0xc0, !PT ;  /* 0x00000a00cdcd7812 */ /* 0x000fe200078ec0ff */
[----:B------:R-:W-:Y:S02]  /*d760*/  WARPGROUP.DEPBAR.LE gsb0, 0x0 ;  /* 0x00008000000079c5 */ /* 0x000fe40000010000 */
[----:B------:R-:W-:-:S06]  /*d770*/  WARPGROUP.ARRIVE ;  /* 0x00000000000079c5 */ /* 0x000fcc0000000000 */
[----:B------:R-:W-:Y:S01]  /*d780*/  HGMMA.64x64x16.F32 R152, gdesc[UR4], R152, gsb0 ;  /* 0x00e00000049879f0 */ /* 0x000fe20008000898 */
[----:B------:R-:W-:Y:S01]  /*d790*/  R2UR UR6, R202 ;  /* 0x00000000ca0672ca */ /* 0x000fe200000e0000 */
[----:B------:R-:W-:Y:S01]  /*d7a0*/  IMAD.IADD R202, R204, 0x1, R21 ;  /* 0x00000001ccca7824 */ /* 0x000fe200078e0215 */
[----:B------:R-:W-:Y:S01]  /*d7b0*/  R2UR UR7, R203 ;  /* 0x00000000cb0772ca */ /* 0x000fe200000e0000 */
[----:B------:R-:W-:-:S03]  /*d7c0*/  IMAD.MOV.U32 R203, RZ, RZ, 0x40000040 ;  /* 0x40000040ffcb7424 */ /* 0x000fc600078e00ff */
[----:B------:R-:W-:Y:S01]  /*d7d0*/  R2UR UR4, R202 ;  /* 0x00000000ca0472ca */ /* 0x000fe200000e0000 */
[----:B------:R-:W-:Y:S01]  /*d7e0*/  IMAD.IADD R202, R201, 0x1, R20 ;  /* 0x00000001c9ca7824 */ /* 0x000fe200078e0214 */
[----:B------:R-:W-:Y:S01]  /*d7f0*/  R2UR UR5, R203 ;  /* 0x00000000cb0572ca */ /* 0x000fe200000e0000 */
[----:B------:R-:W-:Y:S01]  /*d800*/  IMAD.MOV.U32 R203, RZ, RZ, 0x40000040 ;  /* 0x40000040ffcb7424 */ /* 0x000fe200078e00ff */
[----:B------:R-:W-:Y:S02]  /*d810*/  WARPGROUP.DEPBAR.LE gsb0, 0x0 ;  /* 0x00008000000079c5 */ /* 0x000fe40000010000 */
[----:B------:R-:W-:-:S09]  /*d820*/  WARPGROUP.ARRIVE ;  /* 0x00000000000079c5 */ /* 0x000fd20000000000 */
        /* <DEDUP_REMOVED lines=8> */
[----:B------:R-:W-:Y:S02]  /*d8b0*/  IMAD.MOV.U32 R203, RZ, RZ, 0x40000040 ;  /* 0x40000040ffcb7424 */ /* 0x000fe400078e00ff */
[----:B------:R-:W-:-:S05]  /*d8c0*/  IMAD.MOV.U32 R204, RZ, RZ, 0x28 ;  /* 0x00000028ffcc7424 */ /* 0x000fca00078e00ff */
        /* <DEDUP_REMOVED lines=8> */
[----:B------:R-:W-:Y:S02]  /*d950*/  IMAD.MOV.U32 R203, RZ, RZ, 0x40000040 ;  /* 0x40000040ffcb7424 */ /* 0x000fe400078e00ff */
[----:B------:R-:W-:Y:S01]  /*d960*/  VIADD R201, R0, 0xa00 ;  /* 0x00000a0000c97836 */ /* 0x000fe20000000000 */
[----:B------:R-:W-:Y:S02]  /*d970*/  R2UR UR6, R202 ;  /* 0x00000000ca0672ca */ /* 0x000fe400000e0000 */
[----:B------:R-:W-:Y:S01]  /*d980*/  R2UR UR7, R203 ;  /* 0x00000000cb0772ca */ /* 0x000fe200000e0000 */
[----:B------:R-:W-:Y:S01]  /*d990*/  IMAD.MOV.U32 R203, RZ, RZ, 0x40000040 ;  /* 0x40000040ffcb7424 */ /* 0x000fe200078e00ff */
[----:B------:R-:W-:-:S02]  /*d9a0*/  IADD3 R202, R204, R205, R0 ;  /* 0x000000cdccca7210 */ /* 0x000fc40007ffe000 */
[----:B------:R-:W-:Y:S01]  /*d9b0*/  IADD3 R204, R204, R205, R200 ;  /* 0x000000cdcccc7210 */ /* 0x000fe20007ffe0c8 */
[----:B------:R-:W-:Y:S01]  /*d9c0*/  IMAD.MOV.U32 R205, RZ, RZ, 0x40000040 ;  /* 0x40000040ffcd7424 */ /* 0x000fe200078e00ff */
[----:B------:R-:W-:Y:S02]  /*d9d0*/  WARPGROUP.DEPBAR.LE gsb0, 0x0 ;  /* 0x00008000000079c5 */ /* 0x000fe40000010000 */
[----:B------:R-:W-:-:S06]  /*d9e0*/  WARPGROUP.ARRIVE ;  /* 0x00000000000079c5 */ /* 0x000fcc0000000000 */
[----:B------:R-:W-:Y:S01]  /*d9f0*/  HGMMA.64x64x16.F32 R152, gdesc[UR4], R152, gsb0 ;  /* 0x00e00000049879f0 */ /* 0x000fe20008000898 */
[----:B------:R-:W-:Y:S01]  /*da00*/  R2UR UR4, R202 ;  /* 0x00000000ca0472ca */ /* 0x000fe200000e0000 */
[----:B------:R-:W-:Y:S01]  /*da10*/  IMAD.IADD R202, R201, 0x1, R21 ;  /* 0x00000001c9ca7824 */ /* 0x000fe200078e0215 */
[----:B------:R-:W-:Y:S01]  /*da20*/  R2UR UR5, R203 ;  /* 0x00000000cb0572ca */ /* 0x000fe200000e0000 */
[----:B------:R-:W-:Y:S01]  /*da30*/  IMAD.MOV.U32 R203, RZ, RZ, 0x40000040 ;  /* 0x40000040ffcb7424 */ /* 0x000fe200078e00ff */
[----:B------:R-:W-:Y:S01]  /*da40*/  R2UR UR6, R204 ;  /* 0x00000000cc0672ca */ /* 0x000fe200000e0000 */
[----:B------:R-:W-:Y:S01]  /*da50*/  VIADD R204, R200, 0xa00 ;  /* 0x00000a00c8cc7836 */ /* 0x000fe20000000000 */
[----:B------:R-:W-:Y:S01]  /*da60*/  R2UR UR7, R205 ;  /* 0x00000000cd0772ca */ /* 0x000fe200000e0000 */
        /* <DEDUP_REMOVED lines=25> */
[----:B------:R-:W-:Y:S01]  /*dc00*/  VIADD R201, R0, 0xc00 ;  /* 0x00000c0000c97836 */ /* 0x000fe20000000000 */
[----:B------:R-:W-:Y:S02]  /*dc10*/  WARPGROUP.DEPBAR.LE gsb0, 0x0 ;  /* 0x00008000000079c5 */ /* 0x000fe40000010000 */
[----:B------:R-:W-:-:S07]  /*dc20*/  WARPGROUP.ARRIVE ;  /* 0x00000000000079c5 */ /* 0x000fce0000000000 */
[----:B------:R-:W-:Y:S01]  /*dc30*/  HGMMA.64x64x16.F32 R152, gdesc[UR4], R152, gsb0 ;  /* 0x00e00000049879f0 */ /* 0x000fe20008000898 */
[----:B------:R-:W-:Y:S01]  /*dc40*/  R2UR UR4, R202 ;  /* 0x00000000ca0472ca */ /* 0x000fe200000e0000 */
[----:B------:R-:W-:Y:S01]  /*dc50*/  IMAD.IADD R202, R199, 0x1, R204 ;  /* 0x00000001c7ca7824 */ /* 0x000fe200078e02cc */
[----:B------:R-:W-:Y:S01]  /*dc60*/  R2UR UR5, R203 ;  /* 0x00000000cb0572ca */ /* 0x000fe200000e0000 */
[----:B------:R-:W-:Y:S02]  /*dc70*/  IMAD.MOV.U32 R203, RZ, RZ, 0x40000040 ;  /* 0x40000040ffcb7424 */ /* 0x000fe400078e00ff */
[----:B------:R-:W-:Y:S01]  /*dc80*/  IMAD.MOV.U32 R204, RZ, RZ, 0x30 ;  /* 0x00000030ffcc7424 */ /* 0x000fe200078e00ff */
[----:B------:R-:W-:Y:S02]  /*dc90*/  R2UR UR6, R202 ;  /* 0x00000000ca0672ca */ /* 0x000fe400000e0000 */
[----:B------:R-:W-:Y:S01]  /*dca0*/  R2UR UR7, R203 ;  /* 0x00000000cb0772ca */ /* 0x000fe200000e0000 */
[----:B------:R-:W-:Y:S01]  /*dcb0*/  IMAD.MOV.U32 R203, RZ, RZ, 0x40000040 ;  /* 0x40000040ffcb7424 */ /* 0x000fe200078e00ff */
[----:B------:R-:W-:-:S04]  /*dcc0*/  SEL R204, R204, 0x2e, P3 ;  /* 0x0000002ecccc7807 */ /* 0x000fc80001800000 */
[----:B------:R-:W-:-:S04]  /*dcd0*/  LOP3.LUT R204, R204, 0x6, RZ, 0xc0, !PT ;  /* 0x00000006cccc7812 */ /* 0x000fc800078ec0ff */
[CC--:B------:R-:W-:Y:S02]  /*dce0*/  IADD3 R202, R204.reuse, R205.reuse, R0 ;  /* 0x000000cdccca7210 */ /* 0x0c0fe40007ffe000 */
        /* <DEDUP_REMOVED lines=64> */
[----:B------:R-:W-:Y:S02]  /*e0f0*/  WARPGROUP.DEPBAR.LE gsb0, 0x0 ;  /* 0x00008000000079c5 */ /* 0x000fe40000010000 */
[----:B------:R-:W-:-:S10]  /*e100*/  WARPGROUP.ARRIVE ;  /* 0x00000000000079c5 */ /* 0x000fd40000000000 */
[----:B------:R-:W-:Y:S01]  /*e110*/  HGMMA.64x64x16.F32 R152, gdesc[UR4], R152, gsb0 ;  /* 0x00e00000049879f0 */ /* 0x000fe20008000898 */
[----:B------:R-:W-:Y:S01]  /*e120*/  R2UR UR6, R202 ;  /* 0x00000000ca0672ca */ /* 0x000fe200000e0000 */
[----:B------:R-:W-:Y:S01]  /*e130*/  IMAD.IADD R202, R204, 0x1, R21 ;  /* 0x00000001ccca7824 */ /* 0x000fe200078e0215 */
[----:B------:R-:W-:Y:S01]  /*e140*/  R2UR UR7, R203 ;  /* 0x00000000cb0772ca */ /* 0x000fe200000e0000 */
[----:B------:R-:W-:Y:S02]  /*e150*/  IMAD.MOV.U32 R203, RZ, RZ, 0x40000040 ;  /* 0x40000040ffcb7424 */ /* 0x000fe400078e00ff */
[----:B------:R-:W-:Y:S01]  /*e160*/  IMAD.MOV.U32 R21, RZ, RZ, 0x40000040 ;  /* 0x40000040ff157424 */ /* 0x000fe200078e00ff */
[----:B------:R-:W-:Y:S01]  /*e170*/  R2UR UR4, R202 ;  /* 0x00000000ca0472ca */ /* 0x000fe200000e0000 */
[----:B------:R-:W-:Y:S01]  /*e180*/  IMAD.IADD R202, R204, 0x1, R20 ;  /* 0x00000001ccca7824 */ /* 0x000fe200078e0214 */
[----:B------:R-:W-:Y:S01]  /*e190*/  R2UR UR5, R203 ;  /* 0x00000000cb0572ca */ /* 0x000fe200000e0000 */
[----:B------:R-:W-:-:S02]  /*e1a0*/  IMAD.MOV.U32 R203, RZ, RZ, 0x40000040 ;  /* 0x40000040ffcb7424 */ /* 0x000fc400078e00ff */
[----:B------:R-:W-:Y:S01]  /*e1b0*/  IMAD.IADD R20, R20, 0x1, R201 ;  /* 0x0000000114147824 */ /* 0x000fe200078e02c9 */
[----:B------:R-:W-:Y:S02]  /*e1c0*/  WARPGROUP.DEPBAR.LE gsb0, 0x0 ;  /* 0x00008000000079c5 */ /* 0x000fe40000010000 */
[----:B------:R-:W-:-:S07]  /*e1d0*/  WARPGROUP.ARRIVE ;  /* 0x00000000000079c5 */ /* 0x000fce0000000000 */
[----:B------:R-:W-:Y:S01]  /*e1e0*/  HGMMA.64x64x16.F32 R152, gdesc[UR4], R152, gsb0 ;  /* 0x00e00000049879f0 */ /* 0x000fe20008000898 */
[----:B------:R-:W-:Y:S01]  /*e1f0*/  R2UR UR4, R202 ;  /* 0x00000000ca0472ca */ /* 0x000fe200000e0000 */
[----:B------:R-:W-:Y:S01]  /*e200*/  IMAD.IADD R202, R204, 0x1, R199 ;  /* 0x00000001ccca7824 */ /* 0x000fe200078e02c7 */
[----:B------:R-:W-:Y:S01]  /*e210*/  R2UR UR5, R203 ;  /* 0x00000000cb0572ca */ /* 0x000fe200000e0000 */
[----:B------:R-:W-:Y:S01]  /*e220*/  IMAD.MOV.U32 R203, RZ, RZ, 0x40000040 ;  /* 0x40000040ffcb7424 */ /* 0x000fe200078e00ff */
        /* <DEDUP_REMOVED lines=10> */
[----:B------:R-:W-:Y:S02]  /*e2d0*/  R2UR UR6, R20 ;  /* 0x00000000140672ca */ /* 0x000fe400000e0000 */
[----:B------:R-:W-:Y:S01]  /*e2e0*/  R2UR UR7, R21 ;  /* 0x00000000150772ca */ /* 0x000fe200000e0000 */
[----:B------:R-:W-:Y:S01]  /*e2f0*/  IMAD.MOV.U32 R21, RZ, RZ, 0x1000 ;  /* 0x00001000ff157424 */ /* 0x000fe200078e00ff */
[----:B------:R-:W-:Y:S02]  /*e300*/  R2UR UR4, R202 ;  /* 0x00000000ca0472ca */ /* 0x000fe400000e0000 */
[----:B------:R-:W-:Y:S02]  /*e310*/  R2UR UR5, R203 ;  /* 0x00000000cb0572ca */ /* 0x000fe400000e0000 */
[----:B------:R-:W-:Y:S02]  /*e320*/  SEL R21, R21, 0xf80, P3 ;  /* 0x00000f8015157807 */ /* 0x000fe40001800000 */
[----:B------:R-:W-:-:S02]  /*e330*/  ISETP.NE.AND P3, PT, R192, RZ, PT ;  /* 0x000000ffc000720c */ /* 0x000fc40003f65270 */
[----:B------:R-:W-:-:S04]  /*e340*/  LOP3.LUT R21, R21, 0x1e00, RZ, 0xc0, !PT ;  /* 0x00001e0015157812 */ /* 0x000fc800078ec0ff */
[CC--:B------:R-:W-:Y:S02]  /*e350*/  IADD3 R20, R201.reuse, R21.reuse, R0 ;  /* 0x00000015c9147210 */ /* 0x0c0fe40007ffe000 */
[----:B------:R-:W-:Y:S01]  /*e360*/  IADD3 R200, R201, R21, R200 ;  /* 0x00000015c9c87210 */ /* 0x000fe20007ffe0c8 */
[----:B------:R-:W-:Y:S02]  /*e370*/  IMAD.MOV.U32 R21, RZ, RZ, 0x40000040 ;  /* 0x40000040ff157424 */ /* 0x000fe400078e00ff */
[----:B------:R-:W-:Y:S01]  /*e380*/  IMAD.MOV.U32 R201, RZ, RZ, 0x40000040 ;  /* 0x40000040ffc97424 */ /* 0x000fe200078e00ff */
[----:B------:R-:W-:Y:S02]  /*e390*/  WARPGROUP.DEPBAR.LE gsb0, 0x0 ;  /* 0x00008000000079c5 */ /* 0x000fe40000010000 */
[----:B------:R-:W-:-:S06]  /*e3a0*/  WARPGROUP.ARRIVE ;  /* 0x00000000000079c5 */ /* 0x000fcc0000000000 */
[----:B------:R-:W-:Y:S01]  /*e3b0*/  HGMMA.64x64x16.F32 R152, gdesc[UR4], R152, gsb0 ;  /* 0x00e00000049879f0 */ /* 0x000fe20008000898 */
[----:B------:R-:W-:Y:S01]  /*e3c0*/  R2UR UR4, R20 ;  /* 0x00000000140472ca */ /* 0x000fe200000e0000 */
[----:B------:R-:W-:Y:S01]  /*e3d0*/  IMAD R20, R18, 0x1000, R11 ;  /* 0x0000100012147824 */ /* 0x000fe200078e020b */
[----:B------:R-:W-:Y:S01]  /*e3e0*/  R2UR UR5, R21 ;  /* 0x00000000150572ca */ /* 0x000fe200000e0000 */
[----:B------:R-:W-:Y:S01]  /*e3f0*/  IMAD.MOV.U32 R21, RZ, RZ, 0x40000040 ;  /* 0x40000040ff157424 */ /* 0x000fe200078e00ff */
[----:B------:R-:W-:Y:S02]  /*e400*/  R2UR UR6, R200 ;  /* 0x00000000c80672ca */ /* 0x000fe400000e0000 */
[----:B------:R-:W-:Y:S01]  /*e410*/  R2UR UR7, R201 ;  /* 0x00000000c90772ca */ /* 0x000fe200000e0000 */
[----:B------:R-:W-:Y:S02]  /*e420*/  WARPGROUP.DEPBAR.LE gsb0, 0x0 ;  /* 0x00008000000079c5 */ /* 0x000fe40000010000 */
[----:B------:R-:W-:-:S10]  /*e430*/  WARPGROUP.ARRIVE ;  /* 0x00000000000079c5 */ /* 0x000fd40000000000 */
[----:B------:R-:W-:Y:S01]  /*e440*/  HGMMA.64x64x16.F32 R152, gdesc[UR4], R152, gsb0 ;  /* 0x00e00000049879f0 */ /* 0x000fe20008000898 */
[----:B------:R-:W-:Y:S01]  /*e450*/  ULDC UR4, c[0x0][0xad0] ;  /* 0x0002b40000047ab9 */ /* 0x000fe20000000800 */
[----:B------:R-:W-:Y:S02]  /*e460*/  R2UR UR7, R21 ;  /* 0x00000000150772ca */ /* 0x000fe400000e0000 */
[----:B------:R-:W-:Y:S01]  /*e470*/  R2UR UR6, R20 ;  /* 0x00000000140672ca */ /* 0x000fe200000e0000 */
        /* <DEDUP_REMOVED lines=37> */
[----:B------:R-:W-:-:S02]  /*e6d0*/  FMUL.FTZ R183, R183, UR4 ;  /* 0x00000004b7b77c20 */ /* 0x000fc40008410000 */
        /* <DEDUP_REMOVED lines=27> */
[----:B0-----:R-:W-:-:S05]  /*e890*/  FMNMX.FTZ R169, R180, R169, !PT ;  /* 0x000000a9b4a97209 */ /* 0x001fca0007810000 */
[----:B------:R-:W0:Y:S02]  /*e8a0*/  SHFL.BFLY PT, R202, R169, 0x2, 0x1f ;  /* 0x0c401f00a9ca7f89 */ /* 0x000e2400000e0000 */
[----:B------:R-:W3:Y:S01]  /*e8b0*/  MUFU.TANH R156, R156 ;  /* 0x0000009c009c7308 */ /* 0x000ee20000002400 */
[----:B-1----:R-:W-:-:S07]  /*e8c0*/  FMNMX.FTZ R171, R153, R198, !PT ;  /* 0x000000c699ab7209 */ /* 0x002fce0007810000 */
[----:B------:R-:W1:Y:S01]  /*e8d0*/  MUFU.TANH R158, R158 ;  /* 0x0000009e009e7308 */ /* 0x000e620000002400 */
[----:B--2---:R-:W-:-:S07]  /*e8e0*/  FMNMX.FTZ R171, R154, R171, !PT ;  /* 0x000000ab9aab7209 */ /* 0x004fce0007810000 */
[----:B------:R-:W2:Y:S01]  /*e8f0*/  MUFU.TANH R162, R162 ;  /* 0x000000a200a27308 */ /* 0x000ea20000002400 */
[----:B---3--:R-:W-:Y:S02]  /*e900*/  FMNMX.FTZ R171, R156, R171, !PT ;  /* 0x000000ab9cab7209 */ /* 0x008fe40007810000 */
[----:B0-----:R-:W-:Y:S01]  /*e910*/  FMNMX.FTZ R169, R169, R202, !PT ;  /* 0x000000caa9a97209 */ /* 0x001fe20007810000 */
[----:B------:R-:W-:-:S04]  /*e920*/  FMUL.FTZ R202, R175, UR4 ;  /* 0x00000004afca7c20 */ /* 0x000fc80008410000 */
[----:B------:R-:W0:Y:S01]  /*e930*/  MUFU.TANH R163, R163 ;  /* 0x000000a300a37308 */ /* 0x000e220000002400 */
[----:B-1----:R-:W-:Y:S01]  /*e940*/  FMNMX.FTZ R171, R158, R171, !PT ;  /* 0x000000ab9eab7209 */ /* 0x002fe20007810000 */
[----:B------:R-:W-:Y:S01]  /*e950*/  ULDC UR4, c[0x0][0xa80] ;  /* 0x0002a00000047ab9 */ /* 0x000fe20000000800 */
[----:B------:R-:W1:Y:S05]  /*e960*/  SHFL.BFLY PT, R170, R169, 0x1, 0x1f ;  /* 0x0c201f00a9aa7f89 */ /* 0x000e6a00000e0000 */
[----:B------:R-:W3:Y:S01]  /*e970*/  MUFU.TANH R166, R166 ;  /* 0x000000a600a67308 */ /* 0x000ee20000002400 */
[----:B--2---:R-:W-:-:S07]  /*e980*/  FMNMX.FTZ R171, R162, R171, !PT ;  /* 0x000000aba2ab7209 */ /* 0x004fce0007810000 */
[----:B------:R-:W2:Y:S01]  /*e990*/  MUFU.TANH R167, R167 ;  /* 0x000000a700a77308 */ /* 0x000ea20000002400 */
[----:B0-----:R-:W-:-:S07]  /*e9a0*/  FMNMX.FTZ R171, R163, R171, !PT ;  /* 0x000000aba3ab7209 */ /* 0x001fce0007810000 */
[----:B------:R-:W0:Y:S01]  /*e9b0*/  MUFU.TANH R181, R181 ;  /* 0x000000b500b57308 */ /* 0x000e220000002400 */
[----:B---3--:R-:W-:Y:S02]  /*e9c0*/  FMNMX.FTZ R171, R166, R171, !PT ;  /* 0x000000aba6ab7209 */ /* 0x008fe40007810000 */
[----:B-1----:R-:W-:Y:S01]  /*e9d0*/  FMNMX.FTZ R169, R169, R170, !PT ;  /* 0x000000aaa9a97209 */ /* 0x002fe20007810000 */
[----:B------:R-:W-:-:S04]  /*e9e0*/  IMAD.U32 R170, RZ, RZ, UR4 ;  /* 0x00000004ffaa7e24 */ /* 0x000fc8000f8e00ff */
[----:B------:R-:W1:Y:S01]  /*e9f0*/  MUFU.TANH R200, R200 ;  /* 0x000000c800c87308 */ /* 0x000e620000002400 */
[----:B--2---:R-:W-:Y:S01]  /*ea00*/  FMNMX.FTZ R171, R167, R171, !PT ;  /* 0x000000aba7ab7209 */ /* 0x004fe20007810000 */
[C---:B------:R-:W-:Y:S01]  /*ea10*/  FMUL.FTZ R179, R169.reuse, R170 ;  /* 0x000000aaa9b37220 */ /* 0x040fe20000410000 */
[----:B------:R-:W-:-:S03]  /*ea20*/  FADD.FTZ R174, -R169, R196 ;  /* 0x000000c4a9ae7221 */ /* 0x000fc60000010100 */
[-CC-:B------:R-:W-:Y:S01]  /*ea30*/  FFMA.FTZ R205, R157, R170.reuse, -R179.reuse ;  /* 0x000000aa9dcd7223 */ /* 0x180fe200000108b3 */
[-CC-:B------:R-:W-:Y:S01]  /*ea40*/  FFMA.FTZ R157, R159, R170.reuse, -R179.reuse ;  /* 0x000000aa9f9d7223 */ /* 0x180fe200000108b3 */
[----:B------:R-:W2:Y:S01]  /*ea50*/  MUFU.TANH R201, R201 ;  /* 0x000000c900c97308 */ /* 0x000ea20000002400 */
[----:B0-----:R-:W-:Y:S01]  /*ea60*/  FMNMX.FTZ R171, R181, R171, !PT ;  /* 0x000000abb5ab7209 */ /* 0x001fe20007810000 */
[-CC-:B------:R-:W-:Y:S01]  /*ea70*/  FFMA.FTZ R159, R161, R170.reuse, -R179.reuse ;  /* 0x000000aaa19f7223 */ /* 0x180fe200000108b3 */
[-C--:B------:R-:W-:Y:S01]  /*ea80*/  FMUL.FTZ R174, R174, R170.reuse ;  /* 0x000000aaaeae7220 */ /* 0x080fe20000410000 */
[-CC-:B------:R-:W-:Y:S01]  /*ea90*/  FFMA.FTZ R196, R21, R170.reuse, -R179.reuse ;  /* 0x000000aa15c47223 */ /* 0x180fe200000108b3 */
[-CC-:B------:R-:W-:Y:S01]  /*eaa0*/  FFMA.FTZ R152, R152, R170.reuse, -R179.reuse ;  /* 0x000000aa98987223 */ /* 0x180fe200000108b3 */
[-CC-:B------:R-:W-:Y:S01]  /*eab0*/  FFMA.FTZ R155, R155, R170.reuse, -R179.reuse ;  /* 0x000000aa9b9b7223 */ /* 0x180fe200000108b3 */
[-CC-:B------:R-:W-:Y:S01]  /*eac0*/  FFMA.FTZ R21, R164, R170.reuse, -R179.reuse ;  /* 0x000000aaa4157223 */ /* 0x180fe200000108b3 */
[----:B------:R-:W0:Y:S01]  /*ead0*/  MUFU.TANH R202, R202 ;  /* 0x000000ca00ca7308 */ /* 0x000e220000002400 */
[----:B-1----:R-:W-:Y:S01]  /*eae0*/  FMNMX.FTZ R171, R200, R171, !PT ;  /* 0x000000abc8ab7209 */ /* 0x002fe20007810000 */
[-CC-:B------:R-:W-:Y:S01]  /*eaf0*/  FFMA.FTZ R160, R160, R170.reuse, -R179.reuse ;  /* 0x000000aaa0a07223 */ /* 0x180fe200000108b3 */
[-CC-:B------:R-:W-:Y:S01]  /*eb00*/  FFMA.FTZ R168, R168, R170.reuse, -R179.reuse ;  /* 0x000000aaa8a87223 */ /* 0x180fe200000108b3 */
[-CC-:B------:R-:W-:Y:S01]  /*eb10*/  FFMA.FTZ R172, R172, R170.reuse, -R179.reuse ;  /* 0x000000aaacac7223 */ /* 0x180fe200000108b3 */
[-CC-:B------:R-:W-:Y:S01]  /*eb20*/  FFMA.FTZ R173, R173, R170.reuse, -R179.reuse ;  /* 0x000000aaadad7223 */ /* 0x180fe200000108b3 */
[----:B------:R-:W-:-:S02]  /*eb30*/  FFMA.FTZ R177, R177, R170, -R179 ;  /* 0x000000aab1b17223 */ /* 0x000fc400000108b3 */
        /* <DEDUP_REMOVED lines=8> */
[----:B------:R2:W3:Y:S01]  /*ebc0*/  MUFU.EX2 R178, R174 ;  /* 0x000000ae00b27308 */ /* 0x0004e20000000800 */
[----:B0-----:R-:W-:-:S07]  /*ebd0*/  FMNMX.FTZ R171, R182, R171, !PT ;  /* 0x000000abb6ab7209 */ /* 0x001fce0007810000 */
[----:B------:R-:W-:Y:S01]  /*ebe0*/  MUFU.EX2 R196, R196 ;  /* 0x000000c400c47308 */ /* 0x000fe20000000800 */
[----:B-1----:R-:W-:Y:S01]  /*ebf0*/  FMNMX.FTZ R171, R183, R171, !PT ;  /* 0x000000abb7ab7209 */ /* 0x002fe20007810000 */
[----:B--2---:R-:W-:-:S04]  /*ec00*/  FFMA.FTZ R174, R165, R170, -R179 ;  /* 0x000000aaa5ae7223 */ /* 0x004fc800000108b3 */
[----:B------:R-:W0:Y:S02]  /*ec10*/  SHFL.BFLY PT, R175, R171, 0x2, 0x1f ;  /* 0x0c401f00abaf7f89 */ /* 0x000e2400000e0000 */
[----:B------:R-:W-:Y:S01]  /*ec20*/  MUFU.EX2 R152, R152 ;  /* 0x0000009800987308 */ /* 0x000fe20000000800 */
[-C--:B---3--:R-:W-:Y:S01]  /*ec30*/  FMUL.FTZ R24, R24, R178.reuse ;  /* 0x000000b218187220 */ /* 0x088fe20000410000 */
        /* <DEDUP_REMOVED lines=19> */
[----:B------:R-:W-:Y:S01]  /*ed70*/  FMUL.FTZ R60, R60, R178 ;  /* 0x000000b23c3c7220 */ /* 0x000fe20000410000 */
[----:B0-----:R-:W-:Y:S01]  /*ed80*/  FMNMX.FTZ R171, R171, R175, !PT ;  /* 0x000000afabab7209 */ /* 0x001fe20007810000 */
[-CC-:B------:R-:W-:Y:S01]  /*ed90*/  FFMA.FTZ R175, R176, R170.reuse, -R179.reuse ;  /* 0x000000aab0af7223 */ /* 0x180fe200000108b3 */
[-CC-:B------:R-:W-:Y:S01]  /*eda0*/  FFMA.FTZ R176, R199, R170.reuse, -R179.reuse ;  /* 0x000000aac7b07223 */ /* 0x180fe200000108b3 */
[----:B------:R-:W-:Y:S01]  /*edb0*/  FFMA.FTZ R179, R180, R170, -R179 ;  /* 0x000000aab4b37223 */ /* 0x000fe200000108b3 */
[----:B------:R-:W-:Y:S01]  /*edc0*/  MUFU.EX2 R157, R157 ;  /* 0x0000009d009d7308 */ /* 0x000fe20000000800 */
[----:B------:R-:W0:Y:S01]  /*edd0*/  SHFL.BFLY PT, R161, R171, 0x1, 0x1f ;  /* 0x0c201f00aba17f89 */ /* 0x000e2200000e0000 */
        /* <DEDUP_REMOVED lines=23> */
[----:B0-----:R-:W-:Y:S01]  /*ef50*/  FMNMX.FTZ R171, R171, R161, !PT ;  /* 0x000000a1abab7209 */ /* 0x001fe20007810000 */
[-C--:B------:R-:W-:Y:S01]  /*ef60*/  FMUL.FTZ R101, R101, R178.reuse ;  /* 0x000000b265657220 */ /* 0x080fe20000410000 */
[-C--:B------:R-:W-:Y:S01]  /*ef70*/  FMUL.FTZ R104, R104, R178.reuse ;  /* 0x000000b268687220 */ /* 0x080fe20000410000 */
[-C--:B------:R-:W-:Y:S01]  /*ef80*/  FMUL.FTZ R105, R105, R178.reuse ;  /* 0x000000b269697220 */ /* 0x080fe20000410000 */
[----:B------:R-:W-:Y:S01]  /*ef90*/  FMUL.FTZ R108, R108, R178 ;  /* 0x000000b26c6c7220 */ /* 0x000fe20000410000 */
[C---:B------:R-:W-:Y:S01]  /*efa0*/  FADD.FTZ R161, -R171.reuse, R198 ;  /* 0x000000c6aba17221 */ /* 0x040fe20000010100 */
[----:B------:R-:W-:Y:S01]  /*efb0*/  FMUL.FTZ R165, R171, R170 ;  /* 0x000000aaaba57220 */ /* 0x000fe20000410000 */
[----:B------:R-:W-:Y:S01]  /*efc0*/  MUFU.EX2 R174, R174 ;  /* 0x000000ae00ae7308 */ /* 0x000fe20000000800 */
[----:B------:R-:W-:Y:S01]  /*efd0*/  FMUL.FTZ R109, R109, R178 ;  /* 0x000000b26d6d7220 */ /* 0x000fe20000410000 */
[-C--:B------:R-:W-:Y:S01]  /*efe0*/  FMUL.FTZ R161, R161, R170.reuse ;  /* 0x000000aaa1a17220 */ /* 0x080fe20000410000 */
[-CC-:B------:R-:W-:Y:S01]  /*eff0*/  FFMA.FTZ R153, R153, R170.reuse, -R165.reuse ;  /* 0x000000aa99997223 */ /* 0x180fe200000108a5 */
[-CC-:B------:R-:W-:Y:S01]  /*f000*/  FFMA.FTZ R154, R154, R170.reuse, -R165.reuse ;  /* 0x000000aa9a9a7223 */ /* 0x180fe200000108a5 */
[-CC-:B------:R-:W-:Y:S01]  /*f010*/  FFMA.FTZ R156, R156, R170.reuse, -R165.reuse ;  /* 0x000000aa9c9c7223 */ /* 0x180fe200000108a5 */
[-CC-:B------:R-:W-:Y:S01]  /*f020*/  FFMA.FTZ R164, R158, R170.reuse, -R165.reuse ;  /* 0x000000aa9ea47223 */ /* 0x180fe200000108a5 */
[-CC-:B------:R-:W-:Y:S01]  /*f030*/  FFMA.FTZ R158, R162, R170.reuse, -R165.reuse ;  /* 0x000000aaa29e7223 */ /* 0x180fe200000108a5 */
[----:B------:R-:W0:Y:S01]  /*f040*/  MUFU.EX2 R161, R161 ;  /* 0x000000a100a17308 */ /* 0x000e220000000800 */
[-CC-:B------:R-:W-:Y:S01]  /*f050*/  FFMA.FTZ R162, R163, R170.reuse, -R165.reuse ;  /* 0x000000aaa3a27223 */ /* 0x180fe200000108a5 */
[----:B------:R-:W-:Y:S01]  /*f060*/  FFMA.FTZ R180, R166, R170, -R165 ;  /* 0x000000aaa6b47223 */ /* 0x000fe200000108a5 */
[----:B------:R-:W-:-:S02]  /*f070*/  @!P1 VIADD R163, R14, 0x38840 ;  /* 0x000388400ea39836 */ /* 0x000fc40000000000 */
[-CC-:B------:R-:W-:Y:S01]  /*f080*/  FFMA.FTZ R198, R167, R170.reuse, -R165.reuse ;  /* 0x000000aaa7c67223 */ /* 0x180fe200000108a5 */
[----:B------:R-:W-:Y:S02]  /*f090*/  @!P3 IMAD R166, R197, 0x40, R190 ;  /* 0x00000040c5a6b824 */ /* 0x000fe400078e02be */
[-CC-:B------:R-:W-:Y:S01]  /*f0a0*/  FFMA.FTZ R181, R181, R170.reuse, -R165.reuse ;  /* 0x000000aab5b57223 */ /* 0x180fe200000108a5 */
[-C--:B------:R-:W-:Y:S01]  /*f0b0*/  FFMA.FTZ R199, R200, R170.reuse, -R165 ;  /* 0x000000aac8c77223 */ /* 0x080fe200000108a5 */
[----:B------:R-:W1:Y:S01]  /*f0c0*/  MUFU.EX2 R153, R153 ;  /* 0x0000009900997308 */ /* 0x000e620000000800 */
[----:B------:R-:W-:Y:S01]  /*f0d0*/  @!P1 PRMT R163, RZ, 0x654, R163 ;  /* 0x00000654ffa39816 */ /* 0x000fe200000000a3 */
[----:B------:R-:W-:Y:S02]  /*f0e0*/  @!P3 IMAD R166, R166, 0x4, R2 ;  /* 0x00000004a6a6b824 */ /* 0x000fe400078e0202 */
[-CC-:B------:R-:W-:Y:S01]  /*f0f0*/  FFMA.FTZ R197, R201, R170.reuse, -R165.reuse ;  /* 0x000000aac9c57223 */ /* 0x180fe200000108a5 */
[-CC-:B------:R-:W-:Y:S01]  /*f100*/  FFMA.FTZ R202, R202, R170.reuse, -R165.reuse ;  /* 0x000000aacaca7223 */ /* 0x180fe200000108a5 */
[----:B------:R2:W-:Y:S01]  /*f110*/  @!P1 SYNCS.ARRIVE.TRANS64.RED.A1T0 RZ, [R163+URZ], RZ ;  /* 0x000000ffa3ff99a7 */ /* 0x0005e2000810043f */
[-CC-:B------:R-:W-:Y:S01]  /*f120*/  FFMA.FTZ R203, R203, R170.reuse, -R165.reuse ;  /* 0x000000aacbcb7223 */ /* 0x180fe200000108a5 */
[----:B------:R-:W-:Y:S01]  /*f130*/  @!P3 STS [R166+0x38400], R178 ;  /* 0x038400b2a600b388 */ /* 0x000fe20000000800 */
[----:B------:R-:W3:Y:S01]  /*f140*/  MUFU.EX2 R154, R154 ;  /* 0x0000009a009a7308 */ /* 0x000ee20000000800 */
[--C-:B------:R-:W-:Y:S01]  /*f150*/  FFMA.FTZ R204, R204, R170, -R165.reuse ;  /* 0x000000aacccc7223 */ /* 0x100fe200000108a5 */
[-C--:B------:R-:W-:Y:S01]  /*f160*/  FMUL.FTZ R112, R112, R178.reuse ;  /* 0x000000b270707220 */ /* 0x080fe20000410000 */
[----:B0-----:R0:W-:Y:S01]  /*f170*/  @!P3 STS [R166+0x38420], R161 ;  /* 0x038420a1a600b388 */ /* 0x0011e20000000800 */
[----:B------:R-:W-:Y:S01]  /*f180*/  FMUL.FTZ R113, R113, R178 ;  /* 0x000000b271717220 */ /* 0x000fe20000410000 */
[-CC-:B--2---:R-:W-:Y:S01]  /*f190*/  FFMA.FTZ R163, R182, R170.reuse, -R165.reuse ;  /* 0x000000aab6a37223 */ /* 0x184fe200000108a5 */
[----:B------:R-:W-:Y:S01]  /*f1a0*/  FFMA.FTZ R165, R183, R170, -R165 ;  /* 0x000000aab7a57223 */ /* 0x000fe200000108a5 */
[-C--:B------:R-:W-:Y:S01]  /*f1b0*/  FMUL.FTZ R116, R116, R178.reuse ;  /* 0x000000b274747220 */ /* 0x080fe20000410000 */
[----:B------:R-:W2:Y:S01]  /*f1c0*/  MUFU.EX2 R156, R156 ;  /* 0x0000009c009c7308 */ /* 0x000ea20000000800 */
[-C--:B------:R-:W-:Y:S01]  /*f1d0*/  FMUL.FTZ R117, R117, R178.reuse ;  /* 0x000000b275757220 */ /* 0x080fe20000410000 */
[-C--:B------:R-:W-:Y:S01]  /*f1e0*/  FMUL.FTZ R120, R120, R178.reuse ;  /* 0x000000b278787220 */ /* 0x080fe20000410000 */
[-C--:B------:R-:W-:Y:S01]  /*f1f0*/  FMUL.FTZ R121, R121, R178.reuse ;  /* 0x000000b279797220 */ /* 0x080fe20000410000 */
[-C--:B------:R-:W-:Y:S01]  /*f200*/  FMUL.FTZ R124, R124, R178.reuse ;  /* 0x000000b27c7c7220 */ /* 0x080fe20000410000 */
[----:B0-----:R-:W-:Y:S01]  /*f210*/  FFMA.FTZ R166, R178, R13, R196 ;  /* 0x0000000db2a67223 */ /* 0x001fe200000100c4 */
[----:B-1----:R-:W-:Y:S01]  /*f220*/  FFMA.FTZ R13, R161, R15, R153 ;  /* 0x0000000fa10d7223 */ /* 0x002fe20000010099 */
[-C--:B------:R-:W-:Y:S01]  /*f230*/  FMUL.FTZ R125, R125, R178.reuse ;  /* 0x000000b27d7d7220 */ /* 0x080fe20000410000 */
[----:B------:R-:W0:Y:S01]  /*f240*/  MUFU.EX2 R164, R164 ;  /* 0x000000a400a47308 */ /* 0x000e220000000800 */
[----:B------:R-:W-:Y:S01]  /*f250*/  FADD.FTZ R15, R152, R166 ;  /* 0x000000a6980f7221 */ /* 0x000fe20000010000 */
[C---:B---3--:R-:W-:Y:S01]  /*f260*/  FADD.FTZ R166, R154.reuse, R13 ;  /* 0x0000000d9aa67221 */ /* 0x048fe20000010000 */
[----:B------:R-:W-:Y:S01]  /*f270*/  F2FP.F16.F32.PACK_AB R153, R154, R153 ;  /* 0x000000999a99723e */ /* 0x000fe200000000ff */
[----:B------:R-:W-:Y:S01]  /*f280*/  FMUL.FTZ R128, R128, R178 ;  /* 0x000000b280807220 */ /* 0x000fe20000410000 */
[----:B------:R-:W-:Y:S01]  /*f290*/  FADD.FTZ R154, R155, R15 ;  /* 0x0000000f9b9a7221 */ /* 0x000fe20000010000 */
[----:B------:R-:W-:Y:S01]  /*f2a0*/  F2FP.F16.F32.PACK_AB R152, R152, R196 ;  /* 0x000000c49898723e */ /* 0x000fe200000000ff */
[-C--:B------:R-:W-:Y:S01]  /*f2b0*/  FMUL.FTZ R129, R129, R178.reuse ;  /* 0x000000b281817220 */ /* 0x080fe20000410000 */
[----:B------:R-:W1:Y:S01]  /*f2c0*/  MUFU.EX2 R158, R158 ;  /* 0x0000009e009e7308 */ /* 0x000e620000000800 */
        /* <DEDUP_REMOVED lines=9> */
[-C--:B------:R-:W-:Y:S01]  /*f360*/  FMUL.FTZ R144, R144, R178.reuse ;  /* 0x000000b290907220 */ /* 0x080fe20000410000 */
[-C--:B------:R-:W-:Y:S01]  /*f370*/  FMUL.FTZ R145, R145, R178.reuse ;  /* 0x000000b291917220 */ /* 0x080fe20000410000 */
[-C--:B------:R-:W-:Y:S01]  /*f380*/  FMUL.FTZ R148, R148, R178.reuse ;  /* 0x000000b294947220 */ /* 0x080fe20000410000 */
[----:B------:R-:W-:Y:S01]  /*f390*/  FMUL.FTZ R149, R149, R178 ;  /* 0x000000b295957220 */ /* 0x000fe20000410000 */
[C---:B------:R-:W-:Y:S01]  /*f3a0*/  FADD.FTZ R166, R205.reuse, R154 ;  /* 0x0000009acda67221 */ /* 0x040fe20000010000 */
[----:B------:R-:W-:Y:S01]  /*f3b0*/  F2FP.F16.F32.PACK_AB R154, R205, R155 ;  /* 0x0000009bcd9a723e */ /* 0x000fe200000000ff */
[----:B------:R-:W-:Y:S01]  /*f3c0*/  MUFU.EX2 R180, R180 ;  /* 0x000000b400b47308 */ /* 0x000fe20000000800 */
[----:B------:R-:W-:Y:S01]  /*f3d0*/  F2FP.F16.F32.PACK_AB R155, R164, R156 ;  /* 0x0000009ca49b723e */ /* 0x000fe200000000ff */
[----:B------:R-:W-:Y:S01]  /*f3e0*/  BAR.SYNC.DEFER_BLOCKING 0xf, 0x100 ;  /* 0x03c4000000007b1d */ /* 0x000fe20000010000 */
[----:B------:R-:W-:Y:S01]  /*f3f0*/  FADD.FTZ R166, R157, R166 ;  /* 0x000000a69da67221 */ /* 0x000fe20000010000 */
[----:B-1----:R-:W-:Y:S01]  /*f400*/  FADD.FTZ R167, R158, R167 ;  /* 0x000000a79ea77221 */ /* 0x002fe20000010000 */
[----:B------:R-:W-:Y:S01]  /*f410*/  F2FP.F16.F32.PACK_AB R156, R160, R157 ;  /* 0x0000009da09c723e */ /* 0x000fe200000000ff */
[----:B------:R-:W-:Y:S01]  /*f420*/  FMUL.FTZ R26, R26, R161 ;  /* 0x000000a11a1a7220 */ /* 0x000fe20000410000 */
[----:B------:R-:W-:Y:S01]  /*f430*/  FADD.FTZ R200, R160, R166 ;  /* 0x000000a6a0c87221 */ /* 0x000fe20000010000 */
[----:B------:R-:W0:Y:S01]  /*f440*/  MUFU.EX2 R198, R198 ;  /* 0x000000c600c67308 */ /* 0x000e220000000800 */
[C---:B--2---:R-:W-:Y:S01]  /*f450*/  F2FP.F16.F32.PACK_AB R157, R162.reuse, R158 ;  /* 0x0000009ea29d723e */ /* 0x044fe200000000ff */
[----:B------:R-:W-:Y:S01]  /*f460*/  FADD.FTZ R183, R162, R167 ;  /* 0x000000a7a2b77221 */ /* 0x000fe20000010000 */
[----:B------:R-:W-:Y:S01]  /*f470*/  FADD.FTZ R200, R159, R200 ;  /* 0x000000c89fc87221 */ /* 0x000fe20000010000 */
[----:B------:R-:W-:Y:S01]  /*f480*/  F2FP.F16.F32.PACK_AB R158, R21, R159 ;  /* 0x0000009f159e723e */ /* 0x000fe200000000ff */
        /* <DEDUP_REMOVED lines=68> */
[-C--:B------:R-:W-:Y:S01]  /*f8d0*/  FMUL.FTZ R146, R146, R161.reuse ;  /* 0x000000a192927220 */ /* 0x080fe20000410000 */
[-C--:B------:R-:W-:Y:S01]  /*f8e0*/  FMUL.FTZ R147, R147, R161.reuse ;  /* 0x000000a193937220 */ /* 0x080fe20000410000 */
[-C--:B------:R-:W-:Y:S01]  /*f8f0*/  FMUL.FTZ R150, R150, R161.reuse ;  /* 0x000000a196967220 */ /* 0x080fe20000410000 */
[----:B------:R-:W-:Y:S01]  /*f900*/  FMUL.FTZ R151, R151, R161 ;  /* 0x000000a197977220 */ /* 0x000fe20000410000 */
[----:B0-----:R-:W-:Y:S01]  /*f910*/  F2FP.F16.F32.PACK_AB R159, R198, R180 ;  /* 0x000000b4c69f723e */ /* 0x001fe200000000ff */
[----:B------:R0:W-:Y:S01]  /*f920*/  STSM.16.M88.4 [R194+0x36400], R152 ;  /* 0x03640098c2007844 */ /* 0x0001e20000000200 */
[----:B-1----:R-:W-:Y:S01]  /*f930*/  F2FP.F16.F32.PACK_AB R160, R168, R174 ;  /* 0x000000aea8a0723e */ /* 0x002fe200000000ff */
[----:B------:R-:W-:Y:S01]  /*f940*/  MUFU.EX2 R177, R177 ;  /* 0x000000b100b17308 */ /* 0x000fe20000000800 */
[----:B--2---:R-:W-:Y:S01]  /*f950*/  F2FP.F16.F32.PACK_AB R161, R199, R181 ;  /* 0x000000b5c7a1723e */ /* 0x004fe200000000ff */
[----:B------:R1:W-:Y:S01]  /*f960*/  STSM.16.M88.4 [R207], R156 ;  /* 0x0000009ccf007844 */ /* 0x0003e20000000200 */
[----:B------:R-:W-:Y:S01]  /*f970*/  F2FP.F16.F32.PACK_AB R162, R173, R172 ;  /* 0x000000acada2723e */ /* 0x000fe200000000ff */
[----:B------:R-:W-:Y:S01]  /*f980*/  FADD.FTZ R183, R180, R183 ;  /* 0x000000b7b4b77221 */ /* 0x000fe20000010000 */
[----:B------:R-:W-:Y:S01]  /*f990*/  FADD.FTZ R200, R21, R200 ;  /* 0x000000c815c87221 */ /* 0x000fe20000010000 */
[----:B------:R-:W-:-:S02]  /*f9a0*/  @!P1 VIADD R14, R14, 0x38860 ;  /* 0x000388600e0e9836 */ /* 0x000fc40000000000 */
[----:B------:R-:W2:Y:S01]  /*f9b0*/  MUFU.EX2 R179, R179 ;  /* 0x000000b300b37308 */ /* 0x000ea20000000800 */
[----:B---3--:R-:W-:Y:S01]  /*f9c0*/  F2FP.F16.F32.PACK_AB R164, R176, R175 ;  /* 0x000000afb0a4723e */ /* 0x008fe200000000ff */
[----:B------:R-:W-:Y:S01]  /*f9d0*/  FADD.FTZ R183, R198, R183 ;  /* 0x000000b7c6b77221 */ /* 0x000fe20000010000 */
[----:B------:R-:W-:Y:S01]  /*f9e0*/  FADD.FTZ R200, R174, R200 ;  /* 0x000000c8aec87221 */ /* 0x000fe20000010000 */
[----:B------:R-:W-:Y:S01]  /*f9f0*/  @!P1 PRMT R14, RZ, 0x654, R14 ;  /* 0x00000654ff0e9816 */ /* 0x000fe2000000000e */
[----:B------:R-:W-:Y:S02]  /*fa00*/  IMAD.MOV.U32 R198, RZ, RZ, R171 ;  /* 0x000000ffffc67224 */ /* 0x000fe400078e00ab */
[----:B------:R-:W-:Y:S01]  /*fa10*/  FADD.FTZ R183, R181, R183 ;  /* 0x000000b7b5b77221 */ /* 0x000fe20000010000 */
[----:B------:R-:W-:Y:S01]  /*fa20*/  FADD.FTZ R200, R168, R200 ;  /* 0x000000c8a8c87221 */ /* 0x000fe20000010000 */
[----:B------:R-:W3:Y:S02]  /*fa30*/  MUFU.EX2 R13, R203 ;  /* 0x000000cb000d7308 */ /* 0x000ee40000000800 */
[----:B------:R-:W-:Y:S01]  /*fa40*/  FADD.FTZ R183, R199, R183 ;  /* 0x000000b7c7b77221 */ /* 0x000fe20000010000 */
[----:B------:R-:W-:-:S03]  /*fa50*/  FADD.FTZ R200, R172, R200 ;  /* 0x000000c8acc87221 */ /* 0x000fc60000010000 */
[----:B------:R-:W-:Y:S01]  /*fa60*/  FADD.FTZ R183, R197, R183 ;  /* 0x000000b7c5b77221 */ /* 0x000fe20000010000 */
[----:B------:R-:W-:Y:S01]  /*fa70*/  FADD.FTZ R200, R173, R200 ;  /* 0x000000c8adc87221 */ /* 0x000fe20000010000 */
[----:B------:R-:W4:Y:S01]  /*fa80*/  MUFU.EX2 R15, R204 ;  /* 0x000000cc000f7308 */ /* 0x000f220000000800 */
[----:B--2---:R-:W-:Y:S01]  /*fa90*/  F2FP.F16.F32.PACK_AB R166, R179, R177 ;  /* 0x000000b1b3a6723e */ /* 0x004fe200000000ff */
[----:B------:R-:W-:Y:S01]  /*faa0*/  FADD.FTZ R183, R182, R183 ;  /* 0x000000b7b6b77221 */ /* 0x000fe20000010000 */
[----:B------:R-:W-:-:S04]  /*fab0*/  FADD.FTZ R200, R175, R200 ;  /* 0x000000c8afc87221 */ /* 0x000fc80000010000 */
[----:B------:R-:W-:Y:S01]  /*fac0*/  FADD.FTZ R200, R176, R200 ;  /* 0x000000c8b0c87221 */ /* 0x000fe20000010000 */
[----:B------:R2:W5:Y:S01]  /*fad0*/  MUFU.EX2 R196, R163 ;  /* 0x000000a300c47308 */ /* 0x0005620000000800 */
[----:B---3--:R-:W-:Y:S02]  /*fae0*/  FADD.FTZ R183, R13, R183 ;  /* 0x000000b70db77221 */ /* 0x008fe40000010000 */
[----:B------:R-:W-:-:S05]  /*faf0*/  FADD.FTZ R200, R177, R200 ;  /* 0x000000c8b1c87221 */ /* 0x000fca0000010000 */
[----:B------:R3:W0:Y:S01]  /*fb00*/  MUFU.EX2 R178, R165 ;  /* 0x000000a500b27308 */ /* 0x0006220000000800 */
[----:B--2---:R-:W-:Y:S01]  /*fb10*/  F2FP.F16.F32.PACK_AB R163, R182, R197 ;  /* 0x000000c5b6a3723e */ /* 0x004fe200000000ff */
[----:B----4-:R-:W-:Y:S01]  /*fb20*/  FADD.FTZ R183, R15, R183 ;  /* 0x000000b70fb77221 */ /* 0x010fe20000010000 */
[----:B------:R-:W-:-:S03]  /*fb30*/  IMAD.MOV.U32 R197, RZ, RZ, R18 ;  /* 0x000000ffffc57224 */ /* 0x000fc600078e0012 */
[----:B------:R1:W-:Y:S01]  /*fb40*/  STSM.16.M88.4 [R195], R160 ;  /* 0x000000a0c3007844 */ /* 0x0003e20000000200 */
[----:B---3--:R-:W-:Y:S01]  /*fb50*/  F2FP.F16.F32.PACK_AB R165, R15, R13 ;  /* 0x0000000d0fa5723e */ /* 0x008fe200000000ff */
[----:B-----5:R-:W-:Y:S01]  /*fb60*/  FADD.FTZ R183, R196, R183 ;  /* 0x000000b7c4b77221 */ /* 0x020fe20000010000 */
[----:B------:R-:W-:Y:S01]  /*fb70*/  FADD.FTZ R13, R179, R200 ;  /* 0x000000c8b30d7221 */ /* 0x000fe20000010000 */
[C---:B0-----:R-:W-:Y:S02]  /*fb80*/  F2FP.F16.F32.PACK_AB R167, R178.reuse, R196 ;  /* 0x000000c4b2a7723e */ /* 0x041fe400000000ff */
[----:B------:R-:W-:Y:S01]  /*fb90*/  FADD.FTZ R15, R178, R183 ;  /* 0x000000b7b20f7221 */ /* 0x000fe20000010000 */
[----:B------:R-:W-:Y:S02]  /*fba0*/  IMAD.MOV.U32 R196, RZ, RZ, R169 ;  /* 0x000000ffffc47224 */ /* 0x000fe400078e00a9 */
[----:B------:R1:W-:Y:S01]  /*fbb0*/  STSM.16.M88.4 [R206], R164 ;  /* 0x000000a4ce007844 */ /* 0x0003e20000000200 */
[----:B------:R-:W-:-:S06]  /*fbc0*/  WARPGROUP.ARRIVE ;  /* 0x00000000000079c5 */ /* 0x000fcc0000000000 */
[----:B------:R-:W-:Y:S03]  /*fbd0*/  HGMMA.64x256x16.F32 R24, R152, gdesc[UR4].tnspB, R24, gsb0 ;  /* 0x43e0000498187df0 */ /* 0x000fe60008000818 */
[----:B------:R-:W-:Y:S02]  /*fbe0*/  WARPGROUP.DEPBAR.LE gsb0, 0x0 ;  /* 0x00008000000079c5 */ /* 0x000fe40000010000 */
[----:B------:R-:W-:Y:S01]  /*fbf0*/  VIADD R152, R20, 0x80 ;  /* 0x0000008014987836 */ /* 0x000fe20000000000 */
[----:B------:R-:W-:Y:S01]  /*fc00*/  WARPGROUP.ARRIVE ;  /* 0x00000000000079c5 */ /* 0x000fe20000000000 */
[----:B------:R-:W-:-:S03]  /*fc10*/  IMAD.MOV.U32 R153, RZ, RZ, 0x40000040 ;  /* 0x40000040ff997424 */ /* 0x000fc600078e00ff */
[----:B------:R-:W-:Y:S01]  /*fc20*/  R2UR UR6, R152 ;  /* 0x00000000980672ca */ /* 0x000fe200000e0000 */
[----:B------:R-:W-:Y:S01]  /*fc30*/  VIADD R152, R20, 0x100 ;  /* 0x0000010014987836 */ /* 0x000fe20000000000 */
[----:B------:R-:W-:Y:S01]  /*fc40*/  R2UR UR7, R153 ;  /* 0x00000000990772ca */ /* 0x000fe200000e0000 */
[----:B------:R-:W-:-:S15]  /*fc50*/  IMAD.MOV.U32 R153, RZ, RZ, 0x40000040 ;  /* 0x40000040ff997424 */ /* 0x000fde00078e00ff */
[----:B------:R-:W-:Y:S01]  /*fc60*/  HGMMA.64x256x16.F32 R24, R156, gdesc[UR4].tnspB, R24, gsb0 ;  /* 0x43e000049c187df0 */ /* 0x000fe20008000818 */
[----:B------:R-:W-:Y:S01]  /*fc70*/  R2UR UR6, R152 ;  /* 0x00000000980672ca */ /* 0x000fe200000e0000 */
[----:B------:R-:W-:Y:S01]  /*fc80*/  VIADD R152, R20, 0x180 ;  /* 0x0000018014987836 */ /* 0x000fe20000000000 */
[----:B------:R-:W-:Y:S01]  /*fc90*/  R2UR UR7, R153 ;  /* 0x00000000990772ca */ /* 0x000fe200000e0000 */
[----:B------:R-:W-:Y:S01]  /*fca0*/  IMAD.MOV.U32 R153, RZ, RZ, 0x40000040 ;  /* 0x40000040ff997424 */ /* 0x000fe200078e00ff */
[----:B------:R-:W-:Y:S02]  /*fcb0*/  WARPGROUP.DEPBAR.LE gsb0, 0x0 ;  /* 0x00008000000079c5 */ /* 0x000fe40000010000 */
[----:B------:R-:W-:-:S15]  /*fcc0*/  WARPGROUP.ARRIVE ;  /* 0x00000000000079c5 */ /* 0x000fde0000000000 */
[----:B------:R-:W-:-:S06]  /*fcd0*/  NOP ;  /* 0x0000000000007918 */ /* 0x000fcc0000000000 */
[----:B------:R-:W-:Y:S01]  /*fce0*/  HGMMA.64x256x16.F32 R24, R160, gdesc[UR4].tnspB, R24, gsb0 ;  /* 0x43e00004a0187df0 */ /* 0x000fe20008000818 */
[----:B------:R-:W-:Y:S02]  /*fcf0*/  R2UR UR6, R152 ;  /* 0x00000000980672ca */ /* 0x000fe400000e0000 */
[----:B------:R-:W-:Y:S01]  /*fd00*/  R2UR UR7, R153 ;  /* 0x00000000990772ca */ /* 0x000fe200000e0000 */
        /* <DEDUP_REMOVED lines=15> */
.L_x_4411:
[----:B------:R-:W-:Y:S05]  /*fe00*/  BSYNC B0 ;  /* 0x0000000000007941 */ /* 0x000fea0003800000 */
.L_x_4410:
[----:B------:R-:W2:Y:S01]  /*fe10*/  SHFL.BFLY PT, R0, R13, 0x2, 0x1f ;  /* 0x0c401f000d007f89 */ /* 0x000ea200000e0000 */
[----:B------:R-:W-:Y:S02]  /*fe20*/  IMAD.MOV.U32 R4, RZ, RZ, RZ ;  /* 0x000000ffff047224 */ /* 0x000fe400078e00ff */
[----:B01----:R-:W-:Y:S01]  /*fe30*/  IMAD.MOV.U32 R14, RZ, RZ, -0x800000 ;  /* 0xff800000ff0e7424 */ /* 0x003fe200078e00ff */
[----:B------:R-:W-:Y:S06]  /*fe40*/  BAR.ARV 0x8, 0x100 ;  /* 0x0204000000007b1d */ /* 0x000fec0000002000 */
[----:B------:R-:W-:-:S02]  /*fe50*/  VIADD R219, R219, 0x1 ;  /* 0x00000001dbdb7836 */ /* 0x000fc40000000000 */
[----:B------:R-:W-:Y:S01]  /*fe60*/  BAR.SYNC.DEFER_BLOCKING 0xf, 0x100 ;  /* 0x03c4000000007b1d */ /* 0x000fe20000010000 */
[----:B--2---:R-:W-:-:S05]  /*fe70*/  FADD.FTZ R0, R0, R13 ;  /* 0x0000000d00007221 */ /* 0x004fca0000010000 */
[----:B------:R-:W0:Y:S02]  /*fe80*/  SHFL.BFLY PT, R3, R0, 0x1, 0x1f ;  /* 0x0c201f0000037f89 */ /* 0x000e2400000e0000 */
[----:B0-----:R-:W-:-:S05]  /*fe90*/  FADD.FTZ R3, R0, R3 ;  /* 0x0000000300037221 */ /* 0x001fca0000010000 */
[----:B------:R-:W-:-:S13]  /*fea0*/  FSETP.NE.FTZ.AND P0, PT, R3, RZ, PT ;  /* 0x000000ff0300720b */ /* 0x000fda0003f15000 */
[----:B------:R-:W0:Y:S08]  /*feb0*/  @P0 MUFU.LG2 R0, R3 ;  /* 0x0000000300000308 */ /* 0x000e300000000c00 */
[----:B------:R1:W2:Y:S01]  /*fec0*/  @P0 MUFU.RCP R4, R3 ;  /* 0x0000000300040308 */ /* 0x0002a20000001000 */
[----:B0-----:R-:W-:Y:S01]  /*fed0*/  @P0 FMUL.FTZ R0, R0, 0.69314718246459960938 ;  /* 0x3f31721800000820 */ /* 0x001fe20000410000 */
[----:B-1----:R-:W-:-:S04]  /*fee0*/  @P0 FMUL.FTZ R3, R170, 0.69314718246459960938 ;  /* 0x3f317218aa030820 */ /* 0x002fc80000410000 */
[----:B------:R-:W-:Y:S02]  /*fef0*/  @P0 FFMA.FTZ R14, R3, R169, R0 ;  /* 0x000000a9030e0223 */ /* 0x000fe40000010000 */
[----:B------:R-:W0:Y:S01]  /*ff00*/  SHFL.BFLY PT, R0, R15, 0x2, 0x1f ;  /* 0x0c401f000f007f89 */ /* 0x000e2200000e0000 */
        /* <DEDUP_REMOVED lines=23> */
[----:B0-----:R-:W-:Y:S01]  /*10080*/  FADD.FTZ R0, R0, R15 ;  /* 0x0000000f00007221 */ /* 0x001fe20000010000 */
[-C--:B------:R-:W-:Y:S01]  /*10090*/  FMUL.FTZ R69, R69, R4.reuse ;  /* 0x0000000445457220 */ /* 0x080fe20000410000 */
[-C--:B------:R-:W-:Y:S01]  /*100a0*/  FMUL.FTZ R72, R72, R4.reuse ;  /* 0x0000000448487220 */ /* 0x080fe20000410000 */
[-C--:B------:R-:W-:Y:S01]  /*100b0*/  FMUL.FTZ R73, R73, R4.reuse ;  /* 0x0000000449497220 */ /* 0x080fe20000410000 */
[-C--:B------:R-:W-:Y:S01]  /*100c0*/  FMUL.FTZ R76, R76, R4.reuse ;  /* 0x000000044c4c7220 */ /* 0x080fe20000410000 */
[----:B------:R-:W0:Y:S01]  /*100d0*/  SHFL.BFLY PT, R3, R0, 0x1, 0x1f ;  /* 0x0c201f0000037f89 */ /* 0x000e2200000e0000 */
        /* <DEDUP_REMOVED lines=23> */
[----:B0-----:R-:W-:Y:S01]  /*10250*/  FADD.FTZ R3, R0, R3 ;  /* 0x0000000300037221 */ /* 0x001fe20000010000 */
        /* <DEDUP_REMOVED lines=16> */
[----:B------:R-:W0:Y:S01]  /*10360*/  @P0 MUFU.RCP R0, R3 ;  /* 0x0000000300000308 */ /* 0x000e220000001000 */
[----:B------:R-:W-:-:S07]  /*10370*/  @P0 FMUL.FTZ R170, R170, 0.69314718246459960938 ;  /* 0x3f317218aaaa0820 */ /* 0x000fce0000410000 */
[----:B------:R-:W1:Y:S01]  /*10380*/  @P0 MUFU.LG2 R3, R3 ;  /* 0x0000000300030308 */ /* 0x000e620000000c00 */
[-C--:B0-----:R-:W-:Y:S01]  /*10390*/  FMUL.FTZ R26, R26, R0.reuse ;  /* 0x000000001a1a7220 */ /* 0x081fe20000410000 */
[-C--:B------:R-:W-:Y:S01]  /*103a0*/  FMUL.FTZ R27, R27, R0.reuse ;  /* 0x000000001b1b7220 */ /* 0x080fe20000410000 */
[-C--:B------:R-:W-:Y:S01]  /*103b0*/  FMUL.FTZ R30, R30, R0.reuse ;  /* 0x000000001e1e7220 */ /* 0x080fe20000410000 */
[-C--:B------:R-:W-:Y:S01]  /*103c0*/  FMUL.FTZ R31, R31, R0.reuse ;  /* 0x000000001f1f7220 */ /* 0x080fe20000410000 */
[-C--:B------:R-:W-:Y:S01]  /*103d0*/  FMUL.FTZ R34, R34, R0.reuse ;  /* 0x0000000022227220 */ /* 0x080fe20000410000 */
[-C--:B------:R-:W-:Y:S01]  /*103e0*/  FMUL.FTZ R35, R35, R0.reuse ;  /* 0x0000000023237220 */ /* 0x080fe20000410000 */
[-C--:B------:R-:W-:Y:S01]  /*103f0*/  FMUL.FTZ R38, R38, R0.reuse ;  /* 0x0000000026267220 */ /* 0x080fe20000410000 */
[----:B------:R-:W-:Y:S01]  /*10400*/  FMUL.FTZ R39, R39, R0 ;  /* 0x0000000027277220 */ /* 0x000fe20000410000 */
[----:B-1----:R-:W-:Y:S01]  /*10410*/  @P0 FMUL.FTZ R5, R3, 0.69314718246459960938 ;  /* 0x3f31721803050820 */ /* 0x002fe20000410000 */
[----:B------:R-:W-:-:S02]  /*10420*/  IMAD.MOV.U32 R3, RZ, RZ, -0x800000 ;  /* 0xff800000ff037424 */ /* 0x000fc400078e00ff */
[-C--:B------:R-:W-:Y:S01]  /*10430*/  FMUL.FTZ R42, R42, R0.reuse ;  /* 0x000000002a2a7220 */ /* 0x080fe20000410000 */
[-C--:B------:R-:W-:Y:S01]  /*10440*/  FMUL.FTZ R43, R43, R0.reuse ;  /* 0x000000002b2b7220 */ /* 0x080fe20000410000 */
[----:B------:R-:W-:Y:S01]  /*10450*/  @P0 FFMA.FTZ R3, R170, R171, R5 ;  /* 0x000000abaa030223 */ /* 0x000fe20000010005 */
[----:B------:R-:W-:Y:S01]  /*10460*/  ISETP.NE.AND P0, PT, R192, RZ, PT ;  /* 0x000000ffc000720c */ /* 0x000fe20003f05270 */
        /* <DEDUP_REMOVED lines=12> */
[----:B------:R-:W-:-:S02]  /*10530*/  @!P0 IMAD R5, R18, 0x40, R190 ;  /* 0x0000004012058824 */ /* 0x000fc400078e02be */
        /* <DEDUP_REMOVED lines=47> */
[----:B0-----:R-:W-:Y:S01]  /*10830*/  SEL R0, RZ, 0x1, P1 ;  /* 0x00000001ff007807 */ /* 0x001fe20000800000 */
[----:B------:R-:W-:Y:S06]  /*10840*/  BAR.ARV 0xe, 0x100 ;  /* 0x0384000000007b1d */ /* 0x000fec0000002000 */
[----:B------:R-:W-:-:S02]  /*10850*/  PLOP3.LUT P0, PT, PT, PT, PT, 0x8, 0x0 ;  /* 0x000000000000781c */ /* 0x000fc40003f0e170 */
[----:B------:R-:W-:Y:S02]  /*10860*/  LOP3.LUT R23, R23, R0, RZ, 0x3c, !PT ;  /* 0x0000000017177212 */ /* 0x000fe400078e3cff */
[----:B------:R-:W-:-:S09]  /*10870*/  SEL R18, R18, RZ, P1 ;  /* 0x000000ff12127207 */ /* 0x000fd20000800000 */
.L_x_4363:
[----:B------:R-:W-:Y:S05]  /*10880*/  BSYNC B7 ;  /* 0x0000000000077941 */ /* 0x000fea0003800000 */
.L_x_4359:
[----:B------:R-:W2:Y:S08]  /*10890*/  S2UR UR5, SR_CgaCtaId ;  /* 0x00000000000579c3 */ /* 0x000eb00000008800 */
[----:B------:R-:W-:Y:S06]  /*108a0*/  BAR.SYNC.DEFER_BLOCKING 0x5, 0x180 ;  /* 0x0146000000007b1d */ /* 0x000fec0000010000 */
[----:B------:R-:W-:Y:S01]  /*108b0*/  UMOV UR4, 0x400 ;  /* 0x0000040000047882 */ /* 0x000fe20000000000 */
[----:B------:R-:W-:Y:S01]  /*108c0*/  BSSY B0, `(.L_x_4423) ;  /* 0x0000497000007945 */ /* 0x000fe20003800000 */
[----:B--2---:R-:W-:-:S06]  /*108d0*/  ULEA UR4, UR5, UR4, 0x18 ;  /* 0x0000000405047291 */ /* 0x004fcc000f8ec03f */
[----:B------:R-:W-:-:S05]  /*108e0*/  IMAD.U32 R2, RZ, RZ, UR4 ;  /* 0x00000004ff027e24 */ /* 0x000fca000f8e00ff */
[----:B-----5:R2:W3:Y:S01]  /*108f0*/  LDS.128 R152, [R2+0x388d0] ;  /* 0x0388d00002987984 */ /* 0x0204e20000000c00 */
[----:B------:R-:W-:Y:S06]  /*10900*/  BAR.ARV 0x4, 0x180 ;  /* 0x0106000000007b1d */ /* 0x000fec0000002000 */
[----:B------:R-:W-:Y:S05]  /*10910*/  @P0 BRA `(.L_x_4424) ;  /* 0x0000003800800947 */ /* 0x000fea0003800000 */
[----:B-1----:R-:W4:Y:S01]  /*10920*/  LDL R4, [R1+0x80] ;  /* 0x0000800001047983 */ /* 0x002f220000100800 */
[----:B------:R-:W-:Y:S01]  /*10930*/  F2FP.F16.F32.PACK_AB R6, R29, R28 ;  /* 0x0000001c1d06723e */ /* 0x000fe200000000ff */
[----:B------:R-:W-:Y:S01]  /*10940*/  ULDC.64 UR6, c[0x0][0xd00] ;  /* 0x0003400000067ab9 */ /* 0x000fe20000000a00 */
[----:B------:R-:W-:Y:S01]  /*10950*/  F2FP.F16.F32.PACK_AB R7, R31, R30 ;  /* 0x0000001e1f07723e */ /* 0x000fe200000000ff */
[----:B------:R-:W1:Y:S01]  /*10960*/  S2R R0, SR_SWINHI ;  /* 0x0000000000007919 */ /* 0x000e620000002f00 */
[----:B------:R-:W-:Y:S01]  /*10970*/  F2FP.F16.F32.PACK_AB R8, R33, R32 ;  /* 0x000000202108723e */ /* 0x000fe200000000ff */
[----:B------:R-:W-:Y:S01]  /*10980*/  ULDC.64 UR4, c[0x0][0xd08] ;  /* 0x0003420000047ab9 */ /* 0x000fe20000000a00 */
[----:B------:R-:W-:Y:S02]  /*10990*/  F2FP.F16.F32.PACK_AB R9, R35, R34 ;  /* 0x000000222309723e */ /* 0x000fe400000000ff */
[----:B------:R-:W-:Y:S02]  /*109a0*/  F2FP.F16.F32.PACK_AB R10, R37, R36 ;  /* 0x00000024250a723e */ /* 0x000fe400000000ff */
[----:B------:R-:W-:-:S02]  /*109b0*/  F2FP.F16.F32.PACK_AB R11, R39, R38 ;  /* 0x00000026270b723e */ /* 0x000fc400000000ff */
[----:B------:R-:W-:Y:S02]  /*109c0*/  MOV R12, R2 ;  /* 0x00000002000c7202 */ /* 0x000fe40000000f00 */
[----:B-1----:R-:W-:Y:S01]  /*109d0*/  MOV R13, R0 ;  /* 0x00000000000d7202 */ /* 0x002fe20000000f00 */
[----:B------:R-:W-:Y:S02]  /*109e0*/  BAR.SYNC.DEFER_BLOCKING 0x1, 0x100 ;  /* 0x0044000000007b1d */ /* 0x000fe40000010000 */
[----:B----4-:R-:W-:-:S04]  /*109f0*/  IMAD.WIDE R20, R4, 0x2, R12 ;  /* 0x0000000204147825 */ /* 0x010fc800078e020c */
[----:B0-----:R-:W-:Y:S01]  /*10a00*/  IMAD.MOV.U32 R5, RZ, RZ, R21 ;  /* 0x000000ffff057224 */ /* 0x001fe200078e0015 */
[----:B------:R-:W-:-:S04]  /*10a10*/  LOP3.LUT R0, R20, 0x380, RZ, 0xc0, !PT ;  /* 0x0000038014007812 */ /* 0x000fc800078ec0ff */
[----:B------:R-:W-:-:S04]  /*10a20*/  SHF.R.U64 R0, R0, 0x3, RZ ;  /* 0x0000000300007819 */ /* 0x000fc800000012ff */
[----:B------:R-:W-:-:S04]  /*10a30*/  LOP3.LUT R4, R0, R20, RZ, 0x3c, !PT ;  /* 0x0000001400047212 */ /* 0x000fc800078e3cff */
[----:B------:R-:W-:Y:S02]  /*10a40*/  MOV R0, R4 ;  /* 0x0000000400007202 */ /* 0x000fe40000000f00 */
[----:B------:R-:W-:Y:S02]  /*10a50*/  F2FP.F16.F32.PACK_AB R4, R25, R24 ;  /* 0x000000181904723e */ /* 0x000fe400000000ff */
[----:B------:R-:W-:-:S05]  /*10a60*/  F2FP.F16.F32.PACK_AB R5, R27, R26 ;  /* 0x0000001a1b05723e */ /* 0x000fca00000000ff */
[----:B------:R0:W-:Y:S02]  /*10a70*/  STSM.16.M88.4 [R0], R4 ;  /* 0x0000000400007844 */ /* 0x0001e40000000200 */
[----:B0-----:R-:W-:Y:S02]  /*10a80*/  IADD3 R4, P0, R20, 0x20, RZ ;  /* 0x0000002014047810 */ /* 0x001fe40007f1e0ff */
        /* <DEDUP_REMOVED lines=8> */
[----:B0-----:R-:W-:Y:S02]  /*10b10*/  IADD3 R4, P0, R20, 0x40, RZ ;  /* 0x0000004014047810 */ /* 0x001fe40007f1e0ff */
        /* <DEDUP_REMOVED lines=147> */
[----:B0-----:R-:W-:Y:S02]  /*11450*/  LOP3.LUT R4, R0, 0x380, RZ, 0xc0, !PT ;  /* 0x0000038000047812 */ /* 0x001fe400078ec0ff */
        /* <DEDUP_REMOVED lines=20> */
[----:B0-----:R-:W4:Y:S02]  /*115a0*/  LDG.E R6, desc[UR42][R6.64+0x4] ;  /* 0x0000042a06067981 */ /* 0x001f24000c1e1900 */
[----:B----4-:R-:W-:-:S07]  /*115b0*/  IMAD.IADD R4, R6, 0x1, -R4 ;  /* 0x0000000106047824 */ /* 0x010fce00078e0a04 */
.L_x_4425:
[----:B------:R-:W4:Y:S01]  /*115c0*/  LDL R5, [R1+0x3c] ;  /* 0x00003c0001057983 */ /* 0x000f220000100800 */
[----:B------:R-:W-:Y:S01]  /*115d0*/  ISETP.NE.AND P1, PT, R210, RZ, PT ;  /* 0x000000ffd200720c */ /* 0x000fe20003f25270 */
[----:B------:R-:W-:-:S03]  /*115e0*/  ULDC UR4, c[0x0][0xbd4] ;  /* 0x0002f50000047ab9 */ /* 0x000fc60000000800 */
[----:B------:R-:W-:Y:S01]  /*115f0*/  SEL R210, R210, UR4, P1 ;  /* 0x00000004d2d27c07 */ /* 0x000fe20008800000 */
[----:B----4-:R-:W1:Y:S02]  /*11600*/  SHFL.IDX PT, R5, R5, RZ, 0x1f ;  /* 0x00001fff05057589 */ /* 0x010e6400000e0000 */
[----:B-1----:R-:W-:Y:S02]  /*11610*/  ISETP.NE.AND P0, PT, R5, RZ, PT ;  /* 0x000000ff0500720c */ /* 0x002fe40003f05270 */
[----:B-----5:R-:W-:-:S11]  /*11620*/  SHF.R.S32.HI R5, RZ, 0x1f, R0 ;  /* 0x0000001fff057819 */ /* 0x020fd60000011400 */
[----:B------:R-:W-:Y:S05]  /*11630*/  @P0 BRA `(.L_x_4426) ;  /* 0x0000000400000947 */ /* 0x000fea0003800000 */
[----:B0-----:R-:W4:Y:S01]  /*11640*/  LDL.LU R11, [R1+0x38] ;  /* 0x00003800010b7983 */ /* 0x001f220000300800 */
[----:B------:R-:W-:Y:S01]  /*11650*/  IMAD.MOV.U32 R10, RZ, RZ, 0xab8 ;  /* 0x00000ab8ff0a7424 */ /* 0x000fe200078e00ff */
[----:B------:R-:W-:Y:S01]  /*11660*/  ISETP.GT.AND P1, PT, R210, 0x1, PT ;  /* 0x00000001d200780c */ /* 0x000fe20003f24270 */
[----:B------:R-:W0:Y:S01]  /*11670*/  LDC R156, c[0x0][0xce8] ;  /* 0x00033a00ff9c7b82 */ /* 0x000e220000000800 */
[----:B------:R-:W5:Y:S01]  /*11680*/  LDL R21, [R1+0x78] ;  /* 0x0000780001157983 */ /* 0x000f620000100800 */
[----:B------:R-:W-:Y:S02]  /*11690*/  ISETP.NE.U32.AND P0, PT, RZ, UR6, PT ;  /* 0x00000006ff007c0c */ /* 0x000fe4000bf05070 */
[----:B------:R-:W-:Y:S01]  /*116a0*/  SEL R10, R10, 0xa78, P1 ;  /* 0x00000a780a0a7807 */ /* 0x000fe20000800000 */
[----:B------:R-:W2:Y:S01]  /*116b0*/  LDL R158, [R1+0x7c] ;  /* 0x00007c00019e7983 */ /* 0x000ea20000100800 */
[----:B------:R-:W-:Y:S02]  /*116c0*/  ISETP.NE.AND.EX P0, PT, RZ, UR7, PT, P0 ;  /* 0x00000007ff007c0c */ /* 0x000fe4000bf05300 */
[----:B------:R-:W1:Y:S01]  /*116d0*/  LDC.64 R8, c[0x0][R10+0x220] ;  /* 0x000088000a087b82 */ /* 0x000e620000000a00 */
[----:B------:R-:W2:Y:S01]  /*116e0*/  LDL R157, [R1+0x40] ;  /* 0x00004000019d7983 */ /* 0x000ea20000100800 */
[----:B------:R-:W-:-:S06]  /*116f0*/  SEL R15, R209, RZ, !P0 ;  /* 0x000000ffd10f7207 */ /* 0x000fcc0004000000 */
[----:B------:R-:W0:Y:S01]  /*11700*/  LDC.64 R6, c[0x0][R10+0x218] ;  /* 0x000086000a067b82 */ /* 0x000e220000000a00 */
[----:B-1----:R-:W-:Y:S01]  /*11710*/  IMAD R9, R9, R15, RZ ;  /* 0x0000000f09097224 */ /* 0x002fe200078e02ff */
[----:B---3--:R-:W-:Y:S02]  /*11720*/  SEL R152, R220, RZ, P1 ;  /* 0x000000ffdc987207 */ /* 0x008fe40000800000 */
[----:B----4-:R-:W-:Y:S02]  /*11730*/  SEL R11, R11, RZ, !P0 ;  /* 0x000000ff0b0b7207 */ /* 0x010fe40004000000 */
[----:B0-----:R-:W-:-:S03]  /*11740*/  ISETP.NE.AND P0, PT, R156, 0x1, PT ;  /* 0x000000019c00780c */ /* 0x001fc60003f05270 */
        /* <DEDUP_REMOVED lines=47> */
.L_x_4426:
[----:B------:R-:W-:Y:S02]  /*11a40*/  ISETP.GT.AND P1, PT, R210, 0x1, PT ;  /* 0x00000001d200780c */ /* 0x000fe40003f24270 */
[----:B------:R-:W-:-:S04]  /*11a50*/  ISETP.NE.U32.AND P0, PT, RZ, UR6, PT ;  /* 0x00000006ff007c0c */ /* 0x000fc8000bf05070 */
[----:B------:R-:W-:-:S04]  /*11a60*/  ISETP.NE.AND.EX P0, PT, RZ, UR7, PT, P0 ;  /* 0x00000007ff007c0c */ /* 0x000fc8000bf05300 */
[----:B------:R-:W-:-:S03]  /*11a70*/  SEL R209, R209, RZ, !P0 ;  /* 0x000000ffd1d17207 */ /* 0x000fc60004000000 */
[----:B------:R-:W-:Y:S06]  /*11a80*/  @P1 BRA `(.L_x_4427) ;  /* 0x0000001000381947 */ /* 0x000fec0003800000 */
[----:B-1----:R-:W1:Y:S01]  /*11a90*/  S2R R3, SR_TID.X ;  /* 0x0000000000037919 */ /* 0x002e620000002100 */
[----:B------:R-:W4:Y:S01]  /*11aa0*/  LDC R83, c[0x0][0xce8] ;  /* 0x00033a00ff537b82 */ /* 0x000f220000000800 */
[----:B------:R-:W-:Y:S01]  /*11ab0*/  ULDC.64 UR4, c[0x0][0xba0] ;  /* 0x0002e80000047ab9 */ /* 0x000fe20000000a00 */
[----:B-1----:R-:W-:-:S05]  /*11ac0*/  VIADD R3, R3, 0xffffff80 ;  /* 0xffffff8003037836 */ /* 0x002fca0000000000 */
[----:B0-----:R-:W-:-:S04]  /*11ad0*/  SHF.R.S32.HI R6, RZ, 0x1f, R3 ;  /* 0x0000001fff067819 */ /* 0x001fc80000011403 */
        /* <DEDUP_REMOVED lines=47> */
[----:B----4-:R-:W-:Y:S01]  /*11dd0*/  IMAD R86, R4, R83, RZ ;  /* 0x0000005304567224 */ /* 0x010fe200078e02ff */
        /* <DEDUP_REMOVED lines=53> */
[----:B------:R-:W1:Y:S01]  /*12130*/  @P3 LDC R85, c[0x0][0xcec] ;  /* 0x00033b00ff553b82 */ /* 0x000e620000000800 */
        /* <DEDUP_REMOVED lines=22> */
[----:B-1----:R-:W-:Y:S01]  /*122a0*/  @P3 IMAD.HI.U32 R20, R82, R85, RZ ;  /* 0x0000005552143227 */ /* 0x002fe200078e00ff */
        /* <DEDUP_REMOVED lines=59> */
[----:B---3--:R-:W-:-:S03]  /*12660*/  SHF.R.S32.HI R152, RZ, 0x1f, R214 ;  /* 0x0000001fff987819 */ /* 0x008fc600000114d6 */
[----:B0-----:R1:W0:Y:S01]  /*12670*/  SHFL.IDX PT, R4, R84, RZ, 0x181f ;  /* 0x00181fff54047589 */ /* 0x00122200000e0000 */
[----:B------:R-:W-:Y:S02]  /*12680*/  SHF.R.S32.HI R156, RZ, 0x1f, R215 ;  /* 0x0000001fff9c7819 */ /* 0x000fe400000114d7 */
[----:B------:R-:W-:Y:S02]  /*12690*/  SHF.R.S32.HI R157, RZ, 0x1f, R216 ;  /* 0x0000001fff9d7819 */ /* 0x000fe400000114d8 */
[----:B------:R-:W-:Y:S02]  /*126a0*/  SHF.R.S32.HI R158, RZ, 0x1f, R217 ;  /* 0x0000001fff9e7819 */ /* 0x000fe400000114d9 */
[----:B------:R-:W-:Y:S01]  /*126b0*/  SHF.R.S32.HI R159, RZ, 0x1f, R218 ;  /* 0x0000001fff9f7819 */ /* 0x000fe200000114da */
[----:B-1----:R-:W-:Y:S06]  /*126c0*/  @P1 BRA `(.L_x_4429) ;  /* 0x0000000000841947 */ /* 0x002fec0003800000 */
        /* <DEDUP_REMOVED lines=33> */
.L_x_4429:
[----:B------:R-:W-:Y:S05]  /*128e0*/  BSYNC B1 ;  /* 0x0000000000017941 */ /* 0x000fea0003800000 */
.L_x_4428:
        /* <DEDUP_REMOVED lines=40> */
.L_x_4427:
[----:B0-----:R-:W4:Y:S01]  /*12b70*/  LDL R10, [R1+0x78] ;  /* 0x00007800010a7983 */ /* 0x001f220000100800 */
[----:B-1----:R-:W0:Y:S01]  /*12b80*/  LDC R9, c[0x0][0xce8] ;  /* 0x00033a00ff097b82 */ /* 0x002e220000000800 */
[----:B------:R-:W-:Y:S01]  /*12b90*/  ULDC.64 UR4, c[0x0][0xc08] ;  /* 0x0003020000047ab9 */ /* 0x000fe20000000a00 */
[----:B------:R-:W-:Y:S01]  /*12ba0*/  IMAD R11, R211, 0x40, R190 ;  /* 0x00000040d30b7824 */ /* 0x000fe200078e02be */
[----:B------:R-:W-:Y:S01]  /*12bb0*/  BSSY B1, `(.L_x_4431) ;  /* 0x00000ee000017945 */ /* 0x000fe20003800000 */
[----:B------:R-:W-:Y:S01]  /*12bc0*/  IMAD R3, R5, UR4, RZ ;  /* 0x0000000405037c24 */ /* 0x000fe2000f8e02ff */
[----:B---3--:R-:W-:Y:S01]  /*12bd0*/  SHF.R.S32.HI R152, RZ, 0x1f, R221 ;  /* 0x0000001fff987819 */ /* 0x008fe200000114dd */
[C---:B------:R-:W-:Y:S01]  /*12be0*/  IMAD.WIDE.U32 R6, R0.reuse, UR4, RZ ;  /* 0x0000000400067c25 */ /* 0x040fe2000f8e00ff */
[----:B------:R-:W-:Y:S02]  /*12bf0*/  SHF.R.S32.HI R156, RZ, 0x1f, R222 ;  /* 0x0000001fff9c7819 */ /* 0x000fe400000114de */
        /* <DEDUP_REMOVED lines=14> */
[----:B0-----:R-:W-:Y:S01]  /*12ce0*/  ISETP.NE.AND P0, PT, R9, 0x1, PT ;  /* 0x000000010900780c */ /* 0x001fe20003f05270 */
        /* <DEDUP_REMOVED lines=11> */
[----:B------:R-:W0:Y:S01]  /*12da0*/  @P0 LDC R8, c[0x0][0xcec] ;  /* 0x00033b00ff080b82 */ /* 0x000e220000000800 */
[----:B------:R-:W-:Y:S01]  /*12db0*/  IMAD.IADD R7, R7, 0x1, R0 ;  /* 0x0000000107077824 */ /* 0x000fe200078e0200 */
[----:B------:R-:W-:Y:S01]  /*12dc0*/  SHF.R.S32.HI R165, RZ, 0x1f, R233 ;  /* 0x0000001fffa57819 */ /* 0x000fe200000114e9 */
[----:B------:R-:W-:Y:S01]  /*12dd0*/  VIADD R179, R192, 0x50 ;  /* 0x00000050c0b37836 */ /* 0x000fe20000000000 */
[----:B------:R-:W-:Y:S01]  /*12de0*/  SHF.R.S32.HI R166, RZ, 0x1f, R234 ;  /* 0x0000001fffa67819 */ /* 0x000fe200000114ea */
[----:B------:R-:W-:Y:S01]  /*12df0*/  IMAD.WIDE.U32 R6, R220, UR4, R6 ;  /* 0x00000004dc067c25 */ /* 0x000fe2000f8e0006 */
[----:B------:R-:W-:-:S02]  /*12e00*/  SHF.R.S32.HI R167, RZ, 0x1f, R235 ;  /* 0x0000001fffa77819 */ /* 0x000fc400000114eb */
[----:B------:R-:W1:Y:S01]  /*12e10*/  @P0 LDC R0, c[0x0][0xcf0] ;  /* 0x00033c00ff000b82 */ /* 0x000e620000000800 */
        /* <DEDUP_REMOVED lines=36> */
[----:B------:R-:W-:-:S02]  /*13060*/  VIADD R197, R192, 0x30 ;  /* 0x00000030c0c57836 */ /* 0x000fc40000000000 */
[C---:B------:R-:W-:Y:S02]  /*13070*/  VIADD R199, R192.reuse, 0x28 ;  /* 0x00000028c0c77836 */ /* 0x040fe40000000000 */
[C---:B------:R-:W-:Y:S02]  /*13080*/  VIADD R201, R192.reuse, 0x20 ;  /* 0x00000020c0c97836 */ /* 0x040fe40000000000 */
[C---:B------:R-:W-:Y:S02]  /*13090*/  VIADD R203, R192.reuse, 0x18 ;  /* 0x00000018c0cb7836 */ /* 0x040fe40000000000 */
[C---:B------:R-:W-:Y:S02]  /*130a0*/  VIADD R205, R192.reuse, 0x10 ;  /* 0x00000010c0cd7836 */ /* 0x040fe40000000000 */
[----:B------:R-:W-:Y:S02]  /*130b0*/  VIADD R209, R192, 0x8 ;  /* 0x00000008c0d17836 */ /* 0x000fe40000000000 */
[----:B----4-:R-:W-:-:S04]  /*130c0*/  IMAD R3, R211, 0x40, R10 ;  /* 0x00000040d3037824 */ /* 0x010fc800078e020a */
[----:B0-----:R-:W-:-:S04]  /*130d0*/  @P0 IMAD.HI.U32 R8, R3, R8, RZ ;  /* 0x0000000803080227 */ /* 0x001fc800078e00ff */
[----:B------:R-:W-:Y:S01]  /*130e0*/  IMAD.MOV.U32 R5, RZ, RZ, R3 ;  /* 0x000000ffff057224 */ /* 0x000fe200078e0003 */
[----:B-1----:R-:W-:-:S05]  /*130f0*/  @P0 SHF.R.U32.HI R5, RZ, R0, R8 ;  /* 0x00000000ff050219 */ /* 0x002fca0000011608 */
        /* <DEDUP_REMOVED lines=16> */
[----:B------:R0:W1:Y:S01]  /*13200*/  SHFL.IDX PT, R13, R3, RZ, 0x1c1f ;  /* 0x001c1fff030d7589 */ /* 0x00006200000e0000 */
        /* <DEDUP_REMOVED lines=11> */
[----:B01----:R-:W-:-:S04]  /*132c0*/  @!P0 LEA R4, P1, R192, R13, 0x2 ;  /* 0x0000000dc0048211 */ /* 0x003fc800078210ff */
[----:B---3--:R-:W-:-:S05]  /*132d0*/  @!P0 LEA.HI.X R5, R192, R12, R212, 0x2, P1 ;  /* 0x0000000cc0058211 */ /* 0x008fca00008f14d4 */
[----:B------:R0:W-:Y:S01]  /*132e0*/  @!P0 ST.E.64 desc[UR42][R4.64], R24 ;  /* 0x0000001804008985 */ /* 0x0001e2000c101b2a */
[----:B------:R-:W-:-:S13]  /*132f0*/  ISETP.GE.AND P0, PT, R209, UR4, PT ;  /* 0x00000004d1007c0c */ /* 0x000fda000bf06270 */
[----:B0-----:R-:W-:-:S04]  /*13300*/  @!P0 LEA R4, P1, R209, R13, 0x2 ;  /* 0x0000000dd1048211 */ /* 0x001fc800078210ff */
[----:B------:R-:W-:Y:S02]  /*13310*/  @!P0 LEA.HI.X R5, R209, R12, R210, 0x2, P1 ;  /* 0x0000000cd1058211 */ /* 0x000fe400008f14d2 */
[----:B------:R-:W-:-:S03]  /*13320*/  ISETP.GE.AND P1, PT, R203, UR4, PT ;  /* 0x00000004cb007c0c */ /* 0x000fc6000bf26270 */
[----:B------:R0:W-:Y:S01]  /*13330*/  @!P0 ST.E.64 desc[UR42][R4.64], R28 ;  /* 0x0000001c04008985 */ /* 0x0001e2000c101b2a */
[----:B------:R-:W-:-:S13]  /*13340*/  ISETP.GE.AND P0, PT, R205, UR4, PT ;  /* 0x00000004cd007c0c */ /* 0x000fda000bf06270 */
[----:B0-----:R-:W-:-:S04]  /*13350*/  @!P0 LEA R4, P2, R205, R13, 0x2 ;  /* 0x0000000dcd048211 */ /* 0x001fc800078410ff */
[----:B------:R-:W-:-:S05]  /*13360*/  @!P0 LEA.HI.X R5, R205, R12, R208, 0x2, P2 ;  /* 0x0000000ccd058211 */ /* 0x000fca00010f14d0 */
[----:B------:R0:W-:Y:S01]  /*13370*/  @!P0 ST.E.64 desc[UR42][R4.64], R32 ;  /* 0x0000002004008985 */ /* 0x0001e2000c101b2a */
[----:B------:R-:W-:Y:S02]  /*13380*/  ISETP.GE.AND P0, PT, R201, UR4, PT ;  /* 0x00000004c9007c0c */ /* 0x000fe4000bf06270 */
        /* <DEDUP_REMOVED lines=13> */
[----:B------:R-:W-:Y:S02]  /*13460*/  @!P0 LEA.HI.X R5, R197, R12, R198, 0x2, P2 ;  /* 0x0000000cc5058211 */ /* 0x000fe400010f14c6 */
[----:B------:R-:W-:-:S03]  /*13470*/  ISETP.GE.AND P2, PT, R182, UR4, PT ;  /* 0x00000004b6007c0c */ /* 0x000fc6000bf46270 */
[----:B------:R0:W-:Y:S02]  /*13480*/  @!P0 ST.E.64 desc[UR42][R4.64], R48 ;  /* 0x0000003004008985 */ /* 0x0001e4000c101b2a */
[----:B0-----:R-:W-:-:S04]  /*13490*/  @!P1 LEA R4, P0, R191, R13, 0x2 ;  /* 0x0000000dbf049211 */ /* 0x001fc800078010ff */
[----:B------:R-:W-:Y:S02]  /*134a0*/  @!P1 LEA.HI.X R5, R191, R12, R196, 0x2, P0 ;  /* 0x0000000cbf059211 */ /* 0x000fe400000f14c4 */
[----:B------:R-:W-:-:S03]  /*134b0*/  ISETP.GE.AND P0, PT, R180, UR4, PT ;  /* 0x00000004b4007c0c */ /* 0x000fc6000bf06270 */
[----:B------:R0:W-:Y:S01]  /*134c0*/  @!P1 ST.E.64 desc[UR42][R4.64], R52 ;  /* 0x0000003404009985 */ /* 0x0001e2000c101b2a */
[----:B------:R-:W-:Y:S02]  /*134d0*/  ISETP.GE.AND P1, PT, R178, UR4, PT ;  /* 0x00000004b2007c0c */ /* 0x000fe4000bf26270 */
[----:B0-----:R-:W-:-:S11]  /*134e0*/  @!P2 LEA R4, P3, R182, R13, 0x2 ;  /* 0x0000000db604a211 */ /* 0x001fd600078610ff */
[-C--:B------:R-:W-:Y:S02]  /*134f0*/  @!P1 LEA R6, P6, R178, R13.reuse, 0x2 ;  /* 0x0000000db2069211 */ /* 0x080fe400078c10ff */
[-C--:B------:R-:W-:Y:S02]  /*13500*/  @!P2 LEA.HI.X R5, R182, R12.reuse, R183, 0x2, P3 ;  /* 0x0000000cb605a211 */ /* 0x080fe400018f14b7 */
[----:B------:R-:W-:Y:S02]  /*13510*/  ISETP.GE.AND P3, PT, R176, UR4, PT ;  /* 0x00000004b0007c0c */ /* 0x000fe4000bf66270 */
[----:B------:R-:W-:Y:S01]  /*13520*/  @!P1 LEA.HI.X R7, R178, R12, R179, 0x2, P6 ;  /* 0x0000000cb2079211 */ /* 0x000fe200030f14b3 */
[----:B------:R0:W-:Y:S02]  /*13530*/  @!P2 ST.E.64 desc[UR42][R4.64], R56 ;  /* 0x000000380400a985 */ /* 0x0001e4000c101b2a */
[----:B0-----:R-:W-:-:S04]  /*13540*/  @!P0 LEA R4, P2, R180, R13, 0x2 ;  /* 0x0000000db4048211 */ /* 0x001fc800078410ff */
[----:B------:R-:W-:-:S05]  /*13550*/  @!P0 LEA.HI.X R5, R180, R12, R181, 0x2, P2 ;  /* 0x0000000cb4058211 */ /* 0x000fca00010f14b5 */
[----:B------:R0:W-:Y:S01]  /*13560*/  @!P0 ST.E.64 desc[UR42][R4.64], R60 ;  /* 0x0000003c04008985 */ /* 0x0001e2000c101b2a */
[----:B------:R-:W-:-:S03]  /*13570*/  ISETP.GE.AND P0, PT, R170, UR4, PT ;  /* 0x00000004aa007c0c */ /* 0x000fc6000bf06270 */
[----:B------:R1:W-:Y:S01]  /*13580*/  @!P1 ST.E.64 desc[UR42][R6.64], R64 ;  /* 0x0000004006009985 */ /* 0x0003e2000c101b2a */
[----:B------:R-:W-:Y:S02]  /*13590*/  ISETP.GE.AND P1, PT, R237, UR4, PT ;  /* 0x00000004ed007c0c */ /* 0x000fe4000bf26270 */
[-C--:B0-----:R-:W-:Y:S02]  /*135a0*/  @!P3 LEA R4, P6, R176, R13.reuse, 0x2 ;  /* 0x0000000db004b211 */ /* 0x081fe400078c10ff */
[-C--:B-1----:R-:W-:Y:S02]  /*135b0*/  @!P4 LEA R6, P2, R174, R13.reuse, 0x2 ;  /* 0x0000000dae06c211 */ /* 0x082fe400078410ff */
        /* <DEDUP_REMOVED lines=9> */
[----:B0-----:R-:W-:-:S04]  /*13650*/  @!P0 LEA R4, P4, R170, R13, 0x2 ;  /* 0x0000000daa048211 */ /* 0x001fc800078810ff */
[-C--:B------:R-:W-:Y:S02]  /*13660*/  @!P0 LEA.HI.X R5, R170, R12.reuse, R171, 0x2, P4 ;  /* 0x0000000caa058211 */ /* 0x080fe400020f14ab */
[----:B------:R-:W-:Y:S02]  /*13670*/  ISETP.GE.AND P4, PT, R234, UR4, PT ;  /* 0x00000004ea007c0c */ /* 0x000fe4000bf86270 */
[CC--:B-1----:R-:W-:Y:S01]  /*13680*/  @!P1 LEA R6, P5, R237.reuse, R13.reuse, 0x2 ;  /* 0x0000000ded069211 */ /* 0x0c2fe200078a10ff */
        /* <DEDUP_REMOVED lines=13> */
[-C--:B------:R-:W-:Y:S02]  /*13760*/  @!P4 LEA.HI.X R7, R234, R12.reuse, R166, 0x2, P0 ;  /* 0x0000000cea07c211 */ /* 0x080fe400000f14a6 */
[----:B------:R-:W-:Y:S02]  /*13770*/  ISETP.GE.AND P0, PT, R230, UR4, PT ;  /* 0x00000004e6007c0c */ /* 0x000fe4000bf06270 */
[CC--:B---3--:R-:W-:Y:S01]  /*13780*/  @!P5 LEA R8, P6, R233.reuse, R13.reuse, 0x2 ;  /* 0x0000000de908d211 */ /* 0x0c8fe200078c10ff */
[----:B------:R1:W-:Y:S01]  /*13790*/  @!P4 ST.E.64 desc[UR42][R6.64], R96 ;  /* 0x000000600600c985 */ /* 0x0003e2000c101b2a */
[----:B------:R-:W-:Y:S02]  /*137a0*/  ISETP.GE.AND P4, PT, R228, UR4, PT ;  /* 0x00000004e4007c0c */ /* 0x000fe4000bf86270 */
[----:B------:R-:W-:Y:S02]  /*137b0*/  @!P5 LEA.HI.X R9, R233, R12, R165, 0x2, P6 ;  /* 0x0000000ce909d211 */ /* 0x000fe400030f14a5 */
[----:B0-----:R-:W-:-:S03]  /*137c0*/  @!P2 LEA R4, P6, R232, R13, 0x2 ;  /* 0x0000000de804a211 */ /* 0x001fc600078c10ff */
[----:B------:R0:W-:Y:S01]  /*137d0*/  @!P5 ST.E.64 desc[UR42][R8.64], R100 ;  /* 0x000000640800d985 */ /* 0x0001e2000c101b2a */
[----:B------:R-:W-:Y:S02]  /*137e0*/  ISETP.GE.AND P5, PT, R229, UR4, PT ;  /* 0x00000004e5007c0c */ /* 0x000fe4000bfa6270 */
[----:B------:R-:W-:Y:S02]  /*137f0*/  @!P2 LEA.HI.X R5, R232, R12, R21, 0x2, P6 ;  /* 0x0000000ce805a211 */ /* 0x000fe400030f1415 */
[----:B-1----:R-:W-:-:S03]  /*13800*/  @!P1 LEA R6, P3, R231, R13, 0x2 ;  /* 0x0000000de7069211 */ /* 0x002fc600078610ff */
[----:B------:R1:W-:Y:S01]  /*13810*/  @!P2 ST.E.64 desc[UR42][R4.64], R104 ;  /* 0x000000680400a985 */ /* 0x0003e2000c101b2a */
[-C--:B------:R-:W-:Y:S02]  /*13820*/  @!P1 LEA.HI.X R7, R231, R12.reuse, R20, 0x2, P3 ;  /* 0x0000000ce7079211 */ /* 0x080fe400018f1414 */
[----:B------:R-:W-:Y:S02]  /*13830*/  ISETP.GE.AND P3, PT, R227, UR4, PT ;  /* 0x00000004e3007c0c */ /* 0x000fe4000bf66270 */
[CC--:B0-----:R-:W-:Y:S01]  /*13840*/  @!P0 LEA R8, P6, R230.reuse, R13.reuse, 0x2 ;  /* 0x0000000de6088211 */ /* 0x0c1fe200078c10ff */
[----:B------:R0:W-:Y:S03]  /*13850*/  @!P1 ST.E.64 desc[UR42][R6.64], R108 ;  /* 0x0000006c06009985 */ /* 0x0001e6000c101b2a */
[----:B------:R-:W-:Y:S02]  /*13860*/  @!P0 LEA.HI.X R9, R230, R12, R164, 0x2, P6 ;  /* 0x0000000ce6098211 */ /* 0x000fe400030f14a4 */
[----:B-1----:R-:W-:-:S03]  /*13870*/  @!P5 LEA R4, P1, R229, R13, 0x2 ;  /* 0x0000000de504d211 */ /* 0x002fc600078210ff */
[----:B------:R1:W-:Y:S01]  /*13880*/  @!P0 ST.E.64 desc[UR42][R8.64], R112 ;  /* 0x0000007008008985 */ /* 0x0003e2000c101b2a */
[----:B------:R-:W-:Y:S02]  /*13890*/  ISETP.GE.AND P0, PT, R226, UR4, PT ;  /* 0x00000004e2007c0c */ /* 0x000fe4000bf06270 */
[-C--:B------:R-:W-:Y:S02]  /*138a0*/  @!P5 LEA.HI.X R5, R229, R12.reuse, R163, 0x2, P1 ;  /* 0x0000000ce505d211 */ /* 0x080fe400008f14a3 */
[----:B------:R-:W-:Y:S02]  /*138b0*/  ISETP.GE.AND P1, PT, R225, UR4, PT ;  /* 0x00000004e1007c0c */ /* 0x000fe4000bf26270 */
[C---:B0-----:R-:W-:Y:S01]  /*138c0*/  @!P4 LEA R6, P2, R228.reuse, R13, 0x2 ;  /* 0x0000000de406c211 */ /* 0x041fe200078410ff */
[----:B------:R0:W-:Y:S03]  /*138d0*/  @!P5 ST.E.64 desc[UR42][R4.64], R116 ;  /* 0x000000740400d985 */ /* 0x0001e6000c101b2a */
[----:B------:R-:W-:-:S02]  /*138e0*/  @!P4 LEA.HI.X R7, R228, R12, R162, 0x2, P2 ;  /* 0x0000000ce407c211 */ /* 0x000fc400010f14a2 */
[----:B------:R-:W-:Y:S02]  /*138f0*/  ISETP.GE.AND P2, PT, R222, UR4, PT ;  /* 0x00000004de007c0c */ /* 0x000fe4000bf46270 */
[CC--:B-1----:R-:W-:Y:S01]  /*13900*/  @!P3 LEA R8, P6, R227.reuse, R13.reuse, 0x2 ;  /* 0x0000000de308b211 */ /* 0x0c2fe200078c10ff */
[----:B------:R1:W-:Y:S01]  /*13910*/  @!P4 ST.E.64 desc[UR42][R6.64], R120 ;  /* 0x000000780600c985 */ /* 0x0003e2000c101b2a */
[----:B------:R-:W-:Y:S02]  /*13920*/  ISETP.GE.AND P4, PT, R224, UR4, PT ;  /* 0x00000004e0007c0c */ /* 0x000fe4000bf86270 */
[----:B------:R-:W-:Y:S02]  /*13930*/  @!P3 LEA.HI.X R9, R227, R12, R161, 0x2, P6 ;  /* 0x0000000ce309b211 */ /* 0x000fe400030f14a1 */
[----:B0-----:R-:W-:-:S03]  /*13940*/  @!P0 LEA R4, P5, R226, R13, 0x2 ;  /* 0x0000000de2048211 */ /* 0x001fc600078a10ff */
[----:B------:R0:W-:Y:S01]  /*13950*/  @!P3 ST.E.64 desc[UR42][R8.64], R124 ;  /* 0x0000007c0800b985 */ /* 0x0001e2000c101b2a */
[----:B------:R-:W-:Y:S02]  /*13960*/  ISETP.GE.AND P3, PT, R223, UR4, PT ;  /* 0x00000004df007c0c */ /* 0x000fe4000bf66270 */
[-C--:B------:R-:W-:Y:S02]  /*13970*/  @!P0 LEA.HI.X R5, R226, R12.reuse, R160, 0x2, P5 ;  /* 0x0000000ce2058211 */ /* 0x080fe400028f14a0 */
[----:B------:R-:W-:Y:S02]  /*13980*/  ISETP.GE.AND P5, PT, R221, UR4, PT ;  /* 0x00000004dd007c0c */ /* 0x000fe4000bfa6270 */
[C---:B-1----:R-:W-:Y:S01]  /*13990*/  @!P1 LEA R6, P6, R225.reuse, R13, 0x2 ;  /* 0x0000000de1069211 */ /* 0x042fe200078c10ff */
[----:B------:R1:W-:Y:S03]  /*139a0*/  @!P0 ST.E.64 desc[UR42][R4.64], R128 ;  /* 0x0000008004008985 */ /* 0x0003e6000c101b2a */
[----:B------:R-:W-:-:S03]  /*139b0*/  @!P1 LEA.HI.X R7, R225, R12, R159, 0x2, P6 ;  /* 0x0000000ce1079211 */ /* 0x000fc600030f149f */
[CC--:B0-----:R-:W-:Y:S02]  /*139c0*/  @!P3 LEA R8, P6, R223.reuse, R13.reuse, 0x2 ;  /* 0x0000000ddf08b211 */ /* 0x0c1fe400078c10ff */
[----:B------:R0:W-:Y:S02]  /*139d0*/  @!P1 ST.E.64 desc[UR42][R6.64], R132 ;  /* 0x0000008406009985 */ /* 0x0001e4000c101b2a */
[----:B------:R-:W-:Y:S02]  /*139e0*/  @!P3 LEA.HI.X R9, R223, R12, R157, 0x2, P6 ;  /* 0x0000000cdf09b211 */ /* 0x000fe400030f149d */
[----:B-1----:R-:W-:-:S04]  /*139f0*/  @!P4 LEA R4, P0, R224, R13, 0x2 ;  /* 0x0000000de004c211 */ /* 0x002fc800078010ff */
[-C--:B------:R-:W-:Y:S02]  /*13a00*/  @!P4 LEA.HI.X R5, R224, R12.reuse, R158, 0x2, P0 ;  /* 0x0000000ce005c211 */ /* 0x080fe400000f149e */
[CC--:B------:R-:W-:Y:S02]  /*13a10*/  @!P5 LEA R14, P0, R221.reuse, R13.reuse, 0x2 ;  /* 0x0000000ddd0ed211 */ /* 0x0c0fe400078010ff */
[C---:B0-----:R-:W-:Y:S01]  /*13a20*/  @!P2 LEA R6, P1, R222.reuse, R13, 0x2 ;  /* 0x0000000dde06a211 */ /* 0x041fe200078210ff */
[----:B------:R4:W-:Y:S01]  /*13a30*/  @!P4 ST.E.64 desc[UR42][R4.64], R136 ;  /* 0x000000880400c985 */ /* 0x0009e2000c101b2a */
[-C--:B------:R-:W-:Y:S02]  /*13a40*/  @!P5 LEA.HI.X R15, R221, R12.reuse, R152, 0x2, P0 ;  /* 0x0000000cdd0fd211 */ /* 0x080fe400000f1498 */
[----:B------:R-:W-:Y:S01]  /*13a50*/  @!P2 LEA.HI.X R7, R222, R12, R156, 0x2, P1 ;  /* 0x0000000cde07a211 */ /* 0x000fe200008f149c */
[----:B------:R4:W-:Y:S04]  /*13a60*/  @!P3 ST.E.64 desc[UR42][R8.64], R140 ;  /* 0x0000008c0800b985 */ /* 0x0009e8000c101b2a */
[----:B------:R4:W-:Y:S04]  /*13a70*/  @!P2 ST.E.64 desc[UR42][R6.64], R144 ;  /* 0x000000900600a985 */ /* 0x0009e8000c101b2a */
[----:B------:R4:W-:Y:S02]  /*13a80*/  @!P5 ST.E.64 desc[UR42][R14.64], R148 ;  /* 0x000000940e00d985 */ /* 0x0009e4000c101b2a */
.L_x_4432:
[----:B------:R-:W-:Y:S05]  /*13a90*/  BSYNC B1 ;  /* 0x0000000000017941 */ /* 0x000fea0003800000 */
.L_x_4431:
[----:B------:R-:W-:Y:S01]  /*13aa0*/  VIADD R11, R11, 0x8 ;  /* 0x000000080b0b7836 */ /* 0x000fe20000000000 */
[----:B0-----:R-:W0:Y:S04]  /*13ab0*/  SHFL.IDX PT, R10, R10, 0x1, 0x1c1f ;  /* 0x003c1f000a0a7f89 */ /* 0x001e2800000e0000 */
[----:B------:R-:W-:Y:S01]  /*13ac0*/  ISETP.GE.AND P0, PT, R11, R0, PT ;  /* 0x000000000b00720c */ /* 0x000fe20003f06270 */
[----:B------:R-:W0:-:S12]  /*13ad0*/  SHFL.IDX PT, R3, R3, 0x1, 0x1c1f ;  /* 0x003c1f0003037f89 */ /* 0x000e1800000e0000 */
[----:B------:R-:W-:Y:S05]  /*13ae0*/  @P0 BRA `(.L_x_4430) ;  /* 0x0000001400d00947 */ /* 0x000fea0003800000 */
[----:B------:R-:W-:Y:S02]  /*13af0*/  ULDC UR4, c[0x0][0xbc8] ;  /* 0x0002f20000047ab9 */ /* 0x000fe40000000800 */
[----:B------:R-:W-:Y:S02]  /*13b00*/  ISETP.GE.AND P4, PT, R192, UR4, PT ;  /* 0x00000004c0007c0c */ /* 0x000fe4000bf86270 */
[----:B------:R-:W-:Y:S02]  /*13b10*/  ISETP.GE.AND P2, PT, R209, UR4, PT ;  /* 0x00000004d1007c0c */ /* 0x000fe4000bf46270 */
[----:B------:R-:W-:Y:S02]  /*13b20*/  ISETP.GE.AND P1, PT, R205, UR4, PT ;  /* 0x00000004cd007c0c */ /* 0x000fe4000bf26270 */
[----:B------:R-:W-:-:S07]  /*13b30*/  ISETP.GE.AND P0, PT, R203, UR4, PT ;  /* 0x00000004cb007c0c */ /* 0x000fce000bf06270 */
[----:B0---4-:R-:W-:-:S04]  /*13b40*/  @!P4 LEA R4, P3, R192, R3, 0x2 ;  /* 0x00000003c004c211 */ /* 0x011fc800078610ff */
[-C--:B------:R-:W-:Y:S02]  /*13b50*/  @!P4 LEA.HI.X R5, R192, R10.reuse, R212, 0x2, P3 ;  /* 0x0000000ac005c211 */ /* 0x080fe400018f14d4 */
[----:B------:R-:W-:Y:S02]  /*13b60*/  ISETP.GE.AND P3, PT, R201, UR4, PT ;  /* 0x00000004c9007c0c */ /* 0x000fe4000bf66270 */
[----:B------:R-:W-:Y:S01]  /*13b70*/  @!P1 LEA R6, P5, R205, R3, 0x2 ;  /* 0x00000003cd069211 */ /* 0x000fe200078a10ff */
        /* <DEDUP_REMOVED lines=13> */
[----:B----4-:R-:W-:Y:S02]  /*13c50*/  @!P4 LEA R6, P2, R199, R3, 0x2 ;  /* 0x00000003c706c211 */ /* 0x010fe400078410ff */
[----:B------:R-:W-:-:S02]  /*13c60*/  @!P3 LEA.HI.X R5, R201, R10, R202, 0x2, P1 ;  /* 0x0000000ac905b211 */ /* 0x000fc400008f14ca */
[----:B------:R-:W-:Y:S02]  /*13c70*/  ISETP.GE.AND P1, PT, R182, UR4, PT ;  /* 0x00000004b6007c0c */ /* 0x000fe4000bf26270 */
[-C--:B------:R-:W-:Y:S01]  /*13c80*/  @!P4 LEA.HI.X R7, R199, R10.reuse, R200, 0x2, P2 ;  /* 0x0000000ac707c211 */ /* 0x080fe200010f14c8 */
[----:B------:R0:W-:Y:S01]  /*13c90*/  @!P3 ST.E.64 desc[UR42][R4.64], R42 ;  /* 0x0000002a0400b985 */ /* 0x0001e2000c101b2a */
[----:B------:R-:W-:Y:S02]  /*13ca0*/  ISETP.GE.AND P2, PT, R180, UR4, PT ;  /* 0x00000004b4007c0c */ /* 0x000fe4000bf46270 */
[C---:B-----5:R-:W-:Y:S01]  /*13cb0*/  @!P5 LEA R8, P6, R197.reuse, R3, 0x2 ;  /* 0x00000003c508d211 */ /* 0x060fe200078c10ff */
[----:B------:R4:W-:Y:S01]  /*13cc0*/  @!P4 ST.E.64 desc[UR42][R6.64], R46 ;  /* 0x0000002e0600c985 */ /* 0x0009e2000c101b2a */
[----:B------:R-:W-:Y:S02]  /*13cd0*/  ISETP.GE.AND P3, PT, R178, UR4, PT ;  /* 0x00000004b2007c0c */ /* 0x000fe4000bf66270 */
[----:B------:R-:W-:-:S02]  /*13ce0*/  @!P5 LEA.HI.X R9, R197, R10, R198, 0x2, P6 ;  /* 0x0000000ac509d211 */ /* 0x000fc400030f14c6 */
[----:B------:R-:W-:-:S03]  /*13cf0*/  ISETP.GE.AND P4, PT, R176, UR4, PT ;  /* 0x00000004b0007c0c */ /* 0x000fc6000bf86270 */
[----:B------:R5:W-:Y:S01]  /*13d00*/  @!P5 ST.E.64 desc[UR42][R8.64], R50 ;  /* 0x000000320800d985 */ /* 0x000be2000c101b2a */
[CC--:B0-----:R-:W-:Y:S02]  /*13d10*/  @!P0 LEA R4, P6, R191.reuse, R3.reuse, 0x2 ;  /* 0x00000003bf048211 */ /* 0x0c1fe400078c10ff */
[CC--:B----4-:R-:W-:Y:S02]  /*13d20*/  @!P1 LEA R6, P5, R182.reuse, R3.reuse, 0x2 ;  /* 0x00000003b6069211 */ /* 0x0d0fe400078a10ff */
[-C--:B------:R-:W-:Y:S02]  /*13d30*/  @!P0 LEA.HI.X R5, R191, R10.reuse, R196, 0x2, P6 ;  /* 0x0000000abf058211 */ /* 0x080fe400030f14c4 */
[----:B------:R-:W-:Y:S02]  /*13d40*/  @!P1 LEA.HI.X R7, R182, R10, R183, 0x2, P5 ;  /* 0x0000000ab6079211 */ /* 0x000fe400028f14b7 */
[----:B------:R-:W-:Y:S01]  /*13d50*/  ISETP.GE.AND P5, PT, R174, UR4, PT ;  /* 0x00000004ae007c0c */ /* 0x000fe2000bfa6270 */
[----:B------:R0:W-:Y:S01]  /*13d60*/  @!P0 ST.E.64 desc[UR42][R4.64], R54 ;  /* 0x0000003604008985 */ /* 0x0001e2000c101b2a */
[----:B-----5:R-:W-:-:S02]  /*13d70*/  @!P2 LEA R8, P6, R180, R3, 0x2 ;  /* 0x00000003b408a211 */ /* 0x020fc400078c10ff */
[----:B------:R-:W-:Y:S01]  /*13d80*/  ISETP.GE.AND P0, PT, R172, UR4, PT ;  /* 0x00000004ac007c0c */ /* 0x000fe2000bf06270 */
[----:B------:R4:W-:Y:S01]  /*13d90*/  @!P1 ST.E.64 desc[UR42][R6.64], R58 ;  /* 0x0000003a06009985 */ /* 0x0009e2000c101b2a */
[----:B------:R-:W-:Y:S02]  /*13da0*/  @!P2 LEA.HI.X R9, R180, R10, R181, 0x2, P6 ;  /* 0x0000000ab409a211 */ /* 0x000fe400030f14b5 */
[----:B------:R-:W-:-:S03]  /*13db0*/  ISETP.GE.AND P1, PT, R170, UR4, PT ;  /* 0x00000004aa007c0c */ /* 0x000fc6000bf26270 */
[----:B------:R5:W-:Y:S01]  /*13dc0*/  @!P2 ST.E.64 desc[UR42][R8.64], R62 ;  /* 0x0000003e0800a985 */ /* 0x000be2000c101b2a */
[-C--:B0-----:R-:W-:Y:S02]  /*13dd0*/  @!P3 LEA R4, P6, R178, R3.reuse, 0x2 ;  /* 0x00000003b204b211 */ /* 0x081fe400078c10ff */
[-C--:B----4-:R-:W-:Y:S02]  /*13de0*/  @!P4 LEA R6, P2, R176, R3.reuse, 0x2 ;  /* 0x00000003b006c211 */ /* 0x090fe400078410ff */
[-C--:B------:R-:W-:Y:S02]  /*13df0*/  @!P3 LEA.HI.X R5, R178, R10.reuse, R179, 0x2, P6 ;  /* 0x0000000ab205b211 */ /* 0x080fe400030f14b3 */
[----:B------:R-:W-:Y:S02]  /*13e00*/  @!P4 LEA.HI.X R7, R176, R10, R177, 0x2, P2 ;  /* 0x0000000ab007c211 */ /* 0x000fe400010f14b1 */
[----:B------:R-:W-:Y:S01]  /*13e10*/  ISETP.GE.AND P2, PT, R237, UR4, PT ;  /* 0x00000004ed007c0c */ /* 0x000fe2000bf46270 */
[----:B------:R0:W-:Y:S01]  /*13e20*/  @!P3 ST.E.64 desc[UR42][R4.64], R66 ;  /* 0x000000420400b985 */ /* 0x0001e2000c101b2a */
[----:B-----5:R-:W-:-:S03]  /*13e30*/  @!P5 LEA R8, P6, R174, R3, 0x2 ;  /* 0x00000003ae08d211 */ /* 0x020fc600078c10ff */
[----:B------:R4:W-:Y:S01]  /*13e40*/  @!P4 ST.E.64 desc[UR42][R6.64], R70 ;  /* 0x000000460600c985 */ /* 0x0009e2000c101b2a */
[----:B------:R-:W-:-:S05]  /*13e50*/  @!P5 LEA.HI.X R9, R174, R10, R175, 0x2, P6 ;  /* 0x0000000aae09d211 */ /* 0x000fca00030f14af */
[----:B------:R5:W-:Y:S01]  /*13e60*/  @!P5 ST.E.64 desc[UR42][R8.64], R74 ;  /* 0x0000004a0800d985 */ /* 0x000be2000c101b2a */
[----:B------:R-:W-:Y:S02]  /*13e70*/  ISETP.GE.AND P5, PT, R236, UR4, PT ;  /* 0x00000004ec007c0c */ /* 0x000fe4000bfa6270 */
[----:B0-----:R-:W-:-:S04]  /*13e80*/  @!P0 LEA R4, P4, R172, R3, 0x2 ;  /* 0x00000003ac048211 */ /* 0x001fc800078810ff */
[-C--:B------:R-:W-:Y:S02]  /*13e90*/  @!P0 LEA.HI.X R5, R172, R10.reuse, R173, 0x2, P4 ;  /* 0x0000000aac058211 */ /* 0x080fe400020f14ad */
[----:B------:R-:W-:Y:S02]  /*13ea0*/  ISETP.GE.AND P4, PT, R235, UR4, PT ;  /* 0x00000004eb007c0c */ /* 0x000fe4000bf86270 */
[CC--:B----4-:R-:W-:Y:S01]  /*13eb0*/  @!P1 LEA R6, P3, R170.reuse, R3.reuse, 0x2 ;  /* 0x00000003aa069211 */ /* 0x0d0fe200078610ff */
[----:B------:R0:W-:Y:S01]  /*13ec0*/  @!P0 ST.E.64 desc[UR42][R4.64], R78 ;  /* 0x0000004e04008985 */ /* 0x0001e2000c101b2a */
[----:B-----5:R-:W-:Y:S02]  /*13ed0*/  @!P2 LEA R8, P6, R237, R3, 0x2 ;  /* 0x00000003ed08a211 */ /* 0x020fe400078c10ff */
        /* <DEDUP_REMOVED lines=9> */
[----:B----4-:R-:W-:-:S03]  /*13f70*/  @!P4 LEA R6, P0, R235, R3, 0x2 ;  /* 0x00000003eb06c211 */ /* 0x010fc600078010ff */
[----:B------:R0:W-:Y:S01]  /*13f80*/  @!P5 ST.E.64 desc[UR42][R4.64], R90 ;  /* 0x0000005a0400d985 */ /* 0x0001e2000c101b2a */
[----:B------:R-:W-:Y:S02]  /*13f90*/  ISETP.GE.AND P5, PT, R230, UR4, PT ;  /* 0x00000004e6007c0c */ /* 0x000fe4000bfa6270 */
[-C--:B------:R-:W-:Y:S02]  /*13fa0*/  @!P4 LEA.HI.X R7, R235, R10.reuse, R167, 0x2, P0 ;  /* 0x0000000aeb07c211 */ /* 0x080fe400000f14a7 */
[----:B------:R-:W-:Y:S02]  /*13fb0*/  ISETP.GE.AND P0, PT, R231, UR4, PT ;  /* 0x00000004e7007c0c */ /* 0x000fe4000bf06270 */
[C---:B-----5:R-:W-:Y:S01]  /*13fc0*/  @!P3 LEA R8, P6, R234.reuse, R3, 0x2 ;  /* 0x00000003ea08b211 */ /* 0x060fe200078c10ff */
[----:B------:R4:W-:Y:S01]  /*13fd0*/  @!P4 ST.E.64 desc[UR42][R6.64], R94 ;  /* 0x0000005e0600c985 */ /* 0x0009e2000c101b2a */
[----:B------:R-:W-:Y:S02]  /*13fe0*/  ISETP.GE.AND P4, PT, R229, UR4, PT ;  /* 0x00000004e5007c0c */ /* 0x000fe4000bf86270 */
[----:B------:R-:W-:-:S02]  /*13ff0*/  @!P3 LEA.HI.X R9, R234, R10, R166, 0x2, P6 ;  /* 0x0000000aea09b211 */ /* 0x000fc400030f14a6 */
[----:B0-----:R-:W-:-:S03]  /*14000*/  @!P2 LEA R4, P6, R233, R3, 0x2 ;  /* 0x00000003e904a211 */ /* 0x001fc600078c10ff */
[----:B------:R0:W-:Y:S01]  /*14010*/  @!P3 ST.E.64 desc[UR42][R8.64], R98 ;  /* 0x000000620800b985 */ /* 0x0001e2000c101b2a */
[----:B------:R-:W-:Y:S02]  /*14020*/  @!P2 LEA.HI.X R5, R233, R10, R165, 0x2, P6 ;  /* 0x0000000ae905a211 */ /* 0x000fe400030f14a5 */
[----:B----4-:R-:W-:-:S03]  /*14030*/  @!P1 LEA R6, P3, R232, R3, 0x2 ;  /* 0x00000003e8069211 */ /* 0x010fc600078610ff */
[----:B------:R-:W-:Y:S01]  /*14040*/  @!P2 ST.E.64 desc[UR42][R4.64], R102 ;  /* 0x000000660400a985 */ /* 0x000fe2000c101b2a */
[-C--:B------:R-:W-:Y:S02]  /*14050*/  @!P4 LEA R14, P2, R229, R3.reuse, 0x2 ;  /* 0x00000003e50ec211 */ /* 0x080fe400078410ff */
[-C--:B------:R-:W-:Y:S02]  /*14060*/  @!P1 LEA.HI.X R7, R232, R10.reuse, R21, 0x2, P3 ;  /* 0x0000000ae8079211 */ /* 0x080fe400018f1415 */
[----:B------:R-:W-:Y:S02]  /*14070*/  ISETP.GE.AND P3, PT, R228, UR4, PT ;  /* 0x00000004e4007c0c */ /* 0x000fe4000bf66270 */
[CC--:B0-----:R-:W-:Y:S01]  /*14080*/  @!P0 LEA R8, P6, R231.reuse, R3.reuse, 0x2 ;  /* 0x00000003e7088211 */ /* 0x0c1fe200078c10ff */
[----:B------:R0:W-:Y:S01]  /*14090*/  @!P1 ST.E.64 desc[UR42][R6.64], R106 ;  /* 0x0000006a06009985 */ /* 0x0001e2000c101b2a */
[----:B---3--:R-:W-:Y:S02]  /*140a0*/  @!P5 LEA R12, P1, R230, R3, 0x2 ;  /* 0x00000003e60cd211 */ /* 0x008fe400078210ff */
[----:B------:R-:W-:-:S02]  /*140b0*/  @!P0 LEA.HI.X R9, R231, R10, R20, 0x2, P6 ;  /* 0x0000000ae7098211 */ /* 0x000fc400030f1414 */
[-C--:B-1----:R-:W-:Y:S02]  /*140c0*/  @!P5 LEA.HI.X R13, R230, R10.reuse, R164, 0x2, P1 ;  /* 0x0000000ae60dd211 */ /* 0x082fe400008f14a4 */
[----:B------:R-:W-:Y:S01]  /*140d0*/  ISETP.GE.AND P1, PT, R226, UR4, PT ;  /* 0x00000004e2007c0c */ /* 0x000fe2000bf26270 */
[----:B------:R1:W-:Y:S01]  /*140e0*/  @!P0 ST.E.64 desc[UR42][R8.64], R110 ;  /* 0x0000006e08008985 */ /* 0x0003e2000c101b2a */
[----:B------:R-:W-:Y:S02]  /*140f0*/  ISETP.GE.AND P0, PT, R227, UR4, PT ;  /* 0x00000004e3007c0c */ /* 0x000fe4000bf06270 */
[C---:B------:R-:W-:Y:S01]  /*14100*/  @!P3 LEA R20, P6, R228.reuse, R3, 0x2 ;  /* 0x00000003e414b211 */ /* 0x040fe200078c10ff */
[----:B------:R-:W-:Y:S01]  /*14110*/  @!P5 ST.E.64 desc[UR42][R12.64], R114 ;  /* 0x000000720c00d985 */ /* 0x000fe2000c101b2a */
[-C--:B------:R-:W-:Y:S02]  /*14120*/  @!P4 LEA.HI.X R15, R229, R10.reuse, R163, 0x2, P2 ;  /* 0x0000000ae50fc211 */ /* 0x080fe400010f14a3 */
[----:B------:R-:W-:-:S02]  /*14130*/  @!P3 LEA.HI.X R21, R228, R10, R162, 0x2, P6 ;  /* 0x0000000ae415b211 */ /* 0x000fc400030f14a2 */
[----:B------:R-:W-:Y:S01]  /*14140*/  ISETP.GE.AND P2, PT, R223, UR4, PT ;  /* 0x00000004df007c0c */ /* 0x000fe2000bf46270 */
[----:B------:R3:W-:Y:S01]  /*14150*/  @!P4 ST.E.64 desc[UR42][R14.64], R118 ;  /* 0x000000760e00c985 */ /* 0x0007e2000c101b2a */
[----:B------:R-:W-:Y:S02]  /*14160*/  ISETP.GE.AND P4, PT, R225, UR4, PT ;  /* 0x00000004e1007c0c */ /* 0x000fe4000bf86270 */
[-C--:B0-----:R-:W-:Y:S01]  /*14170*/  @!P1 LEA R6, P6, R226, R3.reuse, 0x2 ;  /* 0x00000003e2069211 */ /* 0x081fe200078c10ff */
[----:B------:R0:W-:Y:S01]  /*14180*/  @!P3 ST.E.64 desc[UR42][R20.64], R122 ;  /* 0x0000007a1400b985 */ /* 0x0001e2000c101b2a */
[C---:B------:R-:W-:Y:S02]  /*14190*/  @!P0 LEA R4, P5, R227.reuse, R3, 0x2 ;  /* 0x00000003e3048211 */ /* 0x040fe400078a10ff */
[----:B------:R-:W-:Y:S02]  /*141a0*/  ISETP.GE.AND P3, PT, R224, UR4, PT ;  /* 0x00000004e0007c0c */ /* 0x000fe4000bf66270 */
[----:B------:R-:W-:-:S02]  /*141b0*/  @!P0 LEA.HI.X R5, R227, R10, R161, 0x2, P5 ;  /* 0x0000000ae3058211 */ /* 0x000fc400028f14a1 */
[----:B------:R-:W-:Y:S02]  /*141c0*/  ISETP.GE.AND P5, PT, R222, UR4, PT ;  /* 0x00000004de007c0c */ /* 0x000fe4000bfa6270 */
[----:B------:R-:W-:Y:S01]  /*141d0*/  @!P1 LEA.HI.X R7, R226, R10, R160, 0x2, P6 ;  /* 0x0000000ae2079211 */ /* 0x000fe200030f14a0 */
[----:B------:R4:W-:Y:S01]  /*141e0*/  @!P0 ST.E.64 desc[UR42][R4.64], R126 ;  /* 0x0000007e04008985 */ /* 0x0009e2000c101b2a */
[----:B-1----:R-:W-:-:S03]  /*141f0*/  @!P4 LEA R8, P0, R225, R3, 0x2 ;  /* 0x00000003e108c211 */ /* 0x002fc600078010ff */
[----:B------:R4:W-:Y:S01]  /*14200*/  @!P1 ST.E.64 desc[UR42][R6.64], R130 ;  /* 0x0000008206009985 */ /* 0x0009e2000c101b2a */
[-C--:B---3--:R-:W-:Y:S02]  /*14210*/  @!P2 LEA R14, P1, R223, R3.reuse, 0x2 ;  /* 0x00000003df0ea211 */ /* 0x088fe400078210ff */
[-C--:B------:R-:W-:Y:S02]  /*14220*/  @!P3 LEA R12, P6, R224, R3.reuse, 0x2 ;  /* 0x00000003e00cb211 */ /* 0x080fe400078c10ff */
[-C--:B------:R-:W-:Y:S02]  /*14230*/  @!P4 LEA.HI.X R9, R225, R10.reuse, R159, 0x2, P0 ;  /* 0x0000000ae109c211 */ /* 0x080fe400000f149f */
[----:B0-----:R-:W-:Y:S02]  /*14240*/  @!P5 LEA R20, P0, R222, R3, 0x2 ;  /* 0x00000003de14d211 */ /* 0x001fe400078010ff */
[-C--:B------:R-:W-:Y:S01]  /*14250*/  @!P3 LEA.HI.X R13, R224, R10.reuse, R158, 0x2, P6 ;  /* 0x0000000ae00db211 */ /* 0x080fe200030f149e */
[----:B------:R4:W-:Y:S01]  /*14260*/  @!P4 ST.E.64 desc[UR42][R8.64], R134 ;  /* 0x000000860800c985 */ /* 0x0009e2000c101b2a */
[----:B------:R-:W-:-:S02]  /*14270*/  @!P2 LEA.HI.X R15, R223, R10, R157, 0x2, P1 ;  /* 0x0000000adf0fa211 */ /* 0x000fc400008f149d */
[----:B------:R-:W-:Y:S01]  /*14280*/  @!P5 LEA.HI.X R21, R222, R10, R156, 0x2, P0 ;  /* 0x0000000ade15d211 */ /* 0x000fe200000f149c */
[----:B------:R4:W-:Y:S01]  /*14290*/  @!P3 ST.E.64 desc[UR42][R12.64], R138 ;  /* 0x0000008a0c00b985 */ /* 0x0009e2000c101b2a */
[----:B------:R-:W-:-:S03]  /*142a0*/  ISETP.GE.AND P0, PT, R221, UR4, PT ;  /* 0x00000004dd007c0c */ /* 0x000fc6000bf06270 */
[----:B------:R4:W-:Y:S04]  /*142b0*/  @!P2 ST.E.64 desc[UR42][R14.64], R142 ;  /* 0x0000008e0e00a985 */ /* 0x0009e8000c101b2a */
[----:B------:R4:W-:Y:S06]  /*142c0*/  @!P5 ST.E.64 desc[UR42][R20.64], R146 ;  /* 0x000000921400d985 */ /* 0x0009ec000c101b2a */
[----:B------:R-:W-:Y:S05]  /*142d0*/  @P0 BRA `(.L_x_4430) ;  /* 0x0000000c00d40947 */ /* 0x000fea0003800000 */
[----:B----4-:R-:W-:-:S04]  /*142e0*/  LEA R4, P0, R221, R3, 0x2 ;  /* 0x00000003dd047211 */ /* 0x010fc800078010ff */
[----:B------:R-:W-:-:S05]  /*142f0*/  LEA.HI.X R5, R221, R10, R152, 0x2, P0 ;  /* 0x0000000add057211 */ /* 0x000fca00000f1498 */
[----:B------:R0:W-:Y:S01]  /*14300*/  ST.E.64 desc[UR42][R4.64], R150 ;  /* 0x0000009604007985 */ /* 0x0001e2000c101b2a */
[----:B------:R-:W-:Y:S05]  /*14310*/  BRA `(.L_x_4430) ;  /* 0x0000000c00c47947 */ /* 0x000fea0003800000 */
.L_x_4424:
[----:B------:R-:W-:Y:S01]  /*14320*/  ULDC.64 UR6, c[0x0][0xd08] ;  /* 0x0003420000067ab9 */ /* 0x000fe20000000a00 */
[----:B------:R-:W-:Y:S01]  /*14330*/  ULDC.64 UR4, c[0x0][0xd00] ;  /* 0x0003400000047ab9 */ /* 0x000fe20000000a00 */
[----:B------:R-:W-:Y:S01]  /*14340*/  ISETP.NE.U32.AND P1, PT, RZ, UR6, PT ;  /* 0x00000006ff007c0c */ /* 0x000fe2000bf25070 */
[----:B------:R-:W-:Y:S01]  /*14350*/  IMAD.MOV.U32 R3, RZ, RZ, RZ ;  /* 0x000000ffff037224 */ /* 0x000fe200078e00ff */
[----:B------:R-:W-:Y:S02]  /*14360*/  ISETP.NE.U32.AND P0, PT, RZ, UR4, PT ;  /* 0x00000004ff007c0c */ /* 0x000fe4000bf05070 */
[----:B------:R-:W-:Y:S02]  /*14370*/  ISETP.NE.AND.EX P1, PT, RZ, UR7, PT, P1 ;  /* 0x00000007ff007c0c */ /* 0x000fe4000bf25310 */
[----:B-1----:R-:W-:Y:S02]  /*14380*/  IADD3 R4, P2, R212, UR4, RZ ;  /* 0x00000004d4047c10 */ /* 0x002fe4000ff5e0ff */
[----:B------:R-:W-:-:S02]  /*14390*/  ISETP.NE.AND.EX P0, PT, RZ, UR5, PT, P0 ;  /* 0x00000005ff007c0c */ /* 0x000fc4000bf05300 */
[----:B0-----:R-:W-:Y:S01]  /*143a0*/  IADD3.X R5, R213, UR5, RZ, P2, !PT ;  /* 0x00000005d5057c10 */ /* 0x001fe200097fe4ff */
[----:B------:R-:W-:Y:S02]  /*143b0*/  ULDC UR4, c[0x0][0xb88] ;  /* 0x0002e20000047ab9 */ /* 0x000fe40000000800 */
[----:B------:R-:W-:-:S04]  /*143c0*/  IMAD.U32 R0, RZ, RZ, UR4 ;  /* 0x00000004ff007e24 */ /* 0x000fc8000f8e00ff */
[----:B------:R-:W-:-:S04]  /*143d0*/  @P1 IADD3 R212, P2, R212, UR6, RZ ;  /* 0x00000006d4d41c10 */ /* 0x000fc8000ff5e0ff */
[----:B------:R-:W-:Y:S01]  /*143e0*/  @P1 IADD3.X R213, R213, UR7, RZ, P2, !PT ;  /* 0x00000007d5d51c10 */ /* 0x000fe200097fe4ff */
[----:B------:R0:W5:Y:S04]  /*143f0*/  @P0 LDG.E R3, desc[UR42][R4.64] ;  /* 0x0000002a04030981 */ /* 0x000168000c1e1900 */
[----:B------:R0:W5:Y:S01]  /*14400*/  @P1 LDG.E R0, desc[UR42][R212.64] ;  /* 0x0000002ad4001981 */ /* 0x000162000c1e1900 */
[----:B------:R-:W-:Y:S01]  /*14410*/  ISETP.NE.AND P2, PT, R210, RZ, PT ;  /* 0x000000ffd200720c */ /* 0x000fe20003f45270 */
[----:B------:R-:W1:-:S12]  /*14420*/  S2R R6, SR_TID.X ;  /* 0x0000000000067919 */ /* 0x000e580000002100 */
[----:B------:R-:W4:Y:S01]  /*14430*/  @!P2 LDC R210, c[0x0][0xbd4] ;  /* 0x0002f500ffd2ab82 */ /* 0x000f220000000800 */
[----:B-1----:R-:W-:Y:S01]  /*14440*/  VIADD R30, R6, 0xffffff80 ;  /* 0xffffff80061e7836 */ /* 0x002fe20000000000 */
[----:B----4-:R-:W-:-:S04]  /*14450*/  ISETP.GT.AND P2, PT, R210, 0x1, PT ;  /* 0x00000001d200780c */ /* 0x010fc80003f44270 */
[----:B------:R-:W-:Y:S01]  /*14460*/  ISETP.GT.AND P3, PT, R30, 0x3f, PT ;  /* 0x0000003f1e00780c */ /* 0x000fe20003f64270 */
[----:B0-----:R-:W-:-:S12]  /*14470*/  @P1 BRA `(.L_x_4433) ;  /* 0x0000000000101947 */ /* 0x001fd80003800000 */
[----:B------:R-:W-:Y:S05]  /*14480*/  @!P0 BRA `(.L_x_4433) ;  /* 0x00000000000c8947 */ /* 0x000fea0003800000 */
[----:B------:R-:W4:Y:S04]  /*14490*/  LDG.E R7, desc[UR42][R4.64] ;  /* 0x0000002a04077981 */ /* 0x000f28000c1e1900 */
[----:B-----5:R-:W4:Y:S02]  /*144a0*/  LDG.E R0, desc[UR42][R4.64+0x4] ;  /* 0x0000042a04007981 */ /* 0x020f24000c1e1900 */
[----:B----4-:R-:W-:-:S07]  /*144b0*/  IMAD.IADD R0, R0, 0x1, -R7 ;  /* 0x0000000100007824 */ /* 0x010fce00078e0a07 */
.L_x_4433:
[----:B------:R-:W4:Y:S01]  /*144c0*/  LDL.LU R4, [R1+0x38] ;  /* 0x0000380001047983 */ /* 0x000f220000300800 */
[----:B------:R-:W-:Y:S01]  /*144d0*/  BSSY B1, `(.L_x_4434) ;  /* 0x0000037000017945 */ /* 0x000fe20003800000 */
[----:B------:R-:W-:Y:S02]  /*144e0*/  SEL R209, R209, RZ, !P0 ;  /* 0x000000ffd1d17207 */ /* 0x000fe40004000000 */
[----:B-----5:R-:W-:Y:S02]  /*144f0*/  SHF.R.S32.HI R26, RZ, 0x1f, R3 ;  /* 0x0000001fff1a7819 */ /* 0x020fe40000011403 */
[----:B----4-:R-:W-:Y:S01]  /*14500*/  SEL R28, R4, RZ, !P0 ;  /* 0x000000ff041c7207 */ /* 0x010fe20004000000 */
[----:B------:R-:W-:Y:S06]  /*14510*/  @P3 BRA `(.L_x_4435) ;  /* 0x0000000000c83947 */ /* 0x000fec0003800000 */
[----:B------:R-:W0:Y:S01]  /*14520*/  S2R R4, SR_TID.X ;  /* 0x0000000000047919 */ /* 0x000e220000002100 */
[----:B------:R-:W1:Y:S02]  /*14530*/  LDC R31, c[0x0][0xce8] ;  /* 0x00033a00ff1f7b82 */ /* 0x000e640000000800 */
[----:B-1----:R-:W-:Y:S02]  /*14540*/  IMAD R5, R0, R31, RZ ;  /* 0x0000001f00057224 */ /* 0x002fe400078e02ff */
[----:B0-----:R-:W-:-:S04]  /*14550*/  IMAD R4, R211, 0x40, R4 ;  /* 0x00000040d3047824 */ /* 0x001fc800078e0204 */
[----:B------:R-:W-:-:S05]  /*14560*/  VIADD R29, R4, 0xffffff80 ;  /* 0xffffff80041d7836 */ /* 0x000fca0000000000 */
[----:B------:R-:W-:-:S13]  /*14570*/  ISETP.GE.AND P0, PT, R29, R5, PT ;  /* 0x000000051d00720c */ /* 0x000fda0003f06270 */
[----:B------:R-:W-:Y:S05]  /*14580*/  @P0 BRA `(.L_x_4435) ;  /* 0x0000000000ac0947 */ /* 0x000fea0003800000 */
[----:B------:R-:W-:Y:S01]  /*14590*/  IMAD.MOV.U32 R24, RZ, RZ, 0xab8 ;  /* 0x00000ab8ff187424 */ /* 0x000fe200078e00ff */
[----:B------:R-:W-:Y:S01]  /*145a0*/  ISETP.GT.AND P0, PT, R210, 0x1, PT ;  /* 0x00000001d200780c */ /* 0x000fe20003f04270 */
[----:B------:R-:W0:Y:S01]  /*145b0*/  LDC.64 R4, c[0x0][0xca8] ;  /* 0x00032a00ff047b82 */ /* 0x000e220000000a00 */
[----:B------:R-:W-:Y:S01]  /*145c0*/  ISETP.NE.AND P1, PT, R31, 0x1, PT ;  /* 0x000000011f00780c */ /* 0x000fe20003f25270 */
[----:B------:R-:W-:Y:S01]  /*145d0*/  IMAD.MOV.U32 R21, RZ, RZ, R29 ;  /* 0x000000ffff157224 */ /* 0x000fe200078e001d */
[----:B------:R-:W-:-:S05]  /*145e0*/  SEL R24, R24, 0xa78, P0 ;  /* 0x00000a7818187807 */ /* 0x000fca0000000000 */
[----:B------:R-:W1:Y:S08]  /*145f0*/  LDC.64 R10, c[0x0][R24+0x220] ;  /* 0x00008800180a7b82 */ /* 0x000e700000000a00 */
[----:B------:R-:W4:Y:S08]  /*14600*/  LDC.64 R14, c[0x0][R24+0x218] ;  /* 0x00008600180e7b82 */ /* 0x000f300000000a00 */
[----:B------:R-:W5:Y:S08]  /*14610*/  LDC.64 R8, c[0x0][R24+0x228] ;  /* 0x00008a0018087b82 */ /* 0x000f700000000a00 */
[----:B------:R-:W2:Y:S08]  /*14620*/  @P1 LDC R20, c[0x0][0xcec] ;  /* 0x00033b00ff141b82 */ /* 0x000eb00000000800 */
[----:B------:R-:W3:Y:S08]  /*14630*/  LDC.64 R6, c[0x0][R24+0x210] ;  /* 0x0000840018067b82 */ /* 0x000ef00000000a00 */
[----:B------:R-:W5:Y:S01]  /*14640*/  @P1 LDC R27, c[0x0][0xcf0] ;  /* 0x00033c00ff1b1b82 */ /* 0x000f620000000800 */
[----:B--2---:R-:W-:-:S07]  /*14650*/  @P1 IMAD.HI.U32 R20, R29, R20, RZ ;  /* 0x000000141d141227 */ /* 0x004fce00078e00ff */
[----:B0-----:R-:W0:Y:S01]  /*14660*/  @!P0 LDC R4, c[0x0][0xc50] ;  /* 0x00031400ff048b82 */ /* 0x001e220000000800 */
[-C--:B-1----:R-:W-:Y:S02]  /*14670*/  IMAD R11, R11, R209.reuse, RZ ;  /* 0x000000d10b0b7224 */ /* 0x082fe400078e02ff */
[----:B------:R-:W-:-:S05]  /*14680*/  IMAD.WIDE.U32 R12, R10, R209, RZ ;  /* 0x000000d10a0c7225 */ /* 0x000fca00078e00ff */
[----:B------:R-:W1:Y:S01]  /*14690*/  @!P0 LDC R5, c[0x0][0xc54] ;  /* 0x00031500ff058b82 */ /* 0x000e620000000800 */
        /* <DEDUP_REMOVED lines=15> */
[----:B---3--:R-:W-:Y:S01]  /*14790*/  IMAD R7, R7, R11, RZ ;  /* 0x0000000b07077224 */ /* 0x008fe200078e02ff */
        /* <DEDUP_REMOVED lines=8> */
[----:B-1----:R-:W-:-:S05]  /*14820*/  LEA.HI.X R5, R8, R5, R6, 0x2, P0 ;  /* 0x0000000508057211 */ /* 0x002fca00000f1406 */
[----:B------:R0:W-:Y:S02]  /*14830*/  STG.E desc[UR42][R4.64], R7 ;  /* 0x0000000704007986 */ /* 0x0001e4000c10192a */
.L_x_4435:
[----:B------:R-:W-:Y:S05]  /*14840*/  BSYNC B1 ;  /* 0x0000000000017941 */ /* 0x000fea0003800000 */
.L_x_4434:
[----:B------:R-:W-:Y:S05]  /*14850*/  @P2 BRA `(.L_x_4430) ;  /* 0x0000000800742947 */ /* 0x000fea0003800000 */
[----:B------:R-:W1:Y:S01]  /*14860*/  LDC R9, c[0x0][0xce8] ;  /* 0x00033a00ff097b82 */ /* 0x000e620000000800 */
[----:B------:R-:W-:Y:S01]  /*14870*/  ULDC.64 UR4, c[0x0][0xba0] ;  /* 0x0002e80000047ab9 */ /* 0x000fe20000000a00 */
[----:B0-----:R-:W-:Y:S01]  /*14880*/  SHF.R.S32.HI R7, RZ, 0x1f, R30 ;  /* 0x0000001fff077819 */ /* 0x001fe2000001141e */
[----:B------:R-:W-:Y:S01]  /*14890*/  IMAD R6, R26, UR4, RZ ;  /* 0x000000041a067c24 */ /* 0x000fe2000f8e02ff */
[----:B------:R-:W-:Y:S01]  /*148a0*/  BSSY B1, `(.L_x_4436) ;  /* 0x0000074000017945 */ /* 0x000fe20003800000 */
[----:B------:R-:W-:Y:S01]  /*148b0*/  IMAD.WIDE.U32 R4, R3, UR4, RZ ;  /* 0x0000000403047c25 */ /* 0x000fe2000f8e00ff */
[----:B------:R-:W-:Y:S02]  /*148c0*/  LEA.HI R7, R7, R30, RZ, 0x3 ;  /* 0x0000001e07077211 */ /* 0x000fe400078f18ff */
[----:B------:R-:W0:Y:S01]  /*148d0*/  LDC R21, c[0x0][0xbc8] ;  /* 0x0002f200ff157b82 */ /* 0x000e220000000800 */
        /* <DEDUP_REMOVED lines=15> */
[----:B-1----:R-:W-:Y:S01]  /*149d0*/  ISETP.NE.AND P0, PT, R9, 0x1, PT ;  /* 0x000000010900780c */ /* 0x002fe20003f05270 */
[----:B------:R-:W-:Y:S01]  /*149e0*/  IMAD R6, R3, 0x20, R26 ;  /* 0x0000002003067824 */ /* 0x000fe200078e021a */
[----:B------:R-:W-:Y:S01]  /*149f0*/  ULDC.64 UR4, c[0x0][0xbf0] ;  /* 0x0002fc0000047ab9 */ /* 0x000fe20000000a00 */
[----:B------:R-:W-:Y:S01]  /*14a00*/  IMAD R27, R0, R9, RZ ;  /* 0x00000009001b7224 */ /* 0x000fe200078e02ff */
[----:B------:R-:W-:Y:S01]  /*14a10*/  SHF.R.S32.HI R36, RZ, 0x1f, R218 ;  /* 0x0000001fff247819 */ /* 0x000fe200000114da */
[----:B------:R-:W-:Y:S02]  /*14a20*/  IMAD R8, R211, 0x40, R6 ;  /* 0x00000040d3087824 */ /* 0x000fe400078e0206 */
[----:B------:R-:W-:Y:S01]  /*14a30*/  IMAD R3, R28, UR4, RZ ;  /* 0x000000041c037c24 */ /* 0x000fe2000f8e02ff */
[-C--:B0-----:R-:W-:Y:S01]  /*14a40*/  ISETP.GE.AND P1, PT, R218, R21.reuse, PT ;  /* 0x00000015da00720c */ /* 0x081fe20003f26270 */
[----:B------:R-:W-:Y:S01]  /*14a50*/  IMAD.WIDE.U32 R4, R209, UR4, R4 ;  /* 0x00000004d1047c25 */ /* 0x000fe2000f8e0004 */
[----:B------:R-:W-:-:S02]  /*14a60*/  ISETP.GE.AND P2, PT, R187, R21, PT ;  /* 0x00000015bb00720c */ /* 0x000fc40003f46270 */
[----:B------:R-:W-:Y:S01]  /*14a70*/  SHF.R.S32.HI R28, RZ, 0x1f, R31 ;  /* 0x0000001fff1c7819 */ /* 0x000fe2000001141f */
[----:B------:R-:W0:Y:S01]  /*14a80*/  @P0 LDC R11, c[0x0][0xcec] ;  /* 0x00033b00ff0b0b82 */ /* 0x000e220000000800 */
[----:B------:R-:W-:Y:S01]  /*14a90*/  IMAD R7, R209, UR5, R3 ;  /* 0x00000005d1077c24 */ /* 0x000fe2000f8e0203 */
[----:B------:R-:W-:Y:S01]  /*14aa0*/  ULDC.64 UR4, c[0x0][0xbe0] ;  /* 0x0002f80000047ab9 */ /* 0x000fe20000000a00 */
[----:B------:R-:W-:Y:S01]  /*14ab0*/  IMAD.MOV.U32 R3, RZ, RZ, R8 ;  /* 0x000000ffff037224 */ /* 0x000fe200078e0008 */
[----:B------:R-:W-:Y:S01]  /*14ac0*/  SEL R0, RZ, 0x1, P2 ;  /* 0x00000001ff007807 */ /* 0x000fe20001000000 */
[----:B------:R-:W-:Y:S01]  /*14ad0*/  IMAD.IADD R5, R5, 0x1, R7 ;  /* 0x0000000105057824 */ /* 0x000fe200078e0207 */
[----:B------:R-:W-:Y:S01]  /*14ae0*/  ISETP.GE.AND P2, PT, R29, R21, PT ;  /* 0x000000151d00720c */ /* 0x000fe20003f46270 */
[----:B------:R-:W-:Y:S01]  /*14af0*/  IMAD R26, R211, 0x40, R26 ;  /* 0x00000040d31a7824 */ /* 0x000fe200078e021a */
[----:B------:R-:W1:Y:S01]  /*14b00*/  @P0 LDC R13, c[0x0][0xcf0] ;  /* 0x00033c00ff0d0b82 */ /* 0x000e620000000800 */
[----:B0-----:R-:W-:-:S05]  /*14b10*/  @P0 IMAD.HI.U32 R6, R8, R11, RZ ;  /* 0x0000000b08060227 */ /* 0x001fca00078e00ff */
[----:B-1----:R-:W-:Y:S02]  /*14b20*/  @P0 SHF.R.U32.HI R3, RZ, R13, R6 ;  /* 0x0000000dff030219 */ /* 0x002fe40000011606 */
        /* <DEDUP_REMOVED lines=41> */
[----:B------:R0:W1:Y:S04]  /*14dc0*/  SHFL.IDX PT, R4, R20, RZ, 0x181f ;  /* 0x00181fff14047589 */ /* 0x00006800000e0000 */
[----:B------:R0:W4:Y:S01]  /*14dd0*/  SHFL.IDX PT, R5, R3, RZ, 0x181f ;  /* 0x00181fff03057589 */ /* 0x00012200000e0000 */
[----:B------:R-:W-:Y:S05]  /*14de0*/  @P0 BRA `(.L_x_4437) ;  /* 0x00000000007c0947 */ /* 0x000fea0003800000 */
[-C--:B------:R-:W-:Y:S02]  /*14df0*/  ISETP.GE.AND P2, PT, R218, R21.reuse, PT ;  /* 0x00000015da00720c */ /* 0x080fe40003f46270 */
[-C--:B------:R-:W-:Y:S02]  /*14e00*/  ISETP.GE.AND P1, PT, R187, R21.reuse, PT ;  /* 0x00000015bb00720c */ /* 0x080fe40003f26270 */
[-C--:B------:R-:W-:Y:S02]  /*14e10*/  ISETP.GE.AND P5, PT, R217, R21.reuse, PT ;  /* 0x00000015d900720c */ /* 0x080fe40003fa6270 */
[----:B------:R-:W-:-:S07]  /*14e20*/  ISETP.GE.AND P3, PT, R216, R21, PT ;  /* 0x00000015d800720c */ /* 0x000fce0003f66270 */
[CC--:B-1----:R-:W-:Y:S02]  /*14e30*/  @!P2 LEA R8, P0, R218.reuse, R4.reuse, 0x1 ;  /* 0x00000004da08a211 */ /* 0x0c2fe400078008ff */
        /* <DEDUP_REMOVED lines=13> */
[----:B-1----:R-:W-:-:S02]  /*14f10*/  @!P1 LEA R8, P6, R214, R4, 0x1 ;  /* 0x00000004d6089211 */ /* 0x002fc400078c08ff */
        /* <DEDUP_REMOVED lines=12> */
.L_x_4437:
[----:B------:R-:W-:Y:S05]  /*14fe0*/  BSYNC B1 ;  /* 0x0000000000017941 */ /* 0x000fea0003800000 */
.L_x_4436:
[----:B------:R-:W-:Y:S01]  /*14ff0*/  VIADD R0, R26, 0x20 ;  /* 0x000000201a007836 */ /* 0x000fe20000000000 */
[----:B----4-:R4:W0:Y:S04]  /*15000*/  SHFL.IDX PT, R5, R3, 0x1, 0x181f ;  /* 0x00381f0003057f89 */ /* 0x01082800000e0000 */
[----:B------:R-:W-:Y:S01]  /*15010*/  ISETP.GE.AND P0, PT, R0, R27, PT ;  /* 0x0000001b0000720c */ /* 0x000fe20003f06270 */
[----:B-1----:R4:W1:-:S12]  /*15020*/  SHFL.IDX PT, R4, R20, 0x1, 0x181f ;  /* 0x00381f0014047f89 */ /* 0x00285800000e0000 */
[----:B----4-:R-:W-:Y:S05]  /*15030*/  @P0 BRA `(.L_x_4430) ;  /* 0x00000000007c0947 */ /* 0x010fea0003800000 */
[-C--:B------:R-:W-:Y:S02]  /*15040*/  ISETP.GE.AND P5, PT, R218, R21.reuse, PT ;  /* 0x00000015da00720c */ /* 0x080fe40003fa6270 */
[-C--:B------:R-:W-:Y:S02]  /*15050*/  ISETP.GE.AND P4, PT, R187, R21.reuse, PT ;  /* 0x00000015bb00720c */ /* 0x080fe40003f86270 */
[-C--:B------:R-:W-:Y:S02]  /*15060*/  ISETP.GE.AND P0, PT, R217, R21.reuse, PT ;  /* 0x00000015d900720c */ /* 0x080fe40003f06270 */
[----:B------:R-:W-:Y:S02]  /*15070*/  ISETP.GE.AND P1, PT, R216, R21, PT ;  /* 0x00000015d800720c */ /* 0x000fe40003f26270 */
[----:B------:R-:W-:-:S05]  /*15080*/  LOP3.LUT P2, RZ, R24, 0x40, RZ, 0xc0, !PT ;  /* 0x0000004018ff7812 */ /* 0x000fca000784c0ff */
[CC--:B-1----:R-:W-:Y:S02]  /*15090*/  @!P5 LEA R8, P3, R218.reuse, R4.reuse, 0x1 ;  /* 0x00000004da08d211 */ /* 0x0c2fe400078608ff */
        /* <DEDUP_REMOVED lines=17> */
[-C--:B------:R-:W-:Y:S01]  /*151b0*/  @P4 LEA R20, P6, R29, R4.reuse, 0x1 ;  /* 0x000000041d144211 */ /* 0x080fe200078c08ff */
[----:B------:R4:W-:Y:S01]  /*151c0*/  @!P3 ST.E.128 desc[UR42][R6.64], RZ ;  /* 0x000000ff0600b985 */ /* 0x0009e2000c101d2a */
[----:B------:R-:W-:-:S02]  /*151d0*/  @!P5 LEA R4, P0, R214, R4, 0x1 ;  /* 0x00000004d604d211 */ /* 0x000fc400078008ff */
[-C--:B------:R-:W-:Y:S02]  /*151e0*/  @P4 LEA.HI.X R21, R29, R5.reuse, R30, 0x1, P6 ;  /* 0x000000051d154211 */ /* 0x080fe400030f0c1e */
[----:B------:R-:W-:-:S05]  /*151f0*/  @!P5 LEA.HI.X R5, R214, R5, R32, 0x1, P0 ;  /* 0x00000005d605d211 */ /* 0x000fca00000f0c20 */
[----:B------:R4:W-:Y:S04]  /*15200*/  @!P5 ST.E.128 desc[UR42][R4.64], RZ ;  /* 0x000000ff0400d985 */ /* 0x0009e8000c101d2a */
[----:B------:R4:W-:Y:S04]  /*15210*/  @P2 ST.E.128 desc[UR42][R14.64], RZ ;  /* 0x000000ff0e002985 */ /* 0x0009e8000c101d2a */
[----:B------:R4:W-:Y:S02]  /*15220*/  @P4 ST.E.128 desc[UR42][R20.64], RZ ;  /* 0x000000ff14004985 */ /* 0x0009e4000c101d2a */
.L_x_4430:
[----:B------:R-:W-:Y:S05]  /*15230*/  BSYNC B0 ;  /* 0x0000000000007941 */ /* 0x000fea0003800000 */
.L_x_4423:
[----:B------:R-:W-:Y:S02]  /*15240*/  ULDC UR4, c[0x0][0xd3c] ;  /* 0x00034f0000047ab9 */ /* 0x000fe40000000800 */
[----:B---3--:R-:W-:-:S13]  /*15250*/  ISETP.GE.AND P0, PT, R155, UR4, PT ;  /* 0x000000049b007c0c */ /* 0x008fda000bf06270 */
[----:B------:R-:W-:Y:S05]  /*15260*/  @!P0 BRA `(.L_x_4438) ;  /* 0xfffffec000e48947 */ /* 0x000fea000383ffff */
[----:B------:R-:W-:Y:S05]  /*15270*/  BRA `(.L_x_4316) ;  /* 0x000000a0005c7947 */ /* 0x000fea0003800000 */
.L_x_4314:
        /* <DEDUP_REMOVED lines=20> */
.L_x_4439:
        /* <DEDUP_REMOVED lines=43> */
.L_x_4443:
        /* <DEDUP_REMOVED lines=38> */
.L_x_4441:
        /* <DEDUP_REMOVED lines=20> */
.L_x_4444:
        /* <DEDUP_REMOVED lines=54> */
.L_x_4442:
[----:B------:R-:W-:Y:S01]  /*15d70*/  IMAD.U32 R2, RZ, RZ, UR6 ;  /* 0x00000006ff027e24 */ /* 0x000fe2000f8e00ff */
[----:B------:R0:W-:Y:S04]  /*15d80*/  STL [R1+0x4], RZ ;  /* 0x000004ff01007387 */ /* 0x0001e80000100800 */
[----:B------:R0:W-:Y:S04]  /*15d90*/  STL [R1+0x8], RZ ;  /* 0x000008ff01007387 */ /* 0x0001e80000100800 */
[----:B------:R0:W-:Y:S02]  /*15da0*/  STL [R1], R2 ;  /* 0x0000000201007387 */ /* 0x0001e40000100800 */
.L_x_4445:
        /* <DEDUP_REMOVED lines=10> */
.L_x_4440:
        /* <DEDUP_REMOVED lines=15> */
[----:B0-----:R-:W-:Y:S01]  /*15f40*/  IMAD.SHL.U32 R2, R4, 0x8, RZ ;  /* 0x0000000804027824 */ /* 0x001fe200078e00ff */
[----:B------:R-:W-:Y:S01]  /*15f50*/  LOP3.LUT R0, R0, 0x38, RZ, 0xc0, !PT ;  /* 0x0000003800007812 */ /* 0x000fe200078ec0ff */
[----:B------:R-:W-:Y:S01]  /*15f60*/  ULDC.64 UR40, c[0x0][0x198] ;  /* 0x0000660000287ab9 */ /* 0x000fe20000000a00 */
[----:B------:R-:W-:Y:S01]  /*15f70*/  LOP3.LUT R3, R3, 0x38, R6, 0x78, !PT ;  /* 0x0000003803037812 */ /* 0x000fe200078e7806 */
[----:B------:R-:W-:Y:S01]  /*15f80*/  IMAD.SHL.U32 R6, R6, 0x10, RZ ;  /* 0x0000001006067824 */ /* 0x000fe200078e00ff */
[----:B------:R-:W-:-:S02]  /*15f90*/  ULDC UR37, c[0x0][0xc] ;  /* 0x0000030000257ab9 */ /* 0x000fc40000000800 */
        /* <DEDUP_REMOVED lines=11> */
[----:B------:R-:W-:Y:S01]  /*16050*/  STL [R1+0x20], R2 ;  /* 0x0000200201007387 */ /* 0x000fe20000100800 */
[----:B0-----:R-:W-:-:S03]  /*16060*/  LOP3.LUT R3, R0, 0x80, RZ, 0xfc, !PT ;  /* 0x0000008000037812 */ /* 0x001fc600078efcff */
[----:B------:R-:W-:Y:S01]  /*16070*/  STL [R1+0x10], RZ ;  /* 0x000010ff01007387 */ /* 0x000fe20000100800 */
[----:B------:R-:W-:-:S03]  /*16080*/  LOP3.LUT R3, R0, 0x140, RZ, 0xfc, !PT ;  /* 0x0000014000037812 */ /* 0x000fc600078efcff */
[----:B------:R0:W-:Y:S02]  /*16090*/  STL [R1+0x1c], R2 ;  /* 0x00001c0201007387 */ /* 0x0001e40000100800 */
[C---:B0-----:R-:W-:Y:S02]  /*160a0*/  LOP3.LUT R2, R0.reuse, 0xc0, RZ, 0xfc, !PT ;  /* 0x000000c000027812 */ /* 0x041fe400078efcff */
[C---:B------:R-:W-:Y:S02]  /*160b0*/  LOP3.LUT R2, R0.reuse, 0x180, RZ, 0xfc, !PT ;  /* 0x0000018000027812 */ /* 0x040fe400078efcff */
[----:B------:R-:W-:-:S07]  /*160c0*/  LOP3.LUT R0, R0, 0x1c0, RZ, 0xfc, !PT ;  /* 0x000001c000007812 */ /* 0x000fce00078efcff */
.L_x_4618:
[----:B------:R-:W2:Y:S01]  /*160d0*/  LDL R0, [R1+0xc] ;  /* 0x00000c0001007983 */ /* 0x000ea20000100800 */
[----:B------:R-:W2:Y:S01]  /*160e0*/  LDC.64 R2, c[0x0][0xd88] ;  /* 0x00036200ff027b82 */ /* 0x000ea20000000a00 */
[----:B------:R-:W-:Y:S05]  /*160f0*/  YIELD ;  /* 0x0000000000007946 */ /* 0x000fea0003800000 */
[----:B------:R-:W-:Y:S01]  /*16100*/  ULDC.64 UR4, c[0x0][0xb20] ;  /* 0x0002c80000047ab9 */ /* 0x000fe20000000a00 */
[----:B-1----:R-:W-:Y:S02]  /*16110*/  CS2R R8, SRZ ;  /* 0x0000000000087805 */ /* 0x002fe4000001ff00 */
[----:B------:R-:W-:Y:S01]  /*16120*/  ISETP.NE.U32.AND P0, PT, RZ, UR4, PT ;  /* 0x00000004ff007c0c */ /* 0x000fe2000bf05070 */
[----:B------:R-:W-:Y:S01]  /*16130*/  ULDC.64 UR10, c[0x0][0xb10] ;  /* 0x0002c400000a7ab9 */ /* 0x000fe20000000a00 */
[----:B------:R-:W-:Y:S01]  /*16140*/  ULDC.64 UR8, c[0x0][0xb08] ;  /* 0x0002c20000087ab9 */ /* 0x000fe20000000a00 */
[----:B------:R-:W-:Y:S01]  /*16150*/  ULDC.64 UR6, c[0x0][0xb00] ;  /* 0x0002c00000067ab9 */ /* 0x000fe20000000a00 */
[----:B--2---:R-:W-:-:S05]  /*16160*/  IMAD.WIDE R2, R0, 0x4, R2 ;  /* 0x0000000400027825 */ /* 0x004fca00078e0202 */
[----:B------:R-:W2:Y:S01]  /*16170*/  LDG.E R13, desc[UR42][R2.64] ;  /* 0x0000002a020d7981 */ /* 0x000ea2000c1e1900 */
[----:B------:R-:W-:Y:S01]  /*16180*/  ISETP.NE.AND.EX P0, PT, RZ, UR5, PT, P0 ;  /* 0x00000005ff007c0c */ /* 0x000fe2000bf05300 */
[----:B------:R-:W-:Y:S01]  /*16190*/  IMAD.MOV.U32 R0, RZ, RZ, RZ ;  /* 0x000000ffff007224 */ /* 0x000fe200078e00ff */
[----:B0-2---:R-:W-:Y:S01]  /*161a0*/  SHF.R.S32.HI R4, RZ, 0x1f, R13 ;  /* 0x0000001fff047819 */ /* 0x005fe2000001140d */
[----:B------:R-:W-:-:S10]  /*161b0*/  IMAD.SHL.U32 R17, R13, 0x4, RZ ;  /* 0x000000040d117824 */ /* 0x000fd400078e00ff */
[C---:B------:R-:W-:Y:S01]  /*161c0*/  @P0 LEA R2, P1, R13.reuse, UR4, 0x2 ;  /* 0x000000040d020c11 */ /* 0x040fe2000f8210ff */
[----:B------:R-:W-:Y:S03]  /*161d0*/  STL [R1+0x30], R13 ;  /* 0x0000300d01007387 */ /* 0x000fe60000100800 */
[C-C-:B------:R-:W-:Y:S01]  /*161e0*/  @P0 LEA.HI.X R3, R13.reuse, UR5, R4.reuse, 0x2, P1 ;  /* 0x000000050d030c11 */ /* 0x140fe200088f1404 */
[----:B------:R-:W-:Y:S01]  /*161f0*/  ULDC.64 UR4, c[0x0][0xaf8] ;  /* 0x0002be0000047ab9 */ /* 0x000fe20000000a00 */
[----:B---3--:R-:W-:Y:S01]  /*16200*/  SHF.L.U64.HI R14, R13, 0x2, R4 ;  /* 0x000000020d0e7819 */ /* 0x008fe20000010204 */
        /* <DEDUP_REMOVED lines=8> */
[----:B------:R-:W-:Y:S02]  /*16290*/  ISETP.NE.U32.AND P2, PT, RZ, UR8, PT ;  /* 0x00000008ff007c0c */ /* 0x000fe4000bf45070 */
[C---:B------:R-:W-:Y:S02]  /*162a0*/  IADD3 R6, P5, R17.reuse, UR6, RZ ;  /* 0x0000000611067c10 */ /* 0x040fe4000ffbe0ff */
[----:B-1----:R-:W-:-:S02]  /*162b0*/  IADD3 R2, P4, R17, UR4, RZ ;  /* 0x0000000411027c10 */ /* 0x002fc4000ff9e0ff */
[----:B------:R-:W-:Y:S02]  /*162c0*/  ISETP.NE.AND.EX P3, PT, RZ, UR11, PT, P3 ;  /* 0x0000000bff007c0c */ /* 0x000fe4000bf65330 */
[C---:B------:R-:W-:Y:S02]  /*162d0*/  IADD3.X R3, R14.reuse, UR5, RZ, P4, !PT ;  /* 0x000000050e037c10 */ /* 0x040fe4000a7fe4ff */
[----:B0-----:R-:W-:Y:S02]  /*162e0*/  IADD3 R4, P4, R17, UR8, RZ ;  /* 0x0000000811047c10 */ /* 0x001fe4000ff9e0ff */
        /* <DEDUP_REMOVED lines=30> */
.L_x_4447:
        /* <DEDUP_REMOVED lines=17> */
.L_x_4448:
[----:B------:R-:W-:Y:S05]  /*165e0*/  @!P0 BRA `(.L_x_4449) ;  /* 0x00000000000c8947 */ /* 0x000fea0003800000 */
[----:B------:R-:W2:Y:S04]  /*165f0*/  LDG.E R8, desc[UR42][R6.64] ;  /* 0x0000002a06087981 */ /* 0x000ea8000c1e1900 */
[----:B------:R-:W2:Y:S02]  /*16600*/  LDG.E R6, desc[UR42][R6.64+0x4] ;  /* 0x0000042a06067981 */ /* 0x000ea4000c1e1900 */
[----:B--2---:R-:W-:-:S07]  /*16610*/  IMAD.IADD R8, R6, 0x1, -R8 ;  /* 0x0000000106087824 */ /* 0x004fce00078e0a08 */
.L_x_4449:
[----:B-----5:R-:W-:Y:S02]  /*16620*/  IMAD.IADD R6, R8, 0x1, -R0 ;  /* 0x0000000108067824 */ /* 0x020fe400078e0a00 */
[----:B------:R-:W2:Y:S04]  /*16630*/  @P2 LDG.E R0, desc[UR42][R4.64] ;  /* 0x0000002a04002981 */ /* 0x000ea8000c1e1900 */
[----:B------:R-:W2:Y:S01]  /*16640*/  @P2 LDG.E R4, desc[UR42][R4.64+0x4] ;  /* 0x0000042a04042981 */ /* 0x000ea2000c1e1900 */
[----:B------:R-:W-:Y:S01]  /*16650*/  LOP3.LUT R14, R10, 0xff, RZ, 0xc0, !PT ;  /* 0x000000ff0a0e7812 */ /* 0x000fe200078ec0ff */
[----:B------:R-:W-:Y:S01]  /*16660*/  BSSY B0, `(.L_x_4450) ;  /* 0x000002a000007945 */ /* 0x000fe20003800000 */
[----:B------:R-:W-:-:S03]  /*16670*/  SHF.R.U32.HI R10, RZ, 0x10, R10 ;  /* 0x00000010ff0a7819 */ /* 0x000fc6000001160a */
[----:B------:R3:W-:Y:S01]  /*16680*/  STL [R1+0x70], R14 ;  /* 0x0000700e01007387 */ /* 0x0007e20000100800 */
[----:B--2---:R-:W-:-:S04]  /*16690*/  @P2 IMAD.IADD R11, R4, 0x1, -R0 ;  /* 0x00000001040b2824 */ /* 0x004fc800078e0a00 */
[----:B01----:R-:W-:-:S04]  /*166a0*/  IMAD.IADD R2, R6, 0x1, R11 ;  /* 0x0000000106027824 */ /* 0x003fc800078e020b */
[C---:B------:R-:W-:Y:S01]  /*166b0*/  VIADD R0, R2.reuse, 0x3f ;  /* 0x0000003f02007836 */ /* 0x040fe20000000000 */
[----:B------:R-:W-:-:S04]  /*166c0*/  ISETP.GE.AND P1, PT, R2, 0x1, PT ;  /* 0x000000010200780c */ /* 0x000fc80003f26270 */
[----:B------:R-:W-:-:S04]  /*166d0*/  SHF.R.S32.HI R2, RZ, 0x1f, R0 ;  /* 0x0000001fff027819 */ /* 0x000fc80000011400 */
[----:B------:R-:W-:-:S04]  /*166e0*/  LEA.HI R0, R2, R0, RZ, 0x6 ;  /* 0x0000000002007211 */ /* 0x000fc800078f30ff */
[----:B------:R-:W-:Y:S01]  /*166f0*/  SHF.R.S32.HI R12, RZ, 0x6, R0 ;  /* 0x00000006ff0c7819 */ /* 0x000fe20000011400 */
[----:B------:R-:W-:-:S04]  /*16700*/  IMAD.MOV.U32 R0, RZ, RZ, RZ ;  /* 0x000000ffff007224 */ /* 0x000fc800078e00ff */
[----:B------:R3:W-:Y:S01]  /*16710*/  STL [R1+0x40], R12 ;  /* 0x0000400c01007387 */ /* 0x0007e20000100800 */
[----:B------:R-:W-:Y:S05]  /*16720*/  @!P1 BRA `(.L_x_4451) ;  /* 0x0000000000749947 */ /* 0x000fea0003800000 */
        /* <DEDUP_REMOVED lines=16> */
[----:B------:R-:W-:-:S05]  /*16830*/  IABS R0, R2 ;  /* 0x0000000200007213 */ /* 0x000fca0000000000 */
        /* <DEDUP_REMOVED lines=12> */
.L_x_4451:
[----:B------:R-:W-:Y:S05]  /*16900*/  BSYNC B0 ;  /* 0x0000000000007941 */ /* 0x000fea0003800000 */
.L_x_4450:
[-C--:B------:R-:W-:Y:S01]  /*16910*/  IMAD R2, R14, R0.reuse, RZ ;  /* 0x000000000e027224 */ /* 0x080fe200078e02ff */
[----:B------:R-:W-:Y:S04]  /*16920*/  BSSY B0, `(.L_x_4452) ;  /* 0x00001b8000007945 */ /* 0x000fe80003800000 */
[C---:B------:R-:W-:Y:S01]  /*16930*/  VIADDMNMX R0, R2.reuse, R0, R12, PT ;  /* 0x0000000002007246 */ /* 0x040fe2000380010c */
[----:B------:R-:W-:-:S04]  /*16940*/  IMAD R2, R2, 0x40, -R6 ;  /* 0x0000004002027824 */ /* 0x000fc800078e0a06 */
[----:B------:R-:W-:Y:S01]  /*16950*/  IMAD R6, R0, 0x40, -R6 ;  /* 0x0000004000067824 */ /* 0x000fe200078e0a06 */
[----:B------:R-:W-:-:S04]  /*16960*/  VIMNMX R2, RZ, R2, !PT ;  /* 0x00000002ff027248 */ /* 0x000fc80007fe0100 */
        /* <DEDUP_REMOVED lines=17> */
[----:B---3--:R0:W1:Y:S02]  /*16a80*/  SHFL.IDX PT, R14, R3, RZ, 0x1f ;  /* 0x00001fff030e7589 */ /* 0x00806400000e0000 */
.L_x_4650:
[----:B-1----:R-:W-:Y:S02]  /*16a90*/  ISETP.NE.AND P0, PT, R14, RZ, PT ;  /* 0x000000ff0e00720c */ /* 0x002fe40003f05270 */
[----:B------:R-:W-:-:S11]  /*16aa0*/  PLOP3.LUT P6, PT, PT, PT, PT, 0x8, 0x0 ;  /* 0x000000000000781c */ /* 0x000fd60003fce170 */
[----:B------:R-:W-:Y:S05]  /*16ab0*/  @P0 BRA `(.L_x_4455) ;  /* 0x00000000000c0947 */ /* 0x000fea0003800000 */
[----:B------:R-:W-:-:S03]  /*16ac0*/  UMOV UR4, 0xffffffff ;  /* 0xffffffff00047882 */ /* 0x000fc60000000000 */
[----:B------:R-:W-:Y:S05]  /*16ad0*/  BRA.DIV UR4, `(.L_x_4456) ;  /* 0x0000009204487947 */ /* 0x000fea000b800000 */
[----:B------:R-:W-:-:S13]  /*16ae0*/  ELECT P6, URZ, PT ;  /* 0x00000000003f782f */ /* 0x000fda00038c0000 */
.L_x_4455:
        /* <DEDUP_REMOVED lines=9> */
.L_x_4653:
[----:B------:R-:W-:Y:S05]  /*16b80*/  BSYNC B1 ;  /* 0x0000000000017941 */ /* 0x000fea0003800000 */
.L_x_4457:
        /* <DEDUP_REMOVED lines=12> */
.L_x_4654:
[----:B------:R-:W-:Y:S05]  /*16c50*/  BSYNC B2 ;  /* 0x0000000000027941 */ /* 0x000fea0003800000 */
.L_x_4461:
        /* <DEDUP_REMOVED lines=9> */
.L_x_4464:
[----:B------:R-:W-:Y:S05]  /*16cf0*/  BSYNC B2 ;  /* 0x0000000000027941 */ /* 0x000fea0003800000 */
.L_x_4463:
        /* <DEDUP_REMOVED lines=13> */
.L_x_4465:
        /* <DEDUP_REMOVED lines=13> */
.L_x_4655:
[----:B------:R-:W-:Y:S05]  /*16ea0*/  BSYNC B2 ;  /* 0x0000000000027941 */ /* 0x000fea0003800000 */
.L_x_4466:
        /* <DEDUP_REMOVED lines=11> */
.L_x_4469:
[----:B------:R-:W-:Y:S05]  /*16f60*/  BSYNC B2 ;  /* 0x0000000000027941 */ /* 0x000fea0003800000 */
.L_x_4468:
        /* <DEDUP_REMOVED lines=10> */
.L_x_4470:
        /* <DEDUP_REMOVED lines=15> */
.L_x_4471:
        /* <DEDUP_REMOVED lines=15> */
.L_x_4472:
        /* <DEDUP_REMOVED lines=15> */
.L_x_4473:
        /* <DEDUP_REMOVED lines=15> */
.L_x_4474:
        /* <DEDUP_REMOVED lines=15> */
.L_x_4475:
        /* <DEDUP_REMOVED lines=15> */
.L_x_4476:
        /* <DEDUP_REMOVED lines=15> */
.L_x_4477:
        /* <DEDUP_REMOVED lines=10> */
.L_x_4460:
[----:B------:R-:W-:Y:S05]  /*17740*/  BSYNC B1 ;  /* 0x0000000000017941 */ /* 0x000fea0003800000 */
.L_x_4459:
        /* <DEDUP_REMOVED lines=13> */
.L_x_4497:
        /* <DEDUP_REMOVED lines=13> */
.L_x_4656:
[----:B------:R-:W-:Y:S05]  /*178f0*/  BSYNC B2 ;  /* 0x0000000000027941 */ /* 0x000fea0003800000 */
.L_x_4480:
        /* <DEDUP_REMOVED lines=9> */
.L_x_4483:
[----:B------:R-:W-:Y:S05]  /*17990*/  BSYNC B2 ;  /* 0x0000000000027941 */ /* 0x000fea0003800000 */
.L_x_4482:
        /* <DEDUP_REMOVED lines=12> */
.L_x_4484:
        /* <DEDUP_REMOVED lines=13> */
.L_x_4657:
[----:B------:R-:W-:Y:S05]  /*17b30*/  BSYNC B2 ;  /* 0x0000000000027941 */ /* 0x000fea0003800000 */
.L_x_4485:
        /* <DEDUP_REMOVED lines=11> */
.L_x_4488:
[----:B------:R-:W-:Y:S05]  /*17bf0*/  BSYNC B2 ;  /* 0x0000000000027941 */ /* 0x000fea0003800000 */
.L_x_4487:
        /* <DEDUP_REMOVED lines=10> */
.L_x_4489:
        /* <DEDUP_REMOVED lines=15> */
.L_x_4490:
        /* <DEDUP_REMOVED lines=15> */
.L_x_4491:
        /* <DEDUP_REMOVED lines=15> */
.L_x_4492:
        /* <DEDUP_REMOVED lines=15> */
.L_x_4493:
        /* <DEDUP_REMOVED lines=15> */
.L_x_4494:
        /* <DEDUP_REMOVED lines=15> */
.L_x_4495:
        /* <DEDUP_REMOVED lines=15> */
.L_x_4496:
        /* <DEDUP_REMOVED lines=10> */
.L_x_4479:
[----:B------:R-:W-:Y:S05]  /*183d0*/  BSYNC B1 ;  /* 0x0000000000017941 */ /* 0x000fea0003800000 */
.L_x_4478:
[----:B------:R-:W2:Y:S04]  /*183e0*/  LDL.LU R8, [R1+0x10] ;  /* 0x0000100001087983 */ /* 0x000ea80000300800 */
[----:B0-----:R-:W3:Y:S01]  /*183f0*/  LDL.LU R6, [R1+0x20] ;  /* 0x0000200001067983 */ /* 0x001ee20000300800 */
        /* <DEDUP_REMOVED lines=10> */
.L_x_4453:
[----:B------:R-:W-:Y:S05]  /*184a0*/  BSYNC B0 ;  /* 0x0000000000007941 */ /* 0x000fea0003800000 */
.L_x_4452:
[----:B------:R2:W5:Y:S01]  /*184b0*/  LDL R7, [R1+0x40] ;  /* 0x0000400001077983 */ /* 0x0005620000100800 */
[----:B------:R-:W-:Y:S05]  /*184c0*/  @!P0 WARPSYNC.ALL ;  /* 0x0000000000008948 */ /* 0x000fea0003800000 */
[----:B------:R2:W-:Y:S01]  /*184d0*/  STL [R1+0x44], RZ ;  /* 0x000044ff01007387 */ /* 0x0005e20000100800 */
[----:B------:R-:W-:Y:S01]  /*184e0*/  BSSY B0, `(.L_x_4498) ;  /* 0x0000020000007945 */ /* 0x000fe20003800000 */
[----:B------:R-:W-:Y:S06]  /*184f0*/  @!P0 BAR.SYNC.DEFER_BLOCKING 0xc, 0x180 ;  /* 0x0306000000008b1d */ /* 0x000fec0000010000 */
[----:B--2---:R-:W-:Y:S05]  /*18500*/  @!P1 BRA `(.L_x_4499) ;  /* 0x0000000000749947 */ /* 0x004fea0003800000 */
[----:B------:R-:W-:-:S13]  /*18510*/  ISETP.NE.AND P0, PT, R10, RZ, PT ;  /* 0x000000ff0a00720c */ /* 0x000fda0003f05270 */
[----:B------:R-:W2:Y:S02]  /*18520*/  @!P0 LDC R10, c[0x0][0xae8] ;  /* 0x0002ba00ff0a8b82 */ /* 0x000ea40000000800 */
[----:B--2---:R-:W-:-:S04]  /*18530*/  IABS R0, R10 ;  /* 0x0000000a00007213 */ /* 0x004fc80000000000 */
[----:B------:R-:W2:Y:S08]  /*18540*/  I2F.RP R2, R0 ;  /* 0x0000000000027306 */ /* 0x000eb00000209400 */
[----:B--2---:R-:W2:Y:S02]  /*18550*/  MUFU.RCP R2, R2 ;  /* 0x0000000200027308 */ /* 0x004ea40000001000 */
[----:B--2---:R-:W-:-:S06]  /*18560*/  VIADD R2, R2, 0xffffffe ;  /* 0x0ffffffe02027836 */ /* 0x004fcc0000000000 */
[----:B------:R-:W2:Y:S02]  /*18570*/  F2I.FTZ.U32.TRUNC.NTZ R3, R2 ;  /* 0x0000000200037305 */ /* 0x000ea4000021f000 */
[----:B--2---:R-:W-:-:S04]  /*18580*/  IMAD.MOV R2, RZ, RZ, -R3 ;  /* 0x000000ffff027224 */ /* 0x004fc800078e0a03 */
[----:B01----:R-:W-:Y:S02]  /*18590*/  IMAD R4, R2, R0, RZ ;  /* 0x0000000002047224 */ /* 0x003fe400078e02ff */
        /* <DEDUP_REMOVED lines=20> */
.L_x_4499:
[----:B------:R-:W-:Y:S05]  /*186e0*/  BSYNC B0 ;  /* 0x0000000000007941 */ /* 0x000fea0003800000 */
.L_x_4498:
[----:B------:R-:W4:Y:S04]  /*186f0*/  LDL R0, [R1+0x44] ;  /* 0x0000440001007983 */ /* 0x000f280000100800 */
[----:B--2---:R-:W4:Y:S01]  /*18700*/  LDL R2, [R1+0x70] ;  /* 0x0000700001027983 */ /* 0x004f220000100800 */
[----:B------:R-:W-:Y:S01]  /*18710*/  BSSY B7, `(.L_x_4500) ;  /* 0x00005b9000077945 */ /* 0x000fe20003800000 */
[----:B----4-:R-:W-:-:S05]  /*18720*/  IMAD R2, R2, R0, RZ ;  /* 0x0000000002027224 */ /* 0x010fca00078e02ff */
[----:B-----5:R-:W-:Y:S01]  /*18730*/  VIADDMNMX R0, R2, R0, R7, PT ;  /* 0x0000000002007246 */ /* 0x020fe20003800107 */
        /* <DEDUP_REMOVED lines=9> */
[----:B------:R-:W-:Y:S01]  /*187d0*/  VOTEU.ANY UR4, UPT, PT ;  /* 0x0000000000047886 */ /* 0x000fe200038e0100 */
[----:B01----:R-:W0:Y:S01]  /*187e0*/  LDC.64 R4, c[0x0][0xd60] ;  /* 0x00035800ff047b82 */ /* 0x003e220000000a00 */
[----:B------:R-:W2:Y:S02]  /*187f0*/  FLO.U32 R0, UR4 ;  /* 0x0000000400007d00 */ /* 0x000ea400080e0000 */
[----:B--2---:R-:W-:-:S06]  /*18800*/  ISETP.EQ.U32.AND P0, PT, R0, R2, PT ;  /* 0x000000020000720c */ /* 0x004fcc0003f02070 */
[----:B------:R-:W0:Y:S07]  /*18810*/  POPC R2, UR4 ;  /* 0x0000000400027d09 */ /* 0x000e2e0008000000 */
[----:B0-----:R-:W2:Y:S04]  /*18820*/  @P0 ATOMG.E.ADD.STRONG.GPU PT, R2, desc[UR42][R4.64], R2 ;  /* 0x00000002040209a8 */ /* 0x001ea800081ee1ea */
[----:B--2---:R0:W1:Y:S02]  /*18830*/  SHFL.IDX PT, R2, R2, R0, 0x1f ;  /* 0x00001f0002027589 */ /* 0x00406400000e0000 */
[----:B0-----:R-:W0:Y:S02]  /*18840*/  S2R R0, SR_LTMASK ;  /* 0x0000000000007919 */ /* 0x001e240000003900 */
[----:B0-----:R-:W-:-:S06]  /*18850*/  LOP3.LUT R0, R0, UR4, RZ, 0xc0, !PT ;  /* 0x0000000400007c12 */ /* 0x001fcc000f8ec0ff */
[----:B------:R-:W1:Y:S02]  /*18860*/  POPC R0, R0 ;  /* 0x0000000000007309 */ /* 0x000e640000000000 */
[----:B-1----:R-:W-:-:S05]  /*18870*/  IADD3 R0, R2, UR37, R0 ;  /* 0x0000002502007c10 */ /* 0x002fca000fffe000 */
[----:B------:R4:W-:Y:S01]  /*18880*/  STL [R1], R0 ;  /* 0x0000000001007387 */ /* 0x0009e20000100800 */
[----:B------:R-:W-:Y:S05]  /*18890*/  BRA `(.L_x_4502) ;  /* 0x0000005800807947 */ /* 0x000fea0003800000 */
.L_x_4501:
        /* <DEDUP_REMOVED lines=8> */
[----:B01----:R-:W-:Y:S02]  /*18920*/  IMAD.U32 R4, RZ, RZ, UR6 ;  /* 0x00000006ff047e24 */ /* 0x003fe4000f8e00ff */
[----:B------:R-:W0:Y:S01]  /*18930*/  LDC.64 R2, c[0x4][R2] ;  /* 0x0100000002027b82 */ /* 0x000e220000000a00 */
[----:B------:R-:W-:Y:S02]  /*18940*/  IMAD.U32 R5, RZ, RZ, UR7 ;  /* 0x00000007ff057e24 */ /* 0x000fe4000f8e00ff */
[----:B------:R-:W-:Y:S02]  /*18950*/  IMAD.U32 R6, RZ, RZ, UR8 ;  /* 0x00000008ff067e24 */ /* 0x000fe4000f8e00ff */
[----:B------:R-:W-:-:S02]  /*18960*/  IMAD.U32 R7, RZ, RZ, UR9 ;  /* 0x00000009ff077e24 */ /* 0x000fc4000f8e00ff */
[----:B------:R-:W-:Y:S02]  /*18970*/  IMAD.U32 R10, RZ, RZ, UR4 ;  /* 0x00000004ff0a7e24 */ /* 0x000fe4000f8e00ff */
[----:B------:R-:W-:Y:S02]  /*18980*/  IMAD.U32 R11, RZ, RZ, UR5 ;  /* 0x00000005ff0b7e24 */ /* 0x000fe4000f8e00ff */
[----:B------:R-:W-:Y:S02]  /*18990*/  IMAD.MOV.U32 R8, RZ, RZ, 0x70 ;  /* 0x00000070ff087424 */ /* 0x000fe400078e00ff */
[----:B---3--:R-:W-:Y:S02]  /*189a0*/  IMAD.MOV.U32 R12, RZ, RZ, 0x1 ;  /* 0x00000001ff0c7424 */ /* 0x008fe400078e00ff */
[----:B------:R-:W-:-:S07]  /*189b0*/  IMAD.MOV.U32 R13, RZ, RZ, RZ ;  /* 0x000000ffff0d7224 */ /* 0x000fce00078e00ff */
[----:B------:R-:W-:-:S07]  /*189c0*/  LEPC R20, `(.L_x_4504) ;  /* 0x000000001014794e */ /* 0x000fce0000000000 */
[----:B0-----:R-:W-:Y:S05]  /*189d0*/  CALL.ABS.NOINC R2 ;  /* 0x0000000002007343 */ /* 0x001fea0003c00000 */
.L_x_4504:
[----:B------:R-:W-:Y:S05]  /*189e0*/  BSYNC B6 ;  /* 0x0000000000067941 */ /* 0x000fea0003800000 */
.L_x_4503:
        /* <DEDUP_REMOVED lines=9> */
[----:B01----:R-:W-:Y:S02]  /*18a80*/  IMAD.U32 R4, RZ, RZ, UR6 ;  /* 0x00000006ff047e24 */ /* 0x003fe4000f8e00ff */
[----:B------:R-:W-:Y:S02]  /*18a90*/  IMAD.U32 R5, RZ, RZ, UR7 ;  /* 0x00000007ff057e24 */ /* 0x000fe4000f8e00ff */
[----:B------:R-:W-:Y:S02]  /*18aa0*/  IMAD.U32 R6, RZ, RZ, UR8 ;  /* 0x00000008ff067e24 */ /* 0x000fe4000f8e00ff */
[----:B------:R-:W-:-:S02]  /*18ab0*/  IMAD.U32 R7, RZ, RZ, UR9 ;  /* 0x00000009ff077e24 */ /* 0x000fc4000f8e00ff */
[----:B------:R-:W-:Y:S02]  /*18ac0*/  IMAD.U32 R10, RZ, RZ, UR4 ;  /* 0x00000004ff0a7e24 */ /* 0x000fe4000f8e00ff */
[----:B------:R-:W-:Y:S02]  /*18ad0*/  IMAD.U32 R11, RZ, RZ, UR5 ;  /* 0x00000005ff0b7e24 */ /* 0x000fe4000f8e00ff */
[----:B------:R-:W-:Y:S02]  /*18ae0*/  IMAD.MOV.U32 R8, RZ, RZ, 0x70 ;  /* 0x00000070ff087424 */ /* 0x000fe400078e00ff */
[----:B---3--:R-:W-:Y:S02]  /*18af0*/  IMAD.MOV.U32 R12, RZ, RZ, 0x1 ;  /* 0x00000001ff0c7424 */ /* 0x008fe400078e00ff */
[----:B--2---:R-:W-:-:S07]  /*18b00*/  IMAD.MOV.U32 R13, RZ, RZ, RZ ;  /* 0x000000ffff0d7224 */ /* 0x004fce00078e00ff */
[----:B------:R-:W-:-:S07]  /*18b10*/  LEPC R20, `(.L_x_4507) ;  /* 0x000000001014794e */ /* 0x000fce0000000000 */
[----:B----4-:R-:W-:Y:S05]  /*18b20*/  CALL.ABS.NOINC R2 ;  /* 0x0000000002007343 */ /* 0x010fea0003c00000 */
.L_x_4507:
        /* <DEDUP_REMOVED lines=16> */
.L_x_4506:
[----:B------:R-:W-:Y:S05]  /*18c30*/  BSYNC B6 ;  /* 0x0000000000067941 */ /* 0x000fea0003800000 */
.L_x_4505:
[----:B01----:R-:W2:Y:S01]  /*18c40*/  LDL.LU R4, [R1+0x24] ;  /* 0x0000240001047983 */ /* 0x003ea20000300800 */
[----:B------:R-:W-:-:S03]  /*18c50*/  ULDC.64 UR4, c[0x0][0xaf0] ;  /* 0x0002bc0000047ab9 */ /* 0x000fc60000000a00 */
[----:B------:R-:W4:Y:S01]  /*18c60*/  LDL R7, [R1+0x8] ;  /* 0x0000080001077983 */ /* 0x000f220000100800 */
[----:B------:R-:W-:-:S03]  /*18c70*/  ISETP.NE.U32.AND P0, PT, RZ, UR4, PT ;  /* 0x00000004ff007c0c */ /* 0x000fc6000bf05070 */
[----:B------:R-:W5:Y:S01]  /*18c80*/  LDL R0, [R1+0x48] ;  /* 0x0000480001007983 */ /* 0x000f620000100800 */
[----:B------:R-:W-:-:S13]  /*18c90*/  ISETP.NE.AND.EX P0, PT, RZ, UR5, PT, P0 ;  /* 0x00000005ff007c0c */ /* 0x000fda000bf05300 */
[----:B------:R-:W-:-:S04]  /*18ca0*/  @P0 IADD3 R2, P1, R17, UR4, RZ ;  /* 0x0000000411020c10 */ /* 0x000fc8000ff3e0ff */
[----:B--2---:R-:W-:Y:S01]  /*18cb0*/  @P0 IADD3.X R3, R4, UR5, RZ, P1, !PT ;  /* 0x0000000504030c10 */ /* 0x004fe20008ffe4ff */
        /* <DEDUP_REMOVED lines=15> */
[----:B---3--:R0:W1:Y:S02]  /*18db0*/  SHFL.IDX PT, R14, R4, RZ, 0x1f ;  /* 0x00001fff040e7589 */ /* 0x00806400000e0000 */
.L_x_4660:
        /* <DEDUP_REMOVED lines=11> */
.L_x_4663:
        /* <DEDUP_REMOVED lines=24> */
.L_x_4511:
[----:B-1----:R-:W2:Y:S01]  /*18ff0*/  LDL R2, [R1+0x1c] ;  /* 0x00001c0001027983 */ /* 0x002ea20000100800 */
[----:B0-----:R-:W-:Y:S01]  /*19000*/  IMAD R0, R19, 0x8, R18 ;  /* 0x0000000813007824 */ /* 0x001fe200078e0212 */
[----:B--2---:R-:W-:-:S04]  /*19010*/  SHF.L.U32 R2, R2, 0x1f, RZ ;  /* 0x0000001f02027819 */ /* 0x004fc800000006ff */
[----:B------:R-:W0:Y:S02]  /*19020*/  SYNCS.PHASECHK.TRANS64.TRYWAIT P0, [R0+URZ+0x38840], R2 ;  /* 0x03884002000075a7 */ /* 0x000e24000800017f */
[----:B0-----:R-:W-:Y:S05]  /*19030*/  @!P0 BRA `(.L_x_4512) ;  /* 0x0000006c00c88947 */ /* 0x001fea0003800000 */
.L_x_4664:
        /* <DEDUP_REMOVED lines=11> */
.L_x_4513:
        /* <DEDUP_REMOVED lines=24> */
.L_x_4509:
[----:B0-----:R-:W2:Y:S04]  /*19270*/  LDL.LU R4, [R1+0x30] ;  /* 0x0000300001047983 */ /* 0x001ea80000300800 */
[----:B------:R-:W3:Y:S04]  /*19280*/  LDL.LU R3, [R1+0x50] ;  /* 0x0000500001037983 */ /* 0x000ee80000300800 */
[----:B-1----:R-:W4:Y:S01]  /*19290*/  LDL R2, [R1+0x38] ;  /* 0x0000380001027983 */ /* 0x002f220000100800 */
        /* <DEDUP_REMOVED lines=10> */
[----:B------:R4:W-:Y:S02]  /*19340*/  STL [R1+0x3c], R0 ;  /* 0x00003c0001007387 */ /* 0x0009e40000100800 */
        /* <DEDUP_REMOVED lines=8> */
[----:B------:R-:W-:Y:S02]  /*193d0*/  IMAD.U32 R4, RZ, RZ, UR4 ;  /* 0x00000004ff047e24 */ /* 0x000fe4000f8e00ff */
[----:B0-----:R-:W0:Y:S01]  /*193e0*/  LDC.64 R2, c[0x4][R2] ;  /* 0x0100000002027b82 */ /* 0x001e220000000a00 */
        /* <DEDUP_REMOVED lines=10> */
.L_x_4515:
[----:B------:R-:W-:Y:S05]  /*19490*/  BSYNC B6 ;  /* 0x0000000000067941 */ /* 0x000fea0003800000 */
.L_x_4514:
[----:B------:R-:W2:Y:S01]  /*194a0*/  LDL R10, [R1+0x4] ;  /* 0x00000400010a7983 */ /* 0x000ea20000100800 */
[----:B------:R-:W1:Y:S01]  /*194b0*/  LDC R7, c[0x0][0x448] ;  /* 0x00011200ff077b82 */ /* 0x000e620000000800 */
[----:B------:R-:W-:Y:S01]  /*194c0*/  ULDC.64 UR4, c[0x0][0x298] ;  /* 0x0000a60000047ab9 */ /* 0x000fe20000000a00 */
[----:B------:R-:W-:Y:S01]  /*194d0*/  ULDC.64 UR6, c[0x0][0x280] ;  /* 0x0000a00000067ab9 */ /* 0x000fe20000000a00 */
[----:B------:R-:W3:Y:S04]  /*194e0*/  LDL R4, [R1+0x58] ;  /* 0x0000580001047983 */ /* 0x000ee80000100800 */
[----:B------:R-:W4:Y:S04]  /*194f0*/  LDL R9, [R1+0x38] ;  /* 0x0000380001097983 */ /* 0x000f280000100800 */
[----:B------:R-:W4:Y:S01]  /*19500*/  LDL R8, [R1+0x60] ;  /* 0x0000600001087983 */ /* 0x000f220000100800 */
[----:B------:R-:W1:Y:S01]  /*19510*/  S2R R2, SR_TID.X ;  /* 0x0000000000027919 */ /* 0x000e620000002100 */
[----:B0-----:R-:W0:Y:S02]  /*19520*/  S2R R0, SR_TID.X ;  /* 0x0000000000007919 */ /* 0x001e240000002100 */
[----:B------:R-:W4:Y:S01]  /*19530*/  LDL R6, [R1+0x3c] ;  /* 0x00003c0001067983 */ /* 0x000f220000100800 */
[----:B-1----:R-:W-:-:S13]  /*19540*/  ISETP.NE.AND P0, PT, R7, 0x1, PT ;  /* 0x000000010700780c */ /* 0x002fda0003f05270 */
[----:B------:R-:W1:Y:S01]  /*19550*/  @P0 LDC R3, c[0x0][0x450] ;  /* 0x00011400ff030b82 */ /* 0x000e620000000800 */
[----:B------:R-:W-:-:S04]  /*19560*/  LOP3.LUT R2, R2, 0x7f, RZ, 0xc0, !PT ;  /* 0x0000007f02027812 */ /* 0x000fc800078ec0ff */
[----:B------:R-:W-:Y:S01]  /*19570*/  SHF.R.U32.HI R2, RZ, 0x3, R2 ;  /* 0x00000003ff027819 */ /* 0x000fe20000011602 */
[----:B0-----:R-:W-:-:S05]  /*19580*/  IMAD.SHL.U32 R0, R0, 0x10, RZ ;  /* 0x0000001000007824 */ /* 0x001fca00078e00ff */
[----:B------:R-:W-:Y:S02]  /*19590*/  LOP3.LUT R0, R2, 0x70, R0, 0xf8, !PT ;  /* 0x0000007002007812 */ /* 0x000fe400078ef800 */
[----:B------:R-:W0:Y:S03]  /*195a0*/  @P0 LDC R2, c[0x0][0x44c] ;  /* 0x00011300ff020b82 */ /* 0x000e260000000800 */
[----:B--2---:R-:W-:-:S04]  /*195b0*/  IMAD R5, R10, 0x40, R0 ;  /* 0x000000400a057824 */ /* 0x004fc800078e0200 */
[----:B0-----:R-:W-:-:S04]  /*195c0*/  @P0 IMAD.HI.U32 R2, R5, R2, RZ ;  /* 0x0000000205020227 */ /* 0x001fc800078e00ff */
[----:B------:R-:W-:Y:S01]  /*195d0*/  IMAD.MOV.U32 R0, RZ, RZ, R5 ;  /* 0x000000ffff007224 */ /* 0x000fe200078e0005 */
[----:B-1----:R-:W-:Y:S01]  /*195e0*/  @P0 SHF.R.U32.HI R0, RZ, R3, R2 ;  /* 0x00000003ff000219 */ /* 0x002fe20000011602 */
[----:B---3--:R-:W-:-:S04]  /*195f0*/  IMAD R2, R4, UR4, RZ ;  /* 0x0000000404027c24 */ /* 0x008fc8000f8e02ff */
        /* <DEDUP_REMOVED lines=76> */
.L_x_4673:
        /* <DEDUP_REMOVED lines=12> */
.L_x_4517:
        /* <DEDUP_REMOVED lines=37> */
.L_x_4519:
[----:B------:R-:W-:Y:S05]  /*19dd0*/  BSYNC B6 ;  /* 0x0000000000067941 */ /* 0x000fea0003800000 */
.L_x_4518:
[----:B-1----:R-:W2:Y:S01]  /*19de0*/  LDL.LU R5, [R1+0x38] ;  /* 0x0000380001057983 */ /* 0x002ea20000300800 */
[----:B------:R-:W0:Y:S01]  /*19df0*/  LDC R7, c[0x0][0x448] ;  /* 0x00011200ff077b82 */ /* 0x000e220000000800 */
[----:B------:R-:W-:Y:S02]  /*19e00*/  ULDC.64 UR4, c[0x0][0x3d8] ;  /* 0x0000f60000047ab9 */ /* 0x000fe40000000a00 */
[----:B------:R-:W2:Y:S04]  /*19e10*/  LDL.LU.64 R2, [R1+0x58] ;  /* 0x0000580001027983 */ /* 0x000ea80000300a00 */
[----:B------:R-:W3:Y:S04]  /*19e20*/  LDL.LU R0, [R1+0x60] ;  /* 0x0000600001007983 */ /* 0x000ee80000300800 */
[----:B------:R-:W4:Y:S04]  /*19e30*/  LDL.LU R4, [R1+0x3c] ;  /* 0x00003c0001047983 */ /* 0x000f280000300800 */
[----:B------:R-:W5:Y:S04]  /*19e40*/  LDL.LU R6, [R1+0x30] ;  /* 0x0000300001067983 */ /* 0x000f680000300800 */
[----:B------:R-:W5:Y:S01]  /*19e50*/  LDL.LU R8, [R1+0x14] ;  /* 0x0000140001087983 */ /* 0x000f620000300800 */
[----:B0-----:R-:W-:Y:S01]  /*19e60*/  ISETP.NE.AND P0, PT, R7, 0x1, PT ;  /* 0x000000010700780c */ /* 0x001fe20003f05270 */
[----:B------:R-:W0:Y:S02]  /*19e70*/  S2R R10, SR_TID.X ;  /* 0x00000000000a7919 */ /* 0x000e240000002100 */
[----:B0-----:R-:W-:-:S05]  /*19e80*/  IMAD.SHL.U32 R10, R10, 0x8, RZ ;  /* 0x000000080a0a7824 */ /* 0x001fca00078e00ff */
[----:B------:R-:W-:Y:S01]  /*19e90*/  LOP3.LUT R10, R10, 0x38, RZ, 0xc0, !PT ;  /* 0x000000380a0a7812 */ /* 0x000fe200078ec0ff */
[----:B--2---:R-:W-:-:S04]  /*19ea0*/  IMAD.MOV.U32 R3, RZ, RZ, R5 ;  /* 0x000000ffff037224 */ /* 0x004fc800078e0005 */
        /* <DEDUP_REMOVED lines=8> */
[----:B------:R-:W1:Y:S02]  /*19f30*/  @P0 LDC R4, c[0x0][0x44c] ;  /* 0x00011300ff040b82 */ /* 0x000e640000000800 */
[----:B------:R-:W-:Y:S02]  /*19f40*/  IMAD.IADD R3, R3, 0x1, R0 ;  /* 0x0000000103037824 */ /* 0x000fe400078e0200 */
[----:B-----5:R-:W-:Y:S02]  /*19f50*/  IMAD.MOV.U32 R0, RZ, RZ, R6 ;  /* 0x000000ffff007224 */ /* 0x020fe400078e0006 */
[----:B-1----:R-:W-:-:S05]  /*19f60*/  @P0 IMAD.HI.U32 R4, R6, R4, RZ ;  /* 0x0000000406040227 */ /* 0x002fca00078e00ff */
[----:B0-----:R-:W-:-:S05]  /*19f70*/  @P0 SHF.R.U32.HI R0, RZ, R5, R4 ;  /* 0x00000005ff000219 */ /* 0x001fca0000011604 */
[----:B------:R-:W-:-:S04]  /*19f80*/  IMAD.MOV R4, RZ, RZ, -R0 ;  /* 0x000000ffff047224 */ /* 0x000fc800078e0a00 */
[----:B------:R-:W-:Y:S02]  /*19f90*/  IMAD R4, R7, R4, R6 ;  /* 0x0000000407047224 */ /* 0x000fe400078e0206 */
[----:B------:R-:W0:Y:S01]  /*19fa0*/  S2R R6, SR_TID.X ;  /* 0x0000000000067919 */ /* 0x000e220000002100 */
        /* <DEDUP_REMOVED lines=8> */
[----:B------:R-:W-:Y:S02]  /*1a030*/  IMAD R0, R0, UR4, RZ ;  /* 0x0000000400007c24 */ /* 0x000fe4000f8e02ff */
[----:B0-----:R-:W-:-:S05]  /*1a040*/  IMAD.SHL.U32 R6, R6, 0x8, RZ ;  /* 0x0000000806067824 */ /* 0x001fca00078e00ff */
[----:B------:R-:W-:Y:S01]  /*1a050*/  LOP3.LUT R6, R6, 0x38, RZ, 0xc0, !PT ;  /* 0x0000003806067812 */ /* 0x000fe200078ec0ff */
[----:B------:R-:W-:Y:S01]  /*1a060*/  IMAD R4, R4, UR5, R0 ;  /* 0x0000000504047c24 */ /* 0x000fe2000f8e0200 */
[----:B------:R-:W-:Y:S02]  /*1a070*/  ULDC.64 UR4, c[0x0][0x390] ;  /* 0x0000e40000047ab9 */ /* 0x000fe40000000a00 */
[C---:B------:R-:W-:Y:S02]  /*1a080*/  LOP3.LUT R9, R6.reuse, 0x80, RZ, 0xfc, !PT ;  /* 0x0000008006097812 */ /* 0x040fe400078efcff */
[----:B------:R-:W-:Y:S02]  /*1a090*/  LOP3.LUT R6, R6, 0x40, RZ, 0xfc, !PT ;  /* 0x0000004006067812 */ /* 0x000fe400078efcff */
[----:B------:R-:W-:Y:S01]  /*1a0a0*/  LEA R0, P0, R2, UR4, 0x1 ;  /* 0x0000000402007c11 */ /* 0x000fe2000f8008ff */
[----:B------:R-:W-:Y:S02]  /*1a0b0*/  ULDC UR4, c[0x0][0x3b8] ;  /* 0x0000ee0000047ab9 */ /* 0x000fe40000000800 */
[----:B------:R-:W-:-:S02]  /*1a0c0*/  ISETP.GE.AND P1, PT, R6, UR4, PT ;  /* 0x0000000406007c0c */ /* 0x000fc4000bf26270 */
[----:B------:R-:W0:Y:S01]  /*1a0d0*/  S2R R6, SR_TID.X ;  /* 0x0000000000067919 */ /* 0x000e220000002100 */
[----:B------:R-:W-:Y:S02]  /*1a0e0*/  ISETP.GE.AND P3, PT, R10, UR4, PT ;  /* 0x000000040a007c0c */ /* 0x000fe4000bf66270 */
[----:B------:R-:W-:Y:S02]  /*1a0f0*/  ISETP.GE.AND P2, PT, R9, UR4, PT ;  /* 0x0000000409007c0c */ /* 0x000fe4000bf46270 */
[----:B------:R-:W-:-:S09]  /*1a100*/  LOP3.LUT R8, R8, 0xfffffff7, RZ, 0xc0, !PT ;  /* 0xfffffff708087812 */ /* 0x000fd200078ec0ff */
[----:B------:R-:W-:-:S04]  /*1a110*/  @P3 LOP3.LUT R8, R8, 0x8, RZ, 0xfc, !PT ;  /* 0x0000000808083812 */ /* 0x000fc800078efcff */
[----:B------:R-:W-:-:S04]  /*1a120*/  LOP3.LUT R8, R8, 0xfffffffd, RZ, 0xc0, !PT ;  /* 0xfffffffd08087812 */ /* 0x000fc800078ec0ff */
[----:B------:R-:W-:-:S04]  /*1a130*/  @P2 LOP3.LUT R8, R8, 0x2, RZ, 0xfc, !PT ;  /* 0x0000000208082812 */ /* 0x000fc800078efcff */
[----:B------:R-:W-:Y:S01]  /*1a140*/  LOP3.LUT R8, R8, 0xfffffffb, RZ, 0xc0, !PT ;  /* 0xfffffffb08087812 */ /* 0x000fe200078ec0ff */
[----:B0-----:R-:W-:-:S03]  /*1a150*/  IMAD.SHL.U32 R6, R6, 0x8, RZ ;  /* 0x0000000806067824 */ /* 0x001fc600078e00ff */
[----:B------:R-:W-:Y:S01]  /*1a160*/  @P1 LOP3.LUT R8, R8, 0x4, RZ, 0xfc, !PT ;  /* 0x0000000408081812 */ /* 0x000fe200078efcff */
[----:B------:R-:W-:Y:S01]  /*1a170*/  IMAD.IADD R4, R3, 0x1, R4 ;  /* 0x0000000103047824 */ /* 0x000fe200078e0204 */
[----:B------:R-:W-:-:S03]  /*1a180*/  LOP3.LUT R6, R6, 0x38, RZ, 0xc0, !PT ;  /* 0x0000003806067812 */ /* 0x000fc600078ec0ff */
[----:B------:R0:W-:Y:S01]  /*1a190*/  STL [R1+0x14], R8 ;  /* 0x0000140801007387 */ /* 0x0001e20000100800 */
[----:B------:R-:W-:Y:S02]  /*1a1a0*/  LEA.HI.X R4, R2, UR5, R4, 0x1, P0 ;  /* 0x0000000502047c11 */ /* 0x000fe400080f0c04 */
[C---:B0-----:R-:W-:Y:S02]  /*1a1b0*/  LOP3.LUT R8, R6.reuse, 0x100, RZ, 0xfc, !PT ;  /* 0x0000010006087812 */ /* 0x041fe400078efcff */
[----:B------:R-:W-:Y:S02]  /*1a1c0*/  LOP3.LUT R6, R6, 0xc0, RZ, 0xfc, !PT ;  /* 0x000000c006067812 */ /* 0x000fe400078efcff */
[----:B------:R-:W-:Y:S02]  /*1a1d0*/  ISETP.GE.AND P0, PT, R8, UR4, PT ;  /* 0x0000000408007c0c */ /* 0x000fe4000bf06270 */
[----:B------:R-:W0:Y:S01]  /*1a1e0*/  S2R R8, SR_TID.X ;  /* 0x0000000000087919 */ /* 0x000e220000002100 */
[----:B------:R-:W-:-:S02]  /*1a1f0*/  ISETP.GE.AND P5, PT, R6, UR4, PT ;  /* 0x0000000406007c0c */ /* 0x000fc4000bfa6270 */
[----:B------:R-:W1:Y:S01]  /*1a200*/  S2R R6, SR_TID.X ;  /* 0x0000000000067919 */ /* 0x000e620000002100 */
[----:B------:R-:W-:Y:S02]  /*1a210*/  SEL R5, RZ, 0x1, P3 ;  /* 0x00000001ff057807 */ /* 0x000fe40001800000 */
[----:B------:R-:W-:Y:S02]  /*1a220*/  SEL R3, RZ, 0x4, P2 ;  /* 0x00000004ff037807 */ /* 0x000fe40001000000 */
[----:B------:R-:W-:-:S04]  /*1a230*/  SEL R2, RZ, 0x2, P1 ;  /* 0x00000002ff027807 */ /* 0x000fc80000800000 */
[----:B------:R-:W-:Y:S02]  /*1a240*/  IADD3 R2, R3, R2, R5 ;  /* 0x0000000203027210 */ /* 0x000fe40007ffe005 */
[----:B------:R-:W-:Y:S02]  /*1a250*/  SEL R5, RZ, 0x10, P0 ;  /* 0x00000010ff057807 */ /* 0x000fe40000000000 */
[----:B------:R-:W-:Y:S01]  /*1a260*/  SEL R3, RZ, 0x8, P5 ;  /* 0x00000008ff037807 */ /* 0x000fe20002800000 */
[----:B0-----:R-:W-:Y:S02]  /*1a270*/  IMAD.SHL.U32 R8, R8, 0x8, RZ ;  /* 0x0000000808087824 */ /* 0x001fe400078e00ff */
[----:B-1----:R-:W-:-:S03]  /*1a280*/  IMAD.SHL.U32 R6, R6, 0x8, RZ ;  /* 0x0000000806067824 */ /* 0x002fc600078e00ff */
[----:B------:R-:W-:-:S04]  /*1a290*/  LOP3.LUT R8, R8, 0x38, RZ, 0xc0, !PT ;  /* 0x0000003808087812 */ /* 0x000fc800078ec0ff */
[----:B------:R-:W-:Y:S02]  /*1a2a0*/  LOP3.LUT R9, R8, 0x180, RZ, 0xfc, !PT ;  /* 0x0000018008097812 */ /* 0x000fe400078efcff */
[----:B------:R-:W-:Y:S02]  /*1a2b0*/  LOP3.LUT R6, R6, 0x38, RZ, 0xc0, !PT ;  /* 0x0000003806067812 */ /* 0x000fe400078ec0ff */
[----:B------:R-:W-:Y:S02]  /*1a2c0*/  ISETP.GE.AND P1, PT, R9, UR4, PT ;  /* 0x0000000409007c0c */ /* 0x000fe4000bf26270 */
[----:B------:R-:W-:Y:S02]  /*1a2d0*/  LOP3.LUT R8, R6, 0x140, RZ, 0xfc, !PT ;  /* 0x0000014006087812 */ /* 0x000fe400078efcff */
[----:B------:R-:W-:Y:S02]  /*1a2e0*/  IADD3 R2, R5, R2, R3 ;  /* 0x0000000205027210 */ /* 0x000fe40007ffe003 */
[----:B------:R-:W-:-:S02]  /*1a2f0*/  SEL R5, RZ, 0x40, P1 ;  /* 0x00000040ff057807 */ /* 0x000fc40000800000 */
[----:B------:R-:W-:Y:S02]  /*1a300*/  LOP3.LUT R6, R6, 0x1c0, RZ, 0xfc, !PT ;  /* 0x000001c006067812 */ /* 0x000fe400078efcff */
[----:B------:R-:W-:Y:S02]  /*1a310*/  ISETP.GE.AND P1, PT, R8, UR4, PT ;  /* 0x0000000408007c0c */ /* 0x000fe4000bf26270 */
[----:B------:R-:W-:Y:S02]  /*1a320*/  ISETP.GE.AND P2, PT, R6, UR4, PT ;  /* 0x0000000406007c0c */ /* 0x000fe4000bf46270 */
[----:B------:R-:W-:Y:S01]  /*1a330*/  SEL R3, RZ, 0x20, P1 ;  /* 0x00000020ff037807 */ /* 0x000fe20000800000 */
[----:B------:R-:W-:Y:S01]  /*1a340*/  UMOV UR4, 0xffffffff ;  /* 0xffffffff00047882 */ /* 0x000fe20000000000 */
[----:B------:R-:W-:Y:S02]  /*1a350*/  SEL R6, RZ, 0x80, P2 ;  /* 0x00000080ff067807 */ /* 0x000fe40001000000 */
[----:B------:R-:W-:-:S05]  /*1a360*/  IADD3 R5, R5, R2, R3 ;  /* 0x0000000205057210 */ /* 0x000fca0007ffe003 */
[----:B------:R-:W-:Y:S01]  /*1a370*/  IMAD.IADD R6, R5, 0x1, R6 ;  /* 0x0000000105067824 */ /* 0x000fe200078e0206 */
[----:B------:R-:W-:Y:S06]  /*1a380*/  BRA.DIV UR4, `(.L_x_4520) ;  /* 0x0000006204687947 */ /* 0x000fec000b800000 */
[----:B------:R-:W2:Y:S04]  /*1a390*/  LDL.LU R8, [R1+0x4c] ;  /* 0x00004c0001087983 */ /* 0x000ea80000300800 */
[----:B------:R-:W3:Y:S04]  /*1a3a0*/  LDL.LU R3, [R1+0x4] ;  /* 0x0000040001037983 */ /* 0x000ee80000300800 */
[----:B------:R-:W4:Y:S04]  /*1a3b0*/  LDL.LU R2, [R1+0x50] ;  /* 0x0000500001027983 */ /* 0x000f280000300800 */
[----:B------:R-:W5:Y:S04]  /*1a3c0*/  LDL.LU R12, [R1+0x14] ;  /* 0x00001400010c7983 */ /* 0x000f680000300800 */
[----:B------:R-:W5:Y:S04]  /*1a3d0*/  LDL R11, [R1+0x18] ;  /* 0x00001800010b7983 */ /* 0x000f680000100800 */
[----:B------:R-:W5:Y:S01]  /*1a3e0*/  LDL.LU R10, [R1+0x64] ;  /* 0x00006400010a7983 */ /* 0x000f620000300800 */
[----:B------:R-:W0:Y:S02]  /*1a3f0*/  S2R R13, SR_TID.X ;  /* 0x00000000000d7919 */ /* 0x000e240000002100 */
[----:B0-----:R-:W-:-:S05]  /*1a400*/  IMAD.SHL.U32 R13, R13, 0x8, RZ ;  /* 0x000000080d0d7824 */ /* 0x001fca00078e00ff */
[----:B------:R-:W-:Y:S01]  /*1a410*/  LOP3.LUT R13, R13, 0x38, RZ, 0xc0, !PT ;  /* 0x000000380d0d7812 */ /* 0x000fe200078ec0ff */
[----:B------:R-:W-:Y:S04]  /*1a420*/  SHFL.IDX PT, R14, R0, 0x1, 0x181f ;  /* 0x00381f00000e7f89 */ /* 0x000fe800000e0000 */
[----:B------:R-:W-:Y:S01]  /*1a430*/  SHFL.IDX PT, R9, R4, 0x1, 0x181f ;  /* 0x00381f0004097f89 */ /* 0x000fe200000e0000 */
[----:B--2---:R-:W-:-:S05]  /*1a440*/  IMAD R7, R8, R7, RZ ;  /* 0x0000000708077224 */ /* 0x004fca00078e02ff */
[-C--:B---3--:R-:W-:Y:S02]  /*1a450*/  ISETP.GE.AND P2, PT, R3, R7.reuse, PT ;  /* 0x000000070300720c */ /* 0x088fe40003f46270 */
[----:B----4-:R-:W-:Y:S02]  /*1a460*/  ISETP.GE.AND P3, PT, R2, R7, PT ;  /* 0x000000070200720c */ /* 0x010fe40003f66270 */
[----:B-----5:R-:W-:-:S04]  /*1a470*/  LOP3.LUT R12, R12, 0xfffffbff, RZ, 0xc0, !PT ;  /* 0xfffffbff0c0c7812 */ /* 0x020fc800078ec0ff */
[----:B------:R-:W-:-:S05]  /*1a480*/  @P1 LOP3.LUT R12, R12, 0x400, RZ, 0xfc, !PT ;  /* 0x000004000c0c1812 */ /* 0x000fca00078efcff */
[----:B------:R-:W-:Y:S02]  /*1a490*/  @!P2 LOP3.LUT R2, R5, 0x40, RZ, 0xc0, !PT ;  /* 0x000000400502a812 */ /* 0x000fe400078ec0ff */
[C---:B------:R-:W-:Y:S02]  /*1a4a0*/  LOP3.LUT P1, RZ, R12.reuse, 0x8, RZ, 0xc0, !PT ;  /* 0x000000080cff7812 */ /* 0x040fe4000782c0ff */
[C---:B------:R-:W-:Y:S02]  /*1a4b0*/  LOP3.LUT P4, RZ, R12.reuse, 0x2, RZ, 0xc0, !PT ;  /* 0x000000020cff7812 */ /* 0x040fe4000788c0ff */
[----:B------:R-:W-:Y:S02]  /*1a4c0*/  LOP3.LUT R12, R12, 0xfffffeff, RZ, 0xc0, !PT ;  /* 0xfffffeff0c0c7812 */ /* 0x000fe400078ec0ff */
[----:B------:R-:W-:Y:S02]  /*1a4d0*/  @!P2 SHF.R.U32.HI R2, RZ, 0x2, R2 ;  /* 0x00000002ff02a819 */ /* 0x000fe40000011602 */
[----:B------:R-:W-:-:S02]  /*1a4e0*/  @P3 LOP3.LUT R12, R12, 0x100, RZ, 0xfc, !PT ;  /* 0x000001000c0c3812 */ /* 0x000fc400078efcff */
[----:B------:R-:W-:Y:S02]  /*1a4f0*/  @!P2 ISETP.NE.U32.AND P3, PT, R2, RZ, PT ;  /* 0x000000ff0200a20c */ /* 0x000fe40003f65070 */
[----:B------:R-:W-:Y:S02]  /*1a500*/  @!P2 LOP3.LUT R2, R6, 0x80, RZ, 0xc0, !PT ;  /* 0x000000800602a812 */ /* 0x000fe400078ec0ff */
[----:B------:R-:W-:Y:S02]  /*1a510*/  LOP3.LUT R12, R12, 0xffffffdf, RZ, 0xc0, !PT ;  /* 0xffffffdf0c0c7812 */ /* 0x000fe400078ec0ff */
[----:B------:R-:W-:-:S07]  /*1a520*/  @!P2 SHF.R.U32.HI R2, RZ, 0x3, R2 ;  /* 0x00000003ff02a819 */ /* 0x000fce0000011602 */
[----:B------:R-:W-:Y:S02]  /*1a530*/  @P3 LOP3.LUT R12, R12, 0x20, RZ, 0xfc, !PT ;  /* 0x000000200c0c3812 */ /* 0x000fe400078efcff */
[----:B------:R-:W-:Y:S02]  /*1a540*/  @!P2 ISETP.NE.U32.AND P3, PT, R2, RZ, PT ;  /* 0x000000ff0200a20c */ /* 0x000fe40003f65070 */
[----:B------:R-:W0:Y:S04]  /*1a550*/  SHFL.IDX PT, R2, R0, RZ, 0x181f ;  /* 0x00181fff00027589 */ /* 0x000e2800000e0000 */
[----:B------:R-:W1:Y:S01]  /*1a560*/  SHFL.IDX PT, R8, R4, RZ, 0x181f ;  /* 0x00181fff04087589 */ /* 0x000e6200000e0000 */
[----:B------:R-:W-:Y:S02]  /*1a570*/  LOP3.LUT R12, R12, 0xfffffdff, RZ, 0xc0, !PT ;  /* 0xfffffdff0c0c7812 */ /* 0x000fe400078ec0ff */
[----:B0-----:R-:W-:-:S05]  /*1a580*/  @!P2 LEA R3, P6, R13, R2, 0x1 ;  /* 0x000000020d03a211 */ /* 0x001fca00078c08ff */
[----:B-1----:R-:W-:-:S05]  /*1a590*/  @!P2 IMAD.X R2, RZ, RZ, R8, P6 ;  /* 0x000000ffff02a224 */ /* 0x002fca00030e0608 */
[-C--:B------:R-:W-:Y:S02]  /*1a5a0*/  @!P2 LOP3.LUT R3, R3, R2.reuse, RZ, 0x3c, !PT ;  /* 0x000000020303a212 */ /* 0x080fe400078e3cff */
[----:B------:R-:W-:Y:S02]  /*1a5b0*/  @P3 LOP3.LUT R12, R12, 0x200, RZ, 0xfc, !PT ;  /* 0x000002000c0c3812 */ /* 0x000fe400078efcff */
[C---:B------:R-:W-:Y:S02]  /*1a5c0*/  @!P2 LOP3.LUT R2, R3.reuse, R2, RZ, 0x3c, !PT ;  /* 0x000000020302a212 */ /* 0x040fe400078e3cff */
[C---:B------:R-:W-:Y:S02]  /*1a5d0*/  LOP3.LUT P6, RZ, R12.reuse, 0x4, RZ, 0xc0, !PT ;  /* 0x000000040cff7812 */ /* 0x040fe400078cc0ff */
[----:B------:R-:W-:Y:S02]  /*1a5e0*/  @!P2 LOP3.LUT R3, R3, R2, RZ, 0x3c, !PT ;  /* 0x000000020303a212 */ /* 0x000fe400078e3cff */
[----:B------:R-:W-:-:S03]  /*1a5f0*/  LOP3.LUT P3, RZ, R12, 0x20, RZ, 0xc0, !PT ;  /* 0x000000200cff7812 */ /* 0x000fc6000786c0ff */
[----:B------:R-:W-:Y:S01]  /*1a600*/  @!P2 LDGSTS.E.BYPASS.LTC128B.128 [R11+0x26400], desc[UR42][R2.64], !P1 ;  /* 0x26400000020bafae */ /* 0x000fe2000c901d6a */
[----:B------:R-:W-:-:S05]  /*1a610*/  LOP3.LUT P1, RZ, R12, 0x400, RZ, 0xc0, !PT ;  /* 0x000004000cff7812 */ /* 0x000fca000782c0ff */
[----:B------:R-:W-:Y:S04]  /*1a620*/  @!P2 LDGSTS.E.BYPASS.LTC128B.128 [R11+0x28400], desc[UR42][R2.64+0x80], !P6 ;  /* 0x28400080020bafae */ /* 0x000fe8000f101d6a */
[----:B------:R-:W-:Y:S04]  /*1a630*/  @!P2 LDGSTS.E.BYPASS.LTC128B.128 [R11+0x2a400], desc[UR42][R2.64+0x100], !P4 ;  /* 0x2a400100020bafae */ /* 0x000fe8000e101d6a */
[----:B------:R-:W-:Y:S04]  /*1a640*/  @!P2 LDGSTS.E.BYPASS.LTC128B.128 [R11+0x2c400], desc[UR42][R2.64+0x180], !P5 ;  /* 0x2c400180020bafae */ /* 0x000fe8000e901d6a */
[----:B------:R-:W-:Y:S04]  /*1a650*/  @!P2 LDGSTS.E.BYPASS.LTC128B.128 [R11+0x2e400], desc[UR42][R2.64+0x200], !P0 ;  /* 0x2e400200020bafae */ /* 0x000fe8000c101d6a */
[----:B------:R-:W-:Y:S04]  /*1a660*/  @!P2 LDGSTS.E.BYPASS.LTC128B.128 [R11+0x30400], desc[UR42][R2.64+0x280], !P1 ;  /* 0x30400280020bafae */ /* 0x000fe8000c901d6a */
[----:B------:R-:W-:Y:S01]  /*1a670*/  @!P2 LDGSTS.E.BYPASS.LTC128B.128 [R11+0x32400], desc[UR42][R2.64+0x300], P3 ;  /* 0x32400300020bafae */ /* 0x000fe20009901d6a */
[----:B------:R-:W-:-:S13]  /*1a680*/  LOP3.LUT P3, RZ, R12, 0x200, RZ, 0xc0, !PT ;  /* 0x000002000cff7812 */ /* 0x000fda000786c0ff */
[----:B------:R0:W-:Y:S01]  /*1a690*/  @!P2 LDGSTS.E.BYPASS.LTC128B.128 [R11+0x34400], desc[UR42][R2.64+0x380], P3 ;  /* 0x34400380020bafae */ /* 0x0001e20009901d6a */
[----:B------:R-:W-:-:S13]  /*1a6a0*/  LOP3.LUT P3, RZ, R12, 0x100, RZ, 0xc0, !PT ;  /* 0x000001000cff7812 */ /* 0x000fda000786c0ff */
[----:B------:R-:W-:-:S05]  /*1a6b0*/  @!P3 LEA R14, P2, R13, R14, 0x1 ;  /* 0x0000000e0d0eb211 */ /* 0x000fca00078408ff */
[----:B------:R-:W-:Y:S01]  /*1a6c0*/  @!P3 IMAD.X R9, RZ, RZ, R9, P2 ;  /* 0x000000ffff09b224 */ /* 0x000fe200010e0609 */
[----:B------:R-:W-:Y:S02]  /*1a6d0*/  LOP3.LUT P2, RZ, R12, 0x8, RZ, 0xc0, !PT ;  /* 0x000000080cff7812 */ /* 0x000fe4000784c0ff */
[----:B------:R-:W-:Y:S01]  /*1a6e0*/  @!P3 LOP3.LUT R8, R5, 0x40, RZ, 0xc0, !PT ;  /* 0x000000400508b812 */ /* 0x000fe200078ec0ff */
[----:B0-----:R-:W-:Y:S02]  /*1a6f0*/  @!P3 IMAD.MOV.U32 R2, RZ, RZ, R14 ;  /* 0x000000ffff02b224 */ /* 0x001fe400078e000e */
        /* <DEDUP_REMOVED lines=37> */
[----:B------:R0:W-:Y:S04]  /*1a950*/  STL [R1+0x14], R12 ;  /* 0x0000140c01007387 */ /* 0x0001e80000100800 */
[----:B------:R0:W-:Y:S04]  /*1a960*/  @!P2 LDGSTS.E.BYPASS.LTC128B.128 [R11+0x35400], desc[UR42][R2.64+0x380], P3 ;  /* 0x35400380020bafae */ /* 0x0001e80009901d6a */
[----:B------:R-:W1:Y:S04]  /*1a970*/  SHFL.IDX PT, R4, R4, 0x3, 0x181f ;  /* 0x00781f0004047f89 */ /* 0x000e6800000e0000 */
[----:B------:R-:W2:Y:S02]  /*1a980*/  SHFL.IDX PT, R0, R0, 0x3, 0x181f ;  /* 0x00781f0000007f89 */ /* 0x000ea400000e0000 */
.L_x_4683:
[----:B0-----:R-:W3:Y:S01]  /*1a990*/  LDL.LU R2, [R1+0x68] ;  /* 0x0000680001027983 */ /* 0x001ee20000300800 */
[----:B------:R-:W-:Y:S01]  /*1a9a0*/  BSSY B0, `(.L_x_4521) ;  /* 0x000001e000007945 */ /* 0x000fe20003800000 */
[----:B---3--:R-:W-:-:S13]  /*1a9b0*/  ISETP.GE.AND P2, PT, R2, R7, PT ;  /* 0x000000070200720c */ /* 0x008fda0003f46270 */
[----:B------:R-:W-:Y:S05]  /*1a9c0*/  @P2 BRA `(.L_x_4522) ;  /* 0x00000000006c2947 */ /* 0x000fea0003800000 */
[----:B------:R-:W3:Y:S04]  /*1a9d0*/  LDL R3, [R1+0x14] ;  /* 0x0000140001037983 */ /* 0x000ee80000100800 */
[----:B------:R-:W4:Y:S01]  /*1a9e0*/  LDL R8, [R1+0x18] ;  /* 0x0000180001087983 */ /* 0x000f220000100800 */
[----:B------:R-:W-:Y:S02]  /*1a9f0*/  LOP3.LUT R5, R5, 0x40, RZ, 0xc0, !PT ;  /* 0x0000004005057812 */ /* 0x000fe400078ec0ff */
[----:B------:R-:W-:Y:S01]  /*1aa00*/  LOP3.LUT R6, R6, 0x80, RZ, 0xc0, !PT ;  /* 0x0000008006067812 */ /* 0x000fe200078ec0ff */
[----:B------:R-:W0:Y:S01]  /*1aa10*/  S2R R2, SR_TID.X ;  /* 0x0000000000027919 */ /* 0x000e220000002100 */
[----:B------:R-:W-:Y:S02]  /*1aa20*/  SHF.R.U32.HI R5, RZ, 0x2, R5 ;  /* 0x00000002ff057819 */ /* 0x000fe40000011605 */
[----:B------:R-:W-:Y:S01]  /*1aa30*/  SHF.R.U32.HI R6, RZ, 0x3, R6 ;  /* 0x00000003ff067819 */ /* 0x000fe20000011606 */
[----:B0-----:R-:W-:-:S05]  /*1aa40*/  IMAD.SHL.U32 R2, R2, 0x8, RZ ;  /* 0x0000000802027824 */ /* 0x001fca00078e00ff */
[----:B------:R-:W-:-:S04]  /*1aa50*/  LOP3.LUT R2, R2, 0x38, RZ, 0xc0, !PT ;  /* 0x0000003802027812 */ /* 0x000fc800078ec0ff */
[----:B--2---:R-:W-:Y:S02]  /*1aa60*/  LEA R2, P2, R2, R0, 0x1 ;  /* 0x0000000002027211 */ /* 0x004fe400078408ff */
[C---:B---3--:R-:W-:Y:S02]  /*1aa70*/  LOP3.LUT P6, RZ, R3.reuse, 0x8, RZ, 0xc0, !PT ;  /* 0x0000000803ff7812 */ /* 0x048fe400078cc0ff */
[C---:B------:R-:W-:Y:S02]  /*1aa80*/  LOP3.LUT P4, RZ, R3.reuse, 0x4, RZ, 0xc0, !PT ;  /* 0x0000000403ff7812 */ /* 0x040fe4000788c0ff */
[----:B------:R-:W-:Y:S01]  /*1aa90*/  LOP3.LUT P3, RZ, R3, 0x2, RZ, 0xc0, !PT ;  /* 0x0000000203ff7812 */ /* 0x000fe2000786c0ff */
[----:B-1----:R-:W-:Y:S01]  /*1aaa0*/  IMAD.X R3, RZ, RZ, R4, P2 ;  /* 0x000000ffff037224 */ /* 0x002fe200010e0604 */
[----:B------:R-:W-:-:S07]  /*1aab0*/  ISETP.NE.U32.AND P2, PT, R5, RZ, PT ;  /* 0x000000ff0500720c */ /* 0x000fce0003f45070 */
[----:B------:R-:W-:Y:S01]  /*1aac0*/  @!PT LDS RZ, [RZ] ;  /* 0x00000000fffff984 */ /* 0x000fe20000000800 */
[----:B------:R-:W-:Y:S01]  /*1aad0*/  @!PT LDS RZ, [RZ] ;  /* 0x00000000fffff984 */ /* 0x000fe20000000800 */
[----:B------:R-:W-:Y:S01]  /*1aae0*/  @!PT LDS RZ, [RZ] ;  /* 0x00000000fffff984 */ /* 0x000fe20000000800 */
[----:B----4-:R0:W-:Y:S04]  /*1aaf0*/  LDGSTS.E.BYPASS.LTC128B.128 [R8+0x27c00], desc[UR42][R2.64], !P6 ;  /* 0x27c0000002087fae */ /* 0x0101e8000f101d6a */
        /* <DEDUP_REMOVED lines=8> */
.L_x_4522:
[----:B------:R-:W-:Y:S05]  /*1ab80*/  BSYNC B0 ;  /* 0x0000000000007941 */ /* 0x000fea0003800000 */
.L_x_4521:
[----:B------:R-:W-:Y:S01]  /*1ab90*/  NOP ;  /* 0x0000000000007918 */ /* 0x000fe20000000000 */
[----:B------:R-:W-:-:S13]  /*1aba0*/  PLOP3.LUT P0, PT, PT, PT, PT, 0x80, 0x0 ;  /* 0x000000000000781c */ /* 0x000fda0003f0f070 */
.L_x_4523:
        /* <DEDUP_REMOVED lines=18> */
.L_x_4684:
[----:B------:R-:W-:Y:S05]  /*1acd0*/  BSYNC B0 ;  /* 0x0000000000007941 */ /* 0x000fea0003800000 */
.L_x_4524:
        /* <DEDUP_REMOVED lines=13> */
.L_x_4685:
[----:B------:R-:W-:Y:S05]  /*1adb0*/  BSYNC B1 ;  /* 0x0000000000017941 */ /* 0x000fea0003800000 */
.L_x_4528:
        /* <DEDUP_REMOVED lines=9> */
.L_x_4531:
[----:B------:R-:W-:Y:S05]  /*1ae50*/  BSYNC B1 ;  /* 0x0000000000017941 */ /* 0x000fea0003800000 */
.L_x_4530:
        /* <DEDUP_REMOVED lines=11> */
[----:B-1----:R-:W-:-:S07]  /*1af10*/  VIADD R4, R2, 0x400 ;  /* 0x0000040002047836 */ /* 0x002fce0000000000 */
.L_x_4532:
        /* <DEDUP_REMOVED lines=15> */
.L_x_4533:
        /* <DEDUP_REMOVED lines=15> */
.L_x_4534:
        /* <DEDUP_REMOVED lines=15> */
.L_x_4535:
        /* <DEDUP_REMOVED lines=15> */
.L_x_4536:
        /* <DEDUP_REMOVED lines=15> */
.L_x_4537:
        /* <DEDUP_REMOVED lines=15> */
.L_x_4538:
        /* <DEDUP_REMOVED lines=15> */
.L_x_4539:
        /* <DEDUP_REMOVED lines=10> */
.L_x_4527:
[----:B------:R-:W-:Y:S05]  /*1b650*/  BSYNC B0 ;  /* 0x0000000000007941 */ /* 0x000fea0003800000 */
.L_x_4526:
        /* <DEDUP_REMOVED lines=54> */
.L_x_4546:
        /* <DEDUP_REMOVED lines=8> */
.L_x_4686:
[----:B------:R-:W-:Y:S05]  /*1ba40*/  BSYNC B3 ;  /* 0x0000000000037941 */ /* 0x000fea0003800000 */
.L_x_4547:
        /* <DEDUP_REMOVED lines=9> */
.L_x_4550:
[----:B------:R-:W-:Y:S05]  /*1bae0*/  BSYNC B3 ;  /* 0x0000000000037941 */ /* 0x000fea0003800000 */
.L_x_4549:
        /* <DEDUP_REMOVED lines=12> */
.L_x_4551:
        /* <DEDUP_REMOVED lines=13> */
.L_x_4687:
[----:B------:R-:W-:Y:S05]  /*1bc80*/  BSYNC B3 ;  /* 0x0000000000037941 */ /* 0x000fea0003800000 */
.L_x_4552:
        /* <DEDUP_REMOVED lines=11> */
.L_x_4555:
[----:B------:R-:W-:Y:S05]  /*1bd40*/  BSYNC B3 ;  /* 0x0000000000037941 */ /* 0x000fea0003800000 */
.L_x_4554:
        /* <DEDUP_REMOVED lines=9> */
.L_x_4556:
        /* <DEDUP_REMOVED lines=15> */
.L_x_4557:
        /* <DEDUP_REMOVED lines=15> */
.L_x_4558:
        /* <DEDUP_REMOVED lines=15> */
.L_x_4559:
        /* <DEDUP_REMOVED lines=15> */
.L_x_4560:
        /* <DEDUP_REMOVED lines=15> */
.L_x_4561:
        /* <DEDUP_REMOVED lines=15> */
.L_x_4562:
        /* <DEDUP_REMOVED lines=15> */
.L_x_4563:
        /* <DEDUP_REMOVED lines=10> */
.L_x_4545:
[----:B------:R-:W-:Y:S05]  /*1c510*/  BSYNC B1 ;  /* 0x0000000000017941 */ /* 0x000fea0003800000 */
.L_x_4544:
[----:B------:R-:W2:Y:S02]  /*1c520*/  LDL.LU R5, [R1+0x48] ;  /* 0x0000480001057983 */ /* 0x000ea40000300800 */
[----:B--2---:R-:W-:-:S07]  /*1c530*/  VIADD R0, R5, 0xfffffffd ;  /* 0xfffffffd05007836 */ /* 0x004fce0000000000 */
.L_x_4543:
[----:B------:R-:W-:Y:S05]  /*1c540*/  BSYNC B2 ;  /* 0x0000000000027941 */ /* 0x000fea0003800000 */
.L_x_4542:
[----:B------:R-:W-:Y:S01]  /*1c550*/  VIADD R8, R8, 0xfffffffe ;  /* 0xfffffffe08087836 */ /* 0x000fe20000000000 */
[----:B------:R-:W-:-:S04]  /*1c560*/  LOP3.LUT R4, RZ, R4, RZ, 0x33, !PT ;  /* 0x00000004ff047212 */ /* 0x000fc800078e33ff */
[----:B------:R-:W-:-:S13]  /*1c570*/  ISETP.NE.AND P0, PT, R8, R4, PT ;  /* 0x000000040800720c */ /* 0x000fda0003f05270 */
[----:B------:R-:W-:Y:S05]  /*1c580*/  @!P0 BRA `(.L_x_4541) ;  /* 0x0000001800d88947 */ /* 0x000fea0003800000 */
.L_x_4604:
        /* <DEDUP_REMOVED lines=35> */
.L_x_4566:
        /* <DEDUP_REMOVED lines=8> */
.L_x_4688:
[----:B------:R-:W-:Y:S05]  /*1c840*/  BSYNC B2 ;  /* 0x0000000000027941 */ /* 0x000fea0003800000 */
.L_x_4567:
        /* <DEDUP_REMOVED lines=9> */
.L_x_4570:
[----:B------:R-:W-:Y:S05]  /*1c8e0*/  BSYNC B2 ;  /* 0x0000000000027941 */ /* 0x000fea0003800000 */
.L_x_4569:
        /* <DEDUP_REMOVED lines=12> */
.L_x_4571:
        /* <DEDUP_REMOVED lines=13> */
.L_x_4689:
[----:B------:R-:W-:Y:S05]  /*1ca80*/  BSYNC B2 ;  /* 0x0000000000027941 */ /* 0x000fea0003800000 */
.L_x_4572:
        /* <DEDUP_REMOVED lines=11> */
.L_x_4575:
[----:B------:R-:W-:Y:S05]  /*1cb40*/  BSYNC B2 ;  /* 0x0000000000027941 */ /* 0x000fea0003800000 */
.L_x_4574:
        /* <DEDUP_REMOVED lines=9> */
.L_x_4576:
        /* <DEDUP_REMOVED lines=15> */
.L_x_4577:
        /* <DEDUP_REMOVED lines=15> */
.L_x_4578:
        /* <DEDUP_REMOVED lines=15> */
.L_x_4579:
        /* <DEDUP_REMOVED lines=15> */
.L_x_4580:
        /* <DEDUP_REMOVED lines=15> */
.L_x_4581:
        /* <DEDUP_REMOVED lines=15> */
.L_x_4582:
        /* <DEDUP_REMOVED lines=15> */
.L_x_4583:
        /* <DEDUP_REMOVED lines=10> */
.L_x_4565:
[----:B------:R-:W-:Y:S05]  /*1d310*/  BSYNC B1 ;  /* 0x0000000000017941 */ /* 0x000fea0003800000 */
.L_x_4564:
        /* <DEDUP_REMOVED lines=35> */
.L_x_4586:
        /* <DEDUP_REMOVED lines=8> */
.L_x_4690:
[----:B------:R-:W-:Y:S05]  /*1d5d0*/  BSYNC B2 ;  /* 0x0000000000027941 */ /* 0x000fea0003800000 */
.L_x_4587:
        /* <DEDUP_REMOVED lines=9> */
.L_x_4590:
[----:B------:R-:W-:Y:S05]  /*1d670*/  BSYNC B2 ;  /* 0x0000000000027941 */ /* 0x000fea0003800000 */
.L_x_4589:
        /* <DEDUP_REMOVED lines=12> */
.L_x_4591:
        /* <DEDUP_REMOVED lines=13> */
.L_x_4691:
[----:B------:R-:W-:Y:S05]  /*1d810*/  BSYNC B2 ;  /* 0x0000000000027941 */ /* 0x000fea0003800000 */
.L_x_4592:
        /* <DEDUP_REMOVED lines=11> */
.L_x_4595:
[----:B------:R-:W-:Y:S05]  /*1d8d0*/  BSYNC B2 ;  /* 0x0000000000027941 */ /* 0x000fea0003800000 */
.L_x_4594:
        /* <DEDUP_REMOVED lines=9> */
.L_x_4596:
        /* <DEDUP_REMOVED lines=15> */
.L_x_4597:
        /* <DEDUP_REMOVED lines=15> */
.L_x_4598:
        /* <DEDUP_REMOVED lines=15> */
.L_x_4599:
        /* <DEDUP_REMOVED lines=15> */
.L_x_4600:
        /* <DEDUP_REMOVED lines=15> */
.L_x_4601:
        /* <DEDUP_REMOVED lines=15> */
.L_x_4602:
        /* <DEDUP_REMOVED lines=15> */
.L_x_4603:
        /* <DEDUP_REMOVED lines=10> */
.L_x_4585:
[----:B------:R-:W-:Y:S05]  /*1e0a0*/  BSYNC B1 ;  /* 0x0000000000017941 */ /* 0x000fea0003800000 */
.L_x_4584:
[----:B------:R-:W2:Y:S01]  /*1e0b0*/  LDL R5, [R1+0x2c] ;  /* 0x00002c0001057983 */ /* 0x000ea20000100800 */
[----:B------:R-:W-:Y:S01]  /*1e0c0*/  VIADD R0, R0, 0xfffffffe ;  /* 0xfffffffe00007836 */ /* 0x000fe20000000000 */
[----:B--2---:R-:W-:-:S13]  /*1e0d0*/  ISETP.GT.AND P0, PT, R6, R5, PT ;  /* 0x000000050600720c */ /* 0x004fda0003f04270 */
[----:B------:R-:W-:Y:S05]  /*1e0e0*/  @P0 BRA `(.L_x_4604) ;  /* 0xffffffe400280947 */ /* 0x000fea000383ffff */
.L_x_4541:
[----:B------:R-:W-:Y:S05]  /*1e0f0*/  BSYNC B0 ;  /* 0x0000000000007941 */ /* 0x000fea0003800000 */
.L_x_4540:
        /* <DEDUP_REMOVED lines=11> */
[----:B-1----:R-:W1:Y:S01]  /*1e1b0*/  S2R R2, SR_LANEID ;  /* 0x0000000000027919 */ /* 0x002e620000000000 */
[----:B------:R-:W-:Y:S01]  /*1e1c0*/  VOTEU.ANY UR4, UPT, PT ;  /* 0x0000000000047886 */ /* 0x000fe200038e0100 */
[----:B------:R-:W2:Y:S01]  /*1e1d0*/  LDC.64 R4, c[0x0][0xd60] ;  /* 0x00035800ff047b82 */ /* 0x000ea20000000a00 */
[----:B------:R-:W1:Y:S02]  /*1e1e0*/  FLO.U32 R0, UR4 ;  /* 0x0000000400007d00 */ /* 0x000e6400080e0000 */
[----:B-1----:R-:W-:-:S06]  /*1e1f0*/  ISETP.EQ.U32.AND P1, PT, R0, R2, PT ;  /* 0x000000020000720c */ /* 0x002fcc0003f22070 */
[----:B------:R-:W2:Y:S07]  /*1e200*/  POPC R2, UR4 ;  /* 0x0000000400027d09 */ /* 0x000eae0008000000 */
[----:B--2---:R-:W2:Y:S04]  /*1e210*/  @P1 ATOMG.E.ADD.STRONG.GPU PT, R2, desc[UR42][R4.64], R2 ;  /* 0x00000002040219a8 */ /* 0x004ea800081ee1ea */
[----:B--2---:R1:W2:Y:S02]  /*1e220*/  SHFL.IDX PT, R2, R2, R0, 0x1f ;  /* 0x00001f0002027589 */ /* 0x0042a400000e0000 */
[----:B-1----:R-:W1:Y:S02]  /*1e230*/  S2R R0, SR_LTMASK ;  /* 0x0000000000007919 */ /* 0x002e640000003900 */
[----:B-1----:R-:W-:-:S06]  /*1e240*/  LOP3.LUT R0, R0, UR4, RZ, 0xc0, !PT ;  /* 0x0000000400007c12 */ /* 0x002fcc000f8ec0ff */
[----:B------:R-:W2:Y:S02]  /*1e250*/  POPC R0, R0 ;  /* 0x0000000000007309 */ /* 0x000ea40000000000 */
[----:B--2---:R-:W-:-:S05]  /*1e260*/  IADD3 R0, R2, UR37, R0 ;  /* 0x0000002502007c10 */ /* 0x004fca000fffe000 */
[----:B------:R2:W-:Y:S02]  /*1e270*/  STL [R1], R0 ;  /* 0x0000000001007387 */ /* 0x0005e40000100800 */
.L_x_4606:
[----:B------:R-:W-:Y:S05]  /*1e280*/  BSYNC B0 ;  /* 0x0000000000007941 */ /* 0x000fea0003800000 */
.L_x_4605:
[----:B------:R-:W-:-:S07]  /*1e290*/  SEL R19, R19, RZ, P0 ;  /* 0x000000ff13137207 */ /* 0x000fce0000000000 */
.L_x_4502:
[----:B------:R-:W-:Y:S05]  /*1e2a0*/  BSYNC B7 ;  /* 0x0000000000077941 */ /* 0x000fea0003800000 */
.L_x_4500:
[----:B--2-4-:R-:W2:Y:S02]  /*1e2b0*/  LDL R0, [R1+0x14] ;  /* 0x0000140001007983 */ /* 0x014ea40000100800 */
[----:B--2---:R-:W-:-:S13]  /*1e2c0*/  LOP3.LUT P0, RZ, R0, 0x40, RZ, 0xc0, !PT ;  /* 0x0000004000ff7812 */ /* 0x004fda000780c0ff */
[----:B------:R-:W-:Y:S05]  /*1e2d0*/  @!P0 BRA `(.L_x_4607) ;  /* 0x00000000002c8947 */ /* 0x000fea0003800000 */
[----:B------:R-:W-:Y:S05]  /*1e2e0*/  WARPSYNC.ALL ;  /* 0x0000000000007948 */ /* 0x000fea0003800000 */
[----:B------:R-:W2:Y:S08]  /*1e2f0*/  S2UR UR5, SR_CgaCtaId ;  /* 0x00000000000579c3 */ /* 0x000eb00000008800 */
[----:B------:R-:W-:Y:S06]  /*1e300*/  BAR.SYNC.DEFER_BLOCKING 0x5, 0x180 ;  /* 0x0146000000007b1d */ /* 0x000fec0000010000 */
[----:B------:R-:W-:-:S02]  /*1e310*/  UMOV UR4, 0x400 ;  /* 0x0000040000047882 */ /* 0x000fc40000000000 */
[----:B--2---:R-:W-:-:S06]  /*1e320*/  ULEA UR4, UR5, UR4, 0x18 ;  /* 0x0000000405047291 */ /* 0x004fcc000f8ec03f */
[----:B------:R-:W-:-:S05]  /*1e330*/  IMAD.U32 R18, RZ, RZ, UR4 ;  /* 0x00000004ff127e24 */ /* 0x000fca000f8e00ff */
[----:B01----:R-:W0:Y:S04]  /*1e340*/  LDS.128 R4, [R18+0x388d0] ;  /* 0x0388d00012047984 */ /* 0x003e280000000c00 */
[----:B0-----:R1:W-:Y:S04]  /*1e350*/  STL.64 [R1], R4 ;  /* 0x0000000401007387 */ /* 0x0013e80000100a00 */
[----:B------:R1:W-:Y:S01]  /*1e360*/  STL.64 [R1+0x8], R6 ;  /* 0x0000080601007387 */ /* 0x0003e20000100a00 */
[----:B------:R-:W-:Y:S06]  /*1e370*/  BAR.ARV 0x4, 0x180 ;  /* 0x0106000000007b1d */ /* 0x000fec0000002000 */
[----:B------:R-:W-:Y:S05]  /*1e380*/  BRA `(.L_x_4608) ;  /* 0x0000000c00247947 */ /* 0x000fea0003800000 */
.L_x_4607:
[----:B------:R-:W2:Y:S01]  /*1e390*/  S2R R16, SR_TID.X ;  /* 0x0000000000107919 */ /* 0x000ea20000002100 */
[----:B------:R-:W-:Y:S01]  /*1e3a0*/  UMOV UR4, 0xffffffff ;  /* 0xffffffff00047882 */ /* 0x000fe20000000000 */
[----:B--2---:R-:W-:-:S04]  /*1e3b0*/  LOP3.LUT R16, R16, 0x1f, RZ, 0xc0, !PT ;  /* 0x0000001f10107812 */ /* 0x004fc800078ec0ff */
[----:B------:R-:W-:Y:S01]  /*1e3c0*/  ISETP.NE.AND P0, PT, R16, 0x1f, PT ;  /* 0x0000001f1000780c */ /* 0x000fe20003f05270 */
[----:B------:R-:W-:-:S12]  /*1e3d0*/  BRA.DIV UR4, `(.L_x_4609) ;  /* 0x0000002e04d87947 */ /* 0x000fd8000b800000 */
[----:B-1----:R-:W2:Y:S01]  /*1e3e0*/  LDL.LU R2, [R1] ;  /* 0x0000000001027983 */ /* 0x002ea20000300800 */
[----:B------:R-:W-:-:S03]  /*1e3f0*/  ULDC UR4, c[0x0][0xd3c] ;  /* 0x00034f0000047ab9 */ /* 0x000fc60000000800 */
[----:B------:R-:W4:Y:S01]  /*1e400*/  LDL R3, [R1+0xc] ;  /* 0x00000c0001037983 */ /* 0x000f220000100800 */
[----:B--2---:R-:W-:Y:S02]  /*1e410*/  IMAD.MOV.U32 R10, RZ, RZ, R2 ;  /* 0x000000ffff0a7224 */ /* 0x004fe400078e0002 */
[----:B----4-:R-:W-:-:S05]  /*1e420*/  IMAD.IADD R0, R3, 0x1, R16 ;  /* 0x0000000103007824 */ /* 0x010fca00078e0210 */
[----:B------:R-:W-:-:S13]  /*1e430*/  ISETP.GE.OR P1, PT, R0, UR4, !P0 ;  /* 0x0000000400007c0c */ /* 0x000fda000c726670 */
[----:B------:R-:W1:Y:S08]  /*1e440*/  @!P1 LDC.64 R2, c[0x0][0xd80] ;  /* 0x00036000ff029b82 */ /* 0x000e700000000a00 */
[----:B0-----:R-:W0:Y:S01]  /*1e450*/  @!P1 LDC.64 R6, c[0x0][0xd78] ;  /* 0x00035e00ff069b82 */ /* 0x001e220000000a00 */
[----:B-1----:R-:W-:-:S05]  /*1e460*/  @!P1 IMAD.WIDE R2, R0, 0x4, R2 ;  /* 0x0000000400029825 */ /* 0x002fca00078e0202 */
[----:B------:R0:W2:Y:S02]  /*1e470*/  @!P1 LDG.E R8, desc[UR42][R2.64] ;  /* 0x0000002a02089981 */ /* 0x0000a4000c1e1900 */
[----:B0-----:R-:W-:-:S06]  /*1e480*/  @!P1 IMAD.WIDE R2, R0, 0x4, R6 ;  /* 0x0000000400029825 */ /* 0x001fcc00078e0206 */
[----:B------:R-:W4:Y:S01]  /*1e490*/  @!P1 LDG.E R2, desc[UR42][R2.64] ;  /* 0x0000002a02029981 */ /* 0x000f22000c1e1900 */
[----:B------:R-:W-:Y:S01]  /*1e4a0*/  IMAD.MOV.U32 R0, RZ, RZ, RZ ;  /* 0x000000ffff007224 */ /* 0x000fe200078e00ff */
[C---:B------:R-:W-:Y:S01]  /*1e4b0*/  ISETP.GE.U32.AND P2, PT, R16.reuse, 0x2, PT ;  /* 0x000000021000780c */ /* 0x040fe20003f46070 */
[----:B------:R-:W-:Y:S01]  /*1e4c0*/  IMAD.MOV.U32 R6, RZ, RZ, RZ ;  /* 0x000000ffff067224 */ /* 0x000fe200078e00ff */
[C---:B------:R-:W-:Y:S01]  /*1e4d0*/  ISETP.GE.U32.AND P3, PT, R16.reuse, 0x4, PT ;  /* 0x000000041000780c */ /* 0x040fe20003f66070 */
[----:B------:R-:W-:Y:S01]  /*1e4e0*/  SHFL.IDX PT, R5, R10, RZ, 0x1f ;  /* 0x00001fff0a057589 */ /* 0x000fe200000e0000 */
[C---:B------:R-:W-:Y:S02]  /*1e4f0*/  ISETP.GE.U32.AND P4, PT, R16.reuse, 0x8, PT ;  /* 0x000000081000780c */ /* 0x040fe40003f86070 */
[----:B------:R-:W-:Y:S01]  /*1e500*/  ISETP.GE.U32.AND P5, PT, R16, 0x10, PT ;  /* 0x000000101000780c */ /* 0x000fe20003fa6070 */
[----:B------:R-:W-:Y:S01]  /*1e510*/  SHFL.IDX PT, R4, R10, 0x1, 0x1f ;  /* 0x00201f000a047f89 */ /* 0x000fe200000e0000 */
[----:B--2---:R-:W-:-:S02]  /*1e520*/  @!P1 IMAD.MOV.U32 R0, RZ, RZ, R8 ;  /* 0x000000ffff009224 */ /* 0x004fc400078e0008 */
[----:B------:R-:W-:Y:S02]  /*1e530*/  IMAD.MOV.U32 R8, RZ, RZ, RZ ;  /* 0x000000ffff087224 */ /* 0x000fe400078e00ff */
[----:B----4-:R-:W-:Y:S01]  /*1e540*/  @!P1 IMAD.MOV.U32 R6, RZ, RZ, R2 ;  /* 0x000000ffff069224 */ /* 0x010fe200078e0002 */
        /* <DEDUP_REMOVED lines=18> */
.L_x_4701:
[----:B------:R-:W-:Y:S02]  /*1e670*/  ULDC UR4, c[0x0][0xd38] ;  /* 0x00034e0000047ab9 */ /* 0x000fe40000000800 */
[----:B------:R-:W-:-:S04]  /*1e680*/  IMAD.U32 R3, RZ, RZ, UR4 ;  /* 0x00000004ff037e24 */ /* 0x000fc8000f8e00ff */
[----:B-1----:R-:W-:-:S04]  /*1e690*/  IMAD R9, R9, R3, RZ ;  /* 0x0000000309097224 */ /* 0x002fc800078e02ff */
[----:B------:R-:W-:-:S05]  /*1e6a0*/  IMAD.IADD R4, R4, 0x1, R9 ;  /* 0x0000000104047824 */ /* 0x000fca00078e0209 */
[----:B------:R-:W-:-:S13]  /*1e6b0*/  ISETP.GT.AND P6, PT, R4, R5, PT ;  /* 0x000000050400720c */ /* 0x000fda0003fc4270 */
[----:B------:R-:W-:Y:S05]  /*1e6c0*/  @P6 BRA `(.L_x_4610) ;  /* 0x0000000000ac6947 */ /* 0x000fea0003800000 */
.L_x_4613:
[----:B------:R-:W2:Y:S01]  /*1e6d0*/  LDL.LU R2, [R1+0xc] ;  /* 0x00000c0001027983 */ /* 0x000ea20000300800 */
[----:B------:R-:W1:Y:S01]  /*1e6e0*/  LDC R0, c[0x0][0xd3c] ;  /* 0x00034f00ff007b82 */ /* 0x000e620000000800 */
[----:B--2---:R-:W-:-:S05]  /*1e6f0*/  VIADD R2, R2, 0x1f ;  /* 0x0000001f02027836 */ /* 0x004fca0000000000 */
[----:B-1----:R-:W-:-:S13]  /*1e700*/  ISETP.GE.AND P6, PT, R2, R0, PT ;  /* 0x000000000200720c */ /* 0x002fda0003fc6270 */
[----:B------:R-:W-:Y:S05]  /*1e710*/  @P6 BRA `(.L_x_4611) ;  /* 0x0000000400d86947 */ /* 0x000fea0003800000 */
[----:B------:R-:W1:Y:S01]  /*1e720*/  S2R R3, SR_TID.X ;  /* 0x0000000000037919 */ /* 0x000e620000002100 */
[----:B------:R2:W-:Y:S01]  /*1e730*/  STL [R1+0xc], R2 ;  /* 0x00000c0201007387 */ /* 0x0005e20000100800 */
[----:B-1----:R-:W-:-:S05]  /*1e740*/  LOP3.LUT R3, R3, 0x1f, RZ, 0xc0, !PT ;  /* 0x0000001f03037812 */ /* 0x002fca00078ec0ff */
[----:B------:R-:W-:-:S05]  /*1e750*/  IMAD.IADD R6, R2, 0x1, R3 ;  /* 0x0000000102067824 */ /* 0x000fca00078e0203 */
[----:B------:R-:W-:Y:S01]  /*1e760*/  ISETP.GE.OR P6, PT, R6, R0, !P0 ;  /* 0x000000000600720c */ /* 0x000fe200047c6670 */
[----:B------:R-:W-:-:S12]  /*1e770*/  IMAD.MOV.U32 R0, RZ, RZ, RZ ;  /* 0x000000ffff007224 */ /* 0x000fd800078e00ff */
        /* <DEDUP_REMOVED lines=24> */
[----:B0-----:R-:W-:-:S05]  /*1e900*/  IMAD.IADD R7, R2, 0x1, R3 ;  /* 0x0000000102077824 */ /* 0x001fca00078e0203 */
[----:B------:R0:W1:Y:S02]  /*1e910*/  SHFL.IDX PT, R9, R7, 0x1f, 0x1f ;  /* 0x03e01f0007097f89 */ /* 0x00006400000e0000 */
.L_x_4709:
[----:B------:R-:W-:Y:S02]  /*1e920*/  ULDC UR4, c[0x0][0xd38] ;  /* 0x00034e0000047ab9 */ /* 0x000fe40000000800 */
[----:B------:R-:W-:-:S04]  /*1e930*/  IMAD.U32 R3, RZ, RZ, UR4 ;  /* 0x00000004ff037e24 */ /* 0x000fc8000f8e00ff */
[----:B-1----:R-:W-:-:S04]  /*1e940*/  IMAD R9, R9, R3, RZ ;  /* 0x0000000309097224 */ /* 0x002fc800078e02ff */
[----:B------:R-:W-:-:S05]  /*1e950*/  IMAD.IADD R4, R9, 0x1, R4 ;  /* 0x0000000109047824 */ /* 0x000fca00078e0204 */
[----:B------:R-:W-:-:S13]  /*1e960*/  ISETP.GT.AND P6, PT, R4, R5, PT ;  /* 0x000000050400720c */ /* 0x000fda0003fc4270 */
[----:B------:R-:W-:Y:S05]  /*1e970*/  @!P6 BRA `(.L_x_4613) ;  /* 0xfffffffc0054e947 */ /* 0x000fea000383ffff */
.L_x_4610:
        /* <DEDUP_REMOVED lines=8> */
[----:B------:R1:W4:Y:S02]  /*1ea00*/  SHFL.IDX PT, R6, R6, R2, 0x1f ;  /* 0x00001f0206067589 */ /* 0x00032400000e0000 */
.L_x_4714:
[----:B------:R-:W-:-:S13]  /*1ea10*/  ISETP.NE.AND P0, PT, R4, RZ, PT ;  /* 0x000000ff0400720c */ /* 0x000fda0003f05270 */
[----:B------:R-:W-:Y:S05]  /*1ea20*/  @!P0 BRA `(.L_x_4615) ;  /* 0x0000000000148947 */ /* 0x000fea0003800000 */
[----:B------:R-:W-:Y:S01]  /*1ea30*/  UMOV UR4, 0xffffffff ;  /* 0xffffffff00047882 */ /* 0x000fe20000000000 */
[----:B---3--:R-:W-:Y:S02]  /*1ea40*/  VIADD R12, R2, 0xffffffff ;  /* 0xffffffff020c7836 */ /* 0x008fe40000000000 */
[----:B------:R-:W-:Y:S05]  /*1ea50*/  BRA.DIV UR4, `(.L_x_4616) ;  /* 0x0000003204cc7947 */ /* 0x000fea000b800000 */
[----:B0-----:R0:W3:Y:S02]  /*1ea60*/  SHFL.IDX PT, R7, R7, R12, 0x1f ;  /* 0x00001f0c07077589 */ /* 0x0010e400000e0000 */
.L_x_4717:
[----:B---3--:R-:W-:-:S07]  /*1ea70*/  IMAD.MOV.U32 R8, RZ, RZ, R7 ;  /* 0x000000ffff087224 */ /* 0x008fce00078e0007 */
.L_x_4615:
[----:B0-----:R-:W5:Y:S01]  /*1ea80*/  LDL.LU R7, [R1+0xc] ;  /* 0x00000c0001077983 */ /* 0x001f620000300800 */
[----:B--2---:R-:W-:Y:S01]  /*1ea90*/  IABS R4, R0 ;  /* 0x0000000000047213 */ /* 0x004fe20000000000 */
[----:B------:R-:W-:Y:S02]  /*1eaa0*/  IMAD R10, R8, R3, R9 ;  /* 0x00000003080a7224 */ /* 0x000fe400078e0209 */
[----:B------:R-:W-:Y:S01]  /*1eab0*/  IMAD.MOV.U32 R8, RZ, RZ, RZ ;  /* 0x000000ffff087224 */ /* 0x000fe200078e00ff */
[----:B------:R-:W0:Y:S02]  /*1eac0*/  I2F.RP R3, R4 ;  /* 0x0000000400037306 */ /* 0x000e240000209400 */
[----:B------:R5:W-:Y:S06]  /*1ead0*/  STL [R1], R10 ;  /* 0x0000000a01007387 */ /* 0x000bec0000100800 */
[----:B0-----:R-:W0:Y:S02]  /*1eae0*/  MUFU.RCP R3, R3 ;  /* 0x0000000300037308 */ /* 0x001e240000001000 */
[----:B0-----:R-:W-:-:S06]  /*1eaf0*/  VIADD R3, R3, 0xffffffe ;  /* 0x0ffffffe03037836 */ /* 0x001fcc0000000000 */
[----:B------:R-:W0:Y:S02]  /*1eb00*/  F2I.FTZ.U32.TRUNC.NTZ R9, R3 ;  /* 0x0000000300097305 */ /* 0x000e24000021f000 */
[----:B0-----:R-:W-:-:S04]  /*1eb10*/  IMAD.MOV R3, RZ, RZ, -R9 ;  /* 0x000000ffff037224 */ /* 0x001fc800078e0a09 */
[----:B------:R-:W-:-:S04]  /*1eb20*/  IMAD R3, R3, R4, RZ ;  /* 0x0000000403037224 */ /* 0x000fc800078e02ff */
[----:B------:R-:W-:-:S04]  /*1eb30*/  IMAD.HI.U32 R8, R9, R3, R8 ;  /* 0x0000000309087227 */ /* 0x000fc800078e0008 */
[----:B------:R-:W-:-:S05]  /*1eb40*/  IMAD.IADD R3, R5, 0x1, -R10 ;  /* 0x0000000105037824 */ /* 0x000fca00078e0a0a */
[----:B------:R-:W-:-:S05]  /*1eb50*/  IABS R5, R3 ;  /* 0x0000000300057213 */ /* 0x000fca0000000000 */
[----:B------:R-:W-:-:S04]  /*1eb60*/  IMAD.HI.U32 R8, R8, R5, RZ ;  /* 0x0000000508087227 */ /* 0x000fc800078e00ff */
[----:B-----5:R-:W-:Y:S01]  /*1eb70*/  IMAD.MOV.U32 R10, RZ, RZ, R7 ;  /* 0x000000ffff0a7224 */ /* 0x020fe200078e0007 */
[----:B------:R-:W-:-:S03]  /*1eb80*/  IABS R7, R0 ;  /* 0x0000000000077213 */ /* 0x000fc60000000000 */
[----:B------:R-:W-:Y:S02]  /*1eb90*/  IMAD.IADD R10, R2, 0x1, R10 ;  /* 0x00000001020a7824 */ /* 0x000fe400078e020a */
[----:B------:R-:W-:-:S04]  /*1eba0*/  IMAD.MOV R7, RZ, RZ, -R7 ;  /* 0x000000ffff077224 */ /* 0x000fc800078e0a07 */
[----:B------:R-:W-:Y:S01]  /*1ebb0*/  IMAD R5, R8, R7, R5 ;  /* 0x0000000708057224 */ /* 0x000fe200078e0205 */
[----:B----4-:R-:W-:-:S04]  /*1ebc0*/  IABS R7, R6 ;  /* 0x0000000600077213 */ /* 0x010fc80000000000 */
[----:B------:R-:W-:-:S13]  /*1ebd0*/  ISETP.GT.U32.AND P1, PT, R4, R5, PT ;  /* 0x000000050400720c */ /* 0x000fda0003f24070 */
[----:B------:R-:W-:Y:S02]  /*1ebe0*/  @!P1 IMAD.IADD R5, R5, 0x1, -R4 ;  /* 0x0000000105059824 */ /* 0x000fe400078e0a04 */
[----:B------:R-:W-:Y:S01]  /*1ebf0*/  @!P1 VIADD R8, R8, 0x1 ;  /* 0x0000000108089836 */ /* 0x000fe20000000000 */
[----:B------:R-:W-:Y:S02]  /*1ec00*/  ISETP.NE.AND P1, PT, R0, RZ, PT ;  /* 0x000000ff0000720c */ /* 0x000fe40003f25270 */
[----:B------:R-:W-:Y:S02]  /*1ec10*/  ISETP.GE.U32.AND P0, PT, R5, R4, PT ;  /* 0x000000040500720c */ /* 0x000fe40003f06070 */
[----:B------:R-:W0:Y:S11]  /*1ec20*/  I2F.RP R4, R7 ;  /* 0x0000000700047306 */ /* 0x000e360000209400 */
        /* <DEDUP_REMOVED lines=17> */
[----:B------:R-:W-:Y:S02]  /*1ed40*/  IMAD R5, R4, R9, R5 ;  /* 0x0000000904057224 */ /* 0x000fe400078e0205 */
[----:B-1----:R-:W-:-:S03]  /*1ed50*/  IMAD.IADD R2, R3, 0x1, -R0 ;  /* 0x0000000103027824 */ /* 0x002fc600078e0a00 */
        /* <DEDUP_REMOVED lines=14> */
[----:B------:R2:W-:Y:S04]  /*1ee40*/  STL [R1+0x8], R0 ;  /* 0x0000080001007387 */ /* 0x0005e80000100800 */
[----:B------:R2:W-:Y:S04]  /*1ee50*/  STL [R1+0xc], R10 ;  /* 0x00000c0a01007387 */ /* 0x0005e80000100800 */
[----:B------:R2:W-:Y:S01]  /*1ee60*/  STL [R1+0x4], R2 ;  /* 0x0000040201007387 */ /* 0x0005e20000100800 */
[----:B------:R-:W-:Y:S05]  /*1ee70*/  BRA `(.L_x_4617) ;  /* 0x0000000000287947 */ /* 0x000fea0003800000 */
.L_x_4611:
        /* <DEDUP_REMOVED lines=10> */
.L_x_4617:
[----:B-12---:R-:W0:Y:S04]  /*1ef20*/  LDL R2, [R1+0xc] ;  /* 0x00000c0001027983 */ /* 0x006e280000100800 */
[----:B------:R-:W2:Y:S04]  /*1ef30*/  LDL R3, [R1+0x8] ;  /* 0x0000080001037983 */ /* 0x000ea80000100800 */
[----:B------:R-:W4:Y:S04]  /*1ef40*/  LDL R5, [R1+0x4] ;  /* 0x0000040001057983 */ /* 0x000f280000100800 */
[----:B------:R-:W4:Y:S01]  /*1ef50*/  LDL R4, [R1] ;  /* 0x0000000001047983 */ /* 0x000f220000100800 */
[----:B------:R-:W1:Y:S01]  /*1ef60*/  S2R R0, SR_TID.X ;  /* 0x0000000000007919 */ /* 0x000e620000002100 */
[----:B------:R-:W-:Y:S05]  /*1ef70*/  WARPSYNC.ALL ;  /* 0x0000000000007948 */ /* 0x000fea0003800000 */
[----:B-1----:R-:W-:Y:S01]  /*1ef80*/  LOP3.LUT R0, R0, 0x1f, RZ, 0xc0, !PT ;  /* 0x0000001f00007812 */ /* 0x002fe200078ec0ff */
[----:B------:R-:W-:Y:S03]  /*1ef90*/  BAR.SYNC.DEFER_BLOCKING 0x4, 0x180 ;  /* 0x0106000000007b1d */ /* 0x000fe60000010000 */
[----:B------:R-:W-:-:S13]  /*1efa0*/  ISETP.NE.AND P0, PT, R0, RZ, PT ;  /* 0x000000ff0000720c */ /* 0x000fda0003f05270 */
[----:B------:R-:W1:Y:S01]  /*1efb0*/  @!P0 S2R R0, SR_CgaCtaId ;  /* 0x0000000000008919 */ /* 0x000e620000008800 */
[----:B0-----:R-:W-:Y:S01]  /*1efc0*/  IMAD.MOV.U32 R7, RZ, RZ, R2 ;  /* 0x000000ffff077224 */ /* 0x001fe200078e0002 */
[----:B------:R-:W-:Y:S01]  /*1efd0*/  @!P0 MOV R2, 0x400 ;  /* 0x0000040000028802 */ /* 0x000fe20000000f00 */
[----:B--2---:R-:W-:-:S03]  /*1efe0*/  IMAD.MOV.U32 R6, RZ, RZ, R3 ;  /* 0x000000ffff067224 */ /* 0x004fc600078e0003 */
[----:B-1----:R-:W-:-:S05]  /*1eff0*/  @!P0 LEA R18, R0, R2, 0x18 ;  /* 0x0000000200128211 */ /* 0x002fca00078ec0ff */
[----:B----4-:R0:W-:Y:S01]  /*1f000*/  @!P0 STS.128 [R18+0x388d0], R4 ;  /* 0x0388d00412008388 */ /* 0x0101e20000000c00 */
[----:B------:R-:W-:Y:S06]  /*1f010*/  BAR.ARV 0x5, 0x180 ;  /* 0x0146000000007b1d */ /* 0x000fec0000002000 */
.L_x_4608:
[----:B------:R-:W2:Y:S01]  /*1f020*/  LDL R0, [R1+0xc] ;  /* 0x00000c0001007983 */ /* 0x000ea20000100800 */
[----:B------:R-:W-:Y:S02]  /*1f030*/  ULDC UR4, c[0x0][0xd3c] ;  /* 0x00034f0000047ab9 */ /* 0x000fe40000000800 */
[----:B--2---:R-:W-:-:S13]  /*1f040*/  ISETP.GE.AND P0, PT, R0, UR4, PT ;  /* 0x0000000400007c0c */ /* 0x004fda000bf06270 */
[----:B------:R-:W-:Y:S05]  /*1f050*/  @!P0 BRA `(.L_x_4618) ;  /* 0xffffff70001c8947 */ /* 0x000fea000383ffff */
[----:B------:R-:W-:Y:S05]  /*1f060*/  BSYNC B8 ;  /* 0x0000000000087941 */ /* 0x000fea0003800000 */
.L_x_4446:
        /* <DEDUP_REMOVED lines=12> */
.L_x_4718:
[----:B------:R-:W-:Y:S05]  /*1f130*/  BSYNC B0 ;  /* 0x0000000000007941 */ /* 0x000fea0003800000 */
.L_x_4619:
[----:B------:R-:W-:-:S03]  /*1f140*/  UMOV UR4, 0xffffffff ;  /* 0xffffffff00047882 */ /* 0x000fc60000000000 */
[----:B------:R-:W-:Y:S05]  /*1f150*/  BRA.DIV UR4, `(.L_x_4621) ;  /* 0x0000002e04487947 */ /* 0x000fea000b800000 */
[----:B------:R-:W1:Y:S02]  /*1f160*/  S2R R2, SR_TID.X ;  /* 0x0000000000027919 */ /* 0x000e640000002100 */
[----:B-1----:R-:W-:-:S04]  /*1f170*/  SHF.R.U32.HI R2, RZ, 0x5, R2 ;  /* 0x00000005ff027819 */ /* 0x002fc80000011602 */
[----:B------:R-:W-:-:S05]  /*1f180*/  LOP3.LUT R2, R2, 0x3, RZ, 0xc0, !PT ;  /* 0x0000000302027812 */ /* 0x000fca00078ec0ff */
[----:B---3--:R1:W2:Y:S02]  /*1f190*/  SHFL.IDX PT, R14, R2, RZ, 0x1f ;  /* 0x00001fff020e7589 */ /* 0x0082a400000e0000 */
.L_x_4721:
[----:B--2---:R-:W-:-:S13]  /*1f1a0*/  ISETP.NE.AND P0, PT, R14, RZ, PT ;  /* 0x000000ff0e00720c */ /* 0x004fda0003f05270 */
[----:B------:R-:W-:Y:S05]  /*1f1b0*/  @P0 BRA `(.L_x_4316) ;  /* 0x00000000008c0947 */ /* 0x000fea0003800000 */
[----:B------:R-:W-:-:S03]  /*1f1c0*/  UMOV UR4, 0xffffffff ;  /* 0xffffffff00047882 */ /* 0x000fc60000000000 */
[----:B------:R-:W-:Y:S05]  /*1f1d0*/  BRA.DIV UR4, `(.L_x_4622) ;  /* 0x0000002e045c7947 */ /* 0x000fea000b800000 */
[----:B------:R-:W-:-:S13]  /*1f1e0*/  ELECT P6, URZ, PT ;  /* 0x00000000003f782f */ /* 0x000fda00038c0000 */
.L_x_4724:
[----:B------:R-:W-:Y:S05]  /*1f1f0*/  @!P6 BRA `(.L_x_4316) ;  /* 0x00000000007ce947 */ /* 0x000fea0003800000 */
[----:B------:R-:W-:-:S06]  /*1f200*/  ULOP3.LUT UR4, UR36, 0x2, URZ, 0xfc, !UPT ;  /* 0x0000000224047892 */ /* 0x000fcc000f8efc3f */
[----:B-1----:R-:W-:-:S05]  /*1f210*/  IMAD.U32 R2, RZ, RZ, UR4 ;  /* 0x00000004ff027e24 */ /* 0x002fca000f8e00ff */
[----:B------:R-:W-:-:S13]  /*1f220*/  ISETP.NE.AND P2, PT, R2, 0x3, PT ;  /* 0x000000030200780c */ /* 0x000fda0003f45270 */
[----:B------:R-:W-:Y:S05]  /*1f230*/  @!P2 BRA `(.L_x_4623) ;  /* 0x000000000004a947 */ /* 0x000fea0003800000 */
[----:B------:R-:W-:Y:S01]  /*1f240*/  BPT.TRAP 0x1 ;  /* 0x000000040000795c */ /* 0x000fe20000300000 */
.L_x_4623:
        /* <DEDUP_REMOVED lines=13> */
.L_x_4725:
[----:B------:R-:W1:Y:S02]  /*1f320*/  SYNCS.PHASECHK.TRANS64.TRYWAIT P0, [R7+URZ], R2 ;  /* 0x00000002070075a7 */ /* 0x000e64000800017f */
[----:B-1----:R-:W-:Y:S05]  /*1f330*/  @!P0 BRA `(.L_x_4625) ;  /* 0x0000002c00388947 */ /* 0x002fea0003800000 */
.L_x_4726:
[----:B------:R-:W-:Y:S05]  /*1f340*/  @!P2 BRA `(.L_x_4626) ;  /* 0x000000000004a947 */ /* 0x000fea0003800000 */
[----:B------:R-:W-:Y:S01]  /*1f350*/  BPT.TRAP 0x1 ;  /* 0x000000040000795c */ /* 0x000fe20000300000 */
.L_x_4626:
[----:B------:R-:W-:-:S04]  /*1f360*/  VIADD R0, R0, 0x38860 ;  /* 0x0003886000007836 */ /* 0x000fc80000000000 */
[----:B------:R-:W-:-:S04]  /*1f370*/  IMAD R4, R19, 0x8, R0 ;  /* 0x0000000813047824 */ /* 0x000fc800078e0200 */
[----:B------:R-:W2:Y:S02]  /*1f380*/  SYNCS.PHASECHK.TRANS64.TRYWAIT P0, [R4+URZ], R5 ;  /* 0x00000005040075a7 */ /* 0x000ea4000800017f */
[----:B--2---:R-:W-:Y:S05]  /*1f390*/  @!P0 BRA `(.L_x_4627) ;  /* 0x0000002c00348947 */ /* 0x004fea0003800000 */
.L_x_4727:
[----:B------:R-:W-:-:S07]  /*1f3a0*/  IMAD R3, R3, 0x8, R0 ;  /* 0x0000000803037824 */ /* 0x000fce00078e0200 */
.L_x_4628:
[----:B---3--:R3:W4:Y:S02]  /*1f3b0*/  SYNCS.PHASECHK.TRANS64.TRYWAIT P0, [R3+URZ], R2 ;  /* 0x00000002030075a7 */ /* 0x008724000800017f */
[----:B----4-:R-:W-:Y:S05]  /*1f3c0*/  @!P0 NANOSLEEP.SYNCS 0x989680 ;  /* 0x009896800000895d */ /* 0x010fea0003900000 */
[----:B------:R-:W4:Y:S02]  /*1f3d0*/  @!P0 SYNCS.PHASECHK.TRANS64 P0, [R3+URZ], R2 ;  /* 0x00000002030085a7 */ /* 0x000f24000800007f */
[----:B----4-:R-:W-:Y:S05]  /*1f3e0*/  @!P0 BRA `(.L_x_4628) ;  /* 0xfffffffc00f08947 */ /* 0x010fea000383ffff */
.L_x_4316:
[----:B------:R-:W-:Y:S05]  /*1f3f0*/  BSYNC B9 ;  /* 0x0000000000097941 */ /* 0x000fea0003800000 */
.L_x_4313:
[----:B------:R-:W-:Y:S05]  /*1f400*/  EXIT ;  /* 0x000000000000794d */ /* 0x000fea0003800000 */
.L_x_4334:
[----:B0-----:R0:W1:Y:S02]  /*1f410*/  SYNCS.PHASECHK.TRANS64.TRYWAIT P5, [R73+URZ+0x38890], R74 ;  /* 0x0388904a490075a7 */ /* 0x00106400080a017f */
[----:B-1----:R-:W-:Y:S05]  /*1f420*/  @!P5 NANOSLEEP.SYNCS 0x989680 ;  /* 0x009896800000d95d */ /* 0x002fea0003900000 */
[----:B------:R-:W1:Y:S02]  /*1f430*/  @!P5 SYNCS.PHASECHK.TRANS64 P5, [R73+URZ+0x38890], R74 ;  /* 0x0388904a4900d5a7 */ /* 0x000e6400080a007f */
[----:B-1----:R-:W-:Y:S05]  /*1f440*/  @!P5 BRA `(.L_x_4334) ;  /* 0xfffffffc00f0d947 */ /* 0x002fea000383ffff */
[----:B------:R-:W-:Y:S05]  /*1f450*/  BRA `(.L_x_4629) ;  /* 0xfffffe3800307947 */ /* 0x000fea000383ffff */
.L_x_4344:
[----:B-1----:R1:W2:Y:S02]  /*1f460*/  SYNCS.PHASECHK.TRANS64.TRYWAIT P5, [R73+URZ+0x38890], R74 ;  /* 0x0388904a490075a7 */ /* 0x0022a400080a017f */
[----:B--2---:R-:W-:Y:S05]  /*1f470*/  @!P5 NANOSLEEP.SYNCS 0x989680 ;  /* 0x009896800000d95d */ /* 0x004fea0003900000 */
[----:B------:R-:W2:Y:S02]  /*1f480*/  @!P5 SYNCS.PHASECHK.TRANS64 P5, [R73+URZ+0x38890], R74 ;  /* 0x0388904a4900d5a7 */ /* 0x000ea400080a007f */
[----:B--2---:R-:W-:Y:S05]  /*1f490*/  @!P5 BRA `(.L_x_4344) ;  /* 0xfffffffc00f0d947 */ /* 0x004fea000383ffff */
[----:B------:R-:W-:Y:S05]  /*1f4a0*/  BRA `(.L_x_4630) ;  /* 0xfffffe40008c7947 */ /* 0x000fea000383ffff */
.L_x_4349:
[----:B0-----:R0:W1:Y:S02]  /*1f4b0*/  SYNCS.PHASECHK.TRANS64.TRYWAIT P1, [R73+URZ+0x38890], R74 ;  /* 0x0388904a490075a7 */ /* 0x001064000802017f */
[----:B-1----:R-:W-:Y:S05]  /*1f4c0*/  @!P1 NANOSLEEP.SYNCS 0x989680 ;  /* 0x009896800000995d */ /* 0x002fea0003900000 */
[----:B------:R-:W1:Y:S02]  /*1f4d0*/  @!P1 SYNCS.PHASECHK.TRANS64 P1, [R73+URZ+0x38890], R74 ;  /* 0x0388904a490095a7 */ /* 0x000e64000802007f */
[----:B-1----:R-:W-:Y:S05]  /*1f4e0*/  @!P1 BRA `(.L_x_4349) ;  /* 0xfffffffc00f09947 */ /* 0x002fea000383ffff */
[----:B------:R-:W-:Y:S05]  /*1f4f0*/  BRA `(.L_x_4631) ;  /* 0xfffffe4800a07947 */ /* 0x000fea000383ffff */
.L_x_4353:
[----:B--2---:R2:W0:Y:S02]  /*1f500*/  SYNCS.PHASECHK.TRANS64.TRYWAIT P0, [R73+URZ+0x388b0], R74 ;  /* 0x0388b04a490075a7 */ /* 0x004424000800017f */
[----:B0-----:R-:W-:Y:S05]  /*1f510*/  @!P0 NANOSLEEP.SYNCS 0x989680 ;  /* 0x009896800000895d */ /* 0x001fea0003900000 */
[----:B------:R-:W0:Y:S02]  /*1f520*/  @!P0 SYNCS.PHASECHK.TRANS64 P0, [R73+URZ+0x388b0], R74 ;  /* 0x0388b04a490085a7 */ /* 0x000e24000800007f */
[----:B0-----:R-:W-:Y:S05]  /*1f530*/  @!P0 BRA `(.L_x_4353) ;  /* 0xfffffffc00f08947 */ /* 0x001fea000383ffff */
[----:B------:R-:W-:Y:S05]  /*1f540*/  BRA `(.L_x_4632) ;  /* 0xfffffe4c001c7947 */ /* 0x000fea000383ffff */
.L_x_4380:
        /* <DEDUP_REMOVED lines=8> */
.L_x_4634:
[----:B------:R-:W-:Y:S05]  /*1f5d0*/  BSYNC B1 ;  /* 0x0000000000017941 */ /* 0x000fea0003800000 */
.L_x_4633:
        /* <DEDUP_REMOVED lines=8> */
.L_x_4635:
[----:B------:R-:W-:Y:S02]  /*1f660*/  IMAD.MOV.U32 R13, RZ, RZ, R26 ;  /* 0x000000ffff0d7224 */ /* 0x000fe400078e001a */
[----:B------:R-:W-:-:S07]  /*1f670*/  IMAD.MOV.U32 R20, RZ, RZ, R14 ;  /* 0x000000ffff147224 */ /* 0x000fce00078e000e */
[----:B------:R-:W-:Y:S05]  /*1f680*/  WARPSYNC.COLLECTIVE R15, `(.L_x_4636) ;  /* 0x000000000f087348 */ /* 0x000fea0003c00000 */
[----:B------:R0:W1:Y:S02]  /*1f690*/  SHFL.IDX P6, R14, R13, R12, R11 ;  /* 0x0000000c0d0e7389 */ /* 0x00006400000c000b */
[----:B01----:R-:W-:Y:S01]  /*1f6a0*/  ENDCOLLECTIVE ;  /* 0x000000000000791b */ /* 0x003fe20003800000 */
.L_x_4636:
[----:B------:R-:W-:Y:S02]  /*1f6b0*/  IMAD.MOV.U32 R13, RZ, RZ, R27 ;  /* 0x000000ffff0d7224 */ /* 0x000fe400078e001b */
[----:B------:R-:W-:-:S07]  /*1f6c0*/  IMAD.MOV.U32 R26, RZ, RZ, R14 ;  /* 0x000000ffff1a7224 */ /* 0x000fce00078e000e */
[----:B------:R-:W-:Y:S05]  /*1f6d0*/  WARPSYNC.COLLECTIVE R15, `(.L_x_4637) ;  /* 0x000000000f087348 */ /* 0x000fea0003c00000 */
[----:B------:R0:W1:Y:S02]  /*1f6e0*/  SHFL.IDX P6, R14, R13, R12, R11 ;  /* 0x0000000c0d0e7389 */ /* 0x00006400000c000b */
[----:B01----:R-:W-:Y:S01]  /*1f6f0*/  ENDCOLLECTIVE ;  /* 0x000000000000791b */ /* 0x003fe20003800000 */
.L_x_4637:
[----:B------:R-:W-:Y:S01]  /*1f700*/  IMAD.MOV.U32 R27, RZ, RZ, R14 ;  /* 0x000000ffff1b7224 */ /* 0x000fe200078e000e */
[----:B------:R-:W-:Y:S06]  /*1f710*/  BRA `(.L_x_4638) ;  /* 0xfffffe7c006c7947 */ /* 0x000fec000383ffff */
.L_x_4384:
[----:B0-----:R0:W1:Y:S02]  /*1f720*/  SYNCS.PHASECHK.TRANS64.TRYWAIT P0, [R2+URZ+0x38800], R13 ;  /* 0x0388000d020075a7 */ /* 0x001064000800017f */
[----:B-1----:R-:W-:Y:S05]  /*1f730*/  @!P0 NANOSLEEP.SYNCS 0x989680 ;  /* 0x009896800000895d */ /* 0x002fea0003900000 */
[----:B------:R-:W1:Y:S02]  /*1f740*/  @!P0 SYNCS.PHASECHK.TRANS64 P0, [R2+URZ+0x38800], R13 ;  /* 0x0388000d020085a7 */ /* 0x000e64000800007f */
[----:B-1----:R-:W-:Y:S05]  /*1f750*/  @!P0 BRA `(.L_x_4384) ;  /* 0xfffffffc00f08947 */ /* 0x002fea000383ffff */
[----:B------:R-:W-:Y:S05]  /*1f760*/  BRA `(.L_x_4639) ;  /* 0xfffffe80008c7947 */ /* 0x000fea000383ffff */
.L_x_4392:
        /* <DEDUP_REMOVED lines=8> */
.L_x_4641:
[----:B------:R-:W-:Y:S05]  /*1f7f0*/  BSYNC B1 ;  /* 0x0000000000017941 */ /* 0x000fea0003800000 */
.L_x_4640:
        /* <DEDUP_REMOVED lines=8> */
.L_x_4642:
[----:B------:R-:W-:Y:S02]  /*1f880*/  IMAD.MOV.U32 R13, RZ, RZ, R26 ;  /* 0x000000ffff0d7224 */ /* 0x000fe400078e001a */
[----:B------:R-:W-:-:S07]  /*1f890*/  IMAD.MOV.U32 R3, RZ, RZ, R14 ;  /* 0x000000ffff037224 */ /* 0x000fce00078e000e */
[----:B------:R-:W-:Y:S05]  /*1f8a0*/  WARPSYNC.COLLECTIVE R15, `(.L_x_4643) ;  /* 0x000000000f087348 */ /* 0x000fea0003c00000 */
[----:B------:R0:W1:Y:S02]  /*1f8b0*/  SHFL.IDX P6, R14, R13, R12, R11 ;  /* 0x0000000c0d0e7389 */ /* 0x00006400000c000b */
[----:B01----:R-:W-:Y:S01]  /*1f8c0*/  ENDCOLLECTIVE ;  /* 0x000000000000791b */ /* 0x003fe20003800000 */
.L_x_4643:
[----:B------:R-:W-:Y:S02]  /*1f8d0*/  IMAD.MOV.U32 R13, RZ, RZ, R27 ;  /* 0x000000ffff0d7224 */ /* 0x000fe400078e001b */
[----:B------:R-:W-:-:S07]  /*1f8e0*/  IMAD.MOV.U32 R4, RZ, RZ, R14 ;  /* 0x000000ffff047224 */ /* 0x000fce00078e000e */
[----:B------:R-:W-:Y:S05]  /*1f8f0*/  WARPSYNC.COLLECTIVE R15, `(.L_x_4644) ;  /* 0x000000000f087348 */ /* 0x000fea0003c00000 */
[----:B------:R0:W1:Y:S02]  /*1f900*/  SHFL.IDX P6, R14, R13, R12, R11 ;  /* 0x0000000c0d0e7389 */ /* 0x00006400000c000b */
[----:B01----:R-:W-:Y:S01]  /*1f910*/  ENDCOLLECTIVE ;  /* 0x000000000000791b */ /* 0x003fe20003800000 */
.L_x_4644:
[----:B------:R-:W-:Y:S02]  /*1f920*/  IMAD.MOV.U32 R12, RZ, RZ, R3 ;  /* 0x000000ffff0c7224 */ /* 0x000fe400078e0003 */
[----:B------:R-:W-:Y:S01]  /*1f930*/  IMAD.MOV.U32 R13, RZ, RZ, R0 ;  /* 0x000000ffff0d7224 */ /* 0x000fe200078e0000 */
[----:B------:R-:W-:Y:S06]  /*1f940*/  BRA `(.L_x_4645) ;  /* 0xfffffe8800f07947 */ /* 0x000fec000383ffff */
.L_x_4396:
[----:B0-----:R0:W1:Y:S02]  /*1f950*/  SYNCS.PHASECHK.TRANS64.TRYWAIT P1, [R2+URZ+0x38800], R13 ;  /* 0x0388000d020075a7 */ /* 0x001064000802017f */
[----:B-1----:R-:W-:Y:S05]  /*1f960*/  @!P1 NANOSLEEP.SYNCS 0x989680 ;  /* 0x009896800000995d */ /* 0x002fea0003900000 */
[----:B------:R-:W1:Y:S02]  /*1f970*/  @!P1 SYNCS.PHASECHK.TRANS64 P1, [R2+URZ+0x38800], R13 ;  /* 0x0388000d020095a7 */ /* 0x000e64000802007f */
[----:B-1----:R-:W-:Y:S05]  /*1f980*/  @!P1 BRA `(.L_x_4396) ;  /* 0xfffffffc00f09947 */ /* 0x002fea000383ffff */
[----:B------:R-:W-:Y:S05]  /*1f990*/  BRA `(.L_x_4646) ;  /* 0xfffffe8c00c47947 */ /* 0x000fea000383ffff */
.L_x_4402:
[----:B-1----:R1:W2:Y:S02]  /*1f9a0*/  SYNCS.PHASECHK.TRANS64.TRYWAIT P1, [R14+URZ+0x38830], R15 ;  /* 0x0388300f0e0075a7 */ /* 0x0022a4000802017f */
[----:B--2---:R-:W-:Y:S05]  /*1f9b0*/  @!P1 NANOSLEEP.SYNCS 0x989680 ;  /* 0x009896800000995d */ /* 0x004fea0003900000 */
[----:B------:R-:W2:Y:S02]  /*1f9c0*/  @!P1 SYNCS.PHASECHK.TRANS64 P1, [R14+URZ+0x38830], R15 ;  /* 0x0388300f0e0095a7 */ /* 0x000ea4000802007f */
[----:B--2---:R-:W-:Y:S05]  /*1f9d0*/  @!P1 BRA `(.L_x_4402) ;  /* 0xfffffffc00f09947 */ /* 0x004fea000383ffff */
[----:B------:R-:W-:Y:S05]  /*1f9e0*/  BRA `(.L_x_4401) ;  /* 0xfffffe9800ec7947 */ /* 0x000fea000383ffff */
.L_x_4404:
[----:B--2---:R2:W3:Y:S02]  /*1f9f0*/  SYNCS.PHASECHK.TRANS64.TRYWAIT P1, [R2+URZ+0x38810], R11 ;  /* 0x0388100b020075a7 */ /* 0x0044e4000802017f */
[----:B---3--:R-:W-:Y:S05]  /*1fa00*/  @!P1 NANOSLEEP.SYNCS 0x989680 ;  /* 0x009896800000995d */ /* 0x008fea0003900000 */
[----:B------:R-:W3:Y:S02]  /*1fa10*/  @!P1 SYNCS.PHASECHK.TRANS64 P1, [R2+URZ+0x38810], R11 ;  /* 0x0388100b020095a7 */ /* 0x000ee4000802007f */
[----:B---3--:R-:W-:Y:S05]  /*1fa20*/  @!P1 BRA `(.L_x_4404) ;  /* 0xfffffffc00f09947 */ /* 0x008fea000383ffff */
[----:B------:R-:W-:Y:S05]  /*1fa30*/  BRA `(.L_x_4647) ;  /* 0xfffffe9c009c7947 */ /* 0x000fea000383ffff */
.L_x_4409:
[----:B--2---:R2:W4:Y:S02]  /*1fa40*/  SYNCS.PHASECHK.TRANS64.TRYWAIT P1, [R14+URZ+0x38850], R15 ;  /* 0x0388500f0e0075a7 */ /* 0x004524000802017f */
[----:B----4-:R-:W-:Y:S05]  /*1fa50*/  @!P1 NANOSLEEP.SYNCS 0x989680 ;  /* 0x009896800000995d */ /* 0x010fea0003900000 */
[----:B------:R-:W4:Y:S02]  /*1fa60*/  @!P1 SYNCS.PHASECHK.TRANS64 P1, [R14+URZ+0x38850], R15 ;  /* 0x0388500f0e0095a7 */ /* 0x000f24000802007f */
[----:B----4-:R-:W-:Y:S05]  /*1fa70*/  @!P1 BRA `(.L_x_4409) ;  /* 0xfffffffc00f09947 */ /* 0x010fea000383ffff */
[----:B------:R-:W-:Y:S05]  /*1fa80*/  BRA `(.L_x_4408) ;  /* 0xfffffe9c00cc7947 */ /* 0x000fea000383ffff */
.L_x_4416:
[----:B-1----:R1:W2:Y:S02]  /*1fa90*/  SYNCS.PHASECHK.TRANS64.TRYWAIT P3, [R14+URZ+0x38830], R199 ;  /* 0x038830c70e0075a7 */ /* 0x0022a4000806017f */
[----:B--2---:R-:W-:Y:S05]  /*1faa0*/  @!P3 NANOSLEEP.SYNCS 0x989680 ;  /* 0x009896800000b95d */ /* 0x004fea0003900000 */
[----:B------:R-:W2:Y:S02]  /*1fab0*/  @!P3 SYNCS.PHASECHK.TRANS64 P3, [R14+URZ+0x38830], R199 ;  /* 0x038830c70e00b5a7 */ /* 0x000ea4000806007f */
[----:B--2---:R-:W-:Y:S05]  /*1fac0*/  @!P3 BRA `(.L_x_4416) ;  /* 0xfffffffc00f0b947 */ /* 0x004fea000383ffff */
[----:B------:R-:W-:Y:S05]  /*1fad0*/  BRA `(.L_x_4415) ;  /* 0xfffffecc00707947 */ /* 0x000fea000383ffff */
.L_x_4421:
[----:B---3--:R3:W4:Y:S02]  /*1fae0*/  SYNCS.PHASECHK.TRANS64.TRYWAIT P3, [R14+URZ+0x38850], R199 ;  /* 0x038850c70e0075a7 */ /* 0x008724000806017f */
[----:B----4-:R-:W-:Y:S05]  /*1faf0*/  @!P3 NANOSLEEP.SYNCS 0x989680 ;  /* 0x009896800000b95d */ /* 0x010fea0003900000 */
[----:B------:R-:W4:Y:S02]  /*1fb00*/  @!P3 SYNCS.PHASECHK.TRANS64 P3, [R14+URZ+0x38850], R199 ;  /* 0x038850c70e00b5a7 */ /* 0x000f24000806007f */
[----:B----4-:R-:W-:Y:S05]  /*1fb10*/  @!P3 BRA `(.L_x_4421) ;  /* 0xfffffffc00f0b947 */ /* 0x010fea000383ffff */
[----:B------:R-:W-:Y:S05]  /*1fb20*/  BRA `(.L_x_4420) ;  /* 0xfffffed0000c7947 */ /* 0x000fea000383ffff */
.L_x_4454:
[----:B------:R-:W0:Y:S01]  /*1fb30*/  S2R R3, SR_TID.X ;  /* 0x0000000000037919 */ /* 0x000e220000002100 */
[----:B------:R-:W-:Y:S01]  /*1fb40*/  BSSY B1, `(.L_x_4648) ;  /* 0x000000a000017945 */ /* 0x000fe20003800000 */
[----:B---3--:R-:W-:Y:S02]  /*1fb50*/  IMAD.MOV.U32 R12, RZ, RZ, RZ ;  /* 0x000000ffff0c7224 */ /* 0x008fe400078e00ff */
        /* <DEDUP_REMOVED lines=8> */
.L_x_4649:
[----:B------:R-:W-:Y:S05]  /*1fbe0*/  BSYNC B1 ;  /* 0x0000000000017941 */ /* 0x000fea0003800000 */
.L_x_4648:
[----:B------:R-:W-:Y:S05]  /*1fbf0*/  BRA `(.L_x_4650) ;  /* 0xffffff6c00a47947 */ /* 0x000fea000383ffff */
.L_x_4456:
[----:B------:R-:W-:Y:S01]  /*1fc00*/  BSSY B1, `(.L_x_4651) ;  /* 0x0000006000017945 */ /* 0x000fe20003800000 */
[----:B------:R-:W-:-:S07]  /*1fc10*/  IMAD.MOV.U32 R15, RZ, RZ, -0x1 ;  /* 0xffffffffff0f7424 */ /* 0x000fce00078e00ff */
[----:B0-----:R-:W-:Y:S05]  /*1fc20*/  WARPSYNC.COLLECTIVE R15, `(.L_x_4652) ;  /* 0x000000000f0c7348 */ /* 0x001fea0003c00000 */
[----:B------:R-:W-:Y:S02]  /*1fc30*/  ELECT P6, UR62, PT ;  /* 0x00000000003e782f */ /* 0x000fe400038c0000 */
[----:B------:R-:W-:Y:S01]  /*1fc40*/  MOV R14, UR62 ;  /* 0x0000003e000e7c02 */ /* 0x000fe20008000f00 */
[----:B0-----:R-:W-:Y:S10]  /*1fc50*/  ENDCOLLECTIVE ;  /* 0x000000000000791b */ /* 0x001ff40003800000 */
.L_x_4652:
[----:B------:R-:W-:Y:S05]  /*1fc60*/  BSYNC B1 ;  /* 0x0000000000017941 */ /* 0x000fea0003800000 */
.L_x_4651:
[----:B------:R-:W-:Y:S05]  /*1fc70*/  BRA `(.L_x_4455) ;  /* 0xffffff6c009c7947 */ /* 0x000fea000383ffff */
.L_x_4458:
[----:B0-----:R0:W1:Y:S02]  /*1fc80*/  SYNCS.PHASECHK.TRANS64.TRYWAIT P0, [R18+URZ+0x38820], R3 ;  /* 0x03882003120075a7 */ /* 0x001064000800017f */
[----:B-1----:R-:W-:Y:S05]  /*1fc90*/  @!P0 NANOSLEEP.SYNCS 0x989680 ;  /* 0x009896800000895d */ /* 0x002fea0003900000 */
[----:B------:R-:W1:Y:S02]  /*1fca0*/  @!P0 SYNCS.PHASECHK.TRANS64 P0, [R18+URZ+0x38820], R3 ;  /* 0x03882003120085a7 */ /* 0x000e64000800007f */
[----:B-1----:R-:W-:Y:S05]  /*1fcb0*/  @!P0 BRA `(.L_x_4458) ;  /* 0xfffffffc00f08947 */ /* 0x002fea000383ffff */
[----:B------:R-:W-:Y:S05]  /*1fcc0*/  BRA `(.L_x_4653) ;  /* 0xffffff6c00ac7947 */ /* 0x000fea000383ffff */
.L_x_4462:
[----:B-1----:R1:W2:Y:S02]  /*1fcd0*/  SYNCS.PHASECHK.TRANS64.TRYWAIT P0, [R4+URZ+0x388a0], R8 ;  /* 0x0388a008040075a7 */ /* 0x0022a4000800017f */
[----:B--2---:R-:W-:Y:S05]  /*1fce0*/  @!P0 NANOSLEEP.SYNCS 0x989680 ;  /* 0x009896800000895d */ /* 0x004fea0003900000 */
[----:B------:R-:W2:Y:S02]  /*1fcf0*/  @!P0 SYNCS.PHASECHK.TRANS64 P0, [R4+URZ+0x388a0], R8 ;  /* 0x0388a008040085a7 */ /* 0x000ea4000800007f */
[----:B--2---:R-:W-:Y:S05]  /*1fd00*/  @!P0 BRA `(.L_x_4462) ;  /* 0xfffffffc00f08947 */ /* 0x004fea000383ffff */
[----:B------:R-:W-:Y:S05]  /*1fd10*/  BRA `(.L_x_4654) ;  /* 0xffffff6c00cc7947 */ /* 0x000fea000383ffff */
.L_x_4467:
[----:B0-----:R0:W2:Y:S02]  /*1fd20*/  SYNCS.PHASECHK.TRANS64.TRYWAIT P0, [R4+URZ+0x388c0], R8 ;  /* 0x0388c008040075a7 */ /* 0x0010a4000800017f */
[----:B--2---:R-:W-:Y:S05]  /*1fd30*/  @!P0 NANOSLEEP.SYNCS 0x989680 ;  /* 0x009896800000895d */ /* 0x004fea0003900000 */
[----:B------:R-:W2:Y:S02]  /*1fd40*/  @!P0 SYNCS.PHASECHK.TRANS64 P0, [R4+URZ+0x388c0], R8 ;  /* 0x0388c008040085a7 */ /* 0x000ea4000800007f */
[----:B--2---:R-:W-:Y:S05]  /*1fd50*/  @!P0 BRA `(.L_x_4467) ;  /* 0xfffffffc00f08947 */ /* 0x004fea000383ffff */
[----:B------:R-:W-:Y:S05]  /*1fd60*/  BRA `(.L_x_4655) ;  /* 0xffffff70004c7947 */ /* 0x000fea000383ffff */
.L_x_4481:
[----:B0-----:R0:W1:Y:S02]  /*1fd70*/  SYNCS.PHASECHK.TRANS64.TRYWAIT P2, [R4+URZ+0x388a0], R5 ;  /* 0x0388a005040075a7 */ /* 0x001064000804017f */
[----:B-1----:R-:W-:Y:S05]  /*1fd80*/  @!P2 NANOSLEEP.SYNCS 0x989680 ;  /* 0x009896800000a95d */ /* 0x002fea0003900000 */
[----:B------:R-:W1:Y:S02]  /*1fd90*/  @!P2 SYNCS.PHASECHK.TRANS64 P2, [R4+URZ+0x388a0], R5 ;  /* 0x0388a0050400a5a7 */ /* 0x000e64000804007f */
[----:B-1----:R-:W-:Y:S05]  /*1fda0*/  @!P2 BRA `(.L_x_4481) ;  /* 0xfffffffc00f0a947 */ /* 0x002fea000383ffff */
[----:B------:R-:W-:Y:S05]  /*1fdb0*/  BRA `(.L_x_4656) ;  /* 0xffffff7800cc7947 */ /* 0x000fea000383ffff */
.L_x_4486:
[----:B-1----:R1:W2:Y:S02]  /*1fdc0*/  SYNCS.PHASECHK.TRANS64.TRYWAIT P2, [R4+URZ+0x388c0], R5 ;  /* 0x0388c005040075a7 */ /* 0x0022a4000804017f */
[----:B--2---:R-:W-:Y:S05]  /*1fdd0*/  @!P2 NANOSLEEP.SYNCS 0x989680 ;  /* 0x009896800000a95d */ /* 0x004fea0003900000 */
[----:B------:R-:W2:Y:S02]  /*1fde0*/  @!P2 SYNCS.PHASECHK.TRANS64 P2, [R4+URZ+0x388c0], R5 ;  /* 0x0388c0050400a5a7 */ /* 0x000ea4000804007f */
[----:B--2---:R-:W-:Y:S05]  /*1fdf0*/  @!P2 BRA `(.L_x_4486) ;  /* 0xfffffffc00f0a947 */ /* 0x004fea000383ffff */
[----:B------:R-:W-:Y:S05]  /*1fe00*/  BRA `(.L_x_4657) ;  /* 0xffffff7c00487947 */ /* 0x000fea000383ffff */
.L_x_4508:
        /* <DEDUP_REMOVED lines=11> */
.L_x_4659:
[----:B------:R-:W-:Y:S05]  /*1fec0*/  BSYNC B0 ;  /* 0x0000000000007941 */ /* 0x000fea0003800000 */
.L_x_4658:
[----:B------:R-:W-:Y:S05]  /*1fed0*/  BRA `(.L_x_4660) ;  /* 0xffffff8c00b87947 */ /* 0x000fea000383ffff */
.L_x_4510:
[----:B------:R-:W-:Y:S01]  /*1fee0*/  BSSY B0, `(.L_x_4661) ;  /* 0x0000006000007945 */ /* 0x000fe20003800000 */
[----:B------:R-:W-:-:S07]  /*1fef0*/  IMAD.MOV.U32 R15, RZ, RZ, -0x1 ;  /* 0xffffffffff0f7424 */ /* 0x000fce00078e00ff */
[----:B0-----:R-:W-:Y:S05]  /*1ff00*/  WARPSYNC.COLLECTIVE R15, `(.L_x_4662) ;  /* 0x000000000f0c7348 */ /* 0x001fea0003c00000 */
[----:B------:R-:W-:Y:S02]  /*1ff10*/  ELECT P6, UR62, PT ;  /* 0x00000000003e782f */ /* 0x000fe400038c0000 */
[----:B------:R-:W-:Y:S01]  /*1ff20*/  MOV R14, UR62 ;  /* 0x0000003e000e7c02 */ /* 0x000fe20008000f00 */
[----:B0-----:R-:W-:Y:S10]  /*1ff30*/  ENDCOLLECTIVE ;  /* 0x000000000000791b */ /* 0x001ff40003800000 */
.L_x_4662:
[----:B------:R-:W-:Y:S05]  /*1ff40*/  BSYNC B0 ;  /* 0x0000000000007941 */ /* 0x000fea0003800000 */
.L_x_4661:
[----:B------:R-:W-:Y:S05]  /*1ff50*/  BRA `(.L_x_4663) ;  /* 0xffffff8c00c47947 */ /* 0x000fea000383ffff */
.L_x_4512:
[----:B0-----:R0:W1:Y:S02]  /*1ff60*/  SYNCS.PHASECHK.TRANS64.TRYWAIT P0, [R0+URZ+0x38840], R2 ;  /* 0x03884002000075a7 */ /* 0x001064000800017f */
[----:B-1----:R-:W-:Y:S05]  /*1ff70*/  @!P0 NANOSLEEP.SYNCS 0x989680 ;  /* 0x009896800000895d */ /* 0x002fea0003900000 */
[----:B------:R-:W1:Y:S02]  /*1ff80*/  @!P0 SYNCS.PHASECHK.TRANS64 P0, [R0+URZ+0x38840], R2 ;  /* 0x03884002000085a7 */ /* 0x000e64000800007f */
[----:B-1----:R-:W-:Y:S05]  /*1ff90*/  @!P0 BRA `(.L_x_4512) ;  /* 0xfffffffc00f08947 */ /* 0x002fea000383ffff */
[----:B------:R-:W-:Y:S05]  /*1ffa0*/  BRA `(.L_x_4664) ;  /* 0xffffff9000247947 */ /* 0x000fea000383ffff */
.L_x_4516:
        /* <DEDUP_REMOVED lines=9> */
.L_x_4665:
[----:B------:R-:W-:Y:S02]  /*20040*/  IMAD.MOV.U32 R13, RZ, RZ, R3 ;  /* 0x000000ffff0d7224 */ /* 0x000fe400078e0003 */
[----:B------:R-:W-:Y:S01]  /*20050*/  IMAD.MOV.U32 R4, RZ, RZ, R14 ;  /* 0x000000ffff047224 */ /* 0x000fe200078e000e */
[----:B------:R-:W-:-:S07]  /*20060*/  LOP3.LUT R6, R6, 0x7f, RZ, 0xc0, !PT ;  /* 0x0000007f06067812 */ /* 0x000fce00078ec0ff */
[----:B------:R-:W-:Y:S05]  /*20070*/  WARPSYNC.COLLECTIVE R15, `(.L_x_4666) ;  /* 0x000000000f087348 */ /* 0x000fea0003c00000 */
[----:B------:R0:W1:Y:S02]  /*20080*/  SHFL.IDX P6, R14, R13, R12, R11 ;  /* 0x0000000c0d0e7389 */ /* 0x00006400000c000b */
[----:B01----:R-:W-:Y:S01]  /*20090*/  ENDCOLLECTIVE ;  /* 0x000000000000791b */ /* 0x003fe20003800000 */
.L_x_4666:
        /* <DEDUP_REMOVED lines=9> */
.L_x_4667:
[----:B------:R-:W-:Y:S02]  /*20130*/  IMAD.MOV.U32 R13, RZ, RZ, R3 ;  /* 0x000000ffff0d7224 */ /* 0x000fe400078e0003 */
[----:B------:R-:W-:-:S07]  /*20140*/  IMAD.MOV.U32 R6, RZ, RZ, R14 ;  /* 0x000000ffff067224 */ /* 0x000fce00078e000e */
[----:B------:R-:W-:Y:S05]  /*20150*/  WARPSYNC.COLLECTIVE R15, `(.L_x_4668) ;  /* 0x000000000f087348 */ /* 0x000fea0003c00000 */
[----:B------:R0:W1:Y:S02]  /*20160*/  SHFL.IDX P6, R14, R13, R12, R11 ;  /* 0x0000000c0d0e7389 */ /* 0x00006400000c000b */
[----:B01----:R-:W-:Y:S01]  /*20170*/  ENDCOLLECTIVE ;  /* 0x000000000000791b */ /* 0x003fe20003800000 */
.L_x_4668:
        /* <DEDUP_REMOVED lines=22> */
.L_x_4669:
        /* <DEDUP_REMOVED lines=10> */
.L_x_4670:
        /* <DEDUP_REMOVED lines=11> */
.L_x_4671:
        /* <DEDUP_REMOVED lines=14> */
.L_x_4672:
[----:B------:R-:W-:Y:S01]  /*20510*/  IMAD.MOV.U32 R3, RZ, RZ, R14 ;  /* 0x000000ffff037224 */ /* 0x000fe200078e000e */
[----:B------:R-:W-:Y:S06]  /*20520*/  BRA `(.L_x_4673) ;  /* 0xffffff9400647947 */ /* 0x000fec000383ffff */
.L_x_4520:
[----:B------:R-:W2:Y:S04]  /*20530*/  LDL.LU R13, [R1+0x4c] ;  /* 0x00004c00010d7983 */ /* 0x000ea80000300800 */
[----:B------:R-:W3:Y:S04]  /*20540*/  LDL.LU R12, [R1+0x4] ;  /* 0x00000400010c7983 */ /* 0x000ee80000300800 */
[----:B------:R-:W4:Y:S04]  /*20550*/  LDL.LU R11, [R1+0x50] ;  /* 0x00005000010b7983 */ /* 0x000f280000300800 */
[----:B------:R-:W5:Y:S04]  /*20560*/  LDL.LU R9, [R1+0x64] ;  /* 0x0000640001097983 */ /* 0x000f680000300800 */
[----:B------:R-:W5:Y:S01]  /*20570*/  LDL.LU R8, [R1+0x14] ;  /* 0x0000140001087983 */ /* 0x000f620000300800 */
[----:B------:R-:W-:Y:S01]  /*20580*/  BSSY B0, `(.L_x_4674) ;  /* 0x0000017000007945 */ /* 0x000fe20003800000 */
[----:B------:R-:W-:-:S02]  /*20590*/  IMAD.MOV.U32 R15, RZ, RZ, -0x1 ;  /* 0xffffffffff0f7424 */ /* 0x000fc400078e00ff */
[----:B--2---:R-:W-:Y:S02]  /*205a0*/  IMAD R7, R13, R7, RZ ;  /* 0x000000070d077224 */ /* 0x004fe400078e02ff */
[----:B------:R-:W-:-:S03]  /*205b0*/  IMAD.MOV.U32 R13, RZ, RZ, R4 ;  /* 0x000000ffff0d7224 */ /* 0x000fc600078e0004 */
[-C--:B---3--:R-:W-:Y:S01]  /*205c0*/  ISETP.GE.AND P2, PT, R12, R7.reuse, PT ;  /* 0x000000070c00720c */ /* 0x088fe20003f46270 */
[----:B------:R-:W-:Y:S01]  /*205d0*/  IMAD.MOV.U32 R12, RZ, RZ, RZ ;  /* 0x000000ffff0c7224 */ /* 0x000fe200078e00ff */
[-C--:B----4-:R-:W-:Y:S01]  /*205e0*/  ISETP.GE.AND P3, PT, R11, R7.reuse, PT ;  /* 0x000000070b00720c */ /* 0x090fe20003f66270 */
[----:B------:R-:W-:Y:S01]  /*205f0*/  IMAD.MOV.U32 R11, RZ, RZ, 0x181f ;  /* 0x0000181fff0b7424 */ /* 0x000fe200078e00ff */
[----:B-----5:R-:W-:Y:S02]  /*20600*/  ISETP.GE.AND P4, PT, R9, R7, PT ;  /* 0x000000070900720c */ /* 0x020fe40003f86270 */
[----:B------:R-:W-:-:S07]  /*20610*/  LOP3.LUT R8, R8, 0xffffffdf, RZ, 0xc0, !PT ;  /* 0xffffffdf08087812 */ /* 0x000fce00078ec0ff */
        /* <DEDUP_REMOVED lines=8> */
[----:B------:R-:W-:-:S05]  /*206a0*/  @P6 LOP3.LUT R8, R8, 0x10, RZ, 0xfc, !PT ;  /* 0x0000001008086812 */ /* 0x000fca00078efcff */
[----:B------:R0:W-:Y:S02]  /*206b0*/  STL [R1+0x14], R8 ;  /* 0x0000140801007387 */ /* 0x0001e40000100800 */
[----:B0-----:R-:W-:Y:S05]  /*206c0*/  WARPSYNC.COLLECTIVE R15, `(.L_x_4675) ;  /* 0x000000000f087348 */ /* 0x001fea0003c00000 */
[----:B------:R1:W2:Y:S02]  /*206d0*/  SHFL.IDX P6, R14, R13, R12, R11 ;  /* 0x0000000c0d0e7389 */ /* 0x0002a400000c000b */
[----:B012---:R-:W-:Y:S01]  /*206e0*/  ENDCOLLECTIVE ;  /* 0x000000000000791b */ /* 0x007fe20003800000 */
.L_x_4675:
[----:B------:R-:W-:Y:S05]  /*206f0*/  BSYNC B0 ;  /* 0x0000000000007941 */ /* 0x000fea0003800000 */
.L_x_4674:
[----:B------:R0:W-:Y:S04]  /*20700*/  STL [R1+0x88], R16 ;  /* 0x0000881001007387 */ /* 0x0001e80000100800 */
[----:B0-----:R0:W5:Y:S04]  /*20710*/  LDL.LU R16, [R1+0x14] ;  /* 0x0000140001107983 */ /* 0x0011680000300800 */
[----:B------:R1:W-:Y:S04]  /*20720*/  STL [R1+0x84], R7 ;  /* 0x0000840701007387 */ /* 0x0003e80000100800 */
[----:B-1----:R0:W5:Y:S01]  /*20730*/  LDL R7, [R1+0x18] ;  /* 0x0000180001077983 */ /* 0x0021620000100800 */
[----:B------:R-:W-:-:S02]  /*20740*/  IMAD.MOV.U32 R13, RZ, RZ, R0 ;  /* 0x000000ffff0d7224 */ /* 0x000fc400078e0000 */
[----:B------:R-:W-:Y:S02]  /*20750*/  IMAD.MOV.U32 R12, RZ, RZ, RZ ;  /* 0x000000ffff0c7224 */ /* 0x000fe400078e00ff */
[----:B------:R-:W-:Y:S02]  /*20760*/  IMAD.MOV.U32 R11, RZ, RZ, 0x181f ;  /* 0x0000181fff0b7424 */ /* 0x000fe400078e00ff */
[----:B------:R-:W-:Y:S02]  /*20770*/  IMAD.MOV.U32 R15, RZ, RZ, -0x1 ;  /* 0xffffffffff0f7424 */ /* 0x000fe400078e00ff */
[----:B0-----:R-:W-:-:S07]  /*20780*/  IMAD.MOV.U32 R8, RZ, RZ, R14 ;  /* 0x000000ffff087224 */ /* 0x001fce00078e000e */
[----:B-----5:R-:W-:Y:S05]  /*20790*/  WARPSYNC.COLLECTIVE R15, `(.L_x_4676) ;  /* 0x000000000f087348 */ /* 0x020fea0003c00000 */
[----:B------:R0:W1:Y:S02]  /*207a0*/  SHFL.IDX P6, R14, R13, R12, R11 ;  /* 0x0000000c0d0e7389 */ /* 0x00006400000c000b */
[----:B01---5:R-:W-:Y:S01]  /*207b0*/  ENDCOLLECTIVE ;  /* 0x000000000000791b */ /* 0x023fe20003800000 */
.L_x_4676:
[----:B------:R-:W-:Y:S02]  /*207c0*/  IMAD.MOV.U32 R13, RZ, RZ, R4 ;  /* 0x000000ffff0d7224 */ /* 0x000fe400078e0004 */
[----:B------:R-:W-:Y:S02]  /*207d0*/  IMAD.MOV.U32 R12, RZ, RZ, 0x1 ;  /* 0x00000001ff0c7424 */ /* 0x000fe400078e00ff */
[----:B------:R-:W-:-:S05]  /*207e0*/  IMAD.MOV.U32 R2, RZ, RZ, R14 ;  /* 0x000000ffff027224 */ /* 0x000fca00078e000e */
[----:B------:R-:W-:-:S05]  /*207f0*/  @!P2 LEA R3, P6, R10, R2, 0x1 ;  /* 0x000000020a03a211 */ /* 0x000fca00078c08ff */
[----:B------:R-:W-:-:S05]  /*20800*/  @!P2 IMAD.X R2, RZ, RZ, R8, P6 ;  /* 0x000000ffff02a224 */ /* 0x000fca00030e0608 */
[----:B------:R-:W-:-:S04]  /*20810*/  @!P2 LOP3.LUT R3, R3, R2, RZ, 0x3c, !PT ;  /* 0x000000020303a212 */ /* 0x000fc800078e3cff */
[----:B------:R-:W-:-:S04]  /*20820*/  @!P2 LOP3.LUT R2, R3, R2, RZ, 0x3c, !PT ;  /* 0x000000020302a212 */ /* 0x000fc800078e3cff */
[----:B------:R-:W-:Y:S02]  /*20830*/  @!P2 LOP3.LUT R3, R3, R2, RZ, 0x3c, !PT ;  /* 0x000000020303a212 */ /* 0x000fe400078e3cff */
[----:B------:R-:W-:-:S04]  /*20840*/  LOP3.LUT R16, R16, 0xffff7fff, RZ, 0xc0, !PT ;  /* 0xffff7fff10107812 */ /* 0x000fc800078ec0ff */
[----:B------:R-:W-:-:S04]  /*20850*/  @P0 LOP3.LUT R16, R16, 0x8000, RZ, 0xfc, !PT ;  /* 0x0000800010100812 */ /* 0x000fc800078efcff */
[C---:B------:R-:W-:Y:S02]  /*20860*/  LOP3.LUT P0, RZ, R16.reuse, 0x8, RZ, 0xc0, !PT ;  /* 0x0000000810ff7812 */ /* 0x040fe4000780c0ff */
[----:B------:R-:W-:-:S04]  /*20870*/  LOP3.LUT R16, R16, 0xffffbfff, RZ, 0xc0, !PT ;  /* 0xffffbfff10107812 */ /* 0x000fc800078ec0ff */
[----:B------:R-:W-:-:S04]  /*20880*/  @P1 LOP3.LUT R16, R16, 0x4000, RZ, 0xfc, !PT ;  /* 0x0000400010101812 */ /* 0x000fc800078efcff */
[C---:B------:R-:W-:Y:S02]  /*20890*/  LOP3.LUT P1, RZ, R16.reuse, 0x4, RZ, 0xc0, !PT ;  /* 0x0000000410ff7812 */ /* 0x040fe4000782c0ff */
[----:B------:R-:W-:Y:S01]  /*208a0*/  LOP3.LUT R16, R16, 0xffffdfff, RZ, 0xc0, !PT ;  /* 0xffffdfff10107812 */ /* 0x000fe200078ec0ff */
[----:B------:R-:W-:Y:S01]  /*208b0*/  @!PT LDS RZ, [RZ] ;  /* 0x00000000fffff984 */ /* 0x000fe20000000800 */
[----:B------:R-:W-:Y:S01]  /*208c0*/  @!PT LDS RZ, [RZ] ;  /* 0x00000000fffff984 */ /* 0x000fe20000000800 */
[----:B------:R-:W-:Y:S01]  /*208d0*/  @!PT LDS RZ, [RZ] ;  /* 0x00000000fffff984 */ /* 0x000fe20000000800 */
[----:B------:R0:W-:Y:S03]  /*208e0*/  @!P2 LDGSTS.E.BYPASS.LTC128B.128 [R7+0x26400], desc[UR42][R2.64], !P0 ;  /* 0x264000000207afae */ /* 0x0001e6000c101d6a */
[----:B------:R-:W-:-:S04]  /*208f0*/  @P3 LOP3.LUT R16, R16, 0x2000, RZ, 0xfc, !PT ;  /* 0x0000200010103812 */ /* 0x000fc800078efcff */
[C---:B------:R-:W-:Y:S02]  /*20900*/  LOP3.LUT P3, RZ, R16.reuse, 0x2, RZ, 0xc0, !PT ;  /* 0x0000000210ff7812 */ /* 0x040fe4000786c0ff */
[----:B------:R-:W-:Y:S01]  /*20910*/  LOP3.LUT R16, R16, 0xfffffbff, RZ, 0xc0, !PT ;  /* 0xfffffbff10107812 */ /* 0x000fe200078ec0ff */
[----:B------:R0:W-:Y:S03]  /*20920*/  @!P2 LDGSTS.E.BYPASS.LTC128B.128 [R7+0x28400], desc[UR42][R2.64+0x80], !P1 ;  /* 0x284000800207afae */ /* 0x0001e6000c901d6a */
[----:B------:R-:W-:-:S04]  /*20930*/  @P4 LOP3.LUT R16, R16, 0x400, RZ, 0xfc, !PT ;  /* 0x0000040010104812 */ /* 0x000fc800078efcff */
[C---:B------:R-:W-:Y:S02]  /*20940*/  LOP3.LUT P0, RZ, R16.reuse, 0x8000, RZ, 0xc0, !PT ;  /* 0x0000800010ff7812 */ /* 0x040fe4000780c0ff */
[C---:B------:R-:W-:Y:S01]  /*20950*/  LOP3.LUT P1, RZ, R16.reuse, 0x4000, RZ, 0xc0, !PT ;  /* 0x0000400010ff7812 */ /* 0x040fe2000782c0ff */
[----:B------:R0:W-:Y:S01]  /*20960*/  @!P2 LDGSTS.E.BYPASS.LTC128B.128 [R7+0x2a400], desc[UR42][R2.64+0x100], !P3 ;  /* 0x2a4001000207afae */ /* 0x0001e2000d901d6a */
[C---:B------:R-:W-:Y:S02]  /*20970*/  LOP3.LUT P6, RZ, R16.reuse, 0x20, RZ, 0xc0, !PT ;  /* 0x0000002010ff7812 */ /* 0x040fe400078cc0ff */
[C---:B------:R-:W-:Y:S01]  /*20980*/  LOP3.LUT P3, RZ, R16.reuse, 0x2000, RZ, 0xc0, !PT ;  /* 0x0000200010ff7812 */ /* 0x040fe2000786c0ff */
[----:B------:R0:W-:Y:S01]  /*20990*/  @!P2 LDGSTS.E.BYPASS.LTC128B.128 [R7+0x2c400], desc[UR42][R2.64+0x180], !P5 ;  /* 0x2c4001800207afae */ /* 0x0001e2000e901d6a */
[C---:B------:R-:W-:Y:S02]  /*209a0*/  LOP3.LUT P4, RZ, R16.reuse, 0x10, RZ, 0xc0, !PT ;  /* 0x0000001010ff7812 */ /* 0x040fe4000788c0ff */
[----:B------:R-:W-:-:S03]  /*209b0*/  LOP3.LUT R16, R16, 0xfffff7ff, RZ, 0xc0, !PT ;  /* 0xfffff7ff10107812 */ /* 0x000fc600078ec0ff */
[----:B------:R0:W-:Y:S01]  /*209c0*/  @!P2 LDGSTS.E.BYPASS.LTC128B.128 [R7+0x2e400], desc[UR42][R2.64+0x200], !P0 ;  /* 0x2e4002000207afae */ /* 0x0001e2000c101d6a */
[----:B------:R-:W-:-:S03]  /*209d0*/  @P5 LOP3.LUT R16, R16, 0x800, RZ, 0xfc, !PT ;  /* 0x0000080010105812 */ /* 0x000fc600078efcff */
[----:B------:R0:W-:Y:S01]  /*209e0*/  @!P2 LDGSTS.E.BYPASS.LTC128B.128 [R7+0x30400], desc[UR42][R2.64+0x280], !P1 ;  /* 0x304002800207afae */ /* 0x0001e2000c901d6a */
[C---:B------:R-:W-:Y:S02]  /*209f0*/  LOP3.LUT P5, RZ, R16.reuse, 0x4, RZ, 0xc0, !PT ;  /* 0x0000000410ff7812 */ /* 0x040fe400078ac0ff */
[----:B------:R-:W-:Y:S01]  /*20a00*/  @!P3 LOP3.LUT R8, R5, 0x40, RZ, 0xc0, !PT ;  /* 0x000000400508b812 */ /* 0x000fe200078ec0ff */
[----:B------:R0:W-:Y:S01]  /*20a10*/  @!P2 LDGSTS.E.BYPASS.LTC128B.128 [R7+0x32400], desc[UR42][R2.64+0x300], P6 ;  /* 0x324003000207afae */ /* 0x0001e2000b101d6a */
[----:B------:R-:W-:Y:S02]  /*20a20*/  LOP3.LUT R16, R16, 0xffffefff, RZ, 0xc0, !PT ;  /* 0xffffefff10107812 */ /* 0x000fe400078ec0ff */
[----:B------:R-:W-:-:S07]  /*20a30*/  @!P3 SHF.R.U32.HI R8, RZ, 0x2, R8 ;  /* 0x00000002ff08b819 */ /* 0x000fce0000011608 */
[----:B0-----:R-:W-:Y:S05]  /*20a40*/  WARPSYNC.COLLECTIVE R15, `(.L_x_4677) ;  /* 0x000000000f087348 */ /* 0x001fea0003c00000 */
[----:B------:R1:W2:Y:S02]  /*20a50*/  SHFL.IDX P6, R14, R13, R12, R11 ;  /* 0x0000000c0d0e7389 */ /* 0x0002a400000c000b */
[----:B012---:R-:W-:Y:S01]  /*20a60*/  ENDCOLLECTIVE ;  /* 0x000000000000791b */ /* 0x007fe20003800000 */
.L_x_4677:
[----:B------:R-:W-:Y:S01]  /*20a70*/  @!PT LDS RZ, [RZ] ;  /* 0x00000000fffff984 */ /* 0x000fe20000000800 */
[----:B------:R-:W-:Y:S01]  /*20a80*/  @!PT LDS RZ, [RZ] ;  /* 0x00000000fffff984 */ /* 0x000fe20000000800 */
[----:B------:R-:W-:Y:S01]  /*20a90*/  @!PT LDS RZ, [RZ] ;  /* 0x00000000fffff984 */ /* 0x000fe20000000800 */
[----:B------:R0:W-:Y:S01]  /*20aa0*/  @!P2 LDGSTS.E.BYPASS.LTC128B.128 [R7+0x34400], desc[UR42][R2.64+0x380], P4 ;  /* 0x344003800207afae */ /* 0x0001e2000a101d6a */
[----:B------:R-:W-:Y:S02]  /*20ab0*/  @!P3 ISETP.NE.U32.AND P2, PT, R8, RZ, PT ;  /* 0x000000ff0800b20c */ /* 0x000fe40003f45070 */
[----:B------:R-:W-:Y:S02]  /*20ac0*/  @P5 LOP3.LUT R16, R16, 0x1000, RZ, 0xfc, !PT ;  /* 0x0000100010105812 */ /* 0x000fe400078efcff */
[----:B------:R-:W-:Y:S02]  /*20ad0*/  @!P3 LOP3.LUT R8, R6, 0x80, RZ, 0xc0, !PT ;  /* 0x000000800608b812 */ /* 0x000fe400078ec0ff */
[C---:B------:R-:W-:Y:S02]  /*20ae0*/  LOP3.LUT P5, RZ, R16.reuse, 0x8, RZ, 0xc0, !PT ;  /* 0x0000000810ff7812 */ /* 0x040fe400078ac0ff */
[----:B------:R-:W-:Y:S01]  /*20af0*/  LOP3.LUT R16, R16, 0xffffffdf, RZ, 0xc0, !PT ;  /* 0xffffffdf10107812 */ /* 0x000fe200078ec0ff */
[----:B------:R-:W-:Y:S01]  /*20b00*/  IMAD.MOV.U32 R13, RZ, RZ, R0 ;  /* 0x000000ffff0d7224 */ /* 0x000fe200078e0000 */
[----:B------:R-:W-:-:S03]  /*20b10*/  @!P3 SHF.R.U32.HI R8, RZ, 0x3, R8 ;  /* 0x00000003ff08b819 */ /* 0x000fc60000011608 */
[----:B------:R-:W-:Y:S02]  /*20b20*/  @P2 LOP3.LUT R16, R16, 0x20, RZ, 0xfc, !PT ;  /* 0x0000002010102812 */ /* 0x000fe400078efcff */
[----:B------:R-:W-:Y:S01]  /*20b30*/  @!P3 ISETP.NE.U32.AND P4, PT, R8, RZ, PT ;  /* 0x000000ff0800b20c */ /* 0x000fe20003f85070 */
[----:B0-----:R-:W-:-:S12]  /*20b40*/  IMAD.MOV.U32 R9, RZ, RZ, R14 ;  /* 0x000000ffff097224 */ /* 0x001fd800078e000e */
[----:B------:R-:W-:Y:S05]  /*20b50*/  WARPSYNC.COLLECTIVE R15, `(.L_x_4678) ;  /* 0x000000000f087348 */ /* 0x000fea0003c00000 */
[----:B------:R0:W1:Y:S02]  /*20b60*/  SHFL.IDX P6, R14, R13, R12, R11 ;  /* 0x0000000c0d0e7389 */ /* 0x00006400000c000b */
[----:B01----:R-:W-:Y:S01]  /*20b70*/  ENDCOLLECTIVE ;  /* 0x000000000000791b */ /* 0x003fe20003800000 */
.L_x_4678:
        /* <DEDUP_REMOVED lines=29> */
.L_x_4679:
        /* <DEDUP_REMOVED lines=8> */
[----:B------:R0:W-:Y:S01]  /*20dd0*/  STL [R1+0x14], R16 ;  /* 0x0000141001007387 */ /* 0x0001e20000100800 */
[----:B------:R-:W-:-:S11]  /*20de0*/  IMAD.MOV.U32 R10, RZ, RZ, R14 ;  /* 0x000000ffff0a7224 */ /* 0x000fd600078e000e */
[----:B0-----:R-:W-:Y:S05]  /*20df0*/  WARPSYNC.COLLECTIVE R15, `(.L_x_4680) ;  /* 0x000000000f087348 */ /* 0x001fea0003c00000 */
[----:B------:R1:W2:Y:S02]  /*20e00*/  SHFL.IDX P6, R14, R13, R12, R11 ;  /* 0x0000000c0d0e7389 */ /* 0x0002a400000c000b */
[----:B012---:R-:W-:Y:S01]  /*20e10*/  ENDCOLLECTIVE ;  /* 0x000000000000791b */ /* 0x007fe20003800000 */
.L_x_4680:
        /* <DEDUP_REMOVED lines=20> */
[----:B------:R-:W-:-:S03]  /*20f60*/  LOP3.LUT P2, RZ, R16, 0x80, RZ, 0xc0, !PT ;  /* 0x0000008010ff7812 */ /* 0x000fc6000784c0ff */
[----:B------:R0:W5:Y:S10]  /*20f70*/  LDL.LU R16, [R1+0x88] ;  /* 0x0000880001107983 */ /* 0x0001740000300800 */
        /* <DEDUP_REMOVED lines=13> */
.L_x_4681:
[----:B------:R-:W-:Y:S02]  /*21050*/  IMAD.MOV.U32 R13, RZ, RZ, R0 ;  /* 0x000000ffff0d7224 */ /* 0x000fe400078e0000 */
[----:B------:R-:W-:-:S07]  /*21060*/  IMAD.MOV.U32 R4, RZ, RZ, R14 ;  /* 0x000000ffff047224 */ /* 0x000fce00078e000e */
[----:B------:R-:W-:Y:S05]  /*21070*/  WARPSYNC.COLLECTIVE R15, `(.L_x_4682) ;  /* 0x000000000f087348 */ /* 0x000fea0003c00000 */
[----:B------:R0:W1:Y:S02]  /*21080*/  SHFL.IDX P6, R14, R13, R12, R11 ;  /* 0x0000000c0d0e7389 */ /* 0x00006400000c000b */
[----:B01----:R-:W-:Y:S01]  /*21090*/  ENDCOLLECTIVE ;  /* 0x000000000000791b */ /* 0x003fe20003800000 */
.L_x_4682:
[----:B------:R-:W-:Y:S01]  /*210a0*/  IMAD.MOV.U32 R0, RZ, RZ, R14 ;  /* 0x000000ffff007224 */ /* 0x000fe200078e000e */
[----:B------:R-:W-:Y:S06]  /*210b0*/  BRA `(.L_x_4683) ;  /* 0xffffff9800347947 */ /* 0x000fec000383ffff */
.L_x_4525:
[----:B0-----:R0:W2:Y:S02]  /*210c0*/  SYNCS.PHASECHK.TRANS64.TRYWAIT P0, [R18+URZ+0x38820], R0 ;  /* 0x03882000120075a7 */ /* 0x0010a4000800017f */
[----:B--2---:R-:W-:Y:S05]  /*210d0*/  @!P0 NANOSLEEP.SYNCS 0x989680 ;  /* 0x009896800000895d */ /* 0x004fea0003900000 */
[----:B------:R-:W2:Y:S02]  /*210e0*/  @!P0 SYNCS.PHASECHK.TRANS64 P0, [R18+URZ+0x38820], R0 ;  /* 0x03882000120085a7 */ /* 0x000ea4000800007f */
[----:B--2---:R-:W-:Y:S05]  /*210f0*/  @!P0 BRA `(.L_x_4525) ;  /* 0xfffffffc00f08947 */ /* 0x004fea000383ffff */
[----:B------:R-:W-:Y:S05]  /*21100*/  BRA `(.L_x_4684) ;  /* 0xffffff9800f07947 */ /* 0x000fea000383ffff */
.L_x_4529:
[----:B0-----:R0:W2:Y:S02]  /*21110*/  SYNCS.PHASECHK.TRANS64.TRYWAIT P0, [R0+URZ+0x38860], R2 ;  /* 0x03886002000075a7 */ /* 0x0010a4000800017f */
[----:B--2---:R-:W-:Y:S05]  /*21120*/  @!P0 NANOSLEEP.SYNCS 0x989680 ;  /* 0x009896800000895d */ /* 0x004fea0003900000 */
[----:B------:R-:W2:Y:S02]  /*21130*/  @!P0 SYNCS.PHASECHK.TRANS64 P0, [R0+URZ+0x38860], R2 ;  /* 0x03886002000085a7 */ /* 0x000ea4000800007f */
[----:B--2---:R-:W-:Y:S05]  /*21140*/  @!P0 BRA `(.L_x_4529) ;  /* 0xfffffffc00f08947 */ /* 0x004fea000383ffff */
[----:B------:R-:W-:Y:S05]  /*21150*/  BRA `(.L_x_4685) ;  /* 0xffffff9c00147947 */ /* 0x000fea000383ffff */
.L_x_4548:
[----:B-1----:R1:W2:Y:S02]  /*21160*/  SYNCS.PHASECHK.TRANS64.TRYWAIT P0, [R2+URZ+0x38840], R6 ;  /* 0x03884006020075a7 */ /* 0x0022a4000800017f */
[----:B--2---:R-:W-:Y:S05]  /*21170*/  @!P0 NANOSLEEP.SYNCS 0x989680 ;  /* 0x009896800000895d */ /* 0x004fea0003900000 */
[----:B------:R-:W2:Y:S02]  /*21180*/  @!P0 SYNCS.PHASECHK.TRANS64 P0, [R2+URZ+0x38840], R6 ;  /* 0x03884006020085a7 */ /* 0x000ea4000800007f */
[----:B--2---:R-:W-:Y:S05]  /*21190*/  @!P0 BRA `(.L_x_4548) ;  /* 0xfffffffc00f08947 */ /* 0x004fea000383ffff */
[----:B------:R-:W-:Y:S05]  /*211a0*/  BRA `(.L_x_4686) ;  /* 0xffffffa800247947 */ /* 0x000fea000383ffff */
.L_x_4553:
[----:B0-----:R0:W2:Y:S02]  /*211b0*/  SYNCS.PHASECHK.TRANS64.TRYWAIT P0, [R2+URZ+0x38860], R6 ;  /* 0x03886006020075a7 */ /* 0x0010a4000800017f */
[----:B--2---:R-:W-:Y:S05]  /*211c0*/  @!P0 NANOSLEEP.SYNCS 0x989680 ;  /* 0x009896800000895d */ /* 0x004fea0003900000 */
[----:B------:R-:W2:Y:S02]  /*211d0*/  @!P0 SYNCS.PHASECHK.TRANS64 P0, [R2+URZ+0x38860], R6 ;  /* 0x03886006020085a7 */ /* 0x000ea4000800007f */
[----:B--2---:R-:W-:Y:S05]  /*211e0*/  @!P0 BRA `(.L_x_4553) ;  /* 0xfffffffc00f08947 */ /* 0x004fea000383ffff */
[----:B------:R-:W-:Y:S05]  /*211f0*/  BRA `(.L_x_4687) ;  /* 0xffffffa800a07947 */ /* 0x000fea000383ffff */
.L_x_4568:
[----:B-1----:R1:W2:Y:S02]  /*21200*/  SYNCS.PHASECHK.TRANS64.TRYWAIT P0, [R3+URZ+0x38840], R2 ;  /* 0x03884002030075a7 */ /* 0x0022a4000800017f */
[----:B--2---:R-:W-:Y:S05]  /*21210*/  @!P0 NANOSLEEP.SYNCS 0x989680 ;  /* 0x009896800000895d */ /* 0x004fea0003900000 */
[----:B------:R-:W2:Y:S02]  /*21220*/  @!P0 SYNCS.PHASECHK.TRANS64 P0, [R3+URZ+0x38840], R2 ;  /* 0x03884002030085a7 */ /* 0x000ea4000800007f */
[----:B--2---:R-:W-:Y:S05]  /*21230*/  @!P0 BRA `(.L_x_4568) ;  /* 0xfffffffc00f08947 */ /* 0x004fea000383ffff */
[----:B------:R-:W-:Y:S05]  /*21240*/  BRA `(.L_x_4688) ;  /* 0xffffffb4007c7947 */ /* 0x000fea000383ffff */
.L_x_4573:
[----:B--2---:R2:W3:Y:S02]  /*21250*/  SYNCS.PHASECHK.TRANS64.TRYWAIT P0, [R3+URZ+0x38860], R2 ;  /* 0x03886002030075a7 */ /* 0x0044e4000800017f */
[----:B---3--:R-:W-:Y:S05]  /*21260*/  @!P0 NANOSLEEP.SYNCS 0x989680 ;  /* 0x009896800000895d */ /* 0x008fea0003900000 */
[----:B------:R-:W3:Y:S02]  /*21270*/  @!P0 SYNCS.PHASECHK.TRANS64 P0, [R3+URZ+0x38860], R2 ;  /* 0x03886002030085a7 */ /* 0x000ee4000800007f */
[----:B---3--:R-:W-:Y:S05]  /*21280*/  @!P0 BRA `(.L_x_4573) ;  /* 0xfffffffc00f08947 */ /* 0x008fea000383ffff */
[----:B------:R-:W-:Y:S05]  /*21290*/  BRA `(.L_x_4689) ;  /* 0xffffffb400f87947 */ /* 0x000fea000383ffff */
.L_x_4588:
[----:B-1----:R1:W2:Y:S02]  /*212a0*/  SYNCS.PHASECHK.TRANS64.TRYWAIT P0, [R3+URZ+0x38840], R2 ;  /* 0x03884002030075a7 */ /* 0x0022a4000800017f */
[----:B--2---:R-:W-:Y:S05]  /*212b0*/  @!P0 NANOSLEEP.SYNCS 0x989680 ;  /* 0x009896800000895d */ /* 0x004fea0003900000 */
[----:B------:R-:W2:Y:S02]  /*212c0*/  @!P0 SYNCS.PHASECHK.TRANS64 P0, [R3+URZ+0x38840], R2 ;  /* 0x03884002030085a7 */ /* 0x000ea4000800007f */
[----:B--2---:R-:W-:Y:S05]  /*212d0*/  @!P0 BRA `(.L_x_4588) ;  /* 0xfffffffc00f08947 */ /* 0x004fea000383ffff */
[----:B------:R-:W-:Y:S05]  /*212e0*/  BRA `(.L_x_4690) ;  /* 0xffffffc000b87947 */ /* 0x000fea000383ffff */
.L_x_4593:
[----:B--2---:R2:W3:Y:S02]  /*212f0*/  SYNCS.PHASECHK.TRANS64.TRYWAIT P0, [R3+URZ+0x38860], R2 ;  /* 0x03886002030075a7 */ /* 0x0044e4000800017f */
[----:B---3--:R-:W-:Y:S05]  /*21300*/  @!P0 NANOSLEEP.SYNCS 0x989680 ;  /* 0x009896800000895d */ /* 0x008fea0003900000 */
[----:B------:R-:W3:Y:S02]  /*21310*/  @!P0 SYNCS.PHASECHK.TRANS64 P0, [R3+URZ+0x38860], R2 ;  /* 0x03886002030085a7 */ /* 0x000ee4000800007f */
[----:B---3--:R-:W-:Y:S05]  /*21320*/  @!P0 BRA `(.L_x_4593) ;  /* 0xfffffffc00f08947 */ /* 0x008fea000383ffff */
[----:B------:R-:W-:Y:S05]  /*21330*/  BRA `(.L_x_4691) ;  /* 0xffffffc400347947 */ /* 0x000fea000383ffff */
.L_x_4609:
[----:B-1----:R-:W2:Y:S01]  /*21340*/  LDL R2, [R1] ;  /* 0x0000000001027983 */ /* 0x002ea20000100800 */
[----:B------:R-:W-:Y:S01]  /*21350*/  BSSY B0, `(.L_x_4692) ;  /* 0x0000008000007945 */ /* 0x000fe20003800000 */
[----:B---3--:R-:W-:Y:S02]  /*21360*/  IMAD.MOV.U32 R12, RZ, RZ, RZ ;  /* 0x000000ffff0c7224 */ /* 0x008fe400078e00ff */
[----:B------:R-:W-:Y:S02]  /*21370*/  IMAD.MOV.U32 R11, RZ, RZ, 0x1f ;  /* 0x0000001fff0b7424 */ /* 0x000fe400078e00ff */
[----:B------:R-:W-:Y:S02]  /*21380*/  IMAD.MOV.U32 R15, RZ, RZ, -0x1 ;  /* 0xffffffffff0f7424 */ /* 0x000fe400078e00ff */
[----:B--2---:R-:W-:-:S07]  /*21390*/  IMAD.MOV.U32 R13, RZ, RZ, R2 ;  /* 0x000000ffff0d7224 */ /* 0x004fce00078e0002 */
[----:B0-----:R-:W-:Y:S05]  /*213a0*/  WARPSYNC.COLLECTIVE R15, `(.L_x_4693) ;  /* 0x000000000f087348 */ /* 0x001fea0003c00000 */
[----:B------:R1:W2:Y:S02]  /*213b0*/  SHFL.IDX P6, R14, R13, R12, R11 ;  /* 0x0000000c0d0e7389 */ /* 0x0002a400000c000b */
[----:B012---:R-:W-:Y:S01]  /*213c0*/  ENDCOLLECTIVE ;  /* 0x000000000000791b */ /* 0x007fe20003800000 */
.L_x_4693:
[----:B------:R-:W-:Y:S05]  /*213d0*/  BSYNC B0 ;  /* 0x0000000000007941 */ /* 0x000fea0003800000 */
.L_x_4692:
        /* <DEDUP_REMOVED lines=9> */
.L_x_4694:
        /* <DEDUP_REMOVED lines=26> */
.L_x_4695:
        /* <DEDUP_REMOVED lines=8> */
.L_x_4696:
        /* <DEDUP_REMOVED lines=8> */
.L_x_4697:
        /* <DEDUP_REMOVED lines=8> */
.L_x_4698:
        /* <DEDUP_REMOVED lines=8> */
.L_x_4699:
        /* <DEDUP_REMOVED lines=9> */
.L_x_4700:
[----:B------:R-:W-:Y:S01]  /*218a0*/  IMAD.MOV.U32 R9, RZ, RZ, R14 ;  /* 0x000000ffff097224 */ /* 0x000fe200078e000e */
[----:B------:R-:W-:Y:S06]  /*218b0*/  BRA `(.L_x_4701) ;  /* 0xffffffcc006c7947 */ /* 0x000fec000383ffff */
.L_x_4612:
[----:B------:R-:W-:Y:S01]  /*218c0*/  BSSY B0, `(.L_x_4702) ;  /* 0x0000008000007945 */ /* 0x000fe20003800000 */
[----:B------:R-:W-:Y:S02]  /*218d0*/  IMAD.MOV.U32 R13, RZ, RZ, R2 ;  /* 0x000000ffff0d7224 */ /* 0x000fe400078e0002 */
[----:B---3--:R-:W-:Y:S02]  /*218e0*/  IMAD.MOV.U32 R12, RZ, RZ, 0x1 ;  /* 0x00000001ff0c7424 */ /* 0x008fe400078e00ff */
[----:B------:R-:W-:Y:S02]  /*218f0*/  IMAD.MOV.U32 R11, RZ, RZ, RZ ;  /* 0x000000ffff0b7224 */ /* 0x000fe400078e00ff */
[----:B------:R-:W-:-:S07]  /*21900*/  IMAD.MOV.U32 R15, RZ, RZ, -0x1 ;  /* 0xffffffffff0f7424 */ /* 0x000fce00078e00ff */
[----:B0-----:R-:W-:Y:S05]  /*21910*/  WARPSYNC.COLLECTIVE R15, `(.L_x_4703) ;  /* 0x000000000f087348 */ /* 0x001fea0003c00000 */
[----:B------:R1:W2:Y:S02]  /*21920*/  SHFL.UP P6, R14, R13, R12, R11 ;  /* 0x0400000c0d0e7389 */ /* 0x0002a400000c000b */
[----:B012---:R-:W-:Y:S01]  /*21930*/  ENDCOLLECTIVE ;  /* 0x000000000000791b */ /* 0x007fe20003800000 */
.L_x_4703:
[----:B------:R-:W-:Y:S05]  /*21940*/  BSYNC B0 ;  /* 0x0000000000007941 */ /* 0x000fea0003800000 */
.L_x_4702:
        /* <DEDUP_REMOVED lines=10> */
.L_x_4704:
        /* <DEDUP_REMOVED lines=8> */
.L_x_4705:
        /* <DEDUP_REMOVED lines=8> */
.L_x_4706:
        /* <DEDUP_REMOVED lines=8> */
.L_x_4707:
        /* <DEDUP_REMOVED lines=9> */
.L_x_4708:
[----:B------:R-:W-:Y:S01]  /*21c00*/  IMAD.MOV.U32 R9, RZ, RZ, R14 ;  /* 0x000000ffff097224 */ /* 0x000fe200078e000e */
[----:B------:R-:W-:Y:S06]  /*21c10*/  BRA `(.L_x_4709) ;  /* 0xffffffcc00407947 */ /* 0x000fec000383ffff */
.L_x_4614:
[----:B------:R-:W-:Y:S01]  /*21c20*/  BSSY B0, `(.L_x_4710) ;  /* 0x0000006000007945 */ /* 0x000fe20003800000 */
[----:B------:R-:W-:Y:S01]  /*21c30*/  PLOP3.LUT P6, PT, P6, PT, PT, 0x8, 0x0 ;  /* 0x000000000000781c */ /* 0x000fe200037ce170 */
[----:B------:R-:W-:-:S12]  /*21c40*/  IMAD.MOV.U32 R15, RZ, RZ, -0x1 ;  /* 0xffffffffff0f7424 */ /* 0x000fd800078e00ff */
[----:B0--3--:R-:W-:Y:S05]  /*21c50*/  WARPSYNC.COLLECTIVE R15, `(.L_x_4711) ;  /* 0x000000000f087348 */ /* 0x009fea0003c00000 */
[----:B---3--:R-:W-:Y:S01]  /*21c60*/  VOTE.ANY R14, PT, P6 ;  /* 0x00000000000e7806 */ /* 0x008fe200030e0100 */
[----:B0-----:R-:W-:Y:S06]  /*21c70*/  ENDCOLLECTIVE ;  /* 0x000000000000791b */ /* 0x001fec0003800000 */
.L_x_4711:
[----:B------:R-:W-:Y:S05]  /*21c80*/  BSYNC B0 ;  /* 0x0000000000007941 */ /* 0x000fea0003800000 */
.L_x_4710:
        /* <DEDUP_REMOVED lines=9> */
.L_x_4712:
[----:B------:R-:W-:Y:S02]  /*21d20*/  IMAD.MOV.U32 R13, RZ, RZ, R6 ;  /* 0x000000ffff0d7224 */ /* 0x000fe400078e0006 */
[----:B------:R-:W-:-:S07]  /*21d30*/  IMAD.MOV.U32 R0, RZ, RZ, R14 ;  /* 0x000000ffff007224 */ /* 0x000fce00078e000e */
[----:B------:R-:W-:Y:S05]  /*21d40*/  WARPSYNC.COLLECTIVE R15, `(.L_x_4713) ;  /* 0x000000000f087348 */ /* 0x000fea0003c00000 */
[----:B------:R0:W1:Y:S02]  /*21d50*/  SHFL.IDX P6, R14, R13, R12, R11 ;  /* 0x0000000c0d0e7389 */ /* 0x00006400000c000b */
[----:B01----:R-:W-:Y:S01]  /*21d60*/  ENDCOLLECTIVE ;  /* 0x000000000000791b */ /* 0x003fe20003800000 */
.L_x_4713:
[----:B------:R-:W-:Y:S01]  /*21d70*/  IMAD.MOV.U32 R6, RZ, RZ, R14 ;  /* 0x000000ffff067224 */ /* 0x000fe200078e000e */
[----:B------:R-:W-:Y:S06]  /*21d80*/  BRA `(.L_x_4714) ;  /* 0xffffffcc00207947 */ /* 0x000fec000383ffff */
.L_x_4616:
[----:B------:R-:W-:Y:S01]  /*21d90*/  BSSY B0, `(.L_x_4715) ;  /* 0x0000007000007945 */ /* 0x000fe20003800000 */
[----:B------:R-:W-:Y:S02]  /*21da0*/  IMAD.MOV.U32 R13, RZ, RZ, R7 ;  /* 0x000000ffff0d7224 */ /* 0x000fe400078e0007 */
[----:B------:R-:W-:Y:S02]  /*21db0*/  IMAD.MOV.U32 R11, RZ, RZ, 0x1f ;  /* 0x0000001fff0b7424 */ /* 0x000fe400078e00ff */
[----:B------:R-:W-:-:S07]  /*21dc0*/  IMAD.MOV.U32 R15, RZ, RZ, -0x1 ;  /* 0xffffffffff0f7424 */ /* 0x000fce00078e00ff */
[----:B012-4-:R-:W-:Y:S05]  /*21dd0*/  WARPSYNC.COLLECTIVE R15, `(.L_x_4716) ;  /* 0x000000000f087348 */ /* 0x017fea0003c00000 */
[----:B------:R3:W0:Y:S02]  /*21de0*/  SHFL.IDX P6, R14, R13, R12, R11 ;  /* 0x0000000c0d0e7389 */ /* 0x00062400000c000b */
[----:B01234-:R-:W-:Y:S01]  /*21df0*/  ENDCOLLECTIVE ;  /* 0x000000000000791b */ /* 0x01ffe20003800000 */
.L_x_4716:
[----:B------:R-:W-:Y:S05]  /*21e00*/  BSYNC B0 ;  /* 0x0000000000007941 */ /* 0x000fea0003800000 */
.L_x_4715:
[----:B------:R-:W-:Y:S01]  /*21e10*/  IMAD.MOV.U32 R7, RZ, RZ, R14 ;  /* 0x000000ffff077224 */ /* 0x000fe200078e000e */
[----:B------:R-:W-:Y:S06]  /*21e20*/  BRA `(.L_x_4717) ;  /* 0xffffffcc00107947 */ /* 0x000fec000383ffff */
.L_x_4620:
[----:B0-----:R0:W1:Y:S02]  /*21e30*/  SYNCS.PHASECHK.TRANS64.TRYWAIT P0, [R0+URZ+0x38820], R3 ;  /* 0x03882003000075a7 */ /* 0x001064000800017f */
[----:B-1----:R-:W-:Y:S05]  /*21e40*/  @!P0 NANOSLEEP.SYNCS 0x989680 ;  /* 0x009896800000895d */ /* 0x002fea0003900000 */
[----:B------:R-:W1:Y:S02]  /*21e50*/  @!P0 SYNCS.PHASECHK.TRANS64 P0, [R0+URZ+0x38820], R3 ;  /* 0x03882003000085a7 */ /* 0x000e64000800007f */
[----:B-1----:R-:W-:Y:S05]  /*21e60*/  @!P0 BRA `(.L_x_4620) ;  /* 0xfffffffc00f08947 */ /* 0x002fea000383ffff */
[----:B------:R-:W-:Y:S05]  /*21e70*/  BRA `(.L_x_4718) ;  /* 0xffffffd000ac7947 */ /* 0x000fea000383ffff */
.L_x_4621:
        /* <DEDUP_REMOVED lines=11> */
.L_x_4720:
[----:B------:R-:W-:Y:S05]  /*21f30*/  BSYNC B0 ;  /* 0x0000000000007941 */ /* 0x000fea0003800000 */
.L_x_4719:
[----:B------:R-:W-:Y:S05]  /*21f40*/  BRA `(.L_x_4721) ;  /* 0xffffffd000947947 */ /* 0x000fea000383ffff */
.L_x_4622:
[----:B------:R-:W-:Y:S01]  /*21f50*/  BSSY B0, `(.L_x_4722) ;  /* 0x0000006000007945 */ /* 0x000fe20003800000 */
[----:B------:R-:W-:-:S07]  /*21f60*/  IMAD.MOV.U32 R15, RZ, RZ, -0x1 ;  /* 0xffffffffff0f7424 */ /* 0x000fce00078e00ff */
[----:B01----:R-:W-:Y:S05]  /*21f70*/  WARPSYNC.COLLECTIVE R15, `(.L_x_4723) ;  /* 0x000000000f0c7348 */ /* 0x003fea0003c00000 */
[----:B------:R-:W-:Y:S02]  /*21f80*/  ELECT P6, UR62, PT ;  /* 0x00000000003e782f */ /* 0x000fe400038c0000 */
[----:B------:R-:W-:Y:S01]  /*21f90*/  MOV R14, UR62 ;  /* 0x0000003e000e7c02 */ /* 0x000fe20008000f00 */
[----:B01----:R-:W-:Y:S10]  /*21fa0*/  ENDCOLLECTIVE ;  /* 0x000000000000791b */ /* 0x003ff40003800000 */
.L_x_4723:
[----:B------:R-:W-:Y:S05]  /*21fb0*/  BSYNC B0 ;  /* 0x0000000000007941 */ /* 0x000fea0003800000 */
.L_x_4722:
[----:B------:R-:W-:Y:S05]  /*21fc0*/  BRA `(.L_x_4724) ;  /* 0xffffffd000887947 */ /* 0x000fea000383ffff */
.L_x_4624:
[----:B0-----:R0:W1:Y:S02]  /*21fd0*/  SYNCS.PHASECHK.TRANS64.TRYWAIT P0, [R6+URZ], R5 ;  /* 0x00000005060075a7 */ /* 0x001064000800017f */
[----:B-1----:R-:W-:Y:S05]  /*21fe0*/  @!P0 NANOSLEEP.SYNCS 0x989680 ;  /* 0x009896800000895d */ /* 0x002fea0003900000 */
[----:B------:R-:W1:Y:S02]  /*21ff0*/  @!P0 SYNCS.PHASECHK.TRANS64 P0, [R6+URZ], R5 ;  /* 0x00000005060085a7 */ /* 0x000e64000800007f */
[----:B-1----:R-:W-:Y:S05]  /*22000*/  @!P0 BRA `(.L_x_4624) ;  /* 0xfffffffc00f08947 */ /* 0x002fea000383ffff */
[----:B------:R-:W-:Y:S05]  /*22010*/  BRA `(.L_x_4725) ;  /* 0xffffffd000c07947 */ /* 0x000fea000383ffff */
.L_x_4625:
[----:B-1----:R1:W2:Y:S02]  /*22020*/  SYNCS.PHASECHK.TRANS64.TRYWAIT P0, [R7+URZ], R2 ;  /* 0x00000002070075a7 */ /* 0x0022a4000800017f */
[----:B--2---:R-:W-:Y:S05]  /*22030*/  @!P0 NANOSLEEP.SYNCS 0x989680 ;  /* 0x009896800000895d */ /* 0x004fea0003900000 */
[----:B------:R-:W2:Y:S02]  /*22040*/  @!P0 SYNCS.PHASECHK.TRANS64 P0, [R7+URZ], R2 ;  /* 0x00000002070085a7 */ /* 0x000ea4000800007f */
[----:B--2---:R-:W-:Y:S05]  /*22050*/  @!P0 BRA `(.L_x_4625) ;  /* 0xfffffffc00f08947 */ /* 0x004fea000383ffff */
[----:B------:R-:W-:Y:S05]  /*22060*/  BRA `(.L_x_4726) ;  /* 0xffffffd000b47947 */ /* 0x000fea000383ffff */
.L_x_4627:
[----:B--2---:R2:W3:Y:S02]  /*22070*/  SYNCS.PHASECHK.TRANS64.TRYWAIT P0, [R4+URZ], R5 ;  /* 0x00000005040075a7 */ /* 0x0044e4000800017f */
[----:B---3--:R-:W-:Y:S05]  /*22080*/  @!P0 NANOSLEEP.SYNCS 0x989680 ;  /* 0x009896800000895d */ /* 0x008fea0003900000 */
[----:B------:R-:W3:Y:S02]  /*22090*/  @!P0 SYNCS.PHASECHK.TRANS64 P0, [R4+URZ], R5 ;  /* 0x00000005040085a7 */ /* 0x000ee4000800007f */
[----:B---3--:R-:W-:Y:S05]  /*220a0*/  @!P0 BRA `(.L_x_4627) ;  /* 0xfffffffc00f08947 */ /* 0x008fea000383ffff */
[----:B------:R-:W-:Y:S05]  /*220b0*/  BRA `(.L_x_4727) ;  /* 0xffffffd000b87947 */ /* 0x000fea000383ffff */
.L_x_4728:
        /* <DEDUP_REMOVED lines=12> */
.L_x_15172:


//--------------------- .text._ZN7cutlass13device_kernelIN5flash11enable_sm90INS1_16FlashAttnFwdSm90INS1_25CollectiveMainloopFwdSm90ILi2EN4cute5tupleIJNS5_1CILi1EEES8_S8_EEENS6_IJNS7_ILi64EEESA_SA_EEELi512ENS_6half_tEfNS_4arch4Sm90ELb0ELb1ELb1ELb0ELb0ELb0ELb0ELb0ELb0ELb1ELb1ELb0EEENS1_21CollectiveEpilogueFwdINS6_IJSA_NS7_ILi512EEESA_EEES9_SC_SE_Li256ELb0ELb1ELb1ELb0EEENS1_19SingleTileSchedulerILb0ELb1ELb1ELi64EEEEEEEEEvNT_6ParamsE --------------------------
	.section	.text._ZN7cutlass13device_kernelIN5flash11enable_sm90INS1_16FlashAttnFwdSm90INS1_25CollectiveMainloopFwdSm90ILi2EN4cute5tupleIJNS5_1CILi1EEES8_S8_EEENS6_IJNS7_ILi64EEESA_SA_EEELi512ENS_6half_tEfNS_4arch4Sm90ELb0ELb1ELb1ELb0ELb0ELb0ELb0ELb0ELb0ELb1ELb1ELb0EEENS1_21CollectiveEpilogueFwdINS6_IJSA_NS7_ILi512EEESA_EEES9_SC_SE_Li256ELb0ELb1ELb1ELb0EEENS1_19SingleTileSchedulerILb0ELb1ELb1ELi64EEEEEEEEEvNT_6ParamsE,"ax",@progbits
	.align	128
.text._ZN7cutlass13device_kernelIN5flash11enable_sm90INS1_16FlashAttnFwdSm90INS1_25CollectiveMainloopFwdSm90ILi2EN4cute5tupleIJNS5_1CILi1EEES8_S8_EEENS6_IJNS7_ILi64EEESA_SA_EEELi512ENS_6half_tEfNS_4arch4Sm90ELb0ELb1ELb1ELb0ELb0ELb0ELb0ELb0ELb0ELb1ELb1ELb0EEENS1_21CollectiveEpilogueFwdINS6_IJSA_NS7_ILi512EEESA_EEES9_SC_SE_Li256ELb0ELb1ELb1ELb0EEENS1_19SingleTileSchedulerILb0ELb1ELb1ELi64EEEEEEEEEvNT_6ParamsE:
        .type           _ZN7cutlass13device_kernelIN5flash11enable_sm90INS1_16FlashAttnFwdSm90INS1_25CollectiveMainloopFwdSm90ILi2EN4cute5tupleIJNS5_1CILi1EEES8_S8_EEENS6_IJNS7_ILi64EEESA_SA_EEELi512ENS_6half_tEfNS_4arch4Sm90ELb0ELb1ELb1ELb0ELb0ELb0ELb0ELb0ELb0ELb1ELb1ELb0EEENS1_21CollectiveEpilogueFwdINS6_IJSA_NS7_ILi512EEESA_EEES9_SC_SE_Li256ELb0ELb1ELb1ELb0EEENS1_19SingleTileSchedulerILb0ELb1ELb1ELi64EEEEEEEEEvNT_6ParamsE,@function
        .size           _ZN7cutlass13device_kernelIN5flash11enable_sm90INS1_16FlashAttnFwdSm90INS1_25CollectiveMainloopFwdSm90ILi2EN4cute5tupleIJNS5_1CILi1EEES8_S8_EEENS6_IJNS7_ILi64EEESA_SA_EEELi512ENS_6half_tEfNS_4arch4Sm90ELb0ELb1ELb1ELb0ELb0ELb0ELb0ELb0ELb0ELb1ELb1ELb0EEENS1_21CollectiveEpilogueFwdINS6_IJSA_NS7_ILi512EEESA_EEES9_SC_SE_Li256ELb0ELb1ELb1ELb0EEENS1_19SingleTileSchedulerILb0ELb1ELb1ELi64EEEEEEEEEvNT_6ParamsE,(.L_x_15173 - _ZN7cutlass13device_kernelIN5flash11enable_sm90INS1_16FlashAttnFwdSm90INS1_25CollectiveMainloopFwdSm90ILi2EN4cute5tupleIJNS5_1CILi1EEES8_S8_EEENS6_IJNS7_ILi64EEESA_SA_EEELi512ENS_6half_tEfNS_4arch4Sm90ELb0ELb1ELb1ELb0ELb0ELb0ELb0ELb0ELb0ELb1ELb1ELb0EEENS1_21CollectiveEpilogueFwdINS6_IJSA_NS7_ILi512EEESA_EEES9_SC_SE_Li256ELb0ELb1ELb1ELb0EEENS1_19SingleTileSchedulerILb0ELb1ELb1ELi64EEEEEEEEEvNT_6ParamsE)
        .other          _ZN7cutlass13device_kernelIN5flash11enable_sm90INS1_16FlashAttnFwdSm90INS1_25CollectiveMainloopFwdSm90ILi2EN4cute5tupleIJNS5_1CILi1EEES8_S8_EEENS6_IJNS7_ILi64EEESA_SA_EEELi512ENS_6half_tEfNS_4arch4Sm90ELb0ELb1ELb1ELb0ELb0ELb0ELb0ELb0ELb0ELb1ELb1ELb0EEENS1_21CollectiveEpilogueFwdINS6_IJSA_NS7_ILi512EEESA_EEES9_SC_SE_Li256ELb0ELb1ELb1ELb0EEENS1_19SingleTileSchedulerILb0ELb1ELb1ELi64EEEEEEEEEvNT_6ParamsE,@"STO_CUDA_ENTRY STV_DEFAULT"
_ZN7cutlass13device_kernelIN5flash11enable_sm90INS1_16FlashAttnFwdSm90INS1_25CollectiveMainloopFwdSm90ILi2EN4cute5tupleIJNS5_1CILi1EEES8_S8_EEENS6_IJNS7_ILi64EEESA_SA_EEELi512ENS_6half_tEfNS_4arch4Sm90ELb0ELb1ELb1ELb0ELb0ELb0ELb0ELb0ELb0ELb1ELb1ELb0EEENS1_21CollectiveEpilogueFwdINS6_IJSA_NS7_ILi512EEESA_EEES9_SC_SE_Li256ELb0ELb1ELb1ELb0EEENS1_19SingleTileSchedulerILb0ELb1ELb1ELi64EEEEEEEEEvNT_6ParamsE:
        /* <DEDUP_REMOVED lines=18> */
.L_x_4730:
[----:B------:R-:W-:Y:S05]  /*0120*/  BSYNC B0 ;  /* 0x0000000000007941 */ /* 0x000fea0003800000 */
.L_x_4729:
        /* <DEDUP_REMOVED lines=37> */
.L_x_4731:
        /* <DEDUP_REMOVED lines=22> */
.L_x_4732:
        /* <DEDUP_REMOVED lines=18> */
.L_x_4733:
        /* <DEDUP_REMOVED lines=22> */
.L_x_4734:
        /* <DEDUP_REMOVED lines=22> */
.L_x_4735:
        /* <DEDUP_REMOVED lines=8> */
.L_x_4738:
[----:B------:R-:W-:-:S08]  /*0940*/  NOP ;  /* 0x0000000000007918 */ /* 0x000fd00000000000 */
[----:B------:R-:W0:Y:S02]  /*0950*/  USETMAXREG.TRY_ALLOC.CTAPOOL UP0, 0xf0 ;  /* 0x000000f0000079c8 */ /* 0x000e240008000600 */
[----:B0-----:R-:W-:-:S13]  /*0960*/  PLOP3.LUT P0, PT, PT, PT, UP0, 0x80, 0x0 ;  /* 0x000000000000781c */ /* 0x001fda0003f0f008 */
[----:B------:R-:W-:Y:S05]  /*0970*/  @!P0 BRA `(.L_x_4738) ;  /* 0xfffffffc00f08947 */ /* 0x000fea000383ffff */
[----:B------:R-:W0:Y:S01]  /*0980*/  S2R R2, SR_TID.X ;  /* 0x0000000000027919 */ /* 0x000e220000002100 */
[----:B------:R-:W1:Y:S01]  /*0990*/  S2UR UR6, SR_CTAID.Y ;  /* 0x00000000000679c3 */ /* 0x000e620000002600 */
[----:B------:R-:W-:Y:S02]  /*09a0*/  ULDC UR7, c[0x0][0xc50] ;  /* 0x0003140000077ab9 */ /* 0x000fe40000000800 */
[----:B------:R-:W-:-:S05]  /*09b0*/  UISETP.NE.AND UP0, UPT, UR7, 0x1, UPT ;  /* 0x000000010700788c */ /* 0x000fca000bf05270 */
[----:B------:R-:W2:Y:S06]  /*09c0*/  S2UR UR8, SR_CTAID.Z ;  /* 0x00000000000879c3 */ /* 0x000eac0000002700 */
[----:B------:R-:W-:Y:S01]  /*09d0*/  @UP0 ULDC UR4, c[0x0][0xc54] ;  /* 0x0003150000040ab9 */ /* 0x000fe20000000800 */
[----:B------:R-:W-:Y:S01]  /*09e0*/  @UP0 ULDC UR10, c[0x0][0xc58] ;  /* 0x00031600000a0ab9 */ /* 0x000fe20000000800 */
[----:B-1----:R-:W-:Y:S02]  /*09f0*/  UIMAD.WIDE.U32 UR4, UR6, UR4, URZ ;  /* 0x00000004060472a5 */ /* 0x002fe4000f8e003f */
[----:B------:R-:W-:-:S02]  /*0a00*/  UMOV UR40, UR6 ;  /* 0x0000000600287c82 */ /* 0x000fc40008000000 */
[----:B------:R-:W-:Y:S01]  /*0a10*/  @UP0 USHF.R.U32.HI UR40, URZ, UR10, UR5 ;  /* 0x0000000a3f280299 */ /* 0x000fe20008011605 */
[----:B0-----:R-:W-:-:S03]  /*0a20*/  LOP3.LUT R0, R2, 0xffffff80, RZ, 0xc0, !PT ;  /* 0xffffff8002007812 */ /* 0x001fc600078ec0ff */
[----:B------:R-:W-:Y:S01]  /*0a30*/  UIADD3 UR4, -UR40, URZ, URZ ;  /* 0x0000003f28047290 */ /* 0x000fe2000fffe13f */
[----:B------:R-:W-:-:S03]  /*0a40*/  ISETP.NE.AND P0, PT, R0, 0x80, PT ;  /* 0x000000800000780c */ /* 0x000fc60003f05270 */
[----:B------:R-:W-:-:S10]  /*0a50*/  UIMAD UR4, UR7, UR4, UR6 ;  /* 0x00000004070472a4 */ /* 0x000fd4000f8e0206 */
[----:B------:R-:W-:Y:S06]  /*0a60*/  @!P0 BAR.ARV 0x8, 0x100 ;  /* 0x0204000000008b1d */ /* 0x000fec0000002000 */
[----:B------:R-:W-:-:S13]  /*0a70*/  ISETP.GE.U32.AND P0, PT, R2, 0x100, PT ;  /* 0x000001000200780c */ /* 0x000fda0003f06070 */
[----:B------:R-:W-:Y:S06]  /*0a80*/  @P0 BAR.ARV 0xf, 0x100 ;  /* 0x03c4000000000b1d */ /* 0x000fec0000002000 */
[----:B--2---:R-:W-:-:S13]  /*0a90*/  ISETP.LE.AND P0, PT, RZ, UR8, PT ;  /* 0x00000008ff007c0c */ /* 0x004fda000bf03270 */
[----:B------:R-:W-:Y:S05]  /*0aa0*/  @!P0 BRA `(.L_x_4739) ;  /* 0x0000014800108947 */ /* 0x000fea0003800000 */
[----:B------:R-:W-:Y:S01]  /*0ab0*/  ULDC.64 UR6, c[0x0][0x418] ;  /* 0x0001060000067ab9 */ /* 0x000fe20000000a00 */
[----:B------:R-:W0:Y:S01]  /*0ac0*/  S2UR UR41, SR_CTAID.X ;  /* 0x00000000002979c3 */ /* 0x000e220000002500 */
[----:B------:R-:W-:Y:S01]  /*0ad0*/  UISETP.NE.U32.AND UP0, UPT, UR6, URZ, UPT ;  /* 0x0000003f0600728c */ /* 0x000fe2000bf05070 */
[----:B------:R-:W-:Y:S01]  /*0ae0*/  VIADD R16, R2, 0xffffff80 ;  /* 0xffffff8002107836 */ /* 0x000fe20000000000 */
[----:B------:R-:W-:Y:S01]  /*0af0*/  ULDC UR39, c[0x0][0x424] ;  /* 0x0001090000277ab9 */ /* 0x000fe20000000800 */
[----:B------:R-:W-:Y:S01]  /*0b00*/  ULDC UR8, c[0x0][0x2f0] ;  /* 0x0000bc0000087ab9 */ /* 0x000fe20000000800 */
[----:B------:R-:W-:-:S04]  /*0b10*/  UISETP.NE.AND.EX UP0, UPT, UR7, URZ, UPT, UP0 ;  /* 0x0000003f0700728c */ /* 0x000fc8000bf05300 */
[----:B------:R-:W-:Y:S02]  /*0b20*/  USEL UR39, UR39, 0x1, UP0 ;  /* 0x0000000127277887 */ /* 0x000fe40008000000 */
[----:B------:R-:W-:Y:S02]  /*0b30*/  UISETP.NE.AND UP0, UPT, UR9, 0x1, UPT ;  /* 0x000000010900788c */ /* 0x000fe4000bf05270 */
[----:B------:R-:W-:-:S04]  /*0b40*/  UIMAD UR5, UR39, UR8, 0x3f ;  /* 0x0000003f270574a4 */ /* 0x000fc8000f8e0208 */
[----:B------:R-:W-:Y:S01]  /*0b50*/  PLOP3.LUT P0, PT, PT, PT, UP0, 0x80, 0x0 ;  /* 0x000000000000781c */ /* 0x000fe20003f0f008 */
[----:B------:R-:W-:-:S04]  /*0b60*/  USHF.R.S32.HI UR6, URZ, 0x1f, UR5 ;  /* 0x0000001f3f067899 */ /* 0x000fc80008011405 */
[----:B------:R-:W-:Y:S02]  /*0b70*/  ULEA.HI UR5, UR6, UR5, URZ, 0x6 ;  /* 0x0000000506057291 */ /* 0x000fe4000f8f303f */
[----:B0-----:R-:W-:Y:S02]  /*0b80*/  USHF.L.U32 UR41, UR41, 0x6, URZ ;  /* 0x0000000629297899 */ /* 0x001fe4000800063f */
[----:B------:R-:W-:-:S04]  /*0b90*/  USHF.R.S32.HI UR5, URZ, 0x6, UR5 ;  /* 0x000000063f057899 */ /* 0x000fc80008011405 */
[----:B------:R-:W-:Y:S08]  /*0ba0*/  @!P0 BRA `(.L_x_4740) ;  /* 0x0000002400148947 */ /* 0x000ff00003800000 */
[----:B------:R-:W-:Y:S01]  /*0bb0*/  ULDC UR6, c[0x0][0x448] ;  /* 0x0001120000067ab9 */ /* 0x000fe20000000800 */
[----:B------:R-:W-:Y:S02]  /*0bc0*/  UIADD3 UR9, UR41, 0x3f, URZ ;  /* 0x0000003f29097890 */ /* 0x000fe4000fffe03f */
[----:B------:R-:W-:Y:S01]  /*0bd0*/  UISETP.NE.AND UP1, UPT, UR6, 0x1, UPT ;  /* 0x000000010600788c */ /* 0x000fe2000bf25270 */
[----:B------:R-:W-:Y:S02]  /*0be0*/  ULDC UR13, c[0x0][0x288] ;  /* 0x0000a200000d7ab9 */ /* 0x000fe40000000800 */
[----:B------:R-:W-:Y:S01]  /*0bf0*/  ULDC.64 UR6, c[0x0][0x9e0] ;  /* 0x0002780000067ab9 */ /* 0x000fe20000000a00 */
[----:B------:R-:W-:Y:S02]  /*0c00*/  UIADD3 UR12, -UR13, 0x1, URZ ;  /* 0x000000010d0c7890 */ /* 0x000fe4000fffe13f */
[----:B------:R-:W-:Y:S02]  /*0c10*/  UISETP.GE.AND UP0, UPT, UR7, 0x1, UPT ;  /* 0x000000010700788c */ /* 0x000fe4000bf06270 */
[----:B------:R-:W-:-:S03]  /*0c20*/  UIMAD UR12, UR39, UR8, UR12 ;  /* 0x00000008270c72a4 */ /* 0x000fc6000f8e020c */
[----:B------:R-:W-:Y:S01]  /*0c30*/  @UP1 ULDC UR10, c[0x0][0x44c] ;  /* 0x00011300000a1ab9 */ /* 0x000fe20000000800 */
[----:B------:R-:W-:Y:S01]  /*0c40*/  PLOP3.LUT P1, PT, PT, PT, UP0, 0x80, 0x0 ;  /* 0x000000000000781c */ /* 0x000fe20003f2f008 */
[----:B------:R-:W-:Y:S01]  /*0c50*/  UIMAD.WIDE.U32 UR10, UR9, UR10, URZ ;  /* 0x0000000a090a72a5 */ /* 0x000fe2000f8e003f */
[----:B------:R-:W-:-:S03]  /*0c60*/  @UP1 ULDC UR14, c[0x0][0x450] ;  /* 0x00011400000e1ab9 */ /* 0x000fc60000000800 */
[----:B------:R-:W-:-:S04]  /*0c70*/  @UP1 USHF.R.U32.HI UR9, URZ, UR14, UR11 ;  /* 0x0000000e3f091299 */ /* 0x000fc8000801160b */
[----:B------:R-:W-:-:S04]  /*0c80*/  UIADD3 UR12, UR12, UR9, URZ ;  /* 0x000000090c0c7290 */ /* 0x000fc8000fffe03f */
[----:B------:R-:W-:Y:S01]  /*0c90*/  UIADD3 UR6, UR12, UR6, URZ ;  /* 0x000000060c067290 */ /* 0x000fe2000fffe03f */
[----:B------:R-:W-:Y:S11]  /*0ca0*/  @!P1 BRA `(.L_x_4741) ;  /* 0x0000000000449947 */ /* 0x000ff60003800000 */
        /* <DEDUP_REMOVED lines=10> */
.L_x_4742:
[----:B------:R-:W-:-:S11]  /*0d50*/  UISETP.NE.AND UP0, UPT, UR7, 0x1, UPT ;  /* 0x000000010700788c */ /* 0x000fd6000bf05270 */
[----:B------:R-:W-:Y:S02]  /*0d60*/  @UP0 ULDC.64 UR14, c[0x0][0x9e8] ;  /* 0x00027a00000e0ab9 */ /* 0x000fe40000000a00 */
[----:B------:R-:W-:-:S04]  /*0d70*/  UIMAD.WIDE.U32 UR10, UR9, UR14, URZ ;  /* 0x0000000e090a72a5 */ /* 0x000fc8000f8e003f */
[----:B------:R-:W-:-:S12]  /*0d80*/  @UP0 USHF.R.U32.HI UR9, URZ, UR15, UR11 ;  /* 0x0000000f3f090299 */ /* 0x000fd8000801160b */
.L_x_4743:
[----:B------:R-:W-:-:S04]  /*0d90*/  UIMAD UR9, UR9, UR7, UR7 ;  /* 0x00000007090972a4 */ /* 0x000fc8000f8e0207 */
[----:B------:R-:W-:-:S04]  /*0da0*/  UISETP.LT.AND UP0, UPT, UR6, UR9, UPT ;  /* 0x000000090600728c */ /* 0x000fc8000bf01270 */
[----:B------:R-:W-:-:S12]  /*0db0*/  USEL UR6, UR6, UR9, UP0 ;  /* 0x0000000906067287 */ /* 0x000fd80008000000 */
.L_x_4741:
[----:B------:R-:W-:Y:S01]  /*0dc0*/  UIADD3 UR6, UR6, 0x3f, URZ ;  /* 0x0000003f06067890 */ /* 0x000fe2000fffe03f */
[----:B------:R-:W-:Y:S01]  /*0dd0*/  @UP1 ULDC UR10, c[0x0][0x44c] ;  /* 0x00011300000a1ab9 */ /* 0x000fe20000000800 */
[----:B------:R-:W-:Y:S01]  /*0de0*/  @UP1 ULDC UR12, c[0x0][0x450] ;  /* 0x00011400000c1ab9 */ /* 0x000fe20000000800 */
[----:B------:R-:W-:Y:S02]  /*0df0*/  UIMAD.WIDE.U32 UR10, UR41, UR10, URZ ;  /* 0x0000000a290a72a5 */ /* 0x000fe4000f8e003f */
[----:B------:R-:W-:Y:S02]  /*0e00*/  USHF.R.S32.HI UR9, URZ, 0x1f, UR6 ;  /* 0x0000001f3f097899 */ /* 0x000fe40008011406 */
[----:B------:R-:W-:Y:S02]  /*0e10*/  UIMAD UR8, UR39, UR8, -UR13 ;  /* 0x00000008270872a4 */ /* 0x000fe4000f8e0a0d */
[----:B------:R-:W-:Y:S02]  /*0e20*/  @UP1 USHF.R.U32.HI UR41, URZ, UR12, UR11 ;  /* 0x0000000c3f291299 */ /* 0x000fe4000801160b */
[----:B------:R-:W-:-:S02]  /*0e30*/  ULEA.HI UR9, UR9, UR6, URZ, 0x6 ;  /* 0x0000000609097291 */ /* 0x000fc4000f8f303f */
[----:B------:R-:W-:Y:S02]  /*0e40*/  UIADD3 UR8, UR8, UR41, URZ ;  /* 0x0000002908087290 */ /* 0x000fe4000fffe03f */
[----:B------:R-:W-:Y:S01]  /*0e50*/  USHF.R.S32.HI UR9, URZ, 0x6, UR9 ;  /* 0x000000063f097899 */ /* 0x000fe20008011409 */
[----:B------:R-:W-:Y:S02]  /*0e60*/  ULDC UR6, c[0x0][0x9dc] ;  /* 0x0002770000067ab9 */ /* 0x000fe40000000800 */
[----:B------:R-:W-:Y:S02]  /*0e70*/  UIADD3 UR6, UR8, -UR6, URZ ;  /* 0x8000000608067290 */ /* 0x000fe4000fffe03f */
[----:B------:R-:W-:-:S04]  /*0e80*/  UISETP.LT.AND UP0, UPT, UR5, UR9, UPT ;  /* 0x000000090500728c */ /* 0x000fc8000bf01270 */
[----:B------:R-:W-:Y:S01]  /*0e90*/  USEL UR10, UR5, UR9, UP0 ;  /* 0x00000009050a7287 */ /* 0x000fe20008000000 */
[----:B------:R-:W-:Y:S01]  /*0ea0*/  IMAD.U32 R0, RZ, RZ, UR6 ;  /* 0x00000006ff007e24 */ /* 0x000fe2000f8e00ff */
[----:B------:R-:W-:Y:S10]  /*0eb0*/  @!P1 BRA `(.L_x_4744) ;  /* 0x0000000000449947 */ /* 0x000ff40003800000 */
        /* <DEDUP_REMOVED lines=11> */
.L_x_4745:
[----:B------:R-:W-:-:S11]  /*0f70*/  UISETP.NE.AND UP0, UPT, UR7, 0x1, UPT ;  /* 0x000000010700788c */ /* 0x000fd6000bf05270 */
[----:B------:R-:W-:Y:S02]  /*0f80*/  @UP0 ULDC.64 UR12, c[0x0][0x9e8] ;  /* 0x00027a00000c0ab9 */ /* 0x000fe40000000a00 */
[----:B------:R-:W-:-:S04]  /*0f90*/  UIMAD.WIDE.U32 UR8, UR5, UR12, URZ ;  /* 0x0000000c050872a5 */ /* 0x000fc8000f8e003f */
[----:B------:R-:W-:-:S12]  /*0fa0*/  @UP0 USHF.R.U32.HI UR5, URZ, UR13, UR9 ;  /* 0x0000000d3f050299 */ /* 0x000fd80008011609 */
.L_x_4746:
[----:B------:R-:W-:-:S06]  /*0fb0*/  UIMAD UR5, UR5, UR7, URZ ;  /* 0x00000007050572a4 */ /* 0x000fcc000f8e023f */
[----:B------:R-:W-:-:S07]  /*0fc0*/  VIMNMX R0, R0, UR5, !PT ;  /* 0x0000000500007c48 */ /* 0x000fce000ffe0100 */
.L_x_4744:
[----:B------:R-:W-:Y:S01]  /*0fd0*/  SHF.R.S32.HI R3, RZ, 0x1f, R0 ;  /* 0x0000001fff037819 */ /* 0x000fe20000011400 */
[----:B------:R-:W-:Y:S01]  /*0fe0*/  USHF.R.U32.HI UR5, URZ, 0x10, UR4 ;  /* 0x000000103f057899 */ /* 0x000fe20008011604 */
[----:B------:R-:W-:Y:S01]  /*0ff0*/  PLOP3.LUT P0, PT, PT, PT, PT, 0x80, 0x0 ;  /* 0x000000000000781c */ /* 0x000fe20003f0f070 */
[----:B------:R-:W-:Y:S01]  /*1000*/  ULOP3.LUT UR4, UR4, 0xffff, URZ, 0xc0, !UPT ;  /* 0x0000ffff04047892 */ /* 0x000fe2000f8ec03f */
[----:B------:R-:W-:Y:S01]  /*1010*/  LEA.HI R3, R3, R0, RZ, 0x6 ;  /* 0x0000000003037211 */ /* 0x000fe200078f30ff */
[----:B------:R-:W-:Y:S01]  /*1020*/  UISETP.NE.AND UP0, UPT, UR5, URZ, UPT ;  /* 0x0000003f0500728c */ /* 0x000fe2000bf05270 */
[----:B------:R-:W-:Y:S02]  /*1030*/  CS2R R4, SRZ ;  /* 0x0000000000047805 */ /* 0x000fe4000001ff00 */
[----:B------:R-:W-:Y:S02]  /*1040*/  MOV R2, RZ ;  /* 0x000000ff00027202 */ /* 0x000fe40000000f00 */
[----:B------:R-:W-:-:S02]  /*1050*/  CS2R R150, SRZ ;  /* 0x0000000000967805 */ /* 0x000fc4000001ff00 */
[----:B------:R-:W-:Y:S02]  /*1060*/  SHF.R.S32.HI R3, RZ, 0x6, R3 ;  /* 0x00000006ff037819 */ /* 0x000fe40000011403 */
[----:B------:R-:W-:Y:S02]  /*1070*/  CS2R R148, SRZ ;  /* 0x0000000000947805 */ /* 0x000fe4000001ff00 */
[----:B------:R-:W-:Y:S02]  /*1080*/  CS2R R146, SRZ ;  /* 0x0000000000927805 */ /* 0x000fe4000001ff00 */
[----:B------:R-:W-:Y:S02]  /*1090*/  CS2R R144, SRZ ;  /* 0x0000000000907805 */ /* 0x000fe4000001ff00 */
[----:B------:R-:W-:Y:S02]  /*10a0*/  VIMNMX R10, RZ, R3, !PT ;  /* 0x00000003ff0a7248 */ /* 0x000fe40007fe0100 */
[----:B------:R-:W-:-:S02]  /*10b0*/  CS2R R142, SRZ ;  /* 0x00000000008e7805 */ /* 0x000fc4000001ff00 */
[----:B------:R-:W-:Y:S01]  /*10c0*/  CS2R R140, SRZ ;  /* 0x00000000008c7805 */ /* 0x000fe2000001ff00 */
[----:B------:R-:W-:Y:S01]  /*10d0*/  @!UP0 ULDC UR5, c[0x0][0x9f0] ;  /* 0x00027c0000058ab9 */ /* 0x000fe20000000800 */
        /* <DEDUP_REMOVED lines=52> */
[----:B------:R-:W-:Y:S01]  /*1420*/  IMAD.MOV.U32 R37, RZ, RZ, RZ ;  /* 0x000000ffff257224 */ /* 0x000fe200078e00ff */
[----:B------:R-:W-:Y:S06]  /*1430*/  @!P1 BRA `(.L_x_4747) ;  /* 0x0000000000749947 */ /* 0x000fec0003800000 */
[----:B------:R-:W-:Y:S01]  /*1440*/  IMAD.U32 R5, RZ, RZ, UR5 ;  /* 0x00000005ff057e24 */ /* 0x000fe2000f8e00ff */
[----:B------:R-:W-:-:S04]  /*1450*/  UIADD3 UR6, UR5, -0x1, UR10 ;  /* 0xffffffff05067890 */ /* 0x000fc8000fffe00a */
[-C--:B------:R-:W-:Y:S02]  /*1460*/  IABS R8, R5.reuse ;  /* 0x0000000500087213 */ /* 0x080fe40000000000 */
[----:B------:R-:W-:Y:S02]  /*1470*/  IADD3 R0, -R10, UR6, RZ ;  /* 0x000000060a007c10 */ /* 0x000fe4000fffe1ff */
[----:B------:R-:W0:Y:S01]  /*1480*/  I2F.RP R3, R8 ;  /* 0x0000000800037306 */ /* 0x000e220000209400 */
[----:B------:R-:W-:-:S07]  /*1490*/  IABS R11, R5 ;  /* 0x00000005000b7213 */ /* 0x000fce0000000000 */
[----:B0-----:R-:W0:Y:S02]  /*14a0*/  MUFU.RCP R3, R3 ;  /* 0x0000000300037308 */ /* 0x001e240000001000 */
[----:B0-----:R-:W-:Y:S02]  /*14b0*/  VIADD R6, R3, 0xffffffe ;  /* 0x0ffffffe03067836 */ /* 0x001fe40000000000 */
[----:B------:R-:W-:-:S04]  /*14c0*/  IMAD.MOV R3, RZ, RZ, -R11 ;  /* 0x000000ffff037224 */ /* 0x000fc800078e0a0b */
[----:B------:R0:W1:Y:S02]  /*14d0*/  F2I.FTZ.U32.TRUNC.NTZ R7, R6 ;  /* 0x0000000600077305 */ /* 0x000064000021f000 */
[----:B0-----:R-:W-:Y:S01]  /*14e0*/  IMAD.MOV.U32 R6, RZ, RZ, RZ ;  /* 0x000000ffff067224 */ /* 0x001fe200078e00ff */
[----:B-1----:R-:W-:-:S05]  /*14f0*/  IADD3 R9, RZ, -R7, RZ ;  /* 0x80000007ff097210 */ /* 0x002fca0007ffe0ff */
[----:B------:R-:W-:Y:S01]  /*1500*/  IMAD R5, R9, R8, RZ ;  /* 0x0000000809057224 */ /* 0x000fe200078e02ff */
[----:B------:R-:W-:Y:S02]  /*1510*/  IABS R9, R0 ;  /* 0x0000000000097213 */ /* 0x000fe40000000000 */
[----:B------:R-:W-:Y:S01]  /*1520*/  LOP3.LUT R0, R0, UR5, RZ, 0x3c, !PT ;  /* 0x0000000500007c12 */ /* 0x000fe2000f8e3cff */
[----:B------:R-:W-:-:S03]  /*1530*/  IMAD.HI.U32 R7, R7, R5, R6 ;  /* 0x0000000507077227 */ /* 0x000fc600078e0006 */
[----:B------:R-:W-:Y:S01]  /*1540*/  ISETP.GE.AND P3, PT, R0, RZ, PT ;  /* 0x000000ff0000720c */ /* 0x000fe20003f66270 */
[----:B------:R-:W-:-:S04]  /*1550*/  IMAD.MOV.U32 R6, RZ, RZ, R9 ;  /* 0x000000ffff067224 */ /* 0x000fc800078e0009 */
[----:B------:R-:W-:-:S04]  /*1560*/  IMAD.HI.U32 R7, R7, R6, RZ ;  /* 0x0000000607077227 */ /* 0x000fc800078e00ff */
[----:B------:R-:W-:-:S05]  /*1570*/  IMAD R3, R7, R3, R6 ;  /* 0x0000000307037224 */ /* 0x000fca00078e0206 */
[----:B------:R-:W-:-:S13]  /*1580*/  ISETP.GT.U32.AND P2, PT, R8, R3, PT ;  /* 0x000000030800720c */ /* 0x000fda0003f44070 */
[-C--:B------:R-:W-:Y:S01]  /*1590*/  @!P2 IADD3 R3, R3, -R8.reuse, RZ ;  /* 0x800000080303a210 */ /* 0x080fe20007ffe0ff */
[----:B------:R-:W-:Y:S01]  /*15a0*/  @!P2 VIADD R7, R7, 0x1 ;  /* 0x000000010707a836 */ /* 0x000fe20000000000 */
[----:B------:R-:W-:Y:S02]  /*15b0*/  ISETP.NE.AND P2, PT, RZ, UR5, PT ;  /* 0x00000005ff007c0c */ /* 0x000fe4000bf45270 */
[----:B------:R-:W-:-:S13]  /*15c0*/  ISETP.GE.U32.AND P1, PT, R3, R8, PT ;  /* 0x000000080300720c */ /* 0x000fda0003f26070 */
[----:B------:R-:W-:-:S04]  /*15d0*/  @P1 VIADD R7, R7, 0x1 ;  /* 0x0000000107071836 */ /* 0x000fc80000000000 */
[----:B------:R-:W-:-:S05]  /*15e0*/  IMAD.MOV.U32 R5, RZ, RZ, R7 ;  /* 0x000000ffff057224 */ /* 0x000fca00078e0007 */
[----:B------:R-:W-:Y:S02]  /*15f0*/  @!P3 IADD3 R5, -R5, RZ, RZ ;  /* 0x000000ff0505b210 */ /* 0x000fe40007ffe1ff */
[----:B------:R-:W-:-:S07]  /*1600*/  @!P2 LOP3.LUT R5, RZ, UR5, RZ, 0x33, !PT ;  /* 0x00000005ff05ac12 */ /* 0x000fce000f8e33ff */
.L_x_4747:
[----:B------:R-:W-:Y:S01]  /*1610*/  IMAD R0, R5, UR4, R10 ;  /* 0x0000000405007c24 */ /* 0x000fe2000f8e020a */
        /* <DEDUP_REMOVED lines=29> */
[----:B0-----:R-:W-:Y:S02]  /*17f0*/  ULEA UR5, UR8, UR7, 0x18 ;  /* 0x0000000708057291 */ /* 0x001fe4000f8ec03f */
[----:B------:R-:W-:Y:S01]  /*1800*/  UIADD3 UR6, UR4, -UR6, URZ ;  /* 0x8000000604067290 */ /* 0x000fe2000fffe03f */
[----:B------:R-:W-:Y:S01]  /*1810*/  IMAD.IADD R7, R6, 0x1, -R7 ;  /* 0x0000000106077824 */ /* 0x000fe200078e0a07 */
[----:B------:R-:W-:Y:S02]  /*1820*/  ULOP3.LUT UR4, UR45, 0x1, URZ, 0xfc, !UPT ;  /* 0x000000012d047892 */ /* 0x000fe4000f8efc3f */
[----:B------:R-:W-:Y:S02]  /*1830*/  ULEA UR6, UR6, UR5, 0xf ;  /* 0x0000000506067291 */ /* 0x000fe4000f8e783f */
[----:B------:R-:W-:Y:S01]  /*1840*/  UISETP.NE.AND UP0, UPT, UR4, 0x3, UPT ;  /* 0x000000030400788c */ /* 0x000fe2000bf05270 */
[----:B------:R-:W-:Y:S01]  /*1850*/  LEA R4, R4, R7, 0x4 ;  /* 0x0000000704047211 */ /* 0x000fe200078e20ff */
[----:B------:R-:W-:-:S04]  /*1860*/  UIADD3 UR6, UR6, 0x400, URZ ;  /* 0x0000040006067890 */ /* 0x000fc8000fffe03f */
[----:B------:R-:W-:Y:S01]  /*1870*/  PLOP3.LUT P0, PT, PT, PT, UP0, 0x80, 0x0 ;  /* 0x000000000000781c */ /* 0x000fe20003f0f008 */
[----:B------:R-:W-:-:S04]  /*1880*/  USHF.R.U32.HI UR6, URZ, 0x4, UR6 ;  /* 0x000000043f067899 */ /* 0x000fc80008011606 */
[----:B------:R-:W-:-:S04]  /*1890*/  ULOP3.LUT UR6, UR6, 0x3fff, URZ, 0xc0, !UPT ;  /* 0x00003fff06067892 */ /* 0x000fc8000f8ec03f */
[----:B------:R-:W-:-:S04]  /*18a0*/  ULOP3.LUT UR6, UR6, 0x2000000, URZ, 0xfc, !UPT ;  /* 0x0200000006067892 */ /* 0x000fc8000f8efc3f */
[----:B------:R-:W-:Y:S08]  /*18b0*/  @!P0 BRA `(.L_x_4749) ;  /* 0x0000000000048947 */ /* 0x000ff00003800000 */
[----:B------:R-:W-:Y:S01]  /*18c0*/  BPT.TRAP 0x1 ;  /* 0x000000040000795c */ /* 0x000fe20000300000 */
.L_x_4749:
[----:B------:R-:W-:-:S04]  /*18d0*/  SHF.L.U32 R2, RZ, 0x1f, RZ ;  /* 0x0000001fff027819 */ /* 0x000fc800000006ff */
[----:B------:R-:W0:Y:S02]  /*18e0*/  SYNCS.PHASECHK.TRANS64.TRYWAIT P1, [UR5+0x28c50], R2 ;  /* 0x028c5002ff0075a7 */ /* 0x000e240008020145 */
[----:B0-----:R-:W-:Y:S05]  /*18f0*/  @!P1 BRA `(.L_x_4750) ;  /* 0x0000013800849947 */ /* 0x001fea0003800000 */
.L_x_4944:
        /* <DEDUP_REMOVED lines=47> */
[----:B------:R-:W-:Y:S01]  /*1bf0*/  MOV R7, RZ ;  /* 0x000000ff00077202 */ /* 0x000fe20000000f00 */
[----:B------:R-:W-:-:S06]  /*1c00*/  UMOV UR4, URZ ;  /* 0x0000003f00047c82 */ /* 0x000fcc0008000000 */
.L_x_4756:
[----:B------:R-:W-:Y:S01]  /*1c10*/  BAR.SYNC.DEFER_BLOCKING 0xe, 0x100 ;  /* 0x0384000000007b1d */ /* 0x000fe20000010000 */
[----:B------:R-:W-:Y:S01]  /*1c20*/  IMAD.U32 R5, RZ, RZ, UR4 ;  /* 0x00000004ff057e24 */ /* 0x000fe2000f8e00ff */
[----:B------:R-:W-:Y:S01]  /*1c30*/  UIADD3 UR4, UR4, 0x1, URZ ;  /* 0x0000000104047890 */ /* 0x000fe2000fffe03f */
[C---:B------:R-:W-:Y:S01]  /*1c40*/  ISETP.GT.AND P3, PT, R3.reuse, R0, PT ;  /* 0x000000000300720c */ /* 0x040fe20003f64270 */
[----:B------:R-:W-:Y:S02]  /*1c50*/  VIADD R3, R3, 0xffffffff ;  /* 0xffffffff03037836 */ /* 0x000fe40000000000 */
[----:B01----:R-:W-:Y:S01]  /*1c60*/  IMAD R2, R5, 0x40, R4 ;  /* 0x0000004005027824 */ /* 0x003fe200078e0204 */
        /* <DEDUP_REMOVED lines=137> */
.L_x_4752:
[----:B------:R-:W-:Y:S01]  /*2500*/  ULEA UR7, UR4, UR5, 0x3 ;  /* 0x0000000504077291 */ /* 0x000fe2000f8e183f */
[----:B------:R-:W-:-:S08]  /*2510*/  SHF.L.U32 R2, R7, 0x1f, RZ ;  /* 0x0000001f07027819 */ /* 0x000fd000000006ff */
[----:B------:R0:W1:Y:S01]  /*2520*/  SYNCS.PHASECHK.TRANS64.TRYWAIT P1, [UR7+0x28c50], R2 ;  /* 0x028c5002ff0075a7 */ /* 0x0000620008020147 */
[----:B------:R-:W-:Y:S05]  /*2530*/  @!P0 BRA `(.L_x_4753) ;  /* 0x0000000000048947 */ /* 0x000fea0003800000 */
[----:B------:R-:W-:Y:S01]  /*2540*/  BPT.TRAP 0x1 ;  /* 0x000000040000795c */ /* 0x000fe20000300000 */
.L_x_4753:
[----:B-1----:R-:W-:Y:S05]  /*2550*/  @P1 BRA `(.L_x_4754) ;  /* 0x0000000000081947 */ /* 0x002fea0003800000 */
[----:B------:R-:W1:Y:S02]  /*2560*/  SYNCS.PHASECHK.TRANS64.TRYWAIT P1, [UR7+0x28c50], R2 ;  /* 0x028c5002ff0075a7 */ /* 0x000e640008020147 */
[----:B-1----:R-:W-:Y:S05]  /*2570*/  @!P1 BRA `(.L_x_4755) ;  /* 0x0000012c007c9947 */ /* 0x002fea0003800000 */
.L_x_4754:
[----:B------:R-:W-:Y:S01]  /*2580*/  ULEA UR10, UR4, UR6, 0xc ;  /* 0x00000006040a7291 */ /* 0x000fe2000f8e603f */
[----:B------:R-:W-:Y:S01]  /*2590*/  WARPGROUP.ARRIVE ;  /* 0x00000000000079c5 */ /* 0x000fe20000000000 */
[----:B------:R-:W-:Y:S01]  /*25a0*/  UMOV UR11, 0x40000040 ;  /* 0x40000040000b7882 */ /* 0x000fe20000000000 */
[----:B------:R-:W-:Y:S01]  /*25b0*/  UMOV UR15, 0x40000040 ;  /* 0x40000040000f7882 */ /* 0x000fe20000000000 */
[----:B------:R-:W-:Y:S01]  /*25c0*/  UIADD3 UR14, UR10, 0x80, URZ ;  /* 0x000000800a0e7890 */ /* 0x000fe2000fffe03f */
[----:B01----:R-:W-:Y:S01]  /*25d0*/  MOV R2, UR7 ;  /* 0x0000000700027c02 */ /* 0x003fe20008000f00 */
        /* <DEDUP_REMOVED lines=24> */
.L_x_4751:
[----:B------:R-:W-:Y:S01]  /*2760*/  BAR.SYNC.DEFER_BLOCKING 0xe, 0x100 ;  /* 0x0384000000007b1d */ /* 0x000fe20000010000 */
[----:B------:R-:W-:Y:S01]  /*2770*/  VIADD R4, R4, UR4 ;  /* 0x0000000404047c36 */ /* 0x000fe20008000000 */
[----:B------:R-:W-:-:S04]  /*2780*/  PLOP3.LUT P0, PT, PT, PT, PT, 0x8, 0x0 ;  /* 0x000000000000781c */ /* 0x000fc80003f0e170 */
[----:B------:R-:W-:-:S05]  /*2790*/  LEA R4, R4, UR5, 0x2 ;  /* 0x0000000504047c11 */ /* 0x000fca000f8e10ff */
[----:B01----:R-:W0:Y:S04]  /*27a0*/  LDS R2, [R4+0x28800] ;  /* 0x0288000004027984 */ /* 0x003e280000000800 */
[----:B------:R1:W2:Y:S02]  /*27b0*/  LDS R0, [R4+0x28820] ;  /* 0x0288200004007984 */ /* 0x0002a40000000800 */
[----:B-1----:R-:W-:Y:S01]  /*27c0*/  MOV R4, RZ ;  /* 0x000000ff00047202 */ /* 0x002fe20000000f00 */
        /* <DEDUP_REMOVED lines=131> */
.L_x_4740:
        /* <DEDUP_REMOVED lines=26> */
.L_x_4758:
[----:B------:R-:W-:-:S11]  /*31a0*/  UISETP.NE.AND UP1, UPT, UR7, 0x1, UPT ;  /* 0x000000010700788c */ /* 0x000fd6000bf25270 */
[----:B------:R-:W-:Y:S02]  /*31b0*/  @UP1 ULDC.64 UR14, c[0x0][0x9e8] ;  /* 0x00027a00000e1ab9 */ /* 0x000fe40000000a00 */
[----:B------:R-:W-:-:S04]  /*31c0*/  UIMAD.WIDE.U32 UR10, UR9, UR14, URZ ;  /* 0x0000000e090a72a5 */ /* 0x000fc8000f8e003f */
[----:B------:R-:W-:-:S12]  /*31d0*/  @UP1 USHF.R.U32.HI UR9, URZ, UR15, UR11 ;  /* 0x0000000f3f091299 */ /* 0x000fd8000801160b */
.L_x_4759:
[----:B------:R-:W-:-:S04]  /*31e0*/  UIMAD UR9, UR9, UR7, UR7 ;  /* 0x00000007090972a4 */ /* 0x000fc8000f8e0207 */
[----:B------:R-:W-:-:S04]  /*31f0*/  UISETP.LT.AND UP1, UPT, UR6, UR9, UPT ;  /* 0x000000090600728c */ /* 0x000fc8000bf21270 */
[----:B------:R-:W-:-:S12]  /*3200*/  USEL UR6, UR6, UR9, UP1 ;  /* 0x0000000906067287 */ /* 0x000fd80008800000 */
.L_x_4757:
[----:B------:R-:W-:Y:S01]  /*3210*/  UIADD3 UR6, UR6, 0x3f, URZ ;  /* 0x0000003f06067890 */ /* 0x000fe2000fffe03f */
[----:B------:R-:W-:Y:S01]  /*3220*/  @UP0 ULDC UR10, c[0x0][0x44c] ;  /* 0x00011300000a0ab9 */ /* 0x000fe20000000800 */
[----:B------:R-:W-:Y:S02]  /*3230*/  @UP0 ULDC UR13, c[0x0][0x450] ;  /* 0x00011400000d0ab9 */ /* 0x000fe40000000800 */
[----:B------:R-:W-:Y:S02]  /*3240*/  USHF.R.S32.HI UR9, URZ, 0x1f, UR6 ;  /* 0x0000001f3f097899 */ /* 0x000fe40008011406 */
[----:B------:R-:W-:Y:S02]  /*3250*/  UIMAD.WIDE.U32 UR10, UR41, UR10, URZ ;  /* 0x0000000a290a72a5 */ /* 0x000fe4000f8e003f */
[----:B------:R-:W-:Y:S02]  /*3260*/  ULEA.HI UR9, UR9, UR6, URZ, 0x6 ;  /* 0x0000000609097291 */ /* 0x000fe4000f8f303f */
[----:B------:R-:W-:Y:S01]  /*3270*/  UIMAD UR8, UR39, UR8, -UR12 ;  /* 0x00000008270872a4 */ /* 0x000fe2000f8e0a0c */
[----:B------:R-:W-:Y:S01]  /*3280*/  UMOV UR6, UR41 ;  /* 0x0000002900067c82 */ /* 0x000fe20008000000 */
[----:B------:R-:W-:-:S02]  /*3290*/  USHF.R.S32.HI UR9, URZ, 0x6, UR9 ;  /* 0x000000063f097899 */ /* 0x000fc40008011409 */
[----:B------:R-:W-:Y:S02]  /*32a0*/  @UP0 USHF.R.U32.HI UR6, URZ, UR13, UR11 ;  /* 0x0000000d3f060299 */ /* 0x000fe4000801160b */
[----:B------:R-:W-:Y:S02]  /*32b0*/  UISETP.LT.AND UP0, UPT, UR5, UR9, UPT ;  /* 0x000000090500728c */ /* 0x000fe4000bf01270 */
[----:B------:R-:W-:Y:S02]  /*32c0*/  UIADD3 UR6, UR8, UR6, URZ ;  /* 0x0000000608067290 */ /* 0x000fe4000fffe03f */
[----:B------:R-:W-:Y:S01]  /*32d0*/  USEL UR10, UR5, UR9, UP0 ;  /* 0x00000009050a7287 */ /* 0x000fe20008000000 */
[----:B------:R-:W-:Y:S02]  /*32e0*/  ULDC UR8, c[0x0][0x9dc] ;  /* 0x0002770000087ab9 */ /* 0x000fe40000000800 */
[----:B------:R-:W-:Y:S01]  /*32f0*/  UIADD3 UR5, UR6, -UR8, URZ ;  /* 0x8000000806057290 */ /* 0x000fe2000fffe03f */
        /* <DEDUP_REMOVED lines=11> */
.L_x_4761:
[----:B------:R-:W-:-:S11]  /*33b0*/  UISETP.NE.AND UP0, UPT, UR7, 0x1, UPT ;  /* 0x000000010700788c */ /* 0x000fd6000bf05270 */
[----:B------:R-:W-:Y:S02]  /*33c0*/  @UP0 ULDC.64 UR12, c[0x0][0x9e8] ;  /* 0x00027a00000c0ab9 */ /* 0x000fe40000000a00 */
[----:B------:R-:W-:-:S04]  /*33d0*/  UIMAD.WIDE.U32 UR8, UR6, UR12, URZ ;  /* 0x0000000c060872a5 */ /* 0x000fc8000f8e003f */
[----:B------:R-:W-:-:S12]  /*33e0*/  @UP0 USHF.R.U32.HI UR6, URZ, UR13, UR9 ;  /* 0x0000000d3f060299 */ /* 0x000fd80008011609 */
.L_x_4762:
[----:B------:R-:W-:-:S04]  /*33f0*/  UIMAD UR6, UR6, UR7, URZ ;  /* 0x00000007060672a4 */ /* 0x000fc8000f8e023f */
[----:B------:R-:W-:-:S04]  /*3400*/  UISETP.LT.AND UP0, UPT, UR5, UR6, UPT ;  /* 0x000000060500728c */ /* 0x000fc8000bf01270 */
[----:B------:R-:W-:-:S12]  /*3410*/  USEL UR5, UR5, UR6, !UP0 ;  /* 0x0000000605057287 */ /* 0x000fd8000c000000 */
.L_x_4760:
[----:B------:R-:W-:Y:S02]  /*3420*/  USHF.R.S32.HI UR6, URZ, 0x1f, UR5 ;  /* 0x0000001f3f067899 */ /* 0x000fe40008011405 */
[----:B------:R-:W-:Y:S02]  /*3430*/  USHF.R.U32.HI UR12, URZ, 0x10, UR4 ;  /* 0x000000103f0c7899 */ /* 0x000fe40008011604 */
[----:B------:R-:W-:Y:S02]  /*3440*/  ULEA.HI UR6, UR6, UR5, URZ, 0x6 ;  /* 0x0000000506067291 */ /* 0x000fe4000f8f303f */
[----:B------:R-:W-:Y:S02]  /*3450*/  UISETP.NE.AND UP1, UPT, UR12, URZ, UPT ;  /* 0x0000003f0c00728c */ /* 0x000fe4000bf25270 */
[----:B------:R-:W-:Y:S02]  /*3460*/  USHF.R.S32.HI UR6, URZ, 0x6, UR6 ;  /* 0x000000063f067899 */ /* 0x000fe40008011406 */
[----:B------:R-:W-:-:S02]  /*3470*/  ULOP3.LUT UR9, UR4, 0xffff, URZ, 0xc0, !UPT ;  /* 0x0000ffff04097892 */ /* 0x000fc4000f8ec03f */
[----:B------:R-:W-:Y:S01]  /*3480*/  UISETP.LT.AND UP0, UPT, URZ, UR6, UPT ;  /* 0x000000063f00728c */ /* 0x000fe2000bf01270 */
[----:B------:R-:W-:-:S03]  /*3490*/  UMOV UR4, URZ ;  /* 0x0000003f00047c82 */ /* 0x000fc60008000000 */
[----:B------:R-:W-:Y:S01]  /*34a0*/  USEL UR38, URZ, UR6, !UP0 ;  /* 0x000000063f267287 */ /* 0x000fe2000c000000 */
[----:B------:R-:W-:-:S03]  /*34b0*/  @!UP1 ULDC UR12, c[0x0][0x9f0] ;  /* 0x00027c00000c9ab9 */ /* 0x000fc60000000800 */
[----:B------:R-:W-:-:S06]  /*34c0*/  UISETP.GT.AND UP0, UPT, UR10, UR38, UPT ;  /* 0x000000260a00728c */ /* 0x000fcc000bf04270 */
[----:B------:R-:W-:-:S13]  /*34d0*/  PLOP3.LUT P0, PT, PT, PT, UP0, 0x80, 0x0 ;  /* 0x000000000000781c */ /* 0x000fda0003f0f008 */
[----:B------:R-:W-:Y:S05]  /*34e0*/  @!P0 BRA `(.L_x_4763) ;  /* 0x0000000000888947 */ /* 0x000fea0003800000 */
[----:B------:R-:W-:Y:S01]  /*34f0*/  IMAD.U32 R3, RZ, RZ, UR12 ;  /* 0x0000000cff037e24 */ /* 0x000fe2000f8e00ff */
[----:B------:R-:W-:-:S04]  /*3500*/  UIADD3 UR4, UR12, -0x1, UR10 ;  /* 0xffffffff0c047890 */ /* 0x000fc8000fffe00a */
[-C--:B------:R-:W-:Y:S01]  /*3510*/  IABS R0, R3.reuse ;  /* 0x0000000300007213 */ /* 0x080fe20000000000 */
[----:B------:R-:W-:Y:S01]  /*3520*/  UIADD3 UR6, -UR38, UR4, URZ ;  /* 0x0000000426067290 */ /* 0x000fe2000fffe13f */
[----:B------:R-:W-:Y:S02]  /*3530*/  IABS R5, R3 ;  /* 0x0000000300057213 */ /* 0x000fe40000000000 */
[----:B------:R-:W-:Y:S01]  /*3540*/  R2UR UR11, R0 ;  /* 0x00000000000b72ca */ /* 0x000fe200000e0000 */
[----:B------:R-:W-:Y:S02]  /*3550*/  UMOV UR4, URZ ;  /* 0x0000003f00047c82 */ /* 0x000fe40008000000 */
[----:B------:R-:W-:Y:S01]  /*3560*/  IMAD.U32 R4, RZ, RZ, UR6 ;  /* 0x00000006ff047e24 */ /* 0x000fe2000f8e00ff */
[----:B------:R-:W-:-:S04]  /*3570*/  ULOP3.LUT UR6, UR6, UR12, URZ, 0x3c, !UPT ;  /* 0x0000000c06067292 */ /* 0x000fc8000f8e3c3f */
[----:B------:R-:W-:-:S04]  /*3580*/  IABS R4, R4 ;  /* 0x0000000400047213 */ /* 0x000fc80000000000 */
[----:B------:R-:W-:Y:S01]  /*3590*/  MOV R3, R4 ;  /* 0x0000000400037202 */ /* 0x000fe20000000f00 */
[----:B------:R-:W0:Y:S03]  /*35a0*/  I2F.RP R0, UR11 ;  /* 0x0000000b00007d06 */ /* 0x000e260008209400 */
[----:B------:R-:W-:-:S05]  /*35b0*/  R2UR UR8, R3 ;  /* 0x00000000030872ca */ /* 0x000fca00000e0000 */
[----:B0-----:R-:W0:Y:S02]  /*35c0*/  MUFU.RCP R0, R0 ;  /* 0x0000000000007308 */ /* 0x001e240000001000 */
[----:B0-----:R-:W-:Y:S02]  /*35d0*/  VIADD R2, R0, 0xffffffe ;  /* 0x0ffffffe00027836 */ /* 0x001fe40000000000 */
        /* <DEDUP_REMOVED lines=19> */
.L_x_4763:
[----:B------:R-:W-:Y:S01]  /*3710*/  UIMAD UR38, UR9, UR4, UR38 ;  /* 0x00000004092672a4 */ /* 0x000fe2000f8e0226 */
[----:B------:R-:W-:Y:S01]  /*3720*/  IMAD.U32 R0, RZ, RZ, UR10 ;  /* 0x0000000aff007e24 */ /* 0x000fe2000f8e00ff */
[----:B------:R-:W-:Y:S01]  /*3730*/  PLOP3.LUT P0, PT, PT, PT, PT, 0x80, 0x0 ;  /* 0x000000000000781c */ /* 0x000fe20003f0f070 */
[----:B------:R-:W-:Y:S01]  /*3740*/  IMAD.U32 R3, RZ, RZ, UR4 ;  /* 0x00000004ff037e24 */ /* 0x000fe2000f8e00ff */
[----:B------:R-:W-:Y:S01]  /*3750*/  MOV R2, RZ ;  /* 0x000000ff00027202 */ /* 0x000fe20000000f00 */
[----:B------:R-:W-:Y:S01]  /*3760*/  IMAD.MOV.U32 R4, RZ, RZ, RZ ;  /* 0x000000ffff047224 */ /* 0x000fe200078e00ff */
[----:B------:R-:W-:Y:S02]  /*3770*/  CS2R R150, SRZ ;  /* 0x0000000000967805 */ /* 0x000fe4000001ff00 */
        /* <DEDUP_REMOVED lines=85> */
[----:B------:R-:W-:-:S04]  /*3cd0*/  ULOP3.LUT UR5, UR5, 0x3fff, URZ, 0xc0, !UPT ;  /* 0x00003fff05057892 */ /* 0x000fc8000f8ec03f */
[----:B------:R-:W-:-:S04]  /*3ce0*/  ULOP3.LUT UR36, UR5, 0x2000000, URZ, 0xfc, !UPT ;  /* 0x0200000005247892 */ /* 0x000fc8000f8efc3f */
[----:B------:R-:W-:Y:S08]  /*3cf0*/  @!P0 BRA `(.L_x_4764) ;  /* 0x0000000000408947 */ /* 0x000ff00003800000 */
        /* <DEDUP_REMOVED lines=16> */
.L_x_4764:
[----:B------:R-:W-:Y:S02]  /*3e00*/  SHF.L.U32 R14, RZ, 0x1f, RZ ;  /* 0x0000001fff0e7819 */ /* 0x000fe400000006ff */
[----:B------:R-:W-:Y:S02]  /*3e10*/  LOP3.LUT R3, R18, 0xffffff80, RZ, 0xc0, !PT ;  /* 0xffffff8012037812 */ /* 0x000fe400078ec0ff */
[----:B------:R-:W0:Y:S01]  /*3e20*/  SYNCS.PHASECHK.TRANS64.TRYWAIT P0, [UR37+0x28c00], R14 ;  /* 0x028c000eff0075a7 */ /* 0x000e220008000165 */
        /* <DEDUP_REMOVED lines=8> */
.L_x_4945:
[----:B------:R-:W-:Y:S01]  /*3eb0*/  ULOP3.LUT UR4, UR45, 0x1, URZ, 0xfc, !UPT ;  /* 0x000000012d047892 */ /* 0x000fe2000f8efc3f */
[----:B------:R-:W-:Y:S02]  /*3ec0*/  LOP3.LUT R0, R3, 0x7ffffffc, RZ, 0xc0, !PT ;  /* 0x7ffffffc03007812 */ /* 0x000fe400078ec0ff */
[----:B------:R-:W-:Y:S02]  /*3ed0*/  IADD3 R3, -R2, R19, RZ ;  /* 0x0000001302037210 */ /* 0x000fe40007ffe1ff */
[----:B------:R-:W-:Y:S01]  /*3ee0*/  LEA.HI R7, R7, R6, RZ, 0x3 ;  /* 0x0000000607077211 */ /* 0x000fe200078f18ff */
[----:B------:R-:W-:Y:S01]  /*3ef0*/  IMAD.U32 R2, RZ, RZ, UR4 ;  /* 0x00000004ff027e24 */ /* 0x000fe2000f8e00ff */
[----:B------:R-:W-:Y:S01]  /*3f00*/  LEA.HI R4, R4, R5, RZ, 0x5 ;  /* 0x0000000504047211 */ /* 0x000fe200078f28ff */
[----:B------:R-:W-:Y:S01]  /*3f10*/  IMAD.IADD R0, R5, 0x1, -R0 ;  /* 0x0000000105007824 */ /* 0x000fe200078e0a00 */
[----:B------:R-:W-:Y:S02]  /*3f20*/  LOP3.LUT R7, R7, 0xfffffff8, RZ, 0xc0, !PT ;  /* 0xfffffff807077812 */ /* 0x000fe400078ec0ff */
[----:B------:R-:W-:-:S02]  /*3f30*/  ISETP.NE.AND P5, PT, R2, 0x3, PT ;  /* 0x000000030200780c */ /* 0x000fc40003fa5270 */
[----:B------:R-:W-:Y:S01]  /*3f40*/  SHF.L.U32 R0, R0, 0x1, RZ ;  /* 0x0000000100007819 */ /* 0x000fe200000006ff */
[----:B------:R-:W-:Y:S01]  /*3f50*/  IMAD.IADD R7, R6, 0x1, -R7 ;  /* 0x0000000106077824 */ /* 0x000fe200078e0a07 */
[----:B------:R-:W-:-:S03]  /*3f60*/  SHF.R.S32.HI R2, RZ, 0x5, R4 ;  /* 0x00000005ff027819 */ /* 0x000fc60000011404 */
[----:B------:R-:W-:Y:S02]  /*3f70*/  IMAD R3, R3, 0x100, R0 ;  /* 0x0000010003037824 */ /* 0x000fe400078e0200 */
[----:B------:R-:W-:-:S04]  /*3f80*/  IMAD R2, R2, 0x10, R7 ;  /* 0x0000001002027824 */ /* 0x000fc800078e0207 */
[----:B------:R-:W-:Y:S05]  /*3f90*/  @!P5 BRA `(.L_x_4766) ;  /* 0x000000000004d947 */ /* 0x000fea0003800000 */
[----:B------:R-:W-:Y:S01]  /*3fa0*/  BPT.TRAP 0x1 ;  /* 0x000000040000795c */ /* 0x000fe20000300000 */
.L_x_4766:
[----:B------:R1:W2:Y:S01]  /*3fb0*/  SYNCS.PHASECHK.TRANS64.TRYWAIT P0, [UR37+0x28c30], R14 ;  /* 0x028c300eff0075a7 */ /* 0x0002a20008000165 */
[----:B------:R-:W-:Y:S05]  /*3fc0*/  @!P5 BRA `(.L_x_4767) ;  /* 0x000000000004d947 */ /* 0x000fea0003800000 */
[----:B------:R-:W-:Y:S01]  /*3fd0*/  BPT.TRAP 0x1 ;  /* 0x000000040000795c */ /* 0x000fe20000300000 */
.L_x_4767:
[----:B------:R-:W3:Y:S02]  /*3fe0*/  S2R R4, SR_TID.X ;  /* 0x0000000000047919 */ /* 0x000ee40000002100 */
[----:B---3--:R-:W-:-:S04]  /*3ff0*/  LOP3.LUT R4, R4, 0x7f, RZ, 0xc0, !PT ;  /* 0x0000007f04047812 */ /* 0x008fc800078ec0ff */
[----:B------:R-:W-:Y:S01]  /*4000*/  ISETP.NE.AND P6, PT, R4, RZ, PT ;  /* 0x000000ff0400720c */ /* 0x000fe20003fc5270 */
[----:B--2---:R-:W-:-:S12]  /*4010*/  @P0 BRA `(.L_x_4768) ;  /* 0x0000000000080947 */ /* 0x004fd80003800000 */
[----:B------:R-:W2:Y:S02]  /*4020*/  SYNCS.PHASECHK.TRANS64.TRYWAIT P0, [UR37+0x28c30], R14 ;  /* 0x028c300eff0075a7 */ /* 0x000ea40008000165 */
[----:B--2---:R-:W-:Y:S05]  /*4030*/  @!P0 BRA `(.L_x_4769) ;  /* 0x0000011000fc8947 */ /* 0x004fea0003800000 */
.L_x_4768:
[----:B------:R-:W-:Y:S05]  /*4040*/  WARPSYNC.ALL ;  /* 0x0000000000007948 */ /* 0x000fea0003800000 */
[----:B------:R-:W-:Y:S01]  /*4050*/  UIADD3 UR4, UR37, 0x20400, URZ ;  /* 0x0002040025047890 */ /* 0x000fe2000fffe03f */
[----:B------:R-:W-:Y:S01]  /*4060*/  WARPGROUP.ARRIVE ;  /* 0x00000000000079c5 */ /* 0x000fe20000000000 */
[----:B------:R-:W-:Y:S01]  /*4070*/  UIADD3 UR5, UR37, 0x22400, URZ ;  /* 0x0002240025057890 */ /* 0x000fe2000fffe03f */
[----:B------:R-:W-:Y:S01]  /*4080*/  LEA.HI R4, R17, R16, RZ, 0x2 ;  /* 0x0000001011047211 */ /* 0x000fe200078f10ff */
[----:B------:R-:W-:Y:S01]  /*4090*/  USHF.R.U32.HI UR4, URZ, 0x4, UR4 ;  /* 0x000000043f047899 */ /* 0x000fe20008011604 */
[----:B------:R-:W-:Y:S01]  /*40a0*/  MOV R13, UR37 ;  /* 0x00000025000d7c02 */ /* 0x000fe20008000f00 */
[----:B------:R-:W-:Y:S01]  /*40b0*/  USHF.R.U32.HI UR5, URZ, 0x4, UR5 ;  /* 0x000000043f057899 */ /* 0x000fe20008011605 */
[----:B--2---:R-:W-:Y:S01]  /*40c0*/  LOP3.LUT R5, R4, 0xfffffffc, RZ, 0xc0, !PT ;  /* 0xfffffffc04057812 */ /* 0x004fe200078ec0ff */
[----:B------:R-:W-:-:S02]  /*40d0*/  ULOP3.LUT UR4, UR4, 0x3fff, URZ, 0xc0, !UPT ;  /* 0x00003fff04047892 */ /* 0x000fc4000f8ec03f */
[----:B------:R-:W-:Y:S02]  /*40e0*/  ULOP3.LUT UR5, UR5, 0x3fff, URZ, 0xc0, !UPT ;  /* 0x00003fff05057892 */ /* 0x000fe4000f8ec03f */
[----:B------:R-:W-:Y:S01]  /*40f0*/  ULOP3.LUT UR20, UR4, 0x10000, URZ, 0xfc, !UPT ;  /* 0x0001000004147892 */ /* 0x000fe2000f8efc3f */
[----:B------:R-:W-:Y:S01]  /*4100*/  IMAD.IADD R5, R16, 0x1, -R5 ;  /* 0x0000000110057824 */ /* 0x000fe200078e0a05 */
[----:B------:R-:W-:Y:S01]  /*4110*/  ULOP3.LUT UR6, UR5, 0x10000, URZ, 0xfc, !UPT ;  /* 0x0001000005067892 */ /* 0x000fe2000f8efc3f */
[----:B------:R-:W-:Y:S01]  /*4120*/  UMOV UR21, 0x40000040 ;  /* 0x4000004000157882 */ /* 0x000fe20000000000 */
[----:B------:R-:W-:Y:S01]  /*4130*/  UMOV UR7, 0x40000040 ;  /* 0x4000004000077882 */ /* 0x000fe20000000000 */
[----:B------:R-:W-:Y:S02]  /*4140*/  UMOV UR5, UR21 ;  /* 0x0000001500057c82 */ /* 0x000fe40008000000 */
[----:B------:R-:W-:Y:S01]  /*4150*/  UMOV UR4, UR20 ;  /* 0x0000001400047c82 */ /* 0x000fe20008000000 */
[----:B------:R-:W-:Y:S01]  /*4160*/  UIADD3 UR8, UR20, 0x2, URZ ;  /* 0x0000000214087890 */ /* 0x000fe2000fffe03f */
[----:B------:R-:W-:Y:S01]  /*4170*/  LEA.HI R4, R5, R5, RZ, 0x1 ;  /* 0x0000000505047211 */ /* 0x000fe200078f08ff */
[----:B------:R-:W-:-:S02]  /*4180*/  UIADD3 UR10, UR6, 0x2, URZ ;  /* 0x00000002060a7890 */ /* 0x000fc4000fffe03f */
[----:B------:R-:W-:Y:S01]  /*4190*/  HGMMA.64x64x16.F32 R24, gdesc[UR4], RZ, !UPT, gsb0 ;  /* 0x00e00000041879f0 */ /* 0x000fe2000c0008ff */
[----:B------:R-:W-:Y:S01]  /*41a0*/  UMOV UR9, 0x40000040 ;  /* 0x4000004000097882 */ /* 0x000fe20000000000 */
[----:B------:R-:W-:Y:S01]  /*41b0*/  UMOV UR11, 0x40000040 ;  /* 0x40000040000b7882 */ /* 0x000fe20000000000 */
[----:B------:R-:W-:Y:S01]  /*41c0*/  UIADD3 UR12, UR20, 0x4, URZ ;  /* 0x00000004140c7890 */ /* 0x000fe2000fffe03f */
[----:B------:R-:W-:Y:S01]  /*41d0*/  LOP3.LUT R4, R4, 0x1ffffffe, RZ, 0xc0, !PT ;  /* 0x1ffffffe04047812 */ /* 0x000fe200078ec0ff */
[----:B------:R-:W-:Y:S01]  /*41e0*/  UIADD3 UR14, UR6, 0x4, URZ ;  /* 0x00000004060e7890 */ /* 0x000fe2000fffe03f */
[----:B------:R-:W-:Y:S01]  /*41f0*/  UMOV UR13, 0x40000040 ;  /* 0x40000040000d7882 */ /* 0x000fe20000000000 */
[----:B------:R-:W-:Y:S01]  /*4200*/  UMOV UR15, 0x40000040 ;  /* 0x40000040000f7882 */ /* 0x000fe20000000000 */
[----:B------:R-:W-:Y:S01]  /*4210*/  UIADD3 UR16, UR20, 0x6, URZ ;  /* 0x0000000614107890 */ /* 0x000fe2000fffe03f */
[----:B------:R-:W-:Y:S01]  /*4220*/  IADD3 R4, R5, -R4, RZ ;  /* 0x8000000405047210 */ /* 0x000fe20007ffe0ff */
[----:B------:R-:W-:Y:S01]  /*4230*/  UIADD3 UR18, UR6, 0x6, URZ ;  /* 0x0000000606127890 */ /* 0x000fe2000fffe03f */
[----:B------:R-:W-:Y:S01]  /*4240*/  VIADD R5, R2, UR41 ;  /* 0x0000002902057c36 */ /* 0x000fe20008000000 */
[----:B------:R-:W-:Y:S01]  /*4250*/  UMOV UR17, 0x40000040 ;  /* 0x4000004000117882 */ /* 0x000fe20000000000 */
[----:B------:R-:W-:Y:S01]  /*4260*/  UMOV UR19, 0x40000040 ;  /* 0x4000004000137882 */ /* 0x000fe20000000000 */
[----:B------:R-:W-:Y:S01]  /*4270*/  ULDC UR4, c[0x0][0x448] ;  /* 0x0001120000047ab9 */ /* 0x000fe20000000800 */
[----:B------:R-:W-:Y:S01]  /*4280*/  IMAD R4, R4, 0x8, R5 ;  /* 0x0000000804047824 */ /* 0x000fe200078e0205 */
[----:B------:R-:W-:-:S02]  /*4290*/  UISETP.NE.AND UP0, UPT, UR4, 0x1, UPT ;  /* 0x000000010400788c */ /* 0x000fc4000bf05270 */
[----:B------:R-:W-:Y:S01]  /*42a0*/  ULEA UR22, UR42, 0xffffffc0, 0x6 ;  /* 0xffffffc02a167891 */ /* 0x000fe2000f8e303f */
[----:B------:R-:W-:-:S03]  /*42b0*/  IMAD.MOV.U32 R6, RZ, RZ, R4 ;  /* 0x000000ffff067224 */ /* 0x000fc600078e0004 */
[----:B------:R-:W-:Y:S02]  /*42c0*/  PLOP3.LUT P0, PT, PT, PT, UP0, 0x80, 0x0 ;  /* 0x000000000000781c */ /* 0x000fe40003f0f008 */
[----:B------:R-:W-:-:S03]  /*42d0*/  PLOP3.LUT P1, PT, PT, PT, UP0, 0x80, 0x0 ;  /* 0x000000000000781c */ /* 0x000fc60003f2f008 */
[----:B------:R-:W-:-:S08]  /*42e0*/  @UP0 ULDC UR4, c[0x0][0x44c] ;  /* 0x0001130000040ab9 */ /* 0x000fd00000000800 */
[----:B------:R-:W-:Y:S01]  /*42f0*/  @P0 IMAD.HI.U32 R5, R4, UR4, RZ ;  /* 0x0000000404050c27 */ /* 0x000fe2000f8e00ff */
[----:B------:R-:W-:-:S04]  /*4300*/  @UP0 ULDC UR4, c[0x0][0x450] ;  /* 0x0001140000040ab9 */ /* 0x000fc80000000800 */
[----:B------:R-:W-:Y:S01]  /*4310*/  @P1 SHF.R.U32.HI R6, RZ, UR4, R5 ;  /* 0x00000004ff061c19 */ /* 0x000fe20008011605 */
[----:B------:R-:W-:Y:S01]  /*4320*/  @!P6 VIADD R5, R13, 0x28c40 ;  /* 0x00028c400d05e836 */ /* 0x000fe20000000000 */
[----:B------:R-:W-:Y:S02]  /*4330*/  ULDC.64 UR4, c[0x0][0x9e0] ;  /* 0x0002780000047ab9 */ /* 0x000fe40000000a00 */
[----:B------:R-:W-:Y:S01]  /*4340*/  UISETP.GE.AND UP1, UPT, UR5, 0x1, UPT ;  /* 0x000000010500788c */ /* 0x000fe2000bf26270 */
[----:B------:R-:W2:Y:S01]  /*4350*/  SHFL.IDX PT, R8, R6, RZ, 0x1c1f ;  /* 0x001c1fff06087589 */ /* 0x000ea200000e0000 */
[----:B------:R-:W-:-:S04]  /*4360*/  @!P6 PRMT R5, RZ, 0x654, R5 ;  /* 0x00000654ff05e816 */ /* 0x000fc80000000005 */
[----:B------:R-:W-:Y:S01]  /*4370*/  PLOP3.LUT P0, PT, PT, PT, UP1, 0x40, 0x0 ;  /* 0x000000000000781c */ /* 0x000fe20003f0e818 */
[----:B------:R-:W-:Y:S02]  /*4380*/  WARPGROUP.DEPBAR.LE gsb0, 0x0 ;  /* 0x00008000000079c5 */ /* 0x000fe40000010000 */
[----:B------:R-:W-:-:S06]  /*4390*/  WARPGROUP.ARRIVE ;  /* 0x00000000000079c5 */ /* 0x000fcc0000000000 */
[----:B------:R-:W-:Y:S01]  /*43a0*/  HGMMA.64x64x16.F32 R24, gdesc[UR8], R24, gsb0 ;  /* 0x00e00000081879f0 */ /* 0x000fe20008000818 */
[----:B------:R-:W-:Y:S01]  /*43b0*/  UMOV UR10, 0xffffffc0 ;  /* 0xffffffc0000a7882 */ /* 0x000fe20000000000 */
[----:B------:R-:W-:Y:S01]  /*43c0*/  ULDC UR11, c[0x0][0x2f0] ;  /* 0x0000bc00000b7ab9 */ /* 0x000fe20000000800 */
[----:B------:R-:W-:-:S04]  /*43d0*/  UIMAD UR7, UR42, UR10, 0x41 ;  /* 0x000000412a0774a4 */ /* 0x000fc8000f8e020a */
[----:B------:R-:W-:Y:S01]  /*43e0*/  UIMAD UR7, UR39, UR11, UR7 ;  /* 0x0000000b270772a4 */ /* 0x000fe2000f8e0207 */
[----:B------:R-:W-:Y:S02]  /*43f0*/  WARPGROUP.DEPBAR.LE gsb0, 0x0 ;  /* 0x00008000000079c5 */ /* 0x000fe40000010000 */
[----:B------:R-:W-:-:S06]  /*4400*/  WARPGROUP.ARRIVE ;  /* 0x00000000000079c5 */ /* 0x000fcc0000000000 */
[----:B------:R-:W-:Y:S01]  /*4410*/  HGMMA.64x64x16.F32 R24, gdesc[UR12], R24, gsb0 ;  /* 0x00e000000c1879f0 */ /* 0x000fe20008000818 */
[----:B------:R-:W-:Y:S01]  /*4420*/  ULDC UR14, c[0x0][0x9dc] ;  /* 0x00027700000e7ab9 */ /* 0x000fe20000000800 */
[----:B------:R-:W-:-:S06]  /*4430*/  UIMAD UR15, UR39, UR11, -UR22 ;  /* 0x0000000b270f72a4 */ /* 0x000fcc000f8e0a16 */
[----:B------:R-:W-:Y:S01]  /*4440*/  IADD3 R11, -R0, UR15, RZ ;  /* 0x0000000f000b7c10 */ /* 0x000fe2000fffe1ff */
[----:B------:R-:W-:Y:S02]  /*4450*/  WARPGROUP.DEPBAR.LE gsb0, 0x0 ;  /* 0x00008000000079c5 */ /* 0x000fe40000010000 */
[----:B------:R-:W-:-:S06]  /*4460*/  WARPGROUP.ARRIVE ;  /* 0x00000000000079c5 */ /* 0x000fcc0000000000 */
[----:B------:R-:W-:Y:S01]  /*4470*/  HGMMA.64x64x16.F32 R24, gdesc[UR16], R24, gsb0 ;  /* 0x00e00000101879f0 */ /* 0x000fe20008000818 */
[----:B------:R-:W-:Y:S01]  /*4480*/  ULDC UR19, c[0x0][0x9d8] ;  /* 0x0002760000137ab9 */ /* 0x000fe20000000800 */
[----:B------:R-:W-:Y:S01]  /*4490*/  ULDC UR18, c[0x0][0x288] ;  /* 0x0000a20000127ab9 */ /* 0x000fe20000000800 */
[----:B------:R-:W-:Y:S02]  /*44a0*/  WARPGROUP.DEPBAR.LE gsb0, 0x0 ;  /* 0x00008000000079c5 */ /* 0x000fe40000010000 */
        /* <DEDUP_REMOVED lines=30> */
[----:B------:R3:W-:Y:S01]  /*4690*/  @!P6 SYNCS.ARRIVE.TRANS64.RED.A1T0 RZ, [R5+URZ], RZ ;  /* 0x000000ff05ffe9a7 */ /* 0x0007e2000810043f */
[----:B------:R-:W4:Y:S01]  /*46a0*/  MUFU.TANH R24, R24 ;  /* 0x0000001800187308 */ /* 0x000f220000002400 */
[----:B------:R-:W-:Y:S01]  /*46b0*/  FMUL.FTZ R28, R28, UR19 ;  /* 0x000000131c1c7c20 */ /* 0x000fe20008410000 */
[----:B------:R-:W-:Y:S01]  /*46c0*/  FMUL.FTZ R29, R29, UR19 ;  /* 0x000000131d1d7c20 */ /* 0x000fe20008410000 */
[----:B---3--:R-:W-:-:S05]  /*46d0*/  IMAD.U32 R5, RZ, RZ, UR7 ;  /* 0x00000007ff057e24 */ /* 0x008fca000f8e00ff */
[----:B------:R-:W3:Y:S01]  /*46e0*/  MUFU.TANH R25, R25 ;  /* 0x0000001900197308 */ /* 0x000ee20000002400 */
[----:B------:R-:W-:Y:S01]  /*46f0*/  ULOP3.LUT UR7, URZ, UR14, URZ, 0x33, !UPT ;  /* 0x0000000e3f077292 */ /* 0x000fe2000f8e333f */
[----:B------:R-:W-:-:S06]  /*4700*/  IADD3 R5, R5, -UR18, -R0 ;  /* 0x8000001205057c10 */ /* 0x000fcc000fffe800 */
        /* <DEDUP_REMOVED lines=29> */
[----:B------:R1:W0:Y:S01]  /*48e0*/  MUFU.TANH R12, R29 ;  /* 0x0000001d000c7308 */ /* 0x0002220000002400 */
[C---:B-----5:R-:W-:Y:S01]  /*48f0*/  VIADD R28, R5.reuse, UR4 ;  /* 0x00000004051c7c36 */ /* 0x060fe20008000000 */
[----:B-1----:R-:W-:-:S04]  /*4900*/  IADD3 R29, R5, UR7, RZ ;  /* 0x00000007051d7c10 */ /* 0x002fc8000fffe0ff */
[----:B--2---:R-:W-:Y:S01]  /*4910*/  VIADDMNMX R5, R8, R28, R11, PT ;  /* 0x0000001c08057246 */ /* 0x004fe2000380010b */
[----:B------:R-:W-:Y:S01]  /*4920*/  IMAD.IADD R7, R29, 0x1, R8 ;  /* 0x000000011d077824 */ /* 0x000fe200078e0208 */
[----:B---34-:R-:W-:Y:S06]  /*4930*/  @P0 BRA `(.L_x_4770) ;  /* 0x0000000000640947 */ /* 0x018fec0003800000 */
[----:B0-----:R-:W-:Y:S01]  /*4940*/  IMAD.U32 R9, RZ, RZ, UR11 ;  /* 0x0000000bff097e24 */ /* 0x001fe2000f8e00ff */
[----:B------:R-:W-:Y:S03]  /*4950*/  BSSY B0, `(.L_x_4771) ;  /* 0x0000012000007945 */ /* 0x000fe60003800000 */
[----:B------:R-:W-:-:S04]  /*4960*/  IMAD R8, R9, UR39, R8 ;  /* 0x0000002709087c24 */ /* 0x000fc8000f8e0208 */
[----:B------:R-:W-:-:S05]  /*4970*/  VIADD R8, R8, -UR18 ;  /* 0x8000001208087c36 */ /* 0x000fca0008000000 */
        /* <DEDUP_REMOVED lines=10> */
.L_x_4772:
[----:B------:R-:W-:-:S06]  /*4a20*/  UISETP.NE.AND UP2, UPT, UR5, 0x1, UPT ;  /* 0x000000010500788c */ /* 0x000fcc000bf45270 */
[----:B------:R-:W-:-:S05]  /*4a30*/  PLOP3.LUT P0, PT, PT, PT, UP2, 0x80, 0x0 ;  /* 0x000000000000781c */ /* 0x000fca0003f0f028 */
[----:B------:R-:W-:-:S08]  /*4a40*/  @UP2 ULDC.64 UR14, c[0x0][0x9e8] ;  /* 0x00027a00000e2ab9 */ /* 0x000fd00000000a00 */
[----:B------:R-:W-:-:S05]  /*4a50*/  @P0 IMAD.HI.U32 R9, R8, UR14, RZ ;  /* 0x0000000e08090c27 */ /* 0x000fca000f8e00ff */
[----:B------:R-:W-:-:S07]  /*4a60*/  @P0 SHF.R.U32.HI R8, RZ, UR15, R9 ;  /* 0x0000000fff080c19 */ /* 0x000fce0008011609 */
.L_x_4773:
[----:B------:R-:W-:Y:S05]  /*4a70*/  BSYNC B0 ;  /* 0x0000000000007941 */ /* 0x000fea0003800000 */
.L_x_4771:
[----:B------:R-:W-:-:S05]  /*4a80*/  MOV R9, UR22 ;  /* 0x0000001600097c02 */ /* 0x000fca0008000f00 */
[----:B------:R-:W-:-:S04]  /*4a90*/  IMAD R9, R8, UR5, -R9 ;  /* 0x0000000508097c24 */ /* 0x000fc8000f8e0a09 */
[----:B------:R-:W-:-:S05]  /*4aa0*/  IMAD.IADD R8, R9, 0x1, -R0 ;  /* 0x0000000109087824 */ /* 0x000fca00078e0a00 */
[----:B------:R-:W-:Y:S02]  /*4ab0*/  VIMNMX R7, R7, R8, !PT ;  /* 0x0000000807077248 */ /* 0x000fe40007fe0100 */
[----:B------:R-:W-:-:S07]  /*4ac0*/  VIADDMNMX R5, R8, UR5, R5, PT ;  /* 0x0000000508057c46 */ /* 0x000fce000b800105 */
.L_x_4770:
[----:B------:R-:W1:Y:S01]  /*4ad0*/  SHFL.IDX PT, R6, R6, 0x1, 0x1c1f ;  /* 0x003c1f0006067f89 */ /* 0x000e6200000e0000 */
[----:B------:R-:W-:Y:S02]  /*4ae0*/  PLOP3.LUT P0, PT, PT, PT, UP1, 0x40, 0x0 ;  /* 0x000000000000781c */ /* 0x000fe40003f0e818 */
[----:B-1----:R-:W-:Y:S01]  /*4af0*/  VIADDMNMX R8, R6, R28, R11, PT ;  /* 0x0000001c06087246 */ /* 0x002fe2000380010b */
[----:B0-----:R-:W-:-:S10]  /*4b00*/  IMAD.IADD R9, R29, 0x1, R6 ;  /* 0x000000011d097824 */ /* 0x001fd400078e0206 */
[----:B------:R-:W-:Y:S05]  /*4b10*/  @P0 BRA `(.L_x_4774) ;  /* 0x0000000000640947 */ /* 0x000fea0003800000 */
[----:B------:R-:W-:Y:S01]  /*4b20*/  IMAD.U32 R11, RZ, RZ, UR11 ;  /* 0x0000000bff0b7e24 */ /* 0x000fe2000f8e00ff */
[----:B------:R-:W-:Y:S03]  /*4b30*/  BSSY B0, `(.L_x_4775) ;  /* 0x0000012000007945 */ /* 0x000fe60003800000 */
[----:B------:R-:W-:-:S05]  /*4b40*/  IMAD R6, R11, UR39, R6 ;  /* 0x000000270b067c24 */ /* 0x000fca000f8e0206 */
[----:B------:R-:W-:-:S04]  /*4b50*/  IADD3 R6, R6, -UR18, RZ ;  /* 0x8000001206067c10 */ /* 0x000fc8000fffe0ff */
        /* <DEDUP_REMOVED lines=10> */
.L_x_4776:
[----:B------:R-:W-:-:S06]  /*4c00*/  UISETP.NE.AND UP2, UPT, UR5, 0x1, UPT ;  /* 0x000000010500788c */ /* 0x000fcc000bf45270 */
[----:B------:R-:W-:-:S05]  /*4c10*/  PLOP3.LUT P0, PT, PT, PT, UP2, 0x80, 0x0 ;  /* 0x000000000000781c */ /* 0x000fca0003f0f028 */
[----:B------:R-:W-:-:S08]  /*4c20*/  @UP2 ULDC.64 UR14, c[0x0][0x9e8] ;  /* 0x00027a00000e2ab9 */ /* 0x000fd00000000a00 */
[----:B------:R-:W-:-:S05]  /*4c30*/  @P0 IMAD.HI.U32 R11, R6, UR14, RZ ;  /* 0x0000000e060b0c27 */ /* 0x000fca000f8e00ff */
[----:B------:R-:W-:-:S07]  /*4c40*/  @P0 SHF.R.U32.HI R6, RZ, UR15, R11 ;  /* 0x0000000fff060c19 */ /* 0x000fce000801160b */
.L_x_4777:
[----:B------:R-:W-:Y:S05]  /*4c50*/  BSYNC B0 ;  /* 0x0000000000007941 */ /* 0x000fea0003800000 */
.L_x_4775:
[----:B------:R-:W-:-:S04]  /*4c60*/  IMAD.U32 R11, RZ, RZ, UR22 ;  /* 0x00000016ff0b7e24 */ /* 0x000fc8000f8e00ff */
[----:B------:R-:W-:-:S04]  /*4c70*/  IMAD R11, R6, UR5, -R11 ;  /* 0x00000005060b7c24 */ /* 0x000fc8000f8e0a0b */
[----:B------:R-:W-:-:S05]  /*4c80*/  IMAD.IADD R11, R11, 0x1, -R0 ;  /* 0x000000010b0b7824 */ /* 0x000fca00078e0a00 */
[----:B------:R-:W-:Y:S02]  /*4c90*/  VIMNMX R9, R9, R11, !PT ;  /* 0x0000000b09097248 */ /* 0x000fe40007fe0100 */
[----:B------:R-:W-:-:S07]  /*4ca0*/  VIADDMNMX R8, R11, UR5, R8, PT ;  /* 0x000000050b087c46 */ /* 0x000fce000b800108 */
.L_x_4774:
[----:B------:R-:W-:Y:S01]  /*4cb0*/  UIMAD UR10, UR42, UR10, 0x40 ;  /* 0x000000402a0a74a4 */ /* 0x000fe2000f8e020a */
[----:B------:R-:W-:Y:S01]  /*4cc0*/  BAR.SYNC.DEFER_BLOCKING 0xf, 0x100 ;  /* 0x03c4000000007b1d */ /* 0x000fe20000010000 */
[----:B------:R-:W-:Y:S02]  /*4cd0*/  UP2UR UR14, UPR, URZ, 0x1 ;  /* 0x000000013f0e7883 */ /* 0x000fe40008000000 */
[----:B------:R-:W-:Y:S02]  /*4ce0*/  UISETP.GE.AND UP6, UPT, UR10, 0x1, UPT ;  /* 0x000000010a00788c */ /* 0x000fe4000bfc6270 */
[----:B------:R-:W-:Y:S02]  /*4cf0*/  UISETP.GE.AND UP2, UPT, UR10, 0x2, UPT ;  /* 0x000000020a00788c */ /* 0x000fe4000bf46270 */
[----:B------:R-:W-:Y:S02]  /*4d00*/  UISETP.GE.AND UP3, UPT, UR10, 0x9, UPT ;  /* 0x000000090a00788c */ /* 0x000fe4000bf66270 */
[----:B------:R-:W-:Y:S01]  /*4d10*/  PLOP3.LUT P4, PT, PT, PT, UP6, 0x40, 0x0 ;  /* 0x000000000000781c */ /* 0x000fe20003f8e868 */
[----:B------:R-:W-:Y:S01]  /*4d20*/  UISETP.GE.AND UP4, UPT, UR10, 0xa, UPT ;  /* 0x0000000a0a00788c */ /* 0x000fe2000bf86270 */
[----:B------:R-:W-:Y:S01]  /*4d30*/  PLOP3.LUT P0, PT, PT, PT, UP2, 0x40, 0x0 ;  /* 0x000000000000781c */ /* 0x000fe20003f0e828 */
[----:B------:R-:W-:Y:S01]  /*4d40*/  UISETP.GE.AND UP5, UPT, UR10, 0x11, UPT ;  /* 0x000000110a00788c */ /* 0x000fe2000bfa6270 */
[----:B------:R-:W-:Y:S01]  /*4d50*/  ISETP.GT.AND P4, PT, R9, RZ, P4 ;  /* 0x000000ff0900720c */ /* 0x000fe20002784270 */
[----:B------:R-:W-:Y:S01]  /*4d60*/  UISETP.GE.AND UP0, UPT, UR10, 0x29, UPT ;  /* 0x000000290a00788c */ /* 0x000fe2000bf06270 */
[----:B------:R-:W-:-:S02]  /*4d70*/  PLOP3.LUT P3, PT, PT, PT, UP3, 0x40, 0x0 ;  /* 0x000000000000781c */ /* 0x000fc40003f6e838 */
[----:B------:R-:W-:Y:S02]  /*4d80*/  ISETP.LT.OR P4, PT, R8, 0x1, P4 ;  /* 0x000000010800780c */ /* 0x000fe40002781670 */
[C---:B------:R-:W-:Y:S02]  /*4d90*/  ISETP.GT.AND P0, PT, R7.reuse, 0x1, P0 ;  /* 0x000000010700780c */ /* 0x040fe40000704270 */
[----:B------:R-:W-:Y:S02]  /*4da0*/  ISETP.GT.AND P3, PT, R7, 0x8, P3 ;  /* 0x000000080700780c */ /* 0x000fe40001f64270 */
[----:B------:R-:W-:Y:S01]  /*4db0*/  PLOP3.LUT P1, PT, PT, PT, UP6, 0x40, 0x0 ;  /* 0x000000000000781c */ /* 0x000fe20003f2e868 */
[----:B------:R-:W-:Y:S01]  /*4dc0*/  UISETP.GE.AND UP6, UPT, UR10, 0x12, UPT ;  /* 0x000000120a00788c */ /* 0x000fe2000bfc6270 */
[----:B------:R-:W-:Y:S02]  /*4dd0*/  FSEL R28, R26, -INF , !P4 ;  /* 0xff8000001a1c7808 */ /* 0x000fe40006000000 */
[----:B------:R-:W-:-:S02]  /*4de0*/  PLOP3.LUT P4, PT, PT, PT, UP4, 0x40, 0x0 ;  /* 0x000000000000781c */ /* 0x000fc40003f8e848 */
[C---:B------:R-:W-:Y:S02]  /*4df0*/  ISETP.LT.OR P0, PT, R5.reuse, 0x2, P0 ;  /* 0x000000020500780c */ /* 0x040fe40000701670 */
[----:B------:R-:W-:Y:S02]  /*4e00*/  ISETP.LT.OR P3, PT, R5, 0x9, P3 ;  /* 0x000000090500780c */ /* 0x000fe40001f61670 */
[C---:B------:R-:W-:Y:S02]  /*4e10*/  ISETP.GT.AND P1, PT, R7.reuse, RZ, P1 ;  /* 0x000000ff0700720c */ /* 0x040fe40000f24270 */
[----:B------:R-:W-:Y:S02]  /*4e20*/  ISETP.GT.AND P4, PT, R7, 0x9, P4 ;  /* 0x000000090700780c */ /* 0x000fe40002784270 */
[----:B------:R-:W-:Y:S02]  /*4e30*/  FSEL R11, R25, -INF , !P0 ;  /* 0xff800000190b7808 */ /* 0x000fe40004000000 */
[----:B------:R-:W-:-:S02]  /*4e40*/  FSEL R10, R10, -INF , !P3 ;  /* 0xff8000000a0a7808 */ /* 0x000fc40005800000 */
[----:B------:R-:W-:Y:S01]  /*4e50*/  PLOP3.LUT P2, PT, PT, PT, UP2, 0x40, 0x0 ;  /* 0x000000000000781c */ /* 0x000fe20003f4e828 */
[----:B------:R-:W-:Y:S01]  /*4e60*/  UISETP.GE.AND UP2, UPT, UR10, 0x19, UPT ;  /* 0x000000190a00788c */ /* 0x000fe2000bf46270 */
[----:B------:R-:W-:Y:S01]  /*4e70*/  PLOP3.LUT P0, PT, PT, PT, UP4, 0x40, 0x0 ;  /* 0x000000000000781c */ /* 0x000fe20003f0e848 */
[----:B------:R-:W-:Y:S01]  /*4e80*/  UISETP.GE.AND UP4, UPT, UR10, 0x21, UPT ;  /* 0x000000210a00788c */ /* 0x000fe2000bf86270 */
[----:B------:R-:W-:Y:S02]  /*4e90*/  PLOP3.LUT P3, PT, PT, PT, UP5, 0x40, 0x0 ;  /* 0x000000000000781c */ /* 0x000fe40003f6e858 */
[C---:B------:R-:W-:Y:S02]  /*4ea0*/  ISETP.LT.OR P1, PT, R5.reuse, 0x1, P1 ;  /* 0x000000010500780c */ /* 0x040fe40000f21670 */
[----:B------:R-:W-:Y:S02]  /*4eb0*/  ISETP.LT.OR P4, PT, R5, 0xa, P4 ;  /* 0x0000000a0500780c */ /* 0x000fe40002781670 */
[----:B------:R-:W-:-:S02]  /*4ec0*/  ISETP.GT.AND P2, PT, R9, 0x1, P2 ;  /* 0x000000010900780c */ /* 0x000fc40001744270 */
[C---:B------:R-:W-:Y:S02]  /*4ed0*/  ISETP.GT.AND P0, PT, R9.reuse, 0x9, P0 ;  /* 0x000000090900780c */ /* 0x040fe40000704270 */
[----:B------:R-:W-:Y:S02]  /*4ee0*/  ISETP.GT.AND P3, PT, R9, 0x10, P3 ;  /* 0x000000100900780c */ /* 0x000fe40001f64270 */
[----:B------:R-:W-:Y:S02]  /*4ef0*/  FSEL R6, R24, -INF , !P1 ;  /* 0xff80000018067808 */ /* 0x000fe40004800000 */
[----:B------:R-:W-:Y:S01]  /*4f00*/  PLOP3.LUT P1, PT, PT, PT, UP3, 0x40, 0x0 ;  /* 0x000000000000781c */ /* 0x000fe20003f2e838 */
[----:B------:R-:W-:Y:S01]  /*4f10*/  UISETP.GE.AND UP3, UPT, UR10, 0x1a, UPT ;  /* 0x0000001a0a00788c */ /* 0x000fe2000bf66270 */
[----:B------:R-:W-:Y:S02]  /*4f20*/  FSEL R12, R12, -INF , !P4 ;  /* 0xff8000000c0c7808 */ /* 0x000fe40006000000 */
[----:B------:R-:W-:-:S02]  /*4f30*/  PLOP3.LUT P4, PT, PT, PT, UP6, 0x40, 0x0 ;  /* 0x000000000000781c */ /* 0x000fc40003f8e868 */
[C---:B------:R-:W-:Y:S02]  /*4f40*/  ISETP.LT.OR P2, PT, R8.reuse, 0x2, P2 ;  /* 0x000000020800780c */ /* 0x040fe40001741670 */
[C---:B------:R-:W-:Y:S02]  /*4f50*/  ISETP.LT.OR P0, PT, R8.reuse, 0xa, P0 ;  /* 0x0000000a0800780c */ /* 0x040fe40000701670 */
[----:B------:R-:W-:Y:S02]  /*4f60*/  ISETP.LT.OR P3, PT, R8, 0x11, P3 ;  /* 0x000000110800780c */ /* 0x000fe40001f61670 */
[C---:B------:R-:W-:Y:S02]  /*4f70*/  ISETP.GT.AND P1, PT, R9.reuse, 0x8, P1 ;  /* 0x000000080900780c */ /* 0x040fe40000f24270 */
[----:B------:R-:W-:Y:S02]  /*4f80*/  ISETP.GT.AND P4, PT, R9, 0x11, P4 ;  /* 0x000000110900780c */ /* 0x000fe40002784270 */
[----:B------:R-:W-:-:S02]  /*4f90*/  FSEL R29, R27, -INF , !P2 ;  /* 0xff8000001b1d7808 */ /* 0x000fc40005000000 */
[----:B------:R-:W-:Y:S02]  /*4fa0*/  FSEL R31, R31, -INF , !P0 ;  /* 0xff8000001f1f7808 */ /* 0x000fe40004000000 */
[----:B------:R-:W-:Y:S02]  /*4fb0*/  FSEL R32, R34, -INF , !P3 ;  /* 0xff80000022207808 */ /* 0x000fe40005800000 */
[----:B------:R-:W-:Y:S01]  /*4fc0*/  PLOP3.LUT P2, PT, PT, PT, UP5, 0x40, 0x0 ;  /* 0x000000000000781c */ /* 0x000fe20003f4e858 */
[----:B------:R-:W-:Y:S01]  /*4fd0*/  UISETP.GE.AND UP5, UPT, UR10, 0x22, UPT ;  /* 0x000000220a00788c */ /* 0x000fe2000bfa6270 */
[----:B------:R-:W-:Y:S02]  /*4fe0*/  PLOP3.LUT P0, PT, PT, PT, UP2, 0x40, 0x0 ;  /* 0x000000000000781c */ /* 0x000fe40003f0e828 */
[----:B------:R-:W-:Y:S02]  /*4ff0*/  PLOP3.LUT P3, PT, PT, PT, UP3, 0x40, 0x0 ;  /* 0x000000000000781c */ /* 0x000fe40003f6e838 */
[----:B------:R-:W-:-:S02]  /*5000*/  ISETP.LT.OR P1, PT, R8, 0x9, P1 ;  /* 0x000000090800780c */ /* 0x000fc40000f21670 */
[----:B------:R-:W-:Y:S02]  /*5010*/  ISETP.LT.OR P4, PT, R8, 0x12, P4 ;  /* 0x000000120800780c */ /* 0x000fe40002781670 */
[C---:B------:R-:W-:Y:S02]  /*5020*/  ISETP.GT.AND P2, PT, R7.reuse, 0x10, P2 ;  /* 0x000000100700780c */ /* 0x040fe40001744270 */
[C---:B------:R-:W-:Y:S02]  /*5030*/  ISETP.GT.AND P0, PT, R7.reuse, 0x18, P0 ;  /* 0x000000180700780c */ /* 0x040fe40000704270 */
[----:B------:R-:W-:Y:S02]  /*5040*/  ISETP.GT.AND P3, PT, R7, 0x19, P3 ;  /* 0x000000190700780c */ /* 0x000fe40001f64270 */
[----:B------:R-:W-:Y:S02]  /*5050*/  FSEL R30, R30, -INF , !P1 ;  /* 0xff8000001e1e7808 */ /* 0x000fe40004800000 */
[----:B------:R-:W-:Y:S01]  /*5060*/  PLOP3.LUT P1, PT, PT, PT, UP6, 0x40, 0x0 ;  /* 0x000000000000781c */ /* 0x000fe20003f2e868 */
[----:B------:R-:W-:Y:S01]  /*5070*/  UISETP.GE.AND UP6, UPT, UR10, 0x3a, UPT ;  /* 0x0000003a0a00788c */ /* 0x000fe2000bfc6270 */
[----:B------:R-:W-:-:S02]  /*5080*/  FSEL R33, R35, -INF , !P4 ;  /* 0xff80000023217808 */ /* 0x000fc40006000000 */
[----:B------:R-:W-:Y:S02]  /*5090*/  PLOP3.LUT P4, PT, PT, PT, UP4, 0x40, 0x0 ;  /* 0x000000000000781c */ /* 0x000fe40003f8e848 */
[C---:B------:R-:W-:Y:S02]  /*50a0*/  ISETP.LT.OR P2, PT, R5.reuse, 0x11, P2 ;  /* 0x000000110500780c */ /* 0x040fe40001741670 */
[C---:B------:R-:W-:Y:S02]  /*50b0*/  ISETP.LT.OR P0, PT, R5.reuse, 0x19, P0 ;  /* 0x000000190500780c */ /* 0x040fe40000701670 */
[----:B------:R-:W-:Y:S02]  /*50c0*/  ISETP.LT.OR P3, PT, R5, 0x1a, P3 ;  /* 0x0000001a0500780c */ /* 0x000fe40001f61670 */
[C---:B------:R-:W-:Y:S02]  /*50d0*/  ISETP.GT.AND P1, PT, R7.reuse, 0x11, P1 ;  /* 0x000000110700780c */ /* 0x040fe40000f24270 */
[----:B------:R-:W-:-:S02]  /*50e0*/  ISETP.GT.AND P4, PT, R7, 0x20, P4 ;  /* 0x000000200700780c */ /* 0x000fc40002784270 */
[----:B------:R-:W-:Y:S02]  /*50f0*/  FSEL R15, R15, -INF , !P2 ;  /* 0xff8000000f0f7808 */ /* 0x000fe40005000000 */
[----:B------:R-:W-:Y:S02]  /*5100*/  FSEL R19, R19, -INF , !P0 ;  /* 0xff80000013137808 */ /* 0x000fe40004000000 */
[----:B------:R-:W-:Y:S02]  /*5110*/  FSEL R20, R20, -INF , !P3 ;  /* 0xff80000014147808 */ /* 0x000fe40005800000 */
[----:B------:R-:W-:Y:S01]  /*5120*/  PLOP3.LUT P2, PT, PT, PT, UP2, 0x40, 0x0 ;  /* 0x000000000000781c */ /* 0x000fe20003f4e828 */
[----:B------:R-:W-:Y:S01]  /*5130*/  UISETP.GE.AND UP2, UPT, UR10, 0x2a, UPT ;  /* 0x0000002a0a00788c */ /* 0x000fe2000bf46270 */
[----:B------:R-:W-:Y:S02]  /*5140*/  PLOP3.LUT P0, PT, PT, PT, UP5, 0x40, 0x0 ;  /* 0x000000000000781c */ /* 0x000fe40003f0e858 */
[----:B------:R-:W-:-:S02]  /*5150*/  PLOP3.LUT P3, PT, PT, PT, UP0, 0x40, 0x0 ;  /* 0x000000000000781c */ /* 0x000fc40003f6e808 */
[C---:B------:R-:W-:Y:S02]  /*5160*/  ISETP.LT.OR P1, PT, R5.reuse, 0x12, P1 ;  /* 0x000000120500780c */ /* 0x040fe40000f21670 */
[----:B------:R-:W-:Y:S02]  /*5170*/  ISETP.LT.OR P4, PT, R5, 0x21, P4 ;  /* 0x000000210500780c */ /* 0x000fe40002781670 */
        /* <DEDUP_REMOVED lines=8> */
[----:B------:R-:W-:Y:S02]  /*5200*/  ISETP.LT.OR P3, PT, R5, 0x29, P3 ;  /* 0x000000290500780c */ /* 0x000fe40001f61670 */
[----:B------:R-:W-:Y:S02]  /*5210*/  ISETP.GT.AND P4, PT, R7, 0x29, P4 ;  /* 0x000000290700780c */ /* 0x000fe40002784270 */
[----:B------:R-:W-:Y:S02]  /*5220*/  FSEL R22, R22, -INF , !P0 ;  /* 0xff80000016167808 */ /* 0x000fe40004000000 */
[----:B------:R-:W-:-:S02]  /*5230*/  FSEL R23, R23, -INF , !P3 ;  /* 0xff80000017177808 */ /* 0x000fc40005800000 */
[----:B------:R-:W-:Y:S01]  /*5240*/  PLOP3.LUT P0, PT, PT, PT, UP4, 0x40, 0x0 ;  /* 0x000000000000781c */ /* 0x000fe20003f0e848 */
[----:B------:R-:W-:Y:S01]  /*5250*/  UISETP.GE.AND UP4, UPT, UR10, 0x32, UPT ;  /* 0x000000320a00788c */ /* 0x000fe2000bf86270 */
[----:B------:R-:W-:Y:S02]  /*5260*/  PLOP3.LUT P3, PT, PT, PT, UP3, 0x40, 0x0 ;  /* 0x000000000000781c */ /* 0x000fe40003f6e838 */
[----:B------:R-:W-:Y:S02]  /*5270*/  ISETP.LT.OR P4, PT, R5, 0x2a, P4 ;  /* 0x0000002a0500780c */ /* 0x000fe40002781670 */
[----:B------:R-:W-:Y:S02]  /*5280*/  ISETP.GT.AND P3, PT, R7, 0x30, P3 ;  /* 0x000000300700780c */ /* 0x000fe40001f64270 */
[----:B------:R-:W-:Y:S02]  /*5290*/  FSEL R24, R45, -INF , !P4 ;  /* 0xff8000002d187808 */ /* 0x000fe40006000000 */
[----:B------:R-:W-:-:S02]  /*52a0*/  PLOP3.LUT P4, PT, PT, PT, UP4, 0x40, 0x0 ;  /* 0x000000000000781c */ /* 0x000fc40003f8e848 */
[----:B------:R-:W-:Y:S02]  /*52b0*/  ISETP.LT.OR P3, PT, R5, 0x31, P3 ;  /* 0x000000310500780c */ /* 0x000fe40001f61670 */
[----:B------:R-:W-:Y:S02]  /*52c0*/  ISETP.GT.AND P4, PT, R7, 0x31, P4 ;  /* 0x000000310700780c */ /* 0x000fe40002784270 */
[----:B------:R-:W-:Y:S02]  /*52d0*/  FSEL R25, R48, -INF , !P3 ;  /* 0xff80000030197808 */ /* 0x000fe40005800000 */
[----:B------:R-:W-:Y:S01]  /*52e0*/  PLOP3.LUT P3, PT, PT, PT, UP5, 0x40, 0x0 ;  /* 0x000000000000781c */ /* 0x000fe20003f6e858 */
[----:B------:R-:W-:Y:S01]  /*52f0*/  UISETP.GE.AND UP5, UPT, UR10, 0x39, UPT ;  /* 0x000000390a00788c */ /* 0x000fe2000bfa6270 */
[----:B------:R-:W-:Y:S02]  /*5300*/  ISETP.LT.OR P4, PT, R5, 0x32, P4 ;  /* 0x000000320500780c */ /* 0x000fe40002781670 */
[----:B------:R-:W-:Y:S01]  /*5310*/  FMNMX.FTZ R35, R28, R29, !PT ;  /* 0x0000001d1c237209 */ /* 0x000fe20007810000 */
[----:B------:R-:W-:Y:S01]  /*5320*/  ULDC UR10, c[0x0][0x988] ;  /* 0x00026200000a7ab9 */ /* 0x000fe20000000800 */
[----:B------:R-:W-:-:S02]  /*5330*/  FSEL R26, R49, -INF , !P4 ;  /* 0xff800000311a7808 */ /* 0x000fc40006000000 */
[----:B------:R-:W-:Y:S02]  /*5340*/  PLOP3.LUT P4, PT, PT, PT, UP5, 0x40, 0x0 ;  /* 0x000000000000781c */ /* 0x000fe40003f8e858 */
[----:B------:R-:W-:Y:S02]  /*5350*/  ISETP.GT.AND P2, PT, R9, 0x18, P2 ;  /* 0x000000180900780c */ /* 0x000fe40001744270 */
[----:B------:R-:W-:Y:S02]  /*5360*/  ISETP.GT.AND P4, PT, R7, 0x38, P4 ;  /* 0x000000380700780c */ /* 0x000fe40002784270 */
[----:B------:R-:W-:Y:S02]  /*5370*/  ISETP.GT.AND P1, PT, R9, 0x19, P1 ;  /* 0x000000190900780c */ /* 0x000fe40000f24270 */
[----:B------:R-:W-:Y:S02]  /*5380*/  ISETP.LT.OR P4, PT, R5, 0x39, P4 ;  /* 0x000000390500780c */ /* 0x000fe40002781670 */
[----:B------:R-:W-:-:S02]  /*5390*/  ISETP.LT.OR P2, PT, R8, 0x19, P2 ;  /* 0x000000190800780c */ /* 0x000fc40001741670 */
[----:B------:R-:W-:Y:S02]  /*53a0*/  FSEL R27, R52, -INF , !P4 ;  /* 0xff800000341b7808 */ /* 0x000fe40006000000 */
[----:B------:R-:W-:Y:S02]  /*53b0*/  PLOP3.LUT P4, PT, PT, PT, UP6, 0x40, 0x0 ;  /* 0x000000000000781c */ /* 0x000fe40003f8e868 */
[----:B------:R-:W-:Y:S02]  /*53c0*/  ISETP.LT.OR P1, PT, R8, 0x1a, P1 ;  /* 0x0000001a0800780c */ /* 0x000fe40000f21670 */
[----:B------:R-:W-:Y:S02]  /*53d0*/  ISETP.GT.AND P4, PT, R7, 0x39, P4 ;  /* 0x000000390700780c */ /* 0x000fe40002784270 */
[----:B------:R-:W-:Y:S02]  /*53e0*/  ISETP.GT.AND P0, PT, R9, 0x20, P0 ;  /* 0x000000200900780c */ /* 0x000fe40000704270 */
[----:B------:R-:W-:-:S02]  /*53f0*/  ISETP.LT.OR P4, PT, R5, 0x3a, P4 ;  /* 0x0000003a0500780c */ /* 0x000fc40002781670 */
[----:B------:R-:W-:Y:S02]  /*5400*/  FMNMX.FTZ R5, R6, R11, !PT ;  /* 0x0000000b06057209 */ /* 0x000fe40007810000 */
[----:B------:R-:W-:Y:S02]  /*5410*/  FSEL R7, R53, -INF , !P4 ;  /* 0xff80000035077808 */ /* 0x000fe40006000000 */
[----:B------:R-:W-:Y:S02]  /*5420*/  FMNMX.FTZ R5, R10, R5, !PT ;  /* 0x000000050a057209 */ /* 0x000fe40007810000 */
[----:B------:R-:W-:Y:S01]  /*5430*/  PLOP3.LUT P4, PT, PT, PT, UP0, 0x40, 0x0 ;  /* 0x000000000000781c */ /* 0x000fe20003f8e808 */
[----:B------:R-:W-:Y:S01]  /*5440*/  UISETP.NE.AND UP0, UPT, UR14, URZ, UPT ;  /* 0x0000003f0e00728c */ /* 0x000fe2000bf05270 */
[----:B------:R-:W-:Y:S02]  /*5450*/  FMNMX.FTZ R34, R12, R5, !PT ;  /* 0x000000050c227209 */ /* 0x000fe40007810000 */
[----:B------:R-:W-:-:S02]  /*5460*/  ISETP.GT.AND P3, PT, R9, 0x21, P3 ;  /* 0x000000210900780c */ /* 0x000fc40001f64270 */
[----:B------:R-:W-:Y:S02]  /*5470*/  FMNMX.FTZ R5, R15, R34, !PT ;  /* 0x000000220f057209 */ /* 0x000fe40007810000 */
[----:B------:R-:W-:Y:S02]  /*5480*/  ISETP.LT.OR P0, PT, R8, 0x21, P0 ;  /* 0x000000210800780c */ /* 0x000fe40000701670 */
[----:B------:R-:W-:Y:S02]  /*5490*/  FMNMX.FTZ R34, R18, R5, !PT ;  /* 0x0000000512227209 */ /* 0x000fe40007810000 */
[----:B------:R-:W-:Y:S02]  /*54a0*/  ISETP.GT.AND P4, PT, R9, 0x28, P4 ;  /* 0x000000280900780c */ /* 0x000fe40002784270 */
[----:B------:R-:W-:Y:S02]  /*54b0*/  FMNMX.FTZ R5, R19, R34, !PT ;  /* 0x0000002213057209 */ /* 0x000fe40007810000 */
[----:B------:R-:W-:-:S02]  /*54c0*/  ISETP.LT.OR P3, PT, R8, 0x22, P3 ;  /* 0x000000220800780c */ /* 0x000fc40001f61670 */
[----:B------:R-:W-:Y:S02]  /*54d0*/  FMNMX.FTZ R34, R20, R5, !PT ;  /* 0x0000000514227209 */ /* 0x000fe40007810000 */
[----:B------:R-:W-:Y:S02]  /*54e0*/  ISETP.LT.OR P4, PT, R8, 0x29, P4 ;  /* 0x000000290800780c */ /* 0x000fe40002781670 */
        /* <DEDUP_REMOVED lines=10> */
[----:B------:R-:W-:Y:S02]  /*5590*/  FMNMX.FTZ R36, R30, R35, !PT ;  /* 0x000000231e247209 */ /* 0x000fe40007810000 */
[----:B------:R-:W-:Y:S01]  /*55a0*/  FSEL R35, R39, -INF , !P1 ;  /* 0xff80000027237808 */ /* 0x000fe20004800000 */
[----:B------:R-:W0:Y:S01]  /*55b0*/  SHFL.BFLY PT, R34, R37, 0x1, 0x1f ;  /* 0x0c201f0025227f89 */ /* 0x000e2200000e0000 */
[----:B------:R-:W-:-:S04]  /*55c0*/  PLOP3.LUT P1, PT, PT, PT, UP3, 0x40, 0x0 ;  /* 0x000000000000781c */ /* 0x000fc80003f2e838 */
[----:B------:R-:W-:-:S04]  /*55d0*/  ISETP.GT.AND P1, PT, R9, 0x30, P1 ;  /* 0x000000300900780c */ /* 0x000fc80000f24270 */
[----:B------:R-:W-:Y:S02]  /*55e0*/  ISETP.LT.OR P1, PT, R8, 0x31, P1 ;  /* 0x000000310800780c */ /* 0x000fe40000f21670 */
[----:B0-----:R-:W-:Y:S02]  /*55f0*/  FMNMX.FTZ R5, R37, R34, !PT ;  /* 0x0000002225057209 */ /* 0x001fe40007810000 */
[----:B------:R-:W-:Y:S02]  /*5600*/  FMNMX.FTZ R37, R31, R36, !PT ;  /* 0x000000241f257209 */ /* 0x000fe40007810000 */
[----:B------:R-:W-:Y:S02]  /*5610*/  FSEL R34, R38, -INF , !P2 ;  /* 0xff80000026227808 */ /* 0x000fe40005000000 */
[----:B------:R-:W-:Y:S02]  /*5620*/  FMNMX.FTZ R38, R32, R37, !PT ;  /* 0x0000002520267209 */ /* 0x000fe40007810000 */
[----:B------:R-:W-:-:S02]  /*5630*/  PLOP3.LUT P2, PT, PT, PT, UP2, 0x40, 0x0 ;  /* 0x000000000000781c */ /* 0x000fc40003f4e828 */
[----:B------:R-:W-:Y:S02]  /*5640*/  FMNMX.FTZ R39, R33, R38, !PT ;  /* 0x0000002621277209 */ /* 0x000fe40007810000 */
[----:B------:R-:W-:Y:S02]  /*5650*/  ISETP.GT.AND P2, PT, R9, 0x29, P2 ;  /* 0x000000290900780c */ /* 0x000fe40001744270 */
[----:B------:R-:W-:Y:S02]  /*5660*/  FMNMX.FTZ R40, R34, R39, !PT ;  /* 0x0000002722287209 */ /* 0x000fe40007810000 */
[----:B------:R-:W-:Y:S01]  /*5670*/  FSEL R36, R42, -INF , !P0 ;  /* 0xff8000002a247808 */ /* 0x000fe20004000000 */
[----:B------:R-:W-:Y:S01]  /*5680*/  FMUL.FTZ R42, R5, UR10 ;  /* 0x0000000a052a7c20 */ /* 0x000fe20008410000 */
[----:B------:R-:W-:Y:S02]  /*5690*/  FMNMX.FTZ R41, R35, R40, !PT ;  /* 0x0000002823297209 */ /* 0x000fe40007810000 */
[----:B------:R-:W-:-:S02]  /*56a0*/  ISETP.LT.OR P2, PT, R8, 0x2a, P2 ;  /* 0x0000002a0800780c */ /* 0x000fc40001741670 */
[----:B------:R-:W-:Y:S02]  /*56b0*/  FSEL R37, R43, -INF , !P3 ;  /* 0xff8000002b257808 */ /* 0x000fe40005800000 */
[----:B------:R-:W-:Y:S02]  /*56c0*/  FMNMX.FTZ R40, R36, R41, !PT ;  /* 0x0000002924287209 */ /* 0x000fe40007810000 */
[----:B------:R-:W-:Y:S02]  /*56d0*/  FSEL R39, R47, -INF , !P2 ;  /* 0xff8000002f277808 */ /* 0x000fe40005000000 */
[----:B------:R-:W-:Y:S02]  /*56e0*/  FSETP.NEU.FTZ.AND P2, PT, R5, -INF , PT ;  /* 0xff8000000500780b */ /* 0x000fe40003f5d000 */
[----:B------:R-:W-:Y:S02]  /*56f0*/  PLOP3.LUT P0, PT, PT, PT, UP4, 0x40, 0x0 ;  /* 0x000000000000781c */ /* 0x000fe40003f0e848 */
[----:B------:R-:W-:-:S02]  /*5700*/  FSEL R38, R46, -INF , !P4 ;  /* 0xff8000002e267808 */ /* 0x000fc40006000000 */
[----:B------:R-:W-:Y:S02]  /*5710*/  FMNMX.FTZ R41, R37, R40, !PT ;  /* 0x0000002825297209 */ /* 0x000fe40007810000 */
[----:B------:R-:W-:Y:S02]  /*5720*/  PLOP3.LUT P3, PT, PT, PT, UP5, 0x40, 0x0 ;  /* 0x000000000000781c */ /* 0x000fe40003f6e858 */
[----:B------:R-:W-:Y:S02]  /*5730*/  PLOP3.LUT P4, PT, PT, PT, UP6, 0x40, 0x0 ;  /* 0x000000000000781c */ /* 0x000fe40003f8e868 */
[----:B------:R-:W-:Y:S02]  /*5740*/  FSEL R43, R42, RZ, P2 ;  /* 0x000000ff2a2b7208 */ /* 0x000fe40001000000 */
[C---:B------:R-:W-:Y:S02]  /*5750*/  ISETP.GT.AND P0, PT, R9.reuse, 0x31, P0 ;  /* 0x000000310900780c */ /* 0x040fe40000704270 */
[----:B------:R-:W-:Y:S01]  /*5760*/  FMNMX.FTZ R42, R38, R41, !PT ;  /* 0x00000029262a7209 */ /* 0x000fe20007810000 */
[--C-:B------:R-:W-:Y:S01]  /*5770*/  FFMA.FTZ R44, R6, UR10, -R43.reuse ;  /* 0x0000000a062c7c23 */ /* 0x100fe2000801082b */
[----:B------:R-:W-:Y:S01]  /*5780*/  ISETP.GT.AND P3, PT, R9, 0x38, P3 ;  /* 0x000000380900780c */ /* 0x000fe20001f64270 */
[--C-:B------:R-:W-:Y:S01]  /*5790*/  FFMA.FTZ R7, R7, UR10, -R43.reuse ;  /* 0x0000000a07077c23 */ /* 0x100fe2000801082b */
[----:B------:R-:W-:Y:S01]  /*57a0*/  ISETP.GT.AND P4, PT, R9, 0x39, P4 ;  /* 0x000000390900780c */ /* 0x000fe20002784270 */
[--C-:B------:R-:W-:Y:S01]  /*57b0*/  FFMA.FTZ R12, R12, UR10, -R43.reuse ;  /* 0x0000000a0c0c7c23 */ /* 0x100fe2000801082b */
[----:B------:R-:W-:Y:S01]  /*57c0*/  ISETP.LT.OR P0, PT, R8, 0x32, P0 ;  /* 0x000000320800780c */ /* 0x000fe20000701670 */
[----:B------:R0:W-:Y:S01]  /*57d0*/  MUFU.EX2 R46, R7 ;  /* 0x00000007002e7308 */ /* 0x0001e20000000800 */
[----:B------:R-:W-:Y:S01]  /*57e0*/  FSEL R40, R50, -INF , !P1 ;  /* 0xff80000032287808 */ /* 0x000fe20004800000 */
[--C-:B------:R-:W-:Y:S01]  /*57f0*/  FFMA.FTZ R10, R10, UR10, -R43.reuse ;  /* 0x0000000a0a0a7c23 */ /* 0x100fe2000801082b */
[----:B------:R-:W-:Y:S01]  /*5800*/  FMNMX.FTZ R9, R39, R42, !PT ;  /* 0x0000002a27097209 */ /* 0x000fe20007810000 */
[--C-:B------:R-:W-:Y:S01]  /*5810*/  FFMA.FTZ R15, R15, UR10, -R43.reuse ;  /* 0x0000000a0f0f7c23 */ /* 0x100fe2000801082b */
[----:B------:R-:W-:Y:S01]  /*5820*/  ISETP.LT.OR P3, PT, R8, 0x39, P3 ;  /* 0x000000390800780c */ /* 0x000fe20001f61670 */
[--C-:B------:R-:W-:Y:S01]  /*5830*/  FFMA.FTZ R18, R18, UR10, -R43.reuse ;  /* 0x0000000a12127c23 */ /* 0x100fe2000801082b */
[----:B------:R-:W-:Y:S01]  /*5840*/  FSEL R41, R51, -INF , !P0 ;  /* 0xff80000033297808 */ /* 0x000fe20004000000 */
[----:B------:R-:W-:Y:S01]  /*5850*/  MUFU.EX2 R47, R12 ;  /* 0x0000000c002f7308 */ /* 0x000fe20000000800 */
[----:B------:R-:W-:Y:S01]  /*5860*/  FMNMX.FTZ R6, R40, R9, !PT ;  /* 0x0000000928067209 */ /* 0x000fe20007810000 */
[--C-:B------:R-:W-:Y:S01]  /*5870*/  FFMA.FTZ R19, R19, UR10, -R43.reuse ;  /* 0x0000000a13137c23 */ /* 0x100fe2000801082b */
[----:B------:R-:W-:Y:S01]  /*5880*/  ISETP.LT.OR P4, PT, R8, 0x3a, P4 ;  /* 0x0000003a0800780c */ /* 0x000fe20002781670 */
[--C-:B------:R-:W-:Y:S01]  /*5890*/  FFMA.FTZ R8, R11, UR10, -R43.reuse ;  /* 0x0000000a0b087c23 */ /* 0x100fe2000801082b */
[----:B------:R-:W-:Y:S01]  /*58a0*/  FSEL R42, R54, -INF , !P3 ;  /* 0xff800000362a7808 */ /* 0x000fe20005800000 */
[--C-:B------:R-:W-:Y:S01]  /*58b0*/  FFMA.FTZ R20, R20, UR10, -R43.reuse ;  /* 0x0000000a14147c23 */ /* 0x100fe2000801082b */
[----:B------:R-:W-:Y:S01]  /*58c0*/  FMNMX.FTZ R9, R41, R6, !PT ;  /* 0x0000000629097209 */ /* 0x000fe20007810000 */
[----:B------:R-:W-:Y:S01]  /*58d0*/  MUFU.EX2 R45, R8 ;  /* 0x00000008002d7308 */ /* 0x000fe20000000800 */
[----:B------:R-:W-:Y:S01]  /*58e0*/  FSEL R11, R55, -INF , !P4 ;  /* 0xff800000370b7808 */ /* 0x000fe20006000000 */
[--C-:B------:R-:W-:Y:S01]  /*58f0*/  FFMA.FTZ R21, R21, UR10, -R43.reuse ;  /* 0x0000000a15157c23 */ /* 0x100fe2000801082b */
[----:B------:R-:W-:Y:S01]  /*5900*/  FMNMX.FTZ R6, R42, R9, !PT ;  /* 0x000000092a067209 */ /* 0x000fe20007810000 */
[--C-:B------:R-:W-:Y:S01]  /*5910*/  FFMA.FTZ R22, R22, UR10, -R43.reuse ;  /* 0x0000000a16167c23 */ /* 0x100fe2000801082b */
[----:B0-----:R-:W-:Y:S01]  /*5920*/  LEA.HI R7, R17, R16, RZ, 0x4 ;  /* 0x0000001011077211 */ /* 0x001fe200078f20ff */
[--C-:B------:R-:W-:Y:S01]  /*5930*/  FFMA.FTZ R23, R23, UR10, -R43.reuse ;  /* 0x0000000a17177c23 */ /* 0x100fe2000801082b */
[----:B------:R-:W-:Y:S01]  /*5940*/  FMNMX.FTZ R6, R11, R6, !PT ;  /* 0x000000060b067209 */ /* 0x000fe20007810000 */
[----:B------:R-:W-:Y:S01]  /*5950*/  MUFU.EX2 R154, R10 ;  /* 0x0000000a009a7308 */ /* 0x000fe20000000800 */
[--C-:B------:R-:W-:Y:S01]  /*5960*/  FFMA.FTZ R24, R24, UR10, -R43.reuse ;  /* 0x0000000a18187c23 */ /* 0x100fe2000801082b */
[--C-:B------:R-:W-:Y:S01]  /*5970*/  FFMA.FTZ R25, R25, UR10, -R43.reuse ;  /* 0x0000000a19197c23 */ /* 0x100fe2000801082b */
[--C-:B------:R-:W-:Y:S01]  /*5980*/  FFMA.FTZ R26, R26, UR10, -R43.reuse ;  /* 0x0000000a1a1a7c23 */ /* 0x100fe2000801082b */
[----:B------:R-:W0:Y:S01]  /*5990*/  SHFL.BFLY PT, R9, R6, 0x2, 0x1f ;  /* 0x0c401f0006097f89 */ /* 0x000e2200000e0000 */
[----:B------:R-:W-:-:S03]  /*59a0*/  FFMA.FTZ R27, R27, UR10, -R43 ;  /* 0x0000000a1b1b7c23 */ /* 0x000fc6000801082b */
[----:B------:R-:W1:Y:S08]  /*59b0*/  MUFU.EX2 R44, R44 ;  /* 0x0000002c002c7308 */ /* 0x000e700000000800 */
[----:B------:R-:W-:Y:S08]  /*59c0*/  MUFU.EX2 R15, R15 ;  /* 0x0000000f000f7308 */ /* 0x000ff00000000800 */
[----:B------:R-:W2:Y:S01]  /*59d0*/  MUFU.EX2 R18, R18 ;  /* 0x0000001200127308 */ /* 0x000ea20000000800 */
[----:B-1----:R-:W-:-:S02]  /*59e0*/  F2FP.F16.F32.PACK_AB R152, R45, R44 ;  /* 0x0000002c2d98723e */ /* 0x002fc400000000ff */
[----:B0-----:R-:W-:-:S05]  /*59f0*/  FMNMX.FTZ R9, R6, R9, !PT ;  /* 0x0000000906097209 */ /* 0x001fca0007810000 */
[----:B------:R-:W-:Y:S01]  /*5a00*/  MUFU.EX2 R19, R19 ;  /* 0x0000001300137308 */ /* 0x000fe20000000800 */
[----:B------:R-:W0:Y:S07]  /*5a10*/  SHFL.BFLY PT, R6, R9, 0x1, 0x1f ;  /* 0x0c201f0009067f89 */ /* 0x000e2e00000e0000 */
[----:B------:R-:W1:Y:S01]  /*5a20*/  MUFU.EX2 R20, R20 ;  /* 0x0000001400147308 */ /* 0x000e620000000800 */
[----:B--2---:R-:W-:-:S07]  /*5a30*/  F2FP.F16.F32.PACK_AB R156, R18, R15 ;  /* 0x0000000f129c723e */ /* 0x004fce00000000ff */
[----:B------:R-:W-:Y:S08]  /*5a40*/  MUFU.EX2 R21, R21 ;  /* 0x0000001500157308 */ /* 0x000ff00000000800 */
[----:B------:R-:W-:Y:S01]  /*5a50*/  MUFU.EX2 R22, R22 ;  /* 0x0000001600167308 */ /* 0x000fe20000000800 */
[----:B0-----:R-:W-:Y:S02]  /*5a60*/  FMNMX.FTZ R6, R9, R6, !PT ;  /* 0x0000000609067209 */ /* 0x001fe40007810000 */
[----:B------:R-:W-:-:S02]  /*5a70*/  LOP3.LUT R9, R7, 0xfffffff0, RZ, 0xc0, !PT ;  /* 0xfffffff007097812 */ /* 0x000fc400078ec0ff */
[C---:B------:R-:W-:Y:S01]  /*5a80*/  FSETP.NEU.FTZ.AND P0, PT, R6.reuse, -INF , PT ;  /* 0xff8000000600780b */ /* 0x040fe20003f1d000 */
[----:B------:R-:W-:Y:S01]  /*5a90*/  FMUL.FTZ R8, R6, UR10 ;  /* 0x0000000a06087c20 */ /* 0x000fe20008410000 */
[----:B-1----:R-:W-:Y:S01]  /*5aa0*/  F2FP.F16.F32.PACK_AB R158, R20, R19 ;  /* 0x00000013149e723e */ /* 0x002fe200000000ff */
[----:B------:R-:W-:Y:S01]  /*5ab0*/  IMAD.IADD R9, R16, 0x1, -R9 ;  /* 0x0000000110097824 */ /* 0x000fe200078e0a09 */
[----:B------:R-:W-:Y:S01]  /*5ac0*/  LEA.HI R16, R17, R16, RZ, 0x5 ;  /* 0x0000001011107211 */ /* 0x000fe200078f28ff */
[----:B------:R-:W-:Y:S01]  /*5ad0*/  MUFU.EX2 R23, R23 ;  /* 0x0000001700177308 */ /* 0x000fe20000000800 */
[----:B------:R-:W-:Y:S02]  /*5ae0*/  FSEL R12, R8, RZ, P0 ;  /* 0x000000ff080c7208 */ /* 0x000fe40000000000 */
[----:B------:R-:W-:Y:S01]  /*5af0*/  SHF.R.S32.HI R8, RZ, 0x1f, R9 ;  /* 0x0000001fff087819 */ /* 0x000fe20000011409 */
[----:B------:R-:W-:Y:S02]  /*5b00*/  IMAD.SHL.U32 R16, R16, 0x20, RZ ;  /* 0x0000002010107824 */ /* 0x000fe400078e00ff */
[--C-:B------:R-:W-:Y:S01]  /*5b10*/  FFMA.FTZ R28, R28, UR10, -R12.reuse ;  /* 0x0000000a1c1c7c23 */ /* 0x100fe2000801080c */
[----:B------:R-:W-:Y:S01]  /*5b20*/  LEA.HI R8, R8, R9, RZ, 0x3 ;  /* 0x0000000908087211 */ /* 0x000fe200078f18ff */
[--C-:B------:R-:W-:Y:S01]  /*5b30*/  FFMA.FTZ R29, R29, UR10, -R12.reuse ;  /* 0x0000000a1d1d7c23 */ /* 0x100fe2000801080c */
[--C-:B------:R-:W-:Y:S01]  /*5b40*/  FFMA.FTZ R30, R30, UR10, -R12.reuse ;  /* 0x0000000a1e1e7c23 */ /* 0x100fe2000801080c */
[--C-:B------:R-:W-:Y:S01]  /*5b50*/  FFMA.FTZ R31, R31, UR10, -R12.reuse ;  /* 0x0000000a1f1f7c23 */ /* 0x100fe2000801080c */
[C---:B------:R-:W-:Y:S01]  /*5b60*/  LOP3.LUT R10, R8.reuse, 0xfffffff8, RZ, 0xc0, !PT ;  /* 0xfffffff8080a7812 */ /* 0x040fe200078ec0ff */
[----:B------:R-:W-:Y:S01]  /*5b70*/  MUFU.EX2 R28, R28 ;  /* 0x0000001c001c7308 */ /* 0x000fe20000000800 */
[----:B------:R-:W-:Y:S01]  /*5b80*/  SHF.L.U32 R17, R8, 0x6, RZ ;  /* 0x0000000608117819 */ /* 0x000fe200000006ff */
[--C-:B------:R-:W-:Y:S01]  /*5b90*/  FFMA.FTZ R32, R32, UR10, -R12.reuse ;  /* 0x0000000a20207c23 */ /* 0x100fe2000801080c */
[----:B------:R-:W-:Y:S01]  /*5ba0*/  IADD3 R10, R9, -R10, RZ ;  /* 0x8000000a090a7210 */ /* 0x000fe20007ffe0ff */
[--C-:B------:R-:W-:Y:S01]  /*5bb0*/  FFMA.FTZ R33, R33, UR10, -R12.reuse ;  /* 0x0000000a21217c23 */ /* 0x100fe2000801080c */
[----:B------:R-:W-:Y:S01]  /*5bc0*/  SHF.R.S32.HI R9, RZ, 0x4, R7 ;  /* 0x00000004ff097819 */ /* 0x000fe20000011407 */
[--C-:B------:R-:W-:Y:S01]  /*5bd0*/  FFMA.FTZ R34, R34, UR10, -R12.reuse ;  /* 0x0000000a22227c23 */ /* 0x100fe2000801080c */
[----:B------:R-:W-:Y:S01]  /*5be0*/  LOP3.LUT R17, R17, 0x7ffffe00, RZ, 0xc0, !PT ;  /* 0x7ffffe0011117812 */ /* 0x000fe200078ec0ff */
[----:B------:R-:W-:Y:S01]  /*5bf0*/  IMAD.SHL.U32 R7, R10, 0x40, RZ ;  /* 0x000000400a077824 */ /* 0x000fe200078e00ff */
[----:B------:R-:W0:Y:S01]  /*5c00*/  MUFU.EX2 R29, R29 ;  /* 0x0000001d001d7308 */ /* 0x000e220000000800 */
[----:B------:R-:W-:Y:S01]  /*5c10*/  IMAD.SHL.U32 R48, R9, 0x8, RZ ;  /* 0x0000000809307824 */ /* 0x000fe200078e00ff */
[----:B------:R-:W-:Y:S01]  /*5c20*/  LOP3.LUT R9, R16, 0x7ffffc00, RZ, 0xc0, !PT ;  /* 0x7ffffc0010097812 */ /* 0x000fe200078ec0ff */
[--C-:B------:R-:W-:Y:S01]  /*5c30*/  FFMA.FTZ R35, R35, UR10, -R12.reuse ;  /* 0x0000000a23237c23 */ /* 0x100fe2000801080c */
[----:B------:R-:W-:Y:S01]  /*5c40*/  LOP3.LUT R7, R7, 0x1c0, RZ, 0xc0, !PT ;  /* 0x000001c007077812 */ /* 0x000fe200078ec0ff */
[--C-:B------:R-:W-:Y:S01]  /*5c50*/  FFMA.FTZ R36, R36, UR10, -R12.reuse ;  /* 0x0000000a24247c23 */ /* 0x100fe2000801080c */
[--C-:B------:R-:W-:Y:S01]  /*5c60*/  FFMA.FTZ R37, R37, UR10, -R12.reuse ;  /* 0x0000000a25257c23 */ /* 0x100fe2000801080c */
[----:B------:R-:W-:Y:S01]  /*5c70*/  FFMA.FTZ R38, R38, UR10, -R12 ;  /* 0x0000000a26267c23 */ /* 0x000fe2000801080c */
[----:B------:R-:W-:Y:S01]  /*5c80*/  LOP3.LUT R48, R7, 0x8, R48, 0xf8, !PT ;  /* 0x0000000807307812 */ /* 0x000fe200078ef830 */
[----:B------:R-:W1:Y:S01]  /*5c90*/  MUFU.EX2 R30, R30 ;  /* 0x0000001e001e7308 */ /* 0x000e620000000800 */
[----:B------:R-:W-:Y:S01]  /*5ca0*/  SHF.R.U32.HI R7, RZ, 0x3, R7 ;  /* 0x00000003ff077819 */ /* 0x000fe20000011607 */
[--C-:B------:R-:W-:Y:S01]  /*5cb0*/  FFMA.FTZ R39, R39, UR10, -R12.reuse ;  /* 0x0000000a27277c23 */ /* 0x100fe2000801080c */
[--C-:B------:R-:W-:Y:S01]  /*5cc0*/  FFMA.FTZ R40, R40, UR10, -R12.reuse ;  /* 0x0000000a28287c23 */ /* 0x100fe2000801080c */
[--C-:B------:R-:W-:Y:S01]  /*5cd0*/  FFMA.FTZ R41, R41, UR10, -R12.reuse ;  /* 0x0000000a29297c23 */ /* 0x100fe2000801080c */
[----:B------:R-:W-:Y:S01]  /*5ce0*/  LOP3.LUT R48, R48, R7, RZ, 0x3c, !PT ;  /* 0x0000000730307212 */ /* 0x000fe200078e3cff */
[----:B------:R-:W-:Y:S01]  /*5cf0*/  FADD.FTZ R7, R44, R45 ;  /* 0x0000002d2c077221 */ /* 0x000fe20000010000 */
[----:B------:R-:W-:Y:S01]  /*5d00*/  LOP3.LUT P0, RZ, R10, 0x2, RZ, 0xc0, !PT ;  /* 0x000000020aff7812 */ /* 0x000fe2000780c0ff */
[----:B------:R-:W2:Y:S01]  /*5d10*/  MUFU.EX2 R31, R31 ;  /* 0x0000001f001f7308 */ /* 0x000ea20000000800 */
[----:B------:R-:W-:Y:S01]  /*5d20*/  IADD3 R48, R48, R17, R9 ;  /* 0x0000001130307210 */ /* 0x000fe20007ffe009 */
[----:B------:R-:W-:Y:S01]  /*5d30*/  FADD.FTZ R8, R154, R7 ;  /* 0x000000079a087221 */ /* 0x000fe20000010000 */
[----:B0-----:R-:W-:Y:S01]  /*5d40*/  FADD.FTZ R9, R28, R29 ;  /* 0x0000001d1c097221 */ /* 0x001fe20000010000 */
[----:B------:R-:W-:Y:S01]  /*5d50*/  LOP3.LUT P1, RZ, R10, 0x4, RZ, 0xc0, !PT ;  /* 0x000000040aff7812 */ /* 0x000fe2000782c0ff */
[----:B------:R-:W-:Y:S01]  /*5d60*/  FFMA.FTZ R42, R42, UR10, -R12 ;  /* 0x0000000a2a2a7c23 */ /* 0x000fe2000801080c */
[C---:B------:R-:W-:Y:S01]  /*5d70*/  FADD.FTZ R8, R47.reuse, R8 ;  /* 0x000000082f087221 */ /* 0x040fe20000010000 */
[----:B------:R-:W-:Y:S01]  /*5d80*/  F2FP.F16.F32.PACK_AB R154, R47, R154 ;  /* 0x0000009a2f9a723e */ /* 0x000fe200000000ff */
[----:B------:R-:W0:Y:S01]  /*5d90*/  MUFU.EX2 R32, R32 ;  /* 0x0000002000207308 */ /* 0x000e220000000800 */
[----:B------:R-:W-:Y:S01]  /*5da0*/  F2FP.F16.F32.PACK_AB R153, R29, R28 ;  /* 0x0000001c1d99723e */ /* 0x000fe200000000ff */
[----:B------:R-:W-:Y:S01]  /*5db0*/  FADD.FTZ R7, R15, R8 ;  /* 0x000000080f077221 */ /* 0x000fe20000010000 */
[----:B------:R-:W-:Y:S01]  /*5dc0*/  IMAD.MOV.U32 R15, RZ, RZ, 0x20 ;  /* 0x00000020ff0f7424 */ /* 0x000fe200078e00ff */
[----:B------:R-:W-:-:S02]  /*5dd0*/  F2FP.F16.F32.PACK_AB R160, R22, R21 ;  /* 0x0000001516a0723e */ /* 0x000fc400000000ff */
[----:B------:R-:W-:Y:S01]  /*5de0*/  FADD.FTZ R8, R18, R7 ;  /* 0x0000000712087221 */ /* 0x000fe20000010000 */
[----:B------:R-:W-:Y:S01]  /*5df0*/  FFMA.FTZ R7, R11, UR10, -R12 ;  /* 0x0000000a0b077c23 */ /* 0x000fe2000801080c */
[----:B------:R-:W3:Y:S01]  /*5e00*/  MUFU.EX2 R33, R33 ;  /* 0x0000002100217308 */ /* 0x000ee20000000800 */
[----:B------:R-:W-:Y:S01]  /*5e10*/  LEA R12, R48, UR37, 0x1 ;  /* 0x00000025300c7c11 */ /* 0x000fe2000f8e08ff */
[----:B------:R-:W-:Y:S01]  /*5e20*/  FADD.FTZ R17, R19, R8 ;  /* 0x0000000813117221 */ /* 0x000fe20000010000 */
[----:B-1----:R-:W-:Y:S01]  /*5e30*/  FADD.FTZ R8, R30, R9 ;  /* 0x000000091e087221 */ /* 0x002fe20000010000 */
[C---:B--2---:R-:W-:Y:S02]  /*5e40*/  F2FP.F16.F32.PACK_AB R155, R31.reuse, R30 ;  /* 0x0000001e1f9b723e */ /* 0x044fe400000000ff */
[----:B------:R-:W-:Y:S01]  /*5e50*/  FADD.FTZ R10, R20, R17 ;  /* 0x00000011140a7221 */ /* 0x000fe20000010000 */
[----:B------:R-:W-:Y:S01]  /*5e60*/  FADD.FTZ R9, R31, R8 ;  /* 0x000000081f097221 */ /* 0x000fe20000010000 */
[----:B------:R-:W1:Y:S01]  /*5e70*/  MUFU.EX2 R34, R34 ;  /* 0x0000002200227308 */ /* 0x000e620000000800 */
[----:B------:R2:W-:Y:S01]  /*5e80*/  STSM.16.M88.4 [R12+0x26800], R152 ;  /* 0x026800980c007844 */ /* 0x0005e20000000200 */
[----:B------:R-:W-:Y:S01]  /*5e90*/  FADD.FTZ R11, R21, R10 ;  /* 0x0000000a150b7221 */ /* 0x000fe20000010000 */
[----:B0-----:R-:W-:Y:S01]  /*5ea0*/  FADD.FTZ R8, R32, R9 ;  /* 0x0000000920087221 */ /* 0x001fe20000010000 */
[----:B------:R-:W-:-:S02]  /*5eb0*/  VIADD R10, R12, 0x26800 ;  /* 0x000268000c0a7836 */ /* 0x000fc40000000000 */
[----:B------:R-:W-:Y:S01]  /*5ec0*/  FADD.FTZ R16, R22, R11 ;  /* 0x0000000b16107221 */ /* 0x000fe20000010000 */
[----:B------:R-:W-:Y:S01]  /*5ed0*/  VIADD R11, R12, 0x26840 ;  /* 0x000268400c0b7836 */ /* 0x000fe20000000000 */
[----:B------:R-:W0:Y:S01]  /*5ee0*/  MUFU.EX2 R35, R35 ;  /* 0x0000002300237308 */ /* 0x000e220000000800 */
[----:B---3--:R-:W-:Y:S01]  /*5ef0*/  FADD.FTZ R9, R33, R8 ;  /* 0x0000000821097221 */ /* 0x008fe20000010000 */
[----:B------:R-:W-:Y:S01]  /*5f00*/  FADD.FTZ R17, R23, R16 ;  /* 0x0000001017117221 */ /* 0x000fe20000010000 */
[----:B------:R-:W-:Y:S02]  /*5f10*/  @P1 IADD3 R11, R10, -0x40, RZ ;  /* 0xffffffc00a0b1810 */ /* 0x000fe40007ffe0ff */
[----:B------:R-:W-:-:S03]  /*5f20*/  F2FP.F16.F32.PACK_AB R157, R33, R32 ;  /* 0x00000020219d723e */ /* 0x000fc600000000ff */
[----:B------:R-:W3:Y:S01]  /*5f30*/  MUFU.EX2 R36, R36 ;  /* 0x0000002400247308 */ /* 0x000ee20000000800 */
[----:B-1----:R-:W-:-:S07]  /*5f40*/  FADD.FTZ R8, R34, R9 ;  /* 0x0000000922087221 */ /* 0x002fce0000010000 */
[----:B------:R-:W1:Y:S01]  /*5f50*/  MUFU.EX2 R37, R37 ;  /* 0x0000002500257308 */ /* 0x000e620000000800 */
[C---:B0-----:R-:W-:Y:S01]  /*5f60*/  FADD.FTZ R9, R35.reuse, R8 ;  /* 0x0000000823097221 */ /* 0x041fe20000010000 */
[----:B------:R-:W-:-:S06]  /*5f70*/  F2FP.F16.F32.PACK_AB R159, R35, R34 ;  /* 0x00000022239f723e */ /* 0x000fcc00000000ff */
[----:B------:R-:W0:Y:S01]  /*5f80*/  MUFU.EX2 R38, R38 ;  /* 0x0000002600267308 */ /* 0x000e220000000800 */
[----:B---3--:R-:W-:Y:S01]  /*5f90*/  FADD.FTZ R8, R36, R9 ;  /* 0x0000000924087221 */ /* 0x008fe20000010000 */
[----:B------:R-:W-:-:S05]  /*5fa0*/  SEL R9, R15, 0xffffffe0, !P0 ;  /* 0xffffffe00f097807 */ /* 0x000fca0004000000 */
[----:B------:R-:W-:Y:S01]  /*5fb0*/  IMAD.IADD R10, R10, 0x1, R9 ;  /* 0x000000010a0a7824 */ /* 0x000fe200078e0209 */
[----:B------:R-:W3:Y:S01]  /*5fc0*/  MUFU.EX2 R24, R24 ;  /* 0x0000001800187308 */ /* 0x000ee20000000800 */
[C---:B-1----:R-:W-:Y:S01]  /*5fd0*/  FADD.FTZ R15, R37.reuse, R8 ;  /* 0x00000008250f7221 */ /* 0x042fe20000010000 */
[----:B------:R-:W-:Y:S01]  /*5fe0*/  F2FP.F16.F32.PACK_AB R161, R37, R36 ;  /* 0x0000002425a1723e */ /* 0x000fe200000000ff */
[----:B------:R-:W-:Y:S01]  /*5ff0*/  IMAD.IADD R9, R9, 0x1, R11 ;  /* 0x0000000109097824 */ /* 0x000fe200078e020b */
[----:B------:R2:W-:Y:S04]  /*6000*/  STSM.16.M88.4 [R10], R156 ;  /* 0x0000009c0a007844 */ /* 0x0005e80000000200 */
[----:B------:R-:W1:Y:S01]  /*6010*/  MUFU.EX2 R39, R39 ;  /* 0x0000002700277308 */ /* 0x000e620000000800 */
[----:B0-----:R-:W-:-:S07]  /*6020*/  FADD.FTZ R8, R38, R15 ;  /* 0x0000000f26087221 */ /* 0x001fce0000010000 */
[----:B------:R-:W-:Y:S01]  /*6030*/  MUFU.EX2 R25, R25 ;  /* 0x0000001900197308 */ /* 0x000fe20000000800 */
[C---:B---3--:R-:W-:Y:S01]  /*6040*/  F2FP.F16.F32.PACK_AB R162, R24.reuse, R23 ;  /* 0x0000001718a2723e */ /* 0x048fe200000000ff */
[----:B------:R-:W-:-:S06]  /*6050*/  FADD.FTZ R24, R24, R17 ;  /* 0x0000001118187221 */ /* 0x000fcc0000010000 */
[----:B------:R-:W0:Y:S01]  /*6060*/  MUFU.EX2 R26, R26 ;  /* 0x0000001a001a7308 */ /* 0x000e220000000800 */
[C---:B-1----:R-:W-:Y:S01]  /*6070*/  F2FP.F16.F32.PACK_AB R163, R39.reuse, R38 ;  /* 0x0000002627a3723e */ /* 0x042fe200000000ff */
[----:B------:R-:W-:-:S04]  /*6080*/  FADD.FTZ R39, R39, R8 ;  /* 0x0000000827277221 */ /* 0x000fc80000010000 */
[----:B------:R2:W-:Y:S02]  /*6090*/  STSM.16.M88.4 [R11], R160 ;  /* 0x000000a00b007844 */ /* 0x0005e40000000200 */
[----:B------:R-:W-:Y:S08]  /*60a0*/  MUFU.EX2 R40, R40 ;  /* 0x0000002800287308 */ /* 0x000ff00000000800 */
[----:B------:R-:W1:Y:S01]  /*60b0*/  MUFU.EX2 R41, R41 ;  /* 0x0000002900297308 */ /* 0x000e620000000800 */
[----:B0-----:R-:W-:Y:S01]  /*60c0*/  F2FP.F16.F32.PACK_AB R164, R26, R25 ;  /* 0x000000191aa4723e */ /* 0x001fe200000000ff */
[----:B------:R-:W-:-:S04]  /*60d0*/  FADD.FTZ R25, R25, R24 ;  /* 0x0000001819197221 */ /* 0x000fc80000010000 */
[----:B------:R-:W-:Y:S02]  /*60e0*/  FADD.FTZ R26, R26, R25 ;  /* 0x000000191a1a7221 */ /* 0x000fe40000010000 */
[----:B------:R-:W0:Y:S08]  /*60f0*/  MUFU.EX2 R27, R27 ;  /* 0x0000001b001b7308 */ /* 0x000e300000000800 */
[----:B------:R-:W-:Y:S01]  /*6100*/  MUFU.EX2 R42, R42 ;  /* 0x0000002a002a7308 */ /* 0x000fe20000000800 */
[----:B-1----:R-:W-:Y:S01]  /*6110*/  F2FP.F16.F32.PACK_AB R165, R41, R40 ;  /* 0x0000002829a5723e */ /* 0x002fe200000000ff */
[----:B------:R-:W-:-:S04]  /*6120*/  FADD.FTZ R40, R40, R39 ;  /* 0x0000002728287221 */ /* 0x000fc80000010000 */
[----:B------:R-:W-:Y:S02]  /*6130*/  FADD.FTZ R41, R41, R40 ;  /* 0x0000002829297221 */ /* 0x000fe40000010000 */
[----:B------:R-:W1:Y:S01]  /*6140*/  MUFU.EX2 R7, R7 ;  /* 0x0000000700077308 */ /* 0x000e620000000800 */
[----:B0-----:R-:W-:Y:S01]  /*6150*/  F2FP.F16.F32.PACK_AB R166, R46, R27 ;  /* 0x0000001b2ea6723e */ /* 0x001fe200000000ff */
[----:B------:R-:W-:-:S04]  /*6160*/  FADD.FTZ R27, R27, R26 ;  /* 0x0000001a1b1b7221 */ /* 0x000fc80000010000 */
[----:B------:R-:W-:Y:S01]  /*6170*/  FADD.FTZ R8, R46, R27 ;  /* 0x0000001b2e087221 */ /* 0x000fe20000010000 */
[----:B-1----:R-:W-:Y:S01]  /*6180*/  F2FP.F16.F32.PACK_AB R167, R7, R42 ;  /* 0x0000002a07a7723e */ /* 0x002fe200000000ff */
[----:B------:R-:W-:-:S04]  /*6190*/  FADD.FTZ R42, R42, R41 ;  /* 0x000000292a2a7221 */ /* 0x000fc80000010000 */
[----:B------:R2:W-:Y:S01]  /*61a0*/  STSM.16.M88.4 [R9], R164 ;  /* 0x000000a409007844 */ /* 0x0005e20000000200 */
[----:B------:R-:W-:Y:S01]  /*61b0*/  FADD.FTZ R7, R7, R42 ;  /* 0x0000002a07077221 */ /* 0x000fe20000010000 */
[----:B------:R-:W-:Y:S06]  /*61c0*/  @!P5 BRA `(.L_x_4778) ;  /* 0x000000000004d947 */ /* 0x000fec0003800000 */
[----:B------:R-:W-:Y:S01]  /*61d0*/  BPT.TRAP 0x1 ;  /* 0x000000040000795c */ /* 0x000fe20000300000 */
.L_x_4778:
[----:B------:R0:W1:Y:S01]  /*61e0*/  SYNCS.PHASECHK.TRANS64.TRYWAIT P0, [UR37+0x28c50], R14 ;  /* 0x028c500eff0075a7 */ /* 0x0000620008000165 */
[----:B------:R-:W-:Y:S05]  /*61f0*/  @!P5 BRA `(.L_x_4779) ;  /* 0x000000000004d947 */ /* 0x000fea0003800000 */
[----:B------:R-:W-:Y:S01]  /*6200*/  BPT.TRAP 0x1 ;  /* 0x000000040000795c */ /* 0x000fe20000300000 */
.L_x_4779:
[----:B-1----:R-:W-:Y:S05]  /*6210*/  @P0 BRA `(.L_x_4780) ;  /* 0x0000000000080947 */ /* 0x002fea0003800000 */
[----:B------:R-:W1:Y:S02]  /*6220*/  SYNCS.PHASECHK.TRANS64.TRYWAIT P0, [UR37+0x28c50], R14 ;  /* 0x028c500eff0075a7 */ /* 0x000e640008000165 */
[----:B-1----:R-:W-:Y:S05]  /*6230*/  @!P0 BRA `(.L_x_4781) ;  /* 0x000000f000948947 */ /* 0x002fea0003800000 */
.L_x_4780:
[----:B------:R-:W-:Y:S01]  /*6240*/  WARPGROUP.ARRIVE ;  /* 0x00000000000079c5 */ /* 0x000fe20000000000 */
[----:B------:R-:W-:Y:S01]  /*6250*/  UMOV UR14, UR36 ;  /* 0x00000024000e7c82 */ /* 0x000fe20008000000 */
[----:B------:R-:W-:Y:S01]  /*6260*/  UMOV UR15, 0x40000040 ;  /* 0x40000040000f7882 */ /* 0x000fe20000000000 */
[----:B------:R-:W-:Y:S01]  /*6270*/  PLOP3.LUT P0, PT, PT, PT, UP1, 0x40, 0x0 ;  /* 0x000000000000781c */ /* 0x000fe20003f0e818 */
[----:B------:R-:W-:Y:S01]  /*6280*/  @UP0 ULDC UR23, c[0x0][0x450] ;  /* 0x0001140000170ab9 */ /* 0x000fe20000000800 */
[----:B-1----:R-:W-:Y:S01]  /*6290*/  @!P6 VIADD R13, R13, 0x28c60 ;  /* 0x00028c600d0de836 */ /* 0x002fe20000000000 */
[----:B------:R-:W-:Y:S01]  /*62a0*/  HGMMA.64x256x16.F32 R24, R152, gdesc[UR12].tnspB, RZ, !UPT, gsb0 ;  /* 0x43e0000c98187df0 */ /* 0x000fe2000c0008ff */
[----:B------:R-:W-:Y:S01]  /*62b0*/  UIADD3 UR14, UR36, 0x80, URZ ;  /* 0x00000080240e7890 */ /* 0x000fe2000fffe03f */
[----:B------:R-:W-:Y:S01]  /*62c0*/  UMOV UR15, 0x40000040 ;  /* 0x40000040000f7882 */ /* 0x000fe20000000000 */
[----:B------:R-:W-:Y:S01]  /*62d0*/  UIMAD UR22, UR39, UR11, -UR18 ;  /* 0x0000000b271672a4 */ /* 0x000fe2000f8e0a12 */
[----:B------:R-:W-:Y:S01]  /*62e0*/  @!P6 PRMT R13, RZ, 0x654, R13 ;  /* 0x00000654ff0de816 */ /* 0x000fe2000000000d */
[----:B------:R-:W-:Y:S01]  /*62f0*/  UIADD3 UR42, UR42, -0x2, URZ ;  /* 0xfffffffe2a2a7890 */ /* 0x000fe2000fffe03f */
[----:B------:R-:W-:-:S02]  /*6300*/  WARPGROUP.DEPBAR.LE gsb0, 0x0 ;  /* 0x00008000000079c5 */ /* 0x000fc40000010000 */
        /* <DEDUP_REMOVED lines=15> */
[----:B------:R-:W1:Y:S02]  /*6400*/  S2UR UR14, SR_CTAID.X ;  /* 0x00000000000e79c3 */ /* 0x000e640000002500 */
[----:B-1----:R-:W-:-:S03]  /*6410*/  USHF.L.U32 UR19, UR14, 0x6, URZ ;  /* 0x000000060e137899 */ /* 0x002fc6000800063f */
[----:B------:R-:W-:Y:S02]  /*6420*/  @UP0 ULDC UR14, c[0x0][0x44c] ;  /* 0x00011300000e0ab9 */ /* 0x000fe40000000800 */
[----:B------:R-:W-:-:S04]  /*6430*/  UIMAD.WIDE.U32 UR14, UR19, UR14, URZ ;  /* 0x0000000e130e72a5 */ /* 0x000fc8000f8e003f */
[----:B------:R-:W-:-:S04]  /*6440*/  @UP0 USHF.R.U32.HI UR19, URZ, UR23, UR15 ;  /* 0x000000173f130299 */ /* 0x000fc8000801160f */
[----:B------:R-:W-:-:S04]  /*6450*/  UIADD3 UR14, UR22, UR19, URZ ;  /* 0x00000013160e7290 */ /* 0x000fc8000fffe03f */
[----:B------:R-:W-:Y:S01]  /*6460*/  UIADD3 UR4, UR14, UR4, URZ ;  /* 0x000000040e047290 */ /* 0x000fe2000fffe03f */
        /* <DEDUP_REMOVED lines=21> */
.L_x_4783:
[----:B------:R-:W-:-:S11]  /*65c0*/  UISETP.NE.AND UP2, UPT, UR5, 0x1, UPT ;  /* 0x000000010500788c */ /* 0x000fd6000bf45270 */
[----:B------:R-:W-:Y:S02]  /*65d0*/  @UP2 ULDC.64 UR22, c[0x0][0x9e8] ;  /* 0x00027a0000162ab9 */ /* 0x000fe40000000a00 */
[----:B------:R-:W-:-:S04]  /*65e0*/  UIMAD.WIDE.U32 UR14, UR19, UR22, URZ ;  /* 0x00000016130e72a5 */ /* 0x000fc8000f8e003f */
[----:B------:R-:W-:-:S12]  /*65f0*/  @UP2 USHF.R.U32.HI UR19, URZ, UR23, UR15 ;  /* 0x000000173f132299 */ /* 0x000fd8000801160f */
.L_x_4784:
[----:B------:R-:W-:-:S04]  /*6600*/  UIMAD UR5, UR19, UR5, UR5 ;  /* 0x00000005130572a4 */ /* 0x000fc8000f8e0205 */
[----:B------:R-:W-:-:S04]  /*6610*/  UISETP.LT.AND UP2, UPT, UR4, UR5, UPT ;  /* 0x000000050400728c */ /* 0x000fc8000bf41270 */
[----:B------:R-:W-:-:S12]  /*6620*/  USEL UR4, UR4, UR5, UP2 ;  /* 0x0000000504047287 */ /* 0x000fd80009000000 */
.L_x_4782:
[----:B------:R-:W-:-:S04]  /*6630*/  USHF.R.S32.HI UR5, URZ, 0x1f, UR4 ;  /* 0x0000001f3f057899 */ /* 0x000fc80008011404 */
[----:B------:R-:W-:-:S03]  /*6640*/  ULEA.HI UR5, UR5, UR4, URZ, 0x6 ;  /* 0x0000000405057291 */ /* 0x000fc6000f8f303f */
[----:B------:R-:W-:Y:S01]  /*6650*/  UMOV UR4, URZ ;  /* 0x0000003f00047c82 */ /* 0x000fe20008000000 */
[----:B------:R-:W-:-:S04]  /*6660*/  USHF.R.S32.HI UR5, URZ, 0x6, UR5 ;  /* 0x000000063f057899 */ /* 0x000fc80008011405 */
[----:B------:R-:W-:-:S04]  /*6670*/  UISETP.LT.AND UP2, UPT, UR38, UR5, UPT ;  /* 0x000000052600728c */ /* 0x000fc8000bf41270 */
[----:B------:R-:W-:-:S03]  /*6680*/  USEL UR25, UR38, UR5, !UP2 ;  /* 0x0000000526197287 */ /* 0x000fc6000d000000 */
[----:B------:R-:W-:Y:S01]  /*6690*/  UMOV UR5, URZ ;  /* 0x0000003f00057c82 */ /* 0x000fe20008000000 */
[----:B------:R-:W-:-:S06]  /*66a0*/  UISETP.GE.AND UP2, UPT, UR42, UR25, UPT ;  /* 0x000000192a00728c */ /* 0x000fcc000bf46270 */
[----:B------:R-:W-:-:S13]  /*66b0*/  PLOP3.LUT P0, PT, PT, PT, UP2, 0x80, 0x0 ;  /* 0x000000000000781c */ /* 0x000fda0003f0f028 */
[----:B------:R-:W-:Y:S05]  /*66c0*/  @!P0 BRA `(.L_x_4785) ;  /* 0x00000028000c8947 */ /* 0x000fea0003800000 */
[----:B------:R-:W-:Y:S01]  /*66d0*/  UMOV UR5, URZ ;  /* 0x0000003f00057c82 */ /* 0x000fe20008000000 */
[----:B------:R-:W-:Y:S01]  /*66e0*/  UMOV UR24, URZ ;  /* 0x0000003f00187c82 */ /* 0x000fe20008000000 */
[----:B------:R-:W-:Y:S01]  /*66f0*/  ULDC UR30, c[0x0][0x9e4] ;  /* 0x00027900001e7ab9 */ /* 0x000fe20000000800 */
[----:B------:R-:W-:Y:S01]  /*6700*/  ULDC UR28, c[0x0][0x288] ;  /* 0x0000a200001c7ab9 */ /* 0x000fe20000000800 */
[----:B------:R-:W-:Y:S01]  /*6710*/  ULDC UR27, c[0x0][0x2f0] ;  /* 0x0000bc00001b7ab9 */ /* 0x000fe20000000800 */
[----:B------:R-:W-:Y:S01]  /*6720*/  ULDC UR31, c[0x0][0x9d8] ;  /* 0x00027600001f7ab9 */ /* 0x000fe20000000800 */
[----:B------:R-:W-:Y:S01]  /*6730*/  ULDC UR26, c[0x0][0x988] ;  /* 0x00026200001a7ab9 */ /* 0x000fe20000000800 */
[----:B------:R-:W-:-:S05]  /*6740*/  ULDC UR29, c[0x0][0x9e0] ;  /* 0x00027800001d7ab9 */ /* 0x000fca0000000800 */
.L_x_4802:
[----:B------:R-:W-:-:S04]  /*6750*/  UIADD3 UR4, UR24, 0x1, URZ ;  /* 0x0000000118047890 */ /* 0x000fc8000fffe03f */
[----:B------:R-:W-:-:S04]  /*6760*/  UISETP.NE.AND UP2, UPT, UR4, 0x2, UPT ;  /* 0x000000020400788c */ /* 0x000fc8000bf45270 */
[----:B------:R-:W-:Y:S02]  /*6770*/  USEL UR10, URZ, 0x1, UP2 ;  /* 0x000000013f0a7887 */ /* 0x000fe40009000000 */
[----:B------:R-:W-:Y:S02]  /*6780*/  USEL UR4, UR4, URZ, UP2 ;  /* 0x0000003f04047287 */ /* 0x000fe40009000000 */
[----:B------:R-:W-:Y:S01]  /*6790*/  ULOP3.LUT UR5, UR5, UR10, URZ, 0x3c, !UPT ;  /* 0x0000000a05057292 */ /* 0x000fe2000f8e3c3f */
[----:B0--3--:R-:W-:Y:S11]  /*67a0*/  @!P5 BRA `(.L_x_4786) ;  /* 0x000000000004d947 */ /* 0x009ff60003800000 */
[----:B------:R-:W-:Y:S01]  /*67b0*/  BPT.TRAP 0x1 ;  /* 0x000000040000795c */ /* 0x000fe20000300000 */
.L_x_4786:
[----:B------:R-:W-:Y:S01]  /*67c0*/  ULEA UR32, UR4, UR37, 0x3 ;  /* 0x0000002504207291 */ /* 0x000fe2000f8e183f */
[----:B-1----:R-:W-:-:S04]  /*67d0*/  MOV R13, UR5 ;  /* 0x00000005000d7c02 */ /* 0x002fc80008000f00 */
[----:B------:R-:W-:-:S04]  /*67e0*/  SHF.L.U32 R13, R13, 0x1f, RZ ;  /* 0x0000001f0d0d7819 */ /* 0x000fc800000006ff */
[----:B------:R1:W3:Y:S01]  /*67f0*/  SYNCS.PHASECHK.TRANS64.TRYWAIT P0, [UR32+0x28c30], R13 ;  /* 0x028c300dff0075a7 */ /* 0x0002e20008000160 */
[----:B------:R-:W-:Y:S05]  /*6800*/  @!P5 BRA `(.L_x_4787) ;  /* 0x000000000004d947 */ /* 0x000fea0003800000 */
[----:B------:R-:W-:Y:S01]  /*6810*/  BPT.TRAP 0x1 ;  /* 0x000000040000795c */ /* 0x000fe20000300000 */
.L_x_4787:
[----:B---3--:R-:W-:Y:S05]  /*6820*/  @P0 BRA `(.L_x_4788) ;  /* 0x0000000000080947 */ /* 0x008fea0003800000 */
[----:B------:R-:W3:Y:S02]  /*6830*/  SYNCS.PHASECHK.TRANS64.TRYWAIT P0, [UR32+0x28c30], R13 ;  /* 0x028c300dff0075a7 */ /* 0x000ee40008000160 */
[----:B---3--:R-:W-:Y:S05]  /*6840*/  @!P0 BRA `(.L_x_4789) ;  /* 0x000000ec00248947 */ /* 0x008fea0003800000 */
.L_x_4788:
[----:B------:R-:W-:Y:S01]  /*6850*/  ULEA UR22, UR4, UR6, 0x9 ;  /* 0x0000000604167291 */ /* 0x000fe2000f8e483f */
[----:B--2---:R-:W-:Y:S01]  /*6860*/  WARPGROUP.ARRIVE ;  /* 0x00000000000079c5 */ /* 0x004fe20000000000 */
[----:B------:R-:W-:Y:S01]  /*6870*/  UMOV UR23, 0x40000040 ;  /* 0x4000004000177882 */ /* 0x000fe20000000000 */
[----:B------:R-:W-:Y:S01]  /*6880*/  UMOV UR11, 0x40000040 ;  /* 0x40000040000b7882 */ /* 0x000fe20000000000 */
[----:B------:R-:W-:Y:S01]  /*6890*/  UIADD3 UR10, UR22, 0x2, URZ ;  /* 0x00000002160a7890 */ /* 0x000fe2000fffe03f */
[----:B------:R-:W-:Y:S01]  /*68a0*/  PLOP3.LUT P0, PT, PT, PT, UP0, 0x80, 0x0 ;  /* 0x000000000000781c */ /* 0x000fe20003f0f008 */
[----:B------:R-:W-:Y:S01]  /*68b0*/  UIADD3 UR14, UR22, 0x4, URZ ;  /* 0x00000004160e7890 */ /* 0x000fe2000fffe03f */
[----:B------:R-:W-:Y:S01]  /*68c0*/  PLOP3.LUT P1, PT, PT, PT, UP0, 0x80, 0x0 ;  /* 0x000000000000781c */ /* 0x000fe20003f2f008 */
[----:B------:R-:W-:Y:S01]  /*68d0*/  UMOV UR15, 0x40000040 ;  /* 0x40000040000f7882 */ /* 0x000fe20000000000 */
[----:B------:R-:W-:Y:S01]  /*68e0*/  HGMMA.64x64x16.F32 R152, gdesc[UR20], RZ, !UPT, gsb0 ;  /* 0x00e00000149879f0 */ /* 0x000fe2000c0008ff */
[----:B------:R-:W-:Y:S01]  /*68f0*/  UIADD3 UR18, UR22, 0x6, URZ ;  /* 0x0000000616127890 */ /* 0x000fe2000fffe03f */
[----:B------:R-:W-:Y:S01]  /*6900*/  UMOV UR19, 0x40000040 ;  /* 0x4000004000137882 */ /* 0x000fe20000000000 */
[----:B------:R-:W-:-:S02]  /*6910*/  WARPGROUP.DEPBAR.LE gsb0, 0x0 ;  /* 0x00008000000079c5 */ /* 0x000fc40000010000 */
[----:B------:R-:W-:-:S06]  /*6920*/  WARPGROUP.ARRIVE ;  /* 0x00000000000079c5 */ /* 0x000fcc0000000000 */
[----:B------:R-:W-:Y:S01]  /*6930*/  HGMMA.64x64x16.F32 R152, gdesc[UR8], R152, gsb0 ;  /* 0x00e00000089879f0 */ /* 0x000fe20008000898 */
[----:B------:R-:W-:Y:S01]  /*6940*/  @UP0 ULDC UR10, c[0x0][0x44c] ;  /* 0x00011300000a0ab9 */ /* 0x000fe20000000800 */
[----:B------:R-:W-:Y:S01]  /*6950*/  UMOV UR11, UR27 ;  /* 0x0000001b000b7c82 */ /* 0x000fe20008000000 */
[----:B0-----:R-:W-:Y:S01]  /*6960*/  @P0 IMAD.HI.U32 R14, R4, UR10, RZ ;  /* 0x0000000a040e0c27 */ /* 0x001fe2000f8e00ff */
[----:B------:R-:W-:Y:S01]  /*6970*/  @UP0 ULDC UR10, c[0x0][0x450] ;  /* 0x00011400000a0ab9 */ /* 0x000fe20000000800 */
[----:B------:R-:W-:Y:S01]  /*6980*/  PLOP3.LUT P0, PT, PT, PT, UP1, 0x40, 0x0 ;  /* 0x000000000000781c */ /* 0x000fe20003f0e818 */
[----:B------:R-:W-:Y:S02]  /*6990*/  WARPGROUP.DEPBAR.LE gsb0, 0x0 ;  /* 0x00008000000079c5 */ /* 0x000fe40000010000 */
[----:B------:R-:W-:-:S06]  /*69a0*/  WARPGROUP.ARRIVE ;  /* 0x00000000000079c5 */ /* 0x000fcc0000000000 */
[----:B------:R-:W-:Y:S03]  /*69b0*/  HGMMA.64x64x16.F32 R152, gdesc[UR12], R152, gsb0 ;  /* 0x00e000000c9879f0 */ /* 0x000fe60008000898 */
[----:B------:R-:W-:Y:S02]  /*69c0*/  WARPGROUP.DEPBAR.LE gsb0, 0x0 ;  /* 0x00008000000079c5 */ /* 0x000fe40000010000 */
[----:B------:R-:W-:-:S06]  /*69d0*/  WARPGROUP.ARRIVE ;  /* 0x00000000000079c5 */ /* 0x000fcc0000000000 */
[----:B------:R-:W-:Y:S01]  /*69e0*/  HGMMA.64x64x16.F32 R152, gdesc[UR16], R152, gsb0 ;  /* 0x00e00000109879f0 */ /* 0x000fe20008000898 */
[----:B------:R-:W-:Y:S02]  /*69f0*/  UMOV UR18, UR28 ;  /* 0x0000001c00127c82 */ /* 0x000fe40008000000 */
[----:B------:R-:W-:Y:S02]  /*6a00*/  WARPGROUP.DEPBAR.LE gsb0, 0x0 ;  /* 0x00008000000079c5 */ /* 0x000fe40000010000 */
[----:B------:R-:W-:Y:S01]  /*6a10*/  FMUL.FTZ R20, R163, UR31 ;  /* 0x0000001fa3147c20 */ /* 0x000fe20008410000 */
[----:B------:R-:W-:Y:S01]  /*6a20*/  FMUL.FTZ R163, R164, UR31 ;  /* 0x0000001fa4a37c20 */ /* 0x000fe20008410000 */
[----:B------:R-:W-:Y:S01]  /*6a30*/  FMUL.FTZ R164, R165, UR31 ;  /* 0x0000001fa5a47c20 */ /* 0x000fe20008410000 */
[----:B------:R-:W-:Y:S01]  /*6a40*/  IMAD.MOV.U32 R165, RZ, RZ, R4 ;  /* 0x000000ffffa57224 */ /* 0x000fe200078e0004 */
[----:B------:R-:W-:Y:S01]  /*6a50*/  @P1 SHF.R.U32.HI R165, RZ, UR10, R14 ;  /* 0x0000000affa51c19 */ /* 0x000fe2000801160e */
[----:B------:R-:W-:-:S02]  /*6a60*/  IMAD.U32 R14, RZ, RZ, UR32 ;  /* 0x00000020ff0e7e24 */ /* 0x000fc4000f8e00ff */
[----:B------:R-:W-:Y:S01]  /*6a70*/  FMUL.FTZ R185, R161, UR31 ;  /* 0x0000001fa1b97c20 */ /* 0x000fe20008410000 */
[----:B------:R-:W-:Y:S01]  /*6a80*/  USHF.L.U32 UR10, UR42, 0x6, URZ ;  /* 0x000000062a0a7899 */ /* 0x000fe2000800063f */
[----:B------:R-:W-:Y:S01]  /*6a90*/  FMUL.FTZ R173, R173, UR31 ;  /* 0x0000001fadad7c20 */ /* 0x000fe20008410000 */
[----:B------:R-:W-:Y:S02]  /*6aa0*/  @!P6 VIADD R161, R14, 0x28c40 ;  /* 0x00028c400ea1e836 */ /* 0x000fe40000000000 */
[----:B------:R-:W-:Y:S01]  /*6ab0*/  FMUL.FTZ R21, R152, UR31 ;  /* 0x0000001f98157c20 */ /* 0x000fe20008410000 */
[----:B------:R-:W-:Y:S01]  /*6ac0*/  FMUL.FTZ R152, R167, UR31 ;  /* 0x0000001fa7987c20 */ /* 0x000fe20008410000 */
[----:B------:R-:W-:Y:S01]  /*6ad0*/  FMUL.FTZ R19, R162, UR31 ;  /* 0x0000001fa2137c20 */ /* 0x000fe20008410000 */
[----:B------:R0:W2:Y:S01]  /*6ae0*/  MUFU.TANH R187, R173 ;  /* 0x000000ad00bb7308 */ /* 0x0000a20000002400 */
[----:B------:R-:W3:Y:S01]  /*6af0*/  SHFL.IDX PT, R167, R165, RZ, 0x1c1f ;  /* 0x001c1fffa5a77589 */ /* 0x000ee200000e0000 */
[----:B------:R-:W-:Y:S01]  /*6b00*/  @!P6 PRMT R162, RZ, 0x654, R161 ;  /* 0x00000654ffa2e816 */ /* 0x000fe200000000a1 */
[----:B------:R-:W-:Y:S01]  /*6b10*/  FMUL.FTZ R22, R153, UR31 ;  /* 0x0000001f99167c20 */ /* 0x000fe20008410000 */
[----:B------:R-:W-:Y:S01]  /*6b20*/  FMUL.FTZ R15, R154, UR31 ;  /* 0x0000001f9a0f7c20 */ /* 0x000fe20008410000 */
[----:B------:R-:W-:Y:S01]  /*6b30*/  FMUL.FTZ R153, R156, UR31 ;  /* 0x0000001f9c997c20 */ /* 0x000fe20008410000 */
[----:B------:R-:W-:Y:S01]  /*6b40*/  FMUL.FTZ R23, R166, UR31 ;  /* 0x0000001fa6177c20 */ /* 0x000fe20008410000 */
[----:B------:R-:W-:Y:S01]  /*6b50*/  FMUL.FTZ R16, R155, UR31 ;  /* 0x0000001f9b107c20 */ /* 0x000fe20008410000 */
[----:B------:R-:W-:Y:S01]  /*6b60*/  FMUL.FTZ R154, R157, UR31 ;  /* 0x0000001f9d9a7c20 */ /* 0x000fe20008410000 */
[----:B0-----:R-:W-:Y:S01]  /*6b70*/  MOV R173, UR10 ;  /* 0x0000000a00ad7c02 */ /* 0x001fe20008000f00 */
[----:B------:R-:W-:Y:S01]  /*6b80*/  FMUL.FTZ R17, R158, UR31 ;  /* 0x0000001f9e117c20 */ /* 0x000fe20008410000 */
[----:B------:R-:W-:Y:S01]  /*6b90*/  FMUL.FTZ R18, R159, UR31 ;  /* 0x0000001f9f127c20 */ /* 0x000fe20008410000 */
[----:B------:R-:W-:Y:S01]  /*6ba0*/  FMUL.FTZ R184, R160, UR31 ;  /* 0x0000001fa0b87c20 */ /* 0x000fe20008410000 */
[----:B------:R-:W-:Y:S01]  /*6bb0*/  FMUL.FTZ R156, R171, UR31 ;  /* 0x0000001fab9c7c20 */ /* 0x000fe20008410000 */
[----:B------:R-:W-:Y:S01]  /*6bc0*/  IADD3 R166, -R0, 0x1, -R173 ;  /* 0x0000000100a67810 */ /* 0x000fe20007ffe9ad */
[----:B------:R0:W-:Y:S01]  /*6bd0*/  @!P6 SYNCS.ARRIVE.TRANS64.RED.A1T0 RZ, [R162+URZ], RZ ;  /* 0x000000ffa2ffe9a7 */ /* 0x0001e2000810043f */
        /* <DEDUP_REMOVED lines=9> */
[----:B------:R-:W-:-:S02]  /*6c70*/  IMAD.U32 R171, RZ, RZ, UR11 ;  /* 0x0000000bffab7e24 */ /* 0x000fc4000f8e00ff */
[----:B0-----:R-:W-:Y:S01]  /*6c80*/  FMUL.FTZ R162, R183, UR31 ;  /* 0x0000001fb7a27c20 */ /* 0x001fe20008410000 */
[----:B------:R-:W-:Y:S01]  /*6c90*/  FMUL.FTZ R172, R172, UR31 ;  /* 0x0000001facac7c20 */ /* 0x000fe20008410000 */
[----:B------:R-:W-:Y:S01]  /*6ca0*/  FMUL.FTZ R176, R176, UR31 ;  /* 0x0000001fb0b07c20 */ /* 0x000fe20008410000 */
[----:B------:R-:W-:Y:S01]  /*6cb0*/  FMUL.FTZ R182, R182, UR31 ;  /* 0x0000001fb6b67c20 */ /* 0x000fe20008410000 */
[----:B------:R-:W-:Y:S01]  /*6cc0*/  IMAD R166, R171, UR39, R166 ;  /* 0x00000027aba67c24 */ /* 0x000fe2000f8e02a6 */
[----:B------:R-:W0:Y:S01]  /*6cd0*/  MUFU.TANH R21, R21 ;  /* 0x0000001500157308 */ /* 0x000e220000002400 */
[----:B------:R-:W-:Y:S02]  /*6ce0*/  FMUL.FTZ R177, R177, UR31 ;  /* 0x0000001fb1b17c20 */ /* 0x000fe40008410000 */
[----:B------:R-:W-:-:S04]  /*6cf0*/  VIADD R166, R166, -UR18 ;  /* 0x80000012a6a67c36 */ /* 0x000fc80008000000 */
[C---:B------:R-:W-:Y:S01]  /*6d00*/  VIADD R178, R166.reuse, UR29 ;  /* 0x0000001da6b27c36 */ /* 0x040fe20008000000 */
[----:B------:R-:W4:Y:S01]  /*6d10*/  MUFU.TANH R22, R22 ;  /* 0x0000001600167308 */ /* 0x000f220000002400 */
[----:B------:R-:W-:Y:S02]  /*6d20*/  IADD3 R190, R166, UR7, RZ ;  /* 0x00000007a6be7c10 */ /* 0x000fe4000fffe0ff */
[----:B---3--:R-:W-:-:S05]  /*6d30*/  IMAD.IADD R175, R167, 0x1, R178 ;  /* 0x00000001a7af7824 */ /* 0x008fca00078e02b2 */
[----:B------:R-:W3:Y:S08]  /*6d40*/  MUFU.TANH R15, R15 ;  /* 0x0000000f000f7308 */ /* 0x000ef00000002400 */
        /* <DEDUP_REMOVED lines=28> */
[----:B-----5:R-:W-:Y:S01]  /*6f10*/  IMAD.IADD R177, R167, 0x1, R190 ;  /* 0x00000001a7b17824 */ /* 0x020fe200078e02be */
[----:B--234-:R-:W-:Y:S06]  /*6f20*/  @P0 BRA `(.L_x_4790) ;  /* 0x0000000000600947 */ /* 0x01cfec0003800000 */
[----:B------:R-:W-:Y:S01]  /*6f30*/  IMAD.U32 R166, RZ, RZ, UR11 ;  /* 0x0000000bffa67e24 */ /* 0x000fe2000f8e00ff */
[----:B------:R-:W-:Y:S03]  /*6f40*/  BSSY B0, `(.L_x_4791) ;  /* 0x0000012000007945 */ /* 0x000fe60003800000 */
[----:B------:R-:W-:-:S05]  /*6f50*/  IMAD R166, R166, UR39, R167 ;  /* 0x00000027a6a67c24 */ /* 0x000fca000f8e02a7 */
[----:B------:R-:W-:-:S04]  /*6f60*/  IADD3 R171, R166, -UR18, RZ ;  /* 0x80000012a6ab7c10 */ /* 0x000fc8000fffe0ff */
[----:B------:R-:W-:-:S13]  /*6f70*/  ISETP.GT.AND P0, PT, R171, -0x1, PT ;  /* 0xffffffffab00780c */ /* 0x000fda0003f04270 */
[----:B------:R-:W-:Y:S05]  /*6f80*/  @P0 BRA `(.L_x_4792) ;  /* 0x0000000000200947 */ /* 0x000fea0003800000 */
[----:B------:R-:W-:Y:S01]  /*6f90*/  IMAD.U32 R170, RZ, RZ, UR30 ;  /* 0x0000001effaa7e24 */ /* 0x000fe2000f8e00ff */
[----:B------:R-:W-:-:S04]  /*6fa0*/  LOP3.LUT R171, RZ, R171, RZ, 0x33, !PT ;  /* 0x000000abffab7212 */ /* 0x000fc800078e33ff */
[----:B------:R-:W-:-:S13]  /*6fb0*/  ISETP.NE.AND P0, PT, R170, 0x1, PT ;  /* 0x00000001aa00780c */ /* 0x000fda0003f05270 */
[----:B------:R-:W2:Y:S02]  /*6fc0*/  @P0 LDC.64 R166, c[0x0][0x9e8] ;  /* 0x00027a00ffa60b82 */ /* 0x000ea40000000a00 */
[----:B--2---:R-:W-:-:S05]  /*6fd0*/  @P0 IMAD.HI.U32 R166, R171, R166, RZ ;  /* 0x000000a6aba60227 */ /* 0x004fca00078e00ff */
[----:B------:R-:W-:-:S04]  /*6fe0*/  @P0 SHF.R.U32.HI R171, RZ, R167, R166 ;  /* 0x000000a7ffab0219 */ /* 0x000fc800000116a6 */
[----:B------:R-:W-:Y:S01]  /*6ff0*/  LOP3.LUT R171, RZ, R171, RZ, 0x33, !PT ;  /* 0x000000abffab7212 */ /* 0x000fe200078e33ff */
[----:B------:R-:W-:Y:S06]  /*7000*/  BRA `(.L_x_4793) ;  /* 0x0000000000147947 */ /* 0x000fec0003800000 */
.L_x_4792:
[----:B------:R-:W-:-:S05]  /*7010*/  IMAD.U32 R170, RZ, RZ, UR30 ;  /* 0x0000001effaa7e24 */ /* 0x000fca000f8e00ff */
[----:B------:R-:W-:-:S13]  /*7020*/  ISETP.NE.AND P0, PT, R170, 0x1, PT ;  /* 0x00000001aa00780c */ /* 0x000fda0003f05270 */
[----:B------:R-:W2:Y:S02]  /*7030*/  @P0 LDC.64 R166, c[0x0][0x9e8] ;  /* 0x00027a00ffa60b82 */ /* 0x000ea40000000a00 */
[----:B--2---:R-:W-:-:S05]  /*7040*/  @P0 IMAD.HI.U32 R166, R171, R166, RZ ;  /* 0x000000a6aba60227 */ /* 0x004fca00078e00ff */
[----:B------:R-:W-:-:S07]  /*7050*/  @P0 SHF.R.U32.HI R171, RZ, R167, R166 ;  /* 0x000000a7ffab0219 */ /* 0x000fce00000116a6 */
.L_x_4793:
[----:B------:R-:W-:Y:S05]  /*7060*/  BSYNC B0 ;  /* 0x0000000000007941 */ /* 0x000fea0003800000 */
.L_x_4791:
[----:B------:R-:W-:-:S04]  /*7070*/  IMAD R171, R171, R170, -UR10 ;  /* 0x8000000aabab7e24 */ /* 0x000fc8000f8e02aa */
[----:B------:R-:W-:-:S05]  /*7080*/  IMAD.IADD R166, R171, 0x1, -R0 ;  /* 0x00000001aba67824 */ /* 0x000fca00078e0a00 */
[----:B------:R-:W-:Y:S02]  /*7090*/  VIADDMNMX R175, R166, R170, R175, PT ;  /* 0x000000aaa6af7246 */ /* 0x000fe400038001af */
[----:B------:R-:W-:-:S07]  /*70a0*/  VIMNMX R177, R177, R166, !PT ;  /* 0x000000a6b1b17248 */ /* 0x000fce0007fe0100 */
.L_x_4790:
[----:B------:R-:W-:Y:S01]  /*70b0*/  UISETP.GT.AND UP2, UPT, UR42, -0x1, UPT ;  /* 0xffffffff2a00788c */ /* 0x000fe2000bf44270 */
[----:B------:R2:W3:Y:S05]  /*70c0*/  SHFL.IDX PT, R179, R165, 0x1, 0x1c1f ;  /* 0x003c1f00a5b37f89 */ /* 0x0004ea00000e0000 */
[----:B------:R-:W-:-:S04]  /*70d0*/  PLOP3.LUT P0, PT, PT, PT, UP2, 0x80, 0x0 ;  /* 0x000000000000781c */ /* 0x000fc80003f0f028 */
[C---:B------:R-:W-:Y:S02]  /*70e0*/  ISETP.GT.AND P3, PT, R177.reuse, RZ, P0 ;  /* 0x000000ffb100720c */ /* 0x040fe40000764270 */
[----:B------:R-:W-:Y:S02]  /*70f0*/  ISETP.GT.AND P2, PT, R177, 0x1, P0 ;  /* 0x00000001b100780c */ /* 0x000fe40000744270 */
[----:B------:R-:W-:Y:S02]  /*7100*/  ISETP.LT.OR P3, PT, R175, 0x1, P3 ;  /* 0x00000001af00780c */ /* 0x000fe40001f61670 */
[----:B------:R-:W-:Y:S02]  /*7110*/  ISETP.GT.AND P4, PT, R177, 0x8, P0 ;  /* 0x00000008b100780c */ /* 0x000fe40000784270 */
[----:B0-----:R-:W-:Y:S02]  /*7120*/  FSEL R176, R21, -INF , !P3 ;  /* 0xff80000015b07808 */ /* 0x001fe40005800000 */
[----:B------:R-:W-:-:S02]  /*7130*/  ISETP.GT.AND P3, PT, R177, 0x10, P0 ;  /* 0x00000010b100780c */ /* 0x000fc40000764270 */
[----:B------:R-:W-:Y:S02]  /*7140*/  ISETP.GT.AND P1, PT, R177, 0x9, P0 ;  /* 0x00000009b100780c */ /* 0x000fe40000724270 */
[C---:B------:R-:W-:Y:S02]  /*7150*/  ISETP.LT.OR P3, PT, R175.reuse, 0x11, P3 ;  /* 0x00000011af00780c */ /* 0x040fe40001f61670 */
[----:B------:R-:W-:Y:S02]  /*7160*/  ISETP.LT.OR P2, PT, R175, 0x2, P2 ;  /* 0x00000002af00780c */ /* 0x000fe40001741670 */
[----:B------:R-:W-:Y:S02]  /*7170*/  FSEL R167, R184, -INF , !P3 ;  /* 0xff800000b8a77808 */ /* 0x000fe40005800000 */
[----:B------:R-:W-:Y:S02]  /*7180*/  ISETP.GT.AND P3, PT, R177, 0x20, P0 ;  /* 0x00000020b100780c */ /* 0x000fe40000764270 */
[----:B------:R-:W-:-:S02]  /*7190*/  ISETP.LT.OR P4, PT, R175, 0x9, P4 ;  /* 0x00000009af00780c */ /* 0x000fc40002781670 */
[C---:B------:R-:W-:Y:S02]  /*71a0*/  ISETP.LT.OR P1, PT, R175.reuse, 0xa, P1 ;  /* 0x0000000aaf00780c */ /* 0x040fe40000f21670 */
[----:B------:R-:W-:Y:S02]  /*71b0*/  ISETP.LT.OR P3, PT, R175, 0x21, P3 ;  /* 0x00000021af00780c */ /* 0x000fe40001f61670 */
[----:B------:R-:W-:Y:S02]  /*71c0*/  FSEL R174, R22, -INF , !P2 ;  /* 0xff80000016ae7808 */ /* 0x000fe40005000000 */
[----:B------:R-:W-:Y:S02]  /*71d0*/  FSEL R173, R153, -INF , !P4 ;  /* 0xff80000099ad7808 */ /* 0x000fe40006000000 */
[----:B------:R-:W-:Y:S02]  /*71e0*/  FSEL R172, R154, -INF , !P1 ;  /* 0xff8000009aac7808 */ /* 0x000fe40004800000 */
[----:B------:R-:W-:-:S02]  /*71f0*/  ISETP.GT.AND P2, PT, R177, 0x11, P0 ;  /* 0x00000011b100780c */ /* 0x000fc40000744270 */
[C---:B------:R-:W-:Y:S02]  /*7200*/  ISETP.GT.AND P4, PT, R177.reuse, 0x18, P0 ;  /* 0x00000018b100780c */ /* 0x040fe40000784270 */
[C---:B------:R-:W-:Y:S02]  /*7210*/  ISETP.GT.AND P1, PT, R177.reuse, 0x19, P0 ;  /* 0x00000019b100780c */ /* 0x040fe40000724270 */
[----:B------:R-:W-:Y:S02]  /*7220*/  FSEL R168, R168, -INF , !P3 ;  /* 0xff800000a8a87808 */ /* 0x000fe40005800000 */
[----:B------:R-:W-:Y:S02]  /*7230*/  ISETP.GT.AND P3, PT, R177, 0x30, P0 ;  /* 0x00000030b100780c */ /* 0x000fe40000764270 */
[C---:B------:R-:W-:Y:S02]  /*7240*/  ISETP.LT.OR P2, PT, R175.reuse, 0x12, P2 ;  /* 0x00000012af00780c */ /* 0x040fe40001741670 */
        /* <DEDUP_REMOVED lines=8> */
[----:B------:R-:W-:Y:S02]  /*72d0*/  ISETP.GT.AND P1, PT, R177, 0x29, P0 ;  /* 0x00000029b100780c */ /* 0x000fe40000724270 */
[----:B------:R-:W-:Y:S02]  /*72e0*/  FSEL R153, R188, -INF , !P3 ;  /* 0xff800000bc997808 */ /* 0x000fe40005800000 */
[----:B------:R-:W-:Y:S02]  /*72f0*/  PLOP3.LUT P3, PT, PT, PT, UP1, 0x40, 0x0 ;  /* 0x000000000000781c */ /* 0x000fe40003f6e818 */
[C---:B------:R-:W-:Y:S02]  /*7300*/  ISETP.LT.OR P2, PT, R175.reuse, 0x22, P2 ;  /* 0x00000022af00780c */ /* 0x040fe40001741670 */
[----:B------:R-:W-:-:S02]  /*7310*/  ISETP.LT.OR P4, PT, R175, 0x29, P4 ;  /* 0x00000029af00780c */ /* 0x000fc40002781670 */
[----:B------:R-:W-:Y:S02]  /*7320*/  ISETP.LT.OR P1, PT, R175, 0x2a, P1 ;  /* 0x0000002aaf00780c */ /* 0x000fe40000f21670 */
[----:B------:R-:W-:Y:S02]  /*7330*/  FSEL R169, R169, -INF , !P2 ;  /* 0xff800000a9a97808 */ /* 0x000fe40005000000 */
[----:B--2---:R-:W-:Y:S02]  /*7340*/  FSEL R165, R186, -INF , !P4 ;  /* 0xff800000baa57808 */ /* 0x004fe40006000000 */
[----:B------:R-:W-:Y:S02]  /*7350*/  FSEL R163, R187, -INF , !P1 ;  /* 0xff800000bba37808 */ /* 0x000fe40004800000 */
[C---:B------:R-:W-:Y:S02]  /*7360*/  ISETP.GT.AND P2, PT, R177.reuse, 0x31, P0 ;  /* 0x00000031b100780c */ /* 0x040fe40000744270 */
[----:B------:R-:W-:-:S02]  /*7370*/  ISETP.GT.AND P4, PT, R177, 0x38, P0 ;  /* 0x00000038b100780c */ /* 0x000fc40000784270 */
[----:B------:R-:W-:Y:S02]  /*7380*/  ISETP.GT.AND P1, PT, R177, 0x39, P0 ;  /* 0x00000039b100780c */ /* 0x000fe40000724270 */
[C---:B------:R-:W-:Y:S02]  /*7390*/  ISETP.LT.OR P2, PT, R175.reuse, 0x32, P2 ;  /* 0x00000032af00780c */ /* 0x040fe40001741670 */
[C---:B------:R-:W-:Y:S02]  /*73a0*/  ISETP.LT.OR P4, PT, R175.reuse, 0x39, P4 ;  /* 0x00000039af00780c */ /* 0x040fe40002781670 */
[----:B------:R-:W-:Y:S02]  /*73b0*/  ISETP.LT.OR P1, PT, R175, 0x3a, P1 ;  /* 0x0000003aaf00780c */ /* 0x000fe40000f21670 */
[----:B---3--:R-:W-:Y:S01]  /*73c0*/  IADD3 R175, R178, R179, RZ ;  /* 0x000000b3b2af7210 */ /* 0x008fe20007ffe0ff */
[----:B------:R-:W-:Y:S01]  /*73d0*/  IMAD.IADD R178, R190, 0x1, R179 ;  /* 0x00000001beb27824 */ /* 0x000fe200078e02b3 */
[----:B------:R-:W-:-:S02]  /*73e0*/  FSEL R164, R189, -INF , !P2 ;  /* 0xff800000bda47808 */ /* 0x000fc40005000000 */
[----:B------:R-:W-:Y:S02]  /*73f0*/  FSEL R154, R180, -INF , !P4 ;  /* 0xff800000b49a7808 */ /* 0x000fe40006000000 */
[----:B------:R-:W-:Y:S01]  /*7400*/  FSEL R22, R181, -INF , !P1 ;  /* 0xff800000b5167808 */ /* 0x000fe20004800000 */
[----:B------:R-:W-:Y:S06]  /*7410*/  @P3 BRA `(.L_x_4794) ;  /* 0x0000000000603947 */ /* 0x000fec0003800000 */
[----:B------:R-:W-:Y:S01]  /*7420*/  IMAD.U32 R180, RZ, RZ, UR11 ;  /* 0x0000000bffb47e24 */ /* 0x000fe2000f8e00ff */
[----:B------:R-:W-:Y:S03]  /*7430*/  BSSY B0, `(.L_x_4795) ;  /* 0x0000012000007945 */ /* 0x000fe60003800000 */
[----:B------:R-:W-:-:S04]  /*7440*/  IMAD R21, R180, UR39, R179 ;  /* 0x00000027b4157c24 */ /* 0x000fc8000f8e02b3 */
[----:B------:R-:W-:-:S05]  /*7450*/  VIADD R21, R21, -UR18 ;  /* 0x8000001215157c36 */ /* 0x000fca0008000000 */
[----:B------:R-:W-:-:S13]  /*7460*/  ISETP.GT.AND P1, PT, R21, -0x1, PT ;  /* 0xffffffff1500780c */ /* 0x000fda0003f24270 */
[----:B------:R-:W-:Y:S05]  /*7470*/  @P1 BRA `(.L_x_4796) ;  /* 0x0000000000201947 */ /* 0x000fea0003800000 */
[----:B------:R-:W-:Y:S02]  /*7480*/  MOV R182, UR30 ;  /* 0x0000001e00b67c02 */ /* 0x000fe40008000f00 */
[----:B------:R-:W-:Y:S02]  /*7490*/  LOP3.LUT R21, RZ, R21, RZ, 0x33, !PT ;  /* 0x00000015ff157212 */ /* 0x000fe400078e33ff */
[----:B------:R-:W-:-:S13]  /*74a0*/  ISETP.NE.AND P1, PT, R182, 0x1, PT ;  /* 0x00000001b600780c */ /* 0x000fda0003f25270 */
[----:B------:R-:W0:Y:S02]  /*74b0*/  @P1 LDC.64 R180, c[0x0][0x9e8] ;  /* 0x00027a00ffb41b82 */ /* 0x000e240000000a00 */
[----:B0-----:R-:W-:-:S05]  /*74c0*/  @P1 IMAD.HI.U32 R180, R21, R180, RZ ;  /* 0x000000b415b41227 */ /* 0x001fca00078e00ff */
[----:B------:R-:W-:-:S04]  /*74d0*/  @P1 SHF.R.U32.HI R21, RZ, R181, R180 ;  /* 0x000000b5ff151219 */ /* 0x000fc800000116b4 */
[----:B------:R-:W-:Y:S01]  /*74e0*/  LOP3.LUT R21, RZ, R21, RZ, 0x33, !PT ;  /* 0x00000015ff157212 */ /* 0x000fe200078e33ff */
[----:B------:R-:W-:Y:S06]  /*74f0*/  BRA `(.L_x_4797) ;  /* 0x0000000000147947 */ /* 0x000fec0003800000 */
.L_x_4796:
[----:B------:R-:W-:-:S05]  /*7500*/  IMAD.U32 R182, RZ, RZ, UR30 ;  /* 0x0000001effb67e24 */ /* 0x000fca000f8e00ff */
[----:B------:R-:W-:-:S13]  /*7510*/  ISETP.NE.AND P1, PT, R182, 0x1, PT ;  /* 0x00000001b600780c */ /* 0x000fda0003f25270 */
[----:B------:R-:W0:Y:S02]  /*7520*/  @P1 LDC.64 R180, c[0x0][0x9e8] ;  /* 0x00027a00ffb41b82 */ /* 0x000e240000000a00 */
[----:B0-----:R-:W-:-:S05]  /*7530*/  @P1 IMAD.HI.U32 R180, R21, R180, RZ ;  /* 0x000000b415b41227 */ /* 0x001fca00078e00ff */
[----:B------:R-:W-:-:S07]  /*7540*/  @P1 SHF.R.U32.HI R21, RZ, R181, R180 ;  /* 0x000000b5ff151219 */ /* 0x000fce00000116b4 */
.L_x_4797:
[----:B------:R-:W-:Y:S05]  /*7550*/  BSYNC B0 ;  /* 0x0000000000007941 */ /* 0x000fea0003800000 */
.L_x_4795:
[----:B------:R-:W-:-:S04]  /*7560*/  IMAD R21, R21, R182, -UR10 ;  /* 0x8000000a15157e24 */ /* 0x000fc8000f8e02b6 */
[----:B------:R-:W-:-:S05]  /*7570*/  IMAD.IADD R21, R21, 0x1, -R0 ;  /* 0x0000000115157824 */ /* 0x000fca00078e0a00 */
[----:B------:R-:W-:Y:S02]  /*7580*/  VIADDMNMX R175, R21, R182, R175, PT ;  /* 0x000000b615af7246 */ /* 0x000fe400038001af */
[----:B------:R-:W-:-:S07]  /*7590*/  VIMNMX R178, R178, R21, !PT ;  /* 0x00000015b2b27248 */ /* 0x000fce0007fe0100 */
.L_x_4794:
[----:B------:R-:W-:Y:S01]  /*75a0*/  FMNMX.FTZ R21, R176, R5, !PT ;  /* 0x00000005b0157209 */ /* 0x000fe20007810000 */
[----:B------:R-:W-:Y:S01]  /*75b0*/  UMOV UR10, UR26 ;  /* 0x0000001a000a7c82 */ /* 0x000fe20008000000 */
[----:B------:R-:W-:Y:S02]  /*75c0*/  ISETP.GT.AND P2, PT, R178, RZ, P0 ;  /* 0x000000ffb200720c */ /* 0x000fe40000744270 */
[----:B------:R-:W-:Y:S02]  /*75d0*/  FMNMX.FTZ R180, R174, R21, !PT ;  /* 0x00000015aeb47209 */ /* 0x000fe40007810000 */
[----:B------:R-:W-:Y:S02]  /*75e0*/  ISETP.GT.AND P1, PT, R178, 0x1, P0 ;  /* 0x00000001b200780c */ /* 0x000fe40000724270 */
[----:B------:R-:W-:Y:S02]  /*75f0*/  FMNMX.FTZ R21, R173, R180, !PT ;  /* 0x000000b4ad157209 */ /* 0x000fe40007810000 */
[----:B------:R-:W-:-:S02]  /*7600*/  ISETP.LT.OR P2, PT, R175, 0x1, P2 ;  /* 0x00000001af00780c */ /* 0x000fc40001741670 */
[----:B------:R-:W-:Y:S02]  /*7610*/  FMNMX.FTZ R180, R172, R21, !PT ;  /* 0x00000015acb47209 */ /* 0x000fe40007810000 */
[----:B------:R-:W-:Y:S02]  /*7620*/  ISETP.GT.AND P3, PT, R178, 0x8, P0 ;  /* 0x00000008b200780c */ /* 0x000fe40000764270 */
[----:B------:R-:W-:Y:S02]  /*7630*/  FMNMX.FTZ R180, R167, R180, !PT ;  /* 0x000000b4a7b47209 */ /* 0x000fe40007810000 */
[----:B------:R-:W-:Y:S02]  /*7640*/  ISETP.LT.OR P1, PT, R175, 0x2, P1 ;  /* 0x00000002af00780c */ /* 0x000fe40000f21670 */
[----:B------:R-:W-:Y:S02]  /*7650*/  FMNMX.FTZ R21, R171, R180, !PT ;  /* 0x000000b4ab157209 */ /* 0x000fe40007810000 */
[----:B------:R-:W-:-:S02]  /*7660*/  FSEL R15, R15, -INF , !P2 ;  /* 0xff8000000f0f7808 */ /* 0x000fc40005000000 */
        /* <DEDUP_REMOVED lines=15> */
[----:B------:R-:W-:Y:S02]  /*7760*/  FSEL R18, R18, -INF , !P4 ;  /* 0xff80000012127808 */ /* 0x000fe40006000000 */
[----:B------:R-:W-:Y:S02]  /*7770*/  FMNMX.FTZ R21, R154, R21, !PT ;  /* 0x000000159a157209 */ /* 0x000fe40007810000 */
[----:B------:R-:W-:-:S02]  /*7780*/  ISETP.LT.OR P1, PT, R175, 0x11, P1 ;  /* 0x00000011af00780c */ /* 0x000fc40000f21670 */
[----:B------:R-:W-:Y:S02]  /*7790*/  FMNMX.FTZ R177, R22, R21, !PT ;  /* 0x0000001516b17209 */ /* 0x000fe40007810000 */
[C---:B------:R-:W-:Y:S02]  /*77a0*/  ISETP.GT.AND P2, PT, R178.reuse, 0x19, P0 ;  /* 0x00000019b200780c */ /* 0x040fe40000744270 */
[----:B------:R-:W-:Y:S01]  /*77b0*/  ISETP.GT.AND P4, PT, R178, 0x18, P0 ;  /* 0x00000018b200780c */ /* 0x000fe20000784270 */
[----:B------:R-:W0:Y:S01]  /*77c0*/  SHFL.BFLY PT, R180, R177, 0x2, 0x1f ;  /* 0x0c401f00b1b47f89 */ /* 0x000e2200000e0000 */
[----:B------:R-:W-:Y:S02]  /*77d0*/  ISETP.LT.OR P3, PT, R175, 0x12, P3 ;  /* 0x00000012af00780c */ /* 0x000fe40001f61670 */
[----:B------:R-:W-:Y:S02]  /*77e0*/  FSEL R19, R19, -INF , !P1 ;  /* 0xff80000013137808 */ /* 0x000fe40004800000 */
[----:B------:R-:W-:-:S02]  /*77f0*/  ISETP.LT.OR P2, PT, R175, 0x1a, P2 ;  /* 0x0000001aaf00780c */ /* 0x000fc40001741670 */
[----:B------:R-:W-:Y:S02]  /*7800*/  ISETP.LT.OR P4, PT, R175, 0x19, P4 ;  /* 0x00000019af00780c */ /* 0x000fe40002781670 */
[----:B------:R-:W-:Y:S02]  /*7810*/  FSEL R20, R20, -INF , !P3 ;  /* 0xff80000014147808 */ /* 0x000fe40005800000 */
[----:B------:R-:W-:Y:S02]  /*7820*/  FSEL R152, R152, -INF , !P2 ;  /* 0xff80000098987808 */ /* 0x000fe40005000000 */
[C---:B------:R-:W-:Y:S02]  /*7830*/  ISETP.GT.AND P1, PT, R178.reuse, 0x20, P0 ;  /* 0x00000020b200780c */ /* 0x040fe40000724270 */
[----:B------:R-:W-:Y:S02]  /*7840*/  FSEL R23, R23, -INF , !P4 ;  /* 0xff80000017177808 */ /* 0x000fe40006000000 */
[----:B------:R-:W-:-:S02]  /*7850*/  ISETP.GT.AND P3, PT, R178, 0x21, P0 ;  /* 0x00000021b200780c */ /* 0x000fc40000764270 */
[C---:B------:R-:W-:Y:S02]  /*7860*/  ISETP.LT.OR P1, PT, R175.reuse, 0x21, P1 ;  /* 0x00000021af00780c */ /* 0x040fe40000f21670 */
[C---:B------:R-:W-:Y:S02]  /*7870*/  ISETP.GT.AND P4, PT, R178.reuse, 0x28, P0 ;  /* 0x00000028b200780c */ /* 0x040fe40000784270 */
[----:B------:R-:W-:Y:S02]  /*7880*/  ISETP.LT.OR P3, PT, R175, 0x22, P3 ;  /* 0x00000022af00780c */ /* 0x000fe40001f61670 */
[----:B0-----:R-:W-:Y:S02]  /*7890*/  FMNMX.FTZ R180, R177, R180, !PT ;  /* 0x000000b4b1b47209 */ /* 0x001fe40007810000 */
[----:B------:R-:W-:Y:S02]  /*78a0*/  FMNMX.FTZ R177, R15, R6, !PT ;  /* 0x000000060fb17209 */ /* 0x000fe40007810000 */
[----:B------:R-:W-:Y:S01]  /*78b0*/  FSEL R155, R155, -INF , !P1 ;  /* 0xff8000009b9b7808 */ /* 0x000fe20004800000 */
[----:B------:R-:W0:Y:S01]  /*78c0*/  SHFL.BFLY PT, R21, R180, 0x1, 0x1f ;  /* 0x0c201f00b4157f89 */ /* 0x000e2200000e0000 */
[----:B------:R-:W-:-:S02]  /*78d0*/  ISETP.GT.AND P1, PT, R178, 0x29, P0 ;  /* 0x00000029b200780c */ /* 0x000fc40000724270 */
[----:B------:R-:W-:Y:S02]  /*78e0*/  FSEL R156, R156, -INF , !P3 ;  /* 0xff8000009c9c7808 */ /* 0x000fe40005800000 */
[C---:B------:R-:W-:Y:S02]  /*78f0*/  ISETP.LT.OR P4, PT, R175.reuse, 0x29, P4 ;  /* 0x00000029af00780c */ /* 0x040fe40002781670 */
[C---:B------:R-:W-:Y:S02]  /*7900*/  ISETP.GT.AND P3, PT, R178.reuse, 0x30, P0 ;  /* 0x00000030b200780c */ /* 0x040fe40000764270 */
[----:B------:R-:W-:Y:S02]  /*7910*/  ISETP.LT.OR P1, PT, R175, 0x2a, P1 ;  /* 0x0000002aaf00780c */ /* 0x000fe40000f21670 */
[----:B------:R-:W-:Y:S02]  /*7920*/  FSEL R157, R157, -INF , !P4 ;  /* 0xff8000009d9d7808 */ /* 0x000fe40006000000 */
[----:B------:R-:W-:-:S02]  /*7930*/  ISETP.GT.AND P4, PT, R178, 0x31, P0 ;  /* 0x00000031b200780c */ /* 0x000fc40000784270 */
[----:B------:R-:W-:Y:S02]  /*7940*/  FSEL R158, R158, -INF , !P1 ;  /* 0xff8000009e9e7808 */ /* 0x000fe40004800000 */
[C---:B------:R-:W-:Y:S02]  /*7950*/  ISETP.LT.OR P3, PT, R175.reuse, 0x31, P3 ;  /* 0x00000031af00780c */ /* 0x040fe40001f61670 */
[----:B------:R-:W-:Y:S02]  /*7960*/  ISETP.GT.AND P1, PT, R178, 0x38, P0 ;  /* 0x00000038b200780c */ /* 0x000fe40000724270 */
[----:B------:R-:W-:Y:S02]  /*7970*/  ISETP.LT.OR P4, PT, R175, 0x32, P4 ;  /* 0x00000032af00780c */ /* 0x000fe40002781670 */
[----:B------:R-:W-:Y:S02]  /*7980*/  FSEL R159, R159, -INF , !P3 ;  /* 0xff8000009f9f7808 */ /* 0x000fe40005800000 */
[----:B0-----:R-:W-:-:S02]  /*7990*/  FMNMX.FTZ R21, R180, R21, !PT ;  /* 0x00000015b4157209 */ /* 0x001fc40007810000 */
[----:B------:R-:W-:Y:S02]  /*79a0*/  FMNMX.FTZ R180, R16, R177, !PT ;  /* 0x000000b110b47209 */ /* 0x000fe40007810000 */
[C---:B------:R-:W-:Y:S01]  /*79b0*/  FSETP.NEU.FTZ.AND P2, PT, R21.reuse, -INF , PT ;  /* 0xff8000001500780b */ /* 0x040fe20003f5d000 */
[----:B------:R-:W-:Y:S01]  /*79c0*/  FMUL.FTZ R179, R21, UR10 ;  /* 0x0000000a15b37c20 */ /* 0x000fe20008410000 */
[----:B------:R-:W-:Y:S02]  /*79d0*/  FMNMX.FTZ R177, R17, R180, !PT ;  /* 0x000000b411b17209 */ /* 0x000fe40007810000 */
[----:B------:R-:W-:Y:S02]  /*79e0*/  ISETP.GT.AND P0, PT, R178, 0x39, P0 ;  /* 0x00000039b200780c */ /* 0x000fe40000704270 */
[----:B------:R-:W-:Y:S02]  /*79f0*/  FMNMX.FTZ R180, R18, R177, !PT ;  /* 0x000000b112b47209 */ /* 0x000fe40007810000 */
[----:B------:R-:W-:-:S02]  /*7a00*/  FSEL R181, R179, RZ, P2 ;  /* 0x000000ffb3b57208 */ /* 0x000fc40001000000 */
[----:B------:R-:W-:Y:S02]  /*7a10*/  FMNMX.FTZ R177, R19, R180, !PT ;  /* 0x000000b413b17209 */ /* 0x000fe40007810000 */
[----:B------:R-:W-:Y:S01]  /*7a20*/  ISETP.LT.OR P1, PT, R175, 0x39, P1 ;  /* 0x00000039af00780c */ /* 0x000fe20000f21670 */
[--C-:B------:R-:W-:Y:S01]  /*7a30*/  FFMA.FTZ R178, R173, UR10, -R181.reuse ;  /* 0x0000000aadb27c23 */ /* 0x100fe200080108b5 */
[----:B------:R-:W-:Y:S01]  /*7a40*/  FMNMX.FTZ R180, R20, R177, !PT ;  /* 0x000000b114b47209 */ /* 0x000fe20007810000 */
[--C-:B------:R-:W-:Y:S01]  /*7a50*/  FFMA.FTZ R174, R174, UR10, -R181.reuse ;  /* 0x0000000aaeae7c23 */ /* 0x100fe200080108b5 */
[----:B------:R-:W-:Y:S01]  /*7a60*/  FSEL R173, R160, -INF , !P4 ;  /* 0xff800000a0ad7808 */ /* 0x000fe20006000000 */
[--C-:B------:R-:W-:Y:S01]  /*7a70*/  FFMA.FTZ R167, R167, UR10, -R181.reuse ;  /* 0x0000000aa7a77c23 */ /* 0x100fe200080108b5 */
[----:B------:R-:W-:Y:S01]  /*7a80*/  FMNMX.FTZ R177, R23, R180, !PT ;  /* 0x000000b417b17209 */ /* 0x000fe20007810000 */
[--C-:B------:R-:W-:Y:S01]  /*7a90*/  FFMA.FTZ R180, R176, UR10, -R181.reuse ;  /* 0x0000000ab0b47c23 */ /* 0x100fe200080108b5 */
[----:B------:R-:W-:Y:S01]  /*7aa0*/  ISETP.LT.OR P0, PT, R175, 0x3a, P0 ;  /* 0x0000003aaf00780c */ /* 0x000fe20000701670 */
[----:B------:R0:W-:Y:S01]  /*7ab0*/  MUFU.EX2 R160, R178 ;  /* 0x000000b200a07308 */ /* 0x0001e20000000800 */
[----:B------:R-:W-:Y:S01]  /*7ac0*/  FMNMX.FTZ R176, R152, R177, !PT ;  /* 0x000000b198b07209 */ /* 0x000fe20007810000 */
[--C-:B------:R-:W-:Y:S01]  /*7ad0*/  FFMA.FTZ R175, R172, UR10, -R181.reuse ;  /* 0x0000000aacaf7c23 */ /* 0x100fe200080108b5 */
[----:B------:R-:W-:Y:S01]  /*7ae0*/  FSEL R161, R161, -INF , !P1 ;  /* 0xff800000a1a17808 */ /* 0x000fe20004800000 */
[--C-:B------:R-:W-:Y:S01]  /*7af0*/  FFMA.FTZ R172, R171, UR10, -R181.reuse ;  /* 0x0000000aabac7c23 */ /* 0x100fe200080108b5 */
[----:B------:R-:W-:Y:S01]  /*7b00*/  FMNMX.FTZ R179, R155, R176, !PT ;  /* 0x000000b09bb37209 */ /* 0x000fe20007810000 */
[--C-:B------:R-:W-:Y:S01]  /*7b10*/  FFMA.FTZ R171, R170, UR10, -R181.reuse ;  /* 0x0000000aaaab7c23 */ /* 0x100fe200080108b5 */
[----:B------:R-:W-:Y:S01]  /*7b20*/  FSEL R162, R162, -INF , !P0 ;  /* 0xff800000a2a27808 */ /* 0x000fe20004000000 */
[----:B------:R-:W-:Y:S01]  /*7b30*/  MUFU.EX2 R177, R180 ;  /* 0x000000b400b17308 */ /* 0x000fe20000000800 */
[----:B------:R-:W-:Y:S01]  /*7b40*/  FMNMX.FTZ R176, R156, R179, !PT ;  /* 0x000000b39cb07209 */ /* 0x000fe20007810000 */
[--C-:B------:R-:W-:Y:S01]  /*7b50*/  FFMA.FTZ R166, R166, UR10, -R181.reuse ;  /* 0x0000000aa6a67c23 */ /* 0x100fe200080108b5 */
[----:B------:R-:W-:Y:S01]  /*7b60*/  FSEL R170, R21, RZ, P2 ;  /* 0x000000ff15aa7208 */ /* 0x000fe20001000000 */
[--C-:B------:R-:W-:Y:S01]  /*7b70*/  FFMA.FTZ R169, R169, UR10, -R181.reuse ;  /* 0x0000000aa9a97c23 */ /* 0x100fe200080108b5 */
[----:B------:R-:W-:Y:S01]  /*7b80*/  FMNMX.FTZ R179, R157, R176, !PT ;  /* 0x000000b09db37209 */ /* 0x000fe20007810000 */
[--C-:B------:R-:W-:Y:S01]  /*7b90*/  FFMA.FTZ R165, R165, UR10, -R181.reuse ;  /* 0x0000000aa5a57c23 */ /* 0x100fe200080108b5 */
[----:B------:R-:W-:Y:S01]  /*7ba0*/  FFMA.FTZ R153, R153, UR10, -R181 ;  /* 0x0000000a99997c23 */ /* 0x000fe200080108b5 */
[----:B------:R-:W-:Y:S01]  /*7bb0*/  FADD.FTZ R170, -R170, R5 ;  /* 0x00000005aaaa7221 */ /* 0x000fe20000010100 */
[----:B------:R-:W-:Y:S01]  /*7bc0*/  FMNMX.FTZ R176, R158, R179, !PT ;  /* 0x000000b39eb07209 */ /* 0x000fe20007810000 */
[----:B------:R-:W-:Y:S01]  /*7bd0*/  MUFU.EX2 R174, R174 ;  /* 0x000000ae00ae7308 */ /* 0x000fe20000000800 */
[--C-:B------:R-:W-:Y:S01]  /*7be0*/  FFMA.FTZ R164, R164, UR10, -R181.reuse ;  /* 0x0000000aa4a47c23 */ /* 0x100fe200080108b5 */
[----:B------:R-:W-:Y:S01]  /*7bf0*/  FMUL.FTZ R170, R170, UR10 ;  /* 0x0000000aaaaa7c20 */ /* 0x000fe20008410000 */
[----:B------:R-:W-:Y:S01]  /*7c00*/  FMNMX.FTZ R176, R159, R176, !PT ;  /* 0x000000b09fb07209 */ /* 0x000fe20007810000 */
[----:B------:R-:W-:Y:S01]  /*7c10*/  FFMA.FTZ R154, R154, UR10, -R181 ;  /* 0x0000000a9a9a7c23 */ /* 0x000fe200080108b5 */
[----:B------:R-:W-:-:S02]  /*7c20*/  ISETP.NE.AND P0, PT, R3, RZ, PT ;  /* 0x000000ff0300720c */ /* 0x000fc40003f05270 */
[----:B------:R-:W-:Y:S01]  /*7c30*/  FMNMX.FTZ R176, R173, R176, !PT ;  /* 0x000000b0adb07209 */ /* 0x000fe20007810000 */
[----:B------:R-:W2:Y:S03]  /*7c40*/  MUFU.EX2 R170, R170 ;  /* 0x000000aa00aa7308 */ /* 0x000ea60000000800 */
[----:B------:R-:W-:Y:S01]  /*7c50*/  FMNMX.FTZ R179, R161, R176, !PT ;  /* 0x000000b0a1b37209 */ /* 0x000fe20007810000 */
[----:B------:R-:W-:-:S03]  /*7c60*/  FFMA.FTZ R176, R168, UR10, -R181 ;  /* 0x0000000aa8b07c23 */ /* 0x000fc600080108b5 */
[----:B------:R-:W-:Y:S01]  /*7c70*/  FMNMX.FTZ R179, R162, R179, !PT ;  /* 0x000000b3a2b37209 */ /* 0x000fe20007810000 */
[----:B------:R-:W3:Y:S04]  /*7c80*/  MUFU.EX2 R175, R175 ;  /* 0x000000af00af7308 */ /* 0x000ee80000000800 */
[----:B0-----:R-:W0:Y:S04]  /*7c90*/  SHFL.BFLY PT, R178, R179, 0x2, 0x1f ;  /* 0x0c401f00b3b27f89 */ /* 0x001e2800000e0000 */
[----:B------:R-:W4:Y:S01]  /*7ca0*/  MUFU.EX2 R167, R167 ;  /* 0x000000a700a77308 */ /* 0x000f220000000800 */
[----:B--2---:R-:W-:Y:S01]  /*7cb0*/  FFMA.FTZ R183, R170, R8, R177 ;  /* 0x00000008aab77223 */ /* 0x004fe200000100b1 */
[-C--:B------:R-:W-:Y:S01]  /*7cc0*/  FMUL.FTZ R24, R24, R170.reuse ;  /* 0x000000aa18187220 */ /* 0x080fe20000410000 */
[-C--:B------:R-:W-:Y:S01]  /*7cd0*/  FMUL.FTZ R25, R25, R170.reuse ;  /* 0x000000aa19197220 */ /* 0x080fe20000410000 */
[-C--:B------:R-:W-:Y:S01]  /*7ce0*/  FMUL.FTZ R28, R28, R170.reuse ;  /* 0x000000aa1c1c7220 */ /* 0x080fe20000410000 */
[----:B------:R-:W-:Y:S01]  /*7cf0*/  FADD.FTZ R183, R174, R183 ;  /* 0x000000b7aeb77221 */ /* 0x000fe20000010000 */
[-C--:B------:R-:W-:Y:S01]  /*7d00*/  FMUL.FTZ R29, R29, R170.reuse ;  /* 0x000000aa1d1d7220 */ /* 0x080fe20000410000 */
[-C--:B------:R-:W-:Y:S01]  /*7d10*/  FMUL.FTZ R32, R32, R170.reuse ;  /* 0x000000aa20207220 */ /* 0x080fe20000410000 */
[----:B------:R-:W2:Y:S01]  /*7d20*/  MUFU.EX2 R172, R172 ;  /* 0x000000ac00ac7308 */ /* 0x000ea20000000800 */
[----:B------:R-:W-:Y:S01]  /*7d30*/  FADD.FTZ R8, R160, R183 ;  /* 0x000000b7a0087221 */ /* 0x000fe20000010000 */
[-C--:B------:R-:W-:Y:S01]  /*7d40*/  FMUL.FTZ R33, R33, R170.reuse ;  /* 0x000000aa21217220 */ /* 0x080fe20000410000 */
[-C--:B------:R-:W-:Y:S01]  /*7d50*/  FMUL.FTZ R36, R36, R170.reuse ;  /* 0x000000aa24247220 */ /* 0x080fe20000410000 */
[-C--:B------:R-:W-:Y:S01]  /*7d60*/  FMUL.FTZ R37, R37, R170.reuse ;  /* 0x000000aa25257220 */ /* 0x080fe20000410000 */
[----:B---3--:R-:W-:Y:S01]  /*7d70*/  FADD.FTZ R8, R175, R8 ;  /* 0x00000008af087221 */ /* 0x008fe20000010000 */
[-C--:B------:R-:W-:Y:S01]  /*7d80*/  FMUL.FTZ R40, R40, R170.reuse ;  /* 0x000000aa28287220 */ /* 0x080fe20000410000 */
[-C--:B------:R-:W-:Y:S01]  /*7d90*/  FMUL.FTZ R41, R41, R170.reuse ;  /* 0x000000aa29297220 */ /* 0x080fe20000410000 */
[----:B------:R-:W3:Y:S01]  /*7da0*/  MUFU.EX2 R166, R166 ;  /* 0x000000a600a67308 */ /* 0x000ee20000000800 */
[-C--:B------:R-:W-:Y:S01]  /*7db0*/  FMUL.FTZ R44, R44, R170.reuse ;  /* 0x000000aa2c2c7220 */ /* 0x080fe20000410000 */
[-C--:B------:R-:W-:Y:S01]  /*7dc0*/  FMUL.FTZ R45, R45, R170.reuse ;  /* 0x000000aa2d2d7220 */ /* 0x080fe20000410000 */
[----:B------:R-:W-:Y:S01]  /*7dd0*/  FMUL.FTZ R48, R48, R170 ;  /* 0x000000aa30307220 */ /* 0x000fe20000410000 */
[----:B0-----:R-:W-:Y:S01]  /*7de0*/  FMNMX.FTZ R168, R179, R178, !PT ;  /* 0x000000b2b3a87209 */ /* 0x001fe20007810000 */
[--C-:B------:R-:W-:Y:S01]  /*7df0*/  FFMA.FTZ R178, R163, UR10, -R181.reuse ;  /* 0x0000000aa3b27c23 */ /* 0x100fe200080108b5 */
[----:B------:R-:W-:Y:S01]  /*7e00*/  FFMA.FTZ R181, R22, UR10, -R181 ;  /* 0x0000000a16b57c23 */ /* 0x000fe200080108b5 */
[-C--:B------:R-:W-:Y:S01]  /*7e10*/  FMUL.FTZ R49, R49, R170.reuse ;  /* 0x000000aa31317220 */ /* 0x080fe20000410000 */
[----:B------:R-:W0:Y:S01]  /*7e20*/  MUFU.EX2 R171, R171 ;  /* 0x000000ab00ab7308 */ /* 0x000e220000000800 */
[----:B------:R-:W5:Y:S01]  /*7e30*/  SHFL.BFLY PT, R179, R168, 0x1, 0x1f ;  /* 0x0c201f00a8b37f89 */ /* 0x000f6200000e0000 */
[-C--:B------:R-:W-:Y:S01]  /*7e40*/  FMUL.FTZ R52, R52, R170.reuse ;  /* 0x000000aa34347220 */ /* 0x080fe20000410000 */
        /* <DEDUP_REMOVED lines=21> */
[----:B------:R4:W-:Y:S01]  /*7fa0*/  MUFU.EX2 R163, R153 ;  /* 0x0000009900a37308 */ /* 0x0009e20000000800 */
[----:B-----5:R-:W-:Y:S01]  /*7fb0*/  FMNMX.FTZ R168, R168, R179, !PT ;  /* 0x000000b3a8a87209 */ /* 0x020fe20007810000 */
[-C--:B------:R-:W-:Y:S01]  /*7fc0*/  FMUL.FTZ R92, R92, R170.reuse ;  /* 0x000000aa5c5c7220 */ /* 0x080fe20000410000 */
[-C--:B------:R-:W-:Y:S01]  /*7fd0*/  FMUL.FTZ R93, R93, R170.reuse ;  /* 0x000000aa5d5d7220 */ /* 0x080fe20000410000 */
[-C--:B------:R-:W-:Y:S01]  /*7fe0*/  FMUL.FTZ R96, R96, R170.reuse ;  /* 0x000000aa60607220 */ /* 0x080fe20000410000 */
[C---:B------:R-:W-:Y:S01]  /*7ff0*/  FSETP.NEU.FTZ.AND P1, PT, R168.reuse, -INF , PT ;  /* 0xff800000a800780b */ /* 0x040fe20003f3d000 */
[----:B------:R-:W-:Y:S01]  /*8000*/  FMUL.FTZ R5, R168, UR10 ;  /* 0x0000000aa8057c20 */ /* 0x000fe20008410000 */
[----:B------:R-:W-:Y:S01]  /*8010*/  FMUL.FTZ R97, R97, R170 ;  /* 0x000000aa61617220 */ /* 0x000fe20000410000 */
[----:B------:R-:W5:Y:S01]  /*8020*/  MUFU.EX2 R165, R165 ;  /* 0x000000a500a57308 */ /* 0x000f620000000800 */
[----:B----4-:R-:W-:-:S02]  /*8030*/  IMAD.U32 R153, RZ, RZ, UR24 ;  /* 0x00000018ff997e24 */ /* 0x010fc4000f8e00ff */
[-C--:B------:R-:W-:Y:S01]  /*8040*/  FMUL.FTZ R100, R100, R170.reuse ;  /* 0x000000aa64647220 */ /* 0x080fe20000410000 */
[----:B------:R-:W-:Y:S01]  /*8050*/  FSEL R182, R5, RZ, P1 ;  /* 0x000000ff05b67208 */ /* 0x000fe20000800000 */
[-C--:B------:R-:W-:Y:S01]  /*8060*/  FMUL.FTZ R101, R101, R170.reuse ;  /* 0x000000aa65657220 */ /* 0x080fe20000410000 */
[----:B------:R-:W-:Y:S01]  /*8070*/  FSEL R5, R168, RZ, P1 ;  /* 0x000000ffa8057208 */ /* 0x000fe20000800000 */
[-C--:B------:R-:W-:Y:S01]  /*8080*/  FMUL.FTZ R104, R104, R170.reuse ;  /* 0x000000aa68687220 */ /* 0x080fe20000410000 */
[----:B------:R-:W-:Y:S01]  /*8090*/  FMUL.FTZ R105, R105, R170 ;  /* 0x000000aa69697220 */ /* 0x000fe20000410000 */
[----:B------:R-:W-:Y:S01]  /*80a0*/  FFMA.FTZ R22, R15, UR10, -R182 ;  /* 0x0000000a0f167c23 */ /* 0x000fe200080108b6 */
[----:B------:R-:W-:Y:S01]  /*80b0*/  FADD.FTZ R15, R167, R8 ;  /* 0x00000008a70f7221 */ /* 0x000fe20000010000 */
[----:B------:R-:W-:Y:S01]  /*80c0*/  FADD.FTZ R5, -R5, R6 ;  /* 0x0000000605057221 */ /* 0x000fe20000010100 */
[----:B------:R-:W4:Y:S01]  /*80d0*/  MUFU.EX2 R178, R178 ;  /* 0x000000b200b27308 */ /* 0x000f220000000800 */
[----:B------:R-:W-:Y:S01]  /*80e0*/  @!P0 LEA R8, R153, R2, 0x6 ;  /* 0x0000000299088211 */ /* 0x000fe200078e30ff */
[----:B--2---:R-:W-:Y:S01]  /*80f0*/  FADD.FTZ R15, R172, R15 ;  /* 0x0000000fac0f7221 */ /* 0x004fe20000010000 */
[----:B------:R-:W-:Y:S01]  /*8100*/  FMUL.FTZ R5, R5, UR10 ;  /* 0x0000000a05057c20 */ /* 0x000fe20008410000 */
[--C-:B------:R-:W-:Y:S01]  /*8110*/  FFMA.FTZ R153, R16, UR10, -R182.reuse ;  /* 0x0000000a10997c23 */ /* 0x100fe200080108b6 */
[--C-:B------:R-:W-:Y:S01]  /*8120*/  FFMA.FTZ R17, R17, UR10, -R182.reuse ;  /* 0x0000000a11117c23 */ /* 0x100fe200080108b6 */
[----:B---3--:R-:W-:Y:S01]  /*8130*/  FADD.FTZ R6, R166, R15 ;  /* 0x0000000fa6067221 */ /* 0x008fe20000010000 */
[--C-:B------:R-:W-:Y:S01]  /*8140*/  FFMA.FTZ R18, R18, UR10, -R182.reuse ;  /* 0x0000000a12127c23 */ /* 0x100fe200080108b6 */
[----:B------:R-:W-:Y:S01]  /*8150*/  MUFU.EX2 R22, R22 ;  /* 0x0000001600167308 */ /* 0x000fe20000000800 */
[----:B------:R-:W-:Y:S01]  /*8160*/  FFMA.FTZ R19, R19, UR10, -R182 ;  /* 0x0000000a13137c23 */ /* 0x000fe200080108b6 */
[----:B0-----:R-:W-:Y:S01]  /*8170*/  FADD.FTZ R15, R171, R6 ;  /* 0x00000006ab0f7221 */ /* 0x001fe20000010000 */
[--C-:B------:R-:W-:Y:S01]  /*8180*/  FFMA.FTZ R20, R20, UR10, -R182.reuse ;  /* 0x0000000a14147c23 */ /* 0x100fe200080108b6 */
[--C-:B------:R-:W-:Y:S01]  /*8190*/  FFMA.FTZ R183, R161, UR10, -R182.reuse ;  /* 0x0000000aa1b77c23 */ /* 0x100fe200080108b6 */
[--C-:B------:R-:W-:Y:S01]  /*81a0*/  FFMA.FTZ R23, R23, UR10, -R182.reuse ;  /* 0x0000000a17177c23 */ /* 0x100fe200080108b6 */
[----:B-1----:R-:W-:Y:S01]  /*81b0*/  FADD.FTZ R16, R176, R15 ;  /* 0x0000000fb0107221 */ /* 0x002fe20000010000 */
[----:B------:R-:W-:Y:S01]  /*81c0*/  FFMA.FTZ R15, R156, UR10, -R182 ;  /* 0x0000000a9c0f7c23 */ /* 0x000fe200080108b6 */
[----:B------:R-:W0:Y:S01]  /*81d0*/  MUFU.EX2 R5, R5 ;  /* 0x0000000500057308 */ /* 0x000e220000000800 */
[----:B------:R-:W-:Y:S01]  /*81e0*/  F2FP.F16.F32.PACK_AB R156, R172, R167 ;  /* 0x000000a7ac9c723e */ /* 0x000fe200000000ff */
[----:B------:R-:W-:Y:S01]  /*81f0*/  FADD.FTZ R16, R169, R16 ;  /* 0x00000010a9107221 */ /* 0x000fe20000010000 */
[--C-:B------:R-:W-:Y:S01]  /*8200*/  FFMA.FTZ R6, R152, UR10, -R182.reuse ;  /* 0x0000000a98067c23 */ /* 0x100fe200080108b6 */
[----:B------:R-:W-:Y:S01]  /*8210*/  @!P0 LEA R8, R8, UR37, 0x2 ;  /* 0x0000002508088c11 */ /* 0x000fe2000f8e10ff */
[----:B------:R-:W-:Y:S01]  /*8220*/  FFMA.FTZ R155, R155, UR10, -R182 ;  /* 0x0000000a9b9b7c23 */ /* 0x000fe200080108b6 */
[----:B-----5:R-:W-:Y:S01]  /*8230*/  FADD.FTZ R185, R165, R16 ;  /* 0x00000010a5b97221 */ /* 0x020fe20000010000 */
[----:B------:R-:W-:Y:S01]  /*8240*/  F2FP.F16.F32.PACK_AB R152, R174, R177 ;  /* 0x000000b1ae98723e */ /* 0x000fe200000000ff */
[----:B------:R-:W1:Y:S01]  /*8250*/  MUFU.EX2 R153, R153 ;  /* 0x0000009900997308 */ /* 0x000e620000000800 */
[----:B------:R-:W-:Y:S01]  /*8260*/  @!P0 STS [R8+0x28800], R170 ;  /* 0x028800aa08008388 */ /* 0x000fe20000000800 */
[----:B----4-:R-:W-:Y:S01]  /*8270*/  FADD.FTZ R16, R178, R185 ;  /* 0x000000b9b2107221 */ /* 0x010fe20000010000 */
[--C-:B------:R-:W-:Y:S01]  /*8280*/  FFMA.FTZ R157, R157, UR10, -R182.reuse ;  /* 0x0000000a9d9d7c23 */ /* 0x100fe200080108b6 */
[--C-:B------:R-:W-:Y:S01]  /*8290*/  FFMA.FTZ R159, R159, UR10, -R182.reuse ;  /* 0x0000000a9f9f7c23 */ /* 0x100fe200080108b6 */
[----:B------:R-:W-:Y:S01]  /*82a0*/  FFMA.FTZ R173, R173, UR10, -R182 ;  /* 0x0000000aadad7c23 */ /* 0x000fe200080108b6 */
[----:B------:R-:W-:Y:S01]  /*82b0*/  FADD.FTZ R161, R163, R16 ;  /* 0x00000010a3a17221 */ /* 0x000fe20000010000 */
[-C--:B------:R-:W-:Y:S01]  /*82c0*/  FMUL.FTZ R108, R108, R170.reuse ;  /* 0x000000aa6c6c7220 */ /* 0x080fe20000410000 */
[----:B------:R-:W2:Y:S01]  /*82d0*/  MUFU.EX2 R164, R164 ;  /* 0x000000a400a47308 */ /* 0x000ea20000000800 */
[----:B0-----:R-:W-:Y:S01]  /*82e0*/  FFMA.FTZ R172, R5, R7, R22 ;  /* 0x0000000705ac7223 */ /* 0x001fe20000010016 */
[----:B------:R0:W-:Y:S01]  /*82f0*/  @!P0 STS [R8+0x28820], R5 ;  /* 0x0288200508008388 */ /* 0x0001e20000000800 */
[-C--:B------:R-:W-:Y:S01]  /*8300*/  FMUL.FTZ R109, R109, R170.reuse ;  /* 0x000000aa6d6d7220 */ /* 0x080fe20000410000 */
[-C--:B------:R-:W-:Y:S01]  /*8310*/  FMUL.FTZ R112, R112, R170.reuse ;  /* 0x000000aa70707220 */ /* 0x080fe20000410000 */
[-C--:B------:R-:W-:Y:S01]  /*8320*/  FMUL.FTZ R113, R113, R170.reuse ;  /* 0x000000aa71717220 */ /* 0x080fe20000410000 */
[-C--:B------:R-:W-:Y:S01]  /*8330*/  FMUL.FTZ R116, R116, R170.reuse ;  /* 0x000000aa74747220 */ /* 0x080fe20000410000 */
[----:B------:R-:W-:Y:S01]  /*8340*/  FMUL.FTZ R117, R117, R170 ;  /* 0x000000aa75757220 */ /* 0x000fe20000410000 */
[----:B------:R-:W3:Y:S01]  /*8350*/  MUFU.EX2 R17, R17 ;  /* 0x0000001100117308 */ /* 0x000ee20000000800 */
[C---:B-1----:R-:W-:Y:S01]  /*8360*/  FADD.FTZ R172, R153.reuse, R172 ;  /* 0x000000ac99ac7221 */ /* 0x042fe20000010000 */
[----:B------:R-:W-:Y:S01]  /*8370*/  F2FP.F16.F32.PACK_AB R153, R153, R22 ;  /* 0x000000169999723e */ /* 0x000fe200000000ff */
[-C--:B------:R-:W-:Y:S01]  /*8380*/  FMUL.FTZ R120, R120, R170.reuse ;  /* 0x000000aa78787220 */ /* 0x080fe20000410000 */
[-C--:B------:R-:W-:Y:S01]  /*8390*/  FMUL.FTZ R121, R121, R170.reuse ;  /* 0x000000aa79797220 */ /* 0x080fe20000410000 */
[-C--:B------:R-:W-:Y:S01]  /*83a0*/  FMUL.FTZ R124, R124, R170.reuse ;  /* 0x000000aa7c7c7220 */ /* 0x080fe20000410000 */
[-C--:B------:R-:W-:Y:S01]  /*83b0*/  FMUL.FTZ R125, R125, R170.reuse ;  /* 0x000000aa7d7d7220 */ /* 0x080fe20000410000 */
[-C--:B------:R-:W-:Y:S01]  /*83c0*/  FMUL.FTZ R128, R128, R170.reuse ;  /* 0x000000aa80807220 */ /* 0x080fe20000410000 */
[----:B------:R1:W4:Y:S01]  /*83d0*/  MUFU.EX2 R179, R154 ;  /* 0x0000009a00b37308 */ /* 0x0003220000000800 */
[C---:B--2---:R-:W-:Y:S01]  /*83e0*/  FADD.FTZ R16, R164.reuse, R161 ;  /* 0x000000a1a4107221 */ /* 0x044fe20000010000 */
[----:B------:R-:W-:Y:S01]  /*83f0*/  F2FP.F16.F32.PACK_AB R164, R164, R163 ;  /* 0x000000a3a4a4723e */ /* 0x000fe200000000ff */
[-C--:B------:R-:W-:Y:S01]  /*8400*/  FMUL.FTZ R129, R129, R170.reuse ;  /* 0x000000aa81817220 */ /* 0x080fe20000410000 */
[-C--:B------:R-:W-:Y:S01]  /*8410*/  FMUL.FTZ R132, R132, R170.reuse ;  /* 0x000000aa84847220 */ /* 0x080fe20000410000 */
[-C--:B------:R-:W-:Y:S01]  /*8420*/  FMUL.FTZ R133, R133, R170.reuse ;  /* 0x000000aa85857220 */ /* 0x080fe20000410000 */
[-C--:B------:R-:W-:Y:S01]  /*8430*/  FMUL.FTZ R136, R136, R170.reuse ;  /* 0x000000aa88887220 */ /* 0x080fe20000410000 */
[----:B------:R-:W-:Y:S01]  /*8440*/  FMUL.FTZ R137, R137, R170 ;  /* 0x000000aa89897220 */ /* 0x000fe20000410000 */
[----:B------:R-:W2:Y:S01]  /*8450*/  MUFU.EX2 R18, R18 ;  /* 0x0000001200127308 */ /* 0x000ea20000000800 */
[----:B---3--:R-:W-:Y:S01]  /*8460*/  FADD.FTZ R7, R17, R172 ;  /* 0x000000ac11077221 */ /* 0x008fe20000010000 */
[----:B-1----:R-:W-:Y:S01]  /*8470*/  F2FP.F16.F32.PACK_AB R154, R175, R160 ;  /* 0x000000a0af9a723e */ /* 0x002fe200000000ff */
[----:B------:R-:W-:Y:S01]  /*8480*/  FMUL.FTZ R140, R140, R170 ;  /* 0x000000aa8c8c7220 */ /* 0x000fe20000410000 */
[----:B------:R-:W-:Y:S01]  /*8490*/  F2FP.F16.F32.PACK_AB R160, R169, R176 ;  /* 0x000000b0a9a0723e */ /* 0x000fe200000000ff */
[-C--:B------:R-:W-:Y:S01]  /*84a0*/  FMUL.FTZ R141, R141, R170.reuse ;  /* 0x000000aa8d8d7220 */ /* 0x080fe20000410000 */
[-C--:B------:R-:W-:Y:S01]  /*84b0*/  FMUL.FTZ R144, R144, R170.reuse ;  /* 0x000000aa90907220 */ /* 0x080fe20000410000 */
[-C--:B------:R-:W-:Y:S01]  /*84c0*/  FMUL.FTZ R145, R145, R170.reuse ;  /* 0x000000aa91917220 */ /* 0x080fe20000410000 */
[----:B------:R1:W0:Y:S01]  /*84d0*/  MUFU.EX2 R180, R181 ;  /* 0x000000b500b47308 */ /* 0x0002220000000800 */
[----:B----4-:R-:W-:Y:S01]  /*84e0*/  FADD.FTZ R161, R179, R16 ;  /* 0x00000010b3a17221 */ /* 0x010fe20000010000 */
[-C--:B------:R-:W-:Y:S01]  /*84f0*/  FMUL.FTZ R148, R148, R170.reuse ;  /* 0x000000aa94947220 */ /* 0x080fe20000410000 */
[----:B------:R-:W-:Y:S01]  /*8500*/  FMUL.FTZ R149, R149, R170 ;  /* 0x000000aa95957220 */ /* 0x000fe20000410000 */
[-C--:B------:R-:W-:Y:S01]  /*8510*/  FMUL.FTZ R26, R26, R5.reuse ;  /* 0x000000051a1a7220 */ /* 0x080fe20000410000 */
[-C--:B------:R-:W-:Y:S01]  /*8520*/  FMUL.FTZ R27, R27, R5.reuse ;  /* 0x000000051b1b7220 */ /* 0x080fe20000410000 */
[-C--:B------:R-:W-:Y:S01]  /*8530*/  FMUL.FTZ R30, R30, R5.reuse ;  /* 0x000000051e1e7220 */ /* 0x080fe20000410000 */
[----:B------:R-:W-:Y:S01]  /*8540*/  FMUL.FTZ R31, R31, R5 ;  /* 0x000000051f1f7220 */ /* 0x000fe20000410000 */
[----:B------:R-:W3:Y:S01]  /*8550*/  MUFU.EX2 R19, R19 ;  /* 0x0000001300137308 */ /* 0x000ee20000000800 */
[----:B--2---:R-:W-:Y:S01]  /*8560*/  FADD.FTZ R174, R18, R7 ;  /* 0x0000000712ae7221 */ /* 0x004fe20000010000 */
[--C-:B-1----:R-:W-:Y:S01]  /*8570*/  FFMA.FTZ R181, R158, UR10, -R182.reuse ;  /* 0x0000000a9eb57c23 */ /* 0x102fe200080108b6 */
[----:B------:R-:W-:Y:S01]  /*8580*/  FFMA.FTZ R182, R162, UR10, -R182 ;  /* 0x0000000aa2b67c23 */ /* 0x000fe200080108b6 */
[----:B------:R-:W-:Y:S01]  /*8590*/  F2FP.F16.F32.PACK_AB R162, R178, R165 ;  /* 0x000000a5b2a2723e */ /* 0x000fe200000000ff */
[-C--:B------:R-:W-:Y:S01]  /*85a0*/  FMUL.FTZ R34, R34, R5.reuse ;  /* 0x0000000522227220 */ /* 0x080fe20000410000 */
[----:B------:R-:W-:Y:S01]  /*85b0*/  F2FP.F16.F32.PACK_AB R158, R171, R166 ;  /* 0x000000a6ab9e723e */ /* 0x000fe200000000ff */
[----:B------:R-:W-:Y:S01]  /*85c0*/  FMUL.FTZ R35, R35, R5 ;  /* 0x0000000523237220 */ /* 0x000fe20000410000 */
[----:B------:R-:W1:Y:S01]  /*85d0*/  MUFU.EX2 R20, R20 ;  /* 0x0000001400147308 */ /* 0x000e620000000800 */
[C---:B0-----:R-:W-:Y:S01]  /*85e0*/  FADD.FTZ R8, R180.reuse, R161 ;  /* 0x000000a1b4087221 */ /* 0x041fe20000010000 */
[----:B------:R-:W-:Y:S01]  /*85f0*/  F2FP.F16.F32.PACK_AB R166, R180, R179 ;  /* 0x000000b3b4a6723e */ /* 0x000fe200000000ff */
[-C--:B------:R-:W-:Y:S01]  /*8600*/  FMUL.FTZ R38, R38, R5.reuse ;  /* 0x0000000526267220 */ /* 0x080fe20000410000 */
[-C--:B------:R-:W-:Y:S01]  /*8610*/  FMUL.FTZ R39, R39, R5.reuse ;  /* 0x0000000527277220 */ /* 0x080fe20000410000 */
[-C--:B------:R-:W-:Y:S01]  /*8620*/  FMUL.FTZ R42, R42, R5.reuse ;  /* 0x000000052a2a7220 */ /* 0x080fe20000410000 */
[-C--:B------:R-:W-:Y:S01]  /*8630*/  FMUL.FTZ R43, R43, R5.reuse ;  /* 0x000000052b2b7220 */ /* 0x080fe20000410000 */
[-C--:B------:R-:W-:Y:S01]  /*8640*/  FMUL.FTZ R46, R46, R5.reuse ;  /* 0x000000052e2e7220 */ /* 0x080fe20000410000 */
[----:B------:R-:W0:Y:S01]  /*8650*/  MUFU.EX2 R23, R23 ;  /* 0x0000001700177308 */ /* 0x000e220000000800 */
[----:B---3--:R-:W-:Y:S01]  /*8660*/  FADD.FTZ R7, R19, R174 ;  /* 0x000000ae13077221 */ /* 0x008fe20000010000 */
        /* <DEDUP_REMOVED lines=14> */
[----:B------:R1:W3:Y:S01]  /*8750*/  MUFU.EX2 R161, R155 ;  /* 0x0000009b00a17308 */ /* 0x0002e20000000800 */
[----:B0-----:R-:W-:Y:S01]  /*8760*/  FADD.FTZ R7, R23, R174 ;  /* 0x000000ae17077221 */ /* 0x001fe20000010000 */
[-C--:B------:R-:W-:Y:S01]  /*8770*/  FMUL.FTZ R71, R71, R5.reuse ;  /* 0x0000000547477220 */ /* 0x080fe20000410000 */
[-C--:B------:R-:W-:Y:S01]  /*8780*/  FMUL.FTZ R74, R74, R5.reuse ;  /* 0x000000054a4a7220 */ /* 0x080fe20000410000 */
[-C--:B------:R-:W-:Y:S01]  /*8790*/  FMUL.FTZ R75, R75, R5.reuse ;  /* 0x000000054b4b7220 */ /* 0x080fe20000410000 */
[-C--:B------:R-:W-:Y:S01]  /*87a0*/  FMUL.FTZ R78, R78, R5.reuse ;  /* 0x000000054e4e7220 */ /* 0x080fe20000410000 */
[-C--:B------:R-:W-:Y:S01]  /*87b0*/  FMUL.FTZ R79, R79, R5.reuse ;  /* 0x000000054f4f7220 */ /* 0x080fe20000410000 */
[----:B------:R-:W-:Y:S01]  /*87c0*/  FMUL.FTZ R82, R82, R5 ;  /* 0x0000000552527220 */ /* 0x000fe20000410000 */
[----:B------:R-:W0:Y:S01]  /*87d0*/  MUFU.EX2 R16, R15 ;  /* 0x0000000f00107308 */ /* 0x000e220000000800 */
[----:B--2---:R-:W-:Y:S01]  /*87e0*/  FADD.FTZ R176, R6, R7 ;  /* 0x0000000706b07221 */ /* 0x004fe20000010000 */
[----:B-1----:R-:W-:Y:S01]  /*87f0*/  F2FP.F16.F32.PACK_AB R155, R18, R17 ;  /* 0x00000011129b723e */ /* 0x002fe200000000ff */
[----:B------:R-:W-:Y:S01]  /*8800*/  BAR.SYNC.DEFER_BLOCKING 0xf, 0x100 ;  /* 0x03c4000000007b1d */ /* 0x000fe20000010000 */
[-C--:B------:R-:W-:Y:S01]  /*8810*/  FMUL.FTZ R83, R83, R5.reuse ;  /* 0x0000000553537220 */ /* 0x080fe20000410000 */
[-C--:B------:R-:W-:Y:S01]  /*8820*/  FMUL.FTZ R86, R86, R5.reuse ;  /* 0x0000000556567220 */ /* 0x080fe20000410000 */
[-C--:B------:R-:W-:Y:S01]  /*8830*/  FMUL.FTZ R87, R87, R5.reuse ;  /* 0x0000000557577220 */ /* 0x080fe20000410000 */
[-C--:B------:R-:W-:Y:S01]  /*8840*/  FMUL.FTZ R90, R90, R5.reuse ;  /* 0x000000055a5a7220 */ /* 0x080fe20000410000 */
[-C--:B------:R-:W-:Y:S01]  /*8850*/  FMUL.FTZ R91, R91, R5.reuse ;  /* 0x000000055b5b7220 */ /* 0x080fe20000410000 */
[----:B------:R1:W2:Y:S01]  /*8860*/  MUFU.EX2 R163, R157 ;  /* 0x0000009d00a37308 */ /* 0x0002a20000000800 */
        /* <DEDUP_REMOVED lines=8> */
[----:B0-----:R-:W-:Y:S01]  /*88f0*/  FADD.FTZ R176, R16, R7 ;  /* 0x0000000710b07221 */ /* 0x001fe20000010000 */
[----:B-1----:R-:W-:Y:S01]  /*8900*/  F2FP.F16.F32.PACK_AB R157, R20, R19 ;  /* 0x00000013149d723e */ /* 0x002fe200000000ff */
[----:B------:R-:W-:Y:S01]  /*8910*/  FMUL.FTZ R106, R106, R5 ;  /* 0x000000056a6a7220 */ /* 0x000fe20000410000 */
[----:B------:R-:W-:Y:S01]  /*8920*/  F2FP.F16.F32.PACK_AB R161, R16, R161 ;  /* 0x000000a110a1723e */ /* 0x000fe200000000ff */
[-C--:B------:R-:W-:Y:S01]  /*8930*/  FMUL.FTZ R107, R107, R5.reuse ;  /* 0x000000056b6b7220 */ /* 0x080fe20000410000 */
[-C--:B------:R-:W-:Y:S01]  /*8940*/  FMUL.FTZ R110, R110, R5.reuse ;  /* 0x000000056e6e7220 */ /* 0x080fe20000410000 */
[-C--:B------:R-:W-:Y:S01]  /*8950*/  FMUL.FTZ R111, R111, R5.reuse ;  /* 0x000000056f6f7220 */ /* 0x080fe20000410000 */
[----:B------:R0:W1:Y:S01]  /*8960*/  MUFU.EX2 R165, R159 ;  /* 0x0000009f00a57308 */ /* 0x0000620000000800 */
[----:B--2---:R-:W-:Y:S01]  /*8970*/  FADD.FTZ R7, R163, R176 ;  /* 0x000000b0a3077221 */ /* 0x004fe20000010000 */
[----:B------:R2:W-:Y:S01]  /*8980*/  STSM.16.M88.4 [R12+0x26800], R152 ;  /* 0x026800980c007844 */ /* 0x0005e20000000200 */
[-C--:B------:R-:W-:Y:S01]  /*8990*/  FMUL.FTZ R114, R114, R5.reuse ;  /* 0x0000000572727220 */ /* 0x080fe20000410000 */
[-C--:B------:R-:W-:Y:S01]  /*89a0*/  FMUL.FTZ R115, R115, R5.reuse ;  /* 0x0000000573737220 */ /* 0x080fe20000410000 */
[-C--:B------:R-:W-:Y:S01]  /*89b0*/  FMUL.FTZ R118, R118, R5.reuse ;  /* 0x0000000576767220 */ /* 0x080fe20000410000 */
[-C--:B------:R-:W-:Y:S01]  /*89c0*/  FMUL.FTZ R119, R119, R5.reuse ;  /* 0x0000000577777220 */ /* 0x080fe20000410000 */
[----:B------:R-:W-:Y:S01]  /*89d0*/  FMUL.FTZ R122, R122, R5 ;  /* 0x000000057a7a7220 */ /* 0x000fe20000410000 */
[----:B------:R-:W4:Y:S01]  /*89e0*/  MUFU.EX2 R174, R173 ;  /* 0x000000ad00ae7308 */ /* 0x000f220000000800 */
[----:B---3--:R-:W-:Y:S01]  /*89f0*/  FADD.FTZ R176, R172, R7 ;  /* 0x00000007acb07221 */ /* 0x008fe20000010000 */
[----:B0-----:R-:W-:Y:S01]  /*8a00*/  F2FP.F16.F32.PACK_AB R159, R6, R23 ;  /* 0x00000017069f723e */ /* 0x001fe200000000ff */
[----:B------:R-:W-:Y:S01]  /*8a10*/  FMUL.FTZ R123, R123, R5 ;  /* 0x000000057b7b7220 */ /* 0x000fe20000410000 */
[----:B------:R-:W-:Y:S01]  /*8a20*/  F2FP.F16.F32.PACK_AB R163, R172, R163 ;  /* 0x000000a3aca3723e */ /* 0x000fe200000000ff */
[-C--:B------:R-:W-:Y:S01]  /*8a30*/  FMUL.FTZ R126, R126, R5.reuse ;  /* 0x000000057e7e7220 */ /* 0x080fe20000410000 */
[-C--:B------:R-:W-:Y:S01]  /*8a40*/  FMUL.FTZ R127, R127, R5.reuse ;  /* 0x000000057f7f7220 */ /* 0x080fe20000410000 */
[----:B------:R2:W-:Y:S01]  /*8a50*/  STSM.16.M88.4 [R10], R156 ;  /* 0x0000009c0a007844 */ /* 0x0005e20000000200 */
[----:B------:R-:W0:Y:S01]  /*8a60*/  MUFU.EX2 R167, R183 ;  /* 0x000000b700a77308 */ /* 0x000e220000000800 */
[----:B-1----:R-:W-:Y:S01]  /*8a70*/  FADD.FTZ R7, R165, R176 ;  /* 0x000000b0a5077221 */ /* 0x002fe20000010000 */
[-C--:B------:R-:W-:Y:S01]  /*8a80*/  FMUL.FTZ R130, R130, R5.reuse ;  /* 0x0000000582827220 */ /* 0x080fe20000410000 */
[----:B------:R2:W-:Y:S01]  /*8a90*/  STSM.16.M88.4 [R11], R160 ;  /* 0x000000a00b007844 */ /* 0x0005e20000000200 */
[-C--:B------:R-:W-:Y:S01]  /*8aa0*/  FMUL.FTZ R131, R131, R5.reuse ;  /* 0x0000000583837220 */ /* 0x080fe20000410000 */
[-C--:B------:R-:W-:Y:S01]  /*8ab0*/  FMUL.FTZ R134, R134, R5.reuse ;  /* 0x0000000586867220 */ /* 0x080fe20000410000 */
[-C--:B------:R-:W-:Y:S01]  /*8ac0*/  FMUL.FTZ R135, R135, R5.reuse ;  /* 0x0000000587877220 */ /* 0x080fe20000410000 */
[----:B------:R-:W-:Y:S01]  /*8ad0*/  FMUL.FTZ R138, R138, R5 ;  /* 0x000000058a8a7220 */ /* 0x000fe20000410000 */
[----:B------:R-:W1:Y:S01]  /*8ae0*/  MUFU.EX2 R182, R182 ;  /* 0x000000b600b67308 */ /* 0x000e620000000800 */
[C---:B----4-:R-:W-:Y:S01]  /*8af0*/  FADD.FTZ R22, R174.reuse, R7 ;  /* 0x00000007ae167221 */ /* 0x050fe20000010000 */
[----:B------:R-:W-:Y:S01]  /*8b00*/  F2FP.F16.F32.PACK_AB R165, R174, R165 ;  /* 0x000000a5aea5723e */ /* 0x000fe200000000ff */
[-C--:B------:R-:W-:Y:S01]  /*8b10*/  FMUL.FTZ R139, R139, R5.reuse ;  /* 0x000000058b8b7220 */ /* 0x080fe20000410000 */
[-C--:B------:R-:W-:Y:S01]  /*8b20*/  FMUL.FTZ R142, R142, R5.reuse ;  /* 0x000000058e8e7220 */ /* 0x080fe20000410000 */
[-C--:B------:R-:W-:Y:S01]  /*8b30*/  FMUL.FTZ R143, R143, R5.reuse ;  /* 0x000000058f8f7220 */ /* 0x080fe20000410000 */
[-C--:B------:R-:W-:Y:S01]  /*8b40*/  FMUL.FTZ R146, R146, R5.reuse ;  /* 0x0000000592927220 */ /* 0x080fe20000410000 */
[-C--:B------:R-:W-:Y:S01]  /*8b50*/  FMUL.FTZ R147, R147, R5.reuse ;  /* 0x0000000593937220 */ /* 0x080fe20000410000 */
[-C--:B------:R-:W-:Y:S01]  /*8b60*/  FMUL.FTZ R150, R150, R5.reuse ;  /* 0x0000000596967220 */ /* 0x080fe20000410000 */
[----:B0-----:R-:W-:Y:S01]  /*8b70*/  FADD.FTZ R7, R167, R22 ;  /* 0x00000016a7077221 */ /* 0x001fe20000010000 */
[----:B------:R-:W-:Y:S01]  /*8b80*/  FMUL.FTZ R151, R151, R5 ;  /* 0x0000000597977220 */ /* 0x000fe20000410000 */
[----:B-1----:R-:W-:-:S02]  /*8b90*/  F2FP.F16.F32.PACK_AB R167, R182, R167 ;  /* 0x000000a7b6a7723e */ /* 0x002fc400000000ff */
[----:B------:R-:W-:-:S03]  /*8ba0*/  FADD.FTZ R7, R182, R7 ;  /* 0x00000007b6077221 */ /* 0x000fc60000010000 */
[----:B------:R2:W-:Y:S01]  /*8bb0*/  STSM.16.M88.4 [R9], R164 ;  /* 0x000000a409007844 */ /* 0x0005e20000000200 */
[----:B------:R-:W-:Y:S05]  /*8bc0*/  @!P5 BRA `(.L_x_4798) ;  /* 0x000000000004d947 */ /* 0x000fea0003800000 */
[----:B------:R-:W-:Y:S01]  /*8bd0*/  BPT.TRAP 0x1 ;  /* 0x000000040000795c */ /* 0x000fe20000300000 */
.L_x_4798:
[----:B------:R0:W1:Y:S01]  /*8be0*/  SYNCS.PHASECHK.TRANS64.TRYWAIT P0, [UR32+0x28c50], R13 ;  /* 0x028c500dff0075a7 */ /* 0x0000620008000160 */
[----:B------:R-:W-:Y:S05]  /*8bf0*/  @!P5 BRA `(.L_x_4799) ;  /* 0x000000000004d947 */ /* 0x000fea0003800000 */
[----:B------:R-:W-:Y:S01]  /*8c00*/  BPT.TRAP 0x1 ;  /* 0x000000040000795c */ /* 0x000fe20000300000 */
.L_x_4799:
[----:B-1----:R-:W-:Y:S05]  /*8c10*/  @P0 BRA `(.L_x_4800) ;  /* 0x0000000000080947 */ /* 0x002fea0003800000 */
[----:B------:R-:W1:Y:S02]  /*8c20*/  SYNCS.PHASECHK.TRANS64.TRYWAIT P0, [UR32+0x28c50], R13 ;  /* 0x028c500dff0075a7 */ /* 0x000e640008000160 */
[----:B-1----:R-:W-:Y:S05]  /*8c30*/  @!P0 BRA `(.L_x_4801) ;  /* 0x000000c800408947 */ /* 0x002fea0003800000 */
.L_x_4800:
[----:B------:R-:W-:Y:S01]  /*8c40*/  ULEA UR19, UR4, UR36, 0xc ;  /* 0x0000002404137291 */ /* 0x000fe2000f8e603f */
[----:B------:R-:W-:Y:S01]  /*8c50*/  WARPGROUP.ARRIVE ;  /* 0x00000000000079c5 */ /* 0x000fe20000000000 */
[----:B------:R-:W-:Y:S01]  /*8c60*/  UMOV UR15, 0x40000040 ;  /* 0x40000040000f7882 */ /* 0x000fe20000000000 */
[----:B------:R-:W-:Y:S01]  /*8c70*/  UISETP.GT.AND UP2, UPT, UR42, UR25, UPT ;  /* 0x000000192a00728c */ /* 0x000fe2000bf44270 */
[----:B-1----:R-:W-:Y:S01]  /*8c80*/  @!P6 VIADD R14, R14, 0x28c60 ;  /* 0x00028c600e0ee836 */ /* 0x002fe20000000000 */
[----:B------:R-:W-:Y:S01]  /*8c90*/  UIADD3 UR42, UR42, -0x1, URZ ;  /* 0xffffffff2a2a7890 */ /* 0x000fe2000fffe03f */
[----:B------:R-:W-:Y:S01]  /*8ca0*/  IMAD.MOV.U32 R6, RZ, RZ, R168 ;  /* 0x000000ffff067224 */ /* 0x000fe200078e00a8 */
[----:B------:R-:W-:Y:S01]  /*8cb0*/  UMOV UR14, UR19 ;  /* 0x00000013000e7c82 */ /* 0x000fe20008000000 */
[----:B------:R-:W-:Y:S01]  /*8cc0*/  UMOV UR24, UR4 ;  /* 0x0000000400187c82 */ /* 0x000fe20008000000 */
[----:B------:R-:W-:Y:S01]  /*8cd0*/  HGMMA.64x256x16.F32 R24, R152, gdesc[UR12].tnspB, R24, gsb0 ;  /* 0x43e0000c98187df0 */ /* 0x000fe20008000818 */
[----:B------:R-:W-:Y:S01]  /*8ce0*/  UIADD3 UR14, UR19, 0x80, URZ ;  /* 0x00000080130e7890 */ /* 0x000fe2000fffe03f */
[----:B------:R-:W-:Y:S01]  /*8cf0*/  PLOP3.LUT P0, PT, PT, PT, UP2, 0x80, 0x0 ;  /* 0x000000000000781c */ /* 0x000fe20003f0f028 */
[----:B------:R-:W-:Y:S01]  /*8d00*/  UMOV UR15, 0x40000040 ;  /* 0x40000040000f7882 */ /* 0x000fe20000000000 */
[----:B------:R-:W-:Y:S01]  /*8d10*/  @!P6 PRMT R14, RZ, 0x654, R14 ;  /* 0x00000654ff0ee816 */ /* 0x000fe2000000000e */
[----:B------:R-:W-:Y:S01]  /*8d20*/  IMAD.MOV.U32 R5, RZ, RZ, R21 ;  /* 0x000000ffff057224 */ /* 0x000fe200078e0015 */
        /* <DEDUP_REMOVED lines=27> */
[----:B------:R-:W-:Y:S01]  /*8ee0*/  MOV R6, R168 ;  /* 0x000000a800067202 */ /* 0x000fe20000000f00 */
[----:B------:R-:W-:-:S07]  /*8ef0*/  IMAD.MOV.U32 R5, RZ, RZ, R21 ;  /* 0x000000ffff057224 */ /* 0x000fce00078e0015 */
.L_x_4785:
[----:B------:R-:W4:Y:S01]  /*8f00*/  S2UR UR19, SR_CTAID.X ;  /* 0x00000000001379c3 */ /* 0x000f220000002500 */
[----:B------:R-:W-:Y:S01]  /*8f10*/  ULDC UR14, c[0x0][0x448] ;  /* 0x00011200000e7ab9 */ /* 0x000fe20000000800 */
[----:B------:R-:W-:Y:S01]  /*8f20*/  ULDC UR22, c[0x0][0x9e4] ;  /* 0x0002790000167ab9 */ /* 0x000fe20000000800 */
[----:B------:R-:W-:Y:S02]  /*8f30*/  UISETP.NE.AND UP0, UPT, UR14, 0x1, UPT ;  /* 0x000000010e00788c */ /* 0x000fe4000bf05270 */
[----:B------:R-:W-:Y:S02]  /*8f40*/  UISETP.GE.AND UP1, UPT, UR22, 0x1, UPT ;  /* 0x000000011600788c */ /* 0x000fe4000bf26270 */
[----:B------:R-:W-:-:S04]  /*8f50*/  UIADD3 UR18, -UR18, 0x1, URZ ;  /* 0x0000000112127890 */ /* 0x000fc8000fffe13f */
[----:B------:R-:W-:Y:S01]  /*8f60*/  PLOP3.LUT P4, PT, PT, PT, UP1, 0x80, 0x0 ;  /* 0x000000000000781c */ /* 0x000fe20003f8f018 */
[----:B------:R-:W-:Y:S02]  /*8f70*/  UIMAD UR18, UR39, UR11, UR18 ;  /* 0x0000000b271272a4 */ /* 0x000fe4000f8e0212 */
[----:B------:R-:W-:Y:S01]  /*8f80*/  @UP0 ULDC UR14, c[0x0][0x44c] ;  /* 0x00011300000e0ab9 */ /* 0x000fe20000000800 */
[----:B------:R-:W-:Y:S01]  /*8f90*/  @UP0 ULDC UR11, c[0x0][0x450] ;  /* 0x00011400000b0ab9 */ /* 0x000fe20000000800 */
[----:B----4-:R-:W-:-:S04]  /*8fa0*/  ULEA UR19, UR19, 0x3f, 0x6 ;  /* 0x0000003f13137891 */ /* 0x010fc8000f8e303f */
[----:B------:R-:W-:-:S04]  /*8fb0*/  UIMAD.WIDE.U32 UR14, UR19, UR14, URZ ;  /* 0x0000000e130e72a5 */ /* 0x000fc8000f8e003f */
[----:B------:R-:W-:-:S03]  /*8fc0*/  @UP0 USHF.R.U32.HI UR19, URZ, UR11, UR15 ;  /* 0x0000000b3f130299 */ /* 0x000fc6000801160f */
[----:B------:R-:W-:Y:S01]  /*8fd0*/  ULDC UR11, c[0x0][0x9dc] ;  /* 0x00027700000b7ab9 */ /* 0x000fe20000000800 */
[----:B------:R-:W-:-:S04]  /*8fe0*/  UIADD3 UR19, UR18, UR19, URZ ;  /* 0x0000001312137290 */ /* 0x000fc8000fffe03f */
        /* <DEDUP_REMOVED lines=12> */
.L_x_4804:
[----:B------:R-:W-:-:S11]  /*90b0*/  UISETP.NE.AND UP1, UPT, UR22, 0x1, UPT ;  /* 0x000000011600788c */ /* 0x000fd6000bf25270 */
[----:B------:R-:W-:Y:S02]  /*90c0*/  @UP1 ULDC.64 UR24, c[0x0][0x9e8] ;  /* 0x00027a0000181ab9 */ /* 0x000fe40000000a00 */
[----:B------:R-:W-:-:S04]  /*90d0*/  UIMAD.WIDE.U32 UR14, UR19, UR24, URZ ;  /* 0x00000018130e72a5 */ /* 0x000fc8000f8e003f */
[----:B------:R-:W-:-:S12]  /*90e0*/  @UP1 USHF.R.U32.HI UR19, URZ, UR25, UR15 ;  /* 0x000000193f131299 */ /* 0x000fd8000801160f */
.L_x_4805:
[----:B------:R-:W-:-:S04]  /*90f0*/  UIMAD UR19, UR19, UR22, URZ ;  /* 0x00000016131372a4 */ /* 0x000fc8000f8e023f */
[----:B------:R-:W-:-:S04]  /*9100*/  UISETP.LT.AND UP1, UPT, UR11, UR19, UPT ;  /* 0x000000130b00728c */ /* 0x000fc8000bf21270 */
[----:B------:R-:W-:-:S12]  /*9110*/  USEL UR11, UR11, UR19, !UP1 ;  /* 0x000000130b0b7287 */ /* 0x000fd8000c800000 */
.L_x_4803:
[----:B------:R-:W-:-:S04]  /*9120*/  UIADD3 UR11, UR11, 0x3f, URZ ;  /* 0x0000003f0b0b7890 */ /* 0x000fc8000fffe03f */
[----:B------:R-:W-:-:S04]  /*9130*/  USHF.R.S32.HI UR14, URZ, 0x1f, UR11 ;  /* 0x0000001f3f0e7899 */ /* 0x000fc8000801140b */
[----:B------:R-:W-:-:S04]  /*9140*/  ULEA.HI UR14, UR14, UR11, URZ, 0x6 ;  /* 0x0000000b0e0e7291 */ /* 0x000fc8000f8f303f */
[----:B------:R-:W-:-:S04]  /*9150*/  USHF.R.S32.HI UR14, URZ, 0x6, UR14 ;  /* 0x000000063f0e7899 */ /* 0x000fc8000801140e */
[----:B------:R-:W-:-:S04]  /*9160*/  UISETP.LT.AND UP1, UPT, UR38, UR14, UPT ;  /* 0x0000000e2600728c */ /* 0x000fc8000bf21270 */
[----:B------:R-:W-:-:S04]  /*9170*/  USEL UR24, UR38, UR14, !UP1 ;  /* 0x0000000e26187287 */ /* 0x000fc8000c800000 */
[----:B------:R-:W-:-:S06]  /*9180*/  UISETP.GE.AND UP1, UPT, UR42, UR24, UPT ;  /* 0x000000182a00728c */ /* 0x000fcc000bf26270 */
[----:B------:R-:W-:-:S13]  /*9190*/  PLOP3.LUT P0, PT, PT, PT, UP1, 0x80, 0x0 ;  /* 0x000000000000781c */ /* 0x000fda0003f0f018 */
[----:B------:R-:W-:Y:S05]  /*91a0*/  @!P0 BRA `(.L_x_4806) ;  /* 0x0000001c00348947 */ /* 0x000fea0003800000 */
[----:B------:R-:W-:Y:S01]  /*91b0*/  IMAD.MOV.U32 R15, RZ, RZ, R6 ;  /* 0x000000ffff0f7224 */ /* 0x000fe200078e0006 */
[----:B------:R-:W-:Y:S01]  /*91c0*/  UMOV UR27, UR4 ;  /* 0x00000004001b7c82 */ /* 0x000fe20008000000 */
[----:B------:R-:W-:Y:S01]  /*91d0*/  IMAD.MOV.U32 R20, RZ, RZ, R5 ;  /* 0x000000ffff147224 */ /* 0x000fe200078e0005 */
[----:B------:R-:W-:Y:S01]  /*91e0*/  ULDC UR28, c[0x0][0x9d8] ;  /* 0x00027600001c7ab9 */ /* 0x000fe20000000800 */
[----:B------:R-:W-:-:S05]  /*91f0*/  ULDC UR26, c[0x0][0x988] ;  /* 0x00026200001a7ab9 */ /* 0x000fca0000000800 */
.L_x_4815:
[----:B------:R-:W-:Y:S01]  /*9200*/  UIADD3 UR4, UR27, 0x1, URZ ;  /* 0x000000011b047890 */ /* 0x000fe2000fffe03f */
[----:B------:R-:W-:Y:S01]  /*9210*/  MOV R5, UR42 ;  /* 0x0000002a00057c02 */ /* 0x000fe20008000f00 */
[----:B------:R-:W-:Y:S02]  /*9220*/  UIADD3 UR25, UR42, -0x1, URZ ;  /* 0xffffffff2a197890 */ /* 0x000fe4000fffe03f */
[----:B------:R-:W-:Y:S01]  /*9230*/  UISETP.NE.AND UP1, UPT, UR4, 0x2, UPT ;  /* 0x000000020400788c */ /* 0x000fe2000bf25270 */
[----:B------:R-:W-:-:S03]  /*9240*/  ISETP.GT.AND P0, PT, R5, UR24, PT ;  /* 0x0000001805007c0c */ /* 0x000fc6000bf04270 */
[----:B------:R-:W-:Y:S02]  /*9250*/  USEL UR10, URZ, 0x1, UP1 ;  /* 0x000000013f0a7887 */ /* 0x000fe40008800000 */
[----:B------:R-:W-:Y:S02]  /*9260*/  USEL UR4, UR4, URZ, UP1 ;  /* 0x0000003f04047287 */ /* 0x000fe40008800000 */
[----:B------:R-:W-:Y:S01]  /*9270*/  ULOP3.LUT UR5, UR5, UR10, URZ, 0x3c, !UPT ;  /* 0x0000000a05057292 */ /* 0x000fe2000f8e3c3f */
[----:B------:R-:W-:Y:S01]  /*9280*/  UMOV UR42, UR25 ;  /* 0x00000019002a7c82 */ /* 0x000fe20008000000 */
[----:B-1--4-:R-:W-:Y:S10]  /*9290*/  @!P5 BRA `(.L_x_4807) ;  /* 0x000000000004d947 */ /* 0x012ff40003800000 */
[----:B------:R-:W-:Y:S01]  /*92a0*/  BPT.TRAP 0x1 ;  /* 0x000000040000795c */ /* 0x000fe20000300000 */
.L_x_4807:
[----:B------:R-:W-:Y:S01]  /*92b0*/  ULEA UR29, UR4, UR37, 0x3 ;  /* 0x00000025041d7291 */ /* 0x000fe2000f8e183f */
[----:B01----:R-:W-:-:S05]  /*92c0*/  IMAD.U32 R13, RZ, RZ, UR5 ;  /* 0x00000005ff0d7e24 */ /* 0x003fca000f8e00ff */
[----:B------:R-:W-:-:S04]  /*92d0*/  SHF.L.U32 R13, R13, 0x1f, RZ ;  /* 0x0000001f0d0d7819 */ /* 0x000fc800000006ff */
[----:B------:R0:W1:Y:S01]  /*92e0*/  SYNCS.PHASECHK.TRANS64.TRYWAIT P1, [UR29+0x28c30], R13 ;  /* 0x028c300dff0075a7 */ /* 0x000062000802015d */
[----:B------:R-:W-:Y:S05]  /*92f0*/  @!P5 BRA `(.L_x_4808) ;  /* 0x000000000004d947 */ /* 0x000fea0003800000 */
[----:B------:R-:W-:Y:S01]  /*9300*/  BPT.TRAP 0x1 ;  /* 0x000000040000795c */ /* 0x000fe20000300000 */
.L_x_4808:
[----:B-1----:R-:W-:Y:S05]  /*9310*/  @P1 BRA `(.L_x_4809) ;  /* 0x0000000000081947 */ /* 0x002fea0003800000 */
[----:B------:R-:W1:Y:S02]  /*9320*/  SYNCS.PHASECHK.TRANS64.TRYWAIT P1, [UR29+0x28c30], R13 ;  /* 0x028c300dff0075a7 */ /* 0x000e64000802015d */
[----:B-1----:R-:W-:Y:S05]  /*9330*/  @!P1 BRA `(.L_x_4810) ;  /* 0x000000c000949947 */ /* 0x002fea0003800000 */
.L_x_4809:
[----:B------:R-:W-:Y:S01]  /*9340*/  ULEA UR22, UR4, UR6, 0x9 ;  /* 0x0000000604167291 */ /* 0x000fe2000f8e483f */
[----:B--2---:R-:W-:Y:S01]  /*9350*/  WARPGROUP.ARRIVE ;  /* 0x00000000000079c5 */ /* 0x004fe20000000000 */
[----:B------:R-:W-:Y:S01]  /*9360*/  UMOV UR23, 0x40000040 ;  /* 0x4000004000177882 */ /* 0x000fe20000000000 */
[----:B------:R-:W-:Y:S01]  /*9370*/  UMOV UR11, 0x40000040 ;  /* 0x40000040000b7882 */ /* 0x000fe20000000000 */
[----:B------:R-:W-:Y:S01]  /*9380*/  UIADD3 UR10, UR22, 0x2, URZ ;  /* 0x00000002160a7890 */ /* 0x000fe2000fffe03f */
[----:B------:R-:W-:Y:S01]  /*9390*/  IMAD.U32 R192, RZ, RZ, UR29 ;  /* 0x0000001dffc07e24 */ /* 0x000fe2000f8e00ff */
[----:B------:R-:W-:Y:S01]  /*93a0*/  UIADD3 UR14, UR22, 0x4, URZ ;  /* 0x00000004160e7890 */ /* 0x000fe2000fffe03f */
[----:B------:R-:W-:Y:S01]  /*93b0*/  ISETP.NE.AND P1, PT, R3, RZ, PT ;  /* 0x000000ff0300720c */ /* 0x000fe20003f25270 */
[----:B------:R-:W-:Y:S01]  /*93c0*/  UMOV UR15, 0x40000040 ;  /* 0x40000040000f7882 */ /* 0x000fe20000000000 */
[----:B------:R-:W-:Y:S01]  /*93d0*/  HGMMA.64x64x16.F32 R152, gdesc[UR20], RZ, !UPT, gsb0 ;  /* 0x00e00000149879f0 */ /* 0x000fe2000c0008ff */
[----:B------:R-:W-:Y:S01]  /*93e0*/  UIADD3 UR18, UR22, 0x6, URZ ;  /* 0x0000000616127890 */ /* 0x000fe2000fffe03f */
[----:B------:R-:W-:Y:S01]  /*93f0*/  UMOV UR19, 0x40000040 ;  /* 0x4000004000137882 */ /* 0x000fe20000000000 */
[----:B------:R-:W-:-:S02]  /*9400*/  WARPGROUP.DEPBAR.LE gsb0, 0x0 ;  /* 0x00008000000079c5 */ /* 0x000fc40000010000 */
[----:B------:R-:W-:-:S06]  /*9410*/  WARPGROUP.ARRIVE ;  /* 0x00000000000079c5 */ /* 0x000fcc0000000000 */
[----:B------:R-:W-:Y:S01]  /*9420*/  HGMMA.64x64x16.F32 R152, gdesc[UR8], R152, gsb0 ;  /* 0x00e00000089879f0 */ /* 0x000fe20008000898 */
[----:B------:R-:W-:Y:S02]  /*9430*/  UMOV UR10, UR26 ;  /* 0x0000001a000a7c82 */ /* 0x000fe40008000000 */
        /* <DEDUP_REMOVED lines=8> */
[----:B-1----:R-:W-:Y:S01]  /*94c0*/  FMUL.FTZ R6, R153, UR28 ;  /* 0x0000001c99067c20 */ /* 0x002fe20008410000 */
[----:B------:R-:W-:Y:S01]  /*94d0*/  FMUL.FTZ R21, R156, UR28 ;  /* 0x0000001c9c157c20 */ /* 0x000fe20008410000 */
[----:B------:R-:W-:Y:S01]  /*94e0*/  FMUL.FTZ R22, R157, UR28 ;  /* 0x0000001c9d167c20 */ /* 0x000fe20008410000 */
[----:B------:R-:W-:Y:S01]  /*94f0*/  FMUL.FTZ R23, R160, UR28 ;  /* 0x0000001ca0177c20 */ /* 0x000fe20008410000 */
[----:B------:R-:W-:Y:S01]  /*9500*/  FMUL.FTZ R152, R161, UR28 ;  /* 0x0000001ca1987c20 */ /* 0x000fe20008410000 */
[----:B------:R-:W1:Y:S01]  /*9510*/  MUFU.TANH R19, R19 ;  /* 0x0000001300137308 */ /* 0x000e620000002400 */
[----:B------:R-:W-:Y:S01]  /*9520*/  FMUL.FTZ R153, R164, UR28 ;  /* 0x0000001ca4997c20 */ /* 0x000fe20008410000 */
[----:B---3--:R-:W-:Y:S01]  /*9530*/  FMUL.FTZ R14, R154, UR28 ;  /* 0x0000001c9a0e7c20 */ /* 0x008fe20008410000 */
        /* <DEDUP_REMOVED lines=22> */
[----:B--2---:R-:W-:-:S07]  /*96a0*/  FMNMX.FTZ R160, R6, R5, !PT ;  /* 0x0000000506a07209 */ /* 0x004fce0007810000 */
[----:B------:R-:W2:Y:S01]  /*96b0*/  MUFU.TANH R23, R23 ;  /* 0x0000001700177308 */ /* 0x000ea20000002400 */
[----:B---3--:R-:W-:-:S07]  /*96c0*/  FMNMX.FTZ R5, R21, R160, !PT ;  /* 0x000000a015057209 */ /* 0x008fce0007810000 */
[----:B------:R-:W3:Y:S01]  /*96d0*/  MUFU.TANH R152, R152 ;  /* 0x0000009800987308 */ /* 0x000ee20000002400 */
[----:B-1----:R-:W-:-:S07]  /*96e0*/  FMNMX.FTZ R160, R22, R5, !PT ;  /* 0x0000000516a07209 */ /* 0x002fce0007810000 */
[----:B------:R-:W1:Y:S01]  /*96f0*/  MUFU.TANH R153, R153 ;  /* 0x0000009900997308 */ /* 0x000e620000002400 */
[----:B--2---:R-:W-:Y:S01]  /*9700*/  FMNMX.FTZ R5, R23, R160, !PT ;  /* 0x000000a017057209 */ /* 0x004fe20007810000 */
[----:B------:R-:W-:-:S06]  /*9710*/  FMUL.FTZ R160, R177, UR28 ;  /* 0x0000001cb1a07c20 */ /* 0x000fcc0008410000 */
[----:B------:R-:W2:Y:S01]  /*9720*/  MUFU.TANH R154, R154 ;  /* 0x0000009a009a7308 */ /* 0x000ea20000002400 */
[----:B---3--:R-:W-:-:S07]  /*9730*/  FMNMX.FTZ R164, R152, R5, !PT ;  /* 0x0000000598a47209 */ /* 0x008fce0007810000 */
[----:B------:R-:W3:Y:S01]  /*9740*/  MUFU.TANH R155, R155 ;  /* 0x0000009b009b7308 */ /* 0x000ee20000002400 */
[----:B-1----:R-:W-:-:S07]  /*9750*/  FMNMX.FTZ R5, R153, R164, !PT ;  /* 0x000000a499057209 */ /* 0x002fce0007810000 */
[----:B------:R-:W1:Y:S01]  /*9760*/  MUFU.TANH R156, R156 ;  /* 0x0000009c009c7308 */ /* 0x000e620000002400 */
[----:B--2---:R-:W-:-:S07]  /*9770*/  FMNMX.FTZ R164, R154, R5, !PT ;  /* 0x000000059aa47209 */ /* 0x004fce0007810000 */
[----:B------:R-:W2:Y:S01]  /*9780*/  MUFU.TANH R157, R157 ;  /* 0x0000009d009d7308 */ /* 0x000ea20000002400 */
[----:B---3--:R-:W-:Y:S01]  /*9790*/  FMNMX.FTZ R5, R155, R164, !PT ;  /* 0x000000a49b057209 */ /* 0x008fe20007810000 */
[----:B------:R-:W-:-:S06]  /*97a0*/  FMUL.FTZ R164, R181, UR28 ;  /* 0x0000001cb5a47c20 */ /* 0x000fcc0008410000 */
        /* <DEDUP_REMOVED lines=12> */
[----:B------:R-:W-:Y:S01]  /*9870*/  FMUL.FTZ R168, R171, UR28 ;  /* 0x0000001caba87c20 */ /* 0x000fe20008410000 */
[----:B------:R-:W-:-:S05]  /*9880*/  FMUL.FTZ R171, R179, UR28 ;  /* 0x0000001cb3ab7c20 */ /* 0x000fca0008410000 */
[----:B------:R-:W3:Y:S01]  /*9890*/  MUFU.TANH R16, R16 ;  /* 0x0000001000107308 */ /* 0x000ee20000002400 */
[----:B-1----:R-:W-:-:S05]  /*98a0*/  FMNMX.FTZ R5, R164, R5, !PT ;  /* 0x00000005a4057209 */ /* 0x002fca0007810000 */
[----:B------:R-:W1:Y:S02]  /*98b0*/  SHFL.BFLY PT, R172, R5, 0x2, 0x1f ;  /* 0x0c401f0005ac7f89 */ /* 0x000e6400000e0000 */
[----:B------:R-:W4:Y:S08]  /*98c0*/  MUFU.TANH R17, R17 ;  /* 0x0000001100117308 */ /* 0x000f300000002400 */
[----:B------:R-:W5:Y:S08]  /*98d0*/  MUFU.TANH R18, R18 ;  /* 0x0000001200127308 */ /* 0x000f700000002400 */
[----:B------:R-:W0:Y:S01]  /*98e0*/  MUFU.TANH R162, R162 ;  /* 0x000000a200a27308 */ /* 0x000e220000002400 */
[----:B-1----:R-:W-:Y:S01]  /*98f0*/  FMNMX.FTZ R177, R5, R172, !PT ;  /* 0x000000ac05b17209 */ /* 0x002fe20007810000 */
[----:B------:R-:W-:Y:S01]  /*9900*/  FMUL.FTZ R172, R178, UR28 ;  /* 0x0000001cb2ac7c20 */ /* 0x000fe20008410000 */
[----:B--2---:R-:W-:-:S05]  /*9910*/  FMNMX.FTZ R5, R14, R15, !PT ;  /* 0x0000000f0e057209 */ /* 0x004fca0007810000 */
[----:B------:R-:W1:Y:S01]  /*9920*/  MUFU.TANH R163, R163 ;  /* 0x000000a300a37308 */ /* 0x000e620000002400 */
[----:B------:R-:W2:Y:S01]  /*9930*/  SHFL.BFLY PT, R180, R177, 0x1, 0x1f ;  /* 0x0c201f00b1b47f89 */ /* 0x000ea200000e0000 */
[----:B---3--:R-:W-:-:S04]  /*9940*/  FMNMX.FTZ R174, R16, R5, !PT ;  /* 0x0000000510ae7209 */ /* 0x008fc80007810000 */
[----:B----4-:R-:W-:Y:S02]  /*9950*/  FMNMX.FTZ R5, R17, R174, !PT ;  /* 0x000000ae11057209 */ /* 0x010fe40007810000 */
[----:B------:R-:W3:Y:S01]  /*9960*/  MUFU.TANH R165, R165 ;  /* 0x000000a500a57308 */ /* 0x000ee20000002400 */
[----:B------:R-:W-:Y:S01]  /*9970*/  FMUL.FTZ R174, R183, UR28 ;  /* 0x0000001cb7ae7c20 */ /* 0x000fe20008410000 */
[----:B-----5:R-:W-:-:S04]  /*9980*/  FMNMX.FTZ R5, R18, R5, !PT ;  /* 0x0000000512057209 */ /* 0x020fc80007810000 */
[----:B0-----:R-:W-:Y:S02]  /*9990*/  FMNMX.FTZ R176, R162, R5, !PT ;  /* 0x00000005a2b07209 */ /* 0x001fe40007810000 */
[----:B------:R-:W0:Y:S02]  /*99a0*/  MUFU.TANH R166, R166 ;  /* 0x000000a600a67308 */ /* 0x000e240000002400 */
[----:B-1----:R-:W-:-:S06]  /*99b0*/  FMNMX.FTZ R176, R163, R176, !PT ;  /* 0x000000b0a3b07209 */ /* 0x002fcc0007810000 */
[----:B------:R-:W1:Y:S01]  /*99c0*/  MUFU.TANH R167, R167 ;  /* 0x000000a700a77308 */ /* 0x000e620000002400 */
[----:B---3--:R-:W-:Y:S02]  /*99d0*/  FMNMX.FTZ R175, R165, R176, !PT ;  /* 0x000000b0a5af7209 */ /* 0x008fe40007810000 */
[----:B--2---:R-:W-:-:S05]  /*99e0*/  FMNMX.FTZ R5, R177, R180, !PT ;  /* 0x000000b4b1057209 */ /* 0x004fca0007810000 */
[----:B------:R-:W2:Y:S01]  /*99f0*/  MUFU.TANH R168, R168 ;  /* 0x000000a800a87308 */ /* 0x000ea20000002400 */
[C---:B------:R-:W-:Y:S01]  /*9a00*/  FADD.FTZ R20, -R5.reuse, R20 ;  /* 0x0000001405147221 */ /* 0x040fe20000010100 */
[----:B------:R-:W-:-:S03]  /*9a10*/  FMUL.FTZ R179, R5, UR10 ;  /* 0x0000000a05b37c20 */ /* 0x000fc60008410000 */
[----:B------:R-:W-:Y:S01]  /*9a20*/  FMUL.FTZ R178, R20, UR10 ;  /* 0x0000000a14b27c20 */ /* 0x000fe20008410000 */
[----:B0-----:R-:W-:Y:S01]  /*9a30*/  FMNMX.FTZ R20, R166, R175, !PT ;  /* 0x000000afa6147209 */ /* 0x001fe20007810000 */
[--C-:B------:R-:W-:Y:S01]  /*9a40*/  FFMA.FTZ R21, R21, UR10, -R179.reuse ;  /* 0x0000000a15157c23 */ /* 0x100fe200080108b3 */
[----:B------:R-:W0:Y:S01]  /*9a50*/  MUFU.TANH R169, R169 ;  /* 0x000000a900a97308 */ /* 0x000e220000002400 */
[--C-:B------:R-:W-:Y:S01]  /*9a60*/  FFMA.FTZ R22, R22, UR10, -R179.reuse ;  /* 0x0000000a16167c23 */ /* 0x100fe200080108b3 */
[----:B-1----:R-:W-:Y:S01]  /*9a70*/  FMNMX.FTZ R177, R167, R20, !PT ;  /* 0x00000014a7b17209 */ /* 0x002fe20007810000 */
[--C-:B------:R-:W-:Y:S01]  /*9a80*/  FFMA.FTZ R20, R19, UR10, -R179.reuse ;  /* 0x0000000a13147c23 */ /* 0x100fe200080108b3 */
[--C-:B------:R-:W-:Y:S01]  /*9a90*/  FFMA.FTZ R23, R23, UR10, -R179.reuse ;  /* 0x0000000a17177c23 */ /* 0x100fe200080108b3 */
[--C-:B------:R-:W-:Y:S01]  /*9aa0*/  FFMA.FTZ R153, R153, UR10, -R179.reuse ;  /* 0x0000000a99997c23 */ /* 0x100fe200080108b3 */
[--C-:B------:R-:W-:Y:S01]  /*9ab0*/  FFMA.FTZ R155, R155, UR10, -R179.reuse ;  /* 0x0000000a9b9b7c23 */ /* 0x100fe200080108b3 */
[--C-:B------:R-:W-:Y:S01]  /*9ac0*/  FFMA.FTZ R180, R156, UR10, -R179.reuse ;  /* 0x0000000a9cb47c23 */ /* 0x100fe200080108b3 */
[----:B------:R-:W1:Y:S01]  /*9ad0*/  MUFU.TANH R170, R170 ;  /* 0x000000aa00aa7308 */ /* 0x000e620000002400 */
[----:B--2---:R-:W-:Y:S01]  /*9ae0*/  FMNMX.FTZ R176, R168, R177, !PT ;  /* 0x000000b1a8b07209 */ /* 0x004fe20007810000 */
[--C-:B------:R-:W-:Y:S01]  /*9af0*/  FFMA.FTZ R157, R157, UR10, -R179.reuse ;  /* 0x0000000a9d9d7c23 */ /* 0x100fe200080108b3 */
[--C-:B------:R-:W-:Y:S01]  /*9b00*/  FFMA.FTZ R182, R158, UR10, -R179.reuse ;  /* 0x0000000a9eb67c23 */ /* 0x100fe200080108b3 */
[--C-:B------:R-:W-:Y:S01]  /*9b10*/  FFMA.FTZ R159, R159, UR10, -R179.reuse ;  /* 0x0000000a9f9f7c23 */ /* 0x100fe200080108b3 */
[--C-:B------:R-:W-:Y:S01]  /*9b20*/  FFMA.FTZ R186, R160, UR10, -R179.reuse ;  /* 0x0000000aa0ba7c23 */ /* 0x100fe200080108b3 */
[--C-:B------:R-:W-:Y:S01]  /*9b30*/  FFMA.FTZ R161, R161, UR10, -R179.reuse ;  /* 0x0000000aa1a17c23 */ /* 0x100fe200080108b3 */
[--C-:B------:R-:W-:Y:S01]  /*9b40*/  FFMA.FTZ R188, R164, UR10, -R179.reuse ;  /* 0x0000000aa4bc7c23 */ /* 0x100fe200080108b3 */
[----:B------:R-:W2:Y:S01]  /*9b50*/  MUFU.TANH R172, R172 ;  /* 0x000000ac00ac7308 */ /* 0x000ea20000002400 */
[----:B0-----:R-:W-:Y:S01]  /*9b60*/  FMNMX.FTZ R19, R169, R176, !PT ;  /* 0x000000b0a9137209 */ /* 0x001fe20007810000 */
[----:B------:R-:W-:-:S06]  /*9b70*/  FFMA.FTZ R176, R6, UR10, -R179 ;  /* 0x0000000a06b07c23 */ /* 0x000fcc00080108b3 */
[----:B------:R-:W0:Y:S01]  /*9b80*/  MUFU.TANH R171, R171 ;  /* 0x000000ab00ab7308 */ /* 0x000e220000002400 */
[----:B-1----:R-:W-:-:S07]  /*9b90*/  FMNMX.FTZ R177, R170, R19, !PT ;  /* 0x00000013aab17209 */ /* 0x002fce0007810000 */
[----:B------:R-:W1:Y:S01]  /*9ba0*/  MUFU.TANH R173, R173 ;  /* 0x000000ad00ad7308 */ /* 0x000e620000002400 */
[----:B--2---:R-:W-:-:S07]  /*9bb0*/  FMNMX.FTZ R6, R172, R177, !PT ;  /* 0x000000b1ac067209 */ /* 0x004fce0007810000 */
[----:B------:R-:W2:Y:S01]  /*9bc0*/  MUFU.TANH R174, R174 ;  /* 0x000000ae00ae7308 */ /* 0x000ea20000002400 */
[----:B0-----:R-:W-:-:S07]  /*9bd0*/  FMNMX.FTZ R6, R171, R6, !PT ;  /* 0x00000006ab067209 */ /* 0x001fce0007810000 */
[----:B------:R0:W-:Y:S01]  /*9be0*/  MUFU.EX2 R19, R176 ;  /* 0x000000b000137308 */ /* 0x0001e20000000800 */
[----:B-1----:R-:W-:-:S07]  /*9bf0*/  FMNMX.FTZ R177, R173, R6, !PT ;  /* 0x00000006adb17209 */ /* 0x002fce0007810000 */
[----:B------:R1:W3:Y:S01]  /*9c00*/  MUFU.EX2 R175, R178 ;  /* 0x000000b200af7308 */ /* 0x0002e20000000800 */
[----:B--2---:R-:W-:Y:S01]  /*9c10*/  FMNMX.FTZ R177, R174, R177, !PT ;  /* 0x000000b1aeb17209 */ /* 0x004fe20007810000 */
[----:B0-----:R-:W-:-:S04]  /*9c20*/  FFMA.FTZ R176, R152, UR10, -R179 ;  /* 0x0000000a98b07c23 */ /* 0x001fc800080108b3 */
[----:B------:R-:W0:Y:S02]  /*9c30*/  SHFL.BFLY PT, R6, R177, 0x2, 0x1f ;  /* 0x0c401f00b1067f89 */ /* 0x000e2400000e0000 */
[----:B------:R-:W2:Y:S01]  /*9c40*/  MUFU.EX2 R20, R20 ;  /* 0x0000001400147308 */ /* 0x000ea20000000800 */
[----:B-1----:R-:W-:Y:S01]  /*9c50*/  FFMA.FTZ R178, R154, UR10, -R179 ;  /* 0x0000000a9ab27c23 */ /* 0x002fe200080108b3 */
[----:B------:R-:W-:-:S04]  /*9c60*/  IMAD.U32 R179, RZ, RZ, UR27 ;  /* 0x0000001bffb37e24 */ /* 0x000fc8000f8e00ff */
[----:B------:R-:W-:Y:S02]  /*9c70*/  @!P1 IMAD R154, R179, 0x40, R2 ;  /* 0x00000040b39a9824 */ /* 0x000fe400078e0202 */
[----:B------:R-:W-:Y:S01]  /*9c80*/  MUFU.EX2 R21, R21 ;  /* 0x0000001500157308 */ /* 0x000fe20000000800 */
[-C--:B---3--:R-:W-:Y:S01]  /*9c90*/  FMUL.FTZ R24, R24, R175.reuse ;  /* 0x000000af18187220 */ /* 0x088fe20000410000 */
[-C--:B------:R-:W-:Y:S01]  /*9ca0*/  FMUL.FTZ R25, R25, R175.reuse ;  /* 0x000000af19197220 */ /* 0x080fe20000410000 */
[----:B------:R-:W-:Y:S01]  /*9cb0*/  @!P1 LEA R154, R154, UR37, 0x2 ;  /* 0x000000259a9a9c11 */ /* 0x000fe2000f8e10ff */
[-C--:B------:R-:W-:Y:S01]  /*9cc0*/  FMUL.FTZ R28, R28, R175.reuse ;  /* 0x000000af1c1c7220 */ /* 0x080fe20000410000 */
[-C--:B------:R-:W-:Y:S01]  /*9cd0*/  FMUL.FTZ R29, R29, R175.reuse ;  /* 0x000000af1d1d7220 */ /* 0x080fe20000410000 */
[-C--:B------:R-:W-:Y:S01]  /*9ce0*/  FMUL.FTZ R32, R32, R175.reuse ;  /* 0x000000af20207220 */ /* 0x080fe20000410000 */
[-C--:B------:R-:W-:Y:S01]  /*9cf0*/  FMUL.FTZ R33, R33, R175.reuse ;  /* 0x000000af21217220 */ /* 0x080fe20000410000 */
[----:B------:R-:W-:Y:S01]  /*9d00*/  MUFU.EX2 R22, R22 ;  /* 0x0000001600167308 */ /* 0x000fe20000000800 */
[----:B--2---:R-:W-:Y:S01]  /*9d10*/  FFMA.FTZ R8, R175, R8, R20 ;  /* 0x00000008af087223 */ /* 0x004fe20000010014 */
[-C--:B------:R-:W-:Y:S01]  /*9d20*/  FMUL.FTZ R36, R36, R175.reuse ;  /* 0x000000af24247220 */ /* 0x080fe20000410000 */
[-C--:B------:R-:W-:Y:S01]  /*9d30*/  FMUL.FTZ R37, R37, R175.reuse ;  /* 0x000000af25257220 */ /* 0x080fe20000410000 */
[-C--:B------:R-:W-:Y:S01]  /*9d40*/  FMUL.FTZ R40, R40, R175.reuse ;  /* 0x000000af28287220 */ /* 0x080fe20000410000 */
[----:B------:R-:W-:Y:S01]  /*9d50*/  FADD.FTZ R8, R19, R8 ;  /* 0x0000000813087221 */ /* 0x000fe20000010000 */
[----:B0-----:R-:W-:Y:S01]  /*9d60*/  FMNMX.FTZ R152, R177, R6, !PT ;  /* 0x00000006b1987209 */ /* 0x001fe20007810000 */
[-C--:B------:R-:W-:Y:S01]  /*9d70*/  FMUL.FTZ R41, R41, R175.reuse ;  /* 0x000000af29297220 */ /* 0x080fe20000410000 */
[----:B------:R-:W-:Y:S01]  /*9d80*/  MUFU.EX2 R23, R23 ;  /* 0x0000001700177308 */ /* 0x000fe20000000800 */
[-C--:B------:R-:W-:Y:S01]  /*9d90*/  FMUL.FTZ R44, R44, R175.reuse ;  /* 0x000000af2c2c7220 */ /* 0x080fe20000410000 */
[-C--:B------:R-:W-:Y:S01]  /*9da0*/  FMUL.FTZ R45, R45, R175.reuse ;  /* 0x000000af2d2d7220 */ /* 0x080fe20000410000 */
[----:B------:R-:W0:Y:S01]  /*9db0*/  SHFL.BFLY PT, R177, R152, 0x1, 0x1f ;  /* 0x0c201f0098b17f89 */ /* 0x000e2200000e0000 */
        /* <DEDUP_REMOVED lines=20> */
[----:B------:R-:W2:Y:S01]  /*9f00*/  MUFU.EX2 R178, R178 ;  /* 0x000000b200b27308 */ /* 0x000ea20000000800 */
[----:B-1----:R-:W-:Y:S01]  /*9f10*/  F2FP.F16.F32.PACK_AB R156, R176, R23 ;  /* 0x00000017b09c723e */ /* 0x002fe200000000ff */
[----:B------:R-:W-:Y:S01]  /*9f20*/  FMUL.FTZ R84, R84, R175 ;  /* 0x000000af54547220 */ /* 0x000fe20000410000 */
[----:B0-----:R-:W-:Y:S01]  /*9f30*/  FMNMX.FTZ R6, R152, R177, !PT ;  /* 0x000000b198067209 */ /* 0x001fe20007810000 */
[-C--:B------:R-:W-:Y:S01]  /*9f40*/  FMUL.FTZ R85, R85, R175.reuse ;  /* 0x000000af55557220 */ /* 0x080fe20000410000 */
[----:B------:R-:W-:Y:S01]  /*9f50*/  @!P6 IADD3 R152, R192, 0x28c40, RZ ;  /* 0x00028c40c098e810 */ /* 0x000fe20007ffe0ff */
[-C--:B------:R-:W-:Y:S01]  /*9f60*/  FMUL.FTZ R88, R88, R175.reuse ;  /* 0x000000af58587220 */ /* 0x080fe20000410000 */
[----:B------:R-:W-:Y:S01]  /*9f70*/  FMUL.FTZ R89, R89, R175 ;  /* 0x000000af59597220 */ /* 0x000fe20000410000 */
[C---:B------:R-:W-:Y:S01]  /*9f80*/  FADD.FTZ R15, -R6.reuse, R15 ;  /* 0x0000000f060f7221 */ /* 0x040fe20000010100 */
[----:B------:R-:W-:Y:S01]  /*9f90*/  FMUL.FTZ R177, R6, UR10 ;  /* 0x0000000a06b17c20 */ /* 0x000fe20008410000 */
[----:B------:R-:W-:Y:S01]  /*9fa0*/  MUFU.EX2 R155, R155 ;  /* 0x0000009b009b7308 */ /* 0x000fe20000000800 */
[----:B------:R-:W-:Y:S01]  /*9fb0*/  @!P6 PRMT R152, RZ, 0x654, R152 ;  /* 0x00000654ff98e816 */ /* 0x000fe20000000098 */
[----:B------:R-:W-:Y:S01]  /*9fc0*/  FMUL.FTZ R184, R15, UR10 ;  /* 0x0000000a0fb87c20 */ /* 0x000fe20008410000 */
[--C-:B------:R-:W-:Y:S01]  /*9fd0*/  FFMA.FTZ R15, R14, UR10, -R177.reuse ;  /* 0x0000000a0e0f7c23 */ /* 0x100fe200080108b1 */
[--C-:B------:R-:W-:Y:S01]  /*9fe0*/  FFMA.FTZ R14, R16, UR10, -R177.reuse ;  /* 0x0000000a100e7c23 */ /* 0x100fe200080108b1 */
[--C-:B------:R-:W-:Y:S01]  /*9ff0*/  FFMA.FTZ R16, R17, UR10, -R177.reuse ;  /* 0x0000000a11107c23 */ /* 0x100fe200080108b1 */
[--C-:B------:R-:W-:Y:S01]  /*a000*/  FFMA.FTZ R17, R18, UR10, -R177.reuse ;  /* 0x0000000a12117c23 */ /* 0x100fe200080108b1 */
[--C-:B------:R-:W-:Y:S01]  /*a010*/  FFMA.FTZ R18, R162, UR10, -R177.reuse ;  /* 0x0000000aa2127c23 */ /* 0x100fe200080108b1 */
        /* <DEDUP_REMOVED lines=12> */
[----:B------:R-:W-:Y:S01]  /*a0e0*/  FFMA.FTZ R174, R174, UR10, -R177 ;  /* 0x0000000aaeae7c23 */ /* 0x000fe200080108b1 */
[----:B------:R-:W-:Y:S01]  /*a0f0*/  FADD.FTZ R177, R21, R8 ;  /* 0x0000000815b17221 */ /* 0x000fe20000010000 */
[----:B------:R3:W-:Y:S01]  /*a100*/  @!P6 SYNCS.ARRIVE.TRANS64.RED.A1T0 RZ, [R152+URZ], RZ ;  /* 0x000000ff98ffe9a7 */ /* 0x0007e2000810043f */
[----:B------:R-:W-:Y:S01]  /*a110*/  @!P1 STS [R154+0x28800], R175 ;  /* 0x028800af9a009388 */ /* 0x000fe20000000800 */
[----:B------:R-:W4:Y:S01]  /*a120*/  MUFU.EX2 R14, R14 ;  /* 0x0000000e000e7308 */ /* 0x000f220000000800 */
[----:B------:R-:W-:Y:S01]  /*a130*/  FADD.FTZ R8, R22, R177 ;  /* 0x000000b116087221 */ /* 0x000fe20000010000 */
[----:B--2---:R-:W-:Y:S01]  /*a140*/  F2FP.F16.F32.PACK_AB R158, R178, R153 ;  /* 0x00000099b29e723e */ /* 0x004fe200000000ff */
[----:B0-----:R0:W-:Y:S01]  /*a150*/  @!P1 STS [R154+0x28820], R184 ;  /* 0x028820b89a009388 */ /* 0x0011e20000000800 */
[-C--:B------:R-:W-:Y:S01]  /*a160*/  FMUL.FTZ R92, R92, R175.reuse ;  /* 0x000000af5c5c7220 */ /* 0x080fe20000410000 */
[----:B------:R-:W-:Y:S01]  /*a170*/  FADD.FTZ R177, R23, R8 ;  /* 0x0000000817b17221 */ /* 0x000fe20000010000 */
[-C--:B------:R-:W-:Y:S01]  /*a180*/  FMUL.FTZ R93, R93, R175.reuse ;  /* 0x000000af5d5d7220 */ /* 0x080fe20000410000 */
[----:B------:R-:W-:Y:S01]  /*a190*/  FMUL.FTZ R96, R96, R175 ;  /* 0x000000af60607220 */ /* 0x000fe20000410000 */
[----:B------:R-:W2:Y:S01]  /*a1a0*/  MUFU.EX2 R16, R16 ;  /* 0x0000001000107308 */ /* 0x000ea20000000800 */
[----:B-1----:R-:W-:Y:S01]  /*a1b0*/  FFMA.FTZ R7, R184, R7, R15 ;  /* 0x00000007b8077223 */ /* 0x002fe2000001000f */
[----:B---3--:R-:W-:Y:S01]  /*a1c0*/  FADD.FTZ R152, R176, R177 ;  /* 0x000000b1b0987221 */ /* 0x008fe20000010000 */
[-C--:B------:R-:W-:Y:S01]  /*a1d0*/  FMUL.FTZ R97, R97, R175.reuse ;  /* 0x000000af61617220 */ /* 0x080fe20000410000 */
[----:B------:R-:W-:Y:S01]  /*a1e0*/  FMUL.FTZ R100, R100, R175 ;  /* 0x000000af64647220 */ /* 0x000fe20000410000 */
[----:B0-----:R-:W-:Y:S01]  /*a1f0*/  F2FP.F16.F32.PACK_AB R154, R22, R21 ;  /* 0x00000015169a723e */ /* 0x001fe200000000ff */
[----:B------:R-:W-:Y:S01]  /*a200*/  FADD.FTZ R177, R153, R152 ;  /* 0x0000009899b17221 */ /* 0x000fe20000010000 */
[----:B------:R-:W-:Y:S01]  /*a210*/  FMUL.FTZ R101, R101, R175 ;  /* 0x000000af65657220 */ /* 0x000fe20000410000 */
[----:B------:R-:W0:Y:S01]  /*a220*/  MUFU.EX2 R17, R17 ;  /* 0x0000001100117308 */ /* 0x000e220000000800 */
[----:B----4-:R-:W-:Y:S01]  /*a230*/  FADD.FTZ R7, R14, R7 ;  /* 0x000000070e077221 */ /* 0x010fe20000010000 */
[----:B------:R-:W-:Y:S01]  /*a240*/  FADD.FTZ R152, R178, R177 ;  /* 0x000000b1b2987221 */ /* 0x000fe20000010000 */
[----:B------:R-:W-:Y:S01]  /*a250*/  F2FP.F16.F32.PACK_AB R153, R14, R15 ;  /* 0x0000000f0e99723e */ /* 0x000fe200000000ff */
[-C--:B------:R-:W-:Y:S01]  /*a260*/  FMUL.FTZ R104, R104, R175.reuse ;  /* 0x000000af68687220 */ /* 0x080fe20000410000 */
[-C--:B------:R-:W-:Y:S01]  /*a270*/  FMUL.FTZ R105, R105, R175.reuse ;  /* 0x000000af69697220 */ /* 0x080fe20000410000 */
[----:B------:R-:W-:Y:S01]  /*a280*/  FADD.FTZ R177, R155, R152 ;  /* 0x000000989bb17221 */ /* 0x000fe20000010000 */
        /* <DEDUP_REMOVED lines=17> */
[----:B------:R-:W0:Y:S01]  /*a3a0*/  MUFU.EX2 R165, R165 ;  /* 0x000000a500a57308 */ /* 0x000e220000000800 */
        /* <DEDUP_REMOVED lines=8> */
[----:B--2---:R-:W-:Y:S01]  /*a430*/  FADD.FTZ R8, R163, R8 ;  /* 0x00000008a3087221 */ /* 0x004fe20000010000 */
[-C--:B------:R-:W-:Y:S01]  /*a440*/  FMUL.FTZ R145, R145, R175.reuse ;  /* 0x000000af91917220 */ /* 0x080fe20000410000 */
[-C--:B------:R-:W-:Y:S01]  /*a450*/  FMUL.FTZ R148, R148, R175.reuse ;  /* 0x000000af94947220 */ /* 0x080fe20000410000 */
[----:B------:R-:W-:Y:S01]  /*a460*/  FMUL.FTZ R149, R149, R175 ;  /* 0x000000af95957220 */ /* 0x000fe20000410000 */
        /* <DEDUP_REMOVED lines=36> */
[----:B-1----:R-:W-:Y:S01]  /*a6b0*/  FADD.FTZ R177, R157, R152 ;  /* 0x000000989db17221 */ /* 0x002fe20000010000 */
[----:B------:R-:W-:Y:S01]  /*a6c0*/  F2FP.F16.F32.PACK_AB R152, R19, R20 ;  /* 0x000000141398723e */ /* 0x000fe200000000ff */
[----:B------:R-:W-:Y:S01]  /*a6d0*/  BAR.SYNC.DEFER_BLOCKING 0xf, 0x100 ;  /* 0x03c4000000007b1d */ /* 0x000fe20000010000 */
        /* <DEDUP_REMOVED lines=14> */
[C---:B0-----:R-:W-:Y:S01]  /*a7c0*/  FADD.FTZ R20, R182.reuse, R177 ;  /* 0x000000b1b6147221 */ /* 0x041fe20000010000 */
[----:B------:R-:W-:Y:S01]  /*a7d0*/  F2FP.F16.F32.PACK_AB R162, R182, R157 ;  /* 0x0000009db6a2723e */ /* 0x000fe200000000ff */
[----:B------:R-:W-:Y:S01]  /*a7e0*/  FMUL.FTZ R98, R98, R184 ;  /* 0x000000b862627220 */ /* 0x000fe20000410000 */
[----:B------:R-:W-:Y:S01]  /*a7f0*/  F2FP.F16.F32.PACK_AB R157, R163, R18 ;  /* 0x00000012a39d723e */ /* 0x000fe200000000ff */
[-C--:B------:R-:W-:Y:S01]  /*a800*/  FMUL.FTZ R99, R99, R184.reuse ;  /* 0x000000b863637220 */ /* 0x080fe20000410000 */
[-C--:B------:R-:W-:Y:S01]  /*a810*/  FMUL.FTZ R102, R102, R184.reuse ;  /* 0x000000b866667220 */ /* 0x080fe20000410000 */
[-C--:B------:R-:W-:Y:S01]  /*a820*/  FMUL.FTZ R103, R103, R184.reuse ;  /* 0x000000b867677220 */ /* 0x080fe20000410000 */
[----:B------:R-:W0:Y:S01]  /*a830*/  MUFU.EX2 R170, R170 ;  /* 0x000000aa00aa7308 */ /* 0x000e220000000800 */
[----:B-1----:R-:W-:Y:S01]  /*a840*/  FADD.FTZ R7, R169, R8 ;  /* 0x00000008a9077221 */ /* 0x002fe20000010000 */
[----:B------:R1:W-:Y:S01]  /*a850*/  STSM.16.M88.4 [R12+0x26800], R152 ;  /* 0x026800980c007844 */ /* 0x0003e20000000200 */
        /* <DEDUP_REMOVED lines=22> */
[C---:B---3--:R-:W-:Y:S01]  /*a9c0*/  FADD.FTZ R8, R186.reuse, R19 ;  /* 0x00000013ba087221 */ /* 0x048fe20000010000 */
[----:B------:R-:W-:Y:S01]  /*a9d0*/  F2FP.F16.F32.PACK_AB R164, R186, R159 ;  /* 0x0000009fbaa4723e */ /* 0x000fe200000000ff */
[-C--:B------:R-:W-:Y:S01]  /*a9e0*/  FMUL.FTZ R138, R138, R184.reuse ;  /* 0x000000b88a8a7220 */ /* 0x080fe20000410000 */
[----:B------:R-:W-:Y:S01]  /*a9f0*/  F2FP.F16.F32.PACK_AB R159, R190, R165 ;  /* 0x000000a5be9f723e */ /* 0x000fe200000000ff */
[-C--:B------:R-:W-:Y:S01]  /*aa00*/  FMUL.FTZ R139, R139, R184.reuse ;  /* 0x000000b88b8b7220 */ /* 0x080fe20000410000 */
[-C--:B------:R-:W-:Y:S01]  /*aa10*/  FMUL.FTZ R142, R142, R184.reuse ;  /* 0x000000b88e8e7220 */ /* 0x080fe20000410000 */
[-C--:B------:R-:W-:Y:S01]  /*aa20*/  FMUL.FTZ R143, R143, R184.reuse ;  /* 0x000000b88f8f7220 */ /* 0x080fe20000410000 */
[----:B------:R-:W3:Y:S01]  /*aa30*/  MUFU.EX2 R188, R188 ;  /* 0x000000bc00bc7308 */ /* 0x000ee20000000800 */
[----:B--2---:R-:W-:Y:S01]  /*aa40*/  FADD.FTZ R20, R172, R7 ;  /* 0x00000007ac147221 */ /* 0x004fe20000010000 */
[----:B------:R1:W-:Y:S01]  /*aa50*/  STSM.16.M88.4 [R10], R156 ;  /* 0x0000009c0a007844 */ /* 0x0003e20000000200 */
[-C--:B------:R-:W-:Y:S01]  /*aa60*/  FMUL.FTZ R146, R146, R184.reuse ;  /* 0x000000b892927220 */ /* 0x080fe20000410000 */
[-C--:B------:R-:W-:Y:S01]  /*aa70*/  FMUL.FTZ R147, R147, R184.reuse ;  /* 0x000000b893937220 */ /* 0x080fe20000410000 */
[-C--:B------:R-:W-:Y:S01]  /*aa80*/  FMUL.FTZ R150, R150, R184.reuse ;  /* 0x000000b896967220 */ /* 0x080fe20000410000 */
[----:B------:R-:W-:-:S02]  /*aa90*/  FMUL.FTZ R151, R151, R184 ;  /* 0x000000b897977220 */ /* 0x000fc40000410000 */
[----:B------:R-:W2:Y:S01]  /*aaa0*/  MUFU.EX2 R171, R171 ;  /* 0x000000ab00ab7308 */ /* 0x000ea20000000800 */
[----:B0-----:R-:W-:-:S07]  /*aab0*/  FADD.FTZ R19, R161, R8 ;  /* 0x00000008a1137221 */ /* 0x001fce0000010000 */
[----:B------:R-:W0:Y:S01]  /*aac0*/  MUFU.EX2 R173, R173 ;  /* 0x000000ad00ad7308 */ /* 0x000e220000000800 */
[C---:B---3--:R-:W-:Y:S01]  /*aad0*/  F2FP.F16.F32.PACK_AB R166, R188.reuse, R161 ;  /* 0x000000a1bca6723e */ /* 0x048fe200000000ff */
[----:B------:R-:W-:Y:S01]  /*aae0*/  FADD.FTZ R8, R188, R19 ;  /* 0x00000013bc087221 */ /* 0x000fe20000010000 */
[----:B------:R-:W-:-:S05]  /*aaf0*/  F2FP.F16.F32.PACK_AB R161, R168, R167 ;  /* 0x000000a7a8a1723e */ /* 0x000fca00000000ff */
[----:B------:R-:W3:Y:S01]  /*ab00*/  MUFU.EX2 R174, R174 ;  /* 0x000000ae00ae7308 */ /* 0x000ee20000000800 */
[C---:B--2---:R-:W-:Y:S01]  /*ab10*/  FADD.FTZ R20, R171.reuse, R20 ;  /* 0x00000014ab147221 */ /* 0x044fe20000010000 */
[----:B------:R-:W-:Y:S01]  /*ab20*/  F2FP.F16.F32.PACK_AB R165, R171, R172 ;  /* 0x000000acaba5723e */ /* 0x000fe200000000ff */
[----:B------:R1:W-:Y:S02]  /*ab30*/  STSM.16.M88.4 [R11], R160 ;  /* 0x000000a00b007844 */ /* 0x0003e40000000200 */
[----:B0-----:R-:W-:Y:S01]  /*ab40*/  FADD.FTZ R7, R173, R20 ;  /* 0x00000014ad077221 */ /* 0x001fe20000010000 */
[----:B---3--:R-:W-:-:S03]  /*ab50*/  F2FP.F16.F32.PACK_AB R167, R174, R173 ;  /* 0x000000adaea7723e */ /* 0x008fc600000000ff */
[----:B------:R-:W-:Y:S02]  /*ab60*/  FADD.FTZ R7, R174, R7 ;  /* 0x00000007ae077221 */ /* 0x000fe40000010000 */
[----:B------:R1:W-:Y:S01]  /*ab70*/  STSM.16.M88.4 [R9], R164 ;  /* 0x000000a409007844 */ /* 0x0003e20000000200 */
[----:B------:R-:W-:Y:S05]  /*ab80*/  @!P5 BRA `(.L_x_4811) ;  /* 0x000000000004d947 */ /* 0x000fea0003800000 */
[----:B------:R-:W-:Y:S01]  /*ab90*/  BPT.TRAP 0x1 ;  /* 0x000000040000795c */ /* 0x000fe20000300000 */
.L_x_4811:
[----:B------:R0:W2:Y:S01]  /*aba0*/  SYNCS.PHASECHK.TRANS64.TRYWAIT P1, [UR29+0x28c50], R13 ;  /* 0x028c500dff0075a7 */ /* 0x0000a2000802015d */
[----:B------:R-:W-:Y:S05]  /*abb0*/  @!P5 BRA `(.L_x_4812) ;  /* 0x000000000004d947 */ /* 0x000fea0003800000 */
[----:B------:R-:W-:Y:S01]  /*abc0*/  BPT.TRAP 0x1 ;  /* 0x000000040000795c */ /* 0x000fe20000300000 */
.L_x_4812:
[----:B--2---:R-:W-:Y:S05]  /*abd0*/  @P1 BRA `(.L_x_4813) ;  /* 0x0000000000081947 */ /* 0x004fea0003800000 */
[----:B------:R-:W2:Y:S02]  /*abe0*/  SYNCS.PHASECHK.TRANS64.TRYWAIT P1, [UR29+0x28c50], R13 ;  /* 0x028c500dff0075a7 */ /* 0x000ea4000802015d */
[----:B--2---:R-:W-:Y:S05]  /*abf0*/  @!P1 BRA `(.L_x_4814) ;  /* 0x000000a8007c9947 */ /* 0x004fea0003800000 */
.L_x_4813:
[----:B------:R-:W-:Y:S01]  /*ac00*/  ULEA UR11, UR4, UR36, 0xc ;  /* 0x00000024040b7291 */ /* 0x000fe2000f8e603f */
[----:B------:R-:W-:Y:S01]  /*ac10*/  WARPGROUP.ARRIVE ;  /* 0x00000000000079c5 */ /* 0x000fe20000000000 */
[----:B------:R-:W-:Y:S01]  /*ac20*/  UMOV UR15, 0x40000040 ;  /* 0x40000040000f7882 */ /* 0x000fe20000000000 */
[----:B0-2---:R-:W-:Y:S01]  /*ac30*/  @!P6 VIADD R13, R192, 0x28c60 ;  /* 0x00028c60c00de836 */ /* 0x005fe20000000000 */
[----:B------:R-:W-:Y:S01]  /*ac40*/  UMOV UR27, UR4 ;  /* 0x00000004001b7c82 */ /* 0x000fe20008000000 */
[----:B------:R-:W-:Y:S01]  /*ac50*/  IMAD.MOV.U32 R15, RZ, RZ, R6 ;  /* 0x000000ffff0f7224 */ /* 0x000fe200078e0006 */
[----:B------:R-:W-:Y:S01]  /*ac60*/  MOV R20, R5 ;  /* 0x0000000500147202 */ /* 0x000fe20000000f00 */
[----:B------:R-:W-:Y:S01]  /*ac70*/  UMOV UR14, UR11 ;  /* 0x0000000b000e7c82 */ /* 0x000fe20008000000 */
[----:B------:R-:W-:Y:S01]  /*ac80*/  @!P6 PRMT R13, RZ, 0x654, R13 ;  /* 0x00000654ff0de816 */ /* 0x000fe2000000000d */
[----:B------:R-:W-:Y:S01]  /*ac90*/  HGMMA.64x256x16.F32 R24, R152, gdesc[UR12].tnspB, R24, gsb0 ;  /* 0x43e0000c98187df0 */ /* 0x000fe20008000818 */
[----:B------:R-:W-:Y:S01]  /*aca0*/  UIADD3 UR14, UR11, 0x80, URZ ;  /* 0x000000800b0e7890 */ /* 0x000fe2000fffe03f */
[----:B------:R-:W-:Y:S01]  /*acb0*/  UMOV UR15, 0x40000040 ;  /* 0x40000040000f7882 */ /* 0x000fe20000000000 */
[----:B------:R-:W-:-:S02]  /*acc0*/  WARPGROUP.DEPBAR.LE gsb0, 0x0 ;  /* 0x00008000000079c5 */ /* 0x000fc40000010000 */
        /* <DEDUP_REMOVED lines=26> */
[----:B------:R-:W-:-:S05]  /*ae70*/  UMOV UR42, UR25 ;  /* 0x00000019002a7c82 */ /* 0x000fca0008000000 */
.L_x_4806:
[----:B------:R-:W-:-:S06]  /*ae80*/  UISETP.GE.AND UP1, UPT, UR42, UR38, UPT ;  /* 0x000000262a00728c */ /* 0x000fcc000bf26270 */
[----:B------:R-:W-:-:S13]  /*ae90*/  PLOP3.LUT P0, PT, PT, PT, UP1, 0x80, 0x0 ;  /* 0x000000000000781c */ /* 0x000fda0003f0f018 */
[----:B------:R-:W-:Y:S05]  /*aea0*/  @!P0 BRA `(.L_x_4816) ;  /* 0x0000002400ec8947 */ /* 0x000fea0003800000 */
[----:B0--3--:R-:W-:Y:S01]  /*aeb0*/  IMAD.MOV.U32 R14, RZ, RZ, R6 ;  /* 0x000000ffff0e7224 */ /* 0x009fe200078e0006 */
[----:B------:R-:W-:Y:S01]  /*aec0*/  UMOV UR25, UR4 ;  /* 0x0000000400197c82 */ /* 0x000fe20008000000 */
[----:B------:R-:W-:Y:S01]  /*aed0*/  IMAD.MOV.U32 R15, RZ, RZ, R5 ;  /* 0x000000ffff0f7224 */ /* 0x000fe200078e0005 */
[----:B------:R-:W-:Y:S01]  /*aee0*/  ULDC UR26, c[0x0][0x9e4] ;  /* 0x00027900001a7ab9 */ /* 0x000fe20000000800 */
[----:B------:R-:W-:Y:S01]  /*aef0*/  ULDC UR27, c[0x0][0x288] ;  /* 0x0000a200001b7ab9 */ /* 0x000fe20000000800 */
[----:B------:R-:W-:Y:S01]  /*af00*/  ULDC UR28, c[0x0][0x2f0] ;  /* 0x0000bc00001c7ab9 */ /* 0x000fe20000000800 */
[----:B------:R-:W-:Y:S01]  /*af10*/  ULDC UR29, c[0x0][0x9d8] ;  /* 0x00027600001d7ab9 */ /* 0x000fe20000000800 */
[----:B------:R-:W-:Y:S01]  /*af20*/  ULDC UR24, c[0x0][0x988] ;  /* 0x0002620000187ab9 */ /* 0x000fe20000000800 */
[----:B------:R-:W-:-:S05]  /*af30*/  ULDC UR30, c[0x0][0x9e0] ;  /* 0x00027800001e7ab9 */ /* 0x000fca0000000800 */
.L_x_4833:
[----:B------:R-:W-:-:S04]  /*af40*/  UIADD3 UR4, UR25, 0x1, URZ ;  /* 0x0000000119047890 */ /* 0x000fc8000fffe03f */
[----:B------:R-:W-:-:S04]  /*af50*/  UISETP.NE.AND UP1, UPT, UR4, 0x2, UPT ;  /* 0x000000020400788c */ /* 0x000fc8000bf25270 */
[----:B------:R-:W-:Y:S02]  /*af60*/  USEL UR10, URZ, 0x1, UP1 ;  /* 0x000000013f0a7887 */ /* 0x000fe40008800000 */
[----:B------:R-:W-:Y:S02]  /*af70*/  USEL UR4, UR4, URZ, UP1 ;  /* 0x0000003f04047287 */ /* 0x000fe40008800000 */
[----:B------:R-:W-:Y:S01]  /*af80*/  ULOP3.LUT UR5, UR5, UR10, URZ, 0x3c, !UPT ;  /* 0x0000000a05057292 */ /* 0x000fe2000f8e3c3f */
[----:B01----:R-:W-:Y:S11]  /*af90*/  @!P5 BRA `(.L_x_4817) ;  /* 0x000000000004d947 */ /* 0x003ff60003800000 */
[----:B------:R-:W-:Y:S01]  /*afa0*/  BPT.TRAP 0x1 ;  /* 0x000000040000795c */ /* 0x000fe20000300000 */
.L_x_4817:
[----:B------:R-:W-:Y:S01]  /*afb0*/  ULEA UR31, UR4, UR37, 0x3 ;  /* 0x00000025041f7291 */ /* 0x000fe2000f8e183f */
[----:B-1--4-:R-:W-:-:S05]  /*afc0*/  IMAD.U32 R13, RZ, RZ, UR5 ;  /* 0x00000005ff0d7e24 */ /* 0x012fca000f8e00ff */
[----:B------:R-:W-:-:S04]  /*afd0*/  SHF.L.U32 R13, R13, 0x1f, RZ ;  /* 0x0000001f0d0d7819 */ /* 0x000fc800000006ff */
[----:B------:R0:W1:Y:S01]  /*afe0*/  SYNCS.PHASECHK.TRANS64.TRYWAIT P0, [UR31+0x28c30], R13 ;  /* 0x028c300dff0075a7 */ /* 0x000062000800015f */
[----:B------:R-:W-:Y:S05]  /*aff0*/  @!P5 BRA `(.L_x_4818) ;  /* 0x000000000004d947 */ /* 0x000fea0003800000 */
[----:B------:R-:W-:Y:S01]  /*b000*/  BPT.TRAP 0x1 ;  /* 0x000000040000795c */ /* 0x000fe20000300000 */
.L_x_4818:
[----:B-1----:R-:W-:Y:S05]  /*b010*/  @P0 BRA `(.L_x_4819) ;  /* 0x0000000000080947 */ /* 0x002fea0003800000 */
[----:B------:R-:W1:Y:S02]  /*b020*/  SYNCS.PHASECHK.TRANS64.TRYWAIT P0, [UR31+0x28c30], R13 ;  /* 0x028c300dff0075a7 */ /* 0x000e64000800015f */
[----:B-1----:R-:W-:Y:S05]  /*b030*/  @!P0 BRA `(.L_x_4820) ;  /* 0x000000a400808947 */ /* 0x002fea0003800000 */
.L_x_4819:
[----:B------:R-:W-:Y:S01]  /*b040*/  ULEA UR22, UR4, UR6, 0x9 ;  /* 0x0000000604167291 */ /* 0x000fe2000f8e483f */
[----:B--2---:R-:W-:Y:S01]  /*b050*/  WARPGROUP.ARRIVE ;  /* 0x00000000000079c5 */ /* 0x004fe20000000000 */
[----:B------:R-:W-:Y:S01]  /*b060*/  UMOV UR23, 0x40000040 ;  /* 0x4000004000177882 */ /* 0x000fe20000000000 */
[----:B------:R-:W-:Y:S01]  /*b070*/  UMOV UR11, 0x40000040 ;  /* 0x40000040000b7882 */ /* 0x000fe20000000000 */
[----:B------:R-:W-:Y:S01]  /*b080*/  UIADD3 UR10, UR22, 0x2, URZ ;  /* 0x00000002160a7890 */ /* 0x000fe2000fffe03f */
[----:B------:R-:W-:Y:S01]  /*b090*/  PLOP3.LUT P0, PT, PT, PT, UP0, 0x80, 0x0 ;  /* 0x000000000000781c */ /* 0x000fe20003f0f008 */
[----:B------:R-:W-:Y:S01]  /*b0a0*/  UIADD3 UR14, UR22, 0x4, URZ ;  /* 0x00000004160e7890 */ /* 0x000fe2000fffe03f */
[----:B------:R-:W-:Y:S01]  /*b0b0*/  MOV R193, UR28 ;  /* 0x0000001c00c17c02 */ /* 0x000fe20008000f00 */
[----:B------:R-:W-:Y:S01]  /*b0c0*/  UMOV UR15, 0x40000040 ;  /* 0x40000040000f7882 */ /* 0x000fe20000000000 */
[----:B------:R-:W-:Y:S01]  /*b0d0*/  HGMMA.64x64x16.F32 R152, gdesc[UR20], RZ, !UPT, gsb0 ;  /* 0x00e00000149879f0 */ /* 0x000fe2000c0008ff */
[----:B------:R-:W-:Y:S01]  /*b0e0*/  UIADD3 UR18, UR22, 0x6, URZ ;  /* 0x0000000616127890 */ /* 0x000fe2000fffe03f */
[----:B------:R-:W-:Y:S01]  /*b0f0*/  UMOV UR19, 0x40000040 ;  /* 0x4000004000137882 */ /* 0x000fe20000000000 */
[----:B------:R-:W-:-:S02]  /*b100*/  WARPGROUP.DEPBAR.LE gsb0, 0x0 ;  /* 0x00008000000079c5 */ /* 0x000fc40000010000 */
[----:B------:R-:W-:-:S06]  /*b110*/  WARPGROUP.ARRIVE ;  /* 0x00000000000079c5 */ /* 0x000fcc0000000000 */
[----:B------:R-:W-:Y:S01]  /*b120*/  HGMMA.64x64x16.F32 R152, gdesc[UR8], R152, gsb0 ;  /* 0x00e00000089879f0 */ /* 0x000fe20008000898 */
[----:B------:R-:W-:Y:S02]  /*b130*/  @UP0 ULDC UR10, c[0x0][0x44c] ;  /* 0x00011300000a0ab9 */ /* 0x000fe40000000800 */
[----:B------:R-:W-:Y:S01]  /*b140*/  @P0 IMAD.HI.U32 R16, R4, UR10, RZ ;  /* 0x0000000a04100c27 */ /* 0x000fe2000f8e00ff */
[----:B------:R-:W-:Y:S01]  /*b150*/  @UP0 ULDC UR10, c[0x0][0x450] ;  /* 0x00011400000a0ab9 */ /* 0x000fe20000000800 */
        /* <DEDUP_REMOVED lines=9> */
[----:B------:R-:W-:Y:S01]  /*b1f0*/  MOV R175, R4 ;  /* 0x0000000400af7202 */ /* 0x000fe20000000f00 */
[----:B------:R-:W-:Y:S01]  /*b200*/  FMUL.FTZ R185, R161, UR29 ;  /* 0x0000001da1b97c20 */ /* 0x000fe20008410000 */
[----:B------:R-:W-:Y:S01]  /*b210*/  @P0 SHF.R.U32.HI R175, RZ, UR10, R16 ;  /* 0x0000000affaf0c19 */ /* 0x000fe20008011610 */
[----:B------:R-:W-:Y:S01]  /*b220*/  IMAD.U32 R16, RZ, RZ, UR31 ;  /* 0x0000001fff107e24 */ /* 0x000fe2000f8e00ff */
[----:B------:R-:W-:Y:S01]  /*b230*/  USHF.L.U32 UR10, UR42, 0x6, URZ ;  /* 0x000000062a0a7899 */ /* 0x000fe2000800063f */
[----:B------:R-:W-:Y:S01]  /*b240*/  FMUL.FTZ R21, R163, UR29 ;  /* 0x0000001da3157c20 */ /* 0x000fe20008410000 */
[----:B------:R-:W-:Y:S01]  /*b250*/  FMUL.FTZ R163, R164, UR29 ;  /* 0x0000001da4a37c20 */ /* 0x000fe20008410000 */
[----:B------:R-:W-:-:S02]  /*b260*/  @!P6 VIADD R161, R16, 0x28c40 ;  /* 0x00028c4010a1e836 */ /* 0x000fc40000000000 */
[----:B------:R-:W-:Y:S01]  /*b270*/  FMUL.FTZ R23, R166, UR29 ;  /* 0x0000001da6177c20 */ /* 0x000fe20008410000 */
[----:B------:R-:W-:Y:S01]  /*b280*/  FMUL.FTZ R20, R162, UR29 ;  /* 0x0000001da2147c20 */ /* 0x000fe20008410000 */
[----:B------:R-:W-:Y:S01]  /*b290*/  FMUL.FTZ R164, R165, UR29 ;  /* 0x0000001da5a47c20 */ /* 0x000fe20008410000 */
[----:B------:R-:W2:Y:S01]  /*b2a0*/  SHFL.IDX PT, R166, R175, RZ, 0x1c1f ;  /* 0x001c1fffafa67589 */ /* 0x000ea200000e0000 */
[----:B------:R-:W-:Y:S01]  /*b2b0*/  IMAD.U32 R165, RZ, RZ, UR10 ;  /* 0x0000000affa57e24 */ /* 0x000fe2000f8e00ff */
[----:B------:R-:W-:Y:S01]  /*b2c0*/  @!P6 PRMT R162, RZ, 0x654, R161 ;  /* 0x00000654ffa2e816 */ /* 0x000fe200000000a1 */
[----:B------:R-:W-:Y:S01]  /*b2d0*/  FMUL.FTZ R22, R153, UR29 ;  /* 0x0000001d99167c20 */ /* 0x000fe20008410000 */
[----:B-1----:R-:W-:Y:S01]  /*b2e0*/  FMUL.FTZ R6, R154, UR29 ;  /* 0x0000001d9a067c20 */ /* 0x002fe20008410000 */
[----:B------:R-:W-:Y:S01]  /*b2f0*/  FMUL.FTZ R5, R152, UR29 ;  /* 0x0000001d98057c20 */ /* 0x000fe20008410000 */
[----:B------:R-:W-:Y:S01]  /*b300*/  FMUL.FTZ R17, R155, UR29 ;  /* 0x0000001d9b117c20 */ /* 0x000fe20008410000 */
[----:B------:R-:W-:Y:S01]  /*b310*/  FMUL.FTZ R153, R156, UR29 ;  /* 0x0000001d9c997c20 */ /* 0x000fe20008410000 */
[----:B------:R-:W-:Y:S01]  /*b320*/  FMUL.FTZ R154, R157, UR29 ;  /* 0x0000001d9d9a7c20 */ /* 0x000fe20008410000 */
[----:B------:R-:W-:Y:S01]  /*b330*/  FMUL.FTZ R19, R159, UR29 ;  /* 0x0000001d9f137c20 */ /* 0x000fe20008410000 */
[----:B------:R-:W-:Y:S01]  /*b340*/  FMUL.FTZ R184, R160, UR29 ;  /* 0x0000001da0b87c20 */ /* 0x000fe20008410000 */
        /* <DEDUP_REMOVED lines=11> */
[----:B------:R-:W-:Y:S01]  /*b400*/  IADD3 R165, -R0, 0x1, -R165 ;  /* 0x0000000100a57810 */ /* 0x000fe20007ffe9a5 */
[----:B-1----:R-:W-:Y:S01]  /*b410*/  FMUL.FTZ R162, R183, UR29 ;  /* 0x0000001db7a27c20 */ /* 0x002fe20008410000 */
[----:B------:R-:W-:Y:S01]  /*b420*/  FMUL.FTZ R172, R172, UR29 ;  /* 0x0000001dacac7c20 */ /* 0x000fe20008410000 */
[----:B------:R-:W-:Y:S01]  /*b430*/  FMUL.FTZ R173, R173, UR29 ;  /* 0x0000001dadad7c20 */ /* 0x000fe20008410000 */
[----:B------:R-:W-:Y:S01]  /*b440*/  FMUL.FTZ R176, R176, UR29 ;  /* 0x0000001db0b07c20 */ /* 0x000fe20008410000 */
[----:B------:R-:W-:Y:S01]  /*b450*/  FMUL.FTZ R182, R182, UR29 ;  /* 0x0000001db6b67c20 */ /* 0x000fe20008410000 */
[----:B------:R-:W-:Y:S01]  /*b460*/  IMAD R165, R193, UR39, R165 ;  /* 0x00000027c1a57c24 */ /* 0x000fe2000f8e02a5 */
[----:B------:R-:W1:Y:S01]  /*b470*/  MUFU.TANH R5, R5 ;  /* 0x0000000500057308 */ /* 0x000e620000002400 */
[----:B------:R-:W-:-:S02]  /*b480*/  FMUL.FTZ R177, R177, UR29 ;  /* 0x0000001db1b17c20 */ /* 0x000fc40008410000 */
[----:B------:R-:W-:-:S04]  /*b490*/  VIADD R165, R165, -UR27 ;  /* 0x8000001ba5a57c36 */ /* 0x000fc80008000000 */
[C---:B------:R-:W-:Y:S01]  /*b4a0*/  VIADD R179, R165.reuse, UR30 ;  /* 0x0000001ea5b37c36 */ /* 0x040fe20008000000 */
[----:B------:R-:W3:Y:S01]  /*b4b0*/  MUFU.TANH R22, R22 ;  /* 0x0000001600167308 */ /* 0x000ee20000002400 */
[----:B------:R-:W-:-:S04]  /*b4c0*/  VIADD R183, R165, UR7 ;  /* 0x00000007a5b77c36 */ /* 0x000fc80008000000 */
[----:B--2---:R-:W-:-:S03]  /*b4d0*/  IMAD.IADD R178, R183, 0x1, R166 ;  /* 0x00000001b7b27824 */ /* 0x004fc600078e02a6 */
[----:B------:R-:W2:Y:S08]  /*b4e0*/  MUFU.TANH R6, R6 ;  /* 0x0000000600067308 */ /* 0x000eb00000002400 */
        /* <DEDUP_REMOVED lines=29> */
[----:B-----5:R-:W-:Y:S01]  /*b6c0*/  IADD3 R177, R179, R166, RZ ;  /* 0x000000a6b3b17210 */ /* 0x020fe20007ffe0ff */
[----:B-1234-:R-:W-:Y:S06]  /*b6d0*/  @!P4 BRA `(.L_x_4821) ;  /* 0x00000000005cc947 */ /* 0x01efec0003800000 */
        /* <DEDUP_REMOVED lines=13> */
.L_x_4823:
[----:B------:R-:W-:-:S04]  /*b7b0*/  MOV R168, UR26 ;  /* 0x0000001a00a87c02 */ /* 0x000fc80008000f00 */
[----:B------:R-:W-:-:S13]  /*b7c0*/  ISETP.NE.AND P0, PT, R168, 0x1, PT ;  /* 0x00000001a800780c */ /* 0x000fda0003f05270 */
[----:B------:R-:W1:Y:S02]  /*b7d0*/  @P0 LDC.64 R166, c[0x0][0x9e8] ;  /* 0x00027a00ffa60b82 */ /* 0x000e640000000a00 */
[----:B-1----:R-:W-:-:S05]  /*b7e0*/  @P0 IMAD.HI.U32 R166, R165, R166, RZ ;  /* 0x000000a6a5a60227 */ /* 0x002fca00078e00ff */
[----:B------:R-:W-:-:S07]  /*b7f0*/  @P0 SHF.R.U32.HI R165, RZ, R167, R166 ;  /* 0x000000a7ffa50219 */ /* 0x000fce00000116a6 */
.L_x_4824:
[----:B------:R-:W-:Y:S05]  /*b800*/  BSYNC B0 ;  /* 0x0000000000007941 */ /* 0x000fea0003800000 */
.L_x_4822:
[----:B------:R-:W-:-:S04]  /*b810*/  IMAD R165, R165, R168, -UR10 ;  /* 0x8000000aa5a57e24 */ /* 0x000fc8000f8e02a8 */
[----:B------:R-:W-:-:S05]  /*b820*/  IMAD.IADD R165, R165, 0x1, -R0 ;  /* 0x00000001a5a57824 */ /* 0x000fca00078e0a00 */
[----:B------:R-:W-:Y:S02]  /*b830*/  VIADDMNMX R177, R165, R168, R177, PT ;  /* 0x000000a8a5b17246 */ /* 0x000fe400038001b1 */
[----:B------:R-:W-:-:S07]  /*b840*/  VIMNMX R178, R178, R165, !PT ;  /* 0x000000a5b2b27248 */ /* 0x000fce0007fe0100 */
.L_x_4821:
[----:B------:R-:W-:Y:S01]  /*b850*/  UISETP.GT.AND UP1, UPT, UR42, -0x1, UPT ;  /* 0xffffffff2a00788c */ /* 0x000fe2000bf24270 */
[----:B------:R-:W1:Y:S05]  /*b860*/  SHFL.IDX PT, R182, R175, 0x1, 0x1c1f ;  /* 0x003c1f00afb67f89 */ /* 0x000e6a00000e0000 */
[----:B------:R-:W-:-:S04]  /*b870*/  PLOP3.LUT P0, PT, PT, PT, UP1, 0x80, 0x0 ;  /* 0x000000000000781c */ /* 0x000fc80003f0f018 */
[C---:B------:R-:W-:Y:S02]  /*b880*/  ISETP.GT.AND P1, PT, R178.reuse, RZ, P0 ;  /* 0x000000ffb200720c */ /* 0x040fe40000724270 */
[C---:B------:R-:W-:Y:S02]  /*b890*/  ISETP.GT.AND P3, PT, R178.reuse, 0x1, P0 ;  /* 0x00000001b200780c */ /* 0x040fe40000764270 */
[----:B------:R-:W-:Y:S02]  /*b8a0*/  ISETP.LT.OR P2, PT, R177, 0x1, P1 ;  /* 0x00000001b100780c */ /* 0x000fe40000f41670 */
[C---:B------:R-:W-:Y:S02]  /*b8b0*/  ISETP.GT.AND P1, PT, R178.reuse, 0x8, P0 ;  /* 0x00000008b200780c */ /* 0x040fe40000724270 */
[----:B------:R-:W-:Y:S02]  /*b8c0*/  FSEL R176, R5, -INF , !P2 ;  /* 0xff80000005b07808 */ /* 0x000fe40005000000 */
[----:B------:R-:W-:-:S02]  /*b8d0*/  ISETP.GT.AND P2, PT, R178, 0x9, P0 ;  /* 0x00000009b200780c */ /* 0x000fc40000744270 */
[C---:B------:R-:W-:Y:S02]  /*b8e0*/  ISETP.LT.OR P3, PT, R177.reuse, 0x2, P3 ;  /* 0x00000002b100780c */ /* 0x040fe40001f61670 */
[C---:B------:R-:W-:Y:S02]  /*b8f0*/  ISETP.LT.OR P1, PT, R177.reuse, 0x9, P1 ;  /* 0x00000009b100780c */ /* 0x040fe40000f21670 */
[----:B------:R-:W-:Y:S02]  /*b900*/  ISETP.LT.OR P2, PT, R177, 0xa, P2 ;  /* 0x0000000ab100780c */ /* 0x000fe40001741670 */
[----:B------:R-:W-:Y:S02]  /*b910*/  FSEL R174, R22, -INF , !P3 ;  /* 0xff80000016ae7808 */ /* 0x000fe40005800000 */
[----:B0-----:R-:W-:Y:S02]  /*b920*/  FSEL R173, R153, -INF , !P1 ;  /* 0xff80000099ad7808 */ /* 0x001fe40004800000 */
[----:B------:R-:W-:-:S02]  /*b930*/  FSEL R169, R154, -INF , !P2 ;  /* 0xff8000009aa97808 */ /* 0x000fc40005000000 */
[C---:B------:R-:W-:Y:S02]  /*b940*/  ISETP.GT.AND P3, PT, R178.reuse, 0x10, P0 ;  /* 0x00000010b200780c */ /* 0x040fe40000764270 */
[C---:B------:R-:W-:Y:S02]  /*b950*/  ISETP.GT.AND P1, PT, R178.reuse, 0x11, P0 ;  /* 0x00000011b200780c */ /* 0x040fe40000724270 */
[----:B------:R-:W-:Y:S02]  /*b960*/  ISETP.GT.AND P2, PT, R178, 0x18, P0 ;  /* 0x00000018b200780c */ /* 0x000fe40000744270 */
[C---:B------:R-:W-:Y:S02]  /*b970*/  ISETP.LT.OR P3, PT, R177.reuse, 0x11, P3 ;  /* 0x00000011b100780c */ /* 0x040fe40001f61670 */
[C---:B------:R-:W-:Y:S02]  /*b980*/  ISETP.LT.OR P1, PT, R177.reuse, 0x12, P1 ;  /* 0x00000012b100780c */ /* 0x040fe40000f21670 */
[----:B------:R-:W-:-:S02]  /*b990*/  ISETP.LT.OR P2, PT, R177, 0x19, P2 ;  /* 0x00000019b100780c */ /* 0x000fc40001741670 */
[----:B------:R-:W-:Y:S02]  /*b9a0*/  FSEL R166, R184, -INF , !P3 ;  /* 0xff800000b8a67808 */ /* 0x000fe40005800000 */
[----:B------:R-:W-:Y:S02]  /*b9b0*/  FSEL R168, R185, -INF , !P1 ;  /* 0xff800000b9a87808 */ /* 0x000fe40004800000 */
[----:B------:R-:W-:Y:S02]  /*b9c0*/  FSEL R165, R163, -INF , !P2 ;  /* 0xff800000a3a57808 */ /* 0x000fe40005000000 */
[C---:B------:R-:W-:Y:S02]  /*b9d0*/  ISETP.GT.AND P3, PT, R178.reuse, 0x19, P0 ;  /* 0x00000019b200780c */ /* 0x040fe40000764270 */
[C---:B------:R-:W-:Y:S02]  /*b9e0*/  ISETP.GT.AND P1, PT, R178.reuse, 0x20, P0 ;  /* 0x00000020b200780c */ /* 0x040fe40000724270 */
[----:B------:R-:W-:-:S02]  /*b9f0*/  ISETP.GT.AND P2, PT, R178, 0x21, P0 ;  /* 0x00000021b200780c */ /* 0x000fc40000744270 */
[C---:B------:R-:W-:Y:S02]  /*ba00*/  ISETP.LT.OR P3, PT, R177.reuse, 0x1a, P3 ;  /* 0x0000001ab100780c */ /* 0x040fe40001f61670 */
[C---:B------:R-:W-:Y:S02]  /*ba10*/  ISETP.LT.OR P1, PT, R177.reuse, 0x21, P1 ;  /* 0x00000021b100780c */ /* 0x040fe40000f21670 */
[----:B------:R-:W-:Y:S02]  /*ba20*/  ISETP.LT.OR P2, PT, R177, 0x22, P2 ;  /* 0x00000022b100780c */ /* 0x000fe40001741670 */
[----:B------:R-:W-:Y:S02]  /*ba30*/  FSEL R172, R164, -INF , !P3 ;  /* 0xff800000a4ac7808 */ /* 0x000fe40005800000 */
[----:B------:R-:W-:Y:S02]  /*ba40*/  FSEL R170, R186, -INF , !P1 ;  /* 0xff800000baaa7808 */ /* 0x000fe40004800000 */
        /* <DEDUP_REMOVED lines=12> */
[----:B------:R-:W-:Y:S01]  /*bb10*/  ISETP.GT.AND P2, PT, R178, 0x39, P0 ;  /* 0x00000039b200780c */ /* 0x000fe20000744270 */
[--C-:B-1----:R-:W-:Y:S01]  /*bb20*/  IMAD.IADD R178, R179, 0x1, R182.reuse ;  /* 0x00000001b3b27824 */ /* 0x102fe200078e02b6 */
[----:B------:R-:W-:Y:S01]  /*bb30*/  ISETP.LT.OR P3, PT, R177, 0x32, P3 ;  /* 0x00000032b100780c */ /* 0x000fe20001f61670 */
[----:B------:R-:W-:Y:S01]  /*bb40*/  IMAD.IADD R179, R183, 0x1, R182 ;  /* 0x00000001b7b37824 */ /* 0x000fe200078e02b6 */
[----:B------:R-:W-:-:S02]  /*bb50*/  ISETP.LT.OR P1, PT, R177, 0x39, P1 ;  /* 0x00000039b100780c */ /* 0x000fc40000f21670 */
[----:B------:R-:W-:Y:S02]  /*bb60*/  ISETP.LT.OR P2, PT, R177, 0x3a, P2 ;  /* 0x0000003ab100780c */ /* 0x000fe40001741670 */
[----:B------:R-:W-:Y:S02]  /*bb70*/  FSEL R164, R191, -INF , !P3 ;  /* 0xff800000bfa47808 */ /* 0x000fe40005800000 */
[----:B------:R-:W-:Y:S02]  /*bb80*/  FSEL R154, R180, -INF , !P1 ;  /* 0xff800000b49a7808 */ /* 0x000fe40004800000 */
[----:B------:R-:W-:Y:S01]  /*bb90*/  FSEL R153, R181, -INF , !P2 ;  /* 0xff800000b5997808 */ /* 0x000fe20005000000 */
[----:B------:R-:W-:Y:S06]  /*bba0*/  @!P4 BRA `(.L_x_4825) ;  /* 0x00000000005cc947 */ /* 0x000fec0003800000 */
[----:B------:R-:W-:Y:S01]  /*bbb0*/  IMAD R5, R193, UR39, R182 ;  /* 0x00000027c1057c24 */ /* 0x000fe2000f8e02b6 */
[----:B------:R-:W-:Y:S04]  /*bbc0*/  BSSY B0, `(.L_x_4826) ;  /* 0x0000011000007945 */ /* 0x000fe80003800000 */
[----:B------:R-:W-:-:S04]  /*bbd0*/  IADD3 R5, R5, -UR27, RZ ;  /* 0x8000001b05057c10 */ /* 0x000fc8000fffe0ff */
        /* <DEDUP_REMOVED lines=10> */
.L_x_4827:
[----:B------:R-:W-:-:S05]  /*bc80*/  IMAD.U32 R182, RZ, RZ, UR26 ;  /* 0x0000001affb67e24 */ /* 0x000fca000f8e00ff */
[----:B------:R-:W-:-:S13]  /*bc90*/  ISETP.NE.AND P1, PT, R182, 0x1, PT ;  /* 0x00000001b600780c */ /* 0x000fda0003f25270 */
[----:B------:R-:W0:Y:S02]  /*bca0*/  @P1 LDC.64 R180, c[0x0][0x9e8] ;  /* 0x00027a00ffb41b82 */ /* 0x000e240000000a00 */
[----:B0-----:R-:W-:-:S05]  /*bcb0*/  @P1 IMAD.HI.U32 R180, R5, R180, RZ ;  /* 0x000000b405b41227 */ /* 0x001fca00078e00ff */
[----:B------:R-:W-:-:S07]  /*bcc0*/  @P1 SHF.R.U32.HI R5, RZ, R181, R180 ;  /* 0x000000b5ff051219 */ /* 0x000fce00000116b4 */
.L_x_4828:
[----:B------:R-:W-:Y:S05]  /*bcd0*/  BSYNC B0 ;  /* 0x0000000000007941 */ /* 0x000fea0003800000 */
.L_x_4826:
[----:B------:R-:W-:-:S04]  /*bce0*/  IMAD R5, R5, R182, -UR10 ;  /* 0x8000000a05057e24 */ /* 0x000fc8000f8e02b6 */
[----:B------:R-:W-:-:S05]  /*bcf0*/  IMAD.IADD R5, R5, 0x1, -R0 ;  /* 0x0000000105057824 */ /* 0x000fca00078e0a00 */
[----:B------:R-:W-:Y:S02]  /*bd00*/  VIADDMNMX R178, R5, R182, R178, PT ;  /* 0x000000b605b27246 */ /* 0x000fe400038001b2 */
[----:B------:R-:W-:-:S07]  /*bd10*/  VIMNMX R179, R179, R5, !PT ;  /* 0x00000005b3b37248 */ /* 0x000fce0007fe0100 */
.L_x_4825:
[----:B------:R-:W-:Y:S01]  /*bd20*/  FMNMX.FTZ R5, R176, R15, !PT ;  /* 0x0000000fb0057209 */ /* 0x000fe20007810000 */
[----:B------:R-:W-:Y:S01]  /*bd30*/  UMOV UR10, UR24 ;  /* 0x00000018000a7c82 */ /* 0x000fe20008000000 */
[----:B------:R-:W-:Y:S02]  /*bd40*/  ISETP.GT.AND P1, PT, R179, 0x1, P0 ;  /* 0x00000001b300780c */ /* 0x000fe40000724270 */
[----:B------:R-:W-:Y:S02]  /*bd50*/  FMNMX.FTZ R180, R174, R5, !PT ;  /* 0x00000005aeb47209 */ /* 0x000fe40007810000 */
[----:B------:R-:W-:Y:S02]  /*bd60*/  ISETP.LT.OR P1, PT, R178, 0x2, P1 ;  /* 0x00000002b200780c */ /* 0x000fe40000f21670 */
[----:B------:R-:W-:Y:S02]  /*bd70*/  FMNMX.FTZ R180, R173, R180, !PT ;  /* 0x000000b4adb47209 */ /* 0x000fe40007810000 */
[----:B------:R-:W-:-:S02]  /*bd80*/  FSEL R17, R17, -INF , !P1 ;  /* 0xff80000011117808 */ /* 0x000fc40004800000 */
[----:B------:R-:W-:Y:S02]  /*bd90*/  FMNMX.FTZ R5, R169, R180, !PT ;  /* 0x000000b4a9057209 */ /* 0x000fe40007810000 */
[C---:B------:R-:W-:Y:S02]  /*bda0*/  ISETP.GT.AND P1, PT, R179.reuse, RZ, P0 ;  /* 0x000000ffb300720c */ /* 0x040fe40000724270 */
[----:B------:R-:W-:Y:S02]  /*bdb0*/  FMNMX.FTZ R5, R166, R5, !PT ;  /* 0x00000005a6057209 */ /* 0x000fe40007810000 */
[----:B------:R-:W-:Y:S02]  /*bdc0*/  ISETP.LT.OR P1, PT, R178, 0x1, P1 ;  /* 0x00000001b200780c */ /* 0x000fe40000f21670 */
[----:B------:R-:W-:Y:S02]  /*bdd0*/  FMNMX.FTZ R180, R168, R5, !PT ;  /* 0x00000005a8b47209 */ /* 0x000fe40007810000 */
[----:B------:R-:W-:-:S02]  /*bde0*/  ISETP.GT.AND P2, PT, R179, 0x8, P0 ;  /* 0x00000008b300780c */ /* 0x000fc40000744270 */
[----:B------:R-:W-:Y:S02]  /*bdf0*/  FMNMX.FTZ R5, R165, R180, !PT ;  /* 0x000000b4a5057209 */ /* 0x000fe40007810000 */
[----:B------:R-:W-:Y:S02]  /*be00*/  ISETP.LT.OR P2, PT, R178, 0x9, P2 ;  /* 0x00000009b200780c */ /* 0x000fe40001741670 */
[----:B------:R-:W-:Y:S02]  /*be10*/  FMNMX.FTZ R5, R172, R5, !PT ;  /* 0x00000005ac057209 */ /* 0x000fe40007810000 */
[----:B------:R-:W-:Y:S02]  /*be20*/  ISETP.GT.AND P3, PT, R179, 0x9, P0 ;  /* 0x00000009b300780c */ /* 0x000fe40000764270 */
[----:B------:R-:W-:Y:S02]  /*be30*/  FMNMX.FTZ R180, R170, R5, !PT ;  /* 0x00000005aab47209 */ /* 0x000fe40007810000 */
[----:B------:R-:W-:-:S02]  /*be40*/  FSEL R18, R18, -INF , !P2 ;  /* 0xff80000012127808 */ /* 0x000fc40005000000 */
        /* <DEDUP_REMOVED lines=13> */
[C---:B------:R-:W-:Y:S02]  /*bf20*/  ISETP.LT.OR P3, PT, R178.reuse, 0x12, P3 ;  /* 0x00000012b200780c */ /* 0x040fe40001f61670 */
[----:B------:R-:W-:Y:S01]  /*bf30*/  ISETP.GT.AND P2, PT, R179, 0x19, P0 ;  /* 0x00000019b300780c */ /* 0x000fe20000744270 */
[----:B------:R-:W0:Y:S01]  /*bf40*/  SHFL.BFLY PT, R5, R180, 0x2, 0x1f ;  /* 0x0c401f00b4057f89 */ /* 0x000e2200000e0000 */
[----:B------:R-:W-:Y:S02]  /*bf50*/  FSEL R21, R21, -INF , !P3 ;  /* 0xff80000015157808 */ /* 0x000fe40005800000 */
[----:B------:R-:W-:Y:S02]  /*bf60*/  ISETP.GT.AND P3, PT, R179, 0x20, P0 ;  /* 0x00000020b300780c */ /* 0x000fe40000764270 */
[----:B------:R-:W-:-:S02]  /*bf70*/  ISETP.LT.OR P2, PT, R178, 0x1a, P2 ;  /* 0x0000001ab200780c */ /* 0x000fc40001741670 */
[----:B------:R-:W-:Y:S02]  /*bf80*/  ISETP.LT.OR P3, PT, R178, 0x21, P3 ;  /* 0x00000021b200780c */ /* 0x000fe40001f61670 */
[----:B------:R-:W-:Y:S02]  /*bf90*/  FSEL R152, R152, -INF , !P2 ;  /* 0xff80000098987808 */ /* 0x000fe40005000000 */
[----:B------:R-:W-:Y:S02]  /*bfa0*/  ISETP.GT.AND P2, PT, R179, 0x28, P0 ;  /* 0x00000028b300780c */ /* 0x000fe40000744270 */
[----:B------:R-:W-:Y:S02]  /*bfb0*/  FSEL R155, R155, -INF , !P3 ;  /* 0xff8000009b9b7808 */ /* 0x000fe40005800000 */
[----:B------:R-:W-:-:S04]  /*bfc0*/  ISETP.LT.OR P2, PT, R178, 0x29, P2 ;  /* 0x00000029b200780c */ /* 0x000fc80001741670 */
[----:B------:R-:W-:Y:S02]  /*bfd0*/  FSEL R157, R157, -INF , !P2 ;  /* 0xff8000009d9d7808 */ /* 0x000fe40005000000 */
[----:B------:R-:W-:Y:S02]  /*bfe0*/  ISETP.GT.AND P2, PT, R179, 0x30, P0 ;  /* 0x00000030b300780c */ /* 0x000fe40000744270 */
[----:B0-----:R-:W-:Y:S02]  /*bff0*/  FMNMX.FTZ R175, R180, R5, !PT ;  /* 0x00000005b4af7209 */ /* 0x001fe40007810000 */
[----:B------:R-:W-:-:S03]  /*c000*/  ISETP.LT.OR P2, PT, R178, 0x31, P2 ;  /* 0x00000031b200780c */ /* 0x000fc60001741670 */
[----:B------:R-:W0:Y:S01]  /*c010*/  SHFL.BFLY PT, R182, R175, 0x1, 0x1f ;  /* 0x0c201f00afb67f89 */ /* 0x000e2200000e0000 */
[----:B------:R-:W-:Y:S02]  /*c020*/  FSEL R159, R159, -INF , !P2 ;  /* 0xff8000009f9f7808 */ /* 0x000fe40005000000 */
[----:B------:R-:W-:-:S04]  /*c030*/  ISETP.GT.AND P2, PT, R179, 0x38, P0 ;  /* 0x00000038b300780c */ /* 0x000fc80000744270 */
[----:B------:R-:W-:-:S04]  /*c040*/  ISETP.LT.OR P2, PT, R178, 0x39, P2 ;  /* 0x00000039b200780c */ /* 0x000fc80001741670 */
[----:B------:R-:W-:Y:S02]  /*c050*/  FSEL R161, R161, -INF , !P2 ;  /* 0xff800000a1a17808 */ /* 0x000fe40005000000 */
[----:B0-----:R-:W-:Y:S02]  /*c060*/  FMNMX.FTZ R5, R175, R182, !PT ;  /* 0x000000b6af057209 */ /* 0x001fe40007810000 */
[----:B------:R-:W-:Y:S02]  /*c070*/  FSEL R175, R6, -INF , !P1 ;  /* 0xff80000006af7808 */ /* 0x000fe40004800000 */
[----:B------:R-:W-:Y:S01]  /*c080*/  ISETP.GT.AND P1, PT, R179, 0x18, P0 ;  /* 0x00000018b300780c */ /* 0x000fe20000724270 */
[----:B------:R-:W-:Y:S01]  /*c090*/  FMUL.FTZ R183, R5, UR10 ;  /* 0x0000000a05b77c20 */ /* 0x000fe20008410000 */
[----:B------:R-:W-:Y:S02]  /*c0a0*/  FMNMX.FTZ R6, R175, R14, !PT ;  /* 0x0000000eaf067209 */ /* 0x000fe40007810000 */
[----:B------:R-:W-:-:S02]  /*c0b0*/  ISETP.LT.OR P1, PT, R178, 0x19, P1 ;  /* 0x00000019b200780c */ /* 0x000fc40000f21670 */
[----:B------:R-:W-:Y:S02]  /*c0c0*/  FMNMX.FTZ R177, R17, R6, !PT ;  /* 0x0000000611b17209 */ /* 0x000fe40007810000 */
[----:B------:R-:W-:Y:S02]  /*c0d0*/  FSEL R23, R23, -INF , !P1 ;  /* 0xff80000017177808 */ /* 0x000fe40004800000 */
[----:B------:R-:W-:Y:S02]  /*c0e0*/  FMNMX.FTZ R6, R18, R177, !PT ;  /* 0x000000b112067209 */ /* 0x000fe40007810000 */
[----:B------:R-:W-:Y:S02]  /*c0f0*/  ISETP.GT.AND P1, PT, R179, 0x21, P0 ;  /* 0x00000021b300780c */ /* 0x000fe40000724270 */
[----:B------:R-:W-:Y:S02]  /*c100*/  FMNMX.FTZ R177, R19, R6, !PT ;  /* 0x0000000613b17209 */ /* 0x000fe40007810000 */
[----:B------:R-:W-:-:S02]  /*c110*/  ISETP.LT.OR P1, PT, R178, 0x22, P1 ;  /* 0x00000022b200780c */ /* 0x000fc40000f21670 */
[----:B------:R-:W-:Y:S02]  /*c120*/  FMNMX.FTZ R6, R20, R177, !PT ;  /* 0x000000b114067209 */ /* 0x000fe40007810000 */
[----:B------:R-:W-:Y:S02]  /*c130*/  FSEL R156, R156, -INF , !P1 ;  /* 0xff8000009c9c7808 */ /* 0x000fe40004800000 */
[----:B------:R-:W-:Y:S02]  /*c140*/  FMNMX.FTZ R6, R21, R6, !PT ;  /* 0x0000000615067209 */ /* 0x000fe40007810000 */
[----:B------:R-:W-:Y:S02]  /*c150*/  ISETP.GT.AND P1, PT, R179, 0x29, P0 ;  /* 0x00000029b300780c */ /* 0x000fe40000724270 */
[----:B------:R-:W-:Y:S02]  /*c160*/  FMNMX.FTZ R177, R23, R6, !PT ;  /* 0x0000000617b17209 */ /* 0x000fe40007810000 */
[----:B------:R-:W-:-:S02]  /*c170*/  FSETP.NEU.FTZ.AND P3, PT, R5, -INF , PT ;  /* 0xff8000000500780b */ /* 0x000fc40003f7d000 */
[----:B------:R-:W-:Y:S02]  /*c180*/  FMNMX.FTZ R6, R152, R177, !PT ;  /* 0x000000b198067209 */ /* 0x000fe40007810000 */
[----:B------:R-:W-:Y:S02]  /*c190*/  ISETP.LT.OR P1, PT, R178, 0x2a, P1 ;  /* 0x0000002ab200780c */ /* 0x000fe40000f21670 */
[----:B------:R-:W-:Y:S02]  /*c1a0*/  FMNMX.FTZ R181, R155, R6, !PT ;  /* 0x000000069bb57209 */ /* 0x000fe40007810000 */
[----:B------:R-:W-:Y:S02]  /*c1b0*/  FSEL R183, R183, RZ, P3 ;  /* 0x000000ffb7b77208 */ /* 0x000fe40001800000 */
[----:B------:R-:W-:Y:S02]  /*c1c0*/  FMNMX.FTZ R6, R156, R181, !PT ;  /* 0x000000b59c067209 */ /* 0x000fe40007810000 */
[----:B------:R-:W-:Y:S01]  /*c1d0*/  FSEL R158, R158, -INF , !P1 ;  /* 0xff8000009e9e7808 */ /* 0x000fe20004800000 */
[--C-:B------:R-:W-:Y:S01]  /*c1e0*/  FFMA.FTZ R176, R176, UR10, -R183.reuse ;  /* 0x0000000ab0b07c23 */ /* 0x100fe200080108b7 */
[----:B------:R-:W-:Y:S01]  /*c1f0*/  ISETP.GT.AND P1, PT, R179, 0x31, P0 ;  /* 0x00000031b300780c */ /* 0x000fe20000724270 */
[--C-:B------:R-:W-:Y:S01]  /*c200*/  FFMA.FTZ R174, R174, UR10, -R183.reuse ;  /* 0x0000000aaeae7c23 */ /* 0x100fe200080108b7 */
[----:B------:R-:W-:Y:S01]  /*c210*/  FMNMX.FTZ R181, R157, R6, !PT ;  /* 0x000000069db57209 */ /* 0x000fe20007810000 */
[----:B------:R0:W-:Y:S01]  /*c220*/  MUFU.EX2 R177, R176 ;  /* 0x000000b000b17308 */ /* 0x0001e20000000800 */
[----:B------:R-:W-:Y:S01]  /*c230*/  ISETP.LT.OR P1, PT, R178, 0x32, P1 ;  /* 0x00000032b200780c */ /* 0x000fe20000f21670 */
[--C-:B------:R-:W-:Y:S01]  /*c240*/  FFMA.FTZ R169, R169, UR10, -R183.reuse ;  /* 0x0000000aa9a97c23 */ /* 0x100fe200080108b7 */
[----:B------:R-:W-:Y:S01]  /*c250*/  FMNMX.FTZ R6, R158, R181, !PT ;  /* 0x000000b59e067209 */ /* 0x000fe20007810000 */
[--C-:B------:R-:W-:Y:S01]  /*c260*/  FFMA.FTZ R166, R166, UR10, -R183.reuse ;  /* 0x0000000aa6a67c23 */ /* 0x100fe200080108b7 */
[----:B------:R-:W-:Y:S01]  /*c270*/  ISETP.GT.AND P0, PT, R179, 0x39, P0 ;  /* 0x00000039b300780c */ /* 0x000fe20000704270 */
[--C-:B------:R-:W-:Y:S01]  /*c280*/  FFMA.FTZ R165, R165, UR10, -R183.reuse ;  /* 0x0000000aa5a57c23 */ /* 0x100fe200080108b7 */
[----:B------:R-:W-:Y:S01]  /*c290*/  FMNMX.FTZ R6, R159, R6, !PT ;  /* 0x000000069f067209 */ /* 0x000fe20007810000 */
[----:B------:R-:W-:Y:S01]  /*c2a0*/  MUFU.EX2 R174, R174 ;  /* 0x000000ae00ae7308 */ /* 0x000fe20000000800 */
[--C-:B0-----:R-:W-:Y:S01]  /*c2b0*/  FFMA.FTZ R176, R173, UR10, -R183.reuse ;  /* 0x0000000aadb07c23 */ /* 0x101fe200080108b7 */
[----:B------:R-:W-:Y:S01]  /*c2c0*/  FSEL R173, R160, -INF , !P1 ;  /* 0xff800000a0ad7808 */ /* 0x000fe20004800000 */
[--C-:B------:R-:W-:Y:S01]  /*c2d0*/  FFMA.FTZ R172, R172, UR10, -R183.reuse ;  /* 0x0000000aacac7c23 */ /* 0x100fe200080108b7 */
[----:B------:R-:W-:Y:S01]  /*c2e0*/  ISETP.LT.OR P0, PT, R178, 0x3a, P0 ;  /* 0x0000003ab200780c */ /* 0x000fe20000701670 */
[--C-:B------:R-:W-:Y:S01]  /*c2f0*/  FFMA.FTZ R22, R22, UR10, -R183.reuse ;  /* 0x0000000a16167c23 */ /* 0x100fe200080108b7 */
[----:B------:R-:W-:Y:S01]  /*c300*/  FMNMX.FTZ R6, R173, R6, !PT ;  /* 0x00000006ad067209 */ /* 0x000fe20007810000 */
[--C-:B------:R-:W-:Y:S01]  /*c310*/  FFMA.FTZ R170, R170, UR10, -R183.reuse ;  /* 0x0000000aaaaa7c23 */ /* 0x100fe200080108b7 */
[----:B------:R-:W-:Y:S01]  /*c320*/  FSEL R162, R162, -INF , !P0 ;  /* 0xff800000a2a27808 */ /* 0x000fe20004000000 */
[----:B------:R0:W-:Y:S01]  /*c330*/  MUFU.EX2 R160, R176 ;  /* 0x000000b000a07308 */ /* 0x0001e20000000800 */
[----:B------:R-:W-:Y:S01]  /*c340*/  FMNMX.FTZ R179, R161, R6, !PT ;  /* 0x00000006a1b37209 */ /* 0x000fe20007810000 */
[--C-:B------:R-:W-:Y:S01]  /*c350*/  FFMA.FTZ R154, R154, UR10, -R183.reuse ;  /* 0x0000000a9a9a7c23 */ /* 0x100fe200080108b7 */
[--C-:B------:R-:W-:Y:S01]  /*c360*/  FFMA.FTZ R171, R171, UR10, -R183.reuse ;  /* 0x0000000aabab7c23 */ /* 0x100fe200080108b7 */
[--C-:B------:R-:W-:Y:S01]  /*c370*/  FFMA.FTZ R167, R167, UR10, -R183.reuse ;  /* 0x0000000aa7a77c23 */ /* 0x100fe200080108b7 */
[----:B------:R-:W-:Y:S01]  /*c380*/  FMNMX.FTZ R6, R162, R179, !PT ;  /* 0x000000b3a2067209 */ /* 0x000fe20007810000 */
[--C-:B------:R-:W-:Y:S01]  /*c390*/  FFMA.FTZ R179, R168, UR10, -R183.reuse ;  /* 0x0000000aa8b37c23 */ /* 0x100fe200080108b7 */
[----:B------:R-:W-:Y:S01]  /*c3a0*/  FSEL R168, R5, RZ, P3 ;  /* 0x000000ff05a87208 */ /* 0x000fe20001800000 */
[----:B------:R-:W-:Y:S01]  /*c3b0*/  MUFU.EX2 R169, R169 ;  /* 0x000000a900a97308 */ /* 0x000fe20000000800 */
[--C-:B0-----:R-:W-:Y:S01]  /*c3c0*/  FFMA.FTZ R176, R163, UR10, -R183.reuse ;  /* 0x0000000aa3b07c23 */ /* 0x101fe200080108b7 */
[----:B------:R-:W0:Y:S01]  /*c3d0*/  SHFL.BFLY PT, R181, R6, 0x2, 0x1f ;  /* 0x0c401f0006b57f89 */ /* 0x000e2200000e0000 */
[----:B------:R-:W-:Y:S01]  /*c3e0*/  FFMA.FTZ R153, R153, UR10, -R183 ;  /* 0x0000000a99997c23 */ /* 0x000fe200080108b7 */
[----:B------:R-:W-:Y:S01]  /*c3f0*/  FADD.FTZ R168, -R168, R15 ;  /* 0x0000000fa8a87221 */ /* 0x000fe20000010100 */
[----:B------:R-:W-:Y:S01]  /*c400*/  ISETP.NE.AND P1, PT, R3, RZ, PT ;  /* 0x000000ff0300720c */ /* 0x000fe20003f25270 */
[----:B------:R-:W-:Y:S01]  /*c410*/  FFMA.FTZ R164, R164, UR10, -R183 ;  /* 0x0000000aa4a47c23 */ /* 0x000fe200080108b7 */
[----:B------:R-:W-:Y:S01]  /*c420*/  MOV R183, UR25 ;  /* 0x0000001900b77c02 */ /* 0x000fe20008000f00 */
[----:B------:R-:W-:Y:S01]  /*c430*/  FMUL.FTZ R168, R168, UR10 ;  /* 0x0000000aa8a87c20 */ /* 0x000fe20008410000 */
[----:B------:R-:W-:Y:S08]  /*c440*/  MUFU.EX2 R166, R166 ;  /* 0x000000a600a67308 */ /* 0x000ff00000000800 */
[----:B------:R-:W1:Y:S08]  /*c450*/  MUFU.EX2 R168, R168 ;  /* 0x000000a800a87308 */ /* 0x000e700000000800 */
[----:B------:R-:W2:Y:S01]  /*c460*/  MUFU.EX2 R179, R179 ;  /* 0x000000b300b37308 */ /* 0x000ea20000000800 */
[----:B0-----:R-:W-:-:S05]  /*c470*/  FMNMX.FTZ R181, R6, R181, !PT ;  /* 0x000000b506b57209 */ /* 0x001fca0007810000 */
[----:B------:R-:W0:Y:S02]  /*c480*/  SHFL.BFLY PT, R6, R181, 0x1, 0x1f ;  /* 0x0c201f00b5067f89 */ /* 0x000e2400000e0000 */
[----:B------:R-:W3:Y:S01]  /*c490*/  MUFU.EX2 R165, R165 ;  /* 0x000000a500a57308 */ /* 0x000ee20000000800 */
[----:B-1----:R-:W-:Y:S01]  /*c4a0*/  FFMA.FTZ R15, R168, R8, R177 ;  /* 0x00000008a80f7223 */ /* 0x002fe200000100b1 */
[-C--:B------:R-:W-:Y:S01]  /*c4b0*/  FMUL.FTZ R24, R24, R168.reuse ;  /* 0x000000a818187220 */ /* 0x080fe20000410000 */
[-C--:B------:R-:W-:Y:S01]  /*c4c0*/  FMUL.FTZ R25, R25, R168.reuse ;  /* 0x000000a819197220 */ /* 0x080fe20000410000 */
[-C--:B------:R-:W-:Y:S01]  /*c4d0*/  FMUL.FTZ R28, R28, R168.reuse ;  /* 0x000000a81c1c7220 */ /* 0x080fe20000410000 */
[----:B------:R-:W-:Y:S01]  /*c4e0*/  FADD.FTZ R15, R174, R15 ;  /* 0x0000000fae0f7221 */ /* 0x000fe20000010000 */
[-C--:B------:R-:W-:Y:S01]  /*c4f0*/  FMUL.FTZ R29, R29, R168.reuse ;  /* 0x000000a81d1d7220 */ /* 0x080fe20000410000 */
[-C--:B------:R-:W-:Y:S01]  /*c500*/  FMUL.FTZ R32, R32, R168.reuse ;  /* 0x000000a820207220 */ /* 0x080fe20000410000 */
[----:B------:R1:W-:Y:S01]  /*c510*/  MUFU.EX2 R163, R22 ;  /* 0x0000001600a37308 */ /* 0x0003e20000000800 */
[----:B------:R-:W-:Y:S01]  /*c520*/  FADD.FTZ R8, R160, R15 ;  /* 0x0000000fa0087221 */ /* 0x000fe20000010000 */
[-C--:B------:R-:W-:Y:S01]  /*c530*/  FMUL.FTZ R33, R33, R168.reuse ;  /* 0x000000a821217220 */ /* 0x080fe20000410000 */
[-C--:B------:R-:W-:Y:S01]  /*c540*/  FMUL.FTZ R36, R36, R168.reuse ;  /* 0x000000a824247220 */ /* 0x080fe20000410000 */
[-C--:B------:R-:W-:Y:S01]  /*c550*/  FMUL.FTZ R37, R37, R168.reuse ;  /* 0x000000a825257220 */ /* 0x080fe20000410000 */
[-C--:B------:R-:W-:Y:S01]  /*c560*/  FMUL.FTZ R40, R40, R168.reuse ;  /* 0x000000a828287220 */ /* 0x080fe20000410000 */
[-C--:B------:R-:W-:Y:S01]  /*c570*/  FMUL.FTZ R41, R41, R168.reuse ;  /* 0x000000a829297220 */ /* 0x080fe20000410000 */
[-C--:B------:R-:W-:Y:S01]  /*c580*/  FMUL.FTZ R44, R44, R168.reuse ;  /* 0x000000a82c2c7220 */ /* 0x080fe20000410000 */
[----:B------:R-:W4:Y:S01]  /*c590*/  MUFU.EX2 R172, R172 ;  /* 0x000000ac00ac7308 */ /* 0x000f220000000800 */
[-C--:B------:R-:W-:Y:S01]  /*c5a0*/  FMUL.FTZ R45, R45, R168.reuse ;  /* 0x000000a82d2d7220 */ /* 0x080fe20000410000 */
[-C--:B------:R-:W-:Y:S01]  /*c5b0*/  FMUL.FTZ R48, R48, R168.reuse ;  /* 0x000000a830307220 */ /* 0x080fe20000410000 */
[-C--:B------:R-:W-:Y:S01]  /*c5c0*/  FMUL.FTZ R49, R49, R168.reuse ;  /* 0x000000a831317220 */ /* 0x080fe20000410000 */
[-C--:B------:R-:W-:Y:S01]  /*c5d0*/  FMUL.FTZ R52, R52, R168.reuse ;  /* 0x000000a834347220 */ /* 0x080fe20000410000 */
[----:B------:R-:W-:Y:S01]  /*c5e0*/  FMUL.FTZ R53, R53, R168 ;  /* 0x000000a835357220 */ /* 0x000fe20000410000 */
[----:B0-----:R-:W-:Y:S01]  /*c5f0*/  FMNMX.FTZ R6, R181, R6, !PT ;  /* 0x00000006b5067209 */ /* 0x001fe20007810000 */
[-C--:B------:R-:W-:Y:S01]  /*c600*/  FMUL.FTZ R56, R56, R168.reuse ;  /* 0x000000a838387220 */ /* 0x080fe20000410000 */
[----:B------:R-:W0:Y:S01]  /*c610*/  MUFU.EX2 R170, R170 ;  /* 0x000000aa00aa7308 */ /* 0x000e220000000800 */
[-C--:B------:R-:W-:Y:S01]  /*c620*/  FMUL.FTZ R57, R57, R168.reuse ;  /* 0x000000a839397220 */ /* 0x080fe20000410000 */
[C---:B------:R-:W-:Y:S01]  /*c630*/  FSETP.NEU.FTZ.AND P0, PT, R6.reuse, -INF , PT ;  /* 0xff8000000600780b */ /* 0x040fe20003f1d000 */
[----:B------:R-:W-:Y:S01]  /*c640*/  FMUL.FTZ R180, R6, UR10 ;  /* 0x0000000a06b47c20 */ /* 0x000fe20008410000 */
[-C--:B------:R-:W-:Y:S01]  /*c650*/  FMUL.FTZ R60, R60, R168.reuse ;  /* 0x000000a83c3c7220 */ /* 0x080fe20000410000 */
[-C--:B------:R-:W-:Y:S01]  /*c660*/  FMUL.FTZ R61, R61, R168.reuse ;  /* 0x000000a83d3d7220 */ /* 0x080fe20000410000 */
[----:B------:R-:W-:Y:S01]  /*c670*/  FSEL R15, R6, RZ, P0 ;  /* 0x000000ff060f7208 */ /* 0x000fe20000000000 */
[-C--:B------:R-:W-:Y:S01]  /*c680*/  FMUL.FTZ R64, R64, R168.reuse ;  /* 0x000000a840407220 */ /* 0x080fe20000410000 */
[----:B------:R-:W-:Y:S01]  /*c690*/  FSEL R180, R180, RZ, P0 ;  /* 0x000000ffb4b47208 */ /* 0x000fe20000000000 */
[----:B------:R5:W-:Y:S01]  /*c6a0*/  MUFU.EX2 R178, R154 ;  /* 0x0000009a00b27308 */ /* 0x000be20000000800 */
[-C--:B------:R-:W-:Y:S01]  /*c6b0*/  FMUL.FTZ R65, R65, R168.reuse ;  /* 0x000000a841417220 */ /* 0x080fe20000410000 */
[----:B------:R-:W-:Y:S01]  /*c6c0*/  FADD.FTZ R15, -R15, R14 ;  /* 0x0000000e0f0f7221 */ /* 0x000fe20000010100 */
[----:B------:R-:W-:Y:S01]  /*c6d0*/  FMUL.FTZ R68, R68, R168 ;  /* 0x000000a844447220 */ /* 0x000fe20000410000 */
[----:B-1----:R-:W-:Y:S01]  /*c6e0*/  FFMA.FTZ R22, R175, UR10, -R180 ;  /* 0x0000000aaf167c23 */ /* 0x002fe200080108b4 */
[----:B------:R-:W-:Y:S01]  /*c6f0*/  FADD.FTZ R175, R169, R8 ;  /* 0x00000008a9af7221 */ /* 0x000fe20000010000 */
[----:B------:R-:W-:Y:S01]  /*c700*/  FMUL.FTZ R15, R15, UR10 ;  /* 0x0000000a0f0f7c20 */ /* 0x000fe20008410000 */
[--C-:B------:R-:W-:Y:S01]  /*c710*/  FFMA.FTZ R17, R17, UR10, -R180.reuse ;  /* 0x0000000a11117c23 */ /* 0x100fe200080108b4 */
[----:B------:R-:W1:Y:S01]  /*c720*/  MUFU.EX2 R171, R171 ;  /* 0x000000ab00ab7308 */ /* 0x000e620000000800 */
[----:B-----5:R-:W-:Y:S01]  /*c730*/  FADD.FTZ R154, R166, R175 ;  /* 0x000000afa69a7221 */ /* 0x020fe20000010000 */
[--C-:B------:R-:W-:Y:S01]  /*c740*/  FFMA.FTZ R18, R18, UR10, -R180.reuse ;  /* 0x0000000a12127c23 */ /* 0x100fe200080108b4 */
[--C-:B------:R-:W-:Y:S01]  /*c750*/  FFMA.FTZ R19, R19, UR10, -R180.reuse ;  /* 0x0000000a13137c23 */ /* 0x100fe200080108b4 */
[----:B------:R-:W-:Y:S01]  /*c760*/  FFMA.FTZ R20, R20, UR10, -R180 ;  /* 0x0000000a14147c23 */ /* 0x000fe200080108b4 */
[----:B--2---:R-:W-:Y:S01]  /*c770*/  FADD.FTZ R154, R179, R154 ;  /* 0x0000009ab39a7221 */ /* 0x004fe20000010000 */
[----:B------:R-:W-:-:S02]  /*c780*/  @!P1 IMAD R8, R183, 0x40, R2 ;  /* 0x00000040b7089824 */ /* 0x000fc400078e0202 */
[----:B------:R-:W-:Y:S01]  /*c790*/  FFMA.FTZ R21, R21, UR10, -R180 ;  /* 0x0000000a15157c23 */ /* 0x000fe200080108b4 */
[----:B------:R-:W2:Y:S01]  /*c7a0*/  MUFU.EX2 R167, R167 ;  /* 0x000000a700a77308 */ /* 0x000ea20000000800 */
[----:B---3--:R-:W-:Y:S01]  /*c7b0*/  FADD.FTZ R175, R165, R154 ;  /* 0x0000009aa5af7221 */ /* 0x008fe20000010000 */
[--C-:B------:R-:W-:Y:S01]  /*c7c0*/  FFMA.FTZ R14, R152, UR10, -R180.reuse ;  /* 0x0000000a980e7c23 */ /* 0x100fe200080108b4 */
[--C-:B------:R-:W-:Y:S01]  /*c7d0*/  FFMA.FTZ R23, R23, UR10, -R180.reuse ;  /* 0x0000000a17177c23 */ /* 0x100fe200080108b4 */
[--C-:B------:R-:W-:Y:S01]  /*c7e0*/  FFMA.FTZ R182, R161, UR10, -R180.reuse ;  /* 0x0000000aa1b67c23 */ /* 0x100fe200080108b4 */
[----:B----4-:R-:W-:Y:S01]  /*c7f0*/  FADD.FTZ R175, R172, R175 ;  /* 0x000000afacaf7221 */ /* 0x010fe20000010000 */
[--C-:B------:R-:W-:Y:S01]  /*c800*/  FFMA.FTZ R155, R155, UR10, -R180.reuse ;  /* 0x0000000a9b9b7c23 */ /* 0x100fe200080108b4 */
[--C-:B------:R-:W-:Y:S01]  /*c810*/  FFMA.FTZ R157, R157, UR10, -R180.reuse ;  /* 0x0000000a9d9d7c23 */ /* 0x100fe200080108b4 */
[----:B------:R-:W-:Y:S01]  /*c820*/  MUFU.EX2 R22, R22 ;  /* 0x0000001600167308 */ /* 0x000fe20000000800 */
[----:B0-----:R-:W-:Y:S01]  /*c830*/  FADD.FTZ R154, R170, R175 ;  /* 0x000000afaa9a7221 */ /* 0x001fe20000010000 */
[--C-:B------:R-:W-:Y:S01]  /*c840*/  FFMA.FTZ R175, R158, UR10, -R180.reuse ;  /* 0x0000000a9eaf7c23 */ /* 0x100fe200080108b4 */
[----:B------:R-:W-:Y:S01]  /*c850*/  F2FP.F16.F32.PACK_AB R158, R172, R165 ;  /* 0x000000a5ac9e723e */ /* 0x000fe200000000ff */
[----:B------:R-:W-:Y:S01]  /*c860*/  FFMA.FTZ R159, R159, UR10, -R180 ;  /* 0x0000000a9f9f7c23 */ /* 0x000fe200080108b4 */
[----:B-1----:R-:W-:Y:S01]  /*c870*/  FADD.FTZ R154, R171, R154 ;  /* 0x0000009aab9a7221 */ /* 0x002fe20000010000 */
[----:B------:R-:W-:Y:S01]  /*c880*/  FFMA.FTZ R173, R173, UR10, -R180 ;  /* 0x0000000aadad7c23 */ /* 0x000fe200080108b4 */
[----:B------:R-:W-:Y:S01]  /*c890*/  @!P1 LEA R8, R8, UR37, 0x2 ;  /* 0x0000002508089c11 */ /* 0x000fe2000f8e10ff */
[----:B------:R-:W0:Y:S01]  /*c8a0*/  MUFU.EX2 R15, R15 ;  /* 0x0000000f000f7308 */ /* 0x000e220000000800 */
[----:B--2---:R-:W-:Y:S01]  /*c8b0*/  FADD.FTZ R183, R167, R154 ;  /* 0x0000009aa7b77221 */ /* 0x004fe20000010000 */
[----:B------:R-:W-:Y:S01]  /*c8c0*/  F2FP.F16.F32.PACK_AB R154, R169, R160 ;  /* 0x000000a0a99a723e */ /* 0x000fe200000000ff */
[----:B------:R-:W-:Y:S01]  /*c8d0*/  FMUL.FTZ R69, R69, R168 ;  /* 0x000000a845457220 */ /* 0x000fe20000410000 */
[----:B------:R-:W-:Y:S01]  /*c8e0*/  F2FP.F16.F32.PACK_AB R160, R171, R170 ;  /* 0x000000aaaba0723e */ /* 0x000fe200000000ff */
[----:B------:R-:W-:Y:S01]  /*c8f0*/  @!P1 STS [R8+0x28800], R168 ;  /* 0x028800a808009388 */ /* 0x000fe20000000800 */
        /* <DEDUP_REMOVED lines=11> */
[----:B0-----:R-:W-:Y:S01]  /*c9b0*/  FFMA.FTZ R172, R15, R7, R22 ;  /* 0x000000070fac7223 */ /* 0x001fe20000010016 */
[----:B------:R0:W-:Y:S01]  /*c9c0*/  @!P1 STS [R8+0x28820], R15 ;  /* 0x0288200f08009388 */ /* 0x0001e20000000800 */
        /* <DEDUP_REMOVED lines=10> */
[----:B------:R-:W-:Y:S01]  /*ca70*/  FADD.FTZ R161, R163, R152 ;  /* 0x00000098a3a17221 */ /* 0x000fe20000010000 */
[----:B------:R-:W-:Y:S01]  /*ca80*/  F2FP.F16.F32.PACK_AB R152, R174, R177 ;  /* 0x000000b1ae98723e */ /* 0x000fe200000000ff */
[----:B------:R-:W-:Y:S01]  /*ca90*/  FMUL.FTZ R105, R105, R168 ;  /* 0x000000a869697220 */ /* 0x000fe20000410000 */
[----:B------:R-:W1:Y:S01]  /*caa0*/  MUFU.EX2 R18, R18 ;  /* 0x0000001200127308 */ /* 0x000e620000000800 */
[--C-:B--2---:R-:W-:Y:S01]  /*cab0*/  FFMA.FTZ R17, R156, UR10, -R180.reuse ;  /* 0x0000000a9c117c23 */ /* 0x104fe200080108b4 */
[----:B------:R-:W-:Y:S01]  /*cac0*/  F2FP.F16.F32.PACK_AB R156, R179, R166 ;  /* 0x000000a6b39c723e */ /* 0x000fe200000000ff */
[----:B------:R-:W-:Y:S01]  /*cad0*/  FFMA.FTZ R180, R162, UR10, -R180 ;  /* 0x0000000aa2b47c23 */ /* 0x000fe200080108b4 */
[----:B------:R-:W-:Y:S01]  /*cae0*/  F2FP.F16.F32.PACK_AB R162, R176, R167 ;  /* 0x000000a7b0a2723e */ /* 0x000fe200000000ff */
[-C--:B------:R-:W-:Y:S01]  /*caf0*/  FMUL.FTZ R108, R108, R168.reuse ;  /* 0x000000a86c6c7220 */ /* 0x080fe20000410000 */
[-C--:B------:R-:W-:Y:S01]  /*cb00*/  FMUL.FTZ R109, R109, R168.reuse ;  /* 0x000000a86d6d7220 */ /* 0x080fe20000410000 */
[----:B------:R-:W-:Y:S01]  /*cb10*/  FMUL.FTZ R112, R112, R168 ;  /* 0x000000a870707220 */ /* 0x000fe20000410000 */
[----:B------:R-:W2:Y:S01]  /*cb20*/  MUFU.EX2 R164, R164 ;  /* 0x000000a400a47308 */ /* 0x000ea20000000800 */
[C---:B---3--:R-:W-:Y:S01]  /*cb30*/  FADD.FTZ R7, R153.reuse, R172 ;  /* 0x000000ac99077221 */ /* 0x048fe20000010000 */
[----:B------:R-:W-:Y:S01]  /*cb40*/  F2FP.F16.F32.PACK_AB R153, R153, R22 ;  /* 0x000000169999723e */ /* 0x000fe200000000ff */
[-C--:B------:R-:W-:Y:S01]  /*cb50*/  FMUL.FTZ R113, R113, R168.reuse ;  /* 0x000000a871717220 */ /* 0x080fe20000410000 */
[-C--:B------:R-:W-:Y:S01]  /*cb60*/  FMUL.FTZ R116, R116, R168.reuse ;  /* 0x000000a874747220 */ /* 0x080fe20000410000 */
[-C--:B------:R-:W-:Y:S01]  /*cb70*/  FMUL.FTZ R117, R117, R168.reuse ;  /* 0x000000a875757220 */ /* 0x080fe20000410000 */
[-C--:B------:R-:W-:Y:S01]  /*cb80*/  FMUL.FTZ R120, R120, R168.reuse ;  /* 0x000000a878787220 */ /* 0x080fe20000410000 */
[-C--:B------:R-:W-:Y:S01]  /*cb90*/  FMUL.FTZ R121, R121, R168.reuse ;  /* 0x000000a879797220 */ /* 0x080fe20000410000 */
[----:B------:R-:W3:Y:S01]  /*cba0*/  MUFU.EX2 R19, R19 ;  /* 0x0000001300137308 */ /* 0x000ee20000000800 */
        /* <DEDUP_REMOVED lines=10> */
[-C--:B------:R-:W-:Y:S01]  /*cc50*/  FMUL.FTZ R136, R136, R168.reuse ;  /* 0x000000a888887220 */ /* 0x080fe20000410000 */
[-C--:B------:R-:W-:Y:S01]  /*cc60*/  FMUL.FTZ R137, R137, R168.reuse ;  /* 0x000000a889897220 */ /* 0x080fe20000410000 */
[----:B------:R-:W-:Y:S01]  /*cc70*/  FADD.FTZ R166, R178, R161 ;  /* 0x000000a1b2a67221 */ /* 0x000fe20000010000 */
[-C--:B------:R-:W-:Y:S01]  /*cc80*/  FMUL.FTZ R140, R140, R168.reuse ;  /* 0x000000a88c8c7220 */ /* 0x080fe20000410000 */
[----:B------:R-:W-:Y:S01]  /*cc90*/  FMUL.FTZ R141, R141, R168 ;  /* 0x000000a88d8d7220 */ /* 0x000fe20000410000 */
[----:B------:R-:W2:Y:S01]  /*cca0*/  MUFU.EX2 R21, R21 ;  /* 0x0000001500157308 */ /* 0x000ea20000000800 */
[----:B---3--:R-:W-:Y:S01]  /*ccb0*/  FADD.FTZ R7, R19, R174 ;  /* 0x000000ae13077221 */ /* 0x008fe20000010000 */
[C---:B0-----:R-:W-:Y:S01]  /*ccc0*/  FADD.FTZ R8, R181.reuse, R166 ;  /* 0x000000a6b5087221 */ /* 0x041fe20000010000 */
[----:B------:R-:W-:Y:S01]  /*ccd0*/  F2FP.F16.F32.PACK_AB R166, R181, R178 ;  /* 0x000000b2b5a6723e */ /* 0x000fe200000000ff */
[-C--:B------:R-:W-:Y:S01]  /*cce0*/  FMUL.FTZ R144, R144, R168.reuse ;  /* 0x000000a890907220 */ /* 0x080fe20000410000 */
[-C--:B------:R-:W-:Y:S01]  /*ccf0*/  FMUL.FTZ R145, R145, R168.reuse ;  /* 0x000000a891917220 */ /* 0x080fe20000410000 */
[-C--:B------:R-:W-:Y:S01]  /*cd00*/  FMUL.FTZ R148, R148, R168.reuse ;  /* 0x000000a894947220 */ /* 0x080fe20000410000 */
[----:B------:R-:W-:Y:S01]  /*cd10*/  FMUL.FTZ R149, R149, R168 ;  /* 0x000000a895957220 */ /* 0x000fe20000410000 */
        /* <DEDUP_REMOVED lines=26> */
[----:B--2---:R-:W-:Y:S01]  /*cec0*/  F2FP.F16.F32.PACK_AB R155, R19, R18 ;  /* 0x00000012139b723e */ /* 0x004fe200000000ff */
        /* <DEDUP_REMOVED lines=15> */
[C---:B0-----:R-:W-:Y:S01]  /*cfc0*/  FADD.FTZ R176, R170.reuse, R7 ;  /* 0x00000007aab07221 */ /* 0x041fe20000010000 */
        /* <DEDUP_REMOVED lines=44> */
[-C--:B------:R-:W-:Y:S01]  /*d290*/  FMUL.FTZ R138, R138, R15.reuse ;  /* 0x0000000f8a8a7220 */ /* 0x080fe20000410000 */
[-C--:B------:R-:W-:Y:S01]  /*d2a0*/  FMUL.FTZ R139, R139, R15.reuse ;  /* 0x0000000f8b8b7220 */ /* 0x080fe20000410000 */
[----:B------:R-:W-:Y:S01]  /*d2b0*/  FMUL.FTZ R142, R142, R15 ;  /* 0x0000000f8e8e7220 */ /* 0x000fe20000410000 */
[C---:B-1----:R-:W-:Y:S01]  /*d2c0*/  F2FP.F16.F32.PACK_AB R167, R180.reuse, R167 ;  /* 0x000000a7b4a7723e */ /* 0x042fe200000000ff */
[----:B------:R-:W-:Y:S01]  /*d2d0*/  FADD.FTZ R7, R180, R7 ;  /* 0x00000007b4077221 */ /* 0x000fe20000010000 */
[-C--:B------:R-:W-:Y:S01]  /*d2e0*/  FMUL.FTZ R143, R143, R15.reuse ;  /* 0x0000000f8f8f7220 */ /* 0x080fe20000410000 */
[-C--:B------:R-:W-:Y:S01]  /*d2f0*/  FMUL.FTZ R146, R146, R15.reuse ;  /* 0x0000000f92927220 */ /* 0x080fe20000410000 */
[-C--:B------:R-:W-:Y:S01]  /*d300*/  FMUL.FTZ R147, R147, R15.reuse ;  /* 0x0000000f93937220 */ /* 0x080fe20000410000 */
[----:B------:R2:W-:Y:S01]  /*d310*/  STSM.16.M88.4 [R9], R164 ;  /* 0x000000a409007844 */ /* 0x0005e20000000200 */
[-C--:B------:R-:W-:Y:S01]  /*d320*/  FMUL.FTZ R150, R150, R15.reuse ;  /* 0x0000000f96967220 */ /* 0x080fe20000410000 */
[----:B------:R-:W-:Y:S01]  /*d330*/  FMUL.FTZ R151, R151, R15 ;  /* 0x0000000f97977220 */ /* 0x000fe20000410000 */
[----:B------:R-:W-:Y:S06]  /*d340*/  @!P5 BRA `(.L_x_4829) ;  /* 0x000000000004d947 */ /* 0x000fec0003800000 */
[----:B------:R-:W-:Y:S01]  /*d350*/  BPT.TRAP 0x1 ;  /* 0x000000040000795c */ /* 0x000fe20000300000 */
.L_x_4829:
[----:B------:R0:W1:Y:S01]  /*d360*/  SYNCS.PHASECHK.TRANS64.TRYWAIT P0, [UR31+0x28c50], R13 ;  /* 0x028c500dff0075a7 */ /* 0x000062000800015f */
[----:B------:R-:W-:Y:S05]  /*d370*/  @!P5 BRA `(.L_x_4830) ;  /* 0x000000000004d947 */ /* 0x000fea0003800000 */
[----:B------:R-:W-:Y:S01]  /*d380*/  BPT.TRAP 0x1 ;  /* 0x000000040000795c */ /* 0x000fe20000300000 */
.L_x_4830:
[----:B-1----:R-:W-:Y:S05]  /*d390*/  @P0 BRA `(.L_x_4831) ;  /* 0x0000000000080947 */ /* 0x002fea0003800000 */
[----:B------:R-:W1:Y:S02]  /*d3a0*/  SYNCS.PHASECHK.TRANS64.TRYWAIT P0, [UR31+0x28c50], R13 ;  /* 0x028c500dff0075a7 */ /* 0x000e64000800015f */
[----:B-1----:R-:W-:Y:S05]  /*d3b0*/  @!P0 BRA `(.L_x_4832) ;  /* 0x0000008000b88947 */ /* 0x002fea0003800000 */
.L_x_4831:
        /* <DEDUP_REMOVED lines=13> */
[----:B------:R-:W-:-:S02]  /*d490*/  @!P6 PRMT R16, RZ, 0x654, R16 ;  /* 0x00000654ff10e816 */ /* 0x000fc40000000010 */
[----:B------:R-:W-:Y:S01]  /*d4a0*/  MOV R15, R5 ;  /* 0x00000005000f7202 */ /* 0x000fe20000000f00 */
[----:B------:R-:W-:Y:S02]  /*d4b0*/  WARPGROUP.DEPBAR.LE gsb0, 0x0 ;  /* 0x00008000000079c5 */ /* 0x000fe40000010000 */
[----:B------:R-:W-:-:S15]  /*d4c0*/  WARPGROUP.ARRIVE ;  /* 0x00000000000079c5 */ /* 0x000fde0000000000 */
[----:B------:R-:W-:-:S04]  /*d4d0*/  NOP ;  /* 0x0000000000007918 */ /* 0x000fc80000000000 */
        /* <DEDUP_REMOVED lines=24> */
.L_x_4816:
[----:B-12---:R-:W1:Y:S01]  /*d660*/  SHFL.BFLY PT, R9, R8, 0x2, 0x1f ;  /* 0x0c401f0008097f89 */ /* 0x006e6200000e0000 */
[----:B------:R-:W-:Y:S01]  /*d670*/  IMAD.MOV.U32 R10, RZ, RZ, RZ ;  /* 0x000000ffff0a7224 */ /* 0x000fe200078e00ff */
[----:B------:R-:W-:Y:S08]  /*d680*/  BAR.ARV 0x8, 0x100 ;  /* 0x0204000000007b1d */ /* 0x000ff00000002000 */
[----:B------:R-:W-:Y:S01]  /*d690*/  BAR.SYNC.DEFER_BLOCKING 0xf, 0x100 ;  /* 0x03c4000000007b1d */ /* 0x000fe20000010000 */
[----:B------:R-:W-:-:S05]  /*d6a0*/  ISETP.NE.AND P0, PT, R3, RZ, PT ;  /* 0x000000ff0300720c */ /* 0x000fca0003f05270 */
[----:B------:R-:W2:Y:S01]  /*d6b0*/  SHFL.BFLY PT, R4, R7, 0x2, 0x1f ;  /* 0x0c401f0007047f89 */ /* 0x000ea200000e0000 */
[----:B-1----:R-:W-:Y:S01]  /*d6c0*/  FADD.FTZ R9, R9, R8 ;  /* 0x0000000809097221 */ /* 0x002fe20000010000 */
[----:B------:R-:W-:-:S04]  /*d6d0*/  IMAD.U32 R8, RZ, RZ, UR10 ;  /* 0x0000000aff087e24 */ /* 0x000fc8000f8e00ff */
[----:B------:R-:W1:Y:S01]  /*d6e0*/  SHFL.BFLY PT, R0, R9, 0x1, 0x1f ;  /* 0x0c201f0009007f89 */ /* 0x000e6200000e0000 */
[----:B--2---:R-:W-:-:S05]  /*d6f0*/  FADD.FTZ R4, R4, R7 ;  /* 0x0000000704047221 */ /* 0x004fca0000010000 */
[----:B------:R-:W2:Y:S01]  /*d700*/  SHFL.BFLY PT, R11, R4, 0x1, 0x1f ;  /* 0x0c201f00040b7f89 */ /* 0x000ea200000e0000 */
[----:B-1----:R-:W-:Y:S01]  /*d710*/  FADD.FTZ R12, R9, R0 ;  /* 0x00000000090c7221 */ /* 0x002fe20000010000 */
[----:B------:R-:W-:Y:S02]  /*d720*/  IMAD.MOV.U32 R0, RZ, RZ, RZ ;  /* 0x000000ffff007224 */ /* 0x000fe400078e00ff */
[----:B------:R-:W-:Y:S02]  /*d730*/  IMAD.U32 R9, RZ, RZ, UR4 ;  /* 0x00000004ff097e24 */ /* 0x000fe4000f8e00ff */
[----:B------:R-:W-:-:S03]  /*d740*/  FSETP.NE.FTZ.AND P1, PT, R12, RZ, PT ;  /* 0x000000ff0c00720b */ /* 0x000fc60003f35000 */
[----:B------:R-:W-:Y:S01]  /*d750*/  LEA R9, R9, R2, 0x6 ;  /* 0x0000000209097211 */ /* 0x000fe200078e30ff */
[----:B------:R-:W-:-:S03]  /*d760*/  IMAD.MOV.U32 R2, RZ, RZ, -0x800000 ;  /* 0xff800000ff027424 */ /* 0x000fc600078e00ff */
[----:B------:R-:W-:-:S06]  /*d770*/  @!P0 LEA R9, R9, UR37, 0x2 ;  /* 0x0000002509098c11 */ /* 0x000fcc000f8e10ff */
[----:B------:R-:W1:Y:S01]  /*d780*/  @P1 MUFU.RCP R10, R12 ;  /* 0x0000000c000a1308 */ /* 0x000e620000001000 */
[----:B------:R-:W-:Y:S01]  /*d790*/  @P1 FMUL.FTZ R8, R8, 0.69314718246459960938 ;  /* 0x3f31721808081820 */ /* 0x000fe20000410000 */
[----:B--2---:R-:W-:Y:S01]  /*d7a0*/  FADD.FTZ R11, R4, R11 ;  /* 0x0000000b040b7221 */ /* 0x004fe20000010000 */
[----:B------:R-:W-:-:S04]  /*d7b0*/  MOV R4, 0xff800000 ;  /* 0xff80000000047802 */ /* 0x000fc80000000f00 */
[----:B------:R-:W-:Y:S01]  /*d7c0*/  FSETP.NE.FTZ.AND P2, PT, R11, RZ, PT ;  /* 0x000000ff0b00720b */ /* 0x000fe20003f55000 */
[----:B------:R-:W-:Y:S01]  /*d7d0*/  @P1 MUFU.LG2 R3, R12 ;  /* 0x0000000c00031308 */ /* 0x000fe20000000c00 */
[----:B-1----:R1:W-:Y:S01]  /*d7e0*/  @!P0 STS [R9+0x28800], R10 ;  /* 0x0288000a09008388 */ /* 0x0023e20000000800 */
[-C--:B------:R-:W-:Y:S01]  /*d7f0*/  FMUL.FTZ R24, R24, R10.reuse ;  /* 0x0000000a18187220 */ /* 0x080fe20000410000 */
[----:B------:R-:W-:-:S09]  /*d800*/  FMUL.FTZ R25, R25, R10 ;  /* 0x0000000a19197220 */ /* 0x000fd20000410000 */
[----:B------:R-:W2:Y:S01]  /*d810*/  @P2 MUFU.RCP R0, R11 ;  /* 0x0000000b00002308 */ /* 0x000ea20000001000 */
[-C--:B------:R-:W-:Y:S01]  /*d820*/  FMUL.FTZ R28, R28, R10.reuse ;  /* 0x0000000a1c1c7220 */ /* 0x080fe20000410000 */
[-C--:B------:R-:W-:Y:S01]  /*d830*/  FMUL.FTZ R29, R29, R10.reuse ;  /* 0x0000000a1d1d7220 */ /* 0x080fe20000410000 */
[-C--:B------:R-:W-:Y:S01]  /*d840*/  FMUL.FTZ R32, R32, R10.reuse ;  /* 0x0000000a20207220 */ /* 0x080fe20000410000 */
[-C--:B------:R-:W-:Y:S01]  /*d850*/  FMUL.FTZ R33, R33, R10.reuse ;  /* 0x0000000a21217220 */ /* 0x080fe20000410000 */
[-C--:B------:R-:W-:Y:S01]  /*d860*/  FMUL.FTZ R36, R36, R10.reuse ;  /* 0x0000000a24247220 */ /* 0x080fe20000410000 */
[-C--:B------:R-:W-:Y:S01]  /*d870*/  FMUL.FTZ R37, R37, R10.reuse ;  /* 0x0000000a25257220 */ /* 0x080fe20000410000 */
[-C--:B------:R-:W-:Y:S01]  /*d880*/  FMUL.FTZ R40, R40, R10.reuse ;  /* 0x0000000a28287220 */ /* 0x080fe20000410000 */
[----:B------:R-:W5:Y:S01]  /*d890*/  @P2 MUFU.LG2 R7, R11 ;  /* 0x0000000b00072308 */ /* 0x000f620000000c00 */
        /* <DEDUP_REMOVED lines=8> */
[----:B--2---:R2:W-:Y:S01]  /*d920*/  @!P0 STS [R9+0x28820], R0 ;  /* 0x0288200009008388 */ /* 0x0045e20000000800 */
        /* <DEDUP_REMOVED lines=47> */
[----:B-1----:R-:W-:-:S02]  /*dc20*/  IMAD.U32 R10, RZ, RZ, UR10 ;  /* 0x0000000aff0a7e24 */ /* 0x002fc4000f8e00ff */
[----:B------:R-:W-:Y:S01]  /*dc30*/  @P1 FMUL.FTZ R3, R3, 0.69314718246459960938 ;  /* 0x3f31721803031820 */ /* 0x000fe20000410000 */
[----:B-----5:R-:W-:Y:S01]  /*dc40*/  @P2 FMUL.FTZ R7, R7, 0.69314718246459960938 ;  /* 0x3f31721807072820 */ /* 0x020fe20000410000 */
[----:B------:R-:W-:Y:S01]  /*dc50*/  PLOP3.LUT P0, PT, PT, PT, PT, 0x8, 0x0 ;  /* 0x000000000000781c */ /* 0x000fe20003f0e170 */
        /* <DEDUP_REMOVED lines=67> */
[----:B--2---:R-:W-:Y:S06]  /*e090*/  BAR.ARV 0xe, 0x100 ;  /* 0x0384000000007b1d */ /* 0x004fec0000002000 */
.L_x_4748:
[----:B------:R-:W-:Y:S05]  /*e0a0*/  @P0 BRA `(.L_x_4834) ;  /* 0x0000002000f80947 */ /* 0x000fea0003800000 */
[----:B------:R-:W1:Y:S01]  /*e0b0*/  S2R R0, SR_TID.X ;  /* 0x0000000000007919 */ /* 0x000e620000002100 */
[----:B------:R-:W2:Y:S01]  /*e0c0*/  S2UR UR5, SR_CgaCtaId ;  /* 0x00000000000579c3 */ /* 0x000ea20000008800 */
[----:B------:R-:W-:Y:S01]  /*e0d0*/  UMOV UR4, 0x400 ;  /* 0x0000040000047882 */ /* 0x000fe20000000000 */
[----:B------:R-:W-:-:S06]  /*e0e0*/  IMAD R3, RZ, RZ, -UR40 ;  /* 0x80000028ff037e24 */ /* 0x000fcc000f8e02ff */
[----:B------:R-:W-:Y:S08]  /*e0f0*/  BAR.SYNC.DEFER_BLOCKING 0x1, 0x100 ;  /* 0x0044000000007b1d */ /* 0x000ff00000010000 */
[----:B------:R-:W5:Y:S08]  /*e100*/  S2UR UR6, SR_CTAID.Y ;  /* 0x00000000000679c3 */ /* 0x000f700000002600 */
[----:B------:R-:W5:Y:S01]  /*e110*/  LDC R10, c[0x0][0xc50] ;  /* 0x00031400ff0a7b82 */ /* 0x000f620000000800 */
[----:B--2---:R-:W-:-:S07]  /*e120*/  ULEA UR4, UR5, UR4, 0x18 ;  /* 0x0000000405047291 */ /* 0x004fce000f8ec03f */
[----:B------:R-:W2:Y:S01]  /*e130*/  LDC R6, c[0x0][0xbe8] ;  /* 0x0002fa00ff067b82 */ /* 0x000ea20000000800 */
[----:B------:R-:W-:Y:S01]  /*e140*/  UIADD3 UR4, UR4, 0x28c20, URZ ;  /* 0x00028c2004047890 */ /* 0x000fe2000fffe03f */
[----:B-1----:R-:W-:-:S03]  /*e150*/  VIADD R20, R0, 0xffffff80 ;  /* 0xffffff8000147836 */ /* 0x002fc60000000000 */
[----:B------:R-:W-:Y:S02]  /*e160*/  UPRMT UR4, URZ, 0x654, UR4 ;  /* 0x000006543f047896 */ /* 0x000fe40008000004 */
[----:B------:R-:W-:-:S04]  /*e170*/  SHF.R.S32.HI R21, RZ, 0x1f, R20 ;  /* 0x0000001fff157819 */ /* 0x000fc80000011414 */
[----:B------:R-:W-:Y:S01]  /*e180*/  LEA.HI R9, R21, R20, RZ, 0x7 ;  /* 0x0000001415097211 */ /* 0x000fe200078f38ff */
[----:B-----5:R-:W-:Y:S01]  /*e190*/  IMAD R3, R10, R3, UR6 ;  /* 0x000000060a037e24 */ /* 0x020fe2000f8e0203 */
[----:B------:R-:W-:Y:S01]  /*e1a0*/  USHF.R.S32.HI UR6, URZ, 0x1f, UR40 ;  /* 0x0000001f3f067899 */ /* 0x000fe20008011428 */
[----:B------:R-:W-:Y:S01]  /*e1b0*/  SYNCS.ARRIVE.TRANS64.RED.A1T0 RZ, [UR4], RZ ;  /* 0x000000ffffff79a7 */ /* 0x000fe20008100404 */
[----:B------:R-:W-:Y:S02]  /*e1c0*/  SHF.R.S32.HI R0, RZ, 0x7, R9 ;  /* 0x00000007ff007819 */ /* 0x000fe40000011409 */
[----:B------:R-:W-:-:S03]  /*e1d0*/  LOP3.LUT R5, R9, 0xffffff80, RZ, 0xc0, !PT ;  /* 0xffffff8009057812 */ /* 0x000fc600078ec0ff */
[----:B------:R-:W1:Y:S01]  /*e1e0*/  SHFL.IDX PT, R7, R0, RZ, 0x1f ;  /* 0x00001fff00077589 */ /* 0x000e6200000e0000 */
[----:B--2---:R-:W-:Y:S01]  /*e1f0*/  ISETP.NE.AND P1, PT, R6, 0x1, PT ;  /* 0x000000010600780c */ /* 0x004fe20003f25270 */
[----:B------:R-:W-:Y:S01]  /*e200*/  IMAD.IADD R8, R20, 0x1, -R5 ;  /* 0x0000000114087824 */ /* 0x000fe200078e0a05 */
[----:B------:R-:W-:-:S04]  /*e210*/  SHF.R.S32.HI R5, RZ, 0x1f, R3 ;  /* 0x0000001fff057819 */ /* 0x000fc80000011403 */
[----:B------:R-:W-:Y:S02]  /*e220*/  SHF.R.S32.HI R155, RZ, 0x1f, R8 ;  /* 0x0000001fff9b7819 */ /* 0x000fe40000011408 */
[----:B-1----:R-:W-:Y:S02]  /*e230*/  ISETP.NE.AND P0, PT, R7, RZ, PT ;  /* 0x000000ff0700720c */ /* 0x002fe40003f05270 */
[----:B------:R-:W-:-:S04]  /*e240*/  LEA.HI R7, R155, R8, RZ, 0x2 ;  /* 0x000000089b077211 */ /* 0x000fc800078f10ff */
[----:B------:R-:W-:-:S07]  /*e250*/  SHF.R.S32.HI R154, RZ, 0x2, R7 ;  /* 0x00000002ff9a7819 */ /* 0x000fce0000011407 */
[----:B------:R-:W-:Y:S05]  /*e260*/  @P0 BRA `(.L_x_4835) ;  /* 0x0000000400440947 */ /* 0x000fea0003800000 */
[----:B------:R-:W1:Y:S01]  /*e270*/  LDC R16, c[0x0][0xbe8] ;  /* 0x0002fa00ff107b82 */ /* 0x000e620000000800 */
[----:B------:R-:W-:Y:S01]  /*e280*/  LOP3.LUT R9, R9, 0xffffff80, RZ, 0xc0, !PT ;  /* 0xffffff8009097812 */ /* 0x000fe200078ec0ff */
[----:B------:R-:W2:Y:S01]  /*e290*/  S2R R22, SR_CTAID.X ;  /* 0x0000000000167919 */ /* 0x000ea20000002500 */
[----:B------:R-:W-:Y:S01]  /*e2a0*/  LEA.HI R11, R21, R20, RZ, 0x2 ;  /* 0x00000014150b7211 */ /* 0x000fe200078f10ff */
[----:B------:R-:W-:Y:S01]  /*e2b0*/  ULDC.64 UR4, c[0x0][0xbd0] ;  /* 0x0002f40000047ab9 */ /* 0x000fe20000000a00 */
[----:B------:R-:W-:Y:S01]  /*e2c0*/  IADD3 R23, R20, -R9, RZ ;  /* 0x8000000914177210 */ /* 0x000fe20007ffe0ff */
[----:B------:R-:W-:Y:S01]  /*e2d0*/  UIMAD.WIDE.U32 UR8, UR40, UR4, URZ ;  /* 0x00000004280872a5 */ /* 0x000fe2000f8e003f */
[----:B------:R-:W-:Y:S01]  /*e2e0*/  LOP3.LUT R11, R11, 0xfffffffc, RZ, 0xc0, !PT ;  /* 0xfffffffc0b0b7812 */ /* 0x000fe200078ec0ff */
[----:B------:R-:W5:Y:S01]  /*e2f0*/  S2UR UR7, SR_CTAID.Z ;  /* 0x00000000000779c3 */ /* 0x000f620000002700 */
[----:B------:R-:W-:Y:S01]  /*e300*/  SHF.R.S32.HI R10, RZ, 0x1f, R23 ;  /* 0x0000001fff0a7819 */ /* 0x000fe20000011417 */
[----:B------:R-:W-:-:S02]  /*e310*/  UIMAD UR4, UR6, UR4, URZ ;  /* 0x00000004060472a4 */ /* 0x000fc4000f8e023f */
[----:B------:R-:W-:Y:S01]  /*e320*/  IMAD.IADD R11, R20, 0x1, -R11 ;  /* 0x00000001140b7824 */ /* 0x000fe200078e0a0b */
[CC--:B------:R-:W-:Y:S01]  /*e330*/  LEA.HI R152, R10.reuse, R23.reuse, RZ, 0x2 ;  /* 0x000000170a987211 */ /* 0x0c0fe200078f10ff */
[----:B------:R-:W-:Y:S01]  /*e340*/  UIMAD UR4, UR40, UR5, UR4 ;  /* 0x00000005280472a4 */ /* 0x000fe2000f8e0204 */
[----:B------:R-:W-:Y:S01]  /*e350*/  LEA.HI R10, R10, R23, RZ, 0x5 ;  /* 0x000000170a0a7211 */ /* 0x000fe200078f28ff */
[----:B------:R-:W4:Y:S01]  /*e360*/  LDC.64 R18, c[0x0][0xbd8] ;  /* 0x0002f600ff127b82 */ /* 0x000f220000000a00 */
[--C-:B------:R-:W-:Y:S01]  /*e370*/  SHF.R.S32.HI R9, RZ, 0x2, R152.reuse ;  /* 0x00000002ff097819 */ /* 0x100fe20000011498 */
[----:B------:R-:W-:Y:S01]  /*e380*/  UIADD3 UR4, UR9, UR4, URZ ;  /* 0x0000000409047290 */ /* 0x000fe2000fffe03f */
[----:B------:R-:W-:Y:S02]  /*e390*/  SHF.R.S32.HI R12, RZ, 0x1f, R152 ;  /* 0x0000001fff0c7819 */ /* 0x000fe40000011498 */
[----:B------:R-:W-:Y:S02]  /*e3a0*/  SHF.R.S32.HI R10, RZ, 0x5, R10 ;  /* 0x00000005ff0a7819 */ /* 0x000fe4000001140a */
[----:B------:R-:W-:-:S02]  /*e3b0*/  LEA.HI R12, R12, R9, RZ, 0x3 ;  /* 0x000000090c0c7211 */ /* 0x000fc400078f18ff */
[----:B-1----:R-:W-:Y:S02]  /*e3c0*/  ISETP.NE.AND P0, PT, R16, 0x1, PT ;  /* 0x000000011000780c */ /* 0x002fe40003f05270 */
[----:B------:R-:W-:Y:S02]  /*e3d0*/  LOP3.LUT R12, R12, 0xfffffff8, RZ, 0xc0, !PT ;  /* 0xfffffff80c0c7812 */ /* 0x000fe400078ec0ff */
[----:B------:R-:W-:-:S03]  /*e3e0*/  LOP3.LUT R152, R152, 0x7ffffffc, RZ, 0xc0, !PT ;  /* 0x7ffffffc98987812 */ /* 0x000fc600078ec0ff */
[----:B------:R-:W-:Y:S01]  /*e3f0*/  IMAD.IADD R9, R9, 0x1, -R12 ;  /* 0x0000000109097824 */ /* 0x000fe200078e0a0c */
[----:B------:R-:W-:Y:S01]  /*e400*/  LEA.HI R12, R11, R11, RZ, 0x1 ;  /* 0x0000000b0b0c7211 */ /* 0x000fe200078f08ff */
[----:B-----5:R-:W-:Y:S01]  /*e410*/  USHF.R.S32.HI UR5, URZ, 0x1f, UR7 ;  /* 0x0000001f3f057899 */ /* 0x020fe20008011407 */
[----:B------:R-:W-:Y:S02]  /*e420*/  IMAD.IADD R152, R23, 0x1, -R152 ;  /* 0x0000000117987824 */ /* 0x000fe400078e0a98 */
[----:B------:R-:W-:Y:S01]  /*e430*/  LOP3.LUT R12, R12, 0x1ffffffe, RZ, 0xc0, !PT ;  /* 0x1ffffffe0c0c7812 */ /* 0x000fe200078ec0ff */
[----:B0--3--:R-:W0:Y:S01]  /*e440*/  @P0 LDC R14, c[0x0][0xbec] ;  /* 0x0002fb00ff0e0b82 */ /* 0x009e220000000800 */
[----:B------:R-:W-:Y:S01]  /*e450*/  LEA R153, R10, R9, 0x4 ;  /* 0x000000090a997211 */ /* 0x000fe200078e20ff */
[----:B------:R-:W-:Y:S02]  /*e460*/  IMAD.U32 R10, RZ, RZ, UR8 ;  /* 0x00000008ff0a7e24 */ /* 0x000fe4000f8e00ff */
[----:B------:R-:W-:-:S02]  /*e470*/  IMAD.IADD R12, R11, 0x1, -R12 ;  /* 0x000000010b0c7824 */ /* 0x000fc400078e0a0c */
[----:B------:R-:W-:Y:S01]  /*e480*/  IMAD.U32 R11, RZ, RZ, UR9 ;  /* 0x00000009ff0b7e24 */ /* 0x000fe2000f8e00ff */
[----:B------:R-:W-:Y:S01]  /*e490*/  MOV R11, UR4 ;  /* 0x00000004000b7c02 */ /* 0x000fe20008000f00 */
[----:B------:R-:W1:Y:S01]  /*e4a0*/  @P0 LDC R17, c[0x0][0xbf0] ;  /* 0x0002fc00ff110b82 */ /* 0x000e620000000800 */
[----:B------:R-:W-:Y:S02]  /*e4b0*/  IMAD R9, R12, 0x8, R153 ;  /* 0x000000080c097824 */ /* 0x000fe400078e0299 */
[----:B----4-:R-:W-:Y:S01]  /*e4c0*/  IMAD R12, R18, UR5, RZ ;  /* 0x00000005120c7c24 */ /* 0x010fe2000f8e02ff */
[----:B------:R-:W-:Y:S01]  /*e4d0*/  ULDC.64 UR4, c[0x0][0xbe0] ;  /* 0x0002f80000047ab9 */ /* 0x000fe20000000a00 */
[----:B--2---:R-:W-:Y:S02]  /*e4e0*/  IMAD R9, R22, 0x40, R9 ;  /* 0x0000004016097824 */ /* 0x004fe400078e0209 */
[----:B------:R-:W-:Y:S02]  /*e4f0*/  IMAD R15, R19, UR7, R12 ;  /* 0x00000007130f7c24 */ /* 0x000fe4000f8e020c */
[----:B------:R-:W-:-:S02]  /*e500*/  IMAD.MOV.U32 R13, RZ, RZ, R9 ;  /* 0x000000ffff0d7224 */ /* 0x000fc400078e0009 */
[----:B------:R-:W-:-:S04]  /*e510*/  IMAD.WIDE.U32 R10, R18, UR7, R10 ;  /* 0x00000007120a7c25 */ /* 0x000fc8000f8e000a */
[----:B------:R-:W-:Y:S02]  /*e520*/  IMAD.IADD R11, R11, 0x1, R15 ;  /* 0x000000010b0b7824 */ /* 0x000fe400078e020f */
[----:B0-----:R-:W-:-:S04]  /*e530*/  @P0 IMAD.HI.U32 R12, R9, R14, RZ ;  /* 0x0000000e090c0227 */ /* 0x001fc800078e00ff */
[----:B------:R-:W-:Y:S01]  /*e540*/  IMAD.WIDE.U32 R10, R3, UR4, R10 ;  /* 0x00000004030a7c25 */ /* 0x000fe2000f8e000a */
[----:B-1----:R-:W-:-:S03]  /*e550*/  @P0 SHF.R.U32.HI R13, RZ, R17, R12 ;  /* 0x00000011ff0d0219 */ /* 0x002fc6000001160c */
[----:B------:R-:W-:Y:S02]  /*e560*/  IMAD R12, R5, UR4, RZ ;  /* 0x00000004050c7c24 */ /* 0x000fe4000f8e02ff */
[----:B------:R-:W-:Y:S01]  /*e570*/  IMAD.SHL.U32 R152, R152, 0x2, RZ ;  /* 0x0000000298987824 */ /* 0x000fe200078e00ff */
[C---:B------:R-:W-:Y:S02]  /*e580*/  IADD3 R14, -R13.reuse, RZ, RZ ;  /* 0x000000ff0d0e7210 */ /* 0x040fe40007ffe1ff */
[----:B------:R-:W-:Y:S02]  /*e590*/  SHF.R.S32.HI R15, RZ, 0x1f, R13 ;  /* 0x0000001fff0f7819 */ /* 0x000fe4000001140d */
[----:B------:R-:W-:Y:S01]  /*e5a0*/  IADD3 R10, P0, R13, R10, RZ ;  /* 0x0000000a0d0a7210 */ /* 0x000fe20007f1e0ff */
[----:B------:R-:W-:Y:S02]  /*e5b0*/  IMAD R9, R16, R14, R9 ;  /* 0x0000000e10097224 */ /* 0x000fe400078e0209 */
[----:B------:R-:W-:Y:S01]  /*e5c0*/  IMAD R14, R3, UR5, R12 ;  /* 0x00000005030e7c24 */ /* 0x000fe2000f8e020c */
[----:B------:R-:W-:-:S02]  /*e5d0*/  ULDC.64 UR4, c[0x0][0xbc8] ;  /* 0x0002f20000047ab9 */ /* 0x000fc40000000a00 */
        /* <DEDUP_REMOVED lines=10> */
[----:B------:R-:W-:Y:S01]  /*e680*/  LOP3.LUT R11, R12, 0xfffffe, RZ, 0xc0, !PT ;  /* 0x00fffffe0c0b7812 */ /* 0x000fe200078ec0ff */
[----:B------:R-:W-:Y:S01]  /*e690*/  IMAD R14, R16, UR4, RZ ;  /* 0x00000004100e7c24 */ /* 0x000fe2000f8e02ff */
[----:B------:R-:W-:Y:S01]  /*e6a0*/  LEA.HI.X R18, R10, UR5, R9, 0x2, P0 ;  /* 0x000000050a127c11 */ /* 0x000fe200080f1409 */
[----:B------:R-:W-:Y:S01]  /*e6b0*/  SHFL.IDX PT, R12, R17, 0x1, 0x1c1f ;  /* 0x003c1f00110c7f89 */ /* 0x000fe200000e0000 */
[----:B------:R-:W-:Y:S01]  /*e6c0*/  LEA R9, R22, R153, 0x6 ;  /* 0x0000009916097211 */ /* 0x000fe200078e30ff */
[----:B------:R-:W-:-:S02]  /*e6d0*/  IMAD.IADD R15, R0, 0x1, -R11 ;  /* 0x00000001000f7824 */ /* 0x000fc400078e0a0b */
[----:B------:R-:W-:Y:S02]  /*e6e0*/  SHFL.IDX PT, R10, R17, RZ, 0x1c1f ;  /* 0x001c1fff110a7589 */ /* 0x000fe400000e0000 */
[----:B------:R-:W-:Y:S02]  /*e6f0*/  IMAD.U32 R15, R15, -0x100, RZ ;  /* 0xffffff000f0f7824 */ /* 0x000fe400078e00ff */
[----:B------:R-:W0:Y:S03]  /*e700*/  SHFL.IDX PT, R11, R18, RZ, 0x1c1f ;  /* 0x001c1fff120b7589 */ /* 0x000e2600000e0000 */
[----:B------:R-:W-:Y:S01]  /*e710*/  ISETP.NE.AND P0, PT, R152, R15, PT ;  /* 0x0000000f9800720c */ /* 0x000fe20003f05270 */
[----:B------:R-:W1:Y:S01]  /*e720*/  SHFL.IDX PT, R13, R18, 0x1, 0x1c1f ;  /* 0x003c1f00120d7f89 */ /* 0x000e6200000e0000 */
[C---:B------:R-:W-:Y:S02]  /*e730*/  VIADD R15, R9.reuse, 0x8 ;  /* 0x00000008090f7836 */ /* 0x040fe40000000000 */
[----:B------:R-:W-:-:S03]  /*e740*/  ISETP.GE.OR P2, PT, R9, R14, P0 ;  /* 0x0000000e0900720c */ /* 0x000fc60000746670 */
[----:B------:R-:W-:-:S10]  /*e750*/  ISETP.GE.OR P0, PT, R15, R14, P0 ;  /* 0x0000000e0f00720c */ /* 0x000fd40000706670 */
[----:B0-----:R2:W-:Y:S04]  /*e760*/  @!P2 ST.E desc[UR48][R10.64], R2 ;  /* 0x000000020a00a985 */ /* 0x0015e8000c101930 */
[----:B-1----:R2:W-:Y:S02]  /*e770*/  @!P0 ST.E desc[UR48][R12.64], R4 ;  /* 0x000000040c008985 */ /* 0x0025e4000c101930 */
.L_x_4835:
[----:B0--3--:R-:W0:Y:S01]  /*e780*/  S2R R14, SR_CTAID.X ;  /* 0x00000000000e7919 */ /* 0x009e220000002500 */
[----:B------:R-:W-:Y:S01]  /*e790*/  LEA.HI R21, R21, R20, RZ, 0x2 ;  /* 0x0000001415157211 */ /* 0x000fe200078f10ff */
[----:B------:R-:W1:Y:S01]  /*e7a0*/  S2UR UR7, SR_CTAID.Z ;  /* 0x00000000000779c3 */ /* 0x000e620000002700 */
[----:B------:R-:W-:Y:S01]  /*e7b0*/  SHF.R.S32.HI R9, RZ, 0x1f, R7 ;  /* 0x0000001fff097819 */ /* 0x000fe20000011407 */
[----:B------:R-:W-:Y:S01]  /*e7c0*/  ULDC.64 UR8, c[0x0][0xb38] ;  /* 0x0002ce0000087ab9 */ /* 0x000fe20000000a00 */
[----:B------:R-:W-:Y:S01]  /*e7d0*/  LOP3.LUT R21, R21, 0xfffffffc, RZ, 0xc0, !PT ;  /* 0xfffffffc15157812 */ /* 0x000fe200078ec0ff */
[----:B------:R-:W-:Y:S01]  /*e7e0*/  UIMAD UR6, UR6, UR8, URZ ;  /* 0x00000008060672a4 */ /* 0x000fe2000f8e023f */
[----:B------:R-:W-:Y:S01]  /*e7f0*/  LEA.HI R9, R9, R154, RZ, 0x3 ;  /* 0x0000009a09097211 */ /* 0x000fe200078f18ff */
[----:B------:R-:W-:Y:S01]  /*e800*/  UIMAD.WIDE.U32 UR4, UR40, UR8, URZ ;  /* 0x00000008280472a5 */ /* 0x000fe2000f8e003f */
[----:B------:R-:W-:Y:S01]  /*e810*/  IADD3 R21, R20, -R21, RZ ;  /* 0x8000001514157210 */ /* 0x000fe20007ffe0ff */
[----:B--2-4-:R-:W2:Y:S01]  /*e820*/  LDC.64 R12, c[0x0][0xb40] ;  /* 0x0002d000ff0c7b82 */ /* 0x014ea20000000a00 */
[----:B------:R-:W-:Y:S01]  /*e830*/  LOP3.LUT R9, R9, 0xfffffff8, RZ, 0xc0, !PT ;  /* 0xfffffff809097812 */ /* 0x000fe200078ec0ff */
[----:B------:R-:W-:Y:S01]  /*e840*/  UIMAD UR6, UR40, UR9, UR6 ;  /* 0x00000009280672a4 */ /* 0x000fe2000f8e0206 */
[----:B------:R-:W-:Y:S01]  /*e850*/  LEA.HI R2, R21, R21, RZ, 0x1 ;  /* 0x0000001515027211 */ /* 0x000fe200078f08ff */
[----:B------:R-:W-:Y:S01]  /*e860*/  IMAD.U32 R11, RZ, RZ, UR5 ;  /* 0x00000005ff0b7e24 */ /* 0x000fe2000f8e00ff */
[----:B------:R-:W-:Y:S01]  /*e870*/  LEA.HI R155, R155, R8, RZ, 0x5 ;  /* 0x000000089b9b7211 */ /* 0x000fe200078f28ff */
[----:B------:R-:W-:Y:S01]  /*e880*/  IMAD.IADD R154, R154, 0x1, -R9 ;  /* 0x000000019a9a7824 */ /* 0x000fe200078e0a09 */
[----:B------:R-:W-:Y:S01]  /*e890*/  LOP3.LUT R2, R2, 0x1ffffffe, RZ, 0xc0, !PT ;  /* 0x1ffffffe02027812 */ /* 0x000fe200078ec0ff */
[----:B------:R-:W3:Y:S01]  /*e8a0*/  @P1 LDC R4, c[0x0][0xbec] ;  /* 0x0002fb00ff041b82 */ /* 0x000ee20000000800 */
[----:B------:R-:W-:Y:S01]  /*e8b0*/  SHF.R.S32.HI R155, RZ, 0x5, R155 ;  /* 0x00000005ff9b7819 */ /* 0x000fe2000001149b */
[----:B------:R-:W-:Y:S01]  /*e8c0*/  UIADD3 UR6, UR5, UR6, URZ ;  /* 0x0000000605067290 */ /* 0x000fe2000fffe03f */
[----:B------:R-:W-:Y:S01]  /*e8d0*/  IMAD.U32 R10, RZ, RZ, UR4 ;  /* 0x00000004ff0a7e24 */ /* 0x000fe2000f8e00ff */
[----:B------:R-:W-:Y:S01]  /*e8e0*/  BSSY B0, `(.L_x_4836) ;  /* 0x00000f3000007945 */ /* 0x000fe20003800000 */
[----:B------:R-:W-:Y:S01]  /*e8f0*/  IMAD.IADD R2, R21, 0x1, -R2 ;  /* 0x0000000115027824 */ /* 0x000fe200078e0a02 */
[----:B------:R-:W-:Y:S01]  /*e900*/  ULDC.64 UR4, c[0x0][0xb48] ;  /* 0x0002d20000047ab9 */ /* 0x000fe20000000a00 */
[----:B------:R-:W-:Y:S01]  /*e910*/  IMAD R155, R155, 0x10, R154 ;  /* 0x000000109b9b7824 */ /* 0x000fe200078e029a */
[----:B------:R-:W4:Y:S01]  /*e920*/  @P1 LDC R17, c[0x0][0xbf0] ;  /* 0x0002fc00ff111b82 */ /* 0x000f220000000800 */
[----:B-1----:R-:W-:Y:S01]  /*e930*/  USHF.R.S32.HI UR8, URZ, 0x1f, UR7 ;  /* 0x0000001f3f087899 */ /* 0x002fe20008011407 */
[----:B------:R-:W-:-:S02]  /*e940*/  IMAD.U32 R11, RZ, RZ, UR6 ;  /* 0x00000006ff0b7e24 */ /* 0x000fc4000f8e00ff */
[----:B------:R-:W-:-:S04]  /*e950*/  LEA R9, R2, R155, 0x3 ;  /* 0x0000009b02097211 */ /* 0x000fc800078e18ff */
[----:B0-----:R-:W-:Y:S01]  /*e960*/  LEA R15, R14, R9, 0x6 ;  /* 0x000000090e0f7211 */ /* 0x001fe200078e30ff */
[C---:B--2---:R-:W-:Y:S02]  /*e970*/  IMAD R2, R12.reuse, UR8, RZ ;  /* 0x000000080c027c24 */ /* 0x044fe4000f8e02ff */
[----:B------:R-:W-:-:S04]  /*e980*/  IMAD.WIDE.U32 R10, R12, UR7, R10 ;  /* 0x000000070c0a7c25 */ /* 0x000fc8000f8e000a */
[----:B------:R-:W-:Y:S02]  /*e990*/  IMAD R13, R13, UR7, R2 ;  /* 0x000000070d0d7c24 */ /* 0x000fe4000f8e0202 */
[----:B---3--:R-:W-:-:S04]  /*e9a0*/  @P1 IMAD.HI.U32 R4, R15, R4, RZ ;  /* 0x000000040f041227 */ /* 0x008fc800078e00ff */
[----:B------:R-:W-:Y:S02]  /*e9b0*/  IMAD.MOV.U32 R9, RZ, RZ, R15 ;  /* 0x000000ffff097224 */ /* 0x000fe400078e000f */
[----:B------:R-:W-:Y:S01]  /*e9c0*/  IMAD R2, R5, UR4, RZ ;  /* 0x0000000405027c24 */ /* 0x000fe2000f8e02ff */
[----:B----4-:R-:W-:Y:S01]  /*e9d0*/  @P1 SHF.R.U32.HI R9, RZ, R17, R4 ;  /* 0x00000011ff091219 */ /* 0x010fe20000011604 */
[----:B------:R-:W-:Y:S02]  /*e9e0*/  IMAD.IADD R11, R11, 0x1, R13 ;  /* 0x000000010b0b7824 */ /* 0x000fe400078e020d */
[C---:B------:R-:W-:Y:S01]  /*e9f0*/  IMAD R13, R3.reuse, UR5, R2 ;  /* 0x00000005030d7c24 */ /* 0x040fe2000f8e0202 */
[--C-:B------:R-:W-:Y:S01]  /*ea00*/  SHF.R.S32.HI R4, RZ, 0x1f, R9.reuse ;  /* 0x0000001fff047819 */ /* 0x100fe20000011409 */
[----:B------:R-:W-:Y:S02]  /*ea10*/  IMAD.MOV R5, RZ, RZ, -R9 ;  /* 0x000000ffff057224 */ /* 0x000fe400078e0a09 */
[----:B------:R-:W-:Y:S01]  /*ea20*/  IMAD.WIDE.U32 R2, R3, UR4, R10 ;  /* 0x0000000403027c25 */ /* 0x000fe2000f8e000a */
[----:B------:R-:W-:-:S03]  /*ea30*/  ULDC.64 UR4, c[0x0][0xb30] ;  /* 0x0002cc0000047ab9 */ /* 0x000fc60000000a00 */
[----:B------:R-:W-:Y:S01]  /*ea40*/  IMAD R5, R6, R5, R15 ;  /* 0x0000000506057224 */ /* 0x000fe200078e020f */
[----:B------:R-:W-:Y:S01]  /*ea50*/  IADD3 R3, R3, R13, RZ ;  /* 0x0000000d03037210 */ /* 0x000fe20007ffe0ff */
[----:B------:R-:W-:-:S04]  /*ea60*/  IMAD R4, R4, UR4, RZ ;  /* 0x0000000404047c24 */ /* 0x000fc8000f8e02ff */
[C---:B------:R-:W-:Y:S01]  /*ea70*/  IMAD R11, R9.reuse, UR5, R4 ;  /* 0x00000005090b7c24 */ /* 0x040fe2000f8e0204 */
[----:B------:R-:W-:Y:S01]  /*ea80*/  SHF.R.S32.HI R4, RZ, 0x1f, R5 ;  /* 0x0000001fff047819 */ /* 0x000fe20000011405 */
        /* <DEDUP_REMOVED lines=8> */
[-C--:B------:R-:W-:Y:S02]  /*eb10*/  LEA.HI R9, R0, R0.reuse, RZ, 0x1 ;  /* 0x0000000000097211 */ /* 0x080fe400078f08ff */
[----:B------:R-:W-:Y:S01]  /*eb20*/  LEA R4, P0, R2, UR4, 0x2 ;  /* 0x0000000402047c11 */ /* 0x000fe2000f8010ff */
[----:B------:R-:W-:Y:S01]  /*eb30*/  ULDC UR4, c[0x0][0xa88] ;  /* 0x0002a20000047ab9 */ /* 0x000fe20000000800 */
[----:B------:R-:W-:Y:S01]  /*eb40*/  LOP3.LUT R11, R9, 0xfffffe, RZ, 0xc0, !PT ;  /* 0x00fffffe090b7812 */ /* 0x000fe200078ec0ff */
[----:B------:R-:W-:Y:S01]  /*eb50*/  IMAD R6, R6, UR4, RZ ;  /* 0x0000000406067c24 */ /* 0x000fe2000f8e02ff */
[----:B------:R-:W-:Y:S01]  /*eb60*/  LOP3.LUT R9, R7, 0x7ffffffc, RZ, 0xc0, !PT ;  /* 0x7ffffffc07097812 */ /* 0x000fe200078ec0ff */
[----:B------:R-:W-:Y:S01]  /*eb70*/  IMAD R7, R14, 0x40, R155 ;  /* 0x000000400e077824 */ /* 0x000fe200078e029b */
[----:B------:R-:W-:Y:S02]  /*eb80*/  LEA.HI.X R5, R2, UR5, R5, 0x2, P0 ;  /* 0x0000000502057c11 */ /* 0x000fe400080f1405 */
[----:B------:R-:W-:Y:S01]  /*eb90*/  IADD3 R11, -R11, R0, RZ ;  /* 0x000000000b0b7210 */ /* 0x000fe20007ffe1ff */
[----:B------:R-:W-:Y:S01]  /*eba0*/  IMAD.IADD R0, R8, 0x1, -R9 ;  /* 0x0000000108007824 */ /* 0x000fe200078e0a09 */
[----:B------:R-:W-:Y:S01]  /*ebb0*/  ISETP.GE.AND P0, PT, R7, R6, PT ;  /* 0x000000060700720c */ /* 0x000fe20003f06270 */
[----:B------:R0:W1:Y:S02]  /*ebc0*/  SHFL.IDX PT, R2, R4, RZ, 0x1c1f ;  /* 0x001c1fff04027589 */ /* 0x00006400000e0000 */
[----:B------:R-:W-:-:S02]  /*ebd0*/  IMAD R0, R11, 0x80, R0 ;  /* 0x000000800b007824 */ /* 0x000fc400078e0200 */
[----:B------:R0:W2:Y:S02]  /*ebe0*/  SHFL.IDX PT, R3, R5, RZ, 0x1c1f ;  /* 0x001c1fff05037589 */ /* 0x0000a400000e0000 */
[----:B------:R-:W-:-:S06]  /*ebf0*/  IMAD.SHL.U32 R0, R0, 0x2, RZ ;  /* 0x0000000200007824 */ /* 0x000fcc00078e00ff */
[----:B0-----:R-:W-:Y:S05]  /*ec00*/  @P0 BRA `(.L_x_4837) ;  /* 0x0000000c00000947 */ /* 0x001fea0003800000 */
[C---:B------:R-:W-:Y:S01]  /*ec10*/  IADD3 R9, R0.reuse, 0x8, RZ ;  /* 0x0000000800097810 */ /* 0x040fe20007ffe0ff */
        /* <DEDUP_REMOVED lines=14> */
[----:B------:R-:W-:Y:S01]  /*ed00*/  VIADD R23, R0, 0x58 ;  /* 0x0000005800177836 */ /* 0x000fe20000000000 */
[----:B------:R-:W-:-:S02]  /*ed10*/  ISETP.GE.AND P1, PT, R17, UR4, PT ;  /* 0x0000000411007c0c */ /* 0x000fc4000bf26270 */
[----:B------:R-:W-:Y:S02]  /*ed20*/  @!P2 LEA.HI R8, R0, R0, RZ, 0x1 ;  /* 0x000000000008a211 */ /* 0x000fe400078f08ff */
[----:B------:R-:W-:Y:S02]  /*ed30*/  @!P3 LEA.HI R10, R9, R9, RZ, 0x1 ;  /* 0x00000009090ab211 */ /* 0x000fe400078f08ff */
[----:B------:R-:W-:Y:S02]  /*ed40*/  @!P4 LEA.HI R12, R11, R11, RZ, 0x1 ;  /* 0x0000000b0b0cc211 */ /* 0x000fe400078f08ff */
[----:B------:R-:W-:Y:S02]  /*ed50*/  @!P5 LEA.HI R14, R13, R13, RZ, 0x1 ;  /* 0x0000000d0d0ed211 */ /* 0x000fe400078f08ff */
[----:B------:R-:W-:Y:S02]  /*ed60*/  @!P2 LOP3.LUT R9, R8, 0xfffffffe, RZ, 0xc0, !PT ;  /* 0xfffffffe0809a812 */ /* 0x000fe400078ec0ff */
[----:B------:R-:W-:-:S02]  /*ed70*/  @!P3 LOP3.LUT R11, R10, 0xfffffffe, RZ, 0xc0, !PT ;  /* 0xfffffffe0a0bb812 */ /* 0x000fc400078ec0ff */
[----:B------:R-:W-:Y:S01]  /*ed80*/  @!P4 LOP3.LUT R13, R12, 0xfffffffe, RZ, 0xc0, !PT ;  /* 0xfffffffe0c0dc812 */ /* 0x000fe200078ec0ff */
[--C-:B-12---:R-:W-:Y:S01]  /*ed90*/  @!P2 IMAD.WIDE R8, R9, 0x4, R2.reuse ;  /* 0x000000040908a825 */ /* 0x106fe200078e0202 */
[----:B------:R-:W-:Y:S02]  /*eda0*/  @!P5 LOP3.LUT R15, R14, 0xfffffffe, RZ, 0xc0, !PT ;  /* 0xfffffffe0e0fd812 */ /* 0x000fe400078ec0ff */
[----:B------:R-:W-:Y:S01]  /*edb0*/  IADD3 R21, R0, 0x48, RZ ;  /* 0x0000004800157810 */ /* 0x000fe20007ffe0ff */
        /* <DEDUP_REMOVED lines=9> */
[----:B------:R-:W-:Y:S01]  /*ee50*/  ISETP.GE.AND P6, PT, R22, UR4, PT ;  /* 0x0000000416007c0c */ /* 0x000fe2000bfc6270 */
[----:B------:R3:W-:Y:S01]  /*ee60*/  @!P5 ST.E.64 desc[UR48][R14.64], R36 ;  /* 0x000000240e00d985 */ /* 0x0007e2000c101b30 */
[----:B------:R-:W-:Y:S01]  /*ee70*/  ISETP.GE.AND P5, PT, R21, UR4, PT ;  /* 0x0000000415007c0c */ /* 0x000fe2000bfa6270 */
[----:B0-----:R-:W-:Y:S01]  /*ee80*/  VIADD R24, R0, 0x60 ;  /* 0x0000006000187836 */ /* 0x001fe20000000000 */
[----:B------:R-:W-:Y:S02]  /*ee90*/  @!P0 LEA.HI R16, R16, R16, RZ, 0x1 ;  /* 0x0000001010108211 */ /* 0x000fe400078f08ff */
        /* <DEDUP_REMOVED lines=14> */
[----:B---3--:R-:W-:Y:S01]  /*ef80*/  @!P4 LOP3.LUT R15, R20, 0xfffffffe, RZ, 0xc0, !PT ;  /* 0xfffffffe140fc812 */ /* 0x008fe200078ec0ff */
[----:B------:R-:W-:Y:S01]  /*ef90*/  VIADD R20, R0, 0x78 ;  /* 0x0000007800147836 */ /* 0x000fe20000000000 */
[----:B------:R-:W-:Y:S02]  /*efa0*/  @!P5 LOP3.LUT R21, R21, 0xfffffffe, RZ, 0xc0, !PT ;  /* 0xfffffffe1515d812 */ /* 0x000fe400078ec0ff */
[----:B------:R-:W-:Y:S02]  /*efb0*/  @!P6 LOP3.LUT R17, R22, 0xfffffffe, RZ, 0xc0, !PT ;  /* 0xfffffffe1611e812 */ /* 0x000fe400078ec0ff */
[----:B------:R-:W-:Y:S01]  /*efc0*/  ISETP.GE.AND P1, PT, R23, UR4, PT ;  /* 0x0000000417007c0c */ /* 0x000fe2000bf26270 */
[----:B0-----:R-:W-:Y:S01]  /*efd0*/  @!P2 IMAD.WIDE R8, R13, 0x4, R2 ;  /* 0x000000040d08a825 */ /* 0x001fe200078e0202 */
[----:B------:R-:W-:-:S02]  /*efe0*/  ISETP.GE.AND P0, PT, R24, UR4, PT ;  /* 0x0000000418007c0c */ /* 0x000fc4000bf06270 */
[C---:B------:R-:W-:Y:S01]  /*eff0*/  IADD3 R18, R0.reuse, 0x68, RZ ;  /* 0x0000006800127810 */ /* 0x040fe20007ffe0ff */
        /* <DEDUP_REMOVED lines=18> */
[----:B------:R-:W-:Y:S02]  /*f120*/  @!P0 LEA.HI R24, R24, R24, RZ, 0x1 ;  /* 0x0000001818188211 */ /* 0x000fe400078f08ff */
        /* <DEDUP_REMOVED lines=43> */
[----:B------:R-:W-:Y:S02]  /*f3e0*/  @!P2 LEA.HI R18, R18, R18, RZ, 0x1 ;  /* 0x000000121212a211 */ /* 0x000fe400078f08ff */
[----:B-1----:R-:W-:Y:S01]  /*f3f0*/  @!P1 LOP3.LUT R11, R24, 0xfffffffe, RZ, 0xc0, !PT ;  /* 0xfffffffe180b9812 */ /* 0x002fe200078ec0ff */
[--C-:B------:R-:W-:Y:S01]  /*f400*/  @!P0 IMAD.WIDE R8, R9, 0x4, R2.reuse ;  /* 0x0000000409088825 */ /* 0x100fe200078e0202 */
[----:B------:R-:W-:Y:S02]  /*f410*/  @!P3 LEA.HI R19, R19, R19, RZ, 0x1 ;  /* 0x000000131313b211 */ /* 0x000fe400078f08ff */
[----:B------:R-:W-:Y:S01]  /*f420*/  @!P4 LEA.HI R20, R20, R20, RZ, 0x1 ;  /* 0x000000141414c211 */ /* 0x000fe200078f08ff */
[----:B------:R-:W-:Y:S01]  /*f430*/  @!P1 IMAD.WIDE R10, R11, 0x4, R2 ;  /* 0x000000040b0a9825 */ /* 0x000fe200078e0202 */
[----:B--2---:R-:W-:Y:S01]  /*f440*/  @!P2 LOP3.LUT R13, R18, 0xfffffffe, RZ, 0xc0, !PT ;  /* 0xfffffffe120da812 */ /* 0x004fe200078ec0ff */
[----:B------:R0:W-:Y:S01]  /*f450*/  @!P0 ST.E.64 desc[UR48][R8.64], R96 ;  /* 0x0000006008008985 */ /* 0x0001e2000c101b30 */
[----:B------:R-:W-:-:S02]  /*f460*/  @!P5 LEA.HI R21, R21, R21, RZ, 0x1 ;  /* 0x000000151515d211 */ /* 0x000fc400078f08ff */
[----:B------:R-:W-:Y:S01]  /*f470*/  @!P3 LOP3.LUT R19, R19, 0xfffffffe, RZ, 0xc0, !PT ;  /* 0xfffffffe1313b812 */ /* 0x000fe200078ec0ff */
[--C-:B------:R-:W-:Y:S01]  /*f480*/  @!P2 IMAD.WIDE R12, R13, 0x4, R2.reuse ;  /* 0x000000040d0ca825 */ /* 0x100fe200078e0202 */
[----:B------:R-:W-:Y:S01]  /*f490*/  @!P6 LEA.HI R22, R22, R22, RZ, 0x1 ;  /* 0x000000161616e211 */ /* 0x000fe200078f08ff */
[----:B------:R1:W-:Y:S01]  /*f4a0*/  @!P1 ST.E.64 desc[UR48][R10.64], R100 ;  /* 0x000000640a009985 */ /* 0x0003e2000c101b30 */
[----:B---3--:R-:W-:Y:S01]  /*f4b0*/  @!P4 LOP3.LUT R15, R20, 0xfffffffe, RZ, 0xc0, !PT ;  /* 0xfffffffe140fc812 */ /* 0x008fe200078ec0ff */
[----:B------:R-:W-:Y:S01]  /*f4c0*/  VIADD R20, R0, 0xd8 ;  /* 0x000000d800147836 */ /* 0x000fe20000000000 */
[----:B------:R-:W-:Y:S01]  /*f4d0*/  @!P5 LOP3.LUT R21, R21, 0xfffffffe, RZ, 0xc0, !PT ;  /* 0xfffffffe1515d812 */ /* 0x000fe200078ec0ff */
[----:B------:R2:W-:Y:S01]  /*f4e0*/  @!P2 ST.E.64 desc[UR48][R12.64], R104 ;  /* 0x000000680c00a985 */ /* 0x0005e2000c101b30 */
[----:B----4-:R-:W-:Y:S02]  /*f4f0*/  @!P6 LOP3.LUT R17, R22, 0xfffffffe, RZ, 0xc0, !PT ;  /* 0xfffffffe1611e812 */ /* 0x010fe400078ec0ff */
[----:B------:R-:W-:Y:S01]  /*f500*/  IADD3 R18, R0, 0xc8, RZ ;  /* 0x000000c800127810 */ /* 0x000fe20007ffe0ff */
[----:B0-----:R-:W-:Y:S01]  /*f510*/  @!P3 IMAD.WIDE R8, R19, 0x4, R2 ;  /* 0x000000041308b825 */ /* 0x001fe200078e0202 */
[----:B------:R-:W-:-:S02]  /*f520*/  ISETP.GE.AND P2, PT, R20, UR4, PT ;  /* 0x0000000414007c0c */ /* 0x000fc4000bf46270 */
[----:B------:R-:W-:Y:S01]  /*f530*/  ISETP.GE.AND P0, PT, R18, UR4, PT ;  /* 0x0000000412007c0c */ /* 0x000fe2000bf06270 */
[----:B------:R-:W-:Y:S01]  /*f540*/  VIADD R19, R0, 0xd0 ;  /* 0x000000d000137836 */ /* 0x000fe20000000000 */
[----:B------:R0:W-:Y:S01]  /*f550*/  @!P3 ST.E.64 desc[UR48][R8.64], R108 ;  /* 0x0000006c0800b985 */ /* 0x0001e2000c101b30 */
[----:B-1----:R-:W-:-:S03]  /*f560*/  @!P4 IMAD.WIDE R10, R15, 0x4, R2 ;  /* 0x000000040f0ac825 */ /* 0x002fc600078e0202 */
[----:B------:R-:W-:Y:S01]  /*f570*/  ISETP.GE.AND P1, PT, R19, UR4, PT ;  /* 0x0000000413007c0c */ /* 0x000fe2000bf26270 */
[--C-:B------:R-:W-:Y:S01]  /*f580*/  @!P5 IMAD.WIDE R14, R21, 0x4, R2.reuse ;  /* 0x00000004150ed825 */ /* 0x100fe200078e0202 */
[----:B------:R1:W-:Y:S01]  /*f590*/  @!P4 ST.E.64 desc[UR48][R10.64], R112 ;  /* 0x000000700a00c985 */ /* 0x0003e2000c101b30 */
[----:B--2---:R-:W-:Y:S02]  /*f5a0*/  IADD3 R12, R0, 0xe8, RZ ;  /* 0x000000e8000c7810 */ /* 0x004fe40007ffe0ff */
[----:B------:R-:W-:Y:S01]  /*f5b0*/  @!P6 IMAD.WIDE R16, R17, 0x4, R2 ;  /* 0x000000041110e825 */ /* 0x000fe200078e0202 */
[----:B------:R2:W-:Y:S01]  /*f5c0*/  @!P5 ST.E.64 desc[UR48][R14.64], R116 ;  /* 0x000000740e00d985 */ /* 0x0005e2000c101b30 */
[----:B------:R-:W-:Y:S02]  /*f5d0*/  ISETP.GE.AND P4, PT, R12, UR4, PT ;  /* 0x000000040c007c0c */ /* 0x000fe4000bf86270 */
[C---:B------:R-:W-:Y:S01]  /*f5e0*/  VIADD R21, R0.reuse, 0xe0 ;  /* 0x000000e000157836 */ /* 0x040fe20000000000 */
[----:B------:R3:W-:Y:S01]  /*f5f0*/  @!P6 ST.E.64 desc[UR48][R16.64], R120 ;  /* 0x000000781000e985 */ /* 0x0007e2000c101b30 */
[----:B0-----:R-:W-:Y:S01]  /*f600*/  VIADD R9, R0, 0xf8 ;  /* 0x000000f800097836 */ /* 0x001fe20000000000 */
[----:B------:R-:W-:Y:S01]  /*f610*/  @!P0 LEA.HI R18, R18, R18, RZ, 0x1 ;  /* 0x0000001212128211 */ /* 0x000fe200078f08ff */
[----:B------:R-:W-:Y:S01]  /*f620*/  VIADD R13, R0, 0xf0 ;  /* 0x000000f0000d7836 */ /* 0x000fe20000000000 */
[----:B------:R-:W-:-:S02]  /*f630*/  ISETP.GE.AND P3, PT, R21, UR4, PT ;  /* 0x0000000415007c0c */ /* 0x000fc4000bf66270 */
[----:B------:R-:W-:Y:S02]  /*f640*/  ISETP.GE.AND P6, PT, R9, UR4, PT ;  /* 0x0000000409007c0c */ /* 0x000fe4000bfc6270 */
[----:B------:R-:W-:Y:S02]  /*f650*/  ISETP.GE.AND P5, PT, R13, UR4, PT ;  /* 0x000000040d007c0c */ /* 0x000fe4000bfa6270 */
[----:B------:R-:W-:Y:S02]  /*f660*/  @!P1 LEA.HI R19, R19, R19, RZ, 0x1 ;  /* 0x0000001313139211 */ /* 0x000fe400078f08ff */
[----:B------:R-:W-:Y:S02]  /*f670*/  @!P2 LEA.HI R20, R20, R20, RZ, 0x1 ;  /* 0x000000141414a211 */ /* 0x000fe400078f08ff */
[----:B------:R-:W-:Y:S02]  /*f680*/  @!P4 LEA.HI R12, R12, R12, RZ, 0x1 ;  /* 0x0000000c0c0cc211 */ /* 0x000fe400078f08ff */
[----:B-1----:R-:W-:-:S02]  /*f690*/  @!P1 LOP3.LUT R11, R19, 0xfffffffe, RZ, 0xc0, !PT ;  /* 0xfffffffe130b9812 */ /* 0x002fc400078ec0ff */
[----:B------:R-:W-:Y:S02]  /*f6a0*/  @!P3 LEA.HI R21, R21, R21, RZ, 0x1 ;  /* 0x000000151515b211 */ /* 0x000fe400078f08ff */
[----:B------:R-:W-:Y:S02]  /*f6b0*/  @!P6 LEA.HI R10, R9, R9, RZ, 0x1 ;  /* 0x00000009090ae211 */ /* 0x000fe400078f08ff */
[----:B------:R-:W-:Y:S02]  /*f6c0*/  @!P5 LEA.HI R8, R13, R13, RZ, 0x1 ;  /* 0x0000000d0d08d211 */ /* 0x000fe400078f08ff */
[----:B------:R-:W-:Y:S02]  /*f6d0*/  @!P0 LOP3.LUT R9, R18, 0xfffffffe, RZ, 0xc0, !PT ;  /* 0xfffffffe12098812 */ /* 0x000fe400078ec0ff */
[----:B------:R-:W-:Y:S02]  /*f6e0*/  @!P2 LOP3.LUT R13, R20, 0xfffffffe, RZ, 0xc0, !PT ;  /* 0xfffffffe140da812 */ /* 0x000fe400078ec0ff */
[----:B--2---:R-:W-:-:S02]  /*f6f0*/  @!P3 LOP3.LUT R15, R21, 0xfffffffe, RZ, 0xc0, !PT ;  /* 0xfffffffe150fb812 */ /* 0x004fc400078ec0ff */
        /* <DEDUP_REMOVED lines=17> */
.L_x_4837:
[----:B------:R-:W-:Y:S05]  /*f810*/  BSYNC B0 ;  /* 0x0000000000007941 */ /* 0x000fea0003800000 */
.L_x_4836:
[----:B------:R-:W-:Y:S01]  /*f820*/  VIADD R7, R7, 0x8 ;  /* 0x0000000807077836 */ /* 0x000fe20000000000 */
[----:B0-2---:R2:W0:Y:S04]  /*f830*/  SHFL.IDX PT, R3, R5, 0x1, 0x1c1f ;  /* 0x003c1f0005037f89 */ /* 0x00542800000e0000 */
[----:B------:R-:W-:Y:S01]  /*f840*/  ISETP.GE.AND P0, PT, R7, R6, PT ;  /* 0x000000060700720c */ /* 0x000fe20003f06270 */
[----:B-1----:R2:W1:-:S12]  /*f850*/  SHFL.IDX PT, R2, R4, 0x1, 0x1c1f ;  /* 0x003c1f0004027f89 */ /* 0x00245800000e0000 */
[----:B--2---:R-:W-:Y:S05]  /*f860*/  @P0 BRA `(.L_x_4739) ;  /* 0x0000005800a00947 */ /* 0x004fea0003800000 */
        /* <DEDUP_REMOVED lines=18> */
[----:B------:R-:W-:-:S02]  /*f990*/  @!P0 LEA.HI R4, R0, R0, RZ, 0x1 ;  /* 0x0000000000048211 */ /* 0x000fc400078f08ff */
[----:B------:R-:W-:Y:S02]  /*f9a0*/  @!P1 LEA.HI R6, R5, R5, RZ, 0x1 ;  /* 0x0000000505069211 */ /* 0x000fe400078f08ff */
[----:B------:R-:W-:Y:S02]  /*f9b0*/  @!P2 LEA.HI R8, R7, R7, RZ, 0x1 ;  /* 0x000000070708a211 */ /* 0x000fe400078f08ff */
[----:B------:R-:W-:Y:S02]  /*f9c0*/  @!P0 LOP3.LUT R5, R4, 0xfffffffe, RZ, 0xc0, !PT ;  /* 0xfffffffe04058812 */ /* 0x000fe400078ec0ff */
[----:B------:R-:W-:Y:S02]  /*f9d0*/  @!P1 LOP3.LUT R7, R6, 0xfffffffe, RZ, 0xc0, !PT ;  /* 0xfffffffe06079812 */ /* 0x000fe400078ec0ff */
[----:B------:R-:W-:Y:S01]  /*f9e0*/  @!P2 LOP3.LUT R9, R8, 0xfffffffe, RZ, 0xc0, !PT ;  /* 0xfffffffe0809a812 */ /* 0x000fe200078ec0ff */
[----:B01----:R-:W-:Y:S01]  /*f9f0*/  @!P0 IMAD.WIDE R4, R5, 0x4, R2 ;  /* 0x0000000405048825 */ /* 0x003fe200078e0202 */
        /* <DEDUP_REMOVED lines=48> */
[----:B------:R-:W-:Y:S02]  /*fd00*/  ISETP.GE.AND P2, PT, R16, UR4, PT ;  /* 0x0000000410007c0c */ /* 0x000fe4000bf46270 */
[----:B------:R-:W-:-:S02]  /*fd10*/  ISETP.GE.AND P1, PT, R17, UR4, PT ;  /* 0x0000000411007c0c */ /* 0x000fc4000bf26270 */
[----:B------:R-:W-:Y:S02]  /*fd20*/  @!P6 LEA.HI R19, R19, R19, RZ, 0x1 ;  /* 0x000000131313e211 */ /* 0x000fe400078f08ff */
[----:B0-----:R-:W-:Y:S02]  /*fd30*/  @!P5 LOP3.LUT R5, R18, 0xfffffffe, RZ, 0xc0, !PT ;  /* 0xfffffffe1205d812 */ /* 0x001fe400078ec0ff */
        /* <DEDUP_REMOVED lines=14> */
[----:B---3--:R-:W-:Y:S02]  /*fe20*/  @!P2 LOP3.LUT R11, R16, 0xfffffffe, RZ, 0xc0, !PT ;  /* 0xfffffffe100ba812 */ /* 0x008fe400078ec0ff */
[----:B------:R-:W-:Y:S02]  /*fe30*/  @!P1 LOP3.LUT R17, R17, 0xfffffffe, RZ, 0xc0, !PT ;  /* 0xfffffffe11119812 */ /* 0x000fe400078ec0ff */
[----:B----4-:R-:W-:Y:S01]  /*fe40*/  @!P0 LOP3.LUT R13, R20, 0xfffffffe, RZ, 0xc0, !PT ;  /* 0xfffffffe140d8812 */ /* 0x010fe200078ec0ff */
[C---:B------:R-:W-:Y:S01]  /*fe50*/  VIADD R20, R0.reuse, 0xb8 ;  /* 0x000000b800147836 */ /* 0x040fe20000000000 */
[----:B------:R-:W-:Y:S01]  /*fe60*/  IADD3 R18, R0, 0x88, RZ ;  /* 0x0000008800127810 */ /* 0x000fe20007ffe0ff */
[----:B0-----:R-:W-:Y:S01]  /*fe70*/  @!P4 IMAD.WIDE R4, R9, 0x4, R2 ;  /* 0x000000040904c825 */ /* 0x001fe200078e0202 */
[----:B------:R-:W-:-:S02]  /*fe80*/  ISETP.GE.AND P5, PT, R19, UR4, PT ;  /* 0x0000000413007c0c */ /* 0x000fc4000bfa6270 */
[----:B------:R-:W-:Y:S01]  /*fe90*/  ISETP.GE.AND P6, PT, R18, UR4, PT ;  /* 0x0000000412007c0c */ /* 0x000fe2000bfc6270 */
[--C-:B-1----:R-:W-:Y:S01]  /*fea0*/  @!P3 IMAD.WIDE R6, R15, 0x4, R2.reuse ;  /* 0x000000040f06b825 */ /* 0x102fe200078e0202 */
[----:B------:R-:W-:Y:S01]  /*feb0*/  @!P4 ST.E.64 desc[UR48][R4.64], R74 ;  /* 0x0000004a0400c985 */ /* 0x000fe2000c101b30 */
[----:B------:R-:W-:Y:S02]  /*fec0*/  IADD3 R16, R0, 0xa8, RZ ;  /* 0x000000a800107810 */ /* 0x000fe40007ffe0ff */
        /* <DEDUP_REMOVED lines=12> */
[----:B------:R-:W-:Y:S02]  /*ff90*/  ISETP.GE.AND P0, PT, R14, UR4, PT ;  /* 0x000000040e007c0c */ /* 0x000fe4000bf06270 */
[----:B------:R-:W-:Y:S02]  /*ffa0*/  ISETP.GE.AND P4, PT, R15, UR4, PT ;  /* 0x000000040f007c0c */ /* 0x000fe4000bf86270 */
[----:B------:R-:W-:-:S02]  /*ffb0*/  ISETP.GE.AND P2, PT, R17, UR4, PT ;  /* 0x0000000411007c0c */ /* 0x000fc4000bf46270 */
[----:B------:R-:W-:Y:S02]  /*ffc0*/  @!P6 LEA.HI R18, R18, R18, RZ, 0x1 ;  /* 0x000000121212e211 */ /* 0x000fe400078f08ff */
[----:B0-----:R-:W-:Y:S02]  /*ffd0*/  @!P5 LOP3.LUT R7, R19, 0xfffffffe, RZ, 0xc0, !PT ;  /* 0xfffffffe1307d812 */ /* 0x001fe400078ec0ff */
[----:B------:R-:W-:Y:S01]  /*ffe0*/  @!P6 LOP3.LUT R5, R18, 0xfffffffe, RZ, 0xc0, !PT ;  /* 0xfffffffe1205e812 */ /* 0x000fe200078ec0ff */
[----:B------:R-:W-:Y:S01]  /*fff0*/  VIADD R18, R0, 0xc0 ;  /* 0x000000c000127836 */ /* 0x000fe20000000000 */
[----:B------:R-:W-:Y:S01]  /*10000*/  @!P3 LEA.HI R16, R16, R16, RZ, 0x1 ;  /* 0x000000101010b211 */ /* 0x000fe200078f08ff */
[--C-:B------:R-:W-:Y:S01]  /*10010*/  @!P5 IMAD.WIDE R6, R7, 0x4, R2.reuse ;  /* 0x000000040706d825 */ /* 0x100fe200078e0202 */
[----:B------:R-:W-:Y:S02]  /*10020*/  @!P0 LEA.HI R14, R14, R14, RZ, 0x1 ;  /* 0x0000000e0e0e8211 */ /* 0x000fe400078f08ff */
[----:B------:R-:W-:Y:S01]  /*10030*/  @!P4 LEA.HI R15, R15, R15, RZ, 0x1 ;  /* 0x0000000f0f0fc211 */ /* 0x000fe200078f08ff */
[----:B------:R-:W-:Y:S01]  /*10040*/  @!P6 IMAD.WIDE R4, R5, 0x4, R2 ;  /* 0x000000040504e825 */ /* 0x000fe200078e0202 */
[----:B------:R-:W-:-:S02]  /*10050*/  @!P2 LEA.HI R17, R17, R17, RZ, 0x1 ;  /* 0x000000111111a211 */ /* 0x000fc400078f08ff */
[----:B------:R-:W-:Y:S02]  /*10060*/  @!P1 LEA.HI R20, R20, R20, RZ, 0x1 ;  /* 0x0000001414149211 */ /* 0x000fe400078f08ff */
[----:B-1----:R-:W-:Y:S01]  /*10070*/  @!P0 LOP3.LUT R9, R14, 0xfffffffe, RZ, 0xc0, !PT ;  /* 0xfffffffe0e098812 */ /* 0x002fe200078ec0ff */
[----:B------:R0:W-:Y:S01]  /*10080*/  @!P6 ST.E.64 desc[UR48][R4.64], R94 ;  /* 0x0000005e0400e985 */ /* 0x0001e2000c101b30 */
[----:B------:R-:W-:Y:S01]  /*10090*/  @!P4 LOP3.LUT R15, R15, 0xfffffffe, RZ, 0xc0, !PT ;  /* 0xfffffffe0f0fc812 */ /* 0x000fe200078ec0ff */
[----:B------:R-:W-:Y:S01]  /*100a0*/  VIADD R14, R0, 0xd0 ;  /* 0x000000d0000e7836 */ /* 0x000fe20000000000 */
[----:B--2---:R-:W-:Y:S01]  /*100b0*/  @!P3 LOP3.LUT R11, R16, 0xfffffffe, RZ, 0xc0, !PT ;  /* 0xfffffffe100bb812 */ /* 0x004fe200078ec0ff */
[----:B------:R1:W-:Y:S01]  /*100c0*/  @!P5 ST.E.64 desc[UR48][R6.64], R98 ;  /* 0x000000620600d985 */ /* 0x0003e2000c101b30 */
[----:B------:R-:W-:Y:S01]  /*100d0*/  @!P2 LOP3.LUT R17, R17, 0xfffffffe, RZ, 0xc0, !PT ;  /* 0xfffffffe1111a812 */ /* 0x000fe200078ec0ff */
[----:B------:R-:W-:Y:S01]  /*100e0*/  VIADD R16, R0, 0xe0 ;  /* 0x000000e000107836 */ /* 0x000fe20000000000 */
[----:B---3--:R-:W-:Y:S01]  /*100f0*/  @!P1 LOP3.LUT R13, R20, 0xfffffffe, RZ, 0xc0, !PT ;  /* 0xfffffffe140d9812 */ /* 0x008fe200078ec0ff */
[C---:B------:R-:W-:Y:S01]  /*10100*/  VIADD R20, R0.reuse, 0xf0 ;  /* 0x000000f000147836 */ /* 0x040fe20000000000 */
[----:B------:R-:W-:-:S02]  /*10110*/  IADD3 R19, R0, 0xc8, RZ ;  /* 0x000000c800137810 */ /* 0x000fc40007ffe0ff */
[----:B------:R-:W-:Y:S01]  /*10120*/  ISETP.GE.AND P5, PT, R18, UR4, PT ;  /* 0x0000000412007c0c */ /* 0x000fe2000bfa6270 */
[----:B------:R-:W-:Y:S01]  /*10130*/  @!P1 IMAD.WIDE R12, R13, 0x4, R2 ;  /* 0x000000040d0c9825 */ /* 0x000fe200078e0202 */
[----:B------:R-:W-:-:S03]  /*10140*/  ISETP.GE.AND P6, PT, R19, UR4, PT ;  /* 0x0000000413007c0c */ /* 0x000fc6000bfc6270 */
        /* <DEDUP_REMOVED lines=10> */
[----:B------:R-:W-:Y:S01]  /*101f0*/  VIADD R15, R0, 0xd8 ;  /* 0x000000d8000f7836 */ /* 0x000fe20000000000 */
[----:B------:R3:W-:Y:S01]  /*10200*/  @!P2 ST.E.64 desc[UR48][R10.64], R114 ;  /* 0x000000720a00a985 */ /* 0x0007e2000c101b30 */
[----:B------:R-:W-:Y:S01]  /*10210*/  ISETP.GE.AND P2, PT, R16, UR4, PT ;  /* 0x0000000410007c0c */ /* 0x000fe2000bf46270 */
[----:B------:R-:W-:Y:S01]  /*10220*/  VIADD R0, R0, 0xf8 ;  /* 0x000000f800007836 */ /* 0x000fe20000000000 */
[----:B------:R-:W-:Y:S01]  /*10230*/  ISETP.GE.AND P3, PT, R17, UR4, PT ;  /* 0x0000000411007c0c */ /* 0x000fe2000bf66270 */
[----:B------:R4:W-:Y:S01]  /*10240*/  @!P1 ST.E.64 desc[UR48][R12.64], R118 ;  /* 0x000000760c009985 */ /* 0x0009e2000c101b30 */
[----:B------:R-:W-:Y:S02]  /*10250*/  ISETP.GE.AND P1, PT, R15, UR4, PT ;  /* 0x000000040f007c0c */ /* 0x000fe4000bf26270 */
[----:B------:R-:W-:Y:S02]  /*10260*/  @!P5 LEA.HI R18, R18, R18, RZ, 0x1 ;  /* 0x000000121212d211 */ /* 0x000fe400078f08ff */
[----:B------:R-:W-:-:S02]  /*10270*/  @!P6 LEA.HI R19, R19, R19, RZ, 0x1 ;  /* 0x000000131313e211 */ /* 0x000fc400078f08ff */
        /* <DEDUP_REMOVED lines=29> */
[----:B--2---:R-:W-:-:S05]  /*10450*/  LOP3.LUT R5, R0, 0xfffffffe, RZ, 0xc0, !PT ;  /* 0xfffffffe00057812 */ /* 0x004fca00078ec0ff */
[----:B------:R-:W-:-:S05]  /*10460*/  IMAD.WIDE R2, R5, 0x4, R2 ;  /* 0x0000000405027825 */ /* 0x000fca00078e0202 */
[----:B------:R0:W-:Y:S01]  /*10470*/  ST.E.64 desc[UR48][R2.64], R150 ;  /* 0x0000009602007985 */ /* 0x0001e2000c101b30 */
[----:B------:R-:W-:Y:S05]  /*10480*/  BRA `(.L_x_4739) ;  /* 0x0000004c00987947 */ /* 0x000fea0003800000 */
.L_x_4834:
        /* <DEDUP_REMOVED lines=14> */
[----:B------:R-:W-:Y:S01]  /*10570*/  USHF.R.S32.HI UR6, URZ, 0x1f, UR40 ;  /* 0x0000001f3f067899 */ /* 0x000fe20008011428 */
[----:B------:R-:W-:Y:S01]  /*10580*/  IMAD.MOV.U32 R5, RZ, RZ, R0 ;  /* 0x000000ffff057224 */ /* 0x000fe200078e0000 */
[----:B------:R-:W-:Y:S02]  /*10590*/  ULDC.64 UR8, c[0x0][0xbd0] ;  /* 0x0002f40000087ab9 */ /* 0x000fe40000000a00 */
[----:B------:R-:W-:Y:S02]  /*105a0*/  UIMAD UR6, UR6, UR8, URZ ;  /* 0x00000008060672a4 */ /* 0x000fe4000f8e023f */
[----:B------:R-:W-:Y:S01]  /*105b0*/  UIMAD.WIDE.U32 UR4, UR40, UR8, URZ ;  /* 0x00000008280472a5 */ /* 0x000fe2000f8e003f */
[----:B------:R-:W2:Y:S01]  /*105c0*/  LDC.64 R10, c[0x0][0xbd8] ;  /* 0x0002f600ff0a7b82 */ /* 0x000ea20000000a00 */
[----:B------:R-:W-:-:S04]  /*105d0*/  UIMAD UR6, UR40, UR9, UR6 ;  /* 0x00000009280672a4 */ /* 0x000fc8000f8e0206 */
[----:B------:R-:W-:Y:S02]  /*105e0*/  UIADD3 UR6, UR5, UR6, URZ ;  /* 0x0000000605067290 */ /* 0x000fe4000fffe03f */
[----:B------:R-:W-:Y:S01]  /*105f0*/  MOV R3, UR5 ;  /* 0x0000000500037c02 */ /* 0x000fe20008000f00 */
[----:B------:R-:W-:Y:S01]  /*10600*/  IMAD.U32 R2, RZ, RZ, UR4 ;  /* 0x00000004ff027e24 */ /* 0x000fe2000f8e00ff */
[----:B------:R-:W5:Y:S01]  /*10610*/  @P0 LDC R7, c[0x0][0xbec] ;  /* 0x0002fb00ff070b82 */ /* 0x000f620000000800 */
[----:B------:R-:W-:Y:S01]  /*10620*/  ULDC.64 UR4, c[0x0][0xbe0] ;  /* 0x0002f80000047ab9 */ /* 0x000fe20000000a00 */
[----:B------:R-:W-:-:S06]  /*10630*/  IMAD.U32 R3, RZ, RZ, UR6 ;  /* 0x00000006ff037e24 */ /* 0x000fcc000f8e00ff */
[----:B------:R-:W0:Y:S01]  /*10640*/  @P0 LDC R9, c[0x0][0xbf0] ;  /* 0x0002fc00ff090b82 */ /* 0x000e220000000800 */
[----:B-1----:R-:W-:-:S07]  /*10650*/  USHF.R.S32.HI UR8, URZ, 0x1f, UR7 ;  /* 0x0000001f3f087899 */ /* 0x002fce0008011407 */
[----:B------:R-:W1:Y:S01]  /*10660*/  S2UR UR10, SR_CTAID.Y ;  /* 0x00000000000a79c3 */ /* 0x000e620000002600 */
[C---:B--2---:R-:W-:Y:S02]  /*10670*/  IMAD R12, R10.reuse, UR8, RZ ;  /* 0x000000080a0c7c24 */ /* 0x044fe4000f8e02ff */
[----:B------:R-:W-:-:S04]  /*10680*/  IMAD.WIDE.U32 R2, R10, UR7, R2 ;  /* 0x000000070a027c25 */ /* 0x000fc8000f8e0002 */
[----:B------:R-:W-:Y:S01]  /*10690*/  IMAD R11, R11, UR7, R12 ;  /* 0x000000070b0b7c24 */ /* 0x000fe2000f8e020c */
[----:B------:R-:W1:Y:S01]  /*106a0*/  LDC R8, c[0x0][0xc50] ;  /* 0x00031400ff087b82 */ /* 0x000e620000000800 */
[----:B-----5:R-:W-:-:S03]  /*106b0*/  @P0 IMAD.HI.U32 R4, R0, R7, RZ ;  /* 0x0000000700040227 */ /* 0x020fc600078e00ff */
[----:B------:R-:W-:Y:S01]  /*106c0*/  IADD3 R3, R11, R3, RZ ;  /* 0x000000030b037210 */ /* 0x000fe20007ffe0ff */
[----:B------:R-:W-:Y:S01]  /*106d0*/  IMAD R7, RZ, RZ, -UR40 ;  /* 0x80000028ff077e24 */ /* 0x000fe2000f8e02ff */
[----:B0-----:R-:W-:-:S03]  /*106e0*/  @P0 SHF.R.U32.HI R5, RZ, R9, R4 ;  /* 0x00000009ff050219 */ /* 0x001fc60000011604 */
[----:B-1----:R-:W-:Y:S02]  /*106f0*/  IMAD R9, R8, R7, UR10 ;  /* 0x0000000a08097e24 */ /* 0x002fe4000f8e0207 */
[----:B------:R-:W-:Y:S02]  /*10700*/  IMAD.MOV R7, RZ, RZ, -R5 ;  /* 0x000000ffff077224 */ /* 0x000fe400078e0a05 */
[----:B------:R-:W-:Y:S01]  /*10710*/  IMAD.WIDE.U32 R2, R9, UR4, R2 ;  /* 0x0000000409027c25 */ /* 0x000fe2000f8e0002 */
[----:B------:R-:W-:-:S03]  /*10720*/  SHF.R.S32.HI R4, RZ, 0x1f, R9 ;  /* 0x0000001fff047819 */ /* 0x000fc60000011409 */
[----:B------:R-:W-:Y:S01]  /*10730*/  IMAD R7, R6, R7, R0 ;  /* 0x0000000706077224 */ /* 0x000fe200078e0200 */
[----:B------:R-:W-:Y:S01]  /*10740*/  IADD3 R2, P0, R5, R2, RZ ;  /* 0x0000000205027210 */ /* 0x000fe20007f1e0ff */
[----:B------:R-:W-:-:S03]  /*10750*/  IMAD R4, R4, UR4, RZ ;  /* 0x0000000404047c24 */ /* 0x000fc6000f8e02ff */
[----:B------:R-:W-:Y:S01]  /*10760*/  SHF.R.S32.HI R0, RZ, 0x1f, R7 ;  /* 0x0000001fff007819 */ /* 0x000fe20000011407 */
[----:B------:R-:W-:Y:S01]  /*10770*/  IMAD R4, R9, UR5, R4 ;  /* 0x0000000509047c24 */ /* 0x000fe2000f8e0204 */
[----:B------:R-:W-:Y:S01]  /*10780*/  SHF.R.S32.HI R9, RZ, 0x1f, R5 ;  /* 0x0000001fff097819 */ /* 0x000fe20000011405 */
[----:B------:R-:W-:Y:S02]  /*10790*/  ULDC.64 UR4, c[0x0][0xbc8] ;  /* 0x0002f20000047ab9 */ /* 0x000fe40000000a00 */
[----:B------:R-:W-:Y:S01]  /*107a0*/  IMAD R0, R0, UR4, RZ ;  /* 0x0000000400007c24 */ /* 0x000fe2000f8e02ff */
[----:B------:R-:W-:-:S03]  /*107b0*/  IADD3.X R3, R9, R3, R4, P0, !PT ;  /* 0x0000000309037210 */ /* 0x000fc600007fe404 */
        /* <DEDUP_REMOVED lines=9> */
.L_x_4737:
[----:B------:R-:W-:-:S08]  /*10850*/  NOP ;  /* 0x0000000000007918 */ /* 0x000fd00000000000 */
[----:B------:R-:W0:-:S00]  /*10860*/  USETMAXREG.DEALLOC.CTAPOOL 0x18 ;  /* 0x00000018000079c8 */ /* 0x000e0000080e0500 */
        /* <DEDUP_REMOVED lines=16> */
.L_x_4838:
[----:B------:R-:W-:Y:S01]  /*10970*/  ULDC UR7, c[0x0][0xc50] ;  /* 0x0003140000077ab9 */ /* 0x000fe20000000800 */
[----:B------:R-:W-:Y:S01]  /*10980*/  UMOV UR36, UR6 ;  /* 0x0000000600247c82 */ /* 0x000fe20008000000 */
[----:B------:R-:W-:-:S11]  /*10990*/  UISETP.NE.AND UP0, UPT, UR7, 0x1, UPT ;  /* 0x000000010700788c */ /* 0x000fd6000bf05270 */
[----:B------:R-:W-:Y:S01]  /*109a0*/  @UP0 ULDC UR4, c[0x0][0xc54] ;  /* 0x0003150000040ab9 */ /* 0x000fe20000000800 */
[----:B------:R-:W-:Y:S01]  /*109b0*/  @UP0 ULDC UR8, c[0x0][0xc58] ;  /* 0x0003160000080ab9 */ /* 0x000fe20000000800 */
[----:B------:R-:W-:-:S04]  /*109c0*/  UIMAD.WIDE.U32 UR4, UR6, UR4, URZ ;  /* 0x00000004060472a5 */ /* 0x000fc8000f8e003f */
[----:B------:R-:W-:-:S12]  /*109d0*/  @UP0 USHF.R.U32.HI UR36, URZ, UR8, UR5 ;  /* 0x000000083f240299 */ /* 0x000fd80008011605 */
.L_x_4839:
[----:B------:R-:W-:Y:S01]  /*109e0*/  ISETP.GE.AND P0, PT, R17, RZ, PT ;  /* 0x000000ff1100720c */ /* 0x000fe20003f06270 */
[----:B------:R-:W-:Y:S01]  /*109f0*/  UIADD3 UR42, -UR36, URZ, URZ ;  /* 0x0000003f242a7290 */ /* 0x000fe2000fffe13f */
[----:B------:R-:W-:Y:S01]  /*10a00*/  IMAD.MOV.U32 R0, RZ, RZ, 0x1 ;  /* 0x00000001ff007424 */ /* 0x000fe200078e00ff */
[----:B------:R-:W-:Y:S01]  /*10a10*/  MOV R6, RZ ;  /* 0x000000ff00067202 */ /* 0x000fe20000000f00 */
[----:B------:R-:W-:Y:S01]  /*10a20*/  IMAD.MOV.U32 R9, RZ, RZ, 0x1 ;  /* 0x00000001ff097424 */ /* 0x000fe200078e00ff */
[----:B------:R-:W-:-:S08]  /*10a30*/  UIMAD UR42, UR7, UR42, UR6 ;  /* 0x0000002a072a72a4 */ /* 0x000fd0000f8e0206 */
[----:B------:R-:W-:Y:S05]  /*10a40*/  @!P0 BRA `(.L_x_4840) ;  /* 0x0000004400688947 */ /* 0x000fea0003800000 */
[----:B------:R-:W0:Y:S01]  /*10a50*/  S2UR UR40, SR_CTAID.X ;  /* 0x00000000002879c3 */ /* 0x000e220000002500 */
[----:B------:R-:W-:Y:S01]  /*10a60*/  ULDC.64 UR4, c[0x0][0x418] ;  /* 0x0001060000047ab9 */ /* 0x000fe20000000a00 */
[----:B------:R-:W-:Y:S01]  /*10a70*/  ULDC UR6, c[0x0][0x448] ;  /* 0x0001120000067ab9 */ /* 0x000fe20000000800 */
[----:B------:R-:W-:Y:S02]  /*10a80*/  UISETP.NE.U32.AND UP0, UPT, UR4, URZ, UPT ;  /* 0x0000003f0400728c */ /* 0x000fe4000bf05070 */
[----:B------:R-:W-:Y:S02]  /*10a90*/  UISETP.NE.AND UP1, UPT, UR6, 0x1, UPT ;  /* 0x000000010600788c */ /* 0x000fe4000bf25270 */
[----:B------:R-:W-:Y:S01]  /*10aa0*/  UISETP.NE.AND.EX UP0, UPT, UR5, URZ, UPT, UP0 ;  /* 0x0000003f0500728c */ /* 0x000fe2000bf05300 */
[----:B------:R-:W-:Y:S02]  /*10ab0*/  ULDC UR6, c[0x0][0x424] ;  /* 0x0001090000067ab9 */ /* 0x000fe40000000800 */
[----:B------:R-:W-:Y:S01]  /*10ac0*/  ULDC.64 UR4, c[0x0][0x9e0] ;  /* 0x0002780000047ab9 */ /* 0x000fe20000000a00 */
[----:B------:R-:W-:-:S02]  /*10ad0*/  USEL UR9, UR6, 0x1, UP0 ;  /* 0x0000000106097887 */ /* 0x000fc40008000000 */
[----:B------:R-:W-:Y:S01]  /*10ae0*/  UISETP.GE.AND UP0, UPT, UR5, 0x1, UPT ;  /* 0x000000010500788c */ /* 0x000fe2000bf06270 */
[----:B------:R-:W-:Y:S02]  /*10af0*/  ULDC UR10, c[0x0][0x288] ;  /* 0x0000a200000a7ab9 */ /* 0x000fe40000000800 */
[----:B------:R-:W-:Y:S01]  /*10b00*/  @UP1 ULDC UR7, c[0x0][0x44c] ;  /* 0x0001130000071ab9 */ /* 0x000fe20000000800 */
[----:B------:R-:W-:Y:S01]  /*10b10*/  ULDC UR12, c[0x0][0x2f0] ;  /* 0x0000bc00000c7ab9 */ /* 0x000fe20000000800 */
[----:B------:R-:W-:Y:S01]  /*10b20*/  UIADD3 UR11, -UR10, 0x1, URZ ;  /* 0x000000010a0b7890 */ /* 0x000fe2000fffe13f */
[----:B------:R-:W-:Y:S01]  /*10b30*/  PLOP3.LUT P1, PT, PT, PT, UP0, 0x80, 0x0 ;  /* 0x000000000000781c */ /* 0x000fe20003f2f008 */
[----:B------:R-:W-:Y:S01]  /*10b40*/  UIMAD UR13, UR9, UR12, 0x3f ;  /* 0x0000003f090d74a4 */ /* 0x000fe2000f8e020c */
[----:B------:R-:W-:Y:S01]  /*10b50*/  @UP1 ULDC UR14, c[0x0][0x450] ;  /* 0x00011400000e1ab9 */ /* 0x000fe20000000800 */
[----:B------:R-:W-:Y:S02]  /*10b60*/  UIMAD UR11, UR9, UR12, UR11 ;  /* 0x0000000c090b72a4 */ /* 0x000fe4000f8e020b */
[----:B0-----:R-:W-:-:S04]  /*10b70*/  USHF.L.U32 UR40, UR40, 0x6, URZ ;  /* 0x0000000628287899 */ /* 0x001fc8000800063f */
[----:B------:R-:W-:-:S04]  /*10b80*/  UIADD3 UR8, UR40, 0x3f, URZ ;  /* 0x0000003f28087890 */ /* 0x000fc8000fffe03f */
[----:B------:R-:W-:-:S04]  /*10b90*/  UIMAD.WIDE.U32 UR6, UR8, UR7, URZ ;  /* 0x00000007080672a5 */ /* 0x000fc8000f8e003f */
[----:B------:R-:W-:Y:S02]  /*10ba0*/  @UP1 USHF.R.U32.HI UR8, URZ, UR14, UR7 ;  /* 0x0000000e3f081299 */ /* 0x000fe40008011607 */
[----:B------:R-:W-:Y:S02]  /*10bb0*/  USHF.R.S32.HI UR7, URZ, 0x1f, UR13 ;  /* 0x0000001f3f077899 */ /* 0x000fe4000801140d */
[----:B------:R-:W-:Y:S02]  /*10bc0*/  UIADD3 UR6, UR11, UR8, URZ ;  /* 0x000000080b067290 */ /* 0x000fe4000fffe03f */
[----:B------:R-:W-:Y:S02]  /*10bd0*/  ULEA.HI UR7, UR7, UR13, URZ, 0x6 ;  /* 0x0000000d07077291 */ /* 0x000fe4000f8f303f */
[----:B------:R-:W-:Y:S02]  /*10be0*/  UIADD3 UR4, UR6, UR4, URZ ;  /* 0x0000000406047290 */ /* 0x000fe4000fffe03f */
[----:B------:R-:W-:Y:S01]  /*10bf0*/  USHF.R.S32.HI UR39, URZ, 0x6, UR7 ;  /* 0x000000063f277899 */ /* 0x000fe20008011407 */
        /* <DEDUP_REMOVED lines=11> */
.L_x_4842:
[----:B------:R-:W-:-:S11]  /*10cb0*/  UISETP.NE.AND UP0, UPT, UR5, 0x1, UPT ;  /* 0x000000010500788c */ /* 0x000fd6000bf05270 */
[----:B------:R-:W-:Y:S02]  /*10cc0*/  @UP0 ULDC.64 UR14, c[0x0][0x9e8] ;  /* 0x00027a00000e0ab9 */ /* 0x000fe40000000a00 */
[----:B------:R-:W-:-:S04]  /*10cd0*/  UIMAD.WIDE.U32 UR6, UR8, UR14, URZ ;  /* 0x0000000e080672a5 */ /* 0x000fc8000f8e003f */
[----:B------:R-:W-:-:S12]  /*10ce0*/  @UP0 USHF.R.U32.HI UR8, URZ, UR15, UR7 ;  /* 0x0000000f3f080299 */ /* 0x000fd80008011607 */
.L_x_4843:
[----:B------:R-:W-:-:S04]  /*10cf0*/  UIMAD UR8, UR8, UR5, UR5 ;  /* 0x00000005080872a4 */ /* 0x000fc8000f8e0205 */
[----:B------:R-:W-:-:S04]  /*10d00*/  UISETP.LT.AND UP0, UPT, UR4, UR8, UPT ;  /* 0x000000080400728c */ /* 0x000fc8000bf01270 */
[----:B------:R-:W-:-:S12]  /*10d10*/  USEL UR4, UR4, UR8, UP0 ;  /* 0x0000000804047287 */ /* 0x000fd80008000000 */
.L_x_4841:
        /* <DEDUP_REMOVED lines=11> */
[----:B------:R-:W-:Y:S01]  /*10dd0*/  UIADD3 UR4, UR9, UR4, URZ ;  /* 0x0000000409047290 */ /* 0x000fe2000fffe03f */
[----:B------:R-:W-:Y:S01]  /*10de0*/  ULDC UR8, c[0x0][0x9dc] ;  /* 0x0002770000087ab9 */ /* 0x000fe20000000800 */
[----:B------:R-:W-:Y:S02]  /*10df0*/  USEL UR12, UR39, UR44, UP0 ;  /* 0x0000002c270c7287 */ /* 0x000fe40008000000 */
        /* <DEDUP_REMOVED lines=12> */
.L_x_4845:
[----:B------:R-:W-:-:S11]  /*10ec0*/  UISETP.NE.AND UP0, UPT, UR5, 0x1, UPT ;  /* 0x000000010500788c */ /* 0x000fd6000bf05270 */
[----:B------:R-:W-:Y:S02]  /*10ed0*/  @UP0 ULDC.64 UR10, c[0x0][0x9e8] ;  /* 0x00027a00000a0ab9 */ /* 0x000fe40000000a00 */
[----:B------:R-:W-:-:S04]  /*10ee0*/  UIMAD.WIDE.U32 UR6, UR4, UR10, URZ ;  /* 0x0000000a040672a5 */ /* 0x000fc8000f8e003f */
[----:B------:R-:W-:-:S12]  /*10ef0*/  @UP0 USHF.R.U32.HI UR4, URZ, UR11, UR7 ;  /* 0x0000000b3f040299 */ /* 0x000fd80008011607 */
.L_x_4846:
[----:B------:R-:W-:-:S04]  /*10f00*/  UIMAD UR4, UR4, UR5, URZ ;  /* 0x00000005040472a4 */ /* 0x000fc8000f8e023f */
[----:B------:R-:W-:-:S04]  /*10f10*/  UISETP.LT.AND UP0, UPT, UR8, UR4, UPT ;  /* 0x000000040800728c */ /* 0x000fc8000bf01270 */
[----:B------:R-:W-:-:S12]  /*10f20*/  USEL UR8, UR8, UR4, !UP0 ;  /* 0x0000000408087287 */ /* 0x000fd8000c000000 */
.L_x_4844:
[----:B------:R-:W-:Y:S02]  /*10f30*/  USHF.R.S32.HI UR4, URZ, 0x1f, UR8 ;  /* 0x0000001f3f047899 */ /* 0x000fe40008011408 */
[----:B------:R-:W-:Y:S02]  /*10f40*/  USHF.R.U32.HI UR10, URZ, 0x10, UR42 ;  /* 0x000000103f0a7899 */ /* 0x000fe4000801162a */
[----:B------:R-:W-:Y:S02]  /*10f50*/  ULEA.HI UR4, UR4, UR8, URZ, 0x6 ;  /* 0x0000000804047291 */ /* 0x000fe4000f8f303f */
[----:B------:R-:W-:Y:S02]  /*10f60*/  ULOP3.LUT UR42, UR42, 0xffff, URZ, 0xc0, !UPT ;  /* 0x0000ffff2a2a7892 */ /* 0x000fe4000f8ec03f */
[----:B------:R-:W-:Y:S01]  /*10f70*/  USHF.R.S32.HI UR4, URZ, 0x6, UR4 ;  /* 0x000000063f047899 */ /* 0x000fe20008011404 */
[----:B------:R-:W-:-:S03]  /*10f80*/  UMOV UR46, URZ ;  /* 0x0000003f002e7c82 */ /* 0x000fc60008000000 */
[----:B------:R-:W-:-:S04]  /*10f90*/  UISETP.LT.AND UP0, UPT, URZ, UR4, UPT ;  /* 0x000000043f00728c */ /* 0x000fc8000bf01270 */
[----:B------:R-:W-:Y:S02]  /*10fa0*/  USEL UR43, URZ, UR4, !UP0 ;  /* 0x000000043f2b7287 */ /* 0x000fe4000c000000 */
[----:B------:R-:W-:Y:S02]  /*10fb0*/  UISETP.NE.AND UP0, UPT, UR10, URZ, UPT ;  /* 0x0000003f0a00728c */ /* 0x000fe4000bf05270 */
[----:B------:R-:W-:-:S06]  /*10fc0*/  UISETP.GT.AND UP1, UPT, UR12, UR43, UPT ;  /* 0x0000002b0c00728c */ /* 0x000fcc000bf24270 */
[----:B------:R-:W-:-:S03]  /*10fd0*/  PLOP3.LUT P0, PT, PT, PT, UP1, 0x80, 0x0 ;  /* 0x000000000000781c */ /* 0x000fc60003f0f018 */
[----:B------:R-:W-:-:S10]  /*10fe0*/  @!UP0 ULDC UR10, c[0x0][0x9f0] ;  /* 0x00027c00000a8ab9 */ /* 0x000fd40000000800 */
[----:B------:R-:W-:Y:S05]  /*10ff0*/  @!P0 BRA `(.L_x_4847) ;  /* 0x0000000000808947 */ /* 0x000fea0003800000 */
[----:B------:R-:W-:Y:S01]  /*11000*/  IMAD.U32 R3, RZ, RZ, UR10 ;  /* 0x0000000aff037e24 */ /* 0x000fe2000f8e00ff */
[----:B------:R-:W-:-:S04]  /*11010*/  UIADD3 UR4, UR10, -0x1, UR12 ;  /* 0xffffffff0a047890 */ /* 0x000fc8000fffe00c */
[-C--:B------:R-:W-:Y:S01]  /*11020*/  IABS R0, R3.reuse ;  /* 0x0000000300007213 */ /* 0x080fe20000000000 */
[----:B------:R-:W-:Y:S01]  /*11030*/  UIADD3 UR6, -UR43, UR4, URZ ;  /* 0x000000042b067290 */ /* 0x000fe2000fffe13f */
[----:B------:R-:W-:Y:S02]  /*11040*/  IABS R3, R3 ;  /* 0x0000000300037213 */ /* 0x000fe40000000000 */
[----:B------:R-:W-:Y:S01]  /*11050*/  R2UR UR11, R0 ;  /* 0x00000000000b72ca */ /* 0x000fe200000e0000 */
[----:B------:R-:W-:Y:S01]  /*11060*/  UMOV UR4, URZ ;  /* 0x0000003f00047c82 */ /* 0x000fe20008000000 */
[----:B------:R-:W-:-:S04]  /*11070*/  IADD3 R3, RZ, -R3, RZ ;  /* 0x80000003ff037210 */ /* 0x000fc80007ffe0ff */
[----:B------:R-:W-:-:S07]  /*11080*/  R2UR UR9, R3 ;  /* 0x00000000030972ca */ /* 0x000fce00000e0000 */
[----:B------:R-:W0:Y:S08]  /*11090*/  I2F.RP R0, UR11 ;  /* 0x0000000b00007d06 */ /* 0x000e300008209400 */
[----:B0-----:R-:W0:Y:S02]  /*110a0*/  MUFU.RCP R0, R0 ;  /* 0x0000000000007308 */ /* 0x001e240000001000 */
[----:B0-----:R-:W-:Y:S01]  /*110b0*/  VIADD R2, R0, 0xffffffe ;  /* 0x0ffffffe00027836 */ /* 0x001fe20000000000 */
[----:B------:R-:W-:Y:S01]  /*110c0*/  IABS R0, UR6 ;  /* 0x0000000600007c13 */ /* 0x000fe20008000000 */
[----:B------:R-:W-:-:S03]  /*110d0*/  ULOP3.LUT UR6, UR6, UR10, URZ, 0x3c, !UPT ;  /* 0x0000000a06067292 */ /* 0x000fc6000f8e3c3f */
[----:B------:R-:W-:Y:S01]  /*110e0*/  R2UR UR8, R0 ;  /* 0x00000000000872ca */ /* 0x000fe200000e0000 */
[----:B------:R-:W0:Y:S02]  /*110f0*/  F2I.FTZ.U32.TRUNC.NTZ R2, R2 ;  /* 0x0000000200027305 */ /* 0x000e24000021f000 */
        /* <DEDUP_REMOVED lines=16> */
.L_x_4847:
[----:B------:R-:W-:Y:S01]  /*11200*/  UIMAD UR41, UR42, UR46, UR43 ;  /* 0x0000002e2a2972a4 */ /* 0x000fe2000f8e022b */
[----:B------:R-:W-:Y:S02]  /*11210*/  IMAD.U32 R0, RZ, RZ, UR12 ;  /* 0x0000000cff007e24 */ /* 0x000fe4000f8e00ff */
[----:B------:R-:W-:Y:S02]  /*11220*/  IMAD.MOV.U32 R6, RZ, RZ, RZ ;  /* 0x000000ffff067224 */ /* 0x000fe400078e00ff */
[----:B------:R-:W-:Y:S02]  /*11230*/  IMAD.MOV.U32 R9, RZ, RZ, 0x1 ;  /* 0x00000001ff097424 */ /* 0x000fe400078e00ff */
[----:B------:R-:W-:-:S05]  /*11240*/  IMAD.U32 R3, RZ, RZ, UR41 ;  /* 0x00000029ff037e24 */ /* 0x000fca000f8e00ff */
[----:B------:R-:W-:Y:S02]  /*11250*/  VIADDMNMX R18, R3, UR46, R0, PT ;  /* 0x0000002e03127c46 */ /* 0x000fe4000b800100 */
[----:B------:R-:W-:Y:S02]  /*11260*/  MOV R0, 0x1 ;  /* 0x0000000100007802 */ /* 0x000fe40000000f00 */
        /* <DEDUP_REMOVED lines=26> */
.L_x_4848:
        /* <DEDUP_REMOVED lines=20> */
.L_x_4850:
        /* <DEDUP_REMOVED lines=15> */
.L_x_4849:
        /* <DEDUP_REMOVED lines=17> */
.L_x_4947:
        /* <DEDUP_REMOVED lines=8> */
.L_x_4950:
[----:B------:R-:W-:Y:S05]  /*117d0*/  @!P6 BRA `(.L_x_4852) ;  /* 0x0000000000d4e947 */ /* 0x000fea0003800000 */
[----:B------:R-:W-:Y:S01]  /*117e0*/  IMAD.MOV.U32 R16, RZ, RZ, R17 ;  /* 0x000000ffff107224 */ /* 0x000fe200078e0011 */
[----:B------:R-:W-:Y:S06]  /*117f0*/  @!P1 BRA `(.L_x_4854) ;  /* 0x0000000000509947 */ /* 0x000fec0003800000 */
[----:B------:R-:W-:Y:S01]  /*11800*/  IMAD.MOV.U32 R8, RZ, RZ, R0 ;  /* 0x000000ffff087224 */ /* 0x000fe200078e0000 */
[----:B------:R-:W-:Y:S01]  /*11810*/  ULDC.64 UR4, c[0x0][0x428] ;  /* 0x00010a0000047ab9 */ /* 0x000fe20000000a00 */
[----:B------:R-:W0:Y:S01]  /*11820*/  LDC R0, c[0x0][0x43c] ;  /* 0x00010f00ff007b82 */ /* 0x000e220000000800 */
[----:B------:R-:W-:Y:S02]  /*11830*/  IMAD R6, R18, UR4, RZ ;  /* 0x0000000412067c24 */ /* 0x000fe4000f8e02ff */
[----:B------:R-:W-:Y:S02]  /*11840*/  MOV R7, R8 ;  /* 0x0000000800077202 */ /* 0x000fe40000000f00 */
[----:B------:R-:W-:Y:S01]  /*11850*/  IMAD R9, R17, UR5, R6 ;  /* 0x0000000511097c24 */ /* 0x000fe2000f8e0206 */
[----:B0-----:R-:W-:-:S13]  /*11860*/  ISETP.NE.AND P0, PT, R0, 0x1, PT ;  /* 0x000000010000780c */ /* 0x001fda0003f05270 */
        /* <DEDUP_REMOVED lines=13> */
.L_x_4854:
[----:B------:R-:W-:Y:S01]  /*11940*/  MOV R0, 0x1 ;  /* 0x0000000100007802 */ /* 0x000fe20000000f00 */
[----:B0-----:R-:W0:Y:S03]  /*11950*/  S2R R8, SR_TID.X ;  /* 0x0000000000087919 */ /* 0x001e260000002100 */
[----:B------:R-:W-:-:S04]  /*11960*/  SHF.L.U32 R0, R0, 0x1f, RZ ;  /* 0x0000001f00007819 */ /* 0x000fc800000006ff */
[----:B------:R-:W1:Y:S01]  /*11970*/  SYNCS.PHASECHK.TRANS64.TRYWAIT P0, [UR38+0x28c40], R0 ;  /* 0x028c4000ff0075a7 */ /* 0x000e620008000166 */
[----:B0-----:R-:W-:-:S04]  /*11980*/  LOP3.LUT R2, R8, 0x7f, RZ, 0xc0, !PT ;  /* 0x0000007f08027812 */ /* 0x001fc800078ec0ff */
[----:B------:R-:W-:Y:S01]  /*11990*/  ISETP.NE.AND P1, PT, R2, RZ, PT ;  /* 0x000000ff0200720c */ /* 0x000fe20003f25270 */
[----:B-1----:R-:W-:-:S12]  /*119a0*/  @!P0 BRA `(.L_x_4855) ;  /* 0x0000003c00908947 */ /* 0x002fd80003800000 */
.L_x_4951:
[----:B------:R-:W-:Y:S05]  /*119b0*/  @P1 BRA `(.L_x_4856) ;  /* 0x0000000000181947 */ /* 0x000fea0003800000 */
[----:B------:R-:W1:Y:S01]  /*119c0*/  S2R R2, SR_TID.X ;  /* 0x0000000000027919 */ /* 0x000e620000002100 */
[----:B0-----:R-:W-:-:S04]  /*119d0*/  IMAD.MOV.U32 R0, RZ, RZ, 0x2000 ;  /* 0x00002000ff007424 */ /* 0x001fc800078e00ff */
[----:B------:R2:W-:Y:S01]  /*119e0*/  SYNCS.ARRIVE.TRANS64 RZ, [UR38+0x28c30], R0 ;  /* 0x028c3000ffff79a7 */ /* 0x0005e20008000026 */
[----:B-1----:R-:W-:-:S13]  /*119f0*/  LOP3.LUT P0, RZ, R2, 0x1f, RZ, 0xc0, !PT ;  /* 0x0000001f02ff7812 */ /* 0x002fda000780c0ff */
[----:B--2---:R-:W-:Y:S05]  /*11a00*/  @!P0 BRA `(.L_x_4856) ;  /* 0x0000000000048947 */ /* 0x004fea0003800000 */
[----:B------:R-:W-:Y:S01]  /*11a10*/  BPT.TRAP 0x1 ;  /* 0x000000040000795c */ /* 0x000fe20000300000 */
.L_x_4856:
        /* <DEDUP_REMOVED lines=17> */
.L_x_4852:
        /* <DEDUP_REMOVED lines=22> */
.L_x_4857:
[----:B------:R-:W0:Y:S01]  /*11c90*/  LDC R6, c[0x0][0x448] ;  /* 0x00011200ff067b82 */ /* 0x000e220000000800 */
[----:B------:R-:W1:Y:S01]  /*11ca0*/  S2R R11, SR_TID.X ;  /* 0x00000000000b7919 */ /* 0x000e620000002100 */
[----:B------:R-:W-:Y:S01]  /*11cb0*/  USHF.R.S32.HI UR4, URZ, 0x1f, UR36 ;  /* 0x0000001f3f047899 */ /* 0x000fe20008011424 */
[----:B------:R-:W-:Y:S01]  /*11cc0*/  ULDC.64 UR8, c[0x0][0x2d8] ;  /* 0x0000b60000087ab9 */ /* 0x000fe20000000a00 */
[----:B------:R-:W2:Y:S02]  /*11cd0*/  S2R R12, SR_CTAID.Z ;  /* 0x00000000000c7919 */ /* 0x000ea40000002700 */
[----:B------:R-:W-:Y:S02]  /*11ce0*/  UIMAD UR6, UR4, UR8, URZ ;  /* 0x00000008040672a4 */ /* 0x000fe4000f8e023f */
[----:B------:R-:W-:Y:S02]  /*11cf0*/  UIMAD.WIDE.U32 UR4, UR36, UR8, URZ ;  /* 0x00000008240472a5 */ /* 0x000fe4000f8e003f */
[----:B------:R-:W-:-:S04]  /*11d00*/  UIMAD UR6, UR36, UR9, UR6 ;  /* 0x00000009240672a4 */ /* 0x000fc8000f8e0206 */
[----:B------:R-:W-:Y:S01]  /*11d10*/  UIADD3 UR5, UR5, UR6, URZ ;  /* 0x0000000605057290 */ /* 0x000fe2000fffe03f */
[----:B0-----:R-:W-:Y:S02]  /*11d20*/  ISETP.NE.AND P0, PT, R6, 0x1, PT ;  /* 0x000000010600780c */ /* 0x001fe40003f05270 */
[C---:B-1----:R-:W-:Y:S01]  /*11d30*/  LOP3.LUT R10, R11.reuse, 0x7f, RZ, 0xc0, !PT ;  /* 0x0000007f0b0a7812 */ /* 0x042fe200078ec0ff */
[----:B------:R-:W-:-:S10]  /*11d40*/  IMAD.SHL.U32 R3, R11, 0x10, RZ ;  /* 0x000000100b037824 */ /* 0x000fd400078e00ff */
[----:B------:R-:W0:Y:S01]  /*11d50*/  @P0 LDC R8, c[0x0][0x44c] ;  /* 0x00011300ff080b82 */ /* 0x000e220000000800 */
[----:B------:R-:W-:-:S04]  /*11d60*/  SHF.R.U32.HI R4, RZ, 0x3, R10 ;  /* 0x00000003ff047819 */ /* 0x000fc8000001160a */
[----:B------:R-:W-:-:S03]  /*11d70*/  LOP3.LUT R3, R4, 0x70, R3, 0xf8, !PT ;  /* 0x0000007004037812 */ /* 0x000fc600078ef803 */
[----:B------:R-:W1:Y:S01]  /*11d80*/  @P0 LDC R0, c[0x0][0x450] ;  /* 0x00011400ff000b82 */ /* 0x000e620000000800 */
[----:B------:R-:W-:-:S05]  /*11d90*/  IADD3 R5, R3, UR40, RZ ;  /* 0x0000002803057c10 */ /* 0x000fca000fffe0ff */
[----:B------:R-:W-:Y:S02]  /*11da0*/  IMAD.MOV.U32 R7, RZ, RZ, R5 ;  /* 0x000000ffff077224 */ /* 0x000fe400078e0005 */
[----:B------:R-:W3:Y:S01]  /*11db0*/  LDC.64 R2, c[0x0][0x2e0] ;  /* 0x0000b800ff027b82 */ /* 0x000ee20000000a00 */
[----:B0-----:R-:W-:-:S05]  /*11dc0*/  @P0 IMAD.HI.U32 R9, R5, R8, RZ ;  /* 0x0000000805090227 */ /* 0x001fca00078e00ff */
[----:B-1----:R-:W-:Y:S02]  /*11dd0*/  @P0 SHF.R.U32.HI R7, RZ, R0, R9 ;  /* 0x00000000ff070219 */ /* 0x002fe40000011609 */
[----:B--2---:R-:W-:-:S03]  /*11de0*/  SHF.R.S32.HI R9, RZ, 0x1f, R12 ;  /* 0x0000001fff097819 */ /* 0x004fc6000001140c */
[----:B------:R-:W-:Y:S02]  /*11df0*/  IMAD.MOV R8, RZ, RZ, -R7 ;  /* 0x000000ffff087224 */ /* 0x000fe400078e0a07 */
[----:B---3--:R-:W-:Y:S02]  /*11e00*/  IMAD R0, R9, R2, RZ ;  /* 0x0000000209007224 */ /* 0x008fe400078e02ff */
[----:B------:R-:W-:Y:S02]  /*11e10*/  IMAD R5, R6, R8, R5 ;  /* 0x0000000806057224 */ /* 0x000fe400078e0205 */
[C---:B------:R-:W-:Y:S01]  /*11e20*/  IMAD R9, R12.reuse, R3, R0 ;  /* 0x000000030c097224 */ /* 0x040fe200078e0200 */
[----:B------:R-:W-:Y:S01]  /*11e30*/  SHF.R.S32.HI R0, RZ, 0x1f, R7 ;  /* 0x0000001fff007819 */ /* 0x000fe20000011407 */
[----:B------:R-:W-:Y:S01]  /*11e40*/  IMAD.WIDE.U32 R2, R12, R2, UR4 ;  /* 0x000000040c027e25 */ /* 0x000fe2000f8e0002 */
[----:B------:R-:W-:-:S03]  /*11e50*/  ULDC.64 UR4, c[0x0][0x2d0] ;  /* 0x0000b40000047ab9 */ /* 0x000fc60000000a00 */
[----:B------:R-:W-:Y:S02]  /*11e60*/  IMAD.IADD R3, R3, 0x1, R9 ;  /* 0x0000000103037824 */ /* 0x000fe400078e0209 */
[----:B------:R-:W-:Y:S02]  /*11e70*/  IMAD R0, R0, UR4, RZ ;  /* 0x0000000400007c24 */ /* 0x000fe4000f8e02ff */
[----:B------:R-:W-:-:S04]  /*11e80*/  IMAD.WIDE.U32 R2, R7, UR4, R2 ;  /* 0x0000000407027c25 */ /* 0x000fc8000f8e0002 */
[----:B------:R-:W-:Y:S01]  /*11e90*/  IMAD R9, R7, UR5, R0 ;  /* 0x0000000507097c24 */ /* 0x000fe2000f8e0200 */
[----:B------:R-:W-:Y:S01]  /*11ea0*/  SHF.R.S32.HI R0, RZ, 0x1f, R5 ;  /* 0x0000001fff007819 */ /* 0x000fe20000011405 */
[----:B------:R-:W-:-:S03]  /*11eb0*/  ULDC.64 UR4, c[0x0][0x2c8] ;  /* 0x0000b20000047ab9 */ /* 0x000fc60000000a00 */
[----:B------:R-:W-:Y:S01]  /*11ec0*/  IADD3 R3, R3, R9, RZ ;  /* 0x0000000903037210 */ /* 0x000fe20007ffe0ff */
[----:B------:R-:W-:-:S04]  /*11ed0*/  IMAD R0, R0, UR4, RZ ;  /* 0x0000000400007c24 */ /* 0x000fc8000f8e02ff */
[C---:B------:R-:W-:Y:S02]  /*11ee0*/  IMAD R7, R5.reuse, UR5, R0 ;  /* 0x0000000505077c24 */ /* 0x040fe4000f8e0200 */
[----:B------:R-:W-:Y:S01]  /*11ef0*/  IMAD.WIDE.U32 R2, R5, UR4, R2 ;  /* 0x0000000405027c25 */ /* 0x000fe2000f8e0002 */
[----:B------:R-:W-:-:S03]  /*11f00*/  ULDC.64 UR4, c[0x0][0x280] ;  /* 0x0000a00000047ab9 */ /* 0x000fc60000000a00 */
[----:B------:R-:W-:Y:S01]  /*11f10*/  IMAD.IADD R7, R3, 0x1, R7 ;  /* 0x0000000103077824 */ /* 0x000fe200078e0207 */
[----:B------:R-:W-:Y:S01]  /*11f20*/  LEA R0, P0, R2, UR4, 0x1 ;  /* 0x0000000402007c11 */ /* 0x000fe2000f8008ff */
[----:B------:R-:W-:Y:S01]  /*11f30*/  ULDC UR4, c[0x0][0x2b8] ;  /* 0x0000ae0000047ab9 */ /* 0x000fe20000000800 */
[----:B------:R-:W-:Y:S02]  /*11f40*/  IMAD.SHL.U32 R5, R10, 0x8, RZ ;  /* 0x000000080a057824 */ /* 0x000fe400078e00ff */
        /* <DEDUP_REMOVED lines=11> */
[----:B------:R-:W-:Y:S01]  /*12000*/  IADD3 R4, R4, UR40, RZ ;  /* 0x0000002804047c10 */ /* 0x000fe2000fffe0ff */
[----:B------:R-:W-:Y:S01]  /*12010*/  IMAD R6, R6, UR4, RZ ;  /* 0x0000000406067c24 */ /* 0x000fe2000f8e02ff */
[----:B------:R-:W1:Y:S03]  /*12020*/  SHFL.IDX PT, R2, R7, RZ, 0x181f ;  /* 0x00181fff07027589 */ /* 0x000e6600000e0000 */
[C---:B------:R-:W-:Y:S01]  /*12030*/  VIADD R11, R4.reuse, 0x10 ;  /* 0x00000010040b7836 */ /* 0x040fe20000000000 */
[----:B------:R-:W-:-:S13]  /*12040*/  ISETP.GE.AND P1, PT, R4, R6, PT ;  /* 0x000000060400720c */ /* 0x000fda0003f26270 */
[----:B------:R-:W-:Y:S02]  /*12050*/  @!P1 LEA R9, R5, UR38, 0x1 ;  /* 0x0000002605099c11 */ /* 0x000fe4000f8e08ff */
[----:B0-----:R-:W-:-:S05]  /*12060*/  @!P1 LEA R14, P2, R8, R14, 0x1 ;  /* 0x0000000e080e9211 */ /* 0x001fca00078408ff */
[----:B-1----:R-:W-:Y:S02]  /*12070*/  @!P1 IMAD.X R3, RZ, RZ, R2, P2 ;  /* 0x000000ffff039224 */ /* 0x002fe400010e0602 */
[----:B------:R-:W-:Y:S02]  /*12080*/  @!P1 IMAD.MOV.U32 R2, RZ, RZ, R14 ;  /* 0x000000ffff029224 */ /* 0x000fe400078e000e */
[----:B------:R-:W0:Y:S04]  /*12090*/  SHFL.IDX PT, R14, R0, 0x1, 0x181f ;  /* 0x00381f00000e7f89 */ /* 0x000e2800000e0000 */
[----:B------:R1:W-:Y:S01]  /*120a0*/  @!P1 LDGSTS.E.BYPASS.LTC128B.128 [R9+0x20400], desc[UR48][R2.64], !P0 ;  /* 0x2040000002099fae */ /* 0x0003e2000c101d70 */
[----:B------:R-:W-:-:S03]  /*120b0*/  ISETP.GE.AND P1, PT, R11, R6, PT ;  /* 0x000000060b00720c */ /* 0x000fc60003f26270 */
[----:B-1----:R-:W1:Y:S01]  /*120c0*/  SHFL.IDX PT, R2, R7, 0x1, 0x181f ;  /* 0x00381f0007027f89 */ /* 0x002e6200000e0000 */
[----:B------:R-:W-:-:S09]  /*120d0*/  VIADD R9, R4, 0x20 ;  /* 0x0000002004097836 */ /* 0x000fd20000000000 */
[----:B------:R-:W-:Y:S02]  /*120e0*/  @!P1 LEA R21, R5, UR38, 0x1 ;  /* 0x0000002605159c11 */ /* 0x000fe4000f8e08ff */
[----:B0-----:R-:W-:-:S04]  /*120f0*/  @!P1 LEA R14, P2, R8, R14, 0x1 ;  /* 0x0000000e080e9211 */ /* 0x001fc800078408ff */
[----:B-1----:R-:W-:Y:S01]  /*12100*/  @!P1 IADD3.X R3, RZ, R2, RZ, P2, !PT ;  /* 0x00000002ff039210 */ /* 0x002fe200017fe4ff */
[----:B------:R-:W-:Y:S02]  /*12110*/  @!P1 IMAD.MOV.U32 R2, RZ, RZ, R14 ;  /* 0x000000ffff029224 */ /* 0x000fe400078e000e */
[----:B------:R-:W0:Y:S04]  /*12120*/  SHFL.IDX PT, R14, R0, 0x2, 0x181f ;  /* 0x00581f00000e7f89 */ /* 0x000e2800000e0000 */
[----:B------:R1:W-:Y:S01]  /*12130*/  @!P1 LDGSTS.E.BYPASS.LTC128B.128 [R21+0x20c00], desc[UR48][R2.64], !P0 ;  /* 0x20c0000002159fae */ /* 0x0003e2000c101d70 */
[----:B------:R-:W-:-:S03]  /*12140*/  ISETP.GE.AND P1, PT, R9, R6, PT ;  /* 0x000000060900720c */ /* 0x000fc60003f26270 */
[----:B-1----:R-:W1:Y:S10]  /*12150*/  SHFL.IDX PT, R2, R7, 0x2, 0x181f ;  /* 0x00581f0007027f89 */ /* 0x002e7400000e0000 */
[----:B------:R-:W-:Y:S01]  /*12160*/  @!P1 LEA R9, R5, UR38, 0x1 ;  /* 0x0000002605099c11 */ /* 0x000fe2000f8e08ff */
[----:B------:R-:W2:Y:S01]  /*12170*/  SHFL.IDX PT, R7, R7, 0x3, 0x181f ;  /* 0x00781f0007077f89 */ /* 0x000ea200000e0000 */
[----:B0-----:R-:W-:-:S05]  /*12180*/  @!P1 LEA R14, P2, R8, R14, 0x1 ;  /* 0x0000000e080e9211 */ /* 0x001fca00078408ff */
[----:B-1----:R-:W-:Y:S01]  /*12190*/  @!P1 IMAD.X R3, RZ, RZ, R2, P2 ;  /* 0x000000ffff039224 */ /* 0x002fe200010e0602 */
[----:B------:R-:W-:Y:S02]  /*121a0*/  @!P1 MOV R2, R14 ;  /* 0x0000000e00029202 */ /* 0x000fe40000000f00 */
[----:B------:R0:W1:Y:S04]  /*121b0*/  SHFL.IDX PT, R14, R0, 0x3, 0x181f ;  /* 0x00781f00000e7f89 */ /* 0x00006800000e0000 */
[----:B--2---:R0:W-:Y:S02]  /*121c0*/  @!P1 LDGSTS.E.BYPASS.LTC128B.128 [R9+0x21400], desc[UR48][R2.64], !P0 ;  /* 0x2140000002099fae */ /* 0x0041e4000c101d70 */
.L_x_4960:
[----:B0-----:R-:W-:Y:S02]  /*121d0*/  VIADD R3, R4, 0x30 ;  /* 0x0000003004037836 */ /* 0x001fe40000000000 */
[----:B------:R-:W-:-:S03]  /*121e0*/  IMAD.MOV.U32 R4, RZ, RZ, 0x1 ;  /* 0x00000001ff047424 */ /* 0x000fc600078e00ff */
[----:B------:R-:W-:Y:S02]  /*121f0*/  ISETP.GE.AND P1, PT, R3, R6, PT ;  /* 0x000000060300720c */ /* 0x000fe40003f26270 */
[----:B------:R-:W-:-:S11]  /*12200*/  SHF.L.U32 R4, R4, 0x1f, RZ ;  /* 0x0000001f04047819 */ /* 0x000fd600000006ff */
[----:B-1----:R-:W-:Y:S02]  /*12210*/  @!P1 LEA R2, P2, R8, R14, 0x1 ;  /* 0x0000000e08029211 */ /* 0x002fe400078408ff */
        /* <DEDUP_REMOVED lines=13> */
.L_x_4961:
[----:B------:R-:W-:Y:S01]  /*122f0*/  ISETP.NE.AND P0, PT, R19, RZ, PT ;  /* 0x000000ff1300720c */ /* 0x000fe20003f05270 */
[----:B------:R-:W-:Y:S01]  /*12300*/  BSSY B0, `(.L_x_4860) ;  /* 0x000007f000007945 */ /* 0x000fe20003800000 */
[----:B------:R-:W-:-:S11]  /*12310*/  MOV R0, 0x1 ;  /* 0x0000000100007802 */ /* 0x000fd60000000f00 */
[----:B------:R-:W-:Y:S05]  /*12320*/  @!P0 BRA `(.L_x_4861) ;  /* 0x0000000400f08947 */ /* 0x000fea0003800000 */
[----:B------:R-:W1:Y:S01]  /*12330*/  SYNCS.PHASECHK.TRANS64.TRYWAIT P0, [UR38+0x28c60], R4 ;  /* 0x028c6004ff0075a7 */ /* 0x000e620008000166 */
[----:B------:R-:W2:Y:S02]  /*12340*/  S2R R2, SR_TID.X ;  /* 0x0000000000027919 */ /* 0x000ea40000002100 */
[----:B--2---:R-:W-:-:S04]  /*12350*/  LOP3.LUT R2, R2, 0x7f, RZ, 0xc0, !PT ;  /* 0x0000007f02027812 */ /* 0x004fc800078ec0ff */
[----:B------:R-:W-:Y:S01]  /*12360*/  ISETP.NE.AND P1, PT, R2, RZ, PT ;  /* 0x000000ff0200720c */ /* 0x000fe20003f25270 */
[----:B-1----:R-:W-:-:S12]  /*12370*/  @!P0 BRA `(.L_x_4862) ;  /* 0x00000038007c8947 */ /* 0x002fd80003800000 */
.L_x_4962:
        /* <DEDUP_REMOVED lines=8> */
.L_x_4864:
[----:B------:R-:W-:Y:S05]  /*12400*/  BSYNC B1 ;  /* 0x0000000000017941 */ /* 0x000fea0003800000 */
.L_x_4863:
        /* <DEDUP_REMOVED lines=11> */
.L_x_4865:
        /* <DEDUP_REMOVED lines=13> */
.L_x_4866:
        /* <DEDUP_REMOVED lines=13> */
.L_x_4867:
        /* <DEDUP_REMOVED lines=13> */
.L_x_4868:
        /* <DEDUP_REMOVED lines=13> */
.L_x_4869:
        /* <DEDUP_REMOVED lines=13> */
.L_x_4870:
        /* <DEDUP_REMOVED lines=13> */
.L_x_4871:
        /* <DEDUP_REMOVED lines=13> */
.L_x_4872:
        /* <DEDUP_REMOVED lines=8> */
.L_x_4861:
[----:B------:R-:W-:Y:S05]  /*12af0*/  BSYNC B0 ;  /* 0x0000000000007941 */ /* 0x000fea0003800000 */
.L_x_4860:
[----:B0-----:R-:W2:Y:S01]  /*12b00*/  LDL.LU R3, [R1+0x8] ;  /* 0x0000080001037983 */ /* 0x001ea20000300800 */
[----:B------:R-:W-:Y:S01]  /*12b10*/  MOV R9, RZ ;  /* 0x000000ff00097202 */ /* 0x000fe20000000f00 */
[----:B------:R-:W-:Y:S02]  /*12b20*/  IMAD.MOV.U32 R6, RZ, RZ, 0x1 ;  /* 0x00000001ff067424 */ /* 0x000fe400078e00ff */
[----:B--2---:R-:W-:-:S05]  /*12b30*/  VIADD R7, R3, 0xfffffffe ;  /* 0xfffffffe03077836 */ /* 0x004fca0000000000 */
[----:B------:R-:W-:-:S13]  /*12b40*/  ISETP.GE.AND P0, PT, R7, UR41, PT ;  /* 0x0000002907007c0c */ /* 0x000fda000bf06270 */
[----:B------:R-:W-:Y:S05]  /*12b50*/  @!P0 BRA `(.L_x_4840) ;  /* 0x0000002400248947 */ /* 0x000fea0003800000 */
[----:B------:R-:W-:Y:S01]  /*12b60*/  UIADD3 UR4, UR42, 0x1, URZ ;  /* 0x000000012a047890 */ /* 0x000fe2000fffe03f */
[----:B------:R-:W0:Y:S01]  /*12b70*/  S2R R4, SR_TID.X ;  /* 0x0000000000047919 */ /* 0x000e220000002100 */
[----:B------:R-:W-:Y:S01]  /*12b80*/  ULOP3.LUT UR5, URZ, UR44, URZ, 0x33, !UPT ;  /* 0x0000002c3f057292 */ /* 0x000fe2000f8e333f */
[----:B------:R-:W-:Y:S01]  /*12b90*/  IMAD.MOV.U32 R6, RZ, RZ, 0x1 ;  /* 0x00000001ff067424 */ /* 0x000fe200078e00ff */
[----:B------:R-:W-:-:S04]  /*12ba0*/  UIMAD UR4, UR4, UR46, URZ ;  /* 0x0000002e040472a4 */ /* 0x000fc8000f8e023f */
[----:B------:R-:W-:Y:S01]  /*12bb0*/  IMAD.U32 R3, RZ, RZ, UR5 ;  /* 0x00000005ff037e24 */ /* 0x000fe2000f8e00ff */
[----:B------:R-:W-:Y:S01]  /*12bc0*/  ULOP3.LUT UR5, URZ, UR41, URZ, 0x33, !UPT ;  /* 0x000000293f057292 */ /* 0x000fe2000f8e333f */
[----:B------:R-:W-:Y:S01]  /*12bd0*/  LOP3.LUT R0, RZ, UR4, RZ, 0x33, !PT ;  /* 0x00000004ff007c12 */ /* 0x000fe2000f8e33ff */
[----:B------:R-:W-:-:S03]  /*12be0*/  ULOP3.LUT UR4, URZ, UR39, URZ, 0x33, !UPT ;  /* 0x000000273f047292 */ /* 0x000fc6000f8e333f */
[----:B------:R-:W-:Y:S01]  /*12bf0*/  VIADDMNMX R0, R0, -UR43, R3, !PT ;  /* 0x8000002b00007c46 */ /* 0x000fe2000f800103 */
[----:B------:R-:W-:-:S03]  /*12c00*/  IMAD.MOV.U32 R3, RZ, RZ, 0x2 ;  /* 0x00000002ff037424 */ /* 0x000fc600078e00ff */
[----:B------:R-:W-:-:S04]  /*12c10*/  VIMNMX R0, R0, UR4, !PT ;  /* 0x0000000400007c48 */ /* 0x000fc8000ffe0100 */
[----:B------:R-:W-:-:S04]  /*12c20*/  VIADDMNMX R2, R0, R3, UR5, !PT ;  /* 0x0000000500027e46 */ /* 0x000fc8000f800103 */
[----:B------:R-:W-:-:S04]  /*12c30*/  IADD3 R3, R2, -0x2, RZ ;  /* 0xfffffffe02037810 */ /* 0x000fc80007ffe0ff */
[-C--:B------:R-:W-:Y:S02]  /*12c40*/  ISETP.NE.AND P0, PT, R3, R0.reuse, PT ;  /* 0x000000000300720c */ /* 0x080fe40003f05270 */
[----:B------:R-:W-:Y:S01]  /*12c50*/  LOP3.LUT R3, RZ, R0, RZ, 0x33, !PT ;  /* 0x00000000ff037212 */ /* 0x000fe200078e33ff */
[----:B------:R-:W-:Y:S01]  /*12c60*/  IMAD.MOV.U32 R0, RZ, RZ, 0x1 ;  /* 0x00000001ff007424 */ /* 0x000fe200078e00ff */
[----:B0-----:R-:W-:-:S03]  /*12c70*/  LOP3.LUT R10, R4, 0x1f, RZ, 0xc0, !PT ;  /* 0x0000001f040a7812 */ /* 0x001fc600078ec0ff */
[----:B------:R-:W-:-:S05]  /*12c80*/  IMAD.IADD R2, R2, 0x1, R3 ;  /* 0x0000000102027824 */ /* 0x000fca00078e0203 */
[----:B------:R-:W-:Y:S01]  /*12c90*/  LOP3.LUT R11, R2, 0x1, RZ, 0xc0, !PT ;  /* 0x00000001020b7812 */ /* 0x000fe200078ec0ff */
[----:B------:R-:W-:Y:S06]  /*12ca0*/  @!P0 BRA `(.L_x_4873) ;  /* 0x0000001400e08947 */ /* 0x000fec0003800000 */
[----:B------:R-:W-:Y:S01]  /*12cb0*/  BSSY B0, `(.L_x_4873) ;  /* 0x0000177000007945 */ /* 0x000fe20003800000 */
[----:B------:R-:W-:Y:S01]  /*12cc0*/  IADD3 R8, R2, -R11, RZ ;  /* 0x8000000b02087210 */ /* 0x000fe20007ffe0ff */
[----:B------:R-:W-:-:S07]  /*12cd0*/  IMAD.MOV.U32 R0, RZ, RZ, 0x1 ;  /* 0x00000001ff007424 */ /* 0x000fce00078e00ff */
.L_x_4914:
[----:B------:R-:W-:Y:S01]  /*12ce0*/  ISETP.NE.AND P0, PT, R19, RZ, PT ;  /* 0x000000ff1300720c */ /* 0x000fe20003f05270 */
[----:B------:R-:W-:Y:S01]  /*12cf0*/  VIADD R8, R8, 0xfffffffe ;  /* 0xfffffffe08087836 */ /* 0x000fe20000000000 */
[----:B------:R-:W-:Y:S04]  /*12d00*/  BSSY B1, `(.L_x_4874) ;  /* 0x00000b6000017945 */ /* 0x000fe80003800000 */
[----:B------:R-:W-:-:S07]  /*12d10*/  ISETP.NE.AND P1, PT, R8, RZ, PT ;  /* 0x000000ff0800720c */ /* 0x000fce0003f25270 */
[----:B0-----:R-:W-:Y:S06]  /*12d20*/  @!P0 BRA `(.L_x_4875) ;  /* 0x0000000800cc8947 */ /* 0x001fec0003800000 */
        /* <DEDUP_REMOVED lines=12> */
[----:B------:R-:W-:Y:S01]  /*12df0*/  SHF.R.S32.HI R3, RZ, 0x1f, R12 ;  /* 0x0000001fff037819 */ /* 0x000fe2000001140c */
        /* <DEDUP_REMOVED lines=10> */
.L_x_4876:
[----:B------:R-:W1:Y:S01]  /*12ea0*/  S2R R2, SR_TID.X ;  /* 0x0000000000027919 */ /* 0x000e620000002100 */
[----:B------:R-:W-:Y:S01]  /*12eb0*/  BSSY B2, `(.L_x_4877) ;  /* 0x0000006000027945 */ /* 0x000fe20003800000 */
[----:B-1----:R-:W-:Y:S02]  /*12ec0*/  LOP3.LUT R3, R2, 0x7f, RZ, 0xc0, !PT ;  /* 0x0000007f02037812 */ /* 0x002fe400078ec0ff */
[----:B------:R-:W-:Y:S02]  /*12ed0*/  SHF.L.U32 R2, R0, 0x1f, RZ ;  /* 0x0000001f00027819 */ /* 0x000fe400000006ff */
[----:B------:R-:W-:Y:S02]  /*12ee0*/  ISETP.NE.AND P2, PT, R3, RZ, PT ;  /* 0x000000ff0300720c */ /* 0x000fe40003f45270 */
[----:B------:R-:W1:Y:S02]  /*12ef0*/  SYNCS.PHASECHK.TRANS64.TRYWAIT P0, [UR38+0x28c48], R2 ;  /* 0x028c4802ff0075a7 */ /* 0x000e640008000166 */
[----:B-1----:R-:W-:Y:S09]  /*12f00*/  @!P0 BRA `(.L_x_4878) ;  /* 0x0000002c00b08947 */ /* 0x002ff20003800000 */
.L_x_4963:
[----:B------:R-:W-:Y:S05]  /*12f10*/  BSYNC B2 ;  /* 0x0000000000027941 */ /* 0x000fea0003800000 */
.L_x_4877:
[----:B------:R-:W-:Y:S04]  /*12f20*/  BSSY B2, `(.L_x_4879) ;  /* 0x0000007000027945 */ /* 0x000fe80003800000 */
[----:B------:R-:W-:Y:S05]  /*12f30*/  @P2 BRA `(.L_x_4880) ;  /* 0x0000000000142947 */ /* 0x000fea0003800000 */
[----:B------:R-:W-:Y:S02]  /*12f40*/  ISETP.NE.AND P0, PT, R10, RZ, PT ;  /* 0x000000ff0a00720c */ /* 0x000fe40003f05270 */
[----:B-1----:R-:W-:-:S04]  /*12f50*/  MOV R3, 0x2000 ;  /* 0x0000200000037802 */ /* 0x002fc80000000f00 */
[----:B------:R2:W-:Y:S07]  /*12f60*/  SYNCS.ARRIVE.TRANS64 RZ, [UR38+0x28c38], R3 ;  /* 0x028c3803ffff79a7 */ /* 0x0005ee0008000026 */
[----:B------:R-:W-:Y:S05]  /*12f70*/  @!P0 BRA `(.L_x_4880) ;  /* 0x0000000000048947 */ /* 0x000fea0003800000 */
[----:B------:R-:W-:Y:S01]  /*12f80*/  BPT.TRAP 0x1 ;  /* 0x000000040000795c */ /* 0x000fe20000300000 */
.L_x_4880:
[----:B------:R-:W-:Y:S05]  /*12f90*/  BSYNC B2 ;  /* 0x0000000000027941 */ /* 0x000fea0003800000 */
.L_x_4879:
        /* <DEDUP_REMOVED lines=11> */
.L_x_4881:
        /* <DEDUP_REMOVED lines=10> */
.L_x_4964:
[----:B------:R-:W-:Y:S05]  /*130f0*/  BSYNC B2 ;  /* 0x0000000000027941 */ /* 0x000fea0003800000 */
.L_x_4882:
[----:B------:R-:W-:Y:S01]  /*13100*/  BSSY B2, `(.L_x_4884) ;  /* 0x0000009000027945 */ /* 0x000fe20003800000 */
[----:B01----:R-:W-:Y:S01]  /*13110*/  IMAD.MOV.U32 R2, RZ, RZ, 0x0 ;  /* 0x00000000ff027424 */ /* 0x003fe200078e00ff */
[----:B--2---:R-:W-:Y:S02]  /*13120*/  MOV R3, 0x14f00000 ;  /* 0x14f0000000037802 */ /* 0x004fe40000000f00 */
[----:B------:R-:W-:Y:S05]  /*13130*/  @P2 BRA `(.L_x_4885) ;  /* 0x0000000000142947 */ /* 0x000fea0003800000 */
[----:B------:R-:W-:Y:S01]  /*13140*/  ISETP.NE.AND P0, PT, R10, RZ, PT ;  /* 0x000000ff0a00720c */ /* 0x000fe20003f05270 */
[----:B------:R-:W-:-:S04]  /*13150*/  IMAD.MOV.U32 R12, RZ, RZ, 0x10000 ;  /* 0x00010000ff0c7424 */ /* 0x000fc800078e00ff */
[----:B------:R0:W-:Y:S08]  /*13160*/  SYNCS.ARRIVE.TRANS64 RZ, [UR38+0x28c58], R12 ;  /* 0x028c580cffff79a7 */ /* 0x0001f00008000026 */
[----:B0-----:R-:W-:Y:S05]  /*13170*/  @!P0 BRA `(.L_x_4885) ;  /* 0x0000000000048947 */ /* 0x001fea0003800000 */
[----:B------:R-:W-:Y:S01]  /*13180*/  BPT.TRAP 0x1 ;  /* 0x000000040000795c */ /* 0x000fe20000300000 */
.L_x_4885:
[----:B------:R-:W-:Y:S05]  /*13190*/  BSYNC B2 ;  /* 0x0000000000027941 */ /* 0x000fea0003800000 */
.L_x_4884:
        /* <DEDUP_REMOVED lines=9> */
.L_x_4886:
        /* <DEDUP_REMOVED lines=13> */
.L_x_4887:
        /* <DEDUP_REMOVED lines=13> */
.L_x_4888:
        /* <DEDUP_REMOVED lines=13> */
.L_x_4889:
        /* <DEDUP_REMOVED lines=13> */
.L_x_4890:
        /* <DEDUP_REMOVED lines=13> */
.L_x_4891:
        /* <DEDUP_REMOVED lines=13> */
.L_x_4892:
        /* <DEDUP_REMOVED lines=13> */
.L_x_4893:
        /* <DEDUP_REMOVED lines=8> */
.L_x_4875:
[----:B------:R-:W-:Y:S05]  /*13860*/  BSYNC B1 ;  /* 0x0000000000017941 */ /* 0x000fea0003800000 */
.L_x_4874:
[----:B------:R-:W-:Y:S01]  /*13870*/  ISETP.NE.AND P3, PT, R19, RZ, PT ;  /* 0x000000ff1300720c */ /* 0x000fe20003f65270 */
[----:B------:R-:W-:Y:S01]  /*13880*/  BSSY B1, `(.L_x_4894) ;  /* 0x00000b7000017945 */ /* 0x000fe20003800000 */
[----:B------:R-:W-:-:S11]  /*13890*/  LOP3.LUT R0, R0, 0x1, RZ, 0x3c, !PT ;  /* 0x0000000100007812 */ /* 0x000fd600078e3cff */
[----:B------:R-:W-:Y:S05]  /*138a0*/  @!P3 BRA `(.L_x_4895) ;  /* 0x0000000800d0b947 */ /* 0x000fea0003800000 */
[----:B------:R-:W2:Y:S01]  /*138b0*/  LDL R2, [R1] ;  /* 0x0000000001027983 */ /* 0x000ea20000100800 */
[----:B------:R-:W-:Y:S01]  /*138c0*/  VIADD R12, R7, 0xffffffff ;  /* 0xffffffff070c7836 */ /* 0x000fe20000000000 */
[----:B--2---:R-:W-:-:S13]  /*138d0*/  ISETP.NE.AND P3, PT, R2, RZ, PT ;  /* 0x000000ff0200720c */ /* 0x004fda0003f65270 */
[----:B------:R-:W-:Y:S05]  /*138e0*/  @!P3 BRA `(.L_x_4896) ;  /* 0x00000000004cb947 */ /* 0x000fea0003800000 */
[----:B------:R-:W0:Y:S01]  /*138f0*/  LDC R14, c[0x0][0x43c] ;  /* 0x00010f00ff0e7b82 */ /* 0x000e220000000800 */
[----:B------:R-:W-:Y:S01]  /*13900*/  IMAD.MOV.U32 R13, RZ, RZ, R12 ;  /* 0x000000ffff0d7224 */ /* 0x000fe200078e000c */
[----:B------:R-:W-:Y:S01]  /*13910*/  ULDC.64 UR4, c[0x0][0x428] ;  /* 0x00010a0000047ab9 */ /* 0x000fe20000000a00 */
[----:B0-----:R-:W-:-:S13]  /*13920*/  ISETP.NE.AND P0, PT, R14, 0x1, PT ;  /* 0x000000010e00780c */ /* 0x001fda0003f05270 */
[----:B------:R-:W0:Y:S02]  /*13930*/  @P0 LDC.64 R2, c[0x0][0x440] ;  /* 0x00011000ff020b82 */ /* 0x000e240000000a00 */
[----:B0-----:R-:W-:-:S05]  /*13940*/  @P0 IMAD.HI.U32 R2, R12, R2, RZ ;  /* 0x000000020c020227 */ /* 0x001fca00078e00ff */
[----:B------:R-:W-:Y:S01]  /*13950*/  @P0 SHF.R.U32.HI R13, RZ, R3, R2 ;  /* 0x00000003ff0d0219 */ /* 0x000fe20000011602 */
[----:B------:R-:W-:-:S03]  /*13960*/  IMAD R2, R18, UR4, RZ ;  /* 0x0000000412027c24 */ /* 0x000fc6000f8e02ff */
[----:B------:R-:W-:Y:S01]  /*13970*/  SHF.R.S32.HI R3, RZ, 0x1f, R13 ;  /* 0x0000001fff037819 */ /* 0x000fe2000001140d */
[----:B------:R-:W-:Y:S01]  /*13980*/  IMAD R5, R17, UR5, R2 ;  /* 0x0000000511057c24 */ /* 0x000fe2000f8e0202 */
        /* <DEDUP_REMOVED lines=9> */
.L_x_4896:
[----:B------:R-:W1:Y:S01]  /*13a20*/  S2R R2, SR_TID.X ;  /* 0x0000000000027919 */ /* 0x000e620000002100 */
[----:B------:R-:W-:Y:S01]  /*13a30*/  BSSY B2, `(.L_x_4897) ;  /* 0x0000006000027945 */ /* 0x000fe20003800000 */
[----:B-1----:R-:W-:Y:S02]  /*13a40*/  LOP3.LUT R3, R2, 0x7f, RZ, 0xc0, !PT ;  /* 0x0000007f02037812 */ /* 0x002fe400078ec0ff */
[----:B------:R-:W-:Y:S02]  /*13a50*/  SHF.L.U32 R2, R0, 0x1f, RZ ;  /* 0x0000001f00027819 */ /* 0x000fe400000006ff */
[----:B------:R-:W-:Y:S02]  /*13a60*/  ISETP.NE.AND P2, PT, R3, RZ, PT ;  /* 0x000000ff0300720c */ /* 0x000fe40003f45270 */
[----:B------:R-:W1:Y:S02]  /*13a70*/  SYNCS.PHASECHK.TRANS64.TRYWAIT P0, [UR38+0x28c40], R2 ;  /* 0x028c4002ff0075a7 */ /* 0x000e640008000166 */
[----:B-1----:R-:W-:Y:S09]  /*13a80*/  @!P0 BRA `(.L_x_4898) ;  /* 0x0000002400008947 */ /* 0x002ff20003800000 */
.L_x_4965:
[----:B------:R-:W-:Y:S05]  /*13a90*/  BSYNC B2 ;  /* 0x0000000000027941 */ /* 0x000fea0003800000 */
.L_x_4897:
[----:B------:R-:W-:Y:S04]  /*13aa0*/  BSSY B2, `(.L_x_4899) ;  /* 0x0000007000027945 */ /* 0x000fe80003800000 */
[----:B------:R-:W-:Y:S05]  /*13ab0*/  @P2 BRA `(.L_x_4900) ;  /* 0x0000000000142947 */ /* 0x000fea0003800000 */
[----:B------:R-:W-:Y:S01]  /*13ac0*/  ISETP.NE.AND P0, PT, R10, RZ, PT ;  /* 0x000000ff0a00720c */ /* 0x000fe20003f05270 */
[----:B-1----:R-:W-:-:S04]  /*13ad0*/  IMAD.MOV.U32 R3, RZ, RZ, 0x2000 ;  /* 0x00002000ff037424 */ /* 0x002fc800078e00ff */
[----:B------:R2:W-:Y:S08]  /*13ae0*/  SYNCS.ARRIVE.TRANS64 RZ, [UR38+0x28c30], R3 ;  /* 0x028c3003ffff79a7 */ /* 0x0005f00008000026 */
[----:B--2---:R-:W-:Y:S05]  /*13af0*/  @!P0 BRA `(.L_x_4900) ;  /* 0x0000000000048947 */ /* 0x004fea0003800000 */
[----:B------:R-:W-:Y:S01]  /*13b00*/  BPT.TRAP 0x1 ;  /* 0x000000040000795c */ /* 0x000fe20000300000 */
.L_x_4900:
[----:B------:R-:W-:Y:S05]  /*13b10*/  BSYNC B2 ;  /* 0x0000000000027941 */ /* 0x000fea0003800000 */
.L_x_4899:
        /* <DEDUP_REMOVED lines=11> */
.L_x_4901:
        /* <DEDUP_REMOVED lines=11> */
.L_x_4966:
[----:B------:R-:W-:Y:S05]  /*13c80*/  BSYNC B2 ;  /* 0x0000000000027941 */ /* 0x000fea0003800000 */
.L_x_4902:
[----:B------:R-:W-:Y:S01]  /*13c90*/  BSSY B2, `(.L_x_4904) ;  /* 0x0000009000027945 */ /* 0x000fe20003800000 */
[----:B01----:R-:W-:Y:S02]  /*13ca0*/  IMAD.MOV.U32 R2, RZ, RZ, 0x0 ;  /* 0x00000000ff027424 */ /* 0x003fe400078e00ff */
[----:B------:R-:W-:Y:S01]  /*13cb0*/  IMAD.MOV.U32 R3, RZ, RZ, 0x14f00000 ;  /* 0x14f00000ff037424 */ /* 0x000fe200078e00ff */
[----:B------:R-:W-:Y:S06]  /*13cc0*/  @P2 BRA `(.L_x_4905) ;  /* 0x0000000000142947 */ /* 0x000fec0003800000 */
[----:B------:R-:W-:Y:S02]  /*13cd0*/  ISETP.NE.AND P0, PT, R10, RZ, PT ;  /* 0x000000ff0a00720c */ /* 0x000fe40003f05270 */
[----:B------:R-:W-:-:S04]  /*13ce0*/  MOV R5, 0x10000 ;  /* 0x0001000000057802 */ /* 0x000fc80000000f00 */
[----:B------:R0:W-:Y:S07]  /*13cf0*/  SYNCS.ARRIVE.TRANS64 RZ, [UR38+0x28c50], R5 ;  /* 0x028c5005ffff79a7 */ /* 0x0001ee0008000026 */
[----:B------:R-:W-:Y:S05]  /*13d00*/  @!P0 BRA `(.L_x_4905) ;  /* 0x0000000000048947 */ /* 0x000fea0003800000 */
[----:B------:R-:W-:Y:S01]  /*13d10*/  BPT.TRAP 0x1 ;  /* 0x000000040000795c */ /* 0x000fe20000300000 */
.L_x_4905:
[----:B------:R-:W-:Y:S05]  /*13d20*/  BSYNC B2 ;  /* 0x0000000000027941 */ /* 0x000fea0003800000 */
.L_x_4904:
        /* <DEDUP_REMOVED lines=9> */
.L_x_4906:
        /* <DEDUP_REMOVED lines=13> */
.L_x_4907:
        /* <DEDUP_REMOVED lines=13> */
.L_x_4908:
        /* <DEDUP_REMOVED lines=13> */
.L_x_4909:
        /* <DEDUP_REMOVED lines=13> */
.L_x_4910:
        /* <DEDUP_REMOVED lines=13> */
.L_x_4911:
        /* <DEDUP_REMOVED lines=13> */
.L_x_4912:
        /* <DEDUP_REMOVED lines=13> */
.L_x_4913:
        /* <DEDUP_REMOVED lines=8> */
.L_x_4895:
[----:B------:R-:W-:Y:S05]  /*143f0*/  BSYNC B1 ;  /* 0x0000000000017941 */ /* 0x000fea0003800000 */
.L_x_4894:
[----:B------:R-:W-:Y:S01]  /*14400*/  VIADD R7, R7, 0xfffffffe ;  /* 0xfffffffe07077836 */ /* 0x000fe20000000000 */
[----:B------:R-:W-:Y:S06]  /*14410*/  @P1 BRA `(.L_x_4914) ;  /* 0xffffffe800301947 */ /* 0x000fec000383ffff */
[----:B------:R-:W-:Y:S05]  /*14420*/  BSYNC B0 ;  /* 0x0000000000007941 */ /* 0x000fea0003800000 */
.L_x_4873:
        /* <DEDUP_REMOVED lines=19> */
[----:B------:R-:W-:Y:S01]  /*14560*/  IMAD.WIDE.U32 R2, R17, UR4, R2 ;  /* 0x0000000411027c25 */ /* 0x000fe2000f8e0002 */
[----:B------:R-:W-:-:S04]  /*14570*/  ULDC.64 UR4, c[0x0][0x418] ;  /* 0x0001060000047ab9 */ /* 0x000fc80000000a00 */
[----:B------:R-:W-:Y:S02]  /*14580*/  IADD3 R3, R9, R3, RZ ;  /* 0x0000000309037210 */ /* 0x000fe40007ffe0ff */
[----:B------:R-:W-:-:S04]  /*14590*/  LEA R16, P0, R2, UR4, 0x2 ;  /* 0x0000000402107c11 */ /* 0x000fc8000f8010ff */
[----:B------:R-:W-:-:S05]  /*145a0*/  LEA.HI.X R17, R2, UR5, R3, 0x2, P0 ;  /* 0x0000000502117c11 */ /* 0x000fca00080f1403 */
[----:B------:R1:W5:Y:S01]  /*145b0*/  LDG.E R16, desc[UR48][R16.64] ;  /* 0x0000003010107981 */ /* 0x000362000c1e1900 */
[----:B------:R-:W-:-:S04]  /*145c0*/  IMAD.MOV R2, RZ, RZ, -R5 ;  /* 0x000000ffff027224 */ /* 0x000fc800078e0a05 */
[----:B------:R-:W-:-:S07]  /*145d0*/  IMAD R7, R4, R2, R7 ;  /* 0x0000000204077224 */ /* 0x000fce00078e0207 */
.L_x_4917:
[----:B------:R-:W2:Y:S01]  /*145e0*/  S2R R2, SR_TID.X ;  /* 0x0000000000027919 */ /* 0x000ea20000002100 */
[----:B------:R-:W-:Y:S01]  /*145f0*/  BSSY B1, `(.L_x_4918) ;  /* 0x0000006000017945 */ /* 0x000fe20003800000 */
[----:B--2---:R-:W-:Y:S02]  /*14600*/  LOP3.LUT R3, R2, 0x7f, RZ, 0xc0, !PT ;  /* 0x0000007f02037812 */ /* 0x004fe400078ec0ff */
[----:B------:R-:W-:Y:S02]  /*14610*/  SHF.L.U32 R2, R0, 0x1f, RZ ;  /* 0x0000001f00027819 */ /* 0x000fe400000006ff */
[----:B------:R-:W-:Y:S02]  /*14620*/  ISETP.NE.AND P1, PT, R3, RZ, PT ;  /* 0x000000ff0300720c */ /* 0x000fe40003f25270 */
[----:B------:R-:W2:Y:S02]  /*14630*/  SYNCS.PHASECHK.TRANS64.TRYWAIT P0, [UR38+0x28c48], R2 ;  /* 0x028c4802ff0075a7 */ /* 0x000ea40008000166 */
[----:B--2---:R-:W-:Y:S09]  /*14640*/  @!P0 BRA `(.L_x_4919) ;  /* 0x0000001800408947 */ /* 0x004ff20003800000 */
.L_x_4967:
[----:B------:R-:W-:Y:S05]  /*14650*/  BSYNC B1 ;  /* 0x0000000000017941 */ /* 0x000fea0003800000 */
.L_x_4918:
[----:B------:R-:W-:Y:S04]  /*14660*/  BSSY B1, `(.L_x_4920) ;  /* 0x0000007000017945 */ /* 0x000fe80003800000 */
[----:B------:R-:W-:Y:S05]  /*14670*/  @P1 BRA `(.L_x_4921) ;  /* 0x0000000000141947 */ /* 0x000fea0003800000 */
[----:B------:R-:W-:Y:S01]  /*14680*/  ISETP.NE.AND P0, PT, R10, RZ, PT ;  /* 0x000000ff0a00720c */ /* 0x000fe20003f05270 */
[----:B--2---:R-:W-:-:S04]  /*14690*/  IMAD.MOV.U32 R3, RZ, RZ, 0x2000 ;  /* 0x00002000ff037424 */ /* 0x004fc800078e00ff */
[----:B------:R3:W-:Y:S08]  /*146a0*/  SYNCS.ARRIVE.TRANS64 RZ, [UR38+0x28c38], R3 ;  /* 0x028c3803ffff79a7 */ /* 0x0007f00008000026 */
[----:B---3--:R-:W-:Y:S05]  /*146b0*/  @!P0 BRA `(.L_x_4921) ;  /* 0x0000000000048947 */ /* 0x008fea0003800000 */
[----:B------:R-:W-:Y:S01]  /*146c0*/  BPT.TRAP 0x1 ;  /* 0x000000040000795c */ /* 0x000fe20000300000 */
.L_x_4921:
[----:B------:R-:W-:Y:S05]  /*146d0*/  BSYNC B1 ;  /* 0x0000000000017941 */ /* 0x000fea0003800000 */
.L_x_4920:
[----:B------:R-:W-:Y:S01]  /*146e0*/  IMAD.MOV.U32 R4, RZ, RZ, RZ ;  /* 0x000000ffff047224 */ /* 0x000fe200078e00ff */
[----:B------:R-:W-:Y:S01]  /*146f0*/  ULDC.64 UR4, c[0x0][0x198] ;  /* 0x0000660000047ab9 */ /* 0x000fe20000000a00 */
[----:B------:R-:W-:Y:S01]  /*14700*/  PLOP3.LUT P0, PT, PT, PT, PT, 0x80, 0x0 ;  /* 0x000000000000781c */ /* 0x000fe20003f0f070 */
[----:B------:R-:W-:Y:S01]  /*14710*/  UIADD3 UR4, UP0, UR4, 0x370, URZ ;  /* 0x0000037004047890 */ /* 0x000fe2000ff1e03f */
[----:B------:R-:W-:Y:S01]  /*14720*/  SHF.L.U32 R7, R7, 0x6, RZ ;  /* 0x0000000607077819 */ /* 0x000fe200000006ff */
[----:B------:R-:W-:Y:S01]  /*14730*/  UIADD3 UR8, UR38, 0x24400, URZ ;  /* 0x0002440026087890 */ /* 0x000fe2000fffe03f */
[----:B------:R-:W-:Y:S01]  /*14740*/  R2UR UR10, R4 ;  /* 0x00000000040a72ca */ /* 0x000fe200000e0000 */
[----:B------:R-:W-:Y:S02]  /*14750*/  UIADD3 UR9, UR38, 0x28c38, URZ ;  /* 0x00028c3826097890 */ /* 0x000fe4000fffe03f */
[----:B------:R-:W-:Y:S01]  /*14760*/  UIADD3.X UR5, URZ, UR5, URZ, UP0, !UPT ;  /* 0x000000053f057290 */ /* 0x000fe200087fe43f */
[----:B------:R-:W-:Y:S01]  /*14770*/  UMOV UR6, 0x0 ;  /* 0x0000000000067882 */ /* 0x000fe20000000000 */
[----:B------:R-:W-:-:S10]  /*14780*/  UMOV UR7, 0x14f00000 ;  /* 0x14f0000000077882 */ /* 0x000fd40000000000 */
.L_x_4922:
        /* <DEDUP_REMOVED lines=11> */
.L_x_4968:
[----:B------:R-:W-:Y:S05]  /*14840*/  BSYNC B1 ;  /* 0x0000000000017941 */ /* 0x000fea0003800000 */
.L_x_4923:
[----:B------:R-:W-:Y:S01]  /*14850*/  BSSY B1, `(.L_x_4925) ;  /* 0x0000009000017945 */ /* 0x000fe20003800000 */
[----:B--2---:R-:W-:Y:S02]  /*14860*/  IMAD.MOV.U32 R2, RZ, RZ, 0x0 ;  /* 0x00000000ff027424 */ /* 0x004fe400078e00ff */
[----:B------:R-:W-:Y:S01]  /*14870*/  IMAD.MOV.U32 R3, RZ, RZ, 0x14f00000 ;  /* 0x14f00000ff037424 */ /* 0x000fe200078e00ff */
[----:B------:R-:W-:Y:S06]  /*14880*/  @P1 BRA `(.L_x_4926) ;  /* 0x0000000000141947 */ /* 0x000fec0003800000 */
[----:B------:R-:W-:Y:S01]  /*14890*/  ISETP.NE.AND P0, PT, R10, RZ, PT ;  /* 0x000000ff0a00720c */ /* 0x000fe20003f05270 */
[----:B0-----:R-:W-:-:S04]  /*148a0*/  IMAD.MOV.U32 R5, RZ, RZ, 0x10000 ;  /* 0x00010000ff057424 */ /* 0x001fc800078e00ff */
[----:B------:R2:W-:Y:S08]  /*148b0*/  SYNCS.ARRIVE.TRANS64 RZ, [UR38+0x28c58], R5 ;  /* 0x028c5805ffff79a7 */ /* 0x0005f00008000026 */
[----:B--2---:R-:W-:Y:S05]  /*148c0*/  @!P0 BRA `(.L_x_4926) ;  /* 0x0000000000048947 */ /* 0x004fea0003800000 */
[----:B------:R-:W-:Y:S01]  /*148d0*/  BPT.TRAP 0x1 ;  /* 0x000000040000795c */ /* 0x000fe20000300000 */
.L_x_4926:
[----:B------:R-:W-:Y:S05]  /*148e0*/  BSYNC B1 ;  /* 0x0000000000017941 */ /* 0x000fea0003800000 */
.L_x_4925:
        /* <DEDUP_REMOVED lines=9> */
.L_x_4927:
        /* <DEDUP_REMOVED lines=13> */
.L_x_4928:
        /* <DEDUP_REMOVED lines=13> */
.L_x_4929:
        /* <DEDUP_REMOVED lines=13> */
.L_x_4930:
        /* <DEDUP_REMOVED lines=13> */
.L_x_4931:
        /* <DEDUP_REMOVED lines=13> */
.L_x_4932:
        /* <DEDUP_REMOVED lines=13> */
.L_x_4933:
        /* <DEDUP_REMOVED lines=13> */
.L_x_4934:
        /* <DEDUP_REMOVED lines=8> */
.L_x_4916:
[----:B------:R-:W-:Y:S05]  /*14fb0*/  BSYNC B0 ;  /* 0x0000000000007941 */ /* 0x000fea0003800000 */
.L_x_4915:
[----:B------:R-:W-:Y:S01]  /*14fc0*/  LOP3.LUT R0, R0, 0x1, RZ, 0x3c, !PT ;  /* 0x0000000100007812 */ /* 0x000fe200078e3cff */
[----:B------:R-:W-:Y:S01]  /*14fd0*/  IMAD.MOV.U32 R9, RZ, RZ, RZ ;  /* 0x000000ffff097224 */ /* 0x000fe200078e00ff */
[----:B------:R-:W-:-:S07]  /*14fe0*/  MOV R6, RZ ;  /* 0x000000ff00067202 */ /* 0x000fce0000000f00 */
.L_x_4840:
[----:B------:R-:W2:Y:S01]  /*14ff0*/  S2R R3, SR_CgaCtaId ;  /* 0x0000000000037919 */ /* 0x000ea20000008800 */
[----:B------:R-:W-:Y:S02]  /*15000*/  MOV R2, 0x400 ;  /* 0x0000040000027802 */ /* 0x000fe40000000f00 */
[----:B------:R-:W-:Y:S02]  /*15010*/  SHF.L.U32 R9, R9, 0x1f, RZ ;  /* 0x0000001f09097819 */ /* 0x000fe400000006ff */
[----:B--2---:R-:W-:-:S04]  /*15020*/  LEA R2, R3, R2, 0x18 ;  /* 0x0000000203027211 */ /* 0x004fc800078ec0ff */
[----:B------:R-:W2:Y:S02]  /*15030*/  SYNCS.PHASECHK.TRANS64.TRYWAIT P0, [R2+URZ+0x28c20], R9 ;  /* 0x028c2009020075a7 */ /* 0x000ea4000800017f */
[----:B--2---:R-:W-:Y:S05]  /*15040*/  @!P0 BRA `(.L_x_4935) ;  /* 0x0000000c00f08947 */ /* 0x004fea0003800000 */
.L_x_4969:
[----:B------:R-:W-:-:S03]  /*15050*/  UMOV UR4, 0xffffffff ;  /* 0xffffffff00047882 */ /* 0x000fc60000000000 */
[----:B------:R-:W-:Y:S05]  /*15060*/  BRA.DIV UR4, `(.L_x_4936) ;  /* 0x0000000e04fc7947 */ /* 0x000fea000b800000 */
[----:B------:R-:W3:Y:S02]  /*15070*/  S2R R3, SR_TID.X ;  /* 0x0000000000037919 */ /* 0x000ee40000002100 */
[----:B---3--:R-:W-:-:S04]  /*15080*/  SHF.R.U32.HI R3, RZ, 0x5, R3 ;  /* 0x00000005ff037819 */ /* 0x008fc80000011603 */
[----:B------:R-:W-:-:S05]  /*15090*/  LOP3.LUT R3, R3, 0x3, RZ, 0xc0, !PT ;  /* 0x0000000303037812 */ /* 0x000fca00078ec0ff */
[----:B------:R3:W4:Y:S02]  /*150a0*/  SHFL.IDX PT, R14, R3, RZ, 0x1f ;  /* 0x00001fff030e7589 */ /* 0x00072400000e0000 */
.L_x_4972:
[----:B----4-:R-:W-:-:S13]  /*150b0*/  ISETP.NE.AND P0, PT, R14, RZ, PT ;  /* 0x000000ff0e00720c */ /* 0x010fda0003f05270 */
[----:B------:R-:W-:Y:S05]  /*150c0*/  @P0 BRA `(.L_x_4739) ;  /* 0x0000000000880947 */ /* 0x000fea0003800000 */
[----:B------:R-:W-:-:S03]  /*150d0*/  UMOV UR4, 0xffffffff ;  /* 0xffffffff00047882 */ /* 0x000fc60000000000 */
[----:B------:R-:W-:Y:S05]  /*150e0*/  BRA.DIV UR4, `(.L_x_4937) ;  /* 0x0000001204107947 */ /* 0x000fea000b800000 */
[----:B------:R-:W-:-:S13]  /*150f0*/  ELECT P6, URZ, PT ;  /* 0x00000000003f782f */ /* 0x000fda00038c0000 */
.L_x_4975:
[----:B------:R-:W-:Y:S05]  /*15100*/  @!P6 BRA `(.L_x_4739) ;  /* 0x000000000078e947 */ /* 0x000fea0003800000 */
[----:B------:R-:W-:-:S06]  /*15110*/  ULOP3.LUT UR4, UR45, 0x2, URZ, 0xfc, !UPT ;  /* 0x000000022d047892 */ /* 0x000fcc000f8efc3f */
[----:B---3--:R-:W-:-:S05]  /*15120*/  IMAD.U32 R3, RZ, RZ, UR4 ;  /* 0x00000004ff037e24 */ /* 0x008fca000f8e00ff */
[----:B------:R-:W-:-:S13]  /*15130*/  ISETP.NE.AND P2, PT, R3, 0x3, PT ;  /* 0x000000030300780c */ /* 0x000fda0003f45270 */
[----:B------:R-:W-:Y:S05]  /*15140*/  @!P2 BRA `(.L_x_4938) ;  /* 0x000000000004a947 */ /* 0x000fea0003800000 */
[----:B------:R-:W-:Y:S01]  /*15150*/  BPT.TRAP 0x1 ;  /* 0x000000040000795c */ /* 0x000fe20000300000 */
.L_x_4938:
[----:B------:R-:W-:Y:S01]  /*15160*/  VIADD R8, R2, 0x28c40 ;  /* 0x00028c4002087836 */ /* 0x000fe20000000000 */
[----:B------:R-:W-:Y:S01]  /*15170*/  SHF.L.U32 R4, R0, 0x1f, RZ ;  /* 0x0000001f00047819 */ /* 0x000fe200000006ff */
[----:B------:R-:W-:-:S03]  /*15180*/  VIADD R3, R6, 0x1 ;  /* 0x0000000106037836 */ /* 0x000fc60000000000 */
[----:B------:R-:W-:Y:S02]  /*15190*/  LEA R7, R6, R8, 0x3 ;  /* 0x0000000806077211 */ /* 0x000fe400078e18ff */
[C---:B------:R-:W-:Y:S02]  /*151a0*/  ISETP.NE.AND P1, PT, R3.reuse, 0x2, PT ;  /* 0x000000020300780c */ /* 0x040fe40003f25270 */
[----:B------:R-:W3:Y:S02]  /*151b0*/  SYNCS.PHASECHK.TRANS64.TRYWAIT P0, [R7+URZ], R4 ;  /* 0x00000004070075a7 */ /* 0x000ee4000800017f */
[----:B0-----:R-:W-:Y:S02]  /*151c0*/  SEL R5, RZ, 0x1, P1 ;  /* 0x00000001ff057807 */ /* 0x001fe40000800000 */
[----:B------:R-:W-:Y:S02]  /*151d0*/  SEL R3, R3, RZ, P1 ;  /* 0x000000ff03037207 */ /* 0x000fe40000800000 */
[----:B------:R-:W-:-:S03]  /*151e0*/  LOP3.LUT R0, R0, R5, RZ, 0x3c, !PT ;  /* 0x0000000500007212 */ /* 0x000fc600078e3cff */
[----:B------:R-:W-:Y:S01]  /*151f0*/  IMAD R5, R3, 0x8, R8 ;  /* 0x0000000803057824 */ /* 0x000fe200078e0208 */
[----:B------:R-:W-:Y:S01]  /*15200*/  SHF.L.U32 R0, R0, 0x1f, RZ ;  /* 0x0000001f00007819 */ /* 0x000fe200000006ff */
[----:B---3--:R-:W-:Y:S06]  /*15210*/  @!P0 BRA `(.L_x_4939) ;  /* 0x0000000c00e48947 */ /* 0x008fec0003800000 */
.L_x_4976:
[----:B------:R-:W3:Y:S02]  /*15220*/  SYNCS.PHASECHK.TRANS64.TRYWAIT P0, [R5+URZ], R0 ;  /* 0x00000000050075a7 */ /* 0x000ee4000800017f */
[----:B---3--:R-:W-:Y:S05]  /*15230*/  @!P0 BRA `(.L_x_4940) ;  /* 0x0000000c00f08947 */ /* 0x008fea0003800000 */
.L_x_4977:
[----:B------:R-:W-:Y:S05]  /*15240*/  @!P2 BRA `(.L_x_4941) ;  /* 0x000000000004a947 */ /* 0x000fea0003800000 */
[----:B------:R-:W-:Y:S01]  /*15250*/  BPT.TRAP 0x1 ;  /* 0x000000040000795c */ /* 0x000fe20000300000 */
.L_x_4941:
[----:B--2---:R-:W-:-:S05]  /*15260*/  VIADD R2, R2, 0x28c60 ;  /* 0x00028c6002027836 */ /* 0x004fca0000000000 */
[----:B---3--:R-:W-:-:S04]  /*15270*/  LEA R5, R6, R2, 0x3 ;  /* 0x0000000206057211 */ /* 0x008fc800078e18ff */
[----:B------:R-:W2:Y:S02]  /*15280*/  SYNCS.PHASECHK.TRANS64.TRYWAIT P0, [R5+URZ], R4 ;  /* 0x00000004050075a7 */ /* 0x000ea4000800017f */
[----:B--2---:R-:W-:Y:S05]  /*15290*/  @!P0 BRA `(.L_x_4942) ;  /* 0x0000000c00ec8947 */ /* 0x004fea0003800000 */
.L_x_4978:
[----:B------:R-:W-:-:S07]  /*152a0*/  IMAD R3, R3, 0x8, R2 ;  /* 0x0000000803037824 */ /* 0x000fce00078e0202 */
.L_x_4943:
[----:B---3--:R3:W4:Y:S02]  /*152b0*/  SYNCS.PHASECHK.TRANS64.TRYWAIT P0, [R3+URZ], R0 ;  /* 0x00000000030075a7 */ /* 0x008724000800017f */
[----:B----4-:R-:W-:Y:S05]  /*152c0*/  @!P0 NANOSLEEP.SYNCS 0x989680 ;  /* 0x009896800000895d */ /* 0x010fea0003900000 */
[----:B------:R-:W4:Y:S02]  /*152d0*/  @!P0 SYNCS.PHASECHK.TRANS64 P0, [R3+URZ], R0 ;  /* 0x00000000030085a7 */ /* 0x000f24000800007f */
[----:B----4-:R-:W-:Y:S05]  /*152e0*/  @!P0 BRA `(.L_x_4943) ;  /* 0xfffffffc00f08947 */ /* 0x010fea000383ffff */
.L_x_4739:
[----:B------:R-:W-:Y:S05]  /*152f0*/  BSYNC B6 ;  /* 0x0000000000067941 */ /* 0x000fea0003800000 */
.L_x_4736:
[----:B------:R-:W-:Y:S05]  /*15300*/  EXIT ;  /* 0x000000000000794d */ /* 0x000fea0003800000 */
.L_x_4750:
[----:B0-----:R-:W-:-:S04]  /*15310*/  IMAD.U32 R5, RZ, RZ, UR5 ;  /* 0x00000005ff057e24 */ /* 0x001fc8000f8e00ff */
[----:B------:R0:W1:Y:S03]  /*15320*/  SYNCS.PHASECHK.TRANS64.TRYWAIT P1, [R5+URZ+0x28c50], R2 ;  /* 0x028c5002050075a7 */ /* 0x000066000802017f */
[----:B-1----:R-:W-:Y:S05]  /*15330*/  @!P1 NANOSLEEP.SYNCS 0x989680 ;  /* 0x009896800000995d */ /* 0x002fea0003900000 */
[----:B------:R-:W1:Y:S02]  /*15340*/  @!P1 SYNCS.PHASECHK.TRANS64 P1, [R5+URZ+0x28c50], R2 ;  /* 0x028c5002050095a7 */ /* 0x000e64000802007f */
[----:B-1----:R-:W-:Y:S05]  /*15350*/  @!P1 BRA `(.L_x_4750) ;  /* 0xfffffffc00ec9947 */ /* 0x002fea000383ffff */
[----:B------:R-:W-:Y:S05]  /*15360*/  BRA `(.L_x_4944) ;  /* 0xfffffec400647947 */ /* 0x000fea000383ffff */
.L_x_4755:
[----:B-1----:R-:W-:-:S04]  /*15370*/  IMAD.U32 R5, RZ, RZ, UR7 ;  /* 0x00000007ff057e24 */ /* 0x002fc8000f8e00ff */
[----:B------:R1:W2:Y:S03]  /*15380*/  SYNCS.PHASECHK.TRANS64.TRYWAIT P1, [R5+URZ+0x28c50], R2 ;  /* 0x028c5002050075a7 */ /* 0x0002a6000802017f */
[----:B--2---:R-:W-:Y:S05]  /*15390*/  @!P1 NANOSLEEP.SYNCS 0x989680 ;  /* 0x009896800000995d */ /* 0x004fea0003900000 */
[----:B------:R-:W2:Y:S02]  /*153a0*/  @!P1 SYNCS.PHASECHK.TRANS64 P1, [R5+URZ+0x28c50], R2 ;  /* 0x028c5002050095a7 */ /* 0x000ea4000802007f */
[----:B--2---:R-:W-:Y:S05]  /*153b0*/  @!P1 BRA `(.L_x_4755) ;  /* 0xfffffffc00ec9947 */ /* 0x004fea000383ffff */
[----:B------:R-:W-:Y:S05]  /*153c0*/  BRA `(.L_x_4754) ;  /* 0xfffffed0006c7947 */ /* 0x000fea000383ffff */
.L_x_4765:
[----:B0-----:R-:W-:-:S04]  /*153d0*/  MOV R9, UR37 ;  /* 0x0000002500097c02 */ /* 0x001fc80008000f00 */
[----:B------:R0:W1:Y:S03]  /*153e0*/  SYNCS.PHASECHK.TRANS64.TRYWAIT P0, [R9+URZ+0x28c00], R14 ;  /* 0x028c000e090075a7 */ /* 0x000066000800017f */
[----:B-1----:R-:W-:Y:S05]  /*153f0*/  @!P0 NANOSLEEP.SYNCS 0x989680 ;  /* 0x009896800000895d */ /* 0x002fea0003900000 */
[----:B------:R-:W1:Y:S02]  /*15400*/  @!P0 SYNCS.PHASECHK.TRANS64 P0, [R9+URZ+0x28c00], R14 ;  /* 0x028c000e090085a7 */ /* 0x000e64000800007f */
[----:B-1----:R-:W-:Y:S05]  /*15410*/  @!P0 BRA `(.L_x_4765) ;  /* 0xfffffffc00ec8947 */ /* 0x002fea000383ffff */
[----:B------:R-:W-:Y:S05]  /*15420*/  BRA `(.L_x_4945) ;  /* 0xfffffee800a07947 */ /* 0x000fea000383ffff */
.L_x_4769:
[----:B--2---:R-:W-:-:S04]  /*15430*/  IMAD.U32 R5, RZ, RZ, UR37 ;  /* 0x00000025ff057e24 */ /* 0x004fc8000f8e00ff */
[----:B------:R2:W3:Y:S03]  /*15440*/  SYNCS.PHASECHK.TRANS64.TRYWAIT P0, [R5+URZ+0x28c30], R14 ;  /* 0x028c300e050075a7 */ /* 0x0004e6000800017f */
[----:B---3--:R-:W-:Y:S05]  /*15450*/  @!P0 NANOSLEEP.SYNCS 0x989680 ;  /* 0x009896800000895d */ /* 0x008fea0003900000 */
[----:B------:R-:W3:Y:S02]  /*15460*/  @!P0 SYNCS.PHASECHK.TRANS64 P0, [R5+URZ+0x28c30], R14 ;  /* 0x028c300e050085a7 */ /* 0x000ee4000800007f */
[----:B---3--:R-:W-:Y:S05]  /*15470*/  @!P0 BRA `(.L_x_4769) ;  /* 0xfffffffc00ec8947 */ /* 0x008fea000383ffff */
[----:B------:R-:W-:Y:S05]  /*15480*/  BRA `(.L_x_4768) ;  /* 0xfffffee800ec7947 */ /* 0x000fea000383ffff */
.L_x_4781:
[----:B-1----:R1:W3:Y:S02]  /*15490*/  SYNCS.PHASECHK.TRANS64.TRYWAIT P0, [R13+URZ+0x28c50], R14 ;  /* 0x028c500e0d0075a7 */ /* 0x0022e4000800017f */
[----:B---3--:R-:W-:Y:S05]  /*154a0*/  @!P0 NANOSLEEP.SYNCS 0x989680 ;  /* 0x009896800000895d */ /* 0x008fea0003900000 */
[----:B------:R-:W3:Y:S02]  /*154b0*/  @!P0 SYNCS.PHASECHK.TRANS64 P0, [R13+URZ+0x28c50], R14 ;  /* 0x028c500e0d0085a7 */ /* 0x000ee4000800007f */
[----:B---3--:R-:W-:Y:S05]  /*154c0*/  @!P0 BRA `(.L_x_4781) ;  /* 0xfffffffc00f08947 */ /* 0x008fea000383ffff */
[----:B------:R-:W-:Y:S05]  /*154d0*/  BRA `(.L_x_4780) ;  /* 0xffffff0c00587947 */ /* 0x000fea000383ffff */
.L_x_4789:
[----:B0-----:R-:W-:-:S04]  /*154e0*/  IMAD.U32 R14, RZ, RZ, UR32 ;  /* 0x00000020ff0e7e24 */ /* 0x001fc8000f8e00ff */
[----:B------:R0:W3:Y:S03]  /*154f0*/  SYNCS.PHASECHK.TRANS64.TRYWAIT P0, [R14+URZ+0x28c30], R13 ;  /* 0x028c300d0e0075a7 */ /* 0x0000e6000800017f */
[----:B---3--:R-:W-:Y:S05]  /*15500*/  @!P0 NANOSLEEP.SYNCS 0x989680 ;  /* 0x009896800000895d */ /* 0x008fea0003900000 */
[----:B------:R-:W3:Y:S02]  /*15510*/  @!P0 SYNCS.PHASECHK.TRANS64 P0, [R14+URZ+0x28c30], R13 ;  /* 0x028c300d0e0085a7 */ /* 0x000ee4000800007f */
[----:B---3--:R-:W-:Y:S05]  /*15520*/  @!P0 BRA `(.L_x_4789) ;  /* 0xfffffffc00ec8947 */ /* 0x008fea000383ffff */
[----:B------:R-:W-:Y:S05]  /*15530*/  BRA `(.L_x_4788) ;  /* 0xffffff1000c47947 */ /* 0x000fea000383ffff */
.L_x_4801:
[----:B-1----:R1:W3:Y:S02]  /*15540*/  SYNCS.PHASECHK.TRANS64.TRYWAIT P0, [R14+URZ+0x28c50], R13 ;  /* 0x028c500d0e0075a7 */ /* 0x0022e4000800017f */
[----:B---3--:R-:W-:Y:S05]  /*15550*/  @!P0 NANOSLEEP.SYNCS 0x989680 ;  /* 0x009896800000895d */ /* 0x008fea0003900000 */
[----:B------:R-:W3:Y:S02]  /*15560*/  @!P0 SYNCS.PHASECHK.TRANS64 P0, [R14+URZ+0x28c50], R13 ;  /* 0x028c500d0e0085a7 */ /* 0x000ee4000800007f */
[----:B---3--:R-:W-:Y:S05]  /*15570*/  @!P0 BRA `(.L_x_4801) ;  /* 0xfffffffc00f08947 */ /* 0x008fea000383ffff */
[----:B------:R-:W-:Y:S05]  /*15580*/  BRA `(.L_x_4800) ;  /* 0xffffff3400ac7947 */ /* 0x000fea000383ffff */
.L_x_4810:
[----:B-1----:R-:W-:-:S04]  /*15590*/  IMAD.U32 R6, RZ, RZ, UR29 ;  /* 0x0000001dff067e24 */ /* 0x002fc8000f8e00ff */
[----:B------:R1:W4:Y:S03]  /*155a0*/  SYNCS.PHASECHK.TRANS64.TRYWAIT P1, [R6+URZ+0x28c30], R13 ;  /* 0x028c300d060075a7 */ /* 0x000326000802017f */
[----:B----4-:R-:W-:Y:S05]  /*155b0*/  @!P1 NANOSLEEP.SYNCS 0x989680 ;  /* 0x009896800000995d */ /* 0x010fea0003900000 */
[----:B------:R-:W4:Y:S02]  /*155c0*/  @!P1 SYNCS.PHASECHK.TRANS64 P1, [R6+URZ+0x28c30], R13 ;  /* 0x028c300d060095a7 */ /* 0x000f24000802007f */
[----:B----4-:R-:W-:Y:S05]  /*155d0*/  @!P1 BRA `(.L_x_4810) ;  /* 0xfffffffc00ec9947 */ /* 0x010fea000383ffff */
[----:B------:R-:W-:Y:S05]  /*155e0*/  BRA `(.L_x_4809) ;  /* 0xffffff3c00547947 */ /* 0x000fea000383ffff */
.L_x_4814:
[----:B--2---:R2:W3:Y:S02]  /*155f0*/  SYNCS.PHASECHK.TRANS64.TRYWAIT P1, [R192+URZ+0x28c50], R13 ;  /* 0x028c500dc00075a7 */ /* 0x0044e4000802017f */
[----:B---3--:R-:W-:Y:S05]  /*15600*/  @!P1 NANOSLEEP.SYNCS 0x989680 ;  /* 0x009896800000995d */ /* 0x008fea0003900000 */
[----:B------:R-:W3:Y:S02]  /*15610*/  @!P1 SYNCS.PHASECHK.TRANS64 P1, [R192+URZ+0x28c50], R13 ;  /* 0x028c500dc00095a7 */ /* 0x000ee4000802007f */
[----:B---3--:R-:W-:Y:S05]  /*15620*/  @!P1 BRA `(.L_x_4814) ;  /* 0xfffffffc00f09947 */ /* 0x008fea000383ffff */
[----:B------:R-:W-:Y:S05]  /*15630*/  BRA `(.L_x_4813) ;  /* 0xffffff5400707947 */ /* 0x000fea000383ffff */
.L_x_4820:
[----:B-1----:R-:W-:-:S04]  /*15640*/  MOV R6, UR31 ;  /* 0x0000001f00067c02 */ /* 0x002fc80008000f00 */
[----:B------:R1:W3:Y:S03]  /*15650*/  SYNCS.PHASECHK.TRANS64.TRYWAIT P0, [R6+URZ+0x28c30], R13 ;  /* 0x028c300d060075a7 */ /* 0x0002e6000800017f */
[----:B---3--:R-:W-:Y:S05]  /*15660*/  @!P0 NANOSLEEP.SYNCS 0x989680 ;  /* 0x009896800000895d */ /* 0x008fea0003900000 */
[----:B------:R-:W3:Y:S02]  /*15670*/  @!P0 SYNCS.PHASECHK.TRANS64 P0, [R6+URZ+0x28c30], R13 ;  /* 0x028c300d060085a7 */ /* 0x000ee4000800007f */
[----:B---3--:R-:W-:Y:S05]  /*15680*/  @!P0 BRA `(.L_x_4820) ;  /* 0xfffffffc00ec8947 */ /* 0x008fea000383ffff */
[----:B------:R-:W-:Y:S05]  /*15690*/  BRA `(.L_x_4819) ;  /* 0xffffff5800687947 */ /* 0x000fea000383ffff */
.L_x_4832:
[----:B-1----:R1:W3:Y:S02]  /*156a0*/  SYNCS.PHASECHK.TRANS64.TRYWAIT P0, [R16+URZ+0x28c50], R13 ;  /* 0x028c500d100075a7 */ /* 0x0022e4000800017f */
[----:B---3--:R-:W-:Y:S05]  /*156b0*/  @!P0 NANOSLEEP.SYNCS 0x989680 ;  /* 0x009896800000895d */ /* 0x008fea0003900000 */
[----:B------:R-:W3:Y:S02]  /*156c0*/  @!P0 SYNCS.PHASECHK.TRANS64 P0, [R16+URZ+0x28c50], R13 ;  /* 0x028c500d100085a7 */ /* 0x000ee4000800007f */
[----:B---3--:R-:W-:Y:S05]  /*156d0*/  @!P0 BRA `(.L_x_4832) ;  /* 0xfffffffc00f08947 */ /* 0x008fea000383ffff */
[----:B------:R-:W-:Y:S05]  /*156e0*/  BRA `(.L_x_4831) ;  /* 0xffffff7c00347947 */ /* 0x000fea000383ffff */
.L_x_4851:
[----:B------:R-:W-:Y:S01]  /*156f0*/  IMAD.MOV.U32 R13, RZ, RZ, R19 ;  /* 0x000000ffff0d7224 */ /* 0x000fe200078e0013 */
[----:B------:R-:W-:Y:S01]  /*15700*/  MOV R15, 0xffffffff ;  /* 0xffffffff000f7802 */ /* 0x000fe20000000f00 */
[----:B------:R-:W-:Y:S02]  /*15710*/  IMAD.MOV.U32 R12, RZ, RZ, RZ ;  /* 0x000000ffff0c7224 */ /* 0x000fe400078e00ff */
[----:B------:R-:W-:-:S07]  /*15720*/  IMAD.MOV.U32 R11, RZ, RZ, 0x1f ;  /* 0x0000001fff0b7424 */ /* 0x000fce00078e00ff */
[----:B------:R-:W-:Y:S05]  /*15730*/  WARPSYNC.COLLECTIVE R15, `(.L_x_4946) ;  /* 0x000000000f087348 */ /* 0x000fea0003c00000 */
[----:B------:R0:W1:Y:S02]  /*15740*/  SHFL.IDX P6, R14, R13, R12, R11 ;  /* 0x0000000c0d0e7389 */ /* 0x00006400000c000b */
[----:B01----:R-:W-:Y:S01]  /*15750*/  ENDCOLLECTIVE ;  /* 0x000000000000791b */ /* 0x003fe20003800000 */
.L_x_4946:
[----:B------:R-:W-:Y:S05]  /*15760*/  BRA `(.L_x_4947) ;  /* 0xffffffbc00f87947 */ /* 0x000fea000383ffff */
.L_x_4853:
[----:B------:R-:W-:Y:S01]  /*15770*/  BSSY B0, `(.L_x_4948) ;  /* 0x0000006000007945 */ /* 0x000fe20003800000 */
[----:B------:R-:W-:-:S07]  /*15780*/  IMAD.MOV.U32 R15, RZ, RZ, -0x1 ;  /* 0xffffffffff0f7424 */ /* 0x000fce00078e00ff */
[----:B------:R-:W-:Y:S05]  /*15790*/  WARPSYNC.COLLECTIVE R15, `(.L_x_4949) ;  /* 0x000000000f0c7348 */ /* 0x000fea0003c00000 */
[----:B------:R-:W-:Y:S02]  /*157a0*/  ELECT P6, UR62, PT ;  /* 0x00000000003e782f */ /* 0x000fe400038c0000 */
[----:B------:R-:W-:Y:S01]  /*157b0*/  MOV R14, UR62 ;  /* 0x0000003e000e7c02 */ /* 0x000fe20008000f00 */
[----:B------:R-:W-:Y:S10]  /*157c0*/  ENDCOLLECTIVE ;  /* 0x000000000000791b */ /* 0x000ff40003800000 */
.L_x_4949:
[----:B------:R-:W-:Y:S05]  /*157d0*/  BSYNC B0 ;  /* 0x0000000000007941 */ /* 0x000fea0003800000 */
.L_x_4948:
[----:B------:R-:W-:Y:S05]  /*157e0*/  BRA `(.L_x_4950) ;  /* 0xffffffbc00f87947 */ /* 0x000fea000383ffff */
.L_x_4855:
[----:B0-----:R-:W-:-:S04]  /*157f0*/  IMAD.U32 R3, RZ, RZ, UR38 ;  /* 0x00000026ff037e24 */ /* 0x001fc8000f8e00ff */
[----:B------:R0:W1:Y:S03]  /*15800*/  SYNCS.PHASECHK.TRANS64.TRYWAIT P0, [R3+URZ+0x28c40], R0 ;  /* 0x028c4000030075a7 */ /* 0x000066000800017f */
[----:B-1----:R-:W-:Y:S05]  /*15810*/  @!P0 NANOSLEEP.SYNCS 0x989680 ;  /* 0x009896800000895d */ /* 0x002fea0003900000 */
[----:B------:R-:W1:Y:S02]  /*15820*/  @!P0 SYNCS.PHASECHK.TRANS64 P0, [R3+URZ+0x28c40], R0 ;  /* 0x028c4000030085a7 */ /* 0x000e64000800007f */
[----:B-1----:R-:W-:Y:S05]  /*15830*/  @!P0 BRA `(.L_x_4855) ;  /* 0xfffffffc00ec8947 */ /* 0x002fea000383ffff */
[----:B------:R-:W-:Y:S05]  /*15840*/  BRA `(.L_x_4951) ;  /* 0xffffffc000587947 */ /* 0x000fea000383ffff */
.L_x_4858:
[----:B------:R-:W-:Y:S01]  /*15850*/  IMAD.MOV.U32 R13, RZ, RZ, R7 ;  /* 0x000000ffff0d7224 */ /* 0x000fe200078e0007 */
[----:B------:R-:W-:Y:S01]  /*15860*/  MOV R12, RZ ;  /* 0x000000ff000c7202 */ /* 0x000fe20000000f00 */
[----:B------:R-:W-:Y:S02]  /*15870*/  IMAD.MOV.U32 R11, RZ, RZ, 0x181f ;  /* 0x0000181fff0b7424 */ /* 0x000fe400078e00ff */
[----:B------:R-:W-:Y:S02]  /*15880*/  IMAD.MOV.U32 R15, RZ, RZ, -0x1 ;  /* 0xffffffffff0f7424 */ /* 0x000fe400078e00ff */
[----:B------:R-:W-:-:S07]  /*15890*/  VIADD R4, R4, UR40 ;  /* 0x0000002804047c36 */ /* 0x000fce0008000000 */
[----:B------:R-:W-:Y:S05]  /*158a0*/  WARPSYNC.COLLECTIVE R15, `(.L_x_4952) ;  /* 0x000000000f087348 */ /* 0x000fea0003c00000 */
[----:B------:R0:W1:Y:S02]  /*158b0*/  SHFL.IDX P6, R14, R13, R12, R11 ;  /* 0x0000000c0d0e7389 */ /* 0x00006400000c000b */
[----:B01----:R-:W-:Y:S01]  /*158c0*/  ENDCOLLECTIVE ;  /* 0x000000000000791b */ /* 0x003fe20003800000 */
.L_x_4952:
[----:B------:R-:W-:Y:S01]  /*158d0*/  MOV R13, R0 ;  /* 0x00000000000d7202 */ /* 0x000fe20000000f00 */
[----:B------:R-:W-:-:S07]  /*158e0*/  IMAD.MOV.U32 R2, RZ, RZ, R14 ;  /* 0x000000ffff027224 */ /* 0x000fce00078e000e */
[----:B------:R-:W-:Y:S05]  /*158f0*/  WARPSYNC.COLLECTIVE R15, `(.L_x_4953) ;  /* 0x000000000f087348 */ /* 0x000fea0003c00000 */
[----:B------:R0:W1:Y:S02]  /*15900*/  SHFL.IDX P6, R14, R13, R12, R11 ;  /* 0x0000000c0d0e7389 */ /* 0x00006400000c000b */
[----:B01----:R-:W-:Y:S01]  /*15910*/  ENDCOLLECTIVE ;  /* 0x000000000000791b */ /* 0x003fe20003800000 */
.L_x_4953:
[----:B------:R-:W-:Y:S02]  /*15920*/  ULDC UR4, c[0x0][0x288] ;  /* 0x0000a20000047ab9 */ /* 0x000fe40000000800 */
[----:B------:R-:W-:-:S05]  /*15930*/  IMAD R6, R6, UR4, RZ ;  /* 0x0000000406067c24 */ /* 0x000fca000f8e02ff */
[C---:B------:R-:W-:Y:S02]  /*15940*/  ISETP.GE.AND P1, PT, R4.reuse, R6, PT ;  /* 0x000000060400720c */ /* 0x040fe40003f26270 */
[----:B------:R-:W-:Y:S01]  /*15950*/  IADD3 R11, R4, 0x10, RZ ;  /* 0x00000010040b7810 */ /* 0x000fe20007ffe0ff */
[----:B------:R-:W-:Y:S02]  /*15960*/  IMAD.MOV.U32 R13, RZ, RZ, R7 ;  /* 0x000000ffff0d7224 */ /* 0x000fe400078e0007 */
[----:B------:R-:W-:-:S08]  /*15970*/  IMAD.MOV.U32 R12, RZ, RZ, 0x1 ;  /* 0x00000001ff0c7424 */ /* 0x000fd000078e00ff */
[----:B------:R-:W-:Y:S02]  /*15980*/  @!P1 LEA R9, R5, UR38, 0x1 ;  /* 0x0000002605099c11 */ /* 0x000fe4000f8e08ff */
[----:B------:R-:W-:-:S05]  /*15990*/  @!P1 LEA R14, P2, R8, R14, 0x1 ;  /* 0x0000000e080e9211 */ /* 0x000fca00078408ff */
[----:B------:R-:W-:Y:S02]  /*159a0*/  @!P1 IMAD.X R3, RZ, RZ, R2, P2 ;  /* 0x000000ffff039224 */ /* 0x000fe400010e0602 */
[----:B------:R-:W-:-:S05]  /*159b0*/  @!P1 IMAD.MOV.U32 R2, RZ, RZ, R14 ;  /* 0x000000ffff029224 */ /* 0x000fca00078e000e */
[----:B------:R-:W-:Y:S01]  /*159c0*/  @!PT LDS RZ, [RZ] ;  /* 0x00000000fffff984 */ /* 0x000fe20000000800 */
[----:B------:R-:W-:Y:S01]  /*159d0*/  @!PT LDS RZ, [RZ] ;  /* 0x00000000fffff984 */ /* 0x000fe20000000800 */
[----:B------:R-:W-:Y:S01]  /*159e0*/  @!PT LDS RZ, [RZ] ;  /* 0x00000000fffff984 */ /* 0x000fe20000000800 */
[----:B------:R0:W-:Y:S01]  /*159f0*/  @!P1 LDGSTS.E.BYPASS.LTC128B.128 [R9+0x20400], desc[UR48][R2.64], !P0 ;  /* 0x2040000002099fae */ /* 0x0001e2000c101d70 */
[----:B------:R-:W-:Y:S02]  /*15a00*/  ISETP.GE.AND P1, PT, R11, R6, PT ;  /* 0x000000060b00720c */ /* 0x000fe40003f26270 */
[----:B------:R-:W-:-:S11]  /*15a10*/  MOV R11, 0x181f ;  /* 0x0000181f000b7802 */ /* 0x000fd60000000f00 */
[----:B0-----:R-:W-:Y:S05]  /*15a20*/  WARPSYNC.COLLECTIVE R15, `(.L_x_4954) ;  /* 0x000000000f087348 */ /* 0x001fea0003c00000 */
[----:B------:R1:W2:Y:S02]  /*15a30*/  SHFL.IDX P6, R14, R13, R12, R11 ;  /* 0x0000000c0d0e7389 */ /* 0x0002a400000c000b */
[----:B012---:R-:W-:Y:S01]  /*15a40*/  ENDCOLLECTIVE ;  /* 0x000000000000791b */ /* 0x007fe20003800000 */
.L_x_4954:
[----:B------:R-:W-:Y:S01]  /*15a50*/  VIADD R9, R4, 0x20 ;  /* 0x0000002004097836 */ /* 0x000fe20000000000 */
[----:B------:R-:W-:Y:S01]  /*15a60*/  @!P1 LEA R21, R5, UR38, 0x1 ;  /* 0x0000002605159c11 */ /* 0x000fe2000f8e08ff */
[----:B------:R-:W-:Y:S02]  /*15a70*/  IMAD.MOV.U32 R13, RZ, RZ, R0 ;  /* 0x000000ffff0d7224 */ /* 0x000fe400078e0000 */
[----:B------:R-:W-:-:S07]  /*15a80*/  IMAD.MOV.U32 R2, RZ, RZ, R14 ;  /* 0x000000ffff027224 */ /* 0x000fce00078e000e */
[----:B------:R-:W-:Y:S05]  /*15a90*/  WARPSYNC.COLLECTIVE R15, `(.L_x_4955) ;  /* 0x000000000f087348 */ /* 0x000fea0003c00000 */
[----:B------:R0:W1:Y:S02]  /*15aa0*/  SHFL.IDX P6, R14, R13, R12, R11 ;  /* 0x0000000c0d0e7389 */ /* 0x00006400000c000b */
[----:B01----:R-:W-:Y:S01]  /*15ab0*/  ENDCOLLECTIVE ;  /* 0x000000000000791b */ /* 0x003fe20003800000 */
.L_x_4955:
[----:B------:R-:W-:Y:S01]  /*15ac0*/  MOV R13, R7 ;  /* 0x00000007000d7202 */ /* 0x000fe20000000f00 */
[----:B------:R-:W-:Y:S01]  /*15ad0*/  IMAD.MOV.U32 R12, RZ, RZ, 0x2 ;  /* 0x00000002ff0c7424 */ /* 0x000fe200078e00ff */
[----:B------:R-:W-:-:S04]  /*15ae0*/  @!P1 LEA R14, P2, R8, R14, 0x1 ;  /* 0x0000000e080e9211 */ /* 0x000fc800078408ff */
[----:B------:R-:W-:Y:S01]  /*15af0*/  @!P1 IADD3.X R3, RZ, R2, RZ, P2, !PT ;  /* 0x00000002ff039210 */ /* 0x000fe200017fe4ff */
[----:B------:R-:W-:-:S08]  /*15b00*/  @!P1 IMAD.MOV.U32 R2, RZ, RZ, R14 ;  /* 0x000000ffff029224 */ /* 0x000fd000078e000e */
[----:B------:R-:W-:Y:S05]  /*15b10*/  WARPSYNC.COLLECTIVE R15, `(.L_x_4956) ;  /* 0x000000000f087348 */ /* 0x000fea0003c00000 */
[----:B------:R0:W1:Y:S02]  /*15b20*/  SHFL.IDX P6, R14, R13, R12, R11 ;  /* 0x0000000c0d0e7389 */ /* 0x00006400000c000b */
[----:B01----:R-:W-:Y:S01]  /*15b30*/  ENDCOLLECTIVE ;  /* 0x000000000000791b */ /* 0x003fe20003800000 */
.L_x_4956:
[----:B------:R-:W-:Y:S01]  /*15b40*/  @!PT LDS RZ, [RZ] ;  /* 0x00000000fffff984 */ /* 0x000fe20000000800 */
[----:B------:R-:W-:Y:S01]  /*15b50*/  @!PT LDS RZ, [RZ] ;  /* 0x00000000fffff984 */ /* 0x000fe20000000800 */
[----:B------:R-:W-:Y:S01]  /*15b60*/  @!PT LDS RZ, [RZ] ;  /* 0x00000000fffff984 */ /* 0x000fe20000000800 */
[----:B------:R0:W-:Y:S01]  /*15b70*/  @!P1 LDGSTS.E.BYPASS.LTC128B.128 [R21+0x20c00], desc[UR48][R2.64], !P0 ;  /* 0x20c0000002159fae */ /* 0x0001e2000c101d70 */
[----:B------:R-:W-:Y:S02]  /*15b80*/  ISETP.GE.AND P1, PT, R9, R6, PT ;  /* 0x000000060900720c */ /* 0x000fe40003f26270 */
[----:B------:R-:W-:-:S11]  /*15b90*/  MOV R13, R0 ;  /* 0x00000000000d7202 */ /* 0x000fd60000000f00 */
[----:B------:R-:W-:Y:S01]  /*15ba0*/  @!P1 LEA R9, R5, UR38, 0x1 ;  /* 0x0000002605099c11 */ /* 0x000fe2000f8e08ff */
[----:B0-----:R-:W-:-:S07]  /*15bb0*/  IMAD.MOV.U32 R2, RZ, RZ, R14 ;  /* 0x000000ffff027224 */ /* 0x001fce00078e000e */
[----:B------:R-:W-:Y:S05]  /*15bc0*/  WARPSYNC.COLLECTIVE R15, `(.L_x_4957) ;  /* 0x000000000f087348 */ /* 0x000fea0003c00000 */
[----:B------:R0:W1:Y:S02]  /*15bd0*/  SHFL.IDX P6, R14, R13, R12, R11 ;  /* 0x0000000c0d0e7389 */ /* 0x00006400000c000b */
[----:B01----:R-:W-:Y:S01]  /*15be0*/  ENDCOLLECTIVE ;  /* 0x000000000000791b */ /* 0x003fe20003800000 */
.L_x_4957:
[----:B------:R-:W-:Y:S01]  /*15bf0*/  MOV R13, R7 ;  /* 0x00000007000d7202 */ /* 0x000fe20000000f00 */
[----:B------:R-:W-:Y:S01]  /*15c00*/  IMAD.MOV.U32 R12, RZ, RZ, 0x3 ;  /* 0x00000003ff0c7424 */ /* 0x000fe200078e00ff */
[----:B------:R-:W-:-:S05]  /*15c10*/  @!P1 LEA R14, P2, R8, R14, 0x1 ;  /* 0x0000000e080e9211 */ /* 0x000fca00078408ff */
[----:B------:R-:W-:Y:S02]  /*15c20*/  @!P1 IMAD.X R3, RZ, RZ, R2, P2 ;  /* 0x000000ffff039224 */ /* 0x000fe400010e0602 */
[----:B------:R-:W-:-:S07]  /*15c30*/  @!P1 IMAD.MOV.U32 R2, RZ, RZ, R14 ;  /* 0x000000ffff029224 */ /* 0x000fce00078e000e */
[----:B------:R-:W-:Y:S05]  /*15c40*/  WARPSYNC.COLLECTIVE R15, `(.L_x_4958) ;  /* 0x000000000f087348 */ /* 0x000fea0003c00000 */
[----:B------:R0:W1:Y:S02]  /*15c50*/  SHFL.IDX P6, R14, R13, R12, R11 ;  /* 0x0000000c0d0e7389 */ /* 0x00006400000c000b */
[----:B01----:R-:W-:Y:S01]  /*15c60*/  ENDCOLLECTIVE ;  /* 0x000000000000791b */ /* 0x003fe20003800000 */
.L_x_4958:
[----:B------:R-:W-:Y:S01]  /*15c70*/  @!PT LDS RZ, [RZ] ;  /* 0x00000000fffff984 */ /* 0x000fe20000000800 */
[----:B------:R-:W-:Y:S01]  /*15c80*/  @!PT LDS RZ, [RZ] ;  /* 0x00000000fffff984 */ /* 0x000fe20000000800 */
[----:B------:R-:W-:Y:S01]  /*15c90*/  @!PT LDS RZ, [RZ] ;  /* 0x00000000fffff984 */ /* 0x000fe20000000800 */
[----:B------:R0:W-:Y:S01]  /*15ca0*/  @!P1 LDGSTS.E.BYPASS.LTC128B.128 [R9+0x21400], desc[UR48][R2.64], !P0 ;  /* 0x2140000002099fae */ /* 0x0001e2000c101d70 */
[----:B------:R-:W-:Y:S01]  /*15cb0*/  MOV R13, R0 ;  /* 0x00000000000d7202 */ /* 0x000fe20000000f00 */
[----:B------:R-:W-:-:S07]  /*15cc0*/  IMAD.MOV.U32 R7, RZ, RZ, R14 ;  /* 0x000000ffff077224 */ /* 0x000fce00078e000e */
[----:B0-----:R-:W-:Y:S05]  /*15cd0*/  WARPSYNC.COLLECTIVE R15, `(.L_x_4959) ;  /* 0x000000000f087348 */ /* 0x001fea0003c00000 */
[----:B------:R1:W2:Y:S02]  /*15ce0*/  SHFL.IDX P6, R14, R13, R12, R11 ;  /* 0x0000000c0d0e7389 */ /* 0x0002a400000c000b */
[----:B012---:R-:W-:Y:S01]  /*15cf0*/  ENDCOLLECTIVE ;  /* 0x000000000000791b */ /* 0x007fe20003800000 */
.L_x_4959:
[----:B------:R-:W-:Y:S05]  /*15d00*/  BRA `(.L_x_4960) ;  /* 0xffffffc400307947 */ /* 0x000fea000383ffff */
.L_x_4859:
[----:B0-----:R-:W-:-:S04]  /*15d10*/  IMAD.U32 R3, RZ, RZ, UR38 ;  /* 0x00000026ff037e24 */ /* 0x001fc8000f8e00ff */
[----:B------:R0:W1:Y:S03]  /*15d20*/  SYNCS.PHASECHK.TRANS64.TRYWAIT P0, [R3+URZ+0x28c20], R4 ;  /* 0x028c2004030075a7 */ /* 0x000066000800017f */
[----:B-1----:R-:W-:Y:S05]  /*15d30*/  @!P0 NANOSLEEP.SYNCS 0x989680 ;  /* 0x009896800000895d */ /* 0x002fea0003900000 */
[----:B------:R-:W1:Y:S02]  /*15d40*/  @!P0 SYNCS.PHASECHK.TRANS64 P0, [R3+URZ+0x28c20], R4 ;  /* 0x028c2004030085a7 */ /* 0x000e64000800007f */
[----:B-1----:R-:W-:Y:S05]  /*15d50*/  @!P0 BRA `(.L_x_4859) ;  /* 0xfffffffc00ec8947 */ /* 0x002fea000383ffff */
[----:B------:R-:W-:Y:S05]  /*15d60*/  BRA `(.L_x_4961) ;  /* 0xffffffc400607947 */ /* 0x000fea000383ffff */
.L_x_4862:
[----:B0-----:R-:W-:-:S04]  /*15d70*/  IMAD.U32 R3, RZ, RZ, UR38 ;  /* 0x00000026ff037e24 */ /* 0x001fc8000f8e00ff */
[----:B------:R0:W1:Y:S03]  /*15d80*/  SYNCS.PHASECHK.TRANS64.TRYWAIT P0, [R3+URZ+0x28c60], R4 ;  /* 0x028c6004030075a7 */ /* 0x000066000800017f */
[----:B-1----:R-:W-:Y:S05]  /*15d90*/  @!P0 NANOSLEEP.SYNCS 0x989680 ;  /* 0x009896800000895d */ /* 0x002fea0003900000 */
[----:B------:R-:W1:Y:S02]  /*15da0*/  @!P0 SYNCS.PHASECHK.TRANS64 P0, [R3+URZ+0x28c60], R4 ;  /* 0x028c6004030085a7 */ /* 0x000e64000800007f */
[----:B-1----:R-:W-:Y:S05]  /*15db0*/  @!P0 BRA `(.L_x_4862) ;  /* 0xfffffffc00ec8947 */ /* 0x002fea000383ffff */
[----:B------:R-:W-:Y:S05]  /*15dc0*/  BRA `(.L_x_4962) ;  /* 0xffffffc4006c7947 */ /* 0x000fea000383ffff */
.L_x_4878:
[----:B-1----:R-:W-:-:S04]  /*15dd0*/  MOV R3, UR38 ;  /* 0x0000002600037c02 */ /* 0x002fc80008000f00 */
[----:B------:R1:W2:Y:S03]  /*15de0*/  SYNCS.PHASECHK.TRANS64.TRYWAIT P0, [R3+URZ+0x28c48], R2 ;  /* 0x028c4802030075a7 */ /* 0x0002a6000800017f */
[----:B--2---:R-:W-:Y:S05]  /*15df0*/  @!P0 NANOSLEEP.SYNCS 0x989680 ;  /* 0x009896800000895d */ /* 0x004fea0003900000 */
[----:B------:R-:W2:Y:S02]  /*15e00*/  @!P0 SYNCS.PHASECHK.TRANS64 P0, [R3+URZ+0x28c48], R2 ;  /* 0x028c4802030085a7 */ /* 0x000ea4000800007f */
[----:B--2---:R-:W-:Y:S05]  /*15e10*/  @!P0 BRA `(.L_x_4878) ;  /* 0xfffffffc00ec8947 */ /* 0x004fea000383ffff */
[----:B------:R-:W-:Y:S05]  /*15e20*/  BRA `(.L_x_4963) ;  /* 0xffffffd000387947 */ /* 0x000fea000383ffff */
.L_x_4883:
[----:B012---:R-:W-:-:S04]  /*15e30*/  IMAD.U32 R3, RZ, RZ, UR38 ;  /* 0x00000026ff037e24 */ /* 0x007fc8000f8e00ff */
[----:B------:R0:W1:Y:S03]  /*15e40*/  SYNCS.PHASECHK.TRANS64.TRYWAIT P0, [R3+URZ+0x28c68], R2 ;  /* 0x028c6802030075a7 */ /* 0x000066000800017f */
[----:B-1----:R-:W-:Y:S05]  /*15e50*/  @!P0 NANOSLEEP.SYNCS 0x989680 ;  /* 0x009896800000895d */ /* 0x002fea0003900000 */
[----:B------:R-:W1:Y:S02]  /*15e60*/  @!P0 SYNCS.PHASECHK.TRANS64 P0, [R3+URZ+0x28c68], R2 ;  /* 0x028c6802030085a7 */ /* 0x000e64000800007f */
[----:B-1----:R-:W-:Y:S05]  /*15e70*/  @!P0 BRA `(.L_x_4883) ;  /* 0xfffffffc00ec8947 */ /* 0x002fea000383ffff */
[----:B------:R-:W-:Y:S05]  /*15e80*/  BRA `(.L_x_4964) ;  /* 0xffffffd000987947 */ /* 0x000fea000383ffff */
.L_x_4898:
[----:B-1----:R-:W-:-:S04]  /*15e90*/  IMAD.U32 R3, RZ, RZ, UR38 ;  /* 0x00000026ff037e24 */ /* 0x002fc8000f8e00ff */
[----:B------:R1:W2:Y:S03]  /*15ea0*/  SYNCS.PHASECHK.TRANS64.TRYWAIT P0, [R3+URZ+0x28c40], R2 ;  /* 0x028c4002030075a7 */ /* 0x0002a6000800017f */
[----:B--2---:R-:W-:Y:S05]  /*15eb0*/  @!P0 NANOSLEEP.SYNCS 0x989680 ;  /* 0x009896800000895d */ /* 0x004fea0003900000 */
[----:B------:R-:W2:Y:S02]  /*15ec0*/  @!P0 SYNCS.PHASECHK.TRANS64 P0, [R3+URZ+0x28c40], R2 ;  /* 0x028c4002030085a7 */ /* 0x000ea4000800007f */
[----:B--2---:R-:W-:Y:S05]  /*15ed0*/  @!P0 BRA `(.L_x_4898) ;  /* 0xfffffffc00ec8947 */ /* 0x004fea000383ffff */
[----:B------:R-:W-:Y:S05]  /*15ee0*/  BRA `(.L_x_4965) ;  /* 0xffffffd800e87947 */ /* 0x000fea000383ffff */
.L_x_4903:
[----:B01----:R-:W-:-:S04]  /*15ef0*/  MOV R3, UR38 ;  /* 0x0000002600037c02 */ /* 0x003fc80008000f00 */
[----:B------:R0:W1:Y:S03]  /*15f00*/  SYNCS.PHASECHK.TRANS64.TRYWAIT P0, [R3+URZ+0x28c60], R2 ;  /* 0x028c6002030075a7 */ /* 0x000066000800017f */
[----:B-1----:R-:W-:Y:S05]  /*15f10*/  @!P0 NANOSLEEP.SYNCS 0x989680 ;  /* 0x009896800000895d */ /* 0x002fea0003900000 */
[----:B------:R-:W1:Y:S02]  /*15f20*/  @!P0 SYNCS.PHASECHK.TRANS64 P0, [R3+URZ+0x28c60], R2 ;  /* 0x028c6002030085a7 */ /* 0x000e64000800007f */
[----:B-1----:R-:W-:Y:S05]  /*15f30*/  @!P0 BRA `(.L_x_4903) ;  /* 0xfffffffc00ec8947 */ /* 0x002fea000383ffff */
[----:B------:R-:W-:Y:S05]  /*15f40*/  BRA `(.L_x_4966) ;  /* 0xffffffdc004c7947 */ /* 0x000fea000383ffff */
.L_x_4919:
[----:B--2---:R-:W-:-:S04]  /*15f50*/  IMAD.U32 R3, RZ, RZ, UR38 ;  /* 0x00000026ff037e24 */ /* 0x004fc8000f8e00ff */
[----:B------:R2:W3:Y:S03]  /*15f60*/  SYNCS.PHASECHK.TRANS64.TRYWAIT P0, [R3+URZ+0x28c48], R2 ;  /* 0x028c4802030075a7 */ /* 0x0004e6000800017f */
[----:B---3--:R-:W-:Y:S05]  /*15f70*/  @!P0 NANOSLEEP.SYNCS 0x989680 ;  /* 0x009896800000895d */ /* 0x008fea0003900000 */
[----:B------:R-:W3:Y:S02]  /*15f80*/  @!P0 SYNCS.PHASECHK.TRANS64 P0, [R3+URZ+0x28c48], R2 ;  /* 0x028c4802030085a7 */ /* 0x000ee4000800007f */
[----:B---3--:R-:W-:Y:S05]  /*15f90*/  @!P0 BRA `(.L_x_4919) ;  /* 0xfffffffc00ec8947 */ /* 0x008fea000383ffff */
[----:B------:R-:W-:Y:S05]  /*15fa0*/  BRA `(.L_x_4967) ;  /* 0xffffffe400a87947 */ /* 0x000fea000383ffff */
.L_x_4924:
[----:B--2---:R-:W-:-:S04]  /*15fb0*/  IMAD.U32 R3, RZ, RZ, UR38 ;  /* 0x00000026ff037e24 */ /* 0x004fc8000f8e00ff */
[----:B------:R2:W3:Y:S03]  /*15fc0*/  SYNCS.PHASECHK.TRANS64.TRYWAIT P0, [R3+URZ+0x28c68], R2 ;  /* 0x028c6802030075a7 */ /* 0x0004e6000800017f */
[----:B---3--:R-:W-:Y:S05]  /*15fd0*/  @!P0 NANOSLEEP.SYNCS 0x989680 ;  /* 0x009896800000895d */ /* 0x008fea0003900000 */
[----:B------:R-:W3:Y:S02]  /*15fe0*/  @!P0 SYNCS.PHASECHK.TRANS64 P0, [R3+URZ+0x28c68], R2 ;  /* 0x028c6802030085a7 */ /* 0x000ee4000800007f */
[----:B---3--:R-:W-:Y:S05]  /*15ff0*/  @!P0 BRA `(.L_x_4924) ;  /* 0xfffffffc00ec8947 */ /* 0x008fea000383ffff */
[----:B------:R-:W-:Y:S05]  /*16000*/  BRA `(.L_x_4968) ;  /* 0xffffffe8000c7947 */ /* 0x000fea000383ffff */
.L_x_4935:
[----:B--2---:R2:W3:Y:S02]  /*16010*/  SYNCS.PHASECHK.TRANS64.TRYWAIT P0, [R2+URZ+0x28c20], R9 ;  /* 0x028c2009020075a7 */ /* 0x0044e4000800017f */
[----:B---3--:R-:W-:Y:S05]  /*16020*/  @!P0 NANOSLEEP.SYNCS 0x989680 ;  /* 0x009896800000895d */ /* 0x008fea0003900000 */
[----:B------:R-:W3:Y:S02]  /*16030*/  @!P0 SYNCS.PHASECHK.TRANS64 P0, [R2+URZ+0x28c20], R9 ;  /* 0x028c2009020085a7 */ /* 0x000ee4000800007f */
[----:B---3--:R-:W-:Y:S05]  /*16040*/  @!P0 BRA `(.L_x_4935) ;  /* 0xfffffffc00f08947 */ /* 0x008fea000383ffff */
[----:B------:R-:W-:Y:S05]  /*16050*/  BRA `(.L_x_4969) ;  /* 0xffffffec00fc7947 */ /* 0x000fea000383ffff */
.L_x_4936:
[----:B------:R-:W3:Y:S01]  /*16060*/  S2R R3, SR_TID.X ;  /* 0x0000000000037919 */ /* 0x000ee20000002100 */
[----:B------:R-:W-:Y:S01]  /*16070*/  BSSY B0, `(.L_x_4970) ;  /* 0x000000a000007945 */ /* 0x000fe20003800000 */
[----:B------:R-:W-:Y:S01]  /*16080*/  IMAD.MOV.U32 R12, RZ, RZ, RZ ;  /* 0x000000ffff0c7224 */ /* 0x000fe200078e00ff */
[----:B------:R-:W-:Y:S01]  /*16090*/  MOV R15, 0xffffffff ;  /* 0xffffffff000f7802 */ /* 0x000fe20000000f00 */
[----:B------:R-:W-:Y:S01]  /*160a0*/  IMAD.MOV.U32 R11, RZ, RZ, 0x1f ;  /* 0x0000001fff0b7424 */ /* 0x000fe200078e00ff */
[----:B---3--:R-:W-:-:S04]  /*160b0*/  SHF.R.U32.HI R3, RZ, 0x5, R3 ;  /* 0x00000005ff037819 */ /* 0x008fc80000011603 */
[----:B------:R-:W-:-:S04]  /*160c0*/  LOP3.LUT R3, R3, 0x3, RZ, 0xc0, !PT ;  /* 0x0000000303037812 */ /* 0x000fc800078ec0ff */
[----:B------:R-:W-:-:S07]  /*160d0*/  MOV R13, R3 ;  /* 0x00000003000d7202 */ /* 0x000fce0000000f00 */
[----:B012---:R-:W-:Y:S05]  /*160e0*/  WARPSYNC.COLLECTIVE R15, `(.L_x_4971) ;  /* 0x000000000f087348 */ /* 0x007fea0003c00000 */
[----:B------:R3:W4:Y:S02]  /*160f0*/  SHFL.IDX P6, R14, R13, R12, R11 ;  /* 0x0000000c0d0e7389 */ /* 0x00072400000c000b */
[----:B01234-:R-:W-:Y:S01]  /*16100*/  ENDCOLLECTIVE ;  /* 0x000000000000791b */ /* 0x01ffe20003800000 */
.L_x_4971:
[----:B------:R-:W-:Y:S05]  /*16110*/  BSYNC B0 ;  /* 0x0000000000007941 */ /* 0x000fea0003800000 */
.L_x_4970:
[----:B------:R-:W-:Y:S05]  /*16120*/  BRA `(.L_x_4972) ;  /* 0xffffffec00e07947 */ /* 0x000fea000383ffff */
.L_x_4937:
[----:B------:R-:W-:Y:S01]  /*16130*/  BSSY B0, `(.L_x_4973) ;  /* 0x0000006000007945 */ /* 0x000fe20003800000 */
[----:B------:R-:W-:-:S07]  /*16140*/  IMAD.MOV.U32 R15, RZ, RZ, -0x1 ;  /* 0xffffffffff0f7424 */ /* 0x000fce00078e00ff */
[----:B0123--:R-:W-:Y:S05]  /*16150*/  WARPSYNC.COLLECTIVE R15, `(.L_x_4974) ;  /* 0x000000000f0c7348 */ /* 0x00ffea0003c00000 */
[----:B------:R-:W-:Y:S02]  /*16160*/  ELECT P6, UR62, PT ;  /* 0x00000000003e782f */ /* 0x000fe400038c0000 */
[----:B------:R-:W-:Y:S01]  /*16170*/  MOV R14, UR62 ;  /* 0x0000003e000e7c02 */ /* 0x000fe20008000f00 */
[----:B0123--:R-:W-:Y:S10]  /*16180*/  ENDCOLLECTIVE ;  /* 0x000000000000791b */ /* 0x00fff40003800000 */
.L_x_4974:
[----:B------:R-:W-:Y:S05]  /*16190*/  BSYNC B0 ;  /* 0x0000000000007941 */ /* 0x000fea0003800000 */
.L_x_4973:
[----:B------:R-:W-:Y:S05]  /*161a0*/  BRA `(.L_x_4975) ;  /* 0xffffffec00d47947 */ /* 0x000fea000383ffff */
.L_x_4939:
[----:B0-----:R0:W3:Y:S02]  /*161b0*/  SYNCS.PHASECHK.TRANS64.TRYWAIT P0, [R7+URZ], R4 ;  /* 0x00000004070075a7 */ /* 0x0010e4000800017f */
[----:B---3--:R-:W-:Y:S05]  /*161c0*/  @!P0 NANOSLEEP.SYNCS 0x989680 ;  /* 0x009896800000895d */ /* 0x008fea0003900000 */
[----:B------:R-:W3:Y:S02]  /*161d0*/  @!P0 SYNCS.PHASECHK.TRANS64 P0, [R7+URZ], R4 ;  /* 0x00000004070085a7 */ /* 0x000ee4000800007f */
[----:B---3--:R-:W-:Y:S05]  /*161e0*/  @!P0 BRA `(.L_x_4939) ;  /* 0xfffffffc00f08947 */ /* 0x008fea000383ffff */
[----:B------:R-:W-:Y:S05]  /*161f0*/  BRA `(.L_x_4976) ;  /* 0xfffffff000087947 */ /* 0x000fea000383ffff */
.L_x_4940:
[----:B---3--:R3:W4:Y:S02]  /*16200*/  SYNCS.PHASECHK.TRANS64.TRYWAIT P0, [R5+URZ], R0 ;  /* 0x00000000050075a7 */ /* 0x008724000800017f */
[----:B----4-:R-:W-:Y:S05]  /*16210*/  @!P0 NANOSLEEP.SYNCS 0x989680 ;  /* 0x009896800000895d */ /* 0x010fea0003900000 */
[----:B------:R-:W4:Y:S02]  /*16220*/  @!P0 SYNCS.PHASECHK.TRANS64 P0, [R5+URZ], R0 ;  /* 0x00000000050085a7 */ /* 0x000f24000800007f */
[----:B----4-:R-:W-:Y:S05]  /*16230*/  @!P0 BRA `(.L_x_4940) ;  /* 0xfffffffc00f08947 */ /* 0x010fea000383ffff */
[----:B------:R-:W-:Y:S05]  /*16240*/  BRA `(.L_x_4977) ;  /* 0xffffffec00fc7947 */ /* 0x000fea000383ffff */
.L_x_4942:
[----:B--2---:R2:W3:Y:S02]  /*16250*/  SYNCS.PHASECHK.TRANS64.TRYWAIT P0, [R5+URZ], R4 ;  /* 0x00000004050075a7 */ /* 0x0044e4000800017f */
[----:B---3--:R-:W-:Y:S05]  /*16260*/  @!P0 NANOSLEEP.SYNCS 0x989680 ;  /* 0x009896800000895d */ /* 0x008fea0003900000 */
[----:B------:R-:W3:Y:S02]  /*16270*/  @!P0 SYNCS.PHASECHK.TRANS64 P0, [R5+URZ], R4 ;  /* 0x00000004050085a7 */ /* 0x000ee4000800007f */
[----:B---3--:R-:W-:Y:S05]  /*16280*/  @!P0 BRA `(.L_x_4942) ;  /* 0xfffffffc00f08947 */ /* 0x008fea000383ffff */
[----:B------:R-:W-:Y:S05]  /*16290*/  BRA `(.L_x_4978) ;  /* 0xfffffff000007947 */ /* 0x000fea000383ffff */
.L_x_4979:
        /* <DEDUP_REMOVED lines=14> */
.L_x_15173:


//--------------------- .text._ZN7cutlass13device_kernelIN5flash11enable_sm90INS1_16FlashAttnFwdSm90INS1_25CollectiveMainloopFwdSm90ILi2EN4cute5tupleIJNS5_1CILi1EEES8_S8_EEENS6_IJNS7_ILi64EEESA_SA_EEELi512ENS_6half_tEfNS_4arch4Sm90ELb0ELb1ELb1ELb0ELb0ELb0ELb1ELb0ELb0ELb1ELb1ELb0EEENS1_21CollectiveEpilogueFwdINS6_IJSA_NS7_ILi512EEESA_EEES9_SC_SE_Li256ELb0ELb1ELb1ELb0EEENS1_19SingleTileSchedulerILb0ELb1ELb1ELi64EEEEEEEEEvNT_6ParamsE --------------------------
	.section	.text._ZN7cutlass13device_kernelIN5flash11enable_sm90INS1_16FlashAttnFwdSm90INS1_25CollectiveMainloopFwdSm90ILi2EN4cute5tupleIJNS5_1CILi1EEES8_S8_EEENS6_IJNS7_ILi64EEESA_SA_EEELi512ENS_6half_tEfNS_4arch4Sm90ELb0ELb1ELb1ELb0ELb0ELb0ELb1ELb0ELb0ELb1ELb1ELb0EEENS1_21CollectiveEpilogueFwdINS6_IJSA_NS7_ILi512EEESA_EEES9_SC_SE_Li256ELb0ELb1ELb1ELb0EEENS1_19SingleTileSchedulerILb0ELb1ELb1ELi64EEEEEEEEEvNT_6ParamsE,"ax",@progbits
	.align	128
.text._ZN7cutlass13device_kernelIN5flash11enable_sm90INS1_16FlashAttnFwdSm90INS1_25CollectiveMainloopFwdSm90ILi2EN4cute5tupleIJNS5_1CILi1EEES8_S8_EEENS6_IJNS7_ILi64EEESA_SA_EEELi512ENS_6half_tEfNS_4arch4Sm90ELb0ELb1ELb1ELb0ELb0ELb0ELb1ELb0ELb0ELb1ELb1ELb0EEENS1_21CollectiveEpilogueFwdINS6_IJSA_NS7_ILi512EEESA_EEES9_SC_SE_Li256ELb0ELb1ELb1ELb0EEENS1_19SingleTileSchedulerILb0ELb1ELb1ELi64EEEEEEEEEvNT_6ParamsE:
        .type           _ZN7cutlass13device_kernelIN5flash11enable_sm90INS1_16FlashAttnFwdSm90INS1_25CollectiveMainloopFwdSm90ILi2EN4cute5tupleIJNS5_1CILi1EEES8_S8_EEENS6_IJNS7_ILi64EEESA_SA_EEELi512ENS_6half_tEfNS_4arch4Sm90ELb0ELb1ELb1ELb0ELb0ELb0ELb1ELb0ELb0ELb1ELb1ELb0EEENS1_21CollectiveEpilogueFwdINS6_IJSA_NS7_ILi512EEESA_EEES9_SC_SE_Li256ELb0ELb1ELb1ELb0EEENS1_19SingleTileSchedulerILb0ELb1ELb1ELi64EEEEEEEEEvNT_6ParamsE,@function
        .size           _ZN7cutlass13device_kernelIN5flash11enable_sm90INS1_16FlashAttnFwdSm90INS1_25CollectiveMainloopFwdSm90ILi2EN4cute5tupleIJNS5_1CILi1EEES8_S8_EEENS6_IJNS7_ILi64EEESA_SA_EEELi512ENS_6half_tEfNS_4arch4Sm90ELb0ELb1ELb1ELb0ELb0ELb0ELb1ELb0ELb0ELb1ELb1ELb0EEENS1_21CollectiveEpilogueFwdINS6_IJSA_NS7_ILi512EEESA_EEES9_SC_SE_Li256ELb0ELb1ELb1ELb0EEENS1_19SingleTileSchedulerILb0ELb1ELb1ELi64EEEEEEEEEvNT_6ParamsE,(.L_x_15174 - _ZN7cutlass13device_kernelIN5flash11enable_sm90INS1_16FlashAttnFwdSm90INS1_25CollectiveMainloopFwdSm90ILi2EN4cute5tupleIJNS5_1CILi1EEES8_S8_EEENS6_IJNS7_ILi64EEESA_SA_EEELi512ENS_6half_tEfNS_4arch4Sm90ELb0ELb1ELb1ELb0ELb0ELb0ELb1ELb0ELb0ELb1ELb1ELb0EEENS1_21CollectiveEpilogueFwdINS6_IJSA_NS7_ILi512EEESA_EEES9_SC_SE_Li256ELb0ELb1ELb1ELb0EEENS1_19SingleTileSchedulerILb0ELb1ELb1ELi64EEEEEEEEEvNT_6ParamsE)
        .other          _ZN7cutlass13device_kernelIN5flash11enable_sm90INS1_16FlashAttnFwdSm90INS1_25CollectiveMainloopFwdSm90ILi2EN4cute5tupleIJNS5_1CILi1EEES8_S8_EEENS6_IJNS7_ILi64EEESA_SA_EEELi512ENS_6half_tEfNS_4arch4Sm90ELb0ELb1ELb1ELb0ELb0ELb0ELb1ELb0ELb0ELb1ELb1ELb0EEENS1_21CollectiveEpilogueFwdINS6_IJSA_NS7_ILi512EEESA_EEES9_SC_SE_Li256ELb0ELb1ELb1ELb0EEENS1_19SingleTileSchedulerILb0ELb1ELb1ELi64EEEEEEEEEvNT_6ParamsE,@"STO_CUDA_ENTRY STV_DEFAULT"
_ZN7cutlass13device_kernelIN5flash11enable_sm90INS1_16FlashAttnFwdSm90INS1_25CollectiveMainloopFwdSm90ILi2EN4cute5tupleIJNS5_1CILi1EEES8_S8_EEENS6_IJNS7_ILi64EEESA_SA_EEELi512ENS_6half_tEfNS_4arch4Sm90ELb0ELb1ELb1ELb0ELb0ELb0ELb1ELb0ELb0ELb1ELb1ELb0EEENS1_21CollectiveEpilogueFwdINS6_IJSA_NS7_ILi512EEESA_EEES9_SC_SE_Li256ELb0ELb1ELb1ELb0EEENS1_19SingleTileSchedulerILb0ELb1ELb1ELi64EEEEEEEEEvNT_6ParamsE:
[----:B------:R-:W0:Y:S02]  /*0000*/  LDC R1, c[0x0][0x28] ;  /* 0x00000a00ff017b82 */ /* 0x000e240000000800 */
[----:B0-----:R-:W-:Y:S01]  /*0010*/  VIADD R1, R1, 0xfffffb80 ;  /* 0xfffffb8001017836 */ /* 0x001fe20000000000 */
[----:B------:R-:W0:Y:S01]  /*0020*/  S2R R3, SR_TID.X ;  /* 0x0000000000037919 */ /* 0x000e220000002100 */
[----:B------:R-:W-:Y:S01]  /*0030*/  ELECT P0, URZ, PT ;  /* 0x00000000003f782f */ /* 0x000fe20003800000 */
[----:B------:R-:W-:Y:S01]  /*0040*/  BSSY B0, `(.L_x_4980) ;  /* 0x0000011000007945 */ /* 0x000fe20003800000 */
[----:B------:R-:W-:Y:S02]  /*0050*/  ULDC UR4, c[0x0][0x20] ;  /* 0x0000080000047ab9 */ /* 0x000fe40000000800 */
[----:B------:R-:W-:Y:S01]  /*0060*/  IADD3 R16, P1, R1, UR4, RZ ;  /* 0x0000000401107c10 */ /* 0x000fe2000ff3e0ff */
[----:B------:R-:W-:-:S04]  /*0070*/  ULDC UR4, c[0x0][0x24] ;  /* 0x0000090000047ab9 */ /* 0x000fc80000000800 */
[----:B------:R-:W-:Y:S01]  /*0080*/  IMAD.X R17, RZ, RZ, UR4, P1 ;  /* 0x00000004ff117e24 */ /* 0x000fe200088e06ff */
        /* <DEDUP_REMOVED lines=12> */
.L_x_4981:
[----:B------:R-:W-:Y:S05]  /*0150*/  BSYNC B0 ;  /* 0x0000000000007941 */ /* 0x000fea0003800000 */
.L_x_4980:
        /* <DEDUP_REMOVED lines=10> */
[----:B------:R-:W-:Y:S01]  /*0200*/  SHF.R.U32.HI R3, RZ, 0x7, R3 ;  /* 0x00000007ff037819 */ /* 0x000fe20000011603 */
[----:B------:R-:W-:-:S04]  /*0210*/  VOTEU.ANY UP2, P0 ;  /* 0x00000000003f7886 */ /* 0x000fc80000040100 */
[----:B------:R2:W3:Y:S01]  /*0220*/  SHFL.IDX PT, R4, R3, RZ, 0x1f ;  /* 0x00001fff03047589 */ /* 0x0004e200000e0000 */
[----:B0-----:R-:W-:Y:S01]  /*0230*/  ISETP.NE.AND P1, PT, R2, RZ, PT ;  /* 0x000000ff0200720c */ /* 0x001fe20003f25270 */
[----:B-1----:R-:W-:Y:S02]  /*0240*/  @UP0 ULEA UR8, UR8, UR6, 0x18 ;  /* 0x0000000608080291 */ /* 0x002fe4000f8ec03f */
[----:B------:R-:W-:-:S04]  /*0250*/  @UP0 UIADD3 UR6, -UR7, 0x100000, URZ ;  /* 0x0010000007060890 */ /* 0x000fc8000fffe13f */
[----:B------:R-:W-:Y:S02]  /*0260*/  @UP0 USHF.L.U32 UR7, UR6, 0xb, URZ ;  /* 0x0000000b06070899 */ /* 0x000fe4000800063f */
[----:B------:R-:W-:Y:S01]  /*0270*/  @UP0 USHF.L.U32 UR6, UR6, 0x1, URZ ;  /* 0x0000000106060899 */ /* 0x000fe2000800063f */
[----:B------:R-:W-:Y:S01]  /*0280*/  VOTEU.ANY UP0, P0 ;  /* 0x00000000003f7886 */ /* 0x000fe20000000100 */
[----:B------:R-:W0:Y:S04]  /*0290*/  FENCE.VIEW.ASYNC.S ;  /* 0x00000000000073c6 */ /* 0x000e280000000000 */
[----:B0-----:R2:W0:Y:S01]  /*02a0*/  @UP0 SYNCS.EXCH.64 URZ, [UR8+0x38800], UR4 ;  /* 0x03880004083f05b2 */ /* 0x0014220008000100 */
[----:B------:R2:W1:Y:S05]  /*02b0*/  @UP1 SYNCS.EXCH.64 URZ, [UR8+0x38810], UR4 ;  /* 0x03881004083f15b2 */ /* 0x00046a0008000100 */
[----:B------:R2:W4:Y:S02]  /*02c0*/  @UP2 SYNCS.EXCH.64 URZ, [UR8+0x38820], UR6 ;  /* 0x03882006083f25b2 */ /* 0x0005240008000100 */
[----:B--23--:R-:W-:Y:S05]  /*02d0*/  @P1 BRA `(.L_x_4982) ;  /* 0x0000000000381947 */ /* 0x00cfea0003800000 */
[----:B------:R-:W2:Y:S01]  /*02e0*/  S2UR UR5, SR_CgaCtaId ;  /* 0x00000000000579c3 */ /* 0x000ea20000008800 */
[----:B------:R-:W-:Y:S01]  /*02f0*/  UMOV UR4, 0x400 ;  /* 0x0000040000047882 */ /* 0x000fe20000000000 */
[----:B------:R-:W-:Y:S01]  /*0300*/  UMOV UR7, 0x1 ;  /* 0x0000000100077882 */ /* 0x000fe20000000000 */
[----:B------:R-:W-:Y:S01]  /*0310*/  ELECT P0, URZ, PT ;  /* 0x00000000003f782f */ /* 0x000fe20003800000 */
[----:B--2---:R-:W-:Y:S02]  /*0320*/  ULEA UR6, UR5, UR4, 0x18 ;  /* 0x0000000405067291 */ /* 0x004fe4000f8ec03f */
[----:B------:R-:W-:-:S04]  /*0330*/  UIADD3 UR4, -UR7, 0x100000, URZ ;  /* 0x0010000007047890 */ /* 0x000fc8000fffe13f */
[----:B------:R-:W-:Y:S02]  /*0340*/  USHF.L.U32 UR5, UR4, 0xb, URZ ;  /* 0x0000000b04057899 */ /* 0x000fe4000800063f */
[----:B------:R-:W-:Y:S01]  /*0350*/  USHF.L.U32 UR4, UR4, 0x1, URZ ;  /* 0x0000000104047899 */ /* 0x000fe2000800063f */
[----:B------:R-:W2:Y:S11]  /*0360*/  FENCE.VIEW.ASYNC.S ;  /* 0x00000000000073c6 */ /* 0x000eb60000000000 */
[----:B--2---:R2:W3:Y:S01]  /*0370*/  SYNCS.EXCH.64 URZ, [UR6+0x38830], UR4 ;  /* 0x03883004063f75b2 */ /* 0x0044e20008000100 */
[----:B------:R2:W0:Y:S01]  /*0380*/  SYNCS.EXCH.64 URZ, [UR6+0x38840], UR4 ;  /* 0x03884004063f75b2 */ /* 0x0004220008000100 */
[----:B------:R2:W0:Y:S01]  /*0390*/  SYNCS.EXCH.64 URZ, [UR6+0x38838], UR4 ;  /* 0x03883804063f75b2 */ /* 0x0004220008000100 */
[----:B------:R2:W0:Y:S01]  /*03a0*/  SYNCS.EXCH.64 URZ, [UR6+0x38848], UR4 ;  /* 0x03884804063f75b2 */ /* 0x0004220008000100 */
[----:B------:R-:W-:Y:S01]  /*03b0*/  NOP ;  /* 0x0000000000007918 */ /* 0x000fe20000000000 */
.L_x_4982:
[----:B------:R-:W5:Y:S01]  /*03c0*/  SHFL.IDX PT, R2, R0, RZ, 0x1f ;  /* 0x00001fff00027589 */ /* 0x000f6200000e0000 */
[----:B------:R-:W-:Y:S01]  /*03d0*/  NOP ;  /* 0x0000000000007918 */ /* 0x000fe20000000000 */
[----:B-----5:R-:W-:-:S13]  /*03e0*/  ISETP.NE.AND P0, PT, R2, RZ, PT ;  /* 0x000000ff0200720c */ /* 0x020fda0003f05270 */
[----:B------:R-:W-:Y:S05]  /*03f0*/  @P0 BRA `(.L_x_4983) ;  /* 0x0000000000480947 */ /* 0x000fea0003800000 */
[----:B--2---:R-:W2:Y:S01]  /*0400*/  S2UR UR5, SR_CgaCtaId ;  /* 0x00000000000579c3 */ /* 0x004ea20000008800 */
[----:B------:R-:W-:Y:S01]  /*0410*/  UMOV UR4, 0x400 ;  /* 0x0000040000047882 */ /* 0x000fe20000000000 */
[----:B------:R-:W-:Y:S01]  /*0420*/  UMOV UR6, 0x1 ;  /* 0x0000000100067882 */ /* 0x000fe20000000000 */
[----:B------:R-:W-:Y:S01]  /*0430*/  UMOV UR9, 0x2 ;  /* 0x0000000200097882 */ /* 0x000fe20000000000 */
[----:B------:R-:W-:-:S04]  /*0440*/  UIADD3 UR6, -UR6, 0x100000, URZ ;  /* 0x0010000006067890 */ /* 0x000fc8000fffe13f */
[----:B------:R-:W-:Y:S02]  /*0450*/  USHF.L.U32 UR7, UR6, 0xb, URZ ;  /* 0x0000000b06077899 */ /* 0x000fe4000800063f */
[----:B------:R-:W-:Y:S01]  /*0460*/  USHF.L.U32 UR6, UR6, 0x1, URZ ;  /* 0x0000000106067899 */ /* 0x000fe2000800063f */
[----:B------:R-:W-:Y:S01]  /*0470*/  ELECT P0, URZ, PT ;  /* 0x00000000003f782f */ /* 0x000fe20003800000 */
[----:B--2---:R-:W-:Y:S02]  /*0480*/  ULEA UR8, UR5, UR4, 0x18 ;  /* 0x0000000405087291 */ /* 0x004fe4000f8ec03f */
[----:B------:R-:W-:-:S04]  /*0490*/  UIADD3 UR4, -UR9, 0x100000, URZ ;  /* 0x0010000009047890 */ /* 0x000fc8000fffe13f */
[----:B------:R-:W-:Y:S02]  /*04a0*/  USHF.L.U32 UR5, UR4, 0xb, URZ ;  /* 0x0000000b04057899 */ /* 0x000fe4000800063f */
[----:B------:R-:W-:Y:S01]  /*04b0*/  USHF.L.U32 UR4, UR4, 0x1, URZ ;  /* 0x0000000104047899 */ /* 0x000fe2000800063f */
[----:B------:R-:W2:Y:S03]  /*04c0*/  FENCE.VIEW.ASYNC.S ;  /* 0x00000000000073c6 */ /* 0x000ea60000000000 */
[----:B--2---:R2:W0:Y:S08]  /*04d0*/  SYNCS.EXCH.64 URZ, [UR8+0x38850], UR6 ;  /* 0x03885006083f75b2 */ /* 0x0044300008000100 */
[----:B------:R2:W0:Y:S01]  /*04e0*/  SYNCS.EXCH.64 URZ, [UR8+0x38860], UR4 ;  /* 0x03886004083f75b2 */ /* 0x0004220008000100 */
[----:B------:R2:W0:Y:S01]  /*04f0*/  SYNCS.EXCH.64 URZ, [UR8+0x38858], UR6 ;  /* 0x03885806083f75b2 */ /* 0x0004220008000100 */
[----:B------:R2:W0:Y:S01]  /*0500*/  SYNCS.EXCH.64 URZ, [UR8+0x38868], UR4 ;  /* 0x03886804083f75b2 */ /* 0x0004220008000100 */
[----:B------:R-:W-:Y:S01]  /*0510*/  NOP ;  /* 0x0000000000007918 */ /* 0x000fe20000000000 */
.L_x_4983:
[----:B------:R-:W5:Y:S01]  /*0520*/  SHFL.IDX PT, R2, R0, RZ, 0x1f ;  /* 0x00001fff00027589 */ /* 0x000f6200000e0000 */
[----:B------:R-:W-:Y:S01]  /*0530*/  NOP ;  /* 0x0000000000007918 */ /* 0x000fe20000000000 */
[----:B-----5:R-:W-:-:S13]  /*0540*/  ISETP.NE.AND P0, PT, R2, RZ, PT ;  /* 0x000000ff0200720c */ /* 0x020fda0003f05270 */
[----:B------:R-:W-:Y:S05]  /*0550*/  @P0 BRA `(.L_x_4984) ;  /* 0x0000000000380947 */ /* 0x000fea0003800000 */
[----:B--2---:R-:W2:Y:S01]  /*0560*/  S2UR UR5, SR_CgaCtaId ;  /* 0x00000000000579c3 */ /* 0x004ea20000008800 */
        /* <DEDUP_REMOVED lines=8> */
[----:B--2---:R2:W0:Y:S01]  /*05f0*/  SYNCS.EXCH.64 URZ, [UR6+0x38870], UR4 ;  /* 0x03887004063f75b2 */ /* 0x0044220008000100 */
[----:B------:R2:W0:Y:S01]  /*0600*/  SYNCS.EXCH.64 URZ, [UR6+0x38880], UR4 ;  /* 0x03888004063f75b2 */ /* 0x0004220008000100 */
[----:B------:R2:W0:Y:S01]  /*0610*/  SYNCS.EXCH.64 URZ, [UR6+0x38878], UR4 ;  /* 0x03887804063f75b2 */ /* 0x0004220008000100 */
[----:B------:R2:W0:Y:S01]  /*0620*/  SYNCS.EXCH.64 URZ, [UR6+0x38888], UR4 ;  /* 0x03888804063f75b2 */ /* 0x0004220008000100 */
[----:B------:R-:W-:Y:S01]  /*0630*/  NOP ;  /* 0x0000000000007918 */ /* 0x000fe20000000000 */
.L_x_4984:
        /* <DEDUP_REMOVED lines=8> */
[----:B------:R-:W-:Y:S01]  /*06c0*/  ELECT P0, URZ, PT ;  /* 0x00000000003f782f */ /* 0x000fe20003800000 */
[----:B--2---:R-:W-:Y:S02]  /*06d0*/  ULEA UR8, UR5, UR4, 0x18 ;  /* 0x0000000405087291 */ /* 0x004fe4000f8ec03f */
[----:B------:R-:W-:-:S04]  /*06e0*/  UIADD3 UR4, -UR6, 0x100000, URZ ;  /* 0x0010000006047890 */ /* 0x000fc8000fffe13f */
[----:B------:R-:W-:Y:S02]  /*06f0*/  USHF.L.U32 UR5, UR4, 0xb, URZ ;  /* 0x0000000b04057899 */ /* 0x000fe4000800063f */
[----:B------:R-:W-:Y:S02]  /*0700*/  USHF.L.U32 UR4, UR4, 0x1, URZ ;  /* 0x0000000104047899 */ /* 0x000fe4000800063f */
        /* <DEDUP_REMOVED lines=9> */
.L_x_4985:
        /* <DEDUP_REMOVED lines=22> */
.L_x_4986:
[----:B------:R-:W-:Y:S01]  /*0900*/  IMAD.MOV.U32 R2, RZ, RZ, 0x1 ;  /* 0x00000001ff027424 */ /* 0x000fe200078e00ff */
[----:B------:R-:W-:Y:S01]  /*0910*/  ISETP.NE.AND P0, PT, R4, RZ, PT ;  /* 0x000000ff0400720c */ /* 0x000fe20003f05270 */
[----:B------:R-:W-:Y:S01]  /*0920*/  NOP ;  /* 0x0000000000007918 */ /* 0x000fe20000000000 */
[----:B01-34-:R-:W-:Y:S01]  /*0930*/  BAR.SYNC.DEFER_BLOCKING 0x0 ;  /* 0x0000000000007b1d */ /* 0x01bfe20000010000 */
[----:B------:R-:W-:Y:S02]  /*0940*/  IADD3 R154, P1, R16, 0x70, RZ ;  /* 0x00000070109a7810 */ /* 0x000fe40007f3e0ff */
[----:B------:R-:W-:Y:S02]  /*0950*/  SEL R2, R2, 0x2, !P0 ;  /* 0x0000000202027807 */ /* 0x000fe40004000000 */
[C---:B------:R-:W-:Y:S01]  /*0960*/  IADD3 R44, P2, R16.reuse, 0x1f4, RZ ;  /* 0x000001f4102c7810 */ /* 0x040fe20007f5e0ff */
[----:B------:R-:W-:Y:S01]  /*0970*/  ULDC.64 UR44, c[0x0][0x208] ;  /* 0x00008200002c7ab9 */ /* 0x000fe20000000a00 */
[----:B------:R-:W-:Y:S01]  /*0980*/  IADD3 R156, P3, R16, 0x230, RZ ;  /* 0x00000230109c7810 */ /* 0x000fe20007f7e0ff */
[----:B------:R0:W-:Y:S01]  /*0990*/  STL [R1+0x44c], R2 ;  /* 0x00044c0201007387 */ /* 0x0001e20000100800 */
[----:B------:R-:W-:Y:S01]  /*09a0*/  BSSY B6, `(.L_x_4987) ;  /* 0x0002c29000067945 */ /* 0x000fe20003800000 */
[----:B------:R-:W-:-:S02]  /*09b0*/  IMAD.X R22, RZ, RZ, R17, P1 ;  /* 0x000000ffff167224 */ /* 0x000fc400008e0611 */
[--C-:B------:R-:W-:Y:S02]  /*09c0*/  IMAD.X R45, RZ, RZ, R17.reuse, P2 ;  /* 0x000000ffff2d7224 */ /* 0x100fe400010e0611 */
[----:B------:R-:W-:Y:S01]  /*09d0*/  IMAD.X R23, RZ, RZ, R17, P3 ;  /* 0x000000ffff177224 */ /* 0x000fe200018e0611 */
[----:B------:R-:W-:Y:S06]  /*09e0*/  @!P0 BRA `(.L_x_4988) ;  /* 0x0000026400f08947 */ /* 0x000fec0003800000 */
.L_x_4989:
[----:B------:R-:W-:-:S08]  /*09f0*/  NOP ;  /* 0x0000000000007918 */ /* 0x000fd00000000000 */
[----:B------:R-:W1:Y:S02]  /*0a00*/  USETMAXREG.TRY_ALLOC.CTAPOOL UP0, 0xf0 ;  /* 0x000000f0000079c8 */ /* 0x000e640008000600 */
[----:B-1----:R-:W-:-:S13]  /*0a10*/  PLOP3.LUT P0, PT, PT, PT, UP0, 0x80, 0x0 ;  /* 0x000000000000781c */ /* 0x002fda0003f0f008 */
[----:B------:R-:W-:Y:S05]  /*0a20*/  @!P0 BRA `(.L_x_4989) ;  /* 0xfffffffc00f08947 */ /* 0x000fea000383ffff */
[----:B------:R-:W1:Y:S01]  /*0a30*/  S2R R5, SR_TID.X ;  /* 0x0000000000057919 */ /* 0x000e620000002100 */
[----:B0-----:R-:W0:Y:S01]  /*0a40*/  LDC R2, c[0x0][0xd50] ;  /* 0x00035400ff027b82 */ /* 0x001e220000000800 */
[----:B------:R3:W-:Y:S04]  /*0a50*/  STL.64 [R1+0x1e8], RZ ;  /* 0x0001e8ff01007387 */ /* 0x0007e80000100a00 */
[----:B------:R3:W-:Y:S03]  /*0a60*/  STL [R1+0x1f0], RZ ;  /* 0x0001f0ff01007387 */ /* 0x0007e60000100800 */
[----:B--2---:R-:W2:Y:S01]  /*0a70*/  S2UR UR4, SR_CTAID.Y ;  /* 0x00000000000479c3 */ /* 0x004ea20000002600 */
[----:B------:R3:W-:Y:S07]  /*0a80*/  STL [R1+0x1f4], RZ ;  /* 0x0001f4ff01007387 */ /* 0x0007ee0000100800 */
[----:B------:R-:W4:Y:S01]  /*0a90*/  S2UR UR36, SR_CTAID.Z ;  /* 0x00000000002479c3 */ /* 0x000f220000002700 */
[----:B0-----:R-:W-:-:S02]  /*0aa0*/  ISETP.NE.AND P1, PT, R2, 0x1, PT ;  /* 0x000000010200780c */ /* 0x001fc40003f25270 */
[----:B-1----:R-:W-:Y:S01]  /*0ab0*/  LOP3.LUT R0, R5, 0xffffff80, RZ, 0xc0, !PT ;  /* 0xffffff8005007812 */ /* 0x002fe200078ec0ff */
[----:B--2---:R-:W-:-:S03]  /*0ac0*/  IMAD.U32 R160, RZ, RZ, UR4 ;  /* 0x00000004ffa07e24 */ /* 0x004fc6000f8e00ff */
[----:B------:R-:W-:-:S07]  /*0ad0*/  ISETP.NE.AND P0, PT, R0, 0x80, PT ;  /* 0x000000800000780c */ /* 0x000fce0003f05270 */
[----:B------:R-:W0:Y:S08]  /*0ae0*/  @P1 LDC R0, c[0x0][0xd54] ;  /* 0x00035500ff001b82 */ /* 0x000e300000000800 */
[----:B------:R-:W1:Y:S08]  /*0af0*/  @P1 LDC R3, c[0x0][0xd58] ;  /* 0x00035600ff031b82 */ /* 0x000e700000000800 */
[----:B------:R-:W-:Y:S06]  /*0b00*/  @!P0 BAR.ARV 0x8, 0x100 ;  /* 0x0204000000008b1d */ /* 0x000fec0000002000 */
[----:B------:R-:W-:Y:S01]  /*0b10*/  ISETP.GE.U32.AND P0, PT, R5, 0x100, PT ;  /* 0x000001000500780c */ /* 0x000fe20003f06070 */
[----:B0-----:R-:W-:-:S12]  /*0b20*/  @P1 IMAD.HI.U32 R0, R0, UR4, RZ ;  /* 0x0000000400001c27 */ /* 0x001fd8000f8e00ff */
[----:B------:R-:W-:Y:S06]  /*0b30*/  @P0 BAR.ARV 0xf, 0x100 ;  /* 0x03c4000000000b1d */ /* 0x000fec0000002000 */
[----:B----4-:R-:W-:Y:S02]  /*0b40*/  ISETP.LE.AND P0, PT, RZ, UR36, PT ;  /* 0x00000024ff007c0c */ /* 0x010fe4000bf03270 */
[----:B-1----:R-:W-:Y:S02]  /*0b50*/  @P1 SHF.R.U32.HI R160, RZ, R3, R0 ;  /* 0x00000003ffa01219 */ /* 0x002fe40000011600 */
[----:B------:R-:W-:-:S03]  /*0b60*/  IADD3 R34, P1, R16, 0x1e8, RZ ;  /* 0x000001e810227810 */ /* 0x000fc60007f3e0ff */
[----:B------:R-:W-:Y:S02]  /*0b70*/  IMAD.MOV R159, RZ, RZ, -R160 ;  /* 0x000000ffff9f7224 */ /* 0x000fe400078e0aa0 */
[----:B------:R-:W-:Y:S02]  /*0b80*/  IMAD.X R35, RZ, RZ, R17, P1 ;  /* 0x000000ffff237224 */ /* 0x000fe400008e0611 */
[----:B------:R-:W-:Y:S02]  /*0b90*/  IMAD R159, R2, R159, UR4 ;  /* 0x00000004029f7e24 */ /* 0x000fe4000f8e029f */
[----:B---3--:R-:W-:Y:S05]  /*0ba0*/  @!P0 BRA `(.L_x_4990) ;  /* 0x000002c000208947 */ /* 0x008fea0003800000 */
[----:B------:R-:W0:Y:S01]  /*0bb0*/  LDC.64 R6, c[0x0][0x418] ;  /* 0x00010600ff067b82 */ /* 0x000e220000000a00 */
[----:B------:R-:W1:Y:S01]  /*0bc0*/  S2R R8, SR_TID.X ;  /* 0x0000000000087919 */ /* 0x000e620000002100 */
[C---:B------:R-:W-:Y:S01]  /*0bd0*/  IADD3 R158, P3, R16.reuse, 0x200, RZ ;  /* 0x00000200109e7810 */ /* 0x040fe20007f7e0ff */
[----:B------:R-:W-:Y:S01]  /*0be0*/  USHF.R.S32.HI UR37, URZ, 0x1f, UR36 ;  /* 0x0000001f3f257899 */ /* 0x000fe20008011424 */
[C---:B------:R-:W-:Y:S01]  /*0bf0*/  IADD3 R40, P2, R16.reuse, 0x38, RZ ;  /* 0x0000003810287810 */ /* 0x040fe20007f5e0ff */
[----:B------:R2:W-:Y:S01]  /*0c00*/  STL.128 [R1+0x200], RZ ;  /* 0x000200ff01007387 */ /* 0x0005e20000100c00 */
[C---:B------:R-:W-:Y:S01]  /*0c10*/  IADD3 R24, P6, R16.reuse, 0x78, RZ ;  /* 0x0000007810187810 */ /* 0x040fe20007fde0ff */
[--C-:B------:R-:W-:Y:S01]  /*0c20*/  IMAD.X R155, RZ, RZ, R17.reuse, P3 ;  /* 0x000000ffff9b7224 */ /* 0x100fe200018e0611 */
[----:B------:R-:W3:Y:S01]  /*0c30*/  LDC R0, c[0x0][0xa80] ;  /* 0x0002a000ff007b82 */ /* 0x000ee20000000800 */
[C---:B------:R-:W-:Y:S01]  /*0c40*/  IADD3 R42, P5, R16.reuse, 0x80, RZ ;  /* 0x00000080102a7810 */ /* 0x040fe20007fbe0ff */
[----:B------:R2:W-:Y:S01]  /*0c50*/  STL.128 [R1+0x210], RZ ;  /* 0x000210ff01007387 */ /* 0x0005e20000100c00 */
[C---:B------:R-:W-:Y:S01]  /*0c60*/  IADD3 R38, P4, R16.reuse, 0x88, RZ ;  /* 0x0000008810267810 */ /* 0x040fe20007f9e0ff */
[--C-:B------:R-:W-:Y:S01]  /*0c70*/  IMAD.X R41, RZ, RZ, R17.reuse, P2 ;  /* 0x000000ffff297224 */ /* 0x100fe200010e0611 */
[C---:B------:R-:W-:Y:S01]  /*0c80*/  IADD3 R19, P3, R16.reuse, 0x94, RZ ;  /* 0x0000009410137810 */ /* 0x040fe20007f7e0ff */
[----:B------:R2:W-:Y:S01]  /*0c90*/  STL.128 [R1+0x230], RZ ;  /* 0x000230ff01007387 */ /* 0x0005e20000100c00 */
[--C-:B------:R-:W-:Y:S01]  /*0ca0*/  IMAD.X R25, RZ, RZ, R17.reuse, P6 ;  /* 0x000000ffff197224 */ /* 0x100fe200030e0611 */
[----:B------:R-:W4:Y:S01]  /*0cb0*/  LDC R29, c[0x0][0x424] ;  /* 0x00010900ff1d7b82 */ /* 0x000f220000000800 */
[--C-:B------:R-:W-:Y:S01]  /*0cc0*/  IMAD.X R67, RZ, RZ, R17.reuse, P5 ;  /* 0x000000ffff437224 */ /* 0x100fe200028e0611 */
[----:B------:R2:W-:Y:S01]  /*0cd0*/  STL.128 [R1+0x240], RZ ;  /* 0x000240ff01007387 */ /* 0x0005e20000100c00 */
[--C-:B------:R-:W-:Y:S01]  /*0ce0*/  IMAD.X R61, RZ, RZ, R17.reuse, P4 ;  /* 0x000000ffff3d7224 */ /* 0x100fe200020e0611 */
[C---:B------:R-:W-:Y:S01]  /*0cf0*/  IADD3 R36, P2, R16.reuse, 0x98, RZ ;  /* 0x0000009810247810 */ /* 0x040fe20007f5e0ff */
[--C-:B------:R-:W-:Y:S01]  /*0d00*/  IMAD.X R50, RZ, RZ, R17.reuse, P3 ;  /* 0x000000ffff327224 */ /* 0x100fe200018e0611 */
[----:B------:R2:W-:Y:S01]  /*0d10*/  STL.128 [R1+0x250], RZ ;  /* 0x000250ff01007387 */ /* 0x0005e20000100c00 */
[----:B------:R-:W-:Y:S01]  /*0d20*/  IADD3 R63, P6, R16, 0xa0, RZ ;  /* 0x000000a0103f7810 */ /* 0x000fe20007fde0ff */
[----:B------:R-:W5:Y:S01]  /*0d30*/  LDC R2, c[0x0][0x2f0] ;  /* 0x0000bc00ff027b82 */ /* 0x000f620000000800 */
[----:B0-----:R-:W-:Y:S01]  /*0d40*/  ISETP.NE.U32.AND P0, PT, R6, RZ, PT ;  /* 0x000000ff0600720c */ /* 0x001fe20003f05070 */
[----:B------:R2:W-:Y:S01]  /*0d50*/  STL.128 [R1+0x260], RZ ;  /* 0x000260ff01007387 */ /* 0x0005e20000100c00 */
[C---:B------:R-:W-:Y:S01]  /*0d60*/  IADD3 R39, P5, R16.reuse, 0xa8, RZ ;  /* 0x000000a810277810 */ /* 0x040fe20007fbe0ff */
[--C-:B------:R-:W-:Y:S01]  /*0d70*/  IMAD.X R37, RZ, RZ, R17.reuse, P2 ;  /* 0x000000ffff257224 */ /* 0x100fe200010e0611 */
[----:B------:R-:W-:Y:S01]  /*0d80*/  ISETP.NE.AND.EX P0, PT, R7, RZ, PT, P0 ;  /* 0x000000ff0700720c */ /* 0x000fe20003f05300 */
[----:B------:R2:W-:Y:S01]  /*0d90*/  STL.128 [R1+0x270], RZ ;  /* 0x000270ff01007387 */ /* 0x0005e20000100c00 */
[C---:B------:R-:W-:Y:S01]  /*0da0*/  IADD3 R59, P4, R16.reuse, 0xb0, RZ ;  /* 0x000000b0103b7810 */ /* 0x040fe20007f9e0ff */
[--C-:B------:R-:W-:Y:S01]  /*0db0*/  IMAD.X R66, RZ, RZ, R17.reuse, P6 ;  /* 0x000000ffff427224 */ /* 0x100fe200030e0611 */
[C---:B------:R-:W-:Y:S01]  /*0dc0*/  IADD3 R57, P3, R16.reuse, 0xb8, RZ ;  /* 0x000000b810397810 */ /* 0x040fe20007f7e0ff */
[----:B---3--:R2:W-:Y:S01]  /*0dd0*/  STL [R1+0x220], R0 ;  /* 0x0002200001007387 */ /* 0x0085e20000100800 */
[--C-:B------:R-:W-:Y:S01]  /*0de0*/  IMAD.X R52, RZ, RZ, R17.reuse, P5 ;  /* 0x000000ffff347224 */ /* 0x100fe200028e0611 */
[C---:B------:R-:W-:Y:S01]  /*0df0*/  IADD3 R48, P2, R16.reuse, 0xc0, RZ ;  /* 0x000000c010307810 */ /* 0x040fe20007f5e0ff */
[--C-:B------:R-:W-:Y:S01]  /*0e00*/  IMAD.X R64, RZ, RZ, R17.reuse, P4 ;  /* 0x000000ffff407224 */ /* 0x100fe200020e0611 */
[----:B------:R2:W-:Y:S01]  /*0e10*/  STL.128 [R1+0x280], RZ ;  /* 0x000280ff01007387 */ /* 0x0005e20000100c00 */
[----:B------:R-:W-:Y:S01]  /*0e20*/  IADD3 R30, P6, R16, 0xd0, RZ ;  /* 0x000000d0101e7810 */ /* 0x000fe20007fde0ff */
[--C-:B------:R-:W-:Y:S01]  /*0e30*/  IMAD.X R62, RZ, RZ, R17.reuse, P3 ;  /* 0x000000ffff3e7224 */ /* 0x100fe200018e0611 */
[----:B----4-:R-:W-:Y:S01]  /*0e40*/  SEL R29, R29, 0x1, P0 ;  /* 0x000000011d1d7807 */ /* 0x010fe20000000000 */
[----:B------:R2:W-:Y:S01]  /*0e50*/  STL.128 [R1+0x290], RZ ;  /* 0x000290ff01007387 */ /* 0x0005e20000100c00 */
[----:B------:R-:W-:Y:S01]  /*0e60*/  ISETP.NE.AND P0, PT, R4, 0x1, PT ;  /* 0x000000010400780c */ /* 0x000fe20003f05270 */
[--C-:B------:R-:W-:Y:S01]  /*0e70*/  IMAD.X R51, RZ, RZ, R17.reuse, P2 ;  /* 0x000000ffff337224 */ /* 0x100fe200010e0611 */
[C---:B------:R-:W-:Y:S01]  /*0e80*/  IADD3 R53, P5, R16.reuse, 0xd8, RZ ;  /* 0x000000d810357810 */ /* 0x040fe20007fbe0ff */
[----:B------:R2:W-:Y:S01]  /*0e90*/  STL.128 [R1+0x2a0], RZ ;  /* 0x0002a0ff01007387 */ /* 0x0005e20000100c00 */
[----:B------:R-:W-:Y:S01]  /*0ea0*/  IADD3 R65, P4, R16, 0xe8, RZ ;  /* 0x000000e810417810 */ /* 0x000fe20007f9e0ff */
[--C-:B------:R-:W-:Y:S01]  /*0eb0*/  IMAD.X R31, RZ, RZ, R17.reuse, P6 ;  /* 0x000000ffff1f7224 */ /* 0x100fe200030e0611 */
[----:B-1----:R-:W-:Y:S01]  /*0ec0*/  LOP3.LUT R8, R8, 0x7f, RZ, 0xc0, !PT ;  /* 0x0000007f08087812 */ /* 0x002fe200078ec0ff */
[----:B------:R2:W-:Y:S01]  /*0ed0*/  STL.128 [R1+0x2b0], RZ ;  /* 0x0002b0ff01007387 */ /* 0x0005e20000100c00 */
[--C-:B------:R-:W-:Y:S01]  /*0ee0*/  IMAD.X R58, RZ, RZ, R17.reuse, P5 ;  /* 0x000000ffff3a7224 */ /* 0x100fe200028e0611 */
[C---:B------:R-:W-:Y:S01]  /*0ef0*/  IADD3 R152, P3, R16.reuse, 0xec, RZ ;  /* 0x000000ec10987810 */ /* 0x040fe20007f7e0ff */
[----:B------:R-:W-:Y:S01]  /*0f00*/  IMAD.X R68, RZ, RZ, R17, P4 ;  /* 0x000000ffff447224 */ /* 0x000fe200020e0611 */
[----:B------:R2:W-:Y:S01]  /*0f10*/  STL.128 [R1+0x2c0], RZ ;  /* 0x0002c0ff01007387 */ /* 0x0005e20000100c00 */
[C---:B------:R-:W-:Y:S01]  /*0f20*/  IADD3 R49, P2, R16.reuse, 0x11c, RZ ;  /* 0x0000011c10317810 */ /* 0x040fe20007f5e0ff */
[----:B-----5:R-:W-:Y:S01]  /*0f30*/  IMAD R29, R29, R2, RZ ;  /* 0x000000021d1d7224 */ /* 0x020fe200078e02ff */
[C---:B------:R-:W-:Y:S01]  /*0f40*/  IADD3 R55, P6, R16.reuse, 0x120, RZ ;  /* 0x0000012010377810 */ /* 0x040fe20007fde0ff */
[----:B------:R2:W-:Y:S01]  /*0f50*/  STL.128 [R1+0x2d0], RZ ;  /* 0x0002d0ff01007387 */ /* 0x0005e20000100c00 */
[C---:B------:R-:W-:Y:S01]  /*0f60*/  IADD3 R43, P5, R16.reuse, 0x128, RZ ;  /* 0x00000128102b7810 */ /* 0x040fe20007fbe0ff */
[C---:B------:R-:W-:Y:S01]  /*0f70*/  VIADD R153, R16.reuse, 0x148 ;  /* 0x0000014810997836 */ /* 0x040fe20000000000 */
[----:B------:R-:W-:Y:S01]  /*0f80*/  IADD3 R32, P4, R16, 0x140, RZ ;  /* 0x0000014010207810 */ /* 0x000fe20007f9e0ff */
[----:B------:R2:W-:Y:S01]  /*0f90*/  STL.128 [R1+0x2e0], RZ ;  /* 0x0002e0ff01007387 */ /* 0x0005e20000100c00 */
[----:B------:R-:W-:Y:S01]  /*0fa0*/  ISETP.NE.AND P1, PT, R8, RZ, PT ;  /* 0x000000ff0800720c */ /* 0x000fe20003f25270 */
[----:B------:R-:W-:-:S02]  /*0fb0*/  VIADD R18, R5, 0xffffff80 ;  /* 0xffffff8005127836 */ /* 0x000fc40000000000 */
[----:B------:R2:W-:Y:S01]  /*0fc0*/  STL.128 [R1+0x2f0], RZ ;  /* 0x0002f0ff01007387 */ /* 0x0005e20000100c00 */
[--C-:B------:R-:W-:Y:S01]  /*0fd0*/  IMAD.X R2, RZ, RZ, R17.reuse, P3 ;  /* 0x000000ffff027224 */ /* 0x100fe200018e0611 */
[----:B------:R-:W-:Y:S01]  /*0fe0*/  SEL R4, RZ, 0x1, P1 ;  /* 0x00000001ff047807 */ /* 0x000fe20000800000 */
[--C-:B------:R-:W-:Y:S01]  /*0ff0*/  IMAD.X R28, RZ, RZ, R17.reuse, P2 ;  /* 0x000000ffff1c7224 */ /* 0x100fe200010e0611 */
[----:B------:R2:W-:Y:S01]  /*1000*/  STL.128 [R1+0x300], RZ ;  /* 0x000300ff01007387 */ /* 0x0005e20000100c00 */
[--C-:B------:R-:W-:Y:S02]  /*1010*/  IMAD.X R60, RZ, RZ, R17.reuse, P6 ;  /* 0x000000ffff3c7224 */ /* 0x100fe400030e0611 */
[--C-:B------:R-:W-:Y:S01]  /*1020*/  IMAD.X R54, RZ, RZ, R17.reuse, P5 ;  /* 0x000000ffff367224 */ /* 0x100fe200028e0611 */
[----:B------:R2:W-:Y:S01]  /*1030*/  STL.128 [R1+0x310], RZ ;  /* 0x000310ff01007387 */ /* 0x0005e20000100c00 */
[----:B------:R-:W-:-:S03]  /*1040*/  IMAD.X R33, RZ, RZ, R17, P4 ;  /* 0x000000ffff217224 */ /* 0x000fc600020e0611 */
[----:B------:R2:W-:Y:S04]  /*1050*/  STL.128 [R1+0x320], RZ ;  /* 0x000320ff01007387 */ /* 0x0005e80000100c00 */
        /* <DEDUP_REMOVED lines=15> */
[----:B------:R2:W-:Y:S01]  /*1150*/  STL.128 [R1+0x420], RZ ;  /* 0x000420ff01007387 */ /* 0x0005e20000100c00 */
[----:B------:R-:W0:Y:S01]  /*1160*/  S2R R12, SR_CTAID.X ;  /* 0x00000000000c7919 */ /* 0x000e220000002500 */
[----:B------:R-:W-:Y:S05]  /*1170*/  @!P0 BRA `(.L_x_4991) ;  /* 0x0000008000c08947 */ /* 0x000fea0003800000 */
[----:B--2---:R-:W1:Y:S01]  /*1180*/  LDC R0, c[0x0][0x448] ;  /* 0x00011200ff007b82 */ /* 0x004e620000000800 */
[----:B0-----:R-:W-:-:S07]  /*1190*/  IMAD.SHL.U32 R12, R12, 0x40, RZ ;  /* 0x000000400c0c7824 */ /* 0x001fce00078e00ff */
[----:B------:R-:W0:Y:S08]  /*11a0*/  LDC.64 R8, c[0x0][0xad8] ;  /* 0x0002b600ff087b82 */ /* 0x000e300000000a00 */
[----:B------:R-:W2:Y:S01]  /*11b0*/  LDC R6, c[0x0][0x288] ;  /* 0x0000a200ff067b82 */ /* 0x000ea20000000800 */
[----:B-1----:R-:W-:Y:S02]  /*11c0*/  ISETP.NE.AND P1, PT, R0, 0x1, PT ;  /* 0x000000010000780c */ /* 0x002fe40003f25270 */
[----:B0-----:R-:W-:-:S11]  /*11d0*/  ISETP.GE.AND P2, PT, R9, 0x1, PT ;  /* 0x000000010900780c */ /* 0x001fd60003f46270 */
[----:B------:R-:W0:Y:S01]  /*11e0*/  @P1 LDC R3, c[0x0][0x44c] ;  /* 0x00011300ff031b82 */ /* 0x000e220000000800 */
[----:B------:R-:W-:-:S07]  /*11f0*/  @P1 VIADD R0, R12, 0x3f ;  /* 0x0000003f0c001836 */ /* 0x000fce0000000000 */
[----:B------:R-:W1:Y:S01]  /*1200*/  @P1 LDC R5, c[0x0][0x450] ;  /* 0x00011400ff051b82 */ /* 0x000e620000000800 */
[----:B0-----:R-:W-:Y:S01]  /*1210*/  @P1 IMAD.HI.U32 R2, R0, R3, RZ ;  /* 0x0000000300021227 */ /* 0x001fe200078e00ff */
[----:B--2---:R-:W-:-:S03]  /*1220*/  IADD3 R3, R29, 0x1, -R6 ;  /* 0x000000011d037810 */ /* 0x004fc60007ffe806 */
[----:B------:R-:W-:Y:S01]  /*1230*/  VIADD R0, R12, 0x3f ;  /* 0x0000003f0c007836 */ /* 0x000fe20000000000 */
[----:B-1----:R-:W-:-:S05]  /*1240*/  @P1 SHF.R.U32.HI R0, RZ, R5, R2 ;  /* 0x00000005ff001219 */ /* 0x002fca0000011602 */
        /* <DEDUP_REMOVED lines=13> */
.L_x_4993:
[----:B------:R-:W-:-:S13]  /*1320*/  ISETP.NE.AND P0, PT, R9, 0x1, PT ;  /* 0x000000010900780c */ /* 0x000fda0003f05270 */
[----:B------:R-:W0:Y:S02]  /*1330*/  @P0 LDC.64 R4, c[0x0][0xae0] ;  /* 0x0002b800ff040b82 */ /* 0x000e240000000a00 */
[----:B0-----:R-:W-:-:S05]  /*1340*/  @P0 IMAD.HI.U32 R4, R2, R4, RZ ;  /* 0x0000000402040227 */ /* 0x001fca00078e00ff */
[----:B------:R-:W-:-:S07]  /*1350*/  @P0 SHF.R.U32.HI R2, RZ, R5, R4 ;  /* 0x00000005ff020219 */ /* 0x000fce0000011604 */
.L_x_4994:
[----:B------:R-:W-:-:S05]  /*1360*/  IMAD R3, R2, R9, R9 ;  /* 0x0000000902037224 */ /* 0x000fca00078e0209 */
[----:B------:R-:W-:-:S07]  /*1370*/  VIMNMX R0, R0, R3, PT ;  /* 0x0000000300007248 */ /* 0x000fce0003fe0100 */
.L_x_4992:
[----:B------:R-:W0:Y:S01]  /*1380*/  @P1 LDC R7, c[0x0][0x44c] ;  /* 0x00011300ff071b82 */ /* 0x000e220000000800 */
[----:B------:R-:W-:Y:S01]  /*1390*/  VIADD R2, R0, 0x3f ;  /* 0x0000003f00027836 */ /* 0x000fe20000000000 */
[----:B------:R-:W-:Y:S01]  /*13a0*/  ULDC UR4, c[0x0][0xad4] ;  /* 0x0002b50000047ab9 */ /* 0x000fe20000000800 */
[----:B------:R-:W-:-:S03]  /*13b0*/  VIADD R0, R29, 0x3f ;  /* 0x0000003f1d007836 */ /* 0x000fc60000000000 */
[----:B------:R-:W-:Y:S02]  /*13c0*/  SHF.R.S32.HI R5, RZ, 0x1f, R2 ;  /* 0x0000001fff057819 */ /* 0x000fe40000011402 */
[----:B------:R-:W1:Y:S01]  /*13d0*/  @P1 LDC R11, c[0x0][0x450] ;  /* 0x00011400ff0b1b82 */ /* 0x000e620000000800 */
[----:B------:R-:W-:Y:S02]  /*13e0*/  SHF.R.S32.HI R3, RZ, 0x1f, R0 ;  /* 0x0000001fff037819 */ /* 0x000fe40000011400 */
[----:B------:R-:W-:Y:S02]  /*13f0*/  LEA.HI R5, R5, R2, RZ, 0x6 ;  /* 0x0000000205057211 */ /* 0x000fe400078f30ff */
[----:B------:R-:W-:Y:S02]  /*1400*/  LEA.HI R3, R3, R0, RZ, 0x6 ;  /* 0x0000000003037211 */ /* 0x000fe400078f30ff */
[----:B------:R-:W-:Y:S02]  /*1410*/  SHF.R.S32.HI R0, RZ, 0x6, R5 ;  /* 0x00000006ff007819 */ /* 0x000fe40000011405 */
[----:B------:R-:W-:Y:S01]  /*1420*/  SHF.R.S32.HI R3, RZ, 0x6, R3 ;  /* 0x00000006ff037819 */ /* 0x000fe20000011403 */
[----:B0-----:R-:W-:-:S05]  /*1430*/  @P1 IMAD.HI.U32 R4, R12, R7, RZ ;  /* 0x000000070c041227 */ /* 0x001fca00078e00ff */
[----:B-1----:R-:W-:Y:S02]  /*1440*/  @P1 SHF.R.U32.HI R12, RZ, R11, R4 ;  /* 0x0000000bff0c1219 */ /* 0x002fe40000011604 */
[----:B------:R-:W-:Y:S02]  /*1450*/  VIMNMX R11, R3, R0, PT ;  /* 0x00000000030b7248 */ /* 0x000fe40003fe0100 */
[----:B------:R-:W-:-:S05]  /*1460*/  IADD3 R12, R12, -R6, R29 ;  /* 0x800000060c0c7210 */ /* 0x000fca0007ffe01d */
        /* <DEDUP_REMOVED lines=11> */
.L_x_4996:
[----:B------:R-:W-:-:S13]  /*1520*/  ISETP.NE.AND P0, PT, R9, 0x1, PT ;  /* 0x000000010900780c */ /* 0x000fda0003f05270 */
[----:B------:R-:W0:Y:S02]  /*1530*/  @P0 LDC.64 R2, c[0x0][0xae0] ;  /* 0x0002b800ff020b82 */ /* 0x000e240000000a00 */
[----:B0-----:R-:W-:-:S05]  /*1540*/  @P0 IMAD.HI.U32 R2, R12, R2, RZ ;  /* 0x000000020c020227 */ /* 0x001fca00078e00ff */
[----:B------:R-:W-:-:S07]  /*1550*/  @P0 SHF.R.U32.HI R12, RZ, R3, R2 ;  /* 0x00000003ff0c0219 */ /* 0x000fce0000011602 */
.L_x_4997:
[----:B------:R-:W-:-:S05]  /*1560*/  IMAD R3, R12, R9, RZ ;  /* 0x000000090c037224 */ /* 0x000fca00078e02ff */
[----:B------:R-:W-:-:S07]  /*1570*/  VIMNMX R0, R0, R3, !PT ;  /* 0x0000000300007248 */ /* 0x000fce0007fe0100 */
.L_x_4995:
[----:B------:R-:W-:Y:S01]  /*1580*/  SHF.R.S32.HI R3, RZ, 0x1f, R0 ;  /* 0x0000001fff037819 */ /* 0x000fe20000011400 */
[----:B------:R-:W-:Y:S01]  /*1590*/  IMAD.MOV.U32 R231, RZ, RZ, RZ ;  /* 0x000000ffffe77224 */ /* 0x000fe200078e00ff */
[----:B------:R-:W-:Y:S02]  /*15a0*/  LOP3.LUT R6, R159, 0xffff, RZ, 0xc0, !PT ;  /* 0x0000ffff9f067812 */ /* 0x000fe400078ec0ff */
[----:B------:R-:W-:-:S04]  /*15b0*/  LEA.HI R3, R3, R0, RZ, 0x6 ;  /* 0x0000000003037211 */ /* 0x000fc800078f30ff */
[----:B------:R-:W-:-:S04]  /*15c0*/  SHF.R.S32.HI R3, RZ, 0x6, R3 ;  /* 0x00000006ff037819 */ /* 0x000fc80000011403 */
[----:B------:R-:W-:-:S04]  /*15d0*/  VIMNMX R9, RZ, R3, !PT ;  /* 0x00000003ff097248 */ /* 0x000fc80007fe0100 */
[----:B------:R-:W-:-:S13]  /*15e0*/  ISETP.GT.AND P0, PT, R11, R9, PT ;  /* 0x000000090b00720c */ /* 0x000fda0003f04270 */
[----:B------:R-:W-:Y:S05]  /*15f0*/  @!P0 BRA `(.L_x_4998) ;  /* 0x00000000007c8947 */ /* 0x000fea0003800000 */
[----:B------:R-:W-:-:S04]  /*1600*/  SHF.R.U32.HI R0, RZ, 0x10, R159 ;  /* 0x00000010ff007819 */ /* 0x000fc8000001169f */
[----:B------:R-:W-:-:S13]  /*1610*/  ISETP.NE.AND P0, PT, R0, RZ, PT ;  /* 0x000000ff0000720c */ /* 0x000fda0003f05270 */
[----:B------:R-:W0:Y:S02]  /*1620*/  @!P0 LDC R0, c[0x0][0xae8] ;  /* 0x0002ba00ff008b82 */ /* 0x000e240000000800 */
        /* <DEDUP_REMOVED lines=28> */
.L_x_4998:
[----:B------:R-:W-:Y:S01]  /*17f0*/  IMAD R0, R6, R231, R9 ;  /* 0x000000e706007224 */ /* 0x000fe200078e0209 */
[----:B------:R-:W-:-:S04]  /*1800*/  PRMT R3, RZ, 0x7610, R3 ;  /* 0x00007610ff037816 */ /* 0x000fc80000000003 */
[----:B------:R-:W-:-:S04]  /*1810*/  VIADDMNMX R231, R0, R231, R11, PT ;  /* 0x000000e700e77246 */ /* 0x000fc8000380010b */
[----:B------:R-:W-:-:S13]  /*1820*/  ISETP.GT.AND P0, PT, R231, R0, PT ;  /* 0x00000000e700720c */ /* 0x000fda0003f04270 */
[----:B------:R-:W-:Y:S05]  /*1830*/  @!P0 BRA `(.L_x_4999) ;  /* 0x0000022c00a88947 */ /* 0x000fea0003800000 */
[----:B------:R-:W2:Y:S04]  /*1840*/  LDL R3, [R1+0x1e8] ;  /* 0x0001e80001037983 */ /* 0x000ea80000100800 */
[----:B------:R-:W3:Y:S04]  /*1850*/  LDL R24, [R1+0x230] ;  /* 0x0002300001187983 */ /* 0x000ee80000100800 */
[----:B------:R-:W4:Y:S04]  /*1860*/  LDL R36, [R1+0x234] ;  /* 0x0002340001247983 */ /* 0x000f280000100800 */
[----:B------:R-:W5:Y:S04]  /*1870*/  LDL R38, [R1+0x238] ;  /* 0x0002380001267983 */ /* 0x000f680000100800 */
        /* <DEDUP_REMOVED lines=124> */
[----:B------:R-:W5:Y:S01]  /*2040*/  LDL R227, [R1+0x42c] ;  /* 0x00042c0001e37983 */ /* 0x000f620000100800 */
[----:B------:R-:W-:-:S04]  /*2050*/  SHF.R.S32.HI R229, RZ, 0x1f, R18 ;  /* 0x0000001fffe57819 */ /* 0x000fc80000011412 */
[----:B------:R-:W-:-:S04]  /*2060*/  LEA.HI R229, R229, R18, RZ, 0x7 ;  /* 0x00000012e5e57211 */ /* 0x000fc800078f38ff */
[----:B------:R-:W-:-:S06]  /*2070*/  SHF.R.S32.HI R2, RZ, 0x7, R229 ;  /* 0x00000007ff027819 */ /* 0x000fcc00000114e5 */
[----:B------:R-:W0:Y:S01]  /*2080*/  SHFL.IDX PT, R2, R2, RZ, 0x1f ;  /* 0x00001fff02027589 */ /* 0x000e2200000e0000 */
[----:B------:R-:W1:Y:S01]  /*2090*/  S2UR UR7, SR_CgaCtaId ;  /* 0x00000000000779c3 */ /* 0x000e620000008800 */
[----:B------:R-:W-:Y:S01]  /*20a0*/  UMOV UR6, 0x400 ;  /* 0x0000040000067882 */ /* 0x000fe20000000000 */
[----:B0-----:R-:W-:Y:S01]  /*20b0*/  R2UR UR4, R2 ;  /* 0x00000000020472ca */ /* 0x001fe200000e0000 */
[----:B-1----:R-:W-:-:S12]  /*20c0*/  ULEA UR21, UR7, UR6, 0x18 ;  /* 0x0000000607157291 */ /* 0x002fd8000f8ec03f */
[----:B------:R-:W-:-:S04]  /*20d0*/  ULEA.HI UR5, UR4, UR4, URZ, 0x1 ;  /* 0x0000000404057291 */ /* 0x000fc8000f8f083f */
[----:B------:R-:W-:-:S04]  /*20e0*/  ULOP3.LUT UR5, UR5, 0x1fffe, URZ, 0xc0, !UPT ;  /* 0x0001fffe05057892 */ /* 0x000fc8000f8ec03f */
[----:B------:R-:W-:-:S04]  /*20f0*/  UIADD3 UR5, UR4, -UR5, URZ ;  /* 0x8000000504057290 */ /* 0x000fc8000fffe03f */
[----:B------:R-:W-:-:S04]  /*2100*/  ULEA UR5, UR5, UR21, 0xf ;  /* 0x0000001505057291 */ /* 0x000fc8000f8e783f */
[----:B------:R-:W-:-:S04]  /*2110*/  UIADD3 UR5, UR5, 0x400, URZ ;  /* 0x0000040005057890 */ /* 0x000fc8000fffe03f */
[----:B------:R-:W-:-:S04]  /*2120*/  USHF.R.U32.HI UR5, URZ, 0x4, UR5 ;  /* 0x000000043f057899 */ /* 0x000fc80008011605 */
[----:B------:R-:W-:-:S04]  /*2130*/  ULOP3.LUT UR5, UR5, 0x3fff, URZ, 0xc0, !UPT ;  /* 0x00003fff05057892 */ /* 0x000fc8000f8ec03f */
[----:B------:R-:W-:Y:S02]  /*2140*/  ULOP3.LUT UR20, UR5, 0x2000000, URZ, 0xfc, !UPT ;  /* 0x0200000005147892 */ /* 0x000fe4000f8efc3f */
[----:B------:R-:W-:-:S04]  /*2150*/  UIADD3 UR4, UR21, 0x36400, URZ ;  /* 0x0003640015047890 */ /* 0x000fc8000fffe03f */
[----:B--2---:R-:W-:Y:S01]  /*2160*/  LEA R2, R3, UR20, 0xc ;  /* 0x0000001403027c11 */ /* 0x004fe2000f8e60ff */
[----:B------:R-:W-:Y:S01]  /*2170*/  IMAD.MOV.U32 R3, RZ, RZ, 0x40000040 ;  /* 0x40000040ff037424 */ /* 0x000fe200078e00ff */
[----:B------:R-:W-:Y:S02]  /*2180*/  USHF.R.U32.HI UR4, URZ, 0x4, UR4 ;  /* 0x000000043f047899 */ /* 0x000fe40008011604 */
[----:B------:R-:W-:Y:S02]  /*2190*/  R2UR UR6, R2 ;  /* 0x00000000020672ca */ /* 0x000fe400000e0000 */
[----:B------:R-:W-:Y:S01]  /*21a0*/  R2UR UR7, R3 ;  /* 0x00000000030772ca */ /* 0x000fe200000e0000 */
[----:B------:R-:W-:Y:S01]  /*21b0*/  ULOP3.LUT UR4, UR4, 0x3fff, URZ, 0xc0, !UPT ;  /* 0x00003fff04047892 */ /* 0x000fe2000f8ec03f */
[----:B---3--:R-:W-:Y:S03]  /*21c0*/  STL [R1+0x230], R24 ;  /* 0x0002301801007387 */ /* 0x008fe60000100800 */
[----:B------:R-:W-:Y:S01]  /*21d0*/  ULOP3.LUT UR16, UR4, 0x10000, URZ, 0xfc, !UPT ;  /* 0x0001000004107892 */ /* 0x000fe2000f8efc3f */
[----:B----4-:R-:W-:Y:S04]  /*21e0*/  STL [R1+0x234], R36 ;  /* 0x0002342401007387 */ /* 0x010fe80000100800 */
[----:B-----5:R-:W-:Y:S04]  /*21f0*/  STL [R1+0x238], R38 ;  /* 0x0002382601007387 */ /* 0x020fe80000100800 */
[----:B------:R-:W-:Y:S04]  /*2200*/  STL [R1+0x23c], R40 ;  /* 0x00023c2801007387 */ /* 0x000fe80000100800 */
        /* <DEDUP_REMOVED lines=22> */
[----:B------:R0:W-:Y:S01]  /*2370*/  STL [R1+0x2a4], R76 ;  /* 0x0002a44c01007387 */ /* 0x0001e20000100800 */
[----:B------:R-:W-:Y:S06]  /*2380*/  BAR.SYNC.DEFER_BLOCKING 0xe, 0x100 ;  /* 0x0384000000007b1d */ /* 0x000fec0000010000 */
[----:B------:R-:W-:Y:S01]  /*2390*/  UMOV UR4, UR16 ;  /* 0x0000001000047c82 */ /* 0x000fe20008000000 */
[----:B------:R-:W-:Y:S01]  /*23a0*/  UMOV UR5, 0x40000040 ;  /* 0x4000004000057882 */ /* 0x000fe20000000000 */
[----:B0-----:R-:W-:-:S06]  /*23b0*/  WARPGROUP.ARRIVE ;  /* 0x00000000000079c5 */ /* 0x001fcc0000000000 */
[----:B------:R-:W-:Y:S01]  /*23c0*/  HGMMA.64x256x16.F32 R24, gdesc[UR4].tnspB, RZ, !UPT, gsb0 ;  /* 0x43e00000041879f0 */ /* 0x000fe2000c0008ff */
[----:B------:R0:W-:Y:S04]  /*23d0*/  STL [R1+0x2a8], R4 ;  /* 0x0002a80401007387 */ /* 0x0001e80000100800 */
[----:B------:R1:W-:Y:S01]  /*23e0*/  STL [R1+0x374], R5 ;  /* 0x0003740501007387 */ /* 0x0003e20000100800 */
[----:B0-----:R-:W-:Y:S02]  /*23f0*/  VIADD R4, R2, 0x80 ;  /* 0x0000008002047836 */ /* 0x001fe40000000000 */
[----:B-1----:R-:W-:-:S03]  /*2400*/  IMAD.MOV.U32 R5, RZ, RZ, 0x40000040 ;  /* 0x40000040ff057424 */ /* 0x002fc600078e00ff */
[----:B------:R-:W-:Y:S02]  /*2410*/  R2UR UR10, R4 ;  /* 0x00000000040a72ca */ /* 0x000fe400000e0000 */
[----:B------:R-:W-:Y:S01]  /*2420*/  R2UR UR11, R5 ;  /* 0x00000000050b72ca */ /* 0x000fe200000e0000 */
[----:B------:R-:W-:Y:S01]  /*2430*/  UIADD3 UR8, UR16, 0x2, URZ ;  /* 0x0000000210087890 */ /* 0x000fe2000fffe03f */
        /* <DEDUP_REMOVED lines=60> */
[----:B------:R-:W-:Y:S01]  /*2800*/  STL [R1+0x394], R21 ;  /* 0x0003941501007387 */ /* 0x000fe20000100800 */
[----:B------:R-:W-:-:S03]  /*2810*/  WARPGROUP.DEPBAR.LE gsb0, 0x0 ;  /* 0x00008000000079c5 */ /* 0x000fc60000010000 */
        /* <DEDUP_REMOVED lines=38> */
[----:B------:R-:W-:Y:S04]  /*2a80*/  STL.128 [R1+0x230], R24 ;  /* 0x0002301801007387 */ /* 0x000fe80000100c00 */
        /* <DEDUP_REMOVED lines=30> */
[----:B------:R0:W-:Y:S01]  /*2c70*/  STL.128 [R1+0x420], R148 ;  /* 0x0004209401007387 */ /* 0x0001e20000100c00 */
[----:B------:R-:W-:Y:S01]  /*2c80*/  UMOV UR9, 0x40000040 ;  /* 0x4000004000097882 */ /* 0x000fe20000000000 */
[----:B0-----:R-:W-:-:S06]  /*2c90*/  WARPGROUP.ARRIVE ;  /* 0x00000000000079c5 */ /* 0x001fcc0000000000 */
[----:B------:R-:W-:Y:S01]  /*2ca0*/  HGMMA.64x256x16.F32 R24, gdesc[UR8].tnspB, R24, gsb0 ;  /* 0x43e00000081879f0 */ /* 0x000fe20008000818 */
[----:B------:R-:W-:Y:S02]  /*2cb0*/  VIADD R4, R2, 0x100 ;  /* 0x0000010002047836 */ /* 0x000fe40000000000 */
[----:B------:R-:W-:-:S03]  /*2cc0*/  IMAD.MOV.U32 R5, RZ, RZ, 0x40000040 ;  /* 0x40000040ff057424 */ /* 0x000fc600078e00ff */
[----:B------:R-:W-:Y:S02]  /*2cd0*/  R2UR UR14, R4 ;  /* 0x00000000040e72ca */ /* 0x000fe400000e0000 */
[----:B------:R-:W-:Y:S01]  /*2ce0*/  R2UR UR15, R5 ;  /* 0x00000000050f72ca */ /* 0x000fe200000e0000 */
[----:B------:R-:W-:Y:S01]  /*2cf0*/  UIADD3 UR12, UR16, 0x4, URZ ;  /* 0x00000004100c7890 */ /* 0x000fe2000fffe03f */
[----:B------:R-:W-:Y:S01]  /*2d00*/  UMOV UR13, 0x40000040 ;  /* 0x40000040000d7882 */ /* 0x000fe20000000000 */
[----:B------:R-:W-:Y:S02]  /*2d10*/  VIADD R2, R2, 0x180 ;  /* 0x0000018002027836 */ /* 0x000fe40000000000 */
[----:B------:R-:W-:-:S03]  /*2d20*/  IMAD.MOV.U32 R3, RZ, RZ, 0x40000040 ;  /* 0x40000040ff037424 */ /* 0x000fc600078e00ff */
[----:B------:R-:W-:Y:S02]  /*2d30*/  R2UR UR18, R2 ;  /* 0x00000000021272ca */ /* 0x000fe400000e0000 */
[----:B------:R-:W-:Y:S01]  /*2d40*/  R2UR UR19, R3 ;  /* 0x00000000031372ca */ /* 0x000fe200000e0000 */
[----:B------:R-:W-:Y:S01]  /*2d50*/  UIADD3 UR16, UR16, 0x6, URZ ;  /* 0x0000000610107890 */ /* 0x000fe2000fffe03f */
[----:B------:R-:W-:Y:S01]  /*2d60*/  UMOV UR17, 0x40000040 ;  /* 0x4000004000117882 */ /* 0x000fe20000000000 */
[----:B------:R-:W-:Y:S02]  /*2d70*/  WARPGROUP.DEPBAR.LE gsb0, 0x0 ;  /* 0x00008000000079c5 */ /* 0x000fe40000010000 */
        /* <DEDUP_REMOVED lines=31> */
[----:B------:R0:W-:Y:S02]  /*2f70*/  STL.128 [R1+0x420], R148 ;  /* 0x0004209401007387 */ /* 0x0001e40000100c00 */
[----:B0-----:R-:W-:-:S06]  /*2f80*/  WARPGROUP.ARRIVE ;  /* 0x00000000000079c5 */ /* 0x001fcc0000000000 */
[----:B------:R-:W-:Y:S03]  /*2f90*/  HGMMA.64x256x16.F32 R24, gdesc[UR12].tnspB, R24, gsb0 ;  /* 0x43e000000c1879f0 */ /* 0x000fe60008000818 */
        /* <DEDUP_REMOVED lines=37> */
[----:B------:R-:W2:Y:S04]  /*31f0*/  LDL R2, [R1+0x230] ;  /* 0x0002300001027983 */ /* 0x000ea80000100800 */
        /* <DEDUP_REMOVED lines=10> */
[----:B------:R0:W-:Y:S04]  /*32a0*/  STL.128 [R1+0x2e0], R68 ;  /* 0x0002e04401007387 */ /* 0x0001e80000100c00 */
        /* <DEDUP_REMOVED lines=18> */
[----:B------:R-:W-:Y:S04]  /*33d0*/  STL.128 [R1+0x410], R144 ;  /* 0x0004109001007387 */ /* 0x000fe80000100c00 */
[----:B------:R-:W-:Y:S04]  /*33e0*/  STL.128 [R1+0x420], R148 ;  /* 0x0004209401007387 */ /* 0x000fe80000100c00 */
[----:B0-----:R-:W2:Y:S04]  /*33f0*/  LDL R68, [R1+0x234] ;  /* 0x0002340001447983 */ /* 0x001ea80000100800 */
[----:B------:R-:W2:Y:S04]  /*3400*/  LDL R70, [R1+0x238] ;  /* 0x0002380001467983 */ /* 0x000ea80000100800 */
[----:B-1----:R-:W2:Y:S04]  /*3410*/  LDL R72, [R1+0x23c] ;  /* 0x00023c0001487983 */ /* 0x002ea80000100800 */
[----:B------:R-:W2:Y:S04]  /*3420*/  LDL R74, [R1+0x244] ;  /* 0x00024400014a7983 */ /* 0x000ea80000100800 */
[----:B---3--:R-:W3:Y:S04]  /*3430*/  LDL R76, [R1+0x248] ;  /* 0x00024800014c7983 */ /* 0x008ee80000100800 */
[----:B------:R-:W3:Y:S04]  /*3440*/  LDL R78, [R1+0x24c] ;  /* 0x00024c00014e7983 */ /* 0x000ee80000100800 */
[----:B------:R-:W3:Y:S04]  /*3450*/  LDL R6, [R1+0x250] ;  /* 0x0002500001067983 */ /* 0x000ee80000100800 */
[----:B----4-:R-:W4:Y:S04]  /*3460*/  LDL R80, [R1+0x254] ;  /* 0x0002540001507983 */ /* 0x010f280000100800 */
[----:B------:R-:W4:Y:S04]  /*3470*/  LDL R82, [R1+0x258] ;  /* 0x0002580001527983 */ /* 0x000f280000100800 */
[----:B-----5:R-:W5:Y:S04]  /*3480*/  LDL R84, [R1+0x25c] ;  /* 0x00025c0001547983 */ /* 0x020f680000100800 */
        /* <DEDUP_REMOVED lines=117> */
[----:B------:R-:W0:Y:S01]  /*3be0*/  S2R R233, SR_TID.X ;  /* 0x0000000000e97919 */ /* 0x000e220000002100 */
[----:B------:R-:W-:-:S05]  /*3bf0*/  LOP3.LUT R229, R229, 0xffffff80, RZ, 0xc0, !PT ;  /* 0xffffff80e5e57812 */ /* 0x000fca00078ec0ff */
[----:B------:R-:W-:Y:S01]  /*3c00*/  IMAD.IADD R229, R18, 0x1, -R229 ;  /* 0x0000000112e57824 */ /* 0x000fe200078e0ae5 */
[----:B--2---:R1:W-:Y:S04]  /*3c10*/  STL [R1+0x230], R2 ;  /* 0x0002300201007387 */ /* 0x0043e80000100800 */
[----:B------:R-:W-:Y:S04]  /*3c20*/  STL [R1+0x234], R68 ;  /* 0x0002344401007387 */ /* 0x000fe80000100800 */
[----:B------:R-:W-:Y:S01]  /*3c30*/  STL [R1+0x238], R70 ;  /* 0x0002384601007387 */ /* 0x000fe20000100800 */
[----:B-1----:R-:W-:-:S03]  /*3c40*/  SHF.R.S32.HI R2, RZ, 0x1f, R229 ;  /* 0x0000001fff027819 */ /* 0x002fc600000114e5 */
[----:B------:R-:W-:Y:S04]  /*3c50*/  STL [R1+0x23c], R72 ;  /* 0x00023c4801007387 */ /* 0x000fe80000100800 */
[----:B------:R-:W-:Y:S04]  /*3c60*/  STL [R1+0x244], R74 ;  /* 0x0002444a01007387 */ /* 0x000fe80000100800 */
[----:B---3--:R-:W-:Y:S04]  /*3c70*/  STL [R1+0x248], R76 ;  /* 0x0002484c01007387 */ /* 0x008fe80000100800 */
[----:B------:R-:W-:Y:S01]  /*3c80*/  STL [R1+0x24c], R78 ;  /* 0x00024c4e01007387 */ /* 0x000fe20000100800 */
[----:B0-----:R-:W-:-:S03]  /*3c90*/  LOP3.LUT R233, R233, 0x7f, RZ, 0xc0, !PT ;  /* 0x0000007fe9e97812 */ /* 0x001fc600078ec0ff */
[----:B------:R-:W-:Y:S04]  /*3ca0*/  STL [R1+0x250], R6 ;  /* 0x0002500601007387 */ /* 0x000fe80000100800 */
[----:B----4-:R-:W-:Y:S04]  /*3cb0*/  STL [R1+0x254], R80 ;  /* 0x0002545001007387 */ /* 0x010fe80000100800 */
[----:B------:R-:W-:Y:S04]  /*3cc0*/  STL [R1+0x258], R82 ;  /* 0x0002585201007387 */ /* 0x000fe80000100800 */
        /* <DEDUP_REMOVED lines=117> */
[----:B------:R-:W-:Y:S06]  /*4420*/  BAR.ARV 0xf, 0x100 ;  /* 0x03c4000000007b1d */ /* 0x000fec0000002000 */
[----:B0-----:R-:W-:Y:S01]  /*4430*/  LEA.HI R3, R2, R229, RZ, 0x2 ;  /* 0x000000e502037211 */ /* 0x001fe200078f10ff */
[----:B------:R0:W-:Y:S01]  /*4440*/  STL [R1+0x240], R4 ;  /* 0x0002400401007387 */ /* 0x0001e20000100800 */
[----:B------:R-:W-:-:S02]  /*4450*/  ISETP.NE.AND P1, PT, R233, RZ, PT ;  /* 0x000000ffe900720c */ /* 0x000fc40003f25270 */
[--C-:B0-----:R-:W-:Y:S02]  /*4460*/  SHF.R.S32.HI R4, RZ, 0x2, R3.reuse ;  /* 0x00000002ff047819 */ /* 0x101fe40000011403 */
[----:B------:R-:W-:-:S04]  /*4470*/  SHF.R.S32.HI R3, RZ, 0x1f, R3 ;  /* 0x0000001fff037819 */ /* 0x000fc80000011403 */
[----:B------:R-:W-:Y:S01]  /*4480*/  LEA.HI R3, R3, R4, RZ, 0x3 ;  /* 0x0000000403037211 */ /* 0x000fe200078f18ff */
[----:B------:R-:W-:Y:S01]  /*4490*/  VIADD R231, R231, 0xfffffffe ;  /* 0xfffffffee7e77836 */ /* 0x000fe20000000000 */
[----:B------:R-:W-:Y:S02]  /*44a0*/  LEA.HI R2, R2, R229, RZ, 0x5 ;  /* 0x000000e502027211 */ /* 0x000fe400078f28ff */
[----:B------:R-:W-:Y:S01]  /*44b0*/  LOP3.LUT R3, R3, 0xfffffff8, RZ, 0xc0, !PT ;  /* 0xfffffff803037812 */ /* 0x000fe200078ec0ff */
[----:B------:R-:W-:Y:S01]  /*44c0*/  BSSY B0, `(.L_x_5000) ;  /* 0x000000a000007945 */ /* 0x000fe20003800000 */
[----:B------:R-:W-:Y:S02]  /*44d0*/  ISETP.GE.AND P0, PT, R231, R0, PT ;  /* 0x00000000e700720c */ /* 0x000fe40003f06270 */
[----:B------:R-:W-:Y:S01]  /*44e0*/  SHF.R.S32.HI R2, RZ, 0x5, R2 ;  /* 0x00000005ff027819 */ /* 0x000fe20000011402 */
[----:B------:R-:W-:Y:S01]  /*44f0*/  IMAD.IADD R3, R4, 0x1, -R3 ;  /* 0x0000000104037824 */ /* 0x000fe200078e0a03 */
[----:B------:R-:W-:Y:S09]  /*4500*/  @P1 BRA `(.L_x_5001) ;  /* 0x0000000000141947 */ /* 0x000ff20003800000 */
[----:B------:R-:W2:Y:S02]  /*4510*/  LDL R4, [R1+0x1e8] ;  /* 0x0001e80001047983 */ /* 0x000ea40000100800 */
[----:B--2---:R-:W-:-:S05]  /*4520*/  LEA R4, R4, UR21, 0x3 ;  /* 0x0000001504047c11 */ /* 0x004fca000f8e18ff */
[----:B------:R-:W-:-:S05]  /*4530*/  VIADD R4, R4, 0x38860 ;  /* 0x0003886004047836 */ /* 0x000fca0000000000 */
[----:B------:R-:W-:-:S04]  /*4540*/  PRMT R4, RZ, 0x654, R4 ;  /* 0x00000654ff047816 */ /* 0x000fc80000000004 */
[----:B------:R0:W-:Y:S03]  /*4550*/  SYNCS.ARRIVE.TRANS64.RED.A1T0 RZ, [R4+URZ], RZ ;  /* 0x000000ff04ff79a7 */ /* 0x0001e6000810043f */
.L_x_5001:
[----:B------:R-:W-:Y:S05]  /*4560*/  BSYNC B0 ;  /* 0x0000000000007941 */ /* 0x000fea0003800000 */
.L_x_5000:
[----:B------:R-:W-:Y:S01]  /*4570*/  IMAD R152, R2, 0x10, R3 ;  /* 0x0000001002987824 */ /* 0x000fe200078e0203 */
[----:B------:R-:W-:Y:S06]  /*4580*/  @!P0 BRA `(.L_x_5002) ;  /* 0x0000003c00608947 */ /* 0x000fec0003800000 */
.L_x_5005:
[----:B------:R-:W2:Y:S04]  /*4590*/  LDL R153, [R1+0x1e8] ;  /* 0x0001e80001997983 */ /* 0x000ea80000100800 */
[----:B0-----:R-:W3:Y:S04]  /*45a0*/  LDL.64 R46, [R1+0x240] ;  /* 0x00024000012e7983 */ /* 0x001ee80000100a00 */
[----:B------:R-:W4:Y:S04]  /*45b0*/  LDL.64 R48, [R1+0x250] ;  /* 0x0002500001307983 */ /* 0x000f280000100a00 */
[----:B------:R-:W5:Y:S04]  /*45c0*/  LDL.64 R50, [R1+0x260] ;  /* 0x0002600001327983 */ /* 0x000f680000100a00 */
        /* <DEDUP_REMOVED lines=56> */
[----:B-1----:R-:W5:Y:S04]  /*4950*/  LDL.64 R2, [R1+0x3e8] ;  /* 0x0003e80001027983 */ /* 0x002f680000100a00 */
[----:B------:R-:W5:Y:S04]  /*4960*/  LDL.64 R10, [R1+0x3f8] ;  /* 0x0003f800010a7983 */ /* 0x000f680000100a00 */
[----:B------:R-:W5:Y:S04]  /*4970*/  LDL.64 R8, [R1+0x408] ;  /* 0x0004080001087983 */ /* 0x000f680000100a00 */
[----:B------:R-:W5:Y:S04]  /*4980*/  LDL.64 R6, [R1+0x418] ;  /* 0x0004180001067983 */ /* 0x000f680000100a00 */
[----:B0-----:R-:W5:Y:S01]  /*4990*/  LDL.64 R4, [R1+0x428] ;  /* 0x0004280001047983 */ /* 0x001f620000100a00 */
[----:B--2---:R-:W-:-:S05]  /*49a0*/  IMAD R40, R153, 0x40, R152 ;  /* 0x0000004099287824 */ /* 0x004fca00078e0298 */
[----:B------:R-:W-:Y:S01]  /*49b0*/  LEA R40, R40, UR21, 0x2 ;  /* 0x0000001528287c11 */ /* 0x000fe2000f8e10ff */
[----:B------:R-:W-:Y:S06]  /*49c0*/  BAR.SYNC.DEFER_BLOCKING 0xe, 0x100 ;  /* 0x0384000000007b1d */ /* 0x000fec0000010000 */
[----:B------:R-:W3:Y:S04]  /*49d0*/  LDS R43, [R40+0x38400] ;  /* 0x03840000282b7984 */ /* 0x000ee80000000800 */
[----:B------:R0:W1:Y:S01]  /*49e0*/  LDS R42, [R40+0x38420] ;  /* 0x03842000282a7984 */ /* 0x0000620000000800 */
[C---:B---3--:R-:W-:Y:S01]  /*49f0*/  FMUL.FTZ R47, R43.reuse, R47 ;  /* 0x0000002f2b2f7220 */ /* 0x048fe20000410000 */
[C---:B------:R-:W-:Y:S01]  /*4a00*/  FMUL.FTZ R46, R43.reuse, R46 ;  /* 0x0000002e2b2e7220 */ /* 0x040fe20000410000 */
[C---:B----4-:R-:W-:Y:S01]  /*4a10*/  FMUL.FTZ R49, R43.reuse, R49 ;  /* 0x000000312b317220 */ /* 0x050fe20000410000 */
[C---:B------:R-:W-:Y:S01]  /*4a20*/  FMUL.FTZ R48, R43.reuse, R48 ;  /* 0x000000302b307220 */ /* 0x040fe20000410000 */
[C---:B-----5:R-:W-:Y:S01]  /*4a30*/  FMUL.FTZ R51, R43.reuse, R51 ;  /* 0x000000332b337220 */ /* 0x060fe20000410000 */
[C---:B------:R-:W-:Y:S01]  /*4a40*/  FMUL.FTZ R50, R43.reuse, R50 ;  /* 0x000000322b327220 */ /* 0x040fe20000410000 */
        /* <DEDUP_REMOVED lines=53> */
[----:B------:R-:W-:Y:S01]  /*4da0*/  FMUL.FTZ R104, R43, R104 ;  /* 0x000000682b687220 */ /* 0x000fe20000410000 */
[-C--:B0-----:R-:W-:Y:S01]  /*4db0*/  FMUL.FTZ R40, R44, R43.reuse ;  /* 0x0000002b2c287220 */ /* 0x081fe20000410000 */
[----:B------:R-:W-:Y:S01]  /*4dc0*/  FMUL.FTZ R41, R45, R43 ;  /* 0x0000002b2d297220 */ /* 0x000fe20000410000 */
[C---:B------:R-:W-:Y:S01]  /*4dd0*/  FMUL.FTZ R107, R43.reuse, R107 ;  /* 0x0000006b2b6b7220 */ /* 0x040fe20000410000 */
[----:B------:R-:W-:Y:S01]  /*4de0*/  FMUL.FTZ R106, R43, R106 ;  /* 0x0000006a2b6a7220 */ /* 0x000fe20000410000 */
[C---:B-1----:R-:W-:Y:S01]  /*4df0*/  FMUL.FTZ R109, R42.reuse, R109 ;  /* 0x0000006d2a6d7220 */ /* 0x042fe20000410000 */
[C---:B------:R-:W-:Y:S01]  /*4e00*/  FMUL.FTZ R108, R42.reuse, R108 ;  /* 0x0000006c2a6c7220 */ /* 0x040fe20000410000 */
[C---:B------:R-:W-:Y:S01]  /*4e10*/  FMUL.FTZ R111, R42.reuse, R111 ;  /* 0x0000006f2a6f7220 */ /* 0x040fe20000410000 */
[C---:B------:R-:W-:Y:S01]  /*4e20*/  FMUL.FTZ R110, R42.reuse, R110 ;  /* 0x0000006e2a6e7220 */ /* 0x040fe20000410000 */
[----:B------:R-:W-:Y:S01]  /*4e30*/  STL.64 [R1+0x240], R46 ;  /* 0x0002402e01007387 */ /* 0x000fe20000100a00 */
[C---:B------:R-:W-:Y:S01]  /*4e40*/  FMUL.FTZ R113, R42.reuse, R113 ;  /* 0x000000712a717220 */ /* 0x040fe20000410000 */
[----:B------:R-:W-:-:S02]  /*4e50*/  FMUL.FTZ R112, R42, R112 ;  /* 0x000000702a707220 */ /* 0x000fc40000410000 */
[----:B------:R-:W-:Y:S01]  /*4e60*/  STL.64 [R1+0x250], R48 ;  /* 0x0002503001007387 */ /* 0x000fe20000100a00 */
[C---:B------:R-:W-:Y:S01]  /*4e70*/  FMUL.FTZ R115, R42.reuse, R115 ;  /* 0x000000732a737220 */ /* 0x040fe20000410000 */
[C---:B------:R-:W-:Y:S02]  /*4e80*/  FMUL.FTZ R114, R42.reuse, R114 ;  /* 0x000000722a727220 */ /* 0x040fe40000410000 */
[----:B------:R-:W-:Y:S01]  /*4e90*/  STL.64 [R1+0x260], R50 ;  /* 0x0002603201007387 */ /* 0x000fe20000100a00 */
[C---:B------:R-:W-:Y:S01]  /*4ea0*/  FMUL.FTZ R117, R42.reuse, R117 ;  /* 0x000000752a757220 */ /* 0x040fe20000410000 */
[C---:B------:R-:W-:Y:S02]  /*4eb0*/  FMUL.FTZ R116, R42.reuse, R116 ;  /* 0x000000742a747220 */ /* 0x040fe40000410000 */
        /* <DEDUP_REMOVED lines=21> */
[----:B------:R0:W-:Y:S01]  /*5010*/  STL.64 [R1+0x2e0], R66 ;  /* 0x0002e04201007387 */ /* 0x0001e20000100a00 */
[C---:B------:R-:W-:Y:S01]  /*5020*/  FMUL.FTZ R133, R42.reuse, R133 ;  /* 0x000000852a857220 */ /* 0x040fe20000410000 */
[C---:B------:R-:W-:Y:S02]  /*5030*/  FMUL.FTZ R132, R42.reuse, R132 ;  /* 0x000000842a847220 */ /* 0x040fe40000410000 */
[----:B------:R1:W-:Y:S01]  /*5040*/  STL.64 [R1+0x2f0], R68 ;  /* 0x0002f04401007387 */ /* 0x0003e20000100a00 */
[C---:B------:R-:W-:Y:S01]  /*5050*/  FMUL.FTZ R39, R42.reuse, R39 ;  /* 0x000000272a277220 */ /* 0x040fe20000410000 */
[C---:B------:R-:W-:Y:S02]  /*5060*/  FMUL.FTZ R38, R42.reuse, R38 ;  /* 0x000000262a267220 */ /* 0x040fe40000410000 */
[----:B------:R2:W-:Y:S01]  /*5070*/  STL.64 [R1+0x300], R70 ;  /* 0x0003004601007387 */ /* 0x0005e20000100a00 */
        /* <DEDUP_REMOVED lines=52> */
[----:B------:R-:W-:Y:S02]  /*53c0*/  FMUL.FTZ R4, R42, R4 ;  /* 0x000000042a047220 */ /* 0x000fe40000410000 */
[----:B------:R-:W-:Y:S04]  /*53d0*/  STL.64 [R1+0x230], R40 ;  /* 0x0002302801007387 */ /* 0x000fe80000100a00 */
        /* <DEDUP_REMOVED lines=23> */
[----:B------:R3:W-:Y:S04]  /*5550*/  STL.64 [R1+0x398], R12 ;  /* 0x0003980c01007387 */ /* 0x0007e80000100a00 */
        /* <DEDUP_REMOVED lines=8> */
[----:B------:R5:W-:Y:S04]  /*55e0*/  STL.64 [R1+0x428], R4 ;  /* 0x0004280401007387 */ /* 0x000be80000100a00 */
[----:B0-----:R-:W5:Y:S04]  /*55f0*/  LDL R66, [R1+0x234] ;  /* 0x0002340001427983 */ /* 0x001f680000100800 */
[----:B-1----:R-:W5:Y:S04]  /*5600*/  LDL R68, [R1+0x238] ;  /* 0x0002380001447983 */ /* 0x002f680000100800 */
[----:B--2---:R-:W2:Y:S04]  /*5610*/  LDL R70, [R1+0x23c] ;  /* 0x00023c0001467983 */ /* 0x004ea80000100800 */
[----:B---3--:R-:W3:Y:S04]  /*5620*/  LDL R12, [R1+0x240] ;  /* 0x00024000010c7983 */ /* 0x008ee80000100800 */
[----:B------:R-:W3:Y:S04]  /*5630*/  LDL R72, [R1+0x244] ;  /* 0x0002440001487983 */ /* 0x000ee80000100800 */
[----:B------:R-:W3:Y:S04]  /*5640*/  LDL R74, [R1+0x248] ;  /* 0x00024800014a7983 */ /* 0x000ee80000100800 */
[----:B------:R-:W3:Y:S04]  /*5650*/  LDL R76, [R1+0x24c] ;  /* 0x00024c00014c7983 */ /* 0x000ee80000100800 */
[----:B----4-:R-:W4:Y:S04]  /*5660*/  LDL R2, [R1+0x250] ;  /* 0x0002500001027983 */ /* 0x010f280000100800 */
[----:B------:R-:W4:Y:S04]  /*5670*/  LDL R78, [R1+0x254] ;  /* 0x00025400014e7983 */ /* 0x000f280000100800 */
[----:B------:R-:W4:Y:S04]  /*5680*/  LDL R80, [R1+0x258] ;  /* 0x0002580001507983 */ /* 0x000f280000100800 */
        /* <DEDUP_REMOVED lines=117> */
[----:B------:R-:W-:Y:S04]  /*5de0*/  STL [R1+0x230], R40 ;  /* 0x0002302801007387 */ /* 0x000fe80000100800 */
[----:B------:R-:W-:Y:S04]  /*5df0*/  STL [R1+0x234], R66 ;  /* 0x0002344201007387 */ /* 0x000fe80000100800 */
[----:B------:R-:W-:Y:S04]  /*5e00*/  STL [R1+0x238], R68 ;  /* 0x0002384401007387 */ /* 0x000fe80000100800 */
[----:B--2---:R-:W-:Y:S04]  /*5e10*/  STL [R1+0x23c], R70 ;  /* 0x00023c4601007387 */ /* 0x004fe80000100800 */
[----:B---3--:R-:W-:Y:S04]  /*5e20*/  STL [R1+0x240], R12 ;  /* 0x0002400c01007387 */ /* 0x008fe80000100800 */
[----:B------:R-:W-:Y:S04]  /*5e30*/  STL [R1+0x244], R72 ;  /* 0x0002444801007387 */ /* 0x000fe80000100800 */
[----:B------:R-:W-:Y:S04]  /*5e40*/  STL [R1+0x248], R74 ;  /* 0x0002484a01007387 */ /* 0x000fe80000100800 */
[----:B------:R-:W-:Y:S04]  /*5e50*/  STL [R1+0x24c], R76 ;  /* 0x00024c4c01007387 */ /* 0x000fe80000100800 */
[----:B----4-:R-:W-:Y:S04]  /*5e60*/  STL [R1+0x250], R2 ;  /* 0x0002500201007387 */ /* 0x010fe80000100800 */
[----:B------:R-:W-:Y:S04]  /*5e70*/  STL [R1+0x254], R78 ;  /* 0x0002544e01007387 */ /* 0x000fe80000100800 */
[----:B------:R-:W-:Y:S04]  /*5e80*/  STL [R1+0x258], R80 ;  /* 0x0002585001007387 */ /* 0x000fe80000100800 */
        /* <DEDUP_REMOVED lines=41> */
[----:B------:R0:W-:Y:S04]  /*6120*/  STL [R1+0x300], R26 ;  /* 0x0003001a01007387 */ /* 0x0001e80000100800 */
        /* <DEDUP_REMOVED lines=74> */
[----:B------:R5:W-:Y:S04]  /*65d0*/  STL [R1+0x42c], R65 ;  /* 0x00042c4101007387 */ /* 0x000be80000100800 */
[----:B0-----:R-:W5:Y:S04]  /*65e0*/  LDL.128 R24, [R1+0x230] ;  /* 0x0002300001187983 */ /* 0x001f680000100c00 */
[----:B-1----:R-:W5:Y:S04]  /*65f0*/  LDL.128 R28, [R1+0x240] ;  /* 0x00024000011c7983 */ /* 0x002f680000100c00 */
[----:B--2---:R-:W2:Y:S04]  /*6600*/  LDL.128 R32, [R1+0x250] ;  /* 0x0002500001207983 */ /* 0x004ea80000100c00 */
[----:B---3--:R-:W2:Y:S04]  /*6610*/  LDL.128 R36, [R1+0x260] ;  /* 0x0002600001247983 */ /* 0x008ea80000100c00 */
[----:B----4-:R-:W2:Y:S04]  /*6620*/  LDL.128 R40, [R1+0x270] ;  /* 0x0002700001287983 */ /* 0x010ea80000100c00 */
[----:B-----5:R-:W2:Y:S04]  /*6630*/  LDL.128 R44, [R1+0x280] ;  /* 0x00028000012c7983 */ /* 0x020ea80000100c00 */
[----:B------:R-:W2:Y:S04]  /*6640*/  LDL.128 R48, [R1+0x290] ;  /* 0x0002900001307983 */ /* 0x000ea80000100c00 */
        /* <DEDUP_REMOVED lines=24> */
[----:B------:R-:W2:Y:S01]  /*67d0*/  LDL.128 R148, [R1+0x420] ;  /* 0x0004200001947983 */ /* 0x000ea20000100c00 */
[----:B------:R-:W-:-:S02]  /*67e0*/  VIADD R2, R153, 0x1 ;  /* 0x0000000199027836 */ /* 0x000fc40000000000 */
[----:B------:R-:W-:Y:S02]  /*67f0*/  IMAD.MOV.U32 R5, RZ, RZ, 0x40000040 ;  /* 0x40000040ff057424 */ /* 0x000fe400078e00ff */
[----:B------:R-:W-:Y:S01]  /*6800*/  IMAD.MOV.U32 R7, RZ, RZ, 0x40000040 ;  /* 0x40000040ff077424 */ /* 0x000fe200078e00ff */
[----:B------:R-:W-:Y:S01]  /*6810*/  ISETP.NE.AND P0, PT, R2, 0x2, PT ;  /* 0x000000020200780c */ /* 0x000fe20003f05270 */
[----:B------:R0:W-:Y:S01]  /*6820*/  STL [R1+0x1e8], R2 ;  /* 0x0001e80201007387 */ /* 0x0001e20000100800 */
[----:B------:R-:W-:Y:S01]  /*6830*/  R2UR UR7, R5 ;  /* 0x00000000050772ca */ /* 0x000fe200000e0000 */
[----:B------:R-:W-:Y:S01]  /*6840*/  IMAD.MOV.U32 R3, RZ, RZ, 0x40000040 ;  /* 0x40000040ff037424 */ /* 0x000fe200078e00ff */
[----:B------:R-:W-:Y:S01]  /*6850*/  R2UR UR11, R7 ;  /* 0x00000000070b72ca */ /* 0x000fe200000e0000 */
[----:B------:R-:W-:-:S03]  /*6860*/  IMAD.MOV.U32 R5, RZ, RZ, 0x40000040 ;  /* 0x40000040ff057424 */ /* 0x000fc600078e00ff */
[----:B------:R-:W-:Y:S02]  /*6870*/  R2UR UR15, R3 ;  /* 0x00000000030f72ca */ /* 0x000fe400000e0000 */
[----:B------:R-:W-:-:S03]  /*6880*/  R2UR UR19, R5 ;  /* 0x00000000051372ca */ /* 0x000fc600000e0000 */
[----:B0-----:R-:W-:-:S05]  /*6890*/  @!P0 IMAD.MOV.U32 R2, RZ, RZ, RZ ;  /* 0x000000ffff028224 */ /* 0x001fca00078e00ff */
[----:B------:R-:W-:-:S04]  /*68a0*/  LEA R4, R2, UR20, 0xc ;  /* 0x0000001402047c11 */ /* 0x000fc8000f8e60ff */
[C---:B------:R-:W-:Y:S01]  /*68b0*/  R2UR UR6, R4.reuse ;  /* 0x00000000040672ca */ /* 0x040fe200000e0000 */
[C---:B------:R-:W-:Y:S02]  /*68c0*/  VIADD R6, R4.reuse, 0x80 ;  /* 0x0000008004067836 */ /* 0x040fe40000000000 */
[C---:B------:R-:W-:Y:S02]  /*68d0*/  VIADD R2, R4.reuse, 0x100 ;  /* 0x0000010004027836 */ /* 0x040fe40000000000 */
[----:B------:R-:W-:Y:S01]  /*68e0*/  VIADD R4, R4, 0x180 ;  /* 0x0000018004047836 */ /* 0x000fe20000000000 */
[----:B------:R-:W-:Y:S02]  /*68f0*/  R2UR UR10, R6 ;  /* 0x00000000060a72ca */ /* 0x000fe400000e0000 */
[----:B------:R-:W-:Y:S02]  /*6900*/  R2UR UR14, R2 ;  /* 0x00000000020e72ca */ /* 0x000fe400000e0000 */
[----:B------:R-:W-:Y:S01]  /*6910*/  R2UR UR18, R4 ;  /* 0x00000000041272ca */ /* 0x000fe200000e0000 */
[----:B------:R-:W3:Y:S04]  /*6920*/  LDL R2, [R1+0x1f0] ;  /* 0x0001f00001027983 */ /* 0x000ee80000100800 */
[----:B------:R-:W4:Y:S01]  /*6930*/  @!P0 LDL R4, [R1+0x1ec] ;  /* 0x0001ec0001048983 */ /* 0x000f220000100800 */
[----:B--2---:R-:W-:-:S06]  /*6940*/  WARPGROUP.ARRIVE ;  /* 0x00000000000079c5 */ /* 0x004fcc0000000000 */
        /* <DEDUP_REMOVED lines=139> */
[----:B------:R-:W4:Y:S04]  /*7200*/  LDL R6, [R1+0x230] ;  /* 0x0002300001067983 */ /* 0x000f280000100800 */
[----:B0-----:R-:W4:Y:S04]  /*7210*/  LDL R70, [R1+0x234] ;  /* 0x0002340001467983 */ /* 0x001f280000100800 */
[----:B-1----:R-:W4:Y:S04]  /*7220*/  LDL R72, [R1+0x238] ;  /* 0x0002380001487983 */ /* 0x002f280000100800 */
[----:B------:R-:W4:Y:S04]  /*7230*/  LDL R74, [R1+0x23c] ;  /* 0x00023c00014a7983 */ /* 0x000f280000100800 */
[----:B------:R-:W4:Y:S04]  /*7240*/  LDL R8, [R1+0x240] ;  /* 0x0002400001087983 */ /* 0x000f280000100800 */
[----:B--2---:R-:W2:Y:S04]  /*7250*/  LDL R76, [R1+0x244] ;  /* 0x00024400014c7983 */ /* 0x004ea80000100800 */
[----:B------:R-:W2:Y:S04]  /*7260*/  LDL R78, [R1+0x248] ;  /* 0x00024800014e7983 */ /* 0x000ea80000100800 */
[----:B-----5:R-:W5:Y:S04]  /*7270*/  LDL R80, [R1+0x24c] ;  /* 0x00024c0001507983 */ /* 0x020f680000100800 */
[----:B------:R-:W5:Y:S04]  /*7280*/  LDL R10, [R1+0x250] ;  /* 0x00025000010a7983 */ /* 0x000f680000100800 */
[----:B------:R-:W5:Y:S04]  /*7290*/  LDL R82, [R1+0x254] ;  /* 0x0002540001527983 */ /* 0x000f680000100800 */
[----:B---3--:R-:W3:Y:S04]  /*72a0*/  LDL R84, [R1+0x258] ;  /* 0x0002580001547983 */ /* 0x008ee80000100800 */
[----:B------:R-:W3:Y:S04]  /*72b0*/  LDL R86, [R1+0x25c] ;  /* 0x00025c0001567983 */ /* 0x000ee80000100800 */
[----:B------:R-:W3:Y:S04]  /*72c0*/  LDL R12, [R1+0x260] ;  /* 0x00026000010c7983 */ /* 0x000ee80000100800 */
[----:B----4-:R-:W4:Y:S04]  /*72d0*/  LDL R88, [R1+0x264] ;  /* 0x0002640001587983 */ /* 0x010f280000100800 */
[----:B------:R-:W4:Y:S04]  /*72e0*/  LDL R90, [R1+0x268] ;  /* 0x00026800015a7983 */ /* 0x000f280000100800 */
        /* <DEDUP_REMOVED lines=112> */
[----:B------:R-:W4:Y:S01]  /*79f0*/  LDL R29, [R1+0x42c] ;  /* 0x00042c00011d7983 */ /* 0x000f220000100800 */
[----:B------:R-:W-:-:S03]  /*7a00*/  VIADD R2, R2, 0x1 ;  /* 0x0000000102027836 */ /* 0x000fc60000000000 */
[----:B------:R0:W-:Y:S04]  /*7a10*/  STL [R1+0x230], R6 ;  /* 0x0002300601007387 */ /* 0x0001e80000100800 */
[----:B------:R0:W-:Y:S04]  /*7a20*/  STL [R1+0x1f0], R2 ;  /* 0x0001f00201007387 */ /* 0x0001e80000100800 */
[----:B------:R0:W-:Y:S04]  /*7a30*/  STL [R1+0x234], R70 ;  /* 0x0002344601007387 */ /* 0x0001e80000100800 */
[----:B------:R0:W-:Y:S04]  /*7a40*/  STL [R1+0x238], R72 ;  /* 0x0002384801007387 */ /* 0x0001e80000100800 */
[----:B------:R0:W-:Y:S04]  /*7a50*/  STL [R1+0x23c], R74 ;  /* 0x00023c4a01007387 */ /* 0x0001e80000100800 */
[----:B------:R0:W-:Y:S04]  /*7a60*/  STL [R1+0x240], R8 ;  /* 0x0002400801007387 */ /* 0x0001e80000100800 */
[----:B--2---:R0:W-:Y:S04]  /*7a70*/  STL [R1+0x244], R76 ;  /* 0x0002444c01007387 */ /* 0x0041e80000100800 */
[----:B------:R0:W-:Y:S04]  /*7a80*/  STL [R1+0x248], R78 ;  /* 0x0002484e01007387 */ /* 0x0001e80000100800 */
[----:B-----5:R0:W-:Y:S04]  /*7a90*/  STL [R1+0x24c], R80 ;  /* 0x00024c5001007387 */ /* 0x0201e80000100800 */
[----:B------:R0:W-:Y:S04]  /*7aa0*/  STL [R1+0x250], R10 ;  /* 0x0002500a01007387 */ /* 0x0001e80000100800 */
[----:B------:R0:W-:Y:S04]  /*7ab0*/  STL [R1+0x254], R82 ;  /* 0x0002545201007387 */ /* 0x0001e80000100800 */
[----:B---3--:R0:W-:Y:S04]  /*7ac0*/  STL [R1+0x258], R84 ;  /* 0x0002585401007387 */ /* 0x0081e80000100800 */
[----:B------:R0:W-:Y:S04]  /*7ad0*/  STL [R1+0x25c], R86 ;  /* 0x00025c5601007387 */ /* 0x0001e80000100800 */
[----:B------:R0:W-:Y:S04]  /*7ae0*/  STL [R1+0x260], R12 ;  /* 0x0002600c01007387 */ /* 0x0001e80000100800 */
[----:B----4-:R0:W-:Y:S04]  /*7af0*/  STL [R1+0x264], R88 ;  /* 0x0002645801007387 */ /* 0x0101e80000100800 */
[----:B------:R0:W-:Y:S04]  /*7b00*/  STL [R1+0x268], R90 ;  /* 0x0002685a01007387 */ /* 0x0001e80000100800 */
        /* <DEDUP_REMOVED lines=112> */
[----:B------:R0:W-:Y:S01]  /*8210*/  STL [R1+0x42c], R29 ;  /* 0x00042c1d01007387 */ /* 0x0001e20000100800 */
[----:B------:R-:W-:Y:S01]  /*8220*/  @!P0 LOP3.LUT R4, R4, 0x1, RZ, 0x3c, !PT ;  /* 0x0000000104048812 */ /* 0x000fe200078e3cff */
[----:B------:R-:W-:Y:S02]  /*8230*/  BSSY B0, `(.L_x_5003) ;  /* 0x000000b000007945 */ /* 0x000fe40003800000 */
[----:B------:R0:W-:Y:S04]  /*8240*/  @!P0 STL [R1+0x1e8], RZ ;  /* 0x0001e8ff01008387 */ /* 0x0001e80000100800 */
[----:B------:R0:W-:Y:S01]  /*8250*/  @!P0 STL [R1+0x1ec], R4 ;  /* 0x0001ec0401008387 */ /* 0x0001e20000100800 */
[----:B------:R-:W-:Y:S06]  /*8260*/  BAR.ARV 0xf, 0x100 ;  /* 0x03c4000000007b1d */ /* 0x000fec0000002000 */
[----:B------:R-:W-:Y:S01]  /*8270*/  ISETP.GT.AND P0, PT, R231, R0, PT ;  /* 0x00000000e700720c */ /* 0x000fe20003f04270 */
[----:B------:R-:W-:-:S12]  /*8280*/  @P1 BRA `(.L_x_5004) ;  /* 0x0000000000141947 */ /* 0x000fd80003800000 */
[----:B0-----:R-:W2:Y:S02]  /*8290*/  LDL R2, [R1+0x1e8] ;  /* 0x0001e80001027983 */ /* 0x001ea40000100800 */
[----:B--2---:R-:W-:-:S05]  /*82a0*/  LEA R2, R2, UR21, 0x3 ;  /* 0x0000001502027c11 */ /* 0x004fca000f8e18ff */
[----:B------:R-:W-:-:S05]  /*82b0*/  VIADD R2, R2, 0x38860 ;  /* 0x0003886002027836 */ /* 0x000fca0000000000 */
[----:B------:R-:W-:-:S04]  /*82c0*/  PRMT R2, RZ, 0x654, R2 ;  /* 0x00000654ff027816 */ /* 0x000fc80000000002 */
[----:B------:R1:W-:Y:S03]  /*82d0*/  SYNCS.ARRIVE.TRANS64.RED.A1T0 RZ, [R2+URZ], RZ ;  /* 0x000000ff02ff79a7 */ /* 0x0003e6000810043f */
.L_x_5004:
[----:B------:R-:W-:Y:S05]  /*82e0*/  BSYNC B0 ;  /* 0x0000000000007941 */ /* 0x000fea0003800000 */
.L_x_5003:
[----:B------:R-:W-:Y:S01]  /*82f0*/  VIADD R231, R231, 0xffffffff ;  /* 0xffffffffe7e77836 */ /* 0x000fe20000000000 */
[----:B------:R-:W-:Y:S06]  /*8300*/  @P0 BRA `(.L_x_5005) ;  /* 0xffffffc000a00947 */ /* 0x000fec000383ffff */
.L_x_5002:
        /* <DEDUP_REMOVED lines=65> */
[----:B------:R-:W5:Y:S04]  /*8720*/  LDL R38, [R1+0x1f0] ;  /* 0x0001f00001267983 */ /* 0x000f680000100800 */
[----:B------:R-:W5:Y:S01]  /*8730*/  LDL R0, [R1+0x1e8] ;  /* 0x0001e80001007983 */ /* 0x000f620000100800 */
[----:B--2---:R-:W-:-:S05]  /*8740*/  IMAD R152, R39, 0x40, R152 ;  /* 0x0000004027987824 */ /* 0x004fca00078e0298 */
[----:B------:R-:W-:Y:S01]  /*8750*/  LEA R152, R152, UR21, 0x2 ;  /* 0x0000001598987c11 */ /* 0x000fe2000f8e10ff */
[----:B------:R-:W-:Y:S06]  /*8760*/  BAR.SYNC.DEFER_BLOCKING 0xe, 0x100 ;  /* 0x0384000000007b1d */ /* 0x000fec0000010000 */
[----:B------:R-:W-:Y:S04]  /*8770*/  LDS R39, [R152+0x38400] ;  /* 0x0384000098277984 */ /* 0x000fe80000000800 */
[----:B------:R-:W3:Y:S01]  /*8780*/  LDS R152, [R152+0x38420] ;  /* 0x0384200098987984 */ /* 0x000ee20000000800 */
[----:B------:R-:W-:Y:S01]  /*8790*/  BSSY B0, `(.L_x_5006) ;  /* 0x00000cd000007945 */ /* 0x000fe20003800000 */
[C---:B---3--:R-:W-:Y:S01]  /*87a0*/  FMUL.FTZ R19, R152.reuse, R19 ;  /* 0x0000001398137220 */ /* 0x048fe20000410000 */
[C---:B------:R-:W-:Y:S01]  /*87b0*/  FMUL.FTZ R18, R152.reuse, R18 ;  /* 0x0000001298127220 */ /* 0x040fe20000410000 */
[C---:B----4-:R-:W-:Y:S01]  /*87c0*/  FMUL.FTZ R43, R39.reuse, R43 ;  /* 0x0000002b272b7220 */ /* 0x050fe20000410000 */
[C---:B------:R-:W-:Y:S01]  /*87d0*/  FMUL.FTZ R42, R39.reuse, R42 ;  /* 0x0000002a272a7220 */ /* 0x040fe20000410000 */
[C---:B-----5:R-:W-:Y:S01]  /*87e0*/  FMUL.FTZ R45, R39.reuse, R45 ;  /* 0x0000002d272d7220 */ /* 0x060fe20000410000 */
[C---:B------:R-:W-:Y:S01]  /*87f0*/  FMUL.FTZ R44, R39.reuse, R44 ;  /* 0x0000002c272c7220 */ /* 0x040fe20000410000 */
[----:B------:R0:W-:Y:S01]  /*8800*/  STL.64 [R1+0x368], R18 ;  /* 0x0003681201007387 */ /* 0x0001e20000100a00 */
        /* <DEDUP_REMOVED lines=116> */
[C---:B0-----:R-:W-:Y:S01]  /*8f50*/  FMUL.FTZ R19, R152.reuse, R3 ;  /* 0x0000000398137220 */ /* 0x041fe20000410000 */
[C---:B------:R-:W-:Y:S01]  /*8f60*/  FMUL.FTZ R18, R152.reuse, R2 ;  /* 0x0000000298127220 */ /* 0x040fe20000410000 */
[C---:B------:R-:W-:Y:S01]  /*8f70*/  FMUL.FTZ R7, R152.reuse, R7 ;  /* 0x0000000798077220 */ /* 0x040fe20000410000 */
[C---:B------:R-:W-:Y:S01]  /*8f80*/  FMUL.FTZ R6, R152.reuse, R6 ;  /* 0x0000000698067220 */ /* 0x040fe20000410000 */
[C---:B------:R-:W-:Y:S01]  /*8f90*/  FMUL.FTZ R5, R152.reuse, R5 ;  /* 0x0000000598057220 */ /* 0x040fe20000410000 */
[----:B------:R-:W-:Y:S01]  /*8fa0*/  FMUL.FTZ R4, R152, R4 ;  /* 0x0000000498047220 */ /* 0x000fe20000410000 */
[----:B------:R-:W-:-:S02]  /*8fb0*/  VIADD R38, R38, 0x1 ;  /* 0x0000000126267836 */ /* 0x000fc40000000000 */
[----:B------:R-:W-:Y:S01]  /*8fc0*/  VIADD R0, R0, 0x1 ;  /* 0x0000000100007836 */ /* 0x000fe20000000000 */
[----:B------:R0:W-:Y:S04]  /*8fd0*/  STL.64 [R1+0x230], R42 ;  /* 0x0002302a01007387 */ /* 0x0001e80000100a00 */
        /* <DEDUP_REMOVED lines=62> */
[----:B------:R0:W-:Y:S04]  /*93c0*/  STL [R1+0x1f0], R38 ;  /* 0x0001f02601007387 */ /* 0x0001e80000100800 */
[----:B------:R0:W-:Y:S01]  /*93d0*/  STL [R1+0x1e8], R0 ;  /* 0x0001e80001007387 */ /* 0x0001e20000100800 */
[----:B------:R-:W-:Y:S06]  /*93e0*/  BAR.ARV 0xf, 0x100 ;  /* 0x03c4000000007b1d */ /* 0x000fec0000002000 */
[----:B------:R-:W-:Y:S01]  /*93f0*/  ISETP.NE.AND P0, PT, R0, 0x2, PT ;  /* 0x000000020000780c */ /* 0x000fe20003f05270 */
[----:B------:R-:W-:-:S12]  /*9400*/  IMAD.MOV.U32 R3, RZ, RZ, 0x1 ;  /* 0x00000001ff037424 */ /* 0x000fd800078e00ff */
[----:B0-----:R-:W-:Y:S05]  /*9410*/  @P0 BRA `(.L_x_5007) ;  /* 0x0000000000100947 */ /* 0x001fea0003800000 */
[----:B------:R-:W2:Y:S04]  /*9420*/  LDL R0, [R1+0x1ec] ;  /* 0x0001ec0001007983 */ /* 0x000ea80000100800 */
[----:B------:R0:W-:Y:S01]  /*9430*/  STL [R1+0x1e8], RZ ;  /* 0x0001e8ff01007387 */ /* 0x0001e20000100800 */
[----:B--2---:R-:W-:-:S05]  /*9440*/  LOP3.LUT R0, R0, 0x1, RZ, 0x3c, !PT ;  /* 0x0000000100007812 */ /* 0x004fca00078e3cff */
[----:B------:R0:W-:Y:S02]  /*9450*/  STL [R1+0x1ec], R0 ;  /* 0x0001ec0001007387 */ /* 0x0001e40000100800 */
.L_x_5007:
[----:B------:R-:W-:Y:S05]  /*9460*/  BSYNC B0 ;  /* 0x0000000000007941 */ /* 0x000fea0003800000 */
.L_x_5006:
[----:B------:R-:W-:Y:S05]  /*9470*/  BRA `(.L_x_4999) ;  /* 0x000001b000987947 */ /* 0x000fea0003800000 */
.L_x_4991:
[----:B------:R-:W3:Y:S01]  /*9480*/  LDL.LU R15, [R1+0x44c] ;  /* 0x00044c00010f7983 */ /* 0x000ee20000300800 */
[----:B--2---:R-:W1:Y:S01]  /*9490*/  LDC R0, c[0x0][0x448] ;  /* 0x00011200ff007b82 */ /* 0x004e620000000800 */
[----:B------:R-:W-:Y:S01]  /*94a0*/  MOV R56, 0x400 ;  /* 0x0000040000387802 */ /* 0x000fe20000000f00 */
[----:B------:R-:W-:Y:S01]  /*94b0*/  IMAD.MOV.U32 R10, RZ, RZ, R4 ;  /* 0x000000ffff0a7224 */ /* 0x000fe200078e0004 */
[----:B------:R-:W2:Y:S01]  /*94c0*/  S2R R5, SR_CgaCtaId ;  /* 0x0000000000057919 */ /* 0x000ea20000008800 */
[----:B------:R-:W-:Y:S02]  /*94d0*/  IMAD.MOV.U32 R8, RZ, RZ, 0x10000 ;  /* 0x00010000ff087424 */ /* 0x000fe400078e00ff */
[----:B------:R-:W-:Y:S01]  /*94e0*/  IMAD.MOV.U32 R11, RZ, RZ, 0x100 ;  /* 0x00000100ff0b7424 */ /* 0x000fe200078e00ff */
[----:B------:R-:W4:Y:S01]  /*94f0*/  S2R R3, SR_SWINHI ;  /* 0x0000000000037919 */ /* 0x000f220000002f00 */
[----:B------:R-:W5:Y:S01]  /*9500*/  LDC.64 R20, c[0x0][0xad8] ;  /* 0x0002b600ff147b82 */ /* 0x000f620000000a00 */
[----:B------:R-:W-:-:S02]  /*9510*/  IMAD.MOV.U32 R6, RZ, RZ, 0x1 ;  /* 0x00000001ff067424 */ /* 0x000fc400078e00ff */
[----:B------:R-:W-:Y:S01]  /*9520*/  IMAD.MOV.U32 R7, RZ, RZ, RZ ;  /* 0x000000ffff077224 */ /* 0x000fe200078e00ff */
[----:B0-----:R-:W-:Y:S01]  /*9530*/  STL [R1+0x70], R12 ;  /* 0x0000700c01007387 */ /* 0x001fe20000100800 */
[----:B------:R-:W-:Y:S02]  /*9540*/  IMAD.MOV.U32 R14, RZ, RZ, 0x2000 ;  /* 0x00002000ff0e7424 */ /* 0x000fe400078e00ff */
[----:B------:R-:W-:Y:S01]  /*9550*/  IMAD.MOV.U32 R46, RZ, RZ, 0x1 ;  /* 0x00000001ff2e7424 */ /* 0x000fe200078e00ff */
[----:B------:R-:W0:Y:S01]  /*9560*/  LDC R236, c[0x0][0x288] ;  /* 0x0000a200ffec7b82 */ /* 0x000e220000000800 */
[----:B------:R-:W-:Y:S01]  /*9570*/  IMAD.MOV.U32 R47, RZ, RZ, RZ ;  /* 0x000000ffff2f7224 */ /* 0x000fe200078e00ff */
[----:B------:R-:W-:Y:S04]  /*9580*/  STL.64 [R1], RZ ;  /* 0x000000ff01007387 */ /* 0x000fe80000100a00 */
[----:B------:R-:W-:Y:S01]  /*9590*/  STL.64 [R1+0x60], R46 ;  /* 0x0000602e01007387 */ /* 0x000fe20000100a00 */
[----:B-1----:R-:W-:-:S03]  /*95a0*/  ISETP.NE.AND P0, PT, R0, 0x1, PT ;  /* 0x000000010000780c */ /* 0x002fc60003f05270 */
[----:B------:R-:W-:Y:S01]  /*95b0*/  STL.64 [R1+0x38], RZ ;  /* 0x000038ff01007387 */ /* 0x000fe20000100a00 */
[----:B--2---:R-:W-:Y:S01]  /*95c0*/  LEA R56, R5, R56, 0x18 ;  /* 0x0000003805387211 */ /* 0x004fe200078ec0ff */
[----:B------:R-:W-:-:S08]  /*95d0*/  IMAD.MOV.U32 R5, RZ, RZ, 0x80 ;  /* 0x00000080ff057424 */ /* 0x000fd000078e00ff */
[----:B------:R-:W1:Y:S01]  /*95e0*/  @P0 LDC R13, c[0x0][0x44c] ;  /* 0x00011300ff0d0b82 */ /* 0x000e620000000800 */
[----:B------:R-:W-:Y:S02]  /*95f0*/  MOV R26, R56 ;  /* 0x00000038001a7202 */ /* 0x000fe40000000f00 */
[----:B----4-:R-:W-:Y:S01]  /*9600*/  MOV R27, R3 ;  /* 0x00000003001b7202 */ /* 0x010fe20000000f00 */
[----:B------:R2:W-:Y:S01]  /*9610*/  STL.128 [R1+0x20], R4 ;  /* 0x0000200401007387 */ /* 0x0005e20000100c00 */
[----:B0-----:R-:W-:Y:S02]  /*9620*/  IADD3 R237, R29, 0x1, -R236 ;  /* 0x000000011ded7810 */ /* 0x001fe40007ffe8ec */
[C---:B------:R-:W-:Y:S02]  /*9630*/  IADD3 R0, P2, R26.reuse, 0x38850, RZ ;  /* 0x000388501a007810 */ /* 0x040fe40007f5e0ff */
[----:B------:R-:W-:-:S03]  /*9640*/  IADD3 R3, P3, R26, 0x38860, RZ ;  /* 0x000388601a037810 */ /* 0x000fc60007f7e0ff */
[--C-:B--2---:R-:W-:Y:S02]  /*9650*/  IMAD.X R5, RZ, RZ, R27.reuse, P2 ;  /* 0x000000ffff057224 */ /* 0x104fe400010e061b */
[----:B------:R-:W-:Y:S02]  /*9660*/  IMAD.X R7, RZ, RZ, R27, P3 ;  /* 0x000000ffff077224 */ /* 0x000fe400018e061b */
[----:B------:R-:W-:Y:S02]  /*9670*/  IMAD.MOV.U32 R6, RZ, RZ, R3 ;  /* 0x000000ffff067224 */ /* 0x000fe400078e0003 */
[----:B------:R-:W-:Y:S02]  /*9680*/  IMAD.SHL.U32 R3, R12, 0x40, RZ ;  /* 0x000000400c037824 */ /* 0x000fe400078e00ff */
[----:B------:R-:W-:Y:S01]  /*9690*/  IMAD.MOV.U32 R4, RZ, RZ, R0 ;  /* 0x000000ffff047224 */ /* 0x000fe200078e0000 */
[----:B------:R-:W-:Y:S01]  /*96a0*/  STL.64 [R1+0x68], R6 ;  /* 0x0000680601007387 */ /* 0x000fe20000100a00 */
[----:B------:R-:W-:-:S03]  /*96b0*/  @P0 VIADD R0, R3, 0x3f ;  /* 0x0000003f03000836 */ /* 0x000fc60000000000 */
[----:B------:R1:W-:Y:S02]  /*96c0*/  STL.128 [R1+0x40], R4 ;  /* 0x0000400401007387 */ /* 0x0003e40000100c00 */
[----:B-1----:R-:W-:-:S04]  /*96d0*/  @P0 IMAD.HI.U32 R4, R0, R13, RZ ;  /* 0x0000000d00040227 */ /* 0x002fc800078e00ff */
[----:B------:R-:W-:Y:S02]  /*96e0*/  VIADD R0, R3, 0x3f ;  /* 0x0000003f03007836 */ /* 0x000fe40000000000 */
[----:B---3--:R-:W-:Y:S01]  /*96f0*/  IMAD.MOV.U32 R9, RZ, RZ, R15 ;  /* 0x000000ffff097224 */ /* 0x008fe200078e000f */
[----:B------:R0:W-:Y:S04]  /*9700*/  STL.64 [R1+0x18], R14 ;  /* 0x0000180e01007387 */ /* 0x0001e80000100a00 */
[----:B------:R1:W-:Y:S01]  /*9710*/  STL.128 [R1+0x50], R8 ;  /* 0x0000500801007387 */ /* 0x0003e20000100c00 */
[----:B0-----:R-:W-:-:S05]  /*9720*/  IADD3 R14, P1, R26, 0x38830, RZ ;  /* 0x000388301a0e7810 */ /* 0x001fca0007f3e0ff */
[----:B------:R-:W-:Y:S01]  /*9730*/  IMAD.X R15, RZ, RZ, R27, P1 ;  /* 0x000000ffff0f7224 */ /* 0x000fe200008e061b */
[----:B-1----:R-:W0:Y:S01]  /*9740*/  @P0 LDC R11, c[0x0][0x450] ;  /* 0x00011400ff0b0b82 */ /* 0x002e220000000800 */
[----:B------:R-:W-:-:S03]  /*9750*/  IADD3 R8, P2, R26, 0x38840, RZ ;  /* 0x000388401a087810 */ /* 0x000fc60007f5e0ff */
[----:B------:R1:W-:Y:S02]  /*9760*/  STL.64 [R1+0x8], R14 ;  /* 0x0000080e01007387 */ /* 0x0003e40000100a00 */
[----:B------:R-:W-:Y:S01]  /*9770*/  IMAD.X R9, RZ, RZ, R27, P2 ;  /* 0x000000ffff097224 */ /* 0x000fe200010e061b */
[----:B-----5:R-:W-:-:S04]  /*9780*/  ISETP.GE.AND P2, PT, R21, 0x1, PT ;  /* 0x000000011500780c */ /* 0x020fc80003f46270 */
[----:B------:R1:W-:Y:S04]  /*9790*/  STL.64 [R1+0x10], R8 ;  /* 0x0000100801007387 */ /* 0x0003e80000100a00 */
[----:B------:R1:W-:Y:S01]  /*97a0*/  STL.64 [R1+0x30], R8 ;  /* 0x0000300801007387 */ /* 0x0003e20000100a00 */
[----:B0-----:R-:W-:-:S05]  /*97b0*/  @P0 SHF.R.U32.HI R0, RZ, R11, R4 ;  /* 0x0000000bff000219 */ /* 0x001fca0000011604 */
[----:B------:R-:W-:-:S04]  /*97c0*/  IMAD.IADD R5, R237, 0x1, R0 ;  /* 0x00000001ed057824 */ /* 0x000fc800078e0200 */
[----:B------:R-:W-:Y:S01]  /*97d0*/  IMAD.IADD R0, R5, 0x1, R20 ;  /* 0x0000000105007824 */ /* 0x000fe200078e0214 */
[----:B-1----:R-:W-:Y:S06]  /*97e0*/  @!P2 BRA `(.L_x_5008) ;  /* 0x000000000040a947 */ /* 0x002fec0003800000 */
        /* <DEDUP_REMOVED lines=10> */
.L_x_5009:
[----:B------:R-:W-:-:S13]  /*9890*/  ISETP.NE.AND P1, PT, R21, 0x1, PT ;  /* 0x000000011500780c */ /* 0x000fda0003f25270 */
[----:B------:R-:W0:Y:S02]  /*98a0*/  @P1 LDC.64 R6, c[0x0][0xae0] ;  /* 0x0002b800ff061b82 */ /* 0x000e240000000a00 */
[----:B0-----:R-:W-:-:S05]  /*98b0*/  @P1 IMAD.HI.U32 R6, R4, R6, RZ ;  /* 0x0000000604061227 */ /* 0x001fca00078e00ff */
[----:B------:R-:W-:-:S07]  /*98c0*/  @P1 SHF.R.U32.HI R4, RZ, R7, R6 ;  /* 0x00000007ff041219 */ /* 0x000fce0000011606 */
.L_x_5010:
[----:B------:R-:W-:-:S05]  /*98d0*/  IMAD R5, R4, R21, R21 ;  /* 0x0000001504057224 */ /* 0x000fca00078e0215 */
[----:B------:R-:W-:-:S07]  /*98e0*/  VIMNMX R0, R0, R5, PT ;  /* 0x0000000500007248 */ /* 0x000fce0003fe0100 */
.L_x_5008:
[----:B------:R-:W0:Y:S01]  /*98f0*/  @P0 LDC R4, c[0x0][0x44c] ;  /* 0x00011300ff040b82 */ /* 0x000e220000000800 */
[----:B------:R-:W-:Y:S01]  /*9900*/  VIADD R0, R0, 0x3f ;  /* 0x0000003f00007836 */ /* 0x000fe20000000000 */
[----:B------:R-:W-:Y:S01]  /*9910*/  ULDC UR4, c[0x0][0xad4] ;  /* 0x0002b50000047ab9 */ /* 0x000fe20000000800 */
[C---:B------:R-:W-:Y:S02]  /*9920*/  VIADD R6, R29.reuse, 0x3f ;  /* 0x0000003f1d067836 */ /* 0x040fe40000000000 */
[----:B------:R-:W-:Y:S01]  /*9930*/  IMAD.IADD R236, R29, 0x1, -R236 ;  /* 0x000000011dec7824 */ /* 0x000fe200078e0aec */
[----:B------:R-:W-:Y:S02]  /*9940*/  SHF.R.S32.HI R5, RZ, 0x1f, R0 ;  /* 0x0000001fff057819 */ /* 0x000fe40000011400 */
[----:B------:R-:W1:Y:S01]  /*9950*/  @P0 LDC R9, c[0x0][0x450] ;  /* 0x00011400ff090b82 */ /* 0x000e620000000800 */
[----:B------:R-:W-:Y:S02]  /*9960*/  SHF.R.S32.HI R7, RZ, 0x1f, R6 ;  /* 0x0000001fff077819 */ /* 0x000fe40000011406 */
[----:B------:R-:W-:-:S02]  /*9970*/  LEA.HI R5, R5, R0, RZ, 0x6 ;  /* 0x0000000005057211 */ /* 0x000fc400078f30ff */
[----:B------:R-:W-:Y:S02]  /*9980*/  LEA.HI R7, R7, R6, RZ, 0x6 ;  /* 0x0000000607077211 */ /* 0x000fe400078f30ff */
[----:B------:R-:W-:Y:S02]  /*9990*/  SHF.R.S32.HI R5, RZ, 0x6, R5 ;  /* 0x00000006ff057819 */ /* 0x000fe40000011405 */
[----:B------:R-:W-:-:S04]  /*99a0*/  SHF.R.S32.HI R8, RZ, 0x6, R7 ;  /* 0x00000006ff087819 */ /* 0x000fc80000011407 */
[----:B------:R-:W-:Y:S01]  /*99b0*/  VIMNMX R8, R5, R8, PT ;  /* 0x0000000805087248 */ /* 0x000fe20003fe0100 */
[----:B0-----:R-:W-:-:S05]  /*99c0*/  @P0 IMAD.HI.U32 R4, R3, R4, RZ ;  /* 0x0000000403040227 */ /* 0x001fca00078e00ff */
[----:B-1----:R-:W-:-:S05]  /*99d0*/  @P0 SHF.R.U32.HI R3, RZ, R9, R4 ;  /* 0x00000009ff030219 */ /* 0x002fca0000011604 */
        /* <DEDUP_REMOVED lines=12> */
.L_x_5012:
[----:B------:R-:W-:-:S13]  /*9aa0*/  ISETP.NE.AND P0, PT, R21, 0x1, PT ;  /* 0x000000011500780c */ /* 0x000fda0003f05270 */
[----:B------:R-:W0:Y:S02]  /*9ab0*/  @P0 LDC.64 R4, c[0x0][0xae0] ;  /* 0x0002b800ff040b82 */ /* 0x000e240000000a00 */
[----:B0-----:R-:W-:-:S05]  /*9ac0*/  @P0 IMAD.HI.U32 R4, R3, R4, RZ ;  /* 0x0000000403040227 */ /* 0x001fca00078e00ff */
[----:B------:R-:W-:-:S07]  /*9ad0*/  @P0 SHF.R.U32.HI R3, RZ, R5, R4 ;  /* 0x00000005ff030219 */ /* 0x000fce0000011604 */
.L_x_5013:
[----:B------:R-:W-:-:S05]  /*9ae0*/  IMAD R3, R3, R21, RZ ;  /* 0x0000001503037224 */ /* 0x000fca00078e02ff */
[----:B------:R-:W-:-:S07]  /*9af0*/  VIMNMX R0, R0, R3, !PT ;  /* 0x0000000300007248 */ /* 0x000fce0007fe0100 */
.L_x_5011:
        /* <DEDUP_REMOVED lines=39> */
.L_x_5014:
[----:B------:R-:W-:Y:S01]  /*9d70*/  IMAD R157, R10, R182, R157 ;  /* 0x000000b60a9d7224 */ /* 0x000fe200078e029d */
[----:B------:R-:W-:-:S04]  /*9d80*/  PRMT R3, RZ, 0x7610, R3 ;  /* 0x00007610ff037816 */ /* 0x000fc80000000003 */
[----:B------:R-:W-:-:S04]  /*9d90*/  VIADDMNMX R182, R157, R182, R8, PT ;  /* 0x000000b69db67246 */ /* 0x000fc80003800108 */
[----:B------:R-:W-:-:S13]  /*9da0*/  ISETP.GT.AND P0, PT, R182, R157, PT ;  /* 0x0000009db600720c */ /* 0x000fda0003f04270 */
[----:B------:R-:W-:Y:S05]  /*9db0*/  @!P0 BRA `(.L_x_4999) ;  /* 0x000001a800488947 */ /* 0x000fea0003800000 */
[----:B------:R-:W-:Y:S01]  /*9dc0*/  SHF.R.S32.HI R3, RZ, 0x1f, R18 ;  /* 0x0000001fff037819 */ /* 0x000fe20000011412 */
[----:B------:R-:W-:Y:S01]  /*9dd0*/  VIADD R9, R56, 0x400 ;  /* 0x0000040038097836 */ /* 0x000fe20000000000 */
[----:B------:R-:W-:Y:S01]  /*9de0*/  IADD3 R12, P0, R26, 0x38400, RZ ;  /* 0x000384001a0c7810 */ /* 0x000fe20007f1e0ff */
[C---:B------:R-:W-:Y:S01]  /*9df0*/  VIADD R10, R56.reuse, 0x26400 ;  /* 0x00026400380a7836 */ /* 0x040fe20000000000 */
[----:B------:R-:W-:Y:S01]  /*9e00*/  LEA.HI R46, R3, R18, RZ, 0x7 ;  /* 0x00000012032e7211 */ /* 0x000fe200078f38ff */
[----:B------:R-:W-:Y:S01]  /*9e10*/  VIADD R8, R56, 0x22400 ;  /* 0x0002240038087836 */ /* 0x000fe20000000000 */
[----:B------:R-:W-:Y:S01]  /*9e20*/  STL [R1+0x94], R18 ;  /* 0x0000941201007387 */ /* 0x000fe20000100800 */
[----:B------:R-:W-:Y:S01]  /*9e30*/  IMAD.MOV.U32 R4, RZ, RZ, 0x1 ;  /* 0x00000001ff047424 */ /* 0x000fe200078e00ff */
[----:B------:R-:W-:Y:S01]  /*9e40*/  SHF.R.S32.HI R70, RZ, 0x7, R46 ;  /* 0x00000007ff467819 */ /* 0x000fe2000001142e */
[----:B------:R-:W-:Y:S01]  /*9e50*/  IMAD.MOV.U32 R5, RZ, RZ, RZ ;  /* 0x000000ffff057224 */ /* 0x000fe200078e00ff */
[----:B------:R-:W-:Y:S01]  /*9e60*/  SHF.R.U32.HI R10, RZ, 0x4, R10 ;  /* 0x00000004ff0a7819 */ /* 0x000fe2000001160a */
[----:B------:R-:W-:Y:S01]  /*9e70*/  IMAD.MOV.U32 R6, RZ, RZ, 0x1 ;  /* 0x00000001ff067424 */ /* 0x000fe200078e00ff */
[----:B------:R-:W-:Y:S01]  /*9e80*/  SHF.R.U32.HI R8, RZ, 0x4, R8 ;  /* 0x00000004ff087819 */ /* 0x000fe20000011608 */
[----:B------:R-:W0:Y:S01]  /*9e90*/  SHFL.IDX PT, R0, R70, RZ, 0x1f ;  /* 0x00001fff46007589 */ /* 0x000e2200000e0000 */
[----:B------:R-:W-:Y:S01]  /*9ea0*/  IMAD.MOV.U32 R7, RZ, RZ, RZ ;  /* 0x000000ffff077224 */ /* 0x000fe200078e00ff */
[----:B------:R-:W-:Y:S01]  /*9eb0*/  LOP3.LUT R10, R10, 0x3fff, RZ, 0xc0, !PT ;  /* 0x00003fff0a0a7812 */ /* 0x000fe200078ec0ff */
[----:B------:R-:W-:Y:S01]  /*9ec0*/  IMAD.X R13, RZ, RZ, R27, P0 ;  /* 0x000000ffff0d7224 */ /* 0x000fe200000e061b */
[----:B------:R-:W-:Y:S01]  /*9ed0*/  LOP3.LUT R8, R8, 0x3fff, RZ, 0xc0, !PT ;  /* 0x00003fff08087812 */ /* 0x000fe200078ec0ff */
[----:B------:R-:W-:Y:S01]  /*9ee0*/  IMAD.MOV.U32 R11, RZ, RZ, 0x40000040 ;  /* 0x40000040ff0b7424 */ /* 0x000fe200078e00ff */
[----:B------:R1:W-:Y:S02]  /*9ef0*/  STL.128 [R1+0x80], R4 ;  /* 0x0000800401007387 */ /* 0x0003e40000100c00 */
[----:B------:R-:W-:-:S02]  /*9f00*/  LOP3.LUT R8, R8, 0x10000, RZ, 0xfc, !PT ;  /* 0x0001000008087812 */ /* 0x000fc400078efcff */
[----:B------:R2:W-:Y:S01]  /*9f10*/  STL.64 [R1+0x78], R12 ;  /* 0x0000780c01007387 */ /* 0x0005e20000100a00 */
[----:B-1----:R-:W-:Y:S01]  /*9f20*/  LOP3.LUT R4, R10, 0x10000, RZ, 0xfc, !PT ;  /* 0x000100000a047812 */ /* 0x002fe200078efcff */
[----:B------:R-:W-:Y:S01]  /*9f30*/  IMAD.MOV.U32 R5, RZ, RZ, 0x40000040 ;  /* 0x40000040ff057424 */ /* 0x000fe200078e00ff */
[----:B0-----:R-:W-:Y:S01]  /*9f40*/  LEA.HI R3, R0, R0, RZ, 0x1 ;  /* 0x0000000000037211 */ /* 0x001fe200078f08ff */
[----:B------:R-:W-:Y:S02]  /*9f50*/  IMAD.MOV.U32 R7, RZ, RZ, 0x40000040 ;  /* 0x40000040ff077424 */ /* 0x000fe400078e00ff */
[----:B--2---:R-:W-:Y:S01]  /*9f60*/  IMAD.MOV.U32 R13, RZ, RZ, 0x40000040 ;  /* 0x40000040ff0d7424 */ /* 0x004fe200078e00ff */
[----:B------:R-:W-:-:S05]  /*9f70*/  LOP3.LUT R3, R3, 0x6, RZ, 0xc0, !PT ;  /* 0x0000000603037812 */ /* 0x000fca00078ec0ff */
[----:B------:R-:W-:Y:S02]  /*9f80*/  IMAD.IADD R0, R0, 0x1, -R3 ;  /* 0x0000000100007824 */ /* 0x000fe400078e0a03 */
[----:B------:R-:W-:Y:S02]  /*9f90*/  VIADD R3, R56, 0x20400 ;  /* 0x0002040038037836 */ /* 0x000fe40000000000 */
[--C-:B------:R-:W-:Y:S01]  /*9fa0*/  IMAD R0, R0, 0x8000, R9.reuse ;  /* 0x0000800000007824 */ /* 0x100fe200078e0209 */
[----:B------:R-:W-:Y:S02]  /*9fb0*/  SHF.R.U32.HI R9, RZ, 0x4, R9 ;  /* 0x00000004ff097819 */ /* 0x000fe40000011609 */
[----:B------:R-:W-:Y:S02]  /*9fc0*/  SHF.R.U32.HI R3, RZ, 0x4, R3 ;  /* 0x00000004ff037819 */ /* 0x000fe40000011603 */
[----:B------:R-:W-:Y:S02]  /*9fd0*/  SHF.R.U32.HI R0, RZ, 0x4, R0 ;  /* 0x00000004ff007819 */ /* 0x000fe40000011600 */
[----:B------:R-:W-:-:S02]  /*9fe0*/  LOP3.LUT R9, R9, 0x3fff, RZ, 0xc0, !PT ;  /* 0x00003fff09097812 */ /* 0x000fc400078ec0ff */
[----:B------:R-:W-:Y:S02]  /*9ff0*/  LOP3.LUT R3, R3, 0x3fff, RZ, 0xc0, !PT ;  /* 0x00003fff03037812 */ /* 0x000fe400078ec0ff */
[----:B------:R-:W-:Y:S02]  /*a000*/  LOP3.LUT R0, R0, 0x3fff, RZ, 0xc0, !PT ;  /* 0x00003fff00007812 */ /* 0x000fe400078ec0ff */
[----:B------:R-:W-:Y:S01]  /*a010*/  LOP3.LUT R6, R9, 0x10000, RZ, 0xfc, !PT ;  /* 0x0001000009067812 */ /* 0x000fe200078efcff */
[----:B------:R-:W-:Y:S01]  /*a020*/  IMAD.MOV.U32 R9, RZ, RZ, 0x40000040 ;  /* 0x40000040ff097424 */ /* 0x000fe200078e00ff */
[----:B------:R-:W-:Y:S02]  /*a030*/  LOP3.LUT R12, R3, 0x10000, RZ, 0xfc, !PT ;  /* 0x00010000030c7812 */ /* 0x000fe400078efcff */
[----:B------:R-:W-:Y:S01]  /*a040*/  LOP3.LUT R10, R0, 0x2000000, RZ, 0xfc, !PT ;  /* 0x02000000000a7812 */ /* 0x000fe200078efcff */
[----:B------:R0:W-:Y:S01]  /*a050*/  STL.128 [R1+0xb0], R4 ;  /* 0x0000b00401007387 */ /* 0x0001e20000100c00 */
[----:B------:R-:W-:-:S03]  /*a060*/  VIADD R0, R56, 0x36400 ;  /* 0x0003640038007836 */ /* 0x000fc60000000000 */
[----:B------:R0:W-:Y:S02]  /*a070*/  STL.64 [R1+0x98], R12 ;  /* 0x0000980c01007387 */ /* 0x0001e40000100a00 */
[----:B------:R-:W-:Y:S01]  /*a080*/  LOP3.LUT P0, RZ, R0, 0x3ff, RZ, 0xc0, !PT ;  /* 0x000003ff00ff7812 */ /* 0x000fe2000780c0ff */
[----:B------:R-:W-:Y:S01]  /*a090*/  IMAD.MOV.U32 R0, RZ, RZ, R18 ;  /* 0x000000ffff007224 */ /* 0x000fe200078e0012 */
[----:B------:R0:W-:Y:S11]  /*a0a0*/  STL.128 [R1+0xa0], R8 ;  /* 0x0000a00801007387 */ /* 0x0001f60000100c00 */
[----:B------:R-:W-:Y:S05]  /*a0b0*/  @!P0 BRA `(.L_x_5015) ;  /* 0x0000000000448947 */ /* 0x000fea0003800000 */
[----:B------:R-:W-:Y:S01]  /*a0c0*/  MOV R0, 0x0 ;  /* 0x0000000000007802 */ /* 0x000fe20000000f00 */
[----:B------:R-:W-:Y:S01]  /*a0d0*/  ULDC.64 UR4, c[0x4][0x118] ;  /* 0x0100460000047ab9 */ /* 0x000fe20000000a00 */
[----:B------:R-:W-:Y:S01]  /*a0e0*/  ULDC.64 UR6, c[0x4][0x58] ;  /* 0x0100160000067ab9 */ /* 0x000fe20000000a00 */
[----:B0-----:R-:W-:Y:S01]  /*a0f0*/  IMAD.U32 R4, RZ, RZ, UR4 ;  /* 0x00000004ff047e24 */ /* 0x001fe2000f8e00ff */
        /* <DEDUP_REMOVED lines=12> */
.L_x_5016:
[----:B------:R1:W5:Y:S02]  /*a1c0*/  LDL R0, [R1+0x94] ;  /* 0x0000940001007983 */ /* 0x0003640000100800 */
.L_x_5015:
[----:B------:R-:W2:Y:S01]  /*a1d0*/  LDL R47, [R1+0x1f4] ;  /* 0x0001f400012f7983 */ /* 0x000ea20000100800 */
[----:B-----5:R-:W-:Y:S01]  /*a1e0*/  SHF.R.S32.HI R3, RZ, 0x1f, R0 ;  /* 0x0000001fff037819 */ /* 0x020fe20000011400 */
[----:B0-----:R-:W-:Y:S01]  /*a1f0*/  IMAD.MOV.U32 R4, RZ, RZ, R19 ;  /* 0x000000ffff047224 */ /* 0x001fe200078e0013 */
[----:B------:R-:W-:Y:S01]  /*a200*/  LOP3.LUT R11, R46, 0xffffff80, RZ, 0xc0, !PT ;  /* 0xffffff802e0b7812 */ /* 0x000fe200078ec0ff */
[----:B------:R-:W0:Y:S01]  /*a210*/  S2R R13, SR_TID.X ;  /* 0x00000000000d7919 */ /* 0x000e220000002100 */
[CC--:B------:R-:W-:Y:S01]  /*a220*/  LEA.HI R8, R3.reuse, R0.reuse, RZ, 0x4 ;  /* 0x0000000003087211 */ /* 0x0c0fe200078f20ff */
[----:B------:R-:W-:Y:S01]  /*a230*/  IMAD.MOV.U32 R5, RZ, RZ, R50 ;  /* 0x000000ffff057224 */ /* 0x000fe200078e0032 */
[----:B------:R-:W-:Y:S01]  /*a240*/  LEA.HI R3, R3, R0, RZ, 0x5 ;  /* 0x0000000003037211 */ /* 0x000fe200078f28ff */
[----:B------:R-:W-:Y:S01]  /*a250*/  IMAD.MOV.U32 R6, RZ, RZ, R48 ;  /* 0x000000ffff067224 */ /* 0x000fe200078e0030 */
[----:B------:R-:W-:Y:S01]  /*a260*/  LOP3.LUT R9, R8, 0xfffffff0, RZ, 0xc0, !PT ;  /* 0xfffffff008097812 */ /* 0x000fe200078ec0ff */
[----:B------:R-:W-:Y:S01]  /*a270*/  IMAD.MOV.U32 R7, RZ, RZ, R51 ;  /* 0x000000ffff077224 */ /* 0x000fe200078e0033 */
[----:B------:R3:W-:Y:S01]  /*a280*/  STL.64 [R1+0xe0], R24 ;  /* 0x0000e01801007387 */ /* 0x0007e20000100a00 */
[----:B------:R-:W-:Y:S01]  /*a290*/  IMAD.IADD R12, R18, 0x1, -R11 ;  /* 0x00000001120c7824 */ /* 0x000fe200078e0a0b */
[----:B------:R-:W4:Y:S01]  /*a2a0*/  LDC.64 R162, c[0x0][0xad8] ;  /* 0x0002b600ffa27b82 */ /* 0x000f220000000a00 */
[----:B------:R-:W-:Y:S01]  /*a2b0*/  IMAD.IADD R9, R0, 0x1, -R9 ;  /* 0x0000000100097824 */ /* 0x000fe200078e0a09 */
[----:B------:R1:W-:Y:S01]  /*a2c0*/  STL.128 [R1+0x130], R4 ;  /* 0x0001300401007387 */ /* 0x0003e20000100c00 */
[----:B------:R-:W-:Y:S01]  /*a2d0*/  IMAD.SHL.U32 R3, R3, 0x20, RZ ;  /* 0x0000002003037824 */ /* 0x000fe200078e00ff */
[----:B------:R-:W-:Y:S01]  /*a2e0*/  LEA.HI R11, R70, R70, RZ, 0x1 ;  /* 0x00000046460b7211 */ /* 0x000fe200078f08ff */
[----:B------:R-:W-:Y:S01]  /*a2f0*/  IMAD.MOV.U32 R48, RZ, RZ, RZ ;  /* 0x000000ffff307224 */ /* 0x000fe200078e00ff */
[----:B------:R-:W-:Y:S01]  /*a300*/  SHF.R.S32.HI R10, RZ, 0x1f, R9 ;  /* 0x0000001fff0a7819 */ /* 0x000fe20000011409 */
[----:B------:R4:W-:Y:S01]  /*a310*/  STL.64 [R1+0xd8], R30 ;  /* 0x0000d81e01007387 */ /* 0x0009e20000100a00 */
[----:B------:R-:W4:Y:S01]  /*a320*/  LDC.64 R20, c[0x0][0xae0] ;  /* 0x0002b800ff147b82 */ /* 0x000f220000000a00 */
[----:B------:R-:W-:Y:S01]  /*a330*/  LOP3.LUT R3, R3, 0xfffffc00, RZ, 0xc0, !PT ;  /* 0xfffffc0003037812 */ /* 0x000fe200078ec0ff */
[----:B------:R-:W-:Y:S01]  /*a340*/  BSSY B0, `(.L_x_5017) ;  /* 0x0000045000007945 */ /* 0x000fe20003800000 */
[----:B------:R-:W-:Y:S01]  /*a350*/  LEA.HI R10, R10, R9, RZ, 0x3 ;  /* 0x000000090a0a7211 */ /* 0x000fe200078f18ff */
[----:B------:R-:W-:Y:S01]  /*a360*/  STL.U8 [R1+0xe8], RZ ;  /* 0x0000e8ff01007387 */ /* 0x000fe20000100000 */
[----:B------:R-:W-:-:S03]  /*a370*/  LOP3.LUT R11, R11, 0xfffffe, RZ, 0xc0, !PT ;  /* 0x00fffffe0b0b7812 */ /* 0x000fc600078ec0ff */
[----:B---3--:R-:W3:Y:S01]  /*a380*/  LDC.64 R24, c[0x0][0xad0] ;  /* 0x0002b400ff187b82 */ /* 0x008ee20000000a00 */
[----:B------:R-:W-:Y:S01]  /*a390*/  STL.U8 [R1+0x140], RZ ;  /* 0x000140ff01007387 */ /* 0x000fe20000100000 */
[C---:B-1----:R-:W-:Y:S01]  /*a3a0*/  LOP3.LUT R4, R10.reuse, 0xfffffff8, RZ, 0xc0, !PT ;  /* 0xfffffff80a047812 */ /* 0x042fe200078ec0ff */
[----:B------:R-:W-:Y:S02]  /*a3b0*/  IMAD.SHL.U32 R10, R10, 0x40, RZ ;  /* 0x000000400a0a7824 */ /* 0x000fe400078e00ff */
[----:B------:R-:W-:Y:S02]  /*a3c0*/  IMAD.IADD R11, R70, 0x1, -R11 ;  /* 0x00000001460b7824 */ /* 0x000fe400078e0a0b */
[----:B0-----:R-:W-:Y:S01]  /*a3d0*/  VIADD R14, R13, 0xffffff80 ;  /* 0xffffff800d0e7836 */ /* 0x001fe20000000000 */
[----:B------:R-:W-:Y:S01]  /*a3e0*/  SHF.R.S32.HI R13, RZ, 0x1f, R12 ;  /* 0x0000001fff0d7819 */ /* 0x000fe2000001140c */
[----:B------:R-:W-:Y:S01]  /*a3f0*/  IMAD.IADD R4, R9, 0x1, -R4 ;  /* 0x0000000109047824 */ /* 0x000fe200078e0a04 */
[----:B------:R-:W-:Y:S01]  /*a400*/  SHF.R.U32.HI R9, RZ, 0x1, R8 ;  /* 0x00000001ff097819 */ /* 0x000fe20000011608 */
[----:B----4-:R-:W-:Y:S01]  /*a410*/  IMAD.MOV.U32 R31, RZ, RZ, R162 ;  /* 0x000000ffff1f7224 */ /* 0x010fe200078e00a2 */
[----:B------:R-:W-:Y:S01]  /*a420*/  LEA.HI R6, R13, R12, RZ, 0x2 ;  /* 0x0000000c0d067211 */ /* 0x000fe200078f10ff */
[----:B------:R-:W-:Y:S01]  /*a430*/  IMAD.SHL.U32 R0, R4, 0x40, RZ ;  /* 0x0000004004007824 */ /* 0x000fe200078e00ff */
[----:B------:R-:W-:Y:S01]  /*a440*/  LOP3.LUT R10, R10, 0xfffffe00, RZ, 0xc0, !PT ;  /* 0xfffffe000a0a7812 */ /* 0x000fe200078ec0ff */
[----:B------:R0:W-:Y:S01]  /*a450*/  STL [R1+0xec], R14 ;  /* 0x0000ec0e01007387 */ /* 0x0001e20000100800 */
[----:B------:R-:W-:Y:S01]  /*a460*/  LOP3.LUT R5, R6, 0x7ffffffc, RZ, 0xc0, !PT ;  /* 0x7ffffffc06057812 */ /* 0x000fe200078ec0ff */
[----:B------:R-:W-:Y:S01]  /*a470*/  IMAD.MOV.U32 R50, RZ, RZ, R20 ;  /* 0x000000ffff327224 */ /* 0x000fe200078e0014 */
[--C-:B------:R-:W-:Y:S01]  /*a480*/  SHF.R.S32.HI R7, RZ, 0x2, R6.reuse ;  /* 0x00000002ff077819 */ /* 0x100fe20000011406 */
[----:B------:R-:W-:Y:S01]  /*a490*/  IMAD.MOV.U32 R51, RZ, RZ, R21 ;  /* 0x000000ffff337224 */ /* 0x000fe200078e0015 */
[----:B------:R-:W-:Y:S01]  /*a4a0*/  SHF.R.S32.HI R6, RZ, 0x1f, R6 ;  /* 0x0000001fff067819 */ /* 0x000fe20000011406 */
[----:B------:R-:W-:Y:S01]  /*a4b0*/  IMAD.IADD R8, R12, 0x1, -R5 ;  /* 0x000000010c087824 */ /* 0x000fe200078e0a05 */
[----:B------:R-:W-:-:S02]  /*a4c0*/  LOP3.LUT R0, R0, 0x1c0, RZ, 0xc0, !PT ;  /* 0x000001c000007812 */ /* 0x000fc400078ec0ff */
[----:B------:R-:W-:Y:S01]  /*a4d0*/  LEA.HI R6, R6, R7, RZ, 0x3 ;  /* 0x0000000706067211 */ /* 0x000fe200078f18ff */
[----:B------:R-:W-:Y:S01]  /*a4e0*/  IMAD R19, R11, 0x80, R8 ;  /* 0x000000800b137824 */ /* 0x000fe200078e0208 */
[----:B------:R-:W-:Y:S01]  /*a4f0*/  LOP3.LUT R9, R0, 0x8, R9, 0xf8, !PT ;  /* 0x0000000800097812 */ /* 0x000fe200078ef809 */
[----:B------:R-:W-:Y:S01]  /*a500*/  IMAD.MOV.U32 R8, RZ, RZ, R49 ;  /* 0x000000ffff087224 */ /* 0x000fe200078e0031 */
[----:B------:R-:W-:Y:S01]  /*a510*/  LOP3.LUT R6, R6, 0xfffffff8, RZ, 0xc0, !PT ;  /* 0xfffffff806067812 */ /* 0x000fe200078ec0ff */
[----:B------:R-:W-:Y:S01]  /*a520*/  IMAD.SHL.U32 R19, R19, 0x2, RZ ;  /* 0x0000000213137824 */ /* 0x000fe200078e00ff */
[----:B------:R-:W-:Y:S01]  /*a530*/  SHF.R.U32.HI R0, RZ, 0x3, R0 ;  /* 0x00000003ff007819 */ /* 0x000fe20000011600 */
[----:B---3--:R-:W-:Y:S01]  /*a540*/  IMAD.MOV.U32 R30, RZ, RZ, R25 ;  /* 0x000000ffff1e7224 */ /* 0x008fe200078e0019 */
[----:B------:R-:W-:Y:S01]  /*a550*/  LEA.HI R12, R13, R12, RZ, 0x5 ;  /* 0x0000000c0d0c7211 */ /* 0x000fe200078f28ff */
[----:B------:R-:W-:Y:S01]  /*a560*/  IMAD.IADD R7, R7, 0x1, -R6 ;  /* 0x0000000107077824 */ /* 0x000fe200078e0a06 */
[----:B------:R-:W-:Y:S01]  /*a570*/  LOP3.LUT R0, R9, R0, RZ, 0x3c, !PT ;  /* 0x0000000009007212 */ /* 0x000fe200078e3cff */
[----:B------:R-:W-:Y:S01]  /*a580*/  IMAD.MOV.U32 R9, RZ, RZ, R28 ;  /* 0x000000ffff097224 */ /* 0x000fe200078e001c */
[C---:B------:R-:W-:Y:S01]  /*a590*/  LOP3.LUT P0, RZ, R4.reuse, 0x2, RZ, 0xc0, !PT ;  /* 0x0000000204ff7812 */ /* 0x040fe2000780c0ff */
[----:B------:R-:W1:Y:S01]  /*a5a0*/  LDC R28, c[0x0][0x288] ;  /* 0x0000a200ff1c7b82 */ /* 0x000e620000000800 */
[----:B------:R-:W-:Y:S01]  /*a5b0*/  LOP3.LUT P1, RZ, R4, 0x4, RZ, 0xc0, !PT ;  /* 0x0000000404ff7812 */ /* 0x000fe2000782c0ff */
[----:B------:R-:W-:Y:S01]  /*a5c0*/  IMAD.MOV.U32 R13, RZ, RZ, 0x20 ;  /* 0x00000020ff0d7424 */ /* 0x000fe200078e00ff */
[----:B------:R-:W-:Y:S01]  /*a5d0*/  SHF.R.S32.HI R12, RZ, 0x5, R12 ;  /* 0x00000005ff0c7819 */ /* 0x000fe2000001140c */
[----:B------:R-:W-:Y:S01]  /*a5e0*/  IMAD.MOV.U32 R49, RZ, RZ, R163 ;  /* 0x000000ffff317224 */ /* 0x000fe200078e00a3 */
[----:B------:R-:W-:-:S02]  /*a5f0*/  IADD3 R3, R0, R10, R3 ;  /* 0x0000000a00037210 */ /* 0x000fc40007ffe003 */
[----:B------:R-:W-:Y:S01]  /*a600*/  IADD3 R10, P2, R16, 0x90, RZ ;  /* 0x00000090100a7810 */ /* 0x000fe20007f5e0ff */
[----:B------:R-:W3:Y:S01]  /*a610*/  LDC R6, c[0x0][0x450] ;  /* 0x00011400ff067b82 */ /* 0x000ee20000000800 */
[----:B------:R-:W-:Y:S01]  /*a620*/  IMAD R18, R12, 0x10, R7 ;  /* 0x000000100c127824 */ /* 0x000fe200078e0207 */
[----:B------:R-:W-:Y:S01]  /*a630*/  SEL R13, R13, 0xffffffe0, !P1 ;  /* 0xffffffe00d0d7807 */ /* 0x000fe20004800000 */
[----:B------:R-:W-:Y:S01]  /*a640*/  IMAD.MOV.U32 R12, RZ, RZ, 0x10 ;  /* 0x00000010ff0c7424 */ /* 0x000fe200078e00ff */
[----:B------:R4:W-:Y:S01]  /*a650*/  STL.128 [R1+0x100], R48 ;  /* 0x0001003001007387 */ /* 0x0009e20000100c00 */
[----:B0-----:R-:W-:-:S03]  /*a660*/  IMAD.WIDE.U32 R14, R3, 0x2, R26 ;  /* 0x00000002030e7825 */ /* 0x001fc600078e001a */
[----:B------:R-:W3:Y:S01]  /*a670*/  LDC.64 R4, c[0x0][0x448] ;  /* 0x00011200ff047b82 */ /* 0x000ee20000000a00 */
[----:B------:R-:W-:Y:S01]  /*a680*/  SEL R12, R12, 0xfffffff0, !P0 ;  /* 0xfffffff00c0c7807 */ /* 0x000fe20004000000 */
[----:B------:R-:W-:Y:S01]  /*a690*/  IMAD.X R11, RZ, RZ, R17, P2 ;  /* 0x000000ffff0b7224 */ /* 0x000fe200010e0611 */
[----:B------:R-:W-:Y:S01]  /*a6a0*/  IADD3 R14, P0, R14, 0x36400, RZ ;  /* 0x000364000e0e7810 */ /* 0x000fe20007f1e0ff */
[----:B------:R-:W-:Y:S01]  /*a6b0*/  IMAD.MOV.U32 R7, RZ, RZ, R24 ;  /* 0x000000ffff077224 */ /* 0x000fe200078e0018 */
[----:B------:R4:W-:Y:S03]  /*a6c0*/  STL.64 [R1+0xd0], R18 ;  /* 0x0000d01201007387 */ /* 0x0009e60000100a00 */
[----:B------:R-:W-:Y:S01]  /*a6d0*/  IMAD.X R15, RZ, RZ, R15, P0 ;  /* 0x000000ffff0f7224 */ /* 0x000fe200000e060f */
[----:B------:R4:W-:Y:S04]  /*a6e0*/  STL.128 [R1+0x120], R8 ;  /* 0x0001200801007387 */ /* 0x0009e80000100c00 */
[----:B------:R4:W-:Y:S04]  /*a6f0*/  STL.64 [R1+0xc0], R12 ;  /* 0x0000c00c01007387 */ /* 0x0009e80000100a00 */
[----:B------:R4:W-:Y:S04]  /*a700*/  STL.64 [R1+0xc8], R14 ;  /* 0x0000c80e01007387 */ /* 0x0009e80000100a00 */
[----:B-1----:R4:W-:Y:S04]  /*a710*/  STL.128 [R1+0xf0], R28 ;  /* 0x0000f01c01007387 */ /* 0x0029e80000100c00 */
[----:B---3--:R4:W-:Y:S01]  /*a720*/  STL.128 [R1+0x110], R4 ;  /* 0x0001100401007387 */ /* 0x0089e20000100c00 */
[----:B--2---:R-:W-:-:S04]  /*a730*/  LEA.HI R0, R47, R47, RZ, 0x1 ;  /* 0x0000002f2f007211 */ /* 0x004fc800078f08ff */
[----:B------:R-:W-:-:S05]  /*a740*/  LOP3.LUT R0, R0, 0xfffffffe, RZ, 0xc0, !PT ;  /* 0xfffffffe00007812 */ /* 0x000fca00078ec0ff */
[----:B------:R-:W-:-:S05]  /*a750*/  IMAD.IADD R0, R47, 0x1, -R0 ;  /* 0x000000012f007824 */ /* 0x000fca00078e0a00 */
[----:B------:R-:W-:-:S04]  /*a760*/  SHF.L.U32 R0, R0, 0x1f, RZ ;  /* 0x0000001f00007819 */ /* 0x000fc800000006ff */
[----:B------:R-:W0:Y:S02]  /*a770*/  SYNCS.PHASECHK.TRANS64.TRYWAIT P0, [R56+URZ+0x38800], R0 ;  /* 0x03880000380075a7 */ /* 0x000e24000800017f */
[----:B0---4-:R-:W-:Y:S05]  /*a780*/  @!P0 BRA `(.L_x_5018) ;  /* 0x0000022400308947 */ /* 0x011fea0003800000 */
.L_x_5227:
[----:B------:R-:W-:Y:S05]  /*a790*/  BSYNC B0 ;  /* 0x0000000000007941 */ /* 0x000fea0003800000 */
.L_x_5017:
[----:B------:R-:W2:Y:S04]  /*a7a0*/  LDL R7, [R1+0x1c] ;  /* 0x00001c0001077983 */ /* 0x000ea80000100800 */
[----:B------:R1:W5:Y:S01]  /*a7b0*/  LDL.64 R8, [R1+0x1e8] ;  /* 0x0001e80001087983 */ /* 0x0003620000100a00 */
[----:B------:R-:W-:Y:S01]  /*a7c0*/  IMAD.MOV.U32 R12, RZ, RZ, R42 ;  /* 0x000000ffff0c7224 */ /* 0x000fe200078e002a */
[----:B0-----:R-:W-:Y:S01]  /*a7d0*/  IADD3 R0, P0, R16, 0x430, RZ ;  /* 0x0000043010007810 */ /* 0x001fe20007f1e0ff */
[----:B------:R-:W-:Y:S01]  /*a7e0*/  IMAD.MOV.U32 R13, RZ, RZ, R67 ;  /* 0x000000ffff0d7224 */ /* 0x000fe200078e0043 */
[----:B------:R-:W-:Y:S01]  /*a7f0*/  STL.64 [R1+0x148], R34 ;  /* 0x0001482201007387 */ /* 0x000fe20000100a00 */
[----:B------:R-:W-:Y:S01]  /*a800*/  IMAD.MOV.U32 R14, RZ, RZ, R65 ;  /* 0x000000ffff0e7224 */ /* 0x000fe200078e0041 */
[----:B------:R-:W-:Y:S01]  /*a810*/  BSSY B0, `(.L_x_5019) ;  /* 0x000002b000007945 */ /* 0x000fe20003800000 */
[----:B------:R-:W-:Y:S01]  /*a820*/  IMAD.MOV.U32 R15, RZ, RZ, R68 ;  /* 0x000000ffff0f7224 */ /* 0x000fe200078e0044 */
[----:B------:R-:W-:Y:S01]  /*a830*/  STL.64 [R1+0x1e0], R32 ;  /* 0x0001e02001007387 */ /* 0x000fe20000100a00 */
[----:B------:R-:W-:-:S02]  /*a840*/  IMAD.X R3, RZ, RZ, R17, P0 ;  /* 0x000000ffff037224 */ /* 0x000fc400000e0611 */
[----:B------:R-:W-:Y:S01]  /*a850*/  IMAD.MOV.U32 R24, RZ, RZ, R63 ;  /* 0x000000ffff187224 */ /* 0x000fe200078e003f */
[----:B------:R0:W-:Y:S01]  /*a860*/  STL.128 [R1+0x150], R12 ;  /* 0x0001500c01007387 */ /* 0x0001e20000100c00 */
[----:B------:R-:W-:Y:S02]  /*a870*/  IMAD.MOV.U32 R25, RZ, RZ, R66 ;  /* 0x000000ffff197224 */ /* 0x000fe400078e0042 */
[----:B------:R-:W-:Y:S02]  /*a880*/  IMAD.MOV.U32 R46, RZ, RZ, R40 ;  /* 0x000000ffff2e7224 */ /* 0x000fe400078e0028 */
[----:B------:R-:W-:Y:S01]  /*a890*/  IMAD.MOV.U32 R47, RZ, RZ, R41 ;  /* 0x000000ffff2f7224 */ /* 0x000fe200078e0029 */
[----:B------:R-:W-:Y:S01]  /*a8a0*/  STL.128 [R1+0x170], R24 ;  /* 0x0001701801007387 */ /* 0x000fe20000100c00 */
[----:B------:R-:W-:Y:S02]  /*a8b0*/  IMAD.MOV.U32 R18, RZ, RZ, R36 ;  /* 0x000000ffff127224 */ /* 0x000fe400078e0024 */
[----:B------:R-:W-:Y:S01]  /*a8c0*/  IMAD.MOV.U32 R19, RZ, RZ, R37 ;  /* 0x000000ffff137224 */ /* 0x000fe200078e0025 */
[----:B------:R-:W-:Y:S04]  /*a8d0*/  STL.128 [R1+0x180], R44 ;  /* 0x0001802c01007387 */ /* 0x000fe80000100c00 */
[----:B------:R-:W-:Y:S01]  /*a8e0*/  STL.128 [R1+0x160], R16 ;  /* 0x0001601001007387 */ /* 0x000fe20000100c00 */
[----:B0-----:R-:W-:-:S02]  /*a8f0*/  IMAD.MOV.U32 R12, RZ, RZ, R38 ;  /* 0x000000ffff0c7224 */ /* 0x001fc400078e0026 */
[----:B------:R-:W-:Y:S02]  /*a900*/  IMAD.MOV.U32 R13, RZ, RZ, R61 ;  /* 0x000000ffff0d7224 */ /* 0x000fe400078e003d */
[----:B------:R-:W-:Y:S02]  /*a910*/  IMAD.MOV.U32 R14, RZ, RZ, R59 ;  /* 0x000000ffff0e7224 */ /* 0x000fe400078e003b */
[----:B------:R-:W-:-:S05]  /*a920*/  IMAD.MOV.U32 R15, RZ, RZ, R64 ;  /* 0x000000ffff0f7224 */ /* 0x000fca00078e0040 */
[----:B------:R0:W-:Y:S02]  /*a930*/  STL.128 [R1+0x190], R12 ;  /* 0x0001900c01007387 */ /* 0x0001e40000100c00 */
[----:B0-----:R-:W-:Y:S02]  /*a940*/  IMAD.MOV.U32 R12, RZ, RZ, R57 ;  /* 0x000000ffff0c7224 */ /* 0x001fe400078e0039 */
        /* <DEDUP_REMOVED lines=18> */
[----:B------:R1:W-:Y:S01]  /*aa70*/  STL.128 [R1+0x1d0], R12 ;  /* 0x0001d00c01007387 */ /* 0x0003e20000100c00 */
[----:B--2---:R-:W-:-:S04]  /*aa80*/  LOP3.LUT R0, R7, 0x1, RZ, 0xfc, !PT ;  /* 0x0000000107007812 */ /* 0x004fc800078efcff */
[----:B------:R-:W-:-:S13]  /*aa90*/  ISETP.NE.AND P1, PT, R0, 0x3, PT ;  /* 0x000000030000780c */ /* 0x000fda0003f25270 */
[----:B-1----:R-:W-:Y:S05]  /*aaa0*/  @!P1 BRA `(.L_x_5020) ;  /* 0x0000000000049947 */ /* 0x002fea0003800000 */
[----:B------:R-:W-:Y:S01]  /*aab0*/  BPT.TRAP 0x1 ;  /* 0x000000040000795c */ /* 0x000fe20000300000 */
.L_x_5020:
[----:B------:R-:W-:Y:S05]  /*aac0*/  BSYNC B0 ;  /* 0x0000000000007941 */ /* 0x000fea0003800000 */
.L_x_5019:
[----:B------:R-:W2:Y:S01]  /*aad0*/  LDL.64 R10, [R1+0x8] ;  /* 0x00000800010a7983 */ /* 0x000ea20000100a00 */
[----:B-----5:R-:W-:Y:S01]  /*aae0*/  SHF.L.U32 R9, R9, 0x1f, RZ ;  /* 0x0000001f09097819 */ /* 0x020fe200000006ff */
[----:B------:R-:W-:Y:S01]  /*aaf0*/  BSSY B0, `(.L_x_5021) ;  /* 0x0000006000007945 */ /* 0x000fe20003800000 */
[----:B--2---:R-:W-:-:S05]  /*ab00*/  MOV R3, R10 ;  /* 0x0000000a00037202 */ /* 0x004fca0000000f00 */
[----:B------:R-:W-:-:S04]  /*ab10*/  IMAD R8, R8, 0x8, R3 ;  /* 0x0000000808087824 */ /* 0x000fc800078e0203 */
[----:B------:R0:W1:Y:S01]  /*ab20*/  SYNCS.PHASECHK.TRANS64.TRYWAIT P0, [R8+URZ], R9 ;  /* 0x00000009080075a7 */ /* 0x000062000800017f */
[----:B------:R-:W-:Y:S05]  /*ab30*/  @!P1 BRA `(.L_x_5022) ;  /* 0x0000000000049947 */ /* 0x000fea0003800000 */
[----:B------:R-:W-:Y:S01]  /*ab40*/  BPT.TRAP 0x1 ;  /* 0x000000040000795c */ /* 0x000fe20000300000 */
.L_x_5022:
[----:B------:R-:W-:Y:S05]  /*ab50*/  BSYNC B0 ;  /* 0x0000000000007941 */ /* 0x000fea0003800000 */
.L_x_5021:
[----:B------:R-:W-:Y:S04]  /*ab60*/  BSSY B0, `(.L_x_5023) ;  /* 0x0000004000007945 */ /* 0x000fe80003800000 */
[----:B-1----:R-:W-:Y:S05]  /*ab70*/  @P0 BRA `(.L_x_5024) ;  /* 0x0000000000080947 */ /* 0x002fea0003800000 */
[----:B------:R-:W1:Y:S02]  /*ab80*/  SYNCS.PHASECHK.TRANS64.TRYWAIT P0, [R8+URZ], R9 ;  /* 0x00000009080075a7 */ /* 0x000e64000800017f */
[----:B-1----:R-:W-:Y:S05]  /*ab90*/  @!P0 BRA `(.L_x_5025) ;  /* 0x0000022000408947 */ /* 0x002fea0003800000 */
.L_x_5024:
[----:B------:R-:W-:Y:S05]  /*aba0*/  BSYNC B0 ;  /* 0x0000000000007941 */ /* 0x000fea0003800000 */
.L_x_5023:
[----:B------:R-:W2:Y:S04]  /*abb0*/  LDL R7, [R1+0x1e8] ;  /* 0x0001e80001077983 */ /* 0x000ea80000100800 */
[----:B01----:R-:W2:Y:S01]  /*abc0*/  LDL.64 R8, [R1+0xa0] ;  /* 0x0000a00001087983 */ /* 0x003ea20000100a00 */
[----:B------:R-:W-:Y:S05]  /*abd0*/  WARPSYNC.ALL ;  /* 0x0000000000007948 */ /* 0x000fea0003800000 */
[----:B------:R-:W3:Y:S04]  /*abe0*/  LDL.64 R12, [R1+0x98] ;  /* 0x00009800010c7983 */ /* 0x000ee80000100a00 */
[----:B------:R-:W4:Y:S04]  /*abf0*/  LDL.64 R10, [R1+0x98] ;  /* 0x00009800010a7983 */ /* 0x000f280000100a00 */
[----:B------:R-:W5:Y:S04]  /*ac00*/  LDL.64 R14, [R1+0x98] ;  /* 0x00009800010e7983 */ /* 0x000f680000100a00 */
[----:B------:R-:W5:Y:S01]  /*ac10*/  LDL.64 R18, [R1+0x98] ;  /* 0x0000980001127983 */ /* 0x000f620000100a00 */
[----:B--2---:R-:W-:Y:S01]  /*ac20*/  IMAD R8, R7, 0x200, R8 ;  /* 0x0000020007087824 */ /* 0x004fe200078e0208 */
[----:B------:R-:W-:-:S02]  /*ac30*/  R2UR UR7, R9 ;  /* 0x00000000090772ca */ /* 0x000fc400000e0000 */
[----:B------:R-:W2:Y:S01]  /*ac40*/  LDL R3, [R1+0x1f4] ;  /* 0x0001f40001037983 */ /* 0x000ea20000100800 */
[----:B------:R-:W-:Y:S01]  /*ac50*/  WARPGROUP.ARRIVE ;  /* 0x00000000000079c5 */ /* 0x000fe20000000000 */
[----:B------:R-:W-:Y:S01]  /*ac60*/  R2UR UR6, R8 ;  /* 0x00000000080672ca */ /* 0x000fe200000e0000 */
[----:B------:R-:W-:Y:S01]  /*ac70*/  BSSY B0, `(.L_x_5026) ;  /* 0x000002e000007945 */ /* 0x000fe20003800000 */
[----:B------:R0:W-:Y:S01]  /*ac80*/  STL [R1+0x80], RZ ;  /* 0x000080ff01007387 */ /* 0x0001e20000100800 */
[----:B---3--:R-:W-:Y:S01]  /*ac90*/  R2UR UR4, R12 ;  /* 0x000000000c0472ca */ /* 0x008fe200000e0000 */
[----:B------:R-:W-:Y:S01]  /*aca0*/  VIADD R12, R8, 0x2 ;  /* 0x00000002080c7836 */ /* 0x000fe20000000000 */
[----:B------:R-:W-:Y:S01]  /*acb0*/  R2UR UR5, R13 ;  /* 0x000000000d0572ca */ /* 0x000fe200000e0000 */
[----:B------:R-:W-:Y:S02]  /*acc0*/  IMAD.MOV.U32 R13, RZ, RZ, R9 ;  /* 0x000000ffff0d7224 */ /* 0x000fe400078e0009 */
[----:B----4-:R-:W-:-:S02]  /*acd0*/  VIADD R10, R10, 0x2 ;  /* 0x000000020a0a7836 */ /* 0x010fc40000000000 */
[----:B-----5:R-:W-:Y:S02]  /*ace0*/  VIADD R14, R14, 0x4 ;  /* 0x000000040e0e7836 */ /* 0x020fe40000000000 */
[----:B------:R-:W-:-:S06]  /*acf0*/  VIADD R18, R18, 0x6 ;  /* 0x0000000612127836 */ /* 0x000fcc0000000000 */
[----:B------:R-:W-:Y:S01]  /*ad00*/  HGMMA.64x64x16.F32 R24, gdesc[UR4], RZ, !UPT, gsb0 ;  /* 0x00e00000041879f0 */ /* 0x000fe2000c0008ff */
[----:B------:R-:W-:Y:S02]  /*ad10*/  R2UR UR6, R12 ;  /* 0x000000000c0672ca */ /* 0x000fe400000e0000 */
[----:B------:R-:W-:Y:S02]  /*ad20*/  R2UR UR7, R13 ;  /* 0x000000000d0772ca */ /* 0x000fe400000e0000 */
[----:B------:R-:W-:Y:S01]  /*ad30*/  R2UR UR4, R10 ;  /* 0x000000000a0472ca */ /* 0x000fe200000e0000 */
[C---:B------:R-:W-:Y:S01]  /*ad40*/  VIADD R10, R8.reuse, 0x4 ;  /* 0x00000004080a7836 */ /* 0x040fe20000000000 */
[----:B------:R-:W-:Y:S01]  /*ad50*/  R2UR UR5, R11 ;  /* 0x000000000b0572ca */ /* 0x000fe200000e0000 */
[----:B------:R-:W-:Y:S01]  /*ad60*/  IMAD.MOV.U32 R11, RZ, RZ, R9 ;  /* 0x000000ffff0b7224 */ /* 0x000fe200078e0009 */
[----:B--2---:R-:W-:Y:S01]  /*ad70*/  LEA.HI R0, R3, R3, RZ, 0x1 ;  /* 0x0000000303007211 */ /* 0x004fe200078f08ff */
[----:B------:R-:W-:Y:S01]  /*ad80*/  VIADD R8, R8, 0x6 ;  /* 0x0000000608087836 */ /* 0x000fe20000000000 */
[----:B------:R-:W-:-:S02]  /*ad90*/  WARPGROUP.DEPBAR.LE gsb0, 0x0 ;  /* 0x00008000000079c5 */ /* 0x000fc40000010000 */
        /* <DEDUP_REMOVED lines=13> */
[----:B------:R-:W-:Y:S01]  /*ae70*/  LOP3.LUT R8, R0, 0xfffffffe, RZ, 0xc0, !PT ;  /* 0xfffffffe00087812 */ /* 0x000fe200078ec0ff */
[----:B------:R-:W-:-:S04]  /*ae80*/  IMAD.MOV.U32 R0, RZ, RZ, 0x1 ;  /* 0x00000001ff007424 */ /* 0x000fc800078e00ff */
[----:B------:R-:W-:Y:S01]  /*ae90*/  IMAD.IADD R3, R3, 0x1, -R8 ;  /* 0x0000000103037824 */ /* 0x000fe200078e0a08 */
[----:B------:R0:W-:Y:S04]  /*aea0*/  STL [R1+0x80], R0 ;  /* 0x0000800001007387 */ /* 0x0001e80000100800 */
[----:B------:R-:W-:Y:S01]  /*aeb0*/  SHF.L.U32 R3, R3, 0x1f, RZ ;  /* 0x0000001f03037819 */ /* 0x000fe200000006ff */
[----:B------:R0:W-:Y:S04]  /*aec0*/  STL [R1+0x80], R0 ;  /* 0x0000800001007387 */ /* 0x0001e80000100800 */
[----:B------:R0:W-:Y:S04]  /*aed0*/  STL [R1+0x80], R0 ;  /* 0x0000800001007387 */ /* 0x0001e80000100800 */
[----:B------:R0:W-:Y:S01]  /*aee0*/  STL [R1+0x80], R0 ;  /* 0x0000800001007387 */ /* 0x0001e20000100800 */
[----:B------:R-:W-:-:S02]  /*aef0*/  WARPGROUP.DEPBAR.LE gsb0, 0x0 ;  /* 0x00008000000079c5 */ /* 0x000fc40000010000 */
[----:B------:R-:W-:-:S06]  /*af00*/  WARPGROUP.ARRIVE ;  /* 0x00000000000079c5 */ /* 0x000fcc0000000000 */
[----:B------:R-:W-:Y:S03]  /*af10*/  HGMMA.64x64x16.F32 R24, gdesc[UR4], R24, gsb0 ;  /* 0x00e00000041879f0 */ /* 0x000fe60008000818 */
[----:B------:R-:W-:Y:S02]  /*af20*/  WARPGROUP.DEPBAR.LE gsb0, 0x0 ;  /* 0x00008000000079c5 */ /* 0x000fe40000010000 */
[----:B------:R-:W1:Y:S02]  /*af30*/  SYNCS.PHASECHK.TRANS64.TRYWAIT P0, [R56+URZ+0x38810], R3 ;  /* 0x03881003380075a7 */ /* 0x000e64000800017f */
[----:B01----:R-:W-:Y:S05]  /*af40*/  @!P0 BRA `(.L_x_5027) ;  /* 0x0000021c00688947 */ /* 0x003fea0003800000 */
.L_x_5228:
[----:B------:R-:W-:Y:S05]  /*af50*/  BSYNC B0 ;  /* 0x0000000000007941 */ /* 0x000fea0003800000 */
.L_x_5026:
[----:B0-----:R-:W2:Y:S04]  /*af60*/  LDL R3, [R1+0x54] ;  /* 0x0000540001037983 */ /* 0x001ea80000100800 */
[----:B------:R0:W5:Y:S01]  /*af70*/  LDL.64 R8, [R1+0x1e8] ;  /* 0x0001e80001087983 */ /* 0x0001620000100a00 */
[----:B------:R-:W-:Y:S01]  /*af80*/  BSSY B0, `(.L_x_5028) ;  /* 0x0000005000007945 */ /* 0x000fe20003800000 */
[----:B--2---:R-:W-:-:S04]  /*af90*/  LOP3.LUT R3, R3, 0x1, RZ, 0xfc, !PT ;  /* 0x0000000103037812 */ /* 0x004fc800078efcff */
[----:B------:R-:W-:-:S13]  /*afa0*/  ISETP.NE.AND P1, PT, R3, 0x3, PT ;  /* 0x000000030300780c */ /* 0x000fda0003f25270 */
[----:B0-----:R-:W-:Y:S05]  /*afb0*/  @!P1 BRA `(.L_x_5029) ;  /* 0x0000000000049947 */ /* 0x001fea0003800000 */
[----:B------:R-:W-:Y:S01]  /*afc0*/  BPT.TRAP 0x1 ;  /* 0x000000040000795c */ /* 0x000fe20000300000 */
.L_x_5029:
[----:B------:R-:W-:Y:S05]  /*afd0*/  BSYNC B0 ;  /* 0x0000000000007941 */ /* 0x000fea0003800000 */
.L_x_5028:
        /* <DEDUP_REMOVED lines=8> */
.L_x_5031:
[----:B------:R-:W-:Y:S05]  /*b060*/  BSYNC B0 ;  /* 0x0000000000007941 */ /* 0x000fea0003800000 */
.L_x_5030:
[----:B------:R-:W-:Y:S04]  /*b070*/  BSSY B0, `(.L_x_5032) ;  /* 0x0000004000007945 */ /* 0x000fe80003800000 */
[----:B-1----:R-:W-:Y:S05]  /*b080*/  @P0 BRA `(.L_x_5033) ;  /* 0x0000000000080947 */ /* 0x002fea0003800000 */
[----:B------:R-:W1:Y:S02]  /*b090*/  SYNCS.PHASECHK.TRANS64.TRYWAIT P0, [R8+URZ], R9 ;  /* 0x00000009080075a7 */ /* 0x000e64000800017f */
[----:B-1----:R-:W-:Y:S05]  /*b0a0*/  @!P0 BRA `(.L_x_5034) ;  /* 0x0000021c00248947 */ /* 0x002fea0003800000 */
.L_x_5033:
[----:B------:R-:W-:Y:S05]  /*b0b0*/  BSYNC B0 ;  /* 0x0000000000007941 */ /* 0x000fea0003800000 */
.L_x_5032:
[----:B------:R-:W2:Y:S01]  /*b0c0*/  S2R R3, SR_TID.X ;  /* 0x0000000000037919 */ /* 0x000ea20000002100 */
[----:B01----:R-:W3:Y:S01]  /*b0d0*/  LDL.64 R8, [R1+0xb8] ;  /* 0x0000b80001087983 */ /* 0x003ee20000100a00 */
[----:B--2---:R-:W-:-:S03]  /*b0e0*/  LOP3.LUT R7, R3, 0x7f, RZ, 0xc0, !PT ;  /* 0x0000007f03077812 */ /* 0x004fc600078ec0ff */
[----:B------:R-:W3:Y:S01]  /*b0f0*/  LDL R3, [R1+0x1e8] ;  /* 0x0001e80001037983 */ /* 0x000ee20000100800 */
[----:B------:R-:W-:Y:S05]  /*b100*/  WARPSYNC.ALL ;  /* 0x0000000000007948 */ /* 0x000fea0003800000 */
[----:B------:R-:W-:Y:S02]  /*b110*/  ISETP.NE.AND P0, PT, R7, RZ, PT ;  /* 0x000000ff0700720c */ /* 0x000fe40003f05270 */
[----:B------:R-:W2:Y:S04]  /*b120*/  LDL R7, [R1+0x88] ;  /* 0x0000880001077983 */ /* 0x000ea80000100800 */
[----:B------:R-:W4:Y:S04]  /*b130*/  LDL.64 R10, [R1+0xb0] ;  /* 0x0000b000010a7983 */ /* 0x000f280000100a00 */
[----:B------:R-:W5:Y:S04]  /*b140*/  LDL.64 R12, [R1+0xb0] ;  /* 0x0000b000010c7983 */ /* 0x000f680000100a00 */
[----:B------:R-:W5:Y:S04]  /*b150*/  LDL.64 R14, [R1+0xb0] ;  /* 0x0000b000010e7983 */ /* 0x000f680000100a00 */
[----:B------:R-:W5:Y:S01]  /*b160*/  LDL.64 R18, [R1+0xb0] ;  /* 0x0000b00001127983 */ /* 0x000f620000100a00 */
[----:B---3--:R-:W-:Y:S01]  /*b170*/  IMAD R8, R3, 0x1000, R8 ;  /* 0x0000100003087824 */ /* 0x008fe200078e0208 */
[----:B------:R-:W-:Y:S01]  /*b180*/  R2UR UR7, R9 ;  /* 0x00000000090772ca */ /* 0x000fe200000e0000 */
[----:B------:R-:W-:Y:S01]  /*b190*/  WARPGROUP.ARRIVE ;  /* 0x00000000000079c5 */ /* 0x000fe20000000000 */
[----:B------:R-:W3:Y:S02]  /*b1a0*/  LDL.64 R56, [R1+0xb0] ;  /* 0x0000b00001387983 */ /* 0x000ee40000100a00 */
[----:B------:R-:W-:-:S02]  /*b1b0*/  R2UR UR6, R8 ;  /* 0x00000000080672ca */ /* 0x000fc400000e0000 */
[----:B------:R-:W3:Y:S01]  /*b1c0*/  LDL.64 R58, [R1+0xb0] ;  /* 0x0000b000013a7983 */ /* 0x000ee20000100a00 */
[----:B------:R-:W0:Y:S03]  /*b1d0*/  S2R R60, SR_TID.X ;  /* 0x00000000003c7919 */ /* 0x000e260000002100 */
[----:B------:R-:W3:Y:S04]  /*b1e0*/  LDL.64 R62, [R1+0xb0] ;  /* 0x0000b000013e7983 */ /* 0x000ee80000100a00 */
[----:B------:R-:W3:Y:S04]  /*b1f0*/  LDL.64 R64, [R1+0xb0] ;  /* 0x0000b00001407983 */ /* 0x000ee80000100a00 */
[----:B------:R-:W3:Y:S01]  /*b200*/  LDL.64 R66, [R1+0xb0] ;  /* 0x0000b00001427983 */ /* 0x000ee20000100a00 */
[----:B--2---:R-:W-:-:S02]  /*b210*/  ISETP.NE.U32.AND P1, PT, R7, RZ, PT ;  /* 0x000000ff0700720c */ /* 0x004fc40003f25070 */
[----:B----4-:R-:W-:Y:S02]  /*b220*/  R2UR UR4, R10 ;  /* 0x000000000a0472ca */ /* 0x010fe400000e0000 */
[----:B------:R-:W-:-:S09]  /*b230*/  R2UR UR5, R11 ;  /* 0x000000000b0572ca */ /* 0x000fd200000e0000 */
[----:B------:R-:W-:-:S05]  /*b240*/  VOTEU.ANY UP0, P1 ;  /* 0x00000000003f7886 */ /* 0x000fca0000800100 */
[----:B------:R-:W-:Y:S01]  /*b250*/  HGMMA.64x64x16.F32 R24, gdesc[UR4], R24, UP0, gsb0 ;  /* 0x00e00000041879f0 */ /* 0x000fe2000b800818 */
[----:B-----5:R-:W-:Y:S02]  /*b260*/  VIADD R12, R12, 0x2 ;  /* 0x000000020c0c7836 */ /* 0x020fe40000000000 */
[----:B------:R-:W-:Y:S02]  /*b270*/  VIADD R10, R8, 0x2 ;  /* 0x00000002080a7836 */ /* 0x000fe40000000000 */
[----:B------:R-:W-:Y:S01]  /*b280*/  IMAD.MOV.U32 R11, RZ, RZ, R9 ;  /* 0x000000ffff0b7224 */ /* 0x000fe200078e0009 */
[----:B------:R-:W-:Y:S02]  /*b290*/  R2UR UR4, R12 ;  /* 0x000000000c0472ca */ /* 0x000fe400000e0000 */
[----:B------:R-:W-:Y:S02]  /*b2a0*/  R2UR UR6, R10 ;  /* 0x000000000a0672ca */ /* 0x000fe400000e0000 */
[----:B------:R-:W-:-:S02]  /*b2b0*/  R2UR UR7, R11 ;  /* 0x000000000b0772ca */ /* 0x000fc400000e0000 */
[----:B------:R-:W-:Y:S01]  /*b2c0*/  R2UR UR5, R13 ;  /* 0x000000000d0572ca */ /* 0x000fe200000e0000 */
[----:B------:R-:W-:Y:S02]  /*b2d0*/  WARPGROUP.DEPBAR.LE gsb0, 0x0 ;  /* 0x00008000000079c5 */ /* 0x000fe40000010000 */
[----:B------:R-:W-:Y:S01]  /*b2e0*/  WARPGROUP.ARRIVE ;  /* 0x00000000000079c5 */ /* 0x000fe20000000000 */
[----:B------:R-:W-:Y:S01]  /*b2f0*/  VIADD R14, R14, 0x4 ;  /* 0x000000040e0e7836 */ /* 0x000fe20000000000 */
[----:B------:R-:W2:Y:S08]  /*b300*/  LDL.64 R12, [R1+0xb0] ;  /* 0x0000b000010c7983 */ /* 0x000eb00000100a00 */
[----:B------:R-:W-:Y:S01]  /*b310*/  HGMMA.64x64x16.F32 R24, gdesc[UR4], R24, gsb0 ;  /* 0x00e00000041879f0 */ /* 0x000fe20008000818 */
[----:B------:R-:W-:-:S02]  /*b320*/  VIADD R10, R8, 0x4 ;  /* 0x00000004080a7836 */ /* 0x000fc40000000000 */
[----:B------:R-:W-:Y:S01]  /*b330*/  IMAD.MOV.U32 R11, RZ, RZ, R9 ;  /* 0x000000ffff0b7224 */ /* 0x000fe200078e0009 */
[----:B------:R-:W-:Y:S02]  /*b340*/  R2UR UR4, R14 ;  /* 0x000000000e0472ca */ /* 0x000fe400000e0000 */
[----:B------:R-:W-:Y:S02]  /*b350*/  R2UR UR6, R10 ;  /* 0x000000000a0672ca */ /* 0x000fe400000e0000 */
[----:B------:R-:W-:Y:S02]  /*b360*/  R2UR UR7, R11 ;  /* 0x000000000b0772ca */ /* 0x000fe400000e0000 */
[----:B------:R-:W-:Y:S01]  /*b370*/  R2UR UR5, R15 ;  /* 0x000000000f0572ca */ /* 0x000fe200000e0000 */
[----:B------:R-:W-:Y:S02]  /*b380*/  WARPGROUP.DEPBAR.LE gsb0, 0x0 ;  /* 0x00008000000079c5 */ /* 0x000fe40000010000 */
[----:B------:R-:W-:Y:S01]  /*b390*/  WARPGROUP.ARRIVE ;  /* 0x00000000000079c5 */ /* 0x000fe20000000000 */
[----:B------:R-:W-:Y:S01]  /*b3a0*/  VIADD R18, R18, 0x6 ;  /* 0x0000000612127836 */ /* 0x000fe20000000000 */
[----:B------:R-:W4:Y:S08]  /*b3b0*/  LDL.64 R14, [R1+0xb0] ;  /* 0x0000b000010e7983 */ /* 0x000f300000100a00 */
        /* <DEDUP_REMOVED lines=9> */
[----:B---3--:R-:W-:Y:S01]  /*b450*/  VIADD R56, R56, 0x200 ;  /* 0x0000020038387836 */ /* 0x008fe20000000000 */
[----:B------:R-:W3:Y:S08]  /*b460*/  LDL.64 R18, [R1+0xb0] ;  /* 0x0000b00001127983 */ /* 0x000ef00000100a00 */
        /* <DEDUP_REMOVED lines=10> */
[----:B------:R-:W5:Y:S08]  /*b510*/  LDL.64 R56, [R1+0xb0] ;  /* 0x0000b00001387983 */ /* 0x000f700000100a00 */
        /* <DEDUP_REMOVED lines=9> */
[----:B--2---:R-:W-:Y:S01]  /*b5b0*/  VIADD R12, R12, 0x204 ;  /* 0x000002040c0c7836 */ /* 0x004fe20000000000 */
        /* <DEDUP_REMOVED lines=10> */
[----:B----4-:R-:W-:Y:S01]  /*b660*/  VIADD R14, R14, 0x206 ;  /* 0x000002060e0e7836 */ /* 0x010fe20000000000 */
        /* <DEDUP_REMOVED lines=21> */
[----:B-----5:R-:W-:Y:S01]  /*b7c0*/  VIADD R56, R56, 0x402 ;  /* 0x0000040238387836 */ /* 0x020fe20000000000 */
        /* <DEDUP_REMOVED lines=73> */
[----:B------:R-:W-:Y:S02]  /*bc60*/  R2UR UR5, R59 ;  /* 0x000000003b0572ca */ /* 0x000fe400000e0000 */
[----:B0-----:R-:W-:-:S05]  /*bc70*/  SHF.R.U32.HI R60, RZ, 0x7, R60 ;  /* 0x00000007ff3c7819 */ /* 0x001fca000001163c */
[----:B------:R0:W1:Y:S01]  /*bc80*/  SHFL.IDX PT, R3, R60, RZ, 0x1f ;  /* 0x00001fff3c037589 */ /* 0x00006200000e0000 */
[----:B------:R-:W-:Y:S02]  /*bc90*/  WARPGROUP.DEPBAR.LE gsb0, 0x0 ;  /* 0x00008000000079c5 */ /* 0x000fe40000010000 */
[----:B------:R-:W-:Y:S01]  /*bca0*/  WARPGROUP.ARRIVE ;  /* 0x00000000000079c5 */ /* 0x000fe20000000000 */
[----:B------:R-:W-:Y:S01]  /*bcb0*/  VIADD R10, R8, 0x800 ;  /* 0x00000800080a7836 */ /* 0x000fe20000000000 */
[----:B---3--:R-:W-:Y:S01]  /*bcc0*/  R2UR UR9, R13 ;  /* 0x000000000d0972ca */ /* 0x008fe200000e0000 */
[----:B------:R-:W-:Y:S01]  /*bcd0*/  IMAD.MOV.U32 R59, RZ, RZ, R9 ;  /* 0x000000ffff3b7224 */ /* 0x000fe200078e0009 */
[----:B0-----:R-:W3:Y:S02]  /*bce0*/  LDL.64 R60, [R1+0xb0] ;  /* 0x0000b000013c7983 */ /* 0x001ee40000100a00 */
[----:B------:R-:W-:Y:S01]  /*bcf0*/  HGMMA.64x64x16.F32 R24, gdesc[UR4], R24, gsb0 ;  /* 0x00e00000041879f0 */ /* 0x000fe20008000818 */
[----:B-1----:R-:W-:-:S04]  /*bd00*/  ISETP.GT.AND P1, PT, R3, 0x7f, PT ;  /* 0x0000007f0300780c */ /* 0x002fc80003f24270 */
[----:B------:R-:W-:-:S04]  /*bd10*/  SEL R3, RZ, 0x2, !P1 ;  /* 0x00000002ff037807 */ /* 0x000fc80004800000 */
[----:B------:R-:W-:Y:S01]  /*bd20*/  IADD3 R12, R12, 0x800, R3 ;  /* 0x000008000c0c7810 */ /* 0x000fe20007ffe003 */
[----:B------:R-:W-:Y:S01]  /*bd30*/  IMAD.IADD R58, R3, 0x1, R10 ;  /* 0x00000001033a7824 */ /* 0x000fe200078e020a */
[----:B------:R-:W-:Y:S01]  /*bd40*/  R2UR UR11, R59 ;  /* 0x000000003b0b72ca */ /* 0x000fe200000e0000 */
[----:B------:R-:W-:Y:S01]  /*bd50*/  UMOV UR4, 0x1 ;  /* 0x0000000100047882 */ /* 0x000fe20000000000 */
[----:B------:R-:W-:Y:S02]  /*bd60*/  R2UR UR8, R12 ;  /* 0x000000000c0872ca */ /* 0x000fe400000e0000 */
[----:B------:R-:W-:Y:S01]  /*bd70*/  R2UR UR10, R58 ;  /* 0x000000003a0a72ca */ /* 0x000fe200000e0000 */
[----:B------:R-:W-:Y:S01]  /*bd80*/  UISETP.NE.U32.AND UP0, UPT, UR4, URZ, UPT ;  /* 0x0000003f0400728c */ /* 0x000fe2000bf05070 */
[----:B------:R-:W-:Y:S01]  /*bd90*/  IMAD.MOV.U32 R11, RZ, RZ, 0x4 ;  /* 0x00000004ff0b7424 */ /* 0x000fe200078e00ff */
[----:B------:R-:W3:Y:S01]  /*bda0*/  LDL.64 R58, [R1+0xb0] ;  /* 0x0000b000013a7983 */ /* 0x000ee20000100a00 */
[----:B------:R-:W-:-:S02]  /*bdb0*/  WARPGROUP.DEPBAR.LE gsb0, 0x0 ;  /* 0x00008000000079c5 */ /* 0x000fc40000010000 */
[----:B------:R-:W-:-:S07]  /*bdc0*/  WARPGROUP.ARRIVE ;  /* 0x00000000000079c5 */ /* 0x000fce0000000000 */
[----:B------:R-:W-:Y:S01]  /*bdd0*/  HGMMA.64x64x16.F32 R24, gdesc[UR8], R24, UP0, gsb0 ;  /* 0x00e00000081879f0 */ /* 0x000fe2000b800818 */
[----:B------:R-:W-:Y:S01]  /*bde0*/  SEL R7, R11, 0x2, P1 ;  /* 0x000000020b077807 */ /* 0x000fe20000800000 */
[----:B------:R-:W-:-:S03]  /*bdf0*/  IMAD.MOV.U32 R13, RZ, RZ, R9 ;  /* 0x000000ffff0d7224 */ /* 0x000fc600078e0009 */
[----:B-----5:R-:W-:Y:S01]  /*be00*/  IADD3 R14, R7, 0x800, R14 ;  /* 0x00000800070e7810 */ /* 0x020fe20007ffe00e */
[----:B------:R-:W-:Y:S01]  /*be10*/  IMAD.IADD R12, R10, 0x1, R7 ;  /* 0x000000010a0c7824 */ /* 0x000fe200078e0207 */
[----:B------:R-:W-:Y:S02]  /*be20*/  R2UR UR7, R13 ;  /* 0x000000000d0772ca */ /* 0x000fe400000e0000 */
[----:B------:R-:W-:Y:S02]  /*be30*/  R2UR UR4, R14 ;  /* 0x000000000e0472ca */ /* 0x000fe400000e0000 */
[----:B------:R-:W-:Y:S02]  /*be40*/  R2UR UR6, R12 ;  /* 0x000000000c0672ca */ /* 0x000fe400000e0000 */
[----:B------:R-:W-:Y:S01]  /*be50*/  R2UR UR5, R15 ;  /* 0x000000000f0572ca */ /* 0x000fe200000e0000 */
[----:B------:R-:W-:Y:S02]  /*be60*/  WARPGROUP.DEPBAR.LE gsb0, 0x0 ;  /* 0x00008000000079c5 */ /* 0x000fe40000010000 */
[----:B------:R-:W-:-:S10]  /*be70*/  WARPGROUP.ARRIVE ;  /* 0x00000000000079c5 */ /* 0x000fd40000000000 */
[----:B------:R-:W-:Y:S01]  /*be80*/  HGMMA.64x64x16.F32 R24, gdesc[UR4], R24, gsb0 ;  /* 0x00e00000041879f0 */ /* 0x000fe20008000818 */
[----:B------:R-:W-:Y:S01]  /*be90*/  SEL R11, R11, 0x6, !P1 ;  /* 0x000000060b0b7807 */ /* 0x000fe20004800000 */
[----:B------:R-:W-:-:S03]  /*bea0*/  IMAD.MOV.U32 R13, RZ, RZ, R9 ;  /* 0x000000ffff0d7224 */ /* 0x000fc600078e0009 */
[----:B--2---:R-:W-:Y:S01]  /*beb0*/  IADD3 R18, R11, 0x800, R18 ;  /* 0x000008000b127810 */ /* 0x004fe20007ffe012 */
[----:B------:R-:W-:Y:S01]  /*bec0*/  IMAD.IADD R12, R10, 0x1, R11 ;  /* 0x000000010a0c7824 */ /* 0x000fe200078e020b */
[----:B------:R-:W-:Y:S02]  /*bed0*/  R2UR UR7, R13 ;  /* 0x000000000d0772ca */ /* 0x000fe400000e0000 */
[----:B------:R-:W-:Y:S02]  /*bee0*/  R2UR UR4, R18 ;  /* 0x00000000120472ca */ /* 0x000fe400000e0000 */
[----:B------:R-:W-:Y:S02]  /*bef0*/  R2UR UR6, R12 ;  /* 0x000000000c0672ca */ /* 0x000fe400000e0000 */
[----:B------:R-:W-:Y:S01]  /*bf00*/  R2UR UR5, R19 ;  /* 0x00000000130572ca */ /* 0x000fe200000e0000 */
[----:B------:R-:W-:Y:S01]  /*bf10*/  IMAD.MOV.U32 R10, RZ, RZ, 0x28 ;  /* 0x00000028ff0a7424 */ /* 0x000fe200078e00ff */
[----:B------:R-:W2:Y:S01]  /*bf20*/  LDL.64 R18, [R1+0xb0] ;  /* 0x0000b00001127983 */ /* 0x000ea20000100a00 */
[----:B------:R-:W-:-:S03]  /*bf30*/  IMAD.MOV.U32 R13, RZ, RZ, 0xa00 ;  /* 0x00000a00ff0d7424 */ /* 0x000fc600078e00ff */
[----:B------:R-:W-:Y:S01]  /*bf40*/  SEL R10, R10, 0x26, P1 ;  /* 0x000000260a0a7807 */ /* 0x000fe20000800000 */
[----:B------:R-:W-:Y:S02]  /*bf50*/  WARPGROUP.DEPBAR.LE gsb0, 0x0 ;  /* 0x00008000000079c5 */ /* 0x000fe40000010000 */
[----:B------:R-:W-:-:S06]  /*bf60*/  WARPGROUP.ARRIVE ;  /* 0x00000000000079c5 */ /* 0x000fcc0000000000 */
[----:B------:R-:W-:Y:S01]  /*bf70*/  HGMMA.64x64x16.F32 R24, gdesc[UR4], R24, gsb0 ;  /* 0x00e00000041879f0 */ /* 0x000fe20008000818 */
[----:B------:R-:W-:-:S05]  /*bf80*/  SEL R13, R13, 0x980, P1 ;  /* 0x000009800d0d7807 */ /* 0x000fca0000800000 */
[----:B------:R-:W-:-:S05]  /*bf90*/  IMAD.IADD R10, R10, 0x1, R13 ;  /* 0x000000010a0a7824 */ /* 0x000fca00078e020d */
[----:B------:R-:W-:-:S05]  /*bfa0*/  LOP3.LUT R13, R10, 0xa06, RZ, 0xc0, !PT ;  /* 0x00000a060a0d7812 */ /* 0x000fca00078ec0ff */
[----:B----4-:R-:W-:Y:S02]  /*bfb0*/  IMAD.IADD R56, R13, 0x1, R56 ;  /* 0x000000010d387824 */ /* 0x010fe400078e0238 */
[----:B------:R-:W-:Y:S02]  /*bfc0*/  IMAD.IADD R12, R8, 0x1, R13 ;  /* 0x00000001080c7824 */ /* 0x000fe400078e020d */
[----:B------:R-:W-:Y:S01]  /*bfd0*/  IMAD.MOV.U32 R13, RZ, RZ, R9 ;  /* 0x000000ffff0d7224 */ /* 0x000fe200078e0009 */
[----:B------:R-:W-:Y:S02]  /*bfe0*/  R2UR UR4, R56 ;  /* 0x00000000380472ca */ /* 0x000fe400000e0000 */
[----:B------:R-:W-:Y:S02]  /*bff0*/  R2UR UR6, R12 ;  /* 0x000000000c0672ca */ /* 0x000fe400000e0000 */
[----:B------:R-:W-:Y:S02]  /*c000*/  R2UR UR7, R13 ;  /* 0x000000000d0772ca */ /* 0x000fe400000e0000 */
[----:B------:R-:W-:Y:S01]  /*c010*/  R2UR UR5, R57 ;  /* 0x00000000390572ca */ /* 0x000fe200000e0000 */
[----:B------:R-:W-:-:S02]  /*c020*/  WARPGROUP.DEPBAR.LE gsb0, 0x0 ;  /* 0x00008000000079c5 */ /* 0x000fc40000010000 */
[----:B------:R-:W-:Y:S01]  /*c030*/  WARPGROUP.ARRIVE ;  /* 0x00000000000079c5 */ /* 0x000fe20000000000 */
[----:B------:R-:W-:Y:S01]  /*c040*/  VIADD R10, R8, 0xa00 ;  /* 0x00000a00080a7836 */ /* 0x000fe20000000000 */
[C---:B---3--:R-:W-:Y:S01]  /*c050*/  IADD3 R12, R3.reuse, 0xa00, R60 ;  /* 0x00000a00030c7810 */ /* 0x048fe20007ffe03c */
[----:B------:R-:W-:Y:S01]  /*c060*/  IMAD.MOV.U32 R13, RZ, RZ, R61 ;  /* 0x000000ffff0d7224 */ /* 0x000fe200078e003d */
[----:B------:R-:W3:Y:S06]  /*c070*/  LDL.64 R56, [R1+0xb0] ;  /* 0x0000b00001387983 */ /* 0x000eec0000100a00 */
[----:B------:R-:W-:Y:S01]  /*c080*/  HGMMA.64x64x16.F32 R24, gdesc[UR4], R24, gsb0 ;  /* 0x00e00000041879f0 */ /* 0x000fe20008000818 */
[----:B------:R-:W-:-:S02]  /*c090*/  IMAD.IADD R14, R3, 0x1, R10 ;  /* 0x00000001030e7824 */ /* 0x000fc400078e020a */
[----:B------:R-:W-:Y:S01]  /*c0a0*/  IMAD.MOV.U32 R15, RZ, RZ, R9 ;  /* 0x000000ffff0f7224 */ /* 0x000fe200078e0009 */
[----:B------:R-:W-:Y:S01]  /*c0b0*/  R2UR UR4, R12 ;  /* 0x000000000c0472ca */ /* 0x000fe200000e0000 */
[----:B------:R-:W4:Y:S01]  /*c0c0*/  LDL.64 R60, [R1+0xb0] ;  /* 0x0000b000013c7983 */ /* 0x000f220000100a00 */
[----:B------:R-:W-:Y:S02]  /*c0d0*/  R2UR UR6, R14 ;  /* 0x000000000e0672ca */ /* 0x000fe400000e0000 */
[----:B------:R-:W-:Y:S02]  /*c0e0*/  R2UR UR7, R15 ;  /* 0x000000000f0772ca */ /* 0x000fe400000e0000 */
[----:B------:R-:W-:Y:S01]  /*c0f0*/  R2UR UR5, R13 ;  /* 0x000000000d0572ca */ /* 0x000fe200000e0000 */
[----:B------:R-:W-:Y:S02]  /*c100*/  WARPGROUP.DEPBAR.LE gsb0, 0x0 ;  /* 0x00008000000079c5 */ /* 0x000fe40000010000 */
[----:B------:R-:W-:-:S10]  /*c110*/  WARPGROUP.ARRIVE ;  /* 0x00000000000079c5 */ /* 0x000fd40000000000 */
[----:B------:R-:W-:Y:S01]  /*c120*/  HGMMA.64x64x16.F32 R24, gdesc[UR4], R24, gsb0 ;  /* 0x00e00000041879f0 */ /* 0x000fe20008000818 */
[C---:B------:R-:W-:Y:S01]  /*c130*/  IMAD.IADD R14, R7.reuse, 0x1, R10 ;  /* 0x00000001070e7824 */ /* 0x040fe200078e020a */
[----:B------:R-:W-:Y:S01]  /*c140*/  IADD3 R12, R7, 0xa00, R62 ;  /* 0x00000a00070c7810 */ /* 0x000fe20007ffe03e */
[----:B------:R-:W-:Y:S02]  /*c150*/  IMAD.MOV.U32 R13, RZ, RZ, R63 ;  /* 0x000000ffff0d7224 */ /* 0x000fe400078e003f */
[----:B------:R-:W-:Y:S01]  /*c160*/  IMAD.MOV.U32 R15, RZ, RZ, R9 ;  /* 0x000000ffff0f7224 */ /* 0x000fe200078e0009 */
[----:B------:R-:W-:Y:S01]  /*c170*/  R2UR UR6, R14 ;  /* 0x000000000e0672ca */ /* 0x000fe200000e0000 */
[----:B------:R-:W5:Y:S01]  /*c180*/  @!P0 LDL.64 R62, [R1+0x30] ;  /* 0x00003000013e8983 */ /* 0x000f620000100a00 */
[----:B------:R-:W-:Y:S02]  /*c190*/  R2UR UR4, R12 ;  /* 0x000000000c0472ca */ /* 0x000fe400000e0000 */
[----:B------:R-:W-:-:S02]  /*c1a0*/  R2UR UR7, R15 ;  /* 0x000000000f0772ca */ /* 0x000fc400000e0000 */
[----:B------:R-:W-:Y:S01]  /*c1b0*/  R2UR UR5, R13 ;  /* 0x000000000d0572ca */ /* 0x000fe200000e0000 */
[----:B------:R-:W-:Y:S02]  /*c1c0*/  WARPGROUP.DEPBAR.LE gsb0, 0x0 ;  /* 0x00008000000079c5 */ /* 0x000fe40000010000 */
[----:B------:R-:W-:Y:S01]  /*c1d0*/  WARPGROUP.ARRIVE ;  /* 0x00000000000079c5 */ /* 0x000fe20000000000 */
[C---:B------:R-:W-:Y:S01]  /*c1e0*/  IMAD.IADD R12, R11.reuse, 0x1, R10 ;  /* 0x000000010b0c7824 */ /* 0x040fe200078e020a */
[----:B------:R-:W-:Y:S01]  /*c1f0*/  IADD3 R58, R11, 0xa00, R58 ;  /* 0x00000a000b3a7810 */ /* 0x000fe20007ffe03a */
[----:B------:R-:W4:Y:S07]  /*c200*/  LDL.64 R14, [R1+0xb0] ;  /* 0x0000b000010e7983 */ /* 0x000f2e0000100a00 */
[----:B------:R-:W-:Y:S01]  /*c210*/  HGMMA.64x64x16.F32 R24, gdesc[UR4], R24, gsb0 ;  /* 0x00e00000041879f0 */ /* 0x000fe20008000818 */
[----:B------:R-:W-:Y:S01]  /*c220*/  IMAD.MOV.U32 R13, RZ, RZ, R9 ;  /* 0x000000ffff0d7224 */ /* 0x000fe200078e0009 */
[----:B------:R-:W-:-:S02]  /*c230*/  R2UR UR6, R12 ;  /* 0x000000000c0672ca */ /* 0x000fc400000e0000 */
[----:B------:R-:W-:Y:S02]  /*c240*/  R2UR UR4, R58 ;  /* 0x000000003a0472ca */ /* 0x000fe400000e0000 */
[----:B------:R-:W-:Y:S02]  /*c250*/  R2UR UR7, R13 ;  /* 0x000000000d0772ca */ /* 0x000fe400000e0000 */
[----:B------:R-:W-:Y:S01]  /*c260*/  R2UR UR5, R59 ;  /* 0x000000003b0572ca */ /* 0x000fe200000e0000 */
[----:B------:R-:W-:Y:S02]  /*c270*/  IMAD.MOV.U32 R10, RZ, RZ, 0x30 ;  /* 0x00000030ff0a7424 */ /* 0x000fe400078e00ff */
[----:B------:R-:W-:-:S03]  /*c280*/  IMAD.MOV.U32 R13, RZ, RZ, 0xc00 ;  /* 0x00000c00ff0d7424 */ /* 0x000fc600078e00ff */
[----:B------:R-:W-:Y:S02]  /*c290*/  SEL R10, R10, 0x2e, P1 ;  /* 0x0000002e0a0a7807 */ /* 0x000fe40000800000 */
[----:B------:R-:W-:Y:S01]  /*c2a0*/  SEL R13, R13, 0xb80, P1 ;  /* 0x00000b800d0d7807 */ /* 0x000fe20000800000 */
[----:B------:R-:W-:Y:S02]  /*c2b0*/  WARPGROUP.DEPBAR.LE gsb0, 0x0 ;  /* 0x00008000000079c5 */ /* 0x000fe40000010000 */
[----:B------:R-:W-:-:S06]  /*c2c0*/  WARPGROUP.ARRIVE ;  /* 0x00000000000079c5 */ /* 0x000fcc0000000000 */
[----:B------:R-:W-:Y:S01]  /*c2d0*/  HGMMA.64x64x16.F32 R24, gdesc[UR4], R24, gsb0 ;  /* 0x00e00000041879f0 */ /* 0x000fe20008000818 */
[----:B------:R-:W-:-:S05]  /*c2e0*/  IMAD.IADD R10, R10, 0x1, R13 ;  /* 0x000000010a0a7824 */ /* 0x000fca00078e020d */
[----:B------:R-:W-:Y:S01]  /*c2f0*/  LOP3.LUT R59, R10, 0xe06, RZ, 0xc0, !PT ;  /* 0x00000e060a3b7812 */ /* 0x000fe200078ec0ff */
[----:B------:R-:W-:-:S04]  /*c300*/  IMAD.MOV.U32 R13, RZ, RZ, R65 ;  /* 0x000000ffff0d7224 */ /* 0x000fc800078e0041 */
[----:B------:R-:W-:Y:S02]  /*c310*/  IMAD.IADD R12, R59, 0x1, R64 ;  /* 0x000000013b0c7824 */ /* 0x000fe400078e0240 */
[----:B------:R-:W-:Y:S01]  /*c320*/  IMAD.IADD R58, R8, 0x1, R59 ;  /* 0x00000001083a7824 */ /* 0x000fe200078e023b */
[----:B------:R-:W-:Y:S01]  /*c330*/  R2UR UR5, R13 ;  /* 0x000000000d0572ca */ /* 0x000fe200000e0000 */
[--C-:B------:R-:W-:Y:S01]  /*c340*/  IMAD.MOV.U32 R59, RZ, RZ, R9.reuse ;  /* 0x000000ffff3b7224 */ /* 0x100fe200078e0009 */
[----:B------:R-:W-:Y:S01]  /*c350*/  R2UR UR4, R12 ;  /* 0x000000000c0472ca */ /* 0x000fe200000e0000 */
[----:B------:R-:W-:Y:S02]  /*c360*/  WARPGROUP.DEPBAR.LE gsb0, 0x0 ;  /* 0x00008000000079c5 */ /* 0x000fe40000010000 */
[----:B------:R-:W-:Y:S01]  /*c370*/  R2UR UR6, R58 ;  /* 0x000000003a0672ca */ /* 0x000fe200000e0000 */
[----:B------:R-:W-:Y:S01]  /*c380*/  VIADD R10, R8, 0xc00 ;  /* 0x00000c00080a7836 */ /* 0x000fe20000000000 */
[----:B------:R-:W-:Y:S01]  /*c390*/  R2UR UR7, R59 ;  /* 0x000000003b0772ca */ /* 0x000fe200000e0000 */
[----:B------:R-:W-:Y:S01]  /*c3a0*/  WARPGROUP.ARRIVE ;  /* 0x00000000000079c5 */ /* 0x000fe20000000000 */
[----:B------:R-:W-:Y:S01]  /*c3b0*/  IMAD.MOV.U32 R13, RZ, RZ, R9 ;  /* 0x000000ffff0d7224 */ /* 0x000fe200078e0009 */
[C---:B--2---:R-:W-:Y:S01]  /*c3c0*/  IADD3 R18, R3.reuse, 0xc00, R18 ;  /* 0x00000c0003127810 */ /* 0x044fe20007ffe012 */
[----:B------:R-:W-:Y:S01]  /*c3d0*/  IMAD.IADD R12, R3, 0x1, R10 ;  /* 0x00000001030c7824 */ /* 0x000fe200078e020a */
[----:B------:R-:W2:Y:S01]  /*c3e0*/  LDL.64 R58, [R1+0xb0] ;  /* 0x0000b000013a7983 */ /* 0x000ea20000100a00 */
[----:B---3--:R-:W-:-:S03]  /*c3f0*/  IADD3 R56, R7, 0xc00, R56 ;  /* 0x00000c0007387810 */ /* 0x008fc60007ffe038 */
[----:B------:R-:W3:Y:S04]  /*c400*/  @!P0 LDL R64, [R1+0x1e8] ;  /* 0x0001e80001408983 */ /* 0x000ee80000100800 */
[----:B------:R-:W-:Y:S01]  /*c410*/  HGMMA.64x64x16.F32 R24, gdesc[UR4], R24, gsb0 ;  /* 0x00e00000041879f0 */ /* 0x000fe20008000818 */
[----:B------:R-:W-:Y:S02]  /*c420*/  R2UR UR6, R12 ;  /* 0x000000000c0672ca */ /* 0x000fe400000e0000 */
[----:B------:R-:W-:Y:S02]  /*c430*/  R2UR UR7, R13 ;  /* 0x000000000d0772ca */ /* 0x000fe400000e0000 */
[----:B------:R-:W-:Y:S02]  /*c440*/  R2UR UR4, R18 ;  /* 0x00000000120472ca */ /* 0x000fe400000e0000 */
[----:B------:R-:W-:Y:S01]  /*c450*/  R2UR UR5, R19 ;  /* 0x00000000130572ca */ /* 0x000fe200000e0000 */
[----:B------:R-:W-:-:S02]  /*c460*/  WARPGROUP.DEPBAR.LE gsb0, 0x0 ;  /* 0x00008000000079c5 */ /* 0x000fc40000010000 */
[----:B------:R-:W-:Y:S01]  /*c470*/  WARPGROUP.ARRIVE ;  /* 0x00000000000079c5 */ /* 0x000fe20000000000 */
[----:B------:R-:W-:Y:S01]  /*c480*/  IMAD.IADD R12, R7, 0x1, R10 ;  /* 0x00000001070c7824 */ /* 0x000fe200078e020a */
[----:B------:R-:W5:Y:S08]  /*c490*/  LDL.64 R18, [R1+0xb0] ;  /* 0x0000b00001127983 */ /* 0x000f700000100a00 */
[----:B------:R-:W-:Y:S01]  /*c4a0*/  HGMMA.64x64x16.F32 R24, gdesc[UR4], R24, gsb0 ;  /* 0x00e00000041879f0 */ /* 0x000fe20008000818 */
[----:B------:R-:W-:Y:S01]  /*c4b0*/  IMAD.MOV.U32 R13, RZ, RZ, R9 ;  /* 0x000000ffff0d7224 */ /* 0x000fe200078e0009 */
[----:B------:R-:W-:-:S02]  /*c4c0*/  R2UR UR6, R12 ;  /* 0x000000000c0672ca */ /* 0x000fc400000e0000 */
[----:B------:R-:W-:Y:S02]  /*c4d0*/  R2UR UR4, R56 ;  /* 0x00000000380472ca */ /* 0x000fe400000e0000 */
[----:B------:R-:W-:Y:S02]  /*c4e0*/  R2UR UR7, R13 ;  /* 0x000000000d0772ca */ /* 0x000fe400000e0000 */
[----:B------:R-:W-:Y:S01]  /*c4f0*/  R2UR UR5, R57 ;  /* 0x00000000390572ca */ /* 0x000fe200000e0000 */
[----:B------:R-:W-:Y:S02]  /*c500*/  WARPGROUP.DEPBAR.LE gsb0, 0x0 ;  /* 0x00008000000079c5 */ /* 0x000fe40000010000 */
[----:B------:R-:W-:Y:S01]  /*c510*/  WARPGROUP.ARRIVE ;  /* 0x00000000000079c5 */ /* 0x000fe20000000000 */
[C---:B------:R-:W-:Y:S01]  /*c520*/  IMAD.IADD R12, R11.reuse, 0x1, R10 ;  /* 0x000000010b0c7824 */ /* 0x040fe200078e020a */
[----:B----4-:R-:W-:Y:S01]  /*c530*/  IADD3 R14, R11, 0xc00, R14 ;  /* 0x00000c000b0e7810 */ /* 0x010fe20007ffe00e */
[----:B------:R-:W-:Y:S01]  /*c540*/  IMAD.MOV.U32 R13, RZ, RZ, R9 ;  /* 0x000000ffff0d7224 */ /* 0x000fe200078e0009 */
[----:B------:R-:W4:Y:S06]  /*c550*/  LDL.64 R56, [R1+0xb0] ;  /* 0x0000b00001387983 */ /* 0x000f2c0000100a00 */
[----:B------:R-:W-:Y:S01]  /*c560*/  HGMMA.64x64x16.F32 R24, gdesc[UR4], R24, gsb0 ;  /* 0x00e00000041879f0 */ /* 0x000fe20008000818 */
        /* <DEDUP_REMOVED lines=15> */
[----:B------:R-:W-:Y:S02]  /*c660*/  IMAD.IADD R14, R8, 0x1, R13 ;  /* 0x00000001080e7824 */ /* 0x000fe400078e020d */
[----:B------:R-:W-:Y:S01]  /*c670*/  IMAD.MOV.U32 R13, RZ, RZ, R67 ;  /* 0x000000ffff0d7224 */ /* 0x000fe200078e0043 */
[----:B------:R-:W-:Y:S02]  /*c680*/  R2UR UR7, R15 ;  /* 0x000000000f0772ca */ /* 0x000fe400000e0000 */
[----:B------:R-:W-:Y:S02]  /*c690*/  R2UR UR6, R14 ;  /* 0x000000000e0672ca */ /* 0x000fe400000e0000 */
[----:B------:R-:W-:Y:S02]  /*c6a0*/  R2UR UR4, R12 ;  /* 0x000000000c0472ca */ /* 0x000fe400000e0000 */
[----:B------:R-:W-:Y:S01]  /*c6b0*/  R2UR UR5, R13 ;  /* 0x000000000d0572ca */ /* 0x000fe200000e0000 */
[----:B------:R-:W-:-:S02]  /*c6c0*/  WARPGROUP.DEPBAR.LE gsb0, 0x0 ;  /* 0x00008000000079c5 */ /* 0x000fc40000010000 */
[----:B------:R-:W-:-:S10]  /*c6d0*/  WARPGROUP.ARRIVE ;  /* 0x00000000000079c5 */ /* 0x000fd40000000000 */
[----:B------:R-:W-:Y:S01]  /*c6e0*/  HGMMA.64x64x16.F32 R24, gdesc[UR4], R24, gsb0 ;  /* 0x00e00000041879f0 */ /* 0x000fe20008000818 */
[----:B------:R-:W-:Y:S01]  /*c6f0*/  VIADD R10, R8, 0xe00 ;  /* 0x00000e00080a7836 */ /* 0x000fe20000000000 */
[C---:B--2---:R-:W-:Y:S01]  /*c700*/  IADD3 R58, R3.reuse, 0xe00, R58 ;  /* 0x00000e00033a7810 */ /* 0x044fe20007ffe03a */
[----:B------:R-:W-:Y:S02]  /*c710*/  IMAD.MOV.U32 R13, RZ, RZ, R9 ;  /* 0x000000ffff0d7224 */ /* 0x000fe400078e0009 */
[----:B------:R-:W-:Y:S01]  /*c720*/  IMAD.IADD R12, R3, 0x1, R10 ;  /* 0x00000001030c7824 */ /* 0x000fe200078e020a */
[----:B------:R-:W-:Y:S02]  /*c730*/  R2UR UR4, R58 ;  /* 0x000000003a0472ca */ /* 0x000fe400000e0000 */
[----:B------:R-:W-:Y:S02]  /*c740*/  R2UR UR7, R13 ;  /* 0x000000000d0772ca */ /* 0x000fe400000e0000 */
[----:B------:R-:W-:-:S02]  /*c750*/  R2UR UR6, R12 ;  /* 0x000000000c0672ca */ /* 0x000fc400000e0000 */
[----:B------:R-:W-:Y:S01]  /*c760*/  R2UR UR5, R59 ;  /* 0x000000003b0572ca */ /* 0x000fe200000e0000 */
[----:B------:R-:W-:Y:S02]  /*c770*/  WARPGROUP.DEPBAR.LE gsb0, 0x0 ;  /* 0x00008000000079c5 */ /* 0x000fe40000010000 */
[----:B------:R-:W-:-:S10]  /*c780*/  WARPGROUP.ARRIVE ;  /* 0x00000000000079c5 */ /* 0x000fd40000000000 */
[----:B------:R-:W-:Y:S01]  /*c790*/  HGMMA.64x64x16.F32 R24, gdesc[UR4], R24, gsb0 ;  /* 0x00e00000041879f0 */ /* 0x000fe20008000818 */
[C---:B------:R-:W-:Y:S01]  /*c7a0*/  IMAD.IADD R12, R7.reuse, 0x1, R10 ;  /* 0x00000001070c7824 */ /* 0x040fe200078e020a */
[----:B-----5:R-:W-:Y:S01]  /*c7b0*/  IADD3 R18, R7, 0xe00, R18 ;  /* 0x00000e0007127810 */ /* 0x020fe20007ffe012 */
        /* <DEDUP_REMOVED lines=8> */
[C---:B----4-:R-:W-:Y:S01]  /*c840*/  IADD3 R56, R11.reuse, 0xe00, R56 ;  /* 0x00000e000b387810 */ /* 0x050fe20007ffe038 */
[----:B------:R-:W-:Y:S02]  /*c850*/  IMAD.IADD R10, R11, 0x1, R10 ;  /* 0x000000010b0a7824 */ /* 0x000fe400078e020a */
[----:B------:R-:W-:Y:S01]  /*c860*/  IMAD.MOV.U32 R11, RZ, RZ, R9 ;  /* 0x000000ffff0b7224 */ /* 0x000fe200078e0009 */
[----:B------:R-:W-:Y:S02]  /*c870*/  R2UR UR4, R56 ;  /* 0x00000000380472ca */ /* 0x000fe400000e0000 */
[----:B------:R-:W-:Y:S02]  /*c880*/  R2UR UR6, R10 ;  /* 0x000000000a0672ca */ /* 0x000fe400000e0000 */
[----:B------:R-:W-:Y:S02]  /*c890*/  R2UR UR7, R11 ;  /* 0x000000000b0772ca */ /* 0x000fe400000e0000 */
[----:B------:R-:W-:Y:S01]  /*c8a0*/  R2UR UR5, R57 ;  /* 0x00000000390572ca */ /* 0x000fe200000e0000 */
[----:B------:R-:W-:-:S02]  /*c8b0*/  IMAD.MOV.U32 R3, RZ, RZ, 0x40 ;  /* 0x00000040ff037424 */ /* 0x000fc400078e00ff */
[----:B------:R-:W-:-:S03]  /*c8c0*/  IMAD.MOV.U32 R10, RZ, RZ, 0x1000 ;  /* 0x00001000ff0a7424 */ /* 0x000fc600078e00ff */
[----:B------:R-:W-:Y:S02]  /*c8d0*/  SEL R3, R3, 0x3e, P1 ;  /* 0x0000003e03037807 */ /* 0x000fe40000800000 */
[----:B------:R-:W-:Y:S01]  /*c8e0*/  SEL R10, R10, 0xf80, P1 ;  /* 0x00000f800a0a7807 */ /* 0x000fe20000800000 */
[----:B------:R-:W-:Y:S02]  /*c8f0*/  WARPGROUP.DEPBAR.LE gsb0, 0x0 ;  /* 0x00008000000079c5 */ /* 0x000fe40000010000 */
[----:B------:R-:W-:-:S06]  /*c900*/  WARPGROUP.ARRIVE ;  /* 0x00000000000079c5 */ /* 0x000fcc0000000000 */
[----:B------:R-:W-:Y:S01]  /*c910*/  HGMMA.64x64x16.F32 R24, gdesc[UR4], R24, gsb0 ;  /* 0x00e00000041879f0 */ /* 0x000fe20008000818 */
[----:B------:R-:W-:-:S05]  /*c920*/  IMAD.IADD R3, R3, 0x1, R10 ;  /* 0x0000000103037824 */ /* 0x000fca00078e020a */
[----:B------:R-:W-:-:S05]  /*c930*/  LOP3.LUT R3, R3, 0x1e06, RZ, 0xc0, !PT ;  /* 0x00001e0603037812 */ /* 0x000fca00078ec0ff */
[----:B------:R-:W-:Y:S02]  /*c940*/  IMAD.IADD R8, R8, 0x1, R3 ;  /* 0x0000000108087824 */ /* 0x000fe400078e0203 */
[----:B------:R-:W-:Y:S01]  /*c950*/  IMAD.IADD R60, R3, 0x1, R60 ;  /* 0x00000001033c7824 */ /* 0x000fe200078e023c */
[----:B------:R-:W-:Y:S02]  /*c960*/  R2UR UR7, R9 ;  /* 0x00000000090772ca */ /* 0x000fe400000e0000 */
[----:B------:R-:W-:Y:S02]  /*c970*/  R2UR UR6, R8 ;  /* 0x00000000080672ca */ /* 0x000fe400000e0000 */
[----:B------:R-:W-:Y:S02]  /*c980*/  R2UR UR4, R60 ;  /* 0x000000003c0472ca */ /* 0x000fe400000e0000 */
[----:B------:R-:W-:Y:S01]  /*c990*/  R2UR UR5, R61 ;  /* 0x000000003d0572ca */ /* 0x000fe200000e0000 */
[----:B------:R-:W-:Y:S01]  /*c9a0*/  STL [R1+0x88], R0 ;  /* 0x0000880001007387 */ /* 0x000fe20000100800 */
[----:B------:R-:W-:-:S02]  /*c9b0*/  WARPGROUP.DEPBAR.LE gsb0, 0x0 ;  /* 0x00008000000079c5 */ /* 0x000fc40000010000 */
[----:B------:R-:W-:-:S09]  /*c9c0*/  WARPGROUP.ARRIVE ;  /* 0x00000000000079c5 */ /* 0x000fd20000000000 */
[----:B------:R-:W-:Y:S01]  /*c9d0*/  HGMMA.64x64x16.F32 R24, gdesc[UR4], R24, gsb0 ;  /* 0x00e00000041879f0 */ /* 0x000fe20008000818 */
        /* <DEDUP_REMOVED lines=14> */
[----:B------:R-:W-:-:S03]  /*cac0*/  @!P0 MOV R63, R62 ;  /* 0x0000003e003f8202 */ /* 0x000fc60000000f00 */
[----:B------:R-:W-:Y:S04]  /*cad0*/  STL [R1+0x88], R0 ;  /* 0x0000880001007387 */ /* 0x000fe80000100800 */
[----:B------:R-:W-:Y:S04]  /*cae0*/  STL [R1+0x88], R0 ;  /* 0x0000880001007387 */ /* 0x000fe80000100800 */
[----:B------:R-:W-:Y:S04]  /*caf0*/  STL [R1+0x88], R0 ;  /* 0x0000880001007387 */ /* 0x000fe80000100800 */
[----:B------:R-:W-:Y:S04]  /*cb00*/  STL [R1+0x88], R0 ;  /* 0x0000880001007387 */ /* 0x000fe80000100800 */
[----:B------:R-:W-:Y:S01]  /*cb10*/  STL [R1+0x88], R0 ;  /* 0x0000880001007387 */ /* 0x000fe20000100800 */
[----:B---3--:R-:W-:-:S03]  /*cb20*/  @!P0 IMAD R3, R64, 0x8, R63 ;  /* 0x0000000840038824 */ /* 0x008fc600078e023f */
[----:B------:R-:W-:Y:S04]  /*cb30*/  STL [R1+0x88], R0 ;  /* 0x0000880001007387 */ /* 0x000fe80000100800 */
[----:B------:R-:W-:Y:S04]  /*cb40*/  STL [R1+0x88], R0 ;  /* 0x0000880001007387 */ /* 0x000fe80000100800 */
[----:B------:R-:W-:Y:S04]  /*cb50*/  STL [R1+0x88], R0 ;  /* 0x0000880001007387 */ /* 0x000fe80000100800 */
[----:B------:R-:W-:Y:S04]  /*cb60*/  STL [R1+0x88], R0 ;  /* 0x0000880001007387 */ /* 0x000fe80000100800 */
[----:B------:R-:W-:Y:S01]  /*cb70*/  STL [R1+0x88], R0 ;  /* 0x0000880001007387 */ /* 0x000fe20000100800 */
[----:B------:R-:W-:-:S03]  /*cb80*/  @!P0 PRMT R3, RZ, 0x654, R3 ;  /* 0x00000654ff038816 */ /* 0x000fc60000000003 */
[----:B------:R-:W-:Y:S04]  /*cb90*/  STL [R1+0x88], R0 ;  /* 0x0000880001007387 */ /* 0x000fe80000100800 */
[----:B------:R-:W-:Y:S04]  /*cba0*/  STL [R1+0x88], R0 ;  /* 0x0000880001007387 */ /* 0x000fe80000100800 */
[----:B------:R-:W-:Y:S01]  /*cbb0*/  STL [R1+0x88], R0 ;  /* 0x0000880001007387 */ /* 0x000fe20000100800 */
[----:B------:R-:W-:-:S03]  /*cbc0*/  WARPGROUP.DEPBAR.LE gsb0, 0x0 ;  /* 0x00008000000079c5 */ /* 0x000fc60000010000 */
[----:B------:R-:W-:Y:S04]  /*cbd0*/  STL [R1+0x88], R0 ;  /* 0x0000880001007387 */ /* 0x000fe80000100800 */
[----:B------:R-:W-:Y:S04]  /*cbe0*/  STL [R1+0x88], R0 ;  /* 0x0000880001007387 */ /* 0x000fe80000100800 */
[----:B------:R-:W-:Y:S04]  /*cbf0*/  STL [R1+0x88], R0 ;  /* 0x0000880001007387 */ /* 0x000fe80000100800 */
[----:B------:R0:W-:Y:S01]  /*cc00*/  STL [R1+0x88], R0 ;  /* 0x0000880001007387 */ /* 0x0001e20000100800 */
[----:B------:R1:W-:Y:S03]  /*cc10*/  @!P0 SYNCS.ARRIVE.TRANS64.RED.A1T0 RZ, [R3+URZ], RZ ;  /* 0x000000ff03ff89a7 */ /* 0x0003e6000810043f */
[----:B------:R-:W2:Y:S04]  /*cc20*/  LDL.64 R56, [R1+0x120] ;  /* 0x0001200001387983 */ /* 0x000ea80000100a00 */
[----:B------:R-:W3:Y:S04]  /*cc30*/  LDL.64 R18, [R1+0x110] ;  /* 0x0001100001127983 */ /* 0x000ee80000100a00 */
[----:B-1----:R-:W0:Y:S04]  /*cc40*/  LDL R3, [R1+0xec] ;  /* 0x0000ec0001037983 */ /* 0x002e280000100800 */
[----:B------:R-:W4:Y:S04]  /*cc50*/  LDL R7, [R1+0x70] ;  /* 0x0000700001077983 */ /* 0x000f280000100800 */
[----:B------:R-:W5:Y:S04]  /*cc60*/  LDL R58, [R1+0x118] ;  /* 0x00011800013a7983 */ /* 0x000f680000100800 */
[----:B------:R-:W5:Y:S04]  /*cc70*/  LDL.128 R8, [R1+0xf0] ;  /* 0x0000f00001087983 */ /* 0x000f680000100c00 */
[----:B------:R-:W4:Y:S04]  /*cc80*/  LDL.128 R12, [R1+0x100] ;  /* 0x00010000010c7983 */ /* 0x000f280000100c00 */
[----:B--2---:R-:W2:Y:S01]  /*cc90*/  LD.E R56, desc[UR44][R56.64] ;  /* 0x0000002c38387980 */ /* 0x004ea2000c101900 */
[----:B0-----:R-:W-:-:S02]  /*cca0*/  SHF.R.S32.HI R0, RZ, 0x1f, R3 ;  /* 0x0000001fff007819 */ /* 0x001fc40000011403 */
[----:B---3--:R-:W-:Y:S01]  /*ccb0*/  ISETP.NE.AND P1, PT, R18, 0x1, PT ;  /* 0x000000011200780c */ /* 0x008fe20003f25270 */
[----:B------:R-:W-:Y:S01]  /*ccc0*/  BSSY B0, `(.L_x_5035) ;  /* 0x000007d000007945 */ /* 0x000fe20003800000 */
[----:B----4-:R-:W-:Y:S01]  /*ccd0*/  ISETP.GE.AND P2, PT, R13, 0x1, PT ;  /* 0x000000010d00780c */ /* 0x010fe20003f46270 */
[-C--:B--2---:R-:W-:Y:S01]  /*cce0*/  FMUL.FTZ R29, R29, R56.reuse ;  /* 0x000000381d1d7220 */ /* 0x084fe20000410000 */
[----:B------:R-:W-:-:S03]  /*ccf0*/  FMUL.FTZ R30, R30, R56 ;  /* 0x000000381e1e7220 */ /* 0x000fc60000410000 */
[----:B------:R0:W1:Y:S02]  /*cd00*/  MUFU.TANH R57, R29 ;  /* 0x0000001d00397308 */ /* 0x0000640000002400 */
[----:B0-----:R-:W-:-:S06]  /*cd10*/  LEA.HI R29, R0, R3, RZ, 0x7 ;  /* 0x00000003001d7211 */ /* 0x001fcc00078f38ff */
[----:B------:R0:W2:Y:S02]  /*cd20*/  MUFU.TANH R59, R30 ;  /* 0x0000001e003b7308 */ /* 0x0000a40000002400 */
[----:B0-----:R-:W-:Y:S01]  /*cd30*/  LOP3.LUT R30, R29, 0xffffff80, RZ, 0xc0, !PT ;  /* 0xffffff801d1e7812 */ /* 0x001fe200078ec0ff */
[----:B------:R-:W-:-:S04]  /*cd40*/  FMUL.FTZ R31, R31, R56 ;  /* 0x000000381f1f7220 */ /* 0x000fc80000410000 */
[----:B------:R-:W-:Y:S02]  /*cd50*/  IMAD.IADD R30, R3, 0x1, -R30 ;  /* 0x00000001031e7824 */ /* 0x000fe400078e0a1e */
[-C--:B------:R-:W-:Y:S01]  /*cd60*/  FMUL.FTZ R32, R32, R56.reuse ;  /* 0x0000003820207220 */ /* 0x080fe20000410000 */
[----:B------:R0:W3:Y:S02]  /*cd70*/  MUFU.TANH R60, R31 ;  /* 0x0000001f003c7308 */ /* 0x0000e40000002400 */
[----:B------:R-:W-:Y:S01]  /*cd80*/  SHF.R.S32.HI R29, RZ, 0x1f, R30 ;  /* 0x0000001fff1d7819 */ /* 0x000fe2000001141e */
[----:B------:R-:W-:-:S05]  /*cd90*/  FMUL.FTZ R33, R33, R56 ;  /* 0x0000003821217220 */ /* 0x000fca0000410000 */
[----:B------:R4:W1:Y:S01]  /*cda0*/  MUFU.TANH R61, R32 ;  /* 0x00000020003d7308 */ /* 0x0008620000002400 */
[----:B0-----:R-:W-:Y:S02]  /*cdb0*/  LEA.HI R31, R29, R30, RZ, 0x2 ;  /* 0x0000001e1d1f7211 */ /* 0x001fe400078f10ff */
[----:B----4-:R-:W-:-:S05]  /*cdc0*/  LEA.HI R32, R0, R3, RZ, 0x2 ;  /* 0x0000000300207211 */ /* 0x010fca00078f10ff */
[----:B------:R0:W4:Y:S01]  /*cdd0*/  MUFU.TANH R62, R33 ;  /* 0x00000021003e7308 */ /* 0x0001220000002400 */
[--C-:B------:R-:W-:Y:S02]  /*cde0*/  SHF.R.S32.HI R0, RZ, 0x2, R31.reuse ;  /* 0x00000002ff007819 */ /* 0x100fe4000001141f */
[----:B------:R-:W-:Y:S02]  /*cdf0*/  LOP3.LUT R32, R32, 0xfffffffc, RZ, 0xc0, !PT ;  /* 0xfffffffc20207812 */ /* 0x000fe400078ec0ff */
[----:B0-----:R-:W-:-:S03]  /*ce00*/  SHF.R.S32.HI R33, RZ, 0x1f, R31 ;  /* 0x0000001fff217819 */ /* 0x001fc6000001141f */
[----:B------:R-:W-:Y:S01]  /*ce10*/  IMAD.IADD R3, R3, 0x1, -R32 ;  /* 0x0000000103037824 */ /* 0x000fe200078e0a20 */
[----:B------:R-:W-:Y:S02]  /*ce20*/  LEA.HI R29, R29, R30, RZ, 0x5 ;  /* 0x0000001e1d1d7211 */ /* 0x000fe400078f28ff */
[----:B------:R-:W-:Y:S02]  /*ce30*/  LEA.HI R33, R33, R0, RZ, 0x3 ;  /* 0x0000000021217211 */ /* 0x000fe400078f18ff */
[----:B------:R-:W-:Y:S02]  /*ce40*/  SHF.R.S32.HI R32, RZ, 0x5, R29 ;  /* 0x00000005ff207819 */ /* 0x000fe4000001141d */
[----:B------:R-:W-:Y:S02]  /*ce50*/  LOP3.LUT R33, R33, 0xfffffff8, RZ, 0xc0, !PT ;  /* 0xfffffff821217812 */ /* 0x000fe400078ec0ff */
[----:B------:R-:W-:Y:S01]  /*ce60*/  LEA.HI R29, R3, R3, RZ, 0x1 ;  /* 0x00000003031d7211 */ /* 0x000fe200078f08ff */
[----:B------:R-:W-:-:S02]  /*ce70*/  IMAD R32, R7, 0x4, R32 ;  /* 0x0000000407207824 */ /* 0x000fc400078e0220 */
[----:B------:R-:W-:Y:S01]  /*ce80*/  IMAD.IADD R33, R0, 0x1, -R33 ;  /* 0x0000000100217824 */ /* 0x000fe200078e0a21 */
[----:B------:R-:W-:-:S03]  /*ce90*/  LOP3.LUT R0, R29, 0x1ffffffe, RZ, 0xc0, !PT ;  /* 0x1ffffffe1d007812 */ /* 0x000fc600078ec0ff */
[----:B------:R-:W-:Y:S02]  /*cea0*/  IMAD.U32 R33, R32, 0x10, R33 ;  /* 0x0000001020217824 */ /* 0x000fe400078e0021 */
[----:B------:R-:W-:-:S04]  /*ceb0*/  IMAD.IADD R0, R3, 0x1, -R0 ;  /* 0x0000000103007824 */ /* 0x000fc800078e0a00 */
[----:B------:R-:W-:-:S04]  /*cec0*/  IMAD R18, R0, 0x8, R33 ;  /* 0x0000000800127824 */ /* 0x000fc800078e0221 */
[----:B------:R-:W-:-:S05]  /*ced0*/  @P1 IMAD.HI.U32 R19, R18, R19, RZ ;  /* 0x0000001312131227 */ /* 0x000fca00078e00ff */
[----:B-----5:R-:W-:Y:S01]  /*cee0*/  @P1 SHF.R.U32.HI R18, RZ, R58, R19 ;  /* 0x0000003aff121219 */ /* 0x020fe20000011613 */
[----:B------:R-:W-:Y:S01]  /*cef0*/  IMAD.MOV.U32 R3, RZ, RZ, -0x40 ;  /* 0xffffffc0ff037424 */ /* 0x000fe200078e00ff */
[----:B------:R-:W-:-:S03]  /*cf00*/  LOP3.LUT R31, R31, 0x7ffffffc, RZ, 0xc0, !PT ;  /* 0x7ffffffc1f1f7812 */ /* 0x000fc600078ec0ff */
[----:B------:R-:W0:Y:S01]  /*cf10*/  SHFL.IDX PT, R7, R18, RZ, 0x1c1f ;  /* 0x001c1fff12077589 */ /* 0x000e2200000e0000 */
[----:B------:R-:W-:Y:S02]  /*cf20*/  IMAD R0, R182, R3, 0x41 ;  /* 0x00000041b6007424 */ /* 0x000fe400078e0203 */
        /* <DEDUP_REMOVED lines=26> */
[----:B------:R-:W-:-:S02]  /*d0d0*/  IMAD.IADD R31, R30, 0x1, -R31 ;  /* 0x000000011e1f7824 */ /* 0x000fc400078e0a1f */
[----:B------:R-:W-:Y:S01]  /*d0e0*/  FMUL.FTZ R55, R55, R56 ;  /* 0x0000003837377220 */ /* 0x000fe20000410000 */
[----:B------:R-:W-:Y:S01]  /*d0f0*/  IMAD.IADD R0, R9, 0x1, R0 ;  /* 0x0000000109007824 */ /* 0x000fe200078e0200 */
[----:B------:R-:W-:Y:S01]  /*d100*/  LEA R32, R182, 0xffffffc0, 0x6 ;  /* 0xffffffc0b6207811 */ /* 0x000fe200078e30ff */
[----:B------:R-:W0:Y:S02]  /*d110*/  MUFU.TANH R24, R24 ;  /* 0x0000001800187308 */ /* 0x000e240000002400 */
[----:B------:R-:W-:Y:S02]  /*d120*/  IMAD R3, R31, -0x2, R0 ;  /* 0xfffffffe1f037824 */ /* 0x000fe400078e0200 */
[----:B------:R-:W-:Y:S02]  /*d130*/  IMAD.IADD R0, R9, 0x1, -R32 ;  /* 0x0000000109007824 */ /* 0x000fe400078e0a20 */
[----:B------:R-:W-:Y:S02]  /*d140*/  IMAD.IADD R30, R3, 0x1, -R8 ;  /* 0x00000001031e7824 */ /* 0x000fe400078e0a08 */
[----:B------:R-:W0:Y:S01]  /*d150*/  MUFU.TANH R25, R25 ;  /* 0x0000001900197308 */ /* 0x000e220000002400 */
[----:B------:R-:W-:-:S07]  /*d160*/  LOP3.LUT R3, RZ, R10, RZ, 0x33, !PT ;  /* 0x0000000aff037212 */ /* 0x000fce00078e33ff */
[----:B------:R-:W0:Y:S01]  /*d170*/  MUFU.TANH R26, R26 ;  /* 0x0000001a001a7308 */ /* 0x000e220000002400 */
[----:B------:R-:W-:-:S07]  /*d180*/  IMAD R19, R31, -0x2, R0 ;  /* 0xfffffffe1f137824 */ /* 0x000fce00078e0200 */
[----:B------:R-:W0:Y:S01]  /*d190*/  MUFU.TANH R27, R27 ;  /* 0x0000001b001b7308 */ /* 0x000e220000002400 */
[----:B------:R-:W-:-:S07]  /*d1a0*/  IMAD.IADD R56, R30, 0x1, R11 ;  /* 0x000000011e387824 */ /* 0x000fce00078e020b */
        /* <DEDUP_REMOVED lines=21> */
[----:B------:R-:W1:Y:S08]  /*d300*/  MUFU.TANH R54, R54 ;  /* 0x0000003600367308 */ /* 0x000e700000002400 */
[----:B------:R-:W1:Y:S01]  /*d310*/  MUFU.TANH R55, R55 ;  /* 0x0000003700377308 */ /* 0x000e620000002400 */
[----:B------:R-:W-:Y:S01]  /*d320*/  IMAD.IADD R30, R30, 0x1, R3 ;  /* 0x000000011e1e7824 */ /* 0x000fe200078e0203 */
[----:B0-----:R-:W-:Y:S01]  /*d330*/  VIADDMNMX R0, R7, R56, R19, PT ;  /* 0x0000003807007246 */ /* 0x001fe20003800113 */
[----:B------:R-:W-:-:S02]  /*d340*/  IMAD.IADD R12, R12, 0x1, -R32 ;  /* 0x000000010c0c7824 */ /* 0x000fc400078e0a20 */
        /* <DEDUP_REMOVED lines=8> */
[----:B------:R-:W-:-:S05]  /*d3d0*/  @P1 IMAD.HI.U32 R10, R7, R14, RZ ;  /* 0x0000000e070a1227 */ /* 0x000fca00078e00ff */
[----:B------:R-:W-:-:S04]  /*d3e0*/  @P1 SHF.R.U32.HI R7, RZ, R15, R10 ;  /* 0x0000000fff071219 */ /* 0x000fc8000001160a */
[----:B------:R-:W-:Y:S01]  /*d3f0*/  LOP3.LUT R7, RZ, R7, RZ, 0x33, !PT ;  /* 0x00000007ff077212 */ /* 0x000fe200078e33ff */
[----:B------:R-:W-:Y:S06]  /*d400*/  BRA `(.L_x_5039) ;  /* 0x00000000000c7947 */ /* 0x000fec0003800000 */
.L_x_5038:
[----:B------:R-:W-:-:S13]  /*d410*/  ISETP.NE.AND P1, PT, R13, 0x1, PT ;  /* 0x000000010d00780c */ /* 0x000fda0003f25270 */
[----:B------:R-:W-:-:S05]  /*d420*/  @P1 IMAD.HI.U32 R10, R7, R14, RZ ;  /* 0x0000000e070a1227 */ /* 0x000fca00078e00ff */
[----:B------:R-:W-:-:S07]  /*d430*/  @P1 SHF.R.U32.HI R7, RZ, R15, R10 ;  /* 0x0000000fff071219 */ /* 0x000fce000001160a */
.L_x_5039:
[----:B------:R-:W-:Y:S05]  /*d440*/  BSYNC B1 ;  /* 0x0000000000017941 */ /* 0x000fea0003800000 */
.L_x_5037:
[----:B------:R-:W-:-:S04]  /*d450*/  IMAD R10, R7, R13, -R32 ;  /* 0x0000000d070a7224 */ /* 0x000fc800078e0a20 */
[----:B------:R-:W-:-:S05]  /*d460*/  IMAD R10, R31, -0x2, R10 ;  /* 0xfffffffe1f0a7824 */ /* 0x000fca00078e020a */
[----:B------:R-:W-:Y:S02]  /*d470*/  VIMNMX R3, R3, R10, !PT ;  /* 0x0000000a03037248 */ /* 0x000fe40007fe0100 */
[----:B------:R-:W-:-:S07]  /*d480*/  VIADDMNMX R0, R10, R13, R0, PT ;  /* 0x0000000d0a007246 */ /* 0x000fce0003800100 */
.L_x_5036:
[----:B------:R-:W-:Y:S05]  /*d490*/  BSYNC B0 ;  /* 0x0000000000007941 */ /* 0x000fea0003800000 */
.L_x_5035:
[C---:B------:R-:W-:Y:S01]  /*d4a0*/  ISETP.GE.AND P1, PT, R12.reuse, 0x2, PT ;  /* 0x000000020c00780c */ /* 0x040fe20003f26270 */
[----:B------:R-:W0:Y:S01]  /*d4b0*/  SHFL.IDX PT, R7, R18, 0x1, 0x1c1f ;  /* 0x003c1f0012077f89 */ /* 0x000e2200000e0000 */
[C---:B------:R-:W-:Y:S01]  /*d4c0*/  ISETP.GE.AND P5, PT, R12.reuse, 0xa, PT ;  /* 0x0000000a0c00780c */ /* 0x040fe20003fa6270 */
[----:B------:R-:W-:Y:S01]  /*d4d0*/  BSSY B0, `(.L_x_5040) ;  /* 0x0000060000007945 */ /* 0x000fe20003800000 */
        /* <DEDUP_REMOVED lines=9> */
[----:B-1----:R-:W-:-:S02]  /*d570*/  FSEL R64, R57, -INF , !P3 ;  /* 0xff80000039407808 */ /* 0x002fc40005800000 */
[----:B------:R-:W-:Y:S02]  /*d580*/  ISETP.LT.OR P4, PT, R0, 0x9, P4 ;  /* 0x000000090000780c */ /* 0x000fe40002781670 */
[----:B------:R-:W-:Y:S02]  /*d590*/  ISETP.GT.AND P3, PT, R3, 0x10, !P5 ;  /* 0x000000100300780c */ /* 0x000fe40006f64270 */
[----:B------:R-:W-:Y:S02]  /*d5a0*/  FSEL R166, R28, -INF , !P4 ;  /* 0xff8000001ca67808 */ /* 0x000fe40006000000 */
[----:B------:R-:W-:Y:S02]  /*d5b0*/  ISETP.LT.OR P3, PT, R0, 0x11, P3 ;  /* 0x000000110000780c */ /* 0x000fe40001f61670 */
[----:B------:R-:W-:Y:S02]  /*d5c0*/  ISETP.GE.AND P4, PT, R12, 0x12, PT ;  /* 0x000000120c00780c */ /* 0x000fe40003f86270 */
[----:B------:R-:W-:-:S02]  /*d5d0*/  FSEL R168, R61, -INF , !P3 ;  /* 0xff8000003da87808 */ /* 0x000fc40005800000 */
[C---:B------:R-:W-:Y:S02]  /*d5e0*/  ISETP.GT.AND P3, PT, R3.reuse, 0x11, !P4 ;  /* 0x000000110300780c */ /* 0x040fe40006764270 */
        /* <DEDUP_REMOVED lines=53> */
[----:B------:R-:W-:Y:S01]  /*d940*/  ISETP.GT.AND P6, PT, R3, 0x39, !P6 ;  /* 0x000000390300780c */ /* 0x000fe200077c4270 */
[----:B0-----:R-:W-:-:S03]  /*d950*/  IMAD.IADD R3, R30, 0x1, R7 ;  /* 0x000000011e037824 */ /* 0x001fc600078e0207 */
[----:B------:R-:W-:Y:S02]  /*d960*/  ISETP.LT.OR P6, PT, R0, 0x3a, P6 ;  /* 0x0000003a0000780c */ /* 0x000fe400037c1670 */
[----:B------:R-:W-:Y:S02]  /*d970*/  VIADDMNMX R0, R7, R56, R19, PT ;  /* 0x0000003807007246 */ /* 0x000fe40003800113 */
        /* <DEDUP_REMOVED lines=13> */
.L_x_5043:
[----:B------:R-:W-:-:S13]  /*da50*/  ISETP.NE.AND P6, PT, R13, 0x1, PT ;  /* 0x000000010d00780c */ /* 0x000fda0003fc5270 */
[----:B------:R-:W-:-:S05]  /*da60*/  @P6 IMAD.HI.U32 R14, R8, R14, RZ ;  /* 0x0000000e080e6227 */ /* 0x000fca00078e00ff */
[----:B------:R-:W-:-:S07]  /*da70*/  @P6 SHF.R.U32.HI R8, RZ, R15, R14 ;  /* 0x0000000fff086219 */ /* 0x000fce000001160e */
.L_x_5044:
[----:B------:R-:W-:Y:S05]  /*da80*/  BSYNC B1 ;  /* 0x0000000000017941 */ /* 0x000fea0003800000 */
.L_x_5042:
[----:B------:R-:W-:-:S04]  /*da90*/  IMAD R8, R8, R13, -R32 ;  /* 0x0000000d08087224 */ /* 0x000fc800078e0a20 */
[----:B------:R-:W-:-:S05]  /*daa0*/  IMAD R8, R31, -0x2, R8 ;  /* 0xfffffffe1f087824 */ /* 0x000fca00078e0208 */
[----:B------:R-:W-:Y:S02]  /*dab0*/  VIADDMNMX R0, R8, R13, R0, PT ;  /* 0x0000000d08007246 */ /* 0x000fe40003800100 */
[----:B------:R-:W-:-:S07]  /*dac0*/  VIMNMX R3, R3, R8, !PT ;  /* 0x0000000803037248 */ /* 0x000fce0007fe0100 */
.L_x_5041:
[----:B------:R-:W-:Y:S05]  /*dad0*/  BSYNC B0 ;  /* 0x0000000000007941 */ /* 0x000fea0003800000 */
.L_x_5040:
[----:B------:R-:W-:Y:S01]  /*dae0*/  ISETP.GT.AND P1, PT, R3, 0x1, !P1 ;  /* 0x000000010300780c */ /* 0x000fe20004f24270 */
[----:B------:R-:W-:Y:S01]  /*daf0*/  BAR.SYNC.DEFER_BLOCKING 0xf, 0x100 ;  /* 0x03c4000000007b1d */ /* 0x000fe20000010000 */
[----:B------:R-:W-:Y:S02]  /*db00*/  FMNMX.FTZ R7, R164, R58, !PT ;  /* 0x0000003aa4077209 */ /* 0x000fe40007810000 */
[----:B------:R-:W-:Y:S02]  /*db10*/  ISETP.LT.OR P1, PT, R0, 0x2, P1 ;  /* 0x000000020000780c */ /* 0x000fe40000f21670 */
[----:B------:R-:W-:Y:S02]  /*db20*/  FMNMX.FTZ R7, R166, R7, !PT ;  /* 0x00000007a6077209 */ /* 0x000fe40007810000 */
[----:B------:R-:W-:Y:S01]  /*db30*/  FSEL R27, R27, -INF , !P1 ;  /* 0xff8000001b1b7808 */ /* 0x000fe20004800000 */
[----:B------:R-:W2:Y:S01]  /*db40*/  LDL R76, [R1+0x25c] ;  /* 0x00025c00014c7983 */ /* 0x000ea20000100800 */
[----:B------:R-:W-:-:S02]  /*db50*/  ISETP.NE.AND P1, PT, R11, RZ, PT ;  /* 0x000000ff0b00720c */ /* 0x000fc40003f25270 */
[----:B------:R-:W-:Y:S01]  /*db60*/  FMNMX.FTZ R7, R64, R7, !PT ;  /* 0x0000000740077209 */ /* 0x000fe20007810000 */
[----:B------:R-:W3:Y:S01]  /*db70*/  LDL R78, [R1+0x264] ;  /* 0x00026400014e7983 */ /* 0x000ee20000100800 */
[----:B------:R-:W-:Y:S02]  /*db80*/  ISETP.GT.AND P1, PT, R3, 0x9, !P1 ;  /* 0x000000090300780c */ /* 0x000fe40004f24270 */
[----:B------:R-:W-:Y:S01]  /*db90*/  FMNMX.FTZ R7, R168, R7, !PT ;  /* 0x00000007a8077209 */ /* 0x000fe20007810000 */
[----:B------:R-:W4:Y:S01]  /*dba0*/  LDL R80, [R1+0x268] ;  /* 0x0002680001507983 */ /* 0x000f220000100800 */
[----:B------:R-:W-:Y:S02]  /*dbb0*/  ISETP.LT.OR P1, PT, R0, 0xa, P1 ;  /* 0x0000000a0000780c */ /* 0x000fe40000f21670 */
[----:B------:R-:W-:Y:S01]  /*dbc0*/  FMNMX.FTZ R7, R62, R7, !PT ;  /* 0x000000073e077209 */ /* 0x000fe20007810000 */
[----:B------:R-:W5:Y:S01]  /*dbd0*/  LDL R82, [R1+0x26c] ;  /* 0x00026c0001527983 */ /* 0x000f620000100800 */
[----:B------:R-:W-:-:S02]  /*dbe0*/  FSEL R14, R60, -INF , !P1 ;  /* 0xff8000003c0e7808 */ /* 0x000fc40004800000 */
[----:B------:R-:W-:Y:S01]  /*dbf0*/  ISETP.NE.AND P1, PT, R25, RZ, PT ;  /* 0x000000ff1900720c */ /* 0x000fe20003f25270 */
[----:B------:R-:W2:Y:S01]  /*dc00*/  LDL R60, [R1+0x234] ;  /* 0x00023400013c7983 */ /* 0x000ea20000100800 */
[C---:B------:R-:W-:Y:S02]  /*dc10*/  ISETP.GT.AND P2, PT, R3.reuse, 0x8, !P2 ;  /* 0x000000080300780c */ /* 0x040fe40005744270 */
[----:B------:R-:W-:Y:S01]  /*dc20*/  ISETP.GT.AND P1, PT, R3, 0x10, !P1 ;  /* 0x000000100300780c */ /* 0x000fe20004f24270 */
[----:B------:R-:W5:Y:S01]  /*dc30*/  LDL R84, [R1+0x274] ;  /* 0x0002740001547983 */ /* 0x000f620000100800 */
[----:B------:R-:W-:Y:S02]  /*dc40*/  FMNMX.FTZ R7, R170, R7, !PT ;  /* 0x00000007aa077209 */ /* 0x000fe40007810000 */
[C---:B------:R-:W-:Y:S01]  /*dc50*/  ISETP.LT.OR P1, PT, R0.reuse, 0x11, P1 ;  /* 0x000000110000780c */ /* 0x040fe20000f21670 */
[----:B------:R-:W5:Y:S01]  /*dc60*/  LDL R86, [R1+0x278] ;  /* 0x0002780001567983 */ /* 0x000f620000100800 */
[----:B------:R-:W-:-:S02]  /*dc70*/  ISETP.LT.OR P2, PT, R0, 0x9, P2 ;  /* 0x000000090000780c */ /* 0x000fc40001741670 */
[----:B------:R-:W-:Y:S01]  /*dc80*/  FSEL R15, R34, -INF , !P1 ;  /* 0xff800000220f7808 */ /* 0x000fe20004800000 */
[----:B------:R-:W5:Y:S01]  /*dc90*/  LDL R88, [R1+0x27c] ;  /* 0x00027c0001587983 */ /* 0x000f620000100800 */
[----:B------:R-:W-:Y:S02]  /*dca0*/  ISETP.NE.AND P1, PT, R28, RZ, PT ;  /* 0x000000ff1c00720c */ /* 0x000fe40003f25270 */
[----:B------:R-:W-:Y:S01]  /*dcb0*/  FMNMX.FTZ R7, R66, R7, !PT ;  /* 0x0000000742077209 */ /* 0x000fe20007810000 */
[----:B------:R-:W5:Y:S01]  /*dcc0*/  LDL R90, [R1+0x284] ;  /* 0x00028400015a7983 */ /* 0x000f620000100800 */
[----:B------:R-:W-:Y:S02]  /*dcd0*/  ISETP.GT.AND P1, PT, R3, 0x11, !P1 ;  /* 0x000000110300780c */ /* 0x000fe40004f24270 */
[----:B------:R-:W-:Y:S01]  /*dce0*/  FSEL R13, R59, -INF , !P2 ;  /* 0xff8000003b0d7808 */ /* 0x000fe20005000000 */
[----:B------:R-:W5:Y:S01]  /*dcf0*/  LDL R92, [R1+0x288] ;  /* 0x00028800015c7983 */ /* 0x000f620000100800 */
[----:B------:R-:W-:-:S02]  /*dd00*/  ISETP.LT.OR P1, PT, R0, 0x12, P1 ;  /* 0x000000120000780c */ /* 0x000fc40000f21670 */
[----:B------:R-:W-:Y:S01]  /*dd10*/  ISETP.NE.AND P2, PT, R37, RZ, PT ;  /* 0x000000ff2500720c */ /* 0x000fe20003f45270 */
[----:B------:R-:W5:Y:S01]  /*dd20*/  LDL R94, [R1+0x28c] ;  /* 0x00028c00015e7983 */ /* 0x000f620000100800 */
[----:B------:R-:W-:Y:S02]  /*dd30*/  FSEL R18, R35, -INF , !P1 ;  /* 0xff80000023127808 */ /* 0x000fe40004800000 */
[----:B------:R-:W-:Y:S01]  /*dd40*/  ISETP.NE.AND P1, PT, R29, RZ, PT ;  /* 0x000000ff1d00720c */ /* 0x000fe20003f25270 */
[----:B------:R-:W5:Y:S01]  /*dd50*/  LDL R96, [R1+0x294] ;  /* 0x0002940001607983 */ /* 0x000f620000100800 */
[----:B------:R-:W-:Y:S02]  /*dd60*/  FMNMX.FTZ R7, R172, R7, !PT ;  /* 0x00000007ac077209 */ /* 0x000fe40007810000 */
[----:B------:R-:W-:Y:S01]  /*dd70*/  ISETP.GT.AND P1, PT, R3, 0x18, !P1 ;  /* 0x000000180300780c */ /* 0x000fe20004f24270 */
[----:B------:R-:W5:Y:S01]  /*dd80*/  LDL R98, [R1+0x298] ;  /* 0x0002980001627983 */ /* 0x000f620000100800 */
[----:B------:R-:W-:-:S02]  /*dd90*/  FMNMX.FTZ R7, R68, R7, !PT ;  /* 0x0000000744077209 */ /* 0x000fc40007810000 */
[----:B------:R-:W-:Y:S01]  /*dda0*/  ISETP.LT.OR P1, PT, R0, 0x19, P1 ;  /* 0x000000190000780c */ /* 0x000fe20000f21670 */
[----:B------:R-:W5:Y:S01]  /*ddb0*/  LDL R100, [R1+0x29c] ;  /* 0x00029c0001647983 */ /* 0x000f620000100800 */
[----:B------:R-:W-:Y:S02]  /*ddc0*/  FMNMX.FTZ R7, R44, R7, !PT ;  /* 0x000000072c077209 */ /* 0x000fe40007810000 */
[----:B------:R-:W-:Y:S01]  /*ddd0*/  FSEL R19, R38, -INF , !P1 ;  /* 0xff80000026137808 */ /* 0x000fe20004800000 */
[----:B------:R-:W5:Y:S01]  /*dde0*/  LDL R102, [R1+0x2a4] ;  /* 0x0002a40001667983 */ /* 0x000f620000100800 */
[----:B------:R-:W-:Y:S02]  /*ddf0*/  ISETP.NE.AND P1, PT, R33, RZ, PT ;  /* 0x000000ff2100720c */ /* 0x000fe40003f25270 */
[----:B------:R-:W-:Y:S01]  /*de00*/  ISETP.NE.AND P6, PT, R10, RZ, PT ;  /* 0x000000ff0a00720c */ /* 0x000fe20003fc5270 */
[----:B------:R-:W5:Y:S01]  /*de10*/  LDL R104, [R1+0x2a8] ;  /* 0x0002a80001687983 */ /* 0x000f620000100800 */
[----:B------:R-:W-:-:S02]  /*de20*/  ISETP.GT.AND P1, PT, R3, 0x19, !P1 ;  /* 0x000000190300780c */ /* 0x000fc40004f24270 */
[----:B------:R-:W-:Y:S01]  /*de30*/  FMNMX.FTZ R7, R70, R7, !PT ;  /* 0x0000000746077209 */ /* 0x000fe20007810000 */
[----:B------:R-:W5:Y:S01]  /*de40*/  LDL R106, [R1+0x2ac] ;  /* 0x0002ac00016a7983 */ /* 0x000f620000100800 */
[----:B------:R-:W-:Y:S02]  /*de50*/  ISETP.LT.OR P1, PT, R0, 0x1a, P1 ;  /* 0x0000001a0000780c */ /* 0x000fe40000f21670 */
[----:B------:R-:W-:Y:S01]  /*de60*/  FMNMX.FTZ R7, R48, R7, !PT ;  /* 0x0000000730077209 */ /* 0x000fe20007810000 */
[----:B------:R-:W5:Y:S01]  /*de70*/  LDL R108, [R1+0x2b4] ;  /* 0x0002b400016c7983 */ /* 0x000f620000100800 */
[----:B------:R-:W-:Y:S02]  /*de80*/  FSEL R24, R39, -INF , !P1 ;  /* 0xff80000027187808 */ /* 0x000fe40004800000 */
[----:B------:R-:W-:Y:S01]  /*de90*/  ISETP.NE.AND P1, PT, R36, RZ, PT ;  /* 0x000000ff2400720c */ /* 0x000fe20003f25270 */
[----:B------:R-:W5:Y:S01]  /*dea0*/  LDL R110, [R1+0x2b8] ;  /* 0x0002b800016e7983 */ /* 0x000f620000100800 */
[----:B------:R-:W-:-:S02]  /*deb0*/  FMNMX.FTZ R7, R72, R7, !PT ;  /* 0x0000000748077209 */ /* 0x000fc40007810000 */
[C---:B------:R-:W-:Y:S01]  /*dec0*/  ISETP.GT.AND P1, PT, R3.reuse, 0x20, !P1 ;  /* 0x000000200300780c */ /* 0x040fe20004f24270 */
[----:B------:R-:W5:Y:S01]  /*ded0*/  LDL R112, [R1+0x2bc] ;  /* 0x0002bc0001707983 */ /* 0x000f620000100800 */
[----:B------:R-:W-:Y:S02]  /*dee0*/  FMNMX.FTZ R7, R52, R7, !PT ;  /* 0x0000000734077209 */ /* 0x000fe40007810000 */
[----:B------:R-:W-:Y:S01]  /*def0*/  ISETP.LT.OR P1, PT, R0, 0x21, P1 ;  /* 0x000000210000780c */ /* 0x000fe20000f21670 */
[----:B------:R-:W5:Y:S01]  /*df00*/  LDL R114, [R1+0x2c4] ;  /* 0x0002c40001727983 */ /* 0x000f620000100800 */
[----:B------:R-:W-:Y:S02]  /*df10*/  FMNMX.FTZ R8, R74, R7, !PT ;  /* 0x000000074a087209 */ /* 0x000fe40007810000 */
[----:B------:R-:W-:Y:S01]  /*df20*/  FSEL R25, R42, -INF , !P1 ;  /* 0xff8000002a197808 */ /* 0x000fe20004800000 */
[----:B------:R-:W5:Y:S01]  /*df30*/  LDL R116, [R1+0x2c8] ;  /* 0x0002c80001747983 */ /* 0x000f620000100800 */
[----:B------:R-:W-:-:S02]  /*df40*/  ISETP.GT.AND P1, PT, R3, 0x21, !P2 ;  /* 0x000000210300780c */ /* 0x000fc40005724270 */
[----:B------:R-:W-:Y:S01]  /*df50*/  ISETP.NE.AND P2, PT, R41, RZ, PT ;  /* 0x000000ff2900720c */ /* 0x000fe20003f45270 */
[----:B------:R-:W0:Y:S01]  /*df60*/  SHFL.BFLY PT, R9, R8, 0x2, 0x1f ;  /* 0x0c401f0008097f89 */ /* 0x000e2200000e0000 */
[----:B------:R-:W-:Y:S02]  /*df70*/  ISETP.LT.OR P1, PT, R0, 0x22, P1 ;  /* 0x000000220000780c */ /* 0x000fe40000f21670 */
[----:B------:R-:W-:Y:S01]  /*df80*/  ISETP.GT.AND P2, PT, R3, 0x29, !P2 ;  /* 0x000000290300780c */ /* 0x000fe20005744270 */
[----:B------:R-:W5:Y:S01]  /*df90*/  LDL R42, [R1+0x2a0] ;  /* 0x0002a000012a7983 */ /* 0x000f620000100800 */
[----:B------:R-:W-:Y:S02]  /*dfa0*/  FSEL R28, R43, -INF , !P1 ;  /* 0xff8000002b1c7808 */ /* 0x000fe40004800000 */
[C---:B------:R-:W-:Y:S01]  /*dfb0*/  ISETP.GT.AND P1, PT, R3.reuse, RZ, !P6 ;  /* 0x000000ff0300720c */ /* 0x040fe20007724270 */
[----:B------:R-:W5:Y:S01]  /*dfc0*/  LDL R118, [R1+0x2cc] ;  /* 0x0002cc0001767983 */ /* 0x000f620000100800 */
[----:B------:R-:W-:-:S02]  /*dfd0*/  ISETP.GT.AND P3, PT, R3, 0x30, !P3 ;  /* 0x000000300300780c */ /* 0x000fc40005f64270 */
[C---:B------:R-:W-:Y:S01]  /*dfe0*/  ISETP.LT.OR P1, PT, R0.reuse, 0x1, P1 ;  /* 0x000000010000780c */ /* 0x040fe20000f21670 */
[----:B------:R-:W5:Y:S01]  /*dff0*/  LDL R120, [R1+0x2d4] ;  /* 0x0002d40001787983 */ /* 0x000f620000100800 */
[----:B------:R-:W-:Y:S02]  /*e000*/  ISETP.LT.OR P2, PT, R0, 0x2a, P2 ;  /* 0x0000002a0000780c */ /* 0x000fe40001741670 */
[----:B------:R-:W-:Y:S01]  /*e010*/  FSEL R26, R26, -INF , !P1 ;  /* 0xff8000001a1a7808 */ /* 0x000fe20004800000 */
[----:B------:R-:W5:Y:S01]  /*e020*/  LDL R122, [R1+0x2d8] ;  /* 0x0002d800017a7983 */ /* 0x000f620000100800 */
[----:B------:R-:W-:Y:S02]  /*e030*/  ISETP.NE.AND P1, PT, R40, RZ, PT ;  /* 0x000000ff2800720c */ /* 0x000fe40003f25270 */
[----:B------:R-:W-:Y:S01]  /*e040*/  FMNMX.FTZ R10, R26, R27, !PT ;  /* 0x0000001b1a0a7209 */ /* 0x000fe20007810000 */
[----:B------:R-:W3:Y:S01]  /*e050*/  LDL R40, [R1+0x220] ;  /* 0x0002200001287983 */ /* 0x000ee20000100800 */
[----:B------:R-:W-:-:S02]  /*e060*/  ISETP.GT.AND P1, PT, R3, 0x28, !P1 ;  /* 0x000000280300780c */ /* 0x000fc40004f24270 */
[----:B------:R-:W-:Y:S01]  /*e070*/  FMNMX.FTZ R7, R13, R10, !PT ;  /* 0x0000000a0d077209 */ /* 0x000fe20007810000 */
[----:B------:R-:W5:Y:S01]  /*e080*/  LDL R124, [R1+0x2dc] ;  /* 0x0002dc00017c7983 */ /* 0x000f620000100800 */
[----:B------:R-:W-:Y:S02]  /*e090*/  ISETP.LT.OR P1, PT, R0, 0x29, P1 ;  /* 0x000000290000780c */ /* 0x000fe40000f21670 */
[----:B------:R-:W-:Y:S01]  /*e0a0*/  FMNMX.FTZ R10, R14, R7, !PT ;  /* 0x000000070e0a7209 */ /* 0x000fe20007810000 */
[----:B------:R-:W5:Y:S01]  /*e0b0*/  LDL R126, [R1+0x2e4] ;  /* 0x0002e400017e7983 */ /* 0x000f620000100800 */
[----:B------:R-:W-:Y:S02]  /*e0c0*/  FSEL R30, R46, -INF , !P1 ;  /* 0xff8000002e1e7808 */ /* 0x000fe40004800000 */
[----:B------:R-:W-:Y:S01]  /*e0d0*/  FMNMX.FTZ R7, R15, R10, !PT ;  /* 0x0000000a0f077209 */ /* 0x000fe20007810000 */
        /* <DEDUP_REMOVED lines=10> */
[----:B------:R-:W-:-:S02]  /*e180*/  ISETP.NE.AND P6, PT, R12, RZ, PT ;  /* 0x000000ff0c00720c */ /* 0x000fc40003fc5270 */
[----:B------:R-:W-:Y:S01]  /*e190*/  FMNMX.FTZ R7, R25, R10, !PT ;  /* 0x0000000a19077209 */ /* 0x000fe20007810000 */
[----:B------:R-:W5:Y:S01]  /*e1a0*/  LDL R134, [R1+0x2f8] ;  /* 0x0002f80001867983 */ /* 0x000f620000100800 */
[----:B------:R-:W-:Y:S02]  /*e1b0*/  ISETP.GT.AND P5, PT, R3, 0x38, !P5 ;  /* 0x000000380300780c */ /* 0x000fe40006fa4270 */
[----:B------:R-:W-:Y:S01]  /*e1c0*/  FMNMX.FTZ R7, R28, R7, !PT ;  /* 0x000000071c077209 */ /* 0x000fe20007810000 */
[----:B------:R-:W5:Y:S01]  /*e1d0*/  LDL R136, [R1+0x2fc] ;  /* 0x0002fc0001887983 */ /* 0x000f620000100800 */
[----:B------:R-:W-:Y:S02]  /*e1e0*/  ISETP.LT.OR P4, PT, R0, 0x32, P4 ;  /* 0x000000320000780c */ /* 0x000fe40002781670 */
[----:B------:R-:W-:Y:S01]  /*e1f0*/  FMNMX.FTZ R10, R30, R7, !PT ;  /* 0x000000071e0a7209 */ /* 0x000fe20007810000 */
[----:B------:R-:W5:Y:S01]  /*e200*/  LDL R138, [R1+0x304] ;  /* 0x00030400018a7983 */ /* 0x000f620000100800 */
[----:B------:R-:W-:-:S02]  /*e210*/  FSEL R32, R50, -INF , !P3 ;  /* 0xff80000032207808 */ /* 0x000fc40005800000 */
[----:B------:R-:W-:Y:S01]  /*e220*/  FMNMX.FTZ R7, R31, R10, !PT ;  /* 0x0000000a1f077209 */ /* 0x000fe20007810000 */
[----:B------:R-:W5:Y:S01]  /*e230*/  LDL R50, [R1+0x2e0] ;  /* 0x0002e00001327983 */ /* 0x000f620000100800 */
[----:B------:R-:W-:Y:S02]  /*e240*/  ISETP.GT.AND P1, PT, R3, 0x39, !P6 ;  /* 0x000000390300780c */ /* 0x000fe40007724270 */
[----:B------:R-:W-:Y:S01]  /*e250*/  ISETP.LT.OR P5, PT, R0, 0x39, P5 ;  /* 0x000000390000780c */ /* 0x000fe20002fa1670 */
[----:B------:R-:W5:Y:S01]  /*e260*/  LDL R140, [R1+0x308] ;  /* 0x00030800018c7983 */ /* 0x000f620000100800 */
[----:B------:R-:W-:Y:S02]  /*e270*/  FSEL R34, R51, -INF , !P4 ;  /* 0xff80000033227808 */ /* 0x000fe40006000000 */
[----:B------:R-:W-:Y:S01]  /*e280*/  FMNMX.FTZ R7, R32, R7, !PT ;  /* 0x0000000720077209 */ /* 0x000fe20007810000 */
[----:B------:R-:W5:Y:S01]  /*e290*/  LDL R142, [R1+0x30c] ;  /* 0x00030c00018e7983 */ /* 0x000f620000100800 */
[----:B------:R-:W-:-:S02]  /*e2a0*/  ISETP.LT.OR P1, PT, R0, 0x3a, P1 ;  /* 0x0000003a0000780c */ /* 0x000fc40000f21670 */
[----:B------:R-:W-:Y:S01]  /*e2b0*/  FSEL R36, R54, -INF , !P5 ;  /* 0xff80000036247808 */ /* 0x000fe20006800000 */
[----:B------:R-:W5:Y:S01]  /*e2c0*/  LDL R56, [R1+0x310] ;  /* 0x0003100001387983 */ /* 0x000f620000100800 */
[----:B------:R-:W-:Y:S02]  /*e2d0*/  FMNMX.FTZ R7, R34, R7, !PT ;  /* 0x0000000722077209 */ /* 0x000fe40007810000 */
[----:B------:R-:W-:Y:S01]  /*e2e0*/  FSEL R38, R55, -INF , !P1 ;  /* 0xff80000037267808 */ /* 0x000fe20004800000 */
[----:B------:R-:W5:Y:S01]  /*e2f0*/  LDL R54, [R1+0x300] ;  /* 0x0003000001367983 */ /* 0x000f620000100800 */
[----:B------:R-:W-:Y:S02]  /*e300*/  FMNMX.FTZ R7, R36, R7, !PT ;  /* 0x0000000724077209 */ /* 0x000fe40007810000 */
[----:B0-----:R-:W-:Y:S01]  /*e310*/  FMNMX.FTZ R11, R8, R9, !PT ;  /* 0x00000009080b7209 */ /* 0x001fe20007810000 */
[----:B------:R-:W5:Y:S01]  /*e320*/  LDL R144, [R1+0x314] ;  /* 0x0003140001907983 */ /* 0x000f620000100800 */
[----:B------:R-:W-:-:S03]  /*e330*/  FMNMX.FTZ R9, R38, R7, !PT ;  /* 0x0000000726097209 */ /* 0x000fc60007810000 */
[----:B------:R-:W0:Y:S04]  /*e340*/  SHFL.BFLY PT, R12, R11, 0x1, 0x1f ;  /* 0x0c201f000b0c7f89 */ /* 0x000e2800000e0000 */
[----:B------:R-:W-:Y:S04]  /*e350*/  STL.64 [R1+0x200], R8 ;  /* 0x0002000801007387 */ /* 0x000fe80000100a00 */
[----:B------:R-:W4:Y:S04]  /*e360*/  LDL R7, [R1+0x204] ;  /* 0x0002040001077983 */ /* 0x000f280000100800 */
[----:B------:R-:W5:Y:S04]  /*e370*/  LDL R146, [R1+0x318] ;  /* 0x0003180001927983 */ /* 0x000f680000100800 */
[----:B------:R-:W5:Y:S04]  /*e380*/  LDL R148, [R1+0x31c] ;  /* 0x00031c0001947983 */ /* 0x000f680000100800 */
[----:B------:R-:W5:Y:S01]  /*e390*/  LDL R235, [R1+0x330] ;  /* 0x0003300001eb7983 */ /* 0x000f620000100800 */
[----:B0-----:R-:W-:-:S03]  /*e3a0*/  FMNMX.FTZ R0, R11, R12, !PT ;  /* 0x0000000c0b007209 */ /* 0x001fc60007810000 */
[----:B------:R-:W5:Y:S04]  /*e3b0*/  LDL R234, [R1+0x340] ;  /* 0x0003400001ea7983 */ /* 0x000f680000100800 */
[----:B------:R-:W-:Y:S04]  /*e3c0*/  STL [R1+0x200], R0 ;  /* 0x0002000001007387 */ /* 0x000fe80000100800 */
[----:B------:R-:W3:Y:S04]  /*e3d0*/  LDL R12, [R1+0x200] ;  /* 0x00020000010c7983 */ /* 0x000ee80000100800 */
[----:B------:R-:W2:Y:S04]  /*e3e0*/  LDL.64 R10, [R1+0x138] ;  /* 0x00013800010a7983 */ /* 0x000ea80000100a00 */
        /* <DEDUP_REMOVED lines=54> */
[----:B----4-:R-:W0:Y:S02]  /*e750*/  SHFL.BFLY PT, R8, R7, 0x2, 0x1f ;  /* 0x0c401f0007087f89 */ /* 0x010e2400000e0000 */
[----:B0-----:R-:W-:-:S05]  /*e760*/  FMNMX.FTZ R8, R8, R7, !PT ;  /* 0x0000000708087209 */ /* 0x001fca0007810000 */
[----:B------:R-:W0:Y:S01]  /*e770*/  SHFL.BFLY PT, R7, R8, 0x1, 0x1f ;  /* 0x0c201f0008077f89 */ /* 0x000e2200000e0000 */
[----:B---3--:R-:W-:Y:S01]  /*e780*/  FMUL.FTZ R3, R40, R12 ;  /* 0x0000000c28037220 */ /* 0x008fe20000410000 */
[----:B------:R-:W-:-:S04]  /*e790*/  FSETP.NEU.FTZ.AND P1, PT, R12, -INF , PT ;  /* 0xff8000000c00780b */ /* 0x000fc80003f3d000 */
        /* <DEDUP_REMOVED lines=14> */
[----:B0-----:R-:W-:Y:S01]  /*e880*/  FMNMX.FTZ R0, R8, R7, !PT ;  /* 0x0000000708007209 */ /* 0x001fe20007810000 */
[-CC-:B------:R-:W-:Y:S01]  /*e890*/  FFMA.FTZ R41, R70, R40.reuse, -R3.reuse ;  /* 0x0000002846297223 */ /* 0x180fe20000010803 */
[-CC-:B------:R-:W-:Y:S01]  /*e8a0*/  FFMA.FTZ R176, R48, R40.reuse, -R3.reuse ;  /* 0x0000002830b07223 */ /* 0x180fe20000010803 */
[-CC-:B------:R-:W-:Y:S01]  /*e8b0*/  FFMA.FTZ R43, R72, R40.reuse, -R3.reuse ;  /* 0x00000028482b7223 */ /* 0x180fe20000010803 */
[C---:B------:R-:W-:Y:S01]  /*e8c0*/  FSETP.NEU.FTZ.AND P1, PT, R0.reuse, -INF , PT ;  /* 0xff8000000000780b */ /* 0x040fe20003f3d000 */
[-C--:B------:R-:W-:Y:S01]  /*e8d0*/  FMUL.FTZ R7, R0, R40.reuse ;  /* 0x0000002800077220 */ /* 0x080fe20000410000 */
[-CC-:B------:R-:W-:Y:S01]  /*e8e0*/  FFMA.FTZ R178, R52, R40.reuse, -R3.reuse ;  /* 0x0000002834b27223 */ /* 0x180fe20000010803 */
[----:B------:R-:W0:Y:S01]  /*e8f0*/  MUFU.EX2 R29, R29 ;  /* 0x0000001d001d7308 */ /* 0x000e220000000800 */
[----:B------:R-:W-:Y:S01]  /*e900*/  FFMA.FTZ R45, R74, R40, -R3 ;  /* 0x000000284a2d7223 */ /* 0x000fe20000010803 */
[----:B------:R-:W3:Y:S01]  /*e910*/  LDL R62, [R1+0x238] ;  /* 0x00023800013e7983 */ /* 0x000ee20000100800 */
[----:B------:R-:W-:-:S03]  /*e920*/  FSEL R7, R7, RZ, P1 ;  /* 0x000000ff07077208 */ /* 0x000fc60000800000 */
[----:B------:R-:W4:Y:S02]  /*e930*/  LDL R64, [R1+0x23c] ;  /* 0x00023c0001407983 */ /* 0x000f240000100800 */
[-CC-:B------:R-:W-:Y:S01]  /*e940*/  FFMA.FTZ R165, R26, R40.reuse, -R7.reuse ;  /* 0x000000281aa57223 */ /* 0x180fe20000010807 */
[-CC-:B------:R-:W-:Y:S01]  /*e950*/  FFMA.FTZ R150, R27, R40.reuse, -R7.reuse ;  /* 0x000000281b967223 */ /* 0x180fe20000010807 */
[-CC-:B------:R-:W-:Y:S01]  /*e960*/  FFMA.FTZ R167, R13, R40.reuse, -R7.reuse ;  /* 0x000000280da77223 */ /* 0x180fe20000010807 */
[-CC-:B------:R-:W-:Y:S01]  /*e970*/  FFMA.FTZ R47, R14, R40.reuse, -R7.reuse ;  /* 0x000000280e2f7223 */ /* 0x180fe20000010807 */
[----:B------:R-:W-:Y:S01]  /*e980*/  MUFU.EX2 R166, R166 ;  /* 0x000000a600a67308 */ /* 0x000fe20000000800 */
[-CC-:B------:R-:W-:Y:S01]  /*e990*/  FFMA.FTZ R169, R15, R40.reuse, -R7.reuse ;  /* 0x000000280fa97223 */ /* 0x180fe20000010807 */
[-CC-:B------:R-:W-:Y:S01]  /*e9a0*/  FFMA.FTZ R49, R18, R40.reuse, -R7.reuse ;  /* 0x0000002812317223 */ /* 0x180fe20000010807 */
[-C--:B------:R-:W-:Y:S01]  /*e9b0*/  FFMA.FTZ R171, R19, R40.reuse, -R7 ;  /* 0x0000002813ab7223 */ /* 0x080fe20000010807 */
[----:B------:R-:W5:Y:S04]  /*e9c0*/  LDL R58, [R1+0x320] ;  /* 0x00032000013a7983 */ /* 0x000f680000100800 */
[----:B------:R-:W-:Y:S01]  /*e9d0*/  MUFU.EX2 R165, R165 ;  /* 0x000000a500a57308 */ /* 0x000fe20000000800 */
[----:B0-----:R-:W-:Y:S01]  /*e9e0*/  FADD.FTZ R3, R164, R29 ;  /* 0x0000001da4037221 */ /* 0x001fe20000010000 */
[----:B------:R-:W-:-:S06]  /*e9f0*/  FFMA.FTZ R51, R24, R40, -R7 ;  /* 0x0000002818337223 */ /* 0x000fcc0000010807 */
[----:B------:R-:W-:Y:S01]  /*ea00*/  MUFU.EX2 R168, R168 ;  /* 0x000000a800a87308 */ /* 0x000fe20000000800 */
[----:B------:R-:W-:-:S07]  /*ea10*/  FFMA.FTZ R173, R25, R40, -R7 ;  /* 0x0000002819ad7223 */ /* 0x000fce0000010807 */
[----:B------:R-:W-:Y:S01]  /*ea20*/  MUFU.EX2 R35, R35 ;  /* 0x0000002300237308 */ /* 0x000fe20000000800 */
[----:B------:R-:W-:-:S07]  /*ea30*/  FFMA.FTZ R53, R28, R40, -R7 ;  /* 0x000000281c357223 */ /* 0x000fce0000010807 */
[----:B------:R-:W-:Y:S01]  /*ea40*/  MUFU.EX2 R170, R170 ;  /* 0x000000aa00aa7308 */ /* 0x000fe20000000800 */
[-CC-:B------:R-:W-:Y:S01]  /*ea50*/  FFMA.FTZ R175, R30, R40.reuse, -R7.reuse ;  /* 0x000000281eaf7223 */ /* 0x180fe20000010807 */
[----:B------:R-:W5:Y:S06]  /*ea60*/  LDL R66, [R1+0x244] ;  /* 0x0002440001427983 */ /* 0x000f6c0000100800 */
[----:B------:R-:W-:Y:S01]  /*ea70*/  MUFU.EX2 R37, R37 ;  /* 0x0000002500257308 */ /* 0x000fe20000000800 */
[----:B------:R-:W-:-:S07]  /*ea80*/  FFMA.FTZ R55, R31, R40, -R7 ;  /* 0x000000281f377223 */ /* 0x000fce0000010807 */
[----:B------:R-:W-:Y:S01]  /*ea90*/  MUFU.EX2 R172, R172 ;  /* 0x000000ac00ac7308 */ /* 0x000fe20000000800 */
[-CC-:B------:R-:W-:Y:S01]  /*eaa0*/  FFMA.FTZ R177, R32, R40.reuse, -R7.reuse ;  /* 0x0000002820b17223 */ /* 0x180fe20000010807 */
[----:B------:R-:W5:Y:S04]  /*eab0*/  LDL R68, [R1+0x248] ;  /* 0x0002480001447983 */ /* 0x000f680000100800 */
[----:B------:R-:W5:Y:S02]  /*eac0*/  LDL R44, [R1+0x2b0] ;  /* 0x0002b000012c7983 */ /* 0x000f640000100800 */
[----:B------:R-:W0:Y:S08]  /*ead0*/  MUFU.EX2 R150, R150 ;  /* 0x0000009600967308 */ /* 0x000e300000000800 */
[----:B------:R-:W-:Y:S01]  /*eae0*/  MUFU.EX2 R39, R39 ;  /* 0x0000002700277308 */ /* 0x000fe20000000800 */
[----:B------:R-:W-:-:S07]  /*eaf0*/  FFMA.FTZ R57, R34, R40, -R7 ;  /* 0x0000002822397223 */ /* 0x000fce0000010807 */
[----:B------:R-:W-:Y:S01]  /*eb00*/  MUFU.EX2 R174, R174 ;  /* 0x000000ae00ae7308 */ /* 0x000fe20000000800 */
[----:B------:R1:W-:Y:S04]  /*eb10*/  STL [R1+0x204], R0 ;  /* 0x0002040001007387 */ /* 0x0003e80000100800 */
[----:B------:R-:W5:Y:S03]  /*eb20*/  LDL R70, [R1+0x24c] ;  /* 0x00024c0001467983 */ /* 0x000f660000100800 */
[----:B------:R-:W2:Y:S08]  /*eb30*/  MUFU.EX2 R167, R167 ;  /* 0x000000a700a77308 */ /* 0x000eb00000000800 */
[----:B------:R-:W-:Y:S01]  /*eb40*/  MUFU.EX2 R41, R41 ;  /* 0x0000002900297308 */ /* 0x000fe20000000800 */
[----:B------:R-:W-:Y:S01]  /*eb50*/  FFMA.FTZ R36, R36, R40, -R7 ;  /* 0x0000002824247223 */ /* 0x000fe20000010807 */
[----:B------:R-:W5:Y:S04]  /*eb60*/  LDL R72, [R1+0x254] ;  /* 0x0002540001487983 */ /* 0x000f680000100800 */
[----:B------:R-:W5:Y:S02]  /*eb70*/  LDL R74, [R1+0x258] ;  /* 0x00025800014a7983 */ /* 0x000f640000100800 */
[----:B------:R-:W1:Y:S01]  /*eb80*/  MUFU.EX2 R47, R47 ;  /* 0x0000002f002f7308 */ /* 0x000e620000000800 */
[----:B0-----:R-:W-:Y:S01]  /*eb90*/  FADD.FTZ R8, R165, R150 ;  /* 0x00000096a5087221 */ /* 0x001fe20000010000 */
[----:B------:R-:W5:Y:S04]  /*eba0*/  LDL R48, [R1+0x2d0] ;  /* 0x0002d00001307983 */ /* 0x000f680000100800 */
[----:B------:R-:W5:Y:S02]  /*ebb0*/  LDL R52, [R1+0x2f0] ;  /* 0x0002f00001347983 */ /* 0x000f640000100800 */
[----:B------:R-:W0:Y:S01]  /*ebc0*/  MUFU.EX2 R169, R169 ;  /* 0x000000a900a97308 */ /* 0x000e220000000800 */
[----:B------:R-:W-:Y:S01]  /*ebd0*/  FADD.FTZ R12, R166, R3 ;  /* 0x00000003a60c7221 */ /* 0x000fe20000010000 */
[----:B--2---:R-:W-:Y:S01]  /*ebe0*/  FADD.FTZ R8, R167, R8 ;  /* 0x00000008a7087221 */ /* 0x004fe20000010000 */
[----:B------:R-:W2:Y:S04]  /*ebf0*/  LDL R31, [R1+0x1e8] ;  /* 0x0001e800011f7983 */ /* 0x000ea80000100800 */
[----:B------:R-:W2:Y:S01]  /*ec00*/  LDL R14, [R1+0x348] ;  /* 0x00034800010e7983 */ /* 0x000ea20000100800 */
[----:B------:R-:W0:Y:S01]  /*ec10*/  MUFU.EX2 R49, R49 ;  /* 0x0000003100317308 */ /* 0x000e220000000800 */
[----:B------:R-:W-:Y:S01]  /*ec20*/  FADD.FTZ R3, R33, R12 ;  /* 0x0000000c21037221 */ /* 0x000fe20000010000 */
[----:B-1----:R-:W-:Y:S01]  /*ec30*/  FADD.FTZ R8, R47, R8 ;  /* 0x000000082f087221 */ /* 0x002fe20000010000 */
[----:B------:R-:W2:Y:S04]  /*ec40*/  LDL R28, [R1+0x230] ;  /* 0x00023000011c7983 */ /* 0x000ea80000100800 */
[----:B------:R-:W2:Y:S01]  /*ec50*/  LDL R15, [R1+0x34c] ;  /* 0x00034c00010f7983 */ /* 0x000ea20000100800 */
[----:B------:R-:W1:Y:S01]  /*ec60*/  MUFU.EX2 R171, R171 ;  /* 0x000000ab00ab7308 */ /* 0x000e620000000800 */
[----:B------:R-:W-:Y:S01]  /*ec70*/  FADD.FTZ R12, R168, R3 ;  /* 0x00000003a80c7221 */ /* 0x000fe20000010000 */
[----:B0-----:R-:W-:Y:S01]  /*ec80*/  FADD.FTZ R8, R169, R8 ;  /* 0x00000008a9087221 */ /* 0x001fe20000010000 */
[----:B------:R-:W2:Y:S04]  /*ec90*/  LDL R30, [R1+0x240] ;  /* 0x00024000011e7983 */ /* 0x000ea80000100800 */
[----:B------:R-:W2:Y:S01]  /*eca0*/  LDL R18, [R1+0x350] ;  /* 0x0003500001127983 */ /* 0x000ea20000100800 */
[----:B------:R-:W0:Y:S01]  /*ecb0*/  MUFU.EX2 R51, R51 ;  /* 0x0000003300337308 */ /* 0x000e220000000800 */
[----:B------:R-:W-:Y:S01]  /*ecc0*/  FADD.FTZ R3, R35, R12 ;  /* 0x0000000c23037221 */ /* 0x000fe20000010000 */
[----:B------:R-:W-:Y:S01]  /*ecd0*/  FADD.FTZ R8, R49, R8 ;  /* 0x0000000831087221 */ /* 0x000fe20000010000 */
[----:B------:R-:W2:Y:S04]  /*ece0*/  LDL R32, [R1+0x250] ;  /* 0x0002500001207983 */ /* 0x000ea80000100800 */
[----:B------:R-:W2:Y:S01]  /*ecf0*/  LDL R19, [R1+0x354] ;  /* 0x0003540001137983 */ /* 0x000ea20000100800 */
[----:B------:R-:W0:Y:S01]  /*ed00*/  MUFU.EX2 R173, R173 ;  /* 0x000000ad00ad7308 */ /* 0x000e220000000800 */
[----:B------:R-:W-:Y:S01]  /*ed10*/  FADD.FTZ R12, R170, R3 ;  /* 0x00000003aa0c7221 */ /* 0x000fe20000010000 */
[----:B-1----:R-:W-:Y:S01]  /*ed20*/  FADD.FTZ R8, R171, R8 ;  /* 0x00000008ab087221 */ /* 0x002fe20000010000 */
[----:B------:R-:W2:Y:S05]  /*ed30*/  LDL R34, [R1+0x260] ;  /* 0x0002600001227983 */ /* 0x000eaa0000100800 */
[----:B------:R-:W1:Y:S01]  /*ed40*/  MUFU.EX2 R53, R53 ;  /* 0x0000003500357308 */ /* 0x000e620000000800 */
[----:B------:R-:W-:Y:S01]  /*ed50*/  FADD.FTZ R3, R37, R12 ;  /* 0x0000000c25037221 */ /* 0x000fe20000010000 */
[----:B0-----:R-:W-:Y:S01]  /*ed60*/  FADD.FTZ R8, R51, R8 ;  /* 0x0000000833087221 */ /* 0x001fe20000010000 */
[----:B------:R-:W2:Y:S05]  /*ed70*/  LDL R0, [R1+0x324] ;  /* 0x0003240001007983 */ /* 0x000eaa0000100800 */
[----:B------:R-:W0:Y:S01]  /*ed80*/  MUFU.EX2 R175, R175 ;  /* 0x000000af00af7308 */ /* 0x000e220000000800 */
[----:B------:R-:W-:Y:S01]  /*ed90*/  FADD.FTZ R12, R172, R3 ;  /* 0x00000003ac0c7221 */ /* 0x000fe20000010000 */
[----:B------:R-:W-:-:S06]  /*eda0*/  FADD.FTZ R8, R173, R8 ;  /* 0x00000008ad087221 */ /* 0x000fcc0000010000 */
[----:B------:R-:W0:Y:S01]  /*edb0*/  MUFU.EX2 R55, R55 ;  /* 0x0000003700377308 */ /* 0x000e220000000800 */
[----:B------:R-:W-:Y:S01]  /*edc0*/  FADD.FTZ R3, R39, R12 ;  /* 0x0000000c27037221 */ /* 0x000fe20000010000 */
[----:B-1----:R-:W-:-:S06]  /*edd0*/  FADD.FTZ R8, R53, R8 ;  /* 0x0000000835087221 */ /* 0x002fcc0000010000 */
[----:B------:R-:W1:Y:S08]  /*ede0*/  MUFU.EX2 R176, R176 ;  /* 0x000000b000b07308 */ /* 0x000e700000000800 */
[----:B------:R-:W1:Y:S01]  /*edf0*/  MUFU.EX2 R177, R177 ;  /* 0x000000b100b17308 */ /* 0x000e620000000800 */
[----:B------:R-:W-:Y:S01]  /*ee00*/  FFMA.FTZ R7, R38, R40, -R7 ;  /* 0x0000002826077223 */ /* 0x000fe20000010807 */
[----:B------:R-:W-:Y:S01]  /*ee10*/  FADD.FTZ R12, R174, R3 ;  /* 0x00000003ae0c7221 */ /* 0x000fe20000010000 */
[----:B0-----:R-:W-:Y:S01]  /*ee20*/  FADD.FTZ R8, R175, R8 ;  /* 0x00000008af087221 */ /* 0x001fe20000010000 */
[----:B------:R-:W2:Y:S04]  /*ee30*/  LDL R38, [R1+0x280] ;  /* 0x0002800001267983 */ /* 0x000ea80000100800 */
[----:B------:R-:W0:Y:S08]  /*ee40*/  MUFU.EX2 R43, R43 ;  /* 0x0000002b002b7308 */ /* 0x000e300000000800 */
[----:B------:R-:W0:Y:S01]  /*ee50*/  MUFU.EX2 R57, R57 ;  /* 0x0000003900397308 */ /* 0x000e220000000800 */
[----:B------:R-:W-:Y:S01]  /*ee60*/  FADD.FTZ R3, R41, R12 ;  /* 0x0000000c29037221 */ /* 0x000fe20000010000 */
[----:B------:R-:W-:Y:S01]  /*ee70*/  FADD.FTZ R8, R55, R8 ;  /* 0x0000000837087221 */ /* 0x000fe20000010000 */
[----:B------:R-:W2:Y:S05]  /*ee80*/  LDL R40, [R1+0x290] ;  /* 0x0002900001287983 */ /* 0x000eaa0000100800 */
[----:B------:R-:W0:Y:S08]  /*ee90*/  MUFU.EX2 R178, R178 ;  /* 0x000000b200b27308 */ /* 0x000e300000000800 */
[----:B------:R0:W0:Y:S01]  /*eea0*/  MUFU.EX2 R179, R36 ;  /* 0x0000002400b37308 */ /* 0x0000220000000800 */
[----:B-1----:R-:W-:Y:S01]  /*eeb0*/  FADD.FTZ R12, R176, R3 ;  /* 0x00000003b00c7221 */ /* 0x002fe20000010000 */
[----:B------:R-:W-:-:S06]  /*eec0*/  FADD.FTZ R8, R177, R8 ;  /* 0x00000008b1087221 */ /* 0x000fcc0000010000 */
[----:B------:R-:W1:Y:S08]  /*eed0*/  MUFU.EX2 R45, R45 ;  /* 0x0000002d002d7308 */ /* 0x000e700000000800 */
[----:B------:R1:W1:Y:S01]  /*eee0*/  MUFU.EX2 R59, R7 ;  /* 0x00000007003b7308 */ /* 0x0002620000000800 */
[----:B0-----:R-:W-:Y:S01]  /*eef0*/  FADD.FTZ R3, R43, R12 ;  /* 0x0000000c2b037221 */ /* 0x001fe20000010000 */
[----:B------:R-:W-:Y:S01]  /*ef00*/  FADD.FTZ R8, R57, R8 ;  /* 0x0000000839087221 */ /* 0x000fe20000010000 */
[----:B------:R-:W2:Y:S02]  /*ef10*/  LDL R36, [R1+0x270] ;  /* 0x0002700001247983 */ /* 0x000ea40000100800 */
[----:B------:R-:W-:Y:S01]  /*ef20*/  FADD.FTZ R12, R178, R3 ;  /* 0x00000003b20c7221 */ /* 0x000fe20000010000 */
[----:B------:R-:W-:Y:S01]  /*ef30*/  FADD.FTZ R8, R179, R8 ;  /* 0x00000008b3087221 */ /* 0x000fe20000010000 */
[----:B------:R-:W2:Y:S02]  /*ef40*/  LDL R3, [R1+0x328] ;  /* 0x0003280001037983 */ /* 0x000ea40000100800 */
[----:B-1----:R-:W-:-:S02]  /*ef50*/  FADD.FTZ R12, R45, R12 ;  /* 0x0000000c2d0c7221 */ /* 0x002fc40000010000 */
[----:B------:R-:W2:Y:S01]  /*ef60*/  LDL R7, [R1+0x32c] ;  /* 0x00032c0001077983 */ /* 0x000ea20000100800 */
[----:B------:R-:W-:-:S03]  /*ef70*/  FADD.FTZ R13, R59, R8 ;  /* 0x000000083b0d7221 */ /* 0x000fc60000010000 */
[----:B------:R-:W2:Y:S04]  /*ef80*/  LDL.64 R8, [R1+0xa8] ;  /* 0x0000a80001087983 */ /* 0x000ea80000100a00 */
[----:B------:R0:W-:Y:S04]  /*ef90*/  STL.64 [R1+0x210], R12 ;  /* 0x0002100c01007387 */ /* 0x0001e80000100a00 */
[----:B------:R-:W2:Y:S04]  /*efa0*/  LD.E.64 R26, desc[UR44][R10.64+0x8] ;  /* 0x0000082c0a1a7980 */ /* 0x000ea8000c101b00 */
[----:B------:R-:W2:Y:S04]  /*efb0*/  LD.E.64 R24, desc[UR44][R10.64] ;  /* 0x0000002c0a187980 */ /* 0x000ea8000c101b00 */
[----:B0-----:R-:W2:Y:S04]  /*efc0*/  LDL R12, [R1+0x33c] ;  /* 0x00033c00010c7983 */ /* 0x001ea80000100800 */
[----:B------:R-:W2:Y:S04]  /*efd0*/  LDL R13, [R1+0x344] ;  /* 0x00034400010d7983 */ /* 0x000ea80000100800 */
[----:B------:R-:W2:Y:S04]  /*efe0*/  LDL R10, [R1+0x334] ;  /* 0x00033400010a7983 */ /* 0x000ea80000100800 */
[----:B------:R-:W2:Y:S01]  /*eff0*/  LDL R11, [R1+0x338] ;  /* 0x00033800010b7983 */ /* 0x000ea20000100800 */
[----:B------:R-:W-:-:S02]  /*f000*/  F2FP.F16.F32.PACK_AB R164, R29, R164 ;  /* 0x000000a41da4723e */ /* 0x000fc400000000ff */
[----:B------:R-:W-:Y:S02]  /*f010*/  F2FP.F16.F32.PACK_AB R166, R33, R166 ;  /* 0x000000a621a6723e */ /* 0x000fe400000000ff */
[----:B------:R-:W-:Y:S02]  /*f020*/  F2FP.F16.F32.PACK_AB R165, R150, R165 ;  /* 0x000000a596a5723e */ /* 0x000fe400000000ff */
[----:B------:R-:W-:Y:S02]  /*f030*/  F2FP.F16.F32.PACK_AB R167, R47, R167 ;  /* 0x000000a72fa7723e */ /* 0x000fe400000000ff */
[----:B------:R-:W-:Y:S02]  /*f040*/  F2FP.F16.F32.PACK_AB R168, R35, R168 ;  /* 0x000000a823a8723e */ /* 0x000fe400000000ff */
[----:B------:R-:W-:Y:S02]  /*f050*/  F2FP.F16.F32.PACK_AB R170, R37, R170 ;  /* 0x000000aa25aa723e */ /* 0x000fe400000000ff */
        /* <DEDUP_REMOVED lines=9> */
[----:B------:R-:W-:Y:S01]  /*f0f0*/  F2FP.F16.F32.PACK_AB R179, R59, R179 ;  /* 0x000000b33bb3723e */ /* 0x000fe200000000ff */
[----:B------:R-:W-:Y:S04]  /*f100*/  STL [R1+0x234], R60 ;  /* 0x0002343c01007387 */ /* 0x000fe80000100800 */
[----:B---3--:R-:W-:Y:S04]  /*f110*/  STL [R1+0x238], R62 ;  /* 0x0002383e01007387 */ /* 0x008fe80000100800 */
        /* <DEDUP_REMOVED lines=26> */
[----:B--2---:R-:W-:Y:S04]  /*f2c0*/  STL [R1+0x230], R28 ;  /* 0x0002301c01007387 */ /* 0x004fe80000100800 */
        /* <DEDUP_REMOVED lines=29> */
[----:B------:R-:W-:Y:S01]  /*f4a0*/  IMAD R8, R31, 0x1000, R8 ;  /* 0x000010001f087824 */ /* 0x000fe200078e0208 */
[----:B------:R-:W-:-:S04]  /*f4b0*/  MOV R26, R26 ;  /* 0x0000001a001a7202 */ /* 0x000fc80000000f00 */
[----:B------:R-:W-:Y:S01]  /*f4c0*/  R2UR UR6, R8 ;  /* 0x00000000080672ca */ /* 0x000fe200000e0000 */
[--C-:B------:R-:W-:Y:S01]  /*f4d0*/  IMAD R27, R25, 0x2, R26.reuse ;  /* 0x00000002191b7824 */ /* 0x100fe200078e021a */
[----:B------:R-:W-:Y:S01]  /*f4e0*/  R2UR UR7, R9 ;  /* 0x00000000090772ca */ /* 0x000fe200000e0000 */
[C---:B------:R-:W-:Y:S02]  /*f4f0*/  IMAD R25, R24.reuse, 0x2, R26 ;  /* 0x0000000218197824 */ /* 0x040fe400078e021a */
[----:B------:R-:W-:Y:S01]  /*f500*/  IMAD R24, R24, 0x2, R27 ;  /* 0x0000000218187824 */ /* 0x000fe200078e021b */
[----:B------:R-:W-:Y:S04]  /*f510*/  STSM.16.M88.4 [R26], R164 ;  /* 0x000000a41a007844 */ /* 0x000fe80000000200 */
[----:B------:R-:W-:Y:S04]  /*f520*/  STSM.16.M88.4 [R25], R168 ;  /* 0x000000a819007844 */ /* 0x000fe80000000200 */
[----:B------:R-:W-:Y:S04]  /*f530*/  STSM.16.M88.4 [R27], R172 ;  /* 0x000000ac1b007844 */ /* 0x000fe80000000200 */
[----:B------:R-:W-:Y:S04]  /*f540*/  STSM.16.M88.4 [R24], R176 ;  /* 0x000000b018007844 */ /* 0x000fe80000000200 */
[----:B------:R-:W-:Y:S04]  /*f550*/  STL [R1+0x318], R146 ;  /* 0x0003189201007387 */ /* 0x000fe80000100800 */
[----:B------:R-:W-:Y:S04]  /*f560*/  STL [R1+0x31c], R148 ;  /* 0x00031c9401007387 */ /* 0x000fe80000100800 */
[----:B------:R0:W-:Y:S02]  /*f570*/  STL [R1+0x320], R58 ;  /* 0x0003203a01007387 */ /* 0x0001e40000100800 */
[----:B0-----:R-:W-:-:S06]  /*f580*/  WARPGROUP.ARRIVE ;  /* 0x00000000000079c5 */ /* 0x001fcc0000000000 */
[----:B------:R-:W-:Y:S01]  /*f590*/  HGMMA.64x256x16.F32 R24, R164, gdesc[UR4].tnspB, RZ, !UPT, gsb0 ;  /* 0x43e00004a4187df0 */ /* 0x000fe2000c0008ff */
[----:B------:R0:W-:Y:S04]  /*f5a0*/  STL [R1+0x334], R10 ;  /* 0x0003340a01007387 */ /* 0x0001e80000100800 */
[----:B------:R1:W-:Y:S01]  /*f5b0*/  STL [R1+0x338], R11 ;  /* 0x0003380b01007387 */ /* 0x0003e20000100800 */
[----:B0-----:R-:W-:Y:S02]  /*f5c0*/  VIADD R10, R8, 0x80 ;  /* 0x00000080080a7836 */ /* 0x001fe40000000000 */
[----:B-1----:R-:W-:-:S03]  /*f5d0*/  IMAD.MOV.U32 R11, RZ, RZ, R9 ;  /* 0x000000ffff0b7224 */ /* 0x002fc600078e0009 */
[----:B------:R-:W-:Y:S02]  /*f5e0*/  R2UR UR6, R10 ;  /* 0x000000000a0672ca */ /* 0x000fe400000e0000 */
[----:B------:R-:W-:Y:S01]  /*f5f0*/  R2UR UR7, R11 ;  /* 0x000000000b0772ca */ /* 0x000fe200000e0000 */
        /* <DEDUP_REMOVED lines=99> */
[----:B------:R-:W-:Y:S01]  /*fc30*/  HGMMA.64x256x16.F32 R24, R168, gdesc[UR4].tnspB, R24, gsb0 ;  /* 0x43e00004a8187df0 */ /* 0x000fe20008000818 */
[----:B------:R-:W-:Y:S02]  /*fc40*/  VIADD R10, R8, 0x100 ;  /* 0x00000100080a7836 */ /* 0x000fe40000000000 */
[----:B------:R-:W-:-:S03]  /*fc50*/  IMAD.MOV.U32 R11, RZ, RZ, R9 ;  /* 0x000000ffff0b7224 */ /* 0x000fc600078e0009 */
[----:B------:R-:W-:Y:S02]  /*fc60*/  R2UR UR6, R10 ;  /* 0x000000000a0672ca */ /* 0x000fe400000e0000 */
[----:B------:R-:W-:Y:S01]  /*fc70*/  R2UR UR7, R11 ;  /* 0x000000000b0772ca */ /* 0x000fe200000e0000 */
[----:B------:R-:W-:Y:S01]  /*fc80*/  VIADD R8, R8, 0x180 ;  /* 0x0000018008087836 */ /* 0x000fe20000000000 */
        /* <DEDUP_REMOVED lines=35> */
[----:B------:R-:W-:Y:S02]  /*fec0*/  R2UR UR6, R8 ;  /* 0x00000000080672ca */ /* 0x000fe400000e0000 */
[----:B------:R-:W-:Y:S01]  /*fed0*/  R2UR UR7, R9 ;  /* 0x00000000090772ca */ /* 0x000fe200000e0000 */
        /* <DEDUP_REMOVED lines=34> */
[----:B------:R-:W-:Y:S03]  /*10100*/  HGMMA.64x256x16.F32 R24, R176, gdesc[UR4].tnspB, R24, gsb0 ;  /* 0x43e00004b0187df0 */ /* 0x000fe60008000818 */
        /* <DEDUP_REMOVED lines=33> */
[----:B------:R-:W5:Y:S04]  /*10320*/  LDL R0, [R1+0x230] ;  /* 0x0002300001007983 */ /* 0x000f680000100800 */
[----:B0-----:R-:W5:Y:S04]  /*10330*/  LDL R76, [R1+0x234] ;  /* 0x00023400014c7983 */ /* 0x001f680000100800 */
[----:B------:R-:W5:Y:S04]  /*10340*/  LDL R78, [R1+0x238] ;  /* 0x00023800014e7983 */ /* 0x000f680000100800 */
[----:B-1----:R-:W5:Y:S04]  /*10350*/  LDL R80, [R1+0x23c] ;  /* 0x00023c0001507983 */ /* 0x002f680000100800 */
[----:B------:R-:W5:Y:S04]  /*10360*/  LDL R8, [R1+0x240] ;  /* 0x0002400001087983 */ /* 0x000f680000100800 */
[----:B------:R-:W5:Y:S04]  /*10370*/  LDL R82, [R1+0x244] ;  /* 0x0002440001527983 */ /* 0x000f680000100800 */
[----:B--2---:R-:W2:Y:S04]  /*10380*/  LDL R84, [R1+0x248] ;  /* 0x0002480001547983 */ /* 0x004ea80000100800 */
[----:B------:R-:W2:Y:S04]  /*10390*/  LDL R86, [R1+0x24c] ;  /* 0x00024c0001567983 */ /* 0x000ea80000100800 */
[----:B------:R-:W2:Y:S04]  /*103a0*/  LDL R10, [R1+0x250] ;  /* 0x00025000010a7983 */ /* 0x000ea80000100800 */
[----:B---3--:R-:W3:Y:S04]  /*103b0*/  LDL R88, [R1+0x254] ;  /* 0x0002540001587983 */ /* 0x008ee80000100800 */
[----:B------:R-:W3:Y:S04]  /*103c0*/  LDL R90, [R1+0x258] ;  /* 0x00025800015a7983 */ /* 0x000ee80000100800 */
[----:B----4-:R-:W4:Y:S04]  /*103d0*/  LDL R92, [R1+0x25c] ;  /* 0x00025c00015c7983 */ /* 0x010f280000100800 */
        /* <DEDUP_REMOVED lines=116> */
[----:B------:R-:W-:Y:S01]  /*10b20*/  @!PT LDS RZ, [RZ] ;  /* 0x00000000fffff984 */ /* 0x000fe20000000800 */
[----:B------:R-:W-:Y:S01]  /*10b30*/  @!PT LDS RZ, [RZ] ;  /* 0x00000000fffff984 */ /* 0x000fe20000000800 */
[----:B------:R-:W-:Y:S01]  /*10b40*/  @!PT LDS RZ, [RZ] ;  /* 0x00000000fffff984 */ /* 0x000fe20000000800 */
[----:B------:R-:W-:Y:S01]  /*10b50*/  @!PT LDS RZ, [RZ] ;  /* 0x00000000fffff984 */ /* 0x000fe20000000800 */
[----:B------:R0:W-:Y:S06]  /*10b60*/  MEMBAR.ALL.CTA ;  /* 0x0000000000007992 */ /* 0x0001ec0000008000 */
[----:B0-----:R-:W0:Y:S04]  /*10b70*/  FENCE.VIEW.ASYNC.S ;  /* 0x00000000000073c6 */ /* 0x001e280000000000 */
        /* <DEDUP_REMOVED lines=9> */
[----:B---3--:R-:W-:Y:S04]  /*10c10*/  STL [R1+0x254], R88 ;  /* 0x0002545801007387 */ /* 0x008fe80000100800 */
[----:B------:R-:W-:Y:S04]  /*10c20*/  STL [R1+0x258], R90 ;  /* 0x0002585a01007387 */ /* 0x000fe80000100800 */
[----:B----4-:R-:W-:Y:S04]  /*10c30*/  STL [R1+0x25c], R92 ;  /* 0x00025c5c01007387 */ /* 0x010fe80000100800 */
        /* <DEDUP_REMOVED lines=116> */
[----:B0-----:R-:W-:-:S03]  /*11380*/  NOP ;  /* 0x0000000000007918 */ /* 0x001fc60000000000 */
[----:B-1----:R-:W3:Y:S04]  /*11390*/  @!P0 LDL.64 R8, [R1+0x68] ;  /* 0x0000680001088983 */ /* 0x002ee80000100a00 */
[----:B------:R-:W4:Y:S01]  /*113a0*/  @!P0 LDL R0, [R1+0x1e8] ;  /* 0x0001e80001008983 */ /* 0x000f220000100800 */
[----:B------:R-:W-:Y:S06]  /*113b0*/  BAR.ARV 0xe, 0x100 ;  /* 0x0384000000007b1d */ /* 0x000fec0000002000 */
[----:B---3--:R-:W-:-:S05]  /*113c0*/  @!P0 MOV R9, R8 ;  /* 0x0000000800098202 */ /* 0x008fca0000000f00 */
[----:B----4-:R-:W-:-:S05]  /*113d0*/  @!P0 IMAD R0, R0, 0x8, R9 ;  /* 0x0000000800008824 */ /* 0x010fca00078e0209 */
[----:B------:R-:W-:-:S04]  /*113e0*/  @!P0 PRMT R0, RZ, 0x654, R0 ;  /* 0x00000654ff008816 */ /* 0x000fc80000000000 */
[----:B------:R0:W-:Y:S02]  /*113f0*/  @!P0 SYNCS.ARRIVE.TRANS64.RED.A1T0 RZ, [R0+URZ], RZ ;  /* 0x000000ff00ff89a7 */ /* 0x0001e4000810043f */
[----:B0-----:R-:W3:Y:S01]  /*11400*/  LDL R0, [R1+0x70] ;  /* 0x0000700001007983 */ /* 0x001ee20000100800 */
[----:B------:R-:W-:Y:S01]  /*11410*/  ISETP.NE.AND P1, PT, R4, 0x1, PT ;  /* 0x000000010400780c */ /* 0x000fe20003f25270 */
[----:B---3--:R-:W-:-:S12]  /*11420*/  IMAD.SHL.U32 R4, R0, 0x40, RZ ;  /* 0x0000004000047824 */ /* 0x008fd800078e00ff */
[----:B------:R-:W-:-:S04]  /*11430*/  @P1 IMAD.HI.U32 R5, R4, R5, RZ ;  /* 0x0000000504051227 */ /* 0x000fc800078e00ff */
[----:B------:R-:W-:Y:S01]  /*11440*/  IMAD.MOV.U32 R3, RZ, RZ, R4 ;  /* 0x000000ffff037224 */ /* 0x000fe200078e0004 */
[----:B------:R-:W-:Y:S02]  /*11450*/  @P1 SHF.R.U32.HI R3, RZ, R6, R5 ;  /* 0x00000006ff031219 */ /* 0x000fe40000011605 */
[----:B------:R-:W-:-:S03]  /*11460*/  ISETP.GE.AND P1, PT, R163, 0x1, PT ;  /* 0x00000001a300780c */ /* 0x000fc60003f26270 */
[----:B------:R-:W-:Y:S02]  /*11470*/  IMAD.IADD R3, R236, 0x1, R3 ;  /* 0x00000001ec037824 */ /* 0x000fe400078e0203 */
[----:B------:R-:W-:Y:S02]  /*11480*/  VIADD R0, R182, 0xfffffffe ;  /* 0xfffffffeb6007836 */ /* 0x000fe40000000000 */
[----:B------:R-:W-:-:S06]  /*11490*/  IMAD.IADD R162, R3, 0x1, R162 ;  /* 0x0000000103a27824 */ /* 0x000fcc00078e02a2 */
[----:B--2---:R-:W-:Y:S05]  /*114a0*/  @!P1 BRA `(.L_x_5045) ;  /* 0x0000000000409947 */ /* 0x004fea0003800000 */
[C---:B------:R-:W-:Y:S01]  /*114b0*/  ISETP.GT.AND P1, PT, R3.reuse, RZ, PT ;  /* 0x000000ff0300720c */ /* 0x040fe20003f24270 */
[----:B------:R-:W-:Y:S01]  /*114c0*/  BSSY B0, `(.L_x_5046) ;  /* 0x000000c000007945 */ /* 0x000fe20003800000 */
[----:B------:R-:W-:-:S11]  /*114d0*/  VIADD R5, R3, 0xffffffff ;  /* 0xffffffff03057836 */ /* 0x000fd60000000000 */
[----:B------:R-:W-:Y:S05]  /*114e0*/  @P1 BRA `(.L_x_5047) ;  /* 0x0000000000181947 */ /* 0x000fea0003800000 */
[----:B------:R-:W-:Y:S01]  /*114f0*/  ISETP.NE.AND P1, PT, R163, 0x1, PT ;  /* 0x00000001a300780c */ /* 0x000fe20003f25270 */
[----:B------:R-:W-:-:S12]  /*11500*/  IMAD.MOV R3, RZ, RZ, -R3 ;  /* 0x000000ffff037224 */ /* 0x000fd800078e0a03 */
[----:B------:R-:W-:-:S05]  /*11510*/  @P1 IMAD.HI.U32 R20, R3, R20, RZ ;  /* 0x0000001403141227 */ /* 0x000fca00078e00ff */
[----:B------:R-:W-:-:S04]  /*11520*/  @P1 SHF.R.U32.HI R3, RZ, R21, R20 ;  /* 0x00000015ff031219 */ /* 0x000fc80000011614 */
[----:B------:R-:W-:Y:S01]  /*11530*/  LOP3.LUT R5, RZ, R3, RZ, 0x33, !PT ;  /* 0x00000003ff057212 */ /* 0x000fe200078e33ff */
[----:B------:R-:W-:Y:S06]  /*11540*/  BRA `(.L_x_5048) ;  /* 0x00000000000c7947 */ /* 0x000fec0003800000 */
.L_x_5047:
[----:B------:R-:W-:-:S13]  /*11550*/  ISETP.NE.AND P1, PT, R163, 0x1, PT ;  /* 0x00000001a300780c */ /* 0x000fda0003f25270 */
[----:B------:R-:W-:-:S05]  /*11560*/  @P1 IMAD.HI.U32 R20, R5, R20, RZ ;  /* 0x0000001405141227 */ /* 0x000fca00078e00ff */
[----:B------:R-:W-:-:S07]  /*11570*/  @P1 SHF.R.U32.HI R5, RZ, R21, R20 ;  /* 0x00000015ff051219 */ /* 0x000fce0000011614 */
.L_x_5048:
[----:B------:R-:W-:Y:S05]  /*11580*/  BSYNC B0 ;  /* 0x0000000000007941 */ /* 0x000fea0003800000 */
.L_x_5046:
[----:B------:R-:W-:-:S05]  /*11590*/  IMAD R5, R5, R163, R163 ;  /* 0x000000a305057224 */ /* 0x000fca00078e02a3 */
[----:B------:R-:W-:-:S07]  /*115a0*/  VIMNMX R162, R162, R5, PT ;  /* 0x00000005a2a27248 */ /* 0x000fce0003fe0100 */
.L_x_5045:
[----:B------:R-:W-:Y:S01]  /*115b0*/  SHF.R.S32.HI R3, RZ, 0x1f, R162 ;  /* 0x0000001fff037819 */ /* 0x000fe200000114a2 */
[----:B------:R-:W-:Y:S03]  /*115c0*/  BSSY B2, `(.L_x_5049) ;  /* 0x0000011000027945 */ /* 0x000fe60003800000 */
[----:B------:R-:W-:-:S04]  /*115d0*/  LEA.HI R3, R3, R162, RZ, 0x6 ;  /* 0x000000a203037211 */ /* 0x000fc800078f30ff */
[----:B------:R-:W-:-:S04]  /*115e0*/  SHF.R.S32.HI R6, RZ, 0x6, R3 ;  /* 0x00000006ff067819 */ /* 0x000fc80000011403 */
[----:B------:R-:W-:-:S04]  /*115f0*/  VIMNMX R3, R157, R6, !PT ;  /* 0x000000069d037248 */ /* 0x000fc80007fe0100 */
[----:B------:R-:W-:-:S13]  /*11600*/  ISETP.GE.AND P1, PT, R0, R3, PT ;  /* 0x000000030000720c */ /* 0x000fda0003f26270 */
[----:B------:R-:W-:Y:S05]  /*11610*/  @!P1 BRA `(.L_x_5050) ;  /* 0x00000000002c9947 */ /* 0x000fea0003800000 */
[----:B------:R-:W-:Y:S01]  /*11620*/  BSSY B1, `(.L_x_5051) ;  /* 0x0000008000017945 */ /* 0x000fe20003800000 */
.L_x_5053:
[----:B------:R-:W-:Y:S01]  /*11630*/  BSSY B0, `(.L_x_5052) ;  /* 0x0000003000007945 */ /* 0x000fe20003800000 */
[----:B------:R-:W-:-:S07]  /*11640*/  MOV R6, 0x11660 ;  /* 0x0001166000067802 */ /* 0x000fce0000000f00 */
[----:B------:R-:W-:Y:S05]  /*11650*/  CALL.REL.NOINC `($_ZN7cutlass13device_kernelIN5flash11enable_sm90INS1_16FlashAttnFwdSm90INS1_25CollectiveMainloopFwdSm90ILi2EN4cute5tupleIJNS5_1CILi1EEES8_S8_EEENS6_IJNS7_ILi64EEESA_SA_EEELi512ENS_6half_tEfNS_4arch4Sm90ELb0ELb1ELb1ELb0ELb0ELb0ELb1ELb0ELb0ELb1ELb1ELb0EEENS1_21CollectiveEpilogueFwdINS6_IJSA_NS7_ILi512EEESA_EEES9_SC_SE_Li256ELb0ELb1ELb1ELb0EEENS1_19SingleTileSchedulerILb0ELb1ELb1ELi64EEEEEEEEEvNT_6ParamsE$_ZZN5flash25CollectiveMainloopFwdSm90ILi2EN4cute5tupleIJNS1_1CILi1EEES4_S4_EEENS2_IJNS3_ILi64EEES6_S6_EEELi512EN7cutlass6half_tEfNS8_4arch4Sm90ELb0ELb1ELb1ELb0ELb0ELb0ELb1ELb0ELb0ELb1ELb1ELb0EE3mmaINS_16FlashAttnFwdSm90ISC_NS_21CollectiveEpilogueFwdINS2_IJS6_NS3_ILi512EEES6_EEES5_S9_SB_Li256ELb0ELb1ELb1ELb0EEENS_19SingleTileSchedulerILb0ELb1ELb1ELi64EEEE13SharedStorageENS1_6TensorINS1_11ArrayEngineIfLm128EEENS1_6LayoutINS2_IJNS2_IJNS3_ILi2EEESR_NS3_ILi32EEEEEES4_S4_EEENS2_IJNS2_IJS4_SR_NS3_ILi4EEEEEENS3_ILi0EEESX_EEEEEEENS_7SoftmaxILi2ELi0EEEEEbRKNSC_6ParamsENS8_25PipelineTmaAsyncNoClusterILi2ENS8_16PipelineTmaAsyncILi2EEEEES19_RNS8_13PipelineStateILj2EEERT0_RT1_iRiRKNS_16SeqlenInfoQKNewKILb0ELb0EEENS2_IJiiiiEEERT_ENKUliT_T0_T1_E_clIZSD_ISM_S10_S12_EbS15_S19_S19_S1C_S1E_S1G_iS1H_S1L_S1M_S1O_EUlRS1P_iE1_NS3_ILb0EEENS3_ILb1EEEEEDaiS1P_S1Q_S1R_) ;  /* 0x000001cc00c87944 */ /* 0x000fea0003c00000 */
[----:B------:R-:W-:Y:S05]  /*11660*/  BSYNC B0 ;  /* 0x0000000000007941 */ /* 0x000fea0003800000 */
.L_x_5052:
[C---:B------:R-:W-:Y:S01]  /*11670*/  ISETP.GT.AND P1, PT, R0.reuse, R3, PT ;  /* 0x000000030000720c */ /* 0x040fe20003f24270 */
[----:B------:R-:W-:-:S12]  /*11680*/  VIADD R0, R0, 0xffffffff ;  /* 0xffffffff00007836 */ /* 0x000fd80000000000 */
[----:B------:R-:W-:Y:S05]  /*11690*/  @P1 BRA `(.L_x_5053) ;  /* 0xfffffffc00e41947 */ /* 0x000fea000383ffff */
[----:B------:R-:W-:Y:S05]  /*116a0*/  BSYNC B1 ;  /* 0x0000000000017941 */ /* 0x000fea0003800000 */
.L_x_5051:
[----:B------:R-:W2:Y:S02]  /*116b0*/  LDL R4, [R1+0x70] ;  /* 0x0000700001047983 */ /* 0x000ea40000100800 */
[----:B--2---:R-:W-:-:S07]  /*116c0*/  IMAD.SHL.U32 R4, R4, 0x40, RZ ;  /* 0x0000004004047824 */ /* 0x004fce00078e00ff */
.L_x_5050:
[----:B------:R-:W-:Y:S05]  /*116d0*/  BSYNC B2 ;  /* 0x0000000000027941 */ /* 0x000fea0003800000 */
.L_x_5049:
[----:B------:R-:W0:Y:S01]  /*116e0*/  LDC R2, c[0x0][0x448] ;  /* 0x00011200ff027b82 */ /* 0x000e220000000800 */
[----:B------:R-:W-:Y:S01]  /*116f0*/  VIADD R4, R4, 0x3f ;  /* 0x0000003f04047836 */ /* 0x000fe20000000000 */
[----:B------:R-:W-:-:S06]  /*11700*/  ULDC UR4, c[0x0][0xad4] ;  /* 0x0002b50000047ab9 */ /* 0x000fcc0000000800 */
[----:B------:R-:W1:Y:S01]  /*11710*/  LDC R7, c[0x0][0xadc] ;  /* 0x0002b700ff077b82 */ /* 0x000e620000000800 */
[----:B0-----:R-:W-:-:S13]  /*11720*/  ISETP.NE.AND P1, PT, R2, 0x1, PT ;  /* 0x000000010200780c */ /* 0x001fda0003f25270 */
[----:B------:R-:W0:Y:S08]  /*11730*/  @P1 LDC R3, c[0x0][0x44c] ;  /* 0x00011300ff031b82 */ /* 0x000e300000000800 */
[----:B------:R-:W2:Y:S01]  /*11740*/  @P1 LDC R5, c[0x0][0x450] ;  /* 0x00011400ff051b82 */ /* 0x000ea20000000800 */
[----:B0-----:R-:W-:-:S05]  /*11750*/  @P1 IMAD.HI.U32 R2, R4, R3, RZ ;  /* 0x0000000304021227 */ /* 0x001fca00078e00ff */
[----:B--2---:R-:W-:Y:S02]  /*11760*/  @P1 SHF.R.U32.HI R4, RZ, R5, R2 ;  /* 0x00000005ff041219 */ /* 0x004fe40000011602 */
[----:B-1----:R-:W-:-:S03]  /*11770*/  ISETP.GE.AND P1, PT, R7, 0x1, PT ;  /* 0x000000010700780c */ /* 0x002fc60003f26270 */
[----:B------:R-:W-:-:S04]  /*11780*/  IMAD.IADD R4, R237, 0x1, R4 ;  /* 0x00000001ed047824 */ /* 0x000fc800078e0204 */
[----:B------:R-:W-:-:S06]  /*11790*/  VIADD R2, R4, -UR4 ;  /* 0x8000000404027c36 */ /* 0x000fcc0008000000 */
[----:B------:R-:W-:Y:S05]  /*117a0*/  @!P1 BRA `(.L_x_5054) ;  /* 0x0000000000449947 */ /* 0x000fea0003800000 */
        /* <DEDUP_REMOVED lines=10> */
.L_x_5056:
[----:B------:R-:W-:-:S13]  /*11850*/  ISETP.NE.AND P1, PT, R7, 0x1, PT ;  /* 0x000000010700780c */ /* 0x000fda0003f25270 */
[----:B------:R-:W0:Y:S02]  /*11860*/  @P1 LDC.64 R8, c[0x0][0xae0] ;  /* 0x0002b800ff081b82 */ /* 0x000e240000000a00 */
[----:B0-----:R-:W-:-:S05]  /*11870*/  @P1 IMAD.HI.U32 R6, R4, R8, RZ ;  /* 0x0000000804061227 */ /* 0x001fca00078e00ff */
[----:B------:R-:W-:-:S07]  /*11880*/  @P1 SHF.R.U32.HI R4, RZ, R9, R6 ;  /* 0x00000009ff041219 */ /* 0x000fce0000011606 */
.L_x_5057:
[----:B------:R-:W-:Y:S05]  /*11890*/  BSYNC B0 ;  /* 0x0000000000007941 */ /* 0x000fea0003800000 */
.L_x_5055:
[----:B------:R-:W-:-:S05]  /*118a0*/  IMAD R3, R4, R7, RZ ;  /* 0x0000000704037224 */ /* 0x000fca00078e02ff */
[----:B------:R-:W-:-:S07]  /*118b0*/  VIMNMX R2, R2, R3, !PT ;  /* 0x0000000302027248 */ /* 0x000fce0007fe0100 */
.L_x_5054:
[----:B------:R-:W-:-:S05]  /*118c0*/  VIADD R2, R2, 0x3f ;  /* 0x0000003f02027836 */ /* 0x000fca0000000000 */
[----:B------:R-:W-:-:S04]  /*118d0*/  SHF.R.S32.HI R3, RZ, 0x1f, R2 ;  /* 0x0000001fff037819 */ /* 0x000fc80000011402 */
[----:B------:R-:W-:-:S04]  /*118e0*/  LEA.HI R3, R3, R2, RZ, 0x6 ;  /* 0x0000000203037211 */ /* 0x000fc800078f30ff */
[----:B------:R-:W-:-:S04]  /*118f0*/  SHF.R.S32.HI R2, RZ, 0x6, R3 ;  /* 0x00000006ff027819 */ /* 0x000fc80000011403 */
[----:B------:R-:W-:-:S04]  /*11900*/  VIMNMX R161, R157, R2, !PT ;  /* 0x000000029da17248 */ /* 0x000fc80007fe0100 */
[----:B------:R-:W-:-:S13]  /*11910*/  ISETP.GE.AND P1, PT, R0, R161, PT ;  /* 0x000000a10000720c */ /* 0x000fda0003f26270 */
[----:B------:R-:W-:Y:S05]  /*11920*/  @!P1 BRA `(.L_x_5058) ;  /* 0x0000007000209947 */ /* 0x000fea0003800000 */
.L_x_5079:
[----:B-1----:R-:W2:Y:S04]  /*11930*/  LDL R56, [R1+0x1e8] ;  /* 0x0001e80001387983 */ /* 0x002ea80000100800 */
[----:B0-----:R-:W3:Y:S04]  /*11940*/  LDL R2, [R1+0x1f0] ;  /* 0x0001f00001027983 */ /* 0x001ee80000100800 */
[----:B------:R-:W4:Y:S01]  /*11950*/  LDL R3, [R1+0x1c] ;  /* 0x00001c0001037983 */ /* 0x000f220000100800 */
[----:B--2---:R-:W-:-:S05]  /*11960*/  VIADD R4, R56, 0x1 ;  /* 0x0000000138047836 */ /* 0x004fca0000000000 */
[----:B------:R-:W-:-:S13]  /*11970*/  ISETP.NE.AND P2, PT, R4, 0x2, PT ;  /* 0x000000020400780c */ /* 0x000fda0003f45270 */
[----:B------:R0:W5:Y:S04]  /*11980*/  @P2 LDL R6, [R1+0x1ec] ;  /* 0x0001ec0001062983 */ /* 0x0001680000100800 */
[----:B------:R-:W2:Y:S01]  /*11990*/  @!P2 LDL R5, [R1+0x1ec] ;  /* 0x0001ec000105a983 */ /* 0x000ea20000100800 */
[----:B---3--:R-:W-:Y:S01]  /*119a0*/  VIADD R2, R2, 0x1 ;  /* 0x0000000102027836 */ /* 0x008fe20000000000 */
[----:B----4-:R-:W-:Y:S02]  /*119b0*/  LOP3.LUT R3, R3, 0x1, RZ, 0xfc, !PT ;  /* 0x0000000103037812 */ /* 0x010fe400078efcff */
[----:B------:R1:W-:Y:S04]  /*119c0*/  STL [R1+0x1e8], R4 ;  /* 0x0001e80401007387 */ /* 0x0003e80000100800 */
[----:B------:R0:W-:Y:S04]  /*119d0*/  STL [R1+0x1f0], R2 ;  /* 0x0001f00201007387 */ /* 0x0001e80000100800 */
[----:B------:R0:W-:Y:S01]  /*119e0*/  @!P2 STL [R1+0x1e8], RZ ;  /* 0x0001e8ff0100a387 */ /* 0x0001e20000100800 */
[----:B------:R-:W-:Y:S01]  /*119f0*/  ISETP.NE.AND P3, PT, R3, 0x3, PT ;  /* 0x000000030300780c */ /* 0x000fe20003f65270 */
[----:B------:R-:W-:Y:S01]  /*11a00*/  IMAD.MOV.U32 R8, RZ, RZ, R0 ;  /* 0x000000ffff087224 */ /* 0x000fe200078e0000 */
[----:B------:R-:W-:Y:S05]  /*11a10*/  YIELD ;  /* 0x0000000000007946 */ /* 0x000fea0003800000 */
[----:B------:R-:W-:Y:S01]  /*11a20*/  BSSY B0, `(.L_x_5059) ;  /* 0x0000008000007945 */ /* 0x000fe20003800000 */
[----:B------:R-:W-:Y:S01]  /*11a30*/  VIADD R0, R0, 0xffffffff ;  /* 0xffffffff00007836 */ /* 0x000fe20000000000 */
[----:B------:R-:W-:Y:S01]  /*11a40*/  ISETP.GT.AND P1, PT, R8, R161, PT ;  /* 0x000000a10800720c */ /* 0x000fe20003f24270 */
[----:B-1----:R-:W-:Y:S01]  /*11a50*/  @!P2 IMAD.MOV.U32 R4, RZ, RZ, RZ ;  /* 0x000000ffff04a224 */ /* 0x002fe200078e00ff */
[----:B--2---:R-:W-:-:S05]  /*11a60*/  @!P2 LOP3.LUT R6, R5, 0x1, RZ, 0x3c, !PT ;  /* 0x000000010506a812 */ /* 0x004fca00078e3cff */
[----:B------:R0:W-:Y:S01]  /*11a70*/  @!P2 STL [R1+0x1ec], R6 ;  /* 0x0001ec060100a387 */ /* 0x0001e20000100800 */
[----:B------:R-:W-:Y:S05]  /*11a80*/  @!P3 BRA `(.L_x_5060) ;  /* 0x000000000004b947 */ /* 0x000fea0003800000 */
[----:B------:R-:W-:Y:S01]  /*11a90*/  BPT.TRAP 0x1 ;  /* 0x000000040000795c */ /* 0x000fe20000300000 */
.L_x_5060:
[----:B------:R-:W-:Y:S05]  /*11aa0*/  BSYNC B0 ;  /* 0x0000000000007941 */ /* 0x000fea0003800000 */
.L_x_5059:
[----:B0-----:R-:W2:Y:S01]  /*11ab0*/  LDL.64 R2, [R1+0x8] ;  /* 0x0000080001027983 */ /* 0x001ea20000100a00 */
[----:B-----5:R-:W-:Y:S02]  /*11ac0*/  SHF.L.U32 R5, R6, 0x1f, RZ ;  /* 0x0000001f06057819 */ /* 0x020fe400000006ff */
[----:B--2---:R-:W-:-:S05]  /*11ad0*/  MOV R3, R2 ;  /* 0x0000000200037202 */ /* 0x004fca0000000f00 */
[----:B------:R-:W-:-:S04]  /*11ae0*/  IMAD R4, R4, 0x8, R3 ;  /* 0x0000000804047824 */ /* 0x000fc800078e0203 */
[----:B------:R0:W1:Y:S01]  /*11af0*/  SYNCS.PHASECHK.TRANS64.TRYWAIT P2, [R4+URZ], R5 ;  /* 0x00000005040075a7 */ /* 0x000062000804017f */
[----:B------:R0:W5:Y:S01]  /*11b00*/  LDL.64 R6, [R1+0x1e8] ;  /* 0x0001e80001067983 */ /* 0x0001620000100a00 */
[----:B------:R-:W-:Y:S04]  /*11b10*/  BSSY B0, `(.L_x_5061) ;  /* 0x0000003000007945 */ /* 0x000fe80003800000 */
[----:B------:R-:W-:Y:S05]  /*11b20*/  @!P3 BRA `(.L_x_5062) ;  /* 0x000000000004b947 */ /* 0x000fea0003800000 */
[----:B------:R-:W-:Y:S01]  /*11b30*/  BPT.TRAP 0x1 ;  /* 0x000000040000795c */ /* 0x000fe20000300000 */
.L_x_5062:
[----:B------:R-:W-:Y:S05]  /*11b40*/  BSYNC B0 ;  /* 0x0000000000007941 */ /* 0x000fea0003800000 */
.L_x_5061:
[----:B------:R-:W-:Y:S04]  /*11b50*/  BSSY B0, `(.L_x_5063) ;  /* 0x0000006000007945 */ /* 0x000fe80003800000 */
[----:B-1----:R-:W-:Y:S05]  /*11b60*/  @P2 BRA `(.L_x_5064) ;  /* 0x0000000000102947 */ /* 0x002fea0003800000 */
[----:B-----5:R-:W-:Y:S01]  /*11b70*/  IMAD R6, R6, 0x8, R3 ;  /* 0x0000000806067824 */ /* 0x020fe200078e0203 */
[----:B------:R-:W-:-:S04]  /*11b80*/  SHF.L.U32 R7, R7, 0x1f, RZ ;  /* 0x0000001f07077819 */ /* 0x000fc800000006ff */
[----:B------:R-:W1:Y:S02]  /*11b90*/  SYNCS.PHASECHK.TRANS64.TRYWAIT P2, [R6+URZ], R7 ;  /* 0x00000007060075a7 */ /* 0x000e64000804017f */
[----:B-1----:R-:W-:Y:S05]  /*11ba0*/  @!P2 BRA `(.L_x_5065) ;  /* 0x000001b00078a947 */ /* 0x002fea0003800000 */
.L_x_5064:
[----:B------:R-:W-:Y:S05]  /*11bb0*/  BSYNC B0 ;  /* 0x0000000000007941 */ /* 0x000fea0003800000 */
.L_x_5063:
[----:B-1---5:R-:W2:Y:S04]  /*11bc0*/  LDL R7, [R1+0x1e8] ;  /* 0x0001e80001077983 */ /* 0x022ea80000100800 */
[----:B------:R-:W2:Y:S01]  /*11bd0*/  LDL.64 R2, [R1+0xa0] ;  /* 0x0000a00001027983 */ /* 0x000ea20000100a00 */
[----:B------:R-:W-:Y:S05]  /*11be0*/  WARPSYNC.ALL ;  /* 0x0000000000007948 */ /* 0x000fea0003800000 */
[----:B------:R-:W3:Y:S04]  /*11bf0*/  LDL.64 R12, [R1+0x98] ;  /* 0x00009800010c7983 */ /* 0x000ee80000100a00 */
[----:B0-----:R-:W4:Y:S04]  /*11c00*/  LDL.64 R4, [R1+0x98] ;  /* 0x0000980001047983 */ /* 0x001f280000100a00 */
[----:B------:R-:W4:Y:S04]  /*11c10*/  LDL.64 R8, [R1+0x98] ;  /* 0x0000980001087983 */ /* 0x000f280000100a00 */
[----:B------:R-:W4:Y:S01]  /*11c20*/  LDL.64 R10, [R1+0x98] ;  /* 0x00009800010a7983 */ /* 0x000f220000100a00 */
[----:B--2---:R-:W-:Y:S01]  /*11c30*/  IMAD R2, R7, 0x200, R2 ;  /* 0x0000020007027824 */ /* 0x004fe200078e0202 */
[----:B------:R-:W-:-:S02]  /*11c40*/  R2UR UR7, R3 ;  /* 0x00000000030772ca */ /* 0x000fc400000e0000 */
[----:B------:R-:W2:Y:S02]  /*11c50*/  LDL R14, [R1+0x54] ;  /* 0x00005400010e7983 */ /* 0x000ea40000100800 */
[C---:B------:R-:W-:Y:S01]  /*11c60*/  R2UR UR6, R2.reuse ;  /* 0x00000000020672ca */ /* 0x040fe200000e0000 */
[----:B------:R-:W-:Y:S01]  /*11c70*/  WARPGROUP.ARRIVE ;  /* 0x00000000000079c5 */ /* 0x000fe20000000000 */
[----:B------:R-:W-:Y:S02]  /*11c80*/  VIADD R6, R2, 0x2 ;  /* 0x0000000202067836 */ /* 0x000fe40000000000 */
[----:B------:R-:W-:Y:S01]  /*11c90*/  IMAD.MOV.U32 R7, RZ, RZ, R3 ;  /* 0x000000ffff077224 */ /* 0x000fe200078e0003 */
[----:B---3--:R-:W-:Y:S02]  /*11ca0*/  R2UR UR4, R12 ;  /* 0x000000000c0472ca */ /* 0x008fe400000e0000 */
[----:B------:R-:W-:Y:S02]  /*11cb0*/  R2UR UR5, R13 ;  /* 0x000000000d0572ca */ /* 0x000fe400000e0000 */
[----:B------:R0:W5:Y:S11]  /*11cc0*/  LDL.64 R12, [R1+0x1e8] ;  /* 0x0001e800010c7983 */ /* 0x0001760000100a00 */
[----:B------:R-:W-:Y:S01]  /*11cd0*/  HGMMA.64x64x16.F32 R24, gdesc[UR4], RZ, !UPT, gsb0 ;  /* 0x00e00000041879f0 */ /* 0x000fe2000c0008ff */
[----:B----4-:R-:W-:Y:S01]  /*11ce0*/  VIADD R4, R4, 0x2 ;  /* 0x0000000204047836 */ /* 0x010fe20000000000 */
[----:B------:R-:W-:-:S02]  /*11cf0*/  R2UR UR6, R6 ;  /* 0x00000000060672ca */ /* 0x000fc400000e0000 */
[----:B------:R-:W-:Y:S02]  /*11d00*/  R2UR UR7, R7 ;  /* 0x00000000070772ca */ /* 0x000fe400000e0000 */
[----:B------:R-:W-:Y:S02]  /*11d10*/  R2UR UR4, R4 ;  /* 0x00000000040472ca */ /* 0x000fe400000e0000 */
[----:B------:R-:W-:Y:S01]  /*11d20*/  R2UR UR5, R5 ;  /* 0x00000000050572ca */ /* 0x000fe200000e0000 */
[----:B------:R-:W-:Y:S02]  /*11d30*/  WARPGROUP.DEPBAR.LE gsb0, 0x0 ;  /* 0x00008000000079c5 */ /* 0x000fe40000010000 */
[----:B------:R-:W-:-:S10]  /*11d40*/  WARPGROUP.ARRIVE ;  /* 0x00000000000079c5 */ /* 0x000fd40000000000 */
[----:B------:R-:W-:Y:S01]  /*11d50*/  HGMMA.64x64x16.F32 R24, gdesc[UR4], R24, gsb0 ;  /* 0x00e00000041879f0 */ /* 0x000fe20008000818 */
[----:B------:R-:W-:Y:S02]  /*11d60*/  VIADD R8, R8, 0x4 ;  /* 0x0000000408087836 */ /* 0x000fe40000000000 */
[----:B------:R-:W-:Y:S02]  /*11d70*/  VIADD R4, R2, 0x4 ;  /* 0x0000000402047836 */ /* 0x000fe40000000000 */
[----:B------:R-:W-:Y:S01]  /*11d80*/  IMAD.MOV.U32 R5, RZ, RZ, R3 ;  /* 0x000000ffff057224 */ /* 0x000fe200078e0003 */
        /* <DEDUP_REMOVED lines=8> */
[----:B------:R-:W-:Y:S01]  /*11e10*/  VIADD R10, R10, 0x6 ;  /* 0x000000060a0a7836 */ /* 0x000fe20000000000 */
[----:B------:R-:W-:Y:S02]  /*11e20*/  R2UR UR7, R3 ;  /* 0x00000000030772ca */ /* 0x000fe400000e0000 */
[----:B------:R-:W-:Y:S02]  /*11e30*/  R2UR UR6, R2 ;  /* 0x00000000020672ca */ /* 0x000fe400000e0000 */
[----:B------:R-:W-:Y:S02]  /*11e40*/  R2UR UR4, R10 ;  /* 0x000000000a0472ca */ /* 0x000fe400000e0000 */
[----:B------:R-:W-:Y:S01]  /*11e50*/  R2UR UR5, R11 ;  /* 0x000000000b0572ca */ /* 0x000fe200000e0000 */
[----:B------:R-:W-:Y:S01]  /*11e60*/  IMAD.MOV.U32 R4, RZ, RZ, 0x1 ;  /* 0x00000001ff047424 */ /* 0x000fe200078e00ff */
[----:B------:R0:W-:Y:S01]  /*11e70*/  STL [R1+0x80], RZ ;  /* 0x000080ff01007387 */ /* 0x0001e20000100800 */
[----:B------:R-:W-:-:S02]  /*11e80*/  WARPGROUP.DEPBAR.LE gsb0, 0x0 ;  /* 0x00008000000079c5 */ /* 0x000fc40000010000 */
[----:B------:R-:W-:-:S08]  /*11e90*/  WARPGROUP.ARRIVE ;  /* 0x00000000000079c5 */ /* 0x000fd00000000000 */
[----:B------:R-:W-:Y:S01]  /*11ea0*/  HGMMA.64x64x16.F32 R24, gdesc[UR4], R24, gsb0 ;  /* 0x00e00000041879f0 */ /* 0x000fe20008000818 */
[----:B------:R0:W-:Y:S01]  /*11eb0*/  STL [R1+0x80], R4 ;  /* 0x0000800401007387 */ /* 0x0001e20000100800 */
[----:B--2---:R-:W-:-:S03]  /*11ec0*/  LOP3.LUT R14, R14, 0x1, RZ, 0xfc, !PT ;  /* 0x000000010e0e7812 */ /* 0x004fc600078efcff */
[----:B------:R0:W-:Y:S04]  /*11ed0*/  STL [R1+0x80], R4 ;  /* 0x0000800401007387 */ /* 0x0001e80000100800 */
[----:B------:R0:W-:Y:S04]  /*11ee0*/  STL [R1+0x80], R4 ;  /* 0x0000800401007387 */ /* 0x0001e80000100800 */
[----:B------:R0:W-:Y:S01]  /*11ef0*/  STL [R1+0x80], R4 ;  /* 0x0000800401007387 */ /* 0x0001e20000100800 */
[----:B------:R-:W-:Y:S01]  /*11f00*/  ISETP.NE.AND P3, PT, R14, 0x3, PT ;  /* 0x000000030e00780c */ /* 0x000fe20003f65270 */
[----:B------:R-:W-:Y:S01]  /*11f10*/  BSSY B0, `(.L_x_5066) ;  /* 0x0000004000007945 */ /* 0x000fe20003800000 */
[----:B------:R-:W-:-:S11]  /*11f20*/  WARPGROUP.DEPBAR.LE gsb0, 0x0 ;  /* 0x00008000000079c5 */ /* 0x000fd60000010000 */
[----:B0-----:R-:W-:Y:S05]  /*11f30*/  @!P3 BRA `(.L_x_5067) ;  /* 0x000000000004b947 */ /* 0x001fea0003800000 */
[----:B------:R-:W-:Y:S01]  /*11f40*/  BPT.TRAP 0x1 ;  /* 0x000000040000795c */ /* 0x000fe20000300000 */
.L_x_5067:
[----:B------:R-:W-:Y:S05]  /*11f50*/  BSYNC B0 ;  /* 0x0000000000007941 */ /* 0x000fea0003800000 */
.L_x_5066:
        /* <DEDUP_REMOVED lines=8> */
.L_x_5069:
[----:B------:R-:W-:Y:S05]  /*11fe0*/  BSYNC B0 ;  /* 0x0000000000007941 */ /* 0x000fea0003800000 */
.L_x_5068:
[----:B------:R-:W-:Y:S04]  /*11ff0*/  BSSY B0, `(.L_x_5070) ;  /* 0x0000004000007945 */ /* 0x000fe80003800000 */
[----:B-1----:R-:W-:Y:S05]  /*12000*/  @P2 BRA `(.L_x_5071) ;  /* 0x0000000000082947 */ /* 0x002fea0003800000 */
[----:B------:R-:W1:Y:S02]  /*12010*/  SYNCS.PHASECHK.TRANS64.TRYWAIT P2, [R12+URZ], R13 ;  /* 0x0000000d0c0075a7 */ /* 0x000e64000804017f */
[----:B-1----:R-:W-:Y:S05]  /*12020*/  @!P2 BRA `(.L_x_5072) ;  /* 0x000001ac006ca947 */ /* 0x002fea0003800000 */
.L_x_5071:
[----:B------:R-:W-:Y:S05]  /*12030*/  BSYNC B0 ;  /* 0x0000000000007941 */ /* 0x000fea0003800000 */
.L_x_5070:
[----:B------:R-:W2:Y:S04]  /*12040*/  LDL R14, [R1+0x88] ;  /* 0x00008800010e7983 */ /* 0x000ea80000100800 */
[----:B------:R-:W3:Y:S04]  /*12050*/  LDL R5, [R1+0x1e8] ;  /* 0x0001e80001057983 */ /* 0x000ee80000100800 */
[----:B------:R-:W3:Y:S04]  /*12060*/  LDL.64 R2, [R1+0xb8] ;  /* 0x0000b80001027983 */ /* 0x000ee80000100a00 */
[----:B------:R-:W4:Y:S04]  /*12070*/  LDL.64 R6, [R1+0xb0] ;  /* 0x0000b00001067983 */ /* 0x000f280000100a00 */
[----:B------:R-:W5:Y:S04]  /*12080*/  LDL.64 R8, [R1+0xb0] ;  /* 0x0000b00001087983 */ /* 0x000f680000100a00 */
[----:B------:R-:W5:Y:S04]  /*12090*/  LDL.64 R10, [R1+0xb0] ;  /* 0x0000b000010a7983 */ /* 0x000f680000100a00 */
[----:B01----:R-:W5:Y:S01]  /*120a0*/  LDL.64 R12, [R1+0xb0] ;  /* 0x0000b000010c7983 */ /* 0x003f620000100a00 */
[----:B------:R-:W-:Y:S05]  /*120b0*/  WARPSYNC.ALL ;  /* 0x0000000000007948 */ /* 0x000fea0003800000 */
[----:B------:R-:W-:Y:S01]  /*120c0*/  WARPGROUP.ARRIVE ;  /* 0x00000000000079c5 */ /* 0x000fe20000000000 */
[----:B------:R-:W5:Y:S05]  /*120d0*/  LDL.64 R18, [R1+0xb0] ;  /* 0x0000b00001127983 */ /* 0x000f6a0000100a00 */
[----:B------:R-:W0:Y:S01]  /*120e0*/  S2R R20, SR_TID.X ;  /* 0x0000000000147919 */ /* 0x000e220000002100 */
[----:B------:R-:W5:Y:S04]  /*120f0*/  LDL.64 R58, [R1+0xb0] ;  /* 0x0000b000013a7983 */ /* 0x000f680000100a00 */
[----:B------:R-:W5:Y:S04]  /*12100*/  LDL.64 R60, [R1+0xb0] ;  /* 0x0000b000013c7983 */ /* 0x000f680000100a00 */
[----:B------:R-:W5:Y:S01]  /*12110*/  LDL.64 R62, [R1+0xb0] ;  /* 0x0000b000013e7983 */ /* 0x000f620000100a00 */
[----:B--2---:R-:W-:-:S03]  /*12120*/  ISETP.NE.U32.AND P2, PT, R14, RZ, PT ;  /* 0x000000ff0e00720c */ /* 0x004fc60003f45070 */
[----:B------:R-:W2:Y:S01]  /*12130*/  LDL.64 R14, [R1+0xb0] ;  /* 0x0000b000010e7983 */ /* 0x000ea20000100a00 */
[----:B---3--:R-:W-:Y:S01]  /*12140*/  IMAD R2, R5, 0x1000, R2 ;  /* 0x0000100005027824 */ /* 0x008fe200078e0202 */
[----:B------:R-:W-:Y:S02]  /*12150*/  R2UR UR7, R3 ;  /* 0x00000000030772ca */ /* 0x000fe400000e0000 */
[----:B----4-:R-:W-:Y:S02]  /*12160*/  R2UR UR4, R6 ;  /* 0x00000000060472ca */ /* 0x010fe400000e0000 */
[----:B------:R-:W-:Y:S02]  /*12170*/  R2UR UR6, R2 ;  /* 0x00000000020672ca */ /* 0x000fe400000e0000 */
[----:B------:R-:W-:Y:S02]  /*12180*/  R2UR UR5, R7 ;  /* 0x00000000070572ca */ /* 0x000fe400000e0000 */
[----:B------:R-:W-:-:S11]  /*12190*/  VOTEU.ANY UP0, P2 ;  /* 0x00000000003f7886 */ /* 0x000fd60001000100 */
        /* <DEDUP_REMOVED lines=25> */
[--C-:B------:R-:W-:Y:S01]  /*12330*/  IMAD.MOV.U32 R7, RZ, RZ, R3.reuse ;  /* 0x000000ffff077224 */ /* 0x100fe200078e0003 */
        /* <DEDUP_REMOVED lines=9> */
[----:B------:R-:W-:Y:S01]  /*123d0*/  IMAD.MOV.U32 R7, RZ, RZ, R3 ;  /* 0x000000ffff077224 */ /* 0x000fe200078e0003 */
[----:B------:R-:W-:-:S04]  /*123e0*/  R2UR UR6, R6 ;  /* 0x00000000060672ca */ /* 0x000fc800000e0000 */
[----:B------:R-:W-:Y:S01]  /*123f0*/  R2UR UR7, R7 ;  /* 0x00000000070772ca */ /* 0x000fe200000e0000 */
[----:B--2---:R-:W-:Y:S01]  /*12400*/  VIADD R14, R14, 0x200 ;  /* 0x000002000e0e7836 */ /* 0x004fe20000000000 */
[----:B------:R-:W-:-:S04]  /*12410*/  R2UR UR5, R15 ;  /* 0x000000000f0572ca */ /* 0x000fc800000e0000 */
        /* <DEDUP_REMOVED lines=127> */
[----:B-----5:R-:W-:Y:S01]  /*12c10*/  R2UR UR9, R9 ;  /* 0x00000000090972ca */ /* 0x020fe200000e0000 */
[----:B------:R-:W-:Y:S01]  /*12c20*/  IMAD.MOV.U32 R19, RZ, RZ, R3 ;  /* 0x000000ffff137224 */ /* 0x000fe200078e0003 */
[----:B0-----:R-:W5:Y:S02]  /*12c30*/  LDL.64 R20, [R1+0xb0] ;  /* 0x0000b00001147983 */ /* 0x001f640000100a00 */
        /* <DEDUP_REMOVED lines=10> */
[----:B------:R-:W-:Y:S02]  /*12ce0*/  WARPGROUP.DEPBAR.LE gsb0, 0x0 ;  /* 0x00008000000079c5 */ /* 0x000fe40000010000 */
[----:B------:R-:W-:-:S09]  /*12cf0*/  WARPGROUP.ARRIVE ;  /* 0x00000000000079c5 */ /* 0x000fd20000000000 */
[----:B------:R-:W-:Y:S01]  /*12d00*/  HGMMA.64x64x16.F32 R24, gdesc[UR8], R24, UP0, gsb0 ;  /* 0x00e00000081879f0 */ /* 0x000fe2000b800818 */
[----:B------:R-:W-:-:S05]  /*12d10*/  IMAD.MOV.U32 R18, RZ, RZ, 0x4 ;  /* 0x00000004ff127424 */ /* 0x000fca00078e00ff */
[----:B------:R-:W-:Y:S01]  /*12d20*/  SEL R7, R18, 0x2, P2 ;  /* 0x0000000212077807 */ /* 0x000fe20001000000 */
[----:B------:R-:W-:-:S03]  /*12d30*/  IMAD.MOV.U32 R9, RZ, RZ, R3 ;  /* 0x000000ffff097224 */ /* 0x000fc600078e0003 */
[----:B--2---:R-:W-:Y:S01]  /*12d40*/  IADD3 R10, R7, 0x800, R10 ;  /* 0x00000800070a7810 */ /* 0x004fe20007ffe00a */
[----:B------:R-:W-:Y:S01]  /*12d50*/  IMAD.IADD R8, R6, 0x1, R7 ;  /* 0x0000000106087824 */ /* 0x000fe200078e0207 */
[----:B------:R-:W-:Y:S02]  /*12d60*/  R2UR UR7, R9 ;  /* 0x00000000090772ca */ /* 0x000fe400000e0000 */
[----:B------:R-:W-:Y:S02]  /*12d70*/  R2UR UR4, R10 ;  /* 0x000000000a0472ca */ /* 0x000fe400000e0000 */
[----:B------:R-:W-:Y:S02]  /*12d80*/  R2UR UR6, R8 ;  /* 0x00000000080672ca */ /* 0x000fe400000e0000 */
[----:B------:R-:W-:Y:S01]  /*12d90*/  R2UR UR5, R11 ;  /* 0x000000000b0572ca */ /* 0x000fe200000e0000 */
[----:B------:R-:W-:Y:S02]  /*12da0*/  WARPGROUP.DEPBAR.LE gsb0, 0x0 ;  /* 0x00008000000079c5 */ /* 0x000fe40000010000 */
[----:B------:R-:W-:Y:S01]  /*12db0*/  WARPGROUP.ARRIVE ;  /* 0x00000000000079c5 */ /* 0x000fe20000000000 */
[----:B------:R-:W-:Y:S01]  /*12dc0*/  SEL R9, R18, 0x6, !P2 ;  /* 0x0000000612097807 */ /* 0x000fe20005000000 */
[----:B------:R-:W-:Y:S01]  /*12dd0*/  IMAD.MOV.U32 R11, RZ, RZ, R3 ;  /* 0x000000ffff0b7224 */ /* 0x000fe200078e0003 */
[----:B------:R-:W2:Y:S07]  /*12de0*/  LDL.64 R18, [R1+0xb0] ;  /* 0x0000b00001127983 */ /* 0x000eae0000100a00 */
[----:B------:R-:W-:Y:S01]  /*12df0*/  HGMMA.64x64x16.F32 R24, gdesc[UR4], R24, gsb0 ;  /* 0x00e00000041879f0 */ /* 0x000fe20008000818 */
[----:B------:R-:W-:Y:S01]  /*12e00*/  IMAD.IADD R10, R6, 0x1, R9 ;  /* 0x00000001060a7824 */ /* 0x000fe200078e0209 */
[----:B---3--:R-:W-:Y:S01]  /*12e10*/  IADD3 R12, R9, 0x800, R12 ;  /* 0x00000800090c7810 */ /* 0x008fe20007ffe00c */
[----:B------:R-:W3:Y:S01]  /*12e20*/  @!P0 LDL R8, [R1+0x1e8] ;  /* 0x0001e80001088983 */ /* 0x000ee20000100800 */
        /* <DEDUP_REMOVED lines=23> */
[C---:B-----5:R-:W-:Y:S01]  /*12fa0*/  IADD3 R10, R5.reuse, 0xa00, R20 ;  /* 0x00000a00050a7810 */ /* 0x060fe20007ffe014 */
[----:B------:R-:W-:Y:S01]  /*12fb0*/  IMAD.MOV.U32 R11, RZ, RZ, R21 ;  /* 0x000000ffff0b7224 */ /* 0x000fe200078e0015 */
[----:B------:R-:W4:Y:S06]  /*12fc0*/  LDL.64 R14, [R1+0xb0] ;  /* 0x0000b000010e7983 */ /* 0x000f2c0000100a00 */
[----:B------:R-:W-:Y:S01]  /*12fd0*/  HGMMA.64x64x16.F32 R24, gdesc[UR4], R24, gsb0 ;  /* 0x00e00000041879f0 */ /* 0x000fe20008000818 */
[----:B------:R-:W-:-:S02]  /*12fe0*/  IMAD.IADD R12, R5, 0x1, R6 ;  /* 0x00000001050c7824 */ /* 0x000fc400078e0206 */
[----:B------:R-:W-:Y:S01]  /*12ff0*/  IMAD.MOV.U32 R13, RZ, RZ, R3 ;  /* 0x000000ffff0d7224 */ /* 0x000fe200078e0003 */
[----:B------:R-:W-:Y:S01]  /*13000*/  R2UR UR4, R10 ;  /* 0x000000000a0472ca */ /* 0x000fe200000e0000 */
[----:B------:R-:W5:Y:S01]  /*13010*/  LDL.64 R20, [R1+0xb0] ;  /* 0x0000b00001147983 */ /* 0x000f620000100a00 */
        /* <DEDUP_REMOVED lines=11> */
[----:B------:R-:W3:Y:S01]  /*130d0*/  LDL.64 R58, [R1+0xb0] ;  /* 0x0000b000013a7983 */ /* 0x000ee20000100a00 */
[----:B------:R-:W-:Y:S02]  /*130e0*/  R2UR UR4, R10 ;  /* 0x000000000a0472ca */ /* 0x000fe400000e0000 */
[----:B------:R-:W-:-:S02]  /*130f0*/  R2UR UR7, R13 ;  /* 0x000000000d0772ca */ /* 0x000fc400000e0000 */
[----:B------:R-:W-:Y:S01]  /*13100*/  R2UR UR5, R11 ;  /* 0x000000000b0572ca */ /* 0x000fe200000e0000 */
[----:B------:R-:W-:Y:S02]  /*13110*/  WARPGROUP.DEPBAR.LE gsb0, 0x0 ;  /* 0x00008000000079c5 */ /* 0x000fe40000010000 */
[----:B------:R-:W-:Y:S01]  /*13120*/  WARPGROUP.ARRIVE ;  /* 0x00000000000079c5 */ /* 0x000fe20000000000 */
[C---:B------:R-:W-:Y:S01]  /*13130*/  IMAD.IADD R10, R9.reuse, 0x1, R6 ;  /* 0x00000001090a7824 */ /* 0x040fe200078e0206 */
[----:B--2---:R-:W-:Y:S01]  /*13140*/  IADD3 R18, R9, 0xa00, R18 ;  /* 0x00000a0009127810 */ /* 0x004fe20007ffe012 */
[----:B------:R-:W2:Y:S07]  /*13150*/  LDL.64 R12, [R1+0xb0] ;  /* 0x0000b000010c7983 */ /* 0x000eae0000100a00 */
        /* <DEDUP_REMOVED lines=27> */
[C---:B----4-:R-:W-:Y:S01]  /*13310*/  IADD3 R14, R5.reuse, 0xc00, R14 ;  /* 0x00000c00050e7810 */ /* 0x050fe20007ffe00e */
[----:B------:R-:W-:Y:S01]  /*13320*/  IMAD.IADD R10, R5, 0x1, R6 ;  /* 0x00000001050a7824 */ /* 0x000fe200078e0206 */
[----:B------:R-:W4:Y:S01]  /*13330*/  LDL.64 R18, [R1+0xb0] ;  /* 0x0000b00001127983 */ /* 0x000f220000100a00 */
[----:B-----5:R-:W-:-:S03]  /*13340*/  IADD3 R20, R7, 0xc00, R20 ;  /* 0x00000c0007147810 */ /* 0x020fc60007ffe014 */
[----:B------:R-:W5:Y:S04]  /*13350*/  @!P0 LDL.64 R60, [R1+0x30] ;  /* 0x00003000013c8983 */ /* 0x000f680000100a00 */
        /* <DEDUP_REMOVED lines=8> */
[----:B------:R-:W3:Y:S08]  /*133e0*/  LDL.64 R14, [R1+0xb0] ;  /* 0x0000b000010e7983 */ /* 0x000ef00000100a00 */
        /* <DEDUP_REMOVED lines=9> */
[----:B--2---:R-:W-:Y:S01]  /*13480*/  IADD3 R12, R9, 0xc00, R12 ;  /* 0x00000c00090c7810 */ /* 0x004fe20007ffe00c */
[----:B------:R-:W-:Y:S01]  /*13490*/  IMAD.MOV.U32 R11, RZ, RZ, R3 ;  /* 0x000000ffff0b7224 */ /* 0x000fe200078e0003 */
[----:B------:R-:W2:Y:S06]  /*134a0*/  LDL.64 R20, [R1+0xb0] ;  /* 0x0000b00001147983 */ /* 0x000eac0000100a00 */
        /* <DEDUP_REMOVED lines=26> */
[C---:B----4-:R-:W-:Y:S01]  /*13650*/  IADD3 R18, R5.reuse, 0xe00, R18 ;  /* 0x00000e0005127810 */ /* 0x050fe20007ffe012 */
        /* <DEDUP_REMOVED lines=9> */
[C---:B---3--:R-:W-:Y:S01]  /*136f0*/  IADD3 R14, R7.reuse, 0xe00, R14 ;  /* 0x00000e00070e7810 */ /* 0x048fe20007ffe00e */
        /* <DEDUP_REMOVED lines=9> */
[C---:B------:R-:W-:Y:S01]  /*13790*/  IMAD.IADD R6, R9.reuse, 0x1, R12 ;  /* 0x0000000109067824 */ /* 0x040fe200078e020c */
[----:B--2---:R-:W-:Y:S01]  /*137a0*/  IADD3 R20, R9, 0xe00, R20 ;  /* 0x00000e0009147810 */ /* 0x004fe20007ffe014 */
        /* <DEDUP_REMOVED lines=38> */
[----:B-----5:R-:W-:-:S03]  /*13a10*/  @!P0 MOV R61, R60 ;  /* 0x0000003c003d8202 */ /* 0x020fc60000000f00 */
[----:B------:R-:W-:Y:S04]  /*13a20*/  STL [R1+0x88], R4 ;  /* 0x0000880401007387 */ /* 0x000fe80000100800 */
[----:B------:R-:W-:Y:S04]  /*13a30*/  STL [R1+0x88], R4 ;  /* 0x0000880401007387 */ /* 0x000fe80000100800 */
[----:B------:R-:W-:Y:S04]  /*13a40*/  STL [R1+0x88], R4 ;  /* 0x0000880401007387 */ /* 0x000fe80000100800 */
[----:B------:R-:W-:Y:S04]  /*13a50*/  STL [R1+0x88], R4 ;  /* 0x0000880401007387 */ /* 0x000fe80000100800 */
[----:B------:R-:W-:Y:S01]  /*13a60*/  STL [R1+0x88], R4 ;  /* 0x0000880401007387 */ /* 0x000fe20000100800 */
[----:B------:R-:W-:-:S03]  /*13a70*/  @!P0 IMAD R8, R8, 0x8, R61 ;  /* 0x0000000808088824 */ /* 0x000fc600078e023d */
        /* <DEDUP_REMOVED lines=16> */
[----:B------:R-:W3:Y:S04]  /*13b80*/  LDL R11, [R1+0x220] ;  /* 0x00022000010b7983 */ /* 0x000ee80000100800 */
[----:B-1----:R-:W4:Y:S04]  /*13b90*/  LDL.64 R2, [R1+0x200] ;  /* 0x0002000001027983 */ /* 0x002f280000100a00 */
[----:B------:R-:W5:Y:S04]  /*13ba0*/  LDL.64 R18, [R1+0x210] ;  /* 0x0002100001127983 */ /* 0x000f680000100a00 */
[----:B------:R-:W5:Y:S04]  /*13bb0*/  LDL.64 R20, [R1+0xd8] ;  /* 0x0000d80001147983 */ /* 0x000f680000100a00 */
[----:B--2---:R-:W2:Y:S02]  /*13bc0*/  LD.E R6, desc[UR44][R6.64] ;  /* 0x0000002c06067980 */ /* 0x004ea4000c101900 */
[-C--:B--2---:R-:W-:Y:S01]  /*13bd0*/  FMUL.FTZ R14, R26, R6.reuse ;  /* 0x000000061a0e7220 */ /* 0x084fe20000410000 */
[-C--:B------:R-:W-:Y:S01]  /*13be0*/  FMUL.FTZ R24, R24, R6.reuse ;  /* 0x0000000618187220 */ /* 0x080fe20000410000 */
[-C--:B------:R-:W-:Y:S01]  /*13bf0*/  FMUL.FTZ R5, R25, R6.reuse ;  /* 0x0000000619057220 */ /* 0x080fe20000410000 */
[----:B------:R-:W-:-:S02]  /*13c00*/  FMUL.FTZ R12, R27, R6 ;  /* 0x000000061b0c7220 */ /* 0x000fc40000410000 */
[----:B------:R-:W4:Y:S01]  /*13c10*/  MUFU.TANH R153, R24 ;  /* 0x0000001800997308 */ /* 0x000f220000002400 */
[-C--:B0-----:R-:W-:Y:S01]  /*13c20*/  FMUL.FTZ R4, R28, R6.reuse ;  /* 0x000000061c047220 */ /* 0x081fe20000410000 */
[----:B------:R-:W-:-:S06]  /*13c30*/  FMUL.FTZ R162, R30, R6 ;  /* 0x000000061ea27220 */ /* 0x000fcc0000410000 */
[----:B------:R-:W0:Y:S01]  /*13c40*/  MUFU.TANH R14, R14 ;  /* 0x0000000e000e7308 */ /* 0x000e220000002400 */
[-C--:B------:R-:W-:Y:S01]  /*13c50*/  FMUL.FTZ R81, R29, R6.reuse ;  /* 0x000000061d517220 */ /* 0x080fe20000410000 */
[----:B------:R-:W-:-:S06]  /*13c60*/  FMUL.FTZ R152, R31, R6 ;  /* 0x000000061f987220 */ /* 0x000fcc0000410000 */
[----:B------:R-:W1:Y:S01]  /*13c70*/  MUFU.TANH R5, R5 ;  /* 0x0000000500057308 */ /* 0x000e620000002400 */
[-C--:B------:R-:W-:Y:S01]  /*13c80*/  FMUL.FTZ R85, R32, R6.reuse ;  /* 0x0000000620557220 */ /* 0x080fe20000410000 */
[----:B------:R-:W-:-:S06]  /*13c90*/  FMUL.FTZ R169, R34, R6 ;  /* 0x0000000622a97220 */ /* 0x000fcc0000410000 */
[----:B------:R-:W2:Y:S01]  /*13ca0*/  MUFU.TANH R12, R12 ;  /* 0x0000000c000c7308 */ /* 0x000ea20000002400 */
[-C--:B------:R-:W-:Y:S01]  /*13cb0*/  FMUL.FTZ R91, R33, R6.reuse ;  /* 0x00000006215b7220 */ /* 0x080fe20000410000 */
[----:B------:R-:W-:-:S06]  /*13cc0*/  FMUL.FTZ R163, R35, R6 ;  /* 0x0000000623a37220 */ /* 0x000fcc0000410000 */
[----:B------:R-:W3:Y:S08]  /*13cd0*/  MUFU.TANH R4, R4 ;  /* 0x0000000400047308 */ /* 0x000ef00000002400 */
[----:B------:R-:W5:Y:S01]  /*13ce0*/  MUFU.TANH R162, R162 ;  /* 0x000000a200a27308 */ /* 0x000f620000002400 */
[----:B----4-:R-:W-:Y:S01]  /*13cf0*/  FMNMX.FTZ R8, R153, R2, !PT ;  /* 0x0000000299087209 */ /* 0x010fe20007810000 */
[----:B------:R-:W-:Y:S01]  /*13d00*/  FMUL.FTZ R95, R36, R6 ;  /* 0x00000006245f7220 */ /* 0x000fe20000410000 */
[----:B0-----:R-:W-:-:S05]  /*13d10*/  FMNMX.FTZ R7, R14, R3, !PT ;  /* 0x000000030e077209 */ /* 0x001fca0007810000 */
[----:B------:R-:W0:Y:S01]  /*13d20*/  MUFU.TANH R81, R81 ;  /* 0x0000005100517308 */ /* 0x000e220000002400 */
[----:B------:R-:W-:-:S07]  /*13d30*/  FMUL.FTZ R171, R38, R6 ;  /* 0x0000000626ab7220 */ /* 0x000fce0000410000 */
[----:B------:R-:W4:Y:S01]  /*13d40*/  MUFU.TANH R152, R152 ;  /* 0x0000009800987308 */ /* 0x000f220000002400 */
[----:B-1----:R-:W-:Y:S01]  /*13d50*/  FMNMX.FTZ R9, R5, R8, !PT ;  /* 0x0000000805097209 */ /* 0x002fe20007810000 */
[----:B------:R-:W-:Y:S01]  /*13d60*/  FMUL.FTZ R15, R37, R6 ;  /* 0x00000006250f7220 */ /* 0x000fe20000410000 */
[----:B--2---:R-:W-:-:S05]  /*13d70*/  FMNMX.FTZ R7, R12, R7, !PT ;  /* 0x000000070c077209 */ /* 0x004fca0007810000 */
[----:B------:R-:W1:Y:S01]  /*13d80*/  MUFU.TANH R85, R85 ;  /* 0x0000005500557308 */ /* 0x000e620000002400 */
[----:B------:R-:W-:-:S07]  /*13d90*/  FMUL.FTZ R173, R39, R6 ;  /* 0x0000000627ad7220 */ /* 0x000fce0000410000 */
[----:B------:R-:W2:Y:S01]  /*13da0*/  MUFU.TANH R169, R169 ;  /* 0x000000a900a97308 */ /* 0x000ea20000002400 */
[----:B---3--:R-:W-:Y:S01]  /*13db0*/  FMNMX.FTZ R8, R4, R9, !PT ;  /* 0x0000000904087209 */ /* 0x008fe20007810000 */
[----:B------:R-:W-:Y:S01]  /*13dc0*/  FMUL.FTZ R105, R40, R6 ;  /* 0x0000000628697220 */ /* 0x000fe20000410000 */
[----:B-----5:R-:W-:-:S05]  /*13dd0*/  FMNMX.FTZ R7, R162, R7, !PT ;  /* 0x00000007a2077209 */ /* 0x020fca0007810000 */
[----:B------:R-:W3:Y:S01]  /*13de0*/  MUFU.TANH R91, R91 ;  /* 0x0000005b005b7308 */ /* 0x000ee20000002400 */
[----:B------:R-:W-:-:S07]  /*13df0*/  FMUL.FTZ R175, R42, R6 ;  /* 0x000000062aaf7220 */ /* 0x000fce0000410000 */
[----:B------:R-:W5:Y:S01]  /*13e00*/  MUFU.TANH R163, R163 ;  /* 0x000000a300a37308 */ /* 0x000f620000002400 */
[----:B0-----:R-:W-:Y:S01]  /*13e10*/  FMNMX.FTZ R8, R81, R8, !PT ;  /* 0x0000000851087209 */ /* 0x001fe20007810000 */
[----:B------:R-:W-:Y:S01]  /*13e20*/  FMUL.FTZ R111, R41, R6 ;  /* 0x00000006296f7220 */ /* 0x000fe20000410000 */
[----:B----4-:R-:W-:-:S05]  /*13e30*/  FMNMX.FTZ R10, R152, R7, !PT ;  /* 0x00000007980a7209 */ /* 0x010fca0007810000 */
        /* <DEDUP_REMOVED lines=39> */
[----:B-1----:R-:W-:Y:S02]  /*140b0*/  FMNMX.FTZ R8, R115, R8, !PT ;  /* 0x0000000873087209 */ /* 0x002fe40007810000 */
[----:B--2---:R-:W-:-:S05]  /*140c0*/  FMNMX.FTZ R7, R177, R10, !PT ;  /* 0x0000000ab1077209 */ /* 0x004fca0007810000 */
[----:B------:R-:W1:Y:S08]  /*140d0*/  MUFU.TANH R131, R131 ;  /* 0x0000008300837308 */ /* 0x000e700000002400 */
[----:B------:R-:W2:Y:S01]  /*140e0*/  MUFU.TANH R182, R182 ;  /* 0x000000b600b67308 */ /* 0x000ea20000002400 */
[----:B---3--:R-:W-:Y:S02]  /*140f0*/  FMNMX.FTZ R8, R121, R8, !PT ;  /* 0x0000000879087209 */ /* 0x008fe40007810000 */
[----:B-----5:R-:W-:-:S05]  /*14100*/  FMNMX.FTZ R6, R176, R7, !PT ;  /* 0x00000007b0067209 */ /* 0x020fca0007810000 */
[----:B------:R-:W3:Y:S08]  /*14110*/  MUFU.TANH R133, R133 ;  /* 0x0000008500857308 */ /* 0x000ef00000002400 */
[----:B------:R-:W5:Y:S01]  /*14120*/  MUFU.TANH R183, R183 ;  /* 0x000000b700b77308 */ /* 0x000f620000002400 */
[----:B0-----:R-:W-:Y:S02]  /*14130*/  FMNMX.FTZ R8, R125, R8, !PT ;  /* 0x000000087d087209 */ /* 0x001fe40007810000 */
[----:B----4-:R-:W-:-:S05]  /*14140*/  FMNMX.FTZ R7, R179, R6, !PT ;  /* 0x00000006b3077209 */ /* 0x010fca0007810000 */
[----:B------:R-:W0:Y:S08]  /*14150*/  MUFU.TANH R143, R143 ;  /* 0x0000008f008f7308 */ /* 0x000e300000002400 */
[----:B------:R-:W4:Y:S01]  /*14160*/  MUFU.TANH R184, R184 ;  /* 0x000000b800b87308 */ /* 0x000f220000002400 */
[----:B-1----:R-:W-:Y:S02]  /*14170*/  FMNMX.FTZ R8, R131, R8, !PT ;  /* 0x0000000883087209 */ /* 0x002fe40007810000 */
[----:B--2---:R-:W-:-:S02]  /*14180*/  FMNMX.FTZ R6, R182, R7, !PT ;  /* 0x00000007b6067209 */ /* 0x004fc40007810000 */
[----:B---3--:R-:W-:Y:S02]  /*14190*/  FMNMX.FTZ R8, R133, R8, !PT ;  /* 0x0000000885087209 */ /* 0x008fe40007810000 */
[----:B-----5:R-:W-:Y:S02]  /*141a0*/  FMNMX.FTZ R7, R183, R6, !PT ;  /* 0x00000006b7077209 */ /* 0x020fe40007810000 */
[----:B0-----:R-:W-:Y:S02]  /*141b0*/  FMNMX.FTZ R6, R143, R8, !PT ;  /* 0x000000088f067209 */ /* 0x001fe40007810000 */
[----:B----4-:R-:W-:-:S03]  /*141c0*/  FMNMX.FTZ R7, R184, R7, !PT ;  /* 0x00000007b8077209 */ /* 0x010fc60007810000 */
[----:B------:R-:W0:Y:S04]  /*141d0*/  SHFL.BFLY PT, R9, R6, 0x2, 0x1f ;  /* 0x0c401f0006097f89 */ /* 0x000e2800000e0000 */
[----:B------:R-:W-:Y:S04]  /*141e0*/  STL.64 [R1+0x200], R6 ;  /* 0x0002000601007387 */ /* 0x000fe80000100a00 */
[----:B------:R-:W2:Y:S01]  /*141f0*/  LDL R24, [R1+0x204] ;  /* 0x0002040001187983 */ /* 0x000ea20000100800 */
[----:B0-----:R-:W-:-:S05]  /*14200*/  FMNMX.FTZ R9, R6, R9, !PT ;  /* 0x0000000906097209 */ /* 0x001fca0007810000 */
[----:B------:R-:W0:Y:S02]  /*14210*/  SHFL.BFLY PT, R8, R9, 0x1, 0x1f ;  /* 0x0c201f0009087f89 */ /* 0x000e2400000e0000 */
[----:B0-----:R-:W-:-:S05]  /*14220*/  FMNMX.FTZ R8, R9, R8, !PT ;  /* 0x0000000809087209 */ /* 0x001fca0007810000 */
[----:B------:R-:W-:Y:S04]  /*14230*/  STL [R1+0x200], R8 ;  /* 0x0002000801007387 */ /* 0x000fe80000100800 */
[----:B------:R-:W3:Y:S04]  /*14240*/  LDL R13, [R1+0x200] ;  /* 0x00020000010d7983 */ /* 0x000ee80000100800 */
[----:B--2---:R-:W0:Y:S02]  /*14250*/  SHFL.BFLY PT, R7, R24, 0x2, 0x1f ;  /* 0x0c401f0018077f89 */ /* 0x004e2400000e0000 */
[----:B0-----:R-:W-:-:S05]  /*14260*/  FMNMX.FTZ R7, R7, R24, !PT ;  /* 0x0000001807077209 */ /* 0x001fca0007810000 */
[----:B------:R-:W0:Y:S02]  /*14270*/  SHFL.BFLY PT, R6, R7, 0x1, 0x1f ;  /* 0x0c201f0007067f89 */ /* 0x000e2400000e0000 */
[----:B0-----:R-:W-:Y:S01]  /*14280*/  FMNMX.FTZ R6, R7, R6, !PT ;  /* 0x0000000607067209 */ /* 0x001fe20007810000 */
[----:B---3--:R-:W-:-:S04]  /*14290*/  FADD.FTZ R2, R2, -R13 ;  /* 0x8000000d02027221 */ /* 0x008fc80000010000 */
[----:B------:R-:W-:Y:S01]  /*142a0*/  FADD.FTZ R10, R3, -R6 ;  /* 0x80000006030a7221 */ /* 0x000fe20000010000 */
[----:B------:R-:W-:-:S03]  /*142b0*/  FMUL.FTZ R2, R2, R11 ;  /* 0x0000000b02027220 */ /* 0x000fc60000410000 */
[----:B------:R-:W-:Y:S01]  /*142c0*/  FMUL.FTZ R10, R11, R10 ;  /* 0x0000000a0b0a7220 */ /* 0x000fe20000410000 */
[----:B------:R-:W0:Y:S08]  /*142d0*/  MUFU.EX2 R181, R2 ;  /* 0x0000000200b57308 */ /* 0x000e300000000800 */
[----:B------:R-:W1:Y:S01]  /*142e0*/  MUFU.EX2 R180, R10 ;  /* 0x0000000a00b47308 */ /* 0x000e620000000800 */
[----:B------:R2:W-:Y:S01]  /*142f0*/  STL [R1+0x204], R6 ;  /* 0x0002040601007387 */ /* 0x0005e20000100800 */
[----:B0-----:R-:W-:Y:S01]  /*14300*/  FMUL.FTZ R18, R181, R18 ;  /* 0x00000012b5127220 */ /* 0x001fe20000410000 */
[----:B-1----:R-:W-:-:S05]  /*14310*/  FMUL.FTZ R19, R19, R180 ;  /* 0x000000b413137220 */ /* 0x002fca0000410000 */
[----:B------:R2:W-:Y:S04]  /*14320*/  STL.64 [R1+0x210], R18 ;  /* 0x0002101201007387 */ /* 0x0005e80000100a00 */
[----:B------:R-:W3:Y:S01]  /*14330*/  LD.E R3, desc[UR44][R20.64+0x4] ;  /* 0x0000042c14037980 */ /* 0x000ee2000c101900 */
[----:B------:R-:W-:Y:S01]  /*14340*/  BSSY B0, `(.L_x_5073) ;  /* 0x000000c000007945 */ /* 0x000fe20003800000 */
[----:B---3--:R-:W-:-:S13]  /*14350*/  ISETP.NE.AND P2, PT, R3, RZ, PT ;  /* 0x000000ff0300720c */ /* 0x008fda0003f45270 */
[----:B--2---:R-:W-:Y:S05]  /*14360*/  @P2 BRA `(.L_x_5074) ;  /* 0x0000000000242947 */ /* 0x004fea0003800000 */
[----:B------:R-:W2:Y:S04]  /*14370*/  LDL.64 R8, [R1+0xe0] ;  /* 0x0000e00001087983 */ /* 0x000ea80000100a00 */
[----:B------:R-:W3:Y:S04]  /*14380*/  LD.E R21, desc[UR44][R20.64] ;  /* 0x0000002c14157980 */ /* 0x000ee8000c101900 */
[----:B--2---:R-:W2:Y:S01]  /*14390*/  LD.E.64 R6, desc[UR44][R8.64] ;  /* 0x0000002c08067980 */ /* 0x004ea2000c101b00 */
[----:B---3--:R-:W-:-:S04]  /*143a0*/  IMAD R2, R56, 0x40, R21 ;  /* 0x0000004038027824 */ /* 0x008fc800078e0215 */
[----:B--2---:R-:W-:-:S05]  /*143b0*/  IMAD.WIDE R2, R2, 0x4, R6 ;  /* 0x0000000402027825 */ /* 0x004fca00078e0206 */
[----:B------:R0:W-:Y:S04]  /*143c0*/  ST.E desc[UR44][R2.64], R181 ;  /* 0x000000b502007985 */ /* 0x0001e8000c10192c */
[----:B------:R-:W2:Y:S04]  /*143d0*/  LDL.64 R20, [R1+0xd8] ;  /* 0x0000d80001147983 */ /* 0x000ea80000100a00 */
[----:B--2---:R-:W2:Y:S02]  /*143e0*/  LD.E R6, desc[UR44][R20.64+0x4] ;  /* 0x0000042c14067980 */ /* 0x004ea4000c101900 */
[----:B0-2---:R-:W-:-:S13]  /*143f0*/  ISETP.NE.AND P2, PT, R6, RZ, PT ;  /* 0x000000ff0600720c */ /* 0x005fda0003f45270 */
.L_x_5074:
[----:B------:R-:W-:Y:S05]  /*14400*/  BSYNC B0 ;  /* 0x0000000000007941 */ /* 0x000fea0003800000 */
.L_x_5073:
[----:B------:R-:W-:Y:S04]  /*14410*/  BSSY B0, `(.L_x_5075) ;  /* 0x0000009000007945 */ /* 0x000fe80003800000 */
[----:B------:R-:W-:Y:S05]  /*14420*/  @P2 BRA `(.L_x_5076) ;  /* 0x00000000001c2947 */ /* 0x000fea0003800000 */
[----:B------:R-:W2:Y:S04]  /*14430*/  LDL.64 R6, [R1+0xe0] ;  /* 0x0000e00001067983 */ /* 0x000ea80000100a00 */
[----:B------:R-:W3:Y:S04]  /*14440*/  LD.E R21, desc[UR44][R20.64] ;  /* 0x0000002c14157980 */ /* 0x000ee8000c101900 */
[----:B--2---:R-:W2:Y:S01]  /*14450*/  LD.E.64 R2, desc[UR44][R6.64] ;  /* 0x0000002c06027980 */ /* 0x004ea2000c101b00 */
[----:B---3--:R-:W-:-:S04]  /*14460*/  IMAD R56, R56, 0x40, R21 ;  /* 0x0000004038387824 */ /* 0x008fc800078e0215 */
[----:B------:R-:W-:-:S04]  /*14470*/  VIADD R56, R56, 0x8 ;  /* 0x0000000838387836 */ /* 0x000fc80000000000 */
[----:B--2---:R-:W-:-:S05]  /*14480*/  IMAD.WIDE R2, R56, 0x4, R2 ;  /* 0x0000000438027825 */ /* 0x004fca00078e0202 */
[----:B------:R0:W-:Y:S02]  /*14490*/  ST.E desc[UR44][R2.64], R180 ;  /* 0x000000b402007985 */ /* 0x0001e4000c10192c */
.L_x_5076:
[----:B------:R-:W-:Y:S05]  /*144a0*/  BSYNC B0 ;  /* 0x0000000000007941 */ /* 0x000fea0003800000 */
.L_x_5075:
[----:B------:R-:W2:Y:S04]  /*144b0*/  LDL R185, [R1+0x220] ;  /* 0x0002200001b97983 */ /* 0x000ea80000100800 */
[----:B------:R-:W2:Y:S04]  /*144c0*/  LDL.64 R140, [R1+0x200] ;  /* 0x00020000018c7983 */ /* 0x000ea80000100a00 */
[----:B------:R-:W3:Y:S04]  /*144d0*/  LDL.64 R150, [R1+0x210] ;  /* 0x0002100001967983 */ /* 0x000ee80000100a00 */
[----:B------:R-:W4:Y:S04]  /*144e0*/  LDL.64 R70, [R1+0x230] ;  /* 0x0002300001467983 */ /* 0x000f280000100a00 */
[----:B------:R-:W5:Y:S04]  /*144f0*/  LDL.64 R10, [R1+0x250] ;  /* 0x00025000010a7983 */ /* 0x000f680000100a00 */
[----:B------:R-:W5:Y:S04]  /*14500*/  LDL.64 R128, [R1+0x378] ;  /* 0x0003780001807983 */ /* 0x000f680000100a00 */
[----:B0-----:R-:W5:Y:S04]  /*14510*/  LDL.64 R2, [R1+0x420] ;  /* 0x0004200001027983 */ /* 0x001f680000100a00 */
        /* <DEDUP_REMOVED lines=47> */
[----:B------:R-:W5:Y:S01]  /*14810*/  LDL.64 R148, [R1+0x418] ;  /* 0x0004180001947983 */ /* 0x000f620000100a00 */
[-C--:B--2---:R-:W-:Y:S01]  /*14820*/  FMUL.FTZ R140, R140, R185.reuse ;  /* 0x000000b98c8c7220 */ /* 0x084fe20000410000 */
[----:B------:R-:W-:-:S03]  /*14830*/  FMUL.FTZ R20, R141, R185 ;  /* 0x000000b98d147220 */ /* 0x000fc60000410000 */
        /* <DEDUP_REMOVED lines=15> */
[-C--:B------:R-:W-:Y:S01]  /*14930*/  FFMA.FTZ R4, R143, R185.reuse, -R140 ;  /* 0x000000b98f047223 */ /* 0x080fe2000001088c */
[----:B------:R-:W2:Y:S04]  /*14940*/  LDL.64 R80, [R1+0x3e0] ;  /* 0x0003e00001507983 */ /* 0x000ea80000100a00 */
        /* <DEDUP_REMOVED lines=11> */
[----:B------:R-:W2:Y:S01]  /*14a00*/  LDL.64 R142, [R1+0x3e8] ;  /* 0x0003e800018e7983 */ /* 0x000ea20000100a00 */
[-CC-:B------:R-:W-:Y:S01]  /*14a10*/  FFMA.FTZ R18, R14, R185.reuse, -R20.reuse ;  /* 0x000000b90e127223 */ /* 0x180fe20000010814 */
[-CC-:B------:R-:W-:Y:S01]  /*14a20*/  FFMA.FTZ R165, R12, R185.reuse, -R20.reuse ;  /* 0x000000b90ca57223 */ /* 0x180fe20000010814 */
[----:B------:R-:W-:Y:S01]  /*14a30*/  MUFU.EX2 R153, R153 ;  /* 0x0000009900997308 */ /* 0x000fe20000000800 */
[----:B------:R-:W-:-:S07]  /*14a40*/  FFMA.FTZ R167, R162, R185, -R20 ;  /* 0x000000b9a2a77223 */ /* 0x000fce0000010814 */
[----:B------:R-:W3:Y:S01]  /*14a50*/  MUFU.EX2 R18, R18 ;  /* 0x0000001200127308 */ /* 0x000ee20000000800 */
[-CC-:B------:R-:W-:Y:S01]  /*14a60*/  FFMA.FTZ R14, R152, R185.reuse, -R20.reuse ;  /* 0x000000b9980e7223 */ /* 0x180fe20000010814 */
[----:B------:R-:W-:-:S06]  /*14a70*/  FFMA.FTZ R169, R169, R185, -R20 ;  /* 0x000000b9a9a97223 */ /* 0x000fcc0000010814 */
[----:B------:R-:W-:Y:S08]  /*14a80*/  MUFU.EX2 R164, R164 ;  /* 0x000000a400a47308 */ /* 0x000ff00000000800 */
[----:B------:R-:W0:Y:S01]  /*14a90*/  MUFU.EX2 R165, R165 ;  /* 0x000000a500a57308 */ /* 0x000e220000000800 */
[----:B------:R-:W-:-:S07]  /*14aa0*/  FFMA.FTZ R12, R163, R185, -R20 ;  /* 0x000000b9a30c7223 */ /* 0x000fce0000010814 */
[----:B------:R-:W-:Y:S08]  /*14ab0*/  MUFU.EX2 R166, R166 ;  /* 0x000000a600a67308 */ /* 0x000ff00000000800 */
[----:B------:R-:W1:Y:S01]  /*14ac0*/  MUFU.EX2 R167, R167 ;  /* 0x000000a700a77308 */ /* 0x000e620000000800 */
[----:B---3--:R-:W-:Y:S01]  /*14ad0*/  FADD.FTZ R152, R18, R151 ;  /* 0x0000009712987221 */ /* 0x008fe20000010000 */
[----:B------:R-:W-:-:S06]  /*14ae0*/  FADD.FTZ R151, R153, R150 ;  /* 0x0000009699977221 */ /* 0x000fcc0000010000 */
[----:B------:R-:W-:Y:S01]  /*14af0*/  MUFU.EX2 R21, R21 ;  /* 0x0000001500157308 */ /* 0x000fe20000000800 */
[----:B------:R-:W-:-:S07]  /*14b00*/  FFMA.FTZ R171, R171, R185, -R20 ;  /* 0x000000b9abab7223 */ /* 0x000fce0000010814 */
[----:B------:R-:W3:Y:S01]  /*14b10*/  MUFU.EX2 R14, R14 ;  /* 0x0000000e000e7308 */ /* 0x000ee20000000800 */
[----:B0-----:R-:W-:Y:S01]  /*14b20*/  FADD.FTZ R152, R165, R152 ;  /* 0x00000098a5987221 */ /* 0x001fe20000010000 */
[----:B------:R-:W-:-:S06]  /*14b30*/  FADD.FTZ R151, R164, R151 ;  /* 0x00000097a4977221 */ /* 0x000fcc0000010000 */
[----:B------:R-:W-:Y:S01]  /*14b40*/  MUFU.EX2 R168, R168 ;  /* 0x000000a800a87308 */ /* 0x000fe20000000800 */
[----:B------:R-:W-:-:S07]  /*14b50*/  FFMA.FTZ R178, R173, R185, -R20 ;  /* 0x000000b9adb27223 */ /* 0x000fce0000010814 */
[----:B------:R-:W0:Y:S01]  /*14b60*/  MUFU.EX2 R169, R169 ;  /* 0x000000a900a97308 */ /* 0x000e220000000800 */
[----:B-1----:R-:W-:Y:S01]  /*14b70*/  FADD.FTZ R163, R167, R152 ;  /* 0x00000098a7a37221 */ /* 0x002fe20000010000 */
[----:B------:R-:W-:-:S06]  /*14b80*/  FADD.FTZ R150, R166, R151 ;  /* 0x00000097a6967221 */ /* 0x000fcc0000010000 */
[----:B------:R-:W-:Y:S01]  /*14b90*/  MUFU.EX2 R19, R19 ;  /* 0x0000001300137308 */ /* 0x000fe20000000800 */
[----:B------:R-:W-:-:S07]  /*14ba0*/  FFMA.FTZ R173, R175, R185, -R20 ;  /* 0x000000b9afad7223 */ /* 0x000fce0000010814 */
        /* <DEDUP_REMOVED lines=38> */
[----:B------:R-:W-:Y:S08]  /*14e10*/  MUFU.EX2 R6, R6 ;  /* 0x0000000600067308 */ /* 0x000ff00000000800 */
[----:B------:R-:W0:Y:S01]  /*14e20*/  MUFU.EX2 R152, R152 ;  /* 0x0000009800987308 */ /* 0x000e220000000800 */
[----:B-1----:R-:W-:Y:S01]  /*14e30*/  FADD.FTZ R162, R176, R163 ;  /* 0x000000a3b0a27221 */ /* 0x002fe20000010000 */
[----:B------:R-:W-:-:S06]  /*14e40*/  FADD.FTZ R150, R8, R151 ;  /* 0x0000009708967221 */ /* 0x000fcc0000010000 */
[----:B------:R-:W-:Y:S08]  /*14e50*/  MUFU.EX2 R5, R5 ;  /* 0x0000000500057308 */ /* 0x000ff00000000800 */
[----:B------:R-:W1:Y:S01]  /*14e60*/  MUFU.EX2 R179, R179 ;  /* 0x000000b300b37308 */ /* 0x000e620000000800 */
[----:B---3--:R-:W-:Y:S01]  /*14e70*/  FADD.FTZ R163, R177, R162 ;  /* 0x000000a2b1a37221 */ /* 0x008fe20000010000 */
[----:B------:R-:W-:-:S06]  /*14e80*/  FADD.FTZ R151, R7, R150 ;  /* 0x0000009607977221 */ /* 0x000fcc0000010000 */
[----:B------:R-:W3:Y:S08]  /*14e90*/  MUFU.EX2 R4, R4 ;  /* 0x0000000400047308 */ /* 0x000ef00000000800 */
[----:B------:R-:W5:Y:S01]  /*14ea0*/  MUFU.EX2 R20, R20 ;  /* 0x0000001400147308 */ /* 0x000f620000000800 */
[----:B0-----:R-:W-:Y:S01]  /*14eb0*/  FADD.FTZ R162, R152, R163 ;  /* 0x000000a398a27221 */ /* 0x001fe20000010000 */
[----:B------:R-:W-:-:S03]  /*14ec0*/  FADD.FTZ R150, R6, R151 ;  /* 0x0000009706967221 */ /* 0x000fc60000010000 */
[----:B-1----:R-:W-:Y:S01]  /*14ed0*/  FADD.FTZ R151, R179, R162 ;  /* 0x000000a2b3977221 */ /* 0x002fe20000010000 */
[----:B------:R-:W-:Y:S01]  /*14ee0*/  FADD.FTZ R163, R5, R150 ;  /* 0x0000009605a37221 */ /* 0x000fe20000010000 */
[C---:B----4-:R-:W-:Y:S01]  /*14ef0*/  FMUL.FTZ R71, R181.reuse, R71 ;  /* 0x00000047b5477220 */ /* 0x050fe20000410000 */
[C---:B------:R-:W-:Y:S02]  /*14f00*/  FMUL.FTZ R70, R181.reuse, R70 ;  /* 0x00000046b5467220 */ /* 0x040fe40000410000 */
[----:B---3--:R-:W-:Y:S01]  /*14f10*/  FADD.FTZ R150, R4, R163 ;  /* 0x000000a304967221 */ /* 0x008fe20000010000 */
[C---:B-----5:R-:W-:Y:S01]  /*14f20*/  FMUL.FTZ R11, R181.reuse, R11 ;  /* 0x0000000bb50b7220 */ /* 0x060fe20000410000 */
[C---:B------:R-:W-:Y:S01]  /*14f30*/  FMUL.FTZ R10, R181.reuse, R10 ;  /* 0x0000000ab50a7220 */ /* 0x040fe20000410000 */
[C---:B------:R-:W-:Y:S01]  /*14f40*/  FMUL.FTZ R129, R180.reuse, R129 ;  /* 0x00000081b4817220 */ /* 0x040fe20000410000 */
[----:B------:R-:W-:Y:S01]  /*14f50*/  FMUL.FTZ R128, R180, R128 ;  /* 0x00000080b4807220 */ /* 0x000fe20000410000 */
[----:B------:R-:W-:Y:S01]  /*14f60*/  FADD.FTZ R151, R20, R151 ;  /* 0x0000009714977221 */ /* 0x000fe20000010000 */
[C---:B------:R-:W-:Y:S01]  /*14f70*/  FMUL.FTZ R183, R181.reuse, R3 ;  /* 0x00000003b5b77220 */ /* 0x040fe20000410000 */
[----:B------:R-:W-:-:S03]  /*14f80*/  FMUL.FTZ R182, R181, R2 ;  /* 0x00000002b5b67220 */ /* 0x000fc60000410000 */
[----:B------:R-:W-:Y:S01]  /*14f90*/  STL.64 [R1+0x210], R150 ;  /* 0x0002109601007387 */ /* 0x000fe20000100a00 */
[----:B------:R-:W-:Y:S01]  /*14fa0*/  BAR.SYNC.DEFER_BLOCKING 0xf, 0x100 ;  /* 0x03c4000000007b1d */ /* 0x000fe20000010000 */
        /* <DEDUP_REMOVED lines=16> */
[----:B------:R-:W3:Y:S04]  /*150b0*/  LD.E.64 R2, desc[UR44][R62.64+0x8] ;  /* 0x0000082c3e027980 */ /* 0x000ee8000c101b00 */
[----:B------:R-:W4:Y:S04]  /*150c0*/  LD.E.64 R162, desc[UR44][R62.64] ;  /* 0x0000002c3ea27980 */ /* 0x000f28000c101b00 */
[----:B------:R-:W-:Y:S04]  /*150d0*/  STL.64 [R1+0x230], R70 ;  /* 0x0002304601007387 */ /* 0x000fe80000100a00 */
[----:B------:R0:W-:Y:S04]  /*150e0*/  STL.64 [R1+0x250], R10 ;  /* 0x0002500a01007387 */ /* 0x0001e80000100a00 */
[----:B------:R-:W-:Y:S01]  /*150f0*/  STL.64 [R1+0x378], R128 ;  /* 0x0003788001007387 */ /* 0x000fe20000100a00 */
[C---:B------:R-:W-:Y:S01]  /*15100*/  FMUL.FTZ R37, R181.reuse, R37 ;  /* 0x00000025b5257220 */ /* 0x040fe20000410000 */
[C---:B------:R-:W-:Y:S01]  /*15110*/  FMUL.FTZ R36, R181.reuse, R36 ;  /* 0x00000024b5247220 */ /* 0x040fe20000410000 */
[C---:B------:R-:W-:Y:S01]  /*15120*/  FMUL.FTZ R39, R181.reuse, R39 ;  /* 0x00000027b5277220 */ /* 0x040fe20000410000 */
[C---:B------:R-:W-:Y:S01]  /*15130*/  FMUL.FTZ R38, R181.reuse, R38 ;  /* 0x00000026b5267220 */ /* 0x040fe20000410000 */
[C---:B------:R-:W-:Y:S01]  /*15140*/  FMUL.FTZ R41, R181.reuse, R41 ;  /* 0x00000029b5297220 */ /* 0x040fe20000410000 */
[C---:B------:R-:W-:Y:S01]  /*15150*/  FMUL.FTZ R40, R181.reuse, R40 ;  /* 0x00000028b5287220 */ /* 0x040fe20000410000 */
[----:B0-----:R-:W5:Y:S04]  /*15160*/  LDL R10, [R1+0x230] ;  /* 0x00023000010a7983 */ /* 0x001f680000100800 */
[----:B------:R-:W3:Y:S01]  /*15170*/  LDL R11, [R1+0x37c] ;  /* 0x00037c00010b7983 */ /* 0x000ee20000100800 */
        /* <DEDUP_REMOVED lines=30> */
[C---:B--2---:R-:W-:Y:S01]  /*15360*/  FMUL.FTZ R81, R181.reuse, R81 ;  /* 0x00000051b5517220 */ /* 0x044fe20000410000 */
        /* <DEDUP_REMOVED lines=128> */
[----:B0-----:R-:W3:Y:S04]  /*15b70*/  LDL R86, [R1+0x234] ;  /* 0x0002340001567983 */ /* 0x001ee80000100800 */
[----:B-1----:R-:W3:Y:S04]  /*15b80*/  LDL R88, [R1+0x238] ;  /* 0x0002380001587983 */ /* 0x002ee80000100800 */
[----:B--2---:R-:W2:Y:S04]  /*15b90*/  LDL R90, [R1+0x23c] ;  /* 0x00023c00015a7983 */ /* 0x004ea80000100800 */
[----:B------:R-:W2:Y:S04]  /*15ba0*/  LDL R24, [R1+0x240] ;  /* 0x0002400001187983 */ /* 0x000ea80000100800 */
[----:B------:R-:W2:Y:S04]  /*15bb0*/  LDL R92, [R1+0x244] ;  /* 0x00024400015c7983 */ /* 0x000ea80000100800 */
[----:B------:R-:W2:Y:S04]  /*15bc0*/  LDL R94, [R1+0x248] ;  /* 0x00024800015e7983 */ /* 0x000ea80000100800 */
[----:B------:R-:W2:Y:S04]  /*15bd0*/  LDL R96, [R1+0x24c] ;  /* 0x00024c0001607983 */ /* 0x000ea80000100800 */
[----:B------:R-:W2:Y:S04]  /*15be0*/  LDL R26, [R1+0x250] ;  /* 0x00025000011a7983 */ /* 0x000ea80000100800 */
[----:B----4-:R-:W4:Y:S04]  /*15bf0*/  LDL R98, [R1+0x254] ;  /* 0x0002540001627983 */ /* 0x010f280000100800 */
[----:B------:R-:W4:Y:S04]  /*15c00*/  LDL R100, [R1+0x258] ;  /* 0x0002580001647983 */ /* 0x000f280000100800 */
[----:B------:R-:W4:Y:S04]  /*15c10*/  LDL R102, [R1+0x25c] ;  /* 0x00025c0001667983 */ /* 0x000f280000100800 */
[----:B------:R-:W4:Y:S04]  /*15c20*/  LDL R28, [R1+0x260] ;  /* 0x00026000011c7983 */ /* 0x000f280000100800 */
[----:B------:R-:W4:Y:S04]  /*15c30*/  LDL R104, [R1+0x264] ;  /* 0x0002640001687983 */ /* 0x000f280000100800 */
[----:B------:R-:W4:Y:S04]  /*15c40*/  LDL R106, [R1+0x268] ;  /* 0x00026800016a7983 */ /* 0x000f280000100800 */
[----:B-----5:R-:W5:Y:S04]  /*15c50*/  LDL R108, [R1+0x26c] ;  /* 0x00026c00016c7983 */ /* 0x020f680000100800 */
[----:B------:R-:W5:Y:S04]  /*15c60*/  LDL R30, [R1+0x270] ;  /* 0x00027000011e7983 */ /* 0x000f680000100800 */
[----:B------:R-:W5:Y:S04]  /*15c70*/  LDL R110, [R1+0x274] ;  /* 0x00027400016e7983 */ /* 0x000f680000100800 */
[----:B------:R-:W5:Y:S04]  /*15c80*/  LDL R112, [R1+0x278] ;  /* 0x0002780001707983 */ /* 0x000f680000100800 */
[----:B---3--:R-:W3:Y:S04]  /*15c90*/  LDL R114, [R1+0x27c] ;  /* 0x00027c0001727983 */ /* 0x008ee80000100800 */
[----:B------:R-:W3:Y:S04]  /*15ca0*/  LDL R32, [R1+0x280] ;  /* 0x0002800001207983 */ /* 0x000ee80000100800 */
        /* <DEDUP_REMOVED lines=106> */
[----:B------:R-:W-:Y:S04]  /*16350*/  STL [R1+0x230], R10 ;  /* 0x0002300a01007387 */ /* 0x000fe80000100800 */
[----:B------:R0:W-:Y:S04]  /*16360*/  STL [R1+0x37c], R11 ;  /* 0x00037c0b01007387 */ /* 0x0001e80000100800 */
[----:B------:R-:W3:Y:S04]  /*16370*/  LDL R181, [R1+0x1e8] ;  /* 0x0001e80001b57983 */ /* 0x000ee80000100800 */
[----:B0-----:R-:W3:Y:S04]  /*16380*/  LDL.64 R10, [R1+0xa8] ;  /* 0x0000a800010a7983 */ /* 0x001ee80000100a00 */
        /* <DEDUP_REMOVED lines=8> */
[----:B----4-:R-:W-:Y:S04]  /*16410*/  STL [R1+0x254], R98 ;  /* 0x0002546201007387 */ /* 0x010fe80000100800 */
[----:B------:R-:W-:Y:S04]  /*16420*/  STL [R1+0x258], R100 ;  /* 0x0002586401007387 */ /* 0x000fe80000100800 */
[----:B------:R-:W-:Y:S04]  /*16430*/  STL [R1+0x25c], R102 ;  /* 0x00025c6601007387 */ /* 0x000fe80000100800 */
[----:B------:R-:W-:Y:S04]  /*16440*/  STL [R1+0x260], R28 ;  /* 0x0002601c01007387 */ /* 0x000fe80000100800 */
[----:B------:R-:W-:Y:S04]  /*16450*/  STL [R1+0x264], R104 ;  /* 0x0002646801007387 */ /* 0x000fe80000100800 */
[----:B------:R-:W-:Y:S04]  /*16460*/  STL [R1+0x268], R106 ;  /* 0x0002686a01007387 */ /* 0x000fe80000100800 */
[----:B-----5:R-:W-:Y:S04]  /*16470*/  STL [R1+0x26c], R108 ;  /* 0x00026c6c01007387 */ /* 0x020fe80000100800 */
[----:B------:R-:W-:Y:S04]  /*16480*/  STL [R1+0x270], R30 ;  /* 0x0002701e01007387 */ /* 0x000fe80000100800 */
[----:B------:R-:W-:Y:S04]  /*16490*/  STL [R1+0x274], R110 ;  /* 0x0002746e01007387 */ /* 0x000fe80000100800 */
[----:B------:R-:W-:Y:S04]  /*164a0*/  STL [R1+0x278], R112 ;  /* 0x0002787001007387 */ /* 0x000fe80000100800 */
[----:B---3--:R-:W-:Y:S04]  /*164b0*/  STL [R1+0x27c], R114 ;  /* 0x00027c7201007387 */ /* 0x008fe80000100800 */
        /* <DEDUP_REMOVED lines=68> */
[----:B------:R1:W-:Y:S04]  /*16900*/  STL [R1+0x394], R31 ;  /* 0x0003941f01007387 */ /* 0x0003e80000100800 */
[----:B------:R-:W-:Y:S04]  /*16910*/  STL [R1+0x398], R33 ;  /* 0x0003982101007387 */ /* 0x000fe80000100800 */
[----:B------:R2:W-:Y:S04]  /*16920*/  STL [R1+0x39c], R35 ;  /* 0x00039c2301007387 */ /* 0x0005e80000100800 */
        /* <DEDUP_REMOVED lines=68> */
[----:B------:R-:W-:Y:S01]  /*16d70*/  MOV R3, R2 ;  /* 0x0000000200037202 */ /* 0x000fe20000000f00 */
[----:B------:R-:W-:Y:S01]  /*16d80*/  IMAD R10, R181, 0x1000, R10 ;  /* 0x00001000b50a7824 */ /* 0x000fe200078e020a */
[----:B------:R-:W-:-:S02]  /*16d90*/  F2FP.F16.F32.PACK_AB R164, R164, R153 ;  /* 0x00000099a4a4723e */ /* 0x000fc400000000ff */
[----:B------:R-:W-:Y:S01]  /*16da0*/  F2FP.F16.F32.PACK_AB R165, R165, R18 ;  /* 0x00000012a5a5723e */ /* 0x000fe200000000ff */
[--C-:B------:R-:W-:Y:S01]  /*16db0*/  IMAD R163, R163, 0x2, R3.reuse ;  /* 0x00000002a3a37824 */ /* 0x100fe200078e0203 */
[----:B------:R-:W-:Y:S01]  /*16dc0*/  F2FP.F16.F32.PACK_AB R166, R21, R166 ;  /* 0x000000a615a6723e */ /* 0x000fe200000000ff */
[----:B------:R-:W-:Y:S01]  /*16dd0*/  IMAD R2, R162, 0x2, R3 ;  /* 0x00000002a2027824 */ /* 0x000fe200078e0203 */
[----:B------:R-:W-:Y:S02]  /*16de0*/  F2FP.F16.F32.PACK_AB R167, R14, R167 ;  /* 0x000000a70ea7723e */ /* 0x000fe400000000ff */
[----:B------:R-:W-:Y:S02]  /*16df0*/  F2FP.F16.F32.PACK_AB R168, R19, R168 ;  /* 0x000000a813a8723e */ /* 0x000fe400000000ff */
[----:B------:R-:W-:Y:S02]  /*16e00*/  F2FP.F16.F32.PACK_AB R169, R12, R169 ;  /* 0x000000a90ca9723e */ /* 0x000fe400000000ff */
[----:B------:R-:W-:-:S02]  /*16e10*/  F2FP.F16.F32.PACK_AB R170, R15, R170 ;  /* 0x000000aa0faa723e */ /* 0x000fc400000000ff */
[----:B------:R-:W-:Y:S02]  /*16e20*/  F2FP.F16.F32.PACK_AB R171, R178, R171 ;  /* 0x000000abb2ab723e */ /* 0x000fe400000000ff */
[----:B------:R-:W-:Y:S01]  /*16e30*/  F2FP.F16.F32.PACK_AB R173, R174, R173 ;  /* 0x000000adaead723e */ /* 0x000fe200000000ff */
[----:B------:R-:W-:Y:S01]  /*16e40*/  IMAD R162, R162, 0x2, R163 ;  /* 0x00000002a2a27824 */ /* 0x000fe200078e02a3 */
[----:B------:R-:W-:Y:S02]  /*16e50*/  R2UR UR6, R10 ;  /* 0x000000000a0672ca */ /* 0x000fe400000e0000 */
[----:B------:R-:W-:Y:S02]  /*16e60*/  R2UR UR7, R11 ;  /* 0x000000000b0772ca */ /* 0x000fe400000e0000 */
[----:B------:R-:W-:Y:S02]  /*16e70*/  F2FP.F16.F32.PACK_AB R172, R13, R172 ;  /* 0x000000ac0dac723e */ /* 0x000fe400000000ff */
[----:B------:R-:W-:-:S02]  /*16e80*/  F2FP.F16.F32.PACK_AB R174, R8, R9 ;  /* 0x0000000908ae723e */ /* 0x000fc400000000ff */
[----:B------:R-:W-:Y:S02]  /*16e90*/  F2FP.F16.F32.PACK_AB R175, R176, R175 ;  /* 0x000000afb0af723e */ /* 0x000fe400000000ff */
[----:B------:R-:W-:Y:S02]  /*16ea0*/  F2FP.F16.F32.PACK_AB R176, R6, R7 ;  /* 0x0000000706b0723e */ /* 0x000fe400000000ff */
[----:B------:R-:W-:Y:S02]  /*16eb0*/  F2FP.F16.F32.PACK_AB R177, R152, R177 ;  /* 0x000000b198b1723e */ /* 0x000fe400000000ff */
[----:B------:R-:W-:Y:S02]  /*16ec0*/  F2FP.F16.F32.PACK_AB R178, R4, R5 ;  /* 0x0000000504b2723e */ /* 0x000fe400000000ff */
[----:B------:R-:W-:Y:S01]  /*16ed0*/  F2FP.F16.F32.PACK_AB R179, R20, R179 ;  /* 0x000000b314b3723e */ /* 0x000fe200000000ff */
[----:B------:R-:W-:Y:S04]  /*16ee0*/  STSM.16.M88.4 [R3], R164 ;  /* 0x000000a403007844 */ /* 0x000fe80000000200 */
[----:B------:R0:W-:Y:S04]  /*16ef0*/  STSM.16.M88.4 [R2], R168 ;  /* 0x000000a802007844 */ /* 0x0001e80000000200 */
[----:B------:R-:W-:Y:S04]  /*16f00*/  STSM.16.M88.4 [R163], R172 ;  /* 0x000000aca3007844 */ /* 0x000fe80000000200 */
[----:B------:R-:W-:Y:S01]  /*16f10*/  STSM.16.M88.4 [R162], R176 ;  /* 0x000000b0a2007844 */ /* 0x000fe20000000200 */
[----:B------:R-:W-:-:S02]  /*16f20*/  VIADD R4, R10, 0x80 ;  /* 0x000000800a047836 */ /* 0x000fc40000000000 */
[----:B------:R-:W-:Y:S01]  /*16f30*/  IMAD.MOV.U32 R5, RZ, RZ, R11 ;  /* 0x000000ffff057224 */ /* 0x000fe200078e000b */
[----:B--2---:R-:W-:-:S06]  /*16f40*/  WARPGROUP.ARRIVE ;  /* 0x00000000000079c5 */ /* 0x004fcc0000000000 */
[----:B------:R-:W-:Y:S01]  /*16f50*/  HGMMA.64x256x16.F32 R24, R164, gdesc[UR4].tnspB, R24, gsb0 ;  /* 0x43e00004a4187df0 */ /* 0x000fe20008000818 */
[----:B------:R-:W-:Y:S02]  /*16f60*/  R2UR UR6, R4 ;  /* 0x00000000040672ca */ /* 0x000fe400000e0000 */
[----:B------:R-:W-:Y:S01]  /*16f70*/  R2UR UR7, R5 ;  /* 0x00000000050772ca */ /* 0x000fe200000e0000 */
[----:B0-----:R-:W-:Y:S02]  /*16f80*/  VIADD R2, R10, 0x100 ;  /* 0x000001000a027836 */ /* 0x001fe40000000000 */
[----:B------:R-:W-:Y:S01]  /*16f90*/  IMAD.MOV.U32 R3, RZ, RZ, R11 ;  /* 0x000000ffff037224 */ /* 0x000fe200078e000b */
        /* <DEDUP_REMOVED lines=145> */
[----:B-1----:R-:W5:Y:S04]  /*178b0*/  LDL R72, [R1+0x238] ;  /* 0x0002380001487983 */ /* 0x002f680000100800 */
[----:B------:R-:W5:Y:S04]  /*178c0*/  LDL R74, [R1+0x23c] ;  /* 0x00023c00014a7983 */ /* 0x000f680000100800 */
[----:B------:R-:W5:Y:S04]  /*178d0*/  LDL R4, [R1+0x240] ;  /* 0x0002400001047983 */ /* 0x000f680000100800 */
[----:B--2---:R-:W2:Y:S04]  /*178e0*/  LDL R76, [R1+0x244] ;  /* 0x00024400014c7983 */ /* 0x004ea80000100800 */
[----:B------:R-:W2:Y:S04]  /*178f0*/  LDL R78, [R1+0x248] ;  /* 0x00024800014e7983 */ /* 0x000ea80000100800 */
[----:B---3--:R-:W3:Y:S04]  /*17900*/  LDL R80, [R1+0x24c] ;  /* 0x00024c0001507983 */ /* 0x008ee80000100800 */
[----:B------:R-:W3:Y:S04]  /*17910*/  LDL R6, [R1+0x250] ;  /* 0x0002500001067983 */ /* 0x000ee80000100800 */
        /* <DEDUP_REMOVED lines=124> */
[----:B0-----:R-:W0:Y:S01]  /*180e0*/  FENCE.VIEW.ASYNC.S ;  /* 0x00000000000073c6 */ /* 0x001e220000000000 */
[----:B------:R-:W-:Y:S03]  /*180f0*/  BSSY B0, `(.L_x_5077) ;  /* 0x000008a000007945 */ /* 0x000fe60003800000 */
[----:B------:R1:W-:Y:S04]  /*18100*/  STL [R1+0x230], R2 ;  /* 0x0002300201007387 */ /* 0x0003e80000100800 */
[----:B------:R1:W-:Y:S04]  /*18110*/  STL [R1+0x234], R70 ;  /* 0x0002344601007387 */ /* 0x0003e80000100800 */
[----:B------:R1:W-:Y:S04]  /*18120*/  STL [R1+0x238], R72 ;  /* 0x0002384801007387 */ /* 0x0003e80000100800 */
[----:B------:R1:W-:Y:S04]  /*18130*/  STL [R1+0x23c], R74 ;  /* 0x00023c4a01007387 */ /* 0x0003e80000100800 */
[----:B------:R1:W-:Y:S04]  /*18140*/  STL [R1+0x240], R4 ;  /* 0x0002400401007387 */ /* 0x0003e80000100800 */
[----:B--2---:R1:W-:Y:S04]  /*18150*/  STL [R1+0x244], R76 ;  /* 0x0002444c01007387 */ /* 0x0043e80000100800 */
[----:B------:R1:W-:Y:S04]  /*18160*/  STL [R1+0x248], R78 ;  /* 0x0002484e01007387 */ /* 0x0003e80000100800 */
[----:B---3--:R1:W-:Y:S04]  /*18170*/  STL [R1+0x24c], R80 ;  /* 0x00024c5001007387 */ /* 0x0083e80000100800 */
[----:B------:R1:W-:Y:S04]  /*18180*/  STL [R1+0x250], R6 ;  /* 0x0002500601007387 */ /* 0x0003e80000100800 */
[----:B------:R1:W-:Y:S04]  /*18190*/  STL [R1+0x254], R82 ;  /* 0x0002545201007387 */ /* 0x0003e80000100800 */
[----:B----4-:R1:W-:Y:S04]  /*181a0*/  STL [R1+0x258], R84 ;  /* 0x0002585401007387 */ /* 0x0103e80000100800 */
[----:B------:R1:W-:Y:S04]  /*181b0*/  STL [R1+0x25c], R86 ;  /* 0x00025c5601007387 */ /* 0x0003e80000100800 */
[----:B------:R1:W-:Y:S04]  /*181c0*/  STL [R1+0x260], R8 ;  /* 0x0002600801007387 */ /* 0x0003e80000100800 */
[----:B-----5:R1:W-:Y:S04]  /*181d0*/  STL [R1+0x264], R88 ;  /* 0x0002645801007387 */ /* 0x0203e80000100800 */
        /* <DEDUP_REMOVED lines=114> */
[----:B0-----:R-:W-:Y:S01]  /*18900*/  NOP ;  /* 0x0000000000007918 */ /* 0x001fe20000000000 */
[----:B------:R-:W-:Y:S06]  /*18910*/  BAR.ARV 0xe, 0x100 ;  /* 0x0384000000007b1d */ /* 0x000fec0000002000 */
[----:B------:R-:W-:Y:S05]  /*18920*/  @P0 BRA `(.L_x_5078) ;  /* 0x0000000000180947 */ /* 0x000fea0003800000 */
[----:B-1----:R-:W2:Y:S04]  /*18930*/  LDL.64 R4, [R1+0x68] ;  /* 0x0000680001047983 */ /* 0x002ea80000100a00 */
[----:B------:R-:W3:Y:S01]  /*18940*/  LDL R2, [R1+0x1e8] ;  /* 0x0001e80001027983 */ /* 0x000ee20000100800 */
[----:B--2---:R-:W-:-:S05]  /*18950*/  MOV R3, R4 ;  /* 0x0000000400037202 */ /* 0x004fca0000000f00 */
[----:B---3--:R-:W-:-:S05]  /*18960*/  IMAD R2, R2, 0x8, R3 ;  /* 0x0000000802027824 */ /* 0x008fca00078e0203 */
[----:B------:R-:W-:-:S04]  /*18970*/  PRMT R2, RZ, 0x654, R2 ;  /* 0x00000654ff027816 */ /* 0x000fc80000000002 */
[----:B------:R0:W-:Y:S03]  /*18980*/  SYNCS.ARRIVE.TRANS64.RED.A1T0 RZ, [R2+URZ], RZ ;  /* 0x000000ff02ff79a7 */ /* 0x0001e6000810043f */
.L_x_5078:
[----:B------:R-:W-:Y:S05]  /*18990*/  BSYNC B0 ;  /* 0x0000000000007941 */ /* 0x000fea0003800000 */
.L_x_5077:
[----:B------:R-:W-:Y:S05]  /*189a0*/  @P1 BRA `(.L_x_5079) ;  /* 0xffffff8c00e01947 */ /* 0x000fea000383ffff */
.L_x_5058:
[----:B------:R-:W-:-:S13]  /*189b0*/  ISETP.GE.AND P1, PT, R0, R157, PT ;  /* 0x0000009d0000720c */ /* 0x000fda0003f26270 */
[----:B------:R-:W-:Y:S05]  /*189c0*/  @!P1 BRA `(.L_x_5080) ;  /* 0x000000a8001c9947 */ /* 0x000fea0003800000 */
.L_x_5109:
[----:B01----:R-:W2:Y:S04]  /*189d0*/  LD.E R14, desc[UR44][R16.64+0x1e8] ;  /* 0x0001e82c100e7980 */ /* 0x003ea8000c101900 */
[----:B0-----:R-:W3:Y:S04]  /*189e0*/  LD.E R2, desc[UR44][R16.64+0x1f0] ;  /* 0x0001f02c10027980 */ /* 0x001ee8000c101900 */
[----:B------:R-:W4:Y:S01]  /*189f0*/  LD.E R6, desc[UR44][R16.64+0x1c] ;  /* 0x00001c2c10067980 */ /* 0x000f22000c101900 */
[----:B--2---:R-:W-:-:S05]  /*18a00*/  VIADD R5, R14, 0x1 ;  /* 0x000000010e057836 */ /* 0x004fca0000000000 */
[----:B------:R-:W-:-:S13]  /*18a10*/  ISETP.NE.AND P1, PT, R5, 0x2, PT ;  /* 0x000000020500780c */ /* 0x000fda0003f25270 */
[----:B------:R0:W5:Y:S04]  /*18a20*/  @P1 LD.E R7, desc[UR44][R16.64+0x1ec] ;  /* 0x0001ec2c10071980 */ /* 0x000168000c101900 */
[----:B------:R-:W2:Y:S01]  /*18a30*/  @!P1 LD.E R4, desc[UR44][R16.64+0x1ec] ;  /* 0x0001ec2c10049980 */ /* 0x000ea2000c101900 */
[----:B---3--:R-:W-:Y:S01]  /*18a40*/  VIADD R3, R2, 0x1 ;  /* 0x0000000102037836 */ /* 0x008fe20000000000 */
[----:B----4-:R-:W-:Y:S02]  /*18a50*/  LOP3.LUT R6, R6, 0x1, RZ, 0xfc, !PT ;  /* 0x0000000106067812 */ /* 0x010fe400078efcff */
[----:B------:R1:W-:Y:S04]  /*18a60*/  ST.E desc[UR44][R16.64+0x1e8], R5 ;  /* 0x0001e80510007985 */ /* 0x0003e8000c10192c */
[----:B------:R0:W-:Y:S04]  /*18a70*/  ST.E desc[UR44][R16.64+0x1f0], R3 ;  /* 0x0001f00310007985 */ /* 0x0001e8000c10192c */
[----:B------:R0:W-:Y:S01]  /*18a80*/  @!P1 ST.E desc[UR44][R16.64+0x1e8], RZ ;  /* 0x0001e8ff10009985 */ /* 0x0001e2000c10192c */
[----:B------:R-:W-:Y:S01]  /*18a90*/  ISETP.NE.AND P2, PT, R6, 0x3, PT ;  /* 0x000000030600780c */ /* 0x000fe20003f45270 */
[----:B------:R-:W-:Y:S05]  /*18aa0*/  YIELD ;  /* 0x0000000000007946 */ /* 0x000fea0003800000 */
[----:B------:R-:W-:Y:S01]  /*18ab0*/  BSSY B0, `(.L_x_5081) ;  /* 0x0000006000007945 */ /* 0x000fe20003800000 */
[----:B-1----:R-:W-:Y:S01]  /*18ac0*/  @!P1 IMAD.MOV.U32 R5, RZ, RZ, RZ ;  /* 0x000000ffff059224 */ /* 0x002fe200078e00ff */
[----:B--2---:R-:W-:-:S05]  /*18ad0*/  @!P1 LOP3.LUT R7, R4, 0x1, RZ, 0x3c, !PT ;  /* 0x0000000104079812 */ /* 0x004fca00078e3cff */
[----:B------:R0:W-:Y:S01]  /*18ae0*/  @!P1 ST.E desc[UR44][R16.64+0x1ec], R7 ;  /* 0x0001ec0710009985 */ /* 0x0001e2000c10192c */
[----:B------:R-:W-:Y:S05]  /*18af0*/  @!P2 BRA `(.L_x_5082) ;  /* 0x000000000004a947 */ /* 0x000fea0003800000 */
[----:B------:R-:W-:Y:S01]  /*18b00*/  BPT.TRAP 0x1 ;  /* 0x000000040000795c */ /* 0x000fe20000300000 */
.L_x_5082:
[----:B------:R-:W-:Y:S05]  /*18b10*/  BSYNC B0 ;  /* 0x0000000000007941 */ /* 0x000fea0003800000 */
.L_x_5081:
[----:B0-----:R-:W2:Y:S01]  /*18b20*/  LD.E.64 R2, desc[UR44][R16.64+0x8] ;  /* 0x0000082c10027980 */ /* 0x001ea2000c101b00 */
[----:B-----5:R-:W-:Y:S02]  /*18b30*/  SHF.L.U32 R8, R7, 0x1f, RZ ;  /* 0x0000001f07087819 */ /* 0x020fe400000006ff */
[----:B--2---:R-:W-:-:S05]  /*18b40*/  MOV R2, R2 ;  /* 0x0000000200027202 */ /* 0x004fca0000000f00 */
[----:B------:R-:W-:-:S04]  /*18b50*/  IMAD R5, R5, 0x8, R2 ;  /* 0x0000000805057824 */ /* 0x000fc800078e0202 */
[----:B------:R0:W1:Y:S01]  /*18b60*/  SYNCS.PHASECHK.TRANS64.TRYWAIT P1, [R5+URZ], R8 ;  /* 0x00000008050075a7 */ /* 0x000062000802017f */
[----:B------:R-:W2:Y:S04]  /*18b70*/  LD.E R2, desc[UR44][R16.64+0x1c] ;  /* 0x00001c2c10027980 */ /* 0x000ea8000c101900 */
[----:B------:R0:W5:Y:S04]  /*18b80*/  LD.E R4, desc[UR44][R16.64+0x1e8] ;  /* 0x0001e82c10047980 */ /* 0x000168000c101900 */
[----:B------:R0:W5:Y:S01]  /*18b90*/  LD.E R6, desc[UR44][R16.64+0x1ec] ;  /* 0x0001ec2c10067980 */ /* 0x000162000c101900 */
[----:B------:R-:W-:Y:S01]  /*18ba0*/  BSSY B0, `(.L_x_5083) ;  /* 0x0000005000007945 */ /* 0x000fe20003800000 */
[----:B--2---:R-:W-:-:S04]  /*18bb0*/  LOP3.LUT R2, R2, 0x1, RZ, 0xfc, !PT ;  /* 0x0000000102027812 */ /* 0x004fc800078efcff */
[----:B------:R-:W-:-:S13]  /*18bc0*/  ISETP.NE.AND P2, PT, R2, 0x3, PT ;  /* 0x000000030200780c */ /* 0x000fda0003f45270 */
[----:B01----:R-:W-:Y:S05]  /*18bd0*/  @!P2 BRA `(.L_x_5084) ;  /* 0x000000000004a947 */ /* 0x003fea0003800000 */
[----:B------:R-:W-:Y:S01]  /*18be0*/  BPT.TRAP 0x1 ;  /* 0x000000040000795c */ /* 0x000fe20000300000 */
.L_x_5084:
[----:B------:R-:W-:Y:S05]  /*18bf0*/  BSYNC B0 ;  /* 0x0000000000007941 */ /* 0x000fea0003800000 */
.L_x_5083:
[----:B------:R-:W-:Y:S04]  /*18c00*/  BSSY B0, `(.L_x_5085) ;  /* 0x0000008000007945 */ /* 0x000fe80003800000 */
[----:B------:R-:W-:Y:S05]  /*18c10*/  @P1 BRA `(.L_x_5086) ;  /* 0x0000000000181947 */ /* 0x000fea0003800000 */
[----:B------:R-:W2:Y:S01]  /*18c20*/  LD.E.64 R2, desc[UR44][R16.64+0x8] ;  /* 0x0000082c10027980 */ /* 0x000ea2000c101b00 */
[----:B-----5:R-:W-:Y:S02]  /*18c30*/  SHF.L.U32 R5, R6, 0x1f, RZ ;  /* 0x0000001f06057819 */ /* 0x020fe400000006ff */
[----:B--2---:R-:W-:-:S05]  /*18c40*/  MOV R3, R2 ;  /* 0x0000000200037202 */ /* 0x004fca0000000f00 */
[----:B------:R-:W-:-:S04]  /*18c50*/  IMAD R4, R4, 0x8, R3 ;  /* 0x0000000804047824 */ /* 0x000fc800078e0203 */
[----:B------:R-:W0:Y:S02]  /*18c60*/  SYNCS.PHASECHK.TRANS64.TRYWAIT P1, [R4+URZ], R5 ;  /* 0x00000005040075a7 */ /* 0x000e24000802017f */
[----:B0-----:R-:W-:Y:S05]  /*18c70*/  @!P1 BRA `(.L_x_5087) ;  /* 0x00000140006c9947 */ /* 0x001fea0003800000 */
.L_x_5086:
[----:B------:R-:W-:Y:S05]  /*18c80*/  BSYNC B0 ;  /* 0x0000000000007941 */ /* 0x000fea0003800000 */
.L_x_5085:
[----:B------:R-:W2:Y:S04]  /*18c90*/  LD.E R3, desc[UR44][R16.64+0x1e8] ;  /* 0x0001e82c10037980 */ /* 0x000ea8000c101900 */
[----:B-----5:R-:W2:Y:S01]  /*18ca0*/  LD.E.64 R6, desc[UR44][R16.64+0xa0] ;  /* 0x0000a02c10067980 */ /* 0x020ea2000c101b00 */
[----:B------:R-:W-:Y:S05]  /*18cb0*/  WARPSYNC.ALL ;  /* 0x0000000000007948 */ /* 0x000fea0003800000 */
[----:B------:R-:W3:Y:S04]  /*18cc0*/  LD.E.64 R12, desc[UR44][R16.64+0x98] ;  /* 0x0000982c100c7980 */ /* 0x000ee8000c101b00 */
[----:B0-----:R-:W4:Y:S04]  /*18cd0*/  LD.E.64 R4, desc[UR44][R16.64+0x98] ;  /* 0x0000982c10047980 */ /* 0x001f28000c101b00 */
[----:B------:R-:W4:Y:S04]  /*18ce0*/  LD.E.64 R8, desc[UR44][R16.64+0x98] ;  /* 0x0000982c10087980 */ /* 0x000f28000c101b00 */
[----:B------:R-:W4:Y:S01]  /*18cf0*/  LD.E.64 R10, desc[UR44][R16.64+0x98] ;  /* 0x0000982c100a7980 */ /* 0x000f22000c101b00 */
[----:B--2---:R-:W-:-:S02]  /*18d00*/  IMAD R2, R3, 0x200, R6 ;  /* 0x0000020003027824 */ /* 0x004fc400078e0206 */
[----:B------:R-:W-:Y:S01]  /*18d10*/  IMAD.MOV.U32 R3, RZ, RZ, R7 ;  /* 0x000000ffff037224 */ /* 0x000fe200078e0007 */
[----:B------:R-:W2:Y:S02]  /*18d20*/  LD.E R18, desc[UR44][R16.64+0x54] ;  /* 0x0000542c10127980 */ /* 0x000ea4000c101900 */
[C---:B------:R-:W-:Y:S02]  /*18d30*/  R2UR UR6, R2.reuse ;  /* 0x00000000020672ca */ /* 0x040fe400000e0000 */
[----:B------:R-:W-:Y:S01]  /*18d40*/  R2UR UR7, R3 ;  /* 0x00000000030772ca */ /* 0x000fe200000e0000 */
[----:B------:R0:W-:Y:S01]  /*18d50*/  ST.E desc[UR44][R16.64+0x80], RZ ;  /* 0x000080ff10007985 */ /* 0x0001e2000c10192c */
[----:B------:R-:W-:Y:S01]  /*18d60*/  WARPGROUP.ARRIVE ;  /* 0x00000000000079c5 */ /* 0x000fe20000000000 */
[----:B------:R-:W-:Y:S02]  /*18d70*/  VIADD R6, R2, 0x2 ;  /* 0x0000000202067836 */ /* 0x000fe40000000000 */
[----:B------:R-:W-:Y:S01]  /*18d80*/  IMAD.MOV.U32 R15, RZ, RZ, 0x1 ;  /* 0x00000001ff0f7424 */ /* 0x000fe200078e00ff */
[----:B---3--:R-:W-:-:S02]  /*18d90*/  R2UR UR4, R12 ;  /* 0x000000000c0472ca */ /* 0x008fc400000e0000 */
[----:B------:R-:W-:-:S13]  /*18da0*/  R2UR UR5, R13 ;  /* 0x000000000d0572ca */ /* 0x000fda00000e0000 */
[----:B------:R-:W-:Y:S01]  /*18db0*/  HGMMA.64x64x16.F32 R24, gdesc[UR4], RZ, !UPT, gsb0 ;  /* 0x00e00000041879f0 */ /* 0x000fe2000c0008ff */
[----:B----4-:R-:W-:Y:S01]  /*18dc0*/  VIADD R4, R4, 0x2 ;  /* 0x0000000204047836 */ /* 0x010fe20000000000 */
[----:B------:R-:W-:Y:S02]  /*18dd0*/  R2UR UR6, R6 ;  /* 0x00000000060672ca */ /* 0x000fe400000e0000 */
[----:B------:R-:W-:Y:S02]  /*18de0*/  R2UR UR7, R7 ;  /* 0x00000000070772ca */ /* 0x000fe400000e0000 */
[----:B------:R-:W-:Y:S02]  /*18df0*/  R2UR UR4, R4 ;  /* 0x00000000040472ca */ /* 0x000fe400000e0000 */
[----:B------:R-:W-:Y:S01]  /*18e00*/  R2UR UR5, R5 ;  /* 0x00000000050572ca */ /* 0x000fe200000e0000 */
[----:B------:R-:W-:Y:S02]  /*18e10*/  WARPGROUP.DEPBAR.LE gsb0, 0x0 ;  /* 0x00008000000079c5 */ /* 0x000fe40000010000 */
[----:B------:R0:W5:Y:S04]  /*18e20*/  LD.E R12, desc[UR44][R16.64+0x1e8] ;  /* 0x0001e82c100c7980 */ /* 0x000168000c101900 */
[----:B------:R0:W5:Y:S04]  /*18e30*/  LD.E R13, desc[UR44][R16.64+0x1ec] ;  /* 0x0001ec2c100d7980 */ /* 0x000168000c101900 */
[----:B------:R0:W-:Y:S01]  /*18e40*/  ST.E desc[UR44][R16.64+0x80], R15 ;  /* 0x0000800f10007985 */ /* 0x0001e2000c10192c */
[----:B------:R-:W-:-:S06]  /*18e50*/  WARPGROUP.ARRIVE ;  /* 0x00000000000079c5 */ /* 0x000fcc0000000000 */
        /* <DEDUP_REMOVED lines=9> */
[----:B------:R0:W-:Y:S01]  /*18ef0*/  ST.E desc[UR44][R16.64+0x80], R15 ;  /* 0x0000800f10007985 */ /* 0x0001e2000c10192c */
[----:B------:R-:W-:-:S09]  /*18f00*/  WARPGROUP.ARRIVE ;  /* 0x00000000000079c5 */ /* 0x000fd20000000000 */
[----:B------:R-:W-:Y:S01]  /*18f10*/  HGMMA.64x64x16.F32 R24, gdesc[UR4], R24, gsb0 ;  /* 0x00e00000041879f0 */ /* 0x000fe20008000818 */
[----:B------:R-:W-:Y:S02]  /*18f20*/  VIADD R4, R2, 0x6 ;  /* 0x0000000602047836 */ /* 0x000fe40000000000 */
[----:B------:R-:W-:Y:S02]  /*18f30*/  VIADD R2, R10, 0x6 ;  /* 0x000000060a027836 */ /* 0x000fe40000000000 */
[----:B------:R-:W-:Y:S02]  /*18f40*/  IMAD.MOV.U32 R5, RZ, RZ, R7 ;  /* 0x000000ffff057224 */ /* 0x000fe400078e0007 */
[----:B------:R-:W-:Y:S01]  /*18f50*/  IMAD.MOV.U32 R3, RZ, RZ, R11 ;  /* 0x000000ffff037224 */ /* 0x000fe200078e000b */
[----:B------:R-:W-:Y:S02]  /*18f60*/  R2UR UR6, R4 ;  /* 0x00000000040672ca */ /* 0x000fe400000e0000 */
[----:B------:R-:W-:-:S02]  /*18f70*/  R2UR UR7, R5 ;  /* 0x00000000050772ca */ /* 0x000fc400000e0000 */
[----:B------:R-:W-:Y:S02]  /*18f80*/  R2UR UR4, R2 ;  /* 0x00000000020472ca */ /* 0x000fe400000e0000 */
[----:B------:R-:W-:Y:S01]  /*18f90*/  R2UR UR5, R3 ;  /* 0x00000000030572ca */ /* 0x000fe200000e0000 */
[----:B------:R-:W-:Y:S02]  /*18fa0*/  WARPGROUP.DEPBAR.LE gsb0, 0x0 ;  /* 0x00008000000079c5 */ /* 0x000fe40000010000 */
[----:B------:R0:W-:Y:S01]  /*18fb0*/  ST.E desc[UR44][R16.64+0x80], R15 ;  /* 0x0000800f10007985 */ /* 0x0001e2000c10192c */
[----:B------:R-:W-:-:S09]  /*18fc0*/  WARPGROUP.ARRIVE ;  /* 0x00000000000079c5 */ /* 0x000fd20000000000 */
[----:B------:R-:W-:Y:S01]  /*18fd0*/  HGMMA.64x64x16.F32 R24, gdesc[UR4], R24, gsb0 ;  /* 0x00e00000041879f0 */ /* 0x000fe20008000818 */
[----:B--2---:R-:W-:-:S04]  /*18fe0*/  LOP3.LUT R18, R18, 0x1, RZ, 0xfc, !PT ;  /* 0x0000000112127812 */ /* 0x004fc800078efcff */
[----:B------:R-:W-:Y:S01]  /*18ff0*/  ISETP.NE.AND P1, PT, R18, 0x3, PT ;  /* 0x000000031200780c */ /* 0x000fe20003f25270 */
[----:B------:R-:W-:Y:S01]  /*19000*/  BSSY B0, `(.L_x_5088) ;  /* 0x0000005000007945 */ /* 0x000fe20003800000 */
[----:B------:R-:W-:Y:S02]  /*19010*/  WARPGROUP.DEPBAR.LE gsb0, 0x0 ;  /* 0x00008000000079c5 */ /* 0x000fe40000010000 */
[----:B------:R0:W-:Y:S09]  /*19020*/  ST.E desc[UR44][R16.64+0x80], R15 ;  /* 0x0000800f10007985 */ /* 0x0001f2000c10192c */
[----:B------:R-:W-:Y:S05]  /*19030*/  @!P1 BRA `(.L_x_5089) ;  /* 0x0000000000049947 */ /* 0x000fea0003800000 */
[----:B------:R-:W-:Y:S01]  /*19040*/  BPT.TRAP 0x1 ;  /* 0x000000040000795c */ /* 0x000fe20000300000 */
.L_x_5089:
[----:B------:R-:W-:Y:S05]  /*19050*/  BSYNC B0 ;  /* 0x0000000000007941 */ /* 0x000fea0003800000 */
.L_x_5088:
[----:B------:R-:W2:Y:S01]  /*19060*/  LD.E.64 R2, desc[UR44][R16.64+0x40] ;  /* 0x0000402c10027980 */ /* 0x000ea2000c101b00 */
[----:B-----5:R-:W-:Y:S02]  /*19070*/  SHF.L.U32 R13, R13, 0x1f, RZ ;  /* 0x0000001f0d0d7819 */ /* 0x020fe400000006ff */
[----:B--2---:R-:W-:-:S05]  /*19080*/  MOV R3, R2 ;  /* 0x0000000200037202 */ /* 0x004fca0000000f00 */
[----:B------:R-:W-:-:S04]  /*19090*/  IMAD R12, R12, 0x8, R3 ;  /* 0x000000080c0c7824 */ /* 0x000fc800078e0203 */
[----:B------:R1:W2:Y:S01]  /*190a0*/  SYNCS.PHASECHK.TRANS64.TRYWAIT P1, [R12+URZ], R13 ;  /* 0x0000000d0c0075a7 */ /* 0x0002a2000802017f */
[----:B------:R-:W3:Y:S04]  /*190b0*/  LD.E R2, desc[UR44][R16.64+0x54] ;  /* 0x0000542c10027980 */ /* 0x000ee8000c101900 */
[----:B------:R1:W5:Y:S04]  /*190c0*/  LD.E R4, desc[UR44][R16.64+0x1e8] ;  /* 0x0001e82c10047980 */ /* 0x000368000c101900 */
[----:B------:R1:W5:Y:S01]  /*190d0*/  LD.E R5, desc[UR44][R16.64+0x1ec] ;  /* 0x0001ec2c10057980 */ /* 0x000362000c101900 */
[----:B------:R-:W-:Y:S01]  /*190e0*/  BSSY B0, `(.L_x_5090) ;  /* 0x0000005000007945 */ /* 0x000fe20003800000 */
[----:B---3--:R-:W-:-:S04]  /*190f0*/  LOP3.LUT R2, R2, 0x1, RZ, 0xfc, !PT ;  /* 0x0000000102027812 */ /* 0x008fc800078efcff */
[----:B------:R-:W-:-:S13]  /*19100*/  ISETP.NE.AND P2, PT, R2, 0x3, PT ;  /* 0x000000030200780c */ /* 0x000fda0003f45270 */
[----:B-12---:R-:W-:Y:S05]  /*19110*/  @!P2 BRA `(.L_x_5091) ;  /* 0x000000000004a947 */ /* 0x006fea0003800000 */
[----:B------:R-:W-:Y:S01]  /*19120*/  BPT.TRAP 0x1 ;  /* 0x000000040000795c */ /* 0x000fe20000300000 */
.L_x_5091:
[----:B------:R-:W-:Y:S05]  /*19130*/  BSYNC B0 ;  /* 0x0000000000007941 */ /* 0x000fea0003800000 */
.L_x_5090:
[----:B------:R-:W-:Y:S04]  /*19140*/  BSSY B0, `(.L_x_5092) ;  /* 0x0000008000007945 */ /* 0x000fe80003800000 */
[----:B------:R-:W-:Y:S05]  /*19150*/  @P1 BRA `(.L_x_5093) ;  /* 0x0000000000181947 */ /* 0x000fea0003800000 */
[----:B------:R-:W2:Y:S01]  /*19160*/  LD.E.64 R2, desc[UR44][R16.64+0x40] ;  /* 0x0000402c10027980 */ /* 0x000ea2000c101b00 */
[----:B-----5:R-:W-:Y:S02]  /*19170*/  SHF.L.U32 R5, R5, 0x1f, RZ ;  /* 0x0000001f05057819 */ /* 0x020fe400000006ff */
[----:B--2---:R-:W-:-:S05]  /*19180*/  MOV R3, R2 ;  /* 0x0000000200037202 */ /* 0x004fca0000000f00 */
[----:B------:R-:W-:-:S04]  /*19190*/  IMAD R4, R4, 0x8, R3 ;  /* 0x0000000804047824 */ /* 0x000fc800078e0203 */
[----:B------:R-:W1:Y:S02]  /*191a0*/  SYNCS.PHASECHK.TRANS64.TRYWAIT P1, [R4+URZ], R5 ;  /* 0x00000005040075a7 */ /* 0x000e64000802017f */
[----:B-1----:R-:W-:Y:S05]  /*191b0*/  @!P1 BRA `(.L_x_5094) ;  /* 0x0000013c00309947 */ /* 0x002fea0003800000 */
.L_x_5093:
[----:B------:R-:W-:Y:S05]  /*191c0*/  BSYNC B0 ;  /* 0x0000000000007941 */ /* 0x000fea0003800000 */
.L_x_5092:
[----:B------:R-:W2:Y:S04]  /*191d0*/  LD.E R6, desc[UR44][R16.64+0x88] ;  /* 0x0000882c10067980 */ /* 0x000ea8000c101900 */
[----:B------:R-:W3:Y:S04]  /*191e0*/  LD.E R7, desc[UR44][R16.64+0x1e8] ;  /* 0x0001e82c10077980 */ /* 0x000ee8000c101900 */
[----:B------:R-:W3:Y:S04]  /*191f0*/  LD.E.64 R2, desc[UR44][R16.64+0xb8] ;  /* 0x0000b82c10027980 */ /* 0x000ee8000c101b00 */
[----:B-1---5:R-:W4:Y:S04]  /*19200*/  LD.E.64 R4, desc[UR44][R16.64+0xb0] ;  /* 0x0000b02c10047980 */ /* 0x022f28000c101b00 */
[----:B------:R-:W4:Y:S04]  /*19210*/  LD.E.64 R8, desc[UR44][R16.64+0xb0] ;  /* 0x0000b02c10087980 */ /* 0x000f28000c101b00 */
[----:B------:R-:W4:Y:S04]  /*19220*/  LD.E.64 R10, desc[UR44][R16.64+0xb0] ;  /* 0x0000b02c100a7980 */ /* 0x000f28000c101b00 */
[----:B------:R-:W4:Y:S01]  /*19230*/  LD.E.64 R12, desc[UR44][R16.64+0xb0] ;  /* 0x0000b02c100c7980 */ /* 0x000f22000c101b00 */
[----:B------:R-:W-:Y:S05]  /*19240*/  WARPSYNC.ALL ;  /* 0x0000000000007948 */ /* 0x000fea0003800000 */
[----:B------:R-:W4:Y:S01]  /*19250*/  LD.E.64 R18, desc[UR44][R16.64+0xb0] ;  /* 0x0000b02c10127980 */ /* 0x000f22000c101b00 */
[----:B------:R-:W-:Y:S01]  /*19260*/  WARPGROUP.ARRIVE ;  /* 0x00000000000079c5 */ /* 0x000fe20000000000 */
[----:B--2---:R-:W-:Y:S01]  /*19270*/  ISETP.NE.U32.AND P1, PT, R6, RZ, PT ;  /* 0x000000ff0600720c */ /* 0x004fe20003f25070 */
[----:B---3--:R-:W-:Y:S01]  /*19280*/  IMAD R2, R7, 0x1000, R2 ;  /* 0x0000100007027824 */ /* 0x008fe200078e0202 */
[----:B------:R-:W-:-:S02]  /*19290*/  R2UR UR7, R3 ;  /* 0x00000000030772ca */ /* 0x000fc400000e0000 */
[----:B----4-:R-:W-:Y:S02]  /*192a0*/  R2UR UR4, R4 ;  /* 0x00000000040472ca */ /* 0x010fe400000e0000 */
[----:B------:R-:W-:Y:S02]  /*192b0*/  R2UR UR6, R2 ;  /* 0x00000000020672ca */ /* 0x000fe400000e0000 */
[----:B------:R-:W-:-:S05]  /*192c0*/  R2UR UR5, R5 ;  /* 0x00000000050572ca */ /* 0x000fca00000e0000 */
[----:B------:R-:W-:-:S08]  /*192d0*/  VOTEU.ANY UP0, P1 ;  /* 0x00000000003f7886 */ /* 0x000fd00000800100 */
[----:B------:R-:W-:Y:S01]  /*192e0*/  HGMMA.64x64x16.F32 R24, gdesc[UR4], R24, UP0, gsb0 ;  /* 0x00e00000041879f0 */ /* 0x000fe2000b800818 */
        /* <DEDUP_REMOVED lines=9> */
[----:B------:R-:W2:Y:S04]  /*19380*/  LD.E.64 R20, desc[UR44][R16.64+0xb0] ;  /* 0x0000b02c10147980 */ /* 0x000ea8000c101b00 */
[----:B------:R-:W-:Y:S01]  /*19390*/  ST.E desc[UR44][R16.64+0x88], R15 ;  /* 0x0000880f10007985 */ /* 0x000fe2000c10192c */
[----:B------:R-:W-:-:S06]  /*193a0*/  WARPGROUP.ARRIVE ;  /* 0x00000000000079c5 */ /* 0x000fcc0000000000 */
        /* <DEDUP_REMOVED lines=10> */
[----:B------:R-:W3:Y:S04]  /*19450*/  LD.E.64 R8, desc[UR44][R16.64+0xb0] ;  /* 0x0000b02c10087980 */ /* 0x000ee8000c101b00 */
        /* <DEDUP_REMOVED lines=12> */
[----:B------:R-:W4:Y:S04]  /*19520*/  LD.E.64 R10, desc[UR44][R16.64+0xb0] ;  /* 0x0000b02c100a7980 */ /* 0x000f28000c101b00 */
        /* <DEDUP_REMOVED lines=17> */
[----:B------:R-:W-:-:S03]  /*19640*/  IMAD.MOV.U32 R7, RZ, RZ, R3 ;  /* 0x000000ffff077224 */ /* 0x000fc600078e0003 */
[----:B------:R-:W-:Y:S02]  /*19650*/  R2UR UR6, R6 ;  /* 0x00000000060672ca */ /* 0x000fe400000e0000 */
[----:B------:R-:W-:Y:S01]  /*19660*/  R2UR UR7, R7 ;  /* 0x00000000070772ca */ /* 0x000fe200000e0000 */
[----:B--2---:R-:W-:Y:S02]  /*19670*/  VIADD R4, R20, 0x202 ;  /* 0x0000020214047836 */ /* 0x004fe40000000000 */
[----:B------:R-:W-:-:S03]  /*19680*/  IMAD.MOV.U32 R5, RZ, RZ, R21 ;  /* 0x000000ffff057224 */ /* 0x000fc600078e0015 */
        /* <DEDUP_REMOVED lines=8> */
[----:B------:R-:W-:-:S03]  /*19710*/  IMAD.MOV.U32 R7, RZ, RZ, R3 ;  /* 0x000000ffff077224 */ /* 0x000fc600078e0003 */
[----:B------:R-:W-:Y:S02]  /*19720*/  R2UR UR6, R6 ;  /* 0x00000000060672ca */ /* 0x000fe400000e0000 */
[----:B------:R-:W-:Y:S01]  /*19730*/  R2UR UR7, R7 ;  /* 0x00000000070772ca */ /* 0x000fe200000e0000 */
[----:B---3--:R-:W-:Y:S02]  /*19740*/  VIADD R4, R8, 0x204 ;  /* 0x0000020408047836 */ /* 0x008fe40000000000 */
[----:B------:R-:W-:-:S03]  /*19750*/  IMAD.MOV.U32 R5, RZ, RZ, R9 ;  /* 0x000000ffff057224 */ /* 0x000fc600078e0009 */
        /* <DEDUP_REMOVED lines=8> */
[----:B------:R-:W-:-:S03]  /*197e0*/  IMAD.MOV.U32 R7, RZ, RZ, R3 ;  /* 0x000000ffff077224 */ /* 0x000fc600078e0003 */
[----:B------:R-:W-:Y:S02]  /*197f0*/  R2UR UR6, R6 ;  /* 0x00000000060672ca */ /* 0x000fe400000e0000 */
[----:B------:R-:W-:Y:S01]  /*19800*/  R2UR UR7, R7 ;  /* 0x00000000070772ca */ /* 0x000fe200000e0000 */
[----:B----4-:R-:W-:Y:S02]  /*19810*/  VIADD R4, R10, 0x206 ;  /* 0x000002060a047836 */ /* 0x010fe40000000000 */
[----:B------:R-:W-:-:S03]  /*19820*/  IMAD.MOV.U32 R5, RZ, RZ, R11 ;  /* 0x000000ffff057224 */ /* 0x000fc600078e000b */
        /* <DEDUP_REMOVED lines=11> */
[----:B------:R-:W-:Y:S02]  /*198e0*/  VIADD R4, R12, 0x400 ;  /* 0x000004000c047836 */ /* 0x000fe40000000000 */
        /* <DEDUP_REMOVED lines=94> */
[----:B------:R-:W1:Y:S01]  /*19ed0*/  S2R R62, SR_TID.X ;  /* 0x00000000003e7919 */ /* 0x000e620000002100 */
[----:B------:R-:W-:Y:S02]  /*19ee0*/  WARPGROUP.DEPBAR.LE gsb0, 0x0 ;  /* 0x00008000000079c5 */ /* 0x000fe40000010000 */
[----:B------:R-:W4:Y:S04]  /*19ef0*/  LD.E.64 R60, desc[UR44][R16.64+0xb0] ;  /* 0x0000b02c103c7980 */ /* 0x000f28000c101b00 */
[----:B------:R-:W-:Y:S01]  /*19f00*/  ST.E desc[UR44][R16.64+0x88], R15 ;  /* 0x0000880f10007985 */ /* 0x000fe2000c10192c */
[----:B------:R-:W-:-:S06]  /*19f10*/  WARPGROUP.ARRIVE ;  /* 0x00000000000079c5 */ /* 0x000fcc0000000000 */
[----:B------:R-:W-:Y:S01]  /*19f20*/  HGMMA.64x64x16.F32 R24, gdesc[UR4], R24, gsb0 ;  /* 0x00e00000041879f0 */ /* 0x000fe20008000818 */
[----:B-1----:R-:W-:-:S05]  /*19f30*/  SHF.R.U32.HI R62, RZ, 0x7, R62 ;  /* 0x00000007ff3e7819 */ /* 0x002fca000001163e */
[----:B------:R-:W1:Y:S01]  /*19f40*/  SHFL.IDX PT, R4, R62, RZ, 0x1f ;  /* 0x00001fff3e047589 */ /* 0x000e6200000e0000 */
[----:B------:R-:W-:Y:S02]  /*19f50*/  VIADD R10, R2, 0x800 ;  /* 0x00000800020a7836 */ /* 0x000fe40000000000 */
[----:B------:R-:W-:Y:S01]  /*19f60*/  IMAD.MOV.U32 R7, RZ, RZ, R3 ;  /* 0x000000ffff077224 */ /* 0x000fe200078e0003 */
[----:B------:R-:W-:Y:S02]  /*19f70*/  UMOV UR4, 0x1 ;  /* 0x0000000100047882 */ /* 0x000fe40000000000 */
[----:B------:R-:W-:Y:S02]  /*19f80*/  UISETP.NE.U32.AND UP0, UPT, UR4, URZ, UPT ;  /* 0x0000003f0400728c */ /* 0x000fe4000bf05070 */
[----:B------:R-:W-:Y:S02]  /*19f90*/  R2UR UR11, R7 ;  /* 0x00000000070b72ca */ /* 0x000fe400000e0000 */
[----:B-1----:R-:W-:-:S04]  /*19fa0*/  ISETP.GT.AND P1, PT, R4, 0x7f, PT ;  /* 0x0000007f0400780c */ /* 0x002fc80003f24270 */
[----:B------:R-:W-:Y:S01]  /*19fb0*/  SEL R11, RZ, 0x2, !P1 ;  /* 0x00000002ff0b7807 */ /* 0x000fe20004800000 */
[----:B------:R-:W-:-:S03]  /*19fc0*/  IMAD.MOV.U32 R5, RZ, RZ, R9 ;  /* 0x000000ffff057224 */ /* 0x000fc600078e0009 */
[----:B------:R-:W-:Y:S01]  /*19fd0*/  IADD3 R4, R8, 0x800, R11 ;  /* 0x0000080008047810 */ /* 0x000fe20007ffe00b */
[----:B------:R-:W-:Y:S01]  /*19fe0*/  IMAD.IADD R6, R11, 0x1, R10 ;  /* 0x000000010b067824 */ /* 0x000fe200078e020a */
[----:B------:R-:W-:Y:S02]  /*19ff0*/  R2UR UR9, R5 ;  /* 0x00000000050972ca */ /* 0x000fe400000e0000 */
[----:B------:R-:W-:Y:S02]  /*1a000*/  R2UR UR8, R4 ;  /* 0x00000000040872ca */ /* 0x000fe400000e0000 */
[----:B------:R-:W-:Y:S01]  /*1a010*/  R2UR UR10, R6 ;  /* 0x00000000060a72ca */ /* 0x000fe200000e0000 */
[----:B------:R-:W-:Y:S02]  /*1a020*/  WARPGROUP.DEPBAR.LE gsb0, 0x0 ;  /* 0x00008000000079c5 */ /* 0x000fe40000010000 */
[----:B------:R-:W4:Y:S04]  /*1a030*/  LD.E.64 R8, desc[UR44][R16.64+0xb0] ;  /* 0x0000b02c10087980 */ /* 0x000f28000c101b00 */
[----:B------:R-:W-:Y:S01]  /*1a040*/  ST.E desc[UR44][R16.64+0x88], R15 ;  /* 0x0000880f10007985 */ /* 0x000fe2000c10192c */
[----:B------:R-:W-:-:S06]  /*1a050*/  WARPGROUP.ARRIVE ;  /* 0x00000000000079c5 */ /* 0x000fcc0000000000 */
[----:B------:R-:W-:Y:S01]  /*1a060*/  HGMMA.64x64x16.F32 R24, gdesc[UR8], R24, UP0, gsb0 ;  /* 0x00e00000081879f0 */ /* 0x000fe2000b800818 */
[----:B------:R-:W-:-:S05]  /*1a070*/  IMAD.MOV.U32 R19, RZ, RZ, 0x4 ;  /* 0x00000004ff137424 */ /* 0x000fca00078e00ff */
[----:B------:R-:W-:Y:S01]  /*1a080*/  SEL R13, R19, 0x2, P1 ;  /* 0x00000002130d7807 */ /* 0x000fe20000800000 */
[----:B------:R-:W-:-:S04]  /*1a090*/  IMAD.MOV.U32 R7, RZ, RZ, R3 ;  /* 0x000000ffff077224 */ /* 0x000fc800078e0003 */
[----:B------:R-:W-:Y:S01]  /*1a0a0*/  IMAD.IADD R6, R10, 0x1, R13 ;  /* 0x000000010a067824 */ /* 0x000fe200078e020d */
[----:B------:R-:W-:-:S04]  /*1a0b0*/  R2UR UR7, R7 ;  /* 0x00000000070772ca */ /* 0x000fc800000e0000 */
[----:B------:R-:W-:Y:S01]  /*1a0c0*/  R2UR UR6, R6 ;  /* 0x00000000060672ca */ /* 0x000fe200000e0000 */
[----:B--2---:R-:W-:Y:S01]  /*1a0d0*/  IMAD.MOV.U32 R5, RZ, RZ, R57 ;  /* 0x000000ffff057224 */ /* 0x004fe200078e0039 */
[----:B------:R-:W-:-:S04]  /*1a0e0*/  IADD3 R4, R13, 0x800, R56 ;  /* 0x000008000d047810 */ /* 0x000fc80007ffe038 */
[----:B------:R-:W-:Y:S02]  /*1a0f0*/  R2UR UR4, R4 ;  /* 0x00000000040472ca */ /* 0x000fe400000e0000 */
[----:B------:R-:W-:Y:S01]  /*1a100*/  R2UR UR5, R5 ;  /* 0x00000000050572ca */ /* 0x000fe200000e0000 */
[----:B------:R-:W-:Y:S02]  /*1a110*/  WARPGROUP.DEPBAR.LE gsb0, 0x0 ;  /* 0x00008000000079c5 */ /* 0x000fe40000010000 */
[----:B------:R-:W2:Y:S04]  /*1a120*/  LD.E.64 R20, desc[UR44][R16.64+0xb0] ;  /* 0x0000b02c10147980 */ /* 0x000ea8000c101b00 */
[----:B------:R-:W-:Y:S01]  /*1a130*/  ST.E desc[UR44][R16.64+0x88], R15 ;  /* 0x0000880f10007985 */ /* 0x000fe2000c10192c */
[----:B------:R-:W-:-:S06]  /*1a140*/  WARPGROUP.ARRIVE ;  /* 0x00000000000079c5 */ /* 0x000fcc0000000000 */
[----:B------:R-:W-:Y:S01]  /*1a150*/  HGMMA.64x64x16.F32 R24, gdesc[UR4], R24, gsb0 ;  /* 0x00e00000041879f0 */ /* 0x000fe20008000818 */
[----:B------:R-:W-:Y:S01]  /*1a160*/  SEL R19, R19, 0x6, !P1 ;  /* 0x0000000613137807 */ /* 0x000fe20004800000 */
[----:B------:R-:W-:-:S04]  /*1a170*/  IMAD.MOV.U32 R7, RZ, RZ, R3 ;  /* 0x000000ffff077224 */ /* 0x000fc800078e0003 */
[----:B------:R-:W-:Y:S01]  /*1a180*/  IMAD.IADD R6, R10, 0x1, R19 ;  /* 0x000000010a067824 */ /* 0x000fe200078e0213 */
[----:B------:R-:W-:-:S04]  /*1a190*/  R2UR UR7, R7 ;  /* 0x00000000070772ca */ /* 0x000fc800000e0000 */
[----:B------:R-:W-:Y:S01]  /*1a1a0*/  R2UR UR6, R6 ;  /* 0x00000000060672ca */ /* 0x000fe200000e0000 */
[----:B---3--:R-:W-:Y:S01]  /*1a1b0*/  IMAD.MOV.U32 R5, RZ, RZ, R59 ;  /* 0x000000ffff057224 */ /* 0x008fe200078e003b */
[----:B------:R-:W-:-:S04]  /*1a1c0*/  IADD3 R4, R19, 0x800, R58 ;  /* 0x0000080013047810 */ /* 0x000fc80007ffe03a */
[----:B------:R-:W-:Y:S02]  /*1a1d0*/  R2UR UR4, R4 ;  /* 0x00000000040472ca */ /* 0x000fe400000e0000 */
[----:B------:R-:W-:Y:S01]  /*1a1e0*/  R2UR UR5, R5 ;  /* 0x00000000050572ca */ /* 0x000fe200000e0000 */
[----:B------:R-:W-:Y:S02]  /*1a1f0*/  WARPGROUP.DEPBAR.LE gsb0, 0x0 ;  /* 0x00008000000079c5 */ /* 0x000fe40000010000 */
[----:B------:R-:W3:Y:S04]  /*1a200*/  LD.E.64 R56, desc[UR44][R16.64+0xb0] ;  /* 0x0000b02c10387980 */ /* 0x000ee8000c101b00 */
[----:B------:R-:W-:Y:S01]  /*1a210*/  ST.E desc[UR44][R16.64+0x88], R15 ;  /* 0x0000880f10007985 */ /* 0x000fe2000c10192c */
[----:B------:R-:W-:-:S06]  /*1a220*/  WARPGROUP.ARRIVE ;  /* 0x00000000000079c5 */ /* 0x000fcc0000000000 */
[----:B------:R-:W-:Y:S01]  /*1a230*/  HGMMA.64x64x16.F32 R24, gdesc[UR4], R24, gsb0 ;  /* 0x00e00000041879f0 */ /* 0x000fe20008000818 */
[----:B------:R-:W-:Y:S02]  /*1a240*/  IMAD.MOV.U32 R4, RZ, RZ, 0x28 ;  /* 0x00000028ff047424 */ /* 0x000fe400078e00ff */
[----:B------:R-:W-:-:S03]  /*1a250*/  IMAD.MOV.U32 R5, RZ, RZ, 0xa00 ;  /* 0x00000a00ff057424 */ /* 0x000fc600078e00ff */
[----:B------:R-:W-:Y:S02]  /*1a260*/  SEL R4, R4, 0x26, P1 ;  /* 0x0000002604047807 */ /* 0x000fe40000800000 */
[----:B------:R-:W-:-:S05]  /*1a270*/  SEL R5, R5, 0x980, P1 ;  /* 0x0000098005057807 */ /* 0x000fca0000800000 */
[----:B------:R-:W-:-:S05]  /*1a280*/  IMAD.IADD R4, R4, 0x1, R5 ;  /* 0x0000000104047824 */ /* 0x000fca00078e0205 */
[----:B------:R-:W-:Y:S01]  /*1a290*/  LOP3.LUT R7, R4, 0xa06, RZ, 0xc0, !PT ;  /* 0x00000a0604077812 */ /* 0x000fe200078ec0ff */
[----:B----4-:R-:W-:-:S04]  /*1a2a0*/  IMAD.MOV.U32 R5, RZ, RZ, R61 ;  /* 0x000000ffff057224 */ /* 0x010fc800078e003d */
        /* <DEDUP_REMOVED lines=8> */
[----:B------:R-:W4:Y:S04]  /*1a330*/  LD.E.64 R58, desc[UR44][R16.64+0xb0] ;  /* 0x0000b02c103a7980 */ /* 0x000f28000c101b00 */
[----:B------:R-:W-:Y:S01]  /*1a340*/  ST.E desc[UR44][R16.64+0x88], R15 ;  /* 0x0000880f10007985 */ /* 0x000fe2000c10192c */
[----:B------:R-:W-:-:S06]  /*1a350*/  WARPGROUP.ARRIVE ;  /* 0x00000000000079c5 */ /* 0x000fcc0000000000 */
[----:B------:R-:W-:Y:S01]  /*1a360*/  HGMMA.64x64x16.F32 R24, gdesc[UR4], R24, gsb0 ;  /* 0x00e00000041879f0 */ /* 0x000fe20008000818 */
[----:B------:R-:W-:Y:S02]  /*1a370*/  VIADD R10, R2, 0xa00 ;  /* 0x00000a00020a7836 */ /* 0x000fe40000000000 */
[----:B------:R-:W-:Y:S02]  /*1a380*/  IMAD.MOV.U32 R7, RZ, RZ, R3 ;  /* 0x000000ffff077224 */ /* 0x000fe400078e0003 */
[----:B------:R-:W-:-:S03]  /*1a390*/  IMAD.IADD R6, R11, 0x1, R10 ;  /* 0x000000010b067824 */ /* 0x000fc600078e020a */
[----:B------:R-:W-:Y:S02]  /*1a3a0*/  R2UR UR7, R7 ;  /* 0x00000000070772ca */ /* 0x000fe400000e0000 */
[----:B------:R-:W-:Y:S01]  /*1a3b0*/  R2UR UR6, R6 ;  /* 0x00000000060672ca */ /* 0x000fe200000e0000 */
[----:B------:R-:W-:Y:S01]  /*1a3c0*/  IMAD.MOV.U32 R5, RZ, RZ, R9 ;  /* 0x000000ffff057224 */ /* 0x000fe200078e0009 */
[----:B------:R-:W-:-:S04]  /*1a3d0*/  IADD3 R4, R11, 0xa00, R8 ;  /* 0x00000a000b047810 */ /* 0x000fc80007ffe008 */
[----:B------:R-:W-:Y:S02]  /*1a3e0*/  R2UR UR4, R4 ;  /* 0x00000000040472ca */ /* 0x000fe400000e0000 */
[----:B------:R-:W-:Y:S01]  /*1a3f0*/  R2UR UR5, R5 ;  /* 0x00000000050572ca */ /* 0x000fe200000e0000 */
[----:B------:R-:W-:Y:S02]  /*1a400*/  WARPGROUP.DEPBAR.LE gsb0, 0x0 ;  /* 0x00008000000079c5 */ /* 0x000fe40000010000 */
[----:B------:R-:W4:Y:S04]  /*1a410*/  LD.E.64 R60, desc[UR44][R16.64+0xb0] ;  /* 0x0000b02c103c7980 */ /* 0x000f28000c101b00 */
[----:B------:R-:W-:Y:S01]  /*1a420*/  ST.E desc[UR44][R16.64+0x88], R15 ;  /* 0x0000880f10007985 */ /* 0x000fe2000c10192c */
[----:B------:R-:W-:-:S06]  /*1a430*/  WARPGROUP.ARRIVE ;  /* 0x00000000000079c5 */ /* 0x000fcc0000000000 */
[----:B------:R-:W-:Y:S01]  /*1a440*/  HGMMA.64x64x16.F32 R24, gdesc[UR4], R24, gsb0 ;  /* 0x00e00000041879f0 */ /* 0x000fe20008000818 */
[----:B------:R-:W-:Y:S02]  /*1a450*/  IMAD.IADD R6, R13, 0x1, R10 ;  /* 0x000000010d067824 */ /* 0x000fe400078e020a */
[----:B------:R-:W-:-:S03]  /*1a460*/  IMAD.MOV.U32 R7, RZ, RZ, R3 ;  /* 0x000000ffff077224 */ /* 0x000fc600078e0003 */
[----:B------:R-:W-:Y:S02]  /*1a470*/  R2UR UR6, R6 ;  /* 0x00000000060672ca */ /* 0x000fe400000e0000 */
        /* <DEDUP_REMOVED lines=10> */
[----:B------:R-:W-:Y:S02]  /*1a520*/  IMAD.IADD R6, R19, 0x1, R10 ;  /* 0x0000000113067824 */ /* 0x000fe400078e020a */
[----:B------:R-:W-:-:S03]  /*1a530*/  IMAD.MOV.U32 R7, RZ, RZ, R3 ;  /* 0x000000ffff077224 */ /* 0x000fc600078e0003 */
[----:B------:R-:W-:Y:S02]  /*1a540*/  R2UR UR6, R6 ;  /* 0x00000000060672ca */ /* 0x000fe400000e0000 */
        /* <DEDUP_REMOVED lines=85> */
[----:B------:R-:W4:Y:S04]  /*1aaa0*/  @!P0 LD.E.64 R8, desc[UR44][R16.64+0x30] ;  /* 0x0000302c10088980 */ /* 0x000f28000c101b00 */
[----:B------:R-:W4:Y:S04]  /*1aab0*/  @!P0 LD.E R12, desc[UR44][R16.64+0x1e8] ;  /* 0x0001e82c100c8980 */ /* 0x000f28000c101900 */
[----:B------:R-:W-:Y:S01]  /*1aac0*/  ST.E desc[UR44][R16.64+0x88], R15 ;  /* 0x0000880f10007985 */ /* 0x000fe2000c10192c */
[----:B------:R-:W-:-:S06]  /*1aad0*/  WARPGROUP.ARRIVE ;  /* 0x00000000000079c5 */ /* 0x000fcc0000000000 */
[----:B------:R-:W-:Y:S01]  /*1aae0*/  HGMMA.64x64x16.F32 R24, gdesc[UR4], R24, gsb0 ;  /* 0x00e00000041879f0 */ /* 0x000fe20008000818 */
[----:B------:R-:W-:Y:S02]  /*1aaf0*/  VIADD R10, R2, 0xe00 ;  /* 0x00000e00020a7836 */ /* 0x000fe40000000000 */
[----:B------:R-:W-:Y:S02]  /*1ab00*/  IMAD.MOV.U32 R7, RZ, RZ, R3 ;  /* 0x000000ffff077224 */ /* 0x000fe400078e0003 */
[----:B------:R-:W-:-:S03]  /*1ab10*/  IMAD.IADD R6, R11, 0x1, R10 ;  /* 0x000000010b067824 */ /* 0x000fc600078e020a */
[----:B------:R-:W-:Y:S01]  /*1ab20*/  R2UR UR7, R7 ;  /* 0x00000000070772ca */ /* 0x000fe200000e0000 */
[----:B------:R-:W-:Y:S01]  /*1ab30*/  IMAD.MOV.U32 R5, RZ, RZ, R59 ;  /* 0x000000ffff057224 */ /* 0x000fe200078e003b */
[----:B------:R-:W-:Y:S02]  /*1ab40*/  IADD3 R4, R11, 0xe00, R58 ;  /* 0x00000e000b047810 */ /* 0x000fe40007ffe03a */
[----:B------:R-:W-:Y:S02]  /*1ab50*/  R2UR UR6, R6 ;  /* 0x00000000060672ca */ /* 0x000fe400000e0000 */
[----:B------:R-:W-:Y:S02]  /*1ab60*/  R2UR UR4, R4 ;  /* 0x00000000040472ca */ /* 0x000fe400000e0000 */
[----:B------:R-:W-:Y:S01]  /*1ab70*/  R2UR UR5, R5 ;  /* 0x00000000050572ca */ /* 0x000fe200000e0000 */
[----:B------:R-:W-:Y:S02]  /*1ab80*/  WARPGROUP.DEPBAR.LE gsb0, 0x0 ;  /* 0x00008000000079c5 */ /* 0x000fe40000010000 */
[----:B------:R-:W-:Y:S01]  /*1ab90*/  ST.E desc[UR44][R16.64+0x88], R15 ;  /* 0x0000880f10007985 */ /* 0x000fe2000c10192c */
[----:B------:R-:W-:-:S09]  /*1aba0*/  WARPGROUP.ARRIVE ;  /* 0x00000000000079c5 */ /* 0x000fd20000000000 */
        /* <DEDUP_REMOVED lines=22> */
[----:B------:R-:W-:Y:S01]  /*1ad10*/  ST.E desc[UR44][R16.64+0x88], R15 ;  /* 0x0000880f10007985 */ /* 0x000fe2000c10192c */
[----:B------:R-:W-:-:S09]  /*1ad20*/  WARPGROUP.ARRIVE ;  /* 0x00000000000079c5 */ /* 0x000fd20000000000 */
[----:B------:R-:W-:Y:S01]  /*1ad30*/  HGMMA.64x64x16.F32 R24, gdesc[UR4], R24, gsb0 ;  /* 0x00e00000041879f0 */ /* 0x000fe20008000818 */
[----:B------:R-:W-:Y:S02]  /*1ad40*/  IMAD.MOV.U32 R4, RZ, RZ, 0x40 ;  /* 0x00000040ff047424 */ /* 0x000fe400078e00ff */
[----:B------:R-:W-:-:S03]  /*1ad50*/  IMAD.MOV.U32 R5, RZ, RZ, 0x1000 ;  /* 0x00001000ff057424 */ /* 0x000fc600078e00ff */
[----:B------:R-:W-:Y:S02]  /*1ad60*/  SEL R4, R4, 0x3e, P1 ;  /* 0x0000003e04047807 */ /* 0x000fe40000800000 */
[----:B------:R-:W-:-:S05]  /*1ad70*/  SEL R5, R5, 0xf80, P1 ;  /* 0x00000f8005057807 */ /* 0x000fca0000800000 */
[----:B------:R-:W-:-:S05]  /*1ad80*/  IMAD.IADD R4, R4, 0x1, R5 ;  /* 0x0000000104047824 */ /* 0x000fca00078e0205 */
[----:B------:R-:W-:-:S05]  /*1ad90*/  LOP3.LUT R5, R4, 0x1e06, RZ, 0xc0, !PT ;  /* 0x00001e0604057812 */ /* 0x000fca00078ec0ff */
[----:B------:R-:W-:Y:S02]  /*1ada0*/  IMAD.IADD R4, R2, 0x1, R5 ;  /* 0x0000000102047824 */ /* 0x000fe400078e0205 */
[----:B----4-:R-:W-:Y:S02]  /*1adb0*/  IMAD.IADD R2, R5, 0x1, R20 ;  /* 0x0000000105027824 */ /* 0x010fe400078e0214 */
[----:B------:R-:W-:Y:S02]  /*1adc0*/  IMAD.MOV.U32 R5, RZ, RZ, R3 ;  /* 0x000000ffff057224 */ /* 0x000fe400078e0003 */
[----:B------:R-:W-:Y:S01]  /*1add0*/  IMAD.MOV.U32 R3, RZ, RZ, R21 ;  /* 0x000000ffff037224 */ /* 0x000fe200078e0015 */
[----:B------:R-:W-:Y:S02]  /*1ade0*/  R2UR UR6, R4 ;  /* 0x00000000040672ca */ /* 0x000fe400000e0000 */
[----:B------:R-:W-:Y:S02]  /*1adf0*/  R2UR UR7, R5 ;  /* 0x00000000050772ca */ /* 0x000fe400000e0000 */
[----:B------:R-:W-:-:S02]  /*1ae00*/  R2UR UR4, R2 ;  /* 0x00000000020472ca */ /* 0x000fc400000e0000 */
[----:B------:R-:W-:Y:S01]  /*1ae10*/  R2UR UR5, R3 ;  /* 0x00000000030572ca */ /* 0x000fe200000e0000 */
[----:B------:R-:W-:Y:S02]  /*1ae20*/  WARPGROUP.DEPBAR.LE gsb0, 0x0 ;  /* 0x00008000000079c5 */ /* 0x000fe40000010000 */
[----:B------:R-:W-:Y:S01]  /*1ae30*/  ST.E desc[UR44][R16.64+0x88], R15 ;  /* 0x0000880f10007985 */ /* 0x000fe2000c10192c */
[----:B------:R-:W-:-:S09]  /*1ae40*/  WARPGROUP.ARRIVE ;  /* 0x00000000000079c5 */ /* 0x000fd20000000000 */
[----:B------:R-:W-:Y:S01]  /*1ae50*/  HGMMA.64x64x16.F32 R24, gdesc[UR4], R24, gsb0 ;  /* 0x00e00000041879f0 */ /* 0x000fe20008000818 */
[----:B------:R-:W-:-:S05]  /*1ae60*/  @!P0 MOV R9, R8 ;  /* 0x0000000800098202 */ /* 0x000fca0000000f00 */
[----:B------:R-:W-:-:S05]  /*1ae70*/  @!P0 IMAD R12, R12, 0x8, R9 ;  /* 0x000000080c0c8824 */ /* 0x000fca00078e0209 */
[----:B------:R-:W-:Y:S01]  /*1ae80*/  @!P0 PRMT R12, RZ, 0x654, R12 ;  /* 0x00000654ff0c8816 */ /* 0x000fe2000000000c */
[----:B------:R-:W-:Y:S02]  /*1ae90*/  WARPGROUP.DEPBAR.LE gsb0, 0x0 ;  /* 0x00008000000079c5 */ /* 0x000fe40000010000 */
[----:B------:R0:W-:Y:S01]  /*1aea0*/  ST.E desc[UR44][R16.64+0x88], R15 ;  /* 0x0000880f10007985 */ /* 0x0001e2000c10192c */
[----:B------:R1:W-:Y:S03]  /*1aeb0*/  @!P0 SYNCS.ARRIVE.TRANS64.RED.A1T0 RZ, [R12+URZ], RZ ;  /* 0x000000ff0cff89a7 */ /* 0x0003e6000810043f */
[----:B------:R-:W2:Y:S04]  /*1aec0*/  LD.E.64 R18, desc[UR44][R16.64+0x120] ;  /* 0x0001202c10127980 */ /* 0x000ea8000c101b00 */
[----:B------:R-:W0:Y:S04]  /*1aed0*/  LDL R20, [R1+0xec] ;  /* 0x0000ec0001147983 */ /* 0x000e280000100800 */
[----:B-1----:R-:W3:Y:S04]  /*1aee0*/  LDL.64 R12, [R1+0x110] ;  /* 0x00011000010c7983 */ /* 0x002ee80000100a00 */
[----:B------:R-:W4:Y:S04]  /*1aef0*/  LDL R2, [R1+0x70] ;  /* 0x0000700001027983 */ /* 0x000f280000100800 */
[----:B------:R-:W4:Y:S04]  /*1af00*/  LDL R3, [R1+0x118] ;  /* 0x0001180001037983 */ /* 0x000f280000100800 */
[----:B------:R-:W4:Y:S04]  /*1af10*/  LDL.128 R8, [R1+0x100] ;  /* 0x0001000001087983 */ /* 0x000f280000100c00 */
[----:B------:R-:W4:Y:S04]  /*1af20*/  LDL.128 R4, [R1+0xf0] ;  /* 0x0000f00001047983 */ /* 0x000f280000100c00 */
[----:B--2---:R1:W2:Y:S01]  /*1af30*/  LD.E R18, desc[UR44][R18.64] ;  /* 0x0000002c12127980 */ /* 0x0042a2000c101900 */
[----:B0-----:R-:W-:-:S04]  /*1af40*/  SHF.R.S32.HI R15, RZ, 0x1f, R20 ;  /* 0x0000001fff0f7819 */ /* 0x001fc80000011414 */
[----:B-1----:R-:W-:-:S04]  /*1af50*/  LEA.HI R19, R15, R20, RZ, 0x7 ;  /* 0x000000140f137211 */ /* 0x002fc800078f38ff */
[----:B------:R-:W-:-:S05]  /*1af60*/  LOP3.LUT R19, R19, 0xffffff80, RZ, 0xc0, !PT ;  /* 0xffffff8013137812 */ /* 0x000fca00078ec0ff */
[----:B------:R-:W-:Y:S01]  /*1af70*/  IMAD.IADD R19, R20, 0x1, -R19 ;  /* 0x0000000114137824 */ /* 0x000fe200078e0a13 */
[----:B---3--:R-:W-:Y:S02]  /*1af80*/  ISETP.NE.AND P1, PT, R12, 0x1, PT ;  /* 0x000000010c00780c */ /* 0x008fe40003f25270 */
[----:B----4-:R-:W-:Y:S01]  /*1af90*/  ISETP.GE.AND P2, PT, R9, 0x1, PT ;  /* 0x000000010900780c */ /* 0x010fe20003f46270 */
[----:B------:R-:W-:Y:S01]  /*1afa0*/  BSSY B0, `(.L_x_5095) ;  /* 0x0000075000007945 */ /* 0x000fe20003800000 */
[-C--:B--2---:R-:W-:Y:S01]  /*1afb0*/  FMUL.FTZ R30, R30, R18.reuse ;  /* 0x000000121e1e7220 */ /* 0x084fe20000410000 */
[----:B------:R-:W-:-:S03]  /*1afc0*/  FMUL.FTZ R29, R29, R18 ;  /* 0x000000121d1d7220 */ /* 0x000fc60000410000 */
[----:B------:R0:W1:Y:S01]  /*1afd0*/  MUFU.TANH R57, R30 ;  /* 0x0000001e00397308 */ /* 0x0000620000002400 */
[----:B------:R-:W-:-:S07]  /*1afe0*/  FMUL.FTZ R32, R32, R18 ;  /* 0x0000001220207220 */ /* 0x000fce0000410000 */
[----:B------:R2:W3:Y:S01]  /*1aff0*/  MUFU.TANH R56, R29 ;  /* 0x0000001d00387308 */ /* 0x0004e20000002400 */
[----:B0-----:R-:W-:-:S04]  /*1b000*/  SHF.R.S32.HI R30, RZ, 0x1f, R19 ;  /* 0x0000001fff1e7819 */ /* 0x001fc80000011413 */
[CC--:B------:R-:W-:Y:S02]  /*1b010*/  LEA.HI R21, R30.reuse, R19.reuse, RZ, 0x2 ;  /* 0x000000131e157211 */ /* 0x0c0fe400078f10ff */
[----:B--2---:R-:W-:Y:S01]  /*1b020*/  LEA.HI R29, R15, R20, RZ, 0x2 ;  /* 0x000000140f1d7211 */ /* 0x004fe200078f10ff */
[----:B------:R0:W2:Y:S01]  /*1b030*/  MUFU.TANH R59, R32 ;  /* 0x00000020003b7308 */ /* 0x0000a20000002400 */
[--C-:B------:R-:W-:Y:S02]  /*1b040*/  SHF.R.S32.HI R15, RZ, 0x2, R21.reuse ;  /* 0x00000002ff0f7819 */ /* 0x100fe40000011415 */
[----:B------:R-:W-:Y:S01]  /*1b050*/  LOP3.LUT R29, R29, 0xfffffffc, RZ, 0xc0, !PT ;  /* 0xfffffffc1d1d7812 */ /* 0x000fe200078ec0ff */
[----:B------:R-:W-:Y:S01]  /*1b060*/  FMUL.FTZ R31, R31, R18 ;  /* 0x000000121f1f7220 */ /* 0x000fe20000410000 */
[----:B------:R-:W-:Y:S02]  /*1b070*/  LEA.HI R30, R30, R19, RZ, 0x5 ;  /* 0x000000131e1e7211 */ /* 0x000fe400078f28ff */
[----:B0-----:R-:W-:Y:S01]  /*1b080*/  SHF.R.S32.HI R32, RZ, 0x1f, R21 ;  /* 0x0000001fff207819 */ /* 0x001fe20000011415 */
[----:B------:R-:W-:-:S03]  /*1b090*/  IMAD.IADD R20, R20, 0x1, -R29 ;  /* 0x0000000114147824 */ /* 0x000fc600078e0a1d */
[----:B------:R-:W-:Y:S01]  /*1b0a0*/  LEA.HI R32, R32, R15, RZ, 0x3 ;  /* 0x0000000f20207211 */ /* 0x000fe200078f18ff */
[----:B------:R0:W4:Y:S01]  /*1b0b0*/  MUFU.TANH R58, R31 ;  /* 0x0000001f003a7308 */ /* 0x0001220000002400 */
[----:B------:R-:W-:Y:S02]  /*1b0c0*/  SHF.R.S32.HI R29, RZ, 0x5, R30 ;  /* 0x00000005ff1d7819 */ /* 0x000fe4000001141e */
[----:B------:R-:W-:Y:S02]  /*1b0d0*/  LOP3.LUT R32, R32, 0xfffffff8, RZ, 0xc0, !PT ;  /* 0xfffffff820207812 */ /* 0x000fe400078ec0ff */
[----:B0-----:R-:W-:-:S03]  /*1b0e0*/  LEA.HI R31, R20, R20, RZ, 0x1 ;  /* 0x00000014141f7211 */ /* 0x001fc600078f08ff */
[----:B------:R-:W-:Y:S02]  /*1b0f0*/  IMAD.IADD R32, R15, 0x1, -R32 ;  /* 0x000000010f207824 */ /* 0x000fe400078e0a20 */
[----:B------:R-:W-:Y:S01]  /*1b100*/  IMAD R29, R2, 0x4, R29 ;  /* 0x00000004021d7824 */ /* 0x000fe200078e021d */
[----:B------:R-:W-:-:S03]  /*1b110*/  LOP3.LUT R31, R31, 0x1ffffffe, RZ, 0xc0, !PT ;  /* 0x1ffffffe1f1f7812 */ /* 0x000fc600078ec0ff */
[----:B------:R-:W-:Y:S02]  /*1b120*/  IMAD.U32 R32, R29, 0x10, R32 ;  /* 0x000000101d207824 */ /* 0x000fe400078e0020 */
[----:B------:R-:W-:-:S04]  /*1b130*/  IMAD.IADD R31, R20, 0x1, -R31 ;  /* 0x00000001141f7824 */ /* 0x000fc800078e0a1f */
[----:B------:R-:W-:-:S04]  /*1b140*/  IMAD R32, R31, 0x8, R32 ;  /* 0x000000081f207824 */ /* 0x000fc800078e0220 */
[----:B------:R-:W-:-:S05]  /*1b150*/  @P1 IMAD.HI.U32 R2, R32, R13, RZ ;  /* 0x0000000d20021227 */ /* 0x000fca00078e00ff */
[----:B------:R-:W-:Y:S01]  /*1b160*/  @P1 SHF.R.U32.HI R32, RZ, R3, R2 ;  /* 0x00000003ff201219 */ /* 0x000fe20000011602 */
[----:B------:R-:W-:Y:S01]  /*1b170*/  IMAD.SHL.U32 R20, R0, 0x40, RZ ;  /* 0x0000004000147824 */ /* 0x000fe200078e00ff */
[----:B------:R-:W-:-:S03]  /*1b180*/  LOP3.LUT R2, R21, 0x7ffffffc, RZ, 0xc0, !PT ;  /* 0x7ffffffc15027812 */ /* 0x000fc600078ec0ff */
[----:B------:R-:W0:Y:S01]  /*1b190*/  SHFL.IDX PT, R21, R32, RZ, 0x1c1f ;  /* 0x001c1fff20157589 */ /* 0x000e2200000e0000 */
[----:B------:R-:W-:Y:S01]  /*1b1a0*/  IADD3 R3, -R20, 0x1, RZ ;  /* 0x0000000114037810 */ /* 0x000fe20007ffe1ff */
        /* <DEDUP_REMOVED lines=27> */
[-C--:B------:R-:W-:Y:S01]  /*1b360*/  FMUL.FTZ R54, R54, R18.reuse ;  /* 0x0000001236367220 */ /* 0x080fe20000410000 */
[----:B------:R-:W-:Y:S01]  /*1b370*/  FMUL.FTZ R18, R55, R18 ;  /* 0x0000001237127220 */ /* 0x000fe20000410000 */
[----:B------:R-:W-:Y:S01]  /*1b380*/  IMAD R3, R2, -0x2, R3 ;  /* 0xfffffffe02037824 */ /* 0x000fe200078e0203 */
[----:B------:R-:W0:Y:S04]  /*1b390*/  MUFU.TANH R24, R24 ;  /* 0x0000001800187308 */ /* 0x000e280000002400 */
[----:B------:R-:W-:-:S04]  /*1b3a0*/  IADD3 R12, -R4, R3, R5 ;  /* 0x00000003040c7210 */ /* 0x000fc80007ffe105 */
[----:B------:R-:W0:Y:S01]  /*1b3b0*/  MUFU.TANH R25, R25 ;  /* 0x0000001900197308 */ /* 0x000e220000002400 */
[----:B------:R-:W-:-:S07]  /*1b3c0*/  LOP3.LUT R3, RZ, R6, RZ, 0x33, !PT ;  /* 0x00000006ff037212 */ /* 0x000fce00078e33ff */
        /* <DEDUP_REMOVED lines=27> */
[----:B------:R-:W-:-:S02]  /*1b580*/  IMAD.IADD R12, R12, 0x1, R3 ;  /* 0x000000010c0c7824 */ /* 0x000fc400078e0203 */
[----:B------:R-:W-:Y:S02]  /*1b590*/  IMAD.IADD R15, R8, 0x1, -R20 ;  /* 0x00000001080f7824 */ /* 0x000fe400078e0a14 */
[--C-:B0-----:R-:W-:Y:S02]  /*1b5a0*/  IMAD.IADD R6, R13, 0x1, R21.reuse ;  /* 0x000000010d067824 */ /* 0x101fe400078e0215 */
        /* <DEDUP_REMOVED lines=12> */
.L_x_5098:
[----:B------:R-:W-:-:S13]  /*1b670*/  ISETP.NE.AND P1, PT, R9, 0x1, PT ;  /* 0x000000010900780c */ /* 0x000fda0003f25270 */
[----:B------:R-:W-:-:S05]  /*1b680*/  @P1 IMAD.HI.U32 R8, R7, R10, RZ ;  /* 0x0000000a07081227 */ /* 0x000fca00078e00ff */
[----:B------:R-:W-:-:S07]  /*1b690*/  @P1 SHF.R.U32.HI R7, RZ, R11, R8 ;  /* 0x0000000bff071219 */ /* 0x000fce0000011608 */
.L_x_5099:
[----:B------:R-:W-:Y:S05]  /*1b6a0*/  BSYNC B1 ;  /* 0x0000000000017941 */ /* 0x000fea0003800000 */
.L_x_5097:
[----:B------:R-:W-:-:S04]  /*1b6b0*/  IMAD R7, R7, R9, -R20 ;  /* 0x0000000907077224 */ /* 0x000fc800078e0a14 */
[----:B------:R-:W-:-:S05]  /*1b6c0*/  IMAD R8, R2, -0x2, R7 ;  /* 0xfffffffe02087824 */ /* 0x000fca00078e0207 */
[----:B------:R-:W-:Y:S02]  /*1b6d0*/  VIMNMX R3, R3, R8, !PT ;  /* 0x0000000803037248 */ /* 0x000fe40007fe0100 */
[----:B------:R-:W-:-:S07]  /*1b6e0*/  VIADDMNMX R6, R8, R9, R6, PT ;  /* 0x0000000908067246 */ /* 0x000fce0003800106 */
.L_x_5096:
[----:B------:R-:W-:Y:S05]  /*1b6f0*/  BSYNC B0 ;  /* 0x0000000000007941 */ /* 0x000fea0003800000 */
.L_x_5095:
[C---:B------:R-:W-:Y:S01]  /*1b700*/  ISETP.GE.AND P1, PT, R15.reuse, 0x2, PT ;  /* 0x000000020f00780c */ /* 0x040fe20003f26270 */
[----:B------:R-:W0:Y:S01]  /*1b710*/  SHFL.IDX PT, R32, R32, 0x1, 0x1c1f ;  /* 0x003c1f0020207f89 */ /* 0x000e2200000e0000 */
[----:B------:R-:W-:Y:S01]  /*1b720*/  ISETP.GE.AND P5, PT, R15, 0xa, PT ;  /* 0x0000000a0f00780c */ /* 0x000fe20003fa6270 */
        /* <DEDUP_REMOVED lines=73> */
[----:B------:R-:W-:Y:S01]  /*1bbc0*/  ISETP.LT.OR P6, PT, R6, 0x3a, P6 ;  /* 0x0000003a0600780c */ /* 0x000fe200037c1670 */
[----:B------:R-:W-:-:S03]  /*1bbd0*/  IMAD.IADD R6, R13, 0x1, R32 ;  /* 0x000000010d067824 */ /* 0x000fc600078e0220 */
        /* <DEDUP_REMOVED lines=13> */
.L_x_5103:
[----:B------:R-:W-:-:S13]  /*1bcb0*/  ISETP.NE.AND P6, PT, R9, 0x1, PT ;  /* 0x000000010900780c */ /* 0x000fda0003fc5270 */
[----:B------:R-:W-:-:S05]  /*1bcc0*/  @P6 IMAD.HI.U32 R10, R4, R10, RZ ;  /* 0x0000000a040a6227 */ /* 0x000fca00078e00ff */
[----:B------:R-:W-:-:S07]  /*1bcd0*/  @P6 SHF.R.U32.HI R4, RZ, R11, R10 ;  /* 0x0000000bff046219 */ /* 0x000fce000001160a */
.L_x_5104:
[----:B------:R-:W-:Y:S05]  /*1bce0*/  BSYNC B1 ;  /* 0x0000000000017941 */ /* 0x000fea0003800000 */
.L_x_5102:
[----:B------:R-:W-:-:S04]  /*1bcf0*/  IMAD R5, R4, R9, -R20 ;  /* 0x0000000904057224 */ /* 0x000fc800078e0a14 */
[----:B------:R-:W-:-:S05]  /*1bd00*/  IMAD R2, R2, -0x2, R5 ;  /* 0xfffffffe02027824 */ /* 0x000fca00078e0205 */
[----:B------:R-:W-:Y:S02]  /*1bd10*/  VIADDMNMX R6, R2, R9, R6, PT ;  /* 0x0000000902067246 */ /* 0x000fe40003800106 */
[----:B------:R-:W-:-:S07]  /*1bd20*/  VIMNMX R3, R3, R2, !PT ;  /* 0x0000000203037248 */ /* 0x000fce0007fe0100 */
.L_x_5101:
[----:B------:R-:W-:Y:S05]  /*1bd30*/  BSYNC B0 ;  /* 0x0000000000007941 */ /* 0x000fea0003800000 */
.L_x_5100:
[C---:B------:R-:W-:Y:S02]  /*1bd40*/  ISETP.GT.AND P1, PT, R3.reuse, 0x1, !P1 ;  /* 0x000000010300780c */ /* 0x040fe40004f24270 */
[----:B------:R-:W-:Y:S02]  /*1bd50*/  ISETP.GT.AND P2, PT, R3, 0x8, !P2 ;  /* 0x000000080300780c */ /* 0x000fe40005744270 */
[C---:B------:R-:W-:Y:S02]  /*1bd60*/  ISETP.LT.OR P1, PT, R6.reuse, 0x2, P1 ;  /* 0x000000020600780c */ /* 0x040fe40000f21670 */
[----:B------:R-:W-:Y:S02]  /*1bd70*/  ISETP.LT.OR P2, PT, R6, 0x9, P2 ;  /* 0x000000090600780c */ /* 0x000fe40001741670 */
[----:B------:R-:W-:Y:S02]  /*1bd80*/  FSEL R71, R27, -INF , !P1 ;  /* 0xff8000001b477808 */ /* 0x000fe40004800000 */
[----:B------:R-:W-:-:S02]  /*1bd90*/  ISETP.NE.AND P1, PT, R8, RZ, PT ;  /* 0x000000ff0800720c */ /* 0x000fc40003f25270 */
[----:B------:R-:W2:Y:S01]  /*1bda0*/  LD.E.64 R8, desc[UR44][R16.64+0x200] ;  /* 0x0002002c10087980 */ /* 0x000ea2000c101b00 */
[----:B-1----:R-:W-:Y:S02]  /*1bdb0*/  FSEL R57, R57, -INF , !P2 ;  /* 0xff80000039397808 */ /* 0x002fe40005000000 */
[----:B------:R-:W-:Y:S02]  /*1bdc0*/  ISETP.GT.AND P1, PT, R3, 0x9, !P1 ;  /* 0x000000090300780c */ /* 0x000fe40004f24270 */
[----:B------:R-:W-:Y:S02]  /*1bdd0*/  ISETP.NE.AND P2, PT, R40, RZ, PT ;  /* 0x000000ff2800720c */ /* 0x000fe40003f45270 */
[----:B------:R-:W-:Y:S02]  /*1bde0*/  ISETP.LT.OR P1, PT, R6, 0xa, P1 ;  /* 0x0000000a0600780c */ /* 0x000fe40000f21670 */
[----:B------:R-:W-:Y:S02]  /*1bdf0*/  ISETP.NE.AND P6, PT, R7, RZ, PT ;  /* 0x000000ff0700720c */ /* 0x000fe40003fc5270 */
[----:B------:R-:W-:-:S02]  /*1be00*/  FSEL R73, R58, -INF , !P1 ;  /* 0xff8000003a497808 */ /* 0x000fc40004800000 */
[----:B------:R-:W-:-:S04]  /*1be10*/  ISETP.NE.AND P1, PT, R28, RZ, PT ;  /* 0x000000ff1c00720c */ /* 0x000fc80003f25270 */
[----:B------:R-:W-:-:S04]  /*1be20*/  ISETP.GT.AND P1, PT, R3, 0x10, !P1 ;  /* 0x000000100300780c */ /* 0x000fc80004f24270 */
[----:B------:R-:W-:-:S04]  /*1be30*/  ISETP.LT.OR P1, PT, R6, 0x11, P1 ;  /* 0x000000110600780c */ /* 0x000fc80000f21670 */
[----:B------:R-:W-:Y:S02]  /*1be40*/  FSEL R75, R34, -INF , !P1 ;  /* 0xff800000224b7808 */ /* 0x000fe40004800000 */
        /* <DEDUP_REMOVED lines=16> */
[----:B------:R-:W-:Y:S02]  /*1bf50*/  ISETP.GT.AND P1, PT, R3, 0x21, !P2 ;  /* 0x000000210300780c */ /* 0x000fe40005724270 */
[----:B------:R-:W-:Y:S02]  /*1bf60*/  ISETP.NE.AND P2, PT, R44, RZ, PT ;  /* 0x000000ff2c00720c */ /* 0x000fe40003f45270 */
[----:B------:R-:W-:-:S04]  /*1bf70*/  ISETP.LT.OR P1, PT, R6, 0x22, P1 ;  /* 0x000000220600780c */ /* 0x000fc80000f21670 */
[----:B------:R-:W-:Y:S02]  /*1bf80*/  FSEL R43, R43, -INF , !P1 ;  /* 0xff8000002b2b7808 */ /* 0x000fe40004800000 */
[C---:B------:R-:W-:Y:S02]  /*1bf90*/  ISETP.GT.AND P1, PT, R3.reuse, RZ, !P6 ;  /* 0x000000ff0300720c */ /* 0x040fe40007724270 */
[C---:B------:R-:W-:Y:S02]  /*1bfa0*/  ISETP.GT.AND P2, PT, R3.reuse, 0x29, !P2 ;  /* 0x000000290300780c */ /* 0x040fe40005744270 */
[----:B------:R-:W-:Y:S02]  /*1bfb0*/  ISETP.LT.OR P1, PT, R6, 0x1, P1 ;  /* 0x000000010600780c */ /* 0x000fe40000f21670 */
[----:B------:R-:W-:Y:S02]  /*1bfc0*/  ISETP.GT.AND P3, PT, R3, 0x30, !P3 ;  /* 0x000000300300780c */ /* 0x000fe40005f64270 */
[----:B------:R-:W-:-:S02]  /*1bfd0*/  FSEL R35, R26, -INF , !P1 ;  /* 0xff8000001a237808 */ /* 0x000fc40004800000 */
[----:B------:R-:W-:Y:S02]  /*1bfe0*/  ISETP.NE.AND P1, PT, R56, RZ, PT ;  /* 0x000000ff3800720c */ /* 0x000fe40003f25270 */
[C---:B------:R-:W-:Y:S02]  /*1bff0*/  ISETP.GT.AND P4, PT, R3.reuse, 0x31, !P4 ;  /* 0x000000310300780c */ /* 0x040fe40006784270 */
[----:B------:R-:W-:Y:S02]  /*1c000*/  ISETP.GT.AND P1, PT, R3, 0x28, !P1 ;  /* 0x000000280300780c */ /* 0x000fe40004f24270 */
[----:B------:R-:W-:Y:S02]  /*1c010*/  ISETP.NE.AND P6, PT, R15, RZ, PT ;  /* 0x000000ff0f00720c */ /* 0x000fe40003fc5270 */
[C---:B------:R-:W-:Y:S02]  /*1c020*/  ISETP.LT.OR P1, PT, R6.reuse, 0x29, P1 ;  /* 0x000000290600780c */ /* 0x040fe40000f21670 */
[----:B------:R-:W-:-:S02]  /*1c030*/  ISETP.LT.OR P2, PT, R6, 0x2a, P2 ;  /* 0x0000002a0600780c */ /* 0x000fc40001741670 */
[----:B------:R-:W-:Y:S02]  /*1c040*/  FSEL R83, R46, -INF , !P1 ;  /* 0xff8000002e537808 */ /* 0x000fe40004800000 */
[C---:B------:R-:W-:Y:S02]  /*1c050*/  ISETP.LT.OR P3, PT, R6.reuse, 0x31, P3 ;  /* 0x000000310600780c */ /* 0x040fe40001f61670 */
[----:B------:R-:W-:Y:S02]  /*1c060*/  FSEL R47, R47, -INF , !P2 ;  /* 0xff8000002f2f7808 */ /* 0x000fe40005000000 */
[----:B------:R-:W-:Y:S02]  /*1c070*/  ISETP.GT.AND P5, PT, R3, 0x38, !P5 ;  /* 0x000000380300780c */ /* 0x000fe40006fa4270 */
[----:B------:R-:W-:Y:S02]  /*1c080*/  ISETP.LT.OR P4, PT, R6, 0x32, P4 ;  /* 0x000000320600780c */ /* 0x000fe40002781670 */
[----:B------:R-:W-:-:S02]  /*1c090*/  FSEL R85, R50, -INF , !P3 ;  /* 0xff80000032557808 */ /* 0x000fc40005800000 */
[----:B------:R-:W-:Y:S02]  /*1c0a0*/  ISETP.GT.AND P1, PT, R3, 0x39, !P6 ;  /* 0x000000390300780c */ /* 0x000fe40007724270 */
[C---:B------:R-:W-:Y:S02]  /*1c0b0*/  ISETP.LT.OR P5, PT, R6.reuse, 0x39, P5 ;  /* 0x000000390600780c */ /* 0x040fe40002fa1670 */
[----:B------:R-:W-:Y:S02]  /*1c0c0*/  FSEL R51, R51, -INF , !P4 ;  /* 0xff80000033337808 */ /* 0x000fe40006000000 */
[----:B------:R-:W-:Y:S02]  /*1c0d0*/  ISETP.LT.OR P1, PT, R6, 0x3a, P1 ;  /* 0x0000003a0600780c */ /* 0x000fe40000f21670 */
[----:B------:R-:W-:Y:S02]  /*1c0e0*/  FSEL R87, R54, -INF , !P5 ;  /* 0xff80000036577808 */ /* 0x000fe40006800000 */
[----:B------:R-:W-:-:S02]  /*1c0f0*/  FSEL R89, R18, -INF , !P1 ;  /* 0xff80000012597808 */ /* 0x000fc40004800000 */
[----:B------:R-:W-:Y:S02]  /*1c100*/  LOP3.LUT R154, R158, 0x4, RZ, 0xfc, !PT ;  /* 0x000000049e9a7812 */ /* 0x000fe400078efcff */
[----:B--2---:R-:W-:-:S04]  /*1c110*/  FMNMX.FTZ R2, R19, R8, !PT ;  /* 0x0000000813027209 */ /* 0x004fc80007810000 */
        /* <DEDUP_REMOVED lines=12> */
[----:B------:R-:W-:Y:S02]  /*1c1e0*/  FMNMX.FTZ R4, R49, R2, !PT ;  /* 0x0000000231047209 */ /* 0x000fe40007810000 */
[----:B------:R-:W-:Y:S02]  /*1c1f0*/  FMNMX.FTZ R2, R35, R9, !PT ;  /* 0x0000000923027209 */ /* 0x000fe40007810000 */
[----:B------:R-:W-:Y:S02]  /*1c200*/  FMNMX.FTZ R4, R69, R4, !PT ;  /* 0x0000000445047209 */ /* 0x000fe40007810000 */
[----:B------:R-:W-:Y:S02]  /*1c210*/  FMNMX.FTZ R2, R71, R2, !PT ;  /* 0x0000000247027209 */ /* 0x000fe40007810000 */
[----:B------:R-:W-:Y:S02]  /*1c220*/  FMNMX.FTZ R5, R53, R4, !PT ;  /* 0x0000000435057209 */ /* 0x000fe40007810000 */
[----:B------:R-:W-:-:S03]  /*1c230*/  FMNMX.FTZ R2, R57, R2, !PT ;  /* 0x0000000239027209 */ /* 0x000fc60007810000 */
[----:B------:R-:W0:Y:S01]  /*1c240*/  SHFL.BFLY PT, R4, R5, 0x2, 0x1f ;  /* 0x0c401f0005047f89 */ /* 0x000e2200000e0000 */
[----:B------:R-:W-:-:S04]  /*1c250*/  FMNMX.FTZ R2, R73, R2, !PT ;  /* 0x0000000249027209 */ /* 0x000fc80007810000 */
[----:B------:R-:W-:-:S04]  /*1c260*/  FMNMX.FTZ R2, R75, R2, !PT ;  /* 0x000000024b027209 */ /* 0x000fc80007810000 */
[----:B------:R-:W-:-:S04]  /*1c270*/  FMNMX.FTZ R2, R77, R2, !PT ;  /* 0x000000024d027209 */ /* 0x000fc80007810000 */
[----:B------:R-:W-:-:S04]  /*1c280*/  FMNMX.FTZ R2, R79, R2, !PT ;  /* 0x000000024f027209 */ /* 0x000fc80007810000 */
[----:B------:R-:W-:-:S04]  /*1c290*/  FMNMX.FTZ R2, R39, R2, !PT ;  /* 0x0000000227027209 */ /* 0x000fc80007810000 */
[----:B------:R-:W-:Y:S02]  /*1c2a0*/  FMNMX.FTZ R2, R81, R2, !PT ;  /* 0x0000000251027209 */ /* 0x000fe40007810000 */
[----:B0-----:R-:W-:Y:S02]  /*1c2b0*/  FMNMX.FTZ R4, R5, R4, !PT ;  /* 0x0000000405047209 */ /* 0x001fe40007810000 */
        /* <DEDUP_REMOVED lines=8> */
[----:B0-----:R-:W-:Y:S01]  /*1c340*/  FMNMX.FTZ R7, R4, R7, !PT ;  /* 0x0000000704077209 */ /* 0x001fe20007810000 */
[----:B------:R-:W-:Y:S04]  /*1c350*/  ST.E desc[UR44][R16.64+0x200], R5 ;  /* 0x0002000510007985 */ /* 0x000fe8000c10192c */
[----:B------:R-:W-:Y:S04]  /*1c360*/  ST.E desc[UR44][R154.64], R3 ;  /* 0x000000039a007985 */ /* 0x000fe8000c10192c */
[----:B------:R-:W-:Y:S04]  /*1c370*/  ST.E desc[UR44][R16.64+0x200], R7 ;  /* 0x0002000710007985 */ /* 0x000fe8000c10192c */
[----:B------:R-:W2:Y:S04]  /*1c380*/  LD.E R2, desc[UR44][R154.64] ;  /* 0x0000002c9a027980 */ /* 0x000ea8000c101900 */
[----:B--2---:R-:W0:Y:S02]  /*1c390*/  SHFL.BFLY PT, R11, R2, 0x2, 0x1f ;  /* 0x0c401f00020b7f89 */ /* 0x004e2400000e0000 */
[----:B0-----:R-:W-:-:S05]  /*1c3a0*/  FMNMX.FTZ R11, R2, R11, !PT ;  /* 0x0000000b020b7209 */ /* 0x001fca0007810000 */
[----:B------:R-:W0:Y:S02]  /*1c3b0*/  SHFL.BFLY PT, R4, R11, 0x1, 0x1f ;  /* 0x0c201f000b047f89 */ /* 0x000e2400000e0000 */
[----:B0-----:R-:W-:-:S05]  /*1c3c0*/  FMNMX.FTZ R13, R11, R4, !PT ;  /* 0x000000040b0d7209 */ /* 0x001fca0007810000 */
[----:B------:R0:W-:Y:S04]  /*1c3d0*/  ST.E desc[UR44][R154.64], R13 ;  /* 0x0000000d9a007985 */ /* 0x0001e8000c10192c */
[----:B------:R-:W2:Y:S04]  /*1c3e0*/  LD.E R6, desc[UR44][R16.64+0x200] ;  /* 0x0002002c10067980 */ /* 0x000ea8000c101900 */
[----:B------:R-:W3:Y:S04]  /*1c3f0*/  LD.E R10, desc[UR44][R16.64+0x220] ;  /* 0x0002202c100a7980 */ /* 0x000ee8000c101900 */
[----:B------:R-:W4:Y:S04]  /*1c400*/  LD.E R15, desc[UR44][R16.64+0x214] ;  /* 0x0002142c100f7980 */ /* 0x000f28000c101900 */
[----:B------:R-:W5:Y:S04]  /*1c410*/  LD.E R12, desc[UR44][R16.64+0x210] ;  /* 0x0002102c100c7980 */ /* 0x000f68000c101900 */
[----:B------:R-:W5:Y:S01]  /*1c420*/  LD.E.64 R4, desc[UR44][R16.64+0xd8] ;  /* 0x0000d82c10047980 */ /* 0x000f62000c101b00 */
[----:B------:R-:W-:-:S04]  /*1c430*/  FSETP.NEU.FTZ.AND P1, PT, R13, -INF , PT ;  /* 0xff8000000d00780b */ /* 0x000fc80003f3d000 */
[----:B------:R-:W-:-:S05]  /*1c440*/  FSEL R2, R13, RZ, P1 ;  /* 0x000000ff0d027208 */ /* 0x000fca0000800000 */
[----:B------:R-:W-:Y:S01]  /*1c450*/  FADD.FTZ R9, R9, -R2 ;  /* 0x8000000209097221 */ /* 0x000fe20000010000 */
[----:B--2---:R-:W-:-:S04]  /*1c460*/  FSETP.NEU.FTZ.AND P1, PT, R6, -INF , PT ;  /* 0xff8000000600780b */ /* 0x004fc80003f3d000 */
[----:B------:R-:W-:Y:S01]  /*1c470*/  FSEL R3, R6, RZ, P1 ;  /* 0x000000ff06037208 */ /* 0x000fe20000800000 */
[----:B---3--:R-:W-:-:S04]  /*1c480*/  FMUL.FTZ R2, R10, R9 ;  /* 0x000000090a027220 */ /* 0x008fc80000410000 */
[----:B------:R-:W-:-:S04]  /*1c490*/  FADD.FTZ R3, R8, -R3 ;  /* 0x8000000308037221 */ /* 0x000fc80000010000 */
[----:B------:R-:W-:Y:S01]  /*1c4a0*/  FMUL.FTZ R3, R3, R10 ;  /* 0x0000000a03037220 */ /* 0x000fe20000410000 */
[----:B------:R-:W4:Y:S08]  /*1c4b0*/  MUFU.EX2 R2, R2 ;  /* 0x0000000200027308 */ /* 0x000f300000000800 */
[----:B------:R-:W5:Y:S01]  /*1c4c0*/  MUFU.EX2 R3, R3 ;  /* 0x0000000300037308 */ /* 0x000f620000000800 */
[----:B----4-:R-:W-:Y:S01]  /*1c4d0*/  FMUL.FTZ R15, R2, R15 ;  /* 0x0000000f020f7220 */ /* 0x010fe20000410000 */
[----:B-----5:R-:W-:-:S04]  /*1c4e0*/  FMUL.FTZ R7, R3, R12 ;  /* 0x0000000c03077220 */ /* 0x020fc80000410000 */
[----:B------:R0:W-:Y:S04]  /*1c4f0*/  ST.E desc[UR44][R16.64+0x214], R15 ;  /* 0x0002140f10007985 */ /* 0x0001e8000c10192c */
[----:B------:R0:W-:Y:S04]  /*1c500*/  ST.E desc[UR44][R16.64+0x210], R7 ;  /* 0x0002100710007985 */ /* 0x0001e8000c10192c */
[----:B------:R-:W2:Y:S01]  /*1c510*/  LD.E R6, desc[UR44][R4.64+0x4] ;  /* 0x0000042c04067980 */ /* 0x000ea2000c101900 */
[----:B------:R-:W-:Y:S01]  /*1c520*/  BSSY B0, `(.L_x_5105) ;  /* 0x000000c000007945 */ /* 0x000fe20003800000 */
[----:B--2---:R-:W-:-:S13]  /*1c530*/  ISETP.NE.AND P1, PT, R6, RZ, PT ;  /* 0x000000ff0600720c */ /* 0x004fda0003f25270 */
[----:B0-----:R-:W-:Y:S05]  /*1c540*/  @P1 BRA `(.L_x_5106) ;  /* 0x0000000000241947 */ /* 0x001fea0003800000 */
[----:B------:R-:W2:Y:S04]  /*1c550*/  LD.E.64 R6, desc[UR44][R16.64+0xe0] ;  /* 0x0000e02c10067980 */ /* 0x000ea8000c101b00 */
[----:B------:R-:W3:Y:S04]  /*1c560*/  LD.E R5, desc[UR44][R4.64] ;  /* 0x0000002c04057980 */ /* 0x000ee8000c101900 */
[----:B--2---:R-:W2:Y:S01]  /*1c570*/  LD.E.64 R6, desc[UR44][R6.64] ;  /* 0x0000002c06067980 */ /* 0x004ea2000c101b00 */
[----:B---3--:R-:W-:-:S04]  /*1c580*/  IMAD R9, R14, 0x40, R5 ;  /* 0x000000400e097824 */ /* 0x008fc800078e0205 */
[----:B--2---:R-:W-:-:S05]  /*1c590*/  IMAD.WIDE R8, R9, 0x4, R6 ;  /* 0x0000000409087825 */ /* 0x004fca00078e0206 */
[----:B------:R0:W-:Y:S04]  /*1c5a0*/  ST.E desc[UR44][R8.64], R3 ;  /* 0x0000000308007985 */ /* 0x0001e8000c10192c */
[----:B------:R-:W2:Y:S04]  /*1c5b0*/  LD.E.64 R4, desc[UR44][R16.64+0xd8] ;  /* 0x0000d82c10047980 */ /* 0x000ea8000c101b00 */
[----:B--2---:R-:W2:Y:S02]  /*1c5c0*/  LD.E R10, desc[UR44][R4.64+0x4] ;  /* 0x0000042c040a7980 */ /* 0x004ea4000c101900 */
[----:B0-2---:R-:W-:-:S13]  /*1c5d0*/  ISETP.NE.AND P1, PT, R10, RZ, PT ;  /* 0x000000ff0a00720c */ /* 0x005fda0003f25270 */
.L_x_5106:
[----:B------:R-:W-:Y:S05]  /*1c5e0*/  BSYNC B0 ;  /* 0x0000000000007941 */ /* 0x000fea0003800000 */
.L_x_5105:
[----:B------:R-:W2:Y:S04]  /*1c5f0*/  @!P1 LD.E.64 R6, desc[UR44][R16.64+0xe0] ;  /* 0x0000e02c10069980 */ /* 0x000ea8000c101b00 */
[----:B------:R-:W3:Y:S04]  /*1c600*/  @!P1 LD.E R5, desc[UR44][R4.64] ;  /* 0x0000002c04059980 */ /* 0x000ee8000c101900 */
[----:B--2---:R-:W2:Y:S01]  /*1c610*/  @!P1 LD.E.64 R6, desc[UR44][R6.64] ;  /* 0x0000002c06069980 */ /* 0x004ea2000c101b00 */
[----:B---3--:R-:W-:-:S04]  /*1c620*/  @!P1 IMAD R14, R14, 0x40, R5 ;  /* 0x000000400e0e9824 */ /* 0x008fc800078e0205 */
[----:B------:R-:W-:-:S04]  /*1c630*/  @!P1 VIADD R9, R14, 0x8 ;  /* 0x000000080e099836 */ /* 0x000fc80000000000 */
[----:B--2---:R-:W-:-:S05]  /*1c640*/  @!P1 IMAD.WIDE R8, R9, 0x4, R6 ;  /* 0x0000000409089825 */ /* 0x004fca00078e0206 */
[----:B------:R0:W-:Y:S04]  /*1c650*/  @!P1 ST.E desc[UR44][R8.64], R2 ;  /* 0x0000000208009985 */ /* 0x0001e8000c10192c */
[----:B------:R-:W2:Y:S04]  /*1c660*/  LD.E R10, desc[UR44][R16.64+0x200] ;  /* 0x0002002c100a7980 */ /* 0x000ea8000c101900 */
[----:B------:R-:W3:Y:S04]  /*1c670*/  LD.E R11, desc[UR44][R16.64+0x220] ;  /* 0x0002202c100b7980 */ /* 0x000ee8000c101900 */
[----:B------:R-:W4:Y:S04]  /*1c680*/  LD.E R18, desc[UR44][R16.64+0x204] ;  /* 0x0002042c10127980 */ /* 0x000f28000c101900 */
[----:B------:R-:W5:Y:S04]  /*1c690*/  LD.E R31, desc[UR44][R16.64+0x210] ;  /* 0x0002102c101f7980 */ /* 0x000f68000c101900 */
[----:B------:R-:W5:Y:S01]  /*1c6a0*/  LD.E R33, desc[UR44][R16.64+0x214] ;  /* 0x0002142c10217980 */ /* 0x000f62000c101900 */
[C---:B--2---:R-:W-:Y:S01]  /*1c6b0*/  FSETP.NEU.FTZ.AND P1, PT, R10.reuse, -INF , PT ;  /* 0xff8000000a00780b */ /* 0x044fe20003f3d000 */
[----:B---3--:R-:W-:Y:S01]  /*1c6c0*/  FMUL.FTZ R4, R10, R11 ;  /* 0x0000000b0a047220 */ /* 0x008fe20000410000 */
[----:B----4-:R-:W-:-:S04]  /*1c6d0*/  FMUL.FTZ R20, R11, R18 ;  /* 0x000000120b147220 */ /* 0x010fc80000410000 */
[----:B------:R-:W-:Y:S02]  /*1c6e0*/  FSEL R4, R4, RZ, P1 ;  /* 0x000000ff04047208 */ /* 0x000fe40000800000 */
[----:B------:R-:W-:-:S03]  /*1c6f0*/  FSETP.NEU.FTZ.AND P1, PT, R18, -INF , PT ;  /* 0xff8000001200780b */ /* 0x000fc60003f3d000 */
[-CC-:B0-----:R-:W-:Y:S01]  /*1c700*/  FFMA.FTZ R8, R29, R11.reuse, -R4.reuse ;  /* 0x0000000b1d087223 */ /* 0x181fe20000010804 */
[-CC-:B------:R-:W-:Y:S01]  /*1c710*/  FFMA.FTZ R5, R19, R11.reuse, -R4.reuse ;  /* 0x0000000b13057223 */ /* 0x180fe20000010804 */
[-CC-:B------:R-:W-:Y:S01]  /*1c720*/  FFMA.FTZ R6, R25, R11.reuse, -R4.reuse ;  /* 0x0000000b19067223 */ /* 0x180fe20000010804 */
[----:B------:R-:W-:Y:S01]  /*1c730*/  FSEL R20, R20, RZ, P1 ;  /* 0x000000ff14147208 */ /* 0x000fe20000800000 */
[----:B------:R0:W-:Y:S01]  /*1c740*/  MUFU.EX2 R13, R8 ;  /* 0x00000008000d7308 */ /* 0x0001e20000000800 */
[-CC-:B------:R-:W-:Y:S01]  /*1c750*/  FFMA.FTZ R7, R21, R11.reuse, -R4.reuse ;  /* 0x0000000b15077223 */ /* 0x180fe20000010804 */
[-CC-:B------:R-:W-:Y:S01]  /*1c760*/  FFMA.FTZ R12, R55, R11.reuse, -R4.reuse ;  /* 0x0000000b370c7223 */ /* 0x180fe20000010804 */
[-CC-:B------:R-:W-:Y:S01]  /*1c770*/  FFMA.FTZ R10, R59, R11.reuse, -R4.reuse ;  /* 0x0000000b3b0a7223 */ /* 0x180fe20000010804 */
[-C--:B------:R-:W-:Y:S01]  /*1c780*/  FFMA.FTZ R14, R65, R11.reuse, -R4 ;  /* 0x0000000b410e7223 */ /* 0x080fe20000010804 */
[-CC-:B------:R-:W-:Y:S01]  /*1c790*/  FFMA.FTZ R22, R79, R11.reuse, -R20.reuse ;  /* 0x0000000b4f167223 */ /* 0x180fe20000010814 */
[----:B------:R-:W-:-:S02]  /*1c7a0*/  FFMA.FTZ R24, R43, R11, -R20 ;  /* 0x0000000b2b187223 */ /* 0x000fc40000010814 */
[----:B------:R1:W5:Y:S01]  /*1c7b0*/  MUFU.EX2 R176, R5 ;  /* 0x0000000500b07308 */ /* 0x0003620000000800 */
[----:B0-----:R-:W-:-:S07]  /*1c7c0*/  FFMA.FTZ R8, R41, R11, -R4 ;  /* 0x0000000b29087223 */ /* 0x001fce0000010804 */
[----:B------:R0:W2:Y:S01]  /*1c7d0*/  MUFU.EX2 R9, R6 ;  /* 0x0000000600097308 */ /* 0x0000a20000000800 */
[----:B-1----:R-:W-:-:S07]  /*1c7e0*/  FFMA.FTZ R5, R61, R11, -R4 ;  /* 0x0000000b3d057223 */ /* 0x002fce0000010804 */
[----:B------:R1:W-:Y:S01]  /*1c7f0*/  MUFU.EX2 R21, R8 ;  /* 0x0000000800157308 */ /* 0x0003e20000000800 */
[----:B0-----:R-:W-:Y:S01]  /*1c800*/  FFMA.FTZ R6, R37, R11, -R4 ;  /* 0x0000000b25067223 */ /* 0x001fe20000010804 */
[----:B-----5:R-:W-:-:S06]  /*1c810*/  FADD.FTZ R26, R176, R31 ;  /* 0x0000001fb01a7221 */ /* 0x020fcc0000010000 */
[----:B------:R0:W-:Y:S01]  /*1c820*/  MUFU.EX2 R174, R5 ;  /* 0x0000000500ae7308 */ /* 0x0001e20000000800 */
[----:B-1----:R-:W-:Y:S01]  /*1c830*/  FFMA.FTZ R8, R35, R11, -R20 ;  /* 0x0000000b23087223 */ /* 0x002fe20000010814 */
[----:B--2---:R-:W-:-:S06]  /*1c840*/  FADD.FTZ R31, R9, R26 ;  /* 0x0000001a091f7221 */ /* 0x004fcc0000010000 */
[----:B------:R1:W-:Y:S01]  /*1c850*/  MUFU.EX2 R19, R6 ;  /* 0x0000000600137308 */ /* 0x0003e20000000800 */
[----:B0-----:R-:W-:-:S07]  /*1c860*/  FFMA.FTZ R5, R67, R11, -R4 ;  /* 0x0000000b43057223 */ /* 0x001fce0000010804 */
[----:B------:R0:W-:Y:S01]  /*1c870*/  MUFU.EX2 R164, R5 ;  /* 0x0000000500a47308 */ /* 0x0001e20000000800 */
[----:B-1----:R-:W-:-:S07]  /*1c880*/  FFMA.FTZ R6, R49, R11, -R4 ;  /* 0x0000000b31067223 */ /* 0x002fce0000010804 */
[----:B------:R1:W2:Y:S01]  /*1c890*/  MUFU.EX2 R178, R7 ;  /* 0x0000000700b27308 */ /* 0x0002a20000000800 */
[----:B0-----:R-:W-:-:S07]  /*1c8a0*/  FFMA.FTZ R5, R71, R11, -R20 ;  /* 0x0000000b47057223 */ /* 0x001fce0000010814 */
[----:B------:R0:W-:Y:S01]  /*1c8b0*/  MUFU.EX2 R15, R12 ;  /* 0x0000000c000f7308 */ /* 0x0001e20000000800 */
[----:B-1----:R-:W-:-:S07]  /*1c8c0*/  FFMA.FTZ R7, R63, R11, -R4 ;  /* 0x0000000b3f077223 */ /* 0x002fce0000010804 */
[----:B------:R-:W-:Y:S01]  /*1c8d0*/  MUFU.EX2 R8, R8 ;  /* 0x0000000800087308 */ /* 0x000fe20000000800 */
[----:B0-----:R-:W-:Y:S01]  /*1c8e0*/  FFMA.FTZ R12, R45, R11, -R4 ;  /* 0x0000000b2d0c7223 */ /* 0x001fe20000010804 */
[----:B--2---:R-:W-:-:S04]  /*1c8f0*/  FADD.FTZ R28, R178, R31 ;  /* 0x0000001fb21c7221 */ /* 0x004fc80000010000 */
[----:B------:R-:W-:Y:S02]  /*1c900*/  FADD.FTZ R31, R13, R28 ;  /* 0x0000001c0d1f7221 */ /* 0x000fe40000010000 */
[----:B------:R0:W-:Y:S08]  /*1c910*/  MUFU.EX2 R27, R6 ;  /* 0x00000006001b7308 */ /* 0x0001f00000000800 */
[----:B------:R1:W-:Y:S01]  /*1c920*/  MUFU.EX2 R177, R5 ;  /* 0x0000000500b17308 */ /* 0x0003e20000000800 */
[----:B0-----:R-:W-:-:S07]  /*1c930*/  FFMA.FTZ R6, R57, R11, -R20 ;  /* 0x0000000b39067223 */ /* 0x001fce0000010814 */
[----:B------:R0:W-:Y:S01]  /*1c940*/  MUFU.EX2 R168, R7 ;  /* 0x0000000700a87308 */ /* 0x0001e20000000800 */
[----:B-1----:R-:W-:-:S07]  /*1c950*/  FFMA.FTZ R5, R39, R11, -R20 ;  /* 0x0000000b27057223 */ /* 0x002fce0000010814 */
[----:B------:R1:W-:Y:S01]  /*1c960*/  MUFU.EX2 R25, R12 ;  /* 0x0000000c00197308 */ /* 0x0003e20000000800 */
[-CC-:B0-----:R-:W-:Y:S01]  /*1c970*/  FFMA.FTZ R7, R69, R11.reuse, -R4.reuse ;  /* 0x0000000b45077223 */ /* 0x181fe20000010804 */
[----:B------:R-:W-:-:S06]  /*1c980*/  FFMA.FTZ R4, R53, R11, -R4 ;  /* 0x0000000b35047223 */ /* 0x000fcc0000010804 */
[----:B------:R0:W-:Y:S01]  /*1c990*/  MUFU.EX2 R179, R6 ;  /* 0x0000000600b37308 */ /* 0x0001e20000000800 */
[----:B-1----:R-:W-:-:S07]  /*1c9a0*/  FFMA.FTZ R12, R73, R11, -R20 ;  /* 0x0000000b490c7223 */ /* 0x002fce0000010814 */
[----:B------:R1:W-:Y:S01]  /*1c9b0*/  MUFU.EX2 R166, R7 ;  /* 0x0000000700a67308 */ /* 0x0003e20000000800 */
[----:B0-----:R-:W-:-:S07]  /*1c9c0*/  FFMA.FTZ R6, R81, R11, -R20 ;  /* 0x0000000b51067223 */ /* 0x001fce0000010814 */
[----:B------:R0:W-:Y:S01]  /*1c9d0*/  MUFU.EX2 R29, R4 ;  /* 0x00000004001d7308 */ /* 0x0001e20000000800 */
[----:B-1----:R-:W-:-:S07]  /*1c9e0*/  FFMA.FTZ R7, R75, R11, -R20 ;  /* 0x0000000b4b077223 */ /* 0x002fce0000010814 */
[----:B------:R-:W-:Y:S01]  /*1c9f0*/  MUFU.EX2 R12, R12 ;  /* 0x0000000c000c7308 */ /* 0x000fe20000000800 */
[----:B0-----:R-:W-:-:S07]  /*1ca00*/  FFMA.FTZ R4, R77, R11, -R20 ;  /* 0x0000000b4d047223 */ /* 0x001fce0000010814 */
[----:B------:R-:W0:Y:S08]  /*1ca10*/  MUFU.EX2 R10, R10 ;  /* 0x0000000a000a7308 */ /* 0x000e300000000800 */
[----:B------:R1:W2:Y:S08]  /*1ca20*/  MUFU.EX2 R173, R7 ;  /* 0x0000000700ad7308 */ /* 0x0002b00000000800 */
[----:B------:R3:W4:Y:S01]  /*1ca30*/  MUFU.EX2 R18, R4 ;  /* 0x0000000400127308 */ /* 0x0007220000000800 */
[----:B-1----:R-:W-:Y:S01]  /*1ca40*/  FFMA.FTZ R7, R83, R11, -R20 ;  /* 0x0000000b53077223 */ /* 0x002fe20000010814 */
[----:B0-----:R-:W-:-:S04]  /*1ca50*/  FADD.FTZ R28, R10, R31 ;  /* 0x0000001f0a1c7221 */ /* 0x001fc80000010000 */
[----:B------:R-:W-:Y:S02]  /*1ca60*/  FADD.FTZ R31, R15, R28 ;  /* 0x0000001c0f1f7221 */ /* 0x000fe40000010000 */
[----:B------:R-:W0:Y:S01]  /*1ca70*/  MUFU.EX2 R22, R22 ;  /* 0x0000001600167308 */ /* 0x000e220000000800 */
[----:B---3--:R-:W-:Y:S01]  /*1ca80*/  FADD.FTZ R4, R8, R33 ;  /* 0x0000002108047221 */ /* 0x008fe20000010000 */
[----:B------:R-:W-:-:S03]  /*1ca90*/  FADD.FTZ R30, R174, R31 ;  /* 0x0000001fae1e7221 */ /* 0x000fc60000010000 */
[----:B------:R-:W-:Y:S01]  /*1caa0*/  FADD.FTZ R26, R177, R4 ;  /* 0x00000004b11a7221 */ /* 0x000fe20000010000 */
[----:B------:R-:W-:Y:S02]  /*1cab0*/  FFMA.FTZ R4, R47, R11, -R20 ;  /* 0x0000000b2f047223 */ /* 0x000fe40000010814 */
[----:B------:R1:W3:Y:S08]  /*1cac0*/  MUFU.EX2 R175, R5 ;  /* 0x0000000500af7308 */ /* 0x0002f00000000800 */
[----:B------:R5:W3:Y:S01]  /*1cad0*/  MUFU.EX2 R169, R6 ;  /* 0x0000000600a97308 */ /* 0x000ae20000000800 */
[----:B-1----:R-:W-:-:S07]  /*1cae0*/  FADD.FTZ R5, R179, R26 ;  /* 0x0000001ab3057221 */ /* 0x002fce0000010000 */
[----:B------:R2:W-:Y:S01]  /*1caf0*/  MUFU.EX2 R171, R7 ;  /* 0x0000000700ab7308 */ /* 0x0005e20000000800 */
[----:B-----5:R-:W-:Y:S01]  /*1cb00*/  FADD.FTZ R6, R12, R5 ;  /* 0x000000050c067221 */ /* 0x020fe20000010000 */
[----:B------:R-:W-:-:S06]  /*1cb10*/  FFMA.FTZ R5, R85, R11, -R20 ;  /* 0x0000000b55057223 */ /* 0x000fcc0000010814 */
[----:B------:R-:W1:Y:S01]  /*1cb20*/  MUFU.EX2 R24, R24 ;  /* 0x0000001800187308 */ /* 0x000e620000000800 */
[----:B--2---:R-:W-:Y:S01]  /*1cb30*/  FADD.FTZ R7, R173, R6 ;  /* 0x00000006ad077221 */ /* 0x004fe20000010000 */
[----:B------:R-:W-:-:S03]  /*1cb40*/  FFMA.FTZ R6, R51, R11, -R20 ;  /* 0x0000000b33067223 */ /* 0x000fc60000010814 */
[----:B----4-:R-:W-:-:S03]  /*1cb50*/  FADD.FTZ R7, R18, R7 ;  /* 0x0000000712077221 */ /* 0x010fc60000010000 */
[----:B------:R-:W2:Y:S08]  /*1cb60*/  MUFU.EX2 R14, R14 ;  /* 0x0000000e000e7308 */ /* 0x000eb00000000800 */
[----:B------:R0:W4:Y:S08]  /*1cb70*/  MUFU.EX2 R26, R4 ;  /* 0x00000004001a7308 */ /* 0x0001300000000800 */
[----:B------:R5:W4:Y:S01]  /*1cb80*/  MUFU.EX2 R165, R5 ;  /* 0x0000000500a57308 */ /* 0x000b220000000800 */
[----:B0-----:R-:W-:Y:S01]  /*1cb90*/  FADD.FTZ R4, R22, R7 ;  /* 0x0000000716047221 */ /* 0x001fe20000010000 */
[----:B------:R-:W-:-:S03]  /*1cba0*/  FADD.FTZ R7, R19, R30 ;  /* 0x0000001e13077221 */ /* 0x000fc60000010000 */
[----:B---3--:R-:W-:Y:S01]  /*1cbb0*/  FADD.FTZ R30, R175, R4 ;  /* 0x00000004af1e7221 */ /* 0x008fe20000010000 */
[----:B------:R-:W-:Y:S01]  /*1cbc0*/  FADD.FTZ R32, R168, R7 ;  /* 0x00000007a8207221 */ /* 0x000fe20000010000 */
[-C--:B------:R-:W-:Y:S01]  /*1cbd0*/  FFMA.FTZ R4, R87, R11.reuse, -R20 ;  /* 0x0000000b57047223 */ /* 0x080fe20000010814 */
[----:B------:R4:W0:Y:S01]  /*1cbe0*/  MUFU.EX2 R28, R6 ;  /* 0x00000006001c7308 */ /* 0x0008220000000800 */
[----:B-----5:R-:W-:Y:S01]  /*1cbf0*/  FADD.FTZ R5, R169, R30 ;  /* 0x0000001ea9057221 */ /* 0x020fe20000010000 */
[----:B------:R-:W-:Y:S01]  /*1cc00*/  FADD.FTZ R7, R21, R32 ;  /* 0x0000002015077221 */ /* 0x000fe20000010000 */
[----:B------:R-:W-:Y:S02]  /*1cc10*/  FFMA.FTZ R11, R89, R11, -R20 ;  /* 0x0000000b590b7223 */ /* 0x000fe40000010814 */
[----:B-1----:R-:W-:Y:S01]  /*1cc20*/  FADD.FTZ R30, R24, R5 ;  /* 0x00000005181e7221 */ /* 0x002fe20000010000 */
[----:B--2---:R-:W-:Y:S02]  /*1cc30*/  FADD.FTZ R32, R14, R7 ;  /* 0x000000070e207221 */ /* 0x004fe40000010000 */
[----:B------:R0:W1:Y:S01]  /*1cc40*/  MUFU.EX2 R167, R4 ;  /* 0x0000000400a77308 */ /* 0x0000620000000800 */
[----:B------:R-:W-:Y:S01]  /*1cc50*/  FADD.FTZ R5, R171, R30 ;  /* 0x0000001eab057221 */ /* 0x000fe20000010000 */
[----:B------:R-:W-:-:S03]  /*1cc60*/  FADD.FTZ R7, R25, R32 ;  /* 0x0000002019077221 */ /* 0x000fc60000010000 */
[----:B----4-:R-:W-:Y:S01]  /*1cc70*/  FADD.FTZ R6, R26, R5 ;  /* 0x000000051a067221 */ /* 0x010fe20000010000 */
[----:B------:R-:W-:Y:S02]  /*1cc80*/  FADD.FTZ R30, R164, R7 ;  /* 0x00000007a41e7221 */ /* 0x000fe40000010000 */
[----:B------:R-:W2:Y:S01]  /*1cc90*/  MUFU.EX2 R20, R11 ;  /* 0x0000000b00147308 */ /* 0x000ea20000000800 */
[----:B------:R-:W-:Y:S01]  /*1cca0*/  FADD.FTZ R5, R165, R6 ;  /* 0x00000006a5057221 */ /* 0x000fe20000010000 */
[----:B------:R-:W-:-:S03]  /*1ccb0*/  FADD.FTZ R7, R27, R30 ;  /* 0x0000001e1b077221 */ /* 0x000fc60000010000 */
[----:B0-----:R-:W-:Y:S01]  /*1ccc0*/  FADD.FTZ R4, R28, R5 ;  /* 0x000000051c047221 */ /* 0x001fe20000010000 */
[----:B------:R-:W-:-:S03]  /*1ccd0*/  FADD.FTZ R6, R166, R7 ;  /* 0x00000007a6067221 */ /* 0x000fc60000010000 */
[----:B-1----:R-:W-:Y:S01]  /*1cce0*/  FADD.FTZ R5, R167, R4 ;  /* 0x00000004a7057221 */ /* 0x002fe20000010000 */
[----:B------:R-:W-:-:S05]  /*1ccf0*/  FADD.FTZ R31, R29, R6 ;  /* 0x000000061d1f7221 */ /* 0x000fca0000010000 */
[----:B------:R-:W-:Y:S01]  /*1cd00*/  ST.E desc[UR44][R16.64+0x210], R31 ;  /* 0x0002101f10007985 */ /* 0x000fe2000c10192c */
[----:B--2---:R-:W-:-:S05]  /*1cd10*/  FADD.FTZ R33, R20, R5 ;  /* 0x0000000514217221 */ /* 0x004fca0000010000 */
[----:B------:R-:W-:Y:S01]  /*1cd20*/  ST.E desc[UR44][R16.64+0x214], R33 ;  /* 0x0002142110007985 */ /* 0x000fe2000c10192c */
[----:B------:R-:W-:Y:S06]  /*1cd30*/  BAR.SYNC.DEFER_BLOCKING 0xf, 0x100 ;  /* 0x03c4000000007b1d */ /* 0x000fec0000010000 */
[----:B------:R-:W2:Y:S04]  /*1cd40*/  LD.E.64 R4, desc[UR44][R16.64+0x138] ;  /* 0x0001382c10047980 */ /* 0x000ea8000c101b00 */
[----:B--2---:R-:W2:Y:S04]  /*1cd50*/  LD.E.64 R6, desc[UR44][R4.64+0x8] ;  /* 0x0000082c04067980 */ /* 0x004ea8000c101b00 */
[----:B------:R-:W3:Y:S01]  /*1cd60*/  LD.E.64 R34, desc[UR44][R4.64] ;  /* 0x0000002c04227980 */ /* 0x000ee2000c101b00 */
        /* <DEDUP_REMOVED lines=16> */
[----:B--2---:R-:W-:-:S05]  /*1ce70*/  MOV R11, R6 ;  /* 0x00000006000b7202 */ /* 0x004fca0000000f00 */
[--C-:B---3--:R-:W-:Y:S01]  /*1ce80*/  IMAD R35, R35, 0x2, R11.reuse ;  /* 0x0000000223237824 */ /* 0x108fe200078e020b */
[----:B------:R-:W-:Y:S01]  /*1ce90*/  STSM.16.M88.4 [R11], R176 ;  /* 0x000000b00b007844 */ /* 0x000fe20000000200 */
[C---:B------:R-:W-:Y:S02]  /*1cea0*/  IMAD R6, R34.reuse, 0x2, R11 ;  /* 0x0000000222067824 */ /* 0x040fe400078e020b */
[----:B------:R-:W-:-:S03]  /*1ceb0*/  IMAD R34, R34, 0x2, R35 ;  /* 0x0000000222227824 */ /* 0x000fc600078e0223 */
[----:B------:R0:W-:Y:S04]  /*1cec0*/  STSM.16.M88.4 [R6], R172 ;  /* 0x000000ac06007844 */ /* 0x0001e80000000200 */
[----:B------:R-:W-:Y:S04]  /*1ced0*/  STSM.16.M88.4 [R35], R168 ;  /* 0x000000a823007844 */ /* 0x000fe80000000200 */
[----:B------:R1:W-:Y:S04]  /*1cee0*/  STSM.16.M88.4 [R34], R164 ;  /* 0x000000a422007844 */ /* 0x0003e80000000200 */
[----:B------:R-:W2:Y:S01]  /*1cef0*/  LD.E R4, desc[UR44][R16.64+0x230] ;  /* 0x0002302c10047980 */ /* 0x000ea2000c101900 */
[----:B------:R-:W-:Y:S01]  /*1cf00*/  LOP3.LUT R22, R156, 0x4, RZ, 0xfc, !PT ;  /* 0x000000049c167812 */ /* 0x000fe200078efcff */
[----:B--2---:R-:W-:-:S05]  /*1cf10*/  FMUL.FTZ R5, R3, R4 ;  /* 0x0000000403057220 */ /* 0x004fca0000410000 */
[----:B------:R2:W-:Y:S04]  /*1cf20*/  ST.E desc[UR44][R16.64+0x230], R5 ;  /* 0x0002300510007985 */ /* 0x0005e8000c10192c */
[----:B------:R-:W3:Y:S02]  /*1cf30*/  LD.E R4, desc[UR44][R22.64] ;  /* 0x0000002c16047980 */ /* 0x000ee4000c101900 */
[----:B---3--:R-:W-:-:S05]  /*1cf40*/  FMUL.FTZ R7, R3, R4 ;  /* 0x0000000403077220 */ /* 0x008fca0000410000 */
[----:B------:R3:W-:Y:S04]  /*1cf50*/  ST.E desc[UR44][R22.64], R7 ;  /* 0x0000000716007985 */ /* 0x0007e8000c10192c */
[----:B------:R-:W2:Y:S04]  /*1cf60*/  LD.E R4, desc[UR44][R16.64+0x240] ;  /* 0x0002402c10047980 */ /* 0x000ea8000c101900 */
[----:B------:R-:W4:Y:S04]  /*1cf70*/  LD.E R130, desc[UR44][R16.64+0x424] ;  /* 0x0004242c10827980 */ /* 0x000f28000c101900 */
[----:B------:R-:W5:Y:S04]  /*1cf80*/  LD.E R20, desc[UR44][R16.64+0x274] ;  /* 0x0002742c10147980 */ /* 0x000f68000c101900 */
[----:B0-----:R-:W3:Y:S04]  /*1cf90*/  LD.E R6, desc[UR44][R16.64+0x244] ;  /* 0x0002442c10067980 */ /* 0x001ee8000c101900 */
[----:B------:R-:W5:Y:S04]  /*1cfa0*/  LD.E R8, desc[UR44][R16.64+0x250] ;  /* 0x0002502c10087980 */ /* 0x000f68000c101900 */
        /* <DEDUP_REMOVED lines=10> */
[----:B-1----:R-:W5:Y:S04]  /*1d050*/  LD.E R34, desc[UR44][R16.64+0x2a4] ;  /* 0x0002a42c10227980 */ /* 0x002f68000c101900 */
        /* <DEDUP_REMOVED lines=45> */
[----:B------:R-:W5:Y:S01]  /*1d330*/  LD.E R128, desc[UR44][R16.64+0x420] ;  /* 0x0004202c10807980 */ /* 0x000f62000c101900 */
[C---:B--2---:R-:W-:Y:S01]  /*1d340*/  FMUL.FTZ R5, R3.reuse, R4 ;  /* 0x0000000403057220 */ /* 0x044fe20000410000 */
[----:B----4-:R-:W-:-:S04]  /*1d350*/  FMUL.FTZ R21, R3, R130 ;  /* 0x0000008203157220 */ /* 0x010fc80000410000 */
[----:B------:R5:W-:Y:S04]  /*1d360*/  ST.E desc[UR44][R16.64+0x240], R5 ;  /* 0x0002400510007985 */ /* 0x000be8000c10192c */
[----:B------:R0:W-:Y:S01]  /*1d370*/  ST.E desc[UR44][R16.64+0x424], R21 ;  /* 0x0004241510007985 */ /* 0x0001e2000c10192c */
[C---:B---3--:R-:W-:Y:S01]  /*1d380*/  FMUL.FTZ R7, R3.reuse, R6 ;  /* 0x0000000603077220 */ /* 0x048fe20000410000 */
[C---:B-----5:R-:W-:Y:S01]  /*1d390*/  FMUL.FTZ R5, R3.reuse, R20 ;  /* 0x0000001403057220 */ /* 0x060fe20000410000 */
[C---:B------:R-:W-:Y:S01]  /*1d3a0*/  FMUL.FTZ R9, R3.reuse, R8 ;  /* 0x0000000803097220 */ /* 0x040fe20000410000 */
[----:B------:R-:W-:-:S03]  /*1d3b0*/  FMUL.FTZ R11, R3, R10 ;  /* 0x0000000a030b7220 */ /* 0x000fc60000410000 */
[----:B------:R1:W-:Y:S01]  /*1d3c0*/  ST.E desc[UR44][R16.64+0x274], R5 ;  /* 0x0002740510007985 */ /* 0x0003e2000c10192c */
[C---:B------:R-:W-:Y:S01]  /*1d3d0*/  FMUL.FTZ R13, R3.reuse, R12 ;  /* 0x0000000c030d7220 */ /* 0x040fe20000410000 */
[C---:B------:R-:W-:Y:S01]  /*1d3e0*/  FMUL.FTZ R15, R3.reuse, R14 ;  /* 0x0000000e030f7220 */ /* 0x040fe20000410000 */
[C---:B------:R-:W-:Y:S01]  /*1d3f0*/  FMUL.FTZ R19, R3.reuse, R18 ;  /* 0x0000001203137220 */ /* 0x040fe20000410000 */
[C---:B0-----:R-:W-:Y:S01]  /*1d400*/  FMUL.FTZ R21, R3.reuse, R26 ;  /* 0x0000001a03157220 */ /* 0x041fe20000410000 */
[C---:B------:R-:W-:Y:S01]  /*1d410*/  FMUL.FTZ R25, R3.reuse, R28 ;  /* 0x0000001c03197220 */ /* 0x040fe20000410000 */
[----:B------:R0:W-:Y:S01]  /*1d420*/  ST.E desc[UR44][R16.64+0x244], R7 ;  /* 0x0002440710007985 */ /* 0x0001e2000c10192c */
[----:B-1----:R-:W-:-:S03]  /*1d430*/  FMUL.FTZ R5, R3, R42 ;  /* 0x0000002a03057220 */ /* 0x002fc60000410000 */
[----:B------:R1:W-:Y:S04]  /*1d440*/  ST.E desc[UR44][R16.64+0x250], R9 ;  /* 0x0002500910007985 */ /* 0x0003e8000c10192c */
[----:B------:R2:W-:Y:S01]  /*1d450*/  ST.E desc[UR44][R16.64+0x254], R11 ;  /* 0x0002540b10007985 */ /* 0x0005e2000c10192c */
[----:B------:R-:W-:-:S03]  /*1d460*/  FMUL.FTZ R27, R3, R30 ;  /* 0x0000001e031b7220 */ /* 0x000fc60000410000 */
[----:B------:R3:W-:Y:S01]  /*1d470*/  ST.E desc[UR44][R16.64+0x260], R13 ;  /* 0x0002600d10007985 */ /* 0x0007e2000c10192c */
[----:B0-----:R-:W-:-:S03]  /*1d480*/  FMUL.FTZ R7, R3, R24 ;  /* 0x0000001803077220 */ /* 0x001fc60000410000 */
[----:B------:R0:W-:Y:S01]  /*1d490*/  ST.E desc[UR44][R16.64+0x264], R15 ;  /* 0x0002640f10007985 */ /* 0x0001e2000c10192c */
[----:B-1----:R-:W-:-:S03]  /*1d4a0*/  FMUL.FTZ R9, R3, R32 ;  /* 0x0000002003097220 */ /* 0x002fc60000410000 */
[----:B------:R1:W-:Y:S01]  /*1d4b0*/  ST.E desc[UR44][R16.64+0x270], R19 ;  /* 0x0002701310007985 */ /* 0x0003e2000c10192c */
[----:B--2---:R-:W-:-:S03]  /*1d4c0*/  FMUL.FTZ R11, R3, R34 ;  /* 0x00000022030b7220 */ /* 0x004fc60000410000 */
[----:B------:R2:W-:Y:S01]  /*1d4d0*/  ST.E desc[UR44][R16.64+0x284], R21 ;  /* 0x0002841510007985 */ /* 0x0005e2000c10192c */
[----:B---3--:R-:W-:-:S03]  /*1d4e0*/  FMUL.FTZ R13, R3, R36 ;  /* 0x00000024030d7220 */ /* 0x008fc60000410000 */
[----:B------:R3:W-:Y:S01]  /*1d4f0*/  ST.E desc[UR44][R16.64+0x290], R25 ;  /* 0x0002901910007985 */ /* 0x0007e2000c10192c */
[C---:B0-----:R-:W-:Y:S01]  /*1d500*/  FMUL.FTZ R15, R3.reuse, R38 ;  /* 0x00000026030f7220 */ /* 0x041fe20000410000 */
[C---:B-1----:R-:W-:Y:S02]  /*1d510*/  FMUL.FTZ R19, R3.reuse, R40 ;  /* 0x0000002803137220 */ /* 0x042fe40000410000 */
[----:B------:R0:W-:Y:S01]  /*1d520*/  ST.E desc[UR44][R16.64+0x2c4], R5 ;  /* 0x0002c40510007985 */ /* 0x0001e2000c10192c */
[C---:B--2---:R-:W-:Y:S01]  /*1d530*/  FMUL.FTZ R21, R3.reuse, R46 ;  /* 0x0000002e03157220 */ /* 0x044fe20000410000 */
[C---:B---3--:R-:W-:Y:S02]  /*1d540*/  FMUL.FTZ R25, R3.reuse, R48 ;  /* 0x0000003003197220 */ /* 0x048fe40000410000 */
[----:B------:R1:W-:Y:S01]  /*1d550*/  ST.E desc[UR44][R16.64+0x280], R7 ;  /* 0x0002800710007985 */ /* 0x0003e2000c10192c */
[----:B0-----:R-:W-:-:S03]  /*1d560*/  FMUL.FTZ R5, R3, R62 ;  /* 0x0000003e03057220 */ /* 0x001fc60000410000 */
[----:B------:R0:W-:Y:S04]  /*1d570*/  ST.E desc[UR44][R16.64+0x294], R27 ;  /* 0x0002941b10007985 */ /* 0x0001e8000c10192c */
[----:B------:R2:W-:Y:S01]  /*1d580*/  ST.E desc[UR44][R16.64+0x2a0], R9 ;  /* 0x0002a00910007985 */ /* 0x0005e2000c10192c */
[----:B-1----:R-:W-:-:S03]  /*1d590*/  FMUL.FTZ R7, R3, R44 ;  /* 0x0000002c03077220 */ /* 0x002fc60000410000 */
[----:B------:R1:W-:Y:S04]  /*1d5a0*/  ST.E desc[UR44][R16.64+0x2a4], R11 ;  /* 0x0002a40b10007985 */ /* 0x0003e8000c10192c */
[----:B------:R3:W-:Y:S01]  /*1d5b0*/  ST.E desc[UR44][R16.64+0x2b0], R13 ;  /* 0x0002b00d10007985 */ /* 0x0007e2000c10192c */
[----:B0-----:R-:W-:-:S03]  /*1d5c0*/  FMUL.FTZ R27, R3, R50 ;  /* 0x00000032031b7220 */ /* 0x001fc60000410000 */
[----:B------:R0:W-:Y:S01]  /*1d5d0*/  ST.E desc[UR44][R16.64+0x2b4], R15 ;  /* 0x0002b40f10007985 */ /* 0x0001e2000c10192c */
[----:B--2---:R-:W-:-:S03]  /*1d5e0*/  FMUL.FTZ R9, R3, R52 ;  /* 0x0000003403097220 */ /* 0x004fc60000410000 */
[----:B------:R2:W-:Y:S01]  /*1d5f0*/  ST.E desc[UR44][R16.64+0x2c0], R19 ;  /* 0x0002c01310007985 */ /* 0x0005e2000c10192c */
[----:B-1----:R-:W-:-:S03]  /*1d600*/  FMUL.FTZ R11, R3, R54 ;  /* 0x00000036030b7220 */ /* 0x002fc60000410000 */
[----:B------:R1:W-:Y:S01]  /*1d610*/  ST.E desc[UR44][R16.64+0x2d4], R21 ;  /* 0x0002d41510007985 */ /* 0x0003e2000c10192c */
[----:B---3--:R-:W-:-:S03]  /*1d620*/  FMUL.FTZ R13, R3, R56 ;  /* 0x00000038030d7220 */ /* 0x008fc60000410000 */
[----:B------:R3:W-:Y:S01]  /*1d630*/  ST.E desc[UR44][R16.64+0x2e0], R25 ;  /* 0x0002e01910007985 */ /* 0x0007e2000c10192c */
[C---:B0-----:R-:W-:Y:S01]  /*1d640*/  FMUL.FTZ R15, R3.reuse, R58 ;  /* 0x0000003a030f7220 */ /* 0x041fe20000410000 */
[C---:B--2---:R-:W-:Y:S02]  /*1d650*/  FMUL.FTZ R19, R3.reuse, R60 ;  /* 0x0000003c03137220 */ /* 0x044fe40000410000 */
[----:B------:R0:W-:Y:S01]  /*1d660*/  ST.E desc[UR44][R16.64+0x314], R5 ;  /* 0x0003140510007985 */ /* 0x0001e2000c10192c */
[C---:B-1----:R-:W-:Y:S01]  /*1d670*/  FMUL.FTZ R21, R3.reuse, R66 ;  /* 0x0000004203157220 */ /* 0x042fe20000410000 */
        /* <DEDUP_REMOVED lines=43> */
[----:B------:R0:W-:Y:S01]  /*1d930*/  ST.E desc[UR44][R16.64+0x384], R27 ;  /* 0x0003841b10007985 */ /* 0x0001e2000c10192c */
[----:B------:R-:W-:-:S03]  /*1d940*/  LOP3.LUT R4, R156, 0x8, RZ, 0xfc, !PT ;  /* 0x000000089c047812 */ /* 0x000fc600078efcff */
        /* <DEDUP_REMOVED lines=16> */
[C---:B---3--:R-:W-:Y:S01]  /*1da50*/  FMUL.FTZ R25, R3.reuse, R126 ;  /* 0x0000007e03197220 */ /* 0x048fe20000410000 */
[----:B------:R-:W-:Y:S01]  /*1da60*/  FMUL.FTZ R3, R3, R128 ;  /* 0x0000008003037220 */ /* 0x000fe20000410000 */
[--C-:B0-----:R-:W-:Y:S01]  /*1da70*/  IMAD.MOV.U32 R5, RZ, RZ, R23.reuse ;  /* 0x000000ffff057224 */ /* 0x101fe200078e0017 */
[----:B------:R0:W-:Y:S04]  /*1da80*/  ST.E desc[UR44][R16.64+0x3c0], R7 ;  /* 0x0003c00710007985 */ /* 0x0001e8000c10192c */
[----:B------:R-:W-:Y:S04]  /*1da90*/  ST.E desc[UR44][R16.64+0x3d4], R27 ;  /* 0x0003d41b10007985 */ /* 0x000fe8000c10192c */
[----:B------:R1:W-:Y:S04]  /*1daa0*/  ST.E desc[UR44][R16.64+0x3e0], R9 ;  /* 0x0003e00910007985 */ /* 0x0003e8000c10192c */
[----:B------:R2:W-:Y:S04]  /*1dab0*/  ST.E desc[UR44][R16.64+0x3e4], R11 ;  /* 0x0003e40b10007985 */ /* 0x0005e8000c10192c */
[----:B------:R-:W-:Y:S04]  /*1dac0*/  ST.E desc[UR44][R16.64+0x3f0], R13 ;  /* 0x0003f00d10007985 */ /* 0x000fe8000c10192c */
[----:B------:R-:W-:Y:S04]  /*1dad0*/  ST.E desc[UR44][R16.64+0x3f4], R15 ;  /* 0x0003f40f10007985 */ /* 0x000fe8000c10192c */
[----:B------:R-:W-:Y:S04]  /*1dae0*/  ST.E desc[UR44][R16.64+0x400], R19 ;  /* 0x0004001310007985 */ /* 0x000fe8000c10192c */
[----:B------:R-:W-:Y:S04]  /*1daf0*/  ST.E desc[UR44][R16.64+0x410], R21 ;  /* 0x0004101510007985 */ /* 0x000fe8000c10192c */
[----:B------:R-:W-:Y:S04]  /*1db00*/  ST.E desc[UR44][R16.64+0x414], R25 ;  /* 0x0004141910007985 */ /* 0x000fe8000c10192c */
[----:B------:R3:W-:Y:S04]  /*1db10*/  ST.E desc[UR44][R16.64+0x420], R3 ;  /* 0x0004200310007985 */ /* 0x0007e8000c10192c */
[----:B0-----:R-:W1:Y:S01]  /*1db20*/  LD.E R7, desc[UR44][R4.64] ;  /* 0x0000002c04077980 */ /* 0x001e62000c101900 */
[----:B------:R-:W-:Y:S01]  /*1db30*/  LOP3.LUT R6, R156, 0xc, RZ, 0xfc, !PT ;  /* 0x0000000c9c067812 */ /* 0x000fe200078efcff */
[----:B-1----:R-:W-:Y:S01]  /*1db40*/  FMUL.FTZ R9, R2, R7 ;  /* 0x0000000702097220 */ /* 0x002fe20000410000 */
[----:B------:R-:W-:-:S04]  /*1db50*/  IMAD.MOV.U32 R7, RZ, RZ, R23 ;  /* 0x000000ffff077224 */ /* 0x000fc800078e0017 */
[----:B------:R0:W-:Y:S04]  /*1db60*/  ST.E desc[UR44][R4.64], R9 ;  /* 0x0000000904007985 */ /* 0x0001e8000c10192c */
[----:B--2---:R-:W2:Y:S02]  /*1db70*/  LD.E R11, desc[UR44][R6.64] ;  /* 0x0000002c060b7980 */ /* 0x004ea4000c101900 */
[----:B--2---:R-:W-:-:S05]  /*1db80*/  FMUL.FTZ R11, R2, R11 ;  /* 0x0000000b020b7220 */ /* 0x004fca0000410000 */
[----:B------:R1:W-:Y:S04]  /*1db90*/  ST.E desc[UR44][R6.64], R11 ;  /* 0x0000000b06007985 */ /* 0x0003e8000c10192c */
[----:B------:R-:W2:Y:S04]  /*1dba0*/  LD.E R133, desc[UR44][R16.64+0x42c] ;  /* 0x00042c2c10857980 */ /* 0x000ea8000c101900 */
[----:B---3--:R-:W3:Y:S04]  /*1dbb0*/  LD.E R3, desc[UR44][R16.64+0x248] ;  /* 0x0002482c10037980 */ /* 0x008ee8000c101900 */
[----:B------:R-:W4:Y:S04]  /*1dbc0*/  LD.E R13, desc[UR44][R16.64+0x24c] ;  /* 0x00024c2c100d7980 */ /* 0x000f28000c101900 */
[----:B------:R-:W5:Y:S04]  /*1dbd0*/  LD.E R15, desc[UR44][R16.64+0x258] ;  /* 0x0002582c100f7980 */ /* 0x000f68000c101900 */
[----:B------:R-:W5:Y:S04]  /*1dbe0*/  LD.E R19, desc[UR44][R16.64+0x25c] ;  /* 0x00025c2c10137980 */ /* 0x000f68000c101900 */
[----:B------:R-:W5:Y:S04]  /*1dbf0*/  LD.E R21, desc[UR44][R16.64+0x268] ;  /* 0x0002682c10157980 */ /* 0x000f68000c101900 */
[----:B------:R-:W5:Y:S04]  /*1dc00*/  LD.E R25, desc[UR44][R16.64+0x26c] ;  /* 0x00026c2c10197980 */ /* 0x000f68000c101900 */
[----:B0-----:R-:W5:Y:S04]  /*1dc10*/  LD.E R9, desc[UR44][R16.64+0x278] ;  /* 0x0002782c10097980 */ /* 0x001f68000c101900 */
        /* <DEDUP_REMOVED lines=56> */
[C---:B---3--:R-:W-:Y:S01]  /*1dfa0*/  FMUL.FTZ R3, R2.reuse, R3 ;  /* 0x0000000302037220 */ /* 0x048fe20000410000 */
[C---:B----4-:R-:W-:Y:S01]  /*1dfb0*/  FMUL.FTZ R13, R2.reuse, R13 ;  /* 0x0000000d020d7220 */ /* 0x050fe20000410000 */
        /* <DEDUP_REMOVED lines=59> */
[----:B------:R-:W-:Y:S04]  /*1e370*/  ST.E desc[UR44][R16.64+0x42c], R133 ;  /* 0x00042c8510007985 */ /* 0x000fe8000c10192c */
        /* <DEDUP_REMOVED lines=62> */
[----:B0-----:R-:W2:Y:S04]  /*1e760*/  LD.E R11, desc[UR44][R22.64] ;  /* 0x0000002c160b7980 */ /* 0x001ea8000c101900 */
[----:B------:R-:W3:Y:S04]  /*1e770*/  LD.E R9, desc[UR44][R16.64+0x1e8] ;  /* 0x0001e82c10097980 */ /* 0x000ee8000c101900 */
[----:B------:R-:W3:Y:S04]  /*1e780*/  LD.E.64 R2, desc[UR44][R16.64+0xa8] ;  /* 0x0000a82c10027980 */ /* 0x000ee8000c101b00 */
[----:B--2---:R0:W-:Y:S04]  /*1e790*/  ST.E desc[UR44][R22.64], R11 ;  /* 0x0000000b16007985 */ /* 0x0041e8000c10192c */
[----:B------:R-:W2:Y:S04]  /*1e7a0*/  LD.E R13, desc[UR44][R4.64] ;  /* 0x0000002c040d7980 */ /* 0x000ea8000c101900 */
[----:B--2---:R2:W-:Y:S04]  /*1e7b0*/  ST.E desc[UR44][R4.64], R13 ;  /* 0x0000000d04007985 */ /* 0x0045e8000c10192c */
[----:B------:R-:W4:Y:S04]  /*1e7c0*/  LD.E R15, desc[UR44][R6.64] ;  /* 0x0000002c060f7980 */ /* 0x000f28000c101900 */
[----:B----4-:R4:W-:Y:S04]  /*1e7d0*/  ST.E desc[UR44][R6.64], R15 ;  /* 0x0000000f06007985 */ /* 0x0109e8000c10192c */
[----:B------:R-:W5:Y:S04]  /*1e7e0*/  LD.E R19, desc[UR44][R16.64+0x240] ;  /* 0x0002402c10137980 */ /* 0x000f68000c101900 */
[----:B------:R-:W3:Y:S04]  /*1e7f0*/  LD.E R21, desc[UR44][R16.64+0x244] ;  /* 0x0002442c10157980 */ /* 0x000ee8000c101900 */
[----:B------:R-:W3:Y:S04]  /*1e800*/  LD.E R25, desc[UR44][R16.64+0x248] ;  /* 0x0002482c10197980 */ /* 0x000ee8000c101900 */
[----:B------:R-:W3:Y:S04]  /*1e810*/  LD.E R27, desc[UR44][R16.64+0x24c] ;  /* 0x00024c2c101b7980 */ /* 0x000ee8000c101900 */
[----:B------:R-:W3:Y:S04]  /*1e820*/  LD.E R29, desc[UR44][R16.64+0x250] ;  /* 0x0002502c101d7980 */ /* 0x000ee8000c101900 */
[----:B-1----:R-:W3:Y:S04]  /*1e830*/  LD.E R31, desc[UR44][R16.64+0x254] ;  /* 0x0002542c101f7980 */ /* 0x002ee8000c101900 */
[----:B0-----:R-:W3:Y:S04]  /*1e840*/  LD.E R11, desc[UR44][R16.64+0x258] ;  /* 0x0002582c100b7980 */ /* 0x001ee8000c101900 */
[----:B------:R-:W3:Y:S04]  /*1e850*/  LD.E R33, desc[UR44][R16.64+0x25c] ;  /* 0x00025c2c10217980 */ /* 0x000ee8000c101900 */
[----:B--2---:R-:W2:Y:S04]  /*1e860*/  LD.E R13, desc[UR44][R16.64+0x260] ;  /* 0x0002602c100d7980 */ /* 0x004ea8000c101900 */
[----:B------:R-:W2:Y:S04]  /*1e870*/  LD.E R35, desc[UR44][R16.64+0x264] ;  /* 0x0002642c10237980 */ /* 0x000ea8000c101900 */
[----:B----4-:R-:W4:Y:S04]  /*1e880*/  LD.E R15, desc[UR44][R16.64+0x268] ;  /* 0x0002682c100f7980 */ /* 0x010f28000c101900 */
[----:B------:R-:W4:Y:S04]  /*1e890*/  LD.E R37, desc[UR44][R16.64+0x26c] ;  /* 0x00026c2c10257980 */ /* 0x000f28000c101900 */
        /* <DEDUP_REMOVED lines=112> */
[----:B-----5:R-:W-:Y:S04]  /*1efa0*/  ST.E desc[UR44][R16.64+0x240], R19 ;  /* 0x0002401310007985 */ /* 0x020fe8000c10192c */
[----:B---3--:R-:W-:Y:S04]  /*1efb0*/  ST.E desc[UR44][R16.64+0x244], R21 ;  /* 0x0002441510007985 */ /* 0x008fe8000c10192c */
[----:B------:R-:W-:Y:S04]  /*1efc0*/  ST.E desc[UR44][R16.64+0x248], R25 ;  /* 0x0002481910007985 */ /* 0x000fe8000c10192c */
[----:B------:R-:W-:Y:S04]  /*1efd0*/  ST.E desc[UR44][R16.64+0x24c], R27 ;  /* 0x00024c1b10007985 */ /* 0x000fe8000c10192c */
[----:B------:R-:W-:Y:S04]  /*1efe0*/  ST.E desc[UR44][R16.64+0x250], R29 ;  /* 0x0002501d10007985 */ /* 0x000fe8000c10192c */
[----:B------:R-:W-:Y:S04]  /*1eff0*/  ST.E desc[UR44][R16.64+0x254], R31 ;  /* 0x0002541f10007985 */ /* 0x000fe8000c10192c */
[----:B------:R-:W-:Y:S04]  /*1f000*/  ST.E desc[UR44][R16.64+0x258], R11 ;  /* 0x0002580b10007985 */ /* 0x000fe8000c10192c */
[----:B------:R-:W-:Y:S04]  /*1f010*/  ST.E desc[UR44][R16.64+0x25c], R33 ;  /* 0x00025c2110007985 */ /* 0x000fe8000c10192c */
[----:B--2---:R-:W-:Y:S04]  /*1f020*/  ST.E desc[UR44][R16.64+0x260], R13 ;  /* 0x0002600d10007985 */ /* 0x004fe8000c10192c */
[----:B------:R-:W-:Y:S04]  /*1f030*/  ST.E desc[UR44][R16.64+0x264], R35 ;  /* 0x0002642310007985 */ /* 0x000fe8000c10192c */
[----:B----4-:R-:W-:Y:S04]  /*1f040*/  ST.E desc[UR44][R16.64+0x268], R15 ;  /* 0x0002680f10007985 */ /* 0x010fe8000c10192c */
        /* <DEDUP_REMOVED lines=97> */
[----:B------:R-:W-:Y:S04]  /*1f660*/  ST.E desc[UR44][R16.64+0x3f0], R26 ;  /* 0x0003f01a10007985 */ /* 0x000fe8000c10192c */
[----:B------:R1:W-:Y:S04]  /*1f670*/  ST.E desc[UR44][R16.64+0x3f4], R28 ;  /* 0x0003f41c10007985 */ /* 0x0003e8000c10192c */
        /* <DEDUP_REMOVED lines=14> */
[----:B0-----:R-:W5:Y:S04]  /*1f760*/  LD.E R24, desc[UR44][R16.64+0x230] ;  /* 0x0002302c10187980 */ /* 0x001f68000c101900 */
[----:B-1----:R-:W5:Y:S04]  /*1f770*/  LD.E R28, desc[UR44][R16.64+0x240] ;  /* 0x0002402c101c7980 */ /* 0x002f68000c101900 */
[----:B------:R-:W5:Y:S04]  /*1f780*/  LD.E R29, desc[UR44][R16.64+0x244] ;  /* 0x0002442c101d7980 */ /* 0x000f68000c101900 */
[----:B--2---:R-:W2:Y:S04]  /*1f790*/  LD.E R30, desc[UR44][R16.64+0x248] ;  /* 0x0002482c101e7980 */ /* 0x004ea8000c101900 */
[----:B------:R-:W2:Y:S04]  /*1f7a0*/  LD.E R31, desc[UR44][R16.64+0x24c] ;  /* 0x00024c2c101f7980 */ /* 0x000ea8000c101900 */
[----:B---3--:R-:W2:Y:S04]  /*1f7b0*/  LD.E R32, desc[UR44][R16.64+0x250] ;  /* 0x0002502c10207980 */ /* 0x008ea8000c101900 */
[----:B------:R-:W2:Y:S04]  /*1f7c0*/  LD.E R33, desc[UR44][R16.64+0x254] ;  /* 0x0002542c10217980 */ /* 0x000ea8000c101900 */
[----:B----4-:R-:W2:Y:S04]  /*1f7d0*/  LD.E R34, desc[UR44][R16.64+0x258] ;  /* 0x0002582c10227980 */ /* 0x010ea8000c101900 */
[----:B------:R-:W2:Y:S04]  /*1f7e0*/  LD.E R35, desc[UR44][R16.64+0x25c] ;  /* 0x00025c2c10237980 */ /* 0x000ea8000c101900 */
[----:B-----5:R-:W2:Y:S04]  /*1f7f0*/  LD.E R36, desc[UR44][R16.64+0x260] ;  /* 0x0002602c10247980 */ /* 0x020ea8000c101900 */
[----:B------:R-:W2:Y:S04]  /*1f800*/  LD.E R37, desc[UR44][R16.64+0x264] ;  /* 0x0002642c10257980 */ /* 0x000ea8000c101900 */
        /* <DEDUP_REMOVED lines=116> */
[----:B------:R-:W2:Y:S01]  /*1ff50*/  LD.E R151, desc[UR44][R16.64+0x42c] ;  /* 0x00042c2c10977980 */ /* 0x000ea2000c101900 */
[----:B------:R-:W-:Y:S01]  /*1ff60*/  IMAD R2, R9, 0x1000, R2 ;  /* 0x0000100009027824 */ /* 0x000fe200078e0202 */
[----:B------:R-:W-:-:S04]  /*1ff70*/  R2UR UR7, R3 ;  /* 0x00000000030772ca */ /* 0x000fc800000e0000 */
[C---:B------:R-:W-:Y:S01]  /*1ff80*/  R2UR UR6, R2.reuse ;  /* 0x00000000020672ca */ /* 0x040fe200000e0000 */
[----:B------:R-:W-:Y:S02]  /*1ff90*/  VIADD R8, R2, 0x80 ;  /* 0x0000008002087836 */ /* 0x000fe40000000000 */
[----:B------:R-:W-:Y:S01]  /*1ffa0*/  IMAD.MOV.U32 R9, RZ, RZ, R3 ;  /* 0x000000ffff097224 */ /* 0x000fe200078e0003 */
[----:B--2---:R-:W-:-:S09]  /*1ffb0*/  WARPGROUP.ARRIVE ;  /* 0x00000000000079c5 */ /* 0x004fd20000000000 */
[----:B------:R-:W-:Y:S01]  /*1ffc0*/  HGMMA.64x256x16.F32 R24, R176, gdesc[UR4].tnspB, R24, gsb0 ;  /* 0x43e00004b0187df0 */ /* 0x000fe20008000818 */
[----:B------:R-:W-:Y:S02]  /*1ffd0*/  R2UR UR6, R8 ;  /* 0x00000000080672ca */ /* 0x000fe400000e0000 */
[----:B------:R-:W-:Y:S01]  /*1ffe0*/  R2UR UR7, R9 ;  /* 0x00000000090772ca */ /* 0x000fe200000e0000 */
[----:B------:R-:W-:Y:S02]  /*1fff0*/  VIADD R8, R2, 0x100 ;  /* 0x0000010002087836 */ /* 0x000fe40000000000 */
[----:B------:R-:W-:Y:S01]  /*20000*/  IMAD.MOV.U32 R9, RZ, RZ, R3 ;  /* 0x000000ffff097224 */ /* 0x000fe200078e0003 */
[----:B------:R-:W-:Y:S02]  /*20010*/  WARPGROUP.DEPBAR.LE gsb0, 0x0 ;  /* 0x00008000000079c5 */ /* 0x000fe40000010000 */
        /* <DEDUP_REMOVED lines=127> */
[----:B------:R0:W-:Y:S02]  /*20810*/  ST.E desc[UR44][R16.64+0x42c], R151 ;  /* 0x00042c9710007985 */ /* 0x0001e4000c10192c */
[----:B0-----:R-:W-:-:S06]  /*20820*/  WARPGROUP.ARRIVE ;  /* 0x00000000000079c5 */ /* 0x001fcc0000000000 */
[----:B------:R-:W-:Y:S01]  /*20830*/  HGMMA.64x256x16.F32 R24, R172, gdesc[UR4].tnspB, R24, gsb0 ;  /* 0x43e00004ac187df0 */ /* 0x000fe20008000818 */
[----:B------:R-:W-:Y:S02]  /*20840*/  R2UR UR6, R8 ;  /* 0x00000000080672ca */ /* 0x000fe400000e0000 */
[----:B------:R-:W-:Y:S01]  /*20850*/  R2UR UR7, R9 ;  /* 0x00000000090772ca */ /* 0x000fe200000e0000 */
[----:B------:R-:W-:Y:S01]  /*20860*/  VIADD R2, R2, 0x180 ;  /* 0x0000018002027836 */ /* 0x000fe20000000000 */
        /* <DEDUP_REMOVED lines=263> */
[----:B------:R-:W-:Y:S03]  /*218e0*/  HGMMA.64x256x16.F32 R24, R164, gdesc[UR4].tnspB, R24, gsb0 ;  /* 0x43e00004a4187df0 */ /* 0x000fe60008000818 */
[----:B------:R-:W-:Y:S02]  /*218f0*/  WARPGROUP.DEPBAR.LE gsb0, 0x0 ;  /* 0x00008000000079c5 */ /* 0x000fe40000010000 */
[----:B------:R-:W-:Y:S04]  /*21900*/  ST.E desc[UR44][R16.64+0x230], R24 ;  /* 0x0002301810007985 */ /* 0x000fe8000c10192c */
[----:B------:R0:W-:Y:S04]  /*21910*/  ST.E desc[UR44][R22.64], R25 ;  /* 0x0000001916007985 */ /* 0x0001e8000c10192c */
[----:B------:R-:W-:Y:S04]  /*21920*/  ST.E desc[UR44][R4.64], R26 ;  /* 0x0000001a04007985 */ /* 0x000fe8000c10192c */
[----:B------:R-:W-:Y:S04]  /*21930*/  ST.E desc[UR44][R6.64], R27 ;  /* 0x0000001b06007985 */ /* 0x000fe8000c10192c */
[----:B------:R-:W2:Y:S04]  /*21940*/  LD.E R3, desc[UR44][R16.64+0x230] ;  /* 0x0002302c10037980 */ /* 0x000ea8000c101900 */
        /* <DEDUP_REMOVED lines=124> */
[----:B--2---:R1:W-:Y:S04]  /*22110*/  ST.E desc[UR44][R16.64+0x230], R3 ;  /* 0x0002300310007985 */ /* 0x0043e8000c10192c */
[----:B------:R-:W2:Y:S04]  /*22120*/  LD.E R9, desc[UR44][R22.64] ;  /* 0x0000002c16097980 */ /* 0x000ea8000c101900 */
[----:B--2---:R2:W-:Y:S04]  /*22130*/  ST.E desc[UR44][R22.64], R9 ;  /* 0x0000000916007985 */ /* 0x0045e8000c10192c */
[----:B------:R-:W3:Y:S04]  /*22140*/  LD.E R11, desc[UR44][R4.64] ;  /* 0x0000002c040b7980 */ /* 0x000ee8000c101900 */
[----:B---3--:R3:W-:Y:S04]  /*22150*/  ST.E desc[UR44][R4.64], R11 ;  /* 0x0000000b04007985 */ /* 0x0087e8000c10192c */
[----:B------:R-:W4:Y:S04]  /*22160*/  LD.E R13, desc[UR44][R6.64] ;  /* 0x0000002c060d7980 */ /* 0x000f28000c101900 */
[----:B----4-:R4:W-:Y:S04]  /*22170*/  ST.E desc[UR44][R6.64], R13 ;  /* 0x0000000d06007985 */ /* 0x0109e8000c10192c */
[----:B------:R-:W5:Y:S04]  /*22180*/  LD.E R15, desc[UR44][R16.64+0x240] ;  /* 0x0002402c100f7980 */ /* 0x000f68000c101900 */
[----:B------:R-:W5:Y:S04]  /*22190*/  LD.E R19, desc[UR44][R16.64+0x244] ;  /* 0x0002442c10137980 */ /* 0x000f68000c101900 */
[----:B------:R-:W5:Y:S04]  /*221a0*/  LD.E R21, desc[UR44][R16.64+0x248] ;  /* 0x0002482c10157980 */ /* 0x000f68000c101900 */
[----:B0-----:R-:W5:Y:S04]  /*221b0*/  LD.E R25, desc[UR44][R16.64+0x24c] ;  /* 0x00024c2c10197980 */ /* 0x001f68000c101900 */
[----:B-1----:R-:W5:Y:S04]  /*221c0*/  LD.E R3, desc[UR44][R16.64+0x250] ;  /* 0x0002502c10037980 */ /* 0x002f68000c101900 */
[----:B------:R-:W5:Y:S04]  /*221d0*/  LD.E R27, desc[UR44][R16.64+0x254] ;  /* 0x0002542c101b7980 */ /* 0x000f68000c101900 */
[----:B--2---:R-:W2:Y:S04]  /*221e0*/  LD.E R9, desc[UR44][R16.64+0x258] ;  /* 0x0002582c10097980 */ /* 0x004ea8000c101900 */
[----:B------:R-:W2:Y:S04]  /*221f0*/  LD.E R29, desc[UR44][R16.64+0x25c] ;  /* 0x00025c2c101d7980 */ /* 0x000ea8000c101900 */
[----:B---3--:R-:W3:Y:S04]  /*22200*/  LD.E R5, desc[UR44][R16.64+0x260] ;  /* 0x0002602c10057980 */ /* 0x008ee8000c101900 */
[----:B------:R-:W3:Y:S04]  /*22210*/  LD.E R11, desc[UR44][R16.64+0x264] ;  /* 0x0002642c100b7980 */ /* 0x000ee8000c101900 */
        /* <DEDUP_REMOVED lines=114> */
[----:B-----5:R0:W-:Y:S04]  /*22940*/  ST.E desc[UR44][R16.64+0x240], R15 ;  /* 0x0002400f10007985 */ /* 0x0201e8000c10192c */
[----:B------:R0:W-:Y:S04]  /*22950*/  ST.E desc[UR44][R16.64+0x244], R19 ;  /* 0x0002441310007985 */ /* 0x0001e8000c10192c */
[----:B------:R0:W-:Y:S04]  /*22960*/  ST.E desc[UR44][R16.64+0x248], R21 ;  /* 0x0002481510007985 */ /* 0x0001e8000c10192c */
[----:B------:R0:W-:Y:S04]  /*22970*/  ST.E desc[UR44][R16.64+0x24c], R25 ;  /* 0x00024c1910007985 */ /* 0x0001e8000c10192c */
[----:B------:R0:W-:Y:S04]  /*22980*/  ST.E desc[UR44][R16.64+0x250], R3 ;  /* 0x0002500310007985 */ /* 0x0001e8000c10192c */
[----:B------:R0:W-:Y:S04]  /*22990*/  ST.E desc[UR44][R16.64+0x254], R27 ;  /* 0x0002541b10007985 */ /* 0x0001e8000c10192c */
[----:B--2---:R0:W-:Y:S04]  /*229a0*/  ST.E desc[UR44][R16.64+0x258], R9 ;  /* 0x0002580910007985 */ /* 0x0041e8000c10192c */
[----:B------:R0:W-:Y:S04]  /*229b0*/  ST.E desc[UR44][R16.64+0x25c], R29 ;  /* 0x00025c1d10007985 */ /* 0x0001e8000c10192c */
[----:B---3--:R0:W-:Y:S04]  /*229c0*/  ST.E desc[UR44][R16.64+0x260], R5 ;  /* 0x0002600510007985 */ /* 0x0081e8000c10192c */
[----:B------:R0:W-:Y:S04]  /*229d0*/  ST.E desc[UR44][R16.64+0x264], R11 ;  /* 0x0002640b10007985 */ /* 0x0001e8000c10192c */
[----:B----4-:R0:W-:Y:S04]  /*229e0*/  ST.E desc[UR44][R16.64+0x268], R7 ;  /* 0x0002680710007985 */ /* 0x0101e8000c10192c */
        /* <DEDUP_REMOVED lines=112> */
[----:B------:R0:W-:Y:S01]  /*230f0*/  ST.E desc[UR44][R16.64+0x42c], R26 ;  /* 0x00042c1a10007985 */ /* 0x0001e2000c10192c */
[----:B------:R-:W-:Y:S01]  /*23100*/  @!PT LDS RZ, [RZ] ;  /* 0x00000000fffff984 */ /* 0x000fe20000000800 */
[----:B------:R-:W-:Y:S01]  /*23110*/  @!PT LDS RZ, [RZ] ;  /* 0x00000000fffff984 */ /* 0x000fe20000000800 */
[----:B------:R-:W-:Y:S01]  /*23120*/  @!PT LDS RZ, [RZ] ;  /* 0x00000000fffff984 */ /* 0x000fe20000000800 */
[----:B------:R-:W-:Y:S01]  /*23130*/  @!PT LDS RZ, [RZ] ;  /* 0x00000000fffff984 */ /* 0x000fe20000000800 */
[----:B------:R1:W-:Y:S06]  /*23140*/  MEMBAR.ALL.CTA ;  /* 0x0000000000007992 */ /* 0x0003ec0000008000 */
[----:B-1----:R-:W1:Y:S01]  /*23150*/  FENCE.VIEW.ASYNC.S ;  /* 0x00000000000073c6 */ /* 0x002e620000000000 */
[----:B------:R-:W-:Y:S01]  /*23160*/  BSSY B0, `(.L_x_5107) ;  /* 0x000000a000007945 */ /* 0x000fe20003800000 */
[----:B-1----:R-:W-:Y:S01]  /*23170*/  NOP ;  /* 0x0000000000007918 */ /* 0x002fe20000000000 */
[----:B------:R-:W-:Y:S06]  /*23180*/  BAR.ARV 0xe, 0x100 ;  /* 0x0384000000007b1d */ /* 0x000fec0000002000 */
[----:B------:R-:W-:Y:S05]  /*23190*/  @P0 BRA `(.L_x_5108) ;  /* 0x0000000000180947 */ /* 0x000fea0003800000 */
[----:B0-----:R-:W2:Y:S04]  /*231a0*/  LD.E.64 R2, desc[UR44][R16.64+0x68] ;  /* 0x0000682c10027980 */ /* 0x001ea8000c101b00 */
[----:B------:R-:W3:Y:S01]  /*231b0*/  LD.E R4, desc[UR44][R16.64+0x1e8] ;  /* 0x0001e82c10047980 */ /* 0x000ee2000c101900 */
[----:B--2---:R-:W-:-:S05]  /*231c0*/  MOV R3, R2 ;  /* 0x0000000200037202 */ /* 0x004fca0000000f00 */
[----:B---3--:R-:W-:-:S05]  /*231d0*/  IMAD R4, R4, 0x8, R3 ;  /* 0x0000000804047824 */ /* 0x008fca00078e0203 */
[----:B------:R-:W-:-:S04]  /*231e0*/  PRMT R4, RZ, 0x654, R4 ;  /* 0x00000654ff047816 */ /* 0x000fc80000000004 */
[----:B------:R1:W-:Y:S03]  /*231f0*/  SYNCS.ARRIVE.TRANS64.RED.A1T0 RZ, [R4+URZ], RZ ;  /* 0x000000ff04ff79a7 */ /* 0x0003e6000810043f */
.L_x_5108:
[----:B------:R-:W-:Y:S05]  /*23200*/  BSYNC B0 ;  /* 0x0000000000007941 */ /* 0x000fea0003800000 */
.L_x_5107:
[C---:B------:R-:W-:Y:S01]  /*23210*/  ISETP.GT.AND P1, PT, R0.reuse, R157, PT ;  /* 0x0000009d0000720c */ /* 0x040fe20003f24270 */
[----:B------:R-:W-:-:S12]  /*23220*/  VIADD R0, R0, 0xffffffff ;  /* 0xffffffff00007836 */ /* 0x000fd80000000000 */
[----:B------:R-:W-:Y:S05]  /*23230*/  @P1 BRA `(.L_x_5109) ;  /* 0xffffff5400e41947 */ /* 0x000fea000383ffff */
.L_x_5080:
[----:B------:R-:W-:Y:S05]  /*23240*/  WARPSYNC.ALL ;  /* 0x0000000000007948 */ /* 0x000fea0003800000 */
[----:B01----:R-:W2:Y:S04]  /*23250*/  LDL R5, [R1+0x210] ;  /* 0x0002100001057983 */ /* 0x003ea80000100800 */
[----:B------:R-:W3:Y:S04]  /*23260*/  LDL R6, [R1+0x214] ;  /* 0x0002140001067983 */ /* 0x000ee80000100800 */
[----:B------:R-:W4:Y:S01]  /*23270*/  LDL.64 R14, [R1+0xd8] ;  /* 0x0000d800010e7983 */ /* 0x000f220000100a00 */
[----:B------:R-:W-:Y:S01]  /*23280*/  IMAD.MOV.U32 R8, RZ, RZ, -0x800000 ;  /* 0xff800000ff087424 */ /* 0x000fe200078e00ff */
[----:B------:R-:W-:Y:S08]  /*23290*/  BAR.ARV 0x8, 0x100 ;  /* 0x0204000000007b1d */ /* 0x000ff00000002000 */
[----:B------:R-:W-:Y:S06]  /*232a0*/  BAR.SYNC.DEFER_BLOCKING 0xf, 0x100 ;  /* 0x03c4000000007b1d */ /* 0x000fec0000010000 */
[----:B--2---:R-:W0:Y:S02]  /*232b0*/  SHFL.BFLY PT, R0, R5, 0x2, 0x1f ;  /* 0x0c401f0005007f89 */ /* 0x004e2400000e0000 */
[----:B0-----:R-:W-:-:S05]  /*232c0*/  FADD.FTZ R0, R5, R0 ;  /* 0x0000000005007221 */ /* 0x001fca0000010000 */
[----:B------:R-:W0:Y:S02]  /*232d0*/  SHFL.BFLY PT, R3, R0, 0x1, 0x1f ;  /* 0x0c201f0000037f89 */ /* 0x000e2400000e0000 */
[----:B0-----:R-:W-:-:S05]  /*232e0*/  FADD.FTZ R2, R0, R3 ;  /* 0x0000000300027221 */ /* 0x001fca0000010000 */
[----:B------:R-:W-:Y:S04]  /*232f0*/  STL [R1+0x210], R2 ;  /* 0x0002100201007387 */ /* 0x000fe80000100800 */
[----:B------:R-:W2:Y:S04]  /*23300*/  LDL R13, [R1+0x210] ;  /* 0x00021000010d7983 */ /* 0x000ea80000100800 */
[----:B---3--:R-:W0:Y:S02]  /*23310*/  SHFL.BFLY PT, R3, R6, 0x2, 0x1f ;  /* 0x0c401f0006037f89 */ /* 0x008e2400000e0000 */
[----:B0-----:R-:W-:-:S05]  /*23320*/  FADD.FTZ R3, R3, R6 ;  /* 0x0000000603037221 */ /* 0x001fca0000010000 */
[----:B------:R-:W0:Y:S02]  /*23330*/  SHFL.BFLY PT, R4, R3, 0x1, 0x1f ;  /* 0x0c201f0003047f89 */ /* 0x000e2400000e0000 */
[----:B0-----:R-:W-:-:S05]  /*23340*/  FADD.FTZ R4, R3, R4 ;  /* 0x0000000403047221 */ /* 0x001fca0000010000 */
[----:B------:R-:W-:-:S13]  /*23350*/  FSETP.NE.FTZ.AND P2, PT, R4, RZ, PT ;  /* 0x000000ff0400720b */ /* 0x000fda0003f55000 */
[----:B------:R-:W3:Y:S04]  /*23360*/  @P2 LDL R7, [R1+0x220] ;  /* 0x0002200001072983 */ /* 0x000ee80000100800 */
[----:B------:R-:W5:Y:S01]  /*23370*/  @P2 LDL R10, [R1+0x204] ;  /* 0x00020400010a2983 */ /* 0x000f620000100800 */
[----:B--2---:R-:W-:-:S13]  /*23380*/  FSETP.NE.FTZ.AND P1, PT, R13, RZ, PT ;  /* 0x000000ff0d00720b */ /* 0x004fda0003f35000 */
[----:B------:R-:W2:Y:S04]  /*23390*/  @P1 LDL R5, [R1+0x220] ;  /* 0x0002200001051983 */ /* 0x000ea80000100800 */
[----:B------:R-:W4:Y:S01]  /*233a0*/  @P1 LDL R2, [R1+0x200] ;  /* 0x0002000001021983 */ /* 0x000f220000100800 */
[----:B------:R-:W0:Y:S08]  /*233b0*/  @P2 MUFU.LG2 R9, R4 ;  /* 0x0000000400092308 */ /* 0x000e300000000c00 */
[----:B------:R-:W1:Y:S01]  /*233c0*/  @P1 MUFU.LG2 R6, R13 ;  /* 0x0000000d00061308 */ /* 0x000e620000000c00 */
[----:B------:R-:W-:-:S02]  /*233d0*/  IMAD.MOV.U32 R0, RZ, RZ, -0x800000 ;  /* 0xff800000ff007424 */ /* 0x000fc400078e00ff */
[----:B0-----:R-:W-:Y:S01]  /*233e0*/  @P2 FMUL.FTZ R12, R9, 0.69314718246459960938 ;  /* 0x3f317218090c2820 */ /* 0x001fe20000410000 */
[----:B-1----:R-:W-:Y:S01]  /*233f0*/  @P1 FMUL.FTZ R6, R6, 0.69314718246459960938 ;  /* 0x3f31721806061820 */ /* 0x002fe20000410000 */
[----:B------:R-:W-:Y:S01]  /*23400*/  STL [R1+0x214], R4 ;  /* 0x0002140401007387 */ /* 0x000fe20000100800 */
[----:B---3--:R-:W-:-:S04]  /*23410*/  @P2 FMUL.FTZ R7, R7, 0.69314718246459960938 ;  /* 0x3f31721807072820 */ /* 0x008fc80000410000 */
[----:B-----5:R-:W-:-:S05]  /*23420*/  @P2 FFMA.FTZ R8, R7, R10, R12 ;  /* 0x0000000a07082223 */ /* 0x020fca000001000c */
[----:B------:R0:W-:Y:S01]  /*23430*/  STL [R1+0x214], R8 ;  /* 0x0002140801007387 */ /* 0x0001e20000100800 */
[----:B--2---:R-:W-:-:S04]  /*23440*/  @P1 FMUL.FTZ R5, R5, 0.69314718246459960938 ;  /* 0x3f31721805051820 */ /* 0x004fc80000410000 */
[----:B----4-:R-:W-:-:S05]  /*23450*/  @P1 FFMA.FTZ R0, R5, R2, R6 ;  /* 0x0000000205001223 */ /* 0x010fca0000010006 */
[----:B------:R1:W-:Y:S04]  /*23460*/  STL [R1+0x210], R0 ;  /* 0x0002100001007387 */ /* 0x0003e80000100800 */
[----:B------:R-:W2:Y:S02]  /*23470*/  LD.E R2, desc[UR44][R14.64+0x4] ;  /* 0x0000042c0e027980 */ /* 0x000ea4000c101900 */
[----:B--2---:R-:W-:Y:S02]  /*23480*/  ISETP.NE.AND P0, PT, R2, RZ, PT ;  /* 0x000000ff0200720c */ /* 0x004fe40003f05270 */
[----:B------:R-:W2:Y:S11]  /*23490*/  LDL R2, [R1+0x1e8] ;  /* 0x0001e80001027983 */ /* 0x000eb60000100800 */
[----:B------:R-:W3:Y:S04]  /*234a0*/  @!P0 LDL.64 R6, [R1+0xe0] ;  /* 0x0000e00001068983 */ /* 0x000ee80000100a00 */
[----:B------:R-:W2:Y:S01]  /*234b0*/  @!P0 LD.E R3, desc[UR44][R14.64] ;  /* 0x0000002c0e038980 */ /* 0x000ea2000c101900 */
[----:B------:R-:W-:-:S06]  /*234c0*/  IMAD.MOV.U32 R42, RZ, RZ, RZ ;  /* 0x000000ffff2a7224 */ /* 0x000fcc00078e00ff */
[----:B------:R-:W4:Y:S01]  /*234d0*/  @P1 MUFU.RCP R42, R13 ;  /* 0x0000000d002a1308 */ /* 0x000f220000001000 */
[----:B---3--:R-:W0:Y:S01]  /*234e0*/  @!P0 LD.E.64 R6, desc[UR44][R6.64] ;  /* 0x0000002c06068980 */ /* 0x008e22000c101b00 */
[----:B--2---:R-:W-:-:S04]  /*234f0*/  @!P0 IMAD R3, R2, 0x40, R3 ;  /* 0x0000004002038824 */ /* 0x004fc800078e0203 */
[----:B0-----:R-:W-:-:S05]  /*23500*/  @!P0 IMAD.WIDE R8, R3, 0x4, R6 ;  /* 0x0000000403088825 */ /* 0x001fca00078e0206 */
[----:B----4-:R0:W-:Y:S04]  /*23510*/  @!P0 ST.E desc[UR44][R8.64], R42 ;  /* 0x0000002a08008985 */ /* 0x0101e8000c10192c */
[----:B------:R-:W1:Y:S04]  /*23520*/  @!P0 LDL.64 R14, [R1+0xd8] ;  /* 0x0000d800010e8983 */ /* 0x000e680000100a00 */
[----:B-1----:R-:W2:Y:S02]  /*23530*/  @!P0 LD.E R0, desc[UR44][R14.64+0x4] ;  /* 0x0000042c0e008980 */ /* 0x002ea4000c101900 */
[----:B--2---:R-:W-:-:S13]  /*23540*/  @!P0 ISETP.NE.AND P0, PT, R0, RZ, PT ;  /* 0x000000ff0000820c */ /* 0x004fda0003f05270 */
[----:B------:R-:W2:Y:S04]  /*23550*/  @!P0 LDL.64 R10, [R1+0xe0] ;  /* 0x0000e000010a8983 */ /* 0x000ea80000100a00 */
[----:B------:R-:W3:Y:S01]  /*23560*/  @!P0 LD.E R3, desc[UR44][R14.64] ;  /* 0x0000002c0e038980 */ /* 0x000ee2000c101900 */
[----:B------:R-:W-:-:S06]  /*23570*/  IMAD.MOV.U32 R0, RZ, RZ, RZ ;  /* 0x000000ffff007224 */ /* 0x000fcc00078e00ff */
[----:B------:R-:W1:Y:S01]  /*23580*/  @P2 MUFU.RCP R0, R4 ;  /* 0x0000000400002308 */ /* 0x000e620000001000 */
[----:B--2---:R-:W2:Y:S01]  /*23590*/  @!P0 LD.E.64 R10, desc[UR44][R10.64] ;  /* 0x0000002c0a0a8980 */ /* 0x004ea2000c101b00 */
[----:B---3--:R-:W-:-:S04]  /*235a0*/  @!P0 IMAD R3, R2, 0x40, R3 ;  /* 0x0000004002038824 */ /* 0x008fc800078e0203 */
[----:B------:R-:W-:-:S04]  /*235b0*/  @!P0 VIADD R3, R3, 0x8 ;  /* 0x0000000803038836 */ /* 0x000fc80000000000 */
[----:B--2---:R-:W-:-:S05]  /*235c0*/  @!P0 IMAD.WIDE R2, R3, 0x4, R10 ;  /* 0x0000000403028825 */ /* 0x004fca00078e020a */
[----:B-1----:R1:W-:Y:S04]  /*235d0*/  @!P0 ST.E desc[UR44][R2.64], R0 ;  /* 0x0000000002008985 */ /* 0x0023e8000c10192c */
[----:B------:R-:W2:Y:S04]  /*235e0*/  LDL R34, [R1+0x1e8] ;  /* 0x0001e80001227983 */ /* 0x000ea80000100800 */
[----:B------:R-:W3:Y:S04]  /*235f0*/  LDL.64 R12, [R1+0x388] ;  /* 0x00038800010c7983 */ /* 0x000ee80000100a00 */
        /* <DEDUP_REMOVED lines=26> */
[----:B0-----:R-:W5:Y:S04]  /*237a0*/  LDL.64 R8, [R1+0x3d8] ;  /* 0x0003d80001087983 */ /* 0x001f680000100a00 */
[----:B------:R-:W5:Y:S04]  /*237b0*/  LDL.64 R4, [R1+0x3e8] ;  /* 0x0003e80001047983 */ /* 0x000f680000100a00 */
[----:B------:R-:W5:Y:S04]  /*237c0*/  LDL.64 R10, [R1+0x3f8] ;  /* 0x0003f800010a7983 */ /* 0x000f680000100a00 */
[----:B-1----:R-:W5:Y:S04]  /*237d0*/  LDL.64 R2, [R1+0x408] ;  /* 0x0004080001027983 */ /* 0x002f680000100a00 */
        /* <DEDUP_REMOVED lines=33> */
[----:B------:R-:W5:Y:S04]  /*239f0*/  LDL R35, [R1+0x1f0] ;  /* 0x0001f00001237983 */ /* 0x000f680000100800 */
[----:B------:R-:W5:Y:S01]  /*23a00*/  LDL R32, [R1+0x1f4] ;  /* 0x0001f40001207983 */ /* 0x000f620000100800 */
[----:B--2---:R-:W-:-:S05]  /*23a10*/  VIADD R34, R34, 0x1 ;  /* 0x0000000122227836 */ /* 0x004fca0000000000 */
[----:B------:R-:W-:-:S13]  /*23a20*/  ISETP.NE.AND P0, PT, R34, 0x2, PT ;  /* 0x000000022200780c */ /* 0x000fda0003f05270 */
[----:B------:R-:W2:Y:S01]  /*23a30*/  @!P0 LDL R33, [R1+0x1ec] ;  /* 0x0001ec0001218983 */ /* 0x000ea20000100800 */
[-C--:B---3--:R-:W-:Y:S01]  /*23a40*/  FMUL.FTZ R13, R13, R0.reuse ;  /* 0x000000000d0d7220 */ /* 0x088fe20000410000 */
[-C--:B------:R-:W-:Y:S01]  /*23a50*/  FMUL.FTZ R12, R12, R0.reuse ;  /* 0x000000000c0c7220 */ /* 0x080fe20000410000 */
[-C--:B----4-:R-:W-:Y:S01]  /*23a60*/  FMUL.FTZ R135, R135, R0.reuse ;  /* 0x0000000087877220 */ /* 0x090fe20000410000 */
[-C--:B------:R-:W-:Y:S01]  /*23a70*/  FMUL.FTZ R134, R134, R0.reuse ;  /* 0x0000000086867220 */ /* 0x080fe20000410000 */
        /* <DEDUP_REMOVED lines=12> */
[----:B------:R2:W-:Y:S01]  /*23b40*/  STL.64 [R1+0x388], R12 ;  /* 0x0003880c01007387 */ /* 0x0005e20000100a00 */
        /* <DEDUP_REMOVED lines=113> */
[----:B------:R-:W-:Y:S01]  /*24260*/  VIADD R32, R32, 0x1 ;  /* 0x0000000120207836 */ /* 0x000fe20000000000 */
[----:B------:R-:W-:Y:S04]  /*24270*/  STL [R1+0x1e8], R34 ;  /* 0x0001e82201007387 */ /* 0x000fe80000100800 */
        /* <DEDUP_REMOVED lines=11> */
[----:B------:R-:W-:Y:S01]  /*24330*/  STL.64 [R1+0x2c0], R62 ;  /* 0x0002c03e01007387 */ /* 0x000fe20000100a00 */
[----:B--2---:R-:W-:-:S03]  /*24340*/  @!P0 LOP3.LUT R12, R33, 0x1, RZ, 0x3c, !PT ;  /* 0x00000001210c8812 */ /* 0x004fc600078e3cff */
        /* <DEDUP_REMOVED lines=50> */
[----:B------:R-:W-:Y:S04]  /*24670*/  STL [R1+0x1f0], R0 ;  /* 0x0001f00001007387 */ /* 0x000fe80000100800 */
[----:B------:R-:W-:Y:S04]  /*24680*/  @!P0 STL [R1+0x1ec], R12 ;  /* 0x0001ec0c01008387 */ /* 0x000fe80000100800 */
[----:B------:R-:W-:Y:S04]  /*24690*/  STL [R1+0x1f4], R32 ;  /* 0x0001f42001007387 */ /* 0x000fe80000100800 */
[----:B------:R-:W-:Y:S04]  /*246a0*/  @!P0 STL [R1+0x1e8], RZ ;  /* 0x0001e8ff01008387 */ /* 0x000fe80000100800 */
[----:B------:R0:W-:Y:S02]  /*246b0*/  STL.64 [R1+0x408], R2 ;  /* 0x0004080201007387 */ /* 0x0001e40000100a00 */
[----:B0-----:R-:W-:Y:S01]  /*246c0*/  IMAD.MOV.U32 R3, RZ, RZ, 0x1 ;  /* 0x00000001ff037424 */ /* 0x001fe200078e00ff */
[----:B------:R-:W-:Y:S06]  /*246d0*/  BAR.ARV 0xe, 0x100 ;  /* 0x0384000000007b1d */ /* 0x000fec0000002000 */
.L_x_4999:
[----:B0-----:R-:W-:-:S04]  /*246e0*/  PRMT R0, R3, 0x9910, RZ ;  /* 0x0000991003007816 */ /* 0x001fc800000000ff */
[----:B------:R-:W-:-:S13]  /*246f0*/  ISETP.NE.AND P0, PT, R0, RZ, PT ;  /* 0x000000ff0000720c */ /* 0x000fda0003f05270 */
[----:B------:R-:W-:Y:S05]  /*24700*/  @!P0 BRA `(.L_x_5110) ;  /* 0x0000002400e08947 */ /* 0x000fea0003800000 */
[----:B------:R-:W0:Y:S01]  /*24710*/  S2R R0, SR_TID.X ;  /* 0x0000000000007919 */ /* 0x000e220000002100 */
[----:B------:R-:W1:Y:S01]  /*24720*/  S2UR UR5, SR_CgaCtaId ;  /* 0x00000000000579c3 */ /* 0x000e620000008800 */
[----:B------:R-:W-:Y:S01]  /*24730*/  UMOV UR4, 0x400 ;  /* 0x0000040000047882 */ /* 0x000fe20000000000 */
[----:B------:R-:W-:-:S06]  /*24740*/  SHF.R.S32.HI R14, RZ, 0x1f, R160 ;  /* 0x0000001fff0e7819 */ /* 0x000fcc00000114a0 */
[----:B------:R-:W-:Y:S01]  /*24750*/  BAR.SYNC.DEFER_BLOCKING 0x1, 0x100 ;  /* 0x0044000000007b1d */ /* 0x000fe20000010000 */
[----:B------:R-:W-:-:S07]  /*24760*/  SHF.R.S32.HI R16, RZ, 0x1f, R159 ;  /* 0x0000001fff107819 */ /* 0x000fce000001149f */
[----:B------:R-:W2:Y:S01]  /*24770*/  LDC R28, c[0x0][0xce8] ;  /* 0x00033a00ff1c7b82 */ /* 0x000ea20000000800 */
[----:B------:R-:W3:Y:S07]  /*24780*/  S2R R23, SR_CTAID.X ;  /* 0x0000000000177919 */ /* 0x000eee0000002500 */
[----:B------:R-:W4:Y:S01]  /*24790*/  LDC.64 R18, c[0x0][0xc40] ;  /* 0x00031000ff127b82 */ /* 0x000f220000000a00 */
[----:B-1----:R-:W-:-:S04]  /*247a0*/  ULEA UR4, UR5, UR4, 0x18 ;  /* 0x0000000405047291 */ /* 0x002fc8000f8ec03f */
[----:B------:R-:W-:Y:S01]  /*247b0*/  UIADD3 UR4, UR4, 0x38820, URZ ;  /* 0x0003882004047890 */ /* 0x000fe2000fffe03f */
[----:B0-----:R-:W-:-:S03]  /*247c0*/  VIADD R5, R0, 0xffffff80 ;  /* 0xffffff8000057836 */ /* 0x001fc60000000000 */
[----:B------:R-:W-:Y:S01]  /*247d0*/  UPRMT UR4, URZ, 0x654, UR4 ;  /* 0x000006543f047896 */ /* 0x000fe20008000004 */
[----:B--2---:R-:W-:Y:S02]  /*247e0*/  ISETP.NE.AND P1, PT, R28, 0x1, PT ;  /* 0x000000011c00780c */ /* 0x004fe40003f25270 */
[----:B------:R-:W-:-:S04]  /*247f0*/  SHF.R.S32.HI R2, RZ, 0x1f, R5 ;  /* 0x0000001fff027819 */ /* 0x000fc80000011405 */
[----:B------:R-:W-:Y:S02]  /*24800*/  LEA.HI R0, R2, R5, RZ, 0x7 ;  /* 0x0000000502007211 */ /* 0x000fe400078f38ff */
[----:B------:R-:W-:Y:S02]  /*24810*/  SYNCS.ARRIVE.TRANS64.RED.A1T0 RZ, [UR4], RZ ;  /* 0x000000ffffff79a7 */ /* 0x000fe40008100404 */
[----:B------:R-:W-:Y:S02]  /*24820*/  SHF.R.S32.HI R22, RZ, 0x7, R0 ;  /* 0x00000007ff167819 */ /* 0x000fe40000011400 */
[----:B------:R-:W-:-:S03]  /*24830*/  LOP3.LUT R4, R0, 0xffffff80, RZ, 0xc0, !PT ;  /* 0xffffff8000047812 */ /* 0x000fc600078ec0ff */
[----:B------:R-:W0:Y:S02]  /*24840*/  SHFL.IDX PT, R3, R22, RZ, 0x1f ;  /* 0x00001fff16037589 */ /* 0x000e2400000e0000 */
[----:B------:R-:W-:-:S05]  /*24850*/  IMAD.IADD R24, R5, 0x1, -R4 ;  /* 0x0000000105187824 */ /* 0x000fca00078e0a04 */
[----:B------:R-:W-:-:S04]  /*24860*/  SHF.R.S32.HI R21, RZ, 0x1f, R24 ;  /* 0x0000001fff157819 */ /* 0x000fc80000011418 */
[----:B------:R-:W-:-:S04]  /*24870*/  LEA.HI R20, R21, R24, RZ, 0x2 ;  /* 0x0000001815147211 */ /* 0x000fc800078f10ff */
[--C-:B------:R-:W-:Y:S02]  /*24880*/  SHF.R.S32.HI R25, RZ, 0x2, R20.reuse ;  /* 0x00000002ff197819 */ /* 0x100fe40000011414 */
[----:B------:R-:W-:-:S04]  /*24890*/  SHF.R.S32.HI R4, RZ, 0x1f, R20 ;  /* 0x0000001fff047819 */ /* 0x000fc80000011414 */
[----:B------:R-:W-:Y:S02]  /*248a0*/  LEA.HI R4, R4, R25, RZ, 0x3 ;  /* 0x0000001904047211 */ /* 0x000fe400078f18ff */
[----:B0-----:R-:W-:Y:S02]  /*248b0*/  ISETP.NE.AND P0, PT, R3, RZ, PT ;  /* 0x000000ff0300720c */ /* 0x001fe40003f05270 */
[----:B------:R-:W-:Y:S02]  /*248c0*/  LEA.HI R3, R2, R5, RZ, 0x2 ;  /* 0x0000000502037211 */ /* 0x000fe400078f10ff */
[----:B------:R-:W-:Y:S02]  /*248d0*/  LOP3.LUT R26, R4, 0xfffffff8, RZ, 0xc0, !PT ;  /* 0xfffffff8041a7812 */ /* 0x000fe400078ec0ff */
[----:B------:R-:W-:-:S05]  /*248e0*/  LOP3.LUT R6, R3, 0xfffffffc, RZ, 0xc0, !PT ;  /* 0xfffffffc03067812 */ /* 0x000fca00078ec0ff */
[----:B------:R-:W-:Y:S02]  /*248f0*/  IMAD.IADD R27, R5, 0x1, -R6 ;  /* 0x00000001051b7824 */ /* 0x000fe400078e0a06 */
[----:B---34-:R-:W-:Y:S05]  /*24900*/  @P0 BRA `(.L_x_5111) ;  /* 0x0000000400440947 */ /* 0x018fea0003800000 */
[----:B------:R-:W-:Y:S01]  /*24910*/  LOP3.LUT R0, R0, 0xffffff80, RZ, 0xc0, !PT ;  /* 0xffffff8000007812 */ /* 0x000fe200078ec0ff */
[----:B------:R-:W0:Y:S01]  /*24920*/  S2R R11, SR_CTAID.X ;  /* 0x00000000000b7919 */ /* 0x000e220000002500 */
[----:B------:R-:W1:Y:S01]  /*24930*/  LDC R12, c[0x0][0xce8] ;  /* 0x00033a00ff0c7b82 */ /* 0x000e620000000800 */
[----:B------:R-:W-:Y:S01]  /*24940*/  LEA.HI R9, R22, R22, RZ, 0x1 ;  /* 0x0000001616097211 */ /* 0x000fe200078f08ff */
[----:B------:R-:W-:Y:S01]  /*24950*/  ULDC UR4, c[0x0][0xb88] ;  /* 0x0002e20000047ab9 */ /* 0x000fe20000000800 */
[----:B------:R-:W-:Y:S02]  /*24960*/  IMAD.IADD R0, R5, 0x1, -R0 ;  /* 0x0000000105007824 */ /* 0x000fe400078e0a00 */
[----:B------:R-:W-:-:S03]  /*24970*/  LOP3.LUT R13, R9, 0xfffffe, RZ, 0xc0, !PT ;  /* 0x00fffffe090d7812 */ /* 0x000fc600078ec0ff */
[----:B------:R-:W-:Y:S02]  /*24980*/  SHF.R.S32.HI R3, RZ, 0x1f, R0 ;  /* 0x0000001fff037819 */ /* 0x000fe40000011400 */
[----:B------:R-:W-:Y:S02]  /*24990*/  IMAD.IADD R13, R22, 0x1, -R13 ;  /* 0x00000001160d7824 */ /* 0x000fe400078e0a0d */
[CC--:B------:R-:W-:Y:S02]  /*249a0*/  LEA.HI R4, R3.reuse, R0.reuse, RZ, 0x2 ;  /* 0x0000000003047211 */ /* 0x0c0fe400078f10ff */
[----:B------:R-:W-:Y:S02]  /*249b0*/  LEA.HI R3, R3, R0, RZ, 0x5 ;  /* 0x0000000003037211 */ /* 0x000fe400078f28ff */
[--C-:B------:R-:W-:Y:S02]  /*249c0*/  SHF.R.S32.HI R6, RZ, 0x2, R4.reuse ;  /* 0x00000002ff067819 */ /* 0x100fe40000011404 */
[----:B------:R-:W-:-:S04]  /*249d0*/  SHF.R.S32.HI R7, RZ, 0x1f, R4 ;  /* 0x0000001fff077819 */ /* 0x000fc80000011404 */
[----:B------:R-:W-:Y:S02]  /*249e0*/  LEA.HI R8, R7, R6, RZ, 0x3 ;  /* 0x0000000607087211 */ /* 0x000fe400078f18ff */
[----:B------:R-:W-:Y:S02]  /*249f0*/  LOP3.LUT R7, R4, 0x7ffffffc, RZ, 0xc0, !PT ;  /* 0x7ffffffc04077812 */ /* 0x000fe400078ec0ff */
[----:B------:R-:W-:Y:S01]  /*24a00*/  LOP3.LUT R9, R8, 0xfffffff8, RZ, 0xc0, !PT ;  /* 0xfffffff808097812 */ /* 0x000fe200078ec0ff */
[----:B-1----:R-:W-:Y:S01]  /*24a10*/  IMAD R8, R12, UR4, RZ ;  /* 0x000000040c087c24 */ /* 0x002fe2000f8e02ff */
[----:B------:R-:W-:Y:S01]  /*24a20*/  SHF.R.S32.HI R4, RZ, 0x5, R3 ;  /* 0x00000005ff047819 */ /* 0x000fe20000011403 */
[----:B------:R-:W-:Y:S01]  /*24a30*/  IMAD.IADD R0, R0, 0x1, -R7 ;  /* 0x0000000100007824 */ /* 0x000fe200078e0a07 */
[----:B------:R-:W-:Y:S01]  /*24a40*/  ISETP.NE.AND P3, PT, R12, 0x1, PT ;  /* 0x000000010c00780c */ /* 0x000fe20003f65270 */
[----:B------:R-:W-:Y:S01]  /*24a50*/  IMAD.IADD R9, R6, 0x1, -R9 ;  /* 0x0000000106097824 */ /* 0x000fe200078e0a09 */
[----:B------:R-:W-:Y:S01]  /*24a60*/  ULDC.64 UR4, c[0x0][0xcd0] ;  /* 0x0003340000047ab9 */ /* 0x000fe20000000a00 */
[----:B------:R-:W-:Y:S01]  /*24a70*/  IMAD.U32 R3, R13, -0x100, RZ ;  /* 0xffffff000d037824 */ /* 0x000fe200078e00ff */
[----:B------:R-:W1:Y:S01]  /*24a80*/  LDC.64 R6, c[0x0][0xcd8] ;  /* 0x00033600ff067b82 */ /* 0x000e620000000a00 */
[----:B------:R-:W-:-:S02]  /*24a90*/  IMAD.SHL.U32 R0, R0, 0x2, RZ ;  /* 0x0000000200007824 */ /* 0x000fc400078e00ff */
[----:B------:R-:W-:-:S03]  /*24aa0*/  IMAD R10, R4, 0x10, R9 ;  /* 0x00000010040a7824 */ /* 0x000fc600078e0209 */
[----:B------:R-:W-:Y:S01]  /*24ab0*/  ISETP.NE.AND P0, PT, R0, R3, PT ;  /* 0x000000030000720c */ /* 0x000fe20003f05270 */
[----:B0-----:R-:W-:Y:S02]  /*24ac0*/  IMAD R13, R11, 0x40, R10 ;  /* 0x000000400b0d7824 */ /* 0x001fe400078e020a */
[----:B------:R-:W0:Y:S03]  /*24ad0*/  @P3 LDC R4, c[0x0][0xcec] ;  /* 0x00033b00ff043b82 */ /* 0x000e260000000800 */
[----:B------:R-:W-:-:S13]  /*24ae0*/  ISETP.GE.OR P2, PT, R13, R8, P0 ;  /* 0x000000080d00720c */ /* 0x000fda0000746670 */
[----:B------:R-:W2:Y:S01]  /*24af0*/  @!P2 LDL R15, [R1+0x210] ;  /* 0x00021000010fa983 */ /* 0x000ea20000100800 */
[----:B------:R-:W-:Y:S01]  /*24b00*/  LEA.HI R0, R2, R5, RZ, 0x2 ;  /* 0x0000000502007211 */ /* 0x000fe200078f10ff */
[----:B------:R-:W-:Y:S01]  /*24b10*/  IMAD R9, R14, UR4, RZ ;  /* 0x000000040e097c24 */ /* 0x000fe2000f8e02ff */
[----:B------:R-:W-:Y:S01]  /*24b20*/  BSSY B0, `(.L_x_5111) ;  /* 0x000002f000007945 */ /* 0x000fe20003800000 */
[----:B------:R-:W-:Y:S01]  /*24b30*/  VIADD R13, R13, 0x8 ;  /* 0x000000080d0d7836 */ /* 0x000fe20000000000 */
[----:B------:R-:W-:Y:S01]  /*24b40*/  LOP3.LUT R0, R0, 0xfffffffc, RZ, 0xc0, !PT ;  /* 0xfffffffc00007812 */ /* 0x000fe200078ec0ff */
[----:B------:R-:W-:-:S03]  /*24b50*/  IMAD R9, R160, UR5, R9 ;  /* 0x00000005a0097c24 */ /* 0x000fc6000f8e0209 */
[----:B------:R-:W-:Y:S01]  /*24b60*/  ISETP.GE.OR P0, PT, R13, R8, P0 ;  /* 0x000000080d00720c */ /* 0x000fe20000706670 */
[----:B------:R-:W-:Y:S02]  /*24b70*/  IMAD.IADD R0, R5, 0x1, -R0 ;  /* 0x0000000105007824 */ /* 0x000fe400078e0a00 */
[----:B------:R-:W3:Y:S03]  /*24b80*/  @P3 LDC R5, c[0x0][0xcf0] ;  /* 0x00033c00ff053b82 */ /* 0x000ee60000000800 */
[----:B------:R-:W-:-:S04]  /*24b90*/  LEA.HI R2, R0, R0, RZ, 0x1 ;  /* 0x0000000000027211 */ /* 0x000fc800078f08ff */
[----:B------:R-:W-:-:S05]  /*24ba0*/  LOP3.LUT R3, R2, 0x1ffffffe, RZ, 0xc0, !PT ;  /* 0x1ffffffe02037812 */ /* 0x000fca00078ec0ff */
[----:B------:R-:W-:Y:S02]  /*24bb0*/  IMAD.IADD R0, R0, 0x1, -R3 ;  /* 0x0000000100007824 */ /* 0x000fe400078e0a03 */
[----:B------:R-:W-:Y:S01]  /*24bc0*/  IMAD.WIDE.U32 R2, R160, UR4, RZ ;  /* 0x00000004a0027c25 */ /* 0x000fe2000f8e00ff */
[----:B------:R-:W-:-:S03]  /*24bd0*/  ULDC.64 UR4, c[0x0][0xce0] ;  /* 0x0003380000047ab9 */ /* 0x000fc60000000a00 */
[----:B------:R-:W-:Y:S02]  /*24be0*/  IMAD R0, R0, 0x8, R10 ;  /* 0x0000000800007824 */ /* 0x000fe400078e020a */
[----:B------:R-:W-:Y:S02]  /*24bf0*/  IMAD.IADD R3, R3, 0x1, R9 ;  /* 0x0000000103037824 */ /* 0x000fe400078e0209 */
[----:B------:R-:W-:Y:S02]  /*24c00*/  IMAD R9, R11, 0x40, R0 ;  /* 0x000000400b097824 */ /* 0x000fe400078e0200 */
[----:B-1----:R-:W-:Y:S02]  /*24c10*/  IMAD R10, R6, UR37, RZ ;  /* 0x00000025060a7c24 */ /* 0x002fe4000f8e02ff */
[----:B0-----:R-:W-:-:S04]  /*24c20*/  @P3 IMAD.HI.U32 R4, R9, R4, RZ ;  /* 0x0000000409043227 */ /* 0x001fc800078e00ff */
[----:B------:R-:W-:Y:S02]  /*24c30*/  IMAD R17, R7, UR36, R10 ;  /* 0x0000002407117c24 */ /* 0x000fe4000f8e020a */
[----:B------:R-:W-:Y:S01]  /*24c40*/  IMAD.MOV.U32 R11, RZ, RZ, R9 ;  /* 0x000000ffff0b7224 */ /* 0x000fe200078e0009 */
[----:B---3--:R-:W-:Y:S01]  /*24c50*/  @P3 SHF.R.U32.HI R11, RZ, R5, R4 ;  /* 0x00000005ff0b3219 */ /* 0x008fe20000011604 */
[----:B------:R-:W-:-:S04]  /*24c60*/  IMAD.WIDE.U32 R6, R6, UR36, R2 ;  /* 0x0000002406067c25 */ /* 0x000fc8000f8e0002 */
[----:B------:R-:W-:Y:S02]  /*24c70*/  IMAD.IADD R7, R7, 0x1, R17 ;  /* 0x0000000107077824 */ /* 0x000fe400078e0211 */
[----:B------:R-:W-:Y:S02]  /*24c80*/  IMAD.MOV R5, RZ, RZ, -R11 ;  /* 0x000000ffff057224 */ /* 0x000fe400078e0a0b */
[----:B------:R-:W-:Y:S02]  /*24c90*/  IMAD R0, R16, UR4, RZ ;  /* 0x0000000410007c24 */ /* 0x000fe4000f8e02ff */
[----:B------:R-:W-:Y:S01]  /*24ca0*/  IMAD.WIDE.U32 R2, R159, UR4, R6 ;  /* 0x000000049f027c25 */ /* 0x000fe2000f8e0006 */
[----:B------:R-:W-:-:S03]  /*24cb0*/  SHF.R.S32.HI R7, RZ, 0x1f, R11 ;  /* 0x0000001fff077819 */ /* 0x000fc6000001140b */
[----:B------:R-:W-:Y:S01]  /*24cc0*/  IMAD R5, R12, R5, R9 ;  /* 0x000000050c057224 */ /* 0x000fe200078e0209 */
[----:B------:R-:W-:Y:S01]  /*24cd0*/  IADD3 R2, P3, R11, R2, RZ ;  /* 0x000000020b027210 */ /* 0x000fe20007f7e0ff */
[----:B------:R-:W-:Y:S01]  /*24ce0*/  IMAD R4, R159, UR5, R0 ;  /* 0x000000059f047c24 */ /* 0x000fe2000f8e0200 */
[----:B------:R-:W-:Y:S02]  /*24cf0*/  ULDC.64 UR4, c[0x0][0xcc8] ;  /* 0x0003320000047ab9 */ /* 0x000fe40000000a00 */
[----:B------:R-:W-:Y:S02]  /*24d00*/  SHF.R.S32.HI R0, RZ, 0x1f, R5 ;  /* 0x0000001fff007819 */ /* 0x000fe40000011405 */
[----:B------:R-:W-:-:S03]  /*24d10*/  IADD3.X R3, R7, R3, R4, P3, !PT ;  /* 0x0000000307037210 */ /* 0x000fc60001ffe404 */
[----:B------:R-:W-:Y:S02]  /*24d20*/  IMAD R0, R0, UR4, RZ ;  /* 0x0000000400007c24 */ /* 0x000fe4000f8e02ff */
[----:B------:R-:W-:-:S04]  /*24d30*/  IMAD.WIDE.U32 R2, R5, UR4, R2 ;  /* 0x0000000405027c25 */ /* 0x000fc8000f8e0002 */
[----:B------:R-:W-:Y:S01]  /*24d40*/  IMAD R5, R5, UR5, R0 ;  /* 0x0000000505057c24 */ /* 0x000fe2000f8e0200 */
[----:B------:R-:W-:Y:S02]  /*24d50*/  ULDC.64 UR4, c[0x0][0xca8] ;  /* 0x00032a0000047ab9 */ /* 0x000fe40000000a00 */
[----:B------:R-:W-:Y:S01]  /*24d60*/  LEA R0, P3, R2, UR4, 0x2 ;  /* 0x0000000402007c11 */ /* 0x000fe2000f8610ff */
[----:B------:R-:W-:-:S04]  /*24d70*/  IMAD.IADD R3, R3, 0x1, R5 ;  /* 0x0000000103037824 */ /* 0x000fc800078e0205 */
[----:B------:R-:W-:Y:S01]  /*24d80*/  SHFL.IDX PT, R4, R0, 0x1, 0x1c1f ;  /* 0x003c1f0000047f89 */ /* 0x000fe200000e0000 */
[----:B------:R-:W-:-:S03]  /*24d90*/  LEA.HI.X R6, R2, UR5, R3, 0x2, P3 ;  /* 0x0000000502067c11 */ /* 0x000fc600098f1403 */
[----:B------:R-:W-:Y:S04]  /*24da0*/  SHFL.IDX PT, R2, R0, RZ, 0x1c1f ;  /* 0x001c1fff00027589 */ /* 0x000fe800000e0000 */
[----:B------:R-:W2:Y:S04]  /*24db0*/  SHFL.IDX PT, R3, R6, RZ, 0x1c1f ;  /* 0x001c1fff06037589 */ /* 0x000ea800000e0000 */
[----:B------:R0:W1:Y:S04]  /*24dc0*/  SHFL.IDX PT, R5, R6, 0x1, 0x1c1f ;  /* 0x003c1f0006057f89 */ /* 0x00006800000e0000 */
[----:B--2---:R0:W-:Y:S01]  /*24dd0*/  @!P2 ST.E desc[UR44][R2.64], R15 ;  /* 0x0000000f0200a985 */ /* 0x0041e2000c10192c */
[----:B-1----:R-:W-:Y:S05]  /*24de0*/  @P0 BRA `(.L_x_5112) ;  /* 0x0000000000080947 */ /* 0x002fea0003800000 */
[----:B0-----:R-:W2:Y:S04]  /*24df0*/  LDL R3, [R1+0x214] ;  /* 0x0002140001037983 */ /* 0x001ea80000100800 */
[----:B--2---:R1:W-:Y:S02]  /*24e00*/  ST.E desc[UR44][R4.64], R3 ;  /* 0x0000000304007985 */ /* 0x0043e4000c10192c */
.L_x_5112:
[----:B------:R-:W-:Y:S05]  /*24e10*/  BSYNC B0 ;  /* 0x0000000000007941 */ /* 0x000fea0003800000 */
.L_x_5111:
[----:B------:R-:W2:Y:S01]  /*24e20*/  @P1 LDC R9, c[0x0][0xcec] ;  /* 0x00033b00ff091b82 */ /* 0x000ea20000000800 */
[----:B------:R-:W-:Y:S01]  /*24e30*/  LEA.HI R0, R27, R27, RZ, 0x1 ;  /* 0x0000001b1b007211 */ /* 0x000fe200078f08ff */
[----:B------:R-:W-:Y:S01]  /*24e40*/  IMAD.IADD R26, R25, 0x1, -R26 ;  /* 0x00000001191a7824 */ /* 0x000fe200078e0a1a */
[----:B------:R-:W-:Y:S01]  /*24e50*/  LEA.HI R21, R21, R24, RZ, 0x5 ;  /* 0x0000001815157211 */ /* 0x000fe200078f28ff */
[----:B------:R-:W-:Y:S01]  /*24e60*/  ULDC.64 UR4, c[0x0][0xc38] ;  /* 0x00030e0000047ab9 */ /* 0x000fe20000000a00 */
[----:B------:R-:W-:Y:S01]  /*24e70*/  LOP3.LUT R0, R0, 0x1ffffffe, RZ, 0xc0, !PT ;  /* 0x1ffffffe00007812 */ /* 0x000fe200078ec0ff */
[----:B01----:R-:W-:Y:S01]  /*24e80*/  IMAD R3, R14, UR4, RZ ;  /* 0x000000040e037c24 */ /* 0x003fe2000f8e02ff */
[----:B------:R-:W-:Y:S01]  /*24e90*/  SHF.R.S32.HI R21, RZ, 0x5, R21 ;  /* 0x00000005ff157819 */ /* 0x000fe20000011415 */
[----:B------:R-:W0:Y:S01]  /*24ea0*/  @P1 LDC R6, c[0x0][0xcf0] ;  /* 0x00033c00ff061b82 */ /* 0x000e220000000800 */
[----:B------:R-:W-:Y:S01]  /*24eb0*/  BSSY B0, `(.L_x_5113) ;  /* 0x0000113000007945 */ /* 0x000fe20003800000 */
[----:B------:R-:W-:-:S02]  /*24ec0*/  IMAD.IADD R27, R27, 0x1, -R0 ;  /* 0x000000011b1b7824 */ /* 0x000fc400078e0a00 */
[----:B------:R-:W-:Y:S02]  /*24ed0*/  IMAD R26, R21, 0x10, R26 ;  /* 0x00000010151a7824 */ /* 0x000fe400078e021a */
[C---:B------:R-:W-:Y:S02]  /*24ee0*/  IMAD R5, R160.reuse, UR5, R3 ;  /* 0x00000005a0057c24 */ /* 0x040fe4000f8e0203 */
[----:B------:R-:W-:Y:S02]  /*24ef0*/  IMAD R4, R27, 0x8, R26 ;  /* 0x000000081b047824 */ /* 0x000fe400078e021a */
[----:B------:R-:W-:Y:S01]  /*24f00*/  IMAD.WIDE.U32 R2, R160, UR4, RZ ;  /* 0x00000004a0027c25 */ /* 0x000fe2000f8e00ff */
[----:B------:R-:W-:-:S03]  /*24f10*/  ULDC.64 UR4, c[0x0][0xc48] ;  /* 0x0003120000047ab9 */ /* 0x000fc60000000a00 */
[----:B------:R-:W-:Y:S02]  /*24f20*/  IMAD R4, R23, 0x40, R4 ;  /* 0x0000004017047824 */ /* 0x000fe400078e0204 */
[----:B------:R-:W-:Y:S02]  /*24f30*/  IMAD.IADD R3, R3, 0x1, R5 ;  /* 0x0000000103037824 */ /* 0x000fe400078e0205 */
[----:B------:R-:W-:Y:S02]  /*24f40*/  IMAD R0, R18, UR37, RZ ;  /* 0x0000002512007c24 */ /* 0x000fe4000f8e02ff */
[----:B--2---:R-:W-:-:S04]  /*24f50*/  @P1 IMAD.HI.U32 R9, R4, R9, RZ ;  /* 0x0000000904091227 */ /* 0x004fc800078e00ff */
[----:B------:R-:W-:Y:S02]  /*24f60*/  IMAD R7, R19, UR36, R0 ;  /* 0x0000002413077c24 */ /* 0x000fe4000f8e0200 */
[----:B------:R-:W-:-:S04]  /*24f70*/  IMAD.WIDE.U32 R2, R18, UR36, R2 ;  /* 0x0000002412027c25 */ /* 0x000fc8000f8e0002 */
[----:B------:R-:W-:Y:S01]  /*24f80*/  IMAD.MOV.U32 R5, RZ, RZ, R4 ;  /* 0x000000ffff057224 */ /* 0x000fe200078e0004 */
[----:B0-----:R-:W-:Y:S01]  /*24f90*/  @P1 SHF.R.U32.HI R5, RZ, R6, R9 ;  /* 0x00000006ff051219 */ /* 0x001fe20000011609 */
[----:B------:R-:W-:Y:S02]  /*24fa0*/  IMAD R0, R16, UR4, RZ ;  /* 0x0000000410007c24 */ /* 0x000fe4000f8e02ff */
[----:B------:R-:W-:Y:S02]  /*24fb0*/  IMAD.IADD R3, R3, 0x1, R7 ;  /* 0x0000000103037824 */ /* 0x000fe400078e0207 */
[C---:B------:R-:W-:Y:S01]  /*24fc0*/  IMAD R9, R159.reuse, UR5, R0 ;  /* 0x000000059f097c24 */ /* 0x040fe2000f8e0200 */
[--C-:B------:R-:W-:Y:S01]  /*24fd0*/  SHF.R.S32.HI R0, RZ, 0x1f, R5.reuse ;  /* 0x0000001fff007819 */ /* 0x100fe20000011405 */
[----:B------:R-:W-:Y:S02]  /*24fe0*/  IMAD.MOV R7, RZ, RZ, -R5 ;  /* 0x000000ffff077224 */ /* 0x000fe400078e0a05 */
[----:B------:R-:W-:Y:S01]  /*24ff0*/  IMAD.WIDE.U32 R2, R159, UR4, R2 ;  /* 0x000000049f027c25 */ /* 0x000fe2000f8e0002 */
[----:B------:R-:W-:-:S03]  /*25000*/  ULDC.64 UR4, c[0x0][0xc30] ;  /* 0x00030c0000047ab9 */ /* 0x000fc60000000a00 */
[----:B------:R-:W-:Y:S02]  /*25010*/  IMAD R7, R28, R7, R4 ;  /* 0x000000071c077224 */ /* 0x000fe400078e0204 */
[----:B------:R-:W-:Y:S02]  /*25020*/  IMAD R0, R0, UR4, RZ ;  /* 0x0000000400007c24 */ /* 0x000fe4000f8e02ff */
[----:B------:R-:W-:Y:S02]  /*25030*/  IMAD.IADD R3, R3, 0x1, R9 ;  /* 0x0000000103037824 */ /* 0x000fe400078e0209 */
[C---:B------:R-:W-:Y:S01]  /*25040*/  IMAD R9, R5.reuse, UR5, R0 ;  /* 0x0000000505097c24 */ /* 0x040fe2000f8e0200 */
[----:B------:R-:W-:Y:S01]  /*25050*/  SHF.R.S32.HI R0, RZ, 0x1f, R7 ;  /* 0x0000001fff007819 */ /* 0x000fe20000011407 */
[----:B------:R-:W-:Y:S01]  /*25060*/  IMAD.WIDE.U32 R2, R5, UR4, R2 ;  /* 0x0000000405027c25 */ /* 0x000fe2000f8e0002 */
[----:B------:R-:W-:-:S03]  /*25070*/  ULDC.64 UR4, c[0x0][0xc28] ;  /* 0x00030a0000047ab9 */ /* 0x000fc60000000a00 */
[----:B------:R-:W-:Y:S02]  /*25080*/  IMAD.IADD R3, R3, 0x1, R9 ;  /* 0x0000000103037824 */ /* 0x000fe400078e0209 */
[----:B------:R-:W-:Y:S02]  /*25090*/  IMAD R0, R0, UR4, RZ ;  /* 0x0000000400007c24 */ /* 0x000fe4000f8e02ff */
[----:B------:R-:W-:-:S04]  /*250a0*/  IMAD.WIDE.U32 R2, R7, UR4, R2 ;  /* 0x0000000407027c25 */ /* 0x000fc8000f8e0002 */
[----:B------:R-:W-:Y:S01]  /*250b0*/  IMAD R21, R7, UR5, R0 ;  /* 0x0000000507157c24 */ /* 0x000fe2000f8e0200 */
[----:B------:R-:W-:Y:S01]  /*250c0*/  ULDC.64 UR4, c[0x0][0xc00] ;  /* 0x0003000000047ab9 */ /* 0x000fe20000000a00 */
[----:B------:R-:W-:Y:S01]  /*250d0*/  IMAD R23, R23, 0x40, R26 ;  /* 0x0000004017177824 */ /* 0x000fe200078e021a */
[----:B------:R-:W-:Y:S01]  /*250e0*/  LEA R19, P0, R2, UR4, 0x2 ;  /* 0x0000000402137c11 */ /* 0x000fe2000f8010ff */
[----:B------:R-:W-:Y:S01]  /*250f0*/  IMAD.IADD R21, R3, 0x1, R21 ;  /* 0x0000000103157824 */ /* 0x000fe200078e0215 */
[----:B------:R-:W-:Y:S01]  /*25100*/  ULDC UR4, c[0x0][0xb88] ;  /* 0x0002e20000047ab9 */ /* 0x000fe20000000800 */
[----:B------:R-:W-:Y:S01]  /*25110*/  LOP3.LUT R3, R20, 0x7ffffffc, RZ, 0xc0, !PT ;  /* 0x7ffffffc14037812 */ /* 0x000fe200078ec0ff */
[----:B------:R-:W-:Y:S01]  /*25120*/  IMAD R20, R28, UR4, RZ ;  /* 0x000000041c147c24 */ /* 0x000fe2000f8e02ff */
[----:B------:R-:W-:Y:S01]  /*25130*/  LEA.HI R0, R22, R22, RZ, 0x1 ;  /* 0x0000001616007211 */ /* 0x000fe200078f08ff */
[----:B------:R0:W1:Y:S01]  /*25140*/  SHFL.IDX PT, R14, R19, RZ, 0x1c1f ;  /* 0x001c1fff130e7589 */ /* 0x00006200000e0000 */
[----:B------:R-:W-:Y:S01]  /*25150*/  LEA.HI.X R21, R2, UR5, R21, 0x2, P0 ;  /* 0x0000000502157c11 */ /* 0x000fe200080f1415 */
[----:B------:R-:W-:Y:S01]  /*25160*/  IMAD.IADD R3, R24, 0x1, -R3 ;  /* 0x0000000118037824 */ /* 0x000fe200078e0a03 */
[----:B------:R-:W-:-:S02]  /*25170*/  ISETP.GE.AND P0, PT, R23, R20, PT ;  /* 0x000000141700720c */ /* 0x000fc40003f06270 */
[----:B------:R-:W-:Y:S01]  /*25180*/  LOP3.LUT R5, R0, 0xfffffe, RZ, 0xc0, !PT ;  /* 0x00fffffe00057812 */ /* 0x000fe200078ec0ff */
[----:B------:R0:W2:Y:S04]  /*25190*/  SHFL.IDX PT, R15, R21, RZ, 0x1c1f ;  /* 0x001c1fff150f7589 */ /* 0x0000a800000e0000 */
[----:B------:R-:W-:-:S04]  /*251a0*/  IMAD.IADD R22, R22, 0x1, -R5 ;  /* 0x0000000116167824 */ /* 0x000fc800078e0a05 */
[----:B------:R-:W-:-:S04]  /*251b0*/  IMAD R3, R22, 0x80, R3 ;  /* 0x0000008016037824 */ /* 0x000fc800078e0203 */
[----:B------:R-:W-:Y:S01]  /*251c0*/  IMAD.SHL.U32 R18, R3, 0x2, RZ ;  /* 0x0000000203127824 */ /* 0x000fe200078e00ff */
[----:B0-----:R-:W-:Y:S06]  /*251d0*/  @P0 BRA `(.L_x_5114) ;  /* 0x0000000c00800947 */ /* 0x001fec0003800000 */
[----:B------:R-:W-:Y:S02]  /*251e0*/  ULDC UR4, c[0x0][0xbc8] ;  /* 0x0002f20000047ab9 */ /* 0x000fe40000000800 */
[----:B------:R-:W-:-:S13]  /*251f0*/  ISETP.GE.AND P0, PT, R18, UR4, PT ;  /* 0x0000000412007c0c */ /* 0x000fda000bf06270 */
[----:B------:R-:W3:Y:S01]  /*25200*/  @!P0 LDL.64 R12, [R1+0x230] ;  /* 0x00023000010c8983 */ /* 0x000ee20000100a00 */
[C---:B------:R-:W-:Y:S01]  /*25210*/  VIADD R4, R18.reuse, 0x8 ;  /* 0x0000000812047836 */ /* 0x040fe20000000000 */
[----:B------:R-:W-:-:S04]  /*25220*/  @!P0 LEA.HI R0, R18, R18, RZ, 0x1 ;  /* 0x0000001212008211 */ /* 0x000fc800078f08ff */
[----:B------:R-:W-:Y:S02]  /*25230*/  ISETP.GE.AND P1, PT, R4, UR4, PT ;  /* 0x0000000404007c0c */ /* 0x000fe4000bf26270 */
[----:B------:R-:W-:-:S05]  /*25240*/  @!P0 LOP3.LUT R0, R0, 0xfffffffe, RZ, 0xc0, !PT ;  /* 0xfffffffe00008812 */ /* 0x000fca00078ec0ff */
[----:B-12---:R-:W-:-:S05]  /*25250*/  @!P0 IMAD.WIDE R2, R0, 0x4, R14 ;  /* 0x0000000400028825 */ /* 0x006fca00078e020e */
[----:B---3--:R0:W-:Y:S04]  /*25260*/  @!P0 ST.E.64 desc[UR44][R2.64], R12 ;  /* 0x0000000c02008985 */ /* 0x0081e8000c101b2c */
[----:B------:R-:W2:Y:S01]  /*25270*/  @!P1 LDL.64 R6, [R1+0x240] ;  /* 0x0002400001069983 */ /* 0x000ea20000100a00 */
[----:B------:R-:W-:Y:S01]  /*25280*/  VIADD R0, R18, 0x10 ;  /* 0x0000001012007836 */ /* 0x000fe20000000000 */
[----:B------:R-:W-:-:S04]  /*25290*/  @!P1 LEA.HI R4, R4, R4, RZ, 0x1 ;  /* 0x0000000404049211 */ /* 0x000fc800078f08ff */
[----:B------:R-:W-:Y:S02]  /*252a0*/  ISETP.GE.AND P0, PT, R0, UR4, PT ;  /* 0x0000000400007c0c */ /* 0x000fe4000bf06270 */
[----:B------:R-:W-:-:S05]  /*252b0*/  @!P1 LOP3.LUT R4, R4, 0xfffffffe, RZ, 0xc0, !PT ;  /* 0xfffffffe04049812 */ /* 0x000fca00078ec0ff */
[----:B------:R-:W-:-:S05]  /*252c0*/  @!P1 IMAD.WIDE R4, R4, 0x4, R14 ;  /* 0x0000000404049825 */ /* 0x000fca00078e020e */
[----:B--2---:R1:W-:Y:S04]  /*252d0*/  @!P1 ST.E.64 desc[UR44][R4.64], R6 ;  /* 0x0000000604009985 */ /* 0x0043e8000c101b2c */
[----:B------:R-:W2:Y:S01]  /*252e0*/  @!P0 LDL.64 R8, [R1+0x250] ;  /* 0x0002500001088983 */ /* 0x000ea20000100a00 */
[----:B------:R-:W-:Y:S01]  /*252f0*/  VIADD R10, R18, 0x18 ;  /* 0x00000018120a7836 */ /* 0x000fe20000000000 */
[----:B------:R-:W-:-:S04]  /*25300*/  @!P0 LEA.HI R0, R0, R0, RZ, 0x1 ;  /* 0x0000000000008211 */ /* 0x000fc800078f08ff */
[----:B------:R-:W-:Y:S02]  /*25310*/  ISETP.GE.AND P1, PT, R10, UR4, PT ;  /* 0x000000040a007c0c */ /* 0x000fe4000bf26270 */
[----:B------:R-:W-:-:S05]  /*25320*/  @!P0 LOP3.LUT R0, R0, 0xfffffffe, RZ, 0xc0, !PT ;  /* 0xfffffffe00008812 */ /* 0x000fca00078ec0ff */
[----:B0-----:R-:W-:-:S05]  /*25330*/  @!P0 IMAD.WIDE R2, R0, 0x4, R14 ;  /* 0x0000000400028825 */ /* 0x001fca00078e020e */
[----:B--2---:R0:W-:Y:S04]  /*25340*/  @!P0 ST.E.64 desc[UR44][R2.64], R8 ;  /* 0x0000000802008985 */ /* 0x0041e8000c101b2c */
[----:B------:R-:W2:Y:S01]  /*25350*/  @!P1 LDL.64 R12, [R1+0x260] ;  /* 0x00026000010c9983 */ /* 0x000ea20000100a00 */
[----:B------:R-:W-:Y:S01]  /*25360*/  VIADD R0, R18, 0x20 ;  /* 0x0000002012007836 */ /* 0x000fe20000000000 */
[----:B------:R-:W-:-:S04]  /*25370*/  @!P1 LEA.HI R10, R10, R10, RZ, 0x1 ;  /* 0x0000000a0a0a9211 */ /* 0x000fc800078f08ff */
[----:B------:R-:W-:Y:S02]  /*25380*/  ISETP.GE.AND P0, PT, R0, UR4, PT ;  /* 0x0000000400007c0c */ /* 0x000fe4000bf06270 */
[----:B------:R-:W-:-:S05]  /*25390*/  @!P1 LOP3.LUT R10, R10, 0xfffffffe, RZ, 0xc0, !PT ;  /* 0xfffffffe0a0a9812 */ /* 0x000fca00078ec0ff */
[----:B------:R-:W-:-:S05]  /*253a0*/  @!P1 IMAD.WIDE R10, R10, 0x4, R14 ;  /* 0x000000040a0a9825 */ /* 0x000fca00078e020e */
[----:B--2---:R2:W-:Y:S04]  /*253b0*/  @!P1 ST.E.64 desc[UR44][R10.64], R12 ;  /* 0x0000000c0a009985 */ /* 0x0045e8000c101b2c */
[----:B-1----:R-:W3:Y:S01]  /*253c0*/  @!P0 LDL.64 R4, [R1+0x270] ;  /* 0x0002700001048983 */ /* 0x002ee20000100a00 */
[----:B------:R-:W-:Y:S01]  /*253d0*/  VIADD R6, R18, 0x28 ;  /* 0x0000002812067836 */ /* 0x000fe20000000000 */
[----:B------:R-:W-:-:S04]  /*253e0*/  @!P0 LEA.HI R0, R0, R0, RZ, 0x1 ;  /* 0x0000000000008211 */ /* 0x000fc800078f08ff */
[----:B------:R-:W-:Y:S02]  /*253f0*/  ISETP.GE.AND P1, PT, R6, UR4, PT ;  /* 0x0000000406007c0c */ /* 0x000fe4000bf26270 */
[----:B------:R-:W-:-:S05]  /*25400*/  @!P0 LOP3.LUT R0, R0, 0xfffffffe, RZ, 0xc0, !PT ;  /* 0xfffffffe00008812 */ /* 0x000fca00078ec0ff */
[----:B0-----:R-:W-:-:S05]  /*25410*/  @!P0 IMAD.WIDE R2, R0, 0x4, R14 ;  /* 0x0000000400028825 */ /* 0x001fca00078e020e */
[----:B---3--:R0:W-:Y:S04]  /*25420*/  @!P0 ST.E.64 desc[UR44][R2.64], R4 ;  /* 0x0000000402008985 */ /* 0x0081e8000c101b2c */
[----:B------:R-:W3:Y:S01]  /*25430*/  @!P1 LDL.64 R8, [R1+0x280] ;  /* 0x0002800001089983 */ /* 0x000ee20000100a00 */
[----:B------:R-:W-:Y:S01]  /*25440*/  VIADD R0, R18, 0x30 ;  /* 0x0000003012007836 */ /* 0x000fe20000000000 */
[----:B------:R-:W-:-:S04]  /*25450*/  @!P1 LEA.HI R6, R6, R6, RZ, 0x1 ;  /* 0x0000000606069211 */ /* 0x000fc800078f08ff */
[----:B------:R-:W-:Y:S02]  /*25460*/  ISETP.GE.AND P0, PT, R0, UR4, PT ;  /* 0x0000000400007c0c */ /* 0x000fe4000bf06270 */
[----:B------:R-:W-:-:S05]  /*25470*/  @!P1 LOP3.LUT R6, R6, 0xfffffffe, RZ, 0xc0, !PT ;  /* 0xfffffffe06069812 */ /* 0x000fca00078ec0ff */
[----:B------:R-:W-:-:S05]  /*25480*/  @!P1 IMAD.WIDE R6, R6, 0x4, R14 ;  /* 0x0000000406069825 */ /* 0x000fca00078e020e */
[----:B---3--:R1:W-:Y:S04]  /*25490*/  @!P1 ST.E.64 desc[UR44][R6.64], R8 ;  /* 0x0000000806009985 */ /* 0x0083e8000c101b2c */
[----:B--2---:R-:W2:Y:S01]  /*254a0*/  @!P0 LDL.64 R10, [R1+0x290] ;  /* 0x00029000010a8983 */ /* 0x004ea20000100a00 */
        /* <DEDUP_REMOVED lines=129> */
[----:B0-----:R-:W-:-:S05]  /*25cc0*/  @!P0 LOP3.LUT R3, R0, 0xfffffffe, RZ, 0xc0, !PT ;  /* 0xfffffffe00038812 */ /* 0x001fca00078ec0ff */
[----:B------:R-:W-:-:S05]  /*25cd0*/  @!P0 IMAD.WIDE R2, R3, 0x4, R14 ;  /* 0x0000000403028825 */ /* 0x000fca00078e020e */
        /* <DEDUP_REMOVED lines=12> */
[----:B0-----:R-:W-:-:S05]  /*25da0*/  @!P0 LOP3.LUT R3, R0, 0xfffffffe, RZ, 0xc0, !PT ;  /* 0xfffffffe00038812 */ /* 0x001fca00078ec0ff */
[----:B------:R-:W-:-:S05]  /*25db0*/  @!P0 IMAD.WIDE R2, R3, 0x4, R14 ;  /* 0x0000000403028825 */ /* 0x000fca00078e020e */
[----:B--2---:R0:W-:Y:S04]  /*25dc0*/  @!P0 ST.E.64 desc[UR44][R2.64], R6 ;  /* 0x0000000602008985 */ /* 0x0041e8000c101b2c */
[----:B------:R-:W2:Y:S01]  /*25dd0*/  @!P1 LDL.64 R8, [R1+0x3e0] ;  /* 0x0003e00001089983 */ /* 0x000ea20000100a00 */
[----:B------:R-:W-:Y:S01]  /*25de0*/  VIADD R0, R18, 0xe0 ;  /* 0x000000e012007836 */ /* 0x000fe20000000000 */
[----:B------:R-:W-:-:S04]  /*25df0*/  @!P1 LEA.HI R10, R10, R10, RZ, 0x1 ;  /* 0x0000000a0a0a9211 */ /* 0x000fc800078f08ff */
[----:B------:R-:W-:Y:S02]  /*25e00*/  ISETP.GE.AND P0, PT, R0, UR4, PT ;  /* 0x0000000400007c0c */ /* 0x000fe4000bf06270 */
[----:B-1----:R-:W-:-:S05]  /*25e10*/  @!P1 LOP3.LUT R5, R10, 0xfffffffe, RZ, 0xc0, !PT ;  /* 0xfffffffe0a059812 */ /* 0x002fca00078ec0ff */
[----:B------:R-:W-:-:S05]  /*25e20*/  @!P1 IMAD.WIDE R4, R5, 0x4, R14 ;  /* 0x0000000405049825 */ /* 0x000fca00078e020e */
[----:B--2---:R1:W-:Y:S04]  /*25e30*/  @!P1 ST.E.64 desc[UR44][R4.64], R8 ;  /* 0x0000000804009985 */ /* 0x0043e8000c101b2c */
[----:B------:R-:W2:Y:S01]  /*25e40*/  @!P0 LDL.64 R10, [R1+0x3f0] ;  /* 0x0003f000010a8983 */ /* 0x000ea20000100a00 */
        /* <DEDUP_REMOVED lines=21> */
[----:B------:R-:W-:-:S04]  /*25fa0*/  @!P1 LEA.HI R12, R12, R12, RZ, 0x1 ;  /* 0x0000000c0c0c9211 */ /* 0x000fc800078f08ff */
[----:B------:R-:W-:-:S05]  /*25fb0*/  @!P1 LOP3.LUT R11, R12, 0xfffffffe, RZ, 0xc0, !PT ;  /* 0xfffffffe0c0b9812 */ /* 0x000fca00078ec0ff */
[----:B------:R-:W-:-:S05]  /*25fc0*/  @!P1 IMAD.WIDE R14, R11, 0x4, R14 ;  /* 0x000000040b0e9825 */ /* 0x000fca00078e020e */
[----:B--2---:R3:W-:Y:S02]  /*25fd0*/  @!P1 ST.E.64 desc[UR44][R14.64], R16 ;  /* 0x000000100e009985 */ /* 0x0047e4000c101b2c */
.L_x_5114:
[----:B------:R-:W-:Y:S05]  /*25fe0*/  BSYNC B0 ;  /* 0x0000000000007941 */ /* 0x000fea0003800000 */
.L_x_5113:
[----:B------:R-:W-:Y:S01]  /*25ff0*/  VIADD R23, R23, 0x8 ;  /* 0x0000000817177836 */ /* 0x000fe20000000000 */
[----:B--23--:R2:W3:Y:S04]  /*26000*/  SHFL.IDX PT, R15, R21, 0x1, 0x1c1f ;  /* 0x003c1f00150f7f89 */ /* 0x00c4e800000e0000 */
[----:B------:R-:W-:Y:S01]  /*26010*/  ISETP.GE.AND P0, PT, R23, R20, PT ;  /* 0x000000141700720c */ /* 0x000fe20003f06270 */
[----:B-1----:R2:W1:-:S12]  /*26020*/  SHFL.IDX PT, R14, R19, 0x1, 0x1c1f ;  /* 0x003c1f00130e7f89 */ /* 0x00245800000e0000 */
[----:B--2---:R-:W-:Y:S05]  /*26030*/  @P0 BRA `(.L_x_4990) ;  /* 0x0000006800fc0947 */ /* 0x004fea0003800000 */
[----:B------:R-:W0:Y:S02]  /*26040*/  LDC R17, c[0x0][0xbc8] ;  /* 0x0002f200ff117b82 */ /* 0x000e240000000800 */
[----:B0-----:R-:W-:-:S13]  /*26050*/  ISETP.GE.AND P0, PT, R18, R17, PT ;  /* 0x000000111200720c */ /* 0x001fda0003f06270 */
[----:B------:R-:W2:Y:S01]  /*26060*/  @!P0 LDL.64 R10, [R1+0x238] ;  /* 0x00023800010a8983 */ /* 0x000ea20000100a00 */
[C---:B------:R-:W-:Y:S01]  /*26070*/  VIADD R4, R18.reuse, 0x8 ;  /* 0x0000000812047836 */ /* 0x040fe20000000000 */
[----:B------:R-:W-:-:S04]  /*26080*/  @!P0 LEA.HI R0, R18, R18, RZ, 0x1 ;  /* 0x0000001212008211 */ /* 0x000fc800078f08ff */
[----:B------:R-:W-:Y:S02]  /*26090*/  ISETP.GE.AND P1, PT, R4, R17, PT ;  /* 0x000000110400720c */ /* 0x000fe40003f26270 */
[----:B------:R-:W-:-:S05]  /*260a0*/  @!P0 LOP3.LUT R0, R0, 0xfffffffe, RZ, 0xc0, !PT ;  /* 0xfffffffe00008812 */ /* 0x000fca00078ec0ff */
[----:B-1-3--:R-:W-:-:S05]  /*260b0*/  @!P0 IMAD.WIDE R2, R0, 0x4, R14 ;  /* 0x0000000400028825 */ /* 0x00afca00078e020e */
[----:B--2---:R0:W-:Y:S04]  /*260c0*/  @!P0 ST.E.64 desc[UR44][R2.64], R10 ;  /* 0x0000000a02008985 */ /* 0x0041e8000c101b2c */
[----:B------:R-:W2:Y:S01]  /*260d0*/  @!P1 LDL.64 R6, [R1+0x248] ;  /* 0x0002480001069983 */ /* 0x000ea20000100a00 */
[----:B------:R-:W-:Y:S01]  /*260e0*/  VIADD R0, R18, 0x10 ;  /* 0x0000001012007836 */ /* 0x000fe20000000000 */
[----:B------:R-:W-:-:S04]  /*260f0*/  @!P1 LEA.HI R4, R4, R4, RZ, 0x1 ;  /* 0x0000000404049211 */ /* 0x000fc800078f08ff */
[----:B------:R-:W-:Y:S02]  /*26100*/  ISETP.GE.AND P0, PT, R0, R17, PT ;  /* 0x000000110000720c */ /* 0x000fe40003f06270 */
[----:B------:R-:W-:-:S05]  /*26110*/  @!P1 LOP3.LUT R4, R4, 0xfffffffe, RZ, 0xc0, !PT ;  /* 0xfffffffe04049812 */ /* 0x000fca00078ec0ff */
[----:B------:R-:W-:-:S05]  /*26120*/  @!P1 IMAD.WIDE R4, R4, 0x4, R14 ;  /* 0x0000000404049825 */ /* 0x000fca00078e020e */
[----:B--2---:R1:W-:Y:S04]  /*26130*/  @!P1 ST.E.64 desc[UR44][R4.64], R6 ;  /* 0x0000000604009985 */ /* 0x0043e8000c101b2c */
[----:B------:R-:W2:Y:S01]  /*26140*/  @!P0 LDL.64 R8, [R1+0x258] ;  /* 0x0002580001088983 */ /* 0x000ea20000100a00 */
[----:B------:R-:W-:Y:S01]  /*26150*/  VIADD R12, R18, 0x18 ;  /* 0x00000018120c7836 */ /* 0x000fe20000000000 */
[----:B------:R-:W-:-:S04]  /*26160*/  @!P0 LEA.HI R0, R0, R0, RZ, 0x1 ;  /* 0x0000000000008211 */ /* 0x000fc800078f08ff */
[----:B------:R-:W-:Y:S02]  /*26170*/  ISETP.GE.AND P1, PT, R12, R17, PT ;  /* 0x000000110c00720c */ /* 0x000fe40003f26270 */
[----:B------:R-:W-:-:S05]  /*26180*/  @!P0 LOP3.LUT R0, R0, 0xfffffffe, RZ, 0xc0, !PT ;  /* 0xfffffffe00008812 */ /* 0x000fca00078ec0ff */
[----:B0-----:R-:W-:-:S05]  /*26190*/  @!P0 IMAD.WIDE R2, R0, 0x4, R14 ;  /* 0x0000000400028825 */ /* 0x001fca00078e020e */
[----:B--2---:R0:W-:Y:S04]  /*261a0*/  @!P0 ST.E.64 desc[UR44][R2.64], R8 ;  /* 0x0000000802008985 */ /* 0x0041e8000c101b2c */
[----:B------:R-:W2:Y:S01]  /*261b0*/  @!P1 LDL.64 R10, [R1+0x268] ;  /* 0x00026800010a9983 */ /* 0x000ea20000100a00 */
[----:B------:R-:W-:Y:S01]  /*261c0*/  VIADD R0, R18, 0x20 ;  /* 0x0000002012007836 */ /* 0x000fe20000000000 */
[----:B------:R-:W-:-:S04]  /*261d0*/  @!P1 LEA.HI R12, R12, R12, RZ, 0x1 ;  /* 0x0000000c0c0c9211 */ /* 0x000fc800078f08ff */
[----:B------:R-:W-:Y:S02]  /*261e0*/  ISETP.GE.AND P0, PT, R0, R17, PT ;  /* 0x000000110000720c */ /* 0x000fe40003f06270 */
[----:B-1----:R-:W-:-:S05]  /*261f0*/  @!P1 LOP3.LUT R4, R12, 0xfffffffe, RZ, 0xc0, !PT ;  /* 0xfffffffe0c049812 */ /* 0x002fca00078ec0ff */
        /* <DEDUP_REMOVED lines=118> */
[----:B0-----:R-:W-:-:S05]  /*26960*/  @!P0 LOP3.LUT R3, R0, 0xfffffffe, RZ, 0xc0, !PT ;  /* 0xfffffffe00038812 */ /* 0x001fca00078ec0ff */
[----:B------:R-:W-:-:S05]  /*26970*/  @!P0 IMAD.WIDE R2, R3, 0x4, R14 ;  /* 0x0000000403028825 */ /* 0x000fca00078e020e */
        /* <DEDUP_REMOVED lines=55> */
[----:B------:R-:W-:-:S04]  /*26cf0*/  @!P0 IMAD.WIDE R2, R3, 0x4, R14 ;  /* 0x0000000403028825 */ /* 0x000fc800078e020e */
[----:B------:R-:W-:Y:S01]  /*26d00*/  VIADD R0, R18, 0xf0 ;  /* 0x000000f012007836 */ /* 0x000fe20000000000 */
[----:B--2---:R0:W-:Y:S04]  /*26d10*/  @!P0 ST.E.64 desc[UR44][R2.64], R6 ;  /* 0x0000000602008985 */ /* 0x0041e8000c101b2c */
[----:B------:R-:W2:Y:S01]  /*26d20*/  @!P1 LDL.64 R8, [R1+0x408] ;  /* 0x0004080001089983 */ /* 0x000ea20000100a00 */
[----:B------:R-:W-:Y:S01]  /*26d30*/  @!P1 LEA.HI R12, R12, R12, RZ, 0x1 ;  /* 0x0000000c0c0c9211 */ /* 0x000fe200078f08ff */
[----:B------:R-:W-:Y:S01]  /*26d40*/  VIADD R18, R18, 0xf8 ;  /* 0x000000f812127836 */ /* 0x000fe20000000000 */
[----:B------:R-:W-:Y:S01]  /*26d50*/  ISETP.GE.AND P0, PT, R0, R17, PT ;  /* 0x000000110000720c */ /* 0x000fe20003f06270 */
[----:B------:R-:W-:Y:S01]  /*26d60*/  BSSY B0, `(.L_x_5115) ;  /* 0x000000b000007945 */ /* 0x000fe20003800000 */
[----:B------:R-:W-:-:S05]  /*26d70*/  @!P1 LOP3.LUT R13, R12, 0xfffffffe, RZ, 0xc0, !PT ;  /* 0xfffffffe0c0d9812 */ /* 0x000fca00078ec0ff */
[----:B-1----:R-:W-:-:S05]  /*26d80*/  @!P1 IMAD.WIDE R4, R13, 0x4, R14 ;  /* 0x000000040d049825 */ /* 0x002fca00078e020e */
[----:B--2---:R0:W-:Y:S01]  /*26d90*/  @!P1 ST.E.64 desc[UR44][R4.64], R8 ;  /* 0x0000000804009985 */ /* 0x0041e2000c101b2c */
[----:B------:R-:W-:Y:S01]  /*26da0*/  ISETP.GE.AND P1, PT, R18, R17, PT ;  /* 0x000000111200720c */ /* 0x000fe20003f26270 */
[----:B------:R-:W-:-:S12]  /*26db0*/  @P0 BRA `(.L_x_5116) ;  /* 0x0000000000140947 */ /* 0x000fd80003800000 */
[----:B0-----:R-:W2:Y:S01]  /*26dc0*/  LDL.64 R4, [R1+0x418] ;  /* 0x0004180001047983 */ /* 0x001ea20000100a00 */
[----:B------:R-:W-:-:S04]  /*26dd0*/  LEA.HI R0, R0, R0, RZ, 0x1 ;  /* 0x0000000000007211 */ /* 0x000fc800078f08ff */
[----:B------:R-:W-:-:S05]  /*26de0*/  LOP3.LUT R3, R0, 0xfffffffe, RZ, 0xc0, !PT ;  /* 0xfffffffe00037812 */ /* 0x000fca00078ec0ff */
[----:B------:R-:W-:-:S05]  /*26df0*/  IMAD.WIDE R2, R3, 0x4, R14 ;  /* 0x0000000403027825 */ /* 0x000fca00078e020e */
[----:B--2---:R1:W-:Y:S02]  /*26e00*/  ST.E.64 desc[UR44][R2.64], R4 ;  /* 0x0000000402007985 */ /* 0x0043e4000c101b2c */
.L_x_5116:
[----:B------:R-:W-:Y:S05]  /*26e10*/  BSYNC B0 ;  /* 0x0000000000007941 */ /* 0x000fea0003800000 */
.L_x_5115:
[----:B------:R-:W-:Y:S05]  /*26e20*/  @P1 BRA `(.L_x_4990) ;  /* 0x0000005c00801947 */ /* 0x000fea0003800000 */
[----:B01----:R-:W2:Y:S01]  /*26e30*/  LDL.64 R4, [R1+0x428] ;  /* 0x0004280001047983 */ /* 0x003ea20000100a00 */
[----:B------:R-:W-:-:S04]  /*26e40*/  LEA.HI R18, R18, R18, RZ, 0x1 ;  /* 0x0000001212127211 */ /* 0x000fc800078f08ff */
[----:B------:R-:W-:-:S05]  /*26e50*/  LOP3.LUT R3, R18, 0xfffffffe, RZ, 0xc0, !PT ;  /* 0xfffffffe12037812 */ /* 0x000fca00078ec0ff */
[----:B------:R-:W-:-:S05]  /*26e60*/  IMAD.WIDE R2, R3, 0x4, R14 ;  /* 0x0000000403027825 */ /* 0x000fca00078e020e */
[----:B--2---:R2:W-:Y:S01]  /*26e70*/  ST.E.64 desc[UR44][R2.64], R4 ;  /* 0x0000000402007985 */ /* 0x0045e2000c101b2c */
[----:B------:R-:W-:Y:S05]  /*26e80*/  BRA `(.L_x_4990) ;  /* 0x0000005c00687947 */ /* 0x000fea0003800000 */
.L_x_5110:
[----:B------:R-:W0:Y:S02]  /*26e90*/  S2R R0, SR_TID.X ;  /* 0x0000000000007919 */ /* 0x000e240000002100 */
[----:B0-----:R-:W-:-:S05]  /*26ea0*/  VIADD R0, R0, 0xffffff80 ;  /* 0xffffff8000007836 */ /* 0x001fca0000000000 */
[----:B------:R-:W-:-:S13]  /*26eb0*/  ISETP.GT.AND P0, PT, R0, 0x3f, PT ;  /* 0x0000003f0000780c */ /* 0x000fda0003f04270 */
[----:B------:R-:W-:Y:S05]  /*26ec0*/  @P0 BRA `(.L_x_4990) ;  /* 0x0000005c00580947 */ /* 0x000fea0003800000 */
[----:B------:R-:W0:Y:S01]  /*26ed0*/  S2R R3, SR_CTAID.X ;  /* 0x0000000000037919 */ /* 0x000e220000002500 */
[----:B------:R-:W1:Y:S01]  /*26ee0*/  LDC R6, c[0x0][0xce8] ;  /* 0x00033a00ff067b82 */ /* 0x000e620000000800 */
[----:B------:R-:W-:Y:S02]  /*26ef0*/  ULDC UR4, c[0x0][0xb88] ;  /* 0x0002e20000047ab9 */ /* 0x000fe40000000800 */
[----:B-1----:R-:W-:Y:S02]  /*26f00*/  IMAD R5, R6, UR4, RZ ;  /* 0x0000000406057c24 */ /* 0x002fe4000f8e02ff */
[----:B0-----:R-:W-:-:S05]  /*26f10*/  IMAD R0, R3, 0x40, R0 ;  /* 0x0000004003007824 */ /* 0x001fca00078e0200 */
[----:B------:R-:W-:-:S13]  /*26f20*/  ISETP.GE.AND P0, PT, R0, R5, PT ;  /* 0x000000050000720c */ /* 0x000fda0003f06270 */
[----:B------:R-:W-:Y:S05]  /*26f30*/  @P0 BRA `(.L_x_4990) ;  /* 0x0000005c003c0947 */ /* 0x000fea0003800000 */
[----:B------:R-:W-:Y:S01]  /*26f40*/  ISETP.NE.AND P0, PT, R6, 0x1, PT ;  /* 0x000000010600780c */ /* 0x000fe20003f05270 */
[----:B------:R-:W0:Y:S01]  /*26f50*/  LDC.64 R12, c[0x0][0xcd8] ;  /* 0x00033600ff0c7b82 */ /* 0x000e220000000a00 */
[----:B------:R-:W-:Y:S01]  /*26f60*/  SHF.R.S32.HI R3, RZ, 0x1f, R160 ;  /* 0x0000001fff037819 */ /* 0x000fe200000114a0 */
[----:B------:R-:W-:Y:S01]  /*26f70*/  ULDC.64 UR4, c[0x0][0xcd0] ;  /* 0x0003340000047ab9 */ /* 0x000fe20000000a00 */
[----:B------:R-:W-:-:S03]  /*26f80*/  IMAD.MOV.U32 R5, RZ, RZ, R0 ;  /* 0x000000ffff057224 */ /* 0x000fc600078e0000 */
[----:B------:R-:W-:-:S04]  /*26f90*/  IMAD R3, R3, UR4, RZ ;  /* 0x0000000403037c24 */ /* 0x000fc8000f8e02ff */
[C---:B------:R-:W-:Y:S02]  /*26fa0*/  IMAD R7, R160.reuse, UR5, R3 ;  /* 0x00000005a0077c24 */ /* 0x040fe4000f8e0203 */
[----:B------:R-:W1:Y:S01]  /*26fb0*/  @P0 LDC R9, c[0x0][0xcec] ;  /* 0x00033b00ff090b82 */ /* 0x000e620000000800 */
[----:B------:R-:W-:Y:S01]  /*26fc0*/  IMAD.WIDE.U32 R2, R160, UR4, RZ ;  /* 0x00000004a0027c25 */ /* 0x000fe2000f8e00ff */
[----:B------:R-:W-:-:S03]  /*26fd0*/  ULDC.64 UR4, c[0x0][0xce0] ;  /* 0x0003380000047ab9 */ /* 0x000fc60000000a00 */
[----:B------:R-:W-:-:S03]  /*26fe0*/  IMAD.IADD R3, R3, 0x1, R7 ;  /* 0x0000000103037824 */ /* 0x000fc600078e0207 */
[----:B------:R-:W2:Y:S01]  /*26ff0*/  @P0 LDC R11, c[0x0][0xcf0] ;  /* 0x00033c00ff0b0b82 */ /* 0x000ea20000000800 */
[C---:B0-----:R-:W-:Y:S02]  /*27000*/  IMAD R8, R12.reuse, UR37, RZ ;  /* 0x000000250c087c24 */ /* 0x041fe4000f8e02ff */
[----:B------:R-:W-:-:S04]  /*27010*/  IMAD.WIDE.U32 R2, R12, UR36, R2 ;  /* 0x000000240c027c25 */ /* 0x000fc8000f8e0002 */
[----:B------:R-:W-:-:S04]  /*27020*/  IMAD R13, R13, UR36, R8 ;  /* 0x000000240d0d7c24 */ /* 0x000fc8000f8e0208 */
[----:B------:R-:W-:Y:S02]  /*27030*/  IMAD.IADD R3, R13, 0x1, R3 ;  /* 0x000000010d037824 */ /* 0x000fe400078e0203 */
[----:B-1----:R-:W-:-:S04]  /*27040*/  @P0 IMAD.HI.U32 R4, R0, R9, RZ ;  /* 0x0000000900040227 */ /* 0x002fc800078e00ff */
[----:B------:R-:W-:Y:S01]  /*27050*/  IMAD.WIDE.U32 R2, R159, UR4, R2 ;  /* 0x000000049f027c25 */ /* 0x000fe2000f8e0002 */
[----:B--2---:R-:W-:Y:S02]  /*27060*/  @P0 SHF.R.U32.HI R5, RZ, R11, R4 ;  /* 0x0000000bff050219 */ /* 0x004fe40000011604 */
[----:B------:R-:W-:Y:S02]  /*27070*/  SHF.R.S32.HI R4, RZ, 0x1f, R159 ;  /* 0x0000001fff047819 */ /* 0x000fe4000001149f */
[--C-:B------:R-:W-:Y:S01]  /*27080*/  SHF.R.S32.HI R9, RZ, 0x1f, R5.reuse ;  /* 0x0000001fff097819 */ /* 0x100fe20000011405 */
[----:B------:R-:W-:Y:S01]  /*27090*/  IMAD.MOV R7, RZ, RZ, -R5 ;  /* 0x000000ffff077224 */ /* 0x000fe200078e0a05 */
[----:B------:R-:W-:Y:S01]  /*270a0*/  IADD3 R2, P0, R5, R2, RZ ;  /* 0x0000000205027210 */ /* 0x000fe20007f1e0ff */
[----:B------:R-:W-:Y:S02]  /*270b0*/  IMAD R4, R4, UR4, RZ ;  /* 0x0000000404047c24 */ /* 0x000fe4000f8e02ff */
[----:B------:R-:W-:-:S02]  /*270c0*/  IMAD R7, R6, R7, R0 ;  /* 0x0000000706077224 */ /* 0x000fc400078e0200 */
        /* <DEDUP_REMOVED lines=14> */
.L_x_4988:
[----:B------:R-:W-:-:S08]  /*271b0*/  NOP ;  /* 0x0000000000007918 */ /* 0x000fd00000000000 */
[----:B0-----:R-:W0:-:S00]  /*271c0*/  USETMAXREG.DEALLOC.CTAPOOL 0x18 ;  /* 0x00000018000079c8 */ /* 0x001e0000080e0500 */
[----:B0-----:R-:W-:Y:S01]  /*271d0*/  LOP3.LUT R0, R0, 0x3, RZ, 0xc0, !PT ;  /* 0x0000000300007812 */ /* 0x001fe200078ec0ff */
[----:B------:R-:W0:Y:S05]  /*271e0*/  S2R R18, SR_CTAID.Z ;  /* 0x0000000000127919 */ /* 0x000e2a0000002700 */
[----:B--2---:R-:W1:Y:S01]  /*271f0*/  S2UR UR6, SR_CTAID.Y ;  /* 0x00000000000679c3 */ /* 0x004e620000002600 */
        /* <DEDUP_REMOVED lines=13> */
.L_x_5117:
[----:B------:R-:W-:Y:S01]  /*272d0*/  ULDC UR7, c[0x0][0xd50] ;  /* 0x0003540000077ab9 */ /* 0x000fe20000000800 */
[----:B------:R-:W-:Y:S01]  /*272e0*/  UMOV UR36, UR6 ;  /* 0x0000000600247c82 */ /* 0x000fe20008000000 */
[----:B------:R-:W-:-:S11]  /*272f0*/  UISETP.NE.AND UP0, UPT, UR7, 0x1, UPT ;  /* 0x000000010700788c */ /* 0x000fd6000bf05270 */
[----:B------:R-:W-:Y:S01]  /*27300*/  @UP0 ULDC UR4, c[0x0][0xd54] ;  /* 0x0003550000040ab9 */ /* 0x000fe20000000800 */
[----:B------:R-:W-:Y:S01]  /*27310*/  @UP0 ULDC UR8, c[0x0][0xd58] ;  /* 0x0003560000080ab9 */ /* 0x000fe20000000800 */
[----:B------:R-:W-:-:S04]  /*27320*/  UIMAD.WIDE.U32 UR4, UR6, UR4, URZ ;  /* 0x00000004060472a5 */ /* 0x000fc8000f8e003f */
[----:B------:R-:W-:-:S12]  /*27330*/  @UP0 USHF.R.U32.HI UR36, URZ, UR8, UR5 ;  /* 0x000000083f240299 */ /* 0x000fd80008011605 */
.L_x_5118:
        /* <DEDUP_REMOVED lines=17> */
[----:B------:R-:W-:Y:S01]  /*27450*/  ULDC UR12, c[0x0][0x288] ;  /* 0x0000a200000c7ab9 */ /* 0x000fe20000000800 */
[----:B------:R-:W-:Y:S01]  /*27460*/  ULDC UR13, c[0x0][0x2f0] ;  /* 0x0000bc00000d7ab9 */ /* 0x000fe20000000800 */
[----:B------:R-:W-:Y:S01]  /*27470*/  @UP1 ULDC UR7, c[0x0][0x44c] ;  /* 0x0001130000071ab9 */ /* 0x000fe20000000800 */
[----:B------:R-:W-:Y:S02]  /*27480*/  UIADD3 UR9, -UR12, 0x1, URZ ;  /* 0x000000010c097890 */ /* 0x000fe4000fffe13f */
[----:B------:R-:W-:Y:S01]  /*27490*/  PLOP3.LUT P1, PT, PT, PT, UP0, 0x80, 0x0 ;  /* 0x000000000000781c */ /* 0x000fe20003f2f008 */
[----:B------:R-:W-:Y:S01]  /*274a0*/  UIMAD UR10, UR11, UR13, 0x3f ;  /* 0x0000003f0b0a74a4 */ /* 0x000fe2000f8e020d */
[----:B------:R-:W-:Y:S01]  /*274b0*/  @UP1 ULDC UR14, c[0x0][0x450] ;  /* 0x00011400000e1ab9 */ /* 0x000fe20000000800 */
[----:B------:R-:W-:Y:S02]  /*274c0*/  UIMAD UR9, UR11, UR13, UR9 ;  /* 0x0000000d0b0972a4 */ /* 0x000fe4000f8e0209 */
[----:B0-----:R-:W-:-:S04]  /*274d0*/  USHF.L.U32 UR39, UR39, 0x6, URZ ;  /* 0x0000000627277899 */ /* 0x001fc8000800063f */
[----:B------:R-:W-:-:S04]  /*274e0*/  UIADD3 UR8, UR39, 0x3f, URZ ;  /* 0x0000003f27087890 */ /* 0x000fc8000fffe03f */
[----:B------:R-:W-:Y:S02]  /*274f0*/  UIMAD.WIDE.U32 UR6, UR8, UR7, URZ ;  /* 0x00000007080672a5 */ /* 0x000fe4000f8e003f */
[----:B------:R-:W-:Y:S02]  /*27500*/  USHF.R.S32.HI UR6, URZ, 0x1f, UR10 ;  /* 0x0000001f3f067899 */ /* 0x000fe4000801140a */
[----:B------:R-:W-:Y:S02]  /*27510*/  @UP1 USHF.R.U32.HI UR8, URZ, UR14, UR7 ;  /* 0x0000000e3f081299 */ /* 0x000fe40008011607 */
[----:B------:R-:W-:Y:S02]  /*27520*/  ULEA.HI UR6, UR6, UR10, URZ, 0x6 ;  /* 0x0000000a06067291 */ /* 0x000fe4000f8f303f */
[----:B------:R-:W-:Y:S02]  /*27530*/  UIADD3 UR9, UR9, UR8, URZ ;  /* 0x0000000809097290 */ /* 0x000fe4000fffe03f */
[----:B------:R-:W-:-:S02]  /*27540*/  USHF.R.S32.HI UR42, URZ, 0x6, UR6 ;  /* 0x000000063f2a7899 */ /* 0x000fc40008011406 */
        /* <DEDUP_REMOVED lines=12> */
.L_x_5121:
[----:B------:R-:W-:-:S11]  /*27610*/  UISETP.NE.AND UP0, UPT, UR5, 0x1, UPT ;  /* 0x000000010500788c */ /* 0x000fd6000bf05270 */
[----:B------:R-:W-:Y:S02]  /*27620*/  @UP0 ULDC.64 UR14, c[0x0][0xae0] ;  /* 0x0002b800000e0ab9 */ /* 0x000fe40000000a00 */
[----:B------:R-:W-:-:S04]  /*27630*/  UIMAD.WIDE.U32 UR6, UR8, UR14, URZ ;  /* 0x0000000e080672a5 */ /* 0x000fc8000f8e003f */
[----:B------:R-:W-:-:S12]  /*27640*/  @UP0 USHF.R.U32.HI UR8, URZ, UR15, UR7 ;  /* 0x0000000f3f080299 */ /* 0x000fd80008011607 */
.L_x_5122:
[----:B------:R-:W-:-:S04]  /*27650*/  UIMAD UR8, UR8, UR5, UR5 ;  /* 0x00000005080872a4 */ /* 0x000fc8000f8e0205 */
[----:B------:R-:W-:-:S04]  /*27660*/  UISETP.LT.AND UP0, UPT, UR4, UR8, UPT ;  /* 0x000000080400728c */ /* 0x000fc8000bf01270 */
[----:B------:R-:W-:-:S12]  /*27670*/  USEL UR4, UR4, UR8, UP0 ;  /* 0x0000000804047287 */ /* 0x000fd80008000000 */
.L_x_5120:
        /* <DEDUP_REMOVED lines=8> */
[----:B------:R-:W-:-:S02]  /*27700*/  @UP1 USHF.R.U32.HI UR4, URZ, UR10, UR7 ;  /* 0x0000000a3f041299 */ /* 0x000fc40008011607 */
[----:B------:R-:W-:Y:S02]  /*27710*/  USHF.R.S32.HI UR41, URZ, 0x6, UR8 ;  /* 0x000000063f297899 */ /* 0x000fe40008011408 */
[----:B------:R-:W-:Y:S02]  /*27720*/  UIADD3 UR9, UR9, UR4, URZ ;  /* 0x0000000409097290 */ /* 0x000fe4000fffe03f */
[----:B------:R-:W-:Y:S01]  /*27730*/  UISETP.LT.AND UP0, UPT, UR41, UR42, UPT ;  /* 0x0000002a2900728c */ /* 0x000fe2000bf01270 */
[----:B------:R-:W-:-:S03]  /*27740*/  ULDC UR4, c[0x0][0xad4] ;  /* 0x0002b50000047ab9 */ /* 0x000fc60000000800 */
        /* <DEDUP_REMOVED lines=13> */
.L_x_5124:
[----:B------:R-:W-:-:S11]  /*27820*/  UISETP.NE.AND UP0, UPT, UR5, 0x1, UPT ;  /* 0x000000010500788c */ /* 0x000fd6000bf05270 */
[----:B------:R-:W-:Y:S02]  /*27830*/  @UP0 ULDC.64 UR10, c[0x0][0xae0] ;  /* 0x0002b800000a0ab9 */ /* 0x000fe40000000a00 */
[----:B------:R-:W-:-:S04]  /*27840*/  UIMAD.WIDE.U32 UR6, UR9, UR10, URZ ;  /* 0x0000000a090672a5 */ /* 0x000fc8000f8e003f */
[----:B------:R-:W-:-:S12]  /*27850*/  @UP0 USHF.R.U32.HI UR9, URZ, UR11, UR7 ;  /* 0x0000000b3f090299 */ /* 0x000fd80008011607 */
.L_x_5125:
[----:B------:R-:W-:-:S04]  /*27860*/  UIMAD UR5, UR9, UR5, URZ ;  /* 0x00000005090572a4 */ /* 0x000fc8000f8e023f */
[----:B------:R-:W-:-:S04]  /*27870*/  UISETP.LT.AND UP0, UPT, UR4, UR5, UPT ;  /* 0x000000050400728c */ /* 0x000fc8000bf01270 */
[----:B------:R-:W-:-:S12]  /*27880*/  USEL UR4, UR4, UR5, !UP0 ;  /* 0x0000000504047287 */ /* 0x000fd8000c000000 */
.L_x_5123:
[----:B------:R-:W-:Y:S01]  /*27890*/  USHF.R.S32.HI UR5, URZ, 0x1f, UR4 ;  /* 0x0000001f3f057899 */ /* 0x000fe20008011404 */
[----:B------:R0:W-:Y:S03]  /*278a0*/  STL [R1+0x454], RZ ;  /* 0x000454ff01007387 */ /* 0x0001e60000100800 */
[----:B------:R-:W-:Y:S02]  /*278b0*/  ULEA.HI UR5, UR5, UR4, URZ, 0x6 ;  /* 0x0000000405057291 */ /* 0x000fe4000f8f303f */
[----:B------:R-:W-:Y:S02]  /*278c0*/  USHF.R.U32.HI UR4, URZ, 0x10, UR40 ;  /* 0x000000103f047899 */ /* 0x000fe40008011628 */
[----:B------:R-:W-:Y:S02]  /*278d0*/  USHF.R.S32.HI UR5, URZ, 0x6, UR5 ;  /* 0x000000063f057899 */ /* 0x000fe40008011405 */
[----:B------:R-:W-:-:S02]  /*278e0*/  UISETP.NE.AND UP0, UPT, UR4, URZ, UPT ;  /* 0x0000003f0400728c */ /* 0x000fc4000bf05270 */
[----:B------:R-:W-:Y:S02]  /*278f0*/  ULOP3.LUT UR40, UR40, 0xffff, URZ, 0xc0, !UPT ;  /* 0x0000ffff28287892 */ /* 0x000fe4000f8ec03f */
[----:B------:R-:W-:-:S04]  /*27900*/  VIMNMX R7, RZ, UR5, !PT ;  /* 0x00000005ff077c48 */ /* 0x000fc8000ffe0100 */
[----:B------:R-:W-:Y:S01]  /*27910*/  ISETP.LT.AND P0, PT, R7, UR8, PT ;  /* 0x0000000807007c0c */ /* 0x000fe2000bf01270 */
[----:B------:R0:W-:Y:S02]  /*27920*/  STL [R1+0x450], R7 ;  /* 0x0004500701007387 */ /* 0x0001e40000100800 */
[----:B------:R-:W-:-:S10]  /*27930*/  @!UP0 ULDC UR4, c[0x0][0xae8] ;  /* 0x0002ba0000048ab9 */ /* 0x000fd40000000800 */
        /* <DEDUP_REMOVED lines=29> */
.L_x_5126:
[----:B------:R-:W2:Y:S01]  /*27b10*/  LDL R2, [R1+0x454] ;  /* 0x0004540001027983 */ /* 0x000ea20000100800 */
[----:B------:R-:W-:Y:S02]  /*27b20*/  IMAD.MOV.U32 R6, RZ, RZ, RZ ;  /* 0x000000ffff067224 */ /* 0x000fe400078e00ff */
[----:B--2---:R-:W-:Y:S02]  /*27b30*/  IMAD R0, R2, UR40, R7 ;  /* 0x0000002802007c24 */ /* 0x004fe4000f8e0207 */
[----:B------:R-:W-:-:S03]  /*27b40*/  IMAD.MOV.U32 R7, RZ, RZ, 0x1 ;  /* 0x00000001ff077424 */ /* 0x000fc600078e00ff */
[----:B------:R-:W-:Y:S01]  /*27b50*/  VIADDMNMX R19, R0, R2, UR8, PT ;  /* 0x0000000800137e46 */ /* 0x000fe2000b800102 */
[----:B------:R1:W-:Y:S03]  /*27b60*/  STL [R1+0x448], R0 ;  /* 0x0004480001007387 */ /* 0x0003e60000100800 */
[----:B------:R-:W-:Y:S01]  /*27b70*/  ISETP.GT.AND P0, PT, R19, R0, PT ;  /* 0x000000001300720c */ /* 0x000fe20003f04270 */
[----:B------:R2:W-:Y:S01]  /*27b80*/  STL [R1+0x468], R19 ;  /* 0x0004681301007387 */ /* 0x0005e20000100800 */
[----:B-1----:R-:W-:-:S11]  /*27b90*/  IMAD.MOV.U32 R0, RZ, RZ, 0x1 ;  /* 0x00000001ff007424 */ /* 0x002fd600078e00ff */
        /* <DEDUP_REMOVED lines=24> */
.L_x_5127:
        /* <DEDUP_REMOVED lines=20> */
.L_x_5129:
        /* <DEDUP_REMOVED lines=15> */
.L_x_5128:
[----:B------:R-:W1:Y:S02]  /*27f50*/  LDC.64 R2, c[0x0][0xaf0] ;  /* 0x0002bc00ff027b82 */ /* 0x000e640000000a00 */
        /* <DEDUP_REMOVED lines=16> */
[----:B------:R-:W-:Y:S01]  /*28060*/  SEL R16, R18, RZ, !P1 ;  /* 0x000000ff12107207 */ /* 0x000fe20004800000 */
[----:B------:R-:W-:Y:S06]  /*28070*/  BRA.DIV UR4, `(.L_x_5130) ;  /* 0x0000004e04947947 */ /* 0x000fec000b800000 */
[----:B------:R1:W2:Y:S02]  /*28080*/  SHFL.IDX PT, R14, R4, RZ, 0x1f ;  /* 0x00001fff040e7589 */ /* 0x0002a400000e0000 */
.L_x_5230:
[----:B------:R3:W-:Y:S01]  /*28090*/  STL [R1+0x444], R0 ;  /* 0x0004440001007387 */ /* 0x0007e20000100800 */
[----:B--2---:R-:W-:Y:S02]  /*280a0*/  ISETP.NE.AND P0, PT, R14, RZ, PT ;  /* 0x000000ff0e00720c */ /* 0x004fe40003f05270 */
[----:B------:R-:W-:Y:S02]  /*280b0*/  PLOP3.LUT P2, PT, PT, PT, PT, 0x8, 0x0 ;  /* 0x000000000000781c */ /* 0x000fe40003f4e170 */
[----:B------:R-:W-:-:S11]  /*280c0*/  LOP3.LUT R17, R17, 0xfffffffd, RZ, 0xc0, !PT ;  /* 0xfffffffd11117812 */ /* 0x000fd600078ec0ff */
[----:B------:R-:W-:Y:S01]  /*280d0*/  @P2 LOP3.LUT R17, R17, 0x2, RZ, 0xfc, !PT ;  /* 0x0000000211112812 */ /* 0x000fe200078efcff */
[----:B---3--:R-:W-:Y:S06]  /*280e0*/  @P0 BRA `(.L_x_5131) ;  /* 0x0000000000e40947 */ /* 0x008fec0003800000 */
[----:B------:R-:W-:-:S03]  /*280f0*/  UMOV UR4, 0xffffffff ;  /* 0xffffffff00047882 */ /* 0x000fc60000000000 */
[----:B------:R-:W-:Y:S05]  /*28100*/  BRA.DIV UR4, `(.L_x_5132) ;  /* 0x0000004e04907947 */ /* 0x000fea000b800000 */
[----:B------:R-:W-:-:S13]  /*28110*/  ELECT P6, URZ, PT ;  /* 0x00000000003f782f */ /* 0x000fda00038c0000 */
.L_x_5233:
[----:B------:R-:W-:Y:S05]  /*28120*/  @!P6 BRA `(.L_x_5131) ;  /* 0x0000000000d4e947 */ /* 0x000fea0003800000 */
[----:B------:R-:W-:Y:S01]  /*28130*/  IMAD.MOV.U32 R16, RZ, RZ, R18 ;  /* 0x000000ffff107224 */ /* 0x000fe200078e0012 */
[----:B------:R-:W-:Y:S06]  /*28140*/  @!P1 BRA `(.L_x_5133) ;  /* 0x00000000004c9947 */ /* 0x000fec0003800000 */
[----:B------:R-:W2:Y:S01]  /*28150*/  LDC R6, c[0x0][0x43c] ;  /* 0x00010f00ff067b82 */ /* 0x000ea20000000800 */
[----:B------:R-:W-:Y:S01]  /*28160*/  IMAD.MOV.U32 R7, RZ, RZ, R0 ;  /* 0x000000ffff077224 */ /* 0x000fe200078e0000 */
[----:B------:R-:W-:Y:S01]  /*28170*/  ULDC.64 UR4, c[0x0][0x428] ;  /* 0x00010a0000047ab9 */ /* 0x000fe20000000a00 */
[----:B--2---:R-:W-:-:S13]  /*28180*/  ISETP.NE.AND P0, PT, R6, 0x1, PT ;  /* 0x000000010600780c */ /* 0x004fda0003f05270 */
[----:B01----:R-:W0:Y:S02]  /*28190*/  @P0 LDC.64 R4, c[0x0][0x440] ;  /* 0x00011000ff040b82 */ /* 0x003e240000000a00 */
[----:B0-----:R-:W-:-:S04]  /*281a0*/  @P0 IMAD.HI.U32 R0, R7, R4, RZ ;  /* 0x0000000407000227 */ /* 0x001fc800078e00ff */
[----:B------:R-:W-:Y:S01]  /*281b0*/  IMAD.MOV.U32 R4, RZ, RZ, R7 ;  /* 0x000000ffff047224 */ /* 0x000fe200078e0007 */
[----:B------:R-:W-:-:S05]  /*281c0*/  @P0 SHF.R.U32.HI R4, RZ, R5, R0 ;  /* 0x00000005ff040219 */ /* 0x000fca0000011600 */
[----:B------:R-:W-:-:S04]  /*281d0*/  IMAD.MOV R5, RZ, RZ, -R4 ;  /* 0x000000ffff057224 */ /* 0x000fc800078e0a04 */
[----:B------:R-:W-:Y:S01]  /*281e0*/  IMAD R7, R6, R5, R7 ;  /* 0x0000000506077224 */ /* 0x000fe200078e0207 */
[----:B------:R-:W-:-:S04]  /*281f0*/  SHF.R.S32.HI R5, RZ, 0x1f, R4 ;  /* 0x0000001fff057819 */ /* 0x000fc80000011404 */
[----:B------:R0:W-:Y:S01]  /*28200*/  STL [R1+0x444], R7 ;  /* 0x0004440701007387 */ /* 0x0001e20000100800 */
[----:B------:R-:W-:-:S03]  /*28210*/  IMAD.WIDE.U32 R4, R18, UR4, R4 ;  /* 0x0000000412047c25 */ /* 0x000fc6000f8e0004 */
[----:B------:R-:W-:Y:S01]  /*28220*/  LEA R2, P0, R4, R2, 0x2 ;  /* 0x0000000204027211 */ /* 0x000fe200078010ff */
[----:B0-----:R-:W-:-:S04]  /*28230*/  IMAD R7, R19, UR4, RZ ;  /* 0x0000000413077c24 */ /* 0x001fc8000f8e02ff */
[----:B------:R-:W-:-:S04]  /*28240*/  IMAD R7, R18, UR5, R7 ;  /* 0x0000000512077c24 */ /* 0x000fc8000f8e0207 */
[----:B------:R-:W-:-:S05]  /*28250*/  IMAD.IADD R0, R5, 0x1, R7 ;  /* 0x0000000105007824 */ /* 0x000fca00078e0207 */
[----:B------:R-:W-:-:S05]  /*28260*/  LEA.HI.X R3, R4, R3, R0, 0x2, P0 ;  /* 0x0000000304037211 */ /* 0x000fca00000f1400 */
[----:B------:R2:W5:Y:S02]  /*28270*/  LDG.E R16, desc[UR44][R2.64] ;  /* 0x0000002c02107981 */ /* 0x000564000c1e1900 */
.L_x_5133:
[----:B------:R-:W-:Y:S01]  /*28280*/  IMAD.MOV.U32 R0, RZ, RZ, 0x1 ;  /* 0x00000001ff007424 */ /* 0x000fe200078e00ff */
[----:B------:R-:W2:Y:S04]  /*28290*/  S2R R8, SR_TID.X ;  /* 0x0000000000087919 */ /* 0x000ea80000002100 */
[----:B------:R-:W-:-:S04]  /*282a0*/  SHF.L.U32 R0, R0, 0x1f, RZ ;  /* 0x0000001f00007819 */ /* 0x000fc800000006ff */
[----:B------:R-:W3:Y:S01]  /*282b0*/  SYNCS.PHASECHK.TRANS64.TRYWAIT P0, [UR38+0x38840], R0 ;  /* 0x03884000ff0075a7 */ /* 0x000ee20008000166 */
[----:B--2---:R-:W-:-:S04]  /*282c0*/  LOP3.LUT R2, R8, 0x7f, RZ, 0xc0, !PT ;  /* 0x0000007f08027812 */ /* 0x004fc800078ec0ff */
[----:B------:R-:W-:Y:S01]  /*282d0*/  ISETP.NE.AND P1, PT, R2, RZ, PT ;  /* 0x000000ff0200720c */ /* 0x000fe20003f25270 */
[----:B---3--:R-:W-:-:S12]  /*282e0*/  @!P0 BRA `(.L_x_5134) ;  /* 0x0000004c00388947 */ /* 0x008fd80003800000 */
.L_x_5234:
[----:B------:R-:W-:Y:S05]  /*282f0*/  @P1 BRA `(.L_x_5135) ;  /* 0x0000000000181947 */ /* 0x000fea0003800000 */
[----:B------:R-:W3:Y:S01]  /*28300*/  S2R R2, SR_TID.X ;  /* 0x0000000000027919 */ /* 0x000ee20000002100 */
[----:B--2---:R-:W-:-:S04]  /*28310*/  IMAD.MOV.U32 R0, RZ, RZ, 0x2000 ;  /* 0x00002000ff007424 */ /* 0x004fc800078e00ff */
[----:B------:R4:W-:Y:S01]  /*28320*/  SYNCS.ARRIVE.TRANS64 RZ, [UR38+0x38830], R0 ;  /* 0x03883000ffff79a7 */ /* 0x0009e20008000026 */
[----:B---3--:R-:W-:-:S13]  /*28330*/  LOP3.LUT P0, RZ, R2, 0x1f, RZ, 0xc0, !PT ;  /* 0x0000001f02ff7812 */ /* 0x008fda000780c0ff */
[----:B----4-:R-:W-:Y:S05]  /*28340*/  @!P0 BRA `(.L_x_5135) ;  /* 0x0000000000048947 */ /* 0x010fea0003800000 */
[----:B------:R-:W-:Y:S01]  /*28350*/  BPT.TRAP 0x1 ;  /* 0x000000040000795c */ /* 0x000fe20000300000 */
.L_x_5135:
[----:B--2---:R-:W2:Y:S01]  /*28360*/  LDL R0, [R1+0x444] ;  /* 0x0004440001007983 */ /* 0x004ea20000100800 */
        /* <DEDUP_REMOVED lines=16> */
[----:B--2---:R-:W-:Y:S01]  /*28470*/  NOP ;  /* 0x0000000000007918 */ /* 0x004fe20000000000 */
.L_x_5131:
[----:B------:R-:W-:Y:S05]  /*28480*/  WARPSYNC.ALL ;  /* 0x0000000000007948 */ /* 0x000fea0003800000 */
[----:B------:R-:W-:Y:S01]  /*28490*/  UIADD3 UR4, UR38, 0x20400, URZ ;  /* 0x0002040026047890 */ /* 0x000fe2000fffe03f */
[----:B------:R-:W-:Y:S01]  /*284a0*/  BAR.SYNC.DEFER_BLOCKING 0x8, 0x100 ;  /* 0x0204000000007b1d */ /* 0x000fe20000010000 */
[----:B------:R-:W-:Y:S02]  /*284b0*/  USHF.R.S32.HI UR43, URZ, 0x1f, UR36 ;  /* 0x0000001f3f2b7899 */ /* 0x000fe40008011424 */
[----:B------:R-:W-:-:S06]  /*284c0*/  ULOP3.LUT UP0, URZ, UR4, 0x3ff, URZ, 0xc0, !UPT ;  /* 0x000003ff043f7892 */ /* 0x000fcc000f80c03f */
[----:B------:R-:W-:-:S13]  /*284d0*/  PLOP3.LUT P0, PT, PT, PT, UP0, 0x80, 0x0 ;  /* 0x000000000000781c */ /* 0x000fda0003f0f008 */
        /* <DEDUP_REMOVED lines=17> */
.L_x_5136:
[----:B------:R-:W2:Y:S01]  /*285f0*/  LDC R7, c[0x0][0x448] ;  /* 0x00011200ff077b82 */ /* 0x000ea20000000800 */
[----:B------:R-:W3:Y:S01]  /*28600*/  S2R R10, SR_TID.X ;  /* 0x00000000000a7919 */ /* 0x000ee20000002100 */
[----:B------:R-:W-:Y:S02]  /*28610*/  ULDC.64 UR8, c[0x0][0x2d8] ;  /* 0x0000b60000087ab9 */ /* 0x000fe40000000a00 */
[----:B------:R-:W-:Y:S01]  /*28620*/  UIMAD UR6, UR43, UR8, URZ ;  /* 0x000000082b0672a4 */ /* 0x000fe2000f8e023f */
[----:B-1----:R-:W1:Y:S01]  /*28630*/  S2R R4, SR_CTAID.Z ;  /* 0x0000000000047919 */ /* 0x002e620000002700 */
[----:B------:R-:W-:Y:S02]  /*28640*/  UIMAD.WIDE.U32 UR4, UR36, UR8, URZ ;  /* 0x00000008240472a5 */ /* 0x000fe4000f8e003f */
[----:B------:R-:W-:Y:S01]  /*28650*/  UIMAD UR6, UR36, UR9, UR6 ;  /* 0x00000009240672a4 */ /* 0x000fe2000f8e0206 */
[----:B------:R-:W4:Y:S03]  /*28660*/  S2R R9, SR_CTAID.Z ;  /* 0x0000000000097919 */ /* 0x000f260000002700 */
[----:B------:R-:W-:Y:S01]  /*28670*/  UIADD3 UR5, UR5, UR6, URZ ;  /* 0x0000000605057290 */ /* 0x000fe2000fffe03f */
[----:B--2---:R-:W-:-:S02]  /*28680*/  ISETP.NE.AND P0, PT, R7, 0x1, PT ;  /* 0x000000010700780c */ /* 0x004fc40003f05270 */
[C---:B---3--:R-:W-:Y:S01]  /*28690*/  LOP3.LUT R8, R10.reuse, 0x7f, RZ, 0xc0, !PT ;  /* 0x0000007f0a087812 */ /* 0x048fe200078ec0ff */
[----:B------:R-:W-:-:S10]  /*286a0*/  IMAD.SHL.U32 R3, R10, 0x10, RZ ;  /* 0x000000100a037824 */ /* 0x000fd400078e00ff */
[----:B------:R-:W2:Y:S01]  /*286b0*/  @P0 LDC R0, c[0x0][0x44c] ;  /* 0x00011300ff000b82 */ /* 0x000ea20000000800 */
[----:B------:R-:W-:Y:S02]  /*286c0*/  SHF.R.U32.HI R6, RZ, 0x3, R8 ;  /* 0x00000003ff067819 */ /* 0x000fe40000011608 */
[----:B-1----:R-:W-:Y:S02]  /*286d0*/  SHF.R.S32.HI R4, RZ, 0x1f, R4 ;  /* 0x0000001fff047819 */ /* 0x002fe40000011404 */
[----:B------:R-:W-:-:S03]  /*286e0*/  LOP3.LUT R3, R6, 0x70, R3, 0xf8, !PT ;  /* 0x0000007006037812 */ /* 0x000fc600078ef803 */
[----:B------:R-:W1:Y:S02]  /*286f0*/  @P0 LDC R2, c[0x0][0x450] ;  /* 0x00011400ff020b82 */ /* 0x000e640000000800 */
[----:B0-----:R-:W-:-:S04]  /*28700*/  VIADD R5, R3, UR39 ;  /* 0x0000002703057c36 */ /* 0x001fc80008000000 */
[----:B--2---:R-:W-:-:S04]  /*28710*/  @P0 IMAD.HI.U32 R3, R5, R0, RZ ;  /* 0x0000000005030227 */ /* 0x004fc800078e00ff */
[----:B------:R-:W-:Y:S01]  /*28720*/  IMAD.MOV.U32 R0, RZ, RZ, R5 ;  /* 0x000000ffff007224 */ /* 0x000fe200078e0005 */
[----:B-1----:R-:W-:Y:S02]  /*28730*/  @P0 SHF.R.U32.HI R0, RZ, R2, R3 ;  /* 0x00000002ff000219 */ /* 0x002fe40000011603 */
[----:B------:R-:W0:Y:S02]  /*28740*/  LDC.64 R2, c[0x0][0x2e0] ;  /* 0x0000b800ff027b82 */ /* 0x000e240000000a00 */
[----:B0-----:R-:W-:-:S04]  /*28750*/  IMAD R4, R4, R2, RZ ;  /* 0x0000000204047224 */ /* 0x001fc800078e02ff */
[C---:B----4-:R-:W-:Y:S02]  /*28760*/  IMAD R4, R9.reuse, R3, R4 ;  /* 0x0000000309047224 */ /* 0x050fe400078e0204 */
[----:B------:R-:W-:Y:S01]  /*28770*/  IMAD.WIDE.U32 R2, R9, R2, UR4 ;  /* 0x0000000409027e25 */ /* 0x000fe2000f8e0002 */
[----:B------:R-:W-:-:S03]  /*28780*/  ULDC.64 UR4, c[0x0][0x2d0] ;  /* 0x0000b40000047ab9 */ /* 0x000fc60000000a00 */
[----:B------:R-:W-:Y:S01]  /*28790*/  IMAD.IADD R3, R3, 0x1, R4 ;  /* 0x0000000103037824 */ /* 0x000fe200078e0204 */
[----:B------:R-:W-:Y:S01]  /*287a0*/  SHF.R.S32.HI R4, RZ, 0x1f, R0 ;  /* 0x0000001fff047819 */ /* 0x000fe20000011400 */
[----:B------:R-:W-:-:S04]  /*287b0*/  IMAD.WIDE.U32 R2, R0, UR4, R2 ;  /* 0x0000000400027c25 */ /* 0x000fc8000f8e0002 */
[----:B------:R-:W-:-:S04]  /*287c0*/  IMAD R4, R4, UR4, RZ ;  /* 0x0000000404047c24 */ /* 0x000fc8000f8e02ff */
[----:B------:R-:W-:Y:S01]  /*287d0*/  IMAD R4, R0, UR5, R4 ;  /* 0x0000000500047c24 */ /* 0x000fe2000f8e0204 */
[----:B------:R-:W-:Y:S01]  /*287e0*/  ULDC.64 UR4, c[0x0][0x2c8] ;  /* 0x0000b20000047ab9 */ /* 0x000fe20000000a00 */
[----:B------:R-:W-:Y:S02]  /*287f0*/  IMAD.MOV R0, RZ, RZ, -R0 ;  /* 0x000000ffff007224 */ /* 0x000fe400078e0a00 */
[----:B------:R-:W-:Y:S02]  /*28800*/  IMAD.IADD R3, R3, 0x1, R4 ;  /* 0x0000000103037824 */ /* 0x000fe400078e0204 */
[----:B------:R-:W-:-:S04]  /*28810*/  IMAD R0, R7, R0, R5 ;  /* 0x0000000007007224 */ /* 0x000fc800078e0205 */
[----:B------:R-:W-:Y:S01]  /*28820*/  IMAD.WIDE.U32 R2, R0, UR4, R2 ;  /* 0x0000000400027c25 */ /* 0x000fe2000f8e0002 */
[----:B------:R-:W-:-:S05]  /*28830*/  SHF.R.S32.HI R4, RZ, 0x1f, R0 ;  /* 0x0000001fff047819 */ /* 0x000fca0000011400 */
[----:B------:R-:W-:-:S04]  /*28840*/  IMAD R4, R4, UR4, RZ ;  /* 0x0000000404047c24 */ /* 0x000fc8000f8e02ff */
[----:B------:R-:W-:Y:S01]  /*28850*/  IMAD R5, R0, UR5, R4 ;  /* 0x0000000500057c24 */ /* 0x000fe2000f8e0204 */
[----:B------:R-:W-:Y:S01]  /*28860*/  ULDC.64 UR4, c[0x0][0x280] ;  /* 0x0000a00000047ab9 */ /* 0x000fe20000000a00 */
[----:B------:R-:W-:Y:S01]  /*28870*/  IMAD.SHL.U32 R4, R8, 0x8, RZ ;  /* 0x0000000808047824 */ /* 0x000fe200078e00ff */
        /* <DEDUP_REMOVED lines=14> */
[----:B------:R-:W-:Y:S02]  /*28960*/  VIADD R10, R6, UR39 ;  /* 0x00000027060a7c36 */ /* 0x000fe40008000000 */
[----:B------:R-:W1:Y:S01]  /*28970*/  SHFL.IDX PT, R4, R3, RZ, 0x181f ;  /* 0x00181fff03047589 */ /* 0x000e6200000e0000 */
[----:B------:R-:W-:Y:S02]  /*28980*/  IMAD R2, R7, UR4, RZ ;  /* 0x0000000407027c24 */ /* 0x000fe4000f8e02ff */
[C---:B------:R-:W-:Y:S01]  /*28990*/  VIADD R11, R10.reuse, 0x10 ;  /* 0x000000100a0b7836 */ /* 0x040fe20000000000 */
[----:B------:R-:W-:Y:S01]  /*289a0*/  STL [R1+0x440], R10 ;  /* 0x0004400a01007387 */ /* 0x000fe20000100800 */
[C---:B------:R-:W-:Y:S01]  /*289b0*/  VIADD R7, R10.reuse, 0x20 ;  /* 0x000000200a077836 */ /* 0x040fe20000000000 */
[----:B------:R-:W-:-:S02]  /*289c0*/  ISETP.GE.AND P1, PT, R10, R2, PT ;  /* 0x000000020a00720c */ /* 0x000fc40003f26270 */
[----:B------:R-:W-:Y:S04]  /*289d0*/  STL [R1+0x460], R11 ;  /* 0x0004600b01007387 */ /* 0x000fe80000100800 */
[----:B------:R-:W-:Y:S07]  /*289e0*/  STL [R1+0x464], R7 ;  /* 0x0004640701007387 */ /* 0x000fee0000100800 */
[----:B------:R-:W-:-:S02]  /*289f0*/  @!P1 LEA R6, R8, UR38, 0x1 ;  /* 0x0000002608069c11 */ /* 0x000fc4000f8e08ff */
[----:B0-----:R-:W-:-:S05]  /*28a00*/  @!P1 LEA R5, P2, R9, R5, 0x1 ;  /* 0x0000000509059211 */ /* 0x001fca00078408ff */
[----:B-1----:R-:W-:-:S05]  /*28a10*/  @!P1 IMAD.X R4, RZ, RZ, R4, P2 ;  /* 0x000000ffff049224 */ /* 0x002fca00010e0604 */
[----:B------:R-:W-:-:S04]  /*28a20*/  @!P1 LOP3.LUT R5, R5, R4, RZ, 0x3c, !PT ;  /* 0x0000000405059212 */ /* 0x000fc800078e3cff */
[----:B------:R-:W-:-:S04]  /*28a30*/  @!P1 LOP3.LUT R4, R5, R4, RZ, 0x3c, !PT ;  /* 0x0000000405049212 */ /* 0x000fc800078e3cff */
[----:B------:R-:W-:-:S05]  /*28a40*/  @!P1 LOP3.LUT R5, R5, R4, RZ, 0x3c, !PT ;  /* 0x0000000405059212 */ /* 0x000fca00078e3cff */
[----:B------:R-:W-:Y:S01]  /*28a50*/  @!PT LDS RZ, [RZ] ;  /* 0x00000000fffff984 */ /* 0x000fe20000000800 */
[----:B------:R0:W-:Y:S01]  /*28a60*/  @!P1 LDGSTS.E.BYPASS.LTC128B.128 [R6+0x20400], desc[UR44][R4.64], !P0 ;  /* 0x2040000004069fae */ /* 0x0001e2000c101d6c */
[----:B------:R-:W-:-:S03]  /*28a70*/  ISETP.GE.AND P1, PT, R11, R2, PT ;  /* 0x000000020b00720c */ /* 0x000fc60003f26270 */
[----:B0-----:R-:W0:Y:S10]  /*28a80*/  SHFL.IDX PT, R5, R0, 0x1, 0x181f ;  /* 0x00381f0000057f89 */ /* 0x001e3400000e0000 */
[----:B------:R-:W-:Y:S01]  /*28a90*/  @!P1 LEA R6, R8, UR38, 0x1 ;  /* 0x0000002608069c11 */ /* 0x000fe2000f8e08ff */
[----:B------:R-:W1:Y:S01]  /*28aa0*/  SHFL.IDX PT, R4, R3, 0x1, 0x181f ;  /* 0x00381f0003047f89 */ /* 0x000e6200000e0000 */
[----:B0-----:R-:W-:-:S05]  /*28ab0*/  @!P1 LEA R5, P2, R9, R5, 0x1 ;  /* 0x0000000509059211 */ /* 0x001fca00078408ff */
[----:B-1----:R-:W-:-:S05]  /*28ac0*/  @!P1 IMAD.X R4, RZ, RZ, R4, P2 ;  /* 0x000000ffff049224 */ /* 0x002fca00010e0604 */
[----:B------:R-:W-:-:S04]  /*28ad0*/  @!P1 LOP3.LUT R5, R5, R4, RZ, 0x3c, !PT ;  /* 0x0000000405059212 */ /* 0x000fc800078e3cff */
[----:B------:R-:W-:-:S04]  /*28ae0*/  @!P1 LOP3.LUT R4, R5, R4, RZ, 0x3c, !PT ;  /* 0x0000000405049212 */ /* 0x000fc800078e3cff */
[----:B------:R-:W-:-:S05]  /*28af0*/  @!P1 LOP3.LUT R5, R5, R4, RZ, 0x3c, !PT ;  /* 0x0000000405059212 */ /* 0x000fca00078e3cff */
[----:B------:R0:W-:Y:S01]  /*28b00*/  @!P1 LDGSTS.E.BYPASS.LTC128B.128 [R6+0x20c00], desc[UR44][R4.64], !P0 ;  /* 0x20c0000004069fae */ /* 0x0001e2000c101d6c */
[----:B------:R-:W-:-:S03]  /*28b10*/  ISETP.GE.AND P1, PT, R7, R2, PT ;  /* 0x000000020700720c */ /* 0x000fc60003f26270 */
[----:B0-----:R-:W0:Y:S10]  /*28b20*/  SHFL.IDX PT, R5, R0, 0x2, 0x181f ;  /* 0x00581f0000057f89 */ /* 0x001e3400000e0000 */
[----:B------:R-:W-:Y:S01]  /*28b30*/  @!P1 LEA R6, R8, UR38, 0x1 ;  /* 0x0000002608069c11 */ /* 0x000fe2000f8e08ff */
[----:B------:R-:W1:Y:S04]  /*28b40*/  SHFL.IDX PT, R4, R3, 0x2, 0x181f ;  /* 0x00581f0003047f89 */ /* 0x000e6800000e0000 */
[----:B------:R-:W2:Y:S04]  /*28b50*/  SHFL.IDX PT, R0, R0, 0x3, 0x181f ;  /* 0x00781f0000007f89 */ /* 0x000ea800000e0000 */
[----:B------:R-:W3:Y:S01]  /*28b60*/  SHFL.IDX PT, R3, R3, 0x3, 0x181f ;  /* 0x00781f0003037f89 */ /* 0x000ee200000e0000 */
[----:B0-----:R-:W-:-:S05]  /*28b70*/  @!P1 LEA R5, P2, R9, R5, 0x1 ;  /* 0x0000000509059211 */ /* 0x001fca00078408ff */
[----:B-1----:R-:W-:-:S05]  /*28b80*/  @!P1 IMAD.X R4, RZ, RZ, R4, P2 ;  /* 0x000000ffff049224 */ /* 0x002fca00010e0604 */
[----:B------:R-:W-:-:S04]  /*28b90*/  @!P1 LOP3.LUT R5, R5, R4, RZ, 0x3c, !PT ;  /* 0x0000000405059212 */ /* 0x000fc800078e3cff */
[----:B------:R-:W-:-:S04]  /*28ba0*/  @!P1 LOP3.LUT R4, R5, R4, RZ, 0x3c, !PT ;  /* 0x0000000405049212 */ /* 0x000fc800078e3cff */
[----:B------:R-:W-:-:S05]  /*28bb0*/  @!P1 LOP3.LUT R5, R5, R4, RZ, 0x3c, !PT ;  /* 0x0000000405059212 */ /* 0x000fca00078e3cff */
[----:B--23--:R0:W-:Y:S02]  /*28bc0*/  @!P1 LDGSTS.E.BYPASS.LTC128B.128 [R6+0x21400], desc[UR44][R4.64], !P0 ;  /* 0x2140000004069fae */ /* 0x00c1e4000c101d6c */
.L_x_5243:
[----:B01----:R-:W2:Y:S02]  /*28bd0*/  LDL R4, [R1+0x440] ;  /* 0x0004400001047983 */ /* 0x003ea40000100800 */
        /* <DEDUP_REMOVED lines=13> */
[----:B-1----:R-:W1:Y:S01]  /*28cb0*/  LDC.64 R2, c[0x0][0x3d8] ;  /* 0x0000f600ff027b82 */ /* 0x002e620000000a00 */
[----:B------:R-:W-:Y:S01]  /*28cc0*/  NOP ;  /* 0x0000000000007918 */ /* 0x000fe20000000000 */
[C---:B-1----:R-:W-:Y:S01]  /*28cd0*/  IMAD R0, R2.reuse, UR43, RZ ;  /* 0x0000002b02007c24 */ /* 0x042fe2000f8e02ff */
[----:B------:R-:W-:Y:S01]  /*28ce0*/  UIADD3 UR4, UR38, 0x26400, URZ ;  /* 0x0002640026047890 */ /* 0x000fe2000fffe03f */
[----:B0-----:R-:W-:Y:S01]  /*28cf0*/  IMAD.WIDE.U32 R4, R2, UR36, RZ ;  /* 0x0000002402047c25 */ /* 0x001fe2000f8e00ff */
        /* <DEDUP_REMOVED lines=24> */
.L_x_5138:
[----:B0-----:R-:W2:Y:S01]  /*28e80*/  LDL.LU.64 R4, [R1+0x470] ;  /* 0x0004700001047983 */ /* 0x001ea20000300a00 */
[----:B------:R-:W0:Y:S01]  /*28e90*/  LDC R7, c[0x0][0x448] ;  /* 0x00011200ff077b82 */ /* 0x000e220000000800 */
[----:B------:R-:W-:Y:S02]  /*28ea0*/  ULDC.64 UR4, c[0x0][0x3e0] ;  /* 0x0000f80000047ab9 */ /* 0x000fe40000000a00 */
[----:B------:R-:W2:Y:S01]  /*28eb0*/  LDL.LU.64 R2, [R1+0x458] ;  /* 0x0004580001027983 */ /* 0x000ea20000300a00 */
[----:B------:R-:W1:Y:S01]  /*28ec0*/  S2R R0, SR_CTAID.Z ;  /* 0x0000000000007919 */ /* 0x000e620000002700 */
[----:B0-----:R-:W-:Y:S02]  /*28ed0*/  ISETP.NE.AND P0, PT, R7, 0x1, PT ;  /* 0x000000010700780c */ /* 0x001fe40003f05270 */
[----:B-1----:R-:W-:-:S05]  /*28ee0*/  SHF.R.S32.HI R0, RZ, 0x1f, R0 ;  /* 0x0000001fff007819 */ /* 0x002fca0000011400 */
[----:B------:R-:W-:Y:S01]  /*28ef0*/  IMAD R0, R0, UR4, RZ ;  /* 0x0000000400007c24 */ /* 0x000fe2000f8e02ff */
[----:B------:R-:W0:Y:S02]  /*28f00*/  S2R R8, SR_TID.X ;  /* 0x0000000000087919 */ /* 0x000e240000002100 */
[----:B0-----:R-:W-:-:S05]  /*28f10*/  IMAD.SHL.U32 R10, R8, 0x8, RZ ;  /* 0x00000008080a7824 */ /* 0x001fca00078e00ff */
[----:B------:R-:W-:Y:S02]  /*28f20*/  LOP3.LUT R10, R10, 0x38, RZ, 0xc0, !PT ;  /* 0x000000380a0a7812 */ /* 0x000fe400078ec0ff */
[----:B------:R-:W-:Y:S01]  /*28f30*/  LOP3.LUT R17, R17, 0xfffffff7, RZ, 0xc0, !PT ;  /* 0xfffffff711117812 */ /* 0x000fe200078ec0ff */
[----:B--2---:R-:W-:Y:S02]  /*28f40*/  IMAD.MOV.U32 R2, RZ, RZ, R4 ;  /* 0x000000ffff027224 */ /* 0x004fe400078e0004 */
[----:B------:R-:W0:Y:S01]  /*28f50*/  S2R R4, SR_CTAID.Z ;  /* 0x0000000000047919 */ /* 0x000e220000002700 */
[----:B------:R-:W1:Y:S01]  /*28f60*/  S2R R5, SR_TID.X ;  /* 0x0000000000057919 */ /* 0x000e620000002100 */
[C---:B0-----:R-:W-:Y:S02]  /*28f70*/  IMAD R0, R4.reuse, UR5, R0 ;  /* 0x0000000504007c24 */ /* 0x041fe4000f8e0200 */
[----:B------:R-:W-:Y:S01]  /*28f80*/  IMAD.WIDE.U32 R2, R4, UR4, R2 ;  /* 0x0000000404027c25 */ /* 0x000fe2000f8e0002 */
[----:B------:R-:W-:-:S03]  /*28f90*/  ULDC.64 UR4, c[0x0][0x3d0] ;  /* 0x0000f40000047ab9 */ /* 0x000fc60000000a00 */
[----:B------:R-:W-:Y:S02]  /*28fa0*/  IMAD.IADD R3, R3, 0x1, R0 ;  /* 0x0000000103037824 */ /* 0x000fe400078e0200 */
[----:B------:R-:W0:Y:S01]  /*28fb0*/  @P0 LDC R0, c[0x0][0x44c] ;  /* 0x00011300ff000b82 */ /* 0x000e220000000800 */
[C---:B-1----:R-:W-:Y:S01]  /*28fc0*/  LOP3.LUT R4, R5.reuse, 0x7f, RZ, 0xc0, !PT ;  /* 0x0000007f05047812 */ /* 0x042fe200078ec0ff */
[----:B------:R-:W-:-:S06]  /*28fd0*/  IMAD.SHL.U32 R15, R5, 0x10, RZ ;  /* 0x00000010050f7824 */ /* 0x000fcc00078e00ff */
[----:B------:R-:W1:Y:S01]  /*28fe0*/  @P0 LDC R5, c[0x0][0x450] ;  /* 0x00011400ff050b82 */ /* 0x000e620000000800 */
[----:B------:R-:W-:-:S04]  /*28ff0*/  SHF.R.U32.HI R6, RZ, 0x3, R4 ;  /* 0x00000003ff067819 */ /* 0x000fc80000011604 */
[----:B------:R-:W-:-:S05]  /*29000*/  LOP3.LUT R6, R6, 0x70, R15, 0xf8, !PT ;  /* 0x0000007006067812 */ /* 0x000fca00078ef80f */
[----:B------:R-:W-:-:S04]  /*29010*/  VIADD R6, R6, UR39 ;  /* 0x0000002706067c36 */ /* 0x000fc80008000000 */
[----:B0-----:R-:W-:-:S04]  /*29020*/  @P0 IMAD.HI.U32 R0, R6, R0, RZ ;  /* 0x0000000006000227 */ /* 0x001fc800078e00ff */
[----:B------:R-:W-:Y:S01]  /*29030*/  IMAD.MOV.U32 R4, RZ, RZ, R6 ;  /* 0x000000ffff047224 */ /* 0x000fe200078e0006 */
[----:B-1----:R-:W-:-:S04]  /*29040*/  @P0 SHF.R.U32.HI R4, RZ, R5, R0 ;  /* 0x00000005ff040219 */ /* 0x002fc80000011600 */
[--C-:B------:R-:W-:Y:S01]  /*29050*/  SHF.R.S32.HI R5, RZ, 0x1f, R4.reuse ;  /* 0x0000001fff057819 */ /* 0x100fe20000011404 */
[----:B------:R-:W-:-:S04]  /*29060*/  IMAD.MOV R0, RZ, RZ, -R4 ;  /* 0x000000ffff007224 */ /* 0x000fc800078e0a04 */
[----:B------:R-:W-:Y:S02]  /*29070*/  IMAD R0, R7, R0, R6 ;  /* 0x0000000007007224 */ /* 0x000fe400078e0206 */
[----:B------:R-:W-:Y:S02]  /*29080*/  IMAD R5, R5, UR4, RZ ;  /* 0x0000000405057c24 */ /* 0x000fe4000f8e02ff */
[----:B------:R-:W-:-:S04]  /*29090*/  IMAD.WIDE.U32 R2, R4, UR4, R2 ;  /* 0x0000000404027c25 */ /* 0x000fc8000f8e0002 */
        /* <DEDUP_REMOVED lines=56> */
[----:B------:R-:W-:Y:S01]  /*29420*/  LOP3.LUT R17, R17, 0xffffdfff, RZ, 0xc0, !PT ;  /* 0xffffdfff11117812 */ /* 0x000fe200078ec0ff */
[----:B------:R-:W5:Y:S03]  /*29430*/  SHFL.IDX PT, R3, R0, RZ, 0x181f ;  /* 0x00181fff00037589 */ /* 0x000f6600000e0000 */
[----:B------:R-:W-:-:S04]  /*29440*/  @P1 LOP3.LUT R17, R17, 0x2000, RZ, 0xfc, !PT ;  /* 0x0000200011111812 */ /* 0x000fc800078efcff */
[C---:B------:R-:W-:Y:S02]  /*29450*/  LOP3.LUT P1, RZ, R17.reuse, 0x8, RZ, 0xc0, !PT ;  /* 0x0000000811ff7812 */ /* 0x040fe4000782c0ff */
        /* <DEDUP_REMOVED lines=11> */
[----:B------:R-:W0:Y:S10]  /*29510*/  SHFL.IDX PT, R2, R6, RZ, 0x181f ;  /* 0x00181fff06027589 */ /* 0x000e3400000e0000 */
[----:B-----5:R-:W-:-:S02]  /*29520*/  @!P2 LEA R3, P6, R13, R3, 0x1 ;  /* 0x000000030d03a211 */ /* 0x020fc400078c08ff */
[----:B------:R-:W-:-:S04]  /*29530*/  @!P2 LOP3.LUT R8, R4, 0x40, RZ, 0xc0, !PT ;  /* 0x000000400408a812 */ /* 0x000fc800078ec0ff */
[----:B------:R-:W-:Y:S02]  /*29540*/  @!P2 SHF.R.U32.HI R8, RZ, 0x2, R8 ;  /* 0x00000002ff08a819 */ /* 0x000fe40000011608 */
[----:B------:R-:W-:Y:S02]  /*29550*/  @!P2 LEA R9, R11, UR38, 0x1 ;  /* 0x000000260b09ac11 */ /* 0x000fe4000f8e08ff */
[----:B------:R-:W-:Y:S01]  /*29560*/  @!P2 ISETP.NE.U32.AND P4, PT, R8, RZ, PT ;  /* 0x000000ff0800a20c */ /* 0x000fe20003f85070 */
[----:B0-----:R-:W-:-:S05]  /*29570*/  @!P2 IMAD.X R2, RZ, RZ, R2, P6 ;  /* 0x000000ffff02a224 */ /* 0x001fca00030e0602 */
[----:B------:R-:W-:-:S04]  /*29580*/  @!P2 LOP3.LUT R3, R3, R2, RZ, 0x3c, !PT ;  /* 0x000000020303a212 */ /* 0x000fc800078e3cff */
[----:B------:R-:W-:Y:S02]  /*29590*/  @!P2 LOP3.LUT R2, R3, R2, RZ, 0x3c, !PT ;  /* 0x000000020302a212 */ /* 0x000fe400078e3cff */
[----:B------:R-:W-:Y:S02]  /*295a0*/  @!P2 LOP3.LUT R8, R5, 0x80, RZ, 0xc0, !PT ;  /* 0x000000800508a812 */ /* 0x000fe400078ec0ff */
        /* <DEDUP_REMOVED lines=14> */
[----:B---3--:R-:W-:-:S13]  /*29690*/  ISETP.GE.AND P2, PT, R10, R7, PT ;  /* 0x000000070a00720c */ /* 0x008fda0003f46270 */
        /* <DEDUP_REMOVED lines=19> */
[----:B------:R-:W-:-:S13]  /*297d0*/  @!P2 ISETP.NE.U32.AND P4, PT, R8, RZ, PT ;  /* 0x000000ff0800a20c */ /* 0x000fda0003f85070 */
[----:B------:R0:W-:Y:S01]  /*297e0*/  @!P2 LDGSTS.E.BYPASS.LTC128B.128 [R21+0x34c00], desc[UR44][R2.64+0x380], P4 ;  /* 0x34c003800215afae */ /* 0x0001e2000a101d6c */
[----:B----4-:R-:W-:-:S03]  /*297f0*/  ISETP.GE.AND P2, PT, R15, R7, PT ;  /* 0x000000070f00720c */ /* 0x010fc60003f46270 */
[----:B0-----:R-:W0:Y:S04]  /*29800*/  SHFL.IDX PT, R3, R0, 0x2, 0x181f ;  /* 0x00581f0000037f89 */ /* 0x001e2800000e0000 */
[----:B------:R-:W1:Y:S06]  /*29810*/  SHFL.IDX PT, R2, R6, 0x2, 0x181f ;  /* 0x00581f0006027f89 */ /* 0x000e6c00000e0000 */
[----:B------:R-:W-:-:S02]  /*29820*/  @!P2 LOP3.LUT R8, R4, 0x40, RZ, 0xc0, !PT ;  /* 0x000000400408a812 */ /* 0x000fc400078ec0ff */
[----:B0-----:R-:W-:-:S05]  /*29830*/  @!P2 LEA R3, P4, R13, R3, 0x1 ;  /* 0x000000030d03a211 */ /* 0x001fca00078808ff */
[----:B-1----:R-:W-:Y:S01]  /*29840*/  @!P2 IMAD.X R2, RZ, RZ, R2, P4 ;  /* 0x000000ffff02a224 */ /* 0x002fe200020e0602 */
[----:B------:R-:W-:-:S04]  /*29850*/  LOP3.LUT P4, RZ, R17, 0x10, RZ, 0xc0, !PT ;  /* 0x0000001011ff7812 */ /* 0x000fc8000788c0ff */
[----:B------:R-:W-:-:S04]  /*29860*/  @!P2 LOP3.LUT R3, R3, R2, RZ, 0x3c, !PT ;  /* 0x000000020303a212 */ /* 0x000fc800078e3cff */
[----:B------:R-:W-:Y:S02]  /*29870*/  @!P2 LOP3.LUT R2, R3, R2, RZ, 0x3c, !PT ;  /* 0x000000020302a212 */ /* 0x000fe400078e3cff */
[----:B------:R-:W-:Y:S02]  /*29880*/  @!P2 LEA R9, R11, UR38, 0x1 ;  /* 0x000000260b09ac11 */ /* 0x000fe4000f8e08ff */
[----:B------:R-:W-:Y:S02]  /*29890*/  @!P2 LOP3.LUT R3, R3, R2, RZ, 0x3c, !PT ;  /* 0x000000020303a212 */ /* 0x000fe400078e3cff */
[----:B------:R-:W-:-:S03]  /*298a0*/  @!P2 SHF.R.U32.HI R8, RZ, 0x2, R8 ;  /* 0x00000002ff08a819 */ /* 0x000fc60000011608 */
        /* <DEDUP_REMOVED lines=14> */
.L_x_5253:
[----:B0-----:R-:W4:Y:S01]  /*29990*/  LDL.LU R0, [R1+0x478] ;  /* 0x0004780001007983 */ /* 0x001f220000300800 */
[----:B------:R-:W-:Y:S01]  /*299a0*/  BSSY B0, `(.L_x_5140) ;  /* 0x0000024000007945 */ /* 0x000fe20003800000 */
[----:B----4-:R-:W-:-:S13]  /*299b0*/  ISETP.GE.AND P2, PT, R0, R7, PT ;  /* 0x000000070000720c */ /* 0x010fda0003f46270 */
[----:B------:R-:W-:Y:S05]  /*299c0*/  @P2 BRA `(.L_x_5141) ;  /* 0x0000000000842947 */ /* 0x000fea0003800000 */
[----:B------:R-:W0:Y:S01]  /*299d0*/  S2R R0, SR_TID.X ;  /* 0x0000000000007919 */ /* 0x000e220000002100 */
[C---:B------:R-:W-:Y:S02]  /*299e0*/  LOP3.LUT P6, RZ, R17.reuse, 0x10, RZ, 0xc0, !PT ;  /* 0x0000001011ff7812 */ /* 0x040fe400078cc0ff */
[C---:B------:R-:W-:Y:S01]  /*299f0*/  LOP3.LUT P4, RZ, R17.reuse, 0x8, RZ, 0xc0, !PT ;  /* 0x0000000811ff7812 */ /* 0x040fe2000788c0ff */
[----:B---3--:R-:W3:Y:S01]  /*29a00*/  S2R R3, SR_TID.X ;  /* 0x0000000000037919 */ /* 0x008ee20000002100 */
        /* <DEDUP_REMOVED lines=29> */
.L_x_5141:
[----:B------:R-:W-:Y:S05]  /*29be0*/  BSYNC B0 ;  /* 0x0000000000007941 */ /* 0x000fea0003800000 */
.L_x_5140:
[----:B------:R-:W-:Y:S01]  /*29bf0*/  NOP ;  /* 0x0000000000007918 */ /* 0x000fe20000000000 */
[----:B------:R-:W-:Y:S01]  /*29c00*/  SYNCS.ARRIVE.TRANS64.RED.A0T1 RZ, [UR38+0x38810], RZ ;  /* 0x038810ffffff79a7 */ /* 0x000fe20008200426 */
[----:B0--3--:R-:W-:Y:S01]  /*29c10*/  IMAD.MOV.U32 R2, RZ, RZ, 0x1 ;  /* 0x00000001ff027424 */ /* 0x009fe200078e00ff */
[----:B------:R-:W-:Y:S04]  /*29c20*/  ARRIVES.LDGSTSBAR.64.TRANSCNT [UR38+0x38810] ;  /* 0x03881000ff0079b0 */ /* 0x000fe80008000aa6 */
[----:B------:R-:W-:Y:S01]  /*29c30*/  SHF.L.U32 R2, R2, 0x1f, RZ ;  /* 0x0000001f02027819 */ /* 0x000fe200000006ff */
[----:B------:R-:W-:Y:S01]  /*29c40*/  NOP ;  /* 0x0000000000007918 */ /* 0x000fe20000000000 */
[----:B------:R-:W-:Y:S02]  /*29c50*/  SYNCS.ARRIVE.TRANS64.A1T0 RZ, [UR38+0x38810], RZ ;  /* 0x038810ffffff79a7 */ /* 0x000fe40008100026 */
[----:B------:R-:W0:Y:S02]  /*29c60*/  SYNCS.PHASECHK.TRANS64.TRYWAIT P0, [UR38+0x38820], R2 ;  /* 0x03882002ff0075a7 */ /* 0x000e240008000166 */
[----:B0-----:R-:W-:Y:S05]  /*29c70*/  @!P0 BRA `(.L_x_5142) ;  /* 0x0000004000dc8947 */ /* 0x001fea0003800000 */
.L_x_5254:
        /* <DEDUP_REMOVED lines=9> */
.L_x_5255:
        /* <DEDUP_REMOVED lines=8> */
.L_x_5147:
[----:B------:R-:W-:Y:S05]  /*29d90*/  BSYNC B1 ;  /* 0x0000000000017941 */ /* 0x000fea0003800000 */
.L_x_5146:
        /* <DEDUP_REMOVED lines=11> */
.L_x_5148:
        /* <DEDUP_REMOVED lines=13> */
.L_x_5149:
        /* <DEDUP_REMOVED lines=13> */
.L_x_5150:
        /* <DEDUP_REMOVED lines=13> */
.L_x_5151:
        /* <DEDUP_REMOVED lines=13> */
.L_x_5152:
        /* <DEDUP_REMOVED lines=13> */
.L_x_5153:
        /* <DEDUP_REMOVED lines=13> */
.L_x_5154:
        /* <DEDUP_REMOVED lines=13> */
.L_x_5155:
        /* <DEDUP_REMOVED lines=8> */
.L_x_5144:
[----:B------:R-:W-:Y:S05]  /*2a480*/  BSYNC B0 ;  /* 0x0000000000007941 */ /* 0x000fea0003800000 */
.L_x_5143:
[----:B------:R-:W3:Y:S04]  /*2a490*/  LDL.LU R4, [R1+0x468] ;  /* 0x0004680001047983 */ /* 0x000ee80000300800 */
[----:B0-----:R-:W4:Y:S01]  /*2a4a0*/  LDL R3, [R1+0x448] ;  /* 0x0004480001037983 */ /* 0x001f220000100800 */
[----:B------:R-:W-:Y:S02]  /*2a4b0*/  IMAD.MOV.U32 R7, RZ, RZ, RZ ;  /* 0x000000ffff077224 */ /* 0x000fe400078e00ff */
[----:B-1----:R-:W-:Y:S02]  /*2a4c0*/  IMAD.MOV.U32 R6, RZ, RZ, 0x1 ;  /* 0x00000001ff067424 */ /* 0x002fe400078e00ff */
[----:B---3--:R-:W-:-:S05]  /*2a4d0*/  VIADD R8, R4, 0xfffffffe ;  /* 0xfffffffe04087836 */ /* 0x008fca0000000000 */
[----:B----4-:R-:W-:-:S13]  /*2a4e0*/  ISETP.GE.AND P0, PT, R8, R3, PT ;  /* 0x000000030800720c */ /* 0x010fda0003f06270 */
[----:B------:R-:W-:Y:S05]  /*2a4f0*/  @!P0 BRA `(.L_x_5119) ;  /* 0x00000024000c8947 */ /* 0x000fea0003800000 */
[----:B------:R-:W3:Y:S04]  /*2a500*/  LDL.LU R5, [R1+0x454] ;  /* 0x0004540001057983 */ /* 0x000ee80000300800 */
[----:B------:R-:W4:Y:S01]  /*2a510*/  LDL.LU R4, [R1+0x450] ;  /* 0x0004500001047983 */ /* 0x000f220000300800 */
[----:B------:R-:W-:Y:S01]  /*2a520*/  UIADD3 UR4, UR40, 0x1, URZ ;  /* 0x0000000128047890 */ /* 0x000fe2000fffe03f */
[----:B------:R-:W-:Y:S01]  /*2a530*/  LOP3.LUT R3, RZ, R3, RZ, 0x33, !PT ;  /* 0x00000003ff037212 */ /* 0x000fe200078e33ff */
[----:B------:R-:W-:-:S04]  /*2a540*/  IMAD.MOV.U32 R6, RZ, RZ, 0x1 ;  /* 0x00000001ff067424 */ /* 0x000fc800078e00ff */
[----:B---3--:R-:W-:Y:S01]  /*2a550*/  IMAD R0, R5, UR4, RZ ;  /* 0x0000000405007c24 */ /* 0x008fe2000f8e02ff */
[----:B------:R-:W-:-:S04]  /*2a560*/  ULOP3.LUT UR4, URZ, UR41, URZ, 0x33, !UPT ;  /* 0x000000293f047292 */ /* 0x000fc8000f8e333f */
[----:B------:R-:W-:-:S04]  /*2a570*/  LOP3.LUT R0, RZ, R0, RZ, 0x33, !PT ;  /* 0x00000000ff007212 */ /* 0x000fc800078e33ff */
[----:B----4-:R-:W-:Y:S01]  /*2a580*/  VIADDMNMX R0, R0, -R4, UR4, !PT ;  /* 0x0000000400007e46 */ /* 0x010fe2000f800904 */
[----:B------:R-:W-:Y:S01]  /*2a590*/  ULOP3.LUT UR4, URZ, UR42, URZ, 0x33, !UPT ;  /* 0x0000002a3f047292 */ /* 0x000fe2000f8e333f */
[----:B------:R-:W0:Y:S05]  /*2a5a0*/  S2R R4, SR_TID.X ;  /* 0x0000000000047919 */ /* 0x000e2a0000002100 */
[----:B------:R-:W-:-:S04]  /*2a5b0*/  VIMNMX R0, R0, UR4, !PT ;  /* 0x0000000400007c48 */ /* 0x000fc8000ffe0100 */
[----:B------:R-:W-:-:S05]  /*2a5c0*/  VIADDMNMX R3, R0, 0x2, R3, !PT ;  /* 0x0000000200037846 */ /* 0x000fca0007800103 */
[----:B------:R-:W-:-:S05]  /*2a5d0*/  VIADD R5, R3, 0xfffffffe ;  /* 0xfffffffe03057836 */ /* 0x000fca0000000000 */
[-C--:B------:R-:W-:Y:S02]  /*2a5e0*/  ISETP.NE.AND P0, PT, R5, R0.reuse, PT ;  /* 0x000000000500720c */ /* 0x080fe40003f05270 */
[----:B------:R-:W-:-:S05]  /*2a5f0*/  LOP3.LUT R0, RZ, R0, RZ, 0x33, !PT ;  /* 0x00000000ff007212 */ /* 0x000fca00078e33ff */
[----:B------:R-:W-:Y:S02]  /*2a600*/  IMAD.IADD R2, R3, 0x1, R0 ;  /* 0x0000000103027824 */ /* 0x000fe400078e0200 */
[----:B------:R-:W-:-:S03]  /*2a610*/  IMAD.MOV.U32 R0, RZ, RZ, 0x1 ;  /* 0x00000001ff007424 */ /* 0x000fc600078e00ff */
[----:B------:R-:W-:Y:S02]  /*2a620*/  LOP3.LUT R11, R2, 0x1, RZ, 0xc0, !PT ;  /* 0x00000001020b7812 */ /* 0x000fe400078ec0ff */
[----:B0-----:R-:W-:Y:S01]  /*2a630*/  LOP3.LUT R10, R4, 0x1f, RZ, 0xc0, !PT ;  /* 0x0000001f040a7812 */ /* 0x001fe200078ec0ff */
[----:B------:R-:W-:Y:S06]  /*2a640*/  @!P0 BRA `(.L_x_5156) ;  /* 0x0000001400d48947 */ /* 0x000fec0003800000 */
[----:B------:R-:W-:Y:S01]  /*2a650*/  BSSY B0, `(.L_x_5156) ;  /* 0x0000174000007945 */ /* 0x000fe20003800000 */
[----:B------:R-:W-:Y:S02]  /*2a660*/  IMAD.IADD R9, R2, 0x1, -R11 ;  /* 0x0000000102097824 */ /* 0x000fe400078e0a0b */
[----:B------:R-:W-:-:S07]  /*2a670*/  IMAD.MOV.U32 R0, RZ, RZ, 0x1 ;  /* 0x00000001ff007424 */ /* 0x000fce00078e00ff */
.L_x_5197:
        /* <DEDUP_REMOVED lines=27> */
.L_x_5159:
[----:B------:R-:W1:Y:S01]  /*2a830*/  S2R R2, SR_TID.X ;  /* 0x0000000000027919 */ /* 0x000e620000002100 */
[----:B------:R-:W-:Y:S01]  /*2a840*/  BSSY B2, `(.L_x_5160) ;  /* 0x0000006000027945 */ /* 0x000fe20003800000 */
[----:B-1----:R-:W-:Y:S02]  /*2a850*/  LOP3.LUT R3, R2, 0x7f, RZ, 0xc0, !PT ;  /* 0x0000007f02037812 */ /* 0x002fe400078ec0ff */
[----:B------:R-:W-:Y:S02]  /*2a860*/  SHF.L.U32 R2, R0, 0x1f, RZ ;  /* 0x0000001f00027819 */ /* 0x000fe400000006ff */
[----:B------:R-:W-:Y:S02]  /*2a870*/  ISETP.NE.AND P2, PT, R3, RZ, PT ;  /* 0x000000ff0300720c */ /* 0x000fe40003f45270 */
[----:B------:R-:W1:Y:S02]  /*2a880*/  SYNCS.PHASECHK.TRANS64.TRYWAIT P0, [UR38+0x38848], R2 ;  /* 0x03884802ff0075a7 */ /* 0x000e640008000166 */
[----:B-1----:R-:W-:Y:S09]  /*2a890*/  @!P0 BRA `(.L_x_5161) ;  /* 0x0000003800048947 */ /* 0x002ff20003800000 */
.L_x_5256:
[----:B------:R-:W-:Y:S05]  /*2a8a0*/  BSYNC B2 ;  /* 0x0000000000027941 */ /* 0x000fea0003800000 */
.L_x_5160:
[----:B------:R-:W-:Y:S04]  /*2a8b0*/  BSSY B2, `(.L_x_5162) ;  /* 0x0000007000027945 */ /* 0x000fe80003800000 */
[----:B------:R-:W-:Y:S05]  /*2a8c0*/  @P2 BRA `(.L_x_5163) ;  /* 0x0000000000142947 */ /* 0x000fea0003800000 */
[----:B------:R-:W-:Y:S01]  /*2a8d0*/  ISETP.NE.AND P0, PT, R10, RZ, PT ;  /* 0x000000ff0a00720c */ /* 0x000fe20003f05270 */
[----:B-1----:R-:W-:-:S04]  /*2a8e0*/  IMAD.MOV.U32 R3, RZ, RZ, 0x2000 ;  /* 0x00002000ff037424 */ /* 0x002fc800078e00ff */
[----:B------:R3:W-:Y:S08]  /*2a8f0*/  SYNCS.ARRIVE.TRANS64 RZ, [UR38+0x38838], R3 ;  /* 0x03883803ffff79a7 */ /* 0x0007f00008000026 */
[----:B---3--:R-:W-:Y:S05]  /*2a900*/  @!P0 BRA `(.L_x_5163) ;  /* 0x0000000000048947 */ /* 0x008fea0003800000 */
[----:B------:R-:W-:Y:S01]  /*2a910*/  BPT.TRAP 0x1 ;  /* 0x000000040000795c */ /* 0x000fe20000300000 */
.L_x_5163:
[----:B------:R-:W-:Y:S05]  /*2a920*/  BSYNC B2 ;  /* 0x0000000000027941 */ /* 0x000fea0003800000 */
.L_x_5162:
        /* <DEDUP_REMOVED lines=11> */
.L_x_5164:
        /* <DEDUP_REMOVED lines=10> */
.L_x_5257:
[----:B------:R-:W-:Y:S05]  /*2aa80*/  BSYNC B2 ;  /* 0x0000000000027941 */ /* 0x000fea0003800000 */
.L_x_5165:
        /* <DEDUP_REMOVED lines=9> */
.L_x_5168:
[----:B------:R-:W-:Y:S05]  /*2ab20*/  BSYNC B2 ;  /* 0x0000000000027941 */ /* 0x000fea0003800000 */
.L_x_5167:
        /* <DEDUP_REMOVED lines=9> */
.L_x_5169:
        /* <DEDUP_REMOVED lines=13> */
.L_x_5170:
        /* <DEDUP_REMOVED lines=13> */
.L_x_5171:
        /* <DEDUP_REMOVED lines=13> */
.L_x_5172:
        /* <DEDUP_REMOVED lines=13> */
.L_x_5173:
        /* <DEDUP_REMOVED lines=13> */
.L_x_5174:
        /* <DEDUP_REMOVED lines=13> */
.L_x_5175:
        /* <DEDUP_REMOVED lines=13> */
.L_x_5176:
        /* <DEDUP_REMOVED lines=8> */
.L_x_5158:
[----:B------:R-:W-:Y:S05]  /*2b1f0*/  BSYNC B1 ;  /* 0x0000000000017941 */ /* 0x000fea0003800000 */
.L_x_5157:
[----:B------:R-:W-:Y:S01]  /*2b200*/  LOP3.LUT P3, RZ, R17, 0x2, RZ, 0xc0, !PT ;  /* 0x0000000211ff7812 */ /* 0x000fe2000786c0ff */
[----:B------:R-:W-:Y:S01]  /*2b210*/  BSSY B1, `(.L_x_5177) ;  /* 0x00000b5000017945 */ /* 0x000fe20003800000 */
[----:B------:R-:W-:-:S11]  /*2b220*/  LOP3.LUT R0, R0, 0x1, RZ, 0x3c, !PT ;  /* 0x0000000100007812 */ /* 0x000fd600078e3cff */
[----:B------:R-:W-:Y:S05]  /*2b230*/  @!P3 BRA `(.L_x_5178) ;  /* 0x0000000800c8b947 */ /* 0x000fea0003800000 */
[----:B------:R-:W-:Y:S01]  /*2b240*/  LOP3.LUT P3, RZ, R17, 0x1, RZ, 0xc0, !PT ;  /* 0x0000000111ff7812 */ /* 0x000fe2000786c0ff */
[----:B------:R-:W-:-:S12]  /*2b250*/  VIADD R12, R8, 0xffffffff ;  /* 0xffffffff080c7836 */ /* 0x000fd80000000000 */
[----:B------:R-:W-:Y:S05]  /*2b260*/  @!P3 BRA `(.L_x_5179) ;  /* 0x000000000048b947 */ /* 0x000fea0003800000 */
[----:B------:R-:W0:Y:S01]  /*2b270*/  LDC R5, c[0x0][0x43c] ;  /* 0x00010f00ff057b82 */ /* 0x000e220000000800 */
        /* <DEDUP_REMOVED lines=17> */
.L_x_5179:
[----:B------:R-:W1:Y:S01]  /*2b390*/  S2R R2, SR_TID.X ;  /* 0x0000000000027919 */ /* 0x000e620000002100 */
[----:B------:R-:W-:Y:S01]  /*2b3a0*/  BSSY B2, `(.L_x_5180) ;  /* 0x0000006000027945 */ /* 0x000fe20003800000 */
[----:B-1----:R-:W-:Y:S02]  /*2b3b0*/  LOP3.LUT R3, R2, 0x7f, RZ, 0xc0, !PT ;  /* 0x0000007f02037812 */ /* 0x002fe400078ec0ff */
[----:B------:R-:W-:Y:S02]  /*2b3c0*/  SHF.L.U32 R2, R0, 0x1f, RZ ;  /* 0x0000001f00027819 */ /* 0x000fe400000006ff */
[----:B------:R-:W-:Y:S02]  /*2b3d0*/  ISETP.NE.AND P2, PT, R3, RZ, PT ;  /* 0x000000ff0300720c */ /* 0x000fe40003f45270 */
[----:B------:R-:W1:Y:S02]  /*2b3e0*/  SYNCS.PHASECHK.TRANS64.TRYWAIT P0, [UR38+0x38840], R2 ;  /* 0x03884002ff0075a7 */ /* 0x000e640008000166 */
[----:B-1----:R-:W-:Y:S09]  /*2b3f0*/  @!P0 BRA `(.L_x_5181) ;  /* 0x0000002c005c8947 */ /* 0x002ff20003800000 */
.L_x_5258:
[----:B------:R-:W-:Y:S05]  /*2b400*/  BSYNC B2 ;  /* 0x0000000000027941 */ /* 0x000fea0003800000 */
.L_x_5180:
[----:B------:R-:W-:Y:S04]  /*2b410*/  BSSY B2, `(.L_x_5182) ;  /* 0x0000007000027945 */ /* 0x000fe80003800000 */
[----:B------:R-:W-:Y:S05]  /*2b420*/  @P2 BRA `(.L_x_5183) ;  /* 0x0000000000142947 */ /* 0x000fea0003800000 */
[----:B------:R-:W-:Y:S01]  /*2b430*/  ISETP.NE.AND P0, PT, R10, RZ, PT ;  /* 0x000000ff0a00720c */ /* 0x000fe20003f05270 */
[----:B-1----:R-:W-:-:S04]  /*2b440*/  IMAD.MOV.U32 R3, RZ, RZ, 0x2000 ;  /* 0x00002000ff037424 */ /* 0x002fc800078e00ff */
[----:B------:R3:W-:Y:S08]  /*2b450*/  SYNCS.ARRIVE.TRANS64 RZ, [UR38+0x38830], R3 ;  /* 0x03883003ffff79a7 */ /* 0x0007f00008000026 */
[----:B---3--:R-:W-:Y:S05]  /*2b460*/  @!P0 BRA `(.L_x_5183) ;  /* 0x0000000000048947 */ /* 0x008fea0003800000 */
[----:B------:R-:W-:Y:S01]  /*2b470*/  BPT.TRAP 0x1 ;  /* 0x000000040000795c */ /* 0x000fe20000300000 */
.L_x_5183:
[----:B------:R-:W-:Y:S05]  /*2b480*/  BSYNC B2 ;  /* 0x0000000000027941 */ /* 0x000fea0003800000 */
.L_x_5182:
        /* <DEDUP_REMOVED lines=11> */
.L_x_5184:
        /* <DEDUP_REMOVED lines=11> */
.L_x_5259:
[----:B------:R-:W-:Y:S05]  /*2b5f0*/  BSYNC B2 ;  /* 0x0000000000027941 */ /* 0x000fea0003800000 */
.L_x_5185:
        /* <DEDUP_REMOVED lines=9> */
.L_x_5188:
[----:B------:R-:W-:Y:S05]  /*2b690*/  BSYNC B2 ;  /* 0x0000000000027941 */ /* 0x000fea0003800000 */
.L_x_5187:
        /* <DEDUP_REMOVED lines=9> */
.L_x_5189:
        /* <DEDUP_REMOVED lines=13> */
.L_x_5190:
        /* <DEDUP_REMOVED lines=13> */
.L_x_5191:
        /* <DEDUP_REMOVED lines=13> */
.L_x_5192:
        /* <DEDUP_REMOVED lines=13> */
.L_x_5193:
        /* <DEDUP_REMOVED lines=13> */
.L_x_5194:
        /* <DEDUP_REMOVED lines=13> */
.L_x_5195:
        /* <DEDUP_REMOVED lines=13> */
.L_x_5196:
        /* <DEDUP_REMOVED lines=8> */
.L_x_5178:
[----:B------:R-:W-:Y:S05]  /*2bd60*/  BSYNC B1 ;  /* 0x0000000000017941 */ /* 0x000fea0003800000 */
.L_x_5177:
[----:B------:R-:W-:Y:S01]  /*2bd70*/  VIADD R8, R8, 0xfffffffe ;  /* 0xfffffffe08087836 */ /* 0x000fe20000000000 */
[----:B------:R-:W-:Y:S06]  /*2bd80*/  @P1 BRA `(.L_x_5197) ;  /* 0xffffffe8003c1947 */ /* 0x000fec000383ffff */
[----:B------:R-:W-:Y:S05]  /*2bd90*/  BSYNC B0 ;  /* 0x0000000000007941 */ /* 0x000fea0003800000 */
.L_x_5156:
        /* <DEDUP_REMOVED lines=8> */
[----:B------:R-:W-:Y:S02]  /*2be20*/  ULDC.64 UR4, c[0x0][0x428] ;  /* 0x00010a0000047ab9 */ /* 0x000fe40000000a00 */
        /* <DEDUP_REMOVED lines=16> */
.L_x_5200:
[----:B------:R-:W1:Y:S01]  /*2bf30*/  S2R R2, SR_TID.X ;  /* 0x0000000000027919 */ /* 0x000e620000002100 */
[----:B------:R-:W-:Y:S01]  /*2bf40*/  BSSY B1, `(.L_x_5201) ;  /* 0x0000006000017945 */ /* 0x000fe20003800000 */
[----:B-1----:R-:W-:Y:S02]  /*2bf50*/  LOP3.LUT R3, R2, 0x7f, RZ, 0xc0, !PT ;  /* 0x0000007f02037812 */ /* 0x002fe400078ec0ff */
[----:B------:R-:W-:Y:S02]  /*2bf60*/  SHF.L.U32 R2, R0, 0x1f, RZ ;  /* 0x0000001f00027819 */ /* 0x000fe400000006ff */
[----:B------:R-:W-:Y:S02]  /*2bf70*/  ISETP.NE.AND P1, PT, R3, RZ, PT ;  /* 0x000000ff0300720c */ /* 0x000fe40003f25270 */
[----:B------:R-:W1:Y:S02]  /*2bf80*/  SYNCS.PHASECHK.TRANS64.TRYWAIT P0, [UR38+0x38848], R2 ;  /* 0x03884802ff0075a7 */ /* 0x000e640008000166 */
[----:B-1----:R-:W-:Y:S09]  /*2bf90*/  @!P0 BRA `(.L_x_5202) ;  /* 0x0000002000a48947 */ /* 0x002ff20003800000 */
.L_x_5260:
[----:B------:R-:W-:Y:S05]  /*2bfa0*/  BSYNC B1 ;  /* 0x0000000000017941 */ /* 0x000fea0003800000 */
.L_x_5201:
[----:B------:R-:W-:Y:S04]  /*2bfb0*/  BSSY B1, `(.L_x_5203) ;  /* 0x0000007000017945 */ /* 0x000fe80003800000 */
[----:B------:R-:W-:Y:S05]  /*2bfc0*/  @P1 BRA `(.L_x_5204) ;  /* 0x0000000000141947 */ /* 0x000fea0003800000 */
[----:B------:R-:W-:Y:S01]  /*2bfd0*/  ISETP.NE.AND P0, PT, R10, RZ, PT ;  /* 0x000000ff0a00720c */ /* 0x000fe20003f05270 */
[----:B-1----:R-:W-:-:S04]  /*2bfe0*/  IMAD.MOV.U32 R3, RZ, RZ, 0x2000 ;  /* 0x00002000ff037424 */ /* 0x002fc800078e00ff */
[----:B------:R3:W-:Y:S08]  /*2bff0*/  SYNCS.ARRIVE.TRANS64 RZ, [UR38+0x38838], R3 ;  /* 0x03883803ffff79a7 */ /* 0x0007f00008000026 */
[----:B---3--:R-:W-:Y:S05]  /*2c000*/  @!P0 BRA `(.L_x_5204) ;  /* 0x0000000000048947 */ /* 0x008fea0003800000 */
[----:B------:R-:W-:Y:S01]  /*2c010*/  BPT.TRAP 0x1 ;  /* 0x000000040000795c */ /* 0x000fe20000300000 */
.L_x_5204:
[----:B------:R-:W-:Y:S05]  /*2c020*/  BSYNC B1 ;  /* 0x0000000000017941 */ /* 0x000fea0003800000 */
.L_x_5203:
        /* <DEDUP_REMOVED lines=11> */
.L_x_5205:
        /* <DEDUP_REMOVED lines=11> */
.L_x_5261:
[----:B------:R-:W-:Y:S05]  /*2c190*/  BSYNC B1 ;  /* 0x0000000000017941 */ /* 0x000fea0003800000 */
.L_x_5206:
        /* <DEDUP_REMOVED lines=9> */
.L_x_5209:
[----:B------:R-:W-:Y:S05]  /*2c230*/  BSYNC B1 ;  /* 0x0000000000017941 */ /* 0x000fea0003800000 */
.L_x_5208:
        /* <DEDUP_REMOVED lines=9> */
.L_x_5210:
        /* <DEDUP_REMOVED lines=13> */
.L_x_5211:
        /* <DEDUP_REMOVED lines=13> */
.L_x_5212:
        /* <DEDUP_REMOVED lines=13> */
.L_x_5213:
        /* <DEDUP_REMOVED lines=13> */
.L_x_5214:
        /* <DEDUP_REMOVED lines=13> */
.L_x_5215:
        /* <DEDUP_REMOVED lines=13> */
.L_x_5216:
        /* <DEDUP_REMOVED lines=13> */
.L_x_5217:
        /* <DEDUP_REMOVED lines=8> */
.L_x_5199:
[----:B------:R-:W-:Y:S05]  /*2c900*/  BSYNC B0 ;  /* 0x0000000000007941 */ /* 0x000fea0003800000 */
.L_x_5198:
[----:B------:R-:W-:Y:S02]  /*2c910*/  LOP3.LUT R0, R0, 0x1, RZ, 0x3c, !PT ;  /* 0x0000000100007812 */ /* 0x000fe400078e3cff */
[----:B------:R-:W-:-:S07]  /*2c920*/  CS2R R6, SRZ ;  /* 0x0000000000067805 */ /* 0x000fce000001ff00 */
.L_x_5119:
[----:B------:R-:W1:Y:S01]  /*2c930*/  S2R R3, SR_CgaCtaId ;  /* 0x0000000000037919 */ /* 0x000e620000008800 */
[----:B------:R-:W-:Y:S02]  /*2c940*/  MOV R2, 0x400 ;  /* 0x0000040000027802 */ /* 0x000fe40000000f00 */
[----:B------:R-:W-:Y:S02]  /*2c950*/  SHF.L.U32 R7, R7, 0x1f, RZ ;  /* 0x0000001f07077819 */ /* 0x000fe400000006ff */
[----:B-1----:R-:W-:-:S04]  /*2c960*/  LEA R2, R3, R2, 0x18 ;  /* 0x0000000203027211 */ /* 0x002fc800078ec0ff */
[----:B------:R-:W1:Y:S02]  /*2c970*/  SYNCS.PHASECHK.TRANS64.TRYWAIT P0, [R2+URZ+0x38820], R7 ;  /* 0x03882007020075a7 */ /* 0x000e64000800017f */
[----:B-1----:R-:W-:Y:S05]  /*2c980*/  @!P0 BRA `(.L_x_5218) ;  /* 0x0000001800588947 */ /* 0x002fea0003800000 */
.L_x_5262:
[----:B------:R-:W-:-:S03]  /*2c990*/  UMOV UR4, 0xffffffff ;  /* 0xffffffff00047882 */ /* 0x000fc60000000000 */
[----:B------:R-:W-:Y:S05]  /*2c9a0*/  BRA.DIV UR4, `(.L_x_5219) ;  /* 0x0000001a04647947 */ /* 0x000fea000b800000 */
[----:B------:R-:W3:Y:S02]  /*2c9b0*/  S2R R3, SR_TID.X ;  /* 0x0000000000037919 */ /* 0x000ee40000002100 */
[----:B---3--:R-:W-:-:S04]  /*2c9c0*/  SHF.R.U32.HI R3, RZ, 0x5, R3 ;  /* 0x00000005ff037819 */ /* 0x008fc80000011603 */
[----:B------:R-:W-:-:S05]  /*2c9d0*/  LOP3.LUT R3, R3, 0x3, RZ, 0xc0, !PT ;  /* 0x0000000303037812 */ /* 0x000fca00078ec0ff */
[----:B--2---:R2:W3:Y:S02]  /*2c9e0*/  SHFL.IDX PT, R14, R3, RZ, 0x1f ;  /* 0x00001fff030e7589 */ /* 0x0044e400000e0000 */
.L_x_5265:
[----:B---3--:R-:W-:-:S13]  /*2c9f0*/  ISETP.NE.AND P0, PT, R14, RZ, PT ;  /* 0x000000ff0e00720c */ /* 0x008fda0003f05270 */
[----:B------:R-:W-:Y:S05]  /*2ca00*/  @P0 BRA `(.L_x_4990) ;  /* 0x0000000000880947 */ /* 0x000fea0003800000 */
[----:B------:R-:W-:-:S03]  /*2ca10*/  UMOV UR4, 0xffffffff ;  /* 0xffffffff00047882 */ /* 0x000fc60000000000 */
[----:B------:R-:W-:Y:S05]  /*2ca20*/  BRA.DIV UR4, `(.L_x_5220) ;  /* 0x0000001a04787947 */ /* 0x000fea000b800000 */
[----:B------:R-:W-:-:S13]  /*2ca30*/  ELECT P6, URZ, PT ;  /* 0x00000000003f782f */ /* 0x000fda00038c0000 */
.L_x_5268:
[----:B------:R-:W-:Y:S05]  /*2ca40*/  @!P6 BRA `(.L_x_4990) ;  /* 0x000000000078e947 */ /* 0x000fea0003800000 */
[----:B--2---:R-:W2:Y:S02]  /*2ca50*/  LDL.LU R3, [R1+0x44c] ;  /* 0x00044c0001037983 */ /* 0x004ea40000300800 */
[----:B--2---:R-:W-:-:S04]  /*2ca60*/  LOP3.LUT R3, R3, 0x2, RZ, 0xfc, !PT ;  /* 0x0000000203037812 */ /* 0x004fc800078efcff */
[----:B------:R-:W-:-:S13]  /*2ca70*/  ISETP.NE.AND P2, PT, R3, 0x3, PT ;  /* 0x000000030300780c */ /* 0x000fda0003f45270 */
[----:B------:R-:W-:Y:S05]  /*2ca80*/  @!P2 BRA `(.L_x_5221) ;  /* 0x000000000004a947 */ /* 0x000fea0003800000 */
[----:B------:R-:W-:Y:S01]  /*2ca90*/  BPT.TRAP 0x1 ;  /* 0x000000040000795c */ /* 0x000fe20000300000 */
.L_x_5221:
[----:B------:R-:W-:Y:S01]  /*2caa0*/  VIADD R3, R2, 0x38840 ;  /* 0x0003884002037836 */ /* 0x000fe20000000000 */
[----:B-1----:R-:W-:Y:S01]  /*2cab0*/  SHF.L.U32 R7, R0, 0x1f, RZ ;  /* 0x0000001f00077819 */ /* 0x002fe200000006ff */
[C---:B------:R-:W-:Y:S02]  /*2cac0*/  VIADD R4, R6.reuse, 0x1 ;  /* 0x0000000106047836 */ /* 0x040fe40000000000 */
[----:B------:R-:W-:-:S03]  /*2cad0*/  IMAD R8, R6, 0x8, R3 ;  /* 0x0000000806087824 */ /* 0x000fc600078e0203 */
[C---:B------:R-:W-:Y:S01]  /*2cae0*/  ISETP.NE.AND P1, PT, R4.reuse, 0x2, PT ;  /* 0x000000020400780c */ /* 0x040fe20003f25270 */
[----:B------:R-:W1:Y:S03]  /*2caf0*/  SYNCS.PHASECHK.TRANS64.TRYWAIT P0, [R8+URZ], R7 ;  /* 0x00000007080075a7 */ /* 0x000e66000800017f */
[----:B0-----:R-:W-:Y:S02]  /*2cb00*/  SEL R5, RZ, 0x1, P1 ;  /* 0x00000001ff057807 */ /* 0x001fe40000800000 */
[----:B------:R-:W-:Y:S02]  /*2cb10*/  SEL R4, R4, RZ, P1 ;  /* 0x000000ff04047207 */ /* 0x000fe40000800000 */
[----:B------:R-:W-:-:S03]  /*2cb20*/  LOP3.LUT R0, R0, R5, RZ, 0x3c, !PT ;  /* 0x0000000500007212 */ /* 0x000fc600078e3cff */
[----:B------:R-:W-:Y:S01]  /*2cb30*/  IMAD R3, R4, 0x8, R3 ;  /* 0x0000000804037824 */ /* 0x000fe200078e0203 */
[----:B------:R-:W-:Y:S01]  /*2cb40*/  SHF.L.U32 R0, R0, 0x1f, RZ ;  /* 0x0000001f00007819 */ /* 0x000fe200000006ff */
[----:B-1----:R-:W-:Y:S06]  /*2cb50*/  @!P0 BRA `(.L_x_5222) ;  /* 0x00000018004c8947 */ /* 0x002fec0003800000 */
.L_x_5269:
[----:B------:R-:W1:Y:S02]  /*2cb60*/  SYNCS.PHASECHK.TRANS64.TRYWAIT P0, [R3+URZ], R0 ;  /* 0x00000000030075a7 */ /* 0x000e64000800017f */
[----:B-1----:R-:W-:Y:S05]  /*2cb70*/  @!P0 BRA `(.L_x_5223) ;  /* 0x0000001800588947 */ /* 0x002fea0003800000 */
.L_x_5270:
[----:B------:R-:W-:Y:S05]  /*2cb80*/  @!P2 BRA `(.L_x_5224) ;  /* 0x000000000004a947 */ /* 0x000fea0003800000 */
[----:B------:R-:W-:Y:S01]  /*2cb90*/  BPT.TRAP 0x1 ;  /* 0x000000040000795c */ /* 0x000fe20000300000 */
.L_x_5224:
[----:B-1----:R-:W-:-:S04]  /*2cba0*/  VIADD R3, R2, 0x38860 ;  /* 0x0003886002037836 */ /* 0x002fc80000000000 */
[----:B------:R-:W-:-:S04]  /*2cbb0*/  IMAD R6, R6, 0x8, R3 ;  /* 0x0000000806067824 */ /* 0x000fc800078e0203 */
[----:B------:R-:W1:Y:S02]  /*2cbc0*/  SYNCS.PHASECHK.TRANS64.TRYWAIT P0, [R6+URZ], R7 ;  /* 0x00000007060075a7 */ /* 0x000e64000800017f */
[----:B-1----:R-:W-:Y:S05]  /*2cbd0*/  @!P0 BRA `(.L_x_5225) ;  /* 0x0000001800548947 */ /* 0x002fea0003800000 */
.L_x_5271:
[----:B------:R-:W-:-:S07]  /*2cbe0*/  IMAD R3, R4, 0x8, R3 ;  /* 0x0000000804037824 */ /* 0x000fce00078e0203 */
.L_x_5226:
[----:B--2---:R2:W3:Y:S02]  /*2cbf0*/  SYNCS.PHASECHK.TRANS64.TRYWAIT P0, [R3+URZ], R0 ;  /* 0x00000000030075a7 */ /* 0x0044e4000800017f */
[----:B---3--:R-:W-:Y:S05]  /*2cc00*/  @!P0 NANOSLEEP.SYNCS 0x989680 ;  /* 0x009896800000895d */ /* 0x008fea0003900000 */
[----:B------:R-:W3:Y:S02]  /*2cc10*/  @!P0 SYNCS.PHASECHK.TRANS64 P0, [R3+URZ], R0 ;  /* 0x00000000030085a7 */ /* 0x000ee4000800007f */
[----:B---3--:R-:W-:Y:S05]  /*2cc20*/  @!P0 BRA `(.L_x_5226) ;  /* 0xfffffffc00f08947 */ /* 0x008fea000383ffff */
.L_x_4990:
[----:B------:R-:W-:Y:S05]  /*2cc30*/  BSYNC B6 ;  /* 0x0000000000067941 */ /* 0x000fea0003800000 */
.L_x_4987:
[----:B------:R-:W-:Y:S05]  /*2cc40*/  EXIT ;  /* 0x000000000000794d */ /* 0x000fea0003800000 */
.L_x_5018:
[----:B0-----:R0:W1:Y:S02]  /*2cc50*/  SYNCS.PHASECHK.TRANS64.TRYWAIT P0, [R56+URZ+0x38800], R0 ;  /* 0x03880000380075a7 */ /* 0x001064000800017f */
[----:B-1----:R-:W-:Y:S05]  /*2cc60*/  @!P0 NANOSLEEP.SYNCS 0x989680 ;  /* 0x009896800000895d */ /* 0x002fea0003900000 */
[----:B------:R-:W1:Y:S02]  /*2cc70*/  @!P0 SYNCS.PHASECHK.TRANS64 P0, [R56+URZ+0x38800], R0 ;  /* 0x03880000380085a7 */ /* 0x000e64000800007f */
[----:B-1----:R-:W-:Y:S05]  /*2cc80*/  @!P0 BRA `(.L_x_5018) ;  /* 0xfffffffc00f08947 */ /* 0x002fea000383ffff */
[----:B------:R-:W-:Y:S05]  /*2cc90*/  BRA `(.L_x_5227) ;  /* 0xfffffdd800bc7947 */ /* 0x000fea000383ffff */
.L_x_5025:
[----:B-1----:R1:W2:Y:S02]  /*2cca0*/  SYNCS.PHASECHK.TRANS64.TRYWAIT P0, [R8+URZ], R9 ;  /* 0x00000009080075a7 */ /* 0x0022a4000800017f */
[----:B--2---:R-:W-:Y:S05]  /*2ccb0*/  @!P0 NANOSLEEP.SYNCS 0x989680 ;  /* 0x009896800000895d */ /* 0x004fea0003900000 */
[----:B------:R-:W2:Y:S02]  /*2ccc0*/  @!P0 SYNCS.PHASECHK.TRANS64 P0, [R8+URZ], R9 ;  /* 0x00000009080085a7 */ /* 0x000ea4000800007f */
[----:B--2---:R-:W-:Y:S05]  /*2ccd0*/  @!P0 BRA `(.L_x_5025) ;  /* 0xfffffffc00f08947 */ /* 0x004fea000383ffff */
[----:B------:R-:W-:Y:S05]  /*2cce0*/  BRA `(.L_x_5024) ;  /* 0xfffffddc00ac7947 */ /* 0x000fea000383ffff */
.L_x_5027:
[----:B0-----:R0:W1:Y:S02]  /*2ccf0*/  SYNCS.PHASECHK.TRANS64.TRYWAIT P0, [R56+URZ+0x38810], R3 ;  /* 0x03881003380075a7 */ /* 0x001064000800017f */
[----:B-1----:R-:W-:Y:S05]  /*2cd00*/  @!P0 NANOSLEEP.SYNCS 0x989680 ;  /* 0x009896800000895d */ /* 0x002fea0003900000 */
[----:B------:R-:W1:Y:S02]  /*2cd10*/  @!P0 SYNCS.PHASECHK.TRANS64 P0, [R56+URZ+0x38810], R3 ;  /* 0x03881003380085a7 */ /* 0x000e64000800007f */
[----:B-1----:R-:W-:Y:S05]  /*2cd20*/  @!P0 BRA `(.L_x_5027) ;  /* 0xfffffffc00f08947 */ /* 0x002fea000383ffff */
[----:B------:R-:W-:Y:S05]  /*2cd30*/  BRA `(.L_x_5228) ;  /* 0xfffffde000847947 */ /* 0x000fea000383ffff */
.L_x_5034:
[----:B-1----:R1:W2:Y:S02]  /*2cd40*/  SYNCS.PHASECHK.TRANS64.TRYWAIT P0, [R8+URZ], R9 ;  /* 0x00000009080075a7 */ /* 0x0022a4000800017f */
[----:B--2---:R-:W-:Y:S05]  /*2cd50*/  @!P0 NANOSLEEP.SYNCS 0x989680 ;  /* 0x009896800000895d */ /* 0x004fea0003900000 */
[----:B------:R-:W2:Y:S02]  /*2cd60*/  @!P0 SYNCS.PHASECHK.TRANS64 P0, [R8+URZ], R9 ;  /* 0x00000009080085a7 */ /* 0x000ea4000800007f */
[----:B--2---:R-:W-:Y:S05]  /*2cd70*/  @!P0 BRA `(.L_x_5034) ;  /* 0xfffffffc00f08947 */ /* 0x004fea000383ffff */
[----:B------:R-:W-:Y:S05]  /*2cd80*/  BRA `(.L_x_5033) ;  /* 0xfffffde000c87947 */ /* 0x000fea000383ffff */
.L_x_5065:
[----:B-1----:R1:W2:Y:S02]  /*2cd90*/  SYNCS.PHASECHK.TRANS64.TRYWAIT P2, [R6+URZ], R7 ;  /* 0x00000007060075a7 */ /* 0x0022a4000804017f */
[----:B--2---:R-:W-:Y:S05]  /*2cda0*/  @!P2 NANOSLEEP.SYNCS 0x989680 ;  /* 0x009896800000a95d */ /* 0x004fea0003900000 */
[----:B------:R-:W2:Y:S02]  /*2cdb0*/  @!P2 SYNCS.PHASECHK.TRANS64 P2, [R6+URZ], R7 ;  /* 0x000000070600a5a7 */ /* 0x000ea4000804007f */
[----:B--2---:R-:W-:Y:S05]  /*2cdc0*/  @!P2 BRA `(.L_x_5065) ;  /* 0xfffffffc00f0a947 */ /* 0x004fea000383ffff */
[----:B------:R-:W-:Y:S05]  /*2cdd0*/  BRA `(.L_x_5064) ;  /* 0xfffffe4c00747947 */ /* 0x000fea000383ffff */
.L_x_5072:
[----:B-1----:R1:W2:Y:S02]  /*2cde0*/  SYNCS.PHASECHK.TRANS64.TRYWAIT P2, [R12+URZ], R13 ;  /* 0x0000000d0c0075a7 */ /* 0x0022a4000804017f */
[----:B--2---:R-:W-:Y:S05]  /*2cdf0*/  @!P2 NANOSLEEP.SYNCS 0x989680 ;  /* 0x009896800000a95d */ /* 0x004fea0003900000 */
[----:B------:R-:W2:Y:S02]  /*2ce00*/  @!P2 SYNCS.PHASECHK.TRANS64 P2, [R12+URZ], R13 ;  /* 0x0000000d0c00a5a7 */ /* 0x000ea4000804007f */
[----:B--2---:R-:W-:Y:S05]  /*2ce10*/  @!P2 BRA `(.L_x_5072) ;  /* 0xfffffffc00f0a947 */ /* 0x004fea000383ffff */
[----:B------:R-:W-:Y:S05]  /*2ce20*/  BRA `(.L_x_5071) ;  /* 0xfffffe5000807947 */ /* 0x000fea000383ffff */
.L_x_5087:
[----:B0-----:R0:W1:Y:S02]  /*2ce30*/  SYNCS.PHASECHK.TRANS64.TRYWAIT P1, [R4+URZ], R5 ;  /* 0x00000005040075a7 */ /* 0x001064000802017f */
[----:B-1----:R-:W-:Y:S05]  /*2ce40*/  @!P1 NANOSLEEP.SYNCS 0x989680 ;  /* 0x009896800000995d */ /* 0x002fea0003900000 */
[----:B------:R-:W1:Y:S02]  /*2ce50*/  @!P1 SYNCS.PHASECHK.TRANS64 P1, [R4+URZ], R5 ;  /* 0x00000005040095a7 */ /* 0x000e64000802007f */
[----:B-1----:R-:W-:Y:S05]  /*2ce60*/  @!P1 BRA `(.L_x_5087) ;  /* 0xfffffffc00f09947 */ /* 0x002fea000383ffff */
[----:B------:R-:W-:Y:S05]  /*2ce70*/  BRA `(.L_x_5086) ;  /* 0xfffffebc00807947 */ /* 0x000fea000383ffff */
.L_x_5094:
[----:B-1----:R1:W2:Y:S02]  /*2ce80*/  SYNCS.PHASECHK.TRANS64.TRYWAIT P1, [R4+URZ], R5 ;  /* 0x00000005040075a7 */ /* 0x0022a4000802017f */
[----:B--2---:R-:W-:Y:S05]  /*2ce90*/  @!P1 NANOSLEEP.SYNCS 0x989680 ;  /* 0x009896800000995d */ /* 0x004fea0003900000 */
[----:B------:R-:W2:Y:S02]  /*2cea0*/  @!P1 SYNCS.PHASECHK.TRANS64 P1, [R4+URZ], R5 ;  /* 0x00000005040095a7 */ /* 0x000ea4000802007f */
[----:B--2---:R-:W-:Y:S05]  /*2ceb0*/  @!P1 BRA `(.L_x_5094) ;  /* 0xfffffffc00f09947 */ /* 0x004fea000383ffff */
[----:B------:R-:W-:Y:S05]  /*2cec0*/  BRA `(.L_x_5093) ;  /* 0xfffffec000bc7947 */ /* 0x000fea000383ffff */
.L_x_5130:
[----:B------:R-:W-:Y:S02]  /*2ced0*/  IMAD.MOV.U32 R13, RZ, RZ, R4 ;  /* 0x000000ffff0d7224 */ /* 0x000fe400078e0004 */
[----:B------:R-:W-:Y:S02]  /*2cee0*/  IMAD.MOV.U32 R12, RZ, RZ, RZ ;  /* 0x000000ffff0c7224 */ /* 0x000fe400078e00ff */
[----:B------:R-:W-:Y:S02]  /*2cef0*/  IMAD.MOV.U32 R11, RZ, RZ, 0x1f ;  /* 0x0000001fff0b7424 */ /* 0x000fe400078e00ff */
[----:B------:R-:W-:-:S07]  /*2cf00*/  IMAD.MOV.U32 R15, RZ, RZ, -0x1 ;  /* 0xffffffffff0f7424 */ /* 0x000fce00078e00ff */
[----:B0-----:R-:W-:Y:S05]  /*2cf10*/  WARPSYNC.COLLECTIVE R15, `(.L_x_5229) ;  /* 0x000000000f087348 */ /* 0x001fea0003c00000 */
[----:B------:R1:W2:Y:S02]  /*2cf20*/  SHFL.IDX P6, R14, R13, R12, R11 ;  /* 0x0000000c0d0e7389 */ /* 0x0002a400000c000b */
[----:B012---:R-:W-:Y:S01]  /*2cf30*/  ENDCOLLECTIVE ;  /* 0x000000000000791b */ /* 0x007fe20003800000 */
.L_x_5229:
[----:B------:R-:W-:Y:S05]  /*2cf40*/  BRA `(.L_x_5230) ;  /* 0xffffffb000507947 */ /* 0x000fea000383ffff */
.L_x_5132:
[----:B------:R-:W-:Y:S01]  /*2cf50*/  BSSY B0, `(.L_x_5231) ;  /* 0x0000006000007945 */ /* 0x000fe20003800000 */
[----:B------:R-:W-:-:S07]  /*2cf60*/  IMAD.MOV.U32 R15, RZ, RZ, -0x1 ;  /* 0xffffffffff0f7424 */ /* 0x000fce00078e00ff */
[----:B01----:R-:W-:Y:S05]  /*2cf70*/  WARPSYNC.COLLECTIVE R15, `(.L_x_5232) ;  /* 0x000000000f0c7348 */ /* 0x003fea0003c00000 */
[----:B------:R-:W-:Y:S02]  /*2cf80*/  ELECT P6, UR62, PT ;  /* 0x00000000003e782f */ /* 0x000fe400038c0000 */
[----:B------:R-:W-:Y:S01]  /*2cf90*/  MOV R14, UR62 ;  /* 0x0000003e000e7c02 */ /* 0x000fe20008000f00 */
[----:B01----:R-:W-:Y:S10]  /*2cfa0*/  ENDCOLLECTIVE ;  /* 0x000000000000791b */ /* 0x003ff40003800000 */
.L_x_5232:
[----:B------:R-:W-:Y:S05]  /*2cfb0*/  BSYNC B0 ;  /* 0x0000000000007941 */ /* 0x000fea0003800000 */
.L_x_5231:
[----:B------:R-:W-:Y:S05]  /*2cfc0*/  BRA `(.L_x_5233) ;  /* 0xffffffb000547947 */ /* 0x000fea000383ffff */
.L_x_5134:
[----:B--2---:R-:W-:-:S04]  /*2cfd0*/  IMAD.U32 R3, RZ, RZ, UR38 ;  /* 0x00000026ff037e24 */ /* 0x004fc8000f8e00ff */
[----:B------:R2:W3:Y:S03]  /*2cfe0*/  SYNCS.PHASECHK.TRANS64.TRYWAIT P0, [R3+URZ+0x38840], R0 ;  /* 0x03884000030075a7 */ /* 0x0004e6000800017f */
[----:B---3--:R-:W-:Y:S05]  /*2cff0*/  @!P0 NANOSLEEP.SYNCS 0x989680 ;  /* 0x009896800000895d */ /* 0x008fea0003900000 */
[----:B------:R-:W3:Y:S02]  /*2d000*/  @!P0 SYNCS.PHASECHK.TRANS64 P0, [R3+URZ+0x38840], R0 ;  /* 0x03884000030085a7 */ /* 0x000ee4000800007f */
[----:B---3--:R-:W-:Y:S05]  /*2d010*/  @!P0 BRA `(.L_x_5134) ;  /* 0xfffffffc00ec8947 */ /* 0x008fea000383ffff */
[----:B------:R-:W-:Y:S05]  /*2d020*/  BRA `(.L_x_5234) ;  /* 0xffffffb000b07947 */ /* 0x000fea000383ffff */
.L_x_5137:
        /* <DEDUP_REMOVED lines=8> */
.L_x_5235:
[----:B------:R0:W-:Y:S01]  /*2d0b0*/  STL [R1+0x440], R10 ;  /* 0x0004400a01007387 */ /* 0x0001e20000100800 */
[----:B------:R-:W-:Y:S02]  /*2d0c0*/  IMAD.MOV.U32 R13, RZ, RZ, R0 ;  /* 0x000000ffff0d7224 */ /* 0x000fe400078e0000 */
[----:B------:R-:W-:-:S07]  /*2d0d0*/  IMAD.MOV.U32 R4, RZ, RZ, R14 ;  /* 0x000000ffff047224 */ /* 0x000fce00078e000e */
[----:B0-----:R-:W-:Y:S05]  /*2d0e0*/  WARPSYNC.COLLECTIVE R15, `(.L_x_5236) ;  /* 0x000000000f087348 */ /* 0x001fea0003c00000 */
[----:B------:R1:W2:Y:S02]  /*2d0f0*/  SHFL.IDX P6, R14, R13, R12, R11 ;  /* 0x0000000c0d0e7389 */ /* 0x0002a400000c000b */
[----:B012---:R-:W-:Y:S01]  /*2d100*/  ENDCOLLECTIVE ;  /* 0x000000000000791b */ /* 0x007fe20003800000 */
.L_x_5236:
[----:B------:R-:W-:Y:S02]  /*2d110*/  ULDC UR4, c[0x0][0x288] ;  /* 0x0000a20000047ab9 */ /* 0x000fe40000000800 */
[----:B------:R-:W-:Y:S02]  /*2d120*/  IMAD R2, R7, UR4, RZ ;  /* 0x0000000407027c24 */ /* 0x000fe4000f8e02ff */
[----:B------:R-:W-:-:S03]  /*2d130*/  VIADD R7, R10, 0x10 ;  /* 0x000000100a077836 */ /* 0x000fc60000000000 */
[----:B------:R-:W-:Y:S02]  /*2d140*/  ISETP.GE.AND P1, PT, R10, R2, PT ;  /* 0x000000020a00720c */ /* 0x000fe40003f26270 */
[----:B------:R0:W-:Y:S01]  /*2d150*/  STL [R1+0x460], R7 ;  /* 0x0004600701007387 */ /* 0x0001e20000100800 */
[----:B------:R-:W-:Y:S02]  /*2d160*/  IMAD.MOV.U32 R13, RZ, RZ, R3 ;  /* 0x000000ffff0d7224 */ /* 0x000fe400078e0003 */
[----:B------:R-:W-:-:S08]  /*2d170*/  IMAD.MOV.U32 R12, RZ, RZ, 0x1 ;  /* 0x00000001ff0c7424 */ /* 0x000fd000078e00ff */
[----:B------:R-:W-:Y:S01]  /*2d180*/  @!P1 LEA R6, R8, UR38, 0x1 ;  /* 0x0000002608069c11 */ /* 0x000fe2000f8e08ff */
[----:B0-----:R-:W-:-:S07]  /*2d190*/  IMAD.MOV.U32 R5, RZ, RZ, R14 ;  /* 0x000000ffff057224 */ /* 0x001fce00078e000e */
[----:B------:R-:W-:Y:S05]  /*2d1a0*/  WARPSYNC.COLLECTIVE R15, `(.L_x_5237) ;  /* 0x000000000f087348 */ /* 0x000fea0003c00000 */
[----:B------:R0:W1:Y:S02]  /*2d1b0*/  SHFL.IDX P6, R14, R13, R12, R11 ;  /* 0x0000000c0d0e7389 */ /* 0x00006400000c000b */
[----:B01----:R-:W-:Y:S01]  /*2d1c0*/  ENDCOLLECTIVE ;  /* 0x000000000000791b */ /* 0x003fe20003800000 */
.L_x_5237:
        /* <DEDUP_REMOVED lines=11> */
[----:B------:R-:W-:-:S05]  /*2d280*/  VIADD R7, R10, 0x20 ;  /* 0x000000200a077836 */ /* 0x000fca0000000000 */
[----:B------:R1:W-:Y:S01]  /*2d290*/  STL [R1+0x464], R7 ;  /* 0x0004640701007387 */ /* 0x0003e20000100800 */
[----:B0-----:R-:W-:-:S07]  /*2d2a0*/  IMAD.MOV.U32 R4, RZ, RZ, R14 ;  /* 0x000000ffff047224 */ /* 0x001fce00078e000e */
[----:B-1----:R-:W-:Y:S05]  /*2d2b0*/  WARPSYNC.COLLECTIVE R15, `(.L_x_5238) ;  /* 0x000000000f087348 */ /* 0x002fea0003c00000 */
[----:B------:R0:W2:Y:S02]  /*2d2c0*/  SHFL.IDX P6, R14, R13, R12, R11 ;  /* 0x0000000c0d0e7389 */ /* 0x0000a400000c000b */
[----:B012---:R-:W-:Y:S01]  /*2d2d0*/  ENDCOLLECTIVE ;  /* 0x000000000000791b */ /* 0x007fe20003800000 */
.L_x_5238:
[----:B------:R-:W-:Y:S01]  /*2d2e0*/  @!P1 LEA R6, R8, UR38, 0x1 ;  /* 0x0000002608069c11 */ /* 0x000fe2000f8e08ff */
[----:B------:R-:W-:Y:S02]  /*2d2f0*/  IMAD.MOV.U32 R13, RZ, RZ, R3 ;  /* 0x000000ffff0d7224 */ /* 0x000fe400078e0003 */
[----:B------:R-:W-:Y:S02]  /*2d300*/  IMAD.MOV.U32 R12, RZ, RZ, 0x2 ;  /* 0x00000002ff0c7424 */ /* 0x000fe400078e00ff */
[----:B------:R-:W-:-:S07]  /*2d310*/  IMAD.MOV.U32 R5, RZ, RZ, R14 ;  /* 0x000000ffff057224 */ /* 0x000fce00078e000e */
[----:B------:R-:W-:Y:S05]  /*2d320*/  WARPSYNC.COLLECTIVE R15, `(.L_x_5239) ;  /* 0x000000000f087348 */ /* 0x000fea0003c00000 */
[----:B------:R0:W1:Y:S02]  /*2d330*/  SHFL.IDX P6, R14, R13, R12, R11 ;  /* 0x0000000c0d0e7389 */ /* 0x00006400000c000b */
[----:B01----:R-:W-:Y:S01]  /*2d340*/  ENDCOLLECTIVE ;  /* 0x000000000000791b */ /* 0x003fe20003800000 */
.L_x_5239:
        /* <DEDUP_REMOVED lines=15> */
.L_x_5240:
[----:B------:R-:W-:Y:S01]  /*2d440*/  @!P1 LEA R6, R8, UR38, 0x1 ;  /* 0x0000002608069c11 */ /* 0x000fe2000f8e08ff */
[----:B------:R-:W-:Y:S02]  /*2d450*/  IMAD.MOV.U32 R13, RZ, RZ, R3 ;  /* 0x000000ffff0d7224 */ /* 0x000fe400078e0003 */
[----:B------:R-:W-:Y:S02]  /*2d460*/  IMAD.MOV.U32 R12, RZ, RZ, 0x3 ;  /* 0x00000003ff0c7424 */ /* 0x000fe400078e00ff */
[----:B------:R-:W-:-:S07]  /*2d470*/  IMAD.MOV.U32 R5, RZ, RZ, R14 ;  /* 0x000000ffff057224 */ /* 0x000fce00078e000e */
[----:B------:R-:W-:Y:S05]  /*2d480*/  WARPSYNC.COLLECTIVE R15, `(.L_x_5241) ;  /* 0x000000000f087348 */ /* 0x000fea0003c00000 */
[----:B------:R0:W1:Y:S02]  /*2d490*/  SHFL.IDX P6, R14, R13, R12, R11 ;  /* 0x0000000c0d0e7389 */ /* 0x00006400000c000b */
[----:B01----:R-:W-:Y:S01]  /*2d4a0*/  ENDCOLLECTIVE ;  /* 0x000000000000791b */ /* 0x003fe20003800000 */
.L_x_5241:
        /* <DEDUP_REMOVED lines=10> */
.L_x_5242:
[----:B------:R-:W-:Y:S01]  /*2d550*/  @!PT LDS RZ, [RZ] ;  /* 0x00000000fffff984 */ /* 0x000fe20000000800 */
[----:B------:R-:W-:Y:S01]  /*2d560*/  @!PT LDS RZ, [RZ] ;  /* 0x00000000fffff984 */ /* 0x000fe20000000800 */
[----:B------:R-:W-:Y:S01]  /*2d570*/  @!PT LDS RZ, [RZ] ;  /* 0x00000000fffff984 */ /* 0x000fe20000000800 */
[----:B------:R1:W-:Y:S01]  /*2d580*/  @!P1 LDGSTS.E.BYPASS.LTC128B.128 [R6+0x21400], desc[UR44][R4.64], !P0 ;  /* 0x2140000004069fae */ /* 0x0003e2000c101d6c */
[----:B------:R-:W-:Y:S01]  /*2d590*/  IMAD.MOV.U32 R0, RZ, RZ, R14 ;  /* 0x000000ffff007224 */ /* 0x000fe200078e000e */
[----:B------:R-:W-:Y:S06]  /*2d5a0*/  BRA `(.L_x_5243) ;  /* 0xffffffb400887947 */ /* 0x000fec000383ffff */
.L_x_5139:
        /* <DEDUP_REMOVED lines=8> */
.L_x_5245:
[----:B------:R-:W-:Y:S05]  /*2d630*/  BSYNC B0 ;  /* 0x0000000000007941 */ /* 0x000fea0003800000 */
.L_x_5244:
[----:B------:R-:W0:Y:S01]  /*2d640*/  S2R R3, SR_TID.X ;  /* 0x0000000000037919 */ /* 0x000e220000002100 */
[----:B------:R-:W-:-:S05]  /*2d650*/  LOP3.LUT R8, R8, 0x7f, RZ, 0xc0, !PT ;  /* 0x0000007f08087812 */ /* 0x000fca00078ec0ff */
[----:B------:R-:W-:Y:S02]  /*2d660*/  IMAD.SHL.U32 R9, R8, 0x8, RZ ;  /* 0x0000000808097824 */ /* 0x000fe400078e00ff */
[----:B------:R-:W-:Y:S02]  /*2d670*/  IMAD.MOV.U32 R13, RZ, RZ, R0 ;  /* 0x000000ffff0d7224 */ /* 0x000fe400078e0000 */
[----:B------:R-:W-:Y:S02]  /*2d680*/  IMAD.MOV.U32 R12, RZ, RZ, RZ ;  /* 0x000000ffff0c7224 */ /* 0x000fe400078e00ff */
[----:B------:R-:W-:Y:S02]  /*2d690*/  IMAD.MOV.U32 R11, RZ, RZ, 0x181f ;  /* 0x0000181fff0b7424 */ /* 0x000fe400078e00ff */
[----:B------:R-:W-:Y:S02]  /*2d6a0*/  IMAD.MOV.U32 R15, RZ, RZ, -0x1 ;  /* 0xffffffffff0f7424 */ /* 0x000fe400078e00ff */
[----:B------:R-:W-:-:S07]  /*2d6b0*/  IMAD.MOV.U32 R2, RZ, RZ, R14 ;  /* 0x000000ffff027224 */ /* 0x000fce00078e000e */
[----:B0-----:R-:W-:Y:S05]  /*2d6c0*/  WARPSYNC.COLLECTIVE R15, `(.L_x_5246) ;  /* 0x000000000f087348 */ /* 0x001fea0003c00000 */
[----:B------:R1:W2:Y:S02]  /*2d6d0*/  SHFL.IDX P6, R14, R13, R12, R11 ;  /* 0x0000000c0d0e7389 */ /* 0x0002a400000c000b */
[----:B012---:R-:W-:Y:S01]  /*2d6e0*/  ENDCOLLECTIVE ;  /* 0x000000000000791b */ /* 0x007fe20003800000 */
.L_x_5246:
[----:B------:R-:W-:Y:S01]  /*2d6f0*/  ULDC UR4, c[0x0][0x288] ;  /* 0x0000a20000047ab9 */ /* 0x000fe20000000800 */
[----:B------:R-:W-:Y:S01]  /*2d700*/  IMAD.SHL.U32 R8, R3, 0x8, RZ ;  /* 0x0000000803087824 */ /* 0x000fe200078e00ff */
[----:B------:R-:W2:Y:S04]  /*2d710*/  LDL.LU R11, [R1+0x440] ;  /* 0x00044000010b7983 */ /* 0x000ea80000300800 */
[----:B------:R-:W-:-:S04]  /*2d720*/  LOP3.LUT R8, R8, 0x1f8, RZ, 0xc0, !PT ;  /* 0x000001f808087812 */ /* 0x000fc800078ec0ff */
[----:B------:R-:W-:-:S04]  /*2d730*/  LOP3.LUT R8, R8, 0x38, R3, 0x78, !PT ;  /* 0x0000003808087812 */ /* 0x000fc800078e7803 */
[----:B------:R-:W-:Y:S02]  /*2d740*/  LOP3.LUT R8, R8, 0x200, R9, 0xf8, !PT ;  /* 0x0000020008087812 */ /* 0x000fe400078ef809 */
[----:B------:R-:W3:Y:S03]  /*2d750*/  LDL.LU R9, [R1+0x460] ;  /* 0x0004600001097983 */ /* 0x000ee60000300800 */
[----:B------:R-:W-:Y:S02]  /*2d760*/  IMAD.MOV.U32 R3, RZ, RZ, R8 ;  /* 0x000000ffff037224 */ /* 0x000fe400078e0008 */
[----:B------:R-:W4:Y:S01]  /*2d770*/  LDL.LU R8, [R1+0x464] ;  /* 0x0004640001087983 */ /* 0x000f220000300800 */
[----:B------:R-:W-:Y:S01]  /*2d780*/  IMAD R7, R7, UR4, RZ ;  /* 0x0000000407077c24 */ /* 0x000fe2000f8e02ff */
[----:B------:R-:W-:Y:S01]  /*2d790*/  LOP3.LUT R17, R17, 0xffffbfff, RZ, 0xc0, !PT ;  /* 0xffffbfff11117812 */ /* 0x000fe200078ec0ff */
[----:B------:R-:W-:-:S02]  /*2d7a0*/  IMAD.MOV.U32 R15, RZ, RZ, R3 ;  /* 0x000000ffff0f7224 */ /* 0x000fc400078e0003 */
[----:B------:R-:W-:Y:S01]  /*2d7b0*/  IMAD.MOV.U32 R3, RZ, RZ, R14 ;  /* 0x000000ffff037224 */ /* 0x000fe200078e000e */
[----:B------:R-:W-:-:S04]  /*2d7c0*/  @P1 LOP3.LUT R17, R17, 0x4000, RZ, 0xfc, !PT ;  /* 0x0000400011111812 */ /* 0x000fc800078efcff */
[C---:B------:R-:W-:Y:S02]  /*2d7d0*/  LOP3.LUT P1, RZ, R17.reuse, 0x10, RZ, 0xc0, !PT ;  /* 0x0000001011ff7812 */ /* 0x040fe4000782c0ff */
[----:B------:R-:W-:Y:S01]  /*2d7e0*/  LOP3.LUT R17, R17, 0xffffdfff, RZ, 0xc0, !PT ;  /* 0xffffdfff11117812 */ /* 0x000fe200078ec0ff */
[----:B------:R-:W-:Y:S02]  /*2d7f0*/  IMAD.MOV.U32 R13, RZ, RZ, R6 ;  /* 0x000000ffff0d7224 */ /* 0x000fe400078e0006 */
[----:B------:R-:W-:Y:S01]  /*2d800*/  IMAD.MOV.U32 R12, RZ, RZ, 0x1 ;  /* 0x00000001ff0c7424 */ /* 0x000fe200078e00ff */
[----:B--2---:R-:W-:-:S13]  /*2d810*/  ISETP.GE.AND P4, PT, R11, R7, PT ;  /* 0x000000070b00720c */ /* 0x004fda0003f86270 */
[----:B------:R-:W-:Y:S02]  /*2d820*/  @!P4 LEA R3, P6, R10, R3, 0x1 ;  /* 0x000000030a03c211 */ /* 0x000fe400078c08ff */
[----:B----4-:R-:W-:-:S03]  /*2d830*/  ISETP.GE.AND P3, PT, R8, R7, PT ;  /* 0x000000070800720c */ /* 0x010fc60003f66270 */
[----:B------:R-:W-:-:S05]  /*2d840*/  @!P4 IMAD.X R2, RZ, RZ, R2, P6 ;  /* 0x000000ffff02c224 */ /* 0x000fca00030e0602 */
[----:B------:R-:W-:-:S05]  /*2d850*/  @!P4 LOP3.LUT R3, R3, R2, RZ, 0x3c, !PT ;  /* 0x000000020303c212 */ /* 0x000fca00078e3cff */
[----:B------:R-:W-:-:S04]  /*2d860*/  @P3 LOP3.LUT R17, R17, 0x2000, RZ, 0xfc, !PT ;  /* 0x0000200011113812 */ /* 0x000fc800078efcff */
[----:B------:R-:W-:Y:S02]  /*2d870*/  LOP3.LUT P6, RZ, R17, 0x8, RZ, 0xc0, !PT ;  /* 0x0000000811ff7812 */ /* 0x000fe400078cc0ff */
[----:B------:R-:W-:Y:S02]  /*2d880*/  @!P4 LOP3.LUT R2, R3, R2, RZ, 0x3c, !PT ;  /* 0x000000020302c212 */ /* 0x000fe400078e3cff */
[----:B---3--:R-:W-:Y:S02]  /*2d890*/  ISETP.GE.AND P2, PT, R9, R7, PT ;  /* 0x000000070900720c */ /* 0x008fe40003f46270 */
[----:B------:R-:W-:Y:S02]  /*2d8a0*/  @!P4 LOP3.LUT R8, R4, 0x40, RZ, 0xc0, !PT ;  /* 0x000000400408c812 */ /* 0x000fe400078ec0ff */
[----:B------:R-:W-:Y:S02]  /*2d8b0*/  @!P4 LEA R9, R15, UR38, 0x1 ;  /* 0x000000260f09cc11 */ /* 0x000fe4000f8e08ff */
[----:B------:R-:W-:-:S02]  /*2d8c0*/  @!P4 LOP3.LUT R3, R3, R2, RZ, 0x3c, !PT ;  /* 0x000000020303c212 */ /* 0x000fc400078e3cff */
[C---:B------:R-:W-:Y:S02]  /*2d8d0*/  LOP3.LUT P3, RZ, R17.reuse, 0x4, RZ, 0xc0, !PT ;  /* 0x0000000411ff7812 */ /* 0x040fe4000786c0ff */
        /* <DEDUP_REMOVED lines=23> */
.L_x_5247:
[----:B------:R-:W-:Y:S02]  /*2da50*/  IMAD.MOV.U32 R13, RZ, RZ, R0 ;  /* 0x000000ffff0d7224 */ /* 0x000fe400078e0000 */
[----:B------:R-:W-:-:S07]  /*2da60*/  IMAD.MOV.U32 R8, RZ, RZ, R14 ;  /* 0x000000ffff087224 */ /* 0x000fce00078e000e */
[----:B------:R-:W-:Y:S05]  /*2da70*/  WARPSYNC.COLLECTIVE R15, `(.L_x_5248) ;  /* 0x000000000f087348 */ /* 0x000fea0003c00000 */
[----:B------:R0:W1:Y:S02]  /*2da80*/  SHFL.IDX P6, R14, R13, R12, R11 ;  /* 0x0000000c0d0e7389 */ /* 0x00006400000c000b */
[----:B01----:R-:W-:Y:S01]  /*2da90*/  ENDCOLLECTIVE ;  /* 0x000000000000791b */ /* 0x003fe20003800000 */
.L_x_5248:
[----:B------:R-:W-:Y:S02]  /*2daa0*/  @!P2 LEA R21, R9, UR38, 0x1 ;  /* 0x000000260915ac11 */ /* 0x000fe4000f8e08ff */
[----:B------:R-:W-:-:S05]  /*2dab0*/  @!P2 LEA R10, P4, R10, R14, 0x1 ;  /* 0x0000000e0a0aa211 */ /* 0x000fca00078808ff */
[----:B------:R-:W-:Y:S01]  /*2dac0*/  @!P2 IMAD.X R14, RZ, RZ, R8, P4 ;  /* 0x000000ffff0ea224 */ /* 0x000fe200020e0608 */
[C---:B------:R-:W-:Y:S02]  /*2dad0*/  LOP3.LUT P4, RZ, R17.reuse, 0x10, RZ, 0xc0, !PT ;  /* 0x0000001011ff7812 */ /* 0x040fe4000788c0ff */
[----:B------:R-:W-:Y:S02]  /*2dae0*/  LOP3.LUT P6, RZ, R17, 0x8, RZ, 0xc0, !PT ;  /* 0x0000000811ff7812 */ /* 0x000fe400078cc0ff */
[----:B------:R-:W-:Y:S01]  /*2daf0*/  @!P2 LOP3.LUT R8, R4, 0x40, RZ, 0xc0, !PT ;  /* 0x000000400408a812 */ /* 0x000fe200078ec0ff */
[----:B------:R-:W-:Y:S02]  /*2db00*/  @!P2 IMAD.MOV.U32 R2, RZ, RZ, R10 ;  /* 0x000000ffff02a224 */ /* 0x000fe400078e000a */
[----:B------:R-:W-:Y:S01]  /*2db10*/  @!P2 IMAD.MOV.U32 R3, RZ, RZ, R14 ;  /* 0x000000ffff03a224 */ /* 0x000fe200078e000e */
[----:B------:R-:W-:Y:S01]  /*2db20*/  @!P2 SHF.R.U32.HI R8, RZ, 0x2, R8 ;  /* 0x00000002ff08a819 */ /* 0x000fe20000011608 */
[----:B------:R-:W-:-:S02]  /*2db30*/  IMAD.MOV.U32 R13, RZ, RZ, R6 ;  /* 0x000000ffff0d7224 */ /* 0x000fc400078e0006 */
[----:B------:R-:W-:Y:S02]  /*2db40*/  IMAD.MOV.U32 R12, RZ, RZ, 0x2 ;  /* 0x00000002ff0c7424 */ /* 0x000fe400078e00ff */
[----:B------:R-:W-:Y:S01]  /*2db50*/  @!PT LDS RZ, [RZ] ;  /* 0x00000000fffff984 */ /* 0x000fe20000000800 */
[----:B------:R-:W-:Y:S01]  /*2db60*/  @!PT LDS RZ, [RZ] ;  /* 0x00000000fffff984 */ /* 0x000fe20000000800 */
[----:B------:R-:W-:Y:S01]  /*2db70*/  @!PT LDS RZ, [RZ] ;  /* 0x00000000fffff984 */ /* 0x000fe20000000800 */
[----:B------:R0:W-:Y:S01]  /*2db80*/  @!P2 LDGSTS.E.BYPASS.LTC128B.128 [R21+0x26c00], desc[UR44][R2.64], !P4 ;  /* 0x26c000000215afae */ /* 0x0001e2000e101d6c */
[----:B------:R-:W-:-:S03]  /*2db90*/  @!P2 ISETP.NE.U32.AND P4, PT, R8, RZ, PT ;  /* 0x000000ff0800a20c */ /* 0x000fc60003f85070 */
[----:B------:R0:W-:Y:S01]  /*2dba0*/  @!P2 LDGSTS.E.BYPASS.LTC128B.128 [R21+0x28c00], desc[UR44][R2.64+0x80], !P6 ;  /* 0x28c000800215afae */ /* 0x0001e2000f101d6c */
[----:B------:R-:W-:-:S09]  /*2dbb0*/  @!P2 LOP3.LUT R8, R5, 0x80, RZ, 0xc0, !PT ;  /* 0x000000800508a812 */ /* 0x000fd200078ec0ff */
[----:B0-----:R-:W-:Y:S05]  /*2dbc0*/  WARPSYNC.COLLECTIVE R15, `(.L_x_5249) ;  /* 0x000000000f087348 */ /* 0x001fea0003c00000 */
[----:B------:R1:W2:Y:S02]  /*2dbd0*/  SHFL.IDX P6, R14, R13, R12, R11 ;  /* 0x0000000c0d0e7389 */ /* 0x0002a400000c000b */
[----:B012---:R-:W-:Y:S01]  /*2dbe0*/  ENDCOLLECTIVE ;  /* 0x000000000000791b */ /* 0x007fe20003800000 */
.L_x_5249:
[----:B------:R-:W-:Y:S01]  /*2dbf0*/  @!P2 SHF.R.U32.HI R8, RZ, 0x3, R8 ;  /* 0x00000003ff08a819 */ /* 0x000fe20000011608 */
[----:B------:R-:W-:Y:S01]  /*2dc00*/  @!PT LDS RZ, [RZ] ;  /* 0x00000000fffff984 */ /* 0x000fe20000000800 */
[----:B------:R-:W-:Y:S01]  /*2dc10*/  @!PT LDS RZ, [RZ] ;  /* 0x00000000fffff984 */ /* 0x000fe20000000800 */
[----:B------:R-:W-:Y:S01]  /*2dc20*/  @!PT LDS RZ, [RZ] ;  /* 0x00000000fffff984 */ /* 0x000fe20000000800 */
[----:B------:R-:W-:Y:S04]  /*2dc30*/  @!P2 LDGSTS.E.BYPASS.LTC128B.128 [R21+0x2ac00], desc[UR44][R2.64+0x100], !P3 ;  /* 0x2ac001000215afae */ /* 0x000fe8000d901d6c */
[----:B------:R-:W-:Y:S04]  /*2dc40*/  @!P2 LDGSTS.E.BYPASS.LTC128B.128 [R21+0x2cc00], desc[UR44][R2.64+0x180], !P5 ;  /* 0x2cc001800215afae */ /* 0x000fe8000e901d6c */
[----:B------:R-:W-:Y:S04]  /*2dc50*/  @!P2 LDGSTS.E.BYPASS.LTC128B.128 [R21+0x2ec00], desc[UR44][R2.64+0x200], !P0 ;  /* 0x2ec002000215afae */ /* 0x000fe8000c101d6c */
[----:B------:R-:W-:Y:S04]  /*2dc60*/  @!P2 LDGSTS.E.BYPASS.LTC128B.128 [R21+0x30c00], desc[UR44][R2.64+0x280], !P1 ;  /* 0x30c002800215afae */ /* 0x000fe8000c901d6c */
[----:B------:R-:W-:Y:S01]  /*2dc70*/  @!P2 LDGSTS.E.BYPASS.LTC128B.128 [R21+0x32c00], desc[UR44][R2.64+0x300], P4 ;  /* 0x32c003000215afae */ /* 0x000fe2000a101d6c */
[----:B------:R-:W-:Y:S01]  /*2dc80*/  @!P2 ISETP.NE.U32.AND P4, PT, R8, RZ, PT ;  /* 0x000000ff0800a20c */ /* 0x000fe20003f85070 */
[----:B------:R-:W0:Y:S01]  /*2dc90*/  S2R R10, SR_TID.X ;  /* 0x00000000000a7919 */ /* 0x000e220000002100 */
[----:B------:R-:W-:-:S11]  /*2dca0*/  IMAD.MOV.U32 R13, RZ, RZ, R0 ;  /* 0x000000ffff0d7224 */ /* 0x000fd600078e0000 */
[----:B------:R1:W-:Y:S02]  /*2dcb0*/  @!P2 LDGSTS.E.BYPASS.LTC128B.128 [R21+0x34c00], desc[UR44][R2.64+0x380], P4 ;  /* 0x34c003800215afae */ /* 0x0003e4000a101d6c */
[----:B-1----:R-:W-:-:S07]  /*2dcc0*/  IMAD.MOV.U32 R2, RZ, RZ, R14 ;  /* 0x000000ffff027224 */ /* 0x002fce00078e000e */
[----:B0-----:R-:W-:Y:S05]  /*2dcd0*/  WARPSYNC.COLLECTIVE R15, `(.L_x_5250) ;  /* 0x000000000f087348 */ /* 0x001fea0003c00000 */
[----:B------:R1:W2:Y:S02]  /*2dce0*/  SHFL.IDX P6, R14, R13, R12, R11 ;  /* 0x0000000c0d0e7389 */ /* 0x0002a400000c000b */
[----:B012---:R-:W-:Y:S01]  /*2dcf0*/  ENDCOLLECTIVE ;  /* 0x000000000000791b */ /* 0x007fe20003800000 */
.L_x_5250:
[----:B------:R-:W-:Y:S01]  /*2dd00*/  LOP3.LUT P3, RZ, R17, 0x2000, RZ, 0xc0, !PT ;  /* 0x0000200011ff7812 */ /* 0x000fe2000786c0ff */
[----:B------:R-:W-:-:S05]  /*2dd10*/  IMAD.SHL.U32 R10, R10, 0x8, RZ ;  /* 0x000000080a0a7824 */ /* 0x000fca00078e00ff */
[----:B------:R-:W-:Y:S01]  /*2dd20*/  LOP3.LUT R10, R10, 0x38, RZ, 0xc0, !PT ;  /* 0x000000380a0a7812 */ /* 0x000fe200078ec0ff */
[----:B------:R-:W-:-:S06]  /*2dd30*/  IMAD.MOV.U32 R3, RZ, RZ, R14 ;  /* 0x000000ffff037224 */ /* 0x000fcc00078e000e */
[----:B------:R-:W-:-:S05]  /*2dd40*/  @!P3 LEA R3, P4, R10, R3, 0x1 ;  /* 0x000000030a03b211 */ /* 0x000fca00078808ff */
[----:B------:R-:W-:Y:S01]  /*2dd50*/  @!P3 IMAD.X R2, RZ, RZ, R2, P4 ;  /* 0x000000ffff02b224 */ /* 0x000fe200020e0602 */
[C---:B------:R-:W-:Y:S02]  /*2dd60*/  LOP3.LUT P4, RZ, R17.reuse, 0x10, RZ, 0xc0, !PT ;  /* 0x0000001011ff7812 */ /* 0x040fe4000788c0ff */
[----:B------:R-:W-:Y:S02]  /*2dd70*/  LOP3.LUT P6, RZ, R17, 0x8, RZ, 0xc0, !PT ;  /* 0x0000000811ff7812 */ /* 0x000fe400078cc0ff */
[-C--:B------:R-:W-:Y:S02]  /*2dd80*/  @!P3 LOP3.LUT R3, R3, R2.reuse, RZ, 0x3c, !PT ;  /* 0x000000020303b212 */ /* 0x080fe400078e3cff */
[----:B------:R-:W-:Y:S02]  /*2dd90*/  @!P3 LOP3.LUT R8, R4, 0x40, RZ, 0xc0, !PT ;  /* 0x000000400408b812 */ /* 0x000fe400078ec0ff */
[----:B------:R-:W-:Y:S02]  /*2dda0*/  @!P3 LOP3.LUT R2, R3, R2, RZ, 0x3c, !PT ;  /* 0x000000020302b212 */ /* 0x000fe400078e3cff */
[----:B------:R-:W-:-:S02]  /*2ddb0*/  @!P3 LEA R9, R9, UR38, 0x1 ;  /* 0x000000260909bc11 */ /* 0x000fc4000f8e08ff */
[----:B------:R-:W-:Y:S01]  /*2ddc0*/  @!P3 LOP3.LUT R3, R3, R2, RZ, 0x3c, !PT ;  /* 0x000000020303b212 */ /* 0x000fe200078e3cff */
[----:B------:R-:W-:Y:S01]  /*2ddd0*/  IMAD.MOV.U32 R13, RZ, RZ, R6 ;  /* 0x000000ffff0d7224 */ /* 0x000fe200078e0006 */
[----:B------:R-:W-:Y:S01]  /*2dde0*/  LOP3.LUT P2, RZ, R17, 0x4, RZ, 0xc0, !PT ;  /* 0x0000000411ff7812 */ /* 0x000fe2000784c0ff */
[----:B------:R-:W-:Y:S01]  /*2ddf0*/  IMAD.MOV.U32 R12, RZ, RZ, 0x3 ;  /* 0x00000003ff0c7424 */ /* 0x000fe200078e00ff */
[----:B------:R-:W-:Y:S01]  /*2de00*/  @!P3 SHF.R.U32.HI R8, RZ, 0x2, R8 ;  /* 0x00000002ff08b819 */ /* 0x000fe20000011608 */
[----:B------:R-:W-:Y:S01]  /*2de10*/  @!PT LDS RZ, [RZ] ;  /* 0x00000000fffff984 */ /* 0x000fe20000000800 */
[----:B------:R-:W-:Y:S01]  /*2de20*/  @!PT LDS RZ, [RZ] ;  /* 0x00000000fffff984 */ /* 0x000fe20000000800 */
[----:B------:R-:W-:Y:S01]  /*2de30*/  @!PT LDS RZ, [RZ] ;  /* 0x00000000fffff984 */ /* 0x000fe20000000800 */
[----:B------:R0:W-:Y:S03]  /*2de40*/  @!P3 LDGSTS.E.BYPASS.LTC128B.128 [R9+0x27400], desc[UR44][R2.64], !P4 ;  /* 0x274000000209bfae */ /* 0x0001e6000e101d6c */
[----:B------:R-:W-:Y:S01]  /*2de50*/  @!P3 ISETP.NE.U32.AND P4, PT, R8, RZ, PT ;  /* 0x000000ff0800b20c */ /* 0x000fe20003f85070 */
[----:B------:R0:W-:-:S12]  /*2de60*/  @!P3 LDGSTS.E.BYPASS.LTC128B.128 [R9+0x29400], desc[UR44][R2.64+0x80], !P6 ;  /* 0x294000800209bfae */ /* 0x0001d8000f101d6c */
[----:B0-----:R-:W-:Y:S05]  /*2de70*/  WARPSYNC.COLLECTIVE R15, `(.L_x_5251) ;  /* 0x000000000f087348 */ /* 0x001fea0003c00000 */
[----:B------:R1:W2:Y:S02]  /*2de80*/  SHFL.IDX P6, R14, R13, R12, R11 ;  /* 0x0000000c0d0e7389 */ /* 0x0002a400000c000b */
[----:B012---:R-:W-:Y:S01]  /*2de90*/  ENDCOLLECTIVE ;  /* 0x000000000000791b */ /* 0x007fe20003800000 */
.L_x_5251:
[----:B------:R-:W-:Y:S01]  /*2dea0*/  @!P3 LOP3.LUT R8, R5, 0x80, RZ, 0xc0, !PT ;  /* 0x000000800508b812 */ /* 0x000fe200078ec0ff */
[----:B------:R-:W-:Y:S01]  /*2deb0*/  @!PT LDS RZ, [RZ] ;  /* 0x00000000fffff984 */ /* 0x000fe20000000800 */
[----:B------:R-:W-:Y:S01]  /*2dec0*/  @!PT LDS RZ, [RZ] ;  /* 0x00000000fffff984 */ /* 0x000fe20000000800 */
[----:B------:R-:W-:Y:S01]  /*2ded0*/  @!PT LDS RZ, [RZ] ;  /* 0x00000000fffff984 */ /* 0x000fe20000000800 */
[----:B------:R0:W-:Y:S03]  /*2dee0*/  @!P3 LDGSTS.E.BYPASS.LTC128B.128 [R9+0x2b400], desc[UR44][R2.64+0x100], !P2 ;  /* 0x2b4001000209bfae */ /* 0x0001e6000d101d6c */
[----:B------:R-:W-:Y:S01]  /*2def0*/  @!P3 SHF.R.U32.HI R8, RZ, 0x3, R8 ;  /* 0x00000003ff08b819 */ /* 0x000fe20000011608 */
[----:B------:R0:W-:Y:S04]  /*2df00*/  @!P3 LDGSTS.E.BYPASS.LTC128B.128 [R9+0x2d400], desc[UR44][R2.64+0x180], !P5 ;  /* 0x2d4001800209bfae */ /* 0x0001e8000e901d6c */
[----:B------:R0:W-:Y:S04]  /*2df10*/  @!P3 LDGSTS.E.BYPASS.LTC128B.128 [R9+0x2f400], desc[UR44][R2.64+0x200], !P0 ;  /* 0x2f4002000209bfae */ /* 0x0001e8000c101d6c */
[----:B------:R0:W-:Y:S04]  /*2df20*/  @!P3 LDGSTS.E.BYPASS.LTC128B.128 [R9+0x31400], desc[UR44][R2.64+0x280], !P1 ;  /* 0x314002800209bfae */ /* 0x0001e8000c901d6c */
[----:B------:R0:W-:Y:S01]  /*2df30*/  @!P3 LDGSTS.E.BYPASS.LTC128B.128 [R9+0x33400], desc[UR44][R2.64+0x300], P4 ;  /* 0x334003000209bfae */ /* 0x0001e2000a101d6c */
[----:B------:R-:W-:Y:S01]  /*2df40*/  @!P3 ISETP.NE.U32.AND P4, PT, R8, RZ, PT ;  /* 0x000000ff0800b20c */ /* 0x000fe20003f85070 */
[----:B------:R-:W-:-:S02]  /*2df50*/  IMAD.MOV.U32 R13, RZ, RZ, R0 ;  /* 0x000000ffff0d7224 */ /* 0x000fc400078e0000 */
[----:B------:R-:W-:-:S10]  /*2df60*/  IMAD.MOV.U32 R6, RZ, RZ, R14 ;  /* 0x000000ffff067224 */ /* 0x000fd400078e000e */
[----:B0-----:R-:W-:Y:S05]  /*2df70*/  WARPSYNC.COLLECTIVE R15, `(.L_x_5252) ;  /* 0x000000000f087348 */ /* 0x001fea0003c00000 */
[----:B------:R1:W2:Y:S02]  /*2df80*/  SHFL.IDX P6, R14, R13, R12, R11 ;  /* 0x0000000c0d0e7389 */ /* 0x0002a400000c000b */
[----:B012---:R-:W-:Y:S01]  /*2df90*/  ENDCOLLECTIVE ;  /* 0x000000000000791b */ /* 0x007fe20003800000 */
.L_x_5252:
[----:B------:R-:W-:Y:S01]  /*2dfa0*/  @!PT LDS RZ, [RZ] ;  /* 0x00000000fffff984 */ /* 0x000fe20000000800 */
[----:B------:R-:W-:Y:S01]  /*2dfb0*/  @!PT LDS RZ, [RZ] ;  /* 0x00000000fffff984 */ /* 0x000fe20000000800 */
[----:B------:R-:W-:Y:S01]  /*2dfc0*/  @!PT LDS RZ, [RZ] ;  /* 0x00000000fffff984 */ /* 0x000fe20000000800 */
[----:B------:R3:W-:Y:S01]  /*2dfd0*/  @!P3 LDGSTS.E.BYPASS.LTC128B.128 [R9+0x35400], desc[UR44][R2.64+0x380], P4 ;  /* 0x354003800209bfae */ /* 0x0007e2000a101d6c */
[----:B------:R-:W-:Y:S05]  /*2dfe0*/  BRA `(.L_x_5253) ;  /* 0xffffffb800687947 */ /* 0x000fea000383ffff */
.L_x_5142:
[----:B0-----:R-:W-:-:S04]  /*2dff0*/  IMAD.U32 R3, RZ, RZ, UR38 ;  /* 0x00000026ff037e24 */ /* 0x001fc8000f8e00ff */
[----:B------:R0:W3:Y:S03]  /*2e000*/  SYNCS.PHASECHK.TRANS64.TRYWAIT P0, [R3+URZ+0x38820], R2 ;  /* 0x03882002030075a7 */ /* 0x0000e6000800017f */
[----:B---3--:R-:W-:Y:S05]  /*2e010*/  @!P0 NANOSLEEP.SYNCS 0x989680 ;  /* 0x009896800000895d */ /* 0x008fea0003900000 */
[----:B------:R-:W3:Y:S02]  /*2e020*/  @!P0 SYNCS.PHASECHK.TRANS64 P0, [R3+URZ+0x38820], R2 ;  /* 0x03882002030085a7 */ /* 0x000ee4000800007f */
[----:B---3--:R-:W-:Y:S05]  /*2e030*/  @!P0 BRA `(.L_x_5142) ;  /* 0xfffffffc00ec8947 */ /* 0x008fea000383ffff */
[----:B------:R-:W-:Y:S05]  /*2e040*/  BRA `(.L_x_5254) ;  /* 0xffffffbc000c7947 */ /* 0x000fea000383ffff */
.L_x_5145:
[----:B0-----:R-:W-:-:S04]  /*2e050*/  IMAD.U32 R3, RZ, RZ, UR38 ;  /* 0x00000026ff037e24 */ /* 0x001fc8000f8e00ff */
[----:B------:R0:W3:Y:S03]  /*2e060*/  SYNCS.PHASECHK.TRANS64.TRYWAIT P0, [R3+URZ+0x38860], R2 ;  /* 0x03886002030075a7 */ /* 0x0000e6000800017f */
[----:B---3--:R-:W-:Y:S05]  /*2e070*/  @!P0 NANOSLEEP.SYNCS 0x989680 ;  /* 0x009896800000895d */ /* 0x008fea0003900000 */
[----:B------:R-:W3:Y:S02]  /*2e080*/  @!P0 SYNCS.PHASECHK.TRANS64 P0, [R3+URZ+0x38860], R2 ;  /* 0x03886002030085a7 */ /* 0x000ee4000800007f */
[----:B---3--:R-:W-:Y:S05]  /*2e090*/  @!P0 BRA `(.L_x_5145) ;  /* 0xfffffffc00ec8947 */ /* 0x008fea000383ffff */
[----:B------:R-:W-:Y:S05]  /*2e0a0*/  BRA `(.L_x_5255) ;  /* 0xffffffbc00187947 */ /* 0x000fea000383ffff */
.L_x_5161:
[----:B-1----:R-:W-:-:S04]  /*2e0b0*/  IMAD.U32 R3, RZ, RZ, UR38 ;  /* 0x00000026ff037e24 */ /* 0x002fc8000f8e00ff */
[----:B------:R1:W3:Y:S03]  /*2e0c0*/  SYNCS.PHASECHK.TRANS64.TRYWAIT P0, [R3+URZ+0x38848], R2 ;  /* 0x03884802030075a7 */ /* 0x0002e6000800017f */
[----:B---3--:R-:W-:Y:S05]  /*2e0d0*/  @!P0 NANOSLEEP.SYNCS 0x989680 ;  /* 0x009896800000895d */ /* 0x008fea0003900000 */
[----:B------:R-:W3:Y:S02]  /*2e0e0*/  @!P0 SYNCS.PHASECHK.TRANS64 P0, [R3+URZ+0x38848], R2 ;  /* 0x03884802030085a7 */ /* 0x000ee4000800007f */
[----:B---3--:R-:W-:Y:S05]  /*2e0f0*/  @!P0 BRA `(.L_x_5161) ;  /* 0xfffffffc00ec8947 */ /* 0x008fea000383ffff */
[----:B------:R-:W-:Y:S05]  /*2e100*/  BRA `(.L_x_5256) ;  /* 0xffffffc400e47947 */ /* 0x000fea000383ffff */
.L_x_5166:
[----:B01----:R-:W-:-:S04]  /*2e110*/  IMAD.U32 R3, RZ, RZ, UR38 ;  /* 0x00000026ff037e24 */ /* 0x003fc8000f8e00ff */
[----:B------:R0:W1:Y:S03]  /*2e120*/  SYNCS.PHASECHK.TRANS64.TRYWAIT P0, [R3+URZ+0x38868], R2 ;  /* 0x03886802030075a7 */ /* 0x000066000800017f */
[----:B-1----:R-:W-:Y:S05]  /*2e130*/  @!P0 NANOSLEEP.SYNCS 0x989680 ;  /* 0x009896800000895d */ /* 0x002fea0003900000 */
[----:B------:R-:W1:Y:S02]  /*2e140*/  @!P0 SYNCS.PHASECHK.TRANS64 P0, [R3+URZ+0x38868], R2 ;  /* 0x03886802030085a7 */ /* 0x000e64000800007f */
[----:B-1----:R-:W-:Y:S05]  /*2e150*/  @!P0 BRA `(.L_x_5166) ;  /* 0xfffffffc00ec8947 */ /* 0x002fea000383ffff */
[----:B------:R-:W-:Y:S05]  /*2e160*/  BRA `(.L_x_5257) ;  /* 0xffffffc800447947 */ /* 0x000fea000383ffff */
.L_x_5181:
[----:B-1----:R-:W-:-:S04]  /*2e170*/  IMAD.U32 R3, RZ, RZ, UR38 ;  /* 0x00000026ff037e24 */ /* 0x002fc8000f8e00ff */
[----:B------:R1:W3:Y:S03]  /*2e180*/  SYNCS.PHASECHK.TRANS64.TRYWAIT P0, [R3+URZ+0x38840], R2 ;  /* 0x03884002030075a7 */ /* 0x0002e6000800017f */
[----:B---3--:R-:W-:Y:S05]  /*2e190*/  @!P0 NANOSLEEP.SYNCS 0x989680 ;  /* 0x009896800000895d */ /* 0x008fea0003900000 */
[----:B------:R-:W3:Y:S02]  /*2e1a0*/  @!P0 SYNCS.PHASECHK.TRANS64 P0, [R3+URZ+0x38840], R2 ;  /* 0x03884002030085a7 */ /* 0x000ee4000800007f */
[----:B---3--:R-:W-:Y:S05]  /*2e1b0*/  @!P0 BRA `(.L_x_5181) ;  /* 0xfffffffc00ec8947 */ /* 0x008fea000383ffff */
[----:B------:R-:W-:Y:S05]  /*2e1c0*/  BRA `(.L_x_5258) ;  /* 0xffffffd0008c7947 */ /* 0x000fea000383ffff */
.L_x_5186:
[----:B01----:R-:W-:-:S04]  /*2e1d0*/  IMAD.U32 R3, RZ, RZ, UR38 ;  /* 0x00000026ff037e24 */ /* 0x003fc8000f8e00ff */
[----:B------:R0:W1:Y:S03]  /*2e1e0*/  SYNCS.PHASECHK.TRANS64.TRYWAIT P0, [R3+URZ+0x38860], R2 ;  /* 0x03886002030075a7 */ /* 0x000066000800017f */
[----:B-1----:R-:W-:Y:S05]  /*2e1f0*/  @!P0 NANOSLEEP.SYNCS 0x989680 ;  /* 0x009896800000895d */ /* 0x002fea0003900000 */
[----:B------:R-:W1:Y:S02]  /*2e200*/  @!P0 SYNCS.PHASECHK.TRANS64 P0, [R3+URZ+0x38860], R2 ;  /* 0x03886002030085a7 */ /* 0x000e64000800007f */
[----:B-1----:R-:W-:Y:S05]  /*2e210*/  @!P0 BRA `(.L_x_5186) ;  /* 0xfffffffc00ec8947 */ /* 0x002fea000383ffff */
[----:B------:R-:W-:Y:S05]  /*2e220*/  BRA `(.L_x_5259) ;  /* 0xffffffd000f07947 */ /* 0x000fea000383ffff */
.L_x_5202:
[----:B-1----:R-:W-:-:S04]  /*2e230*/  IMAD.U32 R3, RZ, RZ, UR38 ;  /* 0x00000026ff037e24 */ /* 0x002fc8000f8e00ff */
[----:B------:R1:W3:Y:S03]  /*2e240*/  SYNCS.PHASECHK.TRANS64.TRYWAIT P0, [R3+URZ+0x38848], R2 ;  /* 0x03884802030075a7 */ /* 0x0002e6000800017f */
[----:B---3--:R-:W-:Y:S05]  /*2e250*/  @!P0 NANOSLEEP.SYNCS 0x989680 ;  /* 0x009896800000895d */ /* 0x008fea0003900000 */
[----:B------:R-:W3:Y:S02]  /*2e260*/  @!P0 SYNCS.PHASECHK.TRANS64 P0, [R3+URZ+0x38848], R2 ;  /* 0x03884802030085a7 */ /* 0x000ee4000800007f */
[----:B---3--:R-:W-:Y:S05]  /*2e270*/  @!P0 BRA `(.L_x_5202) ;  /* 0xfffffffc00ec8947 */ /* 0x008fea000383ffff */
[----:B------:R-:W-:Y:S05]  /*2e280*/  BRA `(.L_x_5260) ;  /* 0xffffffdc00447947 */ /* 0x000fea000383ffff */
.L_x_5207:
[----:B-1----:R-:W-:-:S04]  /*2e290*/  IMAD.U32 R3, RZ, RZ, UR38 ;  /* 0x00000026ff037e24 */ /* 0x002fc8000f8e00ff */
[----:B------:R1:W3:Y:S03]  /*2e2a0*/  SYNCS.PHASECHK.TRANS64.TRYWAIT P0, [R3+URZ+0x38868], R2 ;  /* 0x03886802030075a7 */ /* 0x0002e6000800017f */
[----:B---3--:R-:W-:Y:S05]  /*2e2b0*/  @!P0 NANOSLEEP.SYNCS 0x989680 ;  /* 0x009896800000895d */ /* 0x008fea0003900000 */
[----:B------:R-:W3:Y:S02]  /*2e2c0*/  @!P0 SYNCS.PHASECHK.TRANS64 P0, [R3+URZ+0x38868], R2 ;  /* 0x03886802030085a7 */ /* 0x000ee4000800007f */
[----:B---3--:R-:W-:Y:S05]  /*2e2d0*/  @!P0 BRA `(.L_x_5207) ;  /* 0xfffffffc00ec8947 */ /* 0x008fea000383ffff */
[----:B------:R-:W-:Y:S05]  /*2e2e0*/  BRA `(.L_x_5261) ;  /* 0xffffffdc00a87947 */ /* 0x000fea000383ffff */
.L_x_5218:
[----:B-1----:R1:W3:Y:S02]  /*2e2f0*/  SYNCS.PHASECHK.TRANS64.TRYWAIT P0, [R2+URZ+0x38820], R7 ;  /* 0x03882007020075a7 */ /* 0x0022e4000800017f */
[----:B---3--:R-:W-:Y:S05]  /*2e300*/  @!P0 NANOSLEEP.SYNCS 0x989680 ;  /* 0x009896800000895d */ /* 0x008fea0003900000 */
[----:B------:R-:W3:Y:S02]  /*2e310*/  @!P0 SYNCS.PHASECHK.TRANS64 P0, [R2+URZ+0x38820], R7 ;  /* 0x03882007020085a7 */ /* 0x000ee4000800007f */
[----:B---3--:R-:W-:Y:S05]  /*2e320*/  @!P0 BRA `(.L_x_5218) ;  /* 0xfffffffc00f08947 */ /* 0x008fea000383ffff */
[----:B------:R-:W-:Y:S05]  /*2e330*/  BRA `(.L_x_5262) ;  /* 0xffffffe400947947 */ /* 0x000fea000383ffff */
.L_x_5219:
        /* <DEDUP_REMOVED lines=11> */
.L_x_5264:
[----:B------:R-:W-:Y:S05]  /*2e3f0*/  BSYNC B0 ;  /* 0x0000000000007941 */ /* 0x000fea0003800000 */
.L_x_5263:
[----:B------:R-:W-:Y:S05]  /*2e400*/  BRA `(.L_x_5265) ;  /* 0xffffffe400787947 */ /* 0x000fea000383ffff */
.L_x_5220:
[----:B------:R-:W-:Y:S01]  /*2e410*/  BSSY B0, `(.L_x_5266) ;  /* 0x0000006000007945 */ /* 0x000fe20003800000 */
[----:B------:R-:W-:-:S07]  /*2e420*/  IMAD.MOV.U32 R15, RZ, RZ, -0x1 ;  /* 0xffffffffff0f7424 */ /* 0x000fce00078e00ff */
[----:B012---:R-:W-:Y:S05]  /*2e430*/  WARPSYNC.COLLECTIVE R15, `(.L_x_5267) ;  /* 0x000000000f0c7348 */ /* 0x007fea0003c00000 */
[----:B------:R-:W-:Y:S02]  /*2e440*/  ELECT P6, UR62, PT ;  /* 0x00000000003e782f */ /* 0x000fe400038c0000 */
[----:B------:R-:W-:Y:S01]  /*2e450*/  MOV R14, UR62 ;  /* 0x0000003e000e7c02 */ /* 0x000fe20008000f00 */
[----:B012---:R-:W-:Y:S10]  /*2e460*/  ENDCOLLECTIVE ;  /* 0x000000000000791b */ /* 0x007ff40003800000 */
.L_x_5267:
[----:B------:R-:W-:Y:S05]  /*2e470*/  BSYNC B0 ;  /* 0x0000000000007941 */ /* 0x000fea0003800000 */
.L_x_5266:
[----:B------:R-:W-:Y:S05]  /*2e480*/  BRA `(.L_x_5268) ;  /* 0xffffffe4006c7947 */ /* 0x000fea000383ffff */
.L_x_5222:
[----:B0-----:R0:W1:Y:S02]  /*2e490*/  SYNCS.PHASECHK.TRANS64.TRYWAIT P0, [R8+URZ], R7 ;  /* 0x00000007080075a7 */ /* 0x001064000800017f */
[----:B-1----:R-:W-:Y:S05]  /*2e4a0*/  @!P0 NANOSLEEP.SYNCS 0x989680 ;  /* 0x009896800000895d */ /* 0x002fea0003900000 */
[----:B------:R-:W1:Y:S02]  /*2e4b0*/  @!P0 SYNCS.PHASECHK.TRANS64 P0, [R8+URZ], R7 ;  /* 0x00000007080085a7 */ /* 0x000e64000800007f */
[----:B-1----:R-:W-:Y:S05]  /*2e4c0*/  @!P0 BRA `(.L_x_5222) ;  /* 0xfffffffc00f08947 */ /* 0x002fea000383ffff */
[----:B------:R-:W-:Y:S05]  /*2e4d0*/  BRA `(.L_x_5269) ;  /* 0xffffffe400a07947 */ /* 0x000fea000383ffff */
.L_x_5223:
[----:B-1----:R1:W2:Y:S02]  /*2e4e0*/  SYNCS.PHASECHK.TRANS64.TRYWAIT P0, [R3+URZ], R0 ;  /* 0x00000000030075a7 */ /* 0x0022a4000800017f */
[----:B--2---:R-:W-:Y:S05]  /*2e4f0*/  @!P0 NANOSLEEP.SYNCS 0x989680 ;  /* 0x009896800000895d */ /* 0x004fea0003900000 */
[----:B------:R-:W2:Y:S02]  /*2e500*/  @!P0 SYNCS.PHASECHK.TRANS64 P0, [R3+URZ], R0 ;  /* 0x00000000030085a7 */ /* 0x000ea4000800007f */
[----:B--2---:R-:W-:Y:S05]  /*2e510*/  @!P0 BRA `(.L_x_5223) ;  /* 0xfffffffc00f08947 */ /* 0x004fea000383ffff */
[----:B------:R-:W-:Y:S05]  /*2e520*/  BRA `(.L_x_5270) ;  /* 0xffffffe400947947 */ /* 0x000fea000383ffff */
.L_x_5225:
[----:B-1----:R1:W2:Y:S02]  /*2e530*/  SYNCS.PHASECHK.TRANS64.TRYWAIT P0, [R6+URZ], R7 ;  /* 0x00000007060075a7 */ /* 0x0022a4000800017f */
[----:B--2---:R-:W-:Y:S05]  /*2e540*/  @!P0 NANOSLEEP.SYNCS 0x989680 ;  /* 0x009896800000895d */ /* 0x004fea0003900000 */
[----:B------:R-:W2:Y:S02]  /*2e550*/  @!P0 SYNCS.PHASECHK.TRANS64 P0, [R6+URZ], R7 ;  /* 0x00000007060085a7 */ /* 0x000ea4000800007f */
[----:B--2---:R-:W-:Y:S05]  /*2e560*/  @!P0 BRA `(.L_x_5225) ;  /* 0xfffffffc00f08947 */ /* 0x004fea000383ffff */
[----:B------:R-:W-:Y:S05]  /*2e570*/  BRA `(.L_x_5271) ;  /* 0xffffffe400987947 */ /* 0x000fea000383ffff */
        .type           $_ZN7cutlass13device_kernelIN5flash11enable_sm90INS1_16FlashAttnFwdSm90INS1_25CollectiveMainloopFwdSm90ILi2EN4cute5tupleIJNS5_1CILi1EEES8_S8_EEENS6_IJNS7_ILi64EEESA_SA_EEELi512ENS_6half_tEfNS_4arch4Sm90ELb0ELb1ELb1ELb0ELb0ELb0ELb1ELb0ELb0ELb1ELb1ELb0EEENS1_21CollectiveEpilogueFwdINS6_IJSA_NS7_ILi512EEESA_EEES9_SC_SE_Li256ELb0ELb1ELb1ELb0EEENS1_19SingleTileSchedulerILb0ELb1ELb1ELi64EEEEEEEEEvNT_6ParamsE$_ZZN5flash25CollectiveMainloopFwdSm90ILi2EN4cute5tupleIJNS1_1CILi1EEES4_S4_EEENS2_IJNS3_ILi64EEES6_S6_EEELi512EN7cutlass6half_tEfNS8_4arch4Sm90ELb0ELb1ELb1ELb0ELb0ELb0ELb1ELb0ELb0ELb1ELb1ELb0EE3mmaINS_16FlashAttnFwdSm90ISC_NS_21CollectiveEpilogueFwdINS2_IJS6_NS3_ILi512EEES6_EEES5_S9_SB_Li256ELb0ELb1ELb1ELb0EEENS_19SingleTileSchedulerILb0ELb1ELb1ELi64EEEE13SharedStorageENS1_6TensorINS1_11ArrayEngineIfLm128EEENS1_6LayoutINS2_IJNS2_IJNS3_ILi2EEESR_NS3_ILi32EEEEEES4_S4_EEENS2_IJNS2_IJS4_SR_NS3_ILi4EEEEEENS3_ILi0EEESX_EEEEEEENS_7SoftmaxILi2ELi0EEEEEbRKNSC_6ParamsENS8_25PipelineTmaAsyncNoClusterILi2ENS8_16PipelineTmaAsyncILi2EEEEES19_RNS8_13PipelineStateILj2EEERT0_RT1_iRiRKNS_16SeqlenInfoQKNewKILb0ELb0EEENS2_IJiiiiEEERT_ENKUliT_T0_T1_E_clIZSD_ISM_S10_S12_EbS15_S19_S19_S1C_S1E_S1G_iS1H_S1L_S1M_S1O_EUlRS1P_iE1_NS3_ILb0EEENS3_ILb1EEEEEDaiS1P_S1Q_S1R_,@function
        .size           $_ZN7cutlass13device_kernelIN5flash11enable_sm90INS1_16FlashAttnFwdSm90INS1_25CollectiveMainloopFwdSm90ILi2EN4cute5tupleIJNS5_1CILi1EEES8_S8_EEENS6_IJNS7_ILi64EEESA_SA_EEELi512ENS_6half_tEfNS_4arch4Sm90ELb0ELb1ELb1ELb0ELb0ELb0ELb1ELb0ELb0ELb1ELb1ELb0EEENS1_21CollectiveEpilogueFwdINS6_IJSA_NS7_ILi512EEESA_EEES9_SC_SE_Li256ELb0ELb1ELb1ELb0EEENS1_19SingleTileSchedulerILb0ELb1ELb1ELi64EEEEEEEEEvNT_6ParamsE$_ZZN5flash25CollectiveMainloopFwdSm90ILi2EN4cute5tupleIJNS1_1CILi1EEES4_S4_EEENS2_IJNS3_ILi64EEES6_S6_EEELi512EN7cutlass6half_tEfNS8_4arch4Sm90ELb0ELb1ELb1ELb0ELb0ELb0ELb1ELb0ELb0ELb1ELb1ELb0EE3mmaINS_16FlashAttnFwdSm90ISC_NS_21CollectiveEpilogueFwdINS2_IJS6_NS3_ILi512EEES6_EEES5_S9_SB_Li256ELb0ELb1ELb1ELb0EEENS_19SingleTileSchedulerILb0ELb1ELb1ELi64EEEE13SharedStorageENS1_6TensorINS1_11ArrayEngineIfLm128EEENS1_6LayoutINS2_IJNS2_IJNS3_ILi2EEESR_NS3_ILi32EEEEEES4_S4_EEENS2_IJNS2_IJS4_SR_NS3_ILi4EEEEEENS3_ILi0EEESX_EEEEEEENS_7SoftmaxILi2ELi0EEEEEbRKNSC_6ParamsENS8_25PipelineTmaAsyncNoClusterILi2ENS8_16PipelineTmaAsyncILi2EEEEES19_RNS8_13PipelineStateILj2EEERT0_RT1_iRiRKNS_16SeqlenInfoQKNewKILb0ELb0EEENS2_IJiiiiEEERT_ENKUliT_T0_T1_E_clIZSD_ISM_S10_S12_EbS15_S19_S19_S1C_S1E_S1G_iS1H_S1L_S1M_S1O_EUlRS1P_iE1_NS3_ILb0EEENS3_ILb1EEEEEDaiS1P_S1Q_S1R_,(.L_x_15174 - $_ZN7cutlass13device_kernelIN5flash11enable_sm90INS1_16FlashAttnFwdSm90INS1_25CollectiveMainloopFwdSm90ILi2EN4cute5tupleIJNS5_1CILi1EEES8_S8_EEENS6_IJNS7_ILi64EEESA_SA_EEELi512ENS_6half_tEfNS_4arch4Sm90ELb0ELb1ELb1ELb0ELb0ELb0ELb1ELb0ELb0ELb1ELb1ELb0EEENS1_21CollectiveEpilogueFwdINS6_IJSA_NS7_ILi512EEESA_EEES9_SC_SE_Li256ELb0ELb1ELb1ELb0EEENS1_19SingleTileSchedulerILb0ELb1ELb1ELi64EEEEEEEEEvNT_6ParamsE$_ZZN5flash25CollectiveMainloopFwdSm90ILi2EN4cute5tupleIJNS1_1CILi1EEES4_S4_EEENS2_IJNS3_ILi64EEES6_S6_EEELi512EN7cutlass6half_tEfNS8_4arch4Sm90ELb0ELb1ELb1ELb0ELb0ELb0ELb1ELb0ELb0ELb1ELb1ELb0EE3mmaINS_16FlashAttnFwdSm90ISC_NS_21CollectiveEpilogueFwdINS2_IJS6_NS3_ILi512EEES6_EEES5_S9_SB_Li256ELb0ELb1ELb1ELb0EEENS_19SingleTileSchedulerILb0ELb1ELb1ELi64EEEE13SharedStorageENS1_6TensorINS1_11ArrayEngineIfLm128EEENS1_6LayoutINS2_IJNS2_IJNS3_ILi2EEESR_NS3_ILi32EEEEEES4_S4_EEENS2_IJNS2_IJS4_SR_NS3_ILi4EEEEEENS3_ILi0EEESX_EEEEEEENS_7SoftmaxILi2ELi0EEEEEbRKNSC_6ParamsENS8_25PipelineTmaAsyncNoClusterILi2ENS8_16PipelineTmaAsyncILi2EEEEES19_RNS8_13PipelineStateILj2EEERT0_RT1_iRiRKNS_16SeqlenInfoQKNewKILb0ELb0EEENS2_IJiiiiEEERT_ENKUliT_T0_T1_E_clIZSD_ISM_S10_S12_EbS15_S19_S19_S1C_S1E_S1G_iS1H_S1L_S1M_S1O_EUlRS1P_iE1_NS3_ILb0EEENS3_ILb1EEEEEDaiS1P_S1Q_S1R_)
$_ZN7cutlass13device_kernelIN5flash11enable_sm90INS1_16FlashAttnFwdSm90INS1_25CollectiveMainloopFwdSm90ILi2EN4cute5tupleIJNS5_1CILi1EEES8_S8_EEENS6_IJNS7_ILi64EEESA_SA_EEELi512ENS_6half_tEfNS_4arch4Sm90ELb0ELb1ELb1ELb0ELb0ELb0ELb1ELb0ELb0ELb1ELb1ELb0EEENS1_21CollectiveEpilogueFwdINS6_IJSA_NS7_ILi512EEESA_EEES9_SC_SE_Li256ELb0ELb1ELb1ELb0EEENS1_19SingleTileSchedulerILb0ELb1ELb1ELi64EEEEEEEEEvNT_6ParamsE$_ZZN5flash25CollectiveMainloopFwdSm90ILi2EN4cute5tupleIJNS1_1CILi1EEES4_S4_EEENS2_IJNS3_ILi64EEES6_S6_EEELi512EN7cutlass6half_tEfNS8_4arch4Sm90ELb0ELb1ELb1ELb0ELb0ELb0ELb1ELb0ELb0ELb1ELb1ELb0EE3mmaINS_16FlashAttnFwdSm90ISC_NS_21CollectiveEpilogueFwdINS2_IJS6_NS3_ILi512EEES6_EEES5_S9_SB_Li256ELb0ELb1ELb1ELb0EEENS_19SingleTileSchedulerILb0ELb1ELb1ELi64EEEE13SharedStorageENS1_6TensorINS1_11ArrayEngineIfLm128EEENS1_6LayoutINS2_IJNS2_IJNS3_ILi2EEESR_NS3_ILi32EEEEEES4_S4_EEENS2_IJNS2_IJS4_SR_NS3_ILi4EEEEEENS3_ILi0EEESX_EEEEEEENS_7SoftmaxILi2ELi0EEEEEbRKNSC_6ParamsENS8_25PipelineTmaAsyncNoClusterILi2ENS8_16PipelineTmaAsyncILi2EEEEES19_RNS8_13PipelineStateILj2EEERT0_RT1_iRiRKNS_16SeqlenInfoQKNewKILb0ELb0EEENS2_IJiiiiEEERT_ENKUliT_T0_T1_E_clIZSD_ISM_S10_S12_EbS15_S19_S19_S1C_S1E_S1G_iS1H_S1L_S1M_S1O_EUlRS1P_iE1_NS3_ILb0EEENS3_ILb1EEEEEDaiS1P_S1Q_S1R_:
[----:B------:R-:W-:Y:S05]  /*2e580*/  YIELD ;  /* 0x0000000000007946 */ /* 0x000fea0003800000 */
[----:B------:R-:W-:Y:S02]  /*2e590*/  ULDC UR4, c[0x0][0x20] ;  /* 0x0000080000047ab9 */ /* 0x000fe40000000800 */
[----:B------:R-:W-:-:S05]  /*2e5a0*/  VIADD R7, R153, -UR4 ;  /* 0x8000000499077c36 */ /* 0x000fca0008000000 */
[----:B------:R-:W2:Y:S01]  /*2e5b0*/  LDL.64 R8, [R7] ;  /* 0x0000000007087983 */ /* 0x000ea20000100a00 */
[----:B------:R-:W0:Y:S02]  /*2e5c0*/  LDC.64 R4, c[0x0][0x208] ;  /* 0x00008200ff047b82 */ /* 0x000e240000000a00 */
[----:B0-----:R-:W-:Y:S02]  /*2e5d0*/  R2UR UR4, R4 ;  /* 0x00000000040472ca */ /* 0x001fe400000e0000 */
[----:B------:R-:W-:-:S13]  /*2e5e0*/  R2UR UR5, R5 ;  /* 0x00000000050572ca */ /* 0x000fda00000e0000 */
[----:B--2---:R-:W2:Y:S01]  /*2e5f0*/  LD.E R10, desc[UR4][R8.64] ;  /* 0x00000004080a7980 */ /* 0x004ea2000c101900 */
[----:B------:R-:W-:Y:S02]  /*2e600*/  R2UR UR4, R4 ;  /* 0x00000000040472ca */ /* 0x000fe400000e0000 */
[----:B------:R-:W-:-:S13]  /*2e610*/  R2UR UR5, R5 ;  /* 0x00000000050572ca */ /* 0x000fda00000e0000 */
[----:B------:R-:W3:Y:S01]  /*2e620*/  LD.E R12, desc[UR4][R8.64+0x8] ;  /* 0x00000804080c7980 */ /* 0x000ee2000c101900 */
[----:B--2---:R-:W-:-:S05]  /*2e630*/  VIADD R11, R10, 0x1 ;  /* 0x000000010a0b7836 */ /* 0x004fca0000000000 */
[----:B------:R-:W-:-:S13]  /*2e640*/  ISETP.NE.AND P1, PT, R11, 0x2, PT ;  /* 0x000000020b00780c */ /* 0x000fda0003f25270 */
[----:B------:R-:W-:Y:S02]  /*2e650*/  @!P1 R2UR UR6, R4 ;  /* 0x00000000040692ca */ /* 0x000fe400000e0000 */
[----:B------:R-:W-:-:S13]  /*2e660*/  @!P1 R2UR UR7, R5 ;  /* 0x00000000050792ca */ /* 0x000fda00000e0000 */
[----:B------:R-:W2:Y:S01]  /*2e670*/  @!P1 LD.E R13, desc[UR6][R8.64+0x4] ;  /* 0x00000406080d9980 */ /* 0x000ea2000c101900 */
[C---:B------:R-:W-:Y:S02]  /*2e680*/  R2UR UR4, R4.reuse ;  /* 0x00000000040472ca */ /* 0x040fe400000e0000 */
[C---:B------:R-:W-:Y:S02]  /*2e690*/  R2UR UR5, R5.reuse ;  /* 0x00000000050572ca */ /* 0x040fe400000e0000 */
[C---:B------:R-:W-:Y:S02]  /*2e6a0*/  R2UR UR6, R4.reuse ;  /* 0x00000000040672ca */ /* 0x040fe400000e0000 */
[C---:B------:R-:W-:Y:S02]  /*2e6b0*/  R2UR UR7, R5.reuse ;  /* 0x00000000050772ca */ /* 0x040fe400000e0000 */
[----:B------:R-:W-:Y:S02]  /*2e6c0*/  @!P1 R2UR UR8, R4 ;  /* 0x00000000040892ca */ /* 0x000fe400000e0000 */
[----:B------:R-:W-:-:S02]  /*2e6d0*/  @!P1 R2UR UR9, R5 ;  /* 0x00000000050992ca */ /* 0x000fc400000e0000 */
[----:B------:R-:W-:Y:S02]  /*2e6e0*/  @!P1 R2UR UR10, R4 ;  /* 0x00000000040a92ca */ /* 0x000fe400000e0000 */
[----:B------:R-:W-:Y:S01]  /*2e6f0*/  @!P1 R2UR UR11, R5 ;  /* 0x00000000050b92ca */ /* 0x000fe200000e0000 */
[----:B---3--:R-:W-:Y:S01]  /*2e700*/  VIADD R19, R12, 0x1 ;  /* 0x000000010c137836 */ /* 0x008fe20000000000 */
[----:B------:R-:W-:Y:S04]  /*2e710*/  ST.E desc[UR4][R8.64], R11 ;  /* 0x0000000b08007985 */ /* 0x000fe8000c101904 */
[----:B------:R-:W-:Y:S04]  /*2e720*/  ST.E desc[UR6][R8.64+0x8], R19 ;  /* 0x0000081308007985 */ /* 0x000fe8000c101906 */
[----:B------:R-:W-:Y:S01]  /*2e730*/  @!P1 ST.E desc[UR8][R8.64], RZ ;  /* 0x000000ff08009985 */ /* 0x000fe2000c101908 */
[----:B--2---:R-:W-:-:S05]  /*2e740*/  @!P1 LOP3.LUT R21, R13, 0x1, RZ, 0x3c, !PT ;  /* 0x000000010d159812 */ /* 0x004fca00078e3cff */
[----:B------:R0:W-:Y:S04]  /*2e750*/  @!P1 ST.E desc[UR10][R8.64+0x4], R21 ;  /* 0x0000041508009985 */ /* 0x0001e8000c10190a */
[----:B------:R-:W2:Y:S01]  /*2e760*/  LDL.64 R14, [R7+0x18] ;  /* 0x00001800070e7983 */ /* 0x000ea20000100a00 */
[----:B------:R-:W-:Y:S02]  /*2e770*/  R2UR UR4, R4 ;  /* 0x00000000040472ca */ /* 0x000fe400000e0000 */
[----:B------:R-:W-:Y:S01]  /*2e780*/  R2UR UR5, R5 ;  /* 0x00000000050572ca */ /* 0x000fe200000e0000 */
[----:B------:R-:W3:-:S12]  /*2e790*/  LDL.64 R12, [R7] ;  /* 0x00000000070c7983 */ /* 0x000ed80000100a00 */
[----:B--2---:R-:W2:Y:S01]  /*2e7a0*/  LD.E R18, desc[UR4][R14.64+0x1c] ;  /* 0x00001c040e127980 */ /* 0x004ea2000c101900 */
[C---:B------:R-:W-:Y:S02]  /*2e7b0*/  R2UR UR4, R4.reuse ;  /* 0x00000000040472ca */ /* 0x040fe400000e0000 */
[C---:B------:R-:W-:Y:S02]  /*2e7c0*/  R2UR UR5, R5.reuse ;  /* 0x00000000050572ca */ /* 0x040fe400000e0000 */
[----:B------:R-:W-:Y:S02]  /*2e7d0*/  R2UR UR6, R4 ;  /* 0x00000000040672ca */ /* 0x000fe400000e0000 */
[----:B------:R-:W-:Y:S01]  /*2e7e0*/  R2UR UR7, R5 ;  /* 0x00000000050772ca */ /* 0x000fe200000e0000 */
[----:B------:R-:W-:Y:S01]  /*2e7f0*/  BSSY B3, `(.L_x_5272) ;  /* 0x0000009000037945 */ /* 0x000fe20003800000 */
[----:B0-----:R-:W-:Y:S02]  /*2e800*/  IMAD.MOV.U32 R8, RZ, RZ, R152 ;  /* 0x000000ffff087224 */ /* 0x001fe400078e0098 */
[----:B------:R-:W-:-:S05]  /*2e810*/  IMAD.MOV.U32 R9, RZ, RZ, R2 ;  /* 0x000000ffff097224 */ /* 0x000fca00078e0002 */
[----:B---3--:R0:W5:Y:S04]  /*2e820*/  LD.E R20, desc[UR4][R12.64] ;  /* 0x000000040c147980 */ /* 0x008168000c101900 */
[----:B------:R0:W5:Y:S01]  /*2e830*/  LD.E R11, desc[UR6][R12.64+0x4] ;  /* 0x000004060c0b7980 */ /* 0x000162000c101900 */
[----:B--2---:R-:W-:-:S04]  /*2e840*/  LOP3.LUT R18, R18, 0x1, RZ, 0xfc, !PT ;  /* 0x0000000112127812 */ /* 0x004fc800078efcff */
[----:B------:R-:W-:-:S13]  /*2e850*/  ISETP.NE.AND P1, PT, R18, 0x3, PT ;  /* 0x000000031200780c */ /* 0x000fda0003f25270 */
[----:B0-----:R-:W-:Y:S05]  /*2e860*/  @!P1 BRA `(.L_x_5273) ;  /* 0x0000000000049947 */ /* 0x001fea0003800000 */
[----:B------:R-:W-:Y:S01]  /*2e870*/  BPT.TRAP 0x1 ;  /* 0x000000040000795c */ /* 0x000fe20000300000 */
.L_x_5273:
[----:B------:R-:W-:Y:S05]  /*2e880*/  BSYNC B3 ;  /* 0x0000000000037941 */ /* 0x000fea0003800000 */
.L_x_5272:
[----:B------:R-:W-:Y:S02]  /*2e890*/  R2UR UR4, R4 ;  /* 0x00000000040472ca */ /* 0x000fe400000e0000 */
[----:B------:R-:W-:-:S13]  /*2e8a0*/  R2UR UR5, R5 ;  /* 0x00000000050572ca */ /* 0x000fda00000e0000 */
[----:B------:R-:W2:Y:S01]  /*2e8b0*/  LD.E.64 R18, desc[UR4][R14.64+0x8] ;  /* 0x000008040e127980 */ /* 0x000ea2000c101b00 */
[----:B-----5:R-:W-:Y:S02]  /*2e8c0*/  SHF.L.U32 R21, R11, 0x1f, RZ ;  /* 0x0000001f0b157819 */ /* 0x020fe400000006ff */
[----:B--2---:R-:W-:-:S05]  /*2e8d0*/  MOV R19, R18 ;  /* 0x0000001200137202 */ /* 0x004fca0000000f00 */
[----:B------:R-:W-:-:S04]  /*2e8e0*/  IMAD R20, R20, 0x8, R19 ;  /* 0x0000000814147824 */ /* 0x000fc800078e0213 */
[----:B------:R0:W1:Y:S01]  /*2e8f0*/  SYNCS.PHASECHK.TRANS64.TRYWAIT P1, [R20+URZ], R21 ;  /* 0x00000015140075a7 */ /* 0x000062000802017f */
[----:B------:R-:W2:Y:S01]  /*2e900*/  LD.E R19, desc[UR4][R14.64+0x1c] ;  /* 0x00001c040e137980 */ /* 0x000ea2000c101900 */
[----:B------:R-:W-:Y:S02]  /*2e910*/  R2UR UR6, R4 ;  /* 0x00000000040672ca */ /* 0x000fe400000e0000 */
[----:B------:R-:W-:Y:S01]  /*2e920*/  R2UR UR7, R5 ;  /* 0x00000000050772ca */ /* 0x000fe200000e0000 */
[----:B------:R0:W5:Y:S01]  /*2e930*/  LD.E R11, desc[UR4][R12.64] ;  /* 0x000000040c0b7980 */ /* 0x000162000c101900 */
[----:B------:R-:W-:Y:S11]  /*2e940*/  BSSY B3, `(.L_x_5274) ;  /* 0x0000006000037945 */ /* 0x000ff60003800000 */
[----:B------:R0:W5:Y:S01]  /*2e950*/  LD.E R18, desc[UR6][R12.64+0x4] ;  /* 0x000004060c127980 */ /* 0x000162000c101900 */
[----:B--2---:R-:W-:-:S04]  /*2e960*/  LOP3.LUT R19, R19, 0x1, RZ, 0xfc, !PT ;  /* 0x0000000113137812 */ /* 0x004fc800078efcff */
[----:B------:R-:W-:-:S13]  /*2e970*/  ISETP.NE.AND P2, PT, R19, 0x3, PT ;  /* 0x000000031300780c */ /* 0x000fda0003f45270 */
[----:B01----:R-:W-:Y:S05]  /*2e980*/  @!P2 BRA `(.L_x_5275) ;  /* 0x000000000004a947 */ /* 0x003fea0003800000 */
[----:B------:R-:W-:Y:S01]  /*2e990*/  BPT.TRAP 0x1 ;  /* 0x000000040000795c */ /* 0x000fe20000300000 */
.L_x_5275:
[----:B------:R-:W-:Y:S05]  /*2e9a0*/  BSYNC B3 ;  /* 0x0000000000037941 */ /* 0x000fea0003800000 */
.L_x_5274:
[----:B------:R-:W-:Y:S04]  /*2e9b0*/  BSSY B3, `(.L_x_5276) ;  /* 0x000000a000037945 */ /* 0x000fe80003800000 */
[----:B------:R-:W-:Y:S05]  /*2e9c0*/  @P1 BRA `(.L_x_5277) ;  /* 0x0000000000201947 */ /* 0x000fea0003800000 */
[----:B------:R-:W-:Y:S02]  /*2e9d0*/  R2UR UR4, R4 ;  /* 0x00000000040472ca */ /* 0x000fe400000e0000 */
[----:B------:R-:W-:-:S13]  /*2e9e0*/  R2UR UR5, R5 ;  /* 0x00000000050572ca */ /* 0x000fda00000e0000 */
[----:B------:R-:W2:Y:S01]  /*2e9f0*/  LD.E.64 R14, desc[UR4][R14.64+0x8] ;  /* 0x000008040e0e7980 */ /* 0x000ea2000c101b00 */
[----:B-----5:R-:W-:Y:S02]  /*2ea00*/  SHF.L.U32 R18, R18, 0x1f, RZ ;  /* 0x0000001f12127819 */ /* 0x020fe400000006ff */
[----:B--2---:R-:W-:-:S05]  /*2ea10*/  MOV R12, R14 ;  /* 0x0000000e000c7202 */ /* 0x004fca0000000f00 */
[----:B------:R-:W-:-:S04]  /*2ea20*/  IMAD R11, R11, 0x8, R12 ;  /* 0x000000080b0b7824 */ /* 0x000fc800078e020c */
[----:B------:R-:W0:Y:S02]  /*2ea30*/  SYNCS.PHASECHK.TRANS64.TRYWAIT P1, [R11+URZ], R18 ;  /* 0x000000120b0075a7 */ /* 0x000e24000802017f */
[----:B0-----:R-:W-:Y:S05]  /*2ea40*/  @!P1 BRA `(.L_x_5278) ;  /* 0x00000118001c9947 */ /* 0x001fea0003800000 */
.L_x_5277:
[----:B------:R-:W-:Y:S05]  /*2ea50*/  BSYNC B3 ;  /* 0x0000000000037941 */ /* 0x000fea0003800000 */
.L_x_5276:
[----:B0----5:R-:W2:Y:S04]  /*2ea60*/  LDL.64 R18, [R7] ;  /* 0x0000000007127983 */ /* 0x021ea80000100a00 */
[----:B------:R-:W3:Y:S01]  /*2ea70*/  LDL.64 R14, [R7+0x28] ;  /* 0x00002800070e7983 */ /* 0x000ee20000100a00 */
[C---:B------:R-:W-:Y:S02]  /*2ea80*/  R2UR UR6, R4.reuse ;  /* 0x00000000040672ca */ /* 0x040fe400000e0000 */
[C---:B------:R-:W-:Y:S01]  /*2ea90*/  R2UR UR7, R5.reuse ;  /* 0x00000000050772ca */ /* 0x040fe200000e0000 */
[----:B------:R-:W4:Y:S01]  /*2eaa0*/  LDL.64 R12, [R7+0x20] ;  /* 0x00002000070c7983 */ /* 0x000f220000100a00 */
[C---:B------:R-:W-:Y:S02]  /*2eab0*/  R2UR UR4, R4.reuse ;  /* 0x00000000040472ca */ /* 0x040fe400000e0000 */
[----:B------:R-:W-:Y:S01]  /*2eac0*/  R2UR UR5, R5 ;  /* 0x00000000050572ca */ /* 0x000fe200000e0000 */
[----:B------:R-:W4:Y:S08]  /*2ead0*/  LDL.64 R20, [R7+0x8] ;  /* 0x0000080007147983 */ /* 0x000f300000100a00 */
[----:B--2---:R-:W2:Y:S04]  /*2eae0*/  LD.E R19, desc[UR6][R18.64] ;  /* 0x0000000612137980 */ /* 0x004ea8000c101900 */
[----:B---3--:R-:W2:Y:S01]  /*2eaf0*/  LD.E.64 R56, desc[UR4][R14.64] ;  /* 0x000000040e387980 */ /* 0x008ea2000c101b00 */
[----:B------:R-:W-:Y:S05]  /*2eb00*/  WARPSYNC.ALL ;  /* 0x0000000000007948 */ /* 0x000fea0003800000 */
[----:B------:R-:W-:-:S02]  /*2eb10*/  R2UR UR4, R4 ;  /* 0x00000000040472ca */ /* 0x000fc400000e0000 */
[C---:B------:R-:W-:Y:S02]  /*2eb20*/  R2UR UR5, R5.reuse ;  /* 0x00000000050572ca */ /* 0x040fe400000e0000 */
[----:B------:R-:W-:Y:S02]  /*2eb30*/  R2UR UR6, R4 ;  /* 0x00000000040672ca */ /* 0x000fe400000e0000 */
[----:B------:R-:W-:-:S09]  /*2eb40*/  R2UR UR7, R5 ;  /* 0x00000000050772ca */ /* 0x000fd200000e0000 */
[----:B----4-:R0:W-:Y:S04]  /*2eb50*/  ST.E desc[UR4][R20.64], RZ ;  /* 0x000000ff14007985 */ /* 0x0101e8000c101904 */
[----:B------:R-:W3:Y:S01]  /*2eb60*/  LD.E.64 R14, desc[UR6][R12.64] ;  /* 0x000000060c0e7980 */ /* 0x000ee2000c101b00 */
[----:B--2---:R-:W-:Y:S01]  /*2eb70*/  IMAD R18, R19, 0x200, R56 ;  /* 0x0000020013127824 */ /* 0x004fe200078e0238 */
[----:B------:R-:W-:Y:S01]  /*2eb80*/  WARPGROUP.ARRIVE ;  /* 0x00000000000079c5 */ /* 0x000fe20000000000 */
[----:B------:R-:W-:Y:S01]  /*2eb90*/  IMAD.MOV.U32 R19, RZ, RZ, R57 ;  /* 0x000000ffff137224 */ /* 0x000fe200078e0039 */
[----:B------:R-:W-:Y:S01]  /*2eba0*/  R2UR UR8, R4 ;  /* 0x00000000040872ca */ /* 0x000fe200000e0000 */
[----:B------:R-:W-:Y:S01]  /*2ebb0*/  IMAD.MOV.U32 R11, RZ, RZ, 0x1 ;  /* 0x00000001ff0b7424 */ /* 0x000fe200078e00ff */
[----:B------:R-:W-:-:S02]  /*2ebc0*/  R2UR UR6, R18 ;  /* 0x00000000120672ca */ /* 0x000fc400000e0000 */
[----:B------:R-:W-:Y:S02]  /*2ebd0*/  R2UR UR7, R19 ;  /* 0x00000000130772ca */ /* 0x000fe400000e0000 */
[C---:B------:R-:W-:Y:S02]  /*2ebe0*/  R2UR UR9, R5.reuse ;  /* 0x00000000050972ca */ /* 0x040fe400000e0000 */
[----:B------:R-:W-:Y:S02]  /*2ebf0*/  R2UR UR10, R4 ;  /* 0x00000000040a72ca */ /* 0x000fe400000e0000 */
[----:B------:R-:W-:Y:S02]  /*2ec00*/  R2UR UR11, R5 ;  /* 0x00000000050b72ca */ /* 0x000fe400000e0000 */
[----:B---3--:R-:W-:Y:S02]  /*2ec10*/  R2UR UR4, R14 ;  /* 0x000000000e0472ca */ /* 0x008fe400000e0000 */
[----:B------:R-:W-:-:S13]  /*2ec20*/  R2UR UR5, R15 ;  /* 0x000000000f0572ca */ /* 0x000fda00000e0000 */
[----:B------:R-:W-:Y:S03]  /*2ec30*/  HGMMA.64x64x16.F32 R24, gdesc[UR4], RZ, !UPT, gsb0 ;  /* 0x00e00000041879f0 */ /* 0x000fe6000c0008ff */
[----:B------:R-:W-:Y:S02]  /*2ec40*/  WARPGROUP.DEPBAR.LE gsb0, 0x0 ;  /* 0x00008000000079c5 */ /* 0x000fe40000010000 */
[----:B------:R0:W-:Y:S04]  /*2ec50*/  ST.E desc[UR8][R20.64], R11 ;  /* 0x0000000b14007985 */ /* 0x0001e8000c101908 */
[----:B------:R-:W2:Y:S01]  /*2ec60*/  LD.E.64 R14, desc[UR10][R12.64] ;  /* 0x0000000a0c0e7980 */ /* 0x000ea2000c101b00 */
[----:B------:R-:W-:Y:S01]  /*2ec70*/  VIADD R56, R18, 0x2 ;  /* 0x0000000212387836 */ /* 0x000fe20000000000 */
[----:B------:R-:W-:Y:S01]  /*2ec80*/  R2UR UR7, R57 ;  /* 0x00000000390772ca */ /* 0x000fe200000e0000 */
[----:B------:R-:W-:Y:S01]  /*2ec90*/  WARPGROUP.ARRIVE ;  /* 0x00000000000079c5 */ /* 0x000fe20000000000 */
[----:B------:R-:W-:-:S02]  /*2eca0*/  R2UR UR8, R4 ;  /* 0x00000000040872ca */ /* 0x000fc400000e0000 */
[----:B------:R-:W-:Y:S02]  /*2ecb0*/  R2UR UR6, R56 ;  /* 0x00000000380672ca */ /* 0x000fe400000e0000 */
[C---:B------:R-:W-:Y:S02]  /*2ecc0*/  R2UR UR9, R5.reuse ;  /* 0x00000000050972ca */ /* 0x040fe400000e0000 */
[----:B------:R-:W-:Y:S02]  /*2ecd0*/  R2UR UR10, R4 ;  /* 0x00000000040a72ca */ /* 0x000fe400000e0000 */
[----:B------:R-:W-:Y:S01]  /*2ece0*/  R2UR UR11, R5 ;  /* 0x00000000050b72ca */ /* 0x000fe200000e0000 */
[----:B--2---:R-:W-:Y:S01]  /*2ecf0*/  VIADD R14, R14, 0x2 ;  /* 0x000000020e0e7836 */ /* 0x004fe20000000000 */
[----:B------:R-:W-:-:S04]  /*2ed00*/  R2UR UR5, R15 ;  /* 0x000000000f0572ca */ /* 0x000fc800000e0000 */
[----:B------:R-:W-:-:S13]  /*2ed10*/  R2UR UR4, R14 ;  /* 0x000000000e0472ca */ /* 0x000fda00000e0000 */
[----:B------:R-:W-:Y:S03]  /*2ed20*/  HGMMA.64x64x16.F32 R24, gdesc[UR4], R24, gsb0 ;  /* 0x00e00000041879f0 */ /* 0x000fe60008000818 */
        /* <DEDUP_REMOVED lines=19> */
[----:B------:R-:W-:Y:S01]  /*2ee60*/  WARPGROUP.ARRIVE ;  /* 0x00000000000079c5 */ /* 0x000fe20000000000 */
[----:B------:R-:W-:Y:S01]  /*2ee70*/  IMAD.MOV.U32 R19, RZ, RZ, R57 ;  /* 0x000000ffff137224 */ /* 0x000fe200078e0039 */
[----:B------:R-:W-:-:S02]  /*2ee80*/  R2UR UR8, R4 ;  /* 0x00000000040872ca */ /* 0x000fc400000e0000 */
[----:B------:R-:W-:Y:S02]  /*2ee90*/  R2UR UR6, R18 ;  /* 0x00000000120672ca */ /* 0x000fe400000e0000 */
        /* <DEDUP_REMOVED lines=8> */
[----:B------:R-:W2:Y:S01]  /*2ef20*/  LDL.64 R14, [R7+0x40] ;  /* 0x00004000070e7983 */ /* 0x000ea20000100a00 */
[----:B------:R-:W-:-:S02]  /*2ef30*/  R2UR UR4, R4 ;  /* 0x00000000040472ca */ /* 0x000fc400000e0000 */
[----:B------:R-:W-:Y:S01]  /*2ef40*/  R2UR UR5, R5 ;  /* 0x00000000050572ca */ /* 0x000fe200000e0000 */
[----:B------:R-:W3:-:S12]  /*2ef50*/  LDL.64 R12, [R7] ;  /* 0x00000000070c7983 */ /* 0x000ed80000100a00 */
[----:B--2---:R-:W2:Y:S01]  /*2ef60*/  LD.E R18, desc[UR4][R14.64+0x1c] ;  /* 0x00001c040e127980 */ /* 0x004ea2000c101900 */
[C---:B------:R-:W-:Y:S02]  /*2ef70*/  R2UR UR4, R4.reuse ;  /* 0x00000000040472ca */ /* 0x040fe400000e0000 */
[C---:B------:R-:W-:Y:S02]  /*2ef80*/  R2UR UR5, R5.reuse ;  /* 0x00000000050572ca */ /* 0x040fe400000e0000 */
[----:B------:R-:W-:Y:S02]  /*2ef90*/  R2UR UR6, R4 ;  /* 0x00000000040672ca */ /* 0x000fe400000e0000 */
[----:B------:R-:W-:Y:S01]  /*2efa0*/  R2UR UR7, R5 ;  /* 0x00000000050772ca */ /* 0x000fe200000e0000 */
[----:B------:R-:W-:Y:S08]  /*2efb0*/  BSSY B3, `(.L_x_5279) ;  /* 0x0000007000037945 */ /* 0x000ff00003800000 */
[----:B---3--:R0:W5:Y:S04]  /*2efc0*/  LD.E R56, desc[UR4][R12.64] ;  /* 0x000000040c387980 */ /* 0x008168000c101900 */
[----:B------:R0:W5:Y:S01]  /*2efd0*/  LD.E R57, desc[UR6][R12.64+0x4] ;  /* 0x000004060c397980 */ /* 0x000162000c101900 */
[----:B--2---:R-:W-:-:S04]  /*2efe0*/  LOP3.LUT R18, R18, 0x1, RZ, 0xfc, !PT ;  /* 0x0000000112127812 */ /* 0x004fc800078efcff */
[----:B------:R-:W-:-:S13]  /*2eff0*/  ISETP.NE.AND P1, PT, R18, 0x3, PT ;  /* 0x000000031200780c */ /* 0x000fda0003f25270 */
[----:B0-----:R-:W-:Y:S05]  /*2f000*/  @!P1 BRA `(.L_x_5280) ;  /* 0x0000000000049947 */ /* 0x001fea0003800000 */
[----:B------:R-:W-:Y:S01]  /*2f010*/  BPT.TRAP 0x1 ;  /* 0x000000040000795c */ /* 0x000fe20000300000 */
.L_x_5280:
[----:B------:R-:W-:Y:S05]  /*2f020*/  BSYNC B3 ;  /* 0x0000000000037941 */ /* 0x000fea0003800000 */
.L_x_5279:
        /* <DEDUP_REMOVED lines=17> */
.L_x_5282:
[----:B------:R-:W-:Y:S05]  /*2f140*/  BSYNC B3 ;  /* 0x0000000000037941 */ /* 0x000fea0003800000 */
.L_x_5281:
        /* <DEDUP_REMOVED lines=10> */
.L_x_5284:
[----:B------:R-:W-:Y:S05]  /*2f1f0*/  BSYNC B3 ;  /* 0x0000000000037941 */ /* 0x000fea0003800000 */
.L_x_5283:
[----:B------:R-:W2:Y:S04]  /*2f200*/  LDL.64 R56, [R7] ;  /* 0x0000000007387983 */ /* 0x000ea80000100a00 */
[----:B------:R-:W3:Y:S04]  /*2f210*/  LDL.64 R20, [R7+0x58] ;  /* 0x0000580007147983 */ /* 0x000ee80000100a00 */
[----:B------:R-:W4:Y:S04]  /*2f220*/  LDL.64 R12, [R7+0x48] ;  /* 0x00004800070c7983 */ /* 0x000f280000100a00 */
[----:B0----5:R-:W4:Y:S01]  /*2f230*/  LDL.64 R18, [R7+0x50] ;  /* 0x0000500007127983 */ /* 0x021f220000100a00 */
[----:B------:R-:W-:-:S02]  /*2f240*/  R2UR UR6, R4 ;  /* 0x00000000040672ca */ /* 0x000fc400000e0000 */
[C---:B------:R-:W-:Y:S02]  /*2f250*/  R2UR UR7, R5.reuse ;  /* 0x00000000050772ca */ /* 0x040fe400000e0000 */
[----:B------:R-:W-:Y:S02]  /*2f260*/  R2UR UR4, R4 ;  /* 0x00000000040472ca */ /* 0x000fe400000e0000 */
[----:B------:R-:W-:-:S09]  /*2f270*/  R2UR UR5, R5 ;  /* 0x00000000050572ca */ /* 0x000fd200000e0000 */
[----:B--2---:R-:W2:Y:S04]  /*2f280*/  LD.E R57, desc[UR6][R56.64] ;  /* 0x0000000638397980 */ /* 0x004ea8000c101900 */
[----:B---3--:R-:W2:Y:S01]  /*2f290*/  LD.E.64 R14, desc[UR4][R20.64] ;  /* 0x00000004140e7980 */ /* 0x008ea2000c101b00 */
[----:B------:R-:W-:Y:S05]  /*2f2a0*/  WARPSYNC.ALL ;  /* 0x0000000000007948 */ /* 0x000fea0003800000 */
[----:B------:R-:W-:-:S02]  /*2f2b0*/  R2UR UR6, R4 ;  /* 0x00000000040672ca */ /* 0x000fc400000e0000 */
[C---:B------:R-:W-:Y:S02]  /*2f2c0*/  R2UR UR7, R5.reuse ;  /* 0x00000000050772ca */ /* 0x040fe400000e0000 */
[----:B------:R-:W-:Y:S02]  /*2f2d0*/  R2UR UR4, R4 ;  /* 0x00000000040472ca */ /* 0x000fe400000e0000 */
[----:B------:R-:W-:-:S09]  /*2f2e0*/  R2UR UR5, R5 ;  /* 0x00000000050572ca */ /* 0x000fd200000e0000 */
[----:B----4-:R-:W3:Y:S04]  /*2f2f0*/  LD.E R60, desc[UR6][R12.64] ;  /* 0x000000060c3c7980 */ /* 0x010ee8000c101900 */
[----:B------:R-:W4:Y:S01]  /*2f300*/  LD.E.64 R58, desc[UR4][R18.64] ;  /* 0x00000004123a7980 */ /* 0x000f22000c101b00 */
[----:B------:R-:W-:Y:S01]  /*2f310*/  WARPGROUP.ARRIVE ;  /* 0x00000000000079c5 */ /* 0x000fe20000000000 */
[C---:B------:R-:W-:Y:S02]  /*2f320*/  R2UR UR8, R4.reuse ;  /* 0x00000000040872ca */ /* 0x040fe400000e0000 */
[----:B------:R-:W-:Y:S02]  /*2f330*/  R2UR UR9, R5 ;  /* 0x00000000050972ca */ /* 0x000fe400000e0000 */
[----:B------:R-:W-:-:S02]  /*2f340*/  R2UR UR10, R4 ;  /* 0x00000000040a72ca */ /* 0x000fc400000e0000 */
[----:B------:R-:W-:Y:S01]  /*2f350*/  R2UR UR11, R5 ;  /* 0x00000000050b72ca */ /* 0x000fe200000e0000 */
[----:B--2---:R-:W-:Y:S01]  /*2f360*/  IMAD R14, R57, 0x1000, R14 ;  /* 0x00001000390e7824 */ /* 0x004fe200078e020e */
[----:B------:R-:W-:-:S04]  /*2f370*/  R2UR UR7, R15 ;  /* 0x000000000f0772ca */ /* 0x000fc800000e0000 */
[----:B------:R-:W-:Y:S02]  /*2f380*/  R2UR UR6, R14 ;  /* 0x000000000e0672ca */ /* 0x000fe400000e0000 */
[----:B---3--:R-:W-:Y:S02]  /*2f390*/  ISETP.NE.U32.AND P1, PT, R60, RZ, PT ;  /* 0x000000ff3c00720c */ /* 0x008fe40003f25070 */
[----:B----4-:R-:W-:Y:S02]  /*2f3a0*/  R2UR UR4, R58 ;  /* 0x000000003a0472ca */ /* 0x010fe400000e0000 */
[----:B------:R-:W-:-:S09]  /*2f3b0*/  R2UR UR5, R59 ;  /* 0x000000003b0572ca */ /* 0x000fd200000e0000 */
[----:B------:R-:W-:-:S05]  /*2f3c0*/  VOTEU.ANY UP0, P1 ;  /* 0x00000000003f7886 */ /* 0x000fca0000800100 */
[----:B------:R-:W-:Y:S03]  /*2f3d0*/  HGMMA.64x64x16.F32 R24, gdesc[UR4], R24, UP0, gsb0 ;  /* 0x00e00000041879f0 */ /* 0x000fe6000b800818 */
[----:B------:R-:W-:Y:S02]  /*2f3e0*/  WARPGROUP.DEPBAR.LE gsb0, 0x0 ;  /* 0x00008000000079c5 */ /* 0x000fe40000010000 */
[----:B------:R-:W-:Y:S04]  /*2f3f0*/  ST.E desc[UR8][R12.64], R11 ;  /* 0x0000000b0c007985 */ /* 0x000fe8000c101908 */
[----:B------:R-:W2:Y:S01]  /*2f400*/  LD.E.64 R20, desc[UR10][R18.64] ;  /* 0x0000000a12147980 */ /* 0x000ea2000c101b00 */
[----:B------:R-:W-:Y:S01]  /*2f410*/  VIADD R56, R14, 0x2 ;  /* 0x000000020e387836 */ /* 0x000fe20000000000 */
[----:B------:R-:W-:Y:S01]  /*2f420*/  WARPGROUP.ARRIVE ;  /* 0x00000000000079c5 */ /* 0x000fe20000000000 */
[----:B------:R-:W-:Y:S01]  /*2f430*/  IMAD.MOV.U32 R57, RZ, RZ, R15 ;  /* 0x000000ffff397224 */ /* 0x000fe200078e000f */
[----:B------:R-:W-:-:S02]  /*2f440*/  R2UR UR8, R4 ;  /* 0x00000000040872ca */ /* 0x000fc400000e0000 */
[----:B------:R-:W-:Y:S02]  /*2f450*/  R2UR UR6, R56 ;  /* 0x00000000380672ca */ /* 0x000fe400000e0000 */
        /* <DEDUP_REMOVED lines=236> */
[----:B------:R-:W-:Y:S01]  /*30320*/  UMOV UR4, 0x1 ;  /* 0x0000000100047882 */ /* 0x000fe20000000000 */
[----:B------:R-:W-:Y:S01]  /*30330*/  IMAD.MOV.U32 R57, RZ, RZ, R15 ;  /* 0x000000ffff397224 */ /* 0x000fe200078e000f */
[----:B------:R-:W0:Y:S01]  /*30340*/  S2R R62, SR_TID.X ;  /* 0x00000000003e7919 */ /* 0x000e220000002100 */
[----:B------:R-:W-:Y:S01]  /*30350*/  UISETP.NE.U32.AND UP0, UPT, UR4, URZ, UPT ;  /* 0x0000003f0400728c */ /* 0x000fe2000bf05070 */
[----:B------:R-:W-:Y:S01]  /*30360*/  WARPGROUP.ARRIVE ;  /* 0x00000000000079c5 */ /* 0x000fe20000000000 */
[----:B------:R-:W-:-:S02]  /*30370*/  R2UR UR6, R4 ;  /* 0x00000000040672ca */ /* 0x000fc400000e0000 */
[----:B------:R-:W-:Y:S02]  /*30380*/  R2UR UR11, R57 ;  /* 0x00000000390b72ca */ /* 0x000fe400000e0000 */
[C---:B------:R-:W-:Y:S02]  /*30390*/  R2UR UR7, R5.reuse ;  /* 0x00000000050772ca */ /* 0x040fe400000e0000 */
[----:B------:R-:W-:Y:S02]  /*303a0*/  R2UR UR12, R4 ;  /* 0x00000000040c72ca */ /* 0x000fe400000e0000 */
[----:B------:R-:W-:Y:S02]  /*303b0*/  R2UR UR13, R5 ;  /* 0x00000000050d72ca */ /* 0x000fe400000e0000 */
[----:B0-----:R-:W-:-:S06]  /*303c0*/  SHF.R.U32.HI R58, RZ, 0x7, R62 ;  /* 0x00000007ff3a7819 */ /* 0x001fcc000001163e */
[----:B------:R-:W0:Y:S02]  /*303d0*/  SHFL.IDX PT, R58, R58, RZ, 0x1f ;  /* 0x00001fff3a3a7589 */ /* 0x000e2400000e0000 */
[----:B0-----:R-:W-:-:S04]  /*303e0*/  ISETP.GT.AND P1, PT, R58, 0x7f, PT ;  /* 0x0000007f3a00780c */ /* 0x001fc80003f24270 */
[----:B------:R-:W-:-:S05]  /*303f0*/  SEL R59, RZ, 0x2, !P1 ;  /* 0x00000002ff3b7807 */ /* 0x000fca0004800000 */
[----:B------:R-:W-:-:S05]  /*30400*/  IMAD.IADD R56, R59, 0x1, R60 ;  /* 0x000000013b387824 */ /* 0x000fca00078e023c */
[----:B------:R-:W-:Y:S02]  /*30410*/  R2UR UR10, R56 ;  /* 0x00000000380a72ca */ /* 0x000fe400000e0000 */
[----:B--2---:R-:W-:Y:S02]  /*30420*/  IADD3 R20, R59, 0x800, R20 ;  /* 0x000008003b147810 */ /* 0x004fe40007ffe014 */
[----:B------:R-:W-:Y:S02]  /*30430*/  R2UR UR9, R21 ;  /* 0x00000000150972ca */ /* 0x000fe400000e0000 */
[----:B------:R-:W-:-:S13]  /*30440*/  R2UR UR8, R20 ;  /* 0x00000000140872ca */ /* 0x000fda00000e0000 */
[----:B------:R-:W-:Y:S03]  /*30450*/  HGMMA.64x64x16.F32 R24, gdesc[UR8], R24, UP0, gsb0 ;  /* 0x00e00000081879f0 */ /* 0x000fe6000b800818 */
[----:B------:R-:W-:Y:S02]  /*30460*/  WARPGROUP.DEPBAR.LE gsb0, 0x0 ;  /* 0x00008000000079c5 */ /* 0x000fe40000010000 */
[----:B------:R-:W-:Y:S04]  /*30470*/  ST.E desc[UR6][R12.64], R11 ;  /* 0x0000000b0c007985 */ /* 0x000fe8000c101906 */
[----:B------:R-:W2:Y:S01]  /*30480*/  LD.E.64 R20, desc[UR12][R18.64] ;  /* 0x0000000c12147980 */ /* 0x000ea2000c101b00 */
[----:B------:R-:W-:Y:S01]  /*30490*/  IMAD.MOV.U32 R63, RZ, RZ, 0x4 ;  /* 0x00000004ff3f7424 */ /* 0x000fe200078e00ff */
[----:B------:R-:W-:Y:S01]  /*304a0*/  WARPGROUP.ARRIVE ;  /* 0x00000000000079c5 */ /* 0x000fe20000000000 */
[----:B------:R-:W-:Y:S01]  /*304b0*/  IMAD.MOV.U32 R57, RZ, RZ, R15 ;  /* 0x000000ffff397224 */ /* 0x000fe200078e000f */
[----:B------:R-:W-:-:S02]  /*304c0*/  R2UR UR8, R4 ;  /* 0x00000000040872ca */ /* 0x000fc400000e0000 */
[----:B------:R-:W-:Y:S02]  /*304d0*/  SEL R61, R63, 0x2, P1 ;  /* 0x000000023f3d7807 */ /* 0x000fe40000800000 */
[----:B------:R-:W-:Y:S02]  /*304e0*/  R2UR UR7, R57 ;  /* 0x00000000390772ca */ /* 0x000fe400000e0000 */
[C---:B------:R-:W-:Y:S01]  /*304f0*/  R2UR UR9, R5.reuse ;  /* 0x00000000050972ca */ /* 0x040fe200000e0000 */
[----:B------:R-:W-:Y:S01]  /*30500*/  IMAD.IADD R56, R60, 0x1, R61 ;  /* 0x000000013c387824 */ /* 0x000fe200078e023d */
[----:B------:R-:W-:Y:S02]  /*30510*/  R2UR UR10, R4 ;  /* 0x00000000040a72ca */ /* 0x000fe400000e0000 */
[----:B------:R-:W-:Y:S02]  /*30520*/  R2UR UR11, R5 ;  /* 0x00000000050b72ca */ /* 0x000fe400000e0000 */
[----:B------:R-:W-:-:S02]  /*30530*/  R2UR UR6, R56 ;  /* 0x00000000380672ca */ /* 0x000fc400000e0000 */
[----:B--2---:R-:W-:Y:S02]  /*30540*/  IADD3 R20, R61, 0x800, R20 ;  /* 0x000008003d147810 */ /* 0x004fe40007ffe014 */
[----:B------:R-:W-:Y:S02]  /*30550*/  R2UR UR5, R21 ;  /* 0x00000000150572ca */ /* 0x000fe400000e0000 */
[----:B------:R-:W-:-:S13]  /*30560*/  R2UR UR4, R20 ;  /* 0x00000000140472ca */ /* 0x000fda00000e0000 */
[----:B------:R-:W-:Y:S03]  /*30570*/  HGMMA.64x64x16.F32 R24, gdesc[UR4], R24, gsb0 ;  /* 0x00e00000041879f0 */ /* 0x000fe60008000818 */
[----:B------:R-:W-:Y:S02]  /*30580*/  WARPGROUP.DEPBAR.LE gsb0, 0x0 ;  /* 0x00008000000079c5 */ /* 0x000fe40000010000 */
[----:B------:R-:W-:Y:S04]  /*30590*/  ST.E desc[UR8][R12.64], R11 ;  /* 0x0000000b0c007985 */ /* 0x000fe8000c101908 */
[----:B------:R-:W2:Y:S01]  /*305a0*/  LD.E.64 R20, desc[UR10][R18.64] ;  /* 0x0000000a12147980 */ /* 0x000ea2000c101b00 */
[----:B------:R-:W-:Y:S01]  /*305b0*/  SEL R63, R63, 0x6, !P1 ;  /* 0x000000063f3f7807 */ /* 0x000fe20004800000 */
[----:B------:R-:W-:Y:S01]  /*305c0*/  IMAD.MOV.U32 R57, RZ, RZ, R15 ;  /* 0x000000ffff397224 */ /* 0x000fe200078e000f */
[----:B------:R-:W-:Y:S01]  /*305d0*/  WARPGROUP.ARRIVE ;  /* 0x00000000000079c5 */ /* 0x000fe20000000000 */
[----:B------:R-:W-:-:S02]  /*305e0*/  R2UR UR8, R4 ;  /* 0x00000000040872ca */ /* 0x000fc400000e0000 */
[----:B------:R-:W-:Y:S01]  /*305f0*/  IMAD.IADD R56, R60, 0x1, R63 ;  /* 0x000000013c387824 */ /* 0x000fe200078e023f */
[----:B------:R-:W-:Y:S02]  /*30600*/  R2UR UR7, R57 ;  /* 0x00000000390772ca */ /* 0x000fe400000e0000 */
[C---:B------:R-:W-:Y:S02]  /*30610*/  R2UR UR9, R5.reuse ;  /* 0x00000000050972ca */ /* 0x040fe400000e0000 */
[----:B------:R-:W-:Y:S02]  /*30620*/  R2UR UR6, R56 ;  /* 0x00000000380672ca */ /* 0x000fe400000e0000 */
[----:B------:R-:W-:Y:S02]  /*30630*/  R2UR UR10, R4 ;  /* 0x00000000040a72ca */ /* 0x000fe400000e0000 */
[----:B------:R-:W-:Y:S02]  /*30640*/  R2UR UR11, R5 ;  /* 0x00000000050b72ca */ /* 0x000fe400000e0000 */
[----:B--2---:R-:W-:-:S02]  /*30650*/  IADD3 R20, R63, 0x800, R20 ;  /* 0x000008003f147810 */ /* 0x004fc40007ffe014 */
[----:B------:R-:W-:Y:S02]  /*30660*/  R2UR UR5, R21 ;  /* 0x00000000150572ca */ /* 0x000fe400000e0000 */
[----:B------:R-:W-:-:S13]  /*30670*/  R2UR UR4, R20 ;  /* 0x00000000140472ca */ /* 0x000fda00000e0000 */
[----:B------:R-:W-:Y:S03]  /*30680*/  HGMMA.64x64x16.F32 R24, gdesc[UR4], R24, gsb0 ;  /* 0x00e00000041879f0 */ /* 0x000fe60008000818 */
[----:B------:R-:W-:Y:S02]  /*30690*/  WARPGROUP.DEPBAR.LE gsb0, 0x0 ;  /* 0x00008000000079c5 */ /* 0x000fe40000010000 */
[----:B------:R-:W-:Y:S04]  /*306a0*/  ST.E desc[UR8][R12.64], R11 ;  /* 0x0000000b0c007985 */ /* 0x000fe8000c101908 */
[----:B------:R-:W2:Y:S01]  /*306b0*/  LD.E.64 R64, desc[UR10][R18.64] ;  /* 0x0000000a12407980 */ /* 0x000ea2000c101b00 */
[----:B------:R-:W-:Y:S01]  /*306c0*/  IMAD.MOV.U32 R20, RZ, RZ, 0x28 ;  /* 0x00000028ff147424 */ /* 0x000fe200078e00ff */
[----:B------:R-:W-:Y:S01]  /*306d0*/  WARPGROUP.ARRIVE ;  /* 0x00000000000079c5 */ /* 0x000fe20000000000 */
[----:B------:R-:W-:Y:S01]  /*306e0*/  IMAD.MOV.U32 R21, RZ, RZ, 0xa00 ;  /* 0x00000a00ff157424 */ /* 0x000fe200078e00ff */
[----:B------:R-:W-:Y:S01]  /*306f0*/  R2UR UR8, R4 ;  /* 0x00000000040872ca */ /* 0x000fe200000e0000 */
[----:B------:R-:W-:Y:S01]  /*30700*/  IMAD.MOV.U32 R57, RZ, RZ, R15 ;  /* 0x000000ffff397224 */ /* 0x000fe200078e000f */
[----:B------:R-:W-:-:S02]  /*30710*/  SEL R20, R20, 0x26, P1 ;  /* 0x0000002614147807 */ /* 0x000fc40000800000 */
[----:B------:R-:W-:Y:S02]  /*30720*/  SEL R21, R21, 0x980, P1 ;  /* 0x0000098015157807 */ /* 0x000fe40000800000 */
[----:B------:R-:W-:Y:S02]  /*30730*/  R2UR UR7, R57 ;  /* 0x00000000390772ca */ /* 0x000fe400000e0000 */
[C---:B------:R-:W-:Y:S01]  /*30740*/  R2UR UR9, R5.reuse ;  /* 0x00000000050972ca */ /* 0x040fe200000e0000 */
[----:B------:R-:W-:Y:S01]  /*30750*/  IMAD.IADD R20, R20, 0x1, R21 ;  /* 0x0000000114147824 */ /* 0x000fe200078e0215 */
[----:B------:R-:W-:Y:S02]  /*30760*/  R2UR UR10, R4 ;  /* 0x00000000040a72ca */ /* 0x000fe400000e0000 */
[----:B------:R-:W-:Y:S02]  /*30770*/  R2UR UR11, R5 ;  /* 0x00000000050b72ca */ /* 0x000fe400000e0000 */
[----:B------:R-:W-:-:S05]  /*30780*/  LOP3.LUT R21, R20, 0xa06, RZ, 0xc0, !PT ;  /* 0x00000a0614157812 */ /* 0x000fca00078ec0ff */
[----:B------:R-:W-:-:S05]  /*30790*/  IMAD.IADD R56, R14, 0x1, R21 ;  /* 0x000000010e387824 */ /* 0x000fca00078e0215 */
[----:B------:R-:W-:Y:S01]  /*307a0*/  R2UR UR6, R56 ;  /* 0x00000000380672ca */ /* 0x000fe200000e0000 */
[----:B--2---:R-:W-:Y:S02]  /*307b0*/  IMAD.IADD R20, R21, 0x1, R64 ;  /* 0x0000000115147824 */ /* 0x004fe400078e0240 */
[----:B------:R-:W-:-:S03]  /*307c0*/  IMAD.MOV.U32 R21, RZ, RZ, R65 ;  /* 0x000000ffff157224 */ /* 0x000fc600078e0041 */
[----:B------:R-:W-:Y:S02]  /*307d0*/  R2UR UR4, R20 ;  /* 0x00000000140472ca */ /* 0x000fe400000e0000 */
        /* <DEDUP_REMOVED lines=8> */
[----:B------:R-:W-:Y:S01]  /*30860*/  R2UR UR8, R4 ;  /* 0x00000000040872ca */ /* 0x000fe200000e0000 */
[----:B------:R-:W-:Y:S01]  /*30870*/  IMAD.IADD R56, R59, 0x1, R58 ;  /* 0x000000013b387824 */ /* 0x000fe200078e023a */
[----:B------:R-:W-:-:S02]  /*30880*/  R2UR UR9, R5 ;  /* 0x00000000050972ca */ /* 0x000fc400000e0000 */
[----:B------:R-:W-:Y:S02]  /*30890*/  R2UR UR7, R57 ;  /* 0x00000000390772ca */ /* 0x000fe400000e0000 */
[----:B------:R-:W-:Y:S02]  /*308a0*/  R2UR UR6, R56 ;  /* 0x00000000380672ca */ /* 0x000fe400000e0000 */
[----:B------:R-:W-:Y:S02]  /*308b0*/  R2UR UR10, R4 ;  /* 0x00000000040a72ca */ /* 0x000fe400000e0000 */
[----:B------:R-:W-:Y:S02]  /*308c0*/  R2UR UR11, R5 ;  /* 0x00000000050b72ca */ /* 0x000fe400000e0000 */
[----:B--2---:R-:W-:Y:S02]  /*308d0*/  IADD3 R20, R59, 0xa00, R20 ;  /* 0x00000a003b147810 */ /* 0x004fe40007ffe014 */
[----:B------:R-:W-:-:S02]  /*308e0*/  R2UR UR5, R21 ;  /* 0x00000000150572ca */ /* 0x000fc400000e0000 */
[----:B------:R-:W-:-:S13]  /*308f0*/  R2UR UR4, R20 ;  /* 0x00000000140472ca */ /* 0x000fda00000e0000 */
[----:B------:R-:W-:Y:S03]  /*30900*/  HGMMA.64x64x16.F32 R24, gdesc[UR4], R24, gsb0 ;  /* 0x00e00000041879f0 */ /* 0x000fe60008000818 */
[----:B------:R-:W-:Y:S02]  /*30910*/  WARPGROUP.DEPBAR.LE gsb0, 0x0 ;  /* 0x00008000000079c5 */ /* 0x000fe40000010000 */
[----:B------:R-:W-:Y:S04]  /*30920*/  ST.E desc[UR8][R12.64], R11 ;  /* 0x0000000b0c007985 */ /* 0x000fe8000c101908 */
[----:B------:R-:W2:Y:S01]  /*30930*/  LD.E.64 R20, desc[UR10][R18.64] ;  /* 0x0000000a12147980 */ /* 0x000ea2000c101b00 */
[----:B------:R-:W-:Y:S01]  /*30940*/  IMAD.IADD R56, R61, 0x1, R58 ;  /* 0x000000013d387824 */ /* 0x000fe200078e023a */
[----:B------:R-:W-:Y:S01]  /*30950*/  WARPGROUP.ARRIVE ;  /* 0x00000000000079c5 */ /* 0x000fe20000000000 */
[----:B------:R-:W-:Y:S01]  /*30960*/  IMAD.MOV.U32 R57, RZ, RZ, R15 ;  /* 0x000000ffff397224 */ /* 0x000fe200078e000f */
[----:B------:R-:W-:-:S02]  /*30970*/  R2UR UR8, R4 ;  /* 0x00000000040872ca */ /* 0x000fc400000e0000 */
[----:B------:R-:W-:Y:S02]  /*30980*/  R2UR UR6, R56 ;  /* 0x00000000380672ca */ /* 0x000fe400000e0000 */
[----:B------:R-:W-:Y:S02]  /*30990*/  R2UR UR7, R57 ;  /* 0x00000000390772ca */ /* 0x000fe400000e0000 */
[C---:B------:R-:W-:Y:S02]  /*309a0*/  R2UR UR9, R5.reuse ;  /* 0x00000000050972ca */ /* 0x040fe400000e0000 */
        /* <DEDUP_REMOVED lines=172> */
[----:B------:R-:W-:-:S02]  /*31470*/  R2UR UR8, R4 ;  /* 0x00000000040872ca */ /* 0x000fc400000e0000 */
[----:B------:R-:W-:Y:S02]  /*31480*/  SEL R20, R20, 0x3e, P1 ;  /* 0x0000003e14147807 */ /* 0x000fe40000800000 */
[----:B------:R-:W-:Y:S02]  /*31490*/  SEL R21, R21, 0xf80, P1 ;  /* 0x00000f8015157807 */ /* 0x000fe40000800000 */
[----:B------:R-:W-:Y:S02]  /*314a0*/  R2UR UR9, R5 ;  /* 0x00000000050972ca */ /* 0x000fe400000e0000 */
[----:B------:R-:W-:Y:S01]  /*314b0*/  LOP3.LUT P1, RZ, R62, 0x7f, RZ, 0xc0, !PT ;  /* 0x0000007f3eff7812 */ /* 0x000fe2000782c0ff */
[----:B------:R-:W-:-:S05]  /*314c0*/  IMAD.IADD R20, R20, 0x1, R21 ;  /* 0x0000000114147824 */ /* 0x000fca00078e0215 */
[----:B------:R-:W-:-:S05]  /*314d0*/  LOP3.LUT R21, R20, 0x1e06, RZ, 0xc0, !PT ;  /* 0x00001e0614157812 */ /* 0x000fca00078ec0ff */
[----:B------:R-:W-:-:S05]  /*314e0*/  IMAD.IADD R20, R14, 0x1, R21 ;  /* 0x000000010e147824 */ /* 0x000fca00078e0215 */
[----:B------:R-:W-:Y:S01]  /*314f0*/  R2UR UR6, R20 ;  /* 0x00000000140672ca */ /* 0x000fe200000e0000 */
[----:B--2---:R-:W-:Y:S02]  /*31500*/  IMAD.IADD R14, R21, 0x1, R18 ;  /* 0x00000001150e7824 */ /* 0x004fe400078e0212 */
[----:B------:R-:W-:Y:S02]  /*31510*/  IMAD.MOV.U32 R21, RZ, RZ, R15 ;  /* 0x000000ffff157224 */ /* 0x000fe400078e000f */
[----:B------:R-:W-:Y:S01]  /*31520*/  IMAD.MOV.U32 R15, RZ, RZ, R19 ;  /* 0x000000ffff0f7224 */ /* 0x000fe200078e0013 */
[----:B------:R-:W-:Y:S02]  /*31530*/  R2UR UR4, R14 ;  /* 0x000000000e0472ca */ /* 0x000fe400000e0000 */
[----:B------:R-:W-:Y:S02]  /*31540*/  R2UR UR7, R21 ;  /* 0x00000000150772ca */ /* 0x000fe400000e0000 */
[----:B------:R-:W-:-:S13]  /*31550*/  R2UR UR5, R15 ;  /* 0x000000000f0572ca */ /* 0x000fda00000e0000 */
[----:B------:R-:W-:Y:S03]  /*31560*/  HGMMA.64x64x16.F32 R24, gdesc[UR4], R24, gsb0 ;  /* 0x00e00000041879f0 */ /* 0x000fe60008000818 */
[----:B------:R-:W-:Y:S02]  /*31570*/  WARPGROUP.DEPBAR.LE gsb0, 0x0 ;  /* 0x00008000000079c5 */ /* 0x000fe40000010000 */
[----:B------:R0:W-:Y:S04]  /*31580*/  ST.E desc[UR8][R12.64], R11 ;  /* 0x0000000b0c007985 */ /* 0x0001e8000c101908 */
[----:B------:R-:W2:Y:S04]  /*31590*/  @!P1 LDL.64 R14, [R7+0x18] ;  /* 0x00001800070e9983 */ /* 0x000ea80000100a00 */
[----:B------:R-:W3:Y:S01]  /*315a0*/  @!P1 LDL.64 R18, [R7] ;  /* 0x0000000007129983 */ /* 0x000ee20000100a00 */
[----:B------:R-:W-:-:S02]  /*315b0*/  @!P1 R2UR UR4, R4 ;  /* 0x00000000040492ca */ /* 0x000fc400000e0000 */
[C---:B------:R-:W-:Y:S02]  /*315c0*/  @!P1 R2UR UR5, R5.reuse ;  /* 0x00000000050592ca */ /* 0x040fe400000e0000 */
[----:B------:R-:W-:Y:S02]  /*315d0*/  @!P1 R2UR UR6, R4 ;  /* 0x00000000040692ca */ /* 0x000fe400000e0000 */
[----:B------:R-:W-:-:S09]  /*315e0*/  @!P1 R2UR UR7, R5 ;  /* 0x00000000050792ca */ /* 0x000fd200000e0000 */
[----:B--2---:R-:W2:Y:S04]  /*315f0*/  @!P1 LD.E.64 R14, desc[UR4][R14.64+0x30] ;  /* 0x000030040e0e9980 */ /* 0x004ea8000c101b00 */
[----:B---3--:R-:W3:Y:S01]  /*31600*/  @!P1 LD.E R18, desc[UR6][R18.64] ;  /* 0x0000000612129980 */ /* 0x008ee2000c101900 */
[----:B--2---:R-:W-:-:S05]  /*31610*/  @!P1 MOV R21, R14 ;  /* 0x0000000e00159202 */ /* 0x004fca0000000f00 */
[----:B---3--:R-:W-:-:S05]  /*31620*/  @!P1 IMAD R20, R18, 0x8, R21 ;  /* 0x0000000812149824 */ /* 0x008fca00078e0215 */
[----:B------:R-:W-:-:S04]  /*31630*/  @!P1 PRMT R20, RZ, 0x654, R20 ;  /* 0x00000654ff149816 */ /* 0x000fc80000000014 */
[----:B------:R1:W-:Y:S01]  /*31640*/  @!P1 SYNCS.ARRIVE.TRANS64.RED.A1T0 RZ, [R20+URZ], RZ ;  /* 0x000000ff14ff99a7 */ /* 0x0003e2000810043f */
[----:B0-----:R-:W2:Y:S01]  /*31650*/  LDL.64 R12, [R7+0x68] ;  /* 0x00006800070c7983 */ /* 0x001ea20000100a00 */
[----:B------:R-:W-:Y:S02]  /*31660*/  R2UR UR4, R4 ;  /* 0x00000000040472ca */ /* 0x000fe400000e0000 */
[----:B------:R-:W-:-:S13]  /*31670*/  R2UR UR5, R5 ;  /* 0x00000000050572ca */ /* 0x000fda00000e0000 */
[----:B--2---:R-:W2:Y:S01]  /*31680*/  LD.E.64 R12, desc[UR4][R12.64] ;  /* 0x000000040c0c7980 */ /* 0x004ea2000c101b00 */
[----:B------:R-:W-:Y:S02]  /*31690*/  R2UR UR4, R4 ;  /* 0x00000000040472ca */ /* 0x000fe400000e0000 */
[----:B------:R-:W-:-:S13]  /*316a0*/  R2UR UR5, R5 ;  /* 0x00000000050572ca */ /* 0x000fda00000e0000 */
[----:B-1----:R-:W3:Y:S01]  /*316b0*/  LD.E R20, desc[UR4][R8.64+0x24] ;  /* 0x0000240408147980 */ /* 0x002ee2000c101900 */
[C---:B------:R-:W-:Y:S02]  /*316c0*/  R2UR UR4, R4.reuse ;  /* 0x00000000040472ca */ /* 0x040fe400000e0000 */
[C---:B------:R-:W-:Y:S02]  /*316d0*/  R2UR UR5, R5.reuse ;  /* 0x00000000050572ca */ /* 0x040fe400000e0000 */
[C---:B------:R-:W-:Y:S02]  /*316e0*/  R2UR UR14, R4.reuse ;  /* 0x00000000040e72ca */ /* 0x040fe400000e0000 */
[C---:B------:R-:W-:Y:S02]  /*316f0*/  R2UR UR15, R5.reuse ;  /* 0x00000000050f72ca */ /* 0x040fe400000e0000 */
[----:B------:R-:W-:Y:S02]  /*31700*/  R2UR UR10, R4 ;  /* 0x00000000040a72ca */ /* 0x000fe400000e0000 */
[----:B------:R-:W-:-:S02]  /*31710*/  R2UR UR11, R5 ;  /* 0x00000000050b72ca */ /* 0x000fc400000e0000 */
[C---:B------:R-:W-:Y:S02]  /*31720*/  R2UR UR8, R4.reuse ;  /* 0x00000000040872ca */ /* 0x040fe400000e0000 */
[----:B------:R-:W-:Y:S02]  /*31730*/  R2UR UR9, R5 ;  /* 0x00000000050972ca */ /* 0x000fe400000e0000 */
[----:B------:R-:W-:-:S03]  /*31740*/  R2UR UR12, R4 ;  /* 0x00000000040c72ca */ /* 0x000fc600000e0000 */
[----:B------:R-:W4:Y:S01]  /*31750*/  LD.E R62, desc[UR14][R8.64+0x18] ;  /* 0x0000180e083e7980 */ /* 0x000f22000c101900 */
[----:B------:R-:W-:-:S03]  /*31760*/  R2UR UR13, R5 ;  /* 0x00000000050d72ca */ /* 0x000fc600000e0000 */
[----:B------:R-:W4:Y:S04]  /*31770*/  LD.E R60, desc[UR10][R8.64+0xc] ;  /* 0x00000c0a083c7980 */ /* 0x000f28000c101900 */
[----:B------:R-:W4:Y:S06]  /*31780*/  LD.E R58, desc[UR8][R8.64+0x10] ;  /* 0x00001008083a7980 */ /* 0x000f2c000c101900 */
[----:B------:R-:W4:Y:S04]  /*31790*/  LD.E R61, desc[UR12][R8.64+0x14] ;  /* 0x0000140c083d7980 */ /* 0x000f28000c101900 */
[----:B--2---:R0:W2:Y:S01]  /*317a0*/  LD.E R11, desc[UR4][R12.64] ;  /* 0x000000040c0b7980 */ /* 0x0040a2000c101900 */
[----:B------:R-:W-:-:S02]  /*317b0*/  R2UR UR4, R4 ;  /* 0x00000000040472ca */ /* 0x000fc400000e0000 */
[----:B------:R-:W-:-:S13]  /*317c0*/  R2UR UR5, R5 ;  /* 0x00000000050572ca */ /* 0x000fda00000e0000 */
[----:B------:R-:W2:Y:S01]  /*317d0*/  LD.E R14, desc[UR4][R8.64] ;  /* 0x00000004080e7980 */ /* 0x000ea2000c101900 */
[----:B------:R-:W-:Y:S01]  /*317e0*/  R2UR UR4, R4 ;  /* 0x00000000040472ca */ /* 0x000fe200000e0000 */
[----:B0-----:R-:W-:Y:S01]  /*317f0*/  IMAD.MOV.U32 R12, RZ, RZ, R154 ;  /* 0x000000ffff0c7224 */ /* 0x001fe200078e009a */
[----:B------:R-:W-:Y:S01]  /*31800*/  R2UR UR5, R5 ;  /* 0x00000000050572ca */ /* 0x000fe200000e0000 */
[----:B------:R-:W-:Y:S01]  /*31810*/  IMAD.MOV.U32 R13, RZ, RZ, R22 ;  /* 0x000000ffff0d7224 */ /* 0x000fe200078e0016 */
[----:B---3--:R-:W-:-:S11]  /*31820*/  ISETP.NE.AND P2, PT, R20, 0x1, PT ;  /* 0x000000011400780c */ /* 0x008fd60003f45270 */
[----:B------:R2:W3:Y:S02]  /*31830*/  LD.E R21, desc[UR4][R12.64] ;  /* 0x000000040c157980 */ /* 0x0004e4000c101900 */
[C---:B------:R-:W-:Y:S02]  /*31840*/  @P2 R2UR UR4, R4.reuse ;  /* 0x00000000040422ca */ /* 0x040fe400000e0000 */
[C---:B------:R-:W-:Y:S02]  /*31850*/  @P2 R2UR UR5, R5.reuse ;  /* 0x00000000050522ca */ /* 0x040fe400000e0000 */
[----:B------:R-:W-:Y:S02]  /*31860*/  @P2 R2UR UR6, R4 ;  /* 0x00000000040622ca */ /* 0x000fe400000e0000 */
[----:B------:R-:W-:-:S09]  /*31870*/  @P2 R2UR UR7, R5 ;  /* 0x00000000050722ca */ /* 0x000fd200000e0000 */
[----:B------:R-:W3:Y:S04]  /*31880*/  @P2 LD.E R57, desc[UR4][R8.64+0x28] ;  /* 0x0000280408392980 */ /* 0x000ee8000c101900 */
[----:B------:R-:W3:Y:S01]  /*31890*/  @P2 LD.E R20, desc[UR6][R8.64+0x2c] ;  /* 0x00002c0608142980 */ /* 0x000ee2000c101900 */
[C---:B------:R-:W-:Y:S02]  /*318a0*/  R2UR UR4, R4.reuse ;  /* 0x00000000040472ca */ /* 0x040fe400000e0000 */
[C---:B------:R-:W-:Y:S02]  /*318b0*/  R2UR UR5, R5.reuse ;  /* 0x00000000050572ca */ /* 0x040fe400000e0000 */
[----:B------:R-:W-:Y:S02]  /*318c0*/  R2UR UR6, R4 ;  /* 0x00000000040672ca */ /* 0x000fe400000e0000 */
[----:B------:R-:W-:-:S09]  /*318d0*/  R2UR UR7, R5 ;  /* 0x00000000050772ca */ /* 0x000fd200000e0000 */
[----:B------:R-:W3:Y:S04]  /*318e0*/  LD.E R56, desc[UR4][R8.64+0x8] ;  /* 0x0000080408387980 */ /* 0x000ee8000c101900 */
[----:B------:R-:W3:Y:S01]  /*318f0*/  LD.E R59, desc[UR6][R8.64+0x4] ;  /* 0x00000406083b7980 */ /* 0x000ee2000c101900 */
[----:B------:R-:W-:Y:S01]  /*31900*/  IMAD.SHL.U32 R64, R0, 0x40, RZ ;  /* 0x0000004000407824 */ /* 0x000fe200078e00ff */
[----:B----4-:R-:W-:Y:S02]  /*31910*/  ISETP.GE.AND P3, PT, R62, 0x1, PT ;  /* 0x000000013e00780c */ /* 0x010fe40003f66270 */
[----:B------:R-:W-:Y:S01]  /*31920*/  LOP3.LUT R60, RZ, R60, RZ, 0x33, !PT ;  /* 0x0000003cff3c7212 */ /* 0x000fe200078e33ff */
[----:B------:R-:W-:Y:S01]  /*31930*/  BSSY B3, `(.L_x_5286) ;  /* 0x0000087000037945 */ /* 0x000fe20003800000 */
[----:B------:R-:W-:Y:S01]  /*31940*/  IMAD.IADD R61, R61, 0x1, -R64 ;  /* 0x000000013d3d7824 */ /* 0x000fe200078e0a40 */
[----:B--2---:R-:W-:-:S04]  /*31950*/  SHF.R.S32.HI R13, RZ, 0x1f, R14 ;  /* 0x0000001fff0d7819 */ /* 0x004fc8000001140e */
[----:B------:R-:W-:-:S04]  /*31960*/  LEA.HI R12, R13, R14, RZ, 0x7 ;  /* 0x0000000e0d0c7211 */ /* 0x000fc800078f38ff */
[----:B------:R-:W-:-:S05]  /*31970*/  LOP3.LUT R15, R12, 0xffffff80, RZ, 0xc0, !PT ;  /* 0xffffff800c0f7812 */ /* 0x000fca00078ec0ff */
[----:B------:R-:W-:Y:S02]  /*31980*/  IMAD.IADD R15, R14, 0x1, -R15 ;  /* 0x000000010e0f7824 */ /* 0x000fe400078e0a0f */
[----:B------:R-:W-:Y:S01]  /*31990*/  FMUL.FTZ R25, R25, R11 ;  /* 0x0000000b19197220 */ /* 0x000fe20000410000 */
[----:B------:R-:W-:Y:S02]  /*319a0*/  LEA.HI R18, R13, R14, RZ, 0x2 ;  /* 0x0000000e0d127211 */ /* 0x000fe400078f10ff */
[----:B------:R-:W-:Y:S01]  /*319b0*/  SHF.R.S32.HI R12, RZ, 0x1f, R15 ;  /* 0x0000001fff0c7819 */ /* 0x000fe2000001140f */
[----:B------:R0:W1:Y:S03]  /*319c0*/  MUFU.TANH R63, R25 ;  /* 0x00000019003f7308 */ /* 0x0000660000002400 */
[----:B------:R-:W-:-:S04]  /*319d0*/  LEA.HI R13, R12, R15, RZ, 0x2 ;  /* 0x0000000f0c0d7211 */ /* 0x000fc800078f10ff */
[--C-:B------:R-:W-:Y:S02]  /*319e0*/  SHF.R.S32.HI R19, RZ, 0x1f, R13.reuse ;  /* 0x0000001fff137819 */ /* 0x100fe4000001140d */
[----:B0-----:R-:W-:Y:S02]  /*319f0*/  LOP3.LUT R25, R18, 0xfffffffc, RZ, 0xc0, !PT ;  /* 0xfffffffc12197812 */ /* 0x001fe400078ec0ff */
[----:B------:R-:W-:Y:S02]  /*31a00*/  SHF.R.S32.HI R18, RZ, 0x2, R13 ;  /* 0x00000002ff127819 */ /* 0x000fe4000001140d */
[----:B------:R-:W-:Y:S01]  /*31a10*/  LEA.HI R12, R12, R15, RZ, 0x5 ;  /* 0x0000000f0c0c7211 */ /* 0x000fe200078f28ff */
[----:B------:R-:W-:Y:S01]  /*31a20*/  IMAD.IADD R25, R14, 0x1, -R25 ;  /* 0x000000010e197824 */ /* 0x000fe200078e0a19 */
[----:B------:R-:W-:Y:S02]  /*31a30*/  LEA.HI R19, R19, R18, RZ, 0x3 ;  /* 0x0000001213137211 */ /* 0x000fe400078f18ff */
[----:B------:R-:W-:-:S02]  /*31a40*/  SHF.R.S32.HI R12, RZ, 0x5, R12 ;  /* 0x00000005ff0c7819 */ /* 0x000fc4000001140c */
[----:B------:R-:W-:Y:S02]  /*31a50*/  LEA.HI R14, R25, R25, RZ, 0x1 ;  /* 0x00000019190e7211 */ /* 0x000fe400078f08ff */
[----:B------:R-:W-:Y:S01]  /*31a60*/  LOP3.LUT R19, R19, 0xfffffff8, RZ, 0xc0, !PT ;  /* 0xfffffff813137812 */ /* 0x000fe200078ec0ff */
[----:B---3--:R-:W-:Y:S01]  /*31a70*/  IMAD R12, R21, 0x4, R12 ;  /* 0x00000004150c7824 */ /* 0x008fe200078e020c */
[----:B------:R-:W-:-:S03]  /*31a80*/  LOP3.LUT R14, R14, 0x1ffffffe, RZ, 0xc0, !PT ;  /* 0x1ffffffe0e0e7812 */ /* 0x000fc600078ec0ff */
[----:B------:R-:W-:Y:S02]  /*31a90*/  IMAD.IADD R19, R18, 0x1, -R19 ;  /* 0x0000000112137824 */ /* 0x000fe400078e0a13 */
[----:B------:R-:W-:Y:S02]  /*31aa0*/  IMAD.IADD R14, R25, 0x1, -R14 ;  /* 0x00000001190e7824 */ /* 0x000fe400078e0a0e */
[----:B------:R-:W-:-:S04]  /*31ab0*/  IMAD.U32 R19, R12, 0x10, R19 ;  /* 0x000000100c137824 */ /* 0x000fc800078e0013 */
[----:B------:R-:W-:-:S04]  /*31ac0*/  IMAD R14, R14, 0x8, R19 ;  /* 0x000000080e0e7824 */ /* 0x000fc800078e0213 */
[----:B------:R-:W-:-:S05]  /*31ad0*/  @P2 IMAD.HI.U32 R57, R14, R57, RZ ;  /* 0x000000390e392227 */ /* 0x000fca00078e00ff */
[----:B------:R-:W-:Y:S02]  /*31ae0*/  @P2 SHF.R.U32.HI R14, RZ, R20, R57 ;  /* 0x00000014ff0e2219 */ /* 0x000fe40000011639 */
        /* <DEDUP_REMOVED lines=36> */
[----:B------:R-:W2:Y:S04]  /*31d30*/  MUFU.TANH R24, R24 ;  /* 0x0000001800187308 */ /* 0x000ea80000002400 */
[----:B------:R-:W-:-:S04]  /*31d40*/  IADD3 R13, -R59, R13, R56 ;  /* 0x0000000d3b0d7210 */ /* 0x000fc80007ffe138 */
        /* <DEDUP_REMOVED lines=29> */
[----:B------:R1:W1:Y:S01]  /*31f20*/  MUFU.TANH R19, R11 ;  /* 0x0000000b00137308 */ /* 0x0002620000002400 */
[----:B------:R-:W-:-:S02]  /*31f30*/  IMAD.IADD R58, R13, 0x1, R58 ;  /* 0x000000010d3a7824 */ /* 0x000fc400078e023a */
[----:B------:R-:W-:Y:S02]  /*31f40*/  IMAD.IADD R60, R13, 0x1, R60 ;  /* 0x000000010d3c7824 */ /* 0x000fe400078e023c */
[--C-:B0-----:R-:W-:Y:S02]  /*31f50*/  IMAD.IADD R13, R58, 0x1, R21.reuse ;  /* 0x000000013a0d7824 */ /* 0x101fe400078e0215 */
[----:B------:R-:W-:Y:S01]  /*31f60*/  IMAD.IADD R15, R60, 0x1, R21 ;  /* 0x000000013c0f7824 */ /* 0x000fe200078e0215 */
[----:B--234-:R-:W-:Y:S06]  /*31f70*/  @!P3 BRA `(.L_x_5287) ;  /* 0x000000000088b947 */ /* 0x01cfec0003800000 */
[----:B-1----:R-:W-:Y:S01]  /*31f80*/  IADD3 R11, -R59, R56, R21 ;  /* 0x000000383b0b7210 */ /* 0x002fe20007ffe115 */
[----:B------:R-:W-:Y:S03]  /*31f90*/  BSSY B4, `(.L_x_5288) ;  /* 0x000001c000047945 */ /* 0x000fe60003800000 */
[----:B------:R-:W-:-:S13]  /*31fa0*/  ISETP.GT.AND P2, PT, R11, -0x1, PT ;  /* 0xffffffff0b00780c */ /* 0x000fda0003f44270 */
[----:B------:R-:W-:Y:S05]  /*31fb0*/  @P2 BRA `(.L_x_5289) ;  /* 0x00000000003c2947 */ /* 0x000fea0003800000 */
[----:B------:R-:W-:Y:S01]  /*31fc0*/  ISETP.NE.AND P2, PT, R62, 0x1, PT ;  /* 0x000000013e00780c */ /* 0x000fe20003f45270 */
[----:B------:R-:W-:Y:S01]  /*31fd0*/  BSSY B5, `(.L_x_5290) ;  /* 0x000000b000057945 */ /* 0x000fe20003800000 */
[----:B------:R-:W-:-:S11]  /*31fe0*/  LOP3.LUT R11, RZ, R11, RZ, 0x33, !PT ;  /* 0x0000000bff0b7212 */ /* 0x000fd600078e33ff */
[----:B------:R-:W-:Y:S05]  /*31ff0*/  @!P2 BRA `(.L_x_5291) ;  /* 0x000000000020a947 */ /* 0x000fea0003800000 */
[C---:B------:R-:W-:Y:S02]  /*32000*/  R2UR UR4, R4.reuse ;  /* 0x00000000040472ca */ /* 0x040fe400000e0000 */
[C---:B------:R-:W-:Y:S02]  /*32010*/  R2UR UR5, R5.reuse ;  /* 0x00000000050572ca */ /* 0x040fe400000e0000 */
[----:B------:R-:W-:Y:S02]  /*32020*/  R2UR UR6, R4 ;  /* 0x00000000040672ca */ /* 0x000fe400000e0000 */
[----:B------:R-:W-:-:S09]  /*32030*/  R2UR UR7, R5 ;  /* 0x00000000050772ca */ /* 0x000fd200000e0000 */
[----:B------:R-:W2:Y:S04]  /*32040*/  LD.E R18, desc[UR4][R8.64+0x1c] ;  /* 0x00001c0408127980 */ /* 0x000ea8000c101900 */
[----:B------:R-:W3:Y:S01]  /*32050*/  LD.E R20, desc[UR6][R8.64+0x20] ;  /* 0x0000200608147980 */ /* 0x000ee2000c101900 */
[----:B--2---:R-:W-:-:S05]  /*32060*/  IMAD.HI.U32 R11, R11, R18, RZ ;  /* 0x000000120b0b7227 */ /* 0x004fca00078e00ff */
[----:B---3--:R-:W-:-:S07]  /*32070*/  SHF.R.U32.HI R11, RZ, R20, R11 ;  /* 0x00000014ff0b7219 */ /* 0x008fce000001160b */
.L_x_5291:
[----:B------:R-:W-:Y:S05]  /*32080*/  BSYNC B5 ;  /* 0x0000000000057941 */ /* 0x000fea0003800000 */
.L_x_5290:
[----:B------:R-:W-:Y:S01]  /*32090*/  LOP3.LUT R11, RZ, R11, RZ, 0x33, !PT ;  /* 0x0000000bff0b7212 */ /* 0x000fe200078e33ff */
[----:B------:R-:W-:Y:S06]  /*320a0*/  BRA `(.L_x_5292) ;  /* 0x0000000000287947 */ /* 0x000fec0003800000 */
.L_x_5289:
[----:B------:R-:W-:-:S13]  /*320b0*/  ISETP.NE.AND P2, PT, R62, 0x1, PT ;  /* 0x000000013e00780c */ /* 0x000fda0003f45270 */
        /* <DEDUP_REMOVED lines=9> */
.L_x_5292:
[----:B------:R-:W-:Y:S05]  /*32150*/  BSYNC B4 ;  /* 0x0000000000047941 */ /* 0x000fea0003800000 */
.L_x_5288:
[----:B------:R-:W-:-:S04]  /*32160*/  IMAD R11, R62, R11, -R64 ;  /* 0x0000000b3e0b7224 */ /* 0x000fc800078e0a40 */
[----:B------:R-:W-:-:S05]  /*32170*/  IMAD R18, R12, -0x2, R11 ;  /* 0xfffffffe0c127824 */ /* 0x000fca00078e020b */
[----:B------:R-:W-:Y:S02]  /*32180*/  VIMNMX R15, R15, R18, !PT ;  /* 0x000000120f0f7248 */ /* 0x000fe40007fe0100 */
[----:B------:R-:W-:-:S07]  /*32190*/  VIADDMNMX R13, R18, R62, R13, PT ;  /* 0x0000003e120d7246 */ /* 0x000fce000380010d */
.L_x_5287:
[----:B------:R-:W-:Y:S05]  /*321a0*/  BSYNC B3 ;  /* 0x0000000000037941 */ /* 0x000fea0003800000 */
.L_x_5286:
[C---:B------:R-:W-:Y:S01]  /*321b0*/  ISETP.GE.AND P3, PT, R61.reuse, 0x9, PT ;  /* 0x000000093d00780c */ /* 0x040fe20003f66270 */
[----:B------:R-:W-:Y:S01]  /*321c0*/  BSSY B3, `(.L_x_5293) ;  /* 0x0000073000037945 */ /* 0x000fe20003800000 */
[----:B------:R-:W-:Y:S02]  /*321d0*/  ISETP.GE.AND P2, PT, R61, 0x2, PT ;  /* 0x000000023d00780c */ /* 0x000fe40003f46270 */
[C---:B------:R-:W-:Y:S02]  /*321e0*/  ISETP.GT.AND P4, PT, R15.reuse, 0x8, !P3 ;  /* 0x000000080f00780c */ /* 0x040fe40005f84270 */
[----:B------:R-:W-:Y:S02]  /*321f0*/  ISETP.GT.AND P5, PT, R15, 0x1, !P2 ;  /* 0x000000010f00780c */ /* 0x000fe400057a4270 */
[----:B------:R-:W-:Y:S02]  /*32200*/  ISETP.LT.OR P4, PT, R13, 0x9, P4 ;  /* 0x000000090d00780c */ /* 0x000fe40002781670 */
[----:B------:R-:W-:-:S02]  /*32210*/  ISETP.GE.AND P6, PT, R61, 0xa, PT ;  /* 0x0000000a3d00780c */ /* 0x000fc40003fc6270 */
[----:B------:R-:W-:Y:S02]  /*32220*/  FSEL R57, R28, -INF , !P4 ;  /* 0xff8000001c397808 */ /* 0x000fe40006000000 */
[----:B------:R-:W-:Y:S02]  /*32230*/  ISETP.LT.OR P5, PT, R13, 0x2, P5 ;  /* 0x000000020d00780c */ /* 0x000fe40002fa1670 */
[----:B------:R-:W-:Y:S02]  /*32240*/  ISETP.GT.AND P4, PT, R15, 0x9, !P6 ;  /* 0x000000090f00780c */ /* 0x000fe40007784270 */
[----:B-1----:R-:W-:Y:S02]  /*32250*/  FSEL R63, R63, -INF , !P5 ;  /* 0xff8000003f3f7808 */ /* 0x002fe40006800000 */
        /* <DEDUP_REMOVED lines=63> */
[----:B------:R-:W-:Y:S02]  /*32650*/  ISETP.GT.AND P6, PT, R15, 0x39, !P6 ;  /* 0x000000390f00780c */ /* 0x000fe400077c4270 */
[----:B------:R-:W0:Y:S02]  /*32660*/  SHFL.IDX PT, R15, R14, 0x1, 0x1c1f ;  /* 0x003c1f000e0f7f89 */ /* 0x000e2400000e0000 */
[----:B------:R-:W-:-:S04]  /*32670*/  ISETP.LT.OR P6, PT, R13, 0x3a, P6 ;  /* 0x0000003a0d00780c */ /* 0x000fc800037c1670 */
[----:B------:R-:W-:Y:S02]  /*32680*/  FSEL R53, R53, -INF , !P6 ;  /* 0xff80000035357808 */ /* 0x000fe40007000000 */
[----:B------:R-:W-:Y:S01]  /*32690*/  ISETP.GE.AND P6, PT, R62, 0x1, PT ;  /* 0x000000013e00780c */ /* 0x000fe20003fc6270 */
[--C-:B0-----:R-:W-:Y:S02]  /*326a0*/  IMAD.IADD R11, R58, 0x1, R15.reuse ;  /* 0x000000013a0b7824 */ /* 0x101fe400078e020f */
[----:B------:R-:W-:-:S10]  /*326b0*/  IMAD.IADD R13, R60, 0x1, R15 ;  /* 0x000000013c0d7824 */ /* 0x000fd400078e020f */
[----:B------:R-:W-:Y:S05]  /*326c0*/  @!P6 BRA `(.L_x_5294) ;  /* 0x000000000088e947 */ /* 0x000fea0003800000 */
[----:B------:R-:W-:Y:S01]  /*326d0*/  IADD3 R59, -R59, R56, R15 ;  /* 0x000000383b3b7210 */ /* 0x000fe20007ffe10f */
        /* <DEDUP_REMOVED lines=15> */
.L_x_5298:
[----:B------:R-:W-:Y:S05]  /*327d0*/  BSYNC B5 ;  /* 0x0000000000057941 */ /* 0x000fea0003800000 */
.L_x_5297:
[----:B------:R-:W-:Y:S01]  /*327e0*/  LOP3.LUT R59, RZ, R59, RZ, 0x33, !PT ;  /* 0x0000003bff3b7212 */ /* 0x000fe200078e33ff */
[----:B------:R-:W-:Y:S06]  /*327f0*/  BRA `(.L_x_5299) ;  /* 0x0000000000287947 */ /* 0x000fec0003800000 */
.L_x_5296:
        /* <DEDUP_REMOVED lines=10> */
.L_x_5299:
[----:B------:R-:W-:Y:S05]  /*328a0*/  BSYNC B4 ;  /* 0x0000000000047941 */ /* 0x000fea0003800000 */
.L_x_5295:
[----:B------:R-:W-:-:S04]  /*328b0*/  IMAD R59, R62, R59, -R64 ;  /* 0x0000003b3e3b7224 */ /* 0x000fc800078e0a40 */
[----:B------:R-:W-:-:S05]  /*328c0*/  IMAD R12, R12, -0x2, R59 ;  /* 0xfffffffe0c0c7824 */ /* 0x000fca00078e023b */
[----:B------:R-:W-:Y:S02]  /*328d0*/  VIADDMNMX R11, R12, R62, R11, PT ;  /* 0x0000003e0c0b7246 */ /* 0x000fe4000380010b */
[----:B------:R-:W-:-:S07]  /*328e0*/  VIMNMX R13, R13, R12, !PT ;  /* 0x0000000c0d0d7248 */ /* 0x000fce0007fe0100 */
.L_x_5294:
[----:B------:R-:W-:Y:S05]  /*328f0*/  BSYNC B3 ;  /* 0x0000000000037941 */ /* 0x000fea0003800000 */
.L_x_5293:
[----:B------:R-:W2:Y:S01]  /*32900*/  LDL.64 R8, [R7+0x70] ;  /* 0x0000700007087983 */ /* 0x000ea20000100a00 */
[----:B------:R-:W-:Y:S02]  /*32910*/  R2UR UR4, R4 ;  /* 0x00000000040472ca */ /* 0x000fe400000e0000 */
[----:B------:R-:W-:Y:S02]  /*32920*/  R2UR UR5, R5 ;  /* 0x00000000050572ca */ /* 0x000fe400000e0000 */
[C---:B------:R-:W-:Y:S02]  /*32930*/  ISETP.GT.AND P2, PT, R13.reuse, 0x1, !P2 ;  /* 0x000000010d00780c */ /* 0x040fe40005744270 */
[----:B------:R-:W-:Y:S02]  /*32940*/  ISETP.GT.AND P3, PT, R13, 0x8, !P3 ;  /* 0x000000080d00780c */ /* 0x000fe40005f64270 */
[C---:B------:R-:W-:Y:S02]  /*32950*/  ISETP.LT.OR P2, PT, R11.reuse, 0x2, P2 ;  /* 0x000000020b00780c */ /* 0x040fe40001741670 */
[----:B------:R-:W-:-:S02]  /*32960*/  ISETP.LT.OR P3, PT, R11, 0x9, P3 ;  /* 0x000000090b00780c */ /* 0x000fc40001f61670 */
[----:B------:R-:W-:Y:S02]  /*32970*/  FSEL R27, R27, -INF , !P2 ;  /* 0xff8000001b1b7808 */ /* 0x000fe40005000000 */
[----:B------:R-:W-:Y:S02]  /*32980*/  ISETP.NE.AND P2, PT, R21, RZ, PT ;  /* 0x000000ff1500720c */ /* 0x000fe40003f45270 */
[----:B------:R-:W-:Y:S02]  /*32990*/  FSEL R59, R30, -INF , !P3 ;  /* 0xff8000001e3b7808 */ /* 0x000fe40005800000 */
[----:B------:R-:W-:Y:S02]  /*329a0*/  ISETP.GT.AND P2, PT, R13, 0x9, !P2 ;  /* 0x000000090d00780c */ /* 0x000fe40005744270 */
[----:B------:R-:W-:Y:S02]  /*329b0*/  ISETP.NE.AND P3, PT, R36, RZ, PT ;  /* 0x000000ff2400720c */ /* 0x000fe40003f65270 */
[----:B------:R-:W-:-:S02]  /*329c0*/  ISETP.LT.OR P2, PT, R11, 0xa, P2 ;  /* 0x0000000a0b00780c */ /* 0x000fc40001741670 */
[----:B------:R-:W-:Y:S02]  /*329d0*/  ISETP.NE.AND P6, PT, R40, RZ, PT ;  /* 0x000000ff2800720c */ /* 0x000fe40003fc5270 */
        /* <DEDUP_REMOVED lines=17> */
[----:B------:R-:W-:-:S04]  /*32af0*/  ISETP.NE.AND P2, PT, R55, RZ, PT ;  /* 0x000000ff3700720c */ /* 0x000fc80003f45270 */
[----:B------:R-:W-:-:S04]  /*32b00*/  ISETP.GT.AND P2, PT, R13, 0x20, !P2 ;  /* 0x000000200d00780c */ /* 0x000fc80005744270 */
[----:B------:R-:W-:-:S04]  /*32b10*/  ISETP.LT.OR P2, PT, R11, 0x21, P2 ;  /* 0x000000210b00780c */ /* 0x000fc80001741670 */
[----:B------:R-:W-:Y:S02]  /*32b20*/  FSEL R85, R42, -INF , !P2 ;  /* 0xff8000002a557808 */ /* 0x000fe40005000000 */
[----:B------:R-:W-:Y:S01]  /*32b30*/  ISETP.GT.AND P2, PT, R13, 0x21, !P6 ;  /* 0x000000210d00780c */ /* 0x000fe20007744270 */
[----:B--2---:R-:W2:Y:S03]  /*32b40*/  LD.E.64 R14, desc[UR4][R8.64] ;  /* 0x00000004080e7980 */ /* 0x004ea6000c101b00 */
[----:B------:R-:W-:Y:S02]  /*32b50*/  ISETP.LT.OR P2, PT, R11, 0x22, P2 ;  /* 0x000000220b00780c */ /* 0x000fe40001741670 */
[----:B------:R-:W-:Y:S02]  /*32b60*/  ISETP.GT.AND P3, PT, R13, 0x30, !P3 ;  /* 0x000000300d00780c */ /* 0x000fe40005f64270 */
[----:B------:R-:W-:-:S02]  /*32b70*/  FSEL R87, R43, -INF , !P2 ;  /* 0xff8000002b577808 */ /* 0x000fc40005000000 */
[----:B------:R-:W-:Y:S02]  /*32b80*/  ISETP.NE.AND P2, PT, R66, RZ, PT ;  /* 0x000000ff4200720c */ /* 0x000fe40003f45270 */
[C---:B------:R-:W-:Y:S02]  /*32b90*/  ISETP.GT.AND P4, PT, R13.reuse, 0x31, !P4 ;  /* 0x000000310d00780c */ /* 0x040fe40006784270 */
[----:B------:R-:W-:Y:S02]  /*32ba0*/  ISETP.GT.AND P2, PT, R13, 0x28, !P2 ;  /* 0x000000280d00780c */ /* 0x000fe40005744270 */
[----:B------:R-:W-:Y:S02]  /*32bb0*/  ISETP.NE.AND P6, PT, R24, RZ, PT ;  /* 0x000000ff1800720c */ /* 0x000fe40003fc5270 */
[----:B------:R-:W-:-:S04]  /*32bc0*/  ISETP.LT.OR P2, PT, R11, 0x29, P2 ;  /* 0x000000290b00780c */ /* 0x000fc80001741670 */
[----:B------:R-:W-:Y:S02]  /*32bd0*/  FSEL R89, R46, -INF , !P2 ;  /* 0xff8000002e597808 */ /* 0x000fe40005000000 */
[----:B------:R-:W-:Y:S02]  /*32be0*/  ISETP.NE.AND P2, PT, R20, RZ, PT ;  /* 0x000000ff1400720c */ /* 0x000fe40003f45270 */
[----:B------:R-:W-:Y:S01]  /*32bf0*/  ISETP.LT.OR P3, PT, R11, 0x31, P3 ;  /* 0x000000310b00780c */ /* 0x000fe20001f61670 */
[----:B------:R-:W3:Y:S01]  /*32c00*/  LD.E R20, desc[UR4][R8.64+0x10] ;  /* 0x0000100408147980 */ /* 0x000ee2000c101900 */
[----:B------:R-:W-:-:S04]  /*32c10*/  ISETP.GT.AND P2, PT, R13, RZ, !P2 ;  /* 0x000000ff0d00720c */ /* 0x000fc80005744270 */
[----:B------:R-:W-:-:S04]  /*32c20*/  ISETP.LT.OR P2, PT, R11, 0x1, P2 ;  /* 0x000000010b00780c */ /* 0x000fc80001741670 */
[----:B------:R-:W-:Y:S02]  /*32c30*/  FSEL R39, R26, -INF , !P2 ;  /* 0xff8000001a277808 */ /* 0x000fe40005000000 */
[----:B------:R-:W-:-:S04]  /*32c40*/  ISETP.NE.AND P2, PT, R44, RZ, PT ;  /* 0x000000ff2c00720c */ /* 0x000fc80003f45270 */
[----:B------:R-:W-:-:S04]  /*32c50*/  ISETP.GT.AND P2, PT, R13, 0x29, !P2 ;  /* 0x000000290d00780c */ /* 0x000fc80005744270 */
[----:B------:R-:W-:-:S04]  /*32c60*/  ISETP.LT.OR P2, PT, R11, 0x2a, P2 ;  /* 0x0000002a0b00780c */ /* 0x000fc80001741670 */
[----:B------:R-:W-:Y:S02]  /*32c70*/  FSEL R91, R47, -INF , !P2 ;  /* 0xff8000002f5b7808 */ /* 0x000fe40005000000 */
[----:B------:R-:W-:Y:S02]  /*32c80*/  ISETP.GT.AND P5, PT, R13, 0x38, !P5 ;  /* 0x000000380d00780c */ /* 0x000fe40006fa4270 */
[----:B------:R-:W-:Y:S02]  /*32c90*/  ISETP.LT.OR P4, PT, R11, 0x32, P4 ;  /* 0x000000320b00780c */ /* 0x000fe40002781670 */
[----:B------:R-:W-:Y:S02]  /*32ca0*/  FSEL R93, R50, -INF , !P3 ;  /* 0xff800000325d7808 */ /* 0x000fe40005800000 */
[----:B------:R-:W-:Y:S02]  /*32cb0*/  ISETP.GT.AND P6, PT, R13, 0x39, !P6 ;  /* 0x000000390d00780c */ /* 0x000fe400077c4270 */
[----:B------:R-:W-:-:S02]  /*32cc0*/  ISETP.LT.OR P5, PT, R11, 0x39, P5 ;  /* 0x000000390b00780c */ /* 0x000fc40002fa1670 */
[----:B------:R-:W-:Y:S02]  /*32cd0*/  FSEL R95, R51, -INF , !P4 ;  /* 0xff800000335f7808 */ /* 0x000fe40006000000 */
[----:B------:R-:W-:Y:S02]  /*32ce0*/  ISETP.LT.OR P6, PT, R11, 0x3a, P6 ;  /* 0x0000003a0b00780c */ /* 0x000fe400037c1670 */
[----:B------:R-:W-:Y:S02]  /*32cf0*/  FSEL R97, R54, -INF , !P5 ;  /* 0xff80000036617808 */ /* 0x000fe40006800000 */
[----:B------:R-:W-:Y:S02]  /*32d00*/  R2UR UR6, R4 ;  /* 0x00000000040672ca */ /* 0x000fe400000e0000 */
[----:B------:R-:W-:Y:S02]  /*32d10*/  R2UR UR7, R5 ;  /* 0x00000000050772ca */ /* 0x000fe400000e0000 */
[----:B------:R-:W-:-:S11]  /*32d20*/  FSEL R99, R19, -INF , !P6 ;  /* 0xff80000013637808 */ /* 0x000fd60007000000 */
[----:B------:R-:W4:Y:S01]  /*32d30*/  LD.E R25, desc[UR6][R8.64+0x14] ;  /* 0x0000140608197980 */ /* 0x000f22000c101900 */
[----:B--2---:R-:W-:Y:S02]  /*32d40*/  FMNMX.FTZ R12, R29, R14, !PT ;  /* 0x0000000e1d0c7209 */ /* 0x004fe40007810000 */
[----:B------:R-:W-:Y:S02]  /*32d50*/  FMNMX.FTZ R18, R39, R15, !PT ;  /* 0x0000000f27127209 */ /* 0x000fe40007810000 */
[----:B------:R-:W-:Y:S02]  /*32d60*/  FMNMX.FTZ R12, R63, R12, !PT ;  /* 0x0000000c3f0c7209 */ /* 0x000fe40007810000 */
[----:B------:R-:W-:Y:S02]  /*32d70*/  FMNMX.FTZ R18, R27, R18, !PT ;  /* 0x000000121b127209 */ /* 0x000fe40007810000 */
[----:B------:R-:W-:Y:S02]  /*32d80*/  FMNMX.FTZ R12, R57, R12, !PT ;  /* 0x0000000c390c7209 */ /* 0x000fe40007810000 */
[----:B------:R-:W-:-:S02]  /*32d90*/  FMNMX.FTZ R18, R59, R18, !PT ;  /* 0x000000123b127209 */ /* 0x000fc40007810000 */
[----:B------:R-:W-:Y:S02]  /*32da0*/  FMNMX.FTZ R12, R65, R12, !PT ;  /* 0x0000000c410c7209 */ /* 0x000fe40007810000 */
        /* <DEDUP_REMOVED lines=24> */
[----:B------:R-:W-:-:S03]  /*32f30*/  FMNMX.FTZ R13, R99, R18, !PT ;  /* 0x00000012630d7209 */ /* 0x000fc60007810000 */
[----:B------:R-:W0:Y:S04]  /*32f40*/  SHFL.BFLY PT, R11, R12, 0x2, 0x1f ;  /* 0x0c401f000c0b7f89 */ /* 0x000e2800000e0000 */
[----:B------:R-:W-:Y:S04]  /*32f50*/  ST.E.64 desc[UR4][R8.64], R12 ;  /* 0x0000000c08007985 */ /* 0x000fe8000c101b04 */
[----:B------:R-:W2:Y:S01]  /*32f60*/  LD.E R26, desc[UR6][R8.64+0x4] ;  /* 0x00000406081a7980 */ /* 0x000ea2000c101900 */
[----:B0-----:R-:W-:-:S05]  /*32f70*/  FMNMX.FTZ R11, R12, R11, !PT ;  /* 0x0000000b0c0b7209 */ /* 0x001fca0007810000 */
[----:B------:R-:W0:Y:S02]  /*32f80*/  SHFL.BFLY PT, R18, R11, 0x1, 0x1f ;  /* 0x0c201f000b127f89 */ /* 0x000e2400000e0000 */
[----:B0-----:R-:W-:Y:S02]  /*32f90*/  FMNMX.FTZ R19, R11, R18, !PT ;  /* 0x000000120b137209 */ /* 0x001fe40007810000 */
[----:B------:R-:W5:Y:S04]  /*32fa0*/  LD.E R18, desc[UR4][R8.64+0x20] ;  /* 0x0000200408127980 */ /* 0x000f68000c101900 */
[----:B------:R-:W-:Y:S04]  /*32fb0*/  ST.E desc[UR4][R8.64], R19 ;  /* 0x0000001308007985 */ /* 0x000fe8000c101904 */
[----:B------:R-:W3:Y:S01]  /*32fc0*/  LD.E R21, desc[UR6][R8.64] ;  /* 0x0000000608157980 */ /* 0x000ee2000c101900 */
[----:B------:R-:W-:-:S02]  /*32fd0*/  R2UR UR8, R4 ;  /* 0x00000000040872ca */ /* 0x000fc400000e0000 */
[----:B------:R-:W-:Y:S01]  /*32fe0*/  R2UR UR9, R5 ;  /* 0x00000000050972ca */ /* 0x000fe200000e0000 */
[----:B--2---:R-:W0:Y:S02]  /*32ff0*/  SHFL.BFLY PT, R11, R26, 0x2, 0x1f ;  /* 0x0c401f001a0b7f89 */ /* 0x004e2400000e0000 */
[----:B0-----:R-:W-:-:S05]  /*33000*/  FMNMX.FTZ R12, R11, R26, !PT ;  /* 0x0000001a0b0c7209 */ /* 0x001fca0007810000 */
[----:B------:R-:W0:Y:S02]  /*33010*/  SHFL.BFLY PT, R11, R12, 0x1, 0x1f ;  /* 0x0c201f000c0b7f89 */ /* 0x000e2400000e0000 */
[----:B0-----:R-:W-:Y:S02]  /*33020*/  FMNMX.FTZ R13, R12, R11, !PT ;  /* 0x0000000b0c0d7209 */ /* 0x001fe40007810000 */
[----:B---3--:R-:W-:Y:S02]  /*33030*/  FSETP.NEU.FTZ.AND P2, PT, R21, -INF , PT ;  /* 0xff8000001500780b */ /* 0x008fe40003f5d000 */
[----:B------:R-:W-:Y:S02]  /*33040*/  FSETP.NEU.FTZ.AND P3, PT, R13, -INF , PT ;  /* 0xff8000000d00780b */ /* 0x000fe40003f7d000 */
[----:B------:R-:W-:Y:S02]  /*33050*/  FSEL R11, R21, RZ, P2 ;  /* 0x000000ff150b7208 */ /* 0x000fe40001000000 */
[----:B------:R-:W-:-:S03]  /*33060*/  FSEL R24, R13, RZ, P3 ;  /* 0x000000ff0d187208 */ /* 0x000fc60001800000 */
[----:B------:R-:W-:Y:S02]  /*33070*/  FADD.FTZ R11, R14, -R11 ;  /* 0x8000000b0e0b7221 */ /* 0x000fe40000010000 */
[----:B------:R-:W-:Y:S02]  /*33080*/  FADD.FTZ R15, R15, -R24 ;  /* 0x800000180f0f7221 */ /* 0x000fe40000010000 */
[----:B-----5:R-:W-:Y:S02]  /*33090*/  FMUL.FTZ R11, R11, R18 ;  /* 0x000000120b0b7220 */ /* 0x020fe40000410000 */
[----:B------:R-:W-:-:S04]  /*330a0*/  FMUL.FTZ R18, R18, R15 ;  /* 0x0000000f12127220 */ /* 0x000fc80000410000 */
[----:B------:R-:W0:Y:S08]  /*330b0*/  MUFU.EX2 R11, R11 ;  /* 0x0000000b000b7308 */ /* 0x000e300000000800 */
[----:B------:R-:W4:Y:S01]  /*330c0*/  MUFU.EX2 R12, R18 ;  /* 0x00000012000c7308 */ /* 0x000f220000000800 */
[----:B------:R1:W-:Y:S01]  /*330d0*/  ST.E desc[UR4][R8.64+0x4], R13 ;  /* 0x0000040d08007985 */ /* 0x0003e2000c101904 */
[----:B0-----:R-:W-:Y:S01]  /*330e0*/  FMUL.FTZ R21, R11, R20 ;  /* 0x000000140b157220 */ /* 0x001fe20000410000 */
[----:B----4-:R-:W-:-:S04]  /*330f0*/  FMUL.FTZ R25, R12, R25 ;  /* 0x000000190c197220 */ /* 0x010fc80000410000 */
[----:B------:R1:W-:Y:S04]  /*33100*/  ST.E desc[UR6][R8.64+0x10], R21 ;  /* 0x0000101508007985 */ /* 0x0003e8000c101906 */
[----:B------:R1:W-:Y:S04]  /*33110*/  ST.E desc[UR8][R8.64+0x14], R25 ;  /* 0x0000141908007985 */ /* 0x0003e8000c101908 */
[----:B------:R-:W2:Y:S04]  /*33120*/  LDL.64 R14, [R7+0x78] ;  /* 0x00007800070e7983 */ /* 0x000ea80000100a00 */
[----:B--2---:R-:W2:Y:S04]  /*33130*/  LD.E.64 R18, desc[UR4][R14.64] ;  /* 0x000000040e127980 */ /* 0x004ea8000c101b00 */
[----:B--2---:R-:W2:Y:S01]  /*33140*/  LD.E R20, desc[UR4][R18.64+0x4] ;  /* 0x0000040412147980 */ /* 0x004ea2000c101900 */
[----:B------:R-:W-:Y:S01]  /*33150*/  BSSY B3, `(.L_x_5300) ;  /* 0x0000010000037945 */ /* 0x000fe20003800000 */
[----:B--2---:R-:W-:-:S13]  /*33160*/  ISETP.NE.AND P2, PT, R20, RZ, PT ;  /* 0x000000ff1400720c */ /* 0x004fda0003f45270 */
[----:B-1----:R-:W-:Y:S05]  /*33170*/  @P2 BRA `(.L_x_5301) ;  /* 0x0000000000342947 */ /* 0x002fea0003800000 */
[----:B------:R-:W-:Y:S02]  /*33180*/  R2UR UR4, R4 ;  /* 0x00000000040472ca */ /* 0x000fe400000e0000 */
[----:B------:R-:W-:-:S13]  /*33190*/  R2UR UR5, R5 ;  /* 0x00000000050572ca */ /* 0x000fda00000e0000 */
[----:B------:R-:W2:Y:S01]  /*331a0*/  LD.E.64 R8, desc[UR4][R14.64+0x8] ;  /* 0x000008040e087980 */ /* 0x000ea2000c101b00 */
[----:B------:R-:W-:Y:S02]  /*331b0*/  R2UR UR6, R4 ;  /* 0x00000000040672ca */ /* 0x000fe400000e0000 */
[----:B------:R-:W-:Y:S01]  /*331c0*/  R2UR UR7, R5 ;  /* 0x00000000050772ca */ /* 0x000fe200000e0000 */
[----:B------:R-:W3:-:S12]  /*331d0*/  LD.E R19, desc[UR4][R18.64] ;  /* 0x0000000412137980 */ /* 0x000ed8000c101900 */
[----:B--2---:R-:W2:Y:S01]  /*331e0*/  LD.E.64 R8, desc[UR6][R8.64] ;  /* 0x0000000608087980 */ /* 0x004ea2000c101b00 */
[----:B---3--:R-:W-:-:S04]  /*331f0*/  IMAD R21, R10, 0x40, R19 ;  /* 0x000000400a157824 */ /* 0x008fc800078e0213 */
[----:B--2---:R-:W-:-:S05]  /*33200*/  IMAD.WIDE R20, R21, 0x4, R8 ;  /* 0x0000000415147825 */ /* 0x004fca00078e0208 */
[----:B------:R0:W-:Y:S04]  /*33210*/  ST.E desc[UR4][R20.64], R11 ;  /* 0x0000000b14007985 */ /* 0x0001e8000c101904 */
[----:B------:R-:W2:Y:S04]  /*33220*/  LD.E.64 R18, desc[UR6][R14.64] ;  /* 0x000000060e127980 */ /* 0x000ea8000c101b00 */
[----:B--2---:R-:W2:Y:S02]  /*33230*/  LD.E R13, desc[UR4][R18.64+0x4] ;  /* 0x00000404120d7980 */ /* 0x004ea4000c101900 */
[----:B0-2---:R-:W-:-:S13]  /*33240*/  ISETP.NE.AND P2, PT, R13, RZ, PT ;  /* 0x000000ff0d00720c */ /* 0x005fda0003f45270 */
.L_x_5301:
[----:B------:R-:W-:Y:S05]  /*33250*/  BSYNC B3 ;  /* 0x0000000000037941 */ /* 0x000fea0003800000 */
.L_x_5300:
[----:B------:R-:W-:Y:S04]  /*33260*/  BSSY B3, `(.L_x_5302) ;  /* 0x000000d000037945 */ /* 0x000fe80003800000 */
[----:B------:R-:W-:Y:S05]  /*33270*/  @P2 BRA `(.L_x_5303) ;  /* 0x00000000002c2947 */ /* 0x000fea0003800000 */
        /* <DEDUP_REMOVED lines=8> */
[----:B------:R-:W-:-:S04]  /*33300*/  VIADD R13, R10, 0x8 ;  /* 0x000000080a0d7836 */ /* 0x000fc80000000000 */
[----:B--2---:R-:W-:-:S05]  /*33310*/  IMAD.WIDE R8, R13, 0x4, R8 ;  /* 0x000000040d087825 */ /* 0x004fca00078e0208 */
[----:B------:R0:W-:Y:S02]  /*33320*/  ST.E desc[UR4][R8.64], R12 ;  /* 0x0000000c08007985 */ /* 0x0001e4000c101904 */
.L_x_5303:
[----:B------:R-:W-:Y:S05]  /*33330*/  BSYNC B3 ;  /* 0x0000000000037941 */ /* 0x000fea0003800000 */
.L_x_5302:
[----:B0-----:R-:W2:Y:S01]  /*33340*/  LDL.64 R8, [R7+0x70] ;  /* 0x0000700007087983 */ /* 0x001ea20000100a00 */
[C---:B------:R-:W-:Y:S02]  /*33350*/  R2UR UR4, R4.reuse ;  /* 0x00000000040472ca */ /* 0x040fe400000e0000 */
[C---:B------:R-:W-:Y:S02]  /*33360*/  R2UR UR5, R5.reuse ;  /* 0x00000000050572ca */ /* 0x040fe400000e0000 */
[C---:B------:R-:W-:Y:S02]  /*33370*/  R2UR UR6, R4.reuse ;  /* 0x00000000040672ca */ /* 0x040fe400000e0000 */
[C---:B------:R-:W-:Y:S02]  /*33380*/  R2UR UR7, R5.reuse ;  /* 0x00000000050772ca */ /* 0x040fe400000e0000 */
[----:B------:R-:W-:Y:S02]  /*33390*/  R2UR UR8, R4 ;  /* 0x00000000040872ca */ /* 0x000fe400000e0000 */
[----:B------:R-:W-:-:S05]  /*333a0*/  R2UR UR9, R5 ;  /* 0x00000000050972ca */ /* 0x000fca00000e0000 */
[----:B--2---:R-:W2:Y:S04]  /*333b0*/  LD.E R10, desc[UR4][R8.64] ;  /* 0x00000004080a7980 */ /* 0x004ea8000c101900 */
[----:B------:R-:W3:Y:S04]  /*333c0*/  LD.E R13, desc[UR6][R8.64+0x20] ;  /* 0x00002006080d7980 */ /* 0x000ee8000c101900 */
[----:B------:R-:W4:Y:S04]  /*333d0*/  LD.E R18, desc[UR8][R8.64+0x4] ;  /* 0x0000040808127980 */ /* 0x000f28000c101900 */
[----:B------:R-:W5:Y:S04]  /*333e0*/  LD.E R55, desc[UR4][R8.64+0x10] ;  /* 0x0000100408377980 */ /* 0x000f68000c101900 */
[----:B------:R-:W5:Y:S01]  /*333f0*/  LD.E R54, desc[UR6][R8.64+0x14] ;  /* 0x0000140608367980 */ /* 0x000f62000c101900 */
[C---:B--2---:R-:W-:Y:S01]  /*33400*/  FSETP.NEU.FTZ.AND P2, PT, R10.reuse, -INF , PT ;  /* 0xff8000000a00780b */ /* 0x044fe20003f5d000 */
[----:B---3--:R-:W-:Y:S01]  /*33410*/  FMUL.FTZ R14, R10, R13 ;  /* 0x0000000d0a0e7220 */ /* 0x008fe20000410000 */
[----:B----4-:R-:W-:Y:S01]  /*33420*/  FSETP.NEU.FTZ.AND P3, PT, R18, -INF , PT ;  /* 0xff8000001200780b */ /* 0x010fe20003f7d000 */
[----:B------:R-:W-:-:S03]  /*33430*/  FMUL.FTZ R18, R13, R18 ;  /* 0x000000120d127220 */ /* 0x000fc60000410000 */
[----:B------:R-:W-:Y:S02]  /*33440*/  FSEL R14, R14, RZ, P2 ;  /* 0x000000ff0e0e7208 */ /* 0x000fe40001000000 */
[----:B------:R-:W-:-:S03]  /*33450*/  FSEL R38, R18, RZ, P3 ;  /* 0x000000ff12267208 */ /* 0x000fc60001800000 */
[-CC-:B------:R-:W-:Y:S01]  /*33460*/  FFMA.FTZ R10, R29, R13.reuse, -R14.reuse ;  /* 0x0000000d1d0a7223 */ /* 0x180fe2000001080e */
[-CC-:B------:R-:W-:Y:S01]  /*33470*/  FFMA.FTZ R21, R33, R13.reuse, -R14.reuse ;  /* 0x0000000d21157223 */ /* 0x180fe2000001080e */
[-CC-:B------:R-:W-:Y:S01]  /*33480*/  FFMA.FTZ R15, R63, R13.reuse, -R14.reuse ;  /* 0x0000000d3f0f7223 */ /* 0x180fe2000001080e */
[-C--:B------:R-:W-:Y:S01]  /*33490*/  FFMA.FTZ R18, R57, R13.reuse, -R14 ;  /* 0x0000000d39127223 */ /* 0x080fe2000001080e */
[-CC-:B------:R-:W-:Y:S01]  /*334a0*/  FFMA.FTZ R39, R39, R13.reuse, -R38.reuse ;  /* 0x0000000d27277223 */ /* 0x180fe20000010826 */
[-C--:B------:R-:W-:Y:S01]  /*334b0*/  FFMA.FTZ R40, R27, R13.reuse, -R38 ;  /* 0x0000000d1b287223 */ /* 0x080fe20000010826 */
        /* <DEDUP_REMOVED lines=12> */
[-C--:B------:R-:W-:Y:S01]  /*33580*/  FFMA.FTZ R14, R53, R13.reuse, -R14 ;  /* 0x0000000d350e7223 */ /* 0x080fe2000001080e */
[-CC-:B------:R-:W-:Y:S01]  /*33590*/  FFMA.FTZ R41, R59, R13.reuse, -R38.reuse ;  /* 0x0000000d3b297223 */ /* 0x180fe20000010826 */
[-CC-:B------:R-:W-:Y:S01]  /*335a0*/  FFMA.FTZ R42, R31, R13.reuse, -R38.reuse ;  /* 0x0000000d1f2a7223 */ /* 0x180fe20000010826 */
[-CC-:B------:R-:W-:Y:S01]  /*335b0*/  FFMA.FTZ R43, R61, R13.reuse, -R38.reuse ;  /* 0x0000000d3d2b7223 */ /* 0x180fe20000010826 */
[-CC-:B------:R-:W-:Y:S01]  /*335c0*/  FFMA.FTZ R44, R79, R13.reuse, -R38.reuse ;  /* 0x0000000d4f2c7223 */ /* 0x180fe20000010826 */
[-CC-:B------:R-:W-:Y:S01]  /*335d0*/  FFMA.FTZ R45, R81, R13.reuse, -R38.reuse ;  /* 0x0000000d512d7223 */ /* 0x180fe20000010826 */
[-CC-:B------:R-:W-:Y:S01]  /*335e0*/  FFMA.FTZ R46, R83, R13.reuse, -R38.reuse ;  /* 0x0000000d532e7223 */ /* 0x180fe20000010826 */
[----:B------:R-:W5:Y:S01]  /*335f0*/  MUFU.EX2 R39, R39 ;  /* 0x0000002700277308 */ /* 0x000f620000000800 */
[-CC-:B------:R-:W-:Y:S01]  /*33600*/  FFMA.FTZ R47, R85, R13.reuse, -R38.reuse ;  /* 0x0000000d552f7223 */ /* 0x180fe20000010826 */
[-CC-:B------:R-:W-:Y:S01]  /*33610*/  FFMA.FTZ R48, R87, R13.reuse, -R38.reuse ;  /* 0x0000000d57307223 */ /* 0x180fe20000010826 */
[-CC-:B------:R-:W-:Y:S01]  /*33620*/  FFMA.FTZ R49, R89, R13.reuse, -R38.reuse ;  /* 0x0000000d59317223 */ /* 0x180fe20000010826 */
[-CC-:B------:R-:W-:Y:S01]  /*33630*/  FFMA.FTZ R50, R91, R13.reuse, -R38.reuse ;  /* 0x0000000d5b327223 */ /* 0x180fe20000010826 */
[-CC-:B------:R-:W-:Y:S01]  /*33640*/  FFMA.FTZ R51, R93, R13.reuse, -R38.reuse ;  /* 0x0000000d5d337223 */ /* 0x180fe20000010826 */
[-CC-:B------:R-:W-:Y:S01]  /*33650*/  FFMA.FTZ R52, R95, R13.reuse, -R38.reuse ;  /* 0x0000000d5f347223 */ /* 0x180fe20000010826 */
[-CC-:B------:R-:W-:Y:S01]  /*33660*/  FFMA.FTZ R53, R97, R13.reuse, -R38.reuse ;  /* 0x0000000d61357223 */ /* 0x180fe20000010826 */
[----:B------:R-:W-:Y:S01]  /*33670*/  FFMA.FTZ R38, R99, R13, -R38 ;  /* 0x0000000d63267223 */ /* 0x000fe20000010826 */
[----:B------:R-:W-:Y:S08]  /*33680*/  MUFU.EX2 R40, R40 ;  /* 0x0000002800287308 */ /* 0x000ff00000000800 */
[----:B------:R5:W0:Y:S08]  /*33690*/  MUFU.EX2 R13, R15 ;  /* 0x0000000f000d7308 */ /* 0x000a300000000800 */
[----:B------:R1:W-:Y:S01]  /*336a0*/  MUFU.EX2 R166, R18 ;  /* 0x0000001200a67308 */ /* 0x0003e20000000800 */
[----:B-----5:R-:W-:-:S07]  /*336b0*/  FADD.FTZ R15, R39, R54 ;  /* 0x00000036270f7221 */ /* 0x020fce0000010000 */
[----:B------:R-:W2:Y:S01]  /*336c0*/  MUFU.EX2 R41, R41 ;  /* 0x0000002900297308 */ /* 0x000ea20000000800 */
[----:B-1----:R-:W-:-:S07]  /*336d0*/  FADD.FTZ R18, R10, R55 ;  /* 0x000000370a127221 */ /* 0x002fce0000010000 */
[----:B------:R0:W1:Y:S08]  /*336e0*/  MUFU.EX2 R25, R19 ;  /* 0x0000001300197308 */ /* 0x0000700000000800 */
[----:B------:R-:W3:Y:S01]  /*336f0*/  MUFU.EX2 R42, R42 ;  /* 0x0000002a002a7308 */ /* 0x000ee20000000800 */
[----:B0-----:R-:W-:Y:S01]  /*33700*/  FADD.FTZ R19, R13, R18 ;  /* 0x000000120d137221 */ /* 0x001fe20000010000 */
[----:B------:R-:W-:-:S04]  /*33710*/  FADD.FTZ R18, R40, R15 ;  /* 0x0000000f28127221 */ /* 0x000fc80000010000 */
[----:B--2---:R-:W-:Y:S02]  /*33720*/  FADD.FTZ R15, R41, R18 ;  /* 0x00000012290f7221 */ /* 0x004fe40000010000 */
[----:B------:R-:W0:Y:S08]  /*33730*/  MUFU.EX2 R168, R20 ;  /* 0x0000001400a87308 */ /* 0x000e300000000800 */
[----:B------:R-:W2:Y:S08]  /*33740*/  MUFU.EX2 R43, R43 ;  /* 0x0000002b002b7308 */ /* 0x000eb00000000800 */
[----:B------:R-:W4:Y:S08]  /*33750*/  MUFU.EX2 R27, R21 ;  /* 0x00000015001b7308 */ /* 0x000f300000000800 */
[----:B------:R-:W5:Y:S08]  /*33760*/  MUFU.EX2 R44, R44 ;  /* 0x0000002c002c7308 */ /* 0x000f700000000800 */
[----:B------:R1:W-:Y:S08]  /*33770*/  MUFU.EX2 R37, R14 ;  /* 0x0000000e00257308 */ /* 0x0003f00000000800 */
[----:B------:R-:W5:Y:S01]  /*33780*/  MUFU.EX2 R24, R24 ;  /* 0x0000001800187308 */ /* 0x000f620000000800 */
[----:B-1----:R-:W-:-:S04]  /*33790*/  FADD.FTZ R14, R166, R19 ;  /* 0x00000013a60e7221 */ /* 0x002fc80000010000 */
[----:B------:R-:W-:Y:S01]  /*337a0*/  FADD.FTZ R19, R25, R14 ;  /* 0x0000000e19137221 */ /* 0x000fe20000010000 */
[----:B---3--:R-:W-:Y:S02]  /*337b0*/  FADD.FTZ R14, R42, R15 ;  /* 0x0000000f2a0e7221 */ /* 0x008fe40000010000 */
[----:B------:R-:W1:Y:S01]  /*337c0*/  MUFU.EX2 R45, R45 ;  /* 0x0000002d002d7308 */ /* 0x000e620000000800 */
[----:B0-----:R-:W-:Y:S01]  /*337d0*/  FADD.FTZ R18, R168, R19 ;  /* 0x00000013a8127221 */ /* 0x001fe20000010000 */
[----:B--2---:R-:W-:-:S03]  /*337e0*/  FADD.FTZ R15, R43, R14 ;  /* 0x0000000e2b0f7221 */ /* 0x004fc60000010000 */
[----:B----4-:R-:W-:Y:S01]  /*337f0*/  FADD.FTZ R19, R27, R18 ;  /* 0x000000121b137221 */ /* 0x010fe20000010000 */
[----:B-----5:R-:W-:Y:S02]  /*33800*/  FADD.FTZ R14, R44, R15 ;  /* 0x0000000f2c0e7221 */ /* 0x020fe40000010000 */
[----:B------:R-:W0:Y:S01]  /*33810*/  MUFU.EX2 R29, R26 ;  /* 0x0000001a001d7308 */ /* 0x000e220000000800 */
[----:B------:R-:W-:-:S07]  /*33820*/  FADD.FTZ R18, R24, R19 ;  /* 0x0000001318127221 */ /* 0x000fce0000010000 */
[----:B------:R-:W2:Y:S01]  /*33830*/  MUFU.EX2 R46, R46 ;  /* 0x0000002e002e7308 */ /* 0x000ea20000000800 */
[----:B-1----:R-:W-:-:S07]  /*33840*/  FADD.FTZ R15, R45, R14 ;  /* 0x0000000e2d0f7221 */ /* 0x002fce0000010000 */
[----:B------:R-:W1:Y:S01]  /*33850*/  MUFU.EX2 R28, R28 ;  /* 0x0000001c001c7308 */ /* 0x000e620000000800 */
[----:B0-----:R-:W-:-:S07]  /*33860*/  FADD.FTZ R19, R29, R18 ;  /* 0x000000121d137221 */ /* 0x001fce0000010000 */
[----:B------:R-:W0:Y:S01]  /*33870*/  MUFU.EX2 R47, R47 ;  /* 0x0000002f002f7308 */ /* 0x000e220000000800 */
[----:B--2---:R-:W-:-:S07]  /*33880*/  FADD.FTZ R14, R46, R15 ;  /* 0x0000000f2e0e7221 */ /* 0x004fce0000010000 */
        /* <DEDUP_REMOVED lines=25> */
[----:B-1----:R-:W-:-:S04]  /*33a20*/  FADD.FTZ R18, R36, R19 ;  /* 0x0000001324127221 */ /* 0x002fc80000010000 */
[----:B------:R-:W-:Y:S01]  /*33a30*/  FADD.FTZ R55, R37, R18 ;  /* 0x0000001225377221 */ /* 0x000fe20000010000 */
[----:B0-----:R-:W-:-:S04]  /*33a40*/  FADD.FTZ R15, R53, R14 ;  /* 0x0000000e350f7221 */ /* 0x001fc80000010000 */
[----:B------:R-:W-:Y:S01]  /*33a50*/  ST.E desc[UR4][R8.64+0x10], R55 ;  /* 0x0000103708007985 */ /* 0x000fe2000c101904 */
[----:B--2---:R-:W-:-:S05]  /*33a60*/  FADD.FTZ R57, R38, R15 ;  /* 0x0000000f26397221 */ /* 0x004fca0000010000 */
[----:B------:R0:W-:Y:S04]  /*33a70*/  ST.E desc[UR6][R8.64+0x14], R57 ;  /* 0x0000143908007985 */ /* 0x0001e8000c101906 */
[----:B------:R-:W2:Y:S01]  /*33a80*/  LDL.64 R18, [R7+0x80] ;  /* 0x0000800007127983 */ /* 0x000ea20000100a00 */
[----:B------:R-:W-:Y:S06]  /*33a90*/  BAR.SYNC.DEFER_BLOCKING 0xf, 0x100 ;  /* 0x03c4000000007b1d */ /* 0x000fec0000010000 */
[----:B------:R-:W3:Y:S04]  /*33aa0*/  LDL.64 R14, [R7+0x88] ;  /* 0x00008800070e7983 */ /* 0x000ee80000100a00 */
[----:B--2---:R-:W2:Y:S04]  /*33ab0*/  LD.E.64 R18, desc[UR4][R18.64+0x10] ;  /* 0x0000100412127980 */ /* 0x004ea8000c101b00 */
[----:B--2---:R-:W2:Y:S04]  /*33ac0*/  LD.E.64 R20, desc[UR6][R18.64+0x8] ;  /* 0x0000080612147980 */ /* 0x004ea8000c101b00 */
[----:B------:R-:W4:Y:S01]  /*33ad0*/  LD.E.64 R58, desc[UR4][R18.64] ;  /* 0x00000004123a7980 */ /* 0x000f22000c101b00 */
        /* <DEDUP_REMOVED lines=17> */
[--C-:B----4-:R-:W-:Y:S02]  /*33bf0*/  IMAD R59, R59, 0x2, R20.reuse ;  /* 0x000000023b3b7824 */ /* 0x110fe400078e0214 */
[C---:B0-----:R-:W-:Y:S02]  /*33c00*/  IMAD R8, R58.reuse, 0x2, R20 ;  /* 0x000000023a087824 */ /* 0x041fe400078e0214 */
[----:B------:R-:W-:Y:S01]  /*33c10*/  IMAD R58, R58, 0x2, R59 ;  /* 0x000000023a3a7824 */ /* 0x000fe200078e023b */
[----:B------:R-:W-:Y:S04]  /*33c20*/  STSM.16.M88.4 [R20], R164 ;  /* 0x000000a414007844 */ /* 0x000fe80000000200 */
[----:B------:R0:W-:Y:S04]  /*33c30*/  STSM.16.M88.4 [R8], R168 ;  /* 0x000000a808007844 */ /* 0x0001e80000000200 */
[----:B------:R-:W-:Y:S04]  /*33c40*/  STSM.16.M88.4 [R59], R172 ;  /* 0x000000ac3b007844 */ /* 0x000fe80000000200 */
[----:B------:R1:W-:Y:S04]  /*33c50*/  STSM.16.M88.4 [R58], R176 ;  /* 0x000000b03a007844 */ /* 0x0003e80000000200 */
[----:B---3--:R-:W2:Y:S04]  /*33c60*/  LD.E R10, desc[UR4][R14.64] ;  /* 0x000000040e0a7980 */ /* 0x008ea8000c101900 */
[----:B0-----:R-:W3:Y:S04]  /*33c70*/  LD.E R8, desc[UR4][R14.64+0x14] ;  /* 0x000014040e087980 */ /* 0x001ee8000c101900 */
[----:B------:R-:W4:Y:S04]  /*33c80*/  LD.E R34, desc[UR4][R14.64+0x44] ;  /* 0x000044040e227980 */ /* 0x000f28000c101900 */
[----:B------:R-:W5:Y:S01]  /*33c90*/  LD.E R48, desc[UR4][R14.64+0x80] ;  /* 0x000080040e307980 */ /* 0x000f62000c101900 */
[----:B------:R-:W-:-:S02]  /*33ca0*/  R2UR UR18, R4 ;  /* 0x00000000041272ca */ /* 0x000fc400000e0000 */
[----:B------:R-:W-:Y:S01]  /*33cb0*/  R2UR UR19, R5 ;  /* 0x00000000051372ca */ /* 0x000fe200000e0000 */
        /* <DEDUP_REMOVED lines=13> */
[----:B------:R-:W-:-:S02]  /*33d90*/  R2UR UR10, R4 ;  /* 0x00000000040a72ca */ /* 0x000fc400000e0000 */
[C---:B------:R-:W-:Y:S01]  /*33da0*/  R2UR UR11, R5.reuse ;  /* 0x00000000050b72ca */ /* 0x040fe200000e0000 */
[----:B------:R-:W5:Y:S01]  /*33db0*/  LD.E R62, desc[UR18][R14.64+0xb4] ;  /* 0x0000b4120e3e7980 */ /* 0x000f62000c101900 */
[C---:B------:R-:W-:Y:S02]  /*33dc0*/  R2UR UR12, R4.reuse ;  /* 0x00000000040c72ca */ /* 0x040fe400000e0000 */
[C---:B------:R-:W-:Y:S01]  /*33dd0*/  R2UR UR13, R5.reuse ;  /* 0x00000000050d72ca */ /* 0x040fe200000e0000 */
[----:B------:R-:W5:Y:S01]  /*33de0*/  LD.E R78, desc[UR18][R14.64+0xf4] ;  /* 0x0000f4120e4e7980 */ /* 0x000f62000c101900 */
[C---:B------:R-:W-:Y:S02]  /*33df0*/  R2UR UR14, R4.reuse ;  /* 0x00000000040e72ca */ /* 0x040fe400000e0000 */
[----:B------:R-:W-:Y:S02]  /*33e00*/  R2UR UR15, R5 ;  /* 0x00000000050f72ca */ /* 0x000fe400000e0000 */
        /* <DEDUP_REMOVED lines=22> */
[----:B--2---:R-:W-:-:S05]  /*33f70*/  FMUL.FTZ R9, R11, R10 ;  /* 0x0000000a0b097220 */ /* 0x004fca0000410000 */
[----:B------:R3:W-:Y:S02]  /*33f80*/  ST.E desc[UR4][R14.64], R9 ;  /* 0x000000090e007985 */ /* 0x0007e4000c101904 */
[C---:B---3--:R-:W-:Y:S02]  /*33f90*/  FMUL.FTZ R9, R11.reuse, R8 ;  /* 0x000000080b097220 */ /* 0x048fe40000410000 */
[----:B------:R-:W2:Y:S04]  /*33fa0*/  LD.E R8, desc[UR18][R14.64+0x134] ;  /* 0x000134120e087980 */ /* 0x000ea8000c101900 */
[----:B------:R4:W-:Y:S02]  /*33fb0*/  ST.E desc[UR4][R14.64+0x14], R9 ;  /* 0x000014090e007985 */ /* 0x0009e4000c101904 */
[----:B----4-:R-:W-:-:S05]  /*33fc0*/  FMUL.FTZ R9, R11, R34 ;  /* 0x000000220b097220 */ /* 0x010fca0000410000 */
[----:B------:R5:W-:Y:S02]  /*33fd0*/  ST.E desc[UR4][R14.64+0x44], R9 ;  /* 0x000044090e007985 */ /* 0x000be4000c101904 */
[----:B-----5:R-:W-:-:S05]  /*33fe0*/  FMUL.FTZ R9, R11, R48 ;  /* 0x000000300b097220 */ /* 0x020fca0000410000 */
[----:B------:R0:W-:Y:S02]  /*33ff0*/  ST.E desc[UR4][R14.64+0x80], R9 ;  /* 0x000080090e007985 */ /* 0x0001e4000c101904 */
[----:B0-----:R-:W-:-:S05]  /*34000*/  FMUL.FTZ R9, R11, R64 ;  /* 0x000000400b097220 */ /* 0x001fca0000410000 */
[----:B------:R0:W-:Y:S02]  /*34010*/  ST.E desc[UR4][R14.64+0xc0], R9 ;  /* 0x0000c0090e007985 */ /* 0x0001e4000c101904 */
[----:B0-----:R-:W-:-:S05]  /*34020*/  FMUL.FTZ R9, R11, R80 ;  /* 0x000000500b097220 */ /* 0x001fca0000410000 */
[----:B------:R2:W-:Y:S02]  /*34030*/  ST.E desc[UR4][R14.64+0x100], R9 ;  /* 0x000100090e007985 */ /* 0x0005e4000c101904 */
[C---:B--2---:R-:W-:Y:S02]  /*34040*/  FMUL.FTZ R9, R11.reuse, R8 ;  /* 0x000000080b097220 */ /* 0x044fe40000410000 */
[----:B------:R-:W2:Y:S01]  /*34050*/  LD.E R8, desc[UR6][R14.64+0x140] ;  /* 0x000140060e087980 */ /* 0x000ea2000c101900 */
[----:B------:R-:W-:-:S05]  /*34060*/  FMUL.FTZ R13, R11, R18 ;  /* 0x000000120b0d7220 */ /* 0x000fca0000410000 */
[----:B------:R0:W-:Y:S02]  /*34070*/  ST.E desc[UR6][R14.64+0x4], R13 ;  /* 0x0000040d0e007985 */ /* 0x0001e4000c101906 */
[----:B0-----:R-:W-:-:S05]  /*34080*/  FMUL.FTZ R13, R11, R32 ;  /* 0x000000200b0d7220 */ /* 0x001fca0000410000 */
        /* <DEDUP_REMOVED lines=22> */
[----:B------:R-:W2:Y:S04]  /*341f0*/  LD.E R8, desc[UR6][R14.64+0x150] ;  /* 0x000150060e087980 */ /* 0x000ea8000c101900 */
[----:B------:R2:W-:Y:S02]  /*34200*/  ST.E desc[UR4][R14.64+0x134], R9 ;  /* 0x000134090e007985 */ /* 0x0005e4000c101904 */
[----:B--2---:R-:W-:-:S02]  /*34210*/  FMUL.FTZ R9, R11, R8 ;  /* 0x000000080b097220 */ /* 0x004fc40000410000 */
[----:B------:R-:W2:Y:S04]  /*34220*/  LD.E R8, desc[UR6][R14.64+0x154] ;  /* 0x000154060e087980 */ /* 0x000ea8000c101900 */
        /* <DEDUP_REMOVED lines=57> */
[----:B------:R2:W-:Y:S01]  /*345c0*/  ST.E desc[UR4][R14.64+0x1d4], R19 ;  /* 0x0001d4130e007985 */ /* 0x0005e2000c101904 */
[C---:B------:R-:W-:Y:S01]  /*345d0*/  FMUL.FTZ R21, R11.reuse, R24 ;  /* 0x000000180b157220 */ /* 0x040fe20000410000 */
[C---:B------:R-:W-:Y:S01]  /*345e0*/  FMUL.FTZ R25, R11.reuse, R26 ;  /* 0x0000001a0b197220 */ /* 0x040fe20000410000 */
[C---:B------:R-:W-:Y:S01]  /*345f0*/  FMUL.FTZ R27, R11.reuse, R28 ;  /* 0x0000001c0b1b7220 */ /* 0x040fe20000410000 */
[----:B------:R-:W-:-:S02]  /*34600*/  FMUL.FTZ R29, R11, R30 ;  /* 0x0000001e0b1d7220 */ /* 0x000fc40000410000 */
[----:B------:R0:W-:Y:S04]  /*34610*/  ST.E desc[UR10][R14.64+0x20], R21 ;  /* 0x000020150e007985 */ /* 0x0001e8000c10190a */
[----:B------:R1:W-:Y:S04]  /*34620*/  ST.E desc[UR12][R14.64+0x24], R25 ;  /* 0x000024190e007985 */ /* 0x0003e8000c10190c */
[----:B------:R3:W-:Y:S01]  /*34630*/  ST.E desc[UR14][R14.64+0x30], R27 ;  /* 0x0000301b0e007985 */ /* 0x0007e2000c10190e */
[----:B--2---:R-:W-:-:S03]  /*34640*/  FMUL.FTZ R19, R11, R8 ;  /* 0x000000080b137220 */ /* 0x004fc60000410000 */
[----:B------:R-:W2:Y:S01]  /*34650*/  LD.E R8, desc[UR6][R14.64+0x1f4] ;  /* 0x0001f4060e087980 */ /* 0x000ea2000c101900 */
[C---:B0-----:R-:W-:Y:S01]  /*34660*/  FMUL.FTZ R21, R11.reuse, R38 ;  /* 0x000000260b157220 */ /* 0x041fe20000410000 */
[C---:B-1----:R-:W-:Y:S01]  /*34670*/  FMUL.FTZ R25, R11.reuse, R40 ;  /* 0x000000280b197220 */ /* 0x042fe20000410000 */
[C---:B---3--:R-:W-:Y:S01]  /*34680*/  FMUL.FTZ R27, R11.reuse, R42 ;  /* 0x0000002a0b1b7220 */ /* 0x048fe20000410000 */
[----:B------:R0:W-:Y:S04]  /*34690*/  ST.E desc[UR16][R14.64+0x34], R29 ;  /* 0x0000341d0e007985 */ /* 0x0001e8000c101910 */
[----:B------:R1:W-:Y:S01]  /*346a0*/  ST.E desc[UR10][R14.64+0x54], R21 ;  /* 0x000054150e007985 */ /* 0x0003e2000c10190a */
[----:B0-----:R-:W-:-:S03]  /*346b0*/  FMUL.FTZ R29, R11, R46 ;  /* 0x0000002e0b1d7220 */ /* 0x001fc60000410000 */
[----:B------:R0:W-:Y:S01]  /*346c0*/  ST.E desc[UR12][R14.64+0x60], R25 ;  /* 0x000060190e007985 */ /* 0x0001e2000c10190c */
[----:B-1----:R-:W-:-:S03]  /*346d0*/  FMUL.FTZ R21, R11, R52 ;  /* 0x000000340b157220 */ /* 0x002fc60000410000 */
[----:B------:R1:W-:Y:S04]  /*346e0*/  ST.E desc[UR14][R14.64+0x64], R27 ;  /* 0x0000641b0e007985 */ /* 0x0003e8000c10190e */
[----:B------:R3:W-:Y:S01]  /*346f0*/  ST.E desc[UR16][R14.64+0x74], R29 ;  /* 0x0000741d0e007985 */ /* 0x0007e2000c101910 */
[C---:B0-----:R-:W-:Y:S01]  /*34700*/  FMUL.FTZ R25, R11.reuse, R56 ;  /* 0x000000380b197220 */ /* 0x041fe20000410000 */
[C---:B-1----:R-:W-:Y:S01]  /*34710*/  FMUL.FTZ R27, R11.reuse, R58 ;  /* 0x0000003a0b1b7220 */ /* 0x042fe20000410000 */
[C---:B---3--:R-:W-:Y:S01]  /*34720*/  FMUL.FTZ R29, R11.reuse, R60 ;  /* 0x0000003c0b1d7220 */ /* 0x048fe20000410000 */
[----:B------:R0:W-:Y:S01]  /*34730*/  ST.E desc[UR10][R14.64+0x90], R21 ;  /* 0x000090150e007985 */ /* 0x0001e2000c10190a */
[----:B------:R-:W-:-:S03]  /*34740*/  FMUL.FTZ R31, R11, R62 ;  /* 0x0000003e0b1f7220 */ /* 0x000fc60000410000 */
[----:B------:R1:W-:Y:S04]  /*34750*/  ST.E desc[UR12][R14.64+0xa0], R25 ;  /* 0x0000a0190e007985 */ /* 0x0003e8000c10190c */
[----:B------:R3:W-:Y:S04]  /*34760*/  ST.E desc[UR14][R14.64+0xa4], R27 ;  /* 0x0000a41b0e007985 */ /* 0x0007e8000c10190e */
[----:B------:R4:W-:Y:S01]  /*34770*/  ST.E desc[UR16][R14.64+0xb0], R29 ;  /* 0x0000b01d0e007985 */ /* 0x0009e2000c101910 */
[C---:B0-----:R-:W-:Y:S01]  /*34780*/  FMUL.FTZ R21, R11.reuse, R70 ;  /* 0x000000460b157220 */ /* 0x041fe20000410000 */
[C---:B-1----:R-:W-:Y:S01]  /*34790*/  FMUL.FTZ R25, R11.reuse, R72 ;  /* 0x000000480b197220 */ /* 0x042fe20000410000 */
[C---:B---3--:R-:W-:Y:S01]  /*347a0*/  FMUL.FTZ R27, R11.reuse, R74 ;  /* 0x0000004a0b1b7220 */ /* 0x048fe20000410000 */
[C---:B----4-:R-:W-:Y:S01]  /*347b0*/  FMUL.FTZ R29, R11.reuse, R76 ;  /* 0x0000004c0b1d7220 */ /* 0x050fe20000410000 */
[----:B------:R0:W-:Y:S04]  /*347c0*/  ST.E desc[UR18][R14.64+0xb4], R31 ;  /* 0x0000b41f0e007985 */ /* 0x0001e8000c101912 */
[----:B------:R1:W-:Y:S04]  /*347d0*/  ST.E desc[UR10][R14.64+0xd4], R21 ;  /* 0x0000d4150e007985 */ /* 0x0003e8000c10190a */
[----:B------:R3:W-:Y:S04]  /*347e0*/  ST.E desc[UR12][R14.64+0xe0], R25 ;  /* 0x0000e0190e007985 */ /* 0x0007e8000c10190c */
[----:B------:R4:W-:Y:S01]  /*347f0*/  ST.E desc[UR14][R14.64+0xe4], R27 ;  /* 0x0000e41b0e007985 */ /* 0x0009e2000c10190e */
[----:B0-----:R-:W-:-:S03]  /*34800*/  FMUL.FTZ R31, R11, R78 ;  /* 0x0000004e0b1f7220 */ /* 0x001fc60000410000 */
[----:B------:R0:W-:Y:S01]  /*34810*/  ST.E desc[UR16][R14.64+0xf0], R29 ;  /* 0x0000f01d0e007985 */ /* 0x0001e2000c101910 */
[C---:B-1----:R-:W-:Y:S01]  /*34820*/  FMUL.FTZ R21, R11.reuse, R86 ;  /* 0x000000560b157220 */ /* 0x042fe20000410000 */
[C---:B---3--:R-:W-:Y:S01]  /*34830*/  FMUL.FTZ R25, R11.reuse, R88 ;  /* 0x000000580b197220 */ /* 0x048fe20000410000 */
[C---:B----4-:R-:W-:Y:S01]  /*34840*/  FMUL.FTZ R27, R11.reuse, R90 ;  /* 0x0000005a0b1b7220 */ /* 0x050fe20000410000 */
[C---:B0-----:R-:W-:Y:S01]  /*34850*/  FMUL.FTZ R29, R11.reuse, R92 ;  /* 0x0000005c0b1d7220 */ /* 0x041fe20000410000 */
[----:B------:R0:W-:Y:S04]  /*34860*/  ST.E desc[UR4][R14.64+0x1e0], R9 ;  /* 0x0001e0090e007985 */ /* 0x0001e8000c101904 */
[----:B------:R1:W-:Y:S04]  /*34870*/  ST.E desc[UR4][R14.64+0x1e4], R13 ;  /* 0x0001e40d0e007985 */ /* 0x0003e8000c101904 */
[----:B0-----:R-:W3:Y:S04]  /*34880*/  LD.E R9, desc[UR6][R14.64+0x8] ;  /* 0x000008060e097980 */ /* 0x001ee8000c101900 */
[----:B-1----:R-:W4:Y:S01]  /*34890*/  LD.E R13, desc[UR6][R14.64+0xc] ;  /* 0x00000c060e0d7980 */ /* 0x002f22000c101900 */
[----:B--2---:R-:W-:-:S05]  /*348a0*/  FMUL.FTZ R11, R11, R8 ;  /* 0x000000080b0b7220 */ /* 0x004fca0000410000 */
[----:B------:R0:W-:Y:S04]  /*348b0*/  ST.E desc[UR4][R14.64+0x1f4], R11 ;  /* 0x0001f40b0e007985 */ /* 0x0001e8000c101904 */
[----:B0-----:R-:W2:Y:S01]  /*348c0*/  LD.E R11, desc[UR6][R14.64+0x18] ;  /* 0x000018060e0b7980 */ /* 0x001ea2000c101900 */
[C---:B---3--:R-:W-:Y:S01]  /*348d0*/  FMUL.FTZ R9, R12.reuse, R9 ;  /* 0x000000090c097220 */ /* 0x048fe20000410000 */
[----:B----4-:R-:W-:-:S04]  /*348e0*/  FMUL.FTZ R13, R12, R13 ;  /* 0x0000000d0c0d7220 */ /* 0x010fc80000410000 */
        /* <DEDUP_REMOVED lines=60> */
[----:B0-----:R-:W2:Y:S04]  /*34cb0*/  LD.E R11, desc[UR6][R14.64+0xbc] ;  /* 0x0000bc060e0b7980 */ /* 0x001ea8000c101900 */
[----:B------:R-:W-:Y:S04]  /*34cc0*/  ST.E desc[UR18][R14.64+0xf4], R31 ;  /* 0x0000f41f0e007985 */ /* 0x000fe8000c101912 */
[----:B------:R-:W-:Y:S04]  /*34cd0*/  ST.E desc[UR10][R14.64+0x114], R21 ;  /* 0x000114150e007985 */ /* 0x000fe8000c10190a */
[----:B------:R-:W-:Y:S04]  /*34ce0*/  ST.E desc[UR12][R14.64+0x120], R25 ;  /* 0x000120190e007985 */ /* 0x000fe8000c10190c */
[----:B------:R-:W-:Y:S04]  /*34cf0*/  ST.E desc[UR14][R14.64+0x124], R27 ;  /* 0x0001241b0e007985 */ /* 0x000fe8000c10190e */
[----:B------:R-:W-:Y:S04]  /*34d00*/  ST.E desc[UR16][R14.64+0x130], R29 ;  /* 0x0001301d0e007985 */ /* 0x000fe8000c101910 */
[----:B------:R-:W-:Y:S01]  /*34d10*/  ST.E desc[UR4][R14.64+0x1f0], R19 ;  /* 0x0001f0130e007985 */ /* 0x000fe2000c101904 */
[C---:B---3--:R-:W-:Y:S01]  /*34d20*/  FMUL.FTZ R9, R12.reuse, R9 ;  /* 0x000000090c097220 */ /* 0x048fe20000410000 */
[----:B----4-:R-:W-:-:S04]  /*34d30*/  FMUL.FTZ R13, R12, R13 ;  /* 0x0000000d0c0d7220 */ /* 0x010fc80000410000 */
[----:B------:R0:W-:Y:S04]  /*34d40*/  ST.E desc[UR4][R14.64+0xac], R9 ;  /* 0x0000ac090e007985 */ /* 0x0001e8000c101904 */
[----:B------:R1:W-:Y:S01]  /*34d50*/  ST.E desc[UR4][R14.64+0xb8], R13 ;  /* 0x0000b80d0e007985 */ /* 0x0003e2000c101904 */
[----:B--2---:R-:W-:-:S05]  /*34d60*/  FMUL.FTZ R11, R12, R11 ;  /* 0x0000000b0c0b7220 */ /* 0x004fca0000410000 */
[----:B------:R2:W-:Y:S04]  /*34d70*/  ST.E desc[UR4][R14.64+0xbc], R11 ;  /* 0x0000bc0b0e007985 */ /* 0x0005e8000c101904 */
[----:B0-----:R-:W3:Y:S02]  /*34d80*/  LD.E R9, desc[UR6][R14.64+0xc8] ;  /* 0x0000c8060e097980 */ /* 0x001ee4000c101900 */
[----:B---3--:R-:W-:-:S05]  /*34d90*/  FMUL.FTZ R9, R12, R9 ;  /* 0x000000090c097220 */ /* 0x008fca0000410000 */
[----:B------:R0:W-:Y:S04]  /*34da0*/  ST.E desc[UR4][R14.64+0xc8], R9 ;  /* 0x0000c8090e007985 */ /* 0x0001e8000c101904 */
[----:B-1----:R-:W3:Y:S02]  /*34db0*/  LD.E R13, desc[UR6][R14.64+0xcc] ;  /* 0x0000cc060e0d7980 */ /* 0x002ee4000c101900 */
[----:B---3--:R-:W-:-:S05]  /*34dc0*/  FMUL.FTZ R13, R12, R13 ;  /* 0x0000000d0c0d7220 */ /* 0x008fca0000410000 */
[----:B------:R1:W-:Y:S04]  /*34dd0*/  ST.E desc[UR4][R14.64+0xcc], R13 ;  /* 0x0000cc0d0e007985 */ /* 0x0003e8000c101904 */
[----:B--2---:R-:W2:Y:S02]  /*34de0*/  LD.E R11, desc[UR6][R14.64+0xd8] ;  /* 0x0000d8060e0b7980 */ /* 0x004ea4000c101900 */
        /* <DEDUP_REMOVED lines=109> */
[----:B------:R-:W-:Y:S04]  /*354c0*/  ST.E desc[UR4][R14.64+0x1f8], R19 ;  /* 0x0001f8130e007985 */ /* 0x000fe8000c101904 */
[----:B0-----:R-:W2:Y:S02]  /*354d0*/  LD.E R9, desc[UR6][R14.64+0x1fc] ;  /* 0x0001fc060e097980 */ /* 0x001ea4000c101900 */
[----:B--2---:R-:W-:-:S05]  /*354e0*/  FMUL.FTZ R21, R12, R9 ;  /* 0x000000090c157220 */ /* 0x004fca0000410000 */
[----:B------:R0:W-:Y:S04]  /*354f0*/  ST.E desc[UR4][R14.64+0x1fc], R21 ;  /* 0x0001fc150e007985 */ /* 0x0001e8000c101904 */
[----:B------:R-:W2:Y:S04]  /*35500*/  LDL.64 R8, [R7+0x88] ;  /* 0x0000880007087983 */ /* 0x000ea80000100a00 */
[----:B-1----:R-:W3:Y:S04]  /*35510*/  LDL.64 R12, [R7] ;  /* 0x00000000070c7983 */ /* 0x002ee80000100a00 */
[----:B------:R-:W4:Y:S04]  /*35520*/  LDL.64 R10, [R7+0x90] ;  /* 0x00009000070a7983 */ /* 0x000f280000100a00 */
[----:B--2---:R-:W2:Y:S04]  /*35530*/  LD.E R25, desc[UR4][R8.64] ;  /* 0x0000000408197980 */ /* 0x004ea8000c101900 */
[----:B---3--:R-:W3:Y:S04]  /*35540*/  LD.E R13, desc[UR6][R12.64] ;  /* 0x000000060c0d7980 */ /* 0x008ee8000c101900 */
[----:B----4-:R-:W3:Y:S04]  /*35550*/  LD.E.64 R10, desc[UR4][R10.64] ;  /* 0x000000040a0a7980 */ /* 0x010ee8000c101b00 */
[----:B--2---:R1:W-:Y:S04]  /*35560*/  ST.E desc[UR8][R8.64], R25 ;  /* 0x0000001908007985 */ /* 0x0043e8000c101908 */
[----:B0-----:R-:W2:Y:S04]  /*35570*/  LD.E R15, desc[UR10][R8.64+0x4] ;  /* 0x0000040a080f7980 */ /* 0x001ea8000c101900 */
[----:B--2---:R0:W-:Y:S04]  /*35580*/  ST.E desc[UR4][R8.64+0x4], R15 ;  /* 0x0000040f08007985 */ /* 0x0041e8000c101904 */
[----:B------:R-:W2:Y:S04]  /*35590*/  LD.E R19, desc[UR6][R8.64+0x8] ;  /* 0x0000080608137980 */ /* 0x000ea8000c101900 */
[----:B--2---:R2:W-:Y:S04]  /*355a0*/  ST.E desc[UR4][R8.64+0x8], R19 ;  /* 0x0000081308007985 */ /* 0x0045e8000c101904 */
[----:B------:R-:W4:Y:S04]  /*355b0*/  LD.E R21, desc[UR6][R8.64+0xc] ;  /* 0x00000c0608157980 */ /* 0x000f28000c101900 */
[----:B----4-:R4:W-:Y:S04]  /*355c0*/  ST.E desc[UR4][R8.64+0xc], R21 ;  /* 0x00000c1508007985 */ /* 0x0109e8000c101904 */
[----:B-1----:R-:W5:Y:S04]  /*355d0*/  LD.E R25, desc[UR6][R8.64+0x10] ;  /* 0x0000100608197980 */ /* 0x002f68000c101900 */
[----:B-----5:R1:W-:Y:S04]  /*355e0*/  ST.E desc[UR4][R8.64+0x10], R25 ;  /* 0x0000101908007985 */ /* 0x0203e8000c101904 */
[----:B0-----:R-:W5:Y:S04]  /*355f0*/  LD.E R15, desc[UR6][R8.64+0x14] ;  /* 0x00001406080f7980 */ /* 0x001f68000c101900 */
[----:B-----5:R0:W-:Y:S04]  /*35600*/  ST.E desc[UR4][R8.64+0x14], R15 ;  /* 0x0000140f08007985 */ /* 0x0201e8000c101904 */
[----:B--2---:R-:W2:Y:S04]  /*35610*/  LD.E R19, desc[UR6][R8.64+0x18] ;  /* 0x0000180608137980 */ /* 0x004ea8000c101900 */
[----:B--2---:R2:W-:Y:S04]  /*35620*/  ST.E desc[UR4][R8.64+0x18], R19 ;  /* 0x0000181308007985 */ /* 0x0045e8000c101904 */
[----:B----4-:R-:W4:Y:S04]  /*35630*/  LD.E R21, desc[UR6][R8.64+0x1c] ;  /* 0x00001c0608157980 */ /* 0x010f28000c101900 */
        /* <DEDUP_REMOVED lines=236> */
[----:B-----5:R-:W-:Y:S04]  /*36500*/  ST.E desc[UR4][R8.64+0x1f4], R15 ;  /* 0x0001f40f08007985 */ /* 0x020fe8000c101904 */
[----:B--2---:R-:W2:Y:S01]  /*36510*/  LD.E R19, desc[UR6][R8.64+0x1f8] ;  /* 0x0001f80608137980 */ /* 0x004ea2000c101900 */
[----:B------:R-:W-:-:S02]  /*36520*/  R2UR UR20, R4 ;  /* 0x00000000041472ca */ /* 0x000fc400000e0000 */
[C---:B------:R-:W-:Y:S02]  /*36530*/  R2UR UR21, R5.reuse ;  /* 0x00000000051572ca */ /* 0x040fe400000e0000 */
[C---:B------:R-:W-:Y:S02]  /*36540*/  R2UR UR22, R4.reuse ;  /* 0x00000000041672ca */ /* 0x040fe400000e0000 */
[C---:B------:R-:W-:Y:S02]  /*36550*/  R2UR UR23, R5.reuse ;  /* 0x00000000051772ca */ /* 0x040fe400000e0000 */
[C---:B------:R-:W-:Y:S02]  /*36560*/  R2UR UR24, R4.reuse ;  /* 0x00000000041872ca */ /* 0x040fe400000e0000 */
[----:B------:R-:W-:Y:S01]  /*36570*/  R2UR UR25, R5 ;  /* 0x00000000051972ca */ /* 0x000fe200000e0000 */
[----:B--2---:R-:W-:Y:S04]  /*36580*/  ST.E desc[UR4][R8.64+0x1f8], R19 ;  /* 0x0001f81308007985 */ /* 0x004fe8000c101904 */
[----:B----4-:R-:W2:Y:S01]  /*36590*/  LD.E R21, desc[UR6][R8.64+0x1fc] ;  /* 0x0001fc0608157980 */ /* 0x010ea2000c101900 */
[----:B------:R-:W-:-:S02]  /*365a0*/  R2UR UR26, R4 ;  /* 0x00000000041a72ca */ /* 0x000fc400000e0000 */
[C---:B------:R-:W-:Y:S02]  /*365b0*/  R2UR UR27, R5.reuse ;  /* 0x00000000051b72ca */ /* 0x040fe400000e0000 */
[C---:B------:R-:W-:Y:S02]  /*365c0*/  R2UR UR28, R4.reuse ;  /* 0x00000000041c72ca */ /* 0x040fe400000e0000 */
[C---:B------:R-:W-:Y:S02]  /*365d0*/  R2UR UR29, R5.reuse ;  /* 0x00000000051d72ca */ /* 0x040fe400000e0000 */
[C---:B------:R-:W-:Y:S02]  /*365e0*/  R2UR UR30, R4.reuse ;  /* 0x00000000041e72ca */ /* 0x040fe400000e0000 */
[----:B------:R-:W-:Y:S02]  /*365f0*/  R2UR UR31, R5 ;  /* 0x00000000051f72ca */ /* 0x000fe400000e0000 */
        /* <DEDUP_REMOVED lines=25> */
[----:B------:R-:W-:Y:S01]  /*36790*/  R2UR UR61, R5 ;  /* 0x00000000053d72ca */ /* 0x000fe200000e0000 */
[----:B--2---:R-:W-:Y:S04]  /*367a0*/  ST.E desc[UR4][R8.64+0x1fc], R21 ;  /* 0x0001fc1508007985 */ /* 0x004fe8000c101904 */
[----:B------:R-:W2:Y:S04]  /*367b0*/  LD.E R24, desc[UR16][R8.64] ;  /* 0x0000001008187980 */ /* 0x000ea8000c101900 */
[----:B-1----:R-:W2:Y:S04]  /*367c0*/  LD.E R25, desc[UR18][R8.64+0x4] ;  /* 0x0000041208197980 */ /* 0x002ea8000c101900 */
        /* <DEDUP_REMOVED lines=126> */
[----:B---3--:R-:W-:Y:S01]  /*36fb0*/  IMAD R10, R13, 0x1000, R10 ;  /* 0x000010000d0a7824 */ /* 0x008fe200078e020a */
[----:B------:R-:W-:-:S04]  /*36fc0*/  R2UR UR7, R11 ;  /* 0x000000000b0772ca */ /* 0x000fc800000e0000 */
[----:B------:R-:W-:Y:S02]  /*36fd0*/  R2UR UR6, R10 ;  /* 0x000000000a0672ca */ /* 0x000fe400000e0000 */
        /* <DEDUP_REMOVED lines=50> */
[----:B------:R-:W-:Y:S02]  /*37300*/  R2UR UR4, R4 ;  /* 0x00000000040472ca */ /* 0x000fe400000e0000 */
[----:B------:R-:W-:Y:S01]  /*37310*/  R2UR UR5, R5 ;  /* 0x00000000050572ca */ /* 0x000fe200000e0000 */
[----:B--2---:R-:W-:-:S12]  /*37320*/  WARPGROUP.ARRIVE ;  /* 0x00000000000079c5 */ /* 0x004fd80000000000 */
[----:B------:R-:W-:Y:S01]  /*37330*/  HGMMA.64x256x16.F32 R24, R164, gdesc[UR4].tnspB, R24, gsb0 ;  /* 0x43e00004a4187df0 */ /* 0x000fe20008000818 */
[----:B------:R-:W-:Y:S02]  /*37340*/  VIADD R12, R10, 0x80 ;  /* 0x000000800a0c7836 */ /* 0x000fe40000000000 */
[----:B------:R-:W-:-:S03]  /*37350*/  IMAD.MOV.U32 R13, RZ, RZ, R11 ;  /* 0x000000ffff0d7224 */ /* 0x000fc600078e000b */
        /* <DEDUP_REMOVED lines=12> */
[----:B------:R-:W-:Y:S01]  /*37420*/  ST.E desc[UR26][R8.64+0x24], R33 ;  /* 0x0000242108007985 */ /* 0x000fe2000c10191a */
[----:B------:R-:W-:-:S03]  /*37430*/  R2UR UR8, R4 ;  /* 0x00000000040872ca */ /* 0x000fc600000e0000 */
[----:B------:R-:W-:Y:S01]  /*37440*/  ST.E desc[UR28][R8.64+0x28], R34 ;  /* 0x0000282208007985 */ /* 0x000fe2000c10191c */
[----:B------:R-:W-:-:S03]  /*37450*/  R2UR UR9, R5 ;  /* 0x00000000050972ca */ /* 0x000fc600000e0000 */
[----:B------:R-:W-:Y:S01]  /*37460*/  ST.E desc[UR30][R8.64+0x2c], R35 ;  /* 0x00002c2308007985 */ /* 0x000fe2000c10191e */
[----:B------:R-:W-:-:S03]  /*37470*/  R2UR UR10, R4 ;  /* 0x00000000040a72ca */ /* 0x000fc600000e0000 */
[----:B------:R-:W-:Y:S01]  /*37480*/  ST.E desc[UR32][R8.64+0x30], R36 ;  /* 0x0000302408007985 */ /* 0x000fe2000c101920 */
[----:B------:R-:W-:-:S03]  /*37490*/  R2UR UR11, R5 ;  /* 0x00000000050b72ca */ /* 0x000fc600000e0000 */
[----:B------:R-:W-:Y:S01]  /*374a0*/  ST.E desc[UR34][R8.64+0x34], R37 ;  /* 0x0000342508007985 */ /* 0x000fe2000c101922 */
[C---:B------:R-:W-:Y:S02]  /*374b0*/  R2UR UR12, R4.reuse ;  /* 0x00000000040c72ca */ /* 0x040fe400000e0000 */
[C---:B------:R-:W-:Y:S01]  /*374c0*/  R2UR UR13, R5.reuse ;  /* 0x00000000050d72ca */ /* 0x040fe200000e0000 */
[----:B------:R-:W-:Y:S01]  /*374d0*/  ST.E desc[UR38][R8.64+0x38], R38 ;  /* 0x0000382608007985 */ /* 0x000fe2000c101926 */
[C---:B------:R-:W-:Y:S02]  /*374e0*/  R2UR UR14, R4.reuse ;  /* 0x00000000040e72ca */ /* 0x040fe400000e0000 */
[C---:B------:R-:W-:Y:S01]  /*374f0*/  R2UR UR15, R5.reuse ;  /* 0x00000000050f72ca */ /* 0x040fe200000e0000 */
[----:B------:R-:W-:Y:S01]  /*37500*/  ST.E desc[UR40][R8.64+0x3c], R39 ;  /* 0x00003c2708007985 */ /* 0x000fe2000c101928 */
[C---:B------:R-:W-:Y:S02]  /*37510*/  R2UR UR16, R4.reuse ;  /* 0x00000000041072ca */ /* 0x040fe400000e0000 */
[----:B------:R-:W-:Y:S01]  /*37520*/  R2UR UR17, R5 ;  /* 0x00000000051172ca */ /* 0x000fe200000e0000 */
[----:B------:R-:W-:Y:S01]  /*37530*/  ST.E desc[UR42][R8.64+0x40], R40 ;  /* 0x0000402808007985 */ /* 0x000fe2000c10192a */
[----:B------:R-:W-:-:S02]  /*37540*/  R2UR UR18, R4 ;  /* 0x00000000041272ca */ /* 0x000fc400000e0000 */
        /* <DEDUP_REMOVED lines=288> */
[----:B------:R-:W-:Y:S01]  /*38750*/  R2UR UR59, R5 ;  /* 0x00000000053b72ca */ /* 0x000fe200000e0000 */
        /* <DEDUP_REMOVED lines=67> */
[----:B------:R-:W-:Y:S02]  /*38b90*/  R2UR UR4, R4 ;  /* 0x00000000040472ca */ /* 0x000fe400000e0000 */
[----:B------:R-:W-:Y:S01]  /*38ba0*/  R2UR UR5, R5 ;  /* 0x00000000050572ca */ /* 0x000fe200000e0000 */
        /* <DEDUP_REMOVED lines=391> */
[----:B------:R-:W-:Y:S01]  /*3a420*/  VIADD R10, R10, 0x180 ;  /* 0x000001800a0a7836 */ /* 0x000fe20000000000 */
[----:B------:R-:W-:-:S04]  /*3a430*/  R2UR UR7, R11 ;  /* 0x000000000b0772ca */ /* 0x000fc800000e0000 */
        /* <DEDUP_REMOVED lines=357> */
[----:B------:R-:W-:Y:S01]  /*3ba90*/  R2UR UR25, R5 ;  /* 0x00000000051972ca */ /* 0x000fe200000e0000 */
[----:B------:R-:W-:Y:S02]  /*3baa0*/  WARPGROUP.DEPBAR.LE gsb0, 0x0 ;  /* 0x00008000000079c5 */ /* 0x000fe40000010000 */
[----:B------:R-:W-:Y:S01]  /*3bab0*/  ST.E desc[UR4][R8.64], R24 ;  /* 0x0000001808007985 */ /* 0x000fe2000c101904 */
[----:B------:R-:W-:-:S02]  /*3bac0*/  R2UR UR4, R4 ;  /* 0x00000000040472ca */ /* 0x000fc400000e0000 */
[----:B------:R-:W-:Y:S01]  /*3bad0*/  R2UR UR5, R5 ;  /* 0x00000000050572ca */ /* 0x000fe200000e0000 */
[----:B------:R-:W-:Y:S04]  /*3bae0*/  ST.E desc[UR6][R8.64+0x4], R25 ;  /* 0x0000041908007985 */ /* 0x000fe8000c101906 */
[----:B------:R-:W-:Y:S04]  /*3baf0*/  ST.E desc[UR8][R8.64+0x8], R26 ;  /* 0x0000081a08007985 */ /* 0x000fe8000c101908 */
[----:B------:R-:W-:Y:S01]  /*3bb00*/  ST.E desc[UR10][R8.64+0xc], R27 ;  /* 0x00000c1b08007985 */ /* 0x000fe2000c10190a */
[----:B------:R-:W-:-:S03]  /*3bb10*/  R2UR UR6, R4 ;  /* 0x00000000040672ca */ /* 0x000fc600000e0000 */
[----:B------:R-:W-:Y:S01]  /*3bb20*/  ST.E desc[UR12][R8.64+0x10], R28 ;  /* 0x0000101c08007985 */ /* 0x000fe2000c10190c */
[----:B------:R-:W-:-:S03]  /*3bb30*/  R2UR UR7, R5 ;  /* 0x00000000050772ca */ /* 0x000fc600000e0000 */
        /* <DEDUP_REMOVED lines=21> */
[C---:B------:R-:W-:Y:S02]  /*3bc90*/  R2UR UR20, R4.reuse ;  /* 0x00000000041472ca */ /* 0x040fe400000e0000 */
[----:B------:R-:W-:Y:S01]  /*3bca0*/  R2UR UR21, R5 ;  /* 0x00000000051572ca */ /* 0x000fe200000e0000 */
[----:B------:R-:W-:Y:S01]  /*3bcb0*/  ST.E desc[UR6][R8.64+0x30], R36 ;  /* 0x0000302408007985 */ /* 0x000fe2000c101906 */
[----:B------:R-:W-:-:S02]  /*3bcc0*/  R2UR UR22, R4 ;  /* 0x00000000041672ca */ /* 0x000fc400000e0000 */
[C---:B------:R-:W-:Y:S02]  /*3bcd0*/  R2UR UR23, R5.reuse ;  /* 0x00000000051772ca */ /* 0x040fe400000e0000 */
[C---:B------:R-:W-:Y:S02]  /*3bce0*/  R2UR UR24, R4.reuse ;  /* 0x00000000041872ca */ /* 0x040fe400000e0000 */
[C---:B------:R-:W-:Y:S02]  /*3bcf0*/  R2UR UR25, R5.reuse ;  /* 0x00000000051972ca */ /* 0x040fe400000e0000 */
        /* <DEDUP_REMOVED lines=33> */
[C---:B------:R-:W-:Y:S01]  /*3bf10*/  R2UR UR21, R5.reuse ;  /* 0x00000000051572ca */ /* 0x040fe200000e0000 */
[----:B------:R-:W-:Y:S01]  /*3bf20*/  ST.E desc[UR4][R8.64+0x64], R49 ;  /* 0x0000643108007985 */ /* 0x000fe2000c101904 */
[C---:B------:R-:W-:Y:S02]  /*3bf30*/  R2UR UR22, R4.reuse ;  /* 0x00000000041672ca */ /* 0x040fe400000e0000 */
[C---:B------:R-:W-:Y:S01]  /*3bf40*/  R2UR UR23, R5.reuse ;  /* 0x00000000051772ca */ /* 0x040fe200000e0000 */
[----:B------:R-:W-:Y:S01]  /*3bf50*/  ST.E desc[UR6][R8.64+0x68], R50 ;  /* 0x0000683208007985 */ /* 0x000fe2000c101906 */
[C---:B------:R-:W-:Y:S02]  /*3bf60*/  R2UR UR24, R4.reuse ;  /* 0x00000000041872ca */ /* 0x040fe400000e0000 */
[----:B------:R-:W-:Y:S02]  /*3bf70*/  R2UR UR25, R5 ;  /* 0x00000000051972ca */ /* 0x000fe400000e0000 */
[----:B------:R-:W-:-:S02]  /*3bf80*/  R2UR UR4, R4 ;  /* 0x00000000040472ca */ /* 0x000fc400000e0000 */
[C---:B------:R-:W-:Y:S02]  /*3bf90*/  R2UR UR5, R5.reuse ;  /* 0x00000000050572ca */ /* 0x040fe400000e0000 */
[C---:B------:R-:W-:Y:S02]  /*3bfa0*/  R2UR UR6, R4.reuse ;  /* 0x00000000040672ca */ /* 0x040fe400000e0000 */
        /* <DEDUP_REMOVED lines=9> */
[----:B------:R-:W-:Y:S04]  /*3c040*/  ST.E desc[UR20][R8.64+0x84], R57 ;  /* 0x0000843908007985 */ /* 0x000fe8000c101914 */
[----:B------:R-:W-:Y:S04]  /*3c050*/  ST.E desc[UR22][R8.64+0x88], R58 ;  /* 0x0000883a08007985 */ /* 0x000fe8000c101916 */
[----:B------:R-:W-:Y:S01]  /*3c060*/  ST.E desc[UR24][R8.64+0x8c], R59 ;  /* 0x00008c3b08007985 */ /* 0x000fe2000c101918 */
[----:B------:R-:W-:-:S03]  /*3c070*/  R2UR UR10, R4 ;  /* 0x00000000040a72ca */ /* 0x000fc600000e0000 */
[----:B------:R-:W-:Y:S01]  /*3c080*/  ST.E desc[UR4][R8.64+0x90], R60 ;  /* 0x0000903c08007985 */ /* 0x000fe2000c101904 */
[C---:B------:R-:W-:Y:S02]  /*3c090*/  R2UR UR4, R4.reuse ;  /* 0x00000000040472ca */ /* 0x040fe400000e0000 */
[C---:B------:R-:W-:Y:S01]  /*3c0a0*/  R2UR UR5, R5.reuse ;  /* 0x00000000050572ca */ /* 0x040fe200000e0000 */
[----:B------:R-:W-:Y:S01]  /*3c0b0*/  ST.E desc[UR6][R8.64+0x94], R61 ;  /* 0x0000943d08007985 */ /* 0x000fe2000c101906 */
        /* <DEDUP_REMOVED lines=267> */
[----:B------:R-:W2:Y:S01]  /*3d170*/  LD.E R19, desc[UR28][R8.64+0x1fc] ;  /* 0x0001fc1c08137980 */ /* 0x000ea2000c101900 */
[----:B------:R-:W-:-:S02]  /*3d180*/  R2UR UR6, R4 ;  /* 0x00000000040672ca */ /* 0x000fc400000e0000 */
[C---:B------:R-:W-:Y:S02]  /*3d190*/  R2UR UR7, R5.reuse ;  /* 0x00000000050772ca */ /* 0x040fe400000e0000 */
[----:B------:R-:W-:Y:S02]  /*3d1a0*/  R2UR UR4, R4 ;  /* 0x00000000040472ca */ /* 0x000fe400000e0000 */
[----:B------:R-:W-:-:S09]  /*3d1b0*/  R2UR UR5, R5 ;  /* 0x00000000050572ca */ /* 0x000fd200000e0000 */
[----:B--2---:R0:W-:Y:S04]  /*3d1c0*/  ST.E desc[UR6][R8.64+0x1fc], R19 ;  /* 0x0001fc1308007985 */ /* 0x0041e8000c101906 */
[----:B------:R-:W2:Y:S01]  /*3d1d0*/  LD.E R11, desc[UR4][R8.64] ;  /* 0x00000004080b7980 */ /* 0x000ea2000c101900 */
[C---:B------:R-:W-:Y:S02]  /*3d1e0*/  R2UR UR4, R4.reuse ;  /* 0x00000000040472ca */ /* 0x040fe400000e0000 */
        /* <DEDUP_REMOVED lines=10> */
[----:B------:R-:W3:Y:S01]  /*3d290*/  LD.E R15, desc[UR6][R8.64+0x8] ;  /* 0x00000806080f7980 */ /* 0x000ee2000c101900 */
[C---:B------:R-:W-:Y:S02]  /*3d2a0*/  R2UR UR4, R4.reuse ;  /* 0x00000000040472ca */ /* 0x040fe400000e0000 */
[C---:B------:R-:W-:Y:S02]  /*3d2b0*/  R2UR UR5, R5.reuse ;  /* 0x00000000050572ca */ /* 0x040fe400000e0000 */
[----:B------:R-:W-:Y:S02]  /*3d2c0*/  R2UR UR6, R4 ;  /* 0x00000000040672ca */ /* 0x000fe400000e0000 */
[----:B------:R-:W-:-:S09]  /*3d2d0*/  R2UR UR7, R5 ;  /* 0x00000000050772ca */ /* 0x000fd200000e0000 */
[----:B---3--:R3:W-:Y:S04]  /*3d2e0*/  ST.E desc[UR4][R8.64+0x8], R15 ;  /* 0x0000080f08007985 */ /* 0x0087e8000c101904 */
[----:B0-----:R-:W4:Y:S01]  /*3d2f0*/  LD.E R19, desc[UR6][R8.64+0xc] ;  /* 0x00000c0608137980 */ /* 0x001f22000c101900 */
[C---:B------:R-:W-:Y:S02]  /*3d300*/  R2UR UR4, R4.reuse ;  /* 0x00000000040472ca */ /* 0x040fe400000e0000 */
[C---:B------:R-:W-:Y:S02]  /*3d310*/  R2UR UR5, R5.reuse ;  /* 0x00000000050572ca */ /* 0x040fe400000e0000 */
[----:B------:R-:W-:Y:S02]  /*3d320*/  R2UR UR6, R4 ;  /* 0x00000000040672ca */ /* 0x000fe400000e0000 */
[----:B------:R-:W-:-:S09]  /*3d330*/  R2UR UR7, R5 ;  /* 0x00000000050772ca */ /* 0x000fd200000e0000 */
[----:B----4-:R0:W-:Y:S04]  /*3d340*/  ST.E desc[UR4][R8.64+0xc], R19 ;  /* 0x00000c1308007985 */ /* 0x0101e8000c101904 */
[----:B-1----:R-:W4:Y:S01]  /*3d350*/  LD.E R11, desc[UR6][R8.64+0x10] ;  /* 0x00001006080b7980 */ /* 0x002f22000c101900 */
[C---:B------:R-:W-:Y:S02]  /*3d360*/  R2UR UR4, R4.reuse ;  /* 0x00000000040472ca */ /* 0x040fe400000e0000 */
[C---:B------:R-:W-:Y:S02]  /*3d370*/  R2UR UR5, R5.reuse ;  /* 0x00000000050572ca */ /* 0x040fe400000e0000 */
[----:B------:R-:W-:Y:S02]  /*3d380*/  R2UR UR6, R4 ;  /* 0x00000000040672ca */ /* 0x000fe400000e0000 */
[----:B------:R-:W-:-:S09]  /*3d390*/  R2UR UR7, R5 ;  /* 0x00000000050772ca */ /* 0x000fd200000e0000 */
[----:B----4-:R1:W-:Y:S04]  /*3d3a0*/  ST.E desc[UR4][R8.64+0x10], R11 ;  /* 0x0000100b08007985 */ /* 0x0103e8000c101904 */
[----:B--2---:R-:W2:Y:S01]  /*3d3b0*/  LD.E R13, desc[UR6][R8.64+0x14] ;  /* 0x00001406080d7980 */ /* 0x004ea2000c101900 */
[C---:B------:R-:W-:Y:S02]  /*3d3c0*/  R2UR UR4, R4.reuse ;  /* 0x00000000040472ca */ /* 0x040fe400000e0000 */
[C---:B------:R-:W-:Y:S02]  /*3d3d0*/  R2UR UR5, R5.reuse ;  /* 0x00000000050572ca */ /* 0x040fe400000e0000 */
[----:B------:R-:W-:Y:S02]  /*3d3e0*/  R2UR UR6, R4 ;  /* 0x00000000040672ca */ /* 0x000fe400000e0000 */
[----:B------:R-:W-:-:S09]  /*3d3f0*/  R2UR UR7, R5 ;  /* 0x00000000050772ca */ /* 0x000fd200000e0000 */
[----:B--2---:R2:W-:Y:S04]  /*3d400*/  ST.E desc[UR4][R8.64+0x14], R13 ;  /* 0x0000140d08007985 */ /* 0x0045e8000c101904 */
[----:B---3--:R-:W3:Y:S01]  /*3d410*/  LD.E R15, desc[UR6][R8.64+0x18] ;  /* 0x00001806080f7980 */ /* 0x008ee2000c101900 */
        /* <DEDUP_REMOVED lines=719> */
[----:B---3--:R-:W2:Y:S01]  /*40110*/  LD.E R15, desc[UR6][R8.64+0x1f8] ;  /* 0x0001f806080f7980 */ /* 0x008ea2000c101900 */
[----:B------:R-:W-:Y:S02]  /*40120*/  R2UR UR4, R4 ;  /* 0x00000000040472ca */ /* 0x000fe400000e0000 */
[----:B------:R-:W-:-:S13]  /*40130*/  R2UR UR5, R5 ;  /* 0x00000000050572ca */ /* 0x000fda00000e0000 */
[----:B--2---:R0:W-:Y:S01]  /*40140*/  ST.E desc[UR4][R8.64+0x1f8], R15 ;  /* 0x0001f80f08007985 */ /* 0x0041e2000c101904 */
        /* <DEDUP_REMOVED lines=8> */
[----:B------:R-:W-:Y:S05]  /*401d0*/  @P1 BRA `(.L_x_5304) ;  /* 0x0000000000301947 */ /* 0x000fea0003800000 */
[----:B0-----:R-:W2:Y:S04]  /*401e0*/  LDL.64 R8, [R7+0x40] ;  /* 0x0000400007087983 */ /* 0x001ea80000100a00 */
[----:B------:R-:W3:Y:S01]  /*401f0*/  LDL.64 R10, [R7] ;  /* 0x00000000070a7983 */ /* 0x000ee20000100a00 */
[C---:B------:R-:W-:Y:S02]  /*40200*/  R2UR UR4, R4.reuse ;  /* 0x00000000040472ca */ /* 0x040fe400000e0000 */
[C---:B------:R-:W-:Y:S02]  /*40210*/  R2UR UR5, R5.reuse ;  /* 0x00000000050572ca */ /* 0x040fe400000e0000 */
[----:B------:R-:W-:Y:S02]  /*40220*/  R2UR UR6, R4 ;  /* 0x00000000040672ca */ /* 0x000fe400000e0000 */
[----:B------:R-:W-:-:S09]  /*40230*/  R2UR UR7, R5 ;  /* 0x00000000050772ca */ /* 0x000fd200000e0000 */
[----:B--2---:R-:W2:Y:S04]  /*40240*/  LD.E.64 R8, desc[UR4][R8.64+0x30] ;  /* 0x0000300408087980 */ /* 0x004ea8000c101b00 */
[----:B---3--:R-:W3:Y:S01]  /*40250*/  LD.E R10, desc[UR6][R10.64] ;  /* 0x000000060a0a7980 */ /* 0x008ee2000c101900 */
[----:B--2---:R-:W-:-:S05]  /*40260*/  MOV R5, R8 ;  /* 0x0000000800057202 */ /* 0x004fca0000000f00 */
[----:B---3--:R-:W-:-:S05]  /*40270*/  IMAD R4, R10, 0x8, R5 ;  /* 0x000000080a047824 */ /* 0x008fca00078e0205 */
[----:B------:R-:W-:-:S04]  /*40280*/  PRMT R4, RZ, 0x654, R4 ;  /* 0x00000654ff047816 */ /* 0x000fc80000000004 */
[----:B------:R1:W-:Y:S03]  /*40290*/  SYNCS.ARRIVE.TRANS64.RED.A1T0 RZ, [R4+URZ], RZ ;  /* 0x000000ff04ff79a7 */ /* 0x0003e6000810043f */
.L_x_5304:
[----:B------:R-:W-:-:S04]  /*402a0*/  IMAD.MOV.U32 R7, RZ, RZ, 0x0 ;  /* 0x00000000ff077424 */ /* 0x000fc800078e00ff */
[----:B01----:R-:W-:Y:S05]  /*402b0*/  RET.REL.NODEC R6 `(_ZN7cutlass13device_kernelIN5flash11enable_sm90INS1_16FlashAttnFwdSm90INS1_25CollectiveMainloopFwdSm90ILi2EN4cute5tupleIJNS5_1CILi1EEES8_S8_EEENS6_IJNS7_ILi64EEESA_SA_EEELi512ENS_6half_tEfNS_4arch4Sm90ELb0ELb1ELb1ELb0ELb0ELb0ELb1ELb0ELb0ELb1ELb1ELb0EEENS1_21CollectiveEpilogueFwdINS6_IJSA_NS7_ILi512EEESA_EEES9_SC_SE_Li256ELb0ELb1ELb1ELb0EEENS1_19SingleTileSchedulerILb0ELb1ELb1ELi64EEEEEEEEEvNT_6ParamsE) ;  /* 0xfffffbfc06507950 */ /* 0x003fea0003c3ffff */
.L_x_5278:
[----:B0-----:R0:W1:Y:S02]  /*402c0*/  SYNCS.PHASECHK.TRANS64.TRYWAIT P1, [R11+URZ], R18 ;  /* 0x000000120b0075a7 */ /* 0x001064000802017f */
[----:B-1----:R-:W-:Y:S05]  /*402d0*/  @!P1 NANOSLEEP.SYNCS 0x989680 ;  /* 0x009896800000995d */ /* 0x002fea0003900000 */
[----:B------:R-:W1:Y:S02]  /*402e0*/  @!P1 SYNCS.PHASECHK.TRANS64 P1, [R11+URZ], R18 ;  /* 0x000000120b0095a7 */ /* 0x000e64000802007f */
[----:B-1----:R-:W-:Y:S05]  /*402f0*/  @!P1 BRA `(.L_x_5278) ;  /* 0xfffffffc00f09947 */ /* 0x002fea000383ffff */
[----:B------:R-:W-:Y:S05]  /*40300*/  BRA `(.L_x_5277) ;  /* 0xfffffee400d07947 */ /* 0x000fea000383ffff */
.L_x_5285:
[----:B0-----:R0:W1:Y:S02]  /*40310*/  SYNCS.PHASECHK.TRANS64.TRYWAIT P1, [R18+URZ], R19 ;  /* 0x00000013120075a7 */ /* 0x001064000802017f */
[----:B-1----:R-:W-:Y:S05]  /*40320*/  @!P1 NANOSLEEP.SYNCS 0x989680 ;  /* 0x009896800000995d */ /* 0x002fea0003900000 */
[----:B------:R-:W1:Y:S02]  /*40330*/  @!P1 SYNCS.PHASECHK.TRANS64 P1, [R18+URZ], R19 ;  /* 0x00000013120095a7 */ /* 0x000e64000802007f */
[----:B-1----:R-:W-:Y:S05]  /*40340*/  @!P1 BRA `(.L_x_5285) ;  /* 0xfffffffc00f09947 */ /* 0x002fea000383ffff */
[----:B------:R-:W-:Y:S05]  /*40350*/  BRA `(.L_x_5284) ;  /* 0xfffffeec00a47947 */ /* 0x000fea000383ffff */
.L_x_5305:
        /* <DEDUP_REMOVED lines=10> */
.L_x_15174:


//--------------------- .text._ZN7cutlass13device_kernelIN5flash11enable_sm90INS1_16FlashAttnFwdSm90INS1_25CollectiveMainloopFwdSm90ILi2EN4cute5tupleIJNS5_1CILi1EEES8_S8_EEENS6_IJNS7_ILi64EEESA_SA_EEELi512ENS_6half_tEfNS_4arch4Sm90ELb0ELb1ELb1ELb1ELb0ELb0ELb0ELb0ELb0ELb1ELb1ELb0EEENS1_21CollectiveEpilogueFwdINS6_IJSA_NS7_ILi512EEESA_EEES9_SC_SE_Li256ELb1ELb1ELb1ELb0EEENS1_36VarlenDynamicPersistentTileSchedulerILi64ELi64ELi256ELi128ELb1ELb1ELb1ELb1ELb0ELb1EEEEEEEEEvNT_6ParamsE --------------------------
	.section	.text._ZN7cutlass13device_kernelIN5flash11enable_sm90INS1_16FlashAttnFwdSm90INS1_25CollectiveMainloopFwdSm90ILi2EN4cute5tupleIJNS5_1CILi1EEES8_S8_EEENS6_IJNS7_ILi64EEESA_SA_EEELi512ENS_6half_tEfNS_4arch4Sm90ELb0ELb1ELb1ELb1ELb0ELb0ELb0ELb0ELb0ELb1ELb1ELb0EEENS1_21CollectiveEpilogueFwdINS6_IJSA_NS7_ILi512EEESA_EEES9_SC_SE_Li256ELb1ELb1ELb1ELb0EEENS1_36VarlenDynamicPersistentTileSchedulerILi64ELi64ELi256ELi128ELb1ELb1ELb1ELb1ELb0ELb1EEEEEEEEEvNT_6ParamsE,"ax",@progbits
	.align	128
.text._ZN7cutlass13device_kernelIN5flash11enable_sm90INS1_16FlashAttnFwdSm90INS1_25CollectiveMainloopFwdSm90ILi2EN4cute5tupleIJNS5_1CILi1EEES8_S8_EEENS6_IJNS7_ILi64EEESA_SA_EEELi512ENS_6half_tEfNS_4arch4Sm90ELb0ELb1ELb1ELb1ELb0ELb0ELb0ELb0ELb0ELb1ELb1ELb0EEENS1_21CollectiveEpilogueFwdINS6_IJSA_NS7_ILi512EEESA_EEES9_SC_SE_Li256ELb1ELb1ELb1ELb0EEENS1_36VarlenDynamicPersistentTileSchedulerILi64ELi64ELi256ELi128ELb1ELb1ELb1ELb1ELb0ELb1EEEEEEEEEvNT_6ParamsE:
        .type           _ZN7cutlass13device_kernelIN5flash11enable_sm90INS1_16FlashAttnFwdSm90INS1_25CollectiveMainloopFwdSm90ILi2EN4cute5tupleIJNS5_1CILi1EEES8_S8_EEENS6_IJNS7_ILi64EEESA_SA_EEELi512ENS_6half_tEfNS_4arch4Sm90ELb0ELb1ELb1ELb1ELb0ELb0ELb0ELb0ELb0ELb1ELb1ELb0EEENS1_21CollectiveEpilogueFwdINS6_IJSA_NS7_ILi512EEESA_EEES9_SC_SE_Li256ELb1ELb1ELb1ELb0EEENS1_36VarlenDynamicPersistentTileSchedulerILi64ELi64ELi256ELi128ELb1ELb1ELb1ELb1ELb0ELb1EEEEEEEEEvNT_6ParamsE,@function
        .size           _ZN7cutlass13device_kernelIN5flash11enable_sm90INS1_16FlashAttnFwdSm90INS1_25CollectiveMainloopFwdSm90ILi2EN4cute5tupleIJNS5_1CILi1EEES8_S8_EEENS6_IJNS7_ILi64EEESA_SA_EEELi512ENS_6half_tEfNS_4arch4Sm90ELb0ELb1ELb1ELb1ELb0ELb0ELb0ELb0ELb0ELb1ELb1ELb0EEENS1_21CollectiveEpilogueFwdINS6_IJSA_NS7_ILi512EEESA_EEES9_SC_SE_Li256ELb1ELb1ELb1ELb0EEENS1_36VarlenDynamicPersistentTileSchedulerILi64ELi64ELi256ELi128ELb1ELb1ELb1ELb1ELb0ELb1EEEEEEEEEvNT_6ParamsE,(.L_x_15176 - _ZN7cutlass13device_kernelIN5flash11enable_sm90INS1_16FlashAttnFwdSm90INS1_25CollectiveMainloopFwdSm90ILi2EN4cute5tupleIJNS5_1CILi1EEES8_S8_EEENS6_IJNS7_ILi64EEESA_SA_EEELi512ENS_6half_tEfNS_4arch4Sm90ELb0ELb1ELb1ELb1ELb0ELb0ELb0ELb0ELb0ELb1ELb1ELb0EEENS1_21CollectiveEpilogueFwdINS6_IJSA_NS7_ILi512EEESA_EEES9_SC_SE_Li256ELb1ELb1ELb1ELb0EEENS1_36VarlenDynamicPersistentTileSchedulerILi64ELi64ELi256ELi128ELb1ELb1ELb1ELb1ELb0ELb1EEEEEEEEEvNT_6ParamsE)
        .other          _ZN7cutlass13device_kernelIN5flash11enable_sm90INS1_16FlashAttnFwdSm90INS1_25CollectiveMainloopFwdSm90ILi2EN4cute5tupleIJNS5_1CILi1EEES8_S8_EEENS6_IJNS7_ILi64EEESA_SA_EEELi512ENS_6half_tEfNS_4arch4Sm90ELb0ELb1ELb1ELb1ELb0ELb0ELb0ELb0ELb0ELb1ELb1ELb0EEENS1_21CollectiveEpilogueFwdINS6_IJSA_NS7_ILi512EEESA_EEES9_SC_SE_Li256ELb1ELb1ELb1ELb0EEENS1_36VarlenDynamicPersistentTileSchedulerILi64ELi64ELi256ELi128ELb1ELb1ELb1ELb1ELb0ELb1EEEEEEEEEvNT_6ParamsE,@"STO_CUDA_ENTRY STV_DEFAULT"
_ZN7cutlass13device_kernelIN5flash11enable_sm90INS1_16FlashAttnFwdSm90INS1_25CollectiveMainloopFwdSm90ILi2EN4cute5tupleIJNS5_1CILi1EEES8_S8_EEENS6_IJNS7_ILi64EEESA_SA_EEELi512ENS_6half_tEfNS_4arch4Sm90ELb0ELb1ELb1ELb1ELb0ELb0ELb0ELb0ELb0ELb1ELb1ELb0EEENS1_21CollectiveEpilogueFwdINS6_IJSA_NS7_ILi512EEESA_EEES9_SC_SE_Li256ELb1ELb1ELb1ELb0EEENS1_36VarlenDynamicPersistentTileSchedulerILi64ELi64ELi256ELi128ELb1ELb1ELb1ELb1ELb0ELb1EEEEEEEEEvNT_6ParamsE:
        /* <DEDUP_REMOVED lines=18> */
.L_x_5307:
[----:B------:R-:W-:Y:S05]  /*0120*/  BSYNC B0 ;  /* 0x0000000000007941 */ /* 0x000fea0003800000 */
.L_x_5306:
        /* <DEDUP_REMOVED lines=37> */
.L_x_5308:
        /* <DEDUP_REMOVED lines=22> */
.L_x_5309:
        /* <DEDUP_REMOVED lines=18> */
.L_x_5310:
        /* <DEDUP_REMOVED lines=22> */
.L_x_5311:
        /* <DEDUP_REMOVED lines=22> */
.L_x_5312:
[----:B------:R-:W-:Y:S01]  /*08c0*/  PLOP3.LUT P0, PT, PT, PT, UP0, 0x80, 0x0 ;  /* 0x000000000000781c */ /* 0x000fe20003f0f008 */
[----:B------:R-:W-:Y:S01]  /*08d0*/  UMOV UR36, 0x1 ;  /* 0x0000000100247882 */ /* 0x000fe20000000000 */
[----:B------:R-:W-:Y:S01]  /*08e0*/  NOP ;  /* 0x0000000000007918 */ /* 0x000fe20000000000 */
[----:B------:R-:W-:Y:S01]  /*08f0*/  USEL UR36, UR36, 0x2, !UP0 ;  /* 0x0000000224247887 */ /* 0x000fe2000c000000 */
[----:B------:R-:W-:Y:S01]  /*0900*/  ULDC.64 UR40, c[0x0][0x208] ;  /* 0x0000820000287ab9 */ /* 0x000fe20000000a00 */
[----:B012-4-:R-:W-:Y:S08]  /*0910*/  BAR.SYNC.DEFER_BLOCKING 0x0 ;  /* 0x0000000000007b1d */ /* 0x017ff00000010000 */
[----:B------:R-:W-:Y:S05]  /*0920*/  @!P0 BRA `(.L_x_5313) ;  /* 0x0000012800c08947 */ /* 0x000fea0003800000 */
.L_x_5314:
        /* <DEDUP_REMOVED lines=25> */
[----:B------:R-:W-:Y:S01]  /*0ac0*/  R2UR UR5, R9 ;  /* 0x00000000090572ca */ /* 0x000fe200000e0000 */
[----:B------:R-:W-:Y:S01]  /*0ad0*/  UMOV UR37, URZ ;  /* 0x0000003f00257c82 */ /* 0x000fe20008000000 */
        /* <DEDUP_REMOVED lines=9> */
[----:B------:R-:W-:Y:S01]  /*0b70*/  IMAD.IADD R10, R6, 0x1, -R11 ;  /* 0x00000001060a7824 */ /* 0x000fe200078e0a0b */
[----:B------:R-:W-:Y:S02]  /*0b80*/  SHF.R.S32.HI R7, RZ, 0x1f, R2 ;  /* 0x0000001fff077819 */ /* 0x000fe40000011402 */
[----:B------:R-:W-:Y:S01]  /*0b90*/  LEA.HI R2, R0, R5, RZ, 0x1 ;  /* 0x0000000500027211 */ /* 0x000fe200078f08ff */
[----:B------:R-:W-:Y:S01]  /*0ba0*/  IMAD.IADD R0, R6, 0x1, -R3 ;  /* 0x0000000106007824 */ /* 0x000fe200078e0a03 */
[----:B------:R-:W-:Y:S02]  /*0bb0*/  LEA.HI R7, R7, R4, RZ, 0x2 ;  /* 0x0000000407077211 */ /* 0x000fe400078f10ff */
[----:B------:R-:W-:Y:S02]  /*0bc0*/  LOP3.LUT R2, R2, 0x1ffffffe, RZ, 0xc0, !PT ;  /* 0x1ffffffe02027812 */ /* 0x000fe400078ec0ff */
[----:B------:R-:W-:-:S02]  /*0bd0*/  SHF.R.S32.HI R3, RZ, 0x1f, R0 ;  /* 0x0000001fff037819 */ /* 0x000fc40000011400 */
[----:B------:R-:W-:Y:S01]  /*0be0*/  SHF.R.S32.HI R221, RZ, 0x7, R8 ;  /* 0x00000007ffdd7819 */ /* 0x000fe20000011408 */
[----:B------:R-:W-:Y:S01]  /*0bf0*/  IMAD.IADD R2, R5, 0x1, -R2 ;  /* 0x0000000105027824 */ /* 0x000fe200078e0a02 */
[----:B------:R-:W-:Y:S02]  /*0c00*/  LEA.HI R5, R3, R0, RZ, 0x3 ;  /* 0x0000000003057211 */ /* 0x000fe400078f18ff */
[----:B------:R-:W-:Y:S01]  /*0c10*/  LOP3.LUT R7, R7, 0x3ffffc, RZ, 0xc0, !PT ;  /* 0x003ffffc07077812 */ /* 0x000fe200078ec0ff */
[----:B------:R-:W-:Y:S01]  /*0c20*/  IMAD R12, R221, 0x100, R0 ;  /* 0x00000100dd0c7824 */ /* 0x000fe200078e0200 */
[----:B------:R-:W-:Y:S01]  /*0c30*/  LOP3.LUT R9, R8, 0xffffff80, RZ, 0xc0, !PT ;  /* 0xffffff8008097812 */ /* 0x000fe200078ec0ff */
[----:B------:R-:W-:Y:S01]  /*0c40*/  IMAD.SHL.U32 R2, R2, 0x8, RZ ;  /* 0x0000000802027824 */ /* 0x000fe200078e00ff */
[----:B------:R-:W-:Y:S01]  /*0c50*/  LOP3.LUT R187, R220, 0xfffffff8, RZ, 0xc0, !PT ;  /* 0xfffffff8dcbb7812 */ /* 0x000fe200078ec0ff */
[----:B------:R-:W-:Y:S01]  /*0c60*/  IMAD.IADD R7, R4, 0x1, -R7 ;  /* 0x0000000104077824 */ /* 0x000fe200078e0a07 */
[C---:B------:R-:W-:Y:S01]  /*0c70*/  LOP3.LUT R11, R5.reuse, 0xfffffff8, RZ, 0xc0, !PT ;  /* 0xfffffff8050b7812 */ /* 0x040fe200078ec0ff */
[----:B------:R-:W-:Y:S01]  /*0c80*/  IMAD.SHL.U32 R5, R5, 0x40, RZ ;  /* 0x0000004005057824 */ /* 0x000fe200078e00ff */
[----:B------:R-:W-:Y:S01]  /*0c90*/  LEA.HI R8, R8, R221, RZ, 0x1 ;  /* 0x000000dd08087211 */ /* 0x000fe200078f08ff */
[C---:B------:R-:W-:Y:S01]  /*0ca0*/  IMAD.IADD R9, R6.reuse, 0x1, -R9 ;  /* 0x0000000106097824 */ /* 0x040fe200078e0a09 */
[----:B------:R-:W-:Y:S01]  /*0cb0*/  SHF.R.S32.HI R220, RZ, 0x3, R220 ;  /* 0x00000003ffdc7819 */ /* 0x000fe200000114dc */
[----:B------:R-:W-:Y:S01]  /*0cc0*/  IMAD.IADD R187, R6, 0x1, -R187 ;  /* 0x0000000106bb7824 */ /* 0x000fe200078e0abb */
[----:B------:R-:W-:Y:S01]  /*0cd0*/  LEA.HI R6, R10, R10, RZ, 0x1 ;  /* 0x0000000a0a067211 */ /* 0x000fe200078f08ff */
[----:B------:R-:W-:Y:S01]  /*0ce0*/  IMAD.IADD R11, R0, 0x1, -R11 ;  /* 0x00000001000b7824 */ /* 0x000fe200078e0a0b */
[----:B------:R-:W-:Y:S01]  /*0cf0*/  LOP3.LUT R8, R8, 0xfffffe, RZ, 0xc0, !PT ;  /* 0x00fffffe08087812 */ /* 0x000fe200078ec0ff */
[----:B------:R-:W-:Y:S01]  /*0d00*/  IMAD R15, R7, 0x10, R12 ;  /* 0x00000010070f7824 */ /* 0x000fe200078e020c */
[----:B------:R-:W-:Y:S01]  /*0d10*/  LOP3.LUT R7, R5, 0x7ffffe00, RZ, 0xc0, !PT ;  /* 0x7ffffe0005077812 */ /* 0x000fe200078ec0ff */
[----:B------:R-:W-:Y:S01]  /*0d20*/  IMAD.SHL.U32 R5, R11, 0x40, RZ ;  /* 0x000000400b057824 */ /* 0x000fe200078e00ff */
[----:B------:R-:W-:Y:S01]  /*0d30*/  LOP3.LUT R3, R6, 0x1ffffffe, RZ, 0xc0, !PT ;  /* 0x1ffffffe06037812 */ /* 0x000fe200078ec0ff */
[----:B------:R-:W-:Y:S01]  /*0d40*/  IMAD.IADD R8, R221, 0x1, -R8 ;  /* 0x00000001dd087824 */ /* 0x000fe200078e0a08 */
[----:B------:R-:W-:Y:S01]  /*0d50*/  SHF.R.S32.HI R6, RZ, 0x1f, R9 ;  /* 0x0000001fff067819 */ /* 0x000fe20000011409 */
[----:B------:R-:W-:Y:S01]  /*0d60*/  IMAD R7, R4, 0x400, R7 ;  /* 0x0000040004077824 */ /* 0x000fe200078e0207 */
[----:B------:R-:W-:Y:S01]  /*0d70*/  LOP3.LUT R5, R5, 0x1c0, RZ, 0xc0, !PT ;  /* 0x000001c005057812 */ /* 0x000fe200078ec0ff */
[----:B------:R-:W-:Y:S01]  /*0d80*/  IMAD.IADD R13, R10, 0x1, -R3 ;  /* 0x000000010a0d7824 */ /* 0x000fe200078e0a03 */
[----:B------:R-:W-:Y:S01]  /*0d90*/  LEA.HI R3, R6, R9, RZ, 0x2 ;  /* 0x0000000906037211 */ /* 0x000fe200078f10ff */
[--C-:B------:R-:W-:Y:S01]  /*0da0*/  IMAD.U32 R4, R15, 0x40, R2.reuse ;  /* 0x000000400f047824 */ /* 0x100fe200078e0002 */
[----:B------:R-:W-:Y:S01]  /*0db0*/  LOP3.LUT R2, R5, 0x8, R2, 0xf8, !PT ;  /* 0x0000000805027812 */ /* 0x000fe200078ef802 */
[----:B------:R-:W-:Y:S01]  /*0dc0*/  IMAD.SHL.U32 R185, R187, 0x8, RZ ;  /* 0x00000008bbb97824 */ /* 0x000fe200078e00ff */
[----:B------:R-:W-:-:S02]  /*0dd0*/  SHF.R.U32.HI R5, RZ, 0x3, R5 ;  /* 0x00000003ff057819 */ /* 0x000fc40000011605 */
[----:B------:R-:W-:Y:S01]  /*0de0*/  LOP3.LUT R10, R3, 0x7ffffffc, RZ, 0xc0, !PT ;  /* 0x7ffffffc030a7812 */ /* 0x000fe200078ec0ff */
[----:B------:R0:W-:Y:S01]  /*0df0*/  STL [R1+0x44], R4 ;  /* 0x0000440401007387 */ /* 0x0001e20000100800 */
[--C-:B------:R-:W-:Y:S01]  /*0e00*/  SHF.R.S32.HI R0, RZ, 0x2, R3.reuse ;  /* 0x00000002ff007819 */ /* 0x100fe20000011403 */
[----:B------:R-:W-:Y:S01]  /*0e10*/  VIADD R188, R185, 0x40 ;  /* 0x00000040b9bc7836 */ /* 0x000fe20000000000 */
[----:B------:R-:W-:Y:S01]  /*0e20*/  SHF.R.S32.HI R3, RZ, 0x1f, R3 ;  /* 0x0000001fff037819 */ /* 0x000fe20000011403 */
[----:B------:R-:W-:Y:S01]  /*0e30*/  IMAD.IADD R10, R9, 0x1, -R10 ;  /* 0x00000001090a7824 */ /* 0x000fe200078e0a0a */
[----:B------:R-:W-:Y:S02]  /*0e40*/  LOP3.LUT R2, R2, R5, RZ, 0x3c, !PT ;  /* 0x0000000502027212 */ /* 0x000fe400078e3cff */
[----:B------:R-:W-:Y:S02]  /*0e50*/  LEA.HI R3, R3, R0, RZ, 0x3 ;  /* 0x0000000003037211 */ /* 0x000fe400078f18ff */
[----:B------:R-:W-:Y:S01]  /*0e60*/  R2P PR, R11, 0x6 ;  /* 0x000000060b007804 */ /* 0x000fe20000000000 */
[----:B------:R-:W-:Y:S01]  /*0e70*/  IMAD.IADD R7, R7, 0x1, R2 ;  /* 0x0000000107077824 */ /* 0x000fe200078e0202 */
[----:B------:R-:W-:Y:S01]  /*0e80*/  LEA.HI R6, R6, R9, RZ, 0x5 ;  /* 0x0000000906067211 */ /* 0x000fe200078f28ff */
[----:B0-----:R-:W-:Y:S01]  /*0e90*/  IMAD.SHL.U32 R4, R8, 0x100, RZ ;  /* 0x0000010008047824 */ /* 0x001fe200078e00ff */
[----:B------:R-:W-:Y:S01]  /*0ea0*/  LOP3.LUT R3, R3, 0xfffffff8, RZ, 0xc0, !PT ;  /* 0xfffffff803037812 */ /* 0x000fe200078ec0ff */
[----:B------:R-:W-:Y:S01]  /*0eb0*/  IMAD.SHL.U32 R2, R10, 0x2, RZ ;  /* 0x000000020a027824 */ /* 0x000fe200078e00ff */
[----:B------:R-:W-:-:S02]  /*0ec0*/  LEA R19, R7, UR46, 0x1 ;  /* 0x0000002e07137c11 */ /* 0x000fc4000f8e08ff */
[----:B------:R-:W-:Y:S01]  /*0ed0*/  SHF.R.S32.HI R6, RZ, 0x5, R6 ;  /* 0x00000005ff067819 */ /* 0x000fe20000011406 */
[----:B------:R-:W-:Y:S01]  /*0ee0*/  IMAD.IADD R17, R2, 0x1, R4 ;  /* 0x0000000102117824 */ /* 0x000fe200078e0204 */
[----:B------:R-:W-:Y:S01]  /*0ef0*/  SEL R23, R23, 0xffffffe0, !P1 ;  /* 0xffffffe017177807 */ /* 0x000fe20004800000 */
[----:B------:R-:W-:Y:S01]  /*0f00*/  IMAD.IADD R3, R0, 0x1, -R3 ;  /* 0x0000000100037824 */ /* 0x000fe200078e0a03 */
[----:B------:R0:W-:Y:S01]  /*0f10*/  STL [R1+0x40], R4 ;  /* 0x0000400401007387 */ /* 0x0001e20000100800 */
[C---:B------:R-:W-:Y:S01]  /*0f20*/  VIADD R219, R17.reuse, 0x8 ;  /* 0x0000000811db7836 */ /* 0x040fe20000000000 */
[----:B------:R-:W-:Y:S01]  /*0f30*/  SHF.R.S32.HI R0, RZ, 0x1f, R17 ;  /* 0x0000001fff007819 */ /* 0x000fe20000011411 */
[C---:B------:R-:W-:Y:S02]  /*0f40*/  VIADD R218, R17.reuse, 0x10 ;  /* 0x0000001011da7836 */ /* 0x040fe40000000000 */
[C---:B------:R-:W-:Y:S02]  /*0f50*/  VIADD R217, R17.reuse, 0x18 ;  /* 0x0000001811d97836 */ /* 0x040fe40000000000 */
[----:B------:R-:W-:-:S02]  /*0f60*/  VIADD R216, R17, 0x20 ;  /* 0x0000002011d87836 */ /* 0x000fc40000000000 */
[C---:B------:R-:W-:Y:S01]  /*0f70*/  VIADD R215, R17.reuse, 0x28 ;  /* 0x0000002811d77836 */ /* 0x040fe20000000000 */
[----:B0-----:R-:W-:Y:S01]  /*0f80*/  SHF.R.S32.HI R4, RZ, 0x1f, R219 ;  /* 0x0000001fff047819 */ /* 0x001fe200000114db */
[----:B------:R-:W-:Y:S01]  /*0f90*/  VIADD R214, R17, 0x30 ;  /* 0x0000003011d67836 */ /* 0x000fe20000000000 */
[----:B------:R-:W-:Y:S01]  /*0fa0*/  SHF.R.S32.HI R0, RZ, 0x1f, R217 ;  /* 0x0000001fff007819 */ /* 0x000fe200000114d9 */
[----:B------:R-:W-:Y:S01]  /*0fb0*/  VIADD R184, R19, 0x26800 ;  /* 0x0002680013b87836 */ /* 0x000fe20000000000 */
[----:B------:R-:W-:Y:S01]  /*0fc0*/  SHF.R.S32.HI R4, RZ, 0x1f, R216 ;  /* 0x0000001fff047819 */ /* 0x000fe200000114d8 */
[C---:B------:R-:W-:Y:S01]  /*0fd0*/  VIADD R213, R17.reuse, 0x38 ;  /* 0x0000003811d57836 */ /* 0x040fe20000000000 */
[----:B------:R-:W-:Y:S01]  /*0fe0*/  SHF.R.S32.HI R0, RZ, 0x1f, R214 ;  /* 0x0000001fff007819 */ /* 0x000fe200000114d6 */
[C---:B------:R-:W-:Y:S02]  /*0ff0*/  VIADD R212, R17.reuse, 0x40 ;  /* 0x0000004011d47836 */ /* 0x040fe40000000000 */
[C---:B------:R-:W-:Y:S01]  /*1000*/  VIADD R211, R17.reuse, 0x48 ;  /* 0x0000004811d37836 */ /* 0x040fe20000000000 */
[----:B------:R-:W-:Y:S01]  /*1010*/  SHF.R.S32.HI R4, RZ, 0x1f, R213 ;  /* 0x0000001fff047819 */ /* 0x000fe200000114d5 */
[----:B------:R-:W-:Y:S01]  /*1020*/  IMAD R16, R6, 0x10, R3 ;  /* 0x0000001006107824 */ /* 0x000fe200078e0203 */
        /* <DEDUP_REMOVED lines=51> */
[----:B------:R-:W-:Y:S01]  /*1360*/  IMAD R186, R13, 0x8, R16 ;  /* 0x000000080dba7824 */ /* 0x000fe200078e0210 */
[----:B------:R-:W-:Y:S01]  /*1370*/  SHF.R.S32.HI R222, RZ, 0x1f, R189 ;  /* 0x0000001fffde7819 */ /* 0x000fe200000114bd */
[----:B------:R-:W-:-:S07]  /*1380*/  IMAD.IADD R23, R23, 0x1, R22 ;  /* 0x0000000117177824 */ /* 0x000fce00078e0216 */
.L_x_5427:
[----:B------:R-:W-:Y:S02]  /*1390*/  ULDC.64 UR8, c[0x0][0xa28] ;  /* 0x00028a0000087ab9 */ /* 0x000fe40000000a00 */
[----:B------:R-:W-:-:S04]  /*13a0*/  UISETP.NE.U32.AND UP0, UPT, UR8, URZ, UPT ;  /* 0x0000003f0800728c */ /* 0x000fc8000bf05070 */
[----:B------:R-:W-:-:S03]  /*13b0*/  UISETP.NE.AND.EX UP0, UPT, UR9, URZ, UPT, UP0 ;  /* 0x0000003f0900728c */ /* 0x000fc6000bf05300 */
[----:B------:R-:W-:Y:S02]  /*13c0*/  ULDC.64 UR8, c[0x0][0xa18] ;  /* 0x0002860000087ab9 */ /* 0x000fe40000000a00 */
[----:B------:R-:W-:Y:S01]  /*13d0*/  UISETP.NE.U32.AND UP1, UPT, UR8, URZ, UPT ;  /* 0x0000003f0800728c */ /* 0x000fe2000bf25070 */
[----:B------:R-:W-:-:S03]  /*13e0*/  PLOP3.LUT P0, PT, PT, PT, UP0, 0x80, 0x0 ;  /* 0x000000000000781c */ /* 0x000fc60003f0f008 */
[----:B------:R-:W-:-:S03]  /*13f0*/  UISETP.NE.AND.EX UP1, UPT, UR9, URZ, UPT, UP1 ;  /* 0x0000003f0900728c */ /* 0x000fc6000bf25310 */
[----:B------:R-:W-:Y:S02]  /*1400*/  @UP0 ULDC.64 UR8, c[0x0][0xa28] ;  /* 0x00028a0000080ab9 */ /* 0x000fe40000000a00 */
[----:B------:R-:W-:Y:S01]  /*1410*/  @UP0 UIMAD.WIDE UR8, UR6, 0x4, UR8 ;  /* 0x00000004060808a5 */ /* 0x000fe2000f8e0208 */
[----:B------:R-:W-:-:S05]  /*1420*/  PLOP3.LUT P2, PT, PT, PT, UP1, 0x80, 0x0 ;  /* 0x000000000000781c */ /* 0x000fca0003f4f018 */
[----:B------:R-:W-:Y:S01]  /*1430*/  @UP1 ULDC.64 UR10, c[0x0][0xa18] ;  /* 0x00028600000a1ab9 */ /* 0x000fe20000000a00 */
[----:B0---4-:R-:W-:Y:S02]  /*1440*/  IMAD.U32 R4, RZ, RZ, UR8 ;  /* 0x00000008ff047e24 */ /* 0x011fe4000f8e00ff */
[----:B------:R-:W-:Y:S01]  /*1450*/  IMAD.U32 R5, RZ, RZ, UR9 ;  /* 0x00000009ff057e24 */ /* 0x000fe2000f8e00ff */
[----:B------:R-:W-:Y:S02]  /*1460*/  @UP1 UIMAD.WIDE UR8, UR6, 0x4, UR10 ;  /* 0x00000004060818a5 */ /* 0x000fe4000f8e020a */
[----:B------:R-:W-:Y:S02]  /*1470*/  ULOP3.LUT UR4, UR7, 0xff000000, URZ, 0xc0, !UPT ;  /* 0xff00000007047892 */ /* 0x000fe4000f8ec03f */
[----:B--2---:R-:W2:Y:S01]  /*1480*/  @P0 LDG.E R4, desc[UR40][R4.64] ;  /* 0x0000002804040981 */ /* 0x004ea2000c1e1900 */
[----:B------:R-:W-:Y:S01]  /*1490*/  ULDC.64 UR10, c[0x0][0xa20] ;  /* 0x00028800000a7ab9 */ /* 0x000fe20000000a00 */
[----:B-1----:R-:W-:-:S02]  /*14a0*/  IMAD.U32 R6, RZ, RZ, UR8 ;  /* 0x00000008ff067e24 */ /* 0x002fc4000f8e00ff */
[----:B------:R-:W-:Y:S01]  /*14b0*/  IMAD.U32 R7, RZ, RZ, UR9 ;  /* 0x00000009ff077e24 */ /* 0x000fe2000f8e00ff */
[----:B------:R-:W-:-:S04]  /*14c0*/  ULDC.64 UR8, c[0x0][0x418] ;  /* 0x0001060000087ab9 */ /* 0x000fc80000000a00 */
[----:B---3--:R-:W3:Y:S01]  /*14d0*/  @P2 LDG.E R6, desc[UR40][R6.64] ;  /* 0x0000002806062981 */ /* 0x008ee2000c1e1900 */
[----:B------:R-:W-:Y:S01]  /*14e0*/  UISETP.NE.U32.AND UP0, UPT, UR8, URZ, UPT ;  /* 0x0000003f0800728c */ /* 0x000fe2000bf05070 */
[----:B------:R-:W-:Y:S01]  /*14f0*/  ISETP.NE.U32.AND P1, PT, RZ, UR10, PT ;  /* 0x0000000aff007c0c */ /* 0x000fe2000bf25070 */
[----:B------:R-:W-:Y:S02]  /*1500*/  ULOP3.LUT UR45, UR7, 0xff0000, URZ, 0xc0, !UPT ;  /* 0x00ff0000072d7892 */ /* 0x000fe4000f8ec03f */
[----:B------:R-:W-:Y:S01]  /*1510*/  UISETP.NE.AND.EX UP0, UPT, UR9, URZ, UPT, UP0 ;  /* 0x0000003f0900728c */ /* 0x000fe2000bf05300 */
[----:B------:R-:W-:Y:S01]  /*1520*/  ISETP.NE.AND.EX P1, PT, RZ, UR11, PT, P1 ;  /* 0x0000000bff007c0c */ /* 0x000fe2000bf25310 */
[----:B------:R-:W-:Y:S01]  /*1530*/  ULDC UR8, c[0x0][0x424] ;  /* 0x0001090000087ab9 */ /* 0x000fe20000000800 */
[----:B------:R-:W-:Y:S02]  /*1540*/  USHF.R.U32.HI UR4, URZ, 0x8, UR4 ;  /* 0x000000083f047899 */ /* 0x000fe40008011604 */
[----:B------:R-:W-:Y:S01]  /*1550*/  USEL UR8, UR8, 0x1, UP0 ;  /* 0x0000000108087887 */ /* 0x000fe20008000000 */
[----:B------:R-:W-:Y:S01]  /*1560*/  ULDC UR9, c[0x0][0x2f0] ;  /* 0x0000bc0000097ab9 */ /* 0x000fe20000000800 */
[----:B------:R-:W-:Y:S01]  /*1570*/  UMOV UR49, URZ ;  /* 0x0000003f00317c82 */ /* 0x000fe20008000000 */
[----:B------:R-:W-:Y:S01]  /*1580*/  ULEA.HI UR45, UR45, UR4, URZ, 0x10 ;  /* 0x000000042d2d7291 */ /* 0x000fe2000f8f803f */
[----:B------:R-:W-:Y:S01]  /*1590*/  ULDC UR51, c[0x0][0x288] ;  /* 0x0000a20000337ab9 */ /* 0x000fe20000000800 */
[----:B------:R-:W-:-:S02]  /*15a0*/  UIMAD UR4, UR8, UR9, URZ ;  /* 0x00000009080472a4 */ /* 0x000fc4000f8e023f */
[----:B------:R-:W-:Y:S01]  /*15b0*/  ULOP3.LUT UR44, UR7, 0xffff, URZ, 0xc0, !UPT ;  /* 0x0000ffff072c7892 */ /* 0x000fe2000f8ec03f */
[----:B--2---:R-:W-:Y:S02]  /*15c0*/  @P0 R2UR UR49, R4 ;  /* 0x00000000043102ca */ /* 0x004fe400000e0000 */
        /* <DEDUP_REMOVED lines=15> */
.L_x_5315:
[----:B------:R-:W-:Y:S01]  /*16c0*/  UMOV UR43, UR6 ;  /* 0x00000006002b7c82 */ /* 0x000fe20008000000 */
[----:B------:R-:W-:Y:S05]  /*16d0*/  @!P1 BRA `(.L_x_5316) ;  /* 0x00000000001c9947 */ /* 0x000fea0003800000 */
[----:B------:R-:W-:Y:S02]  /*16e0*/  ULDC.64 UR8, c[0x0][0xa20] ;  /* 0x0002880000087ab9 */ /* 0x000fe40000000a00 */
[----:B------:R-:W-:-:S06]  /*16f0*/  UIMAD.WIDE UR6, UR6, 0x4, UR8 ;  /* 0x00000004060678a5 */ /* 0x000fcc000f8e0208 */
[----:B------:R-:W-:Y:S02]  /*1700*/  IMAD.U32 R4, RZ, RZ, UR6 ;  /* 0x00000006ff047e24 */ /* 0x000fe4000f8e00ff */
[----:B------:R-:W-:-:S05]  /*1710*/  IMAD.U32 R5, RZ, RZ, UR7 ;  /* 0x00000007ff057e24 */ /* 0x000fca000f8e00ff */
[----:B------:R-:W2:Y:S02]  /*1720*/  LDG.E R4, desc[UR40][R4.64] ;  /* 0x0000002804047981 */ /* 0x000ea4000c1e1900 */
[----:B--2---:R-:W-:Y:S01]  /*1730*/  R2UR UR4, R4 ;  /* 0x00000000040472ca */ /* 0x004fe200000e0000 */
[----:B------:R-:W-:-:S14]  /*1740*/  BRA `(.L_x_5317) ;  /* 0x0000000000347947 */ /* 0x000fdc0003800000 */
.L_x_5316:
        /* <DEDUP_REMOVED lines=13> */
.L_x_5317:
[----:B------:R-:W-:Y:S02]  /*1820*/  UISETP.NE.AND UP0, UPT, UR47, 0x1, UPT ;  /* 0x000000012f00788c */ /* 0x000fe4000bf05270 */
[----:B------:R-:W-:Y:S02]  /*1830*/  UIADD3 UR49, UR4, -UR49, URZ ;  /* 0x8000003104317290 */ /* 0x000fe4000fffe03f */
[----:B------:R-:W-:Y:S02]  /*1840*/  USHF.L.U32 UR42, UR5, 0x6, URZ ;  /* 0x00000006052a7899 */ /* 0x000fe4000800063f */
[----:B------:R-:W-:Y:S01]  /*1850*/  UIADD3 UR4, UR49, 0x3f, URZ ;  /* 0x0000003f31047890 */ /* 0x000fe2000fffe03f */
[----:B------:R-:W-:-:S03]  /*1860*/  PLOP3.LUT P0, PT, PT, PT, UP0, 0x80, 0x0 ;  /* 0x000000000000781c */ /* 0x000fc60003f0f008 */
[----:B------:R-:W-:-:S04]  /*1870*/  USHF.R.S32.HI UR6, URZ, 0x1f, UR4 ;  /* 0x0000001f3f067899 */ /* 0x000fc80008011404 */
[----:B------:R-:W-:-:S04]  /*1880*/  ULEA.HI UR6, UR6, UR4, URZ, 0x6 ;  /* 0x0000000406067291 */ /* 0x000fc8000f8f303f */
[----:B------:R-:W-:Y:S02]  /*1890*/  USHF.R.S32.HI UR6, URZ, 0x6, UR6 ;  /* 0x000000063f067899 */ /* 0x000fe40008011406 */
[----:B------:R-:W-:Y:S10]  /*18a0*/  @!P0 BRA `(.L_x_5318) ;  /* 0x0000002400108947 */ /* 0x000ff40003800000 */
[----:B------:R-:W-:Y:S01]  /*18b0*/  ULDC UR4, c[0x0][0x448] ;  /* 0x0001120000047ab9 */ /* 0x000fe20000000800 */
[----:B------:R-:W-:Y:S02]  /*18c0*/  UIADD3 UR7, UR42, 0x3f, URZ ;  /* 0x0000003f2a077890 */ /* 0x000fe4000fffe03f */
[----:B------:R-:W-:Y:S02]  /*18d0*/  UISETP.NE.AND UP0, UPT, UR4, 0x1, UPT ;  /* 0x000000010400788c */ /* 0x000fe4000bf05270 */
[----:B------:R-:W-:Y:S01]  /*18e0*/  UIADD3 UR10, UR49, 0x1, -UR51 ;  /* 0x00000001310a7890 */ /* 0x000fe2000fffe833 */
[----:B------:R-:W-:Y:S02]  /*18f0*/  ULDC.64 UR4, c[0x0][0x9e0] ;  /* 0x0002780000047ab9 */ /* 0x000fe40000000a00 */
[----:B------:R-:W-:-:S06]  /*1900*/  UISETP.GE.AND UP1, UPT, UR5, 0x1, UPT ;  /* 0x000000010500788c */ /* 0x000fcc000bf26270 */
        /* <DEDUP_REMOVED lines=18> */
.L_x_5320:
[----:B------:R-:W-:-:S11]  /*1a30*/  UISETP.NE.AND UP1, UPT, UR5, 0x1, UPT ;  /* 0x000000010500788c */ /* 0x000fd6000bf25270 */
[----:B------:R-:W-:Y:S02]  /*1a40*/  @UP1 ULDC.64 UR10, c[0x0][0x9e8] ;  /* 0x00027a00000a1ab9 */ /* 0x000fe40000000a00 */
[----:B------:R-:W-:-:S04]  /*1a50*/  UIMAD.WIDE.U32 UR8, UR7, UR10, URZ ;  /* 0x0000000a070872a5 */ /* 0x000fc8000f8e003f */
[----:B------:R-:W-:-:S12]  /*1a60*/  @UP1 USHF.R.U32.HI UR7, URZ, UR11, UR9 ;  /* 0x0000000b3f071299 */ /* 0x000fd80008011609 */
.L_x_5321:
[----:B------:R-:W-:-:S04]  /*1a70*/  UIMAD UR7, UR7, UR5, UR5 ;  /* 0x00000005070772a4 */ /* 0x000fc8000f8e0205 */
[----:B------:R-:W-:-:S04]  /*1a80*/  UISETP.LT.AND UP1, UPT, UR4, UR7, UPT ;  /* 0x000000070400728c */ /* 0x000fc8000bf21270 */
[----:B------:R-:W-:-:S12]  /*1a90*/  USEL UR4, UR4, UR7, UP1 ;  /* 0x0000000704047287 */ /* 0x000fd80008800000 */
.L_x_5319:
[----:B------:R-:W-:Y:S01]  /*1aa0*/  UIADD3 UR4, UR4, 0x3f, URZ ;  /* 0x0000003f04047890 */ /* 0x000fe2000fffe03f */
[----:B------:R-:W-:Y:S01]  /*1ab0*/  @UP0 ULDC UR8, c[0x0][0x44c] ;  /* 0x0001130000080ab9 */ /* 0x000fe20000000800 */
[----:B------:R-:W-:Y:S02]  /*1ac0*/  @UP0 ULDC UR10, c[0x0][0x450] ;  /* 0x00011400000a0ab9 */ /* 0x000fe40000000800 */
[----:B------:R-:W-:Y:S02]  /*1ad0*/  USHF.R.S32.HI UR7, URZ, 0x1f, UR4 ;  /* 0x0000001f3f077899 */ /* 0x000fe40008011404 */
[----:B------:R-:W-:Y:S02]  /*1ae0*/  UIMAD.WIDE.U32 UR8, UR42, UR8, URZ ;  /* 0x000000082a0872a5 */ /* 0x000fe4000f8e003f */
[----:B------:R-:W-:-:S03]  /*1af0*/  ULEA.HI UR7, UR7, UR4, URZ, 0x6 ;  /* 0x0000000407077291 */ /* 0x000fc6000f8f303f */
[----:B------:R-:W-:Y:S01]  /*1b00*/  UMOV UR4, UR42 ;  /* 0x0000002a00047c82 */ /* 0x000fe20008000000 */
[----:B------:R-:W-:Y:S02]  /*1b10*/  @UP0 USHF.R.U32.HI UR4, URZ, UR10, UR9 ;  /* 0x0000000a3f040299 */ /* 0x000fe40008011609 */
[----:B------:R-:W-:Y:S02]  /*1b20*/  USHF.R.S32.HI UR7, URZ, 0x6, UR7 ;  /* 0x000000063f077899 */ /* 0x000fe40008011407 */
[----:B------:R-:W-:Y:S02]  /*1b30*/  UIADD3 UR49, UR4, UR49, -UR51 ;  /* 0x0000003104317290 */ /* 0x000fe4000fffe833 */
        /* <DEDUP_REMOVED lines=15> */
.L_x_5323:
[----:B------:R-:W-:-:S11]  /*1c30*/  UISETP.NE.AND UP0, UPT, UR5, 0x1, UPT ;  /* 0x000000010500788c */ /* 0x000fd6000bf05270 */
[----:B------:R-:W-:Y:S02]  /*1c40*/  @UP0 ULDC.64 UR10, c[0x0][0x9e8] ;  /* 0x00027a00000a0ab9 */ /* 0x000fe40000000a00 */
[----:B------:R-:W-:-:S04]  /*1c50*/  UIMAD.WIDE.U32 UR6, UR49, UR10, URZ ;  /* 0x0000000a310672a5 */ /* 0x000fc8000f8e003f */
[----:B------:R-:W-:-:S12]  /*1c60*/  @UP0 USHF.R.U32.HI UR49, URZ, UR11, UR7 ;  /* 0x0000000b3f310299 */ /* 0x000fd80008011607 */
.L_x_5324:
[----:B------:R-:W-:-:S04]  /*1c70*/  UIMAD UR5, UR49, UR5, URZ ;  /* 0x00000005310572a4 */ /* 0x000fc8000f8e023f */
[----:B------:R-:W-:-:S04]  /*1c80*/  UISETP.LT.AND UP0, UPT, UR4, UR5, UPT ;  /* 0x000000050400728c */ /* 0x000fc8000bf01270 */
[----:B------:R-:W-:-:S12]  /*1c90*/  USEL UR4, UR4, UR5, !UP0 ;  /* 0x0000000504047287 */ /* 0x000fd8000c000000 */
.L_x_5322:
[----:B------:R-:W-:Y:S02]  /*1ca0*/  USHF.R.S32.HI UR5, URZ, 0x1f, UR4 ;  /* 0x0000001f3f057899 */ /* 0x000fe40008011404 */
[----:B------:R-:W-:Y:S02]  /*1cb0*/  ULOP3.LUT UR20, UR45, 0xff, URZ, 0xc0, !UPT ;  /* 0x000000ff2d147892 */ /* 0x000fe4000f8ec03f */
[----:B------:R-:W-:-:S03]  /*1cc0*/  ULEA.HI UR5, UR5, UR4, URZ, 0x6 ;  /* 0x0000000405057291 */ /* 0x000fc6000f8f303f */
[----:B------:R-:W-:Y:S01]  /*1cd0*/  UMOV UR4, URZ ;  /* 0x0000003f00047c82 */ /* 0x000fe20008000000 */
[----:B------:R-:W-:-:S04]  /*1ce0*/  USHF.R.S32.HI UR5, URZ, 0x6, UR5 ;  /* 0x000000063f057899 */ /* 0x000fc80008011405 */
[----:B------:R-:W-:-:S04]  /*1cf0*/  UISETP.LT.AND UP0, UPT, URZ, UR5, UPT ;  /* 0x000000053f00728c */ /* 0x000fc8000bf01270 */
[----:B------:R-:W-:-:S04]  /*1d00*/  USEL UR10, URZ, UR5, !UP0 ;  /* 0x000000053f0a7287 */ /* 0x000fc8000c000000 */
[----:B------:R-:W-:-:S06]  /*1d10*/  UISETP.GT.AND UP0, UPT, UR9, UR10, UPT ;  /* 0x0000000a0900728c */ /* 0x000fcc000bf04270 */
[----:B------:R-:W-:-:S13]  /*1d20*/  PLOP3.LUT P0, PT, PT, PT, UP0, 0x80, 0x0 ;  /* 0x000000000000781c */ /* 0x000fda0003f0f008 */
[----:B------:R-:W-:Y:S05]  /*1d30*/  @!P0 BRA `(.L_x_5325) ;  /* 0x0000000000948947 */ /* 0x000fea0003800000 */
[----:B------:R-:W-:-:S04]  /*1d40*/  USHF.R.U32.HI UR11, URZ, 0x10, UR45 ;  /* 0x000000103f0b7899 */ /* 0x000fc8000801162d */
[----:B------:R-:W-:-:S11]  /*1d50*/  UISETP.NE.AND UP0, UPT, UR11, URZ, UPT ;  /* 0x0000003f0b00728c */ /* 0x000fd6000bf05270 */
[----:B------:R-:W-:Y:S02]  /*1d60*/  @!UP0 ULDC UR11, c[0x0][0x9f0] ;  /* 0x00027c00000b8ab9 */ /* 0x000fe40000000800 */
        /* <DEDUP_REMOVED lines=9> */
[----:B------:R-:W-:-:S05]  /*1e00*/  IABS R5, R5 ;  /* 0x0000000500057213 */ /* 0x000fca0000000000 */
[----:B------:R-:W0:Y:S01]  /*1e10*/  I2F.RP R0, UR12 ;  /* 0x0000000c00007d06 */ /* 0x000e220008209400 */
[----:B------:R-:W-:-:S05]  /*1e20*/  IMAD.MOV.U32 R4, RZ, RZ, R5 ;  /* 0x000000ffff047224 */ /* 0x000fca00078e0005 */
[----:B------:R-:W-:Y:S02]  /*1e30*/  R2UR UR8, R4 ;  /* 0x00000000040872ca */ /* 0x000fe400000e0000 */
        /* <DEDUP_REMOVED lines=21> */
.L_x_5325:
[----:B------:R-:W-:Y:S01]  /*1f90*/  UIMAD UR20, UR20, UR4, UR10 ;  /* 0x00000004141472a4 */ /* 0x000fe2000f8e020a */
[----:B------:R-:W-:Y:S01]  /*1fa0*/  IMAD.U32 R0, RZ, RZ, UR9 ;  /* 0x00000009ff007e24 */ /* 0x000fe2000f8e00ff */
[----:B------:R-:W-:Y:S01]  /*1fb0*/  PLOP3.LUT P0, PT, PT, PT, PT, 0x80, 0x0 ;  /* 0x000000000000781c */ /* 0x000fe20003f0f070 */
[----:B------:R-:W-:Y:S01]  /*1fc0*/  IMAD.U32 R3, RZ, RZ, UR4 ;  /* 0x00000004ff037e24 */ /* 0x000fe2000f8e00ff */
[----:B------:R-:W-:Y:S01]  /*1fd0*/  CS2R R150, SRZ ;  /* 0x0000000000967805 */ /* 0x000fe2000001ff00 */
[----:B------:R-:W-:Y:S01]  /*1fe0*/  IMAD.MOV.U32 R12, RZ, RZ, RZ ;  /* 0x000000ffff0c7224 */ /* 0x000fe200078e00ff */
[----:B------:R-:W-:Y:S02]  /*1ff0*/  CS2R R148, SRZ ;  /* 0x0000000000947805 */ /* 0x000fe4000001ff00 */
[----:B------:R-:W-:Y:S02]  /*2000*/  CS2R R146, SRZ ;  /* 0x0000000000927805 */ /* 0x000fe4000001ff00 */
[----:B------:R-:W-:Y:S01]  /*2010*/  VIADDMNMX R0, R3, UR20, R0, PT ;  /* 0x0000001403007c46 */ /* 0x000fe2000b800100 */
[----:B------:R-:W-:Y:S01]  /*2020*/  IMAD.MOV.U32 R3, RZ, RZ, RZ ;  /* 0x000000ffff037224 */ /* 0x000fe200078e00ff */
[----:B------:R-:W-:-:S02]  /*2030*/  CS2R R144, SRZ ;  /* 0x0000000000907805 */ /* 0x000fc4000001ff00 */
[----:B------:R-:W-:Y:S02]  /*2040*/  CS2R R142, SRZ ;  /* 0x00000000008e7805 */ /* 0x000fe4000001ff00 */
[----:B------:R-:W-:Y:S02]  /*2050*/  R2UR UR22, R0 ;  /* 0x00000000001672ca */ /* 0x000fe400000e0000 */
        /* <DEDUP_REMOVED lines=12> */
[----:B------:R-:W-:Y:S01]  /*2120*/  UISETP.GT.AND UP0, UPT, UR22, UR20, UPT ;  /* 0x000000141600728c */ /* 0x000fe2000bf04270 */
[----:B------:R-:W-:Y:S02]  /*2130*/  CS2R R116, SRZ ;  /* 0x0000000000747805 */ /* 0x000fe4000001ff00 */
[----:B------:R-:W-:Y:S02]  /*2140*/  CS2R R114, SRZ ;  /* 0x0000000000727805 */ /* 0x000fe4000001ff00 */
[----:B------:R-:W-:Y:S02]  /*2150*/  CS2R R112, SRZ ;  /* 0x0000000000707805 */ /* 0x000fe4000001ff00 */
[----:B------:R-:W-:-:S02]  /*2160*/  CS2R R110, SRZ ;  /* 0x00000000006e7805 */ /* 0x000fc4000001ff00 */
[----:B------:R-:W-:Y:S02]  /*2170*/  CS2R R108, SRZ ;  /* 0x00000000006c7805 */ /* 0x000fe4000001ff00 */
[----:B------:R-:W-:Y:S02]  /*2180*/  PLOP3.LUT P1, PT, PT, PT, UP0, 0x80, 0x0 ;  /* 0x000000000000781c */ /* 0x000fe40003f2f008 */
        /* <DEDUP_REMOVED lines=44> */
[----:B------:R-:W-:Y:S02]  /*2450*/  ISETP.NE.AND P0, PT, RZ, UR47, PT ;  /* 0x0000002fff007c0c */ /* 0x000fe4000bf05270 */
[----:B0-----:R-:W-:Y:S01]  /*2460*/  R2UR UR4, R0 ;  /* 0x00000000000472ca */ /* 0x001fe200000e0000 */
[----:B------:R-:W-:-:S05]  /*2470*/  IMAD.MOV.U32 R0, RZ, RZ, 0x1 ;  /* 0x00000001ff007424 */ /* 0x000fca00078e00ff */
[----:B------:R-:W-:-:S04]  /*2480*/  SEL R0, R0, 0x2, !P0 ;  /* 0x0000000200007807 */ /* 0x000fc80004000000 */
[----:B------:R-:W-:-:S03]  /*2490*/  LOP3.LUT R0, R0, 0x1, RZ, 0xfc, !PT ;  /* 0x0000000100007812 */ /* 0x000fc600078efcff */
[----:B------:R-:W-:Y:S01]  /*24a0*/  ULEA.HI UR5, UR4, UR4, URZ, 0x1 ;  /* 0x0000000404057291 */ /* 0x000fe2000f8f083f */
[----:B------:R-:W-:-:S03]  /*24b0*/  ISETP.NE.AND P0, PT, R0, 0x3, PT ;  /* 0x000000030000780c */ /* 0x000fc60003f05270 */
        /* <DEDUP_REMOVED lines=9> */
.L_x_5327:
[----:B------:R-:W-:Y:S01]  /*2550*/  ULEA UR23, UR37, UR46, 0x3 ;  /* 0x0000002e25177291 */ /* 0x000fe2000f8e183f */
[----:B------:R-:W-:-:S05]  /*2560*/  IMAD.U32 R0, RZ, RZ, UR38 ;  /* 0x00000026ff007e24 */ /* 0x000fca000f8e00ff */
[----:B------:R-:W-:-:S04]  /*2570*/  SHF.L.U32 R0, R0, 0x1f, RZ ;  /* 0x0000001f00007819 */ /* 0x000fc800000006ff */
[----:B------:R-:W0:Y:S02]  /*2580*/  SYNCS.PHASECHK.TRANS64.TRYWAIT P1, [UR23+0x28c50], R0 ;  /* 0x028c5000ff0075a7 */ /* 0x000e240008020157 */
[----:B0-----:R-:W-:Y:S05]  /*2590*/  @!P1 BRA `(.L_x_5328) ;  /* 0x0000018c004c9947 */ /* 0x001fea0003800000 */
.L_x_5578:
        /* <DEDUP_REMOVED lines=9> */
[----:B------:R-:W-:-:S02]  /*2630*/  UIADD3 UR6, UR18, 0x80, URZ ;  /* 0x0000008012067890 */ /* 0x000fc4000fffe03f */
[----:B------:R-:W-:Y:S01]  /*2640*/  ULOP3.LUT UR16, UR4, 0x10000, URZ, 0xfc, !UPT ;  /* 0x0001000004107892 */ /* 0x000fe2000f8efc3f */
[----:B------:R-:W-:Y:S01]  /*2650*/  UMOV UR7, 0x40000040 ;  /* 0x4000004000077882 */ /* 0x000fe20000000000 */
[----:B------:R-:W-:Y:S02]  /*2660*/  UMOV UR5, 0x40000040 ;  /* 0x4000004000057882 */ /* 0x000fe40000000000 */
[----:B------:R-:W-:Y:S02]  /*2670*/  UIADD3 UR4, UR16, 0x2, URZ ;  /* 0x0000000210047890 */ /* 0x000fe4000fffe03f */
[----:B------:R-:W-:Y:S02]  /*2680*/  UIADD3 UR10, UR18, 0x100, URZ ;  /* 0x00000100120a7890 */ /* 0x000fe4000fffe03f */
[----:B------:R-:W-:Y:S01]  /*2690*/  UIADD3 UR8, UR16, 0x4, URZ ;  /* 0x0000000410087890 */ /* 0x000fe2000fffe03f */
[----:B------:R-:W-:Y:S01]  /*26a0*/  UMOV UR11, 0x40000040 ;  /* 0x40000040000b7882 */ /* 0x000fe20000000000 */
[----:B------:R-:W-:Y:S01]  /*26b0*/  WARPGROUP.ARRIVE ;  /* 0x00000000000079c5 */ /* 0x000fe20000000000 */
[----:B------:R-:W-:Y:S01]  /*26c0*/  UMOV UR9, 0x40000040 ;  /* 0x4000004000097882 */ /* 0x000fe20000000000 */
[----:B------:R-:W-:-:S02]  /*26d0*/  UIADD3 UR14, UR18, 0x180, URZ ;  /* 0x00000180120e7890 */ /* 0x000fc4000fffe03f */
[----:B------:R-:W-:Y:S02]  /*26e0*/  UIADD3 UR12, UR16, 0x6, URZ ;  /* 0x00000006100c7890 */ /* 0x000fe4000fffe03f */
[----:B------:R-:W-:Y:S01]  /*26f0*/  HGMMA.64x256x16.F32 R24, gdesc[UR16].tnspB, RZ, !UPT, gsb0 ;  /* 0x43e00000101879f0 */ /* 0x000fe2000c0008ff */
[----:B------:R-:W-:Y:S01]  /*2700*/  UMOV UR15, 0x40000040 ;  /* 0x40000040000f7882 */ /* 0x000fe20000000000 */
        /* <DEDUP_REMOVED lines=9> */
[----:B------:R-:W-:-:S06]  /*27a0*/  UISETP.GE.AND UP0, UPT, UR6, UR20, UPT ;  /* 0x000000140600728c */ /* 0x000fcc000bf06270 */
[----:B------:R-:W-:Y:S01]  /*27b0*/  PLOP3.LUT P1, PT, PT, PT, UP0, 0x80, 0x0 ;  /* 0x000000000000781c */ /* 0x000fe20003f2f008 */
        /* <DEDUP_REMOVED lines=12> */
.L_x_5334:
[----:B------:R-:W-:Y:S01]  /*2880*/  BAR.SYNC.DEFER_BLOCKING 0xe, 0x100 ;  /* 0x0384000000007b1d */ /* 0x000fe20000010000 */
[----:B------:R-:W-:Y:S01]  /*2890*/  IMAD.U32 R3, RZ, RZ, UR37 ;  /* 0x00000025ff037e24 */ /* 0x000fe2000f8e00ff */
[----:B------:R-:W-:-:S03]  /*28a0*/  UIADD3 UR37, UR37, 0x1, URZ ;  /* 0x0000000125257890 */ /* 0x000fc6000fffe03f */
[----:B01----:R-:W-:Y:S01]  /*28b0*/  IMAD R0, R3, 0x40, R16 ;  /* 0x0000004003007824 */ /* 0x003fe200078e0210 */
[----:B------:R-:W-:Y:S01]  /*28c0*/  UISETP.NE.AND UP0, UPT, UR37, 0x2, UPT ;  /* 0x000000022500788c */ /* 0x000fe2000bf05270 */
[----:B------:R-:W-:Y:S01]  /*28d0*/  UMOV UR6, UR22 ;  /* 0x0000001600067c82 */ /* 0x000fe20008000000 */
[----:B------:R-:W-:Y:S02]  /*28e0*/  UIADD3 UR22, UR22, -0x1, URZ ;  /* 0xffffffff16167890 */ /* 0x000fe4000fffe03f */
[----:B------:R-:W-:Y:S01]  /*28f0*/  LEA R0, R0, UR46, 0x2 ;  /* 0x0000002e00007c11 */ /* 0x000fe2000f8e10ff */
[----:B------:R-:W-:Y:S02]  /*2900*/  UISETP.GT.AND UP1, UPT, UR6, UR20, UPT ;  /* 0x000000140600728c */ /* 0x000fe4000bf24270 */
[----:B------:R-:W-:Y:S02]  /*2910*/  USEL UR6, URZ, 0x1, UP0 ;  /* 0x000000013f067887 */ /* 0x000fe40008000000 */
[----:B------:R-:W-:-:S02]  /*2920*/  USEL UR37, UR37, URZ, UP0 ;  /* 0x0000003f25257287 */ /* 0x000fc40008000000 */
        /* <DEDUP_REMOVED lines=133> */
.L_x_5330:
[----:B------:R-:W-:Y:S01]  /*3180*/  ULEA UR23, UR37, UR46, 0x3 ;  /* 0x0000002e25177291 */ /* 0x000fe2000f8e183f */
[----:B------:R-:W-:-:S05]  /*3190*/  IMAD.U32 R0, RZ, RZ, UR38 ;  /* 0x00000026ff007e24 */ /* 0x000fca000f8e00ff */
[----:B------:R-:W-:-:S04]  /*31a0*/  SHF.L.U32 R0, R0, 0x1f, RZ ;  /* 0x0000001f00007819 */ /* 0x000fc800000006ff */
[----:B------:R0:W1:Y:S01]  /*31b0*/  SYNCS.PHASECHK.TRANS64.TRYWAIT P1, [UR23+0x28c50], R0 ;  /* 0x028c5000ff0075a7 */ /* 0x0000620008020157 */
[----:B------:R-:W-:Y:S05]  /*31c0*/  @!P0 BRA `(.L_x_5331) ;  /* 0x0000000000048947 */ /* 0x000fea0003800000 */
[----:B------:R-:W-:Y:S01]  /*31d0*/  BPT.TRAP 0x1 ;  /* 0x000000040000795c */ /* 0x000fe20000300000 */
.L_x_5331:
[----:B-1----:R-:W-:Y:S05]  /*31e0*/  @P1 BRA `(.L_x_5332) ;  /* 0x0000000000081947 */ /* 0x002fea0003800000 */
[----:B------:R-:W1:Y:S02]  /*31f0*/  SYNCS.PHASECHK.TRANS64.TRYWAIT P1, [UR23+0x28c50], R0 ;  /* 0x028c5000ff0075a7 */ /* 0x000e640008020157 */
[----:B-1----:R-:W-:Y:S05]  /*3200*/  @!P1 BRA `(.L_x_5333) ;  /* 0x0000018000489947 */ /* 0x002fea0003800000 */
.L_x_5332:
[----:B------:R-:W-:Y:S01]  /*3210*/  ULEA UR18, UR37, UR21, 0xc ;  /* 0x0000001525127291 */ /* 0x000fe2000f8e603f */
[----:B------:R-:W-:Y:S01]  /*3220*/  WARPGROUP.ARRIVE ;  /* 0x00000000000079c5 */ /* 0x000fe20000000000 */
[----:B------:R-:W-:Y:S01]  /*3230*/  UMOV UR19, 0x40000040 ;  /* 0x4000004000137882 */ /* 0x000fe20000000000 */
[----:B------:R-:W-:Y:S01]  /*3240*/  UMOV UR7, 0x40000040 ;  /* 0x4000004000077882 */ /* 0x000fe20000000000 */
[----:B------:R-:W-:Y:S01]  /*3250*/  UIADD3 UR6, UR18, 0x80, URZ ;  /* 0x0000008012067890 */ /* 0x000fe2000fffe03f */
[----:B01----:R-:W-:Y:S01]  /*3260*/  IMAD.U32 R0, RZ, RZ, UR23 ;  /* 0x00000017ff007e24 */ /* 0x003fe2000f8e00ff */
[----:B------:R-:W-:Y:S01]  /*3270*/  UIADD3 UR10, UR18, 0x100, URZ ;  /* 0x00000100120a7890 */ /* 0x000fe2000fffe03f */
[----:B------:R-:W-:Y:S01]  /*3280*/  PLOP3.LUT P1, PT, PT, PT, UP1, 0x80, 0x0 ;  /* 0x000000000000781c */ /* 0x000fe20003f2f018 */
[----:B------:R-:W-:Y:S01]  /*3290*/  UMOV UR11, 0x40000040 ;  /* 0x40000040000b7882 */ /* 0x000fe20000000000 */
        /* <DEDUP_REMOVED lines=21> */
.L_x_5329:
[----:B------:R-:W-:Y:S01]  /*33f0*/  BAR.SYNC.DEFER_BLOCKING 0xe, 0x100 ;  /* 0x0384000000007b1d */ /* 0x000fe20000010000 */
[----:B------:R-:W-:Y:S01]  /*3400*/  IMAD.U32 R3, RZ, RZ, UR37 ;  /* 0x00000025ff037e24 */ /* 0x000fe2000f8e00ff */
[----:B------:R-:W-:Y:S01]  /*3410*/  UIADD3 UR37, UR37, 0x1, URZ ;  /* 0x0000000125257890 */ /* 0x000fe2000fffe03f */
[----:B------:R-:W-:Y:S01]  /*3420*/  PLOP3.LUT P0, PT, PT, PT, PT, 0x8, 0x0 ;  /* 0x000000000000781c */ /* 0x000fe20003f0e170 */
[----:B------:R-:W-:Y:S02]  /*3430*/  IMAD.MOV.U32 R12, RZ, RZ, RZ ;  /* 0x000000ffff0c7224 */ /* 0x000fe400078e00ff */
[----:B01----:R-:W-:Y:S01]  /*3440*/  IMAD R0, R3, 0x40, R16 ;  /* 0x0000004003007824 */ /* 0x003fe200078e0210 */
        /* <DEDUP_REMOVED lines=138> */
.L_x_5318:
        /* <DEDUP_REMOVED lines=24> */
.L_x_5336:
[----:B------:R-:W-:-:S11]  /*3e70*/  UISETP.NE.AND UP1, UPT, UR5, 0x1, UPT ;  /* 0x000000010500788c */ /* 0x000fd6000bf25270 */
[----:B------:R-:W-:Y:S02]  /*3e80*/  @UP1 ULDC.64 UR10, c[0x0][0x9e8] ;  /* 0x00027a00000a1ab9 */ /* 0x000fe40000000a00 */
[----:B------:R-:W-:-:S04]  /*3e90*/  UIMAD.WIDE.U32 UR8, UR7, UR10, URZ ;  /* 0x0000000a070872a5 */ /* 0x000fc8000f8e003f */
[----:B------:R-:W-:-:S12]  /*3ea0*/  @UP1 USHF.R.U32.HI UR7, URZ, UR11, UR9 ;  /* 0x0000000b3f071299 */ /* 0x000fd80008011609 */
.L_x_5337:
[----:B------:R-:W-:-:S04]  /*3eb0*/  UIMAD UR7, UR7, UR5, UR5 ;  /* 0x00000005070772a4 */ /* 0x000fc8000f8e0205 */
[----:B------:R-:W-:-:S04]  /*3ec0*/  UISETP.LT.AND UP1, UPT, UR4, UR7, UPT ;  /* 0x000000070400728c */ /* 0x000fc8000bf21270 */
[----:B------:R-:W-:-:S12]  /*3ed0*/  USEL UR4, UR4, UR7, UP1 ;  /* 0x0000000704047287 */ /* 0x000fd80008800000 */
.L_x_5335:
[----:B------:R-:W-:Y:S01]  /*3ee0*/  UIADD3 UR4, UR4, 0x3f, URZ ;  /* 0x0000003f04047890 */ /* 0x000fe2000fffe03f */
[----:B------:R-:W-:Y:S01]  /*3ef0*/  @UP0 ULDC UR8, c[0x0][0x44c] ;  /* 0x0001130000080ab9 */ /* 0x000fe20000000800 */
[----:B------:R-:W-:Y:S02]  /*3f00*/  @UP0 ULDC UR10, c[0x0][0x450] ;  /* 0x00011400000a0ab9 */ /* 0x000fe40000000800 */
[----:B------:R-:W-:Y:S02]  /*3f10*/  USHF.R.S32.HI UR7, URZ, 0x1f, UR4 ;  /* 0x0000001f3f077899 */ /* 0x000fe40008011404 */
[----:B------:R-:W-:Y:S02]  /*3f20*/  UIMAD.WIDE.U32 UR8, UR42, UR8, URZ ;  /* 0x000000082a0872a5 */ /* 0x000fe4000f8e003f */
[----:B------:R-:W-:-:S03]  /*3f30*/  ULEA.HI UR7, UR7, UR4, URZ, 0x6 ;  /* 0x0000000407077291 */ /* 0x000fc6000f8f303f */
[----:B------:R-:W-:Y:S01]  /*3f40*/  UMOV UR4, UR42 ;  /* 0x0000002a00047c82 */ /* 0x000fe20008000000 */
[----:B------:R-:W-:Y:S02]  /*3f50*/  USHF.R.S32.HI UR7, URZ, 0x6, UR7 ;  /* 0x000000063f077899 */ /* 0x000fe40008011407 */
[----:B------:R-:W-:Y:S02]  /*3f60*/  @UP0 USHF.R.U32.HI UR4, URZ, UR10, UR9 ;  /* 0x0000000a3f040299 */ /* 0x000fe40008011609 */
[----:B------:R-:W-:Y:S02]  /*3f70*/  UISETP.LT.AND UP0, UPT, UR6, UR7, UPT ;  /* 0x000000070600728c */ /* 0x000fe4000bf01270 */
[----:B------:R-:W-:Y:S01]  /*3f80*/  UIADD3 UR4, UR4, UR49, -UR51 ;  /* 0x0000003104047290 */ /* 0x000fe2000fffe833 */
        /* <DEDUP_REMOVED lines=14> */
.L_x_5339:
[----:B------:R-:W-:-:S11]  /*4070*/  UISETP.NE.AND UP0, UPT, UR5, 0x1, UPT ;  /* 0x000000010500788c */ /* 0x000fd6000bf05270 */
[----:B------:R-:W-:Y:S02]  /*4080*/  @UP0 ULDC.64 UR10, c[0x0][0x9e8] ;  /* 0x00027a00000a0ab9 */ /* 0x000fe40000000a00 */
[----:B------:R-:W-:-:S04]  /*4090*/  UIMAD.WIDE.U32 UR8, UR4, UR10, URZ ;  /* 0x0000000a040872a5 */ /* 0x000fc8000f8e003f */
[----:B------:R-:W-:-:S12]  /*40a0*/  @UP0 USHF.R.U32.HI UR4, URZ, UR11, UR9 ;  /* 0x0000000b3f040299 */ /* 0x000fd80008011609 */
.L_x_5340:
[----:B------:R-:W-:-:S04]  /*40b0*/  UIMAD UR4, UR4, UR5, URZ ;  /* 0x00000005040472a4 */ /* 0x000fc8000f8e023f */
[----:B------:R-:W-:-:S04]  /*40c0*/  UISETP.LT.AND UP0, UPT, UR7, UR4, UPT ;  /* 0x000000040700728c */ /* 0x000fc8000bf01270 */
[----:B------:R-:W-:-:S12]  /*40d0*/  USEL UR7, UR7, UR4, !UP0 ;  /* 0x0000000407077287 */ /* 0x000fd8000c000000 */
.L_x_5338:
[----:B------:R-:W-:Y:S02]  /*40e0*/  USHF.R.S32.HI UR4, URZ, 0x1f, UR7 ;  /* 0x0000001f3f047899 */ /* 0x000fe40008011407 */
[----:B------:R-:W-:Y:S02]  /*40f0*/  ULOP3.LUT UR10, UR45, 0xff, URZ, 0xc0, !UPT ;  /* 0x000000ff2d0a7892 */ /* 0x000fe4000f8ec03f */
[----:B------:R-:W-:-:S04]  /*4100*/  ULEA.HI UR4, UR4, UR7, URZ, 0x6 ;  /* 0x0000000704047291 */ /* 0x000fc8000f8f303f */
[----:B------:R-:W-:-:S04]  /*4110*/  USHF.R.S32.HI UR4, URZ, 0x6, UR4 ;  /* 0x000000063f047899 */ /* 0x000fc80008011404 */
[----:B------:R-:W-:-:S04]  /*4120*/  UISETP.LT.AND UP0, UPT, URZ, UR4, UPT ;  /* 0x000000043f00728c */ /* 0x000fc8000bf01270 */
[----:B------:R-:W-:-:S03]  /*4130*/  USEL UR48, URZ, UR4, !UP0 ;  /* 0x000000043f307287 */ /* 0x000fc6000c000000 */
[----:B------:R-:W-:Y:S01]  /*4140*/  UMOV UR4, URZ ;  /* 0x0000003f00047c82 */ /* 0x000fe20008000000 */
        /* <DEDUP_REMOVED lines=40> */
.L_x_5341:
        /* <DEDUP_REMOVED lines=12> */
[----:B------:R-:W-:Y:S02]  /*4490*/  ISETP.GT.AND P1, PT, R168, UR48, PT ;  /* 0x00000030a8007c0c */ /* 0x000fe4000bf24270 */
        /* <DEDUP_REMOVED lines=90> */
.L_x_5342:
[----:B------:R-:W-:Y:S01]  /*4a40*/  ULEA.HI UR4, UR39, UR39, URZ, 0x1 ;  /* 0x0000002727047291 */ /* 0x000fe2000f8f083f */
[----:B------:R-:W-:Y:S01]  /*4a50*/  IMAD.MOV.U32 R3, RZ, RZ, 0x1 ;  /* 0x00000001ff037424 */ /* 0x000fe200078e00ff */
[----:B------:R-:W-:Y:S02]  /*4a60*/  ISETP.NE.AND P0, PT, RZ, UR47, PT ;  /* 0x0000002fff007c0c */ /* 0x000fe4000bf05270 */
[----:B------:R-:W-:Y:S02]  /*4a70*/  ULOP3.LUT UR4, UR4, 0xfffffffe, URZ, 0xc0, !UPT ;  /* 0xfffffffe04047892 */ /* 0x000fe4000f8ec03f */
[----:B------:R-:W-:Y:S02]  /*4a80*/  SEL R3, R3, 0x2, !P0 ;  /* 0x0000000203037807 */ /* 0x000fe40004000000 */
[----:B------:R-:W-:Y:S02]  /*4a90*/  UIADD3 UR4, UR39, -UR4, URZ ;  /* 0x8000000427047290 */ /* 0x000fe4000fffe03f */
[----:B------:R-:W-:-:S04]  /*4aa0*/  LOP3.LUT R3, R3, 0x1, RZ, 0xfc, !PT ;  /* 0x0000000103037812 */ /* 0x000fc800078efcff */
[----:B------:R-:W-:Y:S01]  /*4ab0*/  IMAD.U32 R0, RZ, RZ, UR4 ;  /* 0x00000004ff007e24 */ /* 0x000fe2000f8e00ff */
[----:B------:R-:W-:-:S04]  /*4ac0*/  ISETP.NE.AND P0, PT, R3, 0x3, PT ;  /* 0x000000030300780c */ /* 0x000fc80003f05270 */
[----:B------:R-:W-:-:S04]  /*4ad0*/  SHF.L.U32 R0, R0, 0x1f, RZ ;  /* 0x0000001f00007819 */ /* 0x000fc800000006ff */
[----:B------:R-:W0:Y:S02]  /*4ae0*/  SYNCS.PHASECHK.TRANS64.TRYWAIT P1, [UR46+0x28c00], R0 ;  /* 0x028c0000ff0075a7 */ /* 0x000e24000802016e */
[----:B0-----:R-:W-:Y:S05]  /*4af0*/  @!P1 BRA `(.L_x_5343) ;  /* 0x0000016800249947 */ /* 0x001fea0003800000 */
.L_x_5579:
[----:B------:R-:W-:Y:S05]  /*4b00*/  @!P0 BRA `(.L_x_5344) ;  /* 0x0000000000048947 */ /* 0x000fea0003800000 */
[----:B------:R-:W-:Y:S01]  /*4b10*/  BPT.TRAP 0x1 ;  /* 0x000000040000795c */ /* 0x000fe20000300000 */
.L_x_5344:
[----:B------:R-:W-:Y:S02]  /*4b20*/  IMAD.U32 R7, RZ, RZ, UR37 ;  /* 0x00000025ff077e24 */ /* 0x000fe4000f8e00ff */
[----:B------:R-:W-:-:S03]  /*4b30*/  IMAD.U32 R8, RZ, RZ, UR38 ;  /* 0x00000026ff087e24 */ /* 0x000fc6000f8e00ff */
[----:B------:R-:W-:Y:S02]  /*4b40*/  LEA R7, R7, UR46, 0x3 ;  /* 0x0000002e07077c11 */ /* 0x000fe4000f8e18ff */
[----:B------:R-:W-:-:S04]  /*4b50*/  SHF.L.U32 R8, R8, 0x1f, RZ ;  /* 0x0000001f08087819 */ /* 0x000fc800000006ff */
[----:B------:R1:W2:Y:S01]  /*4b60*/  SYNCS.PHASECHK.TRANS64.TRYWAIT P1, [R7+URZ+0x28c30], R8 ;  /* 0x028c3008070075a7 */ /* 0x0002a2000802017f */
[----:B------:R-:W-:Y:S05]  /*4b70*/  @!P0 BRA `(.L_x_5345) ;  /* 0x0000000000048947 */ /* 0x000fea0003800000 */
[----:B------:R-:W-:Y:S01]  /*4b80*/  BPT.TRAP 0x1 ;  /* 0x000000040000795c */ /* 0x000fe20000300000 */
.L_x_5345:
[----:B--2---:R-:W-:Y:S05]  /*4b90*/  @P1 BRA `(.L_x_5346) ;  /* 0x0000000000081947 */ /* 0x004fea0003800000 */
[----:B------:R-:W2:Y:S02]  /*4ba0*/  SYNCS.PHASECHK.TRANS64.TRYWAIT P1, [R7+URZ+0x28c30], R8 ;  /* 0x028c3008070075a7 */ /* 0x000ea4000802017f */
[----:B--2---:R-:W-:Y:S05]  /*4bb0*/  @!P1 BRA `(.L_x_5347) ;  /* 0x00000168000c9947 */ /* 0x004fea0003800000 */
.L_x_5346:
        /* <DEDUP_REMOVED lines=15> */
[----:B------:R-:W-:Y:S01]  /*4cb0*/  VIADD R4, R186, UR42 ;  /* 0x0000002aba047c36 */ /* 0x000fe20008000000 */
[----:B------:R-:W-:Y:S01]  /*4cc0*/  UMOV UR7, 0x40000040 ;  /* 0x4000004000077882 */ /* 0x000fe20000000000 */
[----:B------:R-:W-:Y:S01]  /*4cd0*/  UMOV UR5, 0x40000040 ;  /* 0x4000004000057882 */ /* 0x000fe20000000000 */
[----:B------:R-:W-:Y:S01]  /*4ce0*/  ULOP3.LUT UR4, UR4, 0x3fff, URZ, 0xc0, !UPT ;  /* 0x00003fff04047892 */ /* 0x000fe2000f8ec03f */
[----:B------:R-:W-:Y:S01]  /*4cf0*/  IMAD.MOV.U32 R5, RZ, RZ, R4 ;  /* 0x000000ffff057224 */ /* 0x000fe200078e0004 */
[----:B------:R-:W-:Y:S01]  /*4d00*/  UMOV UR11, 0x40000040 ;  /* 0x40000040000b7882 */ /* 0x000fe20000000000 */
[----:B------:R-:W-:Y:S01]  /*4d10*/  UMOV UR9, 0x40000040 ;  /* 0x4000004000097882 */ /* 0x000fe20000000000 */
[----:B------:R-:W-:Y:S01]  /*4d20*/  ULEA UR18, UR37, UR18, 0x9 ;  /* 0x0000001225127291 */ /* 0x000fe2000f8e483f */
[----:B------:R-:W-:Y:S01]  /*4d30*/  IMAD.MOV.U32 R9, RZ, RZ, -0x40 ;  /* 0xffffffc0ff097424 */ /* 0x000fe200078e00ff */
[----:B------:R-:W-:-:S02]  /*4d40*/  ULOP3.LUT UR16, UR4, 0x10000, URZ, 0xfc, !UPT ;  /* 0x0001000004107892 */ /* 0x000fc4000f8efc3f */
[----:B------:R-:W-:Y:S01]  /*4d50*/  UIADD3 UR6, UR18, 0x2, URZ ;  /* 0x0000000212067890 */ /* 0x000fe2000fffe03f */
[----:B------:R-:W-:Y:S01]  /*4d60*/  IMAD R9, R168, R9, 0x41 ;  /* 0x00000041a8097424 */ /* 0x000fe200078e0209 */
[----:B------:R-:W-:Y:S02]  /*4d70*/  UIADD3 UR4, UR16, 0x2, URZ ;  /* 0x0000000210047890 */ /* 0x000fe4000fffe03f */
[----:B------:R-:W-:Y:S02]  /*4d80*/  UIADD3 UR10, UR18, 0x4, URZ ;  /* 0x00000004120a7890 */ /* 0x000fe4000fffe03f */
[----:B------:R-:W-:Y:S02]  /*4d90*/  UIADD3 UR8, UR16, 0x4, URZ ;  /* 0x0000000410087890 */ /* 0x000fe4000fffe03f */
[----:B------:R-:W-:Y:S01]  /*4da0*/  HGMMA.64x64x16.F32 R24, gdesc[UR16], RZ, !UPT, gsb0 ;  /* 0x00e00000101879f0 */ /* 0x000fe2000c0008ff */
[----:B------:R-:W-:Y:S02]  /*4db0*/  UIADD3 UR14, UR18, 0x6, URZ ;  /* 0x00000006120e7890 */ /* 0x000fe4000fffe03f */
[----:B------:R-:W-:Y:S01]  /*4dc0*/  UIADD3 UR12, UR16, 0x6, URZ ;  /* 0x00000006100c7890 */ /* 0x000fe2000fffe03f */
[----:B------:R-:W-:Y:S01]  /*4dd0*/  UMOV UR15, 0x40000040 ;  /* 0x40000040000f7882 */ /* 0x000fe20000000000 */
[----:B------:R-:W-:Y:S01]  /*4de0*/  UMOV UR13, 0x40000040 ;  /* 0x40000040000d7882 */ /* 0x000fe20000000000 */
[----:B------:R-:W-:-:S02]  /*4df0*/  ULDC UR20, c[0x0][0x9dc] ;  /* 0x0002770000147ab9 */ /* 0x000fc40000000800 */
[----:B------:R-:W-:Y:S01]  /*4e00*/  ULOP3.LUT UR20, URZ, UR20, URZ, 0x33, !UPT ;  /* 0x000000143f147292 */ /* 0x000fe2000f8e333f */
[----:B------:R-:W-:Y:S02]  /*4e10*/  WARPGROUP.DEPBAR.LE gsb0, 0x0 ;  /* 0x00008000000079c5 */ /* 0x000fe40000010000 */
[----:B------:R-:W-:-:S06]  /*4e20*/  WARPGROUP.ARRIVE ;  /* 0x00000000000079c5 */ /* 0x000fcc0000000000 */
[----:B------:R-:W-:Y:S01]  /*4e30*/  HGMMA.64x64x16.F32 R24, gdesc[UR4], R24, gsb0 ;  /* 0x00e00000041879f0 */ /* 0x000fe20008000818 */
[----:B------:R-:W-:Y:S01]  /*4e40*/  ULDC UR7, c[0x0][0x448] ;  /* 0x0001120000077ab9 */ /* 0x000fe20000000800 */
[----:B------:R-:W-:Y:S01]  /*4e50*/  ULDC UR6, c[0x0][0x9d8] ;  /* 0x0002760000067ab9 */ /* 0x000fe20000000800 */
[----:B------:R-:W-:-:S06]  /*4e60*/  UISETP.NE.AND UP0, UPT, UR7, 0x1, UPT ;  /* 0x000000010700788c */ /* 0x000fcc000bf05270 */
[----:B------:R-:W-:Y:S02]  /*4e70*/  PLOP3.LUT P2, PT, PT, PT, UP0, 0x80, 0x0 ;  /* 0x000000000000781c */ /* 0x000fe40003f4f008 */
[----:B------:R-:W-:-:S03]  /*4e80*/  PLOP3.LUT P3, PT, PT, PT, UP0, 0x80, 0x0 ;  /* 0x000000000000781c */ /* 0x000fc60003f6f008 */
[----:B------:R-:W-:-:S08]  /*4e90*/  @UP0 ULDC UR7, c[0x0][0x44c] ;  /* 0x0001130000070ab9 */ /* 0x000fd00000000800 */
[----:B------:R-:W-:Y:S01]  /*4ea0*/  @P2 IMAD.HI.U32 R6, R4, UR7, RZ ;  /* 0x0000000704062c27 */ /* 0x000fe2000f8e00ff */
[----:B------:R-:W-:-:S03]  /*4eb0*/  @UP0 ULDC UR7, c[0x0][0x450] ;  /* 0x0001140000070ab9 */ /* 0x000fc60000000800 */
[----:B------:R-:W-:Y:S01]  /*4ec0*/  @!P1 VIADD R4, R7, 0x28c40 ;  /* 0x00028c4007049836 */ /* 0x000fe20000000000 */
[----:B------:R-:W-:-:S04]  /*4ed0*/  @P3 SHF.R.U32.HI R5, RZ, UR7, R6 ;  /* 0x00000007ff053c19 */ /* 0x000fc80008011606 */
[----:B------:R-:W-:Y:S01]  /*4ee0*/  @!P1 PRMT R4, RZ, 0x654, R4 ;  /* 0x00000654ff049816 */ /* 0x000fe20000000004 */
[----:B------:R-:W-:Y:S02]  /*4ef0*/  WARPGROUP.DEPBAR.LE gsb0, 0x0 ;  /* 0x00008000000079c5 */ /* 0x000fe40000010000 */
[----:B------:R-:W-:-:S06]  /*4f00*/  WARPGROUP.ARRIVE ;  /* 0x00000000000079c5 */ /* 0x000fcc0000000000 */
[----:B------:R-:W-:Y:S03]  /*4f10*/  HGMMA.64x64x16.F32 R24, gdesc[UR8], R24, gsb0 ;  /* 0x00e00000081879f0 */ /* 0x000fe60008000818 */
[----:B------:R-:W-:Y:S02]  /*4f20*/  WARPGROUP.DEPBAR.LE gsb0, 0x0 ;  /* 0x00008000000079c5 */ /* 0x000fe40000010000 */
[----:B------:R-:W-:-:S06]  /*4f30*/  WARPGROUP.ARRIVE ;  /* 0x00000000000079c5 */ /* 0x000fcc0000000000 */
[----:B------:R-:W-:Y:S01]  /*4f40*/  HGMMA.64x64x16.F32 R24, gdesc[UR12], R24, gsb0 ;  /* 0x00e000000c1879f0 */ /* 0x000fe20008000818 */
[----:B------:R-:W-:Y:S02]  /*4f50*/  ULDC.64 UR14, c[0x0][0x9e0] ;  /* 0x00027800000e7ab9 */ /* 0x000fe40000000a00 */
[----:B------:R-:W-:-:S06]  /*4f60*/  UISETP.GE.AND UP1, UPT, UR15, 0x1, UPT ;  /* 0x000000010f00788c */ /* 0x000fcc000bf26270 */
[----:B------:R-:W-:Y:S01]  /*4f70*/  PLOP3.LUT P2, PT, PT, PT, UP1, 0x40, 0x0 ;  /* 0x000000000000781c */ /* 0x000fe20003f4e818 */
[----:B------:R-:W-:Y:S02]  /*4f80*/  WARPGROUP.DEPBAR.LE gsb0, 0x0 ;  /* 0x00008000000079c5 */ /* 0x000fe40000010000 */
[----:B------:R-:W-:Y:S01]  /*4f90*/  FMUL.FTZ R38, R38, UR6 ;  /* 0x0000000626267c20 */ /* 0x000fe20008410000 */
[----:B------:R-:W-:Y:S01]  /*4fa0*/  FMUL.FTZ R24, R24, UR6 ;  /* 0x0000000618187c20 */ /* 0x000fe20008410000 */
[----:B------:R-:W-:Y:S01]  /*4fb0*/  FMUL.FTZ R25, R25, UR6 ;  /* 0x0000000619197c20 */ /* 0x000fe20008410000 */
[----:B------:R-:W-:Y:S01]  /*4fc0*/  FMUL.FTZ R3, R26, UR6 ;  /* 0x000000061a037c20 */ /* 0x000fe20008410000 */
[----:B------:R0:W3:Y:S01]  /*4fd0*/  MUFU.TANH R14, R38 ;  /* 0x00000026000e7308 */ /* 0x0000e20000002400 */
        /* <DEDUP_REMOVED lines=8> */
[----:B0-----:R-:W0:Y:S01]  /*5060*/  SHFL.IDX PT, R38, R5, RZ, 0x1c1f ;  /* 0x001c1fff05267589 */ /* 0x001e2200000e0000 */
        /* <DEDUP_REMOVED lines=17> */
[----:B------:R-:W0:Y:S01]  /*5180*/  MUFU.TANH R24, R24 ;  /* 0x0000001800187308 */ /* 0x000e220000002400 */
[----:B------:R-:W-:Y:S01]  /*5190*/  FMUL.FTZ R34, R34, UR6 ;  /* 0x0000000622227c20 */ /* 0x000fe20008410000 */
[----:B------:R-:W-:Y:S01]  /*51a0*/  FMUL.FTZ R27, R27, UR6 ;  /* 0x000000061b1b7c20 */ /* 0x000fe20008410000 */
[----:B------:R-:W-:Y:S01]  /*51b0*/  FMUL.FTZ R31, R31, UR6 ;  /* 0x000000061f1f7c20 */ /* 0x000fe20008410000 */
[----:B------:R-:W-:Y:S01]  /*51c0*/  LEA R26, R168, 0xffffffc0, 0x6 ;  /* 0xffffffc0a81a7811 */ /* 0x000fe200078e30ff */
[----:B------:R-:W-:Y:S01]  /*51d0*/  FMUL.FTZ R35, R35, UR6 ;  /* 0x0000000623237c20 */ /* 0x000fe20008410000 */
[----:B----4-:R-:W-:-:S02]  /*51e0*/  IADD3 R4, -R2, UR49, R9 ;  /* 0x0000003102047c10 */ /* 0x010fc4000fffe109 */
[----:B------:R-:W4:Y:S03]  /*51f0*/  MUFU.TANH R25, R25 ;  /* 0x0000001900197308 */ /* 0x000f260000002400 */
[----:B------:R-:W-:-:S05]  /*5200*/  VIADD R4, R4, -UR51 ;  /* 0x8000003304047c36 */ /* 0x000fca0008000000 */
        /* <DEDUP_REMOVED lines=27> */
[----:B-----5:R-:W-:-:S07]  /*53c0*/  VIADD R34, R4, UR14 ;  /* 0x0000000e04227c36 */ /* 0x020fce0008000000 */
[----:B------:R5:W2:Y:S01]  /*53d0*/  MUFU.TANH R11, R31 ;  /* 0x0000001f000b7308 */ /* 0x000aa20000002400 */
[----:B-1----:R-:W-:-:S07]  /*53e0*/  IADD3 R27, -R2, UR49, -R26 ;  /* 0x00000031021b7c10 */ /* 0x002fce000fffe91a */
[----:B------:R1:W2:Y:S01]  /*53f0*/  MUFU.TANH R13, R35 ;  /* 0x00000023000d7308 */ /* 0x0002a20000002400 */
[----:B-----5:R-:W-:Y:S01]  /*5400*/  VIADD R31, R4, UR20 ;  /* 0x00000014041f7c36 */ /* 0x020fe20008000000 */
[----:B0-----:R-:W-:-:S03]  /*5410*/  VIADDMNMX R4, R38, R34, R27, PT ;  /* 0x0000002226047246 */ /* 0x001fc6000380011b */
[----:B------:R-:W-:Y:S02]  /*5420*/  IMAD.IADD R6, R31, 0x1, R38 ;  /* 0x000000011f067824 */ /* 0x000fe400078e0226 */
[----:B-1----:R-:W-:Y:S01]  /*5430*/  VIADD R35, R9, 0xffffffff ;  /* 0xffffffff09237836 */ /* 0x002fe20000000000 */
[----:B---34-:R-:W-:Y:S06]  /*5440*/  @P2 BRA `(.L_x_5348) ;  /* 0x00000000005c2947 */ /* 0x018fec0003800000 */
[----:B------:R-:W-:Y:S01]  /*5450*/  IMAD.U32 R9, RZ, RZ, UR51 ;  /* 0x00000033ff097e24 */ /* 0x000fe2000f8e00ff */
[----:B------:R-:W-:Y:S04]  /*5460*/  BSSY B0, `(.L_x_5349) ;  /* 0x0000011000007945 */ /* 0x000fe80003800000 */
[----:B------:R-:W-:-:S04]  /*5470*/  IADD3 R9, -R9, UR49, R38 ;  /* 0x0000003109097c10 */ /* 0x000fc8000fffe126 */
        /* <DEDUP_REMOVED lines=10> */
.L_x_5350:
[----:B------:R-:W-:-:S06]  /*5520*/  UISETP.NE.AND UP2, UPT, UR15, 0x1, UPT ;  /* 0x000000010f00788c */ /* 0x000fcc000bf45270 */
[----:B------:R-:W-:-:S05]  /*5530*/  PLOP3.LUT P2, PT, PT, PT, UP2, 0x80, 0x0 ;  /* 0x000000000000781c */ /* 0x000fca0003f4f028 */
[----:B------:R-:W-:-:S08]  /*5540*/  @UP2 ULDC.64 UR6, c[0x0][0x9e8] ;  /* 0x00027a0000062ab9 */ /* 0x000fd00000000a00 */
[----:B------:R-:W-:-:S05]  /*5550*/  @P2 IMAD.HI.U32 R38, R9, UR6, RZ ;  /* 0x0000000609262c27 */ /* 0x000fca000f8e00ff */
[----:B------:R-:W-:-:S07]  /*5560*/  @P2 SHF.R.U32.HI R9, RZ, UR7, R38 ;  /* 0x00000007ff092c19 */ /* 0x000fce0008011626 */
.L_x_5351:
[----:B------:R-:W-:Y:S05]  /*5570*/  BSYNC B0 ;  /* 0x0000000000007941 */ /* 0x000fea0003800000 */
.L_x_5349:
[----:B------:R-:W-:-:S04]  /*5580*/  IMAD R9, R9, UR15, -R26 ;  /* 0x0000000f09097c24 */ /* 0x000fc8000f8e0a1a */
[----:B------:R-:W-:-:S05]  /*5590*/  IMAD.IADD R9, R9, 0x1, -R2 ;  /* 0x0000000109097824 */ /* 0x000fca00078e0a02 */
[----:B------:R-:W-:Y:S02]  /*55a0*/  VIMNMX R6, R6, R9, !PT ;  /* 0x0000000906067248 */ /* 0x000fe40007fe0100 */
[----:B------:R-:W-:-:S07]  /*55b0*/  VIADDMNMX R4, R9, UR15, R4, PT ;  /* 0x0000000f09047c46 */ /* 0x000fce000b800104 */
.L_x_5348:
[C---:B------:R-:W-:Y:S02]  /*55c0*/  ISETP.GE.AND P2, PT, R35.reuse, 0x2, PT ;  /* 0x000000022300780c */ /* 0x040fe40003f46270 */
[C---:B------:R-:W-:Y:S02]  /*55d0*/  ISETP.GE.AND P6, PT, R35.reuse, 0xa, PT ;  /* 0x0000000a2300780c */ /* 0x040fe40003fc6270 */
[----:B------:R-:W-:Y:S02]  /*55e0*/  ISETP.GT.AND P4, PT, R6, 0x1, !P2 ;  /* 0x000000010600780c */ /* 0x000fe40005784270 */
[----:B------:R-:W-:Y:S02]  /*55f0*/  ISETP.GE.AND P3, PT, R35, 0x9, PT ;  /* 0x000000092300780c */ /* 0x000fe40003f66270 */
[----:B------:R-:W-:Y:S02]  /*5600*/  ISETP.LT.OR P4, PT, R4, 0x2, P4 ;  /* 0x000000020400780c */ /* 0x000fe40002781670 */
[----:B------:R-:W-:-:S02]  /*5610*/  ISETP.GT.AND P5, PT, R6, 0x8, !P3 ;  /* 0x000000080600780c */ /* 0x000fc40005fa4270 */
[----:B------:R-:W-:Y:S02]  /*5620*/  FSEL R38, R25, -INF , !P4 ;  /* 0xff80000019267808 */ /* 0x000fe40006000000 */
[----:B------:R-:W-:Y:S02]  /*5630*/  ISETP.GT.AND P4, PT, R6, 0x9, !P6 ;  /* 0x000000090600780c */ /* 0x000fe40007784270 */
[----:B------:R-:W-:Y:S02]  /*5640*/  P2R R25, PR, RZ, 0x40 ;  /* 0x00000040ff197803 */ /* 0x000fe40000000000 */
        /* <DEDUP_REMOVED lines=68> */
[----:B------:R-:W-:Y:S02]  /*5a90*/  PLOP3.LUT P6, PT, PT, PT, UP1, 0x40, 0x0 ;  /* 0x000000000000781c */ /* 0x000fe40003fce818 */
[----:B0-----:R-:W-:Y:S01]  /*5aa0*/  VIADDMNMX R4, R24, R34, R27, PT ;  /* 0x0000002218047246 */ /* 0x001fe2000380011b */
[----:B------:R-:W-:-:S10]  /*5ab0*/  IMAD.IADD R6, R31, 0x1, R24 ;  /* 0x000000011f067824 */ /* 0x000fd400078e0218 */
[----:B------:R-:W-:Y:S05]  /*5ac0*/  @P6 BRA `(.L_x_5352) ;  /* 0x0000000000646947 */ /* 0x000fea0003800000 */
        /* <DEDUP_REMOVED lines=14> */
.L_x_5354:
[----:B------:R-:W-:-:S06]  /*5bb0*/  UISETP.NE.AND UP2, UPT, UR15, 0x1, UPT ;  /* 0x000000010f00788c */ /* 0x000fcc000bf45270 */
[----:B------:R-:W-:-:S05]  /*5bc0*/  PLOP3.LUT P6, PT, PT, PT, UP2, 0x80, 0x0 ;  /* 0x000000000000781c */ /* 0x000fca0003fcf028 */
[----:B------:R-:W-:-:S08]  /*5bd0*/  @UP2 ULDC.64 UR6, c[0x0][0x9e8] ;  /* 0x00027a0000062ab9 */ /* 0x000fd00000000a00 */
[----:B------:R-:W-:Y:S01]  /*5be0*/  @P6 IMAD.HI.U32 R24, R5, UR6, RZ ;  /* 0x0000000605186c27 */ /* 0x000fe2000f8e00ff */
[----:B------:R-:W-:-:S13]  /*5bf0*/  PLOP3.LUT P6, PT, PT, PT, UP2, 0x80, 0x0 ;  /* 0x000000000000781c */ /* 0x000fda0003fcf028 */
[----:B------:R-:W-:-:S07]  /*5c00*/  @P6 SHF.R.U32.HI R5, RZ, UR7, R24 ;  /* 0x00000007ff056c19 */ /* 0x000fce0008011618 */
.L_x_5355:
[----:B------:R-:W-:Y:S05]  /*5c10*/  BSYNC B0 ;  /* 0x0000000000007941 */ /* 0x000fea0003800000 */
.L_x_5353:
[----:B------:R-:W-:-:S04]  /*5c20*/  IMAD R5, R5, UR15, -R26 ;  /* 0x0000000f05057c24 */ /* 0x000fc8000f8e0a1a */
[----:B------:R-:W-:-:S05]  /*5c30*/  IMAD.IADD R5, R5, 0x1, -R2 ;  /* 0x0000000105057824 */ /* 0x000fca00078e0a02 */
[----:B------:R-:W-:Y:S02]  /*5c40*/  VIMNMX R6, R6, R5, !PT ;  /* 0x0000000506067248 */ /* 0x000fe40007fe0100 */
[----:B------:R-:W-:-:S07]  /*5c50*/  VIADDMNMX R4, R5, UR15, R4, PT ;  /* 0x0000000f05047c46 */ /* 0x000fce000b800104 */
.L_x_5352:
[----:B------:R-:W-:Y:S01]  /*5c60*/  BAR.SYNC.DEFER_BLOCKING 0xf, 0x100 ;  /* 0x03c4000000007b1d */ /* 0x000fe20000010000 */
[----:B------:R-:W-:Y:S02]  /*5c70*/  ISETP.GT.AND P2, PT, R6, 0x1, !P2 ;  /* 0x000000010600780c */ /* 0x000fe40005744270 */
[----:B------:R-:W-:Y:S02]  /*5c80*/  FMNMX.FTZ R5, R32, R38, !PT ;  /* 0x0000002620057209 */ /* 0x000fe40007810000 */
[----:B------:R-:W-:Y:S01]  /*5c90*/  ISETP.LT.OR P2, PT, R4, 0x2, P2 ;  /* 0x000000020400780c */ /* 0x000fe20001741670 */
[----:B------:R-:W-:Y:S01]  /*5ca0*/  ULDC UR10, c[0x0][0x988] ;  /* 0x00026200000a7ab9 */ /* 0x000fe20000000800 */
[----:B------:R-:W-:Y:S02]  /*5cb0*/  FMNMX.FTZ R5, R42, R5, !PT ;  /* 0x000000052a057209 */ /* 0x000fe40007810000 */
[----:B------:R-:W-:Y:S02]  /*5cc0*/  FSEL R10, R10, -INF , !P2 ;  /* 0xff8000000a0a7808 */ /* 0x000fe40005000000 */
[----:B------:R-:W-:-:S02]  /*5cd0*/  ISETP.NE.AND P2, PT, R25, RZ, PT ;  /* 0x000000ff1900720c */ /* 0x000fc40003f45270 */
[----:B------:R-:W-:Y:S02]  /*5ce0*/  FMNMX.FTZ R5, R56, R5, !PT ;  /* 0x0000000538057209 */ /* 0x000fe40007810000 */
[----:B------:R-:W-:Y:S02]  /*5cf0*/  ISETP.GT.AND P2, PT, R6, 0x9, !P2 ;  /* 0x000000090600780c */ /* 0x000fe40005744270 */
[----:B------:R-:W-:Y:S02]  /*5d00*/  FMNMX.FTZ R5, R58, R5, !PT ;  /* 0x000000053a057209 */ /* 0x000fe40007810000 */
[----:B------:R-:W-:Y:S02]  /*5d10*/  ISETP.LT.OR P2, PT, R4, 0xa, P2 ;  /* 0x0000000a0400780c */ /* 0x000fe40001741670 */
[----:B------:R-:W-:Y:S02]  /*5d20*/  FMNMX.FTZ R5, R60, R5, !PT ;  /* 0x000000053c057209 */ /* 0x000fe40007810000 */
[----:B--2---:R-:W-:-:S02]  /*5d30*/  FSEL R11, R11, -INF , !P2 ;  /* 0xff8000000b0b7808 */ /* 0x004fc40005000000 */
        /* <DEDUP_REMOVED lines=22> */
[C---:B------:R-:W-:Y:S02]  /*5ea0*/  ISETP.GT.AND P3, PT, R6.reuse, 0x8, !P3 ;  /* 0x000000080600780c */ /* 0x040fe40005f64270 */
[----:B------:R-:W-:-:S02]  /*5eb0*/  ISETP.GT.AND P2, PT, R6, 0x19, !P2 ;  /* 0x000000190600780c */ /* 0x000fc40005744270 */
[----:B------:R-:W-:Y:S02]  /*5ec0*/  FMNMX.FTZ R27, R72, R5, !PT ;  /* 0x00000005481b7209 */ /* 0x000fe40007810000 */
[C---:B------:R-:W-:Y:S02]  /*5ed0*/  ISETP.LT.OR P2, PT, R4.reuse, 0x1a, P2 ;  /* 0x0000001a0400780c */ /* 0x040fe40001741670 */
[----:B------:R-:W-:Y:S01]  /*5ee0*/  ISETP.LT.OR P3, PT, R4, 0x9, P3 ;  /* 0x000000090400780c */ /* 0x000fe20001f61670 */
[----:B------:R-:W0:Y:S01]  /*5ef0*/  SHFL.BFLY PT, R26, R27, 0x2, 0x1f ;  /* 0x0c401f001b1a7f89 */ /* 0x000e2200000e0000 */
[----:B------:R-:W-:Y:S02]  /*5f00*/  FSEL R15, R15, -INF , !P2 ;  /* 0xff8000000f0f7808 */ /* 0x000fe40005000000 */
[----:B------:R-:W-:Y:S02]  /*5f10*/  ISETP.NE.AND P2, PT, R37, RZ, PT ;  /* 0x000000ff2500720c */ /* 0x000fe40003f45270 */
[----:B------:R-:W-:-:S02]  /*5f20*/  ISETP.NE.AND P6, PT, R9, RZ, PT ;  /* 0x000000ff0900720c */ /* 0x000fc40003fc5270 */
[----:B------:R-:W-:Y:S02]  /*5f30*/  ISETP.GT.AND P2, PT, R6, 0x20, !P2 ;  /* 0x000000200600780c */ /* 0x000fe40005744270 */
[----:B------:R-:W-:Y:S02]  /*5f40*/  FSEL R9, R30, -INF , !P3 ;  /* 0xff8000001e097808 */ /* 0x000fe40005800000 */
[----:B------:R-:W-:Y:S02]  /*5f50*/  ISETP.LT.OR P2, PT, R4, 0x21, P2 ;  /* 0x000000210400780c */ /* 0x000fe40001741670 */
[----:B------:R-:W-:Y:S02]  /*5f60*/  ISETP.NE.AND P3, PT, R41, RZ, PT ;  /* 0x000000ff2900720c */ /* 0x000fe40003f65270 */
[----:B------:R-:W-:Y:S02]  /*5f70*/  FSEL R20, R20, -INF , !P2 ;  /* 0xff80000014147808 */ /* 0x000fe40005000000 */
[----:B------:R-:W-:-:S02]  /*5f80*/  ISETP.NE.AND P2, PT, R39, RZ, PT ;  /* 0x000000ff2700720c */ /* 0x000fc40003f45270 */
[C---:B------:R-:W-:Y:S02]  /*5f90*/  ISETP.GT.AND P4, PT, R6.reuse, 0x31, !P4 ;  /* 0x000000310600780c */ /* 0x040fe40006784270 */
[C---:B------:R-:W-:Y:S02]  /*5fa0*/  ISETP.GT.AND P2, PT, R6.reuse, 0x21, !P2 ;  /* 0x000000210600780c */ /* 0x040fe40005744270 */
[----:B------:R-:W-:Y:S02]  /*5fb0*/  ISETP.GT.AND P5, PT, R6, 0x38, !P5 ;  /* 0x000000380600780c */ /* 0x000fe40006fa4270 */
[----:B------:R-:W-:Y:S02]  /*5fc0*/  ISETP.LT.OR P2, PT, R4, 0x22, P2 ;  /* 0x000000220400780c */ /* 0x000fe40001741670 */
[----:B0-----:R-:W-:Y:S02]  /*5fd0*/  FMNMX.FTZ R28, R27, R26, !PT ;  /* 0x0000001a1b1c7209 */ /* 0x001fe40007810000 */
[----:B------:R-:W-:-:S02]  /*5fe0*/  FSEL R21, R21, -INF , !P2 ;  /* 0xff80000015157808 */ /* 0x000fc40005000000 */
[----:B------:R-:W-:Y:S01]  /*5ff0*/  ISETP.GT.AND P2, PT, R6, 0x28, !P3 ;  /* 0x000000280600780c */ /* 0x000fe20005f44270 */
[----:B------:R-:W0:Y:S01]  /*6000*/  SHFL.BFLY PT, R29, R28, 0x1, 0x1f ;  /* 0x0c201f001c1d7f89 */ /* 0x000e2200000e0000 */
[----:B------:R-:W-:Y:S02]  /*6010*/  ISETP.NE.AND P3, PT, R45, RZ, PT ;  /* 0x000000ff2d00720c */ /* 0x000fe40003f65270 */
[----:B------:R-:W-:Y:S02]  /*6020*/  ISETP.LT.OR P2, PT, R4, 0x29, P2 ;  /* 0x000000290400780c */ /* 0x000fe40001741670 */
[----:B------:R-:W-:Y:S02]  /*6030*/  ISETP.GT.AND P3, PT, R6, 0x30, !P3 ;  /* 0x000000300600780c */ /* 0x000fe40005f64270 */
[----:B------:R-:W-:Y:S02]  /*6040*/  FSEL R24, R46, -INF , !P2 ;  /* 0xff8000002e187808 */ /* 0x000fe40005000000 */
[----:B------:R-:W-:-:S02]  /*6050*/  ISETP.GT.AND P2, PT, R6, RZ, !P6 ;  /* 0x000000ff0600720c */ /* 0x000fc40007744270 */
[----:B------:R-:W-:Y:S02]  /*6060*/  ISETP.NE.AND P6, PT, R35, RZ, PT ;  /* 0x000000ff2300720c */ /* 0x000fe40003fc5270 */
[C---:B------:R-:W-:Y:S02]  /*6070*/  ISETP.LT.OR P2, PT, R4.reuse, 0x1, P2 ;  /* 0x000000010400780c */ /* 0x040fe40001741670 */
[----:B------:R-:W-:Y:S02]  /*6080*/  ISETP.LT.OR P3, PT, R4, 0x31, P3 ;  /* 0x000000310400780c */ /* 0x000fe40001f61670 */
[----:B------:R-:W-:Y:S02]  /*6090*/  FSEL R3, R3, -INF , !P2 ;  /* 0xff80000003037808 */ /* 0x000fe40005000000 */
[----:B------:R-:W-:Y:S02]  /*60a0*/  ISETP.NE.AND P2, PT, R43, RZ, PT ;  /* 0x000000ff2b00720c */ /* 0x000fe40003f45270 */
[----:B------:R-:W-:-:S02]  /*60b0*/  FMNMX.FTZ R26, R3, R10, !PT ;  /* 0x0000000a031a7209 */ /* 0x000fc40007810000 */
[----:B------:R-:W-:Y:S02]  /*60c0*/  ISETP.GT.AND P2, PT, R6, 0x29, !P2 ;  /* 0x000000290600780c */ /* 0x000fe40005744270 */
[----:B------:R-:W-:Y:S02]  /*60d0*/  FMNMX.FTZ R26, R9, R26, !PT ;  /* 0x0000001a091a7209 */ /* 0x000fe40007810000 */
[C---:B------:R-:W-:Y:S02]  /*60e0*/  ISETP.LT.OR P2, PT, R4.reuse, 0x2a, P2 ;  /* 0x0000002a0400780c */ /* 0x040fe40001741670 */
[----:B------:R-:W-:Y:S02]  /*60f0*/  FMNMX.FTZ R5, R11, R26, !PT ;  /* 0x0000001a0b057209 */ /* 0x000fe40007810000 */
[----:B------:R-:W-:Y:S02]  /*6100*/  ISETP.LT.OR P4, PT, R4, 0x32, P4 ;  /* 0x000000320400780c */ /* 0x000fe40002781670 */
[----:B------:R-:W-:-:S02]  /*6110*/  FMNMX.FTZ R26, R12, R5, !PT ;  /* 0x000000050c1a7209 */ /* 0x000fc40007810000 */
[----:B0-----:R-:W-:Y:S02]  /*6120*/  FMNMX.FTZ R5, R28, R29, !PT ;  /* 0x0000001d1c057209 */ /* 0x001fe40007810000 */
[----:B------:R-:W-:Y:S02]  /*6130*/  FMNMX.FTZ R25, R13, R26, !PT ;  /* 0x0000001a0d197209 */ /* 0x000fe40007810000 */
[----:B------:R-:W-:Y:S01]  /*6140*/  ISETP.LT.OR P5, PT, R4, 0x39, P5 ;  /* 0x000000390400780c */ /* 0x000fe20002fa1670 */
[----:B------:R-:W-:Y:S01]  /*6150*/  FMUL.FTZ R28, R5, UR10 ;  /* 0x0000000a051c7c20 */ /* 0x000fe20008410000 */
[----:B------:R-:W-:Y:S02]  /*6160*/  FMNMX.FTZ R26, R14, R25, !PT ;  /* 0x000000190e1a7209 */ /* 0x000fe40007810000 */
[----:B------:R-:W-:Y:S02]  /*6170*/  FSEL R25, R47, -INF , !P2 ;  /* 0xff8000002f197808 */ /* 0x000fe40005000000 */
[----:B------:R-:W-:-:S02]  /*6180*/  FMNMX.FTZ R27, R15, R26, !PT ;  /* 0x0000001a0f1b7209 */ /* 0x000fc40007810000 */
[----:B------:R-:W-:Y:S02]  /*6190*/  FSETP.NEU.FTZ.AND P2, PT, R5, -INF , PT ;  /* 0xff8000000500780b */ /* 0x000fe40003f5d000 */
[----:B------:R-:W-:Y:S02]  /*61a0*/  FMNMX.FTZ R26, R20, R27, !PT ;  /* 0x0000001b141a7209 */ /* 0x000fe40007810000 */
[----:B------:R-:W-:Y:S02]  /*61b0*/  FSEL R31, R28, RZ, P2 ;  /* 0x000000ff1c1f7208 */ /* 0x000fe40001000000 */
[----:B------:R-:W-:Y:S02]  /*61c0*/  FMNMX.FTZ R27, R21, R26, !PT ;  /* 0x0000001a151b7209 */ /* 0x000fe40007810000 */
[----:B------:R-:W-:Y:S01]  /*61d0*/  ISETP.GT.AND P2, PT, R6, 0x39, !P6 ;  /* 0x000000390600780c */ /* 0x000fe20007744270 */
[--C-:B------:R-:W-:Y:S01]  /*61e0*/  FFMA.FTZ R30, R32, UR10, -R31.reuse ;  /* 0x0000000a201e7c23 */ /* 0x100fe2000801081f */
[----:B------:R-:W-:Y:S01]  /*61f0*/  FMNMX.FTZ R6, R24, R27, !PT ;  /* 0x0000001b18067209 */ /* 0x000fe20007810000 */
[--C-:B------:R-:W-:Y:S01]  /*6200*/  FFMA.FTZ R34, R56, UR10, -R31.reuse ;  /* 0x0000000a38227c23 */ /* 0x100fe2000801081f */
[----:B------:R-:W-:Y:S01]  /*6210*/  FSEL R26, R50, -INF , !P3 ;  /* 0xff800000321a7808 */ /* 0x000fe20005800000 */
[----:B------:R0:W-:Y:S01]  /*6220*/  MUFU.EX2 R152, R30 ;  /* 0x0000001e00987308 */ /* 0x0001e20000000800 */
        /* <DEDUP_REMOVED lines=8> */
[----:B------:R-:W-:Y:S01]  /*62b0*/  FSEL R4, R54, -INF , !P5 ;  /* 0xff80000036047808 */ /* 0x000fe20006800000 */
[--C-:B0-----:R-:W-:Y:S01]  /*62c0*/  FFMA.FTZ R30, R42, UR10, -R31.reuse ;  /* 0x0000000a2a1e7c23 */ /* 0x101fe2000801081f */
[----:B------:R-:W-:Y:S01]  /*62d0*/  FMNMX.FTZ R29, R27, R6, !PT ;  /* 0x000000061b1d7209 */ /* 0x000fe20007810000 */
[--C-:B------:R-:W-:Y:S01]  /*62e0*/  FFMA.FTZ R42, R68, UR10, -R31.reuse ;  /* 0x0000000a442a7c23 */ /* 0x100fe2000801081f */
[----:B------:R-:W-:Y:S01]  /*62f0*/  FSEL R28, R55, -INF , !P2 ;  /* 0xff800000371c7808 */ /* 0x000fe20005000000 */
[--C-:B------:R-:W-:Y:S01]  /*6300*/  FFMA.FTZ R39, R64, UR10, -R31.reuse ;  /* 0x0000000a40277c23 */ /* 0x100fe2000801081f */
[----:B------:R-:W-:Y:S01]  /*6310*/  FMNMX.FTZ R29, R4, R29, !PT ;  /* 0x0000001d041d7209 */ /* 0x000fe20007810000 */
[----:B------:R-:W-:Y:S01]  /*6320*/  MUFU.EX2 R154, R30 ;  /* 0x0000001e009a7308 */ /* 0x000fe20000000800 */
[--C-:B-1----:R-:W-:Y:S01]  /*6330*/  FFMA.FTZ R34, R66, UR10, -R31.reuse ;  /* 0x0000000a42227c23 */ /* 0x102fe2000801081f */
[--C-:B------:R-:W-:Y:S01]  /*6340*/  FFMA.FTZ R40, R40, UR10, -R31.reuse ;  /* 0x0000000a28287c23 */ /* 0x100fe2000801081f */
[----:B------:R-:W-:Y:S01]  /*6350*/  FMNMX.FTZ R29, R28, R29, !PT ;  /* 0x0000001d1c1d7209 */ /* 0x000fe20007810000 */
[----:B------:R-:W-:-:S04]  /*6360*/  FFMA.FTZ R45, R70, UR10, -R31 ;  /* 0x0000000a462d7c23 */ /* 0x000fc8000801081f */
[----:B------:R-:W0:Y:S01]  /*6370*/  SHFL.BFLY PT, R6, R29, 0x2, 0x1f ;  /* 0x0c401f001d067f89 */ /* 0x000e2200000e0000 */
[----:B------:R-:W-:Y:S08]  /*6380*/  MUFU.EX2 R41, R34 ;  /* 0x0000002200297308 */ /* 0x000ff00000000800 */
[----:B------:R1:W-:Y:S08]  /*6390*/  MUFU.EX2 R33, R32 ;  /* 0x0000002000217308 */ /* 0x0003f00000000800 */
[----:B------:R-:W-:Y:S01]  /*63a0*/  MUFU.EX2 R36, R36 ;  /* 0x0000002400247308 */ /* 0x000fe20000000800 */
[----:B-1----:R-:W-:Y:S01]  /*63b0*/  FFMA.FTZ R32, R60, UR10, -R31 ;  /* 0x0000000a3c207c23 */ /* 0x002fe2000801081f */
[----:B0-----:R-:W-:-:S06]  /*63c0*/  FMNMX.FTZ R30, R29, R6, !PT ;  /* 0x000000061d1e7209 */ /* 0x001fcc0007810000 */
[----:B------:R-:W-:Y:S01]  /*63d0*/  MUFU.EX2 R43, R42 ;  /* 0x0000002a002b7308 */ /* 0x000fe20000000800 */
[----:B------:R-:W0:Y:S07]  /*63e0*/  SHFL.BFLY PT, R29, R30, 0x1, 0x1f ;  /* 0x0c201f001e1d7f89 */ /* 0x000e2e00000e0000 */
[----:B------:R1:W2:Y:S08]  /*63f0*/  MUFU.EX2 R37, R32 ;  /* 0x0000002000257308 */ /* 0x0002b00000000800 */
[----:B------:R-:W-:Y:S01]  /*6400*/  MUFU.EX2 R38, R38 ;  /* 0x0000002600267308 */ /* 0x000fe20000000800 */
[--C-:B-1----:R-:W-:Y:S01]  /*6410*/  FFMA.FTZ R32, R44, UR10, -R31.reuse ;  /* 0x0000000a2c207c23 */ /* 0x102fe2000801081f */
[----:B------:R-:W-:-:S06]  /*6420*/  FFMA.FTZ R44, R48, UR10, -R31 ;  /* 0x0000000a302c7c23 */ /* 0x000fcc000801081f */
[----:B------:R-:W1:Y:S01]  /*6430*/  MUFU.EX2 R39, R39 ;  /* 0x0000002700277308 */ /* 0x000e620000000800 */
[----:B--2---:R-:W-:Y:S02]  /*6440*/  F2FP.F16.F32.PACK_AB R156, R37, R36 ;  /* 0x00000024259c723e */ /* 0x004fe400000000ff */
[----:B0-----:R-:W-:Y:S01]  /*6450*/  FMNMX.FTZ R6, R30, R29, !PT ;  /* 0x0000001d1e067209 */ /* 0x001fe20007810000 */
[--C-:B------:R-:W-:Y:S01]  /*6460*/  FFMA.FTZ R29, R52, UR10, -R31.reuse ;  /* 0x0000000a341d7c23 */ /* 0x100fe2000801081f */
[----:B------:R-:W-:Y:S02]  /*6470*/  FFMA.FTZ R31, R72, UR10, -R31 ;  /* 0x0000000a481f7c23 */ /* 0x000fe4000801081f */
[C---:B------:R-:W-:Y:S01]  /*6480*/  FSETP.NEU.FTZ.AND P2, PT, R6.reuse, -INF , PT ;  /* 0xff8000000600780b */ /* 0x040fe20003f5d000 */
[----:B------:R-:W-:Y:S01]  /*6490*/  FMUL.FTZ R30, R6, UR10 ;  /* 0x0000000a061e7c20 */ /* 0x000fe20008410000 */
[----:B------:R-:W0:Y:S04]  /*64a0*/  MUFU.EX2 R40, R40 ;  /* 0x0000002800287308 */ /* 0x000e280000000800 */
[----:B------:R-:W-:-:S02]  /*64b0*/  FSEL R34, R30, RZ, P2 ;  /* 0x000000ff1e227208 */ /* 0x000fc40001000000 */
[----:B-1----:R-:W-:Y:S02]  /*64c0*/  F2FP.F16.F32.PACK_AB R158, R39, R38 ;  /* 0x00000026279e723e */ /* 0x002fe400000000ff */
        /* <DEDUP_REMOVED lines=18> */
[----:B------:R-:W-:Y:S01]  /*65f0*/  FFMA.FTZ R28, R28, UR10, -R34 ;  /* 0x0000000a1c1c7c23 */ /* 0x000fe20008010822 */
[----:B0-----:R-:W-:-:S05]  /*6600*/  F2FP.F16.F32.PACK_AB R160, R41, R40 ;  /* 0x0000002829a0723e */ /* 0x001fca00000000ff */
[----:B------:R-:W0:Y:S08]  /*6610*/  MUFU.EX2 R9, R9 ;  /* 0x0000000900097308 */ /* 0x000e300000000800 */
[----:B------:R2:W3:Y:S01]  /*6620*/  MUFU.EX2 R42, R11 ;  /* 0x0000000b002a7308 */ /* 0x0004e20000000800 */
[----:B-1----:R-:W-:Y:S01]  /*6630*/  FADD.FTZ R46, R3, R10 ;  /* 0x0000000a032e7221 */ /* 0x002fe20000010000 */
[----:B------:R-:W-:-:S06]  /*6640*/  F2FP.F16.F32.PACK_AB R153, R10, R3 ;  /* 0x000000030a99723e */ /* 0x000fcc00000000ff */
[----:B------:R-:W1:Y:S01]  /*6650*/  MUFU.EX2 R12, R12 ;  /* 0x0000000c000c7308 */ /* 0x000e620000000800 */
[----:B--2---:R-:W-:Y:S01]  /*6660*/  FADD.FTZ R11, R152, R33 ;  /* 0x00000021980b7221 */ /* 0x004fe20000010000 */
[----:B------:R-:W-:-:S03]  /*6670*/  F2FP.F16.F32.PACK_AB R152, R33, R152 ;  /* 0x000000982198723e */ /* 0x000fc600000000ff */
[----:B------:R-:W-:Y:S01]  /*6680*/  FADD.FTZ R48, R154, R11 ;  /* 0x0000000b9a307221 */ /* 0x000fe20000010000 */
[----:B0-----:R-:W-:Y:S01]  /*6690*/  FADD.FTZ R11, R9, R46 ;  /* 0x0000002e090b7221 */ /* 0x001fe20000010000 */
[C---:B------:R-:W-:Y:S01]  /*66a0*/  F2FP.F16.F32.PACK_AB R154, R35.reuse, R154 ;  /* 0x0000009a239a723e */ /* 0x040fe200000000ff */
[----:B------:R-:W0:Y:S01]  /*66b0*/  MUFU.EX2 R13, R13 ;  /* 0x0000000d000d7308 */ /* 0x000e220000000800 */
[----:B------:R-:W-:Y:S01]  /*66c0*/  FADD.FTZ R31, R35, R48 ;  /* 0x00000030231f7221 */ /* 0x000fe20000010000 */
[C---:B---3--:R-:W-:Y:S01]  /*66d0*/  FADD.FTZ R11, R42.reuse, R11 ;  /* 0x0000000b2a0b7221 */ /* 0x048fe20000010000 */
[----:B------:R-:W-:Y:S02]  /*66e0*/  F2FP.F16.F32.PACK_AB R155, R42, R9 ;  /* 0x000000092a9b723e */ /* 0x000fe400000000ff */
[----:B------:R-:W-:-:S03]  /*66f0*/  FADD.FTZ R46, R36, R31 ;  /* 0x0000001f242e7221 */ /* 0x000fc60000010000 */
[----:B------:R-:W2:Y:S01]  /*6700*/  MUFU.EX2 R14, R14 ;  /* 0x0000000e000e7308 */ /* 0x000ea20000000800 */
[----:B------:R-:W-:Y:S01]  /*6710*/  FADD.FTZ R31, R37, R46 ;  /* 0x0000002e251f7221 */ /* 0x000fe20000010000 */
[----:B-1----:R-:W-:Y:S01]  /*6720*/  FADD.FTZ R34, R12, R11 ;  /* 0x0000000b0c227221 */ /* 0x002fe20000010000 */
[----:B------:R1:W-:Y:S02]  /*6730*/  STSM.16.M88.4 [R19+0x26800], R152 ;  /* 0x0268009813007844 */ /* 0x0003e40000000200 */
[----:B------:R-:W-:-:S03]  /*6740*/  FADD.FTZ R46, R38, R31 ;  /* 0x0000001f262e7221 */ /* 0x000fc60000010000 */
[----:B------:R-:W3:Y:S01]  /*6750*/  MUFU.EX2 R15, R15 ;  /* 0x0000000f000f7308 */ /* 0x000ee20000000800 */
[----:B0-----:R-:W-:Y:S01]  /*6760*/  FADD.FTZ R11, R13, R34 ;  /* 0x000000220d0b7221 */ /* 0x001fe20000010000 */
[----:B------:R-:W-:Y:S01]  /*6770*/  FADD.FTZ R31, R39, R46 ;  /* 0x0000002e271f7221 */ /* 0x000fe20000010000 */
[----:B------:R-:W-:-:S03]  /*6780*/  F2FP.F16.F32.PACK_AB R157, R13, R12 ;  /* 0x0000000c0d9d723e */ /* 0x000fc600000000ff */
[----:B------:R-:W-:Y:S02]  /*6790*/  FADD.FTZ R36, R40, R31 ;  /* 0x0000001f28247221 */ /* 0x000fe40000010000 */
[----:B------:R-:W0:Y:S01]  /*67a0*/  MUFU.EX2 R20, R20 ;  /* 0x0000001400147308 */ /* 0x000e220000000800 */
[----:B--2---:R-:W-:Y:S01]  /*67b0*/  FADD.FTZ R34, R14, R11 ;  /* 0x0000000b0e227221 */ /* 0x004fe20000010000 */
[----:B------:R-:W-:-:S06]  /*67c0*/  FADD.FTZ R33, R41, R36 ;  /* 0x0000002429217221 */ /* 0x000fcc0000010000 */
[----:B------:R-:W2:Y:S01]  /*67d0*/  MUFU.EX2 R21, R21 ;  /* 0x0000001500157308 */ /* 0x000ea20000000800 */
[C---:B---3--:R-:W-:Y:S01]  /*67e0*/  FADD.FTZ R31, R15.reuse, R34 ;  /* 0x000000220f1f7221 */ /* 0x048fe20000010000 */
[----:B------:R-:W-:-:S05]  /*67f0*/  F2FP.F16.F32.PACK_AB R159, R15, R14 ;  /* 0x0000000e0f9f723e */ /* 0x000fca00000000ff */
[----:B------:R1:W-:Y:S01]  /*6800*/  STSM.16.M88.4 [R184], R156 ;  /* 0x0000009cb8007844 */ /* 0x0003e20000000200 */
[----:B------:R-:W3:Y:S01]  /*6810*/  MUFU.EX2 R32, R32 ;  /* 0x0000002000207308 */ /* 0x000ee20000000800 */
[----:B0-----:R-:W-:-:S07]  /*6820*/  FADD.FTZ R10, R20, R31 ;  /* 0x0000001f140a7221 */ /* 0x001fce0000010000 */
[----:B------:R-:W0:Y:S01]  /*6830*/  MUFU.EX2 R24, R24 ;  /* 0x0000001800187308 */ /* 0x000e220000000800 */
[C---:B--2---:R-:W-:Y:S01]  /*6840*/  FADD.FTZ R3, R21.reuse, R10 ;  /* 0x0000000a15037221 */ /* 0x044fe20000010000 */
[----:B------:R-:W-:-:S06]  /*6850*/  F2FP.F16.F32.PACK_AB R161, R21, R20 ;  /* 0x0000001415a1723e */ /* 0x000fcc00000000ff */
[----:B------:R-:W2:Y:S01]  /*6860*/  MUFU.EX2 R25, R25 ;  /* 0x0000001900197308 */ /* 0x000ea20000000800 */
[----:B---3--:R-:W-:Y:S01]  /*6870*/  FADD.FTZ R10, R32, R33 ;  /* 0x00000021200a7221 */ /* 0x008fe20000010000 */
[----:B------:R-:W-:-:S03]  /*6880*/  F2FP.F16.F32.PACK_AB R162, R43, R32 ;  /* 0x000000202ba2723e */ /* 0x000fc600000000ff */
[----:B------:R-:W-:-:S03]  /*6890*/  FADD.FTZ R43, R43, R10 ;  /* 0x0000000a2b2b7221 */ /* 0x000fc60000010000 */
[----:B------:R-:W-:Y:S01]  /*68a0*/  MUFU.EX2 R44, R44 ;  /* 0x0000002c002c7308 */ /* 0x000fe20000000800 */
[----:B0-----:R-:W-:-:S07]  /*68b0*/  FADD.FTZ R12, R24, R3 ;  /* 0x00000003180c7221 */ /* 0x001fce0000010000 */
[----:B------:R-:W0:Y:S01]  /*68c0*/  MUFU.EX2 R45, R45 ;  /* 0x0000002d002d7308 */ /* 0x000e220000000800 */
[C---:B--2---:R-:W-:Y:S01]  /*68d0*/  F2FP.F16.F32.PACK_AB R163, R25.reuse, R24 ;  /* 0x0000001819a3723e */ /* 0x044fe200000000ff */
[----:B------:R-:W-:-:S04]  /*68e0*/  FADD.FTZ R25, R25, R12 ;  /* 0x0000000c19197221 */ /* 0x000fc80000010000 */
[----:B------:R1:W-:Y:S02]  /*68f0*/  STSM.16.M88.4 [R22], R160 ;  /* 0x000000a016007844 */ /* 0x0003e40000000200 */
        /* <DEDUP_REMOVED lines=20> */
.L_x_5356:
[----:B------:R0:W2:Y:S01]  /*6a40*/  SYNCS.PHASECHK.TRANS64.TRYWAIT P2, [R7+URZ+0x28c50], R8 ;  /* 0x028c5008070075a7 */ /* 0x0000a2000804017f */
[----:B------:R-:W-:Y:S05]  /*6a50*/  @!P0 BRA `(.L_x_5357) ;  /* 0x0000000000048947 */ /* 0x000fea0003800000 */
[----:B------:R-:W-:Y:S01]  /*6a60*/  BPT.TRAP 0x1 ;  /* 0x000000040000795c */ /* 0x000fe20000300000 */
.L_x_5357:
[----:B--2---:R-:W-:Y:S05]  /*6a70*/  @P2 BRA `(.L_x_5358) ;  /* 0x0000000000082947 */ /* 0x004fea0003800000 */
[----:B------:R-:W2:Y:S02]  /*6a80*/  SYNCS.PHASECHK.TRANS64.TRYWAIT P2, [R7+URZ+0x28c50], R8 ;  /* 0x028c5008070075a7 */ /* 0x000ea4000804017f */
[----:B--2---:R-:W-:Y:S05]  /*6a90*/  @!P2 BRA `(.L_x_5359) ;  /* 0x000001480068a947 */ /* 0x004fea0003800000 */
.L_x_5358:
[----:B------:R-:W-:Y:S01]  /*6aa0*/  ULEA UR11, UR37, UR50, 0xc ;  /* 0x00000032250b7291 */ /* 0x000fe2000f8e603f */
[----:B------:R-:W-:Y:S01]  /*6ab0*/  WARPGROUP.ARRIVE ;  /* 0x00000000000079c5 */ /* 0x000fe20000000000 */
[----:B------:R-:W-:Y:S01]  /*6ac0*/  UMOV UR7, 0x40000040 ;  /* 0x4000004000077882 */ /* 0x000fe20000000000 */
[----:B------:R-:W-:Y:S01]  /*6ad0*/  R2UR UR21, R168 ;  /* 0x00000000a81572ca */ /* 0x000fe200000e0000 */
[----:B------:R-:W-:Y:S01]  /*6ae0*/  @UP0 ULDC UR18, c[0x0][0x450] ;  /* 0x0001140000120ab9 */ /* 0x000fe20000000800 */
[----:B------:R-:W-:Y:S01]  /*6af0*/  PLOP3.LUT P2, PT, PT, PT, UP1, 0x40, 0x0 ;  /* 0x000000000000781c */ /* 0x000fe20003f4e818 */
[----:B0-2---:R-:W-:Y:S01]  /*6b00*/  @!P1 VIADD R7, R7, 0x28c60 ;  /* 0x00028c6007079836 */ /* 0x005fe20000000000 */
[----:B------:R-:W-:Y:S02]  /*6b10*/  UMOV UR6, UR11 ;  /* 0x0000000b00067c82 */ /* 0x000fe40008000000 */
[----:B------:R-:W-:Y:S01]  /*6b20*/  HGMMA.64x256x16.F32 R24, R152, gdesc[UR4].tnspB, RZ, !UPT, gsb0 ;  /* 0x43e0000498187df0 */ /* 0x000fe2000c0008ff */
[----:B------:R-:W-:Y:S01]  /*6b30*/  UIADD3 UR6, UR11, 0x80, URZ ;  /* 0x000000800b067890 */ /* 0x000fe2000fffe03f */
[----:B------:R-:W-:Y:S01]  /*6b40*/  @!P1 PRMT R7, RZ, 0x654, R7 ;  /* 0x00000654ff079816 */ /* 0x000fe20000000007 */
[----:B------:R-:W-:-:S04]  /*6b50*/  UMOV UR7, 0x40000040 ;  /* 0x4000004000077882 */ /* 0x000fc80000000000 */
[----:B------:R-:W-:Y:S01]  /*6b60*/  UIADD3 UR21, UR21, -0x2, URZ ;  /* 0xfffffffe15157890 */ /* 0x000fe2000fffe03f */
[----:B------:R-:W-:Y:S02]  /*6b70*/  WARPGROUP.DEPBAR.LE gsb0, 0x0 ;  /* 0x00008000000079c5 */ /* 0x000fe40000010000 */
[----:B------:R-:W-:-:S15]  /*6b80*/  WARPGROUP.ARRIVE ;  /* 0x00000000000079c5 */ /* 0x000fde0000000000 */
[----:B------:R-:W-:-:S03]  /*6b90*/  NOP ;  /* 0x0000000000007918 */ /* 0x000fc60000000000 */
        /* <DEDUP_REMOVED lines=8> */
[----:B------:R-:W-:Y:S02]  /*6c20*/  UMOV UR7, 0x40000040 ;  /* 0x4000004000077882 */ /* 0x000fe40000000000 */
[----:B------:R-:W-:Y:S01]  /*6c30*/  UMOV UR11, UR42 ;  /* 0x0000002a000b7c82 */ /* 0x000fe20008000000 */
[----:B------:R-:W-:Y:S02]  /*6c40*/  WARPGROUP.DEPBAR.LE gsb0, 0x0 ;  /* 0x00008000000079c5 */ /* 0x000fe40000010000 */
[----:B------:R-:W-:-:S15]  /*6c50*/  WARPGROUP.ARRIVE ;  /* 0x00000000000079c5 */ /* 0x000fde0000000000 */
[----:B------:R-:W-:-:S06]  /*6c60*/  NOP ;  /* 0x0000000000007918 */ /* 0x000fcc0000000000 */
[----:B------:R-:W-:Y:S01]  /*6c70*/  HGMMA.64x256x16.F32 R24, R164, gdesc[UR4].tnspB, R24, gsb0 ;  /* 0x43e00004a4187df0 */ /* 0x000fe20008000818 */
[----:B------:R-:W-:Y:S02]  /*6c80*/  @UP0 ULDC UR6, c[0x0][0x44c] ;  /* 0x0001130000060ab9 */ /* 0x000fe40000000800 */
[----:B------:R-:W-:-:S04]  /*6c90*/  UIMAD.WIDE.U32 UR6, UR42, UR6, URZ ;  /* 0x000000062a0672a5 */ /* 0x000fc8000f8e003f */
[----:B------:R-:W-:-:S04]  /*6ca0*/  @UP0 USHF.R.U32.HI UR11, URZ, UR18, UR7 ;  /* 0x000000123f0b0299 */ /* 0x000fc80008011607 */
[----:B------:R-:W-:-:S04]  /*6cb0*/  UIADD3 UR6, UR11, UR49, -UR51 ;  /* 0x000000310b067290 */ /* 0x000fc8000fffe833 */
[----:B------:R-:W-:Y:S01]  /*6cc0*/  UIADD3 UR14, UR6, UR14, URZ ;  /* 0x0000000e060e7290 */ /* 0x000fe2000fffe03f */
        /* <DEDUP_REMOVED lines=21> */
.L_x_5361:
[----:B------:R-:W-:-:S11]  /*6e20*/  UISETP.NE.AND UP2, UPT, UR15, 0x1, UPT ;  /* 0x000000010f00788c */ /* 0x000fd6000bf45270 */
[----:B------:R-:W-:Y:S02]  /*6e30*/  @UP2 ULDC.64 UR18, c[0x0][0x9e8] ;  /* 0x00027a0000122ab9 */ /* 0x000fe40000000a00 */
[----:B------:R-:W-:-:S04]  /*6e40*/  UIMAD.WIDE.U32 UR6, UR11, UR18, URZ ;  /* 0x000000120b0672a5 */ /* 0x000fc8000f8e003f */
[----:B------:R-:W-:-:S12]  /*6e50*/  @UP2 USHF.R.U32.HI UR11, URZ, UR19, UR7 ;  /* 0x000000133f0b2299 */ /* 0x000fd80008011607 */
.L_x_5362:
[----:B------:R-:W-:-:S04]  /*6e60*/  UIMAD UR11, UR11, UR15, UR15 ;  /* 0x0000000f0b0b72a4 */ /* 0x000fc8000f8e020f */
[----:B------:R-:W-:-:S04]  /*6e70*/  UISETP.LT.AND UP2, UPT, UR14, UR11, UPT ;  /* 0x0000000b0e00728c */ /* 0x000fc8000bf41270 */
[----:B------:R-:W-:-:S12]  /*6e80*/  USEL UR14, UR14, UR11, UP2 ;  /* 0x0000000b0e0e7287 */ /* 0x000fd80009000000 */
.L_x_5360:
[----:B------:R-:W-:Y:S01]  /*6e90*/  USHF.R.S32.HI UR6, URZ, 0x1f, UR14 ;  /* 0x0000001f3f067899 */ /* 0x000fe2000801140e */
[----:B------:R-:W-:Y:S01]  /*6ea0*/  ULDC UR25, c[0x0][0x9e4] ;  /* 0x0002790000197ab9 */ /* 0x000fe20000000800 */
[----:B------:R-:W-:Y:S02]  /*6eb0*/  ULDC UR26, c[0x0][0x9d8] ;  /* 0x00027600001a7ab9 */ /* 0x000fe40000000800 */
[----:B------:R-:W-:Y:S01]  /*6ec0*/  ULEA.HI UR6, UR6, UR14, URZ, 0x6 ;  /* 0x0000000e06067291 */ /* 0x000fe2000f8f303f */
[----:B------:R-:W-:Y:S01]  /*6ed0*/  ULDC UR23, c[0x0][0x988] ;  /* 0x0002620000177ab9 */ /* 0x000fe20000000800 */
[----:B------:R-:W-:Y:S02]  /*6ee0*/  ULDC UR27, c[0x0][0x9e0] ;  /* 0x00027800001b7ab9 */ /* 0x000fe40000000800 */
[----:B------:R-:W-:-:S04]  /*6ef0*/  USHF.R.S32.HI UR6, URZ, 0x6, UR6 ;  /* 0x000000063f067899 */ /* 0x000fc80008011406 */
[----:B------:R-:W-:-:S04]  /*6f00*/  UISETP.LT.AND UP2, UPT, UR48, UR6, UPT ;  /* 0x000000063000728c */ /* 0x000fc8000bf41270 */
[----:B------:R-:W-:-:S04]  /*6f10*/  USEL UR22, UR48, UR6, !UP2 ;  /* 0x0000000630167287 */ /* 0x000fc8000d000000 */
[----:B------:R-:W-:-:S06]  /*6f20*/  UISETP.GE.AND UP2, UPT, UR21, UR22, UPT ;  /* 0x000000161500728c */ /* 0x000fcc000bf46270 */
[----:B------:R-:W-:-:S13]  /*6f30*/  PLOP3.LUT P2, PT, PT, PT, UP2, 0x80, 0x0 ;  /* 0x000000000000781c */ /* 0x000fda0003f4f028 */
[----:B------:R-:W-:Y:S05]  /*6f40*/  @!P2 BRA `(.L_x_5363) ;  /* 0x000000280058a947 */ /* 0x000fea0003800000 */
.L_x_5380:
[----:B------:R-:W-:-:S04]  /*6f50*/  UIADD3 UR24, UR37, 0x1, URZ ;  /* 0x0000000125187890 */ /* 0x000fc8000fffe03f */
[----:B------:R-:W-:-:S04]  /*6f60*/  UISETP.NE.AND UP2, UPT, UR24, 0x2, UPT ;  /* 0x000000021800788c */ /* 0x000fc8000bf45270 */
[----:B------:R-:W-:Y:S02]  /*6f70*/  USEL UR6, URZ, 0x1, UP2 ;  /* 0x000000013f067887 */ /* 0x000fe40009000000 */
[----:B------:R-:W-:Y:S02]  /*6f80*/  USEL UR24, UR24, URZ, UP2 ;  /* 0x0000003f18187287 */ /* 0x000fe40009000000 */
[----:B------:R-:W-:Y:S01]  /*6f90*/  ULOP3.LUT UR38, UR38, UR6, URZ, 0x3c, !UPT ;  /* 0x0000000626267292 */ /* 0x000fe2000f8e3c3f */
[----:B--2---:R-:W-:Y:S11]  /*6fa0*/  @!P0 BRA `(.L_x_5364) ;  /* 0x0000000000048947 */ /* 0x004ff60003800000 */
[----:B------:R-:W-:Y:S01]  /*6fb0*/  BPT.TRAP 0x1 ;  /* 0x000000040000795c */ /* 0x000fe20000300000 */
.L_x_5364:
[----:B------:R-:W-:Y:S01]  /*6fc0*/  ULEA UR28, UR24, UR46, 0x3 ;  /* 0x0000002e181c7291 */ /* 0x000fe2000f8e183f */
[----:B0-----:R-:W-:-:S05]  /*6fd0*/  IMAD.U32 R7, RZ, RZ, UR38 ;  /* 0x00000026ff077e24 */ /* 0x001fca000f8e00ff */
[----:B------:R-:W-:-:S04]  /*6fe0*/  SHF.L.U32 R7, R7, 0x1f, RZ ;  /* 0x0000001f07077819 */ /* 0x000fc800000006ff */
[----:B------:R0:W2:Y:S01]  /*6ff0*/  SYNCS.PHASECHK.TRANS64.TRYWAIT P2, [UR28+0x28c30], R7 ;  /* 0x028c3007ff0075a7 */ /* 0x0000a2000804015c */
[----:B------:R-:W-:Y:S05]  /*7000*/  @!P0 BRA `(.L_x_5365) ;  /* 0x0000000000048947 */ /* 0x000fea0003800000 */
[----:B------:R-:W-:Y:S01]  /*7010*/  BPT.TRAP 0x1 ;  /* 0x000000040000795c */ /* 0x000fe20000300000 */
.L_x_5365:
[----:B--2---:R-:W-:Y:S05]  /*7020*/  @P2 BRA `(.L_x_5366) ;  /* 0x0000000000082947 */ /* 0x004fea0003800000 */
[----:B------:R-:W2:Y:S02]  /*7030*/  SYNCS.PHASECHK.TRANS64.TRYWAIT P2, [UR28+0x28c30], R7 ;  /* 0x028c3007ff0075a7 */ /* 0x000ea4000804015c */
[----:B--2---:R-:W-:Y:S05]  /*7040*/  @!P2 BRA `(.L_x_5367) ;  /* 0x000001440010a947 */ /* 0x004fea0003800000 */
.L_x_5366:
[----:B------:R-:W-:Y:S01]  /*7050*/  R2UR UR18, R0 ;  /* 0x00000000001272ca */ /* 0x000fe200000e0000 */
[----:B-1----:R-:W-:Y:S01]  /*7060*/  WARPGROUP.ARRIVE ;  /* 0x00000000000079c5 */ /* 0x002fe20000000000 */
[----:B------:R-:W-:Y:S01]  /*7070*/  UMOV UR19, 0x40000040 ;  /* 0x4000004000137882 */ /* 0x000fe20000000000 */
[----:B------:R-:W-:Y:S01]  /*7080*/  UMOV UR7, 0x40000040 ;  /* 0x4000004000077882 */ /* 0x000fe20000000000 */
[----:B------:R-:W-:Y:S01]  /*7090*/  UMOV UR11, 0x40000040 ;  /* 0x40000040000b7882 */ /* 0x000fe20000000000 */
[----:B------:R-:W-:Y:S01]  /*70a0*/  UMOV UR15, 0x40000040 ;  /* 0x40000040000f7882 */ /* 0x000fe20000000000 */
[----:B------:R-:W-:Y:S02]  /*70b0*/  PLOP3.LUT P2, PT, PT, PT, UP0, 0x80, 0x0 ;  /* 0x000000000000781c */ /* 0x000fe40003f4f008 */
[----:B------:R-:W-:-:S05]  /*70c0*/  PLOP3.LUT P3, PT, PT, PT, UP0, 0x80, 0x0 ;  /* 0x000000000000781c */ /* 0x000fca0003f6f008 */
[----:B------:R-:W-:-:S04]  /*70d0*/  ULEA UR18, UR24, UR18, 0x9 ;  /* 0x0000001218127291 */ /* 0x000fc8000f8e483f */
[----:B------:R-:W-:Y:S02]  /*70e0*/  UIADD3 UR6, UR18, 0x2, URZ ;  /* 0x0000000212067890 */ /* 0x000fe4000fffe03f */
[----:B------:R-:W-:Y:S02]  /*70f0*/  UIADD3 UR10, UR18, 0x4, URZ ;  /* 0x00000004120a7890 */ /* 0x000fe4000fffe03f */
[----:B------:R-:W-:Y:S02]  /*7100*/  UIADD3 UR14, UR18, 0x6, URZ ;  /* 0x00000006120e7890 */ /* 0x000fe4000fffe03f */
[----:B------:R-:W-:Y:S03]  /*7110*/  HGMMA.64x64x16.F32 R152, gdesc[UR16], RZ, !UPT, gsb0 ;  /* 0x00e00000109879f0 */ /* 0x000fe6000c0008ff */
[----:B------:R-:W-:Y:S02]  /*7120*/  WARPGROUP.DEPBAR.LE gsb0, 0x0 ;  /* 0x00008000000079c5 */ /* 0x000fe40000010000 */
[----:B------:R-:W-:-:S06]  /*7130*/  WARPGROUP.ARRIVE ;  /* 0x00000000000079c5 */ /* 0x000fcc0000000000 */
[----:B------:R-:W-:Y:S01]  /*7140*/  HGMMA.64x64x16.F32 R152, gdesc[UR4], R152, gsb0 ;  /* 0x00e00000049879f0 */ /* 0x000fe20008000898 */
[----:B------:R-:W-:Y:S02]  /*7150*/  @UP0 ULDC UR6, c[0x0][0x44c] ;  /* 0x0001130000060ab9 */ /* 0x000fe40000000800 */
        /* <DEDUP_REMOVED lines=10> */
[----:B------:R-:W-:Y:S02]  /*7200*/  VIADD R172, R186, UR42 ;  /* 0x0000002abaac7c36 */ /* 0x000fe40008000000 */
[----:B------:R-:W-:Y:S01]  /*7210*/  FMUL.FTZ R12, R152, UR26 ;  /* 0x0000001a980c7c20 */ /* 0x000fe20008410000 */
[----:B------:R-:W-:Y:S01]  /*7220*/  FMUL.FTZ R152, R162, UR26 ;  /* 0x0000001aa2987c20 */ /* 0x000fe20008410000 */
[----:B------:R-:W-:Y:S01]  /*7230*/  FMUL.FTZ R162, R168, UR26 ;  /* 0x0000001aa8a27c20 */ /* 0x000fe20008410000 */
[----:B--2---:R-:W-:Y:S01]  /*7240*/  @P2 IMAD.HI.U32 R8, R172, UR6, RZ ;  /* 0x00000006ac082c27 */ /* 0x004fe2000f8e00ff */
[----:B------:R-:W-:-:S03]  /*7250*/  @UP0 ULDC UR6, c[0x0][0x450] ;  /* 0x0001140000060ab9 */ /* 0x000fc60000000800 */
[----:B------:R-:W-:Y:S01]  /*7260*/  FMUL.FTZ R11, R155, UR26 ;  /* 0x0000001a9b0b7c20 */ /* 0x000fe20008410000 */
[----:B------:R-:W-:Y:S01]  /*7270*/  FMUL.FTZ R155, R161, UR26 ;  /* 0x0000001aa19b7c20 */ /* 0x000fe20008410000 */
[----:B------:R-:W-:Y:S01]  /*7280*/  IMAD.U32 R168, RZ, RZ, UR28 ;  /* 0x0000001cffa87e24 */ /* 0x000fe2000f8e00ff */
[----:B------:R-:W-:Y:S01]  /*7290*/  @P3 SHF.R.U32.HI R172, RZ, UR6, R8 ;  /* 0x00000006ffac3c19 */ /* 0x000fe20008011608 */
[----:B------:R-:W-:Y:S01]  /*72a0*/  USHF.L.U32 UR6, UR21, 0x6, URZ ;  /* 0x0000000615067899 */ /* 0x000fe2000800063f */
[----:B------:R-:W-:Y:S01]  /*72b0*/  FMUL.FTZ R161, R171, UR26 ;  /* 0x0000001aaba17c20 */ /* 0x000fe20008410000 */
[----:B------:R-:W-:Y:S02]  /*72c0*/  @!P1 VIADD R8, R168, 0x28c40 ;  /* 0x00028c40a8089836 */ /* 0x000fe40000000000 */
[----:B------:R-:W-:Y:S01]  /*72d0*/  FMUL.FTZ R171, R176, UR26 ;  /* 0x0000001ab0ab7c20 */ /* 0x000fe20008410000 */
[----:B------:R-:W-:Y:S01]  /*72e0*/  FMUL.FTZ R176, R180, UR26 ;  /* 0x0000001ab4b07c20 */ /* 0x000fe20008410000 */
[----:B------:R-:W-:-:S02]  /*72f0*/  IMAD.U32 R180, RZ, RZ, UR51 ;  /* 0x00000033ffb47e24 */ /* 0x000fc4000f8e00ff */
[----:B------:R-:W-:Y:S01]  /*7300*/  FMUL.FTZ R21, R157, UR26 ;  /* 0x0000001a9d157c20 */ /* 0x000fe20008410000 */
[----:B------:R-:W-:Y:S01]  /*7310*/  @!P1 PRMT R8, RZ, 0x654, R8 ;  /* 0x00000654ff089816 */ /* 0x000fe20000000008 */
        /* <DEDUP_REMOVED lines=11> */
[----:B-1----:R-:W-:-:S02]  /*73d0*/  IMAD.U32 R8, RZ, RZ, UR6 ;  /* 0x00000006ff087e24 */ /* 0x002fc4000f8e00ff */
[----:B------:R-:W-:Y:S01]  /*73e0*/  FMUL.FTZ R163, R169, UR26 ;  /* 0x0000001aa9a37c20 */ /* 0x000fe20008410000 */
[----:B------:R-:W-:Y:S01]  /*73f0*/  FMUL.FTZ R160, R170, UR26 ;  /* 0x0000001aaaa07c20 */ /* 0x000fe20008410000 */
[----:B------:R-:W-:Y:S01]  /*7400*/  FMUL.FTZ R164, R174, UR26 ;  /* 0x0000001aaea47c20 */ /* 0x000fe20008410000 */
[----:B------:R-:W-:Y:S01]  /*7410*/  FMUL.FTZ R165, R175, UR26 ;  /* 0x0000001aafa57c20 */ /* 0x000fe20008410000 */
[----:B------:R-:W-:Y:S01]  /*7420*/  IADD3 R8, -R2, 0x1, -R8 ;  /* 0x0000000102087810 */ /* 0x000fe20007ffe908 */
[----:B------:R-:W-:Y:S01]  /*7430*/  FMUL.FTZ R173, R177, UR26 ;  /* 0x0000001ab1ad7c20 */ /* 0x000fe20008410000 */
[----:B------:R-:W-:Y:S01]  /*7440*/  FMUL.FTZ R169, R178, UR26 ;  /* 0x0000001ab2a97c20 */ /* 0x000fe20008410000 */
[----:B------:R-:W-:Y:S01]  /*7450*/  FMUL.FTZ R170, R179, UR26 ;  /* 0x0000001ab3aa7c20 */ /* 0x000fe20008410000 */
[----:B------:R-:W-:Y:S01]  /*7460*/  IADD3 R180, -R180, UR49, R8 ;  /* 0x00000031b4b47c10 */ /* 0x000fe2000fffe108 */
[----:B------:R-:W-:Y:S01]  /*7470*/  FMUL.FTZ R177, R181, UR26 ;  /* 0x0000001ab5b17c20 */ /* 0x000fe20008410000 */
[----:B------:R-:W1:Y:S01]  /*7480*/  SHFL.IDX PT, R8, R172, RZ, 0x1c1f ;  /* 0x001c1fffac087589 */ /* 0x000e6200000e0000 */
[----:B------:R-:W-:Y:S01]  /*7490*/  FMUL.FTZ R174, R182, UR26 ;  /* 0x0000001ab6ae7c20 */ /* 0x000fe20008410000 */
[----:B------:R-:W-:Y:S01]  /*74a0*/  FMUL.FTZ R175, R183, UR26 ;  /* 0x0000001ab7af7c20 */ /* 0x000fe20008410000 */
[----:B------:R-:W-:Y:S01]  /*74b0*/  PLOP3.LUT P2, PT, PT, PT, UP1, 0x40, 0x0 ;  /* 0x000000000000781c */ /* 0x000fe20003f4e818 */
[----:B------:R-:W2:Y:S01]  /*74c0*/  MUFU.TANH R12, R12 ;  /* 0x0000000c000c7308 */ /* 0x000ea20000002400 */
[----:B------:R-:W-:-:S02]  /*74d0*/  VIADD R181, R180, UR27 ;  /* 0x0000001bb4b57c36 */ /* 0x000fc40008000000 */
[----:B------:R-:W-:-:S05]  /*74e0*/  VIADD R180, R180, UR20 ;  /* 0x00000014b4b47c36 */ /* 0x000fca0008000000 */
[----:B------:R-:W3:Y:S08]  /*74f0*/  MUFU.TANH R13, R13 ;  /* 0x0000000d000d7308 */ /* 0x000ef00000002400 */
[----:B------:R-:W4:Y:S01]  /*7500*/  MUFU.TANH R10, R10 ;  /* 0x0000000a000a7308 */ /* 0x000f220000002400 */
[C---:B-1----:R-:W-:Y:S02]  /*7510*/  IMAD.IADD R179, R8.reuse, 0x1, R181 ;  /* 0x0000000108b37824 */ /* 0x042fe400078e02b5 */
[----:B------:R-:W-:-:S05]  /*7520*/  IMAD.IADD R178, R8, 0x1, R180 ;  /* 0x0000000108b27824 */ /* 0x000fca00078e02b4 */
        /* <DEDUP_REMOVED lines=29> */
[----:B-1234-:R-:W-:Y:S05]  /*7700*/  @P2 BRA `(.L_x_5368) ;  /* 0x00000000005c2947 */ /* 0x01efea0003800000 */
[----:B------:R-:W-:Y:S01]  /*7710*/  IMAD.U32 R182, RZ, RZ, UR51 ;  /* 0x00000033ffb67e24 */ /* 0x000fe2000f8e00ff */
[----:B------:R-:W-:Y:S04]  /*7720*/  BSSY B0, `(.L_x_5369) ;  /* 0x0000011000007945 */ /* 0x000fe80003800000 */
[----:B------:R-:W-:-:S04]  /*7730*/  IADD3 R182, -R182, UR49, R8 ;  /* 0x00000031b6b67c10 */ /* 0x000fc8000fffe108 */
        /* <DEDUP_REMOVED lines=10> */
.L_x_5370:
[----:B------:R-:W-:-:S05]  /*77e0*/  IMAD.U32 R183, RZ, RZ, UR25 ;  /* 0x00000019ffb77e24 */ /* 0x000fca000f8e00ff */
[----:B------:R-:W-:-:S13]  /*77f0*/  ISETP.NE.AND P2, PT, R183, 0x1, PT ;  /* 0x00000001b700780c */ /* 0x000fda0003f45270 */
[----:B------:R-:W1:Y:S02]  /*7800*/  @P2 LDC.64 R8, c[0x0][0x9e8] ;  /* 0x00027a00ff082b82 */ /* 0x000e640000000a00 */
[----:B-1----:R-:W-:-:S05]  /*7810*/  @P2 IMAD.HI.U32 R8, R182, R8, RZ ;  /* 0x00000008b6082227 */ /* 0x002fca00078e00ff */
[----:B------:R-:W-:-:S07]  /*7820*/  @P2 SHF.R.U32.HI R182, RZ, R9, R8 ;  /* 0x00000009ffb62219 */ /* 0x000fce0000011608 */
.L_x_5371:
[----:B------:R-:W-:Y:S05]  /*7830*/  BSYNC B0 ;  /* 0x0000000000007941 */ /* 0x000fea0003800000 */
.L_x_5369:
[----:B------:R-:W-:-:S04]  /*7840*/  IMAD R182, R182, R183, -UR6 ;  /* 0x80000006b6b67e24 */ /* 0x000fc8000f8e02b7 */
[----:B------:R-:W-:-:S05]  /*7850*/  IMAD.IADD R182, R182, 0x1, -R2 ;  /* 0x00000001b6b67824 */ /* 0x000fca00078e0a02 */
[----:B------:R-:W-:Y:S02]  /*7860*/  VIMNMX R178, R178, R182, !PT ;  /* 0x000000b6b2b27248 */ /* 0x000fe40007fe0100 */
[----:B------:R-:W-:-:S07]  /*7870*/  VIADDMNMX R179, R182, R183, R179, PT ;  /* 0x000000b7b6b37246 */ /* 0x000fce00038001b3 */
.L_x_5368:
[----:B------:R-:W-:Y:S01]  /*7880*/  UISETP.GT.AND UP2, UPT, UR21, -0x1, UPT ;  /* 0xffffffff1500788c */ /* 0x000fe2000bf44270 */
[----:B------:R-:W1:Y:S05]  /*7890*/  SHFL.IDX PT, R172, R172, 0x1, 0x1c1f ;  /* 0x003c1f00acac7f89 */ /* 0x000e6a00000e0000 */
[----:B------:R-:W-:-:S04]  /*78a0*/  PLOP3.LUT P2, PT, PT, PT, UP2, 0x80, 0x0 ;  /* 0x000000000000781c */ /* 0x000fc80003f4f028 */
[C---:B------:R-:W-:Y:S02]  /*78b0*/  ISETP.GT.AND P5, PT, R178.reuse, RZ, P2 ;  /* 0x000000ffb200720c */ /* 0x040fe400017a4270 */
[C---:B------:R-:W-:Y:S02]  /*78c0*/  ISETP.GT.AND P4, PT, R178.reuse, 0x1, P2 ;  /* 0x00000001b200780c */ /* 0x040fe40001784270 */
[----:B------:R-:W-:Y:S02]  /*78d0*/  ISETP.LT.OR P5, PT, R179, 0x1, P5 ;  /* 0x00000001b300780c */ /* 0x000fe40002fa1670 */
[----:B------:R-:W-:Y:S02]  /*78e0*/  ISETP.GT.AND P6, PT, R178, 0x8, P2 ;  /* 0x00000008b200780c */ /* 0x000fe400017c4270 */
[----:B------:R-:W-:Y:S02]  /*78f0*/  FSEL R12, R12, -INF , !P5 ;  /* 0xff8000000c0c7808 */ /* 0x000fe40006800000 */
[----:B------:R-:W-:-:S02]  /*7900*/  ISETP.GT.AND P5, PT, R178, 0x10, P2 ;  /* 0x00000010b200780c */ /* 0x000fc400017a4270 */
[----:B------:R-:W-:Y:S02]  /*7910*/  ISETP.GT.AND P3, PT, R178, 0x9, P2 ;  /* 0x00000009b200780c */ /* 0x000fe40001764270 */
[----:B------:R-:W-:Y:S01]  /*7920*/  ISETP.LT.OR P5, PT, R179, 0x11, P5 ;  /* 0x00000011b300780c */ /* 0x000fe20002fa1670 */
[--C-:B-1----:R-:W-:Y:S01]  /*7930*/  IMAD.IADD R181, R181, 0x1, R172.reuse ;  /* 0x00000001b5b57824 */ /* 0x102fe200078e02ac */
[C---:B------:R-:W-:Y:S01]  /*7940*/  ISETP.LT.OR P4, PT, R179.reuse, 0x2, P4 ;  /* 0x00000002b300780c */ /* 0x040fe20002781670 */
[----:B------:R-:W-:Y:S01]  /*7950*/  IMAD.IADD R180, R180, 0x1, R172 ;  /* 0x00000001b4b47824 */ /* 0x000fe200078e02ac */
[----:B0-----:R-:W-:Y:S02]  /*7960*/  FSEL R154, R154, -INF , !P5 ;  /* 0xff8000009a9a7808 */ /* 0x001fe40006800000 */
        /* <DEDUP_REMOVED lines=28> */
[----:B------:R-:W-:Y:S02]  /*7b30*/  FSEL R166, R166, -INF , !P6 ;  /* 0xff800000a6a67808 */ /* 0x000fe40007000000 */
[----:B------:R-:W-:Y:S02]  /*7b40*/  FSEL R167, R167, -INF , !P3 ;  /* 0xff800000a7a77808 */ /* 0x000fe40005800000 */
[C---:B------:R-:W-:Y:S02]  /*7b50*/  ISETP.GT.AND P4, PT, R178.reuse, 0x31, P2 ;  /* 0x00000031b200780c */ /* 0x040fe40001784270 */
[----:B------:R-:W-:-:S02]  /*7b60*/  ISETP.GT.AND P6, PT, R178, 0x38, P2 ;  /* 0x00000038b200780c */ /* 0x000fc400017c4270 */
[----:B------:R-:W-:Y:S02]  /*7b70*/  ISETP.GT.AND P3, PT, R178, 0x39, P2 ;  /* 0x00000039b200780c */ /* 0x000fe40001764270 */
[C---:B------:R-:W-:Y:S02]  /*7b80*/  ISETP.LT.OR P4, PT, R179.reuse, 0x32, P4 ;  /* 0x00000032b300780c */ /* 0x040fe40002781670 */
[C---:B------:R-:W-:Y:S02]  /*7b90*/  ISETP.LT.OR P6, PT, R179.reuse, 0x39, P6 ;  /* 0x00000039b300780c */ /* 0x040fe400037c1670 */
[----:B------:R-:W-:Y:S02]  /*7ba0*/  ISETP.LT.OR P3, PT, R179, 0x3a, P3 ;  /* 0x0000003ab300780c */ /* 0x000fe40001f61670 */
[----:B------:R-:W-:Y:S02]  /*7bb0*/  FSEL R173, R173, -INF , !P4 ;  /* 0xff800000adad7808 */ /* 0x000fe40006000000 */
[----:B------:R-:W-:-:S02]  /*7bc0*/  FSEL R176, R176, -INF , !P6 ;  /* 0xff800000b0b07808 */ /* 0x000fc40007000000 */
[----:B------:R-:W-:Y:S01]  /*7bd0*/  FSEL R177, R177, -INF , !P3 ;  /* 0xff800000b1b17808 */ /* 0x000fe20005800000 */
[----:B------:R-:W-:Y:S06]  /*7be0*/  @P5 BRA `(.L_x_5372) ;  /* 0x00000000005c5947 */ /* 0x000fec0003800000 */
        /* <DEDUP_REMOVED lines=13> */
.L_x_5374:
[----:B------:R-:W-:-:S05]  /*7cc0*/  IMAD.U32 R178, RZ, RZ, UR25 ;  /* 0x00000019ffb27e24 */ /* 0x000fca000f8e00ff */
[----:B------:R-:W-:-:S13]  /*7cd0*/  ISETP.NE.AND P3, PT, R178, 0x1, PT ;  /* 0x00000001b200780c */ /* 0x000fda0003f65270 */
[----:B------:R-:W0:Y:S02]  /*7ce0*/  @P3 LDC.64 R8, c[0x0][0x9e8] ;  /* 0x00027a00ff083b82 */ /* 0x000e240000000a00 */
[----:B0-----:R-:W-:-:S05]  /*7cf0*/  @P3 IMAD.HI.U32 R8, R172, R8, RZ ;  /* 0x00000008ac083227 */ /* 0x001fca00078e00ff */
[----:B------:R-:W-:-:S07]  /*7d00*/  @P3 SHF.R.U32.HI R172, RZ, R9, R8 ;  /* 0x00000009ffac3219 */ /* 0x000fce0000011608 */
.L_x_5375:
[----:B------:R-:W-:Y:S05]  /*7d10*/  BSYNC B0 ;  /* 0x0000000000007941 */ /* 0x000fea0003800000 */
.L_x_5373:
[----:B------:R-:W-:-:S04]  /*7d20*/  IMAD R172, R172, R178, -UR6 ;  /* 0x80000006acac7e24 */ /* 0x000fc8000f8e02b2 */
[----:B------:R-:W-:-:S05]  /*7d30*/  IMAD.IADD R172, R172, 0x1, -R2 ;  /* 0x00000001acac7824 */ /* 0x000fca00078e0a02 */
[----:B------:R-:W-:Y:S02]  /*7d40*/  VIMNMX R180, R180, R172, !PT ;  /* 0x000000acb4b47248 */ /* 0x000fe40007fe0100 */
[----:B------:R-:W-:-:S07]  /*7d50*/  VIADDMNMX R181, R172, R178, R181, PT ;  /* 0x000000b2acb57246 */ /* 0x000fce00038001b5 */
.L_x_5372:
[----:B------:R-:W-:Y:S01]  /*7d60*/  FMNMX.FTZ R8, R12, R5, !PT ;  /* 0x000000050c087209 */ /* 0x000fe20007810000 */
[----:B------:R-:W-:Y:S01]  /*7d70*/  UMOV UR10, UR23 ;  /* 0x00000017000a7c82 */ /* 0x000fe20008000000 */
[----:B------:R-:W-:Y:S02]  /*7d80*/  LOP3.LUT R18, R18, 0xffffdfff, RZ, 0xc0, !PT ;  /* 0xffffdfff12127812 */ /* 0x000fe400078ec0ff */
[----:B------:R-:W-:Y:S02]  /*7d90*/  FMNMX.FTZ R8, R13, R8, !PT ;  /* 0x000000080d087209 */ /* 0x000fe40007810000 */
[----:B------:R-:W-:Y:S02]  /*7da0*/  @P0 LOP3.LUT R18, R18, 0x2000, RZ, 0xfc, !PT ;  /* 0x0000200012120812 */ /* 0x000fe400078efcff */
[----:B------:R-:W-:Y:S02]  /*7db0*/  FMNMX.FTZ R8, R20, R8, !PT ;  /* 0x0000000814087209 */ /* 0x000fe40007810000 */
[----:B------:R-:W-:-:S02]  /*7dc0*/  ISETP.GT.AND P0, PT, R180, 0x31, P2 ;  /* 0x00000031b400780c */ /* 0x000fc40001704270 */
[----:B------:R-:W-:Y:S02]  /*7dd0*/  FMNMX.FTZ R8, R21, R8, !PT ;  /* 0x0000000815087209 */ /* 0x000fe40007810000 */
[----:B------:R-:W-:Y:S02]  /*7de0*/  LOP3.LUT R18, R18, 0xffffefff, RZ, 0xc0, !PT ;  /* 0xffffefff12127812 */ /* 0x000fe400078ec0ff */
[----:B------:R-:W-:Y:S02]  /*7df0*/  FMNMX.FTZ R8, R154, R8, !PT ;  /* 0x000000089a087209 */ /* 0x000fe40007810000 */
[----:B------:R-:W-:Y:S02]  /*7e00*/  @P1 LOP3.LUT R18, R18, 0x1000, RZ, 0xfc, !PT ;  /* 0x0000100012121812 */ /* 0x000fe400078efcff */
[----:B------:R-:W-:Y:S02]  /*7e10*/  FMNMX.FTZ R8, R155, R8, !PT ;  /* 0x000000089b087209 */ /* 0x000fe40007810000 */
[----:B------:R-:W-:-:S02]  /*7e20*/  LOP3.LUT R18, R18, 0xfffffffd, RZ, 0xc0, !PT ;  /* 0xfffffffd12127812 */ /* 0x000fc400078ec0ff */
[----:B------:R-:W-:Y:S02]  /*7e30*/  FMNMX.FTZ R8, R158, R8, !PT ;  /* 0x000000089e087209 */ /* 0x000fe40007810000 */
[C---:B------:R-:W-:Y:S02]  /*7e40*/  ISETP.GT.AND P3, PT, R180.reuse, 0x1, P2 ;  /* 0x00000001b400780c */ /* 0x040fe40001764270 */
[----:B------:R-:W-:Y:S02]  /*7e50*/  FMNMX.FTZ R8, R159, R8, !PT ;  /* 0x000000089f087209 */ /* 0x000fe40007810000 */
[----:B------:R-:W-:Y:S02]  /*7e60*/  ISETP.GT.AND P4, PT, R180, 0x8, P2 ;  /* 0x00000008b400780c */ /* 0x000fe40001784270 */
[----:B------:R-:W-:Y:S02]  /*7e70*/  FMNMX.FTZ R8, R162, R8, !PT ;  /* 0x00000008a2087209 */ /* 0x000fe40007810000 */
[----:B------:R-:W-:-:S02]  /*7e80*/  ISETP.GT.AND P5, PT, R180, 0x9, P2 ;  /* 0x00000009b400780c */ /* 0x000fc400017a4270 */
[----:B------:R-:W-:Y:S02]  /*7e90*/  FMNMX.FTZ R8, R163, R8, !PT ;  /* 0x00000008a3087209 */ /* 0x000fe40007810000 */
[----:B------:R-:W-:Y:S02]  /*7ea0*/  @P0 LOP3.LUT R18, R18, 0x2, RZ, 0xfc, !PT ;  /* 0x0000000212120812 */ /* 0x000fe400078efcff */
[----:B------:R-:W-:Y:S02]  /*7eb0*/  FMNMX.FTZ R8, R166, R8, !PT ;  /* 0x00000008a6087209 */ /* 0x000fe40007810000 */
[----:B------:R-:W-:Y:S02]  /*7ec0*/  ISETP.LT.OR P3, PT, R181, 0x2, P3 ;  /* 0x00000002b500780c */ /* 0x000fe40001f61670 */
[----:B------:R-:W-:Y:S02]  /*7ed0*/  FMNMX.FTZ R8, R167, R8, !PT ;  /* 0x00000008a7087209 */ /* 0x000fe40007810000 */
[----:B------:R-:W-:-:S02]  /*7ee0*/  ISETP.LT.OR P4, PT, R181, 0x9, P4 ;  /* 0x00000009b500780c */ /* 0x000fc40002781670 */
[----:B------:R-:W-:Y:S02]  /*7ef0*/  FMNMX.FTZ R8, R171, R8, !PT ;  /* 0x00000008ab087209 */ /* 0x000fe40007810000 */
[----:B------:R-:W-:Y:S02]  /*7f00*/  ISETP.LT.OR P5, PT, R181, 0xa, P5 ;  /* 0x0000000ab500780c */ /* 0x000fe40002fa1670 */
[----:B------:R-:W-:Y:S02]  /*7f10*/  FMNMX.FTZ R8, R173, R8, !PT ;  /* 0x00000008ad087209 */ /* 0x000fe40007810000 */
[----:B------:R-:W-:Y:S02]  /*7f20*/  ISETP.GT.AND P0, PT, R180, 0x38, P2 ;  /* 0x00000038b400780c */ /* 0x000fe40001704270 */
[----:B------:R-:W-:Y:S02]  /*7f30*/  FMNMX.FTZ R8, R176, R8, !PT ;  /* 0x00000008b0087209 */ /* 0x000fe40007810000 */
[----:B------:R-:W-:-:S02]  /*7f40*/  FSEL R11, R11, -INF , !P3 ;  /* 0xff8000000b0b7808 */ /* 0x000fc40005800000 */
[----:B------:R-:W-:Y:S02]  /*7f50*/  FSEL R14, R14, -INF , !P4 ;  /* 0xff8000000e0e7808 */ /* 0x000fe40006000000 */
[----:B------:R-:W-:Y:S02]  /*7f60*/  FSEL R15, R15, -INF , !P5 ;  /* 0xff8000000f0f7808 */ /* 0x000fe40006800000 */
[C---:B------:R-:W-:Y:S02]  /*7f70*/  ISETP.GT.AND P6, PT, R180.reuse, 0x10, P2 ;  /* 0x00000010b400780c */ /* 0x040fe400017c4270 */
[C---:B------:R-:W-:Y:S02]  /*7f80*/  ISETP.GT.AND P3, PT, R180.reuse, 0x11, P2 ;  /* 0x00000011b400780c */ /* 0x040fe40001764270 */
[C---:B------:R-:W-:Y:S02]  /*7f90*/  ISETP.GT.AND P4, PT, R180.reuse, 0x18, P2 ;  /* 0x00000018b400780c */ /* 0x040fe40001784270 */
[----:B------:R-:W-:-:S02]  /*7fa0*/  ISETP.GT.AND P5, PT, R180, 0x19, P2 ;  /* 0x00000019b400780c */ /* 0x000fc400017a4270 */
[----:B------:R-:W-:Y:S02]  /*7fb0*/  FMNMX.FTZ R8, R177, R8, !PT ;  /* 0x00000008b1087209 */ /* 0x000fe40007810000 */
[C---:B------:R-:W-:Y:S02]  /*7fc0*/  ISETP.LT.OR P6, PT, R181.reuse, 0x11, P6 ;  /* 0x00000011b500780c */ /* 0x040fe400037c1670 */
[C---:B------:R-:W-:Y:S01]  /*7fd0*/  ISETP.LT.OR P3, PT, R181.reuse, 0x12, P3 ;  /* 0x00000012b500780c */ /* 0x040fe20001f61670 */
[----:B------:R-:W0:Y:S01]  /*7fe0*/  SHFL.BFLY PT, R9, R8, 0x2, 0x1f ;  /* 0x0c401f0008097f89 */ /* 0x000e2200000e0000 */
[C---:B------:R-:W-:Y:S02]  /*7ff0*/  ISETP.LT.OR P4, PT, R181.reuse, 0x19, P4 ;  /* 0x00000019b500780c */ /* 0x040fe40002781670 */
[----:B------:R-:W-:Y:S02]  /*8000*/  ISETP.LT.OR P5, PT, R181, 0x1a, P5 ;  /* 0x0000001ab500780c */ /* 0x000fe40002fa1670 */
[----:B------:R-:W-:-:S02]  /*8010*/  LOP3.LUT R18, R18, 0xfffffff7, RZ, 0xc0, !PT ;  /* 0xfffffff712127812 */ /* 0x000fc400078ec0ff */
[----:B------:R-:W-:Y:S02]  /*8020*/  FSEL R152, R152, -INF , !P6 ;  /* 0xff80000098987808 */ /* 0x000fe40007000000 */
[----:B------:R-:W-:Y:S02]  /*8030*/  FSEL R153, R153, -INF , !P3 ;  /* 0xff80000099997808 */ /* 0x000fe40005800000 */
[----:B------:R-:W-:Y:S02]  /*8040*/  FSEL R156, R156, -INF , !P4 ;  /* 0xff8000009c9c7808 */ /* 0x000fe40006000000 */
[----:B------:R-:W-:Y:S02]  /*8050*/  FSEL R157, R157, -INF , !P5 ;  /* 0xff8000009d9d7808 */ /* 0x000fe40006800000 */
[----:B------:R-:W-:Y:S02]  /*8060*/  @P0 LOP3.LUT R18, R18, 0x8, RZ, 0xfc, !PT ;  /* 0x0000000812120812 */ /* 0x000fe400078efcff */
[----:B------:R-:W-:-:S02]  /*8070*/  ISETP.GT.AND P1, PT, R180, 0x20, P2 ;  /* 0x00000020b400780c */ /* 0x000fc40001724270 */
[C---:B------:R-:W-:Y:S02]  /*8080*/  ISETP.GT.AND P3, PT, R180.reuse, 0x21, P2 ;  /* 0x00000021b400780c */ /* 0x040fe40001764270 */
[C---:B------:R-:W-:Y:S02]  /*8090*/  ISETP.GT.AND P4, PT, R180.reuse, 0x28, P2 ;  /* 0x00000028b400780c */ /* 0x040fe40001784270 */
[C---:B------:R-:W-:Y:S02]  /*80a0*/  ISETP.GT.AND P5, PT, R180.reuse, 0x29, P2 ;  /* 0x00000029b400780c */ /* 0x040fe400017a4270 */
[C---:B------:R-:W-:Y:S02]  /*80b0*/  ISETP.GT.AND P6, PT, R180.reuse, 0x30, P2 ;  /* 0x00000030b400780c */ /* 0x040fe400017c4270 */
[C---:B------:R-:W-:Y:S02]  /*80c0*/  ISETP.GT.AND P0, PT, R180.reuse, RZ, P2 ;  /* 0x000000ffb400720c */ /* 0x040fe40001704270 */
[----:B------:R-:W-:-:S02]  /*80d0*/  ISETP.GT.AND P2, PT, R180, 0x39, P2 ;  /* 0x00000039b400780c */ /* 0x000fc40001744270 */
[----:B------:R-:W-:Y:S02]  /*80e0*/  LOP3.LUT R18, R18, 0xffffffdf, RZ, 0xc0, !PT ;  /* 0xffffffdf12127812 */ /* 0x000fe400078ec0ff */
[C---:B------:R-:W-:Y:S02]  /*80f0*/  ISETP.LT.OR P1, PT, R181.reuse, 0x21, P1 ;  /* 0x00000021b500780c */ /* 0x040fe40000f21670 */
[----:B0-----:R-:W-:Y:S02]  /*8100*/  FMNMX.FTZ R8, R8, R9, !PT ;  /* 0x0000000908087209 */ /* 0x001fe40007810000 */
[C---:B------:R-:W-:Y:S02]  /*8110*/  ISETP.LT.OR P0, PT, R181.reuse, 0x1, P0 ;  /* 0x00000001b500780c */ /* 0x040fe40000701670 */
[----:B------:R-:W-:Y:S01]  /*8120*/  ISETP.LT.OR P6, PT, R181, 0x31, P6 ;  /* 0x00000031b500780c */ /* 0x000fe200037c1670 */
[----:B------:R-:W0:Y:S01]  /*8130*/  SHFL.BFLY PT, R9, R8, 0x1, 0x1f ;  /* 0x0c201f0008097f89 */ /* 0x000e2200000e0000 */
[----:B------:R-:W-:-:S02]  /*8140*/  FSEL R10, R10, -INF , !P0 ;  /* 0xff8000000a0a7808 */ /* 0x000fc40004000000 */
[----:B------:R-:W-:-:S04]  /*8150*/  @P2 LOP3.LUT R18, R18, 0x20, RZ, 0xfc, !PT ;  /* 0x0000002012122812 */ /* 0x000fc800078efcff */
[C---:B------:R-:W-:Y:S02]  /*8160*/  LOP3.LUT P2, RZ, R18.reuse, 0x8, RZ, 0xc0, !PT ;  /* 0x0000000812ff7812 */ /* 0x040fe4000784c0ff */
[----:B------:R-:W-:Y:S02]  /*8170*/  LOP3.LUT R18, R18, 0xfffffeff, RZ, 0xc0, !PT ;  /* 0xfffffeff12127812 */ /* 0x000fe400078ec0ff */
[C---:B------:R-:W-:Y:S02]  /*8180*/  ISETP.LT.OR P2, PT, R181.reuse, 0x39, P2 ;  /* 0x00000039b500780c */ /* 0x040fe40001741670 */
[----:B------:R-:W-:Y:S02]  /*8190*/  @P1 LOP3.LUT R18, R18, 0x100, RZ, 0xfc, !PT ;  /* 0x0000010012121812 */ /* 0x000fe400078efcff */
[----:B------:R-:W-:Y:S02]  /*81a0*/  ISETP.LT.OR P1, PT, R181, 0x22, P3 ;  /* 0x00000022b500780c */ /* 0x000fe40001f21670 */
[----:B------:R-:W-:-:S02]  /*81b0*/  LOP3.LUT P3, RZ, R18, 0x2, RZ, 0xc0, !PT ;  /* 0x0000000212ff7812 */ /* 0x000fc4000786c0ff */
[----:B------:R-:W-:Y:S02]  /*81c0*/  LOP3.LUT R18, R18, 0xffffffbf, RZ, 0xc0, !PT ;  /* 0xffffffbf12127812 */ /* 0x000fe400078ec0ff */
[----:B------:R-:W-:Y:S02]  /*81d0*/  ISETP.LT.OR P3, PT, R181, 0x32, P3 ;  /* 0x00000032b500780c */ /* 0x000fe40001f61670 */
[----:B------:R-:W-:Y:S02]  /*81e0*/  FSEL R174, R174, -INF , !P2 ;  /* 0xff800000aeae7808 */ /* 0x000fe40005000000 */
[----:B0-----:R-:W-:Y:S02]  /*81f0*/  FMNMX.FTZ R8, R8, R9, !PT ;  /* 0x0000000908087209 */ /* 0x001fe40007810000 */
[----:B------:R-:W-:Y:S02]  /*8200*/  FSEL R170, R170, -INF , !P3 ;  /* 0xff800000aaaa7808 */ /* 0x000fe40005800000 */
[----:B------:R-:W-:-:S02]  /*8210*/  @P1 LOP3.LUT R18, R18, 0x40, RZ, 0xfc, !PT ;  /* 0x0000004012121812 */ /* 0x000fc400078efcff */
[C---:B------:R-:W-:Y:S02]  /*8220*/  ISETP.LT.OR P1, PT, R181.reuse, 0x29, P4 ;  /* 0x00000029b500780c */ /* 0x040fe40002721670 */
[C---:B------:R-:W-:Y:S02]  /*8230*/  LOP3.LUT P4, RZ, R18.reuse, 0x20, RZ, 0xc0, !PT ;  /* 0x0000002012ff7812 */ /* 0x040fe4000788c0ff */
[----:B------:R-:W-:Y:S02]  /*8240*/  LOP3.LUT R18, R18, 0xffffffef, RZ, 0xc0, !PT ;  /* 0xffffffef12127812 */ /* 0x000fe400078ec0ff */
[----:B------:R-:W-:Y:S02]  /*8250*/  ISETP.LT.OR P4, PT, R181, 0x3a, P4 ;  /* 0x0000003ab500780c */ /* 0x000fe40002781670 */
[----:B------:R-:W-:Y:S02]  /*8260*/  ISETP.NE.AND P2, PT, R17, RZ, PT ;  /* 0x000000ff1100720c */ /* 0x000fe40003f45270 */
[----:B------:R-:W-:-:S03]  /*8270*/  FSEL R175, R175, -INF , !P4 ;  /* 0xff800000afaf7808 */ /* 0x000fc60006000000 */
[----:B------:R-:W-:Y:S02]  /*8280*/  @P1 LOP3.LUT R18, R18, 0x10, RZ, 0xfc, !PT ;  /* 0x0000001012121812 */ /* 0x000fe400078efcff */
[----:B------:R-:W-:Y:S02]  /*8290*/  ISETP.LT.OR P1, PT, R181, 0x2a, P5 ;  /* 0x0000002ab500780c */ /* 0x000fe40002f21670 */
[----:B------:R-:W-:Y:S02]  /*82a0*/  FSETP.NEU.FTZ.AND P5, PT, R8, -INF , PT ;  /* 0xff8000000800780b */ /* 0x000fe40003fbd000 */
[----:B------:R-:W-:Y:S02]  /*82b0*/  LOP3.LUT R18, R18, 0xffffbfff, RZ, 0xc0, !PT ;  /* 0xffffbfff12127812 */ /* 0x000fe400078ec0ff */
[----:B------:R-:W-:-:S05]  /*82c0*/  FSEL R9, R8, RZ, P5 ;  /* 0x000000ff08097208 */ /* 0x000fca0002800000 */
[----:B------:R-:W-:Y:S01]  /*82d0*/  FADD.FTZ R5, -R9, R5 ;  /* 0x0000000509057221 */ /* 0x000fe20000010100 */
[----:B------:R-:W-:Y:S01]  /*82e0*/  FMUL.FTZ R9, R8, UR10 ;  /* 0x0000000a08097c20 */ /* 0x000fe20008410000 */
[----:B------:R-:W-:Y:S02]  /*82f0*/  @P1 LOP3.LUT R18, R18, 0x4000, RZ, 0xfc, !PT ;  /* 0x0000400012121812 */ /* 0x000fe400078efcff */
[----:B------:R-:W-:Y:S02]  /*8300*/  FMUL.FTZ R5, R5, UR10 ;  /* 0x0000000a05057c20 */ /* 0x000fe40008410000 */
[----:B------:R-:W-:Y:S02]  /*8310*/  FSEL R9, R9, RZ, P5 ;  /* 0x000000ff09097208 */ /* 0x000fe40002800000 */
[----:B------:R-:W-:-:S03]  /*8320*/  LOP3.LUT R18, R18, 0xffff7fff, RZ, 0xc0, !PT ;  /* 0xffff7fff12127812 */ /* 0x000fc600078ec0ff */
        /* <DEDUP_REMOVED lines=15> */
[----:B------:R-:W-:Y:S01]  /*8420*/  FFMA.FTZ R177, R177, UR10, -R9 ;  /* 0x0000000ab1b17c23 */ /* 0x000fe20008010809 */
[----:B------:R-:W-:Y:S01]  /*8430*/  FMNMX.FTZ R9, R10, R6, !PT ;  /* 0x000000060a097209 */ /* 0x000fe20007810000 */
[----:B------:R-:W-:Y:S01]  /*8440*/  MUFU.EX2 R12, R12 ;  /* 0x0000000c000c7308 */ /* 0x000fe20000000800 */
[----:B------:R-:W-:-:S02]  /*8450*/  @P6 LOP3.LUT R18, R18, 0x8000, RZ, 0xfc, !PT ;  /* 0x0000800012126812 */ /* 0x000fc400078efcff */
[----:B------:R-:W-:Y:S02]  /*8460*/  FMNMX.FTZ R9, R11, R9, !PT ;  /* 0x000000090b097209 */ /* 0x000fe40007810000 */
[----:B------:R-:W-:Y:S02]  /*8470*/  LOP3.LUT P6, RZ, R18, 0x100, RZ, 0xc0, !PT ;  /* 0x0000010012ff7812 */ /* 0x000fe400078cc0ff */
[----:B------:R-:W-:Y:S01]  /*8480*/  FMNMX.FTZ R9, R14, R9, !PT ;  /* 0x000000090e097209 */ /* 0x000fe20007810000 */
[----:B------:R-:W-:Y:S01]  /*8490*/  MUFU.EX2 R13, R13 ;  /* 0x0000000d000d7308 */ /* 0x000fe20000000800 */
[----:B------:R-:W-:Y:S02]  /*84a0*/  LOP3.LUT P1, RZ, R18, 0x40, RZ, 0xc0, !PT ;  /* 0x0000004012ff7812 */ /* 0x000fe4000782c0ff */
[----:B------:R-:W-:Y:S02]  /*84b0*/  FMNMX.FTZ R9, R15, R9, !PT ;  /* 0x000000090f097209 */ /* 0x000fe40007810000 */
[----:B------:R-:W-:-:S02]  /*84c0*/  FSEL R160, R160, -INF , !P6 ;  /* 0xff800000a0a07808 */ /* 0x000fc40007000000 */
[----:B------:R-:W-:Y:S01]  /*84d0*/  FMNMX.FTZ R9, R152, R9, !PT ;  /* 0x0000000998097209 */ /* 0x000fe20007810000 */
[----:B------:R-:W-:Y:S01]  /*84e0*/  MUFU.EX2 R20, R20 ;  /* 0x0000001400147308 */ /* 0x000fe20000000800 */
[----:B------:R-:W-:Y:S02]  /*84f0*/  LOP3.LUT P5, RZ, R18, 0x10, RZ, 0xc0, !PT ;  /* 0x0000001012ff7812 */ /* 0x000fe400078ac0ff */
[----:B------:R-:W-:Y:S02]  /*8500*/  FMNMX.FTZ R9, R153, R9, !PT ;  /* 0x0000000999097209 */ /* 0x000fe40007810000 */
[----:B------:R-:W-:Y:S02]  /*8510*/  FSEL R161, R161, -INF , !P1 ;  /* 0xff800000a1a17808 */ /* 0x000fe40004800000 */
[----:B------:R-:W-:Y:S01]  /*8520*/  FMNMX.FTZ R9, R156, R9, !PT ;  /* 0x000000099c097209 */ /* 0x000fe20007810000 */
[----:B------:R-:W-:Y:S01]  /*8530*/  MUFU.EX2 R21, R21 ;  /* 0x0000001500157308 */ /* 0x000fe20000000800 */
[----:B------:R-:W-:-:S02]  /*8540*/  LOP3.LUT P1, RZ, R18, 0x4000, RZ, 0xc0, !PT ;  /* 0x0000400012ff7812 */ /* 0x000fc4000782c0ff */
[----:B------:R-:W-:Y:S02]  /*8550*/  FMNMX.FTZ R9, R157, R9, !PT ;  /* 0x000000099d097209 */ /* 0x000fe40007810000 */
[----:B------:R-:W-:Y:S02]  /*8560*/  FSEL R164, R164, -INF , !P5 ;  /* 0xff800000a4a47808 */ /* 0x000fe40006800000 */
[----:B------:R-:W-:Y:S01]  /*8570*/  FMNMX.FTZ R9, R160, R9, !PT ;  /* 0x00000009a0097209 */ /* 0x000fe20007810000 */
[----:B------:R-:W-:Y:S01]  /*8580*/  MUFU.EX2 R155, R155 ;  /* 0x0000009b009b7308 */ /* 0x000fe20000000800 */
[----:B------:R-:W-:Y:S02]  /*8590*/  LOP3.LUT P6, RZ, R18, 0x8000, RZ, 0xc0, !PT ;  /* 0x0000800012ff7812 */ /* 0x000fe400078cc0ff */
[----:B------:R-:W-:Y:S02]  /*85a0*/  FMNMX.FTZ R9, R161, R9, !PT ;  /* 0x00000009a1097209 */ /* 0x000fe40007810000 */
[----:B------:R-:W-:-:S02]  /*85b0*/  FSEL R165, R165, -INF , !P1 ;  /* 0xff800000a5a57808 */ /* 0x000fc40004800000 */
[----:B------:R-:W-:Y:S01]  /*85c0*/  FMNMX.FTZ R9, R164, R9, !PT ;  /* 0x00000009a4097209 */ /* 0x000fe20007810000 */
[----:B------:R-:W-:Y:S01]  /*85d0*/  MUFU.EX2 R158, R158 ;  /* 0x0000009e009e7308 */ /* 0x000fe20000000800 */
[----:B------:R-:W-:Y:S02]  /*85e0*/  FSEL R169, R169, -INF , !P6 ;  /* 0xff800000a9a97808 */ /* 0x000fe40007000000 */
[----:B------:R-:W-:Y:S02]  /*85f0*/  FMNMX.FTZ R9, R165, R9, !PT ;  /* 0x00000009a5097209 */ /* 0x000fe40007810000 */
[C---:B------:R-:W-:Y:S02]  /*8600*/  LOP3.LUT P0, RZ, R18.reuse, 0x2000, RZ, 0xc0, !PT ;  /* 0x0000200012ff7812 */ /* 0x040fe4000780c0ff */
[----:B------:R-:W-:Y:S01]  /*8610*/  FMNMX.FTZ R9, R169, R9, !PT ;  /* 0x00000009a9097209 */ /* 0x000fe20007810000 */
[----:B------:R-:W-:Y:S01]  /*8620*/  MUFU.EX2 R159, R159 ;  /* 0x0000009f009f7308 */ /* 0x000fe20000000800 */
[----:B------:R-:W-:-:S02]  /*8630*/  LOP3.LUT P1, RZ, R18, 0x1000, RZ, 0xc0, !PT ;  /* 0x0000100012ff7812 */ /* 0x000fc4000782c0ff */
        /* <DEDUP_REMOVED lines=12> */
[----:B------:R-:W-:Y:S01]  /*8700*/  MUFU.EX2 R177, R177 ;  /* 0x000000b100b17308 */ /* 0x000fe20000000800 */
[----:B0-----:R-:W-:-:S07]  /*8710*/  FMNMX.FTZ R9, R9, R172, !PT ;  /* 0x000000ac09097209 */ /* 0x001fce0007810000 */
[----:B------:R0:W-:Y:S01]  /*8720*/  MUFU.EX2 R172, R154 ;  /* 0x0000009a00ac7308 */ /* 0x0001e20000000800 */
[----:B------:R-:W-:-:S04]  /*8730*/  FSETP.NEU.FTZ.AND P3, PT, R9, -INF , PT ;  /* 0xff8000000900780b */ /* 0x000fc80003f7d000 */
[----:B0-----:R-:W-:-:S05]  /*8740*/  FSEL R154, R9, RZ, P3 ;  /* 0x000000ff099a7208 */ /* 0x001fca0001800000 */
[----:B------:R-:W-:Y:S02]  /*8750*/  FADD.FTZ R154, -R154, R6 ;  /* 0x000000069a9a7221 */ /* 0x000fe40000010100 */
[----:B------:R0:W1:Y:S02]  /*8760*/  MUFU.EX2 R6, R5 ;  /* 0x0000000500067308 */ /* 0x0000640000000800 */
[----:B0-----:R-:W-:Y:S01]  /*8770*/  FMUL.FTZ R5, R154, UR10 ;  /* 0x0000000a9a057c20 */ /* 0x001fe20008410000 */
[----:B------:R-:W-:-:S04]  /*8780*/  IMAD.U32 R154, RZ, RZ, UR37 ;  /* 0x00000025ff9a7e24 */ /* 0x000fc8000f8e00ff */
[----:B------:R-:W-:Y:S01]  /*8790*/  @!P2 IMAD R154, R154, 0x40, R16 ;  /* 0x000000409a9aa824 */ /* 0x000fe200078e0210 */
[----:B------:R-:W0:Y:S01]  /*87a0*/  MUFU.EX2 R5, R5 ;  /* 0x0000000500057308 */ /* 0x000e220000000800 */
[----:B-1----:R-:W-:Y:S01]  /*87b0*/  FFMA.FTZ R3, R6, R3, R12 ;  /* 0x0000000306037223 */ /* 0x002fe2000001000c */
[-C--:B------:R-:W-:Y:S02]  /*87c0*/  FMUL.FTZ R24, R24, R6.reuse ;  /* 0x0000000618187220 */ /* 0x080fe40000410000 */
[----:B------:R-:W-:Y:S01]  /*87d0*/  @!P2 LEA R154, R154, UR46, 0x2 ;  /* 0x0000002e9a9aac11 */ /* 0x000fe2000f8e10ff */
[-C--:B------:R-:W-:Y:S01]  /*87e0*/  FMUL.FTZ R25, R25, R6.reuse ;  /* 0x0000000619197220 */ /* 0x080fe20000410000 */
[----:B------:R-:W-:Y:S01]  /*87f0*/  FADD.FTZ R3, R13, R3 ;  /* 0x000000030d037221 */ /* 0x000fe20000010000 */
[-C--:B------:R-:W-:Y:S01]  /*8800*/  FMUL.FTZ R28, R28, R6.reuse ;  /* 0x000000061c1c7220 */ /* 0x080fe20000410000 */
[-C--:B------:R-:W-:Y:S01]  /*8810*/  FMUL.FTZ R29, R29, R6.reuse ;  /* 0x000000061d1d7220 */ /* 0x080fe20000410000 */
[----:B------:R-:W-:Y:S01]  /*8820*/  @!P2 STS [R154+0x28800], R6 ;  /* 0x028800069a00a388 */ /* 0x000fe20000000800 */
[----:B------:R-:W-:Y:S01]  /*8830*/  FADD.FTZ R3, R20, R3 ;  /* 0x0000000314037221 */ /* 0x000fe20000010000 */
[-C--:B------:R-:W-:Y:S01]  /*8840*/  FMUL.FTZ R32, R32, R6.reuse ;  /* 0x0000000620207220 */ /* 0x080fe20000410000 */
[-C--:B------:R-:W-:Y:S01]  /*8850*/  FMUL.FTZ R33, R33, R6.reuse ;  /* 0x0000000621217220 */ /* 0x080fe20000410000 */
[-C--:B------:R-:W-:Y:S01]  /*8860*/  FMUL.FTZ R36, R36, R6.reuse ;  /* 0x0000000624247220 */ /* 0x080fe20000410000 */
[----:B------:R-:W-:Y:S01]  /*8870*/  FADD.FTZ R3, R21, R3 ;  /* 0x0000000315037221 */ /* 0x000fe20000010000 */
[-C--:B------:R-:W-:Y:S01]  /*8880*/  FMUL.FTZ R37, R37, R6.reuse ;  /* 0x0000000625257220 */ /* 0x080fe20000410000 */
[-C--:B------:R-:W-:Y:S01]  /*8890*/  FMUL.FTZ R40, R40, R6.reuse ;  /* 0x0000000628287220 */ /* 0x080fe20000410000 */
[----:B0-----:R0:W-:Y:S01]  /*88a0*/  @!P2 STS [R154+0x28820], R5 ;  /* 0x028820059a00a388 */ /* 0x0011e20000000800 */
[----:B------:R-:W-:Y:S01]  /*88b0*/  FADD.FTZ R3, R172, R3 ;  /* 0x00000003ac037221 */ /* 0x000fe20000010000 */
[-C--:B------:R-:W-:Y:S01]  /*88c0*/  FMUL.FTZ R41, R41, R6.reuse ;  /* 0x0000000629297220 */ /* 0x080fe20000410000 */
[-C--:B------:R-:W-:Y:S01]  /*88d0*/  FMUL.FTZ R44, R44, R6.reuse ;  /* 0x000000062c2c7220 */ /* 0x080fe20000410000 */
[-C--:B------:R-:W-:Y:S01]  /*88e0*/  FMUL.FTZ R45, R45, R6.reuse ;  /* 0x000000062d2d7220 */ /* 0x080fe20000410000 */
[----:B------:R-:W-:Y:S01]  /*88f0*/  FADD.FTZ R3, R155, R3 ;  /* 0x000000039b037221 */ /* 0x000fe20000010000 */
[-C--:B------:R-:W-:Y:S01]  /*8900*/  FMUL.FTZ R48, R48, R6.reuse ;  /* 0x0000000630307220 */ /* 0x080fe20000410000 */
[-C--:B------:R-:W-:Y:S01]  /*8910*/  FMUL.FTZ R49, R49, R6.reuse ;  /* 0x0000000631317220 */ /* 0x080fe20000410000 */
[----:B------:R-:W-:Y:S01]  /*8920*/  FMUL.FTZ R52, R52, R6 ;  /* 0x0000000634347220 */ /* 0x000fe20000410000 */
[----:B------:R-:W-:Y:S01]  /*8930*/  FADD.FTZ R3, R158, R3 ;  /* 0x000000039e037221 */ /* 0x000fe20000010000 */
[----:B0-----:R-:W-:Y:S01]  /*8940*/  FMUL.FTZ R154, R9, UR10 ;  /* 0x0000000a099a7c20 */ /* 0x001fe20008410000 */
[----:B------:R-:W-:Y:S01]  /*8950*/  F2FP.F16.F32.PACK_AB R158, R159, R158 ;  /* 0x0000009e9f9e723e */ /* 0x000fe200000000ff */
[-C--:B------:R-:W-:Y:S01]  /*8960*/  FMUL.FTZ R53, R53, R6.reuse ;  /* 0x0000000635357220 */ /* 0x080fe20000410000 */
[----:B------:R-:W-:Y:S01]  /*8970*/  FADD.FTZ R3, R159, R3 ;  /* 0x000000039f037221 */ /* 0x000fe20000010000 */
[-C--:B------:R-:W-:Y:S01]  /*8980*/  FMUL.FTZ R56, R56, R6.reuse ;  /* 0x0000000638387220 */ /* 0x080fe20000410000 */
[----:B------:R-:W-:Y:S01]  /*8990*/  FSEL R154, R154, RZ, P3 ;  /* 0x000000ff9a9a7208 */ /* 0x000fe20001800000 */
[-C--:B------:R-:W-:Y:S01]  /*89a0*/  FMUL.FTZ R57, R57, R6.reuse ;  /* 0x0000000639397220 */ /* 0x080fe20000410000 */
[----:B------:R-:W-:Y:S01]  /*89b0*/  FADD.FTZ R3, R162, R3 ;  /* 0x00000003a2037221 */ /* 0x000fe20000010000 */
[-C--:B------:R-:W-:Y:S01]  /*89c0*/  FMUL.FTZ R60, R60, R6.reuse ;  /* 0x000000063c3c7220 */ /* 0x080fe20000410000 */
[----:B------:R-:W-:Y:S01]  /*89d0*/  FMUL.FTZ R61, R61, R6 ;  /* 0x000000063d3d7220 */ /* 0x000fe20000410000 */
[--C-:B------:R-:W-:Y:S01]  /*89e0*/  FFMA.FTZ R10, R10, UR10, -R154.reuse ;  /* 0x0000000a0a0a7c23 */ /* 0x100fe2000801089a */
[--C-:B------:R-:W-:Y:S01]  /*89f0*/  FFMA.FTZ R11, R11, UR10, -R154.reuse ;  /* 0x0000000a0b0b7c23 */ /* 0x100fe2000801089a */
[--C-:B------:R-:W-:Y:S01]  /*8a00*/  FFMA.FTZ R14, R14, UR10, -R154.reuse ;  /* 0x0000000a0e0e7c23 */ /* 0x100fe2000801089a */
[--C-:B------:R-:W-:Y:S01]  /*8a10*/  FFMA.FTZ R15, R15, UR10, -R154.reuse ;  /* 0x0000000a0f0f7c23 */ /* 0x100fe2000801089a */
[--C-:B------:R-:W-:Y:S01]  /*8a20*/  FFMA.FTZ R178, R152, UR10, -R154.reuse ;  /* 0x0000000a98b27c23 */ /* 0x100fe2000801089a */
[--C-:B------:R-:W-:Y:S01]  /*8a30*/  FFMA.FTZ R153, R153, UR10, -R154.reuse ;  /* 0x0000000a99997c23 */ /* 0x100fe2000801089a */
[----:B------:R-:W0:Y:S01]  /*8a40*/  MUFU.EX2 R10, R10 ;  /* 0x0000000a000a7308 */ /* 0x000e220000000800 */
[----:B------:R-:W-:Y:S01]  /*8a50*/  F2FP.F16.F32.PACK_AB R152, R13, R12 ;  /* 0x0000000c0d98723e */ /* 0x000fe200000000ff */
[--C-:B------:R-:W-:Y:S01]  /*8a60*/  FFMA.FTZ R179, R156, UR10, -R154.reuse ;  /* 0x0000000a9cb37c23 */ /* 0x100fe2000801089a */
[--C-:B------:R-:W-:Y:S01]  /*8a70*/  FFMA.FTZ R157, R157, UR10, -R154.reuse ;  /* 0x0000000a9d9d7c23 */ /* 0x100fe2000801089a */
[--C-:B------:R-:W-:Y:S01]  /*8a80*/  FFMA.FTZ R180, R160, UR10, -R154.reuse ;  /* 0x0000000aa0b47c23 */ /* 0x100fe2000801089a */
[--C-:B------:R-:W-:Y:S01]  /*8a90*/  FFMA.FTZ R161, R161, UR10, -R154.reuse ;  /* 0x0000000aa1a17c23 */ /* 0x100fe2000801089a */
[--C-:B------:R-:W-:Y:S01]  /*8aa0*/  FFMA.FTZ R181, R164, UR10, -R154.reuse ;  /* 0x0000000aa4b57c23 */ /* 0x100fe2000801089a */
[--C-:B------:R-:W-:Y:S01]  /*8ab0*/  FFMA.FTZ R165, R165, UR10, -R154.reuse ;  /* 0x0000000aa5a57c23 */ /* 0x100fe2000801089a */
[----:B------:R-:W1:Y:S01]  /*8ac0*/  MUFU.EX2 R11, R11 ;  /* 0x0000000b000b7308 */ /* 0x000e620000000800 */
[C---:B------:R-:W-:Y:S01]  /*8ad0*/  FADD.FTZ R3, R163.reuse, R3 ;  /* 0x00000003a3037221 */ /* 0x040fe20000010000 */
[----:B------:R-:W-:Y:S01]  /*8ae0*/  F2FP.F16.F32.PACK_AB R160, R163, R162 ;  /* 0x000000a2a3a0723e */ /* 0x000fe200000000ff */
[--C-:B------:R-:W-:Y:S01]  /*8af0*/  FFMA.FTZ R169, R169, UR10, -R154.reuse ;  /* 0x0000000aa9a97c23 */ /* 0x100fe2000801089a */
[--C-:B------:R-:W-:Y:S01]  /*8b00*/  FFMA.FTZ R170, R170, UR10, -R154.reuse ;  /* 0x0000000aaaaa7c23 */ /* 0x100fe2000801089a */
[--C-:B------:R-:W-:Y:S01]  /*8b10*/  FFMA.FTZ R175, R175, UR10, -R154.reuse ;  /* 0x0000000aafaf7c23 */ /* 0x100fe2000801089a */
[----:B------:R-:W-:Y:S01]  /*8b20*/  FADD.FTZ R3, R166, R3 ;  /* 0x00000003a6037221 */ /* 0x000fe20000010000 */
[----:B------:R-:W-:Y:S01]  /*8b30*/  FFMA.FTZ R174, R174, UR10, -R154 ;  /* 0x0000000aaeae7c23 */ /* 0x000fe2000801089a */
[----:B------:R-:W2:Y:S01]  /*8b40*/  MUFU.EX2 R14, R14 ;  /* 0x0000000e000e7308 */ /* 0x000ea20000000800 */
[----:B0-----:R-:W-:Y:S01]  /*8b50*/  FFMA.FTZ R4, R5, R4, R10 ;  /* 0x0000000405047223 */ /* 0x001fe2000001000a */
[C---:B------:R-:W-:Y:S01]  /*8b60*/  FADD.FTZ R3, R167.reuse, R3 ;  /* 0x00000003a7037221 */ /* 0x040fe20000010000 */
[----:B------:R-:W-:Y:S01]  /*8b70*/  F2FP.F16.F32.PACK_AB R162, R167, R166 ;  /* 0x000000a6a7a2723e */ /* 0x000fe200000000ff */
[----:B------:R-:W-:Y:S01]  /*8b80*/  FMUL.FTZ R64, R64, R6 ;  /* 0x0000000640407220 */ /* 0x000fe20000410000 */
[----:B------:R-:W-:Y:S01]  /*8b90*/  F2FP.F16.F32.PACK_AB R156, R155, R172 ;  /* 0x000000ac9b9c723e */ /* 0x000fe200000000ff */
[----:B------:R-:W-:Y:S01]  /*8ba0*/  FMUL.FTZ R65, R65, R6 ;  /* 0x0000000641417220 */ /* 0x000fe20000410000 */
[----:B------:R-:W-:Y:S01]  /*8bb0*/  F2FP.F16.F32.PACK_AB R154, R21, R20 ;  /* 0x00000014159a723e */ /* 0x000fe200000000ff */
[----:B------:R-:W0:Y:S01]  /*8bc0*/  MUFU.EX2 R15, R15 ;  /* 0x0000000f000f7308 */ /* 0x000e220000000800 */
[----:B-1----:R-:W-:Y:S01]  /*8bd0*/  FADD.FTZ R4, R11, R4 ;  /* 0x000000040b047221 */ /* 0x002fe20000010000 */
[----:B------:R-:W-:Y:S01]  /*8be0*/  F2FP.F16.F32.PACK_AB R166, R177, R176 ;  /* 0x000000b0b1a6723e */ /* 0x000fe200000000ff */
        /* <DEDUP_REMOVED lines=12> */
[----:B------:R-:W-:Y:S01]  /*8cb0*/  FMUL.FTZ R88, R88, R6 ;  /* 0x0000000658587220 */ /* 0x000fe20000410000 */
[----:B------:R2:W3:Y:S01]  /*8cc0*/  MUFU.EX2 R12, R153 ;  /* 0x00000099000c7308 */ /* 0x0004e20000000800 */
[C---:B0-----:R-:W-:Y:S01]  /*8cd0*/  FADD.FTZ R4, R15.reuse, R4 ;  /* 0x000000040f047221 */ /* 0x041fe20000010000 */
[----:B------:R-:W-:Y:S01]  /*8ce0*/  F2FP.F16.F32.PACK_AB R155, R15, R14 ;  /* 0x0000000e0f9b723e */ /* 0x000fe200000000ff */
[-C--:B------:R-:W-:Y:S01]  /*8cf0*/  FMUL.FTZ R89, R89, R6.reuse ;  /* 0x0000000659597220 */ /* 0x080fe20000410000 */
[-C--:B------:R-:W-:Y:S01]  /*8d00*/  FMUL.FTZ R92, R92, R6.reuse ;  /* 0x000000065c5c7220 */ /* 0x080fe20000410000 */
[-C--:B------:R-:W-:Y:S01]  /*8d10*/  FMUL.FTZ R93, R93, R6.reuse ;  /* 0x000000065d5d7220 */ /* 0x080fe20000410000 */
[-C--:B------:R-:W-:Y:S01]  /*8d20*/  FMUL.FTZ R96, R96, R6.reuse ;  /* 0x0000000660607220 */ /* 0x080fe20000410000 */
[----:B------:R-:W-:Y:S01]  /*8d30*/  FMUL.FTZ R97, R97, R6 ;  /* 0x0000000661617220 */ /* 0x000fe20000410000 */
        /* <DEDUP_REMOVED lines=20> */
[-C--:B------:R-:W-:Y:S01]  /*8e80*/  FMUL.FTZ R121, R121, R6.reuse ;  /* 0x0000000679797220 */ /* 0x080fe20000410000 */
[-C--:B------:R-:W-:Y:S01]  /*8e90*/  FMUL.FTZ R124, R124, R6.reuse ;  /* 0x000000067c7c7220 */ /* 0x080fe20000410000 */
[-C--:B------:R-:W-:Y:S01]  /*8ea0*/  FMUL.FTZ R125, R125, R6.reuse ;  /* 0x000000067d7d7220 */ /* 0x080fe20000410000 */
[-C--:B------:R-:W-:Y:S01]  /*8eb0*/  FMUL.FTZ R128, R128, R6.reuse ;  /* 0x0000000680807220 */ /* 0x080fe20000410000 */
[-C--:B------:R-:W-:Y:S01]  /*8ec0*/  FMUL.FTZ R129, R129, R6.reuse ;  /* 0x0000000681817220 */ /* 0x080fe20000410000 */
[----:B------:R-:W0:Y:S01]  /*8ed0*/  MUFU.EX2 R161, R161 ;  /* 0x000000a100a17308 */ /* 0x000e220000000800 */
[C---:B--2---:R-:W-:Y:S01]  /*8ee0*/  FADD.FTZ R4, R13.reuse, R4 ;  /* 0x000000040d047221 */ /* 0x044fe20000010000 */
[----:B------:R-:W-:Y:S01]  /*8ef0*/  F2FP.F16.F32.PACK_AB R159, R13, R159 ;  /* 0x0000009f0d9f723e */ /* 0x000fe200000000ff */
[----:B------:R1:W-:Y:S01]  /*8f00*/  STSM.16.M88.4 [R19+0x26800], R152 ;  /* 0x0268009813007844 */ /* 0x0003e20000000200 */
[-C--:B------:R-:W-:Y:S01]  /*8f10*/  FMUL.FTZ R132, R132, R6.reuse ;  /* 0x0000000684847220 */ /* 0x080fe20000410000 */
[-C--:B------:R-:W-:Y:S01]  /*8f20*/  FMUL.FTZ R133, R133, R6.reuse ;  /* 0x0000000685857220 */ /* 0x080fe20000410000 */
[-C--:B------:R-:W-:Y:S01]  /*8f30*/  FMUL.FTZ R136, R136, R6.reuse ;  /* 0x0000000688887220 */ /* 0x080fe20000410000 */
[----:B------:R1:W-:Y:S01]  /*8f40*/  STSM.16.M88.4 [R184], R156 ;  /* 0x0000009cb8007844 */ /* 0x0003e20000000200 */
[----:B------:R-:W2:Y:S01]  /*8f50*/  MUFU.EX2 R163, R181 ;  /* 0x000000b500a37308 */ /* 0x000ea20000000800 */
        /* <DEDUP_REMOVED lines=8> */
[C---:B0-----:R-:W-:Y:S01]  /*8fe0*/  FADD.FTZ R4, R161.reuse, R4 ;  /* 0x00000004a1047221 */ /* 0x041fe20000010000 */
[----:B------:R-:W-:Y:S01]  /*8ff0*/  F2FP.F16.F32.PACK_AB R161, R161, R180 ;  /* 0x000000b4a1a1723e */ /* 0x000fe200000000ff */
[----:B------:R-:W-:Y:S01]  /*9000*/  FMUL.FTZ R149, R149, R6 ;  /* 0x0000000695957220 */ /* 0x000fe20000410000 */
[-C--:B------:R-:W-:Y:S01]  /*9010*/  FMUL.FTZ R26, R26, R5.reuse ;  /* 0x000000051a1a7220 */ /* 0x080fe20000410000 */
[-C--:B------:R-:W-:Y:S01]  /*9020*/  FMUL.FTZ R27, R27, R5.reuse ;  /* 0x000000051b1b7220 */ /* 0x080fe20000410000 */
[-C--:B------:R-:W-:Y:S01]  /*9030*/  FMUL.FTZ R30, R30, R5.reuse ;  /* 0x000000051e1e7220 */ /* 0x080fe20000410000 */
[-C--:B------:R-:W-:Y:S01]  /*9040*/  FMUL.FTZ R31, R31, R5.reuse ;  /* 0x000000051f1f7220 */ /* 0x080fe20000410000 */
[----:B------:R-:W0:Y:S01]  /*9050*/  MUFU.EX2 R169, R169 ;  /* 0x000000a900a97308 */ /* 0x000e220000000800 */
[----:B--2---:R-:W-:Y:S01]  /*9060*/  FADD.FTZ R4, R163, R4 ;  /* 0x00000004a3047221 */ /* 0x004fe20000010000 */
[-C--:B------:R-:W-:Y:S01]  /*9070*/  FMUL.FTZ R34, R34, R5.reuse ;  /* 0x0000000522227220 */ /* 0x080fe20000410000 */
[-C--:B------:R-:W-:Y:S01]  /*9080*/  FMUL.FTZ R35, R35, R5.reuse ;  /* 0x0000000523237220 */ /* 0x080fe20000410000 */
[-C--:B------:R-:W-:Y:S01]  /*9090*/  FMUL.FTZ R38, R38, R5.reuse ;  /* 0x0000000526267220 */ /* 0x080fe20000410000 */
        /* <DEDUP_REMOVED lines=10> */
[----:B------:R1:W-:Y:S01]  /*9140*/  STSM.16.M88.4 [R22], R160 ;  /* 0x000000a016007844 */ /* 0x0003e20000000200 */
[----:B------:R-:W3:Y:S01]  /*9150*/  MUFU.EX2 R164, R171 ;  /* 0x000000ab00a47308 */ /* 0x000ee20000000800 */
        /* <DEDUP_REMOVED lines=8> */
[C---:B--2---:R-:W-:Y:S01]  /*91e0*/  FADD.FTZ R4, R170.reuse, R4 ;  /* 0x00000004aa047221 */ /* 0x044fe20000010000 */
[----:B------:R-:W-:Y:S01]  /*91f0*/  F2FP.F16.F32.PACK_AB R165, R170, R169 ;  /* 0x000000a9aaa5723e */ /* 0x000fe200000000ff */
[-C--:B------:R-:W-:Y:S01]  /*9200*/  FMUL.FTZ R66, R66, R5.reuse ;  /* 0x0000000542427220 */ /* 0x080fe20000410000 */
[-C--:B------:R-:W-:Y:S01]  /*9210*/  FMUL.FTZ R67, R67, R5.reuse ;  /* 0x0000000543437220 */ /* 0x080fe20000410000 */
[-C--:B------:R-:W-:Y:S01]  /*9220*/  FMUL.FTZ R70, R70, R5.reuse ;  /* 0x0000000546467220 */ /* 0x080fe20000410000 */
[-C--:B------:R-:W-:Y:S01]  /*9230*/  FMUL.FTZ R71, R71, R5.reuse ;  /* 0x0000000547477220 */ /* 0x080fe20000410000 */
[-C--:B------:R-:W-:Y:S01]  /*9240*/  FMUL.FTZ R74, R74, R5.reuse ;  /* 0x000000054a4a7220 */ /* 0x080fe20000410000 */
[----:B------:R-:W2:Y:S01]  /*9250*/  MUFU.EX2 R175, R175 ;  /* 0x000000af00af7308 */ /* 0x000ea20000000800 */
[----:B---3--:R-:W-:Y:S01]  /*9260*/  FADD.FTZ R3, R164, R3 ;  /* 0x00000003a4037221 */ /* 0x008fe20000010000 */
[----:B------:R-:W-:Y:S01]  /*9270*/  F2FP.F16.F32.PACK_AB R164, R173, R164 ;  /* 0x000000a4ada4723e */ /* 0x000fe200000000ff */
[-C--:B------:R-:W-:Y:S01]  /*9280*/  FMUL.FTZ R75, R75, R5.reuse ;  /* 0x000000054b4b7220 */ /* 0x080fe20000410000 */
[-C--:B------:R-:W-:Y:S01]  /*9290*/  FMUL.FTZ R78, R78, R5.reuse ;  /* 0x000000054e4e7220 */ /* 0x080fe20000410000 */
[----:B------:R-:W-:Y:S01]  /*92a0*/  FADD.FTZ R3, R173, R3 ;  /* 0x00000003ad037221 */ /* 0x000fe20000010000 */
[-C--:B------:R-:W-:Y:S01]  /*92b0*/  FMUL.FTZ R79, R79, R5.reuse ;  /* 0x000000054f4f7220 */ /* 0x080fe20000410000 */
[-C--:B------:R-:W-:Y:S01]  /*92c0*/  FMUL.FTZ R82, R82, R5.reuse ;  /* 0x0000000552527220 */ /* 0x080fe20000410000 */
[-C--:B------:R-:W-:Y:S01]  /*92d0*/  FMUL.FTZ R83, R83, R5.reuse ;  /* 0x0000000553537220 */ /* 0x080fe20000410000 */
[----:B0-----:R-:W-:Y:S01]  /*92e0*/  FADD.FTZ R4, R167, R4 ;  /* 0x00000004a7047221 */ /* 0x001fe20000010000 */
[----:B------:R-:W-:Y:S01]  /*92f0*/  FADD.FTZ R3, R176, R3 ;  /* 0x00000003b0037221 */ /* 0x000fe20000010000 */
[-C--:B------:R-:W-:Y:S01]  /*9300*/  FMUL.FTZ R86, R86, R5.reuse ;  /* 0x0000000556567220 */ /* 0x080fe20000410000 */
[-C--:B------:R-:W-:Y:S01]  /*9310*/  FMUL.FTZ R87, R87, R5.reuse ;  /* 0x0000000557577220 */ /* 0x080fe20000410000 */
[-C--:B------:R-:W-:Y:S01]  /*9320*/  FMUL.FTZ R90, R90, R5.reuse ;  /* 0x000000055a5a7220 */ /* 0x080fe20000410000 */
[----:B------:R-:W-:Y:S01]  /*9330*/  FADD.FTZ R3, R177, R3 ;  /* 0x00000003b1037221 */ /* 0x000fe20000010000 */
[-C--:B------:R-:W-:Y:S01]  /*9340*/  FMUL.FTZ R91, R91, R5.reuse ;  /* 0x000000055b5b7220 */ /* 0x080fe20000410000 */
[----:B------:R-:W-:Y:S01]  /*9350*/  FMUL.FTZ R94, R94, R5 ;  /* 0x000000055e5e7220 */ /* 0x000fe20000410000 */
[C---:B--2---:R-:W-:Y:S01]  /*9360*/  F2FP.F16.F32.PACK_AB R167, R175.reuse, R167 ;  /* 0x000000a7afa7723e */ /* 0x044fe200000000ff */
[----:B------:R-:W-:Y:S01]  /*9370*/  FADD.FTZ R4, R175, R4 ;  /* 0x00000004af047221 */ /* 0x000fe20000010000 */
[-C--:B------:R-:W-:Y:S01]  /*9380*/  FMUL.FTZ R95, R95, R5.reuse ;  /* 0x000000055f5f7220 */ /* 0x080fe20000410000 */
[-C--:B------:R-:W-:Y:S01]  /*9390*/  FMUL.FTZ R98, R98, R5.reuse ;  /* 0x0000000562627220 */ /* 0x080fe20000410000 */
[-C--:B------:R-:W-:Y:S01]  /*93a0*/  FMUL.FTZ R99, R99, R5.reuse ;  /* 0x0000000563637220 */ /* 0x080fe20000410000 */
[----:B------:R1:W-:Y:S01]  /*93b0*/  STSM.16.M88.4 [R23], R164 ;  /* 0x000000a417007844 */ /* 0x0003e20000000200 */
        /* <DEDUP_REMOVED lines=26> */
[----:B-1----:R-:W-:Y:S06]  /*9560*/  @!P0 BRA `(.L_x_5376) ;  /* 0x0000000000048947 */ /* 0x002fec0003800000 */
[----:B------:R-:W-:Y:S01]  /*9570*/  BPT.TRAP 0x1 ;  /* 0x000000040000795c */ /* 0x000fe20000300000 */
.L_x_5376:
[----:B------:R0:W1:Y:S01]  /*9580*/  SYNCS.PHASECHK.TRANS64.TRYWAIT P2, [UR28+0x28c50], R7 ;  /* 0x028c5007ff0075a7 */ /* 0x000062000804015c */
[----:B------:R-:W-:Y:S05]  /*9590*/  @!P0 BRA `(.L_x_5377) ;  /* 0x0000000000048947 */ /* 0x000fea0003800000 */
[----:B------:R-:W-:Y:S01]  /*95a0*/  BPT.TRAP 0x1 ;  /* 0x000000040000795c */ /* 0x000fe20000300000 */
.L_x_5377:
[----:B-1----:R-:W-:Y:S05]  /*95b0*/  @P2 BRA `(.L_x_5378) ;  /* 0x0000000000082947 */ /* 0x002fea0003800000 */
[----:B------:R-:W1:Y:S02]  /*95c0*/  SYNCS.PHASECHK.TRANS64.TRYWAIT P2, [UR28+0x28c50], R7 ;  /* 0x028c5007ff0075a7 */ /* 0x000e64000804015c */
[----:B-1----:R-:W-:Y:S05]  /*95d0*/  @!P2 BRA `(.L_x_5379) ;  /* 0x0000011c00c4a947 */ /* 0x002fea0003800000 */
.L_x_5378:
        /* <DEDUP_REMOVED lines=42> */
[----:B------:R-:W-:Y:S01]  /*9880*/  IMAD.MOV.U32 R6, RZ, RZ, R9 ;  /* 0x000000ffff067224 */ /* 0x000fe200078e0009 */
[----:B------:R-:W-:Y:S01]  /*9890*/  UMOV UR37, UR24 ;  /* 0x0000001800257c82 */ /* 0x000fe20008000000 */
[----:B------:R-:W-:-:S07]  /*98a0*/  IMAD.MOV.U32 R5, RZ, RZ, R8 ;  /* 0x000000ffff057224 */ /* 0x000fce00078e0008 */
.L_x_5363:
[----:B------:R-:W-:Y:S01]  /*98b0*/  ULDC UR6, c[0x0][0x448] ;  /* 0x0001120000067ab9 */ /* 0x000fe20000000800 */
[----:B------:R-:W-:Y:S01]  /*98c0*/  ULDC UR15, c[0x0][0x9e4] ;  /* 0x00027900000f7ab9 */ /* 0x000fe20000000800 */
[----:B------:R-:W-:Y:S02]  /*98d0*/  UISETP.NE.AND UP0, UPT, UR6, 0x1, UPT ;  /* 0x000000010600788c */ /* 0x000fe4000bf05270 */
[----:B------:R-:W-:Y:S02]  /*98e0*/  UISETP.GE.AND UP1, UPT, UR15, 0x1, UPT ;  /* 0x000000010f00788c */ /* 0x000fe4000bf26270 */
[----:B------:R-:W-:Y:S02]  /*98f0*/  UIADD3 UR11, UR42, 0x3f, URZ ;  /* 0x0000003f2a0b7890 */ /* 0x000fe4000fffe03f */
[----:B------:R-:W-:Y:S02]  /*9900*/  UIADD3 UR14, UR49, 0x1, -UR51 ;  /* 0x00000001310e7890 */ /* 0x000fe4000fffe833 */
[----:B------:R-:W-:-:S03]  /*9910*/  PLOP3.LUT P5, PT, PT, PT, UP1, 0x80, 0x0 ;  /* 0x000000000000781c */ /* 0x000fc60003faf018 */
[----:B------:R-:W-:Y:S01]  /*9920*/  @UP0 ULDC UR6, c[0x0][0x44c] ;  /* 0x0001130000060ab9 */ /* 0x000fe20000000800 */
[----:B------:R-:W-:Y:S01]  /*9930*/  @UP0 ULDC UR18, c[0x0][0x450] ;  /* 0x0001140000120ab9 */ /* 0x000fe20000000800 */
[----:B------:R-:W-:-:S04]  /*9940*/  UIMAD.WIDE.U32 UR6, UR11, UR6, URZ ;  /* 0x000000060b0672a5 */ /* 0x000fc8000f8e003f */
[----:B------:R-:W-:-:S04]  /*9950*/  @UP0 USHF.R.U32.HI UR11, URZ, UR18, UR7 ;  /* 0x000000123f0b0299 */ /* 0x000fc80008011607 */
[----:B------:R-:W-:-:S03]  /*9960*/  UIADD3 UR11, UR14, UR11, URZ ;  /* 0x0000000b0e0b7290 */ /* 0x000fc6000fffe03f */
        /* <DEDUP_REMOVED lines=13> */
.L_x_5382:
[----:B------:R-:W-:-:S11]  /*9a40*/  UISETP.NE.AND UP1, UPT, UR15, 0x1, UPT ;  /* 0x000000010f00788c */ /* 0x000fd6000bf25270 */
[----:B------:R-:W-:Y:S02]  /*9a50*/  @UP1 ULDC.64 UR18, c[0x0][0x9e8] ;  /* 0x00027a0000121ab9 */ /* 0x000fe40000000a00 */
[----:B------:R-:W-:-:S04]  /*9a60*/  UIMAD.WIDE.U32 UR6, UR11, UR18, URZ ;  /* 0x000000120b0672a5 */ /* 0x000fc8000f8e003f */
[----:B------:R-:W-:-:S12]  /*9a70*/  @UP1 USHF.R.U32.HI UR11, URZ, UR19, UR7 ;  /* 0x000000133f0b1299 */ /* 0x000fd80008011607 */
.L_x_5383:
[----:B------:R-:W-:-:S04]  /*9a80*/  UIMAD UR11, UR11, UR15, URZ ;  /* 0x0000000f0b0b72a4 */ /* 0x000fc8000f8e023f */
[----:B------:R-:W-:-:S04]  /*9a90*/  UISETP.LT.AND UP1, UPT, UR14, UR11, UPT ;  /* 0x0000000b0e00728c */ /* 0x000fc8000bf21270 */
[----:B------:R-:W-:-:S12]  /*9aa0*/  USEL UR14, UR14, UR11, !UP1 ;  /* 0x0000000b0e0e7287 */ /* 0x000fd8000c800000 */
.L_x_5381:
        /* <DEDUP_REMOVED lines=12> */
[----:B------:R-:W-:Y:S01]  /*9b70*/  UMOV UR24, UR37 ;  /* 0x0000002500187c82 */ /* 0x000fe20008000000 */
[----:B------:R-:W-:Y:S01]  /*9b80*/  ULDC UR25, c[0x0][0x9d8] ;  /* 0x0002760000197ab9 */ /* 0x000fe20000000800 */
[----:B------:R-:W-:-:S05]  /*9b90*/  ULDC UR21, c[0x0][0x988] ;  /* 0x0002620000157ab9 */ /* 0x000fca0000000800 */
.L_x_5393:
        /* <DEDUP_REMOVED lines=10> */
.L_x_5385:
[----:B------:R-:W-:Y:S01]  /*9c40*/  ULEA UR26, UR37, UR46, 0x3 ;  /* 0x0000002e251a7291 */ /* 0x000fe2000f8e183f */
[----:B0-----:R-:W-:-:S05]  /*9c50*/  IMAD.U32 R7, RZ, RZ, UR38 ;  /* 0x00000026ff077e24 */ /* 0x001fca000f8e00ff */
[----:B------:R-:W-:-:S04]  /*9c60*/  SHF.L.U32 R7, R7, 0x1f, RZ ;  /* 0x0000001f07077819 */ /* 0x000fc800000006ff */
[----:B------:R0:W3:Y:S01]  /*9c70*/  SYNCS.PHASECHK.TRANS64.TRYWAIT P2, [UR26+0x28c30], R7 ;  /* 0x028c3007ff0075a7 */ /* 0x0000e2000804015a */
[----:B------:R-:W-:Y:S05]  /*9c80*/  @!P0 BRA `(.L_x_5386) ;  /* 0x0000000000048947 */ /* 0x000fea0003800000 */
[----:B------:R-:W-:Y:S01]  /*9c90*/  BPT.TRAP 0x1 ;  /* 0x000000040000795c */ /* 0x000fe20000300000 */
.L_x_5386:
[----:B---3--:R-:W-:Y:S05]  /*9ca0*/  @P2 BRA `(.L_x_5387) ;  /* 0x0000000000082947 */ /* 0x008fea0003800000 */
[----:B------:R-:W3:Y:S02]  /*9cb0*/  SYNCS.PHASECHK.TRANS64.TRYWAIT P2, [UR26+0x28c30], R7 ;  /* 0x028c3007ff0075a7 */ /* 0x000ee4000804015a */
[----:B---3--:R-:W-:Y:S05]  /*9cc0*/  @!P2 BRA `(.L_x_5388) ;  /* 0x00000118001ca947 */ /* 0x008fea0003800000 */
.L_x_5387:
[----:B------:R-:W-:Y:S01]  /*9cd0*/  R2UR UR18, R0 ;  /* 0x00000000001272ca */ /* 0x000fe200000e0000 */
[----:B-12---:R-:W-:Y:S01]  /*9ce0*/  WARPGROUP.ARRIVE ;  /* 0x00000000000079c5 */ /* 0x006fe20000000000 */
[----:B------:R-:W-:Y:S01]  /*9cf0*/  UMOV UR19, 0x40000040 ;  /* 0x4000004000137882 */ /* 0x000fe20000000000 */
[----:B------:R-:W-:Y:S01]  /*9d00*/  UMOV UR7, 0x40000040 ;  /* 0x4000004000077882 */ /* 0x000fe20000000000 */
[----:B------:R-:W-:Y:S01]  /*9d10*/  UMOV UR11, 0x40000040 ;  /* 0x40000040000b7882 */ /* 0x000fe20000000000 */
[----:B------:R-:W-:Y:S01]  /*9d20*/  UMOV UR15, 0x40000040 ;  /* 0x40000040000f7882 */ /* 0x000fe20000000000 */
[----:B------:R-:W-:-:S07]  /*9d30*/  ISETP.NE.AND P2, PT, R17, RZ, PT ;  /* 0x000000ff1100720c */ /* 0x000fce0003f45270 */
[----:B------:R-:W-:-:S04]  /*9d40*/  ULEA UR18, UR37, UR18, 0x9 ;  /* 0x0000001225127291 */ /* 0x000fc8000f8e483f */
[----:B------:R-:W-:Y:S02]  /*9d50*/  UIADD3 UR6, UR18, 0x2, URZ ;  /* 0x0000000212067890 */ /* 0x000fe4000fffe03f */
[----:B------:R-:W-:Y:S02]  /*9d60*/  UIADD3 UR10, UR18, 0x4, URZ ;  /* 0x00000004120a7890 */ /* 0x000fe4000fffe03f */
[----:B------:R-:W-:Y:S02]  /*9d70*/  UIADD3 UR14, UR18, 0x6, URZ ;  /* 0x00000006120e7890 */ /* 0x000fe4000fffe03f */
[----:B------:R-:W-:Y:S03]  /*9d80*/  HGMMA.64x64x16.F32 R152, gdesc[UR16], RZ, !UPT, gsb0 ;  /* 0x00e00000109879f0 */ /* 0x000fe6000c0008ff */
        /* <DEDUP_REMOVED lines=8> */
[----:B------:R-:W-:-:S06]  /*9e10*/  WARPGROUP.ARRIVE ;  /* 0x00000000000079c5 */ /* 0x000fcc0000000000 */
[----:B------:R-:W-:Y:S03]  /*9e20*/  HGMMA.64x64x16.F32 R152, gdesc[UR12], R152, gsb0 ;  /* 0x00e000000c9879f0 */ /* 0x000fe60008000898 */
[----:B------:R-:W-:Y:S02]  /*9e30*/  WARPGROUP.DEPBAR.LE gsb0, 0x0 ;  /* 0x00008000000079c5 */ /* 0x000fe40000010000 */
[----:B---3--:R-:W-:Y:S01]  /*9e40*/  FMUL.FTZ R6, R152, UR25 ;  /* 0x0000001998067c20 */ /* 0x008fe20008410000 */
        /* <DEDUP_REMOVED lines=246> */
[----:B------:R-:W-:Y:S01]  /*adb0*/  FMUL.FTZ R38, R38, R8 ;  /* 0x0000000826267220 */ /* 0x000fe20000410000 */
        /* <DEDUP_REMOVED lines=120> */
.L_x_5389:
[----:B------:R1:W2:Y:S01]  /*b540*/  SYNCS.PHASECHK.TRANS64.TRYWAIT P2, [UR26+0x28c50], R7 ;  /* 0x028c5007ff0075a7 */ /* 0x0002a2000804015a */
[----:B------:R-:W-:Y:S05]  /*b550*/  @!P0 BRA `(.L_x_5390) ;  /* 0x0000000000048947 */ /* 0x000fea0003800000 */
[----:B------:R-:W-:Y:S01]  /*b560*/  BPT.TRAP 0x1 ;  /* 0x000000040000795c */ /* 0x000fe20000300000 */
.L_x_5390:
[----:B--2---:R-:W-:Y:S05]  /*b570*/  @P2 BRA `(.L_x_5391) ;  /* 0x0000000000082947 */ /* 0x004fea0003800000 */
[----:B------:R-:W2:Y:S02]  /*b580*/  SYNCS.PHASECHK.TRANS64.TRYWAIT P2, [UR26+0x28c50], R7 ;  /* 0x028c5007ff0075a7 */ /* 0x000ea4000804015a */
[----:B--2---:R-:W-:Y:S05]  /*b590*/  @!P2 BRA `(.L_x_5392) ;  /* 0x000001000000a947 */ /* 0x004fea0003800000 */
.L_x_5391:
        /* <DEDUP_REMOVED lines=40> */
[----:B------:R-:W-:-:S05]  /*b820*/  UMOV UR21, UR23 ;  /* 0x0000001700157c82 */ /* 0x000fca0008000000 */
.L_x_5384:
[----:B------:R-:W-:-:S06]  /*b830*/  UISETP.GE.AND UP1, UPT, UR21, UR48, UPT ;  /* 0x000000301500728c */ /* 0x000fcc000bf26270 */
[----:B------:R-:W-:-:S13]  /*b840*/  PLOP3.LUT P2, PT, PT, PT, UP1, 0x80, 0x0 ;  /* 0x000000000000781c */ /* 0x000fda0003f4f018 */
[----:B------:R-:W-:Y:S05]  /*b850*/  @!P2 BRA `(.L_x_5394) ;  /* 0x0000002400e4a947 */ /* 0x000fea0003800000 */
[----:B------:R-:W-:Y:S01]  /*b860*/  IMAD.MOV.U32 R10, RZ, RZ, R6 ;  /* 0x000000ffff0a7224 */ /* 0x000fe200078e0006 */
[----:B------:R-:W-:Y:S01]  /*b870*/  UMOV UR23, UR37 ;  /* 0x0000002500177c82 */ /* 0x000fe20008000000 */
[----:B------:R-:W-:Y:S01]  /*b880*/  IMAD.MOV.U32 R11, RZ, RZ, R5 ;  /* 0x000000ffff0b7224 */ /* 0x000fe200078e0005 */
[----:B------:R-:W-:Y:S01]  /*b890*/  ULDC UR24, c[0x0][0x9e4] ;  /* 0x0002790000187ab9 */ /* 0x000fe20000000800 */
[----:B------:R-:W-:Y:S01]  /*b8a0*/  ULDC UR25, c[0x0][0x9d8] ;  /* 0x0002760000197ab9 */ /* 0x000fe20000000800 */
[----:B------:R-:W-:Y:S01]  /*b8b0*/  ULDC UR22, c[0x0][0x988] ;  /* 0x0002620000167ab9 */ /* 0x000fe20000000800 */
[----:B------:R-:W-:-:S05]  /*b8c0*/  ULDC UR26, c[0x0][0x9e0] ;  /* 0x00027800001a7ab9 */ /* 0x000fca0000000800 */
.L_x_5411:
[----:B------:R-:W-:-:S04]  /*b8d0*/  UIADD3 UR37, UR23, 0x1, URZ ;  /* 0x0000000117257890 */ /* 0x000fc8000fffe03f */
[----:B------:R-:W-:-:S04]  /*b8e0*/  UISETP.NE.AND UP1, UPT, UR37, 0x2, UPT ;  /* 0x000000022500788c */ /* 0x000fc8000bf25270 */
[----:B------:R-:W-:Y:S02]  /*b8f0*/  USEL UR6, URZ, 0x1, UP1 ;  /* 0x000000013f067887 */ /* 0x000fe40008800000 */
[----:B------:R-:W-:Y:S02]  /*b900*/  USEL UR37, UR37, URZ, UP1 ;  /* 0x0000003f25257287 */ /* 0x000fe40008800000 */
[----:B------:R-:W-:Y:S01]  /*b910*/  ULOP3.LUT UR38, UR38, UR6, URZ, 0x3c, !UPT ;  /* 0x0000000626267292 */ /* 0x000fe2000f8e3c3f */
[----:B---3--:R-:W-:Y:S11]  /*b920*/  @!P0 BRA `(.L_x_5395) ;  /* 0x0000000000048947 */ /* 0x008ff60003800000 */
[----:B------:R-:W-:Y:S01]  /*b930*/  BPT.TRAP 0x1 ;  /* 0x000000040000795c */ /* 0x000fe20000300000 */
.L_x_5395:
[----:B------:R-:W-:Y:S01]  /*b940*/  ULEA UR27, UR37, UR46, 0x3 ;  /* 0x0000002e251b7291 */ /* 0x000fe2000f8e183f */
[----:B01----:R-:W-:-:S05]  /*b950*/  IMAD.U32 R7, RZ, RZ, UR38 ;  /* 0x00000026ff077e24 */ /* 0x003fca000f8e00ff */
[----:B------:R-:W-:-:S04]  /*b960*/  SHF.L.U32 R7, R7, 0x1f, RZ ;  /* 0x0000001f07077819 */ /* 0x000fc800000006ff */
[----:B------:R0:W1:Y:S01]  /*b970*/  SYNCS.PHASECHK.TRANS64.TRYWAIT P2, [UR27+0x28c30], R7 ;  /* 0x028c3007ff0075a7 */ /* 0x000062000804015b */
[----:B------:R-:W-:Y:S05]  /*b980*/  @!P0 BRA `(.L_x_5396) ;  /* 0x0000000000048947 */ /* 0x000fea0003800000 */
[----:B------:R-:W-:Y:S01]  /*b990*/  BPT.TRAP 0x1 ;  /* 0x000000040000795c */ /* 0x000fe20000300000 */
.L_x_5396:
[----:B-1----:R-:W-:Y:S05]  /*b9a0*/  @P2 BRA `(.L_x_5397) ;  /* 0x0000000000082947 */ /* 0x002fea0003800000 */
[----:B------:R-:W1:Y:S02]  /*b9b0*/  SYNCS.PHASECHK.TRANS64.TRYWAIT P2, [UR27+0x28c30], R7 ;  /* 0x028c3007ff0075a7 */ /* 0x000e64000804015b */
[----:B-1----:R-:W-:Y:S05]  /*b9c0*/  @!P2 BRA `(.L_x_5398) ;  /* 0x000000fc0008a947 */ /* 0x002fea0003800000 */
.L_x_5397:
[----:B------:R-:W-:Y:S01]  /*b9d0*/  R2UR UR18, R0 ;  /* 0x00000000001272ca */ /* 0x000fe200000e0000 */
[----:B--2---:R-:W-:Y:S01]  /*b9e0*/  WARPGROUP.ARRIVE ;  /* 0x00000000000079c5 */ /* 0x004fe20000000000 */
[----:B------:R-:W-:Y:S01]  /*b9f0*/  UMOV UR19, 0x40000040 ;  /* 0x4000004000137882 */ /* 0x000fe20000000000 */
[----:B------:R-:W-:Y:S01]  /*ba00*/  UMOV UR7, 0x40000040 ;  /* 0x4000004000077882 */ /* 0x000fe20000000000 */
[----:B------:R-:W-:Y:S01]  /*ba10*/  UMOV UR11, 0x40000040 ;  /* 0x40000040000b7882 */ /* 0x000fe20000000000 */
[----:B------:R-:W-:Y:S01]  /*ba20*/  UMOV UR15, 0x40000040 ;  /* 0x40000040000f7882 */ /* 0x000fe20000000000 */
[----:B------:R-:W-:Y:S01]  /*ba30*/  PLOP3.LUT P2, PT, PT, PT, UP0, 0x80, 0x0 ;  /* 0x000000000000781c */ /* 0x000fe20003f4f008 */
[----:B------:R-:W-:Y:S02]  /*ba40*/  IMAD.U32 R20, RZ, RZ, UR27 ;  /* 0x0000001bff147e24 */ /* 0x000fe4000f8e00ff */
[----:B------:R-:W-:-:S04]  /*ba50*/  IMAD.U32 R9, RZ, RZ, UR51 ;  /* 0x00000033ff097e24 */ /* 0x000fc8000f8e00ff */
        /* <DEDUP_REMOVED lines=20> */
[----:B------:R-:W-:Y:S02]  /*bba0*/  VIADD R172, R186, UR42 ;  /* 0x0000002abaac7c36 */ /* 0x000fe40008000000 */
[----:B------:R-:W-:Y:S01]  /*bbb0*/  FMUL.FTZ R13, R158, UR25 ;  /* 0x000000199e0d7c20 */ /* 0x000fe20008410000 */
[----:B------:R-:W-:Y:S01]  /*bbc0*/  FMUL.FTZ R158, R167, UR25 ;  /* 0x00000019a79e7c20 */ /* 0x000fe20008410000 */
[----:B------:R-:W-:Y:S01]  /*bbd0*/  FMUL.FTZ R167, R178, UR25 ;  /* 0x00000019b2a77c20 */ /* 0x000fe20008410000 */
[----:B------:R-:W-:Y:S01]  /*bbe0*/  @P2 IMAD.HI.U32 R8, R172, UR6, RZ ;  /* 0x00000006ac082c27 */ /* 0x000fe2000f8e00ff */
[----:B------:R-:W-:-:S03]  /*bbf0*/  @UP0 ULDC UR6, c[0x0][0x450] ;  /* 0x0001140000060ab9 */ /* 0x000fc60000000800 */
[----:B------:R-:W-:Y:S01]  /*bc00*/  FMUL.FTZ R5, R152, UR25 ;  /* 0x0000001998057c20 */ /* 0x000fe20008410000 */
[----:B------:R-:W-:Y:S01]  /*bc10*/  FMUL.FTZ R14, R153, UR25 ;  /* 0x00000019990e7c20 */ /* 0x000fe20008410000 */
[----:B------:R-:W-:Y:S01]  /*bc20*/  FMUL.FTZ R12, R155, UR25 ;  /* 0x000000199b0c7c20 */ /* 0x000fe20008410000 */
[----:B------:R-:W-:Y:S01]  /*bc30*/  @P2 SHF.R.U32.HI R172, RZ, UR6, R8 ;  /* 0x00000006ffac2c19 */ /* 0x000fe20008011608 */
[----:B------:R-:W-:Y:S01]  /*bc40*/  @!P1 VIADD R8, R20, 0x28c40 ;  /* 0x00028c4014089836 */ /* 0x000fe20000000000 */
[----:B------:R-:W-:Y:S01]  /*bc50*/  USHF.L.U32 UR6, UR21, 0x6, URZ ;  /* 0x0000000615067899 */ /* 0x000fe2000800063f */
[----:B------:R-:W-:Y:S01]  /*bc60*/  FMUL.FTZ R21, R156, UR25 ;  /* 0x000000199c157c20 */ /* 0x000fe20008410000 */
[----:B------:R-:W-:Y:S01]  /*bc70*/  FMUL.FTZ R152, R157, UR25 ;  /* 0x000000199d987c20 */ /* 0x000fe20008410000 */
[----:B------:R-:W2:Y:S01]  /*bc80*/  SHFL.IDX PT, R178, R172, RZ, 0x1c1f ;  /* 0x001c1fffacb27589 */ /* 0x000ea200000e0000 */
[----:B------:R-:W-:Y:S01]  /*bc90*/  @!P1 PRMT R8, RZ, 0x654, R8 ;  /* 0x00000654ff089816 */ /* 0x000fe20000000008 */
[----:B-1----:R-:W-:Y:S01]  /*bca0*/  FMUL.FTZ R6, R154, UR25 ;  /* 0x000000199a067c20 */ /* 0x002fe20008410000 */
        /* <DEDUP_REMOVED lines=20> */
[----:B------:R-:W3:Y:S01]  /*bdf0*/  MUFU.TANH R5, R5 ;  /* 0x0000000500057308 */ /* 0x000ee20000002400 */
[----:B-1----:R-:W-:-:S05]  /*be00*/  IMAD.U32 R8, RZ, RZ, UR6 ;  /* 0x00000006ff087e24 */ /* 0x002fca000f8e00ff */
[----:B------:R-:W-:Y:S02]  /*be10*/  IADD3 R8, -R2, 0x1, -R8 ;  /* 0x0000000102087810 */ /* 0x000fe40007ffe908 */
[----:B------:R-:W1:Y:S02]  /*be20*/  MUFU.TANH R14, R14 ;  /* 0x0000000e000e7308 */ /* 0x000e640000002400 */
[----:B------:R-:W-:-:S06]  /*be30*/  IADD3 R8, -R9, UR49, R8 ;  /* 0x0000003109087c10 */ /* 0x000fcc000fffe108 */
[----:B------:R-:W4:Y:S01]  /*be40*/  MUFU.TANH R6, R6 ;  /* 0x0000000600067308 */ /* 0x000f220000002400 */
[C---:B------:R-:W-:Y:S02]  /*be50*/  VIADD R182, R8.reuse, UR26 ;  /* 0x0000001a08b67c36 */ /* 0x040fe40008000000 */
[----:B------:R-:W-:Y:S02]  /*be60*/  VIADD R181, R8, UR20 ;  /* 0x0000001408b57c36 */ /* 0x000fe40008000000 */
[--C-:B--2---:R-:W-:Y:S02]  /*be70*/  IMAD.IADD R180, R182, 0x1, R178.reuse ;  /* 0x00000001b6b47824 */ /* 0x104fe400078e02b2 */
[----:B------:R-:W-:Y:S01]  /*be80*/  IMAD.IADD R179, R181, 0x1, R178 ;  /* 0x00000001b5b37824 */ /* 0x000fe200078e02b2 */
        /* <DEDUP_REMOVED lines=43> */
.L_x_5401:
[----:B------:R-:W-:-:S05]  /*c140*/  IMAD.U32 R183, RZ, RZ, UR24 ;  /* 0x00000018ffb77e24 */ /* 0x000fca000f8e00ff */
[----:B------:R-:W-:-:S13]  /*c150*/  ISETP.NE.AND P2, PT, R183, 0x1, PT ;  /* 0x00000001b700780c */ /* 0x000fda0003f45270 */
[----:B------:R-:W1:Y:S02]  /*c160*/  @P2 LDC.64 R8, c[0x0][0x9e8] ;  /* 0x00027a00ff082b82 */ /* 0x000e640000000a00 */
[----:B-1----:R-:W-:-:S05]  /*c170*/  @P2 IMAD.HI.U32 R8, R178, R8, RZ ;  /* 0x00000008b2082227 */ /* 0x002fca00078e00ff */
[----:B------:R-:W-:-:S07]  /*c180*/  @P2 SHF.R.U32.HI R178, RZ, R9, R8 ;  /* 0x00000009ffb22219 */ /* 0x000fce0000011608 */
.L_x_5402:
[----:B------:R-:W-:Y:S05]  /*c190*/  BSYNC B0 ;  /* 0x0000000000007941 */ /* 0x000fea0003800000 */
.L_x_5400:
[----:B------:R-:W-:-:S04]  /*c1a0*/  IMAD R178, R178, R183, -UR6 ;  /* 0x80000006b2b27e24 */ /* 0x000fc8000f8e02b7 */
[----:B------:R-:W-:-:S05]  /*c1b0*/  IMAD.IADD R178, R178, 0x1, -R2 ;  /* 0x00000001b2b27824 */ /* 0x000fca00078e0a02 */
[----:B------:R-:W-:Y:S02]  /*c1c0*/  VIMNMX R179, R179, R178, !PT ;  /* 0x000000b2b3b37248 */ /* 0x000fe40007fe0100 */
[----:B------:R-:W-:-:S07]  /*c1d0*/  VIADDMNMX R180, R178, R183, R180, PT ;  /* 0x000000b7b2b47246 */ /* 0x000fce00038001b4 */
.L_x_5399:
        /* <DEDUP_REMOVED lines=9> */
[C---:B------:R-:W-:Y:S02]  /*c270*/  ISETP.LT.OR P6, PT, R180.reuse, 0x2, P6 ;  /* 0x00000002b400780c */ /* 0x040fe400037c1670 */
[----:B------:R-:W-:Y:S01]  /*c280*/  ISETP.LT.OR P3, PT, R180, 0x9, P3 ;  /* 0x00000009b400780c */ /* 0x000fe20001f61670 */
[--C-:B-1----:R-:W-:Y:S01]  /*c290*/  IMAD.IADD R182, R182, 0x1, R172.reuse ;  /* 0x00000001b6b67824 */ /* 0x102fe200078e02ac */
[----:B------:R-:W-:Y:S01]  /*c2a0*/  ISETP.LT.OR P4, PT, R180, 0xa, P4 ;  /* 0x0000000ab400780c */ /* 0x000fe20002781670 */
[----:B------:R-:W-:Y:S01]  /*c2b0*/  IMAD.IADD R181, R181, 0x1, R172 ;  /* 0x00000001b5b57824 */ /* 0x000fe200078e02ac */
        /* <DEDUP_REMOVED lines=38> */
[----:B------:R-:W-:Y:S01]  /*c520*/  FSEL R177, R177, -INF , !P4 ;  /* 0xff800000b1b17808 */ /* 0x000fe20006000000 */
[----:B------:R-:W-:Y:S06]  /*c530*/  @!P5 BRA `(.L_x_5403) ;  /* 0x00000000005cd947 */ /* 0x000fec0003800000 */
        /* <DEDUP_REMOVED lines=13> */
.L_x_5405:
[----:B------:R-:W-:-:S05]  /*c610*/  IMAD.U32 R5, RZ, RZ, UR24 ;  /* 0x00000018ff057e24 */ /* 0x000fca000f8e00ff */
[----:B------:R-:W-:-:S13]  /*c620*/  ISETP.NE.AND P3, PT, R5, 0x1, PT ;  /* 0x000000010500780c */ /* 0x000fda0003f65270 */
[----:B------:R-:W0:Y:S02]  /*c630*/  @P3 LDC.64 R8, c[0x0][0x9e8] ;  /* 0x00027a00ff083b82 */ /* 0x000e240000000a00 */
[----:B0-----:R-:W-:-:S05]  /*c640*/  @P3 IMAD.HI.U32 R8, R172, R8, RZ ;  /* 0x00000008ac083227 */ /* 0x001fca00078e00ff */
[----:B------:R-:W-:-:S07]  /*c650*/  @P3 SHF.R.U32.HI R172, RZ, R9, R8 ;  /* 0x00000009ffac3219 */ /* 0x000fce0000011608 */
.L_x_5406:
[----:B------:R-:W-:Y:S05]  /*c660*/  BSYNC B0 ;  /* 0x0000000000007941 */ /* 0x000fea0003800000 */
.L_x_5404:
[----:B------:R-:W-:-:S04]  /*c670*/  IMAD R172, R172, R5, -UR6 ;  /* 0x80000006acac7e24 */ /* 0x000fc8000f8e0205 */
[----:B------:R-:W-:-:S05]  /*c680*/  IMAD.IADD R172, R172, 0x1, -R2 ;  /* 0x00000001acac7824 */ /* 0x000fca00078e0a02 */
[----:B------:R-:W-:Y:S02]  /*c690*/  VIMNMX R181, R181, R172, !PT ;  /* 0x000000acb5b57248 */ /* 0x000fe40007fe0100 */
[----:B------:R-:W-:-:S07]  /*c6a0*/  VIADDMNMX R182, R172, R5, R182, PT ;  /* 0x00000005acb67246 */ /* 0x000fce00038001b6 */
.L_x_5403:
        /* <DEDUP_REMOVED lines=22> */
[----:B------:R-:W-:Y:S02]  /*c810*/  ISETP.GT.AND P4, PT, R181, 0x1, P2 ;  /* 0x00000001b500780c */ /* 0x000fe40001784270 */
[----:B------:R-:W-:Y:S02]  /*c820*/  FMNMX.FTZ R5, R170, R5, !PT ;  /* 0x00000005aa057209 */ /* 0x000fe40007810000 */
[----:B------:R-:W-:-:S02]  /*c830*/  ISETP.LT.OR P6, PT, R182, 0x1, P6 ;  /* 0x00000001b600780c */ /* 0x000fc400037c1670 */
[----:B------:R-:W-:Y:S02]  /*c840*/  FMNMX.FTZ R5, R171, R5, !PT ;  /* 0x00000005ab057209 */ /* 0x000fe40007810000 */
[----:B------:R-:W-:Y:S02]  /*c850*/  ISETP.LT.OR P4, PT, R182, 0x2, P4 ;  /* 0x00000002b600780c */ /* 0x000fe40002781670 */
[----:B------:R-:W-:Y:S02]  /*c860*/  FMNMX.FTZ R5, R175, R5, !PT ;  /* 0x00000005af057209 */ /* 0x000fe40007810000 */
[----:B------:R-:W-:Y:S02]  /*c870*/  FSEL R12, R12, -INF , !P4 ;  /* 0xff8000000c0c7808 */ /* 0x000fe40006000000 */
[----:B------:R-:W-:Y:S02]  /*c880*/  FMNMX.FTZ R5, R176, R5, !PT ;  /* 0x00000005b0057209 */ /* 0x000fe40007810000 */
[----:B------:R-:W-:-:S02]  /*c890*/  ISETP.GT.AND P4, PT, R181, 0x10, P2 ;  /* 0x00000010b500780c */ /* 0x000fc40001784270 */
[----:B------:R-:W-:Y:S02]  /*c8a0*/  FMNMX.FTZ R5, R177, R5, !PT ;  /* 0x00000005b1057209 */ /* 0x000fe40007810000 */
[----:B------:R-:W-:-:S03]  /*c8b0*/  ISETP.LT.OR P4, PT, R182, 0x11, P4 ;  /* 0x00000011b600780c */ /* 0x000fc60002781670 */
[----:B------:R-:W0:Y:S01]  /*c8c0*/  SHFL.BFLY PT, R8, R5, 0x2, 0x1f ;  /* 0x0c401f0005087f89 */ /* 0x000e2200000e0000 */
[----:B------:R-:W-:Y:S02]  /*c8d0*/  FSEL R153, R153, -INF , !P4 ;  /* 0xff80000099997808 */ /* 0x000fe40006000000 */
[----:B------:R-:W-:-:S04]  /*c8e0*/  ISETP.GT.AND P4, PT, R181, 0x19, P2 ;  /* 0x00000019b500780c */ /* 0x000fc80001784270 */
[----:B------:R-:W-:-:S04]  /*c8f0*/  ISETP.LT.OR P4, PT, R182, 0x1a, P4 ;  /* 0x0000001ab600780c */ /* 0x000fc80002781670 */
[----:B------:R-:W-:Y:S02]  /*c900*/  FSEL R158, R158, -INF , !P4 ;  /* 0xff8000009e9e7808 */ /* 0x000fe40006000000 */
[----:B------:R-:W-:-:S04]  /*c910*/  ISETP.GT.AND P4, PT, R181, 0x28, P2 ;  /* 0x00000028b500780c */ /* 0x000fc80001784270 */
[----:B------:R-:W-:-:S04]  /*c920*/  ISETP.LT.OR P4, PT, R182, 0x29, P4 ;  /* 0x00000029b600780c */ /* 0x000fc80002781670 */
[----:B------:R-:W-:Y:S02]  /*c930*/  FSEL R163, R163, -INF , !P4 ;  /* 0xff800000a3a37808 */ /* 0x000fe40006000000 */
[----:B------:R-:W-:Y:S02]  /*c940*/  ISETP.GT.AND P4, PT, R181, 0x30, P2 ;  /* 0x00000030b500780c */ /* 0x000fe40001784270 */
[----:B0-----:R-:W-:Y:S02]  /*c950*/  FMNMX.FTZ R5, R5, R8, !PT ;  /* 0x0000000805057209 */ /* 0x001fe40007810000 */
[----:B------:R-:W-:-:S03]  /*c960*/  ISETP.LT.OR P4, PT, R182, 0x31, P4 ;  /* 0x00000031b600780c */ /* 0x000fc60002781670 */
[----:B------:R-:W0:Y:S01]  /*c970*/  SHFL.BFLY PT, R8, R5, 0x1, 0x1f ;  /* 0x0c201f0005087f89 */ /* 0x000e2200000e0000 */
[----:B------:R-:W-:Y:S02]  /*c980*/  FSEL R167, R167, -INF , !P4 ;  /* 0xff800000a7a77808 */ /* 0x000fe40006000000 */
[----:B0-----:R-:W-:-:S04]  /*c990*/  FMNMX.FTZ R5, R5, R8, !PT ;  /* 0x0000000805057209 */ /* 0x001fc80007810000 */
[C---:B------:R-:W-:Y:S01]  /*c9a0*/  FSETP.NEU.FTZ.AND P3, PT, R5.reuse, -INF , PT ;  /* 0xff8000000500780b */ /* 0x040fe20003f7d000 */
[----:B------:R-:W-:-:S03]  /*c9b0*/  FMUL.FTZ R8, R5, UR10 ;  /* 0x0000000a05087c20 */ /* 0x000fc60008410000 */
[----:B------:R-:W-:Y:S02]  /*c9c0*/  FSEL R9, R5, RZ, P3 ;  /* 0x000000ff05097208 */ /* 0x000fe40001800000 */
[----:B------:R-:W-:Y:S02]  /*c9d0*/  FSEL R8, R8, RZ, P3 ;  /* 0x000000ff08087208 */ /* 0x000fe40001800000 */
[----:B------:R-:W-:Y:S01]  /*c9e0*/  ISETP.GT.AND P3, PT, R181, 0x8, P2 ;  /* 0x00000008b500780c */ /* 0x000fe20001764270 */
[----:B------:R-:W-:Y:S02]  /*c9f0*/  FADD.FTZ R9, -R9, R11 ;  /* 0x0000000b09097221 */ /* 0x000fe40000010100 */
        /* <DEDUP_REMOVED lines=16> */
[----:B------:R-:W-:Y:S01]  /*cb00*/  FMUL.FTZ R8, R9, UR10 ;  /* 0x0000000a09087c20 */ /* 0x000fe20008410000 */
[----:B------:R-:W-:Y:S01]  /*cb10*/  MUFU.EX2 R152, R178 ;  /* 0x000000b200987308 */ /* 0x000fe20000000800 */
[----:B------:R-:W-:-:S04]  /*cb20*/  ISETP.LT.OR P3, PT, R182, 0x9, P3 ;  /* 0x00000009b600780c */ /* 0x000fc80001f61670 */
[----:B------:R-:W-:Y:S02]  /*cb30*/  FSEL R13, R13, -INF , !P3 ;  /* 0xff8000000d0d7808 */ /* 0x000fe40005800000 */
[----:B------:R-:W-:Y:S01]  /*cb40*/  ISETP.GT.AND P3, PT, R181, 0x11, P2 ;  /* 0x00000011b500780c */ /* 0x000fe20001764270 */
[----:B------:R-:W0:Y:S03]  /*cb50*/  MUFU.EX2 R8, R8 ;  /* 0x0000000800087308 */ /* 0x000e260000000800 */
[----:B------:R-:W-:-:S04]  /*cb60*/  ISETP.LT.OR P3, PT, R182, 0x12, P3 ;  /* 0x00000012b600780c */ /* 0x000fc80001f61670 */
[----:B------:R-:W-:Y:S01]  /*cb70*/  FSEL R154, R154, -INF , !P3 ;  /* 0xff8000009a9a7808 */ /* 0x000fe20005800000 */
[----:B------:R-:W1:Y:S01]  /*cb80*/  MUFU.EX2 R14, R14 ;  /* 0x0000000e000e7308 */ /* 0x000e620000000800 */
[----:B------:R-:W-:-:S04]  /*cb90*/  ISETP.GT.AND P3, PT, R181, 0x20, P2 ;  /* 0x00000020b500780c */ /* 0x000fc80001764270 */
[----:B------:R-:W-:-:S03]  /*cba0*/  ISETP.LT.OR P3, PT, R182, 0x21, P3 ;  /* 0x00000021b600780c */ /* 0x000fc60001f61670 */
[----:B------:R-:W2:Y:S01]  /*cbb0*/  MUFU.EX2 R21, R21 ;  /* 0x0000001500157308 */ /* 0x000ea20000000800 */
[----:B0-----:R-:W-:Y:S01]  /*cbc0*/  FFMA.FTZ R3, R8, R3, R152 ;  /* 0x0000000308037223 */ /* 0x001fe20000010098 */
[----:B------:R-:W-:Y:S01]  /*cbd0*/  FSEL R160, R160, -INF , !P3 ;  /* 0xff800000a0a07808 */ /* 0x000fe20005800000 */
[-C--:B------:R-:W-:Y:S01]  /*cbe0*/  FMUL.FTZ R24, R24, R8.reuse ;  /* 0x0000000818187220 */ /* 0x080fe20000410000 */
[----:B------:R-:W-:Y:S01]  /*cbf0*/  ISETP.GT.AND P3, PT, R181, 0x29, P2 ;  /* 0x00000029b500780c */ /* 0x000fe20001764270 */
[-C--:B------:R-:W-:Y:S01]  /*cc00*/  FMUL.FTZ R25, R25, R8.reuse ;  /* 0x0000000819197220 */ /* 0x080fe20000410000 */
[-C--:B------:R-:W-:Y:S01]  /*cc10*/  FMUL.FTZ R28, R28, R8.reuse ;  /* 0x000000081c1c7220 */ /* 0x080fe20000410000 */
[----:B------:R-:W-:Y:S01]  /*cc20*/  FMUL.FTZ R29, R29, R8 ;  /* 0x000000081d1d7220 */ /* 0x000fe20000410000 */
[----:B------:R-:W-:Y:S01]  /*cc30*/  ISETP.LT.OR P3, PT, R182, 0x2a, P3 ;  /* 0x0000002ab600780c */ /* 0x000fe20001f61670 */
[C---:B-1----:R-:W-:Y:S01]  /*cc40*/  FADD.FTZ R3, R14.reuse, R3 ;  /* 0x000000030e037221 */ /* 0x042fe20000010000 */
[----:B------:R-:W-:Y:S01]  /*cc50*/  F2FP.F16.F32.PACK_AB R152, R14, R152 ;  /* 0x000000980e98723e */ /* 0x000fe200000000ff */
[----:B------:R-:W0:Y:S01]  /*cc60*/  MUFU.EX2 R11, R11 ;  /* 0x0000000b000b7308 */ /* 0x000e220000000800 */
[----:B------:R-:W-:Y:S01]  /*cc70*/  FSEL R14, R6, -INF , !P6 ;  /* 0xff800000060e7808 */ /* 0x000fe20007000000 */
[-C--:B------:R-:W-:Y:S01]  /*cc80*/  FMUL.FTZ R32, R32, R8.reuse ;  /* 0x0000000820207220 */ /* 0x080fe20000410000 */
[----:B------:R-:W-:Y:S01]  /*cc90*/  FSEL R166, R166, -INF , !P3 ;  /* 0xff800000a6a67808 */ /* 0x000fe20005800000 */
[----:B------:R-:W-:Y:S01]  /*cca0*/  FMUL.FTZ R33, R33, R8 ;  /* 0x0000000821217220 */ /* 0x000fe20000410000 */
[----:B------:R-:W-:Y:S01]  /*ccb0*/  FMNMX.FTZ R6, R14, R10, !PT ;  /* 0x0000000a0e067209 */ /* 0x000fe20007810000 */
[----:B--2---:R-:W-:Y:S01]  /*ccc0*/  FADD.FTZ R3, R21, R3 ;  /* 0x0000000315037221 */ /* 0x004fe20000010000 */
[C---:B------:R-:W-:Y:S01]  /*ccd0*/  ISETP.GT.AND P3, PT, R181.reuse, 0x31, P2 ;  /* 0x00000031b500780c */ /* 0x040fe20001764270 */
[----:B------:R-:W1:Y:S01]  /*cce0*/  MUFU.EX2 R156, R156 ;  /* 0x0000009c009c7308 */ /* 0x000e620000000800 */
[----:B------:R-:W-:Y:S01]  /*ccf0*/  FMNMX.FTZ R6, R12, R6, !PT ;  /* 0x000000060c067209 */ /* 0x000fe20007810000 */
[-C--:B------:R-:W-:Y:S01]  /*cd00*/  FMUL.FTZ R36, R36, R8.reuse ;  /* 0x0000000824247220 */ /* 0x080fe20000410000 */
[----:B------:R-:W-:Y:S01]  /*cd10*/  ISETP.GT.AND P6, PT, R181, 0x38, P2 ;  /* 0x00000038b500780c */ /* 0x000fe200017c4270 */
[----:B------:R-:W-:Y:S01]  /*cd20*/  FMUL.FTZ R37, R37, R8 ;  /* 0x0000000825257220 */ /* 0x000fe20000410000 */
[----:B------:R-:W-:Y:S01]  /*cd30*/  FMNMX.FTZ R6, R13, R6, !PT ;  /* 0x000000060d067209 */ /* 0x000fe20007810000 */
[----:B------:R-:W-:Y:S01]  /*cd40*/  FMUL.FTZ R40, R40, R8 ;  /* 0x0000000828287220 */ /* 0x000fe20000410000 */
[----:B------:R-:W-:Y:S01]  /*cd50*/  ISETP.LT.OR P3, PT, R182, 0x32, P3 ;  /* 0x00000032b600780c */ /* 0x000fe20001f61670 */
[----:B------:R-:W2:Y:S01]  /*cd60*/  MUFU.EX2 R157, R157 ;  /* 0x0000009d009d7308 */ /* 0x000ea20000000800 */
[----:B------:R-:W-:Y:S01]  /*cd70*/  FMNMX.FTZ R6, R15, R6, !PT ;  /* 0x000000060f067209 */ /* 0x000fe20007810000 */
[----:B0-----:R-:W-:Y:S01]  /*cd80*/  FADD.FTZ R3, R11, R3 ;  /* 0x000000030b037221 */ /* 0x001fe20000010000 */
[----:B------:R-:W-:Y:S01]  /*cd90*/  ISETP.GT.AND P2, PT, R181, 0x39, P2 ;  /* 0x00000039b500780c */ /* 0x000fe20001744270 */
[----:B------:R-:W-:Y:S01]  /*cda0*/  FMUL.FTZ R41, R41, R8 ;  /* 0x0000000829297220 */ /* 0x000fe20000410000 */
[----:B------:R-:W-:Y:S01]  /*cdb0*/  FMNMX.FTZ R6, R153, R6, !PT ;  /* 0x0000000699067209 */ /* 0x000fe20007810000 */
[----:B------:R-:W-:Y:S01]  /*cdc0*/  FMUL.FTZ R44, R44, R8 ;  /* 0x000000082c2c7220 */ /* 0x000fe20000410000 */
[----:B------:R-:W-:Y:S01]  /*cdd0*/  ISETP.LT.OR P6, PT, R182, 0x39, P6 ;  /* 0x00000039b600780c */ /* 0x000fe200037c1670 */
[----:B------:R-:W0:Y:S01]  /*cde0*/  MUFU.EX2 R159, R159 ;  /* 0x0000009f009f7308 */ /* 0x000e220000000800 */
[----:B------:R-:W-:Y:S01]  /*cdf0*/  FMNMX.FTZ R6, R154, R6, !PT ;  /* 0x000000069a067209 */ /* 0x000fe20007810000 */
[----:B-1----:R-:W-:Y:S01]  /*ce00*/  FADD.FTZ R3, R156, R3 ;  /* 0x000000039c037221 */ /* 0x002fe20000010000 */
[----:B------:R-:W-:Y:S01]  /*ce10*/  FSEL R169, R169, -INF , !P3 ;  /* 0xff800000a9a97808 */ /* 0x000fe20005800000 */
[----:B------:R-:W-:Y:S01]  /*ce20*/  FMUL.FTZ R45, R45, R8 ;  /* 0x000000082d2d7220 */ /* 0x000fe20000410000 */
[----:B------:R-:W-:Y:S01]  /*ce30*/  FMNMX.FTZ R6, R155, R6, !PT ;  /* 0x000000069b067209 */ /* 0x000fe20007810000 */
[----:B------:R-:W-:Y:S01]  /*ce40*/  FMUL.FTZ R48, R48, R8 ;  /* 0x0000000830307220 */ /* 0x000fe20000410000 */
[----:B------:R-:W-:Y:S01]  /*ce50*/  ISETP.LT.OR P2, PT, R182, 0x3a, P2 ;  /* 0x0000003ab600780c */ /* 0x000fe20001741670 */
[----:B------:R-:W1:Y:S01]  /*ce60*/  MUFU.EX2 R162, R162 ;  /* 0x000000a200a27308 */ /* 0x000e620000000800 */
[----:B------:R-:W-:Y:S01]  /*ce70*/  FMNMX.FTZ R6, R158, R6, !PT ;  /* 0x000000069e067209 */ /* 0x000fe20007810000 */
[----:B--2---:R-:W-:Y:S01]  /*ce80*/  FADD.FTZ R3, R157, R3 ;  /* 0x000000039d037221 */ /* 0x004fe20000010000 */
[----:B------:R-:W-:Y:S01]  /*ce90*/  FSEL R173, R173, -INF , !P6 ;  /* 0xff800000adad7808 */ /* 0x000fe20007000000 */
[----:B------:R-:W-:Y:S01]  /*cea0*/  FMUL.FTZ R49, R49, R8 ;  /* 0x0000000831317220 */ /* 0x000fe20000410000 */
[----:B------:R-:W-:Y:S01]  /*ceb0*/  FMNMX.FTZ R6, R160, R6, !PT ;  /* 0x00000006a0067209 */ /* 0x000fe20007810000 */
[----:B------:R-:W-:Y:S01]  /*cec0*/  FMUL.FTZ R52, R52, R8 ;  /* 0x0000000834347220 */ /* 0x000fe20000410000 */
[----:B------:R-:W-:Y:S01]  /*ced0*/  FSEL R174, R174, -INF , !P2 ;  /* 0xff800000aeae7808 */ /* 0x000fe20005000000 */
[----:B------:R-:W2:Y:S01]  /*cee0*/  MUFU.EX2 R164, R164 ;  /* 0x000000a400a47308 */ /* 0x000ea20000000800 */
[----:B------:R-:W-:Y:S01]  /*cef0*/  FMNMX.FTZ R6, R161, R6, !PT ;  /* 0x00000006a1067209 */ /* 0x000fe20007810000 */
[----:B0-----:R-:W-:Y:S01]  /*cf00*/  FADD.FTZ R3, R159, R3 ;  /* 0x000000039f037221 */ /* 0x001fe20000010000 */
[----:B------:R-:W-:Y:S01]  /*cf10*/  ISETP.NE.AND P3, PT, R17, RZ, PT ;  /* 0x000000ff1100720c */ /* 0x000fe20003f65270 */
[----:B------:R-:W-:Y:S01]  /*cf20*/  FMUL.FTZ R53, R53, R8 ;  /* 0x0000000835357220 */ /* 0x000fe20000410000 */
[----:B------:R-:W-:Y:S01]  /*cf30*/  FMNMX.FTZ R6, R163, R6, !PT ;  /* 0x00000006a3067209 */ /* 0x000fe20007810000 */
[----:B------:R-:W-:Y:S01]  /*cf40*/  FMUL.FTZ R56, R56, R8 ;  /* 0x0000000838387220 */ /* 0x000fe20000410000 */
[----:B------:R-:W-:Y:S01]  /*cf50*/  F2FP.F16.F32.PACK_AB R156, R157, R156 ;  /* 0x0000009c9d9c723e */ /* 0x000fe200000000ff */
[----:B------:R-:W0:Y:S01]  /*cf60*/  MUFU.EX2 R165, R165 ;  /* 0x000000a500a57308 */ /* 0x000e220000000800 */
[----:B------:R-:W-:Y:S01]  /*cf70*/  FMNMX.FTZ R6, R166, R6, !PT ;  /* 0x00000006a6067209 */ /* 0x000fe20007810000 */
[----:B-1----:R-:W-:Y:S01]  /*cf80*/  FADD.FTZ R3, R162, R3 ;  /* 0x00000003a2037221 */ /* 0x002fe20000010000 */
[-C--:B------:R-:W-:Y:S01]  /*cf90*/  FMUL.FTZ R57, R57, R8.reuse ;  /* 0x0000000839397220 */ /* 0x080fe20000410000 */
[----:B------:R-:W-:Y:S01]  /*cfa0*/  FMUL.FTZ R60, R60, R8 ;  /* 0x000000083c3c7220 */ /* 0x000fe20000410000 */
[----:B------:R-:W-:Y:S01]  /*cfb0*/  FMNMX.FTZ R6, R167, R6, !PT ;  /* 0x00000006a7067209 */ /* 0x000fe20007810000 */
[-C--:B------:R-:W-:Y:S01]  /*cfc0*/  FMUL.FTZ R61, R61, R8.reuse ;  /* 0x000000083d3d7220 */ /* 0x080fe20000410000 */
[----:B------:R-:W-:Y:S01]  /*cfd0*/  FMUL.FTZ R64, R64, R8 ;  /* 0x0000000840407220 */ /* 0x000fe20000410000 */
[----:B------:R-:W1:Y:S01]  /*cfe0*/  MUFU.EX2 R168, R168 ;  /* 0x000000a800a87308 */ /* 0x000e620000000800 */
[----:B------:R-:W-:Y:S01]  /*cff0*/  FMNMX.FTZ R6, R169, R6, !PT ;  /* 0x00000006a9067209 */ /* 0x000fe20007810000 */
[----:B--2---:R-:W-:Y:S01]  /*d000*/  FADD.FTZ R3, R164, R3 ;  /* 0x00000003a4037221 */ /* 0x004fe20000010000 */
[-C--:B------:R-:W-:Y:S01]  /*d010*/  FMUL.FTZ R65, R65, R8.reuse ;  /* 0x0000000841417220 */ /* 0x080fe20000410000 */
[----:B------:R-:W-:Y:S01]  /*d020*/  FMUL.FTZ R68, R68, R8 ;  /* 0x0000000844447220 */ /* 0x000fe20000410000 */
[----:B------:R-:W-:Y:S01]  /*d030*/  FMNMX.FTZ R6, R173, R6, !PT ;  /* 0x00000006ad067209 */ /* 0x000fe20007810000 */
[-C--:B------:R-:W-:Y:S01]  /*d040*/  FMUL.FTZ R69, R69, R8.reuse ;  /* 0x0000000845457220 */ /* 0x080fe20000410000 */
[----:B------:R-:W-:Y:S01]  /*d050*/  FMUL.FTZ R72, R72, R8 ;  /* 0x0000000848487220 */ /* 0x000fe20000410000 */
[----:B------:R-:W2:Y:S01]  /*d060*/  MUFU.EX2 R170, R170 ;  /* 0x000000aa00aa7308 */ /* 0x000ea20000000800 */
[----:B------:R-:W-:Y:S01]  /*d070*/  FMNMX.FTZ R6, R174, R6, !PT ;  /* 0x00000006ae067209 */ /* 0x000fe20007810000 */
[----:B0-----:R-:W-:Y:S01]  /*d080*/  FADD.FTZ R3, R165, R3 ;  /* 0x00000003a5037221 */ /* 0x001fe20000010000 */
[-C--:B------:R-:W-:Y:S01]  /*d090*/  FMUL.FTZ R73, R73, R8.reuse ;  /* 0x0000000849497220 */ /* 0x080fe20000410000 */
[-C--:B------:R-:W-:Y:S01]  /*d0a0*/  FMUL.FTZ R76, R76, R8.reuse ;  /* 0x000000084c4c7220 */ /* 0x080fe20000410000 */
[-C--:B------:R-:W-:Y:S01]  /*d0b0*/  FMUL.FTZ R77, R77, R8.reuse ;  /* 0x000000084d4d7220 */ /* 0x080fe20000410000 */
[----:B------:R-:W0:Y:S01]  /*d0c0*/  SHFL.BFLY PT, R9, R6, 0x2, 0x1f ;  /* 0x0c401f0006097f89 */ /* 0x000e2200000e0000 */
        /* <DEDUP_REMOVED lines=17> */
[----:B------:R-:W-:Y:S01]  /*d1e0*/  MUFU.EX2 R177, R177 ;  /* 0x000000b100b17308 */ /* 0x000fe20000000800 */
[----:B---3--:R-:W-:Y:S01]  /*d1f0*/  FADD.FTZ R3, R171, R3 ;  /* 0x00000003ab037221 */ /* 0x008fe20000010000 */
[-C--:B------:R-:W-:Y:S01]  /*d200*/  FMUL.FTZ R105, R105, R8.reuse ;  /* 0x0000000869697220 */ /* 0x080fe20000410000 */
[-C--:B------:R-:W-:Y:S01]  /*d210*/  FMUL.FTZ R108, R108, R8.reuse ;  /* 0x000000086c6c7220 */ /* 0x080fe20000410000 */
[-C--:B------:R-:W-:Y:S01]  /*d220*/  FMUL.FTZ R109, R109, R8.reuse ;  /* 0x000000086d6d7220 */ /* 0x080fe20000410000 */
[-C--:B------:R-:W-:Y:S01]  /*d230*/  FMUL.FTZ R112, R112, R8.reuse ;  /* 0x0000000870707220 */ /* 0x080fe20000410000 */
[----:B0-----:R-:W-:Y:S01]  /*d240*/  FMNMX.FTZ R6, R6, R9, !PT ;  /* 0x0000000906067209 */ /* 0x001fe20007810000 */
[-C--:B------:R-:W-:Y:S01]  /*d250*/  FMUL.FTZ R113, R113, R8.reuse ;  /* 0x0000000871717220 */ /* 0x080fe20000410000 */
[-C--:B------:R-:W-:Y:S01]  /*d260*/  FMUL.FTZ R116, R116, R8.reuse ;  /* 0x0000000874747220 */ /* 0x080fe20000410000 */
[----:B-1----:R-:W-:Y:S01]  /*d270*/  FADD.FTZ R3, R175, R3 ;  /* 0x00000003af037221 */ /* 0x002fe20000010000 */
        /* <DEDUP_REMOVED lines=18> */
[----:B0-----:R-:W-:-:S04]  /*d3a0*/  FMNMX.FTZ R6, R6, R9, !PT ;  /* 0x0000000906067209 */ /* 0x001fc80007810000 */
[C---:B------:R-:W-:Y:S01]  /*d3b0*/  FSETP.NEU.FTZ.AND P2, PT, R6.reuse, -INF , PT ;  /* 0xff8000000600780b */ /* 0x040fe20003f5d000 */
[----:B------:R-:W-:-:S03]  /*d3c0*/  FMUL.FTZ R172, R6, UR10 ;  /* 0x0000000a06ac7c20 */ /* 0x000fc60008410000 */
[----:B------:R-:W-:Y:S02]  /*d3d0*/  FSEL R9, R6, RZ, P2 ;  /* 0x000000ff06097208 */ /* 0x000fe40001000000 */
[----:B------:R-:W-:-:S03]  /*d3e0*/  FSEL R172, R172, RZ, P2 ;  /* 0x000000ffacac7208 */ /* 0x000fc60001000000 */
[----:B------:R-:W-:Y:S01]  /*d3f0*/  FADD.FTZ R9, -R9, R10 ;  /* 0x0000000a09097221 */ /* 0x000fe20000010100 */
[----:B------:R-:W-:Y:S02]  /*d400*/  IMAD.U32 R10, RZ, RZ, UR23 ;  /* 0x00000017ff0a7e24 */ /* 0x000fe4000f8e00ff */
[--C-:B------:R-:W-:Y:S01]  /*d410*/  FFMA.FTZ R14, R14, UR10, -R172.reuse ;  /* 0x0000000a0e0e7c23 */ /* 0x100fe200080108ac */
[--C-:B------:R-:W-:Y:S01]  /*d420*/  FFMA.FTZ R12, R12, UR10, -R172.reuse ;  /* 0x0000000a0c0c7c23 */ /* 0x100fe200080108ac */
[----:B------:R-:W-:Y:S01]  /*d430*/  FMUL.FTZ R9, R9, UR10 ;  /* 0x0000000a09097c20 */ /* 0x000fe20008410000 */
[----:B------:R-:W-:Y:S01]  /*d440*/  FFMA.FTZ R13, R13, UR10, -R172 ;  /* 0x0000000a0d0d7c23 */ /* 0x000fe200080108ac */
[----:B------:R-:W-:Y:S02]  /*d450*/  @!P3 IMAD R10, R10, 0x40, R16 ;  /* 0x000000400a0ab824 */ /* 0x000fe400078e0210 */
[--C-:B------:R-:W-:Y:S01]  /*d460*/  FFMA.FTZ R15, R15, UR10, -R172.reuse ;  /* 0x0000000a0f0f7c23 */ /* 0x100fe200080108ac */
[----:B------:R-:W-:Y:S01]  /*d470*/  MUFU.EX2 R14, R14 ;  /* 0x0000000e000e7308 */ /* 0x000fe20000000800 */
[--C-:B------:R-:W-:Y:S01]  /*d480*/  FFMA.FTZ R153, R153, UR10, -R172.reuse ;  /* 0x0000000a99997c23 */ /* 0x100fe200080108ac */
[--C-:B------:R-:W-:Y:S01]  /*d490*/  FFMA.FTZ R155, R155, UR10, -R172.reuse ;  /* 0x0000000a9b9b7c23 */ /* 0x100fe200080108ac */
[----:B------:R-:W-:Y:S01]  /*d4a0*/  @!P3 LEA R10, R10, UR46, 0x2 ;  /* 0x0000002e0a0abc11 */ /* 0x000fe2000f8e10ff */
[--C-:B------:R-:W-:Y:S01]  /*d4b0*/  FFMA.FTZ R178, R158, UR10, -R172.reuse ;  /* 0x0000000a9eb27c23 */ /* 0x100fe200080108ac */
[----:B------:R-:W-:Y:S01]  /*d4c0*/  F2FP.F16.F32.PACK_AB R158, R162, R159 ;  /* 0x0000009fa29e723e */ /* 0x000fe200000000ff */
[--C-:B------:R-:W-:Y:S01]  /*d4d0*/  FFMA.FTZ R179, R160, UR10, -R172.reuse ;  /* 0x0000000aa0b37c23 */ /* 0x100fe200080108ac */
[--C-:B------:R-:W-:Y:S01]  /*d4e0*/  FFMA.FTZ R161, R161, UR10, -R172.reuse ;  /* 0x0000000aa1a17c23 */ /* 0x100fe200080108ac */
[----:B------:R-:W0:Y:S01]  /*d4f0*/  MUFU.EX2 R9, R9 ;  /* 0x0000000900097308 */ /* 0x000e220000000800 */
[----:B------:R-:W-:Y:S01]  /*d500*/  @!P3 STS [R10+0x28800], R8 ;  /* 0x028800080a00b388 */ /* 0x000fe20000000800 */
[--C-:B------:R-:W-:Y:S01]  /*d510*/  FFMA.FTZ R163, R163, UR10, -R172.reuse ;  /* 0x0000000aa3a37c23 */ /* 0x100fe200080108ac */
[--C-:B------:R-:W-:Y:S01]  /*d520*/  FFMA.FTZ R180, R166, UR10, -R172.reuse ;  /* 0x0000000aa6b47c23 */ /* 0x100fe200080108ac */
[--C-:B------:R-:W-:Y:S01]  /*d530*/  FFMA.FTZ R167, R167, UR10, -R172.reuse ;  /* 0x0000000aa7a77c23 */ /* 0x100fe200080108ac */
[--C-:B------:R-:W-:Y:S01]  /*d540*/  FFMA.FTZ R169, R169, UR10, -R172.reuse ;  /* 0x0000000aa9a97c23 */ /* 0x100fe200080108ac */
[----:B------:R-:W-:Y:S01]  /*d550*/  F2FP.F16.F32.PACK_AB R160, R165, R164 ;  /* 0x000000a4a5a0723e */ /* 0x000fe200000000ff */
[----:B------:R-:W-:Y:S01]  /*d560*/  FFMA.FTZ R173, R173, UR10, -R172 ;  /* 0x0000000aadad7c23 */ /* 0x000fe200080108ac */
[----:B------:R-:W1:Y:S01]  /*d570*/  MUFU.EX2 R12, R12 ;  /* 0x0000000c000c7308 */ /* 0x000e620000000800 */
[----:B------:R-:W-:-:S02]  /*d580*/  F2FP.F16.F32.PACK_AB R162, R170, R168 ;  /* 0x000000a8aaa2723e */ /* 0x000fc400000000ff */
[----:B------:R-:W-:-:S05]  /*d590*/  F2FP.F16.F32.PACK_AB R164, R175, R171 ;  /* 0x000000abafa4723e */ /* 0x000fca00000000ff */
[----:B------:R-:W2:Y:S01]  /*d5a0*/  MUFU.EX2 R13, R13 ;  /* 0x0000000d000d7308 */ /* 0x000ea20000000800 */
[----:B0-----:R0:W-:Y:S01]  /*d5b0*/  @!P3 STS [R10+0x28820], R9 ;  /* 0x028820090a00b388 */ /* 0x0011e20000000800 */
[----:B------:R-:W-:Y:S01]  /*d5c0*/  FFMA.FTZ R4, R9, R4, R14 ;  /* 0x0000000409047223 */ /* 0x000fe2000001000e */
[-C--:B------:R-:W-:Y:S01]  /*d5d0*/  FMUL.FTZ R26, R26, R9.reuse ;  /* 0x000000091a1a7220 */ /* 0x080fe20000410000 */
[-C--:B------:R-:W-:Y:S01]  /*d5e0*/  FMUL.FTZ R27, R27, R9.reuse ;  /* 0x000000091b1b7220 */ /* 0x080fe20000410000 */
[-C--:B------:R-:W-:Y:S01]  /*d5f0*/  FMUL.FTZ R30, R30, R9.reuse ;  /* 0x000000091e1e7220 */ /* 0x080fe20000410000 */
[-C--:B------:R-:W-:Y:S01]  /*d600*/  FMUL.FTZ R31, R31, R9.reuse ;  /* 0x000000091f1f7220 */ /* 0x080fe20000410000 */
[-C--:B------:R-:W-:Y:S01]  /*d610*/  FMUL.FTZ R34, R34, R9.reuse ;  /* 0x0000000922227220 */ /* 0x080fe20000410000 */
[----:B------:R-:W3:Y:S01]  /*d620*/  MUFU.EX2 R15, R15 ;  /* 0x0000000f000f7308 */ /* 0x000ee20000000800 */
[----:B-1----:R-:W-:Y:S01]  /*d630*/  FADD.FTZ R4, R12, R4 ;  /* 0x000000040c047221 */ /* 0x002fe20000010000 */
[----:B------:R-:W-:Y:S01]  /*d640*/  FMUL.FTZ R35, R35, R9 ;  /* 0x0000000923237220 */ /* 0x000fe20000410000 */
[--C-:B0-----:R-:W-:Y:S01]  /*d650*/  FFMA.FTZ R10, R154, UR10, -R172.reuse ;  /* 0x0000000a9a0a7c23 */ /* 0x101fe200080108ac */
[----:B------:R-:W-:Y:S01]  /*d660*/  FFMA.FTZ R172, R174, UR10, -R172 ;  /* 0x0000000aaeac7c23 */ /* 0x000fe200080108ac */
[----:B------:R-:W-:Y:S01]  /*d670*/  F2FP.F16.F32.PACK_AB R154, R11, R21 ;  /* 0x000000150b9a723e */ /* 0x000fe200000000ff */
[-C--:B------:R-:W-:Y:S01]  /*d680*/  FMUL.FTZ R38, R38, R9.reuse ;  /* 0x0000000926267220 */ /* 0x080fe20000410000 */
[-C--:B------:R-:W-:Y:S01]  /*d690*/  FMUL.FTZ R39, R39, R9.reuse ;  /* 0x0000000927277220 */ /* 0x080fe20000410000 */
[----:B------:R0:W1:Y:S01]  /*d6a0*/  MUFU.EX2 R157, R153 ;  /* 0x00000099009d7308 */ /* 0x0000620000000800 */
        /* <DEDUP_REMOVED lines=8> */
[----:B---3--:R-:W-:Y:S01]  /*d730*/  FADD.FTZ R4, R15, R4 ;  /* 0x000000040f047221 */ /* 0x008fe20000010000 */
[----:B0-----:R-:W-:Y:S01]  /*d740*/  F2FP.F16.F32.PACK_AB R153, R12, R14 ;  /* 0x0000000e0c99723e */ /* 0x001fe200000000ff */
        /* <DEDUP_REMOVED lines=12> */
[----:B------:R-:W-:Y:S01]  /*d810*/  FMUL.FTZ R74, R74, R9 ;  /* 0x000000094a4a7220 */ /* 0x000fe20000410000 */
[----:B------:R-:W1:Y:S01]  /*d820*/  MUFU.EX2 R178, R178 ;  /* 0x000000b200b27308 */ /* 0x000e620000000800 */
[C---:B--2---:R-:W-:Y:S01]  /*d830*/  FADD.FTZ R4, R10.reuse, R4 ;  /* 0x000000040a047221 */ /* 0x044fe20000010000 */
[----:B0-----:R-:W-:Y:S01]  /*d840*/  F2FP.F16.F32.PACK_AB R155, R15, R13 ;  /* 0x0000000d0f9b723e */ /* 0x001fe200000000ff */
[----:B------:R-:W-:Y:S01]  /*d850*/  BAR.SYNC.DEFER_BLOCKING 0xf, 0x100 ;  /* 0x03c4000000007b1d */ /* 0x000fe20000010000 */
[----:B------:R-:W-:Y:S01]  /*d860*/  F2FP.F16.F32.PACK_AB R157, R10, R157 ;  /* 0x0000009d0a9d723e */ /* 0x000fe200000000ff */
        /* <DEDUP_REMOVED lines=11> */
[----:B------:R-:W-:Y:S01]  /*d920*/  FMUL.FTZ R94, R94, R9 ;  /* 0x000000095e5e7220 */ /* 0x000fe20000410000 */
[----:B------:R-:W2:Y:S01]  /*d930*/  MUFU.EX2 R161, R161 ;  /* 0x000000a100a17308 */ /* 0x000ea20000000800 */
[C---:B-1----:R-:W-:Y:S01]  /*d940*/  FADD.FTZ R4, R178.reuse, R4 ;  /* 0x00000004b2047221 */ /* 0x042fe20000010000 */
[----:B------:R-:W-:Y:S01]  /*d950*/  F2FP.F16.F32.PACK_AB R159, R178, R159 ;  /* 0x0000009fb29f723e */ /* 0x000fe200000000ff */
[-C--:B------:R-:W-:Y:S01]  /*d960*/  FMUL.FTZ R95, R95, R9.reuse ;  /* 0x000000095f5f7220 */ /* 0x080fe20000410000 */
[-C--:B------:R-:W-:Y:S01]  /*d970*/  FMUL.FTZ R98, R98, R9.reuse ;  /* 0x0000000962627220 */ /* 0x080fe20000410000 */
[-C--:B------:R-:W-:Y:S01]  /*d980*/  FMUL.FTZ R99, R99, R9.reuse ;  /* 0x0000000963637220 */ /* 0x080fe20000410000 */
[-C--:B------:R-:W-:Y:S01]  /*d990*/  FMUL.FTZ R102, R102, R9.reuse ;  /* 0x0000000966667220 */ /* 0x080fe20000410000 */
[-C--:B------:R-:W-:Y:S01]  /*d9a0*/  FMUL.FTZ R103, R103, R9.reuse ;  /* 0x0000000967677220 */ /* 0x080fe20000410000 */
[----:B------:R-:W1:Y:S01]  /*d9b0*/  MUFU.EX2 R163, R163 ;  /* 0x000000a300a37308 */ /* 0x000e620000000800 */
[----:B0-----:R-:W-:Y:S01]  /*d9c0*/  FADD.FTZ R4, R179, R4 ;  /* 0x00000004b3047221 */ /* 0x001fe20000010000 */
[----:B------:R0:W-:Y:S01]  /*d9d0*/  STSM.16.M88.4 [R19+0x26800], R152 ;  /* 0x0268009813007844 */ /* 0x0001e20000000200 */
[-C--:B------:R-:W-:Y:S01]  /*d9e0*/  FMUL.FTZ R106, R106, R9.reuse ;  /* 0x000000096a6a7220 */ /* 0x080fe20000410000 */
[-C--:B------:R-:W-:Y:S01]  /*d9f0*/  FMUL.FTZ R107, R107, R9.reuse ;  /* 0x000000096b6b7220 */ /* 0x080fe20000410000 */
[-C--:B------:R-:W-:Y:S01]  /*da00*/  FMUL.FTZ R110, R110, R9.reuse ;  /* 0x000000096e6e7220 */ /* 0x080fe20000410000 */
[----:B------:R0:W-:Y:S01]  /*da10*/  STSM.16.M88.4 [R184], R156 ;  /* 0x0000009cb8007844 */ /* 0x0001e20000000200 */
[----:B------:R-:W-:Y:S01]  /*da20*/  FMUL.FTZ R111, R111, R9 ;  /* 0x000000096f6f7220 */ /* 0x000fe20000410000 */
[----:B------:R-:W3:Y:S01]  /*da30*/  MUFU.EX2 R180, R180 ;  /* 0x000000b400b47308 */ /* 0x000ee20000000800 */
        /* <DEDUP_REMOVED lines=24> */
[----:B--2---:R-:W-:Y:S01]  /*dbc0*/  FADD.FTZ R4, R165, R4 ;  /* 0x00000004a5047221 */ /* 0x004fe20000010000 */
[-C--:B------:R-:W-:Y:S01]  /*dbd0*/  FMUL.FTZ R143, R143, R9.reuse ;  /* 0x000000098f8f7220 */ /* 0x080fe20000410000 */
[-C--:B------:R-:W-:Y:S01]  /*dbe0*/  FMUL.FTZ R146, R146, R9.reuse ;  /* 0x0000000992927220 */ /* 0x080fe20000410000 */
[-C--:B------:R-:W-:Y:S01]  /*dbf0*/  FMUL.FTZ R147, R147, R9.reuse ;  /* 0x0000000993937220 */ /* 0x080fe20000410000 */
[-C--:B------:R-:W-:Y:S01]  /*dc00*/  FMUL.FTZ R150, R150, R9.reuse ;  /* 0x0000000996967220 */ /* 0x080fe20000410000 */
[----:B------:R-:W-:-:S02]  /*dc10*/  FMUL.FTZ R151, R151, R9 ;  /* 0x0000000997977220 */ /* 0x000fc40000410000 */
[----:B------:R-:W2:Y:S01]  /*dc20*/  MUFU.EX2 R167, R173 ;  /* 0x000000ad00a77308 */ /* 0x000ea20000000800 */
[C---:B-1----:R-:W-:Y:S01]  /*dc30*/  FADD.FTZ R4, R169.reuse, R4 ;  /* 0x00000004a9047221 */ /* 0x042fe20000010000 */
[----:B------:R-:W-:-:S06]  /*dc40*/  F2FP.F16.F32.PACK_AB R165, R169, R165 ;  /* 0x000000a5a9a5723e */ /* 0x000fcc00000000ff */
[----:B------:R-:W1:Y:S01]  /*dc50*/  MUFU.EX2 R172, R172 ;  /* 0x000000ac00ac7308 */ /* 0x000e620000000800 */
[----:B---3--:R-:W-:Y:S01]  /*dc60*/  FADD.FTZ R3, R166, R3 ;  /* 0x00000003a6037221 */ /* 0x008fe20000010000 */
[----:B------:R-:W-:-:S03]  /*dc70*/  F2FP.F16.F32.PACK_AB R166, R177, R166 ;  /* 0x000000a6b1a6723e */ /* 0x000fc600000000ff */
[----:B------:R-:W-:Y:S01]  /*dc80*/  FADD.FTZ R3, R177, R3 ;  /* 0x00000003b1037221 */ /* 0x000fe20000010000 */
[----:B--2---:R-:W-:Y:S01]  /*dc90*/  FADD.FTZ R11, R167, R4 ;  /* 0x00000004a70b7221 */ /* 0x004fe20000010000 */
[----:B-1----:R-:W-:-:S03]  /*dca0*/  F2FP.F16.F32.PACK_AB R167, R172, R167 ;  /* 0x000000a7aca7723e */ /* 0x002fc600000000ff */
[----:B------:R-:W-:Y:S02]  /*dcb0*/  FADD.FTZ R4, R172, R11 ;  /* 0x0000000bac047221 */ /* 0x000fe40000010000 */
[----:B------:R0:W-:Y:S01]  /*dcc0*/  STSM.16.M88.4 [R23], R164 ;  /* 0x000000a417007844 */ /* 0x0001e20000000200 */
[----:B------:R-:W-:Y:S05]  /*dcd0*/  @!P0 BRA `(.L_x_5407) ;  /* 0x0000000000048947 */ /* 0x000fea0003800000 */
[----:B------:R-:W-:Y:S01]  /*dce0*/  BPT.TRAP 0x1 ;  /* 0x000000040000795c */ /* 0x000fe20000300000 */
.L_x_5407:
[----:B------:R1:W2:Y:S01]  /*dcf0*/  SYNCS.PHASECHK.TRANS64.TRYWAIT P2, [UR27+0x28c50], R7 ;  /* 0x028c5007ff0075a7 */ /* 0x0002a2000804015b */
[----:B------:R-:W-:Y:S05]  /*dd00*/  @!P0 BRA `(.L_x_5408) ;  /* 0x0000000000048947 */ /* 0x000fea0003800000 */
[----:B------:R-:W-:Y:S01]  /*dd10*/  BPT.TRAP 0x1 ;  /* 0x000000040000795c */ /* 0x000fe20000300000 */
.L_x_5408:
[----:B--2---:R-:W-:Y:S05]  /*dd20*/  @P2 BRA `(.L_x_5409) ;  /* 0x0000000000082947 */ /* 0x004fea0003800000 */
[----:B------:R-:W2:Y:S02]  /*dd30*/  SYNCS.PHASECHK.TRANS64.TRYWAIT P2, [UR27+0x28c50], R7 ;  /* 0x028c5007ff0075a7 */ /* 0x000ea4000804015b */
[----:B--2---:R-:W-:Y:S05]  /*dd40*/  @!P2 BRA `(.L_x_5410) ;  /* 0x000000d80040a947 */ /* 0x004fea0003800000 */
.L_x_5409:
[----:B------:R-:W-:Y:S01]  /*dd50*/  ULEA UR11, UR37, UR50, 0xc ;  /* 0x00000032250b7291 */ /* 0x000fe2000f8e603f */
[----:B------:R-:W-:Y:S01]  /*dd60*/  WARPGROUP.ARRIVE ;  /* 0x00000000000079c5 */ /* 0x000fe20000000000 */
[----:B------:R-:W-:Y:S01]  /*dd70*/  UMOV UR7, 0x40000040 ;  /* 0x4000004000077882 */ /* 0x000fe20000000000 */
[----:B------:R-:W-:Y:S01]  /*dd80*/  UISETP.GT.AND UP1, UPT, UR21, UR48, UPT ;  /* 0x000000301500728c */ /* 0x000fe2000bf24270 */
[----:B--2---:R-:W-:Y:S01]  /*dd90*/  @!P1 VIADD R20, R20, 0x28c60 ;  /* 0x00028c6014149836 */ /* 0x004fe20000000000 */
        /* <DEDUP_REMOVED lines=37> */
.L_x_5394:
[----:B------:R-:W0:Y:S01]  /*dff0*/  SHFL.BFLY PT, R0, R3, 0x2, 0x1f ;  /* 0x0c401f0003007f89 */ /* 0x000e2200000e0000 */
[----:B------:R-:W-:Y:S08]  /*e000*/  BAR.ARV 0x8, 0x100 ;  /* 0x0204000000007b1d */ /* 0x000ff00000002000 */
[----:B------:R-:W-:Y:S01]  /*e010*/  BAR.SYNC.DEFER_BLOCKING 0xf, 0x100 ;  /* 0x03c4000000007b1d */ /* 0x000fe20000010000 */
[----:B------:R-:W-:Y:S01]  /*e020*/  ISETP.NE.AND P0, PT, R17, RZ, PT ;  /* 0x000000ff1100720c */ /* 0x000fe20003f05270 */
[----:B------:R-:W-:Y:S01]  /*e030*/  IMAD.U32 R13, RZ, RZ, UR37 ;  /* 0x00000025ff0d7e24 */ /* 0x000fe2000f8e00ff */
[----:B------:R-:W-:Y:S01]  /*e040*/  UIADD3 UR37, UR37, 0x1, URZ ;  /* 0x0000000125257890 */ /* 0x000fe2000fffe03f */
[----:B------:R-:W-:Y:S01]  /*e050*/  IMAD.MOV.U32 R12, RZ, RZ, -0x800000 ;  /* 0xff800000ff0c7424 */ /* 0x000fe200078e00ff */
[----:B------:R-:W-:-:S02]  /*e060*/  UIADD3 UR39, UR39, 0x1, URZ ;  /* 0x0000000127277890 */ /* 0x000fc4000fffe03f */
[----:B------:R-:W-:Y:S01]  /*e070*/  UISETP.NE.AND UP0, UPT, UR37, 0x2, UPT ;  /* 0x000000022500788c */ /* 0x000fe2000bf05270 */
[----:B------:R-:W4:Y:S03]  /*e080*/  SHFL.BFLY PT, R9, R4, 0x2, 0x1f ;  /* 0x0c401f0004097f89 */ /* 0x000f2600000e0000 */
[----:B------:R-:W-:Y:S01]  /*e090*/  USEL UR4, URZ, 0x1, UP0 ;  /* 0x000000013f047887 */ /* 0x000fe20008000000 */
[----:B01----:R-:W-:Y:S01]  /*e0a0*/  FADD.FTZ R7, R0, R3 ;  /* 0x0000000300077221 */ /* 0x003fe20000010000 */
[----:B------:R-:W-:Y:S01]  /*e0b0*/  IMAD.MOV.U32 R3, RZ, RZ, RZ ;  /* 0x000000ffff037224 */ /* 0x000fe200078e00ff */
[----:B------:R-:W-:Y:S02]  /*e0c0*/  USEL UR37, UR37, URZ, UP0 ;  /* 0x0000003f25257287 */ /* 0x000fe40008000000 */
[----:B------:R-:W-:Y:S01]  /*e0d0*/  ULOP3.LUT UR38, UR38, UR4, URZ, 0x3c, !UPT ;  /* 0x0000000426267292 */ /* 0x000fe2000f8e3c3f */
[----:B------:R-:W0:Y:S01]  /*e0e0*/  SHFL.BFLY PT, R0, R7, 0x1, 0x1f ;  /* 0x0c201f0007007f89 */ /* 0x000e2200000e0000 */
[----:B----4-:R-:W-:Y:S01]  /*e0f0*/  FADD.FTZ R9, R9, R4 ;  /* 0x0000000409097221 */ /* 0x010fe20000010000 */
[----:B------:R-:W-:-:S04]  /*e100*/  @!P0 IMAD R4, R13, 0x40, R16 ;  /* 0x000000400d048824 */ /* 0x000fc800078e0210 */
[----:B------:R-:W1:Y:S01]  /*e110*/  SHFL.BFLY PT, R8, R9, 0x1, 0x1f ;  /* 0x0c201f0009087f89 */ /* 0x000e6200000e0000 */
[----:B0-----:R-:W-:Y:S01]  /*e120*/  FADD.FTZ R10, R7, R0 ;  /* 0x00000000070a7221 */ /* 0x001fe20000010000 */
[----:B------:R-:W-:-:S04]  /*e130*/  IMAD.MOV.U32 R0, RZ, RZ, RZ ;  /* 0x000000ffff007224 */ /* 0x000fc800078e00ff */
[----:B------:R-:W-:-:S13]  /*e140*/  FSETP.NE.FTZ.AND P1, PT, R10, RZ, PT ;  /* 0x000000ff0a00720b */ /* 0x000fda0003f35000 */
[----:B------:R-:W0:Y:S01]  /*e150*/  @P1 MUFU.RCP R3, R10 ;  /* 0x0000000a00031308 */ /* 0x000e220000001000 */
[----:B-1----:R-:W-:Y:S01]  /*e160*/  FADD.FTZ R11, R9, R8 ;  /* 0x00000008090b7221 */ /* 0x002fe20000010000 */
[----:B------:R-:W-:Y:S01]  /*e170*/  @!P0 LEA R8, R4, UR46, 0x2 ;  /* 0x0000002e04088c11 */ /* 0x000fe2000f8e10ff */
[----:B------:R-:W-:-:S03]  /*e180*/  IMAD.U32 R9, RZ, RZ, UR10 ;  /* 0x0000000aff097e24 */ /* 0x000fc6000f8e00ff */
[----:B------:R-:W-:Y:S02]  /*e190*/  FSETP.NE.FTZ.AND P2, PT, R11, RZ, PT ;  /* 0x000000ff0b00720b */ /* 0x000fe40003f55000 */
[----:B------:R-:W1:Y:S01]  /*e1a0*/  @P1 MUFU.LG2 R7, R10 ;  /* 0x0000000a00071308 */ /* 0x000e620000000c00 */
[----:B------:R-:W-:Y:S01]  /*e1b0*/  @P1 FMUL.FTZ R9, R9, 0.69314718246459960938 ;  /* 0x3f31721809091820 */ /* 0x000fe20000410000 */
[----:B0-----:R-:W-:Y:S01]  /*e1c0*/  @!P0 STS [R8+0x28800], R3 ;  /* 0x0288000308008388 */ /* 0x001fe20000000800 */
[-C--:B------:R-:W-:Y:S01]  /*e1d0*/  FMUL.FTZ R24, R24, R3.reuse ;  /* 0x0000000318187220 */ /* 0x080fe20000410000 */
[----:B------:R-:W-:-:S07]  /*e1e0*/  FMUL.FTZ R25, R25, R3 ;  /* 0x0000000319197220 */ /* 0x000fce0000410000 */
[----:B------:R-:W0:Y:S01]  /*e1f0*/  @P2 MUFU.RCP R0, R11 ;  /* 0x0000000b00002308 */ /* 0x000e220000001000 */
[-C--:B------:R-:W-:Y:S01]  /*e200*/  FMUL.FTZ R28, R28, R3.reuse ;  /* 0x000000031c1c7220 */ /* 0x080fe20000410000 */
[-C--:B------:R-:W-:Y:S01]  /*e210*/  FMUL.FTZ R29, R29, R3.reuse ;  /* 0x000000031d1d7220 */ /* 0x080fe20000410000 */
[-C--:B------:R-:W-:Y:S01]  /*e220*/  FMUL.FTZ R32, R32, R3.reuse ;  /* 0x0000000320207220 */ /* 0x080fe20000410000 */
[-C--:B------:R-:W-:Y:S01]  /*e230*/  FMUL.FTZ R33, R33, R3.reuse ;  /* 0x0000000321217220 */ /* 0x080fe20000410000 */
[----:B-1----:R-:W-:Y:S01]  /*e240*/  @P1 FMUL.FTZ R7, R7, 0.69314718246459960938 ;  /* 0x3f31721807071820 */ /* 0x002fe20000410000 */
[-C--:B------:R-:W-:Y:S01]  /*e250*/  FMUL.FTZ R36, R36, R3.reuse ;  /* 0x0000000324247220 */ /* 0x080fe20000410000 */
[-C--:B------:R-:W-:Y:S01]  /*e260*/  FMUL.FTZ R37, R37, R3.reuse ;  /* 0x0000000325257220 */ /* 0x080fe20000410000 */
        /* <DEDUP_REMOVED lines=130> */
.L_x_5326:
[----:B------:R-:W0:Y:S08]  /*ea90*/  S2UR UR4, SR_CgaCtaId ;  /* 0x00000000000479c3 */ /* 0x000e300000008800 */
[----:B------:R-:W-:Y:S01]  /*eaa0*/  BAR.SYNC.DEFER_BLOCKING 0x5, 0x180 ;  /* 0x0146000000007b1d */ /* 0x000fe20000010000 */
[----:B------:R-:W-:-:S05]  /*eab0*/  USHF.R.U32.HI UR9, URZ, 0x10, UR45 ;  /* 0x000000103f097899 */ /* 0x000fca000801162d */
        /* <DEDUP_REMOVED lines=9> */
[----:B------:R-:W3:Y:S01]  /*eb50*/  LDL R0, [R1+0x44] ;  /* 0x0000440001007983 */ /* 0x000ee20000100800 */
[----:B------:R-:W0:Y:S01]  /*eb60*/  S2UR UR4, SR_SWINHI ;  /* 0x00000000000479c3 */ /* 0x000e220000002f00 */
[----:B------:R-:W-:Y:S01]  /*eb70*/  F2FP.F16.F32.PACK_AB R4, R25, R24 ;  /* 0x000000181904723e */ /* 0x000fe200000000ff */
[----:B------:R-:W-:Y:S01]  /*eb80*/  ULDC.64 UR14, c[0x0][0xc00] ;  /* 0x00030000000e7ab9 */ /* 0x000fe20000000a00 */
[----:B------:R-:W-:Y:S01]  /*eb90*/  F2FP.F16.F32.PACK_AB R5, R27, R26 ;  /* 0x0000001a1b05723e */ /* 0x000fe200000000ff */
[----:B------:R-:W-:Y:S01]  /*eba0*/  ULDC.64 UR12, c[0x0][0xc00] ;  /* 0x00030000000c7ab9 */ /* 0x000fe20000000a00 */
[----:B------:R-:W-:Y:S01]  /*ebb0*/  F2FP.F16.F32.PACK_AB R8, R33, R32 ;  /* 0x000000202108723e */ /* 0x000fe200000000ff */
[----:B------:R-:W-:Y:S01]  /*ebc0*/  UIMAD.WIDE UR12, UR43, 0x4, UR12 ;  /* 0x000000042b0c78a5 */ /* 0x000fe2000f8e020c */
[----:B------:R-:W-:Y:S02]  /*ebd0*/  F2FP.F16.F32.PACK_AB R10, R37, R36 ;  /* 0x00000024250a723e */ /* 0x000fe400000000ff */
[----:B------:R-:W-:Y:S01]  /*ebe0*/  F2FP.F16.F32.PACK_AB R11, R39, R38 ;  /* 0x00000026270b723e */ /* 0x000fe200000000ff */
[----:B------:R-:W-:Y:S01]  /*ebf0*/  UMOV UR10, UR46 ;  /* 0x0000002e000a7c82 */ /* 0x000fe20008000000 */
[----:B0-----:R-:W-:Y:S01]  /*ec00*/  UMOV UR11, UR4 ;  /* 0x00000004000b7c82 */ /* 0x001fe20008000000 */
[----:B------:R-:W-:Y:S01]  /*ec10*/  ULDC UR4, c[0x0][0xad4] ;  /* 0x0002b50000047ab9 */ /* 0x000fe20000000800 */
[----:B------:R-:W-:-:S02]  /*ec20*/  IMAD.U32 R14, RZ, RZ, UR10 ;  /* 0x0000000aff0e7e24 */ /* 0x000fc4000f8e00ff */
[----:B------:R-:W-:Y:S01]  /*ec30*/  IMAD.U32 R15, RZ, RZ, UR11 ;  /* 0x0000000bff0f7e24 */ /* 0x000fe2000f8e00ff */
[----:B------:R-:W-:Y:S02]  /*ec40*/  ULDC.64 UR10, c[0x0][0xc08] ;  /* 0x00030200000a7ab9 */ /* 0x000fe40000000a00 */
[----:B------:R-:W-:-:S04]  /*ec50*/  UISETP.NE.U32.AND UP0, UPT, UR10, URZ, UPT ;  /* 0x0000003f0a00728c */ /* 0x000fc8000bf05070 */
[----:B------:R-:W-:-:S11]  /*ec60*/  UISETP.NE.AND.EX UP0, UPT, UR11, URZ, UPT, UP0 ;  /* 0x0000003f0b00728c */ /* 0x000fd6000bf05300 */
[----:B------:R-:W-:Y:S02]  /*ec70*/  @UP0 ULDC.64 UR10, c[0x0][0xc08] ;  /* 0x00030200000a0ab9 */ /* 0x000fe40000000a00 */
[----:B------:R-:W-:Y:S01]  /*ec80*/  @UP0 UIMAD.WIDE UR10, UR43, 0x4, UR10 ;  /* 0x000000042b0a08a5 */ /* 0x000fe2000f8e020a */
[----:B------:R-:W-:Y:S01]  /*ec90*/  BAR.SYNC.DEFER_BLOCKING 0x1, 0x100 ;  /* 0x0044000000007b1d */ /* 0x000fe20000010000 */
[----:B---3--:R-:W-:-:S03]  /*eca0*/  IMAD.WIDE R20, R0, 0x2, R14 ;  /* 0x0000000200147825 */ /* 0x008fc600078e020e */
        /* <DEDUP_REMOVED lines=11> */
[--C-:B0-----:R-:W-:Y:S01]  /*ed60*/  IMAD.X R5, RZ, RZ, R21.reuse, P0 ;  /* 0x000000ffff057224 */ /* 0x101fe200000e0615 */
[----:B------:R-:W-:Y:S02]  /*ed70*/  LOP3.LUT R4, R0, R9, RZ, 0x3c, !PT ;  /* 0x0000000900047212 */ /* 0x000fe400078e3cff */
[----:B------:R-:W-:Y:S02]  /*ed80*/  IADD3 R153, P0, R20, 0x40, RZ ;  /* 0x0000004014997810 */ /* 0x000fe40007f1e0ff */
[----:B------:R-:W-:Y:S02]  /*ed90*/  MOV R0, R4 ;  /* 0x0000000400007202 */ /* 0x000fe40000000f00 */
[----:B------:R-:W-:Y:S01]  /*eda0*/  LOP3.LUT R4, R153, 0x380, RZ, 0xc0, !PT ;  /* 0x0000038099047812 */ /* 0x000fe200078ec0ff */
[----:B------:R-:W-:Y:S01]  /*edb0*/  IMAD.X R7, RZ, RZ, R21, P0 ;  /* 0x000000ffff077224 */ /* 0x000fe200000e0615 */
[----:B------:R-:W-:-:S02]  /*edc0*/  F2FP.F16.F32.PACK_AB R9, R35, R34 ;  /* 0x000000222309723e */ /* 0x000fc400000000ff */
[----:B------:R-:W-:Y:S02]  /*edd0*/  SHF.R.U64 R4, R4, 0x3, RZ ;  /* 0x0000000304047819 */ /* 0x000fe400000012ff */
[----:B------:R-:W-:Y:S01]  /*ede0*/  F2FP.F16.F32.PACK_AB R5, R43, R42 ;  /* 0x0000002a2b05723e */ /* 0x000fe200000000ff */
[----:B------:R0:W-:Y:S01]  /*edf0*/  STSM.16.M88.4 [R0], R8 ;  /* 0x0000000800007844 */ /* 0x0001e20000000200 */
[----:B------:R-:W-:Y:S02]  /*ee00*/  LOP3.LUT R6, R4, R153, RZ, 0x3c, !PT ;  /* 0x0000009904067212 */ /* 0x000fe400078e3cff */
[----:B------:R-:W-:Y:S02]  /*ee10*/  IADD3 R153, P0, R20, 0x60, RZ ;  /* 0x0000006014997810 */ /* 0x000fe40007f1e0ff */
[----:B------:R-:W-:Y:S02]  /*ee20*/  MOV R13, R6 ;  /* 0x00000006000d7202 */ /* 0x000fe40000000f00 */
[----:B------:R-:W-:-:S02]  /*ee30*/  F2FP.F16.F32.PACK_AB R4, R41, R40 ;  /* 0x000000282904723e */ /* 0x000fc400000000ff */
[----:B------:R-:W-:Y:S02]  /*ee40*/  F2FP.F16.F32.PACK_AB R6, R45, R44 ;  /* 0x0000002c2d06723e */ /* 0x000fe400000000ff */
[----:B------:R-:W-:Y:S02]  /*ee50*/  F2FP.F16.F32.PACK_AB R7, R47, R46 ;  /* 0x0000002e2f07723e */ /* 0x000fe400000000ff */
[----:B0-----:R-:W-:-:S03]  /*ee60*/  LOP3.LUT R0, R153, 0x380, RZ, 0xc0, !PT ;  /* 0x0000038099007812 */ /* 0x001fc600078ec0ff */
[----:B------:R0:W-:Y:S01]  /*ee70*/  STSM.16.M88.4 [R13], R4 ;  /* 0x000000040d007844 */ /* 0x0001e20000000200 */
[----:B------:R-:W-:Y:S02]  /*ee80*/  F2FP.F16.F32.PACK_AB R8, R49, R48 ;  /* 0x000000303108723e */ /* 0x000fe400000000ff */
[----:B------:R-:W-:Y:S02]  /*ee90*/  SHF.R.U64 R0, R0, 0x3, RZ ;  /* 0x0000000300007819 */ /* 0x000fe400000012ff */
[----:B------:R-:W-:Y:S02]  /*eea0*/  F2FP.F16.F32.PACK_AB R9, R51, R50 ;  /* 0x000000323309723e */ /* 0x000fe400000000ff */
[----:B------:R-:W-:Y:S02]  /*eeb0*/  F2FP.F16.F32.PACK_AB R10, R53, R52 ;  /* 0x00000034350a723e */ /* 0x000fe400000000ff */
[----:B------:R-:W-:Y:S01]  /*eec0*/  F2FP.F16.F32.PACK_AB R11, R55, R54 ;  /* 0x00000036370b723e */ /* 0x000fe200000000ff */
[----:B0-----:R-:W-:Y:S01]  /*eed0*/  IMAD.X R5, RZ, RZ, R21, P0 ;  /* 0x000000ffff057224 */ /* 0x001fe200000e0615 */
[----:B------:R-:W-:-:S02]  /*eee0*/  LOP3.LUT R4, R0, R153, RZ, 0x3c, !PT ;  /* 0x0000009900047212 */ /* 0x000fc400078e3cff */
[----:B------:R-:W-:Y:S02]  /*eef0*/  IADD3 R153, P0, R20, 0x2000, RZ ;  /* 0x0000200014997810 */ /* 0x000fe40007f1e0ff */
[----:B------:R-:W-:Y:S02]  /*ef00*/  MOV R0, R4 ;  /* 0x0000000400007202 */ /* 0x000fe40000000f00 */
[----:B------:R-:W-:Y:S01]  /*ef10*/  LOP3.LUT R4, R153, 0x380, RZ, 0xc0, !PT ;  /* 0x0000038099047812 */ /* 0x000fe200078ec0ff */
[----:B------:R-:W-:Y:S01]  /*ef20*/  IMAD.X R7, RZ, RZ, R21, P0 ;  /* 0x000000ffff077224 */ /* 0x000fe200000e0615 */
[----:B------:R-:W-:Y:S01]  /*ef30*/  F2FP.F16.F32.PACK_AB R5, R59, R58 ;  /* 0x0000003a3b05723e */ /* 0x000fe200000000ff */
[----:B------:R0:W-:Y:S01]  /*ef40*/  STSM.16.M88.4 [R0], R8 ;  /* 0x0000000800007844 */ /* 0x0001e20000000200 */
[----:B------:R-:W-:-:S04]  /*ef50*/  SHF.R.U64 R4, R4, 0x3, RZ ;  /* 0x0000000304047819 */ /* 0x000fc800000012ff */
[----:B------:R-:W-:Y:S02]  /*ef60*/  LOP3.LUT R6, R4, R153, RZ, 0x3c, !PT ;  /* 0x0000009904067212 */ /* 0x000fe400078e3cff */
[----:B------:R-:W-:Y:S02]  /*ef70*/  IADD3 R153, P0, R20, 0x2020, RZ ;  /* 0x0000202014997810 */ /* 0x000fe40007f1e0ff */
[----:B------:R-:W-:Y:S02]  /*ef80*/  MOV R13, R6 ;  /* 0x00000006000d7202 */ /* 0x000fe40000000f00 */
[----:B------:R-:W-:Y:S02]  /*ef90*/  F2FP.F16.F32.PACK_AB R4, R57, R56 ;  /* 0x000000383904723e */ /* 0x000fe400000000ff */
[----:B------:R-:W-:Y:S02]  /*efa0*/  F2FP.F16.F32.PACK_AB R6, R61, R60 ;  /* 0x0000003c3d06723e */ /* 0x000fe400000000ff */
[----:B------:R-:W-:-:S02]  /*efb0*/  F2FP.F16.F32.PACK_AB R7, R63, R62 ;  /* 0x0000003e3f07723e */ /* 0x000fc400000000ff */
[----:B0-----:R-:W-:Y:S02]  /*efc0*/  LOP3.LUT R0, R153, 0x380, RZ, 0xc0, !PT ;  /* 0x0000038099007812 */ /* 0x001fe400078ec0ff */
[----:B------:R-:W-:Y:S01]  /*efd0*/  F2FP.F16.F32.PACK_AB R8, R65, R64 ;  /* 0x000000404108723e */ /* 0x000fe200000000ff */
[----:B------:R0:W-:Y:S01]  /*efe0*/  STSM.16.M88.4 [R13], R4 ;  /* 0x000000040d007844 */ /* 0x0001e20000000200 */
        /* <DEDUP_REMOVED lines=94> */
[C---:B------:R-:W-:Y:S02]  /*f5d0*/  IADD3 R153, P1, R20.reuse, 0x6040, RZ ;  /* 0x0000604014997810 */ /* 0x040fe40007f3e0ff */
[----:B------:R-:W-:Y:S02]  /*f5e0*/  IADD3 R7, P0, R20, 0x6060, RZ ;  /* 0x0000606014077810 */ /* 0x000fe40007f1e0ff */
[----:B------:R-:W-:Y:S01]  /*f5f0*/  MOV R0, R4 ;  /* 0x0000000400007202 */ /* 0x000fe20000000f00 */
[--C-:B------:R-:W-:Y:S01]  /*f600*/  IMAD.X R5, RZ, RZ, R21.reuse, P1 ;  /* 0x000000ffff057224 */ /* 0x100fe200008e0615 */
[----:B------:R-:W-:Y:S01]  /*f610*/  LOP3.LUT R4, R153, 0x380, RZ, 0xc0, !PT ;  /* 0x0000038099047812 */ /* 0x000fe200078ec0ff */
[----:B------:R-:W-:Y:S01]  /*f620*/  IMAD.X R21, RZ, RZ, R21, P0 ;  /* 0x000000ffff157224 */ /* 0x000fe200000e0615 */
[----:B------:R-:W-:Y:S01]  /*f630*/  LOP3.LUT R6, R7, 0x380, RZ, 0xc0, !PT ;  /* 0x0000038007067812 */ /* 0x000fe200078ec0ff */
[----:B------:R0:W-:Y:S01]  /*f640*/  STSM.16.M88.4 [R0], R8 ;  /* 0x0000000800007844 */ /* 0x0001e20000000200 */
[----:B------:R-:W-:-:S02]  /*f650*/  SHF.R.U64 R4, R4, 0x3, RZ ;  /* 0x0000000304047819 */ /* 0x000fc400000012ff */
[----:B------:R-:W-:Y:S02]  /*f660*/  SHF.R.U64 R6, R6, 0x3, RZ ;  /* 0x0000000306067819 */ /* 0x000fe400000012ff */
[----:B------:R-:W-:Y:S02]  /*f670*/  LOP3.LUT R4, R4, R153, RZ, 0x3c, !PT ;  /* 0x0000009904047212 */ /* 0x000fe400078e3cff */
[----:B------:R-:W-:Y:S02]  /*f680*/  LOP3.LUT R20, R6, R7, RZ, 0x3c, !PT ;  /* 0x0000000706147212 */ /* 0x000fe400078e3cff */
[----:B------:R-:W-:Y:S02]  /*f690*/  F2FP.F16.F32.PACK_AB R6, R141, R140 ;  /* 0x0000008c8d06723e */ /* 0x000fe400000000ff */
[----:B------:R-:W-:Y:S02]  /*f6a0*/  F2FP.F16.F32.PACK_AB R7, R143, R142 ;  /* 0x0000008e8f07723e */ /* 0x000fe400000000ff */
[----:B------:R-:W-:-:S02]  /*f6b0*/  MOV R20, R20 ;  /* 0x0000001400147202 */ /* 0x000fc40000000f00 */
[----:B------:R-:W-:Y:S02]  /*f6c0*/  PLOP3.LUT P1, PT, PT, PT, UP0, 0x80, 0x0 ;  /* 0x000000000000781c */ /* 0x000fe40003f2f008 */
[----:B0-----:R-:W-:Y:S02]  /*f6d0*/  MOV R0, R4 ;  /* 0x0000000400007202 */ /* 0x001fe40000000f00 */
[----:B------:R-:W-:Y:S02]  /*f6e0*/  F2FP.F16.F32.PACK_AB R4, R137, R136 ;  /* 0x000000888904723e */ /* 0x000fe400000000ff */
[----:B------:R-:W-:Y:S02]  /*f6f0*/  F2FP.F16.F32.PACK_AB R5, R139, R138 ;  /* 0x0000008a8b05723e */ /* 0x000fe400000000ff */
[----:B------:R-:W-:Y:S02]  /*f700*/  F2FP.F16.F32.PACK_AB R8, R145, R144 ;  /* 0x000000909108723e */ /* 0x000fe400000000ff */
[----:B------:R-:W-:Y:S01]  /*f710*/  F2FP.F16.F32.PACK_AB R9, R147, R146 ;  /* 0x000000929309723e */ /* 0x000fe200000000ff */
[----:B------:R0:W-:Y:S01]  /*f720*/  STSM.16.M88.4 [R0], R4 ;  /* 0x0000000400007844 */ /* 0x0001e20000000200 */
[----:B------:R-:W-:-:S02]  /*f730*/  F2FP.F16.F32.PACK_AB R10, R149, R148 ;  /* 0x00000094950a723e */ /* 0x000fc400000000ff */
[----:B------:R-:W-:Y:S02]  /*f740*/  F2FP.F16.F32.PACK_AB R11, R151, R150 ;  /* 0x00000096970b723e */ /* 0x000fe400000000ff */
[----:B------:R-:W-:-:S03]  /*f750*/  ISETP.NE.U32.AND P0, PT, RZ, UR14, PT ;  /* 0x0000000eff007c0c */ /* 0x000fc6000bf05070 */
[----:B------:R1:W-:Y:S01]  /*f760*/  STSM.16.M88.4 [R20], R8 ;  /* 0x0000000814007844 */ /* 0x0003e20000000200 */
[----:B------:R-:W-:Y:S01]  /*f770*/  BAR.SYNC.DEFER_BLOCKING 0x1, 0x100 ;  /* 0x0044000000007b1d */ /* 0x000fe20000010000 */
[----:B------:R-:W-:Y:S01]  /*f780*/  ISETP.NE.AND.EX P0, PT, RZ, UR15, PT, P0 ;  /* 0x0000000fff007c0c */ /* 0x000fe2000bf05300 */
[----:B0-----:R-:W-:Y:S02]  /*f790*/  IMAD.U32 R4, RZ, RZ, UR10 ;  /* 0x0000000aff047e24 */ /* 0x001fe4000f8e00ff */
[----:B------:R-:W-:-:S05]  /*f7a0*/  IMAD.U32 R5, RZ, RZ, UR11 ;  /* 0x0000000bff057e24 */ /* 0x000fca000f8e00ff */
[----:B------:R0:W3:Y:S02]  /*f7b0*/  @P1 LDG.E R6, desc[UR40][R4.64] ;  /* 0x0000002804061981 */ /* 0x0000e4000c1e1900 */
[----:B0-----:R-:W-:Y:S02]  /*f7c0*/  IMAD.U32 R4, RZ, RZ, UR12 ;  /* 0x0000000cff047e24 */ /* 0x001fe4000f8e00ff */
[----:B------:R-:W-:-:S05]  /*f7d0*/  IMAD.U32 R5, RZ, RZ, UR13 ;  /* 0x0000000dff057e24 */ /* 0x000fca000f8e00ff */
[----:B------:R1:W5:Y:S01]  /*f7e0*/  @P0 LDG.E R0, desc[UR40][R4.64] ;  /* 0x0000002804000981 */ /* 0x000362000c1e1900 */
[----:B------:R-:W-:Y:S01]  /*f7f0*/  UISETP.NE.AND UP0, UPT, UR9, URZ, UPT ;  /* 0x0000003f0900728c */ /* 0x000fe2000bf05270 */
[----:B------:R-:W-:Y:S01]  /*f800*/  ULDC UR8, c[0x0][0xa88] ;  /* 0x0002a20000087ab9 */ /* 0x000fe20000000800 */
[----:B------:R-:W-:Y:S02]  /*f810*/  ULOP3.LUT UR45, UR45, 0xff, URZ, 0xc0, !UPT ;  /* 0x000000ff2d2d7892 */ /* 0x000fe4000f8ec03f */
[----:B------:R-:W-:Y:S01]  /*f820*/  USEL UR10, UR9, UR4, UP0 ;  /* 0x00000004090a7287 */ /* 0x000fe20008000000 */
[----:B---3--:R-:W-:Y:S01]  /*f830*/  @P1 R2UR UR8, R6 ;  /* 0x00000000060812ca */ /* 0x008fe200000e0000 */
[----:B-1----:R-:W-:-:S14]  /*f840*/  @P1 BRA `(.L_x_5414) ;  /* 0x0000000000281947 */ /* 0x002fdc0003800000 */
[----:B------:R-:W-:Y:S05]  /*f850*/  @!P0 BRA `(.L_x_5414) ;  /* 0x0000000000248947 */ /* 0x000fea0003800000 */
[----:B------:R-:W-:Y:S02]  /*f860*/  IMAD.U32 R4, RZ, RZ, UR12 ;  /* 0x0000000cff047e24 */ /* 0x000fe4000f8e00ff */
[----:B------:R-:W-:Y:S02]  /*f870*/  IMAD.U32 R6, RZ, RZ, UR12 ;  /* 0x0000000cff067e24 */ /* 0x000fe4000f8e00ff */
[----:B------:R-:W-:Y:S02]  /*f880*/  IMAD.U32 R5, RZ, RZ, UR13 ;  /* 0x0000000dff057e24 */ /* 0x000fe4000f8e00ff */
[----:B------:R-:W-:-:S03]  /*f890*/  IMAD.U32 R7, RZ, RZ, UR13 ;  /* 0x0000000dff077e24 */ /* 0x000fc6000f8e00ff */
[----:B------:R-:W3:Y:S04]  /*f8a0*/  LDG.E R4, desc[UR40][R4.64] ;  /* 0x0000002804047981 */ /* 0x000ee8000c1e1900 */
[----:B------:R-:W4:Y:S01]  /*f8b0*/  LDG.E R6, desc[UR40][R6.64+0x4] ;  /* 0x0000042806067981 */ /* 0x000f22000c1e1900 */
[----:B---3--:R-:W-:Y:S02]  /*f8c0*/  R2UR UR4, R4 ;  /* 0x00000000040472ca */ /* 0x008fe400000e0000 */
[----:B----4-:R-:W-:-:S13]  /*f8d0*/  R2UR UR8, R6 ;  /* 0x00000000060872ca */ /* 0x010fda00000e0000 */
[----:B------:R-:W-:-:S12]  /*f8e0*/  UIADD3 UR8, -UR4, UR8, URZ ;  /* 0x0000000804087290 */ /* 0x000fd8000fffe13f */
.L_x_5414:
        /* <DEDUP_REMOVED lines=11> */
[----:B------:R-:W3:Y:S01]  /*f9a0*/  LDL R11, [R1+0x40] ;  /* 0x00004000010b7983 */ /* 0x000ee20000100800 */
[----:B------:R-:W0:Y:S01]  /*f9b0*/  LDC R0, c[0x0][0xbe8] ;  /* 0x0002fa00ff007b82 */ /* 0x000e220000000800 */
[----:B------:R-:W-:Y:S01]  /*f9c0*/  UISETP.GT.AND UP1, UPT, UR10, 0x1, UPT ;  /* 0x000000010a00788c */ /* 0x000fe2000bf24270 */
[----:B------:R-:W-:Y:S01]  /*f9d0*/  VIADD R9, R186, UR42 ;  /* 0x0000002aba097c36 */ /* 0x000fe20008000000 */
[----:B------:R-:W-:Y:S01]  /*f9e0*/  UMOV UR20, 0x9b8 ;  /* 0x000009b800147882 */ /* 0x000fe20000000000 */
[----:B------:R-:W-:Y:S01]  /*f9f0*/  UISETP.NE.U32.AND UP0, UPT, UR14, URZ, UPT ;  /* 0x0000003f0e00728c */ /* 0x000fe2000bf05070 */
[----:B------:R-:W-:Y:S01]  /*fa00*/  VIADD R20, R16, UR42 ;  /* 0x0000002a10147c36 */ /* 0x000fe20008000000 */
[----:B------:R-:W-:Y:S01]  /*fa10*/  USEL UR20, UR20, 0x978, UP1 ;  /* 0x0000097814147887 */ /* 0x000fe20008800000 */
[----:B------:R-:W-:Y:S01]  /*fa20*/  IMAD.MOV.U32 R5, RZ, RZ, R9 ;  /* 0x000000ffff057224 */ /* 0x000fe200078e0009 */
[----:B------:R-:W-:Y:S02]  /*fa30*/  UISETP.NE.AND.EX UP0, UPT, UR15, URZ, UPT, UP0 ;  /* 0x0000003f0f00728c */ /* 0x000fe4000bf05300 */
[----:B------:R-:W-:-:S02]  /*fa40*/  USEL UR16, UR45, URZ, UP1 ;  /* 0x0000003f2d107287 */ /* 0x000fc40008800000 */
[----:B------:R-:W-:Y:S02]  /*fa50*/  USEL UR18, UR43, URZ, !UP0 ;  /* 0x0000003f2b127287 */ /* 0x000fe4000c000000 */
[----:B------:R-:W-:-:S04]  /*fa60*/  USHF.R.S32.HI UR17, URZ, 0x1f, UR43 ;  /* 0x0000001f3f117899 */ /* 0x000fc8000801142b */
[----:B------:R-:W-:Y:S01]  /*fa70*/  ULDC.64 UR14, c[0x0][UR20+0x228] ;  /* 0x00008a00140e7abb */ /* 0x000fe20008000a00 */
[----:B------:R-:W-:Y:S01]  /*fa80*/  ULDC.64 UR10, c[0x0][UR20+0x220] ;  /* 0x00008800140a7abb */ /* 0x000fe20008000a00 */
[----:B------:R-:W-:Y:S02]  /*fa90*/  UIMAD.WIDE.U32 UR22, UR14, UR16, URZ ;  /* 0x000000100e1672a5 */ /* 0x000fe4000f8e003f */
[----:B------:R-:W-:Y:S01]  /*faa0*/  UIMAD UR21, UR15, UR16, URZ ;  /* 0x000000100f1572a4 */ /* 0x000fe2000f8e023f */
[----:B0-----:R-:W-:Y:S01]  /*fab0*/  ISETP.NE.AND P0, PT, R0, 0x1, PT ;  /* 0x000000010000780c */ /* 0x001fe20003f05270 */
[----:B------:R-:W-:Y:S01]  /*fac0*/  UIMAD.WIDE.U32 UR14, UR10, UR18, URZ ;  /* 0x000000120a0e72a5 */ /* 0x000fe2000f8e003f */
[----:B------:R-:W-:Y:S01]  /*fad0*/  ULDC.64 UR12, c[0x0][UR20+0x218] ;  /* 0x00008600140c7abb */ /* 0x000fe20008000a00 */
[----:B------:R-:W-:Y:S02]  /*fae0*/  USEL UR19, UR17, URZ, !UP0 ;  /* 0x0000003f11137287 */ /* 0x000fe4000c000000 */
[----:B------:R-:W-:-:S02]  /*faf0*/  UIMAD UR18, UR11, UR18, URZ ;  /* 0x000000120b1272a4 */ /* 0x000fc4000f8e023f */
[----:B------:R-:W-:Y:S02]  /*fb00*/  UIMAD.WIDE.U32 UR16, UR12, UR44, URZ ;  /* 0x0000002c0c1072a5 */ /* 0x000fe4000f8e003f */
[----:B------:R-:W-:Y:S02]  /*fb10*/  UIMAD UR12, UR13, UR44, URZ ;  /* 0x0000002c0d0c72a4 */ /* 0x000fe4000f8e023f */
[----:B------:R-:W-:Y:S02]  /*fb20*/  UIMAD UR18, UR10, UR19, UR18 ;  /* 0x000000130a1272a4 */ /* 0x000fe4000f8e0212 */
[----:B------:R-:W0:Y:S01]  /*fb30*/  @P0 LDC R4, c[0x0][0xbec] ;  /* 0x0002fb00ff040b82 */ /* 0x000e220000000800 */
[----:B------:R-:W-:Y:S02]  /*fb40*/  UIADD3 UR21, UR23, UR21, URZ ;  /* 0x0000001517157290 */ /* 0x000fe4000fffe03f */
[----:B------:R-:W-:Y:S02]  /*fb50*/  UIADD3 UR10, UR17, UR12, URZ ;  /* 0x0000000c110a7290 */ /* 0x000fe4000fffe03f */
[----:B------:R-:W-:-:S02]  /*fb60*/  UIADD3 UR16, UP0, UP2, UR14, UR16, UR4 ;  /* 0x000000100e107290 */ /* 0x000fc4000fa1e004 */
[----:B------:R-:W-:Y:S01]  /*fb70*/  UIADD3 UR12, UR15, UR18, URZ ;  /* 0x000000120f0c7290 */ /* 0x000fe2000fffe03f */
[----:B------:R-:W1:Y:S01]  /*fb80*/  @P0 LDC R7, c[0x0][0xbf0] ;  /* 0x0002fc00ff070b82 */ /* 0x000e620000000800 */
[----:B------:R-:W-:Y:S02]  /*fb90*/  IMAD.U32 R6, RZ, RZ, UR21 ;  /* 0x00000015ff067e24 */ /* 0x000fe4000f8e00ff */
[----:B------:R-:W-:-:S03]  /*fba0*/  UIADD3.X UR12, UR12, UR10, UR24, UP0, UP2 ;  /* 0x0000000a0c0c7290 */ /* 0x000fc600087e4418 */
[----:B------:R-:W-:Y:S01]  /*fbb0*/  ULDC.64 UR10, c[0x0][UR20+0x210] ;  /* 0x00008400140a7abb */ /* 0x000fe20008000a00 */
[----:B0-----:R-:W-:-:S05]  /*fbc0*/  @P0 IMAD.HI.U32 R4, R9, R4, RZ ;  /* 0x0000000409040227 */ /* 0x001fca00078e00ff */
[----:B-1----:R-:W-:Y:S01]  /*fbd0*/  @P0 SHF.R.U32.HI R5, RZ, R7, R4 ;  /* 0x00000007ff050219 */ /* 0x002fe20000011604 */
[----:B------:R-:W-:-:S04]  /*fbe0*/  IMAD.U32 R4, RZ, RZ, UR22 ;  /* 0x00000016ff047e24 */ /* 0x000fc8000f8e00ff */
[--C-:B------:R-:W-:Y:S01]  /*fbf0*/  IMAD.MOV R7, RZ, RZ, -R5.reuse ;  /* 0x000000ffff077224 */ /* 0x100fe200078e0a05 */
[----:B------:R-:W-:Y:S02]  /*fc00*/  IADD3 R4, P0, P2, R5, UR16, R4 ;  /* 0x0000001005047c10 */ /* 0x000fe4000fa1e004 */
[----:B------:R-:W-:Y:S01]  /*fc10*/  SHF.R.S32.HI R5, RZ, 0x1f, R5 ;  /* 0x0000001fff057819 */ /* 0x000fe20000011405 */
[----:B------:R-:W-:-:S03]  /*fc20*/  IMAD R7, R0, R7, R9 ;  /* 0x0000000700077224 */ /* 0x000fc600078e0209 */
        /* <DEDUP_REMOVED lines=9> */
[----:B------:R-:W-:Y:S02]  /*fcc0*/  IMAD.IADD R5, R5, 0x1, R9 ;  /* 0x0000000105057824 */ /* 0x000fe400078e0209 */
[----:B------:R-:W-:Y:S03]  /*fcd0*/  SHFL.IDX PT, R6, R8, 0x1, 0x1c1f ;  /* 0x003c1f0008067f89 */ /* 0x000fe600000e0000 */
[----:B------:R-:W-:Y:S02]  /*fce0*/  LEA.HI.X R10, R4, UR13, R5, 0x2, P0 ;  /* 0x0000000d040a7c11 */ /* 0x000fe400080f1405 */
[----:B------:R-:W-:Y:S04]  /*fcf0*/  SHFL.IDX PT, R4, R8, RZ, 0x1c1f ;  /* 0x001c1fff08047589 */ /* 0x000fe800000e0000 */
[----:B------:R-:W0:Y:S04]  /*fd00*/  SHFL.IDX PT, R5, R10, RZ, 0x1c1f ;  /* 0x001c1fff0a057589 */ /* 0x000e2800000e0000 */
[----:B------:R-:W1:Y:S01]  /*fd10*/  SHFL.IDX PT, R7, R10, 0x1, 0x1c1f ;  /* 0x003c1f000a077f89 */ /* 0x000e6200000e0000 */
[----:B---3--:R-:W-:-:S02]  /*fd20*/  IMAD.MOV R9, RZ, RZ, -R11 ;  /* 0x000000ffff097224 */ /* 0x008fc400078e0a0b */
[----:B------:R-:W-:Y:S02]  /*fd30*/  IMAD R11, R0, UR8, RZ ;  /* 0x00000008000b7c24 */ /* 0x000fe4000f8e02ff */
[----:B------:R-:W-:Y:S01]  /*fd40*/  VIADD R0, R20, 0x8 ;  /* 0x0000000814007836 */ /* 0x000fe20000000000 */
[----:B------:R-:W-:-:S04]  /*fd50*/  ISETP.NE.AND P0, PT, R2, R9, PT ;  /* 0x000000090200720c */ /* 0x000fc80003f05270 */
[-C--:B------:R-:W-:Y:S02]  /*fd60*/  ISETP.GE.OR P2, PT, R20, R11.reuse, P0 ;  /* 0x0000000b1400720c */ /* 0x080fe40000746670 */
[----:B------:R-:W-:-:S11]  /*fd70*/  ISETP.GE.OR P0, PT, R0, R11, P0 ;  /* 0x0000000b0000720c */ /* 0x000fd60000706670 */
[----:B0-----:R0:W-:Y:S04]  /*fd80*/  @!P2 ST.E desc[UR40][R4.64], R3 ;  /* 0x000000030400a985 */ /* 0x0011e8000c101928 */
[----:B-1----:R0:W-:Y:S02]  /*fd90*/  @!P0 ST.E desc[UR40][R6.64], R12 ;  /* 0x0000000c06008985 */ /* 0x0021e4000c101928 */
.L_x_5415:
[----:B------:R-:W-:Y:S05]  /*fda0*/  @P1 BRA `(.L_x_5416) ;  /* 0x0000001000481947 */ /* 0x000fea0003800000 */
[----:B0-----:R-:W-:Y:S01]  /*fdb0*/  IMAD R3, R220, 0x40, R185 ;  /* 0x00000040dc037824 */ /* 0x001fe200078e02b9 */
[----:B------:R-:W0:Y:S01]  /*fdc0*/  LDC R81, c[0x0][0xbe8] ;  /* 0x0002fa00ff517b82 */ /* 0x000e220000000800 */
[----:B------:R-:W-:Y:S01]  /*fdd0*/  ULDC UR16, c[0x0][0xac8] ;  /* 0x0002b20000107ab9 */ /* 0x000fe20000000800 */
[----:B------:R-:W-:Y:S01]  /*fde0*/  ULDC.64 UR14, c[0x0][0xaa0] ;  /* 0x0002a800000e7ab9 */ /* 0x000fe20000000a00 */
[----:B------:R-:W-:-:S03]  /*fdf0*/  IMAD.WIDE R14, R3, 0x2, R14 ;  /* 0x00000002030e7825 */ /* 0x000fc600078e020e */
[C---:B------:R-:W-:Y:S02]  /*fe00*/  IADD3 R41, P2, R14.reuse, 0x7000, RZ ;  /* 0x000070000e297810 */ /* 0x040fe40007f5e0ff */
[----:B------:R-:W-:Y:S02]  /*fe10*/  IADD3 R9, P3, R14, 0x1000, RZ ;  /* 0x000010000e097810 */ /* 0x000fe40007f7e0ff */
[----:B------:R-:W-:Y:S02]  /*fe20*/  LOP3.LUT R40, R41, 0x380, RZ, 0xc0, !PT ;  /* 0x0000038029287812 */ /* 0x000fe400078ec0ff */
[----:B------:R-:W-:Y:S02]  /*fe30*/  LOP3.LUT R8, R9, 0x380, RZ, 0xc0, !PT ;  /* 0x0000038009087812 */ /* 0x000fe400078ec0ff */
[----:B------:R-:W-:Y:S02]  /*fe40*/  SHF.R.U64 R40, R40, 0x3, RZ ;  /* 0x0000000328287819 */ /* 0x000fe400000012ff */
[----:B------:R-:W-:-:S02]  /*fe50*/  SHF.R.U64 R8, R8, 0x3, RZ ;  /* 0x0000000308087819 */ /* 0x000fc400000012ff */
[----:B------:R-:W-:Y:S02]  /*fe60*/  IADD3 R33, P0, R14, 0x5000, RZ ;  /* 0x000050000e217810 */ /* 0x000fe40007f1e0ff */
[----:B------:R-:W-:Y:S01]  /*fe70*/  LOP3.LUT R40, R40, R41, RZ, 0x3c, !PT ;  /* 0x0000002928287212 */ /* 0x000fe200078e3cff */
[--C-:B------:R-:W-:Y:S01]  /*fe80*/  IMAD.X R41, RZ, RZ, R15.reuse, P2 ;  /* 0x000000ffff297224 */ /* 0x100fe200010e060f */
[----:B------:R-:W-:Y:S01]  /*fe90*/  LOP3.LUT R8, R8, R9, RZ, 0x3c, !PT ;  /* 0x0000000908087212 */ /* 0x000fe200078e3cff */
[----:B------:R-:W-:Y:S01]  /*fea0*/  IMAD.X R9, RZ, RZ, R15, P3 ;  /* 0x000000ffff097224 */ /* 0x000fe200018e060f */
[C---:B------:R-:W-:Y:S02]  /*feb0*/  IADD3 R69, P2, R14.reuse, 0xe000, RZ ;  /* 0x0000e0000e457810 */ /* 0x040fe40007f5e0ff */
[----:B------:R-:W-:Y:S01]  /*fec0*/  LOP3.LUT R32, R33, 0x380, RZ, 0xc0, !PT ;  /* 0x0000038021207812 */ /* 0x000fe200078ec0ff */
[----:B------:R-:W-:Y:S01]  /*fed0*/  UIMAD UR12, UR24, UR14, URZ ;  /* 0x0000000e180c72a4 */ /* 0x000fe2000f8e023f */
[C---:B------:R-:W-:Y:S01]  /*fee0*/  IADD3 R45, P3, R14.reuse, 0x8000, RZ ;  /* 0x000080000e2d7810 */ /* 0x040fe20007f7e0ff */
[C---:B------:R-:W-:Y:S01]  /*fef0*/  VIADD R101, R185.reuse, 0x80 ;  /* 0x00000080b9657836 */ /* 0x040fe20000000000 */
[----:B------:R-:W-:Y:S01]  /*ff00*/  IADD3 R37, P1, R14, 0x6000, RZ ;  /* 0x000060000e257810 */ /* 0x000fe20007f3e0ff */
[----:B------:R-:W-:Y:S01]  /*ff10*/  VIADD R97, R185, 0xc0 ;  /* 0x000000c0b9617836 */ /* 0x000fe20000000000 */
[----:B------:R-:W-:Y:S01]  /*ff20*/  LOP3.LUT R68, R69, 0x380, RZ, 0xc0, !PT ;  /* 0x0000038045447812 */ /* 0x000fe200078ec0ff */
[----:B------:R-:W-:Y:S01]  /*ff30*/  UIMAD.WIDE.U32 UR10, UR4, UR14, URZ ;  /* 0x0000000e040a72a5 */ /* 0x000fe2000f8e003f */
[----:B------:R-:W-:Y:S01]  /*ff40*/  SHF.R.U64 R32, R32, 0x3, RZ ;  /* 0x0000000320207819 */ /* 0x000fe200000012ff */
[----:B------:R-:W-:Y:S01]  /*ff50*/  VIADD R99, R185, 0x100 ;  /* 0x00000100b9637836 */ /* 0x000fe20000000000 */
[----:B------:R-:W-:Y:S01]  /*ff60*/  LOP3.LUT R44, R45, 0x380, RZ, 0xc0, !PT ;  /* 0x000003802d2c7812 */ /* 0x000fe200078ec0ff */
[----:B------:R-:W-:Y:S01]  /*ff70*/  VIADD R91, R185, 0x140 ;  /* 0x00000140b95b7836 */ /* 0x000fe20000000000 */
[----:B------:R-:W-:Y:S01]  /*ff80*/  LOP3.LUT R36, R37, 0x380, RZ, 0xc0, !PT ;  /* 0x0000038025247812 */ /* 0x000fe200078ec0ff */
[----:B------:R-:W5:Y:S01]  /*ff90*/  LD.E.128 R8, desc[UR40][R8.64] ;  /* 0x0000002808087980 */ /* 0x000f62000c101d00 */
[----:B------:R-:W-:-:S02]  /*ffa0*/  SHF.R.U64 R68, R68, 0x3, RZ ;  /* 0x0000000344447819 */ /* 0x000fc400000012ff */
[----:B------:R-:W-:Y:S01]  /*ffb0*/  LOP3.LUT R32, R32, R33, RZ, 0x3c, !PT ;  /* 0x0000002120207212 */ /* 0x000fe200078e3cff */
[--C-:B------:R-:W-:Y:S01]  /*ffc0*/  IMAD.X R33, RZ, RZ, R15.reuse, P0 ;  /* 0x000000ffff217224 */ /* 0x100fe200000e060f */
[----:B------:R-:W-:Y:S01]  /*ffd0*/  SHF.R.U64 R44, R44, 0x3, RZ ;  /* 0x000000032c2c7819 */ /* 0x000fe200000012ff */
[----:B------:R-:W5:Y:S01]  /*ffe0*/  LD.E.128 R40, desc[UR40][R40.64] ;  /* 0x0000002828287980 */ /* 0x000f62000c101d00 */
[----:B------:R-:W-:Y:S02]  /*fff0*/  SHF.R.U64 R36, R36, 0x3, RZ ;  /* 0x0000000324247819 */ /* 0x000fe400000012ff */
[----:B------:R-:W-:Y:S01]  /*10000*/  IADD3 R61, P0, R14, 0xc000, RZ ;  /* 0x0000c0000e3d7810 */ /* 0x000fe20007f1e0ff */
[----:B------:R-:W-:Y:S01]  /*10010*/  UIMAD UR12, UR4, UR15, UR12 ;  /* 0x0000000f040c72a4 */ /* 0x000fe2000f8e020c */
[----:B------:R-:W-:Y:S01]  /*10020*/  LOP3.LUT R68, R68, R69, RZ, 0x3c, !PT ;  /* 0x0000004544447212 */ /* 0x000fe200078e3cff */
[--C-:B------:R-:W-:Y:S01]  /*10030*/  IMAD.X R69, RZ, RZ, R15.reuse, P2 ;  /* 0x000000ffff457224 */ /* 0x100fe200010e060f */
[----:B------:R-:W-:Y:S01]  /*10040*/  LOP3.LUT R44, R44, R45, RZ, 0x3c, !PT ;  /* 0x0000002d2c2c7212 */ /* 0x000fe200078e3cff */
[--C-:B------:R-:W-:Y:S01]  /*10050*/  IMAD.X R45, RZ, RZ, R15.reuse, P3 ;  /* 0x000000ffff2d7224 */ /* 0x100fe200018e060f */
[----:B0-----:R-:W-:Y:S01]  /*10060*/  ISETP.NE.AND P2, PT, R81, 0x1, PT ;  /* 0x000000015100780c */ /* 0x001fe20003f45270 */
[----:B------:R-:W5:Y:S01]  /*10070*/  LD.E.128 R32, desc[UR40][R32.64] ;  /* 0x0000002820207980 */ /* 0x000f62000c101d00 */
[----:B------:R-:W-:Y:S01]  /*10080*/  LOP3.LUT R36, R36, R37, RZ, 0x3c, !PT ;  /* 0x0000002524247212 */ /* 0x000fe200078e3cff */
[----:B------:R-:W-:Y:S01]  /*10090*/  IMAD.X R37, RZ, RZ, R15, P1 ;  /* 0x000000ffff257224 */ /* 0x000fe200008e060f */
[----:B------:R-:W-:-:S02]  /*100a0*/  LOP3.LUT R60, R61, 0x380, RZ, 0xc0, !PT ;  /* 0x000003803d3c7812 */ /* 0x000fc400078ec0ff */
[C---:B------:R-:W-:Y:S02]  /*100b0*/  IADD3 R13, P4, R14.reuse, 0x2000, RZ ;  /* 0x000020000e0d7810 */ /* 0x040fe40007f9e0ff */
[C---:B------:R-:W-:Y:S02]  /*100c0*/  IADD3 R25, P5, R14.reuse, 0x3000, RZ ;  /* 0x000030000e197810 */ /* 0x040fe40007fbe0ff */
[C---:B------:R-:W-:Y:S01]  /*100d0*/  IADD3 R29, P6, R14.reuse, 0x4000, RZ ;  /* 0x000040000e1d7810 */ /* 0x040fe20007fde0ff */
[----:B------:R-:W-:Y:S01]  /*100e0*/  UIADD3 UR11, UR11, UR12, URZ ;  /* 0x0000000c0b0b7290 */ /* 0x000fe2000fffe03f */
[C---:B------:R-:W-:Y:S01]  /*100f0*/  IADD3 R3, P3, R14.reuse, 0xf000, RZ ;  /* 0x0000f0000e037810 */ /* 0x040fe20007f7e0ff */
[----:B------:R-:W0:Y:S01]  /*10100*/  @P2 LDC R21, c[0x0][0xbec] ;  /* 0x0002fb00ff152b82 */ /* 0x000e220000000800 */
[----:B------:R-:W-:Y:S01]  /*10110*/  IADD3 R65, P1, R14, 0xd000, RZ ;  /* 0x0000d0000e417810 */ /* 0x000fe20007f3e0ff */
[----:B------:R-:W-:Y:S01]  /*10120*/  ULDC.64 UR12, c[0x0][0xae8] ;  /* 0x0002ba00000c7ab9 */ /* 0x000fe20000000a00 */
[----:B------:R-:W-:Y:S01]  /*10130*/  SHF.R.U64 R60, R60, 0x3, RZ ;  /* 0x000000033c3c7819 */ /* 0x000fe200000012ff */
[----:B------:R-:W-:Y:S01]  /*10140*/  USHF.R.S32.HI UR4, URZ, 0x1f, UR9 ;  /* 0x0000001f3f047899 */ /* 0x000fe20008011409 */
[----:B------:R-:W-:Y:S01]  /*10150*/  LOP3.LUT R0, R3, 0x380, RZ, 0xc0, !PT ;  /* 0x0000038003007812 */ /* 0x000fe200078ec0ff */
[--C-:B------:R-:W-:Y:S01]  /*10160*/  IMAD.X R73, RZ, RZ, R15.reuse, P3 ;  /* 0x000000ffff497224 */ /* 0x100fe200018e060f */
[----:B------:R-:W-:Y:S01]  /*10170*/  LOP3.LUT R64, R65, 0x380, RZ, 0xc0, !PT ;  /* 0x0000038041407812 */ /* 0x000fe200078ec0ff */
[----:B------:R-:W1:Y:S01]  /*10180*/  @P2 LDC R77, c[0x0][0xbf0] ;  /* 0x0002fc00ff4d2b82 */ /* 0x000e620000000800 */
[----:B------:R-:W-:Y:S01]  /*10190*/  LOP3.LUT R60, R60, R61, RZ, 0x3c, !PT ;  /* 0x0000003d3c3c7212 */ /* 0x000fe200078e3cff */
[----:B------:R-:W-:Y:S01]  /*101a0*/  IMAD.X R61, RZ, RZ, R15, P0 ;  /* 0x000000ffff3d7224 */ /* 0x000fe200000e060f */
[----:B------:R-:W-:Y:S01]  /*101b0*/  SHF.R.U64 R0, R0, 0x3, RZ ;  /* 0x0000000300007819 */ /* 0x000fe200000012ff */
[----:B------:R-:W5:Y:S01]  /*101c0*/  LD.E.128 R36, desc[UR40][R36.64] ;  /* 0x0000002824247980 */ /* 0x000f62000c101d00 */
[----:B------:R-:W-:-:S02]  /*101d0*/  SHF.R.U64 R64, R64, 0x3, RZ ;  /* 0x0000000340407819 */ /* 0x000fc400000012ff */
[----:B------:R-:W-:Y:S01]  /*101e0*/  ISETP.GE.AND P0, PT, R188, UR16, PT ;  /* 0x00000010bc007c0c */ /* 0x000fe2000bf06270 */
[----:B------:R-:W5:Y:S01]  /*101f0*/  LD.E.128 R44, desc[UR40][R44.64] ;  /* 0x000000282c2c7980 */ /* 0x000f62000c101d00 */
[----:B------:R-:W-:Y:S02]  /*10200*/  LOP3.LUT R72, R0, R3, RZ, 0x3c, !PT ;  /* 0x0000000300487212 */ /* 0x000fe400078e3cff */
[----:B------:R-:W-:Y:S01]  /*10210*/  LOP3.LUT R64, R64, R65, RZ, 0x3c, !PT ;  /* 0x0000004140407212 */ /* 0x000fe200078e3cff */
[----:B------:R-:W-:Y:S01]  /*10220*/  IMAD.X R65, RZ, RZ, R15, P1 ;  /* 0x000000ffff417224 */ /* 0x000fe200008e060f */
[----:B------:R-:W-:Y:S01]  /*10230*/  SEL R3, RZ, 0xffffffff, P0 ;  /* 0xffffffffff037807 */ /* 0x000fe20000000000 */
[----:B------:R-:W5:Y:S01]  /*10240*/  LD.E.128 R68, desc[UR40][R68.64] ;  /* 0x0000002844447980 */ /* 0x000f62000c101d00 */
[----:B------:R-:W-:Y:S02]  /*10250*/  ISETP.GE.AND P1, PT, R185, UR16, PT ;  /* 0x00000010b9007c0c */ /* 0x000fe4000bf26270 */
[----:B------:R-:W-:Y:S01]  /*10260*/  LOP3.LUT R12, R13, 0x380, RZ, 0xc0, !PT ;  /* 0x000003800d0c7812 */ /* 0x000fe200078ec0ff */
[----:B------:R-:W-:Y:S01]  /*10270*/  IMAD.SHL.U32 R3, R3, 0x2, RZ ;  /* 0x0000000203037824 */ /* 0x000fe200078e00ff */
[----:B------:R-:W-:-:S02]  /*10280*/  SEL R0, RZ, 0x1, P1 ;  /* 0x00000001ff007807 */ /* 0x000fc40000800000 */
[----:B------:R-:W-:Y:S02]  /*10290*/  LOP3.LUT R24, R25, 0x380, RZ, 0xc0, !PT ;  /* 0x0000038019187812 */ /* 0x000fe400078ec0ff */
[----:B------:R-:W-:Y:S01]  /*102a0*/  LOP3.LUT R28, R29, 0x380, RZ, 0xc0, !PT ;  /* 0x000003801d1c7812 */ /* 0x000fe200078ec0ff */
[----:B------:R-:W-:Y:S01]  /*102b0*/  UIMAD.WIDE.U32 UR10, UR44, UR12, UR10 ;  /* 0x0000000c2c0a72a5 */ /* 0x000fe2000f8e000a */
[----:B------:R-:W-:Y:S01]  /*102c0*/  LOP3.LUT R3, R3, 0x2, R0, 0xe2, !PT ;  /* 0x0000000203037812 */ /* 0x000fe200078ee200 */
[----:B------:R-:W-:Y:S01]  /*102d0*/  IMAD R0, R187, 0x20, R220 ;  /* 0x00000020bb007824 */ /* 0x000fe200078e02dc */
[----:B------:R-:W-:Y:S01]  /*102e0*/  ISETP.GE.AND P1, PT, R101, UR16, PT ;  /* 0x0000001065007c0c */ /* 0x000fe2000bf26270 */
[----:B------:R-:W5:Y:S01]  /*102f0*/  LD.E.128 R60, desc[UR40][R60.64] ;  /* 0x000000283c3c7980 */ /* 0x000f62000c101d00 */
[----:B------:R-:W-:Y:S01]  /*10300*/  ISETP.GE.AND P0, PT, R97, UR16, PT ;  /* 0x0000001061007c0c */ /* 0x000fe2000bf06270 */
[----:B------:R-:W-:Y:S01]  /*10310*/  VIADD R80, R0, UR42 ;  /* 0x0000002a00507c36 */ /* 0x000fe20008000000 */
[----:B------:R-:W-:Y:S01]  /*10320*/  SHF.R.U64 R12, R12, 0x3, RZ ;  /* 0x000000030c0c7819 */ /* 0x000fe200000012ff */
[----:B------:R-:W5:Y:S01]  /*10330*/  LD.E.128 R64, desc[UR40][R64.64] ;  /* 0x0000002840407980 */ /* 0x000f62000c101d00 */
[----:B------:R-:W-:-:S02]  /*10340*/  SHF.R.U64 R24, R24, 0x3, RZ ;  /* 0x0000000318187819 */ /* 0x000fc400000012ff */
[----:B------:R-:W-:Y:S01]  /*10350*/  SHF.R.U64 R28, R28, 0x3, RZ ;  /* 0x000000031c1c7819 */ /* 0x000fe200000012ff */
[----:B------:R-:W5:Y:S01]  /*10360*/  LD.E.128 R72, desc[UR40][R72.64] ;  /* 0x0000002848487980 */ /* 0x000f62000c101d00 */
[----:B------:R-:W-:Y:S02]  /*10370*/  SEL R20, RZ, 0xffffffff, P1 ;  /* 0xffffffffff147807 */ /* 0x000fe40000800000 */
[----:B------:R-:W-:Y:S01]  /*10380*/  SEL R0, RZ, 0xffffffff, P0 ;  /* 0xffffffffff007807 */ /* 0x000fe20000000000 */
[----:B------:R-:W-:Y:S01]  /*10390*/  UIMAD UR11, UR44, UR13, UR11 ;  /* 0x0000000d2c0b72a4 */ /* 0x000fe2000f8e020b */
[----:B------:R-:W-:Y:S01]  /*103a0*/  LOP3.LUT R12, R12, R13, RZ, 0x3c, !PT ;  /* 0x0000000d0c0c7212 */ /* 0x000fe200078e3cff */
[--C-:B------:R-:W-:Y:S01]  /*103b0*/  IMAD.X R13, RZ, RZ, R15.reuse, P4 ;  /* 0x000000ffff0d7224 */ /* 0x100fe200020e060f */
[----:B------:R-:W-:Y:S01]  /*103c0*/  LOP3.LUT R24, R24, R25, RZ, 0x3c, !PT ;  /* 0x0000001918187212 */ /* 0x000fe200078e3cff */
[--C-:B------:R-:W-:Y:S01]  /*103d0*/  IMAD.X R25, RZ, RZ, R15.reuse, P5 ;  /* 0x000000ffff197224 */ /* 0x100fe200028e060f */
[----:B------:R-:W-:Y:S01]  /*103e0*/  LOP3.LUT R28, R28, R29, RZ, 0x3c, !PT ;  /* 0x0000001d1c1c7212 */ /* 0x000fe200078e3cff */
[----:B------:R-:W-:Y:S01]  /*103f0*/  IMAD.X R29, RZ, RZ, R15, P6 ;  /* 0x000000ffff1d7224 */ /* 0x000fe200030e060f */
[----:B------:R-:W-:Y:S01]  /*10400*/  IADD3 R49, P4, R14, 0x9000, RZ ;  /* 0x000090000e317810 */ /* 0x000fe20007f9e0ff */
[----:B------:R-:W-:Y:S01]  /*10410*/  IMAD.SHL.U32 R20, R20, 0x4, RZ ;  /* 0x0000000414147824 */ /* 0x000fe200078e00ff */
[C---:B------:R-:W-:Y:S01]  /*10420*/  IADD3 R53, P5, R14.reuse, 0xa000, RZ ;  /* 0x0000a0000e357810 */ /* 0x040fe20007fbe0ff */
[----:B------:R-:W-:Y:S01]  /*10430*/  ULDC.64 UR12, c[0x0][0xaf0] ;  /* 0x0002bc00000c7ab9 */ /* 0x000fe20000000a00 */
[----:B------:R-:W-:Y:S01]  /*10440*/  IADD3 R57, P6, R14, 0xb000, RZ ;  /* 0x0000b0000e397810 */ /* 0x000fe20007fde0ff */
[----:B------:R-:W-:Y:S01]  /*10450*/  IMAD.SHL.U32 R79, R0, 0x8, RZ ;  /* 0x00000008004f7824 */ /* 0x000fe200078e00ff */
[----:B------:R-:W-:Y:S01]  /*10460*/  UIMAD UR4, UR4, UR12, URZ ;  /* 0x0000000c040472a4 */ /* 0x000fe2000f8e023f */
[----:B0-----:R-:W-:Y:S01]  /*10470*/  @P2 IMAD.HI.U32 R0, R80, R21, RZ ;  /* 0x0000001550002227 */ /* 0x001fe200078e00ff */
[----:B------:R-:W-:Y:S01]  /*10480*/  LOP3.LUT R48, R49, 0x380, RZ, 0xc0, !PT ;  /* 0x0000038031307812 */ /* 0x000fe200078ec0ff */
[----:B------:R-:W5:Y:S01]  /*10490*/  LD.E.128 R24, desc[UR40][R24.64] ;  /* 0x0000002818187980 */ /* 0x000f62000c101d00 */
[----:B------:R-:W-:-:S02]  /*104a0*/  LOP3.LUT R52, R53, 0x380, RZ, 0xc0, !PT ;  /* 0x0000038035347812 */ /* 0x000fc400078ec0ff */
[----:B------:R-:W-:Y:S01]  /*104b0*/  LOP3.LUT R56, R57, 0x380, RZ, 0xc0, !PT ;  /* 0x0000038039387812 */ /* 0x000fe200078ec0ff */
[----:B------:R-:W5:Y:S01]  /*104c0*/  LD.E.128 R28, desc[UR40][R28.64] ;  /* 0x000000281c1c7980 */ /* 0x000f62000c101d00 */
[----:B------:R-:W-:Y:S02]  /*104d0*/  LOP3.LUT R5, R14, 0x380, RZ, 0xc0, !PT ;  /* 0x000003800e057812 */ /* 0x000fe400078ec0ff */
[----:B------:R-:W-:Y:S01]  /*104e0*/  LOP3.LUT R76, R20, 0x4, R3, 0xe2, !PT ;  /* 0x00000004144c7812 */ /* 0x000fe200078ee203 */
[----:B------:R-:W-:Y:S01]  /*104f0*/  IMAD.MOV.U32 R3, RZ, RZ, R80 ;  /* 0x000000ffff037224 */ /* 0x000fe200078e0050 */
[----:B------:R-:W-:Y:S01]  /*10500*/  UIMAD UR4, UR9, UR13, UR4 ;  /* 0x0000000d090472a4 */ /* 0x000fe2000f8e0204 */
[----:B-1----:R-:W-:Y:S01]  /*10510*/  @P2 SHF.R.U32.HI R3, RZ, R77, R0 ;  /* 0x0000004dff032219 */ /* 0x002fe20000011600 */
[----:B------:R-:W-:Y:S01]  /*10520*/  UIMAD.WIDE.U32 UR10, UR9, UR12, UR10 ;  /* 0x0000000c090a72a5 */ /* 0x000fe2000f8e000a */
[----:B------:R-:W-:Y:S02]  /*10530*/  SHF.R.U64 R48, R48, 0x3, RZ ;  /* 0x0000000330307819 */ /* 0x000fe400000012ff */
[----:B------:R-:W-:-:S02]  /*10540*/  SHF.R.U64 R52, R52, 0x3, RZ ;  /* 0x0000000334347819 */ /* 0x000fc400000012ff */
[----:B------:R-:W-:Y:S02]  /*10550*/  SHF.R.U64 R56, R56, 0x3, RZ ;  /* 0x0000000338387819 */ /* 0x000fe400000012ff */
[----:B------:R-:W-:Y:S01]  /*10560*/  SHF.R.U64 R5, R5, 0x3, RZ ;  /* 0x0000000305057819 */ /* 0x000fe200000012ff */
[----:B------:R-:W-:Y:S01]  /*10570*/  UIADD3 UR4, UR11, UR4, URZ ;  /* 0x000000040b047290 */ /* 0x000fe2000fffe03f */
[----:B------:R-:W-:Y:S02]  /*10580*/  ISETP.GE.AND P0, PT, R99, UR16, PT ;  /* 0x0000001063007c0c */ /* 0x000fe4000bf06270 */
[--C-:B------:R-:W-:Y:S01]  /*10590*/  SHF.R.S32.HI R77, RZ, 0x1f, R3.reuse ;  /* 0x0000001fff4d7819 */ /* 0x100fe20000011403 */
[----:B------:R-:W-:Y:S01]  /*105a0*/  IMAD.U32 R20, RZ, RZ, UR10 ;  /* 0x0000000aff147e24 */ /* 0x000fe2000f8e00ff */
[----:B------:R-:W-:Y:S01]  /*105b0*/  LOP3.LUT R76, R79, 0x8, R76, 0xe2, !PT ;  /* 0x000000084f4c7812 */ /* 0x000fe200078ee24c */
[----:B------:R-:W-:Y:S01]  /*105c0*/  IMAD.U32 R21, RZ, RZ, UR11 ;  /* 0x0000000bff157e24 */ /* 0x000fe2000f8e00ff */
        /* <DEDUP_REMOVED lines=8> */
[----:B------:R-:W-:Y:S01]  /*10650*/  ULDC.64 UR10, c[0x0][0xae0] ;  /* 0x0002b800000a7ab9 */ /* 0x000fe20000000a00 */
[----:B------:R-:W-:Y:S01]  /*10660*/  IMAD.MOV.U32 R5, RZ, RZ, R15 ;  /* 0x000000ffff057224 */ /* 0x000fe200078e000f */
[----:B------:R-:W-:Y:S01]  /*10670*/  SEL R0, RZ, 0xffffffff, P0 ;  /* 0xffffffffff007807 */ /* 0x000fe20000000000 */
[----:B------:R-:W-:Y:S01]  /*10680*/  IMAD R78, R77, UR10, RZ ;  /* 0x0000000a4d4e7c24 */ /* 0x000fe2000f8e02ff */
[----:B------:R-:W-:Y:S01]  /*10690*/  ISETP.GE.AND P0, PT, R91, UR16, PT ;  /* 0x000000105b007c0c */ /* 0x000fe2000bf06270 */
[----:B------:R-:W-:Y:S01]  /*106a0*/  IMAD.U32 R21, RZ, RZ, UR4 ;  /* 0x00000004ff157e24 */ /* 0x000fe2000f8e00ff */
[----:B------:R-:W5:Y:S01]  /*106b0*/  LD.E.128 R12, desc[UR40][R12.64] ;  /* 0x000000280c0c7980 */ /* 0x000f62000c101d00 */
[----:B------:R-:W-:-:S02]  /*106c0*/  IMAD R77, R81, R79, R80 ;  /* 0x0000004f514d7224 */ /* 0x000fc400078e0250 */
[----:B------:R-:W-:Y:S01]  /*106d0*/  IMAD.SHL.U32 R83, R0, 0x10, RZ ;  /* 0x0000001000537824 */ /* 0x000fe200078e00ff */
[----:B------:R-:W5:Y:S01]  /*106e0*/  LD.E.128 R4, desc[UR40][R4.64] ;  /* 0x0000002804047980 */ /* 0x000f62000c101d00 */
[C---:B------:R-:W-:Y:S01]  /*106f0*/  IMAD R79, R3.reuse, UR11, R78 ;  /* 0x0000000b034f7c24 */ /* 0x040fe2000f8e024e */
[----:B------:R-:W-:Y:S01]  /*10700*/  SEL R0, RZ, 0xffffffff, P0 ;  /* 0xffffffffff007807 */ /* 0x000fe20000000000 */
[----:B------:R-:W-:Y:S01]  /*10710*/  IMAD.WIDE.U32 R20, R3, UR10, R20 ;  /* 0x0000000a03147c25 */ /* 0x000fe2000f8e0014 */
[----:B------:R-:W5:Y:S01]  /*10720*/  LD.E.128 R48, desc[UR40][R48.64] ;  /* 0x0000002830307980 */ /* 0x000f62000c101d00 */
[----:B------:R-:W-:Y:S01]  /*10730*/  SHF.R.S32.HI R3, RZ, 0x1f, R77 ;  /* 0x0000001fff037819 */ /* 0x000fe2000001144d */
[----:B------:R-:W-:Y:S02]  /*10740*/  ULDC.64 UR10, c[0x0][0xad8] ;  /* 0x0002b600000a7ab9 */ /* 0x000fe40000000a00 */
[----:B------:R-:W5:Y:S01]  /*10750*/  LD.E.128 R52, desc[UR40][R52.64] ;  /* 0x0000002834347980 */ /* 0x000f62000c101d00 */
[----:B------:R-:W-:-:S03]  /*10760*/  VIADD R93, R185, 0x180 ;  /* 0x00000180b95d7836 */ /* 0x000fc60000000000 */
[----:B------:R-:W5:Y:S01]  /*10770*/  LD.E.128 R56, desc[UR40][R56.64] ;  /* 0x0000002838387980 */ /* 0x000f62000c101d00 */
[----:B------:R-:W-:Y:S01]  /*10780*/  @!PT LDS RZ, [RZ] ;  /* 0x00000000fffff984 */ /* 0x000fe20000000800 */
[----:B------:R-:W-:Y:S01]  /*10790*/  @!PT LDS RZ, [RZ] ;  /* 0x00000000fffff984 */ /* 0x000fe20000000800 */
[----:B------:R-:W-:Y:S01]  /*107a0*/  @!PT LDS RZ, [RZ] ;  /* 0x00000000fffff984 */ /* 0x000fe20000000800 */
[----:B------:R-:W-:Y:S01]  /*107b0*/  @!PT LDS RZ, [RZ] ;  /* 0x00000000fffff984 */ /* 0x000fe20000000800 */
[----:B------:R0:W-:Y:S06]  /*107c0*/  MEMBAR.ALL.CTA ;  /* 0x0000000000007992 */ /* 0x0001ec0000008000 */
[----:B0-----:R-:W0:Y:S01]  /*107d0*/  FENCE.VIEW.ASYNC.S ;  /* 0x00000000000073c6 */ /* 0x001e220000000000 */
[----:B------:R-:W-:Y:S01]  /*107e0*/  LOP3.LUT R76, R83, 0x10, R76, 0xe2, !PT ;  /* 0x00000010534c7812 */ /* 0x000fe200078ee24c */
[----:B------:R-:W-:Y:S01]  /*107f0*/  IMAD.SHL.U32 R83, R0, 0x20, RZ ;  /* 0x0000002000537824 */ /* 0x000fe200078e00ff */
[----:B------:R-:W-:Y:S01]  /*10800*/  ISETP.GE.AND P0, PT, R93, UR16, PT ;  /* 0x000000105d007c0c */ /* 0x000fe2000bf06270 */
[----:B------:R-:W-:-:S02]  /*10810*/  IMAD.IADD R21, R21, 0x1, R79 ;  /* 0x0000000115157824 */ /* 0x000fc400078e024f */
[----:B------:R-:W-:Y:S02]  /*10820*/  IMAD R0, R3, UR10, RZ ;  /* 0x0000000a03007c24 */ /* 0x000fe4000f8e02ff */
[----:B------:R-:W-:Y:S02]  /*10830*/  VIADD R88, R220, UR42 ;  /* 0x0000002adc587c36 */ /* 0x000fe40008000000 */
[----:B------:R-:W-:Y:S01]  /*10840*/  IMAD R89, R81, UR8, RZ ;  /* 0x0000000851597c24 */ /* 0x000fe2000f8e02ff */
[----:B------:R-:W-:Y:S01]  /*10850*/  UIADD3 UR4, UR46, 0x28c20, URZ ;  /* 0x00028c202e047890 */ /* 0x000fe2000fffe03f */
[C---:B------:R-:W-:Y:S01]  /*10860*/  IMAD R79, R77.reuse, UR11, R0 ;  /* 0x0000000b4d4f7c24 */ /* 0x040fe2000f8e0200 */
[----:B------:R-:W-:Y:S01]  /*10870*/  SEL R3, RZ, 0x40, P0 ;  /* 0x00000040ff037807 */ /* 0x000fe20000000000 */
[----:B------:R-:W-:Y:S01]  /*10880*/  IMAD.WIDE.U32 R20, R77, UR10, R20 ;  /* 0x0000000a4d147c25 */ /* 0x000fe2000f8e0014 */
[----:B------:R-:W-:Y:S01]  /*10890*/  ISETP.GE.AND P0, PT, R88, R89, PT ;  /* 0x000000595800720c */ /* 0x000fe20003f06270 */
[----:B------:R-:W-:Y:S01]  /*108a0*/  ULDC.64 UR10, c[0x0][0xa80] ;  /* 0x0002a000000a7ab9 */ /* 0x000fe20000000a00 */
[----:B------:R-:W-:Y:S01]  /*108b0*/  UPRMT UR4, URZ, 0x654, UR4 ;  /* 0x000006543f047896 */ /* 0x000fe20008000004 */
[----:B------:R-:W-:Y:S01]  /*108c0*/  VIADD R95, R185, 0x1c0 ;  /* 0x000001c0b95f7836 */ /* 0x000fe20000000000 */
[----:B------:R-:W-:Y:S01]  /*108d0*/  LEA R86, P2, R20, UR10, 0x1 ;  /* 0x0000000a14567c11 */ /* 0x000fe2000f8408ff */
[----:B------:R-:W-:Y:S01]  /*108e0*/  IMAD.IADD R21, R21, 0x1, R79 ;  /* 0x0000000115157824 */ /* 0x000fe200078e024f */
[----:B------:R-:W-:-:S02]  /*108f0*/  LOP3.LUT R76, R83, 0x20, R76, 0xe2, !PT ;  /* 0x00000020534c7812 */ /* 0x000fc400078ee24c */
[----:B------:R-:W-:Y:S02]  /*10900*/  ISETP.GE.AND P1, PT, R95, UR16, PT ;  /* 0x000000105f007c0c */ /* 0x000fe4000bf26270 */
[----:B------:R-:W-:Y:S01]  /*10910*/  LEA.HI.X R87, R20, UR11, R21, 0x1, P2 ;  /* 0x0000000b14577c11 */ /* 0x000fe200090f0c15 */
[----:B0-----:R-:W-:Y:S01]  /*10920*/  SYNCS.ARRIVE.TRANS64.RED.A1T0 RZ, [UR4], RZ ;  /* 0x000000ffffff79a7 */ /* 0x001fe20008100404 */
[----:B------:R-:W-:Y:S01]  /*10930*/  LOP3.LUT R3, R76, R3, RZ, 0xfc, !PT ;  /* 0x000000034c037212 */ /* 0x000fe200078efcff */
[----:B------:R0:W1:Y:S01]  /*10940*/  SHFL.IDX PT, R20, R86, RZ, 0x181f ;  /* 0x00181fff56147589 */ /* 0x00006200000e0000 */
[----:B------:R-:W-:Y:S01]  /*10950*/  SEL R0, RZ, 0x80, P1 ;  /* 0x00000080ff007807 */ /* 0x000fe20000800000 */
[----:B------:R-:W-:Y:S02]  /*10960*/  BSSY B1, `(.L_x_5417) ;  /* 0x000002a000017945 */ /* 0x000fe40003800000 */
[----:B------:R0:W3:Y:S01]  /*10970*/  SHFL.IDX PT, R21, R87, RZ, 0x181f ;  /* 0x00181fff57157589 */ /* 0x0000e200000e0000 */
[----:B------:R-:W-:-:S02]  /*10980*/  LOP3.LUT R0, R3, R0, RZ, 0xfc, !PT ;  /* 0x0000000003007212 */ /* 0x000fc400078efcff */
        /* <DEDUP_REMOVED lines=9> */
[CC--:B-1----:R-:W-:Y:S01]  /*10a20*/  @!P1 LEA R76, P2, R188.reuse, R20.reuse, 0x1 ;  /* 0x00000014bc4c9211 */ /* 0x0c2fe200078408ff */
[----:B---3--:R-:W-:Y:S02]  /*10a30*/  @!P0 IMAD.WIDE R78, R185, 0x2, R20 ;  /* 0x00000002b94e8825 */ /* 0x008fe400078e0214 */
[----:B------:R-:W-:Y:S02]  /*10a40*/  @!P4 LEA R80, P5, R101, R20, 0x1 ;  /* 0x000000146550c211 */ /* 0x000fe400078a08ff */
[----:B------:R-:W-:Y:S01]  /*10a50*/  @!P1 LEA.HI.X R77, R188, R21, R152, 0x1, P2 ;  /* 0x00000015bc4d9211 */ /* 0x000fe200010f0c98 */
[----:B-----5:R1:W-:Y:S01]  /*10a60*/  @!P0 ST.E.128 desc[UR40][R78.64], R4 ;  /* 0x000000044e008985 */ /* 0x0203e2000c101d28 */
[----:B------:R-:W-:Y:S02]  /*10a70*/  ISETP.GE.AND P2, PT, R99, UR16, PT ;  /* 0x0000001063007c0c */ /* 0x000fe4000bf46270 */
[----:B------:R-:W-:Y:S01]  /*10a80*/  LOP3.LUT P0, RZ, R3, 0x40, RZ, 0xc0, !PT ;  /* 0x0000004003ff7812 */ /* 0x000fe2000780c0ff */
[----:B------:R3:W-:Y:S01]  /*10a90*/  @!P1 ST.E.128 desc[UR40][R76.64], R12 ;  /* 0x0000000c4c009985 */ /* 0x0007e2000c101d28 */
[----:B------:R-:W-:-:S02]  /*10aa0*/  ISETP.GE.AND P1, PT, R91, UR16, PT ;  /* 0x000000105b007c0c */ /* 0x000fc4000bf26270 */
[-C--:B------:R-:W-:Y:S02]  /*10ab0*/  @!P3 LEA R82, P6, R97, R20.reuse, 0x1 ;  /* 0x000000146152b211 */ /* 0x080fe400078c08ff */
        /* <DEDUP_REMOVED lines=13> */
[----:B---3--:R-:W-:Y:S01]  /*10b90*/  SHF.R.S32.HI R13, RZ, 0x1f, R95 ;  /* 0x0000001fff0d7819 */ /* 0x008fe2000001145f */
[----:B------:R4:W-:Y:S01]  /*10ba0*/  @!P1 ST.E.128 desc[UR40][R4.64], R52 ;  /* 0x0000003404009985 */ /* 0x0009e2000c101d28 */
[----:B------:R-:W-:-:S02]  /*10bb0*/  @P0 LEA.HI.X R7, R93, R21, R7, 0x1, P5 ;  /* 0x000000155d070211 */ /* 0x000fc400028f0c07 */
[----:B------:R-:W-:-:S03]  /*10bc0*/  @P6 LEA R12, P5, R95, R20, 0x1 ;  /* 0x000000145f0c6211 */ /* 0x000fc600078a08ff */
[----:B------:R4:W-:Y:S01]  /*10bd0*/  @P0 ST.E.128 desc[UR40][R6.64], R60 ;  /* 0x0000003c06000985 */ /* 0x0009e2000c101d28 */
[----:B------:R-:W-:-:S05]  /*10be0*/  @P6 LEA.HI.X R13, R95, R21, R13, 0x1, P5 ;  /* 0x000000155f0d6211 */ /* 0x000fca00028f0c0d */
[----:B------:R4:W-:Y:S04]  /*10bf0*/  @P6 ST.E.128 desc[UR40][R12.64], R68 ;  /* 0x000000440c006985 */ /* 0x0009e8000c101d28 */
.L_x_5418:
[----:B------:R-:W-:Y:S05]  /*10c00*/  BSYNC B1 ;  /* 0x0000000000017941 */ /* 0x000fea0003800000 */
.L_x_5417:
[----:B----45:R-:W-:Y:S01]  /*10c10*/  VIADD R6, R88, 0x20 ;  /* 0x0000002058067836 */ /* 0x030fe20000000000 */
[----:B------:R4:W0:Y:S04]  /*10c20*/  SHFL.IDX PT, R5, R87, 0x1, 0x181f ;  /* 0x00381f0057057f89 */ /* 0x00082800000e0000 */
[----:B------:R-:W-:Y:S01]  /*10c30*/  ISETP.GE.AND P0, PT, R6, R89, PT ;  /* 0x000000590600720c */ /* 0x000fe20003f06270 */
[----:B------:R4:W0:-:S12]  /*10c40*/  SHFL.IDX PT, R4, R86, 0x1, 0x181f ;  /* 0x00381f0056047f89 */ /* 0x00081800000e0000 */
[----:B----4-:R-:W-:Y:S05]  /*10c50*/  @P0 BRA `(.L_x_5419) ;  /* 0x0000002400dc0947 */ /* 0x010fea0003800000 */
[----:B------:R-:W-:Y:S02]  /*10c60*/  ISETP.GE.AND P0, PT, R185, UR16, PT ;  /* 0x00000010b9007c0c */ /* 0x000fe4000bf06270 */
[----:B------:R-:W-:Y:S02]  /*10c70*/  ISETP.GE.AND P4, PT, R188, UR16, PT ;  /* 0x00000010bc007c0c */ /* 0x000fe4000bf86270 */
[----:B------:R-:W-:Y:S02]  /*10c80*/  ISETP.GE.AND P3, PT, R101, UR16, PT ;  /* 0x0000001065007c0c */ /* 0x000fe4000bf66270 */
[----:B------:R-:W-:Y:S02]  /*10c90*/  ISETP.GE.AND P2, PT, R97, UR16, PT ;  /* 0x0000001061007c0c */ /* 0x000fe4000bf46270 */
[----:B------:R-:W-:Y:S02]  /*10ca0*/  ISETP.GE.AND P1, PT, R99, UR16, PT ;  /* 0x0000001063007c0c */ /* 0x000fe4000bf26270 */
[----:B------:R-:W-:-:S02]  /*10cb0*/  SHF.R.S32.HI R15, RZ, 0x1f, R101 ;  /* 0x0000001fff0f7819 */ /* 0x000fc40000011465 */
[----:B---3--:R-:W-:Y:S01]  /*10cc0*/  SHF.R.S32.HI R21, RZ, 0x1f, R97 ;  /* 0x0000001fff157819 */ /* 0x008fe20000011461 */
[----:B0-----:R-:W-:Y:S02]  /*10cd0*/  @!P0 IMAD.WIDE R6, R185, 0x2, R4 ;  /* 0x00000002b9068825 */ /* 0x001fe400078e0204 */
[CC--:B------:R-:W-:Y:S02]  /*10ce0*/  @!P4 LEA R12, P5, R188.reuse, R4.reuse, 0x1 ;  /* 0x00000004bc0cc211 */ /* 0x0c0fe400078a08ff */
[-C--:B------:R-:W-:Y:S01]  /*10cf0*/  @!P3 LEA R14, P6, R101, R4.reuse, 0x1 ;  /* 0x00000004650eb211 */ /* 0x080fe200078c08ff */
[----:B------:R0:W-:Y:S01]  /*10d00*/  @!P0 ST.E.128 desc[UR40][R6.64], R8 ;  /* 0x0000000806008985 */ /* 0x0001e2000c101d28 */
[----:B------:R-:W-:Y:S02]  /*10d10*/  ISETP.GE.AND P0, PT, R91, UR16, PT ;  /* 0x000000105b007c0c */ /* 0x000fe4000bf06270 */
[----:B------:R-:W-:Y:S02]  /*10d20*/  @!P4 LEA.HI.X R13, R188, R5, R152, 0x1, P5 ;  /* 0x00000005bc0dc211 */ /* 0x000fe400028f0c98 */
[----:B-1----:R-:W-:-:S02]  /*10d30*/  @!P2 LEA R20, P5, R97, R4, 0x1 ;  /* 0x000000046114a211 */ /* 0x002fc400078a08ff */
[-C--:B------:R-:W-:Y:S01]  /*10d40*/  @!P3 LEA.HI.X R15, R101, R5.reuse, R15, 0x1, P6 ;  /* 0x00000005650fb211 */ /* 0x080fe200030f0c0f */
[----:B------:R1:W-:Y:S01]  /*10d50*/  @!P4 ST.E.128 desc[UR40][R12.64], R24 ;  /* 0x000000180c00c985 */ /* 0x0003e2000c101d28 */
[----:B------:R-:W-:Y:S02]  /*10d60*/  LOP3.LUT P6, RZ, R3, 0x40, RZ, 0xc0, !PT ;  /* 0x0000004003ff7812 */ /* 0x000fe400078cc0ff */
[----:B------:R-:W-:Y:S01]  /*10d70*/  @!P2 LEA.HI.X R21, R97, R5, R21, 0x1, P5 ;  /* 0x000000056115a211 */ /* 0x000fe200028f0c15 */
[----:B------:R1:W-:Y:S01]  /*10d80*/  @!P3 ST.E.128 desc[UR40][R14.64], R32 ;  /* 0x000000200e00b985 */ /* 0x0003e2000c101d28 */
[----:B------:R-:W-:-:S03]  /*10d90*/  SHF.R.S32.HI R3, RZ, 0x1f, R99 ;  /* 0x0000001fff037819 */ /* 0x000fc60000011463 */
[----:B------:R1:W-:Y:S01]  /*10da0*/  @!P2 ST.E.128 desc[UR40][R20.64], R40 ;  /* 0x000000281400a985 */ /* 0x0003e2000c101d28 */
[----:B0-----:R-:W-:-:S04]  /*10db0*/  @!P1 LEA R6, P5, R99, R4, 0x1 ;  /* 0x0000000463069211 */ /* 0x001fc800078a08ff */
[-C--:B------:R-:W-:Y:S02]  /*10dc0*/  @!P1 LEA.HI.X R7, R99, R5.reuse, R3, 0x1, P5 ;  /* 0x0000000563079211 */ /* 0x080fe400028f0c03 */
[----:B------:R-:W-:Y:S02]  /*10dd0*/  SHF.R.S32.HI R3, RZ, 0x1f, R91 ;  /* 0x0000001fff037819 */ /* 0x000fe4000001145b */
[C---:B------:R-:W-:Y:S01]  /*10de0*/  @!P0 LEA R8, P5, R91.reuse, R4, 0x1 ;  /* 0x000000045b088211 */ /* 0x040fe200078a08ff */
[----:B------:R1:W-:Y:S03]  /*10df0*/  @!P1 ST.E.128 desc[UR40][R6.64], R48 ;  /* 0x0000003006009985 */ /* 0x0003e6000c101d28 */
[----:B------:R-:W-:Y:S02]  /*10e00*/  @!P0 LEA.HI.X R9, R91, R5, R3, 0x1, P5 ;  /* 0x000000055b098211 */ /* 0x000fe400028f0c03 */
[----:B------:R-:W-:-:S02]  /*10e10*/  SHF.R.S32.HI R3, RZ, 0x1f, R93 ;  /* 0x0000001fff037819 */ /* 0x000fc4000001145d */
[C---:B------:R-:W-:Y:S01]  /*10e20*/  @P6 LEA R10, P5, R93.reuse, R4, 0x1 ;  /* 0x000000045d0a6211 */ /* 0x040fe200078a08ff */
[----:B------:R1:W-:Y:S01]  /*10e30*/  @!P0 ST.E.128 desc[UR40][R8.64], R56 ;  /* 0x0000003808008985 */ /* 0x0003e2000c101d28 */
[----:B------:R-:W-:Y:S02]  /*10e40*/  LOP3.LUT P0, RZ, R0, 0x80, RZ, 0xc0, !PT ;  /* 0x0000008000ff7812 */ /* 0x000fe4000780c0ff */
[----:B------:R-:W-:-:S05]  /*10e50*/  @P6 LEA.HI.X R11, R93, R5, R3, 0x1, P5 ;  /* 0x000000055d0b6211 */ /* 0x000fca00028f0c03 */
[----:B------:R1:W-:Y:S06]  /*10e60*/  @P6 ST.E.128 desc[UR40][R10.64], R64 ;  /* 0x000000400a006985 */ /* 0x0003ec000c101d28 */
[----:B------:R-:W-:Y:S05]  /*10e70*/  @!P0 BRA `(.L_x_5419) ;  /* 0x0000002400548947 */ /* 0x000fea0003800000 */
[----:B------:R-:W-:Y:S02]  /*10e80*/  LEA R4, P0, R95, R4, 0x1 ;  /* 0x000000045f047211 */ /* 0x000fe400078008ff */
[----:B------:R-:W-:-:S04]  /*10e90*/  SHF.R.S32.HI R0, RZ, 0x1f, R95 ;  /* 0x0000001fff007819 */ /* 0x000fc8000001145f */
[----:B------:R-:W-:-:S05]  /*10ea0*/  LEA.HI.X R5, R95, R5, R0, 0x1, P0 ;  /* 0x000000055f057211 */ /* 0x000fca00000f0c00 */
[----:B------:R0:W-:Y:S01]  /*10eb0*/  ST.E.128 desc[UR40][R4.64], R72 ;  /* 0x0000004804007985 */ /* 0x0001e2000c101d28 */
[----:B------:R-:W-:Y:S05]  /*10ec0*/  BRA `(.L_x_5419) ;  /* 0x0000002400407947 */ /* 0x000fea0003800000 */
.L_x_5416:
[----:B------:R-:W-:Y:S01]  /*10ed0*/  ULDC.64 UR14, c[0x0][0xb08] ;  /* 0x0002c200000e7ab9 */ /* 0x000fe20000000a00 */
[----:B0-----:R-:W-:Y:S01]  /*10ee0*/  VIADD R4, R186, UR42 ;  /* 0x0000002aba047c36 */ /* 0x001fe20008000000 */
[----:B------:R-:W-:Y:S01]  /*10ef0*/  UIMAD UR12, UR24, UR14, URZ ;  /* 0x0000000e180c72a4 */ /* 0x000fe2000f8e023f */
[----:B------:R-:W-:Y:S01]  /*10f00*/  BSSY B1, `(.L_x_5420) ;  /* 0x00000c6000017945 */ /* 0x000fe20003800000 */
[----:B------:R-:W-:Y:S01]  /*10f10*/  UIMAD.WIDE.U32 UR10, UR4, UR14, URZ ;  /* 0x0000000e040a72a5 */ /* 0x000fe2000f8e003f */
[----:B------:R-:W-:Y:S01]  /*10f20*/  IMAD.MOV.U32 R3, RZ, RZ, R4 ;  /* 0x000000ffff037224 */ /* 0x000fe200078e0004 */
[----:B------:R-:W-:Y:S01]  /*10f30*/  UIMAD UR12, UR4, UR15, UR12 ;  /* 0x0000000f040c72a4 */ /* 0x000fe2000f8e020c */
[----:B------:R-:W-:Y:S01]  /*10f40*/  SHF.R.S32.HI R21, RZ, 0x1f, R205 ;  /* 0x0000001fff157819 */ /* 0x000fe200000114cd */
[----:B------:R-:W-:Y:S01]  /*10f50*/  ULDC UR14, c[0x0][0xbe8] ;  /* 0x0002fa00000e7ab9 */ /* 0x000fe20000000800 */
[----:B------:R-:W-:Y:S01]  /*10f60*/  USHF.R.S32.HI UR4, URZ, 0x1f, UR9 ;  /* 0x0000001f3f047899 */ /* 0x000fe20008011409 */
[----:B------:R-:W-:Y:S01]  /*10f70*/  SHF.R.S32.HI R152, RZ, 0x1f, R206 ;  /* 0x0000001fff987819 */ /* 0x000fe200000114ce */
[----:B------:R-:W-:Y:S01]  /*10f80*/  UIADD3 UR11, UR11, UR12, URZ ;  /* 0x0000000c0b0b7290 */ /* 0x000fe2000fffe03f */
[----:B------:R-:W-:Y:S01]  /*10f90*/  SHF.R.S32.HI R153, RZ, 0x1f, R207 ;  /* 0x0000001fff997819 */ /* 0x000fe200000114cf */
[----:B------:R-:W-:Y:S01]  /*10fa0*/  UISETP.NE.AND UP0, UPT, UR14, 0x1, UPT ;  /* 0x000000010e00788c */ /* 0x000fe2000bf05270 */
[----:B------:R-:W-:Y:S01]  /*10fb0*/  SHF.R.S32.HI R154, RZ, 0x1f, R208 ;  /* 0x0000001fff9a7819 */ /* 0x000fe200000114d0 */
[----:B------:R-:W-:Y:S01]  /*10fc0*/  ULDC.64 UR12, c[0x0][0xb38] ;  /* 0x0002ce00000c7ab9 */ /* 0x000fe20000000a00 */
[----:B------:R-:W-:Y:S01]  /*10fd0*/  UIMAD UR8, UR8, UR14, URZ ;  /* 0x0000000e080872a4 */ /* 0x000fe2000f8e023f */
[----:B------:R-:W-:Y:S01]  /*10fe0*/  SHF.R.S32.HI R155, RZ, 0x1f, R209 ;  /* 0x0000001fff9b7819 */ /* 0x000fe200000114d1 */
[----:B------:R-:W-:Y:S01]  /*10ff0*/  UIMAD.WIDE.U32 UR10, UR44, UR12, UR10 ;  /* 0x0000000c2c0a72a5 */ /* 0x000fe2000f8e000a */
[----:B------:R-:W-:-:S02]  /*11000*/  PLOP3.LUT P0, PT, PT, PT, UP0, 0x80, 0x0 ;  /* 0x000000000000781c */ /* 0x000fc40003f0f008 */
[----:B------:R-:W-:Y:S01]  /*11010*/  SHF.R.S32.HI R156, RZ, 0x1f, R210 ;  /* 0x0000001fff9c7819 */ /* 0x000fe200000114d2 */
[----:B------:R-:W-:Y:S01]  /*11020*/  UIMAD UR11, UR44, UR13, UR11 ;  /* 0x0000000d2c0b72a4 */ /* 0x000fe2000f8e020b */
[----:B------:R-:W-:Y:S02]  /*11030*/  SHF.R.S32.HI R157, RZ, 0x1f, R211 ;  /* 0x0000001fff9d7819 */ /* 0x000fe400000114d3 */
[----:B------:R-:W-:Y:S01]  /*11040*/  ULDC.64 UR12, c[0x0][0xb40] ;  /* 0x0002d000000c7ab9 */ /* 0x000fe20000000a00 */
[----:B------:R-:W-:Y:S01]  /*11050*/  SHF.R.S32.HI R158, RZ, 0x1f, R212 ;  /* 0x0000001fff9e7819 */ /* 0x000fe200000114d4 */
[----:B------:R-:W-:Y:S01]  /*11060*/  UIMAD UR4, UR4, UR12, URZ ;  /* 0x0000000c040472a4 */ /* 0x000fe2000f8e023f */
[----:B------:R-:W-:Y:S01]  /*11070*/  SHF.R.S32.HI R159, RZ, 0x1f, R213 ;  /* 0x0000001fff9f7819 */ /* 0x000fe200000114d5 */
[----:B------:R-:W-:Y:S01]  /*11080*/  UIMAD.WIDE.U32 UR10, UR9, UR12, UR10 ;  /* 0x0000000c090a72a5 */ /* 0x000fe2000f8e000a */
[----:B------:R-:W-:Y:S01]  /*11090*/  SHF.R.S32.HI R160, RZ, 0x1f, R214 ;  /* 0x0000001fffa07819 */ /* 0x000fe200000114d6 */
[----:B------:R-:W-:Y:S01]  /*110a0*/  UIMAD UR4, UR9, UR13, UR4 ;  /* 0x0000000d090472a4 */ /* 0x000fe2000f8e0204 */
[----:B------:R-:W-:-:S02]  /*110b0*/  SHF.R.S32.HI R161, RZ, 0x1f, R215 ;  /* 0x0000001fffa17819 */ /* 0x000fc400000114d7 */
[----:B------:R-:W-:Y:S01]  /*110c0*/  @UP0 ULDC UR9, c[0x0][0xbec] ;  /* 0x0002fb0000090ab9 */ /* 0x000fe20000000800 */
[----:B------:R-:W-:Y:S01]  /*110d0*/  UIADD3 UR11, UR11, UR4, URZ ;  /* 0x000000040b0b7290 */ /* 0x000fe2000fffe03f */
[----:B------:R-:W-:Y:S01]  /*110e0*/  @P0 IMAD.HI.U32 R0, R4, UR9, RZ ;  /* 0x0000000904000c27 */ /* 0x000fe2000f8e00ff */
[----:B------:R-:W-:Y:S01]  /*110f0*/  ULDC.64 UR12, c[0x0][0xb48] ;  /* 0x0002d200000c7ab9 */ /* 0x000fe20000000a00 */
[----:B------:R-:W-:Y:S01]  /*11100*/  @UP0 ULDC UR4, c[0x0][0xbf0] ;  /* 0x0002fc0000040ab9 */ /* 0x000fe20000000800 */
[----:B------:R-:W-:Y:S01]  /*11110*/  UIMAD.WIDE.U32 UR10, UR45, UR12, UR10 ;  /* 0x0000000c2d0a72a5 */ /* 0x000fe2000f8e000a */
[----:B------:R-:W-:Y:S02]  /*11120*/  SHF.R.S32.HI R162, RZ, 0x1f, R216 ;  /* 0x0000001fffa27819 */ /* 0x000fe400000114d8 */
[----:B------:R-:W-:Y:S01]  /*11130*/  @P0 SHF.R.U32.HI R3, RZ, UR4, R0 ;  /* 0x00000004ff030c19 */ /* 0x000fe20008011600 */
[----:B------:R-:W-:Y:S01]  /*11140*/  UIMAD UR45, UR45, UR13, UR11 ;  /* 0x0000000d2d2d72a4 */ /* 0x000fe2000f8e020b */
[----:B------:R-:W-:Y:S01]  /*11150*/  SHF.R.S32.HI R13, RZ, 0x1f, R217 ;  /* 0x0000001fff0d7819 */ /* 0x000fe200000114d9 */
[----:B------:R-:W-:Y:S01]  /*11160*/  IMAD.U32 R5, RZ, RZ, UR11 ;  /* 0x0000000bff057e24 */ /* 0x000fe2000f8e00ff */
[--C-:B------:R-:W-:Y:S01]  /*11170*/  SHF.R.S32.HI R0, RZ, 0x1f, R3.reuse ;  /* 0x0000001fff007819 */ /* 0x100fe20000011403 */
[----:B------:R-:W-:Y:S01]  /*11180*/  IMAD.MOV R7, RZ, RZ, -R3 ;  /* 0x000000ffff077224 */ /* 0x000fe200078e0a03 */
[----:B------:R-:W-:Y:S01]  /*11190*/  ULDC.64 UR12, c[0x0][0xb30] ;  /* 0x0002cc00000c7ab9 */ /* 0x000fe20000000a00 */
[----:B------:R-:W-:Y:S01]  /*111a0*/  IMAD.U32 R5, RZ, RZ, UR45 ;  /* 0x0000002dff057e24 */ /* 0x000fe2000f8e00ff */
[----:B------:R-:W-:Y:S01]  /*111b0*/  UIADD3 UR4, UR46, 0x28c20, URZ ;  /* 0x00028c202e047890 */ /* 0x000fe2000fffe03f */
[----:B------:R-:W-:Y:S01]  /*111c0*/  IMAD R7, R7, UR14, R4 ;  /* 0x0000000e07077c24 */ /* 0x000fe2000f8e0204 */
[----:B------:R-:W-:Y:S01]  /*111d0*/  SHF.R.S32.HI R163, RZ, 0x1f, R218 ;  /* 0x0000001fffa37819 */ /* 0x000fe200000114da */
[----:B------:R-:W-:Y:S01]  /*111e0*/  IMAD R0, R0, UR12, RZ ;  /* 0x0000000c00007c24 */ /* 0x000fe2000f8e02ff */
[----:B------:R-:W-:Y:S01]  /*111f0*/  UPRMT UR4, URZ, 0x654, UR4 ;  /* 0x000006543f047896 */ /* 0x000fe20008000004 */
[----:B------:R-:W-:Y:S01]  /*11200*/  IMAD.U32 R4, RZ, RZ, UR10 ;  /* 0x0000000aff047e24 */ /* 0x000fe2000f8e00ff */
[----:B------:R-:W-:Y:S01]  /*11210*/  ULDC.64 UR10, c[0x0][0xb28] ;  /* 0x0002ca00000a7ab9 */ /* 0x000fe20000000a00 */
[C---:B------:R-:W-:Y:S01]  /*11220*/  IMAD R9, R3.reuse, UR13, R0 ;  /* 0x0000000d03097c24 */ /* 0x040fe2000f8e0200 */
[----:B------:R-:W-:Y:S01]  /*11230*/  SHF.R.S32.HI R0, RZ, 0x1f, R7 ;  /* 0x0000001fff007819 */ /* 0x000fe20000011407 */
[----:B------:R-:W-:Y:S01]  /*11240*/  IMAD.WIDE.U32 R4, R3, UR12, R4 ;  /* 0x0000000c03047c25 */ /* 0x000fe2000f8e0004 */
[----:B------:R-:W-:-:S02]  /*11250*/  SHF.R.S32.HI R164, RZ, 0x1f, R219 ;  /* 0x0000001fffa47819 */ /* 0x000fc400000114db */
[----:B------:R-:W-:Y:S01]  /*11260*/  SHF.R.S32.HI R165, RZ, 0x1f, R17 ;  /* 0x0000001fffa57819 */ /* 0x000fe20000011411 */
[----:B------:R-:W-:Y:S01]  /*11270*/  IMAD R0, R0, UR10, RZ ;  /* 0x0000000a00007c24 */ /* 0x000fe2000f8e02ff */
[----:B------:R-:W-:Y:S01]  /*11280*/  SYNCS.ARRIVE.TRANS64.RED.A1T0 RZ, [UR4], RZ ;  /* 0x000000ffffff79a7 */ /* 0x000fe20008100404 */
[----:B------:R-:W-:Y:S02]  /*11290*/  IMAD.IADD R5, R5, 0x1, R9 ;  /* 0x0000000105057824 */ /* 0x000fe400078e0209 */
[C---:B------:R-:W-:Y:S02]  /*112a0*/  IMAD R3, R7.reuse, UR11, R0 ;  /* 0x0000000b07037c24 */ /* 0x040fe4000f8e0200 */
[----:B------:R-:W-:Y:S02]  /*112b0*/  VIADD R0, R16, UR42 ;  /* 0x0000002a10007c36 */ /* 0x000fe40008000000 */
[----:B------:R-:W-:Y:S01]  /*112c0*/  IMAD.WIDE.U32 R4, R7, UR10, R4 ;  /* 0x0000000a07047c25 */ /* 0x000fe2000f8e0004 */
[----:B------:R-:W-:-:S02]  /*112d0*/  ULDC.64 UR10, c[0x0][0xb00] ;  /* 0x0002c000000a7ab9 */ /* 0x000fc40000000a00 */
[----:B------:R-:W-:Y:S01]  /*112e0*/  ISETP.GE.AND P0, PT, R0, UR8, PT ;  /* 0x0000000800007c0c */ /* 0x000fe2000bf06270 */
[----:B------:R-:W-:Y:S01]  /*112f0*/  IMAD.IADD R5, R5, 0x1, R3 ;  /* 0x0000000105057824 */ /* 0x000fe200078e0203 */
[----:B------:R-:W-:-:S04]  /*11300*/  LEA R3, P1, R4, UR10, 0x2 ;  /* 0x0000000a04037c11 */ /* 0x000fc8000f8210ff */
[----:B------:R-:W-:Y:S01]  /*11310*/  LEA.HI.X R10, R4, UR11, R5, 0x2, P1 ;  /* 0x0000000b040a7c11 */ /* 0x000fe200088f1405 */
[----:B------:R0:W1:Y:S04]  /*11320*/  SHFL.IDX PT, R11, R3, RZ, 0x1c1f ;  /* 0x001c1fff030b7589 */ /* 0x00006800000e0000 */
[----:B------:R0:W3:Y:S02]  /*11330*/  SHFL.IDX PT, R12, R10, RZ, 0x1c1f ;  /* 0x001c1fff0a0c7589 */ /* 0x0000e400000e0000 */
        /* <DEDUP_REMOVED lines=8> */
[-C--:B---3--:R-:W-:Y:S02]  /*113c0*/  @!P3 LEA.HI.X R5, R17, R12.reuse, R165, 0x2, P0 ;  /* 0x0000000c1105b211 */ /* 0x088fe400000f14a5 */
[----:B------:R-:W-:Y:S02]  /*113d0*/  ISETP.GE.AND P0, PT, R216, UR4, PT ;  /* 0x00000004d8007c0c */ /* 0x000fe4000bf06270 */
[----:B------:R-:W-:Y:S01]  /*113e0*/  @!P4 LEA.HI.X R7, R219, R12, R164, 0x2, P5 ;  /* 0x0000000cdb07c211 */ /* 0x000fe200028f14a4 */
[----:B------:R1:W-:Y:S01]  /*113f0*/  @!P3 ST.E.64 desc[UR40][R4.64], R24 ;  /* 0x000000180400b985 */ /* 0x0003e2000c101b28 */
[----:B------:R-:W-:-:S03]  /*11400*/  ISETP.GE.AND P3, PT, R215, UR4, PT ;  /* 0x00000004d7007c0c */ /* 0x000fc6000bf66270 */
[----:B------:R3:W-:Y:S01]  /*11410*/  @!P4 ST.E.64 desc[UR40][R6.64], R28 ;  /* 0x0000001c0600c985 */ /* 0x0007e2000c101b28 */
[----:B------:R-:W-:Y:S02]  /*11420*/  ISETP.GE.AND P4, PT, R214, UR4, PT ;  /* 0x00000004d6007c0c */ /* 0x000fe4000bf86270 */
[CC--:B-1----:R-:W-:Y:S02]  /*11430*/  @!P2 LEA R4, P6, R218.reuse, R11.reuse, 0x2 ;  /* 0x0000000bda04a211 */ /* 0x0c2fe400078c10ff */
[CC--:B---3--:R-:W-:Y:S02]  /*11440*/  @!P1 LEA R6, P5, R217.reuse, R11.reuse, 0x2 ;  /* 0x0000000bd9069211 */ /* 0x0c8fe400078a10ff */
        /* <DEDUP_REMOVED lines=10> */
[----:B---3--:R-:W-:-:S02]  /*114f0*/  @!P4 LEA R6, P2, R214, R11, 0x2 ;  /* 0x0000000bd606c211 */ /* 0x008fc400078410ff */
[-C--:B------:R-:W-:Y:S02]  /*11500*/  @!P3 LEA.HI.X R5, R215, R12.reuse, R161, 0x2, P1 ;  /* 0x0000000cd705b211 */ /* 0x080fe400008f14a1 */
[----:B------:R-:W-:Y:S02]  /*11510*/  ISETP.GE.AND P1, PT, R211, UR4, PT ;  /* 0x00000004d3007c0c */ /* 0x000fe4000bf26270 */
[----:B------:R-:W-:Y:S01]  /*11520*/  @!P4 LEA.HI.X R7, R214, R12, R160, 0x2, P2 ;  /* 0x0000000cd607c211 */ /* 0x000fe200010f14a0 */
[----:B------:R1:W-:Y:S01]  /*11530*/  @!P3 ST.E.64 desc[UR40][R4.64], R44 ;  /* 0x0000002c0400b985 */ /* 0x0003e2000c101b28 */
[----:B------:R-:W-:Y:S02]  /*11540*/  ISETP.GE.AND P2, PT, R210, UR4, PT ;  /* 0x00000004d2007c0c */ /* 0x000fe4000bf46270 */
[----:B----4-:R-:W-:Y:S01]  /*11550*/  @!P5 LEA R8, P6, R213, R11, 0x2 ;  /* 0x0000000bd508d211 */ /* 0x010fe200078c10ff */
[----:B------:R3:W-:Y:S01]  /*11560*/  @!P4 ST.E.64 desc[UR40][R6.64], R48 ;  /* 0x000000300600c985 */ /* 0x0007e2000c101b28 */
[----:B------:R-:W-:-:S02]  /*11570*/  ISETP.GE.AND P3, PT, R209, UR4, PT ;  /* 0x00000004d1007c0c */ /* 0x000fc4000bf66270 */
[----:B------:R-:W-:Y:S02]  /*11580*/  @!P5 LEA.HI.X R9, R213, R12, R159, 0x2, P6 ;  /* 0x0000000cd509d211 */ /* 0x000fe400030f149f */
[----:B------:R-:W-:-:S03]  /*11590*/  ISETP.GE.AND P4, PT, R208, UR4, PT ;  /* 0x00000004d0007c0c */ /* 0x000fc6000bf86270 */
[----:B------:R4:W-:Y:S01]  /*115a0*/  @!P5 ST.E.64 desc[UR40][R8.64], R52 ;  /* 0x000000340800d985 */ /* 0x0009e2000c101b28 */
[CC--:B-1----:R-:W-:Y:S02]  /*115b0*/  @!P0 LEA R4, P6, R212.reuse, R11.reuse, 0x2 ;  /* 0x0000000bd4048211 */ /* 0x0c2fe400078c10ff */
[CC--:B---3--:R-:W-:Y:S02]  /*115c0*/  @!P1 LEA R6, P5, R211.reuse, R11.reuse, 0x2 ;  /* 0x0000000bd3069211 */ /* 0x0c8fe400078a10ff */
        /* <DEDUP_REMOVED lines=21> */
[----:B-1----:R-:W-:-:S04]  /*11720*/  @!P0 LEA R4, P4, R206, R11, 0x2 ;  /* 0x0000000bce048211 */ /* 0x002fc800078810ff */
[-C--:B------:R-:W-:Y:S02]  /*11730*/  @!P0 LEA.HI.X R5, R206, R12.reuse, R152, 0x2, P4 ;  /* 0x0000000cce058211 */ /* 0x080fe400020f1498 */
[----:B------:R-:W-:Y:S02]  /*11740*/  ISETP.GE.AND P4, PT, R202, UR4, PT ;  /* 0x00000004ca007c0c */ /* 0x000fe4000bf86270 */
[CC--:B---3--:R-:W-:Y:S01]  /*11750*/  @!P1 LEA R6, P3, R205.reuse, R11.reuse, 0x2 ;  /* 0x0000000bcd069211 */ /* 0x0c8fe200078610ff */
        /* <DEDUP_REMOVED lines=11> */
[----:B---3--:R-:W-:-:S03]  /*11810*/  @!P4 LEA R6, P0, R202, R11, 0x2 ;  /* 0x0000000bca06c211 */ /* 0x008fc600078010ff */
[----:B------:R1:W-:Y:S01]  /*11820*/  @!P5 ST.E.64 desc[UR40][R4.64], R92 ;  /* 0x0000005c0400d985 */ /* 0x0003e2000c101b28 */
[----:B------:R-:W-:Y:S02]  /*11830*/  ISETP.GE.AND P5, PT, R197, UR4, PT ;  /* 0x00000004c5007c0c */ /* 0x000fe4000bfa6270 */
[-C--:B------:R-:W-:Y:S02]  /*11840*/  @!P4 LEA.HI.X R7, R202, R12.reuse, R235, 0x2, P0 ;  /* 0x0000000cca07c211 */ /* 0x080fe400000f14eb */
[----:B------:R-:W-:Y:S02]  /*11850*/  ISETP.GE.AND P0, PT, R198, UR4, PT ;  /* 0x00000004c6007c0c */ /* 0x000fe4000bf06270 */
[C---:B----4-:R-:W-:Y:S01]  /*11860*/  @!P3 LEA R8, P6, R201.reuse, R11, 0x2 ;  /* 0x0000000bc908b211 */ /* 0x050fe200078c10ff */
[----:B------:R3:W-:Y:S01]  /*11870*/  @!P4 ST.E.64 desc[UR40][R6.64], R96 ;  /* 0x000000600600c985 */ /* 0x0007e2000c101b28 */
[----:B------:R-:W-:Y:S02]  /*11880*/  ISETP.GE.AND P4, PT, R196, UR4, PT ;  /* 0x00000004c4007c0c */ /* 0x000fe4000bf86270 */
[----:B------:R-:W-:-:S02]  /*11890*/  @!P3 LEA.HI.X R9, R201, R12, R234, 0x2, P6 ;  /* 0x0000000cc909b211 */ /* 0x000fc400030f14ea */
[----:B-1----:R-:W-:-:S03]  /*118a0*/  @!P2 LEA R4, P6, R200, R11, 0x2 ;  /* 0x0000000bc804a211 */ /* 0x002fc600078c10ff */
[----:B------:R1:W-:Y:S01]  /*118b0*/  @!P3 ST.E.64 desc[UR40][R8.64], R100 ;  /* 0x000000640800b985 */ /* 0x0003e2000c101b28 */
[----:B------:R-:W-:Y:S02]  /*118c0*/  @!P2 LEA.HI.X R5, R200, R12, R233, 0x2, P6 ;  /* 0x0000000cc805a211 */ /* 0x000fe400030f14e9 */
[----:B---3--:R-:W-:-:S03]  /*118d0*/  @!P1 LEA R6, P3, R199, R11, 0x2 ;  /* 0x0000000bc7069211 */ /* 0x008fc600078610ff */
[----:B------:R3:W-:Y:S01]  /*118e0*/  @!P2 ST.E.64 desc[UR40][R4.64], R104 ;  /* 0x000000680400a985 */ /* 0x0007e2000c101b28 */
[-C--:B------:R-:W-:Y:S02]  /*118f0*/  @!P1 LEA.HI.X R7, R199, R12.reuse, R232, 0x2, P3 ;  /* 0x0000000cc7079211 */ /* 0x080fe400018f14e8 */
[----:B------:R-:W-:Y:S02]  /*11900*/  ISETP.GE.AND P3, PT, R195, UR4, PT ;  /* 0x00000004c3007c0c */ /* 0x000fe4000bf66270 */
[CC--:B-1----:R-:W-:Y:S01]  /*11910*/  @!P0 LEA R8, P6, R198.reuse, R11.reuse, 0x2 ;  /* 0x0000000bc6088211 */ /* 0x0c2fe200078c10ff */
[----:B------:R1:W-:Y:S03]  /*11920*/  @!P1 ST.E.64 desc[UR40][R6.64], R108 ;  /* 0x0000006c06009985 */ /* 0x0003e6000c101b28 */
[----:B------:R-:W-:Y:S02]  /*11930*/  @!P0 LEA.HI.X R9, R198, R12, R231, 0x2, P6 ;  /* 0x0000000cc6098211 */ /* 0x000fe400030f14e7 */
[----:B---3--:R-:W-:-:S03]  /*11940*/  @!P5 LEA R4, P1, R197, R11, 0x2 ;  /* 0x0000000bc504d211 */ /* 0x008fc600078210ff */
        /* <DEDUP_REMOVED lines=17> */
[C---:B---3--:R-:W-:Y:S01]  /*11a60*/  @!P1 LEA R6, P6, R193.reuse, R11, 0x2 ;  /* 0x0000000bc1069211 */ /* 0x048fe200078c10ff */
[----:B------:R3:W-:Y:S03]  /*11a70*/  @!P0 ST.E.64 desc[UR40][R4.64], R128 ;  /* 0x0000008004008985 */ /* 0x0007e6000c101b28 */
[----:B------:R-:W-:-:S03]  /*11a80*/  @!P1 LEA.HI.X R7, R193, R12, R226, 0x2, P6 ;  /* 0x0000000cc1079211 */ /* 0x000fc600030f14e2 */
[CC--:B-1----:R-:W-:Y:S02]  /*11a90*/  @!P3 LEA R8, P6, R191.reuse, R11.reuse, 0x2 ;  /* 0x0000000bbf08b211 */ /* 0x0c2fe400078c10ff */
[----:B------:R1:W-:Y:S02]  /*11aa0*/  @!P1 ST.E.64 desc[UR40][R6.64], R132 ;  /* 0x0000008406009985 */ /* 0x0003e4000c101b28 */
[----:B------:R-:W-:Y:S02]  /*11ab0*/  @!P3 LEA.HI.X R9, R191, R12, R224, 0x2, P6 ;  /* 0x0000000cbf09b211 */ /* 0x000fe400030f14e0 */
[----:B---3--:R-:W-:-:S04]  /*11ac0*/  @!P4 LEA R4, P0, R192, R11, 0x2 ;  /* 0x0000000bc004c211 */ /* 0x008fc800078010ff */
        /* <DEDUP_REMOVED lines=9> */
.L_x_5421:
[----:B------:R-:W-:Y:S05]  /*11b60*/  BSYNC B1 ;  /* 0x0000000000017941 */ /* 0x000fea0003800000 */
.L_x_5420:
[----:B------:R-:W-:Y:S01]  /*11b70*/  VIADD R0, R0, 0x8 ;  /* 0x0000000800007836 */ /* 0x000fe20000000000 */
[----:B------:R0:W0:Y:S04]  /*11b80*/  SHFL.IDX PT, R20, R10, 0x1, 0x1c1f ;  /* 0x003c1f000a147f89 */ /* 0x00002800000e0000 */
[----:B------:R-:W-:Y:S01]  /*11b90*/  ISETP.GE.AND P0, PT, R0, UR8, PT ;  /* 0x0000000800007c0c */ /* 0x000fe2000bf06270 */
[----:B------:R0:W0:-:S12]  /*11ba0*/  SHFL.IDX PT, R24, R3, 0x1, 0x1c1f ;  /* 0x003c1f0003187f89 */ /* 0x00001800000e0000 */
[----:B------:R-:W-:Y:S05]  /*11bb0*/  @P0 BRA `(.L_x_5419) ;  /* 0x0000001800040947 */ /* 0x000fea0003800000 */
[----:B------:R-:W-:Y:S02]  /*11bc0*/  ULDC UR4, c[0x0][0xac8] ;  /* 0x0002b20000047ab9 */ /* 0x000fe40000000800 */
[----:B------:R-:W-:Y:S02]  /*11bd0*/  ISETP.GE.AND P4, PT, R17, UR4, PT ;  /* 0x0000000411007c0c */ /* 0x000fe4000bf86270 */
[----:B------:R-:W-:Y:S02]  /*11be0*/  ISETP.GE.AND P2, PT, R219, UR4, PT ;  /* 0x00000004db007c0c */ /* 0x000fe4000bf46270 */
[----:B------:R-:W-:Y:S02]  /*11bf0*/  ISETP.GE.AND P1, PT, R218, UR4, PT ;  /* 0x00000004da007c0c */ /* 0x000fe4000bf26270 */
[----:B------:R-:W-:-:S07]  /*11c00*/  ISETP.GE.AND P0, PT, R217, UR4, PT ;  /* 0x00000004d9007c0c */ /* 0x000fce000bf06270 */
[-C--:B0---4-:R-:W-:Y:S02]  /*11c10*/  @!P4 LEA R4, P3, R17, R24.reuse, 0x2 ;  /* 0x000000181104c211 */ /* 0x091fe400078610ff */
[----:B------:R-:W-:Y:S02]  /*11c20*/  @!P2 LEA R6, P6, R219, R24, 0x2 ;  /* 0x00000018db06a211 */ /* 0x000fe400078c10ff */
[----:B------:R-:W-:Y:S02]  /*11c30*/  @!P4 LEA.HI.X R5, R17, R20, R165, 0x2, P3 ;  /* 0x000000141105c211 */ /* 0x000fe400018f14a5 */
        /* <DEDUP_REMOVED lines=9> */
[----:B-1----:R-:W-:Y:S01]  /*11cd0*/  @!P0 LEA.HI.X R11, R217, R20, R13, 0x2, P6 ;  /* 0x00000014d90b8211 */ /* 0x002fe200030f140d */
[----:B------:R1:W-:Y:S01]  /*11ce0*/  @!P1 ST.E.64 desc[UR40][R8.64], R34 ;  /* 0x0000002208009985 */ /* 0x0003e2000c101b28 */
[----:B0-----:R-:W-:-:S03]  /*11cf0*/  @!P3 LEA R4, P1, R216, R24, 0x2 ;  /* 0x00000018d804b211 */ /* 0x001fc600078210ff */
[----:B------:R0:W-:Y:S01]  /*11d00*/  @!P0 ST.E.64 desc[UR40][R10.64], R38 ;  /* 0x000000260a008985 */ /* 0x0001e2000c101b28 */
[----:B------:R-:W-:Y:S02]  /*11d10*/  ISETP.GE.AND P0, PT, R213, UR4, PT ;  /* 0x00000004d5007c0c */ /* 0x000fe4000bf06270 */
[C---:B---3--:R-:W-:Y:S02]  /*11d20*/  @!P4 LEA R12, P2, R215.reuse, R24, 0x2 ;  /* 0x00000018d70cc211 */ /* 0x048fe400078410ff */
        /* <DEDUP_REMOVED lines=9> */
[-C--:B----4-:R-:W-:Y:S02]  /*11dc0*/  @!P0 LEA R6, P6, R213, R24.reuse, 0x2 ;  /* 0x00000018d5068211 */ /* 0x090fe400078c10ff */
[----:B------:R-:W-:Y:S01]  /*11dd0*/  ISETP.GE.AND P4, PT, R209, UR4, PT ;  /* 0x00000004d1007c0c */ /* 0x000fe2000bf86270 */
[----:B------:R4:W-:Y:S01]  /*11de0*/  @!P5 ST.E.64 desc[UR40][R14.64], R50 ;  /* 0x000000320e00d985 */ /* 0x0009e2000c101b28 */
[----:B-1----:R-:W-:-:S02]  /*11df0*/  @!P1 LEA R8, P5, R212, R24, 0x2 ;  /* 0x00000018d4089211 */ /* 0x002fc400078a10ff */
        /* <DEDUP_REMOVED lines=8> */
[-C--:B---3--:R-:W-:Y:S01]  /*11e80*/  @!P3 LEA R4, P6, R210, R24.reuse, 0x2 ;  /* 0x00000018d204b211 */ /* 0x088fe200078c10ff */
[----:B------:R3:W-:Y:S01]  /*11e90*/  @!P2 ST.E.64 desc[UR40][R10.64], R62 ;  /* 0x0000003e0a00a985 */ /* 0x0007e2000c101b28 */
[C---:B-----5:R-:W-:Y:S02]  /*11ea0*/  @!P4 LEA R12, P2, R209.reuse, R24, 0x2 ;  /* 0x00000018d10cc211 */ /* 0x060fe400078410ff */
[----:B------:R-:W-:Y:S02]  /*11eb0*/  ISETP.GE.AND P1, PT, R206, UR4, PT ;  /* 0x00000004ce007c0c */ /* 0x000fe4000bf26270 */
[-C--:B------:R-:W-:Y:S02]  /*11ec0*/  @!P3 LEA.HI.X R5, R210, R20.reuse, R156, 0x2, P6 ;  /* 0x00000014d205b211 */ /* 0x080fe400030f149c */
[----:B------:R-:W-:Y:S02]  /*11ed0*/  @!P4 LEA.HI.X R13, R209, R20, R155, 0x2, P2 ;  /* 0x00000014d10dc211 */ /* 0x000fe400010f149b */
[----:B------:R-:W-:Y:S01]  /*11ee0*/  ISETP.GE.AND P2, PT, R205, UR4, PT ;  /* 0x00000004cd007c0c */ /* 0x000fe2000bf46270 */
[----:B------:R-:W-:Y:S01]  /*11ef0*/  @!P3 ST.E.64 desc[UR40][R4.64], R66 ;  /* 0x000000420400b985 */ /* 0x000fe2000c101b28 */
[----:B----4-:R-:W-:-:S03]  /*11f00*/  @!P5 LEA R14, P6, R208, R24, 0x2 ;  /* 0x00000018d00ed211 */ /* 0x010fc600078c10ff */
[----:B------:R4:W-:Y:S01]  /*11f10*/  @!P4 ST.E.64 desc[UR40][R12.64], R70 ;  /* 0x000000460c00c985 */ /* 0x0009e2000c101b28 */
[----:B------:R-:W-:Y:S02]  /*11f20*/  @!P5 LEA.HI.X R15, R208, R20, R154, 0x2, P6 ;  /* 0x00000014d00fd211 */ /* 0x000fe400030f149a */
[CC--:B0-----:R-:W-:Y:S02]  /*11f30*/  @!P0 LEA R6, P4, R207.reuse, R24.reuse, 0x2 ;  /* 0x00000018cf068211 */ /* 0x0c1fe400078810ff */
[----:B-1----:R-:W-:Y:S01]  /*11f40*/  @!P1 LEA R8, P3, R206, R24, 0x2 ;  /* 0x00000018ce089211 */ /* 0x002fe200078610ff */
[----:B------:R0:W-:Y:S01]  /*11f50*/  @!P5 ST.E.64 desc[UR40][R14.64], R74 ;  /* 0x0000004a0e00d985 */ /* 0x0001e2000c101b28 */
[----:B------:R-:W-:Y:S02]  /*11f60*/  @!P0 LEA.HI.X R7, R207, R20, R153, 0x2, P4 ;  /* 0x00000014cf078211 */ /* 0x000fe400020f1499 */
[----:B------:R-:W-:Y:S02]  /*11f70*/  ISETP.GE.AND P4, PT, R203, UR4, PT ;  /* 0x00000004cb007c0c */ /* 0x000fe4000bf86270 */
[----:B------:R-:W-:Y:S01]  /*11f80*/  ISETP.GE.AND P5, PT, R204, UR4, PT ;  /* 0x00000004cc007c0c */ /* 0x000fe2000bfa6270 */
[----:B------:R1:W-:Y:S01]  /*11f90*/  @!P0 ST.E.64 desc[UR40][R6.64], R78 ;  /* 0x0000004e06008985 */ /* 0x0003e2000c101b28 */
        /* <DEDUP_REMOVED lines=18> */
[-C--:B-1----:R-:W-:Y:S02]  /*120c0*/  @!P2 LEA R6, P6, R201, R24.reuse, 0x2 ;  /* 0x00000018c906a211 */ /* 0x082fe400078c10ff */
[----:B------:R-:W-:Y:S01]  /*120d0*/  ISETP.GE.AND P4, PT, R197, UR4, PT ;  /* 0x00000004c5007c0c */ /* 0x000fe2000bf86270 */
[----:B------:R1:W-:Y:S01]  /*120e0*/  @!P3 ST.E.64 desc[UR40][R14.64], R98 ;  /* 0x000000620e00b985 */ /* 0x0003e2000c101b28 */
[----:B---3--:R-:W-:Y:S02]  /*120f0*/  @!P1 LEA R8, P3, R200, R24, 0x2 ;  /* 0x00000018c8089211 */ /* 0x008fe400078610ff */
[----:B------:R-:W-:Y:S02]  /*12100*/  @!P2 LEA.HI.X R7, R201, R20, R234, 0x2, P6 ;  /* 0x00000014c907a211 */ /* 0x000fe400030f14ea */
[----:B----4-:R-:W-:-:S02]  /*12110*/  @!P0 LEA R10, P6, R199, R24, 0x2 ;  /* 0x00000018c70a8211 */ /* 0x010fc400078c10ff */
[-C--:B------:R-:W-:Y:S01]  /*12120*/  @!P1 LEA.HI.X R9, R200, R20.reuse, R233, 0x2, P3 ;  /* 0x00000014c8099211 */ /* 0x080fe200018f14e9 */
[----:B------:R3:W-:Y:S01]  /*12130*/  @!P2 ST.E.64 desc[UR40][R6.64], R102 ;  /* 0x000000660600a985 */ /* 0x0007e2000c101b28 */
[----:B------:R-:W-:Y:S02]  /*12140*/  ISETP.GE.AND P3, PT, R196, UR4, PT ;  /* 0x00000004c4007c0c */ /* 0x000fe4000bf66270 */
[----:B------:R-:W-:Y:S01]  /*12150*/  @!P0 LEA.HI.X R11, R199, R20, R232, 0x2, P6 ;  /* 0x00000014c70b8211 */ /* 0x000fe200030f14e8 */
[----:B------:R4:W-:Y:S01]  /*12160*/  @!P1 ST.E.64 desc[UR40][R8.64], R106 ;  /* 0x0000006a08009985 */ /* 0x0009e2000c101b28 */
[-C--:B0-----:R-:W-:Y:S02]  /*12170*/  @!P5 LEA R4, P1, R198, R24.reuse, 0x2 ;  /* 0x00000018c604d211 */ /* 0x081fe400078210ff */
[----:B-----5:R-:W-:Y:S01]  /*12180*/  @!P4 LEA R12, P2, R197, R24, 0x2 ;  /* 0x00000018c50cc211 */ /* 0x020fe200078410ff */
[----:B------:R-:W-:Y:S01]  /*12190*/  @!P0 ST.E.64 desc[UR40][R10.64], R110 ;  /* 0x0000006e0a008985 */ /* 0x000fe2000c101b28 */
[----:B------:R-:W-:-:S02]  /*121a0*/  ISETP.GE.AND P0, PT, R195, UR4, PT ;  /* 0x00000004c3007c0c */ /* 0x000fc4000bf06270 */
[----:B------:R-:W-:Y:S02]  /*121b0*/  @!P5 LEA.HI.X R5, R198, R20, R231, 0x2, P1 ;  /* 0x00000014c605d211 */ /* 0x000fe400008f14e7 */
[----:B------:R-:W-:Y:S02]  /*121c0*/  ISETP.GE.AND P1, PT, R194, UR4, PT ;  /* 0x00000004c2007c0c */ /* 0x000fe4000bf26270 */
[C---:B-1----:R-:W-:Y:S01]  /*121d0*/  @!P3 LEA R14, P6, R196.reuse, R24, 0x2 ;  /* 0x00000018c40eb211 */ /* 0x042fe200078c10ff */
[----:B------:R0:W-:Y:S01]  /*121e0*/  @!P5 ST.E.64 desc[UR40][R4.64], R114 ;  /* 0x000000720400d985 */ /* 0x0001e2000c101b28 */
[-C--:B------:R-:W-:Y:S02]  /*121f0*/  @!P4 LEA.HI.X R13, R197, R20.reuse, R230, 0x2, P2 ;  /* 0x00000014c50dc211 */ /* 0x080fe400010f14e6 */
[----:B------:R-:W-:Y:S02]  /*12200*/  @!P3 LEA.HI.X R15, R196, R20, R229, 0x2, P6 ;  /* 0x00000014c40fb211 */ /* 0x000fe400030f14e5 */
[----:B------:R-:W-:Y:S01]  /*12210*/  ISETP.GE.AND P2, PT, R191, UR4, PT ;  /* 0x00000004bf007c0c */ /* 0x000fe2000bf46270 */
[----:B------:R1:W-:Y:S01]  /*12220*/  @!P4 ST.E.64 desc[UR40][R12.64], R118 ;  /* 0x000000760c00c985 */ /* 0x0003e2000c101b28 */
[----:B------:R-:W-:-:S02]  /*12230*/  ISETP.GE.AND P4, PT, R193, UR4, PT ;  /* 0x00000004c1007c0c */ /* 0x000fc4000bf86270 */
[C---:B---3--:R-:W-:Y:S01]  /*12240*/  @!P0 LEA R6, P5, R195.reuse, R24, 0x2 ;  /* 0x00000018c3068211 */ /* 0x048fe200078a10ff */
[----:B------:R3:W-:Y:S01]  /*12250*/  @!P3 ST.E.64 desc[UR40][R14.64], R122 ;  /* 0x0000007a0e00b985 */ /* 0x0007e2000c101b28 */
[----:B------:R-:W-:Y:S02]  /*12260*/  ISETP.GE.AND P3, PT, R192, UR4, PT ;  /* 0x00000004c0007c0c */ /* 0x000fe4000bf66270 */
[----:B------:R-:W-:Y:S02]  /*12270*/  @!P0 LEA.HI.X R7, R195, R20, R228, 0x2, P5 ;  /* 0x00000014c3078211 */ /* 0x000fe400028f14e4 */
[----:B------:R-:W-:Y:S02]  /*12280*/  ISETP.GE.AND P5, PT, R190, UR4, PT ;  /* 0x00000004be007c0c */ /* 0x000fe4000bfa6270 */
[-C--:B----4-:R-:W-:Y:S01]  /*12290*/  @!P1 LEA R8, P6, R194, R24.reuse, 0x2 ;  /* 0x00000018c2089211 */ /* 0x090fe200078c10ff */
[----:B------:R4:W-:Y:S02]  /*122a0*/  @!P0 ST.E.64 desc[UR40][R6.64], R126 ;  /* 0x0000007e06008985 */ /* 0x0009e4000c101b28 */
[----:B0-----:R-:W-:-:S02]  /*122b0*/  @!P4 LEA R4, P0, R193, R24, 0x2 ;  /* 0x00000018c104c211 */ /* 0x001fc400078010ff */
[----:B------:R-:W-:Y:S02]  /*122c0*/  @!P1 LEA.HI.X R9, R194, R20, R227, 0x2, P6 ;  /* 0x00000014c2099211 */ /* 0x000fe400030f14e3 */
[----:B------:R-:W-:Y:S02]  /*122d0*/  @!P3 LEA R10, P6, R192, R24, 0x2 ;  /* 0x00000018c00ab211 */ /* 0x000fe400078c10ff */
[----:B------:R-:W-:Y:S01]  /*122e0*/  @!P4 LEA.HI.X R5, R193, R20, R226, 0x2, P0 ;  /* 0x00000014c105c211 */ /* 0x000fe200000f14e2 */
[----:B------:R4:W-:Y:S01]  /*122f0*/  @!P1 ST.E.64 desc[UR40][R8.64], R130 ;  /* 0x0000008208009985 */ /* 0x0009e2000c101b28 */
[-C--:B-1----:R-:W-:Y:S02]  /*12300*/  @!P2 LEA R12, P1, R191, R24.reuse, 0x2 ;  /* 0x00000018bf0ca211 */ /* 0x082fe400078210ff */
[----:B---3--:R-:W-:Y:S01]  /*12310*/  @!P5 LEA R14, P0, R190, R24, 0x2 ;  /* 0x00000018be0ed211 */ /* 0x008fe200078010ff */
        /* <DEDUP_REMOVED lines=13> */
.L_x_5413:
        /* <DEDUP_REMOVED lines=9> */
[----:B------:R-:W-:Y:S01]  /*12480*/  UISETP.NE.U32.AND UP1, UPT, UR10, URZ, UPT ;  /* 0x0000003f0a00728c */ /* 0x000fe2000bf25070 */
[----:B------:R-:W-:Y:S02]  /*12490*/  ULDC UR4, c[0x0][0xa88] ;  /* 0x0002a20000047ab9 */ /* 0x000fe40000000800 */
[----:B------:R-:W4:Y:S01]  /*124a0*/  @P1 LDG.E R9, desc[UR40][R4.64] ;  /* 0x0000002804091981 */ /* 0x000f22000c1e1900 */
[----:B------:R-:W-:Y:S01]  /*124b0*/  UISETP.NE.AND.EX UP1, UPT, UR11, URZ, UPT, UP1 ;  /* 0x0000003f0b00728c */ /* 0x000fe2000bf25310 */
[----:B------:R-:W-:-:S05]  /*124c0*/  IMAD.U32 R0, RZ, RZ, UR4 ;  /* 0x00000004ff007e24 */ /* 0x000fca000f8e00ff */
[----:B------:R-:W-:-:S05]  /*124d0*/  PLOP3.LUT P2, PT, PT, PT, UP1, 0x80, 0x0 ;  /* 0x000000000000781c */ /* 0x000fca0003f4f018 */
[----:B------:R-:W-:Y:S02]  /*124e0*/  @UP1 ULDC.64 UR10, c[0x0][0xc08] ;  /* 0x00030200000a1ab9 */ /* 0x000fe40000000a00 */
[----:B------:R-:W-:-:S06]  /*124f0*/  @UP1 UIMAD.WIDE UR10, UR43, 0x4, UR10 ;  /* 0x000000042b0a18a5 */ /* 0x000fcc000f8e020a */
[----:B------:R-:W-:Y:S02]  /*12500*/  IMAD.U32 R6, RZ, RZ, UR10 ;  /* 0x0000000aff067e24 */ /* 0x000fe4000f8e00ff */
[----:B------:R-:W-:-:S05]  /*12510*/  IMAD.U32 R7, RZ, RZ, UR11 ;  /* 0x0000000bff077e24 */ /* 0x000fca000f8e00ff */
[----:B------:R0:W5:Y:S01]  /*12520*/  @P2 LDG.E R0, desc[UR40][R6.64] ;  /* 0x0000002806002981 */ /* 0x000162000c1e1900 */
[----:B------:R-:W-:Y:S01]  /*12530*/  UISETP.NE.AND UP1, UPT, UR9, URZ, UPT ;  /* 0x0000003f0900728c */ /* 0x000fe2000bf25270 */
[----:B------:R-:W-:Y:S01]  /*12540*/  UMOV UR4, URZ ;  /* 0x0000003f00047c82 */ /* 0x000fe20008000000 */
[----:B------:R-:W1:Y:S09]  /*12550*/  S2R R8, SR_TID.X ;  /* 0x0000000000087919 */ /* 0x000e720000002100 */
[----:B------:R-:W-:Y:S01]  /*12560*/  @!UP1 ULDC UR9, c[0x0][0xad4] ;  /* 0x0002b50000099ab9 */ /* 0x000fe20000000800 */
[----:B-1----:R-:W-:-:S05]  /*12570*/  VIADD R3, R8, 0xffffff80 ;  /* 0xffffff8008037836 */ /* 0x002fca0000000000 */
[----:B------:R-:W-:Y:S02]  /*12580*/  ISETP.GT.AND P0, PT, R3, 0x3f, PT ;  /* 0x0000003f0300780c */ /* 0x000fe40003f04270 */
[----:B----4-:R-:W-:Y:S01]  /*12590*/  @P1 R2UR UR4, R9 ;  /* 0x00000000090412ca */ /* 0x010fe200000e0000 */
[----:B0-----:R-:W-:-:S14]  /*125a0*/  @P2 BRA `(.L_x_5422) ;  /* 0x0000000000102947 */ /* 0x001fdc0003800000 */
[----:B------:R-:W-:Y:S05]  /*125b0*/  @!P1 BRA `(.L_x_5422) ;  /* 0x00000000000c9947 */ /* 0x000fea0003800000 */
[----:B------:R-:W4:Y:S04]  /*125c0*/  LDG.E R3, desc[UR40][R4.64] ;  /* 0x0000002804037981 */ /* 0x000f28000c1e1900 */
[----:B-----5:R-:W4:Y:S02]  /*125d0*/  LDG.E R0, desc[UR40][R4.64+0x4] ;  /* 0x0000042804007981 */ /* 0x020f24000c1e1900 */
[----:B----4-:R-:W-:-:S07]  /*125e0*/  IMAD.IADD R0, R0, 0x1, -R3 ;  /* 0x0000000100007824 */ /* 0x010fce00078e0a03 */
.L_x_5422:
[----:B------:R-:W-:Y:S01]  /*125f0*/  USHF.R.S32.HI UR16, URZ, 0x1f, UR43 ;  /* 0x0000001f3f107899 */ /* 0x000fe2000801142b */
[----:B------:R-:W-:Y:S01]  /*12600*/  BSSY B1, `(.L_x_5423) ;  /* 0x000003a000017945 */ /* 0x000fe20003800000 */
[----:B------:R-:W-:Y:S02]  /*12610*/  USHF.R.S32.HI UR24, URZ, 0x1f, UR4 ;  /* 0x0000001f3f187899 */ /* 0x000fe40008011404 */
[----:B------:R-:W-:Y:S02]  /*12620*/  USEL UR8, UR43, URZ, !UP0 ;  /* 0x0000003f2b087287 */ /* 0x000fe4000c000000 */
[----:B------:R-:W-:Y:S01]  /*12630*/  USEL UR16, UR16, URZ, !UP0 ;  /* 0x0000003f10107287 */ /* 0x000fe2000c000000 */
[----:B------:R-:W-:Y:S11]  /*12640*/  @P0 BRA `(.L_x_5424) ;  /* 0x0000000000d40947 */ /* 0x000ff60003800000 */
[----:B------:R-:W0:Y:S01]  /*12650*/  LDC R9, c[0x0][0xbe8] ;  /* 0x0002fa00ff097b82 */ /* 0x000e220000000800 */
[----:B------:R-:W-:-:S05]  /*12660*/  IMAD.U32 R5, RZ, RZ, UR42 ;  /* 0x0000002aff057e24 */ /* 0x000fca000f8e00ff */
[----:B------:R-:W-:Y:S01]  /*12670*/  IADD3 R6, R5, -0x80, R8 ;  /* 0xffffff8005067810 */ /* 0x000fe20007ffe008 */
[----:B0----5:R-:W-:-:S05]  /*12680*/  IMAD R3, R0, R9, RZ ;  /* 0x0000000900037224 */ /* 0x021fca00078e02ff */
[----:B------:R-:W-:-:S13]  /*12690*/  ISETP.GE.AND P0, PT, R6, R3, PT ;  /* 0x000000030600720c */ /* 0x000fda0003f06270 */
[----:B------:R-:W-:Y:S05]  /*126a0*/  @P0 BRA `(.L_x_5424) ;  /* 0x0000000000bc0947 */ /* 0x000fea0003800000 */
[----:B------:R-:W-:Y:S01]  /*126b0*/  ISETP.NE.AND P0, PT, R9, 0x1, PT ;  /* 0x000000010900780c */ /* 0x000fe20003f05270 */
[----:B------:R-:W-:Y:S01]  /*126c0*/  UISETP.GT.AND UP0, UPT, UR9, 0x1, UPT ;  /* 0x000000010900788c */ /* 0x000fe2000bf04270 */
[----:B------:R-:W-:Y:S01]  /*126d0*/  UMOV UR20, 0x9b8 ;  /* 0x000009b800147882 */ /* 0x000fe20000000000 */
[----:B------:R-:W-:Y:S02]  /*126e0*/  ULOP3.LUT UR17, UR45, 0xff, URZ, 0xc0, !UPT ;  /* 0x000000ff2d117892 */ /* 0x000fe4000f8ec03f */
[----:B------:R-:W-:Y:S02]  /*126f0*/  USEL UR20, UR20, 0x978, UP0 ;  /* 0x0000097814147887 */ /* 0x000fe40008000000 */
[----:B------:R-:W-:-:S06]  /*12700*/  USEL UR17, UR17, URZ, UP0 ;  /* 0x0000003f11117287 */ /* 0x000fcc0008000000 */
[----:B------:R-:W0:Y:S04]  /*12710*/  @P0 LDC R3, c[0x0][0xbec] ;  /* 0x0002fb00ff030b82 */ /* 0x000e280000000800 */
[----:B------:R-:W-:Y:S01]  /*12720*/  ULDC.64 UR14, c[0x0][UR20+0x220] ;  /* 0x00008800140e7abb */ /* 0x000fe20008000a00 */
[----:B------:R-:W-:Y:S01]  /*12730*/  ULDC.64 UR12, c[0x0][UR20+0x218] ;  /* 0x00008600140c7abb */ /* 0x000fe20008000a00 */
[----:B------:R-:W-:Y:S02]  /*12740*/  ULDC.64 UR18, c[0x0][UR20+0x228] ;  /* 0x00008a0014127abb */ /* 0x000fe40008000a00 */
[----:B------:R-:W1:Y:S01]  /*12750*/  @P0 LDC R5, c[0x0][0xbf0] ;  /* 0x0002fc00ff050b82 */ /* 0x000e620000000800 */
[----:B------:R-:W-:Y:S02]  /*12760*/  UIMAD UR15, UR15, UR8, URZ ;  /* 0x000000080f0f72a4 */ /* 0x000fe4000f8e023f */
[----:B------:R-:W-:-:S02]  /*12770*/  UIMAD.WIDE.U32 UR10, UR12, UR44, URZ ;  /* 0x0000002c0c0a72a5 */ /* 0x000fc4000f8e003f */
[----:B------:R-:W-:Y:S02]  /*12780*/  UIMAD UR21, UR13, UR44, URZ ;  /* 0x0000002c0d1572a4 */ /* 0x000fe4000f8e023f */
[----:B------:R-:W-:Y:S02]  /*12790*/  UIMAD.WIDE.U32 UR22, UR18, UR17, URZ ;  /* 0x00000011121672a5 */ /* 0x000fe4000f8e003f */
[----:B------:R-:W-:Y:S02]  /*127a0*/  UIMAD.WIDE.U32 UR12, UR14, UR8, URZ ;  /* 0x000000080e0c72a5 */ /* 0x000fe4000f8e003f */
[----:B------:R-:W-:Y:S02]  /*127b0*/  UIMAD UR17, UR19, UR17, URZ ;  /* 0x00000011131172a4 */ /* 0x000fe4000f8e023f */
[----:B------:R-:W-:Y:S02]  /*127c0*/  UIMAD UR15, UR14, UR16, UR15 ;  /* 0x000000100e0f72a4 */ /* 0x000fe4000f8e020f */
[----:B------:R-:W-:Y:S01]  /*127d0*/  UIADD3 UR10, UP1, UP2, UR12, UR10, UR4 ;  /* 0x0000000a0c0a7290 */ /* 0x000fe2000fa3e004 */
[----:B0-----:R-:W-:Y:S01]  /*127e0*/  @P0 IMAD.HI.U32 R4, R6, R3, RZ ;  /* 0x0000000306040227 */ /* 0x001fe200078e00ff */
[----:B------:R-:W-:-:S02]  /*127f0*/  UIADD3 UR17, UR23, UR17, URZ ;  /* 0x0000001117117290 */ /* 0x000fc4000fffe03f */
[----:B------:R-:W-:Y:S01]  /*12800*/  UIADD3 UR21, UR11, UR21, URZ ;  /* 0x000000150b157290 */ /* 0x000fe2000fffe03f */
[----:B------:R-:W-:Y:S01]  /*12810*/  IMAD.MOV.U32 R3, RZ, RZ, R6 ;  /* 0x000000ffff037224 */ /* 0x000fe200078e0006 */
[----:B------:R-:W-:Y:S02]  /*12820*/  UIADD3 UR12, UR13, UR15, URZ ;  /* 0x0000000f0d0c7290 */ /* 0x000fe4000fffe03f */
[----:B------:R-:W-:Y:S01]  /*12830*/  IMAD.U32 R8, RZ, RZ, UR17 ;  /* 0x00000011ff087e24 */ /* 0x000fe2000f8e00ff */
[----:B-1----:R-:W-:Y:S01]  /*12840*/  @P0 SHF.R.U32.HI R3, RZ, R5, R4 ;  /* 0x00000005ff030219 */ /* 0x002fe20000011604 */
[----:B------:R-:W-:Y:S01]  /*12850*/  IMAD.U32 R4, RZ, RZ, UR22 ;  /* 0x00000016ff047e24 */ /* 0x000fe2000f8e00ff */
[----:B------:R-:W-:Y:S01]  /*12860*/  UIADD3.X UR12, UR12, UR21, UR24, UP1, UP2 ;  /* 0x000000150c0c7290 */ /* 0x000fe20008fe4418 */
[----:B------:R-:W-:Y:S01]  /*12870*/  IMAD.U32 R5, RZ, RZ, UR23 ;  /* 0x00000017ff057e24 */ /* 0x000fe2000f8e00ff */
[--C-:B------:R-:W-:Y:S01]  /*12880*/  SHF.R.S32.HI R5, RZ, 0x1f, R3.reuse ;  /* 0x0000001fff057819 */ /* 0x100fe20000011403 */
[----:B------:R-:W-:Y:S01]  /*12890*/  IMAD.MOV R7, RZ, RZ, -R3 ;  /* 0x000000ffff077224 */ /* 0x000fe200078e0a03 */
[----:B------:R-:W-:Y:S01]  /*128a0*/  IADD3 R4, P0, P1, R3, UR10, R4 ;  /* 0x0000000a03047c10 */ /* 0x000fe2000f91e004 */
[----:B------:R-:W-:-:S02]  /*128b0*/  ULDC.64 UR10, c[0x0][UR20+0x210] ;  /* 0x00008400140a7abb */ /* 0x000fc40008000a00 */
[----:B------:R-:W-:Y:S01]  /*128c0*/  IMAD R7, R9, R7, R6 ;  /* 0x0000000709077224 */ /* 0x000fe200078e0206 */
[----:B------:R-:W-:Y:S01]  /*128d0*/  IADD3.X R5, R5, UR12, R8, P0, P1 ;  /* 0x0000000c05057c10 */ /* 0x000fe200087e2408 */
[----:B------:R-:W-:Y:S01]  /*128e0*/  ULDC.64 UR12, c[0x0][0xba8] ;  /* 0x0002ea00000c7ab9 */ /* 0x000fe20000000a00 */
[----:B------:R-:W-:Y:S01]  /*128f0*/  @!UP0 ULDC UR12, c[0x0][0xb50] ;  /* 0x0002d400000c8ab9 */ /* 0x000fe20000000800 */
[C---:B------:R-:W-:Y:S01]  /*12900*/  IMAD R6, R7.reuse, UR11, RZ ;  /* 0x0000000b07067c24 */ /* 0x040fe2000f8e02ff */
[----:B------:R-:W-:Y:S01]  /*12910*/  SHF.R.S32.HI R3, RZ, 0x1f, R7 ;  /* 0x0000001fff037819 */ /* 0x000fe20000011407 */
        /* <DEDUP_REMOVED lines=8> */
.L_x_5424:
[----:B------:R-:W-:Y:S05]  /*129a0*/  BSYNC B1 ;  /* 0x0000000000017941 */ /* 0x000fea0003800000 */
.L_x_5423:
[----:B------:R-:W-:-:S06]  /*129b0*/  UISETP.GT.AND UP0, UPT, UR9, 0x1, UPT ;  /* 0x000000010900788c */ /* 0x000fcc000bf04270 */
[----:B------:R-:W-:-:S13]  /*129c0*/  PLOP3.LUT P0, PT, PT, PT, UP0, 0x80, 0x0 ;  /* 0x000000000000781c */ /* 0x000fda0003f0f008 */
[----:B------:R-:W-:Y:S05]  /*129d0*/  @P0 BRA `(.L_x_5419) ;  /* 0x00000008007c0947 */ /* 0x000fea0003800000 */
[----:B------:R-:W1:Y:S01]  /*129e0*/  LDC R11, c[0x0][0xbe8] ;  /* 0x0002fa00ff0b7b82 */ /* 0x000e620000000800 */
[----:B------:R-:W-:Y:S01]  /*129f0*/  ULDC UR14, c[0x0][0xac8] ;  /* 0x0002b200000e7ab9 */ /* 0x000fe20000000800 */
[----:B------:R-:W-:Y:S01]  /*12a00*/  ULDC.64 UR12, c[0x0][0xaa0] ;  /* 0x0002a800000c7ab9 */ /* 0x000fe20000000a00 */
[----:B------:R-:W-:Y:S01]  /*12a10*/  ISETP.GE.AND P1, PT, R188, UR14, PT ;  /* 0x0000000ebc007c0c */ /* 0x000fe2000bf26270 */
[----:B------:R-:W-:Y:S01]  /*12a20*/  UIMAD UR9, UR24, UR12, URZ ;  /* 0x0000000c180972a4 */ /* 0x000fe2000f8e023f */
[C---:B------:R-:W-:Y:S01]  /*12a30*/  ISETP.GE.AND P2, PT, R185.reuse, UR14, PT ;  /* 0x0000000eb9007c0c */ /* 0x040fe2000bf46270 */
[----:B------:R-:W-:Y:S01]  /*12a40*/  UIMAD.WIDE.U32 UR10, UR4, UR12, URZ ;  /* 0x0000000c040a72a5 */ /* 0x000fe2000f8e003f */
[----:B------:R-:W-:Y:S01]  /*12a50*/  SEL R4, RZ, 0xffffffff, P1 ;  /* 0xffffffffff047807 */ /* 0x000fe20000800000 */
[----:B------:R-:W-:Y:S01]  /*12a60*/  UIMAD UR9, UR4, UR13, UR9 ;  /* 0x0000000d040972a4 */ /* 0x000fe2000f8e0209 */
[----:B0-----:R-:W-:Y:S01]  /*12a70*/  SEL R3, RZ, 0x1, P2 ;  /* 0x00000001ff037807 */ /* 0x001fe20001000000 */
[C---:B------:R-:W-:Y:S01]  /*12a80*/  VIADD R37, R185.reuse, 0x80 ;  /* 0x00000080b9257836 */ /* 0x040fe20000000000 */
[----:B------:R-:W-:Y:S01]  /*12a90*/  ULDC.64 UR12, c[0x0][0xae8] ;  /* 0x0002ba00000c7ab9 */ /* 0x000fe20000000a00 */
[----:B------:R-:W-:Y:S01]  /*12aa0*/  IMAD.SHL.U32 R4, R4, 0x2, RZ ;  /* 0x0000000204047824 */ /* 0x000fe200078e00ff */
[----:B------:R-:W-:Y:S01]  /*12ab0*/  UIADD3 UR11, UR11, UR9, URZ ;  /* 0x000000090b0b7290 */ /* 0x000fe2000fffe03f */
[----:B------:R-:W-:Y:S01]  /*12ac0*/  VIADD R29, R185, 0xc0 ;  /* 0x000000c0b91d7836 */ /* 0x000fe20000000000 */
[----:B------:R-:W-:Y:S01]  /*12ad0*/  ISETP.GE.AND P1, PT, R37, UR14, PT ;  /* 0x0000000e25007c0c */ /* 0x000fe2000bf26270 */
[----:B------:R-:W-:Y:S01]  /*12ae0*/  VIADD R31, R185, 0x100 ;  /* 0x00000100b91f7836 */ /* 0x000fe20000000000 */
[----:B------:R-:W-:Y:S01]  /*12af0*/  LOP3.LUT R6, R4, 0x2, R3, 0xe2, !PT ;  /* 0x0000000204067812 */ /* 0x000fe200078ee203 */
[----:B------:R-:W-:Y:S01]  /*12b00*/  IMAD R3, R187, 0x20, R220 ;  /* 0x00000020bb037824 */ /* 0x000fe200078e02dc */
[----:B------:R-:W-:Y:S01]  /*12b10*/  UIMAD.WIDE.U32 UR10, UR44, UR12, UR10 ;  /* 0x0000000c2c0a72a5 */ /* 0x000fe2000f8e000a */
[----:B------:R-:W-:Y:S01]  /*12b20*/  VIADD R35, R185, 0x140 ;  /* 0x00000140b9237836 */ /* 0x000fe20000000000 */
[----:B------:R-:W-:Y:S01]  /*12b30*/  BSSY B1, `(.L_x_5425) ;  /* 0x0000065000017945 */ /* 0x000fe20003800000 */
[----:B------:R-:W-:Y:S01]  /*12b40*/  VIADD R8, R3, UR42 ;  /* 0x0000002a03087c36 */ /* 0x000fe20008000000 */
[----:B------:R-:W-:Y:S01]  /*12b50*/  SEL R3, RZ, 0xffffffff, P1 ;  /* 0xffffffffff037807 */ /* 0x000fe20000800000 */
[----:B------:R-:W-:Y:S01]  /*12b60*/  UIMAD UR11, UR44, UR13, UR11 ;  /* 0x0000000d2c0b72a4 */ /* 0x000fe2000f8e020b */
[----:B-1----:R-:W-:Y:S01]  /*12b70*/  ISETP.NE.AND P0, PT, R11, 0x1, PT ;  /* 0x000000010b00780c */ /* 0x002fe20003f05270 */
[----:B------:R-:W-:Y:S01]  /*12b80*/  VIADD R27, R185, 0x180 ;  /* 0x00000180b91b7836 */ /* 0x000fe20000000000 */
[----:B------:R-:W-:Y:S01]  /*12b90*/  ISETP.GE.AND P1, PT, R29, UR14, PT ;  /* 0x0000000e1d007c0c */ /* 0x000fe2000bf26270 */
[----:B------:R-:W-:Y:S01]  /*12ba0*/  ULDC.64 UR12, c[0x0][0xaf0] ;  /* 0x0002bc00000c7ab9 */ /* 0x000fe20000000a00 */
[----:B------:R-:W-:Y:S01]  /*12bb0*/  IMAD.SHL.U32 R9, R3, 0x4, RZ ;  /* 0x0000000403097824 */ /* 0x000fe200078e00ff */
[----:B------:R-:W-:Y:S01]  /*12bc0*/  UIMAD UR16, UR16, UR12, URZ ;  /* 0x0000000c101072a4 */ /* 0x000fe2000f8e023f */
[----:B------:R-:W-:Y:S01]  /*12bd0*/  IMAD.MOV.U32 R3, RZ, RZ, R8 ;  /* 0x000000ffff037224 */ /* 0x000fe200078e0008 */
[----:B------:R-:W-:Y:S01]  /*12be0*/  SHF.R.S32.HI R30, RZ, 0x1f, R31 ;  /* 0x0000001fff1e7819 */ /* 0x000fe2000001141f */
[----:B-----5:R-:W-:Y:S01]  /*12bf0*/  IMAD R25, R0, R11, RZ ;  /* 0x0000000b00197224 */ /* 0x020fe200078e02ff */
[----:B------:R-:W-:Y:S01]  /*12c00*/  UIMAD UR4, UR8, UR13, UR16 ;  /* 0x0000000d080472a4 */ /* 0x000fe2000f8e0210 */
[----:B------:R-:W-:Y:S01]  /*12c10*/  LOP3.LUT R6, R9, 0x4, R6, 0xe2, !PT ;  /* 0x0000000409067812 */ /* 0x000fe200078ee206 */
[----:B------:R-:W-:Y:S01]  /*12c20*/  UIMAD.WIDE.U32 UR8, UR8, UR12, UR10 ;  /* 0x0000000c080872a5 */ /* 0x000fe2000f8e000a */
[----:B------:R-:W-:Y:S01]  /*12c30*/  VIADD R26, R220, UR42 ;  /* 0x0000002adc1a7c36 */ /* 0x000fe20008000000 */
[----:B------:R-:W0:Y:S01]  /*12c40*/  @P0 LDC R5, c[0x0][0xbec] ;  /* 0x0002fb00ff050b82 */ /* 0x000e220000000800 */
[----:B------:R-:W-:Y:S01]  /*12c50*/  VIADD R33, R185, 0x1c0 ;  /* 0x000001c0b9217836 */ /* 0x000fe20000000000 */
[----:B------:R-:W-:Y:S01]  /*12c60*/  UIADD3 UR4, UR9, UR4, URZ ;  /* 0x0000000409047290 */ /* 0x000fe2000fffe03f */
[----:B------:R-:W-:-:S02]  /*12c70*/  SHF.R.S32.HI R32, RZ, 0x1f, R27 ;  /* 0x0000001fff207819 */ /* 0x000fc4000001141b */
[----:B------:R-:W-:Y:S02]  /*12c80*/  SHF.R.S32.HI R34, RZ, 0x1f, R37 ;  /* 0x0000001fff227819 */ /* 0x000fe40000011425 */
[----:B------:R-:W-:Y:S01]  /*12c90*/  SHF.R.S32.HI R28, RZ, 0x1f, R33 ;  /* 0x0000001fff1c7819 */ /* 0x000fe20000011421 */
[----:B------:R-:W1:Y:S01]  /*12ca0*/  @P0 LDC R7, c[0x0][0xbf0] ;  /* 0x0002fc00ff070b82 */ /* 0x000e620000000800 */
[----:B------:R-:W-:Y:S02]  /*12cb0*/  SHF.R.S32.HI R36, RZ, 0x1f, R29 ;  /* 0x0000001fff247819 */ /* 0x000fe4000001141d */
[----:B------:R-:W-:Y:S02]  /*12cc0*/  SHF.R.S32.HI R38, RZ, 0x1f, R35 ;  /* 0x0000001fff267819 */ /* 0x000fe40000011423 */
[----:B------:R-:W-:Y:S01]  /*12cd0*/  SHF.R.S32.HI R39, RZ, 0x1f, R188 ;  /* 0x0000001fff277819 */ /* 0x000fe200000114bc */
[----:B0-----:R-:W-:Y:S01]  /*12ce0*/  @P0 IMAD.HI.U32 R4, R8, R5, RZ ;  /* 0x0000000508040227 */ /* 0x001fe200078e00ff */
[----:B------:R-:W-:-:S02]  /*12cf0*/  SEL R5, RZ, 0xffffffff, P1 ;  /* 0xffffffffff057807 */ /* 0x000fc40000800000 */
[----:B------:R-:W-:-:S04]  /*12d00*/  ISETP.GE.AND P1, PT, R33, UR14, PT ;  /* 0x0000000e21007c0c */ /* 0x000fc8000bf26270 */
[----:B------:R-:W-:Y:S02]  /*12d10*/  SEL R0, RZ, 0x80, P1 ;  /* 0x00000080ff007807 */ /* 0x000fe40000800000 */
[----:B-1----:R-:W-:Y:S01]  /*12d20*/  @P0 SHF.R.U32.HI R3, RZ, R7, R4 ;  /* 0x00000007ff030219 */ /* 0x002fe20000011604 */
[----:B------:R-:W-:Y:S01]  /*12d30*/  IMAD.SHL.U32 R7, R5, 0x8, RZ ;  /* 0x0000000805077824 */ /* 0x000fe200078e00ff */
[----:B------:R-:W-:Y:S01]  /*12d40*/  ISETP.GE.AND P0, PT, R31, UR14, PT ;  /* 0x0000000e1f007c0c */ /* 0x000fe2000bf06270 */
[----:B------:R-:W-:Y:S02]  /*12d50*/  IMAD.U32 R4, RZ, RZ, UR8 ;  /* 0x00000008ff047e24 */ /* 0x000fe4000f8e00ff */
[----:B------:R-:W-:Y:S01]  /*12d60*/  IMAD.U32 R5, RZ, RZ, UR9 ;  /* 0x00000009ff057e24 */ /* 0x000fe2000f8e00ff */
[----:B------:R-:W-:Y:S01]  /*12d70*/  LOP3.LUT R10, R7, 0x8, R6, 0xe2, !PT ;  /* 0x00000008070a7812 */ /* 0x000fe200078ee206 */
[--C-:B------:R-:W-:Y:S01]  /*12d80*/  IMAD.MOV R7, RZ, RZ, -R3.reuse ;  /* 0x000000ffff077224 */ /* 0x100fe200078e0a03 */
[----:B------:R-:W-:Y:S01]  /*12d90*/  SHF.R.S32.HI R6, RZ, 0x1f, R3 ;  /* 0x0000001fff067819 */ /* 0x000fe20000011403 */
[----:B------:R-:W-:Y:S01]  /*12da0*/  ULDC.64 UR8, c[0x0][0xae0] ;  /* 0x0002b80000087ab9 */ /* 0x000fe20000000a00 */
[----:B------:R-:W-:Y:S01]  /*12db0*/  SEL R9, RZ, 0xffffffff, P0 ;  /* 0xffffffffff097807 */ /* 0x000fe20000000000 */
[----:B------:R-:W-:Y:S01]  /*12dc0*/  IMAD.U32 R5, RZ, RZ, UR4 ;  /* 0x00000004ff057e24 */ /* 0x000fe2000f8e00ff */
[----:B------:R-:W-:Y:S01]  /*12dd0*/  ISETP.GE.AND P0, PT, R35, UR14, PT ;  /* 0x0000000e23007c0c */ /* 0x000fe2000bf06270 */
[----:B------:R-:W-:-:S02]  /*12de0*/  IMAD R6, R6, UR8, RZ ;  /* 0x0000000806067c24 */ /* 0x000fc4000f8e02ff */
[----:B------:R-:W-:Y:S01]  /*12df0*/  IMAD R7, R11, R7, R8 ;  /* 0x000000070b077224 */ /* 0x000fe200078e0208 */
[----:B------:R-:W-:Y:S01]  /*12e00*/  SEL R8, RZ, 0xffffffff, P0 ;  /* 0xffffffffff087807 */ /* 0x000fe20000000000 */
[----:B------:R-:W-:Y:S01]  /*12e10*/  IMAD.SHL.U32 R13, R9, 0x10, RZ ;  /* 0x00000010090d7824 */ /* 0x000fe200078e00ff */
[----:B------:R-:W-:Y:S01]  /*12e20*/  ISETP.GE.AND P0, PT, R27, UR14, PT ;  /* 0x0000000e1b007c0c */ /* 0x000fe2000bf06270 */
[C---:B------:R-:W-:Y:S02]  /*12e30*/  IMAD R9, R3.reuse, UR9, R6 ;  /* 0x0000000903097c24 */ /* 0x040fe4000f8e0206 */
[----:B------:R-:W-:Y:S01]  /*12e40*/  IMAD.WIDE.U32 R4, R3, UR8, R4 ;  /* 0x0000000803047c25 */ /* 0x000fe2000f8e0004 */
[----:B------:R-:W-:Y:S01]  /*12e50*/  SHF.R.S32.HI R3, RZ, 0x1f, R7 ;  /* 0x0000001fff037819 */ /* 0x000fe20000011407 */
[----:B------:R-:W-:Y:S01]  /*12e60*/  ULDC.64 UR8, c[0x0][0xad8] ;  /* 0x0002b60000087ab9 */ /* 0x000fe20000000a00 */
[----:B------:R-:W-:Y:S01]  /*12e70*/  LOP3.LUT R10, R13, 0x10, R10, 0xe2, !PT ;  /* 0x000000100d0a7812 */ /* 0x000fe200078ee20a */
[----:B------:R-:W-:-:S02]  /*12e80*/  IMAD.IADD R5, R5, 0x1, R9 ;  /* 0x0000000105057824 */ /* 0x000fc400078e0209 */
[----:B------:R-:W-:Y:S02]  /*12e90*/  IMAD R6, R3, UR8, RZ ;  /* 0x0000000803067c24 */ /* 0x000fe4000f8e02ff */
[----:B------:R-:W-:-:S04]  /*12ea0*/  IMAD.WIDE.U32 R4, R7, UR8, R4 ;  /* 0x0000000807047c25 */ /* 0x000fc8000f8e0004 */
[----:B------:R-:W-:Y:S01]  /*12eb0*/  IMAD R3, R7, UR9, R6 ;  /* 0x0000000907037c24 */ /* 0x000fe2000f8e0206 */
[----:B------:R-:W-:Y:S01]  /*12ec0*/  ULDC.64 UR8, c[0x0][0xa80] ;  /* 0x0002a00000087ab9 */ /* 0x000fe20000000a00 */
[----:B------:R-:W-:Y:S01]  /*12ed0*/  SEL R7, RZ, 0x40, P0 ;  /* 0x00000040ff077807 */ /* 0x000fe20000000000 */
[----:B------:R-:W-:Y:S01]  /*12ee0*/  IMAD.SHL.U32 R9, R8, 0x20, RZ ;  /* 0x0000002008097824 */ /* 0x000fe200078e00ff */
[----:B---3--:R-:W-:Y:S01]  /*12ef0*/  LEA R20, P0, R4, UR8, 0x1 ;  /* 0x0000000804147c11 */ /* 0x008fe2000f8008ff */
[----:B------:R-:W-:-:S03]  /*12f00*/  IMAD.IADD R3, R5, 0x1, R3 ;  /* 0x0000000105037824 */ /* 0x000fc600078e0203 */
[----:B------:R-:W-:Y:S01]  /*12f10*/  LOP3.LUT R10, R9, 0x20, R10, 0xe2, !PT ;  /* 0x00000020090a7812 */ /* 0x000fe200078ee20a */
[----:B------:R0:W1:Y:S01]  /*12f20*/  SHFL.IDX PT, R6, R20, RZ, 0x181f ;  /* 0x00181fff14067589 */ /* 0x00006200000e0000 */
[----:B------:R-:W-:Y:S02]  /*12f30*/  LEA.HI.X R3, R4, UR9, R3, 0x1, P0 ;  /* 0x0000000904037c11 */ /* 0x000fe400080f0c03 */
[----:B------:R-:W-:Y:S02]  /*12f40*/  ISETP.GE.AND P0, PT, R26, R25, PT ;  /* 0x000000191a00720c */ /* 0x000fe40003f06270 */
[----:B------:R-:W-:Y:S02]  /*12f50*/  LOP3.LUT R21, R10, R7, RZ, 0xfc, !PT ;  /* 0x000000070a157212 */ /* 0x000fe400078efcff */
[----:B------:R0:W3:Y:S02]  /*12f60*/  SHFL.IDX PT, R7, R3, RZ, 0x181f ;  /* 0x00181fff03077589 */ /* 0x0000e400000e0000 */
[----:B------:R-:W-:-:S07]  /*12f70*/  LOP3.LUT R24, R21, R0, RZ, 0xfc, !PT ;  /* 0x0000000015187212 */ /* 0x000fce00078efcff */
[----:B0-----:R-:W-:Y:S05]  /*12f80*/  @P0 BRA `(.L_x_5426) ;  /* 0x00000000007c0947 */ /* 0x001fea0003800000 */
[----:B------:R-:W-:Y:S02]  /*12f90*/  ISETP.GE.AND P2, PT, R188, UR14, PT ;  /* 0x0000000ebc007c0c */ /* 0x000fe4000bf46270 */
[----:B------:R-:W-:Y:S02]  /*12fa0*/  ISETP.GE.AND P1, PT, R185, UR14, PT ;  /* 0x0000000eb9007c0c */ /* 0x000fe4000bf26270 */
[----:B------:R-:W-:Y:S02]  /*12fb0*/  ISETP.GE.AND P5, PT, R37, UR14, PT ;  /* 0x0000000e25007c0c */ /* 0x000fe4000bfa6270 */
[----:B------:R-:W-:-:S07]  /*12fc0*/  ISETP.GE.AND P3, PT, R29, UR14, PT ;  /* 0x0000000e1d007c0c */ /* 0x000fce000bf66270 */
[CC--:B-1----:R-:W-:Y:S02]  /*12fd0*/  @!P2 LEA R8, P0, R188.reuse, R6.reuse, 0x1 ;  /* 0x00000006bc08a211 */ /* 0x0c2fe400078008ff */
[----:B---3--:R-:W-:Y:S02]  /*12fe0*/  @!P1 IMAD.WIDE R4, R185, 0x2, R6 ;  /* 0x00000002b9049825 */ /* 0x008fe400078e0206 */
        /* <DEDUP_REMOVED lines=25> */
.L_x_5426:
[----:B------:R-:W-:Y:S05]  /*13180*/  BSYNC B1 ;  /* 0x0000000000017941 */ /* 0x000fea0003800000 */
.L_x_5425:
[----:B------:R-:W-:Y:S01]  /*13190*/  VIADD R0, R26, 0x20 ;  /* 0x000000201a007836 */ /* 0x000fe20000000000 */
[----:B---34-:R4:W0:Y:S04]  /*131a0*/  SHFL.IDX PT, R7, R3, 0x1, 0x181f ;  /* 0x00381f0003077f89 */ /* 0x01882800000e0000 */
[----:B------:R-:W-:Y:S01]  /*131b0*/  ISETP.GE.AND P0, PT, R0, R25, PT ;  /* 0x000000190000720c */ /* 0x000fe20003f06270 */
[----:B-1----:R4:W1:-:S12]  /*131c0*/  SHFL.IDX PT, R6, R20, 0x1, 0x181f ;  /* 0x00381f0014067f89 */ /* 0x00285800000e0000 */
[----:B----4-:R-:W-:Y:S05]  /*131d0*/  @P0 BRA `(.L_x_5419) ;  /* 0x00000000007c0947 */ /* 0x010fea0003800000 */
        /* <DEDUP_REMOVED lines=31> */
.L_x_5419:
[----:B------:R-:W-:Y:S05]  /*133d0*/  BSYNC B0 ;  /* 0x0000000000007941 */ /* 0x000fea0003800000 */
.L_x_5412:
[----:B------:R-:W-:Y:S02]  /*133e0*/  ULDC UR4, c[0x0][0xc3c] ;  /* 0x00030f0000047ab9 */ /* 0x000fe40000000800 */
[----:B------:R-:W-:-:S06]  /*133f0*/  UISETP.GE.AND UP0, UPT, UR6, UR4, UPT ;  /* 0x000000040600728c */ /* 0x000fcc000bf06270 */
[----:B------:R-:W-:-:S13]  /*13400*/  PLOP3.LUT P0, PT, PT, PT, UP0, 0x80, 0x0 ;  /* 0x000000000000781c */ /* 0x000fda0003f0f008 */
[----:B------:R-:W-:Y:S05]  /*13410*/  @!P0 BRA `(.L_x_5427) ;  /* 0xfffffedc00dc8947 */ /* 0x000fea000383ffff */
[----:B------:R-:W-:Y:S05]  /*13420*/  EXIT ;  /* 0x000000000000794d */ /* 0x000fea0003800000 */
.L_x_5313:
        /* <DEDUP_REMOVED lines=18> */
.L_x_5428:
        /* <DEDUP_REMOVED lines=43> */
.L_x_5432:
        /* <DEDUP_REMOVED lines=39> */
.L_x_5430:
        /* <DEDUP_REMOVED lines=12> */
.L_x_5433:
[----:B---34-:R-:W-:Y:S01]  /*13b30*/  IMAD R2, R3, UR5, R10 ;  /* 0x0000000503027c24 */ /* 0x018fe2000f8e020a */
[----:B-1----:R-:W-:Y:S01]  /*13b40*/  ISETP.NE.AND P0, PT, R8, 0x1, PT ;  /* 0x000000010800780c */ /* 0x002fe20003f05270 */
[----:B------:R-:W-:-:S03]  /*13b50*/  VIADD R14, R9, UR4 ;  /* 0x00000004090e7c36 */ /* 0x000fc60008000000 */
[----:B------:R1:W-:Y:S01]  /*13b60*/  STL [R1], R2 ;  /* 0x0000000201007387 */ /* 0x0003e20000100800 */
[----:B------:R-:W-:-:S03]  /*13b70*/  IADD3 R5, -R2, UR6, RZ ;  /* 0x0000000602057c10 */ /* 0x000fc6000fffe1ff */
[----:B------:R1:W-:Y:S05]  /*13b80*/  STL [R1+0xc], R14 ;  /* 0x00000c0e01007387 */ /* 0x0003ea0000100800 */
[----:B------:R-:W-:Y:S05]  /*13b90*/  @!P0 BRA `(.L_x_5434) ;  /* 0x0000000000e08947 */ /* 0x000fea0003800000 */
[----:B0-2---:R-:W-:Y:S02]  /*13ba0*/  IABS R7, R4 ;  /* 0x0000000400077213 */ /* 0x005fe40000000000 */
[----:B------:R-:W-:Y:S02]  /*13bb0*/  IABS R9, R8 ;  /* 0x0000000800097213 */ /* 0x000fe40000000000 */
[----:B------:R-:W0:Y:S08]  /*13bc0*/  I2F.RP R10, R7 ;  /* 0x00000007000a7306 */ /* 0x000e300000209400 */
[----:B------:R-:W2:Y:S08]  /*13bd0*/  I2F.RP R11, R9 ;  /* 0x00000009000b7306 */ /* 0x000eb00000209400 */
[----:B0-----:R-:W1:Y:S08]  /*13be0*/  MUFU.RCP R10, R10 ;  /* 0x0000000a000a7308 */ /* 0x001e700000001000 */
[----:B--2---:R-:W-:Y:S01]  /*13bf0*/  MUFU.RCP R11, R11 ;  /* 0x0000000b000b7308 */ /* 0x004fe20000001000 */
[----:B-1----:R-:W-:Y:S01]  /*13c00*/  VIADD R2, R10, 0xffffffe ;  /* 0x0ffffffe0a027836 */ /* 0x002fe20000000000 */
[----:B------:R-:W-:-:S06]  /*13c10*/  IABS R10, R4 ;  /* 0x00000004000a7213 */ /* 0x000fcc0000000000 */
[----:B------:R0:W1:Y:S02]  /*13c20*/  F2I.FTZ.U32.TRUNC.NTZ R3, R2 ;  /* 0x0000000200037305 */ /* 0x000064000021f000 */
[----:B0-----:R-:W-:Y:S02]  /*13c30*/  IMAD.MOV.U32 R2, RZ, RZ, RZ ;  /* 0x000000ffff027224 */ /* 0x001fe400078e00ff */
[----:B-1----:R-:W-:-:S04]  /*13c40*/  IMAD.MOV R12, RZ, RZ, -R3 ;  /* 0x000000ffff0c7224 */ /* 0x002fc800078e0a03 */
[----:B------:R-:W-:-:S04]  /*13c50*/  IMAD R13, R12, R7, RZ ;  /* 0x000000070c0d7224 */ /* 0x000fc800078e02ff */
[----:B------:R-:W-:Y:S01]  /*13c60*/  IMAD.HI.U32 R3, R3, R13, R2 ;  /* 0x0000000d03037227 */ /* 0x000fe200078e0002 */
[----:B------:R-:W-:-:S03]  /*13c70*/  IABS R2, R5 ;  /* 0x0000000500027213 */ /* 0x000fc60000000000 */
[----:B------:R-:W-:Y:S02]  /*13c80*/  IMAD.MOV R13, RZ, RZ, -R10 ;  /* 0x000000ffff0d7224 */ /* 0x000fe400078e0a0a */
[----:B------:R-:W-:-:S04]  /*13c90*/  IMAD.HI.U32 R10, R3, R2, RZ ;  /* 0x00000002030a7227 */ /* 0x000fc800078e00ff */
[----:B------:R-:W-:Y:S02]  /*13ca0*/  IMAD R2, R10, R13, R2 ;  /* 0x0000000d0a027224 */ /* 0x000fe400078e0202 */
[----:B------:R-:W-:-:S03]  /*13cb0*/  VIADD R3, R11, 0xffffffe ;  /* 0x0ffffffe0b037836 */ /* 0x000fc60000000000 */
[----:B------:R-:W-:-:S03]  /*13cc0*/  ISETP.GT.U32.AND P1, PT, R7, R2, PT ;  /* 0x000000020700720c */ /* 0x000fc60003f24070 */
[----:B------:R-:W0:Y:S10]  /*13cd0*/  F2I.FTZ.U32.TRUNC.NTZ R3, R3 ;  /* 0x0000000300037305 */ /* 0x000e34000021f000 */
[----:B------:R-:W-:-:S02]  /*13ce0*/  @!P1 IMAD.IADD R2, R2, 0x1, -R7 ;  /* 0x0000000102029824 */ /* 0x000fc400078e0a07 */
[----:B------:R-:W-:Y:S01]  /*13cf0*/  @!P1 VIADD R10, R10, 0x1 ;  /* 0x000000010a0a9836 */ /* 0x000fe20000000000 */
[----:B------:R-:W-:Y:S02]  /*13d00*/  ISETP.NE.AND P1, PT, R4, RZ, PT ;  /* 0x000000ff0400720c */ /* 0x000fe40003f25270 */
[----:B------:R-:W-:Y:S01]  /*13d10*/  ISETP.GE.U32.AND P0, PT, R2, R7, PT ;  /* 0x000000070200720c */ /* 0x000fe20003f06070 */
[----:B0-----:R-:W-:-:S04]  /*13d20*/  IMAD.MOV R2, RZ, RZ, -R3 ;  /* 0x000000ffff027224 */ /* 0x001fc800078e0a03 */
[----:B------:R-:W-:Y:S02]  /*13d30*/  IMAD R7, R2, R9, RZ ;  /* 0x0000000902077224 */ /* 0x000fe400078e02ff */
[----:B------:R-:W-:-:S04]  /*13d40*/  IMAD.MOV.U32 R2, RZ, RZ, RZ ;  /* 0x000000ffff027224 */ /* 0x000fc800078e00ff */
        /* <DEDUP_REMOVED lines=29> */
.L_x_5434:
        /* <DEDUP_REMOVED lines=61> */
.L_x_5435:
[----:B01----:R-:W-:-:S05]  /*142f0*/  LOP3.LUT R3, RZ, R2, RZ, 0x33, !PT ;  /* 0x00000002ff037212 */ /* 0x003fca00078e33ff */
[----:B------:R-:W-:-:S05]  /*14300*/  IMAD.IADD R2, R4, 0x1, R3 ;  /* 0x0000000104027824 */ /* 0x000fca00078e0203 */
[----:B------:R1:W-:Y:S01]  /*14310*/  STL [R1+0x4], R2 ;  /* 0x0000040201007387 */ /* 0x0003e20000100800 */
[----:B------:R-:W-:Y:S05]  /*14320*/  BRA `(.L_x_5436) ;  /* 0x0000000000107947 */ /* 0x000fea0003800000 */
.L_x_5431:
[----:B------:R-:W-:Y:S01]  /*14330*/  IMAD.U32 R2, RZ, RZ, UR6 ;  /* 0x00000006ff027e24 */ /* 0x000fe2000f8e00ff */
[----:B------:R0:W-:Y:S04]  /*14340*/  STL [R1+0x4], RZ ;  /* 0x000004ff01007387 */ /* 0x0001e80000100800 */
[----:B------:R0:W-:Y:S04]  /*14350*/  STL [R1+0x8], RZ ;  /* 0x000008ff01007387 */ /* 0x0001e80000100800 */
[----:B------:R0:W-:Y:S02]  /*14360*/  STL [R1], R2 ;  /* 0x0000000201007387 */ /* 0x0001e40000100800 */
.L_x_5436:
        /* <DEDUP_REMOVED lines=10> */
.L_x_5429:
        /* <DEDUP_REMOVED lines=8> */
[----:B------:R-:W2:Y:S01]  /*14490*/  S2UR UR5, SR_CgaCtaId ;  /* 0x00000000000579c3 */ /* 0x000ea20000008800 */
[C---:B---3--:R-:W-:Y:S01]  /*144a0*/  IMAD.SHL.U32 R0, R6.reuse, 0x8, RZ ;  /* 0x0000000806007824 */ /* 0x048fe200078e00ff */
[----:B------:R-:W-:Y:S01]  /*144b0*/  LOP3.LUT R4, R6, 0x7f, RZ, 0xc0, !PT ;  /* 0x0000007f06047812 */ /* 0x000fe200078ec0ff */
[----:B------:R-:W-:Y:S01]  /*144c0*/  UMOV UR4, 0x400 ;  /* 0x0000040000047882 */ /* 0x000fe20000000000 */
[----:B------:R-:W-:Y:S01]  /*144d0*/  BSSY B8, `(.L_x_5437) ;  /* 0x00006a2000087945 */ /* 0x000fe20003800000 */
[----:B------:R-:W-:Y:S01]  /*144e0*/  ULDC UR37, c[0x0][0xc] ;  /* 0x0000030000257ab9 */ /* 0x000fe20000000800 */
[----:B------:R-:W-:Y:S01]  /*144f0*/  LOP3.LUT R3, R0, 0x1f8, RZ, 0xc0, !PT ;  /* 0x000001f800037812 */ /* 0x000fe200078ec0ff */
[----:B01----:R-:W-:Y:S01]  /*14500*/  IMAD.SHL.U32 R2, R4, 0x8, RZ ;  /* 0x0000000804027824 */ /* 0x003fe200078e00ff */
[----:B------:R-:W-:Y:S01]  /*14510*/  ULDC.64 UR38, c[0x0][0x198] ;  /* 0x0000660000267ab9 */ /* 0x000fe20000000a00 */
[----:B------:R-:W-:Y:S01]  /*14520*/  IMAD.MOV.U32 R0, RZ, RZ, 0x1 ;  /* 0x00000001ff007424 */ /* 0x000fe200078e00ff */
[----:B------:R-:W-:Y:S01]  /*14530*/  LOP3.LUT R3, R3, 0x38, R6, 0x78, !PT ;  /* 0x0000003803037812 */ /* 0x000fe200078e7806 */
[----:B------:R-:W-:-:S03]  /*14540*/  IMAD.SHL.U32 R6, R6, 0x10, RZ ;  /* 0x0000001006067824 */ /* 0x000fc600078e00ff */
[----:B------:R-:W-:Y:S02]  /*14550*/  LOP3.LUT R2, R3, 0x200, R2, 0xf8, !PT ;  /* 0x0000020003027812 */ /* 0x000fe400078ef802 */
[----:B------:R-:W-:-:S04]  /*14560*/  SHF.R.U32.HI R3, RZ, 0x3, R4 ;  /* 0x00000003ff037819 */ /* 0x000fc80000011604 */
[----:B------:R-:W-:Y:S01]  /*14570*/  LOP3.LUT R3, R3, 0x70, R6, 0xf8, !PT ;  /* 0x0000007003037812 */ /* 0x000fe200078ef806 */
[----:B--2---:R-:W-:-:S06]  /*14580*/  ULEA UR4, UR5, UR4, 0x18 ;  /* 0x0000000405047291 */ /* 0x004fcc000f8ec03f */
[----:B------:R-:W-:-:S04]  /*14590*/  IMAD.U32 R19, RZ, RZ, UR4 ;  /* 0x00000004ff137e24 */ /* 0x000fc8000f8e00ff */
[----:B------:R-:W-:-:S05]  /*145a0*/  IMAD R2, R2, 0x2, R19 ;  /* 0x0000000202027824 */ /* 0x000fca00078e0213 */
[----:B------:R0:W-:Y:S04]  /*145b0*/  STL [R1+0x54], R2 ;  /* 0x0000540201007387 */ /* 0x0001e80000100800 */
[----:B------:R0:W-:Y:S04]  /*145c0*/  STL [R1+0x48], RZ ;  /* 0x000048ff01007387 */ /* 0x0001e80000100800 */
[----:B------:R0:W-:Y:S04]  /*145d0*/  STL [R1+0x14], R0 ;  /* 0x0000140001007387 */ /* 0x0001e80000100800 */
[----:B------:R0:W-:Y:S02]  /*145e0*/  STL [R1+0x10], RZ ;  /* 0x000010ff01007387 */ /* 0x0001e40000100800 */
.L_x_5565:
[----:B--2---:R-:W2:Y:S01]  /*145f0*/  LDL R9, [R1+0xc] ;  /* 0x00000c0001097983 */ /* 0x004ea20000100800 */
[----:B------:R-:W-:Y:S05]  /*14600*/  YIELD ;  /* 0x0000000000007946 */ /* 0x000fea0003800000 */
[----:B------:R-:W-:Y:S01]  /*14610*/  ULDC.64 UR4, c[0x0][0xa28] ;  /* 0x00028a0000047ab9 */ /* 0x000fe20000000a00 */
[----:B0-----:R-:W-:Y:S01]  /*14620*/  IMAD.MOV.U32 R0, RZ, RZ, RZ ;  /* 0x000000ffff007224 */ /* 0x001fe200078e00ff */
[----:B------:R-:W-:Y:S01]  /*14630*/  ISETP.NE.U32.AND P0, PT, RZ, UR4, PT ;  /* 0x00000004ff007c0c */ /* 0x000fe2000bf05070 */
[----:B-1----:R-:W0:Y:S01]  /*14640*/  LDC.64 R4, c[0x0][0xa00] ;  /* 0x00028000ff047b82 */ /* 0x002e220000000a00 */
[----:B------:R-:W-:Y:S01]  /*14650*/  IMAD.MOV.U32 R10, RZ, RZ, RZ ;  /* 0x000000ffff0a7224 */ /* 0x000fe200078e00ff */
[----:B------:R-:W-:Y:S01]  /*14660*/  ULDC.64 UR6, c[0x0][0xa08] ;  /* 0x0002820000067ab9 */ /* 0x000fe20000000a00 */
[----:B------:R-:W-:Y:S01]  /*14670*/  ISETP.NE.AND.EX P0, PT, RZ, UR5, PT, P0 ;  /* 0x00000005ff007c0c */ /* 0x000fe2000bf05300 */
[----:B------:R-:W-:-:S12]  /*14680*/  ULDC.64 UR4, c[0x0][0xa18] ;  /* 0x0002860000047ab9 */ /* 0x000fd80000000a00 */
        /* <DEDUP_REMOVED lines=37> */
.L_x_5438:
        /* <DEDUP_REMOVED lines=12> */
[----:B------:R-:W3:Y:S02]  /*149a0*/  LDC.64 R2, c[0x0][0xa20] ;  /* 0x00028800ff027b82 */ /* 0x000ee40000000a00 */
[----:B---3--:R-:W-:-:S05]  /*149b0*/  IMAD.WIDE R2, R9, 0x4, R2 ;  /* 0x0000000409027825 */ /* 0x008fca00078e0202 */
[----:B------:R3:W5:Y:S01]  /*149c0*/  LDG.E R7, desc[UR40][R2.64] ;  /* 0x0000002802077981 */ /* 0x000762000c1e1900 */
[----:B------:R-:W-:Y:S05]  /*149d0*/  BRA `(.L_x_5440) ;  /* 0x0000000000107947 */ /* 0x000fea0003800000 */
.L_x_5439:
[----:B------:R-:W-:Y:S05]  /*149e0*/  @!P1 BRA `(.L_x_5440) ;  /* 0x00000000000c9947 */ /* 0x000fea0003800000 */
[----:B------:R-:W3:Y:S04]  /*149f0*/  LDG.E R7, desc[UR40][R2.64] ;  /* 0x0000002802077981 */ /* 0x000ee8000c1e1900 */
[----:B------:R-:W3:Y:S02]  /*14a00*/  LDG.E R2, desc[UR40][R2.64+0x4] ;  /* 0x0000042802027981 */ /* 0x000ee4000c1e1900 */
[----:B---3--:R-:W-:-:S07]  /*14a10*/  IMAD.IADD R7, R2, 0x1, -R7 ;  /* 0x0000000102077824 */ /* 0x008fce00078e0a07 */
.L_x_5440:
        /* <DEDUP_REMOVED lines=12> */
[----:B------:R-:W-:-:S05]  /*14ae0*/  VIADD R4, R0, 0x3f ;  /* 0x0000003f00047836 */ /* 0x000fca0000000000 */
[----:B------:R-:W-:-:S04]  /*14af0*/  SHF.R.S32.HI R2, RZ, 0x1f, R4 ;  /* 0x0000001fff027819 */ /* 0x000fc80000011404 */
[----:B------:R-:W-:Y:S02]  /*14b00*/  LEA.HI R4, R2, R4, RZ, 0x6 ;  /* 0x0000000402047211 */ /* 0x000fe400078f30ff */
[----:B------:R-:W-:Y:S02]  /*14b10*/  IADD3 R2, R0, 0x1, -R10 ;  /* 0x0000000100027810 */ /* 0x000fe40007ffe80a */
[----:B------:R-:W-:-:S03]  /*14b20*/  SHF.R.S32.HI R9, RZ, 0x6, R4 ;  /* 0x00000006ff097819 */ /* 0x000fc60000011404 */
[----:B------:R-:W-:Y:S02]  /*14b30*/  IMAD.IADD R7, R2, 0x1, R7 ;  /* 0x0000000102077824 */ /* 0x000fe400078e0207 */
[----:B------:R-:W3:Y:S01]  /*14b40*/  LDC.64 R2, c[0x0][0x9e0] ;  /* 0x00027800ff027b82 */ /* 0x000ee20000000a00 */
[----:B------:R2:W-:Y:S01]  /*14b50*/  STL [R1+0x58], R9 ;  /* 0x0000580901007387 */ /* 0x0005e20000100800 */
        /* <DEDUP_REMOVED lines=14> */
.L_x_5443:
[----:B------:R-:W-:-:S13]  /*14c40*/  ISETP.NE.AND P0, PT, R3, 0x1, PT ;  /* 0x000000010300780c */ /* 0x000fda0003f05270 */
[----:B------:R-:W2:Y:S02]  /*14c50*/  @P0 LDC.64 R4, c[0x0][0x9e8] ;  /* 0x00027a00ff040b82 */ /* 0x000ea40000000a00 */
[----:B--2---:R-:W-:-:S05]  /*14c60*/  @P0 IMAD.HI.U32 R4, R8, R4, RZ ;  /* 0x0000000408040227 */ /* 0x004fca00078e00ff */
[----:B------:R-:W-:-:S07]  /*14c70*/  @P0 SHF.R.U32.HI R8, RZ, R5, R4 ;  /* 0x00000005ff080219 */ /* 0x000fce0000011604 */
.L_x_5444:
[----:B------:R-:W-:Y:S05]  /*14c80*/  BSYNC B0 ;  /* 0x0000000000007941 */ /* 0x000fea0003800000 */
.L_x_5442:
[----:B------:R-:W-:-:S05]  /*14c90*/  IMAD R8, R8, R3, R3 ;  /* 0x0000000308087224 */ /* 0x000fca00078e0203 */
[----:B------:R-:W-:-:S07]  /*14ca0*/  VIMNMX R2, R2, R8, PT ;  /* 0x0000000802027248 */ /* 0x000fce0003fe0100 */
.L_x_5441:
[----:B------:R-:W2:Y:S01]  /*14cb0*/  @P1 LDC R4, c[0x0][0x44c] ;  /* 0x00011300ff041b82 */ /* 0x000ea20000000800 */
[----:B------:R-:W-:Y:S01]  /*14cc0*/  IMAD.MOV.U32 R5, RZ, RZ, R11 ;  /* 0x000000ffff057224 */ /* 0x000fe200078e000b */
[----:B------:R-:W-:Y:S01]  /*14cd0*/  ULDC UR4, c[0x0][0x9dc] ;  /* 0x0002770000047ab9 */ /* 0x000fe20000000800 */
[----:B------:R-:W-:-:S05]  /*14ce0*/  VIADD R2, R2, 0x3f ;  /* 0x0000003f02027836 */ /* 0x000fca0000000000 */
[----:B------:R-:W3:Y:S01]  /*14cf0*/  @P1 LDC R7, c[0x0][0x450] ;  /* 0x00011400ff071b82 */ /* 0x000ee20000000800 */
[----:B--2---:R-:W-:-:S05]  /*14d00*/  @P1 IMAD.HI.U32 R4, R11, R4, RZ ;  /* 0x000000040b041227 */ /* 0x004fca00078e00ff */
[----:B---3--:R-:W-:-:S04]  /*14d10*/  @P1 SHF.R.U32.HI R5, RZ, R7, R4 ;  /* 0x00000007ff051219 */ /* 0x008fc80000011604 */
[----:B------:R-:W-:Y:S02]  /*14d20*/  IADD3 R7, R5, R0, -R10 ;  /* 0x0000000005077210 */ /* 0x000fe40007ffe80a */
[----:B------:R-:W-:-:S04]  /*14d30*/  SHF.R.S32.HI R0, RZ, 0x1f, R2 ;  /* 0x0000001fff007819 */ /* 0x000fc80000011402 */
[----:B------:R-:W-:Y:S01]  /*14d40*/  LEA.HI R0, R0, R2, RZ, 0x6 ;  /* 0x0000000200007211 */ /* 0x000fe200078f30ff */
[----:B------:R-:W-:-:S03]  /*14d50*/  VIADD R2, R7, -UR4 ;  /* 0x8000000407027c36 */ /* 0x000fc60008000000 */
[----:B------:R-:W-:-:S04]  /*14d60*/  SHF.R.S32.HI R4, RZ, 0x6, R0 ;  /* 0x00000006ff047819 */ /* 0x000fc80000011400 */
        /* <DEDUP_REMOVED lines=13> */
.L_x_5447:
[----:B------:R-:W-:-:S13]  /*14e40*/  ISETP.NE.AND P0, PT, R3, 0x1, PT ;  /* 0x000000010300780c */ /* 0x000fda0003f05270 */
[----:B--2---:R-:W2:Y:S02]  /*14e50*/  @P0 LDC.64 R4, c[0x0][0x9e8] ;  /* 0x00027a00ff040b82 */ /* 0x004ea40000000a00 */
[----:B--2---:R-:W-:-:S05]  /*14e60*/  @P0 IMAD.HI.U32 R4, R7, R4, RZ ;  /* 0x0000000407040227 */ /* 0x004fca00078e00ff */
[----:B------:R-:W-:-:S07]  /*14e70*/  @P0 SHF.R.U32.HI R7, RZ, R5, R4 ;  /* 0x00000005ff070219 */ /* 0x000fce0000011604 */
.L_x_5448:
[----:B------:R-:W-:Y:S05]  /*14e80*/  BSYNC B0 ;  /* 0x0000000000007941 */ /* 0x000fea0003800000 */
.L_x_5446:
[----:B------:R-:W-:-:S05]  /*14e90*/  IMAD R3, R7, R3, RZ ;  /* 0x0000000307037224 */ /* 0x000fca00078e02ff */
[----:B------:R-:W-:-:S07]  /*14ea0*/  VIMNMX R2, R2, R3, !PT ;  /* 0x0000000302027248 */ /* 0x000fce0007fe0100 */
.L_x_5445:
[----:B------:R-:W-:Y:S01]  /*14eb0*/  SHF.R.S32.HI R3, RZ, 0x1f, R2 ;  /* 0x0000001fff037819 */ /* 0x000fe20000011402 */
[----:B------:R-:W-:Y:S01]  /*14ec0*/  IMAD.MOV.U32 R5, RZ, RZ, RZ ;  /* 0x000000ffff057224 */ /* 0x000fe200078e00ff */
[----:B--2---:R-:W-:Y:S01]  /*14ed0*/  SHF.R.U32.HI R4, RZ, 0x10, R6 ;  /* 0x00000010ff047819 */ /* 0x004fe20000011606 */
[----:B------:R-:W-:Y:S01]  /*14ee0*/  BSSY B0, `(.L_x_5449) ;  /* 0x0000029000007945 */ /* 0x000fe20003800000 */
[----:B------:R-:W-:Y:S01]  /*14ef0*/  LEA.HI R3, R3, R2, RZ, 0x6 ;  /* 0x0000000203037211 */ /* 0x000fe200078f30ff */
[----:B01----:R-:W-:Y:S01]  /*14f00*/  IMAD.MOV.U32 R10, RZ, RZ, R5 ;  /* 0x000000ffff0a7224 */ /* 0x003fe200078e0005 */
[----:B------:R-:W-:Y:S02]  /*14f10*/  ISETP.NE.AND P0, PT, R4, RZ, PT ;  /* 0x000000ff0400720c */ /* 0x000fe40003f05270 */
[----:B------:R-:W-:Y:S02]  /*14f20*/  SHF.R.S32.HI R3, RZ, 0x6, R3 ;  /* 0x00000006ff037819 */ /* 0x000fe40000011403 */
[----:B------:R-:W-:-:S02]  /*14f30*/  LOP3.LUT R8, R6, 0xff, RZ, 0xc0, !PT ;  /* 0x000000ff06087812 */ /* 0x000fc400078ec0ff */
        /* <DEDUP_REMOVED lines=35> */
.L_x_5450:
[----:B------:R-:W-:Y:S05]  /*15170*/  BSYNC B0 ;  /* 0x0000000000007941 */ /* 0x000fea0003800000 */
.L_x_5449:
        /* <DEDUP_REMOVED lines=15> */
[----:B------:R-:W0:Y:S02]  /*15270*/  FLO.U32 R0, UR4 ;  /* 0x0000000400007d00 */ /* 0x000e2400080e0000 */
        /* <DEDUP_REMOVED lines=10> */
.L_x_5452:
        /* <DEDUP_REMOVED lines=20> */
.L_x_5455:
[----:B------:R-:W-:Y:S05]  /*15460*/  BSYNC B6 ;  /* 0x0000000000067941 */ /* 0x000fea0003800000 */
.L_x_5454:
        /* <DEDUP_REMOVED lines=20> */
.L_x_5458:
        /* <DEDUP_REMOVED lines=15> */
.L_x_5457:
[----:B------:R-:W-:Y:S05]  /*156a0*/  BSYNC B6 ;  /* 0x0000000000067941 */ /* 0x000fea0003800000 */
.L_x_5456:
[----:B------:R-:W3:Y:S01]  /*156b0*/  LDL R0, [R1+0xc] ;  /* 0x00000c0001007983 */ /* 0x000ee20000100800 */
[----:B------:R-:W-:Y:S02]  /*156c0*/  ULDC.64 UR4, c[0x0][0x9f8] ;  /* 0x00027e0000047ab9 */ /* 0x000fe40000000a00 */
[----:B------:R-:W-:Y:S01]  /*156d0*/  ISETP.NE.U32.AND P0, PT, RZ, UR4, PT ;  /* 0x00000004ff007c0c */ /* 0x000fe2000bf05070 */
[----:B------:R-:W4:Y:S03]  /*156e0*/  LDL R16, [R1+0x30] ;  /* 0x0000300001107983 */ /* 0x000f260000100800 */
        /* <DEDUP_REMOVED lines=20> */
.L_x_5582:
        /* <DEDUP_REMOVED lines=9> */
.L_x_5585:
        /* <DEDUP_REMOVED lines=9> */
[----:B-1----:R-:W1:Y:S02]  /*15950*/  @P0 LDC.64 R4, c[0x0][0x440] ;  /* 0x00011000ff040b82 */ /* 0x002e640000000a00 */
        /* <DEDUP_REMOVED lines=14> */
.L_x_5462:
[----:B------:R-:W4:Y:S04]  /*15a40*/  LDL R0, [R1+0x10] ;  /* 0x0000100001007983 */ /* 0x000f280000100800 */
[----:B---3--:R-:W3:Y:S01]  /*15a50*/  LDL R2, [R1+0x14] ;  /* 0x0000140001027983 */ /* 0x008ee20000100800 */
[----:B----4-:R-:W-:Y:S01]  /*15a60*/  IMAD R0, R0, 0x8, R19 ;  /* 0x0000000800007824 */ /* 0x010fe200078e0213 */
[----:B---3--:R-:W-:-:S04]  /*15a70*/  SHF.L.U32 R2, R2, 0x1f, RZ ;  /* 0x0000001f02027819 */ /* 0x008fc800000006ff */
[----:B------:R-:W3:Y:S02]  /*15a80*/  SYNCS.PHASECHK.TRANS64.TRYWAIT P0, [R0+URZ+0x28c40], R2 ;  /* 0x028c4002000075a7 */ /* 0x000ee4000800017f */
[----:B---3--:R-:W-:Y:S05]  /*15a90*/  @!P0 BRA `(.L_x_5463) ;  /* 0x0000005c00548947 */ /* 0x008fea0003800000 */
.L_x_5586:
        /* <DEDUP_REMOVED lines=11> */
.L_x_5464:
[----:B------:R-:W4:Y:S04]  /*15b50*/  LDL R3, [R1+0x10] ;  /* 0x0000100001037983 */ /* 0x000f280000100800 */
[----:B-1----:R-:W2:Y:S04]  /*15b60*/  LDL R4, [R1+0x20] ;  /* 0x0000200001047983 */ /* 0x002ea80000100800 */
        /* <DEDUP_REMOVED lines=21> */
.L_x_5460:
[----:B------:R-:W3:Y:S01]  /*15cc0*/  LDL.LU R3, [R1+0x3c] ;  /* 0x00003c0001037983 */ /* 0x000ee20000300800 */
[----:B------:R-:W-:Y:S05]  /*15cd0*/  WARPSYNC.ALL ;  /* 0x0000000000007948 */ /* 0x000fea0003800000 */
[----:B------:R-:W-:Y:S01]  /*15ce0*/  ULDC.64 UR4, c[0x0][0x298] ;  /* 0x0000a60000047ab9 */ /* 0x000fe20000000a00 */
[----:B------:R-:W-:Y:S01]  /*15cf0*/  BSSY B6, `(.L_x_5465) ;  /* 0x000001c000067945 */ /* 0x000fe20003800000 */
[----:B------:R-:W-:Y:S01]  /*15d00*/  BAR.SYNC.DEFER_BLOCKING 0x8, 0x100 ;  /* 0x0204000000007b1d */ /* 0x000fe20000010000 */
[----:B---3--:R-:W-:Y:S01]  /*15d10*/  SHF.R.S32.HI R0, RZ, 0x1f, R3 ;  /* 0x0000001fff007819 */ /* 0x008fe20000011403 */
[----:B-1----:R-:W-:-:S04]  /*15d20*/  IMAD.WIDE.U32 R4, R3, UR4, RZ ;  /* 0x0000000403047c25 */ /* 0x002fc8000f8e00ff */
        /* <DEDUP_REMOVED lines=24> */
.L_x_5466:
[----:B------:R-:W-:Y:S05]  /*15eb0*/  BSYNC B6 ;  /* 0x0000000000067941 */ /* 0x000fea0003800000 */
.L_x_5465:
[----:B-1----:R-:W3:Y:S01]  /*15ec0*/  LDL.LU R0, [R1+0x3c] ;  /* 0x00003c0001007983 */ /* 0x002ee20000300800 */
[----:B------:R-:W-:Y:S01]  /*15ed0*/  ULDC.64 UR6, c[0x0][0xa00] ;  /* 0x0002800000067ab9 */ /* 0x000fe20000000a00 */
[----:B------:R-:W-:Y:S01]  /*15ee0*/  ULDC.64 UR4, c[0x0][0x2d8] ;  /* 0x0000b60000047ab9 */ /* 0x000fe20000000a00 */
[----:B0-----:R-:W0:Y:S01]  /*15ef0*/  LDC R7, c[0x0][0x448] ;  /* 0x00011200ff077b82 */ /* 0x001e220000000800 */
[----:B------:R-:W3:Y:S04]  /*15f00*/  LDL.LU.64 R2, [R1+0x40] ;  /* 0x0000400001027983 */ /* 0x000ee80000300a00 */
[----:B------:R-:W4:Y:S04]  /*15f10*/  LDL R5, [R1+0xc] ;  /* 0x00000c0001057983 */ /* 0x000f280000100800 */
[----:B------:R-:W2:Y:S01]  /*15f20*/  LDL R12, [R1+0x24] ;  /* 0x00002400010c7983 */ /* 0x000ea20000100800 */
[----:B------:R-:W-:Y:S01]  /*15f30*/  ISETP.NE.U32.AND P0, PT, RZ, UR6, PT ;  /* 0x00000006ff007c0c */ /* 0x000fe2000bf05070 */
[----:B------:R-:W-:-:S03]  /*15f40*/  ULDC UR6, c[0x0][0x2b8] ;  /* 0x0000ae0000067ab9 */ /* 0x000fc60000000800 */
[----:B------:R-:W-:Y:S01]  /*15f50*/  ISETP.NE.AND.EX P0, PT, RZ, UR7, PT, P0 ;  /* 0x00000007ff007c0c */ /* 0x000fe2000bf05300 */
[----:B------:R-:W1:Y:S02]  /*15f60*/  S2R R8, SR_TID.X ;  /* 0x0000000000087919 */ /* 0x000e640000002100 */
[----:B-1----:R-:W-:Y:S02]  /*15f70*/  IMAD.SHL.U32 R8, R8, 0x10, RZ ;  /* 0x0000001008087824 */ /* 0x002fe400078e00ff */
[----:B---3--:R-:W-:Y:S01]  /*15f80*/  IMAD.MOV.U32 R3, RZ, RZ, R0 ;  /* 0x000000ffff037224 */ /* 0x008fe200078e0000 */
[----:B----4-:R-:W-:-:S04]  /*15f90*/  SHF.R.S32.HI R0, RZ, 0x1f, R5 ;  /* 0x0000001fff007819 */ /* 0x010fc80000011405 */
[----:B------:R-:W-:Y:S02]  /*15fa0*/  SEL R4, R0, RZ, !P0 ;  /* 0x000000ff00047207 */ /* 0x000fe40004000000 */
[----:B------:R-:W-:Y:S02]  /*15fb0*/  SEL R0, R5, RZ, !P0 ;  /* 0x000000ff05007207 */ /* 0x000fe40004000000 */
[----:B------:R-:W1:Y:S01]  /*15fc0*/  S2R R5, SR_TID.X ;  /* 0x0000000000057919 */ /* 0x000e620000002100 */
[----:B------:R-:W-:-:S04]  /*15fd0*/  IMAD.WIDE.U32 R2, R17, UR4, R2 ;  /* 0x0000000411027c25 */ /* 0x000fc8000f8e0002 */
[----:B------:R-:W-:Y:S01]  /*15fe0*/  IMAD R3, R17, UR5, R3 ;  /* 0x0000000511037c24 */ /* 0x000fe2000f8e0203 */
[----:B------:R-:W-:Y:S02]  /*15ff0*/  ULDC.64 UR4, c[0x0][0x2e0] ;  /* 0x0000b80000047ab9 */ /* 0x000fe40000000a00 */
[----:B------:R-:W-:Y:S02]  /*16000*/  IMAD R4, R4, UR4, RZ ;  /* 0x0000000404047c24 */ /* 0x000fe4000f8e02ff */
[----:B------:R-:W-:-:S04]  /*16010*/  IMAD.WIDE.U32 R2, R0, UR4, R2 ;  /* 0x0000000400027c25 */ /* 0x000fc8000f8e0002 */
[----:B------:R-:W-:Y:S01]  /*16020*/  IMAD R0, R0, UR5, R4 ;  /* 0x0000000500007c24 */ /* 0x000fe2000f8e0204 */
[----:B0-----:R-:W-:Y:S01]  /*16030*/  ISETP.NE.AND P0, PT, R7, 0x1, PT ;  /* 0x000000010700780c */ /* 0x001fe20003f05270 */
[----:B------:R-:W0:Y:S01]  /*16040*/  S2R R9, SR_TID.X ;  /* 0x0000000000097919 */ /* 0x000e220000002100 */
[----:B------:R-:W-:-:S11]  /*16050*/  ULDC.64 UR4, c[0x0][0x2d0] ;  /* 0x0000b40000047ab9 */ /* 0x000fd60000000a00 */
[----:B------:R-:W3:Y:S01]  /*16060*/  @P0 LDC R6, c[0x0][0x450] ;  /* 0x00011400ff060b82 */ /* 0x000ee20000000800 */
[----:B-1----:R-:W-:-:S04]  /*16070*/  LOP3.LUT R5, R5, 0x7f, RZ, 0xc0, !PT ;  /* 0x0000007f05057812 */ /* 0x002fc800078ec0ff */
[----:B------:R-:W-:-:S04]  /*16080*/  SHF.R.U32.HI R5, RZ, 0x3, R5 ;  /* 0x00000003ff057819 */ /* 0x000fc80000011605 */
[----:B------:R-:W-:Y:S02]  /*16090*/  LOP3.LUT R8, R5, 0x70, R8, 0xf8, !PT ;  /* 0x0000007005087812 */ /* 0x000fe400078ef808 */
[----:B------:R-:W1:Y:S03]  /*160a0*/  @P0 LDC R5, c[0x0][0x44c] ;  /* 0x00011300ff050b82 */ /* 0x000e660000000800 */
[----:B--2---:R-:W-:Y:S02]  /*160b0*/  IMAD.IADD R4, R8, 0x1, R12 ;  /* 0x0000000108047824 */ /* 0x004fe400078e020c */
[----:B------:R2:W5:Y:S01]  /*160c0*/  LDL R8, [R1+0x54] ;  /* 0x0000540001087983 */ /* 0x0005620000100800 */
[----:B------:R-:W-:Y:S02]  /*160d0*/  IMAD.IADD R3, R3, 0x1, R0 ;  /* 0x0000000103037824 */ /* 0x000fe400078e0200 */
[----:B------:R-:W-:Y:S01]  /*160e0*/  IMAD.MOV.U32 R0, RZ, RZ, R4 ;  /* 0x000000ffff007224 */ /* 0x000fe200078e0004 */
[----:B------:R-:W4:Y:S01]  /*160f0*/  S2R R10, SR_TID.X ;  /* 0x00000000000a7919 */ /* 0x000f220000002100 */
[----:B-1----:R-:W-:-:S05]  /*16100*/  @P0 IMAD.HI.U32 R5, R4, R5, RZ ;  /* 0x0000000504050227 */ /* 0x002fca00078e00ff */
        /* <DEDUP_REMOVED lines=10> */
[----:B0-----:R-:W-:-:S04]  /*161b0*/  IMAD.SHL.U32 R9, R9, 0x8, RZ ;  /* 0x0000000809097824 */ /* 0x001fc800078e00ff */
[----:B------:R-:W-:Y:S02]  /*161c0*/  IMAD R0, R0, UR4, RZ ;  /* 0x0000000400007c24 */ /* 0x000fe4000f8e02ff */
[----:B------:R-:W-:-:S04]  /*161d0*/  IMAD.WIDE.U32 R2, R4, UR4, R2 ;  /* 0x0000000404027c25 */ /* 0x000fc8000f8e0002 */
[----:B------:R-:W-:Y:S01]  /*161e0*/  IMAD R0, R4, UR5, R0 ;  /* 0x0000000504007c24 */ /* 0x000fe2000f8e0200 */
[----:B------:R-:W-:Y:S01]  /*161f0*/  ULDC.64 UR4, c[0x0][0x280] ;  /* 0x0000a00000047ab9 */ /* 0x000fe20000000a00 */
[----:B------:R-:W-:Y:S02]  /*16200*/  LOP3.LUT R9, R9, 0x38, RZ, 0xc0, !PT ;  /* 0x0000003809097812 */ /* 0x000fe400078ec0ff */
[----:B------:R-:W-:Y:S01]  /*16210*/  IMAD.IADD R0, R3, 0x1, R0 ;  /* 0x0000000103007824 */ /* 0x000fe200078e0200 */
[----:B------:R-:W-:Y:S01]  /*16220*/  LEA R4, P1, R2, UR4, 0x1 ;  /* 0x0000000402047c11 */ /* 0x000fe2000f8208ff */
[----:B------:R-:W-:Y:S01]  /*16230*/  UMOV UR4, 0xffffffff ;  /* 0xffffffff00047882 */ /* 0x000fe20000000000 */
[----:B----4-:R-:W-:Y:S02]  /*16240*/  LOP3.LUT R10, R10, 0x7f, RZ, 0xc0, !PT ;  /* 0x0000007f0a0a7812 */ /* 0x010fe400078ec0ff */
[----:B------:R-:W-:Y:S02]  /*16250*/  ISETP.GE.AND P0, PT, R9, UR6, PT ;  /* 0x0000000609007c0c */ /* 0x000fe4000bf06270 */
[----:B------:R-:W-:-:S02]  /*16260*/  LEA.HI.X R0, R2, UR5, R0, 0x1, P1 ;  /* 0x0000000502007c11 */ /* 0x000fc400088f0c00 */
[----:B------:R-:W-:Y:S01]  /*16270*/  SHF.R.U32.HI R10, RZ, 0x3, R10 ;  /* 0x00000003ff0a7819 */ /* 0x000fe2000001160a */
[----:B--2---:R-:W-:Y:S08]  /*16280*/  BRA.DIV UR4, `(.L_x_5467) ;  /* 0x00000056046c7947 */ /* 0x004ff0000b800000 */
[----:B------:R-:W2:Y:S04]  /*16290*/  LDL.LU R6, [R1+0x28] ;  /* 0x0000280001067983 */ /* 0x000ea80000300800 */
[----:B------:R-:W3:Y:S01]  /*162a0*/  LDL.LU R5, [R1+0x24] ;  /* 0x0000240001057983 */ /* 0x000ee20000300800 */
        /* <DEDUP_REMOVED lines=24> */
[----:B------:R-:W-:Y:S04]  /*16430*/  SHFL.IDX PT, R4, R4, 0x3, 0x181f ;  /* 0x00781f0004047f89 */ /* 0x000fe800000e0000 */
[----:B0-----:R-:W0:Y:S04]  /*16440*/  SHFL.IDX PT, R6, R0, 0x2, 0x181f ;  /* 0x00581f0000067f89 */ /* 0x001e2800000e0000 */
[----:B------:R-:W2:Y:S01]  /*16450*/  SHFL.IDX PT, R0, R0, 0x3, 0x181f ;  /* 0x00781f0000007f89 */ /* 0x000ea200000e0000 */
[----:B-1----:R-:W-:-:S05]  /*16460*/  @!P1 LEA R5, P2, R9, R5, 0x1 ;  /* 0x0000000509059211 */ /* 0x002fca00078408ff */
[----:B0-----:R-:W-:-:S04]  /*16470*/  @!P1 IMAD.X R6, RZ, RZ, R6, P2 ;  /* 0x000000ffff069224 */ /* 0x001fc800010e0606 */
[----:B------:R-:W-:Y:S02]  /*16480*/  @!P1 IMAD.MOV.U32 R7, RZ, RZ, R6 ;  /* 0x000000ffff079224 */ /* 0x000fe400078e0006 */
[----:B------:R-:W-:-:S05]  /*16490*/  @!P1 IMAD.MOV.U32 R6, RZ, RZ, R5 ;  /* 0x000000ffff069224 */ /* 0x000fca00078e0005 */
[----:B--2---:R0:W-:Y:S02]  /*164a0*/  @!P1 LDGSTS.E.BYPASS.LTC128B.128 [R8+0x21400], desc[UR40][R6.64], !P0 ;  /* 0x2140000006089fae */ /* 0x0041e4000c101d68 */
.L_x_5595:
[----:B------:R-:W-:-:S05]  /*164b0*/  VIADD R3, R3, 0x30 ;  /* 0x0000003003037836 */ /* 0x000fca0000000000 */
[----:B------:R-:W-:-:S13]  /*164c0*/  ISETP.GE.AND P1, PT, R3, R2, PT ;  /* 0x000000020300720c */ /* 0x000fda0003f26270 */
[----:B------:R-:W-:-:S05]  /*164d0*/  @!P1 LEA R2, P2, R9, R4, 0x1 ;  /* 0x0000000409029211 */ /* 0x000fca00078408ff */
[----:B------:R-:W-:-:S05]  /*164e0*/  @!P1 IMAD.X R3, RZ, RZ, R0, P2 ;  /* 0x000000ffff039224 */ /* 0x000fca00010e0600 */
[----:B------:R-:W-:Y:S01]  /*164f0*/  @!PT LDS RZ, [RZ] ;  /* 0x00000000fffff984 */ /* 0x000fe20000000800 */
[----:B------:R-:W-:Y:S01]  /*16500*/  @!PT LDS RZ, [RZ] ;  /* 0x00000000fffff984 */ /* 0x000fe20000000800 */
[----:B------:R-:W-:Y:S01]  /*16510*/  @!PT LDS RZ, [RZ] ;  /* 0x00000000fffff984 */ /* 0x000fe20000000800 */
[----:B------:R1:W-:Y:S01]  /*16520*/  @!P1 LDGSTS.E.BYPASS.LTC128B.128 [R8+0x21c00], desc[UR40][R2.64], !P0 ;  /* 0x21c0000002089fae */ /* 0x0003e2000c101d68 */
[----:B------:R-:W-:Y:S01]  /*16530*/  PLOP3.LUT P0, PT, PT, PT, PT, 0x80, 0x0 ;  /* 0x000000000000781c */ /* 0x000fe20003f0f070 */
[----:B------:R-:W-:-:S12]  /*16540*/  NOP ;  /* 0x0000000000007918 */ /* 0x000fd80000000000 */
.L_x_5468:
[----:B------:R-:W-:Y:S02]  /*16550*/  PLOP3.LUT P1, PT, P1, P0, PT, 0xa2, 0x0 ;  /* 0x000000000000781c */ /* 0x000fe40000f21472 */
[----:B------:R-:W-:-:S08]  /*16560*/  @P0 R2UR P1, UR4, R19 ;  /* 0x00000000130402ca */ /* 0x000fd00000020000 */
[----:B------:R-:W-:-:S05]  /*16570*/  @P0 PLOP3.LUT P0, PT, P1, PT, PT, 0x80, 0x0 ;  /* 0x000000000000081c */ /* 0x000fca0000f0f070 */
[----:B------:R-:W-:Y:S01]  /*16580*/  @!P1 SYNCS.ARRIVE.TRANS64.RED.A0T1 RZ, [UR4+0x28c00], RZ ;  /* 0x028c00ffffff99a7 */ /* 0x000fe20008200404 */
[----:B------:R-:W-:Y:S07]  /*16590*/  @!P1 ARRIVES.LDGSTSBAR.64.TRANSCNT [UR4+0x28c00] ;  /* 0x028c0000ff0099b0 */ /* 0x000fee0008000a84 */
[----:B------:R-:W-:Y:S05]  /*165a0*/  @P0 BRA.U.ANY `(.L_x_5468) ;  /* 0xfffffffd00e80947 */ /* 0x000fea000393ffff */
[----:B-1----:R-:W2:Y:S02]  /*165b0*/  LDL.LU R2, [R1+0x48] ;  /* 0x0000480001027983 */ /* 0x002ea40000300800 */
        /* <DEDUP_REMOVED lines=9> */
[----:B------:R-:W2:Y:S03]  /*16650*/  SYNCS.PHASECHK.TRANS64.TRYWAIT P0, [R19+URZ+0x28c20], R0 ;  /* 0x028c2000130075a7 */ /* 0x000ea6000800017f */
[----:B-12---:R-:W-:Y:S05]  /*16660*/  @!P0 BRA `(.L_x_5470) ;  /* 0x0000005400b88947 */ /* 0x006fea0003800000 */
.L_x_5596:
[----:B------:R-:W-:Y:S05]  /*16670*/  BSYNC B0 ;  /* 0x0000000000007941 */ /* 0x000fea0003800000 */
.L_x_5469:
[----:B------:R-:W-:Y:S01]  /*16680*/  LOP3.LUT P0, RZ, R18, 0x1, RZ, 0xc0, !PT ;  /* 0x0000000112ff7812 */ /* 0x000fe2000780c0ff */
[----:B------:R-:W-:-:S12]  /*16690*/  BSSY B0, `(.L_x_5471) ;  /* 0x0000097000007945 */ /* 0x000fd80003800000 */
[----:B------:R-:W-:Y:S05]  /*166a0*/  @!P0 BRA `(.L_x_5472) ;  /* 0x0000000800548947 */ /* 0x000fea0003800000 */
[----:B------:R-:W1:Y:S04]  /*166b0*/  LDL R4, [R1+0x10] ;  /* 0x0000100001047983 */ /* 0x000e680000100800 */
[----:B------:R-:W2:Y:S01]  /*166c0*/  LDL R2, [R1+0x14] ;  /* 0x0000140001027983 */ /* 0x000ea20000100800 */
[----:B------:R-:W-:Y:S01]  /*166d0*/  BSSY B1, `(.L_x_5473) ;  /* 0x0000008000017945 */ /* 0x000fe20003800000 */
[----:B------:R-:W3:Y:S02]  /*166e0*/  S2R R3, SR_TID.X ;  /* 0x0000000000037919 */ /* 0x000ee40000002100 */
[----:B---3--:R-:W-:-:S04]  /*166f0*/  LOP3.LUT R3, R3, 0x7f, RZ, 0xc0, !PT ;  /* 0x0000007f03037812 */ /* 0x008fc800078ec0ff */
[----:B------:R-:W-:Y:S01]  /*16700*/  ISETP.NE.AND P1, PT, R3, RZ, PT ;  /* 0x000000ff0300720c */ /* 0x000fe20003f25270 */
[----:B-1----:R-:W-:Y:S01]  /*16710*/  IMAD R0, R4, 0x8, R19 ;  /* 0x0000000804007824 */ /* 0x002fe200078e0213 */
[----:B--2---:R-:W-:-:S04]  /*16720*/  SHF.L.U32 R2, R2, 0x1f, RZ ;  /* 0x0000001f02027819 */ /* 0x004fc800000006ff */
[----:B------:R-:W1:Y:S02]  /*16730*/  SYNCS.PHASECHK.TRANS64.TRYWAIT P0, [R0+URZ+0x28c60], R2 ;  /* 0x028c6002000075a7 */ /* 0x000e64000800017f */
[----:B-1----:R-:W-:Y:S05]  /*16740*/  @!P0 BRA `(.L_x_5474) ;  /* 0x0000005400948947 */ /* 0x002fea0003800000 */
.L_x_5597:
[----:B------:R-:W-:Y:S05]  /*16750*/  BSYNC B1 ;  /* 0x0000000000017941 */ /* 0x000fea0003800000 */
.L_x_5473:
[----:B------:R-:W-:Y:S04]  /*16760*/  BSSY B1, `(.L_x_5475) ;  /* 0x0000009000017945 */ /* 0x000fe80003800000 */
        /* <DEDUP_REMOVED lines=8> */
.L_x_5476:
[----:B------:R-:W-:Y:S05]  /*167f0*/  BSYNC B1 ;  /* 0x0000000000017941 */ /* 0x000fea0003800000 */
.L_x_5475:
[----:B------:R-:W2:Y:S04]  /*16800*/  LDL R4, [R1+0x18] ;  /* 0x0000180001047983 */ /* 0x000ea80000100800 */
[----:B------:R-:W2:Y:S04]  /*16810*/  LDL.LU R3, [R1+0x20] ;  /* 0x0000200001037983 */ /* 0x000ea80000300800 */
[----:B-1----:R-:W3:Y:S01]  /*16820*/  LDL R2, [R1+0x10] ;  /* 0x0000100001027983 */ /* 0x002ee20000100800 */
        /* <DEDUP_REMOVED lines=10> */
.L_x_5477:
        /* <DEDUP_REMOVED lines=15> */
.L_x_5478:
        /* <DEDUP_REMOVED lines=15> */
.L_x_5479:
        /* <DEDUP_REMOVED lines=15> */
.L_x_5480:
        /* <DEDUP_REMOVED lines=15> */
.L_x_5481:
        /* <DEDUP_REMOVED lines=15> */
.L_x_5482:
        /* <DEDUP_REMOVED lines=15> */
.L_x_5483:
        /* <DEDUP_REMOVED lines=15> */
.L_x_5484:
        /* <DEDUP_REMOVED lines=10> */
.L_x_5472:
[----:B------:R-:W-:Y:S05]  /*17000*/  BSYNC B0 ;  /* 0x0000000000007941 */ /* 0x000fea0003800000 */
.L_x_5471:
[----:B------:R-:W1:Y:S04]  /*17010*/  LDL R4, [R1+0x30] ;  /* 0x0000300001047983 */ /* 0x000e680000100800 */
[----:B------:R-:W2:Y:S01]  /*17020*/  LDL R5, [R1+0x1c] ;  /* 0x00001c0001057983 */ /* 0x000ea20000100800 */
[----:B------:R-:W-:Y:S01]  /*17030*/  BSSY B0, `(.L_x_5485) ;  /* 0x00002b1000007945 */ /* 0x000fe20003800000 */
[----:B-1----:R-:W-:-:S05]  /*17040*/  VIADD R0, R4, 0xfffffffe ;  /* 0xfffffffe04007836 */ /* 0x002fca0000000000 */
[----:B--2---:R-:W-:-:S13]  /*17050*/  ISETP.GE.AND P0, PT, R0, R5, PT ;  /* 0x000000050000720c */ /* 0x004fda0003f06270 */
[----:B------:R-:W-:Y:S05]  /*17060*/  @!P0 BRA `(.L_x_5486) ;  /* 0x0000002800b48947 */ /* 0x000fea0003800000 */
[----:B------:R-:W2:Y:S04]  /*17070*/  LDL.LU R9, [R1+0x4c] ;  /* 0x00004c0001097983 */ /* 0x000ea80000300800 */
[----:B0-----:R-:W3:Y:S04]  /*17080*/  LDL.LU R8, [R1+0x38] ;  /* 0x0000380001087983 */ /* 0x001ee80000300800 */
[----:B------:R-:W4:Y:S04]  /*17090*/  LDL.LU R7, [R1+0x50] ;  /* 0x0000500001077983 */ /* 0x000f280000300800 */
[----:B------:R-:W5:Y:S04]  /*170a0*/  LDL.LU R6, [R1+0x34] ;  /* 0x0000340001067983 */ /* 0x000f680000300800 */
[----:B------:R-:W5:Y:S01]  /*170b0*/  LDL.LU R4, [R1+0x58] ;  /* 0x0000580001047983 */ /* 0x000f620000300800 */
[----:B------:R-:W-:Y:S01]  /*170c0*/  LOP3.LUT R5, RZ, R5, RZ, 0x33, !PT ;  /* 0x00000005ff057212 */ /* 0x000fe200078e33ff */
[----:B------:R-:W-:Y:S01]  /*170d0*/  BSSY B2, `(.L_x_5487) ;  /* 0x00000eb000027945 */ /* 0x000fe20003800000 */
[----:B--2---:R-:W-:-:S04]  /*170e0*/  VIADD R2, R9, 0x1 ;  /* 0x0000000109027836 */ /* 0x004fc80000000000 */
[----:B---3--:R-:W-:Y:S01]  /*170f0*/  IMAD R2, R2, R8, RZ ;  /* 0x0000000802027224 */ /* 0x008fe200078e02ff */
[----:B----4-:R-:W-:-:S04]  /*17100*/  LOP3.LUT R3, RZ, R7, RZ, 0x33, !PT ;  /* 0x00000007ff037212 */ /* 0x010fc800078e33ff */
        /* <DEDUP_REMOVED lines=45> */
.L_x_5491:
        /* <DEDUP_REMOVED lines=8> */
.L_x_5598:
[----:B------:R-:W-:Y:S05]  /*17460*/  BSYNC B3 ;  /* 0x0000000000037941 */ /* 0x000fea0003800000 */
.L_x_5492:
        /* <DEDUP_REMOVED lines=9> */
.L_x_5495:
[----:B------:R-:W-:Y:S05]  /*17500*/  BSYNC B3 ;  /* 0x0000000000037941 */ /* 0x000fea0003800000 */
.L_x_5494:
[----:B------:R-:W2:Y:S04]  /*17510*/  LDL R6, [R1+0x10] ;  /* 0x0000100001067983 */ /* 0x000ea80000100800 */
[----:B------:R-:W3:Y:S01]  /*17520*/  LDL R7, [R1+0x18] ;  /* 0x0000180001077983 */ /* 0x000ee20000100800 */
[----:B------:R-:W-:Y:S01]  /*17530*/  IMAD.MOV.U32 R10, RZ, RZ, RZ ;  /* 0x000000ffff0a7224 */ /* 0x000fe200078e00ff */
        /* <DEDUP_REMOVED lines=10> */
.L_x_5496:
        /* <DEDUP_REMOVED lines=13> */
.L_x_5599:
[----:B------:R-:W-:Y:S05]  /*176b0*/  BSYNC B3 ;  /* 0x0000000000037941 */ /* 0x000fea0003800000 */
.L_x_5497:
        /* <DEDUP_REMOVED lines=11> */
.L_x_5500:
[----:B------:R-:W-:Y:S05]  /*17770*/  BSYNC B3 ;  /* 0x0000000000037941 */ /* 0x000fea0003800000 */
.L_x_5499:
[----:B-12---:R-:W2:Y:S01]  /*17780*/  LDL R2, [R1+0x10] ;  /* 0x0000100001027983 */ /* 0x006ea20000100800 */
        /* <DEDUP_REMOVED lines=9> */
.L_x_5501:
        /* <DEDUP_REMOVED lines=15> */
.L_x_5502:
        /* <DEDUP_REMOVED lines=15> */
.L_x_5503:
        /* <DEDUP_REMOVED lines=15> */
.L_x_5504:
        /* <DEDUP_REMOVED lines=15> */
.L_x_5505:
        /* <DEDUP_REMOVED lines=15> */
.L_x_5506:
        /* <DEDUP_REMOVED lines=15> */
.L_x_5507:
        /* <DEDUP_REMOVED lines=15> */
.L_x_5508:
        /* <DEDUP_REMOVED lines=10> */
.L_x_5490:
[----:B------:R-:W-:Y:S05]  /*17f50*/  BSYNC B1 ;  /* 0x0000000000017941 */ /* 0x000fea0003800000 */
.L_x_5489:
[----:B------:R-:W2:Y:S02]  /*17f60*/  LDL.LU R6, [R1+0x30] ;  /* 0x0000300001067983 */ /* 0x000ea40000300800 */
[----:B--2---:R-:W-:-:S07]  /*17f70*/  VIADD R0, R6, 0xfffffffd ;  /* 0xfffffffd06007836 */ /* 0x004fce0000000000 */
.L_x_5488:
[----:B------:R-:W-:Y:S05]  /*17f80*/  BSYNC B2 ;  /* 0x0000000000027941 */ /* 0x000fea0003800000 */
.L_x_5487:
[----:B------:R-:W-:-:S05]  /*17f90*/  VIADD R5, R5, 0xfffffffe ;  /* 0xfffffffe05057836 */ /* 0x000fca0000000000 */
[----:B------:R-:W-:-:S13]  /*17fa0*/  ISETP.NE.AND P0, PT, R5, R4, PT ;  /* 0x000000040500720c */ /* 0x000fda0003f05270 */
[----:B------:R-:W-:Y:S05]  /*17fb0*/  @!P0 BRA `(.L_x_5486) ;  /* 0x0000001800e08947 */ /* 0x000fea0003800000 */
.L_x_5549:
        /* <DEDUP_REMOVED lines=35> */
.L_x_5511:
        /* <DEDUP_REMOVED lines=8> */
.L_x_5600:
[----:B------:R-:W-:Y:S05]  /*18270*/  BSYNC B2 ;  /* 0x0000000000027941 */ /* 0x000fea0003800000 */
.L_x_5512:
        /* <DEDUP_REMOVED lines=9> */
.L_x_5515:
[----:B------:R-:W-:Y:S05]  /*18310*/  BSYNC B2 ;  /* 0x0000000000027941 */ /* 0x000fea0003800000 */
.L_x_5514:
        /* <DEDUP_REMOVED lines=12> */
.L_x_5516:
        /* <DEDUP_REMOVED lines=13> */
.L_x_5601:
[----:B------:R-:W-:Y:S05]  /*184b0*/  BSYNC B2 ;  /* 0x0000000000027941 */ /* 0x000fea0003800000 */
.L_x_5517:
        /* <DEDUP_REMOVED lines=11> */
.L_x_5520:
[----:B------:R-:W-:Y:S05]  /*18570*/  BSYNC B2 ;  /* 0x0000000000027941 */ /* 0x000fea0003800000 */
.L_x_5519:
        /* <DEDUP_REMOVED lines=9> */
.L_x_5521:
        /* <DEDUP_REMOVED lines=15> */
.L_x_5522:
        /* <DEDUP_REMOVED lines=15> */
.L_x_5523:
        /* <DEDUP_REMOVED lines=15> */
.L_x_5524:
        /* <DEDUP_REMOVED lines=15> */
.L_x_5525:
        /* <DEDUP_REMOVED lines=15> */
.L_x_5526:
        /* <DEDUP_REMOVED lines=15> */
.L_x_5527:
        /* <DEDUP_REMOVED lines=15> */
.L_x_5528:
        /* <DEDUP_REMOVED lines=10> */
.L_x_5510:
[----:B------:R-:W-:Y:S05]  /*18d40*/  BSYNC B1 ;  /* 0x0000000000017941 */ /* 0x000fea0003800000 */
.L_x_5509:
        /* <DEDUP_REMOVED lines=35> */
.L_x_5531:
        /* <DEDUP_REMOVED lines=8> */
.L_x_5602:
[----:B------:R-:W-:Y:S05]  /*19000*/  BSYNC B2 ;  /* 0x0000000000027941 */ /* 0x000fea0003800000 */
.L_x_5532:
        /* <DEDUP_REMOVED lines=9> */
.L_x_5535:
[----:B------:R-:W-:Y:S05]  /*190a0*/  BSYNC B2 ;  /* 0x0000000000027941 */ /* 0x000fea0003800000 */
.L_x_5534:
        /* <DEDUP_REMOVED lines=13> */
.L_x_5536:
        /* <DEDUP_REMOVED lines=13> */
.L_x_5603:
[----:B------:R-:W-:Y:S05]  /*19250*/  BSYNC B2 ;  /* 0x0000000000027941 */ /* 0x000fea0003800000 */
.L_x_5537:
        /* <DEDUP_REMOVED lines=11> */
.L_x_5540:
[----:B------:R-:W-:Y:S05]  /*19310*/  BSYNC B2 ;  /* 0x0000000000027941 */ /* 0x000fea0003800000 */
.L_x_5539:
        /* <DEDUP_REMOVED lines=10> */
.L_x_5541:
        /* <DEDUP_REMOVED lines=15> */
.L_x_5542:
        /* <DEDUP_REMOVED lines=15> */
.L_x_5543:
        /* <DEDUP_REMOVED lines=15> */
.L_x_5544:
        /* <DEDUP_REMOVED lines=15> */
.L_x_5545:
        /* <DEDUP_REMOVED lines=15> */
.L_x_5546:
        /* <DEDUP_REMOVED lines=15> */
.L_x_5547:
        /* <DEDUP_REMOVED lines=15> */
.L_x_5548:
        /* <DEDUP_REMOVED lines=10> */
.L_x_5530:
[----:B------:R-:W-:Y:S05]  /*19af0*/  BSYNC B1 ;  /* 0x0000000000017941 */ /* 0x000fea0003800000 */
.L_x_5529:
[----:B------:R-:W2:Y:S01]  /*19b00*/  LDL R2, [R1+0x1c] ;  /* 0x00001c0001027983 */ /* 0x000ea20000100800 */
[----:B------:R-:W-:Y:S01]  /*19b10*/  VIADD R0, R0, 0xfffffffe ;  /* 0xfffffffe00007836 */ /* 0x000fe20000000000 */
[----:B--2---:R-:W-:-:S13]  /*19b20*/  ISETP.GT.AND P0, PT, R6, R2, PT ;  /* 0x000000020600720c */ /* 0x004fda0003f04270 */
[----:B------:R-:W-:Y:S05]  /*19b30*/  @P0 BRA `(.L_x_5549) ;  /* 0xffffffe400200947 */ /* 0x000fea000383ffff */
.L_x_5486:
[----:B------:R-:W-:Y:S05]  /*19b40*/  BSYNC B0 ;  /* 0x0000000000007941 */ /* 0x000fea0003800000 */
.L_x_5485:
        /* <DEDUP_REMOVED lines=19> */
[----:B0-----:R-:W0:Y:S02]  /*19c80*/  S2R R6, SR_LTMASK ;  /* 0x0000000000067919 */ /* 0x001e240000003900 */
[----:B0-----:R-:W-:-:S04]  /*19c90*/  LOP3.LUT R6, R6, UR4, RZ, 0xc0, !PT ;  /* 0x0000000406067c12 */ /* 0x001fc8000f8ec0ff */
[----:B------:R-:W0:Y:S01]  /*19ca0*/  POPC R7, R6 ;  /* 0x0000000600077309 */ /* 0x000e220000000000 */
[----:B--2---:R-:W0:Y:S02]  /*19cb0*/  SHFL.IDX PT, R4, R3, R4, 0x1f ;  /* 0x00001f0403047589 */ /* 0x004e2400000e0000 */
[----:B0-----:R-:W-:-:S05]  /*19cc0*/  IADD3 R2, R4, UR37, R7 ;  /* 0x0000002504027c10 */ /* 0x001fca000fffe007 */
[----:B------:R2:W-:Y:S02]  /*19cd0*/  STL [R1], R2 ;  /* 0x0000000201007387 */ /* 0x0005e40000100800 */
.L_x_5551:
[----:B------:R-:W-:Y:S05]  /*19ce0*/  BSYNC B0 ;  /* 0x0000000000007941 */ /* 0x000fea0003800000 */
.L_x_5550:
[----:B------:R-:W-:-:S05]  /*19cf0*/  SEL R0, R0, RZ, P0 ;  /* 0x000000ff00007207 */ /* 0x000fca0000000000 */
[----:B------:R3:W-:Y:S02]  /*19d00*/  STL [R1+0x10], R0 ;  /* 0x0000100001007387 */ /* 0x0007e40000100800 */
.L_x_5453:
[----:B------:R-:W-:Y:S05]  /*19d10*/  BSYNC B7 ;  /* 0x0000000000077941 */ /* 0x000fea0003800000 */
.L_x_5451:
        /* <DEDUP_REMOVED lines=8> */
[----:B01----:R-:W0:Y:S04]  /*19da0*/  LDS.128 R4, [R19+0x28cd0] ;  /* 0x028cd00013047984 */ /* 0x003e280000000c00 */
[----:B0-----:R1:W-:Y:S04]  /*19db0*/  STL.64 [R1], R4 ;  /* 0x0000000401007387 */ /* 0x0013e80000100a00 */
[----:B------:R1:W-:Y:S01]  /*19dc0*/  STL.64 [R1+0x8], R6 ;  /* 0x0000080601007387 */ /* 0x0003e20000100a00 */
[----:B------:R-:W-:Y:S06]  /*19dd0*/  BAR.ARV 0x4, 0x180 ;  /* 0x0106000000007b1d */ /* 0x000fec0000002000 */
[----:B------:R-:W-:Y:S05]  /*19de0*/  BRA `(.L_x_5553) ;  /* 0x0000001000307947 */ /* 0x000fea0003800000 */
.L_x_5552:
[----:B------:R-:W5:Y:S01]  /*19df0*/  S2R R16, SR_TID.X ;  /* 0x0000000000107919 */ /* 0x000f620000002100 */
[----:B------:R-:W-:Y:S01]  /*19e00*/  UMOV UR4, 0xffffffff ;  /* 0xffffffff00047882 */ /* 0x000fe20000000000 */
[----:B-----5:R-:W-:-:S04]  /*19e10*/  LOP3.LUT R16, R16, 0x1f, RZ, 0xc0, !PT ;  /* 0x0000001f10107812 */ /* 0x020fc800078ec0ff */
[----:B------:R-:W-:Y:S01]  /*19e20*/  ISETP.NE.AND P0, PT, R16, 0x1f, PT ;  /* 0x0000001f1000780c */ /* 0x000fe20003f05270 */
[----:B------:R-:W-:-:S12]  /*19e30*/  BRA.DIV UR4, `(.L_x_5554) ;  /* 0x0000002204647947 */ /* 0x000fd8000b800000 */
[----:B-1----:R-:W2:Y:S01]  /*19e40*/  LDL.LU R3, [R1] ;  /* 0x0000000001037983 */ /* 0x002ea20000300800 */
[----:B------:R-:W-:-:S03]  /*19e50*/  ULDC UR4, c[0x0][0xc3c] ;  /* 0x00030f0000047ab9 */ /* 0x000fc60000000800 */
[----:B0-----:R-:W3:Y:S01]  /*19e60*/  LDL R8, [R1+0xc] ;  /* 0x00000c0001087983 */ /* 0x001ee20000100800 */
[----:B--2---:R-:W-:Y:S02]  /*19e70*/  IMAD.MOV.U32 R10, RZ, RZ, R3 ;  /* 0x000000ffff0a7224 */ /* 0x004fe400078e0003 */
[----:B---34-:R-:W-:-:S05]  /*19e80*/  IMAD.IADD R0, R8, 0x1, R16 ;  /* 0x0000000108007824 */ /* 0x018fca00078e0210 */
        /* <DEDUP_REMOVED lines=16> */
[----:B---3--:R-:W-:Y:S01]  /*19f90*/  @!P1 IMAD.MOV.U32 R7, RZ, RZ, R6 ;  /* 0x000000ffff079224 */ /* 0x008fe200078e0006 */
        /* <DEDUP_REMOVED lines=19> */
.L_x_5613:
[----:B------:R-:W-:Y:S02]  /*1a0d0*/  ULDC UR4, c[0x0][0xc38] ;  /* 0x00030e0000047ab9 */ /* 0x000fe40000000800 */
[----:B------:R-:W-:-:S04]  /*1a0e0*/  IMAD.U32 R8, RZ, RZ, UR4 ;  /* 0x00000004ff087e24 */ /* 0x000fc8000f8e00ff */
[----:B-1----:R-:W-:-:S04]  /*1a0f0*/  IMAD R9, R14, R8, RZ ;  /* 0x000000080e097224 */ /* 0x002fc800078e02ff */
[----:B------:R-:W-:-:S05]  /*1a100*/  IMAD.IADD R0, R0, 0x1, R9 ;  /* 0x0000000100007824 */ /* 0x000fca00078e0209 */
[----:B------:R-:W-:-:S13]  /*1a110*/  ISETP.GT.AND P6, PT, R0, R4, PT ;  /* 0x000000040000720c */ /* 0x000fda0003fc4270 */
[----:B------:R-:W-:Y:S05]  /*1a120*/  @P6 BRA `(.L_x_5555) ;  /* 0x0000000000ac6947 */ /* 0x000fea0003800000 */
.L_x_5558:
        /* <DEDUP_REMOVED lines=37> */
.L_x_5621:
[----:B------:R-:W-:Y:S02]  /*1a380*/  ULDC UR4, c[0x0][0xc38] ;  /* 0x00030e0000047ab9 */ /* 0x000fe40000000800 */
[----:B------:R-:W-:-:S04]  /*1a390*/  IMAD.U32 R8, RZ, RZ, UR4 ;  /* 0x00000004ff087e24 */ /* 0x000fc8000f8e00ff */
[----:B-1----:R-:W-:-:S04]  /*1a3a0*/  IMAD R9, R14, R8, RZ ;  /* 0x000000080e097224 */ /* 0x002fc800078e02ff */
[----:B------:R-:W-:-:S05]  /*1a3b0*/  IMAD.IADD R0, R9, 0x1, R0 ;  /* 0x0000000109007824 */ /* 0x000fca00078e0200 */
[----:B------:R-:W-:-:S13]  /*1a3c0*/  ISETP.GT.AND P6, PT, R0, R4, PT ;  /* 0x000000040000720c */ /* 0x000fda0003fc4270 */
[----:B------:R-:W-:Y:S05]  /*1a3d0*/  @!P6 BRA `(.L_x_5558) ;  /* 0xfffffffc0054e947 */ /* 0x000fea000383ffff */
.L_x_5555:
        /* <DEDUP_REMOVED lines=12> */
.L_x_5626:
[----:B------:R-:W-:-:S13]  /*1a4a0*/  ISETP.NE.AND P0, PT, R3, RZ, PT ;  /* 0x000000ff0300720c */ /* 0x000fda0003f05270 */
[----:B------:R-:W-:Y:S05]  /*1a4b0*/  @!P0 BRA `(.L_x_5560) ;  /* 0x0000000000108947 */ /* 0x000fea0003800000 */
[----:B------:R-:W-:Y:S01]  /*1a4c0*/  UMOV UR4, 0xffffffff ;  /* 0xffffffff00047882 */ /* 0x000fe20000000000 */
[----:B------:R-:W-:Y:S02]  /*1a4d0*/  VIADD R12, R10, 0xffffffff ;  /* 0xffffffff0a0c7836 */ /* 0x000fe40000000000 */
[----:B------:R-:W-:Y:S05]  /*1a4e0*/  BRA.DIV UR4, `(.L_x_5561) ;  /* 0x0000002604287947 */ /* 0x000fea000b800000 */
[----:B------:R2:W4:Y:S02]  /*1a4f0*/  SHFL.IDX PT, R6, R2, R12, 0x1f ;  /* 0x00001f0c02067589 */ /* 0x00052400000e0000 */
.L_x_5560:
[----:B----4-:R-:W-:Y:S01]  /*1a500*/  IMAD R3, R6, R8, R9 ;  /* 0x0000000806037224 */ /* 0x010fe200078e0209 */
[----:B------:R-:W-:-:S03]  /*1a510*/  ISETP.NE.AND P0, PT, R7, 0x1, PT ;  /* 0x000000010700780c */ /* 0x000fc60003f05270 */
[----:B------:R-:W-:Y:S01]  /*1a520*/  IMAD.IADD R4, R4, 0x1, -R3 ;  /* 0x0000000104047824 */ /* 0x000fe200078e0a03 */
[----:B------:R4:W-:Y:S09]  /*1a530*/  STL [R1], R3 ;  /* 0x0000000301007387 */ /* 0x0009f20000100800 */
[----:B------:R-:W-:Y:S05]  /*1a540*/  @!P0 BRA `(.L_x_5562) ;  /* 0x0000000000e48947 */ /* 0x000fea0003800000 */
[----:B-1-3--:R-:W-:-:S04]  /*1a550*/  IABS R5, R0 ;  /* 0x0000000000057213 */ /* 0x00afc80000000000 */
[----:B------:R-:W1:Y:S08]  /*1a560*/  I2F.RP R6, R5 ;  /* 0x0000000500067306 */ /* 0x000e700000209400 */
[----:B-1----:R-:W1:Y:S02]  /*1a570*/  MUFU.RCP R6, R6 ;  /* 0x0000000600067308 */ /* 0x002e640000001000 */
[----:B-1----:R-:W-:-:S06]  /*1a580*/  VIADD R9, R6, 0xffffffe ;  /* 0x0ffffffe06097836 */ /* 0x002fcc0000000000 */
[----:B----4-:R-:W0:Y:S02]  /*1a590*/  F2I.FTZ.U32.TRUNC.NTZ R3, R9 ;  /* 0x0000000900037305 */ /* 0x010e24000021f000 */
[----:B0-2---:R-:W-:-:S04]  /*1a5a0*/  IMAD.MOV R2, RZ, RZ, -R3 ;  /* 0x000000ffff027224 */ /* 0x005fc800078e0a03 */
        /* <DEDUP_REMOVED lines=38> */
[----:B------:R-:W-:Y:S01]  /*1a810*/  IMAD.MOV R5, RZ, RZ, -R3 ;  /* 0x000000ffff057224 */ /* 0x000fe200078e0a03 */
[----:B------:R-:W-:-:S03]  /*1a820*/  LOP3.LUT R2, R3, R7, RZ, 0x3c, !PT ;  /* 0x0000000703027212 */ /* 0x000fc600078e3cff */
[----:B------:R-:W-:Y:S01]  /*1a830*/  IMAD R4, R0, R5, R4 ;  /* 0x0000000500047224 */ /* 0x000fe200078e0204 */
        /* <DEDUP_REMOVED lines=10> */
.L_x_5562:
[----:B-1-3--:R-:W3:Y:S01]  /*1a8e0*/  LDL R5, [R1+0xc] ;  /* 0x00000c0001057983 */ /* 0x00aee20000100800 */
[----:B0-2-4-:R-:W3:Y:S02]  /*1a8f0*/  LDC.64 R2, c[0x0][0xc90] ;  /* 0x00032400ff027b82 */ /* 0x015ee40000000a00 */
[----:B---3--:R-:W-:-:S05]  /*1a900*/  IMAD.WIDE R2, R5, 0x4, R2 ;  /* 0x0000000405027825 */ /* 0x008fca00078e0202 */
        /* <DEDUP_REMOVED lines=60> */
.L_x_5563:
[----:B-1----:R-:W-:-:S05]  /*1acd0*/  LOP3.LUT R3, RZ, R4, RZ, 0x33, !PT ;  /* 0x00000004ff037212 */ /* 0x002fca00078e33ff */
[----:B------:R-:W-:-:S05]  /*1ace0*/  IMAD.IADD R0, R0, 0x1, R3 ;  /* 0x0000000100007824 */ /* 0x000fca00078e0203 */
[----:B------:R1:W-:Y:S01]  /*1acf0*/  STL [R1+0x4], R0 ;  /* 0x0000040001007387 */ /* 0x0003e20000100800 */
[----:B------:R-:W-:Y:S05]  /*1ad00*/  BRA `(.L_x_5564) ;  /* 0x0000000000287947 */ /* 0x000fea0003800000 */
.L_x_5556:
        /* <DEDUP_REMOVED lines=10> */
.L_x_5564:
[----:B0-----:R-:W2:Y:S04]  /*1adb0*/  LDL R3, [R1+0x8] ;  /* 0x0000080001037983 */ /* 0x001ea80000100800 */
[----:B------:R-:W3:Y:S04]  /*1adc0*/  LDL R2, [R1+0xc] ;  /* 0x00000c0001027983 */ /* 0x000ee80000100800 */
[----:B------:R-:W4:Y:S04]  /*1add0*/  LDL R5, [R1+0x4] ;  /* 0x0000040001057983 */ /* 0x000f280000100800 */
[----:B------:R-:W4:Y:S01]  /*1ade0*/  LDL R4, [R1] ;  /* 0x0000000001047983 */ /* 0x000f220000100800 */
[----:B-1----:R-:W0:Y:S01]  /*1adf0*/  S2R R0, SR_TID.X ;  /* 0x0000000000007919 */ /* 0x002e220000002100 */
        /* <DEDUP_REMOVED lines=11> */
.L_x_5553:
[----:B---34-:R-:W3:Y:S01]  /*1aeb0*/  LDL R0, [R1+0xc] ;  /* 0x00000c0001007983 */ /* 0x018ee20000100800 */
[----:B------:R-:W-:Y:S02]  /*1aec0*/  ULDC UR4, c[0x0][0xc3c] ;  /* 0x00030f0000047ab9 */ /* 0x000fe40000000800 */
[----:B---3--:R-:W-:-:S13]  /*1aed0*/  ISETP.GE.AND P0, PT, R0, UR4, PT ;  /* 0x0000000400007c0c */ /* 0x008fda000bf06270 */
[----:B------:R-:W-:Y:S05]  /*1aee0*/  @!P0 BRA `(.L_x_5565) ;  /* 0xffffff9400c08947 */ /* 0x000fea000383ffff */
[----:B------:R-:W-:Y:S05]  /*1aef0*/  BSYNC B8 ;  /* 0x0000000000087941 */ /* 0x000fea0003800000 */
.L_x_5437:
[----:B---3--:R-:W3:Y:S01]  /*1af00*/  LDL.LU R0, [R1+0x48] ;  /* 0x0000480001007983 */ /* 0x008ee20000300800 */
[----:B------:R-:W-:Y:S01]  /*1af10*/  BSSY B0, `(.L_x_5566) ;  /* 0x000000b000007945 */ /* 0x000fe20003800000 */
[----:B01----:R-:W0:Y:S01]  /*1af20*/  S2R R5, SR_CgaCtaId ;  /* 0x0000000000057919 */ /* 0x003e220000008800 */
[----:B---3--:R-:W-:-:S05]  /*1af30*/  VIADD R0, R0, 0x1 ;  /* 0x0000000100007836 */ /* 0x008fca0000000000 */
[----:B--2---:R-:W-:-:S04]  /*1af40*/  LEA.HI R2, R0, R0, RZ, 0x1 ;  /* 0x0000000000027211 */ /* 0x004fc800078f08ff */
[----:B------:R-:W-:-:S05]  /*1af50*/  LOP3.LUT R3, R2, 0xfffffffe, RZ, 0xc0, !PT ;  /* 0xfffffffe02037812 */ /* 0x000fca00078ec0ff */
[----:B------:R-:W-:Y:S01]  /*1af60*/  IMAD.IADD R3, R0, 0x1, -R3 ;  /* 0x0000000100037824 */ /* 0x000fe200078e0a03 */
[----:B------:R-:W-:-:S04]  /*1af70*/  MOV R0, 0x400 ;  /* 0x0000040000007802 */ /* 0x000fc80000000f00 */
[----:B0-----:R-:W-:Y:S02]  /*1af80*/  LEA R0, R5, R0, 0x18 ;  /* 0x0000000005007211 */ /* 0x001fe400078ec0ff */
[----:B------:R-:W-:-:S04]  /*1af90*/  SHF.L.U32 R3, R3, 0x1f, RZ ;  /* 0x0000001f03037819 */ /* 0x000fc800000006ff */
[----:B------:R-:W0:Y:S02]  /*1afa0*/  SYNCS.PHASECHK.TRANS64.TRYWAIT P0, [R0+URZ+0x28c20], R3 ;  /* 0x028c2003000075a7 */ /* 0x000e24000800017f */
[----:B0-----:R-:W-:Y:S05]  /*1afb0*/  @!P0 BRA `(.L_x_5567) ;  /* 0x00000018009c8947 */ /* 0x001fea0003800000 */
.L_x_5629:
[----:B------:R-:W-:Y:S05]  /*1afc0*/  BSYNC B0 ;  /* 0x0000000000007941 */ /* 0x000fea0003800000 */
.L_x_5566:
[----:B------:R-:W-:-:S03]  /*1afd0*/  UMOV UR4, 0xffffffff ;  /* 0xffffffff00047882 */ /* 0x000fc60000000000 */
[----:B------:R-:W-:Y:S05]  /*1afe0*/  BRA.DIV UR4, `(.L_x_5568) ;  /* 0x0000001a04a47947 */ /* 0x000fea000b800000 */
[----:B------:R-:W1:Y:S02]  /*1aff0*/  S2R R2, SR_TID.X ;  /* 0x0000000000027919 */ /* 0x000e640000002100 */
[----:B-1----:R-:W-:-:S04]  /*1b000*/  SHF.R.U32.HI R2, RZ, 0x5, R2 ;  /* 0x00000005ff027819 */ /* 0x002fc80000011602 */
[----:B------:R-:W-:-:S05]  /*1b010*/  LOP3.LUT R2, R2, 0x3, RZ, 0xc0, !PT ;  /* 0x0000000302027812 */ /* 0x000fca00078ec0ff */
[----:B------:R1:W2:Y:S02]  /*1b020*/  SHFL.IDX PT, R14, R2, RZ, 0x1f ;  /* 0x00001fff020e7589 */ /* 0x0002a400000e0000 */
.L_x_5632:
[----:B--2---:R-:W-:Y:S01]  /*1b030*/  ISETP.NE.AND P0, PT, R14, RZ, PT ;  /* 0x000000ff0e00720c */ /* 0x004fe20003f05270 */
[----:B------:R-:W-:-:S12]  /*1b040*/  BSSY B0, `(.L_x_5569) ;  /* 0x0000027000007945 */ /* 0x000fd80003800000 */
[----:B------:R-:W-:Y:S05]  /*1b050*/  @P0 BRA `(.L_x_5570) ;  /* 0x0000000000940947 */ /* 0x000fea0003800000 */
[----:B------:R-:W-:-:S03]  /*1b060*/  UMOV UR4, 0xffffffff ;  /* 0xffffffff00047882 */ /* 0x000fc60000000000 */
[----:B------:R-:W-:Y:S05]  /*1b070*/  BRA.DIV UR4, `(.L_x_5571) ;  /* 0x0000001a04b47947 */ /* 0x000fea000b800000 */
[----:B------:R-:W-:-:S13]  /*1b080*/  ELECT P6, URZ, PT ;  /* 0x00000000003f782f */ /* 0x000fda00038c0000 */
.L_x_5635:
[----:B------:R-:W-:Y:S05]  /*1b090*/  @!P6 BRA `(.L_x_5570) ;  /* 0x000000000084e947 */ /* 0x000fea0003800000 */
[----:B------:R-:W-:-:S06]  /*1b0a0*/  ULOP3.LUT UR4, UR36, 0x2, URZ, 0xfc, !UPT ;  /* 0x0000000224047892 */ /* 0x000fcc000f8efc3f */
[----:B-1----:R-:W-:-:S05]  /*1b0b0*/  IMAD.U32 R2, RZ, RZ, UR4 ;  /* 0x00000004ff027e24 */ /* 0x002fca000f8e00ff */
[----:B------:R-:W-:-:S13]  /*1b0c0*/  ISETP.NE.AND P2, PT, R2, 0x3, PT ;  /* 0x000000030200780c */ /* 0x000fda0003f45270 */
[----:B------:R-:W-:Y:S05]  /*1b0d0*/  @!P2 BRA `(.L_x_5572) ;  /* 0x000000000004a947 */ /* 0x000fea0003800000 */
[----:B------:R-:W-:Y:S01]  /*1b0e0*/  BPT.TRAP 0x1 ;  /* 0x000000040000795c */ /* 0x000fe20000300000 */
.L_x_5572:
[----:B0-----:R-:W2:Y:S04]  /*1b0f0*/  LDL R3, [R1+0x10] ;  /* 0x0000100001037983 */ /* 0x001ea80000100800 */
[----:B------:R-:W3:Y:S01]  /*1b100*/  LDL.LU R7, [R1+0x14] ;  /* 0x0000140001077983 */ /* 0x000ee20000300800 */
[----:B------:R-:W-:-:S04]  /*1b110*/  VIADD R2, R0, 0x28c40 ;  /* 0x00028c4000027836 */ /* 0x000fc80000000000 */
[C---:B--2---:R-:W-:Y:S02]  /*1b120*/  IMAD R6, R3.reuse, 0x8, R2 ;  /* 0x0000000803067824 */ /* 0x044fe400078e0202 */
[----:B------:R-:W-:Y:S01]  /*1b130*/  VIADD R3, R3, 0x1 ;  /* 0x0000000103037836 */ /* 0x000fe20000000000 */
[----:B---3--:R-:W-:-:S04]  /*1b140*/  SHF.L.U32 R5, R7, 0x1f, RZ ;  /* 0x0000001f07057819 */ /* 0x008fc800000006ff */
        /* <DEDUP_REMOVED lines=8> */
.L_x_5636:
[----:B------:R-:W1:Y:S02]  /*1b1d0*/  SYNCS.PHASECHK.TRANS64.TRYWAIT P0, [R7+URZ], R2 ;  /* 0x00000002070075a7 */ /* 0x000e64000800017f */
[----:B-1----:R-:W-:Y:S05]  /*1b1e0*/  @!P0 BRA `(.L_x_5574) ;  /* 0x00000018008c8947 */ /* 0x002fea0003800000 */
.L_x_5637:
[----:B------:R-:W-:Y:S05]  /*1b1f0*/  @!P2 BRA `(.L_x_5575) ;  /* 0x000000000004a947 */ /* 0x000fea0003800000 */
[----:B------:R-:W-:Y:S01]  /*1b200*/  BPT.TRAP 0x1 ;  /* 0x000000040000795c */ /* 0x000fe20000300000 */
.L_x_5575:
[----:B------:R-:W2:Y:S01]  /*1b210*/  LDL.LU R4, [R1+0x10] ;  /* 0x0000100001047983 */ /* 0x000ea20000300800 */
[----:B------:R-:W-:-:S04]  /*1b220*/  VIADD R0, R0, 0x28c60 ;  /* 0x00028c6000007836 */ /* 0x000fc80000000000 */
[----:B--2---:R-:W-:-:S04]  /*1b230*/  IMAD R4, R4, 0x8, R0 ;  /* 0x0000000804047824 */ /* 0x004fc800078e0200 */
[----:B------:R-:W2:Y:S02]  /*1b240*/  SYNCS.PHASECHK.TRANS64.TRYWAIT P0, [R4+URZ], R5 ;  /* 0x00000005040075a7 */ /* 0x000ea4000800017f */
[----:B--2---:R-:W-:Y:S05]  /*1b250*/  @!P0 BRA `(.L_x_5576) ;  /* 0x0000001800848947 */ /* 0x004fea0003800000 */
.L_x_5638:
[----:B------:R-:W-:-:S07]  /*1b260*/  IMAD R3, R3, 0x8, R0 ;  /* 0x0000000803037824 */ /* 0x000fce00078e0200 */
.L_x_5577:
[----:B---3--:R3:W4:Y:S02]  /*1b270*/  SYNCS.PHASECHK.TRANS64.TRYWAIT P0, [R3+URZ], R2 ;  /* 0x00000002030075a7 */ /* 0x008724000800017f */
[----:B----4-:R-:W-:Y:S05]  /*1b280*/  @!P0 NANOSLEEP.SYNCS 0x989680 ;  /* 0x009896800000895d */ /* 0x010fea0003900000 */
[----:B------:R-:W4:Y:S02]  /*1b290*/  @!P0 SYNCS.PHASECHK.TRANS64 P0, [R3+URZ], R2 ;  /* 0x00000002030085a7 */ /* 0x000f24000800007f */
[----:B----4-:R-:W-:Y:S05]  /*1b2a0*/  @!P0 BRA `(.L_x_5577) ;  /* 0xfffffffc00f08947 */ /* 0x010fea000383ffff */
.L_x_5570:
[----:B------:R-:W-:Y:S05]  /*1b2b0*/  BSYNC B0 ;  /* 0x0000000000007941 */ /* 0x000fea0003800000 */
.L_x_5569:
[----:B------:R-:W-:Y:S05]  /*1b2c0*/  EXIT ;  /* 0x000000000000794d */ /* 0x000fea0003800000 */
.L_x_5328:
[----:B0-----:R-:W-:-:S04]  /*1b2d0*/  IMAD.U32 R3, RZ, RZ, UR23 ;  /* 0x00000017ff037e24 */ /* 0x001fc8000f8e00ff */
[----:B------:R0:W1:Y:S03]  /*1b2e0*/  SYNCS.PHASECHK.TRANS64.TRYWAIT P1, [R3+URZ+0x28c50], R0 ;  /* 0x028c5000030075a7 */ /* 0x000066000802017f */
[----:B-1----:R-:W-:Y:S05]  /*1b2f0*/  @!P1 NANOSLEEP.SYNCS 0x989680 ;  /* 0x009896800000995d */ /* 0x002fea0003900000 */
[----:B------:R-:W1:Y:S02]  /*1b300*/  @!P1 SYNCS.PHASECHK.TRANS64 P1, [R3+URZ+0x28c50], R0 ;  /* 0x028c5000030095a7 */ /* 0x000e64000802007f */
[----:B-1----:R-:W-:Y:S05]  /*1b310*/  @!P1 BRA `(.L_x_5328) ;  /* 0xfffffffc00ec9947 */ /* 0x002fea000383ffff */
[----:B------:R-:W-:Y:S05]  /*1b320*/  BRA `(.L_x_5578) ;  /* 0xfffffe70009c7947 */ /* 0x000fea000383ffff */
.L_x_5333:
[----:B-1----:R-:W-:-:S04]  /*1b330*/  IMAD.U32 R3, RZ, RZ, UR23 ;  /* 0x00000017ff037e24 */ /* 0x002fc8000f8e00ff */
[----:B------:R1:W2:Y:S03]  /*1b340*/  SYNCS.PHASECHK.TRANS64.TRYWAIT P1, [R3+URZ+0x28c50], R0 ;  /* 0x028c5000030075a7 */ /* 0x0002a6000802017f */
[----:B--2---:R-:W-:Y:S05]  /*1b350*/  @!P1 NANOSLEEP.SYNCS 0x989680 ;  /* 0x009896800000995d */ /* 0x004fea0003900000 */
[----:B------:R-:W2:Y:S02]  /*1b360*/  @!P1 SYNCS.PHASECHK.TRANS64 P1, [R3+URZ+0x28c50], R0 ;  /* 0x028c5000030095a7 */ /* 0x000ea4000802007f */
[----:B--2---:R-:W-:Y:S05]  /*1b370*/  @!P1 BRA `(.L_x_5333) ;  /* 0xfffffffc00ec9947 */ /* 0x004fea000383ffff */
[----:B------:R-:W-:Y:S05]  /*1b380*/  BRA `(.L_x_5332) ;  /* 0xfffffe7c00a07947 */ /* 0x000fea000383ffff */
.L_x_5343:
[----:B0-----:R-:W-:-:S04]  /*1b390*/  IMAD.U32 R3, RZ, RZ, UR46 ;  /* 0x0000002eff037e24 */ /* 0x001fc8000f8e00ff */
[----:B------:R0:W1:Y:S03]  /*1b3a0*/  SYNCS.PHASECHK.TRANS64.TRYWAIT P1, [R3+URZ+0x28c00], R0 ;  /* 0x028c0000030075a7 */ /* 0x000066000802017f */
[----:B-1----:R-:W-:Y:S05]  /*1b3b0*/  @!P1 NANOSLEEP.SYNCS 0x989680 ;  /* 0x009896800000995d */ /* 0x002fea0003900000 */
[----:B------:R-:W1:Y:S02]  /*1b3c0*/  @!P1 SYNCS.PHASECHK.TRANS64 P1, [R3+URZ+0x28c00], R0 ;  /* 0x028c0000030095a7 */ /* 0x000e64000802007f */
[----:B-1----:R-:W-:Y:S05]  /*1b3d0*/  @!P1 BRA `(.L_x_5343) ;  /* 0xfffffffc00ec9947 */ /* 0x002fea000383ffff */
[----:B------:R-:W-:Y:S05]  /*1b3e0*/  BRA `(.L_x_5579) ;  /* 0xfffffe9400c47947 */ /* 0x000fea000383ffff */
.L_x_5347:
[----:B--2---:R2:W3:Y:S02]  /*1b3f0*/  SYNCS.PHASECHK.TRANS64.TRYWAIT P1, [R7+URZ+0x28c30], R8 ;  /* 0x028c3008070075a7 */ /* 0x0044e4000802017f */
[----:B---3--:R-:W-:Y:S05]  /*1b400*/  @!P1 NANOSLEEP.SYNCS 0x989680 ;  /* 0x009896800000995d */ /* 0x008fea0003900000 */
[----:B------:R-:W3:Y:S02]  /*1b410*/  @!P1 SYNCS.PHASECHK.TRANS64 P1, [R7+URZ+0x28c30], R8 ;  /* 0x028c3008070095a7 */ /* 0x000ee4000802007f */
[----:B---3--:R-:W-:Y:S05]  /*1b420*/  @!P1 BRA `(.L_x_5347) ;  /* 0xfffffffc00f09947 */ /* 0x008fea000383ffff */
[----:B------:R-:W-:Y:S05]  /*1b430*/  BRA `(.L_x_5346) ;  /* 0xfffffe9400e07947 */ /* 0x000fea000383ffff */
.L_x_5359:
[----:B--2---:R2:W3:Y:S02]  /*1b440*/  SYNCS.PHASECHK.TRANS64.TRYWAIT P2, [R7+URZ+0x28c50], R8 ;  /* 0x028c5008070075a7 */ /* 0x0044e4000804017f */
[----:B---3--:R-:W-:Y:S05]  /*1b450*/  @!P2 NANOSLEEP.SYNCS 0x989680 ;  /* 0x009896800000a95d */ /* 0x008fea0003900000 */
[----:B------:R-:W3:Y:S02]  /*1b460*/  @!P2 SYNCS.PHASECHK.TRANS64 P2, [R7+URZ+0x28c50], R8 ;  /* 0x028c50080700a5a7 */ /* 0x000ee4000804007f */
[----:B---3--:R-:W-:Y:S05]  /*1b470*/  @!P2 BRA `(.L_x_5359) ;  /* 0xfffffffc00f0a947 */ /* 0x008fea000383ffff */
[----:B------:R-:W-:Y:S05]  /*1b480*/  BRA `(.L_x_5358) ;  /* 0xfffffeb400847947 */ /* 0x000fea000383ffff */
.L_x_5367:
[----:B--2---:R-:W-:-:S04]  /*1b490*/  IMAD.U32 R8, RZ, RZ, UR28 ;  /* 0x0000001cff087e24 */ /* 0x004fc8000f8e00ff */
[----:B------:R2:W3:Y:S03]  /*1b4a0*/  SYNCS.PHASECHK.TRANS64.TRYWAIT P2, [R8+URZ+0x28c30], R7 ;  /* 0x028c3007080075a7 */ /* 0x0004e6000804017f */
[----:B---3--:R-:W-:Y:S05]  /*1b4b0*/  @!P2 NANOSLEEP.SYNCS 0x989680 ;  /* 0x009896800000a95d */ /* 0x008fea0003900000 */
[----:B------:R-:W3:Y:S02]  /*1b4c0*/  @!P2 SYNCS.PHASECHK.TRANS64 P2, [R8+URZ+0x28c30], R7 ;  /* 0x028c30070800a5a7 */ /* 0x000ee4000804007f */
[----:B---3--:R-:W-:Y:S05]  /*1b4d0*/  @!P2 BRA `(.L_x_5367) ;  /* 0xfffffffc00eca947 */ /* 0x008fea000383ffff */
[----:B------:R-:W-:Y:S05]  /*1b4e0*/  BRA `(.L_x_5366) ;  /* 0xfffffeb800d87947 */ /* 0x000fea000383ffff */
.L_x_5379:
[----:B-1----:R1:W2:Y:S02]  /*1b4f0*/  SYNCS.PHASECHK.TRANS64.TRYWAIT P2, [R168+URZ+0x28c50], R7 ;  /* 0x028c5007a80075a7 */ /* 0x0022a4000804017f */
[----:B--2---:R-:W-:Y:S05]  /*1b500*/  @!P2 NANOSLEEP.SYNCS 0x989680 ;  /* 0x009896800000a95d */ /* 0x004fea0003900000 */
[----:B------:R-:W2:Y:S02]  /*1b510*/  @!P2 SYNCS.PHASECHK.TRANS64 P2, [R168+URZ+0x28c50], R7 ;  /* 0x028c5007a800a5a7 */ /* 0x000ea4000804007f */
[----:B--2---:R-:W-:Y:S05]  /*1b520*/  @!P2 BRA `(.L_x_5379) ;  /* 0xfffffffc00f0a947 */ /* 0x004fea000383ffff */
[----:B------:R-:W-:Y:S05]  /*1b530*/  BRA `(.L_x_5378) ;  /* 0xfffffee000287947 */ /* 0x000fea000383ffff */
.L_x_5388:
[----:B---3--:R-:W-:-:S04]  /*1b540*/  IMAD.U32 R6, RZ, RZ, UR26 ;  /* 0x0000001aff067e24 */ /* 0x008fc8000f8e00ff */
[----:B------:R3:W4:Y:S03]  /*1b550*/  SYNCS.PHASECHK.TRANS64.TRYWAIT P2, [R6+URZ+0x28c30], R7 ;  /* 0x028c3007060075a7 */ /* 0x000726000804017f */
[----:B----4-:R-:W-:Y:S05]  /*1b560*/  @!P2 NANOSLEEP.SYNCS 0x989680 ;  /* 0x009896800000a95d */ /* 0x010fea0003900000 */
[----:B------:R-:W4:Y:S02]  /*1b570*/  @!P2 SYNCS.PHASECHK.TRANS64 P2, [R6+URZ+0x28c30], R7 ;  /* 0x028c30070600a5a7 */ /* 0x000f24000804007f */
[----:B----4-:R-:W-:Y:S05]  /*1b580*/  @!P2 BRA `(.L_x_5388) ;  /* 0xfffffffc00eca947 */ /* 0x010fea000383ffff */
[----:B------:R-:W-:Y:S05]  /*1b590*/  BRA `(.L_x_5387) ;  /* 0xfffffee400cc7947 */ /* 0x000fea000383ffff */
.L_x_5392:
[----:B--2---:R2:W3:Y:S02]  /*1b5a0*/  SYNCS.PHASECHK.TRANS64.TRYWAIT P2, [R9+URZ+0x28c50], R7 ;  /* 0x028c5007090075a7 */ /* 0x0044e4000804017f */
[----:B---3--:R-:W-:Y:S05]  /*1b5b0*/  @!P2 NANOSLEEP.SYNCS 0x989680 ;  /* 0x009896800000a95d */ /* 0x008fea0003900000 */
[----:B------:R-:W3:Y:S02]  /*1b5c0*/  @!P2 SYNCS.PHASECHK.TRANS64 P2, [R9+URZ+0x28c50], R7 ;  /* 0x028c50070900a5a7 */ /* 0x000ee4000804007f */
[----:B---3--:R-:W-:Y:S05]  /*1b5d0*/  @!P2 BRA `(.L_x_5392) ;  /* 0xfffffffc00f0a947 */ /* 0x008fea000383ffff */
[----:B------:R-:W-:Y:S05]  /*1b5e0*/  BRA `(.L_x_5391) ;  /* 0xfffffefc00ec7947 */ /* 0x000fea000383ffff */
.L_x_5398:
[----:B-1----:R-:W-:-:S04]  /*1b5f0*/  IMAD.U32 R6, RZ, RZ, UR27 ;  /* 0x0000001bff067e24 */ /* 0x002fc8000f8e00ff */
[----:B------:R1:W3:Y:S03]  /*1b600*/  SYNCS.PHASECHK.TRANS64.TRYWAIT P2, [R6+URZ+0x28c30], R7 ;  /* 0x028c3007060075a7 */ /* 0x0002e6000804017f */
[----:B---3--:R-:W-:Y:S05]  /*1b610*/  @!P2 NANOSLEEP.SYNCS 0x989680 ;  /* 0x009896800000a95d */ /* 0x008fea0003900000 */
[----:B------:R-:W3:Y:S02]  /*1b620*/  @!P2 SYNCS.PHASECHK.TRANS64 P2, [R6+URZ+0x28c30], R7 ;  /* 0x028c30070600a5a7 */ /* 0x000ee4000804007f */
[----:B---3--:R-:W-:Y:S05]  /*1b630*/  @!P2 BRA `(.L_x_5398) ;  /* 0xfffffffc00eca947 */ /* 0x008fea000383ffff */
[----:B------:R-:W-:Y:S05]  /*1b640*/  BRA `(.L_x_5397) ;  /* 0xffffff0000e07947 */ /* 0x000fea000383ffff */
.L_x_5410:
[----:B--2---:R2:W3:Y:S02]  /*1b650*/  SYNCS.PHASECHK.TRANS64.TRYWAIT P2, [R20+URZ+0x28c50], R7 ;  /* 0x028c5007140075a7 */ /* 0x0044e4000804017f */
[----:B---3--:R-:W-:Y:S05]  /*1b660*/  @!P2 NANOSLEEP.SYNCS 0x989680 ;  /* 0x009896800000a95d */ /* 0x008fea0003900000 */
[----:B------:R-:W3:Y:S02]  /*1b670*/  @!P2 SYNCS.PHASECHK.TRANS64 P2, [R20+URZ+0x28c50], R7 ;  /* 0x028c50071400a5a7 */ /* 0x000ee4000804007f */
[----:B---3--:R-:W-:Y:S05]  /*1b680*/  @!P2 BRA `(.L_x_5410) ;  /* 0xfffffffc00f0a947 */ /* 0x008fea000383ffff */
[----:B------:R-:W-:Y:S05]  /*1b690*/  BRA `(.L_x_5409) ;  /* 0xffffff2400ac7947 */ /* 0x000fea000383ffff */
.L_x_5459:
        /* <DEDUP_REMOVED lines=11> */
.L_x_5581:
[----:B------:R-:W-:Y:S05]  /*1b750*/  BSYNC B0 ;  /* 0x0000000000007941 */ /* 0x000fea0003800000 */
.L_x_5580:
[----:B------:R-:W-:Y:S05]  /*1b760*/  BRA `(.L_x_5582) ;  /* 0xffffffa000307947 */ /* 0x000fea000383ffff */
.L_x_5461:
[----:B------:R-:W-:Y:S01]  /*1b770*/  BSSY B0, `(.L_x_5583) ;  /* 0x0000006000007945 */ /* 0x000fe20003800000 */
[----:B------:R-:W-:-:S07]  /*1b780*/  IMAD.MOV.U32 R15, RZ, RZ, -0x1 ;  /* 0xffffffffff0f7424 */ /* 0x000fce00078e00ff */
[----:B012---:R-:W-:Y:S05]  /*1b790*/  WARPSYNC.COLLECTIVE R15, `(.L_x_5584) ;  /* 0x000000000f0c7348 */ /* 0x007fea0003c00000 */
[----:B------:R-:W-:Y:S02]  /*1b7a0*/  ELECT P6, UR62, PT ;  /* 0x00000000003e782f */ /* 0x000fe400038c0000 */
[----:B------:R-:W-:Y:S01]  /*1b7b0*/  MOV R14, UR62 ;  /* 0x0000003e000e7c02 */ /* 0x000fe20008000f00 */
[----:B012---:R-:W-:Y:S10]  /*1b7c0*/  ENDCOLLECTIVE ;  /* 0x000000000000791b */ /* 0x007ff40003800000 */
.L_x_5584:
[----:B------:R-:W-:Y:S05]  /*1b7d0*/  BSYNC B0 ;  /* 0x0000000000007941 */ /* 0x000fea0003800000 */
.L_x_5583:
[----:B------:R-:W-:Y:S05]  /*1b7e0*/  BRA `(.L_x_5585) ;  /* 0xffffffa000347947 */ /* 0x000fea000383ffff */
.L_x_5463:
[----:B---3--:R3:W4:Y:S02]  /*1b7f0*/  SYNCS.PHASECHK.TRANS64.TRYWAIT P0, [R0+URZ+0x28c40], R2 ;  /* 0x028c4002000075a7 */ /* 0x008724000800017f */
[----:B----4-:R-:W-:Y:S05]  /*1b800*/  @!P0 NANOSLEEP.SYNCS 0x989680 ;  /* 0x009896800000895d */ /* 0x010fea0003900000 */
[----:B------:R-:W4:Y:S02]  /*1b810*/  @!P0 SYNCS.PHASECHK.TRANS64 P0, [R0+URZ+0x28c40], R2 ;  /* 0x028c4002000085a7 */ /* 0x000f24000800007f */
[----:B----4-:R-:W-:Y:S05]  /*1b820*/  @!P0 BRA `(.L_x_5463) ;  /* 0xfffffffc00f08947 */ /* 0x010fea000383ffff */
[----:B------:R-:W-:Y:S05]  /*1b830*/  BRA `(.L_x_5586) ;  /* 0xffffffa000987947 */ /* 0x000fea000383ffff */
.L_x_5467:
[----:B------:R-:W2:Y:S01]  /*1b840*/  LDL.LU R11, [R1+0x28] ;  /* 0x00002800010b7983 */ /* 0x000ea20000300800 */
[----:B------:R-:W-:Y:S02]  /*1b850*/  IMAD.MOV.U32 R5, RZ, RZ, R12 ;  /* 0x000000ffff057224 */ /* 0x000fe400078e000c */
[----:B------:R-:W-:Y:S02]  /*1b860*/  IMAD.MOV.U32 R13, RZ, RZ, R0 ;  /* 0x000000ffff0d7224 */ /* 0x000fe400078e0000 */
[----:B------:R-:W-:Y:S02]  /*1b870*/  IMAD.MOV.U32 R12, RZ, RZ, RZ ;  /* 0x000000ffff0c7224 */ /* 0x000fe400078e00ff */
[----:B------:R-:W-:Y:S02]  /*1b880*/  IMAD.MOV.U32 R15, RZ, RZ, -0x1 ;  /* 0xffffffffff0f7424 */ /* 0x000fe400078e00ff */
        /* <DEDUP_REMOVED lines=8> */
.L_x_5587:
[----:B------:R-:W-:Y:S02]  /*1b910*/  IMAD.MOV.U32 R13, RZ, RZ, R4 ;  /* 0x000000ffff0d7224 */ /* 0x000fe400078e0004 */
[----:B------:R-:W-:-:S07]  /*1b920*/  IMAD.MOV.U32 R6, RZ, RZ, R14 ;  /* 0x000000ffff067224 */ /* 0x000fce00078e000e */
[----:B------:R-:W-:Y:S05]  /*1b930*/  WARPSYNC.COLLECTIVE R15, `(.L_x_5588) ;  /* 0x000000000f087348 */ /* 0x000fea0003c00000 */
[----:B------:R0:W1:Y:S02]  /*1b940*/  SHFL.IDX P6, R14, R13, R12, R11 ;  /* 0x0000000c0d0e7389 */ /* 0x00006400000c000b */
[----:B01----:R-:W-:Y:S01]  /*1b950*/  ENDCOLLECTIVE ;  /* 0x000000000000791b */ /* 0x003fe20003800000 */
.L_x_5588:
[----:B------:R-:W-:Y:S02]  /*1b960*/  IMAD.MOV.U32 R13, RZ, RZ, R0 ;  /* 0x000000ffff0d7224 */ /* 0x000fe400078e0000 */
[----:B------:R-:W-:Y:S02]  /*1b970*/  IMAD.MOV.U32 R12, RZ, RZ, 0x1 ;  /* 0x00000001ff0c7424 */ /* 0x000fe400078e00ff */
[----:B------:R-:W-:-:S07]  /*1b980*/  IMAD.MOV.U32 R7, RZ, RZ, R14 ;  /* 0x000000ffff077224 */ /* 0x000fce00078e000e */
[----:B------:R-:W-:Y:S05]  /*1b990*/  WARPSYNC.COLLECTIVE R15, `(.L_x_5589) ;  /* 0x000000000f087348 */ /* 0x000fea0003c00000 */
[----:B------:R0:W1:Y:S02]  /*1b9a0*/  SHFL.IDX P6, R14, R13, R12, R11 ;  /* 0x0000000c0d0e7389 */ /* 0x00006400000c000b */
[----:B01----:R-:W-:Y:S01]  /*1b9b0*/  ENDCOLLECTIVE ;  /* 0x000000000000791b */ /* 0x003fe20003800000 */
.L_x_5589:
        /* <DEDUP_REMOVED lines=15> */
.L_x_5590:
[----:B------:R-:W-:Y:S02]  /*1bab0*/  IMAD.MOV.U32 R13, RZ, RZ, R0 ;  /* 0x000000ffff0d7224 */ /* 0x000fe400078e0000 */
[----:B------:R-:W-:Y:S02]  /*1bac0*/  IMAD.MOV.U32 R12, RZ, RZ, 0x2 ;  /* 0x00000002ff0c7424 */ /* 0x000fe400078e00ff */
[----:B------:R-:W-:-:S07]  /*1bad0*/  IMAD.MOV.U32 R5, RZ, RZ, R14 ;  /* 0x000000ffff057224 */ /* 0x000fce00078e000e */
[----:B------:R-:W-:Y:S05]  /*1bae0*/  WARPSYNC.COLLECTIVE R15, `(.L_x_5591) ;  /* 0x000000000f087348 */ /* 0x000fea0003c00000 */
[----:B------:R0:W1:Y:S02]  /*1baf0*/  SHFL.IDX P6, R14, R13, R12, R11 ;  /* 0x0000000c0d0e7389 */ /* 0x00006400000c000b */
[----:B01----:R-:W-:Y:S01]  /*1bb00*/  ENDCOLLECTIVE ;  /* 0x000000000000791b */ /* 0x003fe20003800000 */
.L_x_5591:
        /* <DEDUP_REMOVED lines=15> */
.L_x_5592:
[----:B------:R-:W-:Y:S02]  /*1bc00*/  IMAD.MOV.U32 R13, RZ, RZ, R0 ;  /* 0x000000ffff0d7224 */ /* 0x000fe400078e0000 */
[----:B------:R-:W-:Y:S02]  /*1bc10*/  IMAD.MOV.U32 R12, RZ, RZ, 0x3 ;  /* 0x00000003ff0c7424 */ /* 0x000fe400078e00ff */
[----:B------:R-:W-:-:S07]  /*1bc20*/  IMAD.MOV.U32 R5, RZ, RZ, R14 ;  /* 0x000000ffff057224 */ /* 0x000fce00078e000e */
[----:B------:R-:W-:Y:S05]  /*1bc30*/  WARPSYNC.COLLECTIVE R15, `(.L_x_5593) ;  /* 0x000000000f087348 */ /* 0x000fea0003c00000 */
[----:B------:R0:W1:Y:S02]  /*1bc40*/  SHFL.IDX P6, R14, R13, R12, R11 ;  /* 0x0000000c0d0e7389 */ /* 0x00006400000c000b */
[----:B01----:R-:W-:Y:S01]  /*1bc50*/  ENDCOLLECTIVE ;  /* 0x000000000000791b */ /* 0x003fe20003800000 */
.L_x_5593:
        /* <DEDUP_REMOVED lines=13> */
.L_x_5594:
[----:B------:R-:W-:Y:S01]  /*1bd30*/  IMAD.MOV.U32 R4, RZ, RZ, R14 ;  /* 0x000000ffff047224 */ /* 0x000fe200078e000e */
[----:B------:R-:W-:Y:S06]  /*1bd40*/  BRA `(.L_x_5595) ;  /* 0xffffffa400d87947 */ /* 0x000fec000383ffff */
.L_x_5470:
[----:B-1----:R1:W2:Y:S02]  /*1bd50*/  SYNCS.PHASECHK.TRANS64.TRYWAIT P0, [R19+URZ+0x28c20], R0 ;  /* 0x028c2000130075a7 */ /* 0x0022a4000800017f */
[----:B--2---:R-:W-:Y:S05]  /*1bd60*/  @!P0 NANOSLEEP.SYNCS 0x989680 ;  /* 0x009896800000895d */ /* 0x004fea0003900000 */
[----:B------:R-:W2:Y:S02]  /*1bd70*/  @!P0 SYNCS.PHASECHK.TRANS64 P0, [R19+URZ+0x28c20], R0 ;  /* 0x028c2000130085a7 */ /* 0x000ea4000800007f */
[----:B--2---:R-:W-:Y:S05]  /*1bd80*/  @!P0 BRA `(.L_x_5470) ;  /* 0xfffffffc00f08947 */ /* 0x004fea000383ffff */
[----:B------:R-:W-:Y:S05]  /*1bd90*/  BRA `(.L_x_5596) ;  /* 0xffffffa800347947 */ /* 0x000fea000383ffff */
.L_x_5474:
[----:B-1----:R1:W2:Y:S02]  /*1bda0*/  SYNCS.PHASECHK.TRANS64.TRYWAIT P0, [R0+URZ+0x28c60], R2 ;  /* 0x028c6002000075a7 */ /* 0x0022a4000800017f */
[----:B--2---:R-:W-:Y:S05]  /*1bdb0*/  @!P0 NANOSLEEP.SYNCS 0x989680 ;  /* 0x009896800000895d */ /* 0x004fea0003900000 */
[----:B------:R-:W2:Y:S02]  /*1bdc0*/  @!P0 SYNCS.PHASECHK.TRANS64 P0, [R0+URZ+0x28c60], R2 ;  /* 0x028c6002000085a7 */ /* 0x000ea4000800007f */
[----:B--2---:R-:W-:Y:S05]  /*1bdd0*/  @!P0 BRA `(.L_x_5474) ;  /* 0xfffffffc00f08947 */ /* 0x004fea000383ffff */
[----:B------:R-:W-:Y:S05]  /*1bde0*/  BRA `(.L_x_5597) ;  /* 0xffffffa800587947 */ /* 0x000fea000383ffff */
.L_x_5493:
[----:B-1----:R1:W2:Y:S02]  /*1bdf0*/  SYNCS.PHASECHK.TRANS64.TRYWAIT P0, [R3+URZ+0x28c40], R2 ;  /* 0x028c4002030075a7 */ /* 0x0022a4000800017f */
[----:B--2---:R-:W-:Y:S05]  /*1be00*/  @!P0 NANOSLEEP.SYNCS 0x989680 ;  /* 0x009896800000895d */ /* 0x004fea0003900000 */
[----:B------:R-:W2:Y:S02]  /*1be10*/  @!P0 SYNCS.PHASECHK.TRANS64 P0, [R3+URZ+0x28c40], R2 ;  /* 0x028c4002030085a7 */ /* 0x000ea4000800007f */
[----:B--2---:R-:W-:Y:S05]  /*1be20*/  @!P0 BRA `(.L_x_5493) ;  /* 0xfffffffc00f08947 */ /* 0x004fea000383ffff */
[----:B------:R-:W-:Y:S05]  /*1be30*/  BRA `(.L_x_5598) ;  /* 0xffffffb400887947 */ /* 0x000fea000383ffff */
.L_x_5498:
[----:B--2---:R2:W3:Y:S02]  /*1be40*/  SYNCS.PHASECHK.TRANS64.TRYWAIT P0, [R3+URZ+0x28c60], R2 ;  /* 0x028c6002030075a7 */ /* 0x0044e4000800017f */
[----:B---3--:R-:W-:Y:S05]  /*1be50*/  @!P0 NANOSLEEP.SYNCS 0x989680 ;  /* 0x009896800000895d */ /* 0x008fea0003900000 */
[----:B------:R-:W3:Y:S02]  /*1be60*/  @!P0 SYNCS.PHASECHK.TRANS64 P0, [R3+URZ+0x28c60], R2 ;  /* 0x028c6002030085a7 */ /* 0x000ee4000800007f */
[----:B---3--:R-:W-:Y:S05]  /*1be70*/  @!P0 BRA `(.L_x_5498) ;  /* 0xfffffffc00f08947 */ /* 0x008fea000383ffff */
[----:B------:R-:W-:Y:S05]  /*1be80*/  BRA `(.L_x_5599) ;  /* 0xffffffb800087947 */ /* 0x000fea000383ffff */
.L_x_5513:
[----:B0-----:R0:W1:Y:S02]  /*1be90*/  SYNCS.PHASECHK.TRANS64.TRYWAIT P0, [R4+URZ+0x28c40], R2 ;  /* 0x028c4002040075a7 */ /* 0x001064000800017f */
[----:B-1----:R-:W-:Y:S05]  /*1bea0*/  @!P0 NANOSLEEP.SYNCS 0x989680 ;  /* 0x009896800000895d */ /* 0x002fea0003900000 */
[----:B------:R-:W1:Y:S02]  /*1beb0*/  @!P0 SYNCS.PHASECHK.TRANS64 P0, [R4+URZ+0x28c40], R2 ;  /* 0x028c4002040085a7 */ /* 0x000e64000800007f */
[----:B-1----:R-:W-:Y:S05]  /*1bec0*/  @!P0 BRA `(.L_x_5513) ;  /* 0xfffffffc00f08947 */ /* 0x002fea000383ffff */
[----:B------:R-:W-:Y:S05]  /*1bed0*/  BRA `(.L_x_5600) ;  /* 0xffffffc000e47947 */ /* 0x000fea000383ffff */
.L_x_5518:
[----:B-1----:R1:W2:Y:S02]  /*1bee0*/  SYNCS.PHASECHK.TRANS64.TRYWAIT P0, [R4+URZ+0x28c60], R2 ;  /* 0x028c6002040075a7 */ /* 0x0022a4000800017f */
[----:B--2---:R-:W-:Y:S05]  /*1bef0*/  @!P0 NANOSLEEP.SYNCS 0x989680 ;  /* 0x009896800000895d */ /* 0x004fea0003900000 */
[----:B------:R-:W2:Y:S02]  /*1bf00*/  @!P0 SYNCS.PHASECHK.TRANS64 P0, [R4+URZ+0x28c60], R2 ;  /* 0x028c6002040085a7 */ /* 0x000ea4000800007f */
[----:B--2---:R-:W-:Y:S05]  /*1bf10*/  @!P0 BRA `(.L_x_5518) ;  /* 0xfffffffc00f08947 */ /* 0x004fea000383ffff */
[----:B------:R-:W-:Y:S05]  /*1bf20*/  BRA `(.L_x_5601) ;  /* 0xffffffc400607947 */ /* 0x000fea000383ffff */
.L_x_5533:
[----:B-1----:R1:W2:Y:S02]  /*1bf30*/  SYNCS.PHASECHK.TRANS64.TRYWAIT P0, [R4+URZ+0x28c40], R2 ;  /* 0x028c4002040075a7 */ /* 0x0022a4000800017f */
[----:B--2---:R-:W-:Y:S05]  /*1bf40*/  @!P0 NANOSLEEP.SYNCS 0x989680 ;  /* 0x009896800000895d */ /* 0x004fea0003900000 */
[----:B------:R-:W2:Y:S02]  /*1bf50*/  @!P0 SYNCS.PHASECHK.TRANS64 P0, [R4+URZ+0x28c40], R2 ;  /* 0x028c4002040085a7 */ /* 0x000ea4000800007f */
[----:B--2---:R-:W-:Y:S05]  /*1bf60*/  @!P0 BRA `(.L_x_5533) ;  /* 0xfffffffc00f08947 */ /* 0x004fea000383ffff */
[----:B------:R-:W-:Y:S05]  /*1bf70*/  BRA `(.L_x_5602) ;  /* 0xffffffd000207947 */ /* 0x000fea000383ffff */
.L_x_5538:
[----:B0-----:R0:W2:Y:S02]  /*1bf80*/  SYNCS.PHASECHK.TRANS64.TRYWAIT P0, [R4+URZ+0x28c60], R2 ;  /* 0x028c6002040075a7 */ /* 0x0010a4000800017f */
[----:B--2---:R-:W-:Y:S05]  /*1bf90*/  @!P0 NANOSLEEP.SYNCS 0x989680 ;  /* 0x009896800000895d */ /* 0x004fea0003900000 */
[----:B------:R-:W2:Y:S02]  /*1bfa0*/  @!P0 SYNCS.PHASECHK.TRANS64 P0, [R4+URZ+0x28c60], R2 ;  /* 0x028c6002040085a7 */ /* 0x000ea4000800007f */
[----:B--2---:R-:W-:Y:S05]  /*1bfb0*/  @!P0 BRA `(.L_x_5538) ;  /* 0xfffffffc00f08947 */ /* 0x004fea000383ffff */
[----:B------:R-:W-:Y:S05]  /*1bfc0*/  BRA `(.L_x_5603) ;  /* 0xffffffd000a07947 */ /* 0x000fea000383ffff */
.L_x_5554:
[----:B---34-:R-:W3:Y:S01]  /*1bfd0*/  LDL R0, [R1] ;  /* 0x0000000001007983 */ /* 0x018ee20000100800 */
[----:B------:R-:W-:Y:S01]  /*1bfe0*/  BSSY B0, `(.L_x_5604) ;  /* 0x0000008000007945 */ /* 0x000fe20003800000 */
[----:B------:R-:W-:Y:S02]  /*1bff0*/  IMAD.MOV.U32 R12, RZ, RZ, RZ ;  /* 0x000000ffff0c7224 */ /* 0x000fe400078e00ff */
[----:B------:R-:W-:Y:S02]  /*1c000*/  IMAD.MOV.U32 R11, RZ, RZ, 0x1f ;  /* 0x0000001fff0b7424 */ /* 0x000fe400078e00ff */
[----:B------:R-:W-:Y:S02]  /*1c010*/  IMAD.MOV.U32 R15, RZ, RZ, -0x1 ;  /* 0xffffffffff0f7424 */ /* 0x000fe400078e00ff */
[----:B---3--:R-:W-:-:S07]  /*1c020*/  IMAD.MOV.U32 R13, RZ, RZ, R0 ;  /* 0x000000ffff0d7224 */ /* 0x008fce00078e0000 */
[----:B012---:R-:W-:Y:S05]  /*1c030*/  WARPSYNC.COLLECTIVE R15, `(.L_x_5605) ;  /* 0x000000000f087348 */ /* 0x007fea0003c00000 */
[----:B------:R3:W4:Y:S02]  /*1c040*/  SHFL.IDX P6, R14, R13, R12, R11 ;  /* 0x0000000c0d0e7389 */ /* 0x00072400000c000b */
[----:B01234-:R-:W-:Y:S01]  /*1c050*/  ENDCOLLECTIVE ;  /* 0x000000000000791b */ /* 0x01ffe20003800000 */
.L_x_5605:
[----:B------:R-:W-:Y:S05]  /*1c060*/  BSYNC B0 ;  /* 0x0000000000007941 */ /* 0x000fea0003800000 */
.L_x_5604:
        /* <DEDUP_REMOVED lines=9> */
.L_x_5606:
        /* <DEDUP_REMOVED lines=14> */
[C---:B------:R-:W-:Y:S02]  /*1c1e0*/  ISETP.GE.U32.AND P3, PT, R16.reuse, 0x4, PT ;  /* 0x000000041000780c */ /* 0x040fe40003f66070 */
[C---:B------:R-:W-:Y:S02]  /*1c1f0*/  ISETP.GE.U32.AND P4, PT, R16.reuse, 0x8, PT ;  /* 0x000000081000780c */ /* 0x040fe40003f86070 */
[C---:B------:R-:W-:Y:S01]  /*1c200*/  ISETP.GE.U32.AND P5, PT, R16.reuse, 0x10, PT ;  /* 0x000000101000780c */ /* 0x040fe20003fa6070 */
[----:B--2---:R-:W-:Y:S02]  /*1c210*/  @!P1 IMAD.MOV.U32 R5, RZ, RZ, R8 ;  /* 0x000000ffff059224 */ /* 0x004fe400078e0008 */
[----:B---3--:R-:W-:Y:S01]  /*1c220*/  @!P1 IMAD.MOV.U32 R7, RZ, RZ, R6 ;  /* 0x000000ffff079224 */ /* 0x008fe200078e0006 */
[----:B------:R-:W-:Y:S01]  /*1c230*/  ISETP.NE.AND P1, PT, R16, RZ, PT ;  /* 0x000000ff1000720c */ /* 0x000fe20003f25270 */
[----:B------:R-:W-:-:S02]  /*1c240*/  IMAD.MOV.U32 R6, RZ, RZ, RZ ;  /* 0x000000ffff067224 */ /* 0x000fc400078e00ff */
[----:B------:R-:W-:-:S04]  /*1c250*/  IMAD R2, R7, R5, RZ ;  /* 0x0000000507027224 */ /* 0x000fc800078e02ff */
[----:B------:R-:W-:-:S07]  /*1c260*/  IMAD.MOV.U32 R13, RZ, RZ, R2 ;  /* 0x000000ffff0d7224 */ /* 0x000fce00078e0002 */
[----:B------:R-:W-:Y:S05]  /*1c270*/  WARPSYNC.COLLECTIVE R15, `(.L_x_5607) ;  /* 0x000000000f087348 */ /* 0x000fea0003c00000 */
[----:B------:R0:W1:Y:S02]  /*1c280*/  SHFL.UP P6, R14, R13, R12, R11 ;  /* 0x0400000c0d0e7389 */ /* 0x00006400000c000b */
[----:B01----:R-:W-:Y:S01]  /*1c290*/  ENDCOLLECTIVE ;  /* 0x000000000000791b */ /* 0x003fe20003800000 */
.L_x_5607:
[----:B------:R-:W-:Y:S01]  /*1c2a0*/  IMAD.MOV.U32 R12, RZ, RZ, 0x2 ;  /* 0x00000002ff0c7424 */ /* 0x000fe200078e00ff */
[----:B------:R-:W-:-:S05]  /*1c2b0*/  SEL R3, R14, RZ, P1 ;  /* 0x000000ff0e037207 */ /* 0x000fca0000800000 */
[----:B------:R-:W-:-:S04]  /*1c2c0*/  IMAD.IADD R2, R2, 0x1, R3 ;  /* 0x0000000102027824 */ /* 0x000fc800078e0203 */
[----:B------:R-:W-:-:S07]  /*1c2d0*/  IMAD.MOV.U32 R13, RZ, RZ, R2 ;  /* 0x000000ffff0d7224 */ /* 0x000fce00078e0002 */
[----:B------:R-:W-:Y:S05]  /*1c2e0*/  WARPSYNC.COLLECTIVE R15, `(.L_x_5608) ;  /* 0x000000000f087348 */ /* 0x000fea0003c00000 */
[----:B------:R0:W1:Y:S02]  /*1c2f0*/  SHFL.UP P6, R14, R13, R12, R11 ;  /* 0x0400000c0d0e7389 */ /* 0x00006400000c000b */
[----:B01----:R-:W-:Y:S01]  /*1c300*/  ENDCOLLECTIVE ;  /* 0x000000000000791b */ /* 0x003fe20003800000 */
.L_x_5608:
[----:B------:R-:W-:Y:S01]  /*1c310*/  IMAD.MOV.U32 R12, RZ, RZ, 0x4 ;  /* 0x00000004ff0c7424 */ /* 0x000fe200078e00ff */
[----:B------:R-:W-:-:S05]  /*1c320*/  SEL R3, R14, RZ, P2 ;  /* 0x000000ff0e037207 */ /* 0x000fca0001000000 */
[----:B------:R-:W-:-:S04]  /*1c330*/  IMAD.IADD R2, R2, 0x1, R3 ;  /* 0x0000000102027824 */ /* 0x000fc800078e0203 */
[----:B------:R-:W-:-:S07]  /*1c340*/  IMAD.MOV.U32 R13, RZ, RZ, R2 ;  /* 0x000000ffff0d7224 */ /* 0x000fce00078e0002 */
[----:B------:R-:W-:Y:S05]  /*1c350*/  WARPSYNC.COLLECTIVE R15, `(.L_x_5609) ;  /* 0x000000000f087348 */ /* 0x000fea0003c00000 */
[----:B------:R0:W1:Y:S02]  /*1c360*/  SHFL.UP P6, R14, R13, R12, R11 ;  /* 0x0400000c0d0e7389 */ /* 0x00006400000c000b */
[----:B01----:R-:W-:Y:S01]  /*1c370*/  ENDCOLLECTIVE ;  /* 0x000000000000791b */ /* 0x003fe20003800000 */
.L_x_5609:
[----:B------:R-:W-:Y:S01]  /*1c380*/  IMAD.MOV.U32 R12, RZ, RZ, 0x8 ;  /* 0x00000008ff0c7424 */ /* 0x000fe200078e00ff */
[----:B------:R-:W-:-:S05]  /*1c390*/  SEL R3, R14, RZ, P3 ;  /* 0x000000ff0e037207 */ /* 0x000fca0001800000 */
[----:B------:R-:W-:-:S04]  /*1c3a0*/  IMAD.IADD R2, R2, 0x1, R3 ;  /* 0x0000000102027824 */ /* 0x000fc800078e0203 */
[----:B------:R-:W-:-:S07]  /*1c3b0*/  IMAD.MOV.U32 R13, RZ, RZ, R2 ;  /* 0x000000ffff0d7224 */ /* 0x000fce00078e0002 */
[----:B------:R-:W-:Y:S05]  /*1c3c0*/  WARPSYNC.COLLECTIVE R15, `(.L_x_5610) ;  /* 0x000000000f087348 */ /* 0x000fea0003c00000 */
[----:B------:R0:W1:Y:S02]  /*1c3d0*/  SHFL.UP P6, R14, R13, R12, R11 ;  /* 0x0400000c0d0e7389 */ /* 0x00006400000c000b */
[----:B01----:R-:W-:Y:S01]  /*1c3e0*/  ENDCOLLECTIVE ;  /* 0x000000000000791b */ /* 0x003fe20003800000 */
.L_x_5610:
[----:B------:R-:W-:Y:S01]  /*1c3f0*/  IMAD.MOV.U32 R12, RZ, RZ, 0x10 ;  /* 0x00000010ff0c7424 */ /* 0x000fe200078e00ff */
[----:B------:R-:W-:-:S05]  /*1c400*/  SEL R3, R14, RZ, P4 ;  /* 0x000000ff0e037207 */ /* 0x000fca0002000000 */
[----:B------:R-:W-:-:S04]  /*1c410*/  IMAD.IADD R2, R2, 0x1, R3 ;  /* 0x0000000102027824 */ /* 0x000fc800078e0203 */
[----:B------:R-:W-:-:S07]  /*1c420*/  IMAD.MOV.U32 R13, RZ, RZ, R2 ;  /* 0x000000ffff0d7224 */ /* 0x000fce00078e0002 */
[----:B------:R-:W-:Y:S05]  /*1c430*/  WARPSYNC.COLLECTIVE R15, `(.L_x_5611) ;  /* 0x000000000f087348 */ /* 0x000fea0003c00000 */
[----:B------:R0:W1:Y:S02]  /*1c440*/  SHFL.UP P6, R14, R13, R12, R11 ;  /* 0x0400000c0d0e7389 */ /* 0x00006400000c000b */
[----:B01----:R-:W-:Y:S01]  /*1c450*/  ENDCOLLECTIVE ;  /* 0x000000000000791b */ /* 0x003fe20003800000 */
.L_x_5611:
        /* <DEDUP_REMOVED lines=8> */
.L_x_5612:
[----:B------:R-:W-:Y:S05]  /*1c4e0*/  BRA `(.L_x_5613) ;  /* 0xffffffd800f87947 */ /* 0x000fea000383ffff */
.L_x_5557:
        /* <DEDUP_REMOVED lines=8> */
.L_x_5615:
[----:B------:R-:W-:Y:S05]  /*1c570*/  BSYNC B0 ;  /* 0x0000000000007941 */ /* 0x000fea0003800000 */
.L_x_5614:
        /* <DEDUP_REMOVED lines=9> */
.L_x_5616:
[----:B------:R-:W-:Y:S01]  /*1c610*/  IMAD.MOV.U32 R12, RZ, RZ, 0x4 ;  /* 0x00000004ff0c7424 */ /* 0x000fe200078e00ff */
[----:B------:R-:W-:-:S05]  /*1c620*/  SEL R3, R14, RZ, P2 ;  /* 0x000000ff0e037207 */ /* 0x000fca0001000000 */
[----:B------:R-:W-:-:S04]  /*1c630*/  IMAD.IADD R2, R2, 0x1, R3 ;  /* 0x0000000102027824 */ /* 0x000fc800078e0203 */
[----:B------:R-:W-:-:S07]  /*1c640*/  IMAD.MOV.U32 R13, RZ, RZ, R2 ;  /* 0x000000ffff0d7224 */ /* 0x000fce00078e0002 */
[----:B------:R-:W-:Y:S05]  /*1c650*/  WARPSYNC.COLLECTIVE R15, `(.L_x_5617) ;  /* 0x000000000f087348 */ /* 0x000fea0003c00000 */
[----:B------:R0:W1:Y:S02]  /*1c660*/  SHFL.UP P6, R14, R13, R12, R11 ;  /* 0x0400000c0d0e7389 */ /* 0x00006400000c000b */
[----:B01----:R-:W-:Y:S01]  /*1c670*/  ENDCOLLECTIVE ;  /* 0x000000000000791b */ /* 0x003fe20003800000 */
.L_x_5617:
[----:B------:R-:W-:Y:S01]  /*1c680*/  IMAD.MOV.U32 R12, RZ, RZ, 0x8 ;  /* 0x00000008ff0c7424 */ /* 0x000fe200078e00ff */
[----:B------:R-:W-:-:S05]  /*1c690*/  SEL R3, R14, RZ, P3 ;  /* 0x000000ff0e037207 */ /* 0x000fca0001800000 */
[----:B------:R-:W-:-:S04]  /*1c6a0*/  IMAD.IADD R2, R2, 0x1, R3 ;  /* 0x0000000102027824 */ /* 0x000fc800078e0203 */
[----:B------:R-:W-:-:S07]  /*1c6b0*/  IMAD.MOV.U32 R13, RZ, RZ, R2 ;  /* 0x000000ffff0d7224 */ /* 0x000fce00078e0002 */
[----:B------:R-:W-:Y:S05]  /*1c6c0*/  WARPSYNC.COLLECTIVE R15, `(.L_x_5618) ;  /* 0x000000000f087348 */ /* 0x000fea0003c00000 */
[----:B------:R0:W1:Y:S02]  /*1c6d0*/  SHFL.UP P6, R14, R13, R12, R11 ;  /* 0x0400000c0d0e7389 */ /* 0x00006400000c000b */
[----:B01----:R-:W-:Y:S01]  /*1c6e0*/  ENDCOLLECTIVE ;  /* 0x000000000000791b */ /* 0x003fe20003800000 */
.L_x_5618:
[----:B------:R-:W-:Y:S01]  /*1c6f0*/  IMAD.MOV.U32 R12, RZ, RZ, 0x10 ;  /* 0x00000010ff0c7424 */ /* 0x000fe200078e00ff */
[----:B------:R-:W-:-:S05]  /*1c700*/  SEL R3, R14, RZ, P4 ;  /* 0x000000ff0e037207 */ /* 0x000fca0002000000 */
[----:B------:R-:W-:-:S04]  /*1c710*/  IMAD.IADD R2, R2, 0x1, R3 ;  /* 0x0000000102027824 */ /* 0x000fc800078e0203 */
[----:B------:R-:W-:-:S07]  /*1c720*/  IMAD.MOV.U32 R13, RZ, RZ, R2 ;  /* 0x000000ffff0d7224 */ /* 0x000fce00078e0002 */
[----:B------:R-:W-:Y:S05]  /*1c730*/  WARPSYNC.COLLECTIVE R15, `(.L_x_5619) ;  /* 0x000000000f087348 */ /* 0x000fea0003c00000 */
[----:B------:R0:W1:Y:S02]  /*1c740*/  SHFL.UP P6, R14, R13, R12, R11 ;  /* 0x0400000c0d0e7389 */ /* 0x00006400000c000b */
[----:B01----:R-:W-:Y:S01]  /*1c750*/  ENDCOLLECTIVE ;  /* 0x000000000000791b */ /* 0x003fe20003800000 */
.L_x_5619:
        /* <DEDUP_REMOVED lines=8> */
.L_x_5620:
[----:B------:R-:W-:Y:S05]  /*1c7e0*/  BRA `(.L_x_5621) ;  /* 0xffffffd800e47947 */ /* 0x000fea000383ffff */
.L_x_5559:
[----:B------:R-:W-:Y:S01]  /*1c7f0*/  BSSY B0, `(.L_x_5622) ;  /* 0x0000006000007945 */ /* 0x000fe20003800000 */
[----:B------:R-:W-:Y:S01]  /*1c800*/  PLOP3.LUT P6, PT, P6, PT, PT, 0x8, 0x0 ;  /* 0x000000000000781c */ /* 0x000fe200037ce170 */
[----:B------:R-:W-:-:S12]  /*1c810*/  IMAD.MOV.U32 R15, RZ, RZ, -0x1 ;  /* 0xffffffffff0f7424 */ /* 0x000fd800078e00ff */
[----:B0-----:R-:W-:Y:S05]  /*1c820*/  WARPSYNC.COLLECTIVE R15, `(.L_x_5623) ;  /* 0x000000000f087348 */ /* 0x001fea0003c00000 */
[----:B------:R-:W-:Y:S01]  /*1c830*/  VOTE.ANY R14, PT, P6 ;  /* 0x00000000000e7806 */ /* 0x000fe200030e0100 */
[----:B0-----:R-:W-:Y:S06]  /*1c840*/  ENDCOLLECTIVE ;  /* 0x000000000000791b */ /* 0x001fec0003800000 */
.L_x_5623:
[----:B------:R-:W-:Y:S05]  /*1c850*/  BSYNC B0 ;  /* 0x0000000000007941 */ /* 0x000fea0003800000 */
.L_x_5622:
        /* <DEDUP_REMOVED lines=10> */
.L_x_5624:
[----:B------:R-:W-:Y:S02]  /*1c900*/  IMAD.MOV.U32 R13, RZ, RZ, R7 ;  /* 0x000000ffff0d7224 */ /* 0x000fe400078e0007 */
[----:B------:R-:W-:-:S07]  /*1c910*/  IMAD.MOV.U32 R0, RZ, RZ, R14 ;  /* 0x000000ffff007224 */ /* 0x000fce00078e000e */
[----:B------:R-:W-:Y:S05]  /*1c920*/  WARPSYNC.COLLECTIVE R15, `(.L_x_5625) ;  /* 0x000000000f087348 */ /* 0x000fea0003c00000 */
[----:B------:R0:W1:Y:S02]  /*1c930*/  SHFL.IDX P6, R14, R13, R12, R11 ;  /* 0x0000000c0d0e7389 */ /* 0x00006400000c000b */
[----:B01----:R-:W-:Y:S01]  /*1c940*/  ENDCOLLECTIVE ;  /* 0x000000000000791b */ /* 0x003fe20003800000 */
.L_x_5625:
[----:B------:R-:W-:Y:S02]  /*1c950*/  IMAD.MOV.U32 R7, RZ, RZ, R14 ;  /* 0x000000ffff077224 */ /* 0x000fe400078e000e */
[----:B------:R-:W-:-:S05]  /*1c960*/  IMAD.IADD R5, R10, 0x1, R16 ;  /* 0x000000010a057824 */ /* 0x000fca00078e0210 */
[----:B------:R1:W-:Y:S01]  /*1c970*/  STL [R1+0xc], R5 ;  /* 0x00000c0501007387 */ /* 0x0003e20000100800 */
[----:B------:R-:W-:Y:S05]  /*1c980*/  BRA `(.L_x_5626) ;  /* 0xffffffd800c47947 */ /* 0x000fea000383ffff */
.L_x_5561:
[----:B------:R-:W-:Y:S01]  /*1c990*/  BSSY B0, `(.L_x_5627) ;  /* 0x0000007000007945 */ /* 0x000fe20003800000 */
[----:B------:R-:W-:Y:S02]  /*1c9a0*/  IMAD.MOV.U32 R13, RZ, RZ, R2 ;  /* 0x000000ffff0d7224 */ /* 0x000fe400078e0002 */
[----:B------:R-:W-:Y:S02]  /*1c9b0*/  IMAD.MOV.U32 R11, RZ, RZ, 0x1f ;  /* 0x0000001fff0b7424 */ /* 0x000fe400078e00ff */
[----:B------:R-:W-:-:S07]  /*1c9c0*/  IMAD.MOV.U32 R15, RZ, RZ, -0x1 ;  /* 0xffffffffff0f7424 */ /* 0x000fce00078e00ff */
[----:B01-3--:R-:W-:Y:S05]  /*1c9d0*/  WARPSYNC.COLLECTIVE R15, `(.L_x_5628) ;  /* 0x000000000f087348 */ /* 0x00bfea0003c00000 */
[----:B------:R2:W4:Y:S02]  /*1c9e0*/  SHFL.IDX P6, R14, R13, R12, R11 ;  /* 0x0000000c0d0e7389 */ /* 0x00052400000c000b */
[----:B01234-:R-:W-:Y:S01]  /*1c9f0*/  ENDCOLLECTIVE ;  /* 0x000000000000791b */ /* 0x01ffe20003800000 */
.L_x_5628:
[----:B------:R-:W-:Y:S05]  /*1ca00*/  BSYNC B0 ;  /* 0x0000000000007941 */ /* 0x000fea0003800000 */
.L_x_5627:
[----:B------:R-:W-:Y:S01]  /*1ca10*/  IMAD.MOV.U32 R6, RZ, RZ, R14 ;  /* 0x000000ffff067224 */ /* 0x000fe200078e000e */
[----:B------:R-:W-:Y:S06]  /*1ca20*/  BRA `(.L_x_5560) ;  /* 0xffffffd800b47947 */ /* 0x000fec000383ffff */
.L_x_5567:
[----:B0-----:R0:W1:Y:S02]  /*1ca30*/  SYNCS.PHASECHK.TRANS64.TRYWAIT P0, [R0+URZ+0x28c20], R3 ;  /* 0x028c2003000075a7 */ /* 0x001064000800017f */
[----:B-1----:R-:W-:Y:S05]  /*1ca40*/  @!P0 NANOSLEEP.SYNCS 0x989680 ;  /* 0x009896800000895d */ /* 0x002fea0003900000 */
[----:B------:R-:W1:Y:S02]  /*1ca50*/  @!P0 SYNCS.PHASECHK.TRANS64 P0, [R0+URZ+0x28c20], R3 ;  /* 0x028c2003000085a7 */ /* 0x000e64000800007f */
[----:B-1----:R-:W-:Y:S05]  /*1ca60*/  @!P0 BRA `(.L_x_5567) ;  /* 0xfffffffc00f08947 */ /* 0x002fea000383ffff */
[----:B------:R-:W-:Y:S05]  /*1ca70*/  BRA `(.L_x_5629) ;  /* 0xffffffe400507947 */ /* 0x000fea000383ffff */
.L_x_5568:
        /* <DEDUP_REMOVED lines=11> */
.L_x_5631:
[----:B------:R-:W-:Y:S05]  /*1cb30*/  BSYNC B0 ;  /* 0x0000000000007941 */ /* 0x000fea0003800000 */
.L_x_5630:
[----:B------:R-:W-:Y:S05]  /*1cb40*/  BRA `(.L_x_5632) ;  /* 0xffffffe400387947 */ /* 0x000fea000383ffff */
.L_x_5571:
[----:B------:R-:W-:Y:S01]  /*1cb50*/  BSSY B1, `(.L_x_5633) ;  /* 0x0000006000017945 */ /* 0x000fe20003800000 */
[----:B------:R-:W-:-:S07]  /*1cb60*/  IMAD.MOV.U32 R15, RZ, RZ, -0x1 ;  /* 0xffffffffff0f7424 */ /* 0x000fce00078e00ff */
[----:B01----:R-:W-:Y:S05]  /*1cb70*/  WARPSYNC.COLLECTIVE R15, `(.L_x_5634) ;  /* 0x000000000f0c7348 */ /* 0x003fea0003c00000 */
[----:B------:R-:W-:Y:S02]  /*1cb80*/  ELECT P6, UR62, PT ;  /* 0x00000000003e782f */ /* 0x000fe400038c0000 */
[----:B------:R-:W-:Y:S01]  /*1cb90*/  MOV R14, UR62 ;  /* 0x0000003e000e7c02 */ /* 0x000fe20008000f00 */
[----:B01----:R-:W-:Y:S10]  /*1cba0*/  ENDCOLLECTIVE ;  /* 0x000000000000791b */ /* 0x003ff40003800000 */
.L_x_5634:
[----:B------:R-:W-:Y:S05]  /*1cbb0*/  BSYNC B1 ;  /* 0x0000000000017941 */ /* 0x000fea0003800000 */
.L_x_5633:
[----:B------:R-:W-:Y:S05]  /*1cbc0*/  BRA `(.L_x_5635) ;  /* 0xffffffe400307947 */ /* 0x000fea000383ffff */
.L_x_5573:
[----:B0-----:R0:W1:Y:S02]  /*1cbd0*/  SYNCS.PHASECHK.TRANS64.TRYWAIT P0, [R6+URZ], R5 ;  /* 0x00000005060075a7 */ /* 0x001064000800017f */
[----:B-1----:R-:W-:Y:S05]  /*1cbe0*/  @!P0 NANOSLEEP.SYNCS 0x989680 ;  /* 0x009896800000895d */ /* 0x002fea0003900000 */
[----:B------:R-:W1:Y:S02]  /*1cbf0*/  @!P0 SYNCS.PHASECHK.TRANS64 P0, [R6+URZ], R5 ;  /* 0x00000005060085a7 */ /* 0x000e64000800007f */
[----:B-1----:R-:W-:Y:S05]  /*1cc00*/  @!P0 BRA `(.L_x_5573) ;  /* 0xfffffffc00f08947 */ /* 0x002fea000383ffff */
[----:B------:R-:W-:Y:S05]  /*1cc10*/  BRA `(.L_x_5636) ;  /* 0xffffffe4006c7947 */ /* 0x000fea000383ffff */
.L_x_5574:
[----:B-1----:R1:W2:Y:S02]  /*1cc20*/  SYNCS.PHASECHK.TRANS64.TRYWAIT P0, [R7+URZ], R2 ;  /* 0x00000002070075a7 */ /* 0x0022a4000800017f */
[----:B--2---:R-:W-:Y:S05]  /*1cc30*/  @!P0 NANOSLEEP.SYNCS 0x989680 ;  /* 0x009896800000895d */ /* 0x004fea0003900000 */
[----:B------:R-:W2:Y:S02]  /*1cc40*/  @!P0 SYNCS.PHASECHK.TRANS64 P0, [R7+URZ], R2 ;  /* 0x00000002070085a7 */ /* 0x000ea4000800007f */
[----:B--2---:R-:W-:Y:S05]  /*1cc50*/  @!P0 BRA `(.L_x_5574) ;  /* 0xfffffffc00f08947 */ /* 0x004fea000383ffff */
[----:B------:R-:W-:Y:S05]  /*1cc60*/  BRA `(.L_x_5637) ;  /* 0xffffffe400607947 */ /* 0x000fea000383ffff */
.L_x_5576:
[----:B--2---:R2:W3:Y:S02]  /*1cc70*/  SYNCS.PHASECHK.TRANS64.TRYWAIT P0, [R4+URZ], R5 ;  /* 0x00000005040075a7 */ /* 0x0044e4000800017f */
[----:B---3--:R-:W-:Y:S05]  /*1cc80*/  @!P0 NANOSLEEP.SYNCS 0x989680 ;  /* 0x009896800000895d */ /* 0x008fea0003900000 */
[----:B------:R-:W3:Y:S02]  /*1cc90*/  @!P0 SYNCS.PHASECHK.TRANS64 P0, [R4+URZ], R5 ;  /* 0x00000005040085a7 */ /* 0x000ee4000800007f */
[----:B---3--:R-:W-:Y:S05]  /*1cca0*/  @!P0 BRA `(.L_x_5576) ;  /* 0xfffffffc00f08947 */ /* 0x008fea000383ffff */
[----:B------:R-:W-:Y:S05]  /*1ccb0*/  BRA `(.L_x_5638) ;  /* 0xffffffe400687947 */ /* 0x000fea000383ffff */
.L_x_5639:
        /* <DEDUP_REMOVED lines=12> */
.L_x_15176:


//--------------------- .text._ZN7cutlass13device_kernelIN5flash11enable_sm90INS1_16FlashAttnFwdSm90INS1_25CollectiveMainloopFwdSm90ILi2EN4cute5tupleIJNS5_1CILi1EEES8_S8_EEENS6_IJNS7_ILi64EEESA_SA_EEELi512ENS_6half_tEfNS_4arch4Sm90ELb0ELb1ELb1ELb1ELb0ELb1ELb0ELb0ELb0ELb1ELb1ELb0EEENS1_21CollectiveEpilogueFwdINS6_IJSA_NS7_ILi512EEESA_EEES9_SC_SE_Li256ELb1ELb1ELb1ELb0EEENS1_36VarlenDynamicPersistentTileSchedulerILi64ELi64ELi256ELi128ELb1ELb1ELb1ELb1ELb0ELb1EEEEEEEEEvNT_6ParamsE --------------------------
	.section	.text._ZN7cutlass13device_kernelIN5flash11enable_sm90INS1_16FlashAttnFwdSm90INS1_25CollectiveMainloopFwdSm90ILi2EN4cute5tupleIJNS5_1CILi1EEES8_S8_EEENS6_IJNS7_ILi64EEESA_SA_EEELi512ENS_6half_tEfNS_4arch4Sm90ELb0ELb1ELb1ELb1ELb0ELb1ELb0ELb0ELb0ELb1ELb1ELb0EEENS1_21CollectiveEpilogueFwdINS6_IJSA_NS7_ILi512EEESA_EEES9_SC_SE_Li256ELb1ELb1ELb1ELb0EEENS1_36VarlenDynamicPersistentTileSchedulerILi64ELi64ELi256ELi128ELb1ELb1ELb1ELb1ELb0ELb1EEEEEEEEEvNT_6ParamsE,"ax",@progbits
	.align	128
.text._ZN7cutlass13device_kernelIN5flash11enable_sm90INS1_16FlashAttnFwdSm90INS1_25CollectiveMainloopFwdSm90ILi2EN4cute5tupleIJNS5_1CILi1EEES8_S8_EEENS6_IJNS7_ILi64EEESA_SA_EEELi512ENS_6half_tEfNS_4arch4Sm90ELb0ELb1ELb1ELb1ELb0ELb1ELb0ELb0ELb0ELb1ELb1ELb0EEENS1_21CollectiveEpilogueFwdINS6_IJSA_NS7_ILi512EEESA_EEES9_SC_SE_Li256ELb1ELb1ELb1ELb0EEENS1_36VarlenDynamicPersistentTileSchedulerILi64ELi64ELi256ELi128ELb1ELb1ELb1ELb1ELb0ELb1EEEEEEEEEvNT_6ParamsE:
        .type           _ZN7cutlass13device_kernelIN5flash11enable_sm90INS1_16FlashAttnFwdSm90INS1_25CollectiveMainloopFwdSm90ILi2EN4cute5tupleIJNS5_1CILi1EEES8_S8_EEENS6_IJNS7_ILi64EEESA_SA_EEELi512ENS_6half_tEfNS_4arch4Sm90ELb0ELb1ELb1ELb1ELb0ELb1ELb0ELb0ELb0ELb1ELb1ELb0EEENS1_21CollectiveEpilogueFwdINS6_IJSA_NS7_ILi512EEESA_EEES9_SC_SE_Li256ELb1ELb1ELb1ELb0EEENS1_36VarlenDynamicPersistentTileSchedulerILi64ELi64ELi256ELi128ELb1ELb1ELb1ELb1ELb0ELb1EEEEEEEEEvNT_6ParamsE,@function
        .size           _ZN7cutlass13device_kernelIN5flash11enable_sm90INS1_16FlashAttnFwdSm90INS1_25CollectiveMainloopFwdSm90ILi2EN4cute5tupleIJNS5_1CILi1EEES8_S8_EEENS6_IJNS7_ILi64EEESA_SA_EEELi512ENS_6half_tEfNS_4arch4Sm90ELb0ELb1ELb1ELb1ELb0ELb1ELb0ELb0ELb0ELb1ELb1ELb0EEENS1_21CollectiveEpilogueFwdINS6_IJSA_NS7_ILi512EEESA_EEES9_SC_SE_Li256ELb1ELb1ELb1ELb0EEENS1_36VarlenDynamicPersistentTileSchedulerILi64ELi64ELi256ELi128ELb1ELb1ELb1ELb1ELb0ELb1EEEEEEEEEvNT_6ParamsE,(.L_x_15177 - _ZN7cutlass13device_kernelIN5flash11enable_sm90INS1_16FlashAttnFwdSm90INS1_25CollectiveMainloopFwdSm90ILi2EN4cute5tupleIJNS5_1CILi1EEES8_S8_EEENS6_IJNS7_ILi64EEESA_SA_EEELi512ENS_6half_tEfNS_4arch4Sm90ELb0ELb1ELb1ELb1ELb0ELb1ELb0ELb0ELb0ELb1ELb1ELb0EEENS1_21CollectiveEpilogueFwdINS6_IJSA_NS7_ILi512EEESA_EEES9_SC_SE_Li256ELb1ELb1ELb1ELb0EEENS1_36VarlenDynamicPersistentTileSchedulerILi64ELi64ELi256ELi128ELb1ELb1ELb1ELb1ELb0ELb1EEEEEEEEEvNT_6ParamsE)
        .other          _ZN7cutlass13device_kernelIN5flash11enable_sm90INS1_16FlashAttnFwdSm90INS1_25CollectiveMainloopFwdSm90ILi2EN4cute5tupleIJNS5_1CILi1EEES8_S8_EEENS6_IJNS7_ILi64EEESA_SA_EEELi512ENS_6half_tEfNS_4arch4Sm90ELb0ELb1ELb1ELb1ELb0ELb1ELb0ELb0ELb0ELb1ELb1ELb0EEENS1_21CollectiveEpilogueFwdINS6_IJSA_NS7_ILi512EEESA_EEES9_SC_SE_Li256ELb1ELb1ELb1ELb0EEENS1_36VarlenDynamicPersistentTileSchedulerILi64ELi64ELi256ELi128ELb1ELb1ELb1ELb1ELb0ELb1EEEEEEEEEvNT_6ParamsE,@"STO_CUDA_ENTRY STV_DEFAULT"
_ZN7cutlass13device_kernelIN5flash11enable_sm90INS1_16FlashAttnFwdSm90INS1_25CollectiveMainloopFwdSm90ILi2EN4cute5tupleIJNS5_1CILi1EEES8_S8_EEENS6_IJNS7_ILi64EEESA_SA_EEELi512ENS_6half_tEfNS_4arch4Sm90ELb0ELb1ELb1ELb1ELb0ELb1ELb0ELb0ELb0ELb1ELb1ELb0EEENS1_21CollectiveEpilogueFwdINS6_IJSA_NS7_ILi512EEESA_EEES9_SC_SE_Li256ELb1ELb1ELb1ELb0EEENS1_36VarlenDynamicPersistentTileSchedulerILi64ELi64ELi256ELi128ELb1ELb1ELb1ELb1ELb0ELb1EEEEEEEEEvNT_6ParamsE:
        /* <DEDUP_REMOVED lines=24> */
.L_x_5641:
[----:B------:R-:W-:Y:S05]  /*0180*/  BSYNC B0 ;  /* 0x0000000000007941 */ /* 0x000fea0003800000 */
.L_x_5640:
        /* <DEDUP_REMOVED lines=37> */
.L_x_5642:
        /* <DEDUP_REMOVED lines=22> */
.L_x_5643:
        /* <DEDUP_REMOVED lines=18> */
.L_x_5644:
        /* <DEDUP_REMOVED lines=22> */
.L_x_5645:
        /* <DEDUP_REMOVED lines=22> */
.L_x_5646:
        /* <DEDUP_REMOVED lines=8> */
.L_x_5649:
        /* <DEDUP_REMOVED lines=34> */
[----:B------:R-:W-:Y:S01]  /*0bc0*/  LOP3.LUT R9, R7, 0xffffff80, RZ, 0xc0, !PT ;  /* 0xffffff8007097812 */ /* 0x000fe200078ec0ff */
[C---:B------:R-:W-:Y:S01]  /*0bd0*/  IMAD.IADD R13, R6.reuse, 0x1, -R13 ;  /* 0x00000001060d7824 */ /* 0x040fe200078e0a0d */
[--C-:B------:R-:W-:Y:S01]  /*0be0*/  SHF.R.S32.HI R203, RZ, 0x5, R4.reuse ;  /* 0x00000005ffcb7819 */ /* 0x100fe20000011404 */
[----:B------:R-:W-:Y:S01]  /*0bf0*/  IMAD.IADD R3, R6, 0x1, -R3 ;  /* 0x0000000106037824 */ /* 0x000fe200078e0a03 */
[----:B------:R-:W-:Y:S01]  /*0c00*/  LEA.HI R0, R0, R5, RZ, 0x1 ;  /* 0x0000000500007211 */ /* 0x000fe200078f08ff */
[----:B------:R-:W-:Y:S01]  /*0c10*/  IMAD.IADD R9, R6, 0x1, -R9 ;  /* 0x0000000106097824 */ /* 0x000fe200078e0a09 */
[----:B------:R-:W-:Y:S01]  /*0c20*/  LOP3.LUT R11, R10, 0xfffffffc, RZ, 0xc0, !PT ;  /* 0xfffffffc0a0b7812 */ /* 0x000fe200078ec0ff */
[----:B------:R-:W-:Y:S01]  /*0c30*/  IMAD.SHL.U32 R193, R13, 0x8, RZ ;  /* 0x000000080dc17824 */ /* 0x000fe200078e00ff */
[----:B------:R-:W-:Y:S02]  /*0c40*/  SHF.R.S32.HI R4, RZ, 0x1f, R4 ;  /* 0x0000001fff047819 */ /* 0x000fe40000011404 */
[----:B------:R-:W-:Y:S01]  /*0c50*/  SHF.R.S32.HI R8, RZ, 0x1f, R3 ;  /* 0x0000001fff087819 */ /* 0x000fe20000011403 */
[----:B------:R-:W-:Y:S01]  /*0c60*/  IMAD.IADD R188, R6, 0x1, -R11 ;  /* 0x0000000106bc7824 */ /* 0x000fe200078e0a0b */
[----:B------:R-:W-:Y:S01]  /*0c70*/  LOP3.LUT R0, R0, 0x1ffffffe, RZ, 0xc0, !PT ;  /* 0x1ffffffe00007812 */ /* 0x000fe200078ec0ff */
[C---:B------:R-:W-:Y:S01]  /*0c80*/  VIADD R212, R193.reuse, 0x40 ;  /* 0x00000040c1d47836 */ /* 0x040fe20000000000 */
[----:B------:R-:W-:Y:S01]  /*0c90*/  LEA.HI R4, R4, R203, RZ, 0x2 ;  /* 0x000000cb04047211 */ /* 0x000fe200078f10ff */
[----:B------:R-:W-:Y:S01]  /*0ca0*/  VIADD R210, R193, 0xc0 ;  /* 0x000000c0c1d27836 */ /* 0x000fe20000000000 */
[----:B------:R-:W-:Y:S01]  /*0cb0*/  SHF.R.S32.HI R6, RZ, 0x1f, R9 ;  /* 0x0000001fff067819 */ /* 0x000fe20000011409 */
[----:B------:R-:W-:Y:S01]  /*0cc0*/  IMAD.IADD R0, R5, 0x1, -R0 ;  /* 0x0000000105007824 */ /* 0x000fe200078e0a00 */
[----:B------:R-:W-:Y:S01]  /*0cd0*/  LEA.HI R12, R8, R3, RZ, 0x3 ;  /* 0x00000003080c7211 */ /* 0x000fe200078f18ff */
[C---:B------:R-:W-:Y:S01]  /*0ce0*/  VIADD R211, R193.reuse, 0x80 ;  /* 0x00000080c1d37836 */ /* 0x040fe20000000000 */
[----:B------:R-:W-:Y:S01]  /*0cf0*/  SHF.R.S32.HI R20, RZ, 0x7, R7 ;  /* 0x00000007ff147819 */ /* 0x000fe20000011407 */
[----:B------:R-:W-:Y:S01]  /*0d00*/  IMAD.SHL.U32 R0, R0, 0x8, RZ ;  /* 0x0000000800007824 */ /* 0x000fe200078e00ff */
[----:B------:R-:W-:Y:S01]  /*0d10*/  LOP3.LUT R4, R4, 0x3ffffc, RZ, 0xc0, !PT ;  /* 0x003ffffc04047812 */ /* 0x000fe200078ec0ff */
[----:B------:R-:W-:Y:S01]  /*0d20*/  VIADD R209, R193, 0x100 ;  /* 0x00000100c1d17836 */ /* 0x000fe20000000000 */
[----:B------:R-:W-:Y:S01]  /*0d30*/  LEA.HI R5, R6, R9, RZ, 0x2 ;  /* 0x0000000906057211 */ /* 0x000fe200078f10ff */
[----:B------:R-:W-:Y:S01]  /*0d40*/  IMAD R15, R20, 0x100, R3 ;  /* 0x00000100140f7824 */ /* 0x000fe200078e0203 */
[C---:B------:R-:W-:Y:S01]  /*0d50*/  LOP3.LUT R14, R12.reuse, 0xfffffff8, RZ, 0xc0, !PT ;  /* 0xfffffff80c0e7812 */ /* 0x040fe200078ec0ff */
[----:B------:R-:W-:Y:S01]  /*0d60*/  IMAD.IADD R4, R203, 0x1, -R4 ;  /* 0x00000001cb047824 */ /* 0x000fe200078e0a04 */
[----:B------:R-:W-:Y:S01]  /*0d70*/  SHF.R.S32.HI R186, RZ, 0x2, R10 ;  /* 0x00000002ffba7819 */ /* 0x000fe2000001140a */
[----:B------:R-:W-:Y:S01]  /*0d80*/  IMAD.SHL.U32 R12, R12, 0x40, RZ ;  /* 0x000000400c0c7824 */ /* 0x000fe200078e00ff */
[--C-:B------:R-:W-:Y:S01]  /*0d90*/  SHF.R.S32.HI R8, RZ, 0x2, R5.reuse ;  /* 0x00000002ff087819 */ /* 0x100fe20000011405 */
[----:B------:R-:W-:Y:S01]  /*0da0*/  IMAD.IADD R14, R3, 0x1, -R14 ;  /* 0x00000001030e7824 */ /* 0x000fe200078e0a0e */
[----:B------:R-:W-:Y:S01]  /*0db0*/  SHF.R.S32.HI R11, RZ, 0x1f, R5 ;  /* 0x0000001fff0b7819 */ /* 0x000fe20000011405 */
[----:B------:R-:W-:Y:S01]  /*0dc0*/  IMAD R17, R4, 0x10, R15 ;  /* 0x0000001004117824 */ /* 0x000fe200078e020f */
[----:B------:R-:W-:Y:S01]  /*0dd0*/  LOP3.LUT R4, R5, 0x7ffffffc, RZ, 0xc0, !PT ;  /* 0x7ffffffc05047812 */ /* 0x000fe200078ec0ff */
[----:B------:R-:W-:Y:S01]  /*0de0*/  VIADD R15, R186, 0x20 ;  /* 0x00000020ba0f7836 */ /* 0x000fe20000000000 */
[----:B------:R-:W-:Y:S01]  /*0df0*/  LEA.HI R11, R11, R8, RZ, 0x3 ;  /* 0x000000080b0b7211 */ /* 0x000fe200078f18ff */
[----:B------:R-:W-:Y:S01]  /*0e00*/  IMAD.SHL.U32 R3, R14, 0x40, RZ ;  /* 0x000000400e037824 */ /* 0x000fe200078e00ff */
[----:B------:R-:W-:Y:S01]  /*0e10*/  LOP3.LUT R12, R12, 0x7ffffe00, RZ, 0xc0, !PT ;  /* 0x7ffffe000c0c7812 */ /* 0x000fe200078ec0ff */
[----:B------:R-:W-:Y:S01]  /*0e20*/  STL [R1+0x48], R20 ;  /* 0x0000481401007387 */ /* 0x000fe20000100800 */
        /* <DEDUP_REMOVED lines=10> */
[----:B------:R-:W-:Y:S01]  /*0ed0*/  SHF.R.U32.HI R3, RZ, 0x3, R3 ;  /* 0x00000003ff037819 */ /* 0x000fe20000011603 */
[----:B------:R-:W-:Y:S01]  /*0ee0*/  IMAD.SHL.U32 R5, R5, 0x40, RZ ;  /* 0x0000004005057824 */ /* 0x000fe200078e00ff */
[----:B------:R-:W-:Y:S01]  /*0ef0*/  LEA.HI R7, R7, R20, RZ, 0x1 ;  /* 0x0000001407077211 */ /* 0x000fe200078f08ff */
[----:B------:R-:W-:Y:S01]  /*0f00*/  IMAD.SHL.U32 R16, R188, 0x8, RZ ;  /* 0x00000008bc107824 */ /* 0x000fe200078e00ff */
[----:B------:R-:W-:Y:S01]  /*0f10*/  LEA.HI R6, R6, R9, RZ, 0x5 ;  /* 0x0000000906067211 */ /* 0x000fe200078f28ff */
[----:B------:R0:W-:Y:S01]  /*0f20*/  STL [R1+0x6c], R8 ;  /* 0x00006c0801007387 */ /* 0x0001e20000100800 */
[----:B------:R-:W-:Y:S01]  /*0f30*/  LOP3.LUT R3, R0, R3, RZ, 0x3c, !PT ;  /* 0x0000000300037212 */ /* 0x000fe200078e3cff */
[----:B------:R-:W-:Y:S01]  /*0f40*/  IMAD.SHL.U32 R185, R4, 0x2, RZ ;  /* 0x0000000204b97824 */ /* 0x000fe200078e00ff */
[----:B------:R-:W-:-:S02]  /*0f50*/  LOP3.LUT R7, R7, 0xfffffe, RZ, 0xc0, !PT ;  /* 0x00fffffe07077812 */ /* 0x000fc400078ec0ff */
[----:B------:R-:W-:Y:S02]  /*0f60*/  LOP3.LUT R15, R15, 0x1c0, RZ, 0xc0, !PT ;  /* 0x000001c00f0f7812 */ /* 0x000fe400078ec0ff */
[----:B------:R-:W-:Y:S01]  /*0f70*/  SHF.R.S32.HI R6, RZ, 0x5, R6 ;  /* 0x00000005ff067819 */ /* 0x000fe20000011406 */
[----:B------:R-:W-:Y:S01]  /*0f80*/  IMAD.IADD R7, R20, 0x1, -R7 ;  /* 0x0000000114077824 */ /* 0x000fe200078e0a07 */
[----:B------:R-:W-:Y:S02]  /*0f90*/  SHF.R.U32.HI R9, RZ, 0x3, R15 ;  /* 0x00000003ff097819 */ /* 0x000fe4000001160f */
[----:B0-----:R-:W-:Y:S01]  /*0fa0*/  LOP3.LUT R8, R5, 0xfffffe00, RZ, 0xc0, !PT ;  /* 0xfffffe0005087812 */ /* 0x001fe200078ec0ff */
[----:B------:R-:W-:Y:S01]  /*0fb0*/  IMAD.IADD R5, R12, 0x1, R3 ;  /* 0x000000010c057824 */ /* 0x000fe200078e0203 */
[----:B------:R-:W-:Y:S01]  /*0fc0*/  SHF.R.S32.HI R3, RZ, 0x1f, R10 ;  /* 0x0000001fff037819 */ /* 0x000fe2000001140a */
[----:B------:R-:W-:Y:S01]  /*0fd0*/  IMAD R191, R6, 0x10, R11 ;  /* 0x0000001006bf7824 */ /* 0x000fe200078e020b */
[----:B------:R-:W-:Y:S01]  /*0fe0*/  LOP3.LUT R15, R15, 0x38, R16, 0xf8, !PT ;  /* 0x000000380f0f7812 */ /* 0x000fe200078ef810 */
[----:B------:R-:W-:Y:S01]  /*0ff0*/  IMAD.SHL.U32 R6, R7, 0x100, RZ ;  /* 0x0000010007067824 */ /* 0x000fe200078e00ff */
[----:B------:R-:W-:Y:S01]  /*1000*/  LEA.HI R0, R188, R188, RZ, 0x1 ;  /* 0x000000bcbc007211 */ /* 0x000fe200078f08ff */
[----:B------:R-:W-:Y:S01]  /*1010*/  IMAD R196, R5, 0x2, R2 ;  /* 0x0000000205c47824 */ /* 0x000fe200078e0202 */
[----:B------:R-:W-:Y:S01]  /*1020*/  LEA.HI R3, R3, R186, RZ, 0x3 ;  /* 0x000000ba03037211 */ /* 0x000fe200078f18ff */
[----:B------:R-:W-:Y:S01]  /*1030*/  IMAD.IADD R194, R185, 0x1, R6 ;  /* 0x00000001b9c27824 */ /* 0x000fe200078e0206 */
[----:B------:R-:W-:Y:S01]  /*1040*/  LOP3.LUT R15, R8, R15, R9, 0xf6, !PT ;  /* 0x0000000f080f7212 */ /* 0x000fe200078ef609 */
[----:B------:R-:W-:Y:S01]  /*1050*/  STL [R1+0x68], R6 ;  /* 0x0000680601007387 */ /* 0x000fe20000100800 */
[----:B------:R-:W-:Y:S01]  /*1060*/  LOP3.LUT R9, R0, 0x1ffffffe, RZ, 0xc0, !PT ;  /* 0x1ffffffe00097812 */ /* 0x000fe200078ec0ff */
[C---:B------:R-:W-:Y:S01]  /*1070*/  VIADD R24, R194.reuse, 0x10 ;  /* 0x00000010c2187836 */ /* 0x040fe20000000000 */
[----:B------:R-:W-:Y:S01]  /*1080*/  LOP3.LUT R3, R3, 0xfffffff8, RZ, 0xc0, !PT ;  /* 0xfffffff803037812 */ /* 0x000fe200078ec0ff */
[----:B------:R-:W-:Y:S01]  /*1090*/  VIADD R21, R194, 0x28 ;  /* 0x00000028c2157836 */ /* 0x000fe20000000000 */
[----:B------:R-:W-:Y:S01]  /*10a0*/  SHF.R.S32.HI R4, RZ, 0x1f, R212 ;  /* 0x0000001fff047819 */ /* 0x000fe200000114d4 */
[----:B------:R-:W-:Y:S01]  /*10b0*/  IMAD.IADD R0, R188, 0x1, -R9 ;  /* 0x00000001bc007824 */ /* 0x000fe200078e0a09 */
[----:B------:R-:W-:Y:S01]  /*10c0*/  SHF.R.S32.HI R4, RZ, 0x1f, R210 ;  /* 0x0000001fff047819 */ /* 0x000fe200000114d2 */
[----:B------:R-:W-:Y:S01]  /*10d0*/  IMAD R4, R15, 0x2, R2 ;  /* 0x000000020f047824 */ /* 0x000fe200078e0202 */
[----:B------:R-:W-:Y:S01]  /*10e0*/  R2P PR, R14, 0x6 ;  /* 0x000000060e007804 */ /* 0x000fe20000000000 */
[----:B------:R-:W-:Y:S01]  /*10f0*/  IMAD.IADD R195, R186, 0x1, -R3 ;  /* 0x00000001bac37824 */ /* 0x000fe200078e0a03 */
[----:B------:R-:W-:Y:S01]  /*1100*/  SHF.R.S32.HI R3, RZ, 0x1f, R211 ;  /* 0x0000001fff037819 */ /* 0x000fe200000114d3 */
[C---:B------:R-:W-:Y:S01]  /*1110*/  VIADD R14, R194.reuse, 0x40 ;  /* 0x00000040c20e7836 */ /* 0x040fe20000000000 */
[----:B------:R-:W-:Y:S01]  /*1120*/  SHF.R.S32.HI R3, RZ, 0x1f, R209 ;  /* 0x0000001fff037819 */ /* 0x000fe200000114d1 */
[C---:B------:R-:W-:Y:S01]  /*1130*/  VIADD R11, R194.reuse, 0x58 ;  /* 0x00000058c20b7836 */ /* 0x040fe20000000000 */
[----:B------:R0:W-:Y:S01]  /*1140*/  STL [R1+0x64], R4 ;  /* 0x0000640401007387 */ /* 0x0001e20000100800 */
[----:B------:R-:W-:Y:S01]  /*1150*/  VIADD R8, R194, 0x70 ;  /* 0x00000070c2087836 */ /* 0x000fe20000000000 */
        /* <DEDUP_REMOVED lines=9> */
[C---:B0-----:R-:W-:Y:S01]  /*11f0*/  VIADD R4, R194.reuse, 0x88 ;  /* 0x00000088c2047836 */ /* 0x041fe20000000000 */
[----:B------:R-:W-:Y:S01]  /*1200*/  SHF.R.S32.HI R0, RZ, 0x1f, R8 ;  /* 0x0000001fff007819 */ /* 0x000fe20000011408 */
[----:B------:R-:W-:Y:S01]  /*1210*/  VIADD R228, R194, 0xb0 ;  /* 0x000000b0c2e47836 */ /* 0x000fe20000000000 */
[----:B------:R-:W-:Y:S01]  /*1220*/  SEL R198, R198, 0xffffffe0, !P1 ;  /* 0xffffffe0c6c67807 */ /* 0x000fe20004800000 */
        /* <DEDUP_REMOVED lines=54> */
.L_x_5868:
[----:B------:R-:W-:Y:S01]  /*1590*/  ULDC.64 UR4, c[0x0][0xa28] ;  /* 0x00028a0000047ab9 */ /* 0x000fe20000000a00 */
[----:B01--4-:R-:W0:Y:S01]  /*15a0*/  LDC.64 R4, c[0x0][0xa08] ;  /* 0x00028200ff047b82 */ /* 0x013e220000000a00 */
        /* <DEDUP_REMOVED lines=10> */
[----:B------:R-:W1:Y:S01]  /*1650*/  @P0 LDC.64 R6, c[0x0][0xa28] ;  /* 0x00028a00ff060b82 */ /* 0x000e620000000a00 */
[----:B------:R-:W-:Y:S01]  /*1660*/  ISETP.NE.AND.EX P3, PT, RZ, UR5, PT, P3 ;  /* 0x00000005ff007c0c */ /* 0x000fe2000bf65330 */
[----:B0-----:R-:W-:-:S06]  /*1670*/  IMAD.WIDE R4, R79, 0x4, R4 ;  /* 0x000000044f047825 */ /* 0x001fcc00078e0204 */
[----:B------:R-:W0:Y:S01]  /*1680*/  @P1 LDC.64 R8, c[0x0][0xa18] ;  /* 0x00028600ff081b82 */ /* 0x000e220000000a00 */
[----:B------:R-:W-:Y:S02]  /*1690*/  ULDC UR4, c[0x0][0x288] ;  /* 0x0000a20000047ab9 */ /* 0x000fe40000000800 */
[----:B------:R-:W-:Y:S01]  /*16a0*/  IMAD.U32 R22, RZ, RZ, UR4 ;  /* 0x00000004ff167e24 */ /* 0x000fe2000f8e00ff */
[----:B------:R-:W-:Y:S02]  /*16b0*/  ULDC.64 UR4, c[0x0][0x418] ;  /* 0x0001060000047ab9 */ /* 0x000fe40000000a00 */
[----:B--2---:R2:W5:Y:S01]  /*16c0*/  @P3 LDG.E R24, desc[UR42][R4.64] ;  /* 0x0000002a04183981 */ /* 0x004562000c1e1900 */
[----:B-1----:R-:W-:-:S05]  /*16d0*/  @P0 IMAD.WIDE R6, R79, 0x4, R6 ;  /* 0x000000044f060825 */ /* 0x002fca00078e0206 */
[----:B------:R2:W5:Y:S01]  /*16e0*/  @P0 LDG.E R10, desc[UR42][R6.64] ;  /* 0x0000002a060a0981 */ /* 0x000562000c1e1900 */
[----:B0-----:R-:W-:-:S05]  /*16f0*/  @P1 IMAD.WIDE R8, R79, 0x4, R8 ;  /* 0x000000044f081825 */ /* 0x001fca00078e0208 */
[----:B------:R2:W5:Y:S01]  /*1700*/  @P1 LDG.E R22, desc[UR42][R8.64] ;  /* 0x0000002a08161981 */ /* 0x000562000c1e1900 */
[----:B------:R-:W-:Y:S01]  /*1710*/  UISETP.NE.U32.AND UP0, UPT, UR4, URZ, UPT ;  /* 0x0000003f0400728c */ /* 0x000fe2000bf05070 */
[C---:B------:R-:W-:Y:S02]  /*1720*/  LOP3.LUT R3, R78.reuse, 0xff000000, RZ, 0xc0, !PT ;  /* 0xff0000004e037812 */ /* 0x040fe400078ec0ff */
[----:B------:R-:W-:Y:S01]  /*1730*/  ULDC UR4, c[0x0][0x424] ;  /* 0x0001090000047ab9 */ /* 0x000fe20000000800 */
[----:B------:R-:W-:Y:S01]  /*1740*/  UISETP.NE.AND.EX UP0, UPT, UR5, URZ, UPT, UP0 ;  /* 0x0000003f0500728c */ /* 0x000fe2000bf05300 */
[----:B------:R-:W-:Y:S02]  /*1750*/  ISETP.NE.U32.AND P2, PT, RZ, UR6, PT ;  /* 0x00000006ff007c0c */ /* 0x000fe4000bf45070 */
[----:B------:R-:W-:Y:S01]  /*1760*/  ULDC UR5, c[0x0][0x2f0] ;  /* 0x0000bc0000057ab9 */ /* 0x000fe20000000800 */
[----:B------:R-:W-:Y:S01]  /*1770*/  USEL UR4, UR4, 0x1, UP0 ;  /* 0x0000000104047887 */ /* 0x000fe20008000000 */
[----:B------:R-:W-:-:S02]  /*1780*/  LOP3.LUT R0, R78, 0xff0000, RZ, 0xc0, !PT ;  /* 0x00ff00004e007812 */ /* 0x000fc400078ec0ff */
[----:B------:R-:W-:Y:S01]  /*1790*/  SHF.R.U32.HI R3, RZ, 0x8, R3 ;  /* 0x00000008ff037819 */ /* 0x000fe20000011603 */
[----:B------:R-:W-:Y:S01]  /*17a0*/  UIMAD UR4, UR4, UR5, URZ ;  /* 0x00000005040472a4 */ /* 0x000fe2000f8e023f */
[----:B------:R-:W-:Y:S02]  /*17b0*/  ISETP.NE.AND.EX P2, PT, RZ, UR7, PT, P2 ;  /* 0x00000007ff007c0c */ /* 0x000fe4000bf45320 */
[----:B------:R-:W-:Y:S01]  /*17c0*/  ULDC UR5, c[0x0][0x348] ;  /* 0x0000d20000057ab9 */ /* 0x000fe20000000800 */
[----:B------:R-:W-:Y:S01]  /*17d0*/  LEA.HI R205, R0, R3, RZ, 0x10 ;  /* 0x0000000300cd7211 */ /* 0x000fe200078f80ff */
[----:B------:R-:W-:Y:S01]  /*17e0*/  IMAD.MOV.U32 R208, RZ, RZ, R79 ;  /* 0x000000ffffd07224 */ /* 0x000fe200078e004f */
[----:B------:R-:W-:Y:S01]  /*17f0*/  LOP3.LUT R204, R78, 0xffff, RZ, 0xc0, !PT ;  /* 0x0000ffff4ecc7812 */ /* 0x000fe200078ec0ff */
[----:B--2---:R-:W-:Y:S07]  /*1800*/  @P1 BRA `(.L_x_5651) ;  /* 0x0000000000241947 */ /* 0x004fee0003800000 */
        /* <DEDUP_REMOVED lines=9> */
.L_x_5651:
[----:B------:R-:W-:Y:S02]  /*18a0*/  IMAD.U32 R40, RZ, RZ, UR5 ;  /* 0x00000005ff287e24 */ /* 0x000fe4000f8e00ff */
[----:B------:R-:W-:Y:S01]  /*18b0*/  IMAD.U32 R25, RZ, RZ, UR4 ;  /* 0x00000004ff197e24 */ /* 0x000fe2000f8e00ff */
[----:B------:R-:W-:Y:S06]  /*18c0*/  @!P2 BRA `(.L_x_5652) ;  /* 0x000000000010a947 */ /* 0x000fec0003800000 */
[----:B------:R-:W0:Y:S02]  /*18d0*/  LDC.64 R4, c[0x0][0xa20] ;  /* 0x00028800ff047b82 */ /* 0x000e240000000a00 */
[----:B0-----:R-:W-:-:S05]  /*18e0*/  IMAD.WIDE R4, R79, 0x4, R4 ;  /* 0x000000044f047825 */ /* 0x001fca00078e0204 */
[----:B------:R0:W5:Y:S01]  /*18f0*/  LDG.E R25, desc[UR42][R4.64] ;  /* 0x0000002a04197981 */ /* 0x000162000c1e1900 */
[----:B------:R-:W-:Y:S05]  /*1900*/  BRA `(.L_x_5653) ;  /* 0x0000000000107947 */ /* 0x000fea0003800000 */
.L_x_5652:
[----:B------:R-:W-:Y:S05]  /*1910*/  @!P3 BRA `(.L_x_5653) ;  /* 0x00000000000cb947 */ /* 0x000fea0003800000 */
[----:B------:R-:W2:Y:S04]  /*1920*/  LDG.E R0, desc[UR42][R4.64] ;  /* 0x0000002a04007981 */ /* 0x000ea8000c1e1900 */
[----:B------:R-:W2:Y:S02]  /*1930*/  LDG.E R25, desc[UR42][R4.64+0x4] ;  /* 0x0000042a04197981 */ /* 0x000ea4000c1e1900 */
[----:B--2---:R-:W-:-:S07]  /*1940*/  IMAD.IADD R25, R25, 0x1, -R0 ;  /* 0x0000000119197824 */ /* 0x004fce00078e0a00 */
.L_x_5653:
        /* <DEDUP_REMOVED lines=16> */
[----:B------:R-:W-:Y:S01]  /*1a50*/  IMAD.SHL.U32 R192, R77, 0x40, RZ ;  /* 0x000000404dc07824 */ /* 0x000fe200078e00ff */
[----:B------:R-:W0:Y:S01]  /*1a60*/  LDC.64 R4, c[0x0][0x9e0] ;  /* 0x00027800ff047b82 */ /* 0x000e220000000a00 */
[----:B------:R-:W-:-:S10]  /*1a70*/  IMAD.IADD R13, R25, 0x1, -R10 ;  /* 0x00000001190d7824 */ /* 0x000fd400078e0a0a */
[----:B------:R-:W2:Y:S08]  /*1a80*/  @P1 LDC R11, c[0x0][0x44c] ;  /* 0x00011300ff0b1b82 */ /* 0x000eb00000000800 */
[----:B------:R-:W4:Y:S01]  /*1a90*/  @P1 LDC R12, c[0x0][0x450] ;  /* 0x00011400ff0c1b82 */ /* 0x000f220000000800 */
[----:B0-----:R-:W-:Y:S01]  /*1aa0*/  ISETP.GE.AND P2, PT, R5, 0x1, PT ;  /* 0x000000010500780c */ /* 0x001fe20003f46270 */
[----:B---3--:R-:W-:-:S02]  /*1ab0*/  @P0 IMAD.IADD R40, R3, 0x1, -R0 ;  /* 0x0000000103280824 */ /* 0x008fc400078e0a00 */
[----:B------:R-:W-:Y:S02]  /*1ac0*/  VIADD R0, R192, 0x3f ;  /* 0x0000003fc0007836 */ /* 0x000fe40000000000 */
[----:B------:R-:W-:Y:S02]  /*1ad0*/  IMAD.IADD R23, R13, 0x1, R40 ;  /* 0x000000010d177824 */ /* 0x000fe400078e0228 */
[----:B--2---:R-:W-:-:S03]  /*1ae0*/  @P1 IMAD.HI.U32 R3, R0, R11, RZ ;  /* 0x0000000b00031227 */ /* 0x004fc600078e00ff */
[C---:B------:R-:W-:Y:S01]  /*1af0*/  IADD3 R7, R23.reuse, 0x1, -R22 ;  /* 0x0000000117077810 */ /* 0x040fe20007ffe816 */
[----:B------:R-:W-:Y:S01]  /*1b00*/  IMAD.MOV.U32 R6, RZ, RZ, R0 ;  /* 0x000000ffff067224 */ /* 0x000fe200078e0000 */
[----:B----4-:R-:W-:Y:S01]  /*1b10*/  @P1 SHF.R.U32.HI R6, RZ, R12, R3 ;  /* 0x0000000cff061219 */ /* 0x010fe20000011603 */
[----:B------:R-:W-:-:S04]  /*1b20*/  VIADD R0, R23, 0x3f ;  /* 0x0000003f17007836 */ /* 0x000fc80000000000 */
[----:B-1----:R-:W-:Y:S01]  /*1b30*/  IMAD.IADD R9, R7, 0x1, R6 ;  /* 0x0000000107097824 */ /* 0x002fe200078e0206 */
[----:B------:R-:W-:-:S03]  /*1b40*/  SHF.R.S32.HI R3, RZ, 0x1f, R0 ;  /* 0x0000001fff037819 */ /* 0x000fc60000011400 */
[----:B------:R-:W-:Y:S01]  /*1b50*/  IMAD.IADD R4, R9, 0x1, R4 ;  /* 0x0000000109047824 */ /* 0x000fe200078e0204 */
[----:B------:R-:W-:-:S04]  /*1b60*/  LEA.HI R3, R3, R0, RZ, 0x6 ;  /* 0x0000000003037211 */ /* 0x000fc800078f30ff */
[----:B------:R-:W-:Y:S01]  /*1b70*/  SHF.R.S32.HI R43, RZ, 0x6, R3 ;  /* 0x00000006ff2b7819 */ /* 0x000fe20000011403 */
        /* <DEDUP_REMOVED lines=12> */
.L_x_5656:
[----:B------:R-:W-:-:S13]  /*1c40*/  ISETP.NE.AND P0, PT, R5, 0x1, PT ;  /* 0x000000010500780c */ /* 0x000fda0003f05270 */
[----:B------:R-:W0:Y:S02]  /*1c50*/  @P0 LDC.64 R6, c[0x0][0x9e8] ;  /* 0x00027a00ff060b82 */ /* 0x000e240000000a00 */
[----:B0-----:R-:W-:-:S05]  /*1c60*/  @P0 IMAD.HI.U32 R6, R0, R6, RZ ;  /* 0x0000000600060227 */ /* 0x001fca00078e00ff */
[----:B------:R-:W-:-:S07]  /*1c70*/  @P0 SHF.R.U32.HI R0, RZ, R7, R6 ;  /* 0x00000007ff000219 */ /* 0x000fce0000011606 */
.L_x_5657:
[----:B------:R-:W-:Y:S05]  /*1c80*/  BSYNC B0 ;  /* 0x0000000000007941 */ /* 0x000fea0003800000 */
.L_x_5655:
[----:B------:R-:W-:-:S05]  /*1c90*/  IMAD R3, R0, R5, R5 ;  /* 0x0000000500037224 */ /* 0x000fca00078e0205 */
[----:B------:R-:W-:-:S07]  /*1ca0*/  VIMNMX R4, R4, R3, PT ;  /* 0x0000000304047248 */ /* 0x000fce0003fe0100 */
.L_x_5654:
[----:B------:R-:W0:Y:S01]  /*1cb0*/  @P1 LDC R7, c[0x0][0x44c] ;  /* 0x00011300ff071b82 */ /* 0x000e220000000800 */
[----:B------:R-:W-:Y:S01]  /*1cc0*/  VIADD R4, R4, 0x3f ;  /* 0x0000003f04047836 */ /* 0x000fe20000000000 */
[----:B------:R-:W-:Y:S01]  /*1cd0*/  ULDC UR4, c[0x0][0x9dc] ;  /* 0x0002770000047ab9 */ /* 0x000fe20000000800 */
[----:B------:R-:W-:-:S03]  /*1ce0*/  IMAD.MOV.U32 R6, RZ, RZ, R192 ;  /* 0x000000ffff067224 */ /* 0x000fc600078e00c0 */
[----:B------:R-:W-:Y:S02]  /*1cf0*/  SHF.R.S32.HI R3, RZ, 0x1f, R4 ;  /* 0x0000001fff037819 */ /* 0x000fe40000011404 */
[----:B------:R-:W1:Y:S02]  /*1d00*/  @P1 LDC R9, c[0x0][0x450] ;  /* 0x00011400ff091b82 */ /* 0x000e640000000800 */
[----:B------:R-:W-:Y:S01]  /*1d10*/  LEA.HI R3, R3, R4, RZ, 0x6 ;  /* 0x0000000403037211 */ /* 0x000fe200078f30ff */
[----:B0-----:R-:W-:-:S05]  /*1d20*/  @P1 IMAD.HI.U32 R0, R192, R7, RZ ;  /* 0x00000007c0001227 */ /* 0x001fca00078e00ff */
[----:B-1----:R-:W-:Y:S02]  /*1d30*/  @P1 SHF.R.U32.HI R6, RZ, R9, R0 ;  /* 0x00000009ff061219 */ /* 0x002fe40000011600 */
[----:B------:R-:W-:Y:S02]  /*1d40*/  SHF.R.S32.HI R0, RZ, 0x6, R3 ;  /* 0x00000006ff007819 */ /* 0x000fe40000011403 */
[----:B------:R-:W-:Y:S02]  /*1d50*/  IADD3 R3, R6, R23, -R22 ;  /* 0x0000001706037210 */ /* 0x000fe40007ffe816 */
[----:B------:R-:W-:-:S03]  /*1d60*/  VIMNMX R8, R43, R0, PT ;  /* 0x000000002b087248 */ /* 0x000fc60003fe0100 */
        /* <DEDUP_REMOVED lines=12> */
.L_x_5660:
[----:B------:R-:W-:-:S13]  /*1e30*/  ISETP.NE.AND P0, PT, R5, 0x1, PT ;  /* 0x000000010500780c */ /* 0x000fda0003f05270 */
[----:B------:R-:W0:Y:S02]  /*1e40*/  @P0 LDC.64 R6, c[0x0][0x9e8] ;  /* 0x00027a00ff060b82 */ /* 0x000e240000000a00 */
[----:B0-----:R-:W-:-:S05]  /*1e50*/  @P0 IMAD.HI.U32 R4, R3, R6, RZ ;  /* 0x0000000603040227 */ /* 0x001fca00078e00ff */
[----:B------:R-:W-:-:S07]  /*1e60*/  @P0 SHF.R.U32.HI R3, RZ, R7, R4 ;  /* 0x00000007ff030219 */ /* 0x000fce0000011604 */
.L_x_5661:
[----:B------:R-:W-:Y:S05]  /*1e70*/  BSYNC B0 ;  /* 0x0000000000007941 */ /* 0x000fea0003800000 */
.L_x_5659:
[----:B------:R-:W-:-:S05]  /*1e80*/  IMAD R3, R3, R5, RZ ;  /* 0x0000000503037224 */ /* 0x000fca00078e02ff */
[----:B------:R-:W-:-:S07]  /*1e90*/  VIMNMX R0, R0, R3, !PT ;  /* 0x0000000300007248 */ /* 0x000fce0007fe0100 */
.L_x_5658:
[----:B------:R-:W-:Y:S01]  /*1ea0*/  SHF.R.S32.HI R3, RZ, 0x1f, R0 ;  /* 0x0000001fff037819 */ /* 0x000fe20000011400 */
[----:B------:R-:W-:Y:S01]  /*1eb0*/  BSSY B0, `(.L_x_5662) ;  /* 0x0000028000007945 */ /* 0x000fe20003800000 */
[----:B------:R-:W-:Y:S02]  /*1ec0*/  LOP3.LUT R218, R205, 0xff, RZ, 0xc0, !PT ;  /* 0x000000ffcdda7812 */ /* 0x000fe400078ec0ff */
[----:B------:R-:W-:Y:S02]  /*1ed0*/  LEA.HI R3, R3, R0, RZ, 0x6 ;  /* 0x0000000003037211 */ /* 0x000fe400078f30ff */
[----:B------:R-:W-:Y:S02]  /*1ee0*/  SHF.R.U32.HI R205, RZ, 0x10, R205 ;  /* 0x00000010ffcd7819 */ /* 0x000fe400000116cd */
[----:B------:R-:W-:-:S04]  /*1ef0*/  SHF.R.S32.HI R3, RZ, 0x6, R3 ;  /* 0x00000006ff037819 */ /* 0x000fc80000011403 */
[----:B------:R-:W-:Y:S01]  /*1f00*/  VIMNMX R9, RZ, R3, !PT ;  /* 0x00000003ff097248 */ /* 0x000fe20007fe0100 */
[----:B------:R-:W-:-:S03]  /*1f10*/  IMAD.MOV.U32 R3, RZ, RZ, RZ ;  /* 0x000000ffff037224 */ /* 0x000fc600078e00ff */
        /* <DEDUP_REMOVED lines=33> */
.L_x_5663:
[----:B------:R-:W-:Y:S05]  /*2130*/  BSYNC B0 ;  /* 0x0000000000007941 */ /* 0x000fea0003800000 */
.L_x_5662:
[----:B------:R-:W-:-:S05]  /*2140*/  IMAD R0, R218, R3, R9 ;  /* 0x00000003da007224 */ /* 0x000fca00078e0209 */
        /* <DEDUP_REMOVED lines=35> */
.L_x_5666:
[----:B------:R-:W-:Y:S05]  /*2380*/  BSYNC B6 ;  /* 0x0000000000067941 */ /* 0x000fea0003800000 */
.L_x_5665:
        /* <DEDUP_REMOVED lines=20> */
.L_x_5668:
[----:B------:R-:W-:Y:S05]  /*24d0*/  BSYNC B6 ;  /* 0x0000000000067941 */ /* 0x000fea0003800000 */
.L_x_5667:
[----:B------:R-:W-:Y:S01]  /*24e0*/  ULDC.64 UR4, c[0x0][0x9f8] ;  /* 0x00027e0000047ab9 */ /* 0x000fe20000000a00 */
[----:B------:R-:W0:Y:S01]  /*24f0*/  LDC.64 R60, c[0x0][0x300] ;  /* 0x0000c000ff3c7b82 */ /* 0x000e220000000a00 */
[----:B------:R-:W-:Y:S01]  /*2500*/  ISETP.NE.U32.AND P0, PT, RZ, UR4, PT ;  /* 0x00000004ff007c0c */ /* 0x000fe2000bf05070 */
[----:B------:R-:W-:Y:S01]  /*2510*/  IMAD.IADD R39, R24, 0x1, R25 ;  /* 0x0000000118277824 */ /* 0x000fe200078e0219 */
[----:B------:R-:W-:Y:S02]  /*2520*/  ULDC.64 UR6, c[0x0][0xa08] ;  /* 0x0002820000067ab9 */ /* 0x000fe40000000a00 */
[----:B------:R-:W-:Y:S01]  /*2530*/  ISETP.NE.AND.EX P0, PT, RZ, UR5, PT, P0 ;  /* 0x00000005ff007c0c */ /* 0x000fe2000bf05300 */
[----:B------:R-:W-:Y:S02]  /*2540*/  ULDC.64 UR4, c[0x0][0x308] ;  /* 0x0000c20000047ab9 */ /* 0x000fe40000000a00 */
[----:B------:R-:W1:Y:S01]  /*2550*/  LDC.64 R58, c[0x0][0x3f8] ;  /* 0x0000fe00ff3a7b82 */ /* 0x000e620000000a00 */
[----:B------:R-:W-:-:S07]  /*2560*/  SHF.R.S32.HI R17, RZ, 0x1f, R16 ;  /* 0x0000001fff117819 */ /* 0x000fce0000011410 */
[----:B------:R-:W2:Y:S08]  /*2570*/  LDC R51, c[0x0][0x3f4] ;  /* 0x0000fd00ff337b82 */ /* 0x000eb00000000800 */
[----:B------:R-:W3:Y:S02]  /*2580*/  @P0 LDC.64 R4, c[0x0][0x9f8] ;  /* 0x00027e00ff040b82 */ /* 0x000ee40000000a00 */
[----:B---3--:R-:W-:-:S05]  /*2590*/  @P0 IMAD.WIDE R4, R79, 0x4, R4 ;  /* 0x000000044f040825 */ /* 0x008fca00078e0204 */
        /* <DEDUP_REMOVED lines=9> */
[----:B------:R-:W-:Y:S01]  /*2630*/  SHF.R.S32.HI R189, RZ, 0x1f, R188 ;  /* 0x0000001fffbd7819 */ /* 0x000fe200000114bc */
[----:B------:R-:W-:Y:S01]  /*2640*/  IMAD R3, R39, R61, R0 ;  /* 0x0000003d27037224 */ /* 0x000fe200078e0200 */
[----:B---3--:R-:W3:Y:S01]  /*2650*/  LDC.64 R4, c[0x0][0x408] ;  /* 0x00010200ff047b82 */ /* 0x008ee20000000a00 */
[----:B------:R-:W-:Y:S01]  /*2660*/  IMAD R8, R72, R60, RZ ;  /* 0x0000003c48087224 */ /* 0x000fe200078e02ff */
[----:B--2---:R-:W-:Y:S01]  /*2670*/  ISETP.GE.AND P1, PT, R16, R51, PT ;  /* 0x000000331000720c */ /* 0x004fe20003f26270 */
[----:B------:R-:W-:Y:S01]  /*2680*/  IMAD.IADD R7, R7, 0x1, R3 ;  /* 0x0000000107077824 */ /* 0x000fe200078e0203 */
[----:B------:R-:W-:Y:S01]  /*2690*/  LOP3.LUT R57, R57, 0x1c0, RZ, 0xc0, !PT ;  /* 0x000001c039397812 */ /* 0x000fe200078ec0ff */
[----:B-1----:R-:W-:Y:S01]  /*26a0*/  IMAD R3, R72, R58, RZ ;  /* 0x0000003a48037224 */ /* 0x002fe200078e02ff */
[----:B------:R-:W-:Y:S01]  /*26b0*/  P2R R73, PR, RZ, 0x2 ;  /* 0x00000002ff497803 */ /* 0x000fe20000000000 */
[----:B------:R-:W-:Y:S01]  /*26c0*/  IMAD.WIDE.U32 R20, R204, UR4, R6 ;  /* 0x00000004cc147c25 */ /* 0x000fe2000f8e0006 */
[----:B------:R-:W-:-:S03]  /*26d0*/  SHF.R.U32.HI R53, RZ, 0x3, R57 ;  /* 0x00000003ff357819 */ /* 0x000fc60000011639 */
[----:B------:R-:W-:Y:S01]  /*26e0*/  IMAD R21, R204, UR5, R21 ;  /* 0x00000005cc157c24 */ /* 0x000fe2000f8e0215 */
[----:B------:R-:W-:Y:S01]  /*26f0*/  ULDC.64 UR4, c[0x0][0x330] ;  /* 0x0000cc0000047ab9 */ /* 0x000fe20000000a00 */
[----:B------:R-:W-:Y:S01]  /*2700*/  IMAD R8, R186, R61, R8 ;  /* 0x0000003dba087224 */ /* 0x000fe200078e0208 */
[----:B------:R-:W-:Y:S01]  /*2710*/  SHF.L.U64.HI R61, R60, 0x6, R61 ;  /* 0x000000063c3d7819 */ /* 0x000fe2000001023d */
[----:B------:R-:W-:-:S04]  /*2720*/  IMAD.WIDE.U32 R28, R204, UR4, R16 ;  /* 0x00000004cc1c7c25 */ /* 0x000fc8000f8e0010 */
[----:B------:R-:W-:Y:S01]  /*2730*/  IMAD R29, R204, UR5, R29 ;  /* 0x00000005cc1d7c24 */ /* 0x000fe2000f8e021d */
[----:B------:R-:W-:Y:S01]  /*2740*/  ULDC.64 UR4, c[0x0][0x310] ;  /* 0x0000c40000047ab9 */ /* 0x000fe20000000a00 */
[C---:B------:R-:W-:Y:S01]  /*2750*/  IMAD R11, R186.reuse, R59, R3 ;  /* 0x0000003bba0b7224 */ /* 0x040fe200078e0203 */
[----:B------:R-:W-:Y:S01]  /*2760*/  SEL R3, R51, RZ, P1 ;  /* 0x000000ff33037207 */ /* 0x000fe20000800000 */
[----:B------:R-:W-:Y:S01]  /*2770*/  IMAD.WIDE.U32 R30, R186, R58, R188 ;  /* 0x0000003aba1e7225 */ /* 0x000fe200078e00bc */
[----:B---3--:R-:W-:Y:S02]  /*2780*/  SHF.L.U64.HI R56, R4, 0x6, R5 ;  /* 0x0000000604387819 */ /* 0x008fe40000010205 */
[----:B0-----:R-:W-:Y:S01]  /*2790*/  LEA.HI R52, R52, 0x8, RZ, 0x19 ;  /* 0x0000000834347811 */ /* 0x001fe200078fc8ff */
[----:B------:R-:W-:-:S04]  /*27a0*/  IMAD.WIDE.U32 R34, R186, R4, R188 ;  /* 0x00000004ba227225 */ /* 0x000fc800078e00bc */
[----:B------:R-:W-:-:S04]  /*27b0*/  IMAD.WIDE.U32 R36, R186, R4, R16 ;  /* 0x00000004ba247225 */ /* 0x000fc800078e0010 */
[----:B------:R-:W-:Y:S02]  /*27c0*/  IMAD.IADD R3, R16, 0x1, R3 ;  /* 0x0000000110037824 */ /* 0x000fe400078e0203 */
[----:B------:R-:W-:-:S03]  /*27d0*/  IMAD.WIDE.U32 R32, R186, R58, R16 ;  /* 0x0000003aba207225 */ /* 0x000fc600078e0010 */
[----:B------:R-:W-:Y:S01]  /*27e0*/  SHF.R.S32.HI R62, RZ, 0x1f, R3 ;  /* 0x0000001fff3e7819 */ /* 0x000fe20000011403 */
[----:B------:R-:W-:Y:S02]  /*27f0*/  IMAD.IADD R31, R31, 0x1, R11 ;  /* 0x000000011f1f7824 */ /* 0x000fe400078e020b */
[----:B------:R-:W-:Y:S01]  /*2800*/  IMAD.IADD R33, R11, 0x1, R33 ;  /* 0x000000010b217824 */ /* 0x000fe200078e0221 */
[----:B------:R-:W-:Y:S01]  /*2810*/  LEA.HI R62, R62, R3, RZ, 0x3 ;  /* 0x000000033e3e7211 */ /* 0x000fe200078f18ff */
[----:B-----5:R-:W-:-:S03]  /*2820*/  IMAD.WIDE.U32 R30, R76, R58, R30 ;  /* 0x0000003a4c1e7225 */ /* 0x020fc600078e001e */
[----:B------:R-:W-:Y:S01]  /*2830*/  LOP3.LUT R47, R62, 0xfffffff8, RZ, 0xc0, !PT ;  /* 0xfffffff83e2f7812 */ /* 0x000fe200078ec0ff */
[----:B------:R-:W-:-:S03]  /*2840*/  IMAD.WIDE.U32 R32, R76, R58, R32 ;  /* 0x0000003a4c207225 */ /* 0x000fc600078e0020 */
[----:B------:R-:W-:Y:S01]  /*2850*/  SHF.R.S32.HI R44, RZ, 0x1f, R47 ;  /* 0x0000001fff2c7819 */ /* 0x000fe2000001142f */
[----:B------:R-:W-:Y:S02]  /*2860*/  VIADD R54, R16, 0x20 ;  /* 0x0000002010367836 */ /* 0x000fe40000000000 */
[----:B------:R-:W-:Y:S02]  /*2870*/  IMAD.SHL.U32 R55, R4, 0x40, RZ ;  /* 0x0000004004377824 */ /* 0x000fe400078e00ff */
[----:B------:R-:W-:Y:S01]  /*2880*/  IMAD.SHL.U32 R51, R51, 0x2, RZ ;  /* 0x0000000233337824 */ /* 0x000fe200078e00ff */
[----:B----4-:R-:W-:Y:S02]  /*2890*/  SHF.R.S32.HI R0, RZ, 0x1f, R79 ;  /* 0x0000001fff007819 */ /* 0x010fe4000001144f */
[----:B------:R-:W-:Y:S02]  /*28a0*/  SEL R79, R79, RZ, !P0 ;  /* 0x000000ff4f4f7207 */ /* 0x000fe40004000000 */
[----:B------:R-:W-:-:S03]  /*28b0*/  SEL R0, R0, RZ, !P0 ;  /* 0x000000ff00007207 */ /* 0x000fc60004000000 */
[----:B------:R-:W-:-:S04]  /*28c0*/  IMAD.WIDE.U32 R20, R79, UR4, R20 ;  /* 0x000000044f147c25 */ /* 0x000fc8000f8e0014 */
[----:B------:R-:W-:-:S04]  /*28d0*/  IMAD R6, R0, UR4, RZ ;  /* 0x0000000400067c24 */ /* 0x000fc8000f8e02ff */
[----:B------:R-:W-:Y:S01]  /*28e0*/  IMAD R65, R79, UR5, R6 ;  /* 0x000000054f417c24 */ /* 0x000fe2000f8e0206 */
[----:B------:R-:W-:Y:S01]  /*28f0*/  ULDC.64 UR4, c[0x0][0x338] ;  /* 0x0000ce0000047ab9 */ /* 0x000fe20000000a00 */
[----:B------:R-:W-:-:S04]  /*2900*/  IMAD.WIDE.U32 R6, R186, R60, R16 ;  /* 0x0000003cba067225 */ /* 0x000fc800078e0010 */
[----:B------:R-:W-:Y:S01]  /*2910*/  IMAD R0, R0, UR4, RZ ;  /* 0x0000000400007c24 */ /* 0x000fe2000f8e02ff */
[----:B------:R-:W-:Y:S01]  /*2920*/  IADD3 R64, P0, R20, R6, RZ ;  /* 0x0000000614407210 */ /* 0x000fe20007f1e0ff */
[----:B------:R-:W-:Y:S02]  /*2930*/  IMAD.IADD R65, R21, 0x1, R65 ;  /* 0x0000000115417824 */ /* 0x000fe400078e0241 */
[----:B------:R-:W-:Y:S01]  /*2940*/  IMAD.WIDE.U32 R28, R79, UR4, R28 ;  /* 0x000000044f1c7c25 */ /* 0x000fe2000f8e001c */
[----:B------:R-:W-:Y:S02]  /*2950*/  ULDC UR4, c[0x0][0x2f4] ;  /* 0x0000bd0000047ab9 */ /* 0x000fe40000000800 */
[----:B------:R-:W-:Y:S01]  /*2960*/  IADD3.X R63, R65, R7, R8, P0, !PT ;  /* 0x00000007413f7210 */ /* 0x000fe200007fe408 */
[----:B------:R-:W-:Y:S01]  /*2970*/  IMAD R79, R79, UR5, R0 ;  /* 0x000000054f4f7c24 */ /* 0x000fe2000f8e0200 */
[----:B------:R-:W-:Y:S01]  /*2980*/  IADD3 R38, P0, R186, R39, RZ ;  /* 0x00000027ba267210 */ /* 0x000fe20007f1e0ff */
[----:B------:R-:W-:Y:S01]  /*2990*/  IMAD R0, R72, R4, RZ ;  /* 0x0000000448007224 */ /* 0x000fe200078e02ff */
[----:B------:R-:W-:Y:S01]  /*29a0*/  ISETP.GE.AND P4, PT, R16, UR4, PT ;  /* 0x0000000410007c0c */ /* 0x000fe2000bf86270 */
[----:B------:R-:W-:Y:S01]  /*29b0*/  IMAD.SHL.U32 R60, R60, 0x40, RZ ;  /* 0x000000403c3c7824 */ /* 0x000fe200078e00ff */
[----:B------:R-:W-:Y:S01]  /*29c0*/  ISETP.GE.AND P3, PT, R54, UR4, PT ;  /* 0x0000000436007c0c */ /* 0x000fe2000bf66270 */
[----:B------:R-:W-:-:S02]  /*29d0*/  IMAD R7, R186, R5, R0 ;  /* 0x00000005ba077224 */ /* 0x000fc400078e0200 */
[----:B------:R-:W-:Y:S02]  /*29e0*/  IMAD.X R39, R9, 0x1, R72, P0 ;  /* 0x0000000109277824 */ /* 0x000fe400000e0648 */
[----:B------:R-:W-:Y:S02]  /*29f0*/  IMAD.IADD R35, R35, 0x1, R7 ;  /* 0x0000000123237824 */ /* 0x000fe400078e0207 */
[----:B------:R-:W-:Y:S01]  /*2a00*/  IMAD.IADD R37, R7, 0x1, R37 ;  /* 0x0000000107257824 */ /* 0x000fe200078e0225 */
[----:B------:R-:W-:Y:S01]  /*2a10*/  SHF.R.S32.HI R7, RZ, 0x1f, R76 ;  /* 0x0000001fff077819 */ /* 0x000fe2000001144c */
[----:B------:R-:W-:-:S04]  /*2a20*/  IMAD.WIDE.U32 R34, R76, R4, R34 ;  /* 0x000000044c227225 */ /* 0x000fc800078e0022 */
[C---:B------:R-:W-:Y:S02]  /*2a30*/  IMAD R0, R7.reuse, R58, RZ ;  /* 0x0000003a07007224 */ /* 0x040fe400078e02ff */
[-C--:B------:R-:W-:Y:S02]  /*2a40*/  IMAD R7, R7, R4.reuse, RZ ;  /* 0x0000000407077224 */ /* 0x080fe400078e02ff */
[C---:B------:R-:W-:Y:S01]  /*2a50*/  IMAD R3, R76.reuse, R59, R0 ;  /* 0x0000003b4c037224 */ /* 0x040fe200078e0200 */
[----:B------:R-:W-:Y:S01]  /*2a60*/  LOP3.LUT R0, R57, 0x18, R16, 0xf8, !PT ;  /* 0x0000001839007812 */ /* 0x000fe200078ef810 */
[----:B------:R-:W-:Y:S01]  /*2a70*/  IMAD R7, R76, R5, R7 ;  /* 0x000000054c077224 */ /* 0x000fe200078e0207 */
[----:B------:R-:W-:Y:S01]  /*2a80*/  SHF.L.U64.HI R59, R58, 0x6, R59 ;  /* 0x000000063a3b7819 */ /* 0x000fe2000001023b */
[----:B------:R-:W-:Y:S01]  /*2a90*/  IMAD.WIDE.U32 R36, R76, R4, R36 ;  /* 0x000000044c247225 */ /* 0x000fe200078e0024 */
[----:B------:R-:W-:-:S03]  /*2aa0*/  LOP3.LUT R0, R0, R53, RZ, 0x3c, !PT ;  /* 0x0000003500007212 */ /* 0x000fc600078e3cff */
[----:B------:R-:W-:Y:S02]  /*2ab0*/  IMAD.IADD R49, R31, 0x1, R3 ;  /* 0x000000011f317824 */ /* 0x000fe400078e0203 */
[----:B------:R-:W-:Y:S01]  /*2ac0*/  IMAD R50, R203, 0x200, R0 ;  /* 0x00000200cb327824 */ /* 0x000fe200078e0200 */
[----:B------:R-:W-:Y:S01]  /*2ad0*/  LOP3.LUT R0, R57, 0x38, R62, 0xf8, !PT ;  /* 0x0000003839007812 */ /* 0x000fe200078ef83e */
[----:B------:R-:W-:Y:S02]  /*2ae0*/  IMAD.IADD R48, R3, 0x1, R33 ;  /* 0x0000000103307824 */ /* 0x000fe400078e0221 */
[----:B------:R-:W-:Y:S01]  /*2af0*/  IMAD.SHL.U32 R58, R58, 0x40, RZ ;  /* 0x000000403a3a7824 */ /* 0x000fe200078e00ff */
[----:B------:R-:W-:Y:S01]  /*2b00*/  LOP3.LUT R0, R0, R53, RZ, 0x3c, !PT ;  /* 0x0000003500007212 */ /* 0x000fe200078e3cff */
[----:B------:R-:W-:Y:S02]  /*2b10*/  IMAD.IADD R46, R35, 0x1, R7 ;  /* 0x00000001232e7824 */ /* 0x000fe400078e0207 */
[----:B------:R-:W-:-:S02]  /*2b20*/  IMAD.IADD R45, R7, 0x1, R37 ;  /* 0x00000001072d7824 */ /* 0x000fc400078e0225 */
[----:B------:R-:W-:Y:S02]  /*2b30*/  IMAD R3, R203, 0x200, R0 ;  /* 0x00000200cb037824 */ /* 0x000fe400078e0200 */
[----:B------:R-:W-:-:S07]  /*2b40*/  IMAD.IADD R0, R29, 0x1, R79 ;  /* 0x000000011d007824 */ /* 0x000fce00078e024f */
.L_x_5698:
[----:B0-----:R-:W0:Y:S01]  /*2b50*/  LDC R69, c[0x0][0x3f4] ;  /* 0x0000fd00ff457b82 */ /* 0x001e220000000800 */
[----:B------:R-:W-:Y:S01]  /*2b60*/  VIADD R41, R41, 0xffffffff ;  /* 0xffffffff29297836 */ /* 0x000fe20000000000 */
[----:B------:R-:W-:Y:S05]  /*2b70*/  YIELD ;  /* 0x0000000000007946 */ /* 0x000fea0003800000 */
[----:B------:R-:W-:Y:S01]  /*2b80*/  SHF.R.S32.HI R68, RZ, 0x1f, R41 ;  /* 0x0000001fff447819 */ /* 0x000fe20000011429 */
[----:B----4-:R-:W1:Y:S01]  /*2b90*/  LDC.64 R66, c[0x0][0x2e8] ;  /* 0x0000ba00ff427b82 */ /* 0x010e620000000a00 */
[-C--:B------:R-:W-:Y:S01]  /*2ba0*/  IMAD R5, R61, R41.reuse, RZ ;  /* 0x000000293d057224 */ /* 0x080fe200078e02ff */
[----:B------:R-:W-:Y:S01]  /*2bb0*/  BSSY B0, `(.L_x_5669) ;  /* 0x000017f000007945 */ /* 0x000fe20003800000 */
[----:B---3--:R-:W-:Y:S01]  /*2bc0*/  IMAD.WIDE.U32 R14, R60, R41, RZ ;  /* 0x000000293c0e7225 */ /* 0x008fe200078e00ff */
[----:B------:R-:W-:-:S03]  /*2bd0*/  ISETP.GT.AND P2, PT, R41, R42, PT ;  /* 0x0000002a2900720c */ /* 0x000fc60003f44270 */
[----:B------:R-:W-:Y:S01]  /*2be0*/  IMAD R5, R68, R60, R5 ;  /* 0x0000003c44057224 */ /* 0x000fe200078e0205 */
[----:B------:R-:W-:Y:S01]  /*2bf0*/  IADD3 R4, P0, R64, R14, RZ ;  /* 0x0000000e40047210 */ /* 0x000fe20007f1e0ff */
[----:B--2---:R-:W-:Y:S02]  /*2c00*/  IMAD.SHL.U32 R27, R184, 0x1000, RZ ;  /* 0x00001000b81b7824 */ /* 0x004fe400078e00ff */
        /* <DEDUP_REMOVED lines=25> */
[----:B------:R-:W-:Y:S01]  /*2da0*/  ULDC.64 UR4, c[0x0][0x3e8] ;  /* 0x0000fa0000047ab9 */ /* 0x000fe20000000a00 */
[----:B------:R-:W-:Y:S01]  /*2db0*/  IMAD.MOV.U32 R6, RZ, RZ, R34 ;  /* 0x000000ffff067224 */ /* 0x000fe200078e0022 */
[----:B------:R-:W-:Y:S01]  /*2dc0*/  ULDC.64 UR6, c[0x0][0x400] ;  /* 0x0001000000067ab9 */ /* 0x000fe20000000a00 */
[----:B------:R-:W-:Y:S02]  /*2dd0*/  IMAD.MOV.U32 R7, RZ, RZ, R46 ;  /* 0x000000ffff077224 */ /* 0x000fe400078e002e */
[-C--:B------:R-:W-:Y:S02]  /*2de0*/  IMAD R5, R68, R55.reuse, R8 ;  /* 0x0000003744057224 */ /* 0x080fe400078e0208 */
[----:B------:R-:W-:Y:S01]  /*2df0*/  IMAD.WIDE.U32 R8, R41, R55, R6 ;  /* 0x0000003729087225 */ /* 0x000fe200078e0006 */
[----:B------:R-:W-:-:S03]  /*2e00*/  IADD3 R7, P0, R30, R4, RZ ;  /* 0x000000041e077210 */ /* 0x000fc60007f1e0ff */
[----:B------:R-:W-:Y:S01]  /*2e10*/  IMAD.IADD R5, R9, 0x1, R5 ;  /* 0x0000000109057824 */ /* 0x000fe200078e0205 */
[----:B------:R-:W-:Y:S01]  /*2e20*/  LEA R4, P5, R8, UR6, 0x1 ;  /* 0x0000000608047c11 */ /* 0x000fe2000f8a08ff */
[----:B------:R-:W-:Y:S01]  /*2e30*/  IMAD.X R10, R70, 0x1, R49, P0 ;  /* 0x00000001460a7824 */ /* 0x000fe200000e0631 */
[C---:B------:R-:W-:Y:S02]  /*2e40*/  LEA R6, P0, R7.reuse, UR4, 0x1 ;  /* 0x0000000407067c11 */ /* 0x040fe4000f8008ff */
[----:B------:R-:W-:Y:S02]  /*2e50*/  LEA.HI.X R5, R8, UR7, R5, 0x1, P5 ;  /* 0x0000000708057c11 */ /* 0x000fe4000a8f0c05 */
[----:B------:R-:W-:Y:S02]  /*2e60*/  CS2R R8, SRZ ;  /* 0x0000000000087805 */ /* 0x000fe4000001ff00 */
[----:B------:R-:W-:Y:S02]  /*2e70*/  LEA.HI.X R7, R7, UR5, R10, 0x1, P0 ;  /* 0x0000000507077c11 */ /* 0x000fe400080f0c0a */
[----:B------:R-:W-:-:S02]  /*2e80*/  CS2R R10, SRZ ;  /* 0x00000000000a7805 */ /* 0x000fc4000001ff00 */
[-C--:B------:R-:W-:Y:S02]  /*2e90*/  ISETP.GE.AND P5, PT, R188, R69.reuse, PT ;  /* 0x00000045bc00720c */ /* 0x080fe40003fa6270 */
[----:B------:R-:W-:-:S11]  /*2ea0*/  ISETP.GE.AND P0, PT, R200, R69, PT ;  /* 0x00000045c800720c */ /* 0x000fd60003f06270 */
[----:B------:R0:W5:Y:S04]  /*2eb0*/  @!P5 LDG.E.64 R14, desc[UR42][R6.64] ;  /* 0x0000002a060ed981 */ /* 0x000168000c1e1b00 */
[----:B------:R0:W5:Y:S04]  /*2ec0*/  @!P0 LDG.E.64 R8, desc[UR42][R6.64+0x20] ;  /* 0x0000202a06088981 */ /* 0x000168000c1e1b00 */
[----:B------:R0:W5:Y:S04]  /*2ed0*/  @!P5 LDG.E.64 R24, desc[UR42][R4.64] ;  /* 0x0000002a0418d981 */ /* 0x000168000c1e1b00 */
[----:B------:R0:W5:Y:S02]  /*2ee0*/  @!P0 LDG.E.64 R10, desc[UR42][R4.64+0x20] ;  /* 0x0000202a040a8981 */ /* 0x000164000c1e1b00 */
.L_x_5673:
[----:B------:R-:W-:Y:S05]  /*2ef0*/  BSYNC B1 ;  /* 0x0000000000017941 */ /* 0x000fea0003800000 */
.L_x_5672:
        /* <DEDUP_REMOVED lines=16> */
.L_x_5674:
[----:B------:R-:W-:Y:S01]  /*3000*/  IMAD R74, R184, 0x8, R2 ;  /* 0x00000008b84a7824 */ /* 0x000fe200078e0202 */
[----:B------:R-:W-:Y:S01]  /*3010*/  SHF.L.U32 R75, R187, 0x1f, RZ ;  /* 0x0000001fbb4b7819 */ /* 0x000fe200000006ff */
[----:B------:R-:W-:Y:S03]  /*3020*/  BSSY B1, `(.L_x_5675) ;  /* 0x0000003000017945 */ /* 0x000fe60003800000 */
[----:B------:R-:W0:Y:S02]  /*3030*/  SYNCS.PHASECHK.TRANS64.TRYWAIT P5, [R74+URZ+0x28c90], R75 ;  /* 0x028c904b4a0075a7 */ /* 0x000e2400080a017f */
[----:B0-----:R-:W-:Y:S05]  /*3040*/  @!P5 BRA `(.L_x_5676) ;  /* 0x000002080064d947 */ /* 0x001fea0003800000 */
.L_x_6073:
[----:B------:R-:W-:Y:S05]  /*3050*/  BSYNC B1 ;  /* 0x0000000000017941 */ /* 0x000fea0003800000 */
.L_x_5675:
        /* <DEDUP_REMOVED lines=48> */
.L_x_5681:
[----:B------:R-:W-:Y:S05]  /*3360*/  BSYNC B2 ;  /* 0x0000000000027941 */ /* 0x000fea0003800000 */
.L_x_5680:
[----:B--2---:R1:W-:Y:S02]  /*3370*/  STG.E.128 desc[UR42][R12.64], R4 ;  /* 0x000000040c007986 */ /* 0x0043e4000c101d2a */
.L_x_5679:
[----:B------:R-:W-:Y:S05]  /*3380*/  BSYNC B1 ;  /* 0x0000000000017941 */ /* 0x000fea0003800000 */
.L_x_5678:
        /* <DEDUP_REMOVED lines=51> */
.L_x_5683:
[----:B------:R-:W-:Y:S05]  /*36c0*/  BSYNC B1 ;  /* 0x0000000000017941 */ /* 0x000fea0003800000 */
.L_x_5682:
[----:B-1----:R1:W-:Y:S01]  /*36d0*/  STG.E.128 desc[UR42][R12.64+0x40], R4 ;  /* 0x000040040c007986 */ /* 0x0023e2000c101d2a */
[----:B------:R-:W-:Y:S05]  /*36e0*/  BRA `(.L_x_5677) ;  /* 0x0000000c002c7947 */ /* 0x000fea0003800000 */
.L_x_5671:
[----:B------:R-:W-:-:S05]  /*36f0*/  IMAD R5, R41, -0x40, R40 ;  /* 0xffffffc029057824 */ /* 0x000fca00078e0228 */
[----:B------:R-:W-:-:S04]  /*3700*/  VIMNMX R5, R5, 0x40, PT ;  /* 0x0000004005057848 */ /* 0x000fc80003fe0100 */
[----:B------:R-:W-:-:S04]  /*3710*/  ISETP.GE.AND P1, PT, R186, R5, PT ;  /* 0x00000005ba00720c */ /* 0x000fc80003f26270 */
[----:B------:R-:W-:-:S13]  /*3720*/  ISETP.GE.OR P0, PT, R16, R69, P1 ;  /* 0x000000451000720c */ /* 0x000fda0000f06670 */
[----:B------:R-:W0:Y:S01]  /*3730*/  @!P0 LDC.64 R8, c[0x0][0x3e8] ;  /* 0x0000fa00ff088b82 */ /* 0x000e220000000a00 */
[----:B------:R-:W-:Y:S01]  /*3740*/  @!P0 IADD3 R6, P5, R32, R4, RZ ;  /* 0x0000000420068210 */ /* 0x000fe20007fbe0ff */
[----:B------:R-:W-:Y:S02]  /*3750*/  @!P0 IMAD R4, R56, R41, RZ ;  /* 0x0000002938048224 */ /* 0x000fe400078e02ff */
[----:B------:R-:W-:Y:S02]  /*3760*/  @!P0 IMAD.MOV.U32 R5, RZ, RZ, R45 ;  /* 0x000000ffff058224 */ /* 0x000fe400078e002d */
[----:B------:R-:W-:Y:S02]  /*3770*/  @!P0 IMAD R25, R68, R55, R4 ;  /* 0x0000003744198224 */ /* 0x000fe400078e0204 */
[----:B------:R-:W1:Y:S01]  /*3780*/  @!P0 LDC.64 R12, c[0x0][0x400] ;  /* 0x00010000ff0c8b82 */ /* 0x000e620000000a00 */
[----:B------:R-:W-:Y:S02]  /*3790*/  @!P0 IMAD.MOV.U32 R4, RZ, RZ, R36 ;  /* 0x000000ffff048224 */ /* 0x000fe400078e0024 */
[----:B------:R-:W-:-:S02]  /*37a0*/  @!P0 IMAD.X R7, R70, 0x1, R48, P5 ;  /* 0x0000000146078824 */ /* 0x000fc400028e0630 */
[----:B------:R-:W-:Y:S01]  /*37b0*/  @!P0 IMAD.WIDE.U32 R10, R41, R55, R4 ;  /* 0x00000037290a8225 */ /* 0x000fe200078e0004 */
[----:B------:R-:W-:-:S03]  /*37c0*/  CS2R R4, SRZ ;  /* 0x0000000000047805 */ /* 0x000fc6000001ff00 */
[----:B------:R-:W-:Y:S01]  /*37d0*/  @!P0 IMAD.IADD R11, R25, 0x1, R11 ;  /* 0x00000001190b8824 */ /* 0x000fe200078e020b */
[----:B0-----:R-:W-:-:S04]  /*37e0*/  @!P0 LEA R8, P5, R6, R8, 0x1 ;  /* 0x0000000806088211 */ /* 0x001fc800078a08ff */
[----:B------:R-:W-:Y:S02]  /*37f0*/  @!P0 LEA.HI.X R9, R6, R9, R7, 0x1, P5 ;  /* 0x0000000906098211 */ /* 0x000fe400028f0c07 */
[----:B------:R-:W-:Y:S02]  /*3800*/  CS2R R6, SRZ ;  /* 0x0000000000067805 */ /* 0x000fe4000001ff00 */
[----:B-1----:R-:W-:-:S04]  /*3810*/  @!P0 LEA R12, P5, R10, R12, 0x1 ;  /* 0x0000000c0a0c8211 */ /* 0x002fc800078a08ff */
[----:B------:R0:W2:Y:S01]  /*3820*/  @!P0 LDG.E.128 R4, desc[UR42][R8.64] ;  /* 0x0000002a08048981 */ /* 0x0000a2000c1e1d00 */
[----:B------:R-:W-:Y:S02]  /*3830*/  @!P0 LEA.HI.X R13, R10, R13, R11, 0x1, P5 ;  /* 0x0000000d0a0d8211 */ /* 0x000fe400028f0c0b */
[----:B------:R-:W-:Y:S02]  /*3840*/  CS2R R10, SRZ ;  /* 0x00000000000a7805 */ /* 0x000fe4000001ff00 */
        /* <DEDUP_REMOVED lines=22> */
.L_x_5684:
[----:B------:R-:W-:Y:S01]  /*39b0*/  IMAD R74, R184, 0x8, R2 ;  /* 0x00000008b84a7824 */ /* 0x000fe200078e0202 */
[----:B------:R-:W-:Y:S01]  /*39c0*/  SHF.L.U32 R75, R187, 0x1f, RZ ;  /* 0x0000001fbb4b7819 */ /* 0x000fe200000006ff */
[----:B------:R-:W0:Y:S01]  /*39d0*/  LDC R77, c[0x0][0x2f4] ;  /* 0x0000bd00ff4d7b82 */ /* 0x000e220000000800 */
[----:B------:R-:W-:Y:S02]  /*39e0*/  BSSY B1, `(.L_x_5685) ;  /* 0x0000003000017945 */ /* 0x000fe40003800000 */
[----:B------:R-:W1:Y:S02]  /*39f0*/  SYNCS.PHASECHK.TRANS64.TRYWAIT P5, [R74+URZ+0x28c90], R75 ;  /* 0x028c904b4a0075a7 */ /* 0x000e6400080a017f */
[----:B-1----:R-:W-:Y:S05]  /*3a00*/  @!P5 BRA `(.L_x_5686) ;  /* 0x000002000008d947 */ /* 0x002fea0003800000 */
.L_x_6074:
[----:B------:R-:W-:Y:S05]  /*3a10*/  BSYNC B1 ;  /* 0x0000000000017941 */ /* 0x000fea0003800000 */
.L_x_5685:
        /* <DEDUP_REMOVED lines=22> */
[----:B------:R-:W-:Y:S02]  /*3b80*/  IMAD.SHL.U32 R79, R13, 0x8, RZ ;  /* 0x000000080d4f7824 */ /* 0x000fe400078e00ff */
[----:B------:R-:W-:-:S03]  /*3b90*/  IMAD.IADD R13, R3, 0x1, R27 ;  /* 0x00000001030d7824 */ /* 0x000fc600078e021b */
[----:B------:R-:W-:Y:S01]  /*3ba0*/  LOP3.LUT R12, R57, 0x38, R79, 0xf8, !PT ;  /* 0x00000038390c7812 */ /* 0x000fe200078ef84f */
[----:B------:R-:W-:-:S03]  /*3bb0*/  IMAD R13, R13, 0x2, R2 ;  /* 0x000000020d0d7824 */ /* 0x000fc600078e0202 */
[----:B------:R-:W-:-:S05]  /*3bc0*/  LOP3.LUT R12, R12, R53, RZ, 0x3c, !PT ;  /* 0x000000350c0c7212 */ /* 0x000fca00078e3cff */
[----:B------:R-:W-:-:S04]  /*3bd0*/  IMAD R12, R203, 0x200, R12 ;  /* 0x00000200cb0c7824 */ /* 0x000fc800078e020c */
[----:B------:R-:W-:Y:S02]  /*3be0*/  IMAD.IADD R27, R27, 0x1, R12 ;  /* 0x000000011b1b7824 */ /* 0x000fe400078e020c */
[----:B------:R-:W0:Y:S02]  /*3bf0*/  LDS.128 R12, [R13+0x22400] ;  /* 0x022400000d0c7984 */ /* 0x000e240000000c00 */
[----:B------:R-:W-:-:S06]  /*3c00*/  IMAD R27, R27, 0x2, R2 ;  /* 0x000000021b1b7824 */ /* 0x000fcc00078e0202 */
[----:B------:R-:W2:Y:S01]  /*3c10*/  LDS.128 R24, [R27+0x22400] ;  /* 0x022400001b187984 */ /* 0x000ea20000000c00 */
[----:B------:R-:W-:Y:S05]  /*3c20*/  @P6 BRA `(.L_x_5688) ;  /* 0x00000004004c6947 */ /* 0x000fea0003800000 */
[----:B------:R-:W-:Y:S02]  /*3c30*/  SHF.R.U64 R80, R4, 0x10, R5 ;  /* 0x0000001004507819 */ /* 0x000fe40000001205 */
[--C-:B------:R-:W-:Y:S02]  /*3c40*/  SHF.R.U32.HI R82, RZ, 0x10, R9.reuse ;  /* 0x00000010ff527819 */ /* 0x100fe40000011609 */
[----:B------:R-:W-:Y:S01]  /*3c50*/  SHF.R.U64 R89, R8, 0x10, R9 ;  /* 0x0000001008597819 */ /* 0x000fe20000001209 */
[----:B------:R-:W-:Y:S01]  /*3c60*/  HADD2.F32 R9, -RZ, R84.H0_H0 ;  /* 0x20000054ff097230 */ /* 0x000fe20000004100 */
[--C-:B------:R-:W-:Y:S01]  /*3c70*/  SHF.R.U64 R4, R6, 0x10, R7.reuse ;  /* 0x0000001006047819 */ /* 0x100fe20000001207 */
[----:B0-----:R-:W-:Y:S01]  /*3c80*/  HADD2.F32 R6, -RZ, R13.H0_H0 ;  /* 0x2000000dff067230 */ /* 0x001fe20000004100 */
[----:B------:R-:W-:Y:S01]  /*3c90*/  SHF.R.U32.HI R85, RZ, 0x10, R7 ;  /* 0x00000010ff557819 */ /* 0x000fe20000011607 */
[--C-:B--2---:R-:W-:Y:S01]  /*3ca0*/  HADD2.F32 R7, -RZ, R25.reuse.H0_H0 ;  /* 0x20000019ff077230 */ /* 0x104fe20000004100 */
[----:B------:R-:W-:Y:S01]  /*3cb0*/  SHF.R.U32.HI R81, RZ, 0x10, R5 ;  /* 0x00000010ff517819 */ /* 0x000fe20000011605 */
[----:B------:R-:W-:Y:S01]  /*3cc0*/  HADD2.F32 R25, -RZ, R25.H1_H1 ;  /* 0x30000019ff197230 */ /* 0x000fe20000004100 */
[--C-:B------:R-:W-:Y:S01]  /*3cd0*/  SHF.R.U64 R5, R10, 0x10, R11.reuse ;  /* 0x000000100a057819 */ /* 0x100fe2000000120b */
[----:B------:R-:W-:Y:S01]  /*3ce0*/  HADD2.F32 R82, -RZ, R82.H0_H0 ;  /* 0x20000052ff527230 */ /* 0x000fe20000004100 */
[----:B------:R-:W-:Y:S01]  /*3cf0*/  SHF.R.U32.HI R83, RZ, 0x10, R11 ;  /* 0x00000010ff537819 */ /* 0x000fe2000001160b */
[----:B------:R-:W-:-:S02]  /*3d00*/  HADD2.F32 R8, -RZ, R84.H1_H1 ;  /* 0x30000054ff087230 */ /* 0x000fc40000004100 */
[-C--:B------:R-:W-:Y:S01]  /*3d10*/  FMUL.FTZ R11, R7, R9.reuse ;  /* 0x00000009070b7220 */ /* 0x080fe20000410000 */
[----:B------:R-:W-:Y:S02]  /*3d20*/  HADD2.F32 R13, -RZ, R13.H1_H1 ;  /* 0x3000000dff0d7230 */ /* 0x000fe40000004100 */
[C---:B------:R-:W-:Y:S01]  /*3d30*/  FMUL.FTZ R84, R6.reuse, R9 ;  /* 0x0000000906547220 */ /* 0x040fe20000410000 */
[----:B------:R-:W-:Y:S02]  /*3d40*/  HADD2.F32 R10, -RZ, R81.H0_H0 ;  /* 0x20000051ff0a7230 */ /* 0x000fe40000004100 */
[----:B------:R-:W-:Y:S01]  /*3d50*/  FMUL.FTZ R86, R25, R82 ;  /* 0x0000005219567220 */ /* 0x000fe20000410000 */
[----:B------:R-:W-:Y:S01]  /*3d60*/  FFMA.FTZ R6, R6, R8, -R11 ;  /* 0x0000000806067223 */ /* 0x000fe2000001080b */
[----:B------:R-:W-:Y:S01]  /*3d70*/  FMUL.FTZ R82, R13, R82 ;  /* 0x000000520d527220 */ /* 0x000fe20000410000 */
[----:B------:R-:W-:Y:S01]  /*3d80*/  FFMA.FTZ R7, R7, R8, R84 ;  /* 0x0000000807077223 */ /* 0x000fe20000010054 */
[----:B------:R-:W-:-:S02]  /*3d90*/  HADD2.F32 R11, -RZ, R87.H0_H0 ;  /* 0x20000057ff0b7230 */ /* 0x000fc40000004100 */
[-C--:B------:R-:W-:Y:S01]  /*3da0*/  FFMA.FTZ R81, R13, R10.reuse, -R86 ;  /* 0x0000000a0d517223 */ /* 0x080fe20000010856 */
[----:B------:R-:W-:Y:S02]  /*3db0*/  HADD2.F32 R9, -RZ, R27.H0_H0 ;  /* 0x2000001bff097230 */ /* 0x000fe40000004100 */
[----:B------:R-:W-:Y:S01]  /*3dc0*/  FFMA.FTZ R86, R25, R10, R82 ;  /* 0x0000000a19567223 */ /* 0x000fe20000010052 */
[----:B------:R-:W-:Y:S02]  /*3dd0*/  HADD2.F32 R8, -RZ, R15.H0_H0 ;  /* 0x2000000fff087230 */ /* 0x000fe40000004100 */
[----:B------:R-:W-:Y:S02]  /*3de0*/  HADD2.F32 R27, -RZ, R27.H1_H1 ;  /* 0x3000001bff1b7230 */ /* 0x000fe40000004100 */
[-C--:B------:R-:W-:Y:S01]  /*3df0*/  FMUL.FTZ R13, R9, R11.reuse ;  /* 0x0000000b090d7220 */ /* 0x080fe20000410000 */
[----:B------:R-:W-:Y:S02]  /*3e00*/  HADD2.F32 R84, -RZ, R83.H0_H0 ;  /* 0x20000053ff547230 */ /* 0x000fe40000004100 */
[----:B------:R-:W-:Y:S01]  /*3e10*/  FMUL.FTZ R88, R8, R11 ;  /* 0x0000000b08587220 */ /* 0x000fe20000410000 */
[----:B------:R-:W-:Y:S01]  /*3e20*/  HADD2.F32 R15, -RZ, R15.H1_H1 ;  /* 0x3000000fff0f7230 */ /* 0x000fe20000004100 */
[----:B------:R-:W-:Y:S01]  /*3e30*/  F2FP.F16.F32.PACK_AB R7, R86, R7 ;  /* 0x000000075607723e */ /* 0x000fe200000000ff */
[----:B------:R-:W-:-:S02]  /*3e40*/  HADD2.F32 R10, -RZ, R87.H1_H1 ;  /* 0x30000057ff0a7230 */ /* 0x000fc40000004100 */
[-C--:B------:R-:W-:Y:S01]  /*3e50*/  FMUL.FTZ R90, R27, R84.reuse ;  /* 0x000000541b5a7220 */ /* 0x080fe20000410000 */
[----:B------:R-:W-:Y:S02]  /*3e60*/  HADD2.F32 R82, -RZ, R85.H0_H0 ;  /* 0x20000055ff527230 */ /* 0x000fe40000004100 */
[----:B------:R-:W-:Y:S01]  /*3e70*/  FMUL.FTZ R92, R15, R84 ;  /* 0x000000540f5c7220 */ /* 0x000fe20000410000 */
[----:B------:R-:W-:Y:S02]  /*3e80*/  HADD2.F32 R11, -RZ, R80.H0_H0 ;  /* 0x20000050ff0b7230 */ /* 0x000fe40000004100 */
[-C--:B------:R-:W-:Y:S01]  /*3e90*/  FFMA.FTZ R84, R8, R10.reuse, -R13 ;  /* 0x0000000a08547223 */ /* 0x080fe2000001080d */
[----:B------:R-:W-:Y:S01]  /*3ea0*/  FFMA.FTZ R88, R9, R10, R88 ;  /* 0x0000000a09587223 */ /* 0x000fe20000010058 */
[-C--:B------:R-:W-:Y:S01]  /*3eb0*/  FFMA.FTZ R85, R15, R82.reuse, -R90 ;  /* 0x000000520f557223 */ /* 0x080fe2000001085a */
[----:B------:R-:W-:Y:S02]  /*3ec0*/  HADD2.F32 R13, -RZ, R91.H0_H0 ;  /* 0x2000005bff0d7230 */ /* 0x000fe40000004100 */
[----:B------:R-:W-:Y:S01]  /*3ed0*/  FFMA.FTZ R87, R27, R82, R92 ;  /* 0x000000521b577223 */ /* 0x000fe2000001005c */
[----:B------:R-:W-:-:S02]  /*3ee0*/  HADD2.F32 R9, -RZ, R24.H0_H0 ;  /* 0x20000018ff097230 */ /* 0x000fc40000004100 */
[----:B------:R-:W-:Y:S01]  /*3ef0*/  HADD2.F32 R8, -RZ, R12.H0_H0 ;  /* 0x2000000cff087230 */ /* 0x000fe20000004100 */
[----:B------:R-:W-:Y:S01]  /*3f00*/  F2FP.F16.F32.PACK_AB R84, R85, R84 ;  /* 0x000000545554723e */ /* 0x000fe200000000ff */
[----:B------:R-:W-:Y:S02]  /*3f10*/  HADD2.F32 R15, -RZ, R89.H0_H0 ;  /* 0x20000059ff0f7230 */ /* 0x000fe40000004100 */
[-C--:B------:R-:W-:Y:S01]  /*3f20*/  FMUL.FTZ R25, R9, R13.reuse ;  /* 0x0000000d09197220 */ /* 0x080fe20000410000 */
[----:B------:R-:W-:Y:S02]  /*3f30*/  HADD2.F32 R24, -RZ, R24.H1_H1 ;  /* 0x30000018ff187230 */ /* 0x000fe40000004100 */
[----:B------:R-:W-:Y:S01]  /*3f40*/  FMUL.FTZ R80, R8, R13 ;  /* 0x0000000d08507220 */ /* 0x000fe20000410000 */
[----:B------:R-:W-:Y:S01]  /*3f50*/  HADD2.F32 R12, -RZ, R12.H1_H1 ;  /* 0x3000000cff0c7230 */ /* 0x000fe20000004100 */
[----:B------:R-:W-:Y:S01]  /*3f60*/  F2FP.F16.F32.PACK_AB R87, R87, R88 ;  /* 0x000000585757723e */ /* 0x000fe200000000ff */
[----:B------:R-:W-:-:S02]  /*3f70*/  HADD2.F32 R10, -RZ, R93.H0_H0 ;  /* 0x2000005dff0a7230 */ /* 0x000fc40000004100 */
[-C--:B------:R-:W-:Y:S01]  /*3f80*/  FMUL.FTZ R13, R24, R15.reuse ;  /* 0x0000000f180d7220 */ /* 0x080fe20000410000 */
[----:B------:R-:W-:Y:S02]  /*3f90*/  FMUL.FTZ R15, R12, R15 ;  /* 0x0000000f0c0f7220 */ /* 0x000fe40000410000 */
[-C--:B------:R-:W-:Y:S01]  /*3fa0*/  FFMA.FTZ R25, R8, R10.reuse, -R25 ;  /* 0x0000000a08197223 */ /* 0x080fe20000010819 */
[-C--:B------:R-:W-:Y:S01]  /*3fb0*/  FFMA.FTZ R12, R12, R11.reuse, -R13 ;  /* 0x0000000b0c0c7223 */ /* 0x080fe2000001080d */
[----:B------:R-:W-:Y:S02]  /*3fc0*/  HADD2.F32 R13, -RZ, R5.H0_H0 ;  /* 0x20000005ff0d7230 */ /* 0x000fe40000004100 */
[----:B------:R-:W-:Y:S01]  /*3fd0*/  FFMA.FTZ R80, R9, R10, R80 ;  /* 0x0000000a09507223 */ /* 0x000fe20000010050 */
[----:B------:R-:W-:Y:S02]  /*3fe0*/  HADD2.F32 R8, -RZ, R26.H0_H0 ;  /* 0x2000001aff087230 */ /* 0x000fe40000004100 */
[----:B------:R-:W-:Y:S01]  /*3ff0*/  FFMA.FTZ R15, R24, R11, R15 ;  /* 0x0000000b180f7223 */ /* 0x000fe2000001000f */
[----:B------:R-:W-:Y:S01]  /*4000*/  HADD2.F32 R5, -RZ, R14.H0_H0 ;  /* 0x2000000eff057230 */ /* 0x000fe20000004100 */
[----:B------:R-:W-:Y:S01]  /*4010*/  F2FP.F16.F32.PACK_AB R12, R12, R25 ;  /* 0x000000190c0c723e */ /* 0x000fe200000000ff */
[----:B------:R-:W-:-:S02]  /*4020*/  HADD2.F32 R26, -RZ, R26.H1_H1 ;  /* 0x3000001aff1a7230 */ /* 0x000fc40000004100 */
[----:B------:R-:W-:Y:S01]  /*4030*/  HADD2.F32 R10, -RZ, R91.H1_H1 ;  /* 0x3000005bff0a7230 */ /* 0x000fe20000004100 */
[----:B------:R-:W-:Y:S01]  /*4040*/  F2FP.F16.F32.PACK_AB R24, R15, R80 ;  /* 0x000000500f18723e */ /* 0x000fe200000000ff */
[----:B------:R-:W-:Y:S02]  /*4050*/  HADD2.F32 R14, -RZ, R14.H1_H1 ;  /* 0x3000000eff0e7230 */ /* 0x000fe40000004100 */
[-C--:B------:R-:W-:Y:S01]  /*4060*/  FMUL.FTZ R83, R26, R13.reuse ;  /* 0x0000000d1a537220 */ /* 0x080fe20000410000 */
[----:B------:R-:W-:Y:S02]  /*4070*/  HADD2.F32 R9, -RZ, R93.H1_H1 ;  /* 0x3000005dff097230 */ /* 0x000fe40000004100 */
[-C--:B------:R-:W-:Y:S01]  /*4080*/  FMUL.FTZ R27, R5, R10.reuse ;  /* 0x0000000a051b7220 */ /* 0x080fe20000410000 */
[----:B------:R-:W-:Y:S02]  /*4090*/  HADD2.F32 R11, -RZ, R4.H0_H0 ;  /* 0x20000004ff0b7230 */ /* 0x000fe40000004100 */
[----:B------:R-:W-:Y:S01]  /*40a0*/  FMUL.FTZ R13, R14, R13 ;  /* 0x0000000d0e0d7220 */ /* 0x000fe20000410000 */
[C---:B------:R-:W-:Y:S01]  /*40b0*/  FMUL.FTZ R4, R8.reuse, R10 ;  /* 0x0000000a08047220 */ /* 0x040fe20000410000 */
[----:B------:R-:W-:Y:S01]  /*40c0*/  FFMA.FTZ R27, R8, R9, R27 ;  /* 0x00000009081b7223 */ /* 0x000fe2000001001b */
[----:B------:R-:W-:-:S02]  /*40d0*/  IMAD.MOV.U32 R25, RZ, RZ, R7 ;  /* 0x000000ffff197224 */ /* 0x000fc400078e0007 */
[----:B------:R-:W-:Y:S01]  /*40e0*/  FFMA.FTZ R26, R26, R11, R13 ;  /* 0x0000000b1a1a7223 */ /* 0x000fe2000001000d */
[----:B------:R-:W-:Y:S01]  /*40f0*/  FFMA.FTZ R4, R5, R9, -R4 ;  /* 0x0000000905047223 */ /* 0x000fe20000010804 */
[----:B------:R-:W-:Y:S01]  /*4100*/  FFMA.FTZ R83, R14, R11, -R83 ;  /* 0x0000000b0e537223 */ /* 0x000fe20000010853 */
[----:B------:R-:W-:Y:S01]  /*4110*/  F2FP.F16.F32.PACK_AB R13, R81, R6 ;  /* 0x00000006510d723e */ /* 0x000fe200000000ff */
[----:B------:R-:W-:Y:S01]  /*4120*/  IMAD.MOV.U32 R15, RZ, RZ, R84 ;  /* 0x000000ffff0f7224 */ /* 0x000fe200078e0054 */
[----:B------:R-:W-:Y:S01]  /*4130*/  F2FP.F16.F32.PACK_AB R26, R26, R27 ;  /* 0x0000001b1a1a723e */ /* 0x000fe200000000ff */
[----:B------:R-:W-:Y:S01]  /*4140*/  IMAD.MOV.U32 R27, RZ, RZ, R87 ;  /* 0x000000ffff1b7224 */ /* 0x000fe200078e0057 */
[----:B------:R-:W-:-:S07]  /*4150*/  F2FP.F16.F32.PACK_AB R14, R83, R4 ;  /* 0x00000004530e723e */ /* 0x000fce00000000ff */
.L_x_5688:
[----:B------:R-:W-:Y:S05]  /*4160*/  BSYNC B1 ;  /* 0x0000000000017941 */ /* 0x000fea0003800000 */
.L_x_5687:
        /* <DEDUP_REMOVED lines=10> */
.L_x_5670:
[----:B------:R-:W-:-:S06]  /*4210*/  UISETP.NE.AND UP0, UPT, UR37, 0x3, UPT ;  /* 0x000000032500788c */ /* 0x000fcc000bf05270 */
[----:B------:R-:W-:-:S13]  /*4220*/  PLOP3.LUT P0, PT, PT, PT, UP0, 0x80, 0x0 ;  /* 0x000000000000781c */ /* 0x000fda0003f0f008 */
[----:B------:R-:W-:Y:S05]  /*4230*/  @!P0 BRA `(.L_x_5689) ;  /* 0x0000000000048947 */ /* 0x000fea0003800000 */
[----:B------:R-:W-:Y:S01]  /*4240*/  BPT.TRAP 0x1 ;  /* 0x000000040000795c */ /* 0x000fe20000300000 */
.L_x_5689:
        /* <DEDUP_REMOVED lines=8> */
.L_x_6075:
[----:B------:R-:W-:Y:S05]  /*42d0*/  BSYNC B1 ;  /* 0x0000000000017941 */ /* 0x000fea0003800000 */
.L_x_5690:
[----:B------:R-:W-:Y:S05]  /*42e0*/  @P1 BRA `(.L_x_5677) ;  /* 0x00000000002c1947 */ /* 0x000fea0003800000 */
[----:B------:R-:W-:Y:S01]  /*42f0*/  @!P3 LOP3.LUT P5, RZ, R195, 0x4, RZ, 0xc0, !PT ;  /* 0x00000004c3ffb812 */ /* 0x000fe200078ac0ff */
[----:B------:R-:W-:Y:S01]  /*4300*/  @!P3 VIADD R4, R50, 0x20 ;  /* 0x000000203204b836 */ /* 0x000fe20000000000 */
[----:B------:R-:W-:Y:S02]  /*4310*/  PLOP3.LUT P6, PT, PT, PT, PT, 0x8, 0x0 ;  /* 0x000000000000781c */ /* 0x000fe40003fce170 */
[----:B------:R-:W-:-:S13]  /*4320*/  @!P3 PLOP3.LUT P6, PT, P5, PT, PT, 0x80, 0x0 ;  /* 0x000000000000b81c */ /* 0x000fda0002fcf070 */
[----:B------:R-:W-:-:S04]  /*4330*/  @P6 VIADD R4, R50, 0xffffffe0 ;  /* 0xffffffe032046836 */ /* 0x000fc80000000000 */
[----:B------:R-:W-:Y:S02]  /*4340*/  @!P3 IMAD.IADD R27, R27, 0x1, R4 ;  /* 0x000000011b1bb824 */ /* 0x000fe400078e0204 */
[----:B------:R-:W1:Y:S02]  /*4350*/  @!P4 LDS.128 R4, [R26+0x22400] ;  /* 0x022400001a04c984 */ /* 0x000e640000000c00 */
[----:B------:R-:W-:-:S06]  /*4360*/  @!P3 IMAD R8, R27, 0x2, R2 ;  /* 0x000000021b08b824 */ /* 0x000fcc00078e0202 */
[----:B------:R-:W2:Y:S04]  /*4370*/  @!P3 LDS.128 R8, [R8+0x22400] ;  /* 0x022400000808b984 */ /* 0x000ea80000000c00 */
[----:B-1----:R1:W-:Y:S04]  /*4380*/  @!P4 STG.E.128 desc[UR42][R12.64], R4 ;  /* 0x000000040c00c986 */ /* 0x0023e8000c101d2a */
[----:B--2---:R1:W-:Y:S02]  /*4390*/  @!P3 STG.E.128 desc[UR42][R12.64+0x40], R8 ;  /* 0x000040080c00b986 */ /* 0x0043e4000c101d2a */
.L_x_5677:
[----:B------:R-:W-:Y:S05]  /*43a0*/  BSYNC B0 ;  /* 0x0000000000007941 */ /* 0x000fea0003800000 */
.L_x_5669:
[----:B-1----:R-:W1:Y:S01]  /*43b0*/  S2R R4, SR_TID.X ;  /* 0x0000000000047919 */ /* 0x002e620000002100 */
[----:B------:R-:W-:Y:S01]  /*43c0*/  @!PT LDS RZ, [RZ] ;  /* 0x00000000fffff984 */ /* 0x000fe20000000800 */
[----:B------:R-:W-:Y:S01]  /*43d0*/  @!PT LDS RZ, [RZ] ;  /* 0x00000000fffff984 */ /* 0x000fe20000000800 */
[----:B------:R-:W-:Y:S01]  /*43e0*/  @!PT LDS RZ, [RZ] ;  /* 0x00000000fffff984 */ /* 0x000fe20000000800 */
[----:B------:R-:W-:Y:S01]  /*43f0*/  @!PT LDS RZ, [RZ] ;  /* 0x00000000fffff984 */ /* 0x000fe20000000800 */
[----:B------:R5:W-:Y:S06]  /*4400*/  MEMBAR.ALL.CTA ;  /* 0x0000000000007992 */ /* 0x000bec0000008000 */
[----:B-----5:R-:W5:Y:S01]  /*4410*/  FENCE.VIEW.ASYNC.S ;  /* 0x00000000000073c6 */ /* 0x020f620000000000 */
[----:B------:R-:W-:Y:S05]  /*4420*/  WARPSYNC.ALL ;  /* 0x0000000000007948 */ /* 0x000fea0003800000 */
[----:B------:R-:W-:Y:S01]  /*4430*/  BSSY B0, `(.L_x_5692) ;  /* 0x0000009000007945 */ /* 0x000fe20003800000 */
[----:B-1----:R-:W-:Y:S01]  /*4440*/  LOP3.LUT R4, R4, 0x7f, RZ, 0xc0, !PT ;  /* 0x0000007f04047812 */ /* 0x002fe200078ec0ff */
[----:B-----5:R1:W-:Y:S03]  /*4450*/  BAR.SYNC.DEFER_BLOCKING R52, 0x80 ;  /* 0x000200340000751d */ /* 0x0203e60000010000 */
[----:B------:R-:W-:-:S13]  /*4460*/  ISETP.NE.AND P5, PT, R4, RZ, PT ;  /* 0x000000ff0400720c */ /* 0x000fda0003fa5270 */
[----:B------:R-:W-:-:S05]  /*4470*/  @!P5 VIADD R4, R74, 0x28ca0 ;  /* 0x00028ca04a04d836 */ /* 0x000fca0000000000 */
[----:B------:R-:W-:-:S04]  /*4480*/  @!P5 PRMT R4, RZ, 0x654, R4 ;  /* 0x00000654ff04d816 */ /* 0x000fc80000000004 */
[----:B------:R1:W-:Y:S01]  /*4490*/  @!P5 SYNCS.ARRIVE.TRANS64.RED.A1T0 RZ, [R4+URZ], RZ ;  /* 0x000000ff04ffd9a7 */ /* 0x0003e2000810043f */
[----:B------:R-:W-:Y:S05]  /*44a0*/  @!P0 BRA `(.L_x_5693) ;  /* 0x0000000000048947 */ /* 0x000fea0003800000 */
[----:B------:R-:W-:Y:S01]  /*44b0*/  BPT.TRAP 0x1 ;  /* 0x000000040000795c */ /* 0x000fe20000300000 */
.L_x_5693:
[----:B------:R-:W-:Y:S05]  /*44c0*/  BSYNC B0 ;  /* 0x0000000000007941 */ /* 0x000fea0003800000 */
.L_x_5692:
[----:B------:R-:W5:Y:S01]  /*44d0*/  SYNCS.PHASECHK.TRANS64.TRYWAIT P0, [R74+URZ+0x28cb0], R75 ;  /* 0x028cb04b4a0075a7 */ /* 0x000f62000800017f */
[----:B------:R-:W-:Y:S04]  /*44e0*/  BSSY B0, `(.L_x_5694) ;  /* 0x0000002000007945 */ /* 0x000fe80003800000 */
[----:B-----5:R-:W-:Y:S05]  /*44f0*/  @!P0 BRA `(.L_x_5695) ;  /* 0x000001f400748947 */ /* 0x020fea0003800000 */
.L_x_6076:
[----:B------:R-:W-:Y:S05]  /*4500*/  BSYNC B0 ;  /* 0x0000000000007941 */ /* 0x000fea0003800000 */
.L_x_5694:
[----:B------:R-:W-:Y:S04]  /*4510*/  BSSY B0, `(.L_x_5696) ;  /* 0x0000052000007945 */ /* 0x000fe80003800000 */
[----:B------:R-:W-:Y:S05]  /*4520*/  @P1 BRA `(.L_x_5697) ;  /* 0x0000000400401947 */ /* 0x000fea0003800000 */
[----:B------:R-:W-:Y:S01]  /*4530*/  IMAD.WIDE R6, R41, 0x40, R38 ;  /* 0x0000004029067825 */ /* 0x000fe200078e0226 */
[----:B------:R-:W-:Y:S01]  /*4540*/  ULDC.64 UR4, c[0x0][0x328] ;  /* 0x0000ca0000047ab9 */ /* 0x000fe20000000a00 */
[----:B------:R-:W-:Y:S02]  /*4550*/  LOP3.LUT P0, RZ, R195, 0x4, RZ, 0xc0, !PT ;  /* 0x00000004c3ff7812 */ /* 0x000fe4000780c0ff */
[----:B------:R-:W-:Y:S02]  /*4560*/  IMAD R7, R7, UR4, RZ ;  /* 0x0000000407077c24 */ /* 0x000fe4000f8e02ff */
[----:B-1----:R-:W-:Y:S02]  /*4570*/  IMAD.MOV.U32 R4, RZ, RZ, R28 ;  /* 0x000000ffff047224 */ /* 0x002fe400078e001c */
[----:B------:R-:W-:Y:S02]  /*4580*/  IMAD.MOV.U32 R5, RZ, RZ, R0 ;  /* 0x000000ffff057224 */ /* 0x000fe400078e0000 */
[----:B------:R-:W-:-:S02]  /*4590*/  IMAD R7, R6, UR5, R7 ;  /* 0x0000000506077c24 */ /* 0x000fc4000f8e0207 */
[----:B------:R-:W-:Y:S01]  /*45a0*/  IMAD.WIDE.U32 R4, R6, UR4, R4 ;  /* 0x0000000406047c25 */ /* 0x000fe2000f8e0004 */
[----:B------:R-:W-:-:S03]  /*45b0*/  ULDC.64 UR4, c[0x0][0x318] ;  /* 0x0000c60000047ab9 */ /* 0x000fc60000000a00 */
[----:B------:R-:W-:Y:S01]  /*45c0*/  IMAD R9, R184, 0x8000, R50 ;  /* 0x00008000b8097824 */ /* 0x000fe200078e0232 */
[----:B---3--:R-:W-:Y:S01]  /*45d0*/  LEA R12, P1, R4, UR4, 0x1 ;  /* 0x00000004040c7c11 */ /* 0x008fe2000f8208ff */
[----:B------:R-:W-:Y:S01]  /*45e0*/  IMAD.IADD R5, R5, 0x1, R7 ;  /* 0x0000000105057824 */ /* 0x000fe200078e0207 */
[----:B------:R-:W-:Y:S01]  /*45f0*/  ULDC UR4, c[0x0][0x320] ;  /* 0x0000c80000047ab9 */ /* 0x000fe20000000800 */
[----:B------:R-:W-:Y:S02]  /*4600*/  VIADD R6, R16, 0x40 ;  /* 0x0000004010067836 */ /* 0x000fe40000000000 */
[C---:B------:R-:W-:Y:S01]  /*4610*/  VIADD R15, R9.reuse, 0x20 ;  /* 0x00000020090f7836 */ /* 0x040fe20000000000 */
[----:B------:R-:W-:Y:S01]  /*4620*/  LEA.HI.X R13, R4, UR5, R5, 0x1, P1 ;  /* 0x00000005040d7c11 */ /* 0x000fe200088f0c05 */
[C---:B------:R-:W-:Y:S01]  /*4630*/  @P0 VIADD R15, R9.reuse, 0xffffffe0 ;  /* 0xffffffe0090f0836 */ /* 0x040fe20000000000 */
[----:B------:R-:W-:Y:S01]  /*4640*/  ISETP.GE.AND P1, PT, R16, UR4, PT ;  /* 0x0000000410007c0c */ /* 0x000fe2000bf26270 */
[----:B--2-4-:R-:W-:Y:S01]  /*4650*/  IMAD R25, R9, 0x2, R2 ;  /* 0x0000000209197824 */ /* 0x014fe200078e0202 */
[----:B------:R-:W-:Y:S01]  /*4660*/  ISETP.GE.AND P0, PT, R6, UR4, PT ;  /* 0x0000000406007c0c */ /* 0x000fe2000bf06270 */
[----:B------:R-:W-:-:S02]  /*4670*/  VIADD R14, R16, 0x80 ;  /* 0x00000080100e7836 */ /* 0x000fc40000000000 */
[----:B------:R-:W-:-:S08]  /*4680*/  VIADD R24, R16, 0xc0 ;  /* 0x000000c010187836 */ /* 0x000fd00000000000 */
[----:B------:R-:W1:Y:S04]  /*4690*/  @!P1 LDS.128 R4, [R25+0x400] ;  /* 0x0004000019049984 */ /* 0x000e680000000c00 */
[----:B------:R-:W2:Y:S04]  /*46a0*/  @!P0 LDS.128 R8, [R25+0x2400] ;  /* 0x0024000019088984 */ /* 0x000ea80000000c00 */
[----:B-1----:R-:W-:Y:S01]  /*46b0*/  @!P1 STG.E.128 desc[UR42][R12.64], R4 ;  /* 0x000000040c009986 */ /* 0x002fe2000c101d2a */
[----:B------:R-:W-:Y:S01]  /*46c0*/  ISETP.GE.AND P1, PT, R14, UR4, PT ;  /* 0x000000040e007c0c */ /* 0x000fe2000bf26270 */
[----:B------:R-:W-:-:S02]  /*46d0*/  VIADD R14, R16, 0x100 ;  /* 0x00000100100e7836 */ /* 0x000fc40000000000 */
[----:B--2---:R-:W-:Y:S01]  /*46e0*/  @!P0 STG.E.128 desc[UR42][R12.64+0x80], R8 ;  /* 0x000080080c008986 */ /* 0x004fe2000c101d2a */
[----:B------:R-:W-:Y:S01]  /*46f0*/  ISETP.GE.AND P0, PT, R24, UR4, PT ;  /* 0x0000000418007c0c */ /* 0x000fe2000bf06270 */
        /* <DEDUP_REMOVED lines=16> */
[----:B------:R-:W-:Y:S02]  /*4800*/  IMAD R24, R15, 0x2, R2 ;  /* 0x000000020f187824 */ /* 0x000fe400078e0202 */
[----:B------:R-:W-:-:S06]  /*4810*/  VIADD R15, R16, 0xe0 ;  /* 0x000000e0100f7836 */ /* 0x000fcc0000000000 */
[----:B------:R-:W1:Y:S04]  /*4820*/  @!P1 LDS.128 R4, [R25+0xc400] ;  /* 0x00c4000019049984 */ /* 0x000e680000000c00 */
[----:B------:R-:W2:Y:S04]  /*4830*/  @!P0 LDS.128 R8, [R25+0xe400] ;  /* 0x00e4000019088984 */ /* 0x000ea80000000c00 */
[----:B-1----:R-:W-:Y:S01]  /*4840*/  @!P1 STG.E.128 desc[UR42][R12.64+0x300], R4 ;  /* 0x000300040c009986 */ /* 0x002fe2000c101d2a */
[----:B------:R-:W-:-:S03]  /*4850*/  ISETP.GE.AND P1, PT, R54, UR4, PT ;  /* 0x0000000436007c0c */ /* 0x000fc6000bf26270 */
        /* <DEDUP_REMOVED lines=22> */
[----:B------:R-:W-:-:S03]  /*49c0*/  ISETP.GE.AND P1, PT, R14, UR4, PT ;  /* 0x000000040e007c0c */ /* 0x000fc6000bf26270 */
[----:B--2---:R-:W-:Y:S01]  /*49d0*/  @!P0 STG.E.128 desc[UR42][R12.64+0x2c0], R8 ;  /* 0x0002c0080c008986 */ /* 0x004fe2000c101d2a */
[----:B------:R-:W-:-:S09]  /*49e0*/  ISETP.GE.AND P0, PT, R15, UR4, PT ;  /* 0x000000040f007c0c */ /* 0x000fd2000bf06270 */
[----:B------:R-:W1:Y:S04]  /*49f0*/  @!P1 LDS.128 R4, [R24+0xc400] ;  /* 0x00c4000018049984 */ /* 0x000e680000000c00 */
[----:B------:R-:W2:Y:S04]  /*4a00*/  @!P0 LDS.128 R8, [R24+0xe400] ;  /* 0x00e4000018088984 */ /* 0x000ea80000000c00 */
[----:B-1----:R1:W-:Y:S04]  /*4a10*/  @!P1 STG.E.128 desc[UR42][R12.64+0x340], R4 ;  /* 0x000340040c009986 */ /* 0x0023e8000c101d2a */
[----:B--2---:R1:W-:Y:S02]  /*4a20*/  @!P0 STG.E.128 desc[UR42][R12.64+0x3c0], R8 ;  /* 0x0003c0080c008986 */ /* 0x0043e4000c101d2a */
.L_x_5697:
[----:B------:R-:W-:Y:S05]  /*4a30*/  BSYNC B0 ;  /* 0x0000000000007941 */ /* 0x000fea0003800000 */
.L_x_5696:
        /* <DEDUP_REMOVED lines=8> */
[----:B0-----:R-:W-:-:S03]  /*4ac0*/  @!P5 VIADD R74, R74, 0x28cc0 ;  /* 0x00028cc04a4ad836 */ /* 0x001fc60000000000 */
        /* <DEDUP_REMOVED lines=8> */
.L_x_5664:
[----:B------:R-:W-:Y:S04]  /*4b50*/  BSSY B0, `(.L_x_5699) ;  /* 0x0000004000007945 */ /* 0x000fe80003800000 */
[----:B------:R-:W-:Y:S05]  /*4b60*/  @P0 BRA `(.L_x_5700) ;  /* 0x0000000000080947 */ /* 0x000fea0003800000 */
[----:B------:R-:W1:Y:S02]  /*4b70*/  FENCE.VIEW.ASYNC.G ;  /* 0x00000000000073c6 */ /* 0x000e640000000100 */
[----:B-1----:R-:W-:Y:S06]  /*4b80*/  BAR.ARV 0xc, 0x180 ;  /* 0x0306000000007b1d */ /* 0x002fec0000002000 */
.L_x_5700:
[----:B------:R-:W-:Y:S05]  /*4b90*/  BSYNC B0 ;  /* 0x0000000000007941 */ /* 0x000fea0003800000 */
.L_x_5699:
[----:B------:R-:W-:Y:S01]  /*4ba0*/  UISETP.NE.AND UP0, UPT, UR38, 0x1, UPT ;  /* 0x000000012600788c */ /* 0x000fe2000bf05270 */
[----:B------:R-:W-:Y:S05]  /*4bb0*/  BSSY B7, `(.L_x_5701) ;  /* 0x0001029000077945 */ /* 0x000fea0003800000 */
[----:B------:R-:W-:-:S13]  /*4bc0*/  PLOP3.LUT P0, PT, PT, PT, UP0, 0x80, 0x0 ;  /* 0x000000000000781c */ /* 0x000fda0003f0f008 */
[----:B------:R-:W-:Y:S05]  /*4bd0*/  @!P0 BRA `(.L_x_5702) ;  /* 0x00000024004c8947 */ /* 0x000fea0003800000 */
[----:B------:R-:W1:Y:S01]  /*4be0*/  LDC R0, c[0x0][0x448] ;  /* 0x00011200ff007b82 */ /* 0x000e620000000800 */
[----:B------:R-:W-:-:S07]  /*4bf0*/  IADD3 R7, R23, 0x1, -R22 ;  /* 0x0000000117077810 */ /* 0x000fce0007ffe816 */
[----:B------:R-:W0:Y:S01]  /*4c00*/  LDC.64 R4, c[0x0][0x9e0] ;  /* 0x00027800ff047b82 */ /* 0x000e220000000a00 */
[----:B-1----:R-:W-:Y:S01]  /*4c10*/  ISETP.NE.AND P1, PT, R0, 0x1, PT ;  /* 0x000000010000780c */ /* 0x002fe20003f25270 */
[----:B------:R-:W-:Y:S01]  /*4c20*/  VIADD R0, R192, 0x3f ;  /* 0x0000003fc0007836 */ /* 0x000fe20000000000 */
[----:B0-----:R-:W-:-:S11]  /*4c30*/  ISETP.GE.AND P2, PT, R5, 0x1, PT ;  /* 0x000000010500780c */ /* 0x001fd60003f46270 */
[----:B------:R-:W0:Y:S08]  /*4c40*/  @P1 LDC R3, c[0x0][0x44c] ;  /* 0x00011300ff031b82 */ /* 0x000e300000000800 */
[----:B------:R-:W1:Y:S01]  /*4c50*/  @P1 LDC R6, c[0x0][0x450] ;  /* 0x00011400ff061b82 */ /* 0x000e620000000800 */
[----:B0-----:R-:W-:-:S05]  /*4c60*/  @P1 IMAD.HI.U32 R3, R0, R3, RZ ;  /* 0x0000000300031227 */ /* 0x001fca00078e00ff */
[----:B-1----:R-:W-:-:S05]  /*4c70*/  @P1 SHF.R.U32.HI R0, RZ, R6, R3 ;  /* 0x00000006ff001219 */ /* 0x002fca0000011603 */
[----:B------:R-:W-:-:S04]  /*4c80*/  IMAD.IADD R3, R7, 0x1, R0 ;  /* 0x0000000107037824 */ /* 0x000fc800078e0200 */
[----:B------:R-:W-:Y:S01]  /*4c90*/  IMAD.IADD R4, R3, 0x1, R4 ;  /* 0x0000000103047824 */ /* 0x000fe200078e0204 */
        /* <DEDUP_REMOVED lines=12> */
.L_x_5705:
[----:B------:R-:W-:-:S13]  /*4d60*/  ISETP.NE.AND P0, PT, R5, 0x1, PT ;  /* 0x000000010500780c */ /* 0x000fda0003f05270 */
[----:B------:R-:W0:Y:S02]  /*4d70*/  @P0 LDC.64 R6, c[0x0][0x9e8] ;  /* 0x00027a00ff060b82 */ /* 0x000e240000000a00 */
[----:B0-----:R-:W-:-:S05]  /*4d80*/  @P0 IMAD.HI.U32 R6, R0, R6, RZ ;  /* 0x0000000600060227 */ /* 0x001fca00078e00ff */
[----:B------:R-:W-:-:S07]  /*4d90*/  @P0 SHF.R.U32.HI R0, RZ, R7, R6 ;  /* 0x00000007ff000219 */ /* 0x000fce0000011606 */
.L_x_5706:
[----:B------:R-:W-:Y:S05]  /*4da0*/  BSYNC B0 ;  /* 0x0000000000007941 */ /* 0x000fea0003800000 */
.L_x_5704:
[----:B------:R-:W-:-:S05]  /*4db0*/  IMAD R3, R0, R5, R5 ;  /* 0x0000000500037224 */ /* 0x000fca00078e0205 */
[----:B------:R-:W-:-:S07]  /*4dc0*/  VIMNMX R4, R4, R3, PT ;  /* 0x0000000304047248 */ /* 0x000fce0003fe0100 */
.L_x_5703:
        /* <DEDUP_REMOVED lines=24> */
.L_x_5709:
[----:B------:R-:W-:-:S13]  /*4f50*/  ISETP.NE.AND P0, PT, R5, 0x1, PT ;  /* 0x000000010500780c */ /* 0x000fda0003f05270 */
[----:B------:R-:W0:Y:S02]  /*4f60*/  @P0 LDC.64 R6, c[0x0][0x9e8] ;  /* 0x00027a00ff060b82 */ /* 0x000e240000000a00 */
[----:B0-----:R-:W-:-:S05]  /*4f70*/  @P0 IMAD.HI.U32 R4, R22, R6, RZ ;  /* 0x0000000616040227 */ /* 0x001fca00078e00ff */
[----:B------:R-:W-:-:S07]  /*4f80*/  @P0 SHF.R.U32.HI R22, RZ, R7, R4 ;  /* 0x00000007ff160219 */ /* 0x000fce0000011604 */
.L_x_5710:
[----:B------:R-:W-:Y:S05]  /*4f90*/  BSYNC B0 ;  /* 0x0000000000007941 */ /* 0x000fea0003800000 */
.L_x_5708:
[----:B------:R-:W-:-:S05]  /*4fa0*/  IMAD R5, R22, R5, RZ ;  /* 0x0000000516057224 */ /* 0x000fca00078e02ff */
[----:B------:R-:W-:-:S07]  /*4fb0*/  VIMNMX R0, R0, R5, !PT ;  /* 0x0000000500007248 */ /* 0x000fce0007fe0100 */
.L_x_5707:
[----:B------:R-:W-:Y:S01]  /*4fc0*/  SHF.R.S32.HI R3, RZ, 0x1f, R0 ;  /* 0x0000001fff037819 */ /* 0x000fe20000011400 */
[----:B------:R-:W-:Y:S01]  /*4fd0*/  BSSY B0, `(.L_x_5711) ;  /* 0x0000025000007945 */ /* 0x000fe20003800000 */
[----:B------:R-:W-:Y:S02]  /*4fe0*/  IMAD.MOV.U32 R5, RZ, RZ, RZ ;  /* 0x000000ffff057224 */ /* 0x000fe400078e00ff */
[----:B------:R-:W-:-:S04]  /*4ff0*/  LEA.HI R3, R3, R0, RZ, 0x6 ;  /* 0x0000000003037211 */ /* 0x000fc800078f30ff */
[----:B------:R-:W-:-:S04]  /*5000*/  SHF.R.S32.HI R3, RZ, 0x6, R3 ;  /* 0x00000006ff037819 */ /* 0x000fc80000011403 */
        /* <DEDUP_REMOVED lines=9> */
[----:B---3--:R-:W-:Y:S02]  /*50a0*/  IABS R12, R11 ;  /* 0x0000000b000c7213 */ /* 0x008fe40000000000 */
        /* <DEDUP_REMOVED lines=23> */
.L_x_5712:
[----:B------:R-:W-:Y:S05]  /*5220*/  BSYNC B0 ;  /* 0x0000000000007941 */ /* 0x000fea0003800000 */
.L_x_5711:
        /* <DEDUP_REMOVED lines=46> */
[----:B---3--:R-:W-:Y:S02]  /*5510*/  CS2R R70, SRZ ;  /* 0x0000000000467805 */ /* 0x008fe4000001ff00 */
[----:B------:R-:W-:Y:S02]  /*5520*/  CS2R R68, SRZ ;  /* 0x0000000000447805 */ /* 0x000fe4000001ff00 */
[----:B----4-:R-:W-:Y:S02]  /*5530*/  CS2R R66, SRZ ;  /* 0x0000000000427805 */ /* 0x010fe4000001ff00 */
        /* <DEDUP_REMOVED lines=19> */
[----:B--2---:R-:W-:-:S02]  /*5670*/  CS2R R26, SRZ ;  /* 0x00000000001a7805 */ /* 0x004fc4000001ff00 */
[----:B------:R-:W-:Y:S01]  /*5680*/  CS2R R24, SRZ ;  /* 0x0000000000187805 */ /* 0x000fe2000001ff00 */
[----:B------:R-:W-:Y:S06]  /*5690*/  @!P1 BRA `(.L_x_5713) ;  /* 0x000000f400e89947 */ /* 0x000fec0003800000 */
[----:B------:R-:W2:Y:S04]  /*56a0*/  LDL R10, [R1+0x48] ;  /* 0x00004800010a7983 */ /* 0x000ea80000100800 */
[----:B--2---:R-:W0:Y:S02]  /*56b0*/  SHFL.IDX PT, R3, R10, RZ, 0x1f ;  /* 0x00001fff0a037589 */ /* 0x004e2400000e0000 */
[----:B0-----:R-:W-:-:S04]  /*56c0*/  LEA.HI R4, R3, R3, RZ, 0x1 ;  /* 0x0000000303047211 */ /* 0x001fc800078f08ff */
[----:B------:R-:W-:-:S05]  /*56d0*/  LOP3.LUT R4, R4, 0x1fffe, RZ, 0xc0, !PT ;  /* 0x0001fffe04047812 */ /* 0x000fca00078ec0ff */
[----:B------:R-:W-:Y:S02]  /*56e0*/  IMAD.IADD R3, R3, 0x1, -R4 ;  /* 0x0000000103037824 */ /* 0x000fe400078e0a04 */
[----:B------:R-:W-:Y:S02]  /*56f0*/  IMAD.U32 R4, RZ, RZ, UR37 ;  /* 0x00000025ff047e24 */ /* 0x000fe4000f8e00ff */
[----:B------:R-:W-:-:S03]  /*5700*/  IMAD R3, R3, 0x8000, R2 ;  /* 0x0000800003037824 */ /* 0x000fc600078e0202 */
[----:B------:R-:W-:Y:S01]  /*5710*/  ISETP.NE.AND P0, PT, R4, 0x3, PT ;  /* 0x000000030400780c */ /* 0x000fe20003f05270 */
[----:B------:R-:W-:-:S05]  /*5720*/  VIADD R3, R3, 0x400 ;  /* 0x0000040003037836 */ /* 0x000fca0000000000 */
[----:B------:R-:W-:-:S04]  /*5730*/  SHF.R.U32.HI R3, RZ, 0x4, R3 ;  /* 0x00000004ff037819 */ /* 0x000fc80000011603 */
[----:B------:R-:W-:-:S04]  /*5740*/  LOP3.LUT R3, R3, 0x3fff, RZ, 0xc0, !PT ;  /* 0x00003fff03037812 */ /* 0x000fc800078ec0ff */
[----:B------:R-:W-:Y:S01]  /*5750*/  LOP3.LUT R3, R3, 0x2000000, RZ, 0xfc, !PT ;  /* 0x0200000003037812 */ /* 0x000fe200078efcff */
[----:B------:R-:W-:Y:S06]  /*5760*/  @!P0 BRA `(.L_x_5714) ;  /* 0x0000000000048947 */ /* 0x000fec0003800000 */
[----:B------:R-:W-:Y:S01]  /*5770*/  BPT.TRAP 0x1 ;  /* 0x000000040000795c */ /* 0x000fe20000300000 */
.L_x_5714:
[----:B------:R-:W-:Y:S01]  /*5780*/  IMAD R9, R18, 0x8, R2 ;  /* 0x0000000812097824 */ /* 0x000fe200078e0202 */
[----:B------:R-:W-:Y:S01]  /*5790*/  SHF.L.U32 R10, R19, 0x1f, RZ ;  /* 0x0000001f130a7819 */ /* 0x000fe200000006ff */
[----:B------:R-:W-:Y:S01]  /*57a0*/  VIADD R4, R2, 0x26800 ;  /* 0x0002680002047836 */ /* 0x000fe20000000000 */
[----:B------:R-:W-:Y:S01]  /*57b0*/  BSSY B0, `(.L_x_5715) ;  /* 0x0000008000007945 */ /* 0x000fe20003800000 */
[----:B------:R-:W-:Y:S01]  /*57c0*/  IMAD R6, R18, 0x1000, R3 ;  /* 0x0000100012067824 */ /* 0x000fe200078e0203 */
[----:B------:R-:W0:Y:S01]  /*57d0*/  SYNCS.PHASECHK.TRANS64.TRYWAIT P1, [R9+URZ+0x28c50], R10 ;  /* 0x028c500a090075a7 */ /* 0x000e22000802017f */
[----:B------:R-:W-:Y:S01]  /*57e0*/  IMAD.MOV.U32 R7, RZ, RZ, 0x40000040 ;  /* 0x40000040ff077424 */ /* 0x000fe200078e00ff */
[----:B------:R-:W-:-:S04]  /*57f0*/  SHF.R.U32.HI R4, RZ, 0x4, R4 ;  /* 0x00000004ff047819 */ /* 0x000fc80000011604 */
[----:B------:R-:W-:-:S04]  /*5800*/  LOP3.LUT R4, R4, 0x3fff, RZ, 0xc0, !PT ;  /* 0x00003fff04047812 */ /* 0x000fc800078ec0ff */
[----:B------:R-:W-:Y:S01]  /*5810*/  LOP3.LUT R4, R4, 0x10000, RZ, 0xfc, !PT ;  /* 0x0001000004047812 */ /* 0x000fe200078efcff */
[----:B0-----:R-:W-:Y:S06]  /*5820*/  @!P1 BRA `(.L_x_5716) ;  /* 0x000001e000bc9947 */ /* 0x001fec0003800000 */
.L_x_6077:
[----:B------:R-:W-:Y:S05]  /*5830*/  BSYNC B0 ;  /* 0x0000000000007941 */ /* 0x000fea0003800000 */
.L_x_5715:
        /* <DEDUP_REMOVED lines=24> */
[----:B-----5:R-:W-:Y:S01]  /*59c0*/  WARPGROUP.ARRIVE ;  /* 0x00000000000079c5 */ /* 0x020fe20000000000 */
[----:B------:R-:W-:Y:S01]  /*59d0*/  R2UR UR5, R11 ;  /* 0x000000000b0572ca */ /* 0x000fe200000e0000 */
[----:B------:R-:W-:Y:S01]  /*59e0*/  VIADD R8, R8, 0xfffffffe ;  /* 0xfffffffe08087836 */ /* 0x000fe20000000000 */
[----:B------:R-:W-:Y:S03]  /*59f0*/  BSSY B0, `(.L_x_5717) ;  /* 0x00000e2000007945 */ /* 0x000fe60003800000 */
[----:B------:R-:W-:Y:S01]  /*5a00*/  HGMMA.64x256x16.F32 R24, gdesc[UR12].tnspB, RZ, !UPT, gsb0 ;  /* 0x43e000000c1879f0 */ /* 0x000fe2000c0008ff */
[----:B------:R-:W-:Y:S01]  /*5a10*/  R2UR UR14, R6 ;  /* 0x00000000060e72ca */ /* 0x000fe200000e0000 */
[----:B------:R-:W-:Y:S01]  /*5a20*/  VIADD R6, R4, 0x6 ;  /* 0x0000000604067836 */ /* 0x000fe20000000000 */
[----:B------:R-:W-:Y:S01]  /*5a30*/  R2UR UR15, R7 ;  /* 0x00000000070f72ca */ /* 0x000fe200000e0000 */
[----:B------:R-:W-:Y:S01]  /*5a40*/  IMAD.MOV.U32 R7, RZ, RZ, 0x40000040 ;  /* 0x40000040ff077424 */ /* 0x000fe200078e00ff */
[----:B------:R-:W-:-:S02]  /*5a50*/  ISETP.GE.AND P2, PT, R8, R0, PT ;  /* 0x000000000800720c */ /* 0x000fc40003f46270 */
        /* <DEDUP_REMOVED lines=22> */
.L_x_5724:
[----:B------:R-:W-:Y:S01]  /*5bc0*/  BAR.SYNC.DEFER_BLOCKING 0xe, 0x100 ;  /* 0x0384000000007b1d */ /* 0x000fe20000010000 */
[C---:B------:R-:W-:Y:S02]  /*5bd0*/  IMAD R8, R18.reuse, 0x40, R191 ;  /* 0x0000004012087824 */ /* 0x040fe400078e02bf */
[----:B------:R-:W-:Y:S02]  /*5be0*/  VIADD R18, R18, 0x1 ;  /* 0x0000000112127836 */ /* 0x000fe40000000000 */
[----:B------:R-:W-:-:S03]  /*5bf0*/  IMAD R8, R8, 0x4, R2 ;  /* 0x0000000408087824 */ /* 0x000fc600078e0202 */
[----:B------:R-:W-:-:S04]  /*5c00*/  ISETP.NE.AND P2, PT, R18, 0x2, PT ;  /* 0x000000021200780c */ /* 0x000fc80003f45270 */
[----:B------:R-:W-:Y:S01]  /*5c10*/  SEL R18, R18, RZ, P2 ;  /* 0x000000ff12127207 */ /* 0x000fe20001000000 */
[----:B0-----:R-:W0:Y:S04]  /*5c20*/  LDS R9, [R8+0x28800] ;  /* 0x0288000008097984 */ /* 0x001e280000000800 */
[----:B-1----:R-:W1:Y:S01]  /*5c30*/  LDS R8, [R8+0x28820] ;  /* 0x0288200008087984 */ /* 0x002e620000000800 */
        /* <DEDUP_REMOVED lines=135> */
.L_x_5719:
[----:B------:R-:W-:Y:S01]  /*64b0*/  IMAD R21, R18, 0x8, R2 ;  /* 0x0000000812157824 */ /* 0x000fe200078e0202 */
[----:B------:R-:W-:-:S04]  /*64c0*/  SHF.L.U32 R8, R19, 0x1f, RZ ;  /* 0x0000001f13087819 */ /* 0x000fc800000006ff */
[----:B------:R0:W1:Y:S01]  /*64d0*/  SYNCS.PHASECHK.TRANS64.TRYWAIT P2, [R21+URZ+0x28c50], R8 ;  /* 0x028c5008150075a7 */ /* 0x000062000804017f */
[----:B------:R-:W-:Y:S05]  /*64e0*/  @!P0 BRA `(.L_x_5720) ;  /* 0x0000000000048947 */ /* 0x000fea0003800000 */
[----:B------:R-:W-:Y:S01]  /*64f0*/  BPT.TRAP 0x1 ;  /* 0x000000040000795c */ /* 0x000fe20000300000 */
.L_x_5720:
[----:B------:R-:W-:Y:S04]  /*6500*/  BSSY B1, `(.L_x_5721) ;  /* 0x0000004000017945 */ /* 0x000fe80003800000 */
[----:B-1----:R-:W-:Y:S05]  /*6510*/  @P2 BRA `(.L_x_5722) ;  /* 0x0000000000082947 */ /* 0x002fea0003800000 */
[----:B------:R-:W1:Y:S02]  /*6520*/  SYNCS.PHASECHK.TRANS64.TRYWAIT P2, [R21+URZ+0x28c50], R8 ;  /* 0x028c5008150075a7 */ /* 0x000e64000804017f */
[----:B-1----:R-:W-:Y:S05]  /*6530*/  @!P2 BRA `(.L_x_5723) ;  /* 0x000001d4008ca947 */ /* 0x002fea0003800000 */
.L_x_5722:
[----:B------:R-:W-:Y:S05]  /*6540*/  BSYNC B1 ;  /* 0x0000000000017941 */ /* 0x000fea0003800000 */
.L_x_5721:
[----:B01----:R-:W-:Y:S01]  /*6550*/  IMAD R8, R18, 0x1000, R3 ;  /* 0x0000100012087824 */ /* 0x003fe200078e0203 */
[----:B------:R-:W-:Y:S01]  /*6560*/  R2UR UR4, R4 ;  /* 0x00000000040472ca */ /* 0x000fe200000e0000 */
[----:B------:R-:W-:Y:S01]  /*6570*/  IMAD.MOV.U32 R9, RZ, RZ, 0x40000040 ;  /* 0x40000040ff097424 */ /* 0x000fe200078e00ff */
[----:B------:R-:W-:Y:S01]  /*6580*/  R2UR UR5, R5 ;  /* 0x00000000050572ca */ /* 0x000fe200000e0000 */
[----:B------:R-:W-:Y:S01]  /*6590*/  WARPGROUP.ARRIVE ;  /* 0x00000000000079c5 */ /* 0x000fe20000000000 */
[C---:B------:R-:W-:Y:S01]  /*65a0*/  R2UR UR6, R8.reuse ;  /* 0x00000000080672ca */ /* 0x040fe200000e0000 */
[----:B------:R-:W-:Y:S01]  /*65b0*/  VIADD R14, R8, 0x80 ;  /* 0x00000080080e7836 */ /* 0x000fe20000000000 */
[----:B------:R-:W-:Y:S01]  /*65c0*/  R2UR UR7, R9 ;  /* 0x00000000090772ca */ /* 0x000fe200000e0000 */
[----:B------:R-:W-:Y:S02]  /*65d0*/  IMAD.MOV.U32 R15, RZ, RZ, 0x40000040 ;  /* 0x40000040ff0f7424 */ /* 0x000fe400078e00ff */
[----:B------:R-:W-:-:S02]  /*65e0*/  IMAD.MOV.U32 R9, RZ, RZ, 0x40000040 ;  /* 0x40000040ff097424 */ /* 0x000fc400078e00ff */
[----:B------:R-:W-:-:S05]  /*65f0*/  @!P1 VIADD R21, R21, 0x28c60 ;  /* 0x00028c6015159836 */ /* 0x000fca0000000000 */
[----:B------:R-:W-:-:S03]  /*6600*/  @!P1 PRMT R21, RZ, 0x654, R21 ;  /* 0x00000654ff159816 */ /* 0x000fc60000000015 */
        /* <DEDUP_REMOVED lines=27> */
[----:B------:R-:W-:Y:S03]  /*67c0*/  HGMMA.64x256x16.F32 R24, gdesc[UR4].tnspB, R24, gsb0 ;  /* 0x43e00000041879f0 */ /* 0x000fe60008000818 */
[----:B------:R-:W-:Y:S02]  /*67d0*/  WARPGROUP.DEPBAR.LE gsb0, 0x0 ;  /* 0x00008000000079c5 */ /* 0x000fe40000010000 */
[----:B------:R-:W-:Y:S06]  /*67e0*/  BAR.ARV 0xf, 0x100 ;  /* 0x03c4000000007b1d */ /* 0x000fec0000002000 */
[----:B------:R1:W-:Y:S01]  /*67f0*/  @!P1 SYNCS.ARRIVE.TRANS64.RED.A1T0 RZ, [R21+URZ], RZ ;  /* 0x000000ff15ff99a7 */ /* 0x0003e2000810043f */
[----:B------:R-:W-:Y:S05]  /*6800*/  @P3 BRA `(.L_x_5724) ;  /* 0xfffffff000ec3947 */ /* 0x000fea000383ffff */
.L_x_5718:
[----:B------:R-:W-:Y:S05]  /*6810*/  BSYNC B0 ;  /* 0x0000000000007941 */ /* 0x000fea0003800000 */
.L_x_5717:
[----:B------:R-:W-:Y:S01]  /*6820*/  BAR.SYNC.DEFER_BLOCKING 0xe, 0x100 ;  /* 0x0384000000007b1d */ /* 0x000fe20000010000 */
[C---:B------:R-:W-:Y:S01]  /*6830*/  IMAD R3, R18.reuse, 0x40, R191 ;  /* 0x0000004012037824 */ /* 0x040fe200078e02bf */
[----:B------:R-:W-:Y:S01]  /*6840*/  PLOP3.LUT P0, PT, PT, PT, PT, 0x8, 0x0 ;  /* 0x000000000000781c */ /* 0x000fe20003f0e170 */
[----:B------:R-:W-:Y:S02]  /*6850*/  VIADD R18, R18, 0x1 ;  /* 0x0000000112127836 */ /* 0x000fe40000000000 */
[----:B------:R-:W-:Y:S02]  /*6860*/  IMAD R3, R3, 0x4, R2 ;  /* 0x0000000403037824 */ /* 0x000fe400078e0202 */
[----:B------:R-:W-:Y:S01]  /*6870*/  IMAD.MOV.U32 R152, RZ, RZ, RZ ;  /* 0x000000ffff987224 */ /* 0x000fe200078e00ff */
[----:B------:R-:W-:-:S04]  /*6880*/  ISETP.NE.AND P1, PT, R18, 0x2, PT ;  /* 0x000000021200780c */ /* 0x000fc80003f25270 */
[----:B------:R-:W-:Y:S01]  /*6890*/  SEL R18, R18, RZ, P1 ;  /* 0x000000ff12127207 */ /* 0x000fe20000800000 */
[----:B------:R-:W2:Y:S04]  /*68a0*/  LDS R0, [R3+0x28820] ;  /* 0x0288200003007984 */ /* 0x000ea80000000800 */
[----:B------:R3:W4:Y:S02]  /*68b0*/  LDS R2, [R3+0x28800] ;  /* 0x0288000003027984 */ /* 0x0007240000000800 */
[----:B---3--:R-:W-:Y:S02]  /*68c0*/  IMAD.MOV.U32 R3, RZ, RZ, RZ ;  /* 0x000000ffff037224 */ /* 0x008fe400078e00ff */
        /* <DEDUP_REMOVED lines=65> */
[-C--:B----4-:R-:W-:Y:S01]  /*6ce0*/  FMUL.FTZ R24, R24, R2.reuse ;  /* 0x0000000218187220 */ /* 0x090fe20000410000 */
        /* <DEDUP_REMOVED lines=66> */
.L_x_5702:
        /* <DEDUP_REMOVED lines=24> */
.L_x_5727:
[----:B------:R-:W-:-:S13]  /*7290*/  ISETP.NE.AND P0, PT, R5, 0x1, PT ;  /* 0x000000010500780c */ /* 0x000fda0003f05270 */
[----:B------:R-:W0:Y:S02]  /*72a0*/  @P0 LDC.64 R6, c[0x0][0x9e8] ;  /* 0x00027a00ff060b82 */ /* 0x000e240000000a00 */
[----:B0-----:R-:W-:-:S05]  /*72b0*/  @P0 IMAD.HI.U32 R6, R0, R6, RZ ;  /* 0x0000000600060227 */ /* 0x001fca00078e00ff */
[----:B------:R-:W-:-:S07]  /*72c0*/  @P0 SHF.R.U32.HI R0, RZ, R7, R6 ;  /* 0x00000007ff000219 */ /* 0x000fce0000011606 */
.L_x_5728:
[----:B------:R-:W-:Y:S05]  /*72d0*/  BSYNC B0 ;  /* 0x0000000000007941 */ /* 0x000fea0003800000 */
.L_x_5726:
[----:B------:R-:W-:-:S05]  /*72e0*/  IMAD R3, R0, R5, R5 ;  /* 0x0000000500037224 */ /* 0x000fca00078e0205 */
[----:B------:R-:W-:-:S07]  /*72f0*/  VIMNMX R4, R4, R3, PT ;  /* 0x0000000304047248 */ /* 0x000fce0003fe0100 */
.L_x_5725:
        /* <DEDUP_REMOVED lines=24> */
.L_x_5731:
[----:B------:R-:W-:-:S13]  /*7480*/  ISETP.NE.AND P0, PT, R5, 0x1, PT ;  /* 0x000000010500780c */ /* 0x000fda0003f05270 */
[----:B------:R-:W0:Y:S02]  /*7490*/  @P0 LDC.64 R6, c[0x0][0x9e8] ;  /* 0x00027a00ff060b82 */ /* 0x000e240000000a00 */
[----:B0-----:R-:W-:-:S05]  /*74a0*/  @P0 IMAD.HI.U32 R4, R3, R6, RZ ;  /* 0x0000000603040227 */ /* 0x001fca00078e00ff */
[----:B------:R-:W-:-:S07]  /*74b0*/  @P0 SHF.R.U32.HI R3, RZ, R7, R4 ;  /* 0x00000007ff030219 */ /* 0x000fce0000011604 */
.L_x_5732:
[----:B------:R-:W-:Y:S05]  /*74c0*/  BSYNC B0 ;  /* 0x0000000000007941 */ /* 0x000fea0003800000 */
.L_x_5730:
[----:B------:R-:W-:-:S05]  /*74d0*/  IMAD R3, R3, R5, RZ ;  /* 0x0000000503037224 */ /* 0x000fca00078e02ff */
[----:B------:R-:W-:-:S07]  /*74e0*/  VIMNMX R0, R0, R3, !PT ;  /* 0x0000000300007248 */ /* 0x000fce0007fe0100 */
.L_x_5729:
        /* <DEDUP_REMOVED lines=38> */
.L_x_5734:
[----:B------:R-:W-:Y:S05]  /*7750*/  BSYNC B0 ;  /* 0x0000000000007941 */ /* 0x000fea0003800000 */
.L_x_5733:
        /* <DEDUP_REMOVED lines=82> */
[----:B------:R-:W-:-:S04]  /*7c80*/  LOP3.LUT R3, R3, 0x3fff, RZ, 0xc0, !PT ;  /* 0x00003fff03037812 */ /* 0x000fc800078ec0ff */
[----:B------:R-:W-:Y:S01]  /*7c90*/  LOP3.LUT R190, R3, 0x2000000, RZ, 0xfc, !PT ;  /* 0x0200000003be7812 */ /* 0x000fe200078efcff */
        /* <DEDUP_REMOVED lines=17> */
.L_x_5736:
[----:B------:R-:W-:Y:S05]  /*7db0*/  BSYNC B6 ;  /* 0x0000000000067941 */ /* 0x000fea0003800000 */
.L_x_5735:
        /* <DEDUP_REMOVED lines=12> */
.L_x_5740:
[----:B-1----:R1:W2:Y:S02]  /*7e80*/  SYNCS.PHASECHK.TRANS64.TRYWAIT P0, [R2+URZ+0x28c00], R3 ;  /* 0x028c0003020075a7 */ /* 0x0022a4000800017f */
[----:B--2---:R-:W-:Y:S05]  /*7e90*/  @!P0 NANOSLEEP.SYNCS 0x989680 ;  /* 0x009896800000895d */ /* 0x004fea0003900000 */
[----:B------:R-:W2:Y:S02]  /*7ea0*/  @!P0 SYNCS.PHASECHK.TRANS64 P0, [R2+URZ+0x28c00], R3 ;  /* 0x028c0003020085a7 */ /* 0x000ea4000800007f */
[----:B--2---:R-:W-:Y:S05]  /*7eb0*/  @!P0 BRA `(.L_x_5740) ;  /* 0xfffffffc00f08947 */ /* 0x004fea000383ffff */
.L_x_5739:
[----:B------:R-:W-:Y:S05]  /*7ec0*/  BSYNC B0 ;  /* 0x0000000000007941 */ /* 0x000fea0003800000 */
.L_x_5738:
[----:B------:R-:W-:Y:S05]  /*7ed0*/  BRA `(.L_x_5741) ;  /* 0x0000002c00187947 */ /* 0x000fea0003800000 */
.L_x_5737:
[----:B------:R-:W-:Y:S01]  /*7ee0*/  VIADD R4, R2, 0x20400 ;  /* 0x0002040002047836 */ /* 0x000fe20000000000 */
[----:B-----5:R-:W-:Y:S01]  /*7ef0*/  SHF.R.S32.HI R0, RZ, 0x1f, R76 ;  /* 0x0000001fff007819 */ /* 0x020fe2000001144c */
[----:B------:R-:W-:Y:S01]  /*7f00*/  ULDC.64 UR4, c[0x0][0x3f8] ;  /* 0x0000fe0000047ab9 */ /* 0x000fe20000000a00 */
[----:B------:R-:W-:Y:S01]  /*7f10*/  ULDC.64 UR6, c[0x0][0x408] ;  /* 0x0001020000067ab9 */ /* 0x000fe20000000a00 */
[----:B------:R-:W-:Y:S01]  /*7f20*/  IMAD.WIDE.U32 R24, R76, UR4, RZ ;  /* 0x000000044c187c25 */ /* 0x000fe2000f8e00ff */
[----:B------:R-:W-:Y:S01]  /*7f30*/  LOP3.LUT P0, RZ, R4, 0x3ff, RZ, 0xc0, !PT ;  /* 0x000003ff04ff7812 */ /* 0x000fe2000780c0ff */
[----:B------:R-:W-:Y:S02]  /*7f40*/  BSSY B6, `(.L_x_5742) ;  /* 0x0000019000067945 */ /* 0x000fe40003800000 */
[C---:B------:R-:W-:Y:S02]  /*7f50*/  IMAD R3, R0.reuse, UR4, RZ ;  /* 0x0000000400037c24 */ /* 0x040fe4000f8e02ff */
[----:B------:R-:W-:-:S02]  /*7f60*/  IMAD R5, R0, UR6, RZ ;  /* 0x0000000600057c24 */ /* 0x000fc4000f8e02ff */
        /* <DEDUP_REMOVED lines=22> */
.L_x_5743:
[----:B------:R-:W-:Y:S05]  /*80d0*/  BSYNC B6 ;  /* 0x0000000000067941 */ /* 0x000fea0003800000 */
.L_x_5742:
[----:B------:R-:W0:Y:S01]  /*80e0*/  S2R R0, SR_TID.X ;  /* 0x0000000000007919 */ /* 0x000e220000002100 */
[----:B------:R-:W-:Y:S01]  /*80f0*/  ULDC.U8 UR4, c[0x0][0x410] ;  /* 0x0001040000047ab9 */ /* 0x000fe20000000000 */
[----:B------:R-:W-:Y:S01]  /*8100*/  BSSY B0, `(.L_x_5744) ;  /* 0x000029b000007945 */ /* 0x000fe20003800000 */
[----:B------:R-:W-:Y:S01]  /*8110*/  ISETP.NE.AND P0, PT, RZ, UR4, PT ;  /* 0x00000004ff007c0c */ /* 0x000fe2000bf05270 */
[C---:B------:R-:W-:Y:S02]  /*8120*/  VIADD R36, R186.reuse, 0x20 ;  /* 0x00000020ba247836 */ /* 0x040fe40000000000 */
[----:B------:R-:W-:Y:S02]  /*8130*/  IMAD.IADD R34, R186, 0x1, R192 ;  /* 0x00000001ba227824 */ /* 0x000fe400078e02c0 */
[----:B0-----:R-:W-:-:S05]  /*8140*/  VIADD R0, R0, 0xffffff80 ;  /* 0xffffff8000007836 */ /* 0x001fca0000000000 */
[----:B------:R-:W-:-:S04]  /*8150*/  SHF.R.S32.HI R3, RZ, 0x1f, R0 ;  /* 0x0000001fff037819 */ /* 0x000fc80000011400 */
[----:B------:R-:W-:-:S04]  /*8160*/  LEA.HI R3, R3, R0, RZ, 0x2 ;  /* 0x0000000003037211 */ /* 0x000fc800078f10ff */
[----:B------:R-:W-:-:S05]  /*8170*/  LOP3.LUT R3, R3, 0xfffffffc, RZ, 0xc0, !PT ;  /* 0xfffffffc03037812 */ /* 0x000fca00078ec0ff */
[----:B------:R-:W-:Y:S01]  /*8180*/  IMAD.IADD R3, R0, 0x1, -R3 ;  /* 0x0000000100037824 */ /* 0x000fe200078e0a03 */
[----:B------:R-:W-:Y:S06]  /*8190*/  @!P0 BRA `(.L_x_5745) ;  /* 0x0000001400508947 */ /* 0x000fec0003800000 */
[----:B------:R-:W0:Y:S01]  /*81a0*/  LDC R37, c[0x0][0x448] ;  /* 0x00011200ff257b82 */ /* 0x000e220000000800 */
[----:B------:R-:W-:Y:S01]  /*81b0*/  IMAD R3, R3, 0x20, R34 ;  /* 0x0000002003037824 */ /* 0x000fe200078e0222 */
[----:B------:R-:W-:Y:S01]  /*81c0*/  ULDC.64 UR4, c[0x0][0x3f8] ;  /* 0x0000fe0000047ab9 */ /* 0x000fe20000000a00 */
[----:B------:R-:W-:Y:S01]  /*81d0*/  ULDC.64 UR6, c[0x0][0x408] ;  /* 0x0001020000067ab9 */ /* 0x000fe20000000a00 */
[----:B------:R-:W-:Y:S01]  /*81e0*/  IMAD.MOV.U32 R6, RZ, RZ, R24 ;  /* 0x000000ffff067224 */ /* 0x000fe200078e0018 */
[----:B------:R-:W-:Y:S01]  /*81f0*/  SHF.R.S32.HI R31, RZ, 0x1f, R200 ;  /* 0x0000001fff1f7819 */ /* 0x000fe200000114c8 */
[----:B------:R-:W-:Y:S02]  /*8200*/  IMAD.MOV.U32 R7, RZ, RZ, R27 ;  /* 0x000000ffff077224 */ /* 0x000fe400078e001b */
[----:B------:R-:W-:Y:S02]  /*8210*/  IMAD.MOV.U32 R8, RZ, RZ, R76 ;  /* 0x000000ffff087224 */ /* 0x000fe400078e004c */
[----:B------:R-:W-:Y:S01]  /*8220*/  IMAD.MOV.U32 R9, RZ, RZ, R29 ;  /* 0x000000ffff097224 */ /* 0x000fe200078e001d */
[----:B0-----:R-:W-:-:S13]  /*8230*/  ISETP.NE.AND P0, PT, R37, 0x1, PT ;  /* 0x000000012500780c */ /* 0x001fda0003f05270 */
[----:B------:R-:W0:Y:S08]  /*8240*/  @P0 LDC R0, c[0x0][0x44c] ;  /* 0x00011300ff000b82 */ /* 0x000e300000000800 */
[----:B------:R-:W1:Y:S01]  /*8250*/  @P0 LDC R5, c[0x0][0x450] ;  /* 0x00011400ff050b82 */ /* 0x000e620000000800 */
[----:B0-----:R-:W-:-:S05]  /*8260*/  @P0 IMAD.HI.U32 R0, R3, R0, RZ ;  /* 0x0000000003000227 */ /* 0x001fca00078e00ff */
[----:B-1----:R-:W-:-:S04]  /*8270*/  @P0 SHF.R.U32.HI R3, RZ, R5, R0 ;  /* 0x00000005ff030219 */ /* 0x002fc80000011600 */
        /* <DEDUP_REMOVED lines=21> */
.L_x_6083:
[----:B------:R-:W-:Y:S01]  /*83d0*/  IMAD R37, R22, R37, RZ ;  /* 0x0000002516257224 */ /* 0x000fe200078e02ff */
[----:B------:R-:W-:Y:S01]  /*83e0*/  BSSY B1, `(.L_x_5747) ;  /* 0x000001d000017945 */ /* 0x000fe20003800000 */
[----:B------:R-:W-:Y:S02]  /*83f0*/  CS2R R26, SRZ ;  /* 0x00000000001a7805 */ /* 0x000fe4000001ff00 */
[----:B------:R-:W-:Y:S02]  /*8400*/  CS2R R24, SRZ ;  /* 0x0000000000187805 */ /* 0x000fe4000001ff00 */
[----:B------:R-:W-:Y:S02]  /*8410*/  CS2R R28, SRZ ;  /* 0x00000000001c7805 */ /* 0x000fe4000001ff00 */
[----:B------:R-:W-:Y:S02]  /*8420*/  ISETP.GE.AND P0, PT, R34, R37, PT ;  /* 0x000000252200720c */ /* 0x000fe40003f06270 */
[----:B------:R-:W-:-:S11]  /*8430*/  CS2R R20, SRZ ;  /* 0x0000000000147805 */ /* 0x000fd6000001ff00 */
[----:B------:R-:W-:Y:S05]  /*8440*/  @P0 BRA `(.L_x_5748) ;  /* 0x0000000000580947 */ /* 0x000fea0003800000 */
[----:B------:R-:W-:Y:S01]  /*8450*/  ULDC UR4, c[0x0][0x3f4] ;  /* 0x0000fd0000047ab9 */ /* 0x000fe20000000800 */
[----:B--2---:R-:W-:Y:S01]  /*8460*/  IMAD.MOV.U32 R8, RZ, RZ, R0 ;  /* 0x000000ffff087224 */ /* 0x004fe200078e0000 */
[----:B------:R-:W-:Y:S01]  /*8470*/  ISETP.GE.AND P2, PT, R188, UR4, PT ;  /* 0x00000004bc007c0c */ /* 0x000fe2000bf46270 */
[----:B-1----:R-:W-:Y:S01]  /*8480*/  IMAD.MOV.U32 R9, RZ, RZ, R3 ;  /* 0x000000ffff097224 */ /* 0x002fe200078e0003 */
[----:B------:R-:W-:Y:S01]  /*8490*/  ISETP.GE.AND P3, PT, R200, UR4, PT ;  /* 0x00000004c8007c0c */ /* 0x000fe2000bf66270 */
[----:B---3--:R-:W-:Y:S01]  /*84a0*/  IMAD.MOV.U32 R15, RZ, RZ, R5 ;  /* 0x000000ffff0f7224 */ /* 0x008fe200078e0005 */
[----:B------:R-:W-:-:S09]  /*84b0*/  CS2R R28, SRZ ;  /* 0x00000000001c7805 */ /* 0x000fd2000001ff00 */
[----:B------:R-:W-:Y:S02]  /*84c0*/  @!P2 IMAD.WIDE R32, R188, 0x2, R8 ;  /* 0x00000002bc20a825 */ /* 0x000fe400078e0208 */
[C---:B------:R-:W-:Y:S02]  /*84d0*/  @!P3 SHF.L.U64.HI R24, R200.reuse, 0x1, R31 ;  /* 0x00000001c818b819 */ /* 0x040fe4000001021f */
[----:B------:R-:W-:Y:S01]  /*84e0*/  @!P3 IMAD.SHL.U32 R9, R200, 0x2, RZ ;  /* 0x00000002c809b824 */ /* 0x000fe200078e00ff */
[----:B------:R-:W-:Y:S02]  /*84f0*/  CS2R R26, SRZ ;  /* 0x00000000001a7805 */ /* 0x000fe4000001ff00 */
[----:B------:R-:W-:Y:S01]  /*8500*/  CS2R R20, SRZ ;  /* 0x0000000000147805 */ /* 0x000fe2000001ff00 */
[----:B----4-:R-:W-:Y:S01]  /*8510*/  @!P2 IMAD.WIDE R12, R188, 0x2, R14 ;  /* 0x00000002bc0ca825 */ /* 0x010fe200078e020e */
[----:B------:R1:W5:Y:S01]  /*8520*/  @!P2 LD.E.64 R28, desc[UR42][R32.64] ;  /* 0x0000002a201ca980 */ /* 0x000362000c101b00 */
[----:B------:R-:W-:-:S02]  /*8530*/  @!P3 IADD3 R10, P0, R0, R9, RZ ;  /* 0x00000009000ab210 */ /* 0x000fc40007f1e0ff */
[----:B------:R-:W-:Y:S01]  /*8540*/  @!P3 IADD3 R8, P1, R14, R9, RZ ;  /* 0x000000090e08b210 */ /* 0x000fe20007f3e0ff */
[----:B------:R1:W5:Y:S02]  /*8550*/  @!P2 LD.E.64 R26, desc[UR42][R12.64] ;  /* 0x0000002a0c1aa980 */ /* 0x000364000c101b00 */
[--C-:B------:R-:W-:Y:S02]  /*8560*/  @!P3 IMAD.X R11, R3, 0x1, R24.reuse, P0 ;  /* 0x00000001030bb824 */ /* 0x100fe400000e0618 */
[----:B------:R-:W-:Y:S01]  /*8570*/  @!P3 IMAD.X R9, R5, 0x1, R24, P1 ;  /* 0x000000010509b824 */ /* 0x000fe200008e0618 */
[----:B------:R-:W-:Y:S02]  /*8580*/  CS2R R24, SRZ ;  /* 0x0000000000187805 */ /* 0x000fe4000001ff00 */
[----:B------:R1:W5:Y:S04]  /*8590*/  @!P3 LD.E.64 R20, desc[UR42][R10.64] ;  /* 0x0000002a0a14b980 */ /* 0x000368000c101b00 */
[----:B------:R1:W5:Y:S02]  /*85a0*/  @!P3 LD.E.64 R24, desc[UR42][R8.64] ;  /* 0x0000002a0818b980 */ /* 0x000364000c101b00 */
.L_x_5748:
[----:B------:R-:W-:Y:S05]  /*85b0*/  BSYNC B1 ;  /* 0x0000000000017941 */ /* 0x000fea0003800000 */
.L_x_5747:
[----:B-1---5:R-:W-:Y:S01]  /*85c0*/  IMAD.MOV.U32 R3, RZ, RZ, R27 ;  /* 0x000000ffff037224 */ /* 0x022fe200078e001b */
[----:B------:R-:W-:Y:S01]  /*85d0*/  UMOV UR4, 0xffffffff ;  /* 0xffffffff00047882 */ /* 0x000fe20000000000 */
[----:B---3--:R-:W-:Y:S02]  /*85e0*/  IMAD.MOV.U32 R5, RZ, RZ, R24 ;  /* 0x000000ffff057224 */ /* 0x008fe400078e0018 */
[----:B------:R-:W-:Y:S02]  /*85f0*/  IMAD.MOV.U32 R8, RZ, RZ, R25 ;  /* 0x000000ffff087224 */ /* 0x000fe400078e0019 */
[----:B--2---:R-:W-:Y:S01]  /*8600*/  IMAD.MOV.U32 R0, RZ, RZ, R26 ;  /* 0x000000ffff007224 */ /* 0x004fe200078e001a */
[----:B------:R-:W-:Y:S01]  /*8610*/  PRMT R44, R3, 0x5410, R5 ;  /* 0x00005410032c7816 */ /* 0x000fe20000000005 */
[----:B------:R-:W-:Y:S01]  /*8620*/  IMAD.MOV.U32 R5, RZ, RZ, R20 ;  /* 0x000000ffff057224 */ /* 0x000fe200078e0014 */
[----:B------:R-:W-:Y:S01]  /*8630*/  PRMT R45, R8, 0x7610, R45 ;  /* 0x00007610082d7816 */ /* 0x000fe2000000002d */
[----:B------:R-:W-:Y:S01]  /*8640*/  IMAD.MOV.U32 R8, RZ, RZ, R21 ;  /* 0x000000ffff087224 */ /* 0x000fe200078e0015 */
[----:B------:R-:W-:Y:S01]  /*8650*/  PRMT R39, R0, 0x7610, R39 ;  /* 0x0000761000277816 */ /* 0x000fe20000000027 */
[----:B------:R-:W-:-:S02]  /*8660*/  IMAD.MOV.U32 R0, RZ, RZ, R28 ;  /* 0x000000ffff007224 */ /* 0x000fc400078e001c */
[----:B------:R-:W-:Y:S01]  /*8670*/  IMAD.MOV.U32 R3, RZ, RZ, R29 ;  /* 0x000000ffff037224 */ /* 0x000fe200078e001d */
[----:B------:R-:W-:Y:S02]  /*8680*/  PRMT R46, R5, 0x5410, R8 ;  /* 0x00005410052e7816 */ /* 0x000fe40000000008 */
[----:B------:R-:W-:Y:S02]  /*8690*/  CS2R R8, SRZ ;  /* 0x0000000000087805 */ /* 0x000fe4000001ff00 */
[----:B------:R-:W-:Y:S02]  /*86a0*/  PRMT R39, R39, 0x5410, R0 ;  /* 0x0000541027277816 */ /* 0x000fe40000000000 */
[----:B------:R-:W-:Y:S01]  /*86b0*/  PRMT R45, R45, 0x5410, R3 ;  /* 0x000054102d2d7816 */ /* 0x000fe20000000003 */
[----:B------:R-:W-:Y:S06]  /*86c0*/  BRA.DIV UR4, `(.L_x_5749) ;  /* 0x000001b604ac7947 */ /* 0x000fec000b800000 */
[----:B------:R1:W2:Y:S04]  /*86d0*/  SHFL.IDX PT, R3, R6, 0x1, 0x1c1f ;  /* 0x003c1f0006037f89 */ /* 0x0002a800000e0000 */
[----:B0-----:R-:W0:Y:S04]  /*86e0*/  SHFL.IDX PT, R4, R4, 0x1, 0x1c1f ;  /* 0x003c1f0004047f89 */ /* 0x001e2800000e0000 */
[----:B------:R-:W3:Y:S04]  /*86f0*/  SHFL.IDX PT, R7, R7, 0x1, 0x1c1f ;  /* 0x003c1f0007077f89 */ /* 0x000ee800000e0000 */
[----:B------:R1:W0:Y:S02]  /*8700*/  SHFL.IDX PT, R0, R30, 0x1, 0x1c1f ;  /* 0x003c1f001e007f89 */ /* 0x00022400000e0000 */
.L_x_6089:
[----:B------:R-:W-:Y:S01]  /*8710*/  VIADD R34, R34, 0x20 ;  /* 0x0000002022227836 */ /* 0x000fe20000000000 */
[----:B------:R-:W-:Y:S01]  /*8720*/  LEA.HI R5, R217, R217, RZ, 0x1 ;  /* 0x000000d9d9057211 */ /* 0x000fe200078f08ff */
[----:B------:R-:W-:Y:S01]  /*8730*/  BSSY B1, `(.L_x_5750) ;  /* 0x0000020000017945 */ /* 0x000fe20003800000 */
[----:B------:R-:W-:Y:S01]  /*8740*/  IMAD.SHL.U32 R38, R195, 0x40, RZ ;  /* 0x00000040c3267824 */ /* 0x000fe200078e00ff */
[----:B------:R-:W-:Y:S02]  /*8750*/  CS2R R10, SRZ ;  /* 0x00000000000a7805 */ /* 0x000fe4000001ff00 */
[----:B------:R-:W-:Y:S02]  /*8760*/  ISETP.GE.AND P0, PT, R34, R37, PT ;  /* 0x000000252200720c */ /* 0x000fe40003f06270 */
[----:B----4-:R-:W-:Y:S02]  /*8770*/  CS2R R14, SRZ ;  /* 0x00000000000e7805 */ /* 0x010fe4000001ff00 */
[----:B-1----:R-:W-:-:S02]  /*8780*/  LOP3.LUT R6, R5, 0xfffffffe, RZ, 0xc0, !PT ;  /* 0xfffffffe05067812 */ /* 0x002fc400078ec0ff */
[----:B------:R-:W-:-:S03]  /*8790*/  CS2R R12, SRZ ;  /* 0x00000000000c7805 */ /* 0x000fc6000001ff00 */
[----:B------:R-:W-:-:S05]  /*87a0*/  IMAD.IADD R6, R217, 0x1, -R6 ;  /* 0x00000001d9067824 */ /* 0x000fca00078e0a06 */
[----:B------:R-:W-:Y:S01]  /*87b0*/  SHF.L.U32 R35, R6, 0x1f, RZ ;  /* 0x0000001f06237819 */ /* 0x000fe200000006ff */
[----:B------:R-:W-:Y:S06]  /*87c0*/  @P0 BRA `(.L_x_5751) ;  /* 0x0000000000580947 */ /* 0x000fec0003800000 */
[----:B------:R-:W-:Y:S01]  /*87d0*/  ULDC UR4, c[0x0][0x3f4] ;  /* 0x0000fd0000047ab9 */ /* 0x000fe20000000800 */
[----:B--2---:R-:W-:Y:S01]  /*87e0*/  IMAD.MOV.U32 R5, RZ, RZ, R3 ;  /* 0x000000ffff057224 */ /* 0x004fe200078e0003 */
[----:B------:R-:W-:Y:S02]  /*87f0*/  ISETP.GE.AND P2, PT, R188, UR4, PT ;  /* 0x00000004bc007c0c */ /* 0x000fe4000bf46270 */
[----:B------:R-:W-:Y:S02]  /*8800*/  CS2R R14, SRZ ;  /* 0x00000000000e7805 */ /* 0x000fe4000001ff00 */
[----:B------:R-:W-:Y:S01]  /*8810*/  ISETP.GE.AND P3, PT, R200, UR4, PT ;  /* 0x00000004c8007c0c */ /* 0x000fe2000bf66270 */
[----:B0-----:R-:W-:Y:S02]  /*8820*/  IMAD.MOV.U32 R10, RZ, RZ, R0 ;  /* 0x000000ffff0a7224 */ /* 0x001fe400078e0000 */
[----:B---3--:R-:W-:-:S06]  /*8830*/  IMAD.MOV.U32 R11, RZ, RZ, R7 ;  /* 0x000000ffff0b7224 */ /* 0x008fcc00078e0007 */
[----:B------:R-:W-:-:S04]  /*8840*/  @!P2 IMAD.WIDE R32, R188, 0x2, R4 ;  /* 0x00000002bc20a825 */ /* 0x000fc800078e0204 */
[C---:B------:R-:W-:Y:S01]  /*8850*/  @!P3 SHF.L.U64.HI R34, R200.reuse, 0x1, R31 ;  /* 0x00000001c822b819 */ /* 0x040fe2000001021f */
[----:B------:R-:W-:Y:S01]  /*8860*/  @!P3 IMAD.SHL.U32 R5, R200, 0x2, RZ ;  /* 0x00000002c805b824 */ /* 0x000fe200078e00ff */
[----:B------:R-:W-:Y:S01]  /*8870*/  CS2R R8, SRZ ;  /* 0x0000000000087805 */ /* 0x000fe2000001ff00 */
[----:B------:R-:W-:Y:S01]  /*8880*/  @!P2 IMAD.WIDE R30, R188, 0x2, R10 ;  /* 0x00000002bc1ea825 */ /* 0x000fe200078e020a */
[----:B------:R-:W-:Y:S01]  /*8890*/  CS2R R12, SRZ ;  /* 0x00000000000c7805 */ /* 0x000fe2000001ff00 */
[----:B------:R1:W5:Y:S01]  /*88a0*/  @!P2 LD.E.64 R14, desc[UR42][R32.64] ;  /* 0x0000002a200ea980 */ /* 0x000362000c101b00 */
[-C--:B------:R-:W-:Y:S02]  /*88b0*/  @!P3 IADD3 R4, P0, R4, R5.reuse, RZ ;  /* 0x000000050404b210 */ /* 0x080fe40007f1e0ff */
[----:B------:R-:W-:Y:S02]  /*88c0*/  CS2R R10, SRZ ;  /* 0x00000000000a7805 */ /* 0x000fe4000001ff00 */
[----:B------:R-:W-:Y:S01]  /*88d0*/  @!P3 IADD3 R6, P1, R0, R5, RZ ;  /* 0x000000050006b210 */ /* 0x000fe20007f3e0ff */
[----:B------:R1:W5:Y:S01]  /*88e0*/  @!P2 LD.E.64 R8, desc[UR42][R30.64] ;  /* 0x0000002a1e08a980 */ /* 0x000362000c101b00 */
[----:B------:R-:W-:-:S03]  /*88f0*/  @!P3 IMAD.X R5, R3, 0x1, R34, P0 ;  /* 0x000000010305b824 */ /* 0x000fc600000e0622 */
[----:B------:R-:W-:Y:S02]  /*8900*/  @!P3 IMAD.X R7, R7, 0x1, R34, P1 ;  /* 0x000000010707b824 */ /* 0x000fe400008e0622 */
[----:B------:R1:W5:Y:S04]  /*8910*/  @!P3 LD.E.64 R12, desc[UR42][R4.64] ;  /* 0x0000002a040cb980 */ /* 0x000368000c101b00 */
[----:B------:R1:W5:Y:S02]  /*8920*/  @!P3 LD.E.64 R10, desc[UR42][R6.64] ;  /* 0x0000002a060ab980 */ /* 0x000364000c101b00 */
.L_x_5751:
[----:B------:R-:W-:Y:S05]  /*8930*/  BSYNC B1 ;  /* 0x0000000000017941 */ /* 0x000fea0003800000 */
.L_x_5750:
[----:B------:R-:W4:Y:S01]  /*8940*/  SYNCS.PHASECHK.TRANS64.TRYWAIT P0, [R2+URZ+0x28c00], R35 ;  /* 0x028c0023020075a7 */ /* 0x000f22000800017f */
[----:B--2---:R-:W-:Y:S01]  /*8950*/  LOP3.LUT R3, R38, 0x1c0, RZ, 0xc0, !PT ;  /* 0x000001c026037812 */ /* 0x004fe200078ec0ff */
[----:B01---5:R-:W-:Y:S01]  /*8960*/  IMAD.MOV.U32 R4, RZ, RZ, R8 ;  /* 0x000000ffff047224 */ /* 0x023fe200078e0008 */
[----:B------:R-:W-:Y:S01]  /*8970*/  VIADDMNMX R31, R37, -R192, 0x40, PT ;  /* 0x00000040251f7446 */ /* 0x000fe200038009c0 */
[----:B------:R-:W-:Y:S01]  /*8980*/  IMAD.MOV.U32 R6, RZ, RZ, R14 ;  /* 0x000000ffff067224 */ /* 0x000fe200078e000e */
[----:B------:R-:W-:Y:S01]  /*8990*/  LOP3.LUT R0, R3, 0x18, R16, 0xf8, !PT ;  /* 0x0000001803007812 */ /* 0x000fe200078ef810 */
[----:B------:R-:W-:Y:S01]  /*89a0*/  IMAD.MOV.U32 R5, RZ, RZ, R11 ;  /* 0x000000ffff057224 */ /* 0x000fe200078e000b */
[----:B------:R-:W-:Y:S01]  /*89b0*/  SHF.R.U32.HI R3, RZ, 0x3, R3 ;  /* 0x00000003ff037819 */ /* 0x000fe20000011603 */
[----:B------:R-:W-:Y:S01]  /*89c0*/  BSSY B1, `(.L_x_5752) ;  /* 0x0000013000017945 */ /* 0x000fe20003800000 */
[----:B------:R-:W-:Y:S01]  /*89d0*/  PRMT R32, R32, 0x5410, R4 ;  /* 0x0000541020207816 */ /* 0x000fe20000000004 */
[----:B------:R-:W-:Y:S01]  /*89e0*/  IMAD.MOV.U32 R4, RZ, RZ, R10 ;  /* 0x000000ffff047224 */ /* 0x000fe200078e000a */
[----:B------:R-:W-:Y:S01]  /*89f0*/  LOP3.LUT R0, R0, R3, RZ, 0x3c, !PT ;  /* 0x0000000300007212 */ /* 0x000fe200078e3cff */
[----:B------:R-:W-:Y:S01]  /*8a00*/  IMAD.MOV.U32 R3, RZ, RZ, R9 ;  /* 0x000000ffff037224 */ /* 0x000fe200078e0009 */
[----:B------:R-:W-:Y:S01]  /*8a10*/  PRMT R30, R5, 0x7610, R30 ;  /* 0x00007610051e7816 */ /* 0x000fe2000000001e */
[----:B------:R-:W-:Y:S01]  /*8a20*/  IMAD.MOV.U32 R5, RZ, RZ, R13 ;  /* 0x000000ffff057224 */ /* 0x000fe200078e000d */
[----:B------:R-:W-:Y:S01]  /*8a30*/  PRMT R32, R4, 0x7610, R32 ;  /* 0x0000761004207816 */ /* 0x000fe20000000020 */
[----:B------:R-:W-:Y:S01]  /*8a40*/  IMAD.MOV.U32 R4, RZ, RZ, R12 ;  /* 0x000000ffff047224 */ /* 0x000fe200078e000c */
[----:B------:R-:W-:Y:S01]  /*8a50*/  PRMT R47, R3, 0x5410, R6 ;  /* 0x00005410032f7816 */ /* 0x000fe20000000006 */
[----:B------:R-:W-:Y:S01]  /*8a60*/  IMAD R3, R203, 0x200, R0 ;  /* 0x00000200cb037824 */ /* 0x000fe200078e0200 */
[----:B------:R-:W-:Y:S01]  /*8a70*/  LOP3.LUT P2, RZ, R195, 0x4, RZ, 0xc0, !PT ;  /* 0x00000004c3ff7812 */ /* 0x000fe2000784c0ff */
[----:B------:R-:W-:Y:S01]  /*8a80*/  IMAD.MOV.U32 R0, RZ, RZ, R15 ;  /* 0x000000ffff007224 */ /* 0x000fe200078e000f */
[----:B------:R-:W-:Y:S01]  /*8a90*/  ISETP.GE.AND P1, PT, R186, R31, PT ;  /* 0x0000001fba00720c */ /* 0x000fe20003f26270 */
[----:B------:R-:W-:-:S03]  /*8aa0*/  IMAD R3, R3, 0x2, R2 ;  /* 0x0000000203037824 */ /* 0x000fc600078e0202 */
[----:B------:R-:W-:Y:S01]  /*8ab0*/  PRMT R48, R0, 0x5410, R4 ;  /* 0x0000541000307816 */ /* 0x000fe20000000004 */
[C---:B------:R-:W-:Y:S02]  /*8ac0*/  VIADD R4, R3.reuse, 0x20400 ;  /* 0x0002040003047836 */ /* 0x040fe40000000000 */
[----:B------:R-:W-:Y:S01]  /*8ad0*/  VIADD R0, R3, 0x20440 ;  /* 0x0002044003007836 */ /* 0x000fe20000000000 */
[----:B----4-:R-:W-:Y:S06]  /*8ae0*/  @!P0 BRA `(.L_x_5753) ;  /* 0x000001b400188947 */ /* 0x010fec0003800000 */
.L_x_6090:
[----:B------:R-:W-:Y:S05]  /*8af0*/  BSYNC B1 ;  /* 0x0000000000017941 */ /* 0x000fea0003800000 */
.L_x_5752:
[----:B------:R-:W-:Y:S01]  /*8b00*/  BSSY B1, `(.L_x_5754) ;  /* 0x000005f000017945 */ /* 0x000fe20003800000 */
[----:B------:R-:W-:Y:S01]  /*8b10*/  PRMT R30, R30, 0x5410, R5 ;  /* 0x000054101e1e7816 */ /* 0x000fe20000000005 */
[----:B------:R-:W-:Y:S02]  /*8b20*/  @P2 VIADD R0, R4, 0xffffffc0 ;  /* 0xffffffc004002836 */ /* 0x000fe40000000000 */
[----:B------:R-:W-:Y:S05]  /*8b30*/  @P1 BRA `(.L_x_5755) ;  /* 0x00000004006c1947 */ /* 0x000fea0003800000 */
[----:B------:R-:W1:Y:S01]  /*8b40*/  LDC R5, c[0x0][0x3f4] ;  /* 0x0000fd00ff057b82 */ /* 0x000e620000000800 */
[----:B------:R-:W-:Y:S01]  /*8b50*/  BSSY B2, `(.L_x_5756) ;  /* 0x000002e000027945 */ /* 0x000fe20003800000 */
[-C--:B-1----:R-:W-:Y:S02]  /*8b60*/  ISETP.GE.AND P0, PT, R188, R5.reuse, PT ;  /* 0x00000005bc00720c */ /* 0x082fe40003f06270 */
[----:B------:R-:W-:-:S11]  /*8b70*/  ISETP.GE.AND P1, PT, R200, R5, PT ;  /* 0x00000005c800720c */ /* 0x000fd60003f26270 */
[----:B------:R-:W-:Y:S05]  /*8b80*/  @P0 BRA `(.L_x_5757) ;  /* 0x0000000000a80947 */ /* 0x000fea0003800000 */
[----:B---3--:R-:W1:Y:S01]  /*8b90*/  LDS.128 R4, [R3+0x20400] ;  /* 0x0204000003047984 */ /* 0x008e620000000c00 */
[----:B------:R-:W-:Y:S01]  /*8ba0*/  SHF.R.U32.HI R37, RZ, 0x10, R27 ;  /* 0x00000010ff257819 */ /* 0x000fe2000001161b */
[--C-:B0-----:R-:W-:Y:S01]  /*8bb0*/  HADD2.F32 R35, -RZ, R39.reuse.H0_H0 ;  /* 0x20000027ff237230 */ /* 0x101fe20000004100 */
[--C-:B------:R-:W-:Y:S01]  /*8bc0*/  SHF.R.U32.HI R34, RZ, 0x10, R29.reuse ;  /* 0x00000010ff227819 */ /* 0x100fe2000001161d */
[----:B------:R-:W-:Y:S01]  /*8bd0*/  HADD2.F32 R33, -RZ, R39.H1_H1 ;  /* 0x30000027ff217230 */ /* 0x000fe20000004100 */
[----:B------:R-:W-:Y:S01]  /*8be0*/  SHF.R.U64 R43, R28, 0x10, R29 ;  /* 0x000000101c2b7819 */ /* 0x000fe2000000121d */
[----:B------:R-:W-:Y:S01]  /*8bf0*/  HADD2.F32 R37, -RZ, R37.H0_H0 ;  /* 0x20000025ff257230 */ /* 0x000fe20000004100 */
[----:B------:R-:W-:Y:S01]  /*8c00*/  SHF.R.U64 R41, R26, 0x10, R27 ;  /* 0x000000101a297819 */ /* 0x000fe2000000121b */
[----:B------:R-:W-:Y:S02]  /*8c10*/  HADD2.F32 R34, -RZ, R34.H0_H0 ;  /* 0x20000022ff227230 */ /* 0x000fe40000004100 */
[----:B-1----:R-:W-:-:S02]  /*8c20*/  HADD2.F32 R28, -RZ, R7.H0_H0 ;  /* 0x20000007ff1c7230 */ /* 0x002fc40000004100 */
[----:B------:R-:W-:Y:S02]  /*8c30*/  HADD2.F32 R29, -RZ, R7.H1_H1 ;  /* 0x30000007ff1d7230 */ /* 0x000fe40000004100 */
[--C-:B------:R-:W-:Y:S02]  /*8c40*/  HADD2.F32 R7, -RZ, R4.reuse.H0_H0 ;  /* 0x20000004ff077230 */ /* 0x100fe40000004100 */
[----:B------:R-:W-:Y:S02]  /*8c50*/  HADD2.F32 R4, -RZ, R4.H1_H1 ;  /* 0x30000004ff047230 */ /* 0x000fe40000004100 */
[C---:B------:R-:W-:Y:S01]  /*8c60*/  FMUL.FTZ R39, R29.reuse, R37 ;  /* 0x000000251d277220 */ /* 0x040fe20000410000 */
[----:B------:R-:W-:Y:S01]  /*8c70*/  FMUL.FTZ R40, R29, R34 ;  /* 0x000000221d287220 */ /* 0x000fe20000410000 */
[--C-:B------:R-:W-:Y:S02]  /*8c80*/  HADD2.F32 R26, -RZ, R6.reuse.H0_H0 ;  /* 0x20000006ff1a7230 */ /* 0x100fe40000004100 */
[----:B------:R-:W-:Y:S01]  /*8c90*/  FMUL.FTZ R38, R4, R35 ;  /* 0x0000002304267220 */ /* 0x000fe20000410000 */
[----:B------:R-:W-:-:S02]  /*8ca0*/  HADD2.F32 R27, -RZ, R6.H1_H1 ;  /* 0x30000006ff1b7230 */ /* 0x000fc40000004100 */
[C---:B------:R-:W-:Y:S01]  /*8cb0*/  FFMA.FTZ R39, R28.reuse, R34, -R39 ;  /* 0x000000221c277223 */ /* 0x040fe20000010827 */
[--C-:B------:R-:W-:Y:S02]  /*8cc0*/  HADD2.F32 R6, -RZ, R5.reuse.H0_H0 ;  /* 0x20000005ff067230 */ /* 0x100fe40000004100 */
[----:B------:R-:W-:Y:S01]  /*8cd0*/  FFMA.FTZ R42, R28, R37, R40 ;  /* 0x000000251c2a7223 */ /* 0x000fe20000010028 */
[-C--:B------:R-:W-:Y:S01]  /*8ce0*/  FMUL.FTZ R34, R4, R33.reuse ;  /* 0x0000002104227220 */ /* 0x080fe20000410000 */
[C---:B------:R-:W-:Y:S01]  /*8cf0*/  FFMA.FTZ R38, R7.reuse, R33, -R38 ;  /* 0x0000002107267223 */ /* 0x040fe20000010826 */
[----:B------:R-:W-:Y:S02]  /*8d00*/  HADD2.F32 R5, -RZ, R5.H1_H1 ;  /* 0x30000005ff057230 */ /* 0x000fe40000004100 */
[----:B------:R-:W-:Y:S02]  /*8d10*/  HADD2.F32 R33, -RZ, R44.H0_H0 ;  /* 0x2000002cff217230 */ /* 0x000fe40000004100 */
[----:B------:R-:W-:Y:S01]  /*8d20*/  FFMA.FTZ R35, R7, R35, R34 ;  /* 0x0000002307237223 */ /* 0x000fe20000010022 */
[----:B------:R-:W-:-:S02]  /*8d30*/  HADD2.F32 R28, -RZ, R45.H1_H1 ;  /* 0x3000002dff1c7230 */ /* 0x000fc40000004100 */
[----:B------:R-:W-:Y:S02]  /*8d40*/  HADD2.F32 R29, -RZ, R41.H0_H0 ;  /* 0x20000029ff1d7230 */ /* 0x000fe40000004100 */
[C---:B------:R-:W-:Y:S01]  /*8d50*/  FMUL.FTZ R37, R27.reuse, R33 ;  /* 0x000000211b257220 */ /* 0x040fe20000410000 */
[----:B------:R-:W-:Y:S02]  /*8d60*/  HADD2.F32 R4, -RZ, R43.H0_H0 ;  /* 0x2000002bff047230 */ /* 0x000fe40000004100 */
[-C--:B------:R-:W-:Y:S01]  /*8d70*/  FMUL.FTZ R40, R27, R28.reuse ;  /* 0x0000001c1b287220 */ /* 0x080fe20000410000 */
[C---:B------:R-:W-:Y:S01]  /*8d80*/  FMUL.FTZ R7, R5.reuse, R29 ;  /* 0x0000001d05077220 */ /* 0x040fe20000410000 */
[C---:B------:R-:W-:Y:S01]  /*8d90*/  FFMA.FTZ R37, R26.reuse, R28, -R37 ;  /* 0x0000001c1a257223 */ /* 0x040fe20000010825 */
[-C--:B------:R-:W-:Y:S01]  /*8da0*/  FMUL.FTZ R34, R5, R4.reuse ;  /* 0x0000000405227220 */ /* 0x080fe20000410000 */
[----:B------:R-:W-:Y:S01]  /*8db0*/  FFMA.FTZ R40, R26, R33, R40 ;  /* 0x000000211a287223 */ /* 0x000fe20000010028 */
[----:B------:R-:W-:Y:S01]  /*8dc0*/  FFMA.FTZ R5, R6, R4, -R7 ;  /* 0x0000000406057223 */ /* 0x000fe20000010807 */
[----:B------:R-:W-:Y:S01]  /*8dd0*/  F2FP.F16.F32.PACK_AB R7, R42, R39 ;  /* 0x000000272a07723e */ /* 0x000fe200000000ff */
[----:B------:R-:W-:Y:S01]  /*8de0*/  FFMA.FTZ R34, R6, R29, R34 ;  /* 0x0000001d06227223 */ /* 0x000fe20000010022 */
[----:B------:R-:W-:-:S02]  /*8df0*/  F2FP.F16.F32.PACK_AB R4, R35, R38 ;  /* 0x000000262304723e */ /* 0x000fc400000000ff */
[----:B------:R-:W-:Y:S02]  /*8e00*/  F2FP.F16.F32.PACK_AB R6, R40, R37 ;  /* 0x000000252806723e */ /* 0x000fe400000000ff */
[----:B------:R-:W-:-:S05]  /*8e10*/  F2FP.F16.F32.PACK_AB R5, R34, R5 ;  /* 0x000000052205723e */ /* 0x000fca00000000ff */
[----:B------:R1:W-:Y:S02]  /*8e20*/  STS.128 [R3+0x20400], R4 ;  /* 0x0204000403007388 */ /* 0x0003e40000000c00 */
.L_x_5757:
[----:B------:R-:W-:Y:S05]  /*8e30*/  BSYNC B2 ;  /* 0x0000000000027941 */ /* 0x000fea0003800000 */
.L_x_5756:
[----:B------:R-:W-:Y:S05]  /*8e40*/  @P1 BRA `(.L_x_5755) ;  /* 0x0000000000a81947 */ /* 0x000fea0003800000 */
[----:B-1-3--:R-:W1:Y:S01]  /*8e50*/  LDS.128 R4, [R0] ;  /* 0x0000000000047984 */ /* 0x00ae620000000c00 */
[----:B------:R-:W-:Y:S01]  /*8e60*/  SHF.R.U32.HI R27, RZ, 0x10, R21 ;  /* 0x00000010ff1b7819 */ /* 0x000fe20000011615 */
[----:B------:R-:W-:Y:S01]  /*8e70*/  HADD2.F32 R28, -RZ, R44.H1_H1 ;  /* 0x3000002cff1c7230 */ /* 0x000fe20000004100 */
[--C-:B------:R-:W-:Y:S01]  /*8e80*/  SHF.R.U32.HI R29, RZ, 0x10, R25.reuse ;  /* 0x00000010ff1d7819 */ /* 0x100fe20000011619 */
[----:B------:R-:W-:Y:S01]  /*8e90*/  HADD2.F32 R26, -RZ, R46.H0_H0 ;  /* 0x2000002eff1a7230 */ /* 0x000fe20000004100 */
[----:B0-----:R-:W-:Y:S01]  /*8ea0*/  SHF.R.U64 R35, R24, 0x10, R25 ;  /* 0x0000001018237819 */ /* 0x001fe20000001219 */
        /* <DEDUP_REMOVED lines=8> */
[-C--:B------:R-:W-:Y:S01]  /*8f30*/  FMUL.FTZ R33, R25, R29.reuse ;  /* 0x0000001d19217220 */ /* 0x080fe20000410000 */
[--C-:B------:R-:W-:Y:S02]  /*8f40*/  HADD2.F32 R20, -RZ, R6.reuse.H0_H0 ;  /* 0x20000006ff147230 */ /* 0x100fe40000004100 */
[----:B------:R-:W-:Y:S01]  /*8f50*/  FMUL.FTZ R34, R4, R28 ;  /* 0x0000001c04227220 */ /* 0x000fe20000410000 */
[----:B------:R-:W-:Y:S01]  /*8f60*/  FFMA.FTZ R40, R24, R29, R38 ;  /* 0x0000001d18287223 */ /* 0x000fe20000010026 */
[----:B------:R-:W-:-:S02]  /*8f70*/  HADD2.F32 R21, -RZ, R6.H1_H1 ;  /* 0x30000006ff157230 */ /* 0x000fc40000004100 */
[-C--:B------:R-:W-:Y:S01]  /*8f80*/  FMUL.FTZ R38, R4, R26.reuse ;  /* 0x0000001a04267220 */ /* 0x080fe20000410000 */
[C---:B------:R-:W-:Y:S01]  /*8f90*/  FFMA.FTZ R34, R7.reuse, R26, -R34 ;  /* 0x0000001a07227223 */ /* 0x040fe20000010822 */
[----:B------:R-:W-:Y:S02]  /*8fa0*/  HADD2.F32 R6, -RZ, R5.H0_H0 ;  /* 0x20000005ff067230 */ /* 0x000fe40000004100 */
[----:B------:R-:W-:Y:S01]  /*8fb0*/  FFMA.FTZ R33, R24, R27, -R33 ;  /* 0x0000001b18217223 */ /* 0x000fe20000010821 */
[----:B------:R-:W-:Y:S02]  /*8fc0*/  HADD2.F32 R26, -RZ, R45.H0_H0 ;  /* 0x2000002dff1a7230 */ /* 0x000fe40000004100 */
[----:B------:R-:W-:Y:S01]  /*8fd0*/  FFMA.FTZ R27, R7, R28, R38 ;  /* 0x0000001c071b7223 */ /* 0x000fe20000010026 */
[----:B------:R-:W-:Y:S02]  /*8fe0*/  HADD2.F32 R5, -RZ, R5.H1_H1 ;  /* 0x30000005ff057230 */ /* 0x000fe40000004100 */
[----:B------:R-:W-:-:S02]  /*8ff0*/  HADD2.F32 R24, -RZ, R46.H1_H1 ;  /* 0x3000002eff187230 */ /* 0x000fc40000004100 */
[C---:B------:R-:W-:Y:S01]  /*9000*/  FMUL.FTZ R29, R21.reuse, R26 ;  /* 0x0000001a151d7220 */ /* 0x040fe20000410000 */
[----:B------:R-:W-:Y:S02]  /*9010*/  HADD2.F32 R25, -RZ, R35.H0_H0 ;  /* 0x20000023ff197230 */ /* 0x000fe40000004100 */
[----:B------:R-:W-:Y:S02]  /*9020*/  HADD2.F32 R4, -RZ, R37.H0_H0 ;  /* 0x20000025ff047230 */ /* 0x000fe40000004100 */
[-C--:B------:R-:W-:Y:S01]  /*9030*/  FMUL.FTZ R21, R21, R24.reuse ;  /* 0x0000001815157220 */ /* 0x080fe20000410000 */
[C---:B------:R-:W-:Y:S01]  /*9040*/  FFMA.FTZ R29, R20.reuse, R24, -R29 ;  /* 0x00000018141d7223 */ /* 0x040fe2000001081d */
[C---:B------:R-:W-:Y:S01]  /*9050*/  FMUL.FTZ R7, R5.reuse, R25 ;  /* 0x0000001905077220 */ /* 0x040fe20000410000 */
[----:B------:R-:W-:Y:S01]  /*9060*/  FMUL.FTZ R28, R5, R4 ;  /* 0x00000004051c7220 */ /* 0x000fe20000410000 */
[----:B------:R-:W-:Y:S02]  /*9070*/  FFMA.FTZ R20, R20, R26, R21 ;  /* 0x0000001a14147223 */ /* 0x000fe40000010015 */
[----:B------:R-:W-:Y:S01]  /*9080*/  FFMA.FTZ R5, R6, R4, -R7 ;  /* 0x0000000406057223 */ /* 0x000fe20000010807 */
[----:B------:R-:W-:Y:S01]  /*9090*/  F2FP.F16.F32.PACK_AB R7, R40, R33 ;  /* 0x000000212807723e */ /* 0x000fe200000000ff */
[----:B------:R-:W-:Y:S01]  /*90a0*/  FFMA.FTZ R28, R6, R25, R28 ;  /* 0x00000019061c7223 */ /* 0x000fe2000001001c */
[----:B------:R-:W-:-:S02]  /*90b0*/  F2FP.F16.F32.PACK_AB R4, R27, R34 ;  /* 0x000000221b04723e */ /* 0x000fc400000000ff */
[----:B------:R-:W-:Y:S02]  /*90c0*/  F2FP.F16.F32.PACK_AB R6, R20, R29 ;  /* 0x0000001d1406723e */ /* 0x000fe400000000ff */
[----:B------:R-:W-:-:S05]  /*90d0*/  F2FP.F16.F32.PACK_AB R5, R28, R5 ;  /* 0x000000051c05723e */ /* 0x000fca00000000ff */
[----:B------:R2:W-:Y:S02]  /*90e0*/  STS.128 [R0], R4 ;  /* 0x0000000400007388 */ /* 0x0005e40000000c00 */
.L_x_5755:
[----:B------:R-:W-:Y:S05]  /*90f0*/  BSYNC B1 ;  /* 0x0000000000017941 */ /* 0x000fea0003800000 */
.L_x_5754:
[----:B------:R-:W-:-:S13]  /*9100*/  ISETP.GE.AND P0, PT, R36, R31, PT ;  /* 0x0000001f2400720c */ /* 0x000fda0003f06270 */
[----:B------:R-:W-:Y:S05]  /*9110*/  @P0 BRA `(.L_x_5758) ;  /* 0x0000001800640947 */ /* 0x000fea0003800000 */
[----:B-12---:R-:W1:Y:S01]  /*9120*/  LDC R5, c[0x0][0x3f4] ;  /* 0x0000fd00ff057b82 */ /* 0x006e620000000800 */
[----:B------:R-:W-:Y:S01]  /*9130*/  BSSY B1, `(.L_x_5759) ;  /* 0x000002e000017945 */ /* 0x000fe20003800000 */
[-C--:B-1----:R-:W-:Y:S02]  /*9140*/  ISETP.GE.AND P0, PT, R188, R5.reuse, PT ;  /* 0x00000005bc00720c */ /* 0x082fe40003f06270 */
[----:B------:R-:W-:-:S11]  /*9150*/  ISETP.GE.AND P1, PT, R200, R5, PT ;  /* 0x00000005c800720c */ /* 0x000fd60003f26270 */
[----:B------:R-:W-:Y:S05]  /*9160*/  @P0 BRA `(.L_x_5760) ;  /* 0x0000000000a80947 */ /* 0x000fea0003800000 */
[----:B---3--:R-:W1:Y:S01]  /*9170*/  LDS.128 R4, [R3+0x21400] ;  /* 0x0214000003047984 */ /* 0x008e620000000c00 */
        /* <DEDUP_REMOVED lines=25> */
[----:B------:R-:W-:-:S02]  /*9310*/  HADD2.F32 R14, -RZ, R48.H0_H0 ;  /* 0x20000030ff0e7230 */ /* 0x000fc40000004100 */
        /* <DEDUP_REMOVED lines=14> */
[----:B------:R1:W-:Y:S02]  /*9400*/  STS.128 [R3+0x21400], R4 ;  /* 0x0214000403007388 */ /* 0x0003e40000000c00 */
.L_x_5760:
[----:B------:R-:W-:Y:S05]  /*9410*/  BSYNC B1 ;  /* 0x0000000000017941 */ /* 0x000fea0003800000 */
.L_x_5759:
[----:B------:R-:W-:Y:S05]  /*9420*/  @P1 BRA `(.L_x_5758) ;  /* 0x0000001400a01947 */ /* 0x000fea0003800000 */
[----:B-1-3--:R-:W1:Y:S01]  /*9430*/  LDS.128 R4, [R0+0x1000] ;  /* 0x0010000000047984 */ /* 0x00ae620000000c00 */
[--C-:B------:R-:W-:Y:S01]  /*9440*/  SHF.R.U64 R24, R12, 0x10, R13.reuse ;  /* 0x000000100c187819 */ /* 0x100fe2000000120d */
[----:B------:R-:W-:Y:S01]  /*9450*/  HADD2.F32 R32, -RZ, R32.H0_H0 ;  /* 0x20000020ff207230 */ /* 0x000fe20000004100 */
[----:B------:R-:W-:Y:S02]  /*9460*/  SHF.R.U32.HI R12, RZ, 0x10, R13 ;  /* 0x00000010ff0c7819 */ /* 0x000fe4000001160d */
[--C-:B------:R-:W-:Y:S02]  /*9470*/  SHF.R.U32.HI R13, RZ, 0x10, R11.reuse ;  /* 0x00000010ff0d7819 */ /* 0x100fe4000001160b */
[----:B------:R-:W-:Y:S01]  /*9480*/  SHF.R.U64 R21, R10, 0x10, R11 ;  /* 0x000000100a157819 */ /* 0x000fe2000000120b */
[----:B------:R-:W-:Y:S02]  /*9490*/  HADD2.F32 R12, -RZ, R12.H0_H0 ;  /* 0x2000000cff0c7230 */ /* 0x000fe40000004100 */
[----:B------:R-:W-:-:S02]  /*94a0*/  HADD2.F32 R13, -RZ, R13.H0_H0 ;  /* 0x2000000dff0d7230 */ /* 0x000fc40000004100 */
[----:B------:R-:W-:Y:S02]  /*94b0*/  HADD2.F32 R11, -RZ, R48.H1_H1 ;  /* 0x30000030ff0b7230 */ /* 0x000fe40000004100 */
[--C-:B-1----:R-:W-:Y:S02]  /*94c0*/  HADD2.F32 R10, -RZ, R7.reuse.H1_H1 ;  /* 0x30000007ff0a7230 */ /* 0x102fe40000004100 */
[--C-:B------:R-:W-:Y:S02]  /*94d0*/  HADD2.F32 R3, -RZ, R4.reuse.H0_H0 ;  /* 0x20000004ff037230 */ /* 0x100fe40000004100 */
[----:B------:R-:W-:Y:S02]  /*94e0*/  HADD2.F32 R4, -RZ, R4.H1_H1 ;  /* 0x30000004ff047230 */ /* 0x000fe40000004100 */
[C---:B------:R-:W-:Y:S01]  /*94f0*/  FMUL.FTZ R14, R10.reuse, R13 ;  /* 0x0000000d0a0e7220 */ /* 0x040fe20000410000 */
[----:B------:R-:W-:Y:S02]  /*9500*/  HADD2.F32 R9, -RZ, R7.H0_H0 ;  /* 0x20000007ff097230 */ /* 0x000fe40000004100 */
[----:B------:R-:W-:Y:S01]  /*9510*/  FMUL.FTZ R20, R10, R12 ;  /* 0x0000000c0a147220 */ /* 0x000fe20000410000 */
[----:B------:R-:W-:-:S02]  /*9520*/  HADD2.F32 R7, -RZ, R6.H0_H0 ;  /* 0x20000006ff077230 */ /* 0x000fc40000004100 */
[C---:B------:R-:W-:Y:S01]  /*9530*/  FMUL.FTZ R10, R4.reuse, R32 ;  /* 0x00000020040a7220 */ /* 0x040fe20000410000 */
[----:B------:R-:W-:Y:S02]  /*9540*/  HADD2.F32 R8, -RZ, R6.H1_H1 ;  /* 0x30000006ff087230 */ /* 0x000fe40000004100 */
[----:B------:R-:W-:Y:S01]  /*9550*/  FFMA.FTZ R15, R9, R12, -R14 ;  /* 0x0000000c090f7223 */ /* 0x000fe2000001080e */
[-C--:B------:R-:W-:Y:S01]  /*9560*/  FMUL.FTZ R12, R4, R11.reuse ;  /* 0x0000000b040c7220 */ /* 0x080fe20000410000 */
[----:B------:R-:W-:Y:S01]  /*9570*/  FFMA.FTZ R11, R3, R11, -R10 ;  /* 0x0000000b030b7223 */ /* 0x000fe2000001080a */
[--C-:B------:R-:W-:Y:S02]  /*9580*/  HADD2.F32 R10, -RZ, R30.reuse.H0_H0 ;  /* 0x2000001eff0a7230 */ /* 0x100fe40000004100 */
[----:B------:R-:W-:Y:S01]  /*9590*/  FFMA.FTZ R20, R9, R13, R20 ;  /* 0x0000000d09147223 */ /* 0x000fe20000010014 */
[----:B------:R-:W-:Y:S02]  /*95a0*/  HADD2.F32 R6, -RZ, R5.H0_H0 ;  /* 0x20000005ff067230 */ /* 0x000fe40000004100 */
[----:B------:R-:W-:Y:S01]  /*95b0*/  FFMA.FTZ R12, R3, R32, R12 ;  /* 0x00000020030c7223 */ /* 0x000fe2000001000c */
[----:B------:R-:W-:-:S02]  /*95c0*/  HADD2.F32 R30, -RZ, R30.H1_H1 ;  /* 0x3000001eff1e7230 */ /* 0x000fc40000004100 */
[C---:B------:R-:W-:Y:S01]  /*95d0*/  FMUL.FTZ R14, R8.reuse, R10 ;  /* 0x0000000a080e7220 */ /* 0x040fe20000410000 */
[----:B------:R-:W-:Y:S02]  /*95e0*/  HADD2.F32 R5, -RZ, R5.H1_H1 ;  /* 0x30000005ff057230 */ /* 0x000fe40000004100 */
[----:B------:R-:W-:Y:S02]  /*95f0*/  HADD2.F32 R9, -RZ, R21.H0_H0 ;  /* 0x20000015ff097230 */ /* 0x000fe40000004100 */
[-C--:B------:R-:W-:Y:S01]  /*9600*/  FMUL.FTZ R13, R8, R30.reuse ;  /* 0x0000001e080d7220 */ /* 0x080fe20000410000 */
[----:B------:R-:W-:Y:S02]  /*9610*/  HADD2.F32 R4, -RZ, R24.H0_H0 ;  /* 0x20000018ff047230 */ /* 0x000fe40000004100 */
[----:B------:R-:W-:Y:S01]  /*9620*/  FFMA.FTZ R14, R7, R30, -R14 ;  /* 0x0000001e070e7223 */ /* 0x000fe2000001080e */
[----:B------:R-:W-:Y:S01]  /*9630*/  FMUL.FTZ R3, R5, R9 ;  /* 0x0000000905037220 */ /* 0x000fe20000410000 */
[----:B------:R-:W-:Y:S01]  /*9640*/  FFMA.FTZ R13, R7, R10, R13 ;  /* 0x0000000a070d7223 */ /* 0x000fe2000001000d */
[-C--:B------:R-:W-:Y:S01]  /*9650*/  FMUL.FTZ R8, R5, R4.reuse ;  /* 0x0000000405087220 */ /* 0x080fe20000410000 */
[----:B------:R-:W-:Y:S01]  /*9660*/  F2FP.F16.F32.PACK_AB R7, R20, R15 ;  /* 0x0000000f1407723e */ /* 0x000fe200000000ff */
[----:B------:R-:W-:Y:S01]  /*9670*/  FFMA.FTZ R3, R6, R4, -R3 ;  /* 0x0000000406037223 */ /* 0x000fe20000010803 */
[----:B------:R-:W-:Y:S01]  /*9680*/  F2FP.F16.F32.PACK_AB R4, R12, R11 ;  /* 0x0000000b0c04723e */ /* 0x000fe200000000ff */
[----:B------:R-:W-:Y:S01]  /*9690*/  FFMA.FTZ R8, R6, R9, R8 ;  /* 0x0000000906087223 */ /* 0x000fe20000010008 */
[----:B------:R-:W-:-:S04]  /*96a0*/  F2FP.F16.F32.PACK_AB R6, R13, R14 ;  /* 0x0000000e0d06723e */ /* 0x000fc800000000ff */
[----:B------:R-:W-:-:S05]  /*96b0*/  F2FP.F16.F32.PACK_AB R5, R8, R3 ;  /* 0x000000030805723e */ /* 0x000fca00000000ff */
[----:B------:R4:W-:Y:S01]  /*96c0*/  STS.128 [R0+0x1000], R4 ;  /* 0x0010000400007388 */ /* 0x0009e20000000c00 */
[----:B------:R-:W-:Y:S05]  /*96d0*/  BRA `(.L_x_5758) ;  /* 0x0000001000f47947 */ /* 0x000fea0003800000 */
.L_x_5745:
[----:B------:R-:W0:Y:S01]  /*96e0*/  LDC R21, c[0x0][0x448] ;  /* 0x00011200ff157b82 */ /* 0x000e220000000800 */
[----:B------:R-:W-:Y:S01]  /*96f0*/  IMAD R3, R3, 0x20, R34 ;  /* 0x0000002003037824 */ /* 0x000fe200078e0222 */
[----:B------:R-:W-:Y:S01]  /*9700*/  ULDC.64 UR4, c[0x0][0x3f8] ;  /* 0x0000fe0000047ab9 */ /* 0x000fe20000000a00 */
[----:B------:R-:W-:Y:S01]  /*9710*/  ULDC.64 UR6, c[0x0][0x408] ;  /* 0x0001020000067ab9 */ /* 0x000fe20000000a00 */
[----:B------:R-:W-:Y:S02]  /*9720*/  IMAD.MOV.U32 R8, RZ, RZ, R24 ;  /* 0x000000ffff087224 */ /* 0x000fe400078e0018 */
        /* <DEDUP_REMOVED lines=31> */
.L_x_6096:
[----:B------:R-:W-:Y:S01]  /*9920*/  IMAD R33, R22, R21, RZ ;  /* 0x0000001516217224 */ /* 0x000fe200078e02ff */
[----:B------:R-:W-:Y:S01]  /*9930*/  BSSY B1, `(.L_x_5762) ;  /* 0x000000f000017945 */ /* 0x000fe20003800000 */
[----:B---3--:R-:W-:Y:S01]  /*9940*/  IMAD.MOV.U32 R15, RZ, RZ, R5 ;  /* 0x000000ffff0f7224 */ /* 0x008fe200078e0005 */
[----:B------:R-:W-:Y:S02]  /*9950*/  CS2R R28, SRZ ;  /* 0x00000000001c7805 */ /* 0x000fe4000001ff00 */
[----:B------:R-:W-:Y:S02]  /*9960*/  CS2R R30, SRZ ;  /* 0x00000000001e7805 */ /* 0x000fe4000001ff00 */
[----:B------:R-:W-:Y:S02]  /*9970*/  ISETP.GE.AND P0, PT, R34, R33, PT ;  /* 0x000000212200720c */ /* 0x000fe40003f06270 */
[----:B------:R-:W-:Y:S02]  /*9980*/  CS2R R24, SRZ ;  /* 0x0000000000187805 */ /* 0x000fe4000001ff00 */
[----:B------:R-:W-:-:S09]  /*9990*/  CS2R R26, SRZ ;  /* 0x00000000001a7805 */ /* 0x000fd2000001ff00 */
[----:B------:R-:W-:Y:S05]  /*99a0*/  @P0 BRA `(.L_x_5763) ;  /* 0x00000000001c0947 */ /* 0x000fea0003800000 */
[----:B------:R-:W-:Y:S02]  /*99b0*/  ULDC UR4, c[0x0][0x3f4] ;  /* 0x0000fd0000047ab9 */ /* 0x000fe40000000800 */
[----:B------:R-:W-:-:S13]  /*99c0*/  ISETP.GE.AND P0, PT, R16, UR4, PT ;  /* 0x0000000410007c0c */ /* 0x000fda000bf06270 */
[----:B------:R-:W-:Y:S05]  /*99d0*/  @P0 BRA `(.L_x_5763) ;  /* 0x0000000000100947 */ /* 0x000fea0003800000 */
[----:B------:R-:W-:-:S04]  /*99e0*/  IMAD.WIDE R10, R16, 0x2, R10 ;  /* 0x00000002100a7825 */ /* 0x000fc800078e020a */
[----:B----4-:R-:W-:Y:S01]  /*99f0*/  IMAD.WIDE R14, R16, 0x2, R14 ;  /* 0x00000002100e7825 */ /* 0x010fe200078e020e */
[----:B------:R0:W5:Y:S04]  /*9a00*/  LD.E.128 R24, desc[UR42][R10.64] ;  /* 0x0000002a0a187980 */ /* 0x000168000c101d00 */
[----:B------:R0:W5:Y:S02]  /*9a10*/  LD.E.128 R28, desc[UR42][R14.64] ;  /* 0x0000002a0e1c7980 */ /* 0x000164000c101d00 */
.L_x_5763:
[----:B------:R-:W-:Y:S05]  /*9a20*/  BSYNC B1 ;  /* 0x0000000000017941 */ /* 0x000fea0003800000 */
.L_x_5762:
[----:B-----5:R-:W-:Y:S01]  /*9a30*/  IMAD.MOV.U32 R0, RZ, RZ, R28 ;  /* 0x000000ffff007224 */ /* 0x020fe200078e001c */
[----:B------:R-:W-:Y:S01]  /*9a40*/  UMOV UR4, 0xffffffff ;  /* 0xffffffff00047882 */ /* 0x000fe20000000000 */
[----:B------:R-:W-:Y:S02]  /*9a50*/  IMAD.MOV.U32 R4, RZ, RZ, R30 ;  /* 0x000000ffff047224 */ /* 0x000fe400078e001e */
[----:B------:R-:W-:Y:S02]  /*9a60*/  IMAD.MOV.U32 R5, RZ, RZ, R31 ;  /* 0x000000ffff057224 */ /* 0x000fe400078e001f */
[----:B------:R-:W-:Y:S01]  /*9a70*/  IMAD.MOV.U32 R3, RZ, RZ, R29 ;  /* 0x000000ffff037224 */ /* 0x000fe200078e001d */
        /* <DEDUP_REMOVED lines=8> */
[----:B------:R-:W-:Y:S02]  /*9b00*/  PRMT R44, R44, 0x5410, R5 ;  /* 0x000054102c2c7816 */ /* 0x000fe40000000005 */
[----:B------:R-:W-:Y:S02]  /*9b10*/  CS2R R4, SRZ ;  /* 0x0000000000047805 */ /* 0x000fe4000001ff00 */
[----:B------:R-:W-:Y:S01]  /*9b20*/  PRMT R38, R3, 0x7610, R38 ;  /* 0x0000761003267816 */ /* 0x000fe20000000026 */
[----:B------:R-:W-:Y:S06]  /*9b30*/  BRA.DIV UR4, `(.L_x_5764) ;  /* 0x000001a604907947 */ /* 0x000fec000b800000 */
[----:B------:R-:W1:Y:S04]  /*9b40*/  SHFL.IDX PT, R3, R8, 0x1, 0x1c1f ;  /* 0x003c1f0008037f89 */ /* 0x000e6800000e0000 */
[----:B------:R-:W2:Y:S04]  /*9b50*/  SHFL.IDX PT, R0, R6, 0x1, 0x1c1f ;  /* 0x003c1f0006007f89 */ /* 0x000ea800000e0000 */
[----:B------:R-:W3:Y:S04]  /*9b60*/  SHFL.IDX PT, R7, R7, 0x1, 0x1c1f ;  /* 0x003c1f0007077f89 */ /* 0x000ee800000e0000 */
[----:B0---4-:R0:W4:Y:S01]  /*9b70*/  SHFL.IDX PT, R14, R9, 0x1, 0x1c1f ;  /* 0x003c1f00090e7f89 */ /* 0x01112200000e0000 */
[----:B-1----:R-:W-:-:S02]  /*9b80*/  IMAD.MOV.U32 R13, RZ, RZ, R3 ;  /* 0x000000ffff0d7224 */ /* 0x002fc400078e0003 */
[----:B0-2---:R-:W-:-:S07]  /*9b90*/  IMAD.MOV.U32 R12, RZ, RZ, R0 ;  /* 0x000000ffff0c7224 */ /* 0x005fce00078e0000 */
.L_x_6102:
[----:B------:R-:W0:Y:S01]  /*9ba0*/  LDC R35, c[0x0][0x3f4] ;  /* 0x0000fd00ff237b82 */ /* 0x000e220000000800 */
[----:B------:R-:W-:Y:S01]  /*9bb0*/  VIADD R34, R34, 0x20 ;  /* 0x0000002022227836 */ /* 0x000fe20000000000 */
[----:B------:R-:W-:Y:S01]  /*9bc0*/  LEA.HI R0, R217, R217, RZ, 0x1 ;  /* 0x000000d9d9007211 */ /* 0x000fe200078f08ff */
[----:B------:R-:W-:Y:S01]  /*9bd0*/  BSSY B1, `(.L_x_5765) ;  /* 0x0000014000017945 */ /* 0x000fe20003800000 */
[----:B---3--:R-:W-:Y:S01]  /*9be0*/  IMAD.MOV.U32 R15, RZ, RZ, R7 ;  /* 0x000000ffff0f7224 */ /* 0x008fe200078e0007 */
[----:B------:R-:W-:Y:S02]  /*9bf0*/  CS2R R6, SRZ ;  /* 0x0000000000067805 */ /* 0x000fe4000001ff00 */
[----:B------:R-:W-:Y:S02]  /*9c00*/  ISETP.GE.AND P0, PT, R34, R33, PT ;  /* 0x000000212200720c */ /* 0x000fe40003f06270 */
[----:B------:R-:W-:Y:S02]  /*9c10*/  CS2R R8, SRZ ;  /* 0x0000000000087805 */ /* 0x000fe4000001ff00 */
[----:B------:R-:W-:-:S02]  /*9c20*/  LOP3.LUT R0, R0, 0xfffffffe, RZ, 0xc0, !PT ;  /* 0xfffffffe00007812 */ /* 0x000fc400078ec0ff */
[----:B------:R-:W-:-:S03]  /*9c30*/  CS2R R10, SRZ ;  /* 0x00000000000a7805 */ /* 0x000fc6000001ff00 */
[----:B------:R-:W-:-:S05]  /*9c40*/  IMAD.IADD R0, R217, 0x1, -R0 ;  /* 0x00000001d9007824 */ /* 0x000fca00078e0a00 */
[----:B------:R-:W-:Y:S01]  /*9c50*/  SHF.L.U32 R21, R0, 0x1f, RZ ;  /* 0x0000001f00157819 */ /* 0x000fe200000006ff */
[----:B------:R-:W-:Y:S06]  /*9c60*/  @P0 BRA `(.L_x_5766) ;  /* 0x0000000000280947 */ /* 0x000fec0003800000 */
[----:B------:R-:W-:Y:S01]  /*9c70*/  ULDC UR4, c[0x0][0x3f4] ;  /* 0x0000fd0000047ab9 */ /* 0x000fe20000000800 */
[----:B------:R-:W-:Y:S02]  /*9c80*/  CS2R R6, SRZ ;  /* 0x0000000000067805 */ /* 0x000fe4000001ff00 */
[----:B------:R-:W-:Y:S02]  /*9c90*/  ISETP.GE.AND P0, PT, R16, UR4, PT ;  /* 0x0000000410007c0c */ /* 0x000fe4000bf06270 */
[----:B------:R-:W-:Y:S02]  /*9ca0*/  CS2R R8, SRZ ;  /* 0x0000000000087805 */ /* 0x000fe4000001ff00 */
[----:B------:R-:W-:-:S09]  /*9cb0*/  CS2R R10, SRZ ;  /* 0x00000000000a7805 */ /* 0x000fd2000001ff00 */
[----:B------:R-:W-:Y:S05]  /*9cc0*/  @P0 BRA `(.L_x_5766) ;  /* 0x0000000000100947 */ /* 0x000fea0003800000 */
[----:B------:R-:W-:-:S04]  /*9cd0*/  IMAD.WIDE R12, R16, 0x2, R12 ;  /* 0x00000002100c7825 */ /* 0x000fc800078e020c */
[----:B----4-:R-:W-:Y:S01]  /*9ce0*/  IMAD.WIDE R14, R16, 0x2, R14 ;  /* 0x00000002100e7825 */ /* 0x010fe200078e020e */
[----:B------:R1:W5:Y:S04]  /*9cf0*/  LD.E.128 R8, desc[UR42][R12.64] ;  /* 0x0000002a0c087980 */ /* 0x000368000c101d00 */
[----:B------:R1:W5:Y:S02]  /*9d00*/  LD.E.128 R4, desc[UR42][R14.64] ;  /* 0x0000002a0e047980 */ /* 0x000364000c101d00 */
.L_x_5766:
[----:B------:R-:W-:Y:S05]  /*9d10*/  BSYNC B1 ;  /* 0x0000000000017941 */ /* 0x000fea0003800000 */
.L_x_5765:
[----:B------:R-:W2:Y:S01]  /*9d20*/  SYNCS.PHASECHK.TRANS64.TRYWAIT P1, [R2+URZ+0x28c00], R21 ;  /* 0x028c0015020075a7 */ /* 0x000ea2000802017f */
[----:B------:R-:W-:Y:S01]  /*9d30*/  VIADDMNMX R3, R33, -R192, 0x40, PT ;  /* 0x0000004021037446 */ /* 0x000fe200038009c0 */
[----:B-----5:R-:W-:Y:S01]  /*9d40*/  IMAD.MOV.U32 R0, RZ, RZ, R4 ;  /* 0x000000ffff007224 */ /* 0x020fe200078e0004 */
[----:B0-----:R-:W-:Y:S01]  /*9d50*/  ISETP.GE.AND P0, PT, R16, R35, PT ;  /* 0x000000231000720c */ /* 0x001fe20003f06270 */
[----:B-1----:R-:W-:Y:S01]  /*9d60*/  IMAD.MOV.U32 R12, RZ, RZ, R5 ;  /* 0x000000ffff0c7224 */ /* 0x002fe200078e0005 */
[----:B------:R-:W-:Y:S01]  /*9d70*/  BSSY B1, `(.L_x_5767) ;  /* 0x000000e000017945 */ /* 0x000fe20003800000 */
[----:B------:R-:W-:Y:S01]  /*9d80*/  IMAD.MOV.U32 R13, RZ, RZ, R9 ;  /* 0x000000ffff0d7224 */ /* 0x000fe200078e0009 */
[-C--:B------:R-:W-:Y:S02]  /*9d90*/  ISETP.GE.OR P2, PT, R186, R3.reuse, P0 ;  /* 0x00000003ba00720c */ /* 0x080fe40000746670 */
[----:B------:R-:W-:Y:S01]  /*9da0*/  PRMT R37, R37, 0x5410, R0 ;  /* 0x0000541025257816 */ /* 0x000fe20000000000 */
[----:B------:R-:W-:Y:S01]  /*9db0*/  IMAD.MOV.U32 R0, RZ, RZ, R6 ;  /* 0x000000ffff007224 */ /* 0x000fe200078e0006 */
[----:B------:R-:W-:Y:S01]  /*9dc0*/  ISETP.GE.OR P0, PT, R36, R3, P0 ;  /* 0x000000032400720c */ /* 0x000fe20000706670 */
[----:B------:R-:W-:Y:S01]  /*9dd0*/  IMAD.MOV.U32 R3, RZ, RZ, R7 ;  /* 0x000000ffff037224 */ /* 0x000fe200078e0007 */
[----:B------:R-:W-:Y:S01]  /*9de0*/  PRMT R57, R12, 0x7610, R57 ;  /* 0x000076100c397816 */ /* 0x000fe20000000039 */
[----:B------:R-:W-:-:S03]  /*9df0*/  IMAD.MOV.U32 R12, RZ, RZ, R8 ;  /* 0x000000ffff0c7224 */ /* 0x000fc600078e0008 */
[----:B------:R-:W-:Y:S01]  /*9e00*/  PRMT R0, R3, 0x5410, R0 ;  /* 0x0000541003007816 */ /* 0x000fe20000000000 */
[----:B------:R-:W-:Y:S01]  /*9e10*/  IMAD.IADD R3, R16, 0x1, R35 ;  /* 0x0000000110037824 */ /* 0x000fe200078e0223 */
[----:B------:R-:W-:Y:S02]  /*9e20*/  PRMT R37, R12, 0x7610, R37 ;  /* 0x000076100c257816 */ /* 0x000fe40000000025 */
[----:B------:R-:W-:Y:S01]  /*9e30*/  PRMT R57, R57, 0x5410, R13 ;  /* 0x0000541039397816 */ /* 0x000fe2000000000d */
[----:B--2---:R-:W-:Y:S06]  /*9e40*/  @!P1 BRA `(.L_x_5768) ;  /* 0x000001a400449947 */ /* 0x004fec0003800000 */
.L_x_6103:
[----:B------:R-:W-:Y:S05]  /*9e50*/  BSYNC B1 ;  /* 0x0000000000017941 */ /* 0x000fea0003800000 */
.L_x_5767:
[----:B------:R-:W-:Y:S01]  /*9e60*/  BSSY B1, `(.L_x_5769) ;  /* 0x0000063000017945 */ /* 0x000fe20003800000 */
[----:B------:R-:W-:Y:S01]  /*9e70*/  IMAD.MOV.U32 R20, RZ, RZ, R10 ;  /* 0x000000ffff147224 */ /* 0x000fe200078e000a */
[----:B------:R-:W-:Y:S01]  /*9e80*/  LOP3.LUT R3, R3, 0x38, RZ, 0xc0, !PT ;  /* 0x0000003803037812 */ /* 0x000fe200078ec0ff */
[----:B0-----:R-:W-:Y:S01]  /*9e90*/  IMAD.MOV.U32 R21, RZ, RZ, R11 ;  /* 0x000000ffff157224 */ /* 0x001fe200078e000b */
[----:B------:R-:W-:Y:S06]  /*9ea0*/  @P2 BRA `(.L_x_5770) ;  /* 0x0000000400782947 */ /* 0x000fec0003800000 */
[----:B------:R-:W-:Y:S01]  /*9eb0*/  IMAD.SHL.U32 R12, R195, 0x40, RZ ;  /* 0x00000040c30c7824 */ /* 0x000fe200078e00ff */
[--C-:B------:R-:W-:Y:S01]  /*9ec0*/  SHF.R.U64 R52, R28, 0x10, R29.reuse ;  /* 0x000000101c347819 */ /* 0x100fe2000000121d */
[----:B------:R-:W-:Y:S01]  /*9ed0*/  HADD2.F32 R39, -RZ, R39.H0_H0 ;  /* 0x20000027ff277230 */ /* 0x000fe20000004100 */
[----:B------:R-:W-:Y:S01]  /*9ee0*/  SHF.R.U32.HI R40, RZ, 0x10, R29 ;  /* 0x00000010ff287819 */ /* 0x000fe2000001161d */
[----:B------:R-:W-:Y:S01]  /*9ef0*/  HADD2.F32 R38, -RZ, R38.H0_H0 ;  /* 0x20000026ff267230 */ /* 0x000fe20000004100 */
[----:B------:R-:W-:Y:S02]  /*9f00*/  LOP3.LUT R32, R12, 0x1c0, RZ, 0xc0, !PT ;  /* 0x000001c00c207812 */ /* 0x000fe400078ec0ff */
[----:B------:R-:W-:Y:S01]  /*9f10*/  SHF.R.U64 R54, R24, 0x10, R25 ;  /* 0x0000001018367819 */ /* 0x000fe20000001219 */
[----:B------:R-:W-:Y:S01]  /*9f20*/  HADD2.F32 R40, -RZ, R40.H0_H0 ;  /* 0x20000028ff287230 */ /* 0x000fe20000004100 */
[----:B------:R-:W-:Y:S02]  /*9f30*/  SHF.R.U32.HI R15, RZ, 0x3, R32 ;  /* 0x00000003ff0f7819 */ /* 0x000fe40000011620 */
[----:B------:R-:W-:-:S02]  /*9f40*/  LOP3.LUT R12, R32, 0x38, R16, 0xf8, !PT ;  /* 0x00000038200c7812 */ /* 0x000fc400078ef810 */
[----:B------:R-:W-:Y:S02]  /*9f50*/  LOP3.LUT R32, R15, R3, R32, 0x1e, !PT ;  /* 0x000000030f207212 */ /* 0x000fe400078e1e20 */
[----:B------:R-:W-:Y:S02]  /*9f60*/  LOP3.LUT R12, R12, R15, RZ, 0x3c, !PT ;  /* 0x0000000f0c0c7212 */ /* 0x000fe400078e3cff */
[----:B------:R-:W-:Y:S01]  /*9f70*/  SHF.R.U32.HI R42, RZ, 0x10, R25 ;  /* 0x00000010ff2a7819 */ /* 0x000fe20000011619 */
[C---:B------:R-:W-:Y:S01]  /*9f80*/  IMAD R33, R203.reuse, 0x200, R32 ;  /* 0x00000200cb217824 */ /* 0x040fe200078e0220 */
[--C-:B------:R-:W-:Y:S01]  /*9f90*/  SHF.R.U64 R51, R30, 0x10, R31.reuse ;  /* 0x000000101e337819 */ /* 0x100fe2000000121f */
[----:B------:R-:W-:Y:S01]  /*9fa0*/  IMAD R13, R203, 0x200, R12 ;  /* 0x00000200cb0d7824 */ /* 0x000fe200078e020c */
[----:B------:R-:W-:Y:S01]  /*9fb0*/  SHF.R.U32.HI R45, RZ, 0x10, R31 ;  /* 0x00000010ff2d7819 */ /* 0x000fe2000001161f */
[--C-:B------:R-:W-:Y:S01]  /*9fc0*/  IMAD R49, R33, 0x2, R2.reuse ;  /* 0x0000000221317824 */ /* 0x100fe200078e0202 */
[--C-:B------:R-:W-:Y:S01]  /*9fd0*/  SHF.R.U64 R53, R26, 0x10, R27.reuse ;  /* 0x000000101a357819 */ /* 0x100fe2000000121b */
[----:B------:R-:W-:Y:S01]  /*9fe0*/  IMAD R47, R13, 0x2, R2 ;  /* 0x000000020d2f7824 */ /* 0x000fe200078e0202 */
[----:B------:R-:W-:-:S02]  /*9ff0*/  SHF.R.U32.HI R50, RZ, 0x10, R27 ;  /* 0x00000010ff327819 */ /* 0x000fc4000001161b */
[----:B------:R-:W0:Y:S04]  /*a000*/  LDS.128 R32, [R49+0x20400] ;  /* 0x0204000031207984 */ /* 0x000e280000000c00 */
[----:B----4-:R-:W1:Y:S01]  /*a010*/  LDS.128 R12, [R47+0x20400] ;  /* 0x020400002f0c7984 */ /* 0x010e620000000c00 */
[--C-:B0-----:R-:W-:Y:S02]  /*a020*/  HADD2.F32 R29, -RZ, R33.reuse.H0_H0 ;  /* 0x20000021ff1d7230 */ /* 0x101fe40000004100 */
[----:B------:R-:W-:Y:S02]  /*a030*/  HADD2.F32 R33, -RZ, R33.H1_H1 ;  /* 0x30000021ff217230 */ /* 0x000fe40000004100 */
[--C-:B-1----:R-:W-:Y:S02]  /*a040*/  HADD2.F32 R24, -RZ, R13.reuse.H0_H0 ;  /* 0x2000000dff187230 */ /* 0x102fe40000004100 */
[C---:B------:R-:W-:Y:S01]  /*a050*/  FMUL.FTZ R41, R29.reuse, R39 ;  /* 0x000000271d297220 */ /* 0x040fe20000410000 */
[----:B------:R-:W-:Y:S01]  /*a060*/  FMUL.FTZ R43, R29, R38 ;  /* 0x000000261d2b7220 */ /* 0x000fe20000410000 */
[----:B------:R-:W-:-:S02]  /*a070*/  HADD2.F32 R25, -RZ, R13.H1_H1 ;  /* 0x3000000dff197230 */ /* 0x000fc40000004100 */
[C---:B------:R-:W-:Y:S01]  /*a080*/  FFMA.FTZ R41, R24.reuse, R38, -R41 ;  /* 0x0000002618297223 */ /* 0x040fe20000010829 */
[----:B------:R-:W-:Y:S02]  /*a090*/  HADD2.F32 R38, -RZ, R42.H0_H0 ;  /* 0x2000002aff267230 */ /* 0x000fe40000004100 */
[----:B------:R-:W-:Y:S01]  /*a0a0*/  FFMA.FTZ R43, R24, R39, R43 ;  /* 0x00000027182b7223 */ /* 0x000fe2000001002b */
[----:B------:R-:W-:Y:S02]  /*a0b0*/  HADD2.F32 R31, -RZ, R35.H0_H0 ;  /* 0x20000023ff1f7230 */ /* 0x000fe40000004100 */
[C---:B------:R-:W-:Y:S01]  /*a0c0*/  FMUL.FTZ R42, R33.reuse, R40 ;  /* 0x00000028212a7220 */ /* 0x040fe20000410000 */
[--C-:B------:R-:W-:Y:S02]  /*a0d0*/  HADD2.F32 R29, -RZ, R44.reuse.H0_H0 ;  /* 0x2000002cff1d7230 */ /* 0x100fe40000004100 */
[----:B------:R-:W-:Y:S01]  /*a0e0*/  FMUL.FTZ R46, R33, R38 ;  /* 0x00000026212e7220 */ /* 0x000fe20000410000 */
[----:B------:R-:W-:-:S02]  /*a0f0*/  HADD2.F32 R24, -RZ, R44.H1_H1 ;  /* 0x3000002cff187230 */ /* 0x000fc40000004100 */
[----:B------:R-:W-:Y:S01]  /*a100*/  FFMA.FTZ R44, R25, R38, -R42 ;  /* 0x00000026192c7223 */ /* 0x000fe2000001082a */
[----:B------:R-:W-:Y:S02]  /*a110*/  HADD2.F32 R26, -RZ, R15.H0_H0 ;  /* 0x2000000fff1a7230 */ /* 0x000fe40000004100 */
[C---:B------:R-:W-:Y:S01]  /*a120*/  FMUL.FTZ R33, R31.reuse, R29 ;  /* 0x0000001d1f217220 */ /* 0x040fe20000410000 */
[----:B------:R-:W-:Y:S02]  /*a130*/  HADD2.F32 R35, -RZ, R35.H1_H1 ;  /* 0x30000023ff237230 */ /* 0x000fe40000004100 */
[----:B------:R-:W-:Y:S01]  /*a140*/  FMUL.FTZ R48, R31, R24 ;  /* 0x000000181f307220 */ /* 0x000fe20000410000 */
[----:B------:R-:W-:Y:S02]  /*a150*/  HADD2.F32 R42, -RZ, R45.H0_H0 ;  /* 0x2000002dff2a7230 */ /* 0x000fe40000004100 */
[----:B------:R-:W-:Y:S01]  /*a160*/  FFMA.FTZ R46, R25, R40, R46 ;  /* 0x00000028192e7223 */ /* 0x000fe2000001002e */
[----:B------:R-:W-:-:S02]  /*a170*/  HADD2.F32 R27, -RZ, R15.H1_H1 ;  /* 0x3000000fff1b7230 */ /* 0x000fc40000004100 */
[C---:B------:R-:W-:Y:S01]  /*a180*/  FFMA.FTZ R39, R26.reuse, R24, -R33 ;  /* 0x000000181a277223 */ /* 0x040fe20000010821 */
[----:B------:R-:W-:Y:S02]  /*a190*/  HADD2.F32 R38, -RZ, R50.H0_H0 ;  /* 0x20000032ff267230 */ /* 0x000fe40000004100 */
[----:B------:R-:W-:Y:S01]  /*a1a0*/  FFMA.FTZ R48, R26, R29, R48 ;  /* 0x0000001d1a307223 */ /* 0x000fe20000010030 */
[----:B------:R-:W-:Y:S02]  /*a1b0*/  HADD2.F32 R28, -RZ, R32.H0_H0 ;  /* 0x20000020ff1c7230 */ /* 0x000fe40000004100 */
[C---:B------:R-:W-:Y:S01]  /*a1c0*/  FMUL.FTZ R40, R35.reuse, R42 ;  /* 0x0000002a23287220 */ /* 0x040fe20000410000 */
[----:B------:R-:W-:Y:S02]  /*a1d0*/  HADD2.F32 R26, -RZ, R55.H0_H0 ;  /* 0x20000037ff1a7230 */ /* 0x000fe40000004100 */
[----:B------:R-:W-:Y:S01]  /*a1e0*/  FMUL.FTZ R50, R35, R38 ;  /* 0x0000002623327220 */ /* 0x000fe20000410000 */
[----:B------:R-:W-:-:S02]  /*a1f0*/  HADD2.F32 R24, -RZ, R56.H0_H0 ;  /* 0x20000038ff187230 */ /* 0x000fc40000004100 */
[C---:B------:R-:W-:Y:S01]  /*a200*/  FFMA.FTZ R40, R27.reuse, R38, -R40 ;  /* 0x000000261b287223 */ /* 0x040fe20000010828 */
[----:B------:R-:W-:Y:S02]  /*a210*/  HADD2.F32 R30, -RZ, R34.H0_H0 ;  /* 0x20000022ff1e7230 */ /* 0x000fe40000004100 */
[C---:B------:R-:W-:Y:S01]  /*a220*/  FMUL.FTZ R38, R28.reuse, R26 ;  /* 0x0000001a1c267220 */ /* 0x040fe20000410000 */
[----:B------:R-:W-:Y:S02]  /*a230*/  HADD2.F32 R29, -RZ, R55.H1_H1 ;  /* 0x30000037ff1d7230 */ /* 0x000fe40000004100 */
[----:B------:R-:W-:Y:S01]  /*a240*/  FMUL.FTZ R31, R28, R24 ;  /* 0x000000181c1f7220 */ /* 0x000fe20000410000 */
[----:B------:R-:W-:Y:S02]  /*a250*/  HADD2.F32 R13, -RZ, R12.H0_H0 ;  /* 0x2000000cff0d7230 */ /* 0x000fe40000004100 */
[----:B------:R-:W-:Y:S01]  /*a260*/  FFMA.FTZ R45, R27, R42, R50 ;  /* 0x0000002a1b2d7223 */ /* 0x000fe20000010032 */
[----:B------:R-:W-:-:S02]  /*a270*/  HADD2.F32 R15, -RZ, R14.H0_H0 ;  /* 0x2000000eff0f7230 */ /* 0x000fc40000004100 */
[C---:B------:R-:W-:Y:S01]  /*a280*/  FMUL.FTZ R28, R30.reuse, R29 ;  /* 0x0000001d1e1c7220 */ /* 0x040fe20000410000 */
[----:B------:R-:W-:Y:S02]  /*a290*/  HADD2.F32 R25, -RZ, R56.H1_H1 ;  /* 0x30000038ff197230 */ /* 0x000fe40000004100 */
[C---:B------:R-:W-:Y:S01]  /*a2a0*/  FFMA.FTZ R38, R13.reuse, R24, -R38 ;  /* 0x000000180d267223 */ /* 0x040fe20000010826 */
[----:B------:R-:W-:Y:S01]  /*a2b0*/  FFMA.FTZ R24, R13, R26, R31 ;  /* 0x0000001a0d187223 */ /* 0x000fe2000001001f */
[----:B------:R-:W-:Y:S02]  /*a2c0*/  HADD2.F32 R32, -RZ, R32.H1_H1 ;  /* 0x30000020ff207230 */ /* 0x000fe40000004100 */
[----:B------:R-:W-:Y:S02]  /*a2d0*/  HADD2.F32 R34, -RZ, R34.H1_H1 ;  /* 0x30000022ff227230 */ /* 0x000fe40000004100 */
[-C--:B------:R-:W-:Y:S01]  /*a2e0*/  FMUL.FTZ R30, R30, R25.reuse ;  /* 0x000000191e1e7220 */ /* 0x080fe20000410000 */
[----:B------:R-:W-:Y:S01]  /*a2f0*/  FFMA.FTZ R28, R15, R25, -R28 ;  /* 0x000000190f1c7223 */ /* 0x000fe2000001081c */
[----:B------:R-:W-:-:S02]  /*a300*/  HADD2.F32 R27, -RZ, R52.H0_H0 ;  /* 0x20000034ff1b7230 */ /* 0x000fc40000004100 */
[----:B------:R-:W-:Y:S02]  /*a310*/  HADD2.F32 R31, -RZ, R51.H0_H0 ;  /* 0x20000033ff1f7230 */ /* 0x000fe40000004100 */
        /* <DEDUP_REMOVED lines=23> */
.L_x_5770:
[----:B------:R-:W-:Y:S05]  /*a490*/  BSYNC B1 ;  /* 0x0000000000017941 */ /* 0x000fea0003800000 */
.L_x_5769:
[----:B------:R-:W-:Y:S01]  /*a4a0*/  PRMT R31, R20, 0x5410, R21 ;  /* 0x00005410141f7816 */ /* 0x000fe20000000015 */
[----:B------:R-:W-:Y:S06]  /*a4b0*/  @P0 BRA `(.L_x_5758) ;  /* 0x00000004007c0947 */ /* 0x000fec0003800000 */
[----:B------:R-:W4:Y:S01]  /*a4c0*/  LDL R42, [R1+0x64] ;  /* 0x00006400012a7983 */ /* 0x000f220000100800 */
[----:B0-----:R-:W-:Y:S01]  /*a4d0*/  SHF.R.S32.HI R13, RZ, 0x1f, R36 ;  /* 0x0000001fff0d7819 */ /* 0x001fe20000011424 */
[----:B------:R-:W-:Y:S01]  /*a4e0*/  IMAD.SHL.U32 R12, R36, 0x40, RZ ;  /* 0x00000040240c7824 */ /* 0x000fe200078e00ff */
[--C-:B------:R-:W-:Y:S01]  /*a4f0*/  SHF.R.U64 R41, R8, 0x10, R9.reuse ;  /* 0x0000001008297819 */ /* 0x100fe20000001209 */
[--C-:B------:R-:W-:Y:S01]  /*a500*/  HADD2.F32 R28, -RZ, R57.reuse.H0_H0 ;  /* 0x20000039ff1c7230 */ /* 0x100fe20000004100 */
[----:B------:R-:W-:Y:S01]  /*a510*/  LEA.HI R36, R13, R36, RZ, 0x3 ;  /* 0x000000240d247211 */ /* 0x000fe200078f18ff */
[----:B------:R-:W-:Y:S01]  /*a520*/  HADD2.F32 R20, -RZ, R57.H1_H1 ;  /* 0x30000039ff147230 */ /* 0x000fe20000004100 */
[----:B------:R-:W-:Y:S02]  /*a530*/  LOP3.LUT R12, R12, 0x1c0, RZ, 0xc0, !PT ;  /* 0x000001c00c0c7812 */ /* 0x000fe400078ec0ff */
[----:B------:R-:W-:Y:S01]  /*a540*/  SHF.R.U32.HI R21, RZ, 0x10, R9 ;  /* 0x00000010ff157819 */ /* 0x000fe20000011609 */
[----:B------:R-:W-:Y:S01]  /*a550*/  IMAD.SHL.U32 R36, R36, 0x40, RZ ;  /* 0x0000004024247824 */ /* 0x000fe200078e00ff */
[----:B------:R-:W-:-:S02]  /*a560*/  SHF.R.U32.HI R13, RZ, 0x3, R12 ;  /* 0x00000003ff0d7819 */ /* 0x000fc4000001160c */
[--C-:B------:R-:W-:Y:S02]  /*a570*/  SHF.R.U64 R38, R4, 0x10, R5.reuse ;  /* 0x0000001004267819 */ /* 0x100fe40000001205 */
[----:B------:R-:W-:Y:S02]  /*a580*/  LOP3.LUT R3, R13, R3, R12, 0x1e, !PT ;  /* 0x000000030d037212 */ /* 0x000fe400078e1e0c */
[----:B------:R-:W-:Y:S02]  /*a590*/  LOP3.LUT R36, R36, 0xfffffe00, RZ, 0xc0, !PT ;  /* 0xfffffe0024247812 */ /* 0x000fe400078ec0ff */
[----:B------:R-:W-:Y:S02]  /*a5a0*/  SHF.R.U32.HI R30, RZ, 0x10, R5 ;  /* 0x00000010ff1e7819 */ /* 0x000fe40000011605 */
[----:B------:R-:W-:Y:S01]  /*a5b0*/  SHF.R.U64 R40, R10, 0x10, R11 ;  /* 0x000000100a287819 */ /* 0x000fe2000000120b */
[----:B------:R-:W-:Y:S01]  /*a5c0*/  IMAD.IADD R3, R36, 0x1, R3 ;  /* 0x0000000124037824 */ /* 0x000fe200078e0203 */
[----:B------:R-:W-:Y:S01]  /*a5d0*/  SHF.R.U32.HI R39, RZ, 0x10, R11 ;  /* 0x00000010ff277819 */ /* 0x000fe2000001160b */
[----:B------:R-:W-:Y:S01]  /*a5e0*/  HADD2.F32 R30, -RZ, R30.H0_H0 ;  /* 0x2000001eff1e7230 */ /* 0x000fe20000004100 */
        /* <DEDUP_REMOVED lines=11> */
[----:B------:R-:W-:Y:S02]  /*a6a0*/  HADD2.F32 R37, -RZ, R37.H0_H0 ;  /* 0x20000025ff257230 */ /* 0x000fe40000004100 */
[----:B------:R-:W-:Y:S02]  /*a6b0*/  HADD2.F32 R10, -RZ, R26.H0_H0 ;  /* 0x2000001aff0a7230 */ /* 0x000fe40000004100 */
[--C-:B------:R-:W-:Y:S02]  /*a6c0*/  HADD2.F32 R11, -RZ, R27.reuse.H0_H0 ;  /* 0x2000001bff0b7230 */ /* 0x100fe40000004100 */
[----:B------:R-:W-:Y:S02]  /*a6d0*/  HADD2.F32 R27, -RZ, R27.H1_H1 ;  /* 0x3000001bff1b7230 */ /* 0x000fe40000004100 */
[----:B------:R-:W-:Y:S02]  /*a6e0*/  HADD2.F32 R24, -RZ, R24.H1_H1 ;  /* 0x30000018ff187230 */ /* 0x000fe40000004100 */
[----:B------:R-:W-:Y:S01]  /*a6f0*/  HADD2.F32 R26, -RZ, R26.H1_H1 ;  /* 0x3000001aff1a7230 */ /* 0x000fe20000004100 */
[----:B----4-:R-:W0:Y:S02]  /*a700*/  LDS.128 R12, [R42+0x20400] ;  /* 0x020400002a0c7984 */ /* 0x010e240000000c00 */
[----:B0-----:R-:W-:-:S02]  /*a710*/  HADD2.F32 R5, -RZ, R13.H0_H0 ;  /* 0x2000000dff057230 */ /* 0x001fc40000004100 */
[----:B------:R-:W-:Y:S02]  /*a720*/  HADD2.F32 R13, -RZ, R13.H1_H1 ;  /* 0x3000000dff0d7230 */ /* 0x000fe40000004100 */
[----:B------:R-:W-:Y:S02]  /*a730*/  HADD2.F32 R4, -RZ, R12.H0_H0 ;  /* 0x2000000cff047230 */ /* 0x000fe40000004100 */
[C---:B------:R-:W-:Y:S01]  /*a740*/  FFMA.FTZ R32, R5.reuse, R20, -R32 ;  /* 0x0000001405207223 */ /* 0x040fe20000010820 */
[----:B------:R-:W-:Y:S02]  /*a750*/  HADD2.F32 R20, -RZ, R21.H0_H0 ;  /* 0x20000015ff147230 */ /* 0x000fe40000004100 */
[----:B------:R-:W-:Y:S01]  /*a760*/  FFMA.FTZ R34, R5, R28, R34 ;  /* 0x0000001c05227223 */ /* 0x000fe20000010022 */
[C---:B------:R-:W-:Y:S01]  /*a770*/  FMUL.FTZ R5, R8.reuse, R9 ;  /* 0x0000000908057220 */ /* 0x040fe20000410000 */
[----:B------:R-:W-:Y:S01]  /*a780*/  FMUL.FTZ R8, R8, R37 ;  /* 0x0000002508087220 */ /* 0x000fe20000410000 */
[----:B------:R-:W-:-:S02]  /*a790*/  HADD2.F32 R21, -RZ, R0.H1_H1 ;  /* 0x30000000ff157230 */ /* 0x000fc40000004100 */
[-C--:B------:R-:W-:Y:S01]  /*a7a0*/  FMUL.FTZ R28, R25, R20.reuse ;  /* 0x00000014191c7220 */ /* 0x080fe20000410000 */
[C---:B------:R-:W-:Y:S01]  /*a7b0*/  FFMA.FTZ R25, R13.reuse, R20, -R36 ;  /* 0x000000140d197223 */ /* 0x040fe20000010824 */
[C---:B------:R-:W-:Y:S01]  /*a7c0*/  FFMA.FTZ R37, R4.reuse, R37, -R5 ;  /* 0x0000002504257223 */ /* 0x040fe20000010805 */
[--C-:B------:R-:W-:Y:S02]  /*a7d0*/  HADD2.F32 R5, -RZ, R31.reuse.H0_H0 ;  /* 0x2000001fff057230 */ /* 0x100fe40000004100 */
[----:B------:R-:W-:Y:S01]  /*a7e0*/  FFMA.FTZ R29, R13, R30, R28 ;  /* 0x0000001e0d1d7223 */ /* 0x000fe2000001001c */
[----:B------:R-:W-:Y:S01]  /*a7f0*/  FFMA.FTZ R13, R4, R9, R8 ;  /* 0x00000009040d7223 */ /* 0x000fe20000010008 */
[----:B------:R-:W-:Y:S02]  /*a800*/  HADD2.F32 R8, -RZ, R0.H0_H0 ;  /* 0x20000000ff087230 */ /* 0x000fe40000004100 */
[----:B------:R-:W-:Y:S01]  /*a810*/  FMUL.FTZ R9, R10, R21 ;  /* 0x000000150a097220 */ /* 0x000fe20000410000 */
[----:B------:R-:W-:-:S02]  /*a820*/  HADD2.F32 R4, -RZ, R31.H1_H1 ;  /* 0x3000001fff047230 */ /* 0x000fc40000004100 */
[-C--:B------:R-:W-:Y:S01]  /*a830*/  FMUL.FTZ R31, R10, R5.reuse ;  /* 0x000000050a1f7220 */ /* 0x080fe20000410000 */
[----:B------:R-:W-:Y:S02]  /*a840*/  HADD2.F32 R6, -RZ, R14.H0_H0 ;  /* 0x2000000eff067230 */ /* 0x000fe40000004100 */
[C---:B------:R-:W-:Y:S01]  /*a850*/  FMUL.FTZ R28, R11.reuse, R8 ;  /* 0x000000080b1c7220 */ /* 0x040fe20000410000 */
[----:B------:R-:W-:Y:S02]  /*a860*/  HADD2.F32 R7, -RZ, R15.H0_H0 ;  /* 0x2000000fff077230 */ /* 0x000fe40000004100 */
[----:B------:R-:W-:Y:S01]  /*a870*/  FMUL.FTZ R11, R11, R4 ;  /* 0x000000040b0b7220 */ /* 0x000fe20000410000 */
[----:B------:R-:W-:Y:S02]  /*a880*/  HADD2.F32 R10, -RZ, R33.H0_H0 ;  /* 0x20000021ff0a7230 */ /* 0x000fe40000004100 */
[----:B------:R-:W-:Y:S01]  /*a890*/  FFMA.FTZ R20, R6, R5, -R9 ;  /* 0x0000000506147223 */ /* 0x000fe20000010809 */
[----:B------:R-:W-:-:S02]  /*a8a0*/  HADD2.F32 R0, -RZ, R39.H0_H0 ;  /* 0x20000027ff007230 */ /* 0x000fc40000004100 */
[----:B------:R-:W-:Y:S01]  /*a8b0*/  FFMA.FTZ R31, R6, R21, R31 ;  /* 0x00000015061f7223 */ /* 0x000fe2000001001f */
[----:B------:R-:W-:Y:S02]  /*a8c0*/  HADD2.F32 R15, -RZ, R15.H1_H1 ;  /* 0x3000000fff0f7230 */ /* 0x000fe40000004100 */
[C---:B------:R-:W-:Y:S01]  /*a8d0*/  FFMA.FTZ R28, R7.reuse, R4, -R28 ;  /* 0x00000004071c7223 */ /* 0x040fe2000001081c */
[----:B------:R-:W-:Y:S01]  /*a8e0*/  FFMA.FTZ R6, R7, R8, R11 ;  /* 0x0000000807067223 */ /* 0x000fe2000001000b */
[C---:B------:R-:W-:Y:S01]  /*a8f0*/  FMUL.FTZ R30, R27.reuse, R10 ;  /* 0x0000000a1b1e7220 */ /* 0x040fe20000410000 */
[-C--:B------:R-:W-:Y:S01]  /*a900*/  FMUL.FTZ R4, R27, R0.reuse ;  /* 0x000000001b047220 */ /* 0x080fe20000410000 */
[----:B------:R-:W-:Y:S02]  /*a910*/  HADD2.F32 R9, -RZ, R38.H0_H0 ;  /* 0x20000026ff097230 */ /* 0x000fe40000004100 */
        /* <DEDUP_REMOVED lines=23> */
[----:B------:R-:W-:-:S05]  /*aa90*/  F2FP.F16.F32.PACK_AB R10, R10, R31 ;  /* 0x0000001f0a0a723e */ /* 0x000fca00000000ff */
[----:B------:R0:W-:Y:S02]  /*aaa0*/  STS.128 [R3+0x20400], R8 ;  /* 0x0204000803007388 */ /* 0x0001e40000000c00 */
.L_x_5758:
[----:B------:R-:W-:Y:S05]  /*aab0*/  BSYNC B0 ;  /* 0x0000000000007941 */ /* 0x000fea0003800000 */
.L_x_5744:
        /* <DEDUP_REMOVED lines=8> */
.L_x_5741:
[----:B--2-4-:R-:W-:-:S05]  /*ab40*/  IMAD.U32 R0, RZ, RZ, UR37 ;  /* 0x00000025ff007e24 */ /* 0x014fca000f8e00ff */
[----:B------:R-:W-:-:S13]  /*ab50*/  ISETP.NE.AND P0, PT, R0, 0x3, PT ;  /* 0x000000030000780c */ /* 0x000fda0003f05270 */
[----:B------:R-:W-:Y:S05]  /*ab60*/  @!P0 BRA `(.L_x_5771) ;  /* 0x0000000000048947 */ /* 0x000fea0003800000 */
[----:B------:R-:W-:Y:S01]  /*ab70*/  BPT.TRAP 0x1 ;  /* 0x000000040000795c */ /* 0x000fe20000300000 */
.L_x_5771:
[----:B0-----:R-:W-:Y:S01]  /*ab80*/  IMAD R12, R18, 0x8, R2 ;  /* 0x00000008120c7824 */ /* 0x001fe200078e0202 */
[----:B------:R-:W-:-:S04]  /*ab90*/  SHF.L.U32 R21, R19, 0x1f, RZ ;  /* 0x0000001f13157819 */ /* 0x000fc800000006ff */
[----:B------:R0:W2:Y:S01]  /*aba0*/  SYNCS.PHASECHK.TRANS64.TRYWAIT P2, [R12+URZ+0x28c30], R21 ;  /* 0x028c30150c0075a7 */ /* 0x0000a2000804017f */
[----:B------:R-:W-:Y:S05]  /*abb0*/  @!P0 BRA `(.L_x_5772) ;  /* 0x0000000000048947 */ /* 0x000fea0003800000 */
[----:B------:R-:W-:Y:S01]  /*abc0*/  BPT.TRAP 0x1 ;  /* 0x000000040000795c */ /* 0x000fe20000300000 */
.L_x_5772:
[----:B------:R-:W4:Y:S02]  /*abd0*/  S2R R0, SR_TID.X ;  /* 0x0000000000007919 */ /* 0x000f240000002100 */
[----:B----4-:R-:W-:-:S04]  /*abe0*/  LOP3.LUT R0, R0, 0x7f, RZ, 0xc0, !PT ;  /* 0x0000007f00007812 */ /* 0x010fc800078ec0ff */
[----:B------:R-:W-:Y:S01]  /*abf0*/  ISETP.NE.AND P1, PT, R0, RZ, PT ;  /* 0x000000ff0000720c */ /* 0x000fe20003f25270 */
[----:B------:R-:W-:-:S05]  /*ac00*/  VIADD R0, R2, 0x22400 ;  /* 0x0002240002007836 */ /* 0x000fca0000000000 */
[----:B------:R-:W-:Y:S01]  /*ac10*/  SHF.R.U32.HI R0, RZ, 0x4, R0 ;  /* 0x00000004ff007819 */ /* 0x000fe20000011600 */
[----:B--2---:R-:W-:Y:S06]  /*ac20*/  @P2 BRA `(.L_x_5773) ;  /* 0x0000000000082947 */ /* 0x004fec0003800000 */
[----:B------:R-:W2:Y:S02]  /*ac30*/  SYNCS.PHASECHK.TRANS64.TRYWAIT P2, [R12+URZ+0x28c30], R21 ;  /* 0x028c30150c0075a7 */ /* 0x000ea4000804017f */
[----:B--2---:R-:W-:Y:S05]  /*ac40*/  @!P2 BRA `(.L_x_5774) ;  /* 0x0000019400d8a947 */ /* 0x004fea0003800000 */
.L_x_5773:
[----:B------:R-:W-:Y:S01]  /*ac50*/  LOP3.LUT R0, R0, 0x3fff, RZ, 0xc0, !PT ;  /* 0x00003fff00007812 */ /* 0x000fe200078ec0ff */
[----:B------:R-:W-:Y:S05]  /*ac60*/  WARPSYNC.ALL ;  /* 0x0000000000007948 */ /* 0x000fea0003800000 */
[----:B------:R-:W-:Y:S01]  /*ac70*/  LOP3.LUT R13, R0, 0x10000, RZ, 0xfc, !PT ;  /* 0x00010000000d7812 */ /* 0x000fe200078efcff */
[----:B------:R-:W-:Y:S01]  /*ac80*/  VIADD R0, R2, 0x20400 ;  /* 0x0002040002007836 */ /* 0x000fe20000000000 */
[----:B------:R-:W-:-:S03]  /*ac90*/  WARPGROUP.ARRIVE ;  /* 0x00000000000079c5 */ /* 0x000fc60000000000 */
[----:B-1----:R-:W-:Y:S01]  /*aca0*/  IMAD R6, R18, 0x200, R13 ;  /* 0x0000020012067824 */ /* 0x002fe200078e020d */
[----:B------:R-:W-:Y:S01]  /*acb0*/  ULDC.64 UR46, c[0x0][0x9e0] ;  /* 0x00027800002e7ab9 */ /* 0x000fe20000000a00 */
[----:B---3--:R-:W-:Y:S01]  /*acc0*/  IMAD.MOV.U32 R7, RZ, RZ, 0x40000040 ;  /* 0x40000040ff077424 */ /* 0x008fe200078e00ff */
[----:B------:R-:W-:Y:S01]  /*acd0*/  SHF.R.U32.HI R0, RZ, 0x4, R0 ;  /* 0x00000004ff007819 */ /* 0x000fe20000011600 */
[----:B------:R-:W-:Y:S01]  /*ace0*/  IMAD.MOV.U32 R5, RZ, RZ, 0x40000040 ;  /* 0x40000040ff057424 */ /* 0x000fe200078e00ff */
[C---:B------:R-:W-:Y:S01]  /*acf0*/  R2UR UR6, R6.reuse ;  /* 0x00000000060672ca */ /* 0x040fe200000e0000 */
[----:B------:R-:W-:Y:S01]  /*ad00*/  VIADD R8, R6, 0x2 ;  /* 0x0000000206087836 */ /* 0x000fe20000000000 */
[----:B------:R-:W-:Y:S01]  /*ad10*/  LOP3.LUT R0, R0, 0x3fff, RZ, 0xc0, !PT ;  /* 0x00003fff00007812 */ /* 0x000fe200078ec0ff */
[----:B------:R-:W-:Y:S01]  /*ad20*/  IMAD.MOV.U32 R9, RZ, RZ, 0x40000040 ;  /* 0x40000040ff097424 */ /* 0x000fe200078e00ff */
[----:B------:R-:W-:Y:S01]  /*ad30*/  R2UR UR7, R7 ;  /* 0x00000000070772ca */ /* 0x000fe200000e0000 */
[----:B------:R-:W-:Y:S01]  /*ad40*/  IMAD.MOV.U32 R11, RZ, RZ, 0x40000040 ;  /* 0x40000040ff0b7424 */ /* 0x000fe200078e00ff */
[----:B------:R-:W-:Y:S01]  /*ad50*/  LOP3.LUT R4, R0, 0x10000, RZ, 0xfc, !PT ;  /* 0x0001000000047812 */ /* 0x000fe200078efcff */
[----:B------:R-:W-:Y:S01]  /*ad60*/  VIADD R14, R6, 0x4 ;  /* 0x00000004060e7836 */ /* 0x000fe20000000000 */
[----:B------:R-:W-:Y:S01]  /*ad70*/  R2UR UR5, R5 ;  /* 0x00000000050572ca */ /* 0x000fe200000e0000 */
[----:B------:R-:W-:Y:S01]  /*ad80*/  IMAD.MOV.U32 R15, RZ, RZ, 0x40000040 ;  /* 0x40000040ff0f7424 */ /* 0x000fe200078e00ff */
[C---:B------:R-:W-:Y:S01]  /*ad90*/  R2UR UR4, R4.reuse ;  /* 0x00000000040472ca */ /* 0x040fe200000e0000 */
[----:B------:R-:W-:Y:S01]  /*ada0*/  VIADD R10, R4, 0x2 ;  /* 0x00000002040a7836 */ /* 0x000fe20000000000 */
[----:B------:R-:W-:Y:S01]  /*adb0*/  UISETP.GE.AND UP0, UPT, UR47, 0x1, UPT ;  /* 0x000000012f00788c */ /* 0x000fe2000bf06270 */
[----:B------:R-:W-:Y:S01]  /*adc0*/  IMAD.MOV.U32 R7, RZ, RZ, 0x40000040 ;  /* 0x40000040ff077424 */ /* 0x000fe200078e00ff */
[----:B------:R-:W-:-:S02]  /*add0*/  ULDC UR45, c[0x0][0x9dc] ;  /* 0x00027700002d7ab9 */ /* 0x000fc40000000800 */
[----:B------:R-:W-:Y:S02]  /*ade0*/  ULOP3.LUT UR45, URZ, UR45, URZ, 0x33, !UPT ;  /* 0x0000002d3f2d7292 */ /* 0x000fe4000f8e333f */
[----:B------:R-:W-:Y:S01]  /*adf0*/  PLOP3.LUT P3, PT, PT, PT, UP0, 0x40, 0x0 ;  /* 0x000000000000781c */ /* 0x000fe20003f6e808 */
[----:B------:R-:W-:-:S04]  /*ae00*/  UP2UR UR48, UPR, URZ, 0x1 ;  /* 0x000000013f307883 */ /* 0x000fc80008000000 */
[----:B------:R-:W-:Y:S01]  /*ae10*/  HGMMA.64x64x16.F32 R24, gdesc[UR4], RZ, !UPT, gsb0 ;  /* 0x00e00000041879f0 */ /* 0x000fe2000c0008ff */
[----:B------:R-:W-:Y:S01]  /*ae20*/  R2UR UR6, R8 ;  /* 0x00000000080672ca */ /* 0x000fe200000e0000 */
[----:B------:R-:W-:Y:S01]  /*ae30*/  VIADD R8, R4, 0x4 ;  /* 0x0000000404087836 */ /* 0x000fe20000000000 */
[----:B------:R-:W-:Y:S01]  /*ae40*/  R2UR UR7, R9 ;  /* 0x00000000090772ca */ /* 0x000fe200000e0000 */
[----:B------:R-:W-:Y:S01]  /*ae50*/  IMAD.MOV.U32 R9, RZ, RZ, 0x40000040 ;  /* 0x40000040ff097424 */ /* 0x000fe200078e00ff */
[----:B------:R-:W-:Y:S02]  /*ae60*/  R2UR UR4, R10 ;  /* 0x000000000a0472ca */ /* 0x000fe400000e0000 */
[----:B------:R-:W-:Y:S01]  /*ae70*/  R2UR UR5, R11 ;  /* 0x000000000b0572ca */ /* 0x000fe200000e0000 */
[----:B------:R-:W-:Y:S02]  /*ae80*/  WARPGROUP.DEPBAR.LE gsb0, 0x0 ;  /* 0x00008000000079c5 */ /* 0x000fe40000010000 */
[----:B------:R-:W-:-:S10]  /*ae90*/  WARPGROUP.ARRIVE ;  /* 0x00000000000079c5 */ /* 0x000fd40000000000 */
[----:B------:R-:W-:Y:S01]  /*aea0*/  HGMMA.64x64x16.F32 R24, gdesc[UR4], R24, gsb0 ;  /* 0x00e00000041879f0 */ /* 0x000fe20008000818 */
[----:B------:R-:W-:Y:S01]  /*aeb0*/  R2UR UR6, R14 ;  /* 0x000000000e0672ca */ /* 0x000fe200000e0000 */
[----:B------:R-:W-:Y:S01]  /*aec0*/  VIADD R14, R6, 0x6 ;  /* 0x00000006060e7836 */ /* 0x000fe20000000000 */
[----:B------:R-:W-:Y:S01]  /*aed0*/  R2UR UR7, R15 ;  /* 0x000000000f0772ca */ /* 0x000fe200000e0000 */
[----:B------:R-:W-:Y:S01]  /*aee0*/  VIADD R6, R4, 0x6 ;  /* 0x0000000604067836 */ /* 0x000fe20000000000 */
[----:B------:R-:W-:Y:S01]  /*aef0*/  R2UR UR4, R8 ;  /* 0x00000000080472ca */ /* 0x000fe200000e0000 */
[----:B------:R-:W-:Y:S01]  /*af00*/  IMAD.MOV.U32 R15, RZ, RZ, 0x40000040 ;  /* 0x40000040ff0f7424 */ /* 0x000fe200078e00ff */
        /* <DEDUP_REMOVED lines=11> */
[----:B------:R-:W-:Y:S02]  /*afc0*/  ULDC UR4, c[0x0][0x9d8] ;  /* 0x0002760000047ab9 */ /* 0x000fe40000000800 */
[----:B------:R-:W-:Y:S02]  /*afd0*/  WARPGROUP.DEPBAR.LE gsb0, 0x0 ;  /* 0x00008000000079c5 */ /* 0x000fe40000010000 */
[----:B------:R-:W-:Y:S01]  /*afe0*/  FMUL.FTZ R20, R24, UR4 ;  /* 0x0000000418147c20 */ /* 0x000fe20008410000 */
[----:B------:R-:W-:Y:S01]  /*aff0*/  FMUL.FTZ R32, R32, UR4 ;  /* 0x0000000420207c20 */ /* 0x000fe20008410000 */
[----:B------:R-:W1:Y:S01]  /*b000*/  LDC R24, c[0x0][0x448] ;  /* 0x00011200ff187b82 */ /* 0x000e620000000800 */
        /* <DEDUP_REMOVED lines=10> */
[----:B------:R4:W0:Y:S01]  /*b0b0*/  MUFU.TANH R69, R3 ;  /* 0x0000000300457308 */ /* 0x0008220000002400 */
        /* <DEDUP_REMOVED lines=8> */
[----:B----4-:R-:W-:Y:S01]  /*b140*/  FMUL.FTZ R3, R36, UR4 ;  /* 0x0000000424037c20 */ /* 0x010fe20008410000 */
[----:B------:R-:W-:Y:S01]  /*b150*/  FMUL.FTZ R36, R38, UR4 ;  /* 0x0000000426247c20 */ /* 0x000fe20008410000 */
[----:B------:R-:W-:Y:S01]  /*b160*/  FMUL.FTZ R38, R39, UR4 ;  /* 0x0000000427267c20 */ /* 0x000fe20008410000 */
[----:B------:R-:W-:Y:S01]  /*b170*/  FMUL.FTZ R52, R52, UR4 ;  /* 0x0000000434347c20 */ /* 0x000fe20008410000 */
[----:B-1----:R-:W-:Y:S01]  /*b180*/  ISETP.NE.AND P2, PT, R24, 0x1, PT ;  /* 0x000000011800780c */ /* 0x002fe20003f45270 */
[----:B------:R-:W-:Y:S01]  /*b190*/  FMUL.FTZ R24, R51, UR4 ;  /* 0x0000000433187c20 */ /* 0x000fe20008410000 */
[----:B------:R-:W-:Y:S01]  /*b1a0*/  FMUL.FTZ R53, R53, UR4 ;  /* 0x0000000435357c20 */ /* 0x000fe20008410000 */
[----:B------:R1:W4:Y:S01]  /*b1b0*/  MUFU.TANH R61, R3 ;  /* 0x00000003003d7308 */ /* 0x0003220000002400 */
[----:B------:R-:W-:Y:S01]  /*b1c0*/  FMUL.FTZ R45, R45, UR4 ;  /* 0x000000042d2d7c20 */ /* 0x000fe20008410000 */
[----:B------:R-:W-:Y:S01]  /*b1d0*/  FMUL.FTZ R29, R29, UR4 ;  /* 0x000000041d1d7c20 */ /* 0x000fe20008410000 */
[----:B------:R-:W-:-:S05]  /*b1e0*/  FMUL.FTZ R33, R33, UR4 ;  /* 0x0000000421217c20 */ /* 0x000fca0008410000 */
[----:B------:R-:W0:Y:S01]  /*b1f0*/  MUFU.TANH R35, R48 ;  /* 0x0000003000237308 */ /* 0x000e220000002400 */
[----:B-1----:R-:W-:Y:S01]  /*b200*/  FMUL.FTZ R3, R44, UR4 ;  /* 0x000000042c037c20 */ /* 0x002fe20008410000 */
[----:B------:R-:W1:Y:S01]  /*b210*/  @P2 LDC R32, c[0x0][0x44c] ;  /* 0x00011300ff202b82 */ /* 0x000e620000000800 */
[----:B------:R-:W-:Y:S01]  /*b220*/  FMUL.FTZ R44, R46, UR4 ;  /* 0x000000042e2c7c20 */ /* 0x000fe20008410000 */
[----:B------:R-:W-:-:S04]  /*b230*/  FMUL.FTZ R46, R47, UR4 ;  /* 0x000000042f2e7c20 */ /* 0x000fc80008410000 */
[----:B------:R2:W0:Y:S02]  /*b240*/  MUFU.TANH R25, R3 ;  /* 0x0000000300197308 */ /* 0x0004240000002400 */
[----:B------:R-:W3:Y:S06]  /*b250*/  @P2 LDC R34, c[0x0][0x450] ;  /* 0x00011400ff222b82 */ /* 0x000eec0000000800 */
[----:B------:R-:W0:Y:S01]  /*b260*/  MUFU.TANH R20, R20 ;  /* 0x0000001400147308 */ /* 0x000e220000002400 */
[----:B--2---:R-:W-:-:S04]  /*b270*/  IMAD.IADD R3, R201, 0x1, R192 ;  /* 0x00000001c9037824 */ /* 0x004fc800078e02c0 */
[----:B------:R-:W-:-:S03]  /*b280*/  IMAD.MOV.U32 R31, RZ, RZ, R3 ;  /* 0x000000ffff1f7224 */ /* 0x000fc600078e0003 */
[----:B------:R-:W2:Y:S01]  /*b290*/  MUFU.TANH R71, R71 ;  /* 0x0000004700477308 */ /* 0x000ea20000002400 */
[----:B-1----:R-:W-:-:S04]  /*b2a0*/  @P2 IMAD.HI.U32 R15, R3, R32, RZ ;  /* 0x00000020030f2227 */ /* 0x002fc800078e00ff */
[----:B------:R-:W-:Y:S01]  /*b2b0*/  FMUL.FTZ R32, R55, UR4 ;  /* 0x0000000437207c20 */ /* 0x000fe20008410000 */
[----:B------:R-:W-:Y:S02]  /*b2c0*/  @!P1 VIADD R3, R12, 0x28c40 ;  /* 0x00028c400c039836 */ /* 0x000fe40000000000 */
[----:B------:R-:W1:Y:S01]  /*b2d0*/  MUFU.TANH R0, R0 ;  /* 0x0000000000007308 */ /* 0x000e620000002400 */
[----:B---3--:R-:W-:Y:S01]  /*b2e0*/  @P2 SHF.R.U32.HI R31, RZ, R34, R15 ;  /* 0x00000022ff1f2219 */ /* 0x008fe2000001160f */
[----:B------:R-:W-:Y:S01]  /*b2f0*/  IMAD.MOV.U32 R15, RZ, RZ, -0x40 ;  /* 0xffffffc0ff0f7424 */ /* 0x000fe200078e00ff */
[----:B------:R-:W-:Y:S01]  /*b300*/  @!P1 PRMT R3, RZ, 0x654, R3 ;  /* 0x00000654ff039816 */ /* 0x000fe20000000003 */
[----:B------:R-:W-:Y:S01]  /*b310*/  FMUL.FTZ R34, R54, UR4 ;  /* 0x0000000436227c20 */ /* 0x000fe20008410000 */
[C---:B------:R-:W-:Y:S01]  /*b320*/  LEA R54, R168.reuse, 0xffffffc0, 0x6 ;  /* 0xffffffc0a8367811 */ /* 0x040fe200078e30ff */
[----:B------:R-:W3:Y:S01]  /*b330*/  SHFL.IDX PT, R60, R31, RZ, 0x1c1f ;  /* 0x001c1fff1f3c7589 */ /* 0x000ee200000e0000 */
[----:B------:R-:W-:Y:S01]  /*b340*/  IMAD R48, R168, R15, 0x41 ;  /* 0x00000041a8307424 */ /* 0x000fe200078e020f */
[----:B------:R4:W-:Y:S01]  /*b350*/  @!P1 SYNCS.ARRIVE.TRANS64.RED.A1T0 RZ, [R3+URZ], RZ ;  /* 0x000000ff03ff99a7 */ /* 0x0009e2000810043f */
[----:B------:R-:W0:Y:S01]  /*b360*/  MUFU.TANH R14, R14 ;  /* 0x0000000e000e7308 */ /* 0x000e220000002400 */
[C---:B------:R-:W-:Y:S01]  /*b370*/  IADD3 R43, -R185.reuse, R23, -R54 ;  /* 0x00000017b92b7210 */ /* 0x040fe20007ffe936 */
[----:B------:R-:W-:Y:S01]  /*b380*/  VIADD R47, R48, 0xffffffff ;  /* 0xffffffff302f7836 */ /* 0x000fe20000000000 */
[----:B----4-:R-:W-:-:S05]  /*b390*/  IADD3 R3, -R185, R48, R23 ;  /* 0x00000030b9037210 */ /* 0x010fca0007ffe117 */
[----:B------:R-:W4:Y:S01]  /*b3a0*/  MUFU.TANH R28, R28 ;  /* 0x0000001c001c7308 */ /* 0x000f220000002400 */
[----:B------:R-:W-:-:S07]  /*b3b0*/  IMAD.IADD R3, R3, 0x1, -R22 ;  /* 0x0000000103037824 */ /* 0x000fce00078e0a16 */
[----:B------:R-:W0:Y:S01]  /*b3c0*/  MUFU.TANH R30, R30 ;  /* 0x0000001e001e7308 */ /* 0x000e220000002400 */
[----:B------:R-:W-:-:S07]  /*b3d0*/  VIADD R50, R3, UR46 ;  /* 0x0000002e03327c36 */ /* 0x000fce0008000000 */
        /* <DEDUP_REMOVED lines=19> */
[----:B--2---:R-:W-:-:S07]  /*b510*/  VIADD R45, R3, UR45 ;  /* 0x0000002d032d7c36 */ /* 0x004fce0008000000 */
[----:B------:R2:W0:Y:S01]  /*b520*/  MUFU.TANH R63, R33 ;  /* 0x00000021003f7308 */ /* 0x0004220000002400 */
[----:B---3--:R-:W-:Y:S01]  /*b530*/  VIADDMNMX R29, R60, R50, R43, PT ;  /* 0x000000323c1d7246 */ /* 0x008fe2000380012b */
[----:B--2---:R-:W-:Y:S01]  /*b540*/  IMAD.IADD R33, R45, 0x1, R60 ;  /* 0x000000012d217824 */ /* 0x004fe200078e023c */
[----:B-1--4-:R-:W-:Y:S06]  /*b550*/  @P3 BRA `(.L_x_5775) ;  /* 0x0000000000583947 */ /* 0x012fec0003800000 */
        /* <DEDUP_REMOVED lines=12> */
.L_x_5777:
[----:B------:R-:W-:-:S06]  /*b620*/  UISETP.NE.AND UP0, UPT, UR47, 0x1, UPT ;  /* 0x000000012f00788c */ /* 0x000fcc000bf05270 */
[----:B------:R-:W-:-:S05]  /*b630*/  PLOP3.LUT P3, PT, PT, PT, UP0, 0x80, 0x0 ;  /* 0x000000000000781c */ /* 0x000fca0003f6f008 */
[----:B------:R-:W-:-:S08]  /*b640*/  @UP0 ULDC.64 UR4, c[0x0][0x9e8] ;  /* 0x00027a0000040ab9 */ /* 0x000fd00000000a00 */
[----:B------:R-:W-:-:S05]  /*b650*/  @P3 IMAD.HI.U32 R15, R3, UR4, RZ ;  /* 0x00000004030f3c27 */ /* 0x000fca000f8e00ff */
[----:B------:R-:W-:-:S07]  /*b660*/  @P3 SHF.R.U32.HI R3, RZ, UR5, R15 ;  /* 0x00000005ff033c19 */ /* 0x000fce000801160f */
.L_x_5778:
[----:B------:R-:W-:Y:S05]  /*b670*/  BSYNC B0 ;  /* 0x0000000000007941 */ /* 0x000fea0003800000 */
.L_x_5776:
[----:B------:R-:W-:-:S04]  /*b680*/  IMAD R48, R3, UR47, -R54 ;  /* 0x0000002f03307c24 */ /* 0x000fc8000f8e0a36 */
[----:B------:R-:W-:-:S05]  /*b690*/  IMAD.IADD R48, R48, 0x1, -R185 ;  /* 0x0000000130307824 */ /* 0x000fca00078e0ab9 */
[----:B------:R-:W-:Y:S02]  /*b6a0*/  VIMNMX R33, R33, R48, !PT ;  /* 0x0000003021217248 */ /* 0x000fe40007fe0100 */
[----:B------:R-:W-:-:S07]  /*b6b0*/  VIADDMNMX R29, R48, UR47, R29, PT ;  /* 0x0000002f301d7c46 */ /* 0x000fce000b80011d */
.L_x_5775:
[C---:B------:R-:W-:Y:S01]  /*b6c0*/  ISETP.GE.AND P3, PT, R47.reuse, 0x2, PT ;  /* 0x000000022f00780c */ /* 0x040fe20003f66270 */
[----:B------:R-:W-:Y:S01]  /*b6d0*/  UISETP.NE.AND UP0, UPT, UR48, URZ, UPT ;  /* 0x0000003f3000728c */ /* 0x000fe2000bf05270 */
[----:B------:R-:W-:Y:S02]  /*b6e0*/  ISETP.GE.AND P4, PT, R47, 0x9, PT ;  /* 0x000000092f00780c */ /* 0x000fe40003f86270 */
[C---:B------:R-:W-:Y:S02]  /*b6f0*/  ISETP.GT.AND P6, PT, R33.reuse, 0x1, !P3 ;  /* 0x000000012100780c */ /* 0x040fe40005fc4270 */
[----:B------:R-:W-:Y:S02]  /*b700*/  ISETP.GT.AND P5, PT, R33, 0x8, !P4 ;  /* 0x000000082100780c */ /* 0x000fe400067a4270 */
[C---:B------:R-:W-:Y:S02]  /*b710*/  ISETP.LT.OR P6, PT, R29.reuse, 0x2, P6 ;  /* 0x000000021d00780c */ /* 0x040fe400037c1670 */
[----:B------:R-:W-:-:S02]  /*b720*/  ISETP.LT.OR P5, PT, R29, 0x9, P5 ;  /* 0x000000091d00780c */ /* 0x000fc40002fa1670 */
[----:B------:R-:W-:Y:S02]  /*b730*/  FSEL R71, R71, -INF , !P6 ;  /* 0xff80000047477808 */ /* 0x000fe40007000000 */
[----:B------:R-:W-:Y:S02]  /*b740*/  ISETP.GE.AND P6, PT, R47, 0xa, PT ;  /* 0x0000000a2f00780c */ /* 0x000fe40003fc6270 */
[----:B0-----:R-:W-:Y:S02]  /*b750*/  FSEL R69, R69, -INF , !P5 ;  /* 0xff80000045457808 */ /* 0x001fe40006800000 */
        /* <DEDUP_REMOVED lines=86> */
.L_x_5781:
[----:B------:R-:W-:-:S06]  /*bcc0*/  UISETP.NE.AND UP0, UPT, UR47, 0x1, UPT ;  /* 0x000000012f00788c */ /* 0x000fcc000bf05270 */
[----:B------:R-:W-:-:S05]  /*bcd0*/  PLOP3.LUT P6, PT, PT, PT, UP0, 0x80, 0x0 ;  /* 0x000000000000781c */ /* 0x000fca0003fcf008 */
[----:B------:R-:W-:-:S08]  /*bce0*/  @UP0 ULDC.64 UR4, c[0x0][0x9e8] ;  /* 0x00027a0000040ab9 */ /* 0x000fd00000000a00 */
[----:B------:R-:W-:Y:S01]  /*bcf0*/  @P6 IMAD.HI.U32 R31, R20, UR4, RZ ;  /* 0x00000004141f6c27 */ /* 0x000fe2000f8e00ff */
[----:B------:R-:W-:-:S13]  /*bd00*/  PLOP3.LUT P6, PT, PT, PT, UP0, 0x80, 0x0 ;  /* 0x000000000000781c */ /* 0x000fda0003fcf008 */
[----:B------:R-:W-:-:S07]  /*bd10*/  @P6 SHF.R.U32.HI R20, RZ, UR5, R31 ;  /* 0x00000005ff146c19 */ /* 0x000fce000801161f */
.L_x_5782:
[----:B------:R-:W-:Y:S05]  /*bd20*/  BSYNC B0 ;  /* 0x0000000000007941 */ /* 0x000fea0003800000 */
.L_x_5780:
[----:B------:R-:W-:-:S04]  /*bd30*/  IMAD R20, R20, UR47, -R54 ;  /* 0x0000002f14147c24 */ /* 0x000fc8000f8e0a36 */
[----:B------:R-:W-:-:S05]  /*bd40*/  IMAD.IADD R31, R20, 0x1, -R185 ;  /* 0x00000001141f7824 */ /* 0x000fca00078e0ab9 */
[----:B------:R-:W-:Y:S02]  /*bd50*/  VIMNMX R50, R50, R31, !PT ;  /* 0x0000001f32327248 */ /* 0x000fe40007fe0100 */
[----:B------:R-:W-:-:S07]  /*bd60*/  VIADDMNMX R48, R31, UR47, R48, PT ;  /* 0x0000002f1f307c46 */ /* 0x000fce000b800130 */
.L_x_5779:
[----:B------:R-:W-:Y:S01]  /*bd70*/  BAR.SYNC.DEFER_BLOCKING 0xf, 0x100 ;  /* 0x03c4000000007b1d */ /* 0x000fe20000010000 */
[----:B------:R-:W-:Y:S02]  /*bd80*/  ISETP.GT.AND P3, PT, R50, 0x1, !P3 ;  /* 0x000000013200780c */ /* 0x000fe40005f64270 */
[----:B------:R-:W-:Y:S02]  /*bd90*/  ISETP.NE.AND P6, PT, R35, RZ, PT ;  /* 0x000000ff2300720c */ /* 0x000fe40003fc5270 */
[----:B------:R-:W-:Y:S01]  /*bda0*/  ISETP.LT.OR P3, PT, R48, 0x2, P3 ;  /* 0x000000023000780c */ /* 0x000fe20001f61670 */
[----:B------:R-:W-:Y:S01]  /*bdb0*/  ULDC UR4, c[0x0][0x988] ;  /* 0x0002620000047ab9 */ /* 0x000fe20000000800 */
[----:B------:R-:W-:Y:S01]  /*bdc0*/  ISETP.GT.AND P4, PT, R50, 0x8, !P4 ;  /* 0x000000083200780c */ /* 0x000fe20006784270 */
[----:B------:R-:W-:Y:S01]  /*bdd0*/  IMAD.U32 R20, RZ, RZ, UR4 ;  /* 0x00000004ff147e24 */ /* 0x000fe2000f8e00ff */
        /* <DEDUP_REMOVED lines=43> */
[----:B------:R-:W-:-:S02]  /*c090*/  ISETP.NE.AND P3, PT, R70, RZ, PT ;  /* 0x000000ff4600720c */ /* 0x000fc40003f65270 */
[C---:B------:R-:W-:Y:S02]  /*c0a0*/  ISETP.GT.AND P5, PT, R50.reuse, 0x38, !P5 ;  /* 0x000000383200780c */ /* 0x040fe40006fa4270 */
[----:B------:R-:W-:Y:S02]  /*c0b0*/  ISETP.GT.AND P3, PT, R50, 0x21, !P3 ;  /* 0x000000213200780c */ /* 0x000fe40005f64270 */
[C---:B------:R-:W-:Y:S02]  /*c0c0*/  ISETP.LT.OR P5, PT, R48.reuse, 0x39, P5 ;  /* 0x000000393000780c */ /* 0x040fe40002fa1670 */
        /* <DEDUP_REMOVED lines=8> */
[----:B------:R-:W0:Y:S01]  /*c150*/  SHFL.BFLY PT, R73, R30, 0x2, 0x1f ;  /* 0x0c401f001e497f89 */ /* 0x000e2200000e0000 */
[----:B------:R-:W-:Y:S02]  /*c160*/  ISETP.LT.OR P3, PT, R48, 0x2a, P3 ;  /* 0x0000002a3000780c */ /* 0x000fe40001f61670 */
[----:B------:R-:W-:Y:S02]  /*c170*/  ISETP.GT.AND P4, PT, R50, 0x31, !P4 ;  /* 0x000000313200780c */ /* 0x000fe40006784270 */
[----:B------:R-:W-:-:S02]  /*c180*/  FSEL R51, R46, -INF , !P3 ;  /* 0xff8000002e337808 */ /* 0x000fc40005800000 */
[----:B------:R-:W-:Y:S02]  /*c190*/  ISETP.GT.AND P3, PT, R50, RZ, !P6 ;  /* 0x000000ff3200720c */ /* 0x000fe40007764270 */
[----:B------:R-:W-:Y:S02]  /*c1a0*/  ISETP.NE.AND P6, PT, R52, RZ, PT ;  /* 0x000000ff3400720c */ /* 0x000fe40003fc5270 */
[C---:B------:R-:W-:Y:S02]  /*c1b0*/  ISETP.LT.OR P3, PT, R48.reuse, 0x1, P3 ;  /* 0x000000013000780c */ /* 0x040fe40001f61670 */
[----:B------:R-:W-:Y:S02]  /*c1c0*/  ISETP.LT.OR P4, PT, R48, 0x32, P4 ;  /* 0x000000323000780c */ /* 0x000fe40002781670 */
[----:B------:R-:W-:Y:S02]  /*c1d0*/  FSEL R0, R0, -INF , !P3 ;  /* 0xff80000000007808 */ /* 0x000fe40005800000 */
[----:B------:R-:W-:-:S04]  /*c1e0*/  ISETP.GT.AND P6, PT, R50, 0x39, !P6 ;  /* 0x000000393200780c */ /* 0x000fc800077c4270 */
[----:B------:R-:W-:Y:S02]  /*c1f0*/  ISETP.LT.OR P6, PT, R48, 0x3a, P6 ;  /* 0x0000003a3000780c */ /* 0x000fe400037c1670 */
[----:B0-----:R-:W-:Y:S02]  /*c200*/  FMNMX.FTZ R73, R30, R73, !PT ;  /* 0x000000491e497209 */ /* 0x001fe40007810000 */
[----:B------:R-:W-:-:S03]  /*c210*/  FSEL R77, R32, -INF , !P6 ;  /* 0xff800000204d7808 */ /* 0x000fc60007000000 */
[----:B------:R-:W0:Y:S02]  /*c220*/  SHFL.BFLY PT, R14, R73, 0x1, 0x1f ;  /* 0x0c201f00490e7f89 */ /* 0x000e2400000e0000 */
[----:B0-----:R-:W-:-:S04]  /*c230*/  FMNMX.FTZ R14, R73, R14, !PT ;  /* 0x0000000e490e7209 */ /* 0x001fc80007810000 */
[C---:B------:R-:W-:Y:S01]  /*c240*/  FSETP.NEU.FTZ.AND P3, PT, R14.reuse, -INF , PT ;  /* 0xff8000000e00780b */ /* 0x040fe20003f7d000 */
[----:B------:R-:W-:-:S05]  /*c250*/  FMUL.FTZ R28, R14, R20 ;  /* 0x000000140e1c7220 */ /* 0x000fca0000410000 */
[----:B------:R-:W-:Y:S02]  /*c260*/  FSEL R36, R28, RZ, P3 ;  /* 0x000000ff1c247208 */ /* 0x000fe40001800000 */
[----:B------:R-:W-:Y:S02]  /*c270*/  FMNMX.FTZ R28, R0, R31, !PT ;  /* 0x0000001f001c7209 */ /* 0x000fe40007810000 */
[----:B------:R-:W-:Y:S01]  /*c280*/  ISETP.NE.AND P3, PT, R74, RZ, PT ;  /* 0x000000ff4a00720c */ /* 0x000fe20003f65270 */
[--C-:B------:R-:W-:Y:S01]  /*c290*/  FFMA.FTZ R164, R75, R20, -R36.reuse ;  /* 0x000000144ba47223 */ /* 0x100fe20000010824 */
[----:B------:R-:W-:Y:S01]  /*c2a0*/  FMNMX.FTZ R28, R33, R28, !PT ;  /* 0x0000001c211c7209 */ /* 0x000fe20007810000 */
[-CC-:B------:R-:W-:Y:S01]  /*c2b0*/  FFMA.FTZ R30, R15, R20.reuse, -R36.reuse ;  /* 0x000000140f1e7223 */ /* 0x180fe20000010824 */
[----:B------:R-:W-:Y:S01]  /*c2c0*/  ISETP.GT.AND P3, PT, R50, 0x30, !P3 ;  /* 0x000000303200780c */ /* 0x000fe20005f64270 */
        /* <DEDUP_REMOVED lines=10> */
[----:B------:R-:W-:Y:S01]  /*c370*/  MUFU.EX2 R69, R69 ;  /* 0x0000004500457308 */ /* 0x000fe20000000800 */
[----:B------:R-:W-:Y:S01]  /*c380*/  FSEL R75, R24, -INF , !P4 ;  /* 0xff800000184b7808 */ /* 0x000fe20006000000 */
[--C-:B------:R-:W-:Y:S01]  /*c390*/  FFMA.FTZ R24, R71, R20, -R36.reuse ;  /* 0x0000001447187223 */ /* 0x100fe20000010824 */
[----:B------:R-:W-:Y:S01]  /*c3a0*/  FMNMX.FTZ R28, R41, R28, !PT ;  /* 0x0000001c291c7209 */ /* 0x000fe20007810000 */
[-CC-:B------:R-:W-:Y:S01]  /*c3b0*/  FFMA.FTZ R27, R27, R20.reuse, -R36.reuse ;  /* 0x000000141b1b7223 */ /* 0x180fe20000010824 */
[----:B------:R-:W-:Y:S01]  /*c3c0*/  FSEL R71, R34, -INF , !P5 ;  /* 0xff80000022477808 */ /* 0x000fe20006800000 */
        /* <DEDUP_REMOVED lines=12> */
[----:B------:R-:W-:Y:S01]  /*c490*/  FFMA.FTZ R29, R29, R20, -R36 ;  /* 0x000000141d1d7223 */ /* 0x000fe20000010824 */
[----:B------:R-:W-:-:S04]  /*c4a0*/  FMNMX.FTZ R28, R49, R28, !PT ;  /* 0x0000001c311c7209 */ /* 0x000fc80007810000 */
[----:B------:R-:W-:Y:S01]  /*c4b0*/  FMNMX.FTZ R28, R51, R28, !PT ;  /* 0x0000001c331c7209 */ /* 0x000fe20007810000 */
[----:B------:R-:W-:Y:S01]  /*c4c0*/  MUFU.EX2 R65, R65 ;  /* 0x0000004100417308 */ /* 0x000fe20000000800 */
[----:B0-----:R-:W-:Y:S01]  /*c4d0*/  FADD.FTZ R44, R164, R79 ;  /* 0x0000004fa42c7221 */ /* 0x001fe20000010000 */
[----:B------:R-:W-:Y:S02]  /*c4e0*/  F2FP.F16.F32.PACK_AB R164, R79, R164 ;  /* 0x000000a44fa4723e */ /* 0x000fe400000000ff */
[----:B------:R-:W-:-:S04]  /*c4f0*/  FMNMX.FTZ R28, R73, R28, !PT ;  /* 0x0000001c491c7209 */ /* 0x000fc80007810000 */
[----:B------:R-:W-:Y:S01]  /*c500*/  FMNMX.FTZ R28, R75, R28, !PT ;  /* 0x0000001c4b1c7209 */ /* 0x000fe20007810000 */
[----:B------:R-:W-:Y:S01]  /*c510*/  MUFU.EX2 R160, R63 ;  /* 0x0000003f00a07308 */ /* 0x000fe20000000800 */
[----:B-1----:R-:W-:Y:S02]  /*c520*/  F2FP.F16.F32.PACK_AB R166, R26, R69 ;  /* 0x000000451aa6723e */ /* 0x002fe400000000ff */
[----:B------:R-:W-:-:S04]  /*c530*/  FMNMX.FTZ R28, R71, R28, !PT ;  /* 0x0000001c471c7209 */ /* 0x000fc80007810000 */
[----:B------:R-:W-:Y:S01]  /*c540*/  FMNMX.FTZ R28, R77, R28, !PT ;  /* 0x0000001c4d1c7209 */ /* 0x000fe20007810000 */
[----:B------:R-:W-:Y:S04]  /*c550*/  MUFU.EX2 R61, R61 ;  /* 0x0000003d003d7308 */ /* 0x000fe80000000800 */
[----:B------:R-:W0:Y:S04]  /*c560*/  SHFL.BFLY PT, R67, R28, 0x2, 0x1f ;  /* 0x0c401f001c437f89 */ /* 0x000e2800000e0000 */
[----:B------:R-:W-:Y:S08]  /*c570*/  MUFU.EX2 R162, R59 ;  /* 0x0000003b00a27308 */ /* 0x000ff00000000800 */
[----:B------:R-:W-:Y:S08]  /*c580*/  MUFU.EX2 R57, R57 ;  /* 0x0000003900397308 */ /* 0x000ff00000000800 */
[----:B------:R-:W-:Y:S01]  /*c590*/  MUFU.EX2 R156, R55 ;  /* 0x00000037009c7308 */ /* 0x000fe20000000800 */
[----:B0-----:R-:W-:-:S07]  /*c5a0*/  FMNMX.FTZ R67, R28, R67, !PT ;  /* 0x000000431c437209 */ /* 0x001fce0007810000 */
[----:B------:R0:W-:Y:S01]  /*c5b0*/  MUFU.EX2 R28, R27 ;  /* 0x0000001b001c7308 */ /* 0x0001e20000000800 */
[----:B------:R-:W1:Y:S07]  /*c5c0*/  SHFL.BFLY PT, R24, R67, 0x1, 0x1f ;  /* 0x0c201f0043187f89 */ /* 0x000e6e00000e0000 */
[----:B------:R-:W2:Y:S01]  /*c5d0*/  MUFU.EX2 R53, R53 ;  /* 0x0000003500357308 */ /* 0x000ea20000000800 */
[----:B0-----:R-:W-:-:S04]  /*c5e0*/  FADD.FTZ R27, R69, R44 ;  /* 0x0000002c451b7221 */ /* 0x001fc80000010000 */
[----:B------:R-:W-:-:S03]  /*c5f0*/  FADD.FTZ R46, R26, R27 ;  /* 0x0000001b1a2e7221 */ /* 0x000fc60000010000 */
[----:B------:R-:W-:Y:S08]  /*c600*/  MUFU.EX2 R25, R25 ;  /* 0x0000001900197308 */ /* 0x000ff00000000800 */
[----:B------:R-:W0:Y:S01]  /*c610*/  MUFU.EX2 R30, R30 ;  /* 0x0000001e001e7308 */ /* 0x000e220000000800 */
[----:B-1----:R-:W-:Y:S02]  /*c620*/  FMNMX.FTZ R15, R67, R24, !PT ;  /* 0x00000018430f7209 */ /* 0x002fe40007810000 */
[----:B--2---:R-:W-:-:S02]  /*c630*/  F2FP.F16.F32.PACK_AB R158, R28, R53 ;  /* 0x000000351c9e723e */ /* 0x004fc400000000ff */
        /* <DEDUP_REMOVED lines=21> */
[----:B------:R-:W-:Y:S01]  /*c790*/  FFMA.FTZ R32, R77, R20, -R32 ;  /* 0x000000144d207223 */ /* 0x000fe20000010820 */
[----:B0-----:R-:W-:-:S04]  /*c7a0*/  F2FP.F16.F32.PACK_AB R152, R30, R25 ;  /* 0x000000191e98723e */ /* 0x001fc800000000ff */
[----:B------:R-:W0:Y:S08]  /*c7b0*/  MUFU.EX2 R33, R33 ;  /* 0x0000002100217308 */ /* 0x000e300000000800 */
[----:B------:R-:W2:Y:S01]  /*c7c0*/  MUFU.EX2 R34, R35 ;  /* 0x0000002300227308 */ /* 0x000ea20000000800 */
[----:B-1----:R-:W-:Y:S01]  /*c7d0*/  FADD.FTZ R44, R0, R31 ;  /* 0x0000001f002c7221 */ /* 0x002fe20000010000 */
[----:B------:R-:W-:-:S06]  /*c7e0*/  F2FP.F16.F32.PACK_AB R165, R31, R0 ;  /* 0x000000001fa5723e */ /* 0x000fcc00000000ff */
[----:B------:R-:W-:Y:S01]  /*c7f0*/  MUFU.EX2 R37, R37 ;  /* 0x0000002500257308 */ /* 0x000fe20000000800 */
[----:B0-----:R-:W-:-:S07]  /*c800*/  FADD.FTZ R27, R33, R44 ;  /* 0x0000002c211b7221 */ /* 0x001fce0000010000 */
[----:B------:R-:W0:Y:S01]  /*c810*/  MUFU.EX2 R36, R39 ;  /* 0x0000002700247308 */ /* 0x000e220000000800 */
[----:B--2---:R-:W-:-:S05]  /*c820*/  F2FP.F16.F32.PACK_AB R167, R34, R33 ;  /* 0x0000002122a7723e */ /* 0x004fca00000000ff */
[----:B------:R1:W-:Y:S02]  /*c830*/  STSM.16.M88.4 [R196+0x26800], R164 ;  /* 0x026800a4c4007844 */ /* 0x0003e40000000200 */
[----:B------:R-:W-:Y:S08]  /*c840*/  MUFU.EX2 R41, R41 ;  /* 0x0000002900297308 */ /* 0x000ff00000000800 */
[----:B------:R2:W3:Y:S01]  /*c850*/  MUFU.EX2 R24, R29 ;  /* 0x0000001d00187308 */ /* 0x0004e20000000800 */
[----:B0-----:R-:W-:-:S07]  /*c860*/  F2FP.F16.F32.PACK_AB R161, R36, R37 ;  /* 0x0000002524a1723e */ /* 0x001fce00000000ff */
[----:B------:R-:W0:Y:S01]  /*c870*/  MUFU.EX2 R38, R43 ;  /* 0x0000002b00267308 */ /* 0x000e220000000800 */
[----:B--2---:R-:W-:Y:S01]  /*c880*/  FADD.FTZ R29, R65, R46 ;  /* 0x0000002e411d7221 */ /* 0x004fe20000010000 */
[----:B------:R-:W-:-:S03]  /*c890*/  FADD.FTZ R46, R34, R27 ;  /* 0x0000001b222e7221 */ /* 0x000fc60000010000 */
[C---:B------:R-:W-:Y:S01]  /*c8a0*/  FADD.FTZ R48, R160.reuse, R29 ;  /* 0x0000001da0307221 */ /* 0x040fe20000010000 */
[----:B------:R-:W-:Y:S01]  /*c8b0*/  FADD.FTZ R27, R37, R46 ;  /* 0x0000002e251b7221 */ /* 0x000fe20000010000 */
[----:B------:R-:W-:Y:S01]  /*c8c0*/  F2FP.F16.F32.PACK_AB R160, R160, R65 ;  /* 0x00000041a0a0723e */ /* 0x000fe200000000ff */
[----:B------:R-:W2:Y:S01]  /*c8d0*/  MUFU.EX2 R45, R45 ;  /* 0x0000002d002d7308 */ /* 0x000ea20000000800 */
[----:B------:R-:W-:Y:S01]  /*c8e0*/  FADD.FTZ R29, R61, R48 ;  /* 0x000000303d1d7221 */ /* 0x000fe20000010000 */
[----:B------:R-:W-:Y:S01]  /*c8f0*/  FADD.FTZ R46, R36, R27 ;  /* 0x0000001b242e7221 */ /* 0x000fe20000010000 */
[----:B---3--:R-:W-:Y:S02]  /*c900*/  F2FP.F16.F32.PACK_AB R154, R24, R3 ;  /* 0x00000003189a723e */ /* 0x008fe400000000ff */
[C---:B------:R-:W-:Y:S01]  /*c910*/  FADD.FTZ R48, R162.reuse, R29 ;  /* 0x0000001da2307221 */ /* 0x040fe20000010000 */
[----:B------:R-:W-:Y:S01]  /*c920*/  FADD.FTZ R27, R41, R46 ;  /* 0x0000002e291b7221 */ /* 0x000fe20000010000 */
[----:B------:R-:W-:Y:S01]  /*c930*/  F2FP.F16.F32.PACK_AB R162, R162, R61 ;  /* 0x0000003da2a2723e */ /* 0x000fe200000000ff */
[----:B------:R-:W3:Y:S01]  /*c940*/  MUFU.EX2 R40, R47 ;  /* 0x0000002f00287308 */ /* 0x000ee20000000800 */
[----:B------:R-:W-:Y:S01]  /*c950*/  FADD.FTZ R29, R57, R48 ;  /* 0x00000030391d7221 */ /* 0x000fe20000010000 */
[C---:B0-----:R-:W-:Y:S01]  /*c960*/  FADD.FTZ R26, R38.reuse, R27 ;  /* 0x0000001b261a7221 */ /* 0x041fe20000010000 */
[----:B------:R-:W-:-:S02]  /*c970*/  F2FP.F16.F32.PACK_AB R163, R38, R41 ;  /* 0x0000002926a3723e */ /* 0x000fc400000000ff */
[C---:B------:R-:W-:Y:S01]  /*c980*/  FADD.FTZ R46, R156.reuse, R29 ;  /* 0x0000001d9c2e7221 */ /* 0x040fe20000010000 */
[----:B------:R-:W-:Y:S02]  /*c990*/  F2FP.F16.F32.PACK_AB R156, R156, R57 ;  /* 0x000000399c9c723e */ /* 0x000fe400000000ff */
[----:B------:R-:W0:Y:S01]  /*c9a0*/  MUFU.EX2 R49, R49 ;  /* 0x0000003100317308 */ /* 0x000e220000000800 */
[----:B--2---:R-:W-:Y:S01]  /*c9b0*/  FADD.FTZ R27, R45, R26 ;  /* 0x0000001a2d1b7221 */ /* 0x004fe20000010000 */
[----:B------:R1:W-:Y:S06]  /*c9c0*/  STSM.16.M88.4 [R199], R160 ;  /* 0x000000a0c7007844 */ /* 0x0003ec0000000200 */
[----:B------:R-:W2:Y:S01]  /*c9d0*/  MUFU.EX2 R42, R51 ;  /* 0x00000033002a7308 */ /* 0x000ea20000000800 */
[C---:B---3--:R-:W-:Y:S01]  /*c9e0*/  FADD.FTZ R0, R40.reuse, R27 ;  /* 0x0000001b28007221 */ /* 0x048fe20000010000 */
[----:B------:R-:W-:Y:S01]  /*c9f0*/  FADD.FTZ R27, R53, R46 ;  /* 0x0000002e351b7221 */ /* 0x000fe20000010000 */
[----:B------:R-:W-:-:S03]  /*ca00*/  F2FP.F16.F32.PACK_AB R157, R40, R45 ;  /* 0x0000002d289d723e */ /* 0x000fc600000000ff */
[----:B------:R-:W-:Y:S02]  /*ca10*/  FADD.FTZ R28, R28, R27 ;  /* 0x0000001b1c1c7221 */ /* 0x000fe40000010000 */
[----:B------:R-:W-:Y:S01]  /*ca20*/  MUFU.EX2 R73, R73 ;  /* 0x0000004900497308 */ /* 0x000fe20000000800 */
[----:B0-----:R-:W-:Y:S01]  /*ca30*/  FADD.FTZ R29, R49, R0 ;  /* 0x00000000311d7221 */ /* 0x001fe20000010000 */
[----:B------:R-:W-:-:S04]  /*ca40*/  FADD.FTZ R25, R25, R28 ;  /* 0x0000001c19197221 */ /* 0x000fc80000010000 */
[----:B------:R-:W-:Y:S02]  /*ca50*/  FADD.FTZ R30, R30, R25 ;  /* 0x000000191e1e7221 */ /* 0x000fe40000010000 */
[----:B------:R-:W0:Y:S01]  /*ca60*/  MUFU.EX2 R44, R75 ;  /* 0x0000004b002c7308 */ /* 0x000e220000000800 */
[C---:B--2---:R-:W-:Y:S01]  /*ca70*/  F2FP.F16.F32.PACK_AB R159, R42.reuse, R49 ;  /* 0x000000312a9f723e */ /* 0x044fe200000000ff */
[----:B------:R-:W-:Y:S01]  /*ca80*/  FADD.FTZ R42, R42, R29 ;  /* 0x0000001d2a2a7221 */ /* 0x000fe20000010000 */
[----:B------:R-:W-:-:S03]  /*ca90*/  FADD.FTZ R3, R3, R30 ;  /* 0x0000001e03037221 */ /* 0x000fc60000010000 */
[----:B------:R1:W-:Y:S01]  /*caa0*/  STSM.16.M88.4 [R197], R156 ;  /* 0x0000009cc5007844 */ /* 0x0003e20000000200 */
[----:B------:R-:W-:Y:S01]  /*cab0*/  FADD.FTZ R0, R24, R3 ;  /* 0x0000000318007221 */ /* 0x000fe20000010000 */
[----:B------:R-:W-:Y:S08]  /*cac0*/  MUFU.EX2 R71, R71 ;  /* 0x0000004700477308 */ /* 0x000ff00000000800 */
[----:B------:R-:W2:Y:S01]  /*cad0*/  MUFU.EX2 R32, R32 ;  /* 0x0000002000207308 */ /* 0x000ea20000000800 */
[----:B0-----:R-:W-:Y:S01]  /*cae0*/  F2FP.F16.F32.PACK_AB R153, R44, R73 ;  /* 0x000000492c99723e */ /* 0x001fe200000000ff */
[----:B------:R-:W-:-:S04]  /*caf0*/  FADD.FTZ R73, R73, R42 ;  /* 0x0000002a49497221 */ /* 0x000fc80000010000 */
[----:B------:R-:W-:Y:S01]  /*cb00*/  FADD.FTZ R44, R44, R73 ;  /* 0x000000492c2c7221 */ /* 0x000fe20000010000 */
[----:B--2---:R-:W-:-:S03]  /*cb10*/  F2FP.F16.F32.PACK_AB R155, R32, R71 ;  /* 0x00000047209b723e */ /* 0x004fc600000000ff */
[----:B------:R-:W-:Y:S02]  /*cb20*/  FADD.FTZ R71, R71, R44 ;  /* 0x0000002c47477221 */ /* 0x000fe40000010000 */
[----:B------:R1:W-:Y:S02]  /*cb30*/  STSM.16.M88.4 [R198], R152 ;  /* 0x00000098c6007844 */ /* 0x0003e40000000200 */
[----:B------:R-:W-:Y:S01]  /*cb40*/  FADD.FTZ R3, R32, R71 ;  /* 0x0000004720037221 */ /* 0x000fe20000010000 */
[----:B------:R-:W-:Y:S06]  /*cb50*/  @!P0 BRA `(.L_x_5783) ;  /* 0x0000000000048947 */ /* 0x000fec0003800000 */
[----:B------:R-:W-:Y:S01]  /*cb60*/  BPT.TRAP 0x1 ;  /* 0x000000040000795c */ /* 0x000fe20000300000 */
.L_x_5783:
[----:B------:R0:W2:Y:S01]  /*cb70*/  SYNCS.PHASECHK.TRANS64.TRYWAIT P3, [R12+URZ+0x28c50], R21 ;  /* 0x028c50150c0075a7 */ /* 0x0000a2000806017f */
[----:B------:R-:W-:Y:S05]  /*cb80*/  @!P0 BRA `(.L_x_5784) ;  /* 0x0000000000048947 */ /* 0x000fea0003800000 */
[----:B------:R-:W-:Y:S01]  /*cb90*/  BPT.TRAP 0x1 ;  /* 0x000000040000795c */ /* 0x000fe20000300000 */
.L_x_5784:
[----:B------:R-:W3:Y:S01]  /*cba0*/  @P2 LDC R27, c[0x0][0x44c] ;  /* 0x00011300ff1b2b82 */ /* 0x000ee20000000800 */
[----:B------:R-:W-:Y:S01]  /*cbb0*/  ULDC UR40, c[0x0][0x9e4] ;  /* 0x0002790000287ab9 */ /* 0x000fe20000000800 */
[----:B------:R-:W-:Y:S01]  /*cbc0*/  ULDC UR44, c[0x0][0x9d8] ;  /* 0x00027600002c7ab9 */ /* 0x000fe20000000800 */
[----:B------:R-:W-:Y:S01]  /*cbd0*/  ULDC UR39, c[0x0][0x988] ;  /* 0x0002620000277ab9 */ /* 0x000fe20000000800 */
[----:B------:R-:W-:Y:S01]  /*cbe0*/  ULDC UR41, c[0x0][0x9e0] ;  /* 0x0002780000297ab9 */ /* 0x000fe20000000800 */
[----:B------:R-:W-:Y:S01]  /*cbf0*/  BSSY B0, `(.L_x_5785) ;  /* 0x0000006000007945 */ /* 0x000fe20003800000 */
[----:B------:R-:W-:Y:S02]  /*cc00*/  IMAD R28, R18, 0x1000, R190 ;  /* 0x00001000121c7824 */ /* 0x000fe400078e02be */
[----:B------:R-:W4:Y:S01]  /*cc10*/  @P2 LDC R30, c[0x0][0x450] ;  /* 0x00011400ff1e2b82 */ /* 0x000f220000000800 */
[----:B--2---:R-:W-:Y:S05]  /*cc20*/  @P3 BRA `(.L_x_5786) ;  /* 0x0000000000083947 */ /* 0x004fea0003800000 */
[----:B------:R-:W2:Y:S02]  /*cc30*/  SYNCS.PHASECHK.TRANS64.TRYWAIT P3, [R12+URZ+0x28c50], R21 ;  /* 0x028c50150c0075a7 */ /* 0x000ea4000806017f */
[----:B--2---:R-:W-:Y:S05]  /*cc40*/  @!P3 BRA `(.L_x_5787) ;  /* 0x0000017400ecb947 */ /* 0x004fea0003800000 */
.L_x_5786:
[----:B------:R-:W-:Y:S05]  /*cc50*/  BSYNC B0 ;  /* 0x0000000000007941 */ /* 0x000fea0003800000 */
.L_x_5785:
[----:B------:R-:W-:Y:S01]  /*cc60*/  IMAD.MOV.U32 R24, RZ, RZ, R28 ;  /* 0x000000ffff187224 */ /* 0x000fe200078e001c */
[----:B------:R-:W-:Y:S01]  /*cc70*/  UISETP.NE.AND UP0, UPT, UR48, URZ, UPT ;  /* 0x0000003f3000728c */ /* 0x000fe2000bf05270 */
[----:B------:R-:W-:Y:S02]  /*cc80*/  IMAD.MOV.U32 R25, RZ, RZ, 0x40000040 ;  /* 0x40000040ff197424 */ /* 0x000fe400078e00ff */
[----:B---3--:R-:W-:Y:S01]  /*cc90*/  @P2 IMAD.HI.U32 R27, R192, R27, RZ ;  /* 0x0000001bc01b2227 */ /* 0x008fe200078e00ff */
[----:B------:R-:W-:Y:S02]  /*cca0*/  R2UR UR6, R24 ;  /* 0x00000000180672ca */ /* 0x000fe400000e0000 */
[C---:B------:R-:W-:Y:S01]  /*ccb0*/  R2UR UR7, R25.reuse ;  /* 0x00000000190772ca */ /* 0x040fe200000e0000 */
[----:B0-2---:R-:W-:Y:S01]  /*ccc0*/  IMAD.MOV.U32 R21, RZ, RZ, R192 ;  /* 0x000000ffff157224 */ /* 0x005fe200078e00c0 */
[----:B----4-:R-:W-:Y:S01]  /*ccd0*/  @P2 SHF.R.U32.HI R21, RZ, R30, R27 ;  /* 0x0000001eff152219 */ /* 0x010fe2000001161b */
[C---:B------:R-:W-:Y:S01]  /*cce0*/  VIADD R24, R28.reuse, 0x80 ;  /* 0x000000801c187836 */ /* 0x040fe20000000000 */
[----:B------:R-:W-:Y:S01]  /*ccf0*/  R2UR UR11, R25 ;  /* 0x00000000190b72ca */ /* 0x000fe200000e0000 */
[C---:B------:R-:W-:Y:S01]  /*cd00*/  VIADD R26, R28.reuse, 0x100 ;  /* 0x000001001c1a7836 */ /* 0x040fe20000000000 */
[----:B------:R-:W-:Y:S01]  /*cd10*/  PLOP3.LUT P3, PT, PT, PT, UP0, 0x40, 0x0 ;  /* 0x000000000000781c */ /* 0x000fe20003f6e808 */
[----:B------:R-:W-:Y:S01]  /*cd20*/  VIADD R28, R28, 0x180 ;  /* 0x000001801c1c7836 */ /* 0x000fe20000000000 */
[----:B------:R-:W-:Y:S01]  /*cd30*/  R2UR UR10, R24 ;  /* 0x00000000180a72ca */ /* 0x000fe200000e0000 */
[----:B------:R-:W-:Y:S01]  /*cd40*/  IMAD.MOV.U32 R27, RZ, RZ, 0x40000040 ;  /* 0x40000040ff1b7424 */ /* 0x000fe200078e00ff */
[----:B------:R-:W-:Y:S01]  /*cd50*/  R2UR UR14, R26 ;  /* 0x000000001a0e72ca */ /* 0x000fe200000e0000 */
[----:B------:R-:W-:Y:S01]  /*cd60*/  IMAD.MOV.U32 R29, RZ, RZ, 0x40000040 ;  /* 0x40000040ff1d7424 */ /* 0x000fe200078e00ff */
[----:B------:R-:W-:Y:S01]  /*cd70*/  R2UR UR18, R28 ;  /* 0x000000001c1272ca */ /* 0x000fe200000e0000 */
[----:B------:R-:W-:Y:S01]  /*cd80*/  @!P1 VIADD R12, R12, 0x28c60 ;  /* 0x00028c600c0c9836 */ /* 0x000fe20000000000 */
[----:B------:R-:W-:-:S02]  /*cd90*/  R2UR UR15, R27 ;  /* 0x000000001b0f72ca */ /* 0x000fc400000e0000 */
[----:B------:R-:W-:Y:S02]  /*cda0*/  R2UR UR19, R29 ;  /* 0x000000001d1372ca */ /* 0x000fe400000e0000 */
[----:B-----5:R-:W-:Y:S01]  /*cdb0*/  WARPGROUP.ARRIVE ;  /* 0x00000000000079c5 */ /* 0x020fe20000000000 */
[----:B------:R-:W-:Y:S02]  /*cdc0*/  @!P1 PRMT R12, RZ, 0x654, R12 ;  /* 0x00000654ff0c9816 */ /* 0x000fe4000000000c */
[----:B------:R-:W-:-:S03]  /*cdd0*/  IADD3 R21, R21, R23, -R22 ;  /* 0x0000001715157210 */ /* 0x000fc60007ffe816 */
        /* <DEDUP_REMOVED lines=19> */
[----:B0-----:R-:W0:Y:S01]  /*cf10*/  FENCE.VIEW.ASYNC.S ;  /* 0x00000000000073c6 */ /* 0x001e220000000000 */
[----:B-1----:R-:W-:Y:S01]  /*cf20*/  VIADD R152, R21, UR46 ;  /* 0x0000002e15987c36 */ /* 0x002fe20008000000 */
[----:B0-----:R-:W-:Y:S01]  /*cf30*/  NOP ;  /* 0x0000000000007918 */ /* 0x001fe20000000000 */
[----:B------:R-:W-:Y:S06]  /*cf40*/  BAR.ARV 0xe, 0x100 ;  /* 0x0384000000007b1d */ /* 0x000fec0000002000 */
[----:B------:R0:W-:Y:S02]  /*cf50*/  @!P1 SYNCS.ARRIVE.TRANS64.RED.A1T0 RZ, [R12+URZ], RZ ;  /* 0x000000ff0cff99a7 */ /* 0x0001e4000810043f */
[----:B0-----:R-:W-:Y:S01]  /*cf60*/  VIADD R12, R168, 0xfffffffe ;  /* 0xfffffffea80c7836 */ /* 0x001fe20000000000 */
[----:B------:R-:W-:Y:S06]  /*cf70*/  @P3 BRA `(.L_x_5788) ;  /* 0x0000000000543947 */ /* 0x000fec0003800000 */
[C---:B------:R-:W-:Y:S01]  /*cf80*/  ISETP.GT.AND P3, PT, R21.reuse, RZ, PT ;  /* 0x000000ff1500720c */ /* 0x040fe20003f64270 */
[----:B------:R-:W-:Y:S01]  /*cf90*/  BSSY B0, `(.L_x_5789) ;  /* 0x0000010000007945 */ /* 0x000fe20003800000 */
[----:B------:R-:W-:-:S11]  /*cfa0*/  VIADD R153, R21, 0xffffffff ;  /* 0xffffffff15997836 */ /* 0x000fd60000000000 */
[----:B------:R-:W-:Y:S05]  /*cfb0*/  @P3 BRA `(.L_x_5790) ;  /* 0x0000000000203947 */ /* 0x000fea0003800000 */
[----:B------:R-:W-:Y:S01]  /*cfc0*/  UISETP.NE.AND UP0, UPT, UR47, 0x1, UPT ;  /* 0x000000012f00788c */ /* 0x000fe2000bf05270 */
[----:B------:R-:W-:-:S05]  /*cfd0*/  IMAD.MOV R21, RZ, RZ, -R21 ;  /* 0x000000ffff157224 */ /* 0x000fca00078e0a15 */
[----:B------:R-:W-:-:S05]  /*cfe0*/  PLOP3.LUT P3, PT, PT, PT, UP0, 0x80, 0x0 ;  /* 0x000000000000781c */ /* 0x000fca0003f6f008 */
[----:B------:R-:W-:-:S08]  /*cff0*/  @UP0 ULDC.64 UR4, c[0x0][0x9e8] ;  /* 0x00027a0000040ab9 */ /* 0x000fd00000000a00 */
[----:B------:R-:W-:-:S05]  /*d000*/  @P3 IMAD.HI.U32 R153, R21, UR4, RZ ;  /* 0x0000000415993c27 */ /* 0x000fca000f8e00ff */
[----:B------:R-:W-:-:S04]  /*d010*/  @P3 SHF.R.U32.HI R21, RZ, UR5, R153 ;  /* 0x00000005ff153c19 */ /* 0x000fc80008011699 */
[----:B------:R-:W-:Y:S01]  /*d020*/  LOP3.LUT R153, RZ, R21, RZ, 0x33, !PT ;  /* 0x00000015ff997212 */ /* 0x000fe200078e33ff */
[----:B------:R-:W-:Y:S06]  /*d030*/  BRA `(.L_x_5791) ;  /* 0x0000000000147947 */ /* 0x000fec0003800000 */
.L_x_5790:
[----:B------:R-:W-:-:S06]  /*d040*/  UISETP.NE.AND UP0, UPT, UR47, 0x1, UPT ;  /* 0x000000012f00788c */ /* 0x000fcc000bf05270 */
[----:B------:R-:W-:-:S05]  /*d050*/  PLOP3.LUT P3, PT, PT, PT, UP0, 0x80, 0x0 ;  /* 0x000000000000781c */ /* 0x000fca0003f6f008 */
[----:B------:R-:W-:-:S08]  /*d060*/  @UP0 ULDC.64 UR4, c[0x0][0x9e8] ;  /* 0x00027a0000040ab9 */ /* 0x000fd00000000a00 */
[----:B------:R-:W-:-:S05]  /*d070*/  @P3 IMAD.HI.U32 R21, R153, UR4, RZ ;  /* 0x0000000499153c27 */ /* 0x000fca000f8e00ff */
[----:B------:R-:W-:-:S07]  /*d080*/  @P3 SHF.R.U32.HI R153, RZ, UR5, R21 ;  /* 0x00000005ff993c19 */ /* 0x000fce0008011615 */
.L_x_5791:
[----:B------:R-:W-:Y:S05]  /*d090*/  BSYNC B0 ;  /* 0x0000000000007941 */ /* 0x000fea0003800000 */
.L_x_5789:
[----:B------:R-:W-:-:S04]  /*d0a0*/  IMAD.U32 R21, RZ, RZ, UR47 ;  /* 0x0000002fff157e24 */ /* 0x000fc8000f8e00ff */
[----:B------:R-:W-:-:S05]  /*d0b0*/  IMAD R153, R153, R21, UR47 ;  /* 0x0000002f99997e24 */ /* 0x000fca000f8e0215 */
[----:B------:R-:W-:-:S07]  /*d0c0*/  VIMNMX R152, R152, R153, PT ;  /* 0x0000009998987248 */ /* 0x000fce0003fe0100 */
.L_x_5788:
        /* <DEDUP_REMOVED lines=8> */
.L_x_5813:
[----:B------:R-:W-:-:S05]  /*d150*/  VIADD R214, R18, 0x1 ;  /* 0x0000000112d67836 */ /* 0x000fca0000000000 */
[----:B------:R-:W-:-:S04]  /*d160*/  ISETP.NE.AND P3, PT, R214, 0x2, PT ;  /* 0x00000002d600780c */ /* 0x000fc80003f65270 */
[----:B------:R-:W-:Y:S02]  /*d170*/  SEL R20, RZ, 0x1, P3 ;  /* 0x00000001ff147807 */ /* 0x000fe40001800000 */
[----:B------:R-:W-:Y:S02]  /*d180*/  SEL R214, R214, RZ, P3 ;  /* 0x000000ffd6d67207 */ /* 0x000fe40001800000 */
[----:B------:R-:W-:Y:S01]  /*d190*/  LOP3.LUT R19, R19, R20, RZ, 0x3c, !PT ;  /* 0x0000001413137212 */ /* 0x000fe200078e3cff */
[----:B0-----:R-:W-:Y:S06]  /*d1a0*/  @!P0 BRA `(.L_x_5795) ;  /* 0x0000000000048947 */ /* 0x001fec0003800000 */
[----:B------:R-:W-:Y:S01]  /*d1b0*/  BPT.TRAP 0x1 ;  /* 0x000000040000795c */ /* 0x000fe20000300000 */
.L_x_5795:
[----:B------:R-:W-:Y:S01]  /*d1c0*/  IMAD R215, R214, 0x8, R2 ;  /* 0x00000008d6d77824 */ /* 0x000fe200078e0202 */
[----:B------:R-:W-:-:S04]  /*d1d0*/  SHF.L.U32 R216, R19, 0x1f, RZ ;  /* 0x0000001f13d87819 */ /* 0x000fc800000006ff */
[----:B------:R0:W1:Y:S01]  /*d1e0*/  SYNCS.PHASECHK.TRANS64.TRYWAIT P3, [R215+URZ+0x28c30], R216 ;  /* 0x028c30d8d70075a7 */ /* 0x000062000806017f */
[----:B------:R-:W-:Y:S05]  /*d1f0*/  @!P0 BRA `(.L_x_5796) ;  /* 0x0000000000048947 */ /* 0x000fea0003800000 */
[----:B------:R-:W-:Y:S01]  /*d200*/  BPT.TRAP 0x1 ;  /* 0x000000040000795c */ /* 0x000fe20000300000 */
.L_x_5796:
[----:B------:R-:W-:Y:S01]  /*d210*/  BSSY B2, `(.L_x_5797) ;  /* 0x0000006000027945 */ /* 0x000fe20003800000 */
[----:B------:R-:W-:Y:S02]  /*d220*/  IMAD R20, R214, 0x200, R13 ;  /* 0x00000200d6147824 */ /* 0x000fe400078e020d */
[----:B------:R-:W-:Y:S01]  /*d230*/  IMAD.MOV.U32 R21, RZ, RZ, 0x40000040 ;  /* 0x40000040ff157424 */ /* 0x000fe200078e00ff */
[----:B-1----:R-:W-:Y:S06]  /*d240*/  @P3 BRA `(.L_x_5798) ;  /* 0x0000000000083947 */ /* 0x002fec0003800000 */
[----:B------:R-:W1:Y:S02]  /*d250*/  SYNCS.PHASECHK.TRANS64.TRYWAIT P3, [R215+URZ+0x28c30], R216 ;  /* 0x028c30d8d70075a7 */ /* 0x000e64000806017f */
[----:B-1----:R-:W-:Y:S05]  /*d260*/  @!P3 BRA `(.L_x_5799) ;  /* 0x000001700078b947 */ /* 0x002fea0003800000 */
.L_x_5798:
[----:B------:R-:W-:Y:S05]  /*d270*/  BSYNC B2 ;  /* 0x0000000000027941 */ /* 0x000fea0003800000 */
.L_x_5797:
[C---:B------:R-:W-:Y:S01]  /*d280*/  R2UR UR6, R20.reuse ;  /* 0x00000000140672ca */ /* 0x040fe200000e0000 */
[----:B------:R-:W-:Y:S01]  /*d290*/  WARPGROUP.ARRIVE ;  /* 0x00000000000079c5 */ /* 0x000fe20000000000 */
[----:B------:R-:W-:Y:S01]  /*d2a0*/  R2UR UR7, R21 ;  /* 0x00000000150772ca */ /* 0x000fe200000e0000 */
[----:B------:R-:W-:Y:S01]  /*d2b0*/  VIADD R206, R20, 0x2 ;  /* 0x0000000214ce7836 */ /* 0x000fe20000000000 */
[----:B------:R-:W-:Y:S01]  /*d2c0*/  R2UR UR4, R4 ;  /* 0x00000000040472ca */ /* 0x000fe200000e0000 */
[----:B------:R-:W-:Y:S01]  /*d2d0*/  IMAD.MOV.U32 R207, RZ, RZ, 0x40000040 ;  /* 0x40000040ffcf7424 */ /* 0x000fe200078e00ff */
[----:B------:R-:W-:Y:S01]  /*d2e0*/  R2UR UR5, R5 ;  /* 0x00000000050572ca */ /* 0x000fe200000e0000 */
[----:B------:R-:W-:Y:S01]  /*d2f0*/  IMAD.MOV.U32 R21, RZ, RZ, 0x40000040 ;  /* 0x40000040ff157424 */ /* 0x000fe200078e00ff */
[----:B------:R-:W-:-:S06]  /*d300*/  UISETP.NE.AND UP0, UPT, UR48, URZ, UPT ;  /* 0x0000003f3000728c */ /* 0x000fcc000bf05270 */
[----:B------:R-:W-:-:S05]  /*d310*/  PLOP3.LUT P3, PT, PT, PT, UP0, 0x40, 0x0 ;  /* 0x000000000000781c */ /* 0x000fca0003f6e808 */
[----:B------:R-:W-:Y:S01]  /*d320*/  HGMMA.64x64x16.F32 R152, gdesc[UR4], RZ, !UPT, gsb0 ;  /* 0x00e00000049879f0 */ /* 0x000fe2000c0008ff */
        /* <DEDUP_REMOVED lines=12> */
[----:B------:R-:W-:Y:S02]  /*d3f0*/  R2UR UR7, R207 ;  /* 0x00000000cf0772ca */ /* 0x000fe400000e0000 */
[----:B------:R-:W-:Y:S02]  /*d400*/  R2UR UR4, R8 ;  /* 0x00000000080472ca */ /* 0x000fe400000e0000 */
[----:B------:R-:W-:Y:S01]  /*d410*/  R2UR UR5, R9 ;  /* 0x00000000090572ca */ /* 0x000fe200000e0000 */
[----:B------:R-:W-:Y:S02]  /*d420*/  WARPGROUP.DEPBAR.LE gsb0, 0x0 ;  /* 0x00008000000079c5 */ /* 0x000fe40000010000 */
[----:B------:R-:W-:-:S10]  /*d430*/  WARPGROUP.ARRIVE ;  /* 0x00000000000079c5 */ /* 0x000fd40000000000 */
[----:B------:R-:W-:Y:S01]  /*d440*/  HGMMA.64x64x16.F32 R152, gdesc[UR4], R152, gsb0 ;  /* 0x00e00000049879f0 */ /* 0x000fe20008000898 */
[----:B------:R-:W-:Y:S02]  /*d450*/  R2UR UR6, R20 ;  /* 0x00000000140672ca */ /* 0x000fe400000e0000 */
[----:B------:R-:W-:Y:S01]  /*d460*/  R2UR UR7, R21 ;  /* 0x00000000150772ca */ /* 0x000fe200000e0000 */
[----:B------:R-:W2:Y:S01]  /*d470*/  @P2 LDC R20, c[0x0][0x450] ;  /* 0x00011400ff142b82 */ /* 0x000ea20000000800 */
[----:B------:R-:W-:Y:S02]  /*d480*/  R2UR UR4, R6 ;  /* 0x00000000060472ca */ /* 0x000fe400000e0000 */
[----:B------:R-:W-:-:S05]  /*d490*/  R2UR UR5, R7 ;  /* 0x00000000070572ca */ /* 0x000fca00000e0000 */
[----:B------:R-:W3:Y:S02]  /*d4a0*/  @P2 LDC R21, c[0x0][0x44c] ;  /* 0x00011300ff152b82 */ /* 0x000ee40000000800 */
[----:B---3--:R-:W-:-:S05]  /*d4b0*/  @P2 IMAD.HI.U32 R21, R206, R21, RZ ;  /* 0x00000015ce152227 */ /* 0x008fca00078e00ff */
[----:B--2---:R-:W-:Y:S01]  /*d4c0*/  @P2 SHF.R.U32.HI R206, RZ, R20, R21 ;  /* 0x00000014ffce2219 */ /* 0x004fe20000011615 */
[----:B------:R-:W-:-:S04]  /*d4d0*/  @!P1 VIADD R20, R215, 0x28c40 ;  /* 0x00028c40d7149836 */ /* 0x000fc80000000000 */
[----:B------:R-:W2:Y:S01]  /*d4e0*/  SHFL.IDX PT, R234, R206, RZ, 0x1c1f ;  /* 0x001c1fffceea7589 */ /* 0x000ea200000e0000 */
[----:B------:R-:W-:Y:S01]  /*d4f0*/  @!P1 PRMT R20, RZ, 0x654, R20 ;  /* 0x00000654ff149816 */ /* 0x000fe20000000014 */
        /* <DEDUP_REMOVED lines=30> */
[----:B------:R-:W-:-:S02]  /*d6e0*/  IMAD.SHL.U32 R178, R12, 0x40, RZ ;  /* 0x000000400cb27824 */ /* 0x000fc400078e00ff */
[----:B------:R-:W-:Y:S01]  /*d6f0*/  FMUL.FTZ R152, R152, UR44 ;  /* 0x0000002c98987c20 */ /* 0x000fe20008410000 */
[----:B------:R-:W-:Y:S01]  /*d700*/  FMUL.FTZ R169, R169, UR44 ;  /* 0x0000002ca9a97c20 */ /* 0x000fe20008410000 */
[----:B------:R-:W-:Y:S01]  /*d710*/  FMUL.FTZ R177, R177, UR44 ;  /* 0x0000002cb1b17c20 */ /* 0x000fe20008410000 */
[----:B------:R-:W-:Y:S01]  /*d720*/  FMUL.FTZ R180, R181, UR44 ;  /* 0x0000002cb5b47c20 */ /* 0x000fe20008410000 */
[----:B------:R-:W-:Y:S01]  /*d730*/  FMUL.FTZ R175, R182, UR44 ;  /* 0x0000002cb6af7c20 */ /* 0x000fe20008410000 */
[----:B------:R-:W-:Y:S01]  /*d740*/  FMUL.FTZ R176, R183, UR44 ;  /* 0x0000002cb7b07c20 */ /* 0x000fe20008410000 */
[----:B------:R-:W-:Y:S01]  /*d750*/  IADD3 R183, -R185, 0x1, -R178 ;  /* 0x00000001b9b77810 */ /* 0x000fe20007ffe9b2 */
[----:B------:R-:W3:Y:S01]  /*d760*/  MUFU.TANH R152, R152 ;  /* 0x0000009800987308 */ /* 0x000ee20000002400 */
[----:B------:R4:W-:Y:S02]  /*d770*/  @!P1 SYNCS.ARRIVE.TRANS64.RED.A1T0 RZ, [R20+URZ], RZ ;  /* 0x000000ff14ff99a7 */ /* 0x0009e4000810043f */
[----:B------:R-:W-:-:S05]  /*d780*/  IADD3 R183, -R22, R183, R23 ;  /* 0x000000b716b77210 */ /* 0x000fca0007ffe117 */
[----:B------:R-:W0:Y:S01]  /*d790*/  MUFU.TANH R207, R207 ;  /* 0x000000cf00cf7308 */ /* 0x000e220000002400 */
[C---:B------:R-:W-:Y:S02]  /*d7a0*/  VIADD R233, R183.reuse, UR41 ;  /* 0x00000029b7e97c36 */ /* 0x040fe40008000000 */
[----:B------:R-:W-:Y:S02]  /*d7b0*/  VIADD R183, R183, UR45 ;  /* 0x0000002db7b77c36 */ /* 0x000fe40008000000 */
[C---:B--2---:R-:W-:Y:S02]  /*d7c0*/  IMAD.IADD R182, R234.reuse, 0x1, R233 ;  /* 0x00000001eab67824 */ /* 0x044fe400078e02e9 */
        /* <DEDUP_REMOVED lines=31> */
[----:B--234-:R-:W-:Y:S05]  /*d9c0*/  @P3 BRA `(.L_x_5800) ;  /* 0x0000000000583947 */ /* 0x01cfea0003800000 */
[----:B------:R-:W-:Y:S01]  /*d9d0*/  IADD3 R234, -R22, R23, R234 ;  /* 0x0000001716ea7210 */ /* 0x000fe20007ffe1ea */
[----:B------:R-:W-:Y:S03]  /*d9e0*/  BSSY B2, `(.L_x_5801) ;  /* 0x0000010000027945 */ /* 0x000fe60003800000 */
        /* <DEDUP_REMOVED lines=10> */
.L_x_5802:
[----:B------:R-:W-:-:S05]  /*da90*/  IMAD.U32 R235, RZ, RZ, UR40 ;  /* 0x00000028ffeb7e24 */ /* 0x000fca000f8e00ff */
[----:B------:R-:W-:-:S13]  /*daa0*/  ISETP.NE.AND P3, PT, R235, 0x1, PT ;  /* 0x00000001eb00780c */ /* 0x000fda0003f65270 */
[----:B------:R-:W2:Y:S02]  /*dab0*/  @P3 LDC.64 R20, c[0x0][0x9e8] ;  /* 0x00027a00ff143b82 */ /* 0x000ea40000000a00 */
[----:B--2---:R-:W-:-:S05]  /*dac0*/  @P3 IMAD.HI.U32 R20, R234, R20, RZ ;  /* 0x00000014ea143227 */ /* 0x004fca00078e00ff */
[----:B------:R-:W-:-:S07]  /*dad0*/  @P3 SHF.R.U32.HI R234, RZ, R21, R20 ;  /* 0x00000015ffea3219 */ /* 0x000fce0000011614 */
.L_x_5803:
[----:B------:R-:W-:Y:S05]  /*dae0*/  BSYNC B2 ;  /* 0x0000000000027941 */ /* 0x000fea0003800000 */
.L_x_5801:
[----:B------:R-:W-:-:S04]  /*daf0*/  IMAD R234, R234, R235, -R178 ;  /* 0x000000ebeaea7224 */ /* 0x000fc800078e0ab2 */
[----:B------:R-:W-:-:S05]  /*db00*/  IMAD.IADD R234, R234, 0x1, -R185 ;  /* 0x00000001eaea7824 */ /* 0x000fca00078e0ab9 */
[----:B------:R-:W-:Y:S02]  /*db10*/  VIMNMX R181, R181, R234, !PT ;  /* 0x000000eab5b57248 */ /* 0x000fe40007fe0100 */
[----:B------:R-:W-:-:S07]  /*db20*/  VIADDMNMX R182, R234, R235, R182, PT ;  /* 0x000000ebeab67246 */ /* 0x000fce00038001b6 */
.L_x_5800:
[----:B------:R-:W-:Y:S01]  /*db30*/  ISETP.GT.AND P3, PT, R12, -0x1, PT ;  /* 0xffffffff0c00780c */ /* 0x000fe20003f64270 */
[----:B------:R-:W2:Y:S01]  /*db40*/  SHFL.IDX PT, R206, R206, 0x1, 0x1c1f ;  /* 0x003c1f00cece7f89 */ /* 0x000ea200000e0000 */
[----:B------:R-:W-:Y:S02]  /*db50*/  UISETP.NE.AND UP0, UPT, UR48, URZ, UPT ;  /* 0x0000003f3000728c */ /* 0x000fe4000bf05270 */
[C---:B------:R-:W-:Y:S02]  /*db60*/  ISETP.GT.AND P4, PT, R181.reuse, RZ, P3 ;  /* 0x000000ffb500720c */ /* 0x040fe40001f84270 */
[C---:B------:R-:W-:Y:S02]  /*db70*/  ISETP.GT.AND P6, PT, R181.reuse, 0x8, P3 ;  /* 0x00000008b500780c */ /* 0x040fe40001fc4270 */
[----:B------:R-:W-:Y:S02]  /*db80*/  ISETP.LT.OR P5, PT, R182, 0x1, P4 ;  /* 0x00000001b600780c */ /* 0x000fe400027a1670 */
[----:B------:R-:W-:-:S02]  /*db90*/  ISETP.GT.AND P4, PT, R181, 0x1, P3 ;  /* 0x00000001b500780c */ /* 0x000fc40001f84270 */
[----:B------:R-:W-:Y:S02]  /*dba0*/  FSEL R152, R152, -INF , !P5 ;  /* 0xff80000098987808 */ /* 0x000fe40006800000 */
[C---:B------:R-:W-:Y:S02]  /*dbb0*/  ISETP.LT.OR P4, PT, R182.reuse, 0x2, P4 ;  /* 0x00000002b600780c */ /* 0x040fe40002781670 */
[----:B------:R-:W-:Y:S02]  /*dbc0*/  ISETP.GT.AND P5, PT, R181, 0x9, P3 ;  /* 0x00000009b500780c */ /* 0x000fe40001fa4270 */
[----:B0-----:R-:W-:Y:S02]  /*dbd0*/  FSEL R207, R207, -INF , !P4 ;  /* 0xff800000cfcf7808 */ /* 0x001fe40006000000 */
[----:B------:R-:W-:Y:S02]  /*dbe0*/  ISETP.GT.AND P4, PT, R181, 0x10, P3 ;  /* 0x00000010b500780c */ /* 0x000fe40001f84270 */
[----:B------:R-:W-:-:S02]  /*dbf0*/  ISETP.LT.OR P6, PT, R182, 0x9, P6 ;  /* 0x00000009b600780c */ /* 0x000fc400037c1670 */
[C---:B------:R-:W-:Y:S01]  /*dc00*/  ISETP.LT.OR P4, PT, R182.reuse, 0x11, P4 ;  /* 0x00000011b600780c */ /* 0x040fe20002781670 */
[--C-:B--2---:R-:W-:Y:S01]  /*dc10*/  IMAD.IADD R233, R233, 0x1, R206.reuse ;  /* 0x00000001e9e97824 */ /* 0x104fe200078e02ce */
[----:B------:R-:W-:Y:S01]  /*dc20*/  ISETP.LT.OR P5, PT, R182, 0xa, P5 ;  /* 0x0000000ab600780c */ /* 0x000fe20002fa1670 */
[----:B------:R-:W-:Y:S01]  /*dc30*/  IMAD.IADD R183, R183, 0x1, R206 ;  /* 0x00000001b7b77824 */ /* 0x000fe200078e02ce */
[----:B------:R-:W-:Y:S02]  /*dc40*/  FSEL R159, R159, -INF , !P4 ;  /* 0xff8000009f9f7808 */ /* 0x000fe40006000000 */
[----:B------:R-:W-:Y:S02]  /*dc50*/  ISETP.GT.AND P4, PT, R181, 0x19, P3 ;  /* 0x00000019b500780c */ /* 0x000fe40001f84270 */
[----:B------:R-:W-:Y:S02]  /*dc60*/  FSEL R230, R230, -INF , !P6 ;  /* 0xff800000e6e67808 */ /* 0x000fe40007000000 */
[----:B------:R-:W-:-:S02]  /*dc70*/  ISETP.LT.OR P4, PT, R182, 0x1a, P4 ;  /* 0x0000001ab600780c */ /* 0x000fc40002781670 */
[----:B------:R-:W-:Y:S02]  /*dc80*/  FSEL R231, R231, -INF , !P5 ;  /* 0xff800000e7e77808 */ /* 0x000fe40006800000 */
[C---:B------:R-:W-:Y:S02]  /*dc90*/  ISETP.GT.AND P6, PT, R181.reuse, 0x11, P3 ;  /* 0x00000011b500780c */ /* 0x040fe40001fc4270 */
[C---:B------:R-:W-:Y:S02]  /*dca0*/  ISETP.GT.AND P5, PT, R181.reuse, 0x18, P3 ;  /* 0x00000018b500780c */ /* 0x040fe40001fa4270 */
[----:B------:R-:W-:Y:S02]  /*dcb0*/  FSEL R164, R164, -INF , !P4 ;  /* 0xff800000a4a47808 */ /* 0x000fe40006000000 */
[----:B------:R-:W-:Y:S02]  /*dcc0*/  ISETP.GT.AND P4, PT, R181, 0x28, P3 ;  /* 0x00000028b500780c */ /* 0x000fe40001f84270 */
[----:B------:R-:W-:-:S02]  /*dcd0*/  ISETP.LT.OR P6, PT, R182, 0x12, P6 ;  /* 0x00000012b600780c */ /* 0x000fc400037c1670 */
[C---:B------:R-:W-:Y:S02]  /*dce0*/  ISETP.LT.OR P5, PT, R182.reuse, 0x19, P5 ;  /* 0x00000019b600780c */ /* 0x040fe40002fa1670 */
[----:B------:R-:W-:Y:S02]  /*dcf0*/  ISETP.LT.OR P4, PT, R182, 0x29, P4 ;  /* 0x00000029b600780c */ /* 0x000fe40002781670 */
[----:B------:R-:W-:Y:S02]  /*dd00*/  FSEL R232, R232, -INF , !P6 ;  /* 0xff800000e8e87808 */ /* 0x000fe40007000000 */
[----:B------:R-:W-:Y:S02]  /*dd10*/  FSEL R163, R163, -INF , !P5 ;  /* 0xff800000a3a37808 */ /* 0x000fe40006800000 */
[C---:B------:R-:W-:Y:S02]  /*dd20*/  ISETP.GT.AND P6, PT, R181.reuse, 0x20, P3 ;  /* 0x00000020b500780c */ /* 0x040fe40001fc4270 */
[----:B------:R-:W-:-:S02]  /*dd30*/  ISETP.GT.AND P5, PT, R181, 0x21, P3 ;  /* 0x00000021b500780c */ /* 0x000fc40001fa4270 */
[----:B------:R-:W-:Y:S02]  /*dd40*/  FSEL R171, R171, -INF , !P4 ;  /* 0xff800000abab7808 */ /* 0x000fe40006000000 */
[----:B------:R-:W-:Y:S02]  /*dd50*/  ISETP.GT.AND P4, PT, R181, 0x31, P3 ;  /* 0x00000031b500780c */ /* 0x000fe40001f84270 */
[C---:B------:R-:W-:Y:S02]  /*dd60*/  ISETP.LT.OR P6, PT, R182.reuse, 0x21, P6 ;  /* 0x00000021b600780c */ /* 0x040fe400037c1670 */
[C---:B------:R-:W-:Y:S02]  /*dd70*/  ISETP.LT.OR P5, PT, R182.reuse, 0x22, P5 ;  /* 0x00000022b600780c */ /* 0x040fe40002fa1670 */
[----:B------:R-:W-:Y:S02]  /*dd80*/  ISETP.LT.OR P4, PT, R182, 0x32, P4 ;  /* 0x00000032b600780c */ /* 0x000fe40002781670 */
[----:B------:R-:W-:-:S02]  /*dd90*/  FSEL R166, R166, -INF , !P6 ;  /* 0xff800000a6a67808 */ /* 0x000fc40007000000 */
[----:B------:R-:W-:Y:S02]  /*dda0*/  FSEL R169, R169, -INF , !P5 ;  /* 0xff800000a9a97808 */ /* 0x000fe40006800000 */
[C---:B------:R-:W-:Y:S02]  /*ddb0*/  ISETP.GT.AND P6, PT, R181.reuse, 0x29, P3 ;  /* 0x00000029b500780c */ /* 0x040fe40001fc4270 */
[----:B------:R-:W-:Y:S02]  /*ddc0*/  ISETP.GT.AND P5, PT, R181, 0x30, P3 ;  /* 0x00000030b500780c */ /* 0x000fe40001fa4270 */
[----:B------:R-:W-:Y:S02]  /*ddd0*/  FSEL R177, R177, -INF , !P4 ;  /* 0xff800000b1b17808 */ /* 0x000fe40006000000 */
[----:B------:R-:W-:Y:S02]  /*dde0*/  PLOP3.LUT P4, PT, PT, PT, UP0, 0x40, 0x0 ;  /* 0x000000000000781c */ /* 0x000fe40003f8e808 */
[----:B------:R-:W-:-:S02]  /*ddf0*/  ISETP.LT.OR P6, PT, R182, 0x2a, P6 ;  /* 0x0000002ab600780c */ /* 0x000fc400037c1670 */
[----:B------:R-:W-:Y:S02]  /*de00*/  ISETP.LT.OR P5, PT, R182, 0x31, P5 ;  /* 0x00000031b600780c */ /* 0x000fe40002fa1670 */
[----:B------:R-:W-:Y:S02]  /*de10*/  FSEL R172, R172, -INF , !P6 ;  /* 0xff800000acac7808 */ /* 0x000fe40007000000 */
[----:B------:R-:W-:Y:S02]  /*de20*/  FSEL R174, R174, -INF , !P5 ;  /* 0xff800000aeae7808 */ /* 0x000fe40006800000 */
[C---:B------:R-:W-:Y:S02]  /*de30*/  ISETP.GT.AND P6, PT, R181.reuse, 0x38, P3 ;  /* 0x00000038b500780c */ /* 0x040fe40001fc4270 */
[----:B------:R-:W-:Y:S02]  /*de40*/  ISETP.GT.AND P5, PT, R181, 0x39, P3 ;  /* 0x00000039b500780c */ /* 0x000fe40001fa4270 */
[----:B------:R-:W-:-:S02]  /*de50*/  ISETP.LT.OR P6, PT, R182, 0x39, P6 ;  /* 0x00000039b600780c */ /* 0x000fc400037c1670 */
[----:B------:R-:W-:Y:S02]  /*de60*/  ISETP.LT.OR P5, PT, R182, 0x3a, P5 ;  /* 0x0000003ab600780c */ /* 0x000fe40002fa1670 */
[----:B------:R-:W-:Y:S02]  /*de70*/  FSEL R179, R179, -INF , !P6 ;  /* 0xff800000b3b37808 */ /* 0x000fe40007000000 */
[----:B------:R-:W-:Y:S01]  /*de80*/  FSEL R180, R180, -INF , !P5 ;  /* 0xff800000b4b47808 */ /* 0x000fe20006800000 */
[----:B------:R-:W-:Y:S08]  /*de90*/  @P4 BRA `(.L_x_5804) ;  /* 0x0000000000584947 */ /* 0x000ff00003800000 */
        /* <DEDUP_REMOVED lines=12> */
.L_x_5806:
[----:B------:R-:W-:-:S05]  /*df60*/  IMAD.U32 R181, RZ, RZ, UR40 ;  /* 0x00000028ffb57e24 */ /* 0x000fca000f8e00ff */
[----:B------:R-:W-:-:S13]  /*df70*/  ISETP.NE.AND P4, PT, R181, 0x1, PT ;  /* 0x00000001b500780c */ /* 0x000fda0003f85270 */
[----:B------:R-:W0:Y:S02]  /*df80*/  @P4 LDC.64 R20, c[0x0][0x9e8] ;  /* 0x00027a00ff144b82 */ /* 0x000e240000000a00 */
[----:B0-----:R-:W-:-:S05]  /*df90*/  @P4 IMAD.HI.U32 R20, R206, R20, RZ ;  /* 0x00000014ce144227 */ /* 0x001fca00078e00ff */
[----:B------:R-:W-:-:S07]  /*dfa0*/  @P4 SHF.R.U32.HI R206, RZ, R21, R20 ;  /* 0x00000015ffce4219 */ /* 0x000fce0000011614 */
.L_x_5807:
[----:B------:R-:W-:Y:S05]  /*dfb0*/  BSYNC B2 ;  /* 0x0000000000027941 */ /* 0x000fea0003800000 */
.L_x_5805:
[----:B------:R-:W-:-:S04]  /*dfc0*/  IMAD R178, R206, R181, -R178 ;  /* 0x000000b5ceb27224 */ /* 0x000fc800078e0ab2 */
[----:B------:R-:W-:-:S05]  /*dfd0*/  IMAD.IADD R178, R178, 0x1, -R185 ;  /* 0x00000001b2b27824 */ /* 0x000fca00078e0ab9 */
[----:B------:R-:W-:Y:S02]  /*dfe0*/  VIMNMX R183, R183, R178, !PT ;  /* 0x000000b2b7b77248 */ /* 0x000fe40007fe0100 */
[----:B------:R-:W-:-:S07]  /*dff0*/  VIADDMNMX R233, R178, R181, R233, PT ;  /* 0x000000b5b2e97246 */ /* 0x000fce00038001e9 */
.L_x_5804:
        /* <DEDUP_REMOVED lines=19> */
[----:B------:R-:W-:Y:S02]  /*e130*/  ISETP.GT.AND P6, PT, R183, RZ, P3 ;  /* 0x000000ffb700720c */ /* 0x000fe40001fc4270 */
        /* <DEDUP_REMOVED lines=9> */
[----:B------:R-:W-:-:S02]  /*e1d0*/  FSEL R154, R154, -INF , !P5 ;  /* 0xff8000009a9a7808 */ /* 0x000fc40006800000 */
[----:B------:R-:W-:Y:S02]  /*e1e0*/  FMNMX.FTZ R20, R180, R20, !PT ;  /* 0x00000014b4147209 */ /* 0x000fe40007810000 */
[C---:B------:R-:W-:Y:S02]  /*e1f0*/  ISETP.GT.AND P5, PT, R183.reuse, 0x10, P3 ;  /* 0x00000010b700780c */ /* 0x040fe40001fa4270 */
[----:B------:R-:W-:Y:S01]  /*e200*/  ISETP.GT.AND P6, PT, R183, 0x38, P3 ;  /* 0x00000038b700780c */ /* 0x000fe20001fc4270 */
[----:B------:R-:W0:Y:S01]  /*e210*/  SHFL.BFLY PT, R21, R20, 0x2, 0x1f ;  /* 0x0c401f0014157f89 */ /* 0x000e2200000e0000 */
[C---:B------:R-:W-:Y:S02]  /*e220*/  ISETP.LT.OR P5, PT, R233.reuse, 0x11, P5 ;  /* 0x00000011e900780c */ /* 0x040fe40002fa1670 */
[----:B------:R-:W-:Y:S02]  /*e230*/  ISETP.LT.OR P6, PT, R233, 0x39, P6 ;  /* 0x00000039e900780c */ /* 0x000fe400037c1670 */
[----:B------:R-:W-:-:S02]  /*e240*/  FSEL R157, R157, -INF , !P5 ;  /* 0xff8000009d9d7808 */ /* 0x000fc40006800000 */
[----:B------:R-:W-:Y:S02]  /*e250*/  ISETP.GT.AND P5, PT, R183, 0x19, P3 ;  /* 0x00000019b700780c */ /* 0x000fe40001fa4270 */
[----:B------:R-:W-:Y:S02]  /*e260*/  FSEL R175, R175, -INF , !P6 ;  /* 0xff800000afaf7808 */ /* 0x000fe40007000000 */
[----:B------:R-:W-:-:S04]  /*e270*/  ISETP.LT.OR P5, PT, R233, 0x1a, P5 ;  /* 0x0000001ae900780c */ /* 0x000fc80002fa1670 */
[----:B------:R-:W-:Y:S02]  /*e280*/  FSEL R161, R161, -INF , !P5 ;  /* 0xff800000a1a17808 */ /* 0x000fe40006800000 */
[----:B------:R-:W-:-:S04]  /*e290*/  ISETP.GT.AND P5, PT, R183, 0x28, P3 ;  /* 0x00000028b700780c */ /* 0x000fc80001fa4270 */
[----:B------:R-:W-:Y:S02]  /*e2a0*/  ISETP.LT.OR P5, PT, R233, 0x29, P5 ;  /* 0x00000029e900780c */ /* 0x000fe40002fa1670 */
[----:B0-----:R-:W-:Y:S02]  /*e2b0*/  FMNMX.FTZ R21, R20, R21, !PT ;  /* 0x0000001514157209 */ /* 0x001fe40007810000 */
[----:B------:R-:W-:Y:S02]  /*e2c0*/  FSEL R167, R167, -INF , !P5 ;  /* 0xff800000a7a77808 */ /* 0x000fe40006800000 */
[----:B------:R-:W-:Y:S01]  /*e2d0*/  ISETP.GT.AND P5, PT, R183, 0x30, P3 ;  /* 0x00000030b700780c */ /* 0x000fe20001fa4270 */
[----:B------:R-:W0:Y:S03]  /*e2e0*/  SHFL.BFLY PT, R20, R21, 0x1, 0x1f ;  /* 0x0c201f0015147f89 */ /* 0x000e2600000e0000 */
[----:B------:R-:W-:-:S04]  /*e2f0*/  ISETP.LT.OR P5, PT, R233, 0x31, P5 ;  /* 0x00000031e900780c */ /* 0x000fc80002fa1670 */
[----:B------:R-:W-:Y:S02]  /*e300*/  FSEL R170, R170, -INF , !P5 ;  /* 0xff800000aaaa7808 */ /* 0x000fe40006800000 */
[----:B0-----:R-:W-:Y:S01]  /*e310*/  FMNMX.FTZ R21, R21, R20, !PT ;  /* 0x0000001415157209 */ /* 0x001fe20007810000 */
[----:B------:R-:W-:-:S03]  /*e320*/  IMAD.U32 R20, RZ, RZ, UR39 ;  /* 0x00000027ff147e24 */ /* 0x000fc6000f8e00ff */
[----:B------:R-:W-:-:S04]  /*e330*/  FSETP.NEU.FTZ.AND P4, PT, R21, -INF , PT ;  /* 0xff8000001500780b */ /* 0x000fc80003f9d000 */
[----:B------:R-:W-:-:S05]  /*e340*/  FSEL R178, R21, RZ, P4 ;  /* 0x000000ff15b27208 */ /* 0x000fca0002000000 */
[----:B------:R-:W-:Y:S01]  /*e350*/  FADD.FTZ R178, -R178, R14 ;  /* 0x0000000eb2b27221 */ /* 0x000fe20000010100 */
[----:B------:R-:W-:-:S05]  /*e360*/  FMUL.FTZ R14, R21, R20 ;  /* 0x00000014150e7220 */ /* 0x000fca0000410000 */
[----:B------:R-:W-:Y:S02]  /*e370*/  FSEL R14, R14, RZ, P4 ;  /* 0x000000ff0e0e7208 */ /* 0x000fe40002000000 */
[----:B------:R-:W-:-:S03]  /*e380*/  ISETP.GT.AND P4, PT, R183, 0x8, P3 ;  /* 0x00000008b700780c */ /* 0x000fc60001f84270 */
[-CC-:B------:R-:W-:Y:S01]  /*e390*/  FFMA.FTZ R152, R152, R20.reuse, -R14.reuse ;  /* 0x0000001498987223 */ /* 0x180fe2000001080e */
[----:B------:R-:W-:Y:S01]  /*e3a0*/  ISETP.LT.OR P4, PT, R233, 0x9, P4 ;  /* 0x00000009e900780c */ /* 0x000fe20002781670 */
[-CC-:B------:R-:W-:Y:S01]  /*e3b0*/  FFMA.FTZ R207, R207, R20.reuse, -R14.reuse ;  /* 0x00000014cfcf7223 */ /* 0x180fe2000001080e */
[-CC-:B------:R-:W-:Y:S01]  /*e3c0*/  FFMA.FTZ R230, R230, R20.reuse, -R14.reuse ;  /* 0x00000014e6e67223 */ /* 0x180fe2000001080e */
[-CC-:B------:R-:W-:Y:S01]  /*e3d0*/  FFMA.FTZ R231, R231, R20.reuse, -R14.reuse ;  /* 0x00000014e7e77223 */ /* 0x180fe2000001080e */
[----:B------:R-:W-:Y:S01]  /*e3e0*/  FSEL R155, R155, -INF , !P4 ;  /* 0xff8000009b9b7808 */ /* 0x000fe20006000000 */
[-CC-:B------:R-:W-:Y:S01]  /*e3f0*/  FFMA.FTZ R159, R159, R20.reuse, -R14.reuse ;  /* 0x000000149f9f7223 */ /* 0x180fe2000001080e */
[----:B------:R-:W-:Y:S01]  /*e400*/  ISETP.GT.AND P4, PT, R183, 0x11, P3 ;  /* 0x00000011b700780c */ /* 0x000fe20001f84270 */
[-CC-:B------:R-:W-:Y:S01]  /*e410*/  FFMA.FTZ R232, R232, R20.reuse, -R14.reuse ;  /* 0x00000014e8e87223 */ /* 0x180fe2000001080e */
[-CC-:B------:R-:W-:Y:S01]  /*e420*/  FFMA.FTZ R163, R163, R20.reuse, -R14.reuse ;  /* 0x00000014a3a37223 */ /* 0x180fe2000001080e */
        /* <DEDUP_REMOVED lines=12> */
[-C--:B------:R-:W-:Y:S01]  /*e4f0*/  FFMA.FTZ R180, R180, R20.reuse, -R14 ;  /* 0x00000014b4b47223 */ /* 0x080fe2000001080e */
[----:B------:R-:W-:Y:S01]  /*e500*/  FMUL.FTZ R14, R178, R20 ;  /* 0x00000014b20e7220 */ /* 0x000fe20000410000 */
[----:B------:R-:W-:Y:S01]  /*e510*/  MUFU.EX2 R152, R152 ;  /* 0x0000009800987308 */ /* 0x000fe20000000800 */
[----:B------:R-:W-:-:S02]  /*e520*/  FSEL R162, R162, -INF , !P4 ;  /* 0xff800000a2a27808 */ /* 0x000fc40006000000 */
[----:B------:R-:W-:-:S04]  /*e530*/  ISETP.GT.AND P4, PT, R183, 0x29, P3 ;  /* 0x00000029b700780c */ /* 0x000fc80001f84270 */
[----:B------:R-:W-:Y:S01]  /*e540*/  ISETP.LT.OR P4, PT, R233, 0x2a, P4 ;  /* 0x0000002ae900780c */ /* 0x000fe20002781670 */
[----:B------:R-:W0:Y:S03]  /*e550*/  MUFU.EX2 R14, R14 ;  /* 0x0000000e000e7308 */ /* 0x000e260000000800 */
[----:B------:R-:W-:Y:S02]  /*e560*/  FSEL R178, R168, -INF , !P4 ;  /* 0xff800000a8b27808 */ /* 0x000fe40006000000 */
[----:B------:R-:W-:Y:S02]  /*e570*/  FMNMX.FTZ R168, R153, R15, !PT ;  /* 0x0000000f99a87209 */ /* 0x000fe40007810000 */
[----:B------:R-:W-:Y:S01]  /*e580*/  ISETP.GT.AND P4, PT, R183, 0x31, P3 ;  /* 0x00000031b700780c */ /* 0x000fe20001f84270 */
[----:B------:R-:W2:Y:S01]  /*e590*/  MUFU.EX2 R207, R207 ;  /* 0x000000cf00cf7308 */ /* 0x000ea20000000800 */
[----:B------:R-:W-:-:S02]  /*e5a0*/  FMNMX.FTZ R168, R154, R168, !PT ;  /* 0x000000a89aa87209 */ /* 0x000fc40007810000 */
[----:B------:R-:W-:Y:S02]  /*e5b0*/  ISETP.LT.OR P4, PT, R233, 0x32, P4 ;  /* 0x00000032e900780c */ /* 0x000fe40002781670 */
[----:B------:R-:W-:Y:S02]  /*e5c0*/  FMNMX.FTZ R168, R155, R168, !PT ;  /* 0x000000a89ba87209 */ /* 0x000fe40007810000 */
[----:B------:R-:W-:Y:S01]  /*e5d0*/  ISETP.GT.AND P3, PT, R183, 0x39, P3 ;  /* 0x00000039b700780c */ /* 0x000fe20001f64270 */
[----:B------:R-:W3:Y:S01]  /*e5e0*/  MUFU.EX2 R230, R230 ;  /* 0x000000e600e67308 */ /* 0x000ee20000000800 */
[----:B------:R-:W-:Y:S01]  /*e5f0*/  FMNMX.FTZ R168, R156, R168, !PT ;  /* 0x000000a89ca87209 */ /* 0x000fe20007810000 */
[----:B0-----:R-:W-:Y:S01]  /*e600*/  FFMA.FTZ R0, R14, R0, R152 ;  /* 0x000000000e007223 */ /* 0x001fe20000010098 */
[----:B------:R-:W-:Y:S01]  /*e610*/  FSEL R173, R173, -INF , !P4 ;  /* 0xff800000adad7808 */ /* 0x000fe20006000000 */
[----:B------:R-:W-:Y:S01]  /*e620*/  FMUL.FTZ R24, R24, R14 ;  /* 0x0000000e18187220 */ /* 0x000fe20000410000 */
[----:B------:R-:W-:Y:S01]  /*e630*/  FMNMX.FTZ R168, R157, R168, !PT ;  /* 0x000000a89da87209 */ /* 0x000fe20007810000 */
[----:B------:R-:W-:Y:S01]  /*e640*/  FMUL.FTZ R25, R25, R14 ;  /* 0x0000000e19197220 */ /* 0x000fe20000410000 */
[----:B------:R-:W-:Y:S01]  /*e650*/  ISETP.LT.OR P3, PT, R233, 0x3a, P3 ;  /* 0x0000003ae900780c */ /* 0x000fe20001f61670 */
[----:B------:R-:W0:Y:S01]  /*e660*/  MUFU.EX2 R231, R231 ;  /* 0x000000e700e77308 */ /* 0x000e220000000800 */
[----:B------:R-:W-:Y:S01]  /*e670*/  FMNMX.FTZ R168, R158, R168, !PT ;  /* 0x000000a89ea87209 */ /* 0x000fe20007810000 */
[----:B--2---:R-:W-:Y:S01]  /*e680*/  FADD.FTZ R0, R207, R0 ;  /* 0x00000000cf007221 */ /* 0x004fe20000010000 */
[----:B------:R-:W-:Y:S01]  /*e690*/  FSEL R176, R176, -INF , !P3 ;  /* 0xff800000b0b07808 */ /* 0x000fe20005800000 */
[----:B------:R-:W-:Y:S01]  /*e6a0*/  FMUL.FTZ R28, R28, R14 ;  /* 0x0000000e1c1c7220 */ /* 0x000fe20000410000 */
[----:B------:R-:W-:Y:S01]  /*e6b0*/  FMNMX.FTZ R168, R160, R168, !PT ;  /* 0x000000a8a0a87209 */ /* 0x000fe20007810000 */
[----:B------:R-:W-:Y:S01]  /*e6c0*/  FMUL.FTZ R29, R29, R14 ;  /* 0x0000000e1d1d7220 */ /* 0x000fe20000410000 */
[----:B------:R-:W-:Y:S01]  /*e6d0*/  ISETP.NE.AND P3, PT, R194, RZ, PT ;  /* 0x000000ffc200720c */ /* 0x000fe20003f65270 */
[----:B------:R-:W2:Y:S01]  /*e6e0*/  MUFU.EX2 R159, R159 ;  /* 0x0000009f009f7308 */ /* 0x000ea20000000800 */
[----:B------:R-:W-:Y:S01]  /*e6f0*/  FMNMX.FTZ R168, R161, R168, !PT ;  /* 0x000000a8a1a87209 */ /* 0x000fe20007810000 */
[----:B---3--:R-:W-:Y:S01]  /*e700*/  FADD.FTZ R0, R230, R0 ;  /* 0x00000000e6007221 */ /* 0x008fe20000010000 */
[----:B------:R-:W-:Y:S01]  /*e710*/  F2FP.F16.F32.PACK_AB R152, R207, R152 ;  /* 0x00000098cf98723e */ /* 0x000fe200000000ff */
[----:B------:R-:W-:Y:S01]  /*e720*/  FMUL.FTZ R32, R32, R14 ;  /* 0x0000000e20207220 */ /* 0x000fe20000410000 */
[----:B------:R-:W-:Y:S01]  /*e730*/  FMNMX.FTZ R168, R162, R168, !PT ;  /* 0x000000a8a2a87209 */ /* 0x000fe20007810000 */
[-C--:B------:R-:W-:Y:S01]  /*e740*/  FMUL.FTZ R33, R33, R14.reuse ;  /* 0x0000000e21217220 */ /* 0x080fe20000410000 */
[----:B------:R-:W-:Y:S01]  /*e750*/  FMUL.FTZ R36, R36, R14 ;  /* 0x0000000e24247220 */ /* 0x000fe20000410000 */
[----:B------:R-:W3:Y:S01]  /*e760*/  MUFU.EX2 R232, R232 ;  /* 0x000000e800e87308 */ /* 0x000ee20000000800 */
[----:B------:R-:W-:Y:S01]  /*e770*/  FMNMX.FTZ R168, R165, R168, !PT ;  /* 0x000000a8a5a87209 */ /* 0x000fe20007810000 */
[----:B0-----:R-:W-:Y:S01]  /*e780*/  FADD.FTZ R0, R231, R0 ;  /* 0x00000000e7007221 */ /* 0x001fe20000010000 */
[----:B------:R-:W-:Y:S01]  /*e790*/  FMUL.FTZ R37, R37, R14 ;  /* 0x0000000e25257220 */ /* 0x000fe20000410000 */
[----:B------:R-:W-:Y:S01]  /*e7a0*/  @!P3 IMAD R18, R18, 0x40, R191 ;  /* 0x000000401212b824 */ /* 0x000fe200078e02bf */
[----:B------:R-:W-:Y:S01]  /*e7b0*/  FMNMX.FTZ R168, R167, R168, !PT ;  /* 0x000000a8a7a87209 */ /* 0x000fe20007810000 */
[-C--:B------:R-:W-:Y:S01]  /*e7c0*/  FMUL.FTZ R40, R40, R14.reuse ;  /* 0x0000000e28287220 */ /* 0x080fe20000410000 */
[----:B------:R-:W-:Y:S01]  /*e7d0*/  FMUL.FTZ R41, R41, R14 ;  /* 0x0000000e29297220 */ /* 0x000fe20000410000 */
[----:B------:R-:W-:Y:S01]  /*e7e0*/  @!P3 IMAD R18, R18, 0x4, R2 ;  /* 0x000000041212b824 */ /* 0x000fe200078e0202 */
[----:B------:R-:W-:Y:S01]  /*e7f0*/  FMNMX.FTZ R168, R178, R168, !PT ;  /* 0x000000a8b2a87209 */ /* 0x000fe20007810000 */
[----:B------:R-:W0:Y:S01]  /*e800*/  MUFU.EX2 R163, R163 ;  /* 0x000000a300a37308 */ /* 0x000e220000000800 */
[----:B--2---:R-:W-:Y:S01]  /*e810*/  FADD.FTZ R0, R159, R0 ;  /* 0x000000009f007221 */ /* 0x004fe20000010000 */
[----:B------:R-:W-:Y:S01]  /*e820*/  FMUL.FTZ R44, R44, R14 ;  /* 0x0000000e2c2c7220 */ /* 0x000fe20000410000 */
[----:B------:R-:W-:Y:S01]  /*e830*/  FMNMX.FTZ R168, R170, R168, !PT ;  /* 0x000000a8aaa87209 */ /* 0x000fe20007810000 */
[----:B------:R-:W-:Y:S01]  /*e840*/  @!P3 STS [R18+0x28800], R14 ;  /* 0x0288000e1200b388 */ /* 0x000fe20000000800 */
[-C--:B------:R-:W-:Y:S01]  /*e850*/  FMUL.FTZ R45, R45, R14.reuse ;  /* 0x0000000e2d2d7220 */ /* 0x080fe20000410000 */
[----:B------:R-:W-:Y:S01]  /*e860*/  FMUL.FTZ R48, R48, R14 ;  /* 0x0000000e30307220 */ /* 0x000fe20000410000 */
[----:B------:R-:W-:Y:S01]  /*e870*/  FMNMX.FTZ R168, R173, R168, !PT ;  /* 0x000000a8ada87209 */ /* 0x000fe20007810000 */
[----:B------:R-:W2:Y:S01]  /*e880*/  MUFU.EX2 R164, R164 ;  /* 0x000000a400a47308 */ /* 0x000ea20000000800 */
[----:B---3--:R-:W-:Y:S01]  /*e890*/  FADD.FTZ R0, R232, R0 ;  /* 0x00000000e8007221 */ /* 0x008fe20000010000 */
[----:B------:R-:W-:Y:S01]  /*e8a0*/  FMUL.FTZ R49, R49, R14 ;  /* 0x0000000e31317220 */ /* 0x000fe20000410000 */
[----:B------:R-:W-:Y:S01]  /*e8b0*/  FMNMX.FTZ R168, R175, R168, !PT ;  /* 0x000000a8afa87209 */ /* 0x000fe20007810000 */
[-C--:B------:R-:W-:Y:S01]  /*e8c0*/  FMUL.FTZ R52, R52, R14.reuse ;  /* 0x0000000e34347220 */ /* 0x080fe20000410000 */
[-C--:B------:R-:W-:Y:S01]  /*e8d0*/  FMUL.FTZ R53, R53, R14.reuse ;  /* 0x0000000e35357220 */ /* 0x080fe20000410000 */
[----:B------:R-:W-:Y:S01]  /*e8e0*/  FMUL.FTZ R56, R56, R14 ;  /* 0x0000000e38387220 */ /* 0x000fe20000410000 */
[----:B------:R-:W-:Y:S01]  /*e8f0*/  FMNMX.FTZ R168, R176, R168, !PT ;  /* 0x000000a8b0a87209 */ /* 0x000fe20007810000 */
[----:B------:R-:W3:Y:S01]  /*e900*/  MUFU.EX2 R166, R166 ;  /* 0x000000a600a67308 */ /* 0x000ee20000000800 */
[----:B0-----:R-:W-:Y:S01]  /*e910*/  FADD.FTZ R0, R163, R0 ;  /* 0x00000000a3007221 */ /* 0x001fe20000010000 */
[-C--:B------:R-:W-:Y:S01]  /*e920*/  FMUL.FTZ R57, R57, R14.reuse ;  /* 0x0000000e39397220 */ /* 0x080fe20000410000 */
[-C--:B------:R-:W-:Y:S01]  /*e930*/  FMUL.FTZ R60, R60, R14.reuse ;  /* 0x0000000e3c3c7220 */ /* 0x080fe20000410000 */
[----:B------:R-:W0:Y:S01]  /*e940*/  SHFL.BFLY PT, R181, R168, 0x2, 0x1f ;  /* 0x0c401f00a8b57f89 */ /* 0x000e2200000e0000 */
        /* <DEDUP_REMOVED lines=20> */
[----:B----4-:R-:W-:Y:S01]  /*ea90*/  FADD.FTZ R0, R169, R0 ;  /* 0x00000000a9007221 */ /* 0x010fe20000010000 */
[-C--:B------:R-:W-:Y:S01]  /*eaa0*/  FMUL.FTZ R92, R92, R14.reuse ;  /* 0x0000000e5c5c7220 */ /* 0x080fe20000410000 */
[-C--:B------:R-:W-:Y:S01]  /*eab0*/  FMUL.FTZ R93, R93, R14.reuse ;  /* 0x0000000e5d5d7220 */ /* 0x080fe20000410000 */
[----:B0-----:R-:W-:Y:S01]  /*eac0*/  FMNMX.FTZ R168, R168, R181, !PT ;  /* 0x000000b5a8a87209 */ /* 0x001fe20007810000 */
[-C--:B------:R-:W-:Y:S01]  /*ead0*/  FMUL.FTZ R96, R96, R14.reuse ;  /* 0x0000000e60607220 */ /* 0x080fe20000410000 */
[-C--:B------:R-:W-:Y:S01]  /*eae0*/  FMUL.FTZ R97, R97, R14.reuse ;  /* 0x0000000e61617220 */ /* 0x080fe20000410000 */
[-C--:B------:R-:W-:Y:S01]  /*eaf0*/  FMUL.FTZ R100, R100, R14.reuse ;  /* 0x0000000e64647220 */ /* 0x080fe20000410000 */
[----:B------:R-:W0:Y:S01]  /*eb00*/  MUFU.EX2 R174, R174 ;  /* 0x000000ae00ae7308 */ /* 0x000e220000000800 */
[----:B------:R-:W4:Y:S01]  /*eb10*/  SHFL.BFLY PT, R181, R168, 0x1, 0x1f ;  /* 0x0c201f00a8b57f89 */ /* 0x000f2200000e0000 */
[----:B--2---:R-:W-:Y:S01]  /*eb20*/  FADD.FTZ R0, R171, R0 ;  /* 0x00000000ab007221 */ /* 0x004fe20000010000 */
        /* <DEDUP_REMOVED lines=22> */
[----:B----4-:R-:W-:Y:S01]  /*ec90*/  FMNMX.FTZ R168, R168, R181, !PT ;  /* 0x000000b5a8a87209 */ /* 0x010fe20007810000 */
[----:B--2---:R-:W-:Y:S01]  /*eca0*/  FADD.FTZ R0, R177, R0 ;  /* 0x00000000b1007221 */ /* 0x004fe20000010000 */
[-C--:B------:R-:W-:Y:S01]  /*ecb0*/  FMUL.FTZ R136, R136, R14.reuse ;  /* 0x0000000e88887220 */ /* 0x080fe20000410000 */
[----:B------:R-:W-:Y:S01]  /*ecc0*/  FMUL.FTZ R137, R137, R14 ;  /* 0x0000000e89897220 */ /* 0x000fe20000410000 */
[C---:B------:R-:W-:Y:S01]  /*ecd0*/  FSETP.NEU.FTZ.AND P4, PT, R168.reuse, -INF , PT ;  /* 0xff800000a800780b */ /* 0x040fe20003f9d000 */
[----:B------:R-:W-:Y:S01]  /*ece0*/  FMUL.FTZ R206, R168, R20 ;  /* 0x00000014a8ce7220 */ /* 0x000fe20000410000 */
[-C--:B------:R-:W-:Y:S01]  /*ecf0*/  FMUL.FTZ R140, R140, R14.reuse ;  /* 0x0000000e8c8c7220 */ /* 0x080fe20000410000 */
[-C--:B------:R-:W-:Y:S01]  /*ed00*/  FMUL.FTZ R141, R141, R14.reuse ;  /* 0x0000000e8d8d7220 */ /* 0x080fe20000410000 */
[----:B------:R-:W-:Y:S01]  /*ed10*/  FSEL R181, R168, RZ, P4 ;  /* 0x000000ffa8b57208 */ /* 0x000fe20002000000 */
[----:B---3--:R-:W-:Y:S01]  /*ed20*/  FADD.FTZ R0, R179, R0 ;  /* 0x00000000b3007221 */ /* 0x008fe20000010000 */
[----:B------:R-:W-:Y:S01]  /*ed30*/  FSEL R206, R206, RZ, P4 ;  /* 0x000000ffcece7208 */ /* 0x000fe20002000000 */
[-C--:B------:R-:W-:Y:S01]  /*ed40*/  FMUL.FTZ R144, R144, R14.reuse ;  /* 0x0000000e90907220 */ /* 0x080fe20000410000 */
[-C--:B------:R-:W-:Y:S01]  /*ed50*/  FMUL.FTZ R145, R145, R14.reuse ;  /* 0x0000000e91917220 */ /* 0x080fe20000410000 */
[----:B------:R-:W-:Y:S01]  /*ed60*/  FADD.FTZ R181, -R181, R15 ;  /* 0x0000000fb5b57221 */ /* 0x000fe20000010100 */
[----:B------:R-:W-:Y:S01]  /*ed70*/  FMUL.FTZ R148, R148, R14 ;  /* 0x0000000e94947220 */ /* 0x000fe20000410000 */
[-CC-:B------:R-:W-:Y:S01]  /*ed80*/  FFMA.FTZ R153, R153, R20.reuse, -R206.reuse ;  /* 0x0000001499997223 */ /* 0x180fe200000108ce */
[-CC-:B------:R-:W-:Y:S01]  /*ed90*/  FFMA.FTZ R155, R155, R20.reuse, -R206.reuse ;  /* 0x000000149b9b7223 */ /* 0x180fe200000108ce */
[-C--:B------:R-:W-:Y:S01]  /*eda0*/  FMUL.FTZ R15, R181, R20.reuse ;  /* 0x00000014b50f7220 */ /* 0x080fe20000410000 */
        /* <DEDUP_REMOVED lines=10> */
[----:B------:R-:W-:Y:S01]  /*ee50*/  F2FP.F16.F32.PACK_AB R158, R164, R163 ;  /* 0x000000a3a49e723e */ /* 0x000fe200000000ff */
[----:B------:R-:W2:Y:S01]  /*ee60*/  MUFU.EX2 R15, R15 ;  /* 0x0000000f000f7308 */ /* 0x000ea20000000800 */
[-CC-:B------:R-:W-:Y:S01]  /*ee70*/  FFMA.FTZ R170, R170, R20.reuse, -R206.reuse ;  /* 0x00000014aaaa7223 */ /* 0x180fe200000108ce */
[-CC-:B------:R-:W-:Y:S01]  /*ee80*/  FFMA.FTZ R173, R173, R20.reuse, -R206.reuse ;  /* 0x00000014adad7223 */ /* 0x180fe200000108ce */
[-CC-:B------:R-:W-:Y:S01]  /*ee90*/  FFMA.FTZ R176, R176, R20.reuse, -R206.reuse ;  /* 0x00000014b0b07223 */ /* 0x180fe200000108ce */
[----:B------:R-:W-:Y:S01]  /*eea0*/  FFMA.FTZ R175, R175, R20, -R206 ;  /* 0x00000014afaf7223 */ /* 0x000fe200000108ce */
[----:B------:R-:W-:Y:S01]  /*eeb0*/  F2FP.F16.F32.PACK_AB R154, R231, R230 ;  /* 0x000000e6e79a723e */ /* 0x000fe200000000ff */
[----:B0-----:R-:W-:Y:S01]  /*eec0*/  FADD.FTZ R0, R180, R0 ;  /* 0x00000000b4007221 */ /* 0x001fe20000010000 */
[----:B------:R-:W-:Y:S01]  /*eed0*/  F2FP.F16.F32.PACK_AB R160, R169, R166 ;  /* 0x000000a6a9a0723e */ /* 0x000fe200000000ff */
[----:B------:R-:W0:Y:S01]  /*eee0*/  MUFU.EX2 R181, R181 ;  /* 0x000000b500b57308 */ /* 0x000e220000000800 */
[----:B------:R-:W-:Y:S01]  /*eef0*/  F2FP.F16.F32.PACK_AB R162, R172, R171 ;  /* 0x000000abaca2723e */ /* 0x000fe200000000ff */
[----:B------:R-:W-:Y:S01]  /*ef00*/  FMUL.FTZ R149, R149, R14 ;  /* 0x0000000e95957220 */ /* 0x000fe20000410000 */
[----:B------:R-:W-:-:S02]  /*ef10*/  F2FP.F16.F32.PACK_AB R164, R177, R174 ;  /* 0x000000aeb1a4723e */ /* 0x000fc400000000ff */
[----:B------:R-:W-:-:S03]  /*ef20*/  F2FP.F16.F32.PACK_AB R166, R180, R179 ;  /* 0x000000b3b4a6723e */ /* 0x000fc600000000ff */
[----:B------:R-:W3:Y:S01]  /*ef30*/  MUFU.EX2 R155, R155 ;  /* 0x0000009b009b7308 */ /* 0x000ee20000000800 */
[----:B--2---:R2:W-:Y:S01]  /*ef40*/  @!P3 STS [R18+0x28820], R15 ;  /* 0x0288200f1200b388 */ /* 0x0045e20000000800 */
[----:B------:R-:W-:Y:S01]  /*ef50*/  FFMA.FTZ R3, R15, R3, R153 ;  /* 0x000000030f037223 */ /* 0x000fe20000010099 */
[-C--:B------:R-:W-:Y:S01]  /*ef60*/  FMUL.FTZ R26, R26, R15.reuse ;  /* 0x0000000f1a1a7220 */ /* 0x080fe20000410000 */
[-C--:B------:R-:W-:Y:S01]  /*ef70*/  FMUL.FTZ R27, R27, R15.reuse ;  /* 0x0000000f1b1b7220 */ /* 0x080fe20000410000 */
[-C--:B------:R-:W-:Y:S01]  /*ef80*/  FMUL.FTZ R30, R30, R15.reuse ;  /* 0x0000000f1e1e7220 */ /* 0x080fe20000410000 */
[-C--:B------:R-:W-:Y:S01]  /*ef90*/  FMUL.FTZ R31, R31, R15.reuse ;  /* 0x0000000f1f1f7220 */ /* 0x080fe20000410000 */
[----:B------:R-:W-:Y:S01]  /*efa0*/  FMUL.FTZ R34, R34, R15 ;  /* 0x0000000f22227220 */ /* 0x000fe20000410000 */
[----:B------:R-:W-:Y:S01]  /*efb0*/  MUFU.EX2 R157, R157 ;  /* 0x0000009d009d7308 */ /* 0x000fe20000000800 */
[C---:B0-----:R-:W-:Y:S01]  /*efc0*/  FADD.FTZ R3, R181.reuse, R3 ;  /* 0x00000003b5037221 */ /* 0x041fe20000010000 */
[----:B------:R-:W-:Y:S01]  /*efd0*/  F2FP.F16.F32.PACK_AB R153, R181, R153 ;  /* 0x00000099b599723e */ /* 0x000fe200000000ff */
[----:B--2---:R-:W-:Y:S01]  /*efe0*/  FFMA.FTZ R18, R156, R20, -R206 ;  /* 0x000000149c127223 */ /* 0x004fe200000108ce */
[----:B------:R-:W-:Y:S01]  /*eff0*/  F2FP.F16.F32.PACK_AB R156, R232, R159 ;  /* 0x0000009fe89c723e */ /* 0x000fe200000000ff */
        /* <DEDUP_REMOVED lines=9> */
[-C--:B------:R-:W-:Y:S01]  /*f090*/  FMUL.FTZ R50, R50, R15.reuse ;  /* 0x0000000f32327220 */ /* 0x080fe20000410000 */
[-C--:B------:R-:W-:Y:S01]  /*f0a0*/  FMUL.FTZ R51, R51, R15.reuse ;  /* 0x0000000f33337220 */ /* 0x080fe20000410000 */
[----:B------:R-:W0:Y:S01]  /*f0b0*/  MUFU.EX2 R18, R18 ;  /* 0x0000001200127308 */ /* 0x000e220000000800 */
        /* <DEDUP_REMOVED lines=18> */
[----:B------:R-:W-:Y:S01]  /*f1e0*/  BAR.SYNC.DEFER_BLOCKING 0xf, 0x100 ;  /* 0x03c4000000007b1d */ /* 0x000fe20000010000 */
[----:B------:R-:W-:Y:S01]  /*f1f0*/  FMUL.FTZ R82, R82, R15 ;  /* 0x0000000f52527220 */ /* 0x000fe20000410000 */
[----:B------:R-:W-:Y:S01]  /*f200*/  FADD.FTZ R3, R157, R3 ;  /* 0x000000039d037221 */ /* 0x000fe20000010000 */
[----:B------:R-:W-:Y:S01]  /*f210*/  F2FP.F16.F32.PACK_AB R157, R182, R157 ;  /* 0x0000009db69d723e */ /* 0x000fe200000000ff */
[-C--:B------:R-:W-:Y:S01]  /*f220*/  FMUL.FTZ R83, R83, R15.reuse ;  /* 0x0000000f53537220 */ /* 0x080fe20000410000 */
[-C--:B------:R-:W-:Y:S01]  /*f230*/  FMUL.FTZ R86, R86, R15.reuse ;  /* 0x0000000f56567220 */ /* 0x080fe20000410000 */
[----:B------:R-:W0:Y:S01]  /*f240*/  MUFU.EX2 R207, R207 ;  /* 0x000000cf00cf7308 */ /* 0x000e220000000800 */
[----:B------:R-:W-:Y:S01]  /*f250*/  FADD.FTZ R3, R182, R3 ;  /* 0x00000003b6037221 */ /* 0x000fe20000010000 */
[-C--:B------:R-:W-:Y:S01]  /*f260*/  FMUL.FTZ R87, R87, R15.reuse ;  /* 0x0000000f57577220 */ /* 0x080fe20000410000 */
[-C--:B------:R-:W-:Y:S01]  /*f270*/  FMUL.FTZ R90, R90, R15.reuse ;  /* 0x0000000f5a5a7220 */ /* 0x080fe20000410000 */
[-C--:B------:R-:W-:Y:S01]  /*f280*/  FMUL.FTZ R91, R91, R15.reuse ;  /* 0x0000000f5b5b7220 */ /* 0x080fe20000410000 */
[----:B--2---:R-:W-:Y:S01]  /*f290*/  FADD.FTZ R3, R159, R3 ;  /* 0x000000039f037221 */ /* 0x004fe20000010000 */
        /* <DEDUP_REMOVED lines=11> */
[----:B0-----:R-:W-:Y:S01]  /*f350*/  FADD.FTZ R3, R207, R3 ;  /* 0x00000003cf037221 */ /* 0x001fe20000010000 */
[----:B------:R0:W-:Y:S01]  /*f360*/  STSM.16.M88.4 [R196+0x26800], R152 ;  /* 0x02680098c4007844 */ /* 0x0001e20000000200 */
[-C--:B------:R-:W-:Y:S01]  /*f370*/  FMUL.FTZ R107, R107, R15.reuse ;  /* 0x0000000f6b6b7220 */ /* 0x080fe20000410000 */
[-C--:B------:R-:W-:Y:S01]  /*f380*/  FMUL.FTZ R110, R110, R15.reuse ;  /* 0x0000000f6e6e7220 */ /* 0x080fe20000410000 */
[-C--:B------:R-:W-:Y:S01]  /*f390*/  FMUL.FTZ R111, R111, R15.reuse ;  /* 0x0000000f6f6f7220 */ /* 0x080fe20000410000 */
[----:B------:R0:W-:Y:S01]  /*f3a0*/  STSM.16.M88.4 [R199], R156 ;  /* 0x0000009cc7007844 */ /* 0x0001e20000000200 */
[----:B------:R-:W-:Y:S01]  /*f3b0*/  FMUL.FTZ R114, R114, R15 ;  /* 0x0000000f72727220 */ /* 0x000fe20000410000 */
[----:B------:R-:W4:Y:S01]  /*f3c0*/  MUFU.EX2 R178, R178 ;  /* 0x000000b200b27308 */ /* 0x000f220000000800 */
        /* <DEDUP_REMOVED lines=16> */
[C---:B----4-:R-:W-:Y:S01]  /*f4d0*/  FADD.FTZ R3, R178.reuse, R3 ;  /* 0x00000003b2037221 */ /* 0x050fe20000010000 */
[----:B------:R-:W-:Y:S01]  /*f4e0*/  F2FP.F16.F32.PACK_AB R163, R178, R163 ;  /* 0x000000a3b2a3723e */ /* 0x000fe200000000ff */
[-C--:B------:R-:W-:Y:S01]  /*f4f0*/  FMUL.FTZ R138, R138, R15.reuse ;  /* 0x0000000f8a8a7220 */ /* 0x080fe20000410000 */
[-C--:B------:R-:W-:Y:S01]  /*f500*/  FMUL.FTZ R139, R139, R15.reuse ;  /* 0x0000000f8b8b7220 */ /* 0x080fe20000410000 */
[-C--:B------:R-:W-:Y:S01]  /*f510*/  FMUL.FTZ R142, R142, R15.reuse ;  /* 0x0000000f8e8e7220 */ /* 0x080fe20000410000 */
[-C--:B------:R-:W-:Y:S01]  /*f520*/  FMUL.FTZ R143, R143, R15.reuse ;  /* 0x0000000f8f8f7220 */ /* 0x080fe20000410000 */
[----:B------:R0:W-:Y:S01]  /*f530*/  STSM.16.M88.4 [R197], R160 ;  /* 0x000000a0c5007844 */ /* 0x0001e20000000200 */
[----:B------:R-:W4:Y:S01]  /*f540*/  MUFU.EX2 R167, R175 ;  /* 0x000000af00a77308 */ /* 0x000f220000000800 */
[----:B--2---:R-:W-:Y:S01]  /*f550*/  FADD.FTZ R3, R170, R3 ;  /* 0x00000003aa037221 */ /* 0x004fe20000010000 */
[-C--:B------:R-:W-:Y:S01]  /*f560*/  FMUL.FTZ R146, R146, R15.reuse ;  /* 0x0000000f92927220 */ /* 0x080fe20000410000 */
[-C--:B------:R-:W-:Y:S01]  /*f570*/  FMUL.FTZ R147, R147, R15.reuse ;  /* 0x0000000f93937220 */ /* 0x080fe20000410000 */
[-C--:B------:R-:W-:Y:S01]  /*f580*/  FMUL.FTZ R150, R150, R15.reuse ;  /* 0x0000000f96967220 */ /* 0x080fe20000410000 */
[----:B------:R-:W-:-:S03]  /*f590*/  FMUL.FTZ R151, R151, R15 ;  /* 0x0000000f97977220 */ /* 0x000fc60000410000 */
        /* <DEDUP_REMOVED lines=9> */
.L_x_5808:
[----:B------:R2:W3:Y:S01]  /*f630*/  SYNCS.PHASECHK.TRANS64.TRYWAIT P3, [R215+URZ+0x28c50], R216 ;  /* 0x028c50d8d70075a7 */ /* 0x0004e2000806017f */
[----:B------:R-:W-:Y:S05]  /*f640*/  @!P0 BRA `(.L_x_5809) ;  /* 0x0000000000048947 */ /* 0x000fea0003800000 */
[----:B------:R-:W-:Y:S01]  /*f650*/  BPT.TRAP 0x1 ;  /* 0x000000040000795c */ /* 0x000fe20000300000 */
.L_x_5809:
[----:B------:R-:W-:Y:S04]  /*f660*/  BSSY B2, `(.L_x_5810) ;  /* 0x0000004000027945 */ /* 0x000fe80003800000 */
[----:B---3--:R-:W-:Y:S05]  /*f670*/  @P3 BRA `(.L_x_5811) ;  /* 0x0000000000083947 */ /* 0x008fea0003800000 */
[----:B------:R-:W3:Y:S02]  /*f680*/  SYNCS.PHASECHK.TRANS64.TRYWAIT P3, [R215+URZ+0x28c50], R216 ;  /* 0x028c50d8d70075a7 */ /* 0x000ee4000806017f */
[----:B---3--:R-:W-:Y:S05]  /*f690*/  @!P3 BRA `(.L_x_5812) ;  /* 0x0000014c0080b947 */ /* 0x008fea0003800000 */
.L_x_5811:
[----:B------:R-:W-:Y:S05]  /*f6a0*/  BSYNC B2 ;  /* 0x0000000000027941 */ /* 0x000fea0003800000 */
.L_x_5810:
[----:B------:R-:W-:Y:S01]  /*f6b0*/  IMAD R14, R214, 0x1000, R190 ;  /* 0x00001000d60e7824 */ /* 0x000fe200078e02be */
[----:B------:R-:W-:Y:S01]  /*f6c0*/  WARPGROUP.ARRIVE ;  /* 0x00000000000079c5 */ /* 0x000fe20000000000 */
[----:B------:R-:W-:Y:S01]  /*f6d0*/  IMAD.MOV.U32 R15, RZ, RZ, 0x40000040 ;  /* 0x40000040ff0f7424 */ /* 0x000fe200078e00ff */
[----:B------:R-:W-:Y:S01]  /*f6e0*/  ISETP.GT.AND P3, PT, R12, R213, PT ;  /* 0x000000d50c00720c */ /* 0x000fe20003f64270 */
[----:B-123--:R-:W-:Y:S01]  /*f6f0*/  @!P1 VIADD R215, R215, 0x28c60 ;  /* 0x00028c60d7d79836 */ /* 0x00efe20000000000 */
[----:B------:R-:W-:Y:S01]  /*f700*/  R2UR UR6, R14 ;  /* 0x000000000e0672ca */ /* 0x000fe200000e0000 */
[----:B------:R-:W-:Y:S01]  /*f710*/  VIADD R12, R12, 0xffffffff ;  /* 0xffffffff0c0c7836 */ /* 0x000fe20000000000 */
[----:B------:R-:W-:Y:S01]  /*f720*/  R2UR UR7, R15 ;  /* 0x000000000f0772ca */ /* 0x000fe200000e0000 */
[----:B------:R-:W-:Y:S01]  /*f730*/  IMAD.MOV.U32 R15, RZ, RZ, 0x40000040 ;  /* 0x40000040ff0f7424 */ /* 0x000fe200078e00ff */
[----:B------:R-:W-:Y:S01]  /*f740*/  @!P1 PRMT R215, RZ, 0x654, R215 ;  /* 0x00000654ffd79816 */ /* 0x000fe200000000d7 */
[----:B------:R-:W-:-:S10]  /*f750*/  IMAD.MOV.U32 R18, RZ, RZ, R214 ;  /* 0x000000ffff127224 */ /* 0x000fd400078e00d6 */
[----:B------:R-:W-:Y:S03]  /*f760*/  HGMMA.64x256x16.F32 R24, R152, gdesc[UR4].tnspB, R24, gsb0 ;  /* 0x43e0000498187df0 */ /* 0x000fe60008000818 */
[----:B------:R-:W-:Y:S02]  /*f770*/  WARPGROUP.DEPBAR.LE gsb0, 0x0 ;  /* 0x00008000000079c5 */ /* 0x000fe40000010000 */
[----:B0-----:R-:W-:Y:S01]  /*f780*/  VIADD R152, R14, 0x80 ;  /* 0x000000800e987836 */ /* 0x001fe20000000000 */
[----:B------:R-:W-:Y:S01]  /*f790*/  WARPGROUP.ARRIVE ;  /* 0x00000000000079c5 */ /* 0x000fe20000000000 */
[----:B------:R-:W-:-:S03]  /*f7a0*/  IMAD.MOV.U32 R153, RZ, RZ, 0x40000040 ;  /* 0x40000040ff997424 */ /* 0x000fc600078e00ff */
[----:B------:R-:W-:Y:S01]  /*f7b0*/  R2UR UR6, R152 ;  /* 0x00000000980672ca */ /* 0x000fe200000e0000 */
[C---:B------:R-:W-:Y:S01]  /*f7c0*/  VIADD R152, R14.reuse, 0x100 ;  /* 0x000001000e987836 */ /* 0x040fe20000000000 */
[----:B------:R-:W-:Y:S01]  /*f7d0*/  R2UR UR7, R153 ;  /* 0x00000000990772ca */ /* 0x000fe200000e0000 */
[----:B------:R-:W-:Y:S02]  /*f7e0*/  IMAD.MOV.U32 R153, RZ, RZ, 0x40000040 ;  /* 0x40000040ff997424 */ /* 0x000fe400078e00ff */
[----:B------:R-:W-:-:S13]  /*f7f0*/  VIADD R14, R14, 0x180 ;  /* 0x000001800e0e7836 */ /* 0x000fda0000000000 */
[----:B------:R-:W-:Y:S01]  /*f800*/  HGMMA.64x256x16.F32 R24, R156, gdesc[UR4].tnspB, R24, gsb0 ;  /* 0x43e000049c187df0 */ /* 0x000fe20008000818 */
[----:B------:R-:W-:Y:S02]  /*f810*/  R2UR UR6, R152 ;  /* 0x00000000980672ca */ /* 0x000fe400000e0000 */
[----:B------:R-:W-:Y:S01]  /*f820*/  R2UR UR7, R153 ;  /* 0x00000000990772ca */ /* 0x000fe200000e0000 */
[----:B------:R-:W-:Y:S02]  /*f830*/  WARPGROUP.DEPBAR.LE gsb0, 0x0 ;  /* 0x00008000000079c5 */ /* 0x000fe40000010000 */
[----:B------:R-:W-:-:S15]  /*f840*/  WARPGROUP.ARRIVE ;  /* 0x00000000000079c5 */ /* 0x000fde0000000000 */
[----:B------:R-:W-:-:S07]  /*f850*/  NOP ;  /* 0x0000000000007918 */ /* 0x000fce0000000000 */
[----:B------:R-:W-:Y:S01]  /*f860*/  HGMMA.64x256x16.F32 R24, R160, gdesc[UR4].tnspB, R24, gsb0 ;  /* 0x43e00004a0187df0 */ /* 0x000fe20008000818 */
[----:B------:R-:W-:Y:S01]  /*f870*/  R2UR UR6, R14 ;  /* 0x000000000e0672ca */ /* 0x000fe200000e0000 */
[----:B------:R-:W-:Y:S01]  /*f880*/  IMAD.MOV.U32 R14, RZ, RZ, R21 ;  /* 0x000000ffff0e7224 */ /* 0x000fe200078e0015 */
        /* <DEDUP_REMOVED lines=17> */
[----:B------:R-:W-:Y:S05]  /*f9a0*/  BSYNC B0 ;  /* 0x0000000000007941 */ /* 0x000fea0003800000 */
.L_x_5794:
[----:B------:R-:W-:Y:S02]  /*f9b0*/  IMAD.MOV.U32 R15, RZ, RZ, R168 ;  /* 0x000000ffff0f7224 */ /* 0x000fe400078e00a8 */
[----:B------:R-:W-:Y:S02]  /*f9c0*/  IMAD.MOV.U32 R14, RZ, RZ, R21 ;  /* 0x000000ffff0e7224 */ /* 0x000fe400078e0015 */
[----:B------:R-:W-:-:S07]  /*f9d0*/  IMAD.MOV.U32 R18, RZ, RZ, R214 ;  /* 0x000000ffff127224 */ /* 0x000fce00078e00d6 */
.L_x_5793:
[----:B------:R-:W-:Y:S05]  /*f9e0*/  BSYNC B1 ;  /* 0x0000000000017941 */ /* 0x000fea0003800000 */
.L_x_5792:
[----:B------:R-:W1:Y:S01]  /*f9f0*/  LDC R21, c[0x0][0x448] ;  /* 0x00011200ff157b82 */ /* 0x000e620000000800 */
[----:B------:R-:W-:Y:S01]  /*fa00*/  VIADD R152, R192, 0x3f ;  /* 0x0000003fc0987836 */ /* 0x000fe20000000000 */
[----:B------:R-:W-:-:S06]  /*fa10*/  ULDC UR4, c[0x0][0x9dc] ;  /* 0x0002770000047ab9 */ /* 0x000fcc0000000800 */
[----:B------:R-:W2:Y:S01]  /*fa20*/  LDC R155, c[0x0][0x9e4] ;  /* 0x00027900ff9b7b82 */ /* 0x000ea20000000800 */
[----:B-1----:R-:W-:Y:S02]  /*fa30*/  ISETP.NE.AND P5, PT, R21, 0x1, PT ;  /* 0x000000011500780c */ /* 0x002fe40003fa5270 */
[----:B--2---:R-:W-:-:S11]  /*fa40*/  ISETP.GE.AND P6, PT, R155, 0x1, PT ;  /* 0x000000019b00780c */ /* 0x004fd60003fc6270 */
[----:B------:R-:W1:Y:S08]  /*fa50*/  @P5 LDC R153, c[0x0][0x44c] ;  /* 0x00011300ff995b82 */ /* 0x000e700000000800 */
[----:B------:R-:W2:Y:S01]  /*fa60*/  @P5 LDC R21, c[0x0][0x450] ;  /* 0x00011400ff155b82 */ /* 0x000ea20000000800 */
[----:B-1----:R-:W-:-:S05]  /*fa70*/  @P5 IMAD.HI.U32 R153, R152, R153, RZ ;  /* 0x0000009998995227 */ /* 0x002fca00078e00ff */
[----:B--2---:R-:W-:Y:S02]  /*fa80*/  @P5 SHF.R.U32.HI R152, RZ, R21, R153 ;  /* 0x00000015ff985219 */ /* 0x004fe40000011699 */
[----:B------:R-:W-:-:S05]  /*fa90*/  IADD3 R21, R23, 0x1, -R22 ;  /* 0x0000000117157810 */ /* 0x000fca0007ffe816 */
[----:B------:R-:W-:-:S04]  /*faa0*/  IMAD.IADD R152, R21, 0x1, R152 ;  /* 0x0000000115987824 */ /* 0x000fc800078e0298 */
[----:B------:R-:W-:Y:S01]  /*fab0*/  VIADD R21, R152, -UR4 ;  /* 0x8000000498157c36 */ /* 0x000fe20008000000 */
[----:B------:R-:W-:Y:S06]  /*fac0*/  @!P6 BRA `(.L_x_5814) ;  /* 0x000000000048e947 */ /* 0x000fec0003800000 */
[----:B------:R-:W-:Y:S01]  /*fad0*/  IMAD.MOV.U32 R154, RZ, RZ, R152 ;  /* 0x000000ffff9a7224 */ /* 0x000fe200078e0098 */
[----:B------:R-:W-:Y:S04]  /*fae0*/  BSSY B0, `(.L_x_5815) ;  /* 0x000000e000007945 */ /* 0x000fe80003800000 */
        /* <DEDUP_REMOVED lines=9> */
.L_x_5816:
[----:B------:R-:W-:-:S13]  /*fb80*/  ISETP.NE.AND P2, PT, R155, 0x1, PT ;  /* 0x000000019b00780c */ /* 0x000fda0003f45270 */
[----:B------:R-:W1:Y:S02]  /*fb90*/  @P2 LDC.64 R152, c[0x0][0x9e8] ;  /* 0x00027a00ff982b82 */ /* 0x000e640000000a00 */
[----:B-1----:R-:W-:-:S05]  /*fba0*/  @P2 IMAD.HI.U32 R152, R154, R152, RZ ;  /* 0x000000989a982227 */ /* 0x002fca00078e00ff */
[----:B------:R-:W-:-:S07]  /*fbb0*/  @P2 SHF.R.U32.HI R154, RZ, R153, R152 ;  /* 0x00000099ff9a2219 */ /* 0x000fce0000011698 */
.L_x_5817:
[----:B------:R-:W-:Y:S05]  /*fbc0*/  BSYNC B0 ;  /* 0x0000000000007941 */ /* 0x000fea0003800000 */
.L_x_5815:
[----:B------:R-:W-:-:S05]  /*fbd0*/  IMAD R154, R154, R155, RZ ;  /* 0x0000009b9a9a7224 */ /* 0x000fca00078e02ff */
[----:B------:R-:W-:-:S07]  /*fbe0*/  VIMNMX R21, R21, R154, !PT ;  /* 0x0000009a15157248 */ /* 0x000fce0007fe0100 */
.L_x_5814:
[----:B------:R-:W-:Y:S01]  /*fbf0*/  VIADD R21, R21, 0x3f ;  /* 0x0000003f15157836 */ /* 0x000fe20000000000 */
[----:B------:R-:W-:Y:S04]  /*fc00*/  BSSY B0, `(.L_x_5818) ;  /* 0x00001ed000007945 */ /* 0x000fe80003800000 */
[----:B------:R-:W-:-:S04]  /*fc10*/  SHF.R.S32.HI R152, RZ, 0x1f, R21 ;  /* 0x0000001fff987819 */ /* 0x000fc80000011415 */
[----:B------:R-:W-:-:S04]  /*fc20*/  LEA.HI R152, R152, R21, RZ, 0x6 ;  /* 0x0000001598987211 */ /* 0x000fc800078f30ff */
[----:B------:R-:W-:-:S04]  /*fc30*/  SHF.R.S32.HI R21, RZ, 0x6, R152 ;  /* 0x00000006ff157819 */ /* 0x000fc80000011498 */
[----:B------:R-:W-:-:S04]  /*fc40*/  VIMNMX R21, R202, R21, !PT ;  /* 0x00000015ca157248 */ /* 0x000fc80007fe0100 */
[----:B------:R-:W-:-:S13]  /*fc50*/  ISETP.GE.AND P2, PT, R12, R21, PT ;  /* 0x000000150c00720c */ /* 0x000fda0003f46270 */
[----:B------:R-:W-:Y:S05]  /*fc60*/  @!P2 BRA `(.L_x_5819) ;  /* 0x0000001c0098a947 */ /* 0x000fea0003800000 */
[----:B------:R-:W-:Y:S01]  /*fc70*/  BSSY B1, `(.L_x_5820) ;  /* 0x00001e4000017945 */ /* 0x000fe20003800000 */
[----:B------:R-:W-:Y:S02]  /*fc80*/  IMAD.MOV.U32 R213, RZ, RZ, R15 ;  /* 0x000000ffffd57224 */ /* 0x000fe400078e000f */
[----:B------:R-:W-:Y:S02]  /*fc90*/  IMAD.MOV.U32 R214, RZ, RZ, R14 ;  /* 0x000000ffffd67224 */ /* 0x000fe400078e000e */
[----:B------:R-:W-:Y:S02]  /*fca0*/  IMAD.MOV.U32 R206, RZ, RZ, R12 ;  /* 0x000000ffffce7224 */ /* 0x000fe400078e000c */
[----:B0-----:R-:W-:-:S07]  /*fcb0*/  IMAD.MOV.U32 R215, RZ, RZ, R18 ;  /* 0x000000ffffd77224 */ /* 0x001fce00078e0012 */
.L_x_5831:
        /* <DEDUP_REMOVED lines=8> */
[----:B------:R-:W-:Y:S06]  /*fd40*/  @!P0 BRA `(.L_x_5821) ;  /* 0x0000000000048947 */ /* 0x000fec0003800000 */
[----:B------:R-:W-:Y:S01]  /*fd50*/  BPT.TRAP 0x1 ;  /* 0x000000040000795c */ /* 0x000fe20000300000 */
.L_x_5821:
[----:B------:R-:W-:Y:S01]  /*fd60*/  IMAD R12, R18, 0x8, R2 ;  /* 0x00000008120c7824 */ /* 0x000fe200078e0202 */
[----:B------:R-:W-:-:S04]  /*fd70*/  SHF.L.U32 R207, R19, 0x1f, RZ ;  /* 0x0000001f13cf7819 */ /* 0x000fc800000006ff */
[----:B------:R0:W1:Y:S01]  /*fd80*/  SYNCS.PHASECHK.TRANS64.TRYWAIT P3, [R12+URZ+0x28c30], R207 ;  /* 0x028c30cf0c0075a7 */ /* 0x000062000806017f */
[----:B------:R-:W-:Y:S05]  /*fd90*/  @!P0 BRA `(.L_x_5822) ;  /* 0x0000000000048947 */ /* 0x000fea0003800000 */
[----:B------:R-:W-:Y:S01]  /*fda0*/  BPT.TRAP 0x1 ;  /* 0x000000040000795c */ /* 0x000fe20000300000 */
.L_x_5822:
[----:B------:R-:W-:Y:S01]  /*fdb0*/  BSSY B2, `(.L_x_5823) ;  /* 0x0000006000027945 */ /* 0x000fe20003800000 */
[----:B------:R-:W-:Y:S02]  /*fdc0*/  IMAD R154, R18, 0x200, R13 ;  /* 0x00000200129a7824 */ /* 0x000fe400078e020d */
[----:B------:R-:W-:Y:S01]  /*fdd0*/  IMAD.MOV.U32 R155, RZ, RZ, 0x40000040 ;  /* 0x40000040ff9b7424 */ /* 0x000fe200078e00ff */
[----:B-1----:R-:W-:Y:S06]  /*fde0*/  @P3 BRA `(.L_x_5824) ;  /* 0x0000000000083947 */ /* 0x002fec0003800000 */
[----:B------:R-:W1:Y:S02]  /*fdf0*/  SYNCS.PHASECHK.TRANS64.TRYWAIT P3, [R12+URZ+0x28c30], R207 ;  /* 0x028c30cf0c0075a7 */ /* 0x000e64000806017f */
[----:B-1----:R-:W-:Y:S05]  /*fe00*/  @!P3 BRA `(.L_x_5825) ;  /* 0x0000014400b8b947 */ /* 0x002fea0003800000 */
.L_x_5824:
[----:B------:R-:W-:Y:S05]  /*fe10*/  BSYNC B2 ;  /* 0x0000000000027941 */ /* 0x000fea0003800000 */
.L_x_5823:
[C---:B------:R-:W-:Y:S01]  /*fe20*/  R2UR UR6, R154.reuse ;  /* 0x000000009a0672ca */ /* 0x040fe200000e0000 */
[C---:B------:R-:W-:Y:S01]  /*fe30*/  VIADD R152, R154.reuse, 0x2 ;  /* 0x000000029a987836 */ /* 0x040fe20000000000 */
[----:B------:R-:W-:Y:S01]  /*fe40*/  R2UR UR7, R155 ;  /* 0x000000009b0772ca */ /* 0x000fe200000e0000 */
[----:B------:R-:W-:Y:S01]  /*fe50*/  VIADD R14, R154, 0x4 ;  /* 0x000000049a0e7836 */ /* 0x000fe20000000000 */
[----:B------:R-:W-:Y:S01]  /*fe60*/  R2UR UR4, R4 ;  /* 0x00000000040472ca */ /* 0x000fe200000e0000 */
[----:B------:R-:W-:Y:S01]  /*fe70*/  VIADD R154, R154, 0x6 ;  /* 0x000000069a9a7836 */ /* 0x000fe20000000000 */
[----:B------:R-:W-:Y:S01]  /*fe80*/  R2UR UR5, R5 ;  /* 0x00000000050572ca */ /* 0x000fe200000e0000 */
[----:B------:R-:W-:Y:S01]  /*fe90*/  IMAD.MOV.U32 R153, RZ, RZ, 0x40000040 ;  /* 0x40000040ff997424 */ /* 0x000fe200078e00ff */
        /* <DEDUP_REMOVED lines=11> */
[----:B------:R-:W-:Y:S01]  /*ff50*/  R2UR UR15, R15 ;  /* 0x000000000f0f72ca */ /* 0x000fe200000e0000 */
[----:B------:R-:W-:Y:S01]  /*ff60*/  ULDC UR4, c[0x0][0x9d8] ;  /* 0x0002760000047ab9 */ /* 0x000fe20000000800 */
[----:B------:R-:W-:Y:S01]  /*ff70*/  R2UR UR12, R8 ;  /* 0x00000000080c72ca */ /* 0x000fe200000e0000 */
[----:B------:R-:W-:Y:S01]  /*ff80*/  ULDC UR5, c[0x0][0x988] ;  /* 0x0002620000057ab9 */ /* 0x000fe20000000800 */
[----:B------:R-:W-:-:S02]  /*ff90*/  R2UR UR13, R9 ;  /* 0x00000000090d72ca */ /* 0x000fc400000e0000 */
[----:B------:R-:W-:Y:S02]  /*ffa0*/  R2UR UR16, R6 ;  /* 0x00000000061072ca */ /* 0x000fe400000e0000 */
[----:B------:R-:W-:Y:S02]  /*ffb0*/  R2UR UR17, R7 ;  /* 0x00000000071172ca */ /* 0x000fe400000e0000 */
[----:B------:R-:W-:-:S13]  /*ffc0*/  ISETP.NE.AND P3, PT, R194, RZ, PT ;  /* 0x000000ffc200720c */ /* 0x000fda0003f65270 */
[----:B------:R-:W-:-:S04]  /*ffd0*/  @!P3 IMAD R215, R215, 0x40, R191 ;  /* 0x00000040d7d7b824 */ /* 0x000fc800078e02bf */
[----:B------:R-:W-:Y:S01]  /*ffe0*/  @!P3 IMAD R215, R215, 0x4, R2 ;  /* 0x00000004d7d7b824 */ /* 0x000fe200078e0202 */
        /* <DEDUP_REMOVED lines=41> */
[----:B---3--:R-:W-:Y:S01]  /*10280*/  FMNMX.FTZ R14, R152, R14, !PT ;  /* 0x0000000e980e7209 */ /* 0x008fe20007810000 */
[----:B------:R-:W-:Y:S01]  /*10290*/  FMUL.FTZ R175, R175, UR4 ;  /* 0x00000004afaf7c20 */ /* 0x000fe20008410000 */
[----:B------:R-:W-:Y:S01]  /*102a0*/  FMUL.FTZ R178, R178, UR4 ;  /* 0x00000004b2b27c20 */ /* 0x000fe20008410000 */
[----:B------:R-:W-:Y:S01]  /*102b0*/  FMUL.FTZ R179, R179, UR4 ;  /* 0x00000004b3b37c20 */ /* 0x000fe20008410000 */
[----:B------:R-:W-:Y:S01]  /*102c0*/  FMUL.FTZ R182, R182, UR4 ;  /* 0x00000004b6b67c20 */ /* 0x000fe20008410000 */
[----:B------:R-:W-:-:S02]  /*102d0*/  FMUL.FTZ R183, R183, UR4 ;  /* 0x00000004b7b77c20 */ /* 0x000fc40008410000 */
        /* <DEDUP_REMOVED lines=36> */
[----:B------:R-:W-:Y:S08]  /*10520*/  MUFU.TANH R171, R171 ;  /* 0x000000ab00ab7308 */ /* 0x000ff00000002400 */
[----:B------:R-:W-:Y:S01]  /*10530*/  MUFU.TANH R174, R174 ;  /* 0x000000ae00ae7308 */ /* 0x000fe20000002400 */
[----:B--2---:R-:W-:Y:S01]  /*10540*/  FMNMX.FTZ R14, R14, R20, !PT ;  /* 0x000000140e0e7209 */ /* 0x004fe20007810000 */
[----:B------:R-:W-:-:S04]  /*10550*/  IMAD.U32 R20, RZ, RZ, UR5 ;  /* 0x00000005ff147e24 */ /* 0x000fc8000f8e00ff */
[C---:B------:R-:W-:Y:S01]  /*10560*/  FADD.FTZ R214, -R14.reuse, R214 ;  /* 0x000000d60ed67221 */ /* 0x040fe20000010100 */
[-C--:B------:R-:W-:Y:S01]  /*10570*/  FMUL.FTZ R181, R14, R20.reuse ;  /* 0x000000140eb57220 */ /* 0x080fe20000410000 */
[----:B------:R-:W-:Y:S02]  /*10580*/  MUFU.TANH R175, R175 ;  /* 0x000000af00af7308 */ /* 0x000fe40000002400 */
[-C--:B------:R-:W-:Y:S01]  /*10590*/  FMUL.FTZ R214, R214, R20.reuse ;  /* 0x00000014d6d67220 */ /* 0x080fe20000410000 */
        /* <DEDUP_REMOVED lines=10> */
[-CC-:B------:R-:W-:Y:S01]  /*10640*/  FFMA.FTZ R168, R168, R20.reuse, -R181.reuse ;  /* 0x00000014a8a87223 */ /* 0x180fe200000108b5 */
[-CC-:B------:R-:W-:Y:S01]  /*10650*/  FFMA.FTZ R169, R169, R20.reuse, -R181.reuse ;  /* 0x00000014a9a97223 */ /* 0x180fe200000108b5 */
[-CC-:B------:R-:W-:Y:S01]  /*10660*/  FFMA.FTZ R172, R172, R20.reuse, -R181.reuse ;  /* 0x00000014acac7223 */ /* 0x180fe200000108b5 */
[----:B------:R-:W3:Y:S01]  /*10670*/  MUFU.EX2 R15, R15 ;  /* 0x0000000f000f7308 */ /* 0x000ee20000000800 */
[-CC-:B------:R-:W-:Y:S01]  /*10680*/  FFMA.FTZ R173, R173, R20.reuse, -R181.reuse ;  /* 0x00000014adad7223 */ /* 0x180fe200000108b5 */
[-CC-:B------:R-:W-:Y:S01]  /*10690*/  FFMA.FTZ R176, R176, R20.reuse, -R181.reuse ;  /* 0x00000014b0b07223 */ /* 0x180fe200000108b5 */
[-CC-:B------:R-:W-:Y:S01]  /*106a0*/  FFMA.FTZ R177, R177, R20.reuse, -R181.reuse ;  /* 0x00000014b1b17223 */ /* 0x180fe200000108b5 */
[----:B------:R-:W-:-:S04]  /*106b0*/  FFMA.FTZ R180, R180, R20, -R181 ;  /* 0x00000014b4b47223 */ /* 0x000fc800000108b5 */
[----:B------:R-:W4:Y:S01]  /*106c0*/  MUFU.EX2 R152, R152 ;  /* 0x0000009800987308 */ /* 0x000f220000000800 */
[-C--:B--2---:R-:W-:Y:S01]  /*106d0*/  FMUL.FTZ R24, R24, R214.reuse ;  /* 0x000000d618187220 */ /* 0x084fe20000410000 */
[-C--:B------:R-:W-:Y:S01]  /*106e0*/  FMUL.FTZ R25, R25, R214.reuse ;  /* 0x000000d619197220 */ /* 0x080fe20000410000 */
[-C--:B------:R-:W-:Y:S01]  /*106f0*/  FMUL.FTZ R28, R28, R214.reuse ;  /* 0x000000d61c1c7220 */ /* 0x080fe20000410000 */
[-C--:B------:R-:W-:Y:S01]  /*10700*/  FMUL.FTZ R29, R29, R214.reuse ;  /* 0x000000d61d1d7220 */ /* 0x080fe20000410000 */
[-C--:B------:R-:W-:Y:S01]  /*10710*/  FMUL.FTZ R32, R32, R214.reuse ;  /* 0x000000d620207220 */ /* 0x080fe20000410000 */
[-C--:B------:R-:W-:Y:S01]  /*10720*/  FMUL.FTZ R33, R33, R214.reuse ;  /* 0x000000d621217220 */ /* 0x080fe20000410000 */
[----:B------:R-:W-:Y:S01]  /*10730*/  FMUL.FTZ R36, R36, R214 ;  /* 0x000000d624247220 */ /* 0x000fe20000410000 */
[----:B------:R-:W-:Y:S01]  /*10740*/  MUFU.TANH R178, R178 ;  /* 0x000000b200b27308 */ /* 0x000fe20000002400 */
[----:B---3--:R-:W-:Y:S01]  /*10750*/  FFMA.FTZ R181, R214, R0, R15 ;  /* 0x00000000d6b57223 */ /* 0x008fe2000001000f */
[-C--:B------:R-:W-:Y:S01]  /*10760*/  FMUL.FTZ R37, R37, R214.reuse ;  /* 0x000000d625257220 */ /* 0x080fe20000410000 */
[-C--:B------:R-:W-:Y:S01]  /*10770*/  FMUL.FTZ R40, R40, R214.reuse ;  /* 0x000000d628287220 */ /* 0x080fe20000410000 */
[-C--:B------:R-:W-:Y:S01]  /*10780*/  FMUL.FTZ R41, R41, R214.reuse ;  /* 0x000000d629297220 */ /* 0x080fe20000410000 */
[-C--:B------:R-:W-:Y:S01]  /*10790*/  FMUL.FTZ R44, R44, R214.reuse ;  /* 0x000000d62c2c7220 */ /* 0x080fe20000410000 */
[-C--:B------:R-:W-:Y:S01]  /*107a0*/  FMUL.FTZ R45, R45, R214.reuse ;  /* 0x000000d62d2d7220 */ /* 0x080fe20000410000 */
[-C--:B------:R-:W-:Y:S01]  /*107b0*/  FMUL.FTZ R48, R48, R214.reuse ;  /* 0x000000d630307220 */ /* 0x080fe20000410000 */
[----:B------:R4:W2:Y:S01]  /*107c0*/  MUFU.TANH R0, R166 ;  /* 0x000000a600007308 */ /* 0x0008a20000002400 */
[-C--:B------:R-:W-:Y:S01]  /*107d0*/  FMUL.FTZ R49, R49, R214.reuse ;  /* 0x000000d631317220 */ /* 0x080fe20000410000 */
[-C--:B------:R-:W-:Y:S01]  /*107e0*/  FMUL.FTZ R52, R52, R214.reuse ;  /* 0x000000d634347220 */ /* 0x080fe20000410000 */
[-C--:B------:R-:W-:Y:S01]  /*107f0*/  FMUL.FTZ R53, R53, R214.reuse ;  /* 0x000000d635357220 */ /* 0x080fe20000410000 */
[-C--:B------:R-:W-:Y:S01]  /*10800*/  FMUL.FTZ R56, R56, R214.reuse ;  /* 0x000000d638387220 */ /* 0x080fe20000410000 */
[-C--:B------:R-:W-:Y:S01]  /*10810*/  FMUL.FTZ R57, R57, R214.reuse ;  /* 0x000000d639397220 */ /* 0x080fe20000410000 */
[-C--:B------:R-:W-:Y:S01]  /*10820*/  FMUL.FTZ R60, R60, R214.reuse ;  /* 0x000000d63c3c7220 */ /* 0x080fe20000410000 */
[----:B------:R-:W-:Y:S01]  /*10830*/  FMUL.FTZ R61, R61, R214 ;  /* 0x000000d63d3d7220 */ /* 0x000fe20000410000 */
[----:B------:R-:W-:Y:S01]  /*10840*/  MUFU.TANH R179, R179 ;  /* 0x000000b300b37308 */ /* 0x000fe20000002400 */
[C---:B----4-:R-:W-:Y:S01]  /*10850*/  FADD.FTZ R166, R152.reuse, R181 ;  /* 0x000000b598a67221 */ /* 0x050fe20000010000 */
[----:B------:R-:W-:Y:S01]  /*10860*/  F2FP.F16.F32.PACK_AB R152, R152, R15 ;  /* 0x0000000f9898723e */ /* 0x000fe200000000ff */
[----:B------:R-:W-:-:S02]  /*10870*/  @!P1 VIADD R15, R12, 0x28c40 ;  /* 0x00028c400c0f9836 */ /* 0x000fc40000000000 */
[----:B------:R-:W-:Y:S01]  /*10880*/  FMUL.FTZ R181, R170, UR4 ;  /* 0x00000004aab57c20 */ /* 0x000fe20008410000 */
[-C--:B------:R-:W-:Y:S01]  /*10890*/  FMUL.FTZ R64, R64, R214.reuse ;  /* 0x000000d640407220 */ /* 0x080fe20000410000 */
[-C--:B------:R-:W-:Y:S01]  /*108a0*/  FMUL.FTZ R65, R65, R214.reuse ;  /* 0x000000d641417220 */ /* 0x080fe20000410000 */
[-C--:B------:R-:W-:Y:S01]  /*108b0*/  FMUL.FTZ R68, R68, R214.reuse ;  /* 0x000000d644447220 */ /* 0x080fe20000410000 */
[----:B------:R-:W-:Y:S01]  /*108c0*/  @!P1 PRMT R15, RZ, 0x654, R15 ;  /* 0x00000654ff0f9816 */ /* 0x000fe2000000000f */
[----:B------:R-:W-:Y:S01]  /*108d0*/  MUFU.TANH R182, R182 ;  /* 0x000000b600b67308 */ /* 0x000fe20000002400 */
[-C--:B------:R-:W-:Y:S01]  /*108e0*/  FMUL.FTZ R69, R69, R214.reuse ;  /* 0x000000d645457220 */ /* 0x080fe20000410000 */
[-C--:B------:R-:W-:Y:S01]  /*108f0*/  FMUL.FTZ R72, R72, R214.reuse ;  /* 0x000000d648487220 */ /* 0x080fe20000410000 */
[----:B------:R3:W-:Y:S01]  /*10900*/  @!P1 SYNCS.ARRIVE.TRANS64.RED.A1T0 RZ, [R15+URZ], RZ ;  /* 0x000000ff0fff99a7 */ /* 0x0007e2000810043f */
[-C--:B------:R-:W-:Y:S01]  /*10910*/  FMUL.FTZ R73, R73, R214.reuse ;  /* 0x000000d649497220 */ /* 0x080fe20000410000 */
[-C--:B------:R-:W-:Y:S01]  /*10920*/  FMUL.FTZ R76, R76, R214.reuse ;  /* 0x000000d64c4c7220 */ /* 0x080fe20000410000 */
[-C--:B------:R-:W-:Y:S01]  /*10930*/  FMUL.FTZ R77, R77, R214.reuse ;  /* 0x000000d64d4d7220 */ /* 0x080fe20000410000 */
[-C--:B------:R-:W-:Y:S01]  /*10940*/  FMUL.FTZ R80, R80, R214.reuse ;  /* 0x000000d650507220 */ /* 0x080fe20000410000 */
[----:B------:R-:W4:Y:S01]  /*10950*/  MUFU.TANH R181, R181 ;  /* 0x000000b500b57308 */ /* 0x000f220000002400 */
[-C--:B------:R-:W-:Y:S01]  /*10960*/  FMUL.FTZ R81, R81, R214.reuse ;  /* 0x000000d651517220 */ /* 0x080fe20000410000 */
[-C--:B------:R-:W-:Y:S01]  /*10970*/  FMUL.FTZ R84, R84, R214.reuse ;  /* 0x000000d654547220 */ /* 0x080fe20000410000 */
[----:B---3--:R-:W-:Y:S01]  /*10980*/  FMNMX.FTZ R15, R154, R213, !PT ;  /* 0x000000d59a0f7209 */ /* 0x008fe20007810000 */
[-C--:B------:R-:W-:Y:S01]  /*10990*/  FMUL.FTZ R85, R85, R214.reuse ;  /* 0x000000d655557220 */ /* 0x080fe20000410000 */
[-C--:B------:R-:W-:Y:S01]  /*109a0*/  FMUL.FTZ R88, R88, R214.reuse ;  /* 0x000000d658587220 */ /* 0x080fe20000410000 */
[-C--:B------:R-:W-:Y:S01]  /*109b0*/  FMUL.FTZ R89, R89, R214.reuse ;  /* 0x000000d659597220 */ /* 0x080fe20000410000 */
[----:B------:R-:W-:Y:S01]  /*109c0*/  FMNMX.FTZ R15, R155, R15, !PT ;  /* 0x0000000f9b0f7209 */ /* 0x000fe20007810000 */
[----:B------:R-:W-:Y:S01]  /*109d0*/  MUFU.TANH R183, R183 ;  /* 0x000000b700b77308 */ /* 0x000fe20000002400 */
[-C--:B------:R-:W-:Y:S01]  /*109e0*/  FMUL.FTZ R92, R92, R214.reuse ;  /* 0x000000d65c5c7220 */ /* 0x080fe20000410000 */
[-C--:B------:R-:W-:Y:S01]  /*109f0*/  FMUL.FTZ R93, R93, R214.reuse ;  /* 0x000000d65d5d7220 */ /* 0x080fe20000410000 */
[----:B------:R-:W-:Y:S01]  /*10a00*/  FMNMX.FTZ R15, R158, R15, !PT ;  /* 0x0000000f9e0f7209 */ /* 0x000fe20007810000 */
[-C--:B------:R-:W-:Y:S01]  /*10a10*/  FMUL.FTZ R96, R96, R214.reuse ;  /* 0x000000d660607220 */ /* 0x080fe20000410000 */
[-C--:B------:R-:W-:Y:S01]  /*10a20*/  FMUL.FTZ R97, R97, R214.reuse ;  /* 0x000000d661617220 */ /* 0x080fe20000410000 */
[-C--:B------:R-:W-:Y:S01]  /*10a30*/  FMUL.FTZ R100, R100, R214.reuse ;  /* 0x000000d664647220 */ /* 0x080fe20000410000 */
[----:B------:R-:W-:Y:S01]  /*10a40*/  FMNMX.FTZ R15, R159, R15, !PT ;  /* 0x0000000f9f0f7209 */ /* 0x000fe20007810000 */
[----:B------:R-:W3:Y:S01]  /*10a50*/  MUFU.EX2 R153, R153 ;  /* 0x0000009900997308 */ /* 0x000ee20000000800 */
[-C--:B------:R-:W-:Y:S01]  /*10a60*/  FMUL.FTZ R101, R101, R214.reuse ;  /* 0x000000d665657220 */ /* 0x080fe20000410000 */
[-C--:B------:R-:W-:Y:S01]  /*10a70*/  FMUL.FTZ R104, R104, R214.reuse ;  /* 0x000000d668687220 */ /* 0x080fe20000410000 */
[----:B------:R-:W-:Y:S01]  /*10a80*/  FMNMX.FTZ R15, R162, R15, !PT ;  /* 0x0000000fa20f7209 */ /* 0x000fe20007810000 */
[-C--:B------:R-:W-:Y:S01]  /*10a90*/  FMUL.FTZ R105, R105, R214.reuse ;  /* 0x000000d669697220 */ /* 0x080fe20000410000 */
[-C--:B------:R-:W-:Y:S01]  /*10aa0*/  FMUL.FTZ R108, R108, R214.reuse ;  /* 0x000000d66c6c7220 */ /* 0x080fe20000410000 */
[-C--:B------:R-:W-:Y:S01]  /*10ab0*/  FMUL.FTZ R109, R109, R214.reuse ;  /* 0x000000d66d6d7220 */ /* 0x080fe20000410000 */
[----:B------:R-:W-:Y:S01]  /*10ac0*/  FMNMX.FTZ R15, R163, R15, !PT ;  /* 0x0000000fa30f7209 */ /* 0x000fe20007810000 */
[----:B------:R-:W5:Y:S01]  /*10ad0*/  MUFU.EX2 R156, R156 ;  /* 0x0000009c009c7308 */ /* 0x000f620000000800 */
[-C--:B------:R-:W-:Y:S01]  /*10ae0*/  FMUL.FTZ R112, R112, R214.reuse ;  /* 0x000000d670707220 */ /* 0x080fe20000410000 */
[-C--:B------:R-:W-:Y:S01]  /*10af0*/  FMUL.FTZ R113, R113, R214.reuse ;  /* 0x000000d671717220 */ /* 0x080fe20000410000 */
[----:B--2---:R-:W-:Y:S01]  /*10b00*/  FMNMX.FTZ R15, R0, R15, !PT ;  /* 0x0000000f000f7209 */ /* 0x004fe20007810000 */
[-C--:B------:R-:W-:Y:S01]  /*10b10*/  FMUL.FTZ R116, R116, R214.reuse ;  /* 0x000000d674747220 */ /* 0x080fe20000410000 */
[-C--:B------:R-:W-:Y:S01]  /*10b20*/  FMUL.FTZ R117, R117, R214.reuse ;  /* 0x000000d675757220 */ /* 0x080fe20000410000 */
[-C--:B------:R-:W-:Y:S01]  /*10b30*/  FMUL.FTZ R120, R120, R214.reuse ;  /* 0x000000d678787220 */ /* 0x080fe20000410000 */
[----:B------:R-:W-:Y:S01]  /*10b40*/  FMNMX.FTZ R15, R167, R15, !PT ;  /* 0x0000000fa70f7209 */ /* 0x000fe20007810000 */
[----:B------:R-:W2:Y:S01]  /*10b50*/  MUFU.EX2 R157, R157 ;  /* 0x0000009d009d7308 */ /* 0x000ea20000000800 */
[-C--:B------:R-:W-:Y:S01]  /*10b60*/  FMUL.FTZ R121, R121, R214.reuse ;  /* 0x000000d679797220 */ /* 0x080fe20000410000 */
[-C--:B------:R-:W-:Y:S01]  /*10b70*/  FMUL.FTZ R124, R124, R214.reuse ;  /* 0x000000d67c7c7220 */ /* 0x080fe20000410000 */
[----:B----4-:R-:W-:Y:S01]  /*10b80*/  FMNMX.FTZ R15, R181, R15, !PT ;  /* 0x0000000fb50f7209 */ /* 0x010fe20007810000 */
[-C--:B------:R-:W-:Y:S01]  /*10b90*/  FMUL.FTZ R125, R125, R214.reuse ;  /* 0x000000d67d7d7220 */ /* 0x080fe20000410000 */
[-C--:B------:R-:W-:Y:S01]  /*10ba0*/  FMUL.FTZ R128, R128, R214.reuse ;  /* 0x000000d680807220 */ /* 0x080fe20000410000 */
[-C--:B------:R-:W-:Y:S01]  /*10bb0*/  FMUL.FTZ R129, R129, R214.reuse ;  /* 0x000000d681817220 */ /* 0x080fe20000410000 */
[----:B------:R-:W-:Y:S01]  /*10bc0*/  FMNMX.FTZ R15, R171, R15, !PT ;  /* 0x0000000fab0f7209 */ /* 0x000fe20007810000 */
        /* <DEDUP_REMOVED lines=12> */
[----:B------:R-:W-:Y:S01]  /*10c90*/  FMUL.FTZ R149, R149, R214 ;  /* 0x000000d695957220 */ /* 0x000fe20000410000 */
[----:B------:R-:W-:Y:S01]  /*10ca0*/  @!P3 STS [R215+0x28800], R214 ;  /* 0x028800d6d700b388 */ /* 0x000fe20000000800 */
[----:B------:R-:W4:Y:S01]  /*10cb0*/  MUFU.EX2 R160, R160 ;  /* 0x000000a000a07308 */ /* 0x000f220000000800 */
[----:B------:R-:W-:Y:S01]  /*10cc0*/  FMNMX.FTZ R15, R179, R15, !PT ;  /* 0x0000000fb30f7209 */ /* 0x000fe20007810000 */
[----:B---3--:R-:W-:-:S03]  /*10cd0*/  FADD.FTZ R166, R153, R166 ;  /* 0x000000a699a67221 */ /* 0x008fc60000010000 */
[----:B------:R-:W-:Y:S01]  /*10ce0*/  FMNMX.FTZ R15, R182, R15, !PT ;  /* 0x0000000fb60f7209 */ /* 0x000fe20007810000 */
[----:B-----5:R-:W-:Y:S02]  /*10cf0*/  FADD.FTZ R166, R156, R166 ;  /* 0x000000a69ca67221 */ /* 0x020fe40000010000 */
[----:B------:R-:W3:Y:S01]  /*10d00*/  MUFU.EX2 R161, R161 ;  /* 0x000000a100a17308 */ /* 0x000ee20000000800 */
[----:B------:R-:W-:Y:S01]  /*10d10*/  FMNMX.FTZ R15, R183, R15, !PT ;  /* 0x0000000fb70f7209 */ /* 0x000fe20007810000 */
[----:B--2---:R-:W-:-:S04]  /*10d20*/  FADD.FTZ R166, R157, R166 ;  /* 0x000000a69da67221 */ /* 0x004fc80000010000 */
[----:B------:R-:W2:Y:S02]  /*10d30*/  SHFL.BFLY PT, R170, R15, 0x2, 0x1f ;  /* 0x0c401f000faa7f89 */ /* 0x000ea400000e0000 */
[----:B------:R-:W5:Y:S01]  /*10d40*/  MUFU.EX2 R164, R164 ;  /* 0x000000a400a47308 */ /* 0x000f620000000800 */
[----:B----4-:R-:W-:-:S07]  /*10d50*/  FADD.FTZ R166, R160, R166 ;  /* 0x000000a6a0a67221 */ /* 0x010fce0000010000 */
[----:B------:R-:W4:Y:S01]  /*10d60*/  MUFU.EX2 R165, R165 ;  /* 0x000000a500a57308 */ /* 0x000f220000000800 */
[----:B---3--:R-:W-:-:S07]  /*10d70*/  FADD.FTZ R166, R161, R166 ;  /* 0x000000a6a1a67221 */ /* 0x008fce0000010000 */
[----:B------:R-:W3:Y:S01]  /*10d80*/  MUFU.EX2 R168, R168 ;  /* 0x000000a800a87308 */ /* 0x000ee20000000800 */
[----:B-----5:R-:W-:Y:S01]  /*10d90*/  FADD.FTZ R166, R164, R166 ;  /* 0x000000a6a4a67221 */ /* 0x020fe20000010000 */
[----:B--2---:R-:W-:-:S06]  /*10da0*/  FMNMX.FTZ R15, R15, R170, !PT ;  /* 0x000000aa0f0f7209 */ /* 0x004fcc0007810000 */
[----:B------:R-:W2:Y:S01]  /*10db0*/  MUFU.EX2 R169, R169 ;  /* 0x000000a900a97308 */ /* 0x000ea20000000800 */
[----:B----4-:R-:W-:Y:S01]  /*10dc0*/  FADD.FTZ R166, R165, R166 ;  /* 0x000000a6a5a67221 */ /* 0x010fe20000010000 */
[----:B------:R-:W4:Y:S06]  /*10dd0*/  SHFL.BFLY PT, R170, R15, 0x1, 0x1f ;  /* 0x0c201f000faa7f89 */ /* 0x000f2c00000e0000 */
[----:B------:R-:W5:Y:S01]  /*10de0*/  MUFU.EX2 R172, R172 ;  /* 0x000000ac00ac7308 */ /* 0x000f620000000800 */
[----:B---3--:R-:W-:-:S07]  /*10df0*/  FADD.FTZ R166, R168, R166 ;  /* 0x000000a6a8a67221 */ /* 0x008fce0000010000 */
[----:B------:R-:W3:Y:S01]  /*10e00*/  MUFU.EX2 R173, R173 ;  /* 0x000000ad00ad7308 */ /* 0x000ee20000000800 */
[----:B--2---:R-:W-:-:S07]  /*10e10*/  FADD.FTZ R166, R169, R166 ;  /* 0x000000a6a9a67221 */ /* 0x004fce0000010000 */
[----:B------:R-:W2:Y:S01]  /*10e20*/  MUFU.EX2 R176, R176 ;  /* 0x000000b000b07308 */ /* 0x000ea20000000800 */
[----:B-----5:R-:W-:Y:S01]  /*10e30*/  FADD.FTZ R166, R172, R166 ;  /* 0x000000a6aca67221 */ /* 0x020fe20000010000 */
[----:B----4-:R-:W-:-:S05]  /*10e40*/  FMNMX.FTZ R15, R15, R170, !PT ;  /* 0x000000aa0f0f7209 */ /* 0x010fca0007810000 */
[C---:B------:R-:W-:Y:S01]  /*10e50*/  FADD.FTZ R170, -R15.reuse, R213 ;  /* 0x000000d50faa7221 */ /* 0x040fe20000010100 */
[-C--:B------:R-:W-:Y:S01]  /*10e60*/  FMUL.FTZ R213, R15, R20.reuse ;  /* 0x000000140fd57220 */ /* 0x080fe20000410000 */
[----:B------:R-:W-:Y:S01]  /*10e70*/  MUFU.EX2 R177, R177 ;  /* 0x000000b100b17308 */ /* 0x000fe20000000800 */
[----:B---3--:R-:W-:Y:S01]  /*10e80*/  FADD.FTZ R166, R173, R166 ;  /* 0x000000a6ada67221 */ /* 0x008fe20000010000 */
[-C--:B------:R-:W-:Y:S01]  /*10e90*/  FMUL.FTZ R170, R170, R20.reuse ;  /* 0x00000014aaaa7220 */ /* 0x080fe20000410000 */
        /* <DEDUP_REMOVED lines=18> */
[----:B--2---:R-:W-:Y:S01]  /*10fc0*/  FADD.FTZ R166, R176, R166 ;  /* 0x000000a6b0a67221 */ /* 0x004fe20000010000 */
[----:B---3--:R2:W-:Y:S03]  /*10fd0*/  @!P3 STS [R215+0x28820], R170 ;  /* 0x028820aad700b388 */ /* 0x0085e60000000800 */
[----:B------:R-:W-:Y:S01]  /*10fe0*/  FADD.FTZ R166, R177, R166 ;  /* 0x000000a6b1a67221 */ /* 0x000fe20000010000 */
[----:B------:R-:W-:-:S02]  /*10ff0*/  FMUL.FTZ R26, R26, R170 ;  /* 0x000000aa1a1a7220 */ /* 0x000fc40000410000 */
[----:B------:R3:W4:Y:S01]  /*11000*/  MUFU.EX2 R213, R154 ;  /* 0x0000009a00d57308 */ /* 0x0007220000000800 */
[-C--:B------:R-:W-:Y:S01]  /*11010*/  FMUL.FTZ R27, R27, R170.reuse ;  /* 0x000000aa1b1b7220 */ /* 0x080fe20000410000 */
[-C--:B------:R-:W-:Y:S01]  /*11020*/  FMUL.FTZ R30, R30, R170.reuse ;  /* 0x000000aa1e1e7220 */ /* 0x080fe20000410000 */
[-C--:B------:R-:W-:Y:S01]  /*11030*/  FMUL.FTZ R31, R31, R170.reuse ;  /* 0x000000aa1f1f7220 */ /* 0x080fe20000410000 */
[-C--:B------:R-:W-:Y:S01]  /*11040*/  FMUL.FTZ R34, R34, R170.reuse ;  /* 0x000000aa22227220 */ /* 0x080fe20000410000 */
[-C--:B------:R-:W-:Y:S01]  /*11050*/  FMUL.FTZ R35, R35, R170.reuse ;  /* 0x000000aa23237220 */ /* 0x080fe20000410000 */
[-C--:B------:R-:W-:Y:S01]  /*11060*/  FMUL.FTZ R38, R38, R170.reuse ;  /* 0x000000aa26267220 */ /* 0x080fe20000410000 */
[-C--:B------:R-:W-:Y:S01]  /*11070*/  FMUL.FTZ R39, R39, R170.reuse ;  /* 0x000000aa27277220 */ /* 0x080fe20000410000 */
[----:B------:R5:W0:Y:S01]  /*11080*/  MUFU.EX2 R214, R158 ;  /* 0x0000009e00d67308 */ /* 0x000a220000000800 */
[----:B---3--:R-:W-:Y:S01]  /*11090*/  F2FP.F16.F32.PACK_AB R154, R156, R153 ;  /* 0x000000999c9a723e */ /* 0x008fe200000000ff */
[-C--:B------:R-:W-:Y:S01]  /*110a0*/  FMUL.FTZ R42, R42, R170.reuse ;  /* 0x000000aa2a2a7220 */ /* 0x080fe20000410000 */
[----:B------:R-:W-:Y:S01]  /*110b0*/  F2FP.F16.F32.PACK_AB R156, R160, R157 ;  /* 0x0000009da09c723e */ /* 0x000fe200000000ff */
[-C--:B------:R-:W-:Y:S01]  /*110c0*/  FMUL.FTZ R43, R43, R170.reuse ;  /* 0x000000aa2b2b7220 */ /* 0x080fe20000410000 */
[----:B------:R-:W-:Y:S01]  /*110d0*/  F2FP.F16.F32.PACK_AB R160, R168, R165 ;  /* 0x000000a5a8a0723e */ /* 0x000fe200000000ff */
[-C--:B------:R-:W-:Y:S01]  /*110e0*/  FMUL.FTZ R46, R46, R170.reuse ;  /* 0x000000aa2e2e7220 */ /* 0x080fe20000410000 */
[-C--:B------:R-:W-:Y:S01]  /*110f0*/  FMUL.FTZ R47, R47, R170.reuse ;  /* 0x000000aa2f2f7220 */ /* 0x080fe20000410000 */
[----:B------:R-:W3:Y:S01]  /*11100*/  MUFU.EX2 R159, R159 ;  /* 0x0000009f009f7308 */ /* 0x000ee20000000800 */
[----:B----4-:R-:W-:Y:S01]  /*11110*/  FFMA.FTZ R3, R170, R3, R213 ;  /* 0x00000003aa037223 */ /* 0x010fe200000100d5 */
[----:B-----5:R-:W-:Y:S01]  /*11120*/  F2FP.F16.F32.PACK_AB R158, R164, R161 ;  /* 0x000000a1a49e723e */ /* 0x020fe200000000ff */
[-C--:B------:R-:W-:Y:S01]  /*11130*/  FMUL.FTZ R50, R50, R170.reuse ;  /* 0x000000aa32327220 */ /* 0x080fe20000410000 */
[C---:B------:R-:W-:Y:S01]  /*11140*/  F2FP.F16.F32.PACK_AB R153, R155.reuse, R213 ;  /* 0x000000d59b99723e */ /* 0x040fe200000000ff */
[----:B------:R-:W-:Y:S01]  /*11150*/  FADD.FTZ R3, R155, R3 ;  /* 0x000000039b037221 */ /* 0x000fe20000010000 */
[----:B------:R-:W-:Y:S01]  /*11160*/  F2FP.F16.F32.PACK_AB R164, R176, R173 ;  /* 0x000000adb0a4723e */ /* 0x000fe200000000ff */
[-C--:B------:R-:W-:Y:S01]  /*11170*/  FMUL.FTZ R51, R51, R170.reuse ;  /* 0x000000aa33337220 */ /* 0x080fe20000410000 */
[----:B--2---:R2:W4:Y:S01]  /*11180*/  MUFU.EX2 R215, R162 ;  /* 0x000000a200d77308 */ /* 0x0045220000000800 */
        /* <DEDUP_REMOVED lines=8> */
[C---:B---3--:R-:W-:Y:S01]  /*11210*/  FADD.FTZ R3, R159.reuse, R3 ;  /* 0x000000039f037221 */ /* 0x048fe20000010000 */
[----:B------:R-:W-:Y:S01]  /*11220*/  F2FP.F16.F32.PACK_AB R155, R159, R214 ;  /* 0x000000d69f9b723e */ /* 0x000fe200000000ff */
[----:B------:R-:W-:Y:S01]  /*11230*/  BAR.SYNC.DEFER_BLOCKING 0xf, 0x100 ;  /* 0x03c4000000007b1d */ /* 0x000fe20000010000 */
[----:B--2---:R-:W-:Y:S01]  /*11240*/  F2FP.F16.F32.PACK_AB R162, R172, R169 ;  /* 0x000000a9aca2723e */ /* 0x004fe200000000ff */
        /* <DEDUP_REMOVED lines=45> */
[C---:B----4-:R-:W-:Y:S01]  /*11520*/  FADD.FTZ R3, R171.reuse, R3 ;  /* 0x00000003ab037221 */ /* 0x050fe20000010000 */
[----:B------:R-:W-:Y:S01]  /*11530*/  F2FP.F16.F32.PACK_AB R161, R171, R161 ;  /* 0x000000a1aba1723e */ /* 0x000fe200000000ff */
        /* <DEDUP_REMOVED lines=16> */
[-C--:B------:R-:W-:Y:S01]  /*11640*/  FMUL.FTZ R147, R147, R170.reuse ;  /* 0x000000aa93937220 */ /* 0x080fe20000410000 */
[-C--:B------:R-:W-:Y:S01]  /*11650*/  FMUL.FTZ R150, R150, R170.reuse ;  /* 0x000000aa96967220 */ /* 0x080fe20000410000 */
[----:B------:R-:W-:-:S02]  /*11660*/  FMUL.FTZ R151, R151, R170 ;  /* 0x000000aa97977220 */ /* 0x000fc40000410000 */
[----:B------:R2:W-:Y:S01]  /*11670*/  STSM.16.M88.4 [R197], R160 ;  /* 0x000000a0c5007844 */ /* 0x0005e20000000200 */
[----:B------:R-:W0:Y:S01]  /*11680*/  MUFU.EX2 R179, R179 ;  /* 0x000000b300b37308 */ /* 0x000e220000000800 */
[----:B----4-:R-:W-:-:S07]  /*11690*/  FADD.FTZ R3, R165, R3 ;  /* 0x00000003a5037221 */ /* 0x010fce0000010000 */
[----:B------:R-:W4:Y:S01]  /*116a0*/  MUFU.EX2 R182, R182 ;  /* 0x000000b600b67308 */ /* 0x000f220000000800 */
[C---:B---3--:R-:W-:Y:S01]  /*116b0*/  FADD.FTZ R0, R180.reuse, R166 ;  /* 0x000000a6b4007221 */ /* 0x048fe20000010000 */
[----:B------:R-:W-:-:S06]  /*116c0*/  F2FP.F16.F32.PACK_AB R166, R180, R177 ;  /* 0x000000b1b4a6723e */ /* 0x000fcc00000000ff */
[----:B------:R-:W3:Y:S01]  /*116d0*/  MUFU.EX2 R183, R183 ;  /* 0x000000b700b77308 */ /* 0x000ee20000000800 */
[C---:B0-----:R-:W-:Y:S01]  /*116e0*/  FADD.FTZ R3, R179.reuse, R3 ;  /* 0x00000003b3037221 */ /* 0x041fe20000010000 */
[----:B------:R-:W-:-:S03]  /*116f0*/  F2FP.F16.F32.PACK_AB R165, R179, R165 ;  /* 0x000000a5b3a5723e */ /* 0x000fc600000000ff */
[----:B----4-:R-:W-:Y:S01]  /*11700*/  FADD.FTZ R3, R182, R3 ;  /* 0x00000003b6037221 */ /* 0x010fe20000010000 */
[----:B---3--:R-:W-:-:S03]  /*11710*/  F2FP.F16.F32.PACK_AB R167, R183, R182 ;  /* 0x000000b6b7a7723e */ /* 0x008fc600000000ff */
[----:B------:R-:W-:Y:S02]  /*11720*/  FADD.FTZ R3, R183, R3 ;  /* 0x00000003b7037221 */ /* 0x000fe40000010000 */
[----:B------:R2:W-:Y:S01]  /*11730*/  STSM.16.M88.4 [R198], R164 ;  /* 0x000000a4c6007844 */ /* 0x0005e20000000200 */
[----:B------:R-:W-:Y:S05]  /*11740*/  @!P0 BRA `(.L_x_5826) ;  /* 0x0000000000048947 */ /* 0x000fea0003800000 */
[----:B------:R-:W-:Y:S01]  /*11750*/  BPT.TRAP 0x1 ;  /* 0x000000040000795c */ /* 0x000fe20000300000 */
.L_x_5826:
[----:B------:R0:W3:Y:S01]  /*11760*/  SYNCS.PHASECHK.TRANS64.TRYWAIT P3, [R12+URZ+0x28c50], R207 ;  /* 0x028c50cf0c0075a7 */ /* 0x0000e2000806017f */
[----:B------:R-:W-:Y:S05]  /*11770*/  @!P0 BRA `(.L_x_5827) ;  /* 0x0000000000048947 */ /* 0x000fea0003800000 */
[----:B------:R-:W-:Y:S01]  /*11780*/  BPT.TRAP 0x1 ;  /* 0x000000040000795c */ /* 0x000fe20000300000 */
.L_x_5827:
[----:B------:R-:W-:Y:S04]  /*11790*/  BSSY B2, `(.L_x_5828) ;  /* 0x0000004000027945 */ /* 0x000fe80003800000 */
[----:B---3--:R-:W-:Y:S05]  /*117a0*/  @P3 BRA `(.L_x_5829) ;  /* 0x0000000000083947 */ /* 0x008fea0003800000 */
[----:B------:R-:W3:Y:S02]  /*117b0*/  SYNCS.PHASECHK.TRANS64.TRYWAIT P3, [R12+URZ+0x28c50], R207 ;  /* 0x028c50cf0c0075a7 */ /* 0x000ee4000806017f */
[----:B---3--:R-:W-:Y:S05]  /*117c0*/  @!P3 BRA `(.L_x_5830) ;  /* 0x0000012c005cb947 */ /* 0x008fea0003800000 */
.L_x_5829:
[----:B------:R-:W-:Y:S05]  /*117d0*/  BSYNC B2 ;  /* 0x0000000000027941 */ /* 0x000fea0003800000 */
.L_x_5828:
[----:B------:R-:W-:Y:S01]  /*117e0*/  IMAD R168, R18, 0x1000, R190 ;  /* 0x0000100012a87824 */ /* 0x000fe200078e02be */
[----:B------:R-:W-:Y:S01]  /*117f0*/  WARPGROUP.ARRIVE ;  /* 0x00000000000079c5 */ /* 0x000fe20000000000 */
[----:B------:R-:W-:Y:S02]  /*11800*/  IMAD.MOV.U32 R169, RZ, RZ, 0x40000040 ;  /* 0x40000040ffa97424 */ /* 0x000fe400078e00ff */
[----:B01-3--:R-:W-:Y:S01]  /*11810*/  @!P1 VIADD R12, R12, 0x28c60 ;  /* 0x00028c600c0c9836 */ /* 0x00bfe20000000000 */
[----:B------:R-:W-:Y:S01]  /*11820*/  R2UR UR6, R168 ;  /* 0x00000000a80672ca */ /* 0x000fe200000e0000 */
[----:B------:R-:W-:Y:S01]  /*11830*/  IMAD.MOV.U32 R213, RZ, RZ, R15 ;  /* 0x000000ffffd57224 */ /* 0x000fe200078e000f */
[----:B------:R-:W-:Y:S01]  /*11840*/  R2UR UR7, R169 ;  /* 0x00000000a90772ca */ /* 0x000fe200000e0000 */
[----:B------:R-:W-:Y:S01]  /*11850*/  IMAD.MOV.U32 R169, RZ, RZ, 0x40000040 ;  /* 0x40000040ffa97424 */ /* 0x000fe200078e00ff */
[----:B------:R-:W-:Y:S01]  /*11860*/  @!P1 PRMT R12, RZ, 0x654, R12 ;  /* 0x00000654ff0c9816 */ /* 0x000fe2000000000c */
[----:B------:R-:W-:-:S02]  /*11870*/  IMAD.MOV.U32 R214, RZ, RZ, R14 ;  /* 0x000000ffffd67224 */ /* 0x000fc400078e000e */
[----:B------:R-:W-:-:S08]  /*11880*/  IMAD.MOV.U32 R215, RZ, RZ, R18 ;  /* 0x000000ffffd77224 */ /* 0x000fd000078e0012 */
[----:B------:R-:W-:Y:S03]  /*11890*/  HGMMA.64x256x16.F32 R24, R152, gdesc[UR4].tnspB, R24, gsb0 ;  /* 0x43e0000498187df0 */ /* 0x000fe60008000818 */
[----:B------:R-:W-:Y:S02]  /*118a0*/  WARPGROUP.DEPBAR.LE gsb0, 0x0 ;  /* 0x00008000000079c5 */ /* 0x000fe40000010000 */
[----:B--2---:R-:W-:Y:S01]  /*118b0*/  VIADD R152, R168, 0x80 ;  /* 0x00000080a8987836 */ /* 0x004fe20000000000 */
        /* <DEDUP_REMOVED lines=32> */
.L_x_5820:
[----:B0-----:R-:W-:-:S07]  /*11ac0*/  IMAD.MOV.U32 R12, RZ, RZ, R206 ;  /* 0x000000ffff0c7224 */ /* 0x001fce00078e00ce */
.L_x_5819:
[----:B------:R-:W-:Y:S05]  /*11ad0*/  BSYNC B0 ;  /* 0x0000000000007941 */ /* 0x000fea0003800000 */
.L_x_5818:
[----:B------:R-:W-:Y:S01]  /*11ae0*/  ISETP.GE.AND P2, PT, R12, R202, PT ;  /* 0x000000ca0c00720c */ /* 0x000fe20003f46270 */
[----:B------:R-:W-:-:S12]  /*11af0*/  BSSY B0, `(.L_x_5832) ;  /* 0x000028d000007945 */ /* 0x000fd80003800000 */
[----:B------:R-:W-:Y:S05]  /*11b00*/  @!P2 BRA `(.L_x_5833) ;  /* 0x00000028002ca947 */ /* 0x000fea0003800000 */
[----:B------:R-:W-:Y:S02]  /*11b10*/  IMAD.MOV.U32 R213, RZ, RZ, R15 ;  /* 0x000000ffffd57224 */ /* 0x000fe400078e000f */
[----:B0-----:R-:W-:Y:S02]  /*11b20*/  IMAD.MOV.U32 R215, RZ, RZ, R14 ;  /* 0x000000ffffd77224 */ /* 0x001fe400078e000e */
[----:B------:R-:W-:-:S07]  /*11b30*/  IMAD.MOV.U32 R214, RZ, RZ, R18 ;  /* 0x000000ffffd67224 */ /* 0x000fce00078e0012 */
.L_x_5852:
[----:B------:R-:W-:-:S05]  /*11b40*/  VIADD R18, R214, 0x1 ;  /* 0x00000001d6127836 */ /* 0x000fca0000000000 */
[----:B------:R-:W-:-:S04]  /*11b50*/  ISETP.NE.AND P2, PT, R18, 0x2, PT ;  /* 0x000000021200780c */ /* 0x000fc80003f45270 */
[----:B------:R-:W-:Y:S02]  /*11b60*/  SEL R14, RZ, 0x1, P2 ;  /* 0x00000001ff0e7807 */ /* 0x000fe40001000000 */
[----:B------:R-:W-:Y:S02]  /*11b70*/  SEL R18, R18, RZ, P2 ;  /* 0x000000ff12127207 */ /* 0x000fe40001000000 */
[----:B------:R-:W-:Y:S01]  /*11b80*/  LOP3.LUT R19, R19, R14, RZ, 0x3c, !PT ;  /* 0x0000000e13137212 */ /* 0x000fe200078e3cff */
[----:B-1----:R-:W-:Y:S06]  /*11b90*/  @!P0 BRA `(.L_x_5834) ;  /* 0x0000000000048947 */ /* 0x002fec0003800000 */
[----:B------:R-:W-:Y:S01]  /*11ba0*/  BPT.TRAP 0x1 ;  /* 0x000000040000795c */ /* 0x000fe20000300000 */
.L_x_5834:
[----:B------:R-:W-:Y:S01]  /*11bb0*/  IMAD R206, R18, 0x8, R2 ;  /* 0x0000000812ce7824 */ /* 0x000fe200078e0202 */
[----:B------:R-:W-:-:S04]  /*11bc0*/  SHF.L.U32 R207, R19, 0x1f, RZ ;  /* 0x0000001f13cf7819 */ /* 0x000fc800000006ff */
[----:B------:R0:W1:Y:S01]  /*11bd0*/  SYNCS.PHASECHK.TRANS64.TRYWAIT P2, [R206+URZ+0x28c30], R207 ;  /* 0x028c30cfce0075a7 */ /* 0x000062000804017f */
[----:B------:R-:W-:Y:S05]  /*11be0*/  @!P0 BRA `(.L_x_5835) ;  /* 0x0000000000048947 */ /* 0x000fea0003800000 */
[----:B------:R-:W-:Y:S01]  /*11bf0*/  BPT.TRAP 0x1 ;  /* 0x000000040000795c */ /* 0x000fe20000300000 */
.L_x_5835:
[----:B------:R-:W-:Y:S01]  /*11c00*/  BSSY B1, `(.L_x_5836) ;  /* 0x0000006000017945 */ /* 0x000fe20003800000 */
[----:B------:R-:W-:Y:S02]  /*11c10*/  IMAD R14, R18, 0x200, R13 ;  /* 0x00000200120e7824 */ /* 0x000fe400078e020d */
[----:B------:R-:W-:Y:S01]  /*11c20*/  IMAD.MOV.U32 R15, RZ, RZ, 0x40000040 ;  /* 0x40000040ff0f7424 */ /* 0x000fe200078e00ff */
[----:B-1----:R-:W-:Y:S06]  /*11c30*/  @P2 BRA `(.L_x_5837) ;  /* 0x0000000000082947 */ /* 0x002fec0003800000 */
[----:B------:R-:W1:Y:S02]  /*11c40*/  SYNCS.PHASECHK.TRANS64.TRYWAIT P2, [R206+URZ+0x28c30], R207 ;  /* 0x028c30cfce0075a7 */ /* 0x000e64000804017f */
[----:B-1----:R-:W-:Y:S05]  /*11c50*/  @!P2 BRA `(.L_x_5838) ;  /* 0x00000128004ca947 */ /* 0x002fea0003800000 */
.L_x_5837:
[----:B------:R-:W-:Y:S05]  /*11c60*/  BSYNC B1 ;  /* 0x0000000000017941 */ /* 0x000fea0003800000 */
.L_x_5836:
[C---:B------:R-:W-:Y:S01]  /*11c70*/  R2UR UR6, R14.reuse ;  /* 0x000000000e0672ca */ /* 0x040fe200000e0000 */
[----:B------:R-:W-:Y:S01]  /*11c80*/  WARPGROUP.ARRIVE ;  /* 0x00000000000079c5 */ /* 0x000fe20000000000 */
[----:B------:R-:W-:Y:S01]  /*11c90*/  R2UR UR7, R15 ;  /* 0x000000000f0772ca */ /* 0x000fe200000e0000 */
[----:B------:R-:W-:Y:S01]  /*11ca0*/  VIADD R20, R14, 0x2 ;  /* 0x000000020e147836 */ /* 0x000fe20000000000 */
[----:B------:R-:W-:Y:S01]  /*11cb0*/  R2UR UR4, R4 ;  /* 0x00000000040472ca */ /* 0x000fe200000e0000 */
[----:B------:R-:W-:Y:S01]  /*11cc0*/  IMAD.MOV.U32 R21, RZ, RZ, 0x40000040 ;  /* 0x40000040ff157424 */ /* 0x000fe200078e00ff */
[----:B------:R-:W-:Y:S01]  /*11cd0*/  R2UR UR5, R5 ;  /* 0x00000000050572ca */ /* 0x000fe200000e0000 */
[----:B------:R-:W-:-:S12]  /*11ce0*/  IMAD.MOV.U32 R15, RZ, RZ, 0x40000040 ;  /* 0x40000040ff0f7424 */ /* 0x000fd800078e00ff */
        /* <DEDUP_REMOVED lines=32> */
[----:B------:R-:W-:Y:S01]  /*11ef0*/  HGMMA.64x64x16.F32 R152, gdesc[UR4], R152, gsb0 ;  /* 0x00e00000049879f0 */ /* 0x000fe20008000898 */
[----:B------:R-:W-:Y:S02]  /*11f00*/  ULDC UR4, c[0x0][0x9d8] ;  /* 0x0002760000047ab9 */ /* 0x000fe40000000800 */
        /* <DEDUP_REMOVED lines=36> */
[----:B------:R-:W-:Y:S01]  /*12150*/  ULDC UR4, c[0x0][0x9e0] ;  /* 0x0002780000047ab9 */ /* 0x000fe20000000800 */
[----:B------:R4:W-:Y:S01]  /*12160*/  @!P1 SYNCS.ARRIVE.TRANS64.RED.A1T0 RZ, [R14+URZ], RZ ;  /* 0x000000ff0eff99a7 */ /* 0x0009e2000810043f */
[----:B------:R-:W-:-:S05]  /*12170*/  IADD3 R183, -R22, R183, R23 ;  /* 0x000000b716b77210 */ /* 0x000fca0007ffe117 */
[----:B------:R-:W0:Y:S01]  /*12180*/  MUFU.TANH R230, R230 ;  /* 0x000000e600e67308 */ /* 0x000e220000002400 */
        /* <DEDUP_REMOVED lines=34> */
[----:B--234-:R-:W-:Y:S05]  /*123b0*/  @!P6 BRA `(.L_x_5839) ;  /* 0x000000000060e947 */ /* 0x01cfea0003800000 */
        /* <DEDUP_REMOVED lines=8> */
[----:B------:R-:W2:Y:S02]  /*12440*/  @P2 LDC.64 R14, c[0x0][0x9e8] ;  /* 0x00027a00ff0e2b82 */ /* 0x000ea40000000a00 */
[----:B--2---:R-:W-:-:S05]  /*12450*/  @P2 IMAD.HI.U32 R14, R233, R14, RZ ;  /* 0x0000000ee90e2227 */ /* 0x004fca00078e00ff */
[----:B------:R-:W-:-:S04]  /*12460*/  @P2 SHF.R.U32.HI R233, RZ, R15, R14 ;  /* 0x0000000fffe92219 */ /* 0x000fc8000001160e */
[----:B------:R-:W-:Y:S01]  /*12470*/  LOP3.LUT R233, RZ, R233, RZ, 0x33, !PT ;  /* 0x000000e9ffe97212 */ /* 0x000fe200078e33ff */
[----:B------:R-:W-:Y:S06]  /*12480*/  BRA `(.L_x_5842) ;  /* 0x0000000000187947 */ /* 0x000fec0003800000 */
.L_x_5841:
[----:B------:R-:W-:Y:S02]  /*12490*/  ULDC UR4, c[0x0][0x9e4] ;  /* 0x0002790000047ab9 */ /* 0x000fe40000000800 */
[----:B------:R-:W-:-:S05]  /*124a0*/  IMAD.U32 R234, RZ, RZ, UR4 ;  /* 0x00000004ffea7e24 */ /* 0x000fca000f8e00ff */
[----:B------:R-:W-:-:S13]  /*124b0*/  ISETP.NE.AND P2, PT, R234, 0x1, PT ;  /* 0x00000001ea00780c */ /* 0x000fda0003f45270 */
[----:B------:R-:W2:Y:S02]  /*124c0*/  @P2 LDC.64 R14, c[0x0][0x9e8] ;  /* 0x00027a00ff0e2b82 */ /* 0x000ea40000000a00 */
[----:B--2---:R-:W-:-:S05]  /*124d0*/  @P2 IMAD.HI.U32 R14, R233, R14, RZ ;  /* 0x0000000ee90e2227 */ /* 0x004fca00078e00ff */
[----:B------:R-:W-:-:S07]  /*124e0*/  @P2 SHF.R.U32.HI R233, RZ, R15, R14 ;  /* 0x0000000fffe92219 */ /* 0x000fce000001160e */
.L_x_5842:
[----:B------:R-:W-:Y:S05]  /*124f0*/  BSYNC B1 ;  /* 0x0000000000017941 */ /* 0x000fea0003800000 */
.L_x_5840:
[----:B------:R-:W-:-:S04]  /*12500*/  IMAD R233, R233, R234, -R178 ;  /* 0x000000eae9e97224 */ /* 0x000fc800078e0ab2 */
[----:B------:R-:W-:-:S05]  /*12510*/  IMAD.IADD R233, R233, 0x1, -R185 ;  /* 0x00000001e9e97824 */ /* 0x000fca00078e0ab9 */
[----:B------:R-:W-:Y:S02]  /*12520*/  VIMNMX R182, R182, R233, !PT ;  /* 0x000000e9b6b67248 */ /* 0x000fe40007fe0100 */
[----:B------:R-:W-:-:S07]  /*12530*/  VIADDMNMX R181, R233, R234, R181, PT ;  /* 0x000000eae9b57246 */ /* 0x000fce00038001b5 */
.L_x_5839:
[----:B------:R-:W-:Y:S01]  /*12540*/  ISETP.GT.AND P2, PT, R12, -0x1, PT ;  /* 0xffffffff0c00780c */ /* 0x000fe20003f44270 */
[----:B------:R-:W2:Y:S03]  /*12550*/  SHFL.IDX PT, R20, R20, 0x1, 0x1c1f ;  /* 0x003c1f0014147f89 */ /* 0x000ea600000e0000 */
[C---:B------:R-:W-:Y:S02]  /*12560*/  ISETP.GT.AND P4, PT, R182.reuse, RZ, P2 ;  /* 0x000000ffb600720c */ /* 0x040fe40001784270 */
[----:B------:R-:W-:Y:S02]  /*12570*/  ISETP.GT.AND P3, PT, R182, 0x1, P2 ;  /* 0x00000001b600780c */ /* 0x000fe40001764270 */
[C---:B------:R-:W-:Y:S02]  /*12580*/  ISETP.LT.OR P4, PT, R181.reuse, 0x1, P4 ;  /* 0x00000001b500780c */ /* 0x040fe40002781670 */
[----:B------:R-:W-:-:S02]  /*12590*/  ISETP.LT.OR P3, PT, R181, 0x2, P3 ;  /* 0x00000002b500780c */ /* 0x000fc40001f61670 */
[----:B------:R-:W-:Y:S02]  /*125a0*/  FSEL R216, R216, -INF , !P4 ;  /* 0xff800000d8d87808 */ /* 0x000fe40006000000 */
[----:B0-----:R-:W-:Y:S02]  /*125b0*/  FSEL R230, R230, -INF , !P3 ;  /* 0xff800000e6e67808 */ /* 0x001fe40005800000 */
[C---:B------:R-:W-:Y:S02]  /*125c0*/  ISETP.GT.AND P4, PT, R182.reuse, 0x8, P2 ;  /* 0x00000008b600780c */ /* 0x040fe40001784270 */
[----:B------:R-:W-:Y:S02]  /*125d0*/  ISETP.GT.AND P3, PT, R182, 0x9, P2 ;  /* 0x00000009b600780c */ /* 0x000fe40001764270 */
[C---:B------:R-:W-:Y:S02]  /*125e0*/  ISETP.LT.OR P4, PT, R181.reuse, 0x9, P4 ;  /* 0x00000009b500780c */ /* 0x040fe40002781670 */
[----:B------:R-:W-:-:S02]  /*125f0*/  ISETP.LT.OR P3, PT, R181, 0xa, P3 ;  /* 0x0000000ab500780c */ /* 0x000fc40001f61670 */
[----:B------:R-:W-:Y:S01]  /*12600*/  FSEL R155, R155, -INF , !P4 ;  /* 0xff8000009b9b7808 */ /* 0x000fe20006000000 */
[--C-:B--2---:R-:W-:Y:S01]  /*12610*/  IMAD.IADD R183, R183, 0x1, R20.reuse ;  /* 0x00000001b7b77824 */ /* 0x104fe200078e0214 */
[----:B------:R-:W-:Y:S01]  /*12620*/  FSEL R231, R231, -INF , !P3 ;  /* 0xff800000e7e77808 */ /* 0x000fe20005800000 */
[----:B------:R-:W-:Y:S01]  /*12630*/  IMAD.IADD R232, R232, 0x1, R20 ;  /* 0x00000001e8e87824 */ /* 0x000fe200078e0214 */
[C---:B------:R-:W-:Y:S02]  /*12640*/  ISETP.GT.AND P4, PT, R182.reuse, 0x10, P2 ;  /* 0x00000010b600780c */ /* 0x040fe40001784270 */
[----:B------:R-:W-:Y:S02]  /*12650*/  ISETP.GT.AND P3, PT, R182, 0x11, P2 ;  /* 0x00000011b600780c */ /* 0x000fe40001764270 */
[C---:B------:R-:W-:Y:S02]  /*12660*/  ISETP.LT.OR P4, PT, R181.reuse, 0x11, P4 ;  /* 0x00000011b500780c */ /* 0x040fe40002781670 */
[----:B------:R-:W-:-:S02]  /*12670*/  ISETP.LT.OR P3, PT, R181, 0x12, P3 ;  /* 0x00000012b500780c */ /* 0x000fc40001f61670 */
[----:B------:R-:W-:Y:S02]  /*12680*/  FSEL R158, R158, -INF , !P4 ;  /* 0xff8000009e9e7808 */ /* 0x000fe40006000000 */
[----:B------:R-:W-:Y:S02]  /*12690*/  FSEL R161, R161, -INF , !P3 ;  /* 0xff800000a1a17808 */ /* 0x000fe40005800000 */
        /* <DEDUP_REMOVED lines=29> */
[----:B------:R-:W-:Y:S01]  /*12870*/  FSEL R180, R180, -INF , !P3 ;  /* 0xff800000b4b47808 */ /* 0x000fe20005800000 */
[----:B------:R-:W-:Y:S08]  /*12880*/  @!P6 BRA `(.L_x_5843) ;  /* 0x000000000060e947 */ /* 0x000ff00003800000 */
        /* <DEDUP_REMOVED lines=13> */
.L_x_5845:
[----:B------:R-:W-:Y:S02]  /*12960*/  ULDC UR4, c[0x0][0x9e4] ;  /* 0x0002790000047ab9 */ /* 0x000fe40000000800 */
[----:B------:R-:W-:-:S05]  /*12970*/  IMAD.U32 R181, RZ, RZ, UR4 ;  /* 0x00000004ffb57e24 */ /* 0x000fca000f8e00ff */
[----:B------:R-:W-:-:S13]  /*12980*/  ISETP.NE.AND P3, PT, R181, 0x1, PT ;  /* 0x00000001b500780c */ /* 0x000fda0003f65270 */
[----:B------:R-:W0:Y:S02]  /*12990*/  @P3 LDC.64 R14, c[0x0][0x9e8] ;  /* 0x00027a00ff0e3b82 */ /* 0x000e240000000a00 */
[----:B0-----:R-:W-:-:S05]  /*129a0*/  @P3 IMAD.HI.U32 R14, R20, R14, RZ ;  /* 0x0000000e140e3227 */ /* 0x001fca00078e00ff */
[----:B------:R-:W-:-:S07]  /*129b0*/  @P3 SHF.R.U32.HI R20, RZ, R15, R14 ;  /* 0x0000000fff143219 */ /* 0x000fce000001160e */
.L_x_5846:
[----:B------:R-:W-:Y:S05]  /*129c0*/  BSYNC B1 ;  /* 0x0000000000017941 */ /* 0x000fea0003800000 */
.L_x_5844:
[----:B------:R-:W-:-:S04]  /*129d0*/  IMAD R20, R20, R181, -R178 ;  /* 0x000000b514147224 */ /* 0x000fc800078e0ab2 */
[----:B------:R-:W-:-:S05]  /*129e0*/  IMAD.IADD R20, R20, 0x1, -R185 ;  /* 0x0000000114147824 */ /* 0x000fca00078e0ab9 */
[----:B------:R-:W-:Y:S02]  /*129f0*/  VIMNMX R232, R232, R20, !PT ;  /* 0x00000014e8e87248 */ /* 0x000fe40007fe0100 */
[----:B------:R-:W-:-:S07]  /*12a00*/  VIADDMNMX R183, R20, R181, R183, PT ;  /* 0x000000b514b77246 */ /* 0x000fce00038001b7 */
.L_x_5843:
[----:B------:R-:W-:Y:S01]  /*12a10*/  FMNMX.FTZ R14, R216, R215, !PT ;  /* 0x000000d7d80e7209 */ /* 0x000fe20007810000 */
[----:B------:R-:W-:Y:S02]  /*12a20*/  ULDC UR4, c[0x0][0x988] ;  /* 0x0002620000047ab9 */ /* 0x000fe40000000800 */
[----:B------:R-:W-:Y:S01]  /*12a30*/  IMAD.U32 R20, RZ, RZ, UR4 ;  /* 0x00000004ff147e24 */ /* 0x000fe2000f8e00ff */
        /* <DEDUP_REMOVED lines=16> */
[----:B0-----:R-:W-:-:S05]  /*12b40*/  FMNMX.FTZ R14, R14, R15, !PT ;  /* 0x0000000f0e0e7209 */ /* 0x001fca0007810000 */
[----:B------:R-:W0:Y:S02]  /*12b50*/  SHFL.BFLY PT, R15, R14, 0x1, 0x1f ;  /* 0x0c201f000e0f7f89 */ /* 0x000e2400000e0000 */
[----:B0-----:R-:W-:-:S04]  /*12b60*/  FMNMX.FTZ R14, R14, R15, !PT ;  /* 0x0000000f0e0e7209 */ /* 0x001fc80007810000 */
[C---:B------:R-:W-:Y:S01]  /*12b70*/  FSETP.NEU.FTZ.AND P3, PT, R14.reuse, -INF , PT ;  /* 0xff8000000e00780b */ /* 0x040fe20003f7d000 */
[----:B------:R-:W-:-:S03]  /*12b80*/  FMUL.FTZ R15, R14, R20 ;  /* 0x000000140e0f7220 */ /* 0x000fc60000410000 */
[----:B------:R-:W-:Y:S02]  /*12b90*/  FSEL R178, R14, RZ, P3 ;  /* 0x000000ff0eb27208 */ /* 0x000fe40001800000 */
[----:B------:R-:W-:Y:S02]  /*12ba0*/  FSEL R15, R15, RZ, P3 ;  /* 0x000000ff0f0f7208 */ /* 0x000fe40001800000 */
[----:B------:R-:W-:Y:S01]  /*12bb0*/  ISETP.GT.AND P3, PT, R232, 0x1, P2 ;  /* 0x00000001e800780c */ /* 0x000fe20001764270 */
[----:B------:R-:W-:Y:S02]  /*12bc0*/  FADD.FTZ R178, -R178, R215 ;  /* 0x000000d7b2b27221 */ /* 0x000fe40000010100 */
[-CC-:B------:R-:W-:Y:S01]  /*12bd0*/  FFMA.FTZ R216, R216, R20.reuse, -R15.reuse ;  /* 0x00000014d8d87223 */ /* 0x180fe2000001080f */
[----:B------:R-:W-:Y:S01]  /*12be0*/  ISETP.LT.OR P4, PT, R183, 0x2, P3 ;  /* 0x00000002b700780c */ /* 0x000fe20001f81670 */
[-CC-:B------:R-:W-:Y:S01]  /*12bf0*/  FFMA.FTZ R230, R230, R20.reuse, -R15.reuse ;  /* 0x00000014e6e67223 */ /* 0x180fe2000001080f */
[----:B------:R-:W-:Y:S01]  /*12c00*/  ISETP.GT.AND P3, PT, R232, 0x8, P2 ;  /* 0x00000008e800780c */ /* 0x000fe20001764270 */
[-CC-:B------:R-:W-:Y:S01]  /*12c10*/  FFMA.FTZ R155, R155, R20.reuse, -R15.reuse ;  /* 0x000000149b9b7223 */ /* 0x180fe2000001080f */
[----:B------:R-:W-:Y:S01]  /*12c20*/  FSEL R181, R152, -INF , !P4 ;  /* 0xff80000098b57808 */ /* 0x000fe20006000000 */
[-CC-:B------:R-:W-:Y:S01]  /*12c30*/  FFMA.FTZ R231, R231, R20.reuse, -R15.reuse ;  /* 0x00000014e7e77223 */ /* 0x180fe2000001080f */
[----:B------:R-:W-:Y:S01]  /*12c40*/  ISETP.GT.AND P4, PT, R232, 0x9, P2 ;  /* 0x00000009e800780c */ /* 0x000fe20001784270 */
[-CC-:B------:R-:W-:Y:S01]  /*12c50*/  FFMA.FTZ R158, R158, R20.reuse, -R15.reuse ;  /* 0x000000149e9e7223 */ /* 0x180fe2000001080f */
[----:B------:R-:W-:Y:S01]  /*12c60*/  ISETP.LT.OR P3, PT, R183, 0x9, P3 ;  /* 0x00000009b700780c */ /* 0x000fe20001f61670 */
[-CC-:B------:R-:W-:Y:S01]  /*12c70*/  FFMA.FTZ R161, R161, R20.reuse, -R15.reuse ;  /* 0x00000014a1a17223 */ /* 0x180fe2000001080f */
[----:B------:R-:W-:Y:S01]  /*12c80*/  ISETP.LT.OR P4, PT, R183, 0xa, P4 ;  /* 0x0000000ab700780c */ /* 0x000fe20002781670 */
[-CC-:B------:R-:W-:Y:S01]  /*12c90*/  FFMA.FTZ R162, R162, R20.reuse, -R15.reuse ;  /* 0x00000014a2a27223 */ /* 0x180fe2000001080f */
[----:B------:R-:W-:Y:S01]  /*12ca0*/  FSEL R153, R153, -INF , !P3 ;  /* 0xff80000099997808 */ /* 0x000fe20005800000 */
[-CC-:B------:R-:W-:Y:S01]  /*12cb0*/  FFMA.FTZ R165, R165, R20.reuse, -R15.reuse ;  /* 0x00000014a5a57223 */ /* 0x180fe2000001080f */
[----:B------:R-:W-:Y:S01]  /*12cc0*/  FSEL R154, R154, -INF , !P4 ;  /* 0xff8000009a9a7808 */ /* 0x000fe20006000000 */
[-CC-:B------:R-:W-:Y:S01]  /*12cd0*/  FFMA.FTZ R166, R166, R20.reuse, -R15.reuse ;  /* 0x00000014a6a67223 */ /* 0x180fe2000001080f */
[C---:B------:R-:W-:Y:S01]  /*12ce0*/  ISETP.GT.AND P4, PT, R232.reuse, 0x11, P2 ;  /* 0x00000011e800780c */ /* 0x040fe20001784270 */
[-CC-:B------:R-:W-:Y:S01]  /*12cf0*/  FFMA.FTZ R169, R169, R20.reuse, -R15.reuse ;  /* 0x00000014a9a97223 */ /* 0x180fe2000001080f */
[----:B------:R-:W-:Y:S01]  /*12d00*/  ISETP.GT.AND P3, PT, R232, 0x10, P2 ;  /* 0x00000010e800780c */ /* 0x000fe20001764270 */
        /* <DEDUP_REMOVED lines=8> */
[-C--:B------:R-:W-:Y:S01]  /*12d90*/  FFMA.FTZ R180, R180, R20.reuse, -R15 ;  /* 0x00000014b4b47223 */ /* 0x080fe2000001080f */
[C---:B------:R-:W-:Y:S01]  /*12da0*/  ISETP.LT.OR P3, PT, R183.reuse, 0x11, P3 ;  /* 0x00000011b700780c */ /* 0x040fe20001f61670 */
[----:B------:R-:W-:Y:S01]  /*12db0*/  FMUL.FTZ R157, R178, R20 ;  /* 0x00000014b29d7220 */ /* 0x000fe20000410000 */
[----:B------:R-:W-:Y:S01]  /*12dc0*/  ISETP.LT.OR P4, PT, R183, 0x1a, P4 ;  /* 0x0000001ab700780c */ /* 0x000fe20002781670 */
[----:B------:R-:W-:Y:S01]  /*12dd0*/  MUFU.EX2 R152, R216 ;  /* 0x000000d800987308 */ /* 0x000fe20000000800 */
[----:B------:R-:W-:-:S02]  /*12de0*/  FSEL R156, R156, -INF , !P3 ;  /* 0xff8000009c9c7808 */ /* 0x000fc40005800000 */
[----:B------:R-:W-:Y:S02]  /*12df0*/  FSEL R160, R160, -INF , !P4 ;  /* 0xff800000a0a07808 */ /* 0x000fe40006000000 */
[C---:B------:R-:W-:Y:S02]  /*12e00*/  ISETP.GT.AND P4, PT, R232.reuse, 0x21, P2 ;  /* 0x00000021e800780c */ /* 0x040fe40001784270 */
[----:B------:R-:W-:Y:S01]  /*12e10*/  ISETP.GT.AND P3, PT, R232, 0x18, P2 ;  /* 0x00000018e800780c */ /* 0x000fe20001764270 */
[----:B------:R-:W0:Y:S01]  /*12e20*/  MUFU.EX2 R157, R157 ;  /* 0x0000009d009d7308 */ /* 0x000e220000000800 */
[C---:B------:R-:W-:Y:S02]  /*12e30*/  ISETP.LT.OR P4, PT, R183.reuse, 0x22, P4 ;  /* 0x00000022b700780c */ /* 0x040fe40002781670 */
[----:B------:R-:W-:Y:S02]  /*12e40*/  ISETP.LT.OR P3, PT, R183, 0x19, P3 ;  /* 0x00000019b700780c */ /* 0x000fe40001f61670 */
[----:B------:R-:W-:-:S02]  /*12e50*/  FSEL R164, R164, -INF , !P4 ;  /* 0xff800000a4a47808 */ /* 0x000fc40006000000 */
[C---:B------:R-:W-:Y:S01]  /*12e60*/  ISETP.GT.AND P4, PT, R232.reuse, 0x29, P2 ;  /* 0x00000029e800780c */ /* 0x040fe20001784270 */
[----:B------:R-:W2:Y:S01]  /*12e70*/  MUFU.EX2 R230, R230 ;  /* 0x000000e600e67308 */ /* 0x000ea20000000800 */
[----:B------:R-:W-:Y:S02]  /*12e80*/  FSEL R159, R159, -INF , !P3 ;  /* 0xff8000009f9f7808 */ /* 0x000fe40005800000 */
[----:B------:R-:W-:Y:S02]  /*12e90*/  ISETP.LT.OR P4, PT, R183, 0x2a, P4 ;  /* 0x0000002ab700780c */ /* 0x000fe40002781670 */
[----:B------:R-:W-:Y:S02]  /*12ea0*/  ISETP.GT.AND P3, PT, R232, 0x20, P2 ;  /* 0x00000020e800780c */ /* 0x000fe40001764270 */
[----:B------:R-:W-:Y:S01]  /*12eb0*/  FSEL R168, R168, -INF , !P4 ;  /* 0xff800000a8a87808 */ /* 0x000fe20006000000 */
[----:B------:R-:W3:Y:S01]  /*12ec0*/  MUFU.EX2 R155, R155 ;  /* 0x0000009b009b7308 */ /* 0x000ee20000000800 */
[----:B------:R-:W-:Y:S01]  /*12ed0*/  ISETP.GT.AND P4, PT, R232, RZ, P2 ;  /* 0x000000ffe800720c */ /* 0x000fe20001784270 */
[----:B0-----:R-:W-:Y:S01]  /*12ee0*/  FFMA.FTZ R0, R157, R0, R152 ;  /* 0x000000009d007223 */ /* 0x001fe20000010098 */
[C---:B------:R-:W-:Y:S01]  /*12ef0*/  ISETP.LT.OR P3, PT, R183.reuse, 0x21, P3 ;  /* 0x00000021b700780c */ /* 0x040fe20001f61670 */
[-C--:B------:R-:W-:Y:S01]  /*12f00*/  FMUL.FTZ R24, R24, R157.reuse ;  /* 0x0000009d18187220 */ /* 0x080fe20000410000 */
[----:B------:R-:W-:Y:S01]  /*12f10*/  ISETP.LT.OR P4, PT, R183, 0x1, P4 ;  /* 0x00000001b700780c */ /* 0x000fe20002781670 */
[-C--:B------:R-:W-:Y:S01]  /*12f20*/  FMUL.FTZ R25, R25, R157.reuse ;  /* 0x0000009d19197220 */ /* 0x080fe20000410000 */
[----:B------:R-:W-:Y:S01]  /*12f30*/  FSEL R163, R163, -INF , !P3 ;  /* 0xff800000a3a37808 */ /* 0x000fe20005800000 */
[----:B------:R-:W0:Y:S01]  /*12f40*/  MUFU.EX2 R231, R231 ;  /* 0x000000e700e77308 */ /* 0x000e220000000800 */
[----:B------:R-:W-:Y:S01]  /*12f50*/  FSEL R21, R21, -INF , !P4 ;  /* 0xff80000015157808 */ /* 0x000fe20006000000 */
[----:B--2---:R-:W-:Y:S01]  /*12f60*/  FADD.FTZ R0, R230, R0 ;  /* 0x00000000e6007221 */ /* 0x004fe20000010000 */
[----:B------:R-:W-:Y:S01]  /*12f70*/  ISETP.GT.AND P3, PT, R232, 0x28, P2 ;  /* 0x00000028e800780c */ /* 0x000fe20001764270 */
[----:B------:R-:W-:Y:S01]  /*12f80*/  FMUL.FTZ R28, R28, R157 ;  /* 0x0000009d1c1c7220 */ /* 0x000fe20000410000 */
[----:B------:R-:W-:Y:S01]  /*12f90*/  FMNMX.FTZ R15, R21, R213, !PT ;  /* 0x000000d5150f7209 */ /* 0x000fe20007810000 */
[----:B------:R-:W-:Y:S01]  /*12fa0*/  FMUL.FTZ R29, R29, R157 ;  /* 0x0000009d1d1d7220 */ /* 0x000fe20000410000 */
[----:B------:R-:W-:Y:S01]  /*12fb0*/  ISETP.LT.OR P3, PT, R183, 0x29, P3 ;  /* 0x00000029b700780c */ /* 0x000fe20001f61670 */
[----:B------:R-:W2:Y:S01]  /*12fc0*/  MUFU.EX2 R158, R158 ;  /* 0x0000009e009e7308 */ /* 0x000ea20000000800 */
[----:B------:R-:W-:Y:S01]  /*12fd0*/  FMNMX.FTZ R15, R181, R15, !PT ;  /* 0x0000000fb50f7209 */ /* 0x000fe20007810000 */
[----:B---3--:R-:W-:Y:S01]  /*12fe0*/  FADD.FTZ R0, R155, R0 ;  /* 0x000000009b007221 */ /* 0x008fe20000010000 */
[----:B------:R-:W-:Y:S01]  /*12ff0*/  FSEL R167, R167, -INF , !P3 ;  /* 0xff800000a7a77808 */ /* 0x000fe20005800000 */
[----:B------:R-:W-:Y:S01]  /*13000*/  FMUL.FTZ R32, R32, R157 ;  /* 0x0000009d20207220 */ /* 0x000fe20000410000 */
[----:B------:R-:W-:Y:S01]  /*13010*/  FMNMX.FTZ R15, R153, R15, !PT ;  /* 0x0000000f990f7209 */ /* 0x000fe20007810000 */
[----:B------:R-:W-:Y:S01]  /*13020*/  FMUL.FTZ R33, R33, R157 ;  /* 0x0000009d21217220 */ /* 0x000fe20000410000 */
[----:B------:R-:W-:Y:S01]  /*13030*/  ISETP.GT.AND P3, PT, R232, 0x30, P2 ;  /* 0x00000030e800780c */ /* 0x000fe20001764270 */
[----:B------:R-:W3:Y:S01]  /*13040*/  MUFU.EX2 R161, R161 ;  /* 0x000000a100a17308 */ /* 0x000ee20000000800 */
[----:B------:R-:W-:Y:S01]  /*13050*/  FMNMX.FTZ R15, R154, R15, !PT ;  /* 0x0000000f9a0f7209 */ /* 0x000fe20007810000 */
[----:B0-----:R-:W-:Y:S01]  /*13060*/  FADD.FTZ R0, R231, R0 ;  /* 0x00000000e7007221 */ /* 0x001fe20000010000 */
[----:B------:R-:W-:Y:S01]  /*13070*/  ISETP.LT.OR P3, PT, R183, 0x31, P3 ;  /* 0x00000031b700780c */ /* 0x000fe20001f61670 */
[----:B------:R-:W-:Y:S01]  /*13080*/  FMUL.FTZ R36, R36, R157 ;  /* 0x0000009d24247220 */ /* 0x000fe20000410000 */
[----:B------:R-:W-:Y:S01]  /*13090*/  FMNMX.FTZ R15, R156, R15, !PT ;  /* 0x0000000f9c0f7209 */ /* 0x000fe20007810000 */
[----:B------:R-:W-:Y:S01]  /*130a0*/  FMUL.FTZ R37, R37, R157 ;  /* 0x0000009d25257220 */ /* 0x000fe20000410000 */
[----:B------:R-:W-:Y:S01]  /*130b0*/  FSEL R171, R171, -INF , !P3 ;  /* 0xff800000abab7808 */ /* 0x000fe20005800000 */
[----:B------:R-:W0:Y:S01]  /*130c0*/  MUFU.EX2 R162, R162 ;  /* 0x000000a200a27308 */ /* 0x000e220000000800 */
[----:B------:R-:W-:Y:S01]  /*130d0*/  FMNMX.FTZ R15, R182, R15, !PT ;  /* 0x0000000fb60f7209 */ /* 0x000fe20007810000 */
[----:B--2---:R-:W-:Y:S01]  /*130e0*/  FADD.FTZ R0, R158, R0 ;  /* 0x000000009e007221 */ /* 0x004fe20000010000 */
[----:B------:R-:W-:Y:S01]  /*130f0*/  ISETP.GT.AND P3, PT, R232, 0x31, P2 ;  /* 0x00000031e800780c */ /* 0x000fe20001764270 */
[----:B------:R-:W-:Y:S01]  /*13100*/  FMUL.FTZ R40, R40, R157 ;  /* 0x0000009d28287220 */ /* 0x000fe20000410000 */
[----:B------:R-:W-:Y:S01]  /*13110*/  FMNMX.FTZ R15, R159, R15, !PT ;  /* 0x0000000f9f0f7209 */ /* 0x000fe20007810000 */
[----:B------:R-:W-:Y:S01]  /*13120*/  FMUL.FTZ R41, R41, R157 ;  /* 0x0000009d29297220 */ /* 0x000fe20000410000 */
[----:B------:R-:W-:Y:S01]  /*13130*/  ISETP.GT.AND P4, PT, R232, 0x38, P2 ;  /* 0x00000038e800780c */ /* 0x000fe20001784270 */
[----:B------:R-:W2:Y:S01]  /*13140*/  MUFU.EX2 R165, R165 ;  /* 0x000000a500a57308 */ /* 0x000ea20000000800 */
[----:B------:R-:W-:Y:S01]  /*13150*/  FMNMX.FTZ R15, R160, R15, !PT ;  /* 0x0000000fa00f7209 */ /* 0x000fe20007810000 */
[----:B---3--:R-:W-:Y:S01]  /*13160*/  FADD.FTZ R0, R161, R0 ;  /* 0x00000000a1007221 */ /* 0x008fe20000010000 */
[----:B------:R-:W-:Y:S01]  /*13170*/  ISETP.LT.OR P3, PT, R183, 0x32, P3 ;  /* 0x00000032b700780c */ /* 0x000fe20001f61670 */
        /* <DEDUP_REMOVED lines=15> */
[----:B------:R-:W-:Y:S01]  /*13270*/  ISETP.LT.OR P2, PT, R183, 0x3a, P2 ;  /* 0x0000003ab700780c */ /* 0x000fe20001741670 */
[----:B------:R-:W-:Y:S01]  /*13280*/  FMUL.FTZ R52, R52, R157 ;  /* 0x0000009d34347220 */ /* 0x000fe20000410000 */
[----:B------:R-:W-:Y:S01]  /*13290*/  FMNMX.FTZ R15, R171, R15, !PT ;  /* 0x0000000fab0f7209 */ /* 0x000fe20007810000 */
[----:B------:R-:W-:Y:S01]  /*132a0*/  FMUL.FTZ R53, R53, R157 ;  /* 0x0000009d35357220 */ /* 0x000fe20000410000 */
[----:B------:R-:W-:Y:S01]  /*132b0*/  FSEL R174, R174, -INF , !P4 ;  /* 0xff800000aeae7808 */ /* 0x000fe20006000000 */
[----:B------:R-:W-:Y:S01]  /*132c0*/  MUFU.EX2 R173, R173 ;  /* 0x000000ad00ad7308 */ /* 0x000fe20000000800 */
[----:B------:R-:W-:Y:S01]  /*132d0*/  FMNMX.FTZ R15, R172, R15, !PT ;  /* 0x0000000fac0f7209 */ /* 0x000fe20007810000 */
[----:B---3--:R-:W-:Y:S01]  /*132e0*/  FADD.FTZ R0, R166, R0 ;  /* 0x00000000a6007221 */ /* 0x008fe20000010000 */
[----:B------:R-:W-:Y:S01]  /*132f0*/  FSEL R175, R175, -INF , !P2 ;  /* 0xff800000afaf7808 */ /* 0x000fe20005000000 */
[----:B------:R-:W-:Y:S01]  /*13300*/  FMUL.FTZ R56, R56, R157 ;  /* 0x0000009d38387220 */ /* 0x000fe20000410000 */
[----:B------:R-:W-:Y:S01]  /*13310*/  FMNMX.FTZ R15, R174, R15, !PT ;  /* 0x0000000fae0f7209 */ /* 0x000fe20007810000 */
[----:B------:R-:W-:Y:S01]  /*13320*/  FMUL.FTZ R57, R57, R157 ;  /* 0x0000009d39397220 */ /* 0x000fe20000410000 */
[----:B------:R-:W-:Y:S01]  /*13330*/  F2FP.F16.F32.PACK_AB R152, R230, R152 ;  /* 0x00000098e698723e */ /* 0x000fe200000000ff */
[----:B------:R-:W-:Y:S01]  /*13340*/  MUFU.EX2 R177, R177 ;  /* 0x000000b100b17308 */ /* 0x000fe20000000800 */
[----:B------:R-:W-:Y:S01]  /*13350*/  FMNMX.FTZ R15, R175, R15, !PT ;  /* 0x0000000faf0f7209 */ /* 0x000fe20007810000 */
[----:B0-----:R-:W-:Y:S01]  /*13360*/  FADD.FTZ R0, R169, R0 ;  /* 0x00000000a9007221 */ /* 0x001fe20000010000 */
[----:B------:R-:W-:Y:S01]  /*13370*/  ISETP.NE.AND P3, PT, R194, RZ, PT ;  /* 0x000000ffc200720c */ /* 0x000fe20003f65270 */
[-C--:B------:R-:W-:Y:S01]  /*13380*/  FMUL.FTZ R60, R60, R157.reuse ;  /* 0x0000009d3c3c7220 */ /* 0x080fe20000410000 */
[-C--:B------:R-:W-:Y:S01]  /*13390*/  FMUL.FTZ R61, R61, R157.reuse ;  /* 0x0000009d3d3d7220 */ /* 0x080fe20000410000 */
[----:B------:R-:W0:Y:S01]  /*133a0*/  SHFL.BFLY PT, R178, R15, 0x2, 0x1f ;  /* 0x0c401f000fb27f89 */ /* 0x000e2200000e0000 */
        /* <DEDUP_REMOVED lines=9> */
[----:B------:R-:W-:Y:S01]  /*13440*/  @!P3 IMAD R214, R214, 0x40, R191 ;  /* 0x00000040d6d6b824 */ /* 0x000fe200078e02bf */
[----:B------:R-:W-:Y:S01]  /*13450*/  MUFU.EX2 R180, R180 ;  /* 0x000000b400b47308 */ /* 0x000fe20000000800 */
[-C--:B------:R-:W-:Y:S01]  /*13460*/  FMUL.FTZ R80, R80, R157.reuse ;  /* 0x0000009d50507220 */ /* 0x080fe20000410000 */
[----:B------:R-:W-:Y:S01]  /*13470*/  FMUL.FTZ R81, R81, R157 ;  /* 0x0000009d51517220 */ /* 0x000fe20000410000 */
[----:B------:R-:W-:-:S02]  /*13480*/  @!P3 IMAD R214, R214, 0x4, R2 ;  /* 0x00000004d6d6b824 */ /* 0x000fc400078e0202 */
[-C--:B------:R-:W-:Y:S01]  /*13490*/  FMUL.FTZ R84, R84, R157.reuse ;  /* 0x0000009d54547220 */ /* 0x080fe20000410000 */
[-C--:B------:R-:W-:Y:S01]  /*134a0*/  FMUL.FTZ R85, R85, R157.reuse ;  /* 0x0000009d55557220 */ /* 0x080fe20000410000 */
[-C--:B------:R-:W-:Y:S01]  /*134b0*/  FMUL.FTZ R88, R88, R157.reuse ;  /* 0x0000009d58587220 */ /* 0x080fe20000410000 */
[-C--:B------:R-:W-:Y:S01]  /*134c0*/  FMUL.FTZ R89, R89, R157.reuse ;  /* 0x0000009d59597220 */ /* 0x080fe20000410000 */
[----:B------:R-:W-:Y:S01]  /*134d0*/  @!P3 STS [R214+0x28800], R157 ;  /* 0x0288009dd600b388 */ /* 0x000fe20000000800 */
[-C--:B------:R-:W-:Y:S01]  /*134e0*/  FMUL.FTZ R92, R92, R157.reuse ;  /* 0x0000009d5c5c7220 */ /* 0x080fe20000410000 */
[-C--:B------:R-:W-:Y:S01]  /*134f0*/  FMUL.FTZ R93, R93, R157.reuse ;  /* 0x0000009d5d5d7220 */ /* 0x080fe20000410000 */
[-C--:B------:R-:W-:Y:S01]  /*13500*/  FMUL.FTZ R96, R96, R157.reuse ;  /* 0x0000009d60607220 */ /* 0x080fe20000410000 */
[-C--:B------:R-:W-:Y:S01]  /*13510*/  FMUL.FTZ R97, R97, R157.reuse ;  /* 0x0000009d61617220 */ /* 0x080fe20000410000 */
[----:B0-----:R-:W-:Y:S01]  /*13520*/  FMNMX.FTZ R15, R15, R178, !PT ;  /* 0x000000b20f0f7209 */ /* 0x001fe20007810000 */
        /* <DEDUP_REMOVED lines=27> */
[----:B0-----:R-:W-:-:S02]  /*136e0*/  FMNMX.FTZ R15, R15, R178, !PT ;  /* 0x000000b20f0f7209 */ /* 0x001fc40007810000 */
[----:B------:R0:W2:Y:S02]  /*136f0*/  MUFU.EX2 R178, R170 ;  /* 0x000000aa00b27308 */ /* 0x0000a40000000800 */
[C---:B------:R-:W-:Y:S01]  /*13700*/  FSETP.NEU.FTZ.AND P2, PT, R15.reuse, -INF , PT ;  /* 0xff8000000f00780b */ /* 0x040fe20003f5d000 */
[----:B------:R-:W-:-:S03]  /*13710*/  FMUL.FTZ R215, R15, R20 ;  /* 0x000000140fd77220 */ /* 0x000fc60000410000 */
[----:B------:R-:W-:Y:S02]  /*13720*/  FSEL R216, R15, RZ, P2 ;  /* 0x000000ff0fd87208 */ /* 0x000fe40001000000 */
[----:B------:R-:W-:-:S03]  /*13730*/  FSEL R215, R215, RZ, P2 ;  /* 0x000000ffd7d77208 */ /* 0x000fc60001000000 */
[----:B------:R-:W-:Y:S02]  /*13740*/  FADD.FTZ R216, -R216, R213 ;  /* 0x000000d5d8d87221 */ /* 0x000fe40000010100 */
[-CC-:B------:R-:W-:Y:S01]  /*13750*/  FFMA.FTZ R213, R21, R20.reuse, -R215.reuse ;  /* 0x0000001415d57223 */ /* 0x180fe200000108d7 */
[-CC-:B------:R-:W-:Y:S01]  /*13760*/  FFMA.FTZ R183, R181, R20.reuse, -R215.reuse ;  /* 0x00000014b5b77223 */ /* 0x180fe200000108d7 */
[-C--:B------:R-:W-:Y:S01]  /*13770*/  FMUL.FTZ R21, R216, R20.reuse ;  /* 0x00000014d8157220 */ /* 0x080fe20000410000 */
[-CC-:B------:R-:W-:Y:S01]  /*13780*/  FFMA.FTZ R153, R153, R20.reuse, -R215.reuse ;  /* 0x0000001499997223 */ /* 0x180fe200000108d7 */
[-CC-:B0-----:R-:W-:Y:S01]  /*13790*/  FFMA.FTZ R170, R154, R20.reuse, -R215.reuse ;  /* 0x000000149aaa7223 */ /* 0x181fe200000108d7 */
[----:B------:R-:W-:Y:S01]  /*137a0*/  F2FP.F16.F32.PACK_AB R154, R231, R155 ;  /* 0x0000009be79a723e */ /* 0x000fe200000000ff */
[----:B------:R-:W-:Y:S01]  /*137b0*/  MUFU.EX2 R213, R213 ;  /* 0x000000d500d57308 */ /* 0x000fe20000000800 */
[-CC-:B------:R-:W-:Y:S01]  /*137c0*/  FFMA.FTZ R181, R156, R20.reuse, -R215.reuse ;  /* 0x000000149cb57223 */ /* 0x180fe200000108d7 */
[-CC-:B------:R-:W-:Y:S01]  /*137d0*/  FFMA.FTZ R182, R182, R20.reuse, -R215.reuse ;  /* 0x00000014b6b67223 */ /* 0x180fe200000108d7 */
[-CC-:B------:R-:W-:Y:S01]  /*137e0*/  FFMA.FTZ R159, R159, R20.reuse, -R215.reuse ;  /* 0x000000149f9f7223 */ /* 0x180fe200000108d7 */
[-CC-:B------:R-:W-:Y:S01]  /*137f0*/  FFMA.FTZ R216, R160, R20.reuse, -R215.reuse ;  /* 0x00000014a0d87223 */ /* 0x180fe200000108d7 */
[-CC-:B------:R-:W-:Y:S01]  /*13800*/  FFMA.FTZ R163, R163, R20.reuse, -R215.reuse ;  /* 0x00000014a3a37223 */ /* 0x180fe200000108d7 */
[--C-:B------:R-:W-:Y:S01]  /*13810*/  FFMA.FTZ R230, R164, R20, -R215.reuse ;  /* 0x00000014a4e67223 */ /* 0x100fe200000108d7 */
[----:B------:R-:W-:Y:S01]  /*13820*/  F2FP.F16.F32.PACK_AB R156, R161, R158 ;  /* 0x0000009ea19c723e */ /* 0x000fe200000000ff */
[----:B------:R-:W0:Y:S01]  /*13830*/  MUFU.EX2 R21, R21 ;  /* 0x0000001500157308 */ /* 0x000e220000000800 */
[-CC-:B------:R-:W-:Y:S01]  /*13840*/  FFMA.FTZ R167, R167, R20.reuse, -R215.reuse ;  /* 0x00000014a7a77223 */ /* 0x180fe200000108d7 */
[-CC-:B------:R-:W-:Y:S01]  /*13850*/  FFMA.FTZ R168, R168, R20.reuse, -R215.reuse ;  /* 0x00000014a8a87223 */ /* 0x180fe200000108d7 */
[-CC-:B------:R-:W-:Y:S01]  /*13860*/  FFMA.FTZ R171, R171, R20.reuse, -R215.reuse ;  /* 0x00000014abab7223 */ /* 0x180fe200000108d7 */
[--C-:B------:R-:W-:Y:S01]  /*13870*/  FFMA.FTZ R172, R172, R20, -R215.reuse ;  /* 0x00000014acac7223 */ /* 0x100fe200000108d7 */
[----:B------:R-:W-:Y:S01]  /*13880*/  F2FP.F16.F32.PACK_AB R158, R165, R162 ;  /* 0x000000a2a59e723e */ /* 0x000fe200000000ff */
[-CC-:B------:R-:W-:Y:S01]  /*13890*/  FFMA.FTZ R175, R175, R20.reuse, -R215.reuse ;  /* 0x00000014afaf7223 */ /* 0x180fe200000108d7 */
[----:B------:R-:W-:Y:S01]  /*138a0*/  FFMA.FTZ R174, R174, R20, -R215 ;  /* 0x00000014aeae7223 */ /* 0x000fe200000108d7 */
[----:B------:R-:W3:Y:S01]  /*138b0*/  MUFU.EX2 R183, R183 ;  /* 0x000000b700b77308 */ /* 0x000ee20000000800 */
[----:B--2---:R-:W-:Y:S01]  /*138c0*/  FADD.FTZ R0, R178, R0 ;  /* 0x00000000b2007221 */ /* 0x004fe20000010000 */
[----:B------:R-:W-:-:S02]  /*138d0*/  F2FP.F16.F32.PACK_AB R160, R169, R166 ;  /* 0x000000a6a9a0723e */ /* 0x000fc400000000ff */
[C---:B------:R-:W-:Y:S01]  /*138e0*/  F2FP.F16.F32.PACK_AB R162, R173.reuse, R178 ;  /* 0x000000b2ada2723e */ /* 0x040fe200000000ff */
[----:B------:R-:W-:Y:S01]  /*138f0*/  FADD.FTZ R0, R173, R0 ;  /* 0x00000000ad007221 */ /* 0x000fe20000010000 */
[----:B------:R-:W-:Y:S02]  /*13900*/  F2FP.F16.F32.PACK_AB R166, R180, R179 ;  /* 0x000000b3b4a6723e */ /* 0x000fe400000000ff */
[----:B------:R2:W4:Y:S01]  /*13910*/  MUFU.EX2 R155, R153 ;  /* 0x00000099009b7308 */ /* 0x0005220000000800 */
[----:B0-----:R-:W-:Y:S01]  /*13920*/  FFMA.FTZ R3, R21, R3, R213 ;  /* 0x0000000315037223 */ /* 0x001fe200000100d5 */
[----:B------:R0:W-:Y:S01]  /*13930*/  @!P3 STS [R214+0x28820], R21 ;  /* 0x02882015d600b388 */ /* 0x0001e20000000800 */
[-C--:B------:R-:W-:Y:S01]  /*13940*/  FMUL.FTZ R26, R26, R21.reuse ;  /* 0x000000151a1a7220 */ /* 0x080fe20000410000 */
[-C--:B------:R-:W-:Y:S01]  /*13950*/  FMUL.FTZ R27, R27, R21.reuse ;  /* 0x000000151b1b7220 */ /* 0x080fe20000410000 */
[-C--:B------:R-:W-:Y:S01]  /*13960*/  FMUL.FTZ R30, R30, R21.reuse ;  /* 0x000000151e1e7220 */ /* 0x080fe20000410000 */
[-C--:B------:R-:W-:Y:S01]  /*13970*/  FMUL.FTZ R31, R31, R21.reuse ;  /* 0x000000151f1f7220 */ /* 0x080fe20000410000 */
[----:B------:R-:W-:Y:S01]  /*13980*/  FMUL.FTZ R34, R34, R21 ;  /* 0x0000001522227220 */ /* 0x000fe20000410000 */
[----:B------:R-:W5:Y:S01]  /*13990*/  MUFU.EX2 R170, R170 ;  /* 0x000000aa00aa7308 */ /* 0x000f620000000800 */
[C---:B---3--:R-:W-:Y:S01]  /*139a0*/  FADD.FTZ R3, R183.reuse, R3 ;  /* 0x00000003b7037221 */ /* 0x048fe20000010000 */
[----:B--2---:R-:W-:Y:S01]  /*139b0*/  F2FP.F16.F32.PACK_AB R153, R183, R213 ;  /* 0x000000d5b799723e */ /* 0x004fe200000000ff */
        /* <DEDUP_REMOVED lines=13> */
[----:B------:R-:W3:Y:S01]  /*13a90*/  MUFU.EX2 R182, R182 ;  /* 0x000000b600b67308 */ /* 0x000ee20000000800 */
[C---:B-----5:R-:W-:Y:S01]  /*13aa0*/  FADD.FTZ R3, R170.reuse, R3 ;  /* 0x00000003aa037221 */ /* 0x060fe20000010000 */
[----:B------:R-:W-:Y:S01]  /*13ab0*/  F2FP.F16.F32.PACK_AB R155, R170, R155 ;  /* 0x0000009baa9b723e */ /* 0x000fe200000000ff */
[----:B------:R-:W-:Y:S01]  /*13ac0*/  BAR.SYNC.DEFER_BLOCKING 0xf, 0x100 ;  /* 0x03c4000000007b1d */ /* 0x000fe20000010000 */
        /* <DEDUP_REMOVED lines=22> */
[----:B----4-:R-:W-:Y:S01]  /*13c30*/  FADD.FTZ R3, R159, R3 ;  /* 0x000000039f037221 */ /* 0x010fe20000010000 */
[----:B------:R0:W-:Y:S01]  /*13c40*/  STSM.16.M88.4 [R196+0x26800], R152 ;  /* 0x02680098c4007844 */ /* 0x0001e20000000200 */
[-C--:B------:R-:W-:Y:S01]  /*13c50*/  FMUL.FTZ R90, R90, R21.reuse ;  /* 0x000000155a5a7220 */ /* 0x080fe20000410000 */
[-C--:B------:R-:W-:Y:S01]  /*13c60*/  FMUL.FTZ R91, R91, R21.reuse ;  /* 0x000000155b5b7220 */ /* 0x080fe20000410000 */
[-C--:B------:R-:W-:Y:S01]  /*13c70*/  FMUL.FTZ R94, R94, R21.reuse ;  /* 0x000000155e5e7220 */ /* 0x080fe20000410000 */
[-C--:B------:R-:W-:Y:S01]  /*13c80*/  FMUL.FTZ R95, R95, R21.reuse ;  /* 0x000000155f5f7220 */ /* 0x080fe20000410000 */
        /* <DEDUP_REMOVED lines=42> */
[----:B----4-:R-:W-:Y:S01]  /*13f30*/  FADD.FTZ R3, R165, R3 ;  /* 0x00000003a5037221 */ /* 0x010fe20000010000 */
[-C--:B------:R-:W-:Y:S01]  /*13f40*/  FMUL.FTZ R150, R150, R21.reuse ;  /* 0x0000001596967220 */ /* 0x080fe20000410000 */
[----:B------:R-:W-:-:S05]  /*13f50*/  FMUL.FTZ R151, R151, R21 ;  /* 0x0000001597977220 */ /* 0x000fca0000410000 */
[----:B------:R-:W4:Y:S01]  /*13f60*/  MUFU.EX2 R167, R174 ;  /* 0x000000ae00a77308 */ /* 0x000f220000000800 */
[C---:B--2---:R-:W-:Y:S01]  /*13f70*/  FADD.FTZ R3, R172.reuse, R3 ;  /* 0x00000003ac037221 */ /* 0x044fe20000010000 */
[----:B------:R-:W-:-:S06]  /*13f80*/  F2FP.F16.F32.PACK_AB R165, R172, R165 ;  /* 0x000000a5aca5723e */ /* 0x000fcc00000000ff */
[----:B------:R-:W2:Y:S01]  /*13f90*/  MUFU.EX2 R175, R175 ;  /* 0x000000af00af7308 */ /* 0x000ea20000000800 */
[----:B---3--:R-:W-:Y:S01]  /*13fa0*/  FADD.FTZ R0, R164, R0 ;  /* 0x00000000a4007221 */ /* 0x008fe20000010000 */
[----:B------:R-:W-:-:S03]  /*13fb0*/  F2FP.F16.F32.PACK_AB R164, R177, R164 ;  /* 0x000000a4b1a4723e */ /* 0x000fc600000000ff */
[----:B------:R-:W-:Y:S01]  /*13fc0*/  FADD.FTZ R0, R177, R0 ;  /* 0x00000000b1007221 */ /* 0x000fe20000010000 */
[----:B----4-:R-:W-:-:S03]  /*13fd0*/  FADD.FTZ R3, R167, R3 ;  /* 0x00000003a7037221 */ /* 0x010fc60000010000 */
[----:B------:R-:W-:-:S04]  /*13fe0*/  FADD.FTZ R0, R179, R0 ;  /* 0x00000000b3007221 */ /* 0x000fc80000010000 */
[----:B------:R-:W-:Y:S01]  /*13ff0*/  FADD.FTZ R0, R180, R0 ;  /* 0x00000000b4007221 */ /* 0x000fe20000010000 */
[C---:B--2---:R-:W-:Y:S01]  /*14000*/  F2FP.F16.F32.PACK_AB R167, R175.reuse, R167 ;  /* 0x000000a7afa7723e */ /* 0x044fe200000000ff */
[----:B------:R-:W-:-:S04]  /*14010*/  FADD.FTZ R3, R175, R3 ;  /* 0x00000003af037221 */ /* 0x000fc80000010000 */
[----:B------:R0:W-:Y:S01]  /*14020*/  STSM.16.M88.4 [R198], R164 ;  /* 0x000000a4c6007844 */ /* 0x0001e20000000200 */
[----:B------:R-:W-:Y:S05]  /*14030*/  @!P0 BRA `(.L_x_5847) ;  /* 0x0000000000048947 */ /* 0x000fea0003800000 */
[----:B------:R-:W-:Y:S01]  /*14040*/  BPT.TRAP 0x1 ;  /* 0x000000040000795c */ /* 0x000fe20000300000 */
.L_x_5847:
[----:B------:R2:W3:Y:S01]  /*14050*/  SYNCS.PHASECHK.TRANS64.TRYWAIT P2, [R206+URZ+0x28c50], R207 ;  /* 0x028c50cfce0075a7 */ /* 0x0004e2000804017f */
[----:B------:R-:W-:Y:S05]  /*14060*/  @!P0 BRA `(.L_x_5848) ;  /* 0x0000000000048947 */ /* 0x000fea0003800000 */
[----:B------:R-:W-:Y:S01]  /*14070*/  BPT.TRAP 0x1 ;  /* 0x000000040000795c */ /* 0x000fe20000300000 */
.L_x_5848:
[----:B------:R-:W-:Y:S04]  /*14080*/  BSSY B1, `(.L_x_5849) ;  /* 0x0000004000017945 */ /* 0x000fe80003800000 */
[----:B---3--:R-:W-:Y:S05]  /*14090*/  @P2 BRA `(.L_x_5850) ;  /* 0x0000000000082947 */ /* 0x008fea0003800000 */
[----:B------:R-:W3:Y:S02]  /*140a0*/  SYNCS.PHASECHK.TRANS64.TRYWAIT P2, [R206+URZ+0x28c50], R207 ;  /* 0x028c50cfce0075a7 */ /* 0x000ee4000804017f */
[----:B---3--:R-:W-:Y:S05]  /*140b0*/  @!P2 BRA `(.L_x_5851) ;  /* 0x000001040048a947 */ /* 0x008fea0003800000 */
.L_x_5850:
[----:B------:R-:W-:Y:S05]  /*140c0*/  BSYNC B1 ;  /* 0x0000000000017941 */ /* 0x000fea0003800000 */
.L_x_5849:
        /* <DEDUP_REMOVED lines=10> */
[----:B------:R-:W-:-:S02]  /*14170*/  IMAD.MOV.U32 R213, RZ, RZ, R15 ;  /* 0x000000ffffd57224 */ /* 0x000fc400078e000f */
[----:B------:R-:W-:Y:S02]  /*14180*/  IMAD.MOV.U32 R215, RZ, RZ, R14 ;  /* 0x000000ffffd77224 */ /* 0x000fe400078e000e */
[----:B0-----:R-:W-:-:S06]  /*14190*/  IMAD.MOV.U32 R214, RZ, RZ, R18 ;  /* 0x000000ffffd67224 */ /* 0x001fcc00078e0012 */
[----:B------:R-:W-:Y:S03]  /*141a0*/  HGMMA.64x256x16.F32 R24, R152, gdesc[UR4].tnspB, R24, gsb0 ;  /* 0x43e0000498187df0 */ /* 0x000fe60008000818 */
[----:B------:R-:W-:Y:S02]  /*141b0*/  WARPGROUP.DEPBAR.LE gsb0, 0x0 ;  /* 0x00008000000079c5 */ /* 0x000fe40000010000 */
[----:B------:R-:W-:Y:S01]  /*141c0*/  VIADD R152, R168, 0x80 ;  /* 0x00000080a8987836 */ /* 0x000fe20000000000 */
        /* <DEDUP_REMOVED lines=31> */
.L_x_5833:
[----:B------:R-:W-:Y:S05]  /*143c0*/  BSYNC B0 ;  /* 0x0000000000007941 */ /* 0x000fea0003800000 */
.L_x_5832:
[----:B------:R-:W2:Y:S01]  /*143d0*/  SHFL.BFLY PT, R4, R0, 0x2, 0x1f ;  /* 0x0c401f0000047f89 */ /* 0x000ea200000e0000 */
[----:B------:R-:W-:Y:S02]  /*143e0*/  IMAD.MOV.U32 R152, RZ, RZ, -0x800000 ;  /* 0xff800000ff987424 */ /* 0x000fe400078e00ff */
[----:B------:R-:W-:Y:S01]  /*143f0*/  VIADD R217, R217, 0x1 ;  /* 0x00000001d9d97836 */ /* 0x000fe20000000000 */
[----:B------:R-:W-:Y:S08]  /*14400*/  BAR.ARV 0x8, 0x100 ;  /* 0x0204000000007b1d */ /* 0x000ff00000002000 */
[----:B------:R-:W-:Y:S01]  /*14410*/  BAR.SYNC.DEFER_BLOCKING 0xf, 0x100 ;  /* 0x03c4000000007b1d */ /* 0x000fe20000010000 */
[----:B--2---:R-:W-:-:S05]  /*14420*/  FADD.FTZ R4, R4, R0 ;  /* 0x0000000004047221 */ /* 0x004fca0000010000 */
[----:B------:R-:W2:Y:S02]  /*14430*/  SHFL.BFLY PT, R0, R4, 0x1, 0x1f ;  /* 0x0c201f0004007f89 */ /* 0x000ea400000e0000 */
[----:B--2---:R-:W-:Y:S01]  /*14440*/  FADD.FTZ R0, R4, R0 ;  /* 0x0000000004007221 */ /* 0x004fe20000010000 */
[----:B------:R-:W-:-:S04]  /*14450*/  IMAD.MOV.U32 R4, RZ, RZ, RZ ;  /* 0x000000ffff047224 */ /* 0x000fc800078e00ff */
[----:B------:R-:W-:-:S13]  /*14460*/  FSETP.NE.FTZ.AND P0, PT, R0, RZ, PT ;  /* 0x000000ff0000720b */ /* 0x000fda0003f15000 */
[----:B------:R-:W2:Y:S01]  /*14470*/  @P0 MUFU.RCP R4, R0 ;  /* 0x0000000000040308 */ /* 0x000ea20000001000 */
[----:B------:R-:W-:-:S07]  /*14480*/  @P0 FMUL.FTZ R5, R20, 0.69314718246459960938 ;  /* 0x3f31721814050820 */ /* 0x000fce0000410000 */
[----:B------:R-:W3:Y:S01]  /*14490*/  @P0 MUFU.LG2 R0, R0 ;  /* 0x0000000000000308 */ /* 0x000ee20000000c00 */
        /* <DEDUP_REMOVED lines=8> */
[----:B---3--:R-:W-:Y:S01]  /*14520*/  @P0 FMUL.FTZ R0, R0, 0.69314718246459960938 ;  /* 0x3f31721800000820 */ /* 0x008fe20000410000 */
[-C--:B------:R-:W-:Y:S01]  /*14530*/  FMUL.FTZ R40, R40, R4.reuse ;  /* 0x0000000428287220 */ /* 0x080fe20000410000 */
[-C--:B------:R-:W-:Y:S01]  /*14540*/  FMUL.FTZ R41, R41, R4.reuse ;  /* 0x0000000429297220 */ /* 0x080fe20000410000 */
[----:B------:R-:W-:Y:S01]  /*14550*/  FMUL.FTZ R44, R44, R4 ;  /* 0x000000042c2c7220 */ /* 0x000fe20000410000 */
[----:B------:R-:W-:Y:S01]  /*14560*/  @P0 FFMA.FTZ R152, R5, R14, R0 ;  /* 0x0000000e05980223 */ /* 0x000fe20000010000 */
[-C--:B------:R-:W-:Y:S01]  /*14570*/  FMUL.FTZ R45, R45, R4.reuse ;  /* 0x000000042d2d7220 */ /* 0x080fe20000410000 */
[----:B------:R-:W2:Y:S01]  /*14580*/  SHFL.BFLY PT, R0, R3, 0x2, 0x1f ;  /* 0x0c401f0003007f89 */ /* 0x000ea200000e0000 */
        /* <DEDUP_REMOVED lines=23> */
[----:B--2---:R-:W-:Y:S01]  /*14700*/  FADD.FTZ R0, R0, R3 ;  /* 0x0000000300007221 */ /* 0x004fe20000010000 */
[-C--:B------:R-:W-:Y:S01]  /*14710*/  FMUL.FTZ R93, R93, R4.reuse ;  /* 0x000000045d5d7220 */ /* 0x080fe20000410000 */
[-C--:B------:R-:W-:Y:S01]  /*14720*/  FMUL.FTZ R96, R96, R4.reuse ;  /* 0x0000000460607220 */ /* 0x080fe20000410000 */
[-C--:B------:R-:W-:Y:S01]  /*14730*/  FMUL.FTZ R97, R97, R4.reuse ;  /* 0x0000000461617220 */ /* 0x080fe20000410000 */
        /* <DEDUP_REMOVED lines=25> */
[----:B--2---:R-:W-:Y:S01]  /*148d0*/  FADD.FTZ R3, R0, R3 ;  /* 0x0000000300037221 */ /* 0x004fe20000010000 */
[----:B------:R-:W-:-:S02]  /*148e0*/  IMAD.MOV.U32 R0, RZ, RZ, RZ ;  /* 0x000000ffff007224 */ /* 0x000fc400078e00ff */
[-C--:B------:R-:W-:Y:S01]  /*148f0*/  FMUL.FTZ R148, R148, R4.reuse ;  /* 0x0000000494947220 */ /* 0x080fe20000410000 */
[----:B------:R-:W-:Y:S01]  /*14900*/  FMUL.FTZ R149, R149, R4 ;  /* 0x0000000495957220 */ /* 0x000fe20000410000 */
        /* <DEDUP_REMOVED lines=11> */
[----:B------:R-:W-:Y:S01]  /*149c0*/  FMUL.FTZ R39, R39, R0 ;  /* 0x0000000027277220 */ /* 0x000fe20000410000 */
[----:B---3--:R-:W-:Y:S01]  /*149d0*/  @P0 FMUL.FTZ R5, R3, 0.69314718246459960938 ;  /* 0x3f31721803050820 */ /* 0x008fe20000410000 */
        /* <DEDUP_REMOVED lines=26> */
[----:B------:R2:W-:Y:S01]  /*14b80*/  @!P0 STS [R5+0x28800], R4 ;  /* 0x0288000405008388 */ /* 0x0005e20000000800 */
        /* <DEDUP_REMOVED lines=9> */
[-C--:B--2---:R-:W-:Y:S01]  /*14c20*/  FMUL.FTZ R4, R78, R0.reuse ;  /* 0x000000004e047220 */ /* 0x084fe20000410000 */
[-C--:B------:R-:W-:Y:S01]  /*14c30*/  FMUL.FTZ R99, R99, R0.reuse ;  /* 0x0000000063637220 */ /* 0x080fe20000410000 */
[-C--:B------:R-:W-:Y:S01]  /*14c40*/  FMUL.FTZ R102, R102, R0.reuse ;  /* 0x0000000066667220 */ /* 0x080fe20000410000 */
[-C--:B------:R-:W-:Y:S01]  /*14c50*/  FMUL.FTZ R103, R103, R0.reuse ;  /* 0x0000000067677220 */ /* 0x080fe20000410000 */
        /* <DEDUP_REMOVED lines=26> */
[----:B------:R-:W-:Y:S06]  /*14e00*/  BAR.ARV 0xe, 0x100 ;  /* 0x0384000000007b1d */ /* 0x000fec0000002000 */
[----:B------:R-:W-:-:S02]  /*14e10*/  PLOP3.LUT P0, PT, PT, PT, PT, 0x8, 0x0 ;  /* 0x000000000000781c */ /* 0x000fc40003f0e170 */
[----:B------:R-:W-:Y:S02]  /*14e20*/  LOP3.LUT R19, R19, R0, RZ, 0x3c, !PT ;  /* 0x0000000013137212 */ /* 0x000fe400078e3cff */
[----:B------:R-:W-:-:S09]  /*14e30*/  SEL R18, R18, RZ, P1 ;  /* 0x000000ff12127207 */ /* 0x000fd20000800000 */
.L_x_5713:
[----:B------:R-:W-:Y:S05]  /*14e40*/  BSYNC B7 ;  /* 0x0000000000077941 */ /* 0x000fea0003800000 */
.L_x_5701:
        /* <DEDUP_REMOVED lines=9> */
[----:B------:R-:W4:Y:S01]  /*14ee0*/  LDL R8, [R1+0x6c] ;  /* 0x00006c0001087983 */ /* 0x000f220000100800 */
        /* <DEDUP_REMOVED lines=175> */
[----:B------:R-:W-:Y:S01]  /*159e0*/  ISETP.NE.U32.AND P0, PT, RZ, UR4, PT ;  /* 0x00000004ff007c0c */ /* 0x000fe2000bf05070 */
[----:B------:R-:W-:Y:S02]  /*159f0*/  ULDC UR4, c[0x0][0xa88] ;  /* 0x0002a20000047ab9 */ /* 0x000fe40000000800 */
[----:B------:R0:W-:Y:S01]  /*15a00*/  STSM.16.M88.4 [R12], R8 ;  /* 0x000000080c007844 */ /* 0x0001e20000000200 */
[----:B------:R-:W-:Y:S02]  /*15a10*/  ISETP.NE.AND.EX P0, PT, RZ, UR5, PT, P0 ;  /* 0x00000005ff007c0c */ /* 0x000fe4000bf05300 */
[----:B0-----:R-:W-:-:S11]  /*15a20*/  LOP3.LUT R8, R0, 0x380, RZ, 0xc0, !PT ;  /* 0x0000038000087812 */ /* 0x001fd600078ec0ff */
[----:B------:R-:W0:Y:S01]  /*15a30*/  @P0 LDC.64 R10, c[0x0][0xc08] ;  /* 0x00030200ff0a0b82 */ /* 0x000e220000000a00 */
[----:B------:R-:W-:Y:S02]  /*15a40*/  F2FP.F16.F32.PACK_AB R12, R145, R144 ;  /* 0x00000090910c723e */ /* 0x000fe400000000ff */
[----:B------:R-:W-:-:S04]  /*15a50*/  SHF.R.U64 R8, R8, 0x3, RZ ;  /* 0x0000000308087819 */ /* 0x000fc800000012ff */
[----:B------:R-:W-:Y:S01]  /*15a60*/  LOP3.LUT R22, R8, R0, RZ, 0x3c, !PT ;  /* 0x0000000008167212 */ /* 0x000fe200078e3cff */
[----:B------:R-:W-:-:S03]  /*15a70*/  IMAD.U32 R8, RZ, RZ, UR4 ;  /* 0x00000004ff087e24 */ /* 0x000fc6000f8e00ff */
[----:B------:R-:W-:-:S05]  /*15a80*/  MOV R22, R22 ;  /* 0x0000001600167202 */ /* 0x000fca0000000f00 */
[----:B------:R1:W-:Y:S01]  /*15a90*/  STSM.16.M88.4 [R22], R12 ;  /* 0x0000000c16007844 */ /* 0x0003e20000000200 */
[----:B0-----:R-:W-:Y:S01]  /*15aa0*/  @P0 IMAD.WIDE R10, R208, 0x4, R10 ;  /* 0x00000004d00a0825 */ /* 0x001fe200078e020a */
[----:B------:R-:W-:Y:S01]  /*15ab0*/  BAR.SYNC.DEFER_BLOCKING 0x1, 0x100 ;  /* 0x0044000000007b1d */ /* 0x000fe20000010000 */
[----:B------:R-:W-:-:S04]  /*15ac0*/  ISETP.NE.U32.AND P1, PT, RZ, UR6, PT ;  /* 0x00000006ff007c0c */ /* 0x000fc8000bf25070 */
[----:B------:R-:W-:Y:S01]  /*15ad0*/  ISETP.NE.AND.EX P1, PT, RZ, UR7, PT, P1 ;  /* 0x00000007ff007c0c */ /* 0x000fe2000bf25310 */
[----:B------:R0:W5:Y:S01]  /*15ae0*/  @P0 LDG.E R8, desc[UR42][R10.64] ;  /* 0x0000002a0a080981 */ /* 0x000162000c1e1900 */
[----:B------:R-:W-:Y:S01]  /*15af0*/  IMAD.MOV.U32 R0, RZ, RZ, RZ ;  /* 0x000000ffff007224 */ /* 0x000fe200078e00ff */
[----:B0-----:R-:W0:Y:S02]  /*15b00*/  LDC.64 R10, c[0x0][0xc00] ;  /* 0x00030000ff0a7b82 */ /* 0x001e240000000a00 */
[----:B0-----:R-:W-:-:S08]  /*15b10*/  IMAD.WIDE R10, R208, 0x4, R10 ;  /* 0x00000004d00a7825 */ /* 0x001fd000078e020a */
[----:B------:R1:W5:Y:S01]  /*15b20*/  @P1 LDG.E R0, desc[UR42][R10.64] ;  /* 0x0000002a0a001981 */ /* 0x000362000c1e1900 */
[----:B------:R-:W-:Y:S05]  /*15b30*/  @P0 BRA `(.L_x_5855) ;  /* 0x0000000000100947 */ /* 0x000fea0003800000 */
[----:B------:R-:W-:Y:S05]  /*15b40*/  @!P1 BRA `(.L_x_5855) ;  /* 0x00000000000c9947 */ /* 0x000fea0003800000 */
[----:B-----5:R-:W4:Y:S04]  /*15b50*/  LDG.E R8, desc[UR42][R10.64] ;  /* 0x0000002a0a087981 */ /* 0x020f28000c1e1900 */
[----:B-1----:R-:W4:Y:S02]  /*15b60*/  LDG.E R10, desc[UR42][R10.64+0x4] ;  /* 0x0000042a0a0a7981 */ /* 0x002f24000c1e1900 */
[----:B----4-:R-:W-:-:S07]  /*15b70*/  IMAD.IADD R8, R10, 0x1, -R8 ;  /* 0x000000010a087824 */ /* 0x010fce00078e0a08 */
.L_x_5855:
[----:B------:R-:W4:Y:S01]  /*15b80*/  LDL R9, [R1+0x48] ;  /* 0x0000480001097983 */ /* 0x000f220000100800 */
[----:B------:R-:W-:Y:S01]  /*15b90*/  ISETP.NE.AND P1, PT, R205, RZ, PT ;  /* 0x000000ffcd00720c */ /* 0x000fe20003f25270 */
[----:B------:R-:W-:-:S03]  /*15ba0*/  ULDC UR4, c[0x0][0xad4] ;  /* 0x0002b50000047ab9 */ /* 0x000fc60000000800 */
[----:B------:R-:W-:Y:S01]  /*15bb0*/  SEL R205, R205, UR4, P1 ;  /* 0x00000004cdcd7c07 */ /* 0x000fe20008800000 */
[----:B----4-:R-:W0:Y:S02]  /*15bc0*/  SHFL.IDX PT, R9, R9, RZ, 0x1f ;  /* 0x00001fff09097589 */ /* 0x010e2400000e0000 */
[----:B0-----:R-:W-:Y:S02]  /*15bd0*/  ISETP.NE.AND P0, PT, R9, RZ, PT ;  /* 0x000000ff0900720c */ /* 0x001fe40003f05270 */
[----:B-----5:R-:W-:-:S11]  /*15be0*/  SHF.R.S32.HI R9, RZ, 0x1f, R0 ;  /* 0x0000001fff097819 */ /* 0x020fd60000011400 */
[----:B------:R-:W-:Y:S05]  /*15bf0*/  @P0 BRA `(.L_x_5856) ;  /* 0x0000000000f80947 */ /* 0x000fea0003800000 */
[----:B------:R-:W4:Y:S01]  /*15c00*/  LDL R155, [R1+0x68] ;  /* 0x00006800019b7983 */ /* 0x000f220000100800 */
[----:B-1----:R-:W-:Y:S01]  /*15c10*/  IMAD.MOV.U32 R14, RZ, RZ, 0x9b8 ;  /* 0x000009b8ff0e7424 */ /* 0x002fe200078e00ff */
[----:B------:R-:W-:Y:S01]  /*15c20*/  ISETP.GT.AND P1, PT, R205, 0x1, PT ;  /* 0x00000001cd00780c */ /* 0x000fe20003f24270 */
[----:B------:R-:W0:Y:S01]  /*15c30*/  LDC R154, c[0x0][0xbe8] ;  /* 0x0002fa00ff9a7b82 */ /* 0x000e220000000800 */
[----:B------:R-:W-:Y:S01]  /*15c40*/  ISETP.NE.U32.AND P0, PT, RZ, UR6, PT ;  /* 0x00000006ff007c0c */ /* 0x000fe2000bf05070 */
[----:B---3--:R-:W-:Y:S01]  /*15c50*/  IMAD.IADD R76, R201, 0x1, R192 ;  /* 0x00000001c94c7824 */ /* 0x008fe200078e02c0 */
[----:B------:R-:W-:Y:S02]  /*15c60*/  SEL R14, R14, 0x978, P1 ;  /* 0x000009780e0e7807 */ /* 0x000fe40000800000 */
[----:B------:R-:W-:Y:S02]  /*15c70*/  ISETP.NE.AND.EX P0, PT, RZ, UR7, PT, P0 ;  /* 0x00000007ff007c0c */ /* 0x000fe4000bf05300 */
[----:B------:R-:W-:Y:S01]  /*15c80*/  SHF.R.S32.HI R15, RZ, 0x1f, R208 ;  /* 0x0000001fff0f7819 */ /* 0x000fe200000114d0 */
[----:B------:R-:W1:Y:S01]  /*15c90*/  LDC.64 R12, c[0x0][R14+0x220] ;  /* 0x000088000e0c7b82 */ /* 0x000e620000000a00 */
[----:B------:R-:W-:-:S02]  /*15ca0*/  SEL R22, R208, RZ, !P0 ;  /* 0x000000ffd0167207 */ /* 0x000fc40004000000 */
[----:B------:R-:W-:Y:S02]  /*15cb0*/  SEL R15, R15, RZ, !P0 ;  /* 0x000000ff0f0f7207 */ /* 0x000fe40004000000 */
[----:B------:R-:W-:-:S03]  /*15cc0*/  SEL R153, R218, RZ, P1 ;  /* 0x000000ffda997207 */ /* 0x000fc60000800000 */
[----:B------:R-:W3:Y:S01]  /*15cd0*/  LDC.64 R10, c[0x0][R14+0x218] ;  /* 0x000086000e0a7b82 */ /* 0x000ee20000000a00 */
[----:B0-----:R-:W-:Y:S01]  /*15ce0*/  ISETP.NE.AND P0, PT, R154, 0x1, PT ;  /* 0x000000019a00780c */ /* 0x001fe20003f05270 */
[----:B-1----:R-:W-:-:S04]  /*15cf0*/  IMAD R13, R13, R22, RZ ;  /* 0x000000160d0d7224 */ /* 0x002fc800078e02ff */
[C---:B------:R-:W-:Y:S02]  /*15d00*/  IMAD R15, R12.reuse, R15, R13 ;  /* 0x0000000f0c0f7224 */ /* 0x040fe400078e020d */
[----:B------:R-:W-:-:S04]  /*15d10*/  IMAD.WIDE.U32 R12, R12, R22, RZ ;  /* 0x000000160c0c7225 */ /* 0x000fc800078e00ff */
[-C--:B---3--:R-:W-:Y:S02]  /*15d20*/  IMAD R22, R11, R204.reuse, RZ ;  /* 0x000000cc0b167224 */ /* 0x088fe400078e02ff */
[----:B------:R-:W-:-:S04]  /*15d30*/  IMAD.WIDE.U32 R10, R10, R204, RZ ;  /* 0x000000cc0a0a7225 */ /* 0x000fc800078e00ff */
[----:B------:R-:W-:Y:S01]  /*15d40*/  IMAD.IADD R22, R11, 0x1, R22 ;  /* 0x000000010b167824 */ /* 0x000fe200078e0216 */
[----:B------:R-:W-:Y:S01]  /*15d50*/  IADD3 R23, P2, P3, R12, R10, R0 ;  /* 0x0000000a0c177210 */ /* 0x000fe20007b5e000 */
[----:B------:R-:W0:Y:S01]  /*15d60*/  @P0 LDC R11, c[0x0][0xbec] ;  /* 0x0002fb00ff0b0b82 */ /* 0x000e220000000800 */
[----:B------:R-:W-:-:S05]  /*15d70*/  IMAD.IADD R15, R13, 0x1, R15 ;  /* 0x000000010d0f7824 */ /* 0x000fca00078e020f */
[----:B------:R-:W-:Y:S01]  /*15d80*/  IADD3.X R15, R15, R22, R9, P2, P3 ;  /* 0x000000160f0f7210 */ /* 0x000fe200017e6409 */
[----:B------:R-:W-:Y:S01]  /*15d90*/  IMAD.MOV.U32 R22, RZ, RZ, R76 ;  /* 0x000000ffff167224 */ /* 0x000fe200078e004c */
[----:B------:R-:W1:Y:S01]  /*15da0*/  @P0 LDC R10, c[0x0][0xbf0] ;  /* 0x0002fc00ff0a0b82 */ /* 0x000e620000000800 */
[----:B0-----:R-:W-:-:S05]  /*15db0*/  @P0 IMAD.HI.U32 R11, R76, R11, RZ ;  /* 0x0000000b4c0b0227 */ /* 0x001fca00078e00ff */
[----:B-1----:R-:W-:Y:S02]  /*15dc0*/  @P0 SHF.R.U32.HI R22, RZ, R10, R11 ;  /* 0x0000000aff160219 */ /* 0x002fe4000001160b */
[----:B------:R-:W0:Y:S02]  /*15dd0*/  LDC.64 R10, c[0x0][R14+0x228] ;  /* 0x00008a000e0a7b82 */ /* 0x000e240000000a00 */
[----:B0-----:R-:W-:-:S04]  /*15de0*/  IMAD.WIDE.U32 R12, R10, R153, RZ ;  /* 0x000000990a0c7225 */ /* 0x001fc800078e00ff */
[----:B------:R-:W-:Y:S01]  /*15df0*/  IMAD R10, R11, R153, RZ ;  /* 0x000000990b0a7224 */ /* 0x000fe200078e02ff */
[----:B------:R-:W-:Y:S01]  /*15e00*/  IADD3 R12, P0, P2, R22, R23, R12 ;  /* 0x00000017160c7210 */ /* 0x000fe20007a1e00c */
[--C-:B------:R-:W-:Y:S01]  /*15e10*/  IMAD.MOV R23, RZ, RZ, -R22.reuse ;  /* 0x000000ffff177224 */ /* 0x100fe200078e0a16 */
[----:B------:R-:W-:Y:S01]  /*15e20*/  SHF.R.S32.HI R22, RZ, 0x1f, R22 ;  /* 0x0000001fff167819 */ /* 0x000fe20000011416 */
[----:B------:R-:W-:Y:S02]  /*15e30*/  IMAD.IADD R13, R13, 0x1, R10 ;  /* 0x000000010d0d7824 */ /* 0x000fe400078e020a */
[----:B------:R0:W1:Y:S01]  /*15e40*/  LDC.64 R10, c[0x0][R14+0x210] ;  /* 0x000084000e0a7b82 */ /* 0x0000620000000a00 */
[----:B------:R-:W-:Y:S02]  /*15e50*/  IMAD R23, R154, R23, R76 ;  /* 0x000000179a177224 */ /* 0x000fe400078e024c */
[----:B------:R-:W-:Y:S01]  /*15e60*/  IADD3.X R13, R22, R15, R13, P0, P2 ;  /* 0x0000000f160d7210 */ /* 0x000fe200007e440d */
[----:B------:R-:W-:-:S02]  /*15e70*/  IMAD.IADD R15, R191, 0x1, R192 ;  /* 0x00000001bf0f7824 */ /* 0x000fc400078e02c0 */
[----:B0-----:R-:W-:Y:S01]  /*15e80*/  SHF.R.S32.HI R14, RZ, 0x1f, R23 ;  /* 0x0000001fff0e7819 */ /* 0x001fe20000011417 */
[-C--:B-1----:R-:W-:Y:S02]  /*15e90*/  IMAD R11, R11, R23.reuse, RZ ;  /* 0x000000170b0b7224 */ /* 0x082fe400078e02ff */
[----:B------:R-:W-:-:S04]  /*15ea0*/  IMAD.WIDE.U32 R12, R10, R23, R12 ;  /* 0x000000170a0c7225 */ /* 0x000fc800078e000c */
[----:B------:R-:W-:Y:S02]  /*15eb0*/  IMAD R14, R10, R14, R11 ;  /* 0x0000000e0a0e7224 */ /* 0x000fe400078e020b */
[----:B------:R-:W0:Y:S02]  /*15ec0*/  LDC.64 R10, c[0x0][0xba8] ;  /* 0x0002ea00ff0a7b82 */ /* 0x000e240000000a00 */
[----:B------:R-:W-:-:S06]  /*15ed0*/  IMAD.IADD R14, R13, 0x1, R14 ;  /* 0x000000010d0e7824 */ /* 0x000fcc00078e020e */
[----:B0-----:R-:W0:Y:S08]  /*15ee0*/  @!P1 LDC R10, c[0x0][0xb50] ;  /* 0x0002d400ff0a9b82 */ /* 0x001e300000000800 */
[----:B------:R-:W1:Y:S01]  /*15ef0*/  @!P1 LDC R11, c[0x0][0xb54] ;  /* 0x0002d500ff0b9b82 */ /* 0x000e620000000800 */
[----:B0-----:R-:W-:-:S04]  /*15f00*/  LEA R13, P0, R12, R10, 0x2 ;  /* 0x0000000a0c0d7211 */ /* 0x001fc800078010ff */
[----:B-1----:R-:W-:Y:S02]  /*15f10*/  LEA.HI.X R14, R12, R11, R14, 0x2, P0 ;  /* 0x0000000b0c0e7211 */ /* 0x002fe400000f140e */
[----:B------:R-:W-:Y:S04]  /*15f20*/  SHFL.IDX PT, R12, R13, 0x1, 0x1c1f ;  /* 0x003c1f000d0c7f89 */ /* 0x000fe800000e0000 */
[----:B------:R-:W-:Y:S01]  /*15f30*/  SHFL.IDX PT, R11, R14, RZ, 0x1c1f ;  /* 0x001c1fff0e0b7589 */ /* 0x000fe200000e0000 */
[----:B----4-:R-:W-:-:S05]  /*15f40*/  IMAD.MOV R10, RZ, RZ, -R155 ;  /* 0x000000ffff0a7224 */ /* 0x010fca00078e0a9b */
[----:B------:R-:W-:Y:S02]  /*15f50*/  ISETP.NE.AND P0, PT, R185, R10, PT ;  /* 0x0000000ab900720c */ /* 0x000fe40003f05270 */
[----:B------:R-:W0:Y:S04]  /*15f60*/  SHFL.IDX PT, R10, R13, RZ, 0x1c1f ;  /* 0x001c1fff0d0a7589 */ /* 0x000e2800000e0000 */
[----:B------:R1:W3:Y:S02]  /*15f70*/  SHFL.IDX PT, R13, R14, 0x1, 0x1c1f ;  /* 0x003c1f000e0d7f89 */ /* 0x0002e400000e0000 */
[----:B-1----:R-:W-:-:S05]  /*15f80*/  IMAD R14, R8, R154, RZ ;  /* 0x0000009a080e7224 */ /* 0x002fca00078e02ff */
[C---:B------:R-:W-:Y:S01]  /*15f90*/  ISETP.GE.OR P1, PT, R15.reuse, R14, P0 ;  /* 0x0000000e0f00720c */ /* 0x040fe20000726670 */
[----:B------:R-:W-:-:S05]  /*15fa0*/  VIADD R15, R15, 0x8 ;  /* 0x000000080f0f7836 */ /* 0x000fca0000000000 */
[----:B------:R-:W-:-:S07]  /*15fb0*/  ISETP.GE.OR P0, PT, R15, R14, P0 ;  /* 0x0000000e0f00720c */ /* 0x000fce0000706670 */
[----:B0-----:R0:W-:Y:S06]  /*15fc0*/  @!P1 ST.E desc[UR42][R10.64], R152 ;  /* 0x000000980a009985 */ /* 0x0011ec000c10192a */
[----:B---3--:R0:W-:Y:S02]  /*15fd0*/  @!P0 ST.E desc[UR42][R12.64], R3 ;  /* 0x000000030c008985 */ /* 0x0081e4000c10192a */
.L_x_5856:
[----:B------:R-:W-:Y:S02]  /*15fe0*/  ISETP.GT.AND P1, PT, R205, 0x1, PT ;  /* 0x00000001cd00780c */ /* 0x000fe40003f24270 */
[----:B------:R-:W-:-:S04]  /*15ff0*/  ISETP.NE.U32.AND P0, PT, RZ, UR6, PT ;  /* 0x00000006ff007c0c */ /* 0x000fc8000bf05070 */
[----:B------:R-:W-:-:S04]  /*16000*/  ISETP.NE.AND.EX P0, PT, RZ, UR7, PT, P0 ;  /* 0x00000007ff007c0c */ /* 0x000fc8000bf05300 */
[----:B0-----:R-:W-:-:S03]  /*16010*/  SEL R3, R208, RZ, !P0 ;  /* 0x000000ffd0037207 */ /* 0x001fc60004000000 */
[----:B------:R-:W-:Y:S06]  /*16020*/  @P1 BRA `(.L_x_5857) ;  /* 0x00000010003c1947 */ /* 0x000fec0003800000 */
[----:B------:R-:W0:Y:S01]  /*16030*/  S2R R81, SR_TID.X ;  /* 0x0000000000517919 */ /* 0x000e220000002100 */
[----:B------:R-:W4:Y:S01]  /*16040*/  LDC R83, c[0x0][0xbe8] ;  /* 0x0002fa00ff537b82 */ /* 0x000f220000000800 */
[----:B------:R-:W-:Y:S01]  /*16050*/  ULDC.64 UR4, c[0x0][0xaa0] ;  /* 0x0002a80000047ab9 */ /* 0x000fe20000000a00 */
[----:B0-----:R-:W-:-:S05]  /*16060*/  VIADD R81, R81, 0xffffff80 ;  /* 0xffffff8051517836 */ /* 0x001fca0000000000 */
[----:B------:R-:W-:-:S04]  /*16070*/  SHF.R.S32.HI R80, RZ, 0x1f, R81 ;  /* 0x0000001fff507819 */ /* 0x000fc80000011451 */
[----:B------:R-:W-:-:S04]  /*16080*/  LEA.HI R80, R80, R81, RZ, 0x3 ;  /* 0x0000005150507211 */ /* 0x000fc800078f18ff */
[----:B---3--:R-:W-:-:S05]  /*16090*/  SHF.R.S32.HI R76, RZ, 0x3, R80 ;  /* 0x00000003ff4c7819 */ /* 0x008fca0000011450 */
[----:B------:R-:W-:-:S04]  /*160a0*/  IMAD R5, R76, 0x40, R193 ;  /* 0x000000404c057824 */ /* 0x000fc800078e02c1 */
[----:B------:R-:W-:-:S03]  /*160b0*/  IMAD.WIDE R4, R5, 0x2, R20 ;  /* 0x0000000205047825 */ /* 0x000fc600078e0214 */
[C---:B------:R-:W-:Y:S02]  /*160c0*/  IADD3 R41, P2, R4.reuse, 0x7000, RZ ;  /* 0x0000700004297810 */ /* 0x040fe40007f5e0ff */
[----:B-1----:R-:W-:Y:S02]  /*160d0*/  IADD3 R13, P3, R4, 0x1000, RZ ;  /* 0x00001000040d7810 */ /* 0x002fe40007f7e0ff */
[----:B------:R-:W-:Y:S02]  /*160e0*/  LOP3.LUT R40, R41, 0x380, RZ, 0xc0, !PT ;  /* 0x0000038029287812 */ /* 0x000fe400078ec0ff */
[----:B------:R-:W-:Y:S02]  /*160f0*/  LOP3.LUT R12, R13, 0x380, RZ, 0xc0, !PT ;  /* 0x000003800d0c7812 */ /* 0x000fe400078ec0ff */
[----:B------:R-:W-:Y:S02]  /*16100*/  SHF.R.U64 R40, R40, 0x3, RZ ;  /* 0x0000000328287819 */ /* 0x000fe400000012ff */
[----:B------:R-:W-:-:S02]  /*16110*/  SHF.R.U64 R12, R12, 0x3, RZ ;  /* 0x000000030c0c7819 */ /* 0x000fc400000012ff */
[----:B------:R-:W-:Y:S01]  /*16120*/  LOP3.LUT R40, R40, R41, RZ, 0x3c, !PT ;  /* 0x0000002928287212 */ /* 0x000fe200078e3cff */
[--C-:B------:R-:W-:Y:S01]  /*16130*/  IMAD.X R41, RZ, RZ, R5.reuse, P2 ;  /* 0x000000ffff297224 */ /* 0x100fe200010e0605 */
[----:B------:R-:W-:Y:S02]  /*16140*/  IADD3 R69, P2, R4, 0xe000, RZ ;  /* 0x0000e00004457810 */ /* 0x000fe40007f5e0ff */
[----:B------:R-:W-:Y:S01]  /*16150*/  LOP3.LUT R12, R12, R13, RZ, 0x3c, !PT ;  /* 0x0000000d0c0c7212 */ /* 0x000fe200078e3cff */
[----:B------:R-:W-:Y:S01]  /*16160*/  IMAD.X R13, RZ, RZ, R5, P3 ;  /* 0x000000ffff0d7224 */ /* 0x000fe200018e0605 */
[----:B------:R-:W-:Y:S01]  /*16170*/  LOP3.LUT R68, R69, 0x380, RZ, 0xc0, !PT ;  /* 0x0000038045447812 */ /* 0x000fe200078ec0ff */
        /* <DEDUP_REMOVED lines=9> */
[----:B------:R-:W-:Y:S02]  /*16210*/  IADD3 R45, P3, R4, 0x8000, RZ ;  /* 0x00008000042d7810 */ /* 0x000fe40007f7e0ff */
[----:B------:R-:W-:Y:S02]  /*16220*/  SHF.R.U64 R68, R68, 0x3, RZ ;  /* 0x0000000344447819 */ /* 0x000fe400000012ff */
[----:B------:R-:W-:Y:S02]  /*16230*/  LOP3.LUT R20, R21, 0x380, RZ, 0xc0, !PT ;  /* 0x0000038015147812 */ /* 0x000fe400078ec0ff */
[----:B------:R-:W-:-:S02]  /*16240*/  LOP3.LUT R24, R25, 0x380, RZ, 0xc0, !PT ;  /* 0x0000038019187812 */ /* 0x000fc400078ec0ff */
[----:B------:R-:W-:Y:S02]  /*16250*/  LOP3.LUT R28, R29, 0x380, RZ, 0xc0, !PT ;  /* 0x000003801d1c7812 */ /* 0x000fe400078ec0ff */
[----:B------:R-:W-:Y:S02]  /*16260*/  LOP3.LUT R32, R33, 0x380, RZ, 0xc0, !PT ;  /* 0x0000038021207812 */ /* 0x000fe400078ec0ff */
[----:B------:R-:W-:Y:S02]  /*16270*/  LOP3.LUT R36, R37, 0x380, RZ, 0xc0, !PT ;  /* 0x0000038025247812 */ /* 0x000fe400078ec0ff */
[----:B------:R-:W-:Y:S02]  /*16280*/  LOP3.LUT R44, R45, 0x380, RZ, 0xc0, !PT ;  /* 0x000003802d2c7812 */ /* 0x000fe400078ec0ff */
[----:B------:R-:W-:Y:S01]  /*16290*/  LOP3.LUT R68, R68, R69, RZ, 0x3c, !PT ;  /* 0x0000004544447212 */ /* 0x000fe200078e3cff */
[----:B------:R-:W-:Y:S01]  /*162a0*/  IMAD.X R69, RZ, RZ, R5, P2 ;  /* 0x000000ffff457224 */ /* 0x000fe200010e0605 */
[----:B------:R-:W-:-:S02]  /*162b0*/  LOP3.LUT R11, R4, 0x380, RZ, 0xc0, !PT ;  /* 0x00000380040b7812 */ /* 0x000fc400078ec0ff */
[----:B------:R-:W-:Y:S02]  /*162c0*/  ISETP.NE.AND P2, PT, R83, 0x1, PT ;  /* 0x000000015300780c */ /* 0x000fe40003f45270 */
[----:B------:R-:W-:Y:S01]  /*162d0*/  SHF.R.U64 R20, R20, 0x3, RZ ;  /* 0x0000000314147819 */ /* 0x000fe200000012ff */
[----:B------:R-:W-:Y:S01]  /*162e0*/  IMAD R9, R0, UR5, R9 ;  /* 0x0000000500097c24 */ /* 0x000fe2000f8e0209 */
[----:B------:R-:W-:Y:S01]  /*162f0*/  SHF.R.U64 R24, R24, 0x3, RZ ;  /* 0x0000000318187819 */ /* 0x000fe200000012ff */
[----:B------:R-:W5:Y:S01]  /*16300*/  LD.E.128 R68, desc[UR42][R68.64] ;  /* 0x0000002a44447980 */ /* 0x000f62000c101d00 */
[----:B------:R-:W-:Y:S02]  /*16310*/  SHF.R.U64 R28, R28, 0x3, RZ ;  /* 0x000000031c1c7819 */ /* 0x000fe400000012ff */
[----:B------:R-:W-:Y:S02]  /*16320*/  SHF.R.U64 R32, R32, 0x3, RZ ;  /* 0x0000000320207819 */ /* 0x000fe400000012ff */
[----:B------:R-:W-:-:S02]  /*16330*/  SHF.R.U64 R36, R36, 0x3, RZ ;  /* 0x0000000324247819 */ /* 0x000fc400000012ff */
[----:B------:R-:W-:Y:S01]  /*16340*/  SHF.R.U64 R44, R44, 0x3, RZ ;  /* 0x000000032c2c7819 */ /* 0x000fe200000012ff */
[----:B------:R-:W0:Y:S01]  /*16350*/  @P2 LDC R85, c[0x0][0xbec] ;  /* 0x0002fb00ff552b82 */ /* 0x000e220000000800 */
        /* <DEDUP_REMOVED lines=14> */
[----:B------:R-:W1:Y:S01]  /*16440*/  @P2 LDC R84, c[0x0][0xbf0] ;  /* 0x0002fc00ff542b82 */ /* 0x000e620000000800 */
[C---:B------:R-:W-:Y:S01]  /*16450*/  IADD3 R53, P5, R4.reuse, 0xa000, RZ ;  /* 0x0000a00004357810 */ /* 0x040fe20007fbe0ff */
[----:B------:R-:W5:Y:S01]  /*16460*/  LD.E.128 R20, desc[UR42][R20.64] ;  /* 0x0000002a14147980 */ /* 0x000f62000c101d00 */
[----:B------:R-:W-:-:S02]  /*16470*/  IADD3 R57, P6, R4, 0xb000, RZ ;  /* 0x0000b00004397810 */ /* 0x000fc40007fde0ff */
[C---:B------:R-:W-:Y:S01]  /*16480*/  IADD3 R61, P0, R4.reuse, 0xc000, RZ ;  /* 0x0000c000043d7810 */ /* 0x040fe20007f1e0ff */
[----:B------:R-:W5:Y:S01]  /*16490*/  LD.E.128 R24, desc[UR42][R24.64] ;  /* 0x0000002a18187980 */ /* 0x000f62000c101d00 */
[C---:B------:R-:W-:Y:S02]  /*164a0*/  IADD3 R65, P1, R4.reuse, 0xd000, RZ ;  /* 0x0000d00004417810 */ /* 0x040fe40007f3e0ff */
[----:B------:R-:W-:Y:S01]  /*164b0*/  IADD3 R7, P3, R4, 0xf000, RZ ;  /* 0x0000f00004077810 */ /* 0x000fe20007f7e0ff */
[----:B------:R-:W5:Y:S01]  /*164c0*/  LD.E.128 R28, desc[UR42][R28.64] ;  /* 0x0000002a1c1c7980 */ /* 0x000f62000c101d00 */
[----:B------:R-:W-:Y:S01]  /*164d0*/  LOP3.LUT R4, R11, R4, RZ, 0x3c, !PT ;  /* 0x000000040b047212 */ /* 0x000fe200078e3cff */
[----:B------:R-:W-:Y:S01]  /*164e0*/  IMAD.WIDE.U32 R10, R0, UR4, RZ ;  /* 0x00000004000a7c25 */ /* 0x000fe2000f8e00ff */
[----:B------:R-:W-:Y:S01]  /*164f0*/  ULDC.64 UR4, c[0x0][0xae8] ;  /* 0x0002ba0000047ab9 */ /* 0x000fe20000000a00 */
[----:B------:R-:W3:Y:S01]  /*16500*/  LDC R0, c[0x0][0xac8] ;  /* 0x0002b200ff007b82 */ /* 0x000ee20000000800 */
[----:B------:R-:W-:Y:S01]  /*16510*/  LOP3.LUT R82, R80, 0xfffffff8, RZ, 0xc0, !PT ;  /* 0xfffffff850527812 */ /* 0x000fe200078ec0ff */
[----:B------:R-:W-:Y:S01]  /*16520*/  IMAD.IADD R11, R11, 0x1, R9 ;  /* 0x000000010b0b7824 */ /* 0x000fe200078e0209 */
[----:B------:R-:W-:Y:S01]  /*16530*/  SHF.R.S32.HI R9, RZ, 0x1f, R3 ;  /* 0x0000001fff097819 */ /* 0x000fe20000011403 */
[----:B------:R-:W-:Y:S01]  /*16540*/  IMAD.X R73, RZ, RZ, R5, P3 ;  /* 0x000000ffff497224 */ /* 0x000fe200018e0605 */
[----:B------:R-:W-:Y:S01]  /*16550*/  LOP3.LUT R60, R61, 0x380, RZ, 0xc0, !PT ;  /* 0x000003803d3c7812 */ /* 0x000fe200078ec0ff */
[----:B------:R-:W-:Y:S01]  /*16560*/  IMAD.WIDE.U32 R10, R204, UR4, R10 ;  /* 0x00000004cc0a7c25 */ /* 0x000fe2000f8e000a */
[----:B------:R-:W-:Y:S01]  /*16570*/  LOP3.LUT R64, R65, 0x380, RZ, 0xc0, !PT ;  /* 0x0000038041407812 */ /* 0x000fe200078ec0ff */
[----:B------:R-:W5:Y:S01]  /*16580*/  LD.E.128 R32, desc[UR42][R32.64] ;  /* 0x0000002a20207980 */ /* 0x000f62000c101d00 */
[----:B------:R-:W-:Y:S01]  /*16590*/  SHF.R.U64 R60, R60, 0x3, RZ ;  /* 0x000000033c3c7819 */ /* 0x000fe200000012ff */
[----:B------:R-:W-:Y:S01]  /*165a0*/  IMAD R11, R204, UR5, R11 ;  /* 0x00000005cc0b7c24 */ /* 0x000fe2000f8e020b */
[----:B------:R-:W-:Y:S01]  /*165b0*/  ULDC.64 UR4, c[0x0][0xaf0] ;  /* 0x0002bc0000047ab9 */ /* 0x000fe20000000a00 */
[----:B------:R-:W-:Y:S01]  /*165c0*/  IMAD.IADD R81, R81, 0x1, -R82 ;  /* 0x0000000151517824 */ /* 0x000fe200078e0a52 */
[----:B------:R-:W-:Y:S01]  /*165d0*/  LOP3.LUT R60, R60, R61, RZ, 0x3c, !PT ;  /* 0x0000003d3c3c7212 */ /* 0x000fe200078e3cff */
[----:B------:R-:W-:Y:S01]  /*165e0*/  IMAD R80, R9, UR4, RZ ;  /* 0x0000000409507c24 */ /* 0x000fe2000f8e02ff */
[----:B------:R-:W-:Y:S01]  /*165f0*/  SHF.R.U64 R64, R64, 0x3, RZ ;  /* 0x0000000340407819 */ /* 0x000fe200000012ff */
[----:B------:R-:W-:Y:S01]  /*16600*/  IMAD.WIDE.U32 R10, R3, UR4, R10 ;  /* 0x00000004030a7c25 */ /* 0x000fe2000f8e000a */
[----:B------:R-:W-:Y:S01]  /*16610*/  LOP3.LUT R48, R49, 0x380, RZ, 0xc0, !PT ;  /* 0x0000038031307812 */ /* 0x000fe200078ec0ff */
[----:B------:R-:W5:Y:S01]  /*16620*/  LD.E.128 R36, desc[UR42][R36.64] ;  /* 0x0000002a24247980 */ /* 0x000f62000c101d00 */
[----:B------:R-:W-:Y:S01]  /*16630*/  LOP3.LUT R64, R64, R65, RZ, 0x3c, !PT ;  /* 0x0000004140407212 */ /* 0x000fe200078e3cff */
[----:B------:R-:W-:Y:S01]  /*16640*/  IMAD R9, R3, UR5, R80 ;  /* 0x0000000503097c24 */ /* 0x000fe2000f8e0250 */
[----:B------:R-:W-:Y:S01]  /*16650*/  LOP3.LUT R52, R53, 0x380, RZ, 0xc0, !PT ;  /* 0x0000038035347812 */ /* 0x000fe200078ec0ff */
[----:B------:R-:W-:Y:S01]  /*16660*/  IMAD R3, R81, 0x20, R76 ;  /* 0x0000002051037824 */ /* 0x000fe200078e024c */
[----:B------:R-:W-:Y:S01]  /*16670*/  LOP3.LUT R56, R57, 0x380, RZ, 0xc0, !PT ;  /* 0x0000038039387812 */ /* 0x000fe200078ec0ff */
[----:B------:R-:W-:Y:S01]  /*16680*/  IMAD.X R61, RZ, RZ, R5, P0 ;  /* 0x000000ffff3d7224 */ /* 0x000fe200000e0605 */
[-C--:B---3--:R-:W-:Y:S01]  /*16690*/  ISETP.GE.AND P0, PT, R212, R0.reuse, PT ;  /* 0x00000000d400720c */ /* 0x088fe20003f06270 */
[----:B------:R-:W-:Y:S01]  /*166a0*/  IMAD.IADD R82, R192, 0x1, R3 ;  /* 0x00000001c0527824 */ /* 0x000fe200078e0203 */
[----:B------:R-:W-:Y:S01]  /*166b0*/  LOP3.LUT R6, R7, 0x380, RZ, 0xc0, !PT ;  /* 0x0000038007067812 */ /* 0x000fe200078ec0ff */
[----:B------:R-:W-:Y:S01]  /*166c0*/  IMAD.X R65, RZ, RZ, R5, P1 ;  /* 0x000000ffff417224 */ /* 0x000fe200008e0605 */
[----:B------:R-:W-:Y:S01]  /*166d0*/  SEL R80, RZ, 0xffffffff, P0 ;  /* 0xffffffffff507807 */ /* 0x000fe20000000000 */
[----:B0-----:R-:W-:Y:S01]  /*166e0*/  @P2 IMAD.HI.U32 R3, R82, R85, RZ ;  /* 0x0000005552032227 */ /* 0x001fe200078e00ff */
[-C--:B------:R-:W-:Y:S01]  /*166f0*/  ISETP.GE.AND P1, PT, R193, R0.reuse, PT ;  /* 0x00000000c100720c */ /* 0x080fe20003f26270 */
[----:B------:R-:W-:Y:S01]  /*16700*/  ULDC.64 UR4, c[0x0][0xae0] ;  /* 0x0002b80000047ab9 */ /* 0x000fe20000000a00 */
[----:B------:R-:W-:Y:S01]  /*16710*/  ISETP.GE.AND P0, PT, R211, R0, PT ;  /* 0x00000000d300720c */ /* 0x000fe20003f06270 */
[----:B------:R-:W-:Y:S01]  /*16720*/  IMAD.IADD R11, R11, 0x1, R9 ;  /* 0x000000010b0b7824 */ /* 0x000fe200078e0209 */
[----:B------:R-:W-:Y:S01]  /*16730*/  SHF.R.U64 R48, R48, 0x3, RZ ;  /* 0x0000000330307819 */ /* 0x000fe200000012ff */
[--C-:B------:R-:W-:Y:S01]  /*16740*/  IMAD.MOV.U32 R9, RZ, RZ, R82.reuse ;  /* 0x000000ffff097224 */ /* 0x100fe200078e0052 */
[----:B-1----:R-:W-:Y:S01]  /*16750*/  @P2 SHF.R.U32.HI R9, RZ, R84, R3 ;  /* 0x00000054ff092219 */ /* 0x002fe20000011603 */
[----:B------:R-:W-:Y:S01]  /*16760*/  IMAD.SHL.U32 R84, R80, 0x2, RZ ;  /* 0x0000000250547824 */ /* 0x000fe200078e00ff */
[----:B------:R-:W-:Y:S01]  /*16770*/  SEL R3, RZ, 0x1, P1 ;  /* 0x00000001ff037807 */ /* 0x000fe20000800000 */
[----:B------:R-:W5:Y:S01]  /*16780*/  LD.E.128 R44, desc[UR42][R44.64] ;  /* 0x0000002a2c2c7980 */ /* 0x000f62000c101d00 */
[----:B------:R-:W-:Y:S01]  /*16790*/  SEL R80, RZ, 0xffffffff, P0 ;  /* 0xffffffffff507807 */ /* 0x000fe20000000000 */
[----:B------:R-:W-:Y:S01]  /*167a0*/  IMAD.MOV R81, RZ, RZ, -R9 ;  /* 0x000000ffff517224 */ /* 0x000fe200078e0a09 */
[----:B------:R-:W-:Y:S01]  /*167b0*/  ISETP.GE.AND P0, PT, R210, R0, PT ;  /* 0x00000000d200720c */ /* 0x000fe20003f06270 */
[----:B------:R-:W5:Y:S01]  /*167c0*/  LD.E.128 R60, desc[UR42][R60.64] ;  /* 0x0000002a3c3c7980 */ /* 0x000f62000c101d00 */
[----:B------:R-:W-:Y:S01]  /*167d0*/  LOP3.LUT R3, R84, 0x2, R3, 0xe2, !PT ;  /* 0x0000000254037812 */ /* 0x000fe200078ee203 */
[----:B------:R-:W-:Y:S01]  /*167e0*/  IMAD.SHL.U32 R84, R80, 0x4, RZ ;  /* 0x0000000450547824 */ /* 0x000fe200078e00ff */
[----:B------:R-:W-:Y:S01]  /*167f0*/  SEL R80, RZ, 0xffffffff, P0 ;  /* 0xffffffffff507807 */ /* 0x000fe20000000000 */
[----:B------:R-:W-:Y:S01]  /*16800*/  IMAD R81, R83, R81, R82 ;  /* 0x0000005153517224 */ /* 0x000fe200078e0252 */
[----:B------:R-:W-:Y:S01]  /*16810*/  SHF.R.U64 R52, R52, 0x3, RZ ;  /* 0x0000000334347819 */ /* 0x000fe200000012ff */
[----:B------:R-:W5:Y:S01]  /*16820*/  LD.E.128 R64, desc[UR42][R64.64] ;  /* 0x0000002a40407980 */ /* 0x000f62000c101d00 */
[----:B------:R-:W-:-:S02]  /*16830*/  SHF.R.U64 R56, R56, 0x3, RZ ;  /* 0x0000000338387819 */ /* 0x000fc400000012ff */
[----:B------:R-:W-:Y:S01]  /*16840*/  LOP3.LUT R8, R84, 0x4, R3, 0xe2, !PT ;  /* 0x0000000454087812 */ /* 0x000fe200078ee203 */
[----:B------:R-:W-:Y:S01]  /*16850*/  VIADD R3, R193, 0x140 ;  /* 0x00000140c1037836 */ /* 0x000fe20000000000 */
[----:B------:R-:W-:Y:S02]  /*16860*/  SHF.R.S32.HI R82, RZ, 0x1f, R9 ;  /* 0x0000001fff527819 */ /* 0x000fe40000011409 */
[----:B------:R-:W-:Y:S02]  /*16870*/  SHF.R.U64 R6, R6, 0x3, RZ ;  /* 0x0000000306067819 */ /* 0x000fe400000012ff */
[-C--:B------:R-:W-:Y:S01]  /*16880*/  ISETP.GE.AND P0, PT, R209, R0.reuse, PT ;  /* 0x00000000d100720c */ /* 0x080fe20003f06270 */
[----:B------:R-:W-:Y:S01]  /*16890*/  IMAD.SHL.U32 R83, R80, 0x8, RZ ;  /* 0x0000000850537824 */ /* 0x000fe200078e00ff */
[----:B------:R-:W-:Y:S01]  /*168a0*/  LOP3.LUT R48, R48, R49, RZ, 0x3c, !PT ;  /* 0x0000003130307212 */ /* 0x000fe200078e3cff */
[--C-:B------:R-:W-:Y:S01]  /*168b0*/  IMAD.X R49, RZ, RZ, R5.reuse, P4 ;  /* 0x000000ffff317224 */ /* 0x100fe200020e0605 */
[----:B------:R-:W-:Y:S01]  /*168c0*/  LOP3.LUT R52, R52, R53, RZ, 0x3c, !PT ;  /* 0x0000003534347212 */ /* 0x000fe200078e3cff */
[--C-:B------:R-:W-:Y:S01]  /*168d0*/  IMAD.X R53, RZ, RZ, R5.reuse, P5 ;  /* 0x000000ffff357224 */ /* 0x100fe200028e0605 */
[----:B------:R-:W-:Y:S01]  /*168e0*/  LOP3.LUT R56, R56, R57, RZ, 0x3c, !PT ;  /* 0x0000003938387212 */ /* 0x000fe200078e3cff */
[----:B------:R-:W-:Y:S01]  /*168f0*/  IMAD.X R57, RZ, RZ, R5, P6 ;  /* 0x000000ffff397224 */ /* 0x000fe200030e0605 */
[----:B------:R-:W-:Y:S01]  /*16900*/  LOP3.LUT R72, R6, R7, RZ, 0x3c, !PT ;  /* 0x0000000706487212 */ /* 0x000fe200078e3cff */
[----:B------:R-:W-:Y:S01]  /*16910*/  IMAD R82, R82, UR4, RZ ;  /* 0x0000000452527c24 */ /* 0x000fe2000f8e02ff */
[----:B------:R-:W-:Y:S01]  /*16920*/  SEL R80, RZ, 0xffffffff, P0 ;  /* 0xffffffffff507807 */ /* 0x000fe20000000000 */
[----:B------:R-:W-:Y:S01]  /*16930*/  IMAD.WIDE.U32 R10, R9, UR4, R10 ;  /* 0x00000004090a7c25 */ /* 0x000fe2000f8e000a */
[----:B------:R-:W-:Y:S01]  /*16940*/  ISETP.GE.AND P0, PT, R3, R0, PT ;  /* 0x000000000300720c */ /* 0x000fe20003f06270 */
[----:B------:R-:W5:Y:S01]  /*16950*/  LD.E.128 R4, desc[UR42][R4.64] ;  /* 0x0000002a04047980 */ /* 0x000f62000c101d00 */
[----:B------:R-:W-:Y:S01]  /*16960*/  LOP3.LUT R8, R83, 0x8, R8, 0xe2, !PT ;  /* 0x0000000853087812 */ /* 0x000fe200078ee208 */
[----:B------:R-:W-:Y:S01]  /*16970*/  IMAD R83, R9, UR5, R82 ;  /* 0x0000000509537c24 */ /* 0x000fe2000f8e0252 */
[----:B------:R-:W-:Y:S01]  /*16980*/  SEL R9, RZ, 0xffffffff, P0 ;  /* 0xffffffffff097807 */ /* 0x000fe20000000000 */
[----:B------:R-:W5:Y:S01]  /*16990*/  LD.E.128 R48, desc[UR42][R48.64] ;  /* 0x0000002a30307980 */ /* 0x000f62000c101d00 */
[----:B------:R-:W-:-:S02]  /*169a0*/  IMAD.SHL.U32 R85, R80, 0x10, RZ ;  /* 0x0000001050557824 */ /* 0x000fc400078e00ff */
[----:B------:R-:W-:Y:S01]  /*169b0*/  VIADD R89, R193, 0x180 ;  /* 0x00000180c1597836 */ /* 0x000fe20000000000 */
[----:B------:R-:W5:Y:S01]  /*169c0*/  LD.E.128 R52, desc[UR42][R52.64] ;  /* 0x0000002a34347980 */ /* 0x000f62000c101d00 */
[----:B------:R-:W-:-:S03]  /*169d0*/  SHF.R.S32.HI R80, RZ, 0x1f, R81 ;  /* 0x0000001fff507819 */ /* 0x000fc60000011451 */
[----:B------:R-:W5:Y:S04]  /*169e0*/  LD.E.128 R56, desc[UR42][R56.64] ;  /* 0x0000002a38387980 */ /* 0x000f68000c101d00 */
[----:B------:R-:W5:Y:S01]  /*169f0*/  LD.E.128 R72, desc[UR42][R72.64] ;  /* 0x0000002a48487980 */ /* 0x000f62000c101d00 */
[----:B------:R-:W-:Y:S01]  /*16a00*/  IMAD.SHL.U32 R9, R9, 0x20, RZ ;  /* 0x0000002009097824 */ /* 0x000fe200078e00ff */
[----:B------:R-:W-:Y:S01]  /*16a10*/  ULDC.64 UR4, c[0x0][0xad8] ;  /* 0x0002b60000047ab9 */ /* 0x000fe20000000a00 */
[----:B------:R-:W-:Y:S01]  /*16a20*/  @!PT LDS RZ, [RZ] ;  /* 0x00000000fffff984 */ /* 0x000fe20000000800 */
[----:B------:R-:W-:Y:S01]  /*16a30*/  @!PT LDS RZ, [RZ] ;  /* 0x00000000fffff984 */ /* 0x000fe20000000800 */
[----:B------:R-:W-:Y:S01]  /*16a40*/  @!PT LDS RZ, [RZ] ;  /* 0x00000000fffff984 */ /* 0x000fe20000000800 */
[----:B------:R-:W-:Y:S01]  /*16a50*/  @!PT LDS RZ, [RZ] ;  /* 0x00000000fffff984 */ /* 0x000fe20000000800 */
[----:B------:R0:W-:Y:S06]  /*16a60*/  MEMBAR.ALL.CTA ;  /* 0x0000000000007992 */ /* 0x0001ec0000008000 */
[----:B0-----:R-:W0:Y:S01]  /*16a70*/  FENCE.VIEW.ASYNC.S ;  /* 0x00000000000073c6 */ /* 0x001e220000000000 */
[----:B------:R-:W-:-:S02]  /*16a80*/  LOP3.LUT R8, R85, 0x10, R8, 0xe2, !PT ;  /* 0x0000001055087812 */ /* 0x000fc400078ee208 */
[-C--:B------:R-:W-:Y:S01]  /*16a90*/  ISETP.GE.AND P0, PT, R89, R0.reuse, PT ;  /* 0x000000005900720c */ /* 0x080fe20003f06270 */
[----:B------:R-:W-:Y:S01]  /*16aa0*/  IMAD.IADD R11, R11, 0x1, R83 ;  /* 0x000000010b0b7824 */ /* 0x000fe200078e0253 */
[----:B------:R-:W-:Y:S01]  /*16ab0*/  LOP3.LUT R8, R9, 0x20, R8, 0xe2, !PT ;  /* 0x0000002009087812 */ /* 0x000fe200078ee208 */
[----:B------:R-:W-:Y:S01]  /*16ac0*/  IMAD R80, R80, UR4, RZ ;  /* 0x0000000450507c24 */ /* 0x000fe2000f8e02ff */
[----:B------:R-:W-:Y:S01]  /*16ad0*/  SEL R9, RZ, 0x40, P0 ;  /* 0x00000040ff097807 */ /* 0x000fe20000000000 */
[----:B------:R-:W-:Y:S02]  /*16ae0*/  IMAD.IADD R76, R76, 0x1, R192 ;  /* 0x000000014c4c7824 */ /* 0x000fe400078e02c0 */
[----:B------:R-:W-:Y:S02]  /*16af0*/  VIADD R91, R193, 0x1c0 ;  /* 0x000001c0c15b7836 */ /* 0x000fe40000000000 */
[C---:B------:R-:W-:Y:S02]  /*16b00*/  IMAD R83, R81.reuse, UR5, R80 ;  /* 0x0000000551537c24 */ /* 0x040fe4000f8e0250 */
[----:B------:R-:W-:Y:S01]  /*16b10*/  IMAD.WIDE.U32 R10, R81, UR4, R10 ;  /* 0x00000004510a7c25 */ /* 0x000fe2000f8e000a */
[----:B------:R-:W-:Y:S01]  /*16b20*/  LOP3.LUT R82, R8, R9, RZ, 0xfc, !PT ;  /* 0x0000000908527212 */ /* 0x000fe200078efcff */
[----:B------:R-:W-:Y:S01]  /*16b30*/  ULDC.64 UR4, c[0x0][0xa80] ;  /* 0x0002a00000047ab9 */ /* 0x000fe20000000a00 */
[----:B------:R-:W-:Y:S01]  /*16b40*/  ISETP.GE.AND P1, PT, R76, R87, PT ;  /* 0x000000574c00720c */ /* 0x000fe20003f26270 */
[----:B------:R-:W-:Y:S01]  /*16b50*/  VIADD R8, R2, 0x28c20 ;  /* 0x00028c2002087836 */ /* 0x000fe20000000000 */
[----:B------:R-:W-:Y:S01]  /*16b60*/  ISETP.GE.AND P0, PT, R91, R0, PT ;  /* 0x000000005b00720c */ /* 0x000fe20003f06270 */
[----:B------:R-:W-:Y:S01]  /*16b70*/  IMAD.IADD R11, R11, 0x1, R83 ;  /* 0x000000010b0b7824 */ /* 0x000fe200078e0253 */
[----:B------:R-:W-:-:S02]  /*16b80*/  LEA R84, P2, R10, UR4, 0x1 ;  /* 0x000000040a547c11 */ /* 0x000fc4000f8408ff */
[----:B------:R-:W-:Y:S02]  /*16b90*/  PRMT R8, RZ, 0x654, R8 ;  /* 0x00000654ff087816 */ /* 0x000fe40000000008 */
[----:B------:R-:W-:Y:S02]  /*16ba0*/  SEL R9, RZ, 0x80, P0 ;  /* 0x00000080ff097807 */ /* 0x000fe40000000000 */
[----:B------:R-:W-:Y:S01]  /*16bb0*/  LEA.HI.X R85, R10, UR5, R11, 0x1, P2 ;  /* 0x000000050a557c11 */ /* 0x000fe200090f0c0b */
[----:B0-----:R0:W-:Y:S01]  /*16bc0*/  SYNCS.ARRIVE.TRANS64.RED.A1T0 RZ, [R8+URZ], RZ ;  /* 0x000000ff08ff79a7 */ /* 0x0011e2000810043f */
[----:B------:R-:W-:Y:S01]  /*16bd0*/  LOP3.LUT R83, R82, R9, RZ, 0xfc, !PT ;  /* 0x0000000952537212 */ /* 0x000fe200078efcff */
[----:B------:R-:W-:Y:S02]  /*16be0*/  BSSY B1, `(.L_x_5858) ;  /* 0x000002a000017945 */ /* 0x000fe40003800000 */
[----:B------:R1:W3:Y:S01]  /*16bf0*/  SHFL.IDX PT, R9, R85, RZ, 0x181f ;  /* 0x00181fff55097589 */ /* 0x0002e200000e0000 */
[----:B------:R-:W-:-:S03]  /*16c00*/  SHF.R.S32.HI R152, RZ, 0x1f, R209 ;  /* 0x0000001fff987819 */ /* 0x000fc600000114d1 */
[----:B0-----:R1:W0:Y:S01]  /*16c10*/  SHFL.IDX PT, R8, R84, RZ, 0x181f ;  /* 0x00181fff54087589 */ /* 0x00122200000e0000 */
[----:B------:R-:W-:Y:S02]  /*16c20*/  SHF.R.S32.HI R153, RZ, 0x1f, R210 ;  /* 0x0000001fff997819 */ /* 0x000fe400000114d2 */
[----:B------:R-:W-:Y:S02]  /*16c30*/  SHF.R.S32.HI R154, RZ, 0x1f, R211 ;  /* 0x0000001fff9a7819 */ /* 0x000fe400000114d3 */
[----:B------:R-:W-:Y:S01]  /*16c40*/  SHF.R.S32.HI R155, RZ, 0x1f, R212 ;  /* 0x0000001fff9b7819 */ /* 0x000fe200000114d4 */
[----:B------:R-:W-:Y:S06]  /*16c50*/  @P1 BRA `(.L_x_5859) ;  /* 0x0000000000881947 */ /* 0x000fec0003800000 */
[-C--:B------:R-:W-:Y:S02]  /*16c60*/  ISETP.GE.AND P5, PT, R212, R0.reuse, PT ;  /* 0x00000000d400720c */ /* 0x080fe40003fa6270 */
[-C--:B------:R-:W-:Y:S02]  /*16c70*/  ISETP.GE.AND P0, PT, R193, R0.reuse, PT ;  /* 0x00000000c100720c */ /* 0x080fe40003f06270 */
[-C--:B------:R-:W-:Y:S02]  /*16c80*/  ISETP.GE.AND P4, PT, R211, R0.reuse, PT ;  /* 0x00000000d300720c */ /* 0x080fe40003f86270 */
[-C--:B------:R-:W-:Y:S02]  /*16c90*/  ISETP.GE.AND P3, PT, R210, R0.reuse, PT ;  /* 0x00000000d200720c */ /* 0x080fe40003f66270 */
[----:B------:R-:W-:Y:S02]  /*16ca0*/  ISETP.GE.AND P2, PT, R209, R0, PT ;  /* 0x00000000d100720c */ /* 0x000fe40003f46270 */
[----:B------:R-:W-:-:S03]  /*16cb0*/  SHF.R.S32.HI R86, RZ, 0x1f, R3 ;  /* 0x0000001fff567819 */ /* 0x000fc60000011403 */
[C---:B0-----:R-:W-:Y:S02]  /*16cc0*/  @!P5 LEA R10, P1, R212.reuse, R8, 0x1 ;  /* 0x00000008d40ad211 */ /* 0x041fe400078208ff */
[----:B---3--:R-:W-:Y:S02]  /*16cd0*/  @!P0 IMAD.WIDE R80, R193, 0x2, R8 ;  /* 0x00000002c1508825 */ /* 0x008fe400078e0208 */
[----:B------:R-:W-:Y:S02]  /*16ce0*/  @!P5 LEA.HI.X R11, R212, R9, R155, 0x1, P1 ;  /* 0x00000009d40bd211 */ /* 0x000fe400008f0c9b */
[----:B------:R-:W-:Y:S01]  /*16cf0*/  ISETP.GE.AND P1, PT, R3, R0, PT ;  /* 0x000000000300720c */ /* 0x000fe20003f26270 */
[----:B-----5:R0:W-:Y:S01]  /*16d00*/  @!P0 ST.E.128 desc[UR42][R80.64], R4 ;  /* 0x0000000450008985 */ /* 0x0201e2000c101d2a */
[----:B------:R-:W-:-:S03]  /*16d10*/  LOP3.LUT P0, RZ, R82, 0x40, RZ, 0xc0, !PT ;  /* 0x0000004052ff7812 */ /* 0x000fc6000780c0ff */
[----:B------:R3:W-:Y:S01]  /*16d20*/  @!P5 ST.E.128 desc[UR42][R10.64], R20 ;  /* 0x000000140a00d985 */ /* 0x0007e2000c101d2a */
[----:B0-----:R-:W-:Y:S02]  /*16d30*/  SHF.R.S32.HI R5, RZ, 0x1f, R89 ;  /* 0x0000001fff057819 */ /* 0x001fe40000011459 */
[----:B------:R-:W-:Y:S02]  /*16d40*/  SHF.R.S32.HI R80, RZ, 0x1f, R91 ;  /* 0x0000001fff507819 */ /* 0x000fe4000001145b */
[CC--:B---3--:R-:W-:Y:S02]  /*16d50*/  @!P4 LEA R22, P5, R211.reuse, R8.reuse, 0x1 ;  /* 0x00000008d316c211 */ /* 0x0c8fe400078a08ff */
[-C--:B------:R-:W-:Y:S02]  /*16d60*/  @!P3 LEA R20, P6, R210, R8.reuse, 0x1 ;  /* 0x00000008d214b211 */ /* 0x080fe400078c08ff */
[----:B------:R-:W-:Y:S02]  /*16d70*/  @!P4 LEA.HI.X R23, R211, R9, R154, 0x1, P5 ;  /* 0x00000009d317c211 */ /* 0x000fe400028f0c9a */
[----:B------:R-:W-:-:S02]  /*16d80*/  @!P2 LEA R10, P5, R209, R8, 0x1 ;  /* 0x00000008d10aa211 */ /* 0x000fc400078a08ff */
[-C--:B------:R-:W-:Y:S01]  /*16d90*/  @!P3 LEA.HI.X R21, R210, R9.reuse, R153, 0x1, P6 ;  /* 0x00000009d215b211 */ /* 0x080fe200030f0c99 */
[----:B------:R4:W-:Y:S01]  /*16da0*/  @!P4 ST.E.128 desc[UR42][R22.64], R28 ;  /* 0x0000001c1600c985 */ /* 0x0009e2000c101d2a */
[----:B------:R-:W-:Y:S02]  /*16db0*/  LOP3.LUT P6, RZ, R83, 0x80, RZ, 0xc0, !PT ;  /* 0x0000008053ff7812 */ /* 0x000fe400078cc0ff */
[----:B------:R-:W-:Y:S01]  /*16dc0*/  @!P2 LEA.HI.X R11, R209, R9, R152, 0x1, P5 ;  /* 0x00000009d10ba211 */ /* 0x000fe200028f0c98 */
[----:B------:R4:W-:Y:S01]  /*16dd0*/  @!P3 ST.E.128 desc[UR42][R20.64], R36 ;  /* 0x000000241400b985 */ /* 0x0009e2000c101d2a */
[----:B------:R-:W-:-:S03]  /*16de0*/  @!P1 LEA R6, P5, R3, R8, 0x1 ;  /* 0x0000000803069211 */ /* 0x000fc600078a08ff */
[----:B------:R4:W-:Y:S01]  /*16df0*/  @!P2 ST.E.128 desc[UR42][R10.64], R44 ;  /* 0x0000002c0a00a985 */ /* 0x0009e2000c101d2a */
[----:B------:R-:W-:Y:S02]  /*16e00*/  @!P1 LEA.HI.X R7, R3, R9, R86, 0x1, P5 ;  /* 0x0000000903079211 */ /* 0x000fe400028f0c56 */
[----:B------:R-:W-:-:S03]  /*16e10*/  @P0 LEA R4, P5, R89, R8, 0x1 ;  /* 0x0000000859040211 */ /* 0x000fc600078a08ff */
[----:B------:R4:W-:Y:S01]  /*16e20*/  @!P1 ST.E.128 desc[UR42][R6.64], R52 ;  /* 0x0000003406009985 */ /* 0x0009e2000c101d2a */
[----:B------:R-:W-:Y:S02]  /*16e30*/  @P0 LEA.HI.X R5, R89, R9, R5, 0x1, P5 ;  /* 0x0000000959050211 */ /* 0x000fe400028f0c05 */
[----:B------:R-:W-:-:S03]  /*16e40*/  @P6 LEA R8, P5, R91, R8, 0x1 ;  /* 0x000000085b086211 */ /* 0x000fc600078a08ff */
[----:B------:R4:W-:Y:S01]  /*16e50*/  @P0 ST.E.128 desc[UR42][R4.64], R60 ;  /* 0x0000003c04000985 */ /* 0x0009e2000c101d2a */
[----:B------:R-:W-:-:S05]  /*16e60*/  @P6 LEA.HI.X R9, R91, R9, R80, 0x1, P5 ;  /* 0x000000095b096211 */ /* 0x000fca00028f0c50 */
[----:B------:R4:W-:Y:S04]  /*16e70*/  @P6 ST.E.128 desc[UR42][R8.64], R68 ;  /* 0x0000004408006985 */ /* 0x0009e8000c101d2a */
.L_x_5859:
[----:B------:R-:W-:Y:S05]  /*16e80*/  BSYNC B1 ;  /* 0x0000000000017941 */ /* 0x000fea0003800000 */
.L_x_5858:
[----:B------:R-:W-:Y:S01]  /*16e90*/  VIADD R76, R76, 0x20 ;  /* 0x000000204c4c7836 */ /* 0x000fe20000000000 */
[----:B----45:R4:W0:Y:S04]  /*16ea0*/  SHFL.IDX PT, R5, R85, 0x1, 0x181f ;  /* 0x00381f0055057f89 */ /* 0x03082800000e0000 */
[----:B------:R-:W-:Y:S01]  /*16eb0*/  ISETP.GE.AND P0, PT, R76, R87, PT ;  /* 0x000000574c00720c */ /* 0x000fe20003f06270 */
[----:B------:R4:W0:-:S12]  /*16ec0*/  SHFL.IDX PT, R4, R84, 0x1, 0x181f ;  /* 0x00381f0054047f89 */ /* 0x00081800000e0000 */
[----:B----4-:R-:W-:Y:S05]  /*16ed0*/  @P0 BRA `(.L_x_5860) ;  /* 0x0000002800600947 */ /* 0x010fea0003800000 */
[-C--:B------:R-:W-:Y:S02]  /*16ee0*/  ISETP.GE.AND P2, PT, R193, R0.reuse, PT ;  /* 0x00000000c100720c */ /* 0x080fe40003f46270 */
[-C--:B------:R-:W-:Y:S02]  /*16ef0*/  ISETP.GE.AND P6, PT, R212, R0.reuse, PT ;  /* 0x00000000d400720c */ /* 0x080fe40003fc6270 */
[-C--:B------:R-:W-:Y:S02]  /*16f00*/  ISETP.GE.AND P4, PT, R211, R0.reuse, PT ;  /* 0x00000000d300720c */ /* 0x080fe40003f86270 */
[-C--:B------:R-:W-:Y:S02]  /*16f10*/  ISETP.GE.AND P3, PT, R210, R0.reuse, PT ;  /* 0x00000000d200720c */ /* 0x080fe40003f66270 */
[----:B------:R-:W-:-:S05]  /*16f20*/  ISETP.GE.AND P1, PT, R3, R0, PT ;  /* 0x000000000300720c */ /* 0x000fca0003f26270 */
[----:B0--3--:R-:W-:Y:S02]  /*16f30*/  @!P2 IMAD.WIDE R8, R193, 0x2, R4 ;  /* 0x00000002c108a825 */ /* 0x009fe400078e0204 */
[CC--:B------:R-:W-:Y:S02]  /*16f40*/  @!P6 LEA R6, P0, R212.reuse, R4.reuse, 0x1 ;  /* 0x00000004d406e211 */ /* 0x0c0fe400078008ff */
[----:B------:R-:W-:Y:S01]  /*16f50*/  @!P4 LEA R10, P5, R211, R4, 0x1 ;  /* 0x00000004d30ac211 */ /* 0x000fe200078a08ff */
[----:B------:R0:W-:Y:S01]  /*16f60*/  @!P2 ST.E.128 desc[UR42][R8.64], R12 ;  /* 0x0000000c0800a985 */ /* 0x0001e2000c101d2a */
[----:B------:R-:W-:Y:S02]  /*16f70*/  ISETP.GE.AND P2, PT, R209, R0, PT ;  /* 0x00000000d100720c */ /* 0x000fe40003f46270 */
[----:B------:R-:W-:Y:S02]  /*16f80*/  @!P6 LEA.HI.X R7, R212, R5, R155, 0x1, P0 ;  /* 0x00000005d407e211 */ /* 0x000fe400000f0c9b */
[----:B------:R-:W-:-:S02]  /*16f90*/  LOP3.LUT P0, RZ, R82, 0x40, RZ, 0xc0, !PT ;  /* 0x0000004052ff7812 */ /* 0x000fc4000780c0ff */
[-C--:B------:R-:W-:Y:S01]  /*16fa0*/  @!P4 LEA.HI.X R11, R211, R5.reuse, R154, 0x1, P5 ;  /* 0x00000005d30bc211 */ /* 0x080fe200028f0c9a */
[----:B------:R3:W-:Y:S01]  /*16fb0*/  @!P6 ST.E.128 desc[UR42][R6.64], R24 ;  /* 0x000000180600e985 */ /* 0x0007e2000c101d2a */
[CC--:B------:R-:W-:Y:S02]  /*16fc0*/  @!P3 LEA R22, P5, R210.reuse, R4.reuse, 0x1 ;  /* 0x00000004d216b211 */ /* 0x0c0fe400078a08ff */
[----:B------:R-:W-:Y:S01]  /*16fd0*/  SHF.R.S32.HI R0, RZ, 0x1f, R3 ;  /* 0x0000001fff007819 */ /* 0x000fe20000011403 */
[----:B------:R3:W-:Y:S01]  /*16fe0*/  @!P4 ST.E.128 desc[UR42][R10.64], R32 ;  /* 0x000000200a00c985 */ /* 0x0007e2000c101d2a */
[C---:B------:R-:W-:Y:S02]  /*16ff0*/  @!P1 LEA R20, P6, R3.reuse, R4, 0x1 ;  /* 0x0000000403149211 */ /* 0x040fe400078c08ff */
[-C--:B------:R-:W-:Y:S02]  /*17000*/  @!P3 LEA.HI.X R23, R210, R5.reuse, R153, 0x1, P5 ;  /* 0x00000005d217b211 */ /* 0x080fe400028f0c99 */
[----:B------:R-:W-:-:S02]  /*17010*/  @!P1 LEA.HI.X R21, R3, R5, R0, 0x1, P6 ;  /* 0x0000000503159211 */ /* 0x000fc400030f0c00 */
[-C--:B0-----:R-:W-:Y:S01]  /*17020*/  @!P2 LEA R12, P5, R209, R4.reuse, 0x1 ;  /* 0x00000004d10ca211 */ /* 0x081fe200078a08ff */
[----:B------:R3:W-:Y:S01]  /*17030*/  @!P3 ST.E.128 desc[UR42][R22.64], R40 ;  /* 0x000000281600b985 */ /* 0x0007e2000c101d2a */
[----:B------:R-:W-:Y:S02]  /*17040*/  SHF.R.S32.HI R0, RZ, 0x1f, R89 ;  /* 0x0000001fff007819 */ /* 0x000fe40000011459 */
[----:B------:R-:W-:Y:S02]  /*17050*/  @P0 LEA R8, P6, R89, R4, 0x1 ;  /* 0x0000000459080211 */ /* 0x000fe400078c08ff */
[-C--:B------:R-:W-:Y:S02]  /*17060*/  @!P2 LEA.HI.X R13, R209, R5.reuse, R152, 0x1, P5 ;  /* 0x00000005d10da211 */ /* 0x080fe400028f0c98 */
[----:B------:R-:W-:-:S03]  /*17070*/  @P0 LEA.HI.X R9, R89, R5, R0, 0x1, P6 ;  /* 0x0000000559090211 */ /* 0x000fc600030f0c00 */
        /* <DEDUP_REMOVED lines=10> */
.L_x_5857:
[----:B------:R-:W-:Y:S01]  /*17120*/  ULDC.64 UR4, c[0x0][0xb08] ;  /* 0x0002c20000047ab9 */ /* 0x000fe20000000a00 */
[----:B-1----:R-:W-:Y:S01]  /*17130*/  IMAD.IADD R12, R201, 0x1, R192 ;  /* 0x00000001c90c7824 */ /* 0x002fe200078e02c0 */
[----:B------:R-:W-:Y:S01]  /*17140*/  BSSY B1, `(.L_x_5861) ;  /* 0x00000f7000017945 */ /* 0x000fe20003800000 */
[----:B------:R-:W-:Y:S01]  /*17150*/  IMAD R9, R9, UR4, RZ ;  /* 0x0000000409097c24 */ /* 0x000fe2000f8e02ff */
[----:B------:R-:W-:Y:S01]  /*17160*/  SHF.R.S32.HI R23, RZ, 0x1f, R219 ;  /* 0x0000001fff177819 */ /* 0x000fe200000114db */
[C---:B------:R-:W-:Y:S01]  /*17170*/  IMAD.WIDE.U32 R10, R0.reuse, UR4, RZ ;  /* 0x00000004000a7c25 */ /* 0x040fe2000f8e00ff */
[----:B---3--:R-:W-:Y:S02]  /*17180*/  SHF.R.S32.HI R76, RZ, 0x1f, R220 ;  /* 0x0000001fff4c7819 */ /* 0x008fe400000114dc */
[----:B------:R-:W-:Y:S01]  /*17190*/  SHF.R.S32.HI R152, RZ, 0x1f, R221 ;  /* 0x0000001fff987819 */ /* 0x000fe200000114dd */
[----:B------:R-:W-:Y:S01]  /*171a0*/  IMAD R9, R0, UR5, R9 ;  /* 0x0000000500097c24 */ /* 0x000fe2000f8e0209 */
[----:B------:R-:W-:Y:S01]  /*171b0*/  ULDC.64 UR4, c[0x0][0xb38] ;  /* 0x0002ce0000047ab9 */ /* 0x000fe20000000a00 */
[----:B------:R-:W-:Y:S01]  /*171c0*/  SHF.R.S32.HI R0, RZ, 0x1f, R3 ;  /* 0x0000001fff007819 */ /* 0x000fe20000011403 */
[----:B------:R-:W-:Y:S01]  /*171d0*/  IMAD.IADD R192, R191, 0x1, R192 ;  /* 0x00000001bfc07824 */ /* 0x000fe200078e02c0 */
[----:B------:R-:W-:Y:S01]  /*171e0*/  SHF.R.S32.HI R153, RZ, 0x1f, R222 ;  /* 0x0000001fff997819 */ /* 0x000fe200000114de */
[----:B------:R-:W-:Y:S01]  /*171f0*/  IMAD.IADD R11, R11, 0x1, R9 ;  /* 0x000000010b0b7824 */ /* 0x000fe200078e0209 */
[----:B------:R-:W-:Y:S01]  /*17200*/  SHF.R.S32.HI R154, RZ, 0x1f, R223 ;  /* 0x0000001fff9a7819 */ /* 0x000fe200000114df */
[----:B------:R-:W-:Y:S01]  /*17210*/  IMAD.MOV.U32 R9, RZ, RZ, R12 ;  /* 0x000000ffff097224 */ /* 0x000fe200078e000c */
        /* <DEDUP_REMOVED lines=15> */
[----:B------:R-:W0:Y:S01]  /*17310*/  LDC R0, c[0x0][0xbe8] ;  /* 0x0002fa00ff007b82 */ /* 0x000e220000000800 */
        /* <DEDUP_REMOVED lines=11> */
[C---:B------:R-:W-:Y:S02]  /*173d0*/  VIADD R170, R194.reuse, 0x78 ;  /* 0x00000078c2aa7836 */ /* 0x040fe40000000000 */
[C---:B------:R-:W-:Y:S02]  /*173e0*/  VIADD R172, R194.reuse, 0x70 ;  /* 0x00000070c2ac7836 */ /* 0x040fe40000000000 */
[C---:B------:R-:W-:Y:S01]  /*173f0*/  VIADD R174, R194.reuse, 0x68 ;  /* 0x00000068c2ae7836 */ /* 0x040fe20000000000 */
[----:B------:R-:W-:Y:S01]  /*17400*/  SHF.R.S32.HI R170, RZ, 0x1f, R170 ;  /* 0x0000001fffaa7819 */ /* 0x000fe200000114aa */
[C---:B------:R-:W-:Y:S01]  /*17410*/  VIADD R176, R194.reuse, 0x60 ;  /* 0x00000060c2b07836 */ /* 0x040fe20000000000 */
[----:B------:R-:W-:Y:S01]  /*17420*/  SHF.R.S32.HI R172, RZ, 0x1f, R172 ;  /* 0x0000001fffac7819 */ /* 0x000fe200000114ac */
[C---:B------:R-:W-:Y:S01]  /*17430*/  VIADD R178, R194.reuse, 0x58 ;  /* 0x00000058c2b27836 */ /* 0x040fe20000000000 */
[----:B------:R-:W-:Y:S01]  /*17440*/  SHF.R.S32.HI R174, RZ, 0x1f, R174 ;  /* 0x0000001fffae7819 */ /* 0x000fe200000114ae */
[----:B------:R-:W-:Y:S01]  /*17450*/  VIADD R180, R194, 0x50 ;  /* 0x00000050c2b47836 */ /* 0x000fe20000000000 */
[----:B0-----:R-:W-:Y:S01]  /*17460*/  ISETP.NE.AND P0, PT, R0, 0x1, PT ;  /* 0x000000010000780c */ /* 0x001fe20003f05270 */
        /* <DEDUP_REMOVED lines=12> */
[----:B------:R-:W0:Y:S01]  /*17530*/  @P0 LDC R13, c[0x0][0xbec] ;  /* 0x0002fb00ff0d0b82 */ /* 0x000e220000000800 */
[C---:B------:R-:W-:Y:S01]  /*17540*/  VIADD R230, R194.reuse, 0x18 ;  /* 0x00000018c2e67836 */ /* 0x040fe20000000000 */
[----:B------:R-:W-:Y:S01]  /*17550*/  SHF.R.S32.HI R207, RZ, 0x1f, R207 ;  /* 0x0000001fffcf7819 */ /* 0x000fe200000114cf */
[C---:B------:R-:W-:Y:S01]  /*17560*/  VIADD R232, R194.reuse, 0x10 ;  /* 0x00000010c2e87836 */ /* 0x040fe20000000000 */
[----:B------:R-:W-:Y:S01]  /*17570*/  SHF.R.S32.HI R213, RZ, 0x1f, R213 ;  /* 0x0000001fffd57819 */ /* 0x000fe200000114d5 */
[C---:B------:R-:W-:Y:S01]  /*17580*/  VIADD R234, R194.reuse, 0x8 ;  /* 0x00000008c2ea7836 */ /* 0x040fe20000000000 */
[----:B------:R-:W-:Y:S01]  /*17590*/  SHF.R.S32.HI R215, RZ, 0x1f, R215 ;  /* 0x0000001fffd77819 */ /* 0x000fe200000114d7 */
[C---:B------:R-:W-:Y:S01]  /*175a0*/  VIADD R163, R194.reuse, 0x90 ;  /* 0x00000090c2a37836 */ /* 0x040fe20000000000 */
[----:B------:R-:W1:Y:S01]  /*175b0*/  @P0 LDC R3, c[0x0][0xbf0] ;  /* 0x0002fc00ff030b82 */ /* 0x000e620000000800 */
        /* <DEDUP_REMOVED lines=10> */
[----:B------:R-:W-:Y:S02]  /*17660*/  VIADD R179, R194, 0x50 ;  /* 0x00000050c2b37836 */ /* 0x000fe40000000000 */
[----:B0-----:R-:W-:-:S04]  /*17670*/  @P0 IMAD.HI.U32 R13, R12, R13, RZ ;  /* 0x0000000d0c0d0227 */ /* 0x001fc800078e00ff */
[C---:B------:R-:W-:Y:S02]  /*17680*/  VIADD R181, R194.reuse, 0x48 ;  /* 0x00000048c2b57836 */ /* 0x040fe40000000000 */
[C---:B------:R-:W-:Y:S01]  /*17690*/  VIADD R183, R194.reuse, 0x40 ;  /* 0x00000040c2b77836 */ /* 0x040fe20000000000 */
[----:B-1----:R-:W-:Y:S01]  /*176a0*/  @P0 SHF.R.U32.HI R9, RZ, R3, R13 ;  /* 0x00000003ff090219 */ /* 0x002fe2000001160d */
[C---:B------:R-:W-:Y:S02]  /*176b0*/  VIADD R202, R194.reuse, 0x38 ;  /* 0x00000038c2ca7836 */ /* 0x040fe40000000000 */
[----:B------:R-:W-:Y:S02]  /*176c0*/  VIADD R206, R194, 0x30 ;  /* 0x00000030c2ce7836 */ /* 0x000fe40000000000 */
[----:B------:R-:W-:Y:S02]  /*176d0*/  IMAD.MOV R3, RZ, RZ, -R9 ;  /* 0x000000ffff037224 */ /* 0x000fe400078e0a09 */
[----:B------:R-:W-:-:S04]  /*176e0*/  IMAD.WIDE.U32 R10, R9, UR4, R10 ;  /* 0x00000004090a7c25 */ /* 0x000fc8000f8e000a */
[----:B------:R-:W-:Y:S02]  /*176f0*/  IMAD R3, R0, R3, R12 ;  /* 0x0000000300037224 */ /* 0x000fe400078e020c */
[----:B------:R-:W-:Y:S01]  /*17700*/  IMAD R0, R8, R0, RZ ;  /* 0x0000000008007224 */ /* 0x000fe200078e02ff */
[----:B------:R-:W-:Y:S01]  /*17710*/  SHF.R.S32.HI R8, RZ, 0x1f, R9 ;  /* 0x0000001fff087819 */ /* 0x000fe20000011409 */
[C---:B------:R-:W-:Y:S02]  /*17720*/  VIADD R208, R194.reuse, 0x28 ;  /* 0x00000028c2d07836 */ /* 0x040fe40000000000 */
[----:B------:R-:W-:Y:S02]  /*17730*/  VIADD R214, R194, 0x20 ;  /* 0x00000020c2d67836 */ /* 0x000fe40000000000 */
[----:B------:R-:W-:Y:S02]  /*17740*/  IMAD R8, R8, UR4, RZ ;  /* 0x0000000408087c24 */ /* 0x000fe4000f8e02ff */
[----:B------:R-:W-:-:S02]  /*17750*/  VIADD R216, R194, 0x18 ;  /* 0x00000018c2d87836 */ /* 0x000fc40000000000 */
[----:B------:R-:W-:Y:S01]  /*17760*/  IMAD R9, R9, UR5, R8 ;  /* 0x0000000509097c24 */ /* 0x000fe2000f8e0208 */
[----:B------:R-:W-:Y:S01]  /*17770*/  SHF.R.S32.HI R8, RZ, 0x1f, R3 ;  /* 0x0000001fff087819 */ /* 0x000fe20000011403 */
[----:B------:R-:W-:Y:S01]  /*17780*/  ULDC.64 UR4, c[0x0][0xb28] ;  /* 0x0002ca0000047ab9 */ /* 0x000fe20000000a00 */
[----:B------:R-:W-:Y:S02]  /*17790*/  VIADD R231, R194, 0x10 ;  /* 0x00000010c2e77836 */ /* 0x000fe40000000000 */
[----:B------:R-:W-:Y:S02]  /*177a0*/  IMAD.IADD R11, R11, 0x1, R9 ;  /* 0x000000010b0b7824 */ /* 0x000fe400078e0209 */
[----:B------:R-:W-:Y:S02]  /*177b0*/  IMAD R8, R8, UR4, RZ ;  /* 0x0000000408087c24 */ /* 0x000fe4000f8e02ff */
[----:B------:R-:W-:-:S04]  /*177c0*/  IMAD.WIDE.U32 R10, R3, UR4, R10 ;  /* 0x00000004030a7c25 */ /* 0x000fc8000f8e000a */
[----:B------:R-:W-:Y:S01]  /*177d0*/  IMAD R8, R3, UR5, R8 ;  /* 0x0000000503087c24 */ /* 0x000fe2000f8e0208 */
[----:B------:R-:W-:Y:S01]  /*177e0*/  ULDC.64 UR4, c[0x0][0xb00] ;  /* 0x0002c00000047ab9 */ /* 0x000fe20000000a00 */
[----:B------:R-:W-:Y:S01]  /*177f0*/  VIADD R233, R194, 0x8 ;  /* 0x00000008c2e97836 */ /* 0x000fe20000000000 */
[----:B------:R-:W-:Y:S01]  /*17800*/  LEA R3, P0, R10, UR4, 0x2 ;  /* 0x000000040a037c11 */ /* 0x000fe2000f8010ff */
[----:B------:R-:W-:Y:S02]  /*17810*/  IMAD.IADD R9, R11, 0x1, R8 ;  /* 0x000000010b097824 */ /* 0x000fe400078e0208 */
[----:B------:R-:W-:Y:S02]  /*17820*/  VIADD R8, R2, 0x28c20 ;  /* 0x00028c2002087836 */ /* 0x000fe40000000000 */
[----:B------:R0:W1:Y:S01]  /*17830*/  SHFL.IDX PT, R20, R3, RZ, 0x1c1f ;  /* 0x001c1fff03147589 */ /* 0x00006200000e0000 */
[----:B------:R-:W-:Y:S02]  /*17840*/  LEA.HI.X R14, R10, UR5, R9, 0x2, P0 ;  /* 0x000000050a0e7c11 */ /* 0x000fe400080f1409 */
[----:B------:R-:W-:-:S02]  /*17850*/  ISETP.GE.AND P0, PT, R192, R0, PT ;  /* 0x00000000c000720c */ /* 0x000fc40003f06270 */
[----:B------:R-:W-:Y:S01]  /*17860*/  PRMT R8, RZ, 0x654, R8 ;  /* 0x00000654ff087816 */ /* 0x000fe20000000008 */
[----:B------:R0:W3:Y:S03]  /*17870*/  SHFL.IDX PT, R15, R14, RZ, 0x1c1f ;  /* 0x001c1fff0e0f7589 */ /* 0x0000e600000e0000 */
[----:B------:R0:W-:Y:S07]  /*17880*/  SYNCS.ARRIVE.TRANS64.RED.A1T0 RZ, [R8+URZ], RZ ;  /* 0x000000ff08ff79a7 */ /* 0x0001ee000810043f */
[----:B------:R-:W-:Y:S05]  /*17890*/  @P0 BRA `(.L_x_5862) ;  /* 0x0000000800040947 */ /* 0x000fea0003800000 */
[----:B------:R-:W-:Y:S02]  /*178a0*/  ULDC UR4, c[0x0][0xac8] ;  /* 0x0002b20000047ab9 */ /* 0x000fe40000000800 */
[----:B------:R-:W-:Y:S02]  /*178b0*/  ISETP.GE.AND P0, PT, R194, UR4, PT ;  /* 0x00000004c2007c0c */ /* 0x000fe4000bf06270 */
[----:B------:R-:W-:Y:S02]  /*178c0*/  ISETP.GE.AND P4, PT, R175, UR4, PT ;  /* 0x00000004af007c0c */ /* 0x000fe4000bf86270 */
[----:B------:R-:W-:-:S09]  /*178d0*/  ISETP.GE.AND P5, PT, R173, UR4, PT ;  /* 0x00000004ad007c0c */ /* 0x000fd2000bfa6270 */
[----:B01----:R-:W-:-:S04]  /*178e0*/  @!P0 LEA R8, P1, R194, R20, 0x2 ;  /* 0x00000014c2088211 */ /* 0x003fc800078210ff */
[----:B---3--:R-:W-:Y:S02]  /*178f0*/  @!P0 LEA.HI.X R9, R194, R15, R235, 0x2, P1 ;  /* 0x0000000fc2098211 */ /* 0x008fe400008f14eb */
        /* <DEDUP_REMOVED lines=31> */
[----:B------:R-:W-:-:S09]  /*17af0*/  ISETP.GE.AND P0, PT, R181, UR4, PT ;  /* 0x00000004b5007c0c */ /* 0x000fd2000bf06270 */
[-C--:B------:R-:W-:Y:S02]  /*17b00*/  @!P1 LEA R10, P6, R179, R20.reuse, 0x2 ;  /* 0x00000014b30a9211 */ /* 0x080fe400078c10ff */
[----:B0-----:R-:W-:Y:S02]  /*17b10*/  @!P2 LEA R8, P3, R183, R20, 0x2 ;  /* 0x00000014b708a211 */ /* 0x001fe400078610ff */
[-C--:B------:R-:W-:Y:S02]  /*17b20*/  @!P1 LEA.HI.X R11, R179, R15.reuse, R180, 0x2, P6 ;  /* 0x0000000fb30b9211 */ /* 0x080fe400030f14b4 */
[----:B------:R-:W-:Y:S02]  /*17b30*/  @!P2 LEA.HI.X R9, R183, R15, R190, 0x2, P3 ;  /* 0x0000000fb709a211 */ /* 0x000fe400018f14be */
[----:B------:R-:W-:-:S03]  /*17b40*/  ISETP.GE.AND P3, PT, R177, UR4, PT ;  /* 0x00000004b1007c0c */ /* 0x000fc6000bf66270 */
        /* <DEDUP_REMOVED lines=10> */
[----:B------:R-:W-:Y:S02]  /*17bf0*/  @!P5 LEA R12, P6, R173, R20, 0x2 ;  /* 0x00000014ad0cd211 */ /* 0x000fe400078c10ff */
[-C--:B------:R-:W-:Y:S01]  /*17c00*/  @!P4 LEA.HI.X R11, R175, R15.reuse, R176, 0x2, P2 ;  /* 0x0000000faf0bc211 */ /* 0x080fe200010f14b0 */
[----:B------:R0:W-:Y:S01]  /*17c10*/  @!P3 ST.E.64 desc[UR42][R8.64], R68 ;  /* 0x000000440800b985 */ /* 0x0001e2000c101b2a */
[----:B------:R-:W-:-:S02]  /*17c20*/  @!P5 LEA.HI.X R13, R173, R15, R174, 0x2, P6 ;  /* 0x0000000fad0dd211 */ /* 0x000fc400030f14ae */
[----:B------:R-:W-:Y:S01]  /*17c30*/  ISETP.GE.AND P2, PT, R167, UR4, PT ;  /* 0x00000004a7007c0c */ /* 0x000fe2000bf46270 */
[----:B------:R1:W-:Y:S01]  /*17c40*/  @!P4 ST.E.64 desc[UR42][R10.64], R72 ;  /* 0x000000480a00c985 */ /* 0x0003e2000c101b2a */
[----:B------:R-:W-:-:S03]  /*17c50*/  ISETP.GE.AND P3, PT, R165, UR4, PT ;  /* 0x00000004a5007c0c */ /* 0x000fc6000bf66270 */
[----:B------:R3:W-:Y:S01]  /*17c60*/  @!P5 ST.E.64 desc[UR42][R12.64], R6 ;  /* 0x000000060c00d985 */ /* 0x0007e2000c101b2a */
[----:B0-----:R-:W-:-:S07]  /*17c70*/  @!P1 LEA R8, P5, R169, R20, 0x2 ;  /* 0x00000014a9089211 */ /* 0x001fce00078a10ff */
[-C--:B-1----:R-:W-:Y:S02]  /*17c80*/  @!P2 LEA R10, P6, R167, R20.reuse, 0x2 ;  /* 0x00000014a70aa211 */ /* 0x082fe400078c10ff */
[-C--:B------:R-:W-:Y:S02]  /*17c90*/  @!P1 LEA.HI.X R9, R169, R15.reuse, R170, 0x2, P5 ;  /* 0x0000000fa9099211 */ /* 0x080fe400028f14aa */
[----:B---3--:R-:W-:Y:S02]  /*17ca0*/  @!P0 LEA R6, P4, R171, R20, 0x2 ;  /* 0x00000014ab068211 */ /* 0x008fe400078810ff */
[----:B------:R-:W-:Y:S02]  /*17cb0*/  ISETP.GE.AND P5, PT, R237, UR4, PT ;  /* 0x00000004ed007c0c */ /* 0x000fe4000bfa6270 */
[----:B------:R-:W-:Y:S02]  /*17cc0*/  @!P0 LEA.HI.X R7, R171, R15, R172, 0x2, P4 ;  /* 0x0000000fab078211 */ /* 0x000fe400020f14ac */
[----:B------:R-:W-:-:S02]  /*17cd0*/  ISETP.GE.AND P4, PT, R163, UR4, PT ;  /* 0x00000004a3007c0c */ /* 0x000fc4000bf86270 */
[----:B------:R-:W-:Y:S01]  /*17ce0*/  @!P2 LEA.HI.X R11, R167, R15, R168, 0x2, P6 ;  /* 0x0000000fa70ba211 */ /* 0x000fe200030f14a8 */
[----:B------:R0:W-:Y:S04]  /*17cf0*/  @!P0 ST.E.64 desc[UR42][R6.64], R80 ;  /* 0x0000005006008985 */ /* 0x0001e8000c101b2a */
        /* <DEDUP_REMOVED lines=10> */
[----:B---3--:R-:W-:-:S03]  /*17da0*/  @!P5 LEA R10, P6, R237, R20, 0x2 ;  /* 0x00000014ed0ad211 */ /* 0x008fc600078c10ff */
[----:B------:R1:W-:Y:S01]  /*17db0*/  @!P4 ST.E.64 desc[UR42][R8.64], R96 ;  /* 0x000000600800c985 */ /* 0x0003e2000c101b2a */
[----:B------:R-:W-:Y:S02]  /*17dc0*/  @!P5 LEA.HI.X R11, R237, R15, R162, 0x2, P6 ;  /* 0x0000000fed0bd211 */ /* 0x000fe400030f14a2 */
[----:B------:R-:W-:-:S03]  /*17dd0*/  ISETP.GE.AND P4, PT, R226, UR4, PT ;  /* 0x00000004e2007c0c */ /* 0x000fc6000bf86270 */
[----:B------:R3:W-:Y:S01]  /*17de0*/  @!P5 ST.E.64 desc[UR42][R10.64], R100 ;  /* 0x000000640a00d985 */ /* 0x0007e2000c101b2a */
[----:B------:R-:W-:Y:S02]  /*17df0*/  ISETP.GE.AND P5, PT, R227, UR4, PT ;  /* 0x00000004e3007c0c */ /* 0x000fe4000bfa6270 */
[CC--:B0-----:R-:W-:Y:S02]  /*17e00*/  @!P2 LEA R6, P6, R236.reuse, R20.reuse, 0x2 ;  /* 0x00000014ec06a211 */ /* 0x0c1fe400078c10ff */
[CC--:B-1----:R-:W-:Y:S02]  /*17e10*/  @!P1 LEA R8, P3, R229.reuse, R20.reuse, 0x2 ;  /* 0x00000014e5089211 */ /* 0x0c2fe400078610ff */
[-C--:B------:R-:W-:Y:S02]  /*17e20*/  @!P2 LEA.HI.X R7, R236, R15.reuse, R161, 0x2, P6 ;  /* 0x0000000fec07a211 */ /* 0x080fe400030f14a1 */
[----:B------:R-:W-:Y:S02]  /*17e30*/  @!P1 LEA.HI.X R9, R229, R15, R160, 0x2, P3 ;  /* 0x0000000fe5099211 */ /* 0x000fe400018f14a0 */
[----:B---3--:R-:W-:Y:S01]  /*17e40*/  @!P0 LEA R10, P6, R228, R20, 0x2 ;  /* 0x00000014e40a8211 */ /* 0x008fe200078c10ff */
[----:B------:R0:W-:Y:S01]  /*17e50*/  @!P2 ST.E.64 desc[UR42][R6.64], R104 ;  /* 0x000000680600a985 */ /* 0x0001e2000c101b2a */
[----:B------:R-:W-:-:S02]  /*17e60*/  ISETP.GE.AND P3, PT, R225, UR4, PT ;  /* 0x00000004e1007c0c */ /* 0x000fc4000bf66270 */
[----:B------:R-:W-:Y:S01]  /*17e70*/  @!P0 LEA.HI.X R11, R228, R15, R159, 0x2, P6 ;  /* 0x0000000fe40b8211 */ /* 0x000fe200030f149f */
[----:B------:R1:W-:Y:S04]  /*17e80*/  @!P1 ST.E.64 desc[UR42][R8.64], R108 ;  /* 0x0000006c08009985 */ /* 0x0003e8000c101b2a */
[----:B------:R3:W-:Y:S01]  /*17e90*/  @!P0 ST.E.64 desc[UR42][R10.64], R112 ;  /* 0x000000700a008985 */ /* 0x0007e2000c101b2a */
[----:B------:R-:W-:Y:S02]  /*17ea0*/  ISETP.GE.AND P0, PT, R224, UR4, PT ;  /* 0x00000004e0007c0c */ /* 0x000fe4000bf06270 */
[-C--:B0-----:R-:W-:Y:S02]  /*17eb0*/  @!P5 LEA R6, P1, R227, R20.reuse, 0x2 ;  /* 0x00000014e306d211 */ /* 0x081fe400078210ff */
[----:B-1----:R-:W-:-:S02]  /*17ec0*/  @!P4 LEA R8, P2, R226, R20, 0x2 ;  /* 0x00000014e208c211 */ /* 0x002fc400078410ff */
[-C--:B------:R-:W-:Y:S02]  /*17ed0*/  @!P5 LEA.HI.X R7, R227, R15.reuse, R158, 0x2, P1 ;  /* 0x0000000fe307d211 */ /* 0x080fe400008f149e */
[----:B---3--:R-:W-:Y:S02]  /*17ee0*/  @!P3 LEA R10, P6, R225, R20, 0x2 ;  /* 0x00000014e10ab211 */ /* 0x008fe400078c10ff */
[----:B------:R-:W-:Y:S01]  /*17ef0*/  ISETP.GE.AND P1, PT, R223, UR4, PT ;  /* 0x00000004df007c0c */ /* 0x000fe2000bf26270 */
[----:B------:R0:W-:Y:S01]  /*17f00*/  @!P5 ST.E.64 desc[UR42][R6.64], R116 ;  /* 0x000000740600d985 */ /* 0x0001e2000c101b2a */
[-C--:B------:R-:W-:Y:S02]  /*17f10*/  @!P4 LEA.HI.X R9, R226, R15.reuse, R157, 0x2, P2 ;  /* 0x0000000fe209c211 */ /* 0x080fe400010f149d */
        /* <DEDUP_REMOVED lines=12> */
[----:B---3--:R-:W-:-:S03]  /*17fe0*/  @!P3 LEA R10, P6, R221, R20, 0x2 ;  /* 0x00000014dd0ab211 */ /* 0x008fc600078c10ff */
        /* <DEDUP_REMOVED lines=12> */
.L_x_5862:
[----:B------:R-:W-:Y:S05]  /*180b0*/  BSYNC B1 ;  /* 0x0000000000017941 */ /* 0x000fea0003800000 */
.L_x_5861:
[----:B----4-:R-:W-:Y:S01]  /*180c0*/  VIADD R7, R192, 0x8 ;  /* 0x00000008c0077836 */ /* 0x010fe20000000000 */
[----:B------:R4:W1:Y:S04]  /*180d0*/  SHFL.IDX PT, R22, R14, 0x1, 0x1c1f ;  /* 0x003c1f000e167f89 */ /* 0x00086800000e0000 */
[----:B------:R-:W-:Y:S01]  /*180e0*/  ISETP.GE.AND P0, PT, R7, R0, PT ;  /* 0x000000000700720c */ /* 0x000fe20003f06270 */
[----:B0-----:R-:W0:-:S12]  /*180f0*/  SHFL.IDX PT, R3, R3, 0x1, 0x1c1f ;  /* 0x003c1f0003037f89 */ /* 0x001e1800000e0000 */
[----:B----4-:R-:W-:Y:S05]  /*18100*/  @P0 BRA `(.L_x_5860) ;  /* 0x0000001400d40947 */ /* 0x010fea0003800000 */
[----:B------:R-:W-:Y:S02]  /*18110*/  ULDC UR4, c[0x0][0xac8] ;  /* 0x0002b20000047ab9 */ /* 0x000fe40000000800 */
[----:B------:R-:W-:Y:S02]  /*18120*/  ISETP.GE.AND P4, PT, R194, UR4, PT ;  /* 0x00000004c2007c0c */ /* 0x000fe4000bf86270 */
[----:B------:R-:W-:Y:S02]  /*18130*/  ISETP.GE.AND P2, PT, R233, UR4, PT ;  /* 0x00000004e9007c0c */ /* 0x000fe4000bf46270 */
[----:B------:R-:W-:Y:S02]  /*18140*/  ISETP.GE.AND P1, PT, R231, UR4, PT ;  /* 0x00000004e7007c0c */ /* 0x000fe4000bf26270 */
[----:B------:R-:W-:-:S07]  /*18150*/  ISETP.GE.AND P0, PT, R216, UR4, PT ;  /* 0x00000004d8007c0c */ /* 0x000fce000bf06270 */
[----:B0-----:R-:W-:-:S04]  /*18160*/  @!P4 LEA R6, P3, R194, R3, 0x2 ;  /* 0x00000003c206c211 */ /* 0x001fc800078610ff */
        /* <DEDUP_REMOVED lines=19> */
[-C--:B------:R-:W-:Y:S01]  /*182a0*/  @!P4 LEA.HI.X R9, R208, R22.reuse, R213, 0x2, P2 ;  /* 0x00000016d009c211 */ /* 0x080fe200010f14d5 */
        /* <DEDUP_REMOVED lines=20> */
[-C--:B0-----:R-:W-:Y:S02]  /*183f0*/  @!P3 LEA R6, P6, R179, R3.reuse, 0x2 ;  /* 0x00000003b306b211 */ /* 0x081fe400078c10ff */
[-C--:B-1----:R-:W-:Y:S02]  /*18400*/  @!P4 LEA R8, P2, R177, R3.reuse, 0x2 ;  /* 0x00000003b108c211 */ /* 0x082fe400078410ff */
        /* <DEDUP_REMOVED lines=10> */
[-C--:B------:R-:W-:Y:S02]  /*184b0*/  @!P0 LEA.HI.X R7, R173, R22.reuse, R174, 0x2, P4 ;  /* 0x00000016ad078211 */ /* 0x080fe400020f14ae */
[----:B------:R-:W-:Y:S02]  /*184c0*/  ISETP.GE.AND P4, PT, R165, UR4, PT ;  /* 0x00000004a5007c0c */ /* 0x000fe4000bf86270 */
[-C--:B-1----:R-:W-:Y:S01]  /*184d0*/  @!P1 LEA R8, P3, R171, R3.reuse, 0x2 ;  /* 0x00000003ab089211 */ /* 0x082fe200078610ff */
[----:B------:R0:W-:Y:S01]  /*184e0*/  @!P0 ST.E.64 desc[UR42][R6.64], R4 ;  /* 0x0000000406008985 */ /* 0x0001e2000c101b2a */
[----:B----4-:R-:W-:Y:S02]  /*184f0*/  @!P2 LEA R10, P6, R169, R3, 0x2 ;  /* 0x00000003a90aa211 */ /* 0x010fe400078c10ff */
[----:B------:R-:W-:Y:S02]  /*18500*/  @!P1 LEA.HI.X R9, R171, R22, R172, 0x2, P3 ;  /* 0x00000016ab099211 */ /* 0x000fe400018f14ac */
[----:B------:R-:W-:-:S02]  /*18510*/  ISETP.GE.AND P3, PT, R163, UR4, PT ;  /* 0x00000004a3007c0c */ /* 0x000fc4000bf66270 */
[-C--:B------:R-:W-:Y:S01]  /*18520*/  @!P2 LEA.HI.X R11, R169, R22.reuse, R170, 0x2, P6 ;  /* 0x00000016a90ba211 */ /* 0x080fe200030f14aa */
[----:B------:R1:W-:Y:S01]  /*18530*/  @!P1 ST.E.64 desc[UR42][R8.64], R82 ;  /* 0x0000005208009985 */ /* 0x0003e2000c101b2a */
[-C--:B------:R-:W-:Y:S02]  /*18540*/  @!P5 LEA R12, P6, R167, R3.reuse, 0x2 ;  /* 0x00000003a70cd211 */ /* 0x080fe400078c10ff */
[----:B------:R-:W-:Y:S01]  /*18550*/  @!P4 LEA R14, P0, R165, R3, 0x2 ;  /* 0x00000003a50ec211 */ /* 0x000fe200078010ff */
[----:B------:R4:W-:Y:S01]  /*18560*/  @!P2 ST.E.64 desc[UR42][R10.64], R86 ;  /* 0x000000560a00a985 */ /* 0x0009e2000c101b2a */
[----:B------:R-:W-:Y:S02]  /*18570*/  ISETP.GE.AND P2, PT, R237, UR4, PT ;  /* 0x00000004ed007c0c */ /* 0x000fe4000bf46270 */
[----:B------:R-:W-:Y:S02]  /*18580*/  ISETP.GE.AND P1, PT, R236, UR4, PT ;  /* 0x00000004ec007c0c */ /* 0x000fe4000bf26270 */
[----:B---3--:R-:W-:-:S02]  /*18590*/  @!P4 LEA.HI.X R15, R165, R22, R166, 0x2, P0 ;  /* 0x00000016a50fc211 */ /* 0x008fc400000f14a6 */
[-C--:B------:R-:W-:Y:S02]  /*185a0*/  @!P5 LEA.HI.X R13, R167, R22.reuse, R168, 0x2, P6 ;  /* 0x00000016a70dd211 */ /* 0x080fe400030f14a8 */
[----:B------:R-:W-:Y:S02]  /*185b0*/  ISETP.GE.AND P0, PT, R229, UR4, PT ;  /* 0x00000004e5007c0c */ /* 0x000fe4000bf06270 */
[CC--:B------:R-:W-:Y:S01]  /*185c0*/  @!P3 LEA R20, P6, R163.reuse, R3.reuse, 0x2 ;  /* 0x00000003a314b211 */ /* 0x0c0fe200078c10ff */
[----:B------:R3:W-:Y:S01]  /*185d0*/  @!P5 ST.E.64 desc[UR42][R12.64], R90 ;  /* 0x0000005a0c00d985 */ /* 0x0007e2000c101b2a */
[----:B------:R-:W-:Y:S02]  /*185e0*/  ISETP.GE.AND P5, PT, R228, UR4, PT ;  /* 0x00000004e4007c0c */ /* 0x000fe4000bfa6270 */
[----:B------:R-:W-:Y:S01]  /*185f0*/  @!P3 LEA.HI.X R21, R163, R22, R164, 0x2, P6 ;  /* 0x00000016a315b211 */ /* 0x000fe200030f14a4 */
[----:B------:R5:W-:Y:S01]  /*18600*/  @!P4 ST.E.64 desc[UR42][R14.64], R94 ;  /* 0x0000005e0e00c985 */ /* 0x000be2000c101b2a */
[----:B0-----:R-:W-:-:S02]  /*18610*/  @!P2 LEA R4, P6, R237, R3, 0x2 ;  /* 0x00000003ed04a211 */ /* 0x001fc400078c10ff */
[----:B------:R-:W-:Y:S01]  /*18620*/  ISETP.GE.AND P4, PT, R227, UR4, PT ;  /* 0x00000004e3007c0c */ /* 0x000fe2000bf86270 */
[----:B------:R-:W-:Y:S01]  /*18630*/  @!P3 ST.E.64 desc[UR42][R20.64], R98 ;  /* 0x000000621400b985 */ /* 0x000fe2000c101b2a */
[CC--:B------:R-:W-:Y:S02]  /*18640*/  @!P1 LEA R6, P3, R236.reuse, R3.reuse, 0x2 ;  /* 0x00000003ec069211 */ /* 0x0c0fe400078610ff */
[-C--:B------:R-:W-:Y:S02]  /*18650*/  @!P2 LEA.HI.X R5, R237, R22.reuse, R162, 0x2, P6 ;  /* 0x00000016ed05a211 */ /* 0x080fe400030f14a2 */
[----:B-1----:R-:W-:Y:S02]  /*18660*/  @!P0 LEA R8, P6, R229, R3, 0x2 ;  /* 0x00000003e5088211 */ /* 0x002fe400078c10ff */
[----:B------:R-:W-:Y:S01]  /*18670*/  @!P1 LEA.HI.X R7, R236, R22, R161, 0x2, P3 ;  /* 0x00000016ec079211 */ /* 0x000fe200018f14a1 */
[----:B------:R0:W-:Y:S01]  /*18680*/  @!P2 ST.E.64 desc[UR42][R4.64], R102 ;  /* 0x000000660400a985 */ /* 0x0001e2000c101b2a */
[----:B------:R-:W-:-:S02]  /*18690*/  ISETP.GE.AND P3, PT, R226, UR4, PT ;  /* 0x00000004e2007c0c */ /* 0x000fc4000bf66270 */
[-C--:B------:R-:W-:Y:S01]  /*186a0*/  @!P0 LEA.HI.X R9, R229, R22.reuse, R160, 0x2, P6 ;  /* 0x00000016e5098211 */ /* 0x080fe200030f14a0 */
[----:B------:R1:W-:Y:S01]  /*186b0*/  @!P1 ST.E.64 desc[UR42][R6.64], R106 ;  /* 0x0000006a06009985 */ /* 0x0003e2000c101b2a */
[CC--:B----4-:R-:W-:Y:S02]  /*186c0*/  @!P5 LEA R10, P1, R228.reuse, R3.reuse, 0x2 ;  /* 0x00000003e40ad211 */ /* 0x0d0fe400078210ff */
[----:B---3--:R-:W-:Y:S01]  /*186d0*/  @!P4 LEA R12, P2, R227, R3, 0x2 ;  /* 0x00000003e30cc211 */ /* 0x008fe200078410ff */
[----:B------:R3:W-:Y:S01]  /*186e0*/  @!P0 ST.E.64 desc[UR42][R8.64], R110 ;  /* 0x0000006e08008985 */ /* 0x0007e2000c101b2a */
[----:B------:R-:W-:Y:S02]  /*186f0*/  ISETP.GE.AND P0, PT, R225, UR4, PT ;  /* 0x00000004e1007c0c */ /* 0x000fe4000bf06270 */
[----:B------:R-:W-:Y:S02]  /*18700*/  @!P5 LEA.HI.X R11, R228, R22, R159, 0x2, P1 ;  /* 0x00000016e40bd211 */ /* 0x000fe400008f149f */
[----:B------:R-:W-:-:S02]  /*18710*/  ISETP.GE.AND P1, PT, R224, UR4, PT ;  /* 0x00000004e0007c0c */ /* 0x000fc4000bf26270 */
[CC--:B-----5:R-:W-:Y:S01]  /*18720*/  @!P3 LEA R14, P6, R226.reuse, R3.reuse, 0x2 ;  /* 0x00000003e20eb211 */ /* 0x0e0fe200078c10ff */
[----:B------:R4:W-:Y:S01]  /*18730*/  @!P5 ST.E.64 desc[UR42][R10.64], R114 ;  /* 0x000000720a00d985 */ /* 0x0009e2000c101b2a */
[-C--:B------:R-:W-:Y:S02]  /*18740*/  @!P4 LEA.HI.X R13, R227, R22.reuse, R158, 0x2, P2 ;  /* 0x00000016e30dc211 */ /* 0x080fe400010f149e */
[----:B------:R-:W-:Y:S02]  /*18750*/  @!P3 LEA.HI.X R15, R226, R22, R157, 0x2, P6 ;  /* 0x00000016e20fb211 */ /* 0x000fe400030f149d */
[----:B------:R-:W-:Y:S01]  /*18760*/  ISETP.GE.AND P2, PT, R221, UR4, PT ;  /* 0x00000004dd007c0c */ /* 0x000fe2000bf46270 */
[----:B------:R5:W-:Y:S01]  /*18770*/  @!P4 ST.E.64 desc[UR42][R12.64], R118 ;  /* 0x000000760c00c985 */ /* 0x000be2000c101b2a */
[----:B------:R-:W-:Y:S02]  /*18780*/  ISETP.GE.AND P4, PT, R223, UR4, PT ;  /* 0x00000004df007c0c */ /* 0x000fe4000bf86270 */
[----:B0-----:R-:W-:Y:S01]  /*18790*/  @!P0 LEA R4, P5, R225, R3, 0x2 ;  /* 0x00000003e1048211 */ /* 0x001fe200078a10ff */
[----:B------:R0:W-:Y:S01]  /*187a0*/  @!P3 ST.E.64 desc[UR42][R14.64], R122 ;  /* 0x0000007a0e00b985 */ /* 0x0001e2000c101b2a */
[----:B------:R-:W-:-:S02]  /*187b0*/  ISETP.GE.AND P3, PT, R222, UR4, PT ;  /* 0x00000004de007c0c */ /* 0x000fc4000bf66270 */
[-C--:B------:R-:W-:Y:S02]  /*187c0*/  @!P0 LEA.HI.X R5, R225, R22.reuse, R156, 0x2, P5 ;  /* 0x00000016e1058211 */ /* 0x080fe400028f149c */
[----:B------:R-:W-:Y:S02]  /*187d0*/  ISETP.GE.AND P5, PT, R220, UR4, PT ;  /* 0x00000004dc007c0c */ /* 0x000fe4000bfa6270 */
[CC--:B-1----:R-:W-:Y:S01]  /*187e0*/  @!P1 LEA R6, P6, R224.reuse, R3.reuse, 0x2 ;  /* 0x00000003e0069211 */ /* 0x0c2fe200078c10ff */
[----:B------:R1:W-:Y:S02]  /*187f0*/  @!P0 ST.E.64 desc[UR42][R4.64], R126 ;  /* 0x0000007e04008985 */ /* 0x0003e4000c101b2a */
[-C--:B---3--:R-:W-:Y:S02]  /*18800*/  @!P4 LEA R8, P0, R223, R3.reuse, 0x2 ;  /* 0x00000003df08c211 */ /* 0x088fe400078010ff */
[----:B------:R-:W-:Y:S02]  /*18810*/  @!P1 LEA.HI.X R7, R224, R22, R155, 0x2, P6 ;  /* 0x00000016e0079211 */ /* 0x000fe400030f149b */
[----:B----4-:R-:W-:-:S02]  /*18820*/  @!P3 LEA R10, P6, R222, R3, 0x2 ;  /* 0x00000003de0ab211 */ /* 0x010fc400078c10ff */
[-C--:B------:R-:W-:Y:S01]  /*18830*/  @!P4 LEA.HI.X R9, R223, R22.reuse, R154, 0x2, P0 ;  /* 0x00000016df09c211 */ /* 0x080fe200000f149a */
[----:B------:R1:W-:Y:S01]  /*18840*/  @!P1 ST.E.64 desc[UR42][R6.64], R130 ;  /* 0x0000008206009985 */ /* 0x0003e2000c101b2a */
[CC--:B-----5:R-:W-:Y:S02]  /*18850*/  @!P2 LEA R12, P1, R221.reuse, R3.reuse, 0x2 ;  /* 0x00000003dd0ca211 */ /* 0x0e0fe400078210ff */
[----:B0-----:R-:W-:Y:S01]  /*18860*/  @!P5 LEA R14, P0, R220, R3, 0x2 ;  /* 0x00000003dc0ed211 */ /* 0x001fe200078010ff */
        /* <DEDUP_REMOVED lines=9> */
[----:B-1----:R-:W-:-:S04]  /*18900*/  LEA R4, P0, R219, R3, 0x2 ;  /* 0x00000003db047211 */ /* 0x002fc800078010ff */
[----:B------:R-:W-:-:S05]  /*18910*/  LEA.HI.X R5, R219, R22, R23, 0x2, P0 ;  /* 0x00000016db057211 */ /* 0x000fca00000f1417 */
[----:B------:R0:W-:Y:S01]  /*18920*/  ST.E.64 desc[UR42][R4.64], R150 ;  /* 0x0000009604007985 */ /* 0x0001e2000c101b2a */
[----:B------:R-:W-:Y:S05]  /*18930*/  BRA `(.L_x_5860) ;  /* 0x0000000c00c87947 */ /* 0x000fea0003800000 */
.L_x_5854:
[----:B------:R-:W-:Y:S01]  /*18940*/  ULDC.64 UR4, c[0x0][0xc08] ;  /* 0x0003020000047ab9 */ /* 0x000fe20000000a00 */
[----:B------:R-:W4:Y:S01]  /*18950*/  LDC.64 R4, c[0x0][0xc00] ;  /* 0x00030000ff047b82 */ /* 0x000f220000000a00 */
[----:B------:R-:W-:Y:S01]  /*18960*/  ISETP.NE.U32.AND P0, PT, RZ, UR4, PT ;  /* 0x00000004ff007c0c */ /* 0x000fe2000bf05070 */
[----:B------:R-:W-:-:S03]  /*18970*/  IMAD.MOV.U32 R3, RZ, RZ, RZ ;  /* 0x000000ffff037224 */ /* 0x000fc600078e00ff */
[----:B------:R-:W-:Y:S01]  /*18980*/  ISETP.NE.AND.EX P1, PT, RZ, UR5, PT, P0 ;  /* 0x00000005ff007c0c */ /* 0x000fe2000bf25300 */
[----:B------:R-:W-:Y:S02]  /*18990*/  ULDC.64 UR4, c[0x0][0xc00] ;  /* 0x0003000000047ab9 */ /* 0x000fe40000000a00 */
[----:B------:R-:W-:-:S04]  /*189a0*/  ISETP.NE.U32.AND P0, PT, RZ, UR4, PT ;  /* 0x00000004ff007c0c */ /* 0x000fc8000bf05070 */
[----:B------:R-:W-:-:S06]  /*189b0*/  ISETP.NE.AND.EX P0, PT, RZ, UR5, PT, P0 ;  /* 0x00000005ff007c0c */ /* 0x000fcc000bf05300 */
[----:B------:R-:W0:Y:S01]  /*189c0*/  @P1 LDC.64 R6, c[0x0][0xc08] ;  /* 0x00030200ff061b82 */ /* 0x000e220000000a00 */
[----:B------:R-:W-:Y:S02]  /*189d0*/  ULDC UR4, c[0x0][0xa88] ;  /* 0x0002a20000047ab9 */ /* 0x000fe40000000800 */
[----:B------:R-:W-:Y:S02]  /*189e0*/  IMAD.U32 R0, RZ, RZ, UR4 ;  /* 0x00000004ff007e24 */ /* 0x000fe4000f8e00ff */
[----:B----4-:R-:W-:-:S05]  /*189f0*/  IMAD.WIDE R4, R208, 0x4, R4 ;  /* 0x00000004d0047825 */ /* 0x010fca00078e0204 */
[----:B------:R4:W5:Y:S01]  /*18a00*/  @P0 LDG.E R3, desc[UR42][R4.64] ;  /* 0x0000002a04030981 */ /* 0x000962000c1e1900 */
[----:B0-----:R-:W-:-:S05]  /*18a10*/  @P1 IMAD.WIDE R6, R208, 0x4, R6 ;  /* 0x00000004d0061825 */ /* 0x001fca00078e0206 */
[----:B------:R4:W5:Y:S01]  /*18a20*/  @P1 LDG.E R0, desc[UR42][R6.64] ;  /* 0x0000002a06001981 */ /* 0x000962000c1e1900 */
[----:B------:R-:W-:Y:S02]  /*18a30*/  ISETP.NE.AND P2, PT, R205, RZ, PT ;  /* 0x000000ffcd00720c */ /* 0x000fe40003f45270 */
[----:B------:R-:W-:Y:S01]  /*18a40*/  SHF.R.S32.HI R26, RZ, 0x1f, R208 ;  /* 0x0000001fff1a7819 */ /* 0x000fe200000114d0 */
[----:B------:R-:W0:Y:S10]  /*18a50*/  S2R R29, SR_TID.X ;  /* 0x00000000001d7919 */ /* 0x000e340000002100 */
[----:B------:R-:W1:Y:S01]  /*18a60*/  @!P2 LDC R205, c[0x0][0xad4] ;  /* 0x0002b500ffcdab82 */ /* 0x000e620000000800 */
[----:B0-----:R-:W-:Y:S01]  /*18a70*/  VIADD R8, R29, 0xffffff80 ;  /* 0xffffff801d087836 */ /* 0x001fe20000000000 */
[----:B-1----:R-:W-:-:S04]  /*18a80*/  ISETP.GT.AND P2, PT, R205, 0x1, PT ;  /* 0x00000001cd00780c */ /* 0x002fc80003f44270 */
[----:B------:R-:W-:Y:S01]  /*18a90*/  ISETP.GT.AND P3, PT, R8, 0x3f, PT ;  /* 0x0000003f0800780c */ /* 0x000fe20003f64270 */
[----:B----4-:R-:W-:-:S12]  /*18aa0*/  @P1 BRA `(.L_x_5863) ;  /* 0x0000000000101947 */ /* 0x010fd80003800000 */
[----:B------:R-:W-:Y:S05]  /*18ab0*/  @!P0 BRA `(.L_x_5863) ;  /* 0x00000000000c8947 */ /* 0x000fea0003800000 */
[----:B------:R-:W4:Y:S04]  /*18ac0*/  LDG.E R7, desc[UR42][R4.64] ;  /* 0x0000002a04077981 */ /* 0x000f28000c1e1900 */
[----:B-----5:R-:W4:Y:S02]  /*18ad0*/  LDG.E R0, desc[UR42][R4.64+0x4] ;  /* 0x0000042a04007981 */ /* 0x020f24000c1e1900 */
[----:B----4-:R-:W-:-:S07]  /*18ae0*/  IMAD.IADD R0, R0, 0x1, -R7 ;  /* 0x0000000100007824 */ /* 0x010fce00078e0a07 */
.L_x_5863:
[----:B------:R-:W-:Y:S01]  /*18af0*/  BSSY B1, `(.L_x_5864) ;  /* 0x0000035000017945 */ /* 0x000fe20003800000 */
[----:B------:R-:W-:Y:S02]  /*18b00*/  SEL R27, R208, RZ, !P0 ;  /* 0x000000ffd01b7207 */ /* 0x000fe40004000000 */
[----:B------:R-:W-:Y:S02]  /*18b10*/  SEL R26, R26, RZ, !P0 ;  /* 0x000000ff1a1a7207 */ /* 0x000fe40004000000 */
[----:B-----5:R-:W-:Y:S01]  /*18b20*/  SHF.R.S32.HI R24, RZ, 0x1f, R3 ;  /* 0x0000001fff187819 */ /* 0x020fe20000011403 */
[----:B------:R-:W-:Y:S06]  /*18b30*/  @P3 BRA `(.L_x_5865) ;  /* 0x0000000000c03947 */ /* 0x000fec0003800000 */
[----:B------:R-:W0:Y:S01]  /*18b40*/  LDC R31, c[0x0][0xbe8] ;  /* 0x0002fa00ff1f7b82 */ /* 0x000e220000000800 */
[----:B------:R-:W-:Y:S01]  /*18b50*/  IADD3 R29, R192, -0x80, R29 ;  /* 0xffffff80c01d7810 */ /* 0x000fe20007ffe01d */
[----:B0-----:R-:W-:-:S05]  /*18b60*/  IMAD R4, R0, R31, RZ ;  /* 0x0000001f00047224 */ /* 0x001fca00078e02ff */
        /* <DEDUP_REMOVED lines=11> */
[----:B------:R-:W2:Y:S08]  /*18c20*/  LDC.64 R6, c[0x0][R22+0x210] ;  /* 0x0000840016067b82 */ /* 0x000eb00000000a00 */
[----:B------:R-:W3:Y:S08]  /*18c30*/  @P1 LDC R20, c[0x0][0xbec] ;  /* 0x0002fb00ff141b82 */ /* 0x000ef00000000800 */
[----:B------:R-:W5:Y:S01]  /*18c40*/  @P1 LDC R25, c[0x0][0xbf0] ;  /* 0x0002fc00ff191b82 */ /* 0x000f620000000800 */
[----:B-1----:R-:W-:-:S07]  /*18c50*/  IMAD R13, R13, R27, RZ ;  /* 0x0000001b0d0d7224 */ /* 0x002fce00078e02ff */
[----:B0-----:R-:W0:Y:S01]  /*18c60*/  @!P0 LDC R4, c[0x0][0xb50] ;  /* 0x0002d400ff048b82 */ /* 0x001e220000000800 */
[----:B------:R-:W-:-:S04]  /*18c70*/  IMAD.WIDE.U32 R10, R12, R27, RZ ;  /* 0x0000001b0c0a7225 */ /* 0x000fc800078e00ff */
[----:B---3--:R-:W-:-:S03]  /*18c80*/  @P1 IMAD.HI.U32 R20, R29, R20, RZ ;  /* 0x000000141d141227 */ /* 0x008fc600078e00ff */
        /* <DEDUP_REMOVED lines=13> */
[----:B------:R-:W-:Y:S01]  /*18d60*/  IADD3.X R10, R25, R23, R24, P1, P3 ;  /* 0x00000017190a7210 */ /* 0x000fe20000fe6418 */
[----:B------:R-:W-:Y:S01]  /*18d70*/  IMAD.IADD R15, R9, 0x1, R15 ;  /* 0x00000001090f7824 */ /* 0x000fe200078e020f */
[----:B------:R-:W-:Y:S01]  /*18d80*/  IADD3 R8, P0, P1, R21, R14, R8 ;  /* 0x0000000e15087210 */ /* 0x000fe2000791e008 */
[----:B--2---:R-:W-:Y:S01]  /*18d90*/  IMAD R7, R7, R11, RZ ;  /* 0x0000000b07077224 */ /* 0x004fe200078e02ff */
[----:B------:R-:W-:Y:S02]  /*18da0*/  SHF.R.S32.HI R21, RZ, 0x1f, R21 ;  /* 0x0000001fff157819 */ /* 0x000fe40000011415 */
[----:B------:R-:W-:Y:S02]  /*18db0*/  SHF.R.S32.HI R13, RZ, 0x1f, R11 ;  /* 0x0000001fff0d7819 */ /* 0x000fe4000001140b */
[----:B------:R-:W-:-:S03]  /*18dc0*/  IADD3.X R9, R21, R10, R15, P0, P1 ;  /* 0x0000000a15097210 */ /* 0x000fc600007e240f */
[C---:B------:R-:W-:Y:S02]  /*18dd0*/  IMAD R13, R6.reuse, R13, R7 ;  /* 0x0000000d060d7224 */ /* 0x040fe400078e0207 */
[----:B------:R-:W-:-:S04]  /*18de0*/  IMAD.WIDE.U32 R6, R6, R11, R8 ;  /* 0x0000000b06067225 */ /* 0x000fc800078e0008 */
[----:B------:R-:W-:Y:S01]  /*18df0*/  IMAD.IADD R7, R7, 0x1, R13 ;  /* 0x0000000107077824 */ /* 0x000fe200078e020d */
[----:B0-----:R-:W-:-:S04]  /*18e00*/  LEA R4, P0, R6, R4, 0x2 ;  /* 0x0000000406047211 */ /* 0x001fc800078010ff */
[----:B-1----:R-:W-:Y:S01]  /*18e10*/  LEA.HI.X R5, R6, R5, R7, 0x2, P0 ;  /* 0x0000000506057211 */ /* 0x002fe200000f1407 */
[----:B------:R-:W-:-:S05]  /*18e20*/  IMAD.MOV.U32 R7, RZ, RZ, -0x800000 ;  /* 0xff800000ff077424 */ /* 0x000fca00078e00ff */
[----:B------:R0:W-:Y:S03]  /*18e30*/  STG.E desc[UR42][R4.64], R7 ;  /* 0x0000000704007986 */ /* 0x0001e6000c10192a */
.L_x_5865:
[----:B------:R-:W-:Y:S05]  /*18e40*/  BSYNC B1 ;  /* 0x0000000000017941 */ /* 0x000fea0003800000 */
.L_x_5864:
[----:B------:R-:W-:Y:S05]  /*18e50*/  @P2 BRA `(.L_x_5860) ;  /* 0x0000000800802947 */ /* 0x000fea0003800000 */
[----:B0-----:R-:W0:Y:S01]  /*18e60*/  S2R R5, SR_TID.X ;  /* 0x0000000000057919 */ /* 0x001e220000002100 */
[----:B------:R-:W1:Y:S01]  /*18e70*/  LDC R9, c[0x0][0xbe8] ;  /* 0x0002fa00ff097b82 */ /* 0x000e620000000800 */
[----:B------:R-:W-:Y:S01]  /*18e80*/  ULDC.64 UR4, c[0x0][0xaa0] ;  /* 0x0002a80000047ab9 */ /* 0x000fe20000000a00 */
[C---:B------:R-:W-:Y:S01]  /*18e90*/  VIADD R29, R193.reuse, 0x140 ;  /* 0x00000140c11d7836 */ /* 0x040fe20000000000 */
[----:B------:R-:W-:Y:S01]  /*18ea0*/  BSSY B1, `(.L_x_5866) ;  /* 0x0000077000017945 */ /* 0x000fe20003800000 */
[----:B------:R-:W-:Y:S01]  /*18eb0*/  IMAD R4, R24, UR4, RZ ;  /* 0x0000000418047c24 */ /* 0x000fe2000f8e02ff */
[----:B------:R-:W-:Y:S01]  /*18ec0*/  SHF.R.S32.HI R30, RZ, 0x1f, R209 ;  /* 0x0000001fff1e7819 */ /* 0x000fe200000114d1 */
[----:B------:R-:W-:Y:S01]  /*18ed0*/  VIADD R31, R193, 0x180 ;  /* 0x00000180c11f7836 */ /* 0x000fe20000000000 */
[----:B------:R-:W-:Y:S01]  /*18ee0*/  SHF.R.S32.HI R28, RZ, 0x1f, R29 ;  /* 0x0000001fff1c7819 */ /* 0x000fe2000001141d */
[----:B------:R-:W-:Y:S01]  /*18ef0*/  IMAD R7, R3, UR5, R4 ;  /* 0x0000000503077c24 */ /* 0x000fe2000f8e0204 */
[----:B------:R-:W4:Y:S01]  /*18f00*/  LDC R22, c[0x0][0xac8] ;  /* 0x0002b200ff167b82 */ /* 0x000f220000000800 */
[----:B------:R-:W-:-:S02]  /*18f10*/  SHF.R.S32.HI R32, RZ, 0x1f, R210 ;  /* 0x0000001fff207819 */ /* 0x000fc400000114d2 */
[----:B------:R-:W-:Y:S02]  /*18f20*/  SHF.R.S32.HI R33, RZ, 0x1f, R211 ;  /* 0x0000001fff217819 */ /* 0x000fe400000114d3 */
[----:B------:R-:W-:Y:S02]  /*18f30*/  SHF.R.S32.HI R34, RZ, 0x1f, R212 ;  /* 0x0000001fff227819 */ /* 0x000fe400000114d4 */
[----:B-1----:R-:W-:Y:S01]  /*18f40*/  ISETP.NE.AND P0, PT, R9, 0x1, PT ;  /* 0x000000010900780c */ /* 0x002fe20003f05270 */
[----:B------:R-:W-:Y:S02]  /*18f50*/  IMAD R25, R0, R9, RZ ;  /* 0x0000000900197224 */ /* 0x000fe400078e02ff */
[----:B0-----:R-:W-:Y:S02]  /*18f60*/  VIADD R6, R5, 0xffffff80 ;  /* 0xffffff8005067836 */ /* 0x001fe40000000000 */
[----:B------:R-:W-:Y:S01]  /*18f70*/  IMAD.WIDE.U32 R4, R3, UR4, RZ ;  /* 0x0000000403047c25 */ /* 0x000fe2000f8e00ff */
[----:B------:R-:W-:Y:S01]  /*18f80*/  ULDC.64 UR4, c[0x0][0xae8] ;  /* 0x0002ba0000047ab9 */ /* 0x000fe20000000a00 */
[----:B----4-:R-:W-:-:S02]  /*18f90*/  ISETP.GE.AND P1, PT, R193, R22, PT ;  /* 0x00000016c100720c */ /* 0x010fc40003f26270 */
[----:B------:R-:W-:-:S04]  /*18fa0*/  SHF.R.S32.HI R3, RZ, 0x1f, R6 ;  /* 0x0000001fff037819 */ /* 0x000fc80000011406 */
[----:B------:R-:W0:Y:S01]  /*18fb0*/  @P0 LDC R11, c[0x0][0xbec] ;  /* 0x0002fb00ff0b0b82 */ /* 0x000e220000000800 */
[----:B------:R-:W-:Y:S01]  /*18fc0*/  IMAD.IADD R5, R5, 0x1, R7 ;  /* 0x0000000105057824 */ /* 0x000fe200078e0207 */
[----:B------:R-:W-:Y:S02]  /*18fd0*/  SEL R10, RZ, 0x1, P1 ;  /* 0x00000001ff0a7807 */ /* 0x000fe40000800000 */
[----:B------:R-:W-:Y:S01]  /*18fe0*/  LEA.HI R3, R3, R6, RZ, 0x3 ;  /* 0x0000000603037211 */ /* 0x000fe200078f18ff */
[C---:B------:R-:W-:Y:S01]  /*18ff0*/  IMAD.WIDE.U32 R4, R204.reuse, UR4, R4 ;  /* 0x00000004cc047c25 */ /* 0x040fe2000f8e0004 */
[----:B------:R-:W-:Y:S02]  /*19000*/  ISETP.GE.AND P1, PT, R31, R22, PT ;  /* 0x000000161f00720c */ /* 0x000fe40003f26270 */
[----:B------:R-:W1:Y:S01]  /*19010*/  @P0 LDC R13, c[0x0][0xbf0] ;  /* 0x0002fc00ff0d0b82 */ /* 0x000e620000000800 */
[----:B------:R-:W-:Y:S01]  /*19020*/  LOP3.LUT R7, R3, 0xfffffff8, RZ, 0xc0, !PT ;  /* 0xfffffff803077812 */ /* 0x000fe200078ec0ff */
[----:B------:R-:W-:Y:S01]  /*19030*/  IMAD R5, R204, UR5, R5 ;  /* 0x00000005cc057c24 */ /* 0x000fe2000f8e0205 */
[----:B------:R-:W-:Y:S01]  /*19040*/  SHF.R.S32.HI R15, RZ, 0x3, R3 ;  /* 0x00000003ff0f7819 */ /* 0x000fe20000011403 */
[----:B------:R-:W-:-:S02]  /*19050*/  ULDC.64 UR4, c[0x0][0xaf0] ;  /* 0x0002bc0000047ab9 */ /* 0x000fc40000000a00 */
[----:B------:R-:W-:Y:S02]  /*19060*/  IMAD.IADD R6, R6, 0x1, -R7 ;  /* 0x0000000106067824 */ /* 0x000fe400078e0a07 */
[----:B------:R-:W-:Y:S01]  /*19070*/  IMAD R3, R26, UR4, RZ ;  /* 0x000000041a037c24 */ /* 0x000fe2000f8e02ff */
[----:B------:R-:W-:Y:S01]  /*19080*/  SHF.R.S32.HI R26, RZ, 0x1f, R31 ;  /* 0x0000001fff1a7819 */ /* 0x000fe2000001141f */
[----:B------:R-:W-:Y:S02]  /*19090*/  IMAD R7, R6, 0x20, R15 ;  /* 0x0000002006077824 */ /* 0x000fe400078e020f */
[----:B------:R-:W-:-:S04]  /*190a0*/  IMAD.WIDE.U32 R4, R27, UR4, R4 ;  /* 0x000000041b047c25 */ /* 0x000fc8000f8e0004 */
[----:B------:R-:W-:Y:S02]  /*190b0*/  IMAD.IADD R8, R192, 0x1, R7 ;  /* 0x00000001c0087824 */ /* 0x000fe400078e0207 */
[----:B------:R-:W-:Y:S01]  /*190c0*/  IMAD R7, R27, UR5, R3 ;  /* 0x000000051b077c24 */ /* 0x000fe2000f8e0203 */
[----:B------:R-:W-:Y:S01]  /*190d0*/  ULDC.64 UR4, c[0x0][0xae0] ;  /* 0x0002b80000047ab9 */ /* 0x000fe20000000a00 */
[----:B0-----:R-:W-:-:S04]  /*190e0*/  @P0 IMAD.HI.U32 R6, R8, R11, RZ ;  /* 0x0000000b08060227 */ /* 0x001fc800078e00ff */
[----:B------:R-:W-:Y:S01]  /*190f0*/  IMAD.MOV.U32 R3, RZ, RZ, R8 ;  /* 0x000000ffff037224 */ /* 0x000fe200078e0008 */
[----:B-1----:R-:W-:Y:S01]  /*19100*/  @P0 SHF.R.U32.HI R3, RZ, R13, R6 ;  /* 0x0000000dff030219 */ /* 0x002fe20000011606 */
[----:B------:R-:W-:Y:S01]  /*19110*/  IMAD.IADD R5, R5, 0x1, R7 ;  /* 0x0000000105057824 */ /* 0x000fe200078e0207 */
[-C--:B------:R-:W-:Y:S01]  /*19120*/  ISETP.GE.AND P0, PT, R212, R22.reuse, PT ;  /* 0x00000016d400720c */ /* 0x080fe20003f06270 */
[----:B------:R-:W-:Y:S01]  /*19130*/  IMAD.IADD R192, R15, 0x1, R192 ;  /* 0x000000010fc07824 */ /* 0x000fe200078e02c0 */
[----:B------:R-:W-:Y:S01]  /*19140*/  SHF.R.S32.HI R6, RZ, 0x1f, R3 ;  /* 0x0000001fff067819 */ /* 0x000fe20000011403 */
[----:B------:R-:W-:Y:S01]  /*19150*/  IMAD.WIDE.U32 R4, R3, UR4, R4 ;  /* 0x0000000403047c25 */ /* 0x000fe2000f8e0004 */
[----:B------:R-:W-:Y:S02]  /*19160*/  SEL R7, RZ, 0xffffffff, P0 ;  /* 0xffffffffff077807 */ /* 0x000fe40000000000 */
[----:B------:R-:W-:Y:S01]  /*19170*/  ISETP.GE.AND P0, PT, R211, R22, PT ;  /* 0x00000016d300720c */ /* 0x000fe20003f06270 */
[----:B------:R-:W-:-:S02]  /*19180*/  IMAD R6, R6, UR4, RZ ;  /* 0x0000000406067c24 */ /* 0x000fc4000f8e02ff */
[----:B------:R-:W-:Y:S02]  /*19190*/  IMAD.SHL.U32 R11, R7, 0x2, RZ ;  /* 0x00000002070b7824 */ /* 0x000fe400078e00ff */
[----:B------:R-:W-:Y:S01]  /*191a0*/  IMAD R7, R3, UR5, R6 ;  /* 0x0000000503077c24 */ /* 0x000fe2000f8e0206 */
[----:B------:R-:W-:Y:S01]  /*191b0*/  SEL R6, RZ, 0xffffffff, P0 ;  /* 0xffffffffff067807 */ /* 0x000fe20000000000 */
[----:B------:R-:W-:Y:S01]  /*191c0*/  IMAD.MOV R3, RZ, RZ, -R3 ;  /* 0x000000ffff037224 */ /* 0x000fe200078e0a03 */
[----:B------:R-:W-:Y:S01]  /*191d0*/  ISETP.GE.AND P0, PT, R210, R22, PT ;  /* 0x00000016d200720c */ /* 0x000fe20003f06270 */
[----:B------:R-:W-:Y:S01]  /*191e0*/  IMAD.IADD R5, R5, 0x1, R7 ;  /* 0x0000000105057824 */ /* 0x000fe200078e0207 */
[----:B------:R-:W-:Y:S01]  /*191f0*/  LOP3.LUT R10, R11, 0x2, R10, 0xe2, !PT ;  /* 0x000000020b0a7812 */ /* 0x000fe200078ee20a */
[----:B------:R-:W-:Y:S01]  /*19200*/  IMAD R3, R9, R3, R8 ;  /* 0x0000000309037224 */ /* 0x000fe200078e0208 */
[----:B------:R-:W-:Y:S01]  /*19210*/  ULDC.64 UR4, c[0x0][0xad8] ;  /* 0x0002b60000047ab9 */ /* 0x000fe20000000a00 */
[----:B------:R-:W-:Y:S01]  /*19220*/  IMAD.SHL.U32 R7, R6, 0x4, RZ ;  /* 0x0000000406077824 */ /* 0x000fe200078e00ff */
[----:B------:R-:W-:Y:S01]  /*19230*/  SEL R6, RZ, 0xffffffff, P0 ;  /* 0xffffffffff067807 */ /* 0x000fe20000000000 */
[----:B------:R-:W-:Y:S01]  /*19240*/  IMAD.WIDE.U32 R4, R3, UR4, R4 ;  /* 0x0000000403047c25 */ /* 0x000fe2000f8e0004 */
[----:B------:R-:W-:-:S02]  /*19250*/  SHF.R.S32.HI R0, RZ, 0x1f, R3 ;  /* 0x0000001fff007819 */ /* 0x000fc40000011403 */
[----:B------:R-:W-:Y:S01]  /*19260*/  LOP3.LUT R10, R7, 0x4, R10, 0xe2, !PT ;  /* 0x00000004070a7812 */ /* 0x000fe200078ee20a */
[----:B------:R-:W-:Y:S01]  /*19270*/  IMAD.SHL.U32 R7, R6, 0x8, RZ ;  /* 0x0000000806077824 */ /* 0x000fe200078e00ff */
[-C--:B------:R-:W-:Y:S01]  /*19280*/  ISETP.GE.AND P0, PT, R209, R22.reuse, PT ;  /* 0x00000016d100720c */ /* 0x080fe20003f06270 */
[----:B------:R-:W-:Y:S02]  /*19290*/  IMAD R0, R0, UR4, RZ ;  /* 0x0000000400007c24 */ /* 0x000fe4000f8e02ff */
[----:B------:R-:W-:Y:S01]  /*192a0*/  VIADD R27, R193, 0x1c0 ;  /* 0x000001c0c11b7836 */ /* 0x000fe20000000000 */
[----:B------:R-:W-:Y:S02]  /*192b0*/  SEL R6, RZ, 0xffffffff, P0 ;  /* 0xffffffffff067807 */ /* 0x000fe40000000000 */
[----:B------:R-:W-:Y:S01]  /*192c0*/  LOP3.LUT R10, R7, 0x8, R10, 0xe2, !PT ;  /* 0x00000008070a7812 */ /* 0x000fe200078ee20a */
[----:B------:R-:W-:Y:S01]  /*192d0*/  IMAD R7, R3, UR5, R0 ;  /* 0x0000000503077c24 */ /* 0x000fe2000f8e0200 */
[----:B------:R-:W-:Y:S01]  /*192e0*/  ISETP.GE.AND P0, PT, R29, R22, PT ;  /* 0x000000161d00720c */ /* 0x000fe20003f06270 */
[----:B------:R-:W-:Y:S01]  /*192f0*/  ULDC.64 UR4, c[0x0][0xa80] ;  /* 0x0002a00000047ab9 */ /* 0x000fe20000000a00 */
[----:B------:R-:W-:Y:S01]  /*19300*/  IMAD.SHL.U32 R9, R6, 0x10, RZ ;  /* 0x0000001006097824 */ /* 0x000fe200078e00ff */
[----:B------:R-:W-:Y:S01]  /*19310*/  SHF.R.S32.HI R24, RZ, 0x1f, R27 ;  /* 0x0000001fff187819 */ /* 0x000fe2000001141b */
[----:B------:R-:W-:Y:S01]  /*19320*/  IMAD.IADD R3, R5, 0x1, R7 ;  /* 0x0000000105037824 */ /* 0x000fe200078e0207 */
[----:B------:R-:W-:-:S02]  /*19330*/  SEL R0, RZ, 0xffffffff, P0 ;  /* 0xffffffffff007807 */ /* 0x000fc40000000000 */
[----:B------:R-:W-:Y:S02]  /*19340*/  LEA R20, P0, R4, UR4, 0x1 ;  /* 0x0000000404147c11 */ /* 0x000fe4000f8008ff */
[----:B------:R-:W-:Y:S01]  /*19350*/  LOP3.LUT R10, R9, 0x10, R10, 0xe2, !PT ;  /* 0x00000010090a7812 */ /* 0x000fe200078ee20a */
[----:B------:R-:W-:Y:S01]  /*19360*/  IMAD.SHL.U32 R9, R0, 0x20, RZ ;  /* 0x0000002000097824 */ /* 0x000fe200078e00ff */
[----:B------:R-:W-:Y:S02]  /*19370*/  LEA.HI.X R3, R4, UR5, R3, 0x1, P0 ;  /* 0x0000000504037c11 */ /* 0x000fe400080f0c03 */
[----:B------:R-:W-:Y:S01]  /*19380*/  ISETP.GE.AND P0, PT, R192, R25, PT ;  /* 0x00000019c000720c */ /* 0x000fe20003f06270 */
[----:B------:R0:W1:Y:S01]  /*19390*/  SHFL.IDX PT, R4, R20, RZ, 0x181f ;  /* 0x00181fff14047589 */ /* 0x00006200000e0000 */
[----:B------:R-:W-:Y:S02]  /*193a0*/  SEL R5, RZ, 0x40, P1 ;  /* 0x00000040ff057807 */ /* 0x000fe40000800000 */
[----:B------:R-:W-:-:S02]  /*193b0*/  LOP3.LUT R10, R9, 0x20, R10, 0xe2, !PT ;  /* 0x00000020090a7812 */ /* 0x000fc400078ee20a */
[----:B------:R-:W-:Y:S02]  /*193c0*/  ISETP.GE.AND P1, PT, R27, R22, PT ;  /* 0x000000161b00720c */ /* 0x000fe40003f26270 */
[----:B------:R-:W-:Y:S02]  /*193d0*/  LOP3.LUT R21, R10, R5, RZ, 0xfc, !PT ;  /* 0x000000050a157212 */ /* 0x000fe400078efcff */
[----:B------:R-:W-:Y:S01]  /*193e0*/  SEL R0, RZ, 0x80, P1 ;  /* 0x00000080ff007807 */ /* 0x000fe20000800000 */
[----:B------:R0:W4:Y:S03]  /*193f0*/  SHFL.IDX PT, R5, R3, RZ, 0x181f ;  /* 0x00181fff03057589 */ /* 0x00012600000e0000 */
[----:B------:R-:W-:Y:S01]  /*19400*/  LOP3.LUT R23, R21, R0, RZ, 0xfc, !PT ;  /* 0x0000000015177212 */ /* 0x000fe200078efcff */
[----:B------:R-:W-:Y:S06]  /*19410*/  @P0 BRA `(.L_x_5867) ;  /* 0x00000000007c0947 */ /* 0x000fec0003800000 */
        /* <DEDUP_REMOVED lines=31> */
.L_x_5867:
[----:B------:R-:W-:Y:S05]  /*19610*/  BSYNC B1 ;  /* 0x0000000000017941 */ /* 0x000fea0003800000 */
.L_x_5866:
        /* <DEDUP_REMOVED lines=8> */
[-C--:B------:R-:W-:Y:S02]  /*196a0*/  ISETP.GE.AND P3, PT, R210, R22.reuse, PT ;  /* 0x00000016d200720c */ /* 0x080fe40003f66270 */
[-C--:B------:R-:W-:Y:S02]  /*196b0*/  ISETP.GE.AND P2, PT, R209, R22.reuse, PT ;  /* 0x00000016d100720c */ /* 0x080fe40003f46270 */
[----:B------:R-:W-:-:S03]  /*196c0*/  ISETP.GE.AND P1, PT, R29, R22, PT ;  /* 0x000000161d00720c */ /* 0x000fc60003f26270 */
[CC--:B-1----:R-:W-:Y:S02]  /*196d0*/  @!P5 LEA R8, P0, R212.reuse, R4.reuse, 0x1 ;  /* 0x00000004d408d211 */ /* 0x0c2fe400078008ff */
[----:B0-----:R-:W-:Y:S02]  /*196e0*/  @!P6 IMAD.WIDE R6, R193, 0x2, R4 ;  /* 0x00000002c106e825 */ /* 0x001fe400078e0204 */
[----:B------:R-:W-:Y:S02]  /*196f0*/  @!P5 LEA.HI.X R9, R212, R5, R34, 0x1, P0 ;  /* 0x00000005d409d211 */ /* 0x000fe400000f0c22 */
[----:B------:R-:W-:Y:S01]  /*19700*/  LOP3.LUT P0, RZ, R21, 0x40, RZ, 0xc0, !PT ;  /* 0x0000004015ff7812 */ /* 0x000fe2000780c0ff */
[----:B------:R0:W-:Y:S01]  /*19710*/  @!P6 ST.E.128 desc[UR42][R6.64], RZ ;  /* 0x000000ff0600e985 */ /* 0x0001e2000c101d2a */
[----:B------:R-:W-:-:S03]  /*19720*/  @!P4 LEA R10, P6, R211, R4, 0x1 ;  /* 0x00000004d30ac211 */ /* 0x000fc600078c08ff */
[----:B------:R4:W-:Y:S01]  /*19730*/  @!P5 ST.E.128 desc[UR42][R8.64], RZ ;  /* 0x000000ff0800d985 */ /* 0x0009e2000c101d2a */
[CC--:B------:R-:W-:Y:S02]  /*19740*/  @!P3 LEA R12, P5, R210.reuse, R4.reuse, 0x1 ;  /* 0x00000004d20cb211 */ /* 0x0c0fe400078a08ff */
[-C--:B------:R-:W-:Y:S02]  /*19750*/  @!P4 LEA.HI.X R11, R211, R5.reuse, R33, 0x1, P6 ;  /* 0x00000005d30bc211 */ /* 0x080fe400030f0c21 */
[-C--:B------:R-:W-:Y:S02]  /*19760*/  @!P2 LEA R14, P6, R209, R4.reuse, 0x1 ;  /* 0x00000004d10ea211 */ /* 0x080fe400078c08ff */
[-C--:B------:R-:W-:Y:S01]  /*19770*/  @!P3 LEA.HI.X R13, R210, R5.reuse, R32, 0x1, P5 ;  /* 0x00000005d20db211 */ /* 0x080fe200028f0c20 */
[----:B------:R4:W-:Y:S01]  /*19780*/  @!P4 ST.E.128 desc[UR42][R10.64], RZ ;  /* 0x000000ff0a00c985 */ /* 0x0009e2000c101d2a */
[----:B------:R-:W-:Y:S02]  /*19790*/  LOP3.LUT P5, RZ, R23, 0x80, RZ, 0xc0, !PT ;  /* 0x0000008017ff7812 */ /* 0x000fe400078ac0ff */
[----:B------:R-:W-:Y:S01]  /*197a0*/  @!P2 LEA.HI.X R15, R209, R5, R30, 0x1, P6 ;  /* 0x00000005d10fa211 */ /* 0x000fe200030f0c1e */
[----:B------:R4:W-:Y:S01]  /*197b0*/  @!P3 ST.E.128 desc[UR42][R12.64], RZ ;  /* 0x000000ff0c00b985 */ /* 0x0009e2000c101d2a */
[----:B------:R-:W-:-:S03]  /*197c0*/  @!P1 LEA R20, P6, R29, R4, 0x1 ;  /* 0x000000041d149211 */ /* 0x000fc600078c08ff */
[----:B------:R4:W-:Y:S01]  /*197d0*/  @!P2 ST.E.128 desc[UR42][R14.64], RZ ;  /* 0x000000ff0e00a985 */ /* 0x0009e2000c101d2a */
[----:B------:R-:W-:Y:S02]  /*197e0*/  @!P1 LEA.HI.X R21, R29, R5, R28, 0x1, P6 ;  /* 0x000000051d159211 */ /* 0x000fe400030f0c1c */
[----:B0-----:R-:W-:-:S03]  /*197f0*/  @P0 LEA R6, P6, R31, R4, 0x1 ;  /* 0x000000041f060211 */ /* 0x001fc600078c08ff */
[----:B------:R4:W-:Y:S01]  /*19800*/  @!P1 ST.E.128 desc[UR42][R20.64], RZ ;  /* 0x000000ff14009985 */ /* 0x0009e2000c101d2a */
[----:B------:R-:W-:Y:S02]  /*19810*/  @P0 LEA.HI.X R7, R31, R5, R26, 0x1, P6 ;  /* 0x000000051f070211 */ /* 0x000fe400030f0c1a */
[----:B------:R-:W-:-:S03]  /*19820*/  @P5 LEA R4, P6, R27, R4, 0x1 ;  /* 0x000000041b045211 */ /* 0x000fc600078c08ff */
[----:B------:R4:W-:Y:S01]  /*19830*/  @P0 ST.E.128 desc[UR42][R6.64], RZ ;  /* 0x000000ff06000985 */ /* 0x0009e2000c101d2a */
[----:B------:R-:W-:-:S05]  /*19840*/  @P5 LEA.HI.X R5, R27, R5, R24, 0x1, P6 ;  /* 0x000000051b055211 */ /* 0x000fca00030f0c18 */
[----:B------:R4:W-:Y:S04]  /*19850*/  @P5 ST.E.128 desc[UR42][R4.64], RZ ;  /* 0x000000ff04005985 */ /* 0x0009e8000c101d2a */
.L_x_5860:
[----:B------:R-:W-:Y:S05]  /*19860*/  BSYNC B0 ;  /* 0x0000000000007941 */ /* 0x000fea0003800000 */
.L_x_5853:
[----:B------:R-:W-:Y:S02]  /*19870*/  ULDC UR4, c[0x0][0xc3c] ;  /* 0x00030f0000047ab9 */ /* 0x000fe40000000800 */
[----:B---3--:R-:W-:-:S13]  /*19880*/  ISETP.GE.AND P0, PT, R79, UR4, PT ;  /* 0x000000044f007c0c */ /* 0x008fda000bf06270 */
[----:B------:R-:W-:Y:S05]  /*19890*/  @!P0 BRA `(.L_x_5868) ;  /* 0xfffffe7c003c8947 */ /* 0x000fea000383ffff */
[----:B------:R-:W-:Y:S05]  /*198a0*/  BRA `(.L_x_5650) ;  /* 0x000000a000447947 */ /* 0x000fea0003800000 */
.L_x_5648:
        /* <DEDUP_REMOVED lines=20> */
.L_x_5869:
        /* <DEDUP_REMOVED lines=43> */
.L_x_5873:
        /* <DEDUP_REMOVED lines=39> */
.L_x_5871:
        /* <DEDUP_REMOVED lines=12> */
.L_x_5874:
        /* <DEDUP_REMOVED lines=63> */
.L_x_5875:
        /* <DEDUP_REMOVED lines=61> */
.L_x_5876:
[----:B01----:R-:W-:-:S05]  /*1a790*/  LOP3.LUT R3, RZ, R2, RZ, 0x33, !PT ;  /* 0x00000002ff037212 */ /* 0x003fca00078e33ff */
[----:B------:R-:W-:-:S05]  /*1a7a0*/  IMAD.IADD R2, R4, 0x1, R3 ;  /* 0x0000000104027824 */ /* 0x000fca00078e0203 */
[----:B------:R1:W-:Y:S01]  /*1a7b0*/  STL [R1+0x4], R2 ;  /* 0x0000040201007387 */ /* 0x0003e20000100800 */
[----:B------:R-:W-:Y:S05]  /*1a7c0*/  BRA `(.L_x_5877) ;  /* 0x0000000000107947 */ /* 0x000fea0003800000 */
.L_x_5872:
[----:B------:R-:W-:Y:S01]  /*1a7d0*/  IMAD.U32 R2, RZ, RZ, UR6 ;  /* 0x00000006ff027e24 */ /* 0x000fe2000f8e00ff */
[----:B------:R0:W-:Y:S04]  /*1a7e0*/  STL [R1+0x4], RZ ;  /* 0x000004ff01007387 */ /* 0x0001e80000100800 */
[----:B------:R0:W-:Y:S04]  /*1a7f0*/  STL [R1+0x8], RZ ;  /* 0x000008ff01007387 */ /* 0x0001e80000100800 */
[----:B------:R0:W-:Y:S02]  /*1a800*/  STL [R1], R2 ;  /* 0x0000000201007387 */ /* 0x0001e40000100800 */
.L_x_5877:
        /* <DEDUP_REMOVED lines=10> */
.L_x_5870:
        /* <DEDUP_REMOVED lines=24> */
[----:B----4-:R-:W-:-:S06]  /*1aa30*/  ULEA UR4, UR5, UR4, 0x18 ;  /* 0x0000000405047291 */ /* 0x010fcc000f8ec03f */
[----:B------:R-:W-:-:S04]  /*1aa40*/  IMAD.U32 R18, RZ, RZ, UR4 ;  /* 0x00000004ff127e24 */ /* 0x000fc8000f8e00ff */
[----:B------:R-:W-:-:S05]  /*1aa50*/  IMAD R2, R3, 0x2, R18 ;  /* 0x0000000203027824 */ /* 0x000fca00078e0212 */
[----:B------:R0:W-:Y:S04]  /*1aa60*/  STL [R1+0x60], R2 ;  /* 0x0000600201007387 */ /* 0x0001e80000100800 */
[----:B------:R0:W-:Y:S04]  /*1aa70*/  STL [R1+0x54], RZ ;  /* 0x000054ff01007387 */ /* 0x0001e80000100800 */
[----:B------:R0:W-:Y:S04]  /*1aa80*/  STL [R1+0x18], R0 ;  /* 0x0000180001007387 */ /* 0x0001e80000100800 */
[----:B------:R0:W-:Y:S04]  /*1aa90*/  STL [R1+0x10], RZ ;  /* 0x000010ff01007387 */ /* 0x0001e80000100800 */
[----:B------:R0:W-:Y:S02]  /*1aaa0*/  STL [R1+0x14], R0 ;  /* 0x0000140001007387 */ /* 0x0001e40000100800 */
.L_x_6062:
[----:B------:R-:W2:Y:S01]  /*1aab0*/  LDL R14, [R1+0xc] ;  /* 0x00000c00010e7983 */ /* 0x000ea20000100800 */
[----:B------:R-:W-:Y:S05]  /*1aac0*/  YIELD ;  /* 0x0000000000007946 */ /* 0x000fea0003800000 */
[----:B------:R-:W-:Y:S01]  /*1aad0*/  ULDC.64 UR4, c[0x0][0xa28] ;  /* 0x00028a0000047ab9 */ /* 0x000fe20000000a00 */
[----:B01----:R-:W-:Y:S02]  /*1aae0*/  CS2R R6, SRZ ;  /* 0x0000000000067805 */ /* 0x003fe4000001ff00 */
[----:B------:R-:W-:Y:S01]  /*1aaf0*/  ISETP.NE.U32.AND P0, PT, RZ, UR4, PT ;  /* 0x00000004ff007c0c */ /* 0x000fe2000bf05070 */
[----:B------:R-:W1:Y:S01]  /*1ab00*/  LDC.64 R12, c[0x0][0xa00] ;  /* 0x00028000ff0c7b82 */ /* 0x000e620000000a00 */
[----:B------:R-:W-:Y:S01]  /*1ab10*/  ULDC.64 UR6, c[0x0][0xa08] ;  /* 0x0002820000067ab9 */ /* 0x000fe20000000a00 */
[----:B------:R-:W-:Y:S01]  /*1ab20*/  ULDC.64 UR8, c[0x0][0xa10] ;  /* 0x0002840000087ab9 */ /* 0x000fe20000000a00 */
[----:B------:R-:W-:Y:S01]  /*1ab30*/  ISETP.NE.AND.EX P0, PT, RZ, UR5, PT, P0 ;  /* 0x00000005ff007c0c */ /* 0x000fe2000bf05300 */
[----:B------:R-:W-:-:S04]  /*1ab40*/  ULDC.64 UR4, c[0x0][0xa18] ;  /* 0x0002860000047ab9 */ /* 0x000fc80000000a00 */
[----:B------:R-:W4:Y:S08]  /*1ab50*/  LDC.64 R4, c[0x0][0xa08] ;  /* 0x00028200ff047b82 */ /* 0x000f300000000a00 */
[----:B0-----:R-:W2:Y:S02]  /*1ab60*/  @P0 LDC.64 R2, c[0x0][0xa28] ;  /* 0x00028a00ff020b82 */ /* 0x001ea40000000a00 */
[----:B--2---:R-:W-:-:S05]  /*1ab70*/  @P0 IMAD.WIDE R2, R14, 0x4, R2 ;  /* 0x000000040e020825 */ /* 0x004fca00078e0202 */
[----:B------:R0:W5:Y:S01]  /*1ab80*/  @P0 LDG.E R6, desc[UR42][R2.64] ;  /* 0x0000002a02060981 */ /* 0x000162000c1e1900 */
[----:B------:R-:W-:Y:S01]  /*1ab90*/  ISETP.NE.U32.AND P0, PT, RZ, UR4, PT ;  /* 0x00000004ff007c0c */ /* 0x000fe2000bf05070 */
[----:B-1----:R-:W-:Y:S01]  /*1aba0*/  IMAD.WIDE R12, R14, 0x4, R12 ;  /* 0x000000040e0c7825 */ /* 0x002fe200078e020c */
[----:B------:R-:W-:Y:S02]  /*1abb0*/  ISETP.NE.U32.AND P2, PT, RZ, UR6, PT ;  /* 0x00000006ff007c0c */ /* 0x000fe4000bf45070 */
[----:B------:R-:W-:Y:S01]  /*1abc0*/  ISETP.NE.AND.EX P0, PT, RZ, UR5, PT, P0 ;  /* 0x00000005ff007c0c */ /* 0x000fe2000bf05300 */
[----:B------:R-:W-:Y:S01]  /*1abd0*/  ULDC.64 UR4, c[0x0][0xa00] ;  /* 0x0002800000047ab9 */ /* 0x000fe20000000a00 */
[----:B------:R-:W-:Y:S01]  /*1abe0*/  ISETP.NE.U32.AND P4, PT, RZ, UR8, PT ;  /* 0x00000008ff007c0c */ /* 0x000fe2000bf85070 */
[----:B---3--:R-:W-:Y:S01]  /*1abf0*/  IMAD.MOV.U32 R8, RZ, RZ, RZ ;  /* 0x000000ffff087224 */ /* 0x008fe200078e00ff */
[----:B------:R-:W-:Y:S01]  /*1ac00*/  ISETP.NE.U32.AND P1, PT, RZ, UR4, PT ;  /* 0x00000004ff007c0c */ /* 0x000fe2000bf25070 */
[----:B0-----:R-:W0:Y:S01]  /*1ac10*/  LDC.64 R2, c[0x0][0xa10] ;  /* 0x00028400ff027b82 */ /* 0x001e220000000a00 */
[----:B------:R-:W-:-:S02]  /*1ac20*/  IMAD.MOV.U32 R0, RZ, RZ, RZ ;  /* 0x000000ffff007224 */ /* 0x000fc400078e00ff */
[----:B------:R-:W-:Y:S01]  /*1ac30*/  ISETP.NE.AND.EX P3, PT, RZ, UR5, PT, P1 ;  /* 0x00000005ff007c0c */ /* 0x000fe2000bf65310 */
[----:B----4-:R-:W-:-:S04]  /*1ac40*/  IMAD.WIDE R4, R14, 0x4, R4 ;  /* 0x000000040e047825 */ /* 0x010fc800078e0204 */
[----:B------:R-:W1:Y:S01]  /*1ac50*/  @P0 LDC.64 R10, c[0x0][0xa18] ;  /* 0x00028600ff0a0b82 */ /* 0x000e620000000a00 */
[----:B------:R-:W-:Y:S01]  /*1ac60*/  ULDC UR4, c[0x0][0x288] ;  /* 0x0000a20000047ab9 */ /* 0x000fe20000000800 */
[----:B------:R-:W-:Y:S02]  /*1ac70*/  ISETP.NE.AND.EX P1, PT, RZ, UR7, PT, P2 ;  /* 0x00000007ff007c0c */ /* 0x000fe4000bf25320 */
[----:B------:R-:W-:-:S04]  /*1ac80*/  ISETP.NE.AND.EX P2, PT, RZ, UR9, PT, P4 ;  /* 0x00000009ff007c0c */ /* 0x000fc8000bf45340 */
[----:B------:R-:W2:Y:S07]  /*1ac90*/  @P3 LDG.E R7, desc[UR42][R12.64] ;  /* 0x0000002a0c073981 */ /* 0x000eae000c1e1900 */
[----:B------:R3:W5:Y:S01]  /*1aca0*/  @P1 LDG.E R8, desc[UR42][R4.64] ;  /* 0x0000002a04081981 */ /* 0x000762000c1e1900 */
[----:B0-----:R-:W-:-:S05]  /*1acb0*/  IMAD.WIDE R2, R14, 0x4, R2 ;  /* 0x000000040e027825 */ /* 0x001fca00078e0202 */
[----:B------:R3:W5:Y:S01]  /*1acc0*/  @P2 LDG.E R0, desc[UR42][R2.64] ;  /* 0x0000002a02002981 */ /* 0x000762000c1e1900 */
[----:B-1----:R-:W-:-:S03]  /*1acd0*/  @P0 IMAD.WIDE R10, R14, 0x4, R10 ;  /* 0x000000040e0a0825 */ /* 0x002fc600078e020a */
[----:B--2---:R0:W-:Y:S02]  /*1ace0*/  STL [R1+0x40], R7 ;  /* 0x0000400701007387 */ /* 0x0041e40000100800 */
[----:B0-----:R-:W-:Y:S01]  /*1acf0*/  IMAD.U32 R7, RZ, RZ, UR4 ;  /* 0x00000004ff077e24 */ /* 0x001fe2000f8e00ff */
        /* <DEDUP_REMOVED lines=11> */
[----:B------:R-:W-:Y:S02]  /*1adb0*/  IMAD.U32 R10, RZ, RZ, UR5 ;  /* 0x00000005ff0a7e24 */ /* 0x000fe4000f8e00ff */
[----:B0-----:R-:W-:Y:S01]  /*1adc0*/  IMAD.U32 R7, RZ, RZ, UR4 ;  /* 0x00000004ff077e24 */ /* 0x001fe2000f8e00ff */
[----:B---3--:R-:W-:Y:S06]  /*1add0*/  @P0 BRA `(.L_x_5879) ;  /* 0x0000000000140947 */ /* 0x008fec0003800000 */
[----:B------:R-:W-:Y:S05]  /*1ade0*/  @!P3 BRA `(.L_x_5879) ;  /* 0x000000000010b947 */ /* 0x000fea0003800000 */
[----:B------:R-:W2:Y:S04]  /*1adf0*/  LDG.E R9, desc[UR42][R12.64] ;  /* 0x0000002a0c097981 */ /* 0x000ea8000c1e1900 */
[----:B------:R-:W2:Y:S02]  /*1ae00*/  LDG.E R12, desc[UR42][R12.64+0x4] ;  /* 0x0000042a0c0c7981 */ /* 0x000ea4000c1e1900 */
[----:B--2--5:R-:W-:-:S05]  /*1ae10*/  IMAD.IADD R15, R12, 0x1, -R9 ;  /* 0x000000010c0f7824 */ /* 0x024fca00078e0a09 */
[----:B------:R0:W-:Y:S02]  /*1ae20*/  STL [R1+0x38], R15 ;  /* 0x0000380f01007387 */ /* 0x0001e40000100800 */
.L_x_5879:
        /* <DEDUP_REMOVED lines=16> */
.L_x_5880:
[----:B------:R-:W-:Y:S05]  /*1af30*/  @!P1 BRA `(.L_x_5881) ;  /* 0x00000000000c9947 */ /* 0x000fea0003800000 */
[----:B------:R-:W2:Y:S04]  /*1af40*/  LDG.E R7, desc[UR42][R4.64] ;  /* 0x0000002a04077981 */ /* 0x000ea8000c1e1900 */
[----:B------:R-:W2:Y:S02]  /*1af50*/  LDG.E R4, desc[UR42][R4.64+0x4] ;  /* 0x0000042a04047981 */ /* 0x000ea4000c1e1900 */
[----:B--2---:R-:W-:-:S07]  /*1af60*/  IMAD.IADD R7, R4, 0x1, -R7 ;  /* 0x0000000104077824 */ /* 0x004fce00078e0a07 */
.L_x_5881:
        /* <DEDUP_REMOVED lines=8> */
[----:B--2---:R-:W-:-:S04]  /*1aff0*/  IMAD.SHL.U32 R13, R8, 0x40, RZ ;  /* 0x00000040080d7824 */ /* 0x004fc800078e00ff */
[----:B------:R-:W-:Y:S01]  /*1b000*/  VIADD R7, R13, 0x3f ;  /* 0x0000003f0d077836 */ /* 0x000fe20000000000 */
[----:B------:R2:W-:Y:S01]  /*1b010*/  STL [R1+0x28], R13 ;  /* 0x0000280d01007387 */ /* 0x0005e20000100800 */
[----:B---3--:R-:W-:Y:S02]  /*1b020*/  @P2 IMAD.IADD R10, R2, 0x1, -R4 ;  /* 0x00000001020a2824 */ /* 0x008fe400078e0a04 */
[----:B-1----:R-:W-:-:S04]  /*1b030*/  @P1 IMAD.HI.U32 R2, R7, R3, RZ ;  /* 0x0000000307021227 */ /* 0x002fc800078e00ff */
[----:B------:R-:W-:Y:S01]  /*1b040*/  IMAD.IADD R6, R9, 0x1, R10 ;  /* 0x0000000109067824 */ /* 0x000fe200078e020a */
[----:B----4-:R-:W-:-:S03]  /*1b050*/  @P1 SHF.R.U32.HI R7, RZ, R5, R2 ;  /* 0x00000005ff071219 */ /* 0x010fc60000011602 */
[C---:B------:R-:W-:Y:S01]  /*1b060*/  VIADD R2, R6.reuse, 0x3f ;  /* 0x0000003f06027836 */ /* 0x040fe20000000000 */
[----:B------:R-:W-:-:S04]  /*1b070*/  IADD3 R20, R6, 0x1, -R15 ;  /* 0x0000000106147810 */ /* 0x000fc80007ffe80f */
[----:B------:R-:W-:Y:S01]  /*1b080*/  SHF.R.S32.HI R3, RZ, 0x1f, R2 ;  /* 0x0000001fff037819 */ /* 0x000fe20000011402 */
[----:B------:R-:W-:-:S03]  /*1b090*/  IMAD.IADD R7, R20, 0x1, R7 ;  /* 0x0000000114077824 */ /* 0x000fc600078e0207 */
[----:B------:R-:W-:Y:S02]  /*1b0a0*/  LEA.HI R4, R3, R2, RZ, 0x6 ;  /* 0x0000000203047211 */ /* 0x000fe400078f30ff */
[----:B------:R-:W1:Y:S02]  /*1b0b0*/  LDC.64 R2, c[0x0][0x9e0] ;  /* 0x00027800ff027b82 */ /* 0x000e640000000a00 */
[----:B------:R-:W-:-:S05]  /*1b0c0*/  SHF.R.S32.HI R12, RZ, 0x6, R4 ;  /* 0x00000006ff0c7819 */ /* 0x000fca0000011404 */
[----:B------:R2:W-:Y:S01]  /*1b0d0*/  STL [R1+0x5c], R12 ;  /* 0x00005c0c01007387 */ /* 0x0005e20000100800 */
[----:B-1----:R-:W-:Y:S01]  /*1b0e0*/  ISETP.GE.AND P3, PT, R3, 0x1, PT ;  /* 0x000000010300780c */ /* 0x002fe20003f66270 */
        /* <DEDUP_REMOVED lines=13> */
.L_x_5884:
[----:B------:R-:W-:-:S13]  /*1b1c0*/  ISETP.NE.AND P0, PT, R3, 0x1, PT ;  /* 0x000000010300780c */ /* 0x000fda0003f05270 */
[----:B------:R-:W1:Y:S02]  /*1b1d0*/  @P0 LDC.64 R4, c[0x0][0x9e8] ;  /* 0x00027a00ff040b82 */ /* 0x000e640000000a00 */
[----:B-1----:R-:W-:-:S05]  /*1b1e0*/  @P0 IMAD.HI.U32 R4, R8, R4, RZ ;  /* 0x0000000408040227 */ /* 0x002fca00078e00ff */
[----:B------:R-:W-:-:S07]  /*1b1f0*/  @P0 SHF.R.U32.HI R8, RZ, R5, R4 ;  /* 0x00000005ff080219 */ /* 0x000fce0000011604 */
.L_x_5885:
[----:B------:R-:W-:Y:S05]  /*1b200*/  BSYNC B0 ;  /* 0x0000000000007941 */ /* 0x000fea0003800000 */
.L_x_5883:
[----:B------:R-:W-:-:S05]  /*1b210*/  IMAD R8, R8, R3, R3 ;  /* 0x0000000308087224 */ /* 0x000fca00078e0203 */
[----:B------:R-:W-:-:S07]  /*1b220*/  VIMNMX R2, R2, R8, PT ;  /* 0x0000000802027248 */ /* 0x000fce0003fe0100 */
.L_x_5882:
[----:B------:R-:W1:Y:S01]  /*1b230*/  @P1 LDC R5, c[0x0][0x44c] ;  /* 0x00011300ff051b82 */ /* 0x000e620000000800 */
[----:B------:R-:W-:Y:S01]  /*1b240*/  VIADD R2, R2, 0x3f ;  /* 0x0000003f02027836 */ /* 0x000fe20000000000 */
[----:B------:R-:W-:Y:S01]  /*1b250*/  ULDC UR4, c[0x0][0x9dc] ;  /* 0x0002770000047ab9 */ /* 0x000fe20000000800 */
[----:B------:R-:W-:Y:S02]  /*1b260*/  IMAD.MOV.U32 R4, RZ, RZ, R13 ;  /* 0x000000ffff047224 */ /* 0x000fe400078e000d */
[----:B------:R-:W-:-:S03]  /*1b270*/  IMAD.IADD R17, R6, 0x1, -R15 ;  /* 0x0000000106117824 */ /* 0x000fc600078e0a0f */
[----:B------:R-:W2:Y:S01]  /*1b280*/  @P1 LDC R7, c[0x0][0x450] ;  /* 0x00011400ff071b82 */ /* 0x000ea20000000800 */
[----:B-1----:R-:W-:-:S05]  /*1b290*/  @P1 IMAD.HI.U32 R5, R13, R5, RZ ;  /* 0x000000050d051227 */ /* 0x002fca00078e00ff */
[----:B--2---:R-:W-:Y:S02]  /*1b2a0*/  @P1 SHF.R.U32.HI R4, RZ, R7, R5 ;  /* 0x00000007ff041219 */ /* 0x004fe40000011605 */
[----:B------:R-:W-:-:S03]  /*1b2b0*/  SHF.R.S32.HI R7, RZ, 0x1f, R2 ;  /* 0x0000001fff077819 */ /* 0x000fc60000011402 */
[----:B------:R-:W-:Y:S01]  /*1b2c0*/  IMAD.IADD R6, R17, 0x1, R4 ;  /* 0x0000000111067824 */ /* 0x000fe200078e0204 */
[----:B------:R-:W-:-:S03]  /*1b2d0*/  LEA.HI R7, R7, R2, RZ, 0x6 ;  /* 0x0000000207077211 */ /* 0x000fc600078f30ff */
[----:B------:R-:W-:Y:S01]  /*1b2e0*/  VIADD R2, R6, -UR4 ;  /* 0x8000000406027c36 */ /* 0x000fe20008000000 */
[----:B------:R-:W-:-:S04]  /*1b2f0*/  SHF.R.S32.HI R7, RZ, 0x6, R7 ;  /* 0x00000006ff077819 */ /* 0x000fc80000011407 */
[----:B------:R-:W-:Y:S01]  /*1b300*/  VIMNMX R7, R12, R7, PT ;  /* 0x000000070c077248 */ /* 0x000fe20003fe0100 */
        /* <DEDUP_REMOVED lines=11> */
.L_x_5888:
[----:B------:R-:W-:-:S13]  /*1b3c0*/  ISETP.NE.AND P0, PT, R3, 0x1, PT ;  /* 0x000000010300780c */ /* 0x000fda0003f05270 */
[----:B------:R-:W1:Y:S02]  /*1b3d0*/  @P0 LDC.64 R4, c[0x0][0x9e8] ;  /* 0x00027a00ff040b82 */ /* 0x000e640000000a00 */
[----:B-1----:R-:W-:-:S05]  /*1b3e0*/  @P0 IMAD.HI.U32 R4, R6, R4, RZ ;  /* 0x0000000406040227 */ /* 0x002fca00078e00ff */
[----:B------:R-:W-:-:S07]  /*1b3f0*/  @P0 SHF.R.U32.HI R6, RZ, R5, R4 ;  /* 0x00000005ff060219 */ /* 0x000fce0000011604 */
.L_x_5889:
[----:B------:R-:W-:Y:S05]  /*1b400*/  BSYNC B0 ;  /* 0x0000000000007941 */ /* 0x000fea0003800000 */
.L_x_5887:
[----:B------:R-:W-:-:S05]  /*1b410*/  IMAD R3, R6, R3, RZ ;  /* 0x0000000306037224 */ /* 0x000fca00078e02ff */
[----:B------:R-:W-:-:S07]  /*1b420*/  VIMNMX R2, R2, R3, !PT ;  /* 0x0000000302027248 */ /* 0x000fce0007fe0100 */
.L_x_5886:
[----:B------:R-:W-:Y:S01]  /*1b430*/  SHF.R.S32.HI R5, RZ, 0x1f, R2 ;  /* 0x0000001fff057819 */ /* 0x000fe20000011402 */
[----:B------:R-:W-:Y:S01]  /*1b440*/  BSSY B0, `(.L_x_5890) ;  /* 0x0000028000007945 */ /* 0x000fe20003800000 */
[----:B------:R-:W-:Y:S02]  /*1b450*/  LOP3.LUT R13, R11, 0xff, RZ, 0xc0, !PT ;  /* 0x000000ff0b0d7812 */ /* 0x000fe400078ec0ff */
[----:B------:R-:W-:Y:S01]  /*1b460*/  LEA.HI R5, R5, R2, RZ, 0x6 ;  /* 0x0000000205057211 */ /* 0x000fe200078f30ff */
[----:B------:R-:W-:Y:S01]  /*1b470*/  IMAD.MOV.U32 R2, RZ, RZ, RZ ;  /* 0x000000ffff027224 */ /* 0x000fe200078e00ff */
[----:B------:R-:W-:Y:S01]  /*1b480*/  SHF.R.U32.HI R4, RZ, 0x10, R11 ;  /* 0x00000010ff047819 */ /* 0x000fe2000001160b */
[----:B------:R1:W-:Y:S01]  /*1b490*/  STL [R1+0x50], R13 ;  /* 0x0000500d01007387 */ /* 0x0003e20000100800 */
[----:B------:R-:W-:-:S04]  /*1b4a0*/  SHF.R.S32.HI R5, RZ, 0x6, R5 ;  /* 0x00000006ff057819 */ /* 0x000fc80000011405 */
        /* <DEDUP_REMOVED lines=33> */
.L_x_5891:
[----:B------:R-:W-:Y:S05]  /*1b6c0*/  BSYNC B0 ;  /* 0x0000000000007941 */ /* 0x000fea0003800000 */
.L_x_5890:
[-C--:B------:R-:W-:Y:S01]  /*1b6d0*/  IMAD R5, R13, R2.reuse, R5 ;  /* 0x000000020d057224 */ /* 0x080fe200078e0205 */
[----:B------:R-:W-:Y:S04]  /*1b6e0*/  BSSY B0, `(.L_x_5892) ;  /* 0x00001b8000007945 */ /* 0x000fe80003800000 */
[C---:B------:R-:W-:Y:S01]  /*1b6f0*/  VIADDMNMX R2, R5.reuse, R2, R7, PT ;  /* 0x0000000205027246 */ /* 0x040fe20003800107 */
[----:B------:R-:W-:-:S04]  /*1b700*/  IMAD R5, R5, 0x40, -R9 ;  /* 0x0000004005057824 */ /* 0x000fc800078e0a09 */
[----:B------:R-:W-:Y:S01]  /*1b710*/  IMAD R2, R2, 0x40, -R9 ;  /* 0x0000004002027824 */ /* 0x000fe200078e0a09 */
[----:B------:R-:W-:-:S04]  /*1b720*/  VIMNMX R5, RZ, R5, !PT ;  /* 0x00000005ff057248 */ /* 0x000fc80007fe0100 */
[----:B------:R-:W-:Y:S02]  /*1b730*/  VIMNMX R2, R2, R10, PT ;  /* 0x0000000a02027248 */ /* 0x000fe40003fe0100 */
[----:B------:R-:W-:Y:S02]  /*1b740*/  SHF.R.U32.HI R3, RZ, 0x6, R5 ;  /* 0x00000006ff037819 */ /* 0x000fe40000011605 */
[----:B------:R-:W-:-:S13]  /*1b750*/  ISETP.GT.AND P0, PT, R2, R5, PT ;  /* 0x000000050200720c */ /* 0x000fda0003f04270 */
[----:B------:R-:W-:-:S05]  /*1b760*/  @P0 VIADD R2, R2, 0x3f ;  /* 0x0000003f02020836 */ /* 0x000fca0000000000 */
[----:B------:R-:W-:-:S04]  /*1b770*/  @P0 SHF.R.S32.HI R5, RZ, 0x1f, R2 ;  /* 0x0000001fff050819 */ /* 0x000fc80000011402 */
[----:B------:R-:W-:Y:S01]  /*1b780*/  @P0 LEA.HI R2, R5, R2, RZ, 0x6 ;  /* 0x0000000205020211 */ /* 0x000fe200078f30ff */
[----:B------:R-:W-:-:S03]  /*1b790*/  IMAD.MOV.U32 R5, RZ, RZ, R3 ;  /* 0x000000ffff057224 */ /* 0x000fc600078e0003 */
        /* <DEDUP_REMOVED lines=11> */
.L_x_6106:
[----:B--2---:R-:W-:Y:S02]  /*1b850*/  ISETP.NE.AND P0, PT, R14, RZ, PT ;  /* 0x000000ff0e00720c */ /* 0x004fe40003f05270 */
[----:B------:R-:W-:-:S11]  /*1b860*/  PLOP3.LUT P6, PT, PT, PT, PT, 0x8, 0x0 ;  /* 0x000000000000781c */ /* 0x000fd60003fce170 */
[----:B------:R-:W-:Y:S05]  /*1b870*/  @P0 BRA `(.L_x_5895) ;  /* 0x00000000000c0947 */ /* 0x000fea0003800000 */
[----:B------:R-:W-:-:S03]  /*1b880*/  UMOV UR4, 0xffffffff ;  /* 0xffffffff00047882 */ /* 0x000fc60000000000 */
[----:B------:R-:W-:Y:S05]  /*1b890*/  BRA.DIV UR4, `(.L_x_5896) ;  /* 0x0000008e04987947 */ /* 0x000fea000b800000 */
[----:B------:R-:W-:-:S13]  /*1b8a0*/  ELECT P6, URZ, PT ;  /* 0x00000000003f782f */ /* 0x000fda00038c0000 */
.L_x_5895:
        /* <DEDUP_REMOVED lines=9> */
.L_x_6109:
[----:B------:R-:W-:Y:S05]  /*1b940*/  BSYNC B1 ;  /* 0x0000000000017941 */ /* 0x000fea0003800000 */
.L_x_5897:
        /* <DEDUP_REMOVED lines=12> */
.L_x_6110:
[----:B------:R-:W-:Y:S05]  /*1ba10*/  BSYNC B2 ;  /* 0x0000000000027941 */ /* 0x000fea0003800000 */
.L_x_5901:
[----:B------:R-:W-:Y:S04]  /*1ba20*/  BSSY B2, `(.L_x_5903) ;  /* 0x0000009000027945 */ /* 0x000fe80003800000 */
        /* <DEDUP_REMOVED lines=8> */
.L_x_5904:
[----:B------:R-:W-:Y:S05]  /*1bab0*/  BSYNC B2 ;  /* 0x0000000000027941 */ /* 0x000fea0003800000 */
.L_x_5903:
[----:B------:R-:W3:Y:S01]  /*1bac0*/  LDL R8, [R1+0x10] ;  /* 0x0000100001087983 */ /* 0x000ee20000100800 */
[----:B------:R-:W-:Y:S01]  /*1bad0*/  IMAD.MOV.U32 R12, RZ, RZ, RZ ;  /* 0x000000ffff0c7224 */ /* 0x000fe200078e00ff */
[----:B------:R-:W-:Y:S01]  /*1bae0*/  UIADD3 UR4, UP0, UR40, 0x570, URZ ;  /* 0x0000057028047890 */ /* 0x000fe2000ff1e03f */
[----:B-1----:R-:W-:Y:S01]  /*1baf0*/  IMAD R6, R5, 0x40, R0 ;  /* 0x0000004005067824 */ /* 0x002fe200078e0200 */
[----:B------:R-:W-:Y:S01]  /*1bb00*/  PLOP3.LUT P0, PT, PT, PT, PT, 0x80, 0x0 ;  /* 0x000000000000781c */ /* 0x000fe20003f0f070 */
[----:B------:R-:W-:Y:S01]  /*1bb10*/  VIADD R9, R7, 0x28c90 ;  /* 0x00028c9007097836 */ /* 0x000fe20000000000 */
[----:B------:R-:W-:Y:S01]  /*1bb20*/  R2UR UR10, R12 ;  /* 0x000000000c0a72ca */ /* 0x000fe200000e0000 */
[----:B------:R-:W-:Y:S01]  /*1bb30*/  VIADD R6, R6, 0xffffffc0 ;  /* 0xffffffc006067836 */ /* 0x000fe20000000000 */
[----:B------:R-:W-:Y:S01]  /*1bb40*/  UIADD3.X UR5, URZ, UR41, URZ, UP0, !UPT ;  /* 0x000000293f057290 */ /* 0x000fe200087fe43f */
[----:B------:R-:W-:Y:S01]  /*1bb50*/  UMOV UR6, 0x0 ;  /* 0x0000000000067882 */ /* 0x000fe20000000000 */
[----:B------:R-:W-:Y:S01]  /*1bb60*/  UMOV UR7, 0x12f00000 ;  /* 0x12f0000000077882 */ /* 0x000fe20000000000 */
[----:B---3--:R-:W-:-:S04]  /*1bb70*/  IMAD R8, R8, 0x2000, R18 ;  /* 0x0000200008087824 */ /* 0x008fc800078e0212 */
[----:B------:R-:W-:-:S07]  /*1bb80*/  VIADD R8, R8, 0x22400 ;  /* 0x0002240008087836 */ /* 0x000fce0000000000 */
.L_x_5905:
        /* <DEDUP_REMOVED lines=13> */
.L_x_6111:
[----:B------:R-:W-:Y:S05]  /*1bc60*/  BSYNC B2 ;  /* 0x0000000000027941 */ /* 0x000fea0003800000 */
.L_x_5906:
[----:B------:R-:W-:Y:S01]  /*1bc70*/  BSSY B2, `(.L_x_5908) ;  /* 0x000000b000027945 */ /* 0x000fe20003800000 */
[----:B-12---:R-:W-:Y:S02]  /*1bc80*/  IMAD.MOV.U32 R10, RZ, RZ, 0x0 ;  /* 0x00000000ff0a7424 */ /* 0x006fe400078e00ff */
        /* <DEDUP_REMOVED lines=9> */
.L_x_5909:
[----:B------:R-:W-:Y:S05]  /*1bd20*/  BSYNC B2 ;  /* 0x0000000000027941 */ /* 0x000fea0003800000 */
.L_x_5908:
        /* <DEDUP_REMOVED lines=10> */
.L_x_5910:
        /* <DEDUP_REMOVED lines=12> */
[----:B------:R-:W-:Y:S01]  /*1be90*/  R2UR UR7, R11 ;  /* 0x000000000b0772ca */ /* 0x000fe200000e0000 */
[----:B------:R-:W-:Y:S01]  /*1bea0*/  UMOV UR10, 0x40 ;  /* 0x00000040000a7882 */ /* 0x000fe20000000000 */
[----:B------:R-:W-:-:S13]  /*1beb0*/  PLOP3.LUT P0, PT, PT, PT, PT, 0x80, 0x0 ;  /* 0x000000000000781c */ /* 0x000fda0003f0f070 */
.L_x_5911:
        /* <DEDUP_REMOVED lines=15> */
.L_x_5912:
        /* <DEDUP_REMOVED lines=15> */
.L_x_5913:
        /* <DEDUP_REMOVED lines=15> */
.L_x_5914:
        /* <DEDUP_REMOVED lines=15> */
.L_x_5915:
        /* <DEDUP_REMOVED lines=15> */
.L_x_5916:
        /* <DEDUP_REMOVED lines=15> */
.L_x_5917:
        /* <DEDUP_REMOVED lines=10> */
.L_x_5900:
[----:B------:R-:W-:Y:S05]  /*1c500*/  BSYNC B1 ;  /* 0x0000000000017941 */ /* 0x000fea0003800000 */
.L_x_5899:
[----:B------:R-:W1:Y:S04]  /*1c510*/  LDL.LU R10, [R1+0x10] ;  /* 0x00001000010a7983 */ /* 0x000e680000300800 */
[----:B------:R-:W2:Y:S01]  /*1c520*/  LDL.LU R9, [R1+0x18] ;  /* 0x0000180001097983 */ /* 0x000ea20000300800 */
[----:B------:R-:W-:Y:S01]  /*1c530*/  VIADD R5, R5, 0xfffffffe ;  /* 0xfffffffe05057836 */ /* 0x000fe20000000000 */
[----:B------:R-:W-:-:S04]  /*1c540*/  PLOP3.LUT P0, PT, PT, PT, PT, 0x8, 0x0 ;  /* 0x000000000000781c */ /* 0x000fc80003f0e170 */
[----:B------:R-:W-:Y:S01]  /*1c550*/  ISETP.GE.AND P2, PT, R5, R3, PT ;  /* 0x000000030500720c */ /* 0x000fe20003f46270 */
[----:B-1----:R-:W-:-:S05]  /*1c560*/  VIADD R6, R10, 0x1 ;  /* 0x000000010a067836 */ /* 0x002fca0000000000 */
[----:B------:R-:W-:-:S04]  /*1c570*/  ISETP.NE.AND P1, PT, R6, 0x2, PT ;  /* 0x000000020600780c */ /* 0x000fc80003f25270 */
[----:B------:R-:W-:Y:S02]  /*1c580*/  SEL R7, RZ, 0x1, P1 ;  /* 0x00000001ff077807 */ /* 0x000fe40000800000 */
[----:B------:R-:W-:Y:S02]  /*1c590*/  SEL R6, R6, RZ, P1 ;  /* 0x000000ff06067207 */ /* 0x000fe40000800000 */
[----:B--2---:R-:W-:-:S03]  /*1c5a0*/  LOP3.LUT R9, R9, R7, RZ, 0x3c, !PT ;  /* 0x0000000709097212 */ /* 0x004fc600078e3cff */
[----:B------:R1:W-:Y:S04]  /*1c5b0*/  STL [R1+0x10], R6 ;  /* 0x0000100601007387 */ /* 0x0003e80000100800 */
[----:B------:R1:W-:Y:S01]  /*1c5c0*/  STL [R1+0x18], R9 ;  /* 0x0000180901007387 */ /* 0x0003e20000100800 */
[----:B------:R-:W-:Y:S05]  /*1c5d0*/  @!P2 BRA `(.L_x_5893) ;  /* 0x0000000c0020a947 */ /* 0x000fea0003800000 */
.L_x_5937:
[----:B------:R-:W-:Y:S05]  /*1c5e0*/  YIELD ;  /* 0x0000000000007946 */ /* 0x000fea0003800000 */
[----:B------:R-:W-:Y:S04]  /*1c5f0*/  BSSY B1, `(.L_x_5918) ;  /* 0x00000ba000017945 */ /* 0x000fe80003800000 */
[----:B--2---:R-:W-:Y:S05]  /*1c600*/  @!P6 BRA `(.L_x_5919) ;  /* 0x0000000800e0e947 */ /* 0x004fea0003800000 */
[----:B-1----:R-:W2:Y:S04]  /*1c610*/  LDL R6, [R1+0x10] ;  /* 0x0000100001067983 */ /* 0x002ea80000100800 */
        /* <DEDUP_REMOVED lines=9> */
.L_x_6112:
[----:B------:R-:W-:Y:S05]  /*1c6b0*/  BSYNC B2 ;  /* 0x0000000000027941 */ /* 0x000fea0003800000 */
.L_x_5920:
        /* <DEDUP_REMOVED lines=9> */
.L_x_5923:
[----:B------:R-:W-:Y:S05]  /*1c750*/  BSYNC B2 ;  /* 0x0000000000027941 */ /* 0x000fea0003800000 */
.L_x_5922:
        /* <DEDUP_REMOVED lines=12> */
.L_x_5924:
        /* <DEDUP_REMOVED lines=13> */
.L_x_6113:
[----:B------:R-:W-:Y:S05]  /*1c8f0*/  BSYNC B2 ;  /* 0x0000000000027941 */ /* 0x000fea0003800000 */
.L_x_5925:
[----:B------:R-:W-:Y:S01]  /*1c900*/  BSSY B2, `(.L_x_5927) ;  /* 0x000000b000027945 */ /* 0x000fe20003800000 */
[----:B------:R-:W-:Y:S02]  /*1c910*/  IMAD.MOV.U32 R10, RZ, RZ, 0x0 ;  /* 0x00000000ff0a7424 */ /* 0x000fe400078e00ff */
[----:B------:R-:W-:Y:S01]  /*1c920*/  IMAD.MOV.U32 R11, RZ, RZ, 0x12f00000 ;  /* 0x12f00000ff0b7424 */ /* 0x000fe200078e00ff */
[----:B------:R-:W-:Y:S06]  /*1c930*/  @P2 BRA `(.L_x_5928) ;  /* 0x00000000001c2947 */ /* 0x000fec0003800000 */
[----:B------:R-:W3:Y:S01]  /*1c940*/  S2R R8, SR_TID.X ;  /* 0x0000000000087919 */ /* 0x000ee20000002100 */
[----:B-12---:R-:W-:-:S04]  /*1c950*/  IMAD.MOV.U32 R7, RZ, RZ, 0x10000 ;  /* 0x00010000ff077424 */ /* 0x006fc800078e00ff */
[----:B------:R4:W-:Y:S01]  /*1c960*/  SYNCS.ARRIVE.TRANS64 RZ, [R6+URZ+0x28cb0], R7 ;  /* 0x028cb00706ff79a7 */ /* 0x0009e2000800003f */
[----:B---3--:R-:W-:-:S04]  /*1c970*/  LOP3.LUT R8, R8, 0x1f, RZ, 0xc0, !PT ;  /* 0x0000001f08087812 */ /* 0x008fc800078ec0ff */
[----:B------:R-:W-:-:S13]  /*1c980*/  ISETP.NE.AND P1, PT, R8, RZ, PT ;  /* 0x000000ff0800720c */ /* 0x000fda0003f25270 */
[----:B----4-:R-:W-:Y:S05]  /*1c990*/  @!P1 BRA `(.L_x_5928) ;  /* 0x0000000000049947 */ /* 0x010fea0003800000 */
[----:B------:R-:W-:Y:S01]  /*1c9a0*/  BPT.TRAP 0x1 ;  /* 0x000000040000795c */ /* 0x000fe20000300000 */
.L_x_5928:
[----:B------:R-:W-:Y:S05]  /*1c9b0*/  BSYNC B2 ;  /* 0x0000000000027941 */ /* 0x000fea0003800000 */
.L_x_5927:
        /* <DEDUP_REMOVED lines=10> */
.L_x_5929:
        /* <DEDUP_REMOVED lines=15> */
.L_x_5930:
        /* <DEDUP_REMOVED lines=15> */
.L_x_5931:
        /* <DEDUP_REMOVED lines=15> */
.L_x_5932:
        /* <DEDUP_REMOVED lines=15> */
.L_x_5933:
        /* <DEDUP_REMOVED lines=15> */
.L_x_5934:
        /* <DEDUP_REMOVED lines=15> */
.L_x_5935:
        /* <DEDUP_REMOVED lines=15> */
.L_x_5936:
        /* <DEDUP_REMOVED lines=10> */
.L_x_5919:
[----:B------:R-:W-:Y:S05]  /*1d190*/  BSYNC B1 ;  /* 0x0000000000017941 */ /* 0x000fea0003800000 */
.L_x_5918:
[----:B------:R-:W1:Y:S04]  /*1d1a0*/  LDL.LU R10, [R1+0x10] ;  /* 0x00001000010a7983 */ /* 0x000e680000300800 */
[----:B------:R-:W2:Y:S01]  /*1d1b0*/  LDL.LU R8, [R1+0x18] ;  /* 0x0000180001087983 */ /* 0x000ea20000300800 */
[C---:B------:R-:W-:Y:S01]  /*1d1c0*/  ISETP.GT.AND P2, PT, R5.reuse, R3, PT ;  /* 0x000000030500720c */ /* 0x040fe20003f44270 */
[----:B------:R-:W-:Y:S02]  /*1d1d0*/  VIADD R5, R5, 0xffffffff ;  /* 0xffffffff05057836 */ /* 0x000fe40000000000 */
[----:B-1----:R-:W-:-:S05]  /*1d1e0*/  VIADD R6, R10, 0x1 ;  /* 0x000000010a067836 */ /* 0x002fca0000000000 */
[----:B------:R-:W-:-:S04]  /*1d1f0*/  ISETP.NE.AND P1, PT, R6, 0x2, PT ;  /* 0x000000020600780c */ /* 0x000fc80003f25270 */
[----:B------:R-:W-:Y:S02]  /*1d200*/  SEL R7, RZ, 0x1, P1 ;  /* 0x00000001ff077807 */ /* 0x000fe40000800000 */
[----:B------:R-:W-:Y:S02]  /*1d210*/  SEL R6, R6, RZ, P1 ;  /* 0x000000ff06067207 */ /* 0x000fe40000800000 */
[----:B--2---:R-:W-:-:S05]  /*1d220*/  LOP3.LUT R8, R8, R7, RZ, 0x3c, !PT ;  /* 0x0000000708087212 */ /* 0x004fca00078e3cff */
[----:B------:R2:W-:Y:S04]  /*1d230*/  STL [R1+0x18], R8 ;  /* 0x0000180801007387 */ /* 0x0005e80000100800 */
[----:B------:R2:W-:Y:S01]  /*1d240*/  STL [R1+0x10], R6 ;  /* 0x0000100601007387 */ /* 0x0005e20000100800 */
[----:B------:R-:W-:Y:S05]  /*1d250*/  @P2 BRA `(.L_x_5937) ;  /* 0xfffffff000e02947 */ /* 0x000fea000383ffff */
.L_x_5893:
[----:B------:R-:W-:Y:S05]  /*1d260*/  BSYNC B0 ;  /* 0x0000000000007941 */ /* 0x000fea0003800000 */
.L_x_5892:
[----:B--2---:R-:W2:Y:S01]  /*1d270*/  LDL R8, [R1+0x28] ;  /* 0x0000280001087983 */ /* 0x004ea20000100800 */
[----:B------:R-:W3:Y:S01]  /*1d280*/  LDC R0, c[0x0][0x448] ;  /* 0x00011200ff007b82 */ /* 0x000ee20000000800 */
[----:B------:R-:W-:Y:S07]  /*1d290*/  @!P0 WARPSYNC.ALL ;  /* 0x0000000000008948 */ /* 0x000fee0003800000 */
[----:B------:R-:W-:Y:S01]  /*1d2a0*/  @!P0 BAR.SYNC.DEFER_BLOCKING 0xc, 0x180 ;  /* 0x0306000000008b1d */ /* 0x000fe20000010000 */
[----:B---3--:R-:W-:-:S13]  /*1d2b0*/  ISETP.NE.AND P1, PT, R0, 0x1, PT ;  /* 0x000000010000780c */ /* 0x008fda0003f25270 */
[----:B------:R-:W3:Y:S08]  /*1d2c0*/  @P1 LDC R0, c[0x0][0x44c] ;  /* 0x00011300ff001b82 */ /* 0x000ef00000000800 */
[----:B------:R-:W4:Y:S01]  /*1d2d0*/  @P1 LDC R3, c[0x0][0x450] ;  /* 0x00011400ff031b82 */ /* 0x000f220000000800 */
[----:B--2---:R-:W-:-:S04]  /*1d2e0*/  VIADD R2, R8, 0x3f ;  /* 0x0000003f08027836 */ /* 0x004fc80000000000 */
[----:B---3--:R-:W-:-:S05]  /*1d2f0*/  @P1 IMAD.HI.U32 R0, R2, R0, RZ ;  /* 0x0000000002001227 */ /* 0x008fca00078e00ff */
[----:B----4-:R-:W-:-:S05]  /*1d300*/  @P1 SHF.R.U32.HI R2, RZ, R3, R0 ;  /* 0x00000003ff021219 */ /* 0x010fca0000011600 */
[----:B------:R-:W-:Y:S02]  /*1d310*/  IMAD.IADD R0, R20, 0x1, R2 ;  /* 0x0000000114007824 */ /* 0x000fe400078e0202 */
[----:B------:R-:W2:Y:S02]  /*1d320*/  LDC.64 R2, c[0x0][0x9e0] ;  /* 0x00027800ff027b82 */ /* 0x000ea40000000a00 */
[----:B--2---:R-:W-:Y:S01]  /*1d330*/  ISETP.GE.AND P2, PT, R3, 0x1, PT ;  /* 0x000000010300780c */ /* 0x004fe20003f46270 */
[----:B------:R-:W-:-:S12]  /*1d340*/  IMAD.IADD R2, R0, 0x1, R2 ;  /* 0x0000000100027824 */ /* 0x000fd800078e0202 */
[----:B------:R-:W-:Y:S05]  /*1d350*/  @!P2 BRA `(.L_x_5938) ;  /* 0x000000000048a947 */ /* 0x000fea0003800000 */
[C---:B------:R-:W-:Y:S01]  /*1d360*/  ISETP.GT.AND P0, PT, R0.reuse, RZ, PT ;  /* 0x000000ff0000720c */ /* 0x040fe20003f04270 */
[----:B------:R-:W-:Y:S01]  /*1d370*/  BSSY B0, `(.L_x_5939) ;  /* 0x000000e000007945 */ /* 0x000fe20003800000 */
[----:B------:R-:W-:-:S11]  /*1d380*/  VIADD R5, R0, 0xffffffff ;  /* 0xffffffff00057836 */ /* 0x000fd60000000000 */
[----:B------:R-:W-:Y:S05]  /*1d390*/  @P0 BRA `(.L_x_5940) ;  /* 0x00000000001c0947 */ /* 0x000fea0003800000 */
[----:B------:R-:W-:Y:S01]  /*1d3a0*/  ISETP.NE.AND P0, PT, R3, 0x1, PT ;  /* 0x000000010300780c */ /* 0x000fe20003f05270 */
[----:B------:R-:W-:-:S12]  /*1d3b0*/  IMAD.MOV R0, RZ, RZ, -R0 ;  /* 0x000000ffff007224 */ /* 0x000fd800078e0a00 */
[----:B-1----:R-:W1:Y:S02]  /*1d3c0*/  @P0 LDC.64 R6, c[0x0][0x9e8] ;  /* 0x00027a00ff060b82 */ /* 0x002e640000000a00 */
[----:B-1----:R-:W-:-:S05]  /*1d3d0*/  @P0 IMAD.HI.U32 R6, R0, R6, RZ ;  /* 0x0000000600060227 */ /* 0x002fca00078e00ff */
[----:B------:R-:W-:-:S04]  /*1d3e0*/  @P0 SHF.R.U32.HI R0, RZ, R7, R6 ;  /* 0x00000007ff000219 */ /* 0x000fc80000011606 */
[----:B------:R-:W-:Y:S01]  /*1d3f0*/  LOP3.LUT R5, RZ, R0, RZ, 0x33, !PT ;  /* 0x00000000ff057212 */ /* 0x000fe200078e33ff */
[----:B------:R-:W-:Y:S06]  /*1d400*/  BRA `(.L_x_5941) ;  /* 0x0000000000107947 */ /* 0x000fec0003800000 */
.L_x_5940:
[----:B------:R-:W-:-:S13]  /*1d410*/  ISETP.NE.AND P0, PT, R3, 0x1, PT ;  /* 0x000000010300780c */ /* 0x000fda0003f05270 */
[----:B-1----:R-:W1:Y:S02]  /*1d420*/  @P0 LDC.64 R6, c[0x0][0x9e8] ;  /* 0x00027a00ff060b82 */ /* 0x002e640000000a00 */
[----:B-1----:R-:W-:-:S05]  /*1d430*/  @P0 IMAD.HI.U32 R6, R5, R6, RZ ;  /* 0x0000000605060227 */ /* 0x002fca00078e00ff */
[----:B------:R-:W-:-:S07]  /*1d440*/  @P0 SHF.R.U32.HI R5, RZ, R7, R6 ;  /* 0x00000007ff050219 */ /* 0x000fce0000011606 */
.L_x_5941:
[----:B------:R-:W-:Y:S05]  /*1d450*/  BSYNC B0 ;  /* 0x0000000000007941 */ /* 0x000fea0003800000 */
.L_x_5939:
[----:B------:R-:W-:-:S05]  /*1d460*/  IMAD R5, R5, R3, R3 ;  /* 0x0000000305057224 */ /* 0x000fca00078e0203 */
[----:B------:R-:W-:-:S07]  /*1d470*/  VIMNMX R2, R2, R5, PT ;  /* 0x0000000502027248 */ /* 0x000fce0003fe0100 */
.L_x_5938:
[----:B------:R-:W2:Y:S01]  /*1d480*/  LDL R7, [R1+0x5c] ;  /* 0x00005c0001077983 */ /* 0x000ea20000100800 */
[----:B------:R-:W3:Y:S01]  /*1d490*/  @P1 LDC R5, c[0x0][0x44c] ;  /* 0x00011300ff051b82 */ /* 0x000ee20000000800 */
[----:B------:R-:W-:Y:S01]  /*1d4a0*/  IMAD.MOV.U32 R0, RZ, RZ, R8 ;  /* 0x000000ffff007224 */ /* 0x000fe200078e0008 */
[----:B------:R-:W-:-:S06]  /*1d4b0*/  ULDC UR4, c[0x0][0x9dc] ;  /* 0x0002770000047ab9 */ /* 0x000fcc0000000800 */
[----:B-1----:R-:W1:Y:S01]  /*1d4c0*/  @P1 LDC R6, c[0x0][0x450] ;  /* 0x00011400ff061b82 */ /* 0x002e620000000800 */
[----:B---3--:R-:W-:-:S05]  /*1d4d0*/  @P1 IMAD.HI.U32 R5, R8, R5, RZ ;  /* 0x0000000508051227 */ /* 0x008fca00078e00ff */
[----:B-1----:R-:W-:Y:S01]  /*1d4e0*/  @P1 SHF.R.U32.HI R0, RZ, R6, R5 ;  /* 0x00000006ff001219 */ /* 0x002fe20000011605 */
[----:B------:R-:W-:-:S04]  /*1d4f0*/  VIADD R5, R2, 0x3f ;  /* 0x0000003f02057836 */ /* 0x000fc80000000000 */
[----:B------:R-:W-:Y:S01]  /*1d500*/  IMAD.IADD R2, R17, 0x1, R0 ;  /* 0x0000000111027824 */ /* 0x000fe200078e0200 */
[----:B------:R-:W-:-:S04]  /*1d510*/  SHF.R.S32.HI R0, RZ, 0x1f, R5 ;  /* 0x0000001fff007819 */ /* 0x000fc80000011405 */
[----:B------:R-:W-:-:S04]  /*1d520*/  LEA.HI R0, R0, R5, RZ, 0x6 ;  /* 0x0000000500007211 */ /* 0x000fc800078f30ff */
[----:B------:R-:W-:Y:S01]  /*1d530*/  SHF.R.S32.HI R8, RZ, 0x6, R0 ;  /* 0x00000006ff087819 */ /* 0x000fe20000011400 */
        /* <DEDUP_REMOVED lines=14> */
.L_x_5944:
[----:B------:R-:W-:-:S13]  /*1d620*/  ISETP.NE.AND P0, PT, R3, 0x1, PT ;  /* 0x000000010300780c */ /* 0x000fda0003f05270 */
[----:B------:R-:W1:Y:S02]  /*1d630*/  @P0 LDC.64 R6, c[0x0][0x9e8] ;  /* 0x00027a00ff060b82 */ /* 0x000e640000000a00 */
[----:B-1----:R-:W-:-:S05]  /*1d640*/  @P0 IMAD.HI.U32 R6, R2, R6, RZ ;  /* 0x0000000602060227 */ /* 0x002fca00078e00ff */
[----:B------:R-:W-:-:S07]  /*1d650*/  @P0 SHF.R.U32.HI R2, RZ, R7, R6 ;  /* 0x00000007ff020219 */ /* 0x000fce0000011606 */
.L_x_5945:
[----:B------:R-:W-:Y:S05]  /*1d660*/  BSYNC B0 ;  /* 0x0000000000007941 */ /* 0x000fea0003800000 */
.L_x_5943:
[----:B------:R-:W-:-:S05]  /*1d670*/  IMAD R2, R2, R3, RZ ;  /* 0x0000000302027224 */ /* 0x000fca00078e02ff */
[----:B------:R-:W-:-:S07]  /*1d680*/  VIMNMX R0, R0, R2, !PT ;  /* 0x0000000200007248 */ /* 0x000fce0007fe0100 */
.L_x_5942:
[----:B------:R-:W-:Y:S01]  /*1d690*/  SHF.R.S32.HI R2, RZ, 0x1f, R0 ;  /* 0x0000001fff027819 */ /* 0x000fe20000011400 */
[----:B------:R-:W-:Y:S01]  /*1d6a0*/  BSSY B0, `(.L_x_5946) ;  /* 0x0000025000007945 */ /* 0x000fe20003800000 */
[----:B------:R-:W-:Y:S02]  /*1d6b0*/  ISETP.NE.AND P1, PT, R4, RZ, PT ;  /* 0x000000ff0400720c */ /* 0x000fe40003f25270 */
[----:B------:R-:W-:-:S04]  /*1d6c0*/  LEA.HI R2, R2, R0, RZ, 0x6 ;  /* 0x0000000002027211 */ /* 0x000fc800078f30ff */
[----:B------:R-:W-:-:S04]  /*1d6d0*/  SHF.R.S32.HI R2, RZ, 0x6, R2 ;  /* 0x00000006ff027819 */ /* 0x000fc80000011402 */
[----:B------:R-:W-:-:S03]  /*1d6e0*/  VIMNMX R8, RZ, R2, !PT ;  /* 0x00000002ff087248 */ /* 0x000fc60007fe0100 */
[----:B------:R-:W1:Y:S01]  /*1d6f0*/  @!P1 LDC R4, c[0x0][0x9f0] ;  /* 0x00027c00ff049b82 */ /* 0x000e620000000800 */
[----:B------:R-:W-:Y:S01]  /*1d700*/  ISETP.GT.AND P0, PT, R5, R8, PT ;  /* 0x000000080500720c */ /* 0x000fe20003f04270 */
[----:B------:R2:W-:Y:S04]  /*1d710*/  STL [R1+0x34], R8 ;  /* 0x0000340801007387 */ /* 0x0005e80000100800 */
[----:B------:R2:W-:Y:S08]  /*1d720*/  STL [R1+0x3c], RZ ;  /* 0x00003cff01007387 */ /* 0x0005f00000100800 */
[----:B--2---:R-:W-:Y:S05]  /*1d730*/  @!P0 BRA `(.L_x_5947) ;  /* 0x00000000006c8947 */ /* 0x004fea0003800000 */
[-C--:B-1----:R-:W-:Y:S02]  /*1d740*/  IABS R0, R4.reuse ;  /* 0x0000000400007213 */ /* 0x082fe40000000000 */
[----:B------:R-:W-:Y:S02]  /*1d750*/  IABS R7, R4 ;  /* 0x0000000400077213 */ /* 0x000fe40000000000 */
[----:B------:R-:W1:Y:S03]  /*1d760*/  I2F.RP R2, R0 ;  /* 0x0000000000027306 */ /* 0x000e660000209400 */
[----:B------:R-:W-:-:S05]  /*1d770*/  IMAD.MOV R7, RZ, RZ, -R7 ;  /* 0x000000ffff077224 */ /* 0x000fca00078e0a07 */
[----:B-1----:R-:W1:Y:S02]  /*1d780*/  MUFU.RCP R2, R2 ;  /* 0x0000000200027308 */ /* 0x002e640000001000 */
[----:B-1----:R-:W-:-:S06]  /*1d790*/  VIADD R2, R2, 0xffffffe ;  /* 0x0ffffffe02027836 */ /* 0x002fcc0000000000 */
[----:B------:R-:W1:Y:S02]  /*1d7a0*/  F2I.FTZ.U32.TRUNC.NTZ R3, R2 ;  /* 0x0000000200037305 */ /* 0x000e64000021f000 */
[----:B-1----:R-:W-:-:S04]  /*1d7b0*/  IMAD.MOV R2, RZ, RZ, -R3 ;  /* 0x000000ffff027224 */ /* 0x002fc800078e0a03 */
        /* <DEDUP_REMOVED lines=19> */
.L_x_5947:
[----:B------:R-:W-:Y:S05]  /*1d8f0*/  BSYNC B0 ;  /* 0x0000000000007941 */ /* 0x000fea0003800000 */
.L_x_5946:
        /* <DEDUP_REMOVED lines=15> */
[----:B------:R-:W3:Y:S01]  /*1d9f0*/  LDC.64 R2, c[0x0][0xc60] ;  /* 0x00031800ff027b82 */ /* 0x000ee20000000a00 */
[----:B------:R-:W2:Y:S02]  /*1da00*/  FLO.U32 R0, UR4 ;  /* 0x0000000400007d00 */ /* 0x000ea400080e0000 */
[----:B--2---:R-:W-:-:S06]  /*1da10*/  ISETP.EQ.U32.AND P0, PT, R0, R5, PT ;  /* 0x000000050000720c */ /* 0x004fcc0003f02070 */
[----:B------:R-:W3:Y:S07]  /*1da20*/  POPC R5, UR4 ;  /* 0x0000000400057d09 */ /* 0x000eee0008000000 */
[----:B---3--:R-:W2:Y:S01]  /*1da30*/  @P0 ATOMG.E.ADD.STRONG.GPU PT, R3, desc[UR42][R2.64], R5 ;  /* 0x00000005020309a8 */ /* 0x008ea200081ee1ea */
[----:B-1----:R-:W1:Y:S02]  /*1da40*/  S2R R4, SR_LTMASK ;  /* 0x0000000000047919 */ /* 0x002e640000003900 */
[----:B-1----:R-:W-:-:S04]  /*1da50*/  LOP3.LUT R4, R4, UR4, RZ, 0xc0, !PT ;  /* 0x0000000404047c12 */ /* 0x002fc8000f8ec0ff */
[----:B------:R-:W1:Y:S01]  /*1da60*/  POPC R7, R4 ;  /* 0x0000000400077309 */ /* 0x000e620000000000 */
[----:B--2---:R-:W1:Y:S02]  /*1da70*/  SHFL.IDX PT, R0, R3, R0, 0x1f ;  /* 0x00001f0003007589 */ /* 0x004e6400000e0000 */
[----:B-1----:R-:W-:-:S05]  /*1da80*/  IADD3 R0, R0, UR37, R7 ;  /* 0x0000002500007c10 */ /* 0x002fca000fffe007 */
[----:B------:R2:W-:Y:S01]  /*1da90*/  STL [R1], R0 ;  /* 0x0000000001007387 */ /* 0x0005e20000100800 */
[----:B------:R-:W-:Y:S05]  /*1daa0*/  BRA `(.L_x_5950) ;  /* 0x0000004800647947 */ /* 0x000fea0003800000 */
.L_x_5949:
        /* <DEDUP_REMOVED lines=19> */
[----:B01----:R-:W-:Y:S05]  /*1dbe0*/  CALL.ABS.NOINC R2 ;  /* 0x0000000002007343 */ /* 0x003fea0003c00000 */
.L_x_5952:
[----:B------:R-:W-:Y:S05]  /*1dbf0*/  BSYNC B6 ;  /* 0x0000000000067941 */ /* 0x000fea0003800000 */
.L_x_5951:
        /* <DEDUP_REMOVED lines=8> */
[----:B------:R2:W3:Y:S01]  /*1dc80*/  LDC.64 R2, c[0x4][R17] ;  /* 0x0100000011027b82 */ /* 0x0004e20000000a00 */
[----:B-1----:R-:W-:Y:S02]  /*1dc90*/  IMAD.U32 R4, RZ, RZ, UR6 ;  /* 0x00000006ff047e24 */ /* 0x002fe4000f8e00ff */
[----:B------:R-:W-:Y:S02]  /*1dca0*/  IMAD.U32 R5, RZ, RZ, UR7 ;  /* 0x00000007ff057e24 */ /* 0x000fe4000f8e00ff */
[----:B------:R-:W-:Y:S02]  /*1dcb0*/  IMAD.U32 R6, RZ, RZ, UR8 ;  /* 0x00000008ff067e24 */ /* 0x000fe4000f8e00ff */
[----:B------:R-:W-:-:S02]  /*1dcc0*/  IMAD.U32 R7, RZ, RZ, UR9 ;  /* 0x00000009ff077e24 */ /* 0x000fc4000f8e00ff */
[----:B------:R-:W-:Y:S02]  /*1dcd0*/  IMAD.U32 R10, RZ, RZ, UR4 ;  /* 0x00000004ff0a7e24 */ /* 0x000fe4000f8e00ff */
[----:B------:R-:W-:Y:S02]  /*1dce0*/  IMAD.U32 R11, RZ, RZ, UR5 ;  /* 0x00000005ff0b7e24 */ /* 0x000fe4000f8e00ff */
[----:B------:R-:W-:Y:S02]  /*1dcf0*/  IMAD.MOV.U32 R8, RZ, RZ, 0x70 ;  /* 0x00000070ff087424 */ /* 0x000fe400078e00ff */
[----:B------:R-:W-:Y:S02]  /*1dd00*/  IMAD.MOV.U32 R12, RZ, RZ, 0x1 ;  /* 0x00000001ff0c7424 */ /* 0x000fe400078e00ff */
[----:B--2---:R-:W-:-:S07]  /*1dd10*/  IMAD.MOV.U32 R13, RZ, RZ, RZ ;  /* 0x000000ffff0d7224 */ /* 0x004fce00078e00ff */
[----:B------:R-:W-:-:S07]  /*1dd20*/  LEPC R20, `(.L_x_5955) ;  /* 0x000000001014794e */ /* 0x000fce0000000000 */
[----:B0--3--:R-:W-:Y:S05]  /*1dd30*/  CALL.ABS.NOINC R2 ;  /* 0x0000000002007343 */ /* 0x009fea0003c00000 */
.L_x_5955:
        /* <DEDUP_REMOVED lines=15> */
.L_x_5954:
[----:B------:R-:W-:Y:S05]  /*1de30*/  BSYNC B6 ;  /* 0x0000000000067941 */ /* 0x000fea0003800000 */
.L_x_5953:
[----:B------:R-:W2:Y:S01]  /*1de40*/  LDL R0, [R1+0xc] ;  /* 0x00000c0001007983 */ /* 0x000ea20000100800 */
[----:B------:R-:W-:Y:S02]  /*1de50*/  ULDC.64 UR4, c[0x0][0x9f8] ;  /* 0x00027e0000047ab9 */ /* 0x000fe40000000a00 */
[----:B------:R-:W-:Y:S01]  /*1de60*/  ISETP.NE.U32.AND P0, PT, RZ, UR4, PT ;  /* 0x00000004ff007c0c */ /* 0x000fe2000bf05070 */
[----:B------:R-:W3:Y:S03]  /*1de70*/  LDL R17, [R1+0x30] ;  /* 0x0000300001117983 */ /* 0x000ee60000100800 */
[----:B------:R-:W-:Y:S01]  /*1de80*/  ISETP.NE.AND.EX P0, PT, RZ, UR5, PT, P0 ;  /* 0x00000005ff007c0c */ /* 0x000fe2000bf05300 */
[----:B------:R-:W-:-:S12]  /*1de90*/  ULDC.64 UR4, c[0x0][0xa08] ;  /* 0x0002820000047ab9 */ /* 0x000fd80000000a00 */
[----:B------:R-:W4:Y:S01]  /*1dea0*/  @P0 LDC.64 R2, c[0x0][0x9f8] ;  /* 0x00027e00ff020b82 */ /* 0x000f220000000a00 */
[----:B--2---:R-:W-:Y:S02]  /*1deb0*/  IMAD.MOV.U32 R7, RZ, RZ, R0 ;  /* 0x000000ffff077224 */ /* 0x004fe400078e0000 */
[----:B----4-:R-:W-:-:S05]  /*1dec0*/  @P0 IMAD.WIDE R2, R0, 0x4, R2 ;  /* 0x0000000400020825 */ /* 0x010fca00078e0202 */
[----:B------:R2:W4:Y:S01]  /*1ded0*/  @P0 LDG.E R7, desc[UR42][R2.64] ;  /* 0x0000002a02070981 */ /* 0x000522000c1e1900 */
[----:B---3--:R-:W-:Y:S01]  /*1dee0*/  VIADD R0, R17, 0xffffffff ;  /* 0xffffffff11007836 */ /* 0x008fe20000000000 */
[----:B--2---:R-:W2:Y:S02]  /*1def0*/  LDC.64 R2, c[0x0][0x418] ;  /* 0x00010600ff027b82 */ /* 0x004ea40000000a00 */
[----:B--2---:R-:W-:Y:S01]  /*1df00*/  LOP3.LUT P0, RZ, R2, UR4, RZ, 0xfc, !PT ;  /* 0x0000000402ff7c12 */ /* 0x004fe2000f80fcff */
[----:B------:R-:W-:-:S03]  /*1df10*/  UMOV UR4, 0xffffffff ;  /* 0xffffffff00047882 */ /* 0x000fc60000000000 */
[----:B------:R-:W-:Y:S02]  /*1df20*/  LOP3.LUT P0, RZ, R3, UR5, RZ, 0xfc, P0 ;  /* 0x0000000503ff7c12 */ /* 0x000fe4000800fcff */
[----:B----4-:R-:W-:Y:S01]  /*1df30*/  SHF.R.S32.HI R8, RZ, 0x1f, R7 ;  /* 0x0000001fff087819 */ /* 0x010fe20000011407 */
        /* <DEDUP_REMOVED lines=8> */
.L_x_6116:
        /* <DEDUP_REMOVED lines=11> */
.L_x_6119:
[----:B------:R-:W-:Y:S05]  /*1e070*/  @!P6 BRA `(.L_x_5957) ;  /* 0x0000000000fce947 */ /* 0x000fea0003800000 */
[----:B------:R-:W-:-:S04]  /*1e080*/  ISETP.NE.U32.AND P0, PT, R2, RZ, PT ;  /* 0x000000ff0200720c */ /* 0x000fc80003f05070 */
[----:B------:R-:W-:-:S13]  /*1e090*/  ISETP.NE.AND.EX P0, PT, R3, RZ, PT, P0 ;  /* 0x000000ff0300720c */ /* 0x000fda0003f05300 */
[----:B------:R-:W-:Y:S05]  /*1e0a0*/  @!P0 BRA `(.L_x_5959) ;  /* 0x0000000000508947 */ /* 0x000fea0003800000 */
[----:B------:R-:W3:Y:S01]  /*1e0b0*/  LDC R6, c[0x0][0x43c] ;  /* 0x00010f00ff067b82 */ /* 0x000ee20000000800 */
[----:B------:R-:W-:Y:S01]  /*1e0c0*/  IMAD.MOV.U32 R9, RZ, RZ, R0 ;  /* 0x000000ffff097224 */ /* 0x000fe200078e0000 */
[----:B------:R-:W-:-:S03]  /*1e0d0*/  ULDC.64 UR4, c[0x0][0x428] ;  /* 0x00010a0000047ab9 */ /* 0x000fc60000000a00 */
        /* <DEDUP_REMOVED lines=17> */
.L_x_5959:
[----:B---3--:R-:W3:Y:S01]  /*1e1f0*/  LDL R2, [R1+0x14] ;  /* 0x0000140001027983 */ /* 0x008ee20000100800 */
[----:B-1----:R-:W-:Y:S01]  /*1e200*/  IMAD R0, R19, 0x8, R18 ;  /* 0x0000000813007824 */ /* 0x002fe200078e0212 */
[----:B---3--:R-:W-:-:S04]  /*1e210*/  SHF.L.U32 R2, R2, 0x1f, RZ ;  /* 0x0000001f02027819 */ /* 0x008fc800000006ff */
[----:B------:R-:W1:Y:S02]  /*1e220*/  SYNCS.PHASECHK.TRANS64.TRYWAIT P0, [R0+URZ+0x28c40], R2 ;  /* 0x028c4002000075a7 */ /* 0x000e64000800017f */
[----:B-1----:R-:W-:Y:S05]  /*1e230*/  @!P0 BRA `(.L_x_5960) ;  /* 0x0000006800088947 */ /* 0x002fea0003800000 */
.L_x_6120:
        /* <DEDUP_REMOVED lines=11> */
.L_x_5961:
[----:B------:R-:W3:Y:S04]  /*1e2f0*/  LDL R4, [R1+0x2c] ;  /* 0x00002c0001047983 */ /* 0x000ee80000100800 */
[----:B------:R-:W4:Y:S04]  /*1e300*/  LDL R3, [R1+0x20] ;  /* 0x0000200001037983 */ /* 0x000f280000100800 */
[----:B-1----:R-:W2:Y:S01]  /*1e310*/  LDL.LU R2, [R1+0x1c] ;  /* 0x00001c0001027983 */ /* 0x002ea20000300800 */
        /* <DEDUP_REMOVED lines=12> */
[----:B---3--:R-:W-:Y:S02]  /*1e3e0*/  R2UR UR11, R4 ;  /* 0x00000000040b72ca */ /* 0x008fe400000e0000 */
[----:B----4-:R-:W-:Y:S02]  /*1e3f0*/  R2UR UR4, R3 ;  /* 0x00000000030472ca */ /* 0x010fe400000e0000 */
[----:B--2---:R-:W-:-:S04]  /*1e400*/  LOP3.LUT R2, R2, 0xfffffffe, RZ, 0xc0, !PT ;  /* 0xfffffffe02027812 */ /* 0x004fc800078ec0ff */
[----:B------:R-:W-:-:S07]  /*1e410*/  @P0 LOP3.LUT R2, R2, 0x1, RZ, 0xfc, !PT ;  /* 0x0000000102020812 */ /* 0x000fce00078efcff */
[----:B------:R-:W-:Y:S01]  /*1e420*/  ULEA UR11, UR11, UR4, 0x6 ;  /* 0x000000040b0b7291 */ /* 0x000fe2000f8e303f */
[----:B------:R3:W-:Y:S02]  /*1e430*/  STL [R1+0x1c], R2 ;  /* 0x00001c0201007387 */ /* 0x0007e40000100800 */
[----:B------:R-:W-:-:S06]  /*1e440*/  UMOV UR4, 0x0 ;  /* 0x0000000000047882 */ /* 0x000fcc0000000000 */
[----:B------:R3:W-:Y:S01]  /*1e450*/  UTMALDG.4D [UR8], [UR6], desc[UR4] ;  /* 0x00000408060075b4 */ /* 0x0007e20008019000 */
[----:B------:R-:W-:Y:S02]  /*1e460*/  NOP ;  /* 0x0000000000007918 */ /* 0x000fe40000000000 */
.L_x_5957:
[----:B------:R-:W1:Y:S01]  /*1e470*/  LDL.LU R3, [R1+0x40] ;  /* 0x0000400001037983 */ /* 0x000e620000300800 */
[----:B------:R-:W-:Y:S05]  /*1e480*/  WARPSYNC.ALL ;  /* 0x0000000000007948 */ /* 0x000fea0003800000 */
[----:B---3--:R-:W-:Y:S01]  /*1e490*/  ULDC.64 UR4, c[0x0][0x298] ;  /* 0x0000a60000047ab9 */ /* 0x008fe20000000a00 */
        /* <DEDUP_REMOVED lines=21> */
[----:B------:R-:W-:Y:S02]  /*1e5f0*/  IMAD.U32 R10, RZ, RZ, UR8 ;  /* 0x00000008ff0a7e24 */ /* 0x000fe4000f8e00ff */
[----:B------:R-:W-:Y:S02]  /*1e600*/  IMAD.U32 R11, RZ, RZ, UR9 ;  /* 0x00000009ff0b7e24 */ /* 0x000fe4000f8e00ff */
[----:B------:R-:W-:Y:S02]  /*1e610*/  IMAD.MOV.U32 R8, RZ, RZ, 0x70 ;  /* 0x00000070ff087424 */ /* 0x000fe400078e00ff */
[----:B------:R-:W-:Y:S02]  /*1e620*/  IMAD.MOV.U32 R12, RZ, RZ, 0x1 ;  /* 0x00000001ff0c7424 */ /* 0x000fe400078e00ff */
[----:B------:R-:W-:-:S07]  /*1e630*/  IMAD.MOV.U32 R13, RZ, RZ, RZ ;  /* 0x000000ffff0d7224 */ /* 0x000fce00078e00ff */
[----:B------:R-:W-:-:S07]  /*1e640*/  LEPC R20, `(.L_x_5963) ;  /* 0x000000001014794e */ /* 0x000fce0000000000 */
[----:B01----:R-:W-:Y:S05]  /*1e650*/  CALL.ABS.NOINC R2 ;  /* 0x0000000002007343 */ /* 0x003fea0003c00000 */
.L_x_5963:
[----:B------:R-:W-:Y:S05]  /*1e660*/  BSYNC B6 ;  /* 0x0000000000067941 */ /* 0x000fea0003800000 */
.L_x_5962:
[----:B-1----:R-:W3:Y:S01]  /*1e670*/  LDL.LU R0, [R1+0x40] ;  /* 0x0000400001007983 */ /* 0x002ee20000300800 */
[----:B------:R-:W-:Y:S01]  /*1e680*/  ULDC.64 UR6, c[0x0][0xa00] ;  /* 0x0002800000067ab9 */ /* 0x000fe20000000a00 */
[----:B------:R-:W-:Y:S01]  /*1e690*/  ULDC.64 UR4, c[0x0][0x2d8] ;  /* 0x0000b60000047ab9 */ /* 0x000fe20000000a00 */
[----:B--2---:R-:W1:Y:S01]  /*1e6a0*/  LDC R7, c[0x0][0x448] ;  /* 0x00011200ff077b82 */ /* 0x004e620000000800 */
[----:B------:R-:W3:Y:S04]  /*1e6b0*/  LDL.LU.64 R2, [R1+0x48] ;  /* 0x0000480001027983 */ /* 0x000ee80000300a00 */
[----:B------:R-:W2:Y:S04]  /*1e6c0*/  LDL R5, [R1+0xc] ;  /* 0x00000c0001057983 */ /* 0x000ea80000100800 */
[----:B------:R-:W4:Y:S01]  /*1e6d0*/  LDL R12, [R1+0x28] ;  /* 0x00002800010c7983 */ /* 0x000f220000100800 */
[----:B------:R-:W-:Y:S01]  /*1e6e0*/  ISETP.NE.U32.AND P0, PT, RZ, UR6, PT ;  /* 0x00000006ff007c0c */ /* 0x000fe2000bf05070 */
[----:B------:R-:W-:-:S03]  /*1e6f0*/  ULDC UR6, c[0x0][0x2b8] ;  /* 0x0000ae0000067ab9 */ /* 0x000fc60000000800 */
[----:B------:R-:W-:Y:S01]  /*1e700*/  ISETP.NE.AND.EX P0, PT, RZ, UR7, PT, P0 ;  /* 0x00000007ff007c0c */ /* 0x000fe2000bf05300 */
[----:B------:R-:W0:Y:S02]  /*1e710*/  S2R R8, SR_TID.X ;  /* 0x0000000000087919 */ /* 0x000e240000002100 */
[----:B0-----:R-:W-:Y:S02]  /*1e720*/  IMAD.SHL.U32 R8, R8, 0x10, RZ ;  /* 0x0000001008087824 */ /* 0x001fe400078e00ff */
[----:B---3--:R-:W-:Y:S01]  /*1e730*/  IMAD.MOV.U32 R3, RZ, RZ, R0 ;  /* 0x000000ffff037224 */ /* 0x008fe200078e0000 */
[----:B--2---:R-:W-:-:S04]  /*1e740*/  SHF.R.S32.HI R0, RZ, 0x1f, R5 ;  /* 0x0000001fff007819 */ /* 0x004fc80000011405 */
[----:B------:R-:W-:Y:S02]  /*1e750*/  SEL R4, R0, RZ, !P0 ;  /* 0x000000ff00047207 */ /* 0x000fe40004000000 */
[----:B------:R-:W-:Y:S02]  /*1e760*/  SEL R0, R5, RZ, !P0 ;  /* 0x000000ff05007207 */ /* 0x000fe40004000000 */
[----:B------:R-:W0:Y:S01]  /*1e770*/  S2R R5, SR_TID.X ;  /* 0x0000000000057919 */ /* 0x000e220000002100 */
[----:B------:R-:W-:-:S04]  /*1e780*/  IMAD.WIDE.U32 R2, R16, UR4, R2 ;  /* 0x0000000410027c25 */ /* 0x000fc8000f8e0002 */
[----:B------:R-:W-:Y:S01]  /*1e790*/  IMAD R3, R16, UR5, R3 ;  /* 0x0000000510037c24 */ /* 0x000fe2000f8e0203 */
[----:B------:R-:W-:Y:S02]  /*1e7a0*/  ULDC.64 UR4, c[0x0][0x2e0] ;  /* 0x0000b80000047ab9 */ /* 0x000fe40000000a00 */
[----:B------:R-:W-:Y:S02]  /*1e7b0*/  IMAD R4, R4, UR4, RZ ;  /* 0x0000000404047c24 */ /* 0x000fe4000f8e02ff */
[----:B------:R-:W-:-:S04]  /*1e7c0*/  IMAD.WIDE.U32 R2, R0, UR4, R2 ;  /* 0x0000000400027c25 */ /* 0x000fc8000f8e0002 */
[----:B------:R-:W-:Y:S01]  /*1e7d0*/  IMAD R0, R0, UR5, R4 ;  /* 0x0000000500007c24 */ /* 0x000fe2000f8e0204 */
[----:B-1----:R-:W-:Y:S01]  /*1e7e0*/  ISETP.NE.AND P0, PT, R7, 0x1, PT ;  /* 0x000000010700780c */ /* 0x002fe20003f05270 */
[----:B------:R-:W1:Y:S01]  /*1e7f0*/  S2R R9, SR_TID.X ;  /* 0x0000000000097919 */ /* 0x000e620000002100 */
[----:B------:R-:W-:-:S11]  /*1e800*/  ULDC.64 UR4, c[0x0][0x2d0] ;  /* 0x0000b40000047ab9 */ /* 0x000fd60000000a00 */
[----:B------:R-:W2:Y:S01]  /*1e810*/  @P0 LDC R6, c[0x0][0x450] ;  /* 0x00011400ff060b82 */ /* 0x000ea20000000800 */
[----:B0-----:R-:W-:-:S04]  /*1e820*/  LOP3.LUT R5, R5, 0x7f, RZ, 0xc0, !PT ;  /* 0x0000007f05057812 */ /* 0x001fc800078ec0ff */
[----:B------:R-:W-:-:S04]  /*1e830*/  SHF.R.U32.HI R5, RZ, 0x3, R5 ;  /* 0x00000003ff057819 */ /* 0x000fc80000011605 */
[----:B------:R-:W-:Y:S02]  /*1e840*/  LOP3.LUT R8, R5, 0x70, R8, 0xf8, !PT ;  /* 0x0000007005087812 */ /* 0x000fe400078ef808 */
[----:B------:R-:W0:Y:S03]  /*1e850*/  @P0 LDC R5, c[0x0][0x44c] ;  /* 0x00011300ff050b82 */ /* 0x000e260000000800 */
[----:B----4-:R-:W-:Y:S02]  /*1e860*/  IMAD.IADD R4, R8, 0x1, R12 ;  /* 0x0000000108047824 */ /* 0x010fe400078e020c */
[----:B------:R3:W5:Y:S01]  /*1e870*/  LDL R8, [R1+0x60] ;  /* 0x0000600001087983 */ /* 0x0007620000100800 */
[----:B------:R-:W-:Y:S02]  /*1e880*/  IMAD.IADD R3, R3, 0x1, R0 ;  /* 0x0000000103037824 */ /* 0x000fe400078e0200 */
[----:B------:R-:W-:Y:S01]  /*1e890*/  IMAD.MOV.U32 R0, RZ, RZ, R4 ;  /* 0x000000ffff007224 */ /* 0x000fe200078e0004 */
[----:B------:R-:W4:Y:S01]  /*1e8a0*/  S2R R10, SR_TID.X ;  /* 0x00000000000a7919 */ /* 0x000f220000002100 */
[----:B0-----:R-:W-:-:S05]  /*1e8b0*/  @P0 IMAD.HI.U32 R5, R4, R5, RZ ;  /* 0x0000000504050227 */ /* 0x001fca00078e00ff */
[----:B--2---:R-:W-:-:S05]  /*1e8c0*/  @P0 SHF.R.U32.HI R0, RZ, R6, R5 ;  /* 0x00000006ff000219 */ /* 0x004fca0000011605 */
        /* <DEDUP_REMOVED lines=9> */
[----:B-1----:R-:W-:-:S04]  /*1e960*/  IMAD.SHL.U32 R9, R9, 0x8, RZ ;  /* 0x0000000809097824 */ /* 0x002fc800078e00ff */
        /* <DEDUP_REMOVED lines=12> */
[----:B---3--:R-:W-:Y:S08]  /*1ea30*/  BRA.DIV UR4, `(.L_x_5964) ;  /* 0x00000062041c7947 */ /* 0x008ff0000b800000 */
        /* <DEDUP_REMOVED lines=34> */
.L_x_6129:
        /* <DEDUP_REMOVED lines=10> */
.L_x_5965:
        /* <DEDUP_REMOVED lines=18> */
.L_x_6130:
[----:B------:R-:W-:Y:S05]  /*1ee20*/  BSYNC B0 ;  /* 0x0000000000007941 */ /* 0x000fea0003800000 */
.L_x_5966:
        /* <DEDUP_REMOVED lines=13> */
.L_x_6131:
[----:B------:R-:W-:Y:S05]  /*1ef00*/  BSYNC B1 ;  /* 0x0000000000017941 */ /* 0x000fea0003800000 */
.L_x_5970:
        /* <DEDUP_REMOVED lines=9> */
.L_x_5973:
[----:B------:R-:W-:Y:S05]  /*1efa0*/  BSYNC B1 ;  /* 0x0000000000017941 */ /* 0x000fea0003800000 */
.L_x_5972:
        /* <DEDUP_REMOVED lines=12> */
.L_x_5974:
        /* <DEDUP_REMOVED lines=15> */
.L_x_5975:
        /* <DEDUP_REMOVED lines=15> */
.L_x_5976:
        /* <DEDUP_REMOVED lines=15> */
.L_x_5977:
        /* <DEDUP_REMOVED lines=15> */
.L_x_5978:
        /* <DEDUP_REMOVED lines=15> */
.L_x_5979:
        /* <DEDUP_REMOVED lines=15> */
.L_x_5980:
        /* <DEDUP_REMOVED lines=15> */
.L_x_5981:
        /* <DEDUP_REMOVED lines=10> */
.L_x_5969:
[----:B------:R-:W-:Y:S05]  /*1f7a0*/  BSYNC B0 ;  /* 0x0000000000007941 */ /* 0x000fea0003800000 */
.L_x_5968:
        /* <DEDUP_REMOVED lines=8> */
[----:B------:R-:W4:Y:S04]  /*1f830*/  LDL.LU R7, [R1+0x58] ;  /* 0x0000580001077983 */ /* 0x000f280000300800 */
[----:B------:R-:W5:Y:S04]  /*1f840*/  LDL.LU R6, [R1+0x34] ;  /* 0x0000340001067983 */ /* 0x000f680000300800 */
[----:B------:R-:W5:Y:S01]  /*1f850*/  LDL.LU R4, [R1+0x5c] ;  /* 0x00005c0001047983 */ /* 0x000f620000300800 */
[----:B------:R-:W-:Y:S01]  /*1f860*/  BSSY B2, `(.L_x_5984) ;  /* 0x00000e9000027945 */ /* 0x000fe20003800000 */
[----:B--2---:R-:W-:-:S04]  /*1f870*/  VIADD R2, R9, 0x1 ;  /* 0x0000000109027836 */ /* 0x004fc80000000000 */
[----:B---3--:R-:W-:Y:S01]  /*1f880*/  IMAD R2, R2, R8, RZ ;  /* 0x0000000802027224 */ /* 0x008fe200078e02ff */
[----:B------:R-:W-:Y:S02]  /*1f890*/  LOP3.LUT R8, RZ, R5, RZ, 0x33, !PT ;  /* 0x00000005ff087212 */ /* 0x000fe400078e33ff */
[----:B----4-:R-:W-:Y:S02]  /*1f8a0*/  LOP3.LUT R3, RZ, R7, RZ, 0x33, !PT ;  /* 0x00000007ff037212 */ /* 0x010fe400078e33ff */
        /* <DEDUP_REMOVED lines=44> */
.L_x_5988:
        /* <DEDUP_REMOVED lines=8> */
.L_x_6132:
[----:B------:R-:W-:Y:S05]  /*1fbf0*/  BSYNC B3 ;  /* 0x0000000000037941 */ /* 0x000fea0003800000 */
.L_x_5989:
        /* <DEDUP_REMOVED lines=9> */
.L_x_5992:
[----:B------:R-:W-:Y:S05]  /*1fc90*/  BSYNC B3 ;  /* 0x0000000000037941 */ /* 0x000fea0003800000 */
.L_x_5991:
        /* <DEDUP_REMOVED lines=12> */
.L_x_5993:
        /* <DEDUP_REMOVED lines=13> */
.L_x_6133:
[----:B------:R-:W-:Y:S05]  /*1fe30*/  BSYNC B3 ;  /* 0x0000000000037941 */ /* 0x000fea0003800000 */
.L_x_5994:
        /* <DEDUP_REMOVED lines=11> */
.L_x_5997:
[----:B------:R-:W-:Y:S05]  /*1fef0*/  BSYNC B3 ;  /* 0x0000000000037941 */ /* 0x000fea0003800000 */
.L_x_5996:
        /* <DEDUP_REMOVED lines=9> */
.L_x_5998:
        /* <DEDUP_REMOVED lines=15> */
.L_x_5999:
        /* <DEDUP_REMOVED lines=15> */
.L_x_6000:
        /* <DEDUP_REMOVED lines=15> */
.L_x_6001:
        /* <DEDUP_REMOVED lines=15> */
.L_x_6002:
        /* <DEDUP_REMOVED lines=15> */
.L_x_6003:
        /* <DEDUP_REMOVED lines=15> */
.L_x_6004:
        /* <DEDUP_REMOVED lines=15> */
.L_x_6005:
        /* <DEDUP_REMOVED lines=10> */
.L_x_5987:
[----:B------:R-:W-:Y:S05]  /*206c0*/  BSYNC B1 ;  /* 0x0000000000017941 */ /* 0x000fea0003800000 */
.L_x_5986:
[----:B------:R-:W2:Y:S02]  /*206d0*/  LDL.LU R5, [R1+0x30] ;  /* 0x0000300001057983 */ /* 0x000ea40000300800 */
[----:B--2---:R-:W-:-:S07]  /*206e0*/  VIADD R0, R5, 0xfffffffd ;  /* 0xfffffffd05007836 */ /* 0x004fce0000000000 */
.L_x_5985:
[----:B------:R-:W-:Y:S05]  /*206f0*/  BSYNC B2 ;  /* 0x0000000000027941 */ /* 0x000fea0003800000 */
.L_x_5984:
[----:B------:R-:W-:-:S05]  /*20700*/  VIADD R8, R8, 0xfffffffe ;  /* 0xfffffffe08087836 */ /* 0x000fca0000000000 */
[----:B------:R-:W-:-:S13]  /*20710*/  ISETP.NE.AND P0, PT, R8, R4, PT ;  /* 0x000000040800720c */ /* 0x000fda0003f05270 */
[----:B------:R-:W-:Y:S05]  /*20720*/  @!P0 BRA `(.L_x_5983) ;  /* 0x0000001800d88947 */ /* 0x000fea0003800000 */
.L_x_6046:
        /* <DEDUP_REMOVED lines=35> */
.L_x_6008:
        /* <DEDUP_REMOVED lines=8> */
.L_x_6134:
[----:B------:R-:W-:Y:S05]  /*209e0*/  BSYNC B2 ;  /* 0x0000000000027941 */ /* 0x000fea0003800000 */
.L_x_6009:
        /* <DEDUP_REMOVED lines=9> */
.L_x_6012:
[----:B------:R-:W-:Y:S05]  /*20a80*/  BSYNC B2 ;  /* 0x0000000000027941 */ /* 0x000fea0003800000 */
.L_x_6011:
        /* <DEDUP_REMOVED lines=12> */
.L_x_6013:
        /* <DEDUP_REMOVED lines=13> */
.L_x_6135:
[----:B------:R-:W-:Y:S05]  /*20c20*/  BSYNC B2 ;  /* 0x0000000000027941 */ /* 0x000fea0003800000 */
.L_x_6014:
        /* <DEDUP_REMOVED lines=11> */
.L_x_6017:
[----:B------:R-:W-:Y:S05]  /*20ce0*/  BSYNC B2 ;  /* 0x0000000000027941 */ /* 0x000fea0003800000 */
.L_x_6016:
        /* <DEDUP_REMOVED lines=9> */
.L_x_6018:
        /* <DEDUP_REMOVED lines=15> */
.L_x_6019:
        /* <DEDUP_REMOVED lines=15> */
.L_x_6020:
        /* <DEDUP_REMOVED lines=15> */
.L_x_6021:
        /* <DEDUP_REMOVED lines=15> */
.L_x_6022:
        /* <DEDUP_REMOVED lines=15> */
.L_x_6023:
        /* <DEDUP_REMOVED lines=15> */
.L_x_6024:
        /* <DEDUP_REMOVED lines=15> */
.L_x_6025:
        /* <DEDUP_REMOVED lines=10> */
.L_x_6007:
[----:B------:R-:W-:Y:S05]  /*214b0*/  BSYNC B1 ;  /* 0x0000000000017941 */ /* 0x000fea0003800000 */
.L_x_6006:
        /* <DEDUP_REMOVED lines=35> */
.L_x_6028:
        /* <DEDUP_REMOVED lines=8> */
.L_x_6136:
[----:B------:R-:W-:Y:S05]  /*21770*/  BSYNC B2 ;  /* 0x0000000000027941 */ /* 0x000fea0003800000 */
.L_x_6029:
        /* <DEDUP_REMOVED lines=9> */
.L_x_6032:
[----:B------:R-:W-:Y:S05]  /*21810*/  BSYNC B2 ;  /* 0x0000000000027941 */ /* 0x000fea0003800000 */
.L_x_6031:
        /* <DEDUP_REMOVED lines=12> */
.L_x_6033:
        /* <DEDUP_REMOVED lines=13> */
.L_x_6137:
[----:B------:R-:W-:Y:S05]  /*219b0*/  BSYNC B2 ;  /* 0x0000000000027941 */ /* 0x000fea0003800000 */
.L_x_6034:
        /* <DEDUP_REMOVED lines=11> */
.L_x_6037:
[----:B------:R-:W-:Y:S05]  /*21a70*/  BSYNC B2 ;  /* 0x0000000000027941 */ /* 0x000fea0003800000 */
.L_x_6036:
        /* <DEDUP_REMOVED lines=9> */
.L_x_6038:
        /* <DEDUP_REMOVED lines=15> */
.L_x_6039:
        /* <DEDUP_REMOVED lines=15> */
.L_x_6040:
        /* <DEDUP_REMOVED lines=15> */
.L_x_6041:
        /* <DEDUP_REMOVED lines=15> */
.L_x_6042:
        /* <DEDUP_REMOVED lines=15> */
.L_x_6043:
        /* <DEDUP_REMOVED lines=15> */
.L_x_6044:
        /* <DEDUP_REMOVED lines=15> */
.L_x_6045:
        /* <DEDUP_REMOVED lines=10> */
.L_x_6027:
[----:B------:R-:W-:Y:S05]  /*22240*/  BSYNC B1 ;  /* 0x0000000000017941 */ /* 0x000fea0003800000 */
.L_x_6026:
[----:B------:R-:W2:Y:S01]  /*22250*/  LDL R5, [R1+0x24] ;  /* 0x0000240001057983 */ /* 0x000ea20000100800 */
[----:B------:R-:W-:Y:S01]  /*22260*/  VIADD R0, R0, 0xfffffffe ;  /* 0xfffffffe00007836 */ /* 0x000fe20000000000 */
[----:B--2---:R-:W-:-:S13]  /*22270*/  ISETP.GT.AND P0, PT, R6, R5, PT ;  /* 0x000000050600720c */ /* 0x004fda0003f04270 */
[----:B------:R-:W-:Y:S05]  /*22280*/  @P0 BRA `(.L_x_6046) ;  /* 0xffffffe400280947 */ /* 0x000fea000383ffff */
.L_x_5983:
[----:B------:R-:W-:Y:S05]  /*22290*/  BSYNC B0 ;  /* 0x0000000000007941 */ /* 0x000fea0003800000 */
.L_x_5982:
        /* <DEDUP_REMOVED lines=24> */
.L_x_6048:
[----:B------:R-:W-:Y:S05]  /*22420*/  BSYNC B0 ;  /* 0x0000000000007941 */ /* 0x000fea0003800000 */
.L_x_6047:
[----:B------:R-:W-:-:S07]  /*22430*/  SEL R19, R19, RZ, P0 ;  /* 0x000000ff13137207 */ /* 0x000fce0000000000 */
.L_x_5950:
[----:B------:R-:W-:Y:S05]  /*22440*/  BSYNC B7 ;  /* 0x0000000000077941 */ /* 0x000fea0003800000 */
.L_x_5948:
[----:B--2---:R-:W2:Y:S02]  /*22450*/  LDL R0, [R1+0x1c] ;  /* 0x00001c0001007983 */ /* 0x004ea40000100800 */
        /* <DEDUP_REMOVED lines=13> */
.L_x_6049:
[----:B------:R-:W2:Y:S01]  /*22530*/  S2R R16, SR_TID.X ;  /* 0x0000000000107919 */ /* 0x000ea20000002100 */
[----:B------:R-:W-:Y:S01]  /*22540*/  UMOV UR4, 0xffffffff ;  /* 0xffffffff00047882 */ /* 0x000fe20000000000 */
[----:B--2---:R-:W-:-:S04]  /*22550*/  LOP3.LUT R16, R16, 0x1f, RZ, 0xc0, !PT ;  /* 0x0000001f10107812 */ /* 0x004fc800078ec0ff */
[----:B------:R-:W-:Y:S01]  /*22560*/  ISETP.NE.AND P0, PT, R16, 0x1f, PT ;  /* 0x0000001f1000780c */ /* 0x000fe20003f05270 */
[----:B------:R-:W-:-:S12]  /*22570*/  BRA.DIV UR4, `(.L_x_6051) ;  /* 0x0000002e04307947 */ /* 0x000fd8000b800000 */
[----:B-1----:R-:W2:Y:S01]  /*22580*/  LDL.LU R2, [R1] ;  /* 0x0000000001027983 */ /* 0x002ea20000300800 */
        /* <DEDUP_REMOVED lines=15> */
[----:B------:R-:W-:Y:S01]  /*22680*/  SHFL.IDX PT, R0, R10, 0x1, 0x1f ;  /* 0x00201f000a007f89 */ /* 0x000fe200000e0000 */
        /* <DEDUP_REMOVED lines=10> */
[----:B------:R-:W-:Y:S04]  /*22730*/  SHFL.IDX PT, R5, R10, RZ, 0x1f ;  /* 0x00001fff0a057589 */ /* 0x000fe800000e0000 */
        /* <DEDUP_REMOVED lines=13> */
.L_x_6147:
[----:B------:R-:W-:Y:S02]  /*22810*/  ULDC UR4, c[0x0][0xc38] ;  /* 0x00030e0000047ab9 */ /* 0x000fe40000000800 */
[----:B------:R-:W-:-:S04]  /*22820*/  IMAD.U32 R2, RZ, RZ, UR4 ;  /* 0x00000004ff027e24 */ /* 0x000fc8000f8e00ff */
[----:B-1----:R-:W-:-:S04]  /*22830*/  IMAD R9, R9, R2, RZ ;  /* 0x0000000209097224 */ /* 0x002fc800078e02ff */
[----:B------:R-:W-:-:S05]  /*22840*/  IMAD.IADD R0, R0, 0x1, R9 ;  /* 0x0000000100007824 */ /* 0x000fca00078e0209 */
[----:B------:R-:W-:-:S13]  /*22850*/  ISETP.GT.AND P6, PT, R0, R5, PT ;  /* 0x000000050000720c */ /* 0x000fda0003fc4270 */
[----:B------:R-:W-:Y:S05]  /*22860*/  @P6 BRA `(.L_x_6052) ;  /* 0x0000000000ac6947 */ /* 0x000fea0003800000 */
.L_x_6055:
        /* <DEDUP_REMOVED lines=37> */
.L_x_6155:
[----:B------:R-:W-:Y:S02]  /*22ac0*/  ULDC UR4, c[0x0][0xc38] ;  /* 0x00030e0000047ab9 */ /* 0x000fe40000000800 */
[----:B------:R-:W-:-:S04]  /*22ad0*/  IMAD.U32 R2, RZ, RZ, UR4 ;  /* 0x00000004ff027e24 */ /* 0x000fc8000f8e00ff */
[----:B-1----:R-:W-:-:S04]  /*22ae0*/  IMAD R9, R9, R2, RZ ;  /* 0x0000000209097224 */ /* 0x002fc800078e02ff */
[----:B------:R-:W-:-:S05]  /*22af0*/  IMAD.IADD R0, R9, 0x1, R0 ;  /* 0x0000000109007824 */ /* 0x000fca00078e0200 */
[----:B------:R-:W-:-:S13]  /*22b00*/  ISETP.GT.AND P6, PT, R0, R5, PT ;  /* 0x000000050000720c */ /* 0x000fda0003fc4270 */
[----:B------:R-:W-:Y:S05]  /*22b10*/  @!P6 BRA `(.L_x_6055) ;  /* 0xfffffffc0054e947 */ /* 0x000fea000383ffff */
.L_x_6052:
        /* <DEDUP_REMOVED lines=12> */
.L_x_6160:
[----:B------:R-:W-:-:S13]  /*22be0*/  ISETP.NE.AND P0, PT, R0, RZ, PT ;  /* 0x000000ff0000720c */ /* 0x000fda0003f05270 */
[----:B------:R-:W-:Y:S05]  /*22bf0*/  @!P0 BRA `(.L_x_6057) ;  /* 0x0000000000108947 */ /* 0x000fea0003800000 */
[----:B------:R-:W-:Y:S01]  /*22c00*/  UMOV UR4, 0xffffffff ;  /* 0xffffffff00047882 */ /* 0x000fe20000000000 */
[----:B-1----:R-:W-:Y:S02]  /*22c10*/  VIADD R7, R7, 0xffffffff ;  /* 0xffffffff07077836 */ /* 0x002fe40000000000 */
[----:B------:R-:W-:Y:S05]  /*22c20*/  BRA.DIV UR4, `(.L_x_6058) ;  /* 0x0000003204247947 */ /* 0x000fea000b800000 */
[----:B------:R3:W4:Y:S02]  /*22c30*/  SHFL.IDX PT, R8, R3, R7, 0x1f ;  /* 0x00001f0703087589 */ /* 0x00072400000e0000 */
.L_x_6057:
[----:B------:R-:W-:Y:S01]  /*22c40*/  ISETP.NE.AND P0, PT, R6, 0x1, PT ;  /* 0x000000010600780c */ /* 0x000fe20003f05270 */
[----:B----4-:R-:W-:-:S05]  /*22c50*/  IMAD R0, R8, R2, R9 ;  /* 0x0000000208007224 */ /* 0x010fca00078e0209 */
[----:B------:R4:W-:Y:S02]  /*22c60*/  STL [R1], R0 ;  /* 0x0000000001007387 */ /* 0x0009e40000100800 */
[----:B----4-:R-:W-:-:S05]  /*22c70*/  IMAD.IADD R0, R5, 0x1, -R0 ;  /* 0x0000000105007824 */ /* 0x010fca00078e0a00 */
[----:B------:R-:W-:Y:S05]  /*22c80*/  @!P0 BRA `(.L_x_6059) ;  /* 0x0000000000e48947 */ /* 0x000fea0003800000 */
[----:B------:R-:W-:-:S04]  /*22c90*/  IABS R5, R4 ;  /* 0x0000000400057213 */ /* 0x000fc80000000000 */
[----:B-1-3--:R-:W1:Y:S08]  /*22ca0*/  I2F.RP R7, R5 ;  /* 0x0000000500077306 */ /* 0x00ae700000209400 */
[----:B-1----:R-:W1:Y:S02]  /*22cb0*/  MUFU.RCP R7, R7 ;  /* 0x0000000700077308 */ /* 0x002e640000001000 */
[----:B-1----:R-:W-:-:S06]  /*22cc0*/  VIADD R9, R7, 0xffffffe ;  /* 0x0ffffffe07097836 */ /* 0x002fcc0000000000 */
[----:B0-----:R-:W0:Y:S02]  /*22cd0*/  F2I.FTZ.U32.TRUNC.NTZ R3, R9 ;  /* 0x0000000900037305 */ /* 0x001e24000021f000 */
        /* <DEDUP_REMOVED lines=52> */
.L_x_6059:
[----:B0--3--:R-:W3:Y:S01]  /*23020*/  LDL R3, [R1+0xc] ;  /* 0x00000c0001037983 */ /* 0x009ee20000100800 */
[----:B-1----:R-:W3:Y:S02]  /*23030*/  LDC.64 R6, c[0x0][0xc90] ;  /* 0x00032400ff067b82 */ /* 0x002ee40000000a00 */
[----:B---3--:R-:W-:-:S05]  /*23040*/  IMAD.WIDE R6, R3, 0x4, R6 ;  /* 0x0000000403067825 */ /* 0x008fca00078e0206 */
[----:B------:R-:W3:Y:S02]  /*23050*/  LDG.E R3, desc[UR42][R6.64] ;  /* 0x0000002a06037981 */ /* 0x000ee4000c1e1900 */
[----:B---3--:R-:W-:-:S05]  /*23060*/  IMAD R5, R4, R3, RZ ;  /* 0x0000000304057224 */ /* 0x008fca00078e02ff */
        /* <DEDUP_REMOVED lines=51> */
[----:B------:R-:W-:-:S04]  /*233a0*/  @P0 VIADD R2, R2, 0x1 ;  /* 0x0000000102020836 */ /* 0x000fc80000000000 */
[----:B------:R-:W-:-:S04]  /*233b0*/  IMAD.MOV.U32 R0, RZ, RZ, R2 ;  /* 0x000000ffff007224 */ /* 0x000fc800078e0002 */
[----:B------:R-:W-:Y:S01]  /*233c0*/  @!P2 IMAD.MOV R0, RZ, RZ, -R0 ;  /* 0x000000ffff00a224 */ /* 0x000fe200078e0a00 */
[----:B------:R-:W-:Y:S01]  /*233d0*/  @!P1 LOP3.LUT R0, RZ, R8, RZ, 0x33, !PT ;  /* 0x00000008ff009212 */ /* 0x000fe200078e33ff */
[----:B------:R-:W-:-:S04]  /*233e0*/  IMAD.MOV R8, RZ, RZ, -R8 ;  /* 0x000000ffff087224 */ /* 0x000fc800078e0a08 */
[----:B------:R-:W-:-:S05]  /*233f0*/  IMAD R2, R0, R8, R7 ;  /* 0x0000000800027224 */ /* 0x000fca00078e0207 */
[----:B------:R0:W-:Y:S02]  /*23400*/  STL [R1+0x8], R2 ;  /* 0x0000080201007387 */ /* 0x0001e40000100800 */
.L_x_6060:
[----:B------:R-:W-:-:S05]  /*23410*/  LOP3.LUT R3, RZ, R0, RZ, 0x33, !PT ;  /* 0x00000000ff037212 */ /* 0x000fca00078e33ff */
[----:B------:R-:W-:-:S05]  /*23420*/  IMAD.IADD R0, R4, 0x1, R3 ;  /* 0x0000000104007824 */ /* 0x000fca00078e0203 */
[----:B------:R3:W-:Y:S01]  /*23430*/  STL [R1+0x4], R0 ;  /* 0x0000040001007387 */ /* 0x0007e20000100800 */
[----:B------:R-:W-:Y:S05]  /*23440*/  BRA `(.L_x_6061) ;  /* 0x0000000000287947 */ /* 0x000fea0003800000 */
.L_x_6053:
        /* <DEDUP_REMOVED lines=10> */
.L_x_6061:
[----:B0-----:R-:W4:Y:S04]  /*234f0*/  LDL R3, [R1+0x8] ;  /* 0x0000080001037983 */ /* 0x001f280000100800 */
[----:B-1----:R-:W5:Y:S04]  /*23500*/  LDL R2, [R1+0xc] ;  /* 0x00000c0001027983 */ /* 0x002f680000100800 */
[----:B------:R-:W2:Y:S04]  /*23510*/  LDL R5, [R1+0x4] ;  /* 0x0000040001057983 */ /* 0x000ea80000100800 */
[----:B------:R-:W2:Y:S01]  /*23520*/  LDL R4, [R1] ;  /* 0x0000000001047983 */ /* 0x000ea20000100800 */
[----:B---3--:R-:W0:Y:S01]  /*23530*/  S2R R0, SR_TID.X ;  /* 0x0000000000007919 */ /* 0x008e220000002100 */
[----:B------:R-:W-:Y:S05]  /*23540*/  WARPSYNC.ALL ;  /* 0x0000000000007948 */ /* 0x000fea0003800000 */
[----:B0-----:R-:W-:Y:S01]  /*23550*/  LOP3.LUT R0, R0, 0x1f, RZ, 0xc0, !PT ;  /* 0x0000001f00007812 */ /* 0x001fe200078ec0ff */
[----:B------:R-:W-:Y:S03]  /*23560*/  BAR.SYNC.DEFER_BLOCKING 0x4, 0x180 ;  /* 0x0106000000007b1d */ /* 0x000fe60000010000 */
[----:B------:R-:W-:-:S13]  /*23570*/  ISETP.NE.AND P0, PT, R0, RZ, PT ;  /* 0x000000ff0000720c */ /* 0x000fda0003f05270 */
[----:B------:R-:W-:Y:S01]  /*23580*/  @!P0 MOV R0, 0x400 ;  /* 0x0000040000008802 */ /* 0x000fe20000000f00 */
[----:B----4-:R-:W-:Y:S02]  /*23590*/  IMAD.MOV.U32 R6, RZ, RZ, R3 ;  /* 0x000000ffff067224 */ /* 0x010fe400078e0003 */
[----:B------:R-:W0:Y:S01]  /*235a0*/  @!P0 S2R R3, SR_CgaCtaId ;  /* 0x0000000000038919 */ /* 0x000e220000008800 */
[----:B-----5:R-:W-:Y:S01]  /*235b0*/  IMAD.MOV.U32 R7, RZ, RZ, R2 ;  /* 0x000000ffff077224 */ /* 0x020fe200078e0002 */
[----:B0-----:R-:W-:-:S05]  /*235c0*/  @!P0 LEA R18, R3, R0, 0x18 ;  /* 0x0000000003128211 */ /* 0x001fca00078ec0ff */
[----:B--2---:R0:W-:Y:S01]  /*235d0*/  @!P0 STS.128 [R18+0x28cd0], R4 ;  /* 0x028cd00412008388 */ /* 0x0041e20000000c00 */
[----:B------:R-:W-:Y:S06]  /*235e0*/  BAR.ARV 0x5, 0x180 ;  /* 0x0146000000007b1d */ /* 0x000fec0000002000 */
.L_x_6050:
[----:B------:R-:W2:Y:S01]  /*235f0*/  LDL R0, [R1+0xc] ;  /* 0x00000c0001007983 */ /* 0x000ea20000100800 */
[----:B------:R-:W-:Y:S02]  /*23600*/  ULDC UR4, c[0x0][0xc3c] ;  /* 0x00030f0000047ab9 */ /* 0x000fe40000000800 */
[----:B--2---:R-:W-:-:S13]  /*23610*/  ISETP.GE.AND P0, PT, R0, UR4, PT ;  /* 0x0000000400007c0c */ /* 0x004fda000bf06270 */
[----:B------:R-:W-:Y:S05]  /*23620*/  @!P0 BRA `(.L_x_6062) ;  /* 0xffffff7400208947 */ /* 0x000fea000383ffff */
[----:B------:R-:W-:Y:S05]  /*23630*/  BSYNC B8 ;  /* 0x0000000000087941 */ /* 0x000fea0003800000 */
.L_x_5878:
        /* <DEDUP_REMOVED lines=12> */
.L_x_6163:
[----:B------:R-:W-:Y:S05]  /*23700*/  BSYNC B0 ;  /* 0x0000000000007941 */ /* 0x000fea0003800000 */
.L_x_6063:
[----:B------:R-:W-:-:S03]  /*23710*/  UMOV UR4, 0xffffffff ;  /* 0xffffffff00047882 */ /* 0x000fc60000000000 */
[----:B------:R-:W-:Y:S05]  /*23720*/  BRA.DIV UR4, `(.L_x_6065) ;  /* 0x0000002604a47947 */ /* 0x000fea000b800000 */
[----:B------:R-:W1:Y:S02]  /*23730*/  S2R R2, SR_TID.X ;  /* 0x0000000000027919 */ /* 0x000e640000002100 */
[----:B-1----:R-:W-:-:S04]  /*23740*/  SHF.R.U32.HI R2, RZ, 0x5, R2 ;  /* 0x00000005ff027819 */ /* 0x002fc80000011602 */
[----:B------:R-:W-:-:S05]  /*23750*/  LOP3.LUT R2, R2, 0x3, RZ, 0xc0, !PT ;  /* 0x0000000302027812 */ /* 0x000fca00078ec0ff */
[----:B------:R1:W2:Y:S02]  /*23760*/  SHFL.IDX PT, R14, R2, RZ, 0x1f ;  /* 0x00001fff020e7589 */ /* 0x0002a400000e0000 */
.L_x_6166:
[----:B--2---:R-:W-:-:S13]  /*23770*/  ISETP.NE.AND P0, PT, R14, RZ, PT ;  /* 0x000000ff0e00720c */ /* 0x004fda0003f05270 */
[----:B------:R-:W-:Y:S05]  /*23780*/  @P0 BRA `(.L_x_5650) ;  /* 0x00000000008c0947 */ /* 0x000fea0003800000 */
[----:B------:R-:W-:-:S03]  /*23790*/  UMOV UR4, 0xffffffff ;  /* 0xffffffff00047882 */ /* 0x000fc60000000000 */
[----:B------:R-:W-:Y:S05]  /*237a0*/  BRA.DIV UR4, `(.L_x_6066) ;  /* 0x0000002604b87947 */ /* 0x000fea000b800000 */
[----:B------:R-:W-:-:S13]  /*237b0*/  ELECT P6, URZ, PT ;  /* 0x00000000003f782f */ /* 0x000fda00038c0000 */
.L_x_6169:
[----:B------:R-:W-:Y:S05]  /*237c0*/  @!P6 BRA `(.L_x_5650) ;  /* 0x00000000007ce947 */ /* 0x000fea0003800000 */
[----:B------:R-:W-:-:S06]  /*237d0*/  ULOP3.LUT UR4, UR36, 0x2, URZ, 0xfc, !UPT ;  /* 0x0000000224047892 */ /* 0x000fcc000f8efc3f */
[----:B-1----:R-:W-:-:S05]  /*237e0*/  IMAD.U32 R2, RZ, RZ, UR4 ;  /* 0x00000004ff027e24 */ /* 0x002fca000f8e00ff */
[----:B------:R-:W-:-:S13]  /*237f0*/  ISETP.NE.AND P2, PT, R2, 0x3, PT ;  /* 0x000000030200780c */ /* 0x000fda0003f45270 */
[----:B------:R-:W-:Y:S05]  /*23800*/  @!P2 BRA `(.L_x_6067) ;  /* 0x000000000004a947 */ /* 0x000fea0003800000 */
[----:B------:R-:W-:Y:S01]  /*23810*/  BPT.TRAP 0x1 ;  /* 0x000000040000795c */ /* 0x000fe20000300000 */
.L_x_6067:
        /* <DEDUP_REMOVED lines=13> */
.L_x_6170:
[----:B------:R-:W1:Y:S02]  /*238f0*/  SYNCS.PHASECHK.TRANS64.TRYWAIT P0, [R7+URZ], R2 ;  /* 0x00000002070075a7 */ /* 0x000e64000800017f */
[----:B-1----:R-:W-:Y:S05]  /*23900*/  @!P0 BRA `(.L_x_6069) ;  /* 0x0000002400948947 */ /* 0x002fea0003800000 */
.L_x_6171:
[----:B------:R-:W-:Y:S05]  /*23910*/  @!P2 BRA `(.L_x_6070) ;  /* 0x000000000004a947 */ /* 0x000fea0003800000 */
[----:B------:R-:W-:Y:S01]  /*23920*/  BPT.TRAP 0x1 ;  /* 0x000000040000795c */ /* 0x000fe20000300000 */
.L_x_6070:
[----:B------:R-:W-:-:S04]  /*23930*/  VIADD R0, R0, 0x28c60 ;  /* 0x00028c6000007836 */ /* 0x000fc80000000000 */
[----:B------:R-:W-:-:S04]  /*23940*/  IMAD R4, R19, 0x8, R0 ;  /* 0x0000000813047824 */ /* 0x000fc800078e0200 */
[----:B------:R-:W2:Y:S02]  /*23950*/  SYNCS.PHASECHK.TRANS64.TRYWAIT P0, [R4+URZ], R5 ;  /* 0x00000005040075a7 */ /* 0x000ea4000800017f */
[----:B--2---:R-:W-:Y:S05]  /*23960*/  @!P0 BRA `(.L_x_6071) ;  /* 0x0000002400908947 */ /* 0x004fea0003800000 */
.L_x_6172:
[----:B------:R-:W-:-:S07]  /*23970*/  IMAD R3, R3, 0x8, R0 ;  /* 0x0000000803037824 */ /* 0x000fce00078e0200 */
.L_x_6072:
[----:B----4-:R4:W0:Y:S02]  /*23980*/  SYNCS.PHASECHK.TRANS64.TRYWAIT P0, [R3+URZ], R2 ;  /* 0x00000002030075a7 */ /* 0x010824000800017f */
[----:B0-----:R-:W-:Y:S05]  /*23990*/  @!P0 NANOSLEEP.SYNCS 0x989680 ;  /* 0x009896800000895d */ /* 0x001fea0003900000 */
[----:B------:R-:W0:Y:S02]  /*239a0*/  @!P0 SYNCS.PHASECHK.TRANS64 P0, [R3+URZ], R2 ;  /* 0x00000002030085a7 */ /* 0x000e24000800007f */
[----:B0-----:R-:W-:Y:S05]  /*239b0*/  @!P0 BRA `(.L_x_6072) ;  /* 0xfffffffc00f08947 */ /* 0x001fea000383ffff */
.L_x_5650:
[----:B------:R-:W-:Y:S05]  /*239c0*/  BSYNC B9 ;  /* 0x0000000000097941 */ /* 0x000fea0003800000 */
.L_x_5647:
[----:B------:R-:W-:Y:S05]  /*239d0*/  EXIT ;  /* 0x000000000000794d */ /* 0x000fea0003800000 */
.L_x_5676:
[----:B0-----:R0:W1:Y:S02]  /*239e0*/  SYNCS.PHASECHK.TRANS64.TRYWAIT P5, [R74+URZ+0x28c90], R75 ;  /* 0x028c904b4a0075a7 */ /* 0x00106400080a017f */
[----:B-1----:R-:W-:Y:S05]  /*239f0*/  @!P5 NANOSLEEP.SYNCS 0x989680 ;  /* 0x009896800000d95d */ /* 0x002fea0003900000 */
[----:B------:R-:W1:Y:S02]  /*23a00*/  @!P5 SYNCS.PHASECHK.TRANS64 P5, [R74+URZ+0x28c90], R75 ;  /* 0x028c904b4a00d5a7 */ /* 0x000e6400080a007f */
[----:B-1----:R-:W-:Y:S05]  /*23a10*/  @!P5 BRA `(.L_x_5676) ;  /* 0xfffffffc00f0d947 */ /* 0x002fea000383ffff */
[----:B------:R-:W-:Y:S05]  /*23a20*/  BRA `(.L_x_6073) ;  /* 0xfffffdf400887947 */ /* 0x000fea000383ffff */
.L_x_5686:
[----:B-1----:R1:W2:Y:S02]  /*23a30*/  SYNCS.PHASECHK.TRANS64.TRYWAIT P5, [R74+URZ+0x28c90], R75 ;  /* 0x028c904b4a0075a7 */ /* 0x0022a400080a017f */
[----:B--2---:R-:W-:Y:S05]  /*23a40*/  @!P5 NANOSLEEP.SYNCS 0x989680 ;  /* 0x009896800000d95d */ /* 0x004fea0003900000 */
[----:B------:R-:W2:Y:S02]  /*23a50*/  @!P5 SYNCS.PHASECHK.TRANS64 P5, [R74+URZ+0x28c90], R75 ;  /* 0x028c904b4a00d5a7 */ /* 0x000ea400080a007f */
[----:B--2---:R-:W-:Y:S05]  /*23a60*/  @!P5 BRA `(.L_x_5686) ;  /* 0xfffffffc00f0d947 */ /* 0x004fea000383ffff */
[----:B------:R-:W-:Y:S05]  /*23a70*/  BRA `(.L_x_6074) ;  /* 0xfffffdfc00e47947 */ /* 0x000fea000383ffff */
.L_x_5691:
[----:B0-----:R0:W1:Y:S02]  /*23a80*/  SYNCS.PHASECHK.TRANS64.TRYWAIT P5, [R74+URZ+0x28c90], R75 ;  /* 0x028c904b4a0075a7 */ /* 0x00106400080a017f */
[----:B-1----:R-:W-:Y:S05]  /*23a90*/  @!P5 NANOSLEEP.SYNCS 0x989680 ;  /* 0x009896800000d95d */ /* 0x002fea0003900000 */
[----:B------:R-:W1:Y:S02]  /*23aa0*/  @!P5 SYNCS.PHASECHK.TRANS64 P5, [R74+URZ+0x28c90], R75 ;  /* 0x028c904b4a00d5a7 */ /* 0x000e6400080a007f */
[----:B-1----:R-:W-:Y:S05]  /*23ab0*/  @!P5 BRA `(.L_x_5691) ;  /* 0xfffffffc00f0d947 */ /* 0x002fea000383ffff */
[----:B------:R-:W-:Y:S05]  /*23ac0*/  BRA `(.L_x_6075) ;  /* 0xfffffe0800007947 */ /* 0x000fea000383ffff */
.L_x_5695:
[----:B------:R0:W0:Y:S02]  /*23ad0*/  SYNCS.PHASECHK.TRANS64.TRYWAIT P0, [R74+URZ+0x28cb0], R75 ;  /* 0x028cb04b4a0075a7 */ /* 0x000024000800017f */
[----:B0-----:R-:W-:Y:S05]  /*23ae0*/  @!P0 NANOSLEEP.SYNCS 0x989680 ;  /* 0x009896800000895d */ /* 0x001fea0003900000 */
[----:B------:R-:W0:Y:S02]  /*23af0*/  @!P0 SYNCS.PHASECHK.TRANS64 P0, [R74+URZ+0x28cb0], R75 ;  /* 0x028cb04b4a0085a7 */ /* 0x000e24000800007f */
[----:B0-----:R-:W-:Y:S05]  /*23b00*/  @!P0 BRA `(.L_x_5695) ;  /* 0xfffffffc00f08947 */ /* 0x001fea000383ffff */
[----:B------:R-:W-:Y:S05]  /*23b10*/  BRA `(.L_x_6076) ;  /* 0xfffffe0800787947 */ /* 0x000fea000383ffff */
.L_x_5716:
[----:B0-----:R0:W1:Y:S02]  /*23b20*/  SYNCS.PHASECHK.TRANS64.TRYWAIT P1, [R9+URZ+0x28c50], R10 ;  /* 0x028c500a090075a7 */ /* 0x001064000802017f */
[----:B-1----:R-:W-:Y:S05]  /*23b30*/  @!P1 NANOSLEEP.SYNCS 0x989680 ;  /* 0x009896800000995d */ /* 0x002fea0003900000 */
[----:B------:R-:W1:Y:S02]  /*23b40*/  @!P1 SYNCS.PHASECHK.TRANS64 P1, [R9+URZ+0x28c50], R10 ;  /* 0x028c500a090095a7 */ /* 0x000e64000802007f */
[----:B-1----:R-:W-:Y:S05]  /*23b50*/  @!P1 BRA `(.L_x_5716) ;  /* 0xfffffffc00f09947 */ /* 0x002fea000383ffff */
[----:B------:R-:W-:Y:S05]  /*23b60*/  BRA `(.L_x_6077) ;  /* 0xfffffe1c00307947 */ /* 0x000fea000383ffff */
.L_x_5723:
[----:B-1----:R1:W2:Y:S02]  /*23b70*/  SYNCS.PHASECHK.TRANS64.TRYWAIT P2, [R21+URZ+0x28c50], R8 ;  /* 0x028c5008150075a7 */ /* 0x0022a4000804017f */
[----:B--2---:R-:W-:Y:S05]  /*23b80*/  @!P2 NANOSLEEP.SYNCS 0x989680 ;  /* 0x009896800000a95d */ /* 0x004fea0003900000 */
[----:B------:R-:W2:Y:S02]  /*23b90*/  @!P2 SYNCS.PHASECHK.TRANS64 P2, [R21+URZ+0x28c50], R8 ;  /* 0x028c50081500a5a7 */ /* 0x000ea4000804007f */
[----:B--2---:R-:W-:Y:S05]  /*23ba0*/  @!P2 BRA `(.L_x_5723) ;  /* 0xfffffffc00f0a947 */ /* 0x004fea000383ffff */
[----:B------:R-:W-:Y:S05]  /*23bb0*/  BRA `(.L_x_5722) ;  /* 0xfffffe2800607947 */ /* 0x000fea000383ffff */
.L_x_5746:
        /* <DEDUP_REMOVED lines=8> */
.L_x_6079:
[----:B------:R-:W-:Y:S05]  /*23c40*/  BSYNC B1 ;  /* 0x0000000000017941 */ /* 0x000fea0003800000 */
.L_x_6078:
        /* <DEDUP_REMOVED lines=8> */
.L_x_6080:
[----:B------:R-:W-:Y:S02]  /*23cd0*/  IMAD.MOV.U32 R13, RZ, RZ, R7 ;  /* 0x000000ffff0d7224 */ /* 0x000fe400078e0007 */
[----:B------:R-:W-:-:S07]  /*23ce0*/  IMAD.MOV.U32 R0, RZ, RZ, R14 ;  /* 0x000000ffff007224 */ /* 0x000fce00078e000e */
[----:B------:R-:W-:Y:S05]  /*23cf0*/  WARPSYNC.COLLECTIVE R15, `(.L_x_6081) ;  /* 0x000000000f087348 */ /* 0x000fea0003c00000 */
[----:B------:R0:W1:Y:S02]  /*23d00*/  SHFL.IDX P6, R14, R13, R12, R11 ;  /* 0x0000000c0d0e7389 */ /* 0x00006400000c000b */
[----:B01----:R-:W-:Y:S01]  /*23d10*/  ENDCOLLECTIVE ;  /* 0x000000000000791b */ /* 0x003fe20003800000 */
.L_x_6081:
[----:B------:R-:W-:Y:S02]  /*23d20*/  IMAD.MOV.U32 R13, RZ, RZ, R30 ;  /* 0x000000ffff0d7224 */ /* 0x000fe400078e001e */
[----:B------:R-:W-:-:S07]  /*23d30*/  IMAD.MOV.U32 R5, RZ, RZ, R14 ;  /* 0x000000ffff057224 */ /* 0x000fce00078e000e */
[----:B------:R-:W-:Y:S05]  /*23d40*/  WARPSYNC.COLLECTIVE R15, `(.L_x_6082) ;  /* 0x000000000f087348 */ /* 0x000fea0003c00000 */
[----:B------:R0:W1:Y:S02]  /*23d50*/  SHFL.IDX P6, R14, R13, R12, R11 ;  /* 0x0000000c0d0e7389 */ /* 0x00006400000c000b */
[----:B01----:R-:W-:Y:S01]  /*23d60*/  ENDCOLLECTIVE ;  /* 0x000000000000791b */ /* 0x003fe20003800000 */
.L_x_6082:
[----:B------:R-:W-:Y:S05]  /*23d70*/  BRA `(.L_x_6083) ;  /* 0xfffffe4400947947 */ /* 0x000fea000383ffff */
.L_x_5749:
[----:B------:R-:W-:Y:S01]  /*23d80*/  BSSY B1, `(.L_x_6084) ;  /* 0x0000008000017945 */ /* 0x000fe20003800000 */
[----:B------:R-:W-:Y:S02]  /*23d90*/  IMAD.MOV.U32 R13, RZ, RZ, R6 ;  /* 0x000000ffff0d7224 */ /* 0x000fe400078e0006 */
[----:B------:R-:W-:Y:S02]  /*23da0*/  IMAD.MOV.U32 R12, RZ, RZ, 0x1 ;  /* 0x00000001ff0c7424 */ /* 0x000fe400078e00ff */
[----:B------:R-:W-:Y:S02]  /*23db0*/  IMAD.MOV.U32 R11, RZ, RZ, 0x1c1f ;  /* 0x00001c1fff0b7424 */ /* 0x000fe400078e00ff */
[----:B------:R-:W-:-:S07]  /*23dc0*/  IMAD.MOV.U32 R15, RZ, RZ, -0x1 ;  /* 0xffffffffff0f7424 */ /* 0x000fce00078e00ff */
[----:B0---4-:R-:W-:Y:S05]  /*23dd0*/  WARPSYNC.COLLECTIVE R15, `(.L_x_6085) ;  /* 0x000000000f087348 */ /* 0x011fea0003c00000 */
[----:B----4-:R1:W2:Y:S02]  /*23de0*/  SHFL.IDX P6, R14, R13, R12, R11 ;  /* 0x0000000c0d0e7389 */ /* 0x0102a400000c000b */
[----:B012---:R-:W-:Y:S01]  /*23df0*/  ENDCOLLECTIVE ;  /* 0x000000000000791b */ /* 0x007fe20003800000 */
.L_x_6085:
[----:B------:R-:W-:Y:S05]  /*23e00*/  BSYNC B1 ;  /* 0x0000000000017941 */ /* 0x000fea0003800000 */
.L_x_6084:
[----:B------:R-:W-:Y:S02]  /*23e10*/  IMAD.MOV.U32 R13, RZ, RZ, R4 ;  /* 0x000000ffff0d7224 */ /* 0x000fe400078e0004 */
[----:B------:R-:W-:Y:S02]  /*23e20*/  IMAD.MOV.U32 R12, RZ, RZ, 0x1 ;  /* 0x00000001ff0c7424 */ /* 0x000fe400078e00ff */
[----:B------:R-:W-:Y:S02]  /*23e30*/  IMAD.MOV.U32 R11, RZ, RZ, 0x1c1f ;  /* 0x00001c1fff0b7424 */ /* 0x000fe400078e00ff */
[----:B------:R-:W-:Y:S02]  /*23e40*/  IMAD.MOV.U32 R15, RZ, RZ, -0x1 ;  /* 0xffffffffff0f7424 */ /* 0x000fe400078e00ff */
[----:B------:R-:W-:-:S07]  /*23e50*/  IMAD.MOV.U32 R3, RZ, RZ, R14 ;  /* 0x000000ffff037224 */ /* 0x000fce00078e000e */
[----:B------:R-:W-:Y:S05]  /*23e60*/  WARPSYNC.COLLECTIVE R15, `(.L_x_6086) ;  /* 0x000000000f087348 */ /* 0x000fea0003c00000 */
[----:B------:R0:W1:Y:S02]  /*23e70*/  SHFL.IDX P6, R14, R13, R12, R11 ;  /* 0x0000000c0d0e7389 */ /* 0x00006400000c000b */
[----:B01----:R-:W-:Y:S01]  /*23e80*/  ENDCOLLECTIVE ;  /* 0x000000000000791b */ /* 0x003fe20003800000 */
.L_x_6086:
[----:B------:R-:W-:Y:S02]  /*23e90*/  IMAD.MOV.U32 R13, RZ, RZ, R7 ;  /* 0x000000ffff0d7224 */ /* 0x000fe400078e0007 */
[----:B------:R-:W-:-:S07]  /*23ea0*/  IMAD.MOV.U32 R4, RZ, RZ, R14 ;  /* 0x000000ffff047224 */ /* 0x000fce00078e000e */
[----:B------:R-:W-:Y:S05]  /*23eb0*/  WARPSYNC.COLLECTIVE R15, `(.L_x_6087) ;  /* 0x000000000f087348 */ /* 0x000fea0003c00000 */
[----:B------:R0:W1:Y:S02]  /*23ec0*/  SHFL.IDX P6, R14, R13, R12, R11 ;  /* 0x0000000c0d0e7389 */ /* 0x00006400000c000b */
[----:B01----:R-:W-:Y:S01]  /*23ed0*/  ENDCOLLECTIVE ;  /* 0x000000000000791b */ /* 0x003fe20003800000 */
.L_x_6087:
[----:B------:R-:W-:Y:S02]  /*23ee0*/  IMAD.MOV.U32 R13, RZ, RZ, R30 ;  /* 0x000000ffff0d7224 */ /* 0x000fe400078e001e */
[----:B------:R-:W-:-:S07]  /*23ef0*/  IMAD.MOV.U32 R7, RZ, RZ, R14 ;  /* 0x000000ffff077224 */ /* 0x000fce00078e000e */
[----:B------:R-:W-:Y:S05]  /*23f00*/  WARPSYNC.COLLECTIVE R15, `(.L_x_6088) ;  /* 0x000000000f087348 */ /* 0x000fea0003c00000 */
[----:B------:R0:W1:Y:S02]  /*23f10*/  SHFL.IDX P6, R14, R13, R12, R11 ;  /* 0x0000000c0d0e7389 */ /* 0x00006400000c000b */
[----:B01----:R-:W-:Y:S01]  /*23f20*/  ENDCOLLECTIVE ;  /* 0x000000000000791b */ /* 0x003fe20003800000 */
.L_x_6088:
[----:B------:R-:W-:Y:S01]  /*23f30*/  IMAD.MOV.U32 R0, RZ, RZ, R14 ;  /* 0x000000ffff007224 */ /* 0x000fe200078e000e */
[----:B------:R-:W-:Y:S06]  /*23f40*/  BRA `(.L_x_6089) ;  /* 0xfffffe4400f07947 */ /* 0x000fec000383ffff */
.L_x_5753:
[----:B0-----:R0:W1:Y:S02]  /*23f50*/  SYNCS.PHASECHK.TRANS64.TRYWAIT P0, [R2+URZ+0x28c00], R35 ;  /* 0x028c0023020075a7 */ /* 0x001064000800017f */
[----:B-1----:R-:W-:Y:S05]  /*23f60*/  @!P0 NANOSLEEP.SYNCS 0x989680 ;  /* 0x009896800000895d */ /* 0x002fea0003900000 */
[----:B------:R-:W1:Y:S02]  /*23f70*/  @!P0 SYNCS.PHASECHK.TRANS64 P0, [R2+URZ+0x28c00], R35 ;  /* 0x028c0023020085a7 */ /* 0x000e64000800007f */
[----:B-1----:R-:W-:Y:S05]  /*23f80*/  @!P0 BRA `(.L_x_5753) ;  /* 0xfffffffc00f08947 */ /* 0x002fea000383ffff */
[----:B------:R-:W-:Y:S05]  /*23f90*/  BRA `(.L_x_6090) ;  /* 0xfffffe4800d47947 */ /* 0x000fea000383ffff */
.L_x_5761:
        /* <DEDUP_REMOVED lines=8> */
.L_x_6092:
[----:B------:R-:W-:Y:S05]  /*24020*/  BSYNC B1 ;  /* 0x0000000000017941 */ /* 0x000fea0003800000 */
.L_x_6091:
        /* <DEDUP_REMOVED lines=8> */
.L_x_6093:
[----:B------:R-:W-:Y:S02]  /*240b0*/  IMAD.MOV.U32 R13, RZ, RZ, R7 ;  /* 0x000000ffff0d7224 */ /* 0x000fe400078e0007 */
[----:B------:R-:W-:-:S07]  /*240c0*/  IMAD.MOV.U32 R0, RZ, RZ, R14 ;  /* 0x000000ffff007224 */ /* 0x000fce00078e000e */
[----:B------:R-:W-:Y:S05]  /*240d0*/  WARPSYNC.COLLECTIVE R15, `(.L_x_6094) ;  /* 0x000000000f087348 */ /* 0x000fea0003c00000 */
[----:B------:R0:W1:Y:S02]  /*240e0*/  SHFL.IDX P6, R14, R13, R12, R11 ;  /* 0x0000000c0d0e7389 */ /* 0x00006400000c000b */
[----:B01----:R-:W-:Y:S01]  /*240f0*/  ENDCOLLECTIVE ;  /* 0x000000000000791b */ /* 0x003fe20003800000 */
.L_x_6094:
[----:B------:R-:W-:Y:S02]  /*24100*/  IMAD.MOV.U32 R10, RZ, RZ, R0 ;  /* 0x000000ffff0a7224 */ /* 0x000fe400078e0000 */
[----:B------:R-:W-:Y:S02]  /*24110*/  IMAD.MOV.U32 R13, RZ, RZ, R9 ;  /* 0x000000ffff0d7224 */ /* 0x000fe400078e0009 */
[----:B------:R-:W-:-:S07]  /*24120*/  IMAD.MOV.U32 R5, RZ, RZ, R14 ;  /* 0x000000ffff057224 */ /* 0x000fce00078e000e */
[----:B------:R-:W-:Y:S05]  /*24130*/  WARPSYNC.COLLECTIVE R15, `(.L_x_6095) ;  /* 0x000000000f087348 */ /* 0x000fea0003c00000 */
[----:B------:R0:W1:Y:S02]  /*24140*/  SHFL.IDX P6, R14, R13, R12, R11 ;  /* 0x0000000c0d0e7389 */ /* 0x00006400000c000b */
[----:B01----:R-:W-:Y:S01]  /*24150*/  ENDCOLLECTIVE ;  /* 0x000000000000791b */ /* 0x003fe20003800000 */
.L_x_6095:
[----:B------:R-:W-:Y:S01]  /*24160*/  IMAD.MOV.U32 R11, RZ, RZ, R3 ;  /* 0x000000ffff0b7224 */ /* 0x000fe200078e0003 */
[----:B------:R-:W-:Y:S06]  /*24170*/  BRA `(.L_x_6096) ;  /* 0xfffffe5400e87947 */ /* 0x000fec000383ffff */
.L_x_5764:
[----:B------:R-:W-:Y:S01]  /*24180*/  BSSY B1, `(.L_x_6097) ;  /* 0x0000008000017945 */ /* 0x000fe20003800000 */
[----:B------:R-:W-:Y:S02]  /*24190*/  IMAD.MOV.U32 R13, RZ, RZ, R8 ;  /* 0x000000ffff0d7224 */ /* 0x000fe400078e0008 */
[----:B------:R-:W-:Y:S02]  /*241a0*/  IMAD.MOV.U32 R12, RZ, RZ, 0x1 ;  /* 0x00000001ff0c7424 */ /* 0x000fe400078e00ff */
[----:B0-----:R-:W-:Y:S02]  /*241b0*/  IMAD.MOV.U32 R11, RZ, RZ, 0x1c1f ;  /* 0x00001c1fff0b7424 */ /* 0x001fe400078e00ff */
[----:B------:R-:W-:-:S07]  /*241c0*/  IMAD.MOV.U32 R15, RZ, RZ, -0x1 ;  /* 0xffffffffff0f7424 */ /* 0x000fce00078e00ff */
[----:B----4-:R-:W-:Y:S05]  /*241d0*/  WARPSYNC.COLLECTIVE R15, `(.L_x_6098) ;  /* 0x000000000f087348 */ /* 0x010fea0003c00000 */
[----:B----4-:R0:W1:Y:S02]  /*241e0*/  SHFL.IDX P6, R14, R13, R12, R11 ;  /* 0x0000000c0d0e7389 */ /* 0x01006400000c000b */
[----:B01----:R-:W-:Y:S01]  /*241f0*/  ENDCOLLECTIVE ;  /* 0x000000000000791b */ /* 0x003fe20003800000 */
.L_x_6098:
[----:B------:R-:W-:Y:S05]  /*24200*/  BSYNC B1 ;  /* 0x0000000000017941 */ /* 0x000fea0003800000 */
.L_x_6097:
        /* <DEDUP_REMOVED lines=8> */
.L_x_6099:
[----:B------:R-:W-:Y:S02]  /*24290*/  IMAD.MOV.U32 R13, RZ, RZ, R7 ;  /* 0x000000ffff0d7224 */ /* 0x000fe400078e0007 */
[----:B------:R-:W-:-:S07]  /*242a0*/  IMAD.MOV.U32 R0, RZ, RZ, R14 ;  /* 0x000000ffff007224 */ /* 0x000fce00078e000e */
[----:B------:R-:W-:Y:S05]  /*242b0*/  WARPSYNC.COLLECTIVE R15, `(.L_x_6100) ;  /* 0x000000000f087348 */ /* 0x000fea0003c00000 */
[----:B------:R0:W1:Y:S02]  /*242c0*/  SHFL.IDX P6, R14, R13, R12, R11 ;  /* 0x0000000c0d0e7389 */ /* 0x00006400000c000b */
[----:B01----:R-:W-:Y:S01]  /*242d0*/  ENDCOLLECTIVE ;  /* 0x000000000000791b */ /* 0x003fe20003800000 */
.L_x_6100:
[----:B------:R-:W-:Y:S02]  /*242e0*/  IMAD.MOV.U32 R13, RZ, RZ, R9 ;  /* 0x000000ffff0d7224 */ /* 0x000fe400078e0009 */
[----:B------:R-:W-:-:S07]  /*242f0*/  IMAD.MOV.U32 R7, RZ, RZ, R14 ;  /* 0x000000ffff077224 */ /* 0x000fce00078e000e */
[----:B------:R-:W-:Y:S05]  /*24300*/  WARPSYNC.COLLECTIVE R15, `(.L_x_6101) ;  /* 0x000000000f087348 */ /* 0x000fea0003c00000 */
[----:B------:R0:W1:Y:S02]  /*24310*/  SHFL.IDX P6, R14, R13, R12, R11 ;  /* 0x0000000c0d0e7389 */ /* 0x00006400000c000b */
[----:B01----:R-:W-:Y:S01]  /*24320*/  ENDCOLLECTIVE ;  /* 0x000000000000791b */ /* 0x003fe20003800000 */
.L_x_6101:
[----:B------:R-:W-:Y:S02]  /*24330*/  IMAD.MOV.U32 R12, RZ, RZ, R0 ;  /* 0x000000ffff0c7224 */ /* 0x000fe400078e0000 */
[----:B------:R-:W-:Y:S01]  /*24340*/  IMAD.MOV.U32 R13, RZ, RZ, R3 ;  /* 0x000000ffff0d7224 */ /* 0x000fe200078e0003 */
[----:B------:R-:W-:Y:S06]  /*24350*/  BRA `(.L_x_6102) ;  /* 0xfffffe5800107947 */ /* 0x000fec000383ffff */
.L_x_5768:
[----:B0-----:R0:W1:Y:S02]  /*24360*/  SYNCS.PHASECHK.TRANS64.TRYWAIT P1, [R2+URZ+0x28c00], R21 ;  /* 0x028c0015020075a7 */ /* 0x001064000802017f */
[----:B-1----:R-:W-:Y:S05]  /*24370*/  @!P1 NANOSLEEP.SYNCS 0x989680 ;  /* 0x009896800000995d */ /* 0x002fea0003900000 */
[----:B------:R-:W1:Y:S02]  /*24380*/  @!P1 SYNCS.PHASECHK.TRANS64 P1, [R2+URZ+0x28c00], R21 ;  /* 0x028c0015020095a7 */ /* 0x000e64000802007f */
[----:B-1----:R-:W-:Y:S05]  /*24390*/  @!P1 BRA `(.L_x_5768) ;  /* 0xfffffffc00f09947 */ /* 0x002fea000383ffff */
[----:B------:R-:W-:Y:S05]  /*243a0*/  BRA `(.L_x_6103) ;  /* 0xfffffe5800a87947 */ /* 0x000fea000383ffff */
.L_x_5774:
[----:B--2---:R2:W4:Y:S02]  /*243b0*/  SYNCS.PHASECHK.TRANS64.TRYWAIT P2, [R12+URZ+0x28c30], R21 ;  /* 0x028c30150c0075a7 */ /* 0x004524000804017f */
[----:B----4-:R-:W-:Y:S05]  /*243c0*/  @!P2 NANOSLEEP.SYNCS 0x989680 ;  /* 0x009896800000a95d */ /* 0x010fea0003900000 */
[----:B------:R-:W4:Y:S02]  /*243d0*/  @!P2 SYNCS.PHASECHK.TRANS64 P2, [R12+URZ+0x28c30], R21 ;  /* 0x028c30150c00a5a7 */ /* 0x000f24000804007f */
[----:B----4-:R-:W-:Y:S05]  /*243e0*/  @!P2 BRA `(.L_x_5774) ;  /* 0xfffffffc00f0a947 */ /* 0x010fea000383ffff */
[----:B------:R-:W-:Y:S05]  /*243f0*/  BRA `(.L_x_5773) ;  /* 0xfffffe6800147947 */ /* 0x000fea000383ffff */
.L_x_5787:
[----:B--2---:R2:W0:Y:S02]  /*24400*/  SYNCS.PHASECHK.TRANS64.TRYWAIT P3, [R12+URZ+0x28c50], R21 ;  /* 0x028c50150c0075a7 */ /* 0x004424000806017f */
[----:B0-----:R-:W-:Y:S05]  /*24410*/  @!P3 NANOSLEEP.SYNCS 0x989680 ;  /* 0x009896800000b95d */ /* 0x001fea0003900000 */
[----:B------:R-:W0:Y:S02]  /*24420*/  @!P3 SYNCS.PHASECHK.TRANS64 P3, [R12+URZ+0x28c50], R21 ;  /* 0x028c50150c00b5a7 */ /* 0x000e24000806007f */
[----:B0-----:R-:W-:Y:S05]  /*24430*/  @!P3 BRA `(.L_x_5787) ;  /* 0xfffffffc00f0b947 */ /* 0x001fea000383ffff */
[----:B------:R-:W-:Y:S05]  /*24440*/  BRA `(.L_x_5786) ;  /* 0xfffffe8800007947 */ /* 0x000fea000383ffff */
.L_x_5799:
[----:B-1----:R1:W2:Y:S02]  /*24450*/  SYNCS.PHASECHK.TRANS64.TRYWAIT P3, [R215+URZ+0x28c30], R216 ;  /* 0x028c30d8d70075a7 */ /* 0x0022a4000806017f */
[----:B--2---:R-:W-:Y:S05]  /*24460*/  @!P3 NANOSLEEP.SYNCS 0x989680 ;  /* 0x009896800000b95d */ /* 0x004fea0003900000 */
[----:B------:R-:W2:Y:S02]  /*24470*/  @!P3 SYNCS.PHASECHK.TRANS64 P3, [R215+URZ+0x28c30], R216 ;  /* 0x028c30d8d700b5a7 */ /* 0x000ea4000806007f */
[----:B--2---:R-:W-:Y:S05]  /*24480*/  @!P3 BRA `(.L_x_5799) ;  /* 0xfffffffc00f0b947 */ /* 0x004fea000383ffff */
[----:B------:R-:W-:Y:S05]  /*24490*/  BRA `(.L_x_5798) ;  /* 0xfffffe8c00747947 */ /* 0x000fea000383ffff */
.L_x_5812:
[----:B---3--:R3:W4:Y:S02]  /*244a0*/  SYNCS.PHASECHK.TRANS64.TRYWAIT P3, [R215+URZ+0x28c50], R216 ;  /* 0x028c50d8d70075a7 */ /* 0x008724000806017f */
[----:B----4-:R-:W-:Y:S05]  /*244b0*/  @!P3 NANOSLEEP.SYNCS 0x989680 ;  /* 0x009896800000b95d */ /* 0x010fea0003900000 */
[----:B------:R-:W4:Y:S02]  /*244c0*/  @!P3 SYNCS.PHASECHK.TRANS64 P3, [R215+URZ+0x28c50], R216 ;  /* 0x028c50d8d700b5a7 */ /* 0x000f24000806007f */
[----:B----4-:R-:W-:Y:S05]  /*244d0*/  @!P3 BRA `(.L_x_5812) ;  /* 0xfffffffc00f0b947 */ /* 0x010fea000383ffff */
[----:B------:R-:W-:Y:S05]  /*244e0*/  BRA `(.L_x_5811) ;  /* 0xfffffeb0006c7947 */ /* 0x000fea000383ffff */
.L_x_5825:
[----:B-1----:R1:W2:Y:S02]  /*244f0*/  SYNCS.PHASECHK.TRANS64.TRYWAIT P3, [R12+URZ+0x28c30], R207 ;  /* 0x028c30cf0c0075a7 */ /* 0x0022a4000806017f */
[----:B--2---:R-:W-:Y:S05]  /*24500*/  @!P3 NANOSLEEP.SYNCS 0x989680 ;  /* 0x009896800000b95d */ /* 0x004fea0003900000 */
[----:B------:R-:W2:Y:S02]  /*24510*/  @!P3 SYNCS.PHASECHK.TRANS64 P3, [R12+URZ+0x28c30], R207 ;  /* 0x028c30cf0c00b5a7 */ /* 0x000ea4000806007f */
[----:B--2---:R-:W-:Y:S05]  /*24520*/  @!P3 BRA `(.L_x_5825) ;  /* 0xfffffffc00f0b947 */ /* 0x004fea000383ffff */
[----:B------:R-:W-:Y:S05]  /*24530*/  BRA `(.L_x_5824) ;  /* 0xfffffeb800347947 */ /* 0x000fea000383ffff */
.L_x_5830:
[----:B---3--:R3:W4:Y:S02]  /*24540*/  SYNCS.PHASECHK.TRANS64.TRYWAIT P3, [R12+URZ+0x28c50], R207 ;  /* 0x028c50cf0c0075a7 */ /* 0x008724000806017f */
[----:B----4-:R-:W-:Y:S05]  /*24550*/  @!P3 NANOSLEEP.SYNCS 0x989680 ;  /* 0x009896800000b95d */ /* 0x010fea0003900000 */
[----:B------:R-:W4:Y:S02]  /*24560*/  @!P3 SYNCS.PHASECHK.TRANS64 P3, [R12+URZ+0x28c50], R207 ;  /* 0x028c50cf0c00b5a7 */ /* 0x000f24000806007f */
[----:B----4-:R-:W-:Y:S05]  /*24570*/  @!P3 BRA `(.L_x_5830) ;  /* 0xfffffffc00f0b947 */ /* 0x010fea000383ffff */
[----:B------:R-:W-:Y:S05]  /*24580*/  BRA `(.L_x_5829) ;  /* 0xfffffed000907947 */ /* 0x000fea000383ffff */
.L_x_5838:
[----:B-1----:R1:W2:Y:S02]  /*24590*/  SYNCS.PHASECHK.TRANS64.TRYWAIT P2, [R206+URZ+0x28c30], R207 ;  /* 0x028c30cfce0075a7 */ /* 0x0022a4000804017f */
[----:B--2---:R-:W-:Y:S05]  /*245a0*/  @!P2 NANOSLEEP.SYNCS 0x989680 ;  /* 0x009896800000a95d */ /* 0x004fea0003900000 */
[----:B------:R-:W2:Y:S02]  /*245b0*/  @!P2 SYNCS.PHASECHK.TRANS64 P2, [R206+URZ+0x28c30], R207 ;  /* 0x028c30cfce00a5a7 */ /* 0x000ea4000804007f */
[----:B--2---:R-:W-:Y:S05]  /*245c0*/  @!P2 BRA `(.L_x_5838) ;  /* 0xfffffffc00f0a947 */ /* 0x004fea000383ffff */
[----:B------:R-:W-:Y:S05]  /*245d0*/  BRA `(.L_x_5837) ;  /* 0xfffffed400a07947 */ /* 0x000fea000383ffff */
.L_x_5851:
[----:B---3--:R3:W4:Y:S02]  /*245e0*/  SYNCS.PHASECHK.TRANS64.TRYWAIT P2, [R206+URZ+0x28c50], R207 ;  /* 0x028c50cfce0075a7 */ /* 0x008724000804017f */
[----:B----4-:R-:W-:Y:S05]  /*245f0*/  @!P2 NANOSLEEP.SYNCS 0x989680 ;  /* 0x009896800000a95d */ /* 0x010fea0003900000 */
[----:B------:R-:W4:Y:S02]  /*24600*/  @!P2 SYNCS.PHASECHK.TRANS64 P2, [R206+URZ+0x28c50], R207 ;  /* 0x028c50cfce00a5a7 */ /* 0x000f24000804007f */
[----:B----4-:R-:W-:Y:S05]  /*24610*/  @!P2 BRA `(.L_x_5851) ;  /* 0xfffffffc00f0a947 */ /* 0x010fea000383ffff */
[----:B------:R-:W-:Y:S05]  /*24620*/  BRA `(.L_x_5850) ;  /* 0xfffffef800a47947 */ /* 0x000fea000383ffff */
.L_x_5894:
[----:B------:R-:W1:Y:S01]  /*24630*/  S2R R6, SR_TID.X ;  /* 0x0000000000067919 */ /* 0x000e620000002100 */
[----:B------:R-:W-:Y:S01]  /*24640*/  BSSY B1, `(.L_x_6104) ;  /* 0x000000a000017945 */ /* 0x000fe20003800000 */
[----:B------:R-:W-:Y:S02]  /*24650*/  IMAD.MOV.U32 R12, RZ, RZ, RZ ;  /* 0x000000ffff0c7224 */ /* 0x000fe400078e00ff */
[----:B------:R-:W-:Y:S02]  /*24660*/  IMAD.MOV.U32 R11, RZ, RZ, 0x1f ;  /* 0x0000001fff0b7424 */ /* 0x000fe400078e00ff */
[----:B0-----:R-:W-:Y:S01]  /*24670*/  IMAD.MOV.U32 R15, RZ, RZ, -0x1 ;  /* 0xffffffffff0f7424 */ /* 0x001fe200078e00ff */
[----:B-1----:R-:W-:-:S04]  /*24680*/  SHF.R.U32.HI R6, RZ, 0x5, R6 ;  /* 0x00000005ff067819 */ /* 0x002fc80000011606 */
[----:B------:R-:W-:-:S05]  /*24690*/  LOP3.LUT R6, R6, 0x3, RZ, 0xc0, !PT ;  /* 0x0000000306067812 */ /* 0x000fca00078ec0ff */
[----:B------:R-:W-:-:S07]  /*246a0*/  IMAD.MOV.U32 R13, RZ, RZ, R6 ;  /* 0x000000ffff0d7224 */ /* 0x000fce00078e0006 */
[----:B------:R-:W-:Y:S05]  /*246b0*/  WARPSYNC.COLLECTIVE R15, `(.L_x_6105) ;  /* 0x000000000f087348 */ /* 0x000fea0003c00000 */
[----:B------:R0:W1:Y:S02]  /*246c0*/  SHFL.IDX P6, R14, R13, R12, R11 ;  /* 0x0000000c0d0e7389 */ /* 0x00006400000c000b */
[----:B01----:R-:W-:Y:S01]  /*246d0*/  ENDCOLLECTIVE ;  /* 0x000000000000791b */ /* 0x003fe20003800000 */
.L_x_6105:
[----:B------:R-:W-:Y:S05]  /*246e0*/  BSYNC B1 ;  /* 0x0000000000017941 */ /* 0x000fea0003800000 */
.L_x_6104:
[----:B------:R-:W-:Y:S05]  /*246f0*/  BRA `(.L_x_6106) ;  /* 0xffffff7000547947 */ /* 0x000fea000383ffff */
.L_x_5896:
[----:B------:R-:W-:Y:S01]  /*24700*/  BSSY B1, `(.L_x_6107) ;  /* 0x0000006000017945 */ /* 0x000fe20003800000 */
[----:B0-----:R-:W-:-:S07]  /*24710*/  IMAD.MOV.U32 R15, RZ, RZ, -0x1 ;  /* 0xffffffffff0f7424 */ /* 0x001fce00078e00ff */
[----:B-1----:R-:W-:Y:S05]  /*24720*/  WARPSYNC.COLLECTIVE R15, `(.L_x_6108) ;  /* 0x000000000f0c7348 */ /* 0x002fea0003c00000 */
[----:B------:R-:W-:Y:S02]  /*24730*/  ELECT P6, UR62, PT ;  /* 0x00000000003e782f */ /* 0x000fe400038c0000 */
[----:B------:R-:W-:Y:S01]  /*24740*/  MOV R14, UR62 ;  /* 0x0000003e000e7c02 */ /* 0x000fe20008000f00 */
[----:B-1----:R-:W-:Y:S10]  /*24750*/  ENDCOLLECTIVE ;  /* 0x000000000000791b */ /* 0x002ff40003800000 */
.L_x_6108:
[----:B------:R-:W-:Y:S05]  /*24760*/  BSYNC B1 ;  /* 0x0000000000017941 */ /* 0x000fea0003800000 */
.L_x_6107:
[----:B------:R-:W-:Y:S05]  /*24770*/  BRA `(.L_x_5895) ;  /* 0xffffff70004c7947 */ /* 0x000fea000383ffff */
.L_x_5898:
[----:B-1----:R1:W2:Y:S02]  /*24780*/  SYNCS.PHASECHK.TRANS64.TRYWAIT P0, [R18+URZ+0x28c20], R6 ;  /* 0x028c2006120075a7 */ /* 0x0022a4000800017f */
[----:B--2---:R-:W-:Y:S05]  /*24790*/  @!P0 NANOSLEEP.SYNCS 0x989680 ;  /* 0x009896800000895d */ /* 0x004fea0003900000 */
[----:B------:R-:W2:Y:S02]  /*247a0*/  @!P0 SYNCS.PHASECHK.TRANS64 P0, [R18+URZ+0x28c20], R6 ;  /* 0x028c2006120085a7 */ /* 0x000ea4000800007f */
[----:B--2---:R-:W-:Y:S05]  /*247b0*/  @!P0 BRA `(.L_x_5898) ;  /* 0xfffffffc00f08947 */ /* 0x004fea000383ffff */
[----:B------:R-:W-:Y:S05]  /*247c0*/  BRA `(.L_x_6109) ;  /* 0xffffff70005c7947 */ /* 0x000fea000383ffff */
.L_x_5902:
[----:B--2---:R2:W3:Y:S02]  /*247d0*/  SYNCS.PHASECHK.TRANS64.TRYWAIT P0, [R7+URZ+0x28ca0], R10 ;  /* 0x028ca00a070075a7 */ /* 0x0044e4000800017f */
[----:B---3--:R-:W-:Y:S05]  /*247e0*/  @!P0 NANOSLEEP.SYNCS 0x989680 ;  /* 0x009896800000895d */ /* 0x008fea0003900000 */
[----:B------:R-:W3:Y:S02]  /*247f0*/  @!P0 SYNCS.PHASECHK.TRANS64 P0, [R7+URZ+0x28ca0], R10 ;  /* 0x028ca00a070085a7 */ /* 0x000ee4000800007f */
[----:B---3--:R-:W-:Y:S05]  /*24800*/  @!P0 BRA `(.L_x_5902) ;  /* 0xfffffffc00f08947 */ /* 0x008fea000383ffff */
[----:B------:R-:W-:Y:S05]  /*24810*/  BRA `(.L_x_6110) ;  /* 0xffffff70007c7947 */ /* 0x000fea000383ffff */
.L_x_5907:
[----:B-1----:R1:W3:Y:S02]  /*24820*/  SYNCS.PHASECHK.TRANS64.TRYWAIT P0, [R7+URZ+0x28cc0], R10 ;  /* 0x028cc00a070075a7 */ /* 0x0022e4000800017f */
[----:B---3--:R-:W-:Y:S05]  /*24830*/  @!P0 NANOSLEEP.SYNCS 0x989680 ;  /* 0x009896800000895d */ /* 0x008fea0003900000 */
[----:B------:R-:W3:Y:S02]  /*24840*/  @!P0 SYNCS.PHASECHK.TRANS64 P0, [R7+URZ+0x28cc0], R10 ;  /* 0x028cc00a070085a7 */ /* 0x000ee4000800007f */
[----:B---3--:R-:W-:Y:S05]  /*24850*/  @!P0 BRA `(.L_x_5907) ;  /* 0xfffffffc00f08947 */ /* 0x008fea000383ffff */
[----:B------:R-:W-:Y:S05]  /*24860*/  BRA `(.L_x_6111) ;  /* 0xffffff7000fc7947 */ /* 0x000fea000383ffff */
.L_x_5921:
[----:B-1----:R1:W2:Y:S02]  /*24870*/  SYNCS.PHASECHK.TRANS64.TRYWAIT P1, [R6+URZ+0x28ca0], R7 ;  /* 0x028ca007060075a7 */ /* 0x0022a4000802017f */
[----:B--2---:R-:W-:Y:S05]  /*24880*/  @!P1 NANOSLEEP.SYNCS 0x989680 ;  /* 0x009896800000995d */ /* 0x004fea0003900000 */
[----:B------:R-:W2:Y:S02]  /*24890*/  @!P1 SYNCS.PHASECHK.TRANS64 P1, [R6+URZ+0x28ca0], R7 ;  /* 0x028ca007060095a7 */ /* 0x000ea4000802007f */
[----:B--2---:R-:W-:Y:S05]  /*248a0*/  @!P1 BRA `(.L_x_5921) ;  /* 0xfffffffc00f09947 */ /* 0x004fea000383ffff */
[----:B------:R-:W-:Y:S05]  /*248b0*/  BRA `(.L_x_6112) ;  /* 0xffffff7c007c7947 */ /* 0x000fea000383ffff */
.L_x_5926:
[----:B--2---:R2:W3:Y:S02]  /*248c0*/  SYNCS.PHASECHK.TRANS64.TRYWAIT P1, [R6+URZ+0x28cc0], R7 ;  /* 0x028cc007060075a7 */ /* 0x0044e4000802017f */
[----:B---3--:R-:W-:Y:S05]  /*248d0*/  @!P1 NANOSLEEP.SYNCS 0x989680 ;  /* 0x009896800000995d */ /* 0x008fea0003900000 */
[----:B------:R-:W3:Y:S02]  /*248e0*/  @!P1 SYNCS.PHASECHK.TRANS64 P1, [R6+URZ+0x28cc0], R7 ;  /* 0x028cc007060095a7 */ /* 0x000ee4000802007f */
[----:B---3--:R-:W-:Y:S05]  /*248f0*/  @!P1 BRA `(.L_x_5926) ;  /* 0xfffffffc00f09947 */ /* 0x008fea000383ffff */
[----:B------:R-:W-:Y:S05]  /*24900*/  BRA `(.L_x_6113) ;  /* 0xffffff7c00f87947 */ /* 0x000fea000383ffff */
.L_x_5956:
[----:B-1----:R-:W1:Y:S01]  /*24910*/  S2R R4, SR_TID.X ;  /* 0x0000000000047919 */ /* 0x002e620000002100 */
[----:B------:R-:W-:Y:S01]  /*24920*/  BSSY B0, `(.L_x_6114) ;  /* 0x000000a000007945 */ /* 0x000fe20003800000 */
[----:B------:R-:W-:Y:S02]  /*24930*/  IMAD.MOV.U32 R12, RZ, RZ, RZ ;  /* 0x000000ffff0c7224 */ /* 0x000fe400078e00ff */
[----:B------:R-:W-:Y:S02]  /*24940*/  IMAD.MOV.U32 R11, RZ, RZ, 0x1f ;  /* 0x0000001fff0b7424 */ /* 0x000fe400078e00ff */
[----:B0-----:R-:W-:Y:S01]  /*24950*/  IMAD.MOV.U32 R15, RZ, RZ, -0x1 ;  /* 0xffffffffff0f7424 */ /* 0x001fe200078e00ff */
[----:B-1----:R-:W-:-:S04]  /*24960*/  SHF.R.U32.HI R4, RZ, 0x5, R4 ;  /* 0x00000005ff047819 */ /* 0x002fc80000011604 */
[----:B------:R-:W-:-:S05]  /*24970*/  LOP3.LUT R4, R4, 0x3, RZ, 0xc0, !PT ;  /* 0x0000000304047812 */ /* 0x000fca00078ec0ff */
[----:B------:R-:W-:-:S07]  /*24980*/  IMAD.MOV.U32 R13, RZ, RZ, R4 ;  /* 0x000000ffff0d7224 */ /* 0x000fce00078e0004 */
[----:B--2---:R-:W-:Y:S05]  /*24990*/  WARPSYNC.COLLECTIVE R15, `(.L_x_6115) ;  /* 0x000000000f087348 */ /* 0x004fea0003c00000 */
[----:B------:R0:W1:Y:S02]  /*249a0*/  SHFL.IDX P6, R14, R13, R12, R11 ;  /* 0x0000000c0d0e7389 */ /* 0x00006400000c000b */
[----:B012---:R-:W-:Y:S01]  /*249b0*/  ENDCOLLECTIVE ;  /* 0x000000000000791b */ /* 0x007fe20003800000 */
.L_x_6115:
[----:B------:R-:W-:Y:S05]  /*249c0*/  BSYNC B0 ;  /* 0x0000000000007941 */ /* 0x000fea0003800000 */
.L_x_6114:
[----:B------:R-:W-:Y:S05]  /*249d0*/  BRA `(.L_x_6116) ;  /* 0xffffff9400787947 */ /* 0x000fea000383ffff */
.L_x_5958:
[----:B------:R-:W-:Y:S01]  /*249e0*/  BSSY B0, `(.L_x_6117) ;  /* 0x0000006000007945 */ /* 0x000fe20003800000 */
[----:B0-----:R-:W-:-:S07]  /*249f0*/  IMAD.MOV.U32 R15, RZ, RZ, -0x1 ;  /* 0xffffffffff0f7424 */ /* 0x001fce00078e00ff */
[----:B-12---:R-:W-:Y:S05]  /*24a00*/  WARPSYNC.COLLECTIVE R15, `(.L_x_6118) ;  /* 0x000000000f0c7348 */ /* 0x006fea0003c00000 */
[----:B------:R-:W-:Y:S02]  /*24a10*/  ELECT P6, UR62, PT ;  /* 0x00000000003e782f */ /* 0x000fe400038c0000 */
[----:B------:R-:W-:Y:S01]  /*24a20*/  MOV R14, UR62 ;  /* 0x0000003e000e7c02 */ /* 0x000fe20008000f00 */
[----:B-12---:R-:W-:Y:S10]  /*24a30*/  ENDCOLLECTIVE ;  /* 0x000000000000791b */ /* 0x006ff40003800000 */
.L_x_6118:
[----:B------:R-:W-:Y:S05]  /*24a40*/  BSYNC B0 ;  /* 0x0000000000007941 */ /* 0x000fea0003800000 */
.L_x_6117:
[----:B------:R-:W-:Y:S05]  /*24a50*/  BRA `(.L_x_6119) ;  /* 0xffffff9400847947 */ /* 0x000fea000383ffff */
.L_x_5960:
[----:B-1----:R1:W3:Y:S02]  /*24a60*/  SYNCS.PHASECHK.TRANS64.TRYWAIT P0, [R0+URZ+0x28c40], R2 ;  /* 0x028c4002000075a7 */ /* 0x0022e4000800017f */
[----:B---3--:R-:W-:Y:S05]  /*24a70*/  @!P0 NANOSLEEP.SYNCS 0x989680 ;  /* 0x009896800000895d */ /* 0x008fea0003900000 */
[----:B------:R-:W3:Y:S02]  /*24a80*/  @!P0 SYNCS.PHASECHK.TRANS64 P0, [R0+URZ+0x28c40], R2 ;  /* 0x028c4002000085a7 */ /* 0x000ee4000800007f */
[----:B---3--:R-:W-:Y:S05]  /*24a90*/  @!P0 BRA `(.L_x_5960) ;  /* 0xfffffffc00f08947 */ /* 0x008fea000383ffff */
[----:B------:R-:W-:Y:S05]  /*24aa0*/  BRA `(.L_x_6120) ;  /* 0xffffff9400e47947 */ /* 0x000fea000383ffff */
.L_x_5964:
        /* <DEDUP_REMOVED lines=13> */
.L_x_6121:
[----:B------:R-:W-:Y:S02]  /*24b80*/  IMAD.MOV.U32 R13, RZ, RZ, R4 ;  /* 0x000000ffff0d7224 */ /* 0x000fe400078e0004 */
[----:B------:R-:W-:-:S07]  /*24b90*/  IMAD.MOV.U32 R6, RZ, RZ, R14 ;  /* 0x000000ffff067224 */ /* 0x000fce00078e000e */
[----:B------:R-:W-:Y:S05]  /*24ba0*/  WARPSYNC.COLLECTIVE R15, `(.L_x_6122) ;  /* 0x000000000f087348 */ /* 0x000fea0003c00000 */
[----:B------:R0:W1:Y:S02]  /*24bb0*/  SHFL.IDX P6, R14, R13, R12, R11 ;  /* 0x0000000c0d0e7389 */ /* 0x00006400000c000b */
[----:B01----:R-:W-:Y:S01]  /*24bc0*/  ENDCOLLECTIVE ;  /* 0x000000000000791b */ /* 0x003fe20003800000 */
.L_x_6122:
[----:B------:R-:W-:Y:S02]  /*24bd0*/  IMAD.MOV.U32 R13, RZ, RZ, R3 ;  /* 0x000000ffff0d7224 */ /* 0x000fe400078e0003 */
[----:B------:R-:W-:Y:S02]  /*24be0*/  IMAD.MOV.U32 R12, RZ, RZ, 0x1 ;  /* 0x00000001ff0c7424 */ /* 0x000fe400078e00ff */
[----:B------:R-:W-:-:S07]  /*24bf0*/  IMAD.MOV.U32 R7, RZ, RZ, R14 ;  /* 0x000000ffff077224 */ /* 0x000fce00078e000e */
[----:B------:R-:W-:Y:S05]  /*24c00*/  WARPSYNC.COLLECTIVE R15, `(.L_x_6123) ;  /* 0x000000000f087348 */ /* 0x000fea0003c00000 */
[----:B------:R0:W1:Y:S02]  /*24c10*/  SHFL.IDX P6, R14, R13, R12, R11 ;  /* 0x0000000c0d0e7389 */ /* 0x00006400000c000b */
[----:B01----:R-:W-:Y:S01]  /*24c20*/  ENDCOLLECTIVE ;  /* 0x000000000000791b */ /* 0x003fe20003800000 */
.L_x_6123:
        /* <DEDUP_REMOVED lines=15> */
.L_x_6124:
[----:B------:R-:W-:Y:S02]  /*24d20*/  IMAD.MOV.U32 R13, RZ, RZ, R3 ;  /* 0x000000ffff0d7224 */ /* 0x000fe400078e0003 */
[----:B------:R-:W-:Y:S02]  /*24d30*/  IMAD.MOV.U32 R12, RZ, RZ, 0x2 ;  /* 0x00000002ff0c7424 */ /* 0x000fe400078e00ff */
[----:B------:R-:W-:-:S07]  /*24d40*/  IMAD.MOV.U32 R5, RZ, RZ, R14 ;  /* 0x000000ffff057224 */ /* 0x000fce00078e000e */
[----:B------:R-:W-:Y:S05]  /*24d50*/  WARPSYNC.COLLECTIVE R15, `(.L_x_6125) ;  /* 0x000000000f087348 */ /* 0x000fea0003c00000 */
[----:B------:R0:W1:Y:S02]  /*24d60*/  SHFL.IDX P6, R14, R13, R12, R11 ;  /* 0x0000000c0d0e7389 */ /* 0x00006400000c000b */
[----:B01----:R-:W-:Y:S01]  /*24d70*/  ENDCOLLECTIVE ;  /* 0x000000000000791b */ /* 0x003fe20003800000 */
.L_x_6125:
        /* <DEDUP_REMOVED lines=15> */
.L_x_6126:
[----:B------:R-:W-:Y:S02]  /*24e70*/  IMAD.MOV.U32 R13, RZ, RZ, R3 ;  /* 0x000000ffff0d7224 */ /* 0x000fe400078e0003 */
[----:B------:R-:W-:Y:S02]  /*24e80*/  IMAD.MOV.U32 R12, RZ, RZ, 0x3 ;  /* 0x00000003ff0c7424 */ /* 0x000fe400078e00ff */
[----:B------:R-:W-:-:S07]  /*24e90*/  IMAD.MOV.U32 R5, RZ, RZ, R14 ;  /* 0x000000ffff057224 */ /* 0x000fce00078e000e */
[----:B------:R-:W-:Y:S05]  /*24ea0*/  WARPSYNC.COLLECTIVE R15, `(.L_x_6127) ;  /* 0x000000000f087348 */ /* 0x000fea0003c00000 */
[----:B------:R0:W1:Y:S02]  /*24eb0*/  SHFL.IDX P6, R14, R13, R12, R11 ;  /* 0x0000000c0d0e7389 */ /* 0x00006400000c000b */
[----:B01----:R-:W-:Y:S01]  /*24ec0*/  ENDCOLLECTIVE ;  /* 0x000000000000791b */ /* 0x003fe20003800000 */
.L_x_6127:
        /* <DEDUP_REMOVED lines=13> */
.L_x_6128:
[----:B------:R-:W-:Y:S01]  /*24fa0*/  IMAD.MOV.U32 R3, RZ, RZ, R14 ;  /* 0x000000ffff037224 */ /* 0x000fe200078e000e */
[----:B------:R-:W-:Y:S06]  /*24fb0*/  BRA `(.L_x_6129) ;  /* 0xffffff9c00287947 */ /* 0x000fec000383ffff */
.L_x_5967:
[----:B0-----:R0:W1:Y:S02]  /*24fc0*/  SYNCS.PHASECHK.TRANS64.TRYWAIT P0, [R18+URZ+0x28c20], R0 ;  /* 0x028c2000120075a7 */ /* 0x001064000800017f */
[----:B-1----:R-:W-:Y:S05]  /*24fd0*/  @!P0 NANOSLEEP.SYNCS 0x989680 ;  /* 0x009896800000895d */ /* 0x002fea0003900000 */
[----:B------:R-:W1:Y:S02]  /*24fe0*/  @!P0 SYNCS.PHASECHK.TRANS64 P0, [R18+URZ+0x28c20], R0 ;  /* 0x028c2000120085a7 */ /* 0x000e64000800007f */
[----:B-1----:R-:W-:Y:S05]  /*24ff0*/  @!P0 BRA `(.L_x_5967) ;  /* 0xfffffffc00f08947 */ /* 0x002fea000383ffff */
[----:B------:R-:W-:Y:S05]  /*25000*/  BRA `(.L_x_6130) ;  /* 0xffffff9c00847947 */ /* 0x000fea000383ffff */
.L_x_5971:
[----:B0-----:R0:W1:Y:S02]  /*25010*/  SYNCS.PHASECHK.TRANS64.TRYWAIT P0, [R0+URZ+0x28c60], R2 ;  /* 0x028c6002000075a7 */ /* 0x001064000800017f */
[----:B-1----:R-:W-:Y:S05]  /*25020*/  @!P0 NANOSLEEP.SYNCS 0x989680 ;  /* 0x009896800000895d */ /* 0x002fea0003900000 */
[----:B------:R-:W1:Y:S02]  /*25030*/  @!P0 SYNCS.PHASECHK.TRANS64 P0, [R0+URZ+0x28c60], R2 ;  /* 0x028c6002000085a7 */ /* 0x000e64000800007f */
[----:B-1----:R-:W-:Y:S05]  /*25040*/  @!P0 BRA `(.L_x_5971) ;  /* 0xfffffffc00f08947 */ /* 0x002fea000383ffff */
[----:B------:R-:W-:Y:S05]  /*25050*/  BRA `(.L_x_6131) ;  /* 0xffffff9c00a87947 */ /* 0x000fea000383ffff */
.L_x_5990:
[----:B-1----:R1:W2:Y:S02]  /*25060*/  SYNCS.PHASECHK.TRANS64.TRYWAIT P0, [R2+URZ+0x28c40], R6 ;  /* 0x028c4006020075a7 */ /* 0x0022a4000800017f */
[----:B--2---:R-:W-:Y:S05]  /*25070*/  @!P0 NANOSLEEP.SYNCS 0x989680 ;  /* 0x009896800000895d */ /* 0x004fea0003900000 */
[----:B------:R-:W2:Y:S02]  /*25080*/  @!P0 SYNCS.PHASECHK.TRANS64 P0, [R2+URZ+0x28c40], R6 ;  /* 0x028c4006020085a7 */ /* 0x000ea4000800007f */
[----:B--2---:R-:W-:Y:S05]  /*25090*/  @!P0 BRA `(.L_x_5990) ;  /* 0xfffffffc00f08947 */ /* 0x004fea000383ffff */
[----:B------:R-:W-:Y:S05]  /*250a0*/  BRA `(.L_x_6132) ;  /* 0xffffffa800d07947 */ /* 0x000fea000383ffff */
.L_x_5995:
[----:B0-----:R0:W2:Y:S02]  /*250b0*/  SYNCS.PHASECHK.TRANS64.TRYWAIT P0, [R2+URZ+0x28c60], R6 ;  /* 0x028c6006020075a7 */ /* 0x0010a4000800017f */
[----:B--2---:R-:W-:Y:S05]  /*250c0*/  @!P0 NANOSLEEP.SYNCS 0x989680 ;  /* 0x009896800000895d */ /* 0x004fea0003900000 */
[----:B------:R-:W2:Y:S02]  /*250d0*/  @!P0 SYNCS.PHASECHK.TRANS64 P0, [R2+URZ+0x28c60], R6 ;  /* 0x028c6006020085a7 */ /* 0x000ea4000800007f */
[----:B--2---:R-:W-:Y:S05]  /*250e0*/  @!P0 BRA `(.L_x_5995) ;  /* 0xfffffffc00f08947 */ /* 0x004fea000383ffff */
[----:B------:R-:W-:Y:S05]  /*250f0*/  BRA `(.L_x_6133) ;  /* 0xffffffac004c7947 */ /* 0x000fea000383ffff */
.L_x_6010:
[----:B-1----:R1:W2:Y:S02]  /*25100*/  SYNCS.PHASECHK.TRANS64.TRYWAIT P0, [R2+URZ+0x28c40], R3 ;  /* 0x028c4003020075a7 */ /* 0x0022a4000800017f */
[----:B--2---:R-:W-:Y:S05]  /*25110*/  @!P0 NANOSLEEP.SYNCS 0x989680 ;  /* 0x009896800000895d */ /* 0x004fea0003900000 */
[----:B------:R-:W2:Y:S02]  /*25120*/  @!P0 SYNCS.PHASECHK.TRANS64 P0, [R2+URZ+0x28c40], R3 ;  /* 0x028c4003020085a7 */ /* 0x000ea4000800007f */
[----:B--2---:R-:W-:Y:S05]  /*25130*/  @!P0 BRA `(.L_x_6010) ;  /* 0xfffffffc00f08947 */ /* 0x004fea000383ffff */
[----:B------:R-:W-:Y:S05]  /*25140*/  BRA `(.L_x_6134) ;  /* 0xffffffb800247947 */ /* 0x000fea000383ffff */
.L_x_6015:
[----:B--2---:R2:W3:Y:S02]  /*25150*/  SYNCS.PHASECHK.TRANS64.TRYWAIT P0, [R2+URZ+0x28c60], R3 ;  /* 0x028c6003020075a7 */ /* 0x0044e4000800017f */
[----:B---3--:R-:W-:Y:S05]  /*25160*/  @!P0 NANOSLEEP.SYNCS 0x989680 ;  /* 0x009896800000895d */ /* 0x008fea0003900000 */
[----:B------:R-:W3:Y:S02]  /*25170*/  @!P0 SYNCS.PHASECHK.TRANS64 P0, [R2+URZ+0x28c60], R3 ;  /* 0x028c6003020085a7 */ /* 0x000ee4000800007f */
[----:B---3--:R-:W-:Y:S05]  /*25180*/  @!P0 BRA `(.L_x_6015) ;  /* 0xfffffffc00f08947 */ /* 0x008fea000383ffff */
[----:B------:R-:W-:Y:S05]  /*25190*/  BRA `(.L_x_6135) ;  /* 0xffffffb800a07947 */ /* 0x000fea000383ffff */
.L_x_6030:
[----:B-1----:R1:W2:Y:S02]  /*251a0*/  SYNCS.PHASECHK.TRANS64.TRYWAIT P0, [R3+URZ+0x28c40], R2 ;  /* 0x028c4002030075a7 */ /* 0x0022a4000800017f */
[----:B--2---:R-:W-:Y:S05]  /*251b0*/  @!P0 NANOSLEEP.SYNCS 0x989680 ;  /* 0x009896800000895d */ /* 0x004fea0003900000 */
[----:B------:R-:W2:Y:S02]  /*251c0*/  @!P0 SYNCS.PHASECHK.TRANS64 P0, [R3+URZ+0x28c40], R2 ;  /* 0x028c4002030085a7 */ /* 0x000ea4000800007f */
[----:B--2---:R-:W-:Y:S05]  /*251d0*/  @!P0 BRA `(.L_x_6030) ;  /* 0xfffffffc00f08947 */ /* 0x004fea000383ffff */
[----:B------:R-:W-:Y:S05]  /*251e0*/  BRA `(.L_x_6136) ;  /* 0xffffffc400607947 */ /* 0x000fea000383ffff */
.L_x_6035:
[----:B--2---:R2:W3:Y:S02]  /*251f0*/  SYNCS.PHASECHK.TRANS64.TRYWAIT P0, [R3+URZ+0x28c60], R2 ;  /* 0x028c6002030075a7 */ /* 0x0044e4000800017f */
[----:B---3--:R-:W-:Y:S05]  /*25200*/  @!P0 NANOSLEEP.SYNCS 0x989680 ;  /* 0x009896800000895d */ /* 0x008fea0003900000 */
[----:B------:R-:W3:Y:S02]  /*25210*/  @!P0 SYNCS.PHASECHK.TRANS64 P0, [R3+URZ+0x28c60], R2 ;  /* 0x028c6002030085a7 */ /* 0x000ee4000800007f */
[----:B---3--:R-:W-:Y:S05]  /*25220*/  @!P0 BRA `(.L_x_6035) ;  /* 0xfffffffc00f08947 */ /* 0x008fea000383ffff */
[----:B------:R-:W-:Y:S05]  /*25230*/  BRA `(.L_x_6137) ;  /* 0xffffffc400dc7947 */ /* 0x000fea000383ffff */
.L_x_6051:
[----:B------:R-:W2:Y:S01]  /*25240*/  LDL R0, [R1] ;  /* 0x0000000001007983 */ /* 0x000ea20000100800 */
[----:B------:R-:W-:Y:S01]  /*25250*/  BSSY B0, `(.L_x_6138) ;  /* 0x0000008000007945 */ /* 0x000fe20003800000 */
[----:B------:R-:W-:Y:S02]  /*25260*/  IMAD.MOV.U32 R12, RZ, RZ, RZ ;  /* 0x000000ffff0c7224 */ /* 0x000fe400078e00ff */
[----:B------:R-:W-:Y:S02]  /*25270*/  IMAD.MOV.U32 R11, RZ, RZ, 0x1f ;  /* 0x0000001fff0b7424 */ /* 0x000fe400078e00ff */
[----:B0-----:R-:W-:Y:S02]  /*25280*/  IMAD.MOV.U32 R15, RZ, RZ, -0x1 ;  /* 0xffffffffff0f7424 */ /* 0x001fe400078e00ff */
[----:B--2---:R-:W-:-:S07]  /*25290*/  IMAD.MOV.U32 R13, RZ, RZ, R0 ;  /* 0x000000ffff0d7224 */ /* 0x004fce00078e0000 */
[----:B-1----:R-:W-:Y:S05]  /*252a0*/  WARPSYNC.COLLECTIVE R15, `(.L_x_6139) ;  /* 0x000000000f087348 */ /* 0x002fea0003c00000 */
[----:B------:R0:W2:Y:S02]  /*252b0*/  SHFL.IDX P6, R14, R13, R12, R11 ;  /* 0x0000000c0d0e7389 */ /* 0x0000a400000c000b */
[----:B012---:R-:W-:Y:S01]  /*252c0*/  ENDCOLLECTIVE ;  /* 0x000000000000791b */ /* 0x007fe20003800000 */
.L_x_6139:
[----:B------:R-:W-:Y:S05]  /*252d0*/  BSYNC B0 ;  /* 0x0000000000007941 */ /* 0x000fea0003800000 */
.L_x_6138:
        /* <DEDUP_REMOVED lines=9> */
.L_x_6140:
        /* <DEDUP_REMOVED lines=26> */
.L_x_6141:
        /* <DEDUP_REMOVED lines=8> */
.L_x_6142:
        /* <DEDUP_REMOVED lines=8> */
.L_x_6143:
        /* <DEDUP_REMOVED lines=8> */
.L_x_6144:
        /* <DEDUP_REMOVED lines=8> */
.L_x_6145:
        /* <DEDUP_REMOVED lines=9> */
.L_x_6146:
[----:B------:R-:W-:Y:S01]  /*257a0*/  IMAD.MOV.U32 R9, RZ, RZ, R14 ;  /* 0x000000ffff097224 */ /* 0x000fe200078e000e */
[----:B------:R-:W-:Y:S06]  /*257b0*/  BRA `(.L_x_6147) ;  /* 0xffffffd000147947 */ /* 0x000fec000383ffff */
.L_x_6054:
        /* <DEDUP_REMOVED lines=8> */
.L_x_6149:
[----:B------:R-:W-:Y:S05]  /*25840*/  BSYNC B0 ;  /* 0x0000000000007941 */ /* 0x000fea0003800000 */
.L_x_6148:
        /* <DEDUP_REMOVED lines=10> */
.L_x_6150:
        /* <DEDUP_REMOVED lines=8> */
.L_x_6151:
        /* <DEDUP_REMOVED lines=8> */
.L_x_6152:
        /* <DEDUP_REMOVED lines=8> */
.L_x_6153:
        /* <DEDUP_REMOVED lines=9> */
.L_x_6154:
[----:B------:R-:W-:Y:S01]  /*25b00*/  IMAD.MOV.U32 R9, RZ, RZ, R14 ;  /* 0x000000ffff097224 */ /* 0x000fe200078e000e */
[----:B------:R-:W-:Y:S06]  /*25b10*/  BRA `(.L_x_6155) ;  /* 0xffffffcc00e87947 */ /* 0x000fec000383ffff */
.L_x_6056:
[----:B------:R-:W-:Y:S01]  /*25b20*/  BSSY B0, `(.L_x_6156) ;  /* 0x0000006000007945 */ /* 0x000fe20003800000 */
[----:B------:R-:W-:Y:S01]  /*25b30*/  PLOP3.LUT P6, PT, P6, PT, PT, 0x8, 0x0 ;  /* 0x000000000000781c */ /* 0x000fe200037ce170 */
[----:B------:R-:W-:-:S12]  /*25b40*/  IMAD.MOV.U32 R15, RZ, RZ, -0x1 ;  /* 0xffffffffff0f7424 */ /* 0x000fd800078e00ff */
[----:B0-----:R-:W-:Y:S05]  /*25b50*/  WARPSYNC.COLLECTIVE R15, `(.L_x_6157) ;  /* 0x000000000f087348 */ /* 0x001fea0003c00000 */
[----:B------:R-:W-:Y:S01]  /*25b60*/  VOTE.ANY R14, PT, P6 ;  /* 0x00000000000e7806 */ /* 0x000fe200030e0100 */
[----:B0-----:R-:W-:Y:S06]  /*25b70*/  ENDCOLLECTIVE ;  /* 0x000000000000791b */ /* 0x001fec0003800000 */
.L_x_6157:
[----:B------:R-:W-:Y:S05]  /*25b80*/  BSYNC B0 ;  /* 0x0000000000007941 */ /* 0x000fea0003800000 */
.L_x_6156:
        /* <DEDUP_REMOVED lines=10> */
.L_x_6158:
[----:B------:R-:W-:Y:S02]  /*25c30*/  IMAD.MOV.U32 R13, RZ, RZ, R6 ;  /* 0x000000ffff0d7224 */ /* 0x000fe400078e0006 */
[----:B------:R-:W-:-:S07]  /*25c40*/  IMAD.MOV.U32 R4, RZ, RZ, R14 ;  /* 0x000000ffff047224 */ /* 0x000fce00078e000e */
[----:B------:R-:W-:Y:S05]  /*25c50*/  WARPSYNC.COLLECTIVE R15, `(.L_x_6159) ;  /* 0x000000000f087348 */ /* 0x000fea0003c00000 */
[----:B------:R0:W1:Y:S02]  /*25c60*/  SHFL.IDX P6, R14, R13, R12, R11 ;  /* 0x0000000c0d0e7389 */ /* 0x00006400000c000b */
[----:B01----:R-:W-:Y:S01]  /*25c70*/  ENDCOLLECTIVE ;  /* 0x000000000000791b */ /* 0x003fe20003800000 */
.L_x_6159:
[----:B------:R-:W-:Y:S02]  /*25c80*/  IMAD.MOV.U32 R6, RZ, RZ, R14 ;  /* 0x000000ffff067224 */ /* 0x000fe400078e000e */
[----:B------:R-:W-:-:S05]  /*25c90*/  IMAD.IADD R10, R7, 0x1, R10 ;  /* 0x00000001070a7824 */ /* 0x000fca00078e020a */
[----:B------:R2:W-:Y:S01]  /*25ca0*/  STL [R1+0xc], R10 ;  /* 0x00000c0a01007387 */ /* 0x0005e20000100800 */
[----:B------:R-:W-:Y:S05]  /*25cb0*/  BRA `(.L_x_6160) ;  /* 0xffffffcc00c87947 */ /* 0x000fea000383ffff */
.L_x_6058:
[----:B------:R-:W-:Y:S01]  /*25cc0*/  BSSY B0, `(.L_x_6161) ;  /* 0x0000008000007945 */ /* 0x000fe20003800000 */
[----:B------:R-:W-:Y:S02]  /*25cd0*/  IMAD.MOV.U32 R13, RZ, RZ, R3 ;  /* 0x000000ffff0d7224 */ /* 0x000fe400078e0003 */
[----:B------:R-:W-:Y:S02]  /*25ce0*/  IMAD.MOV.U32 R12, RZ, RZ, R7 ;  /* 0x000000ffff0c7224 */ /* 0x000fe400078e0007 */
[----:B------:R-:W-:Y:S02]  /*25cf0*/  IMAD.MOV.U32 R11, RZ, RZ, 0x1f ;  /* 0x0000001fff0b7424 */ /* 0x000fe400078e00ff */
[----:B------:R-:W-:-:S07]  /*25d00*/  IMAD.MOV.U32 R15, RZ, RZ, -0x1 ;  /* 0xffffffffff0f7424 */ /* 0x000fce00078e00ff */
[----:B0-2---:R-:W-:Y:S05]  /*25d10*/  WARPSYNC.COLLECTIVE R15, `(.L_x_6162) ;  /* 0x000000000f087348 */ /* 0x005fea0003c00000 */
[----:B------:R1:W3:Y:S02]  /*25d20*/  SHFL.IDX P6, R14, R13, R12, R11 ;  /* 0x0000000c0d0e7389 */ /* 0x0002e400000c000b */
[----:B0123--:R-:W-:Y:S01]  /*25d30*/  ENDCOLLECTIVE ;  /* 0x000000000000791b */ /* 0x00ffe20003800000 */
.L_x_6162:
[----:B------:R-:W-:Y:S05]  /*25d40*/  BSYNC B0 ;  /* 0x0000000000007941 */ /* 0x000fea0003800000 */
.L_x_6161:
[----:B------:R-:W-:Y:S01]  /*25d50*/  IMAD.MOV.U32 R8, RZ, RZ, R14 ;  /* 0x000000ffff087224 */ /* 0x000fe200078e000e */
[----:B------:R-:W-:Y:S06]  /*25d60*/  BRA `(.L_x_6057) ;  /* 0xffffffcc00b47947 */ /* 0x000fec000383ffff */
.L_x_6064:
[----:B0-----:R0:W1:Y:S02]  /*25d70*/  SYNCS.PHASECHK.TRANS64.TRYWAIT P0, [R0+URZ+0x28c20], R3 ;  /* 0x028c2003000075a7 */ /* 0x001064000800017f */
[----:B-1----:R-:W-:Y:S05]  /*25d80*/  @!P0 NANOSLEEP.SYNCS 0x989680 ;  /* 0x009896800000895d */ /* 0x002fea0003900000 */
[----:B------:R-:W1:Y:S02]  /*25d90*/  @!P0 SYNCS.PHASECHK.TRANS64 P0, [R0+URZ+0x28c20], R3 ;  /* 0x028c2003000085a7 */ /* 0x000e64000800007f */
[----:B-1----:R-:W-:Y:S05]  /*25da0*/  @!P0 BRA `(.L_x_6064) ;  /* 0xfffffffc00f08947 */ /* 0x002fea000383ffff */
[----:B------:R-:W-:Y:S05]  /*25db0*/  BRA `(.L_x_6163) ;  /* 0xffffffd800507947 */ /* 0x000fea000383ffff */
.L_x_6065:
        /* <DEDUP_REMOVED lines=11> */
.L_x_6165:
[----:B------:R-:W-:Y:S05]  /*25e70*/  BSYNC B0 ;  /* 0x0000000000007941 */ /* 0x000fea0003800000 */
.L_x_6164:
[----:B------:R-:W-:Y:S05]  /*25e80*/  BRA `(.L_x_6166) ;  /* 0xffffffd800387947 */ /* 0x000fea000383ffff */
.L_x_6066:
[----:B------:R-:W-:Y:S01]  /*25e90*/  BSSY B0, `(.L_x_6167) ;  /* 0x0000006000007945 */ /* 0x000fe20003800000 */
[----:B------:R-:W-:-:S07]  /*25ea0*/  IMAD.MOV.U32 R15, RZ, RZ, -0x1 ;  /* 0xffffffffff0f7424 */ /* 0x000fce00078e00ff */
[----:B01-3--:R-:W-:Y:S05]  /*25eb0*/  WARPSYNC.COLLECTIVE R15, `(.L_x_6168) ;  /* 0x000000000f0c7348 */ /* 0x00bfea0003c00000 */
[----:B------:R-:W-:Y:S02]  /*25ec0*/  ELECT P6, UR62, PT ;  /* 0x00000000003e782f */ /* 0x000fe400038c0000 */
[----:B------:R-:W-:Y:S01]  /*25ed0*/  MOV R14, UR62 ;  /* 0x0000003e000e7c02 */ /* 0x000fe20008000f00 */
[----:B01-3--:R-:W-:Y:S10]  /*25ee0*/  ENDCOLLECTIVE ;  /* 0x000000000000791b */ /* 0x00bff40003800000 */
.L_x_6168:
[----:B------:R-:W-:Y:S05]  /*25ef0*/  BSYNC B0 ;  /* 0x0000000000007941 */ /* 0x000fea0003800000 */
.L_x_6167:
[----:B------:R-:W-:Y:S05]  /*25f00*/  BRA `(.L_x_6169) ;  /* 0xffffffd8002c7947 */ /* 0x000fea000383ffff */
.L_x_6068:
[----:B0-----:R0:W1:Y:S02]  /*25f10*/  SYNCS.PHASECHK.TRANS64.TRYWAIT P0, [R6+URZ], R5 ;  /* 0x00000005060075a7 */ /* 0x001064000800017f */
[----:B-1----:R-:W-:Y:S05]  /*25f20*/  @!P0 NANOSLEEP.SYNCS 0x989680 ;  /* 0x009896800000895d */ /* 0x002fea0003900000 */
[----:B------:R-:W1:Y:S02]  /*25f30*/  @!P0 SYNCS.PHASECHK.TRANS64 P0, [R6+URZ], R5 ;  /* 0x00000005060085a7 */ /* 0x000e64000800007f */
[----:B-1----:R-:W-:Y:S05]  /*25f40*/  @!P0 BRA `(.L_x_6068) ;  /* 0xfffffffc00f08947 */ /* 0x002fea000383ffff */
[----:B------:R-:W-:Y:S05]  /*25f50*/  BRA `(.L_x_6170) ;  /* 0xffffffd800647947 */ /* 0x000fea000383ffff */
.L_x_6069:
[----:B-1----:R1:W2:Y:S02]  /*25f60*/  SYNCS.PHASECHK.TRANS64.TRYWAIT P0, [R7+URZ], R2 ;  /* 0x00000002070075a7 */ /* 0x0022a4000800017f */
[----:B--2---:R-:W-:Y:S05]  /*25f70*/  @!P0 NANOSLEEP.SYNCS 0x989680 ;  /* 0x009896800000895d */ /* 0x004fea0003900000 */
[----:B------:R-:W2:Y:S02]  /*25f80*/  @!P0 SYNCS.PHASECHK.TRANS64 P0, [R7+URZ], R2 ;  /* 0x00000002070085a7 */ /* 0x000ea4000800007f */
[----:B--2---:R-:W-:Y:S05]  /*25f90*/  @!P0 BRA `(.L_x_6069) ;  /* 0xfffffffc00f08947 */ /* 0x004fea000383ffff */
[----:B------:R-:W-:Y:S05]  /*25fa0*/  BRA `(.L_x_6171) ;  /* 0xffffffd800587947 */ /* 0x000fea000383ffff */
.L_x_6071:
[----:B--2---:R2:W4:Y:S02]  /*25fb0*/  SYNCS.PHASECHK.TRANS64.TRYWAIT P0, [R4+URZ], R5 ;  /* 0x00000005040075a7 */ /* 0x004524000800017f */
[----:B----4-:R-:W-:Y:S05]  /*25fc0*/  @!P0 NANOSLEEP.SYNCS 0x989680 ;  /* 0x009896800000895d */ /* 0x010fea0003900000 */
[----:B------:R-:W4:Y:S02]  /*25fd0*/  @!P0 SYNCS.PHASECHK.TRANS64 P0, [R4+URZ], R5 ;  /* 0x00000005040085a7 */ /* 0x000f24000800007f */
[----:B----4-:R-:W-:Y:S05]  /*25fe0*/  @!P0 BRA `(.L_x_6071) ;  /* 0xfffffffc00f08947 */ /* 0x010fea000383ffff */
[----:B------:R-:W-:Y:S05]  /*25ff0*/  BRA `(.L_x_6172) ;  /* 0xffffffd8005c7947 */ /* 0x000fea000383ffff */
.L_x_6173:
        /* <DEDUP_REMOVED lines=16> */
.L_x_15177:


//--------------------- .text._ZN7cutlass13device_kernelIN5flash11enable_sm90INS1_16FlashAttnFwdSm90INS1_25CollectiveMainloopFwdSm90ILi2EN4cute5tupleIJNS5_1CILi1EEES8_S8_EEENS6_IJNS7_ILi64EEESA_SA_EEELi512ENS_6half_tEfNS_4arch4Sm90ELb0ELb1ELb1ELb1ELb0ELb0ELb1ELb0ELb0ELb1ELb1ELb0EEENS1_21CollectiveEpilogueFwdINS6_IJSA_NS7_ILi512EEESA_EEES9_SC_SE_Li256ELb1ELb1ELb1ELb0EEENS1_36VarlenDynamicPersistentTileSchedulerILi64ELi64ELi256ELi128ELb1ELb1ELb1ELb1ELb0ELb1EEEEEEEEEvNT_6ParamsE --------------------------
	.section	.text._ZN7cutlass13device_kernelIN5flash11enable_sm90INS1_16FlashAttnFwdSm90INS1_25CollectiveMainloopFwdSm90ILi2EN4cute5tupleIJNS5_1CILi1EEES8_S8_EEENS6_IJNS7_ILi64EEESA_SA_EEELi512ENS_6half_tEfNS_4arch4Sm90ELb0ELb1ELb1ELb1ELb0ELb0ELb1ELb0ELb0ELb1ELb1ELb0EEENS1_21CollectiveEpilogueFwdINS6_IJSA_NS7_ILi512EEESA_EEES9_SC_SE_Li256ELb1ELb1ELb1ELb0EEENS1_36VarlenDynamicPersistentTileSchedulerILi64ELi64ELi256ELi128ELb1ELb1ELb1ELb1ELb0ELb1EEEEEEEEEvNT_6ParamsE,"ax",@progbits
	.align	128
.text._ZN7cutlass13device_kernelIN5flash11enable_sm90INS1_16FlashAttnFwdSm90INS1_25CollectiveMainloopFwdSm90ILi2EN4cute5tupleIJNS5_1CILi1EEES8_S8_EEENS6_IJNS7_ILi64EEESA_SA_EEELi512ENS_6half_tEfNS_4arch4Sm90ELb0ELb1ELb1ELb1ELb0ELb0ELb1ELb0ELb0ELb1ELb1ELb0EEENS1_21CollectiveEpilogueFwdINS6_IJSA_NS7_ILi512EEESA_EEES9_SC_SE_Li256ELb1ELb1ELb1ELb0EEENS1_36VarlenDynamicPersistentTileSchedulerILi64ELi64ELi256ELi128ELb1ELb1ELb1ELb1ELb0ELb1EEEEEEEEEvNT_6ParamsE:
        .type           _ZN7cutlass13device_kernelIN5flash11enable_sm90INS1_16FlashAttnFwdSm90INS1_25CollectiveMainloopFwdSm90ILi2EN4cute5tupleIJNS5_1CILi1EEES8_S8_EEENS6_IJNS7_ILi64EEESA_SA_EEELi512ENS_6half_tEfNS_4arch4Sm90ELb0ELb1ELb1ELb1ELb0ELb0ELb1ELb0ELb0ELb1ELb1ELb0EEENS1_21CollectiveEpilogueFwdINS6_IJSA_NS7_ILi512EEESA_EEES9_SC_SE_Li256ELb1ELb1ELb1ELb0EEENS1_36VarlenDynamicPersistentTileSchedulerILi64ELi64ELi256ELi128ELb1ELb1ELb1ELb1ELb0ELb1EEEEEEEEEvNT_6ParamsE,@function
        .size           _ZN7cutlass13device_kernelIN5flash11enable_sm90INS1_16FlashAttnFwdSm90INS1_25CollectiveMainloopFwdSm90ILi2EN4cute5tupleIJNS5_1CILi1EEES8_S8_EEENS6_IJNS7_ILi64EEESA_SA_EEELi512ENS_6half_tEfNS_4arch4Sm90ELb0ELb1ELb1ELb1ELb0ELb0ELb1ELb0ELb0ELb1ELb1ELb0EEENS1_21CollectiveEpilogueFwdINS6_IJSA_NS7_ILi512EEESA_EEES9_SC_SE_Li256ELb1ELb1ELb1ELb0EEENS1_36VarlenDynamicPersistentTileSchedulerILi64ELi64ELi256ELi128ELb1ELb1ELb1ELb1ELb0ELb1EEEEEEEEEvNT_6ParamsE,(.L_x_15178 - _ZN7cutlass13device_kernelIN5flash11enable_sm90INS1_16FlashAttnFwdSm90INS1_25CollectiveMainloopFwdSm90ILi2EN4cute5tupleIJNS5_1CILi1EEES8_S8_EEENS6_IJNS7_ILi64EEESA_SA_EEELi512ENS_6half_tEfNS_4arch4Sm90ELb0ELb1ELb1ELb1ELb0ELb0ELb1ELb0ELb0ELb1ELb1ELb0EEENS1_21CollectiveEpilogueFwdINS6_IJSA_NS7_ILi512EEESA_EEES9_SC_SE_Li256ELb1ELb1ELb1ELb0EEENS1_36VarlenDynamicPersistentTileSchedulerILi64ELi64ELi256ELi128ELb1ELb1ELb1ELb1ELb0ELb1EEEEEEEEEvNT_6ParamsE)
        .other          _ZN7cutlass13device_kernelIN5flash11enable_sm90INS1_16FlashAttnFwdSm90INS1_25CollectiveMainloopFwdSm90ILi2EN4cute5tupleIJNS5_1CILi1EEES8_S8_EEENS6_IJNS7_ILi64EEESA_SA_EEELi512ENS_6half_tEfNS_4arch4Sm90ELb0ELb1ELb1ELb1ELb0ELb0ELb1ELb0ELb0ELb1ELb1ELb0EEENS1_21CollectiveEpilogueFwdINS6_IJSA_NS7_ILi512EEESA_EEES9_SC_SE_Li256ELb1ELb1ELb1ELb0EEENS1_36VarlenDynamicPersistentTileSchedulerILi64ELi64ELi256ELi128ELb1ELb1ELb1ELb1ELb0ELb1EEEEEEEEEvNT_6ParamsE,@"STO_CUDA_ENTRY STV_DEFAULT"
_ZN7cutlass13device_kernelIN5flash11enable_sm90INS1_16FlashAttnFwdSm90INS1_25CollectiveMainloopFwdSm90ILi2EN4cute5tupleIJNS5_1CILi1EEES8_S8_EEENS6_IJNS7_ILi64EEESA_SA_EEELi512ENS_6half_tEfNS_4arch4Sm90ELb0ELb1ELb1ELb1ELb0ELb0ELb1ELb0ELb0ELb1ELb1ELb0EEENS1_21CollectiveEpilogueFwdINS6_IJSA_NS7_ILi512EEESA_EEES9_SC_SE_Li256ELb1ELb1ELb1ELb0EEENS1_36VarlenDynamicPersistentTileSchedulerILi64ELi64ELi256ELi128ELb1ELb1ELb1ELb1ELb0ELb1EEEEEEEEEvNT_6ParamsE:
[----:B------:R-:W0:Y:S02]  /*0000*/  LDC R1, c[0x0][0x28] ;  /* 0x00000a00ff017b82 */ /* 0x000e240000000800 */
[----:B0-----:R-:W-:Y:S01]  /*0010*/  VIADD R1, R1, 0xfffffb40 ;  /* 0xfffffb4001017836 */ /* 0x001fe20000000000 */
[----:B------:R-:W0:Y:S01]  /*0020*/  S2R R4, SR_TID.X ;  /* 0x0000000000047919 */ /* 0x000e220000002100 */
[----:B------:R-:W-:Y:S01]  /*0030*/  ELECT P0, URZ, PT ;  /* 0x00000000003f782f */ /* 0x000fe20003800000 */
[----:B------:R-:W-:Y:S01]  /*0040*/  BSSY B0, `(.L_x_6174) ;  /* 0x0000011000007945 */ /* 0x000fe20003800000 */
[----:B------:R-:W-:Y:S01]  /*0050*/  ULDC UR4, c[0x0][0x20] ;  /* 0x0000080000047ab9 */ /* 0x000fe20000000800 */
[----:B0-----:R-:W-:-:S05]  /*0060*/  SHF.R.U32.HI R0, RZ, 0x5, R4 ;  /* 0x00000005ff007819 */ /* 0x001fca0000011604 */
[----:B------:R-:W0:Y:S02]  /*0070*/  SHFL.IDX PT, R2, R0, RZ, 0x1f ;  /* 0x00001fff00027589 */ /* 0x000e2400000e0000 */
[----:B0-----:R-:W-:Y:S02]  /*0080*/  ISETP.EQ.AND P0, PT, R2, RZ, P0 ;  /* 0x000000ff0200720c */ /* 0x001fe40000702270 */
[----:B------:R-:W-:Y:S01]  /*0090*/  IADD3 R2, P1, R1, UR4, RZ ;  /* 0x0000000401027c10 */ /* 0x000fe2000ff3e0ff */
[----:B------:R-:W-:-:S04]  /*00a0*/  ULDC UR4, c[0x0][0x24] ;  /* 0x0000090000047ab9 */ /* 0x000fc80000000800 */
[----:B------:R-:W-:-:S06]  /*00b0*/  IMAD.X R16, RZ, RZ, UR4, P1 ;  /* 0x00000004ff107e24 */ /* 0x000fcc00088e06ff */
        /* <DEDUP_REMOVED lines=9> */
.L_x_6175:
[----:B------:R-:W-:Y:S05]  /*0150*/  BSYNC B0 ;  /* 0x0000000000007941 */ /* 0x000fea0003800000 */
.L_x_6174:
[----:B------:R-:W-:Y:S01]  /*0160*/  VOTEU.ANY UP0, P0 ;  /* 0x00000000003f7886 */ /* 0x000fe20000000100 */
[----:B------:R-:W0:Y:S01]  /*0170*/  SHFL.IDX PT, R3, R0, RZ, 0x1f ;  /* 0x00001fff00037589 */ /* 0x000e2200000e0000 */
[----:B------:R-:W-:Y:S01]  /*0180*/  UMOV UR4, 0x80 ;  /* 0x0000008000047882 */ /* 0x000fe20000000000 */
[----:B------:R-:W-:Y:S01]  /*0190*/  UMOV UR7, 0x100 ;  /* 0x0000010000077882 */ /* 0x000fe20000000000 */
[----:B------:R-:W-:Y:S01]  /*01a0*/  SHF.R.U32.HI R4, RZ, 0x7, R4 ;  /* 0x00000007ff047819 */ /* 0x000fe20000011604 */
[----:B------:R-:W1:Y:S01]  /*01b0*/  @UP0 S2UR UR8, SR_CgaCtaId ;  /* 0x00000000000809c3 */ /* 0x000e620000008800 */
[----:B------:R-:W-:Y:S01]  /*01c0*/  @UP0 UMOV UR6, 0x400 ;  /* 0x0000040000060882 */ /* 0x000fe20000000000 */
[----:B------:R-:W-:-:S04]  /*01d0*/  @UP0 UIADD3 UR4, -UR4, 0x100000, URZ ;  /* 0x0010000004040890 */ /* 0x000fc8000fffe13f */
[----:B------:R-:W-:Y:S02]  /*01e0*/  @UP0 USHF.L.U32 UR5, UR4, 0xb, URZ ;  /* 0x0000000b04050899 */ /* 0x000fe4000800063f */
[----:B------:R-:W-:Y:S01]  /*01f0*/  @UP0 USHF.L.U32 UR4, UR4, 0x1, URZ ;  /* 0x0000000104040899 */ /* 0x000fe2000800063f */
[----:B------:R-:W-:Y:S01]  /*0200*/  VOTEU.ANY UP1, P0 ;  /* 0x00000000003f7886 */ /* 0x000fe20000020100 */
[----:B------:R-:W-:Y:S01]  /*0210*/  VOTEU.ANY UP2, P0 ;  /* 0x00000000003f7886 */ /* 0x000fe20000040100 */
[----:B------:R-:W2:Y:S01]  /*0220*/  SHFL.IDX PT, R4, R4, RZ, 0x1f ;  /* 0x00001fff04047589 */ /* 0x000ea200000e0000 */
[----:B0-----:R-:W-:Y:S01]  /*0230*/  ISETP.NE.AND P1, PT, R3, RZ, PT ;  /* 0x000000ff0300720c */ /* 0x001fe20003f25270 */
[----:B-1----:R-:W-:Y:S02]  /*0240*/  @UP0 ULEA UR8, UR8, UR6, 0x18 ;  /* 0x0000000608080291 */ /* 0x002fe4000f8ec03f */
[----:B------:R-:W-:-:S04]  /*0250*/  @UP0 UIADD3 UR6, -UR7, 0x100000, URZ ;  /* 0x0010000007060890 */ /* 0x000fc8000fffe13f */
[----:B------:R-:W-:Y:S02]  /*0260*/  @UP0 USHF.L.U32 UR7, UR6, 0xb, URZ ;  /* 0x0000000b06070899 */ /* 0x000fe4000800063f */
[----:B------:R-:W-:Y:S01]  /*0270*/  @UP0 USHF.L.U32 UR6, UR6, 0x1, URZ ;  /* 0x0000000106060899 */ /* 0x000fe2000800063f */
[----:B------:R-:W-:Y:S01]  /*0280*/  VOTEU.ANY UP0, P0 ;  /* 0x00000000003f7886 */ /* 0x000fe20000000100 */
[----:B------:R-:W0:Y:S04]  /*0290*/  FENCE.VIEW.ASYNC.S ;  /* 0x00000000000073c6 */ /* 0x000e280000000000 */
[----:B0-----:R0:W1:Y:S01]  /*02a0*/  @UP0 SYNCS.EXCH.64 URZ, [UR8+0x38800], UR4 ;  /* 0x03880004083f05b2 */ /* 0x0010620008000100 */
[----:B------:R0:W3:Y:S05]  /*02b0*/  @UP1 SYNCS.EXCH.64 URZ, [UR8+0x38810], UR4 ;  /* 0x03881004083f15b2 */ /* 0x0000ea0008000100 */
[----:B------:R0:W4:Y:S01]  /*02c0*/  @UP2 SYNCS.EXCH.64 URZ, [UR8+0x38820], UR6 ;  /* 0x03882006083f25b2 */ /* 0x0001220008000100 */
[----:B--2---:R-:W-:Y:S05]  /*02d0*/  @P1 BRA `(.L_x_6176) ;  /* 0x0000000000381947 */ /* 0x004fea0003800000 */
        /* <DEDUP_REMOVED lines=13> */
[----:B--2---:R-:W-:Y:S01]  /*03b0*/  NOP ;  /* 0x0000000000007918 */ /* 0x004fe20000000000 */
.L_x_6176:
[----:B------:R-:W2:Y:S01]  /*03c0*/  SHFL.IDX PT, R3, R0, RZ, 0x1f ;  /* 0x00001fff00037589 */ /* 0x000ea200000e0000 */
[----:B------:R-:W-:Y:S01]  /*03d0*/  NOP ;  /* 0x0000000000007918 */ /* 0x000fe20000000000 */
[----:B--2---:R-:W-:-:S13]  /*03e0*/  ISETP.NE.AND P0, PT, R3, RZ, PT ;  /* 0x000000ff0300720c */ /* 0x004fda0003f05270 */
        /* <DEDUP_REMOVED lines=18> */
[----:B--2---:R-:W-:Y:S01]  /*0510*/  NOP ;  /* 0x0000000000007918 */ /* 0x004fe20000000000 */
.L_x_6177:
[----:B------:R-:W2:Y:S01]  /*0520*/  SHFL.IDX PT, R3, R0, RZ, 0x1f ;  /* 0x00001fff00037589 */ /* 0x000ea200000e0000 */
[----:B------:R-:W-:Y:S01]  /*0530*/  NOP ;  /* 0x0000000000007918 */ /* 0x000fe20000000000 */
[----:B--2---:R-:W-:-:S13]  /*0540*/  ISETP.NE.AND P0, PT, R3, RZ, PT ;  /* 0x000000ff0300720c */ /* 0x004fda0003f05270 */
        /* <DEDUP_REMOVED lines=15> */
.L_x_6178:
        /* <DEDUP_REMOVED lines=22> */
.L_x_6179:
[----:B------:R-:W2:Y:S01]  /*07a0*/  SHFL.IDX PT, R3, R0, RZ, 0x1f ;  /* 0x00001fff00037589 */ /* 0x000ea200000e0000 */
[----:B------:R-:W-:Y:S01]  /*07b0*/  R2UR UR38, R4 ;  /* 0x00000000042672ca */ /* 0x000fe200000e0000 */
        /* <DEDUP_REMOVED lines=21> */
.L_x_6180:
[----:B------:R-:W-:Y:S01]  /*0910*/  UISETP.NE.AND UP0, UPT, UR38, URZ, UPT ;  /* 0x0000003f2600728c */ /* 0x000fe2000bf05270 */
[----:B------:R-:W-:Y:S01]  /*0920*/  NOP ;  /* 0x0000000000007918 */ /* 0x000fe20000000000 */
[----:B------:R-:W-:Y:S01]  /*0930*/  ULDC.64 UR40, c[0x0][0x208] ;  /* 0x0000820000287ab9 */ /* 0x000fe20000000a00 */
[----:B------:R-:W-:Y:S01]  /*0940*/  IMAD.MOV.U32 R152, RZ, RZ, R2 ;  /* 0x000000ffff987224 */ /* 0x000fe200078e0002 */
[----:B0-----:R-:W-:Y:S01]  /*0950*/  UP2UR UR4, UPR, URZ, 0x1 ;  /* 0x000000013f047883 */ /* 0x001fe20008000000 */
[----:B------:R-:W-:Y:S01]  /*0960*/  IMAD.MOV.U32 R153, RZ, RZ, R16 ;  /* 0x000000ffff997224 */ /* 0x000fe200078e0010 */
[----:B-1-34-:R-:W-:Y:S01]  /*0970*/  BAR.SYNC.DEFER_BLOCKING 0x0 ;  /* 0x0000000000007b1d */ /* 0x01afe20000010000 */
[----:B------:R-:W-:-:S13]  /*0980*/  PLOP3.LUT P0, PT, PT, PT, UP0, 0x40, 0x0 ;  /* 0x000000000000781c */ /* 0x000fda0003f0e808 */
[----:B------:R-:W-:Y:S05]  /*0990*/  @P0 BRA `(.L_x_6181) ;  /* 0x000002c000140947 */ /* 0x000fea0003800000 */
.L_x_6182:
[----:B------:R-:W-:-:S08]  /*09a0*/  NOP ;  /* 0x0000000000007918 */ /* 0x000fd00000000000 */
[----:B------:R-:W0:Y:S02]  /*09b0*/  USETMAXREG.TRY_ALLOC.CTAPOOL UP0, 0xf0 ;  /* 0x000000f0000079c8 */ /* 0x000e240008000600 */
[----:B0-----:R-:W-:-:S13]  /*09c0*/  PLOP3.LUT P0, PT, PT, PT, UP0, 0x80, 0x0 ;  /* 0x000000000000781c */ /* 0x001fda0003f0f008 */
[----:B------:R-:W-:Y:S05]  /*09d0*/  @!P0 BRA `(.L_x_6182) ;  /* 0xfffffffc00f08947 */ /* 0x000fea000383ffff */
[----:B------:R-:W0:Y:S01]  /*09e0*/  S2R R3, SR_TID.X ;  /* 0x0000000000037919 */ /* 0x000e220000002100 */
[----:B------:R-:W1:Y:S01]  /*09f0*/  S2UR UR4, SR_CgaCtaId ;  /* 0x00000000000479c3 */ /* 0x000e620000008800 */
[----:B------:R-:W-:Y:S01]  /*0a00*/  UMOV UR47, 0x400 ;  /* 0x00000400002f7882 */ /* 0x000fe20000000000 */
[----:B------:R-:W-:Y:S01]  /*0a10*/  IADD3 R8, P1, R2, 0x1e8, RZ ;  /* 0x000001e802087810 */ /* 0x000fe20007f3e0ff */
[----:B------:R-:W-:Y:S04]  /*0a20*/  STL.64 [R1+0x1e8], RZ ;  /* 0x0001e8ff01007387 */ /* 0x000fe80000100a00 */
[----:B------:R-:W-:Y:S01]  /*0a30*/  IMAD.X R9, RZ, RZ, R16, P1 ;  /* 0x000000ffff097224 */ /* 0x000fe200008e0610 */
[----:B------:R-:W-:Y:S04]  /*0a40*/  STL [R1+0x1f0], RZ ;  /* 0x0001f0ff01007387 */ /* 0x000fe80000100800 */
[----:B------:R-:W-:Y:S04]  /*0a50*/  STL.64 [R1+0x490], R8 ;  /* 0x0004900801007387 */ /* 0x000fe80000100a00 */
[----:B------:R-:W-:Y:S01]  /*0a60*/  STL [R1+0x1f4], RZ ;  /* 0x0001f4ff01007387 */ /* 0x000fe20000100800 */
[----:B-1----:R-:W-:-:S03]  /*0a70*/  ULEA UR47, UR4, UR47, 0x18 ;  /* 0x0000002f042f7291 */ /* 0x002fc6000f8ec03f */
[----:B------:R-:W-:Y:S01]  /*0a80*/  ULDC UR4, c[0x0][0xd3c] ;  /* 0x00034f0000047ab9 */ /* 0x000fe20000000800 */
[----:B0-----:R-:W-:-:S04]  /*0a90*/  LOP3.LUT R0, R3, 0xffffff80, RZ, 0xc0, !PT ;  /* 0xffffff8003007812 */ /* 0x001fc800078ec0ff */
[----:B------:R-:W-:-:S13]  /*0aa0*/  ISETP.NE.AND P0, PT, R0, 0x80, PT ;  /* 0x000000800000780c */ /* 0x000fda0003f05270 */
[----:B------:R-:W-:Y:S06]  /*0ab0*/  @!P0 BAR.ARV 0x8, 0x100 ;  /* 0x0204000000008b1d */ /* 0x000fec0000002000 */
[----:B------:R-:W-:-:S13]  /*0ac0*/  ISETP.GE.U32.AND P0, PT, R3, 0x100, PT ;  /* 0x000001000300780c */ /* 0x000fda0003f06070 */
[----:B------:R-:W-:Y:S08]  /*0ad0*/  @P0 BAR.ARV 0xf, 0x100 ;  /* 0x03c4000000000b1d */ /* 0x000ff00000002000 */
[----:B------:R-:W-:Y:S01]  /*0ae0*/  BAR.SYNC.DEFER_BLOCKING 0x5, 0x180 ;  /* 0x0146000000007b1d */ /* 0x000fe20000010000 */
[----:B------:R-:W-:-:S05]  /*0af0*/  IADD3 R0, P2, R2, 0x1f4, RZ ;  /* 0x000001f402007810 */ /* 0x000fca0007f5e0ff */
[----:B------:R0:W-:Y:S02]  /*0b00*/  STL [R1+0x498], R0 ;  /* 0x0004980001007387 */ /* 0x0001e40000100800 */
[----:B0-----:R-:W-:-:S05]  /*0b10*/  IMAD.X R0, RZ, RZ, R16, P2 ;  /* 0x000000ffff007224 */ /* 0x001fca00010e0610 */
[----:B------:R-:W-:Y:S04]  /*0b20*/  STL [R1+0x484], R0 ;  /* 0x0004840001007387 */ /* 0x000fe80000100800 */
[----:B------:R-:W0:Y:S01]  /*0b30*/  LDS.128 R4, [UR47+0x388d0] ;  /* 0x0388d02fff047984 */ /* 0x000e220008000c00 */
[----:B------:R-:W-:Y:S06]  /*0b40*/  BAR.ARV 0x4, 0x180 ;  /* 0x0106000000007b1d */ /* 0x000fec0000002000 */
[----:B0-----:R-:W-:-:S13]  /*0b50*/  ISETP.GE.AND P0, PT, R7, UR4, PT ;  /* 0x0000000407007c0c */ /* 0x001fda000bf06270 */
[----:B------:R-:W-:Y:S05]  /*0b60*/  @P0 EXIT ;  /* 0x000000000000094d */ /* 0x000fea0003800000 */
[----:B------:R-:W-:Y:S01]  /*0b70*/  VIADD R218, R3, 0xffffff80 ;  /* 0xffffff8003da7836 */ /* 0x000fe20000000000 */
[----:B------:R-:W-:Y:S01]  /*0b80*/  R2UR UR7, R6 ;  /* 0x00000000060772ca */ /* 0x000fe200000e0000 */
[----:B------:R-:W0:Y:S01]  /*0b90*/  S2UR UR4, SR_SWINHI ;  /* 0x00000000000479c3 */ /* 0x000e220000002f00 */
[----:B------:R-:W-:Y:S02]  /*0ba0*/  R2UR UR5, R5 ;  /* 0x00000000050572ca */ /* 0x000fe400000e0000 */
[----:B------:R-:W-:Y:S02]  /*0bb0*/  SHF.R.S32.HI R3, RZ, 0x1f, R218 ;  /* 0x0000001fff037819 */ /* 0x000fe400000114da */
[----:B------:R-:W-:Y:S02]  /*0bc0*/  R2UR UR6, R7 ;  /* 0x00000000070672ca */ /* 0x000fe400000e0000 */
[CC--:B------:R-:W-:Y:S02]  /*0bd0*/  LEA.HI R6, R3.reuse, R218.reuse, RZ, 0x7 ;  /* 0x000000da03067211 */ /* 0x0c0fe400078f38ff */
[----:B------:R-:W-:-:S02]  /*0be0*/  LEA.HI R5, R3, R218, RZ, 0x2 ;  /* 0x000000da03057211 */ /* 0x000fc400078f10ff */
[-C--:B------:R-:W-:Y:S02]  /*0bf0*/  LEA.HI R0, R3, R218.reuse, RZ, 0x4 ;  /* 0x000000da03007211 */ /* 0x080fe400078f20ff */
[----:B------:R-:W-:Y:S02]  /*0c00*/  LOP3.LUT R7, R6, 0xffffff80, RZ, 0xc0, !PT ;  /* 0xffffff8006077812 */ /* 0x000fe400078ec0ff */
[----:B------:R-:W-:Y:S02]  /*0c10*/  LOP3.LUT R9, R5, 0xfffffffc, RZ, 0xc0, !PT ;  /* 0xfffffffc05097812 */ /* 0x000fe400078ec0ff */
[----:B------:R-:W-:Y:S01]  /*0c20*/  LOP3.LUT R5, R0, 0xfffffff0, RZ, 0xc0, !PT ;  /* 0xfffffff000057812 */ /* 0x000fe200078ec0ff */
[C---:B------:R-:W-:Y:S01]  /*0c30*/  IMAD.IADD R8, R218.reuse, 0x1, -R7 ;  /* 0x00000001da087824 */ /* 0x040fe200078e0a07 */
[----:B------:R-:W-:Y:S01]  /*0c40*/  LEA.HI R4, R3, R218, RZ, 0x5 ;  /* 0x000000da03047211 */ /* 0x000fe200078f28ff */
[C---:B------:R-:W-:Y:S01]  /*0c50*/  IMAD.IADD R12, R218.reuse, 0x1, -R9 ;  /* 0x00000001da0c7824 */ /* 0x040fe200078e0a09 */
[----:B------:R-:W-:Y:S01]  /*0c60*/  SHF.R.S32.HI R7, RZ, 0x4, R0 ;  /* 0x00000004ff077819 */ /* 0x000fe20000011400 */
[----:B------:R-:W-:Y:S01]  /*0c70*/  IMAD.IADD R15, R218, 0x1, -R5 ;  /* 0x00000001da0f7824 */ /* 0x000fe200078e0a05 */
[----:B------:R-:W-:Y:S01]  /*0c80*/  SHF.R.S32.HI R5, RZ, 0x1f, R8 ;  /* 0x0000001fff057819 */ /* 0x000fe20000011408 */
[----:B------:R-:W-:Y:S01]  /*0c90*/  UMOV UR36, UR47 ;  /* 0x0000002f00247c82 */ /* 0x000fe20008000000 */
[----:B0-----:R-:W-:Y:S01]  /*0ca0*/  UMOV UR37, UR4 ;  /* 0x0000000400257c82 */ /* 0x001fe20008000000 */
[----:B------:R-:W-:Y:S01]  /*0cb0*/  SHF.R.S32.HI R219, RZ, 0x7, R6 ;  /* 0x00000007ffdb7819 */ /* 0x000fe20000011406 */
[----:B------:R-:W-:Y:S01]  /*0cc0*/  IMAD.U32 R20, RZ, RZ, UR36 ;  /* 0x00000024ff147e24 */ /* 0x000fe2000f8e00ff */
[--C-:B------:R-:W-:Y:S01]  /*0cd0*/  SHF.R.S32.HI R14, RZ, 0x5, R4.reuse ;  /* 0x00000005ff0e7819 */ /* 0x100fe20000011404 */
[----:B------:R0:W-:Y:S01]  /*0ce0*/  STL [R1+0x4a4], R15 ;  /* 0x0004a40f01007387 */ /* 0x0001e20000100800 */
[----:B------:R-:W-:Y:S01]  /*0cf0*/  SHF.R.S32.HI R4, RZ, 0x1f, R4 ;  /* 0x0000001fff047819 */ /* 0x000fe20000011404 */
[----:B------:R-:W-:Y:S01]  /*0d00*/  IMAD.U32 R21, RZ, RZ, UR37 ;  /* 0x00000025ff157e24 */ /* 0x000fe2000f8e00ff */
[----:B------:R-:W-:Y:S01]  /*0d10*/  LEA.HI R0, R0, R7, RZ, 0x1 ;  /* 0x0000000700007211 */ /* 0x000fe200078f08ff */
[----:B------:R1:W-:Y:S01]  /*0d20*/  STL [R1+0x4a0], R14 ;  /* 0x0004a00e01007387 */ /* 0x0003e20000100800 */
[----:B------:R-:W-:-:S02]  /*0d30*/  LEA.HI R9, R5, R8, RZ, 0x2 ;  /* 0x0000000805097211 */ /* 0x000fc400078f10ff */
[----:B------:R-:W-:Y:S01]  /*0d40*/  LEA.HI R6, R6, R219, RZ, 0x1 ;  /* 0x000000db06067211 */ /* 0x000fe200078f08ff */
[----:B------:R-:W-:Y:S01]  /*0d50*/  STL.64 [R1+0x488], R20 ;  /* 0x0004881401007387 */ /* 0x000fe20000100a00 */
[----:B------:R-:W-:Y:S01]  /*0d60*/  LEA.HI R4, R4, R14, RZ, 0x2 ;  /* 0x0000000e04047211 */ /* 0x000fe200078f10ff */
[----:B0-----:R-:W-:Y:S01]  /*0d70*/  IMAD R15, R219, 0x100, R15 ;  /* 0x00000100db0f7824 */ /* 0x001fe200078e020f */
[----:B------:R-:W-:Y:S02]  /*0d80*/  LOP3.LUT R0, R0, 0x1ffffffe, RZ, 0xc0, !PT ;  /* 0x1ffffffe00007812 */ /* 0x000fe400078ec0ff */
[--C-:B------:R-:W-:Y:S02]  /*0d90*/  SHF.R.S32.HI R10, RZ, 0x2, R9.reuse ;  /* 0x00000002ff0a7819 */ /* 0x100fe40000011409 */
[----:B------:R-:W-:Y:S01]  /*0da0*/  SHF.R.S32.HI R11, RZ, 0x1f, R9 ;  /* 0x0000001fff0b7819 */ /* 0x000fe20000011409 */
[----:B------:R-:W-:Y:S01]  /*0db0*/  IMAD.IADD R0, R7, 0x1, -R0 ;  /* 0x0000000107007824 */ /* 0x000fe200078e0a00 */
[----:B------:R-:W-:-:S02]  /*0dc0*/  LOP3.LUT R9, R9, 0x7ffffffc, RZ, 0xc0, !PT ;  /* 0x7ffffffc09097812 */ /* 0x000fc400078ec0ff */
[----:B------:R-:W-:Y:S01]  /*0dd0*/  LOP3.LUT R6, R6, 0xfffffe, RZ, 0xc0, !PT ;  /* 0x00fffffe06067812 */ /* 0x000fe200078ec0ff */
[----:B------:R-:W-:Y:S01]  /*0de0*/  IMAD.SHL.U32 R18, R0, 0x8, RZ ;  /* 0x0000000800127824 */ /* 0x000fe200078e00ff */
[----:B------:R-:W-:Y:S01]  /*0df0*/  LOP3.LUT R4, R4, 0x3ffffc, RZ, 0xc0, !PT ;  /* 0x003ffffc04047812 */ /* 0x000fe200078ec0ff */
[----:B------:R-:W-:Y:S01]  /*0e00*/  IMAD.IADD R9, R8, 0x1, -R9 ;  /* 0x0000000108097824 */ /* 0x000fe200078e0a09 */
[----:B------:R-:W-:Y:S01]  /*0e10*/  LEA.HI R11, R11, R10, RZ, 0x3 ;  /* 0x0000000a0b0b7211 */ /* 0x000fe200078f18ff */
[----:B------:R-:W-:Y:S01]  /*0e20*/  IMAD.IADD R6, R219, 0x1, -R6 ;  /* 0x00000001db067824 */ /* 0x000fe200078e0a06 */
[----:B------:R-:W-:Y:S01]  /*0e30*/  LEA.HI R13, R12, R12, RZ, 0x1 ;  /* 0x0000000c0c0d7211 */ /* 0x000fe200078f08ff */
[----:B------:R-:W-:Y:S01]  /*0e40*/  IMAD.IADD R4, R14, 0x1, -R4 ;  /* 0x000000010e047824 */ /* 0x000fe200078e0a04 */
[----:B------:R-:W-:Y:S01]  /*0e50*/  LOP3.LUT R11, R11, 0xfffffff8, RZ, 0xc0, !PT ;  /* 0xfffffff80b0b7812 */ /* 0x000fe200078ec0ff */
[----:B-1----:R-:W-:Y:S01]  /*0e60*/  IMAD.SHL.U32 R14, R6, 0x100, RZ ;  /* 0x00000100060e7824 */ /* 0x002fe200078e00ff */
[----:B------:R-:W-:Y:S01]  /*0e70*/  LEA.HI R5, R5, R8, RZ, 0x5 ;  /* 0x0000000805057211 */ /* 0x000fe200078f28ff */
[----:B------:R-:W-:Y:S01]  /*0e80*/  IMAD.SHL.U32 R0, R9, 0x2, RZ ;  /* 0x0000000209007824 */ /* 0x000fe200078e00ff */
[----:B------:R-:W-:Y:S01]  /*0e90*/  LOP3.LUT R13, R13, 0x1ffffffe, RZ, 0xc0, !PT ;  /* 0x1ffffffe0d0d7812 */ /* 0x000fe200078ec0ff */
[----:B------:R-:W-:Y:S01]  /*0ea0*/  IMAD.IADD R22, R10, 0x1, -R11 ;  /* 0x000000010a167824 */ /* 0x000fe200078e0a0b */
[----:B------:R-:W-:Y:S01]  /*0eb0*/  SHF.R.S32.HI R5, RZ, 0x5, R5 ;  /* 0x00000005ff057819 */ /* 0x000fe20000011405 */
[----:B------:R-:W-:Y:S01]  /*0ec0*/  IMAD.IADD R23, R0, 0x1, R14 ;  /* 0x0000000100177824 */ /* 0x000fe200078e020e */
[----:B------:R0:W-:Y:S01]  /*0ed0*/  STL [R1+0x4a8], R0 ;  /* 0x0004a80001007387 */ /* 0x0001e20000100800 */
[----:B------:R-:W-:Y:S01]  /*0ee0*/  IMAD R4, R4, 0x10, R15 ;  /* 0x0000001004047824 */ /* 0x000fe200078e020f */
[----:B------:R-:W-:Y:S01]  /*0ef0*/  LEA.HI R3, R3, R218, RZ, 0x3 ;  /* 0x000000da03037211 */ /* 0x000fe200078f18ff */
[C---:B------:R-:W-:Y:S01]  /*0f00*/  VIADD R207, R23.reuse, 0x8 ;  /* 0x0000000817cf7836 */ /* 0x040fe20000000000 */
[----:B------:R1:W-:Y:S01]  /*0f10*/  STL [R1+0x4ac], R18 ;  /* 0x0004ac1201007387 */ /* 0x0003e20000100800 */
[----:B------:R-:W-:Y:S01]  /*0f20*/  VIADD R206, R23, 0x10 ;  /* 0x0000001017ce7836 */ /* 0x000fe20000000000 */
[----:B------:R-:W-:Y:S01]  /*0f30*/  LOP3.LUT R7, R3, 0xfffffff8, RZ, 0xc0, !PT ;  /* 0xfffffff803077812 */ /* 0x000fe200078ec0ff */
[----:B------:R-:W-:Y:S01]  /*0f40*/  IMAD.IADD R13, R12, 0x1, -R13 ;  /* 0x000000010c0d7824 */ /* 0x000fe200078e0a0d */
[----:B------:R-:W-:Y:S01]  /*0f50*/  SHF.R.S32.HI R210, RZ, 0x3, R3 ;  /* 0x00000003ffd27819 */ /* 0x000fe20000011403 */
[----:B------:R-:W-:Y:S01]  /*0f60*/  IMAD R22, R5, 0x10, R22 ;  /* 0x0000001005167824 */ /* 0x000fe200078e0216 */
[----:B0-----:R-:W-:Y:S01]  /*0f70*/  SHF.R.S32.HI R0, RZ, 0x1f, R23 ;  /* 0x0000001fff007819 */ /* 0x001fe20000011417 */
[C---:B------:R-:W-:Y:S01]  /*0f80*/  VIADD R205, R23.reuse, 0x18 ;  /* 0x0000001817cd7836 */ /* 0x040fe20000000000 */
[----:B------:R-:W-:Y:S01]  /*0f90*/  SHF.R.S32.HI R3, RZ, 0x1f, R207 ;  /* 0x0000001fff037819 */ /* 0x000fe200000114cf */
[----:B------:R-:W-:Y:S01]  /*0fa0*/  VIADD R204, R23, 0x20 ;  /* 0x0000002017cc7836 */ /* 0x000fe20000000000 */
[----:B------:R-:W-:Y:S01]  /*0fb0*/  STL [R1+0x49c], R14 ;  /* 0x00049c0e01007387 */ /* 0x000fe20000100800 */
[----:B-1----:R-:W-:-:S02]  /*0fc0*/  IMAD.U32 R18, R4, 0x40, R18 ;  /* 0x0000004004127824 */ /* 0x002fc400078e0012 */
[----:B------:R-:W-:Y:S01]  /*0fd0*/  IMAD R4, R13, 0x8, R22 ;  /* 0x000000080d047824 */ /* 0x000fe200078e0216 */
[----:B------:R0:W-:Y:S01]  /*0fe0*/  STL [R1+0x47c], R0 ;  /* 0x00047c0001007387 */ /* 0x0001e20000100800 */
[C---:B------:R-:W-:Y:S02]  /*0ff0*/  VIADD R203, R23.reuse, 0x28 ;  /* 0x0000002817cb7836 */ /* 0x040fe40000000000 */
[C---:B------:R-:W-:Y:S01]  /*1000*/  VIADD R202, R23.reuse, 0x30 ;  /* 0x0000003017ca7836 */ /* 0x040fe20000000000 */
[----:B------:R1:W-:Y:S01]  /*1010*/  STL [R1+0x480], R4 ;  /* 0x0004800401007387 */ /* 0x0003e20000100800 */
[C---:B------:R-:W-:Y:S02]  /*1020*/  VIADD R201, R23.reuse, 0x38 ;  /* 0x0000003817c97836 */ /* 0x040fe40000000000 */
[C---:B------:R-:W-:Y:S01]  /*1030*/  VIADD R200, R23.reuse, 0x40 ;  /* 0x0000004017c87836 */ /* 0x040fe20000000000 */
[----:B------:R2:W-:Y:S01]  /*1040*/  STL [R1+0x478], R3 ;  /* 0x0004780301007387 */ /* 0x0005e20000100800 */
[C---:B------:R-:W-:Y:S01]  /*1050*/  VIADD R199, R23.reuse, 0x48 ;  /* 0x0000004817c77836 */ /* 0x040fe20000000000 */
[----:B0-----:R-:W-:Y:S01]  /*1060*/  SHF.R.S32.HI R0, RZ, 0x1f, R206 ;  /* 0x0000001fff007819 */ /* 0x001fe200000114ce */
[----:B------:R-:W-:-:S02]  /*1070*/  VIADD R198, R23, 0x50 ;  /* 0x0000005017c67836 */ /* 0x000fc40000000000 */
[C---:B------:R-:W-:Y:S01]  /*1080*/  VIADD R197, R23.reuse, 0x58 ;  /* 0x0000005817c57836 */ /* 0x040fe20000000000 */
[----:B-1----:R-:W-:Y:S01]  /*1090*/  SHF.R.S32.HI R4, RZ, 0x1f, R205 ;  /* 0x0000001fff047819 */ /* 0x002fe200000114cd */
[----:B------:R0:W-:Y:S01]  /*10a0*/  STL [R1+0x474], R0 ;  /* 0x0004740001007387 */ /* 0x0001e20000100800 */
[C---:B------:R-:W-:Y:S01]  /*10b0*/  VIADD R196, R23.reuse, 0x60 ;  /* 0x0000006017c47836 */ /* 0x040fe20000000000 */
[----:B--2---:R-:W-:Y:S02]  /*10c0*/  SHF.R.S32.HI R3, RZ, 0x1f, R204 ;  /* 0x0000001fff037819 */ /* 0x004fe400000114cc */
[----:B------:R1:W-:Y:S01]  /*10d0*/  STL [R1+0x470], R4 ;  /* 0x0004700401007387 */ /* 0x0003e20000100800 */
[C---:B------:R-:W-:Y:S02]  /*10e0*/  VIADD R195, R23.reuse, 0x68 ;  /* 0x0000006817c37836 */ /* 0x040fe40000000000 */
[C---:B------:R-:W-:Y:S01]  /*10f0*/  VIADD R194, R23.reuse, 0x70 ;  /* 0x0000007017c27836 */ /* 0x040fe20000000000 */
[----:B------:R2:W-:Y:S01]  /*1100*/  STL [R1+0x46c], R3 ;  /* 0x00046c0301007387 */ /* 0x0005e20000100800 */
[----:B------:R-:W-:Y:S01]  /*1110*/  IMAD.IADD R220, R218, 0x1, -R7 ;  /* 0x00000001dadc7824 */ /* 0x000fe200078e0a07 */
[----:B0-----:R-:W-:Y:S01]  /*1120*/  SHF.R.S32.HI R0, RZ, 0x1f, R203 ;  /* 0x0000001fff007819 */ /* 0x001fe200000114cb */
[----:B------:R-:W-:-:S02]  /*1130*/  VIADD R193, R23, 0x78 ;  /* 0x0000007817c17836 */ /* 0x000fc40000000000 */
[----:B------:R-:W-:Y:S01]  /*1140*/  IMAD.SHL.U32 R160, R220, 0x8, RZ ;  /* 0x00000008dca07824 */ /* 0x000fe200078e00ff */
[----:B-1----:R-:W-:Y:S01]  /*1150*/  SHF.R.S32.HI R4, RZ, 0x1f, R202 ;  /* 0x0000001fff047819 */ /* 0x002fe200000114ca */
[----:B------:R0:W-:Y:S01]  /*1160*/  STL [R1+0x468], R0 ;  /* 0x0004680001007387 */ /* 0x0001e20000100800 */
[C---:B------:R-:W-:Y:S01]  /*1170*/  VIADD R192, R23.reuse, 0x80 ;  /* 0x0000008017c07836 */ /* 0x040fe20000000000 */
[----:B------:R-:W-:Y:S01]  /*1180*/  SHF.R.S32.HI R237, RZ, 0x1f, R193 ;  /* 0x0000001fffed7819 */ /* 0x000fe200000114c1 */
[C---:B------:R-:W-:Y:S01]  /*1190*/  VIADD R159, R160.reuse, 0x40 ;  /* 0x00000040a09f7836 */ /* 0x040fe20000000000 */
[----:B--2---:R-:W-:Y:S01]  /*11a0*/  SHF.R.S32.HI R3, RZ, 0x1f, R201 ;  /* 0x0000001fff037819 */ /* 0x004fe200000114c9 */
[----:B------:R1:W-:Y:S01]  /*11b0*/  STL [R1+0x464], R4 ;  /* 0x0004640401007387 */ /* 0x0003e20000100800 */
[C---:B------:R-:W-:Y:S01]  /*11c0*/  VIADD R158, R160.reuse, 0x80 ;  /* 0x00000080a09e7836 */ /* 0x040fe20000000000 */
[----:B------:R-:W-:Y:S01]  /*11d0*/  SHF.R.S32.HI R236, RZ, 0x1f, R192 ;  /* 0x0000001fffec7819 */ /* 0x000fe200000114c0 */
[C---:B------:R-:W-:Y:S01]  /*11e0*/  VIADD R157, R160.reuse, 0xc0 ;  /* 0x000000c0a09d7836 */ /* 0x040fe20000000000 */
[----:B------:R2:W-:Y:S01]  /*11f0*/  STL [R1+0x460], R3 ;  /* 0x0004600301007387 */ /* 0x0005e20000100800 */
[----:B0-----:R-:W-:Y:S01]  /*1200*/  SHF.R.S32.HI R0, RZ, 0x1f, R200 ;  /* 0x0000001fff007819 */ /* 0x001fe200000114c8 */
[C---:B------:R-:W-:Y:S01]  /*1210*/  VIADD R156, R160.reuse, 0x100 ;  /* 0x00000100a09c7836 */ /* 0x040fe20000000000 */
[----:B------:R-:W-:Y:S01]  /*1220*/  SHF.R.S32.HI R217, RZ, 0x1f, R159 ;  /* 0x0000001fffd97819 */ /* 0x000fe2000001149f */
[C---:B------:R-:W-:Y:S01]  /*1230*/  VIADD R17, R160.reuse, 0x140 ;  /* 0x00000140a0117836 */ /* 0x040fe20000000000 */
[----:B------:R-:W-:Y:S01]  /*1240*/  SHF.R.S32.HI R216, RZ, 0x1f, R158 ;  /* 0x0000001fffd87819 */ /* 0x000fe2000001149e */
[----:B------:R0:W-:Y:S01]  /*1250*/  STL [R1+0x45c], R0 ;  /* 0x00045c0001007387 */ /* 0x0001e20000100800 */
[----:B-1----:R-:W-:Y:S01]  /*1260*/  SHF.R.S32.HI R4, RZ, 0x1f, R199 ;  /* 0x0000001fff047819 */ /* 0x002fe200000114c7 */
[C---:B------:R-:W-:Y:S01]  /*1270*/  VIADD R162, R160.reuse, 0x180 ;  /* 0x00000180a0a27836 */ /* 0x040fe20000000000 */
[----:B------:R-:W-:Y:S01]  /*1280*/  SHF.R.S32.HI R215, RZ, 0x1f, R157 ;  /* 0x0000001fffd77819 */ /* 0x000fe2000001149d */
[----:B------:R-:W-:Y:S01]  /*1290*/  VIADD R161, R160, 0x1c0 ;  /* 0x000001c0a0a17836 */ /* 0x000fe20000000000 */
[----:B--2---:R-:W-:Y:S01]  /*12a0*/  SHF.R.S32.HI R3, RZ, 0x1f, R198 ;  /* 0x0000001fff037819 */ /* 0x004fe200000114c6 */
[----:B------:R1:W-:Y:S01]  /*12b0*/  STL [R1+0x458], R4 ;  /* 0x0004580401007387 */ /* 0x0003e20000100800 */
[C---:B------:R-:W-:Y:S01]  /*12c0*/  VIADD R191, R23.reuse, 0x88 ;  /* 0x0000008817bf7836 */ /* 0x040fe20000000000 */
[----:B------:R-:W-:Y:S01]  /*12d0*/  SHF.R.S32.HI R214, RZ, 0x1f, R156 ;  /* 0x0000001fffd67819 */ /* 0x000fe2000001149c */
[C---:B------:R-:W-:Y:S01]  /*12e0*/  VIADD R190, R23.reuse, 0x90 ;  /* 0x0000009017be7836 */ /* 0x040fe20000000000 */
[----:B0-----:R-:W-:Y:S01]  /*12f0*/  SHF.R.S32.HI R0, RZ, 0x1f, R197 ;  /* 0x0000001fff007819 */ /* 0x001fe200000114c5 */
[----:B------:R0:W-:Y:S01]  /*1300*/  STL [R1+0x454], R3 ;  /* 0x0004540301007387 */ /* 0x0001e20000100800 */
[C---:B------:R-:W-:Y:S01]  /*1310*/  VIADD R189, R23.reuse, 0x98 ;  /* 0x0000009817bd7836 */ /* 0x040fe20000000000 */
[----:B------:R-:W-:Y:S01]  /*1320*/  SHF.R.S32.HI R213, RZ, 0x1f, R17 ;  /* 0x0000001fffd57819 */ /* 0x000fe20000011411 */
[C---:B------:R-:W-:Y:S01]  /*1330*/  VIADD R188, R23.reuse, 0xa0 ;  /* 0x000000a017bc7836 */ /* 0x040fe20000000000 */
[----:B------:R2:W-:Y:S01]  /*1340*/  STL [R1+0x450], R0 ;  /* 0x0004500001007387 */ /* 0x0005e20000100800 */
[----:B-1----:R-:W-:Y:S01]  /*1350*/  SHF.R.S32.HI R4, RZ, 0x1f, R196 ;  /* 0x0000001fff047819 */ /* 0x002fe200000114c4 */
[C---:B------:R-:W-:Y:S01]  /*1360*/  VIADD R187, R23.reuse, 0xa8 ;  /* 0x000000a817bb7836 */ /* 0x040fe20000000000 */
[----:B------:R-:W-:Y:S01]  /*1370*/  SHF.R.S32.HI R212, RZ, 0x1f, R162 ;  /* 0x0000001fffd47819 */ /* 0x000fe200000114a2 */
[C---:B------:R-:W-:Y:S01]  /*1380*/  VIADD R186, R23.reuse, 0xb0 ;  /* 0x000000b017ba7836 */ /* 0x040fe20000000000 */
[----:B------:R-:W-:Y:S01]  /*1390*/  SHF.R.S32.HI R211, RZ, 0x1f, R161 ;  /* 0x0000001fffd37819 */ /* 0x000fe200000114a1 */
[----:B------:R1:W-:Y:S01]  /*13a0*/  STL [R1+0x44c], R4 ;  /* 0x00044c0401007387 */ /* 0x0003e20000100800 */
[----:B0-----:R-:W-:Y:S01]  /*13b0*/  SHF.R.S32.HI R3, RZ, 0x1f, R195 ;  /* 0x0000001fff037819 */ /* 0x001fe200000114c3 */
        /* <DEDUP_REMOVED lines=19> */
[----:B------:R-:W-:Y:S01]  /*14f0*/  IMAD.WIDE R18, R18, 0x2, R20 ;  /* 0x0000000212127825 */ /* 0x000fe200078e0214 */
[----:B------:R-:W-:-:S02]  /*1500*/  SHF.R.S32.HI R228, RZ, 0x1f, R184 ;  /* 0x0000001fffe47819 */ /* 0x000fc400000114b8 */
[----:B------:R-:W-:Y:S02]  /*1510*/  SHF.R.S32.HI R227, RZ, 0x1f, R167 ;  /* 0x0000001fffe37819 */ /* 0x000fe400000114a7 */
[----:B------:R-:W-:Y:S02]  /*1520*/  SHF.R.S32.HI R226, RZ, 0x1f, R166 ;  /* 0x0000001fffe27819 */ /* 0x000fe400000114a6 */
[----:B------:R-:W-:Y:S02]  /*1530*/  SHF.R.S32.HI R225, RZ, 0x1f, R165 ;  /* 0x0000001fffe17819 */ /* 0x000fe400000114a5 */
[----:B------:R-:W-:Y:S02]  /*1540*/  SHF.R.S32.HI R224, RZ, 0x1f, R164 ;  /* 0x0000001fffe07819 */ /* 0x000fe400000114a4 */
[----:B------:R-:W-:Y:S02]  /*1550*/  SHF.R.S32.HI R223, RZ, 0x1f, R163 ;  /* 0x0000001fffdf7819 */ /* 0x000fe400000114a3 */
[----:B------:R-:W-:-:S02]  /*1560*/  SHF.R.S32.HI R222, RZ, 0x1f, R209 ;  /* 0x0000001fffde7819 */ /* 0x000fc400000114d1 */
[----:B-1----:R-:W-:-:S07]  /*1570*/  SHF.R.S32.HI R221, RZ, 0x1f, R208 ;  /* 0x0000001fffdd7819 */ /* 0x002fce00000114d0 */
.L_x_6321:
[----:B------:R-:W-:Y:S01]  /*1580*/  ULDC.64 UR8, c[0x0][0xb20] ;  /* 0x0002c80000087ab9 */ /* 0x000fe20000000a00 */
[----:B------:R-:W-:Y:S02]  /*1590*/  ULOP3.LUT UR39, UR7, 0xff0000, URZ, 0xc0, !UPT ;  /* 0x00ff000007277892 */ /* 0x000fe4000f8ec03f */
[----:B------:R-:W-:Y:S01]  /*15a0*/  UISETP.NE.U32.AND UP0, UPT, UR8, URZ, UPT ;  /* 0x0000003f0800728c */ /* 0x000fe2000bf05070 */
[----:B------:R-:W-:-:S03]  /*15b0*/  ULDC UR49, c[0x0][0x2f0] ;  /* 0x0000bc0000317ab9 */ /* 0x000fc60000000800 */
        /* <DEDUP_REMOVED lines=9> */
[----:B0123--:R-:W-:Y:S02]  /*1650*/  IMAD.U32 R4, RZ, RZ, UR8 ;  /* 0x00000008ff047e24 */ /* 0x00ffe4000f8e00ff */
[----:B----4-:R-:W-:Y:S01]  /*1660*/  IMAD.U32 R5, RZ, RZ, UR9 ;  /* 0x00000009ff057e24 */ /* 0x010fe2000f8e00ff */
[----:B------:R-:W-:-:S03]  /*1670*/  @UP1 UIMAD.WIDE UR8, UR6, 0x4, UR10 ;  /* 0x00000004060818a5 */ /* 0x000fc6000f8e020a */
[----:B------:R-:W-:Y:S01]  /*1680*/  ULDC.64 UR10, c[0x0][0xb18] ;  /* 0x0002c600000a7ab9 */ /* 0x000fe20000000a00 */
[----:B------:R-:W2:Y:S02]  /*1690*/  @P0 LDG.E R4, desc[UR40][R4.64] ;  /* 0x0000002804040981 */ /* 0x000ea4000c1e1900 */
[----:B------:R-:W-:Y:S02]  /*16a0*/  IMAD.U32 R6, RZ, RZ, UR8 ;  /* 0x00000008ff067e24 */ /* 0x000fe4000f8e00ff */
[----:B------:R-:W-:Y:S01]  /*16b0*/  IMAD.U32 R7, RZ, RZ, UR9 ;  /* 0x00000009ff077e24 */ /* 0x000fe2000f8e00ff */
[----:B------:R-:W-:-:S04]  /*16c0*/  ULDC.64 UR8, c[0x0][0x418] ;  /* 0x0001060000087ab9 */ /* 0x000fc80000000a00 */
[----:B------:R-:W3:Y:S01]  /*16d0*/  @P2 LDG.E R6, desc[UR40][R6.64] ;  /* 0x0000002806062981 */ /* 0x000ee2000c1e1900 */
[----:B------:R-:W-:Y:S01]  /*16e0*/  UISETP.NE.U32.AND UP0, UPT, UR8, URZ, UPT ;  /* 0x0000003f0800728c */ /* 0x000fe2000bf05070 */
[----:B------:R-:W-:Y:S01]  /*16f0*/  ISETP.NE.U32.AND P1, PT, RZ, UR10, PT ;  /* 0x0000000aff007c0c */ /* 0x000fe2000bf25070 */
[----:B------:R-:W-:Y:S02]  /*1700*/  ULOP3.LUT UR8, UR7, 0xff000000, URZ, 0xc0, !UPT ;  /* 0xff00000007087892 */ /* 0x000fe4000f8ec03f */
[----:B------:R-:W-:Y:S01]  /*1710*/  UISETP.NE.AND.EX UP0, UPT, UR9, URZ, UPT, UP0 ;  /* 0x0000003f0900728c */ /* 0x000fe2000bf05300 */
[----:B------:R-:W-:Y:S01]  /*1720*/  ISETP.NE.AND.EX P1, PT, RZ, UR11, PT, P1 ;  /* 0x0000000bff007c0c */ /* 0x000fe2000bf25310 */
[----:B------:R-:W-:Y:S01]  /*1730*/  USHF.R.U32.HI UR8, URZ, 0x8, UR8 ;  /* 0x000000083f087899 */ /* 0x000fe20008011608 */
[----:B------:R-:W-:Y:S01]  /*1740*/  ULDC UR9, c[0x0][0x424] ;  /* 0x0001090000097ab9 */ /* 0x000fe20000000800 */
[----:B------:R-:W-:Y:S01]  /*1750*/  UMOV UR4, URZ ;  /* 0x0000003f00047c82 */ /* 0x000fe20008000000 */
[----:B------:R-:W-:Y:S01]  /*1760*/  USEL UR9, UR9, 0x1, UP0 ;  /* 0x0000000109097887 */ /* 0x000fe20008000000 */
[----:B------:R-:W-:Y:S01]  /*1770*/  ULDC UR48, c[0x0][0x288] ;  /* 0x0000a20000307ab9 */ /* 0x000fe20000000800 */
[----:B------:R-:W-:-:S02]  /*1780*/  ULEA.HI UR39, UR39, UR8, URZ, 0x10 ;  /* 0x0000000827277291 */ /* 0x000fc4000f8f803f */
[----:B------:R-:W-:Y:S01]  /*1790*/  UIMAD UR49, UR9, UR49, URZ ;  /* 0x00000031093172a4 */ /* 0x000fe2000f8e023f */
[----:B------:R-:W-:Y:S01]  /*17a0*/  UMOV UR42, UR7 ;  /* 0x00000007002a7c82 */ /* 0x000fe20008000000 */
        /* <DEDUP_REMOVED lines=16> */
.L_x_6183:
[----:B------:R-:W-:Y:S01]  /*18b0*/  UMOV UR43, UR5 ;  /* 0x00000005002b7c82 */ /* 0x000fe20008000000 */
        /* <DEDUP_REMOVED lines=9> */
.L_x_6184:
        /* <DEDUP_REMOVED lines=13> */
.L_x_6185:
[----:B------:R-:W0:Y:S01]  /*1a20*/  LDC R0, c[0x0][0xa80] ;  /* 0x0002a000ff007b82 */ /* 0x000e220000000800 */
[----:B------:R-:W-:Y:S01]  /*1a30*/  UISETP.NE.AND UP0, UPT, UR38, 0x1, UPT ;  /* 0x000000012600788c */ /* 0x000fe2000bf05270 */
[----:B------:R1:W-:Y:S01]  /*1a40*/  STL.128 [R1+0x200], RZ ;  /* 0x000200ff01007387 */ /* 0x0003e20000100c00 */
[C---:B------:R-:W-:Y:S01]  /*1a50*/  IADD3 R36, P0, R2.reuse, 0x200, RZ ;  /* 0x0000020002247810 */ /* 0x040fe20007f1e0ff */
[----:B------:R-:W-:Y:S01]  /*1a60*/  UIADD3 UR49, -UR4, UR49, URZ ;  /* 0x0000003104317290 */ /* 0x000fe2000fffe13f */
[----:B------:R-:W-:Y:S01]  /*1a70*/  IADD3 R35, P1, R2, 0x240, RZ ;  /* 0x0000024002237810 */ /* 0x000fe20007f3e0ff */
[----:B------:R1:W-:Y:S01]  /*1a80*/  STL.128 [R1+0x210], RZ ;  /* 0x000210ff01007387 */ /* 0x0003e20000100c00 */
[----:B------:R-:W-:Y:S01]  /*1a90*/  PLOP3.LUT P2, PT, PT, PT, UP0, 0x80, 0x0 ;  /* 0x000000000000781c */ /* 0x000fe20003f4f008 */
[--C-:B------:R-:W-:Y:S02]  /*1aa0*/  IMAD.X R37, RZ, RZ, R16.reuse, P0 ;  /* 0x000000ffff257224 */ /* 0x100fe400000e0610 */
[----:B------:R1:W-:Y:S01]  /*1ab0*/  STL.128 [R1+0x240], RZ ;  /* 0x000240ff01007387 */ /* 0x0003e20000100c00 */
[----:B------:R-:W-:-:S03]  /*1ac0*/  IMAD.X R34, RZ, RZ, R16, P1 ;  /* 0x000000ffff227224 */ /* 0x000fc600008e0610 */
[----:B------:R1:W-:Y:S04]  /*1ad0*/  STL.128 [R1+0x250], RZ ;  /* 0x000250ff01007387 */ /* 0x0003e80000100c00 */
[----:B------:R1:W-:Y:S04]  /*1ae0*/  STL.128 [R1+0x260], RZ ;  /* 0x000260ff01007387 */ /* 0x0003e80000100c00 */
[----:B------:R1:W-:Y:S04]  /*1af0*/  STL.128 [R1+0x270], RZ ;  /* 0x000270ff01007387 */ /* 0x0003e80000100c00 */
[----:B0-----:R1:W-:Y:S04]  /*1b00*/  STL [R1+0x220], R0 ;  /* 0x0002200001007387 */ /* 0x0013e80000100800 */
        /* <DEDUP_REMOVED lines=28> */
[----:B------:R-:W-:Y:S05]  /*1cd0*/  @!P2 BRA `(.L_x_6186) ;  /* 0x0000008000c0a947 */ /* 0x000fea0003800000 */
[----:B------:R-:W-:Y:S01]  /*1ce0*/  ULDC UR4, c[0x0][0x448] ;  /* 0x0001120000047ab9 */ /* 0x000fe20000000800 */
[----:B------:R-:W-:Y:S02]  /*1cf0*/  USHF.L.U32 UR8, UR5, 0x6, URZ ;  /* 0x0000000605087899 */ /* 0x000fe4000800063f */
[----:B------:R-:W-:Y:S02]  /*1d00*/  UISETP.NE.AND UP0, UPT, UR4, 0x1, UPT ;  /* 0x000000010400788c */ /* 0x000fe4000bf05270 */
[----:B------:R-:W-:Y:S01]  /*1d10*/  UIADD3 UR9, UR8, 0x3f, URZ ;  /* 0x0000003f08097890 */ /* 0x000fe2000fffe03f */
[----:B------:R-:W-:Y:S01]  /*1d20*/  ULDC.64 UR4, c[0x0][0xad8] ;  /* 0x0002b60000047ab9 */ /* 0x000fe20000000a00 */
[----:B------:R-:W-:Y:S02]  /*1d30*/  UIADD3 UR10, UR49, 0x1, -UR48 ;  /* 0x00000001310a7890 */ /* 0x000fe4000fffe830 */
[----:B------:R-:W-:-:S05]  /*1d40*/  UISETP.GE.AND UP1, UPT, UR5, 0x1, UPT ;  /* 0x000000010500788c */ /* 0x000fca000bf26270 */
[----:B------:R-:W-:Y:S01]  /*1d50*/  @UP0 UIADD3 UR6, UR8, 0x3f, URZ ;  /* 0x0000003f08060890 */ /* 0x000fe2000fffe03f */
[----:B------:R-:W-:Y:S01]  /*1d60*/  @UP0 ULDC UR7, c[0x0][0x44c] ;  /* 0x0001130000070ab9 */ /* 0x000fe20000000800 */
[----:B------:R-:W-:Y:S02]  /*1d70*/  PLOP3.LUT P1, PT, PT, PT, UP1, 0x80, 0x0 ;  /* 0x000000000000781c */ /* 0x000fe40003f2f018 */
        /* <DEDUP_REMOVED lines=16> */
.L_x_6188:
[----:B------:R-:W-:-:S11]  /*1e80*/  UISETP.NE.AND UP1, UPT, UR5, 0x1, UPT ;  /* 0x000000010500788c */ /* 0x000fd6000bf25270 */
[----:B------:R-:W-:Y:S02]  /*1e90*/  @UP1 ULDC.64 UR10, c[0x0][0xae0] ;  /* 0x0002b800000a1ab9 */ /* 0x000fe40000000a00 */
[----:B------:R-:W-:-:S04]  /*1ea0*/  UIMAD.WIDE.U32 UR6, UR9, UR10, URZ ;  /* 0x0000000a090672a5 */ /* 0x000fc8000f8e003f */
[----:B------:R-:W-:-:S12]  /*1eb0*/  @UP1 USHF.R.U32.HI UR9, URZ, UR11, UR7 ;  /* 0x0000000b3f091299 */ /* 0x000fd80008011607 */
.L_x_6189:
[----:B------:R-:W-:-:S04]  /*1ec0*/  UIMAD UR9, UR9, UR5, UR5 ;  /* 0x00000005090972a4 */ /* 0x000fc8000f8e0205 */
[----:B------:R-:W-:-:S04]  /*1ed0*/  UISETP.LT.AND UP1, UPT, UR4, UR9, UPT ;  /* 0x000000090400728c */ /* 0x000fc8000bf21270 */
[----:B------:R-:W-:-:S12]  /*1ee0*/  USEL UR4, UR4, UR9, UP1 ;  /* 0x0000000904047287 */ /* 0x000fd80008800000 */
.L_x_6187:
[----:B------:R-:W-:Y:S02]  /*1ef0*/  UIADD3 UR9, UR49, 0x3f, URZ ;  /* 0x0000003f31097890 */ /* 0x000fe4000fffe03f */
[----:B------:R-:W-:Y:S02]  /*1f00*/  UIADD3 UR10, UR4, 0x3f, URZ ;  /* 0x0000003f040a7890 */ /* 0x000fe4000fffe03f */
[----:B------:R-:W-:Y:S02]  /*1f10*/  USHF.R.S32.HI UR4, URZ, 0x1f, UR9 ;  /* 0x0000001f3f047899 */ /* 0x000fe40008011409 */
[----:B------:R-:W-:Y:S01]  /*1f20*/  USHF.R.S32.HI UR11, URZ, 0x1f, UR10 ;  /* 0x0000001f3f0b7899 */ /* 0x000fe2000801140a */
[----:B------:R-:W-:Y:S01]  /*1f30*/  @UP0 ULDC UR6, c[0x0][0x44c] ;  /* 0x0001130000060ab9 */ /* 0x000fe20000000800 */
[----:B------:R-:W-:Y:S02]  /*1f40*/  ULEA.HI UR4, UR4, UR9, URZ, 0x6 ;  /* 0x0000000904047291 */ /* 0x000fe4000f8f303f */
[----:B------:R-:W-:-:S02]  /*1f50*/  ULEA.HI UR11, UR11, UR10, URZ, 0x6 ;  /* 0x0000000a0b0b7291 */ /* 0x000fc4000f8f303f */
[----:B------:R-:W-:Y:S01]  /*1f60*/  UIMAD.WIDE.U32 UR6, UR8, UR6, URZ ;  /* 0x00000006080672a5 */ /* 0x000fe2000f8e003f */
[----:B------:R-:W-:Y:S01]  /*1f70*/  @UP0 ULDC UR9, c[0x0][0x450] ;  /* 0x0001140000090ab9 */ /* 0x000fe20000000800 */
[----:B------:R-:W-:Y:S02]  /*1f80*/  USHF.R.S32.HI UR4, URZ, 0x6, UR4 ;  /* 0x000000063f047899 */ /* 0x000fe40008011404 */
[----:B------:R-:W-:Y:S02]  /*1f90*/  USHF.R.S32.HI UR11, URZ, 0x6, UR11 ;  /* 0x000000063f0b7899 */ /* 0x000fe4000801140b */
[----:B------:R-:W-:Y:S02]  /*1fa0*/  @UP0 USHF.R.U32.HI UR8, URZ, UR9, UR7 ;  /* 0x000000093f080299 */ /* 0x000fe40008011607 */
[----:B------:R-:W-:Y:S02]  /*1fb0*/  UISETP.LT.AND UP0, UPT, UR4, UR11, UPT ;  /* 0x0000000b0400728c */ /* 0x000fe4000bf01270 */
[----:B------:R-:W-:Y:S01]  /*1fc0*/  UIADD3 UR8, UR8, UR49, -UR48 ;  /* 0x0000003108087290 */ /* 0x000fe2000fffe830 */
[----:B------:R-:W-:Y:S01]  /*1fd0*/  ULDC UR6, c[0x0][0xad4] ;  /* 0x0002b50000067ab9 */ /* 0x000fe20000000800 */
[----:B------:R-:W-:-:S02]  /*1fe0*/  USEL UR11, UR4, UR11, UP0 ;  /* 0x0000000b040b7287 */ /* 0x000fc40008000000 */
        /* <DEDUP_REMOVED lines=12> */
.L_x_6191:
[----:B------:R-:W-:-:S11]  /*20b0*/  UISETP.NE.AND UP0, UPT, UR5, 0x1, UPT ;  /* 0x000000010500788c */ /* 0x000fd6000bf05270 */
[----:B------:R-:W-:Y:S02]  /*20c0*/  @UP0 ULDC.64 UR12, c[0x0][0xae0] ;  /* 0x0002b800000c0ab9 */ /* 0x000fe40000000a00 */
[----:B------:R-:W-:-:S04]  /*20d0*/  UIMAD.WIDE.U32 UR6, UR8, UR12, URZ ;  /* 0x0000000c080672a5 */ /* 0x000fc8000f8e003f */
[----:B------:R-:W-:-:S12]  /*20e0*/  @UP0 USHF.R.U32.HI UR8, URZ, UR13, UR7 ;  /* 0x0000000d3f080299 */ /* 0x000fd80008011607 */
.L_x_6192:
[----:B------:R-:W-:-:S04]  /*20f0*/  UIMAD UR5, UR8, UR5, URZ ;  /* 0x00000005080572a4 */ /* 0x000fc8000f8e023f */
[----:B------:R-:W-:-:S04]  /*2100*/  UISETP.LT.AND UP0, UPT, UR4, UR5, UPT ;  /* 0x000000050400728c */ /* 0x000fc8000bf01270 */
[----:B------:R-:W-:-:S12]  /*2110*/  USEL UR4, UR4, UR5, !UP0 ;  /* 0x0000000504047287 */ /* 0x000fd8000c000000 */
.L_x_6190:
        /* <DEDUP_REMOVED lines=15> */
[-C--:B-1----:R-:W-:Y:S01]  /*2210*/  IABS R0, R4.reuse ;  /* 0x0000000400007213 */ /* 0x082fe20000000000 */
        /* <DEDUP_REMOVED lines=31> */
.L_x_6193:
[----:B------:R-:W-:Y:S01]  /*2410*/  UIMAD UR20, UR20, UR4, UR9 ;  /* 0x00000004141472a4 */ /* 0x000fe2000f8e0209 */
[----:B-1----:R-:W-:Y:S02]  /*2420*/  IMAD.U32 R0, RZ, RZ, UR11 ;  /* 0x0000000bff007e24 */ /* 0x002fe4000f8e00ff */
[----:B------:R-:W-:-:S05]  /*2430*/  IMAD.U32 R3, RZ, RZ, UR4 ;  /* 0x00000004ff037e24 */ /* 0x000fca000f8e00ff */
[----:B------:R-:W-:-:S04]  /*2440*/  VIADDMNMX R0, R3, UR20, R0, PT ;  /* 0x0000001403007c46 */ /* 0x000fc8000b800100 */
[----:B------:R-:W-:Y:S02]  /*2450*/  R2UR UR21, R0 ;  /* 0x00000000001572ca */ /* 0x000fe400000e0000 */
[----:B------:R-:W-:-:S11]  /*2460*/  PRMT R0, RZ, 0x7610, R0 ;  /* 0x00007610ff007816 */ /* 0x000fd60000000000 */
[----:B------:R-:W-:-:S06]  /*2470*/  UISETP.GT.AND UP0, UPT, UR21, UR20, UPT ;  /* 0x000000141500728c */ /* 0x000fcc000bf04270 */
[----:B------:R-:W-:-:S13]  /*2480*/  PLOP3.LUT P0, PT, PT, PT, UP0, 0x80, 0x0 ;  /* 0x000000000000781c */ /* 0x000fda0003f0f008 */
        /* <DEDUP_REMOVED lines=106> */
[----:B------:R-:W0:Y:S04]  /*2b30*/  SHFL.IDX PT, R3, R219, RZ, 0x1f ;  /* 0x00001fffdb037589 */ /* 0x000e2800000e0000 */
[----:B------:R-:W5:Y:S04]  /*2b40*/  LDL R20, [R1+0x260] ;  /* 0x0002600001147983 */ /* 0x000f680000100800 */
[----:B------:R-:W5:Y:S04]  /*2b50*/  LDL R21, [R1+0x354] ;  /* 0x0003540001157983 */ /* 0x000f680000100800 */
[----:B--2---:R1:W-:Y:S04]  /*2b60*/  STL [R1+0x240], R0 ;  /* 0x0002400001007387 */ /* 0x0043e80000100800 */
[----:B---3--:R-:W-:Y:S04]  /*2b70*/  STL [R1+0x244], R8 ;  /* 0x0002440801007387 */ /* 0x008fe80000100800 */
[----:B----4-:R2:W-:Y:S01]  /*2b80*/  STL [R1+0x250], R6 ;  /* 0x0002500601007387 */ /* 0x0105e20000100800 */
[----:B0-----:R-:W-:-:S03]  /*2b90*/  R2UR UR4, R3 ;  /* 0x00000000030472ca */ /* 0x001fc600000e0000 */
[----:B------:R-:W3:Y:S04]  /*2ba0*/  LDL R154, [R1+0x30c] ;  /* 0x00030c00019a7983 */ /* 0x000ee80000100800 */
        /* <DEDUP_REMOVED lines=15> */
[----:B-1----:R-:W4:Y:S04]  /*2ca0*/  LDL R0, [R1+0x428] ;  /* 0x0004280001007983 */ /* 0x002f280000100800 */
[----:B------:R-:W4:Y:S04]  /*2cb0*/  LDL R3, [R1+0x42c] ;  /* 0x00042c0001037983 */ /* 0x000f280000100800 */
[----:B--2---:R-:W2:Y:S04]  /*2cc0*/  LDL R6, [R1+0x430] ;  /* 0x0004300001067983 */ /* 0x004ea80000100800 */
[----:B------:R-:W2:Y:S04]  /*2cd0*/  LDL R7, [R1+0x434] ;  /* 0x0004340001077983 */ /* 0x000ea80000100800 */
[----:B------:R-:W2:Y:S04]  /*2ce0*/  LDL R8, [R1+0x438] ;  /* 0x0004380001087983 */ /* 0x000ea80000100800 */
[----:B------:R-:W2:Y:S01]  /*2cf0*/  LDL R9, [R1+0x43c] ;  /* 0x00043c0001097983 */ /* 0x000ea20000100800 */
[----:B------:R-:W-:-:S04]  /*2d00*/  ULEA.HI UR5, UR4, UR4, URZ, 0x1 ;  /* 0x0000000404057291 */ /* 0x000fc8000f8f083f */
[----:B------:R-:W-:-:S04]  /*2d10*/  ULOP3.LUT UR5, UR5, 0x1fffe, URZ, 0xc0, !UPT ;  /* 0x0001fffe05057892 */ /* 0x000fc8000f8ec03f */
[----:B------:R-:W-:-:S04]  /*2d20*/  UIADD3 UR5, UR4, -UR5, URZ ;  /* 0x8000000504057290 */ /* 0x000fc8000fffe03f */
[----:B------:R-:W-:-:S04]  /*2d30*/  ULEA UR5, UR5, UR47, 0xf ;  /* 0x0000002f05057291 */ /* 0x000fc8000f8e783f */
[----:B------:R-:W-:-:S04]  /*2d40*/  UIADD3 UR5, UR5, 0x400, URZ ;  /* 0x0000040005057890 */ /* 0x000fc8000fffe03f */
[----:B------:R-:W-:-:S04]  /*2d50*/  USHF.R.U32.HI UR5, URZ, 0x4, UR5 ;  /* 0x000000043f057899 */ /* 0x000fc80008011605 */
[----:B------:R-:W-:Y:S02]  /*2d60*/  ULOP3.LUT UR5, UR5, 0x3fff, URZ, 0xc0, !UPT ;  /* 0x00003fff05057892 */ /* 0x000fe4000f8ec03f */
[----:B------:R-:W-:Y:S02]  /*2d70*/  UIADD3 UR4, UR47, 0x36400, URZ ;  /* 0x000364002f047890 */ /* 0x000fe4000fffe03f */
[----:B------:R-:W-:Y:S01]  /*2d80*/  ULOP3.LUT UR22, UR5, 0x2000000, URZ, 0xfc, !UPT ;  /* 0x0200000005167892 */ /* 0x000fe2000f8efc3f */
[----:B-----5:R0:W-:Y:S01]  /*2d90*/  STL [R1+0x33c], R5 ;  /* 0x00033c0501007387 */ /* 0x0201e20000100800 */
[----:B------:R-:W-:-:S04]  /*2da0*/  USHF.R.U32.HI UR4, URZ, 0x4, UR4 ;  /* 0x000000043f047899 */ /* 0x000fc80008011604 */
[----:B------:R-:W-:Y:S01]  /*2db0*/  LEA R4, R4, UR22, 0xc ;  /* 0x0000001604047c11 */ /* 0x000fe2000f8e60ff */
[----:B0-----:R-:W-:-:S03]  /*2dc0*/  IMAD.MOV.U32 R5, RZ, RZ, 0x40000040 ;  /* 0x40000040ff057424 */ /* 0x001fc600078e00ff */
[----:B------:R-:W-:Y:S01]  /*2dd0*/  R2UR UR14, R4 ;  /* 0x00000000040e72ca */ /* 0x000fe200000e0000 */
[----:B------:R-:W-:Y:S01]  /*2de0*/  ULOP3.LUT UR4, UR4, 0x3fff, URZ, 0xc0, !UPT ;  /* 0x00003fff04047892 */ /* 0x000fe2000f8ec03f */
[----:B------:R-:W-:-:S03]  /*2df0*/  R2UR UR15, R5 ;  /* 0x00000000050f72ca */ /* 0x000fc600000e0000 */
[----:B------:R-:W-:Y:S01]  /*2e00*/  ULOP3.LUT UR12, UR4, 0x10000, URZ, 0xfc, !UPT ;  /* 0x00010000040c7892 */ /* 0x000fe2000f8efc3f */
        /* <DEDUP_REMOVED lines=111> */
[----:B---3--:R-:W-:Y:S04]  /*3500*/  STL [R1+0x30c], R154 ;  /* 0x00030c9a01007387 */ /* 0x008fe80000100800 */
[----:B----4-:R-:W-:Y:S04]  /*3510*/  STL [R1+0x314], R168 ;  /* 0x000314a801007387 */ /* 0x010fe80000100800 */
        /* <DEDUP_REMOVED lines=19> */
[----:B------:R-:W-:Y:S01]  /*3650*/  STL [R1+0x43c], R9 ;  /* 0x00043c0901007387 */ /* 0x000fe20000100800 */
[----:B------:R-:W-:Y:S01]  /*3660*/  UMOV UR17, 0x40000040 ;  /* 0x4000004000117882 */ /* 0x000fe20000000000 */
[----:B------:R-:W-:-:S02]  /*3670*/  WARPGROUP.DEPBAR.LE gsb0, 0x0 ;  /* 0x00008000000079c5 */ /* 0x000fc40000010000 */
        /* <DEDUP_REMOVED lines=277> */
[----:B------:R-:W0:Y:S03]  /*47d0*/  S2R R169, SR_TID.X ;  /* 0x0000000000a97919 */ /* 0x000e260000002100 */
[----:B------:R1:W-:Y:S04]  /*47e0*/  STL [R1+0x240], R0 ;  /* 0x0002400001007387 */ /* 0x0003e80000100800 */
[----:B------:R1:W-:Y:S04]  /*47f0*/  STL [R1+0x244], R72 ;  /* 0x0002444801007387 */ /* 0x0003e80000100800 */
[----:B------:R1:W-:Y:S04]  /*4800*/  STL [R1+0x248], R74 ;  /* 0x0002484a01007387 */ /* 0x0003e80000100800 */
[----:B------:R1:W-:Y:S04]  /*4810*/  STL [R1+0x24c], R76 ;  /* 0x00024c4c01007387 */ /* 0x0003e80000100800 */
[----:B------:R1:W-:Y:S04]  /*4820*/  STL [R1+0x250], R4 ;  /* 0x0002500401007387 */ /* 0x0003e80000100800 */
[----:B------:R1:W-:Y:S04]  /*4830*/  STL [R1+0x254], R78 ;  /* 0x0002544e01007387 */ /* 0x0003e80000100800 */
[----:B--2---:R1:W-:Y:S04]  /*4840*/  STL [R1+0x258], R80 ;  /* 0x0002585001007387 */ /* 0x0043e80000100800 */
[----:B------:R1:W-:Y:S01]  /*4850*/  STL [R1+0x25c], R82 ;  /* 0x00025c5201007387 */ /* 0x0003e20000100800 */
[----:B0-----:R-:W-:-:S03]  /*4860*/  LOP3.LUT R169, R169, 0x7f, RZ, 0xc0, !PT ;  /* 0x0000007fa9a97812 */ /* 0x001fc600078ec0ff */
[----:B------:R1:W-:Y:S04]  /*4870*/  STL [R1+0x260], R6 ;  /* 0x0002600601007387 */ /* 0x0003e80000100800 */
[----:B---3--:R1:W-:Y:S04]  /*4880*/  STL [R1+0x264], R84 ;  /* 0x0002645401007387 */ /* 0x0083e80000100800 */
        /* <DEDUP_REMOVED lines=118> */
[----:B------:R-:W-:Y:S06]  /*4ff0*/  BAR.ARV 0xf, 0x100 ;  /* 0x03c4000000007b1d */ /* 0x000fec0000002000 */
[----:B------:R-:W-:Y:S01]  /*5000*/  ISETP.NE.AND P1, PT, R169, RZ, PT ;  /* 0x000000ffa900720c */ /* 0x000fe20003f25270 */
[----:B------:R-:W-:-:S12]  /*5010*/  BSSY B0, `(.L_x_6195) ;  /* 0x0000007000007945 */ /* 0x000fd80003800000 */
[----:B-1----:R-:W-:Y:S05]  /*5020*/  @P1 BRA `(.L_x_6196) ;  /* 0x0000000000141947 */ /* 0x002fea0003800000 */
[----:B------:R-:W2:Y:S02]  /*5030*/  LDL R0, [R1+0x1e8] ;  /* 0x0001e80001007983 */ /* 0x000ea40000100800 */
[----:B--2---:R-:W-:-:S05]  /*5040*/  LEA R0, R0, UR47, 0x3 ;  /* 0x0000002f00007c11 */ /* 0x004fca000f8e18ff */
[----:B------:R-:W-:-:S05]  /*5050*/  VIADD R0, R0, 0x38860 ;  /* 0x0003886000007836 */ /* 0x000fca0000000000 */
[----:B------:R-:W-:-:S04]  /*5060*/  PRMT R0, RZ, 0x654, R0 ;  /* 0x00000654ff007816 */ /* 0x000fc80000000000 */
[----:B------:R0:W-:Y:S03]  /*5070*/  SYNCS.ARRIVE.TRANS64.RED.A1T0 RZ, [R0+URZ], RZ ;  /* 0x000000ff00ff79a7 */ /* 0x0001e6000810043f */
.L_x_6196:
[----:B------:R-:W-:Y:S05]  /*5080*/  BSYNC B0 ;  /* 0x0000000000007941 */ /* 0x000fea0003800000 */
.L_x_6195:
[----:B------:R-:W-:-:S04]  /*5090*/  UIADD3 UR6, UR21, -0x2, URZ ;  /* 0xfffffffe15067890 */ /* 0x000fc8000fffe03f */
[----:B------:R-:W-:-:S06]  /*50a0*/  UISETP.GE.AND UP0, UPT, UR6, UR20, UPT ;  /* 0x000000140600728c */ /* 0x000fcc000bf06270 */
[----:B------:R-:W-:-:S13]  /*50b0*/  PLOP3.LUT P0, PT, PT, PT, UP0, 0x80, 0x0 ;  /* 0x000000000000781c */ /* 0x000fda0003f0f008 */
[----:B------:R-:W-:Y:S05]  /*50c0*/  @!P0 BRA `(.L_x_6197) ;  /* 0x0000003c00688947 */ /* 0x000fea0003800000 */
[----:B------:R-:W-:-:S05]  /*50d0*/  UMOV UR21, UR6 ;  /* 0x0000000600157c82 */ /* 0x000fca0008000000 */
.L_x_6200:
[----:B0-----:R-:W2:Y:S04]  /*50e0*/  LDL R0, [R1+0x1e8] ;  /* 0x0001e80001007983 */ /* 0x001ea80000100800 */
        /* <DEDUP_REMOVED lines=63> */
[----:B------:R-:W5:Y:S01]  /*54e0*/  LDL.64 R6, [R1+0x438] ;  /* 0x0004380001067983 */ /* 0x000f620000100a00 */
[----:B--2---:R-:W-:-:S05]  /*54f0*/  IMAD R138, R0, 0x40, R22 ;  /* 0x00000040008a7824 */ /* 0x004fca00078e0216 */
[----:B------:R-:W-:Y:S01]  /*5500*/  LEA R138, R138, UR47, 0x2 ;  /* 0x0000002f8a8a7c11 */ /* 0x000fe2000f8e10ff */
[----:B------:R-:W-:Y:S06]  /*5510*/  BAR.SYNC.DEFER_BLOCKING 0xe, 0x100 ;  /* 0x0384000000007b1d */ /* 0x000fec0000010000 */
[----:B------:R-:W3:Y:S04]  /*5520*/  LDS R3, [R138+0x38400] ;  /* 0x038400008a037984 */ /* 0x000ee80000000800 */
[----:B------:R-:W0:Y:S01]  /*5530*/  LDS R138, [R138+0x38420] ;  /* 0x038420008a8a7984 */ /* 0x000e220000000800 */
        /* <DEDUP_REMOVED lines=60> */
[-C--:B------:R-:W-:Y:S01]  /*5900*/  FMUL.FTZ R80, R80, R3.reuse ;  /* 0x0000000350507220 */ /* 0x080fe20000410000 */
[----:B------:R-:W-:Y:S01]  /*5910*/  FMUL.FTZ R81, R81, R3 ;  /* 0x0000000351517220 */ /* 0x000fe20000410000 */
[C---:B------:R-:W-:Y:S01]  /*5920*/  FMUL.FTZ R79, R3.reuse, R79 ;  /* 0x0000004f034f7220 */ /* 0x040fe20000410000 */
[----:B------:R-:W-:Y:S01]  /*5930*/  FMUL.FTZ R78, R3, R78 ;  /* 0x0000004e034e7220 */ /* 0x000fe20000410000 */
[C---:B0-----:R-:W-:Y:S01]  /*5940*/  FMUL.FTZ R77, R138.reuse, R77 ;  /* 0x0000004d8a4d7220 */ /* 0x041fe20000410000 */
        /* <DEDUP_REMOVED lines=90> */
[----:B------:R0:W-:Y:S01]  /*5ef0*/  STL.64 [R1+0x420], R72 ;  /* 0x0004204801007387 */ /* 0x0001e20000100a00 */
[C---:B------:R-:W-:Y:S01]  /*5f00*/  FMUL.FTZ R7, R138.reuse, R7 ;  /* 0x000000078a077220 */ /* 0x040fe20000410000 */
[----:B------:R-:W-:Y:S02]  /*5f10*/  FMUL.FTZ R6, R138, R6 ;  /* 0x000000068a067220 */ /* 0x000fe40000410000 */
        /* <DEDUP_REMOVED lines=34> */
[----:B0-----:R-:W4:Y:S04]  /*6140*/  LDL R72, [R1+0x244] ;  /* 0x0002440001487983 */ /* 0x001f280000100800 */
[----:B-1----:R-:W5:Y:S04]  /*6150*/  LDL R74, [R1+0x248] ;  /* 0x00024800014a7983 */ /* 0x002f680000100800 */
[----:B------:R-:W5:Y:S04]  /*6160*/  LDL R76, [R1+0x24c] ;  /* 0x00024c00014c7983 */ /* 0x000f680000100800 */
[----:B------:R-:W5:Y:S04]  /*6170*/  LDL R14, [R1+0x250] ;  /* 0x00025000010e7983 */ /* 0x000f680000100800 */
[----:B------:R-:W5:Y:S04]  /*6180*/  LDL R78, [R1+0x254] ;  /* 0x00025400014e7983 */ /* 0x000f680000100800 */
[----:B------:R-:W5:Y:S04]  /*6190*/  LDL R82, [R1+0x258] ;  /* 0x0002580001527983 */ /* 0x000f680000100800 */
[----:B------:R-:W5:Y:S04]  /*61a0*/  LDL R84, [R1+0x25c] ;  /* 0x00025c0001547983 */ /* 0x000f680000100800 */
[----:B--2---:R-:W2:Y:S04]  /*61b0*/  LDL R4, [R1+0x260] ;  /* 0x0002600001047983 */ /* 0x004ea80000100800 */
[----:B------:R-:W2:Y:S04]  /*61c0*/  LDL R86, [R1+0x264] ;  /* 0x0002640001567983 */ /* 0x000ea80000100800 */
[----:B------:R-:W2:Y:S04]  /*61d0*/  LDL R88, [R1+0x268] ;  /* 0x0002680001587983 */ /* 0x000ea80000100800 */
[----:B------:R-:W2:Y:S04]  /*61e0*/  LDL R90, [R1+0x26c] ;  /* 0x00026c00015a7983 */ /* 0x000ea80000100800 */
        /* <DEDUP_REMOVED lines=117> */
[----:B----4-:R-:W-:Y:S04]  /*6940*/  STL [R1+0x244], R72 ;  /* 0x0002444801007387 */ /* 0x010fe80000100800 */
[----:B-----5:R-:W-:Y:S04]  /*6950*/  STL [R1+0x248], R74 ;  /* 0x0002484a01007387 */ /* 0x020fe80000100800 */
        /* <DEDUP_REMOVED lines=168> */
[----:B0-----:R-:W-:Y:S01]  /*73e0*/  @!P0 IMAD.MOV.U32 R0, RZ, RZ, RZ ;  /* 0x000000ffff008224 */ /* 0x001fe200078e00ff */
[----:B------:R-:W3:Y:S04]  /*73f0*/  @!P0 LDL R3, [R1+0x1ec] ;  /* 0x0001ec0001038983 */ /* 0x000ee80000100800 */
[----:B------:R-:W-:Y:S02]  /*7400*/  LEA R4, R0, UR22, 0xc ;  /* 0x0000001600047c11 */ /* 0x000fe4000f8e60ff */
[----:B------:R-:W4:Y:S02]  /*7410*/  LDL R0, [R1+0x1f0] ;  /* 0x0001f00001007983 */ /* 0x000f240000100800 */
[C---:B------:R-:W-:Y:S01]  /*7420*/  R2UR UR14, R4.reuse ;  /* 0x00000000040e72ca */ /* 0x040fe200000e0000 */
[----:B------:R-:W-:-:S05]  /*7430*/  VIADD R6, R4, 0x80 ;  /* 0x0000008004067836 */ /* 0x000fca0000000000 */
[----:B------:R-:W-:Y:S01]  /*7440*/  R2UR UR18, R6 ;  /* 0x00000000061272ca */ /* 0x000fe200000e0000 */
[C---:B------:R-:W-:Y:S02]  /*7450*/  VIADD R6, R4.reuse, 0x100 ;  /* 0x0000010004067836 */ /* 0x040fe40000000000 */
[----:B------:R-:W-:-:S03]  /*7460*/  VIADD R4, R4, 0x180 ;  /* 0x0000018004047836 */ /* 0x000fc60000000000 */
[----:B------:R-:W-:Y:S02]  /*7470*/  R2UR UR6, R6 ;  /* 0x00000000060672ca */ /* 0x000fe400000e0000 */
[----:B------:R-:W-:Y:S01]  /*7480*/  R2UR UR10, R4 ;  /* 0x00000000040a72ca */ /* 0x000fe200000e0000 */
        /* <DEDUP_REMOVED lines=142> */
[----:B------:R-:W4:Y:S04]  /*7d70*/  LDL R78, [R1+0x248] ;  /* 0x00024800014e7983 */ /* 0x000f280000100800 */
[----:B-1----:R-:W4:Y:S04]  /*7d80*/  LDL R80, [R1+0x24c] ;  /* 0x00024c0001507983 */ /* 0x002f280000100800 */
[----:B------:R-:W4:Y:S04]  /*7d90*/  LDL R8, [R1+0x250] ;  /* 0x0002500001087983 */ /* 0x000f280000100800 */
[----:B------:R-:W4:Y:S04]  /*7da0*/  LDL R82, [R1+0x254] ;  /* 0x0002540001527983 */ /* 0x000f280000100800 */
[----:B--2---:R-:W2:Y:S04]  /*7db0*/  LDL R84, [R1+0x258] ;  /* 0x0002580001547983 */ /* 0x004ea80000100800 */
[----:B------:R-:W2:Y:S04]  /*7dc0*/  LDL R86, [R1+0x25c] ;  /* 0x00025c0001567983 */ /* 0x000ea80000100800 */
[----:B------:R-:W2:Y:S04]  /*7dd0*/  LDL R10, [R1+0x260] ;  /* 0x00026000010a7983 */ /* 0x000ea80000100800 */
[----:B-----5:R-:W5:Y:S04]  /*7de0*/  LDL R88, [R1+0x264] ;  /* 0x0002640001587983 */ /* 0x020f680000100800 */
        /* <DEDUP_REMOVED lines=127> */
[----:B-----5:R-:W-:Y:S04]  /*85e0*/  STL [R1+0x264], R88 ;  /* 0x0002645801007387 */ /* 0x020fe80000100800 */
[----:B------:R-:W-:Y:S04]  /*85f0*/  STL [R1+0x268], R90 ;  /* 0x0002685a01007387 */ /* 0x000fe80000100800 */
[----:B---3--:R-:W-:Y:S04]  /*8600*/  STL [R1+0x26c], R92 ;  /* 0x00026c5c01007387 */ /* 0x008fe80000100800 */
        /* <DEDUP_REMOVED lines=116> */
[----:B------:R-:W-:Y:S01]  /*8d50*/  VIADD R0, R0, 0x1 ;  /* 0x0000000100007836 */ /* 0x000fe20000000000 */
[----:B------:R-:W-:Y:S01]  /*8d60*/  @!P0 LOP3.LUT R4, R3, 0x1, RZ, 0x3c, !PT ;  /* 0x0000000103048812 */ /* 0x000fe200078e3cff */
[----:B------:R-:W-:Y:S03]  /*8d70*/  BSSY B0, `(.L_x_6198) ;  /* 0x000000e000007945 */ /* 0x000fe60003800000 */
[----:B------:R0:W-:Y:S04]  /*8d80*/  STL [R1+0x1f0], R0 ;  /* 0x0001f00001007387 */ /* 0x0001e80000100800 */
[----:B------:R1:W-:Y:S01]  /*8d90*/  @!P0 STL [R1+0x1ec], R4 ;  /* 0x0001ec0401008387 */ /* 0x0003e20000100800 */
[----:B0-----:R-:W-:Y:S01]  /*8da0*/  IMAD.U32 R0, RZ, RZ, UR21 ;  /* 0x00000015ff007e24 */ /* 0x001fe2000f8e00ff */
[----:B------:R-:W-:-:S02]  /*8db0*/  UIADD3 UR21, UR21, -0x1, URZ ;  /* 0xffffffff15157890 */ /* 0x000fc4000fffe03f */
[----:B------:R1:W-:Y:S01]  /*8dc0*/  @!P0 STL [R1+0x1e8], RZ ;  /* 0x0001e8ff01008387 */ /* 0x0003e20000100800 */
[----:B------:R-:W-:Y:S06]  /*8dd0*/  BAR.ARV 0xf, 0x100 ;  /* 0x03c4000000007b1d */ /* 0x000fec0000002000 */
[----:B------:R-:W-:Y:S01]  /*8de0*/  ISETP.GT.AND P0, PT, R0, UR20, PT ;  /* 0x0000001400007c0c */ /* 0x000fe2000bf04270 */
[----:B------:R-:W-:-:S12]  /*8df0*/  @P1 BRA `(.L_x_6199) ;  /* 0x0000000000141947 */ /* 0x000fd80003800000 */
[----:B------:R-:W2:Y:S02]  /*8e00*/  LDL R0, [R1+0x1e8] ;  /* 0x0001e80001007983 */ /* 0x000ea40000100800 */
[----:B--2---:R-:W-:-:S05]  /*8e10*/  LEA R0, R0, UR47, 0x3 ;  /* 0x0000002f00007c11 */ /* 0x004fca000f8e18ff */
[----:B------:R-:W-:-:S05]  /*8e20*/  VIADD R0, R0, 0x38860 ;  /* 0x0003886000007836 */ /* 0x000fca0000000000 */
[----:B------:R-:W-:-:S04]  /*8e30*/  PRMT R0, RZ, 0x654, R0 ;  /* 0x00000654ff007816 */ /* 0x000fc80000000000 */
[----:B------:R0:W-:Y:S03]  /*8e40*/  SYNCS.ARRIVE.TRANS64.RED.A1T0 RZ, [R0+URZ], RZ ;  /* 0x000000ff00ff79a7 */ /* 0x0001e6000810043f */
.L_x_6199:
[----:B------:R-:W-:Y:S05]  /*8e50*/  BSYNC B0 ;  /* 0x0000000000007941 */ /* 0x000fea0003800000 */
.L_x_6198:
[----:B------:R-:W-:Y:S05]  /*8e60*/  @P0 BRA `(.L_x_6200) ;  /* 0xffffffc0009c0947 */ /* 0x000fea000383ffff */
.L_x_6197:
[----:B------:R-:W2:Y:S04]  /*8e70*/  LDL R135, [R1+0x1e8] ;  /* 0x0001e80001877983 */ /* 0x000ea80000100800 */
[----:B------:R-:W3:Y:S04]  /*8e80*/  LDL.64 R6, [R1+0x240] ;  /* 0x0002400001067983 */ /* 0x000ee80000100a00 */
[----:B-1----:R-:W4:Y:S04]  /*8e90*/  LDL.64 R4, [R1+0x250] ;  /* 0x0002500001047983 */ /* 0x002f280000100a00 */
        /* <DEDUP_REMOVED lines=62> */
[----:B--2---:R-:W-:-:S05]  /*9280*/  IMAD R135, R135, 0x40, R22 ;  /* 0x0000004087877824 */ /* 0x004fca00078e0216 */
[----:B------:R-:W-:Y:S01]  /*9290*/  LEA R135, R135, UR47, 0x2 ;  /* 0x0000002f87877c11 */ /* 0x000fe2000f8e10ff */
[----:B------:R-:W-:Y:S06]  /*92a0*/  BAR.SYNC.DEFER_BLOCKING 0xe, 0x100 ;  /* 0x0384000000007b1d */ /* 0x000fec0000010000 */
[----:B0-----:R-:W3:Y:S04]  /*92b0*/  LDS R0, [R135+0x38400] ;  /* 0x0384000087007984 */ /* 0x001ee80000000800 */
[----:B------:R-:W5:Y:S01]  /*92c0*/  LDS R135, [R135+0x38420] ;  /* 0x0384200087877984 */ /* 0x000f620000000800 */
[C---:B---3--:R-:W-:Y:S01]  /*92d0*/  FMUL.FTZ R7, R0.reuse, R7 ;  /* 0x0000000700077220 */ /* 0x048fe20000410000 */
[C---:B------:R-:W-:Y:S01]  /*92e0*/  FMUL.FTZ R6, R0.reuse, R6 ;  /* 0x0000000600067220 */ /* 0x040fe20000410000 */
[C---:B----4-:R-:W-:Y:S01]  /*92f0*/  FMUL.FTZ R5, R0.reuse, R5 ;  /* 0x0000000500057220 */ /* 0x050fe20000410000 */
[----:B------:R-:W-:-:S03]  /*9300*/  FMUL.FTZ R4, R0, R4 ;  /* 0x0000000400047220 */ /* 0x000fc60000410000 */
[----:B------:R0:W-:Y:S04]  /*9310*/  STL.64 [R1+0x240], R6 ;  /* 0x0002400601007387 */ /* 0x0001e80000100a00 */
[----:B------:R1:W-:Y:S04]  /*9320*/  STL.64 [R1+0x250], R4 ;  /* 0x0002500401007387 */ /* 0x0003e80000100a00 */
[----:B0-----:R-:W2:Y:S04]  /*9330*/  LDL.64 R6, [R1+0x438] ;  /* 0x0004380001067983 */ /* 0x001ea80000100a00 */
[----:B-1----:R-:W3:Y:S01]  /*9340*/  LDL.64 R4, [R1+0x418] ;  /* 0x0004180001047983 */ /* 0x002ee20000100a00 */
[C---:B-----5:R-:W-:Y:S01]  /*9350*/  FMUL.FTZ R11, R135.reuse, R11 ;  /* 0x0000000b870b7220 */ /* 0x060fe20000410000 */
[C---:B------:R-:W-:Y:S01]  /*9360*/  FMUL.FTZ R10, R135.reuse, R10 ;  /* 0x0000000a870a7220 */ /* 0x040fe20000410000 */
[C---:B------:R-:W-:Y:S01]  /*9370*/  FMUL.FTZ R133, R0.reuse, R133 ;  /* 0x0000008500857220 */ /* 0x040fe20000410000 */
[C---:B------:R-:W-:Y:S01]  /*9380*/  FMUL.FTZ R132, R0.reuse, R132 ;  /* 0x0000008400847220 */ /* 0x040fe20000410000 */
[C---:B------:R-:W-:Y:S01]  /*9390*/  FMUL.FTZ R131, R0.reuse, R131 ;  /* 0x0000008300837220 */ /* 0x040fe20000410000 */
        /* <DEDUP_REMOVED lines=116> */
[----:B0-----:R-:W-:-:S02]  /*9ae0*/  VIADD R10, R3, 0x1 ;  /* 0x00000001030a7836 */ /* 0x001fc40000000000 */
        /* <DEDUP_REMOVED lines=32> */
[----:B------:R0:W-:Y:S01]  /*9cf0*/  STL.64 [R1+0x258], R72 ;  /* 0x0002584801007387 */ /* 0x0001e20000100a00 */
[C---:B--2---:R-:W-:Y:S01]  /*9d00*/  FMUL.FTZ R7, R135.reuse, R7 ;  /* 0x0000000787077220 */ /* 0x044fe20000410000 */
[C---:B------:R-:W-:Y:S01]  /*9d10*/  FMUL.FTZ R6, R135.reuse, R6 ;  /* 0x0000000687067220 */ /* 0x040fe20000410000 */
[C---:B---3--:R-:W-:Y:S01]  /*9d20*/  FMUL.FTZ R5, R135.reuse, R5 ;  /* 0x0000000587057220 */ /* 0x048fe20000410000 */
[----:B------:R-:W-:Y:S01]  /*9d30*/  FMUL.FTZ R4, R135, R4 ;  /* 0x0000000487047220 */ /* 0x000fe20000410000 */
        /* <DEDUP_REMOVED lines=33> */
[----:B------:R-:W-:Y:S01]  /*9f50*/  BSSY B0, `(.L_x_6201) ;  /* 0x0000007000007945 */ /* 0x000fe20003800000 */
[----:B------:R-:W-:-:S11]  /*9f60*/  IMAD.MOV.U32 R0, RZ, RZ, 0x1 ;  /* 0x00000001ff007424 */ /* 0x000fd600078e00ff */
[----:B0-----:R-:W-:Y:S05]  /*9f70*/  @P0 BRA `(.L_x_6202) ;  /* 0x0000000000100947 */ /* 0x001fea0003800000 */
[----:B------:R-:W2:Y:S04]  /*9f80*/  LDL R4, [R1+0x1ec] ;  /* 0x0001ec0001047983 */ /* 0x000ea80000100800 */
[----:B------:R0:W-:Y:S01]  /*9f90*/  STL [R1+0x1e8], RZ ;  /* 0x0001e8ff01007387 */ /* 0x0001e20000100800 */
[----:B--2---:R-:W-:-:S05]  /*9fa0*/  LOP3.LUT R4, R4, 0x1, RZ, 0x3c, !PT ;  /* 0x0000000104047812 */ /* 0x004fca00078e3cff */
[----:B------:R0:W-:Y:S02]  /*9fb0*/  STL [R1+0x1ec], R4 ;  /* 0x0001ec0401007387 */ /* 0x0001e40000100800 */
.L_x_6202:
[----:B------:R-:W-:Y:S05]  /*9fc0*/  BSYNC B0 ;  /* 0x0000000000007941 */ /* 0x000fea0003800000 */
.L_x_6201:
[----:B------:R-:W-:Y:S05]  /*9fd0*/  BRA `(.L_x_6194) ;  /* 0x000001d800f07947 */ /* 0x000fea0003800000 */
.L_x_6186:
[----:B------:R-:W0:Y:S01]  /*9fe0*/  S2R R3, SR_TID.X ;  /* 0x0000000000037919 */ /* 0x000e220000002100 */
[----:B------:R-:W-:Y:S01]  /*9ff0*/  UISETP.NE.AND UP0, UPT, UR38, URZ, UPT ;  /* 0x0000003f2600728c */ /* 0x000fe2000bf05270 */
[----:B-1----:R-:W-:Y:S01]  /*a000*/  IMAD.U32 R0, RZ, RZ, UR5 ;  /* 0x00000005ff007e24 */ /* 0x002fe2000f8e00ff */
[----:B------:R-:W-:Y:S01]  /*a010*/  UMOV UR4, 0x1 ;  /* 0x0000000100047882 */ /* 0x000fe20000000000 */
[----:B------:R-:W-:Y:S01]  /*a020*/  IMAD.MOV.U32 R5, RZ, RZ, 0x80 ;  /* 0x00000080ff057424 */ /* 0x000fe200078e00ff */
[----:B------:R-:W-:Y:S01]  /*a030*/  USEL UR4, UR4, 0x2, !UP0 ;  /* 0x0000000204047887 */ /* 0x000fe2000c000000 */
[----:B------:R-:W-:Y:S01]  /*a040*/  IMAD.MOV.U32 R6, RZ, RZ, 0x1 ;  /* 0x00000001ff067424 */ /* 0x000fe200078e00ff */
[----:B------:R-:W-:Y:S01]  /*a050*/  UIADD3 UR7, UP1, UR36, 0x38830, URZ ;  /* 0x0003883024077890 */ /* 0x000fe2000ff3e03f */
[----:B------:R-:W-:Y:S01]  /*a060*/  IMAD.MOV.U32 R7, RZ, RZ, RZ ;  /* 0x000000ffff077224 */ /* 0x000fe200078e00ff */
[----:B------:R-:W-:Y:S01]  /*a070*/  UIADD3 UR9, UP0, UR36, 0x38840, URZ ;  /* 0x0003884024097890 */ /* 0x000fe2000ff1e03f */
[----:B------:R1:W-:Y:S01]  /*a080*/  STL [R1+0x70], R0 ;  /* 0x0000700001007387 */ /* 0x0003e20000100800 */
[----:B------:R-:W-:Y:S01]  /*a090*/  IMAD.U32 R13, RZ, RZ, UR4 ;  /* 0x00000004ff0d7e24 */ /* 0x000fe2000f8e00ff */
[----:B------:R-:W-:Y:S01]  /*a0a0*/  UIADD3 UR4, UP2, UR36, 0x38850, URZ ;  /* 0x0003885024047890 */ /* 0x000fe2000ff5e03f */
[----:B------:R-:W-:Y:S01]  /*a0b0*/  IMAD.MOV.U32 R8, RZ, RZ, 0x1 ;  /* 0x00000001ff087424 */ /* 0x000fe200078e00ff */
[----:B------:R-:W-:Y:S01]  /*a0c0*/  UIADD3 UR8, UP3, UR36, 0x38860, URZ ;  /* 0x0003886024087890 */ /* 0x000fe2000ff7e03f */
[----:B------:R-:W-:Y:S01]  /*a0d0*/  IMAD.MOV.U32 R9, RZ, RZ, RZ ;  /* 0x000000ffff097224 */ /* 0x000fe200078e00ff */
[----:B------:R-:W-:Y:S01]  /*a0e0*/  UIADD3.X UR6, URZ, UR37, URZ, UP2, !UPT ;  /* 0x000000253f067290 */ /* 0x000fe200097fe43f */
[----:B------:R-:W-:Y:S01]  /*a0f0*/  IMAD.MOV.U32 R12, RZ, RZ, 0x2000 ;  /* 0x00002000ff0c7424 */ /* 0x000fe200078e00ff */
[----:B------:R-:W-:Y:S01]  /*a100*/  ULDC UR11, c[0x0][0x448] ;  /* 0x00011200000b7ab9 */ /* 0x000fe20000000800 */
[----:B------:R-:W-:Y:S01]  /*a110*/  UIADD3.X UR10, URZ, UR37, URZ, UP3, !UPT ;  /* 0x000000253f0a7290 */ /* 0x000fe20009ffe43f */
[----:B-1----:R-:W-:Y:S01]  /*a120*/  IMAD.U32 R0, RZ, RZ, UR4 ;  /* 0x00000004ff007e24 */ /* 0x002fe2000f8e00ff */
[----:B------:R-:W-:Y:S01]  /*a130*/  UIADD3.X UR4, URZ, UR37, URZ, UP1, !UPT ;  /* 0x000000253f047290 */ /* 0x000fe20008ffe43f */
[----:B------:R1:W-:Y:S01]  /*a140*/  STL.64 [R1+0x60], R8 ;  /* 0x0000600801007387 */ /* 0x0003e20000100a00 */
[----:B------:R-:W-:Y:S01]  /*a150*/  UISETP.NE.AND UP1, UPT, UR11, 0x1, UPT ;  /* 0x000000010b00788c */ /* 0x000fe2000bf25270 */
[----:B------:R-:W-:Y:S01]  /*a160*/  IMAD.MOV.U32 R11, RZ, RZ, 0x100 ;  /* 0x00000100ff0b7424 */ /* 0x000fe200078e00ff */
[----:B------:R-:W-:Y:S01]  /*a170*/  UIADD3 UR45, UR49, 0x1, -UR48 ;  /* 0x00000001312d7890 */ /* 0x000fe2000fffe830 */
[----:B------:R2:W-:Y:S01]  /*a180*/  STL.64 [R1+0x18], R12 ;  /* 0x0000180c01007387 */ /* 0x0005e20000100a00 */
[----:B------:R-:W-:-:S02]  /*a190*/  IMAD.U32 R14, RZ, RZ, UR7 ;  /* 0x00000007ff0e7e24 */ /* 0x000fc4000f8e00ff */
[----:B------:R-:W-:Y:S01]  /*a1a0*/  IMAD.U32 R15, RZ, RZ, UR4 ;  /* 0x00000004ff0f7e24 */ /* 0x000fe2000f8e00ff */
[----:B------:R-:W-:Y:S01]  /*a1b0*/  STL.64 [R1], RZ ;  /* 0x000000ff01007387 */ /* 0x000fe20000100a00 */
[----:B0-----:R-:W-:Y:S01]  /*a1c0*/  LOP3.LUT R3, R3, 0x7f, RZ, 0xc0, !PT ;  /* 0x0000007f03037812 */ /* 0x001fe200078ec0ff */
[----:B-1----:R-:W-:Y:S02]  /*a1d0*/  IMAD.MOV.U32 R9, RZ, RZ, R13 ;  /* 0x000000ffff097224 */ /* 0x002fe400078e000d */
[----:B------:R-:W-:Y:S01]  /*a1e0*/  STL.64 [R1+0x8], R14 ;  /* 0x0000080e01007387 */ /* 0x000fe20000100a00 */
[----:B------:R-:W-:Y:S01]  /*a1f0*/  ISETP.NE.AND P0, PT, R3, RZ, PT ;  /* 0x000000ff0300720c */ /* 0x000fe20003f05270 */
[----:B------:R-:W-:Y:S01]  /*a200*/  IMAD.MOV.U32 R8, RZ, RZ, 0x10000 ;  /* 0x00010000ff087424 */ /* 0x000fe200078e00ff */
[----:B------:R-:W-:Y:S01]  /*a210*/  @UP1 ULDC UR7, c[0x0][0x44c] ;  /* 0x0001130000071ab9 */ /* 0x000fe20000000800 */
[----:B--2---:R-:W-:Y:S01]  /*a220*/  IMAD.U32 R12, RZ, RZ, UR9 ;  /* 0x00000009ff0c7e24 */ /* 0x004fe2000f8e00ff */
[----:B------:R-:W-:Y:S01]  /*a230*/  SEL R4, RZ, 0x1, P0 ;  /* 0x00000001ff047807 */ /* 0x000fe20000000000 */
[----:B------:R-:W-:Y:S01]  /*a240*/  STL.64 [R1+0x38], RZ ;  /* 0x000038ff01007387 */ /* 0x000fe20000100a00 */
[----:B------:R-:W-:-:S03]  /*a250*/  IADD3 R39, P0, R2, 0x38, RZ ;  /* 0x0000003802277810 */ /* 0x000fc60007f1e0ff */
[----:B------:R0:W-:Y:S01]  /*a260*/  STL.128 [R1+0x20], R4 ;  /* 0x0000200401007387 */ /* 0x0001e20000100c00 */
[----:B------:R-:W-:Y:S02]  /*a270*/  IMAD.MOV.U32 R10, RZ, RZ, R4 ;  /* 0x000000ffff0a7224 */ /* 0x000fe400078e0004 */
[----:B------:R-:W-:-:S03]  /*a280*/  IMAD.X R46, RZ, RZ, R16, P0 ;  /* 0x000000ffff2e7224 */ /* 0x000fc600000e0610 */
[----:B------:R1:W-:Y:S01]  /*a290*/  STL.128 [R1+0x50], R8 ;  /* 0x0000500801007387 */ /* 0x0003e20000100c00 */
[----:B0-----:R-:W-:Y:S01]  /*a2a0*/  IMAD.U32 R5, RZ, RZ, UR6 ;  /* 0x00000006ff057e24 */ /* 0x001fe2000f8e00ff */
[----:B------:R-:W-:Y:S01]  /*a2b0*/  UIADD3.X UR6, URZ, UR37, URZ, UP0, !UPT ;  /* 0x000000253f067290 */ /* 0x000fe200087fe43f */
[----:B------:R-:W-:Y:S01]  /*a2c0*/  IMAD.U32 R6, RZ, RZ, UR8 ;  /* 0x00000008ff067e24 */ /* 0x000fe2000f8e00ff */
[----:B------:R-:W-:Y:S01]  /*a2d0*/  USHF.L.U32 UR8, UR5, 0x6, URZ ;  /* 0x0000000605087899 */ /* 0x000fe2000800063f */
[----:B------:R-:W-:Y:S01]  /*a2e0*/  IMAD.U32 R7, RZ, RZ, UR10 ;  /* 0x0000000aff077e24 */ /* 0x000fe2000f8e00ff */
[----:B------:R-:W-:Y:S01]  /*a2f0*/  @UP1 ULDC UR10, c[0x0][0x450] ;  /* 0x00011400000a1ab9 */ /* 0x000fe20000000800 */
[----:B------:R-:W-:Y:S01]  /*a300*/  IMAD.MOV.U32 R4, RZ, RZ, R0 ;  /* 0x000000ffff047224 */ /* 0x000fe200078e0000 */
[----:B------:R-:W-:Y:S01]  /*a310*/  ULDC.64 UR4, c[0x0][0xad8] ;  /* 0x0002b60000047ab9 */ /* 0x000fe20000000a00 */
[----:B------:R-:W-:Y:S01]  /*a320*/  IMAD.U32 R13, RZ, RZ, UR6 ;  /* 0x00000006ff0d7e24 */ /* 0x000fe2000f8e00ff */
[----:B------:R-:W-:Y:S01]  /*a330*/  UISETP.GE.AND UP0, UPT, UR5, 0x1, UPT ;  /* 0x000000010500788c */ /* 0x000fe2000bf06270 */
[----:B------:R1:W-:Y:S01]  /*a340*/  STL.64 [R1+0x68], R6 ;  /* 0x0000680601007387 */ /* 0x0003e20000100a00 */
[----:B------:R-:W-:-:S02]  /*a350*/  @UP1 UIADD3 UR6, UR8, 0x3f, URZ ;  /* 0x0000003f08061890 */ /* 0x000fc4000fffe03f */
[----:B------:R-:W-:Y:S01]  /*a360*/  UIADD3 UR9, UR8, 0x3f, URZ ;  /* 0x0000003f08097890 */ /* 0x000fe2000fffe03f */
[----:B------:R1:W-:Y:S01]  /*a370*/  STL.128 [R1+0x40], R4 ;  /* 0x0000400401007387 */ /* 0x0003e20000100c00 */
[----:B------:R-:W-:Y:S01]  /*a380*/  UIMAD.WIDE.U32 UR6, UR6, UR7, URZ ;  /* 0x00000007060672a5 */ /* 0x000fe2000f8e003f */
[----:B------:R-:W-:Y:S02]  /*a390*/  PLOP3.LUT P1, PT, PT, PT, UP0, 0x80, 0x0 ;  /* 0x000000000000781c */ /* 0x000fe40003f2f008 */
[----:B------:R1:W-:Y:S01]  /*a3a0*/  STL.64 [R1+0x10], R12 ;  /* 0x0000100c01007387 */ /* 0x0003e20000100a00 */
[----:B------:R-:W-:-:S03]  /*a3b0*/  @UP1 USHF.R.U32.HI UR9, URZ, UR10, UR7 ;  /* 0x0000000a3f091299 */ /* 0x000fc60008011607 */
[----:B------:R1:W-:Y:S01]  /*a3c0*/  STL.64 [R1+0x30], R12 ;  /* 0x0000300c01007387 */ /* 0x0003e20000100a00 */
[----:B------:R-:W-:-:S04]  /*a3d0*/  UIADD3 UR6, UR45, UR9, URZ ;  /* 0x000000092d067290 */ /* 0x000fc8000fffe03f */
[----:B------:R-:W-:Y:S02]  /*a3e0*/  UIADD3 UR4, UR6, UR4, URZ ;  /* 0x0000000406047290 */ /* 0x000fe4000fffe03f */
[----:B------:R-:W-:Y:S10]  /*a3f0*/  @!P1 BRA `(.L_x_6203) ;  /* 0x0000000000449947 */ /* 0x000ff40003800000 */
        /* <DEDUP_REMOVED lines=10> */
.L_x_6204:
[----:B------:R-:W-:-:S11]  /*a4a0*/  UISETP.NE.AND UP0, UPT, UR5, 0x1, UPT ;  /* 0x000000010500788c */ /* 0x000fd6000bf05270 */
[----:B------:R-:W-:Y:S02]  /*a4b0*/  @UP0 ULDC.64 UR10, c[0x0][0xae0] ;  /* 0x0002b800000a0ab9 */ /* 0x000fe40000000a00 */
[----:B------:R-:W-:-:S04]  /*a4c0*/  UIMAD.WIDE.U32 UR6, UR9, UR10, URZ ;  /* 0x0000000a090672a5 */ /* 0x000fc8000f8e003f */
[----:B------:R-:W-:-:S12]  /*a4d0*/  @UP0 USHF.R.U32.HI UR9, URZ, UR11, UR7 ;  /* 0x0000000b3f090299 */ /* 0x000fd80008011607 */
.L_x_6205:
[----:B------:R-:W-:-:S04]  /*a4e0*/  UIMAD UR9, UR9, UR5, UR5 ;  /* 0x00000005090972a4 */ /* 0x000fc8000f8e0205 */
[----:B------:R-:W-:-:S04]  /*a4f0*/  UISETP.LT.AND UP0, UPT, UR4, UR9, UPT ;  /* 0x000000090400728c */ /* 0x000fc8000bf01270 */
[----:B------:R-:W-:-:S12]  /*a500*/  USEL UR4, UR4, UR9, UP0 ;  /* 0x0000000904047287 */ /* 0x000fd80008000000 */
.L_x_6203:
[----:B------:R-:W-:Y:S02]  /*a510*/  UIADD3 UR10, UR49, 0x3f, URZ ;  /* 0x0000003f310a7890 */ /* 0x000fe4000fffe03f */
[----:B------:R-:W-:Y:S02]  /*a520*/  UIADD3 UR4, UR4, 0x3f, URZ ;  /* 0x0000003f04047890 */ /* 0x000fe4000fffe03f */
[----:B------:R-:W-:Y:S02]  /*a530*/  USHF.R.S32.HI UR11, URZ, 0x1f, UR10 ;  /* 0x0000001f3f0b7899 */ /* 0x000fe4000801140a */
[----:B------:R-:W-:Y:S01]  /*a540*/  USHF.R.S32.HI UR9, URZ, 0x1f, UR4 ;  /* 0x0000001f3f097899 */ /* 0x000fe20008011404 */
[----:B------:R-:W-:Y:S01]  /*a550*/  @UP1 ULDC UR6, c[0x0][0x44c] ;  /* 0x0001130000061ab9 */ /* 0x000fe20000000800 */
[----:B------:R-:W-:Y:S02]  /*a560*/  ULEA.HI UR11, UR11, UR10, URZ, 0x6 ;  /* 0x0000000a0b0b7291 */ /* 0x000fe4000f8f303f */
[----:B------:R-:W-:-:S02]  /*a570*/  UIMAD.WIDE.U32 UR6, UR8, UR6, URZ ;  /* 0x00000006080672a5 */ /* 0x000fc4000f8e003f */
[----:B------:R-:W-:Y:S01]  /*a580*/  ULEA.HI UR9, UR9, UR4, URZ, 0x6 ;  /* 0x0000000409097291 */ /* 0x000fe2000f8f303f */
[----:B------:R-:W-:Y:S01]  /*a590*/  @UP1 ULDC UR12, c[0x0][0x450] ;  /* 0x00011400000c1ab9 */ /* 0x000fe20000000800 */
[----:B------:R-:W-:Y:S02]  /*a5a0*/  UIADD3 UR51, UR49, -UR48, URZ ;  /* 0x8000003031337290 */ /* 0x000fe4000fffe03f */
[----:B------:R-:W-:Y:S02]  /*a5b0*/  USHF.R.S32.HI UR11, URZ, 0x6, UR11 ;  /* 0x000000063f0b7899 */ /* 0x000fe4000801140b */
[----:B------:R-:W-:Y:S02]  /*a5c0*/  USHF.R.S32.HI UR9, URZ, 0x6, UR9 ;  /* 0x000000063f097899 */ /* 0x000fe40008011409 */
[----:B------:R-:W-:Y:S02]  /*a5d0*/  @UP1 USHF.R.U32.HI UR8, URZ, UR12, UR7 ;  /* 0x0000000c3f081299 */ /* 0x000fe40008011607 */
[----:B------:R-:W-:-:S02]  /*a5e0*/  UISETP.LT.AND UP0, UPT, UR9, UR11, UPT ;  /* 0x0000000b0900728c */ /* 0x000fc4000bf01270 */
[----:B------:R-:W-:Y:S01]  /*a5f0*/  UIADD3 UR8, UR51, UR8, URZ ;  /* 0x0000000833087290 */ /* 0x000fe2000fffe03f */
[----:B------:R-:W-:Y:S01]  /*a600*/  ULDC UR7, c[0x0][0xad4] ;  /* 0x0002b50000077ab9 */ /* 0x000fe20000000800 */
[----:B------:R-:W-:Y:S02]  /*a610*/  USEL UR6, UR9, UR11, UP0 ;  /* 0x0000000b09067287 */ /* 0x000fe40008000000 */
[----:B------:R-:W-:Y:S01]  /*a620*/  UIADD3 UR7, UR8, -UR7, URZ ;  /* 0x8000000708077290 */ /* 0x000fe2000fffe03f */
[----:B------:R-:W-:Y:S11]  /*a630*/  @!P1 BRA `(.L_x_6206) ;  /* 0x0000000000489947 */ /* 0x000ff60003800000 */
        /* <DEDUP_REMOVED lines=11> */
.L_x_6207:
[----:B------:R-:W-:-:S11]  /*a6f0*/  UISETP.NE.AND UP0, UPT, UR5, 0x1, UPT ;  /* 0x000000010500788c */ /* 0x000fd6000bf05270 */
[----:B------:R-:W-:Y:S02]  /*a700*/  @UP0 ULDC.64 UR10, c[0x0][0xae0] ;  /* 0x0002b800000a0ab9 */ /* 0x000fe40000000a00 */
[----:B------:R-:W-:-:S04]  /*a710*/  UIMAD.WIDE.U32 UR8, UR4, UR10, URZ ;  /* 0x0000000a040872a5 */ /* 0x000fc8000f8e003f */
[----:B------:R-:W-:-:S12]  /*a720*/  @UP0 USHF.R.U32.HI UR4, URZ, UR11, UR9 ;  /* 0x0000000b3f040299 */ /* 0x000fd80008011609 */
.L_x_6208:
[----:B------:R-:W-:-:S04]  /*a730*/  UIMAD UR4, UR4, UR5, URZ ;  /* 0x00000005040472a4 */ /* 0x000fc8000f8e023f */
[----:B------:R-:W-:-:S04]  /*a740*/  UISETP.LT.AND UP0, UPT, UR7, UR4, UPT ;  /* 0x000000040700728c */ /* 0x000fc8000bf01270 */
[----:B------:R-:W-:-:S12]  /*a750*/  USEL UR7, UR7, UR4, !UP0 ;  /* 0x0000000407077287 */ /* 0x000fd8000c000000 */
.L_x_6206:
        /* <DEDUP_REMOVED lines=13> */
[----:B-1----:R-:W-:Y:S01]  /*a830*/  IMAD.U32 R4, RZ, RZ, UR12 ;  /* 0x0000000cff047e24 */ /* 0x002fe2000f8e00ff */
        /* <DEDUP_REMOVED lines=33> */
.L_x_6209:
[----:B------:R-:W-:Y:S01]  /*aa50*/  UIMAD UR46, UR10, UR4, UR46 ;  /* 0x000000040a2e72a4 */ /* 0x000fe2000f8e022e */
[----:B------:R-:W-:Y:S02]  /*aa60*/  IMAD.U32 R0, RZ, RZ, UR6 ;  /* 0x00000006ff007e24 */ /* 0x000fe4000f8e00ff */
[----:B------:R-:W-:-:S05]  /*aa70*/  IMAD.U32 R3, RZ, RZ, UR4 ;  /* 0x00000004ff037e24 */ /* 0x000fca000f8e00ff */
[----:B------:R-:W-:-:S04]  /*aa80*/  VIADDMNMX R0, R3, UR46, R0, PT ;  /* 0x0000002e03007c46 */ /* 0x000fc8000b800100 */
[----:B------:R-:W-:Y:S02]  /*aa90*/  R2UR UR50, R0 ;  /* 0x00000000003272ca */ /* 0x000fe400000e0000 */
[----:B------:R-:W-:-:S11]  /*aaa0*/  PRMT R0, RZ, 0x7610, R0 ;  /* 0x00007610ff007816 */ /* 0x000fd60000000000 */
[----:B------:R-:W-:-:S06]  /*aab0*/  UISETP.GT.AND UP0, UPT, UR50, UR46, UPT ;  /* 0x0000002e3200728c */ /* 0x000fcc000bf04270 */
[----:B------:R-:W-:-:S13]  /*aac0*/  PLOP3.LUT P0, PT, PT, PT, UP0, 0x80, 0x0 ;  /* 0x000000000000781c */ /* 0x000fda0003f0f008 */
[----:B------:R-:W-:Y:S05]  /*aad0*/  @!P0 BRA `(.L_x_6194) ;  /* 0x000001d000308947 */ /* 0x000fea0003800000 */
[----:B------:R-:W0:Y:S01]  /*aae0*/  SHFL.IDX PT, R0, R219, RZ, 0x1f ;  /* 0x00001fffdb007589 */ /* 0x000e2200000e0000 */
[----:B------:R-:W-:Y:S01]  /*aaf0*/  UIADD3 UR8, UR47, 0x400, URZ ;  /* 0x000004002f087890 */ /* 0x000fe2000fffe03f */
[----:B-1----:R-:W-:Y:S01]  /*ab00*/  IMAD.MOV.U32 R4, RZ, RZ, 0x1 ;  /* 0x00000001ff047424 */ /* 0x002fe200078e00ff */
[----:B------:R-:W-:Y:S01]  /*ab10*/  UIADD3 UR6, UR47, 0x26400, URZ ;  /* 0x000264002f067890 */ /* 0x000fe2000fffe03f */
[----:B------:R-:W-:Y:S01]  /*ab20*/  IMAD.MOV.U32 R5, RZ, RZ, RZ ;  /* 0x000000ffff057224 */ /* 0x000fe200078e00ff */
[----:B------:R-:W-:Y:S01]  /*ab30*/  UIADD3 UR4, UR47, 0x20400, URZ ;  /* 0x000204002f047890 */ /* 0x000fe2000fffe03f */
[----:B------:R-:W-:Y:S01]  /*ab40*/  IMAD.MOV.U32 R6, RZ, RZ, 0x1 ;  /* 0x00000001ff067424 */ /* 0x000fe200078e00ff */
[----:B------:R-:W-:Y:S01]  /*ab50*/  UIADD3 UR5, UR47, 0x22400, URZ ;  /* 0x000224002f057890 */ /* 0x000fe2000fffe03f */
[----:B------:R-:W-:Y:S01]  /*ab60*/  IMAD.MOV.U32 R7, RZ, RZ, RZ ;  /* 0x000000ffff077224 */ /* 0x000fe200078e00ff */
[----:B------:R-:W-:Y:S01]  /*ab70*/  USHF.R.U32.HI UR6, URZ, 0x4, UR6 ;  /* 0x000000043f067899 */ /* 0x000fe20008011606 */
[----:B------:R-:W-:Y:S01]  /*ab80*/  IMAD.MOV.U32 R11, RZ, RZ, 0x40000040 ;  /* 0x40000040ff0b7424 */ /* 0x000fe200078e00ff */
[----:B------:R-:W-:Y:S01]  /*ab90*/  USHF.R.U32.HI UR7, URZ, 0x4, UR8 ;  /* 0x000000043f077899 */ /* 0x000fe20008011608 */
[----:B------:R-:W1:Y:S01]  /*aba0*/  S2R R53, SR_TID.X ;  /* 0x0000000000357919 */ /* 0x000e620000002100 */
[----:B------:R-:W-:Y:S01]  /*abb0*/  USHF.R.U32.HI UR4, URZ, 0x4, UR4 ;  /* 0x000000043f047899 */ /* 0x000fe20008011604 */
[C---:B------:R-:W-:Y:S01]  /*abc0*/  IADD3 R38, P5, R2.reuse, 0xa8, RZ ;  /* 0x000000a802267810 */ /* 0x040fe20007fbe0ff */
[----:B------:R-:W-:Y:S01]  /*abd0*/  USHF.R.U32.HI UR5, URZ, 0x4, UR5 ;  /* 0x000000043f057899 */ /* 0x000fe20008011605 */
[----:B------:R2:W-:Y:S01]  /*abe0*/  STL.128 [R1+0x80], R4 ;  /* 0x0000800401007387 */ /* 0x0005e20000100c00 */
[----:B------:R-:W-:Y:S01]  /*abf0*/  ULOP3.LUT UR6, UR6, 0x3fff, URZ, 0xc0, !UPT ;  /* 0x00003fff06067892 */ /* 0x000fe2000f8ec03f */
[C---:B------:R-:W-:Y:S01]  /*ac00*/  IADD3 R41, P1, R2.reuse, 0xb8, RZ ;  /* 0x000000b802297810 */ /* 0x040fe20007f3e0ff */
[----:B------:R-:W-:Y:S01]  /*ac10*/  ULOP3.LUT UR7, UR7, 0x3fff, URZ, 0xc0, !UPT ;  /* 0x00003fff07077892 */ /* 0x000fe2000f8ec03f */
[C---:B------:R-:W-:Y:S01]  /*ac20*/  IADD3 R42, P6, R2.reuse, 0xb0, RZ ;  /* 0x000000b0022a7810 */ /* 0x040fe20007fde0ff */
[----:B------:R-:W-:Y:S01]  /*ac30*/  ULOP3.LUT UR4, UR4, 0x3fff, URZ, 0xc0, !UPT ;  /* 0x00003fff04047892 */ /* 0x000fe2000f8ec03f */
[----:B------:R-:W-:Y:S01]  /*ac40*/  IADD3 R47, P0, R2, 0xa0, RZ ;  /* 0x000000a0022f7810 */ /* 0x000fe20007f1e0ff */
[----:B------:R-:W-:Y:S01]  /*ac50*/  ULOP3.LUT UR5, UR5, 0x3fff, URZ, 0xc0, !UPT ;  /* 0x00003fff05057892 */ /* 0x000fe2000f8ec03f */
[----:B0-----:R-:W-:Y:S01]  /*ac60*/  LEA.HI R3, R0, R0, RZ, 0x1 ;  /* 0x0000000000037211 */ /* 0x001fe200078f08ff */
[----:B------:R-:W-:-:S02]  /*ac70*/  ULOP3.LUT UR6, UR6, 0x10000, URZ, 0xfc, !UPT ;  /* 0x0001000006067892 */ /* 0x000fc4000f8efc3f */
[----:B------:R-:W-:Y:S01]  /*ac80*/  UIADD3 UR9, UP0, UR36, 0x38400, URZ ;  /* 0x0003840024097890 */ /* 0x000fe2000ff1e03f */
[----:B------:R-:W-:Y:S01]  /*ac90*/  LOP3.LUT R3, R3, 0x6, RZ, 0xc0, !PT ;  /* 0x0000000603037812 */ /* 0x000fe200078ec0ff */
[----:B------:R-:W-:Y:S01]  /*aca0*/  ULOP3.LUT UR7, UR7, 0x10000, URZ, 0xfc, !UPT ;  /* 0x0001000007077892 */ /* 0x000fe2000f8efc3f */
[----:B------:R-:W-:Y:S01]  /*acb0*/  IMAD.X R45, RZ, RZ, R16, P5 ;  /* 0x000000ffff2d7224 */ /* 0x000fe200028e0610 */
[----:B------:R-:W-:Y:S01]  /*acc0*/  ULOP3.LUT UR5, UR5, 0x10000, URZ, 0xfc, !UPT ;  /* 0x0001000005057892 */ /* 0x000fe2000f8efc3f */
[----:B--2---:R-:W-:Y:S01]  /*acd0*/  IMAD.U32 R4, RZ, RZ, UR6 ;  /* 0x00000006ff047e24 */ /* 0x004fe2000f8e00ff */
[----:B------:R-:W-:Y:S01]  /*ace0*/  ULOP3.LUT UR4, UR4, 0x10000, URZ, 0xfc, !UPT ;  /* 0x0001000004047892 */ /* 0x000fe2000f8efc3f */
[----:B------:R-:W-:Y:S01]  /*acf0*/  IMAD.IADD R0, R0, 0x1, -R3 ;  /* 0x0000000100007824 */ /* 0x000fe200078e0a03 */
[----:B------:R-:W-:Y:S01]  /*ad00*/  UIADD3.X UR10, URZ, UR37, URZ, UP0, !UPT ;  /* 0x000000253f0a7290 */ /* 0x000fe200087fe43f */
[----:B------:R-:W-:Y:S01]  /*ad10*/  IMAD.U32 R6, RZ, RZ, UR7 ;  /* 0x00000007ff067e24 */ /* 0x000fe2000f8e00ff */
[----:B------:R-:W-:Y:S01]  /*ad20*/  IADD3 R154, P4, R2, 0x98, RZ ;  /* 0x00000098029a7810 */ /* 0x000fe20007f9e0ff */
[----:B------:R-:W-:Y:S01]  /*ad30*/  IMAD.MOV.U32 R5, RZ, RZ, 0x40000040 ;  /* 0x40000040ff057424 */ /* 0x000fe200078e00ff */
[----:B------:R-:W-:Y:S01]  /*ad40*/  LEA R0, R0, UR8, 0xf ;  /* 0x0000000800007c11 */ /* 0x000fe2000f8e78ff */
[----:B------:R-:W-:Y:S01]  /*ad50*/  IMAD.MOV.U32 R7, RZ, RZ, 0x40000040 ;  /* 0x40000040ff077424 */ /* 0x000fe200078e00ff */
[----:B------:R-:W-:Y:S01]  /*ad60*/  IADD3 R27, P3, R2, 0x94, RZ ;  /* 0x00000094021b7810 */ /* 0x000fe20007f7e0ff */
[----:B------:R-:W-:Y:S01]  /*ad70*/  IMAD.U32 R3, RZ, RZ, UR5 ;  /* 0x00000005ff037e24 */ /* 0x000fe2000f8e00ff */
[----:B------:R-:W-:Y:S01]  /*ad80*/  SHF.R.U32.HI R0, RZ, 0x4, R0 ;  /* 0x00000004ff007819 */ /* 0x000fe20000011600 */
[----:B------:R-:W-:Y:S01]  /*ad90*/  IMAD.U32 R10, RZ, RZ, UR4 ;  /* 0x00000004ff0a7e24 */ /* 0x000fe2000f8e00ff */
[----:B------:R0:W-:Y:S01]  /*ada0*/  STL.128 [R1+0xb0], R4 ;  /* 0x0000b00401007387 */ /* 0x0001e20000100c00 */
[----:B-1----:R-:W-:Y:S01]  /*adb0*/  VIADD R12, R53, 0xffffff80 ;  /* 0xffffff80350c7836 */ /* 0x002fe20000000000 */
[----:B------:R-:W-:Y:S01]  /*adc0*/  LOP3.LUT R0, R0, 0x3fff, RZ, 0xc0, !PT ;  /* 0x00003fff00007812 */ /* 0x000fe200078ec0ff */
[----:B------:R-:W-:Y:S01]  /*add0*/  IMAD.U32 R8, RZ, RZ, UR9 ;  /* 0x00000009ff087e24 */ /* 0x000fe2000f8e00ff */
[----:B------:R1:W-:Y:S01]  /*ade0*/  STL.64 [R1+0x98], R10 ;  /* 0x0000980a01007387 */ /* 0x0003e20000100a00 */
[----:B------:R-:W-:Y:S01]  /*adf0*/  IMAD.U32 R9, RZ, RZ, UR10 ;  /* 0x0000000aff097e24 */ /* 0x000fe2000f8e00ff */
[----:B------:R-:W-:Y:S01]  /*ae00*/  LOP3.LUT R0, R0, 0x2000000, RZ, 0xfc, !PT ;  /* 0x0200000000007812 */ /* 0x000fe200078efcff */
[----:B------:R-:W-:Y:S01]  /*ae10*/  UIADD3 UR4, UR47, 0x36400, URZ ;  /* 0x000364002f047890 */ /* 0x000fe2000fffe03f */
[----:B------:R2:W-:Y:S01]  /*ae20*/  STL [R1+0x94], R12 ;  /* 0x0000940c01007387 */ /* 0x0005e20000100800 */
[--C-:B------:R-:W-:Y:S01]  /*ae30*/  IMAD.X R40, RZ, RZ, R16.reuse, P1 ;  /* 0x000000ffff287224 */ /* 0x100fe200008e0610 */
[C---:B------:R-:W-:Y:S01]  /*ae40*/  IADD3 R43, P2, R2.reuse, 0x88, RZ ;  /* 0x00000088022b7810 */ /* 0x040fe20007f5e0ff */
[----:B------:R-:W-:Y:S01]  /*ae50*/  ULOP3.LUT UP0, URZ, UR4, 0x3ff, URZ, 0xc0, !UPT ;  /* 0x000003ff043f7892 */ /* 0x000fe2000f80c03f */
[----:B------:R2:W-:Y:S01]  /*ae60*/  STL.64 [R1+0x78], R8 ;  /* 0x0000780801007387 */ /* 0x0005e20000100a00 */
[----:B------:R-:W-:Y:S01]  /*ae70*/  IMAD.X R49, RZ, RZ, R16, P6 ;  /* 0x000000ffff317224 */ /* 0x000fe200030e0610 */
[----:B------:R-:W-:Y:S01]  /*ae80*/  IADD3 R44, P1, R2, 0x80, RZ ;  /* 0x00000080022c7810 */ /* 0x000fe20007f3e0ff */
[----:B0-----:R-:W-:Y:S01]  /*ae90*/  IMAD.MOV.U32 R4, RZ, RZ, R3 ;  /* 0x000000ffff047224 */ /* 0x001fe200078e0003 */
[----:B-1----:R2:W5:Y:S01]  /*aea0*/  LDL R10, [R1+0x4ac] ;  /* 0x0004ac00010a7983 */ /* 0x0025620000100800 */
[----:B------:R-:W-:Y:S01]  /*aeb0*/  IMAD.MOV.U32 R6, RZ, RZ, R0 ;  /* 0x000000ffff067224 */ /* 0x000fe200078e0000 */
[----:B------:R-:W-:-:S02]  /*aec0*/  PLOP3.LUT P5, PT, PT, PT, UP0, 0x80, 0x0 ;  /* 0x000000000000781c */ /* 0x000fc40003faf008 */
[----:B------:R2:W5:Y:S01]  /*aed0*/  LDL R0, [R1+0x4a0] ;  /* 0x0004a00001007983 */ /* 0x0005620000100800 */
[----:B------:R-:W-:-:S03]  /*aee0*/  IADD3 R24, P6, R2, 0x78, RZ ;  /* 0x0000007802187810 */ /* 0x000fc60007fde0ff */
[----:B------:R2:W5:Y:S04]  /*aef0*/  LDL R3, [R1+0x4a4] ;  /* 0x0004a40001037983 */ /* 0x0005680000100800 */
[----:B------:R2:W-:Y:S01]  /*af00*/  STL.128 [R1+0xa0], R4 ;  /* 0x0000a00401007387 */ /* 0x0005e20000100c00 */
[--C-:B------:R-:W-:Y:S02]  /*af10*/  IMAD.X R52, RZ, RZ, R16.reuse, P0 ;  /* 0x000000ffff347224 */ /* 0x100fe400000e0610 */
[--C-:B------:R-:W-:Y:S02]  /*af20*/  IMAD.X R155, RZ, RZ, R16.reuse, P4 ;  /* 0x000000ffff9b7224 */ /* 0x100fe400020e0610 */
[--C-:B------:R-:W-:Y:S02]  /*af30*/  IMAD.X R28, RZ, RZ, R16.reuse, P3 ;  /* 0x000000ffff1c7224 */ /* 0x100fe400018e0610 */
[----:B------:R-:W-:-:S02]  /*af40*/  IMAD.X R48, RZ, RZ, R16, P2 ;  /* 0x000000ffff307224 */ /* 0x000fc400010e0610 */
[--C-:B------:R-:W-:Y:S02]  /*af50*/  IMAD.X R51, RZ, RZ, R16.reuse, P1 ;  /* 0x000000ffff337224 */ /* 0x100fe400008e0610 */
[----:B------:R-:W-:Y:S01]  /*af60*/  IMAD.X R25, RZ, RZ, R16, P6 ;  /* 0x000000ffff197224 */ /* 0x000fe200030e0610 */
[----:B------:R-:W-:Y:S06]  /*af70*/  @!P5 BRA `(.L_x_6210) ;  /* 0x000000000070d947 */ /* 0x000fec0003800000 */
[----:B------:R-:W-:Y:S01]  /*af80*/  MOV R14, 0x0 ;  /* 0x00000000000e7802 */ /* 0x000fe20000000f00 */
[----:B------:R-:W-:Y:S01]  /*af90*/  ULDC.64 UR4, c[0x4][0x118] ;  /* 0x0100460000047ab9 */ /* 0x000fe20000000a00 */
[----:B------:R-:W-:Y:S01]  /*afa0*/  ULDC.64 UR6, c[0x4][0x58] ;  /* 0x0100160000067ab9 */ /* 0x000fe20000000a00 */
[----:B--2---:R-:W-:Y:S02]  /*afb0*/  IMAD.U32 R4, RZ, RZ, UR4 ;  /* 0x00000004ff047e24 */ /* 0x004fe4000f8e00ff */
[----:B------:R-:W-:Y:S01]  /*afc0*/  IMAD.U32 R5, RZ, RZ, UR5 ;  /* 0x00000005ff057e24 */ /* 0x000fe2000f8e00ff */
[----:B------:R-:W0:Y:S01]  /*afd0*/  LDC.64 R14, c[0x4][R14] ;  /* 0x010000000e0e7b82 */ /* 0x000e220000000a00 */
[----:B------:R-:W-:Y:S01]  /*afe0*/  ULDC.64 UR4, c[0x4][0x120] ;  /* 0x0100480000047ab9 */ /* 0x000fe20000000a00 */
[----:B-----5:R-:W-:Y:S02]  /*aff0*/  IMAD.U32 R10, RZ, RZ, UR6 ;  /* 0x00000006ff0a7e24 */ /* 0x020fe4000f8e00ff */
        /* <DEDUP_REMOVED lines=8> */
.L_x_6211:
[----:B------:R-:W2:Y:S02]  /*b080*/  LDL R7, [R1+0x94] ;  /* 0x0000940001077983 */ /* 0x000ea40000100800 */
[----:B--2---:R-:W-:-:S04]  /*b090*/  SHF.R.S32.HI R0, RZ, 0x1f, R7 ;  /* 0x0000001fff007819 */ /* 0x004fc80000011407 */
[CC--:B------:R-:W-:Y:S02]  /*b0a0*/  LEA.HI R3, R0.reuse, R7.reuse, RZ, 0x4 ;  /* 0x0000000700037211 */ /* 0x0c0fe400078f20ff */
[----:B------:R-:W-:Y:S02]  /*b0b0*/  LEA.HI R0, R0, R7, RZ, 0x5 ;  /* 0x0000000700007211 */ /* 0x000fe400078f28ff */
[----:B------:R-:W-:Y:S02]  /*b0c0*/  SHF.R.S32.HI R4, RZ, 0x4, R3 ;  /* 0x00000004ff047819 */ /* 0x000fe40000011403 */
[----:B------:R-:W-:Y:S02]  /*b0d0*/  SHF.R.S32.HI R0, RZ, 0x5, R0 ;  /* 0x00000005ff007819 */ /* 0x000fe40000011400 */
[C---:B------:R-:W-:Y:S02]  /*b0e0*/  LEA.HI R5, R3.reuse, R4, RZ, 0x1 ;  /* 0x0000000403057211 */ /* 0x040fe400078f08ff */
[----:B------:R-:W-:-:S02]  /*b0f0*/  LOP3.LUT R3, R3, 0xfffffff0, RZ, 0xc0, !PT ;  /* 0xfffffff003037812 */ /* 0x000fc400078ec0ff */
[----:B------:R-:W-:-:S03]  /*b100*/  LOP3.LUT R5, R5, 0x1ffffffe, RZ, 0xc0, !PT ;  /* 0x1ffffffe05057812 */ /* 0x000fc600078ec0ff */
[----:B------:R-:W-:Y:S02]  /*b110*/  IMAD.IADD R3, R7, 0x1, -R3 ;  /* 0x0000000107037824 */ /* 0x000fe400078e0a03 */
[----:B------:R-:W-:-:S04]  /*b120*/  IMAD.IADD R5, R4, 0x1, -R5 ;  /* 0x0000000104057824 */ /* 0x000fc800078e0a05 */
[----:B------:R-:W-:-:S07]  /*b130*/  IMAD.SHL.U32 R10, R5, 0x8, RZ ;  /* 0x00000008050a7824 */ /* 0x000fce00078e00ff */
.L_x_6210:
[----:B------:R-:W3:Y:S01]  /*b140*/  LDL R50, [R1+0x1f4] ;  /* 0x0001f40001327983 */ /* 0x000ee20000100800 */
[----:B--2--5:R-:W-:Y:S01]  /*b150*/  SHF.R.S32.HI R4, RZ, 0x1f, R3 ;  /* 0x0000001fff047819 */ /* 0x024fe20000011403 */
[----:B------:R-:W-:Y:S01]  /*b160*/  IMAD.U32 R14, RZ, RZ, UR36 ;  /* 0x00000024ff0e7e24 */ /* 0x000fe2000f8e00ff */
[----:B------:R-:W-:Y:S01]  /*b170*/  IADD3 R7, P0, R2, 0x11c, RZ ;  /* 0x0000011c02077810 */ /* 0x000fe20007f1e0ff */
[----:B------:R-:W-:Y:S01]  /*b180*/  IMAD.U32 R15, RZ, RZ, UR37 ;  /* 0x00000025ff0f7e24 */ /* 0x000fe2000f8e00ff */
[----:B------:R-:W-:Y:S01]  /*b190*/  LEA.HI R4, R4, R3, RZ, 0x3 ;  /* 0x0000000304047211 */ /* 0x000fe200078f18ff */
[----:B------:R-:W-:Y:S01]  /*b1a0*/  IMAD.MOV.U32 R32, RZ, RZ, 0x10 ;  /* 0x00000010ff207424 */ /* 0x000fe200078e00ff */
[----:B------:R-:W-:Y:S01]  /*b1b0*/  IADD3 R26, P3, R2, 0xc0, RZ ;  /* 0x000000c0021a7810 */ /* 0x000fe20007f7e0ff */
[----:B------:R-:W-:Y:S01]  /*b1c0*/  IMAD.X R8, RZ, RZ, R16, P0 ;  /* 0x000000ffff087224 */ /* 0x000fe200000e0610 */
[C---:B------:R-:W-:Y:S01]  /*b1d0*/  LOP3.LUT R6, R4.reuse, 0xfffffff8, RZ, 0xc0, !PT ;  /* 0xfffffff804067812 */ /* 0x040fe200078ec0ff */
[----:B------:R-:W-:Y:S01]  /*b1e0*/  IMAD.SHL.U32 R4, R4, 0x40, RZ ;  /* 0x0000004004047824 */ /* 0x000fe200078e00ff */
[C---:B------:R-:W-:Y:S01]  /*b1f0*/  IADD3 R30, P2, R2.reuse, 0xd0, RZ ;  /* 0x000000d0021e7810 */ /* 0x040fe20007f5e0ff */
[----:B------:R0:W-:Y:S01]  /*b200*/  STL.64 [R1+0xe0], R24 ;  /* 0x0000e01801007387 */ /* 0x0001e20000100a00 */
[----:B------:R-:W-:Y:S01]  /*b210*/  IMAD.MOV.U32 R33, RZ, RZ, 0x20 ;  /* 0x00000020ff217424 */ /* 0x000fe200078e00ff */
[----:B------:R-:W-:Y:S01]  /*b220*/  BSSY B0, `(.L_x_6212) ;  /* 0x000003b000007945 */ /* 0x000fe20003800000 */
[----:B------:R-:W-:Y:S01]  /*b230*/  IMAD.IADD R3, R3, 0x1, -R6 ;  /* 0x0000000103037824 */ /* 0x000fe200078e0a06 */
[----:B------:R-:W-:Y:S01]  /*b240*/  IADD3 R6, P1, R2, 0x90, RZ ;  /* 0x0000009002067810 */ /* 0x000fe20007f3e0ff */
[--C-:B------:R-:W-:Y:S01]  /*b250*/  IMAD.X R31, RZ, RZ, R16.reuse, P2 ;  /* 0x000000ffff1f7224 */ /* 0x100fe200010e0610 */
[----:B------:R-:W-:Y:S01]  /*b260*/  LOP3.LUT R11, R4, 0xfffffe00, RZ, 0xc0, !PT ;  /* 0xfffffe00040b7812 */ /* 0x000fe200078ec0ff */
[C---:B------:R-:W-:Y:S01]  /*b270*/  IMAD.SHL.U32 R5, R3.reuse, 0x40, RZ ;  /* 0x0000004003057824 */ /* 0x040fe200078e00ff */
[C---:B------:R-:W-:Y:S01]  /*b280*/  LOP3.LUT P0, RZ, R3.reuse, 0x2, RZ, 0xc0, !PT ;  /* 0x0000000203ff7812 */ /* 0x040fe2000780c0ff */
[----:B------:R-:W-:Y:S01]  /*b290*/  IMAD.X R13, RZ, RZ, R16, P1 ;  /* 0x000000ffff0d7224 */ /* 0x000fe200008e0610 */
[----:B------:R-:W-:Y:S01]  /*b2a0*/  LOP3.LUT P1, RZ, R3, 0x4, RZ, 0xc0, !PT ;  /* 0x0000000403ff7812 */ /* 0x000fe2000782c0ff */
[----:B------:R-:W-:Y:S01]  /*b2b0*/  IMAD R0, R0, 0x400, R11 ;  /* 0x0000040000007824 */ /* 0x000fe200078e020b */
[----:B------:R-:W-:Y:S01]  /*b2c0*/  LOP3.LUT R5, R5, 0x1c0, RZ, 0xc0, !PT ;  /* 0x000001c005057812 */ /* 0x000fe200078ec0ff */
[----:B0-----:R-:W-:Y:S01]  /*b2d0*/  IMAD.MOV.U32 R24, RZ, RZ, R27 ;  /* 0x000000ffff187224 */ /* 0x001fe200078e001b */
[----:B------:R-:W-:Y:S01]  /*b2e0*/  SEL R32, R32, 0xfffffff0, !P0 ;  /* 0xfffffff020207807 */ /* 0x000fe20004000000 */
[----:B------:R-:W-:Y:S01]  /*b2f0*/  IMAD.MOV.U32 R25, RZ, RZ, R28 ;  /* 0x000000ffff197224 */ /* 0x000fe200078e001c */
[----:B------:R-:W-:Y:S01]  /*b300*/  LOP3.LUT R9, R5, 0x8, R10, 0xf8, !PT ;  /* 0x0000000805097812 */ /* 0x000fe200078ef80a */
[----:B------:R-:W-:Y:S01]  /*b310*/  IMAD.X R27, RZ, RZ, R16, P3 ;  /* 0x000000ffff1b7224 */ /* 0x000fe200018e0610 */
[----:B------:R-:W-:Y:S01]  /*b320*/  SHF.R.U32.HI R4, RZ, 0x3, R5 ;  /* 0x00000003ff047819 */ /* 0x000fe20000011605 */
[----:B------:R-:W-:Y:S01]  /*b330*/  IMAD.MOV.U32 R5, RZ, RZ, R8 ;  /* 0x000000ffff057224 */ /* 0x000fe200078e0008 */
[----:B------:R-:W0:Y:S01]  /*b340*/  LDC.64 R10, c[0x0][0xae0] ;  /* 0x0002b800ff0a7b82 */ /* 0x000e220000000a00 */
[----:B------:R-:W-:Y:S01]  /*b350*/  STL.64 [R1+0xd8], R30 ;  /* 0x0000d81e01007387 */ /* 0x000fe20000100a00 */
[----:B------:R-:W-:Y:S01]  /*b360*/  LOP3.LUT R9, R9, R4, RZ, 0x3c, !PT ;  /* 0x0000000409097212 */ /* 0x000fe200078e3cff */
[----:B------:R-:W-:Y:S01]  /*b370*/  IMAD.MOV.U32 R4, RZ, RZ, R7 ;  /* 0x000000ffff047224 */ /* 0x000fe200078e0007 */
[----:B------:R-:W-:Y:S01]  /*b380*/  SEL R33, R33, 0xffffffe0, !P1 ;  /* 0xffffffe021217807 */ /* 0x000fe20004800000 */
[----:B------:R-:W-:Y:S01]  /*b390*/  IMAD.MOV.U32 R7, RZ, RZ, R13 ;  /* 0x000000ffff077224 */ /* 0x000fe200078e000d */
[----:B------:R1:W-:Y:S01]  /*b3a0*/  STL.128 [R1+0x130], R24 ;  /* 0x0001301801007387 */ /* 0x0003e20000100c00 */
[----:B------:R-:W-:Y:S01]  /*b3b0*/  IMAD.IADD R21, R0, 0x1, R9 ;  /* 0x0000000100157824 */ /* 0x000fe200078e0209 */
[----:B------:R-:W2:Y:S01]  /*b3c0*/  LDC.64 R12, c[0x0][0xad0] ;  /* 0x0002b400ff0c7b82 */ /* 0x000ea20000000a00 */
[----:B------:R-:W-:Y:S01]  /*b3d0*/  IMAD.MOV.U32 R28, RZ, RZ, RZ ;  /* 0x000000ffff1c7224 */ /* 0x000fe200078e00ff */
[----:B------:R4:W-:Y:S01]  /*b3e0*/  STL.128 [R1+0x120], R4 ;  /* 0x0001200401007387 */ /* 0x0009e20000100c00 */
[----:B------:R-:W-:-:S03]  /*b3f0*/  IMAD.WIDE.U32 R20, R21, 0x2, R14 ;  /* 0x0000000215147825 */ /* 0x000fc600078e000e */
[----:B------:R0:W-:Y:S01]  /*b400*/  STL.64 [R1+0xc0], R32 ;  /* 0x0000c02001007387 */ /* 0x0001e20000100a00 */
[----:B------:R-:W-:Y:S01]  /*b410*/  VIADD R218, R53, 0xffffff80 ;  /* 0xffffff8035da7836 */ /* 0x000fe20000000000 */
[----:B------:R-:W2:Y:S01]  /*b420*/  LDC.64 R8, c[0x0][0xad8] ;  /* 0x0002b600ff087b82 */ /* 0x000ea20000000a00 */
[----:B------:R-:W-:Y:S01]  /*b430*/  IADD3 R20, P0, R20, 0x36400, RZ ;  /* 0x0003640014147810 */ /* 0x000fe20007f1e0ff */
[----:B------:R0:W-:Y:S04]  /*b440*/  STL.64 [R1+0xd0], R22 ;  /* 0x0000d01601007387 */ /* 0x0001e80000100a00 */
[----:B------:R-:W-:Y:S01]  /*b450*/  IMAD.X R21, RZ, RZ, R21, P0 ;  /* 0x000000ffff157224 */ /* 0x000fe200000e0615 */
[----:B------:R0:W-:Y:S01]  /*b460*/  STL.U8 [R1+0xe8], RZ ;  /* 0x0000e8ff01007387 */ /* 0x0001e20000100000 */
[----:B-1----:R-:W-:Y:S01]  /*b470*/  IMAD.U32 R25, RZ, RZ, UR49 ;  /* 0x00000031ff197e24 */ /* 0x002fe2000f8e00ff */
[----:B----4-:R-:W1:Y:S01]  /*b480*/  LDC R6, c[0x0][0x450] ;  /* 0x00011400ff067b82 */ /* 0x010e620000000800 */
[----:B------:R-:W-:Y:S01]  /*b490*/  IMAD.U32 R24, RZ, RZ, UR48 ;  /* 0x00000030ff187e24 */ /* 0x000fe2000f8e00ff */
[----:B------:R4:W-:Y:S01]  /*b4a0*/  STL.64 [R1+0xc8], R20 ;  /* 0x0000c81401007387 */ /* 0x0009e20000100a00 */
[----:B0-----:R-:W-:-:S02]  /*b4b0*/  IMAD.MOV.U32 R30, RZ, RZ, R10 ;  /* 0x000000ffff1e7224 */ /* 0x001fc400078e000a */
[----:B------:R-:W-:Y:S01]  /*b4c0*/  IMAD.MOV.U32 R31, RZ, RZ, R11 ;  /* 0x000000ffff1f7224 */ /* 0x000fe200078e000b */
[----:B------:R4:W-:Y:S01]  /*b4d0*/  STL.U8 [R1+0x140], RZ ;  /* 0x000140ff01007387 */ /* 0x0009e20000100000 */
[----:B--2---:R-:W-:Y:S01]  /*b4e0*/  IMAD.MOV.U32 R26, RZ, RZ, R13 ;  /* 0x000000ffff1a7224 */ /* 0x004fe200078e000d */
[----:B------:R-:W1:Y:S01]  /*b4f0*/  LDC.64 R4, c[0x0][0x448] ;  /* 0x00011200ff047b82 */ /* 0x000e620000000a00 */
[----:B------:R-:W-:Y:S01]  /*b500*/  IMAD.MOV.U32 R7, RZ, RZ, R12 ;  /* 0x000000ffff077224 */ /* 0x000fe200078e000c */
[----:B------:R4:W-:Y:S01]  /*b510*/  STL [R1+0xec], R218 ;  /* 0x0000ecda01007387 */ /* 0x0009e20000100800 */
[----:B------:R-:W-:Y:S02]  /*b520*/  IMAD.MOV.U32 R27, RZ, RZ, R8 ;  /* 0x000000ffff1b7224 */ /* 0x000fe400078e0008 */
[----:B------:R-:W-:-:S03]  /*b530*/  IMAD.MOV.U32 R29, RZ, RZ, R9 ;  /* 0x000000ffff1d7224 */ /* 0x000fc600078e0009 */
[----:B------:R4:W-:Y:S04]  /*b540*/  STL.128 [R1+0xf0], R24 ;  /* 0x0000f01801007387 */ /* 0x0009e80000100c00 */
[----:B------:R4:W-:Y:S04]  /*b550*/  STL.128 [R1+0x100], R28 ;  /* 0x0001001c01007387 */ /* 0x0009e80000100c00 */
[----:B-1----:R4:W-:Y:S01]  /*b560*/  STL.128 [R1+0x110], R4 ;  /* 0x0001100401007387 */ /* 0x0029e20000100c00 */
[----:B---3--:R-:W-:-:S04]  /*b570*/  LEA.HI R0, R50, R50, RZ, 0x1 ;  /* 0x0000003232007211 */ /* 0x008fc800078f08ff */
[----:B------:R-:W-:-:S05]  /*b580*/  LOP3.LUT R3, R0, 0xfffffffe, RZ, 0xc0, !PT ;  /* 0xfffffffe00037812 */ /* 0x000fca00078ec0ff */
[----:B------:R-:W-:-:S05]  /*b590*/  IMAD.IADD R0, R50, 0x1, -R3 ;  /* 0x0000000132007824 */ /* 0x000fca00078e0a03 */
[----:B------:R-:W-:-:S04]  /*b5a0*/  SHF.L.U32 R0, R0, 0x1f, RZ ;  /* 0x0000001f00007819 */ /* 0x000fc800000006ff */
[----:B------:R-:W0:Y:S02]  /*b5b0*/  SYNCS.PHASECHK.TRANS64.TRYWAIT P0, [UR47+0x38800], R0 ;  /* 0x03880000ff0075a7 */ /* 0x000e24000800016f */
[----:B0---4-:R-:W-:Y:S05]  /*b5c0*/  @!P0 BRA `(.L_x_6213) ;  /* 0x000002a000c88947 */ /* 0x011fea0003800000 */
.L_x_6476:
[----:B------:R-:W-:Y:S05]  /*b5d0*/  BSYNC B0 ;  /* 0x0000000000007941 */ /* 0x000fea0003800000 */
.L_x_6212:
[----:B------:R-:W2:Y:S04]  /*b5e0*/  LDL R7, [R1+0x484] ;  /* 0x0004840001077983 */ /* 0x000ea80000100800 */
[----:B0-----:R-:W3:Y:S04]  /*b5f0*/  LDL R3, [R1+0x498] ;  /* 0x0004980001037983 */ /* 0x001ee80000100800 */
[----:B------:R-:W4:Y:S04]  /*b600*/  LDL.64 R32, [R1+0x490] ;  /* 0x0004900001207983 */ /* 0x000f280000100a00 */
[----:B------:R-:W4:Y:S04]  /*b610*/  LDL R30, [R1+0x1c] ;  /* 0x00001c00011e7983 */ /* 0x000f280000100800 */
[----:B------:R0:W5:Y:S01]  /*b620*/  LDL.64 R20, [R1+0x1e8] ;  /* 0x0001e80001147983 */ /* 0x0001620000100a00 */
[----:B------:R-:W-:Y:S01]  /*b630*/  IMAD.MOV.U32 R12, RZ, RZ, R47 ;  /* 0x000000ffff0c7224 */ /* 0x000fe200078e002f */
[C---:B------:R-:W-:Y:S01]  /*b640*/  IADD3 R26, P0, R2.reuse, 0xe8, RZ ;  /* 0x000000e8021a7810 */ /* 0x040fe20007f1e0ff */
[----:B------:R-:W-:Y:S01]  /*b650*/  IMAD.MOV.U32 R13, RZ, RZ, R52 ;  /* 0x000000ffff0d7224 */ /* 0x000fe200078e0034 */
[C---:B------:R-:W-:Y:S01]  /*b660*/  IADD3 R28, P1, R2.reuse, 0x120, RZ ;  /* 0x00000120021c7810 */ /* 0x040fe20007f3e0ff */
[----:B------:R-:W-:Y:S01]  /*b670*/  IMAD.MOV.U32 R24, RZ, RZ, R44 ;  /* 0x000000ffff187224 */ /* 0x000fe200078e002c */
[----:B------:R-:W-:Y:S01]  /*b680*/  STL.128 [R1+0x160], R152 ;  /* 0x0001609801007387 */ /* 0x000fe20000100c00 */
[--C-:B------:R-:W-:Y:S01]  /*b690*/  IMAD.X R27, RZ, RZ, R16.reuse, P0 ;  /* 0x000000ffff1b7224 */ /* 0x100fe200000e0610 */
[----:B------:R-:W-:Y:S01]  /*b6a0*/  IADD3 R0, P0, R2, 0x230, RZ ;  /* 0x0000023002007810 */ /* 0x000fe20007f1e0ff */
[----:B------:R-:W-:Y:S01]  /*b6b0*/  IMAD.MOV.U32 R25, RZ, RZ, R51 ;  /* 0x000000ffff197224 */ /* 0x000fe200078e0033 */
[----:B------:R1:W-:Y:S01]  /*b6c0*/  STL.128 [R1+0x170], R12 ;  /* 0x0001700c01007387 */ /* 0x0003e20000100c00 */
[----:B------:R-:W-:Y:S01]  /*b6d0*/  IMAD.X R29, RZ, RZ, R16, P1 ;  /* 0x000000ffff1d7224 */ /* 0x000fe200008e0610 */
[----:B------:R-:W-:Y:S02]  /*b6e0*/  BSSY B0, `(.L_x_6214) ;  /* 0x000002d000007945 */ /* 0x000fe40003800000 */
[----:B------:R0:W-:Y:S01]  /*b6f0*/  STL.128 [R1+0x150], R24 ;  /* 0x0001501801007387 */ /* 0x0001e20000100c00 */
[----:B-1----:R-:W-:-:S02]  /*b700*/  IMAD.MOV.U32 R14, RZ, RZ, R39 ;  /* 0x000000ffff0e7224 */ /* 0x002fc400078e0027 */
[----:B------:R-:W-:Y:S02]  /*b710*/  IMAD.MOV.U32 R15, RZ, RZ, R46 ;  /* 0x000000ffff0f7224 */ /* 0x000fe400078e002e */
[----:B--2---:R-:W-:Y:S01]  /*b720*/  IMAD.MOV.U32 R13, RZ, RZ, R7 ;  /* 0x000000ffff0d7224 */ /* 0x004fe200078e0007 */
[C---:B------:R-:W-:Y:S01]  /*b730*/  IADD3 R7, P2, R2.reuse, 0xd8, RZ ;  /* 0x000000d802077810 */ /* 0x040fe20007f5e0ff */
[----:B---3--:R-:W-:Y:S02]  /*b740*/  IMAD.MOV.U32 R12, RZ, RZ, R3 ;  /* 0x000000ffff0c7224 */ /* 0x008fe400078e0003 */
[--C-:B------:R-:W-:Y:S01]  /*b750*/  IMAD.X R3, RZ, RZ, R16.reuse, P0 ;  /* 0x000000ffff037224 */ /* 0x100fe200000e0610 */
[C---:B0-----:R-:W-:Y:S01]  /*b760*/  IADD3 R25, P0, R2.reuse, 0x128, RZ ;  /* 0x0000012802197810 */ /* 0x041fe20007f1e0ff */
[----:B----4-:R-:W-:Y:S04]  /*b770*/  STL.64 [R1+0x148], R32 ;  /* 0x0001482001007387 */ /* 0x010fe80000100a00 */
[----:B------:R0:W-:Y:S01]  /*b780*/  STL.128 [R1+0x180], R12 ;  /* 0x0001800c01007387 */ /* 0x0001e20000100c00 */
[----:B------:R-:W-:Y:S01]  /*b790*/  IMAD.X R26, RZ, RZ, R16, P0 ;  /* 0x000000ffff1a7224 */ /* 0x000fe200000e0610 */
[----:B------:R-:W-:Y:S01]  /*b7a0*/  IADD3 R24, P0, R2, 0x140, RZ ;  /* 0x0000014002187810 */ /* 0x000fe20007f1e0ff */
        /* <DEDUP_REMOVED lines=8> */
[----:B------:R-:W-:Y:S02]  /*b830*/  IMAD.MOV.U32 R15, RZ, RZ, R3 ;  /* 0x000000ffff0f7224 */ /* 0x000fe400078e0003 */
[----:B------:R-:W-:-:S03]  /*b840*/  IMAD.X R0, RZ, RZ, R16, P2 ;  /* 0x000000ffff007224 */ /* 0x000fc600010e0610 */
[----:B------:R0:W-:Y:S02]  /*b850*/  STL.128 [R1+0x1a0], R12 ;  /* 0x0001a00c01007387 */ /* 0x0001e40000100c00 */
[----:B0-----:R-:W-:Y:S02]  /*b860*/  IMAD.MOV.U32 R14, RZ, RZ, R36 ;  /* 0x000000ffff0e7224 */ /* 0x001fe400078e0024 */
[----:B------:R-:W-:Y:S02]  /*b870*/  IMAD.MOV.U32 R15, RZ, RZ, R37 ;  /* 0x000000ffff0f7224 */ /* 0x000fe400078e0025 */
[----:B------:R-:W-:Y:S02]  /*b880*/  IMAD.MOV.U32 R12, RZ, RZ, R28 ;  /* 0x000000ffff0c7224 */ /* 0x000fe400078e001c */
[----:B------:R-:W-:-:S05]  /*b890*/  IMAD.MOV.U32 R13, RZ, RZ, R29 ;  /* 0x000000ffff0d7224 */ /* 0x000fca00078e001d */
[----:B------:R0:W-:Y:S02]  /*b8a0*/  STL.128 [R1+0x1b0], R12 ;  /* 0x0001b00c01007387 */ /* 0x0001e40000100c00 */
[----:B0-----:R-:W-:Y:S02]  /*b8b0*/  IMAD.MOV.U32 R12, RZ, RZ, R7 ;  /* 0x000000ffff0c7224 */ /* 0x001fe400078e0007 */
[----:B------:R-:W-:Y:S01]  /*b8c0*/  IMAD.MOV.U32 R13, RZ, RZ, R0 ;  /* 0x000000ffff0d7224 */ /* 0x000fe200078e0000 */
[----:B------:R-:W-:Y:S01]  /*b8d0*/  LOP3.LUT R0, R30, 0x1, RZ, 0xfc, !PT ;  /* 0x000000011e007812 */ /* 0x000fe200078efcff */
[----:B------:R-:W-:Y:S02]  /*b8e0*/  IMAD.MOV.U32 R14, RZ, RZ, R25 ;  /* 0x000000ffff0e7224 */ /* 0x000fe400078e0019 */
[----:B------:R-:W-:Y:S01]  /*b8f0*/  IMAD.MOV.U32 R15, RZ, RZ, R26 ;  /* 0x000000ffff0f7224 */ /* 0x000fe200078e001a */
[----:B------:R-:W-:Y:S01]  /*b900*/  ISETP.NE.AND P1, PT, R0, 0x3, PT ;  /* 0x000000030000780c */ /* 0x000fe20003f25270 */
[----:B------:R-:W-:-:S03]  /*b910*/  IMAD.X R25, RZ, RZ, R16, P0 ;  /* 0x000000ffff197224 */ /* 0x000fc600000e0610 */
[----:B------:R0:W-:Y:S04]  /*b920*/  STL.128 [R1+0x1c0], R12 ;  /* 0x0001c00c01007387 */ /* 0x0001e80000100c00 */
[----:B------:R1:W-:Y:S01]  /*b930*/  STL.64 [R1+0x1e0], R24 ;  /* 0x0001e01801007387 */ /* 0x0003e20000100a00 */
[----:B0-----:R-:W-:Y:S02]  /*b940*/  IMAD.MOV.U32 R12, RZ, RZ, R35 ;  /* 0x000000ffff0c7224 */ /* 0x001fe400078e0023 */
[----:B------:R-:W-:Y:S02]  /*b950*/  IMAD.MOV.U32 R13, RZ, RZ, R34 ;  /* 0x000000ffff0d7224 */ /* 0x000fe400078e0022 */
[----:B------:R-:W-:Y:S02]  /*b960*/  IMAD.MOV.U32 R14, RZ, RZ, R38 ;  /* 0x000000ffff0e7224 */ /* 0x000fe400078e0026 */
[----:B------:R-:W-:-:S05]  /*b970*/  IMAD.MOV.U32 R15, RZ, RZ, R45 ;  /* 0x000000ffff0f7224 */ /* 0x000fca00078e002d */
[----:B------:R1:W-:Y:S01]  /*b980*/  STL.128 [R1+0x1d0], R12 ;  /* 0x0001d00c01007387 */ /* 0x0003e20000100c00 */
[----:B------:R-:W-:Y:S05]  /*b990*/  @!P1 BRA `(.L_x_6215) ;  /* 0x0000000000049947 */ /* 0x000fea0003800000 */
[----:B------:R-:W-:Y:S01]  /*b9a0*/  BPT.TRAP 0x1 ;  /* 0x000000040000795c */ /* 0x000fe20000300000 */
.L_x_6215:
[----:B------:R-:W-:Y:S05]  /*b9b0*/  BSYNC B0 ;  /* 0x0000000000007941 */ /* 0x000fea0003800000 */
.L_x_6214:
[----:B-1----:R-:W2:Y:S01]  /*b9c0*/  LDL.64 R12, [R1+0x8] ;  /* 0x00000800010c7983 */ /* 0x002ea20000100a00 */
[----:B-----5:R-:W-:Y:S01]  /*b9d0*/  SHF.L.U32 R21, R21, 0x1f, RZ ;  /* 0x0000001f15157819 */ /* 0x020fe200000006ff */
[----:B------:R-:W-:Y:S01]  /*b9e0*/  BSSY B0, `(.L_x_6216) ;  /* 0x0000006000007945 */ /* 0x000fe20003800000 */
[----:B--2---:R-:W-:-:S05]  /*b9f0*/  MOV R3, R12 ;  /* 0x0000000c00037202 */ /* 0x004fca0000000f00 */
[----:B------:R-:W-:-:S04]  /*ba00*/  IMAD R20, R20, 0x8, R3 ;  /* 0x0000000814147824 */ /* 0x000fc800078e0203 */
[----:B------:R0:W1:Y:S01]  /*ba10*/  SYNCS.PHASECHK.TRANS64.TRYWAIT P0, [R20+URZ], R21 ;  /* 0x00000015140075a7 */ /* 0x000062000800017f */
[----:B------:R-:W-:Y:S05]  /*ba20*/  @!P1 BRA `(.L_x_6217) ;  /* 0x0000000000049947 */ /* 0x000fea0003800000 */
[----:B------:R-:W-:Y:S01]  /*ba30*/  BPT.TRAP 0x1 ;  /* 0x000000040000795c */ /* 0x000fe20000300000 */
.L_x_6217:
[----:B------:R-:W-:Y:S05]  /*ba40*/  BSYNC B0 ;  /* 0x0000000000007941 */ /* 0x000fea0003800000 */
.L_x_6216:
[----:B------:R-:W-:Y:S04]  /*ba50*/  BSSY B0, `(.L_x_6218) ;  /* 0x0000004000007945 */ /* 0x000fe80003800000 */
[----:B-1----:R-:W-:Y:S05]  /*ba60*/  @P0 BRA `(.L_x_6219) ;  /* 0x0000000000080947 */ /* 0x002fea0003800000 */
[----:B------:R-:W1:Y:S02]  /*ba70*/  SYNCS.PHASECHK.TRANS64.TRYWAIT P0, [R20+URZ], R21 ;  /* 0x00000015140075a7 */ /* 0x000e64000800017f */
[----:B-1----:R-:W-:Y:S05]  /*ba80*/  @!P0 BRA `(.L_x_6220) ;  /* 0x0000029c00b08947 */ /* 0x002fea0003800000 */
.L_x_6219:
[----:B------:R-:W-:Y:S05]  /*ba90*/  BSYNC B0 ;  /* 0x0000000000007941 */ /* 0x000fea0003800000 */
.L_x_6218:
[----:B------:R-:W2:Y:S04]  /*baa0*/  LDL R7, [R1+0x1e8] ;  /* 0x0001e80001077983 */ /* 0x000ea80000100800 */
[----:B------:R-:W2:Y:S01]  /*bab0*/  LDL.64 R12, [R1+0xa0] ;  /* 0x0000a000010c7983 */ /* 0x000ea20000100a00 */
[----:B------:R-:W-:Y:S05]  /*bac0*/  WARPSYNC.ALL ;  /* 0x0000000000007948 */ /* 0x000fea0003800000 */
[----:B------:R-:W3:Y:S04]  /*bad0*/  LDL.64 R24, [R1+0x98] ;  /* 0x0000980001187983 */ /* 0x000ee80000100a00 */
[----:B------:R-:W4:Y:S04]  /*bae0*/  LDL.64 R14, [R1+0x98] ;  /* 0x00009800010e7983 */ /* 0x000f280000100a00 */
[----:B01----:R-:W5:Y:S04]  /*baf0*/  LDL.64 R20, [R1+0x98] ;  /* 0x0000980001147983 */ /* 0x003f680000100a00 */
[----:B------:R-:W5:Y:S01]  /*bb00*/  LDL.64 R56, [R1+0x98] ;  /* 0x0000980001387983 */ /* 0x000f620000100a00 */
[----:B--2---:R-:W-:Y:S01]  /*bb10*/  IMAD R12, R7, 0x200, R12 ;  /* 0x00000200070c7824 */ /* 0x004fe200078e020c */
[----:B------:R-:W-:-:S02]  /*bb20*/  R2UR UR7, R13 ;  /* 0x000000000d0772ca */ /* 0x000fc400000e0000 */
[----:B------:R-:W2:Y:S01]  /*bb30*/  LDL R3, [R1+0x1f4] ;  /* 0x0001f40001037983 */ /* 0x000ea20000100800 */
[C---:B------:R-:W-:Y:S01]  /*bb40*/  VIADD R58, R12.reuse, 0x2 ;  /* 0x000000020c3a7836 */ /* 0x040fe20000000000 */
[----:B------:R-:W-:Y:S01]  /*bb50*/  R2UR UR6, R12 ;  /* 0x000000000c0672ca */ /* 0x000fe200000e0000 */
[----:B------:R-:W-:Y:S01]  /*bb60*/  IMAD.MOV.U32 R59, RZ, RZ, R13 ;  /* 0x000000ffff3b7224 */ /* 0x000fe200078e000d */
[----:B------:R0:W-:Y:S01]  /*bb70*/  STL [R1+0x80], RZ ;  /* 0x000080ff01007387 */ /* 0x0001e20000100800 */
[----:B------:R-:W-:Y:S01]  /*bb80*/  BSSY B0, `(.L_x_6221) ;  /* 0x000002c000007945 */ /* 0x000fe20003800000 */
[----:B---3--:R-:W-:Y:S02]  /*bb90*/  R2UR UR4, R24 ;  /* 0x00000000180472ca */ /* 0x008fe400000e0000 */
[----:B------:R-:W-:Y:S02]  /*bba0*/  R2UR UR5, R25 ;  /* 0x00000000190572ca */ /* 0x000fe400000e0000 */
[----:B------:R-:W-:Y:S01]  /*bbb0*/  WARPGROUP.ARRIVE ;  /* 0x00000000000079c5 */ /* 0x000fe20000000000 */
        /* <DEDUP_REMOVED lines=38> */
[----:B------:R-:W1:Y:S02]  /*be20*/  SYNCS.PHASECHK.TRANS64.TRYWAIT P0, [UR47+0x38810], R3 ;  /* 0x03881003ff0075a7 */ /* 0x000e64000800016f */
[----:B01----:R-:W-:Y:S05]  /*be30*/  @!P0 BRA `(.L_x_6222) ;  /* 0x0000029800d88947 */ /* 0x003fea0003800000 */
.L_x_6477:
[----:B------:R-:W-:Y:S05]  /*be40*/  BSYNC B0 ;  /* 0x0000000000007941 */ /* 0x000fea0003800000 */
.L_x_6221:
[----:B0-----:R-:W2:Y:S04]  /*be50*/  LDL R3, [R1+0x54] ;  /* 0x0000540001037983 */ /* 0x001ea80000100800 */
[----:B------:R0:W5:Y:S01]  /*be60*/  LDL.64 R12, [R1+0x1e8] ;  /* 0x0001e800010c7983 */ /* 0x0001620000100a00 */
[----:B------:R-:W-:Y:S01]  /*be70*/  BSSY B0, `(.L_x_6223) ;  /* 0x0000005000007945 */ /* 0x000fe20003800000 */
[----:B--2---:R-:W-:-:S04]  /*be80*/  LOP3.LUT R3, R3, 0x1, RZ, 0xfc, !PT ;  /* 0x0000000103037812 */ /* 0x004fc800078efcff */
[----:B------:R-:W-:-:S13]  /*be90*/  ISETP.NE.AND P1, PT, R3, 0x3, PT ;  /* 0x000000030300780c */ /* 0x000fda0003f25270 */
[----:B0-----:R-:W-:Y:S05]  /*bea0*/  @!P1 BRA `(.L_x_6224) ;  /* 0x0000000000049947 */ /* 0x001fea0003800000 */
[----:B------:R-:W-:Y:S01]  /*beb0*/  BPT.TRAP 0x1 ;  /* 0x000000040000795c */ /* 0x000fe20000300000 */
.L_x_6224:
[----:B------:R-:W-:Y:S05]  /*bec0*/  BSYNC B0 ;  /* 0x0000000000007941 */ /* 0x000fea0003800000 */
.L_x_6223:
        /* <DEDUP_REMOVED lines=8> */
.L_x_6226:
[----:B------:R-:W-:Y:S05]  /*bf50*/  BSYNC B0 ;  /* 0x0000000000007941 */ /* 0x000fea0003800000 */
.L_x_6225:
[----:B------:R-:W-:Y:S04]  /*bf60*/  BSSY B0, `(.L_x_6227) ;  /* 0x0000004000007945 */ /* 0x000fe80003800000 */
[----:B-1----:R-:W-:Y:S05]  /*bf70*/  @P0 BRA `(.L_x_6228) ;  /* 0x0000000000080947 */ /* 0x002fea0003800000 */
[----:B------:R-:W1:Y:S02]  /*bf80*/  SYNCS.PHASECHK.TRANS64.TRYWAIT P0, [R12+URZ], R13 ;  /* 0x0000000d0c0075a7 */ /* 0x000e64000800017f */
[----:B-1----:R-:W-:Y:S05]  /*bf90*/  @!P0 BRA `(.L_x_6229) ;  /* 0x0000029800988947 */ /* 0x002fea0003800000 */
.L_x_6228:
[----:B------:R-:W-:Y:S05]  /*bfa0*/  BSYNC B0 ;  /* 0x0000000000007941 */ /* 0x000fea0003800000 */
.L_x_6227:
        /* <DEDUP_REMOVED lines=15> */
[C---:B------:R-:W-:Y:S01]  /*c0a0*/  R2UR UR6, R12.reuse ;  /* 0x000000000c0672ca */ /* 0x040fe200000e0000 */
[----:B------:R-:W-:Y:S01]  /*c0b0*/  VIADD R62, R12, 0x2 ;  /* 0x000000020c3e7836 */ /* 0x000fe20000000000 */
[----:B------:R-:W3:Y:S01]  /*c0c0*/  LDL.64 R64, [R1+0xb0] ;  /* 0x0000b00001407983 */ /* 0x000ee20000100a00 */
[----:B------:R-:W-:Y:S01]  /*c0d0*/  IMAD.MOV.U32 R63, RZ, RZ, R13 ;  /* 0x000000ffff3f7224 */ /* 0x000fe200078e000d */
[----:B--2---:R-:W-:-:S02]  /*c0e0*/  ISETP.NE.U32.AND P1, PT, R7, RZ, PT ;  /* 0x000000ff0700720c */ /* 0x004fc40003f25070 */
[----:B----4-:R-:W-:Y:S02]  /*c0f0*/  R2UR UR4, R20 ;  /* 0x00000000140472ca */ /* 0x010fe400000e0000 */
[----:B------:R-:W-:Y:S01]  /*c100*/  R2UR UR5, R21 ;  /* 0x00000000150572ca */ /* 0x000fe200000e0000 */
[----:B-----5:R-:W-:Y:S01]  /*c110*/  VIADD R14, R14, 0x2 ;  /* 0x000000020e0e7836 */ /* 0x020fe20000000000 */
[----:B------:R-:W2:Y:S07]  /*c120*/  LDL.64 R20, [R1+0xb0] ;  /* 0x0000b00001147983 */ /* 0x000eae0000100a00 */
[----:B------:R-:W-:-:S05]  /*c130*/  VOTEU.ANY UP0, P1 ;  /* 0x00000000003f7886 */ /* 0x000fca0000800100 */
[----:B------:R-:W-:Y:S01]  /*c140*/  HGMMA.64x64x16.F32 R24, gdesc[UR4], R24, UP0, gsb0 ;  /* 0x00e00000041879f0 */ /* 0x000fe2000b800818 */
        /* <DEDUP_REMOVED lines=137> */
[----:B------:R-:W-:-:S10]  /*c9e0*/  WARPGROUP.ARRIVE ;  /* 0x00000000000079c5 */ /* 0x000fd40000000000 */
[----:B------:R-:W-:Y:S01]  /*c9f0*/  HGMMA.64x64x16.F32 R24, gdesc[UR4], R24, gsb0 ;  /* 0x00e00000041879f0 */ /* 0x000fe20008000818 */
[----:B----4-:R-:W-:Y:S02]  /*ca00*/  VIADD R56, R56, 0x604 ;  /* 0x0000060438387836 */ /* 0x010fe40000000000 */
        /* <DEDUP_REMOVED lines=8> */
[----:B-----5:R-:W-:-:S05]  /*ca90*/  VIADD R20, R20, 0x606 ;  /* 0x0000060614147836 */ /* 0x020fca0000000000 */
[----:B------:R-:W0:Y:S04]  /*caa0*/  S2R R66, SR_TID.X ;  /* 0x0000000000427919 */ /* 0x000e280000002100 */
[----:B------:R-:W-:Y:S01]  /*cab0*/  HGMMA.64x64x16.F32 R24, gdesc[UR4], R24, gsb0 ;  /* 0x00e00000041879f0 */ /* 0x000fe20008000818 */
[----:B------:R-:W-:Y:S01]  /*cac0*/  VIADD R56, R12, 0x606 ;  /* 0x000006060c387836 */ /* 0x000fe20000000000 */
[----:B------:R-:W4:Y:S01]  /*cad0*/  LDL.64 R14, [R1+0xb0] ;  /* 0x0000b000010e7983 */ /* 0x000f220000100a00 */
[----:B------:R-:W-:Y:S01]  /*cae0*/  IMAD.MOV.U32 R57, RZ, RZ, R13 ;  /* 0x000000ffff397224 */ /* 0x000fe200078e000d */
[----:B------:R-:W-:Y:S02]  /*caf0*/  R2UR UR4, R20 ;  /* 0x00000000140472ca */ /* 0x000fe400000e0000 */
[----:B------:R-:W-:-:S02]  /*cb00*/  R2UR UR6, R56 ;  /* 0x00000000380672ca */ /* 0x000fc400000e0000 */
[----:B------:R-:W-:Y:S02]  /*cb10*/  R2UR UR7, R57 ;  /* 0x00000000390772ca */ /* 0x000fe400000e0000 */
[----:B------:R-:W-:Y:S02]  /*cb20*/  R2UR UR5, R21 ;  /* 0x00000000150572ca */ /* 0x000fe400000e0000 */
[----:B0-----:R-:W-:Y:S01]  /*cb30*/  SHF.R.U32.HI R66, RZ, 0x7, R66 ;  /* 0x00000007ff427819 */ /* 0x001fe20000011642 */
[----:B------:R-:W-:Y:S01]  /*cb40*/  VIADD R60, R12, 0x800 ;  /* 0x000008000c3c7836 */ /* 0x000fe20000000000 */
[----:B------:R-:W-:Y:S01]  /*cb50*/  R2UR UR9, R65 ;  /* 0x00000000410972ca */ /* 0x000fe200000e0000 */
[----:B------:R-:W5:Y:S04]  /*cb60*/  LDL.64 R56, [R1+0xb0] ;  /* 0x0000b00001387983 */ /* 0x000f680000100a00 */
[----:B------:R0:W1:Y:S01]  /*cb70*/  SHFL.IDX PT, R3, R66, RZ, 0x1f ;  /* 0x00001fff42037589 */ /* 0x00006200000e0000 */
[----:B------:R-:W-:-:S02]  /*cb80*/  WARPGROUP.DEPBAR.LE gsb0, 0x0 ;  /* 0x00008000000079c5 */ /* 0x000fc40000010000 */
[----:B------:R-:W-:Y:S01]  /*cb90*/  WARPGROUP.ARRIVE ;  /* 0x00000000000079c5 */ /* 0x000fe20000000000 */
[----:B------:R-:W-:Y:S01]  /*cba0*/  IMAD.MOV.U32 R21, RZ, RZ, R13 ;  /* 0x000000ffff157224 */ /* 0x000fe200078e000d */
[----:B0-----:R-:W5:Y:S04]  /*cbb0*/  @!P0 LDL R66, [R1+0x1e8] ;  /* 0x0001e80001428983 */ /* 0x001f680000100800 */
        /* <DEDUP_REMOVED lines=11> */
[----:B------:R-:W-:Y:S01]  /*cc70*/  WARPGROUP.ARRIVE ;  /* 0x00000000000079c5 */ /* 0x000fe20000000000 */
[----:B------:R-:W-:Y:S01]  /*cc80*/  IMAD.MOV.U32 R67, RZ, RZ, 0x4 ;  /* 0x00000004ff437424 */ /* 0x000fe200078e00ff */
[----:B---3--:R-:W-:Y:S01]  /*cc90*/  R2UR UR5, R63 ;  /* 0x000000003f0572ca */ /* 0x008fe200000e0000 */
[----:B------:R-:W-:Y:S01]  /*cca0*/  IMAD.MOV.U32 R21, RZ, RZ, R13 ;  /* 0x000000ffff157224 */ /* 0x000fe200078e000d */
[----:B------:R-:W3:Y:S05]  /*ccb0*/  LDL.64 R64, [R1+0xb0] ;  /* 0x0000b00001407983 */ /* 0x000eea0000100a00 */
[----:B------:R-:W-:Y:S01]  /*ccc0*/  HGMMA.64x64x16.F32 R24, gdesc[UR8], R24, UP0, gsb0 ;  /* 0x00e00000081879f0 */ /* 0x000fe2000b800818 */
[----:B------:R-:W-:-:S04]  /*ccd0*/  SEL R7, R67, 0x2, P1 ;  /* 0x0000000243077807 */ /* 0x000fc80000800000 */
[----:B------:R-:W-:Y:S01]  /*cce0*/  IADD3 R62, R7, 0x800, R62 ;  /* 0x00000800073e7810 */ /* 0x000fe20007ffe03e */
[----:B------:R-:W-:Y:S01]  /*ccf0*/  IMAD.IADD R20, R60, 0x1, R7 ;  /* 0x000000013c147824 */ /* 0x000fe200078e0207 */
[----:B------:R-:W-:Y:S02]  /*cd00*/  R2UR UR7, R21 ;  /* 0x00000000150772ca */ /* 0x000fe400000e0000 */
[----:B------:R-:W-:Y:S02]  /*cd10*/  R2UR UR4, R62 ;  /* 0x000000003e0472ca */ /* 0x000fe400000e0000 */
[----:B------:R-:W-:Y:S01]  /*cd20*/  R2UR UR6, R20 ;  /* 0x00000000140672ca */ /* 0x000fe200000e0000 */
[----:B------:R-:W-:Y:S02]  /*cd30*/  WARPGROUP.DEPBAR.LE gsb0, 0x0 ;  /* 0x00008000000079c5 */ /* 0x000fe40000010000 */
[----:B------:R-:W-:Y:S01]  /*cd40*/  WARPGROUP.ARRIVE ;  /* 0x00000000000079c5 */ /* 0x000fe20000000000 */
[----:B------:R-:W-:Y:S01]  /*cd50*/  SEL R67, R67, 0x6, !P1 ;  /* 0x0000000643437807 */ /* 0x000fe20004800000 */
[----:B------:R-:W-:Y:S01]  /*cd60*/  IMAD.MOV.U32 R21, RZ, RZ, R13 ;  /* 0x000000ffff157224 */ /* 0x000fe200078e000d */
[----:B------:R-:W3:Y:S07]  /*cd70*/  LDL.64 R62, [R1+0xb0] ;  /* 0x0000b000013e7983 */ /* 0x000eee0000100a00 */
[----:B------:R-:W-:Y:S01]  /*cd80*/  HGMMA.64x64x16.F32 R24, gdesc[UR4], R24, gsb0 ;  /* 0x00e00000041879f0 */ /* 0x000fe20008000818 */
[----:B------:R-:W-:Y:S01]  /*cd90*/  IMAD.IADD R20, R60, 0x1, R67 ;  /* 0x000000013c147824 */ /* 0x000fe200078e0243 */
[----:B--2---:R-:W-:Y:S01]  /*cda0*/  IADD3 R58, R67, 0x800, R58 ;  /* 0x00000800433a7810 */ /* 0x004fe20007ffe03a */
[----:B------:R-:W2:Y:S01]  /*cdb0*/  LDL.64 R60, [R1+0xb0] ;  /* 0x0000b000013c7983 */ /* 0x000ea20000100a00 */
        /* <DEDUP_REMOVED lines=24> */
[----:B------:R-:W4:Y:S07]  /*cf40*/  LDL.64 R20, [R1+0xb0] ;  /* 0x0000b00001147983 */ /* 0x000f2e0000100a00 */
[----:B------:R-:W-:Y:S01]  /*cf50*/  HGMMA.64x64x16.F32 R24, gdesc[UR4], R24, gsb0 ;  /* 0x00e00000041879f0 */ /* 0x000fe20008000818 */
[----:B------:R-:W-:-:S02]  /*cf60*/  IMAD.IADD R14, R3, 0x1, R58 ;  /* 0x00000001030e7824 */ /* 0x000fc400078e023a */
[--C-:B------:R-:W-:Y:S01]  /*cf70*/  IMAD.MOV.U32 R15, RZ, RZ, R13.reuse ;  /* 0x000000ffff0f7224 */ /* 0x100fe200078e000d */
[----:B------:R-:W-:Y:S02]  /*cf80*/  R2UR UR4, R56 ;  /* 0x00000000380472ca */ /* 0x000fe400000e0000 */
[----:B------:R-:W-:Y:S02]  /*cf90*/  R2UR UR6, R14 ;  /* 0x000000000e0672ca */ /* 0x000fe400000e0000 */
[----:B------:R-:W-:Y:S02]  /*cfa0*/  R2UR UR7, R15 ;  /* 0x000000000f0772ca */ /* 0x000fe400000e0000 */
[----:B------:R-:W-:Y:S01]  /*cfb0*/  R2UR UR5, R57 ;  /* 0x00000000390572ca */ /* 0x000fe200000e0000 */
[----:B------:R-:W-:Y:S02]  /*cfc0*/  WARPGROUP.DEPBAR.LE gsb0, 0x0 ;  /* 0x00008000000079c5 */ /* 0x000fe40000010000 */
[----:B------:R-:W-:Y:S01]  /*cfd0*/  WARPGROUP.ARRIVE ;  /* 0x00000000000079c5 */ /* 0x000fe20000000000 */
[C---:B------:R-:W-:Y:S01]  /*cfe0*/  IMAD.IADD R14, R7.reuse, 0x1, R58 ;  /* 0x00000001070e7824 */ /* 0x040fe200078e023a */
[----:B---3--:R-:W-:Y:S01]  /*cff0*/  IADD3 R64, R7, 0xa00, R64 ;  /* 0x00000a0007407810 */ /* 0x008fe20007ffe040 */
[----:B------:R-:W-:Y:S01]  /*d000*/  IMAD.MOV.U32 R15, RZ, RZ, R13 ;  /* 0x000000ffff0f7224 */ /* 0x000fe200078e000d */
[----:B------:R-:W3:Y:S06]  /*d010*/  LDL.64 R56, [R1+0xb0] ;  /* 0x0000b00001387983 */ /* 0x000eec0000100a00 */
[----:B------:R-:W-:Y:S01]  /*d020*/  HGMMA.64x64x16.F32 R24, gdesc[UR4], R24, gsb0 ;  /* 0x00e00000041879f0 */ /* 0x000fe20008000818 */
[----:B------:R-:W-:-:S02]  /*d030*/  R2UR UR6, R14 ;  /* 0x000000000e0672ca */ /* 0x000fc400000e0000 */
[----:B------:R-:W-:Y:S02]  /*d040*/  R2UR UR7, R15 ;  /* 0x000000000f0772ca */ /* 0x000fe400000e0000 */
[----:B------:R-:W-:Y:S02]  /*d050*/  R2UR UR4, R64 ;  /* 0x00000000400472ca */ /* 0x000fe400000e0000 */
[----:B------:R-:W-:Y:S01]  /*d060*/  R2UR UR5, R65 ;  /* 0x00000000410572ca */ /* 0x000fe200000e0000 */
[----:B------:R-:W-:Y:S02]  /*d070*/  WARPGROUP.DEPBAR.LE gsb0, 0x0 ;  /* 0x00008000000079c5 */ /* 0x000fe40000010000 */
[----:B------:R-:W-:-:S10]  /*d080*/  WARPGROUP.ARRIVE ;  /* 0x00000000000079c5 */ /* 0x000fd40000000000 */
[----:B------:R-:W-:Y:S01]  /*d090*/  HGMMA.64x64x16.F32 R24, gdesc[UR4], R24, gsb0 ;  /* 0x00e00000041879f0 */ /* 0x000fe20008000818 */
[C---:B------:R-:W-:Y:S01]  /*d0a0*/  IMAD.IADD R14, R67.reuse, 0x1, R58 ;  /* 0x00000001430e7824 */ /* 0x040fe200078e023a */
[----:B--2---:R-:W-:Y:S01]  /*d0b0*/  IADD3 R60, R67, 0xa00, R60 ;  /* 0x00000a00433c7810 */ /* 0x004fe20007ffe03c */
[----:B------:R-:W-:Y:S01]  /*d0c0*/  IMAD.MOV.U32 R15, RZ, RZ, R13 ;  /* 0x000000ffff0f7224 */ /* 0x000fe200078e000d */
[----:B------:R-:W-:Y:S01]  /*d0d0*/  R2UR UR5, R61 ;  /* 0x000000003d0572ca */ /* 0x000fe200000e0000 */
[----:B------:R-:W2:Y:S01]  /*d0e0*/  LDL.64 R58, [R1+0xb0] ;  /* 0x0000b000013a7983 */ /* 0x000ea20000100a00 */
[----:B------:R-:W-:Y:S02]  /*d0f0*/  R2UR UR6, R14 ;  /* 0x000000000e0672ca */ /* 0x000fe400000e0000 */
[----:B------:R-:W-:Y:S02]  /*d100*/  R2UR UR7, R15 ;  /* 0x000000000f0772ca */ /* 0x000fe400000e0000 */
[----:B------:R-:W-:Y:S01]  /*d110*/  R2UR UR4, R60 ;  /* 0x000000003c0472ca */ /* 0x000fe200000e0000 */
[----:B------:R-:W-:Y:S01]  /*d120*/  IMAD.MOV.U32 R14, RZ, RZ, 0x30 ;  /* 0x00000030ff0e7424 */ /* 0x000fe200078e00ff */
[----:B------:R-:W5:Y:S01]  /*d130*/  LDL.64 R60, [R1+0xb0] ;  /* 0x0000b000013c7983 */ /* 0x000f620000100a00 */
        /* <DEDUP_REMOVED lines=18> */
[C---:B----4-:R-:W-:Y:S01]  /*d260*/  IADD3 R20, R3.reuse, 0xc00, R20 ;  /* 0x00000c0003147810 */ /* 0x050fe20007ffe014 */
        /* <DEDUP_REMOVED lines=28> */
[----:B------:R-:W-:Y:S01]  /*d430*/  R2UR UR4, R58 ;  /* 0x000000003a0472ca */ /* 0x000fe200000e0000 */
[----:B------:R-:W-:Y:S01]  /*d440*/  IMAD.MOV.U32 R64, RZ, RZ, 0x38 ;  /* 0x00000038ff407424 */ /* 0x000fe200078e00ff */
[----:B------:R-:W-:Y:S01]  /*d450*/  R2UR UR5, R59 ;  /* 0x000000003b0572ca */ /* 0x000fe200000e0000 */
[----:B------:R-:W-:Y:S01]  /*d460*/  IMAD.MOV.U32 R65, RZ, RZ, 0xe00 ;  /* 0x00000e00ff417424 */ /* 0x000fe200078e00ff */
[----:B------:R-:W2:Y:S02]  /*d470*/  LDL.64 R62, [R1+0xb0] ;  /* 0x0000b000013e7983 */ /* 0x000ea40000100a00 */
[----:B------:R-:W-:Y:S02]  /*d480*/  SEL R64, R64, 0x36, P1 ;  /* 0x0000003640407807 */ /* 0x000fe40000800000 */
[----:B------:R-:W-:Y:S01]  /*d490*/  SEL R65, R65, 0xd80, P1 ;  /* 0x00000d8041417807 */ /* 0x000fe20000800000 */
[----:B------:R-:W2:Y:S01]  /*d4a0*/  @!P0 LDL.64 R58, [R1+0x30] ;  /* 0x00003000013a8983 */ /* 0x000ea20000100a00 */
[----:B------:R-:W-:-:S02]  /*d4b0*/  WARPGROUP.DEPBAR.LE gsb0, 0x0 ;  /* 0x00008000000079c5 */ /* 0x000fc40000010000 */
[----:B------:R-:W-:-:S06]  /*d4c0*/  WARPGROUP.ARRIVE ;  /* 0x00000000000079c5 */ /* 0x000fcc0000000000 */
[----:B------:R-:W-:Y:S01]  /*d4d0*/  HGMMA.64x64x16.F32 R24, gdesc[UR4], R24, gsb0 ;  /* 0x00e00000041879f0 */ /* 0x000fe20008000818 */
[----:B------:R-:W-:-:S05]  /*d4e0*/  IMAD.IADD R64, R64, 0x1, R65 ;  /* 0x0000000140407824 */ /* 0x000fca00078e0241 */
[----:B------:R-:W-:-:S05]  /*d4f0*/  LOP3.LUT R65, R64, 0xe06, RZ, 0xc0, !PT ;  /* 0x00000e0640417812 */ /* 0x000fca00078ec0ff */
[----:B-----5:R-:W-:Y:S02]  /*d500*/  IMAD.IADD R60, R65, 0x1, R60 ;  /* 0x00000001413c7824 */ /* 0x020fe400078e023c */
        /* <DEDUP_REMOVED lines=21> */
[----:B---3--:R-:W-:Y:S01]  /*d660*/  IADD3 R20, R7, 0xe00, R20 ;  /* 0x00000e0007147810 */ /* 0x008fe20007ffe014 */
        /* <DEDUP_REMOVED lines=72> */
[----:B------:R-:W4:Y:S04]  /*daf0*/  LDL.64 R20, [R1+0x110] ;  /* 0x0001100001147983 */ /* 0x000f280000100a00 */
[----:B------:R-:W5:Y:S04]  /*db00*/  LDL R63, [R1+0x70] ;  /* 0x00007000013f7983 */ /* 0x000f680000100800 */
[----:B------:R-:W5:Y:S04]  /*db10*/  LDL R61, [R1+0x118] ;  /* 0x00011800013d7983 */ /* 0x000f680000100800 */
[----:B------:R-:W3:Y:S04]  /*db20*/  LDL.128 R56, [R1+0x100] ;  /* 0x0001000001387983 */ /* 0x000ee80000100c00 */
[----:B--2---:R-:W2:Y:S04]  /*db30*/  LD.E R60, desc[UR40][R12.64] ;  /* 0x000000280c3c7980 */ /* 0x004ea8000c101900 */
[----:B------:R-:W5:Y:S01]  /*db40*/  LDL.128 R12, [R1+0xf0] ;  /* 0x0000f000010c7983 */ /* 0x000f620000100c00 */
[----:B----4-:R-:W-:Y:S01]  /*db50*/  ISETP.NE.AND P1, PT, R20, 0x1, PT ;  /* 0x000000011400780c */ /* 0x010fe20003f25270 */
[----:B------:R-:W-:-:S02]  /*db60*/  UMOV UR4, 0xffffffc0 ;  /* 0xffffffc000047882 */ /* 0x000fc40000000000 */
[----:B------:R-:W-:Y:S01]  /*db70*/  UIMAD UR4, UR50, UR4, 0x41 ;  /* 0x00000041320474a4 */ /* 0x000fe2000f8e0204 */
[----:B---3--:R-:W-:Y:S01]  /*db80*/  ISETP.GE.AND P2, PT, R57, 0x1, PT ;  /* 0x000000013900780c */ /* 0x008fe20003f46270 */
[----:B------:R-:W-:Y:S01]  /*db90*/  BSSY B0, `(.L_x_6230) ;  /* 0x000007b000007945 */ /* 0x000fe20003800000 */
[-C--:B--2---:R-:W-:Y:S01]  /*dba0*/  FMUL.FTZ R7, R27, R60.reuse ;  /* 0x0000003c1b077220 */ /* 0x084fe20000410000 */
[-C--:B------:R-:W-:Y:S01]  /*dbb0*/  FMUL.FTZ R27, R31, R60.reuse ;  /* 0x0000003c1f1b7220 */ /* 0x080fe20000410000 */
[-C--:B------:R-:W-:Y:S01]  /*dbc0*/  FMUL.FTZ R31, R39, R60.reuse ;  /* 0x0000003c271f7220 */ /* 0x080fe20000410000 */
[----:B------:R-:W-:Y:S01]  /*dbd0*/  SHF.R.S32.HI R39, RZ, 0x1f, R62 ;  /* 0x0000001fff277819 */ /* 0x000fe2000001143e */
[----:B------:R-:W-:-:S03]  /*dbe0*/  FMUL.FTZ R65, R36, R60 ;  /* 0x0000003c24417220 */ /* 0x000fc60000410000 */
[----:B------:R-:W-:Y:S01]  /*dbf0*/  LEA.HI R36, R39, R62, RZ, 0x7 ;  /* 0x0000003e27247211 */ /* 0x000fe200078f38ff */
[----:B------:R-:W-:-:S03]  /*dc00*/  FMUL.FTZ R66, R37, R60 ;  /* 0x0000003c25427220 */ /* 0x000fc60000410000 */
[----:B------:R-:W-:Y:S01]  /*dc10*/  LOP3.LUT R37, R36, 0xffffff80, RZ, 0xc0, !PT ;  /* 0xffffff8024257812 */ /* 0x000fe200078ec0ff */
[-C--:B------:R-:W-:Y:S01]  /*dc20*/  FMUL.FTZ R67, R41, R60.reuse ;  /* 0x0000003c29437220 */ /* 0x080fe20000410000 */
[----:B0-----:R-:W-:-:S03]  /*dc30*/  FMUL.FTZ R0, R26, R60 ;  /* 0x0000003c1a007220 */ /* 0x001fc60000410000 */
[----:B------:R-:W-:Y:S02]  /*dc40*/  IMAD.IADD R41, R62, 0x1, -R37 ;  /* 0x000000013e297824 */ /* 0x000fe400078e0a25 */
[-C--:B-1----:R-:W-:Y:S01]  /*dc50*/  FMUL.FTZ R3, R24, R60.reuse ;  /* 0x0000003c18037220 */ /* 0x082fe20000410000 */
[-C--:B------:R-:W-:Y:S01]  /*dc60*/  FMUL.FTZ R26, R30, R60.reuse ;  /* 0x0000003c1e1a7220 */ /* 0x080fe20000410000 */
[-C--:B------:R-:W-:Y:S01]  /*dc70*/  FMUL.FTZ R24, R25, R60.reuse ;  /* 0x0000003c19187220 */ /* 0x080fe20000410000 */
[-C--:B------:R-:W-:Y:S01]  /*dc80*/  FMUL.FTZ R64, R29, R60.reuse ;  /* 0x0000003c1d407220 */ /* 0x080fe20000410000 */
[-C--:B------:R-:W-:Y:S01]  /*dc90*/  FMUL.FTZ R30, R38, R60.reuse ;  /* 0x0000003c261e7220 */ /* 0x080fe20000410000 */
[-C--:B------:R-:W-:Y:S01]  /*dca0*/  FMUL.FTZ R25, R28, R60.reuse ;  /* 0x0000003c1c197220 */ /* 0x080fe20000410000 */
[-C--:B------:R-:W-:Y:S01]  /*dcb0*/  FMUL.FTZ R29, R35, R60.reuse ;  /* 0x0000003c231d7220 */ /* 0x080fe20000410000 */
[----:B------:R-:W-:Y:S01]  /*dcc0*/  SHF.R.S32.HI R38, RZ, 0x1f, R41 ;  /* 0x0000001fff267819 */ /* 0x000fe20000011429 */
[-C--:B------:R-:W-:Y:S01]  /*dcd0*/  FMUL.FTZ R28, R34, R60.reuse ;  /* 0x0000003c221c7220 */ /* 0x080fe20000410000 */
[-C--:B------:R-:W-:Y:S01]  /*dce0*/  FMUL.FTZ R35, R43, R60.reuse ;  /* 0x0000003c2b237220 */ /* 0x080fe20000410000 */
[-C--:B------:R-:W-:Y:S01]  /*dcf0*/  FMUL.FTZ R34, R42, R60.reuse ;  /* 0x0000003c2a227220 */ /* 0x080fe20000410000 */
[-C--:B------:R-:W-:Y:S01]  /*dd00*/  FMUL.FTZ R43, R45, R60.reuse ;  /* 0x0000003c2d2b7220 */ /* 0x080fe20000410000 */
[----:B------:R-:W-:Y:S01]  /*dd10*/  FMUL.FTZ R42, R44, R60 ;  /* 0x0000003c2c2a7220 */ /* 0x000fe20000410000 */
[----:B------:R-:W-:-:S02]  /*dd20*/  LEA.HI R45, R39, R62, RZ, 0x2 ;  /* 0x0000003e272d7211 */ /* 0x000fc400078f10ff */
[-C--:B------:R-:W-:Y:S01]  /*dd30*/  LEA.HI R44, R38, R41.reuse, RZ, 0x2 ;  /* 0x00000029262c7211 */ /* 0x080fe200078f10ff */
[-C--:B------:R-:W-:Y:S01]  /*dd40*/  FMUL.FTZ R36, R46, R60.reuse ;  /* 0x0000003c2e247220 */ /* 0x080fe20000410000 */
[----:B------:R-:W-:Y:S02]  /*dd50*/  LOP3.LUT R45, R45, 0xfffffffc, RZ, 0xc0, !PT ;  /* 0xfffffffc2d2d7812 */ /* 0x000fe400078ec0ff */
[--C-:B------:R-:W-:Y:S02]  /*dd60*/  SHF.R.S32.HI R39, RZ, 0x2, R44.reuse ;  /* 0x00000002ff277819 */ /* 0x100fe4000001142c */
[----:B------:R-:W-:Y:S01]  /*dd70*/  SHF.R.S32.HI R46, RZ, 0x1f, R44 ;  /* 0x0000001fff2e7819 */ /* 0x000fe2000001142c */
[----:B------:R-:W-:Y:S01]  /*dd80*/  IMAD.IADD R45, R62, 0x1, -R45 ;  /* 0x000000013e2d7824 */ /* 0x000fe200078e0a2d */
[----:B------:R-:W-:Y:S02]  /*dd90*/  LEA.HI R38, R38, R41, RZ, 0x5 ;  /* 0x0000002926267211 */ /* 0x000fe400078f28ff */
[----:B------:R-:W-:Y:S01]  /*dda0*/  LEA.HI R46, R46, R39, RZ, 0x3 ;  /* 0x000000272e2e7211 */ /* 0x000fe200078f18ff */
[----:B------:R-:W-:Y:S01]  /*ddb0*/  FMUL.FTZ R37, R47, R60 ;  /* 0x0000003c2f257220 */ /* 0x000fe20000410000 */
[----:B------:R-:W-:-:S02]  /*ddc0*/  LEA.HI R47, R45, R45, RZ, 0x1 ;  /* 0x0000002d2d2f7211 */ /* 0x000fc400078f08ff */
[----:B------:R-:W-:Y:S02]  /*ddd0*/  LOP3.LUT R46, R46, 0xfffffff8, RZ, 0xc0, !PT ;  /* 0xfffffff82e2e7812 */ /* 0x000fe400078ec0ff */
[----:B------:R-:W-:Y:S02]  /*dde0*/  SHF.R.S32.HI R38, RZ, 0x5, R38 ;  /* 0x00000005ff267819 */ /* 0x000fe40000011426 */
[----:B------:R-:W-:Y:S01]  /*ddf0*/  LOP3.LUT R62, R47, 0x1ffffffe, RZ, 0xc0, !PT ;  /* 0x1ffffffe2f3e7812 */ /* 0x000fe200078ec0ff */
[----:B------:R-:W-:Y:S02]  /*de00*/  IMAD.IADD R46, R39, 0x1, -R46 ;  /* 0x00000001272e7824 */ /* 0x000fe400078e0a2e */
[----:B-----5:R-:W-:Y:S02]  /*de10*/  IMAD R39, R63, 0x4, R38 ;  /* 0x000000043f277824 */ /* 0x020fe400078e0226 */
[----:B------:R-:W-:Y:S02]  /*de20*/  IMAD.IADD R62, R45, 0x1, -R62 ;  /* 0x000000012d3e7824 */ /* 0x000fe400078e0a3e */
[----:B------:R-:W-:-:S04]  /*de30*/  IMAD.U32 R39, R39, 0x10, R46 ;  /* 0x0000001027277824 */ /* 0x000fc800078e002e */
[----:B------:R-:W-:-:S04]  /*de40*/  IMAD R68, R62, 0x8, R39 ;  /* 0x000000083e447824 */ /* 0x000fc800078e0227 */
[----:B------:R-:W-:-:S04]  /*de50*/  @P1 IMAD.HI.U32 R46, R68, R21, RZ ;  /* 0x00000015442e1227 */ /* 0x000fc800078e00ff */
[----:B------:R-:W-:Y:S01]  /*de60*/  FMUL.FTZ R48, R48, R60 ;  /* 0x0000003c30307220 */ /* 0x000fe20000410000 */
[----:B------:R-:W-:-:S03]  /*de70*/  @P1 SHF.R.U32.HI R68, RZ, R61, R46 ;  /* 0x0000003dff441219 */ /* 0x000fc6000001162e */
[----:B------:R0:W1:Y:S01]  /*de80*/  MUFU.TANH R69, R48 ;  /* 0x0000003000457308 */ /* 0x0000620000002400 */
[----:B------:R-:W-:Y:S01]  /*de90*/  LOP3.LUT R44, R44, 0x7ffffffc, RZ, 0xc0, !PT ;  /* 0x7ffffffc2c2c7812 */ /* 0x000fe200078ec0ff */
[-C--:B------:R-:W-:Y:S01]  /*dea0*/  FMUL.FTZ R32, R32, R60.reuse ;  /* 0x0000003c20207220 */ /* 0x080fe20000410000 */
[-C--:B------:R-:W-:Y:S01]  /*deb0*/  FMUL.FTZ R33, R33, R60.reuse ;  /* 0x0000003c21217220 */ /* 0x080fe20000410000 */
[----:B0-----:R-:W0:Y:S02]  /*dec0*/  SHFL.IDX PT, R48, R68, RZ, 0x1c1f ;  /* 0x001c1fff44307589 */ /* 0x001e2400000e0000 */
[----:B------:R-:W-:Y:S02]  /*ded0*/  IMAD.IADD R21, R41, 0x1, -R44 ;  /* 0x0000000129157824 */ /* 0x000fe400078e0a2c */
[-C--:B------:R-:W-:Y:S01]  /*dee0*/  FMUL.FTZ R40, R40, R60.reuse ;  /* 0x0000003c28287220 */ /* 0x080fe20000410000 */
[-C--:B------:R-:W-:Y:S01]  /*def0*/  FMUL.FTZ R49, R49, R60.reuse ;  /* 0x0000003c31317220 */ /* 0x080fe20000410000 */
[-C--:B------:R-:W-:Y:S01]  /*df00*/  FMUL.FTZ R20, R50, R60.reuse ;  /* 0x0000003c32147220 */ /* 0x080fe20000410000 */
[-C--:B------:R-:W-:Y:S01]  /*df10*/  FMUL.FTZ R38, R51, R60.reuse ;  /* 0x0000003c33267220 */ /* 0x080fe20000410000 */
[----:B------:R-:W-:Y:S01]  /*df20*/  FMUL.FTZ R39, R54, R60 ;  /* 0x0000003c36277220 */ /* 0x000fe20000410000 */
[----:B------:R-:W-:-:S02]  /*df30*/  VIADD R44, R13, UR4 ;  /* 0x000000040d2c7c36 */ /* 0x000fc40008000000 */
[-C--:B------:R-:W-:Y:S01]  /*df40*/  FMUL.FTZ R41, R55, R60.reuse ;  /* 0x0000003c37297220 */ /* 0x080fe20000410000 */
[-C--:B------:R-:W-:Y:S01]  /*df50*/  FMUL.FTZ R52, R52, R60.reuse ;  /* 0x0000003c34347220 */ /* 0x080fe20000410000 */
[----:B------:R-:W-:Y:S01]  /*df60*/  ULEA UR4, UR50, 0xffffffc0, 0x6 ;  /* 0xffffffc032047891 */ /* 0x000fe2000f8e303f */
[----:B------:R-:W-:Y:S01]  /*df70*/  IMAD R45, R21, -0x2, R44 ;  /* 0xfffffffe152d7824 */ /* 0x000fe200078e022c */
[----:B------:R-:W2:Y:S01]  /*df80*/  MUFU.TANH R3, R3 ;  /* 0x0000000300037308 */ /* 0x000ea20000002400 */
[----:B------:R-:W-:Y:S02]  /*df90*/  FMUL.FTZ R53, R53, R60 ;  /* 0x0000003c35357220 */ /* 0x000fe40000410000 */
[----:B------:R-:W-:Y:S01]  /*dfa0*/  IMAD.IADD R46, R45, 0x1, -R12 ;  /* 0x000000012d2e7824 */ /* 0x000fe200078e0a0c */
[----:B------:R-:W-:Y:S01]  /*dfb0*/  LOP3.LUT R45, RZ, R14, RZ, 0x33, !PT ;  /* 0x0000000eff2d7212 */ /* 0x000fe200078e33ff */
[----:B------:R-:W-:-:S03]  /*dfc0*/  VIADD R44, R13, -UR4 ;  /* 0x800000040d2c7c36 */ /* 0x000fc60008000000 */
[----:B------:R-:W3:Y:S01]  /*dfd0*/  MUFU.TANH R24, R24 ;  /* 0x0000001800187308 */ /* 0x000ee20000002400 */
[----:B------:R-:W-:-:S07]  /*dfe0*/  IMAD R51, R21, -0x2, R44 ;  /* 0xfffffffe15337824 */ /* 0x000fce00078e022c */
[----:B------:R-:W4:Y:S01]  /*dff0*/  MUFU.TANH R0, R0 ;  /* 0x0000000000007308 */ /* 0x000f220000002400 */
        /* <DEDUP_REMOVED lines=28> */
[----:B------:R-:W-:Y:S01]  /*e1c0*/  VIADD R55, R56, -UR4 ;  /* 0x8000000438377c36 */ /* 0x000fe20008000000 */
[----:B0-----:R-:W-:-:S06]  /*e1d0*/  VIADDMNMX R14, R48, R70, R51, PT ;  /* 0x00000046300e7246 */ /* 0x001fcc0003800133 */
[----:B------:R0:W1:Y:S02]  /*e1e0*/  MUFU.TANH R50, R53 ;  /* 0x0000003500327308 */ /* 0x0000640000002400 */
[----:B0-----:R-:W-:-:S04]  /*e1f0*/  IMAD.IADD R53, R46, 0x1, R45 ;  /* 0x000000012e357824 */ /* 0x001fc800078e022d */
        /* <DEDUP_REMOVED lines=12> */
.L_x_6233:
[----:B------:R-:W-:-:S13]  /*e2c0*/  ISETP.NE.AND P1, PT, R57, 0x1, PT ;  /* 0x000000013900780c */ /* 0x000fda0003f25270 */
[----:B------:R-:W-:-:S05]  /*e2d0*/  @P1 IMAD.HI.U32 R46, R44, R58, RZ ;  /* 0x0000003a2c2e1227 */ /* 0x000fca00078e00ff */
[----:B------:R-:W-:-:S07]  /*e2e0*/  @P1 SHF.R.U32.HI R44, RZ, R59, R46 ;  /* 0x0000003bff2c1219 */ /* 0x000fce000001162e */
.L_x_6234:
[----:B------:R-:W-:Y:S05]  /*e2f0*/  BSYNC B1 ;  /* 0x0000000000017941 */ /* 0x000fea0003800000 */
.L_x_6232:
[----:B------:R-:W-:-:S04]  /*e300*/  IMAD R44, R44, R57, -UR4 ;  /* 0x800000042c2c7e24 */ /* 0x000fc8000f8e0239 */
[----:B------:R-:W-:-:S05]  /*e310*/  IMAD R44, R21, -0x2, R44 ;  /* 0xfffffffe152c7824 */ /* 0x000fca00078e022c */
[----:B------:R-:W-:Y:S02]  /*e320*/  VIMNMX R15, R15, R44, !PT ;  /* 0x0000002c0f0f7248 */ /* 0x000fe40007fe0100 */
[----:B------:R-:W-:-:S07]  /*e330*/  VIADDMNMX R14, R44, R57, R14, PT ;  /* 0x000000392c0e7246 */ /* 0x000fce000380010e */
.L_x_6231:
[----:B------:R-:W-:Y:S05]  /*e340*/  BSYNC B0 ;  /* 0x0000000000007941 */ /* 0x000fea0003800000 */
.L_x_6230:
        /* <DEDUP_REMOVED lines=14> */
[C---:B------:R-:W-:Y:S02]  /*e430*/  ISETP.LT.OR P4, PT, R14.reuse, 0x9, P4 ;  /* 0x000000090e00780c */ /* 0x040fe40002781670 */
        /* <DEDUP_REMOVED lines=40> */
[----:B------:R-:W-:-:S02]  /*e6c0*/  ISETP.GE.AND P3, PT, R55, 0x31, PT ;  /* 0x000000313700780c */ /* 0x000fc40003f66270 */
[----:B0-----:R-:W-:Y:S02]  /*e6d0*/  VIADDMNMX R66, R68, R70, R51, PT ;  /* 0x0000004644427246 */ /* 0x001fe40003800133 */
[----:B------:R-:W-:-:S04]  /*e6e0*/  ISETP.GT.AND P4, PT, R15, 0x30, !P3 ;  /* 0x000000300f00780c */ /* 0x000fc80005f84270 */
[----:B------:R-:W-:-:S04]  /*e6f0*/  ISETP.LT.OR P4, PT, R14, 0x31, P4 ;  /* 0x000000310e00780c */ /* 0x000fc80002781670 */
[----:B-1----:R-:W-:Y:S02]  /*e700*/  FSEL R42, R69, -INF , !P4 ;  /* 0xff800000452a7808 */ /* 0x002fe40006000000 */
        /* <DEDUP_REMOVED lines=13> */
[----:B------:R-:W-:Y:S01]  /*e7e0*/  IMAD.IADD R3, R53, 0x1, R68 ;  /* 0x0000000135037824 */ /* 0x000fe200078e0244 */
        /* <DEDUP_REMOVED lines=17> */
.L_x_6238:
[----:B------:R-:W-:-:S13]  /*e900*/  ISETP.NE.AND P6, PT, R57, 0x1, PT ;  /* 0x000000013900780c */ /* 0x000fda0003fc5270 */
[----:B------:R-:W-:-:S05]  /*e910*/  @P6 IMAD.HI.U32 R58, R12, R58, RZ ;  /* 0x0000003a0c3a6227 */ /* 0x000fca00078e00ff */
[----:B------:R-:W-:-:S07]  /*e920*/  @P6 SHF.R.U32.HI R12, RZ, R59, R58 ;  /* 0x0000003bff0c6219 */ /* 0x000fce000001163a */
.L_x_6239:
[----:B------:R-:W-:Y:S05]  /*e930*/  BSYNC B1 ;  /* 0x0000000000017941 */ /* 0x000fea0003800000 */
.L_x_6237:
[----:B------:R-:W-:-:S04]  /*e940*/  IMAD R12, R12, R57, -UR4 ;  /* 0x800000040c0c7e24 */ /* 0x000fc8000f8e0239 */
[----:B------:R-:W-:-:S05]  /*e950*/  IMAD R12, R21, -0x2, R12 ;  /* 0xfffffffe150c7824 */ /* 0x000fca00078e020c */
[----:B------:R-:W-:Y:S02]  /*e960*/  VIADDMNMX R66, R12, R57, R66, PT ;  /* 0x000000390c427246 */ /* 0x000fe40003800142 */
[----:B------:R-:W-:-:S07]  /*e970*/  VIMNMX R3, R3, R12, !PT ;  /* 0x0000000c03037248 */ /* 0x000fce0007fe0100 */
.L_x_6236:
[----:B------:R-:W-:Y:S05]  /*e980*/  BSYNC B0 ;  /* 0x0000000000007941 */ /* 0x000fea0003800000 */
.L_x_6235:
[C---:B------:R-:W-:Y:S01]  /*e990*/  ISETP.GT.AND P1, PT, R3.reuse, 0x1, !P1 ;  /* 0x000000010300780c */ /* 0x040fe20004f24270 */
[----:B------:R-:W-:Y:S01]  /*e9a0*/  BAR.SYNC.DEFER_BLOCKING 0xf, 0x100 ;  /* 0x03c4000000007b1d */ /* 0x000fe20000010000 */
[----:B------:R-:W-:Y:S02]  /*e9b0*/  ISETP.GT.AND P2, PT, R3, 0x8, !P2 ;  /* 0x000000080300780c */ /* 0x000fe40005744270 */
[C---:B------:R-:W-:Y:S02]  /*e9c0*/  ISETP.LT.OR P1, PT, R66.reuse, 0x2, P1 ;  /* 0x000000024200780c */ /* 0x040fe40000f21670 */
[----:B------:R-:W-:Y:S02]  /*e9d0*/  ISETP.LT.OR P2, PT, R66, 0x9, P2 ;  /* 0x000000094200780c */ /* 0x000fe40001741670 */
[----:B------:R-:W-:Y:S01]  /*e9e0*/  FSEL R21, R7, -INF , !P1 ;  /* 0xff80000007157808 */ /* 0x000fe20004800000 */
[----:B------:R-:W2:Y:S01]  /*e9f0*/  LDL R145, [R1+0x1e8] ;  /* 0x0001e80001917983 */ /* 0x000ea20000100800 */
[----:B------:R-:W-:-:S02]  /*ea00*/  ISETP.NE.AND P1, PT, R45, RZ, PT ;  /* 0x000000ff2d00720c */ /* 0x000fc40003f25270 */
[----:B------:R-:W-:Y:S01]  /*ea10*/  ISETP.NE.AND P6, PT, R25, RZ, PT ;  /* 0x000000ff1900720c */ /* 0x000fe20003fc5270 */
[----:B------:R-:W3:Y:S01]  /*ea20*/  LDL R58, [R1+0x2d0] ;  /* 0x0002d000013a7983 */ /* 0x000ee20000100800 */
[----:B------:R-:W-:Y:S02]  /*ea30*/  ISETP.GT.AND P1, PT, R3, 0x9, !P1 ;  /* 0x000000090300780c */ /* 0x000fe40004f24270 */
[----:B------:R-:W-:Y:S01]  /*ea40*/  FSEL R25, R26, -INF , !P2 ;  /* 0xff8000001a197808 */ /* 0x000fe20005000000 */
[----:B------:R-:W4:Y:S01]  /*ea50*/  LDL R68, [R1+0x2f8] ;  /* 0x0002f80001447983 */ /* 0x000f220000100800 */
[----:B------:R-:W-:Y:S02]  /*ea60*/  ISETP.LT.OR P1, PT, R66, 0xa, P1 ;  /* 0x0000000a4200780c */ /* 0x000fe40000f21670 */
[----:B------:R-:W-:Y:S01]  /*ea70*/  ISETP.NE.AND P2, PT, R33, RZ, PT ;  /* 0x000000ff2100720c */ /* 0x000fe20003f45270 */
[----:B------:R-:W5:Y:S01]  /*ea80*/  LDL R69, [R1+0x2fc] ;  /* 0x0002fc0001457983 */ /* 0x000f620000100800 */
[----:B------:R-:W-:-:S02]  /*ea90*/  FSEL R33, R27, -INF , !P1 ;  /* 0xff8000001b217808 */ /* 0x000fc40004800000 */
[----:B------:R-:W-:Y:S01]  /*eaa0*/  ISETP.NE.AND P1, PT, R61, RZ, PT ;  /* 0x000000ff3d00720c */ /* 0x000fe20003f25270 */
[----:B------:R-:W5:Y:S01]  /*eab0*/  LDL R70, [R1+0x300] ;  /* 0x0003000001467983 */ /* 0x000f620000100800 */
[----:B------:R-:W-:Y:S02]  /*eac0*/  FMNMX.FTZ R7, R168, R62, !PT ;  /* 0x0000003ea8077209 */ /* 0x000fe40007810000 */
[----:B------:R-:W-:Y:S01]  /*ead0*/  ISETP.GT.AND P1, PT, R3, 0x10, !P1 ;  /* 0x000000100300780c */ /* 0x000fe20004f24270 */
[----:B------:R-:W5:Y:S01]  /*eae0*/  LDL R74, [R1+0x310] ;  /* 0x00031000014a7983 */ /* 0x000f620000100800 */
[----:B------:R-:W-:Y:S02]  /*eaf0*/  FMNMX.FTZ R7, R170, R7, !PT ;  /* 0x00000007aa077209 */ /* 0x000fe40007810000 */
[----:B------:R-:W-:Y:S01]  /*eb00*/  ISETP.LT.OR P1, PT, R66, 0x11, P1 ;  /* 0x000000114200780c */ /* 0x000fe20000f21670 */
[----:B------:R-:W5:Y:S01]  /*eb10*/  LDL R75, [R1+0x314] ;  /* 0x00031400014b7983 */ /* 0x000f620000100800 */
[----:B------:R-:W-:-:S02]  /*eb20*/  FMNMX.FTZ R7, R64, R7, !PT ;  /* 0x0000000740077209 */ /* 0x000fc40007810000 */
[----:B------:R-:W-:Y:S01]  /*eb30*/  FSEL R28, R28, -INF , !P1 ;  /* 0xff8000001c1c7808 */ /* 0x000fe20004800000 */
[----:B------:R-:W5:Y:S01]  /*eb40*/  LDL R76, [R1+0x318] ;  /* 0x00031800014c7983 */ /* 0x000f620000100800 */
[----:B------:R-:W-:Y:S02]  /*eb50*/  ISETP.NE.AND P1, PT, R63, RZ, PT ;  /* 0x000000ff3f00720c */ /* 0x000fe40003f25270 */
[----:B------:R-:W-:Y:S01]  /*eb60*/  FMNMX.FTZ R7, R60, R7, !PT ;  /* 0x000000073c077209 */ /* 0x000fe20007810000 */
[----:B------:R-:W2:Y:S01]  /*eb70*/  LDL R63, [R1+0x2e4] ;  /* 0x0002e400013f7983 */ /* 0x000ea20000100800 */
[----:B------:R-:W-:Y:S02]  /*eb80*/  ISETP.GT.AND P1, PT, R3, 0x11, !P1 ;  /* 0x000000110300780c */ /* 0x000fe40004f24270 */
[----:B------:R-:W-:Y:S01]  /*eb90*/  FMNMX.FTZ R7, R56, R7, !PT ;  /* 0x0000000738077209 */ /* 0x000fe20007810000 */
[----:B------:R-:W5:Y:S01]  /*eba0*/  LDL R77, [R1+0x31c] ;  /* 0x00031c00014d7983 */ /* 0x000f620000100800 */
[----:B------:R-:W-:-:S02]  /*ebb0*/  ISETP.LT.OR P1, PT, R66, 0x12, P1 ;  /* 0x000000124200780c */ /* 0x000fc40000f21670 */
[----:B------:R-:W-:Y:S01]  /*ebc0*/  FMNMX.FTZ R7, R54, R7, !PT ;  /* 0x0000000736077209 */ /* 0x000fe20007810000 */
        /* <DEDUP_REMOVED lines=14> */
[----:B------:R-:W-:Y:S01]  /*ecb0*/  FMNMX.FTZ R7, R24, R7, !PT ;  /* 0x0000000718077209 */ /* 0x000fe20007810000 */
[----:B------:R-:W4:Y:S01]  /*ecc0*/  LDL R65, [R1+0x2ec] ;  /* 0x0002ec0001417983 */ /* 0x000f220000100800 */
        /* <DEDUP_REMOVED lines=71> */
[----:B------:R-:W3:Y:S01]  /*f140*/  LDL R38, [R1+0x220] ;  /* 0x0002200001267983 */ /* 0x000ee20000100800 */
        /* <DEDUP_REMOVED lines=12> */
[----:B------:R-:W2:Y:S04]  /*f210*/  LDL R7, [R1+0x204] ;  /* 0x0002040001077983 */ /* 0x000ea80000100800 */
[----:B------:R-:W5:Y:S04]  /*f220*/  LDL R103, [R1+0x384] ;  /* 0x0003840001677983 */ /* 0x000f680000100800 */
[----:B------:R-:W5:Y:S04]  /*f230*/  LDL R104, [R1+0x388] ;  /* 0x0003880001687983 */ /* 0x000f680000100800 */
[----:B------:R-:W5:Y:S01]  /*f240*/  LDL R105, [R1+0x38c] ;  /* 0x00038c0001697983 */ /* 0x000f620000100800 */
[----:B0-----:R-:W-:-:S03]  /*f250*/  FMNMX.FTZ R0, R13, R12, !PT ;  /* 0x0000000c0d007209 */ /* 0x001fc60007810000 */
[----:B------:R-:W5:Y:S04]  /*f260*/  LDL R106, [R1+0x390] ;  /* 0x00039000016a7983 */ /* 0x000f680000100800 */
[----:B------:R-:W-:Y:S04]  /*f270*/  STL [R1+0x200], R0 ;  /* 0x0002000001007387 */ /* 0x000fe80000100800 */
[----:B------:R-:W3:Y:S04]  /*f280*/  LDL R20, [R1+0x200] ;  /* 0x0002000001147983 */ /* 0x000ee80000100800 */
[----:B------:R-:W4:Y:S04]  /*f290*/  LDL.64 R12, [R1+0x138] ;  /* 0x00013800010c7983 */ /* 0x000f280000100a00 */
        /* <DEDUP_REMOVED lines=38> */
[----:B--2---:R-:W0:Y:S02]  /*f500*/  SHFL.BFLY PT, R14, R7, 0x2, 0x1f ;  /* 0x0c401f00070e7f89 */ /* 0x004e2400000e0000 */
[----:B0-----:R-:W-:-:S05]  /*f510*/  FMNMX.FTZ R14, R14, R7, !PT ;  /* 0x000000070e0e7209 */ /* 0x001fca0007810000 */
[----:B------:R-:W0:Y:S01]  /*f520*/  SHFL.BFLY PT, R7, R14, 0x1, 0x1f ;  /* 0x0c201f000e077f89 */ /* 0x000e2200000e0000 */
[----:B---3--:R-:W-:Y:S01]  /*f530*/  FMUL.FTZ R3, R38, R20 ;  /* 0x0000001426037220 */ /* 0x008fe20000410000 */
[----:B------:R-:W-:-:S04]  /*f540*/  FSETP.NEU.FTZ.AND P1, PT, R20, -INF , PT ;  /* 0xff8000001400780b */ /* 0x000fc80003f3d000 */
[----:B------:R-:W-:-:S05]  /*f550*/  FSEL R3, R3, RZ, P1 ;  /* 0x000000ff03037208 */ /* 0x000fca0000800000 */
[----:B------:R-:W-:Y:S01]  /*f560*/  FFMA.FTZ R0, R64, R38, -R3 ;  /* 0x0000002640007223 */ /* 0x000fe20000010803 */
[----:B0-----:R-:W-:-:S03]  /*f570*/  FMNMX.FTZ R26, R14, R7, !PT ;  /* 0x000000070e1a7209 */ /* 0x001fc60007810000 */
[----:B------:R0:W-:Y:S01]  /*f580*/  MUFU.EX2 R39, R0 ;  /* 0x0000000000277308 */ /* 0x0001e20000000800 */
[-CC-:B------:R-:W-:Y:S01]  /*f590*/  FFMA.FTZ R168, R168, R38.reuse, -R3.reuse ;  /* 0x00000026a8a87223 */ /* 0x180fe20000010803 */
[-CC-:B------:R-:W-:Y:S01]  /*f5a0*/  FFMA.FTZ R27, R62, R38.reuse, -R3.reuse ;  /* 0x000000263e1b7223 */ /* 0x180fe20000010803 */
[----:B------:R-:W-:Y:S01]  /*f5b0*/  FSETP.NEU.FTZ.AND P1, PT, R26, -INF , PT ;  /* 0xff8000001a00780b */ /* 0x000fe20003f3d000 */
[-CC-:B------:R-:W-:Y:S01]  /*f5c0*/  FFMA.FTZ R32, R32, R38.reuse, -R3.reuse ;  /* 0x0000002620207223 */ /* 0x180fe20000010803 */
[-CC-:B------:R-:W-:Y:S01]  /*f5d0*/  FFMA.FTZ R170, R170, R38.reuse, -R3.reuse ;  /* 0x00000026aaaa7223 */ /* 0x180fe20000010803 */
[-CC-:B------:R-:W-:Y:S01]  /*f5e0*/  FFMA.FTZ R172, R60, R38.reuse, -R3.reuse ;  /* 0x000000263cac7223 */ /* 0x180fe20000010803 */
[-CC-:B------:R-:W-:Y:S01]  /*f5f0*/  FFMA.FTZ R176, R44, R38.reuse, -R3.reuse ;  /* 0x000000262cb07223 */ /* 0x180fe20000010803 */
[-CC-:B------:R-:W-:Y:S01]  /*f600*/  FFMA.FTZ R41, R56, R38.reuse, -R3.reuse ;  /* 0x0000002638297223 */ /* 0x180fe20000010803 */
[-C--:B0-----:R-:W-:Y:S01]  /*f610*/  FMUL.FTZ R0, R26, R38.reuse ;  /* 0x000000261a007220 */ /* 0x081fe20000410000 */
[----:B------:R-:W-:Y:S01]  /*f620*/  MUFU.EX2 R168, R168 ;  /* 0x000000a800a87308 */ /* 0x000fe20000000800 */
[-CC-:B------:R-:W-:Y:S01]  /*f630*/  FFMA.FTZ R174, R54, R38.reuse, -R3.reuse ;  /* 0x0000002636ae7223 */ /* 0x180fe20000010803 */
[-CC-:B------:R-:W-:Y:S01]  /*f640*/  FFMA.FTZ R43, R52, R38.reuse, -R3.reuse ;  /* 0x00000026342b7223 */ /* 0x180fe20000010803 */
[-CC-:B------:R-:W-:Y:S01]  /*f650*/  FFMA.FTZ R24, R24, R38.reuse, -R3.reuse ;  /* 0x0000002618187223 */ /* 0x180fe20000010803 */
[----:B------:R-:W-:Y:S01]  /*f660*/  FSEL R0, R0, RZ, P1 ;  /* 0x000000ff00007208 */ /* 0x000fe20000800000 */
[-CC-:B------:R-:W-:Y:S01]  /*f670*/  FFMA.FTZ R48, R48, R38.reuse, -R3.reuse ;  /* 0x0000002630307223 */ /* 0x180fe20000010803 */
[-CC-:B------:R-:W-:Y:S01]  /*f680*/  FFMA.FTZ R42, R42, R38.reuse, -R3.reuse ;  /* 0x000000262a2a7223 */ /* 0x180fe20000010803 */
[-CC-:B------:R-:W-:Y:S01]  /*f690*/  FFMA.FTZ R46, R46, R38.reuse, -R3.reuse ;  /* 0x000000262e2e7223 */ /* 0x180fe20000010803 */
[----:B------:R-:W-:Y:S01]  /*f6a0*/  MUFU.EX2 R27, R27 ;  /* 0x0000001b001b7308 */ /* 0x000fe20000000800 */
[-CC-:B------:R-:W-:Y:S01]  /*f6b0*/  FFMA.FTZ R45, R45, R38.reuse, -R0.reuse ;  /* 0x000000262d2d7223 */ /* 0x180fe20000010800 */
[-CC-:B------:R-:W-:Y:S01]  /*f6c0*/  FFMA.FTZ R21, R21, R38.reuse, -R0.reuse ;  /* 0x0000002615157223 */ /* 0x180fe20000010800 */
[-CC-:B------:R-:W-:Y:S01]  /*f6d0*/  FFMA.FTZ R25, R25, R38.reuse, -R0.reuse ;  /* 0x0000002619197223 */ /* 0x180fe20000010800 */
[-C--:B------:R-:W-:Y:S01]  /*f6e0*/  FFMA.FTZ R40, R40, R38.reuse, -R3 ;  /* 0x0000002628287223 */ /* 0x080fe20000010803 */
[----:B------:R0:W-:Y:S03]  /*f6f0*/  STL [R1+0x204], R26 ;  /* 0x0002041a01007387 */ /* 0x0001e60000100800 */
[----:B------:R-:W-:Y:S01]  /*f700*/  MUFU.EX2 R55, R32 ;  /* 0x0000002000377308 */ /* 0x000fe20000000800 */
[-CC-:B------:R-:W-:Y:S01]  /*f710*/  FFMA.FTZ R33, R33, R38.reuse, -R0.reuse ;  /* 0x0000002621217223 */ /* 0x180fe20000010800 */
[-CC-:B------:R-:W-:Y:S01]  /*f720*/  FFMA.FTZ R28, R28, R38.reuse, -R0.reuse ;  /* 0x000000261c1c7223 */ /* 0x180fe20000010800 */
[----:B------:R-:W2:Y:S04]  /*f730*/  LDL R52, [R1+0x2b8] ;  /* 0x0002b80001347983 */ /* 0x000ea80000100800 */
[----:B------:R-:W3:Y:S01]  /*f740*/  LDL R54, [R1+0x2c0] ;  /* 0x0002c00001367983 */ /* 0x000ee20000100800 */
[----:B------:R-:W-:Y:S01]  /*f750*/  MUFU.EX2 R45, R45 ;  /* 0x0000002d002d7308 */ /* 0x000fe20000000800 */
[----:B------:R-:W-:-:S02]  /*f760*/  FFMA.FTZ R29, R29, R38, -R0 ;  /* 0x000000261d1d7223 */ /* 0x000fc40000010800 */
[----:B------:R-:W5:Y:S04]  /*f770*/  LDL R56, [R1+0x2c8] ;  /* 0x0002c80001387983 */ /* 0x000f680000100800 */
[----:B------:R-:W5:Y:S01]  /*f780*/  LDL R60, [R1+0x2d8] ;  /* 0x0002d800013c7983 */ /* 0x000f620000100800 */
[----:B------:R-:W1:Y:S03]  /*f790*/  MUFU.EX2 R32, R21 ;  /* 0x0000001500207308 */ /* 0x000e660000000800 */
[----:B------:R-:W5:Y:S04]  /*f7a0*/  LDL R62, [R1+0x2e0] ;  /* 0x0002e000013e7983 */ /* 0x000f680000100800 */
[----:B------:R-:W5:Y:S01]  /*f7b0*/  LDL R64, [R1+0x2e8] ;  /* 0x0002e80001407983 */ /* 0x000f620000100800 */
[----:B------:R-:W4:Y:S01]  /*f7c0*/  MUFU.EX2 R170, R170 ;  /* 0x000000aa00aa7308 */ /* 0x000f220000000800 */
[-C--:B------:R-:W-:Y:S01]  /*f7d0*/  FFMA.FTZ R3, R50, R38.reuse, -R3 ;  /* 0x0000002632037223 */ /* 0x080fe20000010803 */
[----:B------:R-:W-:-:S06]  /*f7e0*/  FFMA.FTZ R30, R30, R38, -R0 ;  /* 0x000000261e1e7223 */ /* 0x000fcc0000010800 */
[----:B------:R-:W-:Y:S01]  /*f7f0*/  MUFU.EX2 R172, R172 ;  /* 0x000000ac00ac7308 */ /* 0x000fe20000000800 */
[----:B------:R-:W-:-:S07]  /*f800*/  FFMA.FTZ R31, R31, R38, -R0 ;  /* 0x000000261f1f7223 */ /* 0x000fce0000010800 */
[----:B------:R-:W-:Y:S01]  /*f810*/  MUFU.EX2 R41, R41 ;  /* 0x0000002900297308 */ /* 0x000fe20000000800 */
[----:B------:R-:W-:-:S07]  /*f820*/  FFMA.FTZ R34, R34, R38, -R0 ;  /* 0x0000002622227223 */ /* 0x000fce0000010800 */
[----:B------:R-:W-:Y:S01]  /*f830*/  MUFU.EX2 R174, R174 ;  /* 0x000000ae00ae7308 */ /* 0x000fe20000000800 */
[----:B------:R-:W-:-:S07]  /*f840*/  FFMA.FTZ R35, R35, R38, -R0 ;  /* 0x0000002623237223 */ /* 0x000fce0000010800 */
[----:B------:R-:W-:Y:S01]  /*f850*/  MUFU.EX2 R43, R43 ;  /* 0x0000002b002b7308 */ /* 0x000fe20000000800 */
[----:B------:R-:W-:-:S07]  /*f860*/  FFMA.FTZ R47, R47, R38, -R0 ;  /* 0x000000262f2f7223 */ /* 0x000fce0000010800 */
[----:B------:R-:W-:Y:S01]  /*f870*/  MUFU.EX2 R176, R176 ;  /* 0x000000b000b07308 */ /* 0x000fe20000000800 */
[-CC-:B------:R-:W-:Y:S01]  /*f880*/  FFMA.FTZ R49, R49, R38.reuse, -R0.reuse ;  /* 0x0000002631317223 */ /* 0x180fe20000010800 */
[----:B------:R-:W-:-:S06]  /*f890*/  FFMA.FTZ R181, R51, R38, -R0 ;  /* 0x0000002633b57223 */ /* 0x000fcc0000010800 */
[----:B------:R-:W-:Y:S01]  /*f8a0*/  MUFU.EX2 R178, R24 ;  /* 0x0000001800b27308 */ /* 0x000fe20000000800 */
[----:B------:R-:W-:Y:S01]  /*f8b0*/  FFMA.FTZ R183, R36, R38, -R0 ;  /* 0x0000002624b77223 */ /* 0x000fe20000010800 */
[----:B0-----:R-:W5:Y:S06]  /*f8c0*/  LDL R26, [R1+0x250] ;  /* 0x00025000011a7983 */ /* 0x001f6c0000100800 */
[----:B------:R-:W0:Y:S08]  /*f8d0*/  MUFU.EX2 R171, R25 ;  /* 0x0000001900ab7308 */ /* 0x000e300000000800 */
[----:B------:R4:W0:Y:S01]  /*f8e0*/  MUFU.EX2 R44, R33 ;  /* 0x00000021002c7308 */ /* 0x0008220000000800 */
[----:B-1----:R-:W-:-:S07]  /*f8f0*/  FADD.FTZ R14, R45, R32 ;  /* 0x000000202d0e7221 */ /* 0x002fce0000010000 */
[----:B------:R-:W1:Y:S08]  /*f900*/  MUFU.EX2 R28, R28 ;  /* 0x0000001c001c7308 */ /* 0x000e700000000800 */
[----:B------:R-:W1:Y:S08]  /*f910*/  MUFU.EX2 R29, R29 ;  /* 0x0000001d001d7308 */ /* 0x000e700000000800 */
[----:B------:R-:W-:Y:S08]  /*f920*/  MUFU.EX2 R57, R48 ;  /* 0x0000003000397308 */ /* 0x000ff00000000800 */
[----:B------:R-:W-:Y:S08]  /*f930*/  MUFU.EX2 R59, R46 ;  /* 0x0000002e003b7308 */ /* 0x000ff00000000800 */
[----:B------:R-:W-:Y:S08]  /*f940*/  MUFU.EX2 R42, R42 ;  /* 0x0000002a002a7308 */ /* 0x000ff00000000800 */
[----:B------:R-:W-:Y:S01]  /*f950*/  MUFU.EX2 R40, R40 ;  /* 0x0000002800287308 */ /* 0x000fe20000000800 */
[----:B------:R-:W-:Y:S01]  /*f960*/  F2FP.F16.F32.PACK_AB R169, R32, R45 ;  /* 0x0000002d20a9723e */ /* 0x000fe200000000ff */
[----:B----4-:R-:W4:Y:S04]  /*f970*/  LDL R33, [R1+0x26c] ;  /* 0x00026c0001217983 */ /* 0x010f280000100800 */
[----:B------:R-:W4:Y:S02]  /*f980*/  LDL R36, [R1+0x278] ;  /* 0x0002780001247983 */ /* 0x000f240000100800 */
[----:B------:R0:W-:Y:S02]  /*f990*/  MUFU.EX2 R61, R3 ;  /* 0x00000003003d7308 */ /* 0x0001e40000000800 */
[----:B------:R-:W4:Y:S04]  /*f9a0*/  LDL R50, [R1+0x2b0] ;  /* 0x0002b00001327983 */ /* 0x000f280000100800 */
[----:B------:R-:W4:Y:S01]  /*f9b0*/  LDL R51, [R1+0x2b4] ;  /* 0x0002b40001337983 */ /* 0x000f220000100800 */
[----:B0-----:R-:W-:Y:S01]  /*f9c0*/  FADD.FTZ R3, R168, R27 ;  /* 0x0000001ba8037221 */ /* 0x001fe20000010000 */
[----:B------:R-:W0:Y:S08]  /*f9d0*/  MUFU.EX2 R30, R30 ;  /* 0x0000001e001e7308 */ /* 0x000e300000000800 */
[----:B------:R-:W0:Y:S01]  /*f9e0*/  MUFU.EX2 R31, R31 ;  /* 0x0000001f001f7308 */ /* 0x000e220000000800 */
[----:B------:R-:W-:Y:S01]  /*f9f0*/  FADD.FTZ R20, R170, R3 ;  /* 0x00000003aa147221 */ /* 0x000fe20000010000 */
[----:B------:R-:W-:-:S06]  /*fa00*/  FADD.FTZ R3, R171, R14 ;  /* 0x0000000eab037221 */ /* 0x000fcc0000010000 */
[----:B------:R-:W0:Y:S01]  /*fa10*/  MUFU.EX2 R34, R34 ;  /* 0x0000002200227308 */ /* 0x000e220000000800 */
[----:B------:R-:W-:Y:S01]  /*fa20*/  FADD.FTZ R7, R39, R20 ;  /* 0x0000001427077221 */ /* 0x000fe20000010000 */
[----:B------:R-:W-:-:S06]  /*fa30*/  FADD.FTZ R3, R44, R3 ;  /* 0x000000032c037221 */ /* 0x000fcc0000010000 */
[----:B------:R-:W0:Y:S01]  /*fa40*/  MUFU.EX2 R35, R35 ;  /* 0x0000002300237308 */ /* 0x000e220000000800 */
[----:B------:R-:W-:Y:S01]  /*fa50*/  FADD.FTZ R14, R172, R7 ;  /* 0x00000007ac0e7221 */ /* 0x000fe20000010000 */
[----:B-1----:R-:W-:-:S06]  /*fa60*/  FADD.FTZ R20, R28, R3 ;  /* 0x000000031c147221 */ /* 0x002fcc0000010000 */
[----:B------:R-:W1:Y:S01]  /*fa70*/  MUFU.EX2 R47, R47 ;  /* 0x0000002f002f7308 */ /* 0x000e620000000800 */
[----:B------:R-:W-:Y:S01]  /*fa80*/  FADD.FTZ R3, R41, R14 ;  /* 0x0000000e29037221 */ /* 0x000fe20000010000 */
[----:B------:R-:W-:-:S06]  /*fa90*/  FADD.FTZ R15, R29, R20 ;  /* 0x000000141d0f7221 */ /* 0x000fcc0000010000 */
[----:B------:R-:W-:Y:S01]  /*faa0*/  MUFU.EX2 R181, R181 ;  /* 0x000000b500b57308 */ /* 0x000fe20000000800 */
[----:B------:R-:W-:Y:S01]  /*fab0*/  FADD.FTZ R14, R174, R3 ;  /* 0x00000003ae0e7221 */ /* 0x000fe20000010000 */
[----:B0-----:R-:W-:Y:S01]  /*fac0*/  FADD.FTZ R20, R30, R15 ;  /* 0x0000000f1e147221 */ /* 0x001fe20000010000 */
[----:B------:R-:W-:-:S05]  /*fad0*/  FFMA.FTZ R7, R53, R38, -R0 ;  /* 0x0000002635077223 */ /* 0x000fca0000010800 */
[----:B------:R-:W-:Y:S01]  /*fae0*/  MUFU.EX2 R183, R183 ;  /* 0x000000b700b77308 */ /* 0x000fe20000000800 */
[----:B------:R-:W-:Y:S01]  /*faf0*/  FADD.FTZ R3, R43, R14 ;  /* 0x0000000e2b037221 */ /* 0x000fe20000010000 */
[----:B------:R-:W-:Y:S01]  /*fb00*/  FADD.FTZ R15, R31, R20 ;  /* 0x000000141f0f7221 */ /* 0x000fe20000010000 */
[----:B------:R-:W-:Y:S01]  /*fb10*/  F2FP.F16.F32.PACK_AB R173, R29, R28 ;  /* 0x0000001c1dad723e */ /* 0x000fe200000000ff */
[----:B------:R-:W4:Y:S04]  /*fb20*/  LDL R32, [R1+0x268] ;  /* 0x0002680001207983 */ /* 0x000f280000100800 */
[----:B------:R-:W0:Y:S01]  /*fb30*/  MUFU.EX2 R46, R49 ;  /* 0x00000031002e7308 */ /* 0x000e220000000800 */
[----:B------:R-:W-:Y:S01]  /*fb40*/  FADD.FTZ R14, R176, R3 ;  /* 0x00000003b00e7221 */ /* 0x000fe20000010000 */
[----:B------:R-:W-:Y:S01]  /*fb50*/  FADD.FTZ R20, R34, R15 ;  /* 0x0000000f22147221 */ /* 0x000fe20000010000 */
[----:B------:R-:W-:Y:S01]  /*fb60*/  FFMA.FTZ R3, R37, R38, -R0 ;  /* 0x0000002625037223 */ /* 0x000fe20000010800 */
[----:B------:R-:W-:Y:S01]  /*fb70*/  F2FP.F16.F32.PACK_AB R168, R27, R168 ;  /* 0x000000a81ba8723e */ /* 0x000fe200000000ff */
[----:B------:R-:W-:Y:S01]  /*fb80*/  FADD.FTZ R15, R55, R14 ;  /* 0x0000000e370f7221 */ /* 0x000fe20000010000 */
[----:B------:R-:W-:Y:S01]  /*fb90*/  FADD.FTZ R20, R35, R20 ;  /* 0x0000001423147221 */ /* 0x000fe20000010000 */
[----:B------:R-:W-:Y:S01]  /*fba0*/  F2FP.F16.F32.PACK_AB R170, R39, R170 ;  /* 0x000000aa27aa723e */ /* 0x000fe200000000ff */
[----:B------:R-:W0:Y:S01]  /*fbb0*/  MUFU.EX2 R7, R7 ;  /* 0x0000000700077308 */ /* 0x000e220000000800 */
[----:B------:R-:W-:Y:S01]  /*fbc0*/  FADD.FTZ R0, R178, R15 ;  /* 0x0000000fb2007221 */ /* 0x000fe20000010000 */
[----:B-1----:R-:W-:Y:S01]  /*fbd0*/  FADD.FTZ R15, R47, R20 ;  /* 0x000000142f0f7221 */ /* 0x002fe20000010000 */
[----:B------:R-:W-:Y:S01]  /*fbe0*/  F2FP.F16.F32.PACK_AB R172, R41, R172 ;  /* 0x000000ac29ac723e */ /* 0x000fe200000000ff */
[----:B------:R-:W4:Y:S01]  /*fbf0*/  LDL R27, [R1+0x254] ;  /* 0x00025400011b7983 */ /* 0x000f220000100800 */
[----:B------:R-:W-:-:S03]  /*fc00*/  FADD.FTZ R21, R57, R0 ;  /* 0x0000000039157221 */ /* 0x000fc60000010000 */
[----:B------:R-:W1:Y:S01]  /*fc10*/  MUFU.EX2 R3, R3 ;  /* 0x0000000300037308 */ /* 0x000e620000000800 */
[----:B0-----:R-:W-:Y:S01]  /*fc20*/  FADD.FTZ R0, R46, R15 ;  /* 0x0000000f2e007221 */ /* 0x001fe20000010000 */
[----:B------:R-:W-:Y:S01]  /*fc30*/  FADD.FTZ R14, R42, R21 ;  /* 0x000000152a0e7221 */ /* 0x000fe20000010000 */
[----:B------:R-:W-:Y:S01]  /*fc40*/  F2FP.F16.F32.PACK_AB R174, R43, R174 ;  /* 0x000000ae2bae723e */ /* 0x000fe200000000ff */
[----:B------:R-:W4:Y:S01]  /*fc50*/  LDL R28, [R1+0x258] ;  /* 0x00025800011c7983 */ /* 0x000f220000100800 */
[----:B------:R-:W-:Y:S01]  /*fc60*/  FADD.FTZ R0, R181, R0 ;  /* 0x00000000b5007221 */ /* 0x000fe20000010000 */
        /* <DEDUP_REMOVED lines=11> */
[----:B-1----:R-:W-:Y:S01]  /*fd20*/  FADD.FTZ R25, R3, R0 ;  /* 0x0000000003197221 */ /* 0x002fe20000010000 */
[----:B------:R-:W-:-:S02]  /*fd30*/  F2FP.F16.F32.PACK_AB R182, R61, R40 ;  /* 0x000000283db6723e */ /* 0x000fc400000000ff */
[----:B------:R-:W-:Y:S01]  /*fd40*/  F2FP.F16.F32.PACK_AB R171, R44, R171 ;  /* 0x000000ab2cab723e */ /* 0x000fe200000000ff */
[----:B------:R-:W4:Y:S04]  /*fd50*/  LDL R39, [R1+0x284] ;  /* 0x0002840001277983 */ /* 0x000f280000100800 */
[----:B------:R0:W-:Y:S04]  /*fd60*/  STL.64 [R1+0x210], R24 ;  /* 0x0002101801007387 */ /* 0x0001e80000100a00 */
[----:B------:R-:W4:Y:S04]  /*fd70*/  LD.E.64 R20, desc[UR40][R12.64+0x8] ;  /* 0x000008280c147980 */ /* 0x000f28000c101b00 */
[----:B------:R-:W4:Y:S01]  /*fd80*/  LD.E.64 R14, desc[UR40][R12.64] ;  /* 0x000000280c0e7980 */ /* 0x000f22000c101b00 */
[----:B------:R-:W-:-:S02]  /*fd90*/  F2FP.F16.F32.PACK_AB R175, R31, R30 ;  /* 0x0000001e1faf723e */ /* 0x000fc400000000ff */
[----:B------:R-:W-:Y:S01]  /*fda0*/  F2FP.F16.F32.PACK_AB R177, R35, R34 ;  /* 0x0000002223b1723e */ /* 0x000fe200000000ff */
[----:B0-----:R-:W4:Y:S01]  /*fdb0*/  LDL R24, [R1+0x248] ;  /* 0x0002480001187983 */ /* 0x001f220000100800 */
[----:B------:R-:W-:-:S03]  /*fdc0*/  F2FP.F16.F32.PACK_AB R179, R46, R47 ;  /* 0x0000002f2eb3723e */ /* 0x000fc600000000ff */
[----:B------:R-:W4:Y:S04]  /*fdd0*/  LDL R25, [R1+0x24c] ;  /* 0x00024c0001197983 */ /* 0x000f280000100800 */
[----:B------:R-:W4:Y:S04]  /*fde0*/  LDL.64 R12, [R1+0xa8] ;  /* 0x0000a800010c7983 */ /* 0x000f280000100a00 */
        /* <DEDUP_REMOVED lines=19> */
[----:B------:R-:W-:-:S02]  /*ff20*/  F2FP.F16.F32.PACK_AB R181, R7, R181 ;  /* 0x000000b507b5723e */ /* 0x000fc400000000ff */
[----:B------:R-:W-:Y:S01]  /*ff30*/  F2FP.F16.F32.PACK_AB R183, R3, R183 ;  /* 0x000000b703b7723e */ /* 0x000fe200000000ff */
[----:B------:R-:W4:Y:S04]  /*ff40*/  LDL R7, [R1+0x434] ;  /* 0x0004340001077983 */ /* 0x000f280000100800 */
[----:B------:R-:W4:Y:S04]  /*ff50*/  LDL R3, [R1+0x430] ;  /* 0x0004300001037983 */ /* 0x000f280000100800 */
[----:B--2---:R-:W-:Y:S04]  /*ff60*/  STL [R1+0x2b8], R52 ;  /* 0x0002b83401007387 */ /* 0x004fe80000100800 */
[----:B---3--:R-:W-:Y:S04]  /*ff70*/  STL [R1+0x2c0], R54 ;  /* 0x0002c03601007387 */ /* 0x008fe80000100800 */
        /* <DEDUP_REMOVED lines=11> */
[----:B----4-:R-:W-:-:S03]  /*10030*/  MOV R0, R20 ;  /* 0x0000001400007202 */ /* 0x010fc60000000f00 */
[----:B------:R-:W2:Y:S02]  /*10040*/  LDL R20, [R1+0x240] ;  /* 0x0002400001147983 */ /* 0x000ea40000100800 */
[--C-:B------:R-:W-:Y:S02]  /*10050*/  IMAD R15, R15, 0x2, R0.reuse ;  /* 0x000000020f0f7824 */ /* 0x100fe400078e0200 */
[----:B------:R-:W3:Y:S04]  /*10060*/  LDL R21, [R1+0x244] ;  /* 0x0002440001157983 */ /* 0x000ee80000100800 */
[----:B------:R0:W-:Y:S02]  /*10070*/  STSM.16.M88.4 [R0], R168 ;  /* 0x000000a800007844 */ /* 0x0001e40000000200 */
[----:B0-----:R-:W-:-:S02]  /*10080*/  IMAD R0, R14, 0x2, R0 ;  /* 0x000000020e007824 */ /* 0x001fc400078e0200 */
[----:B------:R-:W-:-:S03]  /*10090*/  IMAD R14, R14, 0x2, R15 ;  /* 0x000000020e0e7824 */ /* 0x000fc600078e020f */
[----:B------:R0:W-:Y:S04]  /*100a0*/  STSM.16.M88.4 [R0], R172 ;  /* 0x000000ac00007844 */ /* 0x0001e80000000200 */
[----:B------:R1:W-:Y:S04]  /*100b0*/  STSM.16.M88.4 [R15], R176 ;  /* 0x000000b00f007844 */ /* 0x0003e80000000200 */
[----:B------:R4:W-:Y:S04]  /*100c0*/  STSM.16.M88.4 [R14], R180 ;  /* 0x000000b40e007844 */ /* 0x0009e80000000200 */
[----:B0-----:R-:W5:Y:S04]  /*100d0*/  LDL R0, [R1+0x42c] ;  /* 0x00042c0001007983 */ /* 0x001f680000100800 */
[----:B-1----:R-:W5:Y:S04]  /*100e0*/  LDL R15, [R1+0x43c] ;  /* 0x00043c00010f7983 */ /* 0x002f680000100800 */
[----:B----4-:R-:W4:Y:S01]  /*100f0*/  LDL R14, [R1+0x438] ;  /* 0x00043800010e7983 */ /* 0x010f220000100800 */
[----:B------:R-:W-:Y:S01]  /*10100*/  IMAD R12, R145, 0x1000, R12 ;  /* 0x00001000910c7824 */ /* 0x000fe200078e020c */
[----:B------:R-:W-:-:S04]  /*10110*/  R2UR UR7, R13 ;  /* 0x000000000d0772ca */ /* 0x000fc800000e0000 */
        /* <DEDUP_REMOVED lines=108> */
[----:B------:R0:W-:Y:S02]  /*107e0*/  STL [R1+0x428], R144 ;  /* 0x0004289001007387 */ /* 0x0001e40000100800 */
[----:B0-----:R-:W-:-:S06]  /*107f0*/  WARPGROUP.ARRIVE ;  /* 0x00000000000079c5 */ /* 0x001fcc0000000000 */
[----:B------:R-:W-:Y:S01]  /*10800*/  HGMMA.64x256x16.F32 R24, R168, gdesc[UR4].tnspB, RZ, !UPT, gsb0 ;  /* 0x43e00004a8187df0 */ /* 0x000fe2000c0008ff */
[----:B--2---:R0:W-:Y:S04]  /*10810*/  STL [R1+0x240], R20 ;  /* 0x0002401401007387 */ /* 0x0041e80000100800 */
[----:B---3--:R1:W-:Y:S01]  /*10820*/  STL [R1+0x244], R21 ;  /* 0x0002441501007387 */ /* 0x0083e20000100800 */
[----:B0-----:R-:W-:Y:S02]  /*10830*/  VIADD R20, R12, 0x80 ;  /* 0x000000800c147836 */ /* 0x001fe40000000000 */
[----:B-1----:R-:W-:-:S03]  /*10840*/  IMAD.MOV.U32 R21, RZ, RZ, R13 ;  /* 0x000000ffff157224 */ /* 0x002fc600078e000d */
[----:B------:R-:W-:Y:S02]  /*10850*/  R2UR UR10, R20 ;  /* 0x00000000140a72ca */ /* 0x000fe400000e0000 */
[----:B------:R-:W-:Y:S01]  /*10860*/  R2UR UR11, R21 ;  /* 0x00000000150b72ca */ /* 0x000fe200000e0000 */
[----:B-----5:R-:W-:Y:S04]  /*10870*/  STL [R1+0x42c], R0 ;  /* 0x00042c0001007387 */ /* 0x020fe80000100800 */
[----:B------:R-:W-:Y:S04]  /*10880*/  STL [R1+0x430], R3 ;  /* 0x0004300301007387 */ /* 0x000fe80000100800 */
[----:B------:R-:W-:Y:S04]  /*10890*/  STL [R1+0x434], R7 ;  /* 0x0004340701007387 */ /* 0x000fe80000100800 */
[----:B----4-:R0:W-:Y:S04]  /*108a0*/  STL [R1+0x438], R14 ;  /* 0x0004380e01007387 */ /* 0x0101e80000100800 */
[----:B------:R1:W-:Y:S01]  /*108b0*/  STL [R1+0x43c], R15 ;  /* 0x00043c0f01007387 */ /* 0x0003e20000100800 */
[----:B0-----:R-:W-:-:S02]  /*108c0*/  VIADD R14, R12, 0x100 ;  /* 0x000001000c0e7836 */ /* 0x001fc40000000000 */
[----:B-1----:R-:W-:-:S03]  /*108d0*/  IMAD.MOV.U32 R15, RZ, RZ, R13 ;  /* 0x000000ffff0f7224 */ /* 0x002fc600078e000d */
        /* <DEDUP_REMOVED lines=152> */
[----:B0-----:R-:W5:Y:S04]  /*11260*/  LDL R24, [R1+0x264] ;  /* 0x0002640001187983 */ /* 0x001f680000100800 */
[----:B------:R-:W5:Y:S04]  /*11270*/  LDL R25, [R1+0x268] ;  /* 0x0002680001197983 */ /* 0x000f680000100800 */
[----:B------:R-:W5:Y:S04]  /*11280*/  LDL R26, [R1+0x26c] ;  /* 0x00026c00011a7983 */ /* 0x000f680000100800 */
[----:B------:R-:W5:Y:S04]  /*11290*/  LDL R27, [R1+0x270] ;  /* 0x00027000011b7983 */ /* 0x000f680000100800 */
[----:B-1----:R-:W5:Y:S04]  /*112a0*/  LDL R28, [R1+0x274] ;  /* 0x00027400011c7983 */ /* 0x002f680000100800 */
        /* <DEDUP_REMOVED lines=139> */
[----:B------:R2:W-:Y:S04]  /*11b60*/  STL [R1+0x28c], R34 ;  /* 0x00028c2201007387 */ /* 0x0005e80000100800 */
[----:B------:R2:W-:Y:S04]  /*11b70*/  STL [R1+0x290], R35 ;  /* 0x0002902301007387 */ /* 0x0005e80000100800 */
[----:B---3--:R2:W-:Y:S04]  /*11b80*/  STL [R1+0x294], R36 ;  /* 0x0002942401007387 */ /* 0x0085e80000100800 */
[----:B------:R2:W-:Y:S04]  /*11b90*/  STL [R1+0x298], R37 ;  /* 0x0002982501007387 */ /* 0x0005e80000100800 */
[----:B------:R2:W-:Y:S04]  /*11ba0*/  STL [R1+0x29c], R38 ;  /* 0x00029c2601007387 */ /* 0x0005e80000100800 */
[----:B------:R2:W-:Y:S04]  /*11bb0*/  STL [R1+0x2a0], R39 ;  /* 0x0002a02701007387 */ /* 0x0005e80000100800 */
[----:B----4-:R2:W-:Y:S04]  /*11bc0*/  STL [R1+0x2a4], R40 ;  /* 0x0002a42801007387 */ /* 0x0105e80000100800 */
[----:B------:R2:W-:Y:S04]  /*11bd0*/  STL [R1+0x2a8], R41 ;  /* 0x0002a82901007387 */ /* 0x0005e80000100800 */
        /* <DEDUP_REMOVED lines=111> */
[----:B------:R-:W-:Y:S01]  /*122d0*/  UIADD3 UR50, UR50, -0x2, URZ ;  /* 0xfffffffe32327890 */ /* 0x000fe2000fffe03f */
[----:B---3--:R-:W-:-:S11]  /*122e0*/  IMAD.SHL.U32 R4, R0, 0x40, RZ ;  /* 0x0000004000047824 */ /* 0x008fd600078e00ff */
[----:B------:R-:W-:-:S04]  /*122f0*/  @P1 IMAD.HI.U32 R5, R4, R5, RZ ;  /* 0x0000000504051227 */ /* 0x000fc800078e00ff */
[----:B------:R-:W-:Y:S01]  /*12300*/  IMAD.MOV.U32 R0, RZ, RZ, R4 ;  /* 0x000000ffff007224 */ /* 0x000fe200078e0004 */
[----:B------:R-:W-:Y:S02]  /*12310*/  @P1 SHF.R.U32.HI R0, RZ, R6, R5 ;  /* 0x00000006ff001219 */ /* 0x000fe40000011605 */
[----:B------:R-:W-:-:S03]  /*12320*/  ISETP.GE.AND P1, PT, R9, 0x1, PT ;  /* 0x000000010900780c */ /* 0x000fc60003f26270 */
[----:B------:R-:W-:Y:S02]  /*12330*/  VIADD R3, R0, UR51 ;  /* 0x0000003300037c36 */ /* 0x000fe40008000000 */
[----:B------:R-:W-:Y:S02]  /*12340*/  IMAD.U32 R0, RZ, RZ, UR50 ;  /* 0x00000032ff007e24 */ /* 0x000fe4000f8e00ff */
        /* <DEDUP_REMOVED lines=12> */
.L_x_6242:
[----:B------:R-:W-:-:S13]  /*12410*/  ISETP.NE.AND P1, PT, R9, 0x1, PT ;  /* 0x000000010900780c */ /* 0x000fda0003f25270 */
[----:B------:R-:W-:-:S05]  /*12420*/  @P1 IMAD.HI.U32 R10, R5, R10, RZ ;  /* 0x0000000a050a1227 */ /* 0x000fca00078e00ff */
[----:B------:R-:W-:-:S07]  /*12430*/  @P1 SHF.R.U32.HI R5, RZ, R11, R10 ;  /* 0x0000000bff051219 */ /* 0x000fce000001160a */
.L_x_6243:
[----:B------:R-:W-:Y:S05]  /*12440*/  BSYNC B0 ;  /* 0x0000000000007941 */ /* 0x000fea0003800000 */
.L_x_6241:
[----:B------:R-:W-:-:S05]  /*12450*/  IMAD R5, R5, R9, R9 ;  /* 0x0000000905057224 */ /* 0x000fca00078e0209 */
[----:B------:R-:W-:-:S07]  /*12460*/  VIMNMX R8, R8, R5, PT ;  /* 0x0000000508087248 */ /* 0x000fce0003fe0100 */
.L_x_6240:
[----:B------:R-:W-:Y:S01]  /*12470*/  SHF.R.S32.HI R3, RZ, 0x1f, R8 ;  /* 0x0000001fff037819 */ /* 0x000fe20000011408 */
[----:B------:R-:W-:Y:S03]  /*12480*/  BSSY B2, `(.L_x_6244) ;  /* 0x0000016000027945 */ /* 0x000fe60003800000 */
[----:B------:R-:W-:-:S04]  /*12490*/  LEA.HI R3, R3, R8, RZ, 0x6 ;  /* 0x0000000803037211 */ /* 0x000fc800078f30ff */
[----:B------:R-:W-:-:S04]  /*124a0*/  SHF.R.S32.HI R3, RZ, 0x6, R3 ;  /* 0x00000006ff037819 */ /* 0x000fc80000011403 */
[----:B------:R-:W-:-:S04]  /*124b0*/  VIMNMX R3, R3, UR46, !PT ;  /* 0x0000002e03037c48 */ /* 0x000fc8000ffe0100 */
[----:B------:R-:W-:-:S13]  /*124c0*/  ISETP.GE.AND P1, PT, R0, R3, PT ;  /* 0x000000030000720c */ /* 0x000fda0003f26270 */
[----:B------:R-:W-:Y:S05]  /*124d0*/  @!P1 BRA `(.L_x_6245) ;  /* 0x0000000000409947 */ /* 0x000fea0003800000 */
[----:B------:R-:W-:Y:S01]  /*124e0*/  BSSY B1, `(.L_x_6246) ;  /* 0x000000d000017945 */ /* 0x000fe20003800000 */
.L_x_6248:
[C---:B------:R-:W-:Y:S01]  /*124f0*/  IADD3 R8, P1, R2.reuse, 0x70, RZ ;  /* 0x0000007002087810 */ /* 0x040fe20007f3e0ff */
[----:B------:R-:W-:Y:S01]  /*12500*/  BSSY B0, `(.L_x_6247) ;  /* 0x0000007000007945 */ /* 0x000fe20003800000 */
[C---:B------:R-:W-:Y:S01]  /*12510*/  IADD3 R28, P2, R2.reuse, 0xec, RZ ;  /* 0x000000ec021c7810 */ /* 0x040fe20007f5e0ff */
[----:B------:R-:W-:Y:S01]  /*12520*/  VIADD R12, R2, 0x148 ;  /* 0x00000148020c7836 */ /* 0x000fe20000000000 */
[----:B------:R-:W-:Y:S01]  /*12530*/  MOV R13, 0x12570 ;  /* 0x00012570000d7802 */ /* 0x000fe20000000f00 */
[--C-:B------:R-:W-:Y:S02]  /*12540*/  IMAD.X R7, RZ, RZ, R16.reuse, P1 ;  /* 0x000000ffff077224 */ /* 0x100fe400008e0610 */
[----:B------:R-:W-:-:S08]  /*12550*/  IMAD.X R29, RZ, RZ, R16, P2 ;  /* 0x000000ffff1d7224 */ /* 0x000fd000010e0610 */
[----:B------:R-:W-:Y:S05]  /*12560*/  CALL.REL.NOINC `($_ZN7cutlass13device_kernelIN5flash11enable_sm90INS1_16FlashAttnFwdSm90INS1_25CollectiveMainloopFwdSm90ILi2EN4cute5tupleIJNS5_1CILi1EEES8_S8_EEENS6_IJNS7_ILi64EEESA_SA_EEELi512ENS_6half_tEfNS_4arch4Sm90ELb0ELb1ELb1ELb1ELb0ELb0ELb1ELb0ELb0ELb1ELb1ELb0EEENS1_21CollectiveEpilogueFwdINS6_IJSA_NS7_ILi512EEESA_EEES9_SC_SE_Li256ELb1ELb1ELb1ELb0EEENS1_36VarlenDynamicPersistentTileSchedulerILi64ELi64ELi256ELi128ELb1ELb1ELb1ELb1ELb0ELb1EEEEEEEEEvNT_6ParamsE$_ZZN5flash25CollectiveMainloopFwdSm90ILi2EN4cute5tupleIJNS1_1CILi1EEES4_S4_EEENS2_IJNS3_ILi64EEES6_S6_EEELi512EN7cutlass6half_tEfNS8_4arch4Sm90ELb0ELb1ELb1ELb1ELb0ELb0ELb1ELb0ELb0ELb1ELb1ELb0EE3mmaINS_16FlashAttnFwdSm90ISC_NS_21CollectiveEpilogueFwdINS2_IJS6_NS3_ILi512EEES6_EEES5_S9_SB_Li256ELb1ELb1ELb1ELb0EEENS_36VarlenDynamicPersistentTileSchedulerILi64ELi64ELi256ELi128ELb1ELb1ELb1ELb1ELb0ELb1EEEE13SharedStorageENS1_6TensorINS1_11ArrayEngineIfLm128EEENS1_6LayoutINS2_IJNS2_IJNS3_ILi2EEESR_NS3_ILi32EEEEEES4_S4_EEENS2_IJNS2_IJS4_SR_NS3_ILi4EEEEEENS3_ILi0EEESX_EEEEEEENS_7SoftmaxILi2ELi0EEEEEbRKNSC_6ParamsENS8_25PipelineTmaAsyncNoClusterILi2ENS8_16PipelineTmaAsyncILi2EEEEES19_RNS8_13PipelineStateILj2EEERT0_RT1_iRiRKNS_16SeqlenInfoQKNewKILb1ELb0EEENS2_IJiiiiEEERT_ENKUliT_T0_T1_E_clIZSD_ISM_S10_S12_EbS15_S19_S19_S1C_S1E_S1G_iS1H_S1L_S1M_S1O_EUlRS1P_iE1_NS3_ILb0EEENS3_ILb1EEEEEDaiS1P_S1Q_S1R_) ;  /* 0x0000025800207944 */ /* 0x000fea0003c00000 */
[----:B------:R-:W-:Y:S05]  /*12570*/  BSYNC B0 ;  /* 0x0000000000007941 */ /* 0x000fea0003800000 */
.L_x_6247:
[C---:B------:R-:W-:Y:S01]  /*12580*/  ISETP.GT.AND P1, PT, R0.reuse, R3, PT ;  /* 0x000000030000720c */ /* 0x040fe20003f24270 */
[----:B------:R-:W-:-:S12]  /*12590*/  VIADD R0, R0, 0xffffffff ;  /* 0xffffffff00007836 */ /* 0x000fd80000000000 */
[----:B------:R-:W-:Y:S05]  /*125a0*/  @P1 BRA `(.L_x_6248) ;  /* 0xfffffffc00d01947 */ /* 0x000fea000383ffff */
[----:B------:R-:W-:Y:S05]  /*125b0*/  BSYNC B1 ;  /* 0x0000000000017941 */ /* 0x000fea0003800000 */
.L_x_6246:
[----:B------:R-:W2:Y:S02]  /*125c0*/  LDL R4, [R1+0x70] ;  /* 0x0000700001047983 */ /* 0x000ea40000100800 */
[----:B--2---:R-:W-:-:S07]  /*125d0*/  IMAD.SHL.U32 R4, R4, 0x40, RZ ;  /* 0x0000004004047824 */ /* 0x004fce00078e00ff */
.L_x_6245:
[----:B------:R-:W-:Y:S05]  /*125e0*/  BSYNC B2 ;  /* 0x0000000000027941 */ /* 0x000fea0003800000 */
.L_x_6244:
        /* <DEDUP_REMOVED lines=10> */
[----:B------:R-:W-:-:S04]  /*12690*/  VIADD R4, R4, UR45 ;  /* 0x0000002d04047c36 */ /* 0x000fc80008000000 */
        /* <DEDUP_REMOVED lines=12> */
.L_x_6251:
[----:B------:R-:W-:-:S13]  /*12760*/  ISETP.NE.AND P1, PT, R7, 0x1, PT ;  /* 0x000000010700780c */ /* 0x000fda0003f25270 */
[----:B------:R-:W0:Y:S02]  /*12770*/  @P1 LDC.64 R8, c[0x0][0xae0] ;  /* 0x0002b800ff081b82 */ /* 0x000e240000000a00 */
[----:B0-----:R-:W-:-:S05]  /*12780*/  @P1 IMAD.HI.U32 R6, R4, R8, RZ ;  /* 0x0000000804061227 */ /* 0x001fca00078e00ff */
[----:B------:R-:W-:-:S07]  /*12790*/  @P1 SHF.R.U32.HI R4, RZ, R9, R6 ;  /* 0x00000009ff041219 */ /* 0x000fce0000011606 */
.L_x_6252:
[----:B------:R-:W-:Y:S05]  /*127a0*/  BSYNC B0 ;  /* 0x0000000000007941 */ /* 0x000fea0003800000 */
.L_x_6250:
[----:B------:R-:W-:-:S05]  /*127b0*/  IMAD R4, R4, R7, RZ ;  /* 0x0000000704047224 */ /* 0x000fca00078e02ff */
[----:B------:R-:W-:-:S07]  /*127c0*/  VIMNMX R3, R3, R4, !PT ;  /* 0x0000000403037248 */ /* 0x000fce0007fe0100 */
.L_x_6249:
[----:B------:R-:W-:-:S05]  /*127d0*/  VIADD R3, R3, 0x3f ;  /* 0x0000003f03037836 */ /* 0x000fca0000000000 */
[----:B------:R-:W-:-:S04]  /*127e0*/  SHF.R.S32.HI R4, RZ, 0x1f, R3 ;  /* 0x0000001fff047819 */ /* 0x000fc80000011403 */
[----:B------:R-:W-:-:S04]  /*127f0*/  LEA.HI R4, R4, R3, RZ, 0x6 ;  /* 0x0000000304047211 */ /* 0x000fc800078f30ff */
[----:B------:R-:W-:-:S04]  /*12800*/  SHF.R.S32.HI R3, RZ, 0x6, R4 ;  /* 0x00000006ff037819 */ /* 0x000fc80000011404 */
[----:B------:R-:W-:-:S04]  /*12810*/  VIMNMX R3, R3, UR46, !PT ;  /* 0x0000002e03037c48 */ /* 0x000fc8000ffe0100 */
[----:B------:R-:W-:-:S13]  /*12820*/  ISETP.GE.AND P1, PT, R0, R3, PT ;  /* 0x000000030000720c */ /* 0x000fda0003f26270 */
[----:B------:R-:W-:Y:S05]  /*12830*/  @!P1 BRA `(.L_x_6253) ;  /* 0x0000009800049947 */ /* 0x000fea0003800000 */
.L_x_6272:
[----:B0-----:R-:W2:Y:S04]  /*12840*/  LD.E R4, desc[UR40][R152.64+0x1e8] ;  /* 0x0001e82898047980 */ /* 0x001ea8000c101900 */
[----:B------:R-:W3:Y:S04]  /*12850*/  LD.E R5, desc[UR40][R152.64+0x1f0] ;  /* 0x0001f02898057980 */ /* 0x000ee8000c101900 */
[----:B------:R-:W4:Y:S01]  /*12860*/  LD.E R7, desc[UR40][R152.64+0x1c] ;  /* 0x00001c2898077980 */ /* 0x000f22000c101900 */
[----:B--2---:R-:W-:-:S05]  /*12870*/  VIADD R9, R4, 0x1 ;  /* 0x0000000104097836 */ /* 0x004fca0000000000 */
[----:B------:R-:W-:-:S13]  /*12880*/  ISETP.NE.AND P2, PT, R9, 0x2, PT ;  /* 0x000000020900780c */ /* 0x000fda0003f45270 */
[----:B------:R0:W5:Y:S04]  /*12890*/  @P2 LD.E R11, desc[UR40][R152.64+0x1ec] ;  /* 0x0001ec28980b2980 */ /* 0x000168000c101900 */
[----:B-1----:R-:W2:Y:S01]  /*128a0*/  @!P2 LD.E R6, desc[UR40][R152.64+0x1ec] ;  /* 0x0001ec289806a980 */ /* 0x002ea2000c101900 */
        /* <DEDUP_REMOVED lines=11> */
[----:B------:R-:W-:Y:S02]  /*12960*/  IMAD.MOV.U32 R6, RZ, RZ, R0 ;  /* 0x000000ffff067224 */ /* 0x000fe400078e0000 */
[----:B------:R-:W-:-:S03]  /*12970*/  VIADD R0, R0, 0xffffffff ;  /* 0xffffffff00007836 */ /* 0x000fc60000000000 */
[----:B------:R-:W-:Y:S01]  /*12980*/  ISETP.GT.AND P1, PT, R6, R3, PT ;  /* 0x000000030600720c */ /* 0x000fe20003f24270 */
[----:B------:R-:W-:-:S12]  /*12990*/  @!P3 BRA `(.L_x_6255) ;  /* 0x000000000004b947 */ /* 0x000fd80003800000 */
[----:B------:R-:W-:Y:S01]  /*129a0*/  BPT.TRAP 0x1 ;  /* 0x000000040000795c */ /* 0x000fe20000300000 */
.L_x_6255:
[----:B------:R-:W-:Y:S05]  /*129b0*/  BSYNC B0 ;  /* 0x0000000000007941 */ /* 0x000fea0003800000 */
.L_x_6254:
[----:B------:R-:W2:Y:S01]  /*129c0*/  LD.E.64 R6, desc[UR40][R152.64+0x8] ;  /* 0x0000082898067980 */ /* 0x000ea2000c101b00 */
[----:B-----5:R-:W-:Y:S02]  /*129d0*/  SHF.L.U32 R10, R11, 0x1f, RZ ;  /* 0x0000001f0b0a7819 */ /* 0x020fe400000006ff */
[----:B--2---:R-:W-:-:S05]  /*129e0*/  MOV R6, R6 ;  /* 0x0000000600067202 */ /* 0x004fca0000000f00 */
[----:B------:R-:W-:-:S04]  /*129f0*/  IMAD R9, R9, 0x8, R6 ;  /* 0x0000000809097824 */ /* 0x000fc800078e0206 */
[----:B------:R1:W2:Y:S01]  /*12a00*/  SYNCS.PHASECHK.TRANS64.TRYWAIT P2, [R9+URZ], R10 ;  /* 0x0000000a090075a7 */ /* 0x0002a2000804017f */
[----:B------:R-:W3:Y:S04]  /*12a10*/  LD.E R6, desc[UR40][R152.64+0x1c] ;  /* 0x00001c2898067980 */ /* 0x000ee8000c101900 */
[----:B0-----:R1:W5:Y:S04]  /*12a20*/  LD.E R5, desc[UR40][R152.64+0x1e8] ;  /* 0x0001e82898057980 */ /* 0x001368000c101900 */
[----:B------:R1:W5:Y:S01]  /*12a30*/  LD.E R8, desc[UR40][R152.64+0x1ec] ;  /* 0x0001ec2898087980 */ /* 0x000362000c101900 */
[----:B------:R-:W-:Y:S01]  /*12a40*/  BSSY B0, `(.L_x_6256) ;  /* 0x0000005000007945 */ /* 0x000fe20003800000 */
[----:B---3--:R-:W-:-:S04]  /*12a50*/  LOP3.LUT R6, R6, 0x1, RZ, 0xfc, !PT ;  /* 0x0000000106067812 */ /* 0x008fc800078efcff */
[----:B------:R-:W-:-:S13]  /*12a60*/  ISETP.NE.AND P3, PT, R6, 0x3, PT ;  /* 0x000000030600780c */ /* 0x000fda0003f65270 */
[----:B-12---:R-:W-:Y:S05]  /*12a70*/  @!P3 BRA `(.L_x_6257) ;  /* 0x000000000004b947 */ /* 0x006fea0003800000 */
[----:B------:R-:W-:Y:S01]  /*12a80*/  BPT.TRAP 0x1 ;  /* 0x000000040000795c */ /* 0x000fe20000300000 */
.L_x_6257:
[----:B------:R-:W-:Y:S05]  /*12a90*/  BSYNC B0 ;  /* 0x0000000000007941 */ /* 0x000fea0003800000 */
.L_x_6256:
        /* <DEDUP_REMOVED lines=8> */
.L_x_6259:
[----:B------:R-:W-:Y:S05]  /*12b20*/  BSYNC B0 ;  /* 0x0000000000007941 */ /* 0x000fea0003800000 */
.L_x_6258:
[----:B0----5:R-:W2:Y:S04]  /*12b30*/  LD.E R5, desc[UR40][R152.64+0x1e8] ;  /* 0x0001e82898057980 */ /* 0x021ea8000c101900 */
[----:B------:R-:W2:Y:S01]  /*12b40*/  LD.E.64 R6, desc[UR40][R152.64+0xa0] ;  /* 0x0000a02898067980 */ /* 0x000ea2000c101b00 */
[----:B------:R-:W-:Y:S05]  /*12b50*/  WARPSYNC.ALL ;  /* 0x0000000000007948 */ /* 0x000fea0003800000 */
[----:B------:R-:W3:Y:S04]  /*12b60*/  LD.E.64 R14, desc[UR40][R152.64+0x98] ;  /* 0x00009828980e7980 */ /* 0x000ee8000c101b00 */
[----:B------:R-:W4:Y:S04]  /*12b70*/  LD.E.64 R12, desc[UR40][R152.64+0x98] ;  /* 0x00009828980c7980 */ /* 0x000f28000c101b00 */
[----:B------:R-:W4:Y:S04]  /*12b80*/  LD.E.64 R10, desc[UR40][R152.64+0x98] ;  /* 0x00009828980a7980 */ /* 0x000f28000c101b00 */
[----:B------:R-:W4:Y:S01]  /*12b90*/  LD.E.64 R8, desc[UR40][R152.64+0x98] ;  /* 0x0000982898087980 */ /* 0x000f22000c101b00 */
[----:B--2---:R-:W-:Y:S01]  /*12ba0*/  IMAD R6, R5, 0x200, R6 ;  /* 0x0000020005067824 */ /* 0x004fe200078e0206 */
[----:B------:R-:W-:-:S02]  /*12bb0*/  R2UR UR7, R7 ;  /* 0x00000000070772ca */ /* 0x000fc400000e0000 */
[----:B------:R-:W2:Y:S02]  /*12bc0*/  LD.E R56, desc[UR40][R152.64+0x54] ;  /* 0x0000542898387980 */ /* 0x000ea4000c101900 */
[----:B------:R-:W-:Y:S02]  /*12bd0*/  R2UR UR6, R6 ;  /* 0x00000000060672ca */ /* 0x000fe400000e0000 */
[----:B------:R0:W-:Y:S01]  /*12be0*/  ST.E desc[UR40][R152.64+0x80], RZ ;  /* 0x000080ff98007985 */ /* 0x0001e2000c101928 */
[----:B------:R-:W-:Y:S01]  /*12bf0*/  WARPGROUP.ARRIVE ;  /* 0x00000000000079c5 */ /* 0x000fe20000000000 */
[----:B------:R-:W-:Y:S01]  /*12c00*/  IMAD.MOV.U32 R5, RZ, RZ, 0x1 ;  /* 0x00000001ff057424 */ /* 0x000fe200078e00ff */
[----:B---3--:R-:W-:Y:S02]  /*12c10*/  R2UR UR4, R14 ;  /* 0x000000000e0472ca */ /* 0x008fe400000e0000 */
[----:B------:R-:W-:-:S13]  /*12c20*/  R2UR UR5, R15 ;  /* 0x000000000f0572ca */ /* 0x000fda00000e0000 */
[----:B------:R-:W-:Y:S01]  /*12c30*/  HGMMA.64x64x16.F32 R24, gdesc[UR4], RZ, !UPT, gsb0 ;  /* 0x00e00000041879f0 */ /* 0x000fe2000c0008ff */
        /* <DEDUP_REMOVED lines=25> */
[----:B------:R-:W-:Y:S01]  /*12dd0*/  VIADD R8, R8, 0x6 ;  /* 0x0000000608087836 */ /* 0x000fe20000000000 */
[----:B------:R-:W-:Y:S02]  /*12de0*/  R2UR UR7, R7 ;  /* 0x00000000070772ca */ /* 0x000fe400000e0000 */
[----:B------:R-:W-:Y:S02]  /*12df0*/  R2UR UR6, R6 ;  /* 0x00000000060672ca */ /* 0x000fe400000e0000 */
[----:B------:R-:W-:Y:S02]  /*12e00*/  R2UR UR4, R8 ;  /* 0x00000000080472ca */ /* 0x000fe400000e0000 */
[----:B------:R-:W-:Y:S01]  /*12e10*/  R2UR UR5, R9 ;  /* 0x00000000090572ca */ /* 0x000fe200000e0000 */
[----:B------:R-:W-:-:S02]  /*12e20*/  WARPGROUP.DEPBAR.LE gsb0, 0x0 ;  /* 0x00008000000079c5 */ /* 0x000fc40000010000 */
        /* <DEDUP_REMOVED lines=10> */
.L_x_6262:
[----:B------:R-:W-:Y:S05]  /*12ed0*/  BSYNC B0 ;  /* 0x0000000000007941 */ /* 0x000fea0003800000 */
.L_x_6261:
        /* <DEDUP_REMOVED lines=13> */
.L_x_6264:
[----:B------:R-:W-:Y:S05]  /*12fb0*/  BSYNC B0 ;  /* 0x0000000000007941 */ /* 0x000fea0003800000 */
.L_x_6263:
        /* <DEDUP_REMOVED lines=8> */
.L_x_6266:
[----:B------:R-:W-:Y:S05]  /*13040*/  BSYNC B0 ;  /* 0x0000000000007941 */ /* 0x000fea0003800000 */
.L_x_6265:
[----:B------:R-:W2:Y:S04]  /*13050*/  LD.E R13, desc[UR40][R152.64+0x1e8] ;  /* 0x0001e828980d7980 */ /* 0x000ea8000c101900 */
[----:B------:R-:W2:Y:S01]  /*13060*/  LD.E.64 R6, desc[UR40][R152.64+0xb8] ;  /* 0x0000b82898067980 */ /* 0x000ea2000c101b00 */
[----:B------:R-:W-:Y:S05]  /*13070*/  WARPSYNC.ALL ;  /* 0x0000000000007948 */ /* 0x000fea0003800000 */
[----:B------:R-:W3:Y:S04]  /*13080*/  LD.E R12, desc[UR40][R152.64+0x88] ;  /* 0x00008828980c7980 */ /* 0x000ee8000c101900 */
[----:B------:R-:W4:Y:S04]  /*13090*/  LD.E.64 R14, desc[UR40][R152.64+0xb0] ;  /* 0x0000b028980e7980 */ /* 0x000f28000c101b00 */
[----:B------:R-:W4:Y:S04]  /*130a0*/  LD.E.64 R20, desc[UR40][R152.64+0xb0] ;  /* 0x0000b02898147980 */ /* 0x000f28000c101b00 */
[----:B-1---5:R-:W4:Y:S04]  /*130b0*/  LD.E.64 R8, desc[UR40][R152.64+0xb0] ;  /* 0x0000b02898087980 */ /* 0x022f28000c101b00 */
[----:B------:R-:W4:Y:S01]  /*130c0*/  LD.E.64 R10, desc[UR40][R152.64+0xb0] ;  /* 0x0000b028980a7980 */ /* 0x000f22000c101b00 */
[----:B--2---:R-:W-:Y:S01]  /*130d0*/  IMAD R6, R13, 0x1000, R6 ;  /* 0x000010000d067824 */ /* 0x004fe200078e0206 */
[----:B------:R-:W-:-:S04]  /*130e0*/  R2UR UR7, R7 ;  /* 0x00000000070772ca */ /* 0x000fc800000e0000 */
[C---:B------:R-:W-:Y:S01]  /*130f0*/  R2UR UR6, R6.reuse ;  /* 0x00000000060672ca */ /* 0x040fe200000e0000 */
[----:B------:R-:W-:Y:S02]  /*13100*/  VIADD R56, R6, 0x2 ;  /* 0x0000000206387836 */ /* 0x000fe40000000000 */
[----:B------:R-:W-:Y:S01]  /*13110*/  IMAD.MOV.U32 R57, RZ, RZ, R7 ;  /* 0x000000ffff397224 */ /* 0x000fe200078e0007 */
[----:B---3--:R-:W-:Y:S02]  /*13120*/  ISETP.NE.U32.AND P2, PT, R12, RZ, PT ;  /* 0x000000ff0c00720c */ /* 0x008fe40003f45070 */
[----:B------:R-:W2:Y:S01]  /*13130*/  LD.E.64 R12, desc[UR40][R152.64+0xb0] ;  /* 0x0000b028980c7980 */ /* 0x000ea2000c101b00 */
[----:B------:R-:W-:Y:S01]  /*13140*/  WARPGROUP.ARRIVE ;  /* 0x00000000000079c5 */ /* 0x000fe20000000000 */
[----:B----4-:R-:W-:Y:S02]  /*13150*/  R2UR UR4, R14 ;  /* 0x000000000e0472ca */ /* 0x010fe400000e0000 */
[----:B------:R-:W-:Y:S01]  /*13160*/  R2UR UR5, R15 ;  /* 0x000000000f0572ca */ /* 0x000fe200000e0000 */
[----:B------:R-:W-:-:S06]  /*13170*/  VIADD R20, R20, 0x2 ;  /* 0x0000000214147836 */ /* 0x000fcc0000000000 */
[----:B------:R-:W-:-:S06]  /*13180*/  VOTEU.ANY UP0, P2 ;  /* 0x00000000003f7886 */ /* 0x000fcc0001000100 */
[----:B------:R-:W-:Y:S01]  /*13190*/  HGMMA.64x64x16.F32 R24, gdesc[UR4], R24, UP0, gsb0 ;  /* 0x00e00000041879f0 */ /* 0x000fe2000b800818 */
[----:B------:R-:W-:Y:S02]  /*131a0*/  R2UR UR6, R56 ;  /* 0x00000000380672ca */ /* 0x000fe400000e0000 */
[----:B------:R-:W-:Y:S02]  /*131b0*/  R2UR UR7, R57 ;  /* 0x00000000390772ca */ /* 0x000fe400000e0000 */
[----:B------:R-:W-:Y:S02]  /*131c0*/  R2UR UR4, R20 ;  /* 0x00000000140472ca */ /* 0x000fe400000e0000 */
[----:B------:R-:W-:Y:S01]  /*131d0*/  R2UR UR5, R21 ;  /* 0x00000000150572ca */ /* 0x000fe200000e0000 */
[----:B------:R-:W-:Y:S02]  /*131e0*/  WARPGROUP.DEPBAR.LE gsb0, 0x0 ;  /* 0x00008000000079c5 */ /* 0x000fe40000010000 */
[----:B------:R-:W3:Y:S01]  /*131f0*/  LD.E.64 R14, desc[UR40][R152.64+0xb0] ;  /* 0x0000b028980e7980 */ /* 0x000ee2000c101b00 */
[----:B------:R-:W-:-:S02]  /*13200*/  VIADD R8, R8, 0x4 ;  /* 0x0000000408087836 */ /* 0x000fc40000000000 */
[----:B------:R-:W-:Y:S01]  /*13210*/  VIADD R56, R6, 0x4 ;  /* 0x0000000406387836 */ /* 0x000fe20000000000 */
[----:B------:R-:W-:Y:S01]  /*13220*/  ST.E desc[UR40][R152.64+0x88], R5 ;  /* 0x0000880598007985 */ /* 0x000fe2000c101928 */
[----:B------:R-:W-:-:S06]  /*13230*/  WARPGROUP.ARRIVE ;  /* 0x00000000000079c5 */ /* 0x000fcc0000000000 */
[----:B------:R-:W-:Y:S01]  /*13240*/  HGMMA.64x64x16.F32 R24, gdesc[UR4], R24, gsb0 ;  /* 0x00e00000041879f0 */ /* 0x000fe20008000818 */
[----:B------:R-:W-:Y:S01]  /*13250*/  IMAD.MOV.U32 R57, RZ, RZ, R7 ;  /* 0x000000ffff397224 */ /* 0x000fe200078e0007 */
[----:B------:R-:W-:Y:S02]  /*13260*/  R2UR UR6, R56 ;  /* 0x00000000380672ca */ /* 0x000fe400000e0000 */
[----:B------:R-:W-:Y:S02]  /*13270*/  R2UR UR4, R8 ;  /* 0x00000000080472ca */ /* 0x000fe400000e0000 */
[----:B------:R-:W-:Y:S02]  /*13280*/  R2UR UR7, R57 ;  /* 0x00000000390772ca */ /* 0x000fe400000e0000 */
[----:B------:R-:W-:Y:S01]  /*13290*/  R2UR UR5, R9 ;  /* 0x00000000090572ca */ /* 0x000fe200000e0000 */
[----:B------:R-:W-:Y:S02]  /*132a0*/  WARPGROUP.DEPBAR.LE gsb0, 0x0 ;  /* 0x00008000000079c5 */ /* 0x000fe40000010000 */
[----:B------:R-:W4:Y:S01]  /*132b0*/  LD.E.64 R20, desc[UR40][R152.64+0xb0] ;  /* 0x0000b02898147980 */ /* 0x000f22000c101b00 */
        /* <DEDUP_REMOVED lines=12> */
[----:B------:R-:W-:-:S03]  /*13380*/  VIADD R56, R6, 0x200 ;  /* 0x0000020006387836 */ /* 0x000fc60000000000 */
[----:B------:R-:W-:Y:S01]  /*13390*/  ST.E desc[UR40][R152.64+0x88], R5 ;  /* 0x0000880598007985 */ /* 0x000fe2000c101928 */
[----:B------:R-:W-:-:S06]  /*133a0*/  WARPGROUP.ARRIVE ;  /* 0x00000000000079c5 */ /* 0x000fcc0000000000 */
        /* <DEDUP_REMOVED lines=8> */
[----:B------:R-:W2:Y:S01]  /*13430*/  LD.E.64 R10, desc[UR40][R152.64+0xb0] ;  /* 0x0000b028980a7980 */ /* 0x000ea2000c101b00 */
[----:B------:R-:W-:-:S03]  /*13440*/  VIADD R56, R6, 0x202 ;  /* 0x0000020206387836 */ /* 0x000fc60000000000 */
[----:B------:R-:W-:Y:S01]  /*13450*/  ST.E desc[UR40][R152.64+0x88], R5 ;  /* 0x0000880598007985 */ /* 0x000fe2000c101928 */
[----:B------:R-:W-:-:S06]  /*13460*/  WARPGROUP.ARRIVE ;  /* 0x00000000000079c5 */ /* 0x000fcc0000000000 */
[----:B------:R-:W-:Y:S01]  /*13470*/  HGMMA.64x64x16.F32 R24, gdesc[UR4], R24, gsb0 ;  /* 0x00e00000041879f0 */ /* 0x000fe20008000818 */
[----:B------:R-:W-:Y:S01]  /*13480*/  IMAD.MOV.U32 R57, RZ, RZ, R7 ;  /* 0x000000ffff397224 */ /* 0x000fe200078e0007 */
[----:B------:R-:W-:-:S04]  /*13490*/  R2UR UR6, R56 ;  /* 0x00000000380672ca */ /* 0x000fc800000e0000 */
[----:B------:R-:W-:Y:S01]  /*134a0*/  R2UR UR7, R57 ;  /* 0x00000000390772ca */ /* 0x000fe200000e0000 */
[----:B---3--:R-:W-:Y:S01]  /*134b0*/  VIADD R14, R14, 0x202 ;  /* 0x000002020e0e7836 */ /* 0x008fe20000000000 */
[----:B------:R-:W-:-:S04]  /*134c0*/  R2UR UR5, R15 ;  /* 0x000000000f0572ca */ /* 0x000fc800000e0000 */
[----:B------:R-:W-:Y:S01]  /*134d0*/  R2UR UR4, R14 ;  /* 0x000000000e0472ca */ /* 0x000fe200000e0000 */
[----:B------:R-:W-:Y:S02]  /*134e0*/  WARPGROUP.DEPBAR.LE gsb0, 0x0 ;  /* 0x00008000000079c5 */ /* 0x000fe40000010000 */
[----:B------:R-:W3:Y:S01]  /*134f0*/  LD.E.64 R12, desc[UR40][R152.64+0xb0] ;  /* 0x0000b028980c7980 */ /* 0x000ee2000c101b00 */
[----:B------:R-:W-:-:S03]  /*13500*/  VIADD R56, R6, 0x204 ;  /* 0x0000020406387836 */ /* 0x000fc60000000000 */
[----:B------:R-:W-:Y:S01]  /*13510*/  ST.E desc[UR40][R152.64+0x88], R5 ;  /* 0x0000880598007985 */ /* 0x000fe2000c101928 */
[----:B------:R-:W-:-:S06]  /*13520*/  WARPGROUP.ARRIVE ;  /* 0x00000000000079c5 */ /* 0x000fcc0000000000 */
[----:B------:R-:W-:Y:S01]  /*13530*/  HGMMA.64x64x16.F32 R24, gdesc[UR4], R24, gsb0 ;  /* 0x00e00000041879f0 */ /* 0x000fe20008000818 */
[----:B------:R-:W-:Y:S01]  /*13540*/  IMAD.MOV.U32 R57, RZ, RZ, R7 ;  /* 0x000000ffff397224 */ /* 0x000fe200078e0007 */
[----:B------:R-:W-:-:S04]  /*13550*/  R2UR UR6, R56 ;  /* 0x00000000380672ca */ /* 0x000fc800000e0000 */
[----:B------:R-:W-:Y:S01]  /*13560*/  R2UR UR7, R57 ;  /* 0x00000000390772ca */ /* 0x000fe200000e0000 */
[----:B----4-:R-:W-:Y:S01]  /*13570*/  VIADD R20, R20, 0x204 ;  /* 0x0000020414147836 */ /* 0x010fe20000000000 */
[----:B------:R-:W-:-:S04]  /*13580*/  R2UR UR5, R21 ;  /* 0x00000000150572ca */ /* 0x000fc800000e0000 */
        /* <DEDUP_REMOVED lines=10> */
[----:B------:R-:W-:Y:S01]  /*13630*/  VIADD R8, R8, 0x206 ;  /* 0x0000020608087836 */ /* 0x000fe20000000000 */
        /* <DEDUP_REMOVED lines=95> */
[----:B------:R-:W1:Y:S01]  /*13c30*/  S2R R58, SR_TID.X ;  /* 0x00000000003a7919 */ /* 0x000e620000002100 */
[----:B------:R-:W-:Y:S01]  /*13c40*/  VIADD R14, R14, 0x606 ;  /* 0x000006060e0e7836 */ /* 0x000fe20000000000 */
[----:B------:R-:W-:-:S04]  /*13c50*/  R2UR UR5, R15 ;  /* 0x000000000f0572ca */ /* 0x000fc800000e0000 */
[----:B------:R-:W-:Y:S02]  /*13c60*/  R2UR UR4, R14 ;  /* 0x000000000e0472ca */ /* 0x000fe400000e0000 */
[----:B-1----:R-:W-:Y:S01]  /*13c70*/  SHF.R.U32.HI R58, RZ, 0x7, R58 ;  /* 0x00000007ff3a7819 */ /* 0x002fe2000001163a */
[----:B------:R-:W-:Y:S02]  /*13c80*/  WARPGROUP.DEPBAR.LE gsb0, 0x0 ;  /* 0x00008000000079c5 */ /* 0x000fe40000010000 */
[----:B------:R-:W4:Y:S04]  /*13c90*/  LD.E.64 R12, desc[UR40][R152.64+0xb0] ;  /* 0x0000b028980c7980 */ /* 0x000f28000c101b00 */
[----:B------:R-:W-:Y:S01]  /*13ca0*/  ST.E desc[UR40][R152.64+0x88], R5 ;  /* 0x0000880598007985 */ /* 0x000fe2000c101928 */
[----:B------:R-:W-:-:S03]  /*13cb0*/  WARPGROUP.ARRIVE ;  /* 0x00000000000079c5 */ /* 0x000fc60000000000 */
[----:B------:R1:W0:Y:S03]  /*13cc0*/  SHFL.IDX PT, R14, R58, RZ, 0x1f ;  /* 0x00001fff3a0e7589 */ /* 0x00022600000e0000 */
[----:B------:R-:W-:Y:S01]  /*13cd0*/  HGMMA.64x64x16.F32 R24, gdesc[UR4], R24, gsb0 ;  /* 0x00e00000041879f0 */ /* 0x000fe20008000818 */
[----:B------:R-:W-:Y:S02]  /*13ce0*/  IMAD.MOV.U32 R15, RZ, RZ, R7 ;  /* 0x000000ffff0f7224 */ /* 0x000fe400078e0007 */
[----:B-1----:R-:W-:-:S03]  /*13cf0*/  VIADD R58, R6, 0x800 ;  /* 0x00000800063a7836 */ /* 0x002fc60000000000 */
[----:B------:R-:W-:Y:S01]  /*13d00*/  R2UR UR11, R15 ;  /* 0x000000000f0b72ca */ /* 0x000fe200000e0000 */
[----:B------:R-:W-:Y:S01]  /*13d10*/  UMOV UR4, 0x1 ;  /* 0x0000000100047882 */ /* 0x000fe20000000000 */
[----:B0-----:R-:W-:-:S04]  /*13d20*/  ISETP.GT.AND P2, PT, R14, 0x7f, PT ;  /* 0x0000007f0e00780c */ /* 0x001fc80003f44270 */
[----:B------:R-:W-:-:S04]  /*13d30*/  SEL R59, RZ, 0x2, !P2 ;  /* 0x00000002ff3b7807 */ /* 0x000fc80005000000 */
[----:B--2---:R-:W-:Y:S01]  /*13d40*/  IADD3 R20, R20, 0x800, R59 ;  /* 0x0000080014147810 */ /* 0x004fe20007ffe03b */
[----:B------:R-:W-:Y:S01]  /*13d50*/  IMAD.IADD R14, R59, 0x1, R58 ;  /* 0x000000013b0e7824 */ /* 0x000fe200078e023a */
[----:B------:R-:W-:Y:S02]  /*13d60*/  R2UR UR9, R21 ;  /* 0x00000000150972ca */ /* 0x000fe400000e0000 */
[----:B------:R-:W-:Y:S02]  /*13d70*/  R2UR UR8, R20 ;  /* 0x00000000140872ca */ /* 0x000fe400000e0000 */
[----:B------:R-:W-:Y:S01]  /*13d80*/  R2UR UR10, R14 ;  /* 0x000000000e0a72ca */ /* 0x000fe200000e0000 */
[----:B------:R-:W-:Y:S01]  /*13d90*/  UISETP.NE.U32.AND UP0, UPT, UR4, URZ, UPT ;  /* 0x0000003f0400728c */ /* 0x000fe2000bf05070 */
[----:B------:R-:W-:Y:S02]  /*13da0*/  WARPGROUP.DEPBAR.LE gsb0, 0x0 ;  /* 0x00008000000079c5 */ /* 0x000fe40000010000 */
[----:B------:R-:W2:Y:S01]  /*13db0*/  LD.E.64 R56, desc[UR40][R152.64+0xb0] ;  /* 0x0000b02898387980 */ /* 0x000ea2000c101b00 */
[----:B------:R-:W-:-:S03]  /*13dc0*/  IMAD.MOV.U32 R63, RZ, RZ, 0x4 ;  /* 0x00000004ff3f7424 */ /* 0x000fc600078e00ff */
[----:B------:R-:W-:Y:S01]  /*13dd0*/  ST.E desc[UR40][R152.64+0x88], R5 ;  /* 0x0000880598007985 */ /* 0x000fe2000c101928 */
[----:B------:R-:W-:Y:S01]  /*13de0*/  WARPGROUP.ARRIVE ;  /* 0x00000000000079c5 */ /* 0x000fe20000000000 */
[----:B------:R-:W-:-:S05]  /*13df0*/  SEL R61, R63, 0x2, P2 ;  /* 0x000000023f3d7807 */ /* 0x000fca0001000000 */
[----:B------:R-:W-:Y:S01]  /*13e00*/  HGMMA.64x64x16.F32 R24, gdesc[UR8], R24, UP0, gsb0 ;  /* 0x00e00000081879f0 */ /* 0x000fe2000b800818 */
[----:B------:R-:W-:Y:S02]  /*13e10*/  IMAD.IADD R20, R58, 0x1, R61 ;  /* 0x000000013a147824 */ /* 0x000fe400078e023d */
[----:B------:R-:W-:-:S03]  /*13e20*/  IMAD.MOV.U32 R21, RZ, RZ, R7 ;  /* 0x000000ffff157224 */ /* 0x000fc600078e0007 */
[----:B------:R-:W-:Y:S02]  /*13e30*/  R2UR UR6, R20 ;  /* 0x00000000140672ca */ /* 0x000fe400000e0000 */
[----:B------:R-:W-:Y:S02]  /*13e40*/  R2UR UR7, R21 ;  /* 0x00000000150772ca */ /* 0x000fe400000e0000 */
[----:B---3--:R-:W-:Y:S02]  /*13e50*/  IADD3 R8, R61, 0x800, R8 ;  /* 0x000008003d087810 */ /* 0x008fe40007ffe008 */
[----:B------:R-:W-:Y:S02]  /*13e60*/  R2UR UR5, R9 ;  /* 0x00000000090572ca */ /* 0x000fe400000e0000 */
[----:B------:R-:W-:Y:S01]  /*13e70*/  R2UR UR4, R8 ;  /* 0x00000000080472ca */ /* 0x000fe200000e0000 */
[----:B------:R-:W-:Y:S02]  /*13e80*/  WARPGROUP.DEPBAR.LE gsb0, 0x0 ;  /* 0x00008000000079c5 */ /* 0x000fe40000010000 */
[----:B------:R-:W3:Y:S01]  /*13e90*/  LD.E.64 R14, desc[UR40][R152.64+0xb0] ;  /* 0x0000b028980e7980 */ /* 0x000ee2000c101b00 */
[----:B------:R-:W-:-:S03]  /*13ea0*/  SEL R63, R63, 0x6, !P2 ;  /* 0x000000063f3f7807 */ /* 0x000fc60005000000 */
[----:B------:R-:W-:Y:S01]  /*13eb0*/  ST.E desc[UR40][R152.64+0x88], R5 ;  /* 0x0000880598007985 */ /* 0x000fe2000c101928 */
[----:B------:R-:W-:Y:S01]  /*13ec0*/  WARPGROUP.ARRIVE ;  /* 0x00000000000079c5 */ /* 0x000fe20000000000 */
[----:B------:R-:W-:-:S05]  /*13ed0*/  IMAD.IADD R20, R58, 0x1, R63 ;  /* 0x000000013a147824 */ /* 0x000fca00078e023f */
[----:B------:R-:W-:Y:S01]  /*13ee0*/  HGMMA.64x64x16.F32 R24, gdesc[UR4], R24, gsb0 ;  /* 0x00e00000041879f0 */ /* 0x000fe20008000818 */
[----:B------:R-:W-:Y:S01]  /*13ef0*/  IMAD.MOV.U32 R21, RZ, RZ, R7 ;  /* 0x000000ffff157224 */ /* 0x000fe200078e0007 */
[----:B------:R-:W-:-:S04]  /*13f00*/  R2UR UR6, R20 ;  /* 0x00000000140672ca */ /* 0x000fc800000e0000 */
[----:B------:R-:W-:Y:S02]  /*13f10*/  R2UR UR7, R21 ;  /* 0x00000000150772ca */ /* 0x000fe400000e0000 */
[----:B----4-:R-:W-:Y:S02]  /*13f20*/  IADD3 R10, R63, 0x800, R10 ;  /* 0x000008003f0a7810 */ /* 0x010fe40007ffe00a */
[----:B------:R-:W-:Y:S02]  /*13f30*/  R2UR UR5, R11 ;  /* 0x000000000b0572ca */ /* 0x000fe400000e0000 */
[----:B------:R-:W-:Y:S01]  /*13f40*/  R2UR UR4, R10 ;  /* 0x000000000a0472ca */ /* 0x000fe200000e0000 */
[----:B------:R-:W-:Y:S02]  /*13f50*/  WARPGROUP.DEPBAR.LE gsb0, 0x0 ;  /* 0x00008000000079c5 */ /* 0x000fe40000010000 */
[----:B------:R-:W4:Y:S01]  /*13f60*/  LD.E.64 R8, desc[UR40][R152.64+0xb0] ;  /* 0x0000b02898087980 */ /* 0x000f22000c101b00 */
[----:B------:R-:W-:-:S02]  /*13f70*/  IMAD.MOV.U32 R10, RZ, RZ, 0x28 ;  /* 0x00000028ff0a7424 */ /* 0x000fc400078e00ff */
[----:B------:R-:W-:Y:S01]  /*13f80*/  IMAD.MOV.U32 R11, RZ, RZ, 0xa00 ;  /* 0x00000a00ff0b7424 */ /* 0x000fe200078e00ff */
[----:B------:R-:W-:Y:S01]  /*13f90*/  ST.E desc[UR40][R152.64+0x88], R5 ;  /* 0x0000880598007985 */ /* 0x000fe2000c101928 */
[----:B------:R-:W-:Y:S01]  /*13fa0*/  WARPGROUP.ARRIVE ;  /* 0x00000000000079c5 */ /* 0x000fe20000000000 */
[----:B------:R-:W-:Y:S02]  /*13fb0*/  SEL R10, R10, 0x26, P2 ;  /* 0x000000260a0a7807 */ /* 0x000fe40001000000 */
[----:B------:R-:W-:-:S03]  /*13fc0*/  SEL R11, R11, 0x980, P2 ;  /* 0x000009800b0b7807 */ /* 0x000fc60001000000 */
[----:B------:R-:W-:Y:S02]  /*13fd0*/  HGMMA.64x64x16.F32 R24, gdesc[UR4], R24, gsb0 ;  /* 0x00e00000041879f0 */ /* 0x000fe40008000818 */
        /* <DEDUP_REMOVED lines=10> */
[----:B------:R-:W4:Y:S01]  /*14080*/  LD.E.64 R10, desc[UR40][R152.64+0xb0] ;  /* 0x0000b028980a7980 */ /* 0x000f22000c101b00 */
[----:B------:R-:W-:-:S03]  /*14090*/  VIADD R58, R6, 0xa00 ;  /* 0x00000a00063a7836 */ /* 0x000fc60000000000 */
[----:B------:R-:W-:Y:S01]  /*140a0*/  ST.E desc[UR40][R152.64+0x88], R5 ;  /* 0x0000880598007985 */ /* 0x000fe2000c101928 */
[----:B------:R-:W-:Y:S01]  /*140b0*/  WARPGROUP.ARRIVE ;  /* 0x00000000000079c5 */ /* 0x000fe20000000000 */
[----:B------:R-:W-:-:S05]  /*140c0*/  IMAD.IADD R20, R59, 0x1, R58 ;  /* 0x000000013b147824 */ /* 0x000fca00078e023a */
[----:B------:R-:W-:Y:S01]  /*140d0*/  HGMMA.64x64x16.F32 R24, gdesc[UR4], R24, gsb0 ;  /* 0x00e00000041879f0 */ /* 0x000fe20008000818 */
[----:B------:R-:W-:Y:S01]  /*140e0*/  IMAD.MOV.U32 R21, RZ, RZ, R7 ;  /* 0x000000ffff157224 */ /* 0x000fe200078e0007 */
[----:B------:R-:W-:-:S04]  /*140f0*/  R2UR UR6, R20 ;  /* 0x00000000140672ca */ /* 0x000fc800000e0000 */
[----:B------:R-:W-:Y:S02]  /*14100*/  R2UR UR7, R21 ;  /* 0x00000000150772ca */ /* 0x000fe400000e0000 */
[----:B--2---:R-:W-:Y:S02]  /*14110*/  IADD3 R56, R59, 0xa00, R56 ;  /* 0x00000a003b387810 */ /* 0x004fe40007ffe038 */
[----:B------:R-:W-:Y:S02]  /*14120*/  R2UR UR5, R57 ;  /* 0x00000000390572ca */ /* 0x000fe400000e0000 */
[----:B------:R-:W-:Y:S01]  /*14130*/  R2UR UR4, R56 ;  /* 0x00000000380472ca */ /* 0x000fe200000e0000 */
[----:B------:R-:W-:Y:S02]  /*14140*/  WARPGROUP.DEPBAR.LE gsb0, 0x0 ;  /* 0x00008000000079c5 */ /* 0x000fe40000010000 */
[----:B------:R-:W2:Y:S01]  /*14150*/  LD.E.64 R12, desc[UR40][R152.64+0xb0] ;  /* 0x0000b028980c7980 */ /* 0x000ea2000c101b00 */
[----:B------:R-:W-:-:S03]  /*14160*/  IMAD.IADD R56, R61, 0x1, R58 ;  /* 0x000000013d387824 */ /* 0x000fc600078e023a */
[----:B------:R-:W-:Y:S01]  /*14170*/  ST.E desc[UR40][R152.64+0x88], R5 ;  /* 0x0000880598007985 */ /* 0x000fe2000c101928 */
[----:B------:R-:W-:-:S06]  /*14180*/  WARPGROUP.ARRIVE ;  /* 0x00000000000079c5 */ /* 0x000fcc0000000000 */
[----:B------:R-:W-:Y:S01]  /*14190*/  HGMMA.64x64x16.F32 R24, gdesc[UR4], R24, gsb0 ;  /* 0x00e00000041879f0 */ /* 0x000fe20008000818 */
[----:B------:R-:W-:Y:S01]  /*141a0*/  IMAD.MOV.U32 R57, RZ, RZ, R7 ;  /* 0x000000ffff397224 */ /* 0x000fe200078e0007 */
[----:B------:R-:W-:-:S04]  /*141b0*/  R2UR UR6, R56 ;  /* 0x00000000380672ca */ /* 0x000fc800000e0000 */
[----:B------:R-:W-:Y:S02]  /*141c0*/  R2UR UR7, R57 ;  /* 0x00000000390772ca */ /* 0x000fe400000e0000 */
[----:B---3--:R-:W-:Y:S02]  /*141d0*/  IADD3 R14, R61, 0xa00, R14 ;  /* 0x00000a003d0e7810 */ /* 0x008fe40007ffe00e */
[----:B------:R-:W-:Y:S02]  /*141e0*/  R2UR UR5, R15 ;  /* 0x000000000f0572ca */ /* 0x000fe400000e0000 */
[----:B------:R-:W-:Y:S01]  /*141f0*/  R2UR UR4, R14 ;  /* 0x000000000e0472ca */ /* 0x000fe200000e0000 */
[----:B------:R-:W-:Y:S02]  /*14200*/  WARPGROUP.DEPBAR.LE gsb0, 0x0 ;  /* 0x00008000000079c5 */ /* 0x000fe40000010000 */
[----:B------:R-:W3:Y:S01]  /*14210*/  LD.E.64 R20, desc[UR40][R152.64+0xb0] ;  /* 0x0000b02898147980 */ /* 0x000ee2000c101b00 */
[----:B------:R-:W-:-:S03]  /*14220*/  IMAD.IADD R56, R63, 0x1, R58 ;  /* 0x000000013f387824 */ /* 0x000fc600078e023a */
[----:B------:R-:W-:Y:S01]  /*14230*/  ST.E desc[UR40][R152.64+0x88], R5 ;  /* 0x0000880598007985 */ /* 0x000fe2000c101928 */
[----:B------:R-:W-:-:S06]  /*14240*/  WARPGROUP.ARRIVE ;  /* 0x00000000000079c5 */ /* 0x000fcc0000000000 */
        /* <DEDUP_REMOVED lines=83> */
[----:B------:R-:W4:Y:S01]  /*14780*/  @!P0 LD.E R60, desc[UR40][R152.64+0x1e8] ;  /* 0x0001e828983c8980 */ /* 0x000f22000c101900 */
[----:B------:R-:W-:Y:S02]  /*14790*/  VIADD R58, R6, 0xe00 ;  /* 0x00000e00063a7836 */ /* 0x000fe40000000000 */
[----:B------:R-:W-:Y:S01]  /*147a0*/  IMAD.MOV.U32 R15, RZ, RZ, R7 ;  /* 0x000000ffff0f7224 */ /* 0x000fe200078e0007 */
[----:B------:R-:W-:Y:S01]  /*147b0*/  ST.E desc[UR40][R152.64+0x88], R5 ;  /* 0x0000880598007985 */ /* 0x000fe2000c101928 */
[----:B------:R-:W-:Y:S01]  /*147c0*/  WARPGROUP.ARRIVE ;  /* 0x00000000000079c5 */ /* 0x000fe20000000000 */
[----:B------:R-:W-:-:S05]  /*147d0*/  IMAD.IADD R14, R59, 0x1, R58 ;  /* 0x000000013b0e7824 */ /* 0x000fca00078e023a */
[----:B------:R-:W-:Y:S01]  /*147e0*/  HGMMA.64x64x16.F32 R24, gdesc[UR4], R24, gsb0 ;  /* 0x00e00000041879f0 */ /* 0x000fe20008000818 */
[----:B------:R-:W-:Y:S02]  /*147f0*/  R2UR UR6, R14 ;  /* 0x000000000e0672ca */ /* 0x000fe400000e0000 */
[----:B------:R-:W-:Y:S02]  /*14800*/  R2UR UR7, R15 ;  /* 0x000000000f0772ca */ /* 0x000fe400000e0000 */
[----:B--2---:R-:W-:Y:S02]  /*14810*/  IADD3 R10, R59, 0xe00, R10 ;  /* 0x00000e003b0a7810 */ /* 0x004fe40007ffe00a */
[----:B------:R-:W-:Y:S01]  /*14820*/  R2UR UR5, R11 ;  /* 0x000000000b0572ca */ /* 0x000fe200000e0000 */
[----:B------:R-:W-:Y:S01]  /*14830*/  IMAD.MOV.U32 R11, RZ, RZ, R7 ;  /* 0x000000ffff0b7224 */ /* 0x000fe200078e0007 */
[----:B------:R-:W-:Y:S01]  /*14840*/  R2UR UR4, R10 ;  /* 0x000000000a0472ca */ /* 0x000fe200000e0000 */
[----:B------:R-:W-:Y:S01]  /*14850*/  IMAD.IADD R10, R61, 0x1, R58 ;  /* 0x000000013d0a7824 */ /* 0x000fe200078e023a */
[----:B------:R-:W-:-:S02]  /*14860*/  WARPGROUP.DEPBAR.LE gsb0, 0x0 ;  /* 0x00008000000079c5 */ /* 0x000fc40000010000 */
[----:B------:R-:W-:Y:S01]  /*14870*/  ST.E desc[UR40][R152.64+0x88], R5 ;  /* 0x0000880598007985 */ /* 0x000fe2000c101928 */
[----:B------:R-:W-:-:S08]  /*14880*/  WARPGROUP.ARRIVE ;  /* 0x00000000000079c5 */ /* 0x000fd00000000000 */
[----:B------:R-:W-:Y:S01]  /*14890*/  HGMMA.64x64x16.F32 R24, gdesc[UR4], R24, gsb0 ;  /* 0x00e00000041879f0 */ /* 0x000fe20008000818 */
[----:B------:R-:W-:Y:S01]  /*148a0*/  R2UR UR6, R10 ;  /* 0x000000000a0672ca */ /* 0x000fe200000e0000 */
[----:B------:R-:W-:Y:S01]  /*148b0*/  IMAD.IADD R10, R63, 0x1, R58 ;  /* 0x000000013f0a7824 */ /* 0x000fe200078e023a */
[----:B------:R-:W-:Y:S01]  /*148c0*/  R2UR UR7, R11 ;  /* 0x000000000b0772ca */ /* 0x000fe200000e0000 */
[----:B------:R-:W-:Y:S01]  /*148d0*/  IMAD.MOV.U32 R11, RZ, RZ, R7 ;  /* 0x000000ffff0b7224 */ /* 0x000fe200078e0007 */
[----:B---3--:R-:W-:Y:S02]  /*148e0*/  IADD3 R12, R61, 0xe00, R12 ;  /* 0x00000e003d0c7810 */ /* 0x008fe40007ffe00c */
[----:B------:R-:W-:Y:S02]  /*148f0*/  R2UR UR5, R13 ;  /* 0x000000000d0572ca */ /* 0x000fe400000e0000 */
[----:B------:R-:W-:Y:S01]  /*14900*/  R2UR UR4, R12 ;  /* 0x000000000c0472ca */ /* 0x000fe200000e0000 */
[----:B------:R-:W-:-:S02]  /*14910*/  WARPGROUP.DEPBAR.LE gsb0, 0x0 ;  /* 0x00008000000079c5 */ /* 0x000fc40000010000 */
[----:B------:R-:W-:Y:S01]  /*14920*/  ST.E desc[UR40][R152.64+0x88], R5 ;  /* 0x0000880598007985 */ /* 0x000fe2000c101928 */
[----:B------:R-:W-:-:S09]  /*14930*/  WARPGROUP.ARRIVE ;  /* 0x00000000000079c5 */ /* 0x000fd20000000000 */
[----:B------:R-:W-:Y:S01]  /*14940*/  HGMMA.64x64x16.F32 R24, gdesc[UR4], R24, gsb0 ;  /* 0x00e00000041879f0 */ /* 0x000fe20008000818 */
[----:B------:R-:W-:Y:S01]  /*14950*/  R2UR UR6, R10 ;  /* 0x000000000a0672ca */ /* 0x000fe200000e0000 */
[----:B------:R-:W-:Y:S01]  /*14960*/  IMAD.MOV.U32 R10, RZ, RZ, 0x40 ;  /* 0x00000040ff0a7424 */ /* 0x000fe200078e00ff */
[----:B------:R-:W-:Y:S01]  /*14970*/  R2UR UR7, R11 ;  /* 0x000000000b0772ca */ /* 0x000fe200000e0000 */
[----:B------:R-:W-:-:S03]  /*14980*/  IMAD.MOV.U32 R11, RZ, RZ, 0x1000 ;  /* 0x00001000ff0b7424 */ /* 0x000fc600078e00ff */
[----:B------:R-:W-:Y:S02]  /*14990*/  SEL R10, R10, 0x3e, P2 ;  /* 0x0000003e0a0a7807 */ /* 0x000fe40001000000 */
[----:B------:R-:W-:-:S05]  /*149a0*/  SEL R11, R11, 0xf80, P2 ;  /* 0x00000f800b0b7807 */ /* 0x000fca0001000000 */
[----:B------:R-:W-:-:S05]  /*149b0*/  IMAD.IADD R10, R10, 0x1, R11 ;  /* 0x000000010a0a7824 */ /* 0x000fca00078e020b */
[----:B------:R-:W-:Y:S02]  /*149c0*/  LOP3.LUT R11, R10, 0x1e06, RZ, 0xc0, !PT ;  /* 0x00001e060a0b7812 */ /* 0x000fe400078ec0ff */
[----:B----4-:R-:W-:Y:S02]  /*149d0*/  IADD3 R20, R63, 0xe00, R20 ;  /* 0x00000e003f147810 */ /* 0x010fe40007ffe014 */
[----:B------:R-:W-:Y:S01]  /*149e0*/  R2UR UR5, R21 ;  /* 0x00000000150572ca */ /* 0x000fe200000e0000 */
[----:B------:R-:W-:Y:S01]  /*149f0*/  IMAD.IADD R6, R6, 0x1, R11 ;  /* 0x0000000106067824 */ /* 0x000fe200078e020b */
[----:B------:R-:W-:Y:S01]  /*14a00*/  R2UR UR4, R20 ;  /* 0x00000000140472ca */ /* 0x000fe200000e0000 */
[----:B------:R-:W-:Y:S02]  /*14a10*/  WARPGROUP.DEPBAR.LE gsb0, 0x0 ;  /* 0x00008000000079c5 */ /* 0x000fe40000010000 */
[----:B------:R-:W-:Y:S01]  /*14a20*/  ST.E desc[UR40][R152.64+0x88], R5 ;  /* 0x0000880598007985 */ /* 0x000fe2000c101928 */
[----:B------:R-:W-:-:S09]  /*14a30*/  WARPGROUP.ARRIVE ;  /* 0x00000000000079c5 */ /* 0x000fd20000000000 */
[----:B------:R-:W-:Y:S01]  /*14a40*/  HGMMA.64x64x16.F32 R24, gdesc[UR4], R24, gsb0 ;  /* 0x00e00000041879f0 */ /* 0x000fe20008000818 */
[----:B------:R-:W-:Y:S02]  /*14a50*/  R2UR UR6, R6 ;  /* 0x00000000060672ca */ /* 0x000fe400000e0000 */
[----:B------:R-:W-:Y:S01]  /*14a60*/  R2UR UR7, R7 ;  /* 0x00000000070772ca */ /* 0x000fe200000e0000 */
[----:B------:R-:W-:Y:S01]  /*14a70*/  IMAD.IADD R56, R11, 0x1, R56 ;  /* 0x000000010b387824 */ /* 0x000fe200078e0238 */
[----:B------:R-:W-:Y:S02]  /*14a80*/  R2UR UR5, R57 ;  /* 0x00000000390572ca */ /* 0x000fe400000e0000 */
[----:B------:R-:W-:Y:S02]  /*14a90*/  @!P0 MOV R9, R8 ;  /* 0x0000000800098202 */ /* 0x000fe40000000f00 */
[----:B------:R-:W-:-:S03]  /*14aa0*/  R2UR UR4, R56 ;  /* 0x00000000380472ca */ /* 0x000fc600000e0000 */
[----:B------:R-:W-:-:S05]  /*14ab0*/  @!P0 IMAD R60, R60, 0x8, R9 ;  /* 0x000000083c3c8824 */ /* 0x000fca00078e0209 */
[----:B------:R-:W-:Y:S01]  /*14ac0*/  @!P0 PRMT R60, RZ, 0x654, R60 ;  /* 0x00000654ff3c8816 */ /* 0x000fe2000000003c */
[----:B------:R-:W-:Y:S02]  /*14ad0*/  WARPGROUP.DEPBAR.LE gsb0, 0x0 ;  /* 0x00008000000079c5 */ /* 0x000fe40000010000 */
[----:B------:R-:W-:Y:S01]  /*14ae0*/  ST.E desc[UR40][R152.64+0x88], R5 ;  /* 0x0000880598007985 */ /* 0x000fe2000c101928 */
[----:B------:R-:W-:-:S06]  /*14af0*/  WARPGROUP.ARRIVE ;  /* 0x00000000000079c5 */ /* 0x000fcc0000000000 */
[----:B------:R-:W-:Y:S03]  /*14b00*/  HGMMA.64x64x16.F32 R24, gdesc[UR4], R24, gsb0 ;  /* 0x00e00000041879f0 */ /* 0x000fe60008000818 */
[----:B------:R-:W-:Y:S02]  /*14b10*/  WARPGROUP.DEPBAR.LE gsb0, 0x0 ;  /* 0x00008000000079c5 */ /* 0x000fe40000010000 */
[----:B------:R0:W-:Y:S01]  /*14b20*/  ST.E desc[UR40][R152.64+0x88], R5 ;  /* 0x0000880598007985 */ /* 0x0001e2000c101928 */
[----:B------:R1:W-:Y:S03]  /*14b30*/  @!P0 SYNCS.ARRIVE.TRANS64.RED.A1T0 RZ, [R60+URZ], RZ ;  /* 0x000000ff3cff89a7 */ /* 0x0003e6000810043f */
[----:B------:R-:W2:Y:S04]  /*14b40*/  LD.E.64 R6, desc[UR40][R152.64+0x120] ;  /* 0x0001202898067980 */ /* 0x000ea8000c101b00 */
[----:B--2---:R-:W2:Y:S04]  /*14b50*/  LD.E R8, desc[UR40][R6.64] ;  /* 0x0000002806087980 */ /* 0x004ea8000c101900 */
[----:B------:R-:W0:Y:S01]  /*14b60*/  LD.E.64 R6, desc[UR40][R152.64+0x200] ;  /* 0x0002002898067980 */ /* 0x000e22000c101b00 */
[----:B------:R-:W-:Y:S01]  /*14b70*/  IADD3 R9, P2, R2, 0x200, RZ ;  /* 0x0000020002097810 */ /* 0x000fe20007f5e0ff */
[-C--:B--2---:R-:W-:Y:S01]  /*14b80*/  FMUL.FTZ R57, R24, R8.reuse ;  /* 0x0000000818397220 */ /* 0x084fe20000410000 */
[-C--:B------:R-:W-:Y:S01]  /*14b90*/  FMUL.FTZ R24, R25, R8.reuse ;  /* 0x0000000819187220 */ /* 0x080fe20000410000 */
[-C--:B------:R-:W-:Y:S01]  /*14ba0*/  FMUL.FTZ R14, R26, R8.reuse ;  /* 0x000000081a0e7220 */ /* 0x080fe20000410000 */
[-C--:B------:R-:W-:Y:S01]  /*14bb0*/  FMUL.FTZ R26, R28, R8.reuse ;  /* 0x000000081c1a7220 */ /* 0x080fe20000410000 */
[-C--:B------:R-:W-:Y:S01]  /*14bc0*/  FMUL.FTZ R15, R27, R8.reuse ;  /* 0x000000081b0f7220 */ /* 0x080fe20000410000 */
[-C--:B------:R-:W-:Y:S01]  /*14bd0*/  FMUL.FTZ R27, R29, R8.reuse ;  /* 0x000000081d1b7220 */ /* 0x080fe20000410000 */
[----:B------:R-:W0:Y:S01]  /*14be0*/  MUFU.TANH R57, R57 ;  /* 0x0000003900397308 */ /* 0x000e220000002400 */
[-C--:B------:R-:W-:Y:S01]  /*14bf0*/  FMUL.FTZ R29, R32, R8.reuse ;  /* 0x00000008201d7220 */ /* 0x080fe20000410000 */
[-C--:B------:R-:W-:Y:S01]  /*14c00*/  FMUL.FTZ R20, R30, R8.reuse ;  /* 0x000000081e147220 */ /* 0x080fe20000410000 */
[-C--:B------:R-:W-:Y:S01]  /*14c10*/  FMUL.FTZ R30, R33, R8.reuse ;  /* 0x00000008211e7220 */ /* 0x080fe20000410000 */
[-C--:B------:R-:W-:Y:S01]  /*14c20*/  FMUL.FTZ R33, R36, R8.reuse ;  /* 0x0000000824217220 */ /* 0x080fe20000410000 */
[-C--:B------:R-:W-:Y:S01]  /*14c30*/  FMUL.FTZ R25, R34, R8.reuse ;  /* 0x0000000822197220 */ /* 0x080fe20000410000 */
[-C--:B------:R-:W-:Y:S01]  /*14c40*/  FMUL.FTZ R34, R37, R8.reuse ;  /* 0x0000000825227220 */ /* 0x080fe20000410000 */
[-C--:B------:R-:W-:Y:S01]  /*14c50*/  FMUL.FTZ R36, R40, R8.reuse ;  /* 0x0000000828247220 */ /* 0x080fe20000410000 */
[----:B------:R-:W2:Y:S01]  /*14c60*/  MUFU.TANH R24, R24 ;  /* 0x0000001800187308 */ /* 0x000ea20000002400 */
[-C--:B------:R-:W-:Y:S01]  /*14c70*/  FMUL.FTZ R37, R41, R8.reuse ;  /* 0x0000000829257220 */ /* 0x080fe20000410000 */
[-C--:B------:R-:W-:Y:S01]  /*14c80*/  FMUL.FTZ R21, R31, R8.reuse ;  /* 0x000000081f157220 */ /* 0x080fe20000410000 */
[-C--:B------:R-:W-:Y:S01]  /*14c90*/  FMUL.FTZ R31, R38, R8.reuse ;  /* 0x00000008261f7220 */ /* 0x080fe20000410000 */
[-C--:B------:R-:W-:Y:S01]  /*14ca0*/  FMUL.FTZ R38, R44, R8.reuse ;  /* 0x000000082c267220 */ /* 0x080fe20000410000 */
[-C--:B------:R-:W-:Y:S01]  /*14cb0*/  FMUL.FTZ R40, R45, R8.reuse ;  /* 0x000000082d287220 */ /* 0x080fe20000410000 */
[-C--:B------:R-:W-:Y:S01]  /*14cc0*/  FMUL.FTZ R41, R48, R8.reuse ;  /* 0x0000000830297220 */ /* 0x080fe20000410000 */
[----:B------:R-:W-:Y:S01]  /*14cd0*/  FMUL.FTZ R28, R35, R8 ;  /* 0x00000008231c7220 */ /* 0x000fe20000410000 */
[----:B------:R-:W3:Y:S01]  /*14ce0*/  MUFU.TANH R26, R26 ;  /* 0x0000001a001a7308 */ /* 0x000ee20000002400 */
[----:B0-----:R-:W-:Y:S01]  /*14cf0*/  FMNMX.FTZ R5, R57, R6, !PT ;  /* 0x0000000639057209 */ /* 0x001fe20007810000 */
[-C--:B------:R-:W-:Y:S01]  /*14d00*/  FMUL.FTZ R35, R42, R8.reuse ;  /* 0x000000082a237220 */ /* 0x080fe20000410000 */
[-C--:B------:R-:W-:Y:S01]  /*14d10*/  FMUL.FTZ R42, R49, R8.reuse ;  /* 0x00000008312a7220 */ /* 0x080fe20000410000 */
[-C--:B------:R-:W-:Y:S01]  /*14d20*/  FMUL.FTZ R44, R52, R8.reuse ;  /* 0x00000008342c7220 */ /* 0x080fe20000410000 */
[-C--:B------:R-:W-:Y:S01]  /*14d30*/  FMUL.FTZ R45, R53, R8.reuse ;  /* 0x00000008352d7220 */ /* 0x080fe20000410000 */
[-C--:B------:R-:W-:Y:S01]  /*14d40*/  FMUL.FTZ R32, R39, R8.reuse ;  /* 0x0000000827207220 */ /* 0x080fe20000410000 */
[-C--:B------:R-:W-:Y:S01]  /*14d50*/  FMUL.FTZ R43, R43, R8.reuse ;  /* 0x000000082b2b7220 */ /* 0x080fe20000410000 */
[----:B------:R-:W0:Y:S01]  /*14d60*/  MUFU.TANH R27, R27 ;  /* 0x0000001b001b7308 */ /* 0x000e220000002400 */
[----:B--2---:R-:W-:Y:S01]  /*14d70*/  FMNMX.FTZ R5, R24, R5, !PT ;  /* 0x0000000518057209 */ /* 0x004fe20007810000 */
[-C--:B------:R-:W-:Y:S01]  /*14d80*/  FMUL.FTZ R46, R46, R8.reuse ;  /* 0x000000082e2e7220 */ /* 0x080fe20000410000 */
[-C--:B------:R-:W-:Y:S01]  /*14d90*/  FMUL.FTZ R47, R47, R8.reuse ;  /* 0x000000082f2f7220 */ /* 0x080fe20000410000 */
[-C--:B------:R-:W-:Y:S01]  /*14da0*/  FMUL.FTZ R48, R50, R8.reuse ;  /* 0x0000000832307220 */ /* 0x080fe20000410000 */
[-C--:B------:R-:W-:Y:S01]  /*14db0*/  FMUL.FTZ R50, R51, R8.reuse ;  /* 0x0000000833327220 */ /* 0x080fe20000410000 */
[-C--:B------:R-:W-:Y:S01]  /*14dc0*/  FMUL.FTZ R51, R54, R8.reuse ;  /* 0x0000000836337220 */ /* 0x080fe20000410000 */
[----:B------:R-:W-:Y:S01]  /*14dd0*/  FMUL.FTZ R52, R55, R8 ;  /* 0x0000000837347220 */ /* 0x000fe20000410000 */
[----:B------:R-:W2:Y:S01]  /*14de0*/  MUFU.TANH R29, R29 ;  /* 0x0000001d001d7308 */ /* 0x000ea20000002400 */
[----:B---3--:R-:W-:-:S07]  /*14df0*/  FMNMX.FTZ R10, R26, R5, !PT ;  /* 0x000000051a0a7209 */ /* 0x008fce0007810000 */
[----:B------:R-:W3:Y:S01]  /*14e00*/  MUFU.TANH R30, R30 ;  /* 0x0000001e001e7308 */ /* 0x000ee20000002400 */
[----:B0-----:R-:W-:-:S07]  /*14e10*/  FMNMX.FTZ R10, R27, R10, !PT ;  /* 0x0000000a1b0a7209 */ /* 0x001fce0007810000 */
[----:B------:R-:W0:Y:S01]  /*14e20*/  MUFU.TANH R33, R33 ;  /* 0x0000002100217308 */ /* 0x000e220000002400 */
[----:B--2---:R-:W-:-:S07]  /*14e30*/  FMNMX.FTZ R5, R29, R10, !PT ;  /* 0x0000000a1d057209 */ /* 0x004fce0007810000 */
        /* <DEDUP_REMOVED lines=23> */
[----:B--2---:R-:W-:-:S05]  /*14fb0*/  FMNMX.FTZ R11, R45, R12, !PT ;  /* 0x0000000c2d0b7209 */ /* 0x004fca0007810000 */
[----:B------:R-:W2:Y:S02]  /*14fc0*/  SHFL.BFLY PT, R12, R11, 0x2, 0x1f ;  /* 0x0c401f000b0c7f89 */ /* 0x000ea400000e0000 */
[----:B------:R-:W4:Y:S01]  /*14fd0*/  MUFU.TANH R21, R21 ;  /* 0x0000001500157308 */ /* 0x000f220000002400 */
[----:B---3--:R-:W-:Y:S01]  /*14fe0*/  FMNMX.FTZ R5, R15, R10, !PT ;  /* 0x0000000a0f057209 */ /* 0x008fe20007810000 */
[----:B------:R-:W-:Y:S06]  /*14ff0*/  ST.E desc[UR40][R152.64+0x200], R11 ;  /* 0x0002000b98007985 */ /* 0x000fec000c101928 */
[----:B------:R-:W3:Y:S01]  /*15000*/  MUFU.TANH R25, R25 ;  /* 0x0000001900197308 */ /* 0x000ee20000002400 */
[----:B0-----:R-:W-:-:S07]  /*15010*/  FMNMX.FTZ R10, R20, R5, !PT ;  /* 0x00000005140a7209 */ /* 0x001fce0007810000 */
[----:B------:R-:W0:Y:S01]  /*15020*/  MUFU.TANH R28, R28 ;  /* 0x0000001c001c7308 */ /* 0x000e220000002400 */
[----:B----4-:R-:W-:Y:S02]  /*15030*/  FMNMX.FTZ R10, R21, R10, !PT ;  /* 0x0000000a150a7209 */ /* 0x010fe40007810000 */
[----:B--2---:R-:W-:-:S05]  /*15040*/  FMNMX.FTZ R12, R11, R12, !PT ;  /* 0x0000000c0b0c7209 */ /* 0x004fca0007810000 */
[----:B------:R-:W2:Y:S01]  /*15050*/  MUFU.TANH R31, R31 ;  /* 0x0000001f001f7308 */ /* 0x000ea20000002400 */
[----:B---3--:R-:W-:Y:S01]  /*15060*/  FMNMX.FTZ R5, R25, R10, !PT ;  /* 0x0000000a19057209 */ /* 0x008fe20007810000 */
[----:B------:R-:W3:Y:S06]  /*15070*/  SHFL.BFLY PT, R13, R12, 0x1, 0x1f ;  /* 0x0c201f000c0d7f89 */ /* 0x000eec00000e0000 */
[----:B------:R-:W4:Y:S01]  /*15080*/  MUFU.TANH R32, R32 ;  /* 0x0000002000207308 */ /* 0x000f220000002400 */
[----:B0-----:R-:W-:-:S07]  /*15090*/  FMNMX.FTZ R10, R28, R5, !PT ;  /* 0x000000051c0a7209 */ /* 0x001fce0007810000 */
[----:B------:R-:W0:Y:S01]  /*150a0*/  MUFU.TANH R35, R35 ;  /* 0x0000002300237308 */ /* 0x000e220000002400 */
[----:B--2---:R-:W-:-:S07]  /*150b0*/  FMNMX.FTZ R5, R31, R10, !PT ;  /* 0x0000000a1f057209 */ /* 0x004fce0007810000 */
[----:B------:R-:W2:Y:S01]  /*150c0*/  MUFU.TANH R43, R43 ;  /* 0x0000002b002b7308 */ /* 0x000ea20000002400 */
[----:B----4-:R-:W-:Y:S02]  /*150d0*/  FMNMX.FTZ R10, R32, R5, !PT ;  /* 0x00000005200a7209 */ /* 0x010fe40007810000 */
[----:B---3--:R-:W-:-:S05]  /*150e0*/  FMNMX.FTZ R13, R12, R13, !PT ;  /* 0x0000000d0c0d7209 */ /* 0x008fca0007810000 */
        /* <DEDUP_REMOVED lines=11> */
[----:B---3--:R-:W-:-:S04]  /*151a0*/  FMNMX.FTZ R8, R50, R5, !PT ;  /* 0x0000000532087209 */ /* 0x008fc80007810000 */
[----:B0-----:R-:W-:Y:S02]  /*151b0*/  FMNMX.FTZ R5, R51, R8, !PT ;  /* 0x0000000833057209 */ /* 0x001fe40007810000 */
[----:B------:R-:W-:Y:S01]  /*151c0*/  LOP3.LUT R8, R9, 0x4, RZ, 0xfc, !PT ;  /* 0x0000000409087812 */ /* 0x000fe200078efcff */
[----:B------:R-:W-:Y:S01]  /*151d0*/  IMAD.X R9, RZ, RZ, R16, P2 ;  /* 0x000000ffff097224 */ /* 0x000fe200010e0610 */
[----:B--2---:R-:W-:-:S05]  /*151e0*/  FMNMX.FTZ R5, R52, R5, !PT ;  /* 0x0000000534057209 */ /* 0x004fca0007810000 */
        /* <DEDUP_REMOVED lines=11> */
[----:B------:R-:W4:Y:S04]  /*152a0*/  LD.E R56, desc[UR40][R152.64+0x210] ;  /* 0x0002102898387980 */ /* 0x000f28000c101900 */
[----:B------:R-:W4:Y:S01]  /*152b0*/  LD.E.64 R10, desc[UR40][R152.64+0xd8] ;  /* 0x0000d828980a7980 */ /* 0x000f22000c101b00 */
[----:B------:R-:W-:Y:S01]  /*152c0*/  FADD.FTZ R7, R7, -R49 ;  /* 0x8000003107077221 */ /* 0x000fe20000010000 */
[----:B--2---:R-:W-:-:S03]  /*152d0*/  FADD.FTZ R53, R6, -R53 ;  /* 0x8000003506357221 */ /* 0x004fc60000010000 */
[----:B---3--:R-:W-:Y:S01]  /*152e0*/  FMUL.FTZ R7, R54, R7 ;  /* 0x0000000736077220 */ /* 0x008fe20000410000 */
[----:B------:R-:W-:-:S03]  /*152f0*/  FMUL.FTZ R53, R53, R54 ;  /* 0x0000003635357220 */ /* 0x000fc60000410000 */
[----:B------:R-:W4:Y:S08]  /*15300*/  MUFU.EX2 R39, R7 ;  /* 0x0000000700277308 */ /* 0x000f300000000800 */
[----:B0-----:R-:W0:Y:S01]  /*15310*/  MUFU.EX2 R49, R53 ;  /* 0x0000003500317308 */ /* 0x001e220000000800 */
[----:B----4-:R-:W-:Y:S01]  /*15320*/  FMUL.FTZ R13, R39, R58 ;  /* 0x0000003a270d7220 */ /* 0x010fe20000410000 */
[----:B0-----:R-:W-:-:S04]  /*15330*/  FMUL.FTZ R5, R49, R56 ;  /* 0x0000003831057220 */ /* 0x001fc80000410000 */
[----:B------:R1:W-:Y:S04]  /*15340*/  ST.E desc[UR40][R152.64+0x214], R13 ;  /* 0x0002140d98007985 */ /* 0x0003e8000c101928 */
[----:B------:R1:W-:Y:S04]  /*15350*/  ST.E desc[UR40][R152.64+0x210], R5 ;  /* 0x0002100598007985 */ /* 0x0003e8000c101928 */
[----:B------:R-:W2:Y:S01]  /*15360*/  LD.E R6, desc[UR40][R10.64+0x4] ;  /* 0x000004280a067980 */ /* 0x000ea2000c101900 */
[----:B------:R-:W-:Y:S01]  /*15370*/  BSSY B0, `(.L_x_6268) ;  /* 0x000000c000007945 */ /* 0x000fe20003800000 */
[----:B--2---:R-:W-:-:S13]  /*15380*/  ISETP.NE.AND P2, PT, R6, RZ, PT ;  /* 0x000000ff0600720c */ /* 0x004fda0003f45270 */
[----:B-1----:R-:W-:Y:S05]  /*15390*/  @P2 BRA `(.L_x_6269) ;  /* 0x0000000000242947 */ /* 0x002fea0003800000 */
        /* <DEDUP_REMOVED lines=9> */
.L_x_6269:
[----:B------:R-:W-:Y:S05]  /*15430*/  BSYNC B0 ;  /* 0x0000000000007941 */ /* 0x000fea0003800000 */
.L_x_6268:
        /* <DEDUP_REMOVED lines=8> */
[----:B------:R-:W2:Y:S04]  /*154c0*/  LD.E R53, desc[UR40][R152.64+0x220] ;  /* 0x0002202898357980 */ /* 0x000ea8000c101900 */
[----:B------:R-:W3:Y:S04]  /*154d0*/  LD.E R8, desc[UR40][R8.64] ;  /* 0x0000002808087980 */ /* 0x000ee8000c101900 */
[----:B------:R-:W0:Y:S04]  /*154e0*/  LD.E R55, desc[UR40][R152.64+0x210] ;  /* 0x0002102898377980 */ /* 0x000e28000c101900 */
[----:B------:R-:W4:Y:S01]  /*154f0*/  LD.E R59, desc[UR40][R152.64+0x214] ;  /* 0x00021428983b7980 */ /* 0x000f22000c101900 */
[----:B--2---:R-:W-:Y:S01]  /*15500*/  FMUL.FTZ R12, R12, R53 ;  /* 0x000000350c0c7220 */ /* 0x004fe20000410000 */
[----:B---3--:R-:W-:-:S03]  /*15510*/  FMUL.FTZ R8, R53, R8 ;  /* 0x0000000835087220 */ /* 0x008fc60000410000 */
[-CC-:B------:R-:W-:Y:S01]  /*15520*/  FFMA.FTZ R168, R57, R53.reuse, -R12.reuse ;  /* 0x0000003539a87223 */ /* 0x180fe2000001080c */
[-CC-:B------:R-:W-:Y:S01]  /*15530*/  FFMA.FTZ R11, R24, R53.reuse, -R12.reuse ;  /* 0x00000035180b7223 */ /* 0x180fe2000001080c */
[-C--:B------:R-:W-:Y:S01]  /*15540*/  FFMA.FTZ R170, R26, R53.reuse, -R12 ;  /* 0x000000351aaa7223 */ /* 0x080fe2000001080c */
[-CC-:B------:R-:W-:Y:S01]  /*15550*/  FFMA.FTZ R14, R14, R53.reuse, -R8.reuse ;  /* 0x000000350e0e7223 */ /* 0x180fe20000010808 */
[-CC-:B------:R-:W-:Y:S01]  /*15560*/  FFMA.FTZ R15, R15, R53.reuse, -R8.reuse ;  /* 0x000000350f0f7223 */ /* 0x180fe20000010808 */
[-C--:B------:R-:W-:Y:S01]  /*15570*/  FFMA.FTZ R20, R20, R53.reuse, -R8 ;  /* 0x0000003514147223 */ /* 0x080fe20000010808 */
[----:B------:R-:W0:Y:S01]  /*15580*/  MUFU.EX2 R168, R168 ;  /* 0x000000a800a87308 */ /* 0x000e220000000800 */
[-C--:B------:R-:W-:Y:S01]  /*15590*/  FFMA.FTZ R13, R27, R53.reuse, -R12 ;  /* 0x000000351b0d7223 */ /* 0x080fe2000001080c */
[-C--:B------:R-:W-:Y:S01]  /*155a0*/  FFMA.FTZ R21, R21, R53.reuse, -R8 ;  /* 0x0000003515157223 */ /* 0x080fe20000010808 */
[-C--:B------:R-:W-:Y:S01]  /*155b0*/  FFMA.FTZ R172, R29, R53.reuse, -R12 ;  /* 0x000000351dac7223 */ /* 0x080fe2000001080c */
[-C--:B------:R-:W-:Y:S01]  /*155c0*/  FFMA.FTZ R25, R25, R53.reuse, -R8 ;  /* 0x0000003519197223 */ /* 0x080fe20000010808 */
[-C--:B------:R-:W-:Y:S01]  /*155d0*/  FFMA.FTZ R27, R30, R53.reuse, -R12 ;  /* 0x000000351e1b7223 */ /* 0x080fe2000001080c */
[-C--:B------:R-:W-:Y:S01]  /*155e0*/  FFMA.FTZ R28, R28, R53.reuse, -R8 ;  /* 0x000000351c1c7223 */ /* 0x080fe20000010808 */
[-C--:B------:R-:W-:Y:S01]  /*155f0*/  FFMA.FTZ R174, R33, R53.reuse, -R12 ;  /* 0x0000003521ae7223 */ /* 0x080fe2000001080c */
[----:B------:R-:W4:Y:S01]  /*15600*/  MUFU.EX2 R14, R14 ;  /* 0x0000000e000e7308 */ /* 0x000f220000000800 */
[-C--:B------:R-:W-:Y:S01]  /*15610*/  FFMA.FTZ R31, R31, R53.reuse, -R8 ;  /* 0x000000351f1f7223 */ /* 0x080fe20000010808 */
[-C--:B------:R-:W-:Y:S01]  /*15620*/  FFMA.FTZ R29, R34, R53.reuse, -R12 ;  /* 0x00000035221d7223 */ /* 0x080fe2000001080c */
[-C--:B------:R-:W-:Y:S01]  /*15630*/  FFMA.FTZ R32, R32, R53.reuse, -R8 ;  /* 0x0000003520207223 */ /* 0x080fe20000010808 */
[-C--:B------:R-:W-:Y:S01]  /*15640*/  FFMA.FTZ R176, R36, R53.reuse, -R12 ;  /* 0x0000003524b07223 */ /* 0x080fe2000001080c */
[-C--:B------:R-:W-:Y:S01]  /*15650*/  FFMA.FTZ R35, R35, R53.reuse, -R8 ;  /* 0x0000003523237223 */ /* 0x080fe20000010808 */
[-C--:B------:R-:W-:Y:S01]  /*15660*/  FFMA.FTZ R33, R37, R53.reuse, -R12 ;  /* 0x0000003525217223 */ /* 0x080fe2000001080c */
[-C--:B------:R-:W-:Y:S01]  /*15670*/  FFMA.FTZ R43, R43, R53.reuse, -R8 ;  /* 0x000000352b2b7223 */ /* 0x080fe20000010808 */
[----:B------:R-:W1:Y:S01]  /*15680*/  MUFU.EX2 R11, R11 ;  /* 0x0000000b000b7308 */ /* 0x000e620000000800 */
[----:B0-----:R-:W-:Y:S01]  /*15690*/  FADD.FTZ R4, R168, R55 ;  /* 0x00000037a8047221 */ /* 0x001fe20000010000 */
[-C--:B------:R-:W-:Y:S01]  /*156a0*/  FFMA.FTZ R178, R38, R53.reuse, -R12 ;  /* 0x0000003526b27223 */ /* 0x080fe2000001080c */
[-C--:B------:R-:W-:Y:S01]  /*156b0*/  FFMA.FTZ R46, R46, R53.reuse, -R8 ;  /* 0x000000352e2e7223 */ /* 0x080fe20000010808 */
[-C--:B------:R-:W-:Y:S01]  /*156c0*/  FFMA.FTZ R37, R40, R53.reuse, -R12 ;  /* 0x0000003528257223 */ /* 0x080fe2000001080c */
[-C--:B------:R-:W-:Y:S01]  /*156d0*/  FFMA.FTZ R47, R47, R53.reuse, -R8 ;  /* 0x000000352f2f7223 */ /* 0x080fe20000010808 */
[-C--:B------:R-:W-:Y:S01]  /*156e0*/  FFMA.FTZ R180, R41, R53.reuse, -R12 ;  /* 0x0000003529b47223 */ /* 0x080fe2000001080c */
[-C--:B------:R-:W-:Y:S01]  /*156f0*/  FFMA.FTZ R48, R48, R53.reuse, -R8 ;  /* 0x0000003530307223 */ /* 0x080fe20000010808 */
[----:B------:R-:W0:Y:S01]  /*15700*/  MUFU.EX2 R15, R15 ;  /* 0x0000000f000f7308 */ /* 0x000e220000000800 */
[----:B----4-:R-:W-:Y:S01]  /*15710*/  FADD.FTZ R6, R14, R59 ;  /* 0x0000003b0e067221 */ /* 0x010fe20000010000 */
[-C--:B------:R-:W-:Y:S01]  /*15720*/  FFMA.FTZ R41, R42, R53.reuse, -R12 ;  /* 0x000000352a297223 */ /* 0x080fe2000001080c */
[-C--:B------:R-:W-:Y:S01]  /*15730*/  FFMA.FTZ R50, R50, R53.reuse, -R8 ;  /* 0x0000003532327223 */ /* 0x080fe20000010808 */
[-C--:B------:R-:W-:Y:S01]  /*15740*/  FFMA.FTZ R182, R44, R53.reuse, -R12 ;  /* 0x000000352cb67223 */ /* 0x080fe2000001080c */
[-C--:B------:R-:W-:Y:S01]  /*15750*/  FFMA.FTZ R51, R51, R53.reuse, -R8 ;  /* 0x0000003533337223 */ /* 0x080fe20000010808 */
[-C--:B------:R-:W-:Y:S01]  /*15760*/  FFMA.FTZ R12, R45, R53.reuse, -R12 ;  /* 0x000000352d0c7223 */ /* 0x080fe2000001080c */
[----:B------:R-:W-:Y:S01]  /*15770*/  FFMA.FTZ R8, R52, R53, -R8 ;  /* 0x0000003534087223 */ /* 0x000fe20000010808 */
        /* <DEDUP_REMOVED lines=55> */
[----:B-1----:R-:W-:Y:S01]  /*15af0*/  FADD.FTZ R5, R51, R6 ;  /* 0x0000000633057221 */ /* 0x002fe20000010000 */
[----:B0-----:R-:W-:-:S05]  /*15b00*/  FADD.FTZ R43, R45, R4 ;  /* 0x000000042d2b7221 */ /* 0x001fca0000010000 */
        /* <DEDUP_REMOVED lines=25> */
[----:B------:R0:W-:Y:S01]  /*15ca0*/  STSM.16.M88.4 [R24], R168 ;  /* 0x000000a818007844 */ /* 0x0001e20000000200 */
[C---:B------:R-:W-:Y:S02]  /*15cb0*/  IMAD R7, R6.reuse, 0x2, R24 ;  /* 0x0000000206077824 */ /* 0x040fe400078e0218 */
[----:B------:R-:W-:-:S03]  /*15cc0*/  IMAD R6, R6, 0x2, R55 ;  /* 0x0000000206067824 */ /* 0x000fc600078e0237 */
[----:B------:R-:W-:Y:S04]  /*15cd0*/  STSM.16.M88.4 [R7], R172 ;  /* 0x000000ac07007844 */ /* 0x000fe80000000200 */
[----:B------:R-:W-:Y:S04]  /*15ce0*/  STSM.16.M88.4 [R55], R176 ;  /* 0x000000b037007844 */ /* 0x000fe80000000200 */
[----:B------:R1:W-:Y:S04]  /*15cf0*/  STSM.16.M88.4 [R6], R180 ;  /* 0x000000b406007844 */ /* 0x0003e80000000200 */
[----:B------:R-:W2:Y:S01]  /*15d00*/  LD.E R10, desc[UR40][R152.64+0x240] ;  /* 0x00024028980a7980 */ /* 0x000ea2000c101900 */
[----:B------:R-:W-:-:S04]  /*15d10*/  IADD3 R8, P2, R2, 0x240, RZ ;  /* 0x0000024002087810 */ /* 0x000fc80007f5e0ff */
[----:B------:R-:W-:Y:S01]  /*15d20*/  LOP3.LUT R4, R8, 0x4, RZ, 0xfc, !PT ;  /* 0x0000000408047812 */ /* 0x000fe200078efcff */
[----:B------:R-:W-:Y:S02]  /*15d30*/  IMAD.X R5, RZ, RZ, R16, P2 ;  /* 0x000000ffff057224 */ /* 0x000fe400010e0610 */
[----:B--2---:R-:W-:-:S05]  /*15d40*/  FMUL.FTZ R9, R49, R10 ;  /* 0x0000000a31097220 */ /* 0x004fca0000410000 */
[----:B------:R2:W-:Y:S04]  /*15d50*/  ST.E desc[UR40][R152.64+0x240], R9 ;  /* 0x0002400998007985 */ /* 0x0005e8000c101928 */
[----:B------:R-:W3:Y:S02]  /*15d60*/  LD.E R10, desc[UR40][R4.64] ;  /* 0x00000028040a7980 */ /* 0x000ee4000c101900 */
[----:B---3--:R-:W-:-:S05]  /*15d70*/  FMUL.FTZ R11, R49, R10 ;  /* 0x0000000a310b7220 */ /* 0x008fca0000410000 */
[----:B------:R-:W-:Y:S04]  /*15d80*/  ST.E desc[UR40][R4.64], R11 ;  /* 0x0000000b04007985 */ /* 0x000fe8000c101928 */
[----:B------:R-:W3:Y:S04]  /*15d90*/  LD.E R44, desc[UR40][R152.64+0x250] ;  /* 0x00025028982c7980 */ /* 0x000ee8000c101900 */
[----:B------:R-:W4:Y:S04]  /*15da0*/  LD.E R136, desc[UR40][R152.64+0x434] ;  /* 0x0004342898887980 */ /* 0x000f28000c101900 */
[----:B------:R-:W5:Y:S04]  /*15db0*/  LD.E R58, desc[UR40][R152.64+0x284] ;  /* 0x00028428983a7980 */ /* 0x000f68000c101900 */
[----:B------:R-:W2:Y:S04]  /*15dc0*/  LD.E R46, desc[UR40][R152.64+0x254] ;  /* 0x00025428982e7980 */ /* 0x000ea8000c101900 */
        /* <DEDUP_REMOVED lines=54> */
[----:B0-----:R-:W5:Y:S04]  /*16130*/  LD.E R24, desc[UR40][R152.64+0x410] ;  /* 0x0004102898187980 */ /* 0x001f68000c101900 */
[----:B-1----:R-:W5:Y:S04]  /*16140*/  LD.E R6, desc[UR40][R152.64+0x420] ;  /* 0x0004202898067980 */ /* 0x002f68000c101900 */
[----:B------:R-:W5:Y:S04]  /*16150*/  LD.E R10, desc[UR40][R152.64+0x424] ;  /* 0x00042428980a7980 */ /* 0x000f68000c101900 */
[----:B------:R-:W5:Y:S01]  /*16160*/  LD.E R12, desc[UR40][R152.64+0x430] ;  /* 0x00043028980c7980 */ /* 0x000f62000c101900 */
[C---:B---3--:R-:W-:Y:S01]  /*16170*/  FMUL.FTZ R7, R49.reuse, R44 ;  /* 0x0000002c31077220 */ /* 0x048fe20000410000 */
[----:B----4-:R-:W-:-:S04]  /*16180*/  FMUL.FTZ R27, R49, R136 ;  /* 0x00000088311b7220 */ /* 0x010fc80000410000 */
[----:B------:R5:W-:Y:S04]  /*16190*/  ST.E desc[UR40][R152.64+0x250], R7 ;  /* 0x0002500798007985 */ /* 0x000be8000c101928 */
[----:B------:R0:W-:Y:S01]  /*161a0*/  ST.E desc[UR40][R152.64+0x434], R27 ;  /* 0x0004341b98007985 */ /* 0x0001e2000c101928 */
[C---:B--2---:R-:W-:Y:S01]  /*161b0*/  FMUL.FTZ R9, R49.reuse, R46 ;  /* 0x0000002e31097220 */ /* 0x044fe20000410000 */
        /* <DEDUP_REMOVED lines=107> */
[C---:B------:R-:W-:Y:S01]  /*16870*/  LOP3.LUT R6, R8.reuse, 0x8, RZ, 0xfc, !PT ;  /* 0x0000000808067812 */ /* 0x040fe200078efcff */
[C---:B---3--:R-:W-:Y:S01]  /*16880*/  FMUL.FTZ R29, R49.reuse, R10 ;  /* 0x0000000a311d7220 */ /* 0x048fe20000410000 */
[----:B------:R-:W-:Y:S01]  /*16890*/  FMUL.FTZ R49, R49, R12 ;  /* 0x0000000c31317220 */ /* 0x000fe20000410000 */
[--C-:B0-----:R-:W-:Y:S01]  /*168a0*/  IMAD.MOV.U32 R7, RZ, RZ, R5.reuse ;  /* 0x000000ffff077224 */ /* 0x101fe200078e0005 */
[----:B------:R0:W-:Y:S04]  /*168b0*/  ST.E desc[UR40][R152.64+0x3d0], R9 ;  /* 0x0003d00998007985 */ /* 0x0001e8000c101928 */
[----:B------:R-:W-:Y:S04]  /*168c0*/  ST.E desc[UR40][R152.64+0x3e4], R31 ;  /* 0x0003e41f98007985 */ /* 0x000fe8000c101928 */
[----:B------:R1:W-:Y:S04]  /*168d0*/  ST.E desc[UR40][R152.64+0x3f0], R11 ;  /* 0x0003f00b98007985 */ /* 0x0003e8000c101928 */
[----:B------:R2:W-:Y:S04]  /*168e0*/  ST.E desc[UR40][R152.64+0x3f4], R13 ;  /* 0x0003f40d98007985 */ /* 0x0005e8000c101928 */
[----:B------:R3:W-:Y:S04]  /*168f0*/  ST.E desc[UR40][R152.64+0x400], R15 ;  /* 0x0004000f98007985 */ /* 0x0007e8000c101928 */
[----:B------:R-:W-:Y:S04]  /*16900*/  ST.E desc[UR40][R152.64+0x404], R21 ;  /* 0x0004041598007985 */ /* 0x000fe8000c101928 */
[----:B------:R-:W-:Y:S04]  /*16910*/  ST.E desc[UR40][R152.64+0x410], R25 ;  /* 0x0004101998007985 */ /* 0x000fe8000c101928 */
[----:B------:R-:W-:Y:S04]  /*16920*/  ST.E desc[UR40][R152.64+0x420], R27 ;  /* 0x0004201b98007985 */ /* 0x000fe8000c101928 */
[----:B------:R-:W-:Y:S04]  /*16930*/  ST.E desc[UR40][R152.64+0x424], R29 ;  /* 0x0004241d98007985 */ /* 0x000fe8000c101928 */
[----:B------:R-:W-:Y:S04]  /*16940*/  ST.E desc[UR40][R152.64+0x430], R49 ;  /* 0x0004303198007985 */ /* 0x000fe8000c101928 */
[----:B------:R-:W1:Y:S01]  /*16950*/  LD.E R10, desc[UR40][R6.64] ;  /* 0x00000028060a7980 */ /* 0x000e62000c101900 */
[----:B------:R-:W-:Y:S01]  /*16960*/  LOP3.LUT R8, R8, 0xc, RZ, 0xfc, !PT ;  /* 0x0000000c08087812 */ /* 0x000fe200078efcff */
[----:B0-----:R-:W-:-:S02]  /*16970*/  IMAD.MOV.U32 R9, RZ, RZ, R5 ;  /* 0x000000ffff097224 */ /* 0x001fc400078e0005 */
[----:B-1----:R-:W-:-:S05]  /*16980*/  FMUL.FTZ R11, R39, R10 ;  /* 0x0000000a270b7220 */ /* 0x002fca0000410000 */
[----:B------:R0:W-:Y:S04]  /*16990*/  ST.E desc[UR40][R6.64], R11 ;  /* 0x0000000b06007985 */ /* 0x0001e8000c101928 */
[----:B------:R-:W2:Y:S02]  /*169a0*/  LD.E R10, desc[UR40][R8.64] ;  /* 0x00000028080a7980 */ /* 0x000ea4000c101900 */
[----:B--2---:R-:W-:-:S05]  /*169b0*/  FMUL.FTZ R13, R39, R10 ;  /* 0x0000000a270d7220 */ /* 0x004fca0000410000 */
[----:B------:R1:W-:Y:S04]  /*169c0*/  ST.E desc[UR40][R8.64], R13 ;  /* 0x0000000d08007985 */ /* 0x0003e8000c101928 */
[----:B------:R-:W2:Y:S04]  /*169d0*/  LD.E R138, desc[UR40][R152.64+0x43c] ;  /* 0x00043c28988a7980 */ /* 0x000ea8000c101900 */
[----:B------:R-:W0:Y:S04]  /*169e0*/  LD.E R52, desc[UR40][R152.64+0x258] ;  /* 0x0002582898347980 */ /* 0x000e28000c101900 */
[----:B------:R-:W1:Y:S04]  /*169f0*/  LD.E R54, desc[UR40][R152.64+0x25c] ;  /* 0x00025c2898367980 */ /* 0x000e68000c101900 */
[----:B------:R-:W4:Y:S04]  /*16a00*/  LD.E R56, desc[UR40][R152.64+0x268] ;  /* 0x0002682898387980 */ /* 0x000f28000c101900 */
        /* <DEDUP_REMOVED lines=58> */
[----:B---3--:R-:W3:Y:S01]  /*16db0*/  LD.E R15, desc[UR40][R152.64+0x240] ;  /* 0x00024028980f7980 */ /* 0x008ee2000c101900 */
[C---:B--2---:R-:W-:Y:S01]  /*16dc0*/  FMUL.FTZ R31, R39.reuse, R138 ;  /* 0x0000008a271f7220 */ /* 0x044fe20000410000 */
[----:B0-----:R-:W-:-:S04]  /*16dd0*/  FMUL.FTZ R11, R39, R52 ;  /* 0x00000034270b7220 */ /* 0x001fc80000410000 */
[----:B------:R0:W-:Y:S01]  /*16de0*/  ST.E desc[UR40][R152.64+0x43c], R31 ;  /* 0x00043c1f98007985 */ /* 0x0001e2000c101928 */
[C---:B-1----:R-:W-:Y:S01]  /*16df0*/  FMUL.FTZ R13, R39.reuse, R54 ;  /* 0x00000036270d7220 */ /* 0x042fe20000410000 */
[C---:B----4-:R-:W-:Y:S01]  /*16e00*/  FMUL.FTZ R21, R39.reuse, R56 ;  /* 0x0000003827157220 */ /* 0x050fe20000410000 */
[C---:B-----5:R-:W-:Y:S01]  /*16e10*/  FMUL.FTZ R25, R39.reuse, R58 ;  /* 0x0000003a27197220 */ /* 0x060fe20000410000 */
[C---:B------:R-:W-:Y:S01]  /*16e20*/  FMUL.FTZ R27, R39.reuse, R60 ;  /* 0x0000003c271b7220 */ /* 0x040fe20000410000 */
[C---:B------:R-:W-:Y:S01]  /*16e30*/  FMUL.FTZ R29, R39.reuse, R62 ;  /* 0x0000003e271d7220 */ /* 0x040fe20000410000 */
[C---:B0-----:R-:W-:Y:S01]  /*16e40*/  FMUL.FTZ R31, R39.reuse, R66 ;  /* 0x00000042271f7220 */ /* 0x041fe20000410000 */
[C---:B------:R-:W-:Y:S01]  /*16e50*/  FMUL.FTZ R33, R39.reuse, R68 ;  /* 0x0000004427217220 */ /* 0x040fe20000410000 */
[C---:B------:R-:W-:Y:S01]  /*16e60*/  FMUL.FTZ R35, R39.reuse, R70 ;  /* 0x0000004627237220 */ /* 0x040fe20000410000 */
[C---:B------:R-:W-:Y:S01]  /*16e70*/  FMUL.FTZ R37, R39.reuse, R72 ;  /* 0x0000004827257220 */ /* 0x040fe20000410000 */
[----:B------:R0:W-:Y:S04]  /*16e80*/  ST.E desc[UR40][R152.64+0x258], R11 ;  /* 0x0002580b98007985 */ /* 0x0001e8000c101928 */
[----:B------:R1:W-:Y:S04]  /*16e90*/  ST.E desc[UR40][R152.64+0x25c], R13 ;  /* 0x00025c0d98007985 */ /* 0x0003e8000c101928 */
[----:B------:R2:W-:Y:S04]  /*16ea0*/  ST.E desc[UR40][R152.64+0x268], R21 ;  /* 0x0002681598007985 */ /* 0x0005e8000c101928 */
[----:B------:R4:W-:Y:S01]  /*16eb0*/  ST.E desc[UR40][R152.64+0x26c], R25 ;  /* 0x00026c1998007985 */ /* 0x0009e2000c101928 */
[----:B0-----:R-:W-:-:S03]  /*16ec0*/  FMUL.FTZ R11, R39, R64 ;  /* 0x00000040270b7220 */ /* 0x001fc60000410000 */
[----:B------:R0:W-:Y:S01]  /*16ed0*/  ST.E desc[UR40][R152.64+0x278], R27 ;  /* 0x0002781b98007985 */ /* 0x0001e2000c101928 */
[----:B-1----:R-:W-:-:S03]  /*16ee0*/  FMUL.FTZ R13, R39, R74 ;  /* 0x0000004a270d7220 */ /* 0x002fc60000410000 */
[----:B------:R1:W-:Y:S01]  /*16ef0*/  ST.E desc[UR40][R152.64+0x27c], R29 ;  /* 0x00027c1d98007985 */ /* 0x0003e2000c101928 */
[----:B--2---:R-:W-:-:S03]  /*16f00*/  FMUL.FTZ R21, R39, R76 ;  /* 0x0000004c27157220 */ /* 0x004fc60000410000 */
[----:B------:R2:W-:Y:S01]  /*16f10*/  ST.E desc[UR40][R152.64+0x28c], R31 ;  /* 0x00028c1f98007985 */ /* 0x0005e2000c101928 */
[----:B----4-:R-:W-:-:S03]  /*16f20*/  FMUL.FTZ R25, R39, R78 ;  /* 0x0000004e27197220 */ /* 0x010fc60000410000 */
[----:B------:R4:W-:Y:S01]  /*16f30*/  ST.E desc[UR40][R152.64+0x298], R33 ;  /* 0x0002982198007985 */ /* 0x0009e2000c101928 */
[----:B0-----:R-:W-:-:S03]  /*16f40*/  FMUL.FTZ R27, R39, R80 ;  /* 0x00000050271b7220 */ /* 0x001fc60000410000 */
[----:B------:R0:W-:Y:S01]  /*16f50*/  ST.E desc[UR40][R152.64+0x29c], R35 ;  /* 0x00029c2398007985 */ /* 0x0001e2000c101928 */
[----:B-1----:R-:W-:-:S03]  /*16f60*/  FMUL.FTZ R29, R39, R82 ;  /* 0x00000052271d7220 */ /* 0x002fc60000410000 */
[----:B------:R1:W-:Y:S01]  /*16f70*/  ST.E desc[UR40][R152.64+0x2a8], R37 ;  /* 0x0002a82598007985 */ /* 0x0003e2000c101928 */
[C---:B--2---:R-:W-:Y:S01]  /*16f80*/  FMUL.FTZ R31, R39.reuse, R86 ;  /* 0x00000056271f7220 */ /* 0x044fe20000410000 */
[C---:B----4-:R-:W-:Y:S01]  /*16f90*/  FMUL.FTZ R33, R39.reuse, R88 ;  /* 0x0000005827217220 */ /* 0x050fe20000410000 */
[C---:B0-----:R-:W-:Y:S01]  /*16fa0*/  FMUL.FTZ R35, R39.reuse, R90 ;  /* 0x0000005a27237220 */ /* 0x041fe20000410000 */
[C---:B-1----:R-:W-:Y:S01]  /*16fb0*/  FMUL.FTZ R37, R39.reuse, R92 ;  /* 0x0000005c27257220 */ /* 0x042fe20000410000 */
        /* <DEDUP_REMOVED lines=80> */
[----:B------:R-:W-:Y:S01]  /*174c0*/  FMUL.FTZ R39, R39, R12 ;  /* 0x0000000c27277220 */ /* 0x000fe20000410000 */
[----:B------:R-:W-:Y:S04]  /*174d0*/  ST.E desc[UR40][R152.64+0x3c8], R11 ;  /* 0x0003c80b98007985 */ /* 0x000fe8000c101928 */
[----:B------:R-:W-:Y:S04]  /*174e0*/  ST.E desc[UR40][R152.64+0x3ec], R13 ;  /* 0x0003ec0d98007985 */ /* 0x000fe8000c101928 */
        /* <DEDUP_REMOVED lines=9> */
[----:B---3--:R3:W-:Y:S04]  /*17580*/  ST.E desc[UR40][R152.64+0x240], R15 ;  /* 0x0002400f98007985 */ /* 0x0087e8000c101928 */
[----:B0-----:R-:W4:Y:S04]  /*17590*/  LD.E R25, desc[UR40][R4.64] ;  /* 0x0000002804197980 */ /* 0x001f28000c101900 */
[----:B------:R-:W5:Y:S04]  /*175a0*/  LD.E R12, desc[UR40][R152.64+0x1e8] ;  /* 0x0001e828980c7980 */ /* 0x000f68000c101900 */
[----:B------:R-:W5:Y:S04]  /*175b0*/  LD.E.64 R10, desc[UR40][R152.64+0xa8] ;  /* 0x0000a828980a7980 */ /* 0x000f68000c101b00 */
[----:B----4-:R0:W-:Y:S04]  /*175c0*/  ST.E desc[UR40][R4.64], R25 ;  /* 0x0000001904007985 */ /* 0x0101e8000c101928 */
[----:B-1----:R-:W4:Y:S04]  /*175d0*/  LD.E R27, desc[UR40][R6.64] ;  /* 0x00000028061b7980 */ /* 0x002f28000c101900 */
[----:B----4-:R1:W-:Y:S04]  /*175e0*/  ST.E desc[UR40][R6.64], R27 ;  /* 0x0000001b06007985 */ /* 0x0103e8000c101928 */
[----:B--2---:R-:W2:Y:S04]  /*175f0*/  LD.E R29, desc[UR40][R8.64] ;  /* 0x00000028081d7980 */ /* 0x004ea8000c101900 */
[----:B--2---:R2:W-:Y:S04]  /*17600*/  ST.E desc[UR40][R8.64], R29 ;  /* 0x0000001d08007985 */ /* 0x0045e8000c101928 */
[----:B------:R-:W4:Y:S04]  /*17610*/  LD.E R13, desc[UR40][R152.64+0x250] ;  /* 0x00025028980d7980 */ /* 0x000f28000c101900 */
[----:B------:R-:W5:Y:S04]  /*17620*/  LD.E R14, desc[UR40][R152.64+0x254] ;  /* 0x00025428980e7980 */ /* 0x000f68000c101900 */
[----:B---3--:R-:W3:Y:S04]  /*17630*/  LD.E R15, desc[UR40][R152.64+0x258] ;  /* 0x00025828980f7980 */ /* 0x008ee8000c101900 */
[----:B------:R-:W3:Y:S04]  /*17640*/  LD.E R20, desc[UR40][R152.64+0x25c] ;  /* 0x00025c2898147980 */ /* 0x000ee8000c101900 */
[----:B------:R-:W3:Y:S04]  /*17650*/  LD.E R21, desc[UR40][R152.64+0x260] ;  /* 0x0002602898157980 */ /* 0x000ee8000c101900 */
[----:B------:R-:W3:Y:S04]  /*17660*/  LD.E R24, desc[UR40][R152.64+0x264] ;  /* 0x0002642898187980 */ /* 0x000ee8000c101900 */
[----:B0-----:R-:W3:Y:S04]  /*17670*/  LD.E R25, desc[UR40][R152.64+0x268] ;  /* 0x0002682898197980 */ /* 0x001ee8000c101900 */
[----:B------:R-:W3:Y:S04]  /*17680*/  LD.E R26, desc[UR40][R152.64+0x26c] ;  /* 0x00026c28981a7980 */ /* 0x000ee8000c101900 */
[----:B-1----:R-:W3:Y:S04]  /*17690*/  LD.E R27, desc[UR40][R152.64+0x270] ;  /* 0x00027028981b7980 */ /* 0x002ee8000c101900 */
[----:B------:R-:W3:Y:S04]  /*176a0*/  LD.E R28, desc[UR40][R152.64+0x274] ;  /* 0x00027428981c7980 */ /* 0x000ee8000c101900 */
[----:B--2---:R-:W2:Y:S04]  /*176b0*/  LD.E R29, desc[UR40][R152.64+0x278] ;  /* 0x00027828981d7980 */ /* 0x004ea8000c101900 */
        /* <DEDUP_REMOVED lines=113> */
[----:B----4-:R-:W-:Y:S04]  /*17dd0*/  ST.E desc[UR40][R152.64+0x250], R13 ;  /* 0x0002500d98007985 */ /* 0x010fe8000c101928 */
[----:B-----5:R-:W-:Y:S04]  /*17de0*/  ST.E desc[UR40][R152.64+0x254], R14 ;  /* 0x0002540e98007985 */ /* 0x020fe8000c101928 */
[----:B---3--:R-:W-:Y:S04]  /*17df0*/  ST.E desc[UR40][R152.64+0x258], R15 ;  /* 0x0002580f98007985 */ /* 0x008fe8000c101928 */
[----:B------:R-:W-:Y:S04]  /*17e00*/  ST.E desc[UR40][R152.64+0x25c], R20 ;  /* 0x00025c1498007985 */ /* 0x000fe8000c101928 */
[----:B------:R-:W-:Y:S04]  /*17e10*/  ST.E desc[UR40][R152.64+0x260], R21 ;  /* 0x0002601598007985 */ /* 0x000fe8000c101928 */
[----:B------:R0:W-:Y:S04]  /*17e20*/  ST.E desc[UR40][R152.64+0x264], R24 ;  /* 0x0002641898007985 */ /* 0x0001e8000c101928 */
[----:B------:R-:W-:Y:S04]  /*17e30*/  ST.E desc[UR40][R152.64+0x268], R25 ;  /* 0x0002681998007985 */ /* 0x000fe8000c101928 */
[----:B------:R-:W-:Y:S04]  /*17e40*/  ST.E desc[UR40][R152.64+0x26c], R26 ;  /* 0x00026c1a98007985 */ /* 0x000fe8000c101928 */
[----:B------:R-:W-:Y:S04]  /*17e50*/  ST.E desc[UR40][R152.64+0x270], R27 ;  /* 0x0002701b98007985 */ /* 0x000fe8000c101928 */
[----:B------:R1:W-:Y:S04]  /*17e60*/  ST.E desc[UR40][R152.64+0x274], R28 ;  /* 0x0002741c98007985 */ /* 0x0003e8000c101928 */
[----:B--2---:R2:W-:Y:S04]  /*17e70*/  ST.E desc[UR40][R152.64+0x278], R29 ;  /* 0x0002781d98007985 */ /* 0x0045e8000c101928 */
        /* <DEDUP_REMOVED lines=115> */
[----:B--2---:R-:W2:Y:S04]  /*185b0*/  LD.E R29, desc[UR40][R152.64+0x254] ;  /* 0x00025428981d7980 */ /* 0x004ea8000c101900 */
[----:B---3--:R-:W2:Y:S04]  /*185c0*/  LD.E R30, desc[UR40][R152.64+0x258] ;  /* 0x00025828981e7980 */ /* 0x008ea8000c101900 */
[----:B----4-:R-:W2:Y:S04]  /*185d0*/  LD.E R31, desc[UR40][R152.64+0x25c] ;  /* 0x00025c28981f7980 */ /* 0x010ea8000c101900 */
        /* <DEDUP_REMOVED lines=536> */
[----:B------:R1:W-:Y:S04]  /*1a760*/  ST.E desc[UR40][R8.64], R27 ;  /* 0x0000001b08007985 */ /* 0x0003e8000c101928 */
[----:B------:R-:W2:Y:S04]  /*1a770*/  LD.E R10, desc[UR40][R152.64+0x240] ;  /* 0x00024028980a7980 */ /* 0x000ea8000c101900 */
[----:B------:R-:W-:Y:S04]  /*1a780*/  ST.E desc[UR40][R152.64+0x250], R28 ;  /* 0x0002501c98007985 */ /* 0x000fe8000c101928 */
[----:B------:R3:W-:Y:S04]  /*1a790*/  ST.E desc[UR40][R152.64+0x254], R29 ;  /* 0x0002541d98007985 */ /* 0x0007e8000c101928 */
[----:B------:R-:W-:Y:S04]  /*1a7a0*/  ST.E desc[UR40][R152.64+0x258], R30 ;  /* 0x0002581e98007985 */ /* 0x000fe8000c101928 */
[----:B------:R4:W-:Y:S04]  /*1a7b0*/  ST.E desc[UR40][R152.64+0x25c], R31 ;  /* 0x00025c1f98007985 */ /* 0x0009e8000c101928 */
[----:B------:R-:W-:Y:S04]  /*1a7c0*/  ST.E desc[UR40][R152.64+0x260], R32 ;  /* 0x0002602098007985 */ /* 0x000fe8000c101928 */
        /* <DEDUP_REMOVED lines=119> */
[----:B--2---:R-:W-:Y:S04]  /*1af40*/  ST.E desc[UR40][R152.64+0x240], R10 ;  /* 0x0002400a98007985 */ /* 0x004fe8000c101928 */
[----:B------:R-:W2:Y:S04]  /*1af50*/  LD.E R11, desc[UR40][R4.64] ;  /* 0x00000028040b7980 */ /* 0x000ea8000c101900 */
[----:B--2---:R2:W-:Y:S04]  /*1af60*/  ST.E desc[UR40][R4.64], R11 ;  /* 0x0000000b04007985 */ /* 0x0045e8000c101928 */
[----:B------:R-:W3:Y:S04]  /*1af70*/  LD.E R13, desc[UR40][R6.64] ;  /* 0x00000028060d7980 */ /* 0x000ee8000c101900 */
[----:B---3--:R3:W-:Y:S04]  /*1af80*/  ST.E desc[UR40][R6.64], R13 ;  /* 0x0000000d06007985 */ /* 0x0087e8000c101928 */
[----:B------:R-:W4:Y:S04]  /*1af90*/  LD.E R15, desc[UR40][R8.64] ;  /* 0x00000028080f7980 */ /* 0x000f28000c101900 */
[----:B----4-:R4:W-:Y:S04]  /*1afa0*/  ST.E desc[UR40][R8.64], R15 ;  /* 0x0000000f08007985 */ /* 0x0109e8000c101928 */
[----:B------:R-:W4:Y:S04]  /*1afb0*/  LD.E R21, desc[UR40][R152.64+0x250] ;  /* 0x0002502898157980 */ /* 0x000f28000c101900 */
[----:B0-----:R-:W4:Y:S04]  /*1afc0*/  LD.E R25, desc[UR40][R152.64+0x254] ;  /* 0x0002542898197980 */ /* 0x001f28000c101900 */
[----:B-1----:R-:W4:Y:S04]  /*1afd0*/  LD.E R27, desc[UR40][R152.64+0x258] ;  /* 0x00025828981b7980 */ /* 0x002f28000c101900 */
[----:B------:R-:W4:Y:S04]  /*1afe0*/  LD.E R29, desc[UR40][R152.64+0x25c] ;  /* 0x00025c28981d7980 */ /* 0x000f28000c101900 */
[----:B------:R-:W4:Y:S04]  /*1aff0*/  LD.E R31, desc[UR40][R152.64+0x260] ;  /* 0x00026028981f7980 */ /* 0x000f28000c101900 */
[----:B-----5:R-:W5:Y:S04]  /*1b000*/  LD.E R33, desc[UR40][R152.64+0x264] ;  /* 0x0002642898217980 */ /* 0x020f68000c101900 */
        /* <DEDUP_REMOVED lines=118> */
[----:B------:R0:W-:Y:S04]  /*1b770*/  ST.E desc[UR40][R152.64+0x250], R21 ;  /* 0x0002501598007985 */ /* 0x0001e8000c101928 */
[----:B------:R0:W-:Y:S04]  /*1b780*/  ST.E desc[UR40][R152.64+0x254], R25 ;  /* 0x0002541998007985 */ /* 0x0001e8000c101928 */
[----:B------:R0:W-:Y:S04]  /*1b790*/  ST.E desc[UR40][R152.64+0x258], R27 ;  /* 0x0002581b98007985 */ /* 0x0001e8000c101928 */
[----:B------:R0:W-:Y:S04]  /*1b7a0*/  ST.E desc[UR40][R152.64+0x25c], R29 ;  /* 0x00025c1d98007985 */ /* 0x0001e8000c101928 */
[----:B------:R0:W-:Y:S04]  /*1b7b0*/  ST.E desc[UR40][R152.64+0x260], R31 ;  /* 0x0002601f98007985 */ /* 0x0001e8000c101928 */
[----:B-----5:R0:W-:Y:S04]  /*1b7c0*/  ST.E desc[UR40][R152.64+0x264], R33 ;  /* 0x0002642198007985 */ /* 0x0201e8000c101928 */
        /* <DEDUP_REMOVED lines=134> */
.L_x_6271:
[----:B------:R-:W-:Y:S05]  /*1c030*/  BSYNC B0 ;  /* 0x0000000000007941 */ /* 0x000fea0003800000 */
.L_x_6270:
[----:B------:R-:W-:Y:S05]  /*1c040*/  @P1 BRA `(.L_x_6272) ;  /* 0xffffff6400fc1947 */ /* 0x000fea000383ffff */
.L_x_6253:
[----:B------:R-:W-:-:S13]  /*1c050*/  ISETP.GE.AND P1, PT, R0, UR46, PT ;  /* 0x0000002e00007c0c */ /* 0x000fda000bf26270 */
[----:B------:R-:W-:Y:S05]  /*1c060*/  @!P1 BRA `(.L_x_6273) ;  /* 0x000000a400a49947 */ /* 0x000fea0003800000 */
.L_x_6302:
[----:B01----:R-:W2:Y:S04]  /*1c070*/  LD.E R3, desc[UR40][R152.64+0x1e8] ;  /* 0x0001e82898037980 */ /* 0x003ea8000c101900 */
[----:B0-----:R-:W3:Y:S04]  /*1c080*/  LD.E R4, desc[UR40][R152.64+0x1f0] ;  /* 0x0001f02898047980 */ /* 0x001ee8000c101900 */
        /* <DEDUP_REMOVED lines=18> */
.L_x_6275:
[----:B------:R-:W-:Y:S05]  /*1c1b0*/  BSYNC B0 ;  /* 0x0000000000007941 */ /* 0x000fea0003800000 */
.L_x_6274:
        /* <DEDUP_REMOVED lines=13> */
.L_x_6277:
[----:B------:R-:W-:Y:S05]  /*1c290*/  BSYNC B0 ;  /* 0x0000000000007941 */ /* 0x000fea0003800000 */
.L_x_6276:
        /* <DEDUP_REMOVED lines=8> */
.L_x_6279:
[----:B------:R-:W-:Y:S05]  /*1c320*/  BSYNC B0 ;  /* 0x0000000000007941 */ /* 0x000fea0003800000 */
.L_x_6278:
[----:B------:R-:W2:Y:S04]  /*1c330*/  LD.E R13, desc[UR40][R152.64+0x1e8] ;  /* 0x0001e828980d7980 */ /* 0x000ea8000c101900 */
[----:B0----5:R-:W2:Y:S01]  /*1c340*/  LD.E.64 R6, desc[UR40][R152.64+0xa0] ;  /* 0x0000a02898067980 */ /* 0x021ea2000c101b00 */
        /* <DEDUP_REMOVED lines=8> */
[C---:B------:R-:W-:Y:S02]  /*1c3d0*/  R2UR UR6, R6.reuse ;  /* 0x00000000060672ca */ /* 0x040fe400000e0000 */
[----:B------:R0:W-:Y:S01]  /*1c3e0*/  ST.E desc[UR40][R152.64+0x80], RZ ;  /* 0x000080ff98007985 */ /* 0x0001e2000c101928 */
[----:B------:R-:W-:Y:S01]  /*1c3f0*/  WARPGROUP.ARRIVE ;  /* 0x00000000000079c5 */ /* 0x000fe20000000000 */
[----:B------:R-:W-:Y:S02]  /*1c400*/  VIADD R12, R6, 0x2 ;  /* 0x00000002060c7836 */ /* 0x000fe40000000000 */
[----:B------:R-:W-:Y:S01]  /*1c410*/  IMAD.MOV.U32 R13, RZ, RZ, R7 ;  /* 0x000000ffff0d7224 */ /* 0x000fe200078e0007 */
[----:B---3--:R-:W-:Y:S02]  /*1c420*/  R2UR UR4, R14 ;  /* 0x000000000e0472ca */ /* 0x008fe400000e0000 */
[----:B------:R-:W-:-:S13]  /*1c430*/  R2UR UR5, R15 ;  /* 0x000000000f0572ca */ /* 0x000fda00000e0000 */
[----:B------:R-:W-:Y:S01]  /*1c440*/  HGMMA.64x64x16.F32 R24, gdesc[UR4], RZ, !UPT, gsb0 ;  /* 0x00e00000041879f0 */ /* 0x000fe2000c0008ff */
[----:B----4-:R-:W-:Y:S01]  /*1c450*/  VIADD R4, R4, 0x2 ;  /* 0x0000000204047836 */ /* 0x010fe20000000000 */
[----:B------:R-:W-:Y:S02]  /*1c460*/  R2UR UR6, R12 ;  /* 0x000000000c0672ca */ /* 0x000fe400000e0000 */
[----:B------:R-:W-:Y:S02]  /*1c470*/  R2UR UR7, R13 ;  /* 0x000000000d0772ca */ /* 0x000fe400000e0000 */
[----:B------:R-:W-:Y:S01]  /*1c480*/  R2UR UR4, R4 ;  /* 0x00000000040472ca */ /* 0x000fe200000e0000 */
[----:B------:R-:W-:Y:S01]  /*1c490*/  IMAD.MOV.U32 R4, RZ, RZ, 0x1 ;  /* 0x00000001ff047424 */ /* 0x000fe200078e00ff */
        /* <DEDUP_REMOVED lines=35> */
.L_x_6282:
[----:B------:R-:W-:Y:S05]  /*1c6d0*/  BSYNC B0 ;  /* 0x0000000000007941 */ /* 0x000fea0003800000 */
.L_x_6281:
        /* <DEDUP_REMOVED lines=13> */
.L_x_6284:
[----:B------:R-:W-:Y:S05]  /*1c7b0*/  BSYNC B0 ;  /* 0x0000000000007941 */ /* 0x000fea0003800000 */
.L_x_6283:
        /* <DEDUP_REMOVED lines=8> */
.L_x_6286:
[----:B------:R-:W-:Y:S05]  /*1c840*/  BSYNC B0 ;  /* 0x0000000000007941 */ /* 0x000fea0003800000 */
.L_x_6285:
[----:B------:R-:W2:Y:S04]  /*1c850*/  LD.E R12, desc[UR40][R152.64+0x88] ;  /* 0x00008828980c7980 */ /* 0x000ea8000c101900 */
[----:B-1---5:R-:W3:Y:S04]  /*1c860*/  LD.E R5, desc[UR40][R152.64+0x1e8] ;  /* 0x0001e82898057980 */ /* 0x022ee8000c101900 */
[----:B------:R-:W3:Y:S04]  /*1c870*/  LD.E.64 R6, desc[UR40][R152.64+0xb8] ;  /* 0x0000b82898067980 */ /* 0x000ee8000c101b00 */
[----:B------:R-:W4:Y:S04]  /*1c880*/  LD.E.64 R14, desc[UR40][R152.64+0xb0] ;  /* 0x0000b028980e7980 */ /* 0x000f28000c101b00 */
[----:B------:R-:W4:Y:S04]  /*1c890*/  LD.E.64 R20, desc[UR40][R152.64+0xb0] ;  /* 0x0000b02898147980 */ /* 0x000f28000c101b00 */
[----:B------:R-:W4:Y:S04]  /*1c8a0*/  LD.E.64 R8, desc[UR40][R152.64+0xb0] ;  /* 0x0000b02898087980 */ /* 0x000f28000c101b00 */
[----:B------:R-:W4:Y:S01]  /*1c8b0*/  LD.E.64 R10, desc[UR40][R152.64+0xb0] ;  /* 0x0000b028980a7980 */ /* 0x000f22000c101b00 */
[----:B------:R-:W-:Y:S05]  /*1c8c0*/  WARPSYNC.ALL ;  /* 0x0000000000007948 */ /* 0x000fea0003800000 */
[----:B--2---:R-:W-:-:S02]  /*1c8d0*/  ISETP.NE.U32.AND P1, PT, R12, RZ, PT ;  /* 0x000000ff0c00720c */ /* 0x004fc40003f25070 */
[----:B------:R-:W2:Y:S01]  /*1c8e0*/  LD.E.64 R12, desc[UR40][R152.64+0xb0] ;  /* 0x0000b028980c7980 */ /* 0x000ea2000c101b00 */
[----:B---3--:R-:W-:Y:S01]  /*1c8f0*/  IMAD R6, R5, 0x1000, R6 ;  /* 0x0000100005067824 */ /* 0x008fe200078e0206 */
[----:B------:R-:W-:Y:S02]  /*1c900*/  R2UR UR7, R7 ;  /* 0x00000000070772ca */ /* 0x000fe400000e0000 */
[----:B----4-:R-:W-:Y:S02]  /*1c910*/  R2UR UR4, R14 ;  /* 0x000000000e0472ca */ /* 0x010fe400000e0000 */
[----:B------:R-:W-:Y:S02]  /*1c920*/  R2UR UR6, R6 ;  /* 0x00000000060672ca */ /* 0x000fe400000e0000 */
[----:B------:R-:W-:Y:S01]  /*1c930*/  R2UR UR5, R15 ;  /* 0x000000000f0572ca */ /* 0x000fe200000e0000 */
[----:B------:R-:W-:Y:S02]  /*1c940*/  WARPGROUP.ARRIVE ;  /* 0x00000000000079c5 */ /* 0x000fe40000000000 */
[----:B------:R-:W-:-:S10]  /*1c950*/  VOTEU.ANY UP0, P1 ;  /* 0x00000000003f7886 */ /* 0x000fd40000800100 */
[----:B------:R-:W-:Y:S01]  /*1c960*/  HGMMA.64x64x16.F32 R24, gdesc[UR4], R24, UP0, gsb0 ;  /* 0x00e00000041879f0 */ /* 0x000fe2000b800818 */
        /* <DEDUP_REMOVED lines=37> */
[----:B------:R-:W-:Y:S02]  /*1cbc0*/  IMAD.MOV.U32 R57, RZ, RZ, R7 ;  /* 0x000000ffff397224 */ /* 0x000fe400078e0007 */
[----:B--2---:R-:W-:Y:S01]  /*1cbd0*/  VIADD R12, R12, 0x200 ;  /* 0x000002000c0c7836 */ /* 0x004fe20000000000 */
[----:B------:R-:W-:Y:S02]  /*1cbe0*/  R2UR UR6, R56 ;  /* 0x00000000380672ca */ /* 0x000fe400000e0000 */
[----:B------:R-:W-:Y:S02]  /*1cbf0*/  R2UR UR7, R57 ;  /* 0x00000000390772ca */ /* 0x000fe400000e0000 */
[----:B------:R-:W-:-:S02]  /*1cc00*/  R2UR UR4, R12 ;  /* 0x000000000c0472ca */ /* 0x000fc400000e0000 */
        /* <DEDUP_REMOVED lines=10> */
[----:B---3--:R-:W-:Y:S01]  /*1ccb0*/  VIADD R14, R14, 0x202 ;  /* 0x000002020e0e7836 */ /* 0x008fe20000000000 */
[----:B------:R-:W-:-:S04]  /*1ccc0*/  R2UR UR5, R15 ;  /* 0x000000000f0572ca */ /* 0x000fc800000e0000 */
        /* <DEDUP_REMOVED lines=10> */
[----:B----4-:R-:W-:Y:S01]  /*1cd70*/  VIADD R20, R20, 0x204 ;  /* 0x0000020414147836 */ /* 0x010fe20000000000 */
[----:B------:R-:W-:-:S04]  /*1cd80*/  R2UR UR5, R21 ;  /* 0x00000000150572ca */ /* 0x000fc800000e0000 */
        /* <DEDUP_REMOVED lines=10> */
[----:B------:R-:W-:Y:S01]  /*1ce30*/  VIADD R8, R8, 0x206 ;  /* 0x0000020608087836 */ /* 0x000fe20000000000 */
        /* <DEDUP_REMOVED lines=11> */
[----:B--2---:R-:W-:Y:S01]  /*1cef0*/  VIADD R10, R10, 0x400 ;  /* 0x000004000a0a7836 */ /* 0x004fe20000000000 */
[----:B------:R-:W-:-:S04]  /*1cf00*/  R2UR UR5, R11 ;  /* 0x000000000b0572ca */ /* 0x000fc800000e0000 */
        /* <DEDUP_REMOVED lines=92> */
[----:B------:R1:W0:Y:S01]  /*1d4d0*/  SHFL.IDX PT, R5, R58, RZ, 0x1f ;  /* 0x00001fff3a057589 */ /* 0x00022200000e0000 */
        /* <DEDUP_REMOVED lines=13> */
[----:B------:R-:W2:Y:S04]  /*1d5b0*/  LD.E.64 R56, desc[UR40][R152.64+0xb0] ;  /* 0x0000b02898387980 */ /* 0x000ea8000c101b00 */
        /* <DEDUP_REMOVED lines=8> */
[----:B------:R-:W-:Y:S02]  /*1d640*/  R2UR UR6, R20 ;  /* 0x00000000140672ca */ /* 0x000fe400000e0000 */
[----:B---3--:R-:W-:Y:S02]  /*1d650*/  IADD3 R8, R59, 0x800, R8 ;  /* 0x000008003b087810 */ /* 0x008fe40007ffe008 */
[----:B------:R-:W-:Y:S02]  /*1d660*/  R2UR UR5, R9 ;  /* 0x00000000090572ca */ /* 0x000fe400000e0000 */
[----:B------:R-:W-:Y:S01]  /*1d670*/  R2UR UR4, R8 ;  /* 0x00000000080472ca */ /* 0x000fe200000e0000 */
[----:B------:R-:W-:Y:S02]  /*1d680*/  WARPGROUP.DEPBAR.LE gsb0, 0x0 ;  /* 0x00008000000079c5 */ /* 0x000fe40000010000 */
[----:B------:R-:W3:Y:S04]  /*1d690*/  LD.E.64 R14, desc[UR40][R152.64+0xb0] ;  /* 0x0000b028980e7980 */ /* 0x000ee8000c101b00 */
[----:B------:R-:W-:Y:S01]  /*1d6a0*/  ST.E desc[UR40][R152.64+0x88], R4 ;  /* 0x0000880498007985 */ /* 0x000fe2000c101928 */
[----:B------:R-:W-:-:S06]  /*1d6b0*/  WARPGROUP.ARRIVE ;  /* 0x00000000000079c5 */ /* 0x000fcc0000000000 */
[----:B------:R-:W-:Y:S01]  /*1d6c0*/  HGMMA.64x64x16.F32 R24, gdesc[UR4], R24, gsb0 ;  /* 0x00e00000041879f0 */ /* 0x000fe20008000818 */
[----:B------:R-:W-:Y:S01]  /*1d6d0*/  SEL R61, R61, 0x6, !P1 ;  /* 0x000000063d3d7807 */ /* 0x000fe20004800000 */
[----:B------:R-:W-:-:S04]  /*1d6e0*/  IMAD.MOV.U32 R21, RZ, RZ, R7 ;  /* 0x000000ffff157224 */ /* 0x000fc800078e0007 */
[----:B------:R-:W-:Y:S01]  /*1d6f0*/  IMAD.IADD R20, R58, 0x1, R61 ;  /* 0x000000013a147824 */ /* 0x000fe200078e023d */
[----:B------:R-:W-:-:S04]  /*1d700*/  R2UR UR7, R21 ;  /* 0x00000000150772ca */ /* 0x000fc800000e0000 */
[----:B------:R-:W-:Y:S02]  /*1d710*/  R2UR UR6, R20 ;  /* 0x00000000140672ca */ /* 0x000fe400000e0000 */
[----:B----4-:R-:W-:Y:S02]  /*1d720*/  IADD3 R10, R61, 0x800, R10 ;  /* 0x000008003d0a7810 */ /* 0x010fe40007ffe00a */
[----:B------:R-:W-:Y:S02]  /*1d730*/  R2UR UR5, R11 ;  /* 0x000000000b0572ca */ /* 0x000fe400000e0000 */
[----:B------:R-:W-:Y:S01]  /*1d740*/  R2UR UR4, R10 ;  /* 0x000000000a0472ca */ /* 0x000fe200000e0000 */
[----:B------:R-:W-:Y:S02]  /*1d750*/  WARPGROUP.DEPBAR.LE gsb0, 0x0 ;  /* 0x00008000000079c5 */ /* 0x000fe40000010000 */
[----:B------:R-:W4:Y:S04]  /*1d760*/  LD.E.64 R8, desc[UR40][R152.64+0xb0] ;  /* 0x0000b02898087980 */ /* 0x000f28000c101b00 */
        /* <DEDUP_REMOVED lines=25> */
[----:B------:R-:W-:Y:S02]  /*1d900*/  R2UR UR6, R20 ;  /* 0x00000000140672ca */ /* 0x000fe400000e0000 */
[----:B--2---:R-:W-:Y:S02]  /*1d910*/  IADD3 R56, R5, 0xa00, R56 ;  /* 0x00000a0005387810 */ /* 0x004fe40007ffe038 */
        /* <DEDUP_REMOVED lines=19> */
[----:B------:R-:W-:Y:S02]  /*1da50*/  IMAD.IADD R56, R61, 0x1, R58 ;  /* 0x000000013d387824 */ /* 0x000fe400078e023a */
[----:B------:R-:W-:-:S03]  /*1da60*/  IMAD.MOV.U32 R57, RZ, RZ, R7 ;  /* 0x000000ffff397224 */ /* 0x000fc600078e0007 */
[----:B------:R-:W-:Y:S02]  /*1da70*/  R2UR UR6, R56 ;  /* 0x00000000380672ca */ /* 0x000fe400000e0000 */
        /* <DEDUP_REMOVED lines=130> */
[----:B------:R-:W-:-:S02]  /*1e2a0*/  WARPGROUP.DEPBAR.LE gsb0, 0x0 ;  /* 0x00008000000079c5 */ /* 0x000fc40000010000 */
        /* <DEDUP_REMOVED lines=9> */
[----:B------:R-:W2:Y:S04]  /*1e340*/  LDL R64, [R1+0xec] ;  /* 0x0000ec0001407983 */ /* 0x000ea80000100800 */
[----:B------:R-:W3:Y:S04]  /*1e350*/  LDL.64 R12, [R1+0x110] ;  /* 0x00011000010c7983 */ /* 0x000ee80000100a00 */
[----:B0-----:R-:W4:Y:S04]  /*1e360*/  LD.E.64 R4, desc[UR40][R152.64+0x120] ;  /* 0x0001202898047980 */ /* 0x001f28000c101b00 */
[----:B------:R-:W2:Y:S04]  /*1e370*/  LDL R56, [R1+0x70] ;  /* 0x0000700001387983 */ /* 0x000ea80000100800 */
[----:B------:R-:W2:Y:S04]  /*1e380*/  LDL R57, [R1+0x118] ;  /* 0x0001180001397983 */ /* 0x000ea80000100800 */
[----:B------:R-:W2:Y:S04]  /*1e390*/  LDL.128 R8, [R1+0x100] ;  /* 0x0001000001087983 */ /* 0x000ea80000100c00 */
[----:B----4-:R-:W4:Y:S04]  /*1e3a0*/  LD.E R59, desc[UR40][R4.64] ;  /* 0x00000028043b7980 */ /* 0x010f28000c101900 */
[----:B------:R-:W4:Y:S01]  /*1e3b0*/  LDL.128 R4, [R1+0xf0] ;  /* 0x0000f00001047983 */ /* 0x000f220000100c00 */
[----:B---3--:R-:W-:-:S02]  /*1e3c0*/  ISETP.NE.AND P1, PT, R12, 0x1, PT ;  /* 0x000000010c00780c */ /* 0x008fc40003f25270 */
[----:B--2---:R-:W-:Y:S01]  /*1e3d0*/  ISETP.GE.AND P2, PT, R9, 0x1, PT ;  /* 0x000000010900780c */ /* 0x004fe20003f46270 */
[----:B------:R-:W-:Y:S01]  /*1e3e0*/  BSSY B0, `(.L_x_6288) ;  /* 0x0000079000007945 */ /* 0x000fe20003800000 */
[-C--:B----4-:R-:W-:Y:S01]  /*1e3f0*/  FMUL.FTZ R14, R24, R59.reuse ;  /* 0x0000003b180e7220 */ /* 0x090fe20000410000 */
[-C--:B------:R-:W-:Y:S01]  /*1e400*/  FMUL.FTZ R24, R28, R59.reuse ;  /* 0x0000003b1c187220 */ /* 0x080fe20000410000 */
[-C--:B------:R-:W-:Y:S01]  /*1e410*/  FMUL.FTZ R28, R35, R59.reuse ;  /* 0x0000003b231c7220 */ /* 0x080fe20000410000 */
[----:B------:R-:W-:Y:S01]  /*1e420*/  SHF.R.S32.HI R35, RZ, 0x1f, R64 ;  /* 0x0000001fff237819 */ /* 0x000fe20000011440 */
[-C--:B------:R-:W-:Y:S01]  /*1e430*/  FMUL.FTZ R61, R33, R59.reuse ;  /* 0x0000003b213d7220 */ /* 0x080fe20000410000 */
[-C--:B------:R-:W-:Y:S02]  /*1e440*/  FMUL.FTZ R21, R25, R59.reuse ;  /* 0x0000003b19157220 */ /* 0x080fe40000410000 */
[----:B------:R-:W-:Y:S01]  /*1e450*/  LEA.HI R33, R35, R64, RZ, 0x7 ;  /* 0x0000004023217211 */ /* 0x000fe200078f38ff */
[-C--:B------:R-:W-:Y:S01]  /*1e460*/  FMUL.FTZ R25, R30, R59.reuse ;  /* 0x0000003b1e197220 */ /* 0x080fe20000410000 */
[----:B------:R-:W-:-:S02]  /*1e470*/  FMUL.FTZ R30, R39, R59 ;  /* 0x0000003b271e7220 */ /* 0x000fc40000410000 */
[----:B------:R-:W-:Y:S01]  /*1e480*/  LOP3.LUT R39, R33, 0xffffff80, RZ, 0xc0, !PT ;  /* 0xffffff8021277812 */ /* 0x000fe200078ec0ff */
[----:B------:R-:W-:-:S04]  /*1e490*/  FMUL.FTZ R58, R29, R59 ;  /* 0x0000003b1d3a7220 */ /* 0x000fc80000410000 */
[----:B------:R-:W-:Y:S02]  /*1e4a0*/  IMAD.IADD R39, R64, 0x1, -R39 ;  /* 0x0000000140277824 */ /* 0x000fe400078e0a27 */
[-C--:B------:R-:W-:Y:S01]  /*1e4b0*/  FMUL.FTZ R29, R38, R59.reuse ;  /* 0x0000003b261d7220 */ /* 0x080fe20000410000 */
[-C--:B------:R-:W-:Y:S01]  /*1e4c0*/  FMUL.FTZ R63, R41, R59.reuse ;  /* 0x0000003b293f7220 */ /* 0x080fe20000410000 */
[----:B------:R-:W-:Y:S02]  /*1e4d0*/  LEA.HI R41, R35, R64, RZ, 0x2 ;  /* 0x0000004023297211 */ /* 0x000fe400078f10ff */
[----:B------:R-:W-:Y:S01]  /*1e4e0*/  SHF.R.S32.HI R38, RZ, 0x1f, R39 ;  /* 0x0000001fff267819 */ /* 0x000fe20000011427 */
[-C--:B------:R-:W-:Y:S01]  /*1e4f0*/  FMUL.FTZ R62, R40, R59.reuse ;  /* 0x0000003b283e7220 */ /* 0x080fe20000410000 */
[----:B------:R-:W-:Y:S02]  /*1e500*/  FMUL.FTZ R15, R26, R59 ;  /* 0x0000003b1a0f7220 */ /* 0x000fe40000410000 */
[----:B------:R-:W-:Y:S01]  /*1e510*/  LEA.HI R40, R38, R39, RZ, 0x2 ;  /* 0x0000002726287211 */ /* 0x000fe200078f10ff */
[-C--:B------:R-:W-:Y:S01]  /*1e520*/  FMUL.FTZ R26, R31, R59.reuse ;  /* 0x0000003b1f1a7220 */ /* 0x080fe20000410000 */
[----:B------:R-:W-:Y:S01]  /*1e530*/  LOP3.LUT R41, R41, 0xfffffffc, RZ, 0xc0, !PT ;  /* 0xfffffffc29297812 */ /* 0x000fe200078ec0ff */
[----:B------:R-:W-:Y:S01]  /*1e540*/  FMUL.FTZ R31, R42, R59 ;  /* 0x0000003b2a1f7220 */ /* 0x000fe20000410000 */
[----:B------:R-:W-:-:S02]  /*1e550*/  SHF.R.S32.HI R35, RZ, 0x2, R40 ;  /* 0x00000002ff237819 */ /* 0x000fc40000011428 */
[----:B------:R-:W-:Y:S01]  /*1e560*/  SHF.R.S32.HI R42, RZ, 0x1f, R40 ;  /* 0x0000001fff2a7819 */ /* 0x000fe20000011428 */
[----:B------:R-:W-:Y:S01]  /*1e570*/  IMAD.IADD R64, R64, 0x1, -R41 ;  /* 0x0000000140407824 */ /* 0x000fe200078e0a29 */
[----:B------:R-:W-:Y:S02]  /*1e580*/  LEA.HI R38, R38, R39, RZ, 0x5 ;  /* 0x0000002726267211 */ /* 0x000fe400078f28ff */
[----:B------:R-:W-:Y:S01]  /*1e590*/  LEA.HI R42, R42, R35, RZ, 0x3 ;  /* 0x000000232a2a7211 */ /* 0x000fe200078f18ff */
[-C--:B-1----:R-:W-:Y:S01]  /*1e5a0*/  FMUL.FTZ R60, R32, R59.reuse ;  /* 0x0000003b203c7220 */ /* 0x082fe20000410000 */
[----:B------:R-:W-:Y:S01]  /*1e5b0*/  FMUL.FTZ R32, R43, R59 ;  /* 0x0000003b2b207220 */ /* 0x000fe20000410000 */
[----:B------:R-:W-:Y:S02]  /*1e5c0*/  LEA.HI R43, R64, R64, RZ, 0x1 ;  /* 0x00000040402b7211 */ /* 0x000fe400078f08ff */
[----:B------:R-:W-:Y:S02]  /*1e5d0*/  LOP3.LUT R42, R42, 0xfffffff8, RZ, 0xc0, !PT ;  /* 0xfffffff82a2a7812 */ /* 0x000fe400078ec0ff */
[----:B------:R-:W-:-:S02]  /*1e5e0*/  SHF.R.S32.HI R41, RZ, 0x5, R38 ;  /* 0x00000005ff297819 */ /* 0x000fc40000011426 */
[----:B------:R-:W-:Y:S01]  /*1e5f0*/  LOP3.LUT R43, R43, 0x1ffffffe, RZ, 0xc0, !PT ;  /* 0x1ffffffe2b2b7812 */ /* 0x000fe200078ec0ff */
[----:B------:R-:W-:Y:S02]  /*1e600*/  IMAD.IADD R42, R35, 0x1, -R42 ;  /* 0x00000001232a7824 */ /* 0x000fe400078e0a2a */
[----:B------:R-:W-:Y:S02]  /*1e610*/  IMAD R41, R56, 0x4, R41 ;  /* 0x0000000438297824 */ /* 0x000fe400078e0229 */
[----:B------:R-:W-:Y:S02]  /*1e620*/  IMAD.IADD R43, R64, 0x1, -R43 ;  /* 0x00000001402b7824 */ /* 0x000fe400078e0a2b */
[----:B------:R-:W-:-:S04]  /*1e630*/  IMAD.U32 R42, R41, 0x10, R42 ;  /* 0x00000010292a7824 */ /* 0x000fc800078e002a */
[----:B------:R-:W-:-:S04]  /*1e640*/  IMAD R56, R43, 0x8, R42 ;  /* 0x000000082b387824 */ /* 0x000fc800078e022a */
[----:B------:R-:W-:-:S05]  /*1e650*/  @P1 IMAD.HI.U32 R38, R56, R13, RZ ;  /* 0x0000000d38261227 */ /* 0x000fca00078e00ff */
[----:B------:R-:W-:Y:S01]  /*1e660*/  @P1 SHF.R.U32.HI R56, RZ, R57, R38 ;  /* 0x00000039ff381219 */ /* 0x000fe20000011626 */
[----:B------:R-:W-:Y:S02]  /*1e670*/  IMAD.SHL.U32 R57, R0, 0x40, RZ ;  /* 0x0000004000397824 */ /* 0x000fe400078e00ff */
[-C--:B------:R-:W-:Y:S01]  /*1e680*/  FMUL.FTZ R48, R48, R59.reuse ;  /* 0x0000003b30307220 */ /* 0x080fe20000410000 */
[----:B------:R-:W-:Y:S01]  /*1e690*/  LOP3.LUT R40, R40, 0x7ffffffc, RZ, 0xc0, !PT ;  /* 0x7ffffffc28287812 */ /* 0x000fe200078ec0ff */
[-C--:B------:R-:W-:Y:S01]  /*1e6a0*/  FMUL.FTZ R20, R27, R59.reuse ;  /* 0x0000003b1b147220 */ /* 0x080fe20000410000 */
[----:B------:R-:W0:Y:S01]  /*1e6b0*/  SHFL.IDX PT, R41, R56, RZ, 0x1c1f ;  /* 0x001c1fff38297589 */ /* 0x000e2200000e0000 */
[-C--:B------:R-:W-:Y:S01]  /*1e6c0*/  FMUL.FTZ R27, R34, R59.reuse ;  /* 0x0000003b221b7220 */ /* 0x080fe20000410000 */
[-C--:B------:R-:W-:Y:S01]  /*1e6d0*/  FMUL.FTZ R34, R47, R59.reuse ;  /* 0x0000003b2f227220 */ /* 0x080fe20000410000 */
[----:B------:R-:W-:Y:S01]  /*1e6e0*/  IADD3 R13, -R57, 0x1, RZ ;  /* 0x00000001390d7810 */ /* 0x000fe20007ffe1ff */
[----:B------:R1:W2:Y:S01]  /*1e6f0*/  MUFU.TANH R47, R48 ;  /* 0x00000030002f7308 */ /* 0x0002a20000002400 */
        /* <DEDUP_REMOVED lines=8> */
[----:B-1----:R-:W-:-:S02]  /*1e780*/  IMAD.IADD R48, R39, 0x1, -R40 ;  /* 0x0000000127307824 */ /* 0x002fc400078e0a28 */
[-C--:B------:R-:W-:Y:S01]  /*1e790*/  FMUL.FTZ R50, R54, R59.reuse ;  /* 0x0000003b36327220 */ /* 0x080fe20000410000 */
[-C--:B------:R-:W-:Y:S01]  /*1e7a0*/  FMUL.FTZ R51, R55, R59.reuse ;  /* 0x0000003b37337220 */ /* 0x080fe20000410000 */
[-C--:B------:R-:W-:Y:S01]  /*1e7b0*/  FMUL.FTZ R44, R44, R59.reuse ;  /* 0x0000003b2c2c7220 */ /* 0x080fe20000410000 */
[----:B------:R-:W-:Y:S01]  /*1e7c0*/  FMUL.FTZ R45, R45, R59 ;  /* 0x0000003b2d2d7220 */ /* 0x000fe20000410000 */
[----:B------:R-:W-:Y:S01]  /*1e7d0*/  IMAD R13, R48, -0x2, R13 ;  /* 0xfffffffe300d7824 */ /* 0x000fe200078e020d */
[----:B------:R-:W1:Y:S04]  /*1e7e0*/  MUFU.TANH R14, R14 ;  /* 0x0000000e000e7308 */ /* 0x000e680000002400 */
[----:B------:R-:W-:-:S04]  /*1e7f0*/  IADD3 R38, -R4, R13, R5 ;  /* 0x0000000d04267210 */ /* 0x000fc80007ffe105 */
[----:B------:R-:W3:Y:S01]  /*1e800*/  MUFU.TANH R21, R21 ;  /* 0x0000001500157308 */ /* 0x000ee20000002400 */
[----:B------:R-:W-:-:S07]  /*1e810*/  LOP3.LUT R13, RZ, R6, RZ, 0x33, !PT ;  /* 0x00000006ff0d7212 */ /* 0x000fce00078e33ff */
        /* <DEDUP_REMOVED lines=30> */
[----:B------:R-:W-:Y:S02]  /*1ea00*/  IMAD.IADD R55, R38, 0x1, R13 ;  /* 0x0000000126377824 */ /* 0x000fe400078e020d */
        /* <DEDUP_REMOVED lines=14> */
.L_x_6291:
[----:B------:R-:W-:-:S13]  /*1eaf0*/  ISETP.NE.AND P1, PT, R9, 0x1, PT ;  /* 0x000000010900780c */ /* 0x000fda0003f25270 */
[----:B------:R-:W-:-:S05]  /*1eb00*/  @P1 IMAD.HI.U32 R38, R8, R10, RZ ;  /* 0x0000000a08261227 */ /* 0x000fca00078e00ff */
[----:B------:R-:W-:-:S07]  /*1eb10*/  @P1 SHF.R.U32.HI R8, RZ, R11, R38 ;  /* 0x0000000bff081219 */ /* 0x000fce0000011626 */
.L_x_6292:
[----:B------:R-:W-:Y:S05]  /*1eb20*/  BSYNC B1 ;  /* 0x0000000000017941 */ /* 0x000fea0003800000 */
.L_x_6290:
[----:B------:R-:W-:-:S04]  /*1eb30*/  IMAD R13, R8, R9, -R57 ;  /* 0x00000009080d7224 */ /* 0x000fc800078e0a39 */
[----:B------:R-:W-:-:S05]  /*1eb40*/  IMAD R8, R48, -0x2, R13 ;  /* 0xfffffffe30087824 */ /* 0x000fca00078e020d */
[----:B------:R-:W-:Y:S02]  /*1eb50*/  VIMNMX R7, R7, R8, !PT ;  /* 0x0000000807077248 */ /* 0x000fe40007fe0100 */
[----:B------:R-:W-:-:S07]  /*1eb60*/  VIADDMNMX R6, R8, R9, R6, PT ;  /* 0x0000000908067246 */ /* 0x000fce0003800106 */
.L_x_6289:
[----:B------:R-:W-:Y:S05]  /*1eb70*/  BSYNC B0 ;  /* 0x0000000000007941 */ /* 0x000fea0003800000 */
.L_x_6288:
[C---:B------:R-:W-:Y:S01]  /*1eb80*/  ISETP.GE.AND P1, PT, R59.reuse, 0x2, PT ;  /* 0x000000023b00780c */ /* 0x040fe20003f26270 */
[----:B------:R-:W0:Y:S01]  /*1eb90*/  SHFL.IDX PT, R56, R56, 0x1, 0x1c1f ;  /* 0x003c1f0038387f89 */ /* 0x000e2200000e0000 */
[----:B------:R-:W-:Y:S01]  /*1eba0*/  ISETP.GE.AND P3, PT, R59, 0xa, PT ;  /* 0x0000000a3b00780c */ /* 0x000fe20003f66270 */
[----:B------:R-:W-:Y:S01]  /*1ebb0*/  BSSY B0, `(.L_x_6293) ;  /* 0x0000060000007945 */ /* 0x000fe20003800000 */
[----:B------:R-:W-:Y:S02]  /*1ebc0*/  P2R R64, PR, RZ, 0x2 ;  /* 0x00000002ff407803 */ /* 0x000fe40000000000 */
[----:B------:R-:W-:Y:S02]  /*1ebd0*/  ISETP.GT.AND P1, PT, R7, 0x1, !P1 ;  /* 0x000000010700780c */ /* 0x000fe40004f24270 */
[----:B------:R-:W-:Y:S02]  /*1ebe0*/  ISETP.GE.AND P2, PT, R59, 0x9, PT ;  /* 0x000000093b00780c */ /* 0x000fe40003f46270 */
[----:B------:R-:W-:-:S02]  /*1ebf0*/  ISETP.LT.OR P1, PT, R6, 0x2, P1 ;  /* 0x000000020600780c */ /* 0x000fc40000f21670 */
[----:B------:R-:W-:Y:S02]  /*1ec00*/  P2R R67, PR, RZ, 0x4 ;  /* 0x00000004ff437803 */ /* 0x000fe40000000000 */
[----:B------:R-:W-:Y:S02]  /*1ec10*/  FSEL R38, R21, -INF , !P1 ;  /* 0xff80000015267808 */ /* 0x000fe40004800000 */
[C---:B------:R-:W-:Y:S02]  /*1ec20*/  ISETP.GT.AND P1, PT, R7.reuse, 0x9, !P3 ;  /* 0x000000090700780c */ /* 0x040fe40005f24270 */
[----:B------:R-:W-:Y:S02]  /*1ec30*/  P2R R68, PR, RZ, 0x8 ;  /* 0x00000008ff447803 */ /* 0x000fe40000000000 */
[----:B------:R-:W-:Y:S02]  /*1ec40*/  ISETP.LT.OR P1, PT, R6, 0xa, P1 ;  /* 0x0000000a0600780c */ /* 0x000fe40000f21670 */
[----:B------:R-:W-:-:S02]  /*1ec50*/  ISETP.GT.AND P2, PT, R7, 0x8, !P2 ;  /* 0x000000080700780c */ /* 0x000fc40005744270 */
[----:B------:R-:W-:Y:S01]  /*1ec60*/  ISETP.GE.AND P3, PT, R59, 0x11, PT ;  /* 0x000000113b00780c */ /* 0x000fe20003f66270 */
[----:B0-----:R-:W-:Y:S01]  /*1ec70*/  IMAD.IADD R8, R54, 0x1, R56 ;  /* 0x0000000136087824 */ /* 0x001fe200078e0238 */
[----:B------:R-:W-:Y:S02]  /*1ec80*/  FSEL R40, R58, -INF , !P1 ;  /* 0xff8000003a287808 */ /* 0x000fe40004800000 */
[----:B------:R-:W-:Y:S02]  /*1ec90*/  ISETP.LT.OR P2, PT, R6, 0x9, P2 ;  /* 0x000000090600780c */ /* 0x000fe40001741670 */
[----:B------:R-:W-:Y:S02]  /*1eca0*/  ISETP.GT.AND P1, PT, R7, 0x10, !P3 ;  /* 0x000000100700780c */ /* 0x000fe40005f24270 */
[----:B------:R-:W-:Y:S02]  /*1ecb0*/  FSEL R39, R24, -INF , !P2 ;  /* 0xff80000018277808 */ /* 0x000fe40005000000 */
        /* <DEDUP_REMOVED lines=48> */
[----:B------:R-:W-:Y:S01]  /*1efc0*/  FSEL R21, R52, -INF , !P5 ;  /* 0xff80000034157808 */ /* 0x000fe20006800000 */
[----:B------:R-:W-:Y:S01]  /*1efd0*/  IMAD.IADD R52, R55, 0x1, R56 ;  /* 0x0000000137347824 */ /* 0x000fe200078e0238 */
[----:B------:R-:W-:-:S04]  /*1efe0*/  ISETP.GE.AND P5, PT, R59, 0x1, PT ;  /* 0x000000013b00780c */ /* 0x000fc80003fa6270 */
[----:B------:R-:W-:-:S04]  /*1eff0*/  ISETP.GT.AND P6, PT, R7, RZ, !P5 ;  /* 0x000000ff0700720c */ /* 0x000fc80006fc4270 */
[----:B------:R-:W-:-:S04]  /*1f000*/  ISETP.LT.OR P6, PT, R6, 0x1, P6 ;  /* 0x000000010600780c */ /* 0x000fc800037c1670 */
[----:B-1----:R-:W-:Y:S02]  /*1f010*/  FSEL R47, R14, -INF , !P6 ;  /* 0xff8000000e2f7808 */ /* 0x002fe40007000000 */
        /* <DEDUP_REMOVED lines=17> */
.L_x_6296:
[----:B------:R-:W-:-:S13]  /*1f130*/  ISETP.NE.AND P6, PT, R9, 0x1, PT ;  /* 0x000000010900780c */ /* 0x000fda0003fc5270 */
[----:B------:R-:W-:-:S05]  /*1f140*/  @P6 IMAD.HI.U32 R10, R4, R10, RZ ;  /* 0x0000000a040a6227 */ /* 0x000fca00078e00ff */
[----:B------:R-:W-:-:S07]  /*1f150*/  @P6 SHF.R.U32.HI R4, RZ, R11, R10 ;  /* 0x0000000bff046219 */ /* 0x000fce000001160a */
.L_x_6297:
[----:B------:R-:W-:Y:S05]  /*1f160*/  BSYNC B1 ;  /* 0x0000000000017941 */ /* 0x000fea0003800000 */
.L_x_6295:
[----:B------:R-:W-:-:S04]  /*1f170*/  IMAD R5, R4, R9, -R57 ;  /* 0x0000000904057224 */ /* 0x000fc800078e0a39 */
[----:B------:R-:W-:-:S05]  /*1f180*/  IMAD R5, R48, -0x2, R5 ;  /* 0xfffffffe30057824 */ /* 0x000fca00078e0205 */
[----:B------:R-:W-:Y:S02]  /*1f190*/  VIADDMNMX R8, R5, R9, R8, PT ;  /* 0x0000000905087246 */ /* 0x000fe40003800108 */
[----:B------:R-:W-:-:S07]  /*1f1a0*/  VIMNMX R52, R52, R5, !PT ;  /* 0x0000000534347248 */ /* 0x000fce0007fe0100 */
.L_x_6294:
[----:B------:R-:W-:Y:S05]  /*1f1b0*/  BSYNC B0 ;  /* 0x0000000000007941 */ /* 0x000fea0003800000 */
.L_x_6293:
[----:B------:R-:W2:Y:S01]  /*1f1c0*/  LD.E.64 R6, desc[UR40][R152.64+0x200] ;  /* 0x0002002898067980 */ /* 0x000ea2000c101b00 */
[----:B------:R-:W-:Y:S02]  /*1f1d0*/  ISETP.GT.AND P5, PT, R52, RZ, !P5 ;  /* 0x000000ff3400720c */ /* 0x000fe40006fa4270 */
[----:B------:R-:W-:Y:S02]  /*1f1e0*/  ISETP.NE.AND P6, PT, R62, RZ, PT ;  /* 0x000000ff3e00720c */ /* 0x000fe40003fc5270 */
        /* <DEDUP_REMOVED lines=34> */
[C---:B------:R-:W-:Y:S02]  /*1f410*/  ISETP.GT.AND P5, PT, R52.reuse, 0x21, !P6 ;  /* 0x000000213400780c */ /* 0x040fe400077a4270 */
[----:B------:R-:W-:Y:S02]  /*1f420*/  ISETP.GT.AND P1, PT, R52, 0x29, !P1 ;  /* 0x000000293400780c */ /* 0x000fe40004f24270 */
[----:B------:R-:W-:Y:S02]  /*1f430*/  ISETP.LT.OR P5, PT, R8, 0x22, P5 ;  /* 0x000000220800780c */ /* 0x000fe40002fa1670 */
[----:B------:R-:W-:Y:S02]  /*1f440*/  ISETP.NE.AND P6, PT, R49, RZ, PT ;  /* 0x000000ff3100720c */ /* 0x000fe40003fc5270 */
[----:B------:R-:W-:-:S02]  /*1f450*/  FSEL R32, R32, -INF , !P5 ;  /* 0xff80000020207808 */ /* 0x000fc40006800000 */
[----:B------:R-:W-:-:S04]  /*1f460*/  ISETP.NE.AND P5, PT, R63, RZ, PT ;  /* 0x000000ff3f00720c */ /* 0x000fc80003fa5270 */
[----:B------:R-:W-:-:S04]  /*1f470*/  ISETP.GT.AND P5, PT, R52, 0x28, !P5 ;  /* 0x000000283400780c */ /* 0x000fc80006fa4270 */
[----:B------:R-:W-:Y:S02]  /*1f480*/  ISETP.LT.OR P5, PT, R8, 0x29, P5 ;  /* 0x000000290800780c */ /* 0x000fe40002fa1670 */
[----:B------:R-:W-:Y:S02]  /*1f490*/  ISETP.GT.AND P2, PT, R52, 0x30, !P2 ;  /* 0x000000303400780c */ /* 0x000fe40005744270 */
[----:B------:R-:W-:Y:S02]  /*1f4a0*/  ISETP.LT.OR P1, PT, R8, 0x2a, P1 ;  /* 0x0000002a0800780c */ /* 0x000fe40000f21670 */
[----:B------:R-:W-:Y:S02]  /*1f4b0*/  FSEL R49, R33, -INF , !P5 ;  /* 0xff80000021317808 */ /* 0x000fe40006800000 */
[----:B------:R-:W-:Y:S02]  /*1f4c0*/  ISETP.GT.AND P3, PT, R52, 0x31, !P3 ;  /* 0x000000313400780c */ /* 0x000fe40005f64270 */
[----:B------:R-:W-:-:S02]  /*1f4d0*/  ISETP.LT.OR P2, PT, R8, 0x31, P2 ;  /* 0x000000310800780c */ /* 0x000fc40001741670 */
        /* <DEDUP_REMOVED lines=9> */
[----:B------:R-:W-:Y:S02]  /*1f570*/  FSEL R51, R51, -INF , !P1 ;  /* 0xff80000033337808 */ /* 0x000fe40004800000 */
        /* <DEDUP_REMOVED lines=32> */
[----:B------:R-:W-:Y:S02]  /*1f780*/  FMNMX.FTZ R5, R35, R4, !PT ;  /* 0x0000000423057209 */ /* 0x000fe40007810000 */
[----:B------:R-:W-:Y:S02]  /*1f790*/  IADD3 R4, P2, R2, 0x200, RZ ;  /* 0x0000020002047810 */ /* 0x000fe40007f5e0ff */
[----:B------:R-:W-:Y:S02]  /*1f7a0*/  FMNMX.FTZ R8, R50, R5, !PT ;  /* 0x0000000532087209 */ /* 0x000fe40007810000 */
[----:B------:R-:W-:Y:S01]  /*1f7b0*/  LOP3.LUT R4, R4, 0x4, RZ, 0xfc, !PT ;  /* 0x0000000404047812 */ /* 0x000fe200078efcff */
[----:B------:R-:W-:Y:S01]  /*1f7c0*/  IMAD.X R5, RZ, RZ, R16, P2 ;  /* 0x000000ffff057224 */ /* 0x000fe200010e0610 */
        /* <DEDUP_REMOVED lines=13> */
[----:B------:R-:W0:Y:S04]  /*1f8a0*/  LD.E R58, desc[UR40][R152.64+0x214] ;  /* 0x00021428983a7980 */ /* 0x000e28000c101900 */
[----:B------:R-:W4:Y:S04]  /*1f8b0*/  LD.E R56, desc[UR40][R152.64+0x210] ;  /* 0x0002102898387980 */ /* 0x000f28000c101900 */
        /* <DEDUP_REMOVED lines=9> */
[----:B------:R-:W0:Y:S08]  /*1f950*/  MUFU.EX2 R15, R15 ;  /* 0x0000000f000f7308 */ /* 0x000e300000000800 */
[----:B------:R-:W4:Y:S01]  /*1f960*/  MUFU.EX2 R33, R7 ;  /* 0x0000000700217308 */ /* 0x000f220000000800 */
[----:B0-----:R-:W-:Y:S01]  /*1f970*/  FMUL.FTZ R53, R15, R58 ;  /* 0x0000003a0f357220 */ /* 0x001fe20000410000 */
[----:B----4-:R-:W-:-:S04]  /*1f980*/  FMUL.FTZ R11, R33, R56 ;  /* 0x00000038210b7220 */ /* 0x010fc80000410000 */
[----:B------:R0:W-:Y:S04]  /*1f990*/  ST.E desc[UR40][R152.64+0x214], R53 ;  /* 0x0002143598007985 */ /* 0x0001e8000c101928 */
[----:B------:R0:W-:Y:S04]  /*1f9a0*/  ST.E desc[UR40][R152.64+0x210], R11 ;  /* 0x0002100b98007985 */ /* 0x0001e8000c101928 */
[----:B-----5:R-:W2:Y:S01]  /*1f9b0*/  LD.E R6, desc[UR40][R8.64+0x4] ;  /* 0x0000042808067980 */ /* 0x020ea2000c101900 */
        /* <DEDUP_REMOVED lines=12> */
.L_x_6299:
[----:B------:R-:W-:Y:S05]  /*1fa80*/  BSYNC B0 ;  /* 0x0000000000007941 */ /* 0x000fea0003800000 */
.L_x_6298:
        /* <DEDUP_REMOVED lines=17> */
[-CC-:B------:R-:W-:Y:S01]  /*1fba0*/  FFMA.FTZ R168, R47, R53.reuse, -R8.reuse ;  /* 0x000000352fa87223 */ /* 0x180fe20000010808 */
[----:B------:R-:W-:Y:S01]  /*1fbb0*/  FSEL R4, R5, RZ, P1 ;  /* 0x000000ff05047208 */ /* 0x000fe20000800000 */
[-CC-:B------:R-:W-:Y:S01]  /*1fbc0*/  FFMA.FTZ R3, R38, R53.reuse, -R8.reuse ;  /* 0x0000003526037223 */ /* 0x180fe20000010808 */
[-CC-:B------:R-:W-:Y:S01]  /*1fbd0*/  FFMA.FTZ R170, R39, R53.reuse, -R8.reuse ;  /* 0x0000003527aa7223 */ /* 0x180fe20000010808 */
[-CC-:B0-----:R-:W-:Y:S01]  /*1fbe0*/  FFMA.FTZ R11, R40, R53.reuse, -R8.reuse ;  /* 0x00000035280b7223 */ /* 0x181fe20000010808 */
[-C--:B------:R-:W-:Y:S01]  /*1fbf0*/  FFMA.FTZ R172, R41, R53.reuse, -R8 ;  /* 0x0000003529ac7223 */ /* 0x080fe20000010808 */
[-CC-:B------:R-:W-:Y:S01]  /*1fc00*/  FFMA.FTZ R48, R48, R53.reuse, -R4.reuse ;  /* 0x0000003530307223 */ /* 0x180fe20000010804 */
[----:B------:R-:W5:Y:S01]  /*1fc10*/  MUFU.EX2 R168, R168 ;  /* 0x000000a800a87308 */ /* 0x000f620000000800 */
[-CC-:B------:R-:W-:Y:S01]  /*1fc20*/  FFMA.FTZ R20, R20, R53.reuse, -R4.reuse ;  /* 0x0000003514147223 */ /* 0x180fe20000010804 */
[-CC-:B------:R-:W-:Y:S01]  /*1fc30*/  FFMA.FTZ R25, R25, R53.reuse, -R4.reuse ;  /* 0x0000003519197223 */ /* 0x180fe20000010804 */
[-C--:B------:R-:W-:Y:S01]  /*1fc40*/  FFMA.FTZ R26, R26, R53.reuse, -R4 ;  /* 0x000000351a1a7223 */ /* 0x080fe20000010804 */
[-CC-:B------:R-:W-:Y:S01]  /*1fc50*/  FFMA.FTZ R174, R43, R53.reuse, -R8.reuse ;  /* 0x000000352bae7223 */ /* 0x180fe20000010808 */
[-C--:B------:R-:W-:Y:S01]  /*1fc60*/  FFMA.FTZ R178, R37, R53.reuse, -R8 ;  /* 0x0000003525b27223 */ /* 0x080fe20000010808 */
[-C--:B------:R-:W-:Y:S01]  /*1fc70*/  FFMA.FTZ R27, R27, R53.reuse, -R4 ;  /* 0x000000351b1b7223 */ /* 0x080fe20000010804 */
        /* <DEDUP_REMOVED lines=9> */
[----:B------:R-:W0:Y:S01]  /*1fd10*/  MUFU.EX2 R3, R3 ;  /* 0x0000000300037308 */ /* 0x000e220000000800 */
[-C--:B------:R-:W-:Y:S01]  /*1fd20*/  FFMA.FTZ R8, R14, R53.reuse, -R8 ;  /* 0x000000350e087223 */ /* 0x080fe20000010808 */
[-CC-:B------:R-:W-:Y:S01]  /*1fd30*/  FFMA.FTZ R28, R28, R53.reuse, -R4.reuse ;  /* 0x000000351c1c7223 */ /* 0x180fe20000010804 */
[----:B-----5:R-:W-:Y:S01]  /*1fd40*/  FADD.FTZ R6, R168, R55 ;  /* 0x00000037a8067221 */ /* 0x020fe20000010000 */
        /* <DEDUP_REMOVED lines=10> */
[----:B------:R-:W-:-:S02]  /*1fdf0*/  FFMA.FTZ R4, R51, R53, -R4 ;  /* 0x0000003533047223 */ /* 0x000fc40000010804 */
[----:B------:R-:W1:Y:S01]  /*1fe00*/  MUFU.EX2 R170, R170 ;  /* 0x000000aa00aa7308 */ /* 0x000e620000000800 */
[----:B0-----:R-:W-:-:S07]  /*1fe10*/  FADD.FTZ R5, R3, R6 ;  /* 0x0000000603057221 */ /* 0x001fce0000010000 */
[----:B------:R-:W-:Y:S08]  /*1fe20*/  MUFU.EX2 R25, R25 ;  /* 0x0000001900197308 */ /* 0x000ff00000000800 */
[----:B------:R-:W0:Y:S01]  /*1fe30*/  MUFU.EX2 R11, R11 ;  /* 0x0000000b000b7308 */ /* 0x000e220000000800 */
[----:B-1----:R-:W-:-:S07]  /*1fe40*/  FADD.FTZ R6, R170, R5 ;  /* 0x00000005aa067221 */ /* 0x002fce0000010000 */
[----:B------:R-:W-:Y:S08]  /*1fe50*/  MUFU.EX2 R26, R26 ;  /* 0x0000001a001a7308 */ /* 0x000ff00000000800 */
[----:B------:R-:W1:Y:S01]  /*1fe60*/  MUFU.EX2 R172, R172 ;  /* 0x000000ac00ac7308 */ /* 0x000e620000000800 */
[----:B0-----:R-:W-:-:S07]  /*1fe70*/  FADD.FTZ R7, R11, R6 ;  /* 0x000000060b077221 */ /* 0x001fce0000010000 */
[----:B------:R0:W-:Y:S08]  /*1fe80*/  MUFU.EX2 R182, R8 ;  /* 0x0000000800b67308 */ /* 0x0001f00000000800 */
[----:B------:R-:W2:Y:S01]  /*1fe90*/  MUFU.EX2 R27, R27 ;  /* 0x0000001b001b7308 */ /* 0x000ea20000000800 */
[----:B0-----:R-:W-:-:S04]  /*1fea0*/  FADD.FTZ R8, R48, R57 ;  /* 0x0000003930087221 */ /* 0x001fc80000010000 */
[----:B------:R-:W-:-:S03]  /*1feb0*/  FADD.FTZ R8, R169, R8 ;  /* 0x00000008a9087221 */ /* 0x000fc60000010000 */
[----:B------:R-:W0:Y:S01]  /*1fec0*/  MUFU.EX2 R39, R39 ;  /* 0x0000002700277308 */ /* 0x000e220000000800 */
[----:B------:R-:W-:Y:S01]  /*1fed0*/  FADD.FTZ R5, R25, R8 ;  /* 0x0000000819057221 */ /* 0x000fe20000010000 */
[----:B-1----:R-:W-:-:S03]  /*1fee0*/  FADD.FTZ R8, R172, R7 ;  /* 0x00000007ac087221 */ /* 0x002fc60000010000 */
[----:B------:R-:W-:-:S03]  /*1fef0*/  FADD.FTZ R6, R26, R5 ;  /* 0x000000051a067221 */ /* 0x000fc60000010000 */
[----:B------:R-:W1:Y:S01]  /*1ff00*/  MUFU.EX2 R28, R28 ;  /* 0x0000001c001c7308 */ /* 0x000e620000000800 */
[----:B--2---:R-:W-:-:S07]  /*1ff10*/  FADD.FTZ R5, R27, R6 ;  /* 0x000000061b057221 */ /* 0x004fce0000010000 */
[----:B------:R-:W2:Y:S01]  /*1ff20*/  MUFU.EX2 R174, R174 ;  /* 0x000000ae00ae7308 */ /* 0x000ea20000000800 */
[----:B0-----:R-:W-:-:S07]  /*1ff30*/  FADD.FTZ R7, R39, R8 ;  /* 0x0000000827077221 */ /* 0x001fce0000010000 */
[----:B------:R-:W0:Y:S01]  /*1ff40*/  MUFU.EX2 R29, R29 ;  /* 0x0000001d001d7308 */ /* 0x000e220000000800 */
[----:B-1----:R-:W-:-:S07]  /*1ff50*/  FADD.FTZ R6, R28, R5 ;  /* 0x000000051c067221 */ /* 0x002fce0000010000 */
        /* <DEDUP_REMOVED lines=33> */
[----:B0-----:R-:W-:-:S04]  /*20170*/  FADD.FTZ R7, R21, R6 ;  /* 0x0000000615077221 */ /* 0x001fc80000010000 */
[----:B------:R-:W-:Y:S01]  /*20180*/  FADD.FTZ R45, R182, R7 ;  /* 0x00000007b62d7221 */ /* 0x000fe20000010000 */
[----:B-1----:R-:W-:-:S04]  /*20190*/  FADD.FTZ R6, R50, R5 ;  /* 0x0000000532067221 */ /* 0x002fc80000010000 */
        /* <DEDUP_REMOVED lines=36> */
[----:B------:R-:W-:Y:S04]  /*203e0*/  ST.E desc[UR40][R152.64+0x240], R9 ;  /* 0x0002400998007985 */ /* 0x000fe8000c101928 */
[----:B------:R-:W2:Y:S02]  /*203f0*/  LD.E R10, desc[UR40][R4.64] ;  /* 0x00000028040a7980 */ /* 0x000ea4000c101900 */
[----:B--2---:R-:W-:-:S05]  /*20400*/  FMUL.FTZ R11, R33, R10 ;  /* 0x0000000a210b7220 */ /* 0x004fca0000410000 */
[----:B------:R-:W-:Y:S04]  /*20410*/  ST.E desc[UR40][R4.64], R11 ;  /* 0x0000000b04007985 */ /* 0x000fe8000c101928 */
[----:B------:R-:W2:Y:S04]  /*20420*/  LD.E R42, desc[UR40][R152.64+0x254] ;  /* 0x00025428982a7980 */ /* 0x000ea8000c101900 */
[----:B------:R-:W3:Y:S04]  /*20430*/  LD.E R136, desc[UR40][R152.64+0x434] ;  /* 0x0004342898887980 */ /* 0x000ee8000c101900 */
        /* <DEDUP_REMOVED lines=61> */
[----:B---3--:R-:W-:-:S04]  /*20810*/  FMUL.FTZ R27, R33, R136 ;  /* 0x00000088211b7220 */ /* 0x008fc80000410000 */
[----:B------:R5:W-:Y:S01]  /*20820*/  ST.E desc[UR40][R152.64+0x254], R7 ;  /* 0x0002540798007985 */ /* 0x000be2000c101928 */
[----:B----4-:R-:W-:-:S03]  /*20830*/  FMUL.FTZ R3, R33, R40 ;  /* 0x0000002821037220 */ /* 0x010fc60000410000 */
[----:B------:R-:W-:Y:S04]  /*20840*/  ST.E desc[UR40][R152.64+0x434], R27 ;  /* 0x0004341b98007985 */ /* 0x000fe8000c101928 */
[----:B------:R0:W-:Y:S01]  /*20850*/  ST.E desc[UR40][R152.64+0x250], R3 ;  /* 0x0002500398007985 */ /* 0x0001e2000c101928 */
        /* <DEDUP_REMOVED lines=11> */
[----:B------:R1:W-:Y:S01]  /*20910*/  ST.E desc[UR40][R152.64+0x264], R11 ;  /* 0x0002640b98007985 */ /* 0x0003e2000c101928 */
[----:B------:R-:W-:-:S03]  /*20920*/  FMUL.FTZ R29, R33, R60 ;  /* 0x0000003c211d7220 */ /* 0x000fc60000410000 */
        /* <DEDUP_REMOVED lines=12> */
[C---:B-1----:R-:W-:Y:S01]  /*209f0*/  FMUL.FTZ R3, R33.reuse, R74 ;  /* 0x0000004a21037220 */ /* 0x042fe20000410000 */
[C---:B--2---:R-:W-:Y:S01]  /*20a00*/  FMUL.FTZ R27, R33.reuse, R78 ;  /* 0x0000004e211b7220 */ /* 0x044fe20000410000 */
[----:B------:R0:W-:Y:S01]  /*20a10*/  ST.E desc[UR40][R152.64+0x2a0], R29 ;  /* 0x0002a01d98007985 */ /* 0x0001e2000c101928 */
[----:B---3--:R-:W-:-:S03]  /*20a20*/  FMUL.FTZ R7, R33, R96 ;  /* 0x0000006021077220 */ /* 0x008fc60000410000 */
        /* <DEDUP_REMOVED lines=11> */
[----:B0-----:R-:W-:-:S03]  /*20ae0*/  FMUL.FTZ R13, R33, R88 ;  /* 0x00000058210d7220 */ /* 0x001fc60000410000 */
[----:B------:R0:W-:Y:S01]  /*20af0*/  ST.E desc[UR40][R152.64+0x2e4], R27 ;  /* 0x0002e41b98007985 */ /* 0x0001e2000c101928 */
[C---:B-1----:R-:W-:Y:S01]  /*20b00*/  FMUL.FTZ R21, R33.reuse, R90 ;  /* 0x0000005a21157220 */ /* 0x042fe20000410000 */
[C---:B--2---:R-:W-:Y:S02]  /*20b10*/  FMUL.FTZ R25, R33.reuse, R92 ;  /* 0x0000005c21197220 */ /* 0x044fe40000410000 */
[----:B------:R1:W-:Y:S01]  /*20b20*/  ST.E desc[UR40][R152.64+0x330], R7 ;  /* 0x0003300798007985 */ /* 0x0003e2000c101928 */
[C---:B---3--:R-:W-:Y:S01]  /*20b30*/  FMUL.FTZ R3, R33.reuse, R94 ;  /* 0x0000005e21037220 */ /* 0x048fe20000410000 */
[C---:B0-----:R-:W-:Y:S02]  /*20b40*/  FMUL.FTZ R27, R33.reuse, R98 ;  /* 0x00000062211b7220 */ /* 0x041fe40000410000 */
[----:B------:R0:W-:Y:S01]  /*20b50*/  ST.E desc[UR40][R152.64+0x2f0], R29 ;  /* 0x0002f01d98007985 */ /* 0x0001e2000c101928 */
[----:B-1----:R-:W-:-:S03]  /*20b60*/  FMUL.FTZ R7, R33, R116 ;  /* 0x0000007421077220 */ /* 0x002fc60000410000 */
[----:B------:R1:W-:Y:S04]  /*20b70*/  ST.E desc[UR40][R152.64+0x2f4], R31 ;  /* 0x0002f41f98007985 */ /* 0x0003e8000c101928 */
[----:B------:R2:W-:Y:S01]  /*20b80*/  ST.E desc[UR40][R152.64+0x300], R9 ;  /* 0x0003000998007985 */ /* 0x0005e2000c101928 */
[----:B0-----:R-:W-:-:S03]  /*20b90*/  FMUL.FTZ R29, R33, R100 ;  /* 0x00000064211d7220 */ /* 0x001fc60000410000 */
[----:B------:R0:W-:Y:S04]  /*20ba0*/  ST.E desc[UR40][R152.64+0x304], R11 ;  /* 0x0003040b98007985 */ /* 0x0001e8000c101928 */
[----:B------:R3:W-:Y:S01]  /*20bb0*/  ST.E desc[UR40][R152.64+0x310], R13 ;  /* 0x0003100d98007985 */ /* 0x0007e2000c101928 */
[----:B-1----:R-:W-:-:S03]  /*20bc0*/  FMUL.FTZ R31, R33, R102 ;  /* 0x00000066211f7220 */ /* 0x002fc60000410000 */
[----:B------:R1:W-:Y:S01]  /*20bd0*/  ST.E desc[UR40][R152.64+0x314], R21 ;  /* 0x0003141598007985 */ /* 0x0003e2000c101928 */
[----:B--2---:R-:W-:-:S03]  /*20be0*/  FMUL.FTZ R9, R33, R104 ;  /* 0x0000006821097220 */ /* 0x004fc60000410000 */
[----:B------:R2:W-:Y:S01]  /*20bf0*/  ST.E desc[UR40][R152.64+0x320], R25 ;  /* 0x0003201998007985 */ /* 0x0005e2000c101928 */
[----:B0-----:R-:W-:-:S03]  /*20c00*/  FMUL.FTZ R11, R33, R106 ;  /* 0x0000006a210b7220 */ /* 0x001fc60000410000 */
[----:B------:R0:W-:Y:S01]  /*20c10*/  ST.E desc[UR40][R152.64+0x324], R3 ;  /* 0x0003240398007985 */ /* 0x0001e2000c101928 */
[----:B---3--:R-:W-:-:S03]  /*20c20*/  FMUL.FTZ R13, R33, R108 ;  /* 0x0000006c210d7220 */ /* 0x008fc60000410000 */
[----:B------:R3:W-:Y:S01]  /*20c30*/  ST.E desc[UR40][R152.64+0x334], R27 ;  /* 0x0003341b98007985 */ /* 0x0007e2000c101928 */
[C---:B-1----:R-:W-:Y:S01]  /*20c40*/  FMUL.FTZ R21, R33.reuse, R110 ;  /* 0x0000006e21157220 */ /* 0x042fe20000410000 */
[C---:B--2---:R-:W-:Y:S02]  /*20c50*/  FMUL.FTZ R25, R33.reuse, R112 ;  /* 0x0000007021197220 */ /* 0x044fe40000410000 */
[----:B------:R1:W-:Y:S01]  /*20c60*/  ST.E desc[UR40][R152.64+0x380], R7 ;  /* 0x0003800798007985 */ /* 0x0003e2000c101928 */
[C---:B0-----:R-:W-:Y:S01]  /*20c70*/  FMUL.FTZ R3, R33.reuse, R114 ;  /* 0x0000007221037220 */ /* 0x041fe20000410000 */
[C---:B---3--:R-:W-:Y:S02]  /*20c80*/  FMUL.FTZ R27, R33.reuse, R118 ;  /* 0x00000076211b7220 */ /* 0x048fe40000410000 */
        /* <DEDUP_REMOVED lines=22> */
[----:B------:R1:W-:Y:S01]  /*20df0*/  ST.E desc[UR40][R152.64+0x394], R31 ;  /* 0x0003941f98007985 */ /* 0x0003e2000c101928 */
[----:B------:R-:W-:-:S03]  /*20e00*/  LOP3.LUT R6, R8, 0x8, RZ, 0xfc, !PT ;  /* 0x0000000808067812 */ /* 0x000fc600078efcff */
        /* <DEDUP_REMOVED lines=16> */
[C---:B---3--:R-:W-:Y:S01]  /*20f10*/  FMUL.FTZ R27, R33.reuse, R10 ;  /* 0x0000000a211b7220 */ /* 0x048fe20000410000 */
[----:B------:R-:W-:Y:S01]  /*20f20*/  FMUL.FTZ R33, R33, R12 ;  /* 0x0000000c21217220 */ /* 0x000fe20000410000 */
[--C-:B-1----:R-:W-:Y:S01]  /*20f30*/  IMAD.MOV.U32 R7, RZ, RZ, R5.reuse ;  /* 0x000000ffff077224 */ /* 0x102fe200078e0005 */
[----:B------:R-:W-:Y:S04]  /*20f40*/  ST.E desc[UR40][R152.64+0x3e0], R29 ;  /* 0x0003e01d98007985 */ /* 0x000fe8000c101928 */
[----:B------:R-:W-:Y:S04]  /*20f50*/  ST.E desc[UR40][R152.64+0x3e4], R31 ;  /* 0x0003e41f98007985 */ /* 0x000fe8000c101928 */
[----:B------:R0:W-:Y:S04]  /*20f60*/  ST.E desc[UR40][R152.64+0x3f0], R9 ;  /* 0x0003f00998007985 */ /* 0x0001e8000c101928 */
[----:B------:R1:W-:Y:S04]  /*20f70*/  ST.E desc[UR40][R152.64+0x3f4], R11 ;  /* 0x0003f40b98007985 */ /* 0x0003e8000c101928 */
[----:B------:R-:W-:Y:S04]  /*20f80*/  ST.E desc[UR40][R152.64+0x400], R13 ;  /* 0x0004000d98007985 */ /* 0x000fe8000c101928 */
[----:B------:R-:W-:Y:S04]  /*20f90*/  ST.E desc[UR40][R152.64+0x404], R21 ;  /* 0x0004041598007985 */ /* 0x000fe8000c101928 */
[----:B------:R-:W-:Y:S04]  /*20fa0*/  ST.E desc[UR40][R152.64+0x410], R25 ;  /* 0x0004101998007985 */ /* 0x000fe8000c101928 */
[----:B------:R2:W-:Y:S04]  /*20fb0*/  ST.E desc[UR40][R152.64+0x414], R3 ;  /* 0x0004140398007985 */ /* 0x0005e8000c101928 */
[----:B------:R-:W-:Y:S04]  /*20fc0*/  ST.E desc[UR40][R152.64+0x424], R27 ;  /* 0x0004241b98007985 */ /* 0x000fe8000c101928 */
[----:B------:R-:W-:Y:S04]  /*20fd0*/  ST.E desc[UR40][R152.64+0x430], R33 ;  /* 0x0004302198007985 */ /* 0x000fe8000c101928 */
[----:B------:R-:W1:Y:S01]  /*20fe0*/  LD.E R10, desc[UR40][R6.64] ;  /* 0x00000028060a7980 */ /* 0x000e62000c101900 */
[----:B------:R-:W-:Y:S01]  /*20ff0*/  LOP3.LUT R8, R8, 0xc, RZ, 0xfc, !PT ;  /* 0x0000000c08087812 */ /* 0x000fe200078efcff */
[----:B0-----:R-:W-:-:S02]  /*21000*/  IMAD.MOV.U32 R9, RZ, RZ, R5 ;  /* 0x000000ffff097224 */ /* 0x001fc400078e0005 */
[----:B-1----:R-:W-:-:S05]  /*21010*/  FMUL.FTZ R11, R15, R10 ;  /* 0x0000000a0f0b7220 */ /* 0x002fca0000410000 */
[----:B------:R-:W-:Y:S04]  /*21020*/  ST.E desc[UR40][R6.64], R11 ;  /* 0x0000000b06007985 */ /* 0x000fe8000c101928 */
[----:B------:R-:W2:Y:S02]  /*21030*/  LD.E R10, desc[UR40][R8.64] ;  /* 0x00000028080a7980 */ /* 0x000ea4000c101900 */
[----:B--2---:R-:W-:-:S05]  /*21040*/  FMUL.FTZ R3, R15, R10 ;  /* 0x0000000a0f037220 */ /* 0x004fca0000410000 */
[----:B------:R0:W-:Y:S04]  /*21050*/  ST.E desc[UR40][R8.64], R3 ;  /* 0x0000000308007985 */ /* 0x0001e8000c101928 */
[----:B------:R-:W2:Y:S04]  /*21060*/  LD.E R138, desc[UR40][R152.64+0x43c] ;  /* 0x00043c28988a7980 */ /* 0x000ea8000c101900 */
[----:B------:R-:W0:Y:S04]  /*21070*/  LD.E R48, desc[UR40][R152.64+0x258] ;  /* 0x0002582898307980 */ /* 0x000e28000c101900 */
        /* <DEDUP_REMOVED lines=62> */
[----:B0-----:R-:W-:-:S04]  /*21460*/  FMUL.FTZ R3, R15, R48 ;  /* 0x000000300f037220 */ /* 0x001fc80000410000 */
[----:B------:R0:W-:Y:S01]  /*21470*/  ST.E desc[UR40][R152.64+0x43c], R31 ;  /* 0x00043c1f98007985 */ /* 0x0001e2000c101928 */
[C---:B---3--:R-:W-:Y:S01]  /*21480*/  FMUL.FTZ R11, R15.reuse, R50 ;  /* 0x000000320f0b7220 */ /* 0x048fe20000410000 */
        /* <DEDUP_REMOVED lines=22> */
[----:B-1----:R-:W-:-:S03]  /*215f0*/  FMUL.FTZ R29, R15, R78 ;  /* 0x0000004e0f1d7220 */ /* 0x002fc60000410000 */
[----:B------:R1:W-:Y:S01]  /*21600*/  ST.E desc[UR40][R152.64+0x2a8], R37 ;  /* 0x0002a82598007985 */ /* 0x0003e2000c101928 */
[C---:B--2---:R-:W-:Y:S01]  /*21610*/  FMUL.FTZ R31, R15.reuse, R82 ;  /* 0x000000520f1f7220 */ /* 0x044fe20000410000 */
[C---:B---3--:R-:W-:Y:S01]  /*21620*/  FMUL.FTZ R33, R15.reuse, R84 ;  /* 0x000000540f217220 */ /* 0x048fe20000410000 */
        /* <DEDUP_REMOVED lines=93> */
[----:B------:R3:W-:Y:S04]  /*21c00*/  ST.E desc[UR40][R152.64+0x438], R15 ;  /* 0x0004380f98007985 */ /* 0x0007e8000c101928 */
[----:B------:R4:W-:Y:S04]  /*21c10*/  ST.E desc[UR40][R152.64+0x240], R21 ;  /* 0x0002401598007985 */ /* 0x0009e8000c101928 */
[----:B0-----:R-:W5:Y:S04]  /*21c20*/  LD.E R25, desc[UR40][R4.64] ;  /* 0x0000002804197980 */ /* 0x001f68000c101900 */
[----:B------:R-:W4:Y:S04]  /*21c30*/  LD.E R3, desc[UR40][R152.64+0x1e8] ;  /* 0x0001e82898037980 */ /* 0x000f28000c101900 */
[----:B------:R-:W4:Y:S04]  /*21c40*/  LD.E.64 R10, desc[UR40][R152.64+0xa8] ;  /* 0x0000a828980a7980 */ /* 0x000f28000c101b00 */
[----:B-----5:R0:W-:Y:S04]  /*21c50*/  ST.E desc[UR40][R4.64], R25 ;  /* 0x0000001904007985 */ /* 0x0201e8000c101928 */
[----:B-1----:R-:W5:Y:S04]  /*21c60*/  LD.E R27, desc[UR40][R6.64] ;  /* 0x00000028061b7980 */ /* 0x002f68000c101900 */
[----:B-----5:R1:W-:Y:S04]  /*21c70*/  ST.E desc[UR40][R6.64], R27 ;  /* 0x0000001b06007985 */ /* 0x0203e8000c101928 */
[----:B--2---:R-:W2:Y:S04]  /*21c80*/  LD.E R29, desc[UR40][R8.64] ;  /* 0x00000028081d7980 */ /* 0x004ea8000c101900 */
[----:B--2---:R2:W-:Y:S04]  /*21c90*/  ST.E desc[UR40][R8.64], R29 ;  /* 0x0000001d08007985 */ /* 0x0045e8000c101928 */
[----:B------:R-:W5:Y:S04]  /*21ca0*/  LD.E R12, desc[UR40][R152.64+0x250] ;  /* 0x00025028980c7980 */ /* 0x000f68000c101900 */
[----:B------:R-:W5:Y:S04]  /*21cb0*/  LD.E R13, desc[UR40][R152.64+0x254] ;  /* 0x00025428980d7980 */ /* 0x000f68000c101900 */
[----:B------:R-:W5:Y:S04]  /*21cc0*/  LD.E R14, desc[UR40][R152.64+0x258] ;  /* 0x00025828980e7980 */ /* 0x000f68000c101900 */
[----:B---3--:R-:W3:Y:S04]  /*21cd0*/  LD.E R15, desc[UR40][R152.64+0x25c] ;  /* 0x00025c28980f7980 */ /* 0x008ee8000c101900 */
[----:B------:R-:W3:Y:S04]  /*21ce0*/  LD.E R20, desc[UR40][R152.64+0x260] ;  /* 0x0002602898147980 */ /* 0x000ee8000c101900 */
[----:B----4-:R-:W4:Y:S04]  /*21cf0*/  LD.E R21, desc[UR40][R152.64+0x264] ;  /* 0x0002642898157980 */ /* 0x010f28000c101900 */
[----:B------:R-:W4:Y:S04]  /*21d00*/  LD.E R24, desc[UR40][R152.64+0x268] ;  /* 0x0002682898187980 */ /* 0x000f28000c101900 */
[----:B0-----:R-:W4:Y:S04]  /*21d10*/  LD.E R25, desc[UR40][R152.64+0x26c] ;  /* 0x00026c2898197980 */ /* 0x001f28000c101900 */
[----:B------:R-:W4:Y:S04]  /*21d20*/  LD.E R26, desc[UR40][R152.64+0x270] ;  /* 0x00027028981a7980 */ /* 0x000f28000c101900 */
[----:B-1----:R-:W4:Y:S04]  /*21d30*/  LD.E R27, desc[UR40][R152.64+0x274] ;  /* 0x00027428981b7980 */ /* 0x002f28000c101900 */
[----:B------:R-:W4:Y:S04]  /*21d40*/  LD.E R28, desc[UR40][R152.64+0x278] ;  /* 0x00027828981c7980 */ /* 0x000f28000c101900 */
        /* <DEDUP_REMOVED lines=113> */
[----:B-----5:R-:W-:Y:S04]  /*22460*/  ST.E desc[UR40][R152.64+0x250], R12 ;  /* 0x0002500c98007985 */ /* 0x020fe8000c101928 */
[----:B------:R-:W-:Y:S04]  /*22470*/  ST.E desc[UR40][R152.64+0x254], R13 ;  /* 0x0002540d98007985 */ /* 0x000fe8000c101928 */
[----:B------:R-:W-:Y:S04]  /*22480*/  ST.E desc[UR40][R152.64+0x258], R14 ;  /* 0x0002580e98007985 */ /* 0x000fe8000c101928 */
[----:B---3--:R-:W-:Y:S04]  /*22490*/  ST.E desc[UR40][R152.64+0x25c], R15 ;  /* 0x00025c0f98007985 */ /* 0x008fe8000c101928 */
[----:B------:R-:W-:Y:S04]  /*224a0*/  ST.E desc[UR40][R152.64+0x260], R20 ;  /* 0x0002601498007985 */ /* 0x000fe8000c101928 */
[----:B----4-:R-:W-:Y:S04]  /*224b0*/  ST.E desc[UR40][R152.64+0x264], R21 ;  /* 0x0002641598007985 */ /* 0x010fe8000c101928 */
        /* <DEDUP_REMOVED lines=786> */
[----:B------:R-:W4:Y:S04]  /*255e0*/  LD.E R11, desc[UR40][R4.64] ;  /* 0x00000028040b7980 */ /* 0x000f28000c101900 */
[----:B----4-:R4:W-:Y:S04]  /*255f0*/  ST.E desc[UR40][R4.64], R11 ;  /* 0x0000000b04007985 */ /* 0x0109e8000c101928 */
[----:B------:R-:W5:Y:S04]  /*25600*/  LD.E R13, desc[UR40][R6.64] ;  /* 0x00000028060d7980 */ /* 0x000f68000c101900 */
[----:B-----5:R5:W-:Y:S04]  /*25610*/  ST.E desc[UR40][R6.64], R13 ;  /* 0x0000000d06007985 */ /* 0x020be8000c101928 */
[----:B------:R-:W3:Y:S04]  /*25620*/  LD.E R15, desc[UR40][R8.64] ;  /* 0x00000028080f7980 */ /* 0x000ee8000c101900 */
[----:B---3--:R3:W-:Y:S04]  /*25630*/  ST.E desc[UR40][R8.64], R15 ;  /* 0x0000000f08007985 */ /* 0x0087e8000c101928 */
[----:B------:R-:W3:Y:S04]  /*25640*/  LD.E R21, desc[UR40][R152.64+0x250] ;  /* 0x0002502898157980 */ /* 0x000ee8000c101900 */
[----:B0-----:R-:W3:Y:S04]  /*25650*/  LD.E R25, desc[UR40][R152.64+0x254] ;  /* 0x0002542898197980 */ /* 0x001ee8000c101900 */
[----:B-1----:R-:W3:Y:S04]  /*25660*/  LD.E R27, desc[UR40][R152.64+0x258] ;  /* 0x00025828981b7980 */ /* 0x002ee8000c101900 */
[----:B------:R-:W3:Y:S04]  /*25670*/  LD.E R29, desc[UR40][R152.64+0x25c] ;  /* 0x00025c28981d7980 */ /* 0x000ee8000c101900 */
[----:B--2---:R-:W2:Y:S04]  /*25680*/  LD.E R3, desc[UR40][R152.64+0x260] ;  /* 0x0002602898037980 */ /* 0x004ea8000c101900 */
[----:B------:R-:W2:Y:S04]  /*25690*/  LD.E R31, desc[UR40][R152.64+0x264] ;  /* 0x00026428981f7980 */ /* 0x000ea8000c101900 */
[----:B----4-:R-:W4:Y:S04]  /*256a0*/  LD.E R5, desc[UR40][R152.64+0x268] ;  /* 0x0002682898057980 */ /* 0x010f28000c101900 */
[----:B------:R-:W4:Y:S04]  /*256b0*/  LD.E R11, desc[UR40][R152.64+0x26c] ;  /* 0x00026c28980b7980 */ /* 0x000f28000c101900 */
[----:B-----5:R-:W5:Y:S04]  /*256c0*/  LD.E R7, desc[UR40][R152.64+0x270] ;  /* 0x0002702898077980 */ /* 0x020f68000c101900 */
[----:B------:R-:W5:Y:S04]  /*256d0*/  LD.E R13, desc[UR40][R152.64+0x274] ;  /* 0x00027428980d7980 */ /* 0x000f68000c101900 */
[----:B---3--:R-:W3:Y:S04]  /*256e0*/  LD.E R9, desc[UR40][R152.64+0x278] ;  /* 0x0002782898097980 */ /* 0x008ee8000c101900 */
[----:B------:R-:W3:Y:S04]  /*256f0*/  LD.E R15, desc[UR40][R152.64+0x27c] ;  /* 0x00027c28980f7980 */ /* 0x000ee8000c101900 */
        /* <DEDUP_REMOVED lines=112> */
[----:B------:R0:W-:Y:S04]  /*25e00*/  ST.E desc[UR40][R152.64+0x250], R21 ;  /* 0x0002501598007985 */ /* 0x0001e8000c101928 */
[----:B------:R0:W-:Y:S04]  /*25e10*/  ST.E desc[UR40][R152.64+0x254], R25 ;  /* 0x0002541998007985 */ /* 0x0001e8000c101928 */
[----:B------:R0:W-:Y:S04]  /*25e20*/  ST.E desc[UR40][R152.64+0x258], R27 ;  /* 0x0002581b98007985 */ /* 0x0001e8000c101928 */
[----:B------:R0:W-:Y:S04]  /*25e30*/  ST.E desc[UR40][R152.64+0x25c], R29 ;  /* 0x00025c1d98007985 */ /* 0x0001e8000c101928 */
[----:B--2---:R0:W-:Y:S04]  /*25e40*/  ST.E desc[UR40][R152.64+0x260], R3 ;  /* 0x0002600398007985 */ /* 0x0041e8000c101928 */
[----:B------:R0:W-:Y:S04]  /*25e50*/  ST.E desc[UR40][R152.64+0x264], R31 ;  /* 0x0002641f98007985 */ /* 0x0001e8000c101928 */
[----:B----4-:R0:W-:Y:S04]  /*25e60*/  ST.E desc[UR40][R152.64+0x268], R5 ;  /* 0x0002680598007985 */ /* 0x0101e8000c101928 */
[----:B------:R0:W-:Y:S04]  /*25e70*/  ST.E desc[UR40][R152.64+0x26c], R11 ;  /* 0x00026c0b98007985 */ /* 0x0001e8000c101928 */
[----:B-----5:R0:W-:Y:S04]  /*25e80*/  ST.E desc[UR40][R152.64+0x270], R7 ;  /* 0x0002700798007985 */ /* 0x0201e8000c101928 */
[----:B------:R0:W-:Y:S04]  /*25e90*/  ST.E desc[UR40][R152.64+0x274], R13 ;  /* 0x0002740d98007985 */ /* 0x0001e8000c101928 */
[----:B---3--:R0:W-:Y:S04]  /*25ea0*/  ST.E desc[UR40][R152.64+0x278], R9 ;  /* 0x0002780998007985 */ /* 0x0081e8000c101928 */
        /* <DEDUP_REMOVED lines=129> */
.L_x_6301:
[----:B------:R-:W-:Y:S05]  /*266c0*/  BSYNC B0 ;  /* 0x0000000000007941 */ /* 0x000fea0003800000 */
.L_x_6300:
[C---:B------:R-:W-:Y:S01]  /*266d0*/  ISETP.GT.AND P1, PT, R0.reuse, UR46, PT ;  /* 0x0000002e00007c0c */ /* 0x040fe2000bf24270 */
[----:B------:R-:W-:-:S12]  /*266e0*/  VIADD R0, R0, 0xffffffff ;  /* 0xffffffff00007836 */ /* 0x000fd80000000000 */
[----:B------:R-:W-:Y:S05]  /*266f0*/  @P1 BRA `(.L_x_6302) ;  /* 0xffffff58005c1947 */ /* 0x000fea000383ffff */
.L_x_6273:
[----:B------:R-:W-:Y:S05]  /*26700*/  WARPSYNC.ALL ;  /* 0x0000000000007948 */ /* 0x000fea0003800000 */
[----:B0-----:R-:W2:Y:S04]  /*26710*/  LDL R5, [R1+0x210] ;  /* 0x0002100001057983 */ /* 0x001ea80000100800 */
[----:B------:R-:W3:Y:S04]  /*26720*/  LDL R8, [R1+0x214] ;  /* 0x0002140001087983 */ /* 0x000ee80000100800 */
[----:B------:R-:W4:Y:S01]  /*26730*/  LDL.64 R10, [R1+0xd8] ;  /* 0x0000d800010a7983 */ /* 0x000f220000100a00 */
[----:B------:R-:W-:Y:S08]  /*26740*/  BAR.ARV 0x8, 0x100 ;  /* 0x0204000000007b1d */ /* 0x000ff00000002000 */
[----:B------:R-:W-:Y:S06]  /*26750*/  BAR.SYNC.DEFER_BLOCKING 0xf, 0x100 ;  /* 0x03c4000000007b1d */ /* 0x000fec0000010000 */
[----:B--2---:R-:W0:Y:S02]  /*26760*/  SHFL.BFLY PT, R0, R5, 0x2, 0x1f ;  /* 0x0c401f0005007f89 */ /* 0x004e2400000e0000 */
[----:B0-----:R-:W-:-:S05]  /*26770*/  FADD.FTZ R0, R5, R0 ;  /* 0x0000000005007221 */ /* 0x001fca0000010000 */
[----:B-1----:R-:W0:Y:S02]  /*26780*/  SHFL.BFLY PT, R3, R0, 0x1, 0x1f ;  /* 0x0c201f0000037f89 */ /* 0x002e2400000e0000 */
        /* <DEDUP_REMOVED lines=16> */
[----:B------:R-:W-:Y:S02]  /*26890*/  IMAD.MOV.U32 R8, RZ, RZ, -0x800000 ;  /* 0xff800000ff087424 */ /* 0x000fe400078e00ff */
[----:B0-----:R-:W-:Y:S01]  /*268a0*/  @P2 FMUL.FTZ R20, R9, 0.69314718246459960938 ;  /* 0x3f31721809142820 */ /* 0x001fe20000410000 */
[----:B-1----:R-:W-:Y:S01]  /*268b0*/  @P1 FMUL.FTZ R3, R6, 0.69314718246459960938 ;  /* 0x3f31721806031820 */ /* 0x002fe20000410000 */
[----:B------:R-:W-:Y:S01]  /*268c0*/  STL [R1+0x214], R12 ;  /* 0x0002140c01007387 */ /* 0x000fe20000100800 */
[----:B---3--:R-:W-:-:S04]  /*268d0*/  @P2 FMUL.FTZ R7, R7, 0.69314718246459960938 ;  /* 0x3f31721807072820 */ /* 0x008fc80000410000 */
[----:B-----5:R-:W-:-:S05]  /*268e0*/  @P2 FFMA.FTZ R8, R7, R14, R20 ;  /* 0x0000000e07082223 */ /* 0x020fca0000010014 */
[----:B------:R-:W-:Y:S01]  /*268f0*/  STL [R1+0x214], R8 ;  /* 0x0002140801007387 */ /* 0x000fe20000100800 */
[----:B--2---:R-:W-:-:S04]  /*26900*/  @P1 FMUL.FTZ R0, R0, 0.69314718246459960938 ;  /* 0x3f31721800001820 */ /* 0x004fc80000410000 */
[----:B----4-:R-:W-:Y:S02]  /*26910*/  @P1 FFMA.FTZ R4, R0, R5, R3 ;  /* 0x0000000500041223 */ /* 0x010fe40000010003 */
[----:B------:R-:W2:Y:S04]  /*26920*/  LDL R5, [R1+0x1e8] ;  /* 0x0001e80001057983 */ /* 0x000ea80000100800 */
[----:B------:R0:W-:Y:S04]  /*26930*/  STL [R1+0x210], R4 ;  /* 0x0002100401007387 */ /* 0x0001e80000100800 */
[----:B------:R-:W3:Y:S02]  /*26940*/  LD.E R0, desc[UR40][R10.64+0x4] ;  /* 0x000004280a007980 */ /* 0x000ee4000c101900 */
[----:B---3--:R-:W-:-:S13]  /*26950*/  ISETP.NE.AND P0, PT, R0, RZ, PT ;  /* 0x000000ff0000720c */ /* 0x008fda0003f05270 */
[----:B------:R-:W3:Y:S04]  /*26960*/  @!P0 LDL.64 R14, [R1+0xe0] ;  /* 0x0000e000010e8983 */ /* 0x000ee80000100a00 */
[----:B------:R-:W2:Y:S01]  /*26970*/  @!P0 LD.E R6, desc[UR40][R10.64] ;  /* 0x000000280a068980 */ /* 0x000ea2000c101900 */
[----:B------:R-:W-:-:S06]  /*26980*/  IMAD.MOV.U32 R0, RZ, RZ, RZ ;  /* 0x000000ffff007224 */ /* 0x000fcc00078e00ff */
[----:B------:R-:W1:Y:S01]  /*26990*/  @P1 MUFU.RCP R0, R13 ;  /* 0x0000000d00001308 */ /* 0x000e620000001000 */
[----:B---3--:R-:W3:Y:S01]  /*269a0*/  @!P0 LD.E.64 R14, desc[UR40][R14.64] ;  /* 0x000000280e0e8980 */ /* 0x008ee2000c101b00 */
[----:B--2---:R-:W-:-:S04]  /*269b0*/  @!P0 IMAD R6, R5, 0x40, R6 ;  /* 0x0000004005068824 */ /* 0x004fc800078e0206 */
[----:B---3--:R-:W-:-:S05]  /*269c0*/  @!P0 IMAD.WIDE R6, R6, 0x4, R14 ;  /* 0x0000000406068825 */ /* 0x008fca00078e020e */
[----:B-1----:R1:W-:Y:S04]  /*269d0*/  @!P0 ST.E desc[UR40][R6.64], R0 ;  /* 0x0000000006008985 */ /* 0x0023e8000c101928 */
[----:B------:R-:W2:Y:S04]  /*269e0*/  @!P0 LDL.64 R10, [R1+0xd8] ;  /* 0x0000d800010a8983 */ /* 0x000ea80000100a00 */
[----:B--2---:R-:W2:Y:S02]  /*269f0*/  @!P0 LD.E R3, desc[UR40][R10.64+0x4] ;  /* 0x000004280a038980 */ /* 0x004ea4000c101900 */
[----:B--2---:R-:W-:-:S13]  /*26a00*/  @!P0 ISETP.NE.AND P0, PT, R3, RZ, PT ;  /* 0x000000ff0300820c */ /* 0x004fda0003f05270 */
[----:B------:R-:W2:Y:S04]  /*26a10*/  @!P0 LDL.64 R20, [R1+0xe0] ;  /* 0x0000e00001148983 */ /* 0x000ea80000100a00 */
[----:B0-----:R-:W3:Y:S01]  /*26a20*/  @!P0 LD.E R4, desc[UR40][R10.64] ;  /* 0x000000280a048980 */ /* 0x001ee2000c101900 */
[----:B------:R-:W-:-:S06]  /*26a30*/  IMAD.MOV.U32 R3, RZ, RZ, RZ ;  /* 0x000000ffff037224 */ /* 0x000fcc00078e00ff */
[----:B------:R-:W0:Y:S01]  /*26a40*/  @P2 MUFU.RCP R3, R12 ;  /* 0x0000000c00032308 */ /* 0x000e220000001000 */
[----:B--2---:R-:W2:Y:S01]  /*26a50*/  @!P0 LD.E.64 R20, desc[UR40][R20.64] ;  /* 0x0000002814148980 */ /* 0x004ea2000c101b00 */
[----:B---3--:R-:W-:-:S04]  /*26a60*/  @!P0 IMAD R4, R5, 0x40, R4 ;  /* 0x0000004005048824 */ /* 0x008fc800078e0204 */
[----:B------:R-:W-:-:S04]  /*26a70*/  @!P0 VIADD R4, R4, 0x8 ;  /* 0x0000000804048836 */ /* 0x000fc80000000000 */
[----:B--2---:R-:W-:-:S05]  /*26a80*/  @!P0 IMAD.WIDE R14, R4, 0x4, R20 ;  /* 0x00000004040e8825 */ /* 0x004fca00078e0214 */
[----:B0-----:R0:W-:Y:S04]  /*26a90*/  @!P0 ST.E desc[UR40][R14.64], R3 ;  /* 0x000000030e008985 */ /* 0x0011e8000c101928 */
[----:B------:R-:W2:Y:S04]  /*26aa0*/  LDL R134, [R1+0x1e8] ;  /* 0x0001e80001867983 */ /* 0x000ea80000100800 */
[----:B------:R-:W3:Y:S04]  /*26ab0*/  LDL.64 R8, [R1+0x430] ;  /* 0x0004300001087983 */ /* 0x000ee80000100a00 */
[----:B-1----:R-:W4:Y:S04]  /*26ac0*/  LDL.64 R6, [R1+0x438] ;  /* 0x0004380001067983 */ /* 0x002f280000100a00 */
        /* <DEDUP_REMOVED lines=62> */
[----:B------:R-:W-:Y:S01]  /*26eb0*/  ISETP.NE.AND P0, PT, R134, 0x2, PT ;  /* 0x000000028600780c */ /* 0x000fe20003f05270 */
[-C--:B---3--:R-:W-:Y:S01]  /*26ec0*/  FMUL.FTZ R9, R9, R0.reuse ;  /* 0x0000000009097220 */ /* 0x088fe20000410000 */
[-C--:B------:R-:W-:Y:S01]  /*26ed0*/  FMUL.FTZ R8, R8, R0.reuse ;  /* 0x0000000008087220 */ /* 0x080fe20000410000 */
[-C--:B----4-:R-:W-:Y:S01]  /*26ee0*/  FMUL.FTZ R7, R7, R3.reuse ;  /* 0x0000000307077220 */ /* 0x090fe20000410000 */
[-C--:B------:R-:W-:Y:S01]  /*26ef0*/  FMUL.FTZ R6, R6, R3.reuse ;  /* 0x0000000306067220 */ /* 0x080fe20000410000 */
[-C--:B-----5:R-:W-:Y:S01]  /*26f00*/  FMUL.FTZ R5, R5, R0.reuse ;  /* 0x0000000005057220 */ /* 0x0a0fe20000410000 */
[-C--:B------:R-:W-:Y:S01]  /*26f10*/  FMUL.FTZ R4, R4, R0.reuse ;  /* 0x0000000004047220 */ /* 0x080fe20000410000 */
[----:B------:R0:W-:Y:S04]  /*26f20*/  STL.64 [R1+0x430], R8 ;  /* 0x0004300801007387 */ /* 0x0001e80000100a00 */
[----:B------:R1:W-:Y:S04]  /*26f30*/  STL.64 [R1+0x438], R6 ;  /* 0x0004380601007387 */ /* 0x0003e80000100a00 */
[----:B------:R2:W-:Y:S04]  /*26f40*/  STL.64 [R1+0x240], R4 ;  /* 0x0002400401007387 */ /* 0x0005e80000100a00 */
[----:B0-----:R-:W3:Y:S04]  /*26f50*/  LDL.64 R8, [R1+0x428] ;  /* 0x0004280001087983 */ /* 0x001ee80000100a00 */
[----:B-1----:R-:W4:Y:S04]  /*26f60*/  LDL.64 R6, [R1+0x3f8] ;  /* 0x0003f80001067983 */ /* 0x002f280000100a00 */
[----:B--2---:R-:W2:Y:S04]  /*26f70*/  LDL.64 R4, [R1+0x418] ;  /* 0x0004180001047983 */ /* 0x004ea80000100a00 */
[----:B------:R-:W5:Y:S01]  /*26f80*/  @!P0 LDL R133, [R1+0x1ec] ;  /* 0x0001ec0001858983 */ /* 0x000f620000100800 */
        /* <DEDUP_REMOVED lines=118> */
[----:B0-----:R-:W-:-:S02]  /*276f0*/  VIADD R14, R135, 0x1 ;  /* 0x00000001870e7836 */ /* 0x001fc40000000000 */
[----:B------:R-:W-:Y:S01]  /*27700*/  VIADD R132, R132, 0x1 ;  /* 0x0000000184847836 */ /* 0x000fe20000000000 */
[----:B------:R0:W-:Y:S04]  /*27710*/  STL [R1+0x1e8], R134 ;  /* 0x0001e88601007387 */ /* 0x0001e80000100800 */
        /* <DEDUP_REMOVED lines=17> */
[-C--:B---3--:R-:W-:Y:S01]  /*27830*/  FMUL.FTZ R9, R9, R3.reuse ;  /* 0x0000000309097220 */ /* 0x088fe20000410000 */
[-C--:B------:R-:W-:Y:S01]  /*27840*/  FMUL.FTZ R8, R8, R3.reuse ;  /* 0x0000000308087220 */ /* 0x080fe20000410000 */
[-C--:B----4-:R-:W-:Y:S01]  /*27850*/  FMUL.FTZ R7, R7, R3.reuse ;  /* 0x0000000307077220 */ /* 0x090fe20000410000 */
[-C--:B------:R-:W-:Y:S01]  /*27860*/  FMUL.FTZ R6, R6, R3.reuse ;  /* 0x0000000306067220 */ /* 0x080fe20000410000 */
[-C--:B--2---:R-:W-:Y:S01]  /*27870*/  FMUL.FTZ R5, R5, R3.reuse ;  /* 0x0000000305057220 */ /* 0x084fe20000410000 */
[----:B------:R-:W-:Y:S01]  /*27880*/  FMUL.FTZ R4, R4, R3 ;  /* 0x0000000304047220 */ /* 0x000fe20000410000 */
[----:B-----5:R-:W-:Y:S01]  /*27890*/  @!P0 LOP3.LUT R20, R133, 0x1, RZ, 0x3c, !PT ;  /* 0x0000000185148812 */ /* 0x020fe200078e3cff */
        /* <DEDUP_REMOVED lines=43> */
[----:B------:R0:W-:Y:S04]  /*27b50*/  @!P0 STL [R1+0x1ec], R20 ;  /* 0x0001ec1401008387 */ /* 0x0001e80000100800 */
[----:B------:R0:W-:Y:S04]  /*27b60*/  STL [R1+0x1f4], R132 ;  /* 0x0001f48401007387 */ /* 0x0001e80000100800 */
[----:B------:R0:W-:Y:S01]  /*27b70*/  @!P0 STL [R1+0x1e8], RZ ;  /* 0x0001e8ff01008387 */ /* 0x0001e20000100800 */
[----:B------:R-:W-:Y:S01]  /*27b80*/  IMAD.MOV.U32 R0, RZ, RZ, 0x1 ;  /* 0x00000001ff007424 */ /* 0x000fe200078e00ff */
[----:B------:R-:W-:Y:S06]  /*27b90*/  BAR.ARV 0xe, 0x100 ;  /* 0x0384000000007b1d */ /* 0x000fec0000002000 */
.L_x_6194:
[----:B------:R-:W2:Y:S08]  /*27ba0*/  S2UR UR4, SR_CgaCtaId ;  /* 0x00000000000479c3 */ /* 0x000eb00000008800 */
[----:B------:R-:W-:Y:S01]  /*27bb0*/  BAR.SYNC.DEFER_BLOCKING 0x5, 0x180 ;  /* 0x0146000000007b1d */ /* 0x000fe20000010000 */
[----:B------:R-:W-:Y:S01]  /*27bc0*/  PRMT R0, R0, 0x9910, RZ ;  /* 0x0000991000007816 */ /* 0x000fe200000000ff */
[----:B------:R-:W-:-:S03]  /*27bd0*/  USHF.R.U32.HI UR8, URZ, 0x10, UR39 ;  /* 0x000000103f087899 */ /* 0x000fc60008011627 */
[----:B------:R-:W-:Y:S01]  /*27be0*/  ISETP.NE.AND P0, PT, R0, RZ, PT ;  /* 0x000000ff0000720c */ /* 0x000fe20003f05270 */
[----:B------:R-:W-:Y:S01]  /*27bf0*/  UMOV UR47, 0x400 ;  /* 0x00000400002f7882 */ /* 0x000fe20000000000 */
[----:B------:R-:W-:Y:S01]  /*27c00*/  BSSY B0, `(.L_x_6303) ;  /* 0x00004d9000007945 */ /* 0x000fe20003800000 */
[----:B--2---:R-:W-:-:S09]  /*27c10*/  ULEA UR47, UR4, UR47, 0x18 ;  /* 0x0000002f042f7291 */ /* 0x004fd2000f8ec03f */
[----:B01----:R-:W0:Y:S02]  /*27c20*/  LDS.128 R4, [UR47+0x388d0] ;  /* 0x0388d02fff047984 */ /* 0x003e240008000c00 */
[----:B0-----:R-:W-:Y:S02]  /*27c30*/  R2UR UR5, R5 ;  /* 0x00000000050572ca */ /* 0x001fe400000e0000 */
[----:B------:R-:W-:Y:S02]  /*27c40*/  R2UR UR7, R6 ;  /* 0x00000000060772ca */ /* 0x000fe400000e0000 */
[----:B------:R-:W-:Y:S01]  /*27c50*/  R2UR UR6, R7 ;  /* 0x00000000070672ca */ /* 0x000fe200000e0000 */
[----:B------:R-:W-:Y:S06]  /*27c60*/  BAR.ARV 0x4, 0x180 ;  /* 0x0106000000007b1d */ /* 0x000fec0000002000 */
[----:B------:R-:W-:Y:S08]  /*27c70*/  @!P0 BRA `(.L_x_6304) ;  /* 0x0000003c00748947 */ /* 0x000ff00003800000 */
[----:B------:R-:W2:Y:S04]  /*27c80*/  LDL.128 R12, [R1+0x240] ;  /* 0x00024000010c7983 */ /* 0x000ea80000100c00 */
[----:B------:R-:W3:Y:S04]  /*27c90*/  LDL.128 R4, [R1+0x260] ;  /* 0x0002600001047983 */ /* 0x000ee80000100c00 */
[----:B------:R-:W4:Y:S04]  /*27ca0*/  LDL.128 R24, [R1+0x250] ;  /* 0x0002500001187983 */ /* 0x000f280000100c00 */
[----:B------:R-:W4:Y:S01]  /*27cb0*/  LDL.128 R8, [R1+0x270] ;  /* 0x0002700001087983 */ /* 0x000f220000100c00 */
[C---:B------:R-:W-:Y:S01]  /*27cc0*/  IADD3 R35, P1, R18.reuse, 0x20, RZ ;  /* 0x0000002012237810 */ /* 0x040fe20007f3e0ff */
[----:B------:R-:W-:Y:S01]  /*27cd0*/  ULDC.64 UR10, c[0x0][0xd00] ;  /* 0x00034000000a7ab9 */ /* 0x000fe20000000a00 */
[C---:B------:R-:W-:Y:S01]  /*27ce0*/  LOP3.LUT R37, R18.reuse, 0x380, RZ, 0xc0, !PT ;  /* 0x0000038012257812 */ /* 0x040fe200078ec0ff */
[----:B------:R-:W4:Y:S01]  /*27cf0*/  LDL.128 R120, [R1+0x280] ;  /* 0x0002800001787983 */ /* 0x000f220000100c00 */
[----:B------:R-:W-:Y:S01]  /*27d00*/  LOP3.LUT R34, R35, 0x380, RZ, 0xc0, !PT ;  /* 0x0000038023227812 */ /* 0x000fe200078ec0ff */
[----:B------:R-:W-:Y:S01]  /*27d10*/  ULDC.64 UR18, c[0x0][0xd00] ;  /* 0x0003400000127ab9 */ /* 0x000fe20000000a00 */
[C---:B------:R-:W-:Y:S01]  /*27d20*/  IADD3 R33, P0, R18.reuse, 0x40, RZ ;  /* 0x0000004012217810 */ /* 0x040fe20007f1e0ff */
[----:B------:R-:W4:Y:S01]  /*27d30*/  LDL.128 R112, [R1+0x2a0] ;  /* 0x0002a00001707983 */ /* 0x000f220000100c00 */
[----:B------:R-:W-:-:S02]  /*27d40*/  IADD3 R30, P4, R18, 0x60, RZ ;  /* 0x00000060121e7810 */ /* 0x000fc40007f9e0ff */
[----:B------:R-:W-:Y:S01]  /*27d50*/  IADD3 R28, P3, R18, 0x2000, RZ ;  /* 0x00002000121c7810 */ /* 0x000fe20007f7e0ff */
[----:B------:R-:W4:Y:S01]  /*27d60*/  LDL.128 R116, [R1+0x290] ;  /* 0x0002900001747983 */ /* 0x000f220000100c00 */
[----:B------:R-:W-:-:S03]  /*27d70*/  SHF.R.U64 R37, R37, 0x3, RZ ;  /* 0x0000000325257819 */ /* 0x000fc600000012ff */
[----:B------:R-:W4:Y:S01]  /*27d80*/  LDL.128 R104, [R1+0x2c0] ;  /* 0x0002c00001687983 */ /* 0x000f220000100c00 */
[----:B------:R-:W-:-:S03]  /*27d90*/  SHF.R.U64 R34, R34, 0x3, RZ ;  /* 0x0000000322227819 */ /* 0x000fc600000012ff */
[----:B------:R-:W4:Y:S01]  /*27da0*/  LDL.128 R108, [R1+0x2b0] ;  /* 0x0002b000016c7983 */ /* 0x000f220000100c00 */
[----:B------:R-:W-:-:S03]  /*27db0*/  LOP3.LUT R32, R33, 0x380, RZ, 0xc0, !PT ;  /* 0x0000038021207812 */ /* 0x000fc600078ec0ff */
[----:B------:R-:W4:Y:S01]  /*27dc0*/  LDL.128 R96, [R1+0x2e0] ;  /* 0x0002e00001607983 */ /* 0x000f220000100c00 */
[----:B------:R-:W-:-:S03]  /*27dd0*/  LOP3.LUT R0, R30, 0x380, RZ, 0xc0, !PT ;  /* 0x000003801e007812 */ /* 0x000fc600078ec0ff */
[----:B------:R-:W4:Y:S01]  /*27de0*/  LDL.128 R100, [R1+0x2d0] ;  /* 0x0002d00001647983 */ /* 0x000f220000100c00 */
[----:B------:R-:W-:Y:S01]  /*27df0*/  LOP3.LUT R36, R37, R18, RZ, 0x3c, !PT ;  /* 0x0000001225247212 */ /* 0x000fe200078e3cff */
[--C-:B------:R-:W-:Y:S01]  /*27e00*/  IMAD.MOV.U32 R37, RZ, RZ, R19.reuse ;  /* 0x000000ffff257224 */ /* 0x100fe200078e0013 */
[----:B------:R-:W-:Y:S01]  /*27e10*/  LOP3.LUT R3, R28, 0x380, RZ, 0xc0, !PT ;  /* 0x000003801c037812 */ /* 0x000fe200078ec0ff */
[----:B------:R-:W4:Y:S01]  /*27e20*/  LDL.128 R88, [R1+0x300] ;  /* 0x0003000001587983 */ /* 0x000f220000100c00 */
[----:B------:R-:W-:Y:S01]  /*27e30*/  LOP3.LUT R34, R34, R35, RZ, 0x3c, !PT ;  /* 0x0000002322227212 */ /* 0x000fe200078e3cff */
[----:B------:R-:W-:Y:S01]  /*27e40*/  IMAD.X R35, RZ, RZ, R19, P1 ;  /* 0x000000ffff237224 */ /* 0x000fe200008e0613 */
[----:B------:R-:W-:Y:S01]  /*27e50*/  SHF.R.U64 R32, R32, 0x3, RZ ;  /* 0x0000000320207819 */ /* 0x000fe200000012ff */
[----:B------:R-:W4:Y:S01]  /*27e60*/  LDL.128 R92, [R1+0x2f0] ;  /* 0x0002f000015c7983 */ /* 0x000f220000100c00 */
[----:B------:R-:W-:-:S03]  /*27e70*/  SHF.R.U64 R31, R0, 0x3, RZ ;  /* 0x00000003001f7819 */ /* 0x000fc600000012ff */
[----:B------:R-:W4:Y:S01]  /*27e80*/  LDL.128 R80, [R1+0x320] ;  /* 0x0003200001507983 */ /* 0x000f220000100c00 */
[----:B------:R-:W-:-:S03]  /*27e90*/  SHF.R.U64 R3, R3, 0x3, RZ ;  /* 0x0000000303037819 */ /* 0x000fc600000012ff */
[----:B------:R-:W4:Y:S01]  /*27ea0*/  LDL.128 R84, [R1+0x310] ;  /* 0x0003100001547983 */ /* 0x000f220000100c00 */
[----:B------:R-:W-:Y:S01]  /*27eb0*/  LOP3.LUT R32, R32, R33, RZ, 0x3c, !PT ;  /* 0x0000002120207212 */ /* 0x000fe200078e3cff */
[--C-:B------:R-:W-:Y:S01]  /*27ec0*/  IMAD.X R33, RZ, RZ, R19.reuse, P0 ;  /* 0x000000ffff217224 */ /* 0x100fe200000e0613 */
[----:B------:R-:W-:Y:S01]  /*27ed0*/  MOV R36, R36 ;  /* 0x0000002400247202 */ /* 0x000fe20000000f00 */
[----:B------:R-:W4:Y:S01]  /*27ee0*/  LDL.128 R72, [R1+0x340] ;  /* 0x0003400001487983 */ /* 0x000f220000100c00 */
[----:B------:R-:W-:Y:S01]  /*27ef0*/  MOV R34, R34 ;  /* 0x0000002200227202 */ /* 0x000fe20000000f00 */
[--C-:B------:R-:W-:Y:S01]  /*27f00*/  IMAD.X R29, RZ, RZ, R19.reuse, P3 ;  /* 0x000000ffff1d7224 */ /* 0x100fe200018e0613 */
[----:B------:R-:W-:Y:S01]  /*27f10*/  LOP3.LUT R30, R31, R30, RZ, 0x3c, !PT ;  /* 0x0000001e1f1e7212 */ /* 0x000fe200078e3cff */
[----:B------:R-:W-:Y:S01]  /*27f20*/  IMAD.X R31, RZ, RZ, R19, P4 ;  /* 0x000000ffff1f7224 */ /* 0x000fe200020e0613 */
[----:B------:R-:W-:Y:S01]  /*27f30*/  LOP3.LUT R28, R3, R28, RZ, 0x3c, !PT ;  /* 0x0000001c031c7212 */ /* 0x000fe200078e3cff */
[----:B------:R-:W4:Y:S01]  /*27f40*/  LDL.128 R76, [R1+0x330] ;  /* 0x00033000014c7983 */ /* 0x000f220000100c00 */
[----:B------:R-:W-:-:S03]  /*27f50*/  MOV R0, R32 ;  /* 0x0000002000007202 */ /* 0x000fc60000000f00 */
[----:B------:R-:W4:Y:S04]  /*27f60*/  LDL.128 R64, [R1+0x360] ;  /* 0x0003600001407983 */ /* 0x000f280000100c00 */
[----:B------:R-:W4:Y:S04]  /*27f70*/  LDL.128 R68, [R1+0x350] ;  /* 0x0003500001447983 */ /* 0x000f280000100c00 */
[----:B------:R-:W4:Y:S01]  /*27f80*/  LDL.128 R56, [R1+0x380] ;  /* 0x0003800001387983 */ /* 0x000f220000100c00 */
[----:B------:R-:W-:-:S03]  /*27f90*/  MOV R3, R30 ;  /* 0x0000001e00037202 */ /* 0x000fc60000000f00 */
[----:B------:R-:W4:Y:S01]  /*27fa0*/  LDL.128 R60, [R1+0x370] ;  /* 0x00037000013c7983 */ /* 0x000f220000100c00 */
[----:B------:R-:W-:-:S03]  /*27fb0*/  MOV R144, R28 ;  /* 0x0000001c00907202 */ /* 0x000fc60000000f00 */
[----:B------:R-:W4:Y:S04]  /*27fc0*/  LDL.128 R48, [R1+0x3a0] ;  /* 0x0003a00001307983 */ /* 0x000f280000100c00 */
[----:B------:R-:W4:Y:S04]  /*27fd0*/  LDL.128 R52, [R1+0x390] ;  /* 0x0003900001347983 */ /* 0x000f280000100c00 */
[----:B------:R-:W4:Y:S04]  /*27fe0*/  LDL.128 R40, [R1+0x3c0] ;  /* 0x0003c00001287983 */ /* 0x000f280000100c00 */
[----:B------:R-:W4:Y:S01]  /*27ff0*/  LDL.128 R44, [R1+0x3b0] ;  /* 0x0003b000012c7983 */ /* 0x000f220000100c00 */
[----:B------:R-:W-:Y:S01]  /*28000*/  BAR.SYNC.DEFER_BLOCKING 0x1, 0x100 ;  /* 0x0044000000007b1d */ /* 0x000fe20000010000 */
[----:B------:R-:W-:-:S02]  /*28010*/  IADD3 R143, P6, R18, 0x2020, RZ ;  /* 0x00002020128f7810 */ /* 0x000fc40007fde0ff */
[C---:B------:R-:W-:Y:S02]  /*28020*/  IADD3 R139, P5, R18.reuse, 0x2040, RZ ;  /* 0x00002040128b7810 */ /* 0x040fe40007fbe0ff */
[----:B------:R-:W-:Y:S01]  /*28030*/  IADD3 R141, P2, R18, 0x2060, RZ ;  /* 0x00002060128d7810 */ /* 0x000fe20007f5e0ff */
[----:B------:R-:W-:Y:S01]  /*28040*/  ULDC UR4, c[0x0][0xb88] ;  /* 0x0002e20000047ab9 */ /* 0x000fe20000000800 */
[----:B------:R-:W-:Y:S01]  /*28050*/  ULDC UR9, c[0x0][0xbd4] ;  /* 0x0002f50000097ab9 */ /* 0x000fe20000000800 */
[----:B------:R-:W4:Y:S01]  /*28060*/  LDL.128 R28, [R1+0x3f0] ;  /* 0x0003f000011c7983 */ /* 0x000f220000100c00 */
[----:B--2---:R-:W-:Y:S02]  /*28070*/  F2FP.F16.F32.PACK_AB R12, R13, R12 ;  /* 0x0000000c0d0c723e */ /* 0x004fe400000000ff */
[----:B------:R-:W-:Y:S02]  /*28080*/  F2FP.F16.F32.PACK_AB R13, R15, R14 ;  /* 0x0000000e0f0d723e */ /* 0x000fe400000000ff */
[----:B---3--:R-:W-:-:S02]  /*28090*/  F2FP.F16.F32.PACK_AB R4, R5, R4 ;  /* 0x000000040504723e */ /* 0x008fc400000000ff */
[----:B------:R-:W-:Y:S02]  /*280a0*/  F2FP.F16.F32.PACK_AB R5, R7, R6 ;  /* 0x000000060705723e */ /* 0x000fe400000000ff */
[----:B----4-:R-:W-:Y:S02]  /*280b0*/  F2FP.F16.F32.PACK_AB R14, R25, R24 ;  /* 0x00000018190e723e */ /* 0x010fe400000000ff */
[----:B------:R-:W-:Y:S02]  /*280c0*/  F2FP.F16.F32.PACK_AB R15, R27, R26 ;  /* 0x0000001a1b0f723e */ /* 0x000fe400000000ff */
[----:B------:R-:W-:Y:S01]  /*280d0*/  F2FP.F16.F32.PACK_AB R6, R9, R8 ;  /* 0x000000080906723e */ /* 0x000fe200000000ff */
[----:B------:R-:W2:Y:S01]  /*280e0*/  LDL.128 R24, [R1+0x400] ;  /* 0x0004000001187983 */ /* 0x000ea20000100c00 */
[----:B------:R-:W-:-:S03]  /*280f0*/  F2FP.F16.F32.PACK_AB R7, R11, R10 ;  /* 0x0000000a0b07723e */ /* 0x000fc600000000ff */
[----:B------:R0:W-:Y:S04]  /*28100*/  STSM.16.M88.4 [R36], R12 ;  /* 0x0000000c24007844 */ /* 0x0001e80000000200 */
[----:B------:R1:W-:Y:S04]  /*28110*/  STSM.16.M88.4 [R34], R4 ;  /* 0x0000000422007844 */ /* 0x0003e80000000200 */
[----:B------:R-:W3:Y:S04]  /*28120*/  LDL.128 R8, [R1+0x420] ;  /* 0x0004200001087983 */ /* 0x000ee80000100c00 */
[----:B0-----:R-:W4:Y:S04]  /*28130*/  LDL.128 R36, [R1+0x3d0] ;  /* 0x0003d00001247983 */ /* 0x001f280000100c00 */
[----:B-1----:R-:W4:Y:S04]  /*28140*/  LDL.128 R32, [R1+0x3e0] ;  /* 0x0003e00001207983 */ /* 0x002f280000100c00 */
[----:B------:R-:W4:Y:S04]  /*28150*/  LDL.128 R4, [R1+0x430] ;  /* 0x0004300001047983 */ /* 0x000f280000100c00 */
[----:B------:R-:W4:Y:S01]  /*28160*/  LDL.128 R12, [R1+0x410] ;  /* 0x00041000010c7983 */ /* 0x000f220000100c00 */
[----:B------:R-:W-:-:S02]  /*28170*/  IADD3 R21, P1, R18, 0x4000, RZ ;  /* 0x0000400012157810 */ /* 0x000fc40007f3e0ff */
[----:B------:R-:W-:Y:S02]  /*28180*/  LOP3.LUT R142, R143, 0x380, RZ, 0xc0, !PT ;  /* 0x000003808f8e7812 */ /* 0x000fe400078ec0ff */
[----:B------:R-:W-:Y:S02]  /*28190*/  LOP3.LUT R138, R139, 0x380, RZ, 0xc0, !PT ;  /* 0x000003808b8a7812 */ /* 0x000fe400078ec0ff */
[----:B------:R-:W-:Y:S02]  /*281a0*/  LOP3.LUT R140, R141, 0x380, RZ, 0xc0, !PT ;  /* 0x000003808d8c7812 */ /* 0x000fe400078ec0ff */
[----:B------:R-:W-:Y:S02]  /*281b0*/  LOP3.LUT R20, R21, 0x380, RZ, 0xc0, !PT ;  /* 0x0000038015147812 */ /* 0x000fe400078ec0ff */
[----:B------:R-:W-:Y:S02]  /*281c0*/  SHF.R.U64 R142, R142, 0x3, RZ ;  /* 0x000000038e8e7819 */ /* 0x000fe400000012ff */
[----:B------:R-:W-:-:S02]  /*281d0*/  SHF.R.U64 R138, R138, 0x3, RZ ;  /* 0x000000038a8a7819 */ /* 0x000fc400000012ff */
[----:B------:R-:W-:Y:S02]  /*281e0*/  SHF.R.U64 R140, R140, 0x3, RZ ;  /* 0x000000038c8c7819 */ /* 0x000fe400000012ff */
[----:B------:R-:W-:Y:S02]  /*281f0*/  SHF.R.U64 R20, R20, 0x3, RZ ;  /* 0x0000000314147819 */ /* 0x000fe400000012ff */
[----:B------:R-:W-:Y:S02]  /*28200*/  IADD3 R125, P0, R18, 0x4020, RZ ;  /* 0x00004020127d7810 */ /* 0x000fe40007f1e0ff */
[----:B------:R-:W-:Y:S01]  /*28210*/  LOP3.LUT R142, R142, R143, RZ, 0x3c, !PT ;  /* 0x0000008f8e8e7212 */ /* 0x000fe200078e3cff */
[--C-:B------:R-:W-:Y:S01]  /*28220*/  IMAD.X R143, RZ, RZ, R19.reuse, P6 ;  /* 0x000000ffff8f7224 */ /* 0x100fe200030e0613 */
[----:B------:R-:W-:Y:S02]  /*28230*/  IADD3 R127, P4, R18, 0x4040, RZ ;  /* 0x00004040127f7810 */ /* 0x000fe40007f9e0ff */
[----:B------:R-:W-:Y:S01]  /*28240*/  LOP3.LUT R138, R138, R139, RZ, 0x3c, !PT ;  /* 0x0000008b8a8a7212 */ /* 0x000fe200078e3cff */
[----:B------:R-:W-:Y:S01]  /*28250*/  IMAD.X R139, RZ, RZ, R19, P5 ;  /* 0x000000ffff8b7224 */ /* 0x000fe200028e0613 */
[----:B------:R-:W-:-:S02]  /*28260*/  IADD3 R129, P3, R18, 0x4060, RZ ;  /* 0x0000406012817810 */ /* 0x000fc40007f7e0ff */
[----:B------:R-:W-:Y:S01]  /*28270*/  LOP3.LUT R140, R140, R141, RZ, 0x3c, !PT ;  /* 0x0000008d8c8c7212 */ /* 0x000fe200078e3cff */
[--C-:B------:R-:W-:Y:S01]  /*28280*/  IMAD.X R141, RZ, RZ, R19.reuse, P2 ;  /* 0x000000ffff8d7224 */ /* 0x100fe200010e0613 */
[----:B------:R-:W-:Y:S02]  /*28290*/  IADD3 R131, P6, R18, 0x6000, RZ ;  /* 0x0000600012837810 */ /* 0x000fe40007fde0ff */
[----:B------:R-:W-:Y:S01]  /*282a0*/  LOP3.LUT R20, R20, R21, RZ, 0x3c, !PT ;  /* 0x0000001514147212 */ /* 0x000fe200078e3cff */
[----:B------:R-:W-:Y:S01]  /*282b0*/  IMAD.X R21, RZ, RZ, R19, P1 ;  /* 0x000000ffff157224 */ /* 0x000fe200008e0613 */
[----:B------:R-:W-:Y:S02]  /*282c0*/  LOP3.LUT R124, R125, 0x380, RZ, 0xc0, !PT ;  /* 0x000003807d7c7812 */ /* 0x000fe400078ec0ff */
[----:B------:R-:W-:Y:S02]  /*282d0*/  IADD3 R133, P5, R18, 0x6020, RZ ;  /* 0x0000602012857810 */ /* 0x000fe40007fbe0ff */
[----:B------:R-:W-:-:S02]  /*282e0*/  LOP3.LUT R126, R127, 0x380, RZ, 0xc0, !PT ;  /* 0x000003807f7e7812 */ /* 0x000fc400078ec0ff */
[C---:B------:R-:W-:Y:S02]  /*282f0*/  IADD3 R135, P2, R18.reuse, 0x6040, RZ ;  /* 0x0000604012877810 */ /* 0x040fe40007f5e0ff */
[----:B------:R-:W-:Y:S02]  /*28300*/  LOP3.LUT R128, R129, 0x380, RZ, 0xc0, !PT ;  /* 0x0000038081807812 */ /* 0x000fe400078ec0ff */
[----:B------:R-:W-:Y:S02]  /*28310*/  IADD3 R137, P1, R18, 0x6060, RZ ;  /* 0x0000606012897810 */ /* 0x000fe40007f3e0ff */
[----:B------:R-:W-:Y:S02]  /*28320*/  LOP3.LUT R130, R131, 0x380, RZ, 0xc0, !PT ;  /* 0x0000038083827812 */ /* 0x000fe400078ec0ff */
[----:B------:R-:W-:Y:S02]  /*28330*/  SHF.R.U64 R124, R124, 0x3, RZ ;  /* 0x000000037c7c7819 */ /* 0x000fe400000012ff */
[----:B------:R-:W-:-:S02]  /*28340*/  LOP3.LUT R132, R133, 0x380, RZ, 0xc0, !PT ;  /* 0x0000038085847812 */ /* 0x000fc400078ec0ff */
[----:B------:R-:W-:Y:S02]  /*28350*/  SHF.R.U64 R126, R126, 0x3, RZ ;  /* 0x000000037e7e7819 */ /* 0x000fe400000012ff */
[----:B------:R-:W-:Y:S02]  /*28360*/  LOP3.LUT R134, R135, 0x380, RZ, 0xc0, !PT ;  /* 0x0000038087867812 */ /* 0x000fe400078ec0ff */
[----:B------:R-:W-:Y:S02]  /*28370*/  F2FP.F16.F32.PACK_AB R120, R121, R120 ;  /* 0x000000787978723e */ /* 0x000fe400000000ff */
[----:B------:R-:W-:Y:S02]  /*28380*/  SHF.R.U64 R128, R128, 0x3, RZ ;  /* 0x0000000380807819 */ /* 0x000fe400000012ff */
[----:B------:R-:W-:Y:S02]  /*28390*/  LOP3.LUT R136, R137, 0x380, RZ, 0xc0, !PT ;  /* 0x0000038089887812 */ /* 0x000fe400078ec0ff */
[----:B------:R-:W-:-:S02]  /*283a0*/  F2FP.F16.F32.PACK_AB R121, R123, R122 ;  /* 0x0000007a7b79723e */ /* 0x000fc400000000ff */
[----:B------:R-:W-:Y:S02]  /*283b0*/  F2FP.F16.F32.PACK_AB R112, R113, R112 ;  /* 0x000000707170723e */ /* 0x000fe400000000ff */
[----:B------:R-:W-:Y:S02]  /*283c0*/  SHF.R.U64 R130, R130, 0x3, RZ ;  /* 0x0000000382827819 */ /* 0x000fe400000012ff */
[----:B------:R-:W-:Y:S02]  /*283d0*/  F2FP.F16.F32.PACK_AB R122, R117, R116 ;  /* 0x00000074757a723e */ /* 0x000fe400000000ff */
[----:B------:R-:W-:Y:S02]  /*283e0*/  F2FP.F16.F32.PACK_AB R123, R119, R118 ;  /* 0x00000076777b723e */ /* 0x000fe400000000ff */
[----:B------:R-:W-:Y:S02]  /*283f0*/  F2FP.F16.F32.PACK_AB R113, R115, R114 ;  /* 0x000000727371723e */ /* 0x000fe400000000ff */
[----:B------:R-:W-:-:S02]  /*28400*/  F2FP.F16.F32.PACK_AB R104, R105, R104 ;  /* 0x000000686968723e */ /* 0x000fc400000000ff */
[----:B------:R-:W-:Y:S01]  /*28410*/  LOP3.LUT R124, R124, R125, RZ, 0x3c, !PT ;  /* 0x0000007d7c7c7212 */ /* 0x000fe200078e3cff */
[----:B------:R-:W-:Y:S01]  /*28420*/  IMAD.X R125, RZ, RZ, R19, P0 ;  /* 0x000000ffff7d7224 */ /* 0x000fe200000e0613 */
        /* <DEDUP_REMOVED lines=15> */
[----:B------:R-:W-:Y:S02]  /*28520*/  MOV R142, R142 ;  /* 0x0000008e008e7202 */ /* 0x000fe40000000f00 */
[----:B------:R-:W-:Y:S02]  /*28530*/  F2FP.F16.F32.PACK_AB R98, R93, R92 ;  /* 0x0000005c5d62723e */ /* 0x000fe400000000ff */
[----:B------:R-:W-:Y:S02]  /*28540*/  F2FP.F16.F32.PACK_AB R99, R95, R94 ;  /* 0x0000005e5f63723e */ /* 0x000fe400000000ff */
[----:B------:R-:W-:-:S02]  /*28550*/  F2FP.F16.F32.PACK_AB R89, R91, R90 ;  /* 0x0000005a5b59723e */ /* 0x000fc400000000ff */
[----:B------:R-:W-:Y:S01]  /*28560*/  F2FP.F16.F32.PACK_AB R80, R81, R80 ;  /* 0x000000505150723e */ /* 0x000fe200000000ff */
[----:B------:R0:W-:Y:S01]  /*28570*/  STSM.16.M88.4 [R0], R120 ;  /* 0x0000007800007844 */ /* 0x0001e20000000200 */
[----:B------:R-:W-:Y:S01]  /*28580*/  LOP3.LUT R130, R130, R131, RZ, 0x3c, !PT ;  /* 0x0000008382827212 */ /* 0x000fe200078e3cff */
[----:B------:R-:W-:Y:S01]  /*28590*/  IMAD.X R131, RZ, RZ, R19, P6 ;  /* 0x000000ffff837224 */ /* 0x000fe200030e0613 */
        /* <DEDUP_REMOVED lines=8> */
[----:B------:R-:W-:Y:S01]  /*28620*/  MOV R140, R140 ;  /* 0x0000008c008c7202 */ /* 0x000fe20000000f00 */
[----:B------:R-:W-:Y:S01]  /*28630*/  UIMAD.WIDE UR10, UR44, 0x4, UR10 ;  /* 0x000000042c0a78a5 */ /* 0x000fe2000f8e020a */
        /* <DEDUP_REMOVED lines=21> */
[----:B------:R-:W-:Y:S02]  /*28790*/  MOV R126, R126 ;  /* 0x0000007e007e7202 */ /* 0x000fe40000000f00 */
[----:B------:R-:W-:Y:S02]  /*287a0*/  F2FP.F16.F32.PACK_AB R58, R53, R52 ;  /* 0x00000034353a723e */ /* 0x000fe400000000ff */
[----:B------:R-:W-:Y:S02]  /*287b0*/  F2FP.F16.F32.PACK_AB R59, R55, R54 ;  /* 0x00000036373b723e */ /* 0x000fe400000000ff */
[----:B------:R-:W-:Y:S02]  /*287c0*/  F2FP.F16.F32.PACK_AB R49, R51, R50 ;  /* 0x000000323331723e */ /* 0x000fe400000000ff */
[----:B------:R-:W-:Y:S01]  /*287d0*/  F2FP.F16.F32.PACK_AB R40, R41, R40 ;  /* 0x000000282928723e */ /* 0x000fe200000000ff */
[----:B------:R1:W-:Y:S01]  /*287e0*/  STSM.16.M88.4 [R140], R80 ;  /* 0x000000508c007844 */ /* 0x0003e20000000200 */
[----:B------:R-:W-:-:S02]  /*287f0*/  MOV R128, R128 ;  /* 0x0000008000807202 */ /* 0x000fc40000000f00 */
[----:B------:R-:W-:Y:S02]  /*28800*/  F2FP.F16.F32.PACK_AB R50, R45, R44 ;  /* 0x0000002c2d32723e */ /* 0x000fe400000000ff */
[----:B------:R-:W-:Y:S02]  /*28810*/  F2FP.F16.F32.PACK_AB R51, R47, R46 ;  /* 0x0000002e2f33723e */ /* 0x000fe400000000ff */
[----:B------:R-:W-:Y:S01]  /*28820*/  F2FP.F16.F32.PACK_AB R41, R43, R42 ;  /* 0x0000002a2b29723e */ /* 0x000fe200000000ff */
[----:B------:R1:W-:Y:S01]  /*28830*/  STSM.16.M88.4 [R20], R72 ;  /* 0x0000004814007844 */ /* 0x0003e20000000200 */
[----:B------:R-:W-:Y:S02]  /*28840*/  MOV R130, R130 ;  /* 0x0000008200827202 */ /* 0x000fe40000000f00 */
[----:B------:R-:W-:Y:S01]  /*28850*/  MOV R132, R132 ;  /* 0x0000008400847202 */ /* 0x000fe20000000f00 */
[----:B------:R1:W-:Y:S01]  /*28860*/  STSM.16.M88.4 [R124], R64 ;  /* 0x000000407c007844 */ /* 0x0003e20000000200 */
[----:B------:R-:W-:-:S02]  /*28870*/  MOV R134, R134 ;  /* 0x0000008600867202 */ /* 0x000fc40000000f00 */
[----:B------:R-:W-:Y:S01]  /*28880*/  MOV R136, R136 ;  /* 0x0000008800887202 */ /* 0x000fe20000000f00 */
[----:B------:R1:W-:Y:S04]  /*28890*/  STSM.16.M88.4 [R126], R56 ;  /* 0x000000387e007844 */ /* 0x0003e80000000200 */
[----:B------:R1:W-:Y:S01]  /*288a0*/  STSM.16.M88.4 [R128], R48 ;  /* 0x0000003080007844 */ /* 0x0003e20000000200 */
[----:B------:R-:W-:-:S04]  /*288b0*/  ISETP.NE.U32.AND P0, PT, RZ, UR18, PT ;  /* 0x00000012ff007c0c */ /* 0x000fc8000bf05070 */
[----:B------:R-:W-:Y:S01]  /*288c0*/  ISETP.NE.AND.EX P0, PT, RZ, UR19, PT, P0 ;  /* 0x00000013ff007c0c */ /* 0x000fe2000bf05300 */
[----:B------:R-:W-:Y:S01]  /*288d0*/  IMAD.U32 R76, RZ, RZ, UR4 ;  /* 0x00000004ff4c7e24 */ /* 0x000fe2000f8e00ff */
[----:B--2---:R-:W-:Y:S02]  /*288e0*/  F2FP.F16.F32.PACK_AB R24, R25, R24 ;  /* 0x000000181918723e */ /* 0x004fe400000000ff */
[----:B------:R-:W-:Y:S02]  /*288f0*/  F2FP.F16.F32.PACK_AB R25, R27, R26 ;  /* 0x0000001a1b19723e */ /* 0x000fe400000000ff */
[----:B---3--:R-:W-:Y:S02]  /*28900*/  F2FP.F16.F32.PACK_AB R8, R9, R8 ;  /* 0x000000080908723e */ /* 0x008fe400000000ff */
[----:B------:R-:W-:Y:S02]  /*28910*/  F2FP.F16.F32.PACK_AB R9, R11, R10 ;  /* 0x0000000a0b09723e */ /* 0x000fe400000000ff */
[----:B----4-:R-:W-:-:S02]  /*28920*/  F2FP.F16.F32.PACK_AB R42, R37, R36 ;  /* 0x00000024252a723e */ /* 0x010fc400000000ff */
[----:B------:R-:W-:Y:S02]  /*28930*/  F2FP.F16.F32.PACK_AB R43, R39, R38 ;  /* 0x00000026272b723e */ /* 0x000fe400000000ff */
[----:B------:R-:W-:Y:S02]  /*28940*/  F2FP.F16.F32.PACK_AB R32, R33, R32 ;  /* 0x000000202120723e */ /* 0x000fe400000000ff */
[----:B------:R-:W-:Y:S02]  /*28950*/  F2FP.F16.F32.PACK_AB R33, R35, R34 ;  /* 0x000000222321723e */ /* 0x000fe400000000ff */
[----:B------:R-:W-:Y:S02]  /*28960*/  F2FP.F16.F32.PACK_AB R34, R29, R28 ;  /* 0x0000001c1d22723e */ /* 0x000fe400000000ff */
[----:B------:R-:W-:Y:S02]  /*28970*/  F2FP.F16.F32.PACK_AB R35, R31, R30 ;  /* 0x0000001e1f23723e */ /* 0x000fe400000000ff */
[----:B------:R-:W-:Y:S01]  /*28980*/  F2FP.F16.F32.PACK_AB R10, R5, R4 ;  /* 0x00000004050a723e */ /* 0x000fe200000000ff */
[----:B------:R-:W-:Y:S01]  /*28990*/  IMAD.U32 R4, RZ, RZ, UR10 ;  /* 0x0000000aff047e24 */ /* 0x000fe2000f8e00ff */
[----:B------:R-:W-:Y:S01]  /*289a0*/  F2FP.F16.F32.PACK_AB R26, R13, R12 ;  /* 0x0000000c0d1a723e */ /* 0x000fe200000000ff */
[----:B------:R-:W-:Y:S01]  /*289b0*/  IMAD.U32 R5, RZ, RZ, UR11 ;  /* 0x0000000bff057e24 */ /* 0x000fe2000f8e00ff */
[----:B------:R-:W-:Y:S01]  /*289c0*/  F2FP.F16.F32.PACK_AB R27, R15, R14 ;  /* 0x0000000e0f1b723e */ /* 0x000fe200000000ff */
[----:B------:R-:W-:Y:S01]  /*289d0*/  ULDC.64 UR10, c[0x0][0xd08] ;  /* 0x00034200000a7ab9 */ /* 0x000fe20000000a00 */
[----:B------:R-:W-:Y:S01]  /*289e0*/  F2FP.F16.F32.PACK_AB R11, R7, R6 ;  /* 0x00000006070b723e */ /* 0x000fe200000000ff */
[----:B------:R1:W-:Y:S01]  /*289f0*/  STSM.16.M88.4 [R130], R40 ;  /* 0x0000002882007844 */ /* 0x0003e20000000200 */
[----:B------:R-:W-:-:S03]  /*28a00*/  UISETP.NE.U32.AND UP0, UPT, UR10, URZ, UPT ;  /* 0x0000003f0a00728c */ /* 0x000fc6000bf05070 */
[----:B------:R1:W-:Y:S01]  /*28a10*/  STSM.16.M88.4 [R132], R32 ;  /* 0x0000002084007844 */ /* 0x0003e20000000200 */
[----:B------:R-:W-:-:S03]  /*28a20*/  UISETP.NE.AND.EX UP0, UPT, UR11, URZ, UPT, UP0 ;  /* 0x0000003f0b00728c */ /* 0x000fc6000bf05300 */
[----:B------:R1:W-:Y:S04]  /*28a30*/  STSM.16.M88.4 [R134], R24 ;  /* 0x0000001886007844 */ /* 0x0003e80000000200 */
[----:B------:R1:W-:Y:S01]  /*28a40*/  STSM.16.M88.4 [R136], R8 ;  /* 0x0000000888007844 */ /* 0x0003e20000000200 */
[----:B------:R-:W-:Y:S01]  /*28a50*/  BAR.SYNC.DEFER_BLOCKING 0x1, 0x100 ;  /* 0x0044000000007b1d */ /* 0x000fe20000010000 */
[----:B------:R-:W-:-:S05]  /*28a60*/  PLOP3.LUT P1, PT, PT, PT, UP0, 0x80, 0x0 ;  /* 0x000000000000781c */ /* 0x000fca0003f2f008 */
[----:B------:R-:W-:Y:S02]  /*28a70*/  @UP0 ULDC.64 UR10, c[0x0][0xd08] ;  /* 0x00034200000a0ab9 */ /* 0x000fe40000000a00 */
[----:B------:R-:W-:-:S06]  /*28a80*/  @UP0 UIMAD.WIDE UR10, UR44, 0x4, UR10 ;  /* 0x000000042c0a08a5 */ /* 0x000fcc000f8e020a */
[----:B------:R-:W-:Y:S02]  /*28a90*/  IMAD.U32 R6, RZ, RZ, UR10 ;  /* 0x0000000aff067e24 */ /* 0x000fe4000f8e00ff */
[----:B------:R-:W-:Y:S01]  /*28aa0*/  IMAD.U32 R7, RZ, RZ, UR11 ;  /* 0x0000000bff077e24 */ /* 0x000fe2000f8e00ff */
[----:B0-----:R1:W5:Y:S04]  /*28ab0*/  @P0 LDG.E R0, desc[UR40][R4.64] ;  /* 0x0000002804000981 */ /* 0x001368000c1e1900 */
[----:B------:R1:W5:Y:S01]  /*28ac0*/  @P1 LDG.E R76, desc[UR40][R6.64] ;  /* 0x00000028064c1981 */ /* 0x000362000c1e1900 */
[----:B------:R-:W-:Y:S02]  /*28ad0*/  UISETP.NE.AND UP0, UPT, UR8, URZ, UPT ;  /* 0x0000003f0800728c */ /* 0x000fe4000bf05270 */
[----:B------:R-:W-:Y:S01]  /*28ae0*/  ULOP3.LUT UR39, UR39, 0xff, URZ, 0xc0, !UPT ;  /* 0x000000ff27277892 */ /* 0x000fe2000f8ec03f */
[----:B------:R-:W-:Y:S01]  /*28af0*/  UMOV UR4, URZ ;  /* 0x0000003f00047c82 */ /* 0x000fe20008000000 */
[----:B------:R-:W-:Y:S01]  /*28b00*/  USEL UR22, UR8, UR9, UP0 ;  /* 0x0000000908167287 */ /* 0x000fe20008000000 */
[----:B------:R-:W-:Y:S11]  /*28b10*/  @P1 BRA `(.L_x_6305) ;  /* 0x0000000000101947 */ /* 0x000ff60003800000 */
[----:B------:R-:W-:Y:S05]  /*28b20*/  @!P0 BRA `(.L_x_6305) ;  /* 0x00000000000c8947 */ /* 0x000fea0003800000 */
[----:B-1----:R-:W2:Y:S04]  /*28b30*/  LDG.E R3, desc[UR40][R4.64] ;  /* 0x0000002804037981 */ /* 0x002ea8000c1e1900 */
[----:B-----5:R-:W2:Y:S02]  /*28b40*/  LDG.E R76, desc[UR40][R4.64+0x4] ;  /* 0x00000428044c7981 */ /* 0x020ea4000c1e1900 */
[----:B--2---:R-:W-:-:S07]  /*28b50*/  IMAD.IADD R76, R76, 0x1, -R3 ;  /* 0x000000014c4c7824 */ /* 0x004fce00078e0a03 */
.L_x_6305:
[----:B-1----:R-:W0:Y:S01]  /*28b60*/  SHFL.IDX PT, R3, R219, RZ, 0x1f ;  /* 0x00001fffdb037589 */ /* 0x002e2200000e0000 */
[----:B-----5:R-:W-:Y:S01]  /*28b70*/  @P0 R2UR UR4, R0 ;  /* 0x00000000000402ca */ /* 0x020fe200000e0000 */
[----:B------:R-:W-:-:S12]  /*28b80*/  ULOP3.LUT UR8, UR42, 0xffff, URZ, 0xc0, !UPT ;  /* 0x0000ffff2a087892 */ /* 0x000fd8000f8ec03f */
[----:B------:R-:W-:Y:S01]  /*28b90*/  USHF.R.S32.HI UR23, URZ, 0x1f, UR4 ;  /* 0x0000001f3f177899 */ /* 0x000fe20008011404 */
[----:B0-----:R-:W-:-:S13]  /*28ba0*/  ISETP.NE.AND P0, PT, R3, RZ, PT ;  /* 0x000000ff0300720c */ /* 0x001fda0003f05270 */
[----:B------:R-:W-:Y:S05]  /*28bb0*/  @P0 BRA `(.L_x_6306) ;  /* 0x0000000400280947 */ /* 0x000fea0003800000 */
[----:B------:R-:W2:Y:S01]  /*28bc0*/  LDL R6, [R1+0x49c] ;  /* 0x00049c0001067983 */ /* 0x000ea20000100800 */
[----:B------:R-:W0:Y:S03]  /*28bd0*/  LDC R11, c[0x0][0xce8] ;  /* 0x00033a00ff0b7b82 */ /* 0x000e260000000800 */
[----:B------:R-:W3:Y:S04]  /*28be0*/  LDL R5, [R1+0x4a8] ;  /* 0x0004a80001057983 */ /* 0x000ee80000100800 */
[----:B------:R-:W4:Y:S01]  /*28bf0*/  LDL R4, [R1+0x480] ;  /* 0x0004800001047983 */ /* 0x000f220000100800 */
[----:B------:R-:W-:-:S04]  /*28c00*/  IMAD.U32 R3, RZ, RZ, UR43 ;  /* 0x0000002bff037e24 */ /* 0x000fc8000f8e00ff */
[----:B------:R-:W-:Y:S02]  /*28c10*/  IMAD R10, R3, 0x40, R22 ;  /* 0x00000040030a7824 */ /* 0x000fe400078e0216 */
[----:B0-----:R-:W-:Y:S01]  /*28c20*/  IMAD R15, R76, R11, RZ ;  /* 0x0000000b4c0f7224 */ /* 0x001fe200078e02ff */
[----:B------:R-:W-:Y:S01]  /*28c30*/  ISETP.NE.AND P2, PT, R11, 0x1, PT ;  /* 0x000000010b00780c */ /* 0x000fe20003f45270 */
[----:B------:R-:W-:Y:S01]  /*28c40*/  UISETP.GT.AND UP1, UPT, UR22, 0x1, UPT ;  /* 0x000000011600788c */ /* 0x000fe2000bf24270 */
[----:B------:R-:W-:-:S03]  /*28c50*/  UMOV UR21, 0xab8 ;  /* 0x00000ab800157882 */ /* 0x000fc60000000000 */
[----:B------:R-:W-:-:S08]  /*28c60*/  USEL UR21, UR21, 0xa78, UP1 ;  /* 0x00000a7815157887 */ /* 0x000fd00008800000 */
[----:B------:R-:W0:Y:S01]  /*28c70*/  @P2 LDC R3, c[0x0][0xcf0] ;  /* 0x00033c00ff032b82 */ /* 0x000e220000000800 */
[----:B------:R-:W-:Y:S01]  /*28c80*/  UISETP.NE.U32.AND UP0, UPT, UR18, URZ, UPT ;  /* 0x0000003f1200728c */ /* 0x000fe2000bf05070 */
[----:B------:R-:W-:-:S03]  /*28c90*/  IMAD.U32 R13, RZ, RZ, UR43 ;  /* 0x0000002bff0d7e24 */ /* 0x000fc6000f8e00ff */
[----:B------:R-:W-:Y:S01]  /*28ca0*/  UISETP.NE.AND.EX UP0, UPT, UR19, URZ, UPT, UP0 ;  /* 0x0000003f1300728c */ /* 0x000fe2000bf05300 */
[----:B--2---:R-:W-:-:S05]  /*28cb0*/  IMAD.MOV R0, RZ, RZ, -R6 ;  /* 0x000000ffff007224 */ /* 0x004fca00078e0a06 */
[----:B---3--:R-:W-:Y:S02]  /*28cc0*/  ISETP.NE.AND P0, PT, R5, R0, PT ;  /* 0x000000000500720c */ /* 0x008fe40003f05270 */
[----:B------:R-:W1:Y:S02]  /*28cd0*/  @P2 LDC R0, c[0x0][0xcec] ;  /* 0x00033b00ff002b82 */ /* 0x000e640000000800 */
[----:B------:R-:W-:-:S13]  /*28ce0*/  ISETP.GE.OR P1, PT, R10, R15, P0 ;  /* 0x0000000f0a00720c */ /* 0x000fda0000726670 */
[----:B------:R-:W2:Y:S01]  /*28cf0*/  @!P1 LDL R9, [R1+0x210] ;  /* 0x0002100001099983 */ /* 0x000ea20000100800 */
[----:B----4-:R-:W-:Y:S01]  /*28d00*/  IMAD R13, R13, 0x40, R4 ;  /* 0x000000400d0d7824 */ /* 0x010fe200078e0204 */
[----:B------:R-:W-:Y:S01]  /*28d10*/  USHF.R.S32.HI UR16, URZ, 0x1f, UR44 ;  /* 0x0000001f3f107899 */ /* 0x000fe2000801142c */
[----:B------:R-:W-:Y:S01]  /*28d20*/  BSSY B1, `(.L_x_6306) ;  /* 0x0000033000017945 */ /* 0x000fe20003800000 */
[----:B------:R-:W-:Y:S01]  /*28d30*/  USEL UR9, UR39, URZ, UP1 ;  /* 0x0000003f27097287 */ /* 0x000fe20008800000 */
[----:B------:R-:W-:Y:S01]  /*28d40*/  IMAD.MOV.U32 R7, RZ, RZ, R13 ;  /* 0x000000ffff077224 */ /* 0x000fe200078e000d */
[----:B------:R-:W-:Y:S01]  /*28d50*/  USEL UR17, UR44, URZ, !UP0 ;  /* 0x0000003f2c117287 */ /* 0x000fe2000c000000 */
[----:B------:R-:W-:Y:S01]  /*28d60*/  ULDC.64 UR10, c[0x0][UR21+0x220] ;  /* 0x00008800150a7abb */ /* 0x000fe20008000a00 */
[----:B------:R-:W-:Y:S01]  /*28d70*/  ULDC.64 UR12, c[0x0][UR21+0x228] ;  /* 0x00008a00150c7abb */ /* 0x000fe20008000a00 */
[----:B-1----:R-:W-:Y:S01]  /*28d80*/  @P2 IMAD.HI.U32 R0, R13, R0, RZ ;  /* 0x000000000d002227 */ /* 0x002fe200078e00ff */
[----:B------:R-:W-:-:S02]  /*28d90*/  USEL UR20, UR16, URZ, !UP0 ;  /* 0x0000003f10147287 */ /* 0x000fc4000c000000 */
[----:B------:R-:W-:Y:S02]  /*28da0*/  UIMAD.WIDE.U32 UR24, UR12, UR9, URZ ;  /* 0x000000090c1872a5 */ /* 0x000fe4000f8e003f */
[----:B------:R-:W-:Y:S01]  /*28db0*/  UIMAD UR11, UR11, UR17, URZ ;  /* 0x000000110b0b72a4 */ /* 0x000fe2000f8e023f */
[----:B0-----:R-:W-:Y:S01]  /*28dc0*/  @P2 SHF.R.U32.HI R7, RZ, R3, R0 ;  /* 0x00000003ff072219 */ /* 0x001fe20000011600 */
[----:B------:R-:W-:Y:S01]  /*28dd0*/  ULDC.64 UR14, c[0x0][UR21+0x218] ;  /* 0x00008600150e7abb */ /* 0x000fe20008000a00 */
[----:B------:R-:W-:Y:S01]  /*28de0*/  UIMAD UR9, UR13, UR9, URZ ;  /* 0x000000090d0972a4 */ /* 0x000fe2000f8e023f */
[----:B------:R-:W-:Y:S01]  /*28df0*/  IMAD.U32 R4, RZ, RZ, UR24 ;  /* 0x00000018ff047e24 */ /* 0x000fe2000f8e00ff */
[----:B------:R-:W-:Y:S01]  /*28e00*/  UIMAD.WIDE.U32 UR12, UR10, UR17, URZ ;  /* 0x000000110a0c72a5 */ /* 0x000fe2000f8e003f */
[----:B------:R-:W-:Y:S01]  /*28e10*/  IMAD.MOV R0, RZ, RZ, -R7 ;  /* 0x000000ffff007224 */ /* 0x000fe200078e0a07 */
[----:B------:R-:W-:Y:S01]  /*28e20*/  UIMAD.WIDE.U32 UR16, UR14, UR8, URZ ;  /* 0x000000080e1072a5 */ /* 0x000fe2000f8e003f */
[----:B------:R-:W-:Y:S01]  /*28e30*/  IMAD.U32 R5, RZ, RZ, UR25 ;  /* 0x00000019ff057e24 */ /* 0x000fe2000f8e00ff */
[----:B------:R-:W-:Y:S01]  /*28e40*/  UIMAD UR14, UR15, UR8, URZ ;  /* 0x000000080f0e72a4 */ /* 0x000fe2000f8e023f */
[----:B------:R-:W-:Y:S01]  /*28e50*/  IMAD R3, R11, R0, R13 ;  /* 0x000000000b037224 */ /* 0x000fe200078e020d */
[----:B------:R-:W-:-:S02]  /*28e60*/  UIMAD UR11, UR10, UR20, UR11 ;  /* 0x000000140a0b72a4 */ /* 0x000fc4000f8e020b */
[----:B------:R-:W-:Y:S02]  /*28e70*/  UIADD3 UR15, UR25, UR9, URZ ;  /* 0x00000009190f7290 */ /* 0x000fe4000fffe03f */
[----:B------:R-:W-:Y:S01]  /*28e80*/  UIADD3 UR16, UP0, UP2, UR12, UR16, UR4 ;  /* 0x000000100c107290 */ /* 0x000fe2000fa1e004 */
[----:B------:R-:W-:Y:S01]  /*28e90*/  SHF.R.S32.HI R0, RZ, 0x1f, R3 ;  /* 0x0000001fff007819 */ /* 0x000fe20000011403 */
[----:B------:R-:W-:Y:S02]  /*28ea0*/  UIADD3 UR14, UR17, UR14, URZ ;  /* 0x0000000e110e7290 */ /* 0x000fe4000fffe03f */
[----:B------:R-:W-:Y:S01]  /*28eb0*/  UIADD3 UR9, UR13, UR11, URZ ;  /* 0x0000000b0d097290 */ /* 0x000fe2000fffe03f */
[----:B------:R-:W-:Y:S01]  /*28ec0*/  IMAD.U32 R6, RZ, RZ, UR15 ;  /* 0x0000000fff067e24 */ /* 0x000fe2000f8e00ff */
[----:B------:R-:W-:Y:S01]  /*28ed0*/  IADD3 R4, P2, P3, R7, UR16, R4 ;  /* 0x0000001007047c10 */ /* 0x000fe2000fb5e004 */
[----:B------:R-:W-:Y:S01]  /*28ee0*/  ULDC.64 UR10, c[0x0][UR21+0x210] ;  /* 0x00008400150a7abb */ /* 0x000fe20008000a00 */
[----:B------:R-:W-:Y:S01]  /*28ef0*/  UIADD3.X UR9, UR9, UR14, UR23, UP0, UP2 ;  /* 0x0000000e09097290 */ /* 0x000fe200087e4417 */
[----:B------:R-:W-:Y:S01]  /*28f00*/  SHF.R.S32.HI R7, RZ, 0x1f, R7 ;  /* 0x0000001fff077819 */ /* 0x000fe20000011407 */
[----:B------:R-:W-:Y:S01]  /*28f10*/  IMAD R11, R3, UR11, RZ ;  /* 0x0000000b030b7c24 */ /* 0x000fe2000f8e02ff */
[----:B------:R-:W-:Y:S01]  /*28f20*/  ULDC.64 UR12, c[0x0][0xca8] ;  /* 0x00032a00000c7ab9 */ /* 0x000fe20000000a00 */
[----:B------:R-:W-:Y:S01]  /*28f30*/  @!UP1 ULDC UR12, c[0x0][0xc50] ;  /* 0x00031400000c9ab9 */ /* 0x000fe20000000800 */
[----:B------:R-:W-:Y:S01]  /*28f40*/  @!UP1 ULDC UR13, c[0x0][0xc54] ;  /* 0x00031500000d9ab9 */ /* 0x000fe20000000800 */
[----:B------:R-:W-:Y:S01]  /*28f50*/  IADD3.X R5, R7, UR9, R6, P2, P3 ;  /* 0x0000000907057c10 */ /* 0x000fe200097e6406 */
[----:B------:R-:W-:-:S02]  /*28f60*/  IMAD R11, R0, UR10, R11 ;  /* 0x0000000a000b7c24 */ /* 0x000fc4000f8e020b */
[----:B------:R-:W-:Y:S02]  /*28f70*/  VIADD R0, R10, 0x8 ;  /* 0x000000080a007836 */ /* 0x000fe40000000000 */
[----:B------:R-:W-:-:S03]  /*28f80*/  IMAD.WIDE.U32 R4, R3, UR10, R4 ;  /* 0x0000000a03047c25 */ /* 0x000fc6000f8e0004 */
[----:B------:R-:W-:Y:S01]  /*28f90*/  ISETP.GE.OR P0, PT, R0, R15, P0 ;  /* 0x0000000f0000720c */ /* 0x000fe20000706670 */
[----:B------:R-:W-:Y:S01]  /*28fa0*/  IMAD.IADD R3, R5, 0x1, R11 ;  /* 0x0000000105037824 */ /* 0x000fe200078e020b */
[----:B------:R-:W-:-:S04]  /*28fb0*/  LEA R8, P2, R4, UR12, 0x2 ;  /* 0x0000000c04087c11 */ /* 0x000fc8000f8410ff */
[----:B------:R-:W-:Y:S01]  /*28fc0*/  LEA.HI.X R3, R4, UR13, R3, 0x2, P2 ;  /* 0x0000000d04037c11 */ /* 0x000fe200090f1403 */
[----:B------:R-:W-:Y:S04]  /*28fd0*/  SHFL.IDX PT, R6, R8, 0x1, 0x1c1f ;  /* 0x003c1f0008067f89 */ /* 0x000fe800000e0000 */
[----:B------:R-:W-:Y:S04]  /*28fe0*/  SHFL.IDX PT, R4, R8, RZ, 0x1c1f ;  /* 0x001c1fff08047589 */ /* 0x000fe800000e0000 */
[----:B------:R-:W2:Y:S04]  /*28ff0*/  SHFL.IDX PT, R5, R3, RZ, 0x1c1f ;  /* 0x001c1fff03057589 */ /* 0x000ea800000e0000 */
[----:B------:R0:W1:Y:S04]  /*29000*/  SHFL.IDX PT, R7, R3, 0x1, 0x1c1f ;  /* 0x003c1f0003077f89 */ /* 0x00006800000e0000 */
[----:B--2---:R0:W-:Y:S01]  /*29010*/  @!P1 ST.E desc[UR40][R4.64], R9 ;  /* 0x0000000904009985 */ /* 0x0041e2000c101928 */
[----:B-1----:R-:W-:Y:S05]  /*29020*/  @P0 BRA `(.L_x_6307) ;  /* 0x0000000000080947 */ /* 0x002fea0003800000 */
[----:B0-----:R-:W2:Y:S04]  /*29030*/  LDL R3, [R1+0x214] ;  /* 0x0002140001037983 */ /* 0x001ea80000100800 */
[----:B--2---:R1:W-:Y:S02]  /*29040*/  ST.E desc[UR40][R6.64], R3 ;  /* 0x0000000306007985 */ /* 0x0043e4000c101928 */
.L_x_6307:
[----:B------:R-:W-:Y:S05]  /*29050*/  BSYNC B1 ;  /* 0x0000000000017941 */ /* 0x000fea0003800000 */
.L_x_6306:
[----:B------:R-:W-:Y:S02]  /*29060*/  UISETP.GT.AND UP1, UPT, UR22, 0x1, UPT ;  /* 0x000000011600788c */ /* 0x000fe4000bf24270 */
[----:B------:R-:W-:-:S04]  /*29070*/  UISETP.NE.U32.AND UP0, UPT, UR18, URZ, UPT ;  /* 0x0000003f1200728c */ /* 0x000fc8000bf05070 */
[----:B------:R-:W-:Y:S01]  /*29080*/  PLOP3.LUT P0, PT, PT, PT, UP1, 0x80, 0x0 ;  /* 0x000000000000781c */ /* 0x000fe20003f0f018 */
[----:B------:R-:W-:-:S04]  /*29090*/  UISETP.NE.AND.EX UP0, UPT, UR19, URZ, UPT, UP0 ;  /* 0x0000003f1300728c */ /* 0x000fc8000bf05300 */
[----:B------:R-:W-:-:S08]  /*290a0*/  USEL UR14, UR44, URZ, !UP0 ;  /* 0x0000003f2c0e7287 */ /* 0x000fd0000c000000 */
[----:B------:R-:W-:Y:S05]  /*290b0*/  @P0 BRA `(.L_x_6308) ;  /* 0x0000001000080947 */ /* 0x000fea0003800000 */
[----:B-1----:R-:W2:Y:S01]  /*290c0*/  LDL.64 R6, [R1+0x488] ;  /* 0x0004880001067983 */ /* 0x002ea20000100a00 */
[----:B0-----:R-:W-:Y:S01]  /*290d0*/  IMAD R4, R210, 0x40, R160 ;  /* 0x00000040d2047824 */ /* 0x001fe200078e02a0 */
[----:B------:R-:W0:Y:S01]  /*290e0*/  LDC R81, c[0x0][0xce8] ;  /* 0x00033a00ff517b82 */ /* 0x000e220000000800 */
[----:B------:R-:W-:Y:S02]  /*290f0*/  ULDC.64 UR12, c[0x0][0xba0] ;  /* 0x0002e800000c7ab9 */ /* 0x000fe40000000a00 */
[----:B------:R-:W-:Y:S02]  /*29100*/  UIMAD UR9, UR23, UR12, URZ ;  /* 0x0000000c170972a4 */ /* 0x000fe4000f8e023f */
[----:B------:R-:W-:Y:S02]  /*29110*/  UIMAD.WIDE.U32 UR10, UR4, UR12, URZ ;  /* 0x0000000c040a72a5 */ /* 0x000fe4000f8e003f */
[----:B------:R-:W-:-:S03]  /*29120*/  UIMAD UR9, UR4, UR13, UR9 ;  /* 0x0000000d040972a4 */ /* 0x000fc6000f8e0209 */
[----:B------:R-:W-:Y:S01]  /*29130*/  ULDC.64 UR12, c[0x0][0xbe8] ;  /* 0x0002fa00000c7ab9 */ /* 0x000fe20000000a00 */
[----:B------:R-:W-:-:S04]  /*29140*/  UIADD3 UR11, UR11, UR9, URZ ;  /* 0x000000090b0b7290 */ /* 0x000fc8000fffe03f */
[----:B------:R-:W-:-:S04]  /*29150*/  UIMAD.WIDE.U32 UR10, UR8, UR12, UR10 ;  /* 0x0000000c080a72a5 */ /* 0x000fc8000f8e000a */
[----:B------:R-:W-:-:S03]  /*29160*/  UIMAD UR9, UR8, UR13, UR11 ;  /* 0x0000000d080972a4 */ /* 0x000fc6000f8e020b */
[----:B------:R-:W-:Y:S01]  /*29170*/  ULDC UR11, c[0x0][0xbc8] ;  /* 0x0002f200000b7ab9 */ /* 0x000fe20000000800 */
[----:B------:R-:W-:Y:S01]  /*29180*/  IMAD.U32 R21, RZ, RZ, UR43 ;  /* 0x0000002bff157e24 */ /* 0x000fe2000f8e00ff */
[----:B------:R-:W-:Y:S01]  /*29190*/  USHF.R.S32.HI UR4, URZ, 0x1f, UR14 ;  /* 0x0000001f3f047899 */ /* 0x000fe2000801140e */
[----:B------:R-:W-:-:S03]  /*291a0*/  ULDC.64 UR12, c[0x0][0xbf0] ;  /* 0x0002fc00000c7ab9 */ /* 0x000fc60000000a00 */
[----:B------:R-:W-:Y:S01]  /*291b0*/  UIMAD UR4, UR4, UR12, URZ ;  /* 0x0000000c040472a4 */ /* 0x000fe2000f8e023f */
[----:B------:R-:W-:-:S03]  /*291c0*/  UMOV UR8, UR10 ;  /* 0x0000000a00087c82 */ /* 0x000fc60008000000 */
[----:B------:R-:W-:Y:S02]  /*291d0*/  UIMAD UR4, UR14, UR13, UR4 ;  /* 0x0000000d0e0472a4 */ /* 0x000fe4000f8e0204 */
[----:B------:R-:W-:-:S04]  /*291e0*/  UIMAD.WIDE.U32 UR8, UR14, UR12, UR8 ;  /* 0x0000000c0e0872a5 */ /* 0x000fc8000f8e0008 */
[----:B------:R-:W-:Y:S01]  /*291f0*/  UIADD3 UR4, UR9, UR4, URZ ;  /* 0x0000000409047290 */ /* 0x000fe2000fffe03f */
[----:B------:R-:W-:Y:S01]  /*29200*/  BSSY B1, `(.L_x_6309) ;  /* 0x00000c7000017945 */ /* 0x000fe20003800000 */
[----:B--2---:R-:W-:-:S03]  /*29210*/  IMAD.WIDE R4, R4, 0x2, R6 ;  /* 0x0000000204047825 */ /* 0x004fc600078e0206 */
[C---:B------:R-:W-:Y:S02]  /*29220*/  IADD3 R41, P2, R4.reuse, 0x7000, RZ ;  /* 0x0000700004297810 */ /* 0x040fe40007f5e0ff */
[----:B------:R-:W-:Y:S02]  /*29230*/  IADD3 R9, P3, R4, 0x1000, RZ ;  /* 0x0000100004097810 */ /* 0x000fe40007f7e0ff */
[----:B------:R-:W-:Y:S02]  /*29240*/  LOP3.LUT R40, R41, 0x380, RZ, 0xc0, !PT ;  /* 0x0000038029287812 */ /* 0x000fe400078ec0ff */
[----:B------:R-:W-:Y:S02]  /*29250*/  LOP3.LUT R8, R9, 0x380, RZ, 0xc0, !PT ;  /* 0x0000038009087812 */ /* 0x000fe400078ec0ff */
[----:B------:R-:W-:Y:S02]  /*29260*/  SHF.R.U64 R40, R40, 0x3, RZ ;  /* 0x0000000328287819 */ /* 0x000fe400000012ff */
[----:B------:R-:W-:-:S02]  /*29270*/  SHF.R.U64 R8, R8, 0x3, RZ ;  /* 0x0000000308087819 */ /* 0x000fc400000012ff */
[----:B------:R-:W-:Y:S01]  /*29280*/  LOP3.LUT R40, R40, R41, RZ, 0x3c, !PT ;  /* 0x0000002928287212 */ /* 0x000fe200078e3cff */
[----:B------:R-:W-:Y:S01]  /*29290*/  IMAD.X R41, RZ, RZ, R5, P2 ;  /* 0x000000ffff297224 */ /* 0x000fe200010e0605 */
[C---:B------:R-:W-:Y:S02]  /*292a0*/  IADD3 R69, P2, R4.reuse, 0xe000, RZ ;  /* 0x0000e00004457810 */ /* 0x040fe40007f5e0ff */
[C---:B------:R-:W-:Y:S02]  /*292b0*/  IADD3 R37, P1, R4.reuse, 0x6000, RZ ;  /* 0x0000600004257810 */ /* 0x040fe40007f3e0ff */
[----:B------:R-:W-:Y:S01]  /*292c0*/  LOP3.LUT R68, R69, 0x380, RZ, 0xc0, !PT ;  /* 0x0000038045447812 */ /* 0x000fe200078ec0ff */
[----:B------:R-:W5:Y:S01]  /*292d0*/  LD.E.128 R40, desc[UR40][R40.64] ;  /* 0x0000002828287980 */ /* 0x000f62000c101d00 */
[----:B------:R-:W-:Y:S02]  /*292e0*/  IADD3 R33, P0, R4, 0x5000, RZ ;  /* 0x0000500004217810 */ /* 0x000fe40007f1e0ff */
[----:B------:R-:W-:-:S02]  /*292f0*/  SHF.R.U64 R68, R68, 0x3, RZ ;  /* 0x0000000344447819 */ /* 0x000fc400000012ff */
[----:B------:R-:W-:Y:S01]  /*29300*/  LOP3.LUT R8, R8, R9, RZ, 0x3c, !PT ;  /* 0x0000000908087212 */ /* 0x000fe200078e3cff */
[--C-:B------:R-:W-:Y:S01]  /*29310*/  IMAD.X R9, RZ, RZ, R5.reuse, P3 ;  /* 0x000000ffff097224 */ /* 0x100fe200018e0605 */
[----:B------:R-:W-:Y:S02]  /*29320*/  LOP3.LUT R36, R37, 0x380, RZ, 0xc0, !PT ;  /* 0x0000038025247812 */ /* 0x000fe400078ec0ff */
[----:B------:R-:W-:Y:S01]  /*29330*/  LOP3.LUT R68, R68, R69, RZ, 0x3c, !PT ;  /* 0x0000004544447212 */ /* 0x000fe200078e3cff */
[----:B------:R-:W-:Y:S01]  /*29340*/  IMAD.X R69, RZ, RZ, R5, P2 ;  /* 0x000000ffff457224 */ /* 0x000fe200010e0605 */
[----:B------:R-:W-:Y:S01]  /*29350*/  LOP3.LUT R32, R33, 0x380, RZ, 0xc0, !PT ;  /* 0x0000038021207812 */ /* 0x000fe200078ec0ff */
[----:B------:R-:W5:Y:S01]  /*29360*/  LD.E.128 R8, desc[UR40][R8.64] ;  /* 0x0000002808087980 */ /* 0x000f62000c101d00 */
[----:B------:R-:W-:Y:S02]  /*29370*/  IADD3 R45, P3, R4, 0x8000, RZ ;  /* 0x00008000042d7810 */ /* 0x000fe40007f7e0ff */
[----:B0-----:R-:W-:Y:S01]  /*29380*/  ISETP.NE.AND P2, PT, R81, 0x1, PT ;  /* 0x000000015100780c */ /* 0x001fe20003f45270 */
[----:B------:R-:W5:Y:S01]  /*29390*/  LD.E.128 R68, desc[UR40][R68.64] ;  /* 0x0000002844447980 */ /* 0x000f62000c101d00 */
[----:B------:R-:W-:-:S02]  /*293a0*/  SHF.R.U64 R36, R36, 0x3, RZ ;  /* 0x0000000324247819 */ /* 0x000fc400000012ff */
[----:B------:R-:W-:Y:S02]  /*293b0*/  SHF.R.U64 R32, R32, 0x3, RZ ;  /* 0x0000000320207819 */ /* 0x000fe400000012ff */
[----:B------:R-:W-:Y:S02]  /*293c0*/  LOP3.LUT R44, R45, 0x380, RZ, 0xc0, !PT ;  /* 0x000003802d2c7812 */ /* 0x000fe400078ec0ff */
[----:B------:R-:W-:Y:S01]  /*293d0*/  LOP3.LUT R36, R36, R37, RZ, 0x3c, !PT ;  /* 0x0000002524247212 */ /* 0x000fe200078e3cff */
[--C-:B------:R-:W-:Y:S01]  /*293e0*/  IMAD.X R37, RZ, RZ, R5.reuse, P1 ;  /* 0x000000ffff257224 */ /* 0x100fe200008e0605 */
[----:B------:R-:W-:Y:S01]  /*293f0*/  LOP3.LUT R32, R32, R33, RZ, 0x3c, !PT ;  /* 0x0000002120207212 */ /* 0x000fe200078e3cff */
[----:B------:R-:W-:Y:S01]  /*29400*/  IMAD.X R33, RZ, RZ, R5, P0 ;  /* 0x000000ffff217224 */ /* 0x000fe200000e0605 */
[----:B------:R-:W-:Y:S01]  /*29410*/  SHF.R.U64 R44, R44, 0x3, RZ ;  /* 0x000000032c2c7819 */ /* 0x000fe200000012ff */
[----:B------:R-:W0:Y:S01]  /*29420*/  @P2 LDC R77, c[0x0][0xcec] ;  /* 0x00033b00ff4d2b82 */ /* 0x000e220000000800 */
[C---:B------:R-:W-:Y:S01]  /*29430*/  IADD3 R65, P1, R4.reuse, 0xd000, RZ ;  /* 0x0000d00004417810 */ /* 0x040fe20007f3e0ff */
[----:B------:R-:W5:Y:S01]  /*29440*/  LD.E.128 R36, desc[UR40][R36.64] ;  /* 0x0000002824247980 */ /* 0x000f62000c101d00 */
[----:B------:R-:W-:-:S02]  /*29450*/  IADD3 R61, P0, R4, 0xc000, RZ ;  /* 0x0000c000043d7810 */ /* 0x000fc40007f1e0ff */
[----:B------:R-:W-:Y:S01]  /*29460*/  LOP3.LUT R44, R44, R45, RZ, 0x3c, !PT ;  /* 0x0000002d2c2c7212 */ /* 0x000fe200078e3cff */
[--C-:B------:R-:W-:Y:S01]  /*29470*/  IMAD.X R45, RZ, RZ, R5.reuse, P3 ;  /* 0x000000ffff2d7224 */ /* 0x100fe200018e0605 */
[----:B------:R-:W-:Y:S01]  /*29480*/  LOP3.LUT R64, R65, 0x380, RZ, 0xc0, !PT ;  /* 0x0000038041407812 */ /* 0x000fe200078ec0ff */
[----:B------:R-:W1:Y:S01]  /*29490*/  @P2 LDC R79, c[0x0][0xcf0] ;  /* 0x00033c00ff4f2b82 */ /* 0x000e620000000800 */
[----:B------:R-:W-:Y:S01]  /*294a0*/  LOP3.LUT R60, R61, 0x380, RZ, 0xc0, !PT ;  /* 0x000003803d3c7812 */ /* 0x000fe200078ec0ff */
[----:B------:R-:W5:Y:S01]  /*294b0*/  LD.E.128 R32, desc[UR40][R32.64] ;  /* 0x0000002820207980 */ /* 0x000f62000c101d00 */
[----:B------:R-:W-:Y:S02]  /*294c0*/  IADD3 R3, P3, R4, 0xf000, RZ ;  /* 0x0000f00004037810 */ /* 0x000fe40007f7e0ff */
[----:B------:R-:W-:Y:S01]  /*294d0*/  SHF.R.U64 R64, R64, 0x3, RZ ;  /* 0x0000000340407819 */ /* 0x000fe200000012ff */
[----:B------:R-:W5:Y:S01]  /*294e0*/  LD.E.128 R44, desc[UR40][R44.64] ;  /* 0x000000282c2c7980 */ /* 0x000f62000c101d00 */
[----:B------:R-:W-:Y:S01]  /*294f0*/  SHF.R.U64 R60, R60, 0x3, RZ ;  /* 0x000000033c3c7819 */ /* 0x000fe200000012ff */
[----:B------:R-:W-:Y:S01]  /*29500*/  IMAD.X R73, RZ, RZ, R5, P3 ;  /* 0x000000ffff497224 */ /* 0x000fe200018e0605 */
[----:B------:R-:W-:-:S02]  /*29510*/  LOP3.LUT R0, R3, 0x380, RZ, 0xc0, !PT ;  /* 0x0000038003007812 */ /* 0x000fc400078ec0ff */
[----:B------:R-:W-:Y:S01]  /*29520*/  LOP3.LUT R64, R64, R65, RZ, 0x3c, !PT ;  /* 0x0000004140407212 */ /* 0x000fe200078e3cff */
[--C-:B------:R-:W-:Y:S01]  /*29530*/  IMAD.X R65, RZ, RZ, R5.reuse, P1 ;  /* 0x000000ffff417224 */ /* 0x100fe200008e0605 */
[----:B------:R-:W-:Y:S01]  /*29540*/  LOP3.LUT R60, R60, R61, RZ, 0x3c, !PT ;  /* 0x0000003d3c3c7212 */ /* 0x000fe200078e3cff */
[----:B------:R-:W-:Y:S01]  /*29550*/  IMAD.X R61, RZ, RZ, R5, P0 ;  /* 0x000000ffff3d7224 */ /* 0x000fe200000e0605 */
[----:B------:R-:W-:Y:S02]  /*29560*/  SHF.R.U64 R0, R0, 0x3, RZ ;  /* 0x0000000300007819 */ /* 0x000fe400000012ff */
[----:B------:R-:W-:Y:S01]  /*29570*/  ISETP.GE.AND P1, PT, R160, UR11, PT ;  /* 0x0000000ba0007c0c */ /* 0x000fe2000bf26270 */
[----:B------:R-:W5:Y:S01]  /*29580*/  LD.E.128 R64, desc[UR40][R64.64] ;  /* 0x0000002840407980 */ /* 0x000f62000c101d00 */
[----:B------:R-:W-:Y:S02]  /*29590*/  ISETP.GE.AND P0, PT, R159, UR11, PT ;  /* 0x0000000b9f007c0c */ /* 0x000fe4000bf06270 */
[----:B------:R-:W-:Y:S01]  /*295a0*/  LOP3.LUT R72, R0, R3, RZ, 0x3c, !PT ;  /* 0x0000000300487212 */ /* 0x000fe200078e3cff */
[----:B------:R-:W-:Y:S01]  /*295b0*/  IMAD R0, R220, 0x20, R210 ;  /* 0x00000020dc007824 */ /* 0x000fe200078e02d2 */
[----:B------:R-:W-:Y:S01]  /*295c0*/  SEL R3, RZ, 0x1, P1 ;  /* 0x00000001ff037807 */ /* 0x000fe20000800000 */
[----:B------:R-:W5:Y:S01]  /*295d0*/  LD.E.128 R60, desc[UR40][R60.64] ;  /* 0x000000283c3c7980 */ /* 0x000f62000c101d00 */
[----:B------:R-:W-:-:S02]  /*295e0*/  SEL R20, RZ, 0xffffffff, P0 ;  /* 0xffffffffff147807 */ /* 0x000fc40000000000 */
[----:B------:R-:W-:Y:S01]  /*295f0*/  ISETP.GE.AND P1, PT, R158, UR11, PT ;  /* 0x0000000b9e007c0c */ /* 0x000fe2000bf26270 */
[----:B------:R-:W-:Y:S01]  /*29600*/  IMAD R82, R21, 0x40, R0 ;  /* 0x0000004015527824 */ /* 0x000fe200078e0200 */
[C---:B------:R-:W-:Y:S02]  /*29610*/  IADD3 R13, P4, R4.reuse, 0x2000, RZ ;  /* 0x00002000040d7810 */ /* 0x040fe40007f9e0ff */
[C---:B------:R-:W-:Y:S02]  /*29620*/  IADD3 R25, P5, R4.reuse, 0x3000, RZ ;  /* 0x0000300004197810 */ /* 0x040fe40007fbe0ff */
[----:B------:R-:W-:Y:S01]  /*29630*/  IADD3 R29, P6, R4, 0x4000, RZ ;  /* 0x00004000041d7810 */ /* 0x000fe20007fde0ff */
[----:B------:R-:W-:Y:S01]  /*29640*/  IMAD.SHL.U32 R20, R20, 0x2, RZ ;  /* 0x0000000214147824 */ /* 0x000fe200078e00ff */
[----:B------:R-:W-:Y:S01]  /*29650*/  ISETP.GE.AND P0, PT, R157, UR11, PT ;  /* 0x0000000b9d007c0c */ /* 0x000fe2000bf06270 */
[----:B------:R-:W5:Y:S01]  /*29660*/  LD.E.128 R72, desc[UR40][R72.64] ;  /* 0x0000002848487980 */ /* 0x000f62000c101d00 */
[----:B------:R-:W-:-:S02]  /*29670*/  SEL R0, RZ, 0xffffffff, P1 ;  /* 0xffffffffff007807 */ /* 0x000fc40000800000 */
[----:B------:R-:W-:Y:S02]  /*29680*/  LOP3.LUT R12, R13, 0x380, RZ, 0xc0, !PT ;  /* 0x000003800d0c7812 */ /* 0x000fe400078ec0ff */
[----:B------:R-:W-:Y:S02]  /*29690*/  LOP3.LUT R24, R25, 0x380, RZ, 0xc0, !PT ;  /* 0x0000038019187812 */ /* 0x000fe400078ec0ff */
[----:B------:R-:W-:Y:S01]  /*296a0*/  LOP3.LUT R28, R29, 0x380, RZ, 0xc0, !PT ;  /* 0x000003801d1c7812 */ /* 0x000fe200078ec0ff */
[----:B------:R-:W-:Y:S01]  /*296b0*/  IMAD.SHL.U32 R83, R0, 0x4, RZ ;  /* 0x0000000400537824 */ /* 0x000fe200078e00ff */
[----:B------:R-:W-:Y:S01]  /*296c0*/  SEL R21, RZ, 0xffffffff, P0 ;  /* 0xffffffffff157807 */ /* 0x000fe20000000000 */
[----:B0-----:R-:W-:Y:S01]  /*296d0*/  @P2 IMAD.HI.U32 R0, R82, R77, RZ ;  /* 0x0000004d52002227 */ /* 0x001fe200078e00ff */
[----:B------:R-:W-:Y:S02]  /*296e0*/  LOP3.LUT R20, R20, 0x2, R3, 0xe2, !PT ;  /* 0x0000000214147812 */ /* 0x000fe400078ee203 */
[----:B------:R-:W-:-:S02]  /*296f0*/  SHF.R.U64 R12, R12, 0x3, RZ ;  /* 0x000000030c0c7819 */ /* 0x000fc400000012ff */
[----:B------:R-:W-:Y:S02]  /*29700*/  SHF.R.U64 R24, R24, 0x3, RZ ;  /* 0x0000000318187819 */ /* 0x000fe400000012ff */
[----:B------:R-:W-:Y:S01]  /*29710*/  SHF.R.U64 R28, R28, 0x3, RZ ;  /* 0x000000031c1c7819 */ /* 0x000fe200000012ff */
[----:B------:R-:W-:Y:S01]  /*29720*/  IMAD.SHL.U32 R78, R21, 0x8, RZ ;  /* 0x00000008154e7824 */ /* 0x000fe200078e00ff */
[----:B------:R-:W-:Y:S01]  /*29730*/  LOP3.LUT R77, R83, 0x4, R20, 0xe2, !PT ;  /* 0x00000004534d7812 */ /* 0x000fe200078ee214 */
[----:B------:R-:W-:Y:S01]  /*29740*/  IMAD.MOV.U32 R3, RZ, RZ, R82 ;  /* 0x000000ffff037224 */ /* 0x000fe200078e0052 */
[----:B------:R-:W-:Y:S01]  /*29750*/  LOP3.LUT R12, R12, R13, RZ, 0x3c, !PT ;  /* 0x0000000d0c0c7212 */ /* 0x000fe200078e3cff */
[--C-:B------:R-:W-:Y:S01]  /*29760*/  IMAD.X R13, RZ, RZ, R5.reuse, P4 ;  /* 0x000000ffff0d7224 */ /* 0x100fe200020e0605 */
[----:B------:R-:W-:Y:S01]  /*29770*/  LOP3.LUT R24, R24, R25, RZ, 0x3c, !PT ;  /* 0x0000001918187212 */ /* 0x000fe200078e3cff */
[--C-:B------:R-:W-:Y:S01]  /*29780*/  IMAD.X R25, RZ, RZ, R5.reuse, P5 ;  /* 0x000000ffff197224 */ /* 0x100fe200028e0605 */
[----:B------:R-:W-:Y:S01]  /*29790*/  LOP3.LUT R28, R28, R29, RZ, 0x3c, !PT ;  /* 0x0000001d1c1c7212 */ /* 0x000fe200078e3cff */
[----:B------:R-:W-:Y:S01]  /*297a0*/  IMAD.X R29, RZ, RZ, R5, P6 ;  /* 0x000000ffff1d7224 */ /* 0x000fe200030e0605 */
[----:B-1----:R-:W-:Y:S01]  /*297b0*/  @P2 SHF.R.U32.HI R3, RZ, R79, R0 ;  /* 0x0000004fff032219 */ /* 0x002fe20000011600 */
[----:B------:R-:W-:Y:S01]  /*297c0*/  IMAD.U32 R20, RZ, RZ, UR8 ;  /* 0x00000008ff147e24 */ /* 0x000fe2000f8e00ff */
[C---:B------:R-:W-:Y:S01]  /*297d0*/  IADD3 R49, P4, R4.reuse, 0x9000, RZ ;  /* 0x0000900004317810 */ /* 0x040fe20007f9e0ff */
[----:B------:R-:W-:Y:S01]  /*297e0*/  IMAD.U32 R21, RZ, RZ, UR9 ;  /* 0x00000009ff157e24 */ /* 0x000fe2000f8e00ff */
[C---:B------:R-:W-:Y:S01]  /*297f0*/  IADD3 R53, P5, R4.reuse, 0xa000, RZ ;  /* 0x0000a00004357810 */ /* 0x040fe20007fbe0ff */
[----:B------:R-:W-:Y:S01]  /*29800*/  ULDC.64 UR8, c[0x0][0xbe0] ;  /* 0x0002f80000087ab9 */ /* 0x000fe20000000a00 */
[----:B------:R-:W-:Y:S01]  /*29810*/  IADD3 R57, P6, R4, 0xb000, RZ ;  /* 0x0000b00004397810 */ /* 0x000fe20007fde0ff */
[----:B------:R-:W5:Y:S01]  /*29820*/  LD.E.128 R12, desc[UR40][R12.64] ;  /* 0x000000280c0c7980 */ /* 0x000f62000c101d00 */
[----:B------:R-:W-:-:S02]  /*29830*/  LOP3.LUT R0, R78, 0x8, R77, 0xe2, !PT ;  /* 0x000000084e007812 */ /* 0x000fc400078ee24d */
[--C-:B------:R-:W-:Y:S01]  /*29840*/  SHF.R.S32.HI R77, RZ, 0x1f, R3.reuse ;  /* 0x0000001fff4d7819 */ /* 0x100fe20000011403 */
[----:B------:R-:W5:Y:S01]  /*29850*/  LD.E.128 R24, desc[UR40][R24.64] ;  /* 0x0000002818187980 */ /* 0x000f62000c101d00 */
[----:B------:R-:W-:Y:S02]  /*29860*/  ISETP.GE.AND P0, PT, R156, UR11, PT ;  /* 0x0000000b9c007c0c */ /* 0x000fe4000bf06270 */
[----:B------:R-:W-:Y:S01]  /*29870*/  LOP3.LUT R48, R49, 0x380, RZ, 0xc0, !PT ;  /* 0x0000038031307812 */ /* 0x000fe200078ec0ff */
[----:B------:R-:W5:Y:S01]  /*29880*/  LD.E.128 R28, desc[UR40][R28.64] ;  /* 0x000000281c1c7980 */ /* 0x000f62000c101d00 */
[----:B------:R-:W-:Y:S02]  /*29890*/  LOP3.LUT R52, R53, 0x380, RZ, 0xc0, !PT ;  /* 0x0000038035347812 */ /* 0x000fe400078ec0ff */
[----:B------:R-:W-:Y:S01]  /*298a0*/  LOP3.LUT R56, R57, 0x380, RZ, 0xc0, !PT ;  /* 0x0000038039387812 */ /* 0x000fe200078ec0ff */
[----:B------:R-:W-:Y:S01]  /*298b0*/  IMAD.MOV R79, RZ, RZ, -R3 ;  /* 0x000000ffff4f7224 */ /* 0x000fe200078e0a03 */
[----:B------:R-:W-:Y:S01]  /*298c0*/  LOP3.LUT R7, R4, 0x380, RZ, 0xc0, !PT ;  /* 0x0000038004077812 */ /* 0x000fe200078ec0ff */
[----:B------:R-:W-:Y:S01]  /*298d0*/  IMAD.U32 R21, RZ, RZ, UR4 ;  /* 0x00000004ff157e24 */ /* 0x000fe2000f8e00ff */
[----:B------:R-:W-:Y:S01]  /*298e0*/  SEL R78, RZ, 0xffffffff, P0 ;  /* 0xffffffffff4e7807 */ /* 0x000fe20000000000 */
[----:B------:R-:W-:Y:S01]  /*298f0*/  IMAD R80, R77, UR8, RZ ;  /* 0x000000084d507c24 */ /* 0x000fe2000f8e02ff */
[----:B------:R-:W-:-:S02]  /*29900*/  SHF.R.U64 R48, R48, 0x3, RZ ;  /* 0x0000000330307819 */ /* 0x000fc400000012ff */
[----:B------:R-:W-:Y:S02]  /*29910*/  SHF.R.U64 R52, R52, 0x3, RZ ;  /* 0x0000000334347819 */ /* 0x000fe400000012ff */
[----:B------:R-:W-:Y:S02]  /*29920*/  SHF.R.U64 R56, R56, 0x3, RZ ;  /* 0x0000000338387819 */ /* 0x000fe400000012ff */
[----:B------:R-:W-:Y:S01]  /*29930*/  ISETP.GE.AND P0, PT, R17, UR11, PT ;  /* 0x0000000b11007c0c */ /* 0x000fe2000bf06270 */
[----:B------:R-:W-:Y:S01]  /*29940*/  IMAD R77, R81, R79, R82 ;  /* 0x0000004f514d7224 */ /* 0x000fe200078e0252 */
[----:B------:R-:W-:Y:S01]  /*29950*/  SHF.R.U64 R7, R7, 0x3, RZ ;  /* 0x0000000307077819 */ /* 0x000fe200000012ff */
[C---:B------:R-:W-:Y:S01]  /*29960*/  IMAD R79, R3.reuse, UR9, R80 ;  /* 0x00000009034f7c24 */ /* 0x040fe2000f8e0250 */
[----:B------:R-:W-:Y:S01]  /*29970*/  LOP3.LUT R48, R48, R49, RZ, 0x3c, !PT ;  /* 0x0000003130307212 */ /* 0x000fe200078e3cff */
[----:B------:R-:W-:Y:S01]  /*29980*/  IMAD.WIDE.U32 R20, R3, UR8, R20 ;  /* 0x0000000803147c25 */ /* 0x000fe2000f8e0014 */
[----:B------:R-:W-:Y:S01]  /*29990*/  LOP3.LUT R52, R52, R53, RZ, 0x3c, !PT ;  /* 0x0000003534347212 */ /* 0x000fe200078e3cff */
[----:B------:R-:W-:Y:S01]  /*299a0*/  ULDC.64 UR8, c[0x0][0xbd8] ;  /* 0x0002f60000087ab9 */ /* 0x000fe20000000a00 */
[----:B------:R-:W-:Y:S01]  /*299b0*/  LOP3.LUT R56, R56, R57, RZ, 0x3c, !PT ;  /* 0x0000003938387212 */ /* 0x000fe200078e3cff */
[--C-:B------:R-:W-:Y:S01]  /*299c0*/  IMAD.X R49, RZ, RZ, R5.reuse, P4 ;  /* 0x000000ffff317224 */ /* 0x100fe200020e0605 */
[----:B------:R-:W-:Y:S01]  /*299d0*/  SEL R3, RZ, 0xffffffff, P0 ;  /* 0xffffffffff037807 */ /* 0x000fe20000000000 */
[--C-:B------:R-:W-:Y:S01]  /*299e0*/  IMAD.X R53, RZ, RZ, R5.reuse, P5 ;  /* 0x000000ffff357224 */ /* 0x100fe200028e0605 */
[----:B------:R-:W-:Y:S01]  /*299f0*/  LOP3.LUT R4, R7, R4, RZ, 0x3c, !PT ;  /* 0x0000000407047212 */ /* 0x000fe200078e3cff */
[----:B------:R-:W-:-:S02]  /*29a00*/  IMAD.X R57, RZ, RZ, R5, P6 ;  /* 0x000000ffff397224 */ /* 0x000fc400030e0605 */
[----:B------:R-:W-:Y:S01]  /*29a10*/  IMAD.SHL.U32 R83, R78, 0x10, RZ ;  /* 0x000000104e537824 */ /* 0x000fe200078e00ff */
[----:B------:R-:W5:Y:S01]  /*29a20*/  LD.E.128 R48, desc[UR40][R48.64] ;  /* 0x0000002830307980 */ /* 0x000f62000c101d00 */
[----:B------:R-:W-:-:S03]  /*29a30*/  IMAD.SHL.U32 R3, R3, 0x20, RZ ;  /* 0x0000002003037824 */ /* 0x000fc600078e00ff */
[----:B------:R-:W-:Y:S01]  /*29a40*/  LOP3.LUT R0, R83, 0x10, R0, 0xe2, !PT ;  /* 0x0000001053007812 */ /* 0x000fe200078ee200 */
[----:B------:R-:W5:Y:S01]  /*29a50*/  LD.E.128 R4, desc[UR40][R4.64] ;  /* 0x0000002804047980 */ /* 0x000f62000c101d00 */
[----:B------:R-:W-:-:S03]  /*29a60*/  SHF.R.S32.HI R78, RZ, 0x1f, R77 ;  /* 0x0000001fff4e7819 */ /* 0x000fc6000001144d */
[----:B------:R-:W5:Y:S01]  /*29a70*/  LD.E.128 R52, desc[UR40][R52.64] ;  /* 0x0000002834347980 */ /* 0x000f62000c101d00 */
[----:B------:R-:W-:-:S03]  /*29a80*/  LOP3.LUT R0, R3, 0x20, R0, 0xe2, !PT ;  /* 0x0000002003007812 */ /* 0x000fc600078ee200 */
        /* <DEDUP_REMOVED lines=8> */
[----:B------:R-:W-:Y:S01]  /*29b10*/  IMAD.IADD R21, R21, 0x1, R79 ;  /* 0x0000000115157824 */ /* 0x000fe200078e024f */
[----:B------:R-:W-:Y:S01]  /*29b20*/  ISETP.GE.AND P0, PT, R162, UR11, PT ;  /* 0x0000000ba2007c0c */ /* 0x000fe2000bf06270 */
[----:B------:R-:W-:-:S02]  /*29b30*/  IMAD R78, R78, UR8, RZ ;  /* 0x000000084e4e7c24 */ /* 0x000fc4000f8e02ff */
[----:B------:R-:W-:Y:S02]  /*29b40*/  IMAD R83, R76, R81, RZ ;  /* 0x000000514c537224 */ /* 0x000fe400078e02ff */
[----:B------:R-:W-:Y:S01]  /*29b50*/  IMAD R82, R3, 0x40, R210 ;  /* 0x0000004003527824 */ /* 0x000fe200078e02d2 */
[----:B------:R-:W-:Y:S01]  /*29b60*/  UIADD3 UR4, UR47, 0x38820, URZ ;  /* 0x000388202f047890 */ /* 0x000fe2000fffe03f */
[C---:B------:R-:W-:Y:S01]  /*29b70*/  IMAD R79, R77.reuse, UR9, R78 ;  /* 0x000000094d4f7c24 */ /* 0x040fe2000f8e024e */
[----:B------:R-:W-:Y:S01]  /*29b80*/  SEL R3, RZ, 0x40, P0 ;  /* 0x00000040ff037807 */ /* 0x000fe20000000000 */
[----:B------:R-:W-:Y:S01]  /*29b90*/  IMAD.WIDE.U32 R20, R77, UR8, R20 ;  /* 0x000000084d147c25 */ /* 0x000fe2000f8e0014 */
[----:B------:R-:W-:Y:S01]  /*29ba0*/  ISETP.GE.AND P0, PT, R82, R83, PT ;  /* 0x000000535200720c */ /* 0x000fe20003f06270 */
[----:B------:R-:W-:Y:S01]  /*29bb0*/  ULDC.64 UR8, c[0x0][0xb80] ;  /* 0x0002e00000087ab9 */ /* 0x000fe20000000a00 */
[----:B------:R-:W-:Y:S01]  /*29bc0*/  UPRMT UR4, URZ, 0x654, UR4 ;  /* 0x000006543f047896 */ /* 0x000fe20008000004 */
[----:B------:R-:W-:Y:S01]  /*29bd0*/  IMAD.IADD R21, R21, 0x1, R79 ;  /* 0x0000000115157824 */ /* 0x000fe200078e024f */
[----:B------:R-:W-:-:S02]  /*29be0*/  LEA R80, P2, R20, UR8, 0x1 ;  /* 0x0000000814507c11 */ /* 0x000fc4000f8408ff */
[----:B------:R-:W-:Y:S02]  /*29bf0*/  ISETP.GE.AND P1, PT, R161, UR11, PT ;  /* 0x0000000ba1007c0c */ /* 0x000fe4000bf26270 */
[----:B------:R-:W-:Y:S02]  /*29c00*/  LEA.HI.X R81, R20, UR9, R21, 0x1, P2 ;  /* 0x0000000914517c11 */ /* 0x000fe400090f0c15 */
[----:B------:R-:W-:Y:S01]  /*29c10*/  LOP3.LUT R0, R0, R3, RZ, 0xfc, !PT ;  /* 0x0000000300007212 */ /* 0x000fe200078efcff */
[----:B0-----:R0:W1:Y:S01]  /*29c20*/  SHFL.IDX PT, R20, R80, RZ, 0x181f ;  /* 0x00181fff50147589 */ /* 0x00106200000e0000 */
[----:B------:R-:W-:Y:S01]  /*29c30*/  SEL R3, RZ, 0x80, P1 ;  /* 0x00000080ff037807 */ /* 0x000fe20000800000 */
[----:B------:R-:W-:Y:S02]  /*29c40*/  SYNCS.ARRIVE.TRANS64.RED.A1T0 RZ, [UR4], RZ ;  /* 0x000000ffffff79a7 */ /* 0x000fe40008100404 */
[----:B------:R0:W2:Y:S01]  /*29c50*/  SHFL.IDX PT, R21, R81, RZ, 0x181f ;  /* 0x00181fff51157589 */ /* 0x0000a200000e0000 */
[----:B------:R-:W-:Y:S01]  /*29c60*/  LOP3.LUT R3, R0, R3, RZ, 0xfc, !PT ;  /* 0x0000000300037212 */ /* 0x000fe200078efcff */
[----:B------:R-:W-:Y:S06]  /*29c70*/  @P0 BRA `(.L_x_6310) ;  /* 0x00000000007c0947 */ /* 0x000fec0003800000 */
[----:B------:R-:W-:Y:S02]  /*29c80*/  ISETP.GE.AND P1, PT, R159, UR11, PT ;  /* 0x0000000b9f007c0c */ /* 0x000fe4000bf26270 */
[----:B------:R-:W-:Y:S02]  /*29c90*/  ISETP.GE.AND P0, PT, R160, UR11, PT ;  /* 0x0000000ba0007c0c */ /* 0x000fe4000bf06270 */
[----:B------:R-:W-:Y:S02]  /*29ca0*/  ISETP.GE.AND P5, PT, R158, UR11, PT ;  /* 0x0000000b9e007c0c */ /* 0x000fe4000bfa6270 */
[----:B------:R-:W-:-:S07]  /*29cb0*/  ISETP.GE.AND P3, PT, R157, UR11, PT ;  /* 0x0000000b9d007c0c */ /* 0x000fce000bf66270 */
[C---:B-1----:R-:W-:Y:S02]  /*29cc0*/  @!P1 LEA R76, P2, R159.reuse, R20, 0x1 ;  /* 0x000000149f4c9211 */ /* 0x042fe400078408ff */
[----:B--2---:R-:W-:Y:S02]  /*29cd0*/  @!P0 IMAD.WIDE R78, R160, 0x2, R20 ;  /* 0x00000002a04e8825 */ /* 0x004fe400078e0214 */
[----:B------:R-:W-:Y:S02]  /*29ce0*/  @!P1 LEA.HI.X R77, R159, R21, R217, 0x1, P2 ;  /* 0x000000159f4d9211 */ /* 0x000fe400010f0cd9 */
[----:B------:R-:W-:Y:S01]  /*29cf0*/  ISETP.GE.AND P2, PT, R156, UR11, PT ;  /* 0x0000000b9c007c0c */ /* 0x000fe2000bf46270 */
[----:B-----5:R1:W-:Y:S01]  /*29d00*/  @!P0 ST.E.128 desc[UR40][R78.64], R4 ;  /* 0x000000044e008985 */ /* 0x0203e2000c101d28 */
[----:B------:R-:W-:-:S03]  /*29d10*/  LOP3.LUT P0, RZ, R0, 0x40, RZ, 0xc0, !PT ;  /* 0x0000004000ff7812 */ /* 0x000fc6000780c0ff */
[----:B------:R2:W-:Y:S01]  /*29d20*/  @!P1 ST.E.128 desc[UR40][R76.64], R12 ;  /* 0x0000000c4c009985 */ /* 0x0005e2000c101d28 */
[----:B------:R-:W-:Y:S02]  /*29d30*/  ISETP.GE.AND P1, PT, R17, UR11, PT ;  /* 0x0000000b11007c0c */ /* 0x000fe4000bf26270 */
[CC--:B-1----:R-:W-:Y:S02]  /*29d40*/  @!P5 LEA R4, P4, R158.reuse, R20.reuse, 0x1 ;  /* 0x000000149e04d211 */ /* 0x0c2fe400078808ff */
[-C--:B------:R-:W-:Y:S02]  /*29d50*/  @!P3 LEA R6, P6, R157, R20.reuse, 0x1 ;  /* 0x000000149d06b211 */ /* 0x080fe400078c08ff */
[-C--:B------:R-:W-:Y:S02]  /*29d60*/  @!P5 LEA.HI.X R5, R158, R21.reuse, R216, 0x1, P4 ;  /* 0x000000159e05d211 */ /* 0x080fe400020f0cd8 */
[----:B------:R-:W-:Y:S02]  /*29d70*/  LOP3.LUT P4, RZ, R3, 0x80, RZ, 0xc0, !PT ;  /* 0x0000008003ff7812 */ /* 0x000fe4000788c0ff */
[----:B------:R-:W-:Y:S01]  /*29d80*/  @!P3 LEA.HI.X R7, R157, R21, R215, 0x1, P6 ;  /* 0x000000159d07b211 */ /* 0x000fe200030f0cd7 */
[----:B------:R1:W-:Y:S02]  /*29d90*/  @!P5 ST.E.128 desc[UR40][R4.64], R28 ;  /* 0x0000001c0400d985 */ /* 0x0003e4000c101d28 */
[----:B--2---:R-:W-:-:S02]  /*29da0*/  @!P1 LEA R12, P6, R17, R20, 0x1 ;  /* 0x00000014110c9211 */ /* 0x004fc400078c08ff */
[----:B------:R2:W-:Y:S02]  /*29db0*/  @!P3 ST.E.128 desc[UR40][R6.64], R36 ;  /* 0x000000240600b985 */ /* 0x0005e4000c101d28 */
[-C--:B------:R-:W-:Y:S02]  /*29dc0*/  @!P1 LEA.HI.X R13, R17, R21.reuse, R213, 0x1, P6 ;  /* 0x00000015110d9211 */ /* 0x080fe400030f0cd5 */
[-C--:B-1----:R-:W-:Y:S02]  /*29dd0*/  @!P2 LEA R4, P5, R156, R20.reuse, 0x1 ;  /* 0x000000149c04a211 */ /* 0x082fe400078a08ff */
[-C--:B--2---:R-:W-:Y:S02]  /*29de0*/  @P0 LEA R6, P3, R162, R20.reuse, 0x1 ;  /* 0x00000014a2060211 */ /* 0x084fe400078608ff */
[----:B------:R-:W-:Y:S02]  /*29df0*/  @!P2 LEA.HI.X R5, R156, R21, R214, 0x1, P5 ;  /* 0x000000159c05a211 */ /* 0x000fe400028f0cd6 */
[----:B------:R-:W-:-:S02]  /*29e00*/  @P4 LEA R14, P5, R161, R20, 0x1 ;  /* 0x00000014a10e4211 */ /* 0x000fc400078a08ff */
[-C--:B------:R-:W-:Y:S01]  /*29e10*/  @P0 LEA.HI.X R7, R162, R21.reuse, R212, 0x1, P3 ;  /* 0x00000015a2070211 */ /* 0x080fe200018f0cd4 */
[----:B------:R3:W-:Y:S01]  /*29e20*/  @!P2 ST.E.128 desc[UR40][R4.64], R44 ;  /* 0x0000002c0400a985 */ /* 0x0007e2000c101d28 */
[----:B------:R-:W-:-:S03]  /*29e30*/  @P4 LEA.HI.X R15, R161, R21, R211, 0x1, P5 ;  /* 0x00000015a10f4211 */ /* 0x000fc600028f0cd3 */
[----:B------:R3:W-:Y:S04]  /*29e40*/  @!P1 ST.E.128 desc[UR40][R12.64], R52 ;  /* 0x000000340c009985 */ /* 0x0007e8000c101d28 */
[----:B------:R3:W-:Y:S04]  /*29e50*/  @P0 ST.E.128 desc[UR40][R6.64], R60 ;  /* 0x0000003c06000985 */ /* 0x0007e8000c101d28 */
[----:B------:R3:W-:Y:S02]  /*29e60*/  @P4 ST.E.128 desc[UR40][R14.64], R68 ;  /* 0x000000440e004985 */ /* 0x0007e4000c101d28 */
.L_x_6310:
[----:B------:R-:W-:Y:S05]  /*29e70*/  BSYNC B1 ;  /* 0x0000000000017941 */ /* 0x000fea0003800000 */
.L_x_6309:
        /* <DEDUP_REMOVED lines=9> */
[----:B------:R-:W-:-:S05]  /*29f10*/  ISETP.GE.AND P1, PT, R156, UR11, PT ;  /* 0x0000000b9c007c0c */ /* 0x000fca000bf26270 */
[----:B0---4-:R-:W-:Y:S02]  /*29f20*/  @!P0 IMAD.WIDE R6, R160, 0x2, R4 ;  /* 0x00000002a0068825 */ /* 0x011fe400078e0204 */
[-C--:B------:R-:W-:Y:S02]  /*29f30*/  @!P5 LEA R14, P4, R159, R4.reuse, 0x1 ;  /* 0x000000049f0ed211 */ /* 0x080fe400078808ff */
[----:B------:R-:W-:Y:S01]  /*29f40*/  @!P3 LEA R12, P6, R158, R4, 0x1 ;  /* 0x000000049e0cb211 */ /* 0x000fe200078c08ff */
[----:B------:R0:W-:Y:S01]  /*29f50*/  @!P0 ST.E.128 desc[UR40][R6.64], R8 ;  /* 0x0000000806008985 */ /* 0x0001e2000c101d28 */
[----:B------:R-:W-:Y:S02]  /*29f60*/  ISETP.GE.AND P0, PT, R17, UR11, PT ;  /* 0x0000000b11007c0c */ /* 0x000fe4000bf06270 */
[----:B------:R-:W-:Y:S02]  /*29f70*/  @!P5 LEA.HI.X R15, R159, R5, R217, 0x1, P4 ;  /* 0x000000059f0fd211 */ /* 0x000fe400020f0cd9 */
[----:B------:R-:W-:-:S02]  /*29f80*/  LOP3.LUT P4, RZ, R0, 0x40, RZ, 0xc0, !PT ;  /* 0x0000004000ff7812 */ /* 0x000fc4000788c0ff */
[----:B------:R-:W-:Y:S01]  /*29f90*/  @!P3 LEA.HI.X R13, R158, R5, R216, 0x1, P6 ;  /* 0x000000059e0db211 */ /* 0x000fe200030f0cd8 */
[----:B------:R3:W-:Y:S01]  /*29fa0*/  @!P5 ST.E.128 desc[UR40][R14.64], R24 ;  /* 0x000000180e00d985 */ /* 0x0007e2000c101d28 */
[----:B-1----:R-:W-:-:S03]  /*29fb0*/  @!P2 LEA R20, P5, R157, R4, 0x1 ;  /* 0x000000049d14a211 */ /* 0x002fc600078a08ff */
[----:B------:R3:W-:Y:S01]  /*29fc0*/  @!P3 ST.E.128 desc[UR40][R12.64], R32 ;  /* 0x000000200c00b985 */ /* 0x0007e2000c101d28 */
[----:B--2---:R-:W-:Y:S02]  /*29fd0*/  @!P2 LEA.HI.X R21, R157, R5, R215, 0x1, P5 ;  /* 0x000000059d15a211 */ /* 0x004fe400028f0cd7 */
[----:B0-----:R-:W-:-:S03]  /*29fe0*/  @!P1 LEA R6, P6, R156, R4, 0x1 ;  /* 0x000000049c069211 */ /* 0x001fc600078c08ff */
[----:B------:R3:W-:Y:S01]  /*29ff0*/  @!P2 ST.E.128 desc[UR40][R20.64], R40 ;  /* 0x000000281400a985 */ /* 0x0007e2000c101d28 */
[CC--:B------:R-:W-:Y:S02]  /*2a000*/  @!P0 LEA R8, P3, R17.reuse, R4.reuse, 0x1 ;  /* 0x0000000411088211 */ /* 0x0c0fe400078608ff */
[----:B------:R-:W-:Y:S02]  /*2a010*/  @P4 LEA R10, P5, R162, R4, 0x1 ;  /* 0x00000004a20a4211 */ /* 0x000fe400078a08ff */
[-C--:B------:R-:W-:Y:S02]  /*2a020*/  @!P1 LEA.HI.X R7, R156, R5.reuse, R214, 0x1, P6 ;  /* 0x000000059c079211 */ /* 0x080fe400030f0cd6 */
[-C--:B------:R-:W-:Y:S02]  /*2a030*/  @!P0 LEA.HI.X R9, R17, R5.reuse, R213, 0x1, P3 ;  /* 0x0000000511098211 */ /* 0x080fe400018f0cd5 */
[----:B------:R-:W-:Y:S01]  /*2a040*/  @P4 LEA.HI.X R11, R162, R5, R212, 0x1, P5 ;  /* 0x00000005a20b4211 */ /* 0x000fe200028f0cd4 */
[----:B------:R3:W-:Y:S04]  /*2a050*/  @!P1 ST.E.128 desc[UR40][R6.64], R48 ;  /* 0x0000003006009985 */ /* 0x0007e8000c101d28 */
[----:B------:R3:W-:Y:S01]  /*2a060*/  @!P0 ST.E.128 desc[UR40][R8.64], R56 ;  /* 0x0000003808008985 */ /* 0x0007e2000c101d28 */
[----:B------:R-:W-:-:S03]  /*2a070*/  LOP3.LUT P0, RZ, R3, 0x80, RZ, 0xc0, !PT ;  /* 0x0000008003ff7812 */ /* 0x000fc6000780c0ff */
[----:B------:R3:W-:Y:S10]  /*2a080*/  @P4 ST.E.128 desc[UR40][R10.64], R64 ;  /* 0x000000400a004985 */ /* 0x0007f4000c101d28 */
[----:B------:R-:W-:Y:S05]  /*2a090*/  @!P0 BRA `(.L_x_6311) ;  /* 0x00000028003c8947 */ /* 0x000fea0003800000 */
[----:B------:R-:W-:-:S04]  /*2a0a0*/  LEA R4, P0, R161, R4, 0x1 ;  /* 0x00000004a1047211 */ /* 0x000fc800078008ff */
[----:B------:R-:W-:-:S05]  /*2a0b0*/  LEA.HI.X R5, R161, R5, R211, 0x1, P0 ;  /* 0x00000005a1057211 */ /* 0x000fca00000f0cd3 */
[----:B------:R0:W-:Y:S01]  /*2a0c0*/  ST.E.128 desc[UR40][R4.64], R72 ;  /* 0x0000004804007985 */ /* 0x0001e2000c101d28 */
[----:B------:R-:W-:Y:S05]  /*2a0d0*/  BRA `(.L_x_6311) ;  /* 0x00000028002c7947 */ /* 0x000fea0003800000 */
.L_x_6308:
[----:B------:R-:W2:Y:S01]  /*2a0e0*/  LDL R0, [R1+0x480] ;  /* 0x0004800001007983 */ /* 0x000ea20000100800 */
[----:B------:R-:W3:Y:S01]  /*2a0f0*/  LDC R11, c[0x0][0xce8] ;  /* 0x00033a00ff0b7b82 */ /* 0x000ee20000000800 */
[----:B------:R-:W-:Y:S01]  /*2a100*/  ULDC.64 UR12, c[0x0][0xc08] ;  /* 0x00030200000c7ab9 */ /* 0x000fe20000000a00 */
[----:B0-----:R-:W-:Y:S01]  /*2a110*/  IMAD.U32 R4, RZ, RZ, UR43 ;  /* 0x0000002bff047e24 */ /* 0x001fe2000f8e00ff */
[----:B------:R0:W5:Y:S01]  /*2a120*/  LDL R40, [R1+0x47c] ;  /* 0x00047c0001287983 */ /* 0x0001620000100800 */
[----:B------:R-:W-:Y:S02]  /*2a130*/  UIMAD UR9, UR23, UR12, URZ ;  /* 0x0000000c170972a4 */ /* 0x000fe4000f8e023f */
[----:B------:R-:W-:Y:S01]  /*2a140*/  UIMAD.WIDE.U32 UR10, UR4, UR12, URZ ;  /* 0x0000000c040a72a5 */ /* 0x000fe2000f8e003f */
[----:B------:R0:W5:Y:S01]  /*2a150*/  LDL R39, [R1+0x478] ;  /* 0x0004780001277983 */ /* 0x0001620000100800 */
[----:B------:R-:W-:Y:S02]  /*2a160*/  UIMAD UR9, UR4, UR13, UR9 ;  /* 0x0000000d040972a4 */ /* 0x000fe4000f8e0209 */
[----:B------:R-:W-:Y:S01]  /*2a170*/  USHF.R.S32.HI UR4, URZ, 0x1f, UR14 ;  /* 0x0000001f3f047899 */ /* 0x000fe2000801140e */
[----:B------:R0:W5:Y:S01]  /*2a180*/  LDL R38, [R1+0x474] ;  /* 0x0004740001267983 */ /* 0x0001620000100800 */
[----:B------:R-:W-:Y:S01]  /*2a190*/  UIADD3 UR11, UR11, UR9, URZ ;  /* 0x000000090b0b7290 */ /* 0x000fe2000fffe03f */
[----:B------:R-:W-:-:S02]  /*2a1a0*/  ULDC.64 UR12, c[0x0][0xc38] ;  /* 0x00030e00000c7ab9 */ /* 0x000fc40000000a00 */
[----:B------:R0:W5:Y:S01]  /*2a1b0*/  LDL R37, [R1+0x470] ;  /* 0x0004700001257983 */ /* 0x0001620000100800 */
[----:B------:R-:W-:-:S03]  /*2a1c0*/  UIMAD.WIDE.U32 UR10, UR8, UR12, UR10 ;  /* 0x0000000c080a72a5 */ /* 0x000fc6000f8e000a */
[----:B------:R0:W5:Y:S01]  /*2a1d0*/  LDL R36, [R1+0x46c] ;  /* 0x00046c0001247983 */ /* 0x0001620000100800 */
[----:B------:R-:W-:-:S03]  /*2a1e0*/  UIMAD UR9, UR8, UR13, UR11 ;  /* 0x0000000d080972a4 */ /* 0x000fc6000f8e020b */
[----:B------:R0:W5:Y:S01]  /*2a1f0*/  LDL R35, [R1+0x468] ;  /* 0x0004680001237983 */ /* 0x0001620000100800 */
[----:B---3--:R-:W-:Y:S01]  /*2a200*/  ISETP.NE.AND P0, PT, R11, 0x1, PT ;  /* 0x000000010b00780c */ /* 0x008fe20003f05270 */
[----:B------:R-:W-:Y:S02]  /*2a210*/  ULDC.64 UR12, c[0x0][0xc40] ;  /* 0x00031000000c7ab9 */ /* 0x000fe40000000a00 */
[----:B------:R0:W5:Y:S01]  /*2a220*/  LDL R34, [R1+0x464] ;  /* 0x0004640001227983 */ /* 0x0001620000100800 */
[----:B------:R-:W-:-:S03]  /*2a230*/  UIMAD UR4, UR4, UR12, URZ ;  /* 0x0000000c040472a4 */ /* 0x000fc6000f8e023f */
[----:B------:R0:W5:Y:S04]  /*2a240*/  LDL R33, [R1+0x460] ;  /* 0x0004600001217983 */ /* 0x0001680000100800 */
[----:B------:R0:W5:Y:S02]  /*2a250*/  LDL R32, [R1+0x45c] ;  /* 0x00045c0001207983 */ /* 0x0001640000100800 */
[----:B-1----:R-:W1:Y:S02]  /*2a260*/  @P0 LDC R3, c[0x0][0xcec] ;  /* 0x00033b00ff030b82 */ /* 0x002e640000000800 */
[----:B------:R0:W5:Y:S04]  /*2a270*/  LDL R31, [R1+0x458] ;  /* 0x00045800011f7983 */ /* 0x0001680000100800 */
[----:B------:R0:W5:Y:S02]  /*2a280*/  LDL R30, [R1+0x454] ;  /* 0x00045400011e7983 */ /* 0x0001640000100800 */
[----:B------:R-:W3:Y:S02]  /*2a290*/  @P0 LDC R5, c[0x0][0xcf0] ;  /* 0x00033c00ff050b82 */ /* 0x000ee40000000800 */
[----:B------:R0:W5:Y:S04]  /*2a2a0*/  LDL R29, [R1+0x450] ;  /* 0x00045000011d7983 */ /* 0x0001680000100800 */
[----:B------:R0:W5:Y:S04]  /*2a2b0*/  LDL R28, [R1+0x44c] ;  /* 0x00044c00011c7983 */ /* 0x0001680000100800 */
[----:B------:R0:W5:Y:S04]  /*2a2c0*/  LDL R27, [R1+0x448] ;  /* 0x00044800011b7983 */ /* 0x0001680000100800 */
[----:B------:R0:W5:Y:S01]  /*2a2d0*/  LDL R25, [R1+0x444] ;  /* 0x0004440001197983 */ /* 0x0001620000100800 */
[----:B------:R-:W-:Y:S01]  /*2a2e0*/  UMOV UR8, UR10 ;  /* 0x0000000a00087c82 */ /* 0x000fe20008000000 */
[----:B------:R-:W-:-:S02]  /*2a2f0*/  UIMAD UR4, UR14, UR13, UR4 ;  /* 0x0000000d0e0472a4 */ /* 0x000fc4000f8e0204 */
[----:B------:R-:W-:Y:S01]  /*2a300*/  UIMAD.WIDE.U32 UR8, UR14, UR12, UR8 ;  /* 0x0000000c0e0872a5 */ /* 0x000fe2000f8e0008 */
[----:B------:R-:W-:-:S03]  /*2a310*/  ULDC.64 UR10, c[0x0][0xc48] ;  /* 0x00031200000a7ab9 */ /* 0x000fc60000000a00 */
[----:B------:R-:W-:-:S04]  /*2a320*/  UIADD3 UR9, UR9, UR4, URZ ;  /* 0x0000000409097290 */ /* 0x000fc8000fffe03f */
[----:B------:R-:W-:-:S04]  /*2a330*/  UIMAD.WIDE.U32 UR8, UR39, UR10, UR8 ;  /* 0x0000000a270872a5 */ /* 0x000fc8000f8e0008 */
[----:B------:R-:W-:-:S03]  /*2a340*/  UIMAD UR39, UR39, UR11, UR9 ;  /* 0x0000000b272772a4 */ /* 0x000fc6000f8e0209 */
[----:B------:R-:W-:Y:S01]  /*2a350*/  ULDC.64 UR10, c[0x0][0xc30] ;  /* 0x00030c00000a7ab9 */ /* 0x000fe20000000a00 */
[----:B------:R-:W-:-:S04]  /*2a360*/  UIADD3 UR4, UR47, 0x38820, URZ ;  /* 0x000388202f047890 */ /* 0x000fc8000fffe03f */
[----:B------:R-:W-:Y:S01]  /*2a370*/  UPRMT UR4, URZ, 0x654, UR4 ;  /* 0x000006543f047896 */ /* 0x000fe20008000004 */
[----:B------:R-:W-:Y:S08]  /*2a380*/  BSSY B1, `(.L_x_6312) ;  /* 0x00000c1000017945 */ /* 0x000ff00003800000 */
[----:B------:R-:W-:Y:S01]  /*2a390*/  SYNCS.ARRIVE.TRANS64.RED.A1T0 RZ, [UR4], RZ ;  /* 0x000000ffffff79a7 */ /* 0x000fe20008100404 */
[----:B--2---:R-:W-:-:S04]  /*2a3a0*/  IMAD R4, R4, 0x40, R0 ;  /* 0x0000004004047824 */ /* 0x004fc800078e0200 */
[----:B-1----:R-:W-:-:S04]  /*2a3b0*/  @P0 IMAD.HI.U32 R0, R4, R3, RZ ;  /* 0x0000000304000227 */ /* 0x002fc800078e00ff */
[----:B------:R-:W-:Y:S01]  /*2a3c0*/  IMAD.MOV.U32 R3, RZ, RZ, R4 ;  /* 0x000000ffff037224 */ /* 0x000fe200078e0004 */
[----:B---3--:R-:W-:-:S04]  /*2a3d0*/  @P0 SHF.R.U32.HI R3, RZ, R5, R0 ;  /* 0x00000005ff030219 */ /* 0x008fc80000011600 */
[--C-:B------:R-:W-:Y:S01]  /*2a3e0*/  SHF.R.S32.HI R0, RZ, 0x1f, R3.reuse ;  /* 0x0000001fff007819 */ /* 0x100fe20000011403 */
[----:B------:R-:W-:-:S04]  /*2a3f0*/  IMAD.MOV R7, RZ, RZ, -R3 ;  /* 0x000000ffff077224 */ /* 0x000fc800078e0a03 */
[----:B------:R-:W-:Y:S02]  /*2a400*/  IMAD R7, R11, R7, R4 ;  /* 0x000000070b077224 */ /* 0x000fe400078e0204 */
[----:B------:R-:W-:Y:S02]  /*2a410*/  IMAD R0, R0, UR10, RZ ;  /* 0x0000000a00007c24 */ /* 0x000fe4000f8e02ff */
[----:B------:R-:W-:Y:S02]  /*2a420*/  IMAD.U32 R5, RZ, RZ, UR9 ;  /* 0x00000009ff057e24 */ /* 0x000fe4000f8e00ff */
[----:B------:R-:W-:Y:S01]  /*2a430*/  IMAD R9, R3, UR11, R0 ;  /* 0x0000000b03097c24 */ /* 0x000fe2000f8e0200 */
[----:B------:R-:W-:Y:S01]  /*2a440*/  SHF.R.S32.HI R0, RZ, 0x1f, R7 ;  /* 0x0000001fff007819 */ /* 0x000fe20000011407 */
[----:B------:R-:W-:Y:S01]  /*2a450*/  IMAD.U32 R4, RZ, RZ, UR8 ;  /* 0x00000008ff047e24 */ /* 0x000fe2000f8e00ff */
[----:B------:R-:W-:Y:S01]  /*2a460*/  ULDC.64 UR8, c[0x0][0xc28] ;  /* 0x00030a0000087ab9 */ /* 0x000fe20000000a00 */
[----:B------:R-:W-:-:S02]  /*2a470*/  IMAD.U32 R5, RZ, RZ, UR39 ;  /* 0x00000027ff057e24 */ /* 0x000fc4000f8e00ff */
[----:B------:R-:W-:Y:S02]  /*2a480*/  IMAD R0, R0, UR8, RZ ;  /* 0x0000000800007c24 */ /* 0x000fe4000f8e02ff */
[----:B------:R-:W-:-:S04]  /*2a490*/  IMAD.WIDE.U32 R4, R3, UR10, R4 ;  /* 0x0000000a03047c25 */ /* 0x000fc8000f8e0004 */
[----:B------:R-:W-:Y:S02]  /*2a4a0*/  IMAD.U32 R3, RZ, RZ, UR43 ;  /* 0x0000002bff037e24 */ /* 0x000fe4000f8e00ff */
[----:B------:R-:W-:Y:S02]  /*2a4b0*/  IMAD.IADD R5, R5, 0x1, R9 ;  /* 0x0000000105057824 */ /* 0x000fe400078e0209 */
[----:B------:R-:W-:Y:S02]  /*2a4c0*/  IMAD R21, R7, UR9, R0 ;  /* 0x0000000907157c24 */ /* 0x000fe4000f8e0200 */
[----:B------:R-:W-:Y:S02]  /*2a4d0*/  IMAD R0, R76, R11, RZ ;  /* 0x0000000b4c007224 */ /* 0x000fe400078e02ff */
[----:B------:R-:W-:Y:S02]  /*2a4e0*/  IMAD R3, R3, 0x40, R22 ;  /* 0x0000004003037824 */ /* 0x000fe400078e0216 */
[----:B------:R-:W-:Y:S01]  /*2a4f0*/  IMAD.WIDE.U32 R4, R7, UR8, R4 ;  /* 0x0000000807047c25 */ /* 0x000fe2000f8e0004 */
[----:B------:R-:W-:-:S02]  /*2a500*/  ULDC.64 UR8, c[0x0][0xc00] ;  /* 0x0003000000087ab9 */ /* 0x000fc40000000a00 */
[----:B------:R-:W-:Y:S01]  /*2a510*/  ISETP.GE.AND P0, PT, R3, R0, PT ;  /* 0x000000000300720c */ /* 0x000fe20003f06270 */
[----:B------:R-:W-:Y:S01]  /*2a520*/  IMAD.IADD R21, R5, 0x1, R21 ;  /* 0x0000000105157824 */ /* 0x000fe200078e0215 */
[----:B------:R-:W-:-:S04]  /*2a530*/  LEA R20, P1, R4, UR8, 0x2 ;  /* 0x0000000804147c11 */ /* 0x000fc8000f8210ff */
[----:B------:R-:W-:Y:S01]  /*2a540*/  LEA.HI.X R21, R4, UR9, R21, 0x2, P1 ;  /* 0x0000000904157c11 */ /* 0x000fe200088f1415 */
[----:B------:R0:W1:Y:S04]  /*2a550*/  SHFL.IDX PT, R26, R20, RZ, 0x1c1f ;  /* 0x001c1fff141a7589 */ /* 0x00006800000e0000 */
[----:B------:R0:W2:Y:S02]  /*2a560*/  SHFL.IDX PT, R24, R21, RZ, 0x1c1f ;  /* 0x001c1fff15187589 */ /* 0x0000a400000e0000 */
[----:B------:R-:W-:Y:S05]  /*2a570*/  @P0 BRA `(.L_x_6313) ;  /* 0x0000000800840947 */ /* 0x000fea0003800000 */
[----:B------:R-:W-:Y:S02]  /*2a580*/  ULDC UR4, c[0x0][0xbc8] ;  /* 0x0002f20000047ab9 */ /* 0x000fe40000000800 */
[----:B------:R-:W-:-:S13]  /*2a590*/  ISETP.GE.AND P0, PT, R23, UR4, PT ;  /* 0x0000000417007c0c */ /* 0x000fda000bf06270 */
[----:B------:R-:W3:Y:S01]  /*2a5a0*/  @!P0 LDL.64 R14, [R1+0x240] ;  /* 0x00024000010e8983 */ /* 0x000ee20000100a00 */
[----:B------:R-:W-:Y:S02]  /*2a5b0*/  ISETP.GE.AND P1, PT, R207, UR4, PT ;  /* 0x00000004cf007c0c */ /* 0x000fe4000bf26270 */
[----:B-1----:R-:W-:-:S04]  /*2a5c0*/  @!P0 LEA R8, P2, R23, R26, 0x2 ;  /* 0x0000001a17088211 */ /* 0x002fc800078410ff */
[----:B--2--5:R-:W-:-:S05]  /*2a5d0*/  @!P0 LEA.HI.X R9, R23, R24, R40, 0x2, P2 ;  /* 0x0000001817098211 */ /* 0x024fca00010f1428 */
[----:B---3--:R1:W-:Y:S04]  /*2a5e0*/  @!P0 ST.E.64 desc[UR40][R8.64], R14 ;  /* 0x0000000e08008985 */ /* 0x0083e8000c101b28 */
[----:B------:R-:W2:Y:S01]  /*2a5f0*/  @!P1 LDL.64 R4, [R1+0x250] ;  /* 0x0002500001049983 */ /* 0x000ea20000100a00 */
[----:B------:R-:W-:Y:S02]  /*2a600*/  ISETP.GE.AND P0, PT, R206, UR4, PT ;  /* 0x00000004ce007c0c */ /* 0x000fe4000bf06270 */
[----:B------:R-:W-:-:S04]  /*2a610*/  @!P1 LEA R10, P2, R207, R26, 0x2 ;  /* 0x0000001acf0a9211 */ /* 0x000fc800078410ff */
[----:B------:R-:W-:-:S05]  /*2a620*/  @!P1 LEA.HI.X R11, R207, R24, R39, 0x2, P2 ;  /* 0x00000018cf0b9211 */ /* 0x000fca00010f1427 */
[----:B--2---:R2:W-:Y:S04]  /*2a630*/  @!P1 ST.E.64 desc[UR40][R10.64], R4 ;  /* 0x000000040a009985 */ /* 0x0045e8000c101b28 */
[----:B------:R-:W3:Y:S01]  /*2a640*/  @!P0 LDL.64 R6, [R1+0x260] ;  /* 0x0002600001068983 */ /* 0x000ee20000100a00 */
[----:B------:R-:W-:Y:S02]  /*2a650*/  ISETP.GE.AND P1, PT, R205, UR4, PT ;  /* 0x00000004cd007c0c */ /* 0x000fe4000bf26270 */
[----:B------:R-:W-:-:S04]  /*2a660*/  @!P0 LEA R12, P2, R206, R26, 0x2 ;  /* 0x0000001ace0c8211 */ /* 0x000fc800078410ff */
[----:B------:R-:W-:-:S05]  /*2a670*/  @!P0 LEA.HI.X R13, R206, R24, R38, 0x2, P2 ;  /* 0x00000018ce0d8211 */ /* 0x000fca00010f1426 */
[----:B---3--:R3:W-:Y:S04]  /*2a680*/  @!P0 ST.E.64 desc[UR40][R12.64], R6 ;  /* 0x000000060c008985 */ /* 0x0087e8000c101b28 */
[----:B-1----:R-:W4:Y:S01]  /*2a690*/  @!P1 LDL.64 R8, [R1+0x270] ;  /* 0x0002700001089983 */ /* 0x002f220000100a00 */
[----:B------:R-:W-:Y:S02]  /*2a6a0*/  ISETP.GE.AND P0, PT, R204, UR4, PT ;  /* 0x00000004cc007c0c */ /* 0x000fe4000bf06270 */
[----:B------:R-:W-:-:S04]  /*2a6b0*/  @!P1 LEA R14, P2, R205, R26, 0x2 ;  /* 0x0000001acd0e9211 */ /* 0x000fc800078410ff */
[----:B------:R-:W-:-:S05]  /*2a6c0*/  @!P1 LEA.HI.X R15, R205, R24, R37, 0x2, P2 ;  /* 0x00000018cd0f9211 */ /* 0x000fca00010f1425 */
[----:B----4-:R1:W-:Y:S04]  /*2a6d0*/  @!P1 ST.E.64 desc[UR40][R14.64], R8 ;  /* 0x000000080e009985 */ /* 0x0103e8000c101b28 */
[----:B--2---:R-:W2:Y:S01]  /*2a6e0*/  @!P0 LDL.64 R4, [R1+0x280] ;  /* 0x0002800001048983 */ /* 0x004ea20000100a00 */
[----:B------:R-:W-:Y:S02]  /*2a6f0*/  ISETP.GE.AND P1, PT, R203, UR4, PT ;  /* 0x00000004cb007c0c */ /* 0x000fe4000bf26270 */
[----:B------:R-:W-:-:S04]  /*2a700*/  @!P0 LEA R10, P2, R204, R26, 0x2 ;  /* 0x0000001acc0a8211 */ /* 0x000fc800078410ff */
[----:B------:R-:W-:-:S05]  /*2a710*/  @!P0 LEA.HI.X R11, R204, R24, R36, 0x2, P2 ;  /* 0x00000018cc0b8211 */ /* 0x000fca00010f1424 */
[----:B--2---:R2:W-:Y:S04]  /*2a720*/  @!P0 ST.E.64 desc[UR40][R10.64], R4 ;  /* 0x000000040a008985 */ /* 0x0045e8000c101b28 */
[----:B---3--:R-:W3:Y:S01]  /*2a730*/  @!P1 LDL.64 R6, [R1+0x290] ;  /* 0x0002900001069983 */ /* 0x008ee20000100a00 */
        /* <DEDUP_REMOVED lines=130> */
[----:B------:R-:W-:-:S04]  /*2af60*/  @!P1 LEA R10, P0, R208, R26, 0x2 ;  /* 0x0000001ad00a9211 */ /* 0x000fc800078010ff */
[----:B------:R-:W-:-:S05]  /*2af70*/  @!P1 LEA.HI.X R11, R208, R24, R221, 0x2, P0 ;  /* 0x00000018d00b9211 */ /* 0x000fca00000f14dd */
[----:B--2---:R3:W-:Y:S04]  /*2af80*/  @!P1 ST.E.64 desc[UR40][R10.64], R4 ;  /* 0x000000040a009985 */ /* 0x0047e8000c101b28 */
.L_x_6313:
[----:B------:R-:W-:Y:S05]  /*2af90*/  BSYNC B1 ;  /* 0x0000000000017941 */ /* 0x000fea0003800000 */
.L_x_6312:
[----:B------:R-:W-:Y:S01]  /*2afa0*/  VIADD R3, R3, 0x8 ;  /* 0x0000000803037836 */ /* 0x000fe20000000000 */
[----:B--2---:R2:W4:Y:S04]  /*2afb0*/  SHFL.IDX PT, R24, R21, 0x1, 0x1c1f ;  /* 0x003c1f0015187f89 */ /* 0x00452800000e0000 */
[----:B------:R-:W-:Y:S01]  /*2afc0*/  ISETP.GE.AND P0, PT, R3, R0, PT ;  /* 0x000000000300720c */ /* 0x000fe20003f06270 */
[----:B0-----:R-:W0:-:S12]  /*2afd0*/  SHFL.IDX PT, R20, R20, 0x1, 0x1c1f ;  /* 0x003c1f0014147f89 */ /* 0x001e1800000e0000 */
[----:B--2---:R-:W-:Y:S05]  /*2afe0*/  @P0 BRA `(.L_x_6311) ;  /* 0x0000001800680947 */ /* 0x004fea0003800000 */
[----:B------:R-:W2:Y:S02]  /*2aff0*/  LDC R0, c[0x0][0xbc8] ;  /* 0x0002f200ff007b82 */ /* 0x000ea40000000800 */
[----:B--2---:R-:W-:-:S13]  /*2b000*/  ISETP.GE.AND P1, PT, R23, R0, PT ;  /* 0x000000001700720c */ /* 0x004fda0003f26270 */
[----:B---3--:R-:W2:Y:S01]  /*2b010*/  @!P1 LDL.64 R14, [R1+0x248] ;  /* 0x00024800010e9983 */ /* 0x008ea20000100a00 */
[----:B------:R-:W-:Y:S02]  /*2b020*/  ISETP.GE.AND P2, PT, R207, R0, PT ;  /* 0x00000000cf00720c */ /* 0x000fe40003f46270 */
[----:B0-----:R-:W-:-:S04]  /*2b030*/  @!P1 LEA R8, P0, R23, R20, 0x2 ;  /* 0x0000001417089211 */ /* 0x001fc800078010ff */
[----:B----45:R-:W-:-:S05]  /*2b040*/  @!P1 LEA.HI.X R9, R23, R24, R40, 0x2, P0 ;  /* 0x0000001817099211 */ /* 0x030fca00000f1428 */
[----:B--2---:R0:W-:Y:S04]  /*2b050*/  @!P1 ST.E.64 desc[UR40][R8.64], R14 ;  /* 0x0000000e08009985 */ /* 0x0041e8000c101b28 */
[----:B------:R-:W2:Y:S01]  /*2b060*/  @!P2 LDL.64 R4, [R1+0x258] ;  /* 0x000258000104a983 */ /* 0x000ea20000100a00 */
[----:B------:R-:W-:Y:S02]  /*2b070*/  ISETP.GE.AND P1, PT, R206, R0, PT ;  /* 0x00000000ce00720c */ /* 0x000fe40003f26270 */
[----:B------:R-:W-:-:S04]  /*2b080*/  @!P2 LEA R10, P0, R207, R20, 0x2 ;  /* 0x00000014cf0aa211 */ /* 0x000fc800078010ff */
[----:B------:R-:W-:-:S05]  /*2b090*/  @!P2 LEA.HI.X R11, R207, R24, R39, 0x2, P0 ;  /* 0x00000018cf0ba211 */ /* 0x000fca00000f1427 */
[----:B--2---:R2:W-:Y:S04]  /*2b0a0*/  @!P2 ST.E.64 desc[UR40][R10.64], R4 ;  /* 0x000000040a00a985 */ /* 0x0045e8000c101b28 */
[----:B------:R-:W3:Y:S01]  /*2b0b0*/  @!P1 LDL.64 R6, [R1+0x268] ;  /* 0x0002680001069983 */ /* 0x000ee20000100a00 */
[----:B------:R-:W-:Y:S02]  /*2b0c0*/  ISETP.GE.AND P2, PT, R205, R0, PT ;  /* 0x00000000cd00720c */ /* 0x000fe40003f46270 */
[----:B------:R-:W-:-:S04]  /*2b0d0*/  @!P1 LEA R12, P0, R206, R20, 0x2 ;  /* 0x00000014ce0c9211 */ /* 0x000fc800078010ff */
[----:B------:R-:W-:-:S05]  /*2b0e0*/  @!P1 LEA.HI.X R13, R206, R24, R38, 0x2, P0 ;  /* 0x00000018ce0d9211 */ /* 0x000fca00000f1426 */
[----:B---3--:R3:W-:Y:S04]  /*2b0f0*/  @!P1 ST.E.64 desc[UR40][R12.64], R6 ;  /* 0x000000060c009985 */ /* 0x0087e8000c101b28 */
[----:B0-----:R-:W4:Y:S01]  /*2b100*/  @!P2 LDL.64 R8, [R1+0x278] ;  /* 0x000278000108a983 */ /* 0x001f220000100a00 */
[----:B------:R-:W-:Y:S02]  /*2b110*/  ISETP.GE.AND P1, PT, R204, R0, PT ;  /* 0x00000000cc00720c */ /* 0x000fe40003f26270 */
[----:B------:R-:W-:-:S04]  /*2b120*/  @!P2 LEA R14, P0, R205, R20, 0x2 ;  /* 0x00000014cd0ea211 */ /* 0x000fc800078010ff */
[----:B------:R-:W-:-:S05]  /*2b130*/  @!P2 LEA.HI.X R15, R205, R24, R37, 0x2, P0 ;  /* 0x00000018cd0fa211 */ /* 0x000fca00000f1425 */
[----:B----4-:R0:W-:Y:S04]  /*2b140*/  @!P2 ST.E.64 desc[UR40][R14.64], R8 ;  /* 0x000000080e00a985 */ /* 0x0101e8000c101b28 */
[----:B--2---:R-:W2:Y:S01]  /*2b150*/  @!P1 LDL.64 R4, [R1+0x288] ;  /* 0x0002880001049983 */ /* 0x004ea20000100a00 */
[----:B------:R-:W-:Y:S02]  /*2b160*/  ISETP.GE.AND P2, PT, R203, R0, PT ;  /* 0x00000000cb00720c */ /* 0x000fe40003f46270 */
[----:B------:R-:W-:-:S04]  /*2b170*/  @!P1 LEA R10, P0, R204, R20, 0x2 ;  /* 0x00000014cc0a9211 */ /* 0x000fc800078010ff */
[----:B------:R-:W-:-:S05]  /*2b180*/  @!P1 LEA.HI.X R11, R204, R24, R36, 0x2, P0 ;  /* 0x00000018cc0b9211 */ /* 0x000fca00000f1424 */
[----:B--2---:R2:W-:Y:S04]  /*2b190*/  @!P1 ST.E.64 desc[UR40][R10.64], R4 ;  /* 0x000000040a009985 */ /* 0x0045e8000c101b28 */
[----:B---3--:R-:W3:Y:S01]  /*2b1a0*/  @!P2 LDL.64 R6, [R1+0x298] ;  /* 0x000298000106a983 */ /* 0x008ee20000100a00 */
        /* <DEDUP_REMOVED lines=119> */
[----:B---3--:R-:W2:Y:S01]  /*2b920*/  @!P2 LDL.64 R6, [R1+0x418] ;  /* 0x000418000106a983 */ /* 0x008ea20000100a00 */
[C---:B------:R-:W-:Y:S01]  /*2b930*/  @!P2 LEA R12, P0, R163.reuse, R20, 0x2 ;  /* 0x00000014a30ca211 */ /* 0x040fe200078010ff */
[----:B------:R-:W-:Y:S01]  /*2b940*/  BSSY B1, `(.L_x_6314) ;  /* 0x000000a000017945 */ /* 0x000fe20003800000 */
[----:B------:R-:W-:Y:S02]  /*2b950*/  ISETP.GE.AND P1, PT, R208, R0, PT ;  /* 0x00000000d000720c */ /* 0x000fe40003f26270 */
[----:B------:R-:W-:Y:S02]  /*2b960*/  @!P2 LEA.HI.X R13, R163, R24, R223, 0x2, P0 ;  /* 0x00000018a30da211 */ /* 0x000fe400000f14df */
[----:B------:R-:W-:-:S03]  /*2b970*/  ISETP.GE.AND P0, PT, R209, R0, PT ;  /* 0x00000000d100720c */ /* 0x000fc60003f06270 */
[----:B--2---:R0:W-:Y:S10]  /*2b980*/  @!P2 ST.E.64 desc[UR40][R12.64], R6 ;  /* 0x000000060c00a985 */ /* 0x0041f4000c101b28 */
[----:B------:R-:W-:Y:S05]  /*2b990*/  @P0 BRA `(.L_x_6315) ;  /* 0x0000000000100947 */ /* 0x000fea0003800000 */
[----:B0-----:R-:W2:Y:S01]  /*2b9a0*/  LDL.64 R6, [R1+0x428] ;  /* 0x0004280001067983 */ /* 0x001ea20000100a00 */
[----:B------:R-:W-:-:S04]  /*2b9b0*/  LEA R4, P0, R209, R20, 0x2 ;  /* 0x00000014d1047211 */ /* 0x000fc800078010ff */
[----:B------:R-:W-:-:S05]  /*2b9c0*/  LEA.HI.X R5, R209, R24, R222, 0x2, P0 ;  /* 0x00000018d1057211 */ /* 0x000fca00000f14de */
[----:B--2---:R2:W-:Y:S04]  /*2b9d0*/  ST.E.64 desc[UR40][R4.64], R6 ;  /* 0x0000000604007985 */ /* 0x0045e8000c101b28 */
.L_x_6315:
[----:B------:R-:W-:Y:S05]  /*2b9e0*/  BSYNC B1 ;  /* 0x0000000000017941 */ /* 0x000fea0003800000 */
.L_x_6314:
[----:B------:R-:W-:Y:S05]  /*2b9f0*/  @P1 BRA `(.L_x_6311) ;  /* 0x0000000c00e41947 */ /* 0x000fea0003800000 */
[----:B0-2---:R-:W2:Y:S01]  /*2ba00*/  LDL.64 R6, [R1+0x438] ;  /* 0x0004380001067983 */ /* 0x005ea20000100a00 */
[----:B------:R-:W-:-:S04]  /*2ba10*/  LEA R4, P0, R208, R20, 0x2 ;  /* 0x00000014d0047211 */ /* 0x000fc800078010ff */
[----:B------:R-:W-:-:S05]  /*2ba20*/  LEA.HI.X R5, R208, R24, R221, 0x2, P0 ;  /* 0x00000018d0057211 */ /* 0x000fca00000f14dd */
[----:B--2---:R0:W-:Y:S01]  /*2ba30*/  ST.E.64 desc[UR40][R4.64], R6 ;  /* 0x0000000604007985 */ /* 0x0041e2000c101b28 */
[----:B------:R-:W-:Y:S05]  /*2ba40*/  BRA `(.L_x_6311) ;  /* 0x0000000c00d07947 */ /* 0x000fea0003800000 */
.L_x_6304:
        /* <DEDUP_REMOVED lines=11> */
[----:B------:R-:W2:Y:S01]  /*2bb00*/  @P1 LDG.E R3, desc[UR40][R4.64] ;  /* 0x0000002804031981 */ /* 0x000ea2000c1e1900 */
        /* <DEDUP_REMOVED lines=9> */
[----:B------:R-:W-:Y:S01]  /*2bba0*/  ISETP.GT.AND P0, PT, R218, 0x3f, PT ;  /* 0x0000003fda00780c */ /* 0x000fe20003f04270 */
[----:B------:R-:W-:Y:S01]  /*2bbb0*/  UMOV UR4, URZ ;  /* 0x0000003f00047c82 */ /* 0x000fe20008000000 */
[----:B------:R-:W-:-:S08]  /*2bbc0*/  ULOP3.LUT UR11, UR42, 0xffff, URZ, 0xc0, !UPT ;  /* 0x0000ffff2a0b7892 */ /* 0x000fd0000f8ec03f */
[----:B------:R-:W-:Y:S01]  /*2bbd0*/  @!UP1 ULDC UR8, c[0x0][0xbd4] ;  /* 0x0002f50000089ab9 */ /* 0x000fe20000000800 */
[----:B--2---:R-:W-:Y:S01]  /*2bbe0*/  @P1 R2UR UR4, R3 ;  /* 0x00000000030412ca */ /* 0x004fe200000e0000 */
[----:B0-----:R-:W-:-:S14]  /*2bbf0*/  @P2 BRA `(.L_x_6316) ;  /* 0x0000000000102947 */ /* 0x001fdc0003800000 */
[----:B------:R-:W-:Y:S05]  /*2bc00*/  @!P1 BRA `(.L_x_6316) ;  /* 0x00000000000c9947 */ /* 0x000fea0003800000 */
[----:B------:R-:W2:Y:S04]  /*2bc10*/  LDG.E R3, desc[UR40][R4.64] ;  /* 0x0000002804037981 */ /* 0x000ea8000c1e1900 */
[----:B-----5:R-:W2:Y:S02]  /*2bc20*/  LDG.E R0, desc[UR40][R4.64+0x4] ;  /* 0x0000042804007981 */ /* 0x020ea4000c1e1900 */
[----:B--2---:R-:W-:-:S07]  /*2bc30*/  IMAD.IADD R0, R0, 0x1, -R3 ;  /* 0x0000000100007824 */ /* 0x004fce00078e0a03 */
.L_x_6316:
[----:B------:R-:W-:Y:S01]  /*2bc40*/  USHF.R.S32.HI UR10, URZ, 0x1f, UR44 ;  /* 0x0000001f3f0a7899 */ /* 0x000fe2000801142c */
[----:B------:R-:W-:Y:S01]  /*2bc50*/  BSSY B1, `(.L_x_6317) ;  /* 0x000003c000017945 */ /* 0x000fe20003800000 */
[----:B------:R-:W-:Y:S02]  /*2bc60*/  USHF.R.S32.HI UR23, URZ, 0x1f, UR4 ;  /* 0x0000001f3f177899 */ /* 0x000fe40008011404 */
[----:B------:R-:W-:Y:S02]  /*2bc70*/  USEL UR9, UR44, URZ, !UP0 ;  /* 0x0000003f2c097287 */ /* 0x000fe4000c000000 */
[----:B------:R-:W-:Y:S01]  /*2bc80*/  USEL UR10, UR10, URZ, !UP0 ;  /* 0x0000003f0a0a7287 */ /* 0x000fe2000c000000 */
[----:B------:R-:W-:Y:S11]  /*2bc90*/  @P0 BRA `(.L_x_6318) ;  /* 0x0000000000dc0947 */ /* 0x000ff60003800000 */
        /* <DEDUP_REMOVED lines=17> */
[----:B------:R-:W-:Y:S02]  /*2bdb0*/  UIMAD UR15, UR15, UR9, URZ ;  /* 0x000000090f0f72a4 */ /* 0x000fe4000f8e023f */
[----:B------:R-:W1:Y:S01]  /*2bdc0*/  @P0 LDC R5, c[0x0][0xcf0] ;  /* 0x00033c00ff050b82 */ /* 0x000e620000000800 */
[----:B------:R-:W-:Y:S01]  /*2bdd0*/  ULDC.64 UR12, c[0x0][UR21+0x218] ;  /* 0x00008600150c7abb */ /* 0x000fe20008000a00 */
[----:B------:R-:W-:-:S02]  /*2bde0*/  UIMAD.WIDE.U32 UR24, UR16, UR20, URZ ;  /* 0x00000014101872a5 */ /* 0x000fc4000f8e003f */
[----:B------:R-:W-:Y:S02]  /*2bdf0*/  UIMAD.WIDE.U32 UR18, UR12, UR11, URZ ;  /* 0x0000000b0c1272a5 */ /* 0x000fe4000f8e003f */
[----:B------:R-:W-:Y:S02]  /*2be00*/  UIMAD UR22, UR13, UR11, URZ ;  /* 0x0000000b0d1672a4 */ /* 0x000fe4000f8e023f */
[----:B------:R-:W-:Y:S02]  /*2be10*/  UIMAD UR16, UR17, UR20, URZ ;  /* 0x00000014111072a4 */ /* 0x000fe4000f8e023f */
[----:B------:R-:W-:Y:S02]  /*2be20*/  UIMAD.WIDE.U32 UR12, UR14, UR9, URZ ;  /* 0x000000090e0c72a5 */ /* 0x000fe4000f8e003f */
[----:B------:R-:W-:Y:S02]  /*2be30*/  UIMAD UR15, UR14, UR10, UR15 ;  /* 0x0000000a0e0f72a4 */ /* 0x000fe4000f8e020f */
[----:B------:R-:W-:Y:S01]  /*2be40*/  UIADD3 UR16, UR25, UR16, URZ ;  /* 0x0000001019107290 */ /* 0x000fe2000fffe03f */
[----:B0-----:R-:W-:Y:S01]  /*2be50*/  @P0 IMAD.HI.U32 R4, R6, R3, RZ ;  /* 0x0000000306040227 */ /* 0x001fe200078e00ff */
[----:B------:R-:W-:-:S02]  /*2be60*/  UIADD3 UR22, UR19, UR22, URZ ;  /* 0x0000001613167290 */ /* 0x000fc4000fffe03f */
[----:B------:R-:W-:Y:S01]  /*2be70*/  UIADD3 UR18, UP1, UP2, UR12, UR18, UR4 ;  /* 0x000000120c127290 */ /* 0x000fe2000fa3e004 */
[----:B------:R-:W-:Y:S01]  /*2be80*/  IMAD.MOV.U32 R3, RZ, RZ, R6 ;  /* 0x000000ffff037224 */ /* 0x000fe200078e0006 */
[----:B------:R-:W-:Y:S01]  /*2be90*/  UIADD3 UR14, UR13, UR15, URZ ;  /* 0x0000000f0d0e7290 */ /* 0x000fe2000fffe03f */
        /* <DEDUP_REMOVED lines=23> */
.L_x_6318:
[----:B------:R-:W-:Y:S05]  /*2c010*/  BSYNC B1 ;  /* 0x0000000000017941 */ /* 0x000fea0003800000 */
.L_x_6317:
        /* <DEDUP_REMOVED lines=8> */
[----:B------:R-:W-:Y:S01]  /*2c0a0*/  ISETP.GE.AND P2, PT, R160, UR16, PT ;  /* 0x00000010a0007c0c */ /* 0x000fe2000bf46270 */
[----:B------:R-:W-:Y:S01]  /*2c0b0*/  UIMAD.WIDE.U32 UR12, UR4, UR14, URZ ;  /* 0x0000000e040c72a5 */ /* 0x000fe2000f8e003f */
[----:B0-----:R-:W-:Y:S01]  /*2c0c0*/  SEL R6, RZ, 0xffffffff, P1 ;  /* 0xffffffffff067807 */ /* 0x001fe20000800000 */
[----:B------:R-:W-:Y:S01]  /*2c0d0*/  UIMAD UR8, UR4, UR15, UR8 ;  /* 0x0000000f040872a4 */ /* 0x000fe2000f8e0208 */
[----:B------:R-:W-:Y:S01]  /*2c0e0*/  SEL R4, RZ, 0x1, P2 ;  /* 0x00000001ff047807 */ /* 0x000fe20001000000 */
[----:B------:R-:W-:Y:S01]  /*2c0f0*/  IMAD R3, R220, 0x20, R210 ;  /* 0x00000020dc037824 */ /* 0x000fe200078e02d2 */
[----:B------:R-:W-:Y:S01]  /*2c100*/  ISETP.GE.AND P2, PT, R158, UR16, PT ;  /* 0x000000109e007c0c */ /* 0x000fe2000bf46270 */
[----:B------:R-:W-:Y:S01]  /*2c110*/  IMAD.SHL.U32 R9, R6, 0x2, RZ ;  /* 0x0000000206097824 */ /* 0x000fe200078e00ff */
[----:B------:R-:W-:Y:S01]  /*2c120*/  UIADD3 UR13, UR13, UR8, URZ ;  /* 0x000000080d0d7290 */ /* 0x000fe2000fffe03f */
[----:B------:R-:W-:Y:S01]  /*2c130*/  IMAD.U32 R8, RZ, RZ, UR43 ;  /* 0x0000002bff087e24 */ /* 0x000fe2000f8e00ff */
[----:B------:R-:W-:Y:S01]  /*2c140*/  ULDC.64 UR14, c[0x0][0xbe8] ;  /* 0x0002fa00000e7ab9 */ /* 0x000fe20000000a00 */
[----:B------:R-:W-:Y:S01]  /*2c150*/  ISETP.GE.AND P1, PT, R157, UR16, PT ;  /* 0x000000109d007c0c */ /* 0x000fe2000bf26270 */
[----:B------:R-:W-:Y:S01]  /*2c160*/  UIMAD.WIDE.U32 UR12, UR11, UR14, UR12 ;  /* 0x0000000e0b0c72a5 */ /* 0x000fe2000f8e000c */
[----:B------:R-:W-:Y:S01]  /*2c170*/  LOP3.LUT R6, R9, 0x2, R4, 0xe2, !PT ;  /* 0x0000000209067812 */ /* 0x000fe200078ee204 */
[----:B------:R-:W-:Y:S01]  /*2c180*/  IMAD R8, R8, 0x40, R3 ;  /* 0x0000004008087824 */ /* 0x000fe200078e0203 */
[----:B------:R-:W-:Y:S01]  /*2c190*/  SEL R4, RZ, 0xffffffff, P2 ;  /* 0xffffffffff047807 */ /* 0x000fe20001000000 */
[----:B------:R-:W-:Y:S01]  /*2c1a0*/  UIMAD UR13, UR11, UR15, UR13 ;  /* 0x0000000f0b0d72a4 */ /* 0x000fe2000f8e020d */
[----:B------:R-:W-:Y:S01]  /*2c1b0*/  SEL R9, RZ, 0xffffffff, P1 ;  /* 0xffffffffff097807 */ /* 0x000fe20000800000 */
[----:B------:R-:W-:Y:S01]  /*2c1c0*/  IMAD.MOV.U32 R3, RZ, RZ, R8 ;  /* 0x000000ffff037224 */ /* 0x000fe200078e0008 */
[----:B-1----:R-:W-:Y:S01]  /*2c1d0*/  ISETP.NE.AND P0, PT, R11, 0x1, PT ;  /* 0x000000010b00780c */ /* 0x002fe20003f05270 */
[----:B------:R-:W-:Y:S01]  /*2c1e0*/  ULDC.64 UR14, c[0x0][0xbf0] ;  /* 0x0002fc00000e7ab9 */ /* 0x000fe20000000a00 */
[----:B------:R-:W-:Y:S01]  /*2c1f0*/  IMAD.SHL.U32 R13, R4, 0x4, RZ ;  /* 0x00000004040d7824 */ /* 0x000fe200078e00ff */
[----:B------:R-:W-:Y:S01]  /*2c200*/  UIMAD UR10, UR10, UR14, URZ ;  /* 0x0000000e0a0a72a4 */ /* 0x000fe2000f8e023f */
[----:B------:R-:W-:Y:S01]  /*2c210*/  IMAD.SHL.U32 R9, R9, 0x8, RZ ;  /* 0x0000000809097824 */ /* 0x000fe200078e00ff */
[----:B------:R-:W-:Y:S01]  /*2c220*/  ISETP.GE.AND P2, PT, R161, UR16, PT ;  /* 0x00000010a1007c0c */ /* 0x000fe2000bf46270 */
[----:B-----5:R-:W-:Y:S01]  /*2c230*/  IMAD R25, R0, R11, RZ ;  /* 0x0000000b00197224 */ /* 0x020fe200078e02ff */
[----:B------:R-:W-:Y:S01]  /*2c240*/  UIMAD UR4, UR9, UR15, UR10 ;  /* 0x0000000f090472a4 */ /* 0x000fe2000f8e020a */
[----:B------:R-:W-:Y:S01]  /*2c250*/  LOP3.LUT R6, R13, 0x4, R6, 0xe2, !PT ;  /* 0x000000040d067812 */ /* 0x000fe200078ee206 */
[----:B------:R-:W-:Y:S01]  /*2c260*/  UIMAD.WIDE.U32 UR8, UR9, UR14, UR12 ;  /* 0x0000000e090872a5 */ /* 0x000fe2000f8e000c */
[----:B------:R-:W-:Y:S01]  /*2c270*/  SEL R0, RZ, 0x80, P2 ;  /* 0x00000080ff007807 */ /* 0x000fe20001000000 */
[----:B------:R-:W-:Y:S01]  /*2c280*/  BSSY B1, `(.L_x_6319) ;  /* 0x000004c000017945 */ /* 0x000fe20003800000 */
[----:B------:R-:W-:Y:S01]  /*2c290*/  LOP3.LUT R10, R9, 0x8, R6, 0xe2, !PT ;  /* 0x00000008090a7812 */ /* 0x000fe200078ee206 */
[----:B------:R-:W0:Y:S01]  /*2c2a0*/  @P0 LDC R5, c[0x0][0xcec] ;  /* 0x00033b00ff050b82 */ /* 0x000e220000000800 */
[----:B------:R-:W-:-:S07]  /*2c2b0*/  UIADD3 UR4, UR9, UR4, URZ ;  /* 0x0000000409047290 */ /* 0x000fce000fffe03f */
[----:B------:R-:W1:Y:S01]  /*2c2c0*/  @P0 LDC R7, c[0x0][0xcf0] ;  /* 0x00033c00ff070b82 */ /* 0x000e620000000800 */
        /* <DEDUP_REMOVED lines=13> */
[----:B------:R-:W-:Y:S02]  /*2c3a0*/  IMAD R7, R11, R7, R8 ;  /* 0x000000070b077224 */ /* 0x000fe400078e0208 */
[----:B------:R-:W-:Y:S02]  /*2c3b0*/  IMAD.SHL.U32 R13, R9, 0x10, RZ ;  /* 0x00000010090d7824 */ /* 0x000fe400078e00ff */
[----:B------:R-:W-:Y:S01]  /*2c3c0*/  IMAD R9, R3, UR9, R6 ;  /* 0x0000000903097c24 */ /* 0x000fe2000f8e0206 */
[----:B------:R-:W-:Y:S01]  /*2c3d0*/  SEL R6, RZ, 0xffffffff, P0 ;  /* 0xffffffffff067807 */ /* 0x000fe20000000000 */
[----:B------:R-:W-:Y:S01]  /*2c3e0*/  ULDC.64 UR8, c[0x0][0xbd8] ;  /* 0x0002f60000087ab9 */ /* 0x000fe20000000a00 */
[----:B------:R-:W-:Y:S01]  /*2c3f0*/  SHF.R.S32.HI R3, RZ, 0x1f, R7 ;  /* 0x0000001fff037819 */ /* 0x000fe20000011407 */
[----:B------:R-:W-:Y:S01]  /*2c400*/  IMAD.IADD R5, R5, 0x1, R9 ;  /* 0x0000000105057824 */ /* 0x000fe200078e0209 */
[----:B------:R-:W-:Y:S01]  /*2c410*/  LOP3.LUT R10, R13, 0x10, R10, 0xe2, !PT ;  /* 0x000000100d0a7812 */ /* 0x000fe200078ee20a */
[----:B------:R-:W-:Y:S01]  /*2c420*/  IMAD.SHL.U32 R13, R6, 0x20, RZ ;  /* 0x00000020060d7824 */ /* 0x000fe200078e00ff */
[----:B------:R-:W-:Y:S01]  /*2c430*/  ISETP.GE.AND P0, PT, R162, UR16, PT ;  /* 0x00000010a2007c0c */ /* 0x000fe2000bf06270 */
[----:B------:R-:W-:-:S02]  /*2c440*/  IMAD R6, R3, UR8, RZ ;  /* 0x0000000803067c24 */ /* 0x000fc4000f8e02ff */
[----:B------:R-:W-:Y:S01]  /*2c450*/  IMAD.WIDE.U32 R4, R7, UR8, R4 ;  /* 0x0000000807047c25 */ /* 0x000fe2000f8e0004 */
[----:B------:R-:W-:-:S03]  /*2c460*/  LOP3.LUT R10, R13, 0x20, R10, 0xe2, !PT ;  /* 0x000000200d0a7812 */ /* 0x000fc600078ee20a */
[----:B------:R-:W-:Y:S01]  /*2c470*/  IMAD R3, R7, UR9, R6 ;  /* 0x0000000907037c24 */ /* 0x000fe2000f8e0206 */
[----:B------:R-:W-:Y:S01]  /*2c480*/  ULDC.64 UR8, c[0x0][0xb80] ;  /* 0x0002e00000087ab9 */ /* 0x000fe20000000a00 */
[----:B------:R-:W-:Y:S01]  /*2c490*/  IMAD.U32 R7, RZ, RZ, UR43 ;  /* 0x0000002bff077e24 */ /* 0x000fe2000f8e00ff */
[C---:B------:R-:W-:Y:S01]  /*2c4a0*/  LEA R20, P1, R4.reuse, UR8, 0x1 ;  /* 0x0000000804147c11 */ /* 0x040fe2000f8208ff */
[----:B------:R-:W-:Y:S02]  /*2c4b0*/  IMAD.IADD R3, R5, 0x1, R3 ;  /* 0x0000000105037824 */ /* 0x000fe400078e0203 */
[----:B------:R-:W-:Y:S01]  /*2c4c0*/  IMAD R26, R7, 0x40, R210 ;  /* 0x00000040071a7824 */ /* 0x000fe200078e02d2 */
[----:B------:R-:W-:Y:S01]  /*2c4d0*/  SEL R7, RZ, 0x40, P0 ;  /* 0x00000040ff077807 */ /* 0x000fe20000000000 */
[----:B------:R0:W1:Y:S01]  /*2c4e0*/  SHFL.IDX PT, R6, R20, RZ, 0x181f ;  /* 0x00181fff14067589 */ /* 0x00006200000e0000 */
[----:B------:R-:W-:Y:S02]  /*2c4f0*/  LEA.HI.X R3, R4, UR9, R3, 0x1, P1 ;  /* 0x0000000904037c11 */ /* 0x000fe400088f0c03 */
[----:B------:R-:W-:-:S02]  /*2c500*/  ISETP.GE.AND P0, PT, R26, R25, PT ;  /* 0x000000191a00720c */ /* 0x000fc40003f06270 */
[----:B------:R-:W-:Y:S02]  /*2c510*/  LOP3.LUT R21, R10, R7, RZ, 0xfc, !PT ;  /* 0x000000070a157212 */ /* 0x000fe400078efcff */
[----:B------:R0:W2:Y:S02]  /*2c520*/  SHFL.IDX PT, R7, R3, RZ, 0x181f ;  /* 0x00181fff03077589 */ /* 0x0000a400000e0000 */
        /* <DEDUP_REMOVED lines=33> */
.L_x_6320:
[----:B------:R-:W-:Y:S05]  /*2c740*/  BSYNC B1 ;  /* 0x0000000000017941 */ /* 0x000fea0003800000 */
.L_x_6319:
        /* <DEDUP_REMOVED lines=9> */
[----:B------:R-:W-:-:S05]  /*2c7e0*/  LOP3.LUT P1, RZ, R21, 0x40, RZ, 0xc0, !PT ;  /* 0x0000004015ff7812 */ /* 0x000fca000782c0ff */
[CC--:B-1----:R-:W-:Y:S02]  /*2c7f0*/  @!P2 LEA R8, P0, R159.reuse, R6.reuse, 0x1 ;  /* 0x000000069f08a211 */ /* 0x0c2fe400078008ff */
[----:B--2---:R-:W-:Y:S02]  /*2c800*/  @!P3 IMAD.WIDE R4, R160, 0x2, R6 ;  /* 0x00000002a004b825 */ /* 0x004fe400078e0206 */
[-C--:B------:R-:W-:Y:S02]  /*2c810*/  @!P2 LEA.HI.X R9, R159, R7.reuse, R217, 0x1, P0 ;  /* 0x000000079f09a211 */ /* 0x080fe400000f0cd9 */
[----:B------:R-:W-:Y:S01]  /*2c820*/  @!P5 LEA R10, P0, R158, R6, 0x1 ;  /* 0x000000069e0ad211 */ /* 0x000fe200078008ff */
[----:B------:R0:W-:Y:S01]  /*2c830*/  @!P3 ST.E.128 desc[UR40][R4.64], RZ ;  /* 0x000000ff0400b985 */ /* 0x0001e2000c101d28 */
[----:B------:R-:W-:Y:S02]  /*2c840*/  ISETP.GE.AND P3, PT, R156, UR16, PT ;  /* 0x000000109c007c0c */ /* 0x000fe4000bf66270 */
[----:B------:R-:W-:Y:S01]  /*2c850*/  @!P5 LEA.HI.X R11, R158, R7, R216, 0x1, P0 ;  /* 0x000000079e0bd211 */ /* 0x000fe200000f0cd8 */
[----:B------:R1:W-:Y:S01]  /*2c860*/  @!P2 ST.E.128 desc[UR40][R8.64], RZ ;  /* 0x000000ff0800a985 */ /* 0x0003e2000c101d28 */
[----:B------:R-:W-:-:S02]  /*2c870*/  ISETP.GE.AND P2, PT, R17, UR16, PT ;  /* 0x0000001011007c0c */ /* 0x000fc4000bf46270 */
[----:B------:R-:W-:Y:S01]  /*2c880*/  LOP3.LUT P0, RZ, R24, 0x80, RZ, 0xc0, !PT ;  /* 0x0000008018ff7812 */ /* 0x000fe2000780c0ff */
[----:B------:R1:W-:Y:S01]  /*2c890*/  @!P5 ST.E.128 desc[UR40][R10.64], RZ ;  /* 0x000000ff0a00d985 */ /* 0x0003e2000c101d28 */
[----:B------:R-:W-:-:S04]  /*2c8a0*/  @!P4 LEA R12, P6, R157, R6, 0x1 ;  /* 0x000000069d0cc211 */ /* 0x000fc800078c08ff */
[----:B------:R-:W-:Y:S02]  /*2c8b0*/  @!P4 LEA.HI.X R13, R157, R7, R215, 0x1, P6 ;  /* 0x000000079d0dc211 */ /* 0x000fe400030f0cd7 */
[----:B------:R-:W-:-:S03]  /*2c8c0*/  @!P3 LEA R14, P5, R156, R6, 0x1 ;  /* 0x000000069c0eb211 */ /* 0x000fc600078a08ff */
[----:B------:R1:W-:Y:S01]  /*2c8d0*/  @!P4 ST.E.128 desc[UR40][R12.64], RZ ;  /* 0x000000ff0c00c985 */ /* 0x0003e2000c101d28 */
[-C--:B0-----:R-:W-:Y:S02]  /*2c8e0*/  @!P2 LEA R4, P6, R17, R6.reuse, 0x1 ;  /* 0x000000061104a211 */ /* 0x081fe400078c08ff */
        /* <DEDUP_REMOVED lines=10> */
.L_x_6311:
[----:B------:R-:W-:Y:S05]  /*2c990*/  BSYNC B0 ;  /* 0x0000000000007941 */ /* 0x000fea0003800000 */
.L_x_6303:
[----:B------:R-:W-:Y:S02]  /*2c9a0*/  ULDC UR4, c[0x0][0xd3c] ;  /* 0x00034f0000047ab9 */ /* 0x000fe40000000800 */
[----:B------:R-:W-:-:S06]  /*2c9b0*/  UISETP.GE.AND UP0, UPT, UR6, UR4, UPT ;  /* 0x000000040600728c */ /* 0x000fcc000bf06270 */
[----:B------:R-:W-:-:S13]  /*2c9c0*/  PLOP3.LUT P0, PT, PT, PT, UP0, 0x80, 0x0 ;  /* 0x000000000000781c */ /* 0x000fda0003f0f008 */
[----:B------:R-:W-:Y:S05]  /*2c9d0*/  @!P0 BRA `(.L_x_6321) ;  /* 0xfffffd4800e88947 */ /* 0x000fea000383ffff */
[----:B------:R-:W-:Y:S05]  /*2c9e0*/  EXIT ;  /* 0x000000000000794d */ /* 0x000fea0003800000 */
.L_x_6181:
        /* <DEDUP_REMOVED lines=14> */
[----:B0-----:R0:W-:Y:S01]  /*2cad0*/  STL.128 [R1+0x440], R4 ;  /* 0x0004400401007387 */ /* 0x0011e20000100c00 */
[----:B------:R-:W-:Y:S06]  /*2cae0*/  BAR.ARV 0x4, 0x180 ;  /* 0x0106000000007b1d */ /* 0x000fec0000002000 */
[----:B------:R-:W-:Y:S05]  /*2caf0*/  BRA `(.L_x_6323) ;  /* 0x0000000c00b47947 */ /* 0x000fea0003800000 */
.L_x_6322:
[----:B------:R-:W0:Y:S01]  /*2cb00*/  S2R R0, SR_TID.X ;  /* 0x0000000000007919 */ /* 0x000e220000002100 */
        /* <DEDUP_REMOVED lines=43> */
.L_x_6326:
        /* <DEDUP_REMOVED lines=39> */
.L_x_6324:
        /* <DEDUP_REMOVED lines=12> */
.L_x_6327:
[----:B----4-:R-:W-:Y:S01]  /*2d0f0*/  IMAD R2, R8, UR5, R9 ;  /* 0x0000000508027c24 */ /* 0x010fe2000f8e0209 */
[----:B-1----:R-:W-:Y:S01]  /*2d100*/  ISETP.NE.AND P0, PT, R7, 0x1, PT ;  /* 0x000000010700780c */ /* 0x002fe20003f05270 */
[----:B------:R-:W-:-:S03]  /*2d110*/  VIADD R12, R10, UR4 ;  /* 0x000000040a0c7c36 */ /* 0x000fc60008000000 */
[----:B------:R1:W-:Y:S01]  /*2d120*/  STL [R1+0x440], R2 ;  /* 0x0004400201007387 */ /* 0x0003e20000100800 */
[----:B0-----:R-:W-:-:S03]  /*2d130*/  IADD3 R5, -R2, UR6, RZ ;  /* 0x0000000602057c10 */ /* 0x001fc6000fffe1ff */
[----:B------:R1:W-:Y:S05]  /*2d140*/  STL [R1+0x44c], R12 ;  /* 0x00044c0c01007387 */ /* 0x0003ea0000100800 */
[----:B------:R-:W-:Y:S05]  /*2d150*/  @!P0 BRA `(.L_x_6328) ;  /* 0x0000000000e08947 */ /* 0x000fea0003800000 */
[-C--:B--2---:R-:W-:Y:S02]  /*2d160*/  IABS R6, R4.reuse ;  /* 0x0000000400067213 */ /* 0x084fe40000000000 */
[----:B------:R-:W-:Y:S02]  /*2d170*/  IABS R8, R7 ;  /* 0x0000000700087213 */ /* 0x000fe40000000000 */
[----:B------:R-:W0:Y:S08]  /*2d180*/  I2F.RP R9, R6 ;  /* 0x0000000600097306 */ /* 0x000e300000209400 */
[----:B------:R-:W2:Y:S08]  /*2d190*/  I2F.RP R10, R8 ;  /* 0x00000008000a7306 */ /* 0x000eb00000209400 */
[----:B0-----:R-:W1:Y:S08]  /*2d1a0*/  MUFU.RCP R9, R9 ;  /* 0x0000000900097308 */ /* 0x001e700000001000 */
[----:B--2---:R-:W-:Y:S01]  /*2d1b0*/  MUFU.RCP R10, R10 ;  /* 0x0000000a000a7308 */ /* 0x004fe20000001000 */
[----:B-1----:R-:W-:Y:S01]  /*2d1c0*/  VIADD R2, R9, 0xffffffe ;  /* 0x0ffffffe09027836 */ /* 0x002fe20000000000 */
[----:B------:R-:W-:-:S06]  /*2d1d0*/  IABS R9, R4 ;  /* 0x0000000400097213 */ /* 0x000fcc0000000000 */
[----:B---3--:R0:W1:Y:S02]  /*2d1e0*/  F2I.FTZ.U32.TRUNC.NTZ R3, R2 ;  /* 0x0000000200037305 */ /* 0x008064000021f000 */
        /* <DEDUP_REMOVED lines=8> */
[----:B------:R-:W-:Y:S02]  /*2d270*/  VIADD R3, R10, 0xffffffe ;  /* 0x0ffffffe0a037836 */ /* 0x000fe40000000000 */
[----:B------:R-:W-:Y:S01]  /*2d280*/  IMAD.MOV.U32 R2, RZ, RZ, RZ ;  /* 0x000000ffff027224 */ /* 0x000fe200078e00ff */
[----:B------:R-:W-:-:S03]  /*2d290*/  ISETP.GT.U32.AND P1, PT, R6, R11, PT ;  /* 0x0000000b0600720c */ /* 0x000fc60003f24070 */
        /* <DEDUP_REMOVED lines=36> */
.L_x_6328:
[----:B-1-3--:R-:W0:Y:S02]  /*2d4e0*/  LDC.64 R2, c[0x0][0xd90] ;  /* 0x00036400ff027b82 */ /* 0x00ae240000000a00 */
        /* <DEDUP_REMOVED lines=60> */
.L_x_6329:
[----:B01----:R-:W-:-:S05]  /*2d8b0*/  LOP3.LUT R3, RZ, R2, RZ, 0x33, !PT ;  /* 0x00000002ff037212 */ /* 0x003fca00078e33ff */
[----:B------:R-:W-:-:S05]  /*2d8c0*/  IMAD.IADD R2, R4, 0x1, R3 ;  /* 0x0000000104027824 */ /* 0x000fca00078e0203 */
[----:B------:R1:W-:Y:S01]  /*2d8d0*/  STL [R1+0x444], R2 ;  /* 0x0004440201007387 */ /* 0x0003e20000100800 */
[----:B------:R-:W-:Y:S05]  /*2d8e0*/  BRA `(.L_x_6330) ;  /* 0x0000000000107947 */ /* 0x000fea0003800000 */
.L_x_6325:
[----:B------:R-:W-:Y:S01]  /*2d8f0*/  IMAD.U32 R2, RZ, RZ, UR6 ;  /* 0x00000006ff027e24 */ /* 0x000fe2000f8e00ff */
[----:B------:R0:W-:Y:S04]  /*2d900*/  STL [R1+0x444], RZ ;  /* 0x000444ff01007387 */ /* 0x0001e80000100800 */
[----:B------:R0:W-:Y:S04]  /*2d910*/  STL [R1+0x448], RZ ;  /* 0x000448ff01007387 */ /* 0x0001e80000100800 */
[----:B------:R0:W-:Y:S02]  /*2d920*/  STL [R1+0x440], R2 ;  /* 0x0004400201007387 */ /* 0x0001e40000100800 */
.L_x_6330:
[----:B------:R-:W2:Y:S04]  /*2d930*/  LDL R4, [R1+0x440] ;  /* 0x0004400001047983 */ /* 0x000ea80000100800 */
        /* <DEDUP_REMOVED lines=9> */
.L_x_6323:
[----:B--2---:R-:W2:Y:S01]  /*2d9d0*/  LDL R0, [R1+0x44c] ;  /* 0x00044c0001007983 */ /* 0x004ea20000100800 */
[----:B------:R-:W-:-:S03]  /*2d9e0*/  ULDC UR4, c[0x0][0xd3c] ;  /* 0x00034f0000047ab9 */ /* 0x000fc60000000800 */
[----:B------:R3:W-:Y:S04]  /*2d9f0*/  STL [R1+0x450], RZ ;  /* 0x000450ff01007387 */ /* 0x0007e80000100800 */
[----:B------:R3:W-:Y:S01]  /*2da00*/  STL [R1+0x4a4], RZ ;  /* 0x0004a4ff01007387 */ /* 0x0007e20000100800 */
[----:B--2---:R-:W-:Y:S01]  /*2da10*/  ISETP.GE.AND P0, PT, R0, UR4, PT ;  /* 0x0000000400007c0c */ /* 0x004fe2000bf06270 */
[----:B------:R-:W-:-:S05]  /*2da20*/  IMAD.MOV.U32 R0, RZ, RZ, 0x1 ;  /* 0x00000001ff007424 */ /* 0x000fca00078e00ff */
[----:B------:R3:W-:Y:S07]  /*2da30*/  STL [R1+0x458], R0 ;  /* 0x0004580001007387 */ /* 0x0007ee0000100800 */
[----:B------:R-:W-:Y:S05]  /*2da40*/  @P0 BRA `(.L_x_6331) ;  /* 0x0000007800d00947 */ /* 0x000fea0003800000 */
[----:B0-----:R-:W0:Y:S01]  /*2da50*/  S2R R5, SR_TID.X ;  /* 0x0000000000057919 */ /* 0x001e220000002100 */
[----:B------:R-:W2:Y:S01]  /*2da60*/  S2UR UR5, SR_CgaCtaId ;  /* 0x00000000000579c3 */ /* 0x000ea20000008800 */
[----:B------:R-:W-:Y:S01]  /*2da70*/  UMOV UR4, 0x400 ;  /* 0x0000040000047882 */ /* 0x000fe20000000000 */
[----:B------:R-:W-:Y:S01]  /*2da80*/  BSSY B8, `(.L_x_6331) ;  /* 0x00007b0000087945 */ /* 0x000fe20003800000 */
[----:B------:R-:W-:Y:S01]  /*2da90*/  STL [R1+0x4a4], RZ ;  /* 0x0004a4ff01007387 */ /* 0x000fe20000100800 */
[----:B------:R-:W-:Y:S01]  /*2daa0*/  ULDC UR36, c[0x0][0xc] ;  /* 0x0000030000247ab9 */ /* 0x000fe20000000800 */
[----:B------:R-:W-:Y:S02]  /*2dab0*/  ULDC.64 UR38, c[0x0][0x198] ;  /* 0x0000660000267ab9 */ /* 0x000fe40000000a00 */
[----:B------:R-:W-:Y:S01]  /*2dac0*/  STL [R1+0x450], RZ ;  /* 0x000450ff01007387 */ /* 0x000fe20000100800 */
[----:B--2---:R-:W-:-:S06]  /*2dad0*/  ULEA UR4, UR5, UR4, 0x18 ;  /* 0x0000000405047291 */ /* 0x004fcc000f8ec03f */
[----:B------:R-:W-:Y:S01]  /*2dae0*/  IMAD.U32 R18, RZ, RZ, UR4 ;  /* 0x00000004ff127e24 */ /* 0x000fe2000f8e00ff */
[C---:B0-----:R-:W-:Y:S01]  /*2daf0*/  LOP3.LUT R4, R5.reuse, 0x7f, RZ, 0xc0, !PT ;  /* 0x0000007f05047812 */ /* 0x041fe200078ec0ff */
[----:B---3--:R-:W-:-:S05]  /*2db00*/  IMAD.SHL.U32 R0, R5, 0x8, RZ ;  /* 0x0000000805007824 */ /* 0x008fca00078e00ff */
        /* <DEDUP_REMOVED lines=9> */
[----:B------:R-:W-:Y:S01]  /*2dba0*/  IMAD.MOV.U32 R2, RZ, RZ, 0x1 ;  /* 0x00000001ff027424 */ /* 0x000fe200078e00ff */
[C---:B------:R-:W-:Y:S02]  /*2dbb0*/  LOP3.LUT R4, R0.reuse, 0x40, RZ, 0xfc, !PT ;  /* 0x0000004000047812 */ /* 0x040fe400078efcff */
[----:B------:R0:W-:Y:S01]  /*2dbc0*/  STL [R1+0x454], R3 ;  /* 0x0004540301007387 */ /* 0x0001e20000100800 */
[----:B------:R-:W-:-:S03]  /*2dbd0*/  LOP3.LUT R4, R0, 0x100, RZ, 0xfc, !PT ;  /* 0x0000010000047812 */ /* 0x000fc600078efcff */
[----:B------:R1:W-:Y:S01]  /*2dbe0*/  STL [R1+0x458], R2 ;  /* 0x0004580201007387 */ /* 0x0003e20000100800 */
[C---:B0-----:R-:W-:Y:S02]  /*2dbf0*/  LOP3.LUT R3, R0.reuse, 0x80, RZ, 0xfc, !PT ;  /* 0x0000008000037812 */ /* 0x041fe400078efcff */
[C---:B------:R-:W-:Y:S02]  /*2dc00*/  LOP3.LUT R3, R0.reuse, 0x140, RZ, 0xfc, !PT ;  /* 0x0000014000037812 */ /* 0x040fe400078efcff */
[C---:B-1----:R-:W-:Y:S02]  /*2dc10*/  LOP3.LUT R2, R0.reuse, 0xc0, RZ, 0xfc, !PT ;  /* 0x000000c000027812 */ /* 0x042fe400078efcff */
[C---:B------:R-:W-:Y:S02]  /*2dc20*/  LOP3.LUT R2, R0.reuse, 0x180, RZ, 0xfc, !PT ;  /* 0x0000018000027812 */ /* 0x040fe400078efcff */
[----:B------:R-:W-:-:S07]  /*2dc30*/  LOP3.LUT R0, R0, 0x1c0, RZ, 0xfc, !PT ;  /* 0x000001c000007812 */ /* 0x000fce00078efcff */
.L_x_6465:
[----:B0-----:R-:W2:Y:S01]  /*2dc40*/  LDL R9, [R1+0x44c] ;  /* 0x00044c0001097983 */ /* 0x001ea20000100800 */
[----:B------:R-:W-:Y:S05]  /*2dc50*/  YIELD ;  /* 0x0000000000007946 */ /* 0x000fea0003800000 */
[----:B------:R-:W-:Y:S01]  /*2dc60*/  ULDC.64 UR4, c[0x0][0xb20] ;  /* 0x0002c80000047ab9 */ /* 0x000fe20000000a00 */
[----:B------:R-:W-:Y:S01]  /*2dc70*/  IMAD.MOV.U32 R0, RZ, RZ, RZ ;  /* 0x000000ffff007224 */ /* 0x000fe200078e00ff */
[----:B------:R-:W-:Y:S01]  /*2dc80*/  ISETP.NE.U32.AND P0, PT, RZ, UR4, PT ;  /* 0x00000004ff007c0c */ /* 0x000fe2000bf05070 */
[----:B-1--4-:R-:W0:Y:S01]  /*2dc90*/  LDC.64 R4, c[0x0][0xaf8] ;  /* 0x0002be00ff047b82 */ /* 0x012e220000000a00 */
        /* <DEDUP_REMOVED lines=41> */
.L_x_6332:
        /* <DEDUP_REMOVED lines=16> */
.L_x_6333:
[----:B------:R-:W-:Y:S05]  /*2e030*/  @!P1 BRA `(.L_x_6334) ;  /* 0x00000000000c9947 */ /* 0x000fea0003800000 */
[----:B------:R-:W3:Y:S04]  /*2e040*/  LDG.E R6, desc[UR40][R2.64] ;  /* 0x0000002802067981 */ /* 0x000ee8000c1e1900 */
[----:B------:R-:W3:Y:S02]  /*2e050*/  LDG.E R2, desc[UR40][R2.64+0x4] ;  /* 0x0000042802027981 */ /* 0x000ee4000c1e1900 */
[----:B---3--:R-:W-:-:S07]  /*2e060*/  IMAD.IADD R6, R2, 0x1, -R6 ;  /* 0x0000000102067824 */ /* 0x008fce00078e0a06 */
.L_x_6334:
        /* <DEDUP_REMOVED lines=34> */
.L_x_6337:
[----:B------:R-:W-:-:S13]  /*2e290*/  ISETP.NE.AND P0, PT, R3, 0x1, PT ;  /* 0x000000010300780c */ /* 0x000fda0003f05270 */
[----:B------:R-:W2:Y:S02]  /*2e2a0*/  @P0 LDC.64 R4, c[0x0][0xae0] ;  /* 0x0002b800ff040b82 */ /* 0x000ea40000000a00 */
[----:B--2---:R-:W-:-:S05]  /*2e2b0*/  @P0 IMAD.HI.U32 R4, R8, R4, RZ ;  /* 0x0000000408040227 */ /* 0x004fca00078e00ff */
[----:B------:R-:W-:-:S07]  /*2e2c0*/  @P0 SHF.R.U32.HI R8, RZ, R5, R4 ;  /* 0x00000005ff080219 */ /* 0x000fce0000011604 */
.L_x_6338:
[----:B------:R-:W-:Y:S05]  /*2e2d0*/  BSYNC B0 ;  /* 0x0000000000007941 */ /* 0x000fea0003800000 */
.L_x_6336:
[----:B------:R-:W-:-:S05]  /*2e2e0*/  IMAD R8, R8, R3, R3 ;  /* 0x0000000308087224 */ /* 0x000fca00078e0203 */
[----:B------:R-:W-:-:S07]  /*2e2f0*/  VIMNMX R2, R2, R8, PT ;  /* 0x0000000802027248 */ /* 0x000fce0003fe0100 */
.L_x_6335:
        /* <DEDUP_REMOVED lines=25> */
.L_x_6341:
[----:B------:R-:W-:-:S13]  /*2e490*/  ISETP.NE.AND P0, PT, R3, 0x1, PT ;  /* 0x000000010300780c */ /* 0x000fda0003f05270 */
[----:B--2---:R-:W2:Y:S02]  /*2e4a0*/  @P0 LDC.64 R4, c[0x0][0xae0] ;  /* 0x0002b800ff040b82 */ /* 0x004ea40000000a00 */
[----:B--2---:R-:W-:-:S05]  /*2e4b0*/  @P0 IMAD.HI.U32 R4, R6, R4, RZ ;  /* 0x0000000406040227 */ /* 0x004fca00078e00ff */
[----:B------:R-:W-:-:S07]  /*2e4c0*/  @P0 SHF.R.U32.HI R6, RZ, R5, R4 ;  /* 0x00000005ff060219 */ /* 0x000fce0000011604 */
.L_x_6342:
[----:B------:R-:W-:Y:S05]  /*2e4d0*/  BSYNC B0 ;  /* 0x0000000000007941 */ /* 0x000fea0003800000 */
.L_x_6340:
[----:B------:R-:W-:-:S05]  /*2e4e0*/  IMAD R3, R6, R3, RZ ;  /* 0x0000000306037224 */ /* 0x000fca00078e02ff */
[----:B------:R-:W-:-:S07]  /*2e4f0*/  VIMNMX R2, R2, R3, !PT ;  /* 0x0000000302027248 */ /* 0x000fce0007fe0100 */
.L_x_6339:
[----:B------:R-:W-:Y:S01]  /*2e500*/  SHF.R.S32.HI R3, RZ, 0x1f, R2 ;  /* 0x0000001fff037819 */ /* 0x000fe20000011402 */
[----:B------:R-:W-:Y:S01]  /*2e510*/  IMAD.MOV.U32 R5, RZ, RZ, RZ ;  /* 0x000000ffff057224 */ /* 0x000fe200078e00ff */
[----:B--2---:R-:W-:Y:S01]  /*2e520*/  SHF.R.U32.HI R4, RZ, 0x10, R7 ;  /* 0x00000010ff047819 */ /* 0x004fe20000011607 */
[----:B------:R-:W-:Y:S01]  /*2e530*/  BSSY B0, `(.L_x_6343) ;  /* 0x0000029000007945 */ /* 0x000fe20003800000 */
[----:B------:R-:W-:Y:S01]  /*2e540*/  LEA.HI R3, R3, R2, RZ, 0x6 ;  /* 0x0000000203037211 */ /* 0x000fe200078f30ff */
[----:B01----:R-:W-:Y:S01]  /*2e550*/  IMAD.MOV.U32 R10, RZ, RZ, R5 ;  /* 0x000000ffff0a7224 */ /* 0x003fe200078e0005 */
[----:B------:R-:W-:Y:S01]  /*2e560*/  ISETP.NE.AND P0, PT, R4, RZ, PT ;  /* 0x000000ff0400720c */ /* 0x000fe20003f05270 */
[----:B------:R0:W-:Y:S01]  /*2e570*/  STL [R1+0x488], R5 ;  /* 0x0004880501007387 */ /* 0x0001e20000100800 */
[----:B------:R-:W-:Y:S02]  /*2e580*/  SHF.R.S32.HI R3, RZ, 0x6, R3 ;  /* 0x00000006ff037819 */ /* 0x000fe40000011403 */
[----:B------:R-:W-:-:S02]  /*2e590*/  LOP3.LUT R8, R7, 0xff, RZ, 0xc0, !PT ;  /* 0x000000ff07087812 */ /* 0x000fc400078ec0ff */
[----:B------:R-:W-:-:S03]  /*2e5a0*/  VIMNMX R9, RZ, R3, !PT ;  /* 0x00000003ff097248 */ /* 0x000fc60007fe0100 */
[----:B------:R0:W-:Y:S01]  /*2e5b0*/  STL [R1+0x4a8], R8 ;  /* 0x0004a80801007387 */ /* 0x0001e20000100800 */
[----:B------:R-:W-:-:S03]  /*2e5c0*/  ISETP.GT.AND P1, PT, R0, R9, PT ;  /* 0x000000090000720c */ /* 0x000fc60003f24270 */
[----:B------:R0:W-:Y:S01]  /*2e5d0*/  STL [R1+0x484], R9 ;  /* 0x0004840901007387 */ /* 0x0001e20000100800 */
[----:B------:R-:W1:Y:S09]  /*2e5e0*/  @!P0 LDC R4, c[0x0][0xae8] ;  /* 0x0002ba00ff048b82 */ /* 0x000e720000000800 */
[----:B0-----:R-:W-:Y:S05]  /*2e5f0*/  @!P1 BRA `(.L_x_6344) ;  /* 0x0000000000709947 */ /* 0x001fea0003800000 */
[-C--:B-1----:R-:W-:Y:S02]  /*2e600*/  IABS R5, R4.reuse ;  /* 0x0000000400057213 */ /* 0x082fe40000000000 */
        /* <DEDUP_REMOVED lines=27> */
.L_x_6344:
[----:B------:R-:W-:Y:S05]  /*2e7c0*/  BSYNC B0 ;  /* 0x0000000000007941 */ /* 0x000fea0003800000 */
.L_x_6343:
[----:B------:R-:W-:Y:S01]  /*2e7d0*/  IMAD.MOV.U32 R3, RZ, RZ, R10 ;  /* 0x000000ffff037224 */ /* 0x000fe200078e000a */
[----:B------:R-:W-:Y:S03]  /*2e7e0*/  BSSY B7, `(.L_x_6345) ;  /* 0x00005bd000077945 */ /* 0x000fe60003800000 */
[----:B------:R-:W-:-:S05]  /*2e7f0*/  IMAD R2, R8, R3, R9 ;  /* 0x0000000308027224 */ /* 0x000fca00078e0209 */
        /* <DEDUP_REMOVED lines=12> */
[----:B-1----:R-:W1:Y:S01]  /*2e8c0*/  POPC R4, UR4 ;  /* 0x0000000400047d09 */ /* 0x002e620008000000 */
[----:B--2---:R-:W-:-:S02]  /*2e8d0*/  ISETP.EQ.U32.AND P0, PT, R0, R2, PT ;  /* 0x000000020000720c */ /* 0x004fc40003f02070 */
[----:B------:R-:W1:Y:S11]  /*2e8e0*/  LDC.64 R2, c[0x0][0xd60] ;  /* 0x00035800ff027b82 */ /* 0x000e760000000a00 */
[----:B-1----:R-:W2:Y:S04]  /*2e8f0*/  @P0 ATOMG.E.ADD.STRONG.GPU PT, R2, desc[UR40][R2.64], R4 ;  /* 0x00000004020209a8 */ /* 0x002ea800081ee1e8 */
[----:B--2---:R1:W2:Y:S02]  /*2e900*/  SHFL.IDX PT, R2, R2, R0, 0x1f ;  /* 0x00001f0002027589 */ /* 0x0042a400000e0000 */
[----:B-1----:R-:W1:Y:S02]  /*2e910*/  S2R R0, SR_LTMASK ;  /* 0x0000000000007919 */ /* 0x002e640000003900 */
[----:B-1----:R-:W-:-:S06]  /*2e920*/  LOP3.LUT R0, R0, UR4, RZ, 0xc0, !PT ;  /* 0x0000000400007c12 */ /* 0x002fcc000f8ec0ff */
[----:B------:R-:W2:Y:S02]  /*2e930*/  POPC R0, R0 ;  /* 0x0000000000007309 */ /* 0x000ea40000000000 */
[----:B--2---:R-:W-:-:S05]  /*2e940*/  IADD3 R0, R2, UR36, R0 ;  /* 0x0000002402007c10 */ /* 0x004fca000fffe000 */
[----:B------:R2:W-:Y:S01]  /*2e950*/  STL [R1+0x440], R0 ;  /* 0x0004400001007387 */ /* 0x0005e20000100800 */
[----:B------:R-:W-:Y:S05]  /*2e960*/  BRA `(.L_x_6347) ;  /* 0x0000005800907947 */ /* 0x000fea0003800000 */
.L_x_6346:
        /* <DEDUP_REMOVED lines=13> */
[----:B0-----:R-:W-:Y:S02]  /*2ea40*/  IMAD.U32 R10, RZ, RZ, UR4 ;  /* 0x00000004ff0a7e24 */ /* 0x001fe4000f8e00ff */
[----:B------:R-:W-:Y:S02]  /*2ea50*/  IMAD.U32 R11, RZ, RZ, UR5 ;  /* 0x00000005ff0b7e24 */ /* 0x000fe4000f8e00ff */
[----:B------:R-:W-:Y:S02]  /*2ea60*/  IMAD.MOV.U32 R8, RZ, RZ, 0x70 ;  /* 0x00000070ff087424 */ /* 0x000fe400078e00ff */
[----:B------:R-:W-:Y:S02]  /*2ea70*/  IMAD.MOV.U32 R12, RZ, RZ, 0x1 ;  /* 0x00000001ff0c7424 */ /* 0x000fe400078e00ff */
[----:B------:R-:W-:-:S07]  /*2ea80*/  IMAD.MOV.U32 R13, RZ, RZ, RZ ;  /* 0x000000ffff0d7224 */ /* 0x000fce00078e00ff */
[----:B------:R-:W-:-:S07]  /*2ea90*/  LEPC R20, `(.L_x_6349) ;  /* 0x000000001014794e */ /* 0x000fce0000000000 */
[----:B-1----:R-:W-:Y:S05]  /*2eaa0*/  CALL.ABS.NOINC R2 ;  /* 0x0000000002007343 */ /* 0x002fea0003c00000 */
.L_x_6349:
[----:B------:R-:W-:Y:S05]  /*2eab0*/  BSYNC B6 ;  /* 0x0000000000067941 */ /* 0x000fea0003800000 */
.L_x_6348:
        /* <DEDUP_REMOVED lines=13> */
[----:B0-----:R-:W-:Y:S02]  /*2eb90*/  IMAD.U32 R10, RZ, RZ, UR4 ;  /* 0x00000004ff0a7e24 */ /* 0x001fe4000f8e00ff */
[----:B------:R-:W-:Y:S02]  /*2eba0*/  IMAD.U32 R11, RZ, RZ, UR5 ;  /* 0x00000005ff0b7e24 */ /* 0x000fe4000f8e00ff */
[----:B------:R-:W-:Y:S02]  /*2ebb0*/  IMAD.MOV.U32 R8, RZ, RZ, 0x70 ;  /* 0x00000070ff087424 */ /* 0x000fe400078e00ff */
[----:B------:R-:W-:Y:S02]  /*2ebc0*/  IMAD.MOV.U32 R12, RZ, RZ, 0x1 ;  /* 0x00000001ff0c7424 */ /* 0x000fe400078e00ff */
[----:B--2---:R-:W-:-:S07]  /*2ebd0*/  IMAD.MOV.U32 R13, RZ, RZ, RZ ;  /* 0x000000ffff0d7224 */ /* 0x004fce00078e00ff */
[----:B------:R-:W-:-:S07]  /*2ebe0*/  LEPC R20, `(.L_x_6352) ;  /* 0x000000001014794e */ /* 0x000fce0000000000 */
[----:B---3--:R-:W-:Y:S05]  /*2ebf0*/  CALL.ABS.NOINC R2 ;  /* 0x0000000002007343 */ /* 0x008fea0003c00000 */
.L_x_6352:
        /* <DEDUP_REMOVED lines=15> */
.L_x_6351:
[----:B------:R-:W-:Y:S05]  /*2ecf0*/  BSYNC B6 ;  /* 0x0000000000067941 */ /* 0x000fea0003800000 */
.L_x_6350:
        /* <DEDUP_REMOVED lines=24> */
.L_x_6480:
        /* <DEDUP_REMOVED lines=9> */
.L_x_6483:
        /* <DEDUP_REMOVED lines=24> */
.L_x_6356:
[----:B------:R-:W4:Y:S04]  /*2f090*/  LDL R0, [R1+0x450] ;  /* 0x0004500001007983 */ /* 0x000f280000100800 */
[----:B---3--:R-:W3:Y:S01]  /*2f0a0*/  LDL R2, [R1+0x458] ;  /* 0x0004580001027983 */ /* 0x008ee20000100800 */
[----:B----4-:R-:W-:Y:S01]  /*2f0b0*/  IMAD R0, R0, 0x8, R18 ;  /* 0x0000000800007824 */ /* 0x010fe200078e0212 */
[----:B---3--:R-:W-:-:S04]  /*2f0c0*/  SHF.L.U32 R2, R2, 0x1f, RZ ;  /* 0x0000001f02027819 */ /* 0x008fc800000006ff */
[----:B------:R-:W3:Y:S02]  /*2f0d0*/  SYNCS.PHASECHK.TRANS64.TRYWAIT P0, [R0+URZ+0x38840], R2 ;  /* 0x03884002000075a7 */ /* 0x000ee4000800017f */
[----:B---3--:R-:W-:Y:S05]  /*2f0e0*/  @!P0 BRA `(.L_x_6357) ;  /* 0x0000006800fc8947 */ /* 0x008fea0003800000 */
.L_x_6484:
        /* <DEDUP_REMOVED lines=11> */
.L_x_6358:
        /* <DEDUP_REMOVED lines=23> */
.L_x_6354:
[----:B------:R-:W3:Y:S04]  /*2f310*/  LDL R2, [R1+0x44c] ;  /* 0x00044c0001027983 */ /* 0x000ee80000100800 */
        /* <DEDUP_REMOVED lines=8> */
[----:B------:R-:W-:Y:S01]  /*2f3a0*/  BSSY B6, `(.L_x_6359) ;  /* 0x0000019000067945 */ /* 0x000fe20003800000 */
[----:B---3--:R-:W-:-:S04]  /*2f3b0*/  SHF.R.S32.HI R0, RZ, 0x1f, R2 ;  /* 0x0000001fff007819 */ /* 0x008fc80000011402 */
[----:B-1----:R-:W-:Y:S02]  /*2f3c0*/  SEL R4, R0, RZ, !P0 ;  /* 0x000000ff00047207 */ /* 0x002fe40004000000 */
[----:B----4-:R-:W-:Y:S02]  /*2f3d0*/  SHF.R.S32.HI R3, RZ, 0x1f, R3 ;  /* 0x0000001fff037819 */ /* 0x010fe40000011403 */
[----:B------:R-:W-:Y:S01]  /*2f3e0*/  SEL R0, R2, RZ, !P0 ;  /* 0x000000ff02007207 */ /* 0x000fe20004000000 */
[----:B------:R1:W-:Y:S04]  /*2f3f0*/  STL [R1+0x498], R4 ;  /* 0x0004980401007387 */ /* 0x0003e80000100800 */
[----:B------:R1:W-:Y:S04]  /*2f400*/  STL [R1+0x478], R0 ;  /* 0x0004780001007387 */ /* 0x0003e80000100800 */
[----:B------:R1:W-:Y:S01]  /*2f410*/  STL [R1+0x490], R3 ;  /* 0x0004900301007387 */ /* 0x0003e20000100800 */
        /* <DEDUP_REMOVED lines=10> */
[----:B0-----:R-:W-:Y:S02]  /*2f4c0*/  IMAD.U32 R10, RZ, RZ, UR8 ;  /* 0x00000008ff0a7e24 */ /* 0x001fe4000f8e00ff */
[----:B------:R-:W-:Y:S02]  /*2f4d0*/  IMAD.U32 R11, RZ, RZ, UR9 ;  /* 0x00000009ff0b7e24 */ /* 0x000fe4000f8e00ff */
[----:B------:R-:W-:Y:S02]  /*2f4e0*/  IMAD.MOV.U32 R8, RZ, RZ, 0x70 ;  /* 0x00000070ff087424 */ /* 0x000fe400078e00ff */
[----:B------:R-:W-:Y:S02]  /*2f4f0*/  IMAD.MOV.U32 R12, RZ, RZ, 0x1 ;  /* 0x00000001ff0c7424 */ /* 0x000fe400078e00ff */
[----:B------:R-:W-:-:S07]  /*2f500*/  IMAD.MOV.U32 R13, RZ, RZ, RZ ;  /* 0x000000ffff0d7224 */ /* 0x000fce00078e00ff */
[----:B------:R-:W-:-:S07]  /*2f510*/  LEPC R20, `(.L_x_6360) ;  /* 0x000000001014794e */ /* 0x000fce0000000000 */
[----:B-1----:R-:W-:Y:S05]  /*2f520*/  CALL.ABS.NOINC R2 ;  /* 0x0000000002007343 */ /* 0x002fea0003c00000 */
.L_x_6360:
[----:B------:R-:W-:Y:S05]  /*2f530*/  BSYNC B6 ;  /* 0x0000000000067941 */ /* 0x000fea0003800000 */
.L_x_6359:
[----:B------:R-:W3:Y:S01]  /*2f540*/  LDL R11, [R1+0x474] ;  /* 0x00047400010b7983 */ /* 0x000ee20000100800 */
[----:B--2---:R-:W2:Y:S01]  /*2f550*/  LDC R7, c[0x0][0x448] ;  /* 0x00011200ff077b82 */ /* 0x004ea20000000800 */
[----:B------:R-:W-:Y:S01]  /*2f560*/  ULDC.64 UR4, c[0x0][0x298] ;  /* 0x0000a60000047ab9 */ /* 0x000fe20000000a00 */
[----:B------:R-:W-:Y:S01]  /*2f570*/  ULDC.64 UR6, c[0x0][0x280] ;  /* 0x0000a00000067ab9 */ /* 0x000fe20000000a00 */
[----:B-1----:R-:W4:Y:S04]  /*2f580*/  LDL R4, [R1+0x490] ;  /* 0x0004900001047983 */ /* 0x002f280000100800 */
[----:B------:R-:W4:Y:S04]  /*2f590*/  LDL R9, [R1+0x468] ;  /* 0x0004680001097983 */ /* 0x000f280000100800 */
[----:B------:R-:W4:Y:S01]  /*2f5a0*/  LDL R8, [R1+0x498] ;  /* 0x0004980001087983 */ /* 0x000f220000100800 */
[----:B------:R-:W1:Y:S01]  /*2f5b0*/  S2R R2, SR_TID.X ;  /* 0x0000000000027919 */ /* 0x000e620000002100 */
[----:B------:R-:W0:Y:S02]  /*2f5c0*/  S2R R0, SR_TID.X ;  /* 0x0000000000007919 */ /* 0x000e240000002100 */
[----:B------:R-:W4:Y:S01]  /*2f5d0*/  LDL R6, [R1+0x478] ;  /* 0x0004780001067983 */ /* 0x000f220000100800 */
[----:B--2---:R-:W-:-:S13]  /*2f5e0*/  ISETP.NE.AND P0, PT, R7, 0x1, PT ;  /* 0x000000010700780c */ /* 0x004fda0003f05270 */
[----:B------:R-:W2:Y:S01]  /*2f5f0*/  @P0 LDC R3, c[0x0][0x450] ;  /* 0x00011400ff030b82 */ /* 0x000ea20000000800 */
[----:B-1----:R-:W-:-:S04]  /*2f600*/  LOP3.LUT R2, R2, 0x7f, RZ, 0xc0, !PT ;  /* 0x0000007f02027812 */ /* 0x002fc800078ec0ff */
[----:B------:R-:W-:Y:S01]  /*2f610*/  SHF.R.U32.HI R2, RZ, 0x3, R2 ;  /* 0x00000003ff027819 */ /* 0x000fe20000011602 */
[----:B0-----:R-:W-:-:S05]  /*2f620*/  IMAD.SHL.U32 R0, R0, 0x10, RZ ;  /* 0x0000001000007824 */ /* 0x001fca00078e00ff */
[----:B------:R-:W-:Y:S02]  /*2f630*/  LOP3.LUT R0, R2, 0x70, R0, 0xf8, !PT ;  /* 0x0000007002007812 */ /* 0x000fe400078ef800 */
[----:B------:R-:W0:Y:S03]  /*2f640*/  @P0 LDC R2, c[0x0][0x44c] ;  /* 0x00011300ff020b82 */ /* 0x000e260000000800 */
[----:B---3--:R-:W-:-:S04]  /*2f650*/  IMAD.IADD R5, R0, 0x1, R11 ;  /* 0x0000000100057824 */ /* 0x008fc800078e020b */
[----:B0-----:R-:W-:-:S04]  /*2f660*/  @P0 IMAD.HI.U32 R2, R5, R2, RZ ;  /* 0x0000000205020227 */ /* 0x001fc800078e00ff */
[----:B------:R-:W-:Y:S01]  /*2f670*/  IMAD.MOV.U32 R0, RZ, RZ, R5 ;  /* 0x000000ffff007224 */ /* 0x000fe200078e0005 */
[----:B--2---:R-:W-:Y:S01]  /*2f680*/  @P0 SHF.R.U32.HI R0, RZ, R3, R2 ;  /* 0x00000003ff000219 */ /* 0x004fe20000011602 */
[----:B----4-:R-:W-:-:S04]  /*2f690*/  IMAD R2, R4, UR4, RZ ;  /* 0x0000000404027c24 */ /* 0x010fc8000f8e02ff */
[C---:B------:R-:W-:Y:S02]  /*2f6a0*/  IMAD R4, R9.reuse, UR5, R2 ;  /* 0x0000000509047c24 */ /* 0x040fe4000f8e0202 */
[----:B------:R-:W-:Y:S01]  /*2f6b0*/  IMAD.WIDE.U32 R2, R9, UR4, RZ ;  /* 0x0000000409027c25 */ /* 0x000fe2000f8e00ff */
[----:B------:R-:W-:-:S03]  /*2f6c0*/  ULDC.64 UR4, c[0x0][0x2d8] ;  /* 0x0000b60000047ab9 */ /* 0x000fc60000000a00 */
[----:B------:R-:W-:Y:S02]  /*2f6d0*/  IMAD.IADD R3, R3, 0x1, R4 ;  /* 0x0000000103037824 */ /* 0x000fe400078e0204 */
[----:B------:R-:W-:-:S04]  /*2f6e0*/  IMAD.WIDE.U32 R2, R17, UR4, R2 ;  /* 0x0000000411027c25 */ /* 0x000fc8000f8e0002 */
[----:B------:R-:W-:Y:S01]  /*2f6f0*/  IMAD R3, R17, UR5, R3 ;  /* 0x0000000511037c24 */ /* 0x000fe2000f8e0203 */
[----:B------:R-:W-:Y:S02]  /*2f700*/  ULDC.64 UR4, c[0x0][0x2e0] ;  /* 0x0000b80000047ab9 */ /* 0x000fe40000000a00 */
[----:B------:R-:W-:Y:S02]  /*2f710*/  IMAD R4, R8, UR4, RZ ;  /* 0x0000000408047c24 */ /* 0x000fe4000f8e02ff */
[----:B------:R0:W5:Y:S01]  /*2f720*/  LDL R8, [R1+0x454] ;  /* 0x0004540001087983 */ /* 0x0001620000100800 */
[C---:B------:R-:W-:Y:S01]  /*2f730*/  IMAD.WIDE.U32 R2, R6.reuse, UR4, R2 ;  /* 0x0000000406027c25 */ /* 0x040fe2000f8e0002 */
[----:B------:R-:W1:Y:S03]  /*2f740*/  S2R R10, SR_TID.X ;  /* 0x00000000000a7919 */ /* 0x000e660000002100 */
        /* <DEDUP_REMOVED lines=11> */
[----:B------:R-:W-:Y:S01]  /*2f800*/  IMAD.IADD R3, R3, 0x1, R4 ;  /* 0x0000000103037824 */ /* 0x000fe200078e0204 */
[----:B------:R2:W-:Y:S01]  /*2f810*/  STL [R1+0x464], R5 ;  /* 0x0004640501007387 */ /* 0x0005e20000100800 */
[----:B-1----:R-:W-:Y:S02]  /*2f820*/  IMAD.SHL.U32 R9, R10, 0x8, RZ ;  /* 0x000000080a097824 */ /* 0x002fe400078e00ff */
[----:B------:R-:W-:-:S03]  /*2f830*/  IMAD R6, R6, UR4, RZ ;  /* 0x0000000406067c24 */ /* 0x000fc6000f8e02ff */
[----:B------:R-:W-:Y:S01]  /*2f840*/  LOP3.LUT R9, R9, 0x38, RZ, 0xc0, !PT ;  /* 0x0000003809097812 */ /* 0x000fe200078ec0ff */
[----:B--2---:R-:W-:Y:S01]  /*2f850*/  IMAD.WIDE.U32 R4, R0, UR4, R2 ;  /* 0x0000000400047c25 */ /* 0x004fe2000f8e0002 */
[----:B------:R-:W-:-:S03]  /*2f860*/  ULDC UR4, c[0x0][0x2b8] ;  /* 0x0000ae0000047ab9 */ /* 0x000fc60000000800 */
[----:B------:R-:W-:Y:S01]  /*2f870*/  IMAD R0, R0, UR5, R6 ;  /* 0x0000000500007c24 */ /* 0x000fe2000f8e0206 */
[----:B------:R-:W-:-:S03]  /*2f880*/  LEA R3, P1, R4, UR6, 0x1 ;  /* 0x0000000604037c11 */ /* 0x000fc6000f8208ff */
[----:B------:R-:W-:Y:S01]  /*2f890*/  IMAD.IADD R0, R5, 0x1, R0 ;  /* 0x0000000105007824 */ /* 0x000fe200078e0200 */
[----:B------:R-:W-:Y:S01]  /*2f8a0*/  ISETP.GE.AND P0, PT, R9, UR4, PT ;  /* 0x0000000409007c0c */ /* 0x000fe2000bf06270 */
[----:B------:R-:W-:Y:S01]  /*2f8b0*/  UMOV UR4, 0xffffffff ;  /* 0xffffffff00047882 */ /* 0x000fe20000000000 */
[----:B------:R-:W-:Y:S02]  /*2f8c0*/  LOP3.LUT R10, R10, 0x7f, RZ, 0xc0, !PT ;  /* 0x0000007f0a0a7812 */ /* 0x000fe400078ec0ff */
[----:B------:R-:W-:Y:S02]  /*2f8d0*/  LEA.HI.X R2, R4, UR7, R0, 0x1, P1 ;  /* 0x0000000704027c11 */ /* 0x000fe400088f0c00 */
[----:B------:R-:W-:Y:S01]  /*2f8e0*/  SHF.R.U32.HI R10, RZ, 0x3, R10 ;  /* 0x00000003ff0a7819 */ /* 0x000fe2000001160a */
[----:B0-----:R-:W-:Y:S06]  /*2f8f0*/  BRA.DIV UR4, `(.L_x_6361) ;  /* 0x00000066040c7947 */ /* 0x001fec000b800000 */
[----:B------:R-:W2:Y:S04]  /*2f900*/  LDL R11, [R1+0x470] ;  /* 0x00047000010b7983 */ /* 0x000ea80000100800 */
[----:B------:R-:W3:Y:S04]  /*2f910*/  LDL.LU R6, [R1+0x474] ;  /* 0x0004740001067983 */ /* 0x000ee80000300800 */
[----:B------:R-:W0:Y:S04]  /*2f920*/  SHFL.IDX PT, R5, R3, RZ, 0x181f ;  /* 0x00181fff03057589 */ /* 0x000e2800000e0000 */
[----:B------:R-:W1:Y:S01]  /*2f930*/  SHFL.IDX PT, R4, R2, RZ, 0x181f ;  /* 0x00181fff02047589 */ /* 0x000e6200000e0000 */
[----:B--2---:R-:W-:-:S02]  /*2f940*/  IMAD R0, R11, R7, RZ ;  /* 0x000000070b007224 */ /* 0x004fc400078e02ff */
[----:B---3--:R-:W-:Y:S02]  /*2f950*/  IMAD.IADD R10, R10, 0x1, R6 ;  /* 0x000000010a0a7824 */ /* 0x008fe400078e0206 */
[----:B------:R-:W-:Y:S02]  /*2f960*/  SHFL.IDX PT, R6, R2, 0x1, 0x181f ;  /* 0x00381f0002067f89 */ /* 0x000fe400000e0000 */
[C---:B------:R-:W-:Y:S01]  /*2f970*/  VIADD R7, R10.reuse, 0x10 ;  /* 0x000000100a077836 */ /* 0x040fe20000000000 */
[----:B------:R-:W-:Y:S01]  /*2f980*/  ISETP.GE.AND P1, PT, R10, R0, PT ;  /* 0x000000000a00720c */ /* 0x000fe20003f26270 */
[----:B------:R-:W-:Y:S04]  /*2f990*/  STL [R1+0x474], R10 ;  /* 0x0004740a01007387 */ /* 0x000fe80000100800 */
[----:B------:R2:W-:Y:S08]  /*2f9a0*/  STL [R1+0x48c], R7 ;  /* 0x00048c0701007387 */ /* 0x0005f00000100800 */
[----:B0-----:R-:W-:-:S05]  /*2f9b0*/  @!P1 LEA R5, P2, R9, R5, 0x1 ;  /* 0x0000000509059211 */ /* 0x001fca00078408ff */
[----:B-1----:R-:W-:-:S05]  /*2f9c0*/  @!P1 IMAD.X R4, RZ, RZ, R4, P2 ;  /* 0x000000ffff049224 */ /* 0x002fca00010e0604 */
[----:B------:R-:W-:-:S04]  /*2f9d0*/  @!P1 LOP3.LUT R5, R5, R4, RZ, 0x3c, !PT ;  /* 0x0000000405059212 */ /* 0x000fc800078e3cff */
[----:B------:R-:W-:-:S04]  /*2f9e0*/  @!P1 LOP3.LUT R4, R5, R4, RZ, 0x3c, !PT ;  /* 0x0000000405049212 */ /* 0x000fc800078e3cff */
[----:B------:R-:W-:-:S05]  /*2f9f0*/  @!P1 LOP3.LUT R5, R5, R4, RZ, 0x3c, !PT ;  /* 0x0000000405059212 */ /* 0x000fca00078e3cff */
[----:B-----5:R0:W-:Y:S01]  /*2fa00*/  @!P1 LDGSTS.E.BYPASS.LTC128B.128 [R8+0x20400], desc[UR40][R4.64], !P0 ;  /* 0x2040000004089fae */ /* 0x0201e2000c101d68 */
[----:B------:R-:W-:Y:S01]  /*2fa10*/  ISETP.GE.AND P1, PT, R7, R0, PT ;  /* 0x000000000700720c */ /* 0x000fe20003f26270 */
[----:B--2---:R-:W-:-:S05]  /*2fa20*/  VIADD R7, R10, 0x20 ;  /* 0x000000200a077836 */ /* 0x004fca0000000000 */
[----:B------:R-:W-:Y:S04]  /*2fa30*/  STL [R1+0x49c], R7 ;  /* 0x00049c0701007387 */ /* 0x000fe80000100800 */
[----:B0-----:R-:W0:Y:S03]  /*2fa40*/  SHFL.IDX PT, R4, R3, 0x1, 0x181f ;  /* 0x00381f0003047f89 */ /* 0x001e2600000e0000 */
[----:B0-----:R-:W-:-:S05]  /*2fa50*/  @!P1 LEA R5, P2, R9, R4, 0x1 ;  /* 0x0000000409059211 */ /* 0x001fca00078408ff */
[----:B------:R-:W-:Y:S02]  /*2fa60*/  @!P1 IMAD.X R4, RZ, RZ, R6, P2 ;  /* 0x000000ffff049224 */ /* 0x000fe400010e0606 */
[----:B------:R-:W-:Y:S03]  /*2fa70*/  SHFL.IDX PT, R6, R2, 0x2, 0x181f ;  /* 0x00581f0002067f89 */ /* 0x000fe600000e0000 */
[----:B------:R-:W-:-:S04]  /*2fa80*/  @!P1 LOP3.LUT R5, R5, R4, RZ, 0x3c, !PT ;  /* 0x0000000405059212 */ /* 0x000fc800078e3cff */
[----:B------:R-:W-:-:S04]  /*2fa90*/  @!P1 LOP3.LUT R4, R5, R4, RZ, 0x3c, !PT ;  /* 0x0000000405049212 */ /* 0x000fc800078e3cff */
[----:B------:R-:W-:-:S05]  /*2faa0*/  @!P1 LOP3.LUT R5, R5, R4, RZ, 0x3c, !PT ;  /* 0x0000000405059212 */ /* 0x000fca00078e3cff */
[----:B------:R0:W-:Y:S01]  /*2fab0*/  @!P1 LDGSTS.E.BYPASS.LTC128B.128 [R8+0x20c00], desc[UR40][R4.64], !P0 ;  /* 0x20c0000004089fae */ /* 0x0001e2000c101d68 */
[----:B------:R-:W-:-:S03]  /*2fac0*/  ISETP.GE.AND P1, PT, R7, R0, PT ;  /* 0x000000000700720c */ /* 0x000fc60003f26270 */
[----:B0-----:R-:W0:Y:S04]  /*2fad0*/  SHFL.IDX PT, R4, R3, 0x2, 0x181f ;  /* 0x00581f0003047f89 */ /* 0x001e2800000e0000 */
[----:B------:R-:W1:Y:S06]  /*2fae0*/  SHFL.IDX PT, R3, R3, 0x3, 0x181f ;  /* 0x00781f0003037f89 */ /* 0x000e6c00000e0000 */
[----:B0-----:R-:W-:-:S05]  /*2faf0*/  @!P1 LEA R5, P2, R9, R4, 0x1 ;  /* 0x0000000409059211 */ /* 0x001fca00078408ff */
[----:B------:R-:W-:-:S05]  /*2fb00*/  @!P1 IMAD.X R4, RZ, RZ, R6, P2 ;  /* 0x000000ffff049224 */ /* 0x000fca00010e0606 */
[----:B------:R-:W-:-:S04]  /*2fb10*/  @!P1 LOP3.LUT R5, R5, R4, RZ, 0x3c, !PT ;  /* 0x0000000405059212 */ /* 0x000fc800078e3cff */
[----:B------:R-:W-:-:S04]  /*2fb20*/  @!P1 LOP3.LUT R4, R5, R4, RZ, 0x3c, !PT ;  /* 0x0000000405049212 */ /* 0x000fc800078e3cff */
[----:B------:R-:W-:-:S05]  /*2fb30*/  @!P1 LOP3.LUT R5, R5, R4, RZ, 0x3c, !PT ;  /* 0x0000000405059212 */ /* 0x000fca00078e3cff */
[----:B------:R0:W-:Y:S04]  /*2fb40*/  @!P1 LDGSTS.E.BYPASS.LTC128B.128 [R8+0x21400], desc[UR40][R4.64], !P0 ;  /* 0x2140000004089fae */ /* 0x0001e8000c101d68 */
[----:B01----:R0:W2:Y:S02]  /*2fb50*/  SHFL.IDX PT, R4, R2, 0x3, 0x181f ;  /* 0x00781f0002047f89 */ /* 0x0030a400000e0000 */
.L_x_6493:
[----:B0-----:R-:W3:Y:S02]  /*2fb60*/  LDL R2, [R1+0x474] ;  /* 0x0004740001027983 */ /* 0x001ee40000100800 */
[----:B---3--:R-:W-:-:S05]  /*2fb70*/  VIADD R2, R2, 0x30 ;  /* 0x0000003002027836 */ /* 0x008fca0000000000 */
[----:B------:R-:W-:Y:S01]  /*2fb80*/  ISETP.GE.AND P1, PT, R2, R0, PT ;  /* 0x000000000200720c */ /* 0x000fe20003f26270 */
[----:B------:R0:W-:-:S12]  /*2fb90*/  STL [R1+0x4a0], R2 ;  /* 0x0004a00201007387 */ /* 0x0001d80000100800 */
[----:B0-----:R-:W-:-:S05]  /*2fba0*/  @!P1 LEA R2, P2, R9, R3, 0x1 ;  /* 0x0000000309029211 */ /* 0x001fca00078408ff */
[----:B--2---:R-:W-:-:S05]  /*2fbb0*/  @!P1 IMAD.X R3, RZ, RZ, R4, P2 ;  /* 0x000000ffff039224 */ /* 0x004fca00010e0604 */
[----:B------:R-:W-:Y:S01]  /*2fbc0*/  @!PT LDS RZ, [RZ] ;  /* 0x00000000fffff984 */ /* 0x000fe20000000800 */
[----:B------:R-:W-:Y:S01]  /*2fbd0*/  @!PT LDS RZ, [RZ] ;  /* 0x00000000fffff984 */ /* 0x000fe20000000800 */
[----:B------:R-:W-:Y:S01]  /*2fbe0*/  @!PT LDS RZ, [RZ] ;  /* 0x00000000fffff984 */ /* 0x000fe20000000800 */
[----:B------:R0:W-:Y:S01]  /*2fbf0*/  @!P1 LDGSTS.E.BYPASS.LTC128B.128 [R8+0x21c00], desc[UR40][R2.64], !P0 ;  /* 0x21c0000002089fae */ /* 0x0001e2000c101d68 */
[----:B------:R-:W-:Y:S01]  /*2fc00*/  PLOP3.LUT P0, PT, PT, PT, PT, 0x80, 0x0 ;  /* 0x000000000000781c */ /* 0x000fe20003f0f070 */
[----:B------:R-:W-:-:S12]  /*2fc10*/  NOP ;  /* 0x0000000000007918 */ /* 0x000fd80000000000 */
.L_x_6362:
        /* <DEDUP_REMOVED lines=37> */
.L_x_6364:
[----:B------:R-:W-:Y:S05]  /*2fe70*/  BSYNC B6 ;  /* 0x0000000000067941 */ /* 0x000fea0003800000 */
.L_x_6363:
        /* <DEDUP_REMOVED lines=11> */
[----:B------:R-:W-:-:S04]  /*2ff30*/  LOP3.LUT R8, R8, 0x38, RZ, 0xc0, !PT ;  /* 0x0000003808087812 */ /* 0x000fc800078ec0ff */
[C---:B------:R-:W-:Y:S02]  /*2ff40*/  LOP3.LUT R9, R8.reuse, 0x80, RZ, 0xfc, !PT ;  /* 0x0000008008097812 */ /* 0x040fe400078efcff */
[----:B------:R-:W-:Y:S01]  /*2ff50*/  LOP3.LUT R8, R8, 0x40, RZ, 0xfc, !PT ;  /* 0x0000004008087812 */ /* 0x000fe200078efcff */
[----:B--2---:R-:W-:Y:S02]  /*2ff60*/  IMAD.MOV.U32 R3, RZ, RZ, R5 ;  /* 0x000000ffff037224 */ /* 0x004fe400078e0005 */
        /* <DEDUP_REMOVED lines=16> */
[----:B------:R-:W-:Y:S02]  /*30070*/  IMAD R5, R5, UR4, RZ ;  /* 0x0000000405057c24 */ /* 0x000fe4000f8e02ff */
[----:B------:R-:W-:Y:S02]  /*30080*/  IMAD R0, R7, R0, R6 ;  /* 0x0000000007007224 */ /* 0x000fe400078e0206 */
[----:B------:R-:W-:Y:S01]  /*30090*/  IMAD R4, R4, UR5, R5 ;  /* 0x0000000504047c24 */ /* 0x000fe2000f8e0205 */
[----:B------:R-:W-:Y:S01]  /*300a0*/  ULDC.64 UR4, c[0x0][0x3c8] ;  /* 0x0000f20000047ab9 */ /* 0x000fe20000000a00 */
[----:B------:R-:W0:Y:S02]  /*300b0*/  S2R R6, SR_TID.X ;  /* 0x0000000000067919 */ /* 0x000e240000002100 */
        /* <DEDUP_REMOVED lines=10> */
[----:B------:R-:W1:Y:S01]  /*30160*/  S2R R8, SR_TID.X ;  /* 0x0000000000087919 */ /* 0x000e620000002100 */
[----:B------:R-:W-:Y:S02]  /*30170*/  ISETP.GE.AND P2, PT, R9, UR4, PT ;  /* 0x0000000409007c0c */ /* 0x000fe4000bf46270 */
[----:B------:R-:W-:Y:S02]  /*30180*/  LEA.HI.X R4, R2, UR5, R4, 0x1, P0 ;  /* 0x0000000502047c11 */ /* 0x000fe400080f0c04 */
[----:B------:R-:W-:-:S02]  /*30190*/  SEL R3, RZ, 0x4, P2 ;  /* 0x00000004ff037807 */ /* 0x000fc40001000000 */
[----:B------:R-:W-:Y:S01]  /*301a0*/  SEL R2, RZ, 0x2, P1 ;  /* 0x00000002ff027807 */ /* 0x000fe20000800000 */
[----:B0-----:R-:W-:-:S05]  /*301b0*/  IMAD.SHL.U32 R10, R6, 0x8, RZ ;  /* 0x00000008060a7824 */ /* 0x001fca00078e00ff */
[----:B------:R-:W-:-:S04]  /*301c0*/  LOP3.LUT R10, R10, 0x38, RZ, 0xc0, !PT ;  /* 0x000000380a0a7812 */ /* 0x000fc800078ec0ff */
[----:B------:R-:W-:-:S04]  /*301d0*/  ISETP.GE.AND P3, PT, R10, UR4, PT ;  /* 0x000000040a007c0c */ /* 0x000fc8000bf66270 */
[----:B------:R-:W-:-:S04]  /*301e0*/  SEL R5, RZ, 0x1, P3 ;  /* 0x00000001ff057807 */ /* 0x000fc80001800000 */
[----:B------:R-:W-:-:S05]  /*301f0*/  IADD3 R2, R3, R2, R5 ;  /* 0x0000000203027210 */ /* 0x000fca0007ffe005 */
[----:B------:R-:W-:Y:S01]  /*30200*/  @P3 LOP3.LUT R19, R19, 0x8, RZ, 0xfc, !PT ;  /* 0x0000000813133812 */ /* 0x000fe200078efcff */
[----:B-1----:R-:W-:-:S03]  /*30210*/  IMAD.SHL.U32 R8, R8, 0x8, RZ ;  /* 0x0000000808087824 */ /* 0x002fc600078e00ff */
[----:B------:R-:W-:Y:S02]  /*30220*/  LOP3.LUT R19, R19, 0xfffffffd, RZ, 0xc0, !PT ;  /* 0xfffffffd13137812 */ /* 0x000fe400078ec0ff */
[----:B------:R-:W-:Y:S02]  /*30230*/  LOP3.LUT R8, R8, 0x38, RZ, 0xc0, !PT ;  /* 0x0000003808087812 */ /* 0x000fe400078ec0ff */
[----:B------:R-:W-:Y:S02]  /*30240*/  @P2 LOP3.LUT R19, R19, 0x2, RZ, 0xfc, !PT ;  /* 0x0000000213132812 */ /* 0x000fe400078efcff */
[C---:B------:R-:W-:Y:S02]  /*30250*/  LOP3.LUT R9, R8.reuse, 0x100, RZ, 0xfc, !PT ;  /* 0x0000010008097812 */ /* 0x040fe400078efcff */
[----:B------:R-:W-:Y:S02]  /*30260*/  LOP3.LUT R8, R8, 0xc0, RZ, 0xfc, !PT ;  /* 0x000000c008087812 */ /* 0x000fe400078efcff */
[----:B------:R-:W-:-:S02]  /*30270*/  LOP3.LUT R19, R19, 0xfffffffb, RZ, 0xc0, !PT ;  /* 0xfffffffb13137812 */ /* 0x000fc400078ec0ff */
[----:B------:R-:W-:Y:S01]  /*30280*/  ISETP.GE.AND P5, PT, R8, UR4, PT ;  /* 0x0000000408007c0c */ /* 0x000fe2000bfa6270 */
[C---:B------:R-:W-:Y:S01]  /*30290*/  IMAD.SHL.U32 R8, R6.reuse, 0x8, RZ ;  /* 0x0000000806087824 */ /* 0x040fe200078e00ff */
[----:B------:R-:W-:Y:S01]  /*302a0*/  ISETP.GE.AND P0, PT, R9, UR4, PT ;  /* 0x0000000409007c0c */ /* 0x000fe2000bf06270 */
[----:B------:R-:W-:Y:S01]  /*302b0*/  IMAD.SHL.U32 R6, R6, 0x8, RZ ;  /* 0x0000000806067824 */ /* 0x000fe200078e00ff */
[----:B------:R-:W-:Y:S02]  /*302c0*/  @P1 LOP3.LUT R19, R19, 0x4, RZ, 0xfc, !PT ;  /* 0x0000000413131812 */ /* 0x000fe400078efcff */
[----:B------:R-:W-:Y:S02]  /*302d0*/  LOP3.LUT R8, R8, 0x38, RZ, 0xc0, !PT ;  /* 0x0000003808087812 */ /* 0x000fe400078ec0ff */
[----:B------:R-:W-:Y:S02]  /*302e0*/  LOP3.LUT R6, R6, 0x38, RZ, 0xc0, !PT ;  /* 0x0000003806067812 */ /* 0x000fe400078ec0ff */
[----:B------:R-:W-:-:S02]  /*302f0*/  LOP3.LUT R9, R8, 0x180, RZ, 0xfc, !PT ;  /* 0x0000018008097812 */ /* 0x000fc400078efcff */
[----:B------:R-:W-:Y:S02]  /*30300*/  SEL R5, RZ, 0x10, P0 ;  /* 0x00000010ff057807 */ /* 0x000fe40000000000 */
[----:B------:R-:W-:Y:S02]  /*30310*/  SEL R3, RZ, 0x8, P5 ;  /* 0x00000008ff037807 */ /* 0x000fe40002800000 */
[----:B------:R-:W-:Y:S02]  /*30320*/  ISETP.GE.AND P1, PT, R9, UR4, PT ;  /* 0x0000000409007c0c */ /* 0x000fe4000bf26270 */
[----:B------:R-:W-:Y:S02]  /*30330*/  LOP3.LUT R8, R6, 0x140, RZ, 0xfc, !PT ;  /* 0x0000014006087812 */ /* 0x000fe400078efcff */
[----:B------:R-:W-:Y:S02]  /*30340*/  IADD3 R2, R5, R2, R3 ;  /* 0x0000000205027210 */ /* 0x000fe40007ffe003 */
[----:B------:R-:W-:-:S02]  /*30350*/  SEL R5, RZ, 0x40, P1 ;  /* 0x00000040ff057807 */ /* 0x000fc40000800000 */
[----:B------:R-:W-:Y:S02]  /*30360*/  LOP3.LUT R6, R6, 0x1c0, RZ, 0xfc, !PT ;  /* 0x000001c006067812 */ /* 0x000fe400078efcff */
        /* <DEDUP_REMOVED lines=14> */
[----:B------:R-:W-:-:S04]  /*30450*/  @P1 LOP3.LUT R19, R19, 0x10000, RZ, 0xfc, !PT ;  /* 0x0001000013131812 */ /* 0x000fc800078efcff */
[C---:B------:R-:W-:Y:S02]  /*30460*/  LOP3.LUT P1, RZ, R19.reuse, 0x8, RZ, 0xc0, !PT ;  /* 0x0000000813ff7812 */ /* 0x040fe4000782c0ff */
[C---:B------:R-:W-:Y:S02]  /*30470*/  LOP3.LUT P4, RZ, R19.reuse, 0x2, RZ, 0xc0, !PT ;  /* 0x0000000213ff7812 */ /* 0x040fe4000788c0ff */
[----:B------:R-:W-:Y:S01]  /*30480*/  LOP3.LUT R19, R19, 0xffffbfff, RZ, 0xc0, !PT ;  /* 0xffffbfff13137812 */ /* 0x000fe200078ec0ff */
[----:B------:R-:W-:Y:S01]  /*30490*/  SHFL.IDX PT, R14, R0, 0x1, 0x181f ;  /* 0x00381f00000e7f89 */ /* 0x000fe200000e0000 */
[----:B--2---:R-:W-:-:S05]  /*304a0*/  IMAD R7, R8, R7, RZ ;  /* 0x0000000708077224 */ /* 0x004fca00078e02ff */
[-C--:B---3--:R-:W-:Y:S02]  /*304b0*/  ISETP.GE.AND P2, PT, R3, R7.reuse, PT ;  /* 0x000000070300720c */ /* 0x088fe40003f46270 */
[----:B------:R-:W0:Y:S01]  /*304c0*/  S2R R3, SR_TID.X ;  /* 0x0000000000037919 */ /* 0x000e220000002100 */
[----:B----4-:R-:W-:-:S10]  /*304d0*/  ISETP.GE.AND P3, PT, R2, R7, PT ;  /* 0x000000070200720c */ /* 0x010fd40003f66270 */
[----:B------:R-:W-:-:S03]  /*304e0*/  @!P2 LOP3.LUT R2, R5, 0x40, RZ, 0xc0, !PT ;  /* 0x000000400502a812 */ /* 0x000fc600078ec0ff */
[----:B------:R-:W-:Y:S02]  /*304f0*/  @P3 LOP3.LUT R19, R19, 0x4000, RZ, 0xfc, !PT ;  /* 0x0000400013133812 */ /* 0x000fe400078efcff */
[----:B------:R-:W-:Y:S02]  /*30500*/  @!P2 SHF.R.U32.HI R2, RZ, 0x2, R2 ;  /* 0x00000002ff02a819 */ /* 0x000fe40000011602 */
[----:B------:R-:W-:Y:S02]  /*30510*/  LOP3.LUT R19, R19, 0xffffffdf, RZ, 0xc0, !PT ;  /* 0xffffffdf13137812 */ /* 0x000fe400078ec0ff */
[----:B------:R-:W-:Y:S02]  /*30520*/  @!P2 ISETP.NE.U32.AND P3, PT, R2, RZ, PT ;  /* 0x000000ff0200a20c */ /* 0x000fe40003f65070 */
[----:B------:R-:W-:-:S04]  /*30530*/  @!P2 LOP3.LUT R2, R6, 0x80, RZ, 0xc0, !PT ;  /* 0x000000800602a812 */ /* 0x000fc800078ec0ff */
[----:B------:R-:W-:Y:S01]  /*30540*/  @!P2 SHF.R.U32.HI R2, RZ, 0x3, R2 ;  /* 0x00000003ff02a819 */ /* 0x000fe20000011602 */
[----:B0-----:R-:W-:-:S06]  /*30550*/  IMAD.SHL.U32 R12, R3, 0x8, RZ ;  /* 0x00000008030c7824 */ /* 0x001fcc00078e00ff */
[----:B------:R-:W-:Y:S01]  /*30560*/  @P3 LOP3.LUT R19, R19, 0x20, RZ, 0xfc, !PT ;  /* 0x0000002013133812 */ /* 0x000fe200078efcff */
[----:B------:R-:W0:Y:S01]  /*30570*/  SHFL.IDX PT, R3, R0, RZ, 0x181f ;  /* 0x00181fff00037589 */ /* 0x000e2200000e0000 */
[----:B------:R-:W-:Y:S02]  /*30580*/  @!P2 ISETP.NE.U32.AND P3, PT, R2, RZ, PT ;  /* 0x000000ff0200a20c */ /* 0x000fe40003f65070 */
[----:B------:R-:W-:Y:S01]  /*30590*/  LOP3.LUT R12, R12, 0x38, RZ, 0xc0, !PT ;  /* 0x000000380c0c7812 */ /* 0x000fe200078ec0ff */
[----:B------:R-:W1:Y:S01]  /*305a0*/  SHFL.IDX PT, R2, R4, RZ, 0x181f ;  /* 0x00181fff04027589 */ /* 0x000e6200000e0000 */
[----:B------:R-:W-:-:S09]  /*305b0*/  LOP3.LUT R19, R19, 0xffff7fff, RZ, 0xc0, !PT ;  /* 0xffff7fff13137812 */ /* 0x000fd200078ec0ff */
[----:B------:R-:W-:Y:S02]  /*305c0*/  @P3 LOP3.LUT R19, R19, 0x8000, RZ, 0xfc, !PT ;  /* 0x0000800013133812 */ /* 0x000fe400078efcff */
[----:B0-----:R-:W-:-:S05]  /*305d0*/  @!P2 LEA R3, P6, R12, R3, 0x1 ;  /* 0x000000030c03a211 */ /* 0x001fca00078c08ff */
[----:B-1----:R-:W-:-:S05]  /*305e0*/  @!P2 IMAD.X R2, RZ, RZ, R2, P6 ;  /* 0x000000ffff02a224 */ /* 0x002fca00030e0602 */
[----:B------:R-:W-:-:S04]  /*305f0*/  @!P2 LOP3.LUT R3, R3, R2, RZ, 0x3c, !PT ;  /* 0x000000020303a212 */ /* 0x000fc800078e3cff */
        /* <DEDUP_REMOVED lines=61> */
.L_x_6503:
        /* <DEDUP_REMOVED lines=15> */
[----:B--2---:R-:W-:Y:S01]  /*30ac0*/  LEA R2, P2, R2, R0, 0x1 ;  /* 0x0000000002027211 */ /* 0x004fe200078408ff */
[----:B---3--:R-:W-:-:S04]  /*30ad0*/  IMAD.MOV.U32 R8, RZ, RZ, R3 ;  /* 0x000000ffff087224 */ /* 0x008fc800078e0003 */
[----:B-1----:R-:W-:Y:S01]  /*30ae0*/  IMAD.X R3, RZ, RZ, R4, P2 ;  /* 0x000000ffff037224 */ /* 0x002fe200010e0604 */
[----:B------:R-:W-:-:S04]  /*30af0*/  ISETP.NE.U32.AND P2, PT, R5, RZ, PT ;  /* 0x000000ff0500720c */ /* 0x000fc80003f45070 */
        /* <DEDUP_REMOVED lines=12> */
.L_x_6367:
[----:B------:R-:W-:Y:S05]  /*30bc0*/  BSYNC B0 ;  /* 0x0000000000007941 */ /* 0x000fea0003800000 */
.L_x_6366:
[----:B------:R-:W-:Y:S01]  /*30bd0*/  NOP ;  /* 0x0000000000007918 */ /* 0x000fe20000000000 */
[----:B------:R-:W-:-:S13]  /*30be0*/  PLOP3.LUT P0, PT, PT, PT, PT, 0x80, 0x0 ;  /* 0x000000000000781c */ /* 0x000fda0003f0f070 */
.L_x_6368:
        /* <DEDUP_REMOVED lines=18> */
.L_x_6504:
[----:B------:R-:W-:Y:S05]  /*30d10*/  BSYNC B0 ;  /* 0x0000000000007941 */ /* 0x000fea0003800000 */
.L_x_6369:
[----:B------:R-:W-:Y:S01]  /*30d20*/  LOP3.LUT P0, RZ, R19, 0x1, RZ, 0xc0, !PT ;  /* 0x0000000113ff7812 */ /* 0x000fe2000780c0ff */
[----:B------:R-:W-:-:S12]  /*30d30*/  BSSY B0, `(.L_x_6371) ;  /* 0x0000097000007945 */ /* 0x000fd80003800000 */
[----:B------:R-:W-:Y:S05]  /*30d40*/  @!P0 BRA `(.L_x_6372) ;  /* 0x0000000800548947 */ /* 0x000fea0003800000 */
[----:B-1----:R-:W0:Y:S04]  /*30d50*/  LDL R4, [R1+0x450] ;  /* 0x0004500001047983 */ /* 0x002e280000100800 */
[----:B------:R-:W2:Y:S01]  /*30d60*/  LDL R2, [R1+0x458] ;  /* 0x0004580001027983 */ /* 0x000ea20000100800 */
[----:B------:R-:W1:Y:S01]  /*30d70*/  S2R R3, SR_TID.X ;  /* 0x0000000000037919 */ /* 0x000e620000002100 */
[----:B------:R-:W-:Y:S01]  /*30d80*/  BSSY B1, `(.L_x_6373) ;  /* 0x0000007000017945 */ /* 0x000fe20003800000 */
[----:B-1----:R-:W-:-:S04]  /*30d90*/  LOP3.LUT R3, R3, 0x7f, RZ, 0xc0, !PT ;  /* 0x0000007f03037812 */ /* 0x002fc800078ec0ff */
[----:B------:R-:W-:Y:S01]  /*30da0*/  ISETP.NE.AND P1, PT, R3, RZ, PT ;  /* 0x000000ff0300720c */ /* 0x000fe20003f25270 */
[----:B0-----:R-:W-:Y:S01]  /*30db0*/  IMAD R0, R4, 0x8, R18 ;  /* 0x0000000804007824 */ /* 0x001fe200078e0212 */
[----:B--2---:R-:W-:-:S04]  /*30dc0*/  SHF.L.U32 R2, R2, 0x1f, RZ ;  /* 0x0000001f02027819 */ /* 0x004fc800000006ff */
[----:B------:R-:W0:Y:S02]  /*30dd0*/  SYNCS.PHASECHK.TRANS64.TRYWAIT P0, [R0+URZ+0x38860], R2 ;  /* 0x03886002000075a7 */ /* 0x000e24000800017f */
[----:B0-----:R-:W-:Y:S05]  /*30de0*/  @!P0 BRA `(.L_x_6374) ;  /* 0x0000006000088947 */ /* 0x001fea0003800000 */
.L_x_6505:
[----:B------:R-:W-:Y:S05]  /*30df0*/  BSYNC B1 ;  /* 0x0000000000017941 */ /* 0x000fea0003800000 */
.L_x_6373:
        /* <DEDUP_REMOVED lines=9> */
.L_x_6376:
[----:B------:R-:W-:Y:S05]  /*30e90*/  BSYNC B1 ;  /* 0x0000000000017941 */ /* 0x000fea0003800000 */
.L_x_6375:
[----:B0-----:R-:W2:Y:S04]  /*30ea0*/  LDL R2, [R1+0x450] ;  /* 0x0004500001027983 */ /* 0x001ea80000100800 */
[----:B------:R-:W3:Y:S04]  /*30eb0*/  LDL R4, [R1+0x45c] ;  /* 0x00045c0001047983 */ /* 0x000ee80000100800 */
        /* <DEDUP_REMOVED lines=9> */
[----:B---3--:R-:W-:Y:S02]  /*30f50*/  IMAD R3, R3, 0x40, R4 ;  /* 0x0000004003037824 */ /* 0x008fe400078e0204 */
[----:B------:R-:W-:-:S07]  /*30f60*/  VIADD R4, R2, 0x400 ;  /* 0x0000040002047836 */ /* 0x000fce0000000000 */
.L_x_6377:
        /* <DEDUP_REMOVED lines=15> */
.L_x_6378:
        /* <DEDUP_REMOVED lines=15> */
.L_x_6379:
        /* <DEDUP_REMOVED lines=15> */
.L_x_6380:
        /* <DEDUP_REMOVED lines=15> */
.L_x_6381:
        /* <DEDUP_REMOVED lines=15> */
.L_x_6382:
        /* <DEDUP_REMOVED lines=15> */
.L_x_6383:
        /* <DEDUP_REMOVED lines=15> */
.L_x_6384:
        /* <DEDUP_REMOVED lines=10> */
.L_x_6372:
[----:B------:R-:W-:Y:S05]  /*316a0*/  BSYNC B0 ;  /* 0x0000000000007941 */ /* 0x000fea0003800000 */
.L_x_6371:
        /* <DEDUP_REMOVED lines=61> */
.L_x_6391:
[----:B------:R-:W2:Y:S01]  /*31a80*/  S2R R2, SR_TID.X ;  /* 0x0000000000027919 */ /* 0x000ea20000002100 */
[----:B------:R-:W-:Y:S01]  /*31a90*/  IMAD R3, R10, 0x8, R18 ;  /* 0x000000080a037824 */ /* 0x000fe200078e0212 */
[----:B------:R-:W-:Y:S01]  /*31aa0*/  BSSY B3, `(.L_x_6392) ;  /* 0x0000006000037945 */ /* 0x000fe20003800000 */
[----:B--2---:R-:W-:Y:S02]  /*31ab0*/  LOP3.LUT R5, R2, 0x7f, RZ, 0xc0, !PT ;  /* 0x0000007f02057812 */ /* 0x004fe400078ec0ff */
[----:B------:R-:W-:Y:S02]  /*31ac0*/  SHF.L.U32 R2, R9, 0x1f, RZ ;  /* 0x0000001f09027819 */ /* 0x000fe400000006ff */
[----:B------:R-:W-:Y:S02]  /*31ad0*/  ISETP.NE.AND P1, PT, R5, RZ, PT ;  /* 0x000000ff0500720c */ /* 0x000fe40003f25270 */
[----:B------:R-:W2:Y:S02]  /*31ae0*/  SYNCS.PHASECHK.TRANS64.TRYWAIT P0, [R3+URZ+0x38840], R2 ;  /* 0x03884002030075a7 */ /* 0x000ea4000800017f */
[----:B--2---:R-:W-:Y:S09]  /*31af0*/  @!P0 BRA `(.L_x_6393) ;  /* 0x0000005000d88947 */ /* 0x004ff20003800000 */
.L_x_6506:
[----:B------:R-:W-:Y:S05]  /*31b00*/  BSYNC B3 ;  /* 0x0000000000037941 */ /* 0x000fea0003800000 */
.L_x_6392:
[----:B------:R-:W-:Y:S04]  /*31b10*/  BSSY B3, `(.L_x_6394) ;  /* 0x0000009000037945 */ /* 0x000fe80003800000 */
[----:B------:R-:W-:Y:S05]  /*31b20*/  @P1 BRA `(.L_x_6395) ;  /* 0x00000000001c1947 */ /* 0x000fea0003800000 */
[----:B------:R-:W1:Y:S02]  /*31b30*/  S2R R5, SR_TID.X ;  /* 0x0000000000057919 */ /* 0x000e640000002100 */
[----:B-1----:R-:W-:Y:S01]  /*31b40*/  LOP3.LUT R6, R5, 0x1f, RZ, 0xc0, !PT ;  /* 0x0000001f05067812 */ /* 0x002fe200078ec0ff */
[----:B------:R-:W-:-:S03]  /*31b50*/  IMAD.MOV.U32 R5, RZ, RZ, 0x2000 ;  /* 0x00002000ff057424 */ /* 0x000fc600078e00ff */
[----:B------:R-:W-:Y:S01]  /*31b60*/  ISETP.NE.AND P0, PT, R6, RZ, PT ;  /* 0x000000ff0600720c */ /* 0x000fe20003f05270 */
[----:B------:R3:W-:-:S12]  /*31b70*/  SYNCS.ARRIVE.TRANS64 RZ, [R3+URZ+0x38830], R5 ;  /* 0x0388300503ff79a7 */ /* 0x0007d8000800003f */
[----:B---3--:R-:W-:Y:S05]  /*31b80*/  @!P0 BRA `(.L_x_6395) ;  /* 0x0000000000048947 */ /* 0x008fea0003800000 */
[----:B------:R-:W-:Y:S01]  /*31b90*/  BPT.TRAP 0x1 ;  /* 0x000000040000795c */ /* 0x000fe20000300000 */
.L_x_6395:
[----:B------:R-:W-:Y:S05]  /*31ba0*/  BSYNC B3 ;  /* 0x0000000000037941 */ /* 0x000fea0003800000 */
.L_x_6394:
        /* <DEDUP_REMOVED lines=13> */
.L_x_6396:
        /* <DEDUP_REMOVED lines=13> */
.L_x_6507:
[----:B------:R-:W-:Y:S05]  /*31d50*/  BSYNC B3 ;  /* 0x0000000000037941 */ /* 0x000fea0003800000 */
.L_x_6397:
        /* <DEDUP_REMOVED lines=11> */
.L_x_6400:
[----:B------:R-:W-:Y:S05]  /*31e10*/  BSYNC B3 ;  /* 0x0000000000037941 */ /* 0x000fea0003800000 */
.L_x_6399:
        /* <DEDUP_REMOVED lines=10> */
.L_x_6401:
        /* <DEDUP_REMOVED lines=15> */
.L_x_6402:
        /* <DEDUP_REMOVED lines=15> */
.L_x_6403:
        /* <DEDUP_REMOVED lines=15> */
.L_x_6404:
        /* <DEDUP_REMOVED lines=15> */
.L_x_6405:
        /* <DEDUP_REMOVED lines=15> */
.L_x_6406:
        /* <DEDUP_REMOVED lines=15> */
.L_x_6407:
        /* <DEDUP_REMOVED lines=15> */
.L_x_6408:
        /* <DEDUP_REMOVED lines=10> */
.L_x_6390:
[----:B------:R-:W-:Y:S05]  /*325f0*/  BSYNC B1 ;  /* 0x0000000000017941 */ /* 0x000fea0003800000 */
.L_x_6389:
[----:B------:R-:W2:Y:S02]  /*32600*/  LDL.LU R5, [R1+0x480] ;  /* 0x0004800001057983 */ /* 0x000ea40000300800 */
[----:B--2---:R-:W-:-:S07]  /*32610*/  VIADD R0, R5, 0xfffffffd ;  /* 0xfffffffd05007836 */ /* 0x004fce0000000000 */
.L_x_6388:
[----:B------:R-:W-:Y:S05]  /*32620*/  BSYNC B2 ;  /* 0x0000000000027941 */ /* 0x000fea0003800000 */
.L_x_6387:
[----:B------:R-:W-:-:S05]  /*32630*/  VIADD R8, R8, 0xfffffffe ;  /* 0xfffffffe08087836 */ /* 0x000fca0000000000 */
[----:B------:R-:W-:-:S13]  /*32640*/  ISETP.NE.AND P0, PT, R8, R4, PT ;  /* 0x000000040800720c */ /* 0x000fda0003f05270 */
[----:B------:R-:W-:Y:S05]  /*32650*/  @!P0 BRA `(.L_x_6386) ;  /* 0x0000001800e08947 */ /* 0x000fea0003800000 */
.L_x_6449:
        /* <DEDUP_REMOVED lines=35> */
.L_x_6411:
[----:B------:R-:W2:Y:S01]  /*32890*/  S2R R2, SR_TID.X ;  /* 0x0000000000027919 */ /* 0x000ea20000002100 */
[----:B-1----:R-:W-:Y:S01]  /*328a0*/  IMAD R4, R7, 0x8, R18 ;  /* 0x0000000807047824 */ /* 0x002fe200078e0212 */
[----:B------:R-:W-:Y:S01]  /*328b0*/  BSSY B2, `(.L_x_6412) ;  /* 0x0000006000027945 */ /* 0x000fe20003800000 */
[----:B--2---:R-:W-:Y:S02]  /*328c0*/  LOP3.LUT R3, R2, 0x7f, RZ, 0xc0, !PT ;  /* 0x0000007f02037812 */ /* 0x004fe400078ec0ff */
[----:B------:R-:W-:Y:S02]  /*328d0*/  SHF.L.U32 R2, R6, 0x1f, RZ ;  /* 0x0000001f06027819 */ /* 0x000fe400000006ff */
[----:B------:R-:W-:Y:S02]  /*328e0*/  ISETP.NE.AND P1, PT, R3, RZ, PT ;  /* 0x000000ff0300720c */ /* 0x000fe40003f25270 */
[----:B------:R-:W1:Y:S02]  /*328f0*/  SYNCS.PHASECHK.TRANS64.TRYWAIT P0, [R4+URZ+0x38840], R2 ;  /* 0x03884002040075a7 */ /* 0x000e64000800017f */
[----:B-1----:R-:W-:Y:S09]  /*32900*/  @!P0 BRA `(.L_x_6413) ;  /* 0x00000044007c8947 */ /* 0x002ff20003800000 */
.L_x_6508:
[----:B------:R-:W-:Y:S05]  /*32910*/  BSYNC B2 ;  /* 0x0000000000027941 */ /* 0x000fea0003800000 */
.L_x_6412:
[----:B------:R-:W-:Y:S04]  /*32920*/  BSSY B2, `(.L_x_6414) ;  /* 0x0000009000027945 */ /* 0x000fe80003800000 */
[----:B------:R-:W-:Y:S05]  /*32930*/  @P1 BRA `(.L_x_6415) ;  /* 0x00000000001c1947 */ /* 0x000fea0003800000 */
[----:B------:R-:W2:Y:S02]  /*32940*/  S2R R3, SR_TID.X ;  /* 0x0000000000037919 */ /* 0x000ea40000002100 */
[----:B--2---:R-:W-:Y:S01]  /*32950*/  LOP3.LUT R5, R3, 0x1f, RZ, 0xc0, !PT ;  /* 0x0000001f03057812 */ /* 0x004fe200078ec0ff */
[----:B------:R-:W-:-:S03]  /*32960*/  IMAD.MOV.U32 R3, RZ, RZ, 0x2000 ;  /* 0x00002000ff037424 */ /* 0x000fc600078e00ff */
[----:B------:R-:W-:Y:S01]  /*32970*/  ISETP.NE.AND P0, PT, R5, RZ, PT ;  /* 0x000000ff0500720c */ /* 0x000fe20003f05270 */
[----:B------:R2:W-:-:S12]  /*32980*/  SYNCS.ARRIVE.TRANS64 RZ, [R4+URZ+0x38830], R3 ;  /* 0x0388300304ff79a7 */ /* 0x0005d8000800003f */
[----:B--2---:R-:W-:Y:S05]  /*32990*/  @!P0 BRA `(.L_x_6415) ;  /* 0x0000000000048947 */ /* 0x004fea0003800000 */
[----:B------:R-:W-:Y:S01]  /*329a0*/  BPT.TRAP 0x1 ;  /* 0x000000040000795c */ /* 0x000fe20000300000 */
.L_x_6415:
[----:B------:R-:W-:Y:S05]  /*329b0*/  BSYNC B2 ;  /* 0x0000000000027941 */ /* 0x000fea0003800000 */
.L_x_6414:
        /* <DEDUP_REMOVED lines=12> */
.L_x_6416:
        /* <DEDUP_REMOVED lines=13> */
.L_x_6509:
[----:B------:R-:W-:Y:S05]  /*32b50*/  BSYNC B2 ;  /* 0x0000000000027941 */ /* 0x000fea0003800000 */
.L_x_6417:
[----:B------:R-:W-:Y:S01]  /*32b60*/  BSSY B2, `(.L_x_6419) ;  /* 0x000000b000027945 */ /* 0x000fe20003800000 */
[----:B01----:R-:W-:Y:S02]  /*32b70*/  IMAD.MOV.U32 R2, RZ, RZ, 0x0 ;  /* 0x00000000ff027424 */ /* 0x003fe400078e00ff */
[----:B------:R-:W-:Y:S01]  /*32b80*/  IMAD.MOV.U32 R3, RZ, RZ, 0x14f00000 ;  /* 0x14f00000ff037424 */ /* 0x000fe200078e00ff */
[----:B------:R-:W-:Y:S06]  /*32b90*/  @P1 BRA `(.L_x_6420) ;  /* 0x00000000001c1947 */ /* 0x000fec0003800000 */
[----:B------:R-:W0:Y:S02]  /*32ba0*/  S2R R5, SR_TID.X ;  /* 0x0000000000057919 */ /* 0x000e240000002100 */
[----:B0-----:R-:W-:Y:S01]  /*32bb0*/  LOP3.LUT R10, R5, 0x1f, RZ, 0xc0, !PT ;  /* 0x0000001f050a7812 */ /* 0x001fe200078ec0ff */
[----:B------:R-:W-:-:S03]  /*32bc0*/  IMAD.MOV.U32 R5, RZ, RZ, 0x10000 ;  /* 0x00010000ff057424 */ /* 0x000fc600078e00ff */
[----:B------:R-:W-:Y:S01]  /*32bd0*/  ISETP.NE.AND P0, PT, R10, RZ, PT ;  /* 0x000000ff0a00720c */ /* 0x000fe20003f05270 */
[----:B------:R0:W-:-:S12]  /*32be0*/  SYNCS.ARRIVE.TRANS64 RZ, [R4+URZ+0x38850], R5 ;  /* 0x0388500504ff79a7 */ /* 0x0001d8000800003f */
[----:B0-----:R-:W-:Y:S05]  /*32bf0*/  @!P0 BRA `(.L_x_6420) ;  /* 0x0000000000048947 */ /* 0x001fea0003800000 */
[----:B------:R-:W-:Y:S01]  /*32c00*/  BPT.TRAP 0x1 ;  /* 0x000000040000795c */ /* 0x000fe20000300000 */
.L_x_6420:
[----:B------:R-:W-:Y:S05]  /*32c10*/  BSYNC B2 ;  /* 0x0000000000027941 */ /* 0x000fea0003800000 */
.L_x_6419:
        /* <DEDUP_REMOVED lines=9> */
.L_x_6421:
        /* <DEDUP_REMOVED lines=15> */
.L_x_6422:
        /* <DEDUP_REMOVED lines=15> */
.L_x_6423:
        /* <DEDUP_REMOVED lines=15> */
.L_x_6424:
        /* <DEDUP_REMOVED lines=15> */
.L_x_6425:
        /* <DEDUP_REMOVED lines=15> */
.L_x_6426:
        /* <DEDUP_REMOVED lines=15> */
.L_x_6427:
        /* <DEDUP_REMOVED lines=15> */
.L_x_6428:
        /* <DEDUP_REMOVED lines=10> */
.L_x_6410:
[----:B------:R-:W-:Y:S05]  /*333e0*/  BSYNC B1 ;  /* 0x0000000000017941 */ /* 0x000fea0003800000 */
.L_x_6409:
[----:B------:R-:W-:Y:S01]  /*333f0*/  VIADD R7, R7, 0x1 ;  /* 0x0000000107077836 */ /* 0x000fe20000000000 */
[----:B------:R-:W-:Y:S01]  /*33400*/  LOP3.LUT P2, RZ, R19, 0x1, RZ, 0xc0, !PT ;  /* 0x0000000113ff7812 */ /* 0x000fe2000784c0ff */
[----:B------:R-:W-:Y:S03]  /*33410*/  BSSY B1, `(.L_x_6429) ;  /* 0x00000d8000017945 */ /* 0x000fe60003800000 */
[----:B------:R-:W-:-:S04]  /*33420*/  ISETP.NE.AND P0, PT, R7, 0x2, PT ;  /* 0x000000020700780c */ /* 0x000fc80003f05270 */
[----:B------:R-:W-:Y:S02]  /*33430*/  SEL R2, RZ, 0x1, P0 ;  /* 0x00000001ff027807 */ /* 0x000fe40000000000 */
[----:B0-----:R-:W-:Y:S02]  /*33440*/  SEL R9, R7, RZ, P0 ;  /* 0x000000ff07097207 */ /* 0x001fe40000000000 */
[----:B------:R-:W-:Y:S01]  /*33450*/  LOP3.LUT R8, R6, R2, RZ, 0x3c, !PT ;  /* 0x0000000206087212 */ /* 0x000fe200078e3cff */
[----:B------:R-:W-:Y:S02]  /*33460*/  VIADD R6, R0, 0xffffffff ;  /* 0xffffffff00067836 */ /* 0x000fe40000000000 */
        /* <DEDUP_REMOVED lines=27> */
.L_x_6431:
        /* <DEDUP_REMOVED lines=8> */
.L_x_6510:
[----:B------:R-:W-:Y:S05]  /*336a0*/  BSYNC B2 ;  /* 0x0000000000027941 */ /* 0x000fea0003800000 */
.L_x_6432:
        /* <DEDUP_REMOVED lines=9> */
.L_x_6435:
[----:B------:R-:W-:Y:S05]  /*33740*/  BSYNC B2 ;  /* 0x0000000000027941 */ /* 0x000fea0003800000 */
.L_x_6434:
        /* <DEDUP_REMOVED lines=13> */
.L_x_6436:
        /* <DEDUP_REMOVED lines=13> */
.L_x_6511:
[----:B------:R-:W-:Y:S05]  /*338f0*/  BSYNC B2 ;  /* 0x0000000000027941 */ /* 0x000fea0003800000 */
.L_x_6437:
        /* <DEDUP_REMOVED lines=11> */
.L_x_6440:
[----:B------:R-:W-:Y:S05]  /*339b0*/  BSYNC B2 ;  /* 0x0000000000027941 */ /* 0x000fea0003800000 */
.L_x_6439:
        /* <DEDUP_REMOVED lines=10> */
.L_x_6441:
        /* <DEDUP_REMOVED lines=15> */
.L_x_6442:
        /* <DEDUP_REMOVED lines=15> */
.L_x_6443:
        /* <DEDUP_REMOVED lines=15> */
.L_x_6444:
        /* <DEDUP_REMOVED lines=15> */
.L_x_6445:
        /* <DEDUP_REMOVED lines=15> */
.L_x_6446:
        /* <DEDUP_REMOVED lines=15> */
.L_x_6447:
        /* <DEDUP_REMOVED lines=15> */
.L_x_6448:
        /* <DEDUP_REMOVED lines=10> */
.L_x_6430:
[----:B------:R-:W-:Y:S05]  /*34190*/  BSYNC B1 ;  /* 0x0000000000017941 */ /* 0x000fea0003800000 */
.L_x_6429:
[----:B------:R-:W2:Y:S01]  /*341a0*/  LDL R2, [R1+0x460] ;  /* 0x0004600001027983 */ /* 0x000ea20000100800 */
[----:B------:R-:W-:Y:S01]  /*341b0*/  VIADD R0, R0, 0xfffffffe ;  /* 0xfffffffe00007836 */ /* 0x000fe20000000000 */
[----:B--2---:R-:W-:-:S13]  /*341c0*/  ISETP.GT.AND P0, PT, R6, R2, PT ;  /* 0x000000020600720c */ /* 0x004fda0003f04270 */
[----:B------:R-:W-:Y:S05]  /*341d0*/  @P0 BRA `(.L_x_6449) ;  /* 0xffffffe400200947 */ /* 0x000fea000383ffff */
.L_x_6386:
[----:B------:R-:W-:Y:S05]  /*341e0*/  BSYNC B0 ;  /* 0x0000000000007941 */ /* 0x000fea0003800000 */
.L_x_6385:
        /* <DEDUP_REMOVED lines=24> */
[----:B------:R2:W-:Y:S02]  /*34370*/  STL [R1+0x440], R2 ;  /* 0x0004400201007387 */ /* 0x0005e40000100800 */
.L_x_6451:
[----:B------:R-:W-:Y:S05]  /*34380*/  BSYNC B0 ;  /* 0x0000000000007941 */ /* 0x000fea0003800000 */
.L_x_6450:
[----:B------:R-:W-:-:S05]  /*34390*/  SEL R0, R0, RZ, P0 ;  /* 0x000000ff00007207 */ /* 0x000fca0000000000 */
[----:B------:R3:W-:Y:S02]  /*343a0*/  STL [R1+0x450], R0 ;  /* 0x0004500001007387 */ /* 0x0007e40000100800 */
.L_x_6347:
[----:B------:R-:W-:Y:S05]  /*343b0*/  BSYNC B7 ;  /* 0x0000000000077941 */ /* 0x000fea0003800000 */
.L_x_6345:
[----:B------:R-:W-:-:S13]  /*343c0*/  LOP3.LUT P0, RZ, R19, 0x40, RZ, 0xc0, !PT ;  /* 0x0000004013ff7812 */ /* 0x000fda000780c0ff */
[----:B------:R-:W-:Y:S05]  /*343d0*/  @!P0 BRA `(.L_x_6452) ;  /* 0x0000000000288947 */ /* 0x000fea0003800000 */
[----:B------:R-:W-:Y:S05]  /*343e0*/  WARPSYNC.ALL ;  /* 0x0000000000007948 */ /* 0x000fea0003800000 */
[----:B------:R-:W4:Y:S08]  /*343f0*/  S2UR UR5, SR_CgaCtaId ;  /* 0x00000000000579c3 */ /* 0x000f300000008800 */
[----:B------:R-:W-:Y:S06]  /*34400*/  BAR.SYNC.DEFER_BLOCKING 0x5, 0x180 ;  /* 0x0146000000007b1d */ /* 0x000fec0000010000 */
[----:B------:R-:W-:-:S02]  /*34410*/  UMOV UR4, 0x400 ;  /* 0x0000040000047882 */ /* 0x000fc40000000000 */
[----:B----4-:R-:W-:-:S06]  /*34420*/  ULEA UR4, UR5, UR4, 0x18 ;  /* 0x0000000405047291 */ /* 0x010fcc000f8ec03f */
[----:B------:R-:W-:-:S05]  /*34430*/  IMAD.U32 R18, RZ, RZ, UR4 ;  /* 0x00000004ff127e24 */ /* 0x000fca000f8e00ff */
[----:B-1----:R-:W1:Y:S04]  /*34440*/  LDS.128 R4, [R18+0x388d0] ;  /* 0x0388d00012047984 */ /* 0x002e680000000c00 */
[----:B-1----:R1:W-:Y:S01]  /*34450*/  STL.128 [R1+0x440], R4 ;  /* 0x0004400401007387 */ /* 0x0023e20000100c00 */
[----:B------:R-:W-:Y:S06]  /*34460*/  BAR.ARV 0x4, 0x180 ;  /* 0x0106000000007b1d */ /* 0x000fec0000002000 */
[----:B------:R-:W-:Y:S05]  /*34470*/  BRA `(.L_x_6453) ;  /* 0x0000001000307947 */ /* 0x000fea0003800000 */
.L_x_6452:
[----:B--23--:R-:W2:Y:S01]  /*34480*/  S2R R0, SR_TID.X ;  /* 0x0000000000007919 */ /* 0x00cea20000002100 */
[----:B------:R-:W-:Y:S01]  /*34490*/  UMOV UR4, 0xffffffff ;  /* 0xffffffff00047882 */ /* 0x000fe20000000000 */
[----:B--2---:R-:W-:-:S04]  /*344a0*/  LOP3.LUT R16, R0, 0x1f, RZ, 0xc0, !PT ;  /* 0x0000001f00107812 */ /* 0x004fc800078ec0ff */
[----:B------:R-:W-:Y:S01]  /*344b0*/  ISETP.NE.AND P0, PT, R16, 0x1f, PT ;  /* 0x0000001f1000780c */ /* 0x000fe20003f05270 */
[----:B------:R-:W-:-:S12]  /*344c0*/  BRA.DIV UR4, `(.L_x_6454) ;  /* 0x0000002a04dc7947 */ /* 0x000fd8000b800000 */
[----:B-1----:R-:W2:Y:S01]  /*344d0*/  LDL R4, [R1+0x44c] ;  /* 0x00044c0001047983 */ /* 0x002ea20000100800 */
[----:B------:R-:W-:-:S03]  /*344e0*/  ULDC UR4, c[0x0][0xd3c] ;  /* 0x00034f0000047ab9 */ /* 0x000fc60000000800 */
[----:B------:R-:W0:Y:S01]  /*344f0*/  LDL.LU R3, [R1+0x440] ;  /* 0x0004400001037983 */ /* 0x000e220000300800 */
[----:B--2---:R-:W-:-:S05]  /*34500*/  IMAD.IADD R0, R4, 0x1, R16 ;  /* 0x0000000104007824 */ /* 0x004fca00078e0210 */
[----:B------:R-:W-:Y:S01]  /*34510*/  ISETP.GE.OR P1, PT, R0, UR4, !P0 ;  /* 0x0000000400007c0c */ /* 0x000fe2000c726670 */
[----:B0-----:R-:W-:-:S12]  /*34520*/  IMAD.MOV.U32 R8, RZ, RZ, R3 ;  /* 0x000000ffff087224 */ /* 0x001fd800078e0003 */
        /* <DEDUP_REMOVED lines=11> */
[----:B------:R-:W-:Y:S04]  /*345e0*/  SHFL.IDX PT, R0, R8, RZ, 0x1f ;  /* 0x00001fff08007589 */ /* 0x000fe800000e0000 */
[----:B------:R-:W-:Y:S01]  /*345f0*/  SHFL.IDX PT, R9, R8, 0x1, 0x1f ;  /* 0x00201f0008097f89 */ /* 0x000fe200000e0000 */
[----:B--2---:R-:W-:Y:S01]  /*34600*/  @!P1 IMAD.MOV.U32 R5, RZ, RZ, R6 ;  /* 0x000000ffff059224 */ /* 0x004fe200078e0006 */
[----:B------:R-:W-:-:S02]  /*34610*/  CS2R R6, SRZ ;  /* 0x0000000000067805 */ /* 0x000fc4000001ff00 */
[----:B---3--:R-:W-:-:S04]  /*34620*/  @!P1 IMAD.MOV.U32 R7, RZ, RZ, R2 ;  /* 0x000000ffff079224 */ /* 0x008fc800078e0002 */
[----:B------:R-:W-:-:S05]  /*34630*/  IMAD R2, R7, R5, RZ ;  /* 0x0000000507027224 */ /* 0x000fca00078e02ff */
[----:B------:R-:W0:Y:S01]  /*34640*/  SHFL.UP PT, R3, R2, 0x1, RZ ;  /* 0x0420000002037989 */ /* 0x000e2200000e00ff */
[----:B------:R-:W-:-:S04]  /*34650*/  ISETP.NE.AND P1, PT, R16, RZ, PT ;  /* 0x000000ff1000720c */ /* 0x000fc80003f25270 */
        /* <DEDUP_REMOVED lines=15> */
.L_x_6521:
[----:B------:R-:W-:Y:S02]  /*34750*/  ULDC UR4, c[0x0][0xd38] ;  /* 0x00034e0000047ab9 */ /* 0x000fe40000000800 */
[----:B------:R-:W-:-:S04]  /*34760*/  IMAD.U32 R8, RZ, RZ, UR4 ;  /* 0x00000004ff087e24 */ /* 0x000fc8000f8e00ff */
[----:B-1----:R-:W-:-:S04]  /*34770*/  IMAD R10, R10, R8, RZ ;  /* 0x000000080a0a7224 */ /* 0x002fc800078e02ff */
[----:B------:R-:W-:-:S05]  /*34780*/  IMAD.IADD R4, R9, 0x1, R10 ;  /* 0x0000000109047824 */ /* 0x000fca00078e020a */
[----:B------:R-:W-:-:S13]  /*34790*/  ISETP.GT.AND P6, PT, R4, R0, PT ;  /* 0x000000000400720c */ /* 0x000fda0003fc4270 */
[----:B------:R-:W-:Y:S05]  /*347a0*/  @P6 BRA `(.L_x_6455) ;  /* 0x0000000000ac6947 */ /* 0x000fea0003800000 */
.L_x_6458:
        /* <DEDUP_REMOVED lines=37> */
.L_x_6529:
[----:B------:R-:W-:Y:S02]  /*34a00*/  ULDC UR4, c[0x0][0xd38] ;  /* 0x00034e0000047ab9 */ /* 0x000fe40000000800 */
[----:B------:R-:W-:-:S04]  /*34a10*/  IMAD.U32 R8, RZ, RZ, UR4 ;  /* 0x00000004ff087e24 */ /* 0x000fc8000f8e00ff */
[----:B-1----:R-:W-:-:S04]  /*34a20*/  IMAD R10, R10, R8, RZ ;  /* 0x000000080a0a7224 */ /* 0x002fc800078e02ff */
[----:B------:R-:W-:-:S05]  /*34a30*/  IMAD.IADD R4, R10, 0x1, R4 ;  /* 0x000000010a047824 */ /* 0x000fca00078e0204 */
[----:B------:R-:W-:-:S13]  /*34a40*/  ISETP.GT.AND P6, PT, R4, R0, PT ;  /* 0x000000000400720c */ /* 0x000fda0003fc4270 */
[----:B------:R-:W-:Y:S05]  /*34a50*/  @!P6 BRA `(.L_x_6458) ;  /* 0xfffffffc0054e947 */ /* 0x000fea000383ffff */
.L_x_6455:
        /* <DEDUP_REMOVED lines=12> */
.L_x_6534:
[----:B------:R-:W-:-:S13]  /*34b20*/  ISETP.NE.AND P0, PT, R3, RZ, PT ;  /* 0x000000ff0300720c */ /* 0x000fda0003f05270 */
[----:B------:R-:W-:Y:S05]  /*34b30*/  @!P0 BRA `(.L_x_6460) ;  /* 0x0000000000148947 */ /* 0x000fea0003800000 */
[----:B------:R-:W-:Y:S01]  /*34b40*/  UMOV UR4, 0xffffffff ;  /* 0xffffffff00047882 */ /* 0x000fe20000000000 */
[----:B---3--:R-:W-:Y:S02]  /*34b50*/  VIADD R9, R9, 0xffffffff ;  /* 0xffffffff09097836 */ /* 0x008fe40000000000 */
[----:B------:R-:W-:Y:S05]  /*34b60*/  BRA.DIV UR4, `(.L_x_6461) ;  /* 0x0000002e04d07947 */ /* 0x000fea000b800000 */
[----:B0-----:R0:W2:Y:S02]  /*34b70*/  SHFL.IDX PT, R2, R2, R9, 0x1f ;  /* 0x00001f0902027589 */ /* 0x0010a400000e0000 */
.L_x_6537:
[----:B--2---:R-:W-:-:S07]  /*34b80*/  IMAD.MOV.U32 R6, RZ, RZ, R2 ;  /* 0x000000ffff067224 */ /* 0x004fce00078e0002 */
.L_x_6460:
[----:B0-----:R-:W-:Y:S01]  /*34b90*/  IMAD R2, R6, R8, R10 ;  /* 0x0000000806027224 */ /* 0x001fe200078e020a */
[----:B------:R-:W-:-:S03]  /*34ba0*/  ISETP.NE.AND P0, PT, R7, 0x1, PT ;  /* 0x000000010700780c */ /* 0x000fc60003f05270 */
[----:B------:R-:W-:Y:S01]  /*34bb0*/  IMAD.IADD R0, R0, 0x1, -R2 ;  /* 0x0000000100007824 */ /* 0x000fe200078e0a02 */
[----:B------:R0:W-:Y:S09]  /*34bc0*/  STL [R1+0x440], R2 ;  /* 0x0004400201007387 */ /* 0x0001f20000100800 */
[----:B------:R-:W-:Y:S05]  /*34bd0*/  @!P0 BRA `(.L_x_6462) ;  /* 0x0000000000e48947 */ /* 0x000fea0003800000 */
[----:B-1-3--:R-:W-:-:S04]  /*34be0*/  IABS R5, R4 ;  /* 0x0000000400057213 */ /* 0x00afc80000000000 */
        /* <DEDUP_REMOVED lines=56> */
.L_x_6462:
[----:B-1-3--:R-:W2:Y:S01]  /*34f70*/  LDL R5, [R1+0x44c] ;  /* 0x00044c0001057983 */ /* 0x00aea20000100800 */
        /* <DEDUP_REMOVED lines=62> */
.L_x_6463:
[----:B------:R-:W-:-:S05]  /*35360*/  LOP3.LUT R0, RZ, R0, RZ, 0x33, !PT ;  /* 0x00000000ff007212 */ /* 0x000fca00078e33ff */
[----:B------:R-:W-:-:S05]  /*35370*/  IMAD.IADD R0, R4, 0x1, R0 ;  /* 0x0000000104007824 */ /* 0x000fca00078e0200 */
[----:B------:R2:W-:Y:S01]  /*35380*/  STL [R1+0x444], R0 ;  /* 0x0004440001007387 */ /* 0x0005e20000100800 */
[----:B------:R-:W-:Y:S05]  /*35390*/  BRA `(.L_x_6464) ;  /* 0x0000000000287947 */ /* 0x000fea0003800000 */
.L_x_6456:
[----:B------:R-:W-:Y:S01]  /*353a0*/  UMOV UR4, URZ ;  /* 0x0000003f00047c82 */ /* 0x000fe20008000000 */
[----:B------:R-:W-:Y:S01]  /*353b0*/  UMOV UR5, URZ ;  /* 0x0000003f00057c82 */ /* 0x000fe20008000000 */
[----:B------:R-:W-:Y:S01]  /*353c0*/  ULDC UR6, c[0x0][0xd3c] ;  /* 0x00034f0000067ab9 */ /* 0x000fe20000000800 */
[----:B------:R0:W-:Y:S01]  /*353d0*/  STL [R1+0x440], R0 ;  /* 0x0004400001007387 */ /* 0x0001e20000100800 */
[----:B------:R-:W-:Y:S02]  /*353e0*/  IMAD.U32 R3, RZ, RZ, UR4 ;  /* 0x00000004ff037e24 */ /* 0x000fe4000f8e00ff */
[----:B------:R-:W-:-:S03]  /*353f0*/  IMAD.U32 R2, RZ, RZ, UR5 ;  /* 0x00000005ff027e24 */ /* 0x000fc6000f8e00ff */
[----:B------:R1:W-:Y:S01]  /*35400*/  STL [R1+0x444], R3 ;  /* 0x0004440301007387 */ /* 0x0003e20000100800 */
[----:B0-----:R-:W-:-:S03]  /*35410*/  IMAD.U32 R0, RZ, RZ, UR6 ;  /* 0x00000006ff007e24 */ /* 0x001fc6000f8e00ff */
[----:B------:R1:W-:Y:S04]  /*35420*/  STL [R1+0x448], R2 ;  /* 0x0004480201007387 */ /* 0x0003e80000100800 */
[----:B------:R1:W-:Y:S02]  /*35430*/  STL [R1+0x44c], R0 ;  /* 0x00044c0001007387 */ /* 0x0003e40000100800 */
.L_x_6464:
[----:B-1----:R-:W3:Y:S04]  /*35440*/  LDL R2, [R1+0x44c] ;  /* 0x00044c0001027983 */ /* 0x002ee80000100800 */
[----:B0-----:R-:W4:Y:S04]  /*35450*/  LDL R3, [R1+0x448] ;  /* 0x0004480001037983 */ /* 0x001f280000100800 */
[----:B------:R-:W5:Y:S04]  /*35460*/  LDL R4, [R1+0x440] ;  /* 0x0004400001047983 */ /* 0x000f680000100800 */
[----:B------:R-:W5:Y:S01]  /*35470*/  LDL R5, [R1+0x444] ;  /* 0x0004440001057983 */ /* 0x000f620000100800 */
[----:B--2---:R-:W0:Y:S01]  /*35480*/  S2R R0, SR_TID.X ;  /* 0x0000000000007919 */ /* 0x004e220000002100 */
[----:B------:R-:W-:Y:S05]  /*35490*/  WARPSYNC.ALL ;  /* 0x0000000000007948 */ /* 0x000fea0003800000 */
[----:B0-----:R-:W-:Y:S01]  /*354a0*/  LOP3.LUT R0, R0, 0x1f, RZ, 0xc0, !PT ;  /* 0x0000001f00007812 */ /* 0x001fe200078ec0ff */
[----:B------:R-:W-:Y:S03]  /*354b0*/  BAR.SYNC.DEFER_BLOCKING 0x4, 0x180 ;  /* 0x0106000000007b1d */ /* 0x000fe60000010000 */
[----:B------:R-:W-:-:S13]  /*354c0*/  ISETP.NE.AND P0, PT, R0, RZ, PT ;  /* 0x000000ff0000720c */ /* 0x000fda0003f05270 */
[----:B------:R-:W0:Y:S01]  /*354d0*/  @!P0 S2R R0, SR_CgaCtaId ;  /* 0x0000000000008919 */ /* 0x000e220000008800 */
[----:B---3--:R-:W-:Y:S01]  /*354e0*/  IMAD.MOV.U32 R7, RZ, RZ, R2 ;  /* 0x000000ffff077224 */ /* 0x008fe200078e0002 */
[----:B------:R-:W-:Y:S01]  /*354f0*/  @!P0 MOV R2, 0x400 ;  /* 0x0000040000028802 */ /* 0x000fe20000000f00 */
[----:B----4-:R-:W-:-:S03]  /*35500*/  IMAD.MOV.U32 R6, RZ, RZ, R3 ;  /* 0x000000ffff067224 */ /* 0x010fc600078e0003 */
[----:B0-----:R-:W-:-:S05]  /*35510*/  @!P0 LEA R18, R0, R2, 0x18 ;  /* 0x0000000200128211 */ /* 0x001fca00078ec0ff */
[----:B-----5:R4:W-:Y:S01]  /*35520*/  @!P0 STS.128 [R18+0x388d0], R4 ;  /* 0x0388d00412008388 */ /* 0x0209e20000000c00 */
[----:B------:R-:W-:Y:S06]  /*35530*/  BAR.ARV 0x5, 0x180 ;  /* 0x0146000000007b1d */ /* 0x000fec0000002000 */
.L_x_6453:
[----:B--23--:R-:W2:Y:S01]  /*35540*/  LDL R0, [R1+0x44c] ;  /* 0x00044c0001007983 */ /* 0x00cea20000100800 */
[----:B------:R-:W-:Y:S02]  /*35550*/  ULDC UR4, c[0x0][0xd3c] ;  /* 0x00034f0000047ab9 */ /* 0x000fe40000000800 */
[----:B--2---:R-:W-:-:S13]  /*35560*/  ISETP.GE.AND P0, PT, R0, UR4, PT ;  /* 0x0000000400007c0c */ /* 0x004fda000bf06270 */
[----:B------:R-:W-:Y:S05]  /*35570*/  @!P0 BRA `(.L_x_6465) ;  /* 0xffffff8400b08947 */ /* 0x000fea000383ffff */
[----:B------:R-:W-:Y:S05]  /*35580*/  BSYNC B8 ;  /* 0x0000000000087941 */ /* 0x000fea0003800000 */
.L_x_6331:
[----:B---3--:R-:W2:Y:S01]  /*35590*/  LDL.LU R0, [R1+0x4a4] ;  /* 0x0004a40001007983 */ /* 0x008ea20000300800 */
[----:B------:R-:W-:Y:S01]  /*355a0*/  BSSY B0, `(.L_x_6466) ;  /* 0x000000b000007945 */ /* 0x000fe20003800000 */
[----:B01--4-:R-:W0:Y:S01]  /*355b0*/  S2R R5, SR_CgaCtaId ;  /* 0x0000000000057919 */ /* 0x013e220000008800 */
[----:B--2---:R-:W-:-:S05]  /*355c0*/  VIADD R0, R0, 0x1 ;  /* 0x0000000100007836 */ /* 0x004fca0000000000 */
[----:B------:R-:W-:-:S04]  /*355d0*/  LEA.HI R2, R0, R0, RZ, 0x1 ;  /* 0x0000000000027211 */ /* 0x000fc800078f08ff */
[----:B------:R-:W-:Y:S02]  /*355e0*/  LOP3.LUT R3, R2, 0xfffffffe, RZ, 0xc0, !PT ;  /* 0xfffffffe02037812 */ /* 0x000fe400078ec0ff */
[----:B------:R-:W-:-:S03]  /*355f0*/  MOV R2, 0x400 ;  /* 0x0000040000027802 */ /* 0x000fc60000000f00 */
[----:B------:R-:W-:Y:S01]  /*35600*/  IMAD.IADD R0, R0, 0x1, -R3 ;  /* 0x0000000100007824 */ /* 0x000fe200078e0a03 */
[----:B0-----:R-:W-:-:S04]  /*35610*/  LEA R9, R5, R2, 0x18 ;  /* 0x0000000205097211 */ /* 0x001fc800078ec0ff */
[----:B------:R-:W-:-:S04]  /*35620*/  SHF.L.U32 R0, R0, 0x1f, RZ ;  /* 0x0000001f00007819 */ /* 0x000fc800000006ff */
[----:B------:R-:W0:Y:S02]  /*35630*/  SYNCS.PHASECHK.TRANS64.TRYWAIT P0, [R9+URZ+0x38820], R0 ;  /* 0x03882000090075a7 */ /* 0x000e24000800017f */
[----:B0-----:R-:W-:Y:S05]  /*35640*/  @!P0 BRA `(.L_x_6467) ;  /* 0x0000002400448947 */ /* 0x001fea0003800000 */
.L_x_6538:
[----:B------:R-:W-:Y:S05]  /*35650*/  BSYNC B0 ;  /* 0x0000000000007941 */ /* 0x000fea0003800000 */
.L_x_6466:
[----:B------:R-:W-:-:S03]  /*35660*/  UMOV UR4, 0xffffffff ;  /* 0xffffffff00047882 */ /* 0x000fc60000000000 */
[----:B------:R-:W-:Y:S05]  /*35670*/  BRA.DIV UR4, `(.L_x_6468) ;  /* 0x00000026044c7947 */ /* 0x000fea000b800000 */
[----:B0-----:R-:W0:Y:S02]  /*35680*/  S2R R0, SR_TID.X ;  /* 0x0000000000007919 */ /* 0x001e240000002100 */
[----:B0-----:R-:W-:-:S04]  /*35690*/  SHF.R.U32.HI R0, RZ, 0x5, R0 ;  /* 0x00000005ff007819 */ /* 0x001fc80000011600 */
[----:B------:R-:W-:-:S05]  /*356a0*/  LOP3.LUT R0, R0, 0x3, RZ, 0xc0, !PT ;  /* 0x0000000300007812 */ /* 0x000fca00078ec0ff */
[----:B------:R0:W1:Y:S02]  /*356b0*/  SHFL.IDX PT, R14, R0, RZ, 0x1f ;  /* 0x00001fff000e7589 */ /* 0x00006400000e0000 */
.L_x_6541:
[----:B-1----:R-:W-:Y:S01]  /*356c0*/  ISETP.NE.AND P0, PT, R14, RZ, PT ;  /* 0x000000ff0e00720c */ /* 0x002fe20003f05270 */
[----:B------:R-:W-:-:S12]  /*356d0*/  BSSY B0, `(.L_x_6469) ;  /* 0x0000020000007945 */ /* 0x000fd80003800000 */
[----:B------:R-:W-:Y:S05]  /*356e0*/  @P0 BRA `(.L_x_6470) ;  /* 0x0000000000780947 */ /* 0x000fea0003800000 */
[----:B------:R-:W-:-:S03]  /*356f0*/  UMOV UR4, 0xffffffff ;  /* 0xffffffff00047882 */ /* 0x000fc60000000000 */
[----:B------:R-:W-:Y:S05]  /*35700*/  BRA.DIV UR4, `(.L_x_6471) ;  /* 0x00000026045c7947 */ /* 0x000fea000b800000 */
[----:B------:R-:W-:-:S13]  /*35710*/  ELECT P6, URZ, PT ;  /* 0x00000000003f782f */ /* 0x000fda00038c0000 */
.L_x_6544:
        /* <DEDUP_REMOVED lines=15> */
.L_x_6545:
[----:B------:R-:W0:Y:S01]  /*35810*/  LDL.LU R6, [R1+0x450] ;  /* 0x0004500001067983 */ /* 0x000e220000300800 */
[----:B------:R-:W1:Y:S01]  /*35820*/  SYNCS.PHASECHK.TRANS64.TRYWAIT P0, [R7+URZ], R2 ;  /* 0x00000002070075a7 */ /* 0x000e62000800017f */
[----:B------:R-:W-:-:S04]  /*35830*/  VIADD R0, R9, 0x38860 ;  /* 0x0003886009007836 */ /* 0x000fc80000000000 */
[----:B0-----:R-:W-:Y:S01]  /*35840*/  IMAD R5, R6, 0x8, R0 ;  /* 0x0000000806057824 */ /* 0x001fe200078e0200 */
[----:B-1----:R-:W-:Y:S06]  /*35850*/  @!P0 BRA `(.L_x_6473) ;  /* 0x00000024003c8947 */ /* 0x002fec0003800000 */
.L_x_6546:
[----:B------:R-:W1:Y:S02]  /*35860*/  SYNCS.PHASECHK.TRANS64.TRYWAIT P0, [R5+URZ], R4 ;  /* 0x00000004050075a7 */ /* 0x000e64000800017f */
[----:B-1----:R-:W-:Y:S05]  /*35870*/  @!P0 BRA `(.L_x_6474) ;  /* 0x0000002400488947 */ /* 0x002fea0003800000 */
.L_x_6547:
[----:B------:R-:W-:-:S07]  /*35880*/  IMAD R3, R3, 0x8, R0 ;  /* 0x0000000803037824 */ /* 0x000fce00078e0200 */
.L_x_6475:
[----:B--2---:R2:W3:Y:S02]  /*35890*/  SYNCS.PHASECHK.TRANS64.TRYWAIT P0, [R3+URZ], R2 ;  /* 0x00000002030075a7 */ /* 0x0044e4000800017f */
[----:B---3--:R-:W-:Y:S05]  /*358a0*/  @!P0 NANOSLEEP.SYNCS 0x989680 ;  /* 0x009896800000895d */ /* 0x008fea0003900000 */
[----:B------:R-:W3:Y:S02]  /*358b0*/  @!P0 SYNCS.PHASECHK.TRANS64 P0, [R3+URZ], R2 ;  /* 0x00000002030085a7 */ /* 0x000ee4000800007f */
[----:B---3--:R-:W-:Y:S05]  /*358c0*/  @!P0 BRA `(.L_x_6475) ;  /* 0xfffffffc00f08947 */ /* 0x008fea000383ffff */
.L_x_6470:
[----:B------:R-:W-:Y:S05]  /*358d0*/  BSYNC B0 ;  /* 0x0000000000007941 */ /* 0x000fea0003800000 */
.L_x_6469:
[----:B------:R-:W-:Y:S05]  /*358e0*/  EXIT ;  /* 0x000000000000794d */ /* 0x000fea0003800000 */
.L_x_6213:
[----:B0-----:R-:W-:-:S04]  /*358f0*/  IMAD.U32 R3, RZ, RZ, UR47 ;  /* 0x0000002fff037e24 */ /* 0x001fc8000f8e00ff */
[----:B------:R0:W1:Y:S03]  /*35900*/  SYNCS.PHASECHK.TRANS64.TRYWAIT P0, [R3+URZ+0x38800], R0 ;  /* 0x03880000030075a7 */ /* 0x000066000800017f */
[----:B-1----:R-:W-:Y:S05]  /*35910*/  @!P0 NANOSLEEP.SYNCS 0x989680 ;  /* 0x009896800000895d */ /* 0x002fea0003900000 */
[----:B------:R-:W1:Y:S02]  /*35920*/  @!P0 SYNCS.PHASECHK.TRANS64 P0, [R3+URZ+0x38800], R0 ;  /* 0x03880000030085a7 */ /* 0x000e64000800007f */
[----:B-1----:R-:W-:Y:S05]  /*35930*/  @!P0 BRA `(.L_x_6213) ;  /* 0xfffffffc00ec8947 */ /* 0x002fea000383ffff */
[----:B------:R-:W-:Y:S05]  /*35940*/  BRA `(.L_x_6476) ;  /* 0xfffffd5c00207947 */ /* 0x000fea000383ffff */
.L_x_6220:
[----:B-1----:R1:W2:Y:S02]  /*35950*/  SYNCS.PHASECHK.TRANS64.TRYWAIT P0, [R20+URZ], R21 ;  /* 0x00000015140075a7 */ /* 0x0022a4000800017f */
[----:B--2---:R-:W-:Y:S05]  /*35960*/  @!P0 NANOSLEEP.SYNCS 0x989680 ;  /* 0x009896800000895d */ /* 0x004fea0003900000 */
[----:B------:R-:W2:Y:S02]  /*35970*/  @!P0 SYNCS.PHASECHK.TRANS64 P0, [R20+URZ], R21 ;  /* 0x00000015140085a7 */ /* 0x000ea4000800007f */
[----:B--2---:R-:W-:Y:S05]  /*35980*/  @!P0 BRA `(.L_x_6220) ;  /* 0xfffffffc00f08947 */ /* 0x004fea000383ffff */
[----:B------:R-:W-:Y:S05]  /*35990*/  BRA `(.L_x_6219) ;  /* 0xfffffd60003c7947 */ /* 0x000fea000383ffff */
.L_x_6222:
[----:B0-----:R-:W-:-:S04]  /*359a0*/  IMAD.U32 R12, RZ, RZ, UR47 ;  /* 0x0000002fff0c7e24 */ /* 0x001fc8000f8e00ff */
[----:B------:R0:W1:Y:S03]  /*359b0*/  SYNCS.PHASECHK.TRANS64.TRYWAIT P0, [R12+URZ+0x38810], R3 ;  /* 0x038810030c0075a7 */ /* 0x000066000800017f */
[----:B-1----:R-:W-:Y:S05]  /*359c0*/  @!P0 NANOSLEEP.SYNCS 0x989680 ;  /* 0x009896800000895d */ /* 0x002fea0003900000 */
[----:B------:R-:W1:Y:S02]  /*359d0*/  @!P0 SYNCS.PHASECHK.TRANS64 P0, [R12+URZ+0x38810], R3 ;  /* 0x038810030c0085a7 */ /* 0x000e64000800007f */
[----:B-1----:R-:W-:Y:S05]  /*359e0*/  @!P0 BRA `(.L_x_6222) ;  /* 0xfffffffc00ec8947 */ /* 0x002fea000383ffff */
[----:B------:R-:W-:Y:S05]  /*359f0*/  BRA `(.L_x_6477) ;  /* 0xfffffd6400107947 */ /* 0x000fea000383ffff */
.L_x_6229:
[----:B-1----:R1:W2:Y:S02]  /*35a00*/  SYNCS.PHASECHK.TRANS64.TRYWAIT P0, [R12+URZ], R13 ;  /* 0x0000000d0c0075a7 */ /* 0x0022a4000800017f */
[----:B--2---:R-:W-:Y:S05]  /*35a10*/  @!P0 NANOSLEEP.SYNCS 0x989680 ;  /* 0x009896800000895d */ /* 0x004fea0003900000 */
[----:B------:R-:W2:Y:S02]  /*35a20*/  @!P0 SYNCS.PHASECHK.TRANS64 P0, [R12+URZ], R13 ;  /* 0x0000000d0c0085a7 */ /* 0x000ea4000800007f */
[----:B--2---:R-:W-:Y:S05]  /*35a30*/  @!P0 BRA `(.L_x_6229) ;  /* 0xfffffffc00f08947 */ /* 0x004fea000383ffff */
[----:B------:R-:W-:Y:S05]  /*35a40*/  BRA `(.L_x_6228) ;  /* 0xfffffd6400547947 */ /* 0x000fea000383ffff */
.L_x_6260:
[----:B0-----:R0:W1:Y:S02]  /*35a50*/  SYNCS.PHASECHK.TRANS64.TRYWAIT P2, [R5+URZ], R8 ;  /* 0x00000008050075a7 */ /* 0x001064000804017f */
[----:B-1----:R-:W-:Y:S05]  /*35a60*/  @!P2 NANOSLEEP.SYNCS 0x989680 ;  /* 0x009896800000a95d */ /* 0x002fea0003900000 */
[----:B------:R-:W1:Y:S02]  /*35a70*/  @!P2 SYNCS.PHASECHK.TRANS64 P2, [R5+URZ], R8 ;  /* 0x000000080500a5a7 */ /* 0x000e64000804007f */
[----:B-1----:R-:W-:Y:S05]  /*35a80*/  @!P2 BRA `(.L_x_6260) ;  /* 0xfffffffc00f0a947 */ /* 0x002fea000383ffff */
[----:B------:R-:W-:Y:S05]  /*35a90*/  BRA `(.L_x_6259) ;  /* 0xfffffdd000207947 */ /* 0x000fea000383ffff */
.L_x_6267:
[----:B-1----:R1:W2:Y:S02]  /*35aa0*/  SYNCS.PHASECHK.TRANS64.TRYWAIT P2, [R8+URZ], R9 ;  /* 0x00000009080075a7 */ /* 0x0022a4000804017f */
[----:B--2---:R-:W-:Y:S05]  /*35ab0*/  @!P2 NANOSLEEP.SYNCS 0x989680 ;  /* 0x009896800000a95d */ /* 0x004fea0003900000 */
[----:B------:R-:W2:Y:S02]  /*35ac0*/  @!P2 SYNCS.PHASECHK.TRANS64 P2, [R8+URZ], R9 ;  /* 0x000000090800a5a7 */ /* 0x000ea4000804007f */
[----:B--2---:R-:W-:Y:S05]  /*35ad0*/  @!P2 BRA `(.L_x_6267) ;  /* 0xfffffffc00f0a947 */ /* 0x004fea000383ffff */
[----:B------:R-:W-:Y:S05]  /*35ae0*/  BRA `(.L_x_6266) ;  /* 0xfffffdd400547947 */ /* 0x000fea000383ffff */
.L_x_6280:
[----:B0-----:R0:W1:Y:S02]  /*35af0*/  SYNCS.PHASECHK.TRANS64.TRYWAIT P1, [R6+URZ], R7 ;  /* 0x00000007060075a7 */ /* 0x001064000802017f */
[----:B-1----:R-:W-:Y:S05]  /*35b00*/  @!P1 NANOSLEEP.SYNCS 0x989680 ;  /* 0x009896800000995d */ /* 0x002fea0003900000 */
[----:B------:R-:W1:Y:S02]  /*35b10*/  @!P1 SYNCS.PHASECHK.TRANS64 P1, [R6+URZ], R7 ;  /* 0x00000007060095a7 */ /* 0x000e64000802007f */
[----:B-1----:R-:W-:Y:S05]  /*35b20*/  @!P1 BRA `(.L_x_6280) ;  /* 0xfffffffc00f09947 */ /* 0x002fea000383ffff */
[----:B------:R-:W-:Y:S05]  /*35b30*/  BRA `(.L_x_6279) ;  /* 0xfffffe6400f87947 */ /* 0x000fea000383ffff */
.L_x_6287:
[----:B-1----:R1:W2:Y:S02]  /*35b40*/  SYNCS.PHASECHK.TRANS64.TRYWAIT P1, [R5+URZ], R8 ;  /* 0x00000008050075a7 */ /* 0x0022a4000802017f */
[----:B--2---:R-:W-:Y:S05]  /*35b50*/  @!P1 NANOSLEEP.SYNCS 0x989680 ;  /* 0x009896800000995d */ /* 0x004fea0003900000 */
[----:B------:R-:W2:Y:S02]  /*35b60*/  @!P1 SYNCS.PHASECHK.TRANS64 P1, [R5+URZ], R8 ;  /* 0x00000008050095a7 */ /* 0x000ea4000802007f */
[----:B--2---:R-:W-:Y:S05]  /*35b70*/  @!P1 BRA `(.L_x_6287) ;  /* 0xfffffffc00f09947 */ /* 0x004fea000383ffff */
[----:B------:R-:W-:Y:S05]  /*35b80*/  BRA `(.L_x_6286) ;  /* 0xfffffe6c002c7947 */ /* 0x000fea000383ffff */
.L_x_6353:
        /* <DEDUP_REMOVED lines=11> */
.L_x_6479:
[----:B------:R-:W-:Y:S05]  /*35c40*/  BSYNC B0 ;  /* 0x0000000000007941 */ /* 0x000fea0003800000 */
.L_x_6478:
[----:B------:R-:W-:Y:S05]  /*35c50*/  BRA `(.L_x_6480) ;  /* 0xffffff9000887947 */ /* 0x000fea000383ffff */
.L_x_6355:
[----:B------:R-:W-:Y:S01]  /*35c60*/  BSSY B0, `(.L_x_6481) ;  /* 0x0000006000007945 */ /* 0x000fe20003800000 */
[----:B------:R-:W-:-:S07]  /*35c70*/  IMAD.MOV.U32 R15, RZ, RZ, -0x1 ;  /* 0xffffffffff0f7424 */ /* 0x000fce00078e00ff */
[----:B012---:R-:W-:Y:S05]  /*35c80*/  WARPSYNC.COLLECTIVE R15, `(.L_x_6482) ;  /* 0x000000000f0c7348 */ /* 0x007fea0003c00000 */
[----:B------:R-:W-:Y:S02]  /*35c90*/  ELECT P6, UR62, PT ;  /* 0x00000000003e782f */ /* 0x000fe400038c0000 */
[----:B------:R-:W-:Y:S01]  /*35ca0*/  MOV R14, UR62 ;  /* 0x0000003e000e7c02 */ /* 0x000fe20008000f00 */
[----:B012---:R-:W-:Y:S10]  /*35cb0*/  ENDCOLLECTIVE ;  /* 0x000000000000791b */ /* 0x007ff40003800000 */
.L_x_6482:
[----:B------:R-:W-:Y:S05]  /*35cc0*/  BSYNC B0 ;  /* 0x0000000000007941 */ /* 0x000fea0003800000 */
.L_x_6481:
[----:B------:R-:W-:Y:S05]  /*35cd0*/  BRA `(.L_x_6483) ;  /* 0xffffff90008c7947 */ /* 0x000fea000383ffff */
.L_x_6357:
[----:B---3--:R3:W4:Y:S02]  /*35ce0*/  SYNCS.PHASECHK.TRANS64.TRYWAIT P0, [R0+URZ+0x38840], R2 ;  /* 0x03884002000075a7 */ /* 0x008724000800017f */
[----:B----4-:R-:W-:Y:S05]  /*35cf0*/  @!P0 NANOSLEEP.SYNCS 0x989680 ;  /* 0x009896800000895d */ /* 0x010fea0003900000 */
[----:B------:R-:W4:Y:S02]  /*35d00*/  @!P0 SYNCS.PHASECHK.TRANS64 P0, [R0+URZ+0x38840], R2 ;  /* 0x03884002000085a7 */ /* 0x000f24000800007f */
[----:B----4-:R-:W-:Y:S05]  /*35d10*/  @!P0 BRA `(.L_x_6357) ;  /* 0xfffffffc00f08947 */ /* 0x010fea000383ffff */
[----:B------:R-:W-:Y:S05]  /*35d20*/  BRA `(.L_x_6484) ;  /* 0xffffff9000f07947 */ /* 0x000fea000383ffff */
.L_x_6361:
[----:B------:R0:W5:Y:S01]  /*35d30*/  LDL R0, [R1+0x470] ;  /* 0x0004700001007983 */ /* 0x0001620000100800 */
[----:B------:R-:W-:Y:S02]  /*35d40*/  IMAD.MOV.U32 R6, RZ, RZ, R11 ;  /* 0x000000ffff067224 */ /* 0x000fe400078e000b */
[----:B------:R-:W-:Y:S02]  /*35d50*/  IMAD.MOV.U32 R13, RZ, RZ, R2 ;  /* 0x000000ffff0d7224 */ /* 0x000fe400078e0002 */
[----:B------:R-:W-:Y:S02]  /*35d60*/  IMAD.MOV.U32 R12, RZ, RZ, RZ ;  /* 0x000000ffff0c7224 */ /* 0x000fe400078e00ff */
[----:B------:R-:W-:Y:S02]  /*35d70*/  IMAD.MOV.U32 R11, RZ, RZ, 0x181f ;  /* 0x0000181fff0b7424 */ /* 0x000fe400078e00ff */
[----:B------:R-:W-:Y:S02]  /*35d80*/  IMAD.MOV.U32 R15, RZ, RZ, -0x1 ;  /* 0xffffffffff0f7424 */ /* 0x000fe400078e00ff */
[----:B0-----:R-:W-:-:S07]  /*35d90*/  IMAD.IADD R10, R10, 0x1, R6 ;  /* 0x000000010a0a7824 */ /* 0x001fce00078e0206 */
[----:B-----5:R-:W-:Y:S05]  /*35da0*/  WARPSYNC.COLLECTIVE R15, `(.L_x_6485) ;  /* 0x000000000f087348 */ /* 0x020fea0003c00000 */
[----:B------:R0:W1:Y:S02]  /*35db0*/  SHFL.IDX P6, R14, R13, R12, R11 ;  /* 0x0000000c0d0e7389 */ /* 0x00006400000c000b */
[----:B01---5:R-:W-:Y:S01]  /*35dc0*/  ENDCOLLECTIVE ;  /* 0x000000000000791b */ /* 0x023fe20003800000 */
.L_x_6485:
[----:B------:R0:W-:Y:S01]  /*35dd0*/  STL [R1+0x474], R10 ;  /* 0x0004740a01007387 */ /* 0x0001e20000100800 */
[----:B------:R-:W-:Y:S02]  /*35de0*/  IMAD.MOV.U32 R13, RZ, RZ, R3 ;  /* 0x000000ffff0d7224 */ /* 0x000fe400078e0003 */
[----:B------:R-:W-:-:S07]  /*35df0*/  IMAD.MOV.U32 R4, RZ, RZ, R14 ;  /* 0x000000ffff047224 */ /* 0x000fce00078e000e */
[----:B0-----:R-:W-:Y:S05]  /*35e00*/  WARPSYNC.COLLECTIVE R15, `(.L_x_6486) ;  /* 0x000000000f087348 */ /* 0x001fea0003c00000 */
[----:B------:R1:W2:Y:S02]  /*35e10*/  SHFL.IDX P6, R14, R13, R12, R11 ;  /* 0x0000000c0d0e7389 */ /* 0x0002a400000c000b */
[----:B012---:R-:W-:Y:S01]  /*35e20*/  ENDCOLLECTIVE ;  /* 0x000000000000791b */ /* 0x007fe20003800000 */
.L_x_6486:
[----:B------:R-:W-:Y:S02]  /*35e30*/  IMAD.MOV.U32 R13, RZ, RZ, R2 ;  /* 0x000000ffff0d7224 */ /* 0x000fe400078e0002 */
[----:B------:R-:W-:Y:S02]  /*35e40*/  IMAD.MOV.U32 R12, RZ, RZ, 0x1 ;  /* 0x00000001ff0c7424 */ /* 0x000fe400078e00ff */
[----:B------:R-:W-:-:S07]  /*35e50*/  IMAD.MOV.U32 R5, RZ, RZ, R14 ;  /* 0x000000ffff057224 */ /* 0x000fce00078e000e */
[----:B------:R-:W-:Y:S05]  /*35e60*/  WARPSYNC.COLLECTIVE R15, `(.L_x_6487) ;  /* 0x000000000f087348 */ /* 0x000fea0003c00000 */
[----:B------:R0:W1:Y:S02]  /*35e70*/  SHFL.IDX P6, R14, R13, R12, R11 ;  /* 0x0000000c0d0e7389 */ /* 0x00006400000c000b */
[----:B01----:R-:W-:Y:S01]  /*35e80*/  ENDCOLLECTIVE ;  /* 0x000000000000791b */ /* 0x003fe20003800000 */
.L_x_6487:
[----:B------:R-:W-:Y:S02]  /*35e90*/  IMAD.MOV.U32 R13, RZ, RZ, R3 ;  /* 0x000000ffff0d7224 */ /* 0x000fe400078e0003 */
[----:B------:R-:W-:-:S07]  /*35ea0*/  IMAD.MOV.U32 R6, RZ, RZ, R14 ;  /* 0x000000ffff067224 */ /* 0x000fce00078e000e */
[----:B------:R-:W-:Y:S05]  /*35eb0*/  WARPSYNC.COLLECTIVE R15, `(.L_x_6488) ;  /* 0x000000000f087348 */ /* 0x000fea0003c00000 */
[----:B------:R0:W1:Y:S02]  /*35ec0*/  SHFL.IDX P6, R14, R13, R12, R11 ;  /* 0x0000000c0d0e7389 */ /* 0x00006400000c000b */
[----:B01----:R-:W-:Y:S01]  /*35ed0*/  ENDCOLLECTIVE ;  /* 0x000000000000791b */ /* 0x003fe20003800000 */
.L_x_6488:
        /* <DEDUP_REMOVED lines=22> */
.L_x_6489:
        /* <DEDUP_REMOVED lines=10> */
.L_x_6490:
        /* <DEDUP_REMOVED lines=11> */
.L_x_6491:
        /* <DEDUP_REMOVED lines=14> */
.L_x_6492:
[----:B------:R-:W-:Y:S01]  /*36270*/  IMAD.MOV.U32 R3, RZ, RZ, R14 ;  /* 0x000000ffff037224 */ /* 0x000fe200078e000e */
[----:B------:R-:W-:Y:S06]  /*36280*/  BRA `(.L_x_6493) ;  /* 0xffffff9800347947 */ /* 0x000fec000383ffff */
.L_x_6365:
        /* <DEDUP_REMOVED lines=26> */
.L_x_6495:
[----:B------:R-:W-:Y:S05]  /*36430*/  BSYNC B0 ;  /* 0x0000000000007941 */ /* 0x000fea0003800000 */
.L_x_6494:
        /* <DEDUP_REMOVED lines=13> */
.L_x_6496:
        /* <DEDUP_REMOVED lines=41> */
.L_x_6497:
        /* <DEDUP_REMOVED lines=16> */
.L_x_6498:
[----:B------:R-:W-:Y:S02]  /*368a0*/  IMAD.MOV.U32 R13, RZ, RZ, R4 ;  /* 0x000000ffff0d7224 */ /* 0x000fe400078e0004 */
[----:B------:R-:W-:Y:S01]  /*368b0*/  IMAD.MOV.U32 R12, RZ, RZ, 0x2 ;  /* 0x00000002ff0c7424 */ /* 0x000fe200078e00ff */
[----:B------:R-:W-:Y:S02]  /*368c0*/  @!P3 LEA R21, P2, R10, R14, 0x1 ;  /* 0x0000000e0a15b211 */ /* 0x000fe400078408ff */
[----:B------:R-:W-:-:S03]  /*368d0*/  LOP3.LUT P6, RZ, R19, 0x20, RZ, 0xc0, !PT ;  /* 0x0000002013ff7812 */ /* 0x000fc600078cc0ff */
[----:B------:R-:W-:Y:S01]  /*368e0*/  @!P3 IMAD.X R8, RZ, RZ, R8, P2 ;  /* 0x000000ffff08b224 */ /* 0x000fe200010e0608 */
[C---:B------:R-:W-:Y:S01]  /*368f0*/  LOP3.LUT P2, RZ, R19.reuse, 0x2, RZ, 0xc0, !PT ;  /* 0x0000000213ff7812 */ /* 0x040fe2000784c0ff */
[----:B------:R-:W-:Y:S02]  /*36900*/  @!P3 IMAD.MOV.U32 R2, RZ, RZ, R21 ;  /* 0x000000ffff02b224 */ /* 0x000fe400078e0015 */
[----:B------:R-:W-:Y:S02]  /*36910*/  @!P3 IMAD.MOV.U32 R3, RZ, RZ, R8 ;  /* 0x000000ffff03b224 */ /* 0x000fe400078e0008 */
[----:B------:R-:W0:Y:S03]  /*36920*/  S2R R8, SR_TID.X ;  /* 0x0000000000087919 */ /* 0x000e260000002100 */
        /* <DEDUP_REMOVED lines=17> */
[----:B0-----:R-:W-:-:S13]  /*36a40*/  LOP3.LUT P2, RZ, R19, 0x8, RZ, 0xc0, !PT ;  /* 0x0000000813ff7812 */ /* 0x001fda000784c0ff */
[----:B-1----:R-:W-:Y:S05]  /*36a50*/  WARPSYNC.COLLECTIVE R15, `(.L_x_6499) ;  /* 0x000000000f087348 */ /* 0x002fea0003c00000 */
[----:B------:R0:W2:Y:S02]  /*36a60*/  SHFL.IDX P6, R14, R13, R12, R11 ;  /* 0x0000000c0d0e7389 */ /* 0x0000a400000c000b */
[----:B012---:R-:W-:Y:S01]  /*36a70*/  ENDCOLLECTIVE ;  /* 0x000000000000791b */ /* 0x007fe20003800000 */
.L_x_6499:
        /* <DEDUP_REMOVED lines=12> */
.L_x_6500:
[----:B------:R-:W-:-:S04]  /*36b40*/  @!P4 LOP3.LUT R2, R5, 0x40, RZ, 0xc0, !PT ;  /* 0x000000400502c812 */ /* 0x000fc800078ec0ff */
[----:B------:R-:W-:Y:S01]  /*36b50*/  @!P4 SHF.R.U32.HI R9, RZ, 0x2, R2 ;  /* 0x00000002ff09c819 */ /* 0x000fe20000011602 */
[----:B------:R-:W-:Y:S01]  /*36b60*/  IMAD.SHL.U32 R15, R8, 0x8, RZ ;  /* 0x00000008080f7824 */ /* 0x000fe200078e00ff */
[----:B------:R-:W-:-:S04]  /*36b70*/  @!P4 LOP3.LUT R8, R6, 0x80, RZ, 0xc0, !PT ;  /* 0x000000800608c812 */ /* 0x000fc800078ec0ff */
[----:B------:R-:W-:Y:S02]  /*36b80*/  @!P4 SHF.R.U32.HI R8, RZ, 0x3, R8 ;  /* 0x00000003ff08c819 */ /* 0x000fe40000011608 */
[----:B------:R-:W-:Y:S02]  /*36b90*/  LOP3.LUT R15, R15, 0x38, RZ, 0xc0, !PT ;  /* 0x000000380f0f7812 */ /* 0x000fe400078ec0ff */
[----:B------:R-:W-:Y:S01]  /*36ba0*/  @!P4 ISETP.NE.U32.AND P3, PT, R8, RZ, PT ;  /* 0x000000ff0800c20c */ /* 0x000fe20003f65070 */
[----:B------:R-:W-:Y:S01]  /*36bb0*/  IMAD.MOV.U32 R3, RZ, RZ, R14 ;  /* 0x000000ffff037224 */ /* 0x000fe200078e000e */
[----:B------:R-:W-:-:S04]  /*36bc0*/  @!P4 ISETP.NE.U32.AND P6, PT, R9, RZ, PT ;  /* 0x000000ff0900c20c */ /* 0x000fc80003fc5070 */
        /* <DEDUP_REMOVED lines=24> */
.L_x_6501:
[----:B------:R-:W-:Y:S02]  /*36d50*/  IMAD.MOV.U32 R13, RZ, RZ, R0 ;  /* 0x000000ffff0d7224 */ /* 0x000fe400078e0000 */
[----:B------:R-:W-:-:S07]  /*36d60*/  IMAD.MOV.U32 R4, RZ, RZ, R14 ;  /* 0x000000ffff047224 */ /* 0x000fce00078e000e */
[----:B------:R-:W-:Y:S05]  /*36d70*/  WARPSYNC.COLLECTIVE R15, `(.L_x_6502) ;  /* 0x000000000f087348 */ /* 0x000fea0003c00000 */
[----:B------:R0:W1:Y:S02]  /*36d80*/  SHFL.IDX P6, R14, R13, R12, R11 ;  /* 0x0000000c0d0e7389 */ /* 0x00006400000c000b */
[----:B01----:R-:W-:Y:S01]  /*36d90*/  ENDCOLLECTIVE ;  /* 0x000000000000791b */ /* 0x003fe20003800000 */
.L_x_6502:
[----:B------:R-:W-:Y:S01]  /*36da0*/  IMAD.MOV.U32 R0, RZ, RZ, R14 ;  /* 0x000000ffff007224 */ /* 0x000fe200078e000e */
[----:B------:R-:W-:Y:S06]  /*36db0*/  BRA `(.L_x_6503) ;  /* 0xffffff9c00047947 */ /* 0x000fec000383ffff */
.L_x_6370:
[----:B0-----:R0:W2:Y:S02]  /*36dc0*/  SYNCS.PHASECHK.TRANS64.TRYWAIT P0, [R18+URZ+0x38820], R0 ;  /* 0x03882000120075a7 */ /* 0x0010a4000800017f */
[----:B--2---:R-:W-:Y:S05]  /*36dd0*/  @!P0 NANOSLEEP.SYNCS 0x989680 ;  /* 0x009896800000895d */ /* 0x004fea0003900000 */
[----:B------:R-:W2:Y:S02]  /*36de0*/  @!P0 SYNCS.PHASECHK.TRANS64 P0, [R18+URZ+0x38820], R0 ;  /* 0x03882000120085a7 */ /* 0x000ea4000800007f */
[----:B--2---:R-:W-:Y:S05]  /*36df0*/  @!P0 BRA `(.L_x_6370) ;  /* 0xfffffffc00f08947 */ /* 0x004fea000383ffff */
[----:B------:R-:W-:Y:S05]  /*36e00*/  BRA `(.L_x_6504) ;  /* 0xffffff9c00c07947 */ /* 0x000fea000383ffff */
.L_x_6374:
[----:B0-----:R0:W1:Y:S02]  /*36e10*/  SYNCS.PHASECHK.TRANS64.TRYWAIT P0, [R0+URZ+0x38860], R2 ;  /* 0x03886002000075a7 */ /* 0x001064000800017f */
[----:B-1----:R-:W-:Y:S05]  /*36e20*/  @!P0 NANOSLEEP.SYNCS 0x989680 ;  /* 0x009896800000895d */ /* 0x002fea0003900000 */
[----:B------:R-:W1:Y:S02]  /*36e30*/  @!P0 SYNCS.PHASECHK.TRANS64 P0, [R0+URZ+0x38860], R2 ;  /* 0x03886002000085a7 */ /* 0x000e64000800007f */
[----:B-1----:R-:W-:Y:S05]  /*36e40*/  @!P0 BRA `(.L_x_6374) ;  /* 0xfffffffc00f08947 */ /* 0x002fea000383ffff */
[----:B------:R-:W-:Y:S05]  /*36e50*/  BRA `(.L_x_6505) ;  /* 0xffffff9c00e47947 */ /* 0x000fea000383ffff */
.L_x_6393:
[----:B--2---:R2:W3:Y:S02]  /*36e60*/  SYNCS.PHASECHK.TRANS64.TRYWAIT P0, [R3+URZ+0x38840], R2 ;  /* 0x03884002030075a7 */ /* 0x0044e4000800017f */
[----:B---3--:R-:W-:Y:S05]  /*36e70*/  @!P0 NANOSLEEP.SYNCS 0x989680 ;  /* 0x009896800000895d */ /* 0x008fea0003900000 */
[----:B------:R-:W3:Y:S02]  /*36e80*/  @!P0 SYNCS.PHASECHK.TRANS64 P0, [R3+URZ+0x38840], R2 ;  /* 0x03884002030085a7 */ /* 0x000ee4000800007f */
[----:B---3--:R-:W-:Y:S05]  /*36e90*/  @!P0 BRA `(.L_x_6393) ;  /* 0xfffffffc00f08947 */ /* 0x008fea000383ffff */
[----:B------:R-:W-:Y:S05]  /*36ea0*/  BRA `(.L_x_6506) ;  /* 0xffffffac00147947 */ /* 0x000fea000383ffff */
.L_x_6398:
[----:B0-----:R0:W1:Y:S02]  /*36eb0*/  SYNCS.PHASECHK.TRANS64.TRYWAIT P0, [R3+URZ+0x38860], R2 ;  /* 0x03886002030075a7 */ /* 0x001064000800017f */
[----:B-1----:R-:W-:Y:S05]  /*36ec0*/  @!P0 NANOSLEEP.SYNCS 0x989680 ;  /* 0x009896800000895d */ /* 0x002fea0003900000 */
[----:B------:R-:W1:Y:S02]  /*36ed0*/  @!P0 SYNCS.PHASECHK.TRANS64 P0, [R3+URZ+0x38860], R2 ;  /* 0x03886002030085a7 */ /* 0x000e64000800007f */
[----:B-1----:R-:W-:Y:S05]  /*36ee0*/  @!P0 BRA `(.L_x_6398) ;  /* 0xfffffffc00f08947 */ /* 0x002fea000383ffff */
[----:B------:R-:W-:Y:S05]  /*36ef0*/  BRA `(.L_x_6507) ;  /* 0xffffffac00947947 */ /* 0x000fea000383ffff */
.L_x_6413:
[----:B-1----:R1:W2:Y:S02]  /*36f00*/  SYNCS.PHASECHK.TRANS64.TRYWAIT P0, [R4+URZ+0x38840], R2 ;  /* 0x03884002040075a7 */ /* 0x0022a4000800017f */
[----:B--2---:R-:W-:Y:S05]  /*36f10*/  @!P0 NANOSLEEP.SYNCS 0x989680 ;  /* 0x009896800000895d */ /* 0x004fea0003900000 */
[----:B------:R-:W2:Y:S02]  /*36f20*/  @!P0 SYNCS.PHASECHK.TRANS64 P0, [R4+URZ+0x38840], R2 ;  /* 0x03884002040085a7 */ /* 0x000ea4000800007f */
[----:B--2---:R-:W-:Y:S05]  /*36f30*/  @!P0 BRA `(.L_x_6413) ;  /* 0xfffffffc00f08947 */ /* 0x004fea000383ffff */
[----:B------:R-:W-:Y:S05]  /*36f40*/  BRA `(.L_x_6508) ;  /* 0xffffffb800707947 */ /* 0x000fea000383ffff */
.L_x_6418:
[----:B0-----:R0:W2:Y:S02]  /*36f50*/  SYNCS.PHASECHK.TRANS64.TRYWAIT P0, [R4+URZ+0x38860], R2 ;  /* 0x03886002040075a7 */ /* 0x0010a4000800017f */
[----:B--2---:R-:W-:Y:S05]  /*36f60*/  @!P0 NANOSLEEP.SYNCS 0x989680 ;  /* 0x009896800000895d */ /* 0x004fea0003900000 */
[----:B------:R-:W2:Y:S02]  /*36f70*/  @!P0 SYNCS.PHASECHK.TRANS64 P0, [R4+URZ+0x38860], R2 ;  /* 0x03886002040085a7 */ /* 0x000ea4000800007f */
[----:B--2---:R-:W-:Y:S05]  /*36f80*/  @!P0 BRA `(.L_x_6418) ;  /* 0xfffffffc00f08947 */ /* 0x004fea000383ffff */
[----:B------:R-:W-:Y:S05]  /*36f90*/  BRA `(.L_x_6509) ;  /* 0xffffffb800ec7947 */ /* 0x000fea000383ffff */
.L_x_6433:
[----:B-1----:R1:W2:Y:S02]  /*36fa0*/  SYNCS.PHASECHK.TRANS64.TRYWAIT P0, [R4+URZ+0x38840], R2 ;  /* 0x03884002040075a7 */ /* 0x0022a4000800017f */
[----:B--2---:R-:W-:Y:S05]  /*36fb0*/  @!P0 NANOSLEEP.SYNCS 0x989680 ;  /* 0x009896800000895d */ /* 0x004fea0003900000 */
[----:B------:R-:W2:Y:S02]  /*36fc0*/  @!P0 SYNCS.PHASECHK.TRANS64 P0, [R4+URZ+0x38840], R2 ;  /* 0x03884002040085a7 */ /* 0x000ea4000800007f */
[----:B--2---:R-:W-:Y:S05]  /*36fd0*/  @!P0 BRA `(.L_x_6433) ;  /* 0xfffffffc00f08947 */ /* 0x004fea000383ffff */
[----:B------:R-:W-:Y:S05]  /*36fe0*/  BRA `(.L_x_6510) ;  /* 0xffffffc400ac7947 */ /* 0x000fea000383ffff */
.L_x_6438:
[----:B0-----:R0:W2:Y:S02]  /*36ff0*/  SYNCS.PHASECHK.TRANS64.TRYWAIT P0, [R4+URZ+0x38860], R2 ;  /* 0x03886002040075a7 */ /* 0x0010a4000800017f */
[----:B--2---:R-:W-:Y:S05]  /*37000*/  @!P0 NANOSLEEP.SYNCS 0x989680 ;  /* 0x009896800000895d */ /* 0x004fea0003900000 */
[----:B------:R-:W2:Y:S02]  /*37010*/  @!P0 SYNCS.PHASECHK.TRANS64 P0, [R4+URZ+0x38860], R2 ;  /* 0x03886002040085a7 */ /* 0x000ea4000800007f */
[----:B--2---:R-:W-:Y:S05]  /*37020*/  @!P0 BRA `(.L_x_6438) ;  /* 0xfffffffc00f08947 */ /* 0x004fea000383ffff */
[----:B------:R-:W-:Y:S05]  /*37030*/  BRA `(.L_x_6511) ;  /* 0xffffffc8002c7947 */ /* 0x000fea000383ffff */
.L_x_6454:
[----:B-1----:R-:W2:Y:S01]  /*37040*/  LDL R3, [R1+0x440] ;  /* 0x0004400001037983 */ /* 0x002ea20000100800 */
[----:B------:R-:W-:Y:S01]  /*37050*/  BSSY B0, `(.L_x_6512) ;  /* 0x0000008000007945 */ /* 0x000fe20003800000 */
[----:B------:R-:W-:Y:S02]  /*37060*/  IMAD.MOV.U32 R12, RZ, RZ, RZ ;  /* 0x000000ffff0c7224 */ /* 0x000fe400078e00ff */
[----:B------:R-:W-:Y:S02]  /*37070*/  IMAD.MOV.U32 R11, RZ, RZ, 0x1f ;  /* 0x0000001fff0b7424 */ /* 0x000fe400078e00ff */
[----:B------:R-:W-:Y:S02]  /*37080*/  IMAD.MOV.U32 R15, RZ, RZ, -0x1 ;  /* 0xffffffffff0f7424 */ /* 0x000fe400078e00ff */
[----:B--2---:R-:W-:-:S07]  /*37090*/  IMAD.MOV.U32 R13, RZ, RZ, R3 ;  /* 0x000000ffff0d7224 */ /* 0x004fce00078e0003 */
[----:B0-----:R-:W-:Y:S05]  /*370a0*/  WARPSYNC.COLLECTIVE R15, `(.L_x_6513) ;  /* 0x000000000f087348 */ /* 0x001fea0003c00000 */
[----:B------:R1:W2:Y:S02]  /*370b0*/  SHFL.IDX P6, R14, R13, R12, R11 ;  /* 0x0000000c0d0e7389 */ /* 0x0002a400000c000b */
[----:B012---:R-:W-:Y:S01]  /*370c0*/  ENDCOLLECTIVE ;  /* 0x000000000000791b */ /* 0x007fe20003800000 */
.L_x_6513:
[----:B------:R-:W-:Y:S05]  /*370d0*/  BSYNC B0 ;  /* 0x0000000000007941 */ /* 0x000fea0003800000 */
.L_x_6512:
        /* <DEDUP_REMOVED lines=9> */
.L_x_6514:
        /* <DEDUP_REMOVED lines=25> */
.L_x_6515:
        /* <DEDUP_REMOVED lines=8> */
.L_x_6516:
        /* <DEDUP_REMOVED lines=8> */
.L_x_6517:
        /* <DEDUP_REMOVED lines=8> */
.L_x_6518:
        /* <DEDUP_REMOVED lines=8> */
.L_x_6519:
        /* <DEDUP_REMOVED lines=9> */
.L_x_6520:
[----:B------:R-:W-:Y:S01]  /*37590*/  IMAD.MOV.U32 R10, RZ, RZ, R14 ;  /* 0x000000ffff0a7224 */ /* 0x000fe200078e000e */
[----:B------:R-:W-:Y:S06]  /*375a0*/  BRA `(.L_x_6521) ;  /* 0xffffffd000687947 */ /* 0x000fec000383ffff */
.L_x_6457:
        /* <DEDUP_REMOVED lines=8> */
.L_x_6523:
[----:B------:R-:W-:Y:S05]  /*37630*/  BSYNC B0 ;  /* 0x0000000000007941 */ /* 0x000fea0003800000 */
.L_x_6522:
        /* <DEDUP_REMOVED lines=10> */
.L_x_6524:
        /* <DEDUP_REMOVED lines=8> */
.L_x_6525:
        /* <DEDUP_REMOVED lines=8> */
.L_x_6526:
        /* <DEDUP_REMOVED lines=8> */
.L_x_6527:
        /* <DEDUP_REMOVED lines=9> */
.L_x_6528:
[----:B------:R-:W-:Y:S01]  /*378f0*/  IMAD.MOV.U32 R10, RZ, RZ, R14 ;  /* 0x000000ffff0a7224 */ /* 0x000fe200078e000e */
[----:B------:R-:W-:Y:S06]  /*37900*/  BRA `(.L_x_6529) ;  /* 0xffffffd0003c7947 */ /* 0x000fec000383ffff */
.L_x_6459:
[----:B------:R-:W-:Y:S01]  /*37910*/  BSSY B0, `(.L_x_6530) ;  /* 0x0000006000007945 */ /* 0x000fe20003800000 */
[----:B------:R-:W-:Y:S01]  /*37920*/  PLOP3.LUT P6, PT, P6, PT, PT, 0x8, 0x0 ;  /* 0x000000000000781c */ /* 0x000fe200037ce170 */
[----:B------:R-:W-:-:S12]  /*37930*/  IMAD.MOV.U32 R15, RZ, RZ, -0x1 ;  /* 0xffffffffff0f7424 */ /* 0x000fd800078e00ff */
[----:B0-----:R-:W-:Y:S05]  /*37940*/  WARPSYNC.COLLECTIVE R15, `(.L_x_6531) ;  /* 0x000000000f087348 */ /* 0x001fea0003c00000 */
[----:B------:R-:W-:Y:S01]  /*37950*/  VOTE.ANY R14, PT, P6 ;  /* 0x00000000000e7806 */ /* 0x000fe200030e0100 */
[----:B0-----:R-:W-:Y:S06]  /*37960*/  ENDCOLLECTIVE ;  /* 0x000000000000791b */ /* 0x001fec0003800000 */
.L_x_6531:
[----:B------:R-:W-:Y:S05]  /*37970*/  BSYNC B0 ;  /* 0x0000000000007941 */ /* 0x000fea0003800000 */
.L_x_6530:
        /* <DEDUP_REMOVED lines=10> */
.L_x_6532:
[----:B------:R-:W-:Y:S02]  /*37a20*/  IMAD.MOV.U32 R13, RZ, RZ, R7 ;  /* 0x000000ffff0d7224 */ /* 0x000fe400078e0007 */
[----:B------:R-:W-:-:S07]  /*37a30*/  IMAD.MOV.U32 R4, RZ, RZ, R14 ;  /* 0x000000ffff047224 */ /* 0x000fce00078e000e */
[----:B------:R-:W-:Y:S05]  /*37a40*/  WARPSYNC.COLLECTIVE R15, `(.L_x_6533) ;  /* 0x000000000f087348 */ /* 0x000fea0003c00000 */
[----:B------:R0:W1:Y:S02]  /*37a50*/  SHFL.IDX P6, R14, R13, R12, R11 ;  /* 0x0000000c0d0e7389 */ /* 0x00006400000c000b */
[----:B01----:R-:W-:Y:S01]  /*37a60*/  ENDCOLLECTIVE ;  /* 0x000000000000791b */ /* 0x003fe20003800000 */
.L_x_6533:
[----:B------:R-:W-:Y:S02]  /*37a70*/  IMAD.MOV.U32 R7, RZ, RZ, R14 ;  /* 0x000000ffff077224 */ /* 0x000fe400078e000e */
[----:B------:R-:W-:-:S05]  /*37a80*/  IMAD.IADD R5, R9, 0x1, R16 ;  /* 0x0000000109057824 */ /* 0x000fca00078e0210 */
[----:B------:R1:W-:Y:S01]  /*37a90*/  STL [R1+0x44c], R5 ;  /* 0x00044c0501007387 */ /* 0x0003e20000100800 */
[----:B------:R-:W-:Y:S05]  /*37aa0*/  BRA `(.L_x_6534) ;  /* 0xffffffd0001c7947 */ /* 0x000fea000383ffff */
.L_x_6461:
[----:B------:R-:W-:Y:S01]  /*37ab0*/  BSSY B0, `(.L_x_6535) ;  /* 0x0000008000007945 */ /* 0x000fe20003800000 */
[----:B------:R-:W-:Y:S02]  /*37ac0*/  IMAD.MOV.U32 R13, RZ, RZ, R2 ;  /* 0x000000ffff0d7224 */ /* 0x000fe400078e0002 */
[----:B------:R-:W-:Y:S02]  /*37ad0*/  IMAD.MOV.U32 R12, RZ, RZ, R9 ;  /* 0x000000ffff0c7224 */ /* 0x000fe400078e0009 */
[----:B------:R-:W-:Y:S02]  /*37ae0*/  IMAD.MOV.U32 R11, RZ, RZ, 0x1f ;  /* 0x0000001fff0b7424 */ /* 0x000fe400078e00ff */
[----:B------:R-:W-:-:S07]  /*37af0*/  IMAD.MOV.U32 R15, RZ, RZ, -0x1 ;  /* 0xffffffffff0f7424 */ /* 0x000fce00078e00ff */
[----:B01----:R-:W-:Y:S05]  /*37b00*/  WARPSYNC.COLLECTIVE R15, `(.L_x_6536) ;  /* 0x000000000f087348 */ /* 0x003fea0003c00000 */
[----:B------:R2:W3:Y:S02]  /*37b10*/  SHFL.IDX P6, R14, R13, R12, R11 ;  /* 0x0000000c0d0e7389 */ /* 0x0004e400000c000b */
[----:B0123--:R-:W-:Y:S01]  /*37b20*/  ENDCOLLECTIVE ;  /* 0x000000000000791b */ /* 0x00ffe20003800000 */
.L_x_6536:
[----:B------:R-:W-:Y:S05]  /*37b30*/  BSYNC B0 ;  /* 0x0000000000007941 */ /* 0x000fea0003800000 */
.L_x_6535:
[----:B------:R-:W-:Y:S01]  /*37b40*/  IMAD.MOV.U32 R2, RZ, RZ, R14 ;  /* 0x000000ffff027224 */ /* 0x000fe200078e000e */
[----:B------:R-:W-:Y:S06]  /*37b50*/  BRA `(.L_x_6537) ;  /* 0xffffffd000087947 */ /* 0x000fec000383ffff */
.L_x_6467:
[----:B0-----:R0:W1:Y:S02]  /*37b60*/  SYNCS.PHASECHK.TRANS64.TRYWAIT P0, [R9+URZ+0x38820], R0 ;  /* 0x03882000090075a7 */ /* 0x001064000800017f */
[----:B-1----:R-:W-:Y:S05]  /*37b70*/  @!P0 NANOSLEEP.SYNCS 0x989680 ;  /* 0x009896800000895d */ /* 0x002fea0003900000 */
[----:B------:R-:W1:Y:S02]  /*37b80*/  @!P0 SYNCS.PHASECHK.TRANS64 P0, [R9+URZ+0x38820], R0 ;  /* 0x03882000090085a7 */ /* 0x000e64000800007f */
[----:B-1----:R-:W-:Y:S05]  /*37b90*/  @!P0 BRA `(.L_x_6467) ;  /* 0xfffffffc00f08947 */ /* 0x002fea000383ffff */
[----:B------:R-:W-:Y:S05]  /*37ba0*/  BRA `(.L_x_6538) ;  /* 0xffffffd800a87947 */ /* 0x000fea000383ffff */
.L_x_6468:
        /* <DEDUP_REMOVED lines=11> */
.L_x_6540:
[----:B------:R-:W-:Y:S05]  /*37c60*/  BSYNC B0 ;  /* 0x0000000000007941 */ /* 0x000fea0003800000 */
.L_x_6539:
[----:B------:R-:W-:Y:S05]  /*37c70*/  BRA `(.L_x_6541) ;  /* 0xffffffd800907947 */ /* 0x000fea000383ffff */
.L_x_6471:
[----:B------:R-:W-:Y:S01]  /*37c80*/  BSSY B1, `(.L_x_6542) ;  /* 0x0000006000017945 */ /* 0x000fe20003800000 */
[----:B------:R-:W-:-:S07]  /*37c90*/  IMAD.MOV.U32 R15, RZ, RZ, -0x1 ;  /* 0xffffffffff0f7424 */ /* 0x000fce00078e00ff */
[----:B0-----:R-:W-:Y:S05]  /*37ca0*/  WARPSYNC.COLLECTIVE R15, `(.L_x_6543) ;  /* 0x000000000f0c7348 */ /* 0x001fea0003c00000 */
[----:B------:R-:W-:Y:S02]  /*37cb0*/  ELECT P6, UR62, PT ;  /* 0x00000000003e782f */ /* 0x000fe400038c0000 */
[----:B------:R-:W-:Y:S01]  /*37cc0*/  MOV R14, UR62 ;  /* 0x0000003e000e7c02 */ /* 0x000fe20008000f00 */
[----:B0-----:R-:W-:Y:S10]  /*37cd0*/  ENDCOLLECTIVE ;  /* 0x000000000000791b */ /* 0x001ff40003800000 */
.L_x_6543:
[----:B------:R-:W-:Y:S05]  /*37ce0*/  BSYNC B1 ;  /* 0x0000000000017941 */ /* 0x000fea0003800000 */
.L_x_6542:
[----:B------:R-:W-:Y:S05]  /*37cf0*/  BRA `(.L_x_6544) ;  /* 0xffffffd800887947 */ /* 0x000fea000383ffff */
.L_x_6472:
[----:B0-----:R0:W1:Y:S02]  /*37d00*/  SYNCS.PHASECHK.TRANS64.TRYWAIT P0, [R5+URZ], R4 ;  /* 0x00000004050075a7 */ /* 0x001064000800017f */
[----:B-1----:R-:W-:Y:S05]  /*37d10*/  @!P0 NANOSLEEP.SYNCS 0x989680 ;  /* 0x009896800000895d */ /* 0x002fea0003900000 */
[----:B------:R-:W1:Y:S02]  /*37d20*/  @!P0 SYNCS.PHASECHK.TRANS64 P0, [R5+URZ], R4 ;  /* 0x00000004050085a7 */ /* 0x000e64000800007f */
[----:B-1----:R-:W-:Y:S05]  /*37d30*/  @!P0 BRA `(.L_x_6472) ;  /* 0xfffffffc00f08947 */ /* 0x002fea000383ffff */
[----:B------:R-:W-:Y:S05]  /*37d40*/  BRA `(.L_x_6545) ;  /* 0xffffffd800b07947 */ /* 0x000fea000383ffff */
.L_x_6473:
[----:B0-----:R0:W1:Y:S02]  /*37d50*/  SYNCS.PHASECHK.TRANS64.TRYWAIT P0, [R7+URZ], R2 ;  /* 0x00000002070075a7 */ /* 0x001064000800017f */
[----:B-1----:R-:W-:Y:S05]  /*37d60*/  @!P0 NANOSLEEP.SYNCS 0x989680 ;  /* 0x009896800000895d */ /* 0x002fea0003900000 */
[----:B------:R-:W1:Y:S02]  /*37d70*/  @!P0 SYNCS.PHASECHK.TRANS64 P0, [R7+URZ], R2 ;  /* 0x00000002070085a7 */ /* 0x000e64000800007f */
[----:B-1----:R-:W-:Y:S05]  /*37d80*/  @!P0 BRA `(.L_x_6473) ;  /* 0xfffffffc00f08947 */ /* 0x002fea000383ffff */
[----:B------:R-:W-:Y:S05]  /*37d90*/  BRA `(.L_x_6546) ;  /* 0xffffffd800b07947 */ /* 0x000fea000383ffff */
.L_x_6474:
[----:B-1----:R1:W2:Y:S02]  /*37da0*/  SYNCS.PHASECHK.TRANS64.TRYWAIT P0, [R5+URZ], R4 ;  /* 0x00000004050075a7 */ /* 0x0022a4000800017f */
[----:B--2---:R-:W-:Y:S05]  /*37db0*/  @!P0 NANOSLEEP.SYNCS 0x989680 ;  /* 0x009896800000895d */ /* 0x004fea0003900000 */
[----:B------:R-:W2:Y:S02]  /*37dc0*/  @!P0 SYNCS.PHASECHK.TRANS64 P0, [R5+URZ], R4 ;  /* 0x00000004050085a7 */ /* 0x000ea4000800007f */
[----:B--2---:R-:W-:Y:S05]  /*37dd0*/  @!P0 BRA `(.L_x_6474) ;  /* 0xfffffffc00f08947 */ /* 0x004fea000383ffff */
[----:B------:R-:W-:Y:S05]  /*37de0*/  BRA `(.L_x_6547) ;  /* 0xffffffd800a47947 */ /* 0x000fea000383ffff */
        .type           $_ZN7cutlass13device_kernelIN5flash11enable_sm90INS1_16FlashAttnFwdSm90INS1_25CollectiveMainloopFwdSm90ILi2EN4cute5tupleIJNS5_1CILi1EEES8_S8_EEENS6_IJNS7_ILi64EEESA_SA_EEELi512ENS_6half_tEfNS_4arch4Sm90ELb0ELb1ELb1ELb1ELb0ELb0ELb1ELb0ELb0ELb1ELb1ELb0EEENS1_21CollectiveEpilogueFwdINS6_IJSA_NS7_ILi512EEESA_EEES9_SC_SE_Li256ELb1ELb1ELb1ELb0EEENS1_36VarlenDynamicPersistentTileSchedulerILi64ELi64ELi256ELi128ELb1ELb1ELb1ELb1ELb0ELb1EEEEEEEEEvNT_6ParamsE$_ZZN5flash25CollectiveMainloopFwdSm90ILi2EN4cute5tupleIJNS1_1CILi1EEES4_S4_EEENS2_IJNS3_ILi64EEES6_S6_EEELi512EN7cutlass6half_tEfNS8_4arch4Sm90ELb0ELb1ELb1ELb1ELb0ELb0ELb1ELb0ELb0ELb1ELb1ELb0EE3mmaINS_16FlashAttnFwdSm90ISC_NS_21CollectiveEpilogueFwdINS2_IJS6_NS3_ILi512EEES6_EEES5_S9_SB_Li256ELb1ELb1ELb1ELb0EEENS_36VarlenDynamicPersistentTileSchedulerILi64ELi64ELi256ELi128ELb1ELb1ELb1ELb1ELb0ELb1EEEE13SharedStorageENS1_6TensorINS1_11ArrayEngineIfLm128EEENS1_6LayoutINS2_IJNS2_IJNS3_ILi2EEESR_NS3_ILi32EEEEEES4_S4_EEENS2_IJNS2_IJS4_SR_NS3_ILi4EEEEEENS3_ILi0EEESX_EEEEEEENS_7SoftmaxILi2ELi0EEEEEbRKNSC_6ParamsENS8_25PipelineTmaAsyncNoClusterILi2ENS8_16PipelineTmaAsyncILi2EEEEES19_RNS8_13PipelineStateILj2EEERT0_RT1_iRiRKNS_16SeqlenInfoQKNewKILb1ELb0EEENS2_IJiiiiEEERT_ENKUliT_T0_T1_E_clIZSD_ISM_S10_S12_EbS15_S19_S19_S1C_S1E_S1G_iS1H_S1L_S1M_S1O_EUlRS1P_iE1_NS3_ILb0EEENS3_ILb1EEEEEDaiS1P_S1Q_S1R_,@function
        .size           $_ZN7cutlass13device_kernelIN5flash11enable_sm90INS1_16FlashAttnFwdSm90INS1_25CollectiveMainloopFwdSm90ILi2EN4cute5tupleIJNS5_1CILi1EEES8_S8_EEENS6_IJNS7_ILi64EEESA_SA_EEELi512ENS_6half_tEfNS_4arch4Sm90ELb0ELb1ELb1ELb1ELb0ELb0ELb1ELb0ELb0ELb1ELb1ELb0EEENS1_21CollectiveEpilogueFwdINS6_IJSA_NS7_ILi512EEESA_EEES9_SC_SE_Li256ELb1ELb1ELb1ELb0EEENS1_36VarlenDynamicPersistentTileSchedulerILi64ELi64ELi256ELi128ELb1ELb1ELb1ELb1ELb0ELb1EEEEEEEEEvNT_6ParamsE$_ZZN5flash25CollectiveMainloopFwdSm90ILi2EN4cute5tupleIJNS1_1CILi1EEES4_S4_EEENS2_IJNS3_ILi64EEES6_S6_EEELi512EN7cutlass6half_tEfNS8_4arch4Sm90ELb0ELb1ELb1ELb1ELb0ELb0ELb1ELb0ELb0ELb1ELb1ELb0EE3mmaINS_16FlashAttnFwdSm90ISC_NS_21CollectiveEpilogueFwdINS2_IJS6_NS3_ILi512EEES6_EEES5_S9_SB_Li256ELb1ELb1ELb1ELb0EEENS_36VarlenDynamicPersistentTileSchedulerILi64ELi64ELi256ELi128ELb1ELb1ELb1ELb1ELb0ELb1EEEE13SharedStorageENS1_6TensorINS1_11ArrayEngineIfLm128EEENS1_6LayoutINS2_IJNS2_IJNS3_ILi2EEESR_NS3_ILi32EEEEEES4_S4_EEENS2_IJNS2_IJS4_SR_NS3_ILi4EEEEEENS3_ILi0EEESX_EEEEEEENS_7SoftmaxILi2ELi0EEEEEbRKNSC_6ParamsENS8_25PipelineTmaAsyncNoClusterILi2ENS8_16PipelineTmaAsyncILi2EEEEES19_RNS8_13PipelineStateILj2EEERT0_RT1_iRiRKNS_16SeqlenInfoQKNewKILb1ELb0EEENS2_IJiiiiEEERT_ENKUliT_T0_T1_E_clIZSD_ISM_S10_S12_EbS15_S19_S19_S1C_S1E_S1G_iS1H_S1L_S1M_S1O_EUlRS1P_iE1_NS3_ILb0EEENS3_ILb1EEEEEDaiS1P_S1Q_S1R_,(.L_x_15178 - $_ZN7cutlass13device_kernelIN5flash11enable_sm90INS1_16FlashAttnFwdSm90INS1_25CollectiveMainloopFwdSm90ILi2EN4cute5tupleIJNS5_1CILi1EEES8_S8_EEENS6_IJNS7_ILi64EEESA_SA_EEELi512ENS_6half_tEfNS_4arch4Sm90ELb0ELb1ELb1ELb1ELb0ELb0ELb1ELb0ELb0ELb1ELb1ELb0EEENS1_21CollectiveEpilogueFwdINS6_IJSA_NS7_ILi512EEESA_EEES9_SC_SE_Li256ELb1ELb1ELb1ELb0EEENS1_36VarlenDynamicPersistentTileSchedulerILi64ELi64ELi256ELi128ELb1ELb1ELb1ELb1ELb0ELb1EEEEEEEEEvNT_6ParamsE$_ZZN5flash25CollectiveMainloopFwdSm90ILi2EN4cute5tupleIJNS1_1CILi1EEES4_S4_EEENS2_IJNS3_ILi64EEES6_S6_EEELi512EN7cutlass6half_tEfNS8_4arch4Sm90ELb0ELb1ELb1ELb1ELb0ELb0ELb1ELb0ELb0ELb1ELb1ELb0EE3mmaINS_16FlashAttnFwdSm90ISC_NS_21CollectiveEpilogueFwdINS2_IJS6_NS3_ILi512EEES6_EEES5_S9_SB_Li256ELb1ELb1ELb1ELb0EEENS_36VarlenDynamicPersistentTileSchedulerILi64ELi64ELi256ELi128ELb1ELb1ELb1ELb1ELb0ELb1EEEE13SharedStorageENS1_6TensorINS1_11ArrayEngineIfLm128EEENS1_6LayoutINS2_IJNS2_IJNS3_ILi2EEESR_NS3_ILi32EEEEEES4_S4_EEENS2_IJNS2_IJS4_SR_NS3_ILi4EEEEEENS3_ILi0EEESX_EEEEEEENS_7SoftmaxILi2ELi0EEEEEbRKNSC_6ParamsENS8_25PipelineTmaAsyncNoClusterILi2ENS8_16PipelineTmaAsyncILi2EEEEES19_RNS8_13PipelineStateILj2EEERT0_RT1_iRiRKNS_16SeqlenInfoQKNewKILb1ELb0EEENS2_IJiiiiEEERT_ENKUliT_T0_T1_E_clIZSD_ISM_S10_S12_EbS15_S19_S19_S1C_S1E_S1G_iS1H_S1L_S1M_S1O_EUlRS1P_iE1_NS3_ILb0EEENS3_ILb1EEEEEDaiS1P_S1Q_S1R_)
$_ZN7cutlass13device_kernelIN5flash11enable_sm90INS1_16FlashAttnFwdSm90INS1_25CollectiveMainloopFwdSm90ILi2EN4cute5tupleIJNS5_1CILi1EEES8_S8_EEENS6_IJNS7_ILi64EEESA_SA_EEELi512ENS_6half_tEfNS_4arch4Sm90ELb0ELb1ELb1ELb1ELb0ELb0ELb1ELb0ELb0ELb1ELb1ELb0EEENS1_21CollectiveEpilogueFwdINS6_IJSA_NS7_ILi512EEESA_EEES9_SC_SE_Li256ELb1ELb1ELb1ELb0EEENS1_36VarlenDynamicPersistentTileSchedulerILi64ELi64ELi256ELi128ELb1ELb1ELb1ELb1ELb0ELb1EEEEEEEEEvNT_6ParamsE$_ZZN5flash25CollectiveMainloopFwdSm90ILi2EN4cute5tupleIJNS1_1CILi1EEES4_S4_EEENS2_IJNS3_ILi64EEES6_S6_EEELi512EN7cutlass6half_tEfNS8_4arch4Sm90ELb0ELb1ELb1ELb1ELb0ELb0ELb1ELb0ELb0ELb1ELb1ELb0EE3mmaINS_16FlashAttnFwdSm90ISC_NS_21CollectiveEpilogueFwdINS2_IJS6_NS3_ILi512EEES6_EEES5_S9_SB_Li256ELb1ELb1ELb1ELb0EEENS_36VarlenDynamicPersistentTileSchedulerILi64ELi64ELi256ELi128ELb1ELb1ELb1ELb1ELb0ELb1EEEE13SharedStorageENS1_6TensorINS1_11ArrayEngineIfLm128EEENS1_6LayoutINS2_IJNS2_IJNS3_ILi2EEESR_NS3_ILi32EEEEEES4_S4_EEENS2_IJNS2_IJS4_SR_NS3_ILi4EEEEEENS3_ILi0EEESX_EEEEEEENS_7SoftmaxILi2ELi0EEEEEbRKNSC_6ParamsENS8_25PipelineTmaAsyncNoClusterILi2ENS8_16PipelineTmaAsyncILi2EEEEES19_RNS8_13PipelineStateILj2EEERT0_RT1_iRiRKNS_16SeqlenInfoQKNewKILb1ELb0EEENS2_IJiiiiEEERT_ENKUliT_T0_T1_E_clIZSD_ISM_S10_S12_EbS15_S19_S19_S1C_S1E_S1G_iS1H_S1L_S1M_S1O_EUlRS1P_iE1_NS3_ILb0EEENS3_ILb1EEEEEDaiS1P_S1Q_S1R_:
        /* <DEDUP_REMOVED lines=48> */
.L_x_6549:
[----:B------:R-:W-:Y:S05]  /*380f0*/  BSYNC B3 ;  /* 0x0000000000037941 */ /* 0x000fea0003800000 */
.L_x_6548:
        /* <DEDUP_REMOVED lines=17> */
.L_x_6551:
[----:B------:R-:W-:Y:S05]  /*38210*/  BSYNC B3 ;  /* 0x0000000000037941 */ /* 0x000fea0003800000 */
.L_x_6550:
        /* <DEDUP_REMOVED lines=10> */
.L_x_6553:
[----:B------:R-:W-:Y:S05]  /*382c0*/  BSYNC B3 ;  /* 0x0000000000037941 */ /* 0x000fea0003800000 */
.L_x_6552:
        /* <DEDUP_REMOVED lines=15> */
[----:B----4-:R-:W-:Y:S04]  /*383c0*/  ST.E desc[UR4][R20.64], RZ ;  /* 0x000000ff14007985 */ /* 0x010fe8000c101904 */
[----:B------:R-:W3:Y:S01]  /*383d0*/  LD.E.64 R24, desc[UR6][R56.64] ;  /* 0x0000000638187980 */ /* 0x000ee2000c101b00 */
[----:B--2---:R-:W-:Y:S01]  /*383e0*/  IMAD R10, R9, 0x200, R10 ;  /* 0x00000200090a7824 */ /* 0x004fe200078e020a */
[----:B------:R-:W-:Y:S01]  /*383f0*/  R2UR UR7, R11 ;  /* 0x000000000b0772ca */ /* 0x000fe200000e0000 */
[----:B------:R-:W-:Y:S01]  /*38400*/  IMAD.MOV.U32 R9, RZ, RZ, 0x1 ;  /* 0x00000001ff097424 */ /* 0x000fe200078e00ff */
[----:B------:R-:W-:Y:S02]  /*38410*/  R2UR UR8, R4 ;  /* 0x00000000040872ca */ /* 0x000fe400000e0000 */
[----:B------:R-:W-:-:S02]  /*38420*/  R2UR UR6, R10 ;  /* 0x000000000a0672ca */ /* 0x000fc400000e0000 */
[C---:B------:R-:W-:Y:S02]  /*38430*/  R2UR UR9, R5.reuse ;  /* 0x00000000050972ca */ /* 0x040fe400000e0000 */
[----:B------:R-:W-:Y:S02]  /*38440*/  R2UR UR10, R4 ;  /* 0x00000000040a72ca */ /* 0x000fe400000e0000 */
[----:B------:R-:W-:Y:S02]  /*38450*/  R2UR UR11, R5 ;  /* 0x00000000050b72ca */ /* 0x000fe400000e0000 */
[----:B---3--:R-:W-:Y:S02]  /*38460*/  R2UR UR4, R24 ;  /* 0x00000000180472ca */ /* 0x008fe400000e0000 */
[----:B------:R-:W-:Y:S02]  /*38470*/  R2UR UR5, R25 ;  /* 0x00000000190572ca */ /* 0x000fe400000e0000 */
[----:B------:R-:W-:-:S11]  /*38480*/  WARPGROUP.ARRIVE ;  /* 0x00000000000079c5 */ /* 0x000fd60000000000 */
[----:B------:R-:W-:Y:S03]  /*38490*/  HGMMA.64x64x16.F32 R24, gdesc[UR4], RZ, !UPT, gsb0 ;  /* 0x00e00000041879f0 */ /* 0x000fe6000c0008ff */
        /* <DEDUP_REMOVED lines=36> */
[----:B------:R-:W-:Y:S01]  /*386e0*/  R2UR UR7, R11 ;  /* 0x000000000b0772ca */ /* 0x000fe200000e0000 */
[----:B------:R-:W-:Y:S01]  /*386f0*/  WARPGROUP.ARRIVE ;  /* 0x00000000000079c5 */ /* 0x000fe20000000000 */
[----:B------:R-:W-:-:S02]  /*38700*/  R2UR UR8, R4 ;  /* 0x00000000040872ca */ /* 0x000fc400000e0000 */
        /* <DEDUP_REMOVED lines=11> */
[----:B0-----:R-:W3:-:S12]  /*387c0*/  LDL.64 R20, [R12] ;  /* 0x000000000c147983 */ /* 0x001ed80000100a00 */
        /* <DEDUP_REMOVED lines=12> */
.L_x_6556:
[----:B------:R-:W-:Y:S05]  /*38890*/  BSYNC B3 ;  /* 0x0000000000037941 */ /* 0x000fea0003800000 */
.L_x_6555:
        /* <DEDUP_REMOVED lines=17> */
.L_x_6558:
[----:B------:R-:W-:Y:S05]  /*389b0*/  BSYNC B3 ;  /* 0x0000000000037941 */ /* 0x000fea0003800000 */
.L_x_6557:
        /* <DEDUP_REMOVED lines=10> */
.L_x_6560:
[----:B------:R-:W-:Y:S05]  /*38a60*/  BSYNC B3 ;  /* 0x0000000000037941 */ /* 0x000fea0003800000 */
.L_x_6559:
        /* <DEDUP_REMOVED lines=338> */
[C---:B------:R-:W-:Y:S02]  /*39f90*/  R2UR UR9, R5.reuse ;  /* 0x00000000050972ca */ /* 0x040fe400000e0000 */
[----:B------:R-:W-:Y:S01]  /*39fa0*/  R2UR UR10, R4 ;  /* 0x00000000040a72ca */ /* 0x000fe200000e0000 */
[----:B------:R-:W-:Y:S01]  /*39fb0*/  IMAD.IADD R60, R60, 0x1, R61 ;  /* 0x000000013c3c7824 */ /* 0x000fe200078e023d */
[----:B------:R-:W-:-:S04]  /*39fc0*/  R2UR UR11, R5 ;  /* 0x00000000050b72ca */ /* 0x000fc800000e0000 */
[----:B------:R-:W-:-:S05]  /*39fd0*/  LOP3.LUT R61, R60, 0xa06, RZ, 0xc0, !PT ;  /* 0x00000a063c3d7812 */ /* 0x000fca00078ec0ff */
[----:B------:R-:W-:-:S05]  /*39fe0*/  IMAD.IADD R60, R10, 0x1, R61 ;  /* 0x000000010a3c7824 */ /* 0x000fca00078e023d */
[----:B------:R-:W-:Y:S01]  /*39ff0*/  R2UR UR6, R60 ;  /* 0x000000003c0672ca */ /* 0x000fe200000e0000 */
[----:B--2---:R-:W-:Y:S01]  /*3a000*/  IMAD.IADD R58, R61, 0x1, R58 ;  /* 0x000000013d3a7824 */ /* 0x004fe200078e023a */
[----:B------:R-:W-:Y:S01]  /*3a010*/  R2UR UR5, R59 ;  /* 0x000000003b0572ca */ /* 0x000fe200000e0000 */
        /* <DEDUP_REMOVED lines=199> */
[----:B------:R-:W-:Y:S01]  /*3ac90*/  R2UR UR7, R11 ;  /* 0x000000000b0772ca */ /* 0x000fe200000e0000 */
[----:B------:R-:W-:Y:S01]  /*3aca0*/  IMAD.MOV.U32 R59, RZ, RZ, 0x1000 ;  /* 0x00001000ff3b7424 */ /* 0x000fe200078e00ff */
[----:B------:R-:W-:Y:S01]  /*3acb0*/  WARPGROUP.ARRIVE ;  /* 0x00000000000079c5 */ /* 0x000fe20000000000 */
        /* <DEDUP_REMOVED lines=9> */
[----:B--2---:R-:W-:Y:S01]  /*3ad50*/  IMAD.IADD R56, R59, 0x1, R56 ;  /* 0x000000013b387824 */ /* 0x004fe200078e0238 */
[----:B------:R-:W-:-:S04]  /*3ad60*/  R2UR UR5, R57 ;  /* 0x00000000390572ca */ /* 0x000fc800000e0000 */
[----:B------:R-:W-:-:S13]  /*3ad70*/  R2UR UR4, R56 ;  /* 0x00000000380472ca */ /* 0x000fda00000e0000 */
[----:B------:R-:W-:Y:S03]  /*3ad80*/  HGMMA.64x64x16.F32 R24, gdesc[UR4], R24, gsb0 ;  /* 0x00e00000041879f0 */ /* 0x000fe60008000818 */
[----:B------:R-:W-:Y:S02]  /*3ad90*/  WARPGROUP.DEPBAR.LE gsb0, 0x0 ;  /* 0x00008000000079c5 */ /* 0x000fe40000010000 */
[----:B------:R0:W-:Y:S04]  /*3ada0*/  ST.E desc[UR8][R20.64], R9 ;  /* 0x0000000914007985 */ /* 0x0001e8000c101908 */
[----:B------:R-:W2:Y:S04]  /*3adb0*/  @!P1 LDL.64 R10, [R12] ;  /* 0x000000000c0a9983 */ /* 0x000ea80000100a00 */
[----:B0-----:R-:W3:Y:S01]  /*3adc0*/  @!P1 LDL.64 R20, [R12+0x18] ;  /* 0x000018000c149983 */ /* 0x001ee20000100a00 */
[----:B------:R-:W-:-:S02]  /*3add0*/  @!P1 R2UR UR4, R4 ;  /* 0x00000000040492ca */ /* 0x000fc400000e0000 */
[C---:B------:R-:W-:Y:S02]  /*3ade0*/  @!P1 R2UR UR5, R5.reuse ;  /* 0x00000000050592ca */ /* 0x040fe400000e0000 */
[----:B------:R-:W-:Y:S02]  /*3adf0*/  @!P1 R2UR UR6, R4 ;  /* 0x00000000040692ca */ /* 0x000fe400000e0000 */
[----:B------:R-:W-:-:S13]  /*3ae00*/  @!P1 R2UR UR7, R5 ;  /* 0x00000000050792ca */ /* 0x000fda00000e0000 */
[----:B--2---:R-:W2:Y:S04]  /*3ae10*/  @!P1 LD.E R10, desc[UR6][R10.64] ;  /* 0x000000060a0a9980 */ /* 0x004ea8000c101900 */
[----:B---3--:R-:W3:Y:S02]  /*3ae20*/  @!P1 LD.E.64 R20, desc[UR4][R20.64+0x30] ;  /* 0x0000300414149980 */ /* 0x008ee4000c101b00 */
[----:B---3--:R-:W-:-:S05]  /*3ae30*/  @!P1 MOV R57, R20 ;  /* 0x0000001400399202 */ /* 0x008fca0000000f00 */
[----:B--2---:R-:W-:-:S05]  /*3ae40*/  @!P1 IMAD R56, R10, 0x8, R57 ;  /* 0x000000080a389824 */ /* 0x004fca00078e0239 */
[----:B------:R-:W-:-:S04]  /*3ae50*/  @!P1 PRMT R56, RZ, 0x654, R56 ;  /* 0x00000654ff389816 */ /* 0x000fc80000000038 */
[----:B------:R0:W-:Y:S01]  /*3ae60*/  @!P1 SYNCS.ARRIVE.TRANS64.RED.A1T0 RZ, [R56+URZ], RZ ;  /* 0x000000ff38ff99a7 */ /* 0x0001e2000810043f */
[----:B------:R-:W2:Y:S01]  /*3ae70*/  LDL.64 R10, [R12+0x68] ;  /* 0x000068000c0a7983 */ /* 0x000ea20000100a00 */
[----:B------:R-:W-:Y:S02]  /*3ae80*/  R2UR UR4, R4 ;  /* 0x00000000040472ca */ /* 0x000fe400000e0000 */
[----:B------:R-:W-:-:S13]  /*3ae90*/  R2UR UR5, R5 ;  /* 0x00000000050572ca */ /* 0x000fda00000e0000 */
[----:B--2---:R-:W0:Y:S01]  /*3aea0*/  LD.E.64 R10, desc[UR4][R10.64] ;  /* 0x000000040a0a7980 */ /* 0x004e22000c101b00 */
[----:B------:R-:W-:Y:S02]  /*3aeb0*/  R2UR UR4, R4 ;  /* 0x00000000040472ca */ /* 0x000fe400000e0000 */
[----:B------:R-:W-:-:S13]  /*3aec0*/  R2UR UR5, R5 ;  /* 0x00000000050572ca */ /* 0x000fda00000e0000 */
[----:B------:R-:W2:Y:S01]  /*3aed0*/  LD.E R9, desc[UR4][R14.64+0x24] ;  /* 0x000024040e097980 */ /* 0x000ea2000c101900 */
        /* <DEDUP_REMOVED lines=9> */
[----:B------:R-:W-:-:S05]  /*3af70*/  R2UR UR13, R5 ;  /* 0x00000000050d72ca */ /* 0x000fca00000e0000 */
[----:B------:R-:W3:Y:S04]  /*3af80*/  LD.E R57, desc[UR10][R14.64+0xc] ;  /* 0x00000c0a0e397980 */ /* 0x000ee8000c101900 */
[----:B------:R-:W4:Y:S04]  /*3af90*/  LD.E R58, desc[UR8][R14.64+0x10] ;  /* 0x000010080e3a7980 */ /* 0x000f28000c101900 */
[----:B------:R-:W4:Y:S04]  /*3afa0*/  LD.E R59, desc[UR12][R14.64+0x14] ;  /* 0x0000140c0e3b7980 */ /* 0x000f28000c101900 */
[----:B0-----:R-:W3:Y:S01]  /*3afb0*/  LD.E R56, desc[UR4][R10.64] ;  /* 0x000000040a387980 */ /* 0x001ee2000c101900 */
[----:B------:R-:W-:-:S02]  /*3afc0*/  R2UR UR4, R4 ;  /* 0x00000000040472ca */ /* 0x000fc400000e0000 */
[----:B------:R-:W-:Y:S01]  /*3afd0*/  R2UR UR5, R5 ;  /* 0x00000000050572ca */ /* 0x000fe200000e0000 */
[----:B------:R-:W4:-:S12]  /*3afe0*/  LD.E R10, desc[UR14][R14.64+0x18] ;  /* 0x0000180e0e0a7980 */ /* 0x000f18000c101900 */
[----:B------:R-:W4:Y:S01]  /*3aff0*/  LD.E R65, desc[UR4][R14.64] ;  /* 0x000000040e417980 */ /* 0x000f22000c101900 */
[----:B------:R-:W-:Y:S02]  /*3b000*/  R2UR UR4, R4 ;  /* 0x00000000040472ca */ /* 0x000fe400000e0000 */
[----:B------:R-:W-:Y:S02]  /*3b010*/  R2UR UR5, R5 ;  /* 0x00000000050572ca */ /* 0x000fe400000e0000 */
[----:B--2---:R-:W-:Y:S01]  /*3b020*/  ISETP.NE.AND P2, PT, R9, 0x1, PT ;  /* 0x000000010900780c */ /* 0x004fe20003f45270 */
[----:B------:R-:W-:-:S10]  /*3b030*/  IMAD.MOV.U32 R9, RZ, RZ, R7 ;  /* 0x000000ffff097224 */ /* 0x000fd400078e0007 */
[----:B------:R-:W2:Y:S02]  /*3b040*/  LD.E R66, desc[UR4][R8.64] ;  /* 0x0000000408427980 */ /* 0x000ea4000c101900 */
[C---:B------:R-:W-:Y:S02]  /*3b050*/  @P2 R2UR UR4, R4.reuse ;  /* 0x00000000040422ca */ /* 0x040fe400000e0000 */
[C---:B------:R-:W-:Y:S02]  /*3b060*/  @P2 R2UR UR5, R5.reuse ;  /* 0x00000000050522ca */ /* 0x040fe400000e0000 */
[----:B------:R-:W-:Y:S02]  /*3b070*/  @P2 R2UR UR6, R4 ;  /* 0x00000000040622ca */ /* 0x000fe400000e0000 */
[----:B------:R-:W-:-:S09]  /*3b080*/  @P2 R2UR UR7, R5 ;  /* 0x00000000050722ca */ /* 0x000fd200000e0000 */
[----:B------:R-:W2:Y:S04]  /*3b090*/  @P2 LD.E R67, desc[UR4][R14.64+0x28] ;  /* 0x000028040e432980 */ /* 0x000ea8000c101900 */
[----:B------:R-:W2:Y:S01]  /*3b0a0*/  @P2 LD.E R63, desc[UR6][R14.64+0x2c] ;  /* 0x00002c060e3f2980 */ /* 0x000ea2000c101900 */
[C---:B------:R-:W-:Y:S02]  /*3b0b0*/  R2UR UR4, R4.reuse ;  /* 0x00000000040472ca */ /* 0x040fe400000e0000 */
[C---:B------:R-:W-:Y:S02]  /*3b0c0*/  R2UR UR5, R5.reuse ;  /* 0x00000000050572ca */ /* 0x040fe400000e0000 */
[----:B------:R-:W-:Y:S02]  /*3b0d0*/  R2UR UR6, R4 ;  /* 0x00000000040672ca */ /* 0x000fe400000e0000 */
[----:B------:R-:W-:-:S09]  /*3b0e0*/  R2UR UR7, R5 ;  /* 0x00000000050772ca */ /* 0x000fd200000e0000 */
[----:B------:R-:W2:Y:S04]  /*3b0f0*/  LD.E R8, desc[UR4][R14.64+0x8] ;  /* 0x000008040e087980 */ /* 0x000ea8000c101900 */
[----:B------:R-:W2:Y:S01]  /*3b100*/  LD.E R9, desc[UR6][R14.64+0x4] ;  /* 0x000004060e097980 */ /* 0x000ea2000c101900 */
[----:B------:R-:W-:Y:S01]  /*3b110*/  BSSY B3, `(.L_x_6562) ;  /* 0x000008a000037945 */ /* 0x000fe20003800000 */
[-C--:B---3--:R-:W-:Y:S01]  /*3b120*/  FMUL.FTZ R62, R36, R56.reuse ;  /* 0x00000038243e7220 */ /* 0x088fe20000410000 */
[-C--:B------:R-:W-:Y:S01]  /*3b130*/  FMUL.FTZ R60, R25, R56.reuse ;  /* 0x00000038193c7220 */ /* 0x080fe20000410000 */
[-C--:B------:R-:W-:Y:S01]  /*3b140*/  FMUL.FTZ R25, R34, R56.reuse ;  /* 0x0000003822197220 */ /* 0x080fe20000410000 */
[-C--:B------:R-:W-:Y:S01]  /*3b150*/  FMUL.FTZ R20, R27, R56.reuse ;  /* 0x000000381b147220 */ /* 0x080fe20000410000 */
[----:B------:R-:W-:Y:S01]  /*3b160*/  FMUL.FTZ R27, R38, R56 ;  /* 0x00000038261b7220 */ /* 0x000fe20000410000 */
[----:B----4-:R-:W-:-:S04]  /*3b170*/  SHF.R.S32.HI R36, RZ, 0x1f, R65 ;  /* 0x0000001fff247819 */ /* 0x010fc80000011441 */
[----:B------:R-:W-:-:S04]  /*3b180*/  LEA.HI R34, R36, R65, RZ, 0x7 ;  /* 0x0000004124227211 */ /* 0x000fc800078f38ff */
[----:B------:R-:W-:Y:S01]  /*3b190*/  LOP3.LUT R38, R34, 0xffffff80, RZ, 0xc0, !PT ;  /* 0xffffff8022267812 */ /* 0x000fe200078ec0ff */
[----:B------:R-:W-:-:S04]  /*3b1a0*/  FMUL.FTZ R64, R37, R56 ;  /* 0x0000003825407220 */ /* 0x000fc80000410000 */
[----:B------:R-:W-:Y:S02]  /*3b1b0*/  IMAD.IADD R38, R65, 0x1, -R38 ;  /* 0x0000000141267824 */ /* 0x000fe400078e0a26 */
[-C--:B------:R-:W-:Y:S01]  /*3b1c0*/  FMUL.FTZ R61, R29, R56.reuse ;  /* 0x000000381d3d7220 */ /* 0x080fe20000410000 */
[----:B------:R-:W-:Y:S02]  /*3b1d0*/  LEA.HI R36, R36, R65, RZ, 0x2 ;  /* 0x0000004124247211 */ /* 0x000fe400078f10ff */
[----:B------:R-:W-:Y:S01]  /*3b1e0*/  SHF.R.S32.HI R37, RZ, 0x1f, R38 ;  /* 0x0000001fff257819 */ /* 0x000fe20000011426 */
[-C--:B------:R-:W-:Y:S01]  /*3b1f0*/  FMUL.FTZ R21, R30, R56.reuse ;  /* 0x000000381e157220 */ /* 0x080fe20000410000 */
[-C--:B------:R-:W-:Y:S01]  /*3b200*/  FMUL.FTZ R29, R39, R56.reuse ;  /* 0x00000038271d7220 */ /* 0x080fe20000410000 */
[-C--:B------:R-:W-:Y:S01]  /*3b210*/  FMUL.FTZ R11, R24, R56.reuse ;  /* 0x00000038180b7220 */ /* 0x080fe20000410000 */
[----:B------:R-:W-:Y:S01]  /*3b220*/  FMUL.FTZ R30, R32, R56 ;  /* 0x00000038201e7220 */ /* 0x000fe20000410000 */
[----:B------:R-:W-:Y:S01]  /*3b230*/  LEA.HI R39, R37, R38, RZ, 0x2 ;  /* 0x0000002625277211 */ /* 0x000fe200078f10ff */
[-C--:B------:R-:W-:Y:S01]  /*3b240*/  FMUL.FTZ R24, R31, R56.reuse ;  /* 0x000000381f187220 */ /* 0x080fe20000410000 */
[-C--:B------:R-:W-:Y:S01]  /*3b250*/  FMUL.FTZ R32, R33, R56.reuse ;  /* 0x0000003821207220 */ /* 0x080fe20000410000 */
[-C--:B------:R-:W-:Y:S01]  /*3b260*/  FMUL.FTZ R31, R42, R56.reuse ;  /* 0x000000382a1f7220 */ /* 0x080fe20000410000 */
[-C--:B------:R-:W-:Y:S01]  /*3b270*/  FMUL.FTZ R33, R43, R56.reuse ;  /* 0x000000382b217220 */ /* 0x080fe20000410000 */
[----:B------:R-:W-:Y:S01]  /*3b280*/  LOP3.LUT R36, R36, 0xfffffffc, RZ, 0xc0, !PT ;  /* 0xfffffffc24247812 */ /* 0x000fe200078ec0ff */
[-C--:B------:R-:W-:Y:S01]  /*3b290*/  FMUL.FTZ R42, R44, R56.reuse ;  /* 0x000000382c2a7220 */ /* 0x080fe20000410000 */
[----:B------:R-:W-:Y:S01]  /*3b2a0*/  FMUL.FTZ R43, R45, R56 ;  /* 0x000000382d2b7220 */ /* 0x000fe20000410000 */
[----:B------:R-:W-:-:S02]  /*3b2b0*/  SHF.R.S32.HI R44, RZ, 0x2, R39 ;  /* 0x00000002ff2c7819 */ /* 0x000fc40000011427 */
[----:B------:R-:W-:Y:S01]  /*3b2c0*/  SHF.R.S32.HI R45, RZ, 0x1f, R39 ;  /* 0x0000001fff2d7819 */ /* 0x000fe20000011427 */
[----:B------:R-:W-:Y:S01]  /*3b2d0*/  IMAD.IADD R65, R65, 0x1, -R36 ;  /* 0x0000000141417824 */ /* 0x000fe200078e0a24 */
[----:B------:R-:W-:Y:S02]  /*3b2e0*/  LEA.HI R37, R37, R38, RZ, 0x5 ;  /* 0x0000002625257211 */ /* 0x000fe400078f28ff */
[----:B------:R-:W-:Y:S01]  /*3b2f0*/  LEA.HI R45, R45, R44, RZ, 0x3 ;  /* 0x0000002c2d2d7211 */ /* 0x000fe200078f18ff */
[-C--:B------:R-:W-:Y:S01]  /*3b300*/  FMUL.FTZ R7, R26, R56.reuse ;  /* 0x000000381a077220 */ /* 0x080fe20000410000 */
[----:B------:R-:W-:Y:S02]  /*3b310*/  SHF.R.S32.HI R37, RZ, 0x5, R37 ;  /* 0x00000005ff257819 */ /* 0x000fe40000011425 */
[----:B------:R-:W-:Y:S02]  /*3b320*/  LEA.HI R36, R65, R65, RZ, 0x1 ;  /* 0x0000004141247211 */ /* 0x000fe400078f08ff */
[----:B------:R-:W-:Y:S01]  /*3b330*/  LOP3.LUT R45, R45, 0xfffffff8, RZ, 0xc0, !PT ;  /* 0xfffffff82d2d7812 */ /* 0x000fe200078ec0ff */
[-C--:B------:R-:W-:Y:S01]  /*3b340*/  FMUL.FTZ R26, R35, R56.reuse ;  /* 0x00000038231a7220 */ /* 0x080fe20000410000 */
[----:B------:R-:W-:Y:S01]  /*3b350*/  FMUL.FTZ R35, R46, R56 ;  /* 0x000000382e237220 */ /* 0x000fe20000410000 */
[----:B------:R-:W-:Y:S01]  /*3b360*/  LOP3.LUT R46, R36, 0x1ffffffe, RZ, 0xc0, !PT ;  /* 0x1ffffffe242e7812 */ /* 0x000fe200078ec0ff */
[----:B--2---:R-:W-:-:S02]  /*3b370*/  IMAD R66, R66, 0x4, R37 ;  /* 0x0000000442427824 */ /* 0x004fc400078e0225 */
[----:B------:R-:W-:Y:S02]  /*3b380*/  IMAD.IADD R45, R44, 0x1, -R45 ;  /* 0x000000012c2d7824 */ /* 0x000fe400078e0a2d */
[----:B------:R-:W-:Y:S02]  /*3b390*/  IMAD.IADD R46, R65, 0x1, -R46 ;  /* 0x00000001412e7824 */ /* 0x000fe400078e0a2e */
[----:B------:R-:W-:Y:S02]  /*3b3a0*/  IMAD.U32 R45, R66, 0x10, R45 ;  /* 0x00000010422d7824 */ /* 0x000fe400078e002d */
[----:B------:R-:W-:Y:S02]  /*3b3b0*/  FMUL.FTZ R36, R50, R56 ;  /* 0x0000003832247220 */ /* 0x000fe40000410000 */
[----:B------:R-:W-:-:S04]  /*3b3c0*/  IMAD R50, R46, 0x8, R45 ;  /* 0x000000082e327824 */ /* 0x000fc800078e022d */
[----:B------:R-:W-:-:S04]  /*3b3d0*/  @P2 IMAD.HI.U32 R44, R50, R67, RZ ;  /* 0x00000043322c2227 */ /* 0x000fc800078e00ff */
[-C--:B------:R-:W-:Y:S01]  /*3b3e0*/  FMUL.FTZ R49, R49, R56.reuse ;  /* 0x0000003831317220 */ /* 0x080fe20000410000 */
[----:B------:R-:W-:Y:S02]  /*3b3f0*/  LOP3.LUT R39, R39, 0x7ffffffc, RZ, 0xc0, !PT ;  /* 0x7ffffffc27277812 */ /* 0x000fe400078ec0ff */
[----:B------:R-:W-:Y:S01]  /*3b400*/  @P2 SHF.R.U32.HI R50, RZ, R63, R44 ;  /* 0x0000003fff322219 */ /* 0x000fe2000001162c */
[----:B------:R-:W-:Y:S01]  /*3b410*/  IMAD.SHL.U32 R66, R0, 0x40, RZ ;  /* 0x0000004000427824 */ /* 0x000fe200078e00ff */
[----:B------:R0:W1:Y:S03]  /*3b420*/  MUFU.TANH R68, R49 ;  /* 0x0000003100447308 */ /* 0x0000660000002400 */
[----:B------:R-:W2:Y:S01]  /*3b430*/  SHFL.IDX PT, R45, R50, RZ, 0x1c1f ;  /* 0x001c1fff322d7589 */ /* 0x000ea200000e0000 */
[-C--:B------:R-:W-:Y:S01]  /*3b440*/  FMUL.FTZ R28, R28, R56.reuse ;  /* 0x000000381c1c7220 */ /* 0x080fe20000410000 */
[-C--:B------:R-:W-:Y:S01]  /*3b450*/  FMUL.FTZ R40, R40, R56.reuse ;  /* 0x0000003828287220 */ /* 0x080fe20000410000 */
[-C--:B------:R-:W-:Y:S01]  /*3b460*/  FMUL.FTZ R41, R41, R56.reuse ;  /* 0x0000003829297220 */ /* 0x080fe20000410000 */
[----:B0-----:R-:W-:Y:S01]  /*3b470*/  IMAD.IADD R49, R38, 0x1, -R39 ;  /* 0x0000000126317824 */ /* 0x001fe200078e0a27 */
[----:B------:R-:W-:Y:S01]  /*3b480*/  IADD3 R38, -R66, 0x1, RZ ;  /* 0x0000000142267810 */ /* 0x000fe20007ffe1ff */
[-C--:B------:R-:W-:Y:S01]  /*3b490*/  FMUL.FTZ R34, R47, R56.reuse ;  /* 0x000000382f227220 */ /* 0x080fe20000410000 */
[-C--:B------:R-:W-:Y:S01]  /*3b4a0*/  FMUL.FTZ R37, R51, R56.reuse ;  /* 0x0000003833257220 */ /* 0x080fe20000410000 */
[-C--:B------:R-:W-:Y:S01]  /*3b4b0*/  FMUL.FTZ R53, R53, R56.reuse ;  /* 0x0000003835357220 */ /* 0x080fe20000410000 */
[-C--:B------:R-:W-:Y:S01]  /*3b4c0*/  FMUL.FTZ R54, R54, R56.reuse ;  /* 0x0000003836367220 */ /* 0x080fe20000410000 */
[-C--:B------:R-:W-:Y:S01]  /*3b4d0*/  FMUL.FTZ R55, R55, R56.reuse ;  /* 0x0000003837377220 */ /* 0x080fe20000410000 */
[----:B------:R-:W-:Y:S01]  /*3b4e0*/  IMAD R38, R49, -0x2, R38 ;  /* 0xfffffffe31267824 */ /* 0x000fe200078e0226 */
[----:B------:R-:W-:Y:S01]  /*3b4f0*/  ISETP.GE.AND P3, PT, R10, 0x1, PT ;  /* 0x000000010a00780c */ /* 0x000fe20003f66270 */
[----:B------:R-:W0:Y:S01]  /*3b500*/  MUFU.TANH R11, R11 ;  /* 0x0000000b000b7308 */ /* 0x000e220000002400 */
[----:B------:R-:W-:-:S02]  /*3b510*/  FMUL.FTZ R52, R52, R56 ;  /* 0x0000003834347220 */ /* 0x000fc40000410000 */
[----:B------:R-:W-:Y:S02]  /*3b520*/  IADD3 R39, -R9, R38, R8 ;  /* 0x0000002609277210 */ /* 0x000fe40007ffe108 */
[----:B------:R-:W-:-:S03]  /*3b530*/  LOP3.LUT R38, RZ, R57, RZ, 0x33, !PT ;  /* 0x00000039ff267212 */ /* 0x000fc600078e33ff */
[----:B------:R-:W3:Y:S01]  /*3b540*/  MUFU.TANH R60, R60 ;  /* 0x0000003c003c7308 */ /* 0x000ee20000002400 */
[----:B------:R-:W-:-:S07]  /*3b550*/  FMUL.FTZ R48, R48, R56 ;  /* 0x0000003830307220 */ /* 0x000fce0000410000 */
        /* <DEDUP_REMOVED lines=27> */
[----:B------:R-:W-:-:S02]  /*3b710*/  IMAD.IADD R58, R39, 0x1, R58 ;  /* 0x00000001273a7824 */ /* 0x000fc400078e023a */
[----:B------:R-:W-:-:S05]  /*3b720*/  IMAD.IADD R59, R59, 0x1, -R66 ;  /* 0x000000013b3b7824 */ /* 0x000fca00078e0a42 */
[----:B------:R1:W0:Y:S01]  /*3b730*/  MUFU.TANH R46, R52 ;  /* 0x00000034002e7308 */ /* 0x0002220000002400 */
[----:B--2---:R-:W-:Y:S02]  /*3b740*/  IMAD.IADD R51, R58, 0x1, R45 ;  /* 0x000000013a337824 */ /* 0x004fe400078e022d */
[----:B-1----:R-:W-:-:S05]  /*3b750*/  IMAD.IADD R52, R39, 0x1, R38 ;  /* 0x0000000127347824 */ /* 0x002fca00078e0226 */
[----:B------:R1:W2:Y:S02]  /*3b760*/  MUFU.TANH R47, R48 ;  /* 0x00000030002f7308 */ /* 0x0002a40000002400 */
[----:B-1----:R-:W-:Y:S01]  /*3b770*/  IMAD.IADD R48, R52, 0x1, R45 ;  /* 0x0000000134307824 */ /* 0x002fe200078e022d */
[----:B0--34-:R-:W-:Y:S06]  /*3b780*/  @!P3 BRA `(.L_x_6563) ;  /* 0x000000000088b947 */ /* 0x019fec0003800000 */
        /* <DEDUP_REMOVED lines=12> */
[----:B------:R-:W3:Y:S04]  /*3b850*/  LD.E R38, desc[UR4][R14.64+0x1c] ;  /* 0x00001c040e267980 */ /* 0x000ee8000c101900 */
[----:B------:R-:W4:Y:S01]  /*3b860*/  LD.E R45, desc[UR6][R14.64+0x20] ;  /* 0x000020060e2d7980 */ /* 0x000f22000c101900 */
[----:B---3--:R-:W-:-:S05]  /*3b870*/  IMAD.HI.U32 R38, R39, R38, RZ ;  /* 0x0000002627267227 */ /* 0x008fca00078e00ff */
[----:B----4-:R-:W-:-:S07]  /*3b880*/  SHF.R.U32.HI R39, RZ, R45, R38 ;  /* 0x0000002dff277219 */ /* 0x010fce0000011626 */
.L_x_6567:
[----:B------:R-:W-:Y:S05]  /*3b890*/  BSYNC B5 ;  /* 0x0000000000057941 */ /* 0x000fea0003800000 */
.L_x_6566:
[----:B------:R-:W-:Y:S01]  /*3b8a0*/  LOP3.LUT R39, RZ, R39, RZ, 0x33, !PT ;  /* 0x00000027ff277212 */ /* 0x000fe200078e33ff */
[----:B------:R-:W-:Y:S06]  /*3b8b0*/  BRA `(.L_x_6568) ;  /* 0x0000000000287947 */ /* 0x000fec0003800000 */
.L_x_6565:
[----:B------:R-:W-:-:S13]  /*3b8c0*/  ISETP.NE.AND P2, PT, R10, 0x1, PT ;  /* 0x000000010a00780c */ /* 0x000fda0003f45270 */
        /* <DEDUP_REMOVED lines=9> */
.L_x_6568:
[----:B------:R-:W-:Y:S05]  /*3b960*/  BSYNC B4 ;  /* 0x0000000000047941 */ /* 0x000fea0003800000 */
.L_x_6564:
[----:B------:R-:W-:-:S04]  /*3b970*/  IMAD R38, R10, R39, -R66 ;  /* 0x000000270a267224 */ /* 0x000fc800078e0a42 */
[----:B------:R-:W-:-:S05]  /*3b980*/  IMAD R39, R49, -0x2, R38 ;  /* 0xfffffffe31277824 */ /* 0x000fca00078e0226 */
[----:B------:R-:W-:Y:S02]  /*3b990*/  VIMNMX R48, R48, R39, !PT ;  /* 0x0000002730307248 */ /* 0x000fe40007fe0100 */
[----:B------:R-:W-:-:S07]  /*3b9a0*/  VIADDMNMX R51, R39, R10, R51, PT ;  /* 0x0000000a27337246 */ /* 0x000fce0003800133 */
.L_x_6563:
[----:B------:R-:W-:Y:S05]  /*3b9b0*/  BSYNC B3 ;  /* 0x0000000000037941 */ /* 0x000fea0003800000 */
.L_x_6562:
        /* <DEDUP_REMOVED lines=8> */
[C---:B------:R-:W-:Y:S02]  /*3ba40*/  ISETP.LT.OR P5, PT, R51.reuse, 0x2, P5 ;  /* 0x000000023300780c */ /* 0x040fe40002fa1670 */
[----:B------:R-:W-:Y:S02]  /*3ba50*/  ISETP.GT.AND P4, PT, R48, 0x9, !P6 ;  /* 0x000000093000780c */ /* 0x000fe40007784270 */
[----:B------:R-:W-:Y:S02]  /*3ba60*/  FSEL R60, R60, -INF , !P5 ;  /* 0xff8000003c3c7808 */ /* 0x000fe40006800000 */
        /* <DEDUP_REMOVED lines=47> */
[----:B--2---:R-:W-:Y:S02]  /*3bd60*/  FSEL R44, R47, -INF , !P4 ;  /* 0xff8000002f2c7808 */ /* 0x004fe40006000000 */
        /* <DEDUP_REMOVED lines=39> */
.L_x_6574:
[----:B------:R-:W-:Y:S05]  /*3bfe0*/  BSYNC B5 ;  /* 0x0000000000057941 */ /* 0x000fea0003800000 */
.L_x_6573:
[----:B------:R-:W-:Y:S01]  /*3bff0*/  LOP3.LUT R9, RZ, R9, RZ, 0x33, !PT ;  /* 0x00000009ff097212 */ /* 0x000fe200078e33ff */
[----:B------:R-:W-:Y:S06]  /*3c000*/  BRA `(.L_x_6575) ;  /* 0x0000000000287947 */ /* 0x000fec0003800000 */
.L_x_6572:
        /* <DEDUP_REMOVED lines=10> */
.L_x_6575:
[----:B------:R-:W-:Y:S05]  /*3c0b0*/  BSYNC B4 ;  /* 0x0000000000047941 */ /* 0x000fea0003800000 */
.L_x_6571:
[----:B------:R-:W-:-:S04]  /*3c0c0*/  IMAD R8, R10, R9, -R66 ;  /* 0x000000090a087224 */ /* 0x000fc800078e0a42 */
[----:B------:R-:W-:-:S05]  /*3c0d0*/  IMAD R8, R49, -0x2, R8 ;  /* 0xfffffffe31087824 */ /* 0x000fca00078e0208 */
[----:B------:R-:W-:Y:S02]  /*3c0e0*/  VIADDMNMX R51, R8, R10, R51, PT ;  /* 0x0000000a08337246 */ /* 0x000fe40003800133 */
[----:B------:R-:W-:-:S07]  /*3c0f0*/  VIMNMX R53, R53, R8, !PT ;  /* 0x0000000835357248 */ /* 0x000fce0007fe0100 */
.L_x_6570:
[----:B------:R-:W-:Y:S05]  /*3c100*/  BSYNC B3 ;  /* 0x0000000000037941 */ /* 0x000fea0003800000 */
.L_x_6569:
        /* <DEDUP_REMOVED lines=122> */
[----:B------:R-:W-:Y:S02]  /*3c8b0*/  FMUL.FTZ R51, R20, R11 ;  /* 0x0000000b14337220 */ /* 0x000fe40000410000 */
        /* <DEDUP_REMOVED lines=26> */
.L_x_6577:
[----:B------:R-:W-:Y:S05]  /*3ca60*/  BSYNC B3 ;  /* 0x0000000000037941 */ /* 0x000fea0003800000 */
.L_x_6576:
        /* <DEDUP_REMOVED lines=13> */
.L_x_6579:
[----:B------:R-:W-:Y:S05]  /*3cb40*/  BSYNC B3 ;  /* 0x0000000000037941 */ /* 0x000fea0003800000 */
.L_x_6578:
[----:B------:R-:W0:Y:S01]  /*3cb50*/  LDL.64 R6, [R12+0x70] ;  /* 0x000070000c067983 */ /* 0x000e220000100a00 */
[C---:B------:R-:W-:Y:S02]  /*3cb60*/  R2UR UR4, R4.reuse ;  /* 0x00000000040472ca */ /* 0x040fe400000e0000 */
[C---:B------:R-:W-:Y:S02]  /*3cb70*/  R2UR UR5, R5.reuse ;  /* 0x00000000050572ca */ /* 0x040fe400000e0000 */
[C---:B------:R-:W-:Y:S02]  /*3cb80*/  R2UR UR6, R4.reuse ;  /* 0x00000000040672ca */ /* 0x040fe400000e0000 */
[C---:B------:R-:W-:Y:S02]  /*3cb90*/  R2UR UR7, R5.reuse ;  /* 0x00000000050772ca */ /* 0x040fe400000e0000 */
[----:B------:R-:W-:Y:S02]  /*3cba0*/  R2UR UR8, R4 ;  /* 0x00000000040872ca */ /* 0x000fe400000e0000 */
[----:B------:R-:W-:-:S05]  /*3cbb0*/  R2UR UR9, R5 ;  /* 0x00000000050972ca */ /* 0x000fca00000e0000 */
[----:B0-----:R-:W2:Y:S04]  /*3cbc0*/  LD.E R8, desc[UR4][R6.64] ;  /* 0x0000000406087980 */ /* 0x001ea8000c101900 */
        /* <DEDUP_REMOVED lines=15> */
[-CC-:B------:R-:W-:Y:S01]  /*3ccc0*/  FFMA.FTZ R49, R49, R9.reuse, -R14.reuse ;  /* 0x0000000931317223 */ /* 0x180fe2000001080e */
[----:B------:R-:W5:Y:S01]  /*3ccd0*/  MUFU.EX2 R47, R47 ;  /* 0x0000002f002f7308 */ /* 0x000f620000000800 */
[-CC-:B------:R-:W-:Y:S01]  /*3cce0*/  FFMA.FTZ R50, R50, R9.reuse, -R14.reuse ;  /* 0x0000000932327223 */ /* 0x180fe2000001080e */
[-C--:B------:R-:W-:Y:S01]  /*3ccf0*/  FFMA.FTZ R24, R24, R9.reuse, -R14 ;  /* 0x0000000918187223 */ /* 0x080fe2000001080e */
[-C--:B------:R-:W-:Y:S01]  /*3cd00*/  FFMA.FTZ R30, R30, R9.reuse, -R10 ;  /* 0x000000091e1e7223 */ /* 0x080fe2000001080a */
[-C--:B------:R-:W-:Y:S01]  /*3cd10*/  FFMA.FTZ R8, R25, R9.reuse, -R14 ;  /* 0x0000000919087223 */ /* 0x080fe2000001080e */
        /* <DEDUP_REMOVED lines=10> */
[-C--:B------:R-:W-:Y:S01]  /*3cdc0*/  FFMA.FTZ R46, R46, R9.reuse, -R10 ;  /* 0x000000092e2e7223 */ /* 0x080fe2000001080a */
[----:B------:R-:W1:Y:S01]  /*3cdd0*/  MUFU.EX2 R60, R60 ;  /* 0x0000003c003c7308 */ /* 0x000e620000000800 */
[-C--:B------:R-:W-:Y:S01]  /*3cde0*/  FFMA.FTZ R26, R26, R9.reuse, -R14 ;  /* 0x000000091a1a7223 */ /* 0x080fe2000001080e */
[-C--:B------:R-:W-:Y:S01]  /*3cdf0*/  FFMA.FTZ R10, R48, R9.reuse, -R10 ;  /* 0x00000009300a7223 */ /* 0x080fe2000001080a */
        /* <DEDUP_REMOVED lines=11> */
[----:B-----5:R-:W-:Y:S01]  /*3ceb0*/  FADD.FTZ R15, R47, R20 ;  /* 0x000000142f0f7221 */ /* 0x020fe20000010000 */
[----:B0-----:R-:W-:Y:S01]  /*3cec0*/  FADD.FTZ R14, R52, R21 ;  /* 0x00000015340e7221 */ /* 0x001fe20000010000 */
[----:B------:R-:W-:Y:S02]  /*3ced0*/  MUFU.EX2 R28, R28 ;  /* 0x0000001c001c7308 */ /* 0x000fe40000000800 */
[----:B-1----:R-:W-:-:S06]  /*3cee0*/  FADD.FTZ R15, R60, R15 ;  /* 0x0000000f3c0f7221 */ /* 0x002fcc0000010000 */
[----:B------:R-:W0:Y:S01]  /*3cef0*/  MUFU.EX2 R50, R50 ;  /* 0x0000003200327308 */ /* 0x000e220000000800 */
[----:B--2---:R-:W-:-:S07]  /*3cf00*/  FADD.FTZ R21, R49, R14 ;  /* 0x0000000e31157221 */ /* 0x004fce0000010000 */
[----:B------:R-:W-:Y:S08]  /*3cf10*/  MUFU.EX2 R61, R61 ;  /* 0x0000003d003d7308 */ /* 0x000ff00000000800 */
[----:B------:R-:W1:Y:S01]  /*3cf20*/  MUFU.EX2 R171, R24 ;  /* 0x0000001800ab7308 */ /* 0x000e620000000800 */
[----:B0-----:R-:W-:-:S07]  /*3cf30*/  FADD.FTZ R14, R50, R21 ;  /* 0x00000015320e7221 */ /* 0x001fce0000010000 */
[----:B------:R-:W0:Y:S08]  /*3cf40*/  MUFU.EX2 R30, R30 ;  /* 0x0000001e001e7308 */ /* 0x000e300000000800 */
[----:B------:R-:W2:Y:S01]  /*3cf50*/  MUFU.EX2 R173, R8 ;  /* 0x0000000800ad7308 */ /* 0x000ea20000000800 */
[----:B-1----:R-:W-:-:S07]  /*3cf60*/  FADD.FTZ R14, R171, R14 ;  /* 0x0000000eab0e7221 */ /* 0x002fce0000010000 */
[----:B------:R-:W1:Y:S08]  /*3cf70*/  MUFU.EX2 R25, R32 ;  /* 0x0000002000197308 */ /* 0x000e700000000800 */
[----:B------:R-:W3:Y:S08]  /*3cf80*/  MUFU.EX2 R26, R26 ;  /* 0x0000001a001a7308 */ /* 0x000ef00000000800 */
[----:B------:R4:W-:Y:S08]  /*3cf90*/  MUFU.EX2 R27, R10 ;  /* 0x0000000a001b7308 */ /* 0x0009f00000000800 */
[----:B------:R-:W5:Y:S01]  /*3cfa0*/  MUFU.EX2 R38, R38 ;  /* 0x0000002600267308 */ /* 0x000f620000000800 */
[----:B----4-:R-:W-:-:S04]  /*3cfb0*/  FADD.FTZ R10, R28, R15 ;  /* 0x0000000f1c0a7221 */ /* 0x010fc80000010000 */
[----:B------:R-:W-:-:S03]  /*3cfc0*/  FADD.FTZ R15, R61, R10 ;  /* 0x0000000a3d0f7221 */ /* 0x000fc60000010000 */
[----:B------:R-:W4:Y:S01]  /*3cfd0*/  MUFU.EX2 R175, R11 ;  /* 0x0000000b00af7308 */ /* 0x000f220000000800 */
[----:B0-----:R-:W-:Y:S01]  /*3cfe0*/  FADD.FTZ R10, R30, R15 ;  /* 0x0000000f1e0a7221 */ /* 0x001fe20000010000 */
[----:B--2---:R-:W-:-:S03]  /*3cff0*/  FADD.FTZ R15, R173, R14 ;  /* 0x0000000ead0f7221 */ /* 0x004fc60000010000 */
[----:B-1----:R-:W-:Y:S01]  /*3d000*/  FADD.FTZ R21, R25, R10 ;  /* 0x0000000a19157221 */ /* 0x002fe20000010000 */
[----:B---3--:R-:W-:Y:S02]  /*3d010*/  FADD.FTZ R8, R26, R15 ;  /* 0x0000000f1a087221 */ /* 0x008fe40000010000 */
[----:B------:R-:W0:Y:S01]  /*3d020*/  MUFU.EX2 R39, R39 ;  /* 0x0000002700277308 */ /* 0x000e220000000800 */
[----:B-----5:R-:W-:-:S07]  /*3d030*/  FADD.FTZ R10, R38, R21 ;  /* 0x00000015260a7221 */ /* 0x020fce0000010000 */
[----:B------:R-:W1:Y:S01]  /*3d040*/  MUFU.EX2 R24, R29 ;  /* 0x0000001d00187308 */ /* 0x000e620000000800 */
[----:B----4-:R-:W-:-:S07]  /*3d050*/  FADD.FTZ R11, R175, R8 ;  /* 0x00000008af0b7221 */ /* 0x010fce0000010000 */
        /* <DEDUP_REMOVED lines=29> */
[----:B--2---:R-:W-:-:S04]  /*3d230*/  FADD.FTZ R8, R46, R11 ;  /* 0x0000000b2e087221 */ /* 0x004fc80000010000 */
[----:B------:R-:W-:Y:S01]  /*3d240*/  FADD.FTZ R29, R27, R8 ;  /* 0x000000081b1d7221 */ /* 0x000fe20000010000 */
[----:B0-----:R-:W-:-:S04]  /*3d250*/  FADD.FTZ R10, R54, R15 ;  /* 0x0000000f360a7221 */ /* 0x001fc80000010000 */
[----:B------:R-:W-:Y:S01]  /*3d260*/  ST.E desc[UR4][R6.64+0x10], R29 ;  /* 0x0000101d06007985 */ /* 0x000fe2000c101904 */
[----:B-1----:R-:W-:-:S05]  /*3d270*/  FADD.FTZ R33, R183, R10 ;  /* 0x0000000ab7217221 */ /* 0x002fca0000010000 */
        /* <DEDUP_REMOVED lines=27> */
[----:B------:R3:W-:Y:S04]  /*3d430*/  STSM.16.M88.4 [R14], R168 ;  /* 0x000000a80e007844 */ /* 0x0007e80000000200 */
        /* <DEDUP_REMOVED lines=195> */
[----:B--2---:R-:W-:Y:S02]  /*3e070*/  FMUL.FTZ R37, R37, R6 ;  /* 0x0000000625257220 */ /* 0x004fe40000410000 */
        /* <DEDUP_REMOVED lines=70> */
[----:B------:R2:W-:Y:S04]  /*3e4e0*/  ST.E desc[UR4][R8.64+0xa8], R15 ;  /* 0x0000a80f08007985 */ /* 0x0005e8000c101904 */
[----:B------:R-:W-:Y:S04]  /*3e4f0*/  ST.E desc[UR18][R8.64+0xf4], R31 ;  /* 0x0000f41f08007985 */ /* 0x000fe8000c101912 */
[----:B------:R-:W-:Y:S04]  /*3e500*/  ST.E desc[UR10][R8.64+0x114], R21 ;  /* 0x0001141508007985 */ /* 0x000fe8000c10190a */
[----:B------:R-:W-:Y:S04]  /*3e510*/  ST.E desc[UR12][R8.64+0x120], R25 ;  /* 0x0001201908007985 */ /* 0x000fe8000c10190c */
[----:B------:R-:W-:Y:S04]  /*3e520*/  ST.E desc[UR14][R8.64+0x124], R27 ;  /* 0x0001241b08007985 */ /* 0x000fe8000c10190e */
[----:B------:R-:W-:Y:S04]  /*3e530*/  ST.E desc[UR16][R8.64+0x130], R29 ;  /* 0x0001301d08007985 */ /* 0x000fe8000c101910 */
[----:B------:R-:W-:Y:S04]  /*3e540*/  ST.E desc[UR4][R8.64+0x1f4], R37 ;  /* 0x0001f42508007985 */ /* 0x000fe8000c101904 */
[----:B------:R0:W-:Y:S04]  /*3e550*/  ST.E desc[UR4][R8.64+0xac], R7 ;  /* 0x0000ac0708007985 */ /* 0x0001e8000c101904 */
[----:B------:R1:W-:Y:S01]  /*3e560*/  ST.E desc[UR4][R8.64+0xb8], R11 ;  /* 0x0000b80b08007985 */ /* 0x0003e2000c101904 */
[----:B--2---:R-:W-:-:S05]  /*3e570*/  FMUL.FTZ R15, R51, R6 ;  /* 0x00000006330f7220 */ /* 0x004fca0000410000 */
[----:B------:R2:W-:Y:S04]  /*3e580*/  ST.E desc[UR4][R8.64+0xbc], R15 ;  /* 0x0000bc0f08007985 */ /* 0x0005e8000c101904 */
[----:B------:R-:W0:Y:S02]  /*3e590*/  LD.E R6, desc[UR6][R8.64+0xc8] ;  /* 0x0000c80608067980 */ /* 0x000e24000c101900 */
[----:B0-----:R-:W-:-:S05]  /*3e5a0*/  FMUL.FTZ R7, R51, R6 ;  /* 0x0000000633077220 */ /* 0x001fca0000410000 */
[----:B------:R0:W-:Y:S04]  /*3e5b0*/  ST.E desc[UR4][R8.64+0xc8], R7 ;  /* 0x0000c80708007985 */ /* 0x0001e8000c101904 */
[----:B------:R-:W1:Y:S02]  /*3e5c0*/  LD.E R6, desc[UR6][R8.64+0xcc] ;  /* 0x0000cc0608067980 */ /* 0x000e64000c101900 */
[----:B-1----:R-:W-:-:S05]  /*3e5d0*/  FMUL.FTZ R11, R51, R6 ;  /* 0x00000006330b7220 */ /* 0x002fca0000410000 */
[----:B------:R1:W-:Y:S04]  /*3e5e0*/  ST.E desc[UR4][R8.64+0xcc], R11 ;  /* 0x0000cc0b08007985 */ /* 0x0003e8000c101904 */
[----:B------:R-:W2:Y:S02]  /*3e5f0*/  LD.E R6, desc[UR6][R8.64+0xd8] ;  /* 0x0000d80608067980 */ /* 0x000ea4000c101900 */
        /* <DEDUP_REMOVED lines=100> */
[----:B------:R-:W-:Y:S04]  /*3ec40*/  ST.E desc[UR4][R8.64+0x1dc], R15 ;  /* 0x0001dc0f08007985 */ /* 0x000fe8000c101904 */
        /* <DEDUP_REMOVED lines=9> */
[----:B------:R-:W2:Y:S02]  /*3ece0*/  LD.E R6, desc[UR6][R8.64+0x1fc] ;  /* 0x0001fc0608067980 */ /* 0x000ea4000c101900 */
[----:B--2---:R-:W-:-:S05]  /*3ecf0*/  FMUL.FTZ R51, R51, R6 ;  /* 0x0000000633337220 */ /* 0x004fca0000410000 */
[----:B------:R2:W-:Y:S04]  /*3ed00*/  ST.E desc[UR4][R8.64+0x1fc], R51 ;  /* 0x0001fc3308007985 */ /* 0x0005e8000c101904 */
[----:B0-----:R-:W3:Y:S04]  /*3ed10*/  LDL.64 R6, [R12+0x88] ;  /* 0x000088000c067983 */ /* 0x001ee80000100a00 */
[----:B-1----:R-:W4:Y:S04]  /*3ed20*/  LDL.64 R10, [R12] ;  /* 0x000000000c0a7983 */ /* 0x002f280000100a00 */
[----:B------:R-:W2:Y:S04]  /*3ed30*/  LDL.64 R14, [R12+0x90] ;  /* 0x000090000c0e7983 */ /* 0x000ea80000100a00 */
[----:B---3--:R-:W3:Y:S04]  /*3ed40*/  LD.E R25, desc[UR4][R6.64] ;  /* 0x0000000406197980 */ /* 0x008ee8000c101900 */
[----:B----4-:R-:W4:Y:S04]  /*3ed50*/  LD.E R11, desc[UR6][R10.64] ;  /* 0x000000060a0b7980 */ /* 0x010f28000c101900 */
[----:B--2---:R-:W4:Y:S04]  /*3ed60*/  LD.E.64 R8, desc[UR4][R14.64] ;  /* 0x000000040e087980 */ /* 0x004f28000c101b00 */
[----:B---3--:R-:W-:Y:S04]  /*3ed70*/  ST.E desc[UR8][R6.64], R25 ;  /* 0x0000001906007985 */ /* 0x008fe8000c101908 */
[----:B------:R-:W2:Y:S04]  /*3ed80*/  LD.E R21, desc[UR10][R6.64+0x4] ;  /* 0x0000040a06157980 */ /* 0x000ea8000c101900 */
[----:B--2---:R0:W-:Y:S04]  /*3ed90*/  ST.E desc[UR4][R6.64+0x4], R21 ;  /* 0x0000041506007985 */ /* 0x0041e8000c101904 */
[----:B------:R-:W2:Y:S04]  /*3eda0*/  LD.E R27, desc[UR6][R6.64+0x8] ;  /* 0x00000806061b7980 */ /* 0x000ea8000c101900 */
[----:B--2---:R1:W-:Y:S04]  /*3edb0*/  ST.E desc[UR4][R6.64+0x8], R27 ;  /* 0x0000081b06007985 */ /* 0x0043e8000c101904 */
[----:B------:R-:W2:Y:S04]  /*3edc0*/  LD.E R29, desc[UR6][R6.64+0xc] ;  /* 0x00000c06061d7980 */ /* 0x000ea8000c101900 */
[----:B--2---:R-:W-:Y:S04]  /*3edd0*/  ST.E desc[UR4][R6.64+0xc], R29 ;  /* 0x00000c1d06007985 */ /* 0x004fe8000c101904 */
[----:B------:R-:W2:Y:S04]  /*3ede0*/  LD.E R15, desc[UR6][R6.64+0x10] ;  /* 0x00001006060f7980 */ /* 0x000ea8000c101900 */
[----:B--2---:R2:W-:Y:S04]  /*3edf0*/  ST.E desc[UR4][R6.64+0x10], R15 ;  /* 0x0000100f06007985 */ /* 0x0045e8000c101904 */
[----:B0-----:R-:W3:Y:S04]  /*3ee00*/  LD.E R21, desc[UR6][R6.64+0x14] ;  /* 0x0000140606157980 */ /* 0x001ee8000c101900 */
[----:B---3--:R0:W-:Y:S04]  /*3ee10*/  ST.E desc[UR4][R6.64+0x14], R21 ;  /* 0x0000141506007985 */ /* 0x0081e8000c101904 */
[----:B------:R-:W3:Y:S04]  /*3ee20*/  LD.E R25, desc[UR6][R6.64+0x18] ;  /* 0x0000180606197980 */ /* 0x000ee8000c101900 */
[----:B---3--:R3:W-:Y:S04]  /*3ee30*/  ST.E desc[UR4][R6.64+0x18], R25 ;  /* 0x0000181906007985 */ /* 0x0087e8000c101904 */
[----:B-1----:R-:W5:Y:S04]  /*3ee40*/  LD.E R27, desc[UR6][R6.64+0x1c] ;  /* 0x00001c06061b7980 */ /* 0x002f68000c101900 */
[----:B-----5:R1:W-:Y:S04]  /*3ee50*/  ST.E desc[UR4][R6.64+0x1c], R27 ;  /* 0x00001c1b06007985 */ /* 0x0203e8000c101904 */
[----:B--2---:R-:W2:Y:S04]  /*3ee60*/  LD.E R15, desc[UR6][R6.64+0x20] ;  /* 0x00002006060f7980 */ /* 0x004ea8000c101900 */
[----:B--2---:R2:W-:Y:S04]  /*3ee70*/  ST.E desc[UR4][R6.64+0x20], R15 ;  /* 0x0000200f06007985 */ /* 0x0045e8000c101904 */
[----:B0-----:R-:W5:Y:S04]  /*3ee80*/  LD.E R21, desc[UR6][R6.64+0x24] ;  /* 0x0000240606157980 */ /* 0x001f68000c101900 */
[----:B-----5:R0:W-:Y:S04]  /*3ee90*/  ST.E desc[UR4][R6.64+0x24], R21 ;  /* 0x0000241506007985 */ /* 0x0201e8000c101904 */
[----:B---3--:R-:W3:Y:S04]  /*3eea0*/  LD.E R25, desc[UR6][R6.64+0x28] ;  /* 0x0000280606197980 */ /* 0x008ee8000c101900 */
        /* <DEDUP_REMOVED lines=228> */
[----:B--2---:R-:W-:Y:S04]  /*3fcf0*/  ST.E desc[UR4][R6.64+0x1f0], R15 ;  /* 0x0001f00f06007985 */ /* 0x004fe8000c101904 */
[----:B0-----:R-:W2:Y:S04]  /*3fd00*/  LD.E R21, desc[UR6][R6.64+0x1f4] ;  /* 0x0001f40606157980 */ /* 0x001ea8000c101900 */
[----:B--2---:R-:W-:Y:S04]  /*3fd10*/  ST.E desc[UR4][R6.64+0x1f4], R21 ;  /* 0x0001f41506007985 */ /* 0x004fe8000c101904 */
[----:B---3--:R-:W2:Y:S01]  /*3fd20*/  LD.E R25, desc[UR6][R6.64+0x1f8] ;  /* 0x0001f80606197980 */ /* 0x008ea2000c101900 */
[----:B------:R-:W-:-:S02]  /*3fd30*/  R2UR UR20, R4 ;  /* 0x00000000041472ca */ /* 0x000fc400000e0000 */
[C---:B------:R-:W-:Y:S02]  /*3fd40*/  R2UR UR21, R5.reuse ;  /* 0x00000000051572ca */ /* 0x040fe400000e0000 */
[C---:B------:R-:W-:Y:S02]  /*3fd50*/  R2UR UR22, R4.reuse ;  /* 0x00000000041672ca */ /* 0x040fe400000e0000 */
[C---:B------:R-:W-:Y:S02]  /*3fd60*/  R2UR UR23, R5.reuse ;  /* 0x00000000051772ca */ /* 0x040fe400000e0000 */
[C---:B------:R-:W-:Y:S02]  /*3fd70*/  R2UR UR24, R4.reuse ;  /* 0x00000000041872ca */ /* 0x040fe400000e0000 */
[----:B------:R-:W-:Y:S01]  /*3fd80*/  R2UR UR25, R5 ;  /* 0x00000000051972ca */ /* 0x000fe200000e0000 */
[----:B--2---:R0:W-:Y:S04]  /*3fd90*/  ST.E desc[UR4][R6.64+0x1f8], R25 ;  /* 0x0001f81906007985 */ /* 0x0041e8000c101904 */
[----:B-1----:R-:W2:Y:S01]  /*3fda0*/  LD.E R27, desc[UR6][R6.64+0x1fc] ;  /* 0x0001fc06061b7980 */ /* 0x002ea2000c101900 */
        /* <DEDUP_REMOVED lines=24> */
[----:B--2---:R1:W-:Y:S04]  /*3ff30*/  ST.E desc[UR4][R6.64+0x1fc], R27 ;  /* 0x0001fc1b06007985 */ /* 0x0043e8000c101904 */
[----:B------:R-:W2:Y:S04]  /*3ff40*/  LD.E R24, desc[UR18][R6.64] ;  /* 0x0000001206187980 */ /* 0x000ea8000c101900 */
[----:B0-----:R-:W2:Y:S04]  /*3ff50*/  LD.E R25, desc[UR20][R6.64+0x4] ;  /* 0x0000041406197980 */ /* 0x001ea8000c101900 */
        /* <DEDUP_REMOVED lines=126> */
[----:B----4-:R-:W-:Y:S01]  /*40740*/  IMAD R8, R11, 0x1000, R8 ;  /* 0x000010000b087824 */ /* 0x010fe200078e0208 */
        /* <DEDUP_REMOVED lines=376> */
[----:B------:R-:W-:Y:S02]  /*41ed0*/  R2UR UR54, R4 ;  /* 0x00000000043672ca */ /* 0x000fe400000e0000 */
        /* <DEDUP_REMOVED lines=1973> */
.L_x_6580:
[----:B-1----:R-:W-:Y:S02]  /*49a30*/  IMAD.MOV.U32 R4, RZ, RZ, R13 ;  /* 0x000000ffff047224 */ /* 0x002fe400078e000d */
[----:B------:R-:W-:-:S04]  /*49a40*/  IMAD.MOV.U32 R5, RZ, RZ, 0x0 ;  /* 0x00000000ff057424 */ /* 0x000fc800078e00ff */
[----:B0-----:R-:W-:Y:S05]  /*49a50*/  RET.REL.NODEC R4 `(_ZN7cutlass13device_kernelIN5flash11enable_sm90INS1_16FlashAttnFwdSm90INS1_25CollectiveMainloopFwdSm90ILi2EN4cute5tupleIJNS5_1CILi1EEES8_S8_EEENS6_IJNS7_ILi64EEESA_SA_EEELi512ENS_6half_tEfNS_4arch4Sm90ELb0ELb1ELb1ELb1ELb0ELb0ELb1ELb0ELb0ELb1ELb1ELb0EEENS1_21CollectiveEpilogueFwdINS6_IJSA_NS7_ILi512EEESA_EEES9_SC_SE_Li256ELb1ELb1ELb1ELb0EEENS1_36VarlenDynamicPersistentTileSchedulerILi64ELi64ELi256ELi128ELb1ELb1ELb1ELb1ELb0ELb1EEEEEEEEEvNT_6ParamsE) ;  /* 0xfffffb6404687950 */ /* 0x001fea0003c3ffff */
.L_x_6554:
[----:B0-----:R0:W1:Y:S02]  /*49a60*/  SYNCS.PHASECHK.TRANS64.TRYWAIT P1, [R9+URZ], R24 ;  /* 0x00000018090075a7 */ /* 0x001064000802017f */
[----:B-1----:R-:W-:Y:S05]  /*49a70*/  @!P1 NANOSLEEP.SYNCS 0x989680 ;  /* 0x009896800000995d */ /* 0x002fea0003900000 */
[----:B------:R-:W1:Y:S02]  /*49a80*/  @!P1 SYNCS.PHASECHK.TRANS64 P1, [R9+URZ], R24 ;  /* 0x00000018090095a7 */ /* 0x000e64000802007f */
[----:B-1----:R-:W-:Y:S05]  /*49a90*/  @!P1 BRA `(.L_x_6554) ;  /* 0xfffffffc00f09947 */ /* 0x002fea000383ffff */
[----:B------:R-:W-:Y:S05]  /*49aa0*/  BRA `(.L_x_6553) ;  /* 0xfffffee800047947 */ /* 0x000fea000383ffff */
.L_x_6561:
[----:B0-----:R0:W1:Y:S02]  /*49ab0*/  SYNCS.PHASECHK.TRANS64.TRYWAIT P1, [R56+URZ], R57 ;  /* 0x00000039380075a7 */ /* 0x001064000802017f */
[----:B-1----:R-:W-:Y:S05]  /*49ac0*/  @!P1 NANOSLEEP.SYNCS 0x989680 ;  /* 0x009896800000995d */ /* 0x002fea0003900000 */
[----:B------:R-:W1:Y:S02]  /*49ad0*/  @!P1 SYNCS.PHASECHK.TRANS64 P1, [R56+URZ], R57 ;  /* 0x00000039380095a7 */ /* 0x000e64000802007f */
[----:B-1----:R-:W-:Y:S05]  /*49ae0*/  @!P1 BRA `(.L_x_6561) ;  /* 0xfffffffc00f09947 */ /* 0x002fea000383ffff */
[----:B------:R-:W-:Y:S05]  /*49af0*/  BRA `(.L_x_6560) ;  /* 0xfffffeec00d87947 */ /* 0x000fea000383ffff */
.L_x_6581:
        /* <DEDUP_REMOVED lines=16> */
.L_x_15178:


//--------------------- .text._ZN7cutlass13device_kernelIN5flash11enable_sm90INS1_16FlashAttnFwdSm90INS1_25CollectiveMainloopFwdSm90ILi2EN4cute5tupleIJNS5_1CILi1EEES8_S8_EEENS6_IJNS7_ILi64EEESA_SA_EEELi512ENS_6half_tEfNS_4arch4Sm90ELb0ELb1ELb1ELb1ELb0ELb1ELb1ELb0ELb0ELb1ELb1ELb0EEENS1_21CollectiveEpilogueFwdINS6_IJSA_NS7_ILi512EEESA_EEES9_SC_SE_Li256ELb1ELb1ELb1ELb0EEENS1_36VarlenDynamicPersistentTileSchedulerILi64ELi64ELi256ELi128ELb1ELb1ELb1ELb1ELb0ELb1EEEEEEEEEvNT_6ParamsE --------------------------
	.section	.text._ZN7cutlass13device_kernelIN5flash11enable_sm90INS1_16FlashAttnFwdSm90INS1_25CollectiveMainloopFwdSm90ILi2EN4cute5tupleIJNS5_1CILi1EEES8_S8_EEENS6_IJNS7_ILi64EEESA_SA_EEELi512ENS_6half_tEfNS_4arch4Sm90ELb0ELb1ELb1ELb1ELb0ELb1ELb1ELb0ELb0ELb1ELb1ELb0EEENS1_21CollectiveEpilogueFwdINS6_IJSA_NS7_ILi512EEESA_EEES9_SC_SE_Li256ELb1ELb1ELb1ELb0EEENS1_36VarlenDynamicPersistentTileSchedulerILi64ELi64ELi256ELi128ELb1ELb1ELb1ELb1ELb0ELb1EEEEEEEEEvNT_6ParamsE,"ax",@progbits
	.align	128
.text._ZN7cutlass13device_kernelIN5flash11enable_sm90INS1_16FlashAttnFwdSm90INS1_25CollectiveMainloopFwdSm90ILi2EN4cute5tupleIJNS5_1CILi1EEES8_S8_EEENS6_IJNS7_ILi64EEESA_SA_EEELi512ENS_6half_tEfNS_4arch4Sm90ELb0ELb1ELb1ELb1ELb0ELb1ELb1ELb0ELb0ELb1ELb1ELb0EEENS1_21CollectiveEpilogueFwdINS6_IJSA_NS7_ILi512EEESA_EEES9_SC_SE_Li256ELb1ELb1ELb1ELb0EEENS1_36VarlenDynamicPersistentTileSchedulerILi64ELi64ELi256ELi128ELb1ELb1ELb1ELb1ELb0ELb1EEEEEEEEEvNT_6ParamsE:
        .type           _ZN7cutlass13device_kernelIN5flash11enable_sm90INS1_16FlashAttnFwdSm90INS1_25CollectiveMainloopFwdSm90ILi2EN4cute5tupleIJNS5_1CILi1EEES8_S8_EEENS6_IJNS7_ILi64EEESA_SA_EEELi512ENS_6half_tEfNS_4arch4Sm90ELb0ELb1ELb1ELb1ELb0ELb1ELb1ELb0ELb0ELb1ELb1ELb0EEENS1_21CollectiveEpilogueFwdINS6_IJSA_NS7_ILi512EEESA_EEES9_SC_SE_Li256ELb1ELb1ELb1ELb0EEENS1_36VarlenDynamicPersistentTileSchedulerILi64ELi64ELi256ELi128ELb1ELb1ELb1ELb1ELb0ELb1EEEEEEEEEvNT_6ParamsE,@function
        .size           _ZN7cutlass13device_kernelIN5flash11enable_sm90INS1_16FlashAttnFwdSm90INS1_25CollectiveMainloopFwdSm90ILi2EN4cute5tupleIJNS5_1CILi1EEES8_S8_EEENS6_IJNS7_ILi64EEESA_SA_EEELi512ENS_6half_tEfNS_4arch4Sm90ELb0ELb1ELb1ELb1ELb0ELb1ELb1ELb0ELb0ELb1ELb1ELb0EEENS1_21CollectiveEpilogueFwdINS6_IJSA_NS7_ILi512EEESA_EEES9_SC_SE_Li256ELb1ELb1ELb1ELb0EEENS1_36VarlenDynamicPersistentTileSchedulerILi64ELi64ELi256ELi128ELb1ELb1ELb1ELb1ELb0ELb1EEEEEEEEEvNT_6ParamsE,(.L_x_15180 - _ZN7cutlass13device_kernelIN5flash11enable_sm90INS1_16FlashAttnFwdSm90INS1_25CollectiveMainloopFwdSm90ILi2EN4cute5tupleIJNS5_1CILi1EEES8_S8_EEENS6_IJNS7_ILi64EEESA_SA_EEELi512ENS_6half_tEfNS_4arch4Sm90ELb0ELb1ELb1ELb1ELb0ELb1ELb1ELb0ELb0ELb1ELb1ELb0EEENS1_21CollectiveEpilogueFwdINS6_IJSA_NS7_ILi512EEESA_EEES9_SC_SE_Li256ELb1ELb1ELb1ELb0EEENS1_36VarlenDynamicPersistentTileSchedulerILi64ELi64ELi256ELi128ELb1ELb1ELb1ELb1ELb0ELb1EEEEEEEEEvNT_6ParamsE)
        .other          _ZN7cutlass13device_kernelIN5flash11enable_sm90INS1_16FlashAttnFwdSm90INS1_25CollectiveMainloopFwdSm90ILi2EN4cute5tupleIJNS5_1CILi1EEES8_S8_EEENS6_IJNS7_ILi64EEESA_SA_EEELi512ENS_6half_tEfNS_4arch4Sm90ELb0ELb1ELb1ELb1ELb0ELb1ELb1ELb0ELb0ELb1ELb1ELb0EEENS1_21CollectiveEpilogueFwdINS6_IJSA_NS7_ILi512EEESA_EEES9_SC_SE_Li256ELb1ELb1ELb1ELb0EEENS1_36VarlenDynamicPersistentTileSchedulerILi64ELi64ELi256ELi128ELb1ELb1ELb1ELb1ELb0ELb1EEEEEEEEEvNT_6ParamsE,@"STO_CUDA_ENTRY STV_DEFAULT"
_ZN7cutlass13device_kernelIN5flash11enable_sm90INS1_16FlashAttnFwdSm90INS1_25CollectiveMainloopFwdSm90ILi2EN4cute5tupleIJNS5_1CILi1EEES8_S8_EEENS6_IJNS7_ILi64EEESA_SA_EEELi512ENS_6half_tEfNS_4arch4Sm90ELb0ELb1ELb1ELb1ELb0ELb1ELb1ELb0ELb0ELb1ELb1ELb0EEENS1_21CollectiveEpilogueFwdINS6_IJSA_NS7_ILi512EEESA_EEES9_SC_SE_Li256ELb1ELb1ELb1ELb0EEENS1_36VarlenDynamicPersistentTileSchedulerILi64ELi64ELi256ELi128ELb1ELb1ELb1ELb1ELb0ELb1EEEEEEEEEvNT_6ParamsE:
[----:B------:R-:W0:Y:S02]  /*0000*/  LDC R1, c[0x0][0x28] ;  /* 0x00000a00ff017b82 */ /* 0x000e240000000800 */
[----:B0-----:R-:W-:-:S05]  /*0010*/  VIADD R1, R1, 0xfffffb10 ;  /* 0xfffffb1001017836 */ /* 0x001fca0000000000 */
[----:B------:R-:W-:Y:S01]  /*0020*/  R2UR UR4, R1 ;  /* 0x00000000010472ca */ /* 0x000fe200000e0000 */
[----:B------:R-:W0:Y:S01]  /*0030*/  S2R R3, SR_TID.X ;  /* 0x0000000000037919 */ /* 0x000e220000002100 */
[----:B------:R-:W-:Y:S01]  /*0040*/  ELECT P0, URZ, PT ;  /* 0x00000000003f782f */ /* 0x000fe20003800000 */
[----:B------:R-:W-:Y:S01]  /*0050*/  BSSY B0, `(.L_x_6582) ;  /* 0x0000017000007945 */ /* 0x000fe20003800000 */
[----:B------:R-:W-:Y:S01]  /*0060*/  ULDC UR37, c[0x0][0x20] ;  /* 0x0000080000257ab9 */ /* 0x000fe20000000800 */
[----:B------:R-:W-:-:S08]  /*0070*/  ULDC UR36, c[0x0][0x24] ;  /* 0x0000090000247ab9 */ /* 0x000fd00000000800 */
[----:B------:R-:W-:-:S04]  /*0080*/  UIADD3 UR37, UP0, UR4, UR37, URZ ;  /* 0x0000002504257290 */ /* 0x000fc8000ff1e03f */
[----:B------:R-:W-:Y:S01]  /*0090*/  UIADD3.X UR36, URZ, UR36, URZ, UP0, !UPT ;  /* 0x000000243f247290 */ /* 0x000fe200087fe43f */
[----:B0-----:R-:W-:-:S05]  /*00a0*/  SHF.R.U32.HI R0, RZ, 0x5, R3 ;  /* 0x00000005ff007819 */ /* 0x001fca0000011603 */
        /* <DEDUP_REMOVED lines=17> */
.L_x_6583:
[----:B------:R-:W-:Y:S05]  /*01c0*/  BSYNC B0 ;  /* 0x0000000000007941 */ /* 0x000fea0003800000 */
.L_x_6582:
        /* <DEDUP_REMOVED lines=38> */
.L_x_6584:
        /* <DEDUP_REMOVED lines=22> */
.L_x_6585:
        /* <DEDUP_REMOVED lines=18> */
.L_x_6586:
        /* <DEDUP_REMOVED lines=22> */
.L_x_6587:
        /* <DEDUP_REMOVED lines=23> */
.L_x_6588:
[----:B------:R-:W-:Y:S01]  /*0980*/  UISETP.NE.AND UP0, UPT, UR39, URZ, UPT ;  /* 0x0000003f2700728c */ /* 0x000fe2000bf05270 */
[----:B------:R-:W-:Y:S01]  /*0990*/  NOP ;  /* 0x0000000000007918 */ /* 0x000fe20000000000 */
[----:B------:R-:W-:Y:S01]  /*09a0*/  ULDC.64 UR44, c[0x0][0x208] ;  /* 0x00008200002c7ab9 */ /* 0x000fe20000000a00 */
[----:B------:R-:W-:Y:S01]  /*09b0*/  BSSY B9, `(.L_x_6589) ;  /* 0x000411f000097945 */ /* 0x000fe20003800000 */
[----:B------:R-:W-:Y:S01]  /*09c0*/  UP2UR UR40, UPR, URZ, 0x1 ;  /* 0x000000013f287883 */ /* 0x000fe20008000000 */
[----:B------:R-:W-:Y:S01]  /*09d0*/  IMAD.U32 R16, RZ, RZ, UR37 ;  /* 0x00000025ff107e24 */ /* 0x000fe2000f8e00ff */
[----:B01-34-:R-:W-:Y:S01]  /*09e0*/  BAR.SYNC.DEFER_BLOCKING 0x0 ;  /* 0x0000000000007b1d */ /* 0x01bfe20000010000 */
[----:B------:R-:W-:Y:S01]  /*09f0*/  PLOP3.LUT P0, PT, PT, PT, UP0, 0x40, 0x0 ;  /* 0x000000000000781c */ /* 0x000fe20003f0e808 */
[----:B------:R-:W-:-:S12]  /*0a00*/  IMAD.U32 R17, RZ, RZ, UR36 ;  /* 0x00000024ff117e24 */ /* 0x000fd8000f8e00ff */
[----:B------:R-:W-:Y:S05]  /*0a10*/  @P0 BRA `(.L_x_6590) ;  /* 0x0000035c00e80947 */ /* 0x000fea0003800000 */
.L_x_6591:
[----:B------:R-:W-:-:S08]  /*0a20*/  NOP ;  /* 0x0000000000007918 */ /* 0x000fd00000000000 */
[----:B------:R-:W0:Y:S02]  /*0a30*/  USETMAXREG.TRY_ALLOC.CTAPOOL UP0, 0xf0 ;  /* 0x000000f0000079c8 */ /* 0x000e240008000600 */
[----:B0-----:R-:W-:-:S13]  /*0a40*/  PLOP3.LUT P0, PT, PT, PT, UP0, 0x80, 0x0 ;  /* 0x000000000000781c */ /* 0x001fda0003f0f008 */
[----:B------:R-:W-:Y:S05]  /*0a50*/  @!P0 BRA `(.L_x_6591) ;  /* 0xfffffffc00f08947 */ /* 0x000fea000383ffff */
[----:B------:R-:W0:Y:S01]  /*0a60*/  S2R R0, SR_TID.X ;  /* 0x0000000000007919 */ /* 0x000e220000002100 */
[----:B------:R-:W1:Y:S01]  /*0a70*/  S2UR UR5, SR_CgaCtaId ;  /* 0x00000000000579c3 */ /* 0x000e620000008800 */
[----:B------:R-:W-:Y:S01]  /*0a80*/  UMOV UR4, 0x400 ;  /* 0x0000040000047882 */ /* 0x000fe20000000000 */
[----:B------:R-:W-:Y:S04]  /*0a90*/  STL.64 [R1+0x1e8], RZ ;  /* 0x0001e8ff01007387 */ /* 0x000fe80000100a00 */
[----:B------:R-:W-:Y:S04]  /*0aa0*/  STL [R1+0x1f0], RZ ;  /* 0x0001f0ff01007387 */ /* 0x000fe80000100800 */
[----:B------:R-:W-:Y:S01]  /*0ab0*/  STL [R1+0x1f4], RZ ;  /* 0x0001f4ff01007387 */ /* 0x000fe20000100800 */
[----:B-1----:R-:W-:-:S06]  /*0ac0*/  ULEA UR4, UR5, UR4, 0x18 ;  /* 0x0000000405047291 */ /* 0x002fcc000f8ec03f */
[----:B------:R-:W-:Y:S01]  /*0ad0*/  IMAD.U32 R2, RZ, RZ, UR4 ;  /* 0x00000004ff027e24 */ /* 0x000fe2000f8e00ff */
[----:B0-----:R-:W-:Y:S01]  /*0ae0*/  SHF.R.U32.HI R0, RZ, 0x7, R0 ;  /* 0x00000007ff007819 */ /* 0x001fe20000011600 */
[----:B------:R-:W-:-:S03]  /*0af0*/  ULDC UR4, c[0x0][0xd3c] ;  /* 0x00034f0000047ab9 */ /* 0x000fc60000000800 */
[----:B------:R-:W-:Y:S02]  /*0b00*/  ISETP.NE.AND P0, PT, R0, 0x1, PT ;  /* 0x000000010000780c */ /* 0x000fe40003f05270 */
[----:B------:R-:W0:Y:S11]  /*0b10*/  S2R R0, SR_TID.X ;  /* 0x0000000000007919 */ /* 0x000e360000002100 */
[----:B------:R-:W-:Y:S06]  /*0b20*/  @!P0 BAR.ARV 0x8, 0x100 ;  /* 0x0204000000008b1d */ /* 0x000fec0000002000 */
[----:B0-----:R-:W-:-:S13]  /*0b30*/  ISETP.GE.U32.AND P0, PT, R0, 0x100, PT ;  /* 0x000001000000780c */ /* 0x001fda0003f06070 */
[----:B------:R-:W-:Y:S08]  /*0b40*/  @P0 BAR.ARV 0xf, 0x100 ;  /* 0x03c4000000000b1d */ /* 0x000ff00000002000 */
[----:B------:R-:W-:Y:S06]  /*0b50*/  BAR.SYNC.DEFER_BLOCKING 0x5, 0x180 ;  /* 0x0146000000007b1d */ /* 0x000fec0000010000 */
[----:B------:R-:W0:Y:S02]  /*0b60*/  LDS.128 R88, [R2+0x388d0] ;  /* 0x0388d00002587984 */ /* 0x000e240000000c00 */
[----:B------:R-:W-:Y:S06]  /*0b70*/  BAR.ARV 0x4, 0x180 ;  /* 0x0106000000007b1d */ /* 0x000fec0000002000 */
[----:B0-----:R-:W-:-:S13]  /*0b80*/  ISETP.GE.AND P0, PT, R91, UR4, PT ;  /* 0x000000045b007c0c */ /* 0x001fda000bf06270 */
[----:B------:R-:W-:Y:S05]  /*0b90*/  @P0 BRA `(.L_x_6592) ;  /* 0x0000041000000947 */ /* 0x000fea0003800000 */
[----:B------:R-:W-:Y:S01]  /*0ba0*/  VIADD R236, R0, 0xffffff80 ;  /* 0xffffff8000ec7836 */ /* 0x000fe20000000000 */
[----:B------:R-:W0:Y:S01]  /*0bb0*/  S2UR UR4, SR_SWINHI ;  /* 0x00000000000479c3 */ /* 0x000e220000002f00 */
[----:B------:R-:W-:Y:S01]  /*0bc0*/  R2UR UR42, R2 ;  /* 0x00000000022a72ca */ /* 0x000fe200000e0000 */
[----:B------:R-:W-:Y:S01]  /*0bd0*/  IMAD.MOV.U32 R159, RZ, RZ, 0x2 ;  /* 0x00000002ff9f7424 */ /* 0x000fe200078e00ff */
[----:B------:R-:W-:Y:S01]  /*0be0*/  UIADD3 UR38, UP0, UR37, 0x1e8, URZ ;  /* 0x000001e825267890 */ /* 0x000fe2000ff1e03f */
[----:B------:R-:W-:Y:S01]  /*0bf0*/  SHF.R.S32.HI R3, RZ, 0x1f, R236 ;  /* 0x0000001fff037819 */ /* 0x000fe200000114ec */
[----:B------:R-:W-:Y:S01]  /*0c00*/  UIADD3 UR41, UP1, UR37, 0x1f4, URZ ;  /* 0x000001f425297890 */ /* 0x000fe2000ff3e03f */
[----:B------:R-:W-:Y:S01]  /*0c10*/  IMAD.MOV.U32 R153, RZ, RZ, RZ ;  /* 0x000000ffff997224 */ /* 0x000fe200078e00ff */
[----:B------:R-:W-:Y:S01]  /*0c20*/  UIADD3.X UR46, URZ, UR36, URZ, UP0, !UPT ;  /* 0x000000243f2e7290 */ /* 0x000fe200087fe43f */
[CC--:B------:R-:W-:Y:S01]  /*0c30*/  LEA.HI R8, R3.reuse, R236.reuse, RZ, 0x7 ;  /* 0x000000ec03087211 */ /* 0x0c0fe200078f38ff */
[----:B------:R-:W-:Y:S01]  /*0c40*/  IMAD.MOV.U32 R156, RZ, RZ, RZ ;  /* 0x000000ffff9c7224 */ /* 0x000fe200078e00ff */
[----:B------:R-:W-:Y:S01]  /*0c50*/  LEA.HI R0, R3, R236, RZ, 0x4 ;  /* 0x000000ec03007211 */ /* 0x000fe200078f20ff */
[----:B------:R-:W-:Y:S01]  /*0c60*/  UIADD3.X UR47, URZ, UR36, URZ, UP1, !UPT ;  /* 0x000000243f2f7290 */ /* 0x000fe20008ffe43f */
[----:B------:R-:W-:-:S02]  /*0c70*/  LOP3.LUT R7, R8, 0xffffff80, RZ, 0xc0, !PT ;  /* 0xffffff8008077812 */ /* 0x000fc400078ec0ff */
[----:B------:R-:W-:Y:S02]  /*0c80*/  SHF.R.S32.HI R5, RZ, 0x4, R0 ;  /* 0x00000004ff057819 */ /* 0x000fe40000011400 */
[----:B------:R-:W-:Y:S01]  /*0c90*/  SHF.R.S32.HI R237, RZ, 0x7, R8 ;  /* 0x00000007ffed7819 */ /* 0x000fe20000011408 */
[----:B------:R-:W-:Y:S01]  /*0ca0*/  IMAD.IADD R7, R236, 0x1, -R7 ;  /* 0x00000001ec077824 */ /* 0x000fe200078e0a07 */
[----:B------:R-:W-:Y:S02]  /*0cb0*/  LEA.HI R4, R0, R5, RZ, 0x1 ;  /* 0x0000000500047211 */ /* 0x000fe400078f08ff */
[----:B------:R-:W-:Y:S02]  /*0cc0*/  LEA.HI R8, R8, R237, RZ, 0x1 ;  /* 0x000000ed08087211 */ /* 0x000fe400078f08ff */
[----:B------:R-:W-:Y:S02]  /*0cd0*/  SHF.R.S32.HI R10, RZ, 0x1f, R7 ;  /* 0x0000001fff0a7819 */ /* 0x000fe40000011407 */
[----:B------:R-:W-:Y:S01]  /*0ce0*/  LOP3.LUT R6, R4, 0x1ffffffe, RZ, 0xc0, !PT ;  /* 0x1ffffffe04067812 */ /* 0x000fe200078ec0ff */
[----:B------:R-:W-:Y:S01]  /*0cf0*/  UMOV UR42, UR42 ;  /* 0x0000002a002a7c82 */ /* 0x000fe20008000000 */
[----:B0-----:R-:W-:Y:S01]  /*0d00*/  UMOV UR43, UR4 ;  /* 0x00000004002b7c82 */ /* 0x001fe20008000000 */
[----:B------:R-:W-:-:S02]  /*0d10*/  LEA.HI R4, R3, R236, RZ, 0x5 ;  /* 0x000000ec03047211 */ /* 0x000fc400078f28ff */
[----:B------:R-:W-:Y:S01]  /*0d20*/  LEA.HI R9, R10, R7, RZ, 0x2 ;  /* 0x000000070a097211 */ /* 0x000fe200078f10ff */
[----:B------:R-:W-:Y:S01]  /*0d30*/  IMAD.IADD R6, R5, 0x1, -R6 ;  /* 0x0000000105067824 */ /* 0x000fe200078e0a06 */
[----:B------:R-:W-:Y:S02]  /*0d40*/  LOP3.LUT R5, R0, 0xfffffff0, RZ, 0xc0, !PT ;  /* 0xfffffff000057812 */ /* 0x000fe400078ec0ff */
[--C-:B------:R-:W-:Y:S02]  /*0d50*/  SHF.R.S32.HI R165, RZ, 0x5, R4.reuse ;  /* 0x00000005ffa57819 */ /* 0x100fe40000011404 */
[----:B------:R-:W-:Y:S01]  /*0d60*/  SHF.R.S32.HI R4, RZ, 0x1f, R4 ;  /* 0x0000001fff047819 */ /* 0x000fe20000011404 */
[----:B------:R-:W-:Y:S01]  /*0d70*/  IMAD.IADD R12, R236, 0x1, -R5 ;  /* 0x00000001ec0c7824 */ /* 0x000fe200078e0a05 */
[--C-:B------:R-:W-:Y:S02]  /*0d80*/  SHF.R.S32.HI R0, RZ, 0x2, R9.reuse ;  /* 0x00000002ff007819 */ /* 0x100fe40000011409 */
[----:B------:R-:W-:Y:S01]  /*0d90*/  SHF.R.S32.HI R11, RZ, 0x1f, R9 ;  /* 0x0000001fff0b7819 */ /* 0x000fe20000011409 */
[----:B------:R-:W-:Y:S01]  /*0da0*/  IMAD R5, R237, 0x100, R12 ;  /* 0x00000100ed057824 */ /* 0x000fe200078e020c */
[----:B------:R-:W-:Y:S01]  /*0db0*/  LEA.HI R4, R4, R165, RZ, 0x2 ;  /* 0x000000a504047211 */ /* 0x000fe200078f10ff */
[----:B------:R0:W-:Y:S01]  /*0dc0*/  STL [R1+0x4d4], R12 ;  /* 0x0004d40c01007387 */ /* 0x0001e20000100800 */
[----:B------:R-:W-:-:S02]  /*0dd0*/  LEA.HI R11, R11, R0, RZ, 0x3 ;  /* 0x000000000b0b7211 */ /* 0x000fc400078f18ff */
[----:B------:R-:W-:Y:S02]  /*0de0*/  LOP3.LUT R4, R4, 0x3ffffc, RZ, 0xc0, !PT ;  /* 0x003ffffc04047812 */ /* 0x000fe400078ec0ff */
[----:B------:R-:W-:Y:S02]  /*0df0*/  LOP3.LUT R11, R11, 0xfffffff8, RZ, 0xc0, !PT ;  /* 0xfffffff80b0b7812 */ /* 0x000fe400078ec0ff */
[----:B------:R-:W-:Y:S01]  /*0e00*/  LEA.HI R10, R10, R7, RZ, 0x5 ;  /* 0x000000070a0a7211 */ /* 0x000fe200078f28ff */
[----:B------:R-:W-:Y:S01]  /*0e10*/  IMAD.IADD R4, R165, 0x1, -R4 ;  /* 0x00000001a5047824 */ /* 0x000fe200078e0a04 */
[----:B------:R-:W-:Y:S01]  /*0e20*/  LOP3.LUT R8, R8, 0xfffffe, RZ, 0xc0, !PT ;  /* 0x00fffffe08087812 */ /* 0x000fe200078ec0ff */
[----:B------:R-:W-:Y:S01]  /*0e30*/  IMAD.IADD R11, R0, 0x1, -R11 ;  /* 0x00000001000b7824 */ /* 0x000fe200078e0a0b */
[CC--:B------:R-:W-:Y:S01]  /*0e40*/  LEA.HI R0, R3.reuse, R236.reuse, RZ, 0x2 ;  /* 0x000000ec03007211 */ /* 0x0c0fe200078f10ff */
[----:B------:R-:W-:Y:S01]  /*0e50*/  IMAD R158, R4, 0x10, R5 ;  /* 0x00000010049e7824 */ /* 0x000fe200078e0205 */
[----:B------:R-:W-:Y:S01]  /*0e60*/  LEA.HI R4, R3, R236, RZ, 0x3 ;  /* 0x000000ec03047211 */ /* 0x000fe200078f18ff */
[----:B------:R-:W-:Y:S01]  /*0e70*/  IMAD.IADD R8, R237, 0x1, -R8 ;  /* 0x00000001ed087824 */ /* 0x000fe200078e0a08 */
[----:B------:R-:W-:-:S02]  /*0e80*/  SHF.R.S32.HI R152, RZ, 0x2, R0 ;  /* 0x00000002ff987819 */ /* 0x000fc40000011400 */
[----:B------:R-:W-:Y:S02]  /*0e90*/  LOP3.LUT R3, R0, 0xfffffffc, RZ, 0xc0, !PT ;  /* 0xfffffffc00037812 */ /* 0x000fe400078ec0ff */
[----:B------:R-:W-:Y:S01]  /*0ea0*/  SHF.R.S32.HI R5, RZ, 0x1f, R0 ;  /* 0x0000001fff057819 */ /* 0x000fe20000011400 */
[----:B------:R-:W-:Y:S01]  /*0eb0*/  VIADD R14, R152, 0x20 ;  /* 0x00000020980e7836 */ /* 0x000fe20000000000 */
[----:B0-----:R-:W-:Y:S01]  /*0ec0*/  LOP3.LUT R12, R9, 0x7ffffffc, RZ, 0xc0, !PT ;  /* 0x7ffffffc090c7812 */ /* 0x001fe200078ec0ff */
[----:B------:R-:W-:Y:S01]  /*0ed0*/  IMAD.IADD R13, R236, 0x1, -R3 ;  /* 0x00000001ec0d7824 */ /* 0x000fe200078e0a03 */
[----:B------:R-:W-:Y:S01]  /*0ee0*/  LEA.HI R5, R5, R152, RZ, 0x3 ;  /* 0x0000009805057211 */ /* 0x000fe200078f18ff */
[----:B------:R-:W-:Y:S01]  /*0ef0*/  IMAD.SHL.U32 R3, R14, 0x40, RZ ;  /* 0x000000400e037824 */ /* 0x000fe200078e00ff */
[----:B------:R-:W-:Y:S01]  /*0f00*/  SHF.R.S32.HI R228, RZ, 0x3, R4 ;  /* 0x00000003ffe47819 */ /* 0x000fe20000011404 */
[----:B------:R-:W-:Y:S01]  /*0f10*/  IMAD.IADD R12, R7, 0x1, -R12 ;  /* 0x00000001070c7824 */ /* 0x000fe200078e0a0c */
[----:B------:R-:W-:Y:S01]  /*0f20*/  LOP3.LUT R7, R4, 0xfffffff8, RZ, 0xc0, !PT ;  /* 0xfffffff804077812 */ /* 0x000fe200078ec0ff */
[----:B------:R-:W-:Y:S01]  /*0f30*/  IMAD.SHL.U32 R22, R13, 0x8, RZ ;  /* 0x000000080d167824 */ /* 0x000fe200078e00ff */
[----:B------:R-:W-:Y:S01]  /*0f40*/  LOP3.LUT R5, R5, 0xfffffff8, RZ, 0xc0, !PT ;  /* 0xfffffff805057812 */ /* 0x000fe200078ec0ff */
[----:B------:R-:W-:Y:S01]  /*0f50*/  IMAD.SHL.U32 R9, R6, 0x8, RZ ;  /* 0x0000000806097824 */ /* 0x000fe200078e00ff */
[----:B------:R-:W-:Y:S01]  /*0f60*/  SHF.R.S32.HI R4, RZ, 0x1f, R14 ;  /* 0x0000001fff047819 */ /* 0x000fe2000001140e */
[----:B------:R-:W-:Y:S01]  /*0f70*/  IMAD.IADD R15, R236, 0x1, -R7 ;  /* 0x00000001ec0f7824 */ /* 0x000fe200078e0a07 */
[----:B------:R-:W-:Y:S01]  /*0f80*/  LEA.HI R0, R13, R13, RZ, 0x1 ;  /* 0x0000000d0d007211 */ /* 0x000fe200078f08ff */
[----:B------:R-:W-:Y:S01]  /*0f90*/  IMAD.IADD R157, R152, 0x1, -R5 ;  /* 0x00000001989d7824 */ /* 0x000fe200078e0a05 */
[----:B------:R-:W-:Y:S01]  /*0fa0*/  LEA.HI R4, R4, R14, RZ, 0x3 ;  /* 0x0000000e04047211 */ /* 0x000fe200078f18ff */
[----:B------:R-:W-:Y:S01]  /*0fb0*/  IMAD.SHL.U32 R7, R8, 0x100, RZ ;  /* 0x0000010008077824 */ /* 0x000fe200078e00ff */
[----:B------:R-:W-:Y:S01]  /*0fc0*/  LOP3.LUT R0, R0, 0x1ffffffe, RZ, 0xc0, !PT ;  /* 0x1ffffffe00007812 */ /* 0x000fe200078ec0ff */
[----:B------:R-:W-:Y:S01]  /*0fd0*/  IMAD.SHL.U32 R6, R12, 0x2, RZ ;  /* 0x000000020c067824 */ /* 0x000fe200078e00ff */
[----:B------:R-:W-:Y:S01]  /*0fe0*/  LOP3.LUT R5, R3, 0x1c0, RZ, 0xc0, !PT ;  /* 0x000001c003057812 */ /* 0x000fe200078ec0ff */
[----:B------:R-:W-:Y:S01]  /*0ff0*/  IMAD.SHL.U32 R4, R4, 0x40, RZ ;  /* 0x0000004004047824 */ /* 0x000fe200078e00ff */
[----:B------:R-:W-:Y:S01]  /*1000*/  SHF.R.S32.HI R10, RZ, 0x5, R10 ;  /* 0x00000005ff0a7819 */ /* 0x000fe2000001140a */
[----:B------:R-:W-:Y:S01]  /*1010*/  IMAD.IADD R3, R13, 0x1, -R0 ;  /* 0x000000010d037824 */ /* 0x000fe200078e0a00 */
[----:B------:R-:W-:Y:S01]  /*1020*/  LOP3.LUT R0, R5, 0x38, R22, 0xf8, !PT ;  /* 0x0000003805007812 */ /* 0x000fe200078ef816 */
[----:B------:R0:W-:Y:S01]  /*1030*/  STL [R1+0x4cc], R5 ;  /* 0x0004cc0501007387 */ /* 0x0001e20000100800 */
[----:B------:R-:W-:Y:S01]  /*1040*/  LOP3.LUT R4, R4, 0xfffffe00, RZ, 0xc0, !PT ;  /* 0xfffffe0004047812 */ /* 0x000fe200078ec0ff */
[----:B------:R-:W-:-:S02]  /*1050*/  IMAD.IADD R161, R6, 0x1, R7 ;  /* 0x0000000106a17824 */ /* 0x000fc400078e0207 */
[----:B------:R-:W-:Y:S01]  /*1060*/  IMAD R160, R10, 0x10, R11 ;  /* 0x000000100aa07824 */ /* 0x000fe200078e020b */
[----:B------:R-:W-:Y:S01]  /*1070*/  STL [R1+0x438], R13 ;  /* 0x0004380d01007387 */ /* 0x000fe20000100800 */
[----:B------:R-:W-:Y:S02]  /*1080*/  VIADD R225, R161, 0x8 ;  /* 0x00000008a1e17836 */ /* 0x000fe40000000000 */
[----:B------:R-:W-:Y:S01]  /*1090*/  IMAD R3, R3, 0x8, R160 ;  /* 0x0000000803037824 */ /* 0x000fe200078e02a0 */
[----:B------:R-:W-:Y:S01]  /*10a0*/  STL [R1+0x4dc], R4 ;  /* 0x0004dc0401007387 */ /* 0x000fe20000100800 */
[----:B0-----:R-:W-:Y:S01]  /*10b0*/  SHF.R.U32.HI R5, RZ, 0x3, R5 ;  /* 0x00000003ff057819 */ /* 0x001fe20000011605 */
[C---:B------:R-:W-:Y:S02]  /*10c0*/  VIADD R224, R161.reuse, 0x10 ;  /* 0x00000010a1e07836 */ /* 0x040fe40000000000 */
[C---:B------:R-:W-:Y:S01]  /*10d0*/  VIADD R223, R161.reuse, 0x18 ;  /* 0x00000018a1df7836 */ /* 0x040fe20000000000 */
[----:B------:R0:W-:Y:S01]  /*10e0*/  STL [R1+0x434], R3 ;  /* 0x0004340301007387 */ /* 0x0001e20000100800 */
[----:B------:R-:W-:-:S02]  /*10f0*/  VIADD R222, R161, 0x20 ;  /* 0x00000020a1de7836 */ /* 0x000fc40000000000 */
[C---:B------:R-:W-:Y:S01]  /*1100*/  VIADD R221, R161.reuse, 0x28 ;  /* 0x00000028a1dd7836 */ /* 0x040fe20000000000 */
[----:B------:R1:W-:Y:S01]  /*1110*/  STL [R1+0x4d8], R5 ;  /* 0x0004d80501007387 */ /* 0x0003e20000100800 */
[C---:B------:R-:W-:Y:S02]  /*1120*/  VIADD R220, R161.reuse, 0x30 ;  /* 0x00000030a1dc7836 */ /* 0x040fe40000000000 */
[C---:B------:R-:W-:Y:S01]  /*1130*/  VIADD R219, R161.reuse, 0x38 ;  /* 0x00000038a1db7836 */ /* 0x040fe20000000000 */
[----:B------:R-:W-:Y:S01]  /*1140*/  STL [R1+0x444], R15 ;  /* 0x0004440f01007387 */ /* 0x000fe20000100800 */
[C---:B------:R-:W-:Y:S01]  /*1150*/  VIADD R218, R161.reuse, 0x40 ;  /* 0x00000040a1da7836 */ /* 0x040fe20000000000 */
[----:B0-----:R-:W-:Y:S01]  /*1160*/  SHF.R.S32.HI R3, RZ, 0x1f, R223 ;  /* 0x0000001fff037819 */ /* 0x001fe200000114df */
[C---:B------:R-:W-:Y:S01]  /*1170*/  VIADD R217, R161.reuse, 0x48 ;  /* 0x00000048a1d97836 */ /* 0x040fe20000000000 */
[----:B------:R-:W-:Y:S01]  /*1180*/  STL [R1+0x440], R14 ;  /* 0x0004400e01007387 */ /* 0x000fe20000100800 */
[C---:B------:R-:W-:Y:S01]  /*1190*/  VIADD R216, R161.reuse, 0x50 ;  /* 0x00000050a1d87836 */ /* 0x040fe20000000000 */
[----:B-1----:R-:W-:Y:S01]  /*11a0*/  LOP3.LUT R5, R4, R0, R5, 0xf6, !PT ;  /* 0x0000000004057212 */ /* 0x002fe200078ef605 */
[C---:B------:R-:W-:Y:S01]  /*11b0*/  VIADD R215, R161.reuse, 0x58 ;  /* 0x00000058a1d77836 */ /* 0x040fe20000000000 */
[----:B------:R-:W-:Y:S01]  /*11c0*/  SHF.R.S32.HI R0, RZ, 0x1f, R161 ;  /* 0x0000001fff007819 */ /* 0x000fe200000114a1 */
[----:B------:R0:W-:Y:S01]  /*11d0*/  STL [R1+0x4b8], R3 ;  /* 0x0004b80301007387 */ /* 0x0001e20000100800 */
[----:B------:R-:W-:-:S02]  /*11e0*/  VIADD R214, R161, 0x60 ;  /* 0x00000060a1d67836 */ /* 0x000fc40000000000 */
[----:B------:R-:W-:Y:S01]  /*11f0*/  IMAD R4, R5, 0x2, R2 ;  /* 0x0000000205047824 */ /* 0x000fe200078e0202 */
[----:B------:R1:W-:Y:S01]  /*1200*/  STL [R1+0x4c4], R0 ;  /* 0x0004c40001007387 */ /* 0x0003e20000100800 */
[C---:B------:R-:W-:Y:S02]  /*1210*/  VIADD R213, R161.reuse, 0x68 ;  /* 0x00000068a1d57836 */ /* 0x040fe40000000000 */
[C---:B------:R-:W-:Y:S01]  /*1220*/  VIADD R212, R161.reuse, 0x70 ;  /* 0x00000070a1d47836 */ /* 0x040fe20000000000 */
[----:B------:R2:W-:Y:S01]  /*1230*/  STL [R1+0x4c8], R4 ;  /* 0x0004c80401007387 */ /* 0x0005e20000100800 */
[C---:B------:R-:W-:Y:S01]  /*1240*/  VIADD R211, R161.reuse, 0x78 ;  /* 0x00000078a1d37836 */ /* 0x040fe20000000000 */
[----:B0-----:R-:W-:Y:S01]  /*1250*/  SHF.R.S32.HI R3, RZ, 0x1f, R220 ;  /* 0x0000001fff037819 */ /* 0x001fe200000114dc */
[C---:B------:R-:W-:Y:S01]  /*1260*/  VIADD R210, R161.reuse, 0x80 ;  /* 0x00000080a1d27836 */ /* 0x040fe20000000000 */
[----:B------:R-:W-:Y:S01]  /*1270*/  STL [R1+0x4e4], R9 ;  /* 0x0004e40901007387 */ /* 0x000fe20000100800 */
[C---:B------:R-:W-:Y:S01]  /*1280*/  VIADD R209, R161.reuse, 0x88 ;  /* 0x00000088a1d17836 */ /* 0x040fe20000000000 */
[----:B-1----:R-:W-:Y:S01]  /*1290*/  SHF.R.S32.HI R0, RZ, 0x1f, R225 ;  /* 0x0000001fff007819 */ /* 0x002fe200000114e1 */
[C---:B------:R-:W-:Y:S01]  /*12a0*/  VIADD R208, R161.reuse, 0x90 ;  /* 0x00000090a1d07836 */ /* 0x040fe20000000000 */
[----:B------:R0:W-:Y:S01]  /*12b0*/  STL [R1+0x4ac], R3 ;  /* 0x0004ac0301007387 */ /* 0x0001e20000100800 */
[C---:B------:R-:W-:Y:S01]  /*12c0*/  VIADD R207, R161.reuse, 0x98 ;  /* 0x00000098a1cf7836 */ /* 0x040fe20000000000 */
[----:B--2---:R-:W-:Y:S01]  /*12d0*/  SHF.R.S32.HI R4, RZ, 0x1f, R224 ;  /* 0x0000001fff047819 */ /* 0x004fe200000114e0 */
[C---:B------:R-:W-:Y:S01]  /*12e0*/  VIADD R206, R161.reuse, 0xa0 ;  /* 0x000000a0a1ce7836 */ /* 0x040fe20000000000 */
[----:B------:R1:W-:Y:S01]  /*12f0*/  STL [R1+0x4c0], R0 ;  /* 0x0004c00001007387 */ /* 0x0003e20000100800 */
[----:B------:R-:W-:-:S02]  /*1300*/  VIADD R205, R161, 0xa8 ;  /* 0x000000a8a1cd7836 */ /* 0x000fc40000000000 */
        /* <DEDUP_REMOVED lines=12> */
[----:B------:R-:W-:Y:S01]  /*13d0*/  VIADD R196, R161, 0xe0 ;  /* 0x000000e0a1c47836 */ /* 0x000fe20000000000 */
[----:B------:R1:W-:Y:S01]  /*13e0*/  STL [R1+0x4b4], R0 ;  /* 0x0004b40001007387 */ /* 0x0003e20000100800 */
[----:B------:R-:W-:-:S02]  /*13f0*/  IMAD.SHL.U32 R154, R13, 0x4, RZ ;  /* 0x000000040d9a7824 */ /* 0x000fc400078e00ff */
[C---:B------:R-:W-:Y:S01]  /*1400*/  VIADD R195, R161.reuse, 0xe8 ;  /* 0x000000e8a1c37836 */ /* 0x040fe20000000000 */
[----:B------:R2:W-:Y:S01]  /*1410*/  STL [R1+0x4b0], R4 ;  /* 0x0004b00401007387 */ /* 0x0005e20000100800 */
[----:B------:R-:W-:Y:S01]  /*1420*/  VIADD R162, R154, 0x10 ;  /* 0x000000109aa27836 */ /* 0x000fe20000000000 */
[----:B0-----:R-:W-:Y:S01]  /*1430*/  SHF.R.S32.HI R3, RZ, 0x1f, R214 ;  /* 0x0000001fff037819 */ /* 0x001fe200000114d6 */
[C---:B------:R-:W-:Y:S01]  /*1440*/  VIADD R227, R161.reuse, 0xf0 ;  /* 0x000000f0a1e37836 */ /* 0x040fe20000000000 */
[----:B------:R-:W-:Y:S01]  /*1450*/  STL [R1+0x4e0], R6 ;  /* 0x0004e00601007387 */ /* 0x000fe20000100800 */
[----:B------:R-:W-:Y:S01]  /*1460*/  VIADD R226, R161, 0xf8 ;  /* 0x000000f8a1e27836 */ /* 0x000fe20000000000 */
[----:B-1----:R-:W-:Y:S01]  /*1470*/  SHF.R.S32.HI R0, RZ, 0x1f, R219 ;  /* 0x0000001fff007819 */ /* 0x002fe200000114db */
[----:B------:R-:W-:Y:S01]  /*1480*/  IMAD.SHL.U32 R190, R15, 0x8, RZ ;  /* 0x000000080fbe7824 */ /* 0x000fe200078e00ff */
[----:B------:R0:W-:Y:S01]  /*1490*/  STL [R1+0x494], R3 ;  /* 0x0004940301007387 */ /* 0x0001e20000100800 */
[----:B------:R-:W-:Y:S01]  /*14a0*/  SHF.R.S32.HI R8, RZ, 0x1f, R162 ;  /* 0x0000001fff087819 */ /* 0x000fe200000114a2 */
[----:B------:R-:W-:Y:S01]  /*14b0*/  IMAD.U32 R158, R158, 0x40, R9 ;  /* 0x000000409e9e7824 */ /* 0x000fe200078e0009 */
[----:B--2---:R-:W-:Y:S01]  /*14c0*/  SHF.R.S32.HI R4, RZ, 0x1f, R218 ;  /* 0x0000001fff047819 */ /* 0x004fe200000114da */
        /* <DEDUP_REMOVED lines=12> */
[----:B------:R-:W-:Y:S01]  /*1590*/  VIADD R191, R190, 0x1c0 ;  /* 0x000001c0bebf7836 */ /* 0x000fe20000000000 */
[----:B--2---:R-:W-:Y:S01]  /*15a0*/  SHF.R.S32.HI R4, RZ, 0x1f, R215 ;  /* 0x0000001fff047819 */ /* 0x004fe200000114d7 */
[----:B------:R-:W-:Y:S01]  /*15b0*/  IMAD.WIDE R158, R158, R159, UR42 ;  /* 0x0000002a9e9e7e25 */ /* 0x000fe2000f8e029f */
[----:B------:R1:W-:Y:S01]  /*15c0*/  STL [R1+0x49c], R0 ;  /* 0x00049c0001007387 */ /* 0x0003e20000100800 */
[----:B------:R-:W-:-:S02]  /*15d0*/  SHF.R.S32.HI R235, RZ, 0x1f, R187 ;  /* 0x0000001fffeb7819 */ /* 0x000fc400000114bb */
[----:B------:R-:W-:Y:S01]  /*15e0*/  SHF.R.S32.HI R234, RZ, 0x1f, R186 ;  /* 0x0000001fffea7819 */ /* 0x000fe200000114ba */
[----:B------:R2:W-:Y:S01]  /*15f0*/  STL [R1+0x498], R4 ;  /* 0x0004980401007387 */ /* 0x0005e20000100800 */
[----:B------:R-:W-:Y:S02]  /*1600*/  SHF.R.S32.HI R233, RZ, 0x1f, R185 ;  /* 0x0000001fffe97819 */ /* 0x000fe400000114b9 */
[----:B0-----:R-:W-:Y:S02]  /*1610*/  SHF.R.S32.HI R3, RZ, 0x1f, R208 ;  /* 0x0000001fff037819 */ /* 0x001fe400000114d0 */
[----:B------:R-:W-:Y:S02]  /*1620*/  SHF.R.S32.HI R232, RZ, 0x1f, R184 ;  /* 0x0000001fffe87819 */ /* 0x000fe400000114b8 */
[----:B-1----:R-:W-:Y:S01]  /*1630*/  SHF.R.S32.HI R0, RZ, 0x1f, R213 ;  /* 0x0000001fff007819 */ /* 0x002fe200000114d5 */
[----:B------:R0:W-:Y:S01]  /*1640*/  STL [R1+0x47c], R3 ;  /* 0x00047c0301007387 */ /* 0x0001e20000100800 */
[----:B------:R-:W-:-:S02]  /*1650*/  SHF.R.S32.HI R231, RZ, 0x1f, R167 ;  /* 0x0000001fffe77819 */ /* 0x000fc400000114a7 */
[----:B--2---:R-:W-:Y:S01]  /*1660*/  SHF.R.S32.HI R4, RZ, 0x1f, R212 ;  /* 0x0000001fff047819 */ /* 0x004fe200000114d4 */
[----:B------:R1:W-:Y:S01]  /*1670*/  STL [R1+0x490], R0 ;  /* 0x0004900001007387 */ /* 0x0003e20000100800 */
[----:B------:R-:W-:Y:S02]  /*1680*/  SHF.R.S32.HI R230, RZ, 0x1f, R192 ;  /* 0x0000001fffe67819 */ /* 0x000fe400000114c0 */
[----:B------:R-:W-:Y:S01]  /*1690*/  SHF.R.S32.HI R229, RZ, 0x1f, R191 ;  /* 0x0000001fffe57819 */ /* 0x000fe200000114bf */
[----:B------:R2:W-:Y:S01]  /*16a0*/  STL [R1+0x48c], R4 ;  /* 0x00048c0401007387 */ /* 0x0005e20000100800 */
[----:B0-----:R-:W-:Y:S02]  /*16b0*/  SHF.R.S32.HI R3, RZ, 0x1f, R205 ;  /* 0x0000001fff037819 */ /* 0x001fe400000114cd */
[----:B-1----:R-:W-:-:S03]  /*16c0*/  SHF.R.S32.HI R0, RZ, 0x1f, R210 ;  /* 0x0000001fff007819 */ /* 0x002fc600000114d2 */
[----:B------:R0:W-:Y:S01]  /*16d0*/  STL [R1+0x470], R3 ;  /* 0x0004700301007387 */ /* 0x0001e20000100800 */
[----:B--2---:R-:W-:-:S03]  /*16e0*/  SHF.R.S32.HI R4, RZ, 0x1f, R209 ;  /* 0x0000001fff047819 */ /* 0x004fc600000114d1 */
[----:B------:R1:W-:Y:S04]  /*16f0*/  STL [R1+0x484], R0 ;  /* 0x0004840001007387 */ /* 0x0003e80000100800 */
        /* <DEDUP_REMOVED lines=15> */
[----:B------:R-:W-:Y:S01]  /*17f0*/  STL [R1+0x44c], R3 ;  /* 0x00044c0301007387 */ /* 0x000fe20000100800 */
[----:B--2---:R-:W-:-:S03]  /*1800*/  SHF.R.S32.HI R4, RZ, 0x1f, R198 ;  /* 0x0000001fff047819 */ /* 0x004fc600000114c6 */
[----:B------:R0:W-:Y:S04]  /*1810*/  STL [R1+0x460], R0 ;  /* 0x0004600001007387 */ /* 0x0001e80000100800 */
[----:B------:R1:W-:Y:S01]  /*1820*/  STL [R1+0x45c], R4 ;  /* 0x00045c0401007387 */ /* 0x0003e20000100800 */
[----:B0-----:R-:W-:Y:S02]  /*1830*/  SHF.R.S32.HI R0, RZ, 0x1f, R196 ;  /* 0x0000001fff007819 */ /* 0x001fe400000114c4 */
[----:B-1----:R-:W-:-:S03]  /*1840*/  SHF.R.S32.HI R4, RZ, 0x1f, R195 ;  /* 0x0000001fff047819 */ /* 0x002fc600000114c3 */
[----:B------:R0:W-:Y:S04]  /*1850*/  STL [R1+0x454], R0 ;  /* 0x0004540001007387 */ /* 0x0001e80000100800 */
[----:B------:R1:W-:Y:S01]  /*1860*/  STL [R1+0x450], R4 ;  /* 0x0004500401007387 */ /* 0x0003e20000100800 */
[----:B0-----:R-:W-:-:S05]  /*1870*/  SHF.R.S32.HI R0, RZ, 0x1f, R226 ;  /* 0x0000001fff007819 */ /* 0x001fca00000114e2 */
[----:B------:R1:W-:Y:S02]  /*1880*/  STL [R1+0x448], R0 ;  /* 0x0004480001007387 */ /* 0x0003e40000100800 */
.L_x_6817:
[----:B------:R-:W-:Y:S01]  /*1890*/  ULDC.64 UR4, c[0x0][0xb20] ;  /* 0x0002c80000047ab9 */ /* 0x000fe20000000a00 */
[----:B012-4-:R-:W0:Y:S01]  /*18a0*/  LDC.64 R4, c[0x0][0xb00] ;  /* 0x0002c000ff047b82 */ /* 0x017e220000000a00 */
[----:B------:R-:W-:Y:S01]  /*18b0*/  ISETP.NE.U32.AND P0, PT, RZ, UR4, PT ;  /* 0x00000004ff007c0c */ /* 0x000fe2000bf05070 */
[----:B---3--:R-:W-:Y:S01]  /*18c0*/  IMAD.MOV.U32 R10, RZ, RZ, RZ ;  /* 0x000000ffff0a7224 */ /* 0x008fe200078e00ff */
        /* <DEDUP_REMOVED lines=13> */
[----:B-----5:R-:W-:Y:S01]  /*19a0*/  IMAD.U32 R24, RZ, RZ, UR4 ;  /* 0x00000004ff187e24 */ /* 0x020fe2000f8e00ff */
[----:B------:R-:W-:Y:S02]  /*19b0*/  ULDC.64 UR4, c[0x0][0x418] ;  /* 0x0001060000047ab9 */ /* 0x000fe40000000a00 */
[----:B------:R2:W5:Y:S01]  /*19c0*/  @P3 LDG.E R18, desc[UR44][R4.64] ;  /* 0x0000002c04123981 */ /* 0x000562000c1e1900 */
        /* <DEDUP_REMOVED lines=29> */
.L_x_6593:
[----:B------:R-:W-:Y:S02]  /*1ba0*/  IMAD.U32 R38, RZ, RZ, UR5 ;  /* 0x00000005ff267e24 */ /* 0x000fe4000f8e00ff */
[----:B------:R-:W-:Y:S01]  /*1bb0*/  IMAD.U32 R19, RZ, RZ, UR4 ;  /* 0x00000004ff137e24 */ /* 0x000fe2000f8e00ff */
[----:B------:R-:W-:Y:S06]  /*1bc0*/  @!P2 BRA `(.L_x_6594) ;  /* 0x000000000010a947 */ /* 0x000fec0003800000 */
[----:B------:R-:W0:Y:S02]  /*1bd0*/  LDC.64 R4, c[0x0][0xb18] ;  /* 0x0002c600ff047b82 */ /* 0x000e240000000a00 */
[----:B0-----:R-:W-:-:S05]  /*1be0*/  IMAD.WIDE R4, R91, 0x4, R4 ;  /* 0x000000045b047825 */ /* 0x001fca00078e0204 */
[----:B------:R0:W5:Y:S01]  /*1bf0*/  LDG.E R19, desc[UR44][R4.64] ;  /* 0x0000002c04137981 */ /* 0x000162000c1e1900 */
[----:B------:R-:W-:Y:S05]  /*1c00*/  BRA `(.L_x_6595) ;  /* 0x0000000000107947 */ /* 0x000fea0003800000 */
.L_x_6594:
[----:B------:R-:W-:Y:S05]  /*1c10*/  @!P3 BRA `(.L_x_6595) ;  /* 0x00000000000cb947 */ /* 0x000fea0003800000 */
[----:B------:R-:W2:Y:S04]  /*1c20*/  LDG.E R0, desc[UR44][R4.64] ;  /* 0x0000002c04007981 */ /* 0x000ea8000c1e1900 */
[----:B------:R-:W2:Y:S02]  /*1c30*/  LDG.E R19, desc[UR44][R4.64+0x4] ;  /* 0x0000042c04137981 */ /* 0x000ea4000c1e1900 */
[----:B--2---:R-:W-:-:S07]  /*1c40*/  IMAD.IADD R19, R19, 0x1, -R0 ;  /* 0x0000000113137824 */ /* 0x004fce00078e0a00 */
.L_x_6595:
[----:B------:R-:W-:Y:S02]  /*1c50*/  ULDC.64 UR4, c[0x0][0xb08] ;  /* 0x0002c20000047ab9 */ /* 0x000fe40000000a00 */
[----:B------:R-:W-:-:S04]  /*1c60*/  ISETP.NE.U32.AND P0, PT, RZ, UR4, PT ;  /* 0x00000004ff007c0c */ /* 0x000fc8000bf05070 */
[----:B------:R-:W-:Y:S01]  /*1c70*/  ISETP.NE.AND.EX P0, PT, RZ, UR5, PT, P0 ;  /* 0x00000005ff007c0c */ /* 0x000fe2000bf05300 */
[----:B------:R-:W-:Y:S02]  /*1c80*/  ULDC.64 UR4, c[0x0][0xb28] ;  /* 0x0002ca0000047ab9 */ /* 0x000fe40000000a00 */
[----:B------:R-:W-:-:S04]  /*1c90*/  ISETP.NE.U32.AND P1, PT, RZ, UR4, PT ;  /* 0x00000004ff007c0c */ /* 0x000fc8000bf25070 */
[----:B------:R-:W-:-:S06]  /*1ca0*/  ISETP.NE.AND.EX P1, PT, RZ, UR5, PT, P1 ;  /* 0x00000005ff007c0c */ /* 0x000fcc000bf25310 */
[----:B------:R-:W1:Y:S08]  /*1cb0*/  @P0 LDC.64 R6, c[0x0][0xb08] ;  /* 0x0002c200ff060b82 */ /* 0x000e700000000a00 */
[----:B0-----:R-:W0:Y:S01]  /*1cc0*/  @P1 LDC.64 R4, c[0x0][0xb28] ;  /* 0x0002ca00ff041b82 */ /* 0x001e220000000a00 */
[----:B-1----:R-:W-:-:S05]  /*1cd0*/  @P0 IMAD.WIDE R6, R91, 0x4, R6 ;  /* 0x000000045b060825 */ /* 0x002fca00078e0206 */
[----:B------:R-:W2:Y:S04]  /*1ce0*/  @P0 LDG.E R0, desc[UR44][R6.64] ;  /* 0x0000002c06000981 */ /* 0x000ea8000c1e1900 */
[----:B------:R-:W2:Y:S01]  /*1cf0*/  @P0 LDG.E R3, desc[UR44][R6.64+0x4] ;  /* 0x0000042c06030981 */ /* 0x000ea2000c1e1900 */
[----:B0-----:R-:W-:Y:S02]  /*1d00*/  @P1 IMAD.WIDE R8, R91, 0x4, R4 ;  /* 0x000000045b081825 */ /* 0x001fe400078e0204 */
[----:B------:R-:W0:Y:S02]  /*1d10*/  LDC R4, c[0x0][0x448] ;  /* 0x00011200ff047b82 */ /* 0x000e240000000800 */
[----:B-----5:R-:W-:-:S06]  /*1d20*/  IMAD.MOV.U32 R32, RZ, RZ, R19 ;  /* 0x000000ffff207224 */ /* 0x020fcc00078e0013 */
[----:B------:R1:W5:Y:S01]  /*1d30*/  @P1 LDG.E R32, desc[UR44][R8.64] ;  /* 0x0000002c08201981 */ /* 0x000362000c1e1900 */
[----:B------:R-:W-:Y:S02]  /*1d40*/  IMAD.SHL.U32 R164, R89, 0x40, RZ ;  /* 0x0000004059a47824 */ /* 0x000fe400078e00ff */
[----:B------:R-:W-:Y:S01]  /*1d50*/  IMAD.IADD R13, R19, 0x1, -R10 ;  /* 0x00000001130d7824 */ /* 0x000fe200078e0a0a */
[----:B0-----:R-:W-:Y:S02]  /*1d60*/  ISETP.NE.AND P1, PT, R4, 0x1, PT ;  /* 0x000000010400780c */ /* 0x001fe40003f25270 */
[----:B------:R-:W0:Y:S11]  /*1d70*/  LDC.64 R4, c[0x0][0xad8] ;  /* 0x0002b600ff047b82 */ /* 0x000e360000000a00 */
[----:B------:R-:W3:Y:S08]  /*1d80*/  @P1 LDC R11, c[0x0][0x44c] ;  /* 0x00011300ff0b1b82 */ /* 0x000ef00000000800 */
[----:B------:R-:W4:Y:S01]  /*1d90*/  @P1 LDC R12, c[0x0][0x450] ;  /* 0x00011400ff0c1b82 */ /* 0x000f220000000800 */
[----:B0-----:R-:W-:Y:S01]  /*1da0*/  ISETP.GE.AND P2, PT, R5, 0x1, PT ;  /* 0x000000010500780c */ /* 0x001fe20003f46270 */
[----:B--2---:R-:W-:-:S02]  /*1db0*/  @P0 IMAD.IADD R38, R3, 0x1, -R0 ;  /* 0x0000000103260824 */ /* 0x004fc400078e0a00 */
[----:B------:R-:W-:Y:S02]  /*1dc0*/  VIADD R0, R164, 0x3f ;  /* 0x0000003fa4007836 */ /* 0x000fe40000000000 */
[----:B------:R-:W-:Y:S02]  /*1dd0*/  IMAD.IADD R25, R13, 0x1, R38 ;  /* 0x000000010d197824 */ /* 0x000fe400078e0226 */
[----:B---3--:R-:W-:-:S03]  /*1de0*/  @P1 IMAD.HI.U32 R3, R0, R11, RZ ;  /* 0x0000000b00031227 */ /* 0x008fc600078e00ff */
        /* <DEDUP_REMOVED lines=21> */
.L_x_6598:
[----:B------:R-:W-:-:S13]  /*1f40*/  ISETP.NE.AND P0, PT, R5, 0x1, PT ;  /* 0x000000010500780c */ /* 0x000fda0003f05270 */
[----:B------:R-:W0:Y:S02]  /*1f50*/  @P0 LDC.64 R6, c[0x0][0xae0] ;  /* 0x0002b800ff060b82 */ /* 0x000e240000000a00 */
[----:B0-----:R-:W-:-:S05]  /*1f60*/  @P0 IMAD.HI.U32 R6, R0, R6, RZ ;  /* 0x0000000600060227 */ /* 0x001fca00078e00ff */
[----:B------:R-:W-:-:S07]  /*1f70*/  @P0 SHF.R.U32.HI R0, RZ, R7, R6 ;  /* 0x00000007ff000219 */ /* 0x000fce0000011606 */
.L_x_6599:
[----:B------:R-:W-:Y:S05]  /*1f80*/  BSYNC B0 ;  /* 0x0000000000007941 */ /* 0x000fea0003800000 */
.L_x_6597:
[----:B------:R-:W-:-:S05]  /*1f90*/  IMAD R3, R0, R5, R5 ;  /* 0x0000000500037224 */ /* 0x000fca00078e0205 */
[----:B------:R-:W-:-:S07]  /*1fa0*/  VIMNMX R4, R4, R3, PT ;  /* 0x0000000304047248 */ /* 0x000fce0003fe0100 */
.L_x_6596:
[----:B------:R-:W0:Y:S01]  /*1fb0*/  @P1 LDC R7, c[0x0][0x44c] ;  /* 0x00011300ff071b82 */ /* 0x000e220000000800 */
[----:B------:R-:W-:Y:S01]  /*1fc0*/  VIADD R4, R4, 0x3f ;  /* 0x0000003f04047836 */ /* 0x000fe20000000000 */
[----:B------:R-:W-:Y:S01]  /*1fd0*/  ULDC UR4, c[0x0][0xad4] ;  /* 0x0002b50000047ab9 */ /* 0x000fe20000000800 */
[----:B------:R-:W-:-:S03]  /*1fe0*/  IMAD.IADD R200, R25, 0x1, -R24 ;  /* 0x0000000119c87824 */ /* 0x000fc600078e0a18 */
[----:B------:R-:W-:Y:S02]  /*1ff0*/  SHF.R.S32.HI R3, RZ, 0x1f, R4 ;  /* 0x0000001fff037819 */ /* 0x000fe40000011404 */
[----:B------:R-:W1:Y:S02]  /*2000*/  @P1 LDC R9, c[0x0][0x450] ;  /* 0x00011400ff091b82 */ /* 0x000e640000000800 */
[----:B------:R-:W-:Y:S01]  /*2010*/  LEA.HI R3, R3, R4, RZ, 0x6 ;  /* 0x0000000403037211 */ /* 0x000fe200078f30ff */
[----:B0-----:R-:W-:-:S04]  /*2020*/  @P1 IMAD.HI.U32 R0, R164, R7, RZ ;  /* 0x00000007a4001227 */ /* 0x001fc800078e00ff */
[----:B------:R-:W-:Y:S01]  /*2030*/  IMAD.MOV.U32 R7, RZ, RZ, R164 ;  /* 0x000000ffff077224 */ /* 0x000fe200078e00a4 */
[----:B-1----:R-:W-:Y:S02]  /*2040*/  @P1 SHF.R.U32.HI R7, RZ, R9, R0 ;  /* 0x00000009ff071219 */ /* 0x002fe40000011600 */
[----:B------:R-:W-:-:S03]  /*2050*/  SHF.R.S32.HI R0, RZ, 0x6, R3 ;  /* 0x00000006ff007819 */ /* 0x000fc60000011403 */
[----:B------:R-:W-:Y:S01]  /*2060*/  IMAD.IADD R3, R200, 0x1, R7 ;  /* 0x00000001c8037824 */ /* 0x000fe200078e0207 */
        /* <DEDUP_REMOVED lines=13> */
.L_x_6602:
[----:B------:R-:W-:-:S13]  /*2140*/  ISETP.NE.AND P0, PT, R5, 0x1, PT ;  /* 0x000000010500780c */ /* 0x000fda0003f05270 */
[----:B------:R-:W0:Y:S02]  /*2150*/  @P0 LDC.64 R6, c[0x0][0xae0] ;  /* 0x0002b800ff060b82 */ /* 0x000e240000000a00 */
[----:B0-----:R-:W-:-:S05]  /*2160*/  @P0 IMAD.HI.U32 R6, R3, R6, RZ ;  /* 0x0000000603060227 */ /* 0x001fca00078e00ff */
[----:B------:R-:W-:-:S07]  /*2170*/  @P0 SHF.R.U32.HI R3, RZ, R7, R6 ;  /* 0x00000007ff030219 */ /* 0x000fce0000011606 */
.L_x_6603:
[----:B------:R-:W-:Y:S05]  /*2180*/  BSYNC B0 ;  /* 0x0000000000007941 */ /* 0x000fea0003800000 */
.L_x_6601:
[----:B------:R-:W-:-:S05]  /*2190*/  IMAD R3, R3, R5, RZ ;  /* 0x0000000503037224 */ /* 0x000fca00078e02ff */
[----:B------:R-:W-:-:S07]  /*21a0*/  VIMNMX R0, R0, R3, !PT ;  /* 0x0000000300007248 */ /* 0x000fce0007fe0100 */
.L_x_6600:
        /* <DEDUP_REMOVED lines=41> */
.L_x_6605:
[----:B------:R-:W-:Y:S05]  /*2440*/  BSYNC B0 ;  /* 0x0000000000007941 */ /* 0x000fea0003800000 */
.L_x_6604:
        /* <DEDUP_REMOVED lines=36> */
.L_x_6608:
[----:B------:R-:W-:Y:S05]  /*2690*/  BSYNC B6 ;  /* 0x0000000000067941 */ /* 0x000fea0003800000 */
.L_x_6607:
        /* <DEDUP_REMOVED lines=20> */
.L_x_6610:
[----:B------:R-:W-:Y:S05]  /*27e0*/  BSYNC B6 ;  /* 0x0000000000067941 */ /* 0x000fea0003800000 */
.L_x_6609:
[----:B------:R-:W-:Y:S01]  /*27f0*/  ULDC.64 UR4, c[0x0][0xaf0] ;  /* 0x0002bc0000047ab9 */ /* 0x000fe20000000a00 */
[----:B------:R-:W0:Y:S01]  /*2800*/  LDC R9, c[0x0][0x3f4] ;  /* 0x0000fd00ff097b82 */ /* 0x000e220000000800 */
[----:B------:R-:W-:Y:S01]  /*2810*/  ISETP.NE.U32.AND P0, PT, RZ, UR4, PT ;  /* 0x00000004ff007c0c */ /* 0x000fe2000bf05070 */
[----:B------:R-:W-:Y:S01]  /*2820*/  IMAD.IADD R21, R18, 0x1, R19 ;  /* 0x0000000112157824 */ /* 0x000fe200078e0213 */
[----:B------:R-:W-:Y:S01]  /*2830*/  SHF.R.S32.HI R23, RZ, 0x1f, R22 ;  /* 0x0000001fff177819 */ /* 0x000fe20000011416 */
[----:B------:R-:W-:Y:S01]  /*2840*/  ULDC.64 UR6, c[0x0][0xb00] ;  /* 0x0002c00000067ab9 */ /* 0x000fe20000000a00 */
[----:B------:R-:W-:Y:S01]  /*2850*/  ISETP.NE.AND.EX P0, PT, RZ, UR5, PT, P0 ;  /* 0x00000005ff007c0c */ /* 0x000fe2000bf05300 */
[----:B------:R-:W-:-:S12]  /*2860*/  ULDC.64 UR4, c[0x0][0x300] ;  /* 0x0000c00000047ab9 */ /* 0x000fd80000000a00 */
[----:B------:R-:W1:Y:S02]  /*2870*/  @P0 LDC.64 R4, c[0x0][0xaf0] ;  /* 0x0002bc00ff040b82 */ /* 0x000e640000000a00 */
[----:B-1----:R-:W-:-:S05]  /*2880*/  @P0 IMAD.WIDE R4, R91, 0x4, R4 ;  /* 0x000000045b040825 */ /* 0x002fca00078e0204 */
[----:B------:R1:W2:Y:S01]  /*2890*/  @P0 LDG.E R91, desc[UR44][R4.64] ;  /* 0x0000002c045b0981 */ /* 0x0002a2000c1e1900 */
[----:B------:R-:W-:Y:S02]  /*28a0*/  SHF.R.S32.HI R7, RZ, 0x1f, R21 ;  /* 0x0000001fff077819 */ /* 0x000fe40000011415 */
[----:B0-----:R-:W-:Y:S02]  /*28b0*/  ISETP.GE.AND P1, PT, R22, R9, PT ;  /* 0x000000091600720c */ /* 0x001fe40003f26270 */
[----:B------:R-:W-:Y:S01]  /*28c0*/  ISETP.NE.U32.AND P0, PT, RZ, UR6, PT ;  /* 0x00000006ff007c0c */ /* 0x000fe2000bf05070 */
[----:B------:R-:W-:Y:S01]  /*28d0*/  IMAD R0, R7, UR4, RZ ;  /* 0x0000000407007c24 */ /* 0x000fe2000f8e02ff */
[----:B------:R-:W-:Y:S02]  /*28e0*/  SHF.R.S32.HI R44, RZ, 0x1f, R152 ;  /* 0x0000001fff2c7819 */ /* 0x000fe40000011498 */
[----:B------:R-:W-:Y:S01]  /*28f0*/  ISETP.NE.AND.EX P0, PT, RZ, UR7, PT, P0 ;  /* 0x00000007ff007c0c */ /* 0x000fe2000bf05300 */
[----:B-1----:R-:W-:Y:S01]  /*2900*/  IMAD.WIDE.U32 R4, R21, UR4, RZ ;  /* 0x0000000415047c25 */ /* 0x002fe2000f8e00ff */
[----:B------:R-:W-:-:S03]  /*2910*/  ULDC.64 UR6, c[0x0][0x338] ;  /* 0x0000ce0000067ab9 */ /* 0x000fc60000000a00 */
[----:B------:R-:W-:Y:S01]  /*2920*/  IMAD R3, R21, UR5, R0 ;  /* 0x0000000515037c24 */ /* 0x000fe2000f8e0200 */
[----:B------:R-:W-:Y:S02]  /*2930*/  ULDC.64 UR4, c[0x0][0x330] ;  /* 0x0000cc0000047ab9 */ /* 0x000fe40000000a00 */
[----:B------:R-:W-:-:S04]  /*2940*/  IMAD.WIDE.U32 R26, R166, UR4, R22 ;  /* 0x00000004a61a7c25 */ /* 0x000fc8000f8e0016 */
[----:B------:R-:W-:Y:S01]  /*2950*/  IMAD.IADD R5, R5, 0x1, R3 ;  /* 0x0000000105057824 */ /* 0x000fe200078e0203 */
[----:B------:R-:W-:Y:S01]  /*2960*/  SEL R3, R9, RZ, P1 ;  /* 0x000000ff09037207 */ /* 0x000fe20000800000 */
[C---:B------:R-:W-:Y:S01]  /*2970*/  IMAD R27, R166.reuse, UR5, R27 ;  /* 0x00000005a61b7c24 */ /* 0x040fe2000f8e021b */
[----:B------:R-:W-:Y:S02]  /*2980*/  ULDC.64 UR4, c[0x0][0x308] ;  /* 0x0000c20000047ab9 */ /* 0x000fe40000000a00 */
[----:B------:R-:W-:-:S04]  /*2990*/  IMAD.WIDE.U32 R4, R166, UR4, R4 ;  /* 0x00000004a6047c25 */ /* 0x000fc8000f8e0004 */
[----:B------:R-:W-:Y:S02]  /*29a0*/  IMAD.IADD R3, R22, 0x1, R3 ;  /* 0x0000000116037824 */ /* 0x000fe400078e0203 */
[----:B------:R-:W-:Y:S01]  /*29b0*/  IMAD R5, R166, UR5, R5 ;  /* 0x00000005a6057c24 */ /* 0x000fe2000f8e0205 */
[----:B------:R-:W-:Y:S01]  /*29c0*/  ULDC.64 UR4, c[0x0][0x310] ;  /* 0x0000c40000047ab9 */ /* 0x000fe20000000a00 */
[----:B--2---:R-:W-:Y:S02]  /*29d0*/  SHF.R.S32.HI R0, RZ, 0x1f, R91 ;  /* 0x0000001fff007819 */ /* 0x004fe4000001145b */
[----:B------:R-:W-:Y:S02]  /*29e0*/  SEL R91, R91, RZ, !P0 ;  /* 0x000000ff5b5b7207 */ /* 0x000fe40004000000 */
[----:B------:R-:W-:Y:S02]  /*29f0*/  SEL R6, R0, RZ, !P0 ;  /* 0x000000ff00067207 */ /* 0x000fe40004000000 */
[----:B------:R-:W-:Y:S01]  /*2a00*/  SHF.R.S32.HI R0, RZ, 0x1f, R3 ;  /* 0x0000001fff007819 */ /* 0x000fe20000011403 */
[----:B------:R-:W-:Y:S01]  /*2a10*/  IMAD.WIDE.U32 R18, R91, UR4, R4 ;  /* 0x000000045b127c25 */ /* 0x000fe2000f8e0004 */
[----:B------:R-:W-:-:S02]  /*2a20*/  IADD3 R20, P0, R152, R21, RZ ;  /* 0x0000001598147210 */ /* 0x000fc40007f1e0ff */
[----:B------:R-:W-:Y:S01]  /*2a30*/  LEA.HI R0, R0, R3, RZ, 0x3 ;  /* 0x0000000300007211 */ /* 0x000fe200078f18ff */
[C---:B------:R-:W-:Y:S02]  /*2a40*/  IMAD R8, R6.reuse, UR4, RZ ;  /* 0x0000000406087c24 */ /* 0x040fe4000f8e02ff */
[----:B------:R-:W-:Y:S01]  /*2a50*/  IMAD R6, R6, UR6, RZ ;  /* 0x0000000606067c24 */ /* 0x000fe2000f8e02ff */
[----:B------:R-:W-:Y:S01]  /*2a60*/  SHF.R.S32.HI R39, RZ, 0x3, R0 ;  /* 0x00000003ff277819 */ /* 0x000fe20000011400 */
[C---:B------:R-:W-:Y:S02]  /*2a70*/  IMAD R3, R91.reuse, UR5, R8 ;  /* 0x000000055b037c24 */ /* 0x040fe4000f8e0208 */
[----:B------:R-:W-:-:S04]  /*2a80*/  IMAD.WIDE.U32 R26, R91, UR6, R26 ;  /* 0x000000065b1a7c25 */ /* 0x000fc8000f8e001a */
[----:B------:R-:W-:Y:S02]  /*2a90*/  IMAD R91, R91, UR7, R6 ;  /* 0x000000075b5b7c24 */ /* 0x000fe4000f8e0206 */
[----:B------:R-:W-:Y:S02]  /*2aa0*/  IMAD.X R21, R7, 0x1, R44, P0 ;  /* 0x0000000107157824 */ /* 0x000fe400000e062c */
[----:B------:R-:W-:Y:S02]  /*2ab0*/  IMAD.IADD R3, R19, 0x1, R3 ;  /* 0x0000000113037824 */ /* 0x000fe400078e0203 */
[----:B------:R-:W-:-:S07]  /*2ac0*/  IMAD.IADD R0, R27, 0x1, R91 ;  /* 0x000000011b007824 */ /* 0x000fce00078e025b */
.L_x_6640:
[----:B----4-:R-:W0:Y:S01]  /*2ad0*/  LDC.64 R14, c[0x0][0x300] ;  /* 0x0000c000ff0e7b82 */ /* 0x010e220000000a00 */
[----:B------:R-:W-:Y:S01]  /*2ae0*/  VIADD R36, R36, 0xffffffff ;  /* 0xffffffff24247836 */ /* 0x000fe20000000000 */
[----:B------:R-:W-:Y:S05]  /*2af0*/  YIELD ;  /* 0x0000000000007946 */ /* 0x000fea0003800000 */
[----:B---3--:R-:W-:Y:S01]  /*2b00*/  SHF.R.S32.HI R31, RZ, 0x1f, R36 ;  /* 0x0000001fff1f7819 */ /* 0x008fe20000011424 */
[----:B-1----:R-:W1:Y:S01]  /*2b10*/  LDC R43, c[0x0][0x3f4] ;  /* 0x0000fd00ff2b7b82 */ /* 0x002e620000000800 */
[----:B------:R-:W-:Y:S01]  /*2b20*/  IMAD.MOV.U32 R8, RZ, RZ, R22 ;  /* 0x000000ffff087224 */ /* 0x000fe200078e0016 */
[----:B------:R-:W-:Y:S01]  /*2b30*/  BSSY B0, `(.L_x_6611) ;  /* 0x00001b9000007945 */ /* 0x000fe20003800000 */
[----:B------:R-:W-:-:S02]  /*2b40*/  IMAD.MOV.U32 R9, RZ, RZ, R23 ;  /* 0x000000ffff097224 */ /* 0x000fc400078e0017 */
[----:B------:R-:W-:Y:S02]  /*2b50*/  IMAD.SHL.U32 R30, R157, 0x40, RZ ;  /* 0x000000409d1e7824 */ /* 0x000fe400078e00ff */
[----:B--2---:R-:W-:Y:S01]  /*2b60*/  IMAD.SHL.U32 R47, R153, 0x1000, RZ ;  /* 0x00001000992f7824 */ /* 0x004fe200078e00ff */
[----:B------:R-:W2:Y:S02]  /*2b70*/  LDC.64 R34, c[0x0][0x2e8] ;  /* 0x0000ba00ff227b82 */ /* 0x000ea40000000a00 */
[----:B------:R-:W-:-:S04]  /*2b80*/  LOP3.LUT R30, R30, 0x1c0, RZ, 0xc0, !PT ;  /* 0x000001c01e1e7812 */ /* 0x000fc800078ec0ff */
[----:B------:R-:W-:Y:S01]  /*2b90*/  LOP3.LUT R46, R30, 0x18, R22, 0xf8, !PT ;  /* 0x000000181e2e7812 */ /* 0x000fe200078ef816 */
[-C--:B0-----:R-:W-:Y:S01]  /*2ba0*/  IMAD R4, R31, R14.reuse, RZ ;  /* 0x0000000e1f047224 */ /* 0x081fe200078e02ff */
[----:B------:R-:W-:Y:S01]  /*2bb0*/  SHF.R.U32.HI R28, RZ, 0x3, R30 ;  /* 0x00000003ff1c7819 */ /* 0x000fe2000001161e */
[-C--:B------:R-:W-:Y:S02]  /*2bc0*/  IMAD R29, R44, R14.reuse, RZ ;  /* 0x0000000e2c1d7224 */ /* 0x080fe400078e02ff */
[C---:B------:R-:W-:Y:S02]  /*2bd0*/  IMAD R11, R36.reuse, R15, R4 ;  /* 0x0000000f240b7224 */ /* 0x040fe400078e0204 */
[----:B------:R-:W-:-:S04]  /*2be0*/  IMAD.WIDE.U32 R4, R36, R14, RZ ;  /* 0x0000000e24047225 */ /* 0x000fc800078e00ff */
[C---:B------:R-:W-:Y:S02]  /*2bf0*/  IMAD R29, R152.reuse, R15, R29 ;  /* 0x0000000f981d7224 */ /* 0x040fe400078e021d */
[----:B------:R-:W-:-:S04]  /*2c00*/  IMAD.WIDE.U32 R6, R152, R14, R8 ;  /* 0x0000000e98067225 */ /* 0x000fc800078e0008 */
[----:B------:R-:W-:Y:S02]  /*2c10*/  IMAD.SHL.U32 R40, R4, 0x40, RZ ;  /* 0x0000004004287824 */ /* 0x000fe400078e00ff */
[----:B------:R-:W-:Y:S02]  /*2c20*/  IMAD.IADD R11, R5, 0x1, R11 ;  /* 0x00000001050b7824 */ /* 0x000fe400078e020b */
[----:B------:R-:W-:Y:S01]  /*2c30*/  IMAD.IADD R5, R7, 0x1, R29 ;  /* 0x0000000107057824 */ /* 0x000fe200078e021d */
[----:B------:R-:W-:Y:S01]  /*2c40*/  IADD3 R6, P0, P2, R40, R6, R18 ;  /* 0x0000000628067210 */ /* 0x000fe20007a1e012 */
[----:B------:R-:W-:Y:S01]  /*2c50*/  IMAD.SHL.U32 R15, R165, 0x200, RZ ;  /* 0x00000200a50f7824 */ /* 0x000fe200078e00ff */
[----:B------:R-:W-:Y:S02]  /*2c60*/  SHF.L.U64.HI R41, R4, 0x6, R11 ;  /* 0x0000000604297819 */ /* 0x000fe4000001020b */
[----:B--2---:R-:W-:Y:S02]  /*2c70*/  LEA R12, P3, R6, R34, 0x1 ;  /* 0x00000022060c7211 */ /* 0x004fe400078608ff */
[----:B------:R-:W-:-:S02]  /*2c80*/  IADD3.X R4, R41, R5, R3, P0, P2 ;  /* 0x0000000529047210 */ /* 0x000fc400007e4403 */
[----:B-1----:R-:W-:Y:S02]  /*2c90*/  ISETP.GE.AND P0, PT, R43, 0x1, PT ;  /* 0x000000012b00780c */ /* 0x002fe40003f06270 */
[----:B------:R-:W-:Y:S02]  /*2ca0*/  LOP3.LUT R46, R15, R46, R28, 0xf6, !PT ;  /* 0x0000002e0f2e7212 */ /* 0x000fe400078ef61c */
[----:B------:R-:W-:Y:S02]  /*2cb0*/  LEA.HI.X R13, R6, R35, R4, 0x1, P3 ;  /* 0x00000023060d7211 */ /* 0x000fe400018f0c04 */
[----:B------:R-:W-:Y:S01]  /*2cc0*/  ISETP.GT.AND P2, PT, R36, R37, PT ;  /* 0x000000252400720c */ /* 0x000fe20003f44270 */
[----:B------:R-:W-:-:S04]  /*2cd0*/  IMAD.IADD R5, R46, 0x1, R47 ;  /* 0x000000012e057824 */ /* 0x000fc800078e022f */
[----:B------:R-:W-:Y:S02]  /*2ce0*/  IMAD R42, R5, 0x2, R2 ;  /* 0x00000002052a7824 */ /* 0x000fe400078e0202 */
[----:B------:R-:W-:Y:S06]  /*2cf0*/  @!P0 BRA `(.L_x_6612) ;  /* 0x0000001400fc8947 */ /* 0x000fec0003800000 */
[----:B------:R-:W0:Y:S01]  /*2d00*/  LDC.64 R4, c[0x0][0x3f8] ;  /* 0x0000fe00ff047b82 */ /* 0x000e220000000a00 */
[----:B------:R-:W-:Y:S02]  /*2d10*/  ULDC.U8 UR4, c[0x0][0x410] ;  /* 0x0001040000047ab9 */ /* 0x000fe40000000000 */
[----:B------:R-:W-:Y:S01]  /*2d20*/  ISETP.NE.AND P0, PT, RZ, UR4, PT ;  /* 0x00000004ff007c0c */ /* 0x000fe2000bf05270 */
[-C--:B0-----:R-:W-:Y:S02]  /*2d30*/  IMAD R10, R31, R4.reuse, RZ ;  /* 0x000000041f0a7224 */ /* 0x081fe400078e02ff */
[----:B------:R-:W-:-:S04]  /*2d40*/  IMAD.WIDE.U32 R6, R36, R4, RZ ;  /* 0x0000000424067225 */ /* 0x000fc800078e00ff */
[----:B------:R-:W-:Y:S02]  /*2d50*/  IMAD R11, R36, R5, R10 ;  /* 0x00000005240b7224 */ /* 0x000fe400078e020a */
[----:B------:R-:W-:Y:S02]  /*2d60*/  IMAD.SHL.U32 R51, R6, 0x40, RZ ;  /* 0x0000004006337824 */ /* 0x000fe400078e00ff */
[----:B------:R-:W-:-:S05]  /*2d70*/  IMAD.IADD R7, R7, 0x1, R11 ;  /* 0x0000000107077824 */ /* 0x000fca00078e020b */
[----:B------:R-:W-:Y:S01]  /*2d80*/  SHF.L.U64.HI R49, R6, 0x6, R7 ;  /* 0x0000000606317819 */ /* 0x000fe20000010207 */
[----:B------:R-:W-:Y:S06]  /*2d90*/  @!P0 BRA `(.L_x_6613) ;  /* 0x0000000800d88947 */ /* 0x000fec0003800000 */
[----:B------:R-:W0:Y:S01]  /*2da0*/  LDC.64 R6, c[0x0][0x408] ;  /* 0x00010200ff067b82 */ /* 0x000e220000000a00 */
[----:B------:R-:W-:Y:S01]  /*2db0*/  IMAD R8, R36, -0x40, R38 ;  /* 0xffffffc024087824 */ /* 0x000fe200078e0226 */
[----:B------:R-:W-:Y:S01]  /*2dc0*/  BSSY B1, `(.L_x_6614) ;  /* 0x0000030000017945 */ /* 0x000fe20003800000 */
[----:B------:R-:W-:Y:S02]  /*2dd0*/  CS2R R10, SRZ ;  /* 0x00000000000a7805 */ /* 0x000fe4000001ff00 */
[----:B------:R-:W-:Y:S02]  /*2de0*/  CS2R R28, SRZ ;  /* 0x00000000001c7805 */ /* 0x000fe4000001ff00 */
[----:B------:R-:W-:Y:S02]  /*2df0*/  CS2R R14, SRZ ;  /* 0x00000000000e7805 */ /* 0x000fe4000001ff00 */
[----:B------:R-:W-:-:S04]  /*2e00*/  VIMNMX R9, R8, 0x40, PT ;  /* 0x0000004008097848 */ /* 0x000fc80003fe0100 */
[----:B------:R-:W-:Y:S02]  /*2e10*/  ISETP.GE.AND P3, PT, R152, R9, PT ;  /* 0x000000099800720c */ /* 0x000fe40003f66270 */
[----:B------:R-:W-:Y:S01]  /*2e20*/  CS2R R8, SRZ ;  /* 0x0000000000087805 */ /* 0x000fe2000001ff00 */
[----:B0-----:R-:W-:-:S04]  /*2e30*/  IMAD R30, R31, R6, RZ ;  /* 0x000000061f1e7224 */ /* 0x001fc800078e02ff */
[----:B------:R-:W-:-:S06]  /*2e40*/  IMAD R35, R36, R7, R30 ;  /* 0x0000000724237224 */ /* 0x000fcc00078e021e */
[----:B------:R-:W-:Y:S05]  /*2e50*/  @P3 BRA `(.L_x_6615) ;  /* 0x0000000000983947 */ /* 0x000fea0003800000 */
[----:B------:R-:W-:Y:S01]  /*2e60*/  SHF.R.S32.HI R155, RZ, 0x1f, R154 ;  /* 0x0000001fff9b7819 */ /* 0x000fe2000001149a */
[C---:B------:R-:W-:Y:S01]  /*2e70*/  IMAD R8, R44.reuse, R6, RZ ;  /* 0x000000062c087224 */ /* 0x040fe200078e02ff */
[----:B-----5:R-:W-:Y:S01]  /*2e80*/  SHF.R.S32.HI R31, RZ, 0x1f, R32 ;  /* 0x0000001fff1f7819 */ /* 0x020fe20000011420 */
[----:B------:R-:W-:Y:S01]  /*2e90*/  IMAD R10, R44, R4, RZ ;  /* 0x000000042c0a7224 */ /* 0x000fe200078e02ff */
[----:B------:R-:W-:Y:S01]  /*2ea0*/  ISETP.GE.AND P0, PT, R154, R43, PT ;  /* 0x0000002b9a00720c */ /* 0x000fe20003f06270 */
[----:B------:R-:W-:Y:S01]  /*2eb0*/  IMAD R45, R152, R7, R8 ;  /* 0x00000007982d7224 */ /* 0x000fe200078e0208 */
[----:B------:R-:W-:Y:S01]  /*2ec0*/  ISETP.GE.AND P5, PT, R162, R43, PT ;  /* 0x0000002ba200720c */ /* 0x000fe20003fa6270 */
[C---:B------:R-:W-:Y:S01]  /*2ed0*/  IMAD.WIDE.U32 R8, R152.reuse, R6, R154 ;  /* 0x0000000698087225 */ /* 0x040fe200078e009a */
[----:B------:R-:W-:Y:S01]  /*2ee0*/  ULDC.64 UR4, c[0x0][0x3e8] ;  /* 0x0000fa0000047ab9 */ /* 0x000fe20000000a00 */
[----:B------:R-:W-:Y:S02]  /*2ef0*/  ULDC.64 UR6, c[0x0][0x400] ;  /* 0x0001000000067ab9 */ /* 0x000fe40000000a00 */
[----:B------:R-:W-:-:S02]  /*2f00*/  IMAD R41, R152, R5, R10 ;  /* 0x0000000598297224 */ /* 0x000fc400078e020a */
[----:B------:R-:W-:Y:S02]  /*2f10*/  IMAD R30, R31, R6, RZ ;  /* 0x000000061f1e7224 */ /* 0x000fe400078e02ff */
[----:B------:R-:W-:-:S04]  /*2f20*/  IMAD.WIDE.U32 R10, R152, R4, R154 ;  /* 0x00000004980a7225 */ /* 0x000fc800078e009a */
[----:B------:R-:W-:Y:S02]  /*2f30*/  IMAD.IADD R9, R9, 0x1, R45 ;  /* 0x0000000109097824 */ /* 0x000fe400078e022d */
[C---:B------:R-:W-:Y:S02]  /*2f40*/  IMAD R45, R32.reuse, R7, R30 ;  /* 0x00000007202d7224 */ /* 0x040fe400078e021e */
[----:B------:R-:W-:Y:S02]  /*2f50*/  IMAD.IADD R7, R11, 0x1, R41 ;  /* 0x000000010b077824 */ /* 0x000fe400078e0229 */
[----:B------:R-:W-:Y:S02]  /*2f60*/  IMAD R11, R31, R4, RZ ;  /* 0x000000041f0b7224 */ /* 0x000fe400078e02ff */
[----:B------:R-:W-:-:S04]  /*2f70*/  IMAD.WIDE.U32 R8, R32, R6, R8 ;  /* 0x0000000620087225 */ /* 0x000fc800078e0008 */
[----:B------:R-:W-:-:S04]  /*2f80*/  IMAD.WIDE.U32 R30, R36, R6, RZ ;  /* 0x00000006241e7225 */ /* 0x000fc800078e00ff */
[----:B------:R-:W-:Y:S01]  /*2f90*/  IMAD.MOV.U32 R6, RZ, RZ, R10 ;  /* 0x000000ffff067224 */ /* 0x000fe200078e000a */
[----:B------:R-:W-:Y:S01]  /*2fa0*/  LEA R8, P4, R30, R8, 0x6 ;  /* 0x000000081e087211 */ /* 0x000fe200078830ff */
[C---:B------:R-:W-:Y:S02]  /*2fb0*/  IMAD R11, R32.reuse, R5, R11 ;  /* 0x00000005200b7224 */ /* 0x040fe400078e020b */
[----:B------:R-:W-:-:S04]  /*2fc0*/  IMAD.WIDE.U32 R6, R32, R4, R6 ;  /* 0x0000000420067225 */ /* 0x000fc800078e0006 */
[----:B------:R-:W-:Y:S01]  /*2fd0*/  IMAD.IADD R5, R9, 0x1, R45 ;  /* 0x0000000109057824 */ /* 0x000fe200078e022d */
[----:B------:R-:W-:Y:S01]  /*2fe0*/  IADD3 R9, P6, R51, R6, RZ ;  /* 0x0000000633097210 */ /* 0x000fe20007fde0ff */
[----:B------:R-:W-:-:S03]  /*2ff0*/  IMAD.IADD R31, R31, 0x1, R35 ;  /* 0x000000011f1f7824 */ /* 0x000fc600078e0223 */
[----:B------:R-:W-:Y:S02]  /*3000*/  IADD3.X R10, R49, R7, R11, P6, !PT ;  /* 0x00000007310a7210 */ /* 0x000fe400037fe40b */
[----:B------:R-:W-:Y:S02]  /*3010*/  LEA.HI.X R31, R30, R5, R31, 0x6, P4 ;  /* 0x000000051e1f7211 */ /* 0x000fe400020f341f */
[C---:B------:R-:W-:Y:S02]  /*3020*/  LEA R4, P6, R9.reuse, UR4, 0x1 ;  /* 0x0000000409047c11 */ /* 0x040fe4000f8c08ff */
[----:B------:R-:W-:Y:S02]  /*3030*/  LEA R6, P4, R8, UR6, 0x1 ;  /* 0x0000000608067c11 */ /* 0x000fe4000f8808ff */
[----:B------:R-:W-:Y:S02]  /*3040*/  LEA.HI.X R5, R9, UR5, R10, 0x1, P6 ;  /* 0x0000000509057c11 */ /* 0x000fe4000b0f0c0a */
[----:B------:R-:W-:-:S02]  /*3050*/  CS2R R10, SRZ ;  /* 0x00000000000a7805 */ /* 0x000fc4000001ff00 */
[----:B------:R-:W-:Y:S02]  /*3060*/  LEA.HI.X R7, R8, UR7, R31, 0x1, P4 ;  /* 0x0000000708077c11 */ /* 0x000fe4000a0f0c1f */
[----:B------:R-:W-:Y:S01]  /*3070*/  CS2R R8, SRZ ;  /* 0x0000000000087805 */ /* 0x000fe2000001ff00 */
[----:B------:R0:W5:Y:S04]  /*3080*/  @!P0 LDG.E.64 R28, desc[UR44][R4.64] ;  /* 0x0000002c041c8981 */ /* 0x000168000c1e1b00 */
[----:B------:R0:W5:Y:S04]  /*3090*/  @!P5 LDG.E.64 R10, desc[UR44][R4.64+0x20] ;  /* 0x0000202c040ad981 */ /* 0x000168000c1e1b00 */
[----:B------:R0:W5:Y:S04]  /*30a0*/  @!P0 LDG.E.64 R14, desc[UR44][R6.64] ;  /* 0x0000002c060e8981 */ /* 0x000168000c1e1b00 */
[----:B------:R0:W5:Y:S02]  /*30b0*/  @!P5 LDG.E.64 R8, desc[UR44][R6.64+0x20] ;  /* 0x0000202c0608d981 */ /* 0x000164000c1e1b00 */
.L_x_6615:
[----:B------:R-:W-:Y:S05]  /*30c0*/  BSYNC B1 ;  /* 0x0000000000017941 */ /* 0x000fea0003800000 */
.L_x_6614:
[----:B------:R-:W-:Y:S01]  /*30d0*/  UISETP.NE.AND UP0, UPT, UR39, URZ, UPT ;  /* 0x0000003f2700728c */ /* 0x000fe2000bf05270 */
        /* <DEDUP_REMOVED lines=13> */
[----:B------:R-:W-:Y:S06]  /*31b0*/  @P4 BRA `(.L_x_6616) ;  /* 0x0000000000044947 */ /* 0x000fec0003800000 */
[----:B------:R-:W-:Y:S01]  /*31c0*/  BPT.TRAP 0x1 ;  /* 0x000000040000795c */ /* 0x000fe20000300000 */
.L_x_6616:
[----:B------:R-:W-:Y:S01]  /*31d0*/  IMAD R45, R153, 0x8, R2 ;  /* 0x00000008992d7824 */ /* 0x000fe200078e0202 */
[----:B------:R-:W-:Y:S01]  /*31e0*/  SHF.L.U32 R48, R156, 0x1f, RZ ;  /* 0x0000001f9c307819 */ /* 0x000fe200000006ff */
[----:B------:R-:W-:Y:S03]  /*31f0*/  BSSY B1, `(.L_x_6617) ;  /* 0x0000003000017945 */ /* 0x000fe60003800000 */
[----:B------:R-:W0:Y:S02]  /*3200*/  SYNCS.PHASECHK.TRANS64.TRYWAIT P0, [R45+URZ+0x38890], R48 ;  /* 0x038890302d0075a7 */ /* 0x000e24000800017f */
[----:B0-----:R-:W-:Y:S05]  /*3210*/  @!P0 BRA `(.L_x_6618) ;  /* 0x000003e800688947 */ /* 0x001fea0003800000 */
.L_x_7026:
[----:B------:R-:W-:Y:S05]  /*3220*/  BSYNC B1 ;  /* 0x0000000000017941 */ /* 0x000fea0003800000 */
.L_x_6617:
[----:B------:R-:W-:Y:S05]  /*3230*/  @P3 BRA `(.L_x_6619) ;  /* 0x0000001400203947 */ /* 0x000fea0003800000 */
[----:B------:R-:W1:Y:S01]  /*3240*/  LDC R51, c[0x0][0x2f4] ;  /* 0x0000bd00ff337b82 */ /* 0x000e620000000800 */
[----:B------:R-:W-:Y:S01]  /*3250*/  BSSY B1, `(.L_x_6620) ;  /* 0x0000032000017945 */ /* 0x000fe20003800000 */
[----:B-1----:R-:W-:-:S13]  /*3260*/  ISETP.GE.AND P0, PT, R22, R51, PT ;  /* 0x000000331600720c */ /* 0x002fda0003f06270 */
[----:B------:R-:W-:Y:S05]  /*3270*/  @P0 BRA `(.L_x_6621) ;  /* 0x0000000000bc0947 */ /* 0x000fea0003800000 */
[----:B------:R1:W2:Y:S01]  /*3280*/  LDS.128 R4, [R42+0x22400] ;  /* 0x022400002a047984 */ /* 0x0002a20000000c00 */
[----:B------:R-:W-:Y:S01]  /*3290*/  ISETP.GE.AND P0, PT, R154, R43, PT ;  /* 0x0000002b9a00720c */ /* 0x000fe20003f06270 */
[----:B------:R-:W-:-:S12]  /*32a0*/  BSSY B2, `(.L_x_6622) ;  /* 0x000002b000027945 */ /* 0x000fd80003800000 */
[----:B-1----:R-:W-:Y:S05]  /*32b0*/  @P0 BRA `(.L_x_6623) ;  /* 0x0000000000a40947 */ /* 0x002fea0003800000 */
[--C-:B------:R-:W-:Y:S02]  /*32c0*/  SHF.R.U64 R28, R28, 0x10, R29.reuse ;  /* 0x000000101c1c7819 */ /* 0x100fe4000000121d */
[----:B------:R-:W-:Y:S02]  /*32d0*/  SHF.R.U32.HI R30, RZ, 0x10, R29 ;  /* 0x00000010ff1e7819 */ /* 0x000fe4000001161d */
[--C-:B------:R-:W-:Y:S01]  /*32e0*/  SHF.R.U64 R29, R14, 0x10, R15.reuse ;  /* 0x000000100e1d7819 */ /* 0x100fe2000000120f */
[----:B--2---:R-:W-:Y:S01]  /*32f0*/  IMAD.MOV.U32 R14, RZ, RZ, R6 ;  /* 0x000000ffff0e7224 */ /* 0x004fe200078e0006 */
[----:B------:R-:W-:Y:S01]  /*3300*/  SHF.R.U32.HI R34, RZ, 0x10, R15 ;  /* 0x00000010ff227819 */ /* 0x000fe2000001160f */
[----:B------:R-:W-:Y:S02]  /*3310*/  HADD2.F32 R6, -RZ, R5.H1_H1 ;  /* 0x30000005ff067230 */ /* 0x000fe40000004100 */
[----:B------:R-:W-:Y:S02]  /*3320*/  HADD2.F32 R29, -RZ, R29.H0_H0 ;  /* 0x2000001dff1d7230 */ /* 0x000fe40000004100 */
[----:B------:R-:W-:-:S02]  /*3330*/  HADD2.F32 R5, -RZ, R5.H0_H0 ;  /* 0x20000005ff057230 */ /* 0x000fc40000004100 */
[----:B------:R-:W-:Y:S02]  /*3340*/  HADD2.F32 R34, -RZ, R34.H0_H0 ;  /* 0x20000022ff227230 */ /* 0x000fe40000004100 */
[-C--:B------:R-:W-:Y:S01]  /*3350*/  FMUL.FTZ R40, R6, R29.reuse ;  /* 0x0000001d06287220 */ /* 0x080fe20000410000 */
[--C-:B------:R-:W-:Y:S02]  /*3360*/  HADD2.F32 R15, -RZ, R7.reuse.H1_H1 ;  /* 0x30000007ff0f7230 */ /* 0x100fe40000004100 */
[----:B------:R-:W-:Y:S01]  /*3370*/  FMUL.FTZ R29, R5, R29 ;  /* 0x0000001d051d7220 */ /* 0x000fe20000410000 */
[----:B------:R-:W-:Y:S02]  /*3380*/  HADD2.F32 R28, -RZ, R28.H0_H0 ;  /* 0x2000001cff1c7230 */ /* 0x000fe40000004100 */
[----:B------:R-:W-:Y:S02]  /*3390*/  HADD2.F32 R7, -RZ, R7.H0_H0 ;  /* 0x20000007ff077230 */ /* 0x000fe40000004100 */
[----:B------:R-:W-:Y:S01]  /*33a0*/  FMUL.FTZ R42, R15, R34 ;  /* 0x000000220f2a7220 */ /* 0x000fe20000410000 */
[----:B------:R-:W-:-:S02]  /*33b0*/  HADD2.F32 R30, -RZ, R30.H0_H0 ;  /* 0x2000001eff1e7230 */ /* 0x000fc40000004100 */
[-C--:B------:R-:W-:Y:S01]  /*33c0*/  FFMA.FTZ R40, R5, R28.reuse, -R40 ;  /* 0x0000001c05287223 */ /* 0x080fe20000010828 */
[----:B------:R-:W-:Y:S01]  /*33d0*/  FFMA.FTZ R35, R6, R28, R29 ;  /* 0x0000001c06237223 */ /* 0x000fe2000001001d */
[C---:B------:R-:W-:Y:S01]  /*33e0*/  FMUL.FTZ R34, R7.reuse, R34 ;  /* 0x0000002207227220 */ /* 0x040fe20000410000 */
[--C-:B------:R-:W-:Y:S02]  /*33f0*/  HADD2.F32 R28, -RZ, R41.reuse.H0_H0 ;  /* 0x20000029ff1c7230 */ /* 0x100fe40000004100 */
[-C--:B------:R-:W-:Y:S01]  /*3400*/  FFMA.FTZ R42, R7, R30.reuse, -R42 ;  /* 0x0000001e072a7223 */ /* 0x080fe2000001082a */
[----:B------:R-:W-:Y:S02]  /*3410*/  HADD2.F32 R29, -RZ, R41.H1_H1 ;  /* 0x30000029ff1d7230 */ /* 0x000fe40000004100 */
[----:B------:R-:W-:Y:S01]  /*3420*/  FFMA.FTZ R49, R15, R30, R34 ;  /* 0x0000001e0f317223 */ /* 0x000fe20000010022 */
[----:B------:R-:W-:Y:S02]  /*3430*/  HADD2.F32 R5, -RZ, R4.H1_H1 ;  /* 0x30000004ff057230 */ /* 0x000fe40000004100 */
[----:B------:R-:W-:-:S02]  /*3440*/  HADD2.F32 R6, -RZ, R14.H1_H1 ;  /* 0x3000000eff067230 */ /* 0x000fc40000004100 */
[----:B------:R-:W-:Y:S02]  /*3450*/  HADD2.F32 R4, -RZ, R4.H0_H0 ;  /* 0x20000004ff047230 */ /* 0x000fe40000004100 */
[----:B------:R-:W-:Y:S02]  /*3460*/  HADD2.F32 R14, -RZ, R14.H0_H0 ;  /* 0x2000000eff0e7230 */ /* 0x000fe40000004100 */
[-C--:B------:R-:W-:Y:S01]  /*3470*/  FMUL.FTZ R41, R6, R29.reuse ;  /* 0x0000001d06297220 */ /* 0x080fe20000410000 */
[--C-:B------:R-:W-:Y:S02]  /*3480*/  HADD2.F32 R7, -RZ, R31.reuse.H0_H0 ;  /* 0x2000001fff077230 */ /* 0x100fe40000004100 */
[----:B------:R-:W-:Y:S02]  /*3490*/  HADD2.F32 R15, -RZ, R31.H1_H1 ;  /* 0x3000001fff0f7230 */ /* 0x000fe40000004100 */
[-C--:B------:R-:W-:Y:S01]  /*34a0*/  FMUL.FTZ R31, R5, R28.reuse ;  /* 0x0000001c051f7220 */ /* 0x080fe20000410000 */
[----:B------:R-:W-:Y:S01]  /*34b0*/  FMUL.FTZ R28, R4, R28 ;  /* 0x0000001c041c7220 */ /* 0x000fe20000410000 */
[----:B------:R-:W-:-:S02]  /*34c0*/  FMUL.FTZ R29, R14, R29 ;  /* 0x0000001d0e1d7220 */ /* 0x000fc40000410000 */
        /* <DEDUP_REMOVED lines=8> */
.L_x_6623:
[----:B------:R-:W-:Y:S05]  /*3550*/  BSYNC B2 ;  /* 0x0000000000027941 */ /* 0x000fea0003800000 */
.L_x_6622:
[----:B--2---:R1:W-:Y:S02]  /*3560*/  STG.E.128 desc[UR44][R12.64], R4 ;  /* 0x000000040c007986 */ /* 0x0043e4000c101d2c */
.L_x_6621:
[----:B------:R-:W-:Y:S05]  /*3570*/  BSYNC B1 ;  /* 0x0000000000017941 */ /* 0x000fea0003800000 */
.L_x_6620:
[----:B-1----:R-:W-:-:S05]  /*3580*/  VIADD R4, R22, 0x20 ;  /* 0x0000002016047836 */ /* 0x002fca0000000000 */
[----:B------:R-:W-:-:S13]  /*3590*/  ISETP.GE.AND P0, PT, R4, R51, PT ;  /* 0x000000330400720c */ /* 0x000fda0003f06270 */
[----:B------:R-:W-:Y:S05]  /*35a0*/  @P0 BRA `(.L_x_6619) ;  /* 0x0000001000440947 */ /* 0x000fea0003800000 */
[----:B------:R-:W-:Y:S01]  /*35b0*/  IMAD.MOV.U32 R4, RZ, RZ, 0x20 ;  /* 0x00000020ff047424 */ /* 0x000fe200078e00ff */
        /* <DEDUP_REMOVED lines=8> */
[--C-:B------:R-:W-:Y:S02]  /*3640*/  SHF.R.U64 R10, R10, 0x10, R11.reuse ;  /* 0x000000100a0a7819 */ /* 0x100fe4000000120b */
[----:B------:R-:W-:Y:S02]  /*3650*/  SHF.R.U32.HI R14, RZ, 0x10, R11 ;  /* 0x00000010ff0e7819 */ /* 0x000fe4000001160b */
[--C-:B------:R-:W-:Y:S01]  /*3660*/  SHF.R.U64 R11, R8, 0x10, R9.reuse ;  /* 0x00000010080b7819 */ /* 0x100fe20000001209 */
[----:B-1----:R-:W-:Y:S01]  /*3670*/  IMAD.MOV.U32 R8, RZ, RZ, R6 ;  /* 0x000000ffff087224 */ /* 0x002fe200078e0006 */
[----:B------:R-:W-:Y:S01]  /*3680*/  SHF.R.U32.HI R28, RZ, 0x10, R9 ;  /* 0x00000010ff1c7819 */ /* 0x000fe20000011609 */
[----:B------:R-:W-:Y:S02]  /*3690*/  HADD2.F32 R6, -RZ, R5.H1_H1 ;  /* 0x30000005ff067230 */ /* 0x000fe40000004100 */
[----:B------:R-:W-:Y:S02]  /*36a0*/  HADD2.F32 R11, -RZ, R11.H0_H0 ;  /* 0x2000000bff0b7230 */ /* 0x000fe40000004100 */
[----:B------:R-:W-:-:S02]  /*36b0*/  HADD2.F32 R5, -RZ, R5.H0_H0 ;  /* 0x20000005ff057230 */ /* 0x000fc40000004100 */
[----:B------:R-:W-:Y:S02]  /*36c0*/  HADD2.F32 R10, -RZ, R10.H0_H0 ;  /* 0x2000000aff0a7230 */ /* 0x000fe40000004100 */
[CC--:B------:R-:W-:Y:S01]  /*36d0*/  FMUL.FTZ R30, R6.reuse, R11.reuse ;  /* 0x0000000b061e7220 */ /* 0x0c0fe20000410000 */
[----:B------:R-:W-:Y:S02]  /*36e0*/  HADD2.F32 R28, -RZ, R28.H0_H0 ;  /* 0x2000001cff1c7230 */ /* 0x000fe40000004100 */
[C---:B------:R-:W-:Y:S01]  /*36f0*/  FMUL.FTZ R11, R5.reuse, R11 ;  /* 0x0000000b050b7220 */ /* 0x040fe20000410000 */
[--C-:B------:R-:W-:Y:S02]  /*3700*/  HADD2.F32 R9, -RZ, R7.reuse.H1_H1 ;  /* 0x30000007ff097230 */ /* 0x100fe40000004100 */
[-C--:B------:R-:W-:Y:S01]  /*3710*/  FFMA.FTZ R30, R5, R10.reuse, -R30 ;  /* 0x0000000a051e7223 */ /* 0x080fe2000001081e */
[----:B------:R-:W-:Y:S02]  /*3720*/  HADD2.F32 R7, -RZ, R7.H0_H0 ;  /* 0x20000007ff077230 */ /* 0x000fe40000004100 */
[----:B------:R-:W-:Y:S01]  /*3730*/  FFMA.FTZ R29, R6, R10, R11 ;  /* 0x0000000a061d7223 */ /* 0x000fe2000001000b */
[----:B------:R-:W-:-:S02]  /*3740*/  HADD2.F32 R14, -RZ, R14.H0_H0 ;  /* 0x2000000eff0e7230 */ /* 0x000fc40000004100 */
[-C--:B------:R-:W-:Y:S01]  /*3750*/  FMUL.FTZ R34, R9, R28.reuse ;  /* 0x0000001c09227220 */ /* 0x080fe20000410000 */
[--C-:B------:R-:W-:Y:S02]  /*3760*/  HADD2.F32 R10, -RZ, R52.reuse.H0_H0 ;  /* 0x20000034ff0a7230 */ /* 0x100fe40000004100 */
[C---:B------:R-:W-:Y:S01]  /*3770*/  FMUL.FTZ R28, R7.reuse, R28 ;  /* 0x0000001c071c7220 */ /* 0x040fe20000410000 */
[----:B------:R-:W-:Y:S02]  /*3780*/  HADD2.F32 R11, -RZ, R52.H1_H1 ;  /* 0x30000034ff0b7230 */ /* 0x000fe40000004100 */
[-C--:B------:R-:W-:Y:S01]  /*3790*/  FFMA.FTZ R34, R7, R14.reuse, -R34 ;  /* 0x0000000e07227223 */ /* 0x080fe20000010822 */
[----:B------:R-:W-:Y:S02]  /*37a0*/  HADD2.F32 R5, -RZ, R4.H1_H1 ;  /* 0x30000004ff057230 */ /* 0x000fe40000004100 */
[----:B------:R-:W-:Y:S01]  /*37b0*/  FFMA.FTZ R35, R9, R14, R28 ;  /* 0x0000000e09237223 */ /* 0x000fe2000001001c */
[----:B------:R-:W-:-:S02]  /*37c0*/  HADD2.F32 R6, -RZ, R8.H1_H1 ;  /* 0x30000008ff067230 */ /* 0x000fc40000004100 */
[----:B------:R-:W-:Y:S02]  /*37d0*/  HADD2.F32 R4, -RZ, R4.H0_H0 ;  /* 0x20000004ff047230 */ /* 0x000fe40000004100 */
[CC--:B------:R-:W-:Y:S01]  /*37e0*/  FMUL.FTZ R15, R5.reuse, R10.reuse ;  /* 0x0000000a050f7220 */ /* 0x0c0fe20000410000 */
[----:B------:R-:W-:Y:S02]  /*37f0*/  HADD2.F32 R8, -RZ, R8.H0_H0 ;  /* 0x20000008ff087230 */ /* 0x000fe40000004100 */
        /* <DEDUP_REMOVED lines=13> */
.L_x_6625:
[----:B------:R-:W-:Y:S05]  /*38d0*/  BSYNC B1 ;  /* 0x0000000000017941 */ /* 0x000fea0003800000 */
.L_x_6624:
[----:B-1----:R1:W-:Y:S01]  /*38e0*/  STG.E.128 desc[UR44][R12.64+0x40], R4 ;  /* 0x000040040c007986 */ /* 0x0023e2000c101d2c */
[----:B------:R-:W-:Y:S05]  /*38f0*/  BRA `(.L_x_6619) ;  /* 0x0000000c00707947 */ /* 0x000fea0003800000 */
.L_x_6613:
[-C--:B------:R-:W-:Y:S01]  /*3900*/  IMAD R10, R44, R4.reuse, RZ ;  /* 0x000000042c0a7224 */ /* 0x080fe200078e02ff */
[----:B-----5:R-:W-:Y:S01]  /*3910*/  SHF.R.S32.HI R11, RZ, 0x1f, R32 ;  /* 0x0000001fff0b7819 */ /* 0x020fe20000011420 */
[----:B------:R-:W-:Y:S01]  /*3920*/  IMAD.WIDE.U32 R6, R152, R4, R8 ;  /* 0x0000000498067225 */ /* 0x000fe200078e0008 */
[----:B------:R-:W-:-:S03]  /*3930*/  ULDC.64 UR4, c[0x0][0x408] ;  /* 0x0001020000047ab9 */ /* 0x000fc60000000a00 */
[----:B------:R-:W-:Y:S02]  /*3940*/  IMAD R13, R152, R5, R10 ;  /* 0x00000005980d7224 */ /* 0x000fe400078e020a */
[----:B------:R-:W-:Y:S02]  /*3950*/  IMAD R45, R44, UR4, RZ ;  /* 0x000000042c2d7c24 */ /* 0x000fe4000f8e02ff */
[----:B------:R-:W-:Y:S02]  /*3960*/  IMAD R12, R36, -0x40, R38 ;  /* 0xffffffc0240c7824 */ /* 0x000fe400078e0226 */
[----:B------:R-:W-:Y:S02]  /*3970*/  IMAD.IADD R7, R13, 0x1, R7 ;  /* 0x000000010d077824 */ /* 0x000fe400078e0207 */
[----:B------:R-:W-:Y:S01]  /*3980*/  IMAD R10, R11, R4, RZ ;  /* 0x000000040b0a7224 */ /* 0x000fe200078e02ff */
[----:B------:R-:W-:Y:S01]  /*3990*/  VIMNMX R53, R12, 0x40, PT ;  /* 0x000000400c357848 */ /* 0x000fe20003fe0100 */
[----:B------:R-:W-:-:S03]  /*39a0*/  IMAD.WIDE.U32 R8, R152, UR4, R8 ;  /* 0x0000000498087c25 */ /* 0x000fc6000f8e0008 */
[C---:B------:R-:W-:Y:S01]  /*39b0*/  ISETP.GE.AND P3, PT, R152.reuse, R53, PT ;  /* 0x000000359800720c */ /* 0x040fe20003f66270 */
[----:B------:R-:W-:Y:S02]  /*39c0*/  IMAD R45, R152, UR5, R45 ;  /* 0x00000005982d7c24 */ /* 0x000fe4000f8e022d */
[----:B------:R-:W-:Y:S01]  /*39d0*/  IMAD.WIDE.U32 R6, R32, R4, R6 ;  /* 0x0000000420067225 */ /* 0x000fe200078e0006 */
[----:B------:R-:W-:-:S03]  /*39e0*/  ISETP.GE.OR P0, PT, R22, R43, P3 ;  /* 0x0000002b1600720c */ /* 0x000fc60001f06670 */
[----:B------:R-:W-:Y:S01]  /*39f0*/  IMAD R12, R32, R5, R10 ;  /* 0x00000005200c7224 */ /* 0x000fe200078e020a */
[----:B------:R-:W-:Y:S01]  /*3a00*/  IADD3 R6, P4, R51, R6, RZ ;  /* 0x0000000633067210 */ /* 0x000fe20007f9e0ff */
[----:B------:R-:W-:Y:S02]  /*3a10*/  IMAD.IADD R5, R45, 0x1, R9 ;  /* 0x000000012d057824 */ /* 0x000fe400078e0209 */
[----:B------:R-:W-:Y:S01]  /*3a20*/  IMAD R31, R31, UR4, RZ ;  /* 0x000000041f1f7c24 */ /* 0x000fe2000f8e02ff */
[----:B------:R-:W-:Y:S01]  /*3a30*/  IADD3.X R7, R49, R12, R7, P4, !PT ;  /* 0x0000000c31077210 */ /* 0x000fe200027fe407 */
[----:B------:R-:W-:Y:S02]  /*3a40*/  IMAD R9, R11, UR4, RZ ;  /* 0x000000040b097c24 */ /* 0x000fe4000f8e02ff */
[----:B------:R-:W-:Y:S02]  /*3a50*/  IMAD.MOV.U32 R4, RZ, RZ, R8 ;  /* 0x000000ffff047224 */ /* 0x000fe400078e0008 */
[----:B------:R-:W-:-:S02]  /*3a60*/  IMAD R45, R36, UR5, R31 ;  /* 0x00000005242d7c24 */ /* 0x000fc4000f8e021f */
[----:B------:R-:W-:-:S04]  /*3a70*/  IMAD.WIDE.U32 R10, R36, UR4, RZ ;  /* 0x00000004240a7c25 */ /* 0x000fc8000f8e00ff */
[C---:B------:R-:W-:Y:S02]  /*3a80*/  IMAD R9, R32.reuse, UR5, R9 ;  /* 0x0000000520097c24 */ /* 0x040fe4000f8e0209 */
[----:B------:R-:W-:Y:S01]  /*3a90*/  IMAD.WIDE.U32 R4, R32, UR4, R4 ;  /* 0x0000000420047c25 */ /* 0x000fe2000f8e0004 */
[----:B------:R-:W-:Y:S02]  /*3aa0*/  ULDC.64 UR4, c[0x0][0x3e8] ;  /* 0x0000fa0000047ab9 */ /* 0x000fe40000000a00 */
[----:B------:R-:W-:Y:S01]  /*3ab0*/  LEA R8, P4, R6, UR4, 0x1 ;  /* 0x0000000406087c11 */ /* 0x000fe2000f8808ff */
[----:B------:R-:W-:Y:S01]  /*3ac0*/  IMAD.IADD R31, R9, 0x1, R5 ;  /* 0x00000001091f7824 */ /* 0x000fe200078e0205 */
[----:B------:R-:W-:Y:S01]  /*3ad0*/  LEA R13, P5, R10, R4, 0x6 ;  /* 0x000000040a0d7211 */ /* 0x000fe200078a30ff */
[----:B------:R-:W-:Y:S01]  /*3ae0*/  IMAD.IADD R11, R45, 0x1, R11 ;  /* 0x000000012d0b7824 */ /* 0x000fe200078e020b */
[----:B------:R-:W-:Y:S02]  /*3af0*/  LEA.HI.X R9, R6, UR5, R7, 0x1, P4 ;  /* 0x0000000506097c11 */ /* 0x000fe4000a0f0c07 */
[----:B------:R-:W-:-:S02]  /*3b00*/  CS2R R4, SRZ ;  /* 0x0000000000047805 */ /* 0x000fc4000001ff00 */
[----:B------:R-:W-:Y:S01]  /*3b10*/  CS2R R6, SRZ ;  /* 0x0000000000067805 */ /* 0x000fe2000001ff00 */
[----:B------:R-:W-:Y:S01]  /*3b20*/  ULDC.64 UR4, c[0x0][0x400] ;  /* 0x0001000000047ab9 */ /* 0x000fe20000000a00 */
[----:B------:R-:W-:Y:S02]  /*3b30*/  LEA.HI.X R10, R10, R31, R11, 0x6, P5 ;  /* 0x0000001f0a0a7211 */ /* 0x000fe400028f340b */
[C---:B------:R-:W-:Y:S02]  /*3b40*/  LEA R12, P4, R13.reuse, UR4, 0x1 ;  /* 0x000000040d0c7c11 */ /* 0x040fe4000f8808ff */
[----:B------:R0:W2:Y:S02]  /*3b50*/  @!P0 LDG.E.128 R4, desc[UR44][R8.64] ;  /* 0x0000002c08048981 */ /* 0x0000a4000c1e1d00 */
[----:B------:R-:W-:Y:S02]  /*3b60*/  LEA.HI.X R13, R13, UR5, R10, 0x1, P4 ;  /* 0x000000050d0d7c11 */ /* 0x000fe4000a0f0c0a */
[----:B------:R-:W-:-:S02]  /*3b70*/  CS2R R10, SRZ ;  /* 0x00000000000a7805 */ /* 0x000fc4000001ff00 */
[----:B0-----:R-:W-:-:S06]  /*3b80*/  CS2R R8, SRZ ;  /* 0x0000000000087805 */ /* 0x001fcc000001ff00 */
[----:B------:R-:W3:Y:S01]  /*3b90*/  @!P0 LDG.E.128 R8, desc[UR44][R12.64] ;  /* 0x0000002c0c088981 */ /* 0x000ee2000c1e1d00 */
[----:B------:R-:W-:Y:S01]  /*3ba0*/  UISETP.NE.AND UP0, UPT, UR39, URZ, UPT ;  /* 0x0000003f2700728c */ /* 0x000fe2000bf05270 */
[----:B------:R-:W-:-:S05]  /*3bb0*/  ISETP.GE.AND P5, PT, R22, R43, PT ;  /* 0x0000002b1600720c */ /* 0x000fca0003fa6270 */
[----:B------:R-:W-:Y:S01]  /*3bc0*/  PLOP3.LUT P4, PT, PT, PT, UP0, 0x80, 0x0 ;  /* 0x000000000000781c */ /* 0x000fe20003f8f008 */
[----:B--2---:R-:W-:Y:S02]  /*3bd0*/  IMAD.MOV.U32 R31, RZ, RZ, R4 ;  /* 0x000000ffff1f7224 */ /* 0x004fe400078e0004 */
[----:B------:R-:W-:Y:S02]  /*3be0*/  IMAD.MOV.U32 R42, RZ, RZ, R5 ;  /* 0x000000ffff2a7224 */ /* 0x000fe400078e0005 */
[----:B------:R-:W-:Y:S02]  /*3bf0*/  IMAD.MOV.U32 R45, RZ, RZ, R6 ;  /* 0x000000ffff2d7224 */ /* 0x000fe400078e0006 */
[----:B------:R-:W-:Y:S01]  /*3c00*/  IMAD.MOV.U32 R48, RZ, RZ, R7 ;  /* 0x000000ffff307224 */ /* 0x000fe200078e0007 */
[----:B------:R-:W-:Y:S02]  /*3c10*/  PRMT R53, R53, 0x5410, R42 ;  /* 0x0000541035357816 */ /* 0x000fe4000000002a */
[----:B------:R-:W-:-:S02]  /*3c20*/  PRMT R63, R31, 0x5410, R45 ;  /* 0x000054101f3f7816 */ /* 0x000fc4000000002d */
[----:B------:R-:W-:Y:S01]  /*3c30*/  PRMT R56, R56, 0x5410, R48 ;  /* 0x0000541038387816 */ /* 0x000fe20000000030 */
[----:B---3--:R-:W-:Y:S02]  /*3c40*/  IMAD.MOV.U32 R12, RZ, RZ, R8 ;  /* 0x000000ffff0c7224 */ /* 0x008fe400078e0008 */
[----:B------:R-:W-:Y:S02]  /*3c50*/  IMAD.MOV.U32 R13, RZ, RZ, R9 ;  /* 0x000000ffff0d7224 */ /* 0x000fe400078e0009 */
[----:B------:R-:W-:Y:S02]  /*3c60*/  IMAD.MOV.U32 R31, RZ, RZ, R10 ;  /* 0x000000ffff1f7224 */ /* 0x000fe400078e000a */
[----:B------:R-:W-:Y:S01]  /*3c70*/  IMAD.MOV.U32 R42, RZ, RZ, R11 ;  /* 0x000000ffff2a7224 */ /* 0x000fe200078e000b */
[----:B------:R-:W-:Y:S02]  /*3c80*/  PRMT R53, R13, 0x7610, R53 ;  /* 0x000076100d357816 */ /* 0x000fe40000000035 */
[----:B------:R-:W-:-:S02]  /*3c90*/  PRMT R62, R12, 0x5410, R31 ;  /* 0x000054100c3e7816 */ /* 0x000fc4000000001f */
[----:B------:R-:W-:Y:S01]  /*3ca0*/  PRMT R56, R42, 0x7610, R56 ;  /* 0x000076102a387816 */ /* 0x000fe20000000038 */
[----:B------:R-:W-:Y:S06]  /*3cb0*/  @P4 BRA `(.L_x_6626) ;  /* 0x0000000000044947 */ /* 0x000fec0003800000 */
[----:B------:R-:W-:Y:S01]  /*3cc0*/  BPT.TRAP 0x1 ;  /* 0x000000040000795c */ /* 0x000fe20000300000 */
.L_x_6626:
[----:B------:R-:W-:Y:S01]  /*3cd0*/  IMAD R45, R153, 0x8, R2 ;  /* 0x00000008992d7824 */ /* 0x000fe200078e0202 */
[----:B------:R-:W-:Y:S01]  /*3ce0*/  SHF.L.U32 R48, R156, 0x1f, RZ ;  /* 0x0000001f9c307819 */ /* 0x000fe200000006ff */
[----:B------:R-:W0:Y:S01]  /*3cf0*/  LDC R49, c[0x0][0x2f4] ;  /* 0x0000bd00ff317b82 */ /* 0x000e220000000800 */
[----:B------:R-:W-:Y:S02]  /*3d00*/  BSSY B1, `(.L_x_6627) ;  /* 0x0000004000017945 */ /* 0x000fe40003800000 */
[----:B------:R-:W1:Y:S01]  /*3d10*/  SYNCS.PHASECHK.TRANS64.TRYWAIT P6, [R45+URZ+0x38890], R48 ;  /* 0x038890302d0075a7 */ /* 0x000e6200080c017f */
[----:B0-----:R-:W-:Y:S01]  /*3d20*/  ISETP.GE.OR P0, PT, R22, R49, P3 ;  /* 0x000000311600720c */ /* 0x001fe20001f06670 */
[----:B-1----:R-:W-:-:S12]  /*3d30*/  @!P6 BRA `(.L_x_6628) ;  /* 0x000003dc00b4e947 */ /* 0x002fd80003800000 */
.L_x_7027:
[----:B------:R-:W-:Y:S05]  /*3d40*/  BSYNC B1 ;  /* 0x0000000000017941 */ /* 0x000fea0003800000 */
.L_x_6627:
[----:B------:R-:W-:Y:S05]  /*3d50*/  @P0 BRA `(.L_x_6619) ;  /* 0x0000000800580947 */ /* 0x000fea0003800000 */
[----:B------:R-:W-:Y:S01]  /*3d60*/  IMAD.SHL.U32 R12, R43, 0x2, RZ ;  /* 0x000000022b0c7824 */ /* 0x000fe200078e00ff */
[----:B------:R-:W-:Y:S01]  /*3d70*/  BSSY B1, `(.L_x_6629) ;  /* 0x000006d000017945 */ /* 0x000fe20003800000 */
[----:B------:R-:W-:-:S04]  /*3d80*/  IMAD.WIDE.U32 R40, R152, R14, R40 ;  /* 0x0000000e98287225 */ /* 0x000fc800078e0028 */
[----:B------:R-:W-:Y:S02]  /*3d90*/  @P1 IMAD.IADD R12, R49, 0x1, -R12 ;  /* 0x00000001310c1824 */ /* 0x000fe400078e0a0c */
[----:B------:R-:W-:-:S03]  /*3da0*/  IMAD.IADD R50, R29, 0x1, R41 ;  /* 0x000000011d327824 */ /* 0x000fc600078e0229 */
[----:B------:R-:W-:-:S04]  /*3db0*/  SHF.R.S32.HI R13, RZ, 0x1f, R12 ;  /* 0x0000001fff0d7819 */ /* 0x000fc8000001140c */
[----:B------:R-:W-:Y:S01]  /*3dc0*/  LEA.HI R12, R13, R12, RZ, 0x4 ;  /* 0x0000000c0d0c7211 */ /* 0x000fe200078f20ff */
[----:B------:R-:W-:-:S03]  /*3dd0*/  IMAD.SHL.U32 R13, R39, 0x8, RZ ;  /* 0x00000008270d7824 */ /* 0x000fc600078e00ff */
[----:B------:R-:W-:Y:S02]  /*3de0*/  LEA.HI.SX32 R12, R12, R39, 0x1c ;  /* 0x000000270c0c7211 */ /* 0x000fe400078fe2ff */
[----:B------:R-:W-:-:S03]  /*3df0*/  IADD3 R43, P0, P6, R18, R40, R13 ;  /* 0x00000028122b7210 */ /* 0x000fc60007e1e00d */
[----:B------:R-:W-:Y:S01]  /*3e00*/  IMAD.SHL.U32 R51, R12, 0x8, RZ ;  /* 0x000000080c337824 */ /* 0x000fe200078e00ff */
[----:B------:R-:W-:-:S04]  /*3e10*/  LOP3.LUT R12, R30, 0x38, R13, 0xf8, !PT ;  /* 0x000000381e0c7812 */ /* 0x000fc800078ef80d */
[----:B------:R-:W-:Y:S02]  /*3e20*/  LOP3.LUT R30, R30, 0x38, R51, 0xf8, !PT ;  /* 0x000000381e1e7812 */ /* 0x000fe400078ef833 */
[C-C-:B------:R-:W-:Y:S02]  /*3e30*/  LOP3.LUT R12, R15.reuse, R12, R28.reuse, 0xf6, !PT ;  /* 0x0000000c0f0c7212 */ /* 0x140fe400078ef61c */
[----:B------:R-:W-:-:S03]  /*3e40*/  LOP3.LUT R30, R15, R30, R28, 0xf6, !PT ;  /* 0x0000001e0f1e7212 */ /* 0x000fc600078ef61c */
[C---:B------:R-:W-:Y:S01]  /*3e50*/  IMAD.IADD R15, R47.reuse, 0x1, R12 ;  /* 0x000000012f0f7824 */ /* 0x040fe200078e020c */
[----:B------:R-:W-:Y:S01]  /*3e60*/  SHF.R.S32.HI R12, RZ, 0x1f, R13 ;  /* 0x0000001fff0c7819 */ /* 0x000fe2000001140d */
[----:B------:R-:W-:Y:S02]  /*3e70*/  IMAD.IADD R47, R47, 0x1, R30 ;  /* 0x000000012f2f7824 */ /* 0x000fe400078e021e */
[----:B------:R-:W-:Y:S01]  /*3e80*/  IMAD R15, R15, 0x2, R2 ;  /* 0x000000020f0f7824 */ /* 0x000fe200078e0202 */
[----:B------:R-:W-:Y:S01]  /*3e90*/  IADD3.X R52, R3, R50, R12, P0, P6 ;  /* 0x0000003203347210 */ /* 0x000fe200007ec40c */
[----:B------:R-:W-:Y:S01]  /*3ea0*/  IMAD R47, R47, 0x2, R2 ;  /* 0x000000022f2f7824 */ /* 0x000fe200078e0202 */
[----:B------:R-:W-:-:S03]  /*3eb0*/  LEA R42, P0, R43, R34, 0x1 ;  /* 0x000000222b2a7211 */ /* 0x000fc600078008ff */
[----:B------:R-:W1:Y:S01]  /*3ec0*/  LDS.128 R12, [R15+0x22400] ;  /* 0x022400000f0c7984 */ /* 0x000e620000000c00 */
[----:B------:R-:W-:-:S03]  /*3ed0*/  LEA.HI.X R43, R43, R35, R52, 0x1, P0 ;  /* 0x000000232b2b7211 */ /* 0x000fc600000f0c34 */
[----:B------:R2:W3:Y:S01]  /*3ee0*/  LDS.128 R28, [R47+0x22400] ;  /* 0x022400002f1c7984 */ /* 0x0004e20000000c00 */
[----:B------:R-:W-:Y:S05]  /*3ef0*/  @P5 BRA `(.L_x_6630) ;  /* 0x0000000400505947 */ /* 0x000fea0003800000 */
[--C-:B------:R-:W-:Y:S02]  /*3f00*/  SHF.R.U64 R60, R8, 0x10, R9.reuse ;  /* 0x00000010083c7819 */ /* 0x100fe40000001209 */
[----:B------:R-:W-:Y:S01]  /*3f10*/  SHF.R.U32.HI R8, RZ, 0x10, R9 ;  /* 0x00000010ff087819 */ /* 0x000fe20000011609 */
[----:B------:R-:W-:Y:S01]  /*3f20*/  HADD2.F32 R9, -RZ, R53.H0_H0 ;  /* 0x20000035ff097230 */ /* 0x000fe20000004100 */
[----:B------:R-:W-:Y:S02]  /*3f30*/  SHF.R.U64 R61, R4, 0x10, R5 ;  /* 0x00000010043d7819 */ /* 0x000fe40000001205 */
[----:B------:R-:W-:Y:S01]  /*3f40*/  SHF.R.U64 R4, R6, 0x10, R7 ;  /* 0x0000001006047819 */ /* 0x000fe20000001207 */
[--C-:B---3--:R-:W-:Y:S01]  /*3f50*/  HADD2.F32 R6, -RZ, R29.reuse.H0_H0 ;  /* 0x2000001dff067230 */ /* 0x108fe20000004100 */
[----:B--2---:R-:W-:Y:S01]  /*3f60*/  SHF.R.U32.HI R47, RZ, 0x10, R5 ;  /* 0x00000010ff2f7819 */ /* 0x004fe20000011605 */
[----:B------:R-:W-:Y:S01]  /*3f70*/  HADD2.F32 R29, -RZ, R29.H1_H1 ;  /* 0x3000001dff1d7230 */ /* 0x000fe20000004100 */
[----:B------:R-:W-:Y:S01]  /*3f80*/  SHF.R.U64 R59, R10, 0x10, R11 ;  /* 0x000000100a3b7819 */ /* 0x000fe2000000120b */
[----:B-1----:R-:W-:Y:S01]  /*3f90*/  HADD2.F32 R5, -RZ, R13.H0_H0 ;  /* 0x2000000dff057230 */ /* 0x002fe20000004100 */
[----:B------:R-:W-:Y:S01]  /*3fa0*/  SHF.R.U32.HI R55, RZ, 0x10, R7 ;  /* 0x00000010ff377819 */ /* 0x000fe20000011607 */
[----:B------:R-:W-:-:S02]  /*3fb0*/  HADD2.F32 R10, -RZ, R8.H0_H0 ;  /* 0x20000008ff0a7230 */ /* 0x000fc40000004100 */
[CC--:B------:R-:W-:Y:S01]  /*3fc0*/  FMUL.FTZ R52, R6.reuse, R9.reuse ;  /* 0x0000000906347220 */ /* 0x0c0fe20000410000 */
[----:B------:R-:W-:Y:S02]  /*3fd0*/  HADD2.F32 R13, -RZ, R13.H1_H1 ;  /* 0x3000000dff0d7230 */ /* 0x000fe40000004100 */
[----:B------:R-:W-:Y:S01]  /*3fe0*/  FMUL.FTZ R9, R5, R9 ;  /* 0x0000000905097220 */ /* 0x000fe20000410000 */
[----:B------:R-:W-:Y:S02]  /*3ff0*/  HADD2.F32 R7, -RZ, R53.H1_H1 ;  /* 0x30000035ff077230 */ /* 0x000fe40000004100 */
[-C--:B------:R-:W-:Y:S01]  /*4000*/  FMUL.FTZ R54, R29, R10.reuse ;  /* 0x0000000a1d367220 */ /* 0x080fe20000410000 */
[----:B------:R-:W-:Y:S01]  /*4010*/  HADD2.F32 R8, -RZ, R47.H0_H0 ;  /* 0x2000002fff087230 */ /* 0x000fe20000004100 */
[----:B------:R-:W-:Y:S01]  /*4020*/  SHF.R.U32.HI R11, RZ, 0x10, R11 ;  /* 0x00000010ff0b7819 */ /* 0x000fe2000001160b */
[----:B------:R-:W-:Y:S01]  /*4030*/  FMUL.FTZ R10, R13, R10 ;  /* 0x0000000a0d0a7220 */ /* 0x000fe20000410000 */
[-C--:B------:R-:W-:Y:S01]  /*4040*/  FFMA.FTZ R47, R6, R7.reuse, R9 ;  /* 0x00000007062f7223 */ /* 0x080fe20000010009 */
[----:B------:R-:W-:Y:S01]  /*4050*/  FFMA.FTZ R52, R5, R7, -R52 ;  /* 0x0000000705347223 */ /* 0x000fe20000010834 */
[-C--:B------:R-:W-:Y:S01]  /*4060*/  FFMA.FTZ R53, R13, R8.reuse, -R54 ;  /* 0x000000080d357223 */ /* 0x080fe20000010836 */
[----:B------:R-:W-:Y:S01]  /*4070*/  FFMA.FTZ R54, R29, R8, R10 ;  /* 0x000000081d367223 */ /* 0x000fe2000001000a */
[----:B------:R-:W-:-:S02]  /*4080*/  HADD2.F32 R9, -RZ, R56.H0_H0 ;  /* 0x20000038ff097230 */ /* 0x000fc40000004100 */
[--C-:B------:R-:W-:Y:S01]  /*4090*/  HADD2.F32 R6, -RZ, R31.reuse.H0_H0 ;  /* 0x2000001fff067230 */ /* 0x100fe20000004100 */
[----:B------:R-:W-:Y:S01]  /*40a0*/  F2FP.F16.F32.PACK_AB R52, R53, R52 ;  /* 0x000000343534723e */ /* 0x000fe200000000ff */
[----:B------:R-:W-:Y:S01]  /*40b0*/  HADD2.F32 R31, -RZ, R31.H1_H1 ;  /* 0x3000001fff1f7230 */ /* 0x000fe20000004100 */
[----:B------:R-:W-:Y:S01]  /*40c0*/  F2FP.F16.F32.PACK_AB R47, R54, R47 ;  /* 0x0000002f362f723e */ /* 0x000fe200000000ff */
[----:B------:R-:W-:Y:S02]  /*40d0*/  HADD2.F32 R5, -RZ, R15.H0_H0 ;  /* 0x2000000fff057230 */ /* 0x000fe40000004100 */
[----:B------:R-:W-:Y:S02]  /*40e0*/  HADD2.F32 R10, -RZ, R11.H0_H0 ;  /* 0x2000000bff0a7230 */ /* 0x000fe40000004100 */
[----:B------:R-:W-:Y:S02]  /*40f0*/  HADD2.F32 R15, -RZ, R15.H1_H1 ;  /* 0x3000000fff0f7230 */ /* 0x000fe40000004100 */
[----:B------:R-:W-:-:S02]  /*4100*/  HADD2.F32 R7, -RZ, R56.H1_H1 ;  /* 0x30000038ff077230 */ /* 0x000fc40000004100 */
[CC--:B------:R-:W-:Y:S01]  /*4110*/  FMUL.FTZ R56, R6.reuse, R9.reuse ;  /* 0x0000000906387220 */ /* 0x0c0fe20000410000 */
[----:B------:R-:W-:Y:S02]  /*4120*/  HADD2.F32 R8, -RZ, R55.H0_H0 ;  /* 0x20000037ff087230 */ /* 0x000fe40000004100 */
[----:B------:R-:W-:Y:S01]  /*4130*/  FMUL.FTZ R9, R5, R9 ;  /* 0x0000000905097220 */ /* 0x000fe20000410000 */
[-C--:B------:R-:W-:Y:S01]  /*4140*/  FMUL.FTZ R58, R31, R10.reuse ;  /* 0x0000000a1f3a7220 */ /* 0x080fe20000410000 */
[----:B------:R-:W-:Y:S01]  /*4150*/  FMUL.FTZ R10, R15, R10 ;  /* 0x0000000a0f0a7220 */ /* 0x000fe20000410000 */
[-C--:B------:R-:W-:Y:S01]  /*4160*/  FFMA.FTZ R56, R5, R7.reuse, -R56 ;  /* 0x0000000705387223 */ /* 0x080fe20000010838 */
[----:B------:R-:W-:Y:S01]  /*4170*/  FFMA.FTZ R55, R6, R7, R9 ;  /* 0x0000000706377223 */ /* 0x000fe20000010009 */
[-C--:B------:R-:W-:Y:S01]  /*4180*/  FFMA.FTZ R57, R15, R8.reuse, -R58 ;  /* 0x000000080f397223 */ /* 0x080fe2000001083a */
[----:B------:R-:W-:Y:S01]  /*4190*/  FFMA.FTZ R58, R31, R8, R10 ;  /* 0x000000081f3a7223 */ /* 0x000fe2000001000a */
[----:B------:R-:W-:-:S02]  /*41a0*/  HADD2.F32 R6, -RZ, R28.H0_H0 ;  /* 0x2000001cff067230 */ /* 0x000fc40000004100 */
[----:B------:R-:W-:Y:S01]  /*41b0*/  HADD2.F32 R8, -RZ, R62.H0_H0 ;  /* 0x2000003eff087230 */ /* 0x000fe20000004100 */
[----:B------:R-:W-:Y:S01]  /*41c0*/  F2FP.F16.F32.PACK_AB R56, R57, R56 ;  /* 0x000000383938723e */ /* 0x000fe200000000ff */
[----:B------:R-:W-:Y:S01]  /*41d0*/  HADD2.F32 R11, -RZ, R60.H0_H0 ;  /* 0x2000003cff0b7230 */ /* 0x000fe20000004100 */
[----:B------:R-:W-:Y:S01]  /*41e0*/  F2FP.F16.F32.PACK_AB R55, R58, R55 ;  /* 0x000000373a37723e */ /* 0x000fe200000000ff */
[----:B------:R-:W-:Y:S02]  /*41f0*/  HADD2.F32 R5, -RZ, R12.H0_H0 ;  /* 0x2000000cff057230 */ /* 0x000fe40000004100 */
[-C--:B------:R-:W-:Y:S01]  /*4200*/  FMUL.FTZ R10, R6, R8.reuse ;  /* 0x00000008060a7220 */ /* 0x080fe20000410000 */
[----:B------:R-:W-:Y:S02]  /*4210*/  HADD2.F32 R28, -RZ, R28.H1_H1 ;  /* 0x3000001cff1c7230 */ /* 0x000fe40000004100 */
[----:B------:R-:W-:Y:S02]  /*4220*/  HADD2.F32 R12, -RZ, R12.H1_H1 ;  /* 0x3000000cff0c7230 */ /* 0x000fe40000004100 */
[----:B------:R-:W-:Y:S01]  /*4230*/  FMUL.FTZ R13, R5, R8 ;  /* 0x00000008050d7220 */ /* 0x000fe20000410000 */
[----:B------:R-:W-:-:S02]  /*4240*/  HADD2.F32 R7, -RZ, R63.H0_H0 ;  /* 0x2000003fff077230 */ /* 0x000fc40000004100 */
[-C--:B------:R-:W-:Y:S01]  /*4250*/  FMUL.FTZ R15, R28, R11.reuse ;  /* 0x0000000b1c0f7220 */ /* 0x080fe20000410000 */
[----:B------:R-:W-:Y:S02]  /*4260*/  HADD2.F32 R9, -RZ, R61.H0_H0 ;  /* 0x2000003dff097230 */ /* 0x000fe40000004100 */
[----:B------:R-:W-:Y:S01]  /*4270*/  FMUL.FTZ R11, R12, R11 ;  /* 0x0000000b0c0b7220 */ /* 0x000fe20000410000 */
[----:B------:R-:W-:Y:S02]  /*4280*/  HADD2.F32 R8, -RZ, R62.H1_H1 ;  /* 0x3000003eff087230 */ /* 0x000fe40000004100 */
[-C--:B------:R-:W-:Y:S01]  /*4290*/  FFMA.FTZ R13, R6, R7.reuse, R13 ;  /* 0x00000007060d7223 */ /* 0x080fe2000001000d */
[----:B------:R-:W-:Y:S01]  /*42a0*/  FFMA.FTZ R10, R5, R7, -R10 ;  /* 0x00000007050a7223 */ /* 0x000fe2000001080a */
[-C--:B------:R-:W-:Y:S01]  /*42b0*/  FFMA.FTZ R28, R28, R9.reuse, R11 ;  /* 0x000000091c1c7223 */ /* 0x080fe2000001000b */
[----:B------:R-:W-:Y:S02]  /*42c0*/  HADD2.F32 R6, -RZ, R30.H0_H0 ;  /* 0x2000001eff067230 */ /* 0x000fe40000004100 */
[----:B------:R-:W-:Y:S01]  /*42d0*/  FFMA.FTZ R15, R12, R9, -R15 ;  /* 0x000000090c0f7223 */ /* 0x000fe2000001080f */
[----:B------:R-:W-:-:S02]  /*42e0*/  HADD2.F32 R11, -RZ, R59.H0_H0 ;  /* 0x2000003bff0b7230 */ /* 0x000fc40000004100 */
[----:B------:R-:W-:Y:S01]  /*42f0*/  HADD2.F32 R5, -RZ, R14.H0_H0 ;  /* 0x2000000eff057230 */ /* 0x000fe20000004100 */
[----:B------:R-:W-:Y:S01]  /*4300*/  F2FP.F16.F32.PACK_AB R28, R28, R13 ;  /* 0x0000000d1c1c723e */ /* 0x000fe200000000ff */
[----:B------:R-:W-:Y:S01]  /*4310*/  HADD2.F32 R30, -RZ, R30.H1_H1 ;  /* 0x3000001eff1e7230 */ /* 0x000fe20000004100 */
[----:B------:R-:W-:Y:S01]  /*4320*/  F2FP.F16.F32.PACK_AB R12, R15, R10 ;  /* 0x0000000a0f0c723e */ /* 0x000fe200000000ff */
[----:B------:R-:W-:Y:S02]  /*4330*/  HADD2.F32 R14, -RZ, R14.H1_H1 ;  /* 0x3000000eff0e7230 */ /* 0x000fe40000004100 */
[----:B------:R-:W-:Y:S01]  /*4340*/  FMUL.FTZ R29, R5, R8 ;  /* 0x00000008051d7220 */ /* 0x000fe20000410000 */
[----:B------:R-:W-:Y:S02]  /*4350*/  HADD2.F32 R7, -RZ, R63.H1_H1 ;  /* 0x3000003fff077230 */ /* 0x000fe40000004100 */
[----:B------:R-:W-:Y:S01]  /*4360*/  FMUL.FTZ R31, R30, R11 ;  /* 0x0000000b1e1f7220 */ /* 0x000fe20000410000 */
[----:B------:R-:W-:-:S02]  /*4370*/  HADD2.F32 R9, -RZ, R4.H0_H0 ;  /* 0x20000004ff097230 */ /* 0x000fc40000004100 */
[----:B------:R-:W-:Y:S01]  /*4380*/  FMUL.FTZ R4, R6, R8 ;  /* 0x0000000806047220 */ /* 0x000fe20000410000 */
[----:B------:R-:W-:Y:S01]  /*4390*/  FMUL.FTZ R11, R14, R11 ;  /* 0x0000000b0e0b7220 */ /* 0x000fe20000410000 */
[-C--:B------:R-:W-:Y:S01]  /*43a0*/  FFMA.FTZ R29, R6, R7.reuse, R29 ;  /* 0x00000007061d7223 */ /* 0x080fe2000001001d */
[----:B------:R-:W-:Y:S02]  /*43b0*/  IMAD.MOV.U32 R13, RZ, RZ, R52 ;  /* 0x000000ffff0d7224 */ /* 0x000fe400078e0034 */
[----:B------:R-:W-:Y:S01]  /*43c0*/  FFMA.FTZ R4, R5, R7, -R4 ;  /* 0x0000000705047223 */ /* 0x000fe20000010804 */
[-C--:B------:R-:W-:Y:S01]  /*43d0*/  FFMA.FTZ R31, R14, R9.reuse, -R31 ;  /* 0x000000090e1f7223 */ /* 0x080fe2000001081f */
[----:B------:R-:W-:Y:S01]  /*43e0*/  FFMA.FTZ R30, R30, R9, R11 ;  /* 0x000000091e1e7223 */ /* 0x000fe2000001000b */
[----:B------:R-:W-:-:S03]  /*43f0*/  IMAD.MOV.U32 R15, RZ, RZ, R56 ;  /* 0x000000ffff0f7224 */ /* 0x000fc600078e0038 */
[----:B------:R-:W-:Y:S01]  /*4400*/  F2FP.F16.F32.PACK_AB R14, R31, R4 ;  /* 0x000000041f0e723e */ /* 0x000fe200000000ff */
[----:B------:R-:W-:Y:S01]  /*4410*/  IMAD.MOV.U32 R31, RZ, RZ, R55 ;  /* 0x000000ffff1f7224 */ /* 0x000fe200078e0037 */
[----:B------:R-:W-:Y:S01]  /*4420*/  F2FP.F16.F32.PACK_AB R30, R30, R29 ;  /* 0x0000001d1e1e723e */ /* 0x000fe200000000ff */
[----:B------:R-:W-:-:S07]  /*4430*/  IMAD.MOV.U32 R29, RZ, RZ, R47 ;  /* 0x000000ffff1d7224 */ /* 0x000fce00078e002f */
.L_x_6630:
[----:B------:R-:W-:Y:S05]  /*4440*/  BSYNC B1 ;  /* 0x0000000000017941 */ /* 0x000fea0003800000 */
.L_x_6629:
[----:B-1----:R4:W-:Y:S01]  /*4450*/  STG.E.128 desc[UR44][R42.64], R12 ;  /* 0x0000000c2a007986 */ /* 0x0029e2000c101d2c */
[----:B------:R-:W-:-:S13]  /*4460*/  ISETP.GE.AND P0, PT, R51, R49, PT ;  /* 0x000000313300720c */ /* 0x000fda0003f06270 */
[----:B------:R-:W-:Y:S05]  /*4470*/  @P0 BRA `(.L_x_6619) ;  /* 0x0000000000900947 */ /* 0x000fea0003800000 */
[--C-:B------:R-:W-:Y:S02]  /*4480*/  IADD3 R40, P0, P5, R18, R40, R51.reuse ;  /* 0x0000002812287210 */ /* 0x100fe40007d1e033 */
[----:B------:R-:W-:-:S04]  /*4490*/  SHF.R.S32.HI R51, RZ, 0x1f, R51 ;  /* 0x0000001fff337819 */ /* 0x000fc80000011433 */
[----:B------:R-:W-:Y:S02]  /*44a0*/  IADD3.X R51, R3, R50, R51, P0, P5 ;  /* 0x0000003203337210 */ /* 0x000fe400007ea433 */
[----:B------:R-:W-:-:S04]  /*44b0*/  LEA R34, P0, R40, R34, 0x1 ;  /* 0x0000002228227211 */ /* 0x000fc800078008ff */
[----:B------:R-:W-:-:S05]  /*44c0*/  LEA.HI.X R35, R40, R35, R51, 0x1, P0 ;  /* 0x0000002328237211 */ /* 0x000fca00000f0c33 */
[----:B---3--:R1:W-:Y:S01]  /*44d0*/  STG.E.128 desc[UR44][R34.64], R28 ;  /* 0x0000001c22007986 */ /* 0x0083e2000c101d2c */
[----:B------:R-:W-:Y:S05]  /*44e0*/  BRA `(.L_x_6619) ;  /* 0x0000000000747947 */ /* 0x000fea0003800000 */
.L_x_6612:
[----:B------:R-:W-:-:S06]  /*44f0*/  UISETP.NE.AND UP0, UPT, UR39, URZ, UPT ;  /* 0x0000003f2700728c */ /* 0x000fcc000bf05270 */
[----:B------:R-:W-:-:S13]  /*4500*/  PLOP3.LUT P4, PT, PT, PT, UP0, 0x80, 0x0 ;  /* 0x000000000000781c */ /* 0x000fda0003f8f008 */
[----:B------:R-:W-:Y:S05]  /*4510*/  @P4 BRA `(.L_x_6631) ;  /* 0x0000000000044947 */ /* 0x000fea0003800000 */
[----:B------:R-:W-:Y:S01]  /*4520*/  BPT.TRAP 0x1 ;  /* 0x000000040000795c */ /* 0x000fe20000300000 */
.L_x_6631:
        /* <DEDUP_REMOVED lines=8> */
.L_x_7028:
[----:B------:R-:W-:Y:S05]  /*45b0*/  BSYNC B1 ;  /* 0x0000000000017941 */ /* 0x000fea0003800000 */
.L_x_6632:
[----:B------:R-:W-:Y:S05]  /*45c0*/  @P3 BRA `(.L_x_6619) ;  /* 0x00000000003c3947 */ /* 0x000fea0003800000 */
[----:B------:R-:W-:Y:S01]  /*45d0*/  VIADD R4, R22, 0x20 ;  /* 0x0000002016047836 */ /* 0x000fe20000000000 */
[----:B------:R-:W-:Y:S01]  /*45e0*/  ULDC UR4, c[0x0][0x2f4] ;  /* 0x0000bd0000047ab9 */ /* 0x000fe20000000800 */
[----:B------:R-:W-:-:S03]  /*45f0*/  PLOP3.LUT P6, PT, PT, PT, PT, 0x8, 0x0 ;  /* 0x000000000000781c */ /* 0x000fc60003fce170 */
[----:B------:R-:W-:-:S13]  /*4600*/  ISETP.GE.AND P0, PT, R4, UR4, PT ;  /* 0x0000000404007c0c */ /* 0x000fda000bf06270 */
[----:B------:R-:W-:Y:S01]  /*4610*/  @!P0 LOP3.LUT P5, RZ, R157, 0x4, RZ, 0xc0, !PT ;  /* 0x000000049dff8812 */ /* 0x000fe200078ac0ff */
[----:B------:R-:W-:-:S03]  /*4620*/  @!P0 VIADD R4, R46, 0x20 ;  /* 0x000000202e048836 */ /* 0x000fc60000000000 */
[----:B------:R-:W-:Y:S02]  /*4630*/  @!P0 PLOP3.LUT P6, PT, P5, PT, PT, 0x80, 0x0 ;  /* 0x000000000000881c */ /* 0x000fe40002fcf070 */
[----:B------:R-:W-:-:S11]  /*4640*/  ISETP.GE.AND P5, PT, R22, UR4, PT ;  /* 0x0000000416007c0c */ /* 0x000fd6000bfa6270 */
[----:B------:R-:W-:-:S04]  /*4650*/  @P6 VIADD R4, R46, 0xffffffe0 ;  /* 0xffffffe02e046836 */ /* 0x000fc80000000000 */
[----:B------:R-:W-:Y:S02]  /*4660*/  @!P0 IMAD.IADD R47, R47, 0x1, R4 ;  /* 0x000000012f2f8824 */ /* 0x000fe400078e0204 */
[----:B------:R-:W1:Y:S02]  /*4670*/  @!P5 LDS.128 R4, [R42+0x22400] ;  /* 0x022400002a04d984 */ /* 0x000e640000000c00 */
[----:B------:R-:W-:-:S06]  /*4680*/  @!P0 IMAD R8, R47, 0x2, R2 ;  /* 0x000000022f088824 */ /* 0x000fcc00078e0202 */
[----:B------:R-:W2:Y:S04]  /*4690*/  @!P0 LDS.128 R8, [R8+0x22400] ;  /* 0x0224000008088984 */ /* 0x000ea80000000c00 */
[----:B-1----:R1:W-:Y:S04]  /*46a0*/  @!P5 STG.E.128 desc[UR44][R12.64], R4 ;  /* 0x000000040c00d986 */ /* 0x0023e8000c101d2c */
[----:B--2---:R1:W-:Y:S02]  /*46b0*/  @!P0 STG.E.128 desc[UR44][R12.64+0x40], R8 ;  /* 0x000040080c008986 */ /* 0x0043e4000c101d2c */
.L_x_6619:
[----:B------:R-:W-:Y:S05]  /*46c0*/  BSYNC B0 ;  /* 0x0000000000007941 */ /* 0x000fea0003800000 */
.L_x_6611:
[----:B-1----:R-:W1:Y:S01]  /*46d0*/  S2R R5, SR_TID.X ;  /* 0x0000000000057919 */ /* 0x002e620000002100 */
[----:B------:R-:W-:Y:S01]  /*46e0*/  @!PT LDS RZ, [RZ] ;  /* 0x00000000fffff984 */ /* 0x000fe20000000800 */
[----:B------:R-:W-:Y:S01]  /*46f0*/  @!PT LDS RZ, [RZ] ;  /* 0x00000000fffff984 */ /* 0x000fe20000000800 */
[----:B------:R-:W-:Y:S01]  /*4700*/  @!PT LDS RZ, [RZ] ;  /* 0x00000000fffff984 */ /* 0x000fe20000000800 */
[----:B------:R-:W-:Y:S01]  /*4710*/  @!PT LDS RZ, [RZ] ;  /* 0x00000000fffff984 */ /* 0x000fe20000000800 */
[----:B------:R0:W-:Y:S06]  /*4720*/  MEMBAR.ALL.CTA ;  /* 0x0000000000007992 */ /* 0x0001ec0000008000 */
[----:B0-----:R-:W0:Y:S01]  /*4730*/  FENCE.VIEW.ASYNC.S ;  /* 0x00000000000073c6 */ /* 0x001e220000000000 */
[----:B------:R-:W-:Y:S05]  /*4740*/  WARPSYNC.ALL ;  /* 0x0000000000007948 */ /* 0x000fea0003800000 */
[----:B------:R-:W-:Y:S01]  /*4750*/  BSSY B0, `(.L_x_6634) ;  /* 0x000000b000007945 */ /* 0x000fe20003800000 */
[----:B-1----:R-:W-:-:S02]  /*4760*/  LOP3.LUT R4, R5, 0x7f, RZ, 0xc0, !PT ;  /* 0x0000007f05047812 */ /* 0x002fc400078ec0ff */
[----:B------:R-:W-:Y:S02]  /*4770*/  SHF.R.U32.HI R5, RZ, 0x7, R5 ;  /* 0x00000007ff057819 */ /* 0x000fe40000011605 */
[----:B------:R-:W-:-:S03]  /*4780*/  ISETP.NE.AND P0, PT, R4, RZ, PT ;  /* 0x000000ff0400720c */ /* 0x000fc60003f05270 */
[----:B------:R-:W-:-:S10]  /*4790*/  VIADD R40, R5, 0x8 ;  /* 0x0000000805287836 */ /* 0x000fd40000000000 */
[----:B------:R-:W-:-:S05]  /*47a0*/  @!P0 VIADD R4, R45, 0x388a0 ;  /* 0x000388a02d048836 */ /* 0x000fca0000000000 */
[----:B------:R-:W-:Y:S01]  /*47b0*/  @!P0 PRMT R4, RZ, 0x654, R4 ;  /* 0x00000654ff048816 */ /* 0x000fe20000000004 */
[----:B0-----:R0:W-:Y:S06]  /*47c0*/  BAR.SYNC.DEFER_BLOCKING R40, 0x80 ;  /* 0x000200280000751d */ /* 0x0011ec0000010000 */
[----:B------:R0:W-:Y:S01]  /*47d0*/  @!P0 SYNCS.ARRIVE.TRANS64.RED.A1T0 RZ, [R4+URZ], RZ ;  /* 0x000000ff04ff89a7 */ /* 0x0001e2000810043f */
[----:B------:R-:W-:Y:S05]  /*47e0*/  @P4 BRA `(.L_x_6635) ;  /* 0x0000000000044947 */ /* 0x000fea0003800000 */
[----:B------:R-:W-:Y:S01]  /*47f0*/  BPT.TRAP 0x1 ;  /* 0x000000040000795c */ /* 0x000fe20000300000 */
.L_x_6635:
[----:B------:R-:W-:Y:S05]  /*4800*/  BSYNC B0 ;  /* 0x0000000000007941 */ /* 0x000fea0003800000 */
.L_x_6634:
[----:B------:R-:W1:Y:S01]  /*4810*/  SYNCS.PHASECHK.TRANS64.TRYWAIT P4, [R45+URZ+0x388b0], R48 ;  /* 0x0388b0302d0075a7 */ /* 0x000e62000808017f */
[----:B------:R-:W-:Y:S04]  /*4820*/  BSSY B0, `(.L_x_6636) ;  /* 0x0000002000007945 */ /* 0x000fe80003800000 */
[----:B-1----:R-:W-:Y:S05]  /*4830*/  @!P4 BRA `(.L_x_6637) ;  /* 0x000003d4001cc947 */ /* 0x002fea0003800000 */
.L_x_7029:
[----:B------:R-:W-:Y:S05]  /*4840*/  BSYNC B0 ;  /* 0x0000000000007941 */ /* 0x000fea0003800000 */
.L_x_6636:
[----:B------:R-:W-:Y:S01]  /*4850*/  BSSY B0, `(.L_x_6638) ;  /* 0x0000053000007945 */ /* 0x000fe20003800000 */
[----:B------:R-:W-:-:S03]  /*4860*/  IMAD R9, R153, 0x8000, R46 ;  /* 0x0000800099097824 */ /* 0x000fc600078e022e */
[----:B------:R-:W-:Y:S05]  /*4870*/  @P3 BRA `(.L_x_6639) ;  /* 0x0000000400403947 */ /* 0x000fea0003800000 */
[----:B0-----:R-:W-:Y:S01]  /*4880*/  VIADD R4, R22, 0x40 ;  /* 0x0000004016047836 */ /* 0x001fe20000000000 */
[----:B------:R-:W-:Y:S01]  /*4890*/  LOP3.LUT P4, RZ, R157, 0x4, RZ, 0xc0, !PT ;  /* 0x000000049dff7812 */ /* 0x000fe2000788c0ff */
[----:B------:R-:W-:Y:S01]  /*48a0*/  IMAD.WIDE R6, R36, 0x40, R20 ;  /* 0x0000004024067825 */ /* 0x000fe200078e0214 */
[----:B------:R-:W-:Y:S01]  /*48b0*/  ULDC UR4, c[0x0][0x320] ;  /* 0x0000c80000047ab9 */ /* 0x000fe20000000800 */
[----:B------:R-:W-:Y:S01]  /*48c0*/  ULDC.64 UR6, c[0x0][0x328] ;  /* 0x0000ca0000067ab9 */ /* 0x000fe20000000a00 */
[----:B------:R-:W-:Y:S01]  /*48d0*/  ISETP.GE.AND P6, PT, R4, UR4, PT ;  /* 0x0000000404007c0c */ /* 0x000fe2000bfc6270 */
[----:B------:R-:W-:Y:S01]  /*48e0*/  IMAD R7, R7, UR6, RZ ;  /* 0x0000000607077c24 */ /* 0x000fe2000f8e02ff */
[----:B------:R-:W-:Y:S01]  /*48f0*/  ISETP.GE.AND P5, PT, R22, UR4, PT ;  /* 0x0000000416007c0c */ /* 0x000fe2000bfa6270 */
[----:B------:R-:W-:Y:S02]  /*4900*/  IMAD.MOV.U32 R4, RZ, RZ, R26 ;  /* 0x000000ffff047224 */ /* 0x000fe400078e001a */
[----:B------:R-:W-:-:S02]  /*4910*/  IMAD.MOV.U32 R5, RZ, RZ, R0 ;  /* 0x000000ffff057224 */ /* 0x000fc400078e0000 */
[C---:B------:R-:W-:Y:S02]  /*4920*/  IMAD R7, R6.reuse, UR7, R7 ;  /* 0x0000000706077c24 */ /* 0x040fe4000f8e0207 */
[----:B------:R-:W-:Y:S01]  /*4930*/  IMAD.WIDE.U32 R4, R6, UR6, R4 ;  /* 0x0000000606047c25 */ /* 0x000fe2000f8e0004 */
[----:B------:R-:W-:-:S03]  /*4940*/  ULDC.64 UR6, c[0x0][0x318] ;  /* 0x0000c60000067ab9 */ /* 0x000fc60000000a00 */
[C---:B------:R-:W-:Y:S02]  /*4950*/  VIADD R41, R9.reuse, 0x20 ;  /* 0x0000002009297836 */ /* 0x040fe40000000000 */
[----:B------:R-:W-:Y:S01]  /*4960*/  @P4 VIADD R41, R9, 0xffffffe0 ;  /* 0xffffffe009294836 */ /* 0x000fe20000000000 */
[----:B------:R-:W-:Y:S01]  /*4970*/  LEA R34, P4, R4, UR6, 0x1 ;  /* 0x0000000604227c11 */ /* 0x000fe2000f8808ff */
[----:B------:R-:W-:Y:S02]  /*4980*/  IMAD.IADD R5, R5, 0x1, R7 ;  /* 0x0000000105057824 */ /* 0x000fe400078e0207 */
[C---:B------:R-:W-:Y:S02]  /*4990*/  VIADD R8, R22.reuse, 0x80 ;  /* 0x0000008016087836 */ /* 0x040fe40000000000 */
[----:B------:R-:W-:Y:S01]  /*49a0*/  VIADD R6, R22, 0xc0 ;  /* 0x000000c016067836 */ /* 0x000fe20000000000 */
[----:B------:R-:W-:Y:S01]  /*49b0*/  LEA.HI.X R35, R4, UR7, R5, 0x1, P4 ;  /* 0x0000000704237c11 */ /* 0x000fe2000a0f0c05 */
[----:B------:R-:W-:Y:S01]  /*49c0*/  IMAD R46, R9, 0x2, R2 ;  /* 0x00000002092e7824 */ /* 0x000fe200078e0202 */
[----:B------:R-:W-:Y:S01]  /*49d0*/  ISETP.GE.AND P3, PT, R8, UR4, PT ;  /* 0x0000000408007c0c */ /* 0x000fe2000bf66270 */
[----:B----4-:R-:W-:Y:S01]  /*49e0*/  VIADD R42, R22, 0x100 ;  /* 0x00000100162a7836 */ /* 0x010fe20000000000 */
[----:B------:R-:W-:Y:S01]  /*49f0*/  ISETP.GE.AND P4, PT, R6, UR4, PT ;  /* 0x0000000406007c0c */ /* 0x000fe2000bf86270 */
[----:B------:R-:W-:Y:S01]  /*4a00*/  VIADD R43, R22, 0x140 ;  /* 0x00000140162b7836 */ /* 0x000fe20000000000 */
[----:B------:R-:W0:Y:S04]  /*4a10*/  @!P5 LDS.128 R4, [R46+0x400] ;  /* 0x000400002e04d984 */ /* 0x000e280000000c00 */
[----:B------:R-:W4:Y:S05]  /*4a20*/  @!P6 LDS.128 R8, [R46+0x2400] ;  /* 0x002400002e08e984 */ /* 0x000f2a0000000c00 */
[----:B------:R-:W1:Y:S04]  /*4a30*/  @!P3 LDS.128 R12, [R46+0x4400] ;  /* 0x004400002e0cb984 */ /* 0x000e680000000c00 */
[----:B---3--:R-:W3:Y:S04]  /*4a40*/  @!P4 LDS.128 R28, [R46+0x6400] ;  /* 0x006400002e1cc984 */ /* 0x008ee80000000c00 */
[----:B0-----:R-:W-:Y:S01]  /*4a50*/  @!P5 STG.E.128 desc[UR44][R34.64], R4 ;  /* 0x000000042200d986 */ /* 0x001fe2000c101d2c */
[----:B------:R-:W-:Y:S01]  /*4a60*/  ISETP.GE.AND P5, PT, R42, UR4, PT ;  /* 0x000000042a007c0c */ /* 0x000fe2000bfa6270 */
[----:B------:R-:W-:-:S02]  /*4a70*/  VIADD R42, R22, 0x180 ;  /* 0x00000180162a7836 */ /* 0x000fc40000000000 */
[----:B----4-:R-:W-:Y:S01]  /*4a80*/  @!P6 STG.E.128 desc[UR44][R34.64+0x80], R8 ;  /* 0x000080082200e986 */ /* 0x010fe2000c101d2c */
[----:B------:R-:W-:Y:S01]  /*4a90*/  ISETP.GE.AND P6, PT, R43, UR4, PT ;  /* 0x000000042b007c0c */ /* 0x000fe2000bfc6270 */
[----:B------:R-:W-:Y:S02]  /*4aa0*/  VIADD R43, R22, 0x1c0 ;  /* 0x000001c0162b7836 */ /* 0x000fe40000000000 */
[----:B-1----:R-:W-:Y:S01]  /*4ab0*/  @!P3 STG.E.128 desc[UR44][R34.64+0x100], R12 ;  /* 0x0001000c2200b986 */ /* 0x002fe2000c101d2c */
[----:B------:R-:W-:Y:S01]  /*4ac0*/  ISETP.GE.AND P3, PT, R42, UR4, PT ;  /* 0x000000042a007c0c */ /* 0x000fe2000bf66270 */
[C---:B------:R-:W-:Y:S02]  /*4ad0*/  VIADD R42, R22.reuse, 0x60 ;  /* 0x00000060162a7836 */ /* 0x040fe40000000000 */
[----:B---3--:R-:W-:Y:S01]  /*4ae0*/  @!P4 STG.E.128 desc[UR44][R34.64+0x180], R28 ;  /* 0x0001801c2200c986 */ /* 0x008fe2000c101d2c */
[----:B------:R-:W-:Y:S01]  /*4af0*/  ISETP.GE.AND P4, PT, R43, UR4, PT ;  /* 0x000000042b007c0c */ /* 0x000fe2000bf86270 */
[----:B------:R-:W-:-:S02]  /*4b00*/  VIADD R43, R22, 0x20 ;  /* 0x00000020162b7836 */ /* 0x000fc40000000000 */
[----:B------:R-:W0:Y:S04]  /*4b10*/  @!P5 LDS.128 R4, [R46+0x8400] ;  /* 0x008400002e04d984 */ /* 0x000e280000000c00 */
[----:B------:R-:W1:Y:S04]  /*4b20*/  @!P6 LDS.128 R8, [R46+0xa400] ;  /* 0x00a400002e08e984 */ /* 0x000e680000000c00 */
[----:B------:R-:W3:Y:S04]  /*4b30*/  @!P3 LDS.128 R12, [R46+0xc400] ;  /* 0x00c400002e0cb984 */ /* 0x000ee80000000c00 */
[----:B------:R-:W4:Y:S04]  /*4b40*/  @!P4 LDS.128 R28, [R46+0xe400] ;  /* 0x00e400002e1cc984 */ /* 0x000f280000000c00 */
[----:B0-----:R-:W-:Y:S01]  /*4b50*/  @!P5 STG.E.128 desc[UR44][R34.64+0x200], R4 ;  /* 0x000200042200d986 */ /* 0x001fe2000c101d2c */
[----:B------:R-:W-:Y:S01]  /*4b60*/  ISETP.GE.AND P5, PT, R43, UR4, PT ;  /* 0x000000042b007c0c */ /* 0x000fe2000bfa6270 */
[----:B------:R-:W-:-:S02]  /*4b70*/  VIADD R43, R22, 0xa0 ;  /* 0x000000a0162b7836 */ /* 0x000fc40000000000 */
[----:B-1----:R-:W-:Y:S01]  /*4b80*/  @!P6 STG.E.128 desc[UR44][R34.64+0x280], R8 ;  /* 0x000280082200e986 */ /* 0x002fe2000c101d2c */
[----:B------:R-:W-:Y:S01]  /*4b90*/  ISETP.GE.AND P6, PT, R42, UR4, PT ;  /* 0x000000042a007c0c */ /* 0x000fe2000bfc6270 */
[----:B------:R-:W-:Y:S02]  /*4ba0*/  VIADD R42, R22, 0xe0 ;  /* 0x000000e0162a7836 */ /* 0x000fe40000000000 */
[----:B---3--:R-:W-:Y:S01]  /*4bb0*/  @!P3 STG.E.128 desc[UR44][R34.64+0x300], R12 ;  /* 0x0003000c2200b986 */ /* 0x008fe2000c101d2c */
[----:B------:R-:W-:Y:S01]  /*4bc0*/  ISETP.GE.AND P3, PT, R43, UR4, PT ;  /* 0x000000042b007c0c */ /* 0x000fe2000bf66270 */
[----:B------:R-:W-:Y:S02]  /*4bd0*/  IMAD R43, R41, 0x2, R2 ;  /* 0x00000002292b7824 */ /* 0x000fe400078e0202 */
[----:B----4-:R-:W-:Y:S01]  /*4be0*/  @!P4 STG.E.128 desc[UR44][R34.64+0x380], R28 ;  /* 0x0003801c2200c986 */ /* 0x010fe2000c101d2c */
[----:B------:R-:W-:Y:S01]  /*4bf0*/  ISETP.GE.AND P4, PT, R42, UR4, PT ;  /* 0x000000042a007c0c */ /* 0x000fe2000bf86270 */
[----:B------:R-:W-:-:S02]  /*4c00*/  VIADD R41, R22, 0x120 ;  /* 0x0000012016297836 */ /* 0x000fc40000000000 */
[----:B------:R-:W0:Y:S01]  /*4c10*/  @!P5 LDS.128 R4, [R43+0x400] ;  /* 0x000400002b04d984 */ /* 0x000e220000000c00 */
[----:B------:R-:W-:-:S03]  /*4c20*/  VIADD R42, R22, 0x160 ;  /* 0x00000160162a7836 */ /* 0x000fc60000000000 */
        /* <DEDUP_REMOVED lines=10> */
[----:B------:R-:W-:-:S03]  /*4cd0*/  ISETP.GE.AND P3, PT, R41, UR4, PT ;  /* 0x0000000429007c0c */ /* 0x000fc6000bf66270 */
[----:B----4-:R-:W-:Y:S01]  /*4ce0*/  @!P4 STG.E.128 desc[UR44][R34.64+0x1c0], R28 ;  /* 0x0001c01c2200c986 */ /* 0x010fe2000c101d2c */
[----:B------:R-:W-:-:S03]  /*4cf0*/  ISETP.GE.AND P4, PT, R42, UR4, PT ;  /* 0x000000042a007c0c */ /* 0x000fc6000bf86270 */
[----:B------:R-:W0:Y:S04]  /*4d00*/  @!P5 LDS.128 R4, [R43+0x8400] ;  /* 0x008400002b04d984 */ /* 0x000e280000000c00 */
[----:B------:R-:W1:Y:S04]  /*4d10*/  @!P6 LDS.128 R8, [R43+0xa400] ;  /* 0x00a400002b08e984 */ /* 0x000e680000000c00 */
[----:B------:R-:W3:Y:S04]  /*4d20*/  @!P3 LDS.128 R12, [R43+0xc400] ;  /* 0x00c400002b0cb984 */ /* 0x000ee80000000c00 */
[----:B------:R-:W4:Y:S04]  /*4d30*/  @!P4 LDS.128 R28, [R43+0xe400] ;  /* 0x00e400002b1cc984 */ /* 0x000f280000000c00 */
[----:B0-----:R0:W-:Y:S04]  /*4d40*/  @!P5 STG.E.128 desc[UR44][R34.64+0x240], R4 ;  /* 0x000240042200d986 */ /* 0x0011e8000c101d2c */
[----:B-1----:R0:W-:Y:S04]  /*4d50*/  @!P6 STG.E.128 desc[UR44][R34.64+0x2c0], R8 ;  /* 0x0002c0082200e986 */ /* 0x0021e8000c101d2c */
[----:B---3--:R0:W-:Y:S04]  /*4d60*/  @!P3 STG.E.128 desc[UR44][R34.64+0x340], R12 ;  /* 0x0003400c2200b986 */ /* 0x0081e8000c101d2c */
[----:B----4-:R0:W-:Y:S02]  /*4d70*/  @!P4 STG.E.128 desc[UR44][R34.64+0x3c0], R28 ;  /* 0x0003c01c2200c986 */ /* 0x0101e4000c101d2c */
.L_x_6639:
[----:B------:R-:W-:Y:S05]  /*4d80*/  BSYNC B0 ;  /* 0x0000000000007941 */ /* 0x000fea0003800000 */
.L_x_6638:
[----:B------:R-:W-:Y:S01]  /*4d90*/  @!PT LDS RZ, [RZ] ;  /* 0x00000000fffff984 */ /* 0x000fe20000000800 */
[----:B------:R-:W-:Y:S01]  /*4da0*/  @!PT LDS RZ, [RZ] ;  /* 0x00000000fffff984 */ /* 0x000fe20000000800 */
[----:B------:R-:W-:Y:S01]  /*4db0*/  @!PT LDS RZ, [RZ] ;  /* 0x00000000fffff984 */ /* 0x000fe20000000800 */
[----:B------:R-:W-:Y:S01]  /*4dc0*/  @!PT LDS RZ, [RZ] ;  /* 0x00000000fffff984 */ /* 0x000fe20000000800 */
[----:B------:R1:W-:Y:S06]  /*4dd0*/  MEMBAR.ALL.CTA ;  /* 0x0000000000007992 */ /* 0x0003ec0000008000 */
[----:B-1----:R-:W1:Y:S01]  /*4de0*/  FENCE.VIEW.ASYNC.S ;  /* 0x00000000000073c6 */ /* 0x002e620000000000 */
[----:B------:R-:W-:Y:S02]  /*4df0*/  VIADD R153, R153, 0x1 ;  /* 0x0000000199997836 */ /* 0x000fe40000000000 */
[----:B------:R-:W-:Y:S01]  /*4e00*/  @!P0 VIADD R45, R45, 0x388c0 ;  /* 0x000388c02d2d8836 */ /* 0x000fe20000000000 */
[----:B-1----:R1:W-:Y:S02]  /*4e10*/  BAR.SYNC.DEFER_BLOCKING R40, 0x80 ;  /* 0x000200280000751d */ /* 0x0023e40000010000 */
[----:B------:R-:W-:-:S02]  /*4e20*/  ISETP.NE.AND P3, PT, R153, 0x2, PT ;  /* 0x000000029900780c */ /* 0x000fc40003f65270 */
[----:B------:R-:W-:Y:S02]  /*4e30*/  @!P0 PRMT R45, RZ, 0x654, R45 ;  /* 0x00000654ff2d8816 */ /* 0x000fe4000000002d */
[----:B0-----:R-:W-:Y:S02]  /*4e40*/  SEL R5, RZ, 0x1, P3 ;  /* 0x00000001ff057807 */ /* 0x001fe40001800000 */
[----:B------:R-:W-:Y:S02]  /*4e50*/  SEL R153, R153, RZ, P3 ;  /* 0x000000ff99997207 */ /* 0x000fe40001800000 */
[----:B------:R-:W-:Y:S01]  /*4e60*/  LOP3.LUT R156, R156, R5, RZ, 0x3c, !PT ;  /* 0x000000059c9c7212 */ /* 0x000fe200078e3cff */
[----:B------:R1:W-:Y:S01]  /*4e70*/  @!P0 SYNCS.ARRIVE.TRANS64.RED.A1T0 RZ, [R45+URZ], RZ ;  /* 0x000000ff2dff89a7 */ /* 0x0003e2000810043f */
[----:B------:R-:W-:Y:S01]  /*4e80*/  PLOP3.LUT P0, PT, PT, PT, PT, 0x8, 0x0 ;  /* 0x000000000000781c */ /* 0x000fe20003f0e170 */
[----:B------:R-:W-:-:S12]  /*4e90*/  @P2 BRA `(.L_x_6640) ;  /* 0xffffffdc000c2947 */ /* 0x000fd8000383ffff */
.L_x_6606:
[----:B------:R-:W0:Y:S01]  /*4ea0*/  LDC R0, c[0x0][0xa80] ;  /* 0x0002a000ff007b82 */ /* 0x000e220000000800 */
[----:B------:R0:W-:Y:S01]  /*4eb0*/  STL.128 [R1+0x200], RZ ;  /* 0x000200ff01007387 */ /* 0x0001e20000100c00 */
[----:B------:R-:W-:Y:S01]  /*4ec0*/  BSSY B0, `(.L_x_6641) ;  /* 0x0000027000007945 */ /* 0x000fe20003800000 */
[----:B-1----:R-:W-:Y:S02]  /*4ed0*/  IMAD.U32 R40, RZ, RZ, UR37 ;  /* 0x00000025ff287e24 */ /* 0x002fe4000f8e00ff */
[----:B------:R1:W-:Y:S04]  /*4ee0*/  STL.128 [R1+0x210], RZ ;  /* 0x000210ff01007387 */ /* 0x0003e80000100c00 */
[----:B------:R1:W-:Y:S04]  /*4ef0*/  STL.128 [R1+0x230], RZ ;  /* 0x000230ff01007387 */ /* 0x0003e80000100c00 */
        /* <DEDUP_REMOVED lines=32> */
[----:B------:R-:W-:Y:S05]  /*5100*/  @P0 BRA `(.L_x_6642) ;  /* 0x0000000000080947 */ /* 0x000fea0003800000 */
[----:B------:R-:W0:Y:S02]  /*5110*/  FENCE.VIEW.ASYNC.G ;  /* 0x00000000000073c6 */ /* 0x000e240000000100 */
[----:B0-----:R-:W-:Y:S06]  /*5120*/  BAR.ARV 0xc, 0x180 ;  /* 0x0306000000007b1d */ /* 0x001fec0000002000 */
.L_x_6642:
[----:B------:R-:W-:Y:S05]  /*5130*/  BSYNC B0 ;  /* 0x0000000000007941 */ /* 0x000fea0003800000 */
.L_x_6641:
[----:B------:R-:W-:Y:S01]  /*5140*/  UISETP.NE.AND UP0, UPT, UR39, 0x1, UPT ;  /* 0x000000012700788c */ /* 0x000fe2000bf05270 */
[----:B------:R-:W-:Y:S01]  /*5150*/  IMAD.U32 R18, RZ, RZ, UR37 ;  /* 0x00000025ff127e24 */ /* 0x000fe2000f8e00ff */
[----:B------:R-:W-:Y:S01]  /*5160*/  IADD3 R40, P0, R40, 0x200, RZ ;  /* 0x0000020028287810 */ /* 0x000fe20007f1e0ff */
[----:B------:R-:W-:Y:S03]  /*5170*/  BSSY B7, `(.L_x_6643) ;  /* 0x0002cbd000077945 */ /* 0x000fe60003800000 */
[----:B------:R-:W-:Y:S01]  /*5180*/  PLOP3.LUT P2, PT, PT, PT, UP0, 0x80, 0x0 ;  /* 0x000000000000781c */ /* 0x000fe20003f4f008 */
[----:B------:R-:W-:Y:S01]  /*5190*/  IMAD.X R39, RZ, RZ, UR36, P0 ;  /* 0x00000024ff277e24 */ /* 0x000fe200080e06ff */
[----:B------:R-:W-:-:S05]  /*51a0*/  IADD3 R18, P1, R18, 0x230, RZ ;  /* 0x0000023012127810 */ /* 0x000fca0007f3e0ff */
[----:B------:R-:W-:-:S06]  /*51b0*/  IMAD.X R19, RZ, RZ, UR36, P1 ;  /* 0x00000024ff137e24 */ /* 0x000fcc00088e06ff */
[----:B------:R-:W-:Y:S05]  /*51c0*/  @!P2 BRA `(.L_x_6644) ;  /* 0x0000008000a8a947 */ /* 0x000fea0003800000 */
[----:B-1----:R-:W0:Y:S08]  /*51d0*/  LDC R0, c[0x0][0x448] ;  /* 0x00011200ff007b82 */ /* 0x002e300000000800 */
[----:B------:R-:W1:Y:S01]  /*51e0*/  LDC.64 R4, c[0x0][0xad8] ;  /* 0x0002b600ff047b82 */ /* 0x000e620000000a00 */
[----:B0-----:R-:W-:Y:S01]  /*51f0*/  ISETP.NE.AND P1, PT, R0, 0x1, PT ;  /* 0x000000010000780c */ /* 0x001fe20003f25270 */
[----:B------:R-:W-:Y:S01]  /*5200*/  VIADD R0, R164, 0x3f ;  /* 0x0000003fa4007836 */ /* 0x000fe20000000000 */
[----:B-1----:R-:W-:-:S11]  /*5210*/  ISETP.GE.AND P2, PT, R5, 0x1, PT ;  /* 0x000000010500780c */ /* 0x002fd60003f46270 */
        /* <DEDUP_REMOVED lines=18> */
.L_x_6647:
[----:B------:R-:W-:-:S13]  /*5340*/  ISETP.NE.AND P0, PT, R5, 0x1, PT ;  /* 0x000000010500780c */ /* 0x000fda0003f05270 */
[----:B------:R-:W0:Y:S02]  /*5350*/  @P0 LDC.64 R6, c[0x0][0xae0] ;  /* 0x0002b800ff060b82 */ /* 0x000e240000000a00 */
[----:B0-----:R-:W-:-:S05]  /*5360*/  @P0 IMAD.HI.U32 R6, R0, R6, RZ ;  /* 0x0000000600060227 */ /* 0x001fca00078e00ff */
[----:B------:R-:W-:-:S07]  /*5370*/  @P0 SHF.R.U32.HI R0, RZ, R7, R6 ;  /* 0x00000007ff000219 */ /* 0x000fce0000011606 */
.L_x_6648:
[----:B------:R-:W-:Y:S05]  /*5380*/  BSYNC B0 ;  /* 0x0000000000007941 */ /* 0x000fea0003800000 */
.L_x_6646:
[----:B------:R-:W-:-:S05]  /*5390*/  IMAD R3, R0, R5, R5 ;  /* 0x0000000500037224 */ /* 0x000fca00078e0205 */
[----:B------:R-:W-:-:S07]  /*53a0*/  VIMNMX R4, R4, R3, PT ;  /* 0x0000000304047248 */ /* 0x000fce0003fe0100 */
.L_x_6645:
[----:B------:R-:W0:Y:S01]  /*53b0*/  @P1 LDC R7, c[0x0][0x44c] ;  /* 0x00011300ff071b82 */ /* 0x000e220000000800 */
[----:B------:R-:W-:Y:S01]  /*53c0*/  VIADD R4, R4, 0x3f ;  /* 0x0000003f04047836 */ /* 0x000fe20000000000 */
[----:B------:R-:W-:-:S04]  /*53d0*/  ULDC UR4, c[0x0][0xad4] ;  /* 0x0002b50000047ab9 */ /* 0x000fc80000000800 */
        /* <DEDUP_REMOVED lines=8> */
[----:B----4-:R-:W-:-:S03]  /*5460*/  VIMNMX R12, R33, R0, PT ;  /* 0x00000000210c7248 */ /* 0x010fc60003fe0100 */
        /* <DEDUP_REMOVED lines=12> */
.L_x_6651:
[----:B------:R-:W-:-:S13]  /*5530*/  ISETP.NE.AND P0, PT, R5, 0x1, PT ;  /* 0x000000010500780c */ /* 0x000fda0003f05270 */
[----:B------:R-:W0:Y:S02]  /*5540*/  @P0 LDC.64 R6, c[0x0][0xae0] ;  /* 0x0002b800ff060b82 */ /* 0x000e240000000a00 */
[----:B0-----:R-:W-:-:S05]  /*5550*/  @P0 IMAD.HI.U32 R6, R200, R6, RZ ;  /* 0x00000006c8060227 */ /* 0x001fca00078e00ff */
[----:B------:R-:W-:-:S07]  /*5560*/  @P0 SHF.R.U32.HI R200, RZ, R7, R6 ;  /* 0x00000007ffc80219 */ /* 0x000fce0000011606 */
.L_x_6652:
[----:B------:R-:W-:Y:S05]  /*5570*/  BSYNC B0 ;  /* 0x0000000000007941 */ /* 0x000fea0003800000 */
.L_x_6650:
[----:B------:R-:W-:-:S05]  /*5580*/  IMAD R5, R200, R5, RZ ;  /* 0x00000005c8057224 */ /* 0x000fca00078e02ff */
[----:B------:R-:W-:-:S07]  /*5590*/  VIMNMX R0, R0, R5, !PT ;  /* 0x0000000500007248 */ /* 0x000fce0007fe0100 */
.L_x_6649:
[----:B------:R-:W-:Y:S01]  /*55a0*/  SHF.R.S32.HI R3, RZ, 0x1f, R0 ;  /* 0x0000001fff037819 */ /* 0x000fe20000011400 */
[----:B------:R-:W-:Y:S03]  /*55b0*/  BSSY B0, `(.L_x_6653) ;  /* 0x0000026000007945 */ /* 0x000fe60003800000 */
[----:B------:R-:W-:-:S04]  /*55c0*/  LEA.HI R3, R3, R0, RZ, 0x6 ;  /* 0x0000000003037211 */ /* 0x000fc800078f30ff */
        /* <DEDUP_REMOVED lines=36> */
.L_x_6654:
[----:B------:R-:W-:Y:S05]  /*5810*/  BSYNC B0 ;  /* 0x0000000000007941 */ /* 0x000fea0003800000 */
.L_x_6653:
[----:B------:R-:W-:Y:S01]  /*5820*/  IMAD R0, R194, R3, R9 ;  /* 0x00000003c2007224 */ /* 0x000fe200078e0209 */
[----:B------:R-:W-:-:S04]  /*5830*/  PRMT R4, RZ, 0x7610, R4 ;  /* 0x00007610ff047816 */ /* 0x000fc80000000004 */
[----:B------:R-:W-:-:S04]  /*5840*/  VIADDMNMX R12, R0, R3, R12, PT ;  /* 0x00000003000c7246 */ /* 0x000fc8000380010c */
[----:B------:R-:W-:-:S13]  /*5850*/  ISETP.GT.AND P0, PT, R12, R0, PT ;  /* 0x000000000c00720c */ /* 0x000fda0003f04270 */
[----:B------:R-:W-:Y:S05]  /*5860*/  @!P0 BRA `(.L_x_6655) ;  /* 0x000002c400348947 */ /* 0x000fea0003800000 */
        /* <DEDUP_REMOVED lines=26> */
[----:B--2---:R-:W2:Y:S04]  /*5a10*/  LDL R47, [R1+0x27c] ;  /* 0x00027c00012f7983 */ /* 0x004ea80000100800 */
[----:B------:R-:W2:Y:S04]  /*5a20*/  LDL R48, [R1+0x280] ;  /* 0x0002800001307983 */ /* 0x000ea80000100800 */
        /* <DEDUP_REMOVED lines=83> */
[----:B-----5:R-:W2:Y:S04]  /*5f60*/  LDL R32, [R1+0x3d4] ;  /* 0x0003d40001207983 */ /* 0x020ea80000100800 */
[----:B---3--:R-:W3:Y:S04]  /*5f70*/  LDL R29, [R1+0x3e8] ;  /* 0x0003e800011d7983 */ /* 0x008ee80000100800 */
[----:B------:R-:W3:Y:S04]  /*5f80*/  LDL R30, [R1+0x3ec] ;  /* 0x0003ec00011e7983 */ /* 0x000ee80000100800 */
[----:B------:R-:W3:Y:S04]  /*5f90*/  LDL R31, [R1+0x3f0] ;  /* 0x0003f000011f7983 */ /* 0x000ee80000100800 */
[----:B------:R-:W3:Y:S04]  /*5fa0*/  LDL R26, [R1+0x3f8] ;  /* 0x0003f800011a7983 */ /* 0x000ee80000100800 */
[----:B------:R-:W3:Y:S04]  /*5fb0*/  LDL R27, [R1+0x3fc] ;  /* 0x0003fc00011b7983 */ /* 0x000ee80000100800 */
[----:B------:R-:W3:Y:S04]  /*5fc0*/  LDL R28, [R1+0x400] ;  /* 0x00040000011c7983 */ /* 0x000ee80000100800 */
[----:B------:R-:W0:Y:S04]  /*5fd0*/  SHFL.IDX PT, R132, R237, RZ, 0x1f ;  /* 0x00001fffed847589 */ /* 0x000e2800000e0000 */
[----:B------:R-:W3:Y:S04]  /*5fe0*/  LDL R11, [R1+0x40c] ;  /* 0x00040c00010b7983 */ /* 0x000ee80000100800 */
[----:B------:R-:W3:Y:S04]  /*5ff0*/  LDL R13, [R1+0x410] ;  /* 0x00041000010d7983 */ /* 0x000ee80000100800 */
[----:B------:R-:W3:Y:S04]  /*6000*/  LDL R14, [R1+0x414] ;  /* 0x00041400010e7983 */ /* 0x000ee80000100800 */
[----:B------:R-:W3:Y:S04]  /*6010*/  LDL R15, [R1+0x418] ;  /* 0x00041800010f7983 */ /* 0x000ee80000100800 */
[----:B------:R-:W3:Y:S01]  /*6020*/  LDL R18, [R1+0x41c] ;  /* 0x00041c0001127983 */ /* 0x000ee20000100800 */
[----:B0-----:R-:W-:-:S03]  /*6030*/  LEA.HI R10, R132, R132, RZ, 0x1 ;  /* 0x00000084840a7211 */ /* 0x001fc600078f08ff */
[----:B------:R-:W3:Y:S01]  /*6040*/  LDL R19, [R1+0x420] ;  /* 0x0004200001137983 */ /* 0x000ee20000100800 */
[----:B------:R-:W-:-:S03]  /*6050*/  LOP3.LUT R10, R10, 0x1fffe, RZ, 0xc0, !PT ;  /* 0x0001fffe0a0a7812 */ /* 0x000fc600078ec0ff */
[----:B------:R-:W3:Y:S02]  /*6060*/  LDL R20, [R1+0x424] ;  /* 0x0004240001147983 */ /* 0x000ee40000100800 */
[----:B------:R-:W-:Y:S02]  /*6070*/  IMAD.IADD R132, R132, 0x1, -R10 ;  /* 0x0000000184847824 */ /* 0x000fe400078e0a0a */
[----:B------:R-:W3:Y:S04]  /*6080*/  LDL R21, [R1+0x428] ;  /* 0x0004280001157983 */ /* 0x000ee80000100800 */
[----:B------:R-:W3:Y:S04]  /*6090*/  LDL R10, [R1+0x408] ;  /* 0x00040800010a7983 */ /* 0x000ee80000100800 */
[----:B----4-:R0:W-:Y:S04]  /*60a0*/  STL [R1+0x230], R9 ;  /* 0x0002300901007387 */ /* 0x0101e80000100800 */
[----:B------:R1:W-:Y:S04]  /*60b0*/  STL [R1+0x234], R8 ;  /* 0x0002340801007387 */ /* 0x0003e80000100800 */
[----:B0-----:R-:W4:Y:S04]  /*60c0*/  LDL R9, [R1+0x404] ;  /* 0x0004040001097983 */ /* 0x001f280000100800 */
[----:B-1----:R-:W4:Y:S01]  /*60d0*/  LDL R8, [R1+0x42c] ;  /* 0x00042c0001087983 */ /* 0x002f220000100800 */
[----:B------:R-:W-:-:S04]  /*60e0*/  IMAD R132, R132, 0x8000, R2 ;  /* 0x0000800084847824 */ /* 0x000fc800078e0202 */
[----:B------:R-:W-:Y:S01]  /*60f0*/  VIADD R132, R132, 0x400 ;  /* 0x0000040084847836 */ /* 0x000fe20000000000 */
[----:B------:R0:W-:Y:S04]  /*6100*/  STL [R1+0x248], R34 ;  /* 0x0002482201007387 */ /* 0x0001e80000100800 */
[----:B------:R-:W-:Y:S01]  /*6110*/  SHF.R.U32.HI R132, RZ, 0x4, R132 ;  /* 0x00000004ff847819 */ /* 0x000fe20000011684 */
[----:B------:R1:W-:Y:S01]  /*6120*/  STL [R1+0x244], R3 ;  /* 0x0002440301007387 */ /* 0x0003e20000100800 */
[----:B0-----:R-:W-:Y:S02]  /*6130*/  VIADD R34, R2, 0x36400 ;  /* 0x0003640002227836 */ /* 0x001fe40000000000 */
[----:B-1----:R-:W-:-:S03]  /*6140*/  LOP3.LUT R3, R132, 0x3fff, RZ, 0xc0, !PT ;  /* 0x00003fff84037812 */ /* 0x002fc600078ec0ff */
[----:B------:R-:W-:Y:S02]  /*6150*/  SHF.R.U32.HI R34, RZ, 0x4, R34 ;  /* 0x00000004ff227819 */ /* 0x000fe40000011622 */
[----:B------:R-:W-:Y:S02]  /*6160*/  LOP3.LUT R3, R3, 0x2000000, RZ, 0xfc, !PT ;  /* 0x0200000003037812 */ /* 0x000fe400078efcff */
[----:B------:R-:W-:Y:S01]  /*6170*/  LOP3.LUT R34, R34, 0x3fff, RZ, 0xc0, !PT ;  /* 0x00003fff22227812 */ /* 0x000fe200078ec0ff */
[----:B------:R0:W-:Y:S04]  /*6180*/  STL [R1+0x3d0], R6 ;  /* 0x0003d00601007387 */ /* 0x0001e80000100800 */
[----:B------:R1:W-:Y:S04]  /*6190*/  STL [R1+0x3dc], R5 ;  /* 0x0003dc0501007387 */ /* 0x0003e80000100800 */
[----:B------:R1:W-:Y:S01]  /*61a0*/  STL [R1+0x3e0], R7 ;  /* 0x0003e00701007387 */ /* 0x0003e20000100800 */
[----:B0-----:R-:W-:-:S03]  /*61b0*/  IMAD R6, R33, 0x1000, R3 ;  /* 0x0000100021067824 */ /* 0x001fc600078e0203 */
[----:B------:R0:W-:Y:S01]  /*61c0*/  STL [R1+0x3d8], R4 ;  /* 0x0003d80401007387 */ /* 0x0001e20000100800 */
[----:B-1----:R-:W-:Y:S02]  /*61d0*/  IMAD.MOV.U32 R5, RZ, RZ, 0x40000040 ;  /* 0x40000040ff057424 */ /* 0x002fe400078e00ff */
[----:B------:R-:W-:Y:S01]  /*61e0*/  IMAD.MOV.U32 R7, RZ, RZ, 0x40000040 ;  /* 0x40000040ff077424 */ /* 0x000fe200078e00ff */
[----:B0-----:R-:W-:Y:S01]  /*61f0*/  LOP3.LUT R4, R34, 0x10000, RZ, 0xfc, !PT ;  /* 0x0001000022047812 */ /* 0x001fe200078efcff */
[----:B------:R0:W-:Y:S01]  /*6200*/  STL [R1+0x3e4], R24 ;  /* 0x0003e41801007387 */ /* 0x0001e20000100800 */
[----:B------:R-:W-:Y:S02]  /*6210*/  R2UR UR6, R6 ;  /* 0x00000000060672ca */ /* 0x000fe400000e0000 */
[----:B------:R-:W-:Y:S01]  /*6220*/  R2UR UR7, R7 ;  /* 0x00000000070772ca */ /* 0x000fe200000e0000 */
[----:B------:R1:W-:Y:S01]  /*6230*/  STL [R1+0x3f4], R25 ;  /* 0x0003f41901007387 */ /* 0x0003e20000100800 */
[----:B------:R-:W-:-:S02]  /*6240*/  R2UR UR4, R4 ;  /* 0x00000000040472ca */ /* 0x000fc400000e0000 */
[----:B------:R-:W-:Y:S01]  /*6250*/  R2UR UR5, R5 ;  /* 0x00000000050572ca */ /* 0x000fe200000e0000 */
[----:B0-----:R-:W-:Y:S02]  /*6260*/  VIADD R24, R6, 0x80 ;  /* 0x0000008006187836 */ /* 0x001fe40000000000 */
[----:B-1----:R-:W-:Y:S01]  /*6270*/  IMAD.MOV.U32 R25, RZ, RZ, 0x40000040 ;  /* 0x40000040ff197424 */ /* 0x002fe200078e00ff */
[----:B------:R-:W-:Y:S02]  /*6280*/  STL [R1+0x238], R133 ;  /* 0x0002388501007387 */ /* 0x000fe40000100800 */
[----:B------:R-:W-:Y:S02]  /*6290*/  R2UR UR10, R24 ;  /* 0x00000000180a72ca */ /* 0x000fe400000e0000 */
[----:B------:R-:W-:Y:S01]  /*62a0*/  STL [R1+0x23c], R134 ;  /* 0x00023c8601007387 */ /* 0x000fe20000100800 */
[----:B------:R-:W-:-:S03]  /*62b0*/  R2UR UR11, R25 ;  /* 0x00000000190b72ca */ /* 0x000fc600000e0000 */
        /* <DEDUP_REMOVED lines=104> */
[----:B------:R0:W-:Y:S01]  /*6940*/  STL [R1+0x400], R28 ;  /* 0x0004001c01007387 */ /* 0x0001e20000100800 */
[----:B------:R-:W-:Y:S06]  /*6950*/  BAR.SYNC.DEFER_BLOCKING 0xe, 0x100 ;  /* 0x0384000000007b1d */ /* 0x000fec0000010000 */
        /* <DEDUP_REMOVED lines=8> */
[----:B----4-:R0:W-:Y:S04]  /*69e0*/  STL [R1+0x404], R9 ;  /* 0x0004040901007387 */ /* 0x0101e80000100800 */
        /* <DEDUP_REMOVED lines=8> */
[----:B0-----:R-:W-:-:S02]  /*6a70*/  IMAD.MOV.U32 R9, RZ, RZ, 0x40000040 ;  /* 0x40000040ff097424 */ /* 0x001fc400078e00ff */
[----:B-1----:R-:W-:-:S03]  /*6a80*/  VIADD R8, R6, 0x100 ;  /* 0x0000010006087836 */ /* 0x002fc60000000000 */
[----:B------:R-:W-:Y:S01]  /*6a90*/  R2UR UR7, R9 ;  /* 0x00000000090772ca */ /* 0x000fe200000e0000 */
[----:B------:R-:W-:Y:S01]  /*6aa0*/  IMAD.MOV.U32 R9, RZ, RZ, 0x40000040 ;  /* 0x40000040ff097424 */ /* 0x000fe200078e00ff */
[----:B------:R-:W-:Y:S01]  /*6ab0*/  R2UR UR6, R8 ;  /* 0x00000000080672ca */ /* 0x000fe200000e0000 */
[----:B------:R-:W-:-:S03]  /*6ac0*/  VIADD R8, R4, 0x4 ;  /* 0x0000000404087836 */ /* 0x000fc60000000000 */
        /* <DEDUP_REMOVED lines=38> */
[----:B------:R-:W-:Y:S01]  /*6d30*/  IMAD.MOV.U32 R7, RZ, RZ, 0x40000040 ;  /* 0x40000040ff077424 */ /* 0x000fe200078e00ff */
        /* <DEDUP_REMOVED lines=35> */
[----:B------:R-:W-:Y:S01]  /*6f70*/  R2UR UR6, R6 ;  /* 0x00000000060672ca */ /* 0x000fe200000e0000 */
[----:B------:R-:W-:Y:S01]  /*6f80*/  VIADD R6, R4, 0x6 ;  /* 0x0000000604067836 */ /* 0x000fe20000000000 */
[----:B------:R-:W-:Y:S01]  /*6f90*/  R2UR UR7, R7 ;  /* 0x00000000070772ca */ /* 0x000fe200000e0000 */
[----:B------:R-:W-:-:S03]  /*6fa0*/  IMAD.MOV.U32 R7, RZ, RZ, 0x40000040 ;  /* 0x40000040ff077424 */ /* 0x000fc600078e00ff */
        /* <DEDUP_REMOVED lines=71> */
[----:B------:R-:W4:Y:S04]  /*7420*/  LDL R14, [R1+0x234] ;  /* 0x00023400010e7983 */ /* 0x000f280000100800 */
[----:B------:R-:W4:Y:S04]  /*7430*/  LDL R15, [R1+0x238] ;  /* 0x00023800010f7983 */ /* 0x000f280000100800 */
[----:B------:R-:W4:Y:S04]  /*7440*/  LDL R18, [R1+0x23c] ;  /* 0x00023c0001127983 */ /* 0x000f280000100800 */
[----:B------:R-:W4:Y:S04]  /*7450*/  LDL R19, [R1+0x240] ;  /* 0x0002400001137983 */ /* 0x000f280000100800 */
[----:B------:R-:W4:Y:S04]  /*7460*/  LDL R20, [R1+0x244] ;  /* 0x0002440001147983 */ /* 0x000f280000100800 */
[----:B------:R-:W4:Y:S04]  /*7470*/  LDL R21, [R1+0x248] ;  /* 0x0002480001157983 */ /* 0x000f280000100800 */
[----:B0-----:R-:W4:Y:S04]  /*7480*/  LDL R24, [R1+0x24c] ;  /* 0x00024c0001187983 */ /* 0x001f280000100800 */
[----:B------:R-:W4:Y:S04]  /*7490*/  LDL R25, [R1+0x250] ;  /* 0x0002500001197983 */ /* 0x000f280000100800 */
[----:B------:R-:W4:Y:S04]  /*74a0*/  LDL R26, [R1+0x254] ;  /* 0x00025400011a7983 */ /* 0x000f280000100800 */
[----:B------:R-:W4:Y:S04]  /*74b0*/  LDL R27, [R1+0x258] ;  /* 0x00025800011b7983 */ /* 0x000f280000100800 */
[----:B-1----:R-:W4:Y:S04]  /*74c0*/  LDL R28, [R1+0x25c] ;  /* 0x00025c00011c7983 */ /* 0x002f280000100800 */
[----:B------:R-:W4:Y:S04]  /*74d0*/  LDL R29, [R1+0x260] ;  /* 0x00026000011d7983 */ /* 0x000f280000100800 */
[----:B------:R-:W4:Y:S04]  /*74e0*/  LDL R30, [R1+0x264] ;  /* 0x00026400011e7983 */ /* 0x000f280000100800 */
[----:B------:R-:W4:Y:S04]  /*74f0*/  LDL R31, [R1+0x268] ;  /* 0x00026800011f7983 */ /* 0x000f280000100800 */
        /* <DEDUP_REMOVED lines=113> */
[----:B------:R-:W0:Y:S03]  /*7c10*/  S2R R163, SR_TID.X ;  /* 0x0000000000a37919 */ /* 0x000e260000002100 */
        /* <DEDUP_REMOVED lines=8> */
[----:B0-----:R-:W-:-:S03]  /*7ca0*/  LOP3.LUT R168, R163, 0x7f, RZ, 0xc0, !PT ;  /* 0x0000007fa3a87812 */ /* 0x001fc600078ec0ff */
        /* <DEDUP_REMOVED lines=122> */
[----:B------:R-:W-:Y:S01]  /*8450*/  VIADD R163, R12, 0xfffffffe ;  /* 0xfffffffe0ca37836 */ /* 0x000fe20000000000 */
[----:B------:R-:W-:Y:S04]  /*8460*/  BSSY B0, `(.L_x_6656) ;  /* 0x0000008000007945 */ /* 0x000fe80003800000 */
[----:B------:R-:W-:-:S07]  /*8470*/  ISETP.GE.AND P0, PT, R163, R0, PT ;  /* 0x00000000a300720c */ /* 0x000fce0003f06270 */
[----:B-1----:R-:W-:Y:S06]  /*8480*/  @P1 BRA `(.L_x_6657) ;  /* 0x0000000000141947 */ /* 0x002fec0003800000 */
[----:B------:R-:W2:Y:S02]  /*8490*/  LDL R13, [R1+0x1e8] ;  /* 0x0001e800010d7983 */ /* 0x000ea40000100800 */
[----:B--2---:R-:W-:-:S04]  /*84a0*/  IMAD R12, R13, 0x8, R2 ;  /* 0x000000080d0c7824 */ /* 0x004fc800078e0202 */
[----:B------:R-:W-:-:S05]  /*84b0*/  VIADD R12, R12, 0x38860 ;  /* 0x000388600c0c7836 */ /* 0x000fca0000000000 */
[----:B------:R-:W-:-:S04]  /*84c0*/  PRMT R12, RZ, 0x654, R12 ;  /* 0x00000654ff0c7816 */ /* 0x000fc8000000000c */
[----:B------:R0:W-:Y:S03]  /*84d0*/  SYNCS.ARRIVE.TRANS64.RED.A1T0 RZ, [R12+URZ], RZ ;  /* 0x000000ff0cff79a7 */ /* 0x0001e6000810043f */
.L_x_6657:
[----:B------:R-:W-:Y:S05]  /*84e0*/  BSYNC B0 ;  /* 0x0000000000007941 */ /* 0x000fea0003800000 */
.L_x_6656:
[----:B------:R-:W-:Y:S04]  /*84f0*/  BSSY B0, `(.L_x_6658) ;  /* 0x00003e2000007945 */ /* 0x000fe80003800000 */
[----:B------:R-:W-:Y:S05]  /*8500*/  @!P0 BRA `(.L_x_6659) ;  /* 0x0000003c00808947 */ /* 0x000fea0003800000 */
.L_x_6662:
        /* <DEDUP_REMOVED lines=60> */
[----:B01----:R-:W5:Y:S04]  /*88d0*/  LDL.64 R12, [R1+0x3e8] ;  /* 0x0003e800010c7983 */ /* 0x003f680000100a00 */
[----:B------:R-:W5:Y:S04]  /*88e0*/  LDL.64 R24, [R1+0x3f8] ;  /* 0x0003f80001187983 */ /* 0x000f680000100a00 */
[----:B------:R-:W5:Y:S04]  /*88f0*/  LDL.64 R20, [R1+0x408] ;  /* 0x0004080001147983 */ /* 0x000f680000100a00 */
[----:B------:R-:W5:Y:S04]  /*8900*/  LDL.64 R18, [R1+0x418] ;  /* 0x0004180001127983 */ /* 0x000f680000100a00 */
[----:B------:R-:W5:Y:S01]  /*8910*/  LDL.64 R14, [R1+0x428] ;  /* 0x00042800010e7983 */ /* 0x000f620000100a00 */
[----:B--2---:R-:W-:-:S04]  /*8920*/  IMAD R145, R168, 0x40, R160 ;  /* 0x00000040a8917824 */ /* 0x004fc800078e02a0 */
[----:B------:R-:W-:Y:S01]  /*8930*/  IMAD R145, R145, 0x4, R2 ;  /* 0x0000000491917824 */ /* 0x000fe200078e0202 */
        /* <DEDUP_REMOVED lines=195> */
[----:B0-----:R-:W2:Y:S04]  /*9570*/  LDL R12, [R1+0x234] ;  /* 0x00023400010c7983 */ /* 0x001ea80000100800 */
[----:B------:R-:W3:Y:S04]  /*9580*/  LDL R13, [R1+0x238] ;  /* 0x00023800010d7983 */ /* 0x000ee80000100800 */
[----:B-1----:R-:W4:Y:S04]  /*9590*/  LDL R14, [R1+0x23c] ;  /* 0x00023c00010e7983 */ /* 0x002f280000100800 */
        /* <DEDUP_REMOVED lines=125> */
[----:B--2---:R-:W-:Y:S04]  /*9d70*/  STL [R1+0x234], R12 ;  /* 0x0002340c01007387 */ /* 0x004fe80000100800 */
[----:B---3--:R-:W-:Y:S04]  /*9d80*/  STL [R1+0x238], R13 ;  /* 0x0002380d01007387 */ /* 0x008fe80000100800 */
        /* <DEDUP_REMOVED lines=157> */
[----:B------:R-:W-:Y:S01]  /*a760*/  VIADD R12, R168, 0x1 ;  /* 0x00000001a80c7836 */ /* 0x000fe20000000000 */
[----:B------:R-:W-:Y:S01]  /*a770*/  R2UR UR4, R4 ;  /* 0x00000000040472ca */ /* 0x000fe200000e0000 */
[----:B------:R-:W-:Y:S01]  /*a780*/  IMAD.MOV.U32 R13, RZ, RZ, 0x40000040 ;  /* 0x40000040ff0d7424 */ /* 0x000fe200078e00ff */
[----:B------:R-:W-:Y:S01]  /*a790*/  R2UR UR5, R5 ;  /* 0x00000000050572ca */ /* 0x000fe200000e0000 */
[----:B------:R-:W-:Y:S01]  /*a7a0*/  IMAD.MOV.U32 R15, RZ, RZ, 0x40000040 ;  /* 0x40000040ff0f7424 */ /* 0x000fe200078e00ff */
[----:B------:R-:W-:Y:S01]  /*a7b0*/  ISETP.NE.AND P0, PT, R12, 0x2, PT ;  /* 0x000000020c00780c */ /* 0x000fe20003f05270 */
[----:B------:R0:W-:Y:S01]  /*a7c0*/  STL [R1+0x1e8], R12 ;  /* 0x0001e80c01007387 */ /* 0x0001e20000100800 */
[----:B------:R-:W-:Y:S01]  /*a7d0*/  R2UR UR7, R13 ;  /* 0x000000000d0772ca */ /* 0x000fe200000e0000 */
[----:B------:R-:W-:-:S10]  /*a7e0*/  IMAD.MOV.U32 R13, RZ, RZ, 0x40000040 ;  /* 0x40000040ff0d7424 */ /* 0x000fd400078e00ff */
[----:B0-----:R-:W-:-:S04]  /*a7f0*/  @!P0 IMAD.MOV.U32 R12, RZ, RZ, RZ ;  /* 0x000000ffff0c8224 */ /* 0x001fc800078e00ff */
[----:B------:R-:W-:-:S04]  /*a800*/  IMAD R12, R12, 0x1000, R3 ;  /* 0x000010000c0c7824 */ /* 0x000fc800078e0203 */
[C---:B------:R-:W-:Y:S01]  /*a810*/  VIADD R14, R12.reuse, 0x80 ;  /* 0x000000800c0e7836 */ /* 0x040fe20000000000 */
[----:B------:R-:W-:Y:S01]  /*a820*/  R2UR UR6, R12 ;  /* 0x000000000c0672ca */ /* 0x000fe200000e0000 */
[----:B--2---:R-:W-:-:S12]  /*a830*/  WARPGROUP.ARRIVE ;  /* 0x00000000000079c5 */ /* 0x004fd80000000000 */
        /* <DEDUP_REMOVED lines=43> */
[----:B------:R-:W-:Y:S02]  /*aaf0*/  R2UR UR6, R14 ;  /* 0x000000000e0672ca */ /* 0x000fe400000e0000 */
[----:B------:R-:W-:Y:S02]  /*ab00*/  R2UR UR7, R15 ;  /* 0x000000000f0772ca */ /* 0x000fe400000e0000 */
        /* <DEDUP_REMOVED lines=38> */
[----:B------:R-:W-:Y:S01]  /*ad70*/  R2UR UR7, R13 ;  /* 0x000000000d0772ca */ /* 0x000fe200000e0000 */
[----:B------:R-:W2:Y:S01]  /*ad80*/  @!P0 LDL R12, [R1+0x1ec] ;  /* 0x0001ec00010c8983 */ /* 0x000ea20000100800 */
[----:B------:R-:W-:Y:S02]  /*ad90*/  R2UR UR4, R6 ;  /* 0x00000000060472ca */ /* 0x000fe400000e0000 */
[----:B------:R-:W-:Y:S01]  /*ada0*/  R2UR UR5, R7 ;  /* 0x00000000070572ca */ /* 0x000fe200000e0000 */
[----:B------:R-:W3:Y:S01]  /*adb0*/  LDL R13, [R1+0x1f0] ;  /* 0x0001f000010d7983 */ /* 0x000ee20000100800 */
[----:B------:R-:W-:-:S03]  /*adc0*/  WARPGROUP.DEPBAR.LE gsb0, 0x0 ;  /* 0x00008000000079c5 */ /* 0x000fc60000010000 */
        /* <DEDUP_REMOVED lines=67> */
[----:B0-----:R-:W5:Y:S04]  /*b200*/  LDL R139, [R1+0x248] ;  /* 0x00024800018b7983 */ /* 0x001f680000100800 */
[----:B-1----:R-:W2:Y:S04]  /*b210*/  LDL R143, [R1+0x238] ;  /* 0x00023800018f7983 */ /* 0x002ea80000100800 */
[----:B----4-:R-:W4:Y:S04]  /*b220*/  LDL R145, [R1+0x230] ;  /* 0x0002300001917983 */ /* 0x010f280000100800 */
[----:B------:R-:W5:Y:S04]  /*b230*/  LDL R144, [R1+0x234] ;  /* 0x0002340001907983 */ /* 0x000f680000100800 */
        /* <DEDUP_REMOVED lines=123> */
[----:B------:R-:W2:Y:S01]  /*b9f0*/  LDL R14, [R1+0x42c] ;  /* 0x00042c00010e7983 */ /* 0x000ea20000100800 */
[----:B---3--:R-:W-:-:S03]  /*ba00*/  VIADD R13, R13, 0x1 ;  /* 0x000000010d0d7836 */ /* 0x008fc60000000000 */
[----:B----4-:R0:W-:Y:S04]  /*ba10*/  STL [R1+0x230], R145 ;  /* 0x0002309101007387 */ /* 0x0101e80000100800 */
[----:B------:R0:W-:Y:S04]  /*ba20*/  STL [R1+0x1f0], R13 ;  /* 0x0001f00d01007387 */ /* 0x0001e80000100800 */
[----:B-----5:R0:W-:Y:S04]  /*ba30*/  STL [R1+0x234], R144 ;  /* 0x0002349001007387 */ /* 0x0201e80000100800 */
[----:B--2---:R0:W-:Y:S04]  /*ba40*/  STL [R1+0x238], R143 ;  /* 0x0002388f01007387 */ /* 0x0041e80000100800 */
        /* <DEDUP_REMOVED lines=133> */
[----:B--2---:R-:W-:-:S04]  /*c2a0*/  IMAD R12, R13, 0x8, R2 ;  /* 0x000000080d0c7824 */ /* 0x004fc800078e0202 */
[----:B------:R-:W-:-:S05]  /*c2b0*/  VIADD R12, R12, 0x38860 ;  /* 0x000388600c0c7836 */ /* 0x000fca0000000000 */
[----:B------:R-:W-:-:S04]  /*c2c0*/  PRMT R12, RZ, 0x654, R12 ;  /* 0x00000654ff0c7816 */ /* 0x000fc8000000000c */
[----:B------:R1:W-:Y:S03]  /*c2d0*/  SYNCS.ARRIVE.TRANS64.RED.A1T0 RZ, [R12+URZ], RZ ;  /* 0x000000ff0cff79a7 */ /* 0x0003e6000810043f */
.L_x_6661:
[----:B------:R-:W-:Y:S05]  /*c2e0*/  BSYNC B1 ;  /* 0x0000000000017941 */ /* 0x000fea0003800000 */
.L_x_6660:
[----:B------:R-:W-:Y:S01]  /*c2f0*/  VIADD R163, R163, 0xffffffff ;  /* 0xffffffffa3a37836 */ /* 0x000fe20000000000 */
[----:B------:R-:W-:Y:S06]  /*c300*/  @P0 BRA `(.L_x_6662) ;  /* 0xffffffc000800947 */ /* 0x000fec000383ffff */
.L_x_6659:
[----:B------:R-:W-:Y:S05]  /*c310*/  BSYNC B0 ;  /* 0x0000000000007941 */ /* 0x000fea0003800000 */
.L_x_6658:
        /* <DEDUP_REMOVED lines=78> */
[----:B------:R-:W-:Y:S04]  /*c800*/  STL.64 [R1+0x230], R66 ;  /* 0x0002304201007387 */ /* 0x000fe80000100a00 */
[----:B------:R-:W-:Y:S04]  /*c810*/  STL.64 [R1+0x240], R2 ;  /* 0x0002400201007387 */ /* 0x000fe80000100a00 */
[----:B------:R-:W-:Y:S04]  /*c820*/  STL.64 [R1+0x250], R62 ;  /* 0x0002503e01007387 */ /* 0x000fe80000100a00 */
[----:B------:R-:W-:Y:S04]  /*c830*/  STL.64 [R1+0x260], R60 ;  /* 0x0002603c01007387 */ /* 0x000fe80000100a00 */
[----:B------:R1:W-:Y:S04]  /*c840*/  STL.64 [R1+0x270], R58 ;  /* 0x0002703a01007387 */ /* 0x0003e80000100a00 */
[----:B------:R2:W-:Y:S04]  /*c850*/  STL.64 [R1+0x280], R56 ;  /* 0x0002803801007387 */ /* 0x0005e80000100a00 */
[----:B------:R3:W-:Y:S04]  /*c860*/  STL.64 [R1+0x290], R54 ;  /* 0x0002903601007387 */ /* 0x0007e80000100a00 */
[----:B-1----:R-:W4:Y:S04]  /*c870*/  LDL.64 R58, [R1+0x3b8] ;  /* 0x0003b800013a7983 */ /* 0x002f280000100a00 */
[----:B------:R-:W5:Y:S04]  /*c880*/  LDL.64 R66, [R1+0x3c8] ;  /* 0x0003c80001427983 */ /* 0x000f680000100a00 */
[----:B------:R-:W5:Y:S04]  /*c890*/  LDL.64 R64, [R1+0x3d8] ;  /* 0x0003d80001407983 */ /* 0x000f680000100a00 */
[----:B------:R-:W5:Y:S04]  /*c8a0*/  LDL.64 R62, [R1+0x3e8] ;  /* 0x0003e800013e7983 */ /* 0x000f680000100a00 */
[----:B------:R-:W5:Y:S04]  /*c8b0*/  LDL.64 R60, [R1+0x3f8] ;  /* 0x0003f800013c7983 */ /* 0x000f680000100a00 */
[----:B------:R-:W5:Y:S04]  /*c8c0*/  LDL.64 R2, [R1+0x408] ;  /* 0x0004080001027983 */ /* 0x000f680000100a00 */
[----:B--2---:R-:W2:Y:S04]  /*c8d0*/  LDL.64 R56, [R1+0x418] ;  /* 0x0004180001387983 */ /* 0x004ea80000100a00 */
[----:B---3--:R-:W3:Y:S01]  /*c8e0*/  LDL.64 R54, [R1+0x428] ;  /* 0x0004280001367983 */ /* 0x008ee20000100a00 */
        /* <DEDUP_REMOVED lines=50> */
[C---:B0-----:R-:W-:Y:S01]  /*cc10*/  FMUL.FTZ R117, R120.reuse, R117 ;  /* 0x0000007578757220 */ /* 0x041fe20000410000 */
        /* <DEDUP_REMOVED lines=47> */
[----:B------:R-:W-:-:S02]  /*cf10*/  VIADD R0, R121, 0x1 ;  /* 0x0000000179007836 */ /* 0x000fc40000000000 */
[----:B------:R-:W-:Y:S01]  /*cf20*/  VIADD R122, R122, 0x1 ;  /* 0x000000017a7a7836 */ /* 0x000fe20000000000 */
        /* <DEDUP_REMOVED lines=56> */
[C---:B---3--:R-:W-:Y:S01]  /*d2b0*/  FMUL.FTZ R55, R120.reuse, R55 ;  /* 0x0000003778377220 */ /* 0x048fe20000410000 */
        /* <DEDUP_REMOVED lines=16> */
[----:B------:R-:W-:Y:S01]  /*d3c0*/  STL [R1+0x1e8], R122 ;  /* 0x0001e87a01007387 */ /* 0x000fe20000100800 */
[----:B------:R-:W-:Y:S06]  /*d3d0*/  BAR.ARV 0xf, 0x100 ;  /* 0x03c4000000007b1d */ /* 0x000fec0000002000 */
[----:B------:R-:W-:Y:S01]  /*d3e0*/  ISETP.NE.AND P0, PT, R122, 0x2, PT ;  /* 0x000000027a00780c */ /* 0x000fe20003f05270 */
[----:B------:R0:W-:Y:S02]  /*d3f0*/  STL.64 [R1+0x2a0], R4 ;  /* 0x0002a00401007387 */ /* 0x0001e40000100a00 */
[----:B0-----:R-:W-:-:S10]  /*d400*/  IMAD.MOV.U32 R4, RZ, RZ, 0x1 ;  /* 0x00000001ff047424 */ /* 0x001fd400078e00ff */
[----:B------:R-:W-:Y:S05]  /*d410*/  @P0 BRA `(.L_x_6655) ;  /* 0x0000024800480947 */ /* 0x000fea0003800000 */
[----:B------:R-:W2:Y:S04]  /*d420*/  LDL R0, [R1+0x1ec] ;  /* 0x0001ec0001007983 */ /* 0x000ea80000100800 */
[----:B------:R0:W-:Y:S01]  /*d430*/  STL [R1+0x1e8], RZ ;  /* 0x0001e8ff01007387 */ /* 0x0001e20000100800 */
[----:B--2---:R-:W-:-:S05]  /*d440*/  LOP3.LUT R0, R0, 0x1, RZ, 0x3c, !PT ;  /* 0x0000000100007812 */ /* 0x004fca00078e3cff */
[----:B------:R0:W-:Y:S01]  /*d450*/  STL [R1+0x1ec], R0 ;  /* 0x0001ec0001007387 */ /* 0x0001e20000100800 */
[----:B------:R-:W-:Y:S05]  /*d460*/  BRA `(.L_x_6655) ;  /* 0x0000024800347947 */ /* 0x000fea0003800000 */
.L_x_6644:
[----:B------:R-:W0:Y:S01]  /*d470*/  S2R R3, SR_TID.X ;  /* 0x0000000000037919 */ /* 0x000e220000002100 */
[----:B-1----:R-:W1:Y:S01]  /*d480*/  LDC R0, c[0x0][0x448] ;  /* 0x00011200ff007b82 */ /* 0x002e620000000800 */
[----:B------:R-:W-:Y:S01]  /*d490*/  UISETP.NE.AND UP2, UPT, UR39, URZ, UPT ;  /* 0x0000003f2700728c */ /* 0x000fe2000bf45270 */
[----:B------:R-:W-:Y:S01]  /*d4a0*/  IMAD.MOV.U32 R4, RZ, RZ, 0x1 ;  /* 0x00000001ff047424 */ /* 0x000fe200078e00ff */
[----:B------:R-:W-:Y:S01]  /*d4b0*/  UIADD3 UR6, UP0, UR42, 0x38830, URZ ;  /* 0x000388302a067890 */ /* 0x000fe2000ff1e03f */
[----:B------:R-:W-:Y:S01]  /*d4c0*/  IMAD.MOV.U32 R5, RZ, RZ, RZ ;  /* 0x000000ffff057224 */ /* 0x000fe200078e00ff */
[----:B------:R-:W-:Y:S01]  /*d4d0*/  UIADD3 UR8, UP1, UR42, 0x38840, URZ ;  /* 0x000388402a087890 */ /* 0x000fe2000ff3e03f */
[----:B----4-:R-:W-:Y:S01]  /*d4e0*/  IMAD.MOV.U32 R12, RZ, RZ, 0x1 ;  /* 0x00000001ff0c7424 */ /* 0x010fe200078e00ff */
[----:B------:R-:W-:Y:S01]  /*d4f0*/  PLOP3.LUT P2, PT, PT, PT, UP2, 0x40, 0x0 ;  /* 0x000000000000781c */ /* 0x000fe20003f4e828 */
[----:B------:R-:W-:Y:S01]  /*d500*/  IMAD.MOV.U32 R8, RZ, RZ, 0x10000 ;  /* 0x00010000ff087424 */ /* 0x000fe200078e00ff */
[----:B------:R4:W-:Y:S01]  /*d510*/  STL.64 [R1+0x60], R4 ;  /* 0x0000600401007387 */ /* 0x0009e20000100a00 */
[----:B------:R-:W-:Y:S01]  /*d520*/  IMAD.MOV.U32 R11, RZ, RZ, 0x100 ;  /* 0x00000100ff0b7424 */ /* 0x000fe200078e00ff */
[----:B------:R-:W-:Y:S01]  /*d530*/  SEL R15, R12, 0x2, P2 ;  /* 0x000000020c0f7807 */ /* 0x000fe20001000000 */
[----:B------:R-:W-:Y:S01]  /*d540*/  UIADD3 UR4, UP2, UR42, 0x38850, URZ ;  /* 0x000388502a047890 */ /* 0x000fe2000ff5e03f */
[----:B------:R-:W-:Y:S01]  /*d550*/  IMAD.MOV.U32 R14, RZ, RZ, 0x2000 ;  /* 0x00002000ff0e7424 */ /* 0x000fe200078e00ff */
[----:B------:R-:W-:Y:S01]  /*d560*/  UIADD3 UR10, UP3, UR42, 0x38860, URZ ;  /* 0x000388602a0a7890 */ /* 0x000fe2000ff7e03f */
[----:B------:R-:W-:Y:S01]  /*d570*/  IMAD.MOV.U32 R6, RZ, RZ, 0x1 ;  /* 0x00000001ff067424 */ /* 0x000fe200078e00ff */
[----:B------:R-:W-:Y:S01]  /*d580*/  UIADD3.X UR7, URZ, UR43, URZ, UP0, !UPT ;  /* 0x0000002b3f077290 */ /* 0x000fe200087fe43f */
[----:B------:R-:W-:Y:S01]  /*d590*/  IMAD.MOV.U32 R9, RZ, RZ, R15 ;  /* 0x000000ffff097224 */ /* 0x000fe200078e000f */
[----:B------:R-:W-:Y:S01]  /*d5a0*/  UIADD3.X UR9, URZ, UR43, URZ, UP1, !UPT ;  /* 0x0000002b3f097290 */ /* 0x000fe20008ffe43f */
[----:B------:R-:W-:Y:S01]  /*d5b0*/  IMAD.MOV.U32 R7, RZ, RZ, RZ ;  /* 0x000000ffff077224 */ /* 0x000fe200078e00ff */
[----:B------:R-:W-:Y:S01]  /*d5c0*/  UIADD3.X UR5, URZ, UR43, URZ, UP2, !UPT ;  /* 0x0000002b3f057290 */ /* 0x000fe200097fe43f */
[----:B----4-:R-:W-:Y:S01]  /*d5d0*/  IMAD.MOV.U32 R5, RZ, RZ, 0x80 ;  /* 0x00000080ff057424 */ /* 0x010fe200078e00ff */
[----:B------:R-:W-:Y:S01]  /*d5e0*/  UIADD3.X UR11, URZ, UR43, URZ, UP3, !UPT ;  /* 0x0000002b3f0b7290 */ /* 0x000fe20009ffe43f */
[----:B------:R-:W-:Y:S01]  /*d5f0*/  IMAD.U32 R13, RZ, RZ, UR10 ;  /* 0x0000000aff0d7e24 */ /* 0x000fe2000f8e00ff */
[----:B-1----:R-:W-:Y:S01]  /*d600*/  ISETP.NE.AND P0, PT, R0, 0x1, PT ;  /* 0x000000010000780c */ /* 0x002fe20003f05270 */
[----:B------:R-:W-:Y:S01]  /*d610*/  IMAD.U32 R0, RZ, RZ, UR4 ;  /* 0x00000004ff007e24 */ /* 0x000fe2000f8e00ff */
[----:B------:R1:W-:Y:S01]  /*d620*/  STL.64 [R1+0x18], R14 ;  /* 0x0000180e01007387 */ /* 0x0003e20000100a00 */
[----:B------:R-:W-:-:S02]  /*d630*/  IMAD.U32 R38, RZ, RZ, UR37 ;  /* 0x00000025ff267e24 */ /* 0x000fc4000f8e00ff */
[----:B------:R-:W-:Y:S01]  /*d640*/  IMAD.U32 R56, RZ, RZ, UR37 ;  /* 0x00000025ff387e24 */ /* 0x000fe2000f8e00ff */
[----:B------:R-:W-:Y:S01]  /*d650*/  STL [R1+0x70], R89 ;  /* 0x0000705901007387 */ /* 0x000fe20000100800 */
[----:B0-----:R-:W-:-:S03]  /*d660*/  LOP3.LUT R3, R3, 0x7f, RZ, 0xc0, !PT ;  /* 0x0000007f03037812 */ /* 0x001fc600078ec0ff */
[----:B------:R-:W-:Y:S01]  /*d670*/  STL.64 [R1], RZ ;  /* 0x000000ff01007387 */ /* 0x000fe20000100a00 */
[----:B------:R-:W-:Y:S02]  /*d680*/  ISETP.NE.AND P1, PT, R3, RZ, PT ;  /* 0x000000ff0300720c */ /* 0x000fe40003f25270 */
[----:B------:R-:W0:Y:S01]  /*d690*/  @P0 LDC R3, c[0x0][0x44c] ;  /* 0x00011300ff030b82 */ /* 0x000e220000000800 */
[----:B-1----:R-:W-:Y:S01]  /*d6a0*/  IMAD.U32 R14, RZ, RZ, UR8 ;  /* 0x00000008ff0e7e24 */ /* 0x002fe2000f8e00ff */
[----:B------:R-:W-:Y:S01]  /*d6b0*/  SEL R4, RZ, 0x1, P1 ;  /* 0x00000001ff047807 */ /* 0x000fe20000800000 */
[----:B------:R-:W-:Y:S01]  /*d6c0*/  IMAD.U32 R15, RZ, RZ, UR9 ;  /* 0x00000009ff0f7e24 */ /* 0x000fe2000f8e00ff */
[----:B------:R-:W-:Y:S01]  /*d6d0*/  STL.64 [R1+0x38], RZ ;  /* 0x000038ff01007387 */ /* 0x000fe20000100a00 */
[----:B------:R-:W-:Y:S02]  /*d6e0*/  IADD3 R38, P1, R38, 0x38, RZ ;  /* 0x0000003826267810 */ /* 0x000fe40007f3e0ff */
[----:B------:R-:W-:Y:S01]  /*d6f0*/  IMAD.MOV.U32 R10, RZ, RZ, R4 ;  /* 0x000000ffff0a7224 */ /* 0x000fe200078e0004 */
[----:B------:R-:W1:Y:S01]  /*d700*/  @P0 LDC R20, c[0x0][0x450] ;  /* 0x00011400ff140b82 */ /* 0x000e620000000800 */
[----:B------:R4:W-:Y:S01]  /*d710*/  STL.128 [R1+0x20], R4 ;  /* 0x0000200401007387 */ /* 0x0009e20000100c00 */
[----:B------:R-:W-:Y:S01]  /*d720*/  IADD3 R56, P2, R56, 0x70, RZ ;  /* 0x0000007038387810 */ /* 0x000fe20007f5e0ff */
[----:B------:R-:W-:-:S02]  /*d730*/  IMAD.X R41, RZ, RZ, UR36, P1 ;  /* 0x00000024ff297e24 */ /* 0x000fc400088e06ff */
[----:B------:R2:W-:Y:S02]  /*d740*/  STL.128 [R1+0x50], R8 ;  /* 0x0000500801007387 */ /* 0x0005e40000100c00 */
[----:B------:R-:W-:Y:S02]  /*d750*/  IMAD.X R57, RZ, RZ, UR36, P2 ;  /* 0x00000024ff397e24 */ /* 0x000fe400090e06ff */
[----:B------:R0:W-:Y:S04]  /*d760*/  STL.64 [R1+0x10], R14 ;  /* 0x0000100e01007387 */ /* 0x0001e80000100a00 */
[----:B------:R0:W-:Y:S01]  /*d770*/  STL.64 [R1+0x30], R14 ;  /* 0x0000300e01007387 */ /* 0x0001e20000100a00 */
[----:B----4-:R-:W-:Y:S02]  /*d780*/  IMAD.U32 R5, RZ, RZ, UR5 ;  /* 0x00000005ff057e24 */ /* 0x010fe4000f8e00ff */
[----:B------:R-:W-:Y:S01]  /*d790*/  IMAD.U32 R7, RZ, RZ, UR11 ;  /* 0x0000000bff077e24 */ /* 0x000fe2000f8e00ff */
[----:B--2---:R-:W2:Y:S01]  /*d7a0*/  LDC.64 R8, c[0x0][0xad8] ;  /* 0x0002b600ff087b82 */ /* 0x004ea20000000a00 */
[----:B------:R-:W-:-:S02]  /*d7b0*/  IMAD.U32 R10, RZ, RZ, UR6 ;  /* 0x00000006ff0a7e24 */ /* 0x000fc4000f8e00ff */
[----:B------:R-:W-:Y:S02]  /*d7c0*/  IMAD.U32 R11, RZ, RZ, UR7 ;  /* 0x00000007ff0b7e24 */ /* 0x000fe4000f8e00ff */
[----:B------:R-:W-:Y:S02]  /*d7d0*/  IMAD.MOV.U32 R4, RZ, RZ, R0 ;  /* 0x000000ffff047224 */ /* 0x000fe400078e0000 */
[----:B------:R-:W-:Y:S01]  /*d7e0*/  IMAD.MOV.U32 R6, RZ, RZ, R13 ;  /* 0x000000ffff067224 */ /* 0x000fe200078e000d */
[----:B------:R4:W-:Y:S01]  /*d7f0*/  STL.64 [R1+0x8], R10 ;  /* 0x0000080a01007387 */ /* 0x0009e20000100a00 */
[----:B------:R-:W-:-:S03]  /*d800*/  VIADD R0, R164, 0x3f ;  /* 0x0000003fa4007836 */ /* 0x000fc60000000000 */
[----:B------:R4:W-:Y:S01]  /*d810*/  STL.128 [R1+0x40], R4 ;  /* 0x0000400401007387 */ /* 0x0009e20000100c00 */
[----:B0-----:R-:W-:-:S03]  /*d820*/  @P0 IMAD.HI.U32 R3, R0, R3, RZ ;  /* 0x0000000300030227 */ /* 0x001fc600078e00ff */
[----:B------:R4:W-:Y:S02]  /*d830*/  STL.64 [R1+0x68], R6 ;  /* 0x0000680601007387 */ /* 0x0009e40000100a00 */
[----:B-1----:R-:W-:-:S05]  /*d840*/  @P0 SHF.R.U32.HI R0, RZ, R20, R3 ;  /* 0x00000014ff000219 */ /* 0x002fca0000011603 */
[----:B------:R-:W-:Y:S01]  /*d850*/  IMAD.IADD R3, R189, 0x1, R0 ;  /* 0x00000001bd037824 */ /* 0x000fe200078e0200 */
[----:B--2---:R-:W-:-:S03]  /*d860*/  ISETP.GE.AND P3, PT, R9, 0x1, PT ;  /* 0x000000010900780c */ /* 0x004fc60003f66270 */
[----:B------:R-:W-:-:S10]  /*d870*/  IMAD.IADD R8, R3, 0x1, R8 ;  /* 0x0000000103087824 */ /* 0x000fd400078e0208 */
[----:B----4-:R-:W-:Y:S05]  /*d880*/  @!P3 BRA `(.L_x_6663) ;  /* 0x000000000048b947 */ /* 0x010fea0003800000 */
        /* <DEDUP_REMOVED lines=11> */
.L_x_6665:
[----:B------:R-:W-:-:S13]  /*d940*/  ISETP.NE.AND P1, PT, R9, 0x1, PT ;  /* 0x000000010900780c */ /* 0x000fda0003f25270 */
[----:B------:R-:W0:Y:S02]  /*d950*/  @P1 LDC.64 R4, c[0x0][0xae0] ;  /* 0x0002b800ff041b82 */ /* 0x000e240000000a00 */
[----:B0-----:R-:W-:-:S05]  /*d960*/  @P1 IMAD.HI.U32 R4, R0, R4, RZ ;  /* 0x0000000400041227 */ /* 0x001fca00078e00ff */
[----:B------:R-:W-:-:S07]  /*d970*/  @P1 SHF.R.U32.HI R0, RZ, R5, R4 ;  /* 0x00000005ff001219 */ /* 0x000fce0000011604 */
.L_x_6666:
[----:B------:R-:W-:Y:S05]  /*d980*/  BSYNC B0 ;  /* 0x0000000000007941 */ /* 0x000fea0003800000 */
.L_x_6664:
[----:B------:R-:W-:-:S05]  /*d990*/  IMAD R3, R0, R9, R9 ;  /* 0x0000000900037224 */ /* 0x000fca00078e0209 */
[----:B------:R-:W-:-:S07]  /*d9a0*/  VIMNMX R8, R8, R3, PT ;  /* 0x0000000308087248 */ /* 0x000fce0003fe0100 */
.L_x_6663:
        /* <DEDUP_REMOVED lines=24> */
.L_x_6669:
[----:B------:R-:W-:-:S13]  /*db30*/  ISETP.NE.AND P0, PT, R9, 0x1, PT ;  /* 0x000000010900780c */ /* 0x000fda0003f05270 */
[----:B------:R-:W0:Y:S02]  /*db40*/  @P0 LDC.64 R4, c[0x0][0xae0] ;  /* 0x0002b800ff040b82 */ /* 0x000e240000000a00 */
[----:B0-----:R-:W-:-:S05]  /*db50*/  @P0 IMAD.HI.U32 R4, R3, R4, RZ ;  /* 0x0000000403040227 */ /* 0x001fca00078e00ff */
[----:B------:R-:W-:-:S07]  /*db60*/  @P0 SHF.R.U32.HI R3, RZ, R5, R4 ;  /* 0x00000005ff030219 */ /* 0x000fce0000011604 */
.L_x_6670:
[----:B------:R-:W-:Y:S05]  /*db70*/  BSYNC B0 ;  /* 0x0000000000007941 */ /* 0x000fea0003800000 */
.L_x_6668:
[----:B------:R-:W-:-:S05]  /*db80*/  IMAD R3, R3, R9, RZ ;  /* 0x0000000903037224 */ /* 0x000fca00078e02ff */
[----:B------:R-:W-:-:S07]  /*db90*/  VIMNMX R0, R0, R3, !PT ;  /* 0x0000000300007248 */ /* 0x000fce0007fe0100 */
.L_x_6667:
        /* <DEDUP_REMOVED lines=39> */
.L_x_6672:
[----:B------:R-:W-:Y:S05]  /*de10*/  BSYNC B0 ;  /* 0x0000000000007941 */ /* 0x000fea0003800000 */
.L_x_6671:
[----:B------:R-:W-:Y:S01]  /*de20*/  IMAD R163, R194, R201, R163 ;  /* 0x000000c9c2a37224 */ /* 0x000fe200078e02a3 */
[----:B------:R-:W-:-:S04]  /*de30*/  PRMT R4, RZ, 0x7610, R4 ;  /* 0x00007610ff047816 */ /* 0x000fc80000000004 */
[----:B------:R-:W-:-:S04]  /*de40*/  VIADDMNMX R201, R163, R201, R8, PT ;  /* 0x000000c9a3c97246 */ /* 0x000fc80003800108 */
[----:B------:R-:W-:-:S13]  /*de50*/  ISETP.GT.AND P0, PT, R201, R163, PT ;  /* 0x000000a3c900720c */ /* 0x000fda0003f04270 */
[----:B------:R-:W-:Y:S05]  /*de60*/  @!P0 BRA `(.L_x_6655) ;  /* 0x0000023c00b48947 */ /* 0x000fea0003800000 */
[----:B------:R-:W0:Y:S01]  /*de70*/  S2R R36, SR_TID.X ;  /* 0x0000000000247919 */ /* 0x000e220000002100 */
[C---:B------:R-:W-:Y:S01]  /*de80*/  VIADD R6, R2.reuse, 0x36400 ;  /* 0x0003640002067836 */ /* 0x040fe20000000000 */
[----:B------:R-:W-:Y:S01]  /*de90*/  UIADD3 UR4, UP0, UR42, 0x38400, URZ ;  /* 0x000384002a047890 */ /* 0x000fe2000ff1e03f */
[----:B------:R-:W-:Y:S01]  /*dea0*/  VIADD R9, R2, 0x400 ;  /* 0x0000040002097836 */ /* 0x000fe20000000000 */
[----:B------:R-:W1:Y:S01]  /*deb0*/  SHFL.IDX PT, R0, R237, RZ, 0x1f ;  /* 0x00001fffed007589 */ /* 0x000e6200000e0000 */
[----:B------:R-:W-:Y:S01]  /*dec0*/  IMAD.MOV.U32 R13, RZ, RZ, RZ ;  /* 0x000000ffff0d7224 */ /* 0x000fe200078e00ff */
[----:B------:R-:W-:Y:S01]  /*ded0*/  LOP3.LUT P0, RZ, R6, 0x3ff, RZ, 0xc0, !PT ;  /* 0x000003ff06ff7812 */ /* 0x000fe2000780c0ff */
[----:B------:R-:W-:Y:S01]  /*dee0*/  VIADD R6, R2, 0x26400 ;  /* 0x0002640002067836 */ /* 0x000fe20000000000 */
[----:B------:R-:W-:Y:S01]  /*def0*/  UIADD3.X UR5, URZ, UR43, URZ, UP0, !UPT ;  /* 0x0000002b3f057290 */ /* 0x000fe200087fe43f */
[----:B------:R-:W-:Y:S02]  /*df00*/  IMAD.U32 R4, RZ, RZ, UR4 ;  /* 0x00000004ff047e24 */ /* 0x000fe4000f8e00ff */
[----:B------:R-:W-:Y:S01]  /*df10*/  IMAD.MOV.U32 R14, RZ, RZ, 0x1 ;  /* 0x00000001ff0e7424 */ /* 0x000fe200078e00ff */
[----:B------:R-:W-:Y:S01]  /*df20*/  SHF.R.U32.HI R7, RZ, 0x4, R6 ;  /* 0x00000004ff077819 */ /* 0x000fe20000011606 */
[----:B------:R-:W-:-:S02]  /*df30*/  IMAD.MOV.U32 R15, RZ, RZ, RZ ;  /* 0x000000ffff0f7224 */ /* 0x000fc400078e00ff */
[----:B------:R-:W-:Y:S01]  /*df40*/  IMAD.U32 R5, RZ, RZ, UR5 ;  /* 0x00000005ff057e24 */ /* 0x000fe2000f8e00ff */
[----:B------:R-:W-:Y:S01]  /*df50*/  LOP3.LUT R7, R7, 0x3fff, RZ, 0xc0, !PT ;  /* 0x00003fff07077812 */ /* 0x000fe200078ec0ff */
[----:B------:R-:W-:Y:S01]  /*df60*/  VIADD R33, R2, 0x20400 ;  /* 0x0002040002217836 */ /* 0x000fe20000000000 */
[----:B------:R-:W-:Y:S01]  /*df70*/  STL.128 [R1+0x80], R12 ;  /* 0x0000800c01007387 */ /* 0x000fe20000100c00 */
[----:B------:R-:W-:Y:S02]  /*df80*/  IMAD.U32 R42, RZ, RZ, UR37 ;  /* 0x00000025ff2a7e24 */ /* 0x000fe4000f8e00ff */
[----:B------:R-:W-:Y:S01]  /*df90*/  IMAD.U32 R53, RZ, RZ, UR37 ;  /* 0x00000025ff357e24 */ /* 0x000fe2000f8e00ff */
[----:B------:R2:W-:Y:S01]  /*dfa0*/  STL.64 [R1+0x78], R4 ;  /* 0x0000780401007387 */ /* 0x0005e20000100a00 */
[----:B------:R-:W-:Y:S02]  /*dfb0*/  IMAD.U32 R48, RZ, RZ, UR37 ;  /* 0x00000025ff307e24 */ /* 0x000fe4000f8e00ff */
[----:B------:R-:W-:-:S02]  /*dfc0*/  IMAD.U32 R59, RZ, RZ, UR37 ;  /* 0x00000025ff3b7e24 */ /* 0x000fc4000f8e00ff */
[----:B------:R-:W-:Y:S01]  /*dfd0*/  IMAD.U32 R45, RZ, RZ, UR37 ;  /* 0x00000025ff2d7e24 */ /* 0x000fe2000f8e00ff */
[----:B-1----:R-:W-:Y:S01]  /*dfe0*/  LEA.HI R3, R0, R0, RZ, 0x1 ;  /* 0x0000000000037211 */ /* 0x002fe200078f08ff */
[----:B------:R-:W-:Y:S02]  /*dff0*/  IMAD.U32 R54, RZ, RZ, UR37 ;  /* 0x00000025ff367e24 */ /* 0x000fe4000f8e00ff */
[----:B------:R-:W-:Y:S01]  /*e000*/  IMAD.U32 R61, RZ, RZ, UR37 ;  /* 0x00000025ff3d7e24 */ /* 0x000fe2000f8e00ff */
[----:B------:R-:W-:Y:S01]  /*e010*/  LOP3.LUT R3, R3, 0x6, RZ, 0xc0, !PT ;  /* 0x0000000603037812 */ /* 0x000fe200078ec0ff */
[----:B0-----:R-:W-:Y:S01]  /*e020*/  VIADD R8, R36, 0xffffff80 ;  /* 0xffffff8024087836 */ /* 0x001fe20000000000 */
[----:B--2---:R-:W-:Y:S01]  /*e030*/  LOP3.LUT R4, R7, 0x10000, RZ, 0xfc, !PT ;  /* 0x0001000007047812 */ /* 0x004fe200078efcff */
[----:B------:R-:W-:Y:S01]  /*e040*/  IMAD.MOV.U32 R5, RZ, RZ, 0x40000040 ;  /* 0x40000040ff057424 */ /* 0x000fe200078e00ff */
[----:B------:R0:W5:Y:S01]  /*e050*/  LDL R12, [R1+0x4e4] ;  /* 0x0004e400010c7983 */ /* 0x0001620000100800 */
[----:B------:R-:W-:-:S02]  /*e060*/  IMAD.IADD R0, R0, 0x1, -R3 ;  /* 0x0000000100007824 */ /* 0x000fc400078e0a03 */
[----:B------:R-:W-:Y:S01]  /*e070*/  VIADD R3, R2, 0x22400 ;  /* 0x0002240002037836 */ /* 0x000fe20000000000 */
[----:B------:R1:W-:Y:S01]  /*e080*/  STL [R1+0x94], R8 ;  /* 0x0000940801007387 */ /* 0x0003e20000100800 */
[----:B------:R-:W-:Y:S01]  /*e090*/  IMAD R6, R0, 0x8000, R9 ;  /* 0x0000800000067824 */ /* 0x000fe200078e0209 */
[----:B------:R-:W-:Y:S01]  /*e0a0*/  SHF.R.U32.HI R0, RZ, 0x4, R33 ;  /* 0x00000004ff007819 */ /* 0x000fe20000011621 */
[----:B------:R-:W-:Y:S01]  /*e0b0*/  IMAD.MOV.U32 R7, RZ, RZ, 0x40000040 ;  /* 0x40000040ff077424 */ /* 0x000fe200078e00ff */
[----:B------:R-:W-:Y:S01]  /*e0c0*/  SHF.R.U32.HI R3, RZ, 0x4, R3 ;  /* 0x00000004ff037819 */ /* 0x000fe20000011603 */
[----:B------:R-:W-:Y:S01]  /*e0d0*/  IMAD.U32 R26, RZ, RZ, UR37 ;  /* 0x00000025ff1a7e24 */ /* 0x000fe2000f8e00ff */
[----:B------:R-:W-:Y:S02]  /*e0e0*/  SHF.R.U32.HI R6, RZ, 0x4, R6 ;  /* 0x00000004ff067819 */ /* 0x000fe40000011606 */
[----:B------:R-:W-:Y:S02]  /*e0f0*/  LOP3.LUT R3, R3, 0x3fff, RZ, 0xc0, !PT ;  /* 0x00003fff03037812 */ /* 0x000fe400078ec0ff */
[----:B-1----:R-:W-:-:S02]  /*e100*/  SHF.R.U32.HI R8, RZ, 0x4, R9 ;  /* 0x00000004ff087819 */ /* 0x002fc40000011609 */
[----:B------:R-:W-:Y:S02]  /*e110*/  LOP3.LUT R10, R3, 0x10000, RZ, 0xfc, !PT ;  /* 0x00010000030a7812 */ /* 0x000fe400078efcff */
[----:B------:R-:W-:Y:S02]  /*e120*/  LOP3.LUT R8, R8, 0x3fff, RZ, 0xc0, !PT ;  /* 0x00003fff08087812 */ /* 0x000fe400078ec0ff */
[----:B------:R-:W-:Y:S02]  /*e130*/  LOP3.LUT R3, R6, 0x3fff, RZ, 0xc0, !PT ;  /* 0x00003fff06037812 */ /* 0x000fe400078ec0ff */
[----:B------:R-:W-:Y:S02]  /*e140*/  LOP3.LUT R9, R8, 0x10000, RZ, 0xfc, !PT ;  /* 0x0001000008097812 */ /* 0x000fe400078efcff */
[----:B------:R-:W-:Y:S02]  /*e150*/  LOP3.LUT R3, R3, 0x2000000, RZ, 0xfc, !PT ;  /* 0x0200000003037812 */ /* 0x000fe400078efcff */
[----:B------:R-:W-:Y:S01]  /*e160*/  LOP3.LUT R0, R0, 0x3fff, RZ, 0xc0, !PT ;  /* 0x00003fff00007812 */ /* 0x000fe200078ec0ff */
[----:B------:R-:W-:-:S02]  /*e170*/  IMAD.MOV.U32 R6, RZ, RZ, R9 ;  /* 0x000000ffff067224 */ /* 0x000fc400078e0009 */
[----:B------:R-:W-:Y:S01]  /*e180*/  IMAD.MOV.U32 R9, RZ, RZ, 0x40000040 ;  /* 0x40000040ff097424 */ /* 0x000fe200078e00ff */
[----:B------:R-:W-:Y:S01]  /*e190*/  LOP3.LUT R8, R0, 0x10000, RZ, 0xfc, !PT ;  /* 0x0001000000087812 */ /* 0x000fe200078efcff */
[----:B------:R-:W-:Y:S01]  /*e1a0*/  BSSY B6, `(.L_x_6673) ;  /* 0x0000038000067945 */ /* 0x000fe20003800000 */
[----:B------:R1:W-:Y:S01]  /*e1b0*/  STL.128 [R1+0xb0], R4 ;  /* 0x0000b00401007387 */ /* 0x0003e20000100c00 */
[----:B------:R-:W-:Y:S01]  /*e1c0*/  IADD3 R42, P2, R42, 0xb8, RZ ;  /* 0x000000b82a2a7810 */ /* 0x000fe20007f5e0ff */
[----:B------:R-:W-:Y:S02]  /*e1d0*/  IMAD.MOV.U32 R0, RZ, RZ, R165 ;  /* 0x000000ffff007224 */ /* 0x000fe400078e00a5 */
[----:B------:R0:W-:Y:S01]  /*e1e0*/  STL.64 [R1+0x98], R8 ;  /* 0x0000980801007387 */ /* 0x0001e20000100a00 */
[----:B-1----:R-:W-:-:S03]  /*e1f0*/  IMAD.MOV.U32 R6, RZ, RZ, R3 ;  /* 0x000000ffff067224 */ /* 0x002fc600078e0003 */
[----:B------:R0:W5:Y:S01]  /*e200*/  LDL R3, [R1+0x4d4] ;  /* 0x0004d40001037983 */ /* 0x0001620000100800 */
[----:B------:R-:W-:Y:S01]  /*e210*/  IMAD.MOV.U32 R4, RZ, RZ, R10 ;  /* 0x000000ffff047224 */ /* 0x000fe200078e000a */
[----:B------:R-:W-:Y:S01]  /*e220*/  IADD3 R53, P6, R53, 0xb0, RZ ;  /* 0x000000b035357810 */ /* 0x000fe20007fde0ff */
[----:B------:R-:W-:-:S03]  /*e230*/  IMAD.U32 R10, RZ, RZ, UR37 ;  /* 0x00000025ff0a7e24 */ /* 0x000fc6000f8e00ff */
[----:B------:R0:W-:Y:S01]  /*e240*/  STL.128 [R1+0xa0], R4 ;  /* 0x0000a00401007387 */ /* 0x0001e20000100c00 */
[----:B------:R-:W-:Y:S01]  /*e250*/  IADD3 R48, P5, R48, 0xa8, RZ ;  /* 0x000000a830307810 */ /* 0x000fe20007fbe0ff */
[----:B------:R-:W-:Y:S01]  /*e260*/  IMAD.X R43, RZ, RZ, UR36, P2 ;  /* 0x00000024ff2b7e24 */ /* 0x000fe200090e06ff */
[----:B------:R-:W-:Y:S01]  /*e270*/  IADD3 R59, P1, R59, 0xa0, RZ ;  /* 0x000000a03b3b7810 */ /* 0x000fe20007f3e0ff */
[----:B------:R-:W-:Y:S01]  /*e280*/  IMAD.X R52, RZ, RZ, UR36, P6 ;  /* 0x00000024ff347e24 */ /* 0x000fe2000b0e06ff */
[----:B------:R-:W-:Y:S01]  /*e290*/  IADD3 R45, P4, R45, 0x98, RZ ;  /* 0x000000982d2d7810 */ /* 0x000fe20007f9e0ff */
[----:B------:R-:W-:Y:S01]  /*e2a0*/  IMAD.X R47, RZ, RZ, UR36, P5 ;  /* 0x00000024ff2f7e24 */ /* 0x000fe2000a8e06ff */
[----:B------:R-:W-:Y:S02]  /*e2b0*/  IADD3 R34, P3, R10, 0x94, RZ ;  /* 0x000000940a227810 */ /* 0x000fe40007f7e0ff */
[----:B------:R-:W-:Y:S02]  /*e2c0*/  IADD3 R54, P2, R54, 0x88, RZ ;  /* 0x0000008836367810 */ /* 0x000fe40007f5e0ff */
[----:B------:R-:W-:-:S02]  /*e2d0*/  IADD3 R61, P6, R61, 0x80, RZ ;  /* 0x000000803d3d7810 */ /* 0x000fc40007fde0ff */
[----:B------:R-:W-:Y:S01]  /*e2e0*/  IADD3 R26, P5, R26, 0x78, RZ ;  /* 0x000000781a1a7810 */ /* 0x000fe20007fbe0ff */
[----:B------:R-:W-:Y:S02]  /*e2f0*/  IMAD.X R58, RZ, RZ, UR36, P1 ;  /* 0x00000024ff3a7e24 */ /* 0x000fe400088e06ff */
[----:B------:R-:W-:Y:S02]  /*e300*/  IMAD.X R46, RZ, RZ, UR36, P4 ;  /* 0x00000024ff2e7e24 */ /* 0x000fe4000a0e06ff */
[----:B------:R-:W-:Y:S02]  /*e310*/  IMAD.X R35, RZ, RZ, UR36, P3 ;  /* 0x00000024ff237e24 */ /* 0x000fe400098e06ff */
[----:B------:R-:W-:Y:S02]  /*e320*/  IMAD.X R55, RZ, RZ, UR36, P2 ;  /* 0x00000024ff377e24 */ /* 0x000fe400090e06ff */
[----:B------:R-:W-:Y:S02]  /*e330*/  IMAD.X R60, RZ, RZ, UR36, P6 ;  /* 0x00000024ff3c7e24 */ /* 0x000fe4000b0e06ff */
[----:B------:R-:W-:Y:S01]  /*e340*/  IMAD.X R27, RZ, RZ, UR36, P5 ;  /* 0x00000024ff1b7e24 */ /* 0x000fe2000a8e06ff */
[----:B0-----:R-:W-:Y:S06]  /*e350*/  @!P0 BRA `(.L_x_6674) ;  /* 0x0000000000708947 */ /* 0x001fec0003800000 */
        /* <DEDUP_REMOVED lines=12> */
[----:B-----5:R-:W-:Y:S02]  /*e420*/  IMAD.MOV.U32 R12, RZ, RZ, 0x1 ;  /* 0x00000001ff0c7424 */ /* 0x020fe400078e00ff */
[----:B------:R-:W-:-:S07]  /*e430*/  IMAD.MOV.U32 R13, RZ, RZ, RZ ;  /* 0x000000ffff0d7224 */ /* 0x000fce00078e00ff */
[----:B------:R-:W-:-:S07]  /*e440*/  LEPC R20, `(.L_x_6675) ;  /* 0x000000001014794e */ /* 0x000fce0000000000 */
[----:B0--3--:R-:W-:Y:S05]  /*e450*/  CALL.ABS.NOINC R14 ;  /* 0x000000000e007343 */ /* 0x009fea0003c00000 */
.L_x_6675:
        /* <DEDUP_REMOVED lines=12> */
.L_x_6674:
[----:B------:R-:W-:Y:S05]  /*e520*/  BSYNC B6 ;  /* 0x0000000000067941 */ /* 0x000fea0003800000 */
.L_x_6673:
[----:B-----5:R-:W-:Y:S01]  /*e530*/  SHF.R.S32.HI R4, RZ, 0x1f, R3 ;  /* 0x0000001fff047819 */ /* 0x020fe20000011403 */
[----:B------:R-:W-:Y:S01]  /*e540*/  UIADD3 UR6, UP0, UR37, 0x11c, URZ ;  /* 0x0000011c25067890 */ /* 0x000fe2000ff1e03f */
[----:B---3--:R-:W0:Y:S01]  /*e550*/  LDC.64 R28, c[0x0][0xad8] ;  /* 0x0002b600ff1c7b82 */ /* 0x008e220000000a00 */
[----:B------:R-:W-:Y:S01]  /*e560*/  UIADD3 UR4, UP1, UR37, 0x90, URZ ;  /* 0x0000009025047890 */ /* 0x000fe2000ff3e03f */
[----:B------:R-:W-:Y:S01]  /*e570*/  LEA.HI R4, R4, R3, RZ, 0x3 ;  /* 0x0000000304047211 */ /* 0x000fe200078f18ff */
[----:B------:R-:W-:Y:S01]  /*e580*/  UIADD3.X UR7, URZ, UR36, URZ, UP0, !UPT ;  /* 0x000000243f077290 */ /* 0x000fe200087fe43f */
[----:B------:R-:W-:Y:S01]  /*e590*/  IMAD.MOV.U32 R15, RZ, RZ, 0x2 ;  /* 0x00000002ff0f7424 */ /* 0x000fe200078e00ff */
[----:B------:R-:W-:Y:S01]  /*e5a0*/  UIADD3.X UR5, URZ, UR36, URZ, UP1, !UPT ;  /* 0x000000243f057290 */ /* 0x000fe20008ffe43f */
[C---:B------:R-:W-:Y:S01]  /*e5b0*/  LOP3.LUT R6, R4.reuse, 0xfffffff8, RZ, 0xc0, !PT ;  /* 0xfffffff804067812 */ /* 0x040fe200078ec0ff */
[----:B------:R-:W-:Y:S01]  /*e5c0*/  IMAD.SHL.U32 R4, R4, 0x40, RZ ;  /* 0x0000004004047824 */ /* 0x000fe200078e00ff */
[----:B------:R-:W1:Y:S01]  /*e5d0*/  LDC.64 R20, c[0x0][0xae0] ;  /* 0x0002b800ff147b82 */ /* 0x000e620000000a00 */
[----:B------:R-:W-:Y:S01]  /*e5e0*/  IMAD.U32 R8, RZ, RZ, UR4 ;  /* 0x00000004ff087e24 */ /* 0x000fe2000f8e00ff */
[----:B------:R-:W-:Y:S01]  /*e5f0*/  UIADD3 UR4, UP1, UR37, 0xc0, URZ ;  /* 0x000000c025047890 */ /* 0x000fe2000ff3e03f */
[----:B------:R-:W-:Y:S01]  /*e600*/  IMAD.IADD R10, R3, 0x1, -R6 ;  /* 0x00000001030a7824 */ /* 0x000fe200078e0a06 */
[----:B------:R-:W-:Y:S01]  /*e610*/  LOP3.LUT R9, R4, 0xfffffe00, RZ, 0xc0, !PT ;  /* 0xfffffe0004097812 */ /* 0x000fe200078ec0ff */
[----:B------:R-:W-:Y:S01]  /*e620*/  IMAD.U32 R6, RZ, RZ, UR6 ;  /* 0x00000006ff067e24 */ /* 0x000fe2000f8e00ff */
[----:B------:R-:W-:Y:S01]  /*e630*/  UIADD3 UR6, UP0, UR37, 0xd0, URZ ;  /* 0x000000d025067890 */ /* 0x000fe2000ff1e03f */
[C---:B------:R-:W-:Y:S01]  /*e640*/  IMAD.SHL.U32 R3, R10.reuse, 0x40, RZ ;  /* 0x000000400a037824 */ /* 0x040fe200078e00ff */
[----:B------:R-:W-:Y:S01]  /*e650*/  LOP3.LUT P0, RZ, R10, 0x2, RZ, 0xc0, !PT ;  /* 0x000000020aff7812 */ /* 0x000fe2000780c0ff */
[----:B------:R-:W-:Y:S01]  /*e660*/  IMAD.MOV.U32 R4, RZ, RZ, R6 ;  /* 0x000000ffff047224 */ /* 0x000fe200078e0006 */
[----:B------:R-:W-:Y:S01]  /*e670*/  STL.64 [R1+0xe0], R26 ;  /* 0x0000e01a01007387 */ /* 0x000fe20000100a00 */
[----:B------:R-:W-:Y:S01]  /*e680*/  IMAD R9, R0, 0x400, R9 ;  /* 0x0000040000097824 */ /* 0x000fe200078e0209 */
[----:B------:R-:W-:Y:S01]  /*e690*/  LOP3.LUT R3, R3, 0x1c0, RZ, 0xc0, !PT ;  /* 0x000001c003037812 */ /* 0x000fe200078ec0ff */
[----:B------:R-:W-:Y:S01]  /*e6a0*/  IMAD.U32 R5, RZ, RZ, UR7 ;  /* 0x00000007ff057e24 */ /* 0x000fe2000f8e00ff */
[----:B------:R-:W-:Y:S01]  /*e6b0*/  UIADD3.X UR7, URZ, UR36, URZ, UP0, !UPT ;  /* 0x000000243f077290 */ /* 0x000fe200087fe43f */
[----:B------:R-:W-:Y:S01]  /*e6c0*/  IMAD.U32 R7, RZ, RZ, UR5 ;  /* 0x00000005ff077e24 */ /* 0x000fe2000f8e00ff */
[----:B------:R-:W-:Y:S01]  /*e6d0*/  LOP3.LUT R11, R3, 0x8, R12, 0xf8, !PT ;  /* 0x00000008030b7812 */ /* 0x000fe200078ef80c */
[----:B------:R-:W-:Y:S01]  /*e6e0*/  IMAD.MOV.U32 R6, RZ, RZ, R8 ;  /* 0x000000ffff067224 */ /* 0x000fe200078e0008 */
[----:B------:R-:W-:Y:S01]  /*e6f0*/  SHF.R.U32.HI R12, RZ, 0x3, R3 ;  /* 0x00000003ff0c7819 */ /* 0x000fe20000011603 */
[----:B------:R-:W-:Y:S01]  /*e700*/  UIADD3.X UR5, URZ, UR36, URZ, UP1, !UPT ;  /* 0x000000243f057290 */ /* 0x000fe20008ffe43f */
[----:B------:R-:W-:Y:S01]  /*e710*/  IMAD.MOV.U32 R30, RZ, RZ, 0x10 ;  /* 0x00000010ff1e7424 */ /* 0x000fe200078e00ff */
[----:B------:R-:W-:Y:S01]  /*e720*/  LOP3.LUT P1, RZ, R10, 0x4, RZ, 0xc0, !PT ;  /* 0x000000040aff7812 */ /* 0x000fe2000782c0ff */
[----:B------:R2:W-:Y:S01]  /*e730*/  STL.128 [R1+0x120], R4 ;  /* 0x0001200401007387 */ /* 0x0005e20000100c00 */
[----:B------:R-:W-:Y:S01]  /*e740*/  LOP3.LUT R0, R11, R12, RZ, 0x3c, !PT ;  /* 0x0000000c0b007212 */ /* 0x000fe200078e3cff */
[----:B------:R-:W-:Y:S01]  /*e750*/  IMAD.MOV.U32 R8, RZ, RZ, R34 ;  /* 0x000000ffff087224 */ /* 0x000fe200078e0022 */
[----:B------:R-:W3:Y:S01]  /*e760*/  LDC.64 R12, c[0x0][0xad0] ;  /* 0x0002b400ff0c7b82 */ /* 0x000ee20000000a00 */
[----:B------:R-:W-:Y:S01]  /*e770*/  IMAD.U32 R10, RZ, RZ, UR4 ;  /* 0x00000004ff0a7e24 */ /* 0x000fe2000f8e00ff */
[----:B------:R-:W-:Y:S01]  /*e780*/  SEL R30, R30, 0xfffffff0, !P0 ;  /* 0xfffffff01e1e7807 */ /* 0x000fe20004000000 */
[----:B------:R-:W-:Y:S01]  /*e790*/  IMAD.IADD R0, R9, 0x1, R0 ;  /* 0x0000000109007824 */ /* 0x000fe200078e0200 */
[----:B------:R-:W-:Y:S01]  /*e7a0*/  STL.64 [R1+0xd0], R160 ;  /* 0x0000d0a001007387 */ /* 0x000fe20000100a00 */
[----:B------:R-:W-:Y:S01]  /*e7b0*/  IMAD.MOV.U32 R9, RZ, RZ, R35 ;  /* 0x000000ffff097224 */ /* 0x000fe200078e0023 */
[----:B------:R-:W-:Y:S01]  /*e7c0*/  ULDC UR4, c[0x0][0x3f4] ;  /* 0x0000fd0000047ab9 */ /* 0x000fe20000000800 */
[----:B------:R-:W-:Y:S01]  /*e7d0*/  IMAD.WIDE.U32 R14, R0, R15, UR42 ;  /* 0x0000002a000e7e25 */ /* 0x000fe2000f8e000f */
[----:B------:R-:W-:Y:S03]  /*e7e0*/  STL.U8 [R1+0xe8], RZ ;  /* 0x0000e8ff01007387 */ /* 0x000fe60000100000 */
[----:B------:R-:W-:Y:S01]  /*e7f0*/  IMAD.U32 R11, RZ, RZ, UR5 ;  /* 0x00000005ff0b7e24 */ /* 0x000fe2000f8e00ff */
[----:B------:R-:W-:Y:S01]  /*e800*/  IADD3 R14, P0, R14, 0x36400, RZ ;  /* 0x000364000e0e7810 */ /* 0x000fe20007f1e0ff */
[----:B--2---:R-:W2:Y:S01]  /*e810*/  LDC R6, c[0x0][0x450] ;  /* 0x00011400ff067b82 */ /* 0x004ea20000000800 */
[----:B------:R-:W-:Y:S01]  /*e820*/  IMAD.U32 R26, RZ, RZ, UR6 ;  /* 0x00000006ff1a7e24 */ /* 0x000fe2000f8e00ff */
[----:B------:R-:W-:Y:S01]  /*e830*/  STL.U8 [R1+0x140], RZ ;  /* 0x000140ff01007387 */ /* 0x000fe20000100000 */
[----:B------:R-:W-:-:S02]  /*e840*/  IMAD.U32 R27, RZ, RZ, UR7 ;  /* 0x00000007ff1b7e24 */ /* 0x000fc4000f8e00ff */
[----:B------:R-:W-:Y:S01]  /*e850*/  IMAD.MOV.U32 R31, RZ, RZ, 0x20 ;  /* 0x00000020ff1f7424 */ /* 0x000fe200078e00ff */
[----:B------:R4:W-:Y:S01]  /*e860*/  STL.128 [R1+0x130], R8 ;  /* 0x0001300801007387 */ /* 0x0009e20000100c00 */
[----:B------:R-:W-:Y:S01]  /*e870*/  IMAD.X R15, RZ, RZ, R15, P0 ;  /* 0x000000ffff0f7224 */ /* 0x000fe200000e060f */
[----:B------:R-:W2:Y:S01]  /*e880*/  LDC.64 R4, c[0x0][0x448] ;  /* 0x00011200ff047b82 */ /* 0x000ea20000000a00 */
[----:B------:R-:W-:Y:S01]  /*e890*/  VIADD R236, R36, 0xffffff80 ;  /* 0xffffff8024ec7836 */ /* 0x000fe20000000000 */
[----:B------:R0:W-:Y:S01]  /*e8a0*/  STL.64 [R1+0xd8], R26 ;  /* 0x0000d81a01007387 */ /* 0x0001e20000100a00 */
[----:B------:R-:W-:Y:S01]  /*e8b0*/  SEL R31, R31, 0xffffffe0, !P1 ;  /* 0xffffffe01f1f7807 */ /* 0x000fe20004800000 */
[----:B---3--:R-:W-:Y:S01]  /*e8c0*/  IMAD.MOV.U32 R7, RZ, RZ, R12 ;  /* 0x000000ffff077224 */ /* 0x008fe200078e000c */
[----:B------:R-:W-:Y:S01]  /*e8d0*/  ISETP.LT.AND P0, PT, RZ, UR4, PT ;  /* 0x00000004ff007c0c */ /* 0x000fe2000bf01270 */
[----:B------:R3:W-:Y:S01]  /*e8e0*/  STL.64 [R1+0xc8], R14 ;  /* 0x0000c80e01007387 */ /* 0x0007e20000100a00 */
[----:B------:R-:W-:-:S02]  /*e8f0*/  IMAD.U32 R36, RZ, RZ, UR37 ;  /* 0x00000025ff247e24 */ /* 0x000fc4000f8e00ff */
[----:B------:R-:W-:Y:S01]  /*e900*/  IMAD.U32 R49, RZ, RZ, UR37 ;  /* 0x00000025ff317e24 */ /* 0x000fe2000f8e00ff */
[----:B------:R3:W-:Y:S01]  /*e910*/  STL.64 [R1+0xc0], R30 ;  /* 0x0000c01e01007387 */ /* 0x0007e20000100a00 */
[----:B------:R-:W-:Y:S01]  /*e920*/  IMAD.U32 R64, RZ, RZ, UR37 ;  /* 0x00000025ff407e24 */ /* 0x000fe2000f8e00ff */
[----:B------:R-:W-:Y:S01]  /*e930*/  IADD3 R36, P1, R36, 0x140, RZ ;  /* 0x0000014024247810 */ /* 0x000fe20007f3e0ff */
[----:B------:R-:W-:Y:S01]  /*e940*/  IMAD.U32 R44, RZ, RZ, UR37 ;  /* 0x00000025ff2c7e24 */ /* 0x000fe2000f8e00ff */
[----:B------:R3:W-:Y:S01]  /*e950*/  STL [R1+0xec], R236 ;  /* 0x0000ecec01007387 */ /* 0x0007e20000100800 */
[----:B----4-:R-:W-:Y:S01]  /*e960*/  IMAD.MOV.U32 R8, RZ, RZ, RZ ;  /* 0x000000ffff087224 */ /* 0x010fe200078e00ff */
[----:B------:R-:W-:Y:S01]  /*e970*/  IADD3 R49, P2, R49, 0x128, RZ ;  /* 0x0000012831317810 */ /* 0x000fe20007f5e0ff */
[----:B0-----:R-:W-:Y:S01]  /*e980*/  IMAD.MOV.U32 R26, RZ, RZ, R13 ;  /* 0x000000ffff1a7224 */ /* 0x001fe200078e000d */
[----:B------:R-:W-:Y:S01]  /*e990*/  IADD3 R64, P3, R64, 0x120, RZ ;  /* 0x0000012040407810 */ /* 0x000fe20007f7e0ff */
[----:B------:R-:W-:Y:S01]  /*e9a0*/  IMAD.MOV.U32 R27, RZ, RZ, R28 ;  /* 0x000000ffff1b7224 */ /* 0x000fe200078e001c */
[----:B------:R-:W-:Y:S01]  /*e9b0*/  IADD3 R44, P4, R44, 0xec, RZ ;  /* 0x000000ec2c2c7810 */ /* 0x000fe20007f9e0ff */
[----:B------:R-:W-:-:S02]  /*e9c0*/  IMAD.MOV.U32 R9, RZ, RZ, R29 ;  /* 0x000000ffff097224 */ /* 0x000fc400078e001d */
[----:B-1----:R-:W-:Y:S01]  /*e9d0*/  IMAD.MOV.U32 R10, RZ, RZ, R20 ;  /* 0x000000ffff0a7224 */ /* 0x002fe200078e0014 */
[----:B------:R3:W-:Y:S01]  /*e9e0*/  STL.128 [R1+0xf0], R24 ;  /* 0x0000f01801007387 */ /* 0x0007e20000100c00 */
[----:B------:R-:W-:Y:S02]  /*e9f0*/  IMAD.MOV.U32 R11, RZ, RZ, R21 ;  /* 0x000000ffff0b7224 */ /* 0x000fe400078e0015 */
[----:B------:R-:W-:Y:S01]  /*ea00*/  IMAD.U32 R66, RZ, RZ, UR37 ;  /* 0x00000025ff427e24 */ /* 0x000fe2000f8e00ff */
[----:B--2---:R3:W-:Y:S01]  /*ea10*/  STL.128 [R1+0x110], R4 ;  /* 0x0001100401007387 */ /* 0x0047e20000100c00 */
[----:B------:R-:W-:Y:S02]  /*ea20*/  IMAD.U32 R50, RZ, RZ, UR37 ;  /* 0x00000025ff327e24 */ /* 0x000fe4000f8e00ff */
[----:B------:R-:W-:Y:S01]  /*ea30*/  IMAD.X R37, RZ, RZ, UR36, P1 ;  /* 0x00000024ff257e24 */ /* 0x000fe200088e06ff */
[----:B------:R3:W-:Y:S01]  /*ea40*/  STL.128 [R1+0x100], R8 ;  /* 0x0001000801007387 */ /* 0x0007e20000100c00 */
[----:B------:R-:W-:Y:S01]  /*ea50*/  IADD3 R66, P5, R66, 0xe8, RZ ;  /* 0x000000e842427810 */ /* 0x000fe20007fbe0ff */
[----:B------:R-:W-:Y:S01]  /*ea60*/  IMAD.X R62, RZ, RZ, UR36, P2 ;  /* 0x00000024ff3e7e24 */ /* 0x000fe200090e06ff */
[----:B------:R-:W-:Y:S01]  /*ea70*/  IADD3 R50, P6, R50, 0xd8, RZ ;  /* 0x000000d832327810 */ /* 0x000fe20007fde0ff */
[----:B------:R-:W-:-:S02]  /*ea80*/  IMAD.X R65, RZ, RZ, UR36, P3 ;  /* 0x00000024ff417e24 */ /* 0x000fc400098e06ff */
[----:B------:R-:W-:Y:S02]  /*ea90*/  IMAD.X R51, RZ, RZ, UR36, P4 ;  /* 0x00000024ff337e24 */ /* 0x000fe4000a0e06ff */
[----:B------:R-:W-:Y:S02]  /*eaa0*/  IMAD.X R67, RZ, RZ, UR36, P5 ;  /* 0x00000024ff437e24 */ /* 0x000fe4000a8e06ff */
[----:B------:R-:W-:Y:S01]  /*eab0*/  IMAD.X R63, RZ, RZ, UR36, P6 ;  /* 0x00000024ff3f7e24 */ /* 0x000fe2000b0e06ff */
[----:B------:R-:W-:Y:S06]  /*eac0*/  @P0 BRA `(.L_x_6676) ;  /* 0x0000000000400947 */ /* 0x000fec0003800000 */
[----:B------:R-:W2:Y:S02]  /*ead0*/  LDL R3, [R1+0x1f4] ;  /* 0x0001f40001037983 */ /* 0x000ea40000100800 */
[----:B--2---:R-:W-:-:S04]  /*eae0*/  LEA.HI R0, R3, R3, RZ, 0x1 ;  /* 0x0000000303007211 */ /* 0x004fc800078f08ff */
        /* <DEDUP_REMOVED lines=8> */
.L_x_6679:
[----:B-1----:R1:W2:Y:S02]  /*eb70*/  SYNCS.PHASECHK.TRANS64.TRYWAIT P0, [R2+URZ+0x38800], R3 ;  /* 0x03880003020075a7 */ /* 0x0022a4000800017f */
[----:B--2---:R-:W-:Y:S05]  /*eb80*/  @!P0 NANOSLEEP.SYNCS 0x989680 ;  /* 0x009896800000895d */ /* 0x004fea0003900000 */
[----:B------:R-:W2:Y:S02]  /*eb90*/  @!P0 SYNCS.PHASECHK.TRANS64 P0, [R2+URZ+0x38800], R3 ;  /* 0x03880003020085a7 */ /* 0x000ea4000800007f */
[----:B--2---:R-:W-:Y:S05]  /*eba0*/  @!P0 BRA `(.L_x_6679) ;  /* 0xfffffffc00f08947 */ /* 0x004fea000383ffff */
.L_x_6678:
[----:B------:R-:W-:Y:S05]  /*ebb0*/  BSYNC B0 ;  /* 0x0000000000007941 */ /* 0x000fea0003800000 */
.L_x_6677:
[----:B------:R-:W-:Y:S05]  /*ebc0*/  BRA `(.L_x_6680) ;  /* 0x0000002c00107947 */ /* 0x000fea0003800000 */
.L_x_6676:
[----:B------:R-:W-:Y:S01]  /*ebd0*/  LOP3.LUT P0, RZ, R33, 0x3ff, RZ, 0xc0, !PT ;  /* 0x000003ff21ff7812 */ /* 0x000fe2000780c0ff */
[----:B------:R-:W-:Y:S01]  /*ebe0*/  ULDC.64 UR4, c[0x0][0x3f8] ;  /* 0x0000fe0000047ab9 */ /* 0x000fe20000000a00 */
[----:B------:R-:W-:Y:S01]  /*ebf0*/  SHF.R.S32.HI R0, RZ, 0x1f, R32 ;  /* 0x0000001fff007819 */ /* 0x000fe20000011420 */
[----:B------:R-:W-:Y:S01]  /*ec00*/  ULDC.64 UR6, c[0x0][0x408] ;  /* 0x0001020000067ab9 */ /* 0x000fe20000000a00 */
[----:B---3--:R-:W-:Y:S01]  /*ec10*/  IMAD.WIDE.U32 R26, R32, UR4, RZ ;  /* 0x00000004201a7c25 */ /* 0x008fe2000f8e00ff */
[----:B------:R-:W-:Y:S03]  /*ec20*/  BSSY B6, `(.L_x_6681) ;  /* 0x0000019000067945 */ /* 0x000fe60003800000 */
        /* <DEDUP_REMOVED lines=24> */
.L_x_6682:
[----:B------:R-:W-:Y:S05]  /*edb0*/  BSYNC B6 ;  /* 0x0000000000067941 */ /* 0x000fea0003800000 */
.L_x_6681:
[----:B------:R-:W2:Y:S01]  /*edc0*/  LDL R3, [R1+0x70] ;  /* 0x0000700001037983 */ /* 0x000ea20000100800 */
[----:B------:R-:W-:Y:S01]  /*edd0*/  ULDC.U8 UR4, c[0x0][0x410] ;  /* 0x0001040000047ab9 */ /* 0x000fe20000000000 */
[----:B------:R-:W-:Y:S01]  /*ede0*/  BSSY B0, `(.L_x_6683) ;  /* 0x000029a000007945 */ /* 0x000fe20003800000 */
[----:B------:R-:W-:Y:S01]  /*edf0*/  ISETP.NE.AND P0, PT, RZ, UR4, PT ;  /* 0x00000004ff007c0c */ /* 0x000fe2000bf05270 */
[----:B--2---:R-:W-:-:S12]  /*ee00*/  IMAD R0, R3, 0x40, R152 ;  /* 0x0000004003007824 */ /* 0x004fd800078e0298 */
[----:B------:R-:W-:Y:S05]  /*ee10*/  @!P0 BRA `(.L_x_6684) ;  /* 0x0000001400708947 */ /* 0x000fea0003800000 */
[----:B------:R-:W2:Y:S01]  /*ee20*/  LDL R20, [R1+0x438] ;  /* 0x0004380001147983 */ /* 0x000ea20000100800 */
[----:B------:R-:W0:Y:S01]  /*ee30*/  LDC R35, c[0x0][0x448] ;  /* 0x00011200ff237b82 */ /* 0x000e220000000800 */
[----:B------:R-:W-:Y:S01]  /*ee40*/  ULDC.64 UR4, c[0x0][0x3f8] ;  /* 0x0000fe0000047ab9 */ /* 0x000fe20000000a00 */
[----:B------:R-:W-:Y:S01]  /*ee50*/  ULDC.64 UR6, c[0x0][0x408] ;  /* 0x0001020000067ab9 */ /* 0x000fe20000000a00 */
[----:B------:R-:W-:Y:S02]  /*ee60*/  IMAD.MOV.U32 R27, RZ, RZ, R25 ;  /* 0x000000ffff1b7224 */ /* 0x000fe400078e0019 */
[----:B------:R-:W-:Y:S01]  /*ee70*/  IMAD.MOV.U32 R33, RZ, RZ, R29 ;  /* 0x000000ffff217224 */ /* 0x000fe200078e001d */
[----:B0-----:R-:W-:-:S13]  /*ee80*/  ISETP.NE.AND P0, PT, R35, 0x1, PT ;  /* 0x000000012300780c */ /* 0x001fda0003f05270 */
[----:B------:R-:W0:Y:S08]  /*ee90*/  @P0 LDC R4, c[0x0][0x44c] ;  /* 0x00011300ff040b82 */ /* 0x000e300000000800 */
[----:B------:R-:W1:Y:S01]  /*eea0*/  @P0 LDC R5, c[0x0][0x450] ;  /* 0x00011400ff050b82 */ /* 0x000e620000000800 */
[----:B--2---:R-:W-:-:S04]  /*eeb0*/  IMAD R3, R20, 0x20, R0 ;  /* 0x0000002014037824 */ /* 0x004fc800078e0200 */
        /* <DEDUP_REMOVED lines=23> */
.L_x_7035:
        /* <DEDUP_REMOVED lines=8> */
[----:B------:R-:W3:Y:S01]  /*f0b0*/  LDL R11, [R1+0x43c] ;  /* 0x00043c00010b7983 */ /* 0x000ee20000100800 */
[----:B------:R-:W-:Y:S01]  /*f0c0*/  ULDC UR4, c[0x0][0x3f4] ;  /* 0x0000fd0000047ab9 */ /* 0x000fe20000000800 */
[----:B--2---:R-:W-:Y:S01]  /*f0d0*/  IMAD.MOV.U32 R4, RZ, RZ, R6 ;  /* 0x000000ffff047224 */ /* 0x004fe200078e0006 */
[----:B------:R-:W-:Y:S01]  /*f0e0*/  ISETP.GE.AND P2, PT, R154, UR4, PT ;  /* 0x000000049a007c0c */ /* 0x000fe2000bf46270 */
[----:B-1----:R-:W-:Y:S01]  /*f0f0*/  IMAD.MOV.U32 R5, RZ, RZ, R3 ;  /* 0x000000ffff057224 */ /* 0x002fe200078e0003 */
[----:B------:R-:W-:Y:S02]  /*f100*/  ISETP.GE.AND P3, PT, R162, UR4, PT ;  /* 0x00000004a2007c0c */ /* 0x000fe4000bf66270 */
[----:B------:R-:W-:-:S09]  /*f110*/  CS2R R28, SRZ ;  /* 0x00000000001c7805 */ /* 0x000fd2000001ff00 */
[----:B------:R-:W-:-:S04]  /*f120*/  @!P2 IMAD.WIDE R4, R154, 0x2, R4 ;  /* 0x000000029a04a825 */ /* 0x000fc800078e0204 */
[----:B------:R-:W-:Y:S01]  /*f130*/  @!P3 IMAD.SHL.U32 R9, R162, 0x2, RZ ;  /* 0x00000002a209b824 */ /* 0x000fe200078e00ff */
[----:B------:R1:W5:Y:S01]  /*f140*/  @!P2 LD.E.64 R28, desc[UR44][R4.64] ;  /* 0x0000002c041ca980 */ /* 0x000362000c101b00 */
[----:B------:R-:W-:Y:S02]  /*f150*/  CS2R R30, SRZ ;  /* 0x00000000001e7805 */ /* 0x000fe4000001ff00 */
[----:B------:R-:W-:Y:S02]  /*f160*/  CS2R R24, SRZ ;  /* 0x0000000000187805 */ /* 0x000fe4000001ff00 */
[----:B------:R-:W-:Y:S02]  /*f170*/  CS2R R26, SRZ ;  /* 0x00000000001a7805 */ /* 0x000fe4000001ff00 */
[-C--:B-1----:R-:W-:Y:S02]  /*f180*/  @!P3 IADD3 R4, P0, R6, R9.reuse, RZ ;  /* 0x000000090604b210 */ /* 0x082fe40007f1e0ff */
[----:B----4-:R-:W-:Y:S01]  /*f190*/  @!P3 IADD3 R6, P1, R8, R9, RZ ;  /* 0x000000090806b210 */ /* 0x010fe20007f3e0ff */
[----:B---3--:R-:W-:-:S02]  /*f1a0*/  IMAD.MOV.U32 R9, RZ, RZ, R7 ;  /* 0x000000ffff097224 */ /* 0x008fc400078e0007 */
[----:B------:R-:W-:-:S05]  /*f1b0*/  @!P2 IMAD.WIDE R8, R154, 0x2, R8 ;  /* 0x000000029a08a825 */ /* 0x000fca00078e0208 */
[----:B------:R1:W5:Y:S01]  /*f1c0*/  @!P2 LD.E.64 R30, desc[UR44][R8.64] ;  /* 0x0000002c081ea980 */ /* 0x000362000c101b00 */
[----:B------:R-:W-:-:S05]  /*f1d0*/  @!P3 SHF.L.U64.HI R12, R162, 0x1, R11 ;  /* 0x00000001a20cb819 */ /* 0x000fca000001020b */
[--C-:B------:R-:W-:Y:S02]  /*f1e0*/  @!P3 IMAD.X R5, R3, 0x1, R12.reuse, P0 ;  /* 0x000000010305b824 */ /* 0x100fe400000e060c */
[----:B------:R-:W-:-:S03]  /*f1f0*/  @!P3 IMAD.X R7, R7, 0x1, R12, P1 ;  /* 0x000000010707b824 */ /* 0x000fc600008e060c */
[----:B------:R1:W5:Y:S04]  /*f200*/  @!P3 LD.E.64 R24, desc[UR44][R4.64] ;  /* 0x0000002c0418b980 */ /* 0x000368000c101b00 */
[----:B------:R1:W5:Y:S02]  /*f210*/  @!P3 LD.E.64 R26, desc[UR44][R6.64] ;  /* 0x0000002c061ab980 */ /* 0x000364000c101b00 */
.L_x_6687:
[----:B------:R-:W-:Y:S05]  /*f220*/  BSYNC B1 ;  /* 0x0000000000017941 */ /* 0x000fea0003800000 */
.L_x_6686:
[----:B-1---5:R-:W-:Y:S01]  /*f230*/  IMAD.MOV.U32 R3, RZ, RZ, R24 ;  /* 0x000000ffff037224 */ /* 0x022fe200078e0018 */
[----:B------:R-:W-:Y:S01]  /*f240*/  UMOV UR4, 0xffffffff ;  /* 0xffffffff00047882 */ /* 0x000fe20000000000 */
[----:B------:R-:W-:Y:S01]  /*f250*/  IMAD.MOV.U32 R4, RZ, RZ, R25 ;  /* 0x000000ffff047224 */ /* 0x000fe200078e0019 */
[----:B------:R-:W-:Y:S01]  /*f260*/  CS2R R20, SRZ ;  /* 0x0000000000147805 */ /* 0x000fe2000001ff00 */
[----:B------:R-:W-:Y:S01]  /*f270*/  IMAD.MOV.U32 R5, RZ, RZ, R28 ;  /* 0x000000ffff057224 */ /* 0x000fe200078e001c */
[----:B------:R-:W-:Y:S01]  /*f280*/  PRMT R69, R69, 0x5410, R3 ;  /* 0x0000541045457816 */ /* 0x000fe20000000003 */
[----:B--2---:R-:W-:Y:S01]  /*f290*/  IMAD.MOV.U32 R6, RZ, RZ, R29 ;  /* 0x000000ffff067224 */ /* 0x004fe200078e001d */
        /* <DEDUP_REMOVED lines=9> */
[----:B------:R-:W-:Y:S02]  /*f330*/  PRMT R70, R70, 0x5410, R5 ;  /* 0x0000541046467816 */ /* 0x000fe40000000005 */
[----:B------:R-:W-:Y:S01]  /*f340*/  PRMT R78, R78, 0x5410, R6 ;  /* 0x000054104e4e7816 */ /* 0x000fe20000000006 */
[----:B------:R-:W-:Y:S06]  /*f350*/  BRA.DIV UR4, `(.L_x_6688) ;  /* 0x0000032a04dc7947 */ /* 0x000fec000b800000 */
[----:B------:R1:W2:Y:S04]  /*f360*/  SHFL.IDX PT, R3, R33, 0x1, 0x1c1f ;  /* 0x003c1f0021037f89 */ /* 0x0002a800000e0000 */
[----:B------:R1:W0:Y:S04]  /*f370*/  SHFL.IDX PT, R6, R10, 0x1, 0x1c1f ;  /* 0x003c1f000a067f89 */ /* 0x00022800000e0000 */
[----:B---3--:R1:W3:Y:S04]  /*f380*/  SHFL.IDX PT, R7, R32, 0x1, 0x1c1f ;  /* 0x003c1f0020077f89 */ /* 0x0082e800000e0000 */
[----:B------:R1:W0:Y:S02]  /*f390*/  SHFL.IDX PT, R14, R34, 0x1, 0x1c1f ;  /* 0x003c1f00220e7f89 */ /* 0x00022400000e0000 */
.L_x_7041:
[----:B------:R-:W5:Y:S01]  /*f3a0*/  LDL R5, [R1+0x1f4] ;  /* 0x0001f40001057983 */ /* 0x000f620000100800 */
[----:B------:R-:W-:Y:S01]  /*f3b0*/  VIADD R0, R0, 0x20 ;  /* 0x0000002000007836 */ /* 0x000fe20000000000 */
[----:B------:R-:W-:Y:S01]  /*f3c0*/  BSSY B1, `(.L_x_6689) ;  /* 0x0000022000017945 */ /* 0x000fe20003800000 */
[----:B01----:R-:W-:Y:S02]  /*f3d0*/  CS2R R10, SRZ ;  /* 0x00000000000a7805 */ /* 0x003fe4000001ff00 */
[----:B----4-:R-:W-:Y:S02]  /*f3e0*/  CS2R R8, SRZ ;  /* 0x0000000000087805 */ /* 0x010fe4000001ff00 */
[----:B------:R-:W-:Y:S02]  /*f3f0*/  CS2R R12, SRZ ;  /* 0x00000000000c7805 */ /* 0x000fe4000001ff00 */
[----:B------:R-:W-:Y:S02]  /*f400*/  ISETP.GE.AND P0, PT, R0, R35, PT ;  /* 0x000000230000720c */ /* 0x000fe40003f06270 */
[----:B-----5:R-:W-:-:S04]  /*f410*/  LEA.HI R4, R5, R5, RZ, 0x1 ;  /* 0x0000000505047211 */ /* 0x020fc800078f08ff */
[----:B------:R-:W-:-:S05]  /*f420*/  LOP3.LUT R4, R4, 0xfffffffe, RZ, 0xc0, !PT ;  /* 0xfffffffe04047812 */ /* 0x000fca00078ec0ff */
[----:B------:R-:W-:-:S05]  /*f430*/  IMAD.IADD R4, R5, 0x1, -R4 ;  /* 0x0000000105047824 */ /* 0x000fca00078e0a04 */
[----:B------:R-:W-:Y:S01]  /*f440*/  SHF.L.U32 R33, R4, 0x1f, RZ ;  /* 0x0000001f04217819 */ /* 0x000fe200000006ff */
[----:B------:R-:W-:Y:S06]  /*f450*/  @P0 BRA `(.L_x_6690) ;  /* 0x0000000000600947 */ /* 0x000fec0003800000 */
[----:B------:R-:W4:Y:S01]  /*f460*/  LDL R15, [R1+0x43c] ;  /* 0x00043c00010f7983 */ /* 0x000f220000100800 */
[----:B------:R-:W-:Y:S01]  /*f470*/  ULDC UR4, c[0x0][0x3f4] ;  /* 0x0000fd0000047ab9 */ /* 0x000fe20000000800 */
[----:B------:R-:W-:Y:S01]  /*f480*/  IMAD.MOV.U32 R4, RZ, RZ, R6 ;  /* 0x000000ffff047224 */ /* 0x000fe200078e0006 */
[----:B------:R-:W-:Y:S01]  /*f490*/  ISETP.GE.AND P2, PT, R154, UR4, PT ;  /* 0x000000049a007c0c */ /* 0x000fe2000bf46270 */
[----:B--2---:R-:W-:Y:S01]  /*f4a0*/  IMAD.MOV.U32 R5, RZ, RZ, R3 ;  /* 0x000000ffff057224 */ /* 0x004fe200078e0003 */
[----:B------:R-:W-:Y:S02]  /*f4b0*/  ISETP.GE.AND P3, PT, R162, UR4, PT ;  /* 0x00000004a2007c0c */ /* 0x000fe4000bf66270 */
[----:B------:R-:W-:Y:S01]  /*f4c0*/  CS2R R10, SRZ ;  /* 0x00000000000a7805 */ /* 0x000fe2000001ff00 */
[----:B------:R-:W-:-:S08]  /*f4d0*/  IMAD.MOV.U32 R8, RZ, RZ, R14 ;  /* 0x000000ffff087224 */ /* 0x000fd000078e000e */
[----:B------:R-:W-:-:S04]  /*f4e0*/  @!P2 IMAD.WIDE R4, R154, 0x2, R4 ;  /* 0x000000029a04a825 */ /* 0x000fc800078e0204 */
[----:B------:R-:W-:Y:S01]  /*f4f0*/  @!P3 IMAD.SHL.U32 R9, R162, 0x2, RZ ;  /* 0x00000002a209b824 */ /* 0x000fe200078e00ff */
[----:B------:R0:W5:Y:S01]  /*f500*/  @!P2 LD.E.64 R10, desc[UR44][R4.64] ;  /* 0x0000002c040aa980 */ /* 0x000162000c101b00 */
[----:B------:R-:W-:Y:S02]  /*f510*/  CS2R R12, SRZ ;  /* 0x00000000000c7805 */ /* 0x000fe4000001ff00 */
[----:B------:R-:W-:Y:S02]  /*f520*/  CS2R R20, SRZ ;  /* 0x0000000000147805 */ /* 0x000fe4000001ff00 */
[-C--:B0-----:R-:W-:Y:S02]  /*f530*/  @!P3 IADD3 R4, P0, R6, R9.reuse, RZ ;  /* 0x000000090604b210 */ /* 0x081fe40007f1e0ff */
[----:B------:R-:W-:Y:S01]  /*f540*/  @!P3 IADD3 R6, P1, R14, R9, RZ ;  /* 0x000000090e06b210 */ /* 0x000fe20007f3e0ff */
[----:B---3--:R-:W-:Y:S01]  /*f550*/  IMAD.MOV.U32 R9, RZ, RZ, R7 ;  /* 0x000000ffff097224 */ /* 0x008fe200078e0007 */
[----:B----4-:R-:W-:Y:S01]  /*f560*/  @!P3 SHF.L.U64.HI R0, R162, 0x1, R15 ;  /* 0x00000001a200b819 */ /* 0x010fe2000001020f */
[----:B------:R-:W-:Y:S01]  /*f570*/  @!P2 IMAD.WIDE R14, R154, 0x2, R8 ;  /* 0x000000029a0ea825 */ /* 0x000fe200078e0208 */
[----:B------:R-:W-:-:S03]  /*f580*/  CS2R R8, SRZ ;  /* 0x0000000000087805 */ /* 0x000fc6000001ff00 */
[--C-:B------:R-:W-:Y:S01]  /*f590*/  @!P3 IMAD.X R5, R3, 0x1, R0.reuse, P0 ;  /* 0x000000010305b824 */ /* 0x100fe200000e0600 */
[----:B------:R0:W5:Y:S01]  /*f5a0*/  @!P2 LD.E.64 R12, desc[UR44][R14.64] ;  /* 0x0000002c0e0ca980 */ /* 0x000162000c101b00 */
[----:B------:R-:W-:-:S03]  /*f5b0*/  @!P3 IMAD.X R7, R7, 0x1, R0, P1 ;  /* 0x000000010707b824 */ /* 0x000fc600008e0600 */
[----:B------:R0:W5:Y:S04]  /*f5c0*/  @!P3 LD.E.64 R20, desc[UR44][R4.64] ;  /* 0x0000002c0414b980 */ /* 0x000168000c101b00 */
[----:B------:R0:W5:Y:S02]  /*f5d0*/  @!P3 LD.E.64 R8, desc[UR44][R6.64] ;  /* 0x0000002c0608b980 */ /* 0x000164000c101b00 */
.L_x_6690:
[----:B------:R-:W-:Y:S05]  /*f5e0*/  BSYNC B1 ;  /* 0x0000000000017941 */ /* 0x000fea0003800000 */
.L_x_6689:
[----:B------:R-:W1:Y:S01]  /*f5f0*/  SYNCS.PHASECHK.TRANS64.TRYWAIT P0, [R2+URZ+0x38800], R33 ;  /* 0x03880021020075a7 */ /* 0x000e62000800017f */
[----:B------:R-:W-:Y:S04]  /*f600*/  BSSY B1, `(.L_x_6691) ;  /* 0x0000002000017945 */ /* 0x000fe80003800000 */
[----:B-1----:R-:W-:Y:S05]  /*f610*/  @!P0 BRA `(.L_x_6692) ;  /* 0x00000328009c8947 */ /* 0x002fea0003800000 */
.L_x_7042:
[----:B------:R-:W-:Y:S05]  /*f620*/  BSYNC B1 ;  /* 0x0000000000017941 */ /* 0x000fea0003800000 */
.L_x_6691:
[----:B0-----:R-:W4:Y:S01]  /*f630*/  LDL R6, [R1+0x70] ;  /* 0x0000700001067983 */ /* 0x001f220000100800 */
[C---:B------:R-:W-:Y:S01]  /*f640*/  IMAD.SHL.U32 R0, R157.reuse, 0x40, RZ ;  /* 0x000000409d007824 */ /* 0x040fe200078e00ff */
[----:B------:R-:W-:Y:S01]  /*f650*/  LOP3.LUT P1, RZ, R157, 0x4, RZ, 0xc0, !PT ;  /* 0x000000049dff7812 */ /* 0x000fe2000782c0ff */
[----:B-----5:R-:W-:Y:S01]  /*f660*/  IMAD.MOV.U32 R4, RZ, RZ, R21 ;  /* 0x000000ffff047224 */ /* 0x020fe200078e0015 */
[----:B------:R-:W-:Y:S01]  /*f670*/  BSSY B1, `(.L_x_6693) ;  /* 0x0000077000017945 */ /* 0x000fe20003800000 */
[----:B------:R-:W-:Y:S01]  /*f680*/  IMAD.MOV.U32 R5, RZ, RZ, R8 ;  /* 0x000000ffff057224 */ /* 0x000fe200078e0008 */
[----:B--2---:R-:W-:-:S04]  /*f690*/  LOP3.LUT R3, R0, 0x1c0, RZ, 0xc0, !PT ;  /* 0x000001c000037812 */ /* 0x004fc800078ec0ff */
[----:B------:R-:W-:Y:S02]  /*f6a0*/  LOP3.LUT R0, R3, 0x18, R22, 0xf8, !PT ;  /* 0x0000001803007812 */ /* 0x000fe400078ef816 */
[----:B------:R-:W-:Y:S02]  /*f6b0*/  SHF.R.U32.HI R3, RZ, 0x3, R3 ;  /* 0x00000003ff037819 */ /* 0x000fe40000011603 */
[----:B------:R-:W-:Y:S01]  /*f6c0*/  PRMT R14, R5, 0x7610, R14 ;  /* 0x00007610050e7816 */ /* 0x000fe2000000000e */
[----:B------:R-:W-:Y:S01]  /*f6d0*/  IMAD.MOV.U32 R5, RZ, RZ, R12 ;  /* 0x000000ffff057224 */ /* 0x000fe200078e000c */
[----:B------:R-:W-:-:S05]  /*f6e0*/  LOP3.LUT R0, R0, R3, RZ, 0x3c, !PT ;  /* 0x0000000300007212 */ /* 0x000fca00078e3cff */
[----:B------:R-:W-:Y:S02]  /*f6f0*/  IMAD R3, R165, 0x200, R0 ;  /* 0x00000200a5037824 */ /* 0x000fe400078e0200 */
[----:B------:R-:W-:Y:S02]  /*f700*/  IMAD.MOV.U32 R0, RZ, RZ, R20 ;  /* 0x000000ffff007224 */ /* 0x000fe400078e0014 */
[----:B-1----:R-:W-:Y:S02]  /*f710*/  IMAD R2, R3, 0x2, R2 ;  /* 0x0000000203027824 */ /* 0x002fe400078e0202 */
[----:B------:R-:W-:Y:S01]  /*f720*/  IMAD.MOV.U32 R3, RZ, RZ, R10 ;  /* 0x000000ffff037224 */ /* 0x000fe200078e000a */
[----:B------:R-:W-:Y:S01]  /*f730*/  PRMT R0, R0, 0x5410, R4 ;  /* 0x0000541000007816 */ /* 0x000fe20000000004 */
[----:B------:R-:W-:Y:S02]  /*f740*/  IMAD.MOV.U32 R4, RZ, RZ, R11 ;  /* 0x000000ffff047224 */ /* 0x000fe400078e000b */
[C---:B---3--:R-:W-:Y:S01]  /*f750*/  VIADD R7, R2.reuse, 0x20400 ;  /* 0x0002040002077836 */ /* 0x048fe20000000000 */
[----:B------:R-:W-:Y:S01]  /*f760*/  PRMT R33, R3, 0x7610, R33 ;  /* 0x0000761003217816 */ /* 0x000fe20000000021 */
[----:B------:R-:W-:Y:S01]  /*f770*/  VIADD R3, R2, 0x20440 ;  /* 0x0002044002037836 */ /* 0x000fe20000000000 */
[----:B------:R-:W-:Y:S01]  /*f780*/  PRMT R32, R4, 0x7610, R32 ;  /* 0x0000761004207816 */ /* 0x000fe20000000020 */
[----:B------:R-:W-:Y:S01]  /*f790*/  IMAD.MOV.U32 R4, RZ, RZ, R9 ;  /* 0x000000ffff047224 */ /* 0x000fe200078e0009 */
[----:B------:R-:W-:Y:S01]  /*f7a0*/  PRMT R33, R33, 0x5410, R5 ;  /* 0x0000541021217816 */ /* 0x000fe20000000005 */
[----:B------:R-:W-:-:S03]  /*f7b0*/  @P1 VIADD R3, R7, 0xffffffc0 ;  /* 0xffffffc007031836 */ /* 0x000fc60000000000 */
[----:B------:R-:W-:Y:S01]  /*f7c0*/  PRMT R14, R14, 0x5410, R4 ;  /* 0x000054100e0e7816 */ /* 0x000fe20000000004 */
[----:B----4-:R-:W-:-:S05]  /*f7d0*/  IMAD R6, R6, -0x40, R35 ;  /* 0xffffffc006067824 */ /* 0x010fca00078e0223 */
[----:B------:R-:W-:Y:S01]  /*f7e0*/  VIMNMX R15, R6, 0x40, PT ;  /* 0x00000040060f7848 */ /* 0x000fe20003fe0100 */
[----:B------:R-:W-:-:S03]  /*f7f0*/  IMAD.MOV.U32 R6, RZ, RZ, R13 ;  /* 0x000000ffff067224 */ /* 0x000fc600078e000d */
[----:B------:R-:W-:Y:S02]  /*f800*/  ISETP.GE.AND P0, PT, R152, R15, PT ;  /* 0x0000000f9800720c */ /* 0x000fe40003f06270 */
[----:B------:R-:W-:-:S11]  /*f810*/  PRMT R32, R32, 0x5410, R6 ;  /* 0x0000541020207816 */ /* 0x000fd60000000006 */
[----:B------:R-:W-:Y:S05]  /*f820*/  @P0 BRA `(.L_x_6694) ;  /* 0x00000004006c0947 */ /* 0x000fea0003800000 */
[----:B------:R-:W0:Y:S01]  /*f830*/  LDC R5, c[0x0][0x3f4] ;  /* 0x0000fd00ff057b82 */ /* 0x000e220000000800 */
[----:B------:R-:W-:Y:S01]  /*f840*/  BSSY B2, `(.L_x_6695) ;  /* 0x000002e000027945 */ /* 0x000fe20003800000 */
[-C--:B0-----:R-:W-:Y:S02]  /*f850*/  ISETP.GE.AND P0, PT, R154, R5.reuse, PT ;  /* 0x000000059a00720c */ /* 0x081fe40003f06270 */
[----:B------:R-:W-:-:S11]  /*f860*/  ISETP.GE.AND P1, PT, R162, R5, PT ;  /* 0x00000005a200720c */ /* 0x000fd60003f26270 */
[----:B------:R-:W-:Y:S05]  /*f870*/  @P0 BRA `(.L_x_6696) ;  /* 0x0000000000a80947 */ /* 0x000fea0003800000 */
[----:B------:R-:W0:Y:S01]  /*f880*/  LDS.128 R4, [R2+0x20400] ;  /* 0x0204000002047984 */ /* 0x000e220000000c00 */
[----:B------:R-:W-:Y:S01]  /*f890*/  SHF.R.U32.HI R35, RZ, 0x10, R29 ;  /* 0x00000010ff237819 */ /* 0x000fe2000001161d */
[--C-:B------:R-:W-:Y:S01]  /*f8a0*/  HADD2.F32 R34, -RZ, R70.reuse.H0_H0 ;  /* 0x20000046ff227230 */ /* 0x100fe20000004100 */
[--C-:B------:R-:W-:Y:S01]  /*f8b0*/  SHF.R.U32.HI R71, RZ, 0x10, R31.reuse ;  /* 0x00000010ff477819 */ /* 0x100fe2000001161f */
[----:B------:R-:W-:Y:S01]  /*f8c0*/  HADD2.F32 R70, -RZ, R70.H1_H1 ;  /* 0x30000046ff467230 */ /* 0x000fe20000004100 */
[----:B------:R-:W-:Y:S01]  /*f8d0*/  SHF.R.U64 R75, R30, 0x10, R31 ;  /* 0x000000101e4b7819 */ /* 0x000fe2000000121f */
[----:B------:R-:W-:Y:S01]  /*f8e0*/  HADD2.F32 R35, -RZ, R35.H0_H0 ;  /* 0x20000023ff237230 */ /* 0x000fe20000004100 */
[----:B------:R-:W-:Y:S01]  /*f8f0*/  SHF.R.U64 R77, R28, 0x10, R29 ;  /* 0x000000101c4d7819 */ /* 0x000fe2000000121d */
[----:B------:R-:W-:Y:S02]  /*f900*/  HADD2.F32 R71, -RZ, R71.H0_H0 ;  /* 0x20000047ff477230 */ /* 0x000fe40000004100 */
[----:B0-----:R-:W-:-:S02]  /*f910*/  HADD2.F32 R30, -RZ, R7.H0_H0 ;  /* 0x20000007ff1e7230 */ /* 0x001fc40000004100 */
        /* <DEDUP_REMOVED lines=11> */
[--C-:B------:R-:W-:Y:S02]  /*f9d0*/  HADD2.F32 R6, -RZ, R5.reuse.H0_H0 ;  /* 0x20000005ff067230 */ /* 0x100fe40000004100 */
[----:B------:R-:W-:Y:S01]  /*f9e0*/  FFMA.FTZ R73, R30, R35, -R73 ;  /* 0x000000231e497223 */ /* 0x000fe20000010849 */
[--C-:B------:R-:W-:Y:S02]  /*f9f0*/  HADD2.F32 R34, -RZ, R78.reuse.H1_H1 ;  /* 0x3000004eff227230 */ /* 0x100fe40000004100 */
        /* <DEDUP_REMOVED lines=18> */
.L_x_6696:
[----:B------:R-:W-:Y:S05]  /*fb20*/  BSYNC B2 ;  /* 0x0000000000027941 */ /* 0x000fea0003800000 */
.L_x_6695:
[----:B------:R-:W-:Y:S05]  /*fb30*/  @P1 BRA `(.L_x_6694) ;  /* 0x0000000000a81947 */ /* 0x000fea0003800000 */
[----:B0-----:R-:W0:Y:S01]  /*fb40*/  LDS.128 R4, [R3] ;  /* 0x0000000003047984 */ /* 0x001e220000000c00 */
        /* <DEDUP_REMOVED lines=8> */
[----:B0-----:R-:W-:-:S02]  /*fbd0*/  HADD2.F32 R27, -RZ, R7.H1_H1 ;  /* 0x30000007ff1b7230 */ /* 0x001fc40000004100 */
[----:B------:R-:W-:Y:S02]  /*fbe0*/  HADD2.F32 R26, -RZ, R7.H0_H0 ;  /* 0x20000007ff1a7230 */ /* 0x000fe40000004100 */
[--C-:B------:R-:W-:Y:S02]  /*fbf0*/  HADD2.F32 R7, -RZ, R4.reuse.H0_H0 ;  /* 0x20000004ff077230 */ /* 0x100fe40000004100 */
[CC--:B------:R-:W-:Y:S01]  /*fc00*/  FMUL.FTZ R31, R27.reuse, R30.reuse ;  /* 0x0000001e1b1f7220 */ /* 0x0c0fe20000410000 */
[----:B------:R-:W-:Y:S01]  /*fc10*/  FMUL.FTZ R27, R27, R29 ;  /* 0x0000001d1b1b7220 */ /* 0x000fe20000410000 */
[----:B------:R-:W-:Y:S02]  /*fc20*/  HADD2.F32 R4, -RZ, R4.H1_H1 ;  /* 0x30000004ff047230 */ /* 0x000fe40000004100 */
[--C-:B------:R-:W-:Y:S02]  /*fc30*/  HADD2.F32 R24, -RZ, R6.reuse.H0_H0 ;  /* 0x20000006ff187230 */ /* 0x100fe40000004100 */
[----:B------:R-:W-:Y:S01]  /*fc40*/  FFMA.FTZ R70, R26, R30, R27 ;  /* 0x0000001e1a467223 */ /* 0x000fe2000001001b */
[----:B------:R-:W-:-:S02]  /*fc50*/  HADD2.F32 R25, -RZ, R6.H1_H1 ;  /* 0x30000006ff197230 */ /* 0x000fc40000004100 */
[----:B------:R-:W-:Y:S01]  /*fc60*/  FMUL.FTZ R34, R4, R69 ;  /* 0x0000004504227220 */ /* 0x000fe20000410000 */
[--C-:B------:R-:W-:Y:S02]  /*fc70*/  HADD2.F32 R27, -RZ, R68.reuse.H1_H1 ;  /* 0x30000044ff1b7230 */ /* 0x100fe40000004100 */
[----:B------:R-:W-:Y:S01]  /*fc80*/  FFMA.FTZ R31, R26, R29, -R31 ;  /* 0x0000001d1a1f7223 */ /* 0x000fe2000001081f */
[--C-:B------:R-:W-:Y:S02]  /*fc90*/  HADD2.F32 R6, -RZ, R5.reuse.H0_H0 ;  /* 0x20000005ff067230 */ /* 0x100fe40000004100 */
[-C--:B------:R-:W-:Y:S01]  /*fca0*/  FMUL.FTZ R30, R4, R28.reuse ;  /* 0x0000001c041e7220 */ /* 0x080fe20000410000 */
[----:B------:R-:W-:Y:S02]  /*fcb0*/  HADD2.F32 R68, -RZ, R68.H0_H0 ;  /* 0x20000044ff447230 */ /* 0x000fe40000004100 */
[----:B------:R-:W-:Y:S01]  /*fcc0*/  FFMA.FTZ R34, R7, R28, -R34 ;  /* 0x0000001c07227223 */ /* 0x000fe20000010822 */
[----:B------:R-:W-:-:S02]  /*fcd0*/  HADD2.F32 R5, -RZ, R5.H1_H1 ;  /* 0x30000005ff057230 */ /* 0x000fc40000004100 */
[----:B------:R-:W-:Y:S01]  /*fce0*/  FFMA.FTZ R69, R7, R69, R30 ;  /* 0x0000004507457223 */ /* 0x000fe2000001001e */
[----:B------:R-:W-:Y:S02]  /*fcf0*/  HADD2.F32 R26, -RZ, R35.H0_H0 ;  /* 0x20000023ff1a7230 */ /* 0x000fe40000004100 */
[CC--:B------:R-:W-:Y:S01]  /*fd00*/  FMUL.FTZ R29, R25.reuse, R27.reuse ;  /* 0x0000001b191d7220 */ /* 0x0c0fe20000410000 */
[----:B------:R-:W-:Y:S02]  /*fd10*/  HADD2.F32 R4, -RZ, R71.H0_H0 ;  /* 0x20000047ff047230 */ /* 0x000fe40000004100 */
[----:B------:R-:W-:Y:S01]  /*fd20*/  FMUL.FTZ R28, R25, R68 ;  /* 0x00000044191c7220 */ /* 0x000fe20000410000 */
        /* <DEDUP_REMOVED lines=10> */
[----:B------:R1:W-:Y:S02]  /*fdd0*/  STS.128 [R3], R4 ;  /* 0x0000000403007388 */ /* 0x0003e40000000c00 */
.L_x_6694:
[----:B------:R-:W-:Y:S05]  /*fde0*/  BSYNC B1 ;  /* 0x0000000000017941 */ /* 0x000fea0003800000 */
.L_x_6693:
[----:B01----:R-:W2:Y:S02]  /*fdf0*/  LDL R4, [R1+0x440] ;  /* 0x0004400001047983 */ /* 0x003ea40000100800 */
[----:B--2---:R-:W-:-:S13]  /*fe00*/  ISETP.GE.AND P0, PT, R4, R15, PT ;  /* 0x0000000f0400720c */ /* 0x004fda0003f06270 */
        /* <DEDUP_REMOVED lines=9> */
[----:B------:R-:W-:Y:S01]  /*fea0*/  SHF.R.U32.HI R24, RZ, 0x10, R11 ;  /* 0x00000010ff187819 */ /* 0x000fe2000001160b */
[----:B------:R-:W-:Y:S01]  /*feb0*/  HADD2.F32 R33, -RZ, R33.H1_H1 ;  /* 0x30000021ff217230 */ /* 0x000fe20000004100 */
[----:B------:R-:W-:Y:S01]  /*fec0*/  SHF.R.U64 R29, R12, 0x10, R13 ;  /* 0x000000100c1d7819 */ /* 0x000fe2000000120d */
[----:B------:R-:W-:Y:S01]  /*fed0*/  HADD2.F32 R25, -RZ, R25.H0_H0 ;  /* 0x20000019ff197230 */ /* 0x000fe20000004100 */
[----:B------:R-:W-:Y:S01]  /*fee0*/  SHF.R.U64 R30, R10, 0x10, R11 ;  /* 0x000000100a1e7819 */ /* 0x000fe2000000120b */
[----:B------:R-:W-:Y:S02]  /*fef0*/  HADD2.F32 R24, -RZ, R24.H0_H0 ;  /* 0x20000018ff187230 */ /* 0x000fe40000004100 */
[----:B0-----:R-:W-:-:S02]  /*ff00*/  HADD2.F32 R13, -RZ, R7.H1_H1 ;  /* 0x30000007ff0d7230 */ /* 0x001fc40000004100 */
[----:B------:R-:W-:Y:S02]  /*ff10*/  HADD2.F32 R12, -RZ, R7.H0_H0 ;  /* 0x20000007ff0c7230 */ /* 0x000fe40000004100 */
[--C-:B------:R-:W-:Y:S02]  /*ff20*/  HADD2.F32 R7, -RZ, R4.reuse.H0_H0 ;  /* 0x20000004ff077230 */ /* 0x100fe40000004100 */
[C---:B------:R-:W-:Y:S01]  /*ff30*/  FMUL.FTZ R27, R13.reuse, R25 ;  /* 0x000000190d1b7220 */ /* 0x040fe20000410000 */
[----:B------:R-:W-:Y:S02]  /*ff40*/  HADD2.F32 R4, -RZ, R4.H1_H1 ;  /* 0x30000004ff047230 */ /* 0x000fe40000004100 */
[-C--:B------:R-:W-:Y:S01]  /*ff50*/  FMUL.FTZ R28, R13, R24.reuse ;  /* 0x000000180d1c7220 */ /* 0x080fe20000410000 */
[--C-:B------:R-:W-:Y:S02]  /*ff60*/  HADD2.F32 R10, -RZ, R6.reuse.H0_H0 ;  /* 0x20000006ff0a7230 */ /* 0x100fe40000004100 */
[----:B------:R-:W-:Y:S01]  /*ff70*/  FFMA.FTZ R27, R12, R24, -R27 ;  /* 0x000000180c1b7223 */ /* 0x000fe2000001081b */
[----:B------:R-:W-:-:S02]  /*ff80*/  HADD2.F32 R11, -RZ, R6.H1_H1 ;  /* 0x30000006ff0b7230 */ /* 0x000fc40000004100 */
[----:B------:R-:W-:Y:S01]  /*ff90*/  FMUL.FTZ R26, R4, R33 ;  /* 0x00000021041a7220 */ /* 0x000fe20000410000 */
[--C-:B------:R-:W-:Y:S02]  /*ffa0*/  HADD2.F32 R13, -RZ, R32.reuse.H1_H1 ;  /* 0x30000020ff0d7230 */ /* 0x100fe40000004100 */
[----:B------:R-:W-:Y:S01]  /*ffb0*/  FFMA.FTZ R28, R12, R25, R28 ;  /* 0x000000190c1c7223 */ /* 0x000fe2000001001c */
        /* <DEDUP_REMOVED lines=21> */
.L_x_6699:
[----:B------:R-:W-:Y:S05]  /*10110*/  BSYNC B1 ;  /* 0x0000000000017941 */ /* 0x000fea0003800000 */
.L_x_6698:
[----:B------:R-:W-:Y:S05]  /*10120*/  @P1 BRA `(.L_x_6697) ;  /* 0x0000001400941947 */ /* 0x000fea0003800000 */
[----:B0-----:R-:W0:Y:S01]  /*10130*/  LDS.128 R4, [R3+0x1000] ;  /* 0x0010000003047984 */ /* 0x001e220000000c00 */
[----:B------:R-:W-:Y:S01]  /*10140*/  SHF.R.U32.HI R15, RZ, 0x10, R9 ;  /* 0x00000010ff0f7819 */ /* 0x000fe20000011609 */
[----:B------:R-:W-:Y:S01]  /*10150*/  HADD2.F32 R11, -RZ, R0.H0_H0 ;  /* 0x20000000ff0b7230 */ /* 0x000fe20000004100 */
[--C-:B------:R-:W-:Y:S01]  /*10160*/  SHF.R.U32.HI R12, RZ, 0x10, R21.reuse ;  /* 0x00000010ff0c7819 */ /* 0x100fe20000011615 */
[----:B------:R-:W-:Y:S01]  /*10170*/  HADD2.F32 R13, -RZ, R14.H0_H0 ;  /* 0x2000000eff0d7230 */ /* 0x000fe20000004100 */
[----:B------:R-:W-:Y:S01]  /*10180*/  SHF.R.U64 R26, R20, 0x10, R21 ;  /* 0x00000010141a7819 */ /* 0x000fe20000001215 */
[----:B------:R-:W-:Y:S01]  /*10190*/  HADD2.F32 R15, -RZ, R15.H0_H0 ;  /* 0x2000000fff0f7230 */ /* 0x000fe20000004100 */
[----:B------:R-:W-:Y:S01]  /*101a0*/  SHF.R.U64 R24, R8, 0x10, R9 ;  /* 0x0000001008187819 */ /* 0x000fe20000001209 */
[----:B------:R-:W-:Y:S02]  /*101b0*/  HADD2.F32 R12, -RZ, R12.H0_H0 ;  /* 0x2000000cff0c7230 */ /* 0x000fe40000004100 */
[----:B------:R-:W-:-:S02]  /*101c0*/  HADD2.F32 R14, -RZ, R14.H1_H1 ;  /* 0x3000000eff0e7230 */ /* 0x000fc40000004100 */
[--C-:B0-----:R-:W-:Y:S02]  /*101d0*/  HADD2.F32 R10, -RZ, R7.reuse.H1_H1 ;  /* 0x30000007ff0a7230 */ /* 0x101fe40000004100 */
[----:B------:R-:W-:Y:S02]  /*101e0*/  HADD2.F32 R9, -RZ, R7.H0_H0 ;  /* 0x20000007ff097230 */ /* 0x000fe40000004100 */
[--C-:B------:R-:W-:Y:S02]  /*101f0*/  HADD2.F32 R2, -RZ, R4.reuse.H0_H0 ;  /* 0x20000004ff027230 */ /* 0x100fe40000004100 */
[C---:B------:R-:W-:Y:S01]  /*10200*/  FMUL.FTZ R20, R10.reuse, R15 ;  /* 0x0000000f0a147220 */ /* 0x040fe20000410000 */
[----:B------:R-:W-:Y:S02]  /*10210*/  HADD2.F32 R4, -RZ, R4.H1_H1 ;  /* 0x30000004ff047230 */ /* 0x000fe40000004100 */
[----:B------:R-:W-:Y:S01]  /*10220*/  FMUL.FTZ R10, R10, R12 ;  /* 0x0000000c0a0a7220 */ /* 0x000fe20000410000 */
[----:B------:R-:W-:-:S02]  /*10230*/  HADD2.F32 R7, -RZ, R6.H0_H0 ;  /* 0x20000006ff077230 */ /* 0x000fc40000004100 */
[C---:B------:R-:W-:Y:S01]  /*10240*/  FFMA.FTZ R20, R9.reuse, R12, -R20 ;  /* 0x0000000c09147223 */ /* 0x040fe20000010814 */
[----:B------:R-:W-:Y:S02]  /*10250*/  HADD2.F32 R8, -RZ, R6.H1_H1 ;  /* 0x30000006ff087230 */ /* 0x000fe40000004100 */
[----:B------:R-:W-:Y:S01]  /*10260*/  FFMA.FTZ R25, R9, R15, R10 ;  /* 0x0000000f09197223 */ /* 0x000fe2000001000a */
[C---:B------:R-:W-:Y:S01]  /*10270*/  FMUL.FTZ R21, R4.reuse, R13 ;  /* 0x0000000d04157220 */ /* 0x040fe20000410000 */
[-C--:B------:R-:W-:Y:S01]  /*10280*/  FMUL.FTZ R15, R4, R11.reuse ;  /* 0x0000000b040f7220 */ /* 0x080fe20000410000 */
[--C-:B------:R-:W-:Y:S02]  /*10290*/  HADD2.F32 R6, -RZ, R5.reuse.H0_H0 ;  /* 0x20000005ff067230 */ /* 0x100fe40000004100 */
[----:B------:R-:W-:Y:S01]  /*102a0*/  FMUL.FTZ R10, R8, R14 ;  /* 0x0000000e080a7220 */ /* 0x000fe20000410000 */
[----:B------:R-:W-:Y:S02]  /*102b0*/  HADD2.F32 R4, -RZ, R0.H1_H1 ;  /* 0x30000000ff047230 */ /* 0x000fe40000004100 */
[----:B------:R-:W-:Y:S01]  /*102c0*/  FFMA.FTZ R21, R2, R11, -R21 ;  /* 0x0000000b02157223 */ /* 0x000fe20000010815 */
[----:B------:R-:W-:-:S02]  /*102d0*/  HADD2.F32 R5, -RZ, R5.H1_H1 ;  /* 0x30000005ff057230 */ /* 0x000fc40000004100 */
[----:B------:R-:W-:Y:S01]  /*102e0*/  FFMA.FTZ R2, R2, R13, R15 ;  /* 0x0000000d02027223 */ /* 0x000fe2000001000f */
[----:B------:R-:W-:Y:S02]  /*102f0*/  HADD2.F32 R9, -RZ, R24.H0_H0 ;  /* 0x20000018ff097230 */ /* 0x000fe40000004100 */
[-C--:B------:R-:W-:Y:S01]  /*10300*/  FMUL.FTZ R13, R8, R4.reuse ;  /* 0x00000004080d7220 */ /* 0x080fe20000410000 */
[----:B------:R-:W-:Y:S02]  /*10310*/  HADD2.F32 R0, -RZ, R26.H0_H0 ;  /* 0x2000001aff007230 */ /* 0x000fe40000004100 */
[----:B------:R-:W-:Y:S01]  /*10320*/  FFMA.FTZ R10, R7, R4, -R10 ;  /* 0x00000004070a7223 */ /* 0x000fe2000001080a */
[----:B------:R-:W-:Y:S01]  /*10330*/  F2FP.F16.F32.PACK_AB R4, R2, R21 ;  /* 0x000000150204723e */ /* 0x000fe200000000ff */
[----:B------:R-:W-:Y:S01]  /*10340*/  FMUL.FTZ R11, R5, R9 ;  /* 0x00000009050b7220 */ /* 0x000fe20000410000 */
[----:B------:R-:W-:Y:S01]  /*10350*/  FFMA.FTZ R13, R7, R14, R13 ;  /* 0x0000000e070d7223 */ /* 0x000fe2000001000d */
[----:B------:R-:W-:Y:S01]  /*10360*/  FMUL.FTZ R8, R5, R0 ;  /* 0x0000000005087220 */ /* 0x000fe20000410000 */
[----:B------:R-:W-:Y:S01]  /*10370*/  F2FP.F16.F32.PACK_AB R7, R25, R20 ;  /* 0x000000141907723e */ /* 0x000fe200000000ff */
[----:B------:R-:W-:-:S02]  /*10380*/  FFMA.FTZ R5, R6, R0, -R11 ;  /* 0x0000000006057223 */ /* 0x000fc4000001080b */
[----:B------:R-:W-:Y:S01]  /*10390*/  FFMA.FTZ R8, R6, R9, R8 ;  /* 0x0000000906087223 */ /* 0x000fe20000010008 */
[----:B------:R-:W-:-:S04]  /*103a0*/  F2FP.F16.F32.PACK_AB R6, R13, R10 ;  /* 0x0000000a0d06723e */ /* 0x000fc800000000ff */
[----:B------:R-:W-:-:S05]  /*103b0*/  F2FP.F16.F32.PACK_AB R5, R8, R5 ;  /* 0x000000050805723e */ /* 0x000fca00000000ff */
[----:B------:R1:W-:Y:S01]  /*103c0*/  STS.128 [R3+0x1000], R4 ;  /* 0x0010000403007388 */ /* 0x0003e20000000c00 */
[----:B------:R-:W-:Y:S05]  /*103d0*/  BRA `(.L_x_6697) ;  /* 0x0000001000e87947 */ /* 0x000fea0003800000 */
.L_x_6684:
        /* <DEDUP_REMOVED lines=33> */
.L_x_7048:
        /* <DEDUP_REMOVED lines=8> */
[----:B------:R-:W-:Y:S02]  /*10670*/  ULDC UR4, c[0x0][0x3f4] ;  /* 0x0000fd0000047ab9 */ /* 0x000fe40000000800 */
[----:B------:R-:W-:-:S13]  /*10680*/  ISETP.GE.AND P0, PT, R22, UR4, PT ;  /* 0x0000000416007c0c */ /* 0x000fda000bf06270 */
[----:B------:R-:W-:Y:S05]  /*10690*/  @P0 BRA `(.L_x_6702) ;  /* 0x0000000000100947 */ /* 0x000fea0003800000 */
[----:B-12---:R-:W-:-:S04]  /*106a0*/  IMAD.WIDE R4, R22, 0x2, R4 ;  /* 0x0000000216047825 */ /* 0x006fc800078e0204 */
[----:B---34-:R-:W-:Y:S01]  /*106b0*/  IMAD.WIDE R6, R22, 0x2, R6 ;  /* 0x0000000216067825 */ /* 0x018fe200078e0206 */
[----:B------:R1:W5:Y:S04]  /*106c0*/  LD.E.128 R24, desc[UR44][R4.64] ;  /* 0x0000002c04187980 */ /* 0x000368000c101d00 */
[----:B------:R1:W5:Y:S02]  /*106d0*/  LD.E.128 R28, desc[UR44][R6.64] ;  /* 0x0000002c061c7980 */ /* 0x000364000c101d00 */
.L_x_6702:
[----:B------:R-:W-:Y:S05]  /*106e0*/  BSYNC B1 ;  /* 0x0000000000017941 */ /* 0x000fea0003800000 */
.L_x_6701:
[----:B-12--5:R-:W-:Y:S01]  /*106f0*/  IMAD.MOV.U32 R4, RZ, RZ, R28 ;  /* 0x000000ffff047224 */ /* 0x026fe200078e001c */
[----:B------:R-:W-:Y:S01]  /*10700*/  UMOV UR4, 0xffffffff ;  /* 0xffffffff00047882 */ /* 0x000fe20000000000 */
[----:B------:R-:W-:Y:S02]  /*10710*/  IMAD.MOV.U32 R5, RZ, RZ, R29 ;  /* 0x000000ffff057224 */ /* 0x000fe400078e001d */
[----:B----4-:R-:W-:Y:S01]  /*10720*/  IMAD.MOV.U32 R6, RZ, RZ, R30 ;  /* 0x000000ffff067224 */ /* 0x010fe200078e001e */
[----:B------:R-:W-:Y:S01]  /*10730*/  PRMT R73, R4, 0x7610, R73 ;  /* 0x0000761004497816 */ /* 0x000fe20000000049 */
[----:B---3--:R-:W-:Y:S01]  /*10740*/  IMAD.MOV.U32 R7, RZ, RZ, R31 ;  /* 0x000000ffff077224 */ /* 0x008fe200078e001f */
        /* <DEDUP_REMOVED lines=9> */
[----:B------:R-:W-:Y:S02]  /*107e0*/  CS2R R4, SRZ ;  /* 0x0000000000047805 */ /* 0x000fe4000001ff00 */
[----:B------:R-:W-:Y:S02]  /*107f0*/  PRMT R72, R6, 0x7610, R72 ;  /* 0x0000761006487816 */ /* 0x000fe40000000048 */
[----:B------:R-:W-:Y:S01]  /*10800*/  PRMT R74, R7, 0x7610, R74 ;  /* 0x00007610074a7816 */ /* 0x000fe2000000004a */
[----:B------:R-:W-:Y:S06]  /*10810*/  BRA.DIV UR4, `(.L_x_6703) ;  /* 0x0000031a04a47947 */ /* 0x000fec000b800000 */
[----:B0-----:R-:W0:Y:S04]  /*10820*/  SHFL.IDX PT, R3, R3, 0x1, 0x1c1f ;  /* 0x003c1f0003037f89 */ /* 0x001e2800000e0000 */
[----:B------:R-:W1:Y:S04]  /*10830*/  SHFL.IDX PT, R6, R8, 0x1, 0x1c1f ;  /* 0x003c1f0008067f89 */ /* 0x000e6800000e0000 */
[----:B------:R2:W3:Y:S04]  /*10840*/  SHFL.IDX PT, R7, R32, 0x1, 0x1c1f ;  /* 0x003c1f0020077f89 */ /* 0x0004e800000e0000 */
[----:B------:R2:W4:Y:S01]  /*10850*/  SHFL.IDX PT, R14, R9, 0x1, 0x1c1f ;  /* 0x003c1f00090e7f89 */ /* 0x00052200000e0000 */
[----:B0-----:R-:W-:-:S02]  /*10860*/  IMAD.MOV.U32 R13, RZ, RZ, R3 ;  /* 0x000000ffff0d7224 */ /* 0x001fc400078e0003 */
[----:B-12---:R-:W-:-:S07]  /*10870*/  IMAD.MOV.U32 R12, RZ, RZ, R6 ;  /* 0x000000ffff0c7224 */ /* 0x006fce00078e0006 */
.L_x_7054:
[----:B------:R-:W2:Y:S01]  /*10880*/  LDL R6, [R1+0x1f4] ;  /* 0x0001f40001067983 */ /* 0x000ea20000100800 */
[----:B------:R-:W-:Y:S01]  /*10890*/  VIADD R0, R0, 0x20 ;  /* 0x0000002000007836 */ /* 0x000fe20000000000 */
[----:B------:R-:W-:Y:S01]  /*108a0*/  BSSY B1, `(.L_x_6704) ;  /* 0x0000015000017945 */ /* 0x000fe20003800000 */
[----:B---3--:R-:W-:Y:S01]  /*108b0*/  IMAD.MOV.U32 R15, RZ, RZ, R7 ;  /* 0x000000ffff0f7224 */ /* 0x008fe200078e0007 */
[----:B------:R-:W-:Y:S02]  /*108c0*/  CS2R R8, SRZ ;  /* 0x0000000000087805 */ /* 0x000fe4000001ff00 */
[----:B------:R-:W-:Y:S02]  /*108d0*/  CS2R R10, SRZ ;  /* 0x00000000000a7805 */ /* 0x000fe4000001ff00 */
[----:B------:R-:W-:Y:S02]  /*108e0*/  ISETP.GE.AND P0, PT, R0, R21, PT ;  /* 0x000000150000720c */ /* 0x000fe40003f06270 */
[----:B--2---:R-:W-:-:S04]  /*108f0*/  LEA.HI R3, R6, R6, RZ, 0x1 ;  /* 0x0000000606037211 */ /* 0x004fc800078f08ff */
[----:B------:R-:W-:-:S05]  /*10900*/  LOP3.LUT R3, R3, 0xfffffffe, RZ, 0xc0, !PT ;  /* 0xfffffffe03037812 */ /* 0x000fca00078ec0ff */
[----:B------:R-:W-:Y:S01]  /*10910*/  IMAD.IADD R3, R6, 0x1, -R3 ;  /* 0x0000000106037824 */ /* 0x000fe200078e0a03 */
[----:B------:R-:W-:-:S04]  /*10920*/  CS2R R6, SRZ ;  /* 0x0000000000067805 */ /* 0x000fc8000001ff00 */
        /* <DEDUP_REMOVED lines=12> */
.L_x_6705:
[----:B------:R-:W-:Y:S05]  /*109f0*/  BSYNC B1 ;  /* 0x0000000000017941 */ /* 0x000fea0003800000 */
.L_x_6704:
[----:B------:R-:W1:Y:S01]  /*10a00*/  SYNCS.PHASECHK.TRANS64.TRYWAIT P0, [R2+URZ+0x38800], R3 ;  /* 0x03880003020075a7 */ /* 0x000e62000800017f */
[----:B------:R-:W-:Y:S04]  /*10a10*/  BSSY B1, `(.L_x_6706) ;  /* 0x0000002000017945 */ /* 0x000fe80003800000 */
[----:B-1----:R-:W-:Y:S05]  /*10a20*/  @!P0 BRA `(.L_x_6707) ;  /* 0x0000031800988947 */ /* 0x002fea0003800000 */
.L_x_7055:
[----:B------:R-:W-:Y:S05]  /*10a30*/  BSYNC B1 ;  /* 0x0000000000017941 */ /* 0x000fea0003800000 */
.L_x_6706:
[----:B------:R-:W2:Y:S01]  /*10a40*/  LDL R0, [R1+0x70] ;  /* 0x0000700001007983 */ /* 0x000ea20000100800 */
[----:B0-----:R-:W0:Y:S03]  /*10a50*/  LDC R13, c[0x0][0x3f4] ;  /* 0x0000fd00ff0d7b82 */ /* 0x001e260000000800 */
[----:B------:R-:W3:Y:S01]  /*10a60*/  LDL R15, [R1+0x440] ;  /* 0x00044000010f7983 */ /* 0x000ee20000100800 */
[----:B-1---5:R-:W-:Y:S02]  /*10a70*/  IMAD.MOV.U32 R3, RZ, RZ, R4 ;  /* 0x000000ffff037224 */ /* 0x022fe400078e0004 */
[----:B------:R-:W-:-:S05]  /*10a80*/  IMAD.MOV.U32 R12, RZ, RZ, R5 ;  /* 0x000000ffff0c7224 */ /* 0x000fca00078e0005 */
[----:B------:R-:W-:Y:S01]  /*10a90*/  PRMT R20, R3, 0x5410, R12 ;  /* 0x0000541003147816 */ /* 0x000fe2000000000c */
[----:B----4-:R-:W-:Y:S01]  /*10aa0*/  IMAD.MOV.U32 R14, RZ, RZ, R6 ;  /* 0x000000ffff0e7224 */ /* 0x010fe200078e0006 */
[C---:B0-----:R-:W-:Y:S01]  /*10ab0*/  ISETP.GE.AND P0, PT, R22.reuse, R13, PT ;  /* 0x0000000d1600720c */ /* 0x041fe20003f06270 */
[----:B------:R-:W-:Y:S02]  /*10ac0*/  IMAD.MOV.U32 R12, RZ, RZ, R7 ;  /* 0x000000ffff0c7224 */ /* 0x000fe400078e0007 */
[----:B------:R-:W-:Y:S01]  /*10ad0*/  IMAD.IADD R68, R22, 0x1, R13 ;  /* 0x0000000116447824 */ /* 0x000fe200078e020d */
[----:B------:R-:W-:Y:S04]  /*10ae0*/  BSSY B1, `(.L_x_6708) ;  /* 0x000006c000017945 */ /* 0x000fe80003800000 */
[----:B------:R-:W-:Y:S01]  /*10af0*/  LOP3.LUT R68, R68, 0x38, RZ, 0xc0, !PT ;  /* 0x0000003844447812 */ /* 0x000fe200078ec0ff */
[----:B--2---:R-:W-:-:S05]  /*10b00*/  IMAD R0, R0, -0x40, R21 ;  /* 0xffffffc000007824 */ /* 0x004fca00078e0215 */
[----:B------:R-:W-:-:S04]  /*10b10*/  VIMNMX R3, R0, 0x40, PT ;  /* 0x0000004000037848 */ /* 0x000fc80003fe0100 */
[-C--:B------:R-:W-:Y:S02]  /*10b20*/  ISETP.GE.OR P1, PT, R152, R3.reuse, P0 ;  /* 0x000000039800720c */ /* 0x080fe40000726670 */
[----:B------:R-:W-:Y:S01]  /*10b30*/  PRMT R0, R14, 0x7610, R0 ;  /* 0x000076100e007816 */ /* 0x000fe20000000000 */
[----:B------:R-:W-:Y:S01]  /*10b40*/  IMAD.MOV.U32 R14, RZ, RZ, R8 ;  /* 0x000000ffff0e7224 */ /* 0x000fe200078e0008 */
[----:B---3--:R-:W-:Y:S01]  /*10b50*/  ISETP.GE.OR P0, PT, R15, R3, P0 ;  /* 0x000000030f00720c */ /* 0x008fe20000706670 */
[----:B------:R-:W-:Y:S01]  /*10b60*/  IMAD.MOV.U32 R3, RZ, RZ, R9 ;  /* 0x000000ffff037224 */ /* 0x000fe200078e0009 */
[----:B------:R-:W-:Y:S01]  /*10b70*/  PRMT R0, R0, 0x5410, R12 ;  /* 0x0000541000007816 */ /* 0x000fe2000000000c */
[----:B------:R-:W-:-:S03]  /*10b80*/  IMAD.MOV.U32 R21, RZ, RZ, R11 ;  /* 0x000000ffff157224 */ /* 0x000fc600078e000b */
[----:B------:R-:W-:Y:S01]  /*10b90*/  PRMT R71, R14, 0x5410, R3 ;  /* 0x000054100e477816 */ /* 0x000fe20000000003 */
[----:B------:R-:W-:Y:S02]  /*10ba0*/  IMAD.MOV.U32 R3, RZ, RZ, R10 ;  /* 0x000000ffff037224 */ /* 0x000fe400078e000a */
[----:B------:R-:W-:Y:S05]  /*10bb0*/  @P1 BRA `(.L_x_6709) ;  /* 0x0000000400781947 */ /* 0x000fea0003800000 */
[----:B------:R-:W-:Y:S01]  /*10bc0*/  IMAD.SHL.U32 R12, R157, 0x40, RZ ;  /* 0x000000409d0c7824 */ /* 0x000fe200078e00ff */
[--C-:B------:R-:W-:Y:S01]  /*10bd0*/  SHF.R.U64 R24, R24, 0x10, R25.reuse ;  /* 0x0000001018187819 */ /* 0x100fe20000001219 */
[----:B------:R-:W-:Y:S01]  /*10be0*/  IMAD.SHL.U32 R33, R165, 0x200, RZ ;  /* 0x00000200a5217824 */ /* 0x000fe200078e00ff */
[----:B------:R-:W-:Y:S01]  /*10bf0*/  SHF.R.U32.HI R79, RZ, 0x10, R25 ;  /* 0x00000010ff4f7819 */ /* 0x000fe20000011619 */
[----:B------:R-:W-:Y:S01]  /*10c00*/  HADD2.F32 R82, -RZ, R82.H0_H0 ;  /* 0x20000052ff527230 */ /* 0x000fe20000004100 */
[----:B------:R-:W-:Y:S01]  /*10c10*/  LOP3.LUT R13, R12, 0x1c0, RZ, 0xc0, !PT ;  /* 0x000001c00c0d7812 */ /* 0x000fe200078ec0ff */
[----:B------:R-:W-:Y:S01]  /*10c20*/  HADD2.F32 R80, -RZ, R80.H0_H0 ;  /* 0x20000050ff507230 */ /* 0x000fe20000004100 */
[----:B------:R-:W-:Y:S01]  /*10c30*/  SHF.R.U64 R25, R26, 0x10, R27 ;  /* 0x000000101a197819 */ /* 0x000fe2000000121b */
[----:B------:R-:W-:Y:S01]  /*10c40*/  HADD2.F32 R79, -RZ, R79.H0_H0 ;  /* 0x2000004fff4f7230 */ /* 0x000fe20000004100 */
[--C-:B------:R-:W-:Y:S02]  /*10c50*/  SHF.R.U32.HI R15, RZ, 0x3, R13.reuse ;  /* 0x00000003ff0f7819 */ /* 0x100fe4000001160d */
[----:B------:R-:W-:Y:S01]  /*10c60*/  LOP3.LUT R12, R13, 0x38, R22, 0xf8, !PT ;  /* 0x000000380d0c7812 */ /* 0x000fe200078ef816 */
[----:B------:R-:W-:Y:S01]  /*10c70*/  HADD2.F32 R25, -RZ, R25.H0_H0 ;  /* 0x20000019ff197230 */ /* 0x000fe20000004100 */
[----:B------:R-:W-:-:S02]  /*10c80*/  LOP3.LUT R32, R15, R68, R13, 0x1e, !PT ;  /* 0x000000440f207212 */ /* 0x000fc400078e1e0d */
[----:B------:R-:W-:Y:S02]  /*10c90*/  LOP3.LUT R69, R33, R12, R15, 0xf6, !PT ;  /* 0x0000000c21457212 */ /* 0x000fe400078ef60f */
[----:B------:R-:W-:Y:S02]  /*10ca0*/  LOP3.LUT R33, R32, R33, RZ, 0xfc, !PT ;  /* 0x0000002120217212 */ /* 0x000fe400078efcff */
[--C-:B------:R-:W-:Y:S01]  /*10cb0*/  SHF.R.U64 R26, R30, 0x10, R31.reuse ;  /* 0x000000101e1a7819 */ /* 0x100fe2000000121f */
[--C-:B------:R-:W-:Y:S01]  /*10cc0*/  IMAD R69, R69, 0x2, R2.reuse ;  /* 0x0000000245457824 */ /* 0x100fe200078e0202 */
[----:B------:R-:W-:Y:S01]  /*10cd0*/  SHF.R.U32.HI R85, RZ, 0x10, R31 ;  /* 0x00000010ff557819 */ /* 0x000fe2000001161f */
[----:B------:R-:W-:Y:S01]  /*10ce0*/  IMAD R70, R33, 0x2, R2 ;  /* 0x0000000221467824 */ /* 0x000fe200078e0202 */
[----:B------:R-:W-:Y:S02]  /*10cf0*/  SHF.R.U32.HI R81, RZ, 0x10, R29 ;  /* 0x00000010ff517819 */ /* 0x000fe4000001161d */
[----:B------:R-:W0:Y:S01]  /*10d00*/  LDS.128 R12, [R69+0x20400] ;  /* 0x02040000450c7984 */ /* 0x000e220000000c00 */
[----:B------:R-:W-:-:S02]  /*10d10*/  SHF.R.U32.HI R87, RZ, 0x10, R27 ;  /* 0x00000010ff577819 */ /* 0x000fc4000001161b */
[----:B------:R-:W-:Y:S01]  /*10d20*/  HADD2.F32 R81, -RZ, R81.H0_H0 ;  /* 0x20000051ff517230 */ /* 0x000fe20000004100 */
[----:B------:R-:W1:Y:S01]  /*10d30*/  LDS.128 R32, [R70+0x20400] ;  /* 0x0204000046207984 */ /* 0x000e620000000c00 */
[----:B------:R-:W-:Y:S01]  /*10d40*/  SHF.R.U64 R28, R28, 0x10, R29 ;  /* 0x000000101c1c7819 */ /* 0x000fe2000000121d */
[--C-:B0-----:R-:W-:Y:S02]  /*10d50*/  HADD2.F32 R76, -RZ, R15.reuse.H0_H0 ;  /* 0x2000000fff4c7230 */ /* 0x101fe40000004100 */
[----:B------:R-:W-:Y:S02]  /*10d60*/  HADD2.F32 R31, -RZ, R15.H1_H1 ;  /* 0x3000000fff1f7230 */ /* 0x000fe40000004100 */
[----:B-1----:R-:W-:Y:S02]  /*10d70*/  HADD2.F32 R15, -RZ, R33.H0_H0 ;  /* 0x20000021ff0f7230 */ /* 0x002fe40000004100 */
[----:B------:R-:W-:Y:S02]  /*10d80*/  HADD2.F32 R27, -RZ, R13.H0_H0 ;  /* 0x2000000dff1b7230 */ /* 0x000fe40000004100 */
[----:B------:R-:W-:-:S02]  /*10d90*/  HADD2.F32 R30, -RZ, R33.H1_H1 ;  /* 0x30000021ff1e7230 */ /* 0x000fc40000004100 */
[C---:B------:R-:W-:Y:S01]  /*10da0*/  FMUL.FTZ R84, R15.reuse, R82 ;  /* 0x000000520f547220 */ /* 0x040fe20000410000 */
[-C--:B------:R-:W-:Y:S01]  /*10db0*/  FMUL.FTZ R86, R15, R80.reuse ;  /* 0x000000500f567220 */ /* 0x080fe20000410000 */
[----:B------:R-:W-:Y:S02]  /*10dc0*/  HADD2.F32 R75, -RZ, R13.H1_H1 ;  /* 0x3000000dff4b7230 */ /* 0x000fe40000004100 */
[C---:B------:R-:W-:Y:S01]  /*10dd0*/  FFMA.FTZ R15, R27.reuse, R80, -R84 ;  /* 0x000000501b0f7223 */ /* 0x040fe20000010854 */
[----:B------:R-:W-:Y:S02]  /*10de0*/  HADD2.F32 R77, -RZ, R35.H0_H0 ;  /* 0x20000023ff4d7230 */ /* 0x000fe40000004100 */
[----:B------:R-:W-:Y:S01]  /*10df0*/  FMUL.FTZ R84, R30, R81 ;  /* 0x000000511e547220 */ /* 0x000fe20000410000 */
[--C-:B------:R-:W-:Y:S02]  /*10e00*/  HADD2.F32 R80, -RZ, R74.reuse.H1_H1 ;  /* 0x3000004aff507230 */ /* 0x100fe40000004100 */
[----:B------:R-:W-:Y:S01]  /*10e10*/  FFMA.FTZ R27, R27, R82, R86 ;  /* 0x000000521b1b7223 */ /* 0x000fe20000010056 */
[----:B------:R-:W-:-:S02]  /*10e20*/  HADD2.F32 R74, -RZ, R74.H0_H0 ;  /* 0x2000004aff4a7230 */ /* 0x000fc40000004100 */
[-C--:B------:R-:W-:Y:S01]  /*10e30*/  FMUL.FTZ R82, R30, R79.reuse ;  /* 0x0000004f1e527220 */ /* 0x080fe20000410000 */
[----:B------:R-:W-:Y:S01]  /*10e40*/  FFMA.FTZ R30, R75, R79, -R84 ;  /* 0x0000004f4b1e7223 */ /* 0x000fe20000010854 */
[C---:B------:R-:W-:Y:S01]  /*10e50*/  FMUL.FTZ R83, R77.reuse, R80 ;  /* 0x000000504d537220 */ /* 0x040fe20000410000 */
[----:B------:R-:W-:Y:S02]  /*10e60*/  HADD2.F32 R78, -RZ, R35.H1_H1 ;  /* 0x30000023ff4e7230 */ /* 0x000fe40000004100 */
[-C--:B------:R-:W-:Y:S01]  /*10e70*/  FMUL.FTZ R77, R77, R74.reuse ;  /* 0x0000004a4d4d7220 */ /* 0x080fe20000410000 */
[----:B------:R-:W-:Y:S02]  /*10e80*/  HADD2.F32 R79, -RZ, R85.H0_H0 ;  /* 0x20000055ff4f7230 */ /* 0x000fe40000004100 */
[----:B------:R-:W-:Y:S01]  /*10e90*/  FFMA.FTZ R82, R75, R81, R82 ;  /* 0x000000514b527223 */ /* 0x000fe20000010052 */
[----:B------:R-:W-:Y:S02]  /*10ea0*/  HADD2.F32 R75, -RZ, R87.H0_H0 ;  /* 0x20000057ff4b7230 */ /* 0x000fe40000004100 */
[C---:B------:R-:W-:Y:S01]  /*10eb0*/  FFMA.FTZ R83, R76.reuse, R74, -R83 ;  /* 0x0000004a4c537223 */ /* 0x040fe20000010853 */
[----:B------:R-:W-:Y:S01]  /*10ec0*/  FFMA.FTZ R77, R76, R80, R77 ;  /* 0x000000504c4d7223 */ /* 0x000fe2000001004d */
[----:B------:R-:W-:-:S02]  /*10ed0*/  HADD2.F32 R35, -RZ, R32.H0_H0 ;  /* 0x20000020ff237230 */ /* 0x000fc40000004100 */
[C---:B------:R-:W-:Y:S01]  /*10ee0*/  FMUL.FTZ R80, R78.reuse, R79 ;  /* 0x0000004f4e507220 */ /* 0x040fe20000410000 */
[--C-:B------:R-:W-:Y:S02]  /*10ef0*/  HADD2.F32 R76, -RZ, R73.reuse.H0_H0 ;  /* 0x20000049ff4c7230 */ /* 0x100fe40000004100 */
[-C--:B------:R-:W-:Y:S01]  /*10f00*/  FMUL.FTZ R84, R78, R75.reuse ;  /* 0x0000004b4e547220 */ /* 0x080fe20000410000 */
[----:B------:R-:W-:Y:S02]  /*10f10*/  HADD2.F32 R74, -RZ, R73.H1_H1 ;  /* 0x30000049ff4a7230 */ /* 0x000fe40000004100 */
[----:B------:R-:W-:Y:S01]  /*10f20*/  FFMA.FTZ R86, R31, R75, -R80 ;  /* 0x0000004b1f567223 */ /* 0x000fe20000010850 */
[----:B------:R-:W-:Y:S02]  /*10f30*/  HADD2.F32 R29, -RZ, R12.H0_H0 ;  /* 0x2000000cff1d7230 */ /* 0x000fe40000004100 */
[----:B------:R-:W-:Y:S01]  /*10f40*/  FMUL.FTZ R80, R35, R76 ;  /* 0x0000004c23507220 */ /* 0x000fe20000410000 */
[----:B------:R-:W-:-:S02]  /*10f50*/  HADD2.F32 R78, -RZ, R72.H1_H1 ;  /* 0x30000048ff4e7230 */ /* 0x000fc40000004100 */
[-C--:B------:R-:W-:Y:S01]  /*10f60*/  FMUL.FTZ R35, R35, R74.reuse ;  /* 0x0000004a23237220 */ /* 0x080fe20000410000 */
[----:B------:R-:W-:Y:S02]  /*10f70*/  HADD2.F32 R33, -RZ, R34.H0_H0 ;  /* 0x20000022ff217230 */ /* 0x000fe40000004100 */
[----:B------:R-:W-:Y:S01]  /*10f80*/  FFMA.FTZ R88, R31, R79, R84 ;  /* 0x0000004f1f587223 */ /* 0x000fe20000010054 */
[----:B------:R-:W-:Y:S02]  /*10f90*/  HADD2.F32 R72, -RZ, R72.H0_H0 ;  /* 0x20000048ff487230 */ /* 0x000fe40000004100 */
[----:B------:R-:W-:Y:S01]  /*10fa0*/  FFMA.FTZ R80, R29, R74, -R80 ;  /* 0x0000004a1d507223 */ /* 0x000fe20000010850 */
[----:B------:R-:W-:Y:S02]  /*10fb0*/  HADD2.F32 R13, -RZ, R14.H0_H0 ;  /* 0x2000000eff0d7230 */ /* 0x000fe40000004100 */
[----:B------:R-:W-:Y:S01]  /*10fc0*/  FMUL.FTZ R84, R33, R78 ;  /* 0x0000004e21547220 */ /* 0x000fe20000410000 */
[----:B------:R-:W-:-:S02]  /*10fd0*/  HADD2.F32 R32, -RZ, R32.H1_H1 ;  /* 0x30000020ff207230 */ /* 0x000fc40000004100 */
[----:B------:R-:W-:Y:S01]  /*10fe0*/  FMUL.FTZ R74, R33, R72 ;  /* 0x00000048214a7220 */ /* 0x000fe20000410000 */
[----:B------:R-:W-:Y:S02]  /*10ff0*/  HADD2.F32 R34, -RZ, R34.H1_H1 ;  /* 0x30000022ff227230 */ /* 0x000fe40000004100 */
[----:B------:R-:W-:Y:S01]  /*11000*/  FFMA.FTZ R35, R29, R76, R35 ;  /* 0x0000004c1d237223 */ /* 0x000fe20000010023 */
[----:B------:R-:W-:Y:S02]  /*11010*/  HADD2.F32 R31, -RZ, R28.H0_H0 ;  /* 0x2000001cff1f7230 */ /* 0x000fe40000004100 */
[C---:B------:R-:W-:Y:S01]  /*11020*/  FFMA.FTZ R84, R13.reuse, R72, -R84 ;  /* 0x000000480d547223 */ /* 0x040fe20000010854 */
[----:B------:R-:W-:Y:S02]  /*11030*/  HADD2.F32 R33, -RZ, R26.H0_H0 ;  /* 0x2000001aff217230 */ /* 0x000fe40000004100 */
[----:B------:R-:W-:Y:S01]  /*11040*/  FFMA.FTZ R26, R13, R78, R74 ;  /* 0x0000004e0d1a7223 */ /* 0x000fe2000001004a */
[----:B------:R-:W-:-:S02]  /*11050*/  HADD2.F32 R29, -RZ, R24.H0_H0 ;  /* 0x20000018ff1d7230 */ /* 0x000fc40000004100 */
        /* <DEDUP_REMOVED lines=20> */
.L_x_6709:
[----:B------:R-:W-:Y:S05]  /*111a0*/  BSYNC B1 ;  /* 0x0000000000017941 */ /* 0x000fea0003800000 */
.L_x_6708:
[----:B0-----:R-:W-:Y:S01]  /*111b0*/  PRMT R70, R3, 0x5410, R21 ;  /* 0x0000541003467816 */ /* 0x001fe20000000015 */
[----:B------:R-:W-:Y:S06]  /*111c0*/  @P0 BRA `(.L_x_6697) ;  /* 0x00000004006c0947 */ /* 0x000fec0003800000 */
[----:B------:R-:W2:Y:S04]  /*111d0*/  LDL R13, [R1+0x4cc] ;  /* 0x0004cc00010d7983 */ /* 0x000ea80000100800 */
[----:B------:R-:W2:Y:S04]  /*111e0*/  LDL R12, [R1+0x4d8] ;  /* 0x0004d800010c7983 */ /* 0x000ea80000100800 */
[----:B------:R-:W3:Y:S04]  /*111f0*/  LDL R24, [R1+0x4dc] ;  /* 0x0004dc0001187983 */ /* 0x000ee80000100800 */
[----:B------:R-:W4:Y:S01]  /*11200*/  LDL R73, [R1+0x4c8] ;  /* 0x0004c80001497983 */ /* 0x000f220000100800 */
[----:B------:R-:W-:Y:S01]  /*11210*/  SHF.R.U32.HI R72, RZ, 0x10, R11 ;  /* 0x00000010ff487819 */ /* 0x000fe2000001160b */
[--C-:B------:R-:W-:Y:S01]  /*11220*/  HADD2.F32 R31, -RZ, R20.reuse.H1_H1 ;  /* 0x30000014ff1f7230 */ /* 0x100fe20000004100 */
[----:B------:R-:W-:Y:S01]  /*11230*/  SHF.R.U32.HI R32, RZ, 0x10, R5 ;  /* 0x00000010ff207819 */ /* 0x000fe20000011605 */
[--C-:B------:R-:W-:Y:S01]  /*11240*/  HADD2.F32 R29, -RZ, R71.reuse.H1_H1 ;  /* 0x30000047ff1d7230 */ /* 0x100fe20000004100 */
[----:B------:R-:W-:Y:S01]  /*11250*/  SHF.R.U64 R69, R6, 0x10, R7 ;  /* 0x0000001006457819 */ /* 0x000fe20000001207 */
[----:B------:R-:W-:Y:S01]  /*11260*/  HADD2.F32 R20, -RZ, R20.H0_H0 ;  /* 0x20000014ff147230 */ /* 0x000fe20000004100 */
[----:B------:R-:W-:Y:S01]  /*11270*/  SHF.R.U32.HI R30, RZ, 0x10, R9 ;  /* 0x00000010ff1e7819 */ /* 0x000fe20000011609 */
[----:B------:R-:W-:Y:S01]  /*11280*/  HADD2.F32 R32, -RZ, R32.H0_H0 ;  /* 0x20000020ff207230 */ /* 0x000fe20000004100 */
[----:B------:R-:W-:Y:S01]  /*11290*/  SHF.R.U32.HI R35, RZ, 0x10, R7 ;  /* 0x00000010ff237819 */ /* 0x000fe20000011607 */
[----:B------:R-:W-:-:S02]  /*112a0*/  HADD2.F32 R71, -RZ, R71.H0_H0 ;  /* 0x20000047ff477230 */ /* 0x000fc40000004100 */
[----:B------:R-:W-:Y:S01]  /*112b0*/  HADD2.F32 R30, -RZ, R30.H0_H0 ;  /* 0x2000001eff1e7230 */ /* 0x000fe20000004100 */
[----:B--2---:R-:W-:-:S05]  /*112c0*/  LOP3.LUT R68, R12, R68, R13, 0x1e, !PT ;  /* 0x000000440c447212 */ /* 0x004fca00078e1e0d */
[----:B---3--:R-:W-:Y:S01]  /*112d0*/  IMAD.IADD R3, R24, 0x1, R68 ;  /* 0x0000000118037824 */ /* 0x008fe200078e0244 */
[----:B----4-:R-:W0:Y:S03]  /*112e0*/  LDS.128 R12, [R73+0x20400] ;  /* 0x02040000490c7984 */ /* 0x010e260000000c00 */
[----:B------:R-:W-:Y:S01]  /*112f0*/  IMAD R2, R3, 0x2, R2 ;  /* 0x0000000203027824 */ /* 0x000fe200078e0202 */
[----:B------:R-:W-:Y:S02]  /*11300*/  SHF.R.U64 R3, R8, 0x10, R9 ;  /* 0x0000001008037819 */ /* 0x000fe40000001209 */
[----:B------:R-:W-:Y:S02]  /*11310*/  SHF.R.U64 R8, R4, 0x10, R5 ;  /* 0x0000001004087819 */ /* 0x000fe40000001205 */
[----:B------:R-:W1:Y:S01]  /*11320*/  LDS.128 R24, [R2+0x20400] ;  /* 0x0204000002187984 */ /* 0x000e620000000c00 */
[----:B------:R-:W-:Y:S01]  /*11330*/  SHF.R.U64 R4, R10, 0x10, R11 ;  /* 0x000000100a047819 */ /* 0x000fe2000000120b */
[----:B------:R-:W-:-:S02]  /*11340*/  HADD2.F32 R3, -RZ, R3.H0_H0 ;  /* 0x20000003ff037230 */ /* 0x000fc40000004100 */
[--C-:B0-----:R-:W-:Y:S02]  /*11350*/  HADD2.F32 R6, -RZ, R13.reuse.H0_H0 ;  /* 0x2000000dff067230 */ /* 0x101fe40000004100 */
[----:B------:R-:W-:Y:S02]  /*11360*/  HADD2.F32 R13, -RZ, R13.H1_H1 ;  /* 0x3000000dff0d7230 */ /* 0x000fe40000004100 */
[----:B------:R-:W-:Y:S02]  /*11370*/  HADD2.F32 R5, -RZ, R12.H0_H0 ;  /* 0x2000000cff057230 */ /* 0x000fe40000004100 */
[--C-:B-1----:R-:W-:Y:S02]  /*11380*/  HADD2.F32 R11, -RZ, R25.reuse.H0_H0 ;  /* 0x20000019ff0b7230 */ /* 0x102fe40000004100 */
[----:B------:R-:W-:Y:S02]  /*11390*/  HADD2.F32 R25, -RZ, R25.H1_H1 ;  /* 0x30000019ff197230 */ /* 0x000fe40000004100 */
[----:B------:R-:W-:-:S02]  /*113a0*/  HADD2.F32 R10, -RZ, R24.H0_H0 ;  /* 0x20000018ff0a7230 */ /* 0x000fc40000004100 */
[C---:B------:R-:W-:Y:S01]  /*113b0*/  FMUL.FTZ R33, R11.reuse, R31 ;  /* 0x0000001f0b217220 */ /* 0x040fe20000410000 */
[-C--:B------:R-:W-:Y:S01]  /*113c0*/  FMUL.FTZ R11, R11, R29.reuse ;  /* 0x0000001d0b0b7220 */ /* 0x080fe20000410000 */
[C---:B------:R-:W-:Y:S01]  /*113d0*/  FMUL.FTZ R34, R25.reuse, R32 ;  /* 0x0000002019227220 */ /* 0x040fe20000410000 */
[----:B------:R-:W-:Y:S01]  /*113e0*/  FMUL.FTZ R68, R25, R30 ;  /* 0x0000001e19447220 */ /* 0x000fe20000410000 */
[C---:B------:R-:W-:Y:S01]  /*113f0*/  FFMA.FTZ R33, R6.reuse, R29, -R33 ;  /* 0x0000001d06217223 */ /* 0x040fe20000010821 */
[----:B------:R-:W-:Y:S01]  /*11400*/  FFMA.FTZ R31, R6, R31, R11 ;  /* 0x0000001f061f7223 */ /* 0x000fe2000001000b */
[C---:B------:R-:W-:Y:S01]  /*11410*/  FMUL.FTZ R6, R10.reuse, R20 ;  /* 0x000000140a067220 */ /* 0x040fe20000410000 */
[-C--:B------:R-:W-:Y:S01]  /*11420*/  FMUL.FTZ R11, R10, R71.reuse ;  /* 0x000000470a0b7220 */ /* 0x080fe20000410000 */
[----:B------:R-:W-:Y:S01]  /*11430*/  FFMA.FTZ R34, R13, R30, -R34 ;  /* 0x0000001e0d227223 */ /* 0x000fe20000010822 */
[----:B------:R-:W-:Y:S02]  /*11440*/  HADD2.F32 R21, -RZ, R26.H0_H0 ;  /* 0x2000001aff157230 */ /* 0x000fe40000004100 */
[C---:B------:R-:W-:Y:S01]  /*11450*/  FFMA.FTZ R71, R5.reuse, R71, -R6 ;  /* 0x0000004705477223 */ /* 0x040fe20000010806 */
[----:B------:R-:W-:Y:S01]  /*11460*/  FFMA.FTZ R20, R5, R20, R11 ;  /* 0x0000001405147223 */ /* 0x000fe2000001000b */
[----:B------:R-:W-:-:S02]  /*11470*/  HADD2.F32 R28, -RZ, R27.H0_H0 ;  /* 0x2000001bff1c7230 */ /* 0x000fc40000004100 */
[----:B------:R-:W-:Y:S01]  /*11480*/  FFMA.FTZ R68, R13, R32, R68 ;  /* 0x000000200d447223 */ /* 0x000fe20000010044 */
[----:B------:R-:W-:Y:S02]  /*11490*/  HADD2.F32 R30, -RZ, R0.H0_H0 ;  /* 0x20000000ff1e7230 */ /* 0x000fe40000004100 */
[--C-:B------:R-:W-:Y:S02]  /*114a0*/  HADD2.F32 R6, -RZ, R70.reuse.H0_H0 ;  /* 0x20000046ff067230 */ /* 0x100fe40000004100 */
[----:B------:R-:W-:Y:S02]  /*114b0*/  HADD2.F32 R5, -RZ, R70.H1_H1 ;  /* 0x30000046ff057230 */ /* 0x000fe40000004100 */
[C---:B------:R-:W-:Y:S01]  /*114c0*/  FMUL.FTZ R32, R21.reuse, R30 ;  /* 0x0000001e15207220 */ /* 0x040fe20000410000 */
[----:B------:R-:W-:Y:S02]  /*114d0*/  HADD2.F32 R10, -RZ, R0.H1_H1 ;  /* 0x30000000ff0a7230 */ /* 0x000fe40000004100 */
[----:B------:R-:W-:Y:S01]  /*114e0*/  FMUL.FTZ R70, R21, R6 ;  /* 0x0000000615467220 */ /* 0x000fe20000410000 */
[----:B------:R-:W-:-:S02]  /*114f0*/  HADD2.F32 R7, -RZ, R14.H0_H0 ;  /* 0x2000000eff077230 */ /* 0x000fc40000004100 */
[CC--:B------:R-:W-:Y:S01]  /*11500*/  FMUL.FTZ R11, R28.reuse, R5.reuse ;  /* 0x000000051c0b7220 */ /* 0x0c0fe20000410000 */
[----:B------:R-:W-:Y:S02]  /*11510*/  HADD2.F32 R9, -RZ, R15.H0_H0 ;  /* 0x2000000fff097230 */ /* 0x000fe40000004100 */
[----:B------:R-:W-:Y:S02]  /*11520*/  HADD2.F32 R0, -RZ, R72.H0_H0 ;  /* 0x20000048ff007230 */ /* 0x000fe40000004100 */
[----:B------:R-:W-:Y:S01]  /*11530*/  FMUL.FTZ R72, R28, R10 ;  /* 0x0000000a1c487220 */ /* 0x000fe20000410000 */
[C---:B------:R-:W-:Y:S01]  /*11540*/  FFMA.FTZ R32, R7.reuse, R6, -R32 ;  /* 0x0000000607207223 */ /* 0x040fe20000010820 */
[----:B------:R-:W-:Y:S01]  /*11550*/  FFMA.FTZ R70, R7, R30, R70 ;  /* 0x0000001e07467223 */ /* 0x000fe20000010046 */
[C---:B------:R-:W-:Y:S01]  /*11560*/  FFMA.FTZ R10, R9.reuse, R10, R11 ;  /* 0x0000000a090a7223 */ /* 0x040fe2000001000b */
[----:B------:R-:W-:Y:S01]  /*11570*/  FFMA.FTZ R72, R9, R5, -R72 ;  /* 0x0000000509487223 */ /* 0x000fe20000010848 */
[----:B------:R-:W-:-:S02]  /*11580*/  HADD2.F32 R24, -RZ, R24.H1_H1 ;  /* 0x30000018ff187230 */ /* 0x000fc40000004100 */
[----:B------:R-:W-:Y:S02]  /*11590*/  HADD2.F32 R26, -RZ, R26.H1_H1 ;  /* 0x3000001aff1a7230 */ /* 0x000fe40000004100 */
[----:B------:R-:W-:Y:S02]  /*115a0*/  HADD2.F32 R27, -RZ, R27.H1_H1 ;  /* 0x3000001bff1b7230 */ /* 0x000fe40000004100 */
[----:B------:R-:W-:Y:S02]  /*115b0*/  HADD2.F32 R6, -RZ, R35.H0_H0 ;  /* 0x20000023ff067230 */ /* 0x000fe40000004100 */
[----:B------:R-:W-:Y:S02]  /*115c0*/  HADD2.F32 R7, -RZ, R8.H0_H0 ;  /* 0x20000008ff077230 */ /* 0x000fe40000004100 */
[C---:B------:R-:W-:Y:S01]  /*115d0*/  FMUL.FTZ R30, R27.reuse, R0 ;  /* 0x000000001b1e7220 */ /* 0x040fe20000410000 */
[----:B------:R-:W-:Y:S02]  /*115e0*/  HADD2.F32 R9, -RZ, R69.H0_H0 ;  /* 0x20000045ff097230 */ /* 0x000fe40000004100 */
[----:B------:R-:W-:Y:S01]  /*115f0*/  FMUL.FTZ R28, R27, R6 ;  /* 0x000000061b1c7220 */ /* 0x000fe20000410000 */
[----:B------:R-:W-:-:S02]  /*11600*/  HADD2.F32 R5, -RZ, R4.H0_H0 ;  /* 0x20000004ff057230 */ /* 0x000fc40000004100 */
[----:B------:R-:W-:Y:S01]  /*11610*/  FMUL.FTZ R11, R24, R7 ;  /* 0x00000007180b7220 */ /* 0x000fe20000410000 */
[----:B------:R-:W-:Y:S02]  /*11620*/  HADD2.F32 R12, -RZ, R12.H1_H1 ;  /* 0x3000000cff0c7230 */ /* 0x000fe40000004100 */
[----:B------:R-:W-:Y:S01]  /*11630*/  FMUL.FTZ R13, R26, R9 ;  /* 0x000000091a0d7220 */ /* 0x000fe20000410000 */
[----:B------:R-:W-:Y:S02]  /*11640*/  HADD2.F32 R14, -RZ, R14.H1_H1 ;  /* 0x3000000eff0e7230 */ /* 0x000fe40000004100 */
[----:B------:R-:W-:Y:S01]  /*11650*/  FMUL.FTZ R24, R24, R3 ;  /* 0x0000000318187220 */ /* 0x000fe20000410000 */
[----:B------:R-:W-:Y:S02]  /*11660*/  HADD2.F32 R15, -RZ, R15.H1_H1 ;  /* 0x3000000fff0f7230 */ /* 0x000fe40000004100 */
[----:B------:R-:W-:Y:S01]  /*11670*/  FMUL.FTZ R26, R26, R5 ;  /* 0x000000051a1a7220 */ /* 0x000fe20000410000 */
[----:B------:R-:W-:Y:S01]  /*11680*/  FFMA.FTZ R4, R12, R3, -R11 ;  /* 0x000000030c047223 */ /* 0x000fe2000001080b */
[----:B------:R-:W-:Y:S01]  /*11690*/  FFMA.FTZ R13, R14, R5, -R13 ;  /* 0x000000050e0d7223 */ /* 0x000fe2000001080d */
[----:B------:R-:W-:Y:S01]  /*116a0*/  FFMA.FTZ R3, R12, R7, R24 ;  /* 0x000000070c037223 */ /* 0x000fe20000010018 */
[C---:B------:R-:W-:Y:S01]  /*116b0*/  FFMA.FTZ R21, R15.reuse, R0, -R28 ;  /* 0x000000000f157223 */ /* 0x040fe2000001081c */
[----:B------:R-:W-:Y:S01]  /*116c0*/  FFMA.FTZ R25, R15, R6, R30 ;  /* 0x000000060f197223 */ /* 0x000fe2000001001e */
[----:B------:R-:W-:Y:S01]  /*116d0*/  FFMA.FTZ R15, R14, R9, R26 ;  /* 0x000000090e0f7223 */ /* 0x000fe2000001001a */
[----:B------:R-:W-:-:S02]  /*116e0*/  F2FP.F16.F32.PACK_AB R5, R34, R33 ;  /* 0x000000212205723e */ /* 0x000fc400000000ff */
[----:B------:R-:W-:Y:S02]  /*116f0*/  F2FP.F16.F32.PACK_AB R7, R21, R72 ;  /* 0x000000481507723e */ /* 0x000fe400000000ff */
        /* <DEDUP_REMOVED lines=8> */
.L_x_6697:
[----:B------:R-:W-:Y:S05]  /*11780*/  BSYNC B0 ;  /* 0x0000000000007941 */ /* 0x000fea0003800000 */
.L_x_6683:
[----:B------:R-:W-:Y:S01]  /*11790*/  @!PT LDS RZ, [RZ] ;  /* 0x00000000fffff984 */ /* 0x000fe20000000800 */
[----:B------:R-:W-:Y:S01]  /*117a0*/  @!PT LDS RZ, [RZ] ;  /* 0x00000000fffff984 */ /* 0x000fe20000000800 */
[----:B------:R-:W-:Y:S01]  /*117b0*/  @!PT LDS RZ, [RZ] ;  /* 0x00000000fffff984 */ /* 0x000fe20000000800 */
[----:B------:R-:W-:Y:S01]  /*117c0*/  @!PT LDS RZ, [RZ] ;  /* 0x00000000fffff984 */ /* 0x000fe20000000800 */
[----:B------:R3:W-:Y:S06]  /*117d0*/  MEMBAR.ALL.CTA ;  /* 0x0000000000007992 */ /* 0x0007ec0000008000 */
[----:B---3--:R-:W3:Y:S01]  /*117e0*/  FENCE.VIEW.ASYNC.S ;  /* 0x00000000000073c6 */ /* 0x008ee20000000000 */
[----:B------:R-:W-:Y:S05]  /*117f0*/  WARPSYNC.ALL ;  /* 0x0000000000007948 */ /* 0x000fea0003800000 */
[----:B---3--:R-:W-:Y:S06]  /*11800*/  BAR.SYNC.DEFER_BLOCKING 0xd, 0x80 ;  /* 0x0342000000007b1d */ /* 0x008fec0000010000 */
.L_x_6680:
[----:B0123--:R-:W-:Y:S01]  /*11810*/  IMAD.U32 R6, RZ, RZ, UR42 ;  /* 0x0000002aff067e24 */ /* 0x00ffe2000f8e00ff */
[----:B------:R-:W-:Y:S01]  /*11820*/  UIADD3 UR4, UP0, UR37, 0x1f8, URZ ;  /* 0x000001f825047890 */ /* 0x000fe2000ff1e03f */
[----:B------:R-:W-:Y:S01]  /*11830*/  IMAD.U32 R7, RZ, RZ, UR43 ;  /* 0x0000002bff077e24 */ /* 0x000fe2000f8e00ff */
[----:B------:R-:W-:Y:S01]  /*11840*/  STL.64 [R1+0x1e0], R36 ;  /* 0x0001e02401007387 */ /* 0x000fe20000100a00 */
[----:B------:R-:W-:Y:S01]  /*11850*/  IMAD.MOV.U32 R4, RZ, RZ, R59 ;  /* 0x000000ffff047224 */ /* 0x000fe200078e003b */
[----:B------:R-:W-:Y:S01]  /*11860*/  UIADD3.X UR5, URZ, UR36, URZ, UP0, !UPT ;  /* 0x000000243f057290 */ /* 0x000fe200087fe43f */
[----:B------:R-:W-:Y:S01]  /*11870*/  IMAD.MOV.U32 R5, RZ, RZ, R58 ;  /* 0x000000ffff057224 */ /* 0x000fe200078e003a */
[----:B------:R-:W-:Y:S01]  /*11880*/  BSSY B0, `(.L_x_6710) ;  /* 0x0000033000007945 */ /* 0x000fe20003800000 */
[----:B------:R-:W-:Y:S02]  /*11890*/  IMAD.MOV.U32 R8, RZ, RZ, R61 ;  /* 0x000000ffff087224 */ /* 0x000fe400078e003d */
[----:B------:R-:W-:Y:S01]  /*118a0*/  IMAD.MOV.U32 R9, RZ, RZ, R60 ;  /* 0x000000ffff097224 */ /* 0x000fe200078e003c */
[----:B------:R0:W-:Y:S01]  /*118b0*/  STL.128 [R1+0x170], R4 ;  /* 0x0001700401007387 */ /* 0x0001e20000100c00 */
[----:B------:R-:W-:-:S02]  /*118c0*/  IMAD.MOV.U32 R10, RZ, RZ, R66 ;  /* 0x000000ffff0a7224 */ /* 0x000fc400078e0042 */
[----:B------:R-:W-:Y:S02]  /*118d0*/  IMAD.MOV.U32 R11, RZ, RZ, R67 ;  /* 0x000000ffff0b7224 */ /* 0x000fe400078e0043 */
[----:B------:R-:W-:Y:S02]  /*118e0*/  IMAD.U32 R2, RZ, RZ, UR38 ;  /* 0x00000026ff027e24 */ /* 0x000fe4000f8e00ff */
[----:B------:R-:W-:Y:S01]  /*118f0*/  IMAD.U32 R3, RZ, RZ, UR46 ;  /* 0x0000002eff037e24 */ /* 0x000fe2000f8e00ff */
[----:B------:R1:W-:Y:S01]  /*11900*/  STL.128 [R1+0x150], R8 ;  /* 0x0001500801007387 */ /* 0x0003e20000100c00 */
[----:B------:R-:W-:-:S03]  /*11910*/  IMAD.U32 R0, RZ, RZ, UR41 ;  /* 0x00000029ff007e24 */ /* 0x000fc6000f8e00ff */
[----:B------:R-:W-:Y:S01]  /*11920*/  STL.64 [R1+0x148], R2 ;  /* 0x0001480201007387 */ /* 0x000fe20000100a00 */
[----:B0-----:R-:W-:Y:S02]  /*11930*/  IMAD.MOV.U32 R4, RZ, RZ, R64 ;  /* 0x000000ffff047224 */ /* 0x001fe400078e0040 */
[----:B------:R-:W-:Y:S02]  /*11940*/  IMAD.MOV.U32 R5, RZ, RZ, R65 ;  /* 0x000000ffff057224 */ /* 0x000fe400078e0041 */
[----:B------:R-:W-:Y:S02]  /*11950*/  IMAD.MOV.U32 R6, RZ, RZ, R40 ;  /* 0x000000ffff067224 */ /* 0x000fe400078e0028 */
[----:B------:R-:W-:Y:S02]  /*11960*/  IMAD.MOV.U32 R7, RZ, RZ, R39 ;  /* 0x000000ffff077224 */ /* 0x000fe400078e0027 */
[----:B-1----:R-:W-:Y:S02]  /*11970*/  IMAD.MOV.U32 R8, RZ, RZ, R54 ;  /* 0x000000ffff087224 */ /* 0x002fe400078e0036 */
[----:B------:R-:W-:Y:S01]  /*11980*/  IMAD.MOV.U32 R9, RZ, RZ, R55 ;  /* 0x000000ffff097224 */ /* 0x000fe200078e0037 */
[----:B------:R0:W-:Y:S01]  /*11990*/  STL.128 [R1+0x1b0], R4 ;  /* 0x0001b00401007387 */ /* 0x0001e20000100c00 */
[----:B------:R-:W-:-:S02]  /*119a0*/  IMAD.MOV.U32 R10, RZ, RZ, R53 ;  /* 0x000000ffff0a7224 */ /* 0x000fc400078e0035 */
[----:B------:R-:W-:-:S05]  /*119b0*/  IMAD.MOV.U32 R11, RZ, RZ, R52 ;  /* 0x000000ffff0b7224 */ /* 0x000fca00078e0034 */
[----:B------:R1:W-:Y:S01]  /*119c0*/  STL.128 [R1+0x190], R8 ;  /* 0x0001900801007387 */ /* 0x0003e20000100c00 */
[----:B0-----:R-:W-:Y:S02]  /*119d0*/  IMAD.MOV.U32 R4, RZ, RZ, R50 ;  /* 0x000000ffff047224 */ /* 0x001fe400078e0032 */
[----:B------:R-:W-:Y:S02]  /*119e0*/  IMAD.MOV.U32 R5, RZ, RZ, R63 ;  /* 0x000000ffff057224 */ /* 0x000fe400078e003f */
[----:B------:R-:W-:Y:S02]  /*119f0*/  IMAD.MOV.U32 R6, RZ, RZ, R49 ;  /* 0x000000ffff067224 */ /* 0x000fe400078e0031 */
[----:B------:R-:W-:Y:S02]  /*11a00*/  IMAD.MOV.U32 R7, RZ, RZ, R62 ;  /* 0x000000ffff077224 */ /* 0x000fe400078e003e */
[----:B-1----:R-:W-:Y:S02]  /*11a10*/  IMAD.U32 R9, RZ, RZ, UR47 ;  /* 0x0000002fff097e24 */ /* 0x002fe4000f8e00ff */
[----:B------:R-:W-:Y:S01]  /*11a20*/  IMAD.U32 R8, RZ, RZ, UR4 ;  /* 0x00000004ff087e24 */ /* 0x000fe2000f8e00ff */
[----:B------:R0:W-:Y:S02]  /*11a30*/  STL.128 [R1+0x1c0], R4 ;  /* 0x0001c00401007387 */ /* 0x0001e40000100c00 */
[----:B0-----:R-:W-:-:S02]  /*11a40*/  IMAD.MOV.U32 R4, RZ, RZ, R18 ;  /* 0x000000ffff047224 */ /* 0x001fc400078e0012 */
[----:B------:R-:W-:Y:S02]  /*11a50*/  IMAD.MOV.U32 R5, RZ, RZ, R19 ;  /* 0x000000ffff057224 */ /* 0x000fe400078e0013 */
[----:B------:R-:W-:Y:S02]  /*11a60*/  IMAD.MOV.U32 R18, RZ, RZ, R45 ;  /* 0x000000ffff127224 */ /* 0x000fe400078e002d */
[----:B------:R-:W-:Y:S02]  /*11a70*/  IMAD.MOV.U32 R19, RZ, RZ, R46 ;  /* 0x000000ffff137224 */ /* 0x000fe400078e002e */
[----:B------:R-:W-:Y:S02]  /*11a80*/  IMAD.MOV.U32 R6, RZ, RZ, R48 ;  /* 0x000000ffff067224 */ /* 0x000fe400078e0030 */
[----:B------:R-:W-:Y:S01]  /*11a90*/  IMAD.MOV.U32 R7, RZ, RZ, R47 ;  /* 0x000000ffff077224 */ /* 0x000fe200078e002f */
[----:B------:R-:W-:Y:S04]  /*11aa0*/  STL.128 [R1+0x160], R16 ;  /* 0x0001601001007387 */ /* 0x000fe80000100c00 */
[----:B------:R0:W-:Y:S02]  /*11ab0*/  STL.128 [R1+0x1d0], R4 ;  /* 0x0001d00401007387 */ /* 0x0001e40000100c00 */
[----:B0-----:R-:W-:-:S02]  /*11ac0*/  IMAD.MOV.U32 R6, RZ, RZ, R38 ;  /* 0x000000ffff067224 */ /* 0x001fc400078e0026 */
[----:B------:R-:W-:Y:S02]  /*11ad0*/  IMAD.MOV.U32 R7, RZ, RZ, R41 ;  /* 0x000000ffff077224 */ /* 0x000fe400078e0029 */
[----:B------:R-:W-:Y:S02]  /*11ae0*/  IMAD.MOV.U32 R4, RZ, RZ, R0 ;  /* 0x000000ffff047224 */ /* 0x000fe400078e0000 */
[----:B------:R-:W-:Y:S02]  /*11af0*/  IMAD.MOV.U32 R5, RZ, RZ, R9 ;  /* 0x000000ffff057224 */ /* 0x000fe400078e0009 */
[----:B------:R-:W-:Y:S02]  /*11b00*/  IMAD.U32 R9, RZ, RZ, UR5 ;  /* 0x00000005ff097e24 */ /* 0x000fe4000f8e00ff */
[----:B------:R-:W-:Y:S01]  /*11b10*/  IMAD.U32 R0, RZ, RZ, UR37 ;  /* 0x00000025ff007e24 */ /* 0x000fe2000f8e00ff */
[----:B------:R0:W-:Y:S03]  /*11b20*/  STL.128 [R1+0x180], R4 ;  /* 0x0001800401007387 */ /* 0x0001e60000100c00 */
[----:B------:R-:W-:-:S02]  /*11b30*/  VIADD R0, R0, 0x148 ;  /* 0x0000014800007836 */ /* 0x000fc40000000000 */
[----:B0-----:R-:W-:Y:S02]  /*11b40*/  IMAD.MOV.U32 R4, RZ, RZ, R42 ;  /* 0x000000ffff047224 */ /* 0x001fe400078e002a */
[----:B------:R-:W-:Y:S02]  /*11b50*/  IMAD.MOV.U32 R5, RZ, RZ, R43 ;  /* 0x000000ffff057224 */ /* 0x000fe400078e002b */
[----:B------:R-:W-:Y:S02]  /*11b60*/  IMAD.MOV.U32 R6, RZ, RZ, R8 ;  /* 0x000000ffff067224 */ /* 0x000fe400078e0008 */
[----:B------:R-:W-:-:S05]  /*11b70*/  IMAD.MOV.U32 R7, RZ, RZ, R9 ;  /* 0x000000ffff077224 */ /* 0x000fca00078e0009 */
[----:B------:R0:W-:Y:S02]  /*11b80*/  STL.128 [R1+0x1a0], R4 ;  /* 0x0001a00401007387 */ /* 0x0001e40000100c00 */
[----:B0-----:R-:W-:-:S07]  /*11b90*/  VIADD R4, R201, 0xffffffff ;  /* 0xffffffffc9047836 */ /* 0x001fce0000000000 */
[----:B------:R-:W-:Y:S05]  /*11ba0*/  CALL.REL.NOINC `($_ZN7cutlass13device_kernelIN5flash11enable_sm90INS1_16FlashAttnFwdSm90INS1_25CollectiveMainloopFwdSm90ILi2EN4cute5tupleIJNS5_1CILi1EEES8_S8_EEENS6_IJNS7_ILi64EEESA_SA_EEELi512ENS_6half_tEfNS_4arch4Sm90ELb0ELb1ELb1ELb1ELb0ELb1ELb1ELb0ELb0ELb1ELb1ELb0EEENS1_21CollectiveEpilogueFwdINS6_IJSA_NS7_ILi512EEESA_EEES9_SC_SE_Li256ELb1ELb1ELb1ELb0EEENS1_36VarlenDynamicPersistentTileSchedulerILi64ELi64ELi256ELi128ELb1ELb1ELb1ELb1ELb0ELb1EEEEEEEEEvNT_6ParamsE$_ZZN5flash25CollectiveMainloopFwdSm90ILi2EN4cute5tupleIJNS1_1CILi1EEES4_S4_EEENS2_IJNS3_ILi64EEES6_S6_EEELi512EN7cutlass6half_tEfNS8_4arch4Sm90ELb0ELb1ELb1ELb1ELb0ELb1ELb1ELb0ELb0ELb1ELb1ELb0EE3mmaINS_16FlashAttnFwdSm90ISC_NS_21CollectiveEpilogueFwdINS2_IJS6_NS3_ILi512EEES6_EEES5_S9_SB_Li256ELb1ELb1ELb1ELb0EEENS_36VarlenDynamicPersistentTileSchedulerILi64ELi64ELi256ELi128ELb1ELb1ELb1ELb1ELb0ELb1EEEE13SharedStorageENS1_6TensorINS1_11ArrayEngineIfLm128EEENS1_6LayoutINS2_IJNS2_IJNS3_ILi2EEESR_NS3_ILi32EEEEEES4_S4_EEENS2_IJNS2_IJS4_SR_NS3_ILi4EEEEEENS3_ILi0EEESX_EEEEEEENS_7SoftmaxILi2ELi0EEEEEbRKNSC_6ParamsENS8_25PipelineTmaAsyncNoClusterILi2ENS8_16PipelineTmaAsyncILi2EEEEES19_RNS8_13PipelineStateILj2EEERT0_RT1_iRiRKNS_16SeqlenInfoQKNewKILb1ELb1EEENS2_IJiiiiEEERT_ENKUliT_T0_T1_E_clIZSD_ISM_S10_S12_EbS15_S19_S19_S1C_S1E_S1G_iS1H_S1L_S1M_S1O_EUlRS1P_iE0_NS3_ILb1EEES1W_EEDaiS1P_S1Q_S1R_) ;  /* 0x0000033000187944 */ /* 0x000fea0003c00000 */
[----:B------:R-:W-:Y:S05]  /*11bb0*/  BSYNC B0 ;  /* 0x0000000000007941 */ /* 0x000fea0003800000 */
.L_x_6710:
[----:B------:R-:W2:Y:S01]  /*11bc0*/  LDL R6, [R1+0x70] ;  /* 0x0000700001067983 */ /* 0x000ea20000100800 */
[----:B------:R-:W0:Y:S08]  /*11bd0*/  LDC R0, c[0x0][0x448] ;  /* 0x00011200ff007b82 */ /* 0x000e300000000800 */
[----:B------:R-:W1:Y:S01]  /*11be0*/  LDC.64 R2, c[0x0][0xad8] ;  /* 0x0002b600ff027b82 */ /* 0x000e620000000a00 */
[----:B0-----:R-:W-:-:S13]  /*11bf0*/  ISETP.NE.AND P0, PT, R0, 0x1, PT ;  /* 0x000000010000780c */ /* 0x001fda0003f05270 */
[----:B------:R-:W0:Y:S08]  /*11c00*/  @P0 LDC R5, c[0x0][0x44c] ;  /* 0x00011300ff050b82 */ /* 0x000e300000000800 */
[----:B------:R-:W3:Y:S01]  /*11c10*/  @P0 LDC R7, c[0x0][0x450] ;  /* 0x00011400ff070b82 */ /* 0x000ee20000000800 */
[----:B--2---:R-:W-:-:S04]  /*11c20*/  IMAD.SHL.U32 R6, R6, 0x40, RZ ;  /* 0x0000004006067824 */ /* 0x004fc800078e00ff */
[----:B0-----:R-:W-:-:S04]  /*11c30*/  @P0 IMAD.HI.U32 R0, R6, R5, RZ ;  /* 0x0000000506000227 */ /* 0x001fc800078e00ff */
[----:B------:R-:W-:Y:S01]  /*11c40*/  IMAD.MOV.U32 R5, RZ, RZ, R6 ;  /* 0x000000ffff057224 */ /* 0x000fe200078e0006 */
[----:B---3--:R-:W-:Y:S01]  /*11c50*/  @P0 SHF.R.U32.HI R5, RZ, R7, R0 ;  /* 0x00000007ff050219 */ /* 0x008fe20000011600 */
[----:B------:R-:W-:Y:S01]  /*11c60*/  VIADD R0, R201, 0xfffffffe ;  /* 0xfffffffec9007836 */ /* 0x000fe20000000000 */
[----:B-1----:R-:W-:-:S03]  /*11c70*/  ISETP.GE.AND P0, PT, R3, 0x1, PT ;  /* 0x000000010300780c */ /* 0x002fc60003f06270 */
[----:B------:R-:W-:-:S04]  /*11c80*/  IMAD.IADD R9, R200, 0x1, R5 ;  /* 0x00000001c8097824 */ /* 0x000fc800078e0205 */
[----:B------:R-:W-:-:S06]  /*11c90*/  IMAD.IADD R2, R9, 0x1, R2 ;  /* 0x0000000109027824 */ /* 0x000fcc00078e0202 */
[----:B------:R-:W-:Y:S05]  /*11ca0*/  @!P0 BRA `(.L_x_6711) ;  /* 0x0000000000488947 */ /* 0x000fea0003800000 */
        /* <DEDUP_REMOVED lines=11> */
.L_x_6713:
[----:B------:R-:W-:-:S13]  /*11d60*/  ISETP.NE.AND P0, PT, R3, 0x1, PT ;  /* 0x000000010300780c */ /* 0x000fda0003f05270 */
[----:B------:R-:W0:Y:S02]  /*11d70*/  @P0 LDC.64 R4, c[0x0][0xae0] ;  /* 0x0002b800ff040b82 */ /* 0x000e240000000a00 */
[----:B0-----:R-:W-:-:S05]  /*11d80*/  @P0 IMAD.HI.U32 R4, R7, R4, RZ ;  /* 0x0000000407040227 */ /* 0x001fca00078e00ff */
[----:B------:R-:W-:-:S07]  /*11d90*/  @P0 SHF.R.U32.HI R7, RZ, R5, R4 ;  /* 0x00000005ff070219 */ /* 0x000fce0000011604 */
.L_x_6714:
[----:B------:R-:W-:Y:S05]  /*11da0*/  BSYNC B0 ;  /* 0x0000000000007941 */ /* 0x000fea0003800000 */
.L_x_6712:
[----:B------:R-:W-:-:S05]  /*11db0*/  IMAD R3, R7, R3, R3 ;  /* 0x0000000307037224 */ /* 0x000fca00078e0203 */
[----:B------:R-:W-:-:S07]  /*11dc0*/  VIMNMX R2, R2, R3, PT ;  /* 0x0000000302027248 */ /* 0x000fce0003fe0100 */
.L_x_6711:
[----:B------:R-:W-:-:S04]  /*11dd0*/  SHF.R.S32.HI R3, RZ, 0x1f, R2 ;  /* 0x0000001fff037819 */ /* 0x000fc80000011402 */
[----:B------:R-:W-:-:S04]  /*11de0*/  LEA.HI R3, R3, R2, RZ, 0x6 ;  /* 0x0000000203037211 */ /* 0x000fc800078f30ff */
[----:B------:R-:W-:-:S04]  /*11df0*/  SHF.R.S32.HI R12, RZ, 0x6, R3 ;  /* 0x00000006ff0c7819 */ /* 0x000fc80000011403 */
[----:B------:R-:W-:-:S04]  /*11e00*/  VIMNMX R12, R163, R12, !PT ;  /* 0x0000000ca30c7248 */ /* 0x000fc80007fe0100 */
[----:B------:R-:W-:-:S13]  /*11e10*/  ISETP.GE.AND P0, PT, R0, R12, PT ;  /* 0x0000000c0000720c */ /* 0x000fda0003f06270 */
[----:B------:R-:W-:Y:S05]  /*11e20*/  @!P0 BRA `(.L_x_6715) ;  /* 0x000000a400d08947 */ /* 0x000fea0003800000 */
.L_x_6744:
        /* <DEDUP_REMOVED lines=20> */
.L_x_6717:
[----:B------:R-:W-:Y:S05]  /*11f70*/  BSYNC B0 ;  /* 0x0000000000007941 */ /* 0x000fea0003800000 */
.L_x_6716:
        /* <DEDUP_REMOVED lines=13> */
.L_x_6719:
[----:B------:R-:W-:Y:S05]  /*12050*/  BSYNC B0 ;  /* 0x0000000000007941 */ /* 0x000fea0003800000 */
.L_x_6718:
        /* <DEDUP_REMOVED lines=8> */
.L_x_6721:
[----:B------:R-:W-:Y:S05]  /*120e0*/  BSYNC B0 ;  /* 0x0000000000007941 */ /* 0x000fea0003800000 */
.L_x_6720:
        /* <DEDUP_REMOVED lines=58> */
.L_x_6724:
[----:B------:R-:W-:Y:S05]  /*12490*/  BSYNC B0 ;  /* 0x0000000000007941 */ /* 0x000fea0003800000 */
.L_x_6723:
        /* <DEDUP_REMOVED lines=13> */
.L_x_6726:
[----:B------:R-:W-:Y:S05]  /*12570*/  BSYNC B0 ;  /* 0x0000000000007941 */ /* 0x000fea0003800000 */
.L_x_6725:
        /* <DEDUP_REMOVED lines=8> */
.L_x_6728:
[----:B------:R-:W-:Y:S05]  /*12600*/  BSYNC B0 ;  /* 0x0000000000007941 */ /* 0x000fea0003800000 */
.L_x_6727:
[----:B------:R-:W2:Y:S04]  /*12610*/  LD.E R10, desc[UR44][R16.64+0x88] ;  /* 0x0000882c100a7980 */ /* 0x000ea8000c101900 */
[----:B------:R-:W3:Y:S04]  /*12620*/  LD.E R11, desc[UR44][R16.64+0x1e8] ;  /* 0x0001e82c100b7980 */ /* 0x000ee8000c101900 */
[----:B------:R-:W3:Y:S04]  /*12630*/  LD.E.64 R4, desc[UR44][R16.64+0xb8] ;  /* 0x0000b82c10047980 */ /* 0x000ee8000c101b00 */
[----:B------:R-:W4:Y:S04]  /*12640*/  LD.E.64 R14, desc[UR44][R16.64+0xb0] ;  /* 0x0000b02c100e7980 */ /* 0x000f28000c101b00 */
[----:B------:R-:W4:Y:S04]  /*12650*/  LD.E.64 R18, desc[UR44][R16.64+0xb0] ;  /* 0x0000b02c10127980 */ /* 0x000f28000c101b00 */
[----:B-1---5:R-:W4:Y:S04]  /*12660*/  LD.E.64 R6, desc[UR44][R16.64+0xb0] ;  /* 0x0000b02c10067980 */ /* 0x022f28000c101b00 */
[----:B------:R-:W4:Y:S01]  /*12670*/  LD.E.64 R8, desc[UR44][R16.64+0xb0] ;  /* 0x0000b02c10087980 */ /* 0x000f22000c101b00 */
[----:B------:R-:W-:Y:S05]  /*12680*/  WARPSYNC.ALL ;  /* 0x0000000000007948 */ /* 0x000fea0003800000 */
[----:B--2---:R-:W-:Y:S01]  /*12690*/  ISETP.NE.U32.AND P0, PT, R10, RZ, PT ;  /* 0x000000ff0a00720c */ /* 0x004fe20003f05070 */
[----:B---3--:R-:W-:Y:S01]  /*126a0*/  IMAD R4, R11, 0x1000, R4 ;  /* 0x000010000b047824 */ /* 0x008fe200078e0204 */
[----:B------:R-:W-:Y:S01]  /*126b0*/  R2UR UR7, R5 ;  /* 0x00000000050772ca */ /* 0x000fe200000e0000 */
[----:B------:R-:W2:Y:S01]  /*126c0*/  LD.E.64 R10, desc[UR44][R16.64+0xb0] ;  /* 0x0000b02c100a7980 */ /* 0x000ea2000c101b00 */
[----:B------:R-:W-:Y:S01]  /*126d0*/  WARPGROUP.ARRIVE ;  /* 0x00000000000079c5 */ /* 0x000fe20000000000 */
[----:B----4-:R-:W-:-:S08]  /*126e0*/  R2UR UR4, R14 ;  /* 0x000000000e0472ca */ /* 0x010fd000000e0000 */
[----:B------:R-:W-:Y:S01]  /*126f0*/  VOTEU.ANY UP0, P0 ;  /* 0x00000000003f7886 */ /* 0x000fe20000000100 */
[C---:B------:R-:W-:Y:S01]  /*12700*/  R2UR UR6, R4.reuse ;  /* 0x00000000040672ca */ /* 0x040fe200000e0000 */
[----:B------:R-:W-:Y:S01]  /*12710*/  VIADD R20, R4, 0x2 ;  /* 0x0000000204147836 */ /* 0x000fe20000000000 */
[----:B------:R-:W-:Y:S01]  /*12720*/  R2UR UR5, R15 ;  /* 0x000000000f0572ca */ /* 0x000fe200000e0000 */
[----:B------:R-:W-:-:S12]  /*12730*/  VIADD R18, R18, 0x2 ;  /* 0x0000000212127836 */ /* 0x000fd80000000000 */
[----:B------:R-:W-:Y:S01]  /*12740*/  HGMMA.64x64x16.F32 R24, gdesc[UR4], R24, UP0, gsb0 ;  /* 0x00e00000041879f0 */ /* 0x000fe2000b800818 */
[----:B------:R-:W-:Y:S01]  /*12750*/  IMAD.MOV.U32 R21, RZ, RZ, R5 ;  /* 0x000000ffff157224 */ /* 0x000fe200078e0005 */
        /* <DEDUP_REMOVED lines=175> */
[----:B------:R-:W4:Y:S01]  /*13250*/  LD.E.64 R10, desc[UR44][R16.64+0xb0] ;  /* 0x0000b02c100a7980 */ /* 0x000f22000c101b00 */
[----:B------:R-:W-:-:S03]  /*13260*/  VIADD R58, R4, 0x800 ;  /* 0x00000800043a7836 */ /* 0x000fc60000000000 */
[----:B------:R-:W-:Y:S01]  /*13270*/  ST.E desc[UR44][R16.64+0x88], R3 ;  /* 0x0000880310007985 */ /* 0x000fe2000c10192c */
[----:B------:R-:W-:-:S03]  /*13280*/  WARPGROUP.ARRIVE ;  /* 0x00000000000079c5 */ /* 0x000fc60000000000 */
[----:B------:R-:W1:Y:S03]  /*13290*/  SHFL.IDX PT, R13, R13, RZ, 0x1f ;  /* 0x00001fff0d0d7589 */ /* 0x000e6600000e0000 */
[----:B------:R-:W-:Y:S01]  /*132a0*/  HGMMA.64x64x16.F32 R24, gdesc[UR4], R24, gsb0 ;  /* 0x00e00000041879f0 */ /* 0x000fe20008000818 */
[----:B------:R-:W-:Y:S01]  /*132b0*/  IMAD.MOV.U32 R15, RZ, RZ, R5 ;  /* 0x000000ffff0f7224 */ /* 0x000fe200078e0005 */
[----:B------:R-:W-:Y:S02]  /*132c0*/  UMOV UR4, 0x1 ;  /* 0x0000000100047882 */ /* 0x000fe40000000000 */
[----:B------:R-:W-:Y:S02]  /*132d0*/  UISETP.NE.U32.AND UP0, UPT, UR4, URZ, UPT ;  /* 0x0000003f0400728c */ /* 0x000fe4000bf05070 */
[----:B------:R-:W-:Y:S02]  /*132e0*/  R2UR UR11, R15 ;  /* 0x000000000f0b72ca */ /* 0x000fe400000e0000 */
[----:B-1----:R-:W-:-:S04]  /*132f0*/  ISETP.GT.AND P1, PT, R13, 0x7f, PT ;  /* 0x0000007f0d00780c */ /* 0x002fc80003f24270 */
[----:B------:R-:W-:-:S04]  /*13300*/  SEL R13, RZ, 0x2, !P1 ;  /* 0x00000002ff0d7807 */ /* 0x000fc80004800000 */
[----:B--2---:R-:W-:Y:S01]  /*13310*/  IADD3 R18, R18, 0x800, R13 ;  /* 0x0000080012127810 */ /* 0x004fe20007ffe00d */
[----:B------:R-:W-:Y:S01]  /*13320*/  IMAD.IADD R14, R13, 0x1, R58 ;  /* 0x000000010d0e7824 */ /* 0x000fe200078e023a */
[----:B------:R-:W-:Y:S02]  /*13330*/  R2UR UR9, R19 ;  /* 0x00000000130972ca */ /* 0x000fe400000e0000 */
[----:B------:R-:W-:Y:S02]  /*13340*/  R2UR UR8, R18 ;  /* 0x00000000120872ca */ /* 0x000fe400000e0000 */
[----:B------:R-:W-:Y:S01]  /*13350*/  R2UR UR10, R14 ;  /* 0x000000000e0a72ca */ /* 0x000fe200000e0000 */
        /* <DEDUP_REMOVED lines=137> */
[----:B------:R-:W1:Y:S01]  /*13bf0*/  S2R R59, SR_TID.X ;  /* 0x00000000003b7919 */ /* 0x000e620000002100 */
[----:B------:R-:W-:Y:S02]  /*13c00*/  WARPGROUP.DEPBAR.LE gsb0, 0x0 ;  /* 0x00008000000079c5 */ /* 0x000fe40000010000 */
[----:B------:R-:W4:Y:S01]  /*13c10*/  LD.E.64 R18, desc[UR44][R16.64+0xb0] ;  /* 0x0000b02c10127980 */ /* 0x000f22000c101b00 */
[----:B------:R-:W-:Y:S01]  /*13c20*/  IMAD.MOV.U32 R14, RZ, RZ, 0x38 ;  /* 0x00000038ff0e7424 */ /* 0x000fe200078e00ff */
[----:B-1----:R-:W-:Y:S01]  /*13c30*/  LOP3.LUT R59, R59, 0x7f, RZ, 0xc0, !PT ;  /* 0x0000007f3b3b7812 */ /* 0x002fe200078ec0ff */
[----:B------:R-:W-:Y:S01]  /*13c40*/  IMAD.MOV.U32 R15, RZ, RZ, 0xe00 ;  /* 0x00000e00ff0f7424 */ /* 0x000fe200078e00ff */
[----:B------:R-:W-:Y:S01]  /*13c50*/  ST.E desc[UR44][R16.64+0x88], R3 ;  /* 0x0000880310007985 */ /* 0x000fe2000c10192c */
[----:B------:R-:W-:Y:S01]  /*13c60*/  WARPGROUP.ARRIVE ;  /* 0x00000000000079c5 */ /* 0x000fe20000000000 */
[----:B------:R-:W-:-:S02]  /*13c70*/  SEL R14, R14, 0x36, P1 ;  /* 0x000000360e0e7807 */ /* 0x000fc40000800000 */
[----:B------:R-:W-:Y:S02]  /*13c80*/  SEL R15, R15, 0xd80, P1 ;  /* 0x00000d800f0f7807 */ /* 0x000fe40000800000 */
[----:B------:R-:W-:Y:S01]  /*13c90*/  ISETP.NE.AND P0, PT, R59, RZ, PT ;  /* 0x000000ff3b00720c */ /* 0x000fe20003f05270 */
        /* <DEDUP_REMOVED lines=74> */
[----:B------:R-:W3:Y:S04]  /*14140*/  LDL.64 R14, [R1+0x110] ;  /* 0x00011000010e7983 */ /* 0x000ee80000100a00 */
[----:B-1----:R-:W4:Y:S04]  /*14150*/  LDL R59, [R1+0xec] ;  /* 0x0000ec00013b7983 */ /* 0x002f280000100800 */
[----:B------:R-:W4:Y:S04]  /*14160*/  LDL R56, [R1+0x70] ;  /* 0x0000700001387983 */ /* 0x000f280000100800 */
[----:B------:R-:W4:Y:S04]  /*14170*/  LDL R20, [R1+0x118] ;  /* 0x0001180001147983 */ /* 0x000f280000100800 */
[----:B------:R-:W4:Y:S04]  /*14180*/  LDL.128 R8, [R1+0x100] ;  /* 0x0001000001087983 */ /* 0x000f280000100c00 */
[----:B--2---:R-:W2:Y:S04]  /*14190*/  LD.E R57, desc[UR44][R4.64] ;  /* 0x0000002c04397980 */ /* 0x004ea8000c101900 */
[----:B------:R-:W2:Y:S01]  /*141a0*/  LDL.128 R4, [R1+0xf0] ;  /* 0x0000f00001047983 */ /* 0x000ea20000100c00 */
[----:B---3--:R-:W-:-:S02]  /*141b0*/  ISETP.NE.AND P1, PT, R14, 0x1, PT ;  /* 0x000000010e00780c */ /* 0x008fc40003f25270 */
[----:B----4-:R-:W-:Y:S01]  /*141c0*/  ISETP.GE.AND P2, PT, R9, 0x1, PT ;  /* 0x000000010900780c */ /* 0x010fe20003f46270 */
[----:B------:R-:W-:Y:S01]  /*141d0*/  BSSY B0, `(.L_x_6730) ;  /* 0x0000079000007945 */ /* 0x000fe20003800000 */
[-C--:B--2---:R-:W-:Y:S01]  /*141e0*/  FMUL.FTZ R21, R28, R57.reuse ;  /* 0x000000391c157220 */ /* 0x084fe20000410000 */
[-C--:B------:R-:W-:Y:S01]  /*141f0*/  FMUL.FTZ R28, R38, R57.reuse ;  /* 0x00000039261c7220 */ /* 0x080fe20000410000 */
[-C--:B------:R-:W-:Y:S01]  /*14200*/  FMUL.FTZ R38, R40, R57.reuse ;  /* 0x0000003928267220 */ /* 0x080fe20000410000 */
[----:B------:R-:W-:Y:S01]  /*14210*/  SHF.R.S32.HI R40, RZ, 0x1f, R59 ;  /* 0x0000001fff287819 */ /* 0x000fe2000001143b */
[-C--:B------:R-:W-:Y:S01]  /*14220*/  FMUL.FTZ R13, R26, R57.reuse ;  /* 0x000000391a0d7220 */ /* 0x080fe20000410000 */
[-C--:B------:R-:W-:Y:S01]  /*14230*/  FMUL.FTZ R26, R34, R57.reuse ;  /* 0x00000039221a7220 */ /* 0x080fe20000410000 */
[----:B------:R-:W-:Y:S01]  /*14240*/  FMUL.FTZ R18, R27, R57 ;  /* 0x000000391b127220 */ /* 0x000fe20000410000 */
[----:B------:R-:W-:Y:S01]  /*14250*/  LEA.HI R34, R40, R59, RZ, 0x7 ;  /* 0x0000003b28227211 */ /* 0x000fe200078f38ff */
[-C--:B------:R-:W-:Y:S01]  /*14260*/  FMUL.FTZ R27, R35, R57.reuse ;  /* 0x00000039231b7220 */ /* 0x080fe20000410000 */
[-C--:B------:R-:W-:Y:S01]  /*14270*/  FMUL.FTZ R35, R36, R57.reuse ;  /* 0x0000003924237220 */ /* 0x080fe20000410000 */
[-C--:B------:R-:W-:Y:S01]  /*14280*/  FMUL.FTZ R58, R29, R57.reuse ;  /* 0x000000391d3a7220 */ /* 0x080fe20000410000 */
[----:B------:R-:W-:Y:S01]  /*14290*/  LOP3.LUT R36, R34, 0xffffff80, RZ, 0xc0, !PT ;  /* 0xffffff8022247812 */ /* 0x000fe200078ec0ff */
[-C--:B------:R-:W-:Y:S01]  /*142a0*/  FMUL.FTZ R24, R24, R57.reuse ;  /* 0x0000003918187220 */ /* 0x080fe20000410000 */
[-C--:B------:R-:W-:Y:S01]  /*142b0*/  FMUL.FTZ R29, R39, R57.reuse ;  /* 0x00000039271d7220 */ /* 0x080fe20000410000 */
[-C--:B------:R-:W-:Y:S01]  /*142c0*/  FMUL.FTZ R39, R41, R57.reuse ;  /* 0x0000003929277220 */ /* 0x080fe20000410000 */
[-C--:B------:R-:W-:Y:S01]  /*142d0*/  FMUL.FTZ R41, R44, R57.reuse ;  /* 0x000000392c297220 */ /* 0x080fe20000410000 */
[----:B------:R-:W-:Y:S01]  /*142e0*/  IMAD.IADD R44, R59, 0x1, -R36 ;  /* 0x000000013b2c7824 */ /* 0x000fe200078e0a24 */
[----:B0-----:R0:W1:Y:S01]  /*142f0*/  MUFU.TANH R3, R24 ;  /* 0x0000001800037308 */ /* 0x0010620000002400 */
[-C--:B------:R-:W-:Y:S01]  /*14300*/  FMUL.FTZ R19, R25, R57.reuse ;  /* 0x0000003919137220 */ /* 0x080fe20000410000 */
[-C--:B------:R-:W-:Y:S01]  /*14310*/  FMUL.FTZ R25, R31, R57.reuse ;  /* 0x000000391f197220 */ /* 0x080fe20000410000 */
[-C--:B------:R-:W-:Y:S01]  /*14320*/  FMUL.FTZ R31, R43, R57.reuse ;  /* 0x000000392b1f7220 */ /* 0x080fe20000410000 */
[-C--:B0-----:R-:W-:Y:S01]  /*14330*/  FMUL.FTZ R24, R30, R57.reuse ;  /* 0x000000391e187220 */ /* 0x081fe20000410000 */
[-C--:B------:R-:W-:Y:S01]  /*14340*/  FMUL.FTZ R30, R42, R57.reuse ;  /* 0x000000392a1e7220 */ /* 0x080fe20000410000 */
[-C--:B------:R-:W-:Y:S01]  /*14350*/  FMUL.FTZ R42, R45, R57.reuse ;  /* 0x000000392d2a7220 */ /* 0x080fe20000410000 */
[----:B------:R-:W-:Y:S01]  /*14360*/  SHF.R.S32.HI R45, RZ, 0x1f, R44 ;  /* 0x0000001fff2d7819 */ /* 0x000fe2000001142c */
        /* <DEDUP_REMOVED lines=16> */
[----:B------:R-:W-:Y:S02]  /*14470*/  IMAD R40, R56, 0x4, R45 ;  /* 0x0000000438287824 */ /* 0x000fe400078e022d */
[----:B------:R-:W-:Y:S02]  /*14480*/  IMAD.IADD R59, R60, 0x1, -R59 ;  /* 0x000000013c3b7824 */ /* 0x000fe400078e0a3b */
[----:B------:R-:W-:-:S04]  /*14490*/  IMAD.U32 R40, R40, 0x10, R47 ;  /* 0x0000001028287824 */ /* 0x000fc800078e002f */
[----:B------:R-:W-:-:S04]  /*144a0*/  IMAD R48, R59, 0x8, R40 ;  /* 0x000000083b307824 */ /* 0x000fc800078e0228 */
[----:B------:R-:W-:-:S04]  /*144b0*/  @P1 IMAD.HI.U32 R15, R48, R15, RZ ;  /* 0x0000000f300f1227 */ /* 0x000fc800078e00ff */
[----:B------:R-:W-:Y:S01]  /*144c0*/  FMUL.FTZ R40, R51, R57 ;  /* 0x0000003933287220 */ /* 0x000fe20000410000 */
[----:B------:R-:W-:Y:S01]  /*144d0*/  @P1 SHF.R.U32.HI R48, RZ, R20, R15 ;  /* 0x00000014ff301219 */ /* 0x000fe2000001160f */
[----:B------:R-:W-:Y:S01]  /*144e0*/  IMAD.SHL.U32 R51, R0, 0x40, RZ ;  /* 0x0000004000337824 */ /* 0x000fe200078e00ff */
[----:B------:R-:W-:-:S03]  /*144f0*/  LOP3.LUT R15, R46, 0x7ffffffc, RZ, 0xc0, !PT ;  /* 0x7ffffffc2e0f7812 */ /* 0x000fc600078ec0ff */
[----:B------:R-:W0:Y:S02]  /*14500*/  SHFL.IDX PT, R47, R48, RZ, 0x1c1f ;  /* 0x001c1fff302f7589 */ /* 0x000e2400000e0000 */
[----:B------:R-:W-:Y:S01]  /*14510*/  IMAD.IADD R46, R44, 0x1, -R15 ;  /* 0x000000012c2e7824 */ /* 0x000fe200078e0a0f */
        /* <DEDUP_REMOVED lines=10> */
[----:B------:R-:W-:Y:S01]  /*145c0*/  IMAD R15, R46, -0x2, R15 ;  /* 0xfffffffe2e0f7824 */ /* 0x000fe200078e020f */
[----:B------:R-:W2:Y:S04]  /*145d0*/  MUFU.TANH R19, R19 ;  /* 0x0000001300137308 */ /* 0x000ea80000002400 */
        /* <DEDUP_REMOVED lines=48> */
.L_x_6733:
[----:B------:R-:W-:-:S13]  /*148e0*/  ISETP.NE.AND P1, PT, R9, 0x1, PT ;  /* 0x000000010900780c */ /* 0x000fda0003f25270 */
[----:B------:R-:W-:-:S05]  /*148f0*/  @P1 IMAD.HI.U32 R20, R8, R10, RZ ;  /* 0x0000000a08141227 */ /* 0x000fca00078e00ff */
[----:B------:R-:W-:-:S07]  /*14900*/  @P1 SHF.R.U32.HI R8, RZ, R11, R20 ;  /* 0x0000000bff081219 */ /* 0x000fce0000011614 */
.L_x_6734:
[----:B------:R-:W-:Y:S05]  /*14910*/  BSYNC B1 ;  /* 0x0000000000017941 */ /* 0x000fea0003800000 */
.L_x_6732:
[----:B------:R-:W-:-:S04]  /*14920*/  IMAD R15, R8, R9, -R51 ;  /* 0x00000009080f7224 */ /* 0x000fc800078e0a33 */
[----:B------:R-:W-:-:S05]  /*14930*/  IMAD R8, R46, -0x2, R15 ;  /* 0xfffffffe2e087824 */ /* 0x000fca00078e020f */
[----:B------:R-:W-:Y:S02]  /*14940*/  VIMNMX R7, R7, R8, !PT ;  /* 0x0000000807077248 */ /* 0x000fe40007fe0100 */
[----:B------:R-:W-:-:S07]  /*14950*/  VIADDMNMX R6, R8, R9, R6, PT ;  /* 0x0000000908067246 */ /* 0x000fce0003800106 */
.L_x_6731:
[----:B------:R-:W-:Y:S05]  /*14960*/  BSYNC B0 ;  /* 0x0000000000007941 */ /* 0x000fea0003800000 */
.L_x_6730:
[C---:B------:R-:W-:Y:S01]  /*14970*/  ISETP.GE.AND P1, PT, R55.reuse, 0x2, PT ;  /* 0x000000023700780c */ /* 0x040fe20003f26270 */
[----:B------:R-:W-:Y:S01]  /*14980*/  BSSY B0, `(.L_x_6735) ;  /* 0x0000062000007945 */ /* 0x000fe20003800000 */
[----:B------:R-:W-:Y:S02]  /*14990*/  ISETP.GE.AND P3, PT, R55, 0xa, PT ;  /* 0x0000000a3700780c */ /* 0x000fe40003f66270 */
        /* <DEDUP_REMOVED lines=10> */
[----:B------:R-:W-:Y:S02]  /*14a40*/  ISETP.GE.AND P3, PT, R55, 0x11, PT ;  /* 0x000000113700780c */ /* 0x000fe40003f66270 */
[----:B------:R-:W-:Y:S02]  /*14a50*/  FSEL R58, R58, -INF , !P1 ;  /* 0xff8000003a3a7808 */ /* 0x000fe40004800000 */
[C---:B------:R-:W-:Y:S02]  /*14a60*/  ISETP.LT.OR P2, PT, R6.reuse, 0x9, P2 ;  /* 0x000000090600780c */ /* 0x040fe40001741670 */
        /* <DEDUP_REMOVED lines=47> */
[----:B------:R-:W-:Y:S01]  /*14d60*/  ISETP.GE.AND P4, PT, R55, 0x39, PT ;  /* 0x000000393700780c */ /* 0x000fe20003f86270 */
[----:B------:R-:W0:Y:S03]  /*14d70*/  SHFL.IDX PT, R49, R48, 0x1, 0x1c1f ;  /* 0x003c1f0030317f89 */ /* 0x000e2600000e0000 */
[----:B------:R-:W-:-:S04]  /*14d80*/  ISETP.GT.AND P5, PT, R7, 0x38, !P4 ;  /* 0x000000380700780c */ /* 0x000fc800067a4270 */
[----:B------:R-:W-:-:S04]  /*14d90*/  ISETP.LT.OR P5, PT, R6, 0x39, P5 ;  /* 0x000000390600780c */ /* 0x000fc80002fa1670 */
[----:B------:R-:W-:Y:S02]  /*14da0*/  FSEL R15, R52, -INF , !P5 ;  /* 0xff800000340f7808 */ /* 0x000fe40006800000 */
[----:B------:R-:W-:-:S04]  /*14db0*/  ISETP.GE.AND P5, PT, R55, 0x1, PT ;  /* 0x000000013700780c */ /* 0x000fc80003fa6270 */
[----:B------:R-:W-:-:S04]  /*14dc0*/  ISETP.GT.AND P6, PT, R7, RZ, !P5 ;  /* 0x000000ff0700720c */ /* 0x000fc80006fc4270 */
[----:B------:R-:W-:-:S04]  /*14dd0*/  ISETP.LT.OR P6, PT, R6, 0x1, P6 ;  /* 0x000000010600780c */ /* 0x000fc800037c1670 */
[----:B-1----:R-:W-:Y:S02]  /*14de0*/  FSEL R47, R3, -INF , !P6 ;  /* 0xff800000032f7808 */ /* 0x002fe40007000000 */
        /* <DEDUP_REMOVED lines=19> */
.L_x_6738:
[----:B------:R-:W-:-:S13]  /*14f20*/  ISETP.NE.AND P6, PT, R9, 0x1, PT ;  /* 0x000000010900780c */ /* 0x000fda0003fc5270 */
[----:B------:R-:W-:-:S05]  /*14f30*/  @P6 IMAD.HI.U32 R10, R4, R10, RZ ;  /* 0x0000000a040a6227 */ /* 0x000fca00078e00ff */
[----:B------:R-:W-:-:S07]  /*14f40*/  @P6 SHF.R.U32.HI R4, RZ, R11, R10 ;  /* 0x0000000bff046219 */ /* 0x000fce000001160a */
.L_x_6739:
[----:B------:R-:W-:Y:S05]  /*14f50*/  BSYNC B1 ;  /* 0x0000000000017941 */ /* 0x000fea0003800000 */
.L_x_6737:
[----:B------:R-:W-:-:S04]  /*14f60*/  IMAD R5, R4, R9, -R51 ;  /* 0x0000000904057224 */ /* 0x000fc800078e0a33 */
[----:B------:R-:W-:-:S05]  /*14f70*/  IMAD R46, R46, -0x2, R5 ;  /* 0xfffffffe2e2e7824 */ /* 0x000fca00078e0205 */
[----:B------:R-:W-:Y:S02]  /*14f80*/  VIADDMNMX R6, R46, R9, R6, PT ;  /* 0x000000092e067246 */ /* 0x000fe40003800106 */
[----:B------:R-:W-:-:S07]  /*14f90*/  VIMNMX R7, R7, R46, !PT ;  /* 0x0000002e07077248 */ /* 0x000fce0007fe0100 */
.L_x_6736:
[----:B------:R-:W-:Y:S05]  /*14fa0*/  BSYNC B0 ;  /* 0x0000000000007941 */ /* 0x000fea0003800000 */
.L_x_6735:
[----:B------:R-:W-:Y:S02]  /*14fb0*/  ISETP.GT.AND P5, PT, R7, RZ, !P5 ;  /* 0x000000ff0700720c */ /* 0x000fe40006fa4270 */
[----:B------:R-:W-:Y:S02]  /*14fc0*/  ISETP.NE.AND P6, PT, R64, RZ, PT ;  /* 0x000000ff4000720c */ /* 0x000fe40003fc5270 */
[----:B------:R-:W-:-:S04]  /*14fd0*/  ISETP.LT.OR P5, PT, R6, 0x1, P5 ;  /* 0x000000010600780c */ /* 0x000fc80002fa1670 */
[----:B------:R-:W-:Y:S02]  /*14fe0*/  FSEL R10, R13, -INF , !P5 ;  /* 0xff8000000d0a7808 */ /* 0x000fe40006800000 */
[----:B------:R-:W-:Y:S02]  /*14ff0*/  ISETP.NE.AND P5, PT, R8, RZ, PT ;  /* 0x000000ff0800720c */ /* 0x000fe40003fa5270 */
[----:B------:R-:W2:Y:S02]  /*15000*/  LD.E.64 R8, desc[UR44][R16.64+0x200] ;  /* 0x0002002c10087980 */ /* 0x000ea4000c101b00 */
        /* <DEDUP_REMOVED lines=43> */
[----:B------:R-:W-:Y:S02]  /*152c0*/  ISETP.LT.OR P2, PT, R6, 0x31, P2 ;  /* 0x000000310600780c */ /* 0x000fe40001741670 */
[----:B------:R-:W-:Y:S02]  /*152d0*/  FSEL R36, R36, -INF , !P1 ;  /* 0xff80000024247808 */ /* 0x000fe40004800000 */
[----:B------:R-:W-:Y:S02]  /*152e0*/  ISETP.GT.AND P4, PT, R7, 0x38, !P4 ;  /* 0x000000380700780c */ /* 0x000fe40006784270 */
[----:B------:R-:W-:Y:S02]  /*152f0*/  ISETP.LT.OR P3, PT, R6, 0x32, P3 ;  /* 0x000000320600780c */ /* 0x000fe40001f61670 */
[----:B------:R-:W-:-:S02]  /*15300*/  FSEL R14, R14, -INF , !P2 ;  /* 0xff8000000e0e7808 */ /* 0x000fc40005000000 */
[----:B------:R-:W-:Y:S02]  /*15310*/  ISETP.GT.AND P1, PT, R7, 0x39, !P6 ;  /* 0x000000390700780c */ /* 0x000fe40007724270 */
[----:B------:R-:W-:Y:S02]  /*15320*/  ISETP.LT.OR P4, PT, R6, 0x39, P4 ;  /* 0x000000390600780c */ /* 0x000fe40002781670 */
[----:B------:R-:W-:Y:S01]  /*15330*/  FSEL R40, R40, -INF , !P3 ;  /* 0xff80000028287808 */ /* 0x000fe20005800000 */
[----:B------:R-:W-:Y:S01]  /*15340*/  UIADD3 UR4, UP0, UR37, 0x200, URZ ;  /* 0x0000020025047890 */ /* 0x000fe2000ff1e03f */
[----:B------:R-:W-:Y:S02]  /*15350*/  ISETP.LT.OR P1, PT, R6, 0x3a, P1 ;  /* 0x0000003a0600780c */ /* 0x000fe40000f21670 */
[----:B------:R-:W-:Y:S01]  /*15360*/  FSEL R44, R44, -INF , !P4 ;  /* 0xff8000002c2c7808 */ /* 0x000fe20006000000 */
[----:B------:R-:W-:Y:S02]  /*15370*/  ULOP3.LUT UR4, UR4, 0x4, URZ, 0xfc, !UPT ;  /* 0x0000000404047892 */ /* 0x000fe4000f8efc3f */
[----:B------:R-:W-:Y:S01]  /*15380*/  UIADD3.X UR5, URZ, UR36, URZ, UP0, !UPT ;  /* 0x000000243f057290 */ /* 0x000fe200087fe43f */
[----:B------:R-:W-:-:S02]  /*15390*/  FSEL R45, R45, -INF , !P1 ;  /* 0xff8000002d2d7808 */ /* 0x000fc40004800000 */
        /* <DEDUP_REMOVED lines=33> */
[----:B------:R-:W-:Y:S01]  /*155b0*/  FMNMX.FTZ R6, R44, R5, !PT ;  /* 0x000000052c067209 */ /* 0x000fe20007810000 */
[----:B------:R-:W-:Y:S02]  /*155c0*/  IMAD.U32 R4, RZ, RZ, UR4 ;  /* 0x00000004ff047e24 */ /* 0x000fe4000f8e00ff */
[----:B------:R-:W-:Y:S01]  /*155d0*/  IMAD.U32 R5, RZ, RZ, UR5 ;  /* 0x00000005ff057e24 */ /* 0x000fe2000f8e00ff */
        /* <DEDUP_REMOVED lines=43> */
.L_x_6741:
[----:B------:R-:W-:Y:S05]  /*15890*/  BSYNC B0 ;  /* 0x0000000000007941 */ /* 0x000fea0003800000 */
.L_x_6740:
        /* <DEDUP_REMOVED lines=18> */
[-CC-:B------:R-:W-:Y:S01]  /*159c0*/  FFMA.FTZ R15, R3, R2.reuse, -R6.reuse ;  /* 0x00000002030f7223 */ /* 0x180fe20000010806 */
[----:B------:R-:W-:Y:S01]  /*159d0*/  FSEL R3, R4, RZ, P1 ;  /* 0x000000ff04037208 */ /* 0x000fe20000800000 */
[-CC-:B------:R-:W-:Y:S01]  /*159e0*/  FFMA.FTZ R168, R47, R2.reuse, -R6.reuse ;  /* 0x000000022fa87223 */ /* 0x180fe20000010806 */
[-CC-:B------:R-:W-:Y:S01]  /*159f0*/  FFMA.FTZ R7, R20, R2.reuse, -R6.reuse ;  /* 0x0000000214077223 */ /* 0x180fe20000010806 */
[-CC-:B------:R-:W-:Y:S01]  /*15a00*/  FFMA.FTZ R170, R21, R2.reuse, -R6.reuse ;  /* 0x0000000215aa7223 */ /* 0x180fe20000010806 */
[-CC-:B0-----:R-:W-:Y:S01]  /*15a10*/  FFMA.FTZ R9, R58, R2.reuse, -R6.reuse ;  /* 0x000000023a097223 */ /* 0x181fe20000010806 */
        /* <DEDUP_REMOVED lines=8> */
[-C--:B------:R-:W-:Y:S01]  /*15aa0*/  FFMA.FTZ R27, R27, R2.reuse, -R3 ;  /* 0x000000021b1b7223 */ /* 0x080fe20000010803 */
        /* <DEDUP_REMOVED lines=10> */
[----:B-----5:R-:W-:Y:S01]  /*15b50*/  FADD.FTZ R4, R168, R51 ;  /* 0x00000033a8047221 */ /* 0x020fe20000010000 */
        /* <DEDUP_REMOVED lines=8> */
[-CC-:B------:R-:W-:Y:S01]  /*15be0*/  FFMA.FTZ R14, R14, R2.reuse, -R3.reuse ;  /* 0x000000020e0e7223 */ /* 0x180fe20000010803 */
[-CC-:B------:R-:W-:Y:S01]  /*15bf0*/  FFMA.FTZ R40, R40, R2.reuse, -R3.reuse ;  /* 0x0000000228287223 */ /* 0x180fe20000010803 */
[-CC-:B------:R-:W-:Y:S01]  /*15c00*/  FFMA.FTZ R44, R44, R2.reuse, -R3.reuse ;  /* 0x000000022c2c7223 */ /* 0x180fe20000010803 */
[----:B------:R-:W-:-:S03]  /*15c10*/  FFMA.FTZ R2, R45, R2, -R3 ;  /* 0x000000022d027223 */ /* 0x000fc60000010803 */
        /* <DEDUP_REMOVED lines=55> */
[----:B-1----:R-:W-:Y:S01]  /*15f90*/  FADD.FTZ R6, R44, R5 ;  /* 0x000000052c067221 */ /* 0x002fe20000010000 */
[----:B--2---:R-:W-:-:S05]  /*15fa0*/  FADD.FTZ R39, R15, R4 ;  /* 0x000000040f277221 */ /* 0x004fca0000010000 */
[----:B------:R-:W-:Y:S01]  /*15fb0*/  ST.E desc[UR44][R16.64+0x210], R39 ;  /* 0x0002102710007985 */ /* 0x000fe2000c10192c */
[----:B0-----:R-:W-:-:S05]  /*15fc0*/  FADD.FTZ R41, R183, R6 ;  /* 0x00000006b7297221 */ /* 0x001fca0000010000 */
        /* <DEDUP_REMOVED lines=22> */
[----:B------:R-:W-:Y:S01]  /*16130*/  STSM.16.M88.4 [R18], R168 ;  /* 0x000000a812007844 */ /* 0x000fe20000000200 */
[--C-:B---3--:R-:W-:Y:S02]  /*16140*/  IMAD R5, R3, 0x2, R18.reuse ;  /* 0x0000000203057824 */ /* 0x108fe400078e0212 */
[C---:B------:R-:W-:Y:S02]  /*16150*/  IMAD R4, R2.reuse, 0x2, R18 ;  /* 0x0000000202047824 */ /* 0x040fe400078e0212 */
[----:B------:R-:W-:-:S03]  /*16160*/  IMAD R6, R2, 0x2, R5 ;  /* 0x0000000202067824 */ /* 0x000fc600078e0205 */
[----:B------:R0:W-:Y:S04]  /*16170*/  STSM.16.M88.4 [R4], R172 ;  /* 0x000000ac04007844 */ /* 0x0001e80000000200 */
[----:B------:R1:W-:Y:S04]  /*16180*/  STSM.16.M88.4 [R5], R176 ;  /* 0x000000b005007844 */ /* 0x0003e80000000200 */
[----:B------:R2:W-:Y:S04]  /*16190*/  STSM.16.M88.4 [R6], R180 ;  /* 0x000000b406007844 */ /* 0x0005e80000000200 */
[----:B------:R-:W3:Y:S01]  /*161a0*/  LD.E R8, desc[UR44][R16.64+0x230] ;  /* 0x0002302c10087980 */ /* 0x000ee2000c101900 */
[----:B------:R-:W-:-:S04]  /*161b0*/  UIADD3 UR4, UP0, UR37, 0x230, URZ ;  /* 0x0000023025047890 */ /* 0x000fc8000ff1e03f */
[----:B------:R-:W-:Y:S02]  /*161c0*/  ULOP3.LUT UR5, UR4, 0x4, URZ, 0xfc, !UPT ;  /* 0x0000000404057892 */ /* 0x000fe4000f8efc3f */
[----:B------:R-:W-:-:S04]  /*161d0*/  UIADD3.X UR6, URZ, UR36, URZ, UP0, !UPT ;  /* 0x000000243f067290 */ /* 0x000fc800087fe43f */
[----:B------:R-:W-:Y:S02]  /*161e0*/  IMAD.U32 R2, RZ, RZ, UR5 ;  /* 0x00000005ff027e24 */ /* 0x000fe4000f8e00ff */
[----:B------:R-:W-:Y:S02]  /*161f0*/  IMAD.U32 R3, RZ, RZ, UR6 ;  /* 0x00000006ff037e24 */ /* 0x000fe4000f8e00ff */
[----:B---3--:R-:W-:-:S05]  /*16200*/  FMUL.FTZ R7, R13, R8 ;  /* 0x000000080d077220 */ /* 0x008fca0000410000 */
[----:B------:R-:W-:Y:S04]  /*16210*/  ST.E desc[UR44][R16.64+0x230], R7 ;  /* 0x0002300710007985 */ /* 0x000fe8000c10192c */
[----:B0-----:R-:W1:Y:S02]  /*16220*/  LD.E R4, desc[UR44][R2.64] ;  /* 0x0000002c02047980 */ /* 0x001e64000c101900 */
[----:B-1----:R-:W-:-:S05]  /*16230*/  FMUL.FTZ R5, R13, R4 ;  /* 0x000000040d057220 */ /* 0x002fca0000410000 */
[----:B------:R0:W-:Y:S04]  /*16240*/  ST.E desc[UR44][R2.64], R5 ;  /* 0x0000000502007985 */ /* 0x0001e8000c10192c */
        /* <DEDUP_REMOVED lines=60> */
[----:B--2---:R-:W2:Y:S04]  /*16610*/  LD.E R6, desc[UR44][R16.64+0x414] ;  /* 0x0004142c10067980 */ /* 0x004ea8000c101900 */
[----:B------:R-:W2:Y:S01]  /*16620*/  LD.E R8, desc[UR44][R16.64+0x420] ;  /* 0x0004202c10087980 */ /* 0x000ea2000c101900 */
[----:B------:R-:W-:Y:S01]  /*16630*/  ULOP3.LUT UR5, UR4, 0x8, URZ, 0xfc, !UPT ;  /* 0x0000000804057892 */ /* 0x000fe2000f8efc3f */
[C---:B0-----:R-:W-:Y:S01]  /*16640*/  FMUL.FTZ R5, R13.reuse, R66 ;  /* 0x000000420d057220 */ /* 0x041fe20000410000 */
[----:B---3--:R-:W-:-:S04]  /*16650*/  FMUL.FTZ R27, R13, R132 ;  /* 0x000000840d1b7220 */ /* 0x008fc80000410000 */
[----:B------:R0:W-:Y:S01]  /*16660*/  ST.E desc[UR44][R16.64+0x240], R5 ;  /* 0x0002400510007985 */ /* 0x0001e2000c10192c */
[C---:B----4-:R-:W-:Y:S01]  /*16670*/  FMUL.FTZ R7, R13.reuse, R68 ;  /* 0x000000440d077220 */ /* 0x050fe20000410000 */
[C---:B-----5:R-:W-:Y:S01]  /*16680*/  FMUL.FTZ R9, R13.reuse, R70 ;  /* 0x000000460d097220 */ /* 0x060fe20000410000 */
[C---:B------:R-:W-:Y:S01]  /*16690*/  FMUL.FTZ R15, R13.reuse, R72 ;  /* 0x000000480d0f7220 */ /* 0x040fe20000410000 */
[C---:B------:R-:W-:Y:S01]  /*166a0*/  FMUL.FTZ R19, R13.reuse, R74 ;  /* 0x0000004a0d137220 */ /* 0x040fe20000410000 */
[----:B------:R-:W-:Y:S01]  /*166b0*/  ST.E desc[UR44][R16.64+0x424], R27 ;  /* 0x0004241b10007985 */ /* 0x000fe2000c10192c */
[----:B0-----:R-:W-:-:S03]  /*166c0*/  FMUL.FTZ R5, R13, R80 ;  /* 0x000000500d057220 */ /* 0x001fc60000410000 */
[----:B------:R0:W-:Y:S01]  /*166d0*/  ST.E desc[UR44][R16.64+0x244], R7 ;  /* 0x0002440710007985 */ /* 0x0001e2000c10192c */
[----:B------:R-:W-:-:S03]  /*166e0*/  FMUL.FTZ R21, R13, R76 ;  /* 0x0000004c0d157220 */ /* 0x000fc60000410000 */
[----:B------:R1:W-:Y:S01]  /*166f0*/  ST.E desc[UR44][R16.64+0x250], R9 ;  /* 0x0002500910007985 */ /* 0x0003e2000c10192c */
[----:B------:R-:W-:-:S03]  /*16700*/  FMUL.FTZ R25, R13, R78 ;  /* 0x0000004e0d197220 */ /* 0x000fc60000410000 */
[----:B------:R3:W-:Y:S04]  /*16710*/  ST.E desc[UR44][R16.64+0x254], R15 ;  /* 0x0002540f10007985 */ /* 0x0007e8000c10192c */
[----:B------:R4:W-:Y:S01]  /*16720*/  ST.E desc[UR44][R16.64+0x260], R19 ;  /* 0x0002601310007985 */ /* 0x0009e2000c10192c */
[C---:B0-----:R-:W-:Y:S01]  /*16730*/  FMUL.FTZ R7, R13.reuse, R82 ;  /* 0x000000520d077220 */ /* 0x041fe20000410000 */
[C---:B------:R-:W-:Y:S02]  /*16740*/  FMUL.FTZ R27, R13.reuse, R84 ;  /* 0x000000540d1b7220 */ /* 0x040fe40000410000 */
[----:B------:R0:W-:Y:S01]  /*16750*/  ST.E desc[UR44][R16.64+0x274], R5 ;  /* 0x0002740510007985 */ /* 0x0001e2000c10192c */
[C---:B------:R-:W-:Y:S01]  /*16760*/  FMUL.FTZ R29, R13.reuse, R86 ;  /* 0x000000560d1d7220 */ /* 0x040fe20000410000 */
[C---:B-1----:R-:W-:Y:S01]  /*16770*/  FMUL.FTZ R9, R13.reuse, R88 ;  /* 0x000000580d097220 */ /* 0x042fe20000410000 */
[C---:B---3--:R-:W-:Y:S01]  /*16780*/  FMUL.FTZ R15, R13.reuse, R90 ;  /* 0x0000005a0d0f7220 */ /* 0x048fe20000410000 */
[C---:B----4-:R-:W-:Y:S01]  /*16790*/  FMUL.FTZ R19, R13.reuse, R92 ;  /* 0x0000005c0d137220 */ /* 0x050fe20000410000 */
[----:B------:R1:W-:Y:S01]  /*167a0*/  ST.E desc[UR44][R16.64+0x264], R21 ;  /* 0x0002641510007985 */ /* 0x0003e2000c10192c */
[----:B0-----:R-:W-:-:S03]  /*167b0*/  FMUL.FTZ R5, R13, R98 ;  /* 0x000000620d057220 */ /* 0x001fc60000410000 */
[----:B------:R0:W-:Y:S04]  /*167c0*/  ST.E desc[UR44][R16.64+0x270], R25 ;  /* 0x0002701910007985 */ /* 0x0001e8000c10192c */
[----:B------:R3:W-:Y:S04]  /*167d0*/  ST.E desc[UR44][R16.64+0x280], R7 ;  /* 0x0002800710007985 */ /* 0x0007e8000c10192c */
[----:B------:R4:W-:Y:S01]  /*167e0*/  ST.E desc[UR44][R16.64+0x284], R27 ;  /* 0x0002841b10007985 */ /* 0x0009e2000c10192c */
[----:B-1----:R-:W-:-:S03]  /*167f0*/  FMUL.FTZ R21, R13, R94 ;  /* 0x0000005e0d157220 */ /* 0x002fc60000410000 */
[----:B------:R1:W-:Y:S01]  /*16800*/  ST.E desc[UR44][R16.64+0x290], R29 ;  /* 0x0002901d10007985 */ /* 0x0003e2000c10192c */
[----:B0-----:R-:W-:-:S03]  /*16810*/  FMUL.FTZ R25, R13, R96 ;  /* 0x000000600d197220 */ /* 0x001fc60000410000 */
[----:B------:R0:W-:Y:S01]  /*16820*/  ST.E desc[UR44][R16.64+0x294], R9 ;  /* 0x0002940910007985 */ /* 0x0001e2000c10192c */
[----:B---3--:R-:W-:-:S03]  /*16830*/  FMUL.FTZ R7, R13, R100 ;  /* 0x000000640d077220 */ /* 0x008fc60000410000 */
[----:B------:R3:W-:Y:S01]  /*16840*/  ST.E desc[UR44][R16.64+0x2a0], R15 ;  /* 0x0002a00f10007985 */ /* 0x0007e2000c10192c */
[----:B----4-:R-:W-:-:S03]  /*16850*/  FMUL.FTZ R27, R13, R104 ;  /* 0x000000680d1b7220 */ /* 0x010fc60000410000 */
[----:B------:R4:W-:Y:S01]  /*16860*/  ST.E desc[UR44][R16.64+0x2a4], R19 ;  /* 0x0002a41310007985 */ /* 0x0009e2000c10192c */
[C---:B-1----:R-:W-:Y:S01]  /*16870*/  FMUL.FTZ R29, R13.reuse, R106 ;  /* 0x0000006a0d1d7220 */ /* 0x042fe20000410000 */
[C---:B0-----:R-:W-:Y:S02]  /*16880*/  FMUL.FTZ R9, R13.reuse, R102 ;  /* 0x000000660d097220 */ /* 0x041fe40000410000 */
[----:B------:R0:W-:Y:S01]  /*16890*/  ST.E desc[UR44][R16.64+0x2c0], R5 ;  /* 0x0002c00510007985 */ /* 0x0001e2000c10192c */
[C---:B---3--:R-:W-:Y:S01]  /*168a0*/  FMUL.FTZ R15, R13.reuse, R108 ;  /* 0x0000006c0d0f7220 */ /* 0x048fe20000410000 */
[C---:B----4-:R-:W-:Y:S02]  /*168b0*/  FMUL.FTZ R19, R13.reuse, R110 ;  /* 0x0000006e0d137220 */ /* 0x050fe40000410000 */
        /* <DEDUP_REMOVED lines=9> */
[----:B---3--:R-:W-:-:S03]  /*16950*/  FMUL.FTZ R7, R13, R118 ;  /* 0x000000760d077220 */ /* 0x008fc60000410000 */
[----:B------:R3:W-:Y:S01]  /*16960*/  ST.E desc[UR44][R16.64+0x2e4], R15 ;  /* 0x0002e40f10007985 */ /* 0x0007e2000c10192c */
[----:B-1----:R-:W-:-:S03]  /*16970*/  FMUL.FTZ R9, R13, R120 ;  /* 0x000000780d097220 */ /* 0x002fc60000410000 */
[----:B------:R1:W-:Y:S01]  /*16980*/  ST.E desc[UR44][R16.64+0x2f0], R19 ;  /* 0x0002f01310007985 */ /* 0x0003e2000c10192c */
[C---:B----4-:R-:W-:Y:S01]  /*16990*/  FMUL.FTZ R27, R13.reuse, R124 ;  /* 0x0000007c0d1b7220 */ /* 0x050fe20000410000 */
[C---:B0-----:R-:W-:Y:S02]  /*169a0*/  FMUL.FTZ R29, R13.reuse, R126 ;  /* 0x0000007e0d1d7220 */ /* 0x041fe40000410000 */
[----:B------:R0:W-:Y:S01]  /*169b0*/  ST.E desc[UR44][R16.64+0x2f4], R5 ;  /* 0x0002f40510007985 */ /* 0x0001e2000c10192c */
[C---:B---3--:R-:W-:Y:S01]  /*169c0*/  FMUL.FTZ R15, R13.reuse, R122 ;  /* 0x0000007a0d0f7220 */ /* 0x048fe20000410000 */
[C---:B-1----:R-:W-:Y:S02]  /*169d0*/  FMUL.FTZ R19, R13.reuse, R128 ;  /* 0x000000800d137220 */ /* 0x042fe40000410000 */
        /* <DEDUP_REMOVED lines=48> */
[----:B-1----:R-:W-:-:S03]  /*16ce0*/  FMUL.FTZ R25, R13, R20 ;  /* 0x000000140d197220 */ /* 0x002fc60000410000 */
[----:B------:R1:W-:Y:S01]  /*16cf0*/  ST.E desc[UR44][R16.64+0x3d0], R29 ;  /* 0x0003d01d10007985 */ /* 0x0003e2000c10192c */
[C---:B--2---:R-:W-:Y:S01]  /*16d00*/  FMUL.FTZ R15, R13.reuse, R26 ;  /* 0x0000001a0d0f7220 */ /* 0x044fe20000410000 */
[C---:B0-----:R-:W-:Y:S02]  /*16d10*/  FMUL.FTZ R19, R13.reuse, R24 ;  /* 0x000000180d137220 */ /* 0x041fe40000410000 */
[----:B------:R0:W-:Y:S01]  /*16d20*/  ST.E desc[UR44][R16.64+0x3c0], R5 ;  /* 0x0003c00510007985 */ /* 0x0001e2000c10192c */
[C---:B---3--:R-:W-:Y:S01]  /*16d30*/  FMUL.FTZ R27, R13.reuse, R10 ;  /* 0x0000000a0d1b7220 */ /* 0x048fe20000410000 */
[C---:B-1----:R-:W-:Y:S01]  /*16d40*/  FMUL.FTZ R29, R13.reuse, R4 ;  /* 0x000000040d1d7220 */ /* 0x042fe20000410000 */
[----:B------:R-:W-:Y:S01]  /*16d50*/  FMUL.FTZ R13, R13, R8 ;  /* 0x000000080d0d7220 */ /* 0x000fe20000410000 */
[----:B------:R-:W-:Y:S02]  /*16d60*/  IMAD.U32 R4, RZ, RZ, UR5 ;  /* 0x00000005ff047e24 */ /* 0x000fe4000f8e00ff */
[----:B0-----:R-:W-:Y:S01]  /*16d70*/  IMAD.U32 R5, RZ, RZ, UR6 ;  /* 0x00000006ff057e24 */ /* 0x001fe2000f8e00ff */
        /* <DEDUP_REMOVED lines=10> */
[----:B------:R-:W1:Y:S01]  /*16e20*/  LD.E R8, desc[UR44][R4.64] ;  /* 0x0000002c04087980 */ /* 0x000e62000c101900 */
[----:B------:R-:W-:Y:S01]  /*16e30*/  ULOP3.LUT UR4, UR4, 0xc, URZ, 0xfc, !UPT ;  /* 0x0000000c04047892 */ /* 0x000fe2000f8efc3f */
[----:B0-----:R-:W-:-:S05]  /*16e40*/  IMAD.U32 R7, RZ, RZ, UR6 ;  /* 0x00000006ff077e24 */ /* 0x001fca000f8e00ff */
[----:B------:R-:W-:Y:S02]  /*16e50*/  IMAD.U32 R6, RZ, RZ, UR4 ;  /* 0x00000004ff067e24 */ /* 0x000fe4000f8e00ff */
[----:B-1----:R-:W-:-:S05]  /*16e60*/  FMUL.FTZ R9, R11, R8 ;  /* 0x000000080b097220 */ /* 0x002fca0000410000 */
[----:B------:R-:W-:Y:S04]  /*16e70*/  ST.E desc[UR44][R4.64], R9 ;  /* 0x0000000904007985 */ /* 0x000fe8000c10192c */
[----:B------:R-:W2:Y:S02]  /*16e80*/  LD.E R8, desc[UR44][R6.64] ;  /* 0x0000002c06087980 */ /* 0x000ea4000c101900 */
[----:B--2---:R-:W-:-:S05]  /*16e90*/  FMUL.FTZ R15, R11, R8 ;  /* 0x000000080b0f7220 */ /* 0x004fca0000410000 */
[----:B------:R0:W-:Y:S04]  /*16ea0*/  ST.E desc[UR44][R6.64], R15 ;  /* 0x0000000f06007985 */ /* 0x0001e8000c10192c */
        /* <DEDUP_REMOVED lines=62> */
[----:B0-----:R-:W5:Y:S01]  /*17290*/  LD.E R15, desc[UR44][R16.64+0x230] ;  /* 0x0002302c100f7980 */ /* 0x001f62000c101900 */
[C---:B--2---:R-:W-:Y:S01]  /*172a0*/  FMUL.FTZ R29, R11.reuse, R136 ;  /* 0x000000880b1d7220 */ /* 0x044fe20000410000 */
[----:B---3--:R-:W-:-:S04]  /*172b0*/  FMUL.FTZ R9, R11, R78 ;  /* 0x0000004e0b097220 */ /* 0x008fc80000410000 */
[----:B------:R0:W-:Y:S01]  /*172c0*/  ST.E desc[UR44][R16.64+0x42c], R29 ;  /* 0x00042c1d10007985 */ /* 0x0001e2000c10192c */
[C---:B----4-:R-:W-:Y:S01]  /*172d0*/  FMUL.FTZ R13, R11.reuse, R80 ;  /* 0x000000500b0d7220 */ /* 0x050fe20000410000 */
[C---:B-----5:R-:W-:Y:S01]  /*172e0*/  FMUL.FTZ R19, R11.reuse, R82 ;  /* 0x000000520b137220 */ /* 0x060fe20000410000 */
[C---:B------:R-:W-:Y:S01]  /*172f0*/  FMUL.FTZ R21, R11.reuse, R84 ;  /* 0x000000540b157220 */ /* 0x040fe20000410000 */
        /* <DEDUP_REMOVED lines=87> */
[----:B------:R1:W-:Y:S01]  /*17870*/  ST.E desc[UR44][R16.64+0x38c], R13 ;  /* 0x00038c0d10007985 */ /* 0x0003e2000c10192c */
[----:B------:R-:W-:-:S03]  /*17880*/  FMUL.FTZ R37, R11, R10 ;  /* 0x0000000a0b257220 */ /* 0x000fc60000410000 */
        /* <DEDUP_REMOVED lines=15> */
[C---:B---3--:R-:W-:Y:S02]  /*17980*/  FMUL.FTZ R31, R11.reuse, R8 ;  /* 0x000000080b1f7220 */ /* 0x048fe40000410000 */
[----:B------:R-:W-:Y:S01]  /*17990*/  ST.E desc[UR44][R16.64+0x230], R15 ;  /* 0x0002300f10007985 */ /* 0x000fe2000c10192c */
[----:B0-----:R-:W-:-:S03]  /*179a0*/  FMUL.FTZ R33, R11, R18 ;  /* 0x000000120b217220 */ /* 0x001fc60000410000 */
[----:B------:R-:W2:Y:S01]  /*179b0*/  LD.E R10, desc[UR44][R16.64+0x1e8] ;  /* 0x0001e82c100a7980 */ /* 0x000ea2000c101900 */
[----:B-1----:R-:W-:-:S03]  /*179c0*/  FMUL.FTZ R35, R11, R14 ;  /* 0x0000000e0b237220 */ /* 0x002fc60000410000 */
        /* <DEDUP_REMOVED lines=11> */
[----:B0-----:R-:W4:Y:S04]  /*17a80*/  LD.E R21, desc[UR44][R2.64] ;  /* 0x0000002c02157980 */ /* 0x001f28000c101900 */
[----:B------:R-:W2:Y:S04]  /*17a90*/  LD.E.64 R8, desc[UR44][R16.64+0xa8] ;  /* 0x0000a82c10087980 */ /* 0x000ea8000c101b00 */
[----:B----4-:R0:W-:Y:S04]  /*17aa0*/  ST.E desc[UR44][R2.64], R21 ;  /* 0x0000001502007985 */ /* 0x0101e8000c10192c */
[----:B-1----:R-:W4:Y:S04]  /*17ab0*/  LD.E R25, desc[UR44][R4.64] ;  /* 0x0000002c04197980 */ /* 0x002f28000c101900 */
[----:B----4-:R1:W-:Y:S04]  /*17ac0*/  ST.E desc[UR44][R4.64], R25 ;  /* 0x0000001904007985 */ /* 0x0103e8000c10192c */
[----:B---3--:R-:W3:Y:S04]  /*17ad0*/  LD.E R27, desc[UR44][R6.64] ;  /* 0x0000002c061b7980 */ /* 0x008ee8000c101900 */
[----:B---3--:R3:W-:Y:S04]  /*17ae0*/  ST.E desc[UR44][R6.64], R27 ;  /* 0x0000001b06007985 */ /* 0x0087e8000c10192c */
[----:B------:R-:W4:Y:S04]  /*17af0*/  LD.E R11, desc[UR44][R16.64+0x240] ;  /* 0x0002402c100b7980 */ /* 0x000f28000c101900 */
[----:B------:R-:W5:Y:S04]  /*17b00*/  LD.E R13, desc[UR44][R16.64+0x244] ;  /* 0x0002442c100d7980 */ /* 0x000f68000c101900 */
[----:B------:R-:W2:Y:S04]  /*17b10*/  LD.E R14, desc[UR44][R16.64+0x248] ;  /* 0x0002482c100e7980 */ /* 0x000ea8000c101900 */
[----:B------:R-:W2:Y:S04]  /*17b20*/  LD.E R15, desc[UR44][R16.64+0x24c] ;  /* 0x00024c2c100f7980 */ /* 0x000ea8000c101900 */
[----:B------:R-:W2:Y:S04]  /*17b30*/  LD.E R18, desc[UR44][R16.64+0x250] ;  /* 0x0002502c10127980 */ /* 0x000ea8000c101900 */
[----:B------:R-:W2:Y:S04]  /*17b40*/  LD.E R19, desc[UR44][R16.64+0x254] ;  /* 0x0002542c10137980 */ /* 0x000ea8000c101900 */
[----:B------:R-:W2:Y:S04]  /*17b50*/  LD.E R20, desc[UR44][R16.64+0x258] ;  /* 0x0002582c10147980 */ /* 0x000ea8000c101900 */
[----:B0-----:R-:W2:Y:S04]  /*17b60*/  LD.E R21, desc[UR44][R16.64+0x25c] ;  /* 0x00025c2c10157980 */ /* 0x001ea8000c101900 */
[----:B------:R-:W2:Y:S04]  /*17b70*/  LD.E R24, desc[UR44][R16.64+0x260] ;  /* 0x0002602c10187980 */ /* 0x000ea8000c101900 */
[----:B-1----:R-:W2:Y:S04]  /*17b80*/  LD.E R25, desc[UR44][R16.64+0x264] ;  /* 0x0002642c10197980 */ /* 0x002ea8000c101900 */
[----:B------:R-:W2:Y:S04]  /*17b90*/  LD.E R26, desc[UR44][R16.64+0x268] ;  /* 0x0002682c101a7980 */ /* 0x000ea8000c101900 */
        /* <DEDUP_REMOVED lines=113> */
[----:B----4-:R-:W-:Y:S04]  /*182b0*/  ST.E desc[UR44][R16.64+0x240], R11 ;  /* 0x0002400b10007985 */ /* 0x010fe8000c10192c */
[----:B-----5:R-:W-:Y:S04]  /*182c0*/  ST.E desc[UR44][R16.64+0x244], R13 ;  /* 0x0002440d10007985 */ /* 0x020fe8000c10192c */
[----:B--2---:R-:W-:Y:S04]  /*182d0*/  ST.E desc[UR44][R16.64+0x248], R14 ;  /* 0x0002480e10007985 */ /* 0x004fe8000c10192c */
[----:B------:R-:W-:Y:S04]  /*182e0*/  ST.E desc[UR44][R16.64+0x24c], R15 ;  /* 0x00024c0f10007985 */ /* 0x000fe8000c10192c */
[----:B------:R-:W-:Y:S04]  /*182f0*/  ST.E desc[UR44][R16.64+0x250], R18 ;  /* 0x0002501210007985 */ /* 0x000fe8000c10192c */
[----:B------:R-:W-:Y:S04]  /*18300*/  ST.E desc[UR44][R16.64+0x254], R19 ;  /* 0x0002541310007985 */ /* 0x000fe8000c10192c */
[----:B------:R-:W-:Y:S04]  /*18310*/  ST.E desc[UR44][R16.64+0x258], R20 ;  /* 0x0002581410007985 */ /* 0x000fe8000c10192c */
[----:B------:R-:W-:Y:S04]  /*18320*/  ST.E desc[UR44][R16.64+0x25c], R21 ;  /* 0x00025c1510007985 */ /* 0x000fe8000c10192c */
[----:B------:R0:W-:Y:S04]  /*18330*/  ST.E desc[UR44][R16.64+0x260], R24 ;  /* 0x0002601810007985 */ /* 0x0001e8000c10192c */
[----:B------:R-:W-:Y:S04]  /*18340*/  ST.E desc[UR44][R16.64+0x264], R25 ;  /* 0x0002641910007985 */ /* 0x000fe8000c10192c */
[----:B------:R-:W-:Y:S04]  /*18350*/  ST.E desc[UR44][R16.64+0x268], R26 ;  /* 0x0002681a10007985 */ /* 0x000fe8000c10192c */
[----:B---3--:R-:W-:Y:S04]  /*18360*/  ST.E desc[UR44][R16.64+0x26c], R27 ;  /* 0x00026c1b10007985 */ /* 0x008fe8000c10192c */
        /* <DEDUP_REMOVED lines=651> */
[----:B------:R-:W-:Y:S04]  /*1ac20*/  ST.E desc[UR44][R2.64], R25 ;  /* 0x0000001902007985 */ /* 0x000fe8000c10192c */
        /* <DEDUP_REMOVED lines=130> */
[----:B------:R-:W2:Y:S04]  /*1b450*/  LD.E R11, desc[UR44][R4.64] ;  /* 0x0000002c040b7980 */ /* 0x000ea8000c101900 */
[----:B--2---:R1:W-:Y:S04]  /*1b460*/  ST.E desc[UR44][R4.64], R11 ;  /* 0x0000000b04007985 */ /* 0x0043e8000c10192c */
[----:B------:R-:W2:Y:S04]  /*1b470*/  LD.E R13, desc[UR44][R6.64] ;  /* 0x0000002c060d7980 */ /* 0x000ea8000c101900 */
[----:B--2---:R2:W-:Y:S04]  /*1b480*/  ST.E desc[UR44][R6.64], R13 ;  /* 0x0000000d06007985 */ /* 0x0045e8000c10192c */
[----:B0-----:R-:W3:Y:S04]  /*1b490*/  LD.E R2, desc[UR44][R16.64+0x240] ;  /* 0x0002402c10027980 */ /* 0x001ee8000c101900 */
[----:B------:R-:W4:Y:S04]  /*1b4a0*/  LD.E R3, desc[UR44][R16.64+0x244] ;  /* 0x0002442c10037980 */ /* 0x000f28000c101900 */
[----:B-1----:R-:W5:Y:S04]  /*1b4b0*/  LD.E R4, desc[UR44][R16.64+0x248] ;  /* 0x0002482c10047980 */ /* 0x002f68000c101900 */
[----:B------:R-:W5:Y:S04]  /*1b4c0*/  LD.E R5, desc[UR44][R16.64+0x24c] ;  /* 0x00024c2c10057980 */ /* 0x000f68000c101900 */
        /* <DEDUP_REMOVED lines=120> */
[----:B---3--:R0:W-:Y:S04]  /*1bc50*/  ST.E desc[UR44][R16.64+0x240], R2 ;  /* 0x0002400210007985 */ /* 0x0081e8000c10192c */
[----:B----4-:R0:W-:Y:S04]  /*1bc60*/  ST.E desc[UR44][R16.64+0x244], R3 ;  /* 0x0002440310007985 */ /* 0x0101e8000c10192c */
[----:B-----5:R0:W-:Y:S04]  /*1bc70*/  ST.E desc[UR44][R16.64+0x248], R4 ;  /* 0x0002480410007985 */ /* 0x0201e8000c10192c */
        /* <DEDUP_REMOVED lines=137> */
.L_x_6743:
[----:B------:R-:W-:Y:S05]  /*1c510*/  BSYNC B0 ;  /* 0x0000000000007941 */ /* 0x000fea0003800000 */
.L_x_6742:
[C---:B------:R-:W-:Y:S01]  /*1c520*/  ISETP.GT.AND P0, PT, R0.reuse, R12, PT ;  /* 0x0000000c0000720c */ /* 0x040fe20003f04270 */
[----:B------:R-:W-:-:S12]  /*1c530*/  VIADD R0, R0, 0xffffffff ;  /* 0xffffffff00007836 */ /* 0x000fd80000000000 */
[----:B------:R-:W-:Y:S05]  /*1c540*/  @P0 BRA `(.L_x_6744) ;  /* 0xffffff5800380947 */ /* 0x000fea000383ffff */
[----:B0-----:R-:W2:Y:S02]  /*1c550*/  LDL R6, [R1+0x70] ;  /* 0x0000700001067983 */ /* 0x001ea40000100800 */
[----:B--2---:R-:W-:-:S07]  /*1c560*/  IMAD.SHL.U32 R6, R6, 0x40, RZ ;  /* 0x0000004006067824 */ /* 0x004fce00078e00ff */
.L_x_6715:
[----:B------:R-:W0:Y:S01]  /*1c570*/  LDC R2, c[0x0][0x448] ;  /* 0x00011200ff027b82 */ /* 0x000e220000000800 */
[----:B------:R-:W-:Y:S01]  /*1c580*/  VIADD R6, R6, 0x3f ;  /* 0x0000003f06067836 */ /* 0x000fe20000000000 */
[----:B------:R-:W-:-:S06]  /*1c590*/  ULDC UR4, c[0x0][0xad4] ;  /* 0x0002b50000047ab9 */ /* 0x000fcc0000000800 */
[----:B------:R-:W2:Y:S01]  /*1c5a0*/  LDC R7, c[0x0][0xadc] ;  /* 0x0002b700ff077b82 */ /* 0x000ea20000000800 */
[----:B0-----:R-:W-:-:S13]  /*1c5b0*/  ISETP.NE.AND P0, PT, R2, 0x1, PT ;  /* 0x000000010200780c */ /* 0x001fda0003f05270 */
[----:B------:R-:W0:Y:S08]  /*1c5c0*/  @P0 LDC R3, c[0x0][0x44c] ;  /* 0x00011300ff030b82 */ /* 0x000e300000000800 */
[----:B------:R-:W3:Y:S01]  /*1c5d0*/  @P0 LDC R5, c[0x0][0x450] ;  /* 0x00011400ff050b82 */ /* 0x000ee20000000800 */
[----:B0-----:R-:W-:-:S05]  /*1c5e0*/  @P0 IMAD.HI.U32 R2, R6, R3, RZ ;  /* 0x0000000306020227 */ /* 0x001fca00078e00ff */
[----:B---3--:R-:W-:Y:S02]  /*1c5f0*/  @P0 SHF.R.U32.HI R6, RZ, R5, R2 ;  /* 0x00000005ff060219 */ /* 0x008fe40000011602 */
[----:B--2---:R-:W-:-:S03]  /*1c600*/  ISETP.GE.AND P0, PT, R7, 0x1, PT ;  /* 0x000000010700780c */ /* 0x004fc60003f06270 */
[----:B------:R-:W-:-:S04]  /*1c610*/  IMAD.IADD R6, R189, 0x1, R6 ;  /* 0x00000001bd067824 */ /* 0x000fc800078e0206 */
[----:B-1----:R-:W-:-:S06]  /*1c620*/  VIADD R4, R6, -UR4 ;  /* 0x8000000406047c36 */ /* 0x002fcc0008000000 */
        /* <DEDUP_REMOVED lines=11> */
.L_x_6747:
[----:B------:R-:W-:-:S13]  /*1c6e0*/  ISETP.NE.AND P0, PT, R7, 0x1, PT ;  /* 0x000000010700780c */ /* 0x000fda0003f05270 */
[----:B------:R-:W0:Y:S02]  /*1c6f0*/  @P0 LDC.64 R2, c[0x0][0xae0] ;  /* 0x0002b800ff020b82 */ /* 0x000e240000000a00 */
[----:B0-----:R-:W-:-:S05]  /*1c700*/  @P0 IMAD.HI.U32 R2, R6, R2, RZ ;  /* 0x0000000206020227 */ /* 0x001fca00078e00ff */
[----:B------:R-:W-:-:S07]  /*1c710*/  @P0 SHF.R.U32.HI R6, RZ, R3, R2 ;  /* 0x00000003ff060219 */ /* 0x000fce0000011602 */
.L_x_6748:
[----:B------:R-:W-:Y:S05]  /*1c720*/  BSYNC B0 ;  /* 0x0000000000007941 */ /* 0x000fea0003800000 */
.L_x_6746:
[----:B------:R-:W-:-:S05]  /*1c730*/  IMAD R3, R6, R7, RZ ;  /* 0x0000000706037224 */ /* 0x000fca00078e02ff */
[----:B------:R-:W-:-:S07]  /*1c740*/  VIMNMX R4, R4, R3, !PT ;  /* 0x0000000304047248 */ /* 0x000fce0007fe0100 */
.L_x_6745:
[----:B------:R-:W-:-:S05]  /*1c750*/  VIADD R4, R4, 0x3f ;  /* 0x0000003f04047836 */ /* 0x000fca0000000000 */
[----:B------:R-:W-:-:S04]  /*1c760*/  SHF.R.S32.HI R3, RZ, 0x1f, R4 ;  /* 0x0000001fff037819 */ /* 0x000fc80000011404 */
[----:B------:R-:W-:-:S04]  /*1c770*/  LEA.HI R3, R3, R4, RZ, 0x6 ;  /* 0x0000000403037211 */ /* 0x000fc800078f30ff */
[----:B------:R-:W-:-:S04]  /*1c780*/  SHF.R.S32.HI R10, RZ, 0x6, R3 ;  /* 0x00000006ff0a7819 */ /* 0x000fc80000011403 */
[----:B------:R-:W-:-:S04]  /*1c790*/  VIMNMX R10, R163, R10, !PT ;  /* 0x0000000aa30a7248 */ /* 0x000fc80007fe0100 */
[----:B------:R-:W-:-:S13]  /*1c7a0*/  ISETP.GE.AND P0, PT, R0, R10, PT ;  /* 0x0000000a0000720c */ /* 0x000fda0003f06270 */
[----:B------:R-:W-:Y:S05]  /*1c7b0*/  @!P0 BRA `(.L_x_6749) ;  /* 0x0000009800288947 */ /* 0x000fea0003800000 */
.L_x_6768:
        /* <DEDUP_REMOVED lines=20> */
[----:B------:R0:W-:Y:S01]  /*1c900*/  @!P1 ST.E desc[UR44][R16.64+0x1ec], R9 ;  /* 0x0001ec0910009985 */ /* 0x0001e2000c10192c */
[----:B------:R-:W-:Y:S05]  /*1c910*/  @!P2 BRA `(.L_x_6751) ;  /* 0x000000000004a947 */ /* 0x000fea0003800000 */
[----:B------:R-:W-:Y:S01]  /*1c920*/  BPT.TRAP 0x1 ;  /* 0x000000040000795c */ /* 0x000fe20000300000 */
.L_x_6751:
[----:B------:R-:W-:Y:S05]  /*1c930*/  BSYNC B0 ;  /* 0x0000000000007941 */ /* 0x000fea0003800000 */
.L_x_6750:
        /* <DEDUP_REMOVED lines=13> */
.L_x_6753:
[----:B------:R-:W-:Y:S05]  /*1ca10*/  BSYNC B0 ;  /* 0x0000000000007941 */ /* 0x000fea0003800000 */
.L_x_6752:
        /* <DEDUP_REMOVED lines=8> */
.L_x_6755:
[----:B------:R-:W-:Y:S05]  /*1caa0*/  BSYNC B0 ;  /* 0x0000000000007941 */ /* 0x000fea0003800000 */
.L_x_6754:
        /* <DEDUP_REMOVED lines=58> */
.L_x_6758:
[----:B------:R-:W-:Y:S05]  /*1ce50*/  BSYNC B0 ;  /* 0x0000000000007941 */ /* 0x000fea0003800000 */
.L_x_6757:
        /* <DEDUP_REMOVED lines=13> */
.L_x_6760:
[----:B------:R-:W-:Y:S05]  /*1cf30*/  BSYNC B0 ;  /* 0x0000000000007941 */ /* 0x000fea0003800000 */
.L_x_6759:
        /* <DEDUP_REMOVED lines=8> */
.L_x_6762:
[----:B------:R-:W-:Y:S05]  /*1cfc0*/  BSYNC B0 ;  /* 0x0000000000007941 */ /* 0x000fea0003800000 */
.L_x_6761:
[----:B------:R-:W2:Y:S01]  /*1cfd0*/  S2R R4, SR_TID.X ;  /* 0x0000000000047919 */ /* 0x000ea20000002100 */
[----:B------:R-:W3:Y:S01]  /*1cfe0*/  LD.E R11, desc[UR44][R16.64+0x1e8] ;  /* 0x0001e82c100b7980 */ /* 0x000ee2000c101900 */
[----:B--2---:R-:W-:-:S03]  /*1cff0*/  LOP3.LUT R8, R4, 0x7f, RZ, 0xc0, !PT ;  /* 0x0000007f04087812 */ /* 0x004fc600078ec0ff */
[----:B------:R-:W3:Y:S01]  /*1d000*/  LD.E.64 R4, desc[UR44][R16.64+0xb8] ;  /* 0x0000b82c10047980 */ /* 0x000ee2000c101b00 */
[----:B------:R-:W-:Y:S05]  /*1d010*/  WARPSYNC.ALL ;  /* 0x0000000000007948 */ /* 0x000fea0003800000 */
[----:B------:R-:W-:Y:S01]  /*1d020*/  ISETP.NE.AND P2, PT, R8, RZ, PT ;  /* 0x000000ff0800720c */ /* 0x000fe20003f45270 */
[----:B------:R-:W2:Y:S04]  /*1d030*/  LD.E R12, desc[UR44][R16.64+0x88] ;  /* 0x0000882c100c7980 */ /* 0x000ea8000c101900 */
[----:B------:R-:W4:Y:S04]  /*1d040*/  LD.E.64 R14, desc[UR44][R16.64+0xb0] ;  /* 0x0000b02c100e7980 */ /* 0x000f28000c101b00 */
[----:B------:R-:W4:Y:S04]  /*1d050*/  LD.E.64 R18, desc[UR44][R16.64+0xb0] ;  /* 0x0000b02c10127980 */ /* 0x000f28000c101b00 */
[----:B-1---5:R-:W4:Y:S04]  /*1d060*/  LD.E.64 R6, desc[UR44][R16.64+0xb0] ;  /* 0x0000b02c10067980 */ /* 0x022f28000c101b00 */
[----:B------:R-:W4:Y:S01]  /*1d070*/  LD.E.64 R8, desc[UR44][R16.64+0xb0] ;  /* 0x0000b02c10087980 */ /* 0x000f22000c101b00 */
[----:B---3--:R-:W-:Y:S01]  /*1d080*/  IMAD R4, R11, 0x1000, R4 ;  /* 0x000010000b047824 */ /* 0x008fe200078e0204 */
[----:B------:R-:W-:-:S04]  /*1d090*/  R2UR UR7, R5 ;  /* 0x00000000050772ca */ /* 0x000fc800000e0000 */
[C---:B------:R-:W-:Y:S01]  /*1d0a0*/  R2UR UR6, R4.reuse ;  /* 0x00000000040672ca */ /* 0x040fe200000e0000 */
[----:B------:R-:W-:Y:S02]  /*1d0b0*/  VIADD R20, R4, 0x2 ;  /* 0x0000000204147836 */ /* 0x000fe40000000000 */
[----:B------:R-:W-:Y:S01]  /*1d0c0*/  IMAD.MOV.U32 R21, RZ, RZ, R5 ;  /* 0x000000ffff157224 */ /* 0x000fe200078e0005 */
[----:B--2---:R-:W-:Y:S02]  /*1d0d0*/  ISETP.NE.U32.AND P1, PT, R12, RZ, PT ;  /* 0x000000ff0c00720c */ /* 0x004fe40003f25070 */
        /* <DEDUP_REMOVED lines=419> */
[----:B------:R-:W3:Y:S01]  /*1eb10*/  LD.E.64 R4, desc[UR44][R16.64+0x200] ;  /* 0x0002002c10047980 */ /* 0x000ee2000c101b00 */
[----:B------:R-:W-:-:S04]  /*1eb20*/  UIADD3 UR4, UP0, UR37, 0x200, URZ ;  /* 0x0000020025047890 */ /* 0x000fc8000ff1e03f */
[----:B------:R-:W-:Y:S02]  /*1eb30*/  ULOP3.LUT UR4, UR4, 0x4, URZ, 0xfc, !UPT ;  /* 0x0000000404047892 */ /* 0x000fe4000f8efc3f */
[----:B------:R-:W-:Y:S01]  /*1eb40*/  UIADD3.X UR5, URZ, UR36, URZ, UP0, !UPT ;  /* 0x000000243f057290 */ /* 0x000fe200087fe43f */
[-C--:B--2---:R-:W-:Y:S01]  /*1eb50*/  FMUL.FTZ R19, R24, R6.reuse ;  /* 0x0000000618137220 */ /* 0x084fe20000410000 */
[-C--:B------:R-:W-:Y:S01]  /*1eb60*/  FMUL.FTZ R18, R25, R6.reuse ;  /* 0x0000000619127220 */ /* 0x080fe20000410000 */
[-C--:B------:R-:W-:Y:S01]  /*1eb70*/  FMUL.FTZ R21, R28, R6.reuse ;  /* 0x000000061c157220 */ /* 0x080fe20000410000 */
[-C--:B------:R-:W-:Y:S01]  /*1eb80*/  FMUL.FTZ R25, R29, R6.reuse ;  /* 0x000000061d197220 */ /* 0x080fe20000410000 */
[-C--:B------:R-:W-:Y:S01]  /*1eb90*/  FMUL.FTZ R12, R26, R6.reuse ;  /* 0x000000061a0c7220 */ /* 0x080fe20000410000 */
[-C--:B------:R-:W-:Y:S01]  /*1eba0*/  FMUL.FTZ R26, R32, R6.reuse ;  /* 0x00000006201a7220 */ /* 0x080fe20000410000 */
[----:B------:R-:W3:Y:S01]  /*1ebb0*/  MUFU.TANH R19, R19 ;  /* 0x0000001300137308 */ /* 0x000ee20000002400 */
        /* <DEDUP_REMOVED lines=13> */
[-C--:B0-----:R-:W-:Y:S01]  /*1ec90*/  FMUL.FTZ R3, R27, R6.reuse ;  /* 0x000000061b037220 */ /* 0x081fe20000410000 */
[----:B------:R-:W-:Y:S01]  /*1eca0*/  FMUL.FTZ R27, R38, R6 ;  /* 0x00000006261b7220 */ /* 0x000fe20000410000 */
[----:B------:R-:W0:Y:S01]  /*1ecb0*/  MUFU.TANH R21, R21 ;  /* 0x0000001500157308 */ /* 0x000e220000002400 */
[----:B---3--:R-:W-:Y:S01]  /*1ecc0*/  FMNMX.FTZ R7, R19, R4, !PT ;  /* 0x0000000413077209 */ /* 0x008fe20007810000 */
[-C--:B------:R-:W-:Y:S01]  /*1ecd0*/  FMUL.FTZ R38, R49, R6.reuse ;  /* 0x0000000631267220 */ /* 0x080fe20000410000 */
[-C--:B------:R-:W-:Y:S01]  /*1ece0*/  FMUL.FTZ R29, R39, R6.reuse ;  /* 0x00000006271d7220 */ /* 0x080fe20000410000 */
[-C--:B------:R-:W-:Y:S01]  /*1ecf0*/  FMUL.FTZ R39, R52, R6.reuse ;  /* 0x0000000634277220 */ /* 0x080fe20000410000 */
[-C--:B------:R-:W-:Y:S01]  /*1ed00*/  FMUL.FTZ R40, R53, R6.reuse ;  /* 0x0000000635287220 */ /* 0x080fe20000410000 */
[-C--:B------:R-:W-:Y:S01]  /*1ed10*/  FMUL.FTZ R32, R42, R6.reuse ;  /* 0x000000062a207220 */ /* 0x080fe20000410000 */
[-C--:B------:R-:W-:Y:S01]  /*1ed20*/  FMUL.FTZ R41, R43, R6.reuse ;  /* 0x000000062b297220 */ /* 0x080fe20000410000 */
[----:B------:R-:W3:Y:S01]  /*1ed30*/  MUFU.TANH R25, R25 ;  /* 0x0000001900197308 */ /* 0x000ee20000002400 */
[----:B--2---:R-:W-:Y:S01]  /*1ed40*/  FMNMX.FTZ R8, R18, R7, !PT ;  /* 0x0000000712087209 */ /* 0x004fe20007810000 */
[-C--:B------:R-:W-:Y:S01]  /*1ed50*/  FMUL.FTZ R42, R46, R6.reuse ;  /* 0x000000062e2a7220 */ /* 0x080fe20000410000 */
[-C--:B------:R-:W-:Y:S01]  /*1ed60*/  FMUL.FTZ R43, R47, R6.reuse ;  /* 0x000000062f2b7220 */ /* 0x080fe20000410000 */
[-C--:B------:R-:W-:Y:S01]  /*1ed70*/  FMUL.FTZ R45, R51, R6.reuse ;  /* 0x00000006332d7220 */ /* 0x080fe20000410000 */
[-C--:B------:R-:W-:Y:S01]  /*1ed80*/  FMUL.FTZ R46, R54, R6.reuse ;  /* 0x00000006362e7220 */ /* 0x080fe20000410000 */
[----:B------:R-:W-:-:S02]  /*1ed90*/  FMUL.FTZ R47, R55, R6 ;  /* 0x00000006372f7220 */ /* 0x000fc40000410000 */
[----:B------:R-:W2:Y:S01]  /*1eda0*/  MUFU.TANH R26, R26 ;  /* 0x0000001a001a7308 */ /* 0x000ea20000002400 */
[----:B0-----:R-:W-:-:S07]  /*1edb0*/  FMNMX.FTZ R8, R21, R8, !PT ;  /* 0x0000000815087209 */ /* 0x001fce0007810000 */
[----:B------:R-:W0:Y:S01]  /*1edc0*/  MUFU.TANH R28, R28 ;  /* 0x0000001c001c7308 */ /* 0x000e220000002400 */
[----:B---3--:R-:W-:-:S07]  /*1edd0*/  FMNMX.FTZ R7, R25, R8, !PT ;  /* 0x0000000819077209 */ /* 0x008fce0007810000 */
[----:B------:R-:W3:Y:S01]  /*1ede0*/  MUFU.TANH R30, R30 ;  /* 0x0000001e001e7308 */ /* 0x000ee20000002400 */
[----:B--2---:R-:W-:-:S07]  /*1edf0*/  FMNMX.FTZ R7, R26, R7, !PT ;  /* 0x000000071a077209 */ /* 0x004fce0007810000 */
        /* <DEDUP_REMOVED lines=19> */
[----:B0-----:R-:W-:Y:S01]  /*1ef30*/  FMNMX.FTZ R9, R39, R44, !PT ;  /* 0x0000002c27097209 */ /* 0x001fe20007810000 */
[----:B------:R-:W-:-:S06]  /*1ef40*/  FMUL.FTZ R44, R50, R6 ;  /* 0x00000006322c7220 */ /* 0x000fcc0000410000 */
[----:B------:R-:W0:Y:S01]  /*1ef50*/  MUFU.TANH R3, R3 ;  /* 0x0000000300037308 */ /* 0x000e220000002400 */
[----:B---3--:R-:W-:-:S07]  /*1ef60*/  FMNMX.FTZ R8, R12, R5, !PT ;  /* 0x000000050c087209 */ /* 0x008fce0007810000 */
[----:B------:R-:W3:Y:S01]  /*1ef70*/  MUFU.TANH R14, R14 ;  /* 0x0000000e000e7308 */ /* 0x000ee20000002400 */
[----:B--2---:R-:W-:-:S05]  /*1ef80*/  FMNMX.FTZ R9, R40, R9, !PT ;  /* 0x0000000928097209 */ /* 0x004fca0007810000 */
[----:B------:R-:W2:Y:S02]  /*1ef90*/  SHFL.BFLY PT, R48, R9, 0x2, 0x1f ;  /* 0x0c401f0009307f89 */ /* 0x000ea400000e0000 */
[----:B------:R-:W4:Y:S01]  /*1efa0*/  MUFU.TANH R15, R15 ;  /* 0x0000000f000f7308 */ /* 0x000f220000002400 */
[----:B0-----:R-:W-:Y:S01]  /*1efb0*/  FMNMX.FTZ R7, R3, R8, !PT ;  /* 0x0000000803077209 */ /* 0x001fe20007810000 */
[----:B------:R-:W-:Y:S06]  /*1efc0*/  ST.E desc[UR44][R16.64+0x200], R9 ;  /* 0x0002000910007985 */ /* 0x000fec000c10192c */
[----:B------:R-:W0:Y:S01]  /*1efd0*/  MUFU.TANH R20, R20 ;  /* 0x0000001400147308 */ /* 0x000e220000002400 */
[----:B---3--:R-:W-:-:S07]  /*1efe0*/  FMNMX.FTZ R8, R14, R7, !PT ;  /* 0x000000070e087209 */ /* 0x008fce0007810000 */
[----:B------:R-:W3:Y:S01]  /*1eff0*/  MUFU.TANH R24, R24 ;  /* 0x0000001800187308 */ /* 0x000ee20000002400 */
[----:B----4-:R-:W-:Y:S02]  /*1f000*/  FMNMX.FTZ R7, R15, R8, !PT ;  /* 0x000000080f077209 */ /* 0x010fe40007810000 */
[----:B--2---:R-:W-:-:S05]  /*1f010*/  FMNMX.FTZ R48, R9, R48, !PT ;  /* 0x0000003009307209 */ /* 0x004fca0007810000 */
[----:B------:R-:W2:Y:S01]  /*1f020*/  MUFU.TANH R27, R27 ;  /* 0x0000001b001b7308 */ /* 0x000ea20000002400 */
[----:B0-----:R-:W-:Y:S01]  /*1f030*/  FMNMX.FTZ R7, R20, R7, !PT ;  /* 0x0000000714077209 */ /* 0x001fe20007810000 */
[----:B------:R-:W0:Y:S06]  /*1f040*/  SHFL.BFLY PT, R13, R48, 0x1, 0x1f ;  /* 0x0c201f00300d7f89 */ /* 0x000e2c00000e0000 */
[----:B------:R-:W4:Y:S01]  /*1f050*/  MUFU.TANH R29, R29 ;  /* 0x0000001d001d7308 */ /* 0x000f220000002400 */
[----:B---3--:R-:W-:-:S07]  /*1f060*/  FMNMX.FTZ R8, R24, R7, !PT ;  /* 0x0000000718087209 */ /* 0x008fce0007810000 */
[----:B------:R-:W3:Y:S01]  /*1f070*/  MUFU.TANH R32, R32 ;  /* 0x0000002000207308 */ /* 0x000ee20000002400 */
[----:B--2---:R-:W-:-:S07]  /*1f080*/  FMNMX.FTZ R8, R27, R8, !PT ;  /* 0x000000081b087209 */ /* 0x004fce0007810000 */
[----:B------:R-:W2:Y:S01]  /*1f090*/  MUFU.TANH R41, R41 ;  /* 0x0000002900297308 */ /* 0x000ea20000002400 */
[----:B----4-:R-:W-:Y:S02]  /*1f0a0*/  FMNMX.FTZ R7, R29, R8, !PT ;  /* 0x000000081d077209 */ /* 0x010fe40007810000 */
[----:B0-----:R-:W-:-:S05]  /*1f0b0*/  FMNMX.FTZ R13, R48, R13, !PT ;  /* 0x0000000d300d7209 */ /* 0x001fca0007810000 */
        /* <DEDUP_REMOVED lines=12> */
[----:B------:R-:W-:-:S03]  /*1f180*/  IMAD.U32 R6, RZ, RZ, UR4 ;  /* 0x00000004ff067e24 */ /* 0x000fc6000f8e00ff */
[----:B---3--:R-:W-:Y:S01]  /*1f190*/  FMNMX.FTZ R8, R46, R7, !PT ;  /* 0x000000072e087209 */ /* 0x008fe20007810000 */
[----:B------:R-:W-:-:S03]  /*1f1a0*/  IMAD.U32 R7, RZ, RZ, UR5 ;  /* 0x00000005ff077e24 */ /* 0x000fc6000f8e00ff */
        /* <DEDUP_REMOVED lines=17> */
[----:B------:R-:W-:-:S05]  /*1f2c0*/  FMUL.FTZ R13, R51, R52 ;  /* 0x00000034330d7220 */ /* 0x000fca0000410000 */
[----:B------:R-:W4:Y:S08]  /*1f2d0*/  MUFU.EX2 R11, R11 ;  /* 0x0000000b000b7308 */ /* 0x000f300000000800 */
[----:B------:R-:W0:Y:S01]  /*1f2e0*/  MUFU.EX2 R13, R13 ;  /* 0x0000000d000d7308 */ /* 0x000e220000000800 */
        /* <DEDUP_REMOVED lines=17> */
.L_x_6765:
[----:B------:R-:W-:Y:S05]  /*1f400*/  BSYNC B0 ;  /* 0x0000000000007941 */ /* 0x000fea0003800000 */
.L_x_6764:
        /* <DEDUP_REMOVED lines=19> */
[-CC-:B------:R-:W-:Y:S01]  /*1f540*/  FFMA.FTZ R14, R14, R2.reuse, -R51.reuse ;  /* 0x000000020e0e7223 */ /* 0x180fe20000010833 */
[----:B------:R-:W0:Y:S01]  /*1f550*/  MUFU.EX2 R168, R168 ;  /* 0x000000a800a87308 */ /* 0x000e220000000800 */
[-C--:B------:R-:W-:Y:S01]  /*1f560*/  FFMA.FTZ R15, R15, R2.reuse, -R51 ;  /* 0x000000020f0f7223 */ /* 0x080fe20000010833 */
[-CC-:B------:R-:W-:Y:S01]  /*1f570*/  FFMA.FTZ R25, R25, R2.reuse, -R49.reuse ;  /* 0x0000000219197223 */ /* 0x180fe20000010831 */
        /* <DEDUP_REMOVED lines=10> */
[-CC-:B------:R-:W-:Y:S01]  /*1f620*/  FFMA.FTZ R32, R32, R2.reuse, -R51.reuse ;  /* 0x0000000220207223 */ /* 0x180fe20000010833 */
        /* <DEDUP_REMOVED lines=10> */
[----:B------:R1:W0:Y:S01]  /*1f6d0*/  MUFU.EX2 R169, R3 ;  /* 0x0000000300a97308 */ /* 0x0002220000000800 */
[----:B----4-:R-:W-:Y:S01]  /*1f6e0*/  FADD.FTZ R8, R12, R55 ;  /* 0x000000370c087221 */ /* 0x010fe20000010000 */
[-C--:B------:R-:W-:Y:S01]  /*1f6f0*/  FFMA.FTZ R45, R45, R2.reuse, -R51 ;  /* 0x000000022d2d7223 */ /* 0x080fe20000010833 */
[-C--:B------:R-:W-:Y:S01]  /*1f700*/  FFMA.FTZ R182, R39, R2.reuse, -R49 ;  /* 0x0000000227b67223 */ /* 0x080fe20000010831 */
[-C--:B------:R-:W-:Y:S01]  /*1f710*/  FFMA.FTZ R46, R46, R2.reuse, -R51 ;  /* 0x000000022e2e7223 */ /* 0x080fe20000010833 */
[----:B------:R-:W-:-:S03]  /*1f720*/  FFMA.FTZ R35, R40, R2, -R49 ;  /* 0x0000000228237223 */ /* 0x000fc60000010831 */
[----:B------:R-:W2:Y:S01]  /*1f730*/  MUFU.EX2 R170, R170 ;  /* 0x000000aa00aa7308 */ /* 0x000ea20000000800 */
[----:B-1----:R-:W-:-:S07]  /*1f740*/  FADD.FTZ R3, R9, R4 ;  /* 0x0000000409037221 */ /* 0x002fce0000010000 */
[----:B------:R-:W1:Y:S01]  /*1f750*/  MUFU.EX2 R14, R14 ;  /* 0x0000000e000e7308 */ /* 0x000e620000000800 */
[----:B0-----:R-:W-:-:S07]  /*1f760*/  FADD.FTZ R5, R169, R8 ;  /* 0x00000008a9057221 */ /* 0x001fce0000010000 */
[----:B------:R0:W3:Y:S01]  /*1f770*/  MUFU.EX2 R7, R25 ;  /* 0x0000001900077308 */ /* 0x0000e20000000800 */
[----:B--2---:R-:W-:-:S07]  /*1f780*/  FADD.FTZ R4, R170, R3 ;  /* 0x00000003aa047221 */ /* 0x004fce0000010000 */
[----:B------:R-:W2:Y:S01]  /*1f790*/  MUFU.EX2 R15, R15 ;  /* 0x0000000f000f7308 */ /* 0x000ea20000000800 */
[----:B-1----:R-:W-:Y:S01]  /*1f7a0*/  FADD.FTZ R8, R14, R5 ;  /* 0x000000050e087221 */ /* 0x002fe20000010000 */
[-C--:B0-----:R-:W-:Y:S01]  /*1f7b0*/  FFMA.FTZ R25, R34, R2.reuse, -R49 ;  /* 0x0000000222197223 */ /* 0x081fe20000010831 */
[----:B------:R-:W-:-:S05]  /*1f7c0*/  FFMA.FTZ R2, R47, R2, -R51 ;  /* 0x000000022f027223 */ /* 0x000fca0000010833 */
[----:B------:R-:W0:Y:S01]  /*1f7d0*/  MUFU.EX2 R172, R172 ;  /* 0x000000ac00ac7308 */ /* 0x000e220000000800 */
[----:B---3--:R-:W-:-:S07]  /*1f7e0*/  FADD.FTZ R3, R7, R4 ;  /* 0x0000000407037221 */ /* 0x008fce0000010000 */
        /* <DEDUP_REMOVED lines=45> */
[----:B0-----:R-:W-:Y:S01]  /*1fac0*/  FADD.FTZ R8, R46, R5 ;  /* 0x000000052e087221 */ /* 0x001fe20000010000 */
[----:B-1----:R-:W-:-:S05]  /*1fad0*/  FADD.FTZ R29, R35, R4 ;  /* 0x00000004231d7221 */ /* 0x002fca0000010000 */
        /* <DEDUP_REMOVED lines=103> */
[----:B--2---:R-:W2:Y:S01]  /*20150*/  LD.E R8, desc[UR44][R16.64+0x420] ;  /* 0x0004202c10087980 */ /* 0x004ea2000c101900 */
        /* <DEDUP_REMOVED lines=101> */
[----:B------:R-:W-:-:S03]  /*207b0*/  FMUL.FTZ R31, R13, R6 ;  /* 0x000000060d1f7220 */ /* 0x000fc60000410000 */
        /* <DEDUP_REMOVED lines=11> */
[C---:B-1----:R-:W-:Y:S01]  /*20870*/  FMUL.FTZ R29, R13.reuse, R4 ;  /* 0x000000040d1d7220 */ /* 0x042fe20000410000 */
[----:B--2---:R-:W-:Y:S01]  /*20880*/  FMUL.FTZ R13, R13, R8 ;  /* 0x000000080d0d7220 */ /* 0x004fe20000410000 */
        /* <DEDUP_REMOVED lines=196> */
[----:B-1----:R-:W-:Y:S01]  /*214d0*/  FMUL.FTZ R35, R11, R14 ;  /* 0x0000000e0b237220 */ /* 0x002fe20000410000 */
        /* <DEDUP_REMOVED lines=146> */
[----:B------:R-:W-:Y:S04]  /*21e00*/  ST.E desc[UR44][R16.64+0x248], R14 ;  /* 0x0002480e10007985 */ /* 0x000fe8000c10192c */
[----:B---3--:R-:W-:Y:S04]  /*21e10*/  ST.E desc[UR44][R16.64+0x24c], R15 ;  /* 0x00024c0f10007985 */ /* 0x008fe8000c10192c */
[----:B------:R-:W-:Y:S04]  /*21e20*/  ST.E desc[UR44][R16.64+0x250], R18 ;  /* 0x0002501210007985 */ /* 0x000fe8000c10192c */
[----:B------:R-:W-:Y:S04]  /*21e30*/  ST.E desc[UR44][R16.64+0x254], R19 ;  /* 0x0002541310007985 */ /* 0x000fe8000c10192c */
[----:B------:R-:W-:Y:S04]  /*21e40*/  ST.E desc[UR44][R16.64+0x258], R20 ;  /* 0x0002581410007985 */ /* 0x000fe8000c10192c */
[----:B------:R-:W-:Y:S04]  /*21e50*/  ST.E desc[UR44][R16.64+0x25c], R21 ;  /* 0x00025c1510007985 */ /* 0x000fe8000c10192c */
[----:B------:R0:W-:Y:S04]  /*21e60*/  ST.E desc[UR44][R16.64+0x260], R24 ;  /* 0x0002601810007985 */ /* 0x0001e8000c10192c */
[----:B------:R-:W-:Y:S04]  /*21e70*/  ST.E desc[UR44][R16.64+0x264], R25 ;  /* 0x0002641910007985 */ /* 0x000fe8000c10192c */
[----:B------:R-:W-:Y:S04]  /*21e80*/  ST.E desc[UR44][R16.64+0x268], R26 ;  /* 0x0002681a10007985 */ /* 0x000fe8000c10192c */
[----:B--2---:R-:W-:Y:S04]  /*21e90*/  ST.E desc[UR44][R16.64+0x26c], R27 ;  /* 0x00026c1b10007985 */ /* 0x004fe8000c10192c */
        /* <DEDUP_REMOVED lines=1050> */
.L_x_6767:
[----:B------:R-:W-:Y:S05]  /*26040*/  BSYNC B0 ;  /* 0x0000000000007941 */ /* 0x000fea0003800000 */
.L_x_6766:
[----:B------:R-:W-:Y:S05]  /*26050*/  @P0 BRA `(.L_x_6768) ;  /* 0xffffff6400d80947 */ /* 0x000fea000383ffff */
.L_x_6749:
[----:B------:R-:W-:-:S13]  /*26060*/  ISETP.GE.AND P0, PT, R0, R163, PT ;  /* 0x000000a30000720c */ /* 0x000fda0003f06270 */
[----:B------:R-:W-:Y:S05]  /*26070*/  @!P0 BRA `(.L_x_6769) ;  /* 0x000000a800088947 */ /* 0x000fea0003800000 */
.L_x_6798:
        /* <DEDUP_REMOVED lines=20> */
.L_x_6771:
[----:B------:R-:W-:Y:S05]  /*261c0*/  BSYNC B0 ;  /* 0x0000000000007941 */ /* 0x000fea0003800000 */
.L_x_6770:
        /* <DEDUP_REMOVED lines=13> */
.L_x_6773:
[----:B------:R-:W-:Y:S05]  /*262a0*/  BSYNC B0 ;  /* 0x0000000000007941 */ /* 0x000fea0003800000 */
.L_x_6772:
        /* <DEDUP_REMOVED lines=8> */
.L_x_6775:
[----:B------:R-:W-:Y:S05]  /*26330*/  BSYNC B0 ;  /* 0x0000000000007941 */ /* 0x000fea0003800000 */
.L_x_6774:
        /* <DEDUP_REMOVED lines=58> */
.L_x_6778:
[----:B------:R-:W-:Y:S05]  /*266e0*/  BSYNC B0 ;  /* 0x0000000000007941 */ /* 0x000fea0003800000 */
.L_x_6777:
        /* <DEDUP_REMOVED lines=13> */
.L_x_6780:
[----:B------:R-:W-:Y:S05]  /*267c0*/  BSYNC B0 ;  /* 0x0000000000007941 */ /* 0x000fea0003800000 */
.L_x_6779:
        /* <DEDUP_REMOVED lines=8> */
.L_x_6782:
[----:B------:R-:W-:Y:S05]  /*26850*/  BSYNC B0 ;  /* 0x0000000000007941 */ /* 0x000fea0003800000 */
.L_x_6781:
        /* <DEDUP_REMOVED lines=460> */
[----:B------:R-:W-:-:S02]  /*28520*/  FMUL.FTZ R28, R38, R56 ;  /* 0x00000038261c7220 */ /* 0x000fc40000410000 */
[----:B------:R-:W-:Y:S01]  /*28530*/  IMAD.IADD R38, R58, 0x1, -R37 ;  /* 0x000000013a267824 */ /* 0x000fe200078e0a25 */
[----:B0-----:R0:W1:Y:S01]  /*28540*/  MUFU.TANH R3, R24 ;  /* 0x0000001800037308 */ /* 0x0010620000002400 */
[-C--:B------:R-:W-:Y:S01]  /*28550*/  FMUL.FTZ R57, R29, R56.reuse ;  /* 0x000000381d397220 */ /* 0x080fe20000410000 */
        /* <DEDUP_REMOVED lines=9> */
[----:B------:R-:W-:Y:S01]  /*285f0*/  LEA.HI R44, R45, R38, RZ, 0x2 ;  /* 0x000000262d2c7211 */ /* 0x000fe200078f10ff */
[-C--:B------:R-:W-:Y:S01]  /*28600*/  FMUL.FTZ R34, R46, R56.reuse ;  /* 0x000000382e227220 */ /* 0x080fe20000410000 */
[----:B------:R-:W-:Y:S01]  /*28610*/  LOP3.LUT R59, R43, 0xfffffffc, RZ, 0xc0, !PT ;  /* 0xfffffffc2b3b7812 */ /* 0x000fe200078ec0ff */
[----:B------:R-:W-:Y:S01]  /*28620*/  FMUL.FTZ R37, R47, R56 ;  /* 0x000000382f257220 */ /* 0x000fe20000410000 */
        /* <DEDUP_REMOVED lines=20> */
[----:B------:R-:W0:Y:S01]  /*28770*/  SHFL.IDX PT, R47, R58, RZ, 0x1c1f ;  /* 0x001c1fff3a2f7589 */ /* 0x000e2200000e0000 */
[----:B------:R-:W-:Y:S01]  /*28780*/  IADD3 R19, -R51, 0x1, RZ ;  /* 0x0000000133137810 */ /* 0x000fe20007ffe1ff */
[----:B------:R-:W-:Y:S02]  /*28790*/  IMAD.IADD R46, R38, 0x1, -R13 ;  /* 0x00000001262e7824 */ /* 0x000fe400078e0a0d */
        /* <DEDUP_REMOVED lines=11> */
[----:B------:R-:W4:Y:S01]  /*28850*/  MUFU.TANH R15, R15 ;  /* 0x0000000f000f7308 */ /* 0x000f220000002400 */
[----:B------:R-:W-:-:S07]  /*28860*/  FMUL.FTZ R53, R53, R56 ;  /* 0x0000003835357220 */ /* 0x000fce0000410000 */
        /* <DEDUP_REMOVED lines=29> */
[--C-:B0-----:R-:W-:Y:S02]  /*28a40*/  IMAD.IADD R6, R48, 0x1, R47.reuse ;  /* 0x0000000130067824 */ /* 0x101fe400078e022f */
[----:B------:R-:W-:Y:S01]  /*28a50*/  IMAD.IADD R7, R50, 0x1, R47 ;  /* 0x0000000132077824 */ /* 0x000fe200078e022f */
[----:B------:R0:W1:Y:S02]  /*28a60*/  MUFU.TANH R44, R53 ;  /* 0x00000035002c7308 */ /* 0x0000640000002400 */
[----:B0-----:R-:W-:Y:S01]  /*28a70*/  IMAD.IADD R53, R8, 0x1, -R51 ;  /* 0x0000000108357824 */ /* 0x001fe200078e0a33 */
        /* <DEDUP_REMOVED lines=11> */
.L_x_6787:
[----:B------:R-:W-:-:S13]  /*28b30*/  ISETP.NE.AND P1, PT, R9, 0x1, PT ;  /* 0x000000010900780c */ /* 0x000fda0003f25270 */
[----:B------:R-:W-:-:S05]  /*28b40*/  @P1 IMAD.HI.U32 R38, R8, R10, RZ ;  /* 0x0000000a08261227 */ /* 0x000fca00078e00ff */
[----:B------:R-:W-:-:S07]  /*28b50*/  @P1 SHF.R.U32.HI R8, RZ, R11, R38 ;  /* 0x0000000bff081219 */ /* 0x000fce0000011626 */
.L_x_6788:
[----:B------:R-:W-:Y:S05]  /*28b60*/  BSYNC B1 ;  /* 0x0000000000017941 */ /* 0x000fea0003800000 */
.L_x_6786:
[----:B------:R-:W-:-:S04]  /*28b70*/  IMAD R19, R8, R9, -R51 ;  /* 0x0000000908137224 */ /* 0x000fc800078e0a33 */
[----:B------:R-:W-:-:S05]  /*28b80*/  IMAD R8, R46, -0x2, R19 ;  /* 0xfffffffe2e087824 */ /* 0x000fca00078e0213 */
[----:B------:R-:W-:Y:S02]  /*28b90*/  VIMNMX R7, R7, R8, !PT ;  /* 0x0000000807077248 */ /* 0x000fe40007fe0100 */
[----:B------:R-:W-:-:S07]  /*28ba0*/  VIADDMNMX R6, R8, R9, R6, PT ;  /* 0x0000000908067246 */ /* 0x000fce0003800106 */
.L_x_6785:
[----:B------:R-:W-:Y:S05]  /*28bb0*/  BSYNC B0 ;  /* 0x0000000000007941 */ /* 0x000fea0003800000 */
.L_x_6784:
        /* <DEDUP_REMOVED lines=91> */
.L_x_6792:
[----:B------:R-:W-:-:S13]  /*29170*/  ISETP.NE.AND P6, PT, R9, 0x1, PT ;  /* 0x000000010900780c */ /* 0x000fda0003fc5270 */
[----:B------:R-:W-:-:S05]  /*29180*/  @P6 IMAD.HI.U32 R10, R4, R10, RZ ;  /* 0x0000000a040a6227 */ /* 0x000fca00078e00ff */
[----:B------:R-:W-:-:S07]  /*29190*/  @P6 SHF.R.U32.HI R4, RZ, R11, R10 ;  /* 0x0000000bff046219 */ /* 0x000fce000001160a */
.L_x_6793:
[----:B------:R-:W-:Y:S05]  /*291a0*/  BSYNC B1 ;  /* 0x0000000000017941 */ /* 0x000fea0003800000 */
.L_x_6791:
[----:B------:R-:W-:-:S04]  /*291b0*/  IMAD R5, R4, R9, -R51 ;  /* 0x0000000904057224 */ /* 0x000fc800078e0a33 */
[----:B------:R-:W-:-:S05]  /*291c0*/  IMAD R46, R46, -0x2, R5 ;  /* 0xfffffffe2e2e7824 */ /* 0x000fca00078e0205 */
[----:B------:R-:W-:Y:S02]  /*291d0*/  VIADDMNMX R6, R46, R9, R6, PT ;  /* 0x000000092e067246 */ /* 0x000fe40003800106 */
[----:B------:R-:W-:-:S07]  /*291e0*/  VIMNMX R3, R3, R46, !PT ;  /* 0x0000002e03037248 */ /* 0x000fce0007fe0100 */
.L_x_6790:
[----:B------:R-:W-:Y:S05]  /*291f0*/  BSYNC B0 ;  /* 0x0000000000007941 */ /* 0x000fea0003800000 */
.L_x_6789:
        /* <DEDUP_REMOVED lines=43> */
[----:B------:R-:W-:Y:S02]  /*294b0*/  ISETP.NE.AND P6, PT, R49, RZ, PT ;  /* 0x000000ff3100720c */ /* 0x000fe40003fc5270 */
[----:B------:R-:W-:-:S04]  /*294c0*/  ISETP.GT.AND P5, PT, R3, 0x28, !P5 ;  /* 0x000000280300780c */ /* 0x000fc80006fa4270 */
[C---:B------:R-:W-:Y:S02]  /*294d0*/  ISETP.LT.OR P5, PT, R6.reuse, 0x29, P5 ;  /* 0x000000290600780c */ /* 0x040fe40002fa1670 */
[----:B------:R-:W-:Y:S02]  /*294e0*/  ISETP.LT.OR P1, PT, R6, 0x2a, P1 ;  /* 0x0000002a0600780c */ /* 0x000fe40000f21670 */
[----:B------:R-:W-:Y:S02]  /*294f0*/  FSEL R34, R34, -INF , !P5 ;  /* 0xff80000022227808 */ /* 0x000fe40006800000 */
[----:B------:R-:W-:Y:S02]  /*29500*/  ISETP.GT.AND P3, PT, R3, 0x31, !P3 ;  /* 0x000000310300780c */ /* 0x000fe40005f64270 */
[----:B------:R-:W-:Y:S02]  /*29510*/  ISETP.LT.OR P2, PT, R6, 0x31, P2 ;  /* 0x000000310600780c */ /* 0x000fe40001741670 */
[----:B------:R-:W-:-:S02]  /*29520*/  FSEL R37, R37, -INF , !P1 ;  /* 0xff80000025257808 */ /* 0x000fc40004800000 */
[C---:B------:R-:W-:Y:S02]  /*29530*/  ISETP.GT.AND P4, PT, R3.reuse, 0x38, !P4 ;  /* 0x000000380300780c */ /* 0x040fe40006784270 */
[----:B------:R-:W-:Y:S02]  /*29540*/  ISETP.GT.AND P1, PT, R3, 0x39, !P6 ;  /* 0x000000390300780c */ /* 0x000fe40007724270 */
[----:B------:R-:W-:Y:S02]  /*29550*/  ISETP.LT.OR P3, PT, R6, 0x32, P3 ;  /* 0x000000320600780c */ /* 0x000fe40001f61670 */
[----:B------:R-:W-:Y:S02]  /*29560*/  FSEL R12, R12, -INF , !P2 ;  /* 0xff8000000c0c7808 */ /* 0x000fe40005000000 */
[C---:B------:R-:W-:Y:S02]  /*29570*/  ISETP.LT.OR P4, PT, R6.reuse, 0x39, P4 ;  /* 0x000000390600780c */ /* 0x040fe40002781670 */
[----:B------:R-:W-:Y:S01]  /*29580*/  FSEL R21, R21, -INF , !P3 ;  /* 0xff80000015157808 */ /* 0x000fe20005800000 */
[----:B------:R-:W-:Y:S01]  /*29590*/  UIADD3 UR4, UP0, UR37, 0x200, URZ ;  /* 0x0000020025047890 */ /* 0x000fe2000ff1e03f */
[----:B------:R-:W-:-:S02]  /*295a0*/  ISETP.LT.OR P1, PT, R6, 0x3a, P1 ;  /* 0x0000003a0600780c */ /* 0x000fc40000f21670 */
[----:B------:R-:W-:Y:S01]  /*295b0*/  FSEL R48, R13, -INF , !P4 ;  /* 0xff8000000d307808 */ /* 0x000fe20006000000 */
[----:B------:R-:W-:Y:S02]  /*295c0*/  ULOP3.LUT UR4, UR4, 0x4, URZ, 0xfc, !UPT ;  /* 0x0000000404047892 */ /* 0x000fe4000f8efc3f */
[----:B------:R-:W-:Y:S01]  /*295d0*/  UIADD3.X UR5, URZ, UR36, URZ, UP0, !UPT ;  /* 0x000000243f057290 */ /* 0x000fe200087fe43f */
        /* <DEDUP_REMOVED lines=57> */
[----:B------:R-:W-:-:S05]  /*29970*/  FSEL R49, R49, RZ, P1 ;  /* 0x000000ff31317208 */ /* 0x000fca0000800000 */
[----:B------:R-:W-:Y:S01]  /*29980*/  FADD.FTZ R49, R8, -R49 ;  /* 0x8000003108317221 */ /* 0x000fe20000010000 */
[----:B---3--:R-:W-:-:S03]  /*29990*/  FMUL.FTZ R9, R50, R9 ;  /* 0x0000000932097220 */ /* 0x008fc60000410000 */
[----:B0-----:R-:W-:Y:S01]  /*299a0*/  FMUL.FTZ R15, R49, R50 ;  /* 0x00000032310f7220 */ /* 0x001fe20000410000 */
        /* <DEDUP_REMOVED lines=19> */
.L_x_6795:
[----:B------:R-:W-:Y:S05]  /*29ae0*/  BSYNC B0 ;  /* 0x0000000000007941 */ /* 0x000fea0003800000 */
.L_x_6794:
        /* <DEDUP_REMOVED lines=9> */
[----:B------:R-:W0:Y:S04]  /*29b80*/  LD.E R4, desc[UR44][R4.64] ;  /* 0x0000002c04047980 */ /* 0x000e28000c101900 */
[----:B------:R-:W4:Y:S04]  /*29b90*/  LD.E R49, desc[UR44][R16.64+0x210] ;  /* 0x0002102c10317980 */ /* 0x000f28000c101900 */
[----:B------:R-:W5:Y:S01]  /*29ba0*/  LD.E R51, desc[UR44][R16.64+0x214] ;  /* 0x0002142c10337980 */ /* 0x000f62000c101900 */
[C---:B--2---:R-:W-:Y:S01]  /*29bb0*/  FSETP.NEU.FTZ.AND P1, PT, R10.reuse, -INF , PT ;  /* 0xff8000000a00780b */ /* 0x044fe20003f3d000 */
[----:B---3--:R-:W-:Y:S01]  /*29bc0*/  FMUL.FTZ R6, R10, R11 ;  /* 0x0000000b0a067220 */ /* 0x008fe20000410000 */
[----:B0-----:R-:W-:-:S04]  /*29bd0*/  FMUL.FTZ R2, R11, R4 ;  /* 0x000000040b027220 */ /* 0x001fc80000410000 */
[----:B------:R-:W-:Y:S02]  /*29be0*/  FSEL R6, R6, RZ, P1 ;  /* 0x000000ff06067208 */ /* 0x000fe40000800000 */
[----:B------:R-:W-:-:S03]  /*29bf0*/  FSETP.NEU.FTZ.AND P1, PT, R4, -INF , PT ;  /* 0xff8000000400780b */ /* 0x000fc60003f3d000 */
[-CC-:B------:R-:W-:Y:S01]  /*29c00*/  FFMA.FTZ R168, R47, R11.reuse, -R6.reuse ;  /* 0x0000000b2fa87223 */ /* 0x180fe20000010806 */
[----:B------:R-:W-:Y:S01]  /*29c10*/  FSEL R2, R2, RZ, P1 ;  /* 0x000000ff02027208 */ /* 0x000fe20000800000 */
[-CC-:B------:R-:W-:Y:S01]  /*29c20*/  FFMA.FTZ R9, R38, R11.reuse, -R6.reuse ;  /* 0x0000000b26097223 */ /* 0x180fe20000010806 */
[-CC-:B------:R-:W-:Y:S01]  /*29c30*/  FFMA.FTZ R170, R20, R11.reuse, -R6.reuse ;  /* 0x0000000b14aa7223 */ /* 0x180fe20000010806 */
[-CC-:B------:R-:W-:Y:S01]  /*29c40*/  FFMA.FTZ R47, R57, R11.reuse, -R6.reuse ;  /* 0x0000000b392f7223 */ /* 0x180fe20000010806 */
[-C--:B------:R-:W-:Y:S01]  /*29c50*/  FFMA.FTZ R172, R31, R11.reuse, -R6 ;  /* 0x0000000b1fac7223 */ /* 0x080fe20000010806 */
[-CC-:B------:R-:W-:Y:S01]  /*29c60*/  FFMA.FTZ R14, R14, R11.reuse, -R2.reuse ;  /* 0x0000000b0e0e7223 */ /* 0x180fe20000010802 */
[----:B------:R-:W4:Y:S01]  /*29c70*/  MUFU.EX2 R168, R168 ;  /* 0x000000a800a87308 */ /* 0x000f220000000800 */
[-CC-:B------:R-:W-:Y:S01]  /*29c80*/  FFMA.FTZ R46, R46, R11.reuse, -R2.reuse ;  /* 0x0000000b2e2e7223 */ /* 0x180fe20000010802 */
[-CC-:B------:R-:W-:Y:S01]  /*29c90*/  FFMA.FTZ R24, R24, R11.reuse, -R2.reuse ;  /* 0x0000000b18187223 */ /* 0x180fe20000010802 */
[-CC-:B------:R-:W-:Y:S01]  /*29ca0*/  FFMA.FTZ R25, R25, R11.reuse, -R2.reuse ;  /* 0x0000000b19197223 */ /* 0x180fe20000010802 */
[-C--:B------:R-:W-:Y:S01]  /*29cb0*/  FFMA.FTZ R26, R26, R11.reuse, -R2 ;  /* 0x0000000b1a1a7223 */ /* 0x080fe20000010802 */
[-C--:B------:R-:W-:Y:S01]  /*29cc0*/  FFMA.FTZ R31, R33, R11.reuse, -R6 ;  /* 0x0000000b211f7223 */ /* 0x080fe20000010806 */
[-C--:B------:R-:W-:Y:S01]  /*29cd0*/  FFMA.FTZ R27, R27, R11.reuse, -R2 ;  /* 0x0000000b1b1b7223 */ /* 0x080fe20000010802 */
        /* <DEDUP_REMOVED lines=10> */
[-CC-:B------:R-:W-:Y:S01]  /*29d80*/  FFMA.FTZ R182, R18, R11.reuse, -R6.reuse ;  /* 0x0000000b12b67223 */ /* 0x180fe20000010806 */
[-C--:B------:R-:W-:Y:S01]  /*29d90*/  FFMA.FTZ R41, R44, R11.reuse, -R6 ;  /* 0x0000000b2c297223 */ /* 0x080fe20000010806 */
[----:B----4-:R-:W-:Y:S01]  /*29da0*/  FADD.FTZ R4, R168, R49 ;  /* 0x00000031a8047221 */ /* 0x010fe20000010000 */
[-CC-:B------:R-:W-:Y:S01]  /*29db0*/  FFMA.FTZ R28, R28, R11.reuse, -R2.reuse ;  /* 0x0000000b1c1c7223 */ /* 0x180fe20000010802 */
[-CC-:B------:R-:W-:Y:S01]  /*29dc0*/  FFMA.FTZ R29, R29, R11.reuse, -R2.reuse ;  /* 0x0000000b1d1d7223 */ /* 0x180fe20000010802 */
[-CC-:B------:R-:W-:Y:S01]  /*29dd0*/  FFMA.FTZ R30, R30, R11.reuse, -R2.reuse ;  /* 0x0000000b1e1e7223 */ /* 0x180fe20000010802 */
[-CC-:B------:R-:W-:Y:S01]  /*29de0*/  FFMA.FTZ R32, R32, R11.reuse, -R2.reuse ;  /* 0x0000000b20207223 */ /* 0x180fe20000010802 */
[----:B------:R-:W1:Y:S01]  /*29df0*/  MUFU.EX2 R169, R46 ;  /* 0x0000002e00a97308 */ /* 0x000e620000000800 */
[----:B-----5:R-:W-:Y:S01]  /*29e00*/  FADD.FTZ R6, R14, R51 ;  /* 0x000000330e067221 */ /* 0x020fe20000010000 */
[-CC-:B------:R-:W-:Y:S01]  /*29e10*/  FFMA.FTZ R34, R34, R11.reuse, -R2.reuse ;  /* 0x0000000b22227223 */ /* 0x180fe20000010802 */
[-CC-:B------:R-:W-:Y:S01]  /*29e20*/  FFMA.FTZ R37, R37, R11.reuse, -R2.reuse ;  /* 0x0000000b25257223 */ /* 0x180fe20000010802 */
[-CC-:B------:R-:W-:Y:S01]  /*29e30*/  FFMA.FTZ R12, R12, R11.reuse, -R2.reuse ;  /* 0x0000000b0c0c7223 */ /* 0x180fe20000010802 */
[-CC-:B------:R-:W-:Y:S01]  /*29e40*/  FFMA.FTZ R21, R21, R11.reuse, -R2.reuse ;  /* 0x0000000b15157223 */ /* 0x180fe20000010802 */
[-CC-:B------:R-:W-:Y:S01]  /*29e50*/  FFMA.FTZ R48, R48, R11.reuse, -R2.reuse ;  /* 0x0000000b30307223 */ /* 0x180fe20000010802 */
[----:B------:R-:W-:Y:S01]  /*29e60*/  FFMA.FTZ R2, R45, R11, -R2 ;  /* 0x0000000b2d027223 */ /* 0x000fe20000010802 */
        /* <DEDUP_REMOVED lines=89> */
[----:B------:R-:W-:-:S04]  /*2a400*/  UIADD3 UR4, UP0, UR37, 0x230, URZ ;  /* 0x0000023025047890 */ /* 0x000fc8000ff1e03f */
[----:B------:R-:W-:Y:S02]  /*2a410*/  ULOP3.LUT UR5, UR4, 0x4, URZ, 0xfc, !UPT ;  /* 0x0000000404057892 */ /* 0x000fe4000f8efc3f */
[----:B------:R-:W-:-:S04]  /*2a420*/  UIADD3.X UR7, URZ, UR36, URZ, UP0, !UPT ;  /* 0x000000243f077290 */ /* 0x000fc800087fe43f */
[----:B------:R-:W-:Y:S02]  /*2a430*/  IMAD.U32 R2, RZ, RZ, UR5 ;  /* 0x00000005ff027e24 */ /* 0x000fe4000f8e00ff */
[----:B------:R-:W-:Y:S02]  /*2a440*/  IMAD.U32 R3, RZ, RZ, UR7 ;  /* 0x00000007ff037e24 */ /* 0x000fe4000f8e00ff */
[----:B--2---:R-:W-:-:S05]  /*2a450*/  FMUL.FTZ R7, R15, R6 ;  /* 0x000000060f077220 */ /* 0x004fca0000410000 */
[----:B------:R-:W-:Y:S04]  /*2a460*/  ST.E desc[UR44][R16.64+0x230], R7 ;  /* 0x0002300710007985 */ /* 0x000fe8000c10192c */
[----:B------:R-:W0:Y:S02]  /*2a470*/  LD.E R6, desc[UR44][R2.64] ;  /* 0x0000002c02067980 */ /* 0x000e24000c101900 */
[----:B0-----:R-:W-:-:S05]  /*2a480*/  FMUL.FTZ R5, R15, R6 ;  /* 0x000000060f057220 */ /* 0x001fca0000410000 */
[----:B------:R0:W-:Y:S04]  /*2a490*/  ST.E desc[UR44][R2.64], R5 ;  /* 0x0000000502007985 */ /* 0x0001e8000c10192c */
[----:B------:R-:W0:Y:S04]  /*2a4a0*/  LD.E R60, desc[UR44][R16.64+0x240] ;  /* 0x0002402c103c7980 */ /* 0x000e28000c101900 */
        /* <DEDUP_REMOVED lines=60> */
[----:B------:R-:W5:Y:S01]  /*2a870*/  LD.E R8, desc[UR44][R16.64+0x420] ;  /* 0x0004202c10087980 */ /* 0x000f62000c101900 */
[----:B------:R-:W-:Y:S01]  /*2a880*/  ULOP3.LUT UR5, UR4, 0x8, URZ, 0xfc, !UPT ;  /* 0x0000000804057892 */ /* 0x000fe2000f8efc3f */
[C---:B0-----:R-:W-:Y:S01]  /*2a890*/  FMUL.FTZ R5, R15.reuse, R60 ;  /* 0x0000003c0f057220 */ /* 0x041fe20000410000 */
[----:B--2---:R-:W-:-:S04]  /*2a8a0*/  FMUL.FTZ R27, R15, R130 ;  /* 0x000000820f1b7220 */ /* 0x004fc80000410000 */
[----:B------:R0:W-:Y:S01]  /*2a8b0*/  ST.E desc[UR44][R16.64+0x240], R5 ;  /* 0x0002400510007985 */ /* 0x0001e2000c10192c */
[C---:B---3--:R-:W-:Y:S01]  /*2a8c0*/  FMUL.FTZ R7, R15.reuse, R62 ;  /* 0x0000003e0f077220 */ /* 0x048fe20000410000 */
[C---:B----4-:R-:W-:Y:S01]  /*2a8d0*/  FMUL.FTZ R9, R15.reuse, R64 ;  /* 0x000000400f097220 */ /* 0x050fe20000410000 */
[C---:B-----5:R-:W-:Y:S01]  /*2a8e0*/  FMUL.FTZ R11, R15.reuse, R66 ;  /* 0x000000420f0b7220 */ /* 0x060fe20000410000 */
        /* <DEDUP_REMOVED lines=14> */
[C---:B--2---:R-:W-:Y:S01]  /*2a9d0*/  FMUL.FTZ R11, R15.reuse, R84 ;  /* 0x000000540f0b7220 */ /* 0x044fe20000410000 */
[C---:B---3--:R-:W-:Y:S01]  /*2a9e0*/  FMUL.FTZ R19, R15.reuse, R86 ;  /* 0x000000560f137220 */ /* 0x048fe20000410000 */
        /* <DEDUP_REMOVED lines=9> */
[----:B--2---:R-:W-:-:S03]  /*2aa80*/  FMUL.FTZ R7, R15, R94 ;  /* 0x0000005e0f077220 */ /* 0x004fc60000410000 */
[----:B------:R2:W-:Y:S01]  /*2aa90*/  ST.E desc[UR44][R16.64+0x2a0], R11 ;  /* 0x0002a00b10007985 */ /* 0x0005e2000c10192c */
[----:B---3--:R-:W-:-:S03]  /*2aaa0*/  FMUL.FTZ R27, R15, R98 ;  /* 0x000000620f1b7220 */ /* 0x008fc60000410000 */
[----:B------:R3:W-:Y:S01]  /*2aab0*/  ST.E desc[UR44][R16.64+0x2a4], R19 ;  /* 0x0002a41310007985 */ /* 0x0007e2000c10192c */
[C---:B-1----:R-:W-:Y:S01]  /*2aac0*/  FMUL.FTZ R29, R15.reuse, R100 ;  /* 0x000000640f1d7220 */ /* 0x042fe20000410000 */
[C---:B0-----:R-:W-:Y:S02]  /*2aad0*/  FMUL.FTZ R9, R15.reuse, R96 ;  /* 0x000000600f097220 */ /* 0x041fe40000410000 */
        /* <DEDUP_REMOVED lines=16> */
[C---:B---3--:R-:W-:Y:S01]  /*2abe0*/  FMUL.FTZ R27, R15.reuse, R118 ;  /* 0x000000760f1b7220 */ /* 0x048fe20000410000 */
[C---:B0-----:R-:W-:Y:S02]  /*2abf0*/  FMUL.FTZ R29, R15.reuse, R120 ;  /* 0x000000780f1d7220 */ /* 0x041fe40000410000 */
[----:B------:R0:W-:Y:S01]  /*2ac00*/  ST.E desc[UR44][R16.64+0x2f4], R5 ;  /* 0x0002f40510007985 */ /* 0x0001e2000c10192c */
[C---:B--2---:R-:W-:Y:S01]  /*2ac10*/  FMUL.FTZ R11, R15.reuse, R116 ;  /* 0x000000740f0b7220 */ /* 0x044fe20000410000 */
        /* <DEDUP_REMOVED lines=71> */
[----:B0-----:R-:W-:-:S02]  /*2b090*/  IMAD.U32 R7, RZ, RZ, UR7 ;  /* 0x00000007ff077e24 */ /* 0x001fc4000f8e00ff */
[----:B-1----:R-:W-:-:S03]  /*2b0a0*/  FMUL.FTZ R9, R13, R6 ;  /* 0x000000060d097220 */ /* 0x002fc60000410000 */
[----:B------:R-:W-:Y:S02]  /*2b0b0*/  IMAD.U32 R6, RZ, RZ, UR6 ;  /* 0x00000006ff067e24 */ /* 0x000fe4000f8e00ff */
        /* <DEDUP_REMOVED lines=66> */
[----:B------:R-:W5:Y:S01]  /*2b4e0*/  LD.E R9, desc[UR44][R16.64+0x230] ;  /* 0x0002302c10097980 */ /* 0x000f62000c101900 */
        /* <DEDUP_REMOVED lines=128> */
[----:B----4-:R-:W-:Y:S04]  /*2bcf0*/  ST.E desc[UR44][R2.64], R15 ;  /* 0x0000000f02007985 */ /* 0x010fe8000c10192c */
[----:B-1----:R-:W4:Y:S01]  /*2bd00*/  LD.E R19, desc[UR44][R4.64] ;  /* 0x0000002c04137980 */ /* 0x002f22000c101900 */
[----:B------:R-:W-:-:S02]  /*2bd10*/  IMAD.U32 R10, RZ, RZ, UR6 ;  /* 0x00000006ff0a7e24 */ /* 0x000fc4000f8e00ff */
[----:B------:R-:W-:Y:S01]  /*2bd20*/  IMAD.U32 R11, RZ, RZ, UR7 ;  /* 0x00000007ff0b7e24 */ /* 0x000fe2000f8e00ff */
[----:B----4-:R-:W-:Y:S04]  /*2bd30*/  ST.E desc[UR44][R4.64], R19 ;  /* 0x0000001304007985 */ /* 0x010fe8000c10192c */
[----:B--2---:R-:W2:Y:S04]  /*2bd40*/  LD.E R21, desc[UR44][R10.64] ;  /* 0x0000002c0a157980 */ /* 0x004ea8000c101900 */
[----:B--2---:R0:W-:Y:S04]  /*2bd50*/  ST.E desc[UR44][R10.64], R21 ;  /* 0x000000150a007985 */ /* 0x0041e8000c10192c */
[----:B---3--:R-:W2:Y:S04]  /*2bd60*/  LD.E R9, desc[UR44][R16.64+0x240] ;  /* 0x0002402c10097980 */ /* 0x008ea8000c101900 */
[----:B------:R-:W3:Y:S04]  /*2bd70*/  LD.E R12, desc[UR44][R16.64+0x24c] ;  /* 0x00024c2c100c7980 */ /* 0x000ee8000c101900 */
[----:B0-----:R-:W4:Y:S04]  /*2bd80*/  LD.E R10, desc[UR44][R16.64+0x244] ;  /* 0x0002442c100a7980 */ /* 0x001f28000c101900 */
[----:B------:R-:W5:Y:S04]  /*2bd90*/  LD.E R11, desc[UR44][R16.64+0x248] ;  /* 0x0002482c100b7980 */ /* 0x000f68000c101900 */
        /* <DEDUP_REMOVED lines=120> */
[----:B----4-:R0:W-:Y:S04]  /*2c520*/  ST.E desc[UR44][R16.64+0x244], R10 ;  /* 0x0002440a10007985 */ /* 0x0101e8000c10192c */
[----:B-----5:R1:W-:Y:S04]  /*2c530*/  ST.E desc[UR44][R16.64+0x248], R11 ;  /* 0x0002480b10007985 */ /* 0x0203e8000c10192c */
[----:B--2---:R-:W-:Y:S01]  /*2c540*/  ST.E desc[UR44][R16.64+0x240], R9 ;  /* 0x0002400910007985 */ /* 0x004fe2000c10192c */
[----:B0-----:R-:W-:-:S02]  /*2c550*/  IMAD.U32 R10, RZ, RZ, UR6 ;  /* 0x00000006ff0a7e24 */ /* 0x001fc4000f8e00ff */
[----:B-1----:R-:W-:Y:S01]  /*2c560*/  IMAD.U32 R11, RZ, RZ, UR7 ;  /* 0x00000007ff0b7e24 */ /* 0x002fe2000f8e00ff */
[----:B---3--:R-:W-:Y:S04]  /*2c570*/  ST.E desc[UR44][R16.64+0x24c], R12 ;  /* 0x00024c0c10007985 */ /* 0x008fe8000c10192c */
        /* <DEDUP_REMOVED lines=255> */
[----:B------:R-:W-:Y:S01]  /*2d570*/  R2UR UR10, R8 ;  /* 0x00000000080a72ca */ /* 0x000fe200000e0000 */
[----:B------:R-:W-:Y:S01]  /*2d580*/  IMAD.U32 R8, RZ, RZ, UR6 ;  /* 0x00000006ff087e24 */ /* 0x000fe2000f8e00ff */
[----:B------:R-:W-:Y:S01]  /*2d590*/  R2UR UR11, R9 ;  /* 0x00000000090b72ca */ /* 0x000fe200000e0000 */
[----:B------:R-:W-:Y:S01]  /*2d5a0*/  IMAD.U32 R9, RZ, RZ, UR7 ;  /* 0x00000007ff097e24 */ /* 0x000fe2000f8e00ff */
        /* <DEDUP_REMOVED lines=131> */
[----:B------:R-:W-:Y:S02]  /*2dde0*/  VIADD R8, R6, 0x100 ;  /* 0x0000010006087836 */ /* 0x000fe40000000000 */
[----:B------:R-:W-:-:S03]  /*2ddf0*/  IMAD.MOV.U32 R9, RZ, RZ, R7 ;  /* 0x000000ffff097224 */ /* 0x000fc600078e0007 */
[----:B------:R-:W-:Y:S01]  /*2de00*/  R2UR UR10, R8 ;  /* 0x00000000080a72ca */ /* 0x000fe200000e0000 */
[----:B------:R-:W-:Y:S01]  /*2de10*/  IMAD.U32 R8, RZ, RZ, UR6 ;  /* 0x00000006ff087e24 */ /* 0x000fe2000f8e00ff */
[----:B------:R-:W-:Y:S01]  /*2de20*/  R2UR UR11, R9 ;  /* 0x00000000090b72ca */ /* 0x000fe200000e0000 */
[----:B------:R-:W-:Y:S02]  /*2de30*/  IMAD.U32 R9, RZ, RZ, UR7 ;  /* 0x00000007ff097e24 */ /* 0x000fe4000f8e00ff */
        /* <DEDUP_REMOVED lines=267> */
[----:B------:R-:W-:Y:S02]  /*2eef0*/  IMAD.U32 R6, RZ, RZ, UR6 ;  /* 0x00000006ff067e24 */ /* 0x000fe4000f8e00ff */
[----:B------:R-:W-:Y:S01]  /*2ef00*/  IMAD.U32 R7, RZ, RZ, UR7 ;  /* 0x00000007ff077e24 */ /* 0x000fe2000f8e00ff */
[----:B------:R-:W-:Y:S02]  /*2ef10*/  WARPGROUP.DEPBAR.LE gsb0, 0x0 ;  /* 0x00008000000079c5 */ /* 0x000fe40000010000 */
[----:B------:R-:W-:Y:S04]  /*2ef20*/  ST.E desc[UR44][R16.64+0x230], R24 ;  /* 0x0002301810007985 */ /* 0x000fe8000c10192c */
[----:B------:R-:W-:Y:S04]  /*2ef30*/  ST.E desc[UR44][R2.64], R25 ;  /* 0x0000001902007985 */ /* 0x000fe8000c10192c */
[----:B------:R-:W-:Y:S04]  /*2ef40*/  ST.E desc[UR44][R4.64], R26 ;  /* 0x0000001a04007985 */ /* 0x000fe8000c10192c */
[----:B------:R0:W-:Y:S04]  /*2ef50*/  ST.E desc[UR44][R6.64], R27 ;  /* 0x0000001b06007985 */ /* 0x0001e8000c10192c */
[----:B0-----:R-:W2:Y:S04]  /*2ef60*/  LD.E R6, desc[UR44][R16.64+0x230] ;  /* 0x0002302c10067980 */ /* 0x001ea8000c101900 */
        /* <DEDUP_REMOVED lines=125> */
[----:B------:R-:W2:Y:S01]  /*2f740*/  LD.E R7, desc[UR44][R2.64] ;  /* 0x0000002c02077980 */ /* 0x000ea2000c101900 */
[----:B------:R-:W-:-:S02]  /*2f750*/  IMAD.U32 R10, RZ, RZ, UR6 ;  /* 0x00000006ff0a7e24 */ /* 0x000fc4000f8e00ff */
[----:B------:R-:W-:Y:S01]  /*2f760*/  IMAD.U32 R11, RZ, RZ, UR7 ;  /* 0x00000007ff0b7e24 */ /* 0x000fe2000f8e00ff */
[----:B--2---:R0:W-:Y:S04]  /*2f770*/  ST.E desc[UR44][R2.64], R7 ;  /* 0x0000000702007985 */ /* 0x0041e8000c10192c */
[----:B------:R-:W2:Y:S01]  /*2f780*/  LD.E R9, desc[UR44][R4.64] ;  /* 0x0000002c04097980 */ /* 0x000ea2000c101900 */
[----:B------:R-:W-:Y:S02]  /*2f790*/  IMAD.U32 R12, RZ, RZ, UR6 ;  /* 0x00000006ff0c7e24 */ /* 0x000fe4000f8e00ff */
[----:B------:R-:W-:Y:S01]  /*2f7a0*/  IMAD.U32 R13, RZ, RZ, UR7 ;  /* 0x00000007ff0d7e24 */ /* 0x000fe2000f8e00ff */
[----:B--2---:R1:W-:Y:S04]  /*2f7b0*/  ST.E desc[UR44][R4.64], R9 ;  /* 0x0000000904007985 */ /* 0x0043e8000c10192c */
[----:B------:R-:W2:Y:S04]  /*2f7c0*/  LD.E R15, desc[UR44][R10.64] ;  /* 0x0000002c0a0f7980 */ /* 0x000ea8000c101900 */
[----:B--2---:R2:W-:Y:S04]  /*2f7d0*/  ST.E desc[UR44][R12.64], R15 ;  /* 0x0000000f0c007985 */ /* 0x0045e8000c10192c */
[----:B0-----:R-:W3:Y:S04]  /*2f7e0*/  LD.E R2, desc[UR44][R16.64+0x240] ;  /* 0x0002402c10027980 */ /* 0x001ee8000c101900 */
[----:B------:R-:W4:Y:S04]  /*2f7f0*/  LD.E R3, desc[UR44][R16.64+0x244] ;  /* 0x0002442c10037980 */ /* 0x000f28000c101900 */
        /* <DEDUP_REMOVED lines=126> */
[----:B------:R0:W-:Y:S04]  /*2ffe0*/  ST.E desc[UR44][R16.64+0x250], R6 ;  /* 0x0002500610007985 */ /* 0x0001e8000c10192c */
[----:B------:R0:W-:Y:S04]  /*2fff0*/  ST.E desc[UR44][R16.64+0x254], R7 ;  /* 0x0002540710007985 */ /* 0x0001e8000c10192c */
[----:B------:R0:W-:Y:S04]  /*30000*/  ST.E desc[UR44][R16.64+0x258], R8 ;  /* 0x0002580810007985 */ /* 0x0001e8000c10192c */
[----:B------:R0:W-:Y:S04]  /*30010*/  ST.E desc[UR44][R16.64+0x25c], R9 ;  /* 0x00025c0910007985 */ /* 0x0001e8000c10192c */
[----:B------:R0:W-:Y:S04]  /*30020*/  ST.E desc[UR44][R16.64+0x260], R10 ;  /* 0x0002600a10007985 */ /* 0x0001e8000c10192c */
        /* <DEDUP_REMOVED lines=131> */
.L_x_6797:
[----:B------:R-:W-:Y:S05]  /*30860*/  BSYNC B0 ;  /* 0x0000000000007941 */ /* 0x000fea0003800000 */
.L_x_6796:
[C---:B------:R-:W-:Y:S01]  /*30870*/  ISETP.GT.AND P0, PT, R0.reuse, R163, PT ;  /* 0x000000a30000720c */ /* 0x040fe20003f04270 */
[----:B------:R-:W-:-:S12]  /*30880*/  VIADD R0, R0, 0xffffffff ;  /* 0xffffffff00007836 */ /* 0x000fd80000000000 */
[----:B------:R-:W-:Y:S05]  /*30890*/  @P0 BRA `(.L_x_6798) ;  /* 0xffffff5400f80947 */ /* 0x000fea000383ffff */
.L_x_6769:
[----:B0-----:R-:W2:Y:S01]  /*308a0*/  LDL R5, [R1+0x210] ;  /* 0x0002100001057983 */ /* 0x001ea20000100800 */
[----:B------:R-:W-:Y:S05]  /*308b0*/  WARPSYNC.ALL ;  /* 0x0000000000007948 */ /* 0x000fea0003800000 */
[----:B------:R-:W3:Y:S01]  /*308c0*/  LDL R6, [R1+0x214] ;  /* 0x0002140001067983 */ /* 0x000ee20000100800 */
[----:B------:R-:W-:Y:S02]  /*308d0*/  IMAD.MOV.U32 R8, RZ, RZ, -0x800000 ;  /* 0xff800000ff087424 */ /* 0x000fe400078e00ff */
        /* <DEDUP_REMOVED lines=9> */
[----:B---3--:R-:W1:Y:S02]  /*30970*/  SHFL.BFLY PT, R3, R6, 0x2, 0x1f ;  /* 0x0c401f0006037f89 */ /* 0x008e6400000e0000 */
[----:B-1----:R-:W-:-:S05]  /*30980*/  FADD.FTZ R4, R3, R6 ;  /* 0x0000000603047221 */ /* 0x002fca0000010000 */
[----:B------:R-:W0:Y:S02]  /*30990*/  SHFL.BFLY PT, R3, R4, 0x1, 0x1f ;  /* 0x0c201f0004037f89 */ /* 0x000e2400000e0000 */
[----:B0-----:R-:W-:Y:S02]  /*309a0*/  FADD.FTZ R20, R4, R3 ;  /* 0x0000000304147221 */ /* 0x001fe40000010000 */
[----:B------:R-:W3:Y:S03]  /*309b0*/  LDL.64 R2, [R1+0xd8] ;  /* 0x0000d80001027983 */ /* 0x000ee60000100a00 */
[----:B------:R-:W-:-:S13]  /*309c0*/  FSETP.NE.FTZ.AND P2, PT, R20, RZ, PT ;  /* 0x000000ff1400720b */ /* 0x000fda0003f55000 */
[----:B------:R-:W4:Y:S04]  /*309d0*/  @P2 LDL R7, [R1+0x220] ;  /* 0x0002200001072983 */ /* 0x000f280000100800 */
[----:B------:R-:W5:Y:S01]  /*309e0*/  @P2 LDL R9, [R1+0x204] ;  /* 0x0002040001092983 */ /* 0x000f620000100800 */
[----:B--2---:R-:W-:-:S13]  /*309f0*/  FSETP.NE.FTZ.AND P1, PT, R13, RZ, PT ;  /* 0x000000ff0d00720b */ /* 0x004fda0003f35000 */
[----:B------:R-:W2:Y:S04]  /*30a00*/  @P1 LDL R0, [R1+0x220] ;  /* 0x0002200001001983 */ /* 0x000ea80000100800 */
[----:B------:R-:W3:Y:S01]  /*30a10*/  @P1 LDL R5, [R1+0x200] ;  /* 0x0002000001051983 */ /* 0x000ee20000100800 */
[----:B------:R-:W0:Y:S08]  /*30a20*/  @P2 MUFU.LG2 R11, R20 ;  /* 0x00000014000b2308 */ /* 0x000e300000000c00 */
[----:B------:R-:W1:Y:S01]  /*30a30*/  @P1 MUFU.LG2 R6, R13 ;  /* 0x0000000d00061308 */ /* 0x000e620000000c00 */
[----:B------:R-:W-:Y:S01]  /*30a40*/  STL [R1+0x214], R20 ;  /* 0x0002141401007387 */ /* 0x000fe20000100800 */
[----:B0-----:R-:W-:Y:S01]  /*30a50*/  @P2 FMUL.FTZ R11, R11, 0.69314718246459960938 ;  /* 0x3f3172180b0b2820 */ /* 0x001fe20000410000 */
[----:B----4-:R-:W-:Y:S01]  /*30a60*/  @P2 FMUL.FTZ R4, R7, 0.69314718246459960938 ;  /* 0x3f31721807042820 */ /* 0x010fe20000410000 */
[----:B-1----:R-:W-:-:S03]  /*30a70*/  @P1 FMUL.FTZ R7, R6, 0.69314718246459960938 ;  /* 0x3f31721806071820 */ /* 0x002fc60000410000 */
[----:B-----5:R-:W-:Y:S02]  /*30a80*/  @P2 FFMA.FTZ R10, R4, R9, R11 ;  /* 0x00000009040a2223 */ /* 0x020fe4000001000b */
[----:B------:R-:W4:Y:S04]  /*30a90*/  LDL R9, [R1+0x1e8] ;  /* 0x0001e80001097983 */ /* 0x000f280000100800 */
[----:B------:R0:W-:Y:S01]  /*30aa0*/  STL [R1+0x214], R10 ;  /* 0x0002140a01007387 */ /* 0x0001e20000100800 */
[----:B--2---:R-:W-:-:S04]  /*30ab0*/  @P1 FMUL.FTZ R0, R0, 0.69314718246459960938 ;  /* 0x3f31721800001820 */ /* 0x004fc80000410000 */
[----:B---3--:R-:W-:-:S05]  /*30ac0*/  @P1 FFMA.FTZ R8, R0, R5, R7 ;  /* 0x0000000500081223 */ /* 0x008fca0000010007 */
[----:B------:R-:W-:Y:S04]  /*30ad0*/  STL [R1+0x210], R8 ;  /* 0x0002100801007387 */ /* 0x000fe80000100800 */
[----:B------:R-:W2:Y:S02]  /*30ae0*/  LD.E R0, desc[UR44][R2.64+0x4] ;  /* 0x0000042c02007980 */ /* 0x000ea4000c101900 */
[----:B--2---:R-:W-:-:S13]  /*30af0*/  ISETP.NE.AND P0, PT, R0, RZ, PT ;  /* 0x000000ff0000720c */ /* 0x004fda0003f05270 */
[----:B------:R-:W2:Y:S04]  /*30b00*/  @!P0 LDL.64 R6, [R1+0xe0] ;  /* 0x0000e00001068983 */ /* 0x000ea80000100a00 */
[----:B------:R-:W4:Y:S01]  /*30b10*/  @!P0 LD.E R12, desc[UR44][R2.64] ;  /* 0x0000002c020c8980 */ /* 0x000f22000c101900 */
[----:B------:R-:W-:-:S06]  /*30b20*/  IMAD.MOV.U32 R0, RZ, RZ, RZ ;  /* 0x000000ffff007224 */ /* 0x000fcc00078e00ff */
[----:B------:R-:W1:Y:S01]  /*30b30*/  @P1 MUFU.RCP R0, R13 ;  /* 0x0000000d00001308 */ /* 0x000e620000001000 */
[----:B--2---:R-:W0:Y:S01]  /*30b40*/  @!P0 LD.E.64 R4, desc[UR44][R6.64] ;  /* 0x0000002c06048980 */ /* 0x004e22000c101b00 */
[----:B----4-:R-:W-:-:S04]  /*30b50*/  @!P0 IMAD R11, R9, 0x40, R12 ;  /* 0x00000040090b8824 */ /* 0x010fc800078e020c */
[----:B0-----:R-:W-:-:S05]  /*30b60*/  @!P0 IMAD.WIDE R10, R11, 0x4, R4 ;  /* 0x000000040b0a8825 */ /* 0x001fca00078e0204 */
[----:B-1----:R0:W-:Y:S04]  /*30b70*/  @!P0 ST.E desc[UR44][R10.64], R0 ;  /* 0x000000000a008985 */ /* 0x0021e8000c10192c */
[----:B------:R-:W2:Y:S04]  /*30b80*/  @!P0 LDL.64 R2, [R1+0xd8] ;  /* 0x0000d80001028983 */ /* 0x000ea80000100a00 */
[----:B--2---:R-:W2:Y:S02]  /*30b90*/  @!P0 LD.E R4, desc[UR44][R2.64+0x4] ;  /* 0x0000042c02048980 */ /* 0x004ea4000c101900 */
        /* <DEDUP_REMOVED lines=67> */
[----:B------:R-:W5:Y:S04]  /*30fd0*/  LDL R120, [R1+0x1f0] ;  /* 0x0001f00001787983 */ /* 0x000f680000100800 */
[----:B------:R-:W5:Y:S01]  /*30fe0*/  LDL R122, [R1+0x1f4] ;  /* 0x0001f400017a7983 */ /* 0x000f620000100800 */
[----:B--2---:R-:W-:-:S05]  /*30ff0*/  VIADD R119, R119, 0x1 ;  /* 0x0000000177777836 */ /* 0x004fca0000000000 */
[----:B------:R-:W-:Y:S01]  /*31000*/  ISETP.NE.AND P0, PT, R119, 0x2, PT ;  /* 0x000000027700780c */ /* 0x000fe20003f05270 */
[-C--:B---3--:R-:W-:Y:S01]  /*31010*/  FMUL.FTZ R19, R19, R0.reuse ;  /* 0x0000000013137220 */ /* 0x088fe20000410000 */
[----:B------:R-:W-:Y:S01]  /*31020*/  FMUL.FTZ R18, R18, R0 ;  /* 0x0000000012127220 */ /* 0x000fe20000410000 */
[-C--:B----4-:R-:W-:Y:S01]  /*31030*/  FMUL.FTZ R15, R15, R118.reuse ;  /* 0x000000760f0f7220 */ /* 0x090fe20000410000 */
[----:B------:R-:W-:Y:S01]  /*31040*/  FMUL.FTZ R14, R14, R118 ;  /* 0x000000760e0e7220 */ /* 0x000fe20000410000 */
        /* <DEDUP_REMOVED lines=10> */
[----:B------:R-:W-:Y:S04]  /*310f0*/  STL.64 [R1+0x420], R18 ;  /* 0x0004201201007387 */ /* 0x000fe80000100a00 */
[----:B------:R-:W-:Y:S04]  /*31100*/  STL.64 [R1+0x428], R14 ;  /* 0x0004280e01007387 */ /* 0x000fe80000100a00 */
[----:B------:R0:W-:Y:S04]  /*31110*/  STL.64 [R1+0x230], R12 ;  /* 0x0002300c01007387 */ /* 0x0001e80000100a00 */
[----:B------:R-:W-:Y:S04]  /*31120*/  STL.64 [R1+0x240], R10 ;  /* 0x0002400a01007387 */ /* 0x000fe80000100a00 */
[----:B------:R1:W-:Y:S04]  /*31130*/  STL.64 [R1+0x250], R8 ;  /* 0x0002500801007387 */ /* 0x0003e80000100a00 */
[----:B------:R-:W-:Y:S04]  /*31140*/  STL.64 [R1+0x260], R6 ;  /* 0x0002600601007387 */ /* 0x000fe80000100a00 */
[----:B------:R2:W-:Y:S04]  /*31150*/  STL.64 [R1+0x280], R2 ;  /* 0x0002800201007387 */ /* 0x0005e80000100a00 */
[----:B0-----:R-:W3:Y:S04]  /*31160*/  LDL.64 R12, [R1+0x388] ;  /* 0x00038800010c7983 */ /* 0x001ee80000100a00 */
[----:B------:R-:W4:Y:S04]  /*31170*/  LDL.64 R18, [R1+0x3b8] ;  /* 0x0003b80001127983 */ /* 0x000f280000100a00 */
[----:B------:R-:W5:Y:S04]  /*31180*/  LDL.64 R14, [R1+0x3c8] ;  /* 0x0003c800010e7983 */ /* 0x000f680000100a00 */
[----:B-1----:R-:W5:Y:S04]  /*31190*/  LDL.64 R8, [R1+0x3d8] ;  /* 0x0003d80001087983 */ /* 0x002f680000100a00 */
[----:B------:R-:W5:Y:S04]  /*311a0*/  LDL.64 R10, [R1+0x3f8] ;  /* 0x0003f800010a7983 */ /* 0x000f680000100a00 */
[----:B--2---:R-:W2:Y:S04]  /*311b0*/  LDL.64 R2, [R1+0x408] ;  /* 0x0004080001027983 */ /* 0x004ea80000100a00 */
[----:B------:R-:W2:Y:S04]  /*311c0*/  LDL.64 R6, [R1+0x418] ;  /* 0x0004180001067983 */ /* 0x000ea80000100a00 */
[----:B------:R-:W2:Y:S01]  /*311d0*/  @!P0 LDL R121, [R1+0x1ec] ;  /* 0x0001ec0001798983 */ /* 0x000ea20000100800 */
[-C--:B------:R-:W-:Y:S01]  /*311e0*/  FMUL.FTZ R5, R5, R0.reuse ;  /* 0x0000000005057220 */ /* 0x080fe20000410000 */
[----:B------:R-:W-:-:S05]  /*311f0*/  FMUL.FTZ R4, R4, R0 ;  /* 0x0000000004047220 */ /* 0x000fca0000410000 */
[----:B------:R0:W-:Y:S04]  /*31200*/  STL.64 [R1+0x270], R4 ;  /* 0x0002700401007387 */ /* 0x0001e80000100a00 */
[----:B0-----:R-:W2:Y:S01]  /*31210*/  LDL.64 R4, [R1+0x3e8] ;  /* 0x0003e80001047983 */ /* 0x001ea20000100a00 */
        /* <DEDUP_REMOVED lines=143> */
[----:B------:R-:W-:Y:S01]  /*31b10*/  @!P0 LOP3.LUT R0, R121, 0x1, RZ, 0x3c, !PT ;  /* 0x0000000179008812 */ /* 0x000fe200078e3cff */
        /* <DEDUP_REMOVED lines=28> */
[----:B------:R-:W-:Y:S01]  /*31ce0*/  @!P0 STL [R1+0x1e8], RZ ;  /* 0x0001e8ff01008387 */ /* 0x000fe20000100800 */
[-C--:B------:R-:W-:Y:S01]  /*31cf0*/  FMUL.FTZ R5, R5, R118.reuse ;  /* 0x0000007605057220 */ /* 0x080fe20000410000 */
[----:B------:R-:W-:-:S05]  /*31d00*/  FMUL.FTZ R4, R4, R118 ;  /* 0x0000007604047220 */ /* 0x000fca0000410000 */
[----:B------:R0:W-:Y:S02]  /*31d10*/  STL.64 [R1+0x3e8], R4 ;  /* 0x0003e80401007387 */ /* 0x0001e40000100a00 */
[----:B0-----:R-:W-:Y:S01]  /*31d20*/  IMAD.MOV.U32 R4, RZ, RZ, 0x1 ;  /* 0x00000001ff047424 */ /* 0x001fe200078e00ff */
[----:B------:R-:W-:Y:S06]  /*31d30*/  BAR.ARV 0xe, 0x100 ;  /* 0x0384000000007b1d */ /* 0x000fec0000002000 */
.L_x_6655:
[----:B------:R-:W-:Y:S05]  /*31d40*/  BSYNC B7 ;  /* 0x0000000000077941 */ /* 0x000fea0003800000 */
.L_x_6643:
[----:B------:R-:W1:Y:S08]  /*31d50*/  S2UR UR5, SR_CgaCtaId ;  /* 0x00000000000579c3 */ /* 0x000e700000008800 */
[----:B------:R-:W-:Y:S01]  /*31d60*/  BAR.SYNC.DEFER_BLOCKING 0x5, 0x180 ;  /* 0x0146000000007b1d */ /* 0x000fe20000010000 */
[----:B0-----:R-:W-:-:S04]  /*31d70*/  PRMT R0, R4, 0x9910, RZ ;  /* 0x0000991004007816 */ /* 0x001fc800000000ff */
[----:B------:R-:W-:Y:S01]  /*31d80*/  ISETP.NE.AND P0, PT, R0, RZ, PT ;  /* 0x000000ff0000720c */ /* 0x000fe20003f05270 */
[----:B------:R-:W-:Y:S01]  /*31d90*/  UMOV UR4, 0x400 ;  /* 0x0000040000047882 */ /* 0x000fe20000000000 */
[----:B------:R-:W-:Y:S01]  /*31da0*/  BSSY B0, `(.L_x_6799) ;  /* 0x00004bd000007945 */ /* 0x000fe20003800000 */
[----:B-1----:R-:W-:-:S06]  /*31db0*/  ULEA UR4, UR5, UR4, 0x18 ;  /* 0x0000000405047291 */ /* 0x002fcc000f8ec03f */
[----:B------:R-:W-:-:S05]  /*31dc0*/  IMAD.U32 R2, RZ, RZ, UR4 ;  /* 0x00000004ff027e24 */ /* 0x000fca000f8e00ff */
[----:B------:R0:W1:Y:S01]  /*31dd0*/  LDS.128 R88, [R2+0x388d0] ;  /* 0x0388d00002587984 */ /* 0x0000620000000c00 */
[----:B------:R-:W-:Y:S06]  /*31de0*/  BAR.ARV 0x4, 0x180 ;  /* 0x0106000000007b1d */ /* 0x000fec0000002000 */
[----:B------:R-:W-:Y:S05]  /*31df0*/  @!P0 BRA `(.L_x_6800) ;  /* 0x0000003c00588947 */ /* 0x000fea0003800000 */
[----:B------:R-:W4:Y:S04]  /*31e00*/  LDL.128 R56, [R1+0x230] ;  /* 0x0002300001387983 */ /* 0x000f280000100c00 */
[----:B------:R-:W4:Y:S04]  /*31e10*/  LDL.128 R60, [R1+0x250] ;  /* 0x00025000013c7983 */ /* 0x000f280000100c00 */
[----:B--2---:R-:W2:Y:S04]  /*31e20*/  LDL.128 R44, [R1+0x240] ;  /* 0x00024000012c7983 */ /* 0x004ea80000100c00 */
[----:B------:R-:W2:Y:S04]  /*31e30*/  LDL.128 R52, [R1+0x260] ;  /* 0x0002600001347983 */ /* 0x000ea80000100c00 */
[----:B------:R-:W2:Y:S04]  /*31e40*/  LDL.128 R84, [R1+0x270] ;  /* 0x0002700001547983 */ /* 0x000ea80000100c00 */
[----:B------:R-:W2:Y:S01]  /*31e50*/  LDL.128 R80, [R1+0x280] ;  /* 0x0002800001507983 */ /* 0x000ea20000100c00 */
[C---:B------:R-:W-:Y:S01]  /*31e60*/  IADD3 R9, P1, R158.reuse, 0x20, RZ ;  /* 0x000000209e097810 */ /* 0x040fe20007f3e0ff */
[----:B------:R-:W-:Y:S01]  /*31e70*/  ULDC.64 UR4, c[0x0][0xd08] ;  /* 0x0003420000047ab9 */ /* 0x000fe20000000a00 */
[C---:B------:R-:W-:Y:S01]  /*31e80*/  IADD3 R97, P0, R158.reuse, 0x40, RZ ;  /* 0x000000409e617810 */ /* 0x040fe20007f1e0ff */
[----:B------:R-:W2:Y:S01]  /*31e90*/  LDL.128 R112, [R1+0x290] ;  /* 0x0002900001707983 */ /* 0x000ea20000100c00 */
[----:B------:R-:W-:-:S02]  /*31ea0*/  IADD3 R27, P4, R158, 0x60, RZ ;  /* 0x000000609e1b7810 */ /* 0x000fc40007f9e0ff */
[----:B------:R-:W-:Y:S01]  /*31eb0*/  LOP3.LUT R8, R9, 0x380, RZ, 0xc0, !PT ;  /* 0x0000038009087812 */ /* 0x000fe200078ec0ff */
[----:B------:R-:W2:Y:S01]  /*31ec0*/  LDL.128 R116, [R1+0x2b0] ;  /* 0x0002b00001747983 */ /* 0x000ea20000100c00 */
[C---:B------:R-:W-:Y:S02]  /*31ed0*/  IADD3 R121, P3, R158.reuse, 0x2000, RZ ;  /* 0x000020009e797810 */ /* 0x040fe40007f7e0ff */
[----:B------:R-:W-:Y:S01]  /*31ee0*/  LOP3.LUT R96, R97, 0x380, RZ, 0xc0, !PT ;  /* 0x0000038061607812 */ /* 0x000fe200078ec0ff */
[----:B------:R-:W2:Y:S01]  /*31ef0*/  LDL.128 R4, [R1+0x2a0] ;  /* 0x0002a00001047983 */ /* 0x000ea20000100c00 */
[----:B------:R-:W-:Y:S02]  /*31f00*/  IADD3 R25, P6, R158, 0x2020, RZ ;  /* 0x000020209e197810 */ /* 0x000fe40007fde0ff */
[----:B------:R-:W-:Y:S01]  /*31f10*/  LOP3.LUT R26, R27, 0x380, RZ, 0xc0, !PT ;  /* 0x000003801b1a7812 */ /* 0x000fe200078ec0ff */
[----:B------:R-:W2:Y:S01]  /*31f20*/  LDL.128 R36, [R1+0x310] ;  /* 0x0003100001247983 */ /* 0x000ea20000100c00 */
[----:B------:R-:W-:-:S02]  /*31f30*/  SHF.R.U64 R8, R8, 0x3, RZ ;  /* 0x0000000308087819 */ /* 0x000fc400000012ff */
[----:B------:R-:W-:Y:S01]  /*31f40*/  IADD3 R123, P5, R158, 0x2040, RZ ;  /* 0x000020409e7b7810 */ /* 0x000fe20007fbe0ff */
[----:B------:R-:W2:Y:S01]  /*31f50*/  LDL.128 R48, [R1+0x340] ;  /* 0x0003400001307983 */ /* 0x000ea20000100c00 */
[----:B------:R-:W-:Y:S02]  /*31f60*/  LOP3.LUT R120, R121, 0x380, RZ, 0xc0, !PT ;  /* 0x0000038079787812 */ /* 0x000fe400078ec0ff */
[----:B------:R-:W-:Y:S01]  /*31f70*/  SHF.R.U64 R96, R96, 0x3, RZ ;  /* 0x0000000360607819 */ /* 0x000fe200000012ff */
[----:B------:R-:W2:Y:S01]  /*31f80*/  LDL.128 R68, [R1+0x390] ;  /* 0x0003900001447983 */ /* 0x000ea20000100c00 */
[----:B------:R-:W-:Y:S02]  /*31f90*/  LOP3.LUT R24, R25, 0x380, RZ, 0xc0, !PT ;  /* 0x0000038019187812 */ /* 0x000fe400078ec0ff */
[----:B------:R-:W-:Y:S01]  /*31fa0*/  SHF.R.U64 R26, R26, 0x3, RZ ;  /* 0x000000031a1a7819 */ /* 0x000fe200000012ff */
[----:B------:R-:W2:Y:S01]  /*31fb0*/  LDL.128 R76, [R1+0x3b0] ;  /* 0x0003b000014c7983 */ /* 0x000ea20000100c00 */
[----:B------:R-:W-:Y:S01]  /*31fc0*/  LOP3.LUT R8, R8, R9, RZ, 0x3c, !PT ;  /* 0x0000000908087212 */ /* 0x000fe200078e3cff */
[----:B------:R-:W-:Y:S01]  /*31fd0*/  IMAD.X R9, RZ, RZ, R159, P1 ;  /* 0x000000ffff097224 */ /* 0x000fe200008e069f */
[----:B------:R-:W-:Y:S01]  /*31fe0*/  LOP3.LUT R122, R123, 0x380, RZ, 0xc0, !PT ;  /* 0x000003807b7a7812 */ /* 0x000fe200078ec0ff */
[----:B------:R-:W2:Y:S01]  /*31ff0*/  LDL.128 R72, [R1+0x3a0] ;  /* 0x0003a00001487983 */ /* 0x000ea20000100c00 */
[----:B------:R-:W-:-:S02]  /*32000*/  SHF.R.U64 R120, R120, 0x3, RZ ;  /* 0x0000000378787819 */ /* 0x000fc400000012ff */
[C---:B------:R-:W-:Y:S01]  /*32010*/  IADD3 R19, P2, R158.reuse, 0x2060, RZ ;  /* 0x000020609e137810 */ /* 0x040fe20007f5e0ff */
[----:B------:R-:W2:Y:S01]  /*32020*/  LDL.128 R104, [R1+0x410] ;  /* 0x0004100001687983 */ /* 0x000ea20000100c00 */
[----:B------:R-:W-:Y:S02]  /*32030*/  IADD3 R15, P1, R158, 0x4000, RZ ;  /* 0x000040009e0f7810 */ /* 0x000fe40007f3e0ff */
[----:B------:R-:W-:Y:S01]  /*32040*/  LOP3.LUT R96, R96, R97, RZ, 0x3c, !PT ;  /* 0x0000006160607212 */ /* 0x000fe200078e3cff */
[--C-:B------:R-:W-:Y:S01]  /*32050*/  IMAD.X R97, RZ, RZ, R159.reuse, P0 ;  /* 0x000000ffff617224 */ /* 0x100fe200000e069f */
[----:B------:R-:W-:Y:S01]  /*32060*/  SHF.R.U64 R24, R24, 0x3, RZ ;  /* 0x0000000318187819 */ /* 0x000fe200000012ff */
[----:B------:R-:W2:Y:S01]  /*32070*/  LDL.128 R100, [R1+0x400] ;  /* 0x0004000001647983 */ /* 0x000ea20000100c00 */
[----:B------:R-:W-:Y:S01]  /*32080*/  LOP3.LUT R26, R26, R27, RZ, 0x3c, !PT ;  /* 0x0000001b1a1a7212 */ /* 0x000fe200078e3cff */
[--C-:B------:R-:W-:Y:S01]  /*32090*/  IMAD.X R27, RZ, RZ, R159.reuse, P4 ;  /* 0x000000ffff1b7224 */ /* 0x100fe200020e069f */
[----:B------:R-:W-:Y:S01]  /*320a0*/  SHF.R.U64 R122, R122, 0x3, RZ ;  /* 0x000000037a7a7819 */ /* 0x000fe200000012ff */
[----:B------:R-:W2:Y:S01]  /*320b0*/  LDL.128 R108, [R1+0x420] ;  /* 0x00042000016c7983 */ /* 0x000ea20000100c00 */
[----:B------:R-:W-:Y:S01]  /*320c0*/  LOP3.LUT R120, R120, R121, RZ, 0x3c, !PT ;  /* 0x0000007978787212 */ /* 0x000fe200078e3cff */
[----:B------:R-:W-:Y:S01]  /*320d0*/  IMAD.X R121, RZ, RZ, R159, P3 ;  /* 0x000000ffff797224 */ /* 0x000fe200018e069f */
[----:B------:R-:W-:-:S02]  /*320e0*/  IADD3 R21, P0, R158, 0x4020, RZ ;  /* 0x000040209e157810 */ /* 0x000fc40007f1e0ff */
[----:B------:R-:W-:Y:S02]  /*320f0*/  LOP3.LUT R18, R19, 0x380, RZ, 0xc0, !PT ;  /* 0x0000038013127812 */ /* 0x000fe400078ec0ff */
[----:B------:R-:W-:Y:S02]  /*32100*/  IADD3 R13, P4, R158, 0x4040, RZ ;  /* 0x000040409e0d7810 */ /* 0x000fe40007f9e0ff */
[----:B------:R-:W-:Y:S02]  /*32110*/  LOP3.LUT R14, R15, 0x380, RZ, 0xc0, !PT ;  /* 0x000003800f0e7812 */ /* 0x000fe400078ec0ff */
[----:B------:R-:W-:Y:S01]  /*32120*/  LOP3.LUT R24, R24, R25, RZ, 0x3c, !PT ;  /* 0x0000001918187212 */ /* 0x000fe200078e3cff */
[--C-:B------:R-:W-:Y:S01]  /*32130*/  IMAD.X R25, RZ, RZ, R159.reuse, P6 ;  /* 0x000000ffff197224 */ /* 0x100fe200030e069f */
[----:B------:R-:W-:Y:S02]  /*32140*/  IADD3 R11, P3, R158, 0x4060, RZ ;  /* 0x000040609e0b7810 */ /* 0x000fe40007f7e0ff */
[----:B------:R-:W-:Y:S01]  /*32150*/  LOP3.LUT R122, R122, R123, RZ, 0x3c, !PT ;  /* 0x0000007b7a7a7212 */ /* 0x000fe200078e3cff */
[----:B------:R-:W-:Y:S01]  /*32160*/  IMAD.X R123, RZ, RZ, R159, P5 ;  /* 0x000000ffff7b7224 */ /* 0x000fe200028e069f */
[----:B------:R-:W-:-:S02]  /*32170*/  LOP3.LUT R20, R21, 0x380, RZ, 0xc0, !PT ;  /* 0x0000038015147812 */ /* 0x000fc400078ec0ff */
[C---:B---3--:R-:W-:Y:S02]  /*32180*/  LOP3.LUT R29, R158.reuse, 0x380, RZ, 0xc0, !PT ;  /* 0x000003809e1d7812 */ /* 0x048fe400078ec0ff */
[----:B------:R-:W-:Y:S02]  /*32190*/  IADD3 R33, P6, R158, 0x6000, RZ ;  /* 0x000060009e217810 */ /* 0x000fe40007fde0ff */
[----:B------:R-:W-:Y:S02]  /*321a0*/  SHF.R.U64 R18, R18, 0x3, RZ ;  /* 0x0000000312127819 */ /* 0x000fe400000012ff */
[----:B------:R-:W-:Y:S02]  /*321b0*/  LOP3.LUT R12, R13, 0x380, RZ, 0xc0, !PT ;  /* 0x000003800d0c7812 */ /* 0x000fe400078ec0ff */
[----:B------:R-:W-:Y:S02]  /*321c0*/  SHF.R.U64 R14, R14, 0x3, RZ ;  /* 0x000000030e0e7819 */ /* 0x000fe400000012ff */
[----:B------:R-:W-:-:S02]  /*321d0*/  IADD3 R41, P5, R158, 0x6020, RZ ;  /* 0x000060209e297810 */ /* 0x000fc40007fbe0ff */
[----:B------:R-:W-:Y:S02]  /*321e0*/  LOP3.LUT R10, R11, 0x380, RZ, 0xc0, !PT ;  /* 0x000003800b0a7812 */ /* 0x000fe400078ec0ff */
[----:B------:R-:W-:Y:S02]  /*321f0*/  SHF.R.U64 R20, R20, 0x3, RZ ;  /* 0x0000000314147819 */ /* 0x000fe400000012ff */
[----:B------:R-:W-:Y:S02]  /*32200*/  SHF.R.U64 R29, R29, 0x3, RZ ;  /* 0x000000031d1d7819 */ /* 0x000fe400000012ff */
[----:B-----5:R-:W-:Y:S02]  /*32210*/  LOP3.LUT R32, R33, 0x380, RZ, 0xc0, !PT ;  /* 0x0000038021207812 */ /* 0x020fe400078ec0ff */
[----:B------:R-:W-:Y:S01]  /*32220*/  LOP3.LUT R18, R18, R19, RZ, 0x3c, !PT ;  /* 0x0000001312127212 */ /* 0x000fe200078e3cff */
[----:B------:R-:W-:Y:S01]  /*32230*/  IMAD.X R19, RZ, RZ, R159, P2 ;  /* 0x000000ffff137224 */ /* 0x000fe200010e069f */
[----:B------:R-:W-:-:S02]  /*32240*/  SHF.R.U64 R12, R12, 0x3, RZ ;  /* 0x000000030c0c7819 */ /* 0x000fc400000012ff */
[----:B------:R-:W-:Y:S01]  /*32250*/  LOP3.LUT R14, R14, R15, RZ, 0x3c, !PT ;  /* 0x0000000f0e0e7212 */ /* 0x000fe200078e3cff */
[--C-:B------:R-:W-:Y:S01]  /*32260*/  IMAD.X R15, RZ, RZ, R159.reuse, P1 ;  /* 0x000000ffff0f7224 */ /* 0x100fe200008e069f */
[----:B------:R-:W-:Y:S02]  /*32270*/  LOP3.LUT R40, R41, 0x380, RZ, 0xc0, !PT ;  /* 0x0000038029287812 */ /* 0x000fe400078ec0ff */
[----:B------:R-:W-:Y:S02]  /*32280*/  SHF.R.U64 R10, R10, 0x3, RZ ;  /* 0x000000030a0a7819 */ /* 0x000fe400000012ff */
[C---:B------:R-:W-:Y:S02]  /*32290*/  IADD3 R93, P2, R158.reuse, 0x6040, RZ ;  /* 0x000060409e5d7810 */ /* 0x040fe40007f5e0ff */
[----:B------:R-:W-:Y:S02]  /*322a0*/  IADD3 R95, P1, R158, 0x6060, RZ ;  /* 0x000060609e5f7810 */ /* 0x000fe40007f3e0ff */
[----:B------:R-:W-:Y:S01]  /*322b0*/  LOP3.LUT R20, R20, R21, RZ, 0x3c, !PT ;  /* 0x0000001514147212 */ /* 0x000fe200078e3cff */
[--C-:B------:R-:W-:Y:S01]  /*322c0*/  IMAD.X R21, RZ, RZ, R159.reuse, P0 ;  /* 0x000000ffff157224 */ /* 0x100fe200000e069f */
[----:B------:R-:W-:Y:S01]  /*322d0*/  LOP3.LUT R28, R29, R158, RZ, 0x3c, !PT ;  /* 0x0000009e1d1c7212 */ /* 0x000fe200078e3cff */
[----:B------:R-:W-:Y:S01]  /*322e0*/  IMAD.MOV.U32 R29, RZ, RZ, R159 ;  /* 0x000000ffff1d7224 */ /* 0x000fe200078e009f */
[----:B------:R-:W-:-:S02]  /*322f0*/  SHF.R.U64 R32, R32, 0x3, RZ ;  /* 0x0000000320207819 */ /* 0x000fc400000012ff */
[----:B------:R-:W-:Y:S01]  /*32300*/  LOP3.LUT R12, R12, R13, RZ, 0x3c, !PT ;  /* 0x0000000d0c0c7212 */ /* 0x000fe200078e3cff */
[--C-:B------:R-:W-:Y:S01]  /*32310*/  IMAD.X R13, RZ, RZ, R159.reuse, P4 ;  /* 0x000000ffff0d7224 */ /* 0x100fe200020e069f */
[----:B------:R-:W-:Y:S02]  /*32320*/  SHF.R.U64 R40, R40, 0x3, RZ ;  /* 0x0000000328287819 */ /* 0x000fe400000012ff */
[----:B------:R-:W-:Y:S01]  /*32330*/  LOP3.LUT R10, R10, R11, RZ, 0x3c, !PT ;  /* 0x0000000b0a0a7212 */ /* 0x000fe200078e3cff */
[--C-:B------:R-:W-:Y:S01]  /*32340*/  IMAD.X R11, RZ, RZ, R159.reuse, P3 ;  /* 0x000000ffff0b7224 */ /* 0x100fe200018e069f */
[----:B------:R-:W-:Y:S02]  /*32350*/  LOP3.LUT R92, R93, 0x380, RZ, 0xc0, !PT ;  /* 0x000003805d5c7812 */ /* 0x000fe400078ec0ff */
[----:B------:R-:W-:Y:S02]  /*32360*/  LOP3.LUT R94, R95, 0x380, RZ, 0xc0, !PT ;  /* 0x000003805f5e7812 */ /* 0x000fe400078ec0ff */
[----:B------:R-:W-:Y:S01]  /*32370*/  LOP3.LUT R32, R32, R33, RZ, 0x3c, !PT ;  /* 0x0000002120207212 */ /* 0x000fe200078e3cff */
[--C-:B------:R-:W-:Y:S01]  /*32380*/  IMAD.X R33, RZ, RZ, R159.reuse, P6 ;  /* 0x000000ffff217224 */ /* 0x100fe200030e069f */
[----:B------:R-:W-:Y:S01]  /*32390*/  LOP3.LUT R40, R40, R41, RZ, 0x3c, !PT ;  /* 0x0000002928287212 */ /* 0x000fe200078e3cff */
[----:B------:R-:W-:Y:S01]  /*323a0*/  IMAD.X R41, RZ, RZ, R159, P5 ;  /* 0x000000ffff297224 */ /* 0x000fe200028e069f */
[----:B------:R-:W-:-:S02]  /*323b0*/  MOV R122, R122 ;  /* 0x0000007a007a7202 */ /* 0x000fc40000000f00 */
[----:B------:R-:W-:Y:S02]  /*323c0*/  MOV R65, R28 ;  /* 0x0000001c00417202 */ /* 0x000fe40000000f00 */
[----:B------:R-:W-:Y:S01]  /*323d0*/  MOV R123, R18 ;  /* 0x00000012007b7202 */ /* 0x000fe20000000f00 */
[----:B------:R-:W3:Y:S01]  /*323e0*/  LDL.128 R28, [R1+0x2f0] ;  /* 0x0002f000011c7983 */ /* 0x000ee20000100c00 */
[----:B------:R-:W-:Y:S02]  /*323f0*/  MOV R20, R20 ;  /* 0x0000001400147202 */ /* 0x000fe40000000f00 */
[----:B------:R-:W-:Y:S02]  /*32400*/  SHF.R.U64 R92, R92, 0x3, RZ ;  /* 0x000000035c5c7819 */ /* 0x000fe400000012ff */
[----:B------:R-:W-:Y:S02]  /*32410*/  SHF.R.U64 R94, R94, 0x3, RZ ;  /* 0x000000035e5e7819 */ /* 0x000fe400000012ff */
[----:B------:R-:W-:-:S02]  /*32420*/  MOV R64, R8 ;  /* 0x0000000800407202 */ /* 0x000fc40000000f00 */
[----:B------:R-:W-:Y:S02]  /*32430*/  MOV R19, R14 ;  /* 0x0000000e00137202 */ /* 0x000fe40000000f00 */
[----:B------:R-:W-:Y:S02]  /*32440*/  MOV R21, R12 ;  /* 0x0000000c00157202 */ /* 0x000fe40000000f00 */
[----:B------:R-:W-:Y:S01]  /*32450*/  MOV R120, R120 ;  /* 0x0000007800787202 */ /* 0x000fe20000000f00 */
[----:B------:R-:W3:Y:S01]  /*32460*/  LDL.128 R12, [R1+0x2d0] ;  /* 0x0002d000010c7983 */ /* 0x000ee20000100c00 */
[----:B------:R-:W-:Y:S02]  /*32470*/  MOV R0, R10 ;  /* 0x0000000a00007202 */ /* 0x000fe40000000f00 */
[----:B-1----:R-:W-:Y:S01]  /*32480*/  MOV R88, R26 ;  /* 0x0000001a00587202 */ /* 0x002fe20000000f00 */
[----:B------:R-:W3:Y:S01]  /*32490*/  LDL.128 R8, [R1+0x2c0] ;  /* 0x0002c00001087983 */ /* 0x000ee20000100c00 */
[----:B------:R-:W-:-:S02]  /*324a0*/  MOV R121, R24 ;  /* 0x0000001800797202 */ /* 0x000fc40000000f00 */
[----:B------:R-:W-:Y:S01]  /*324b0*/  MOV R96, R96 ;  /* 0x0000006000607202 */ /* 0x000fe20000000f00 */
[----:B------:R-:W3:Y:S01]  /*324c0*/  LDL.128 R24, [R1+0x2e0] ;  /* 0x0002e00001187983 */ /* 0x000ee20000100c00 */
[----:B------:R-:W-:Y:S02]  /*324d0*/  MOV R3, R32 ;  /* 0x0000002000037202 */ /* 0x000fe40000000f00 */
[----:B------:R-:W-:Y:S01]  /*324e0*/  LOP3.LUT R92, R92, R93, RZ, 0x3c, !PT ;  /* 0x0000005d5c5c7212 */ /* 0x000fe200078e3cff */
[----:B------:R-:W3:Y:S01]  /*324f0*/  LDL.128 R32, [R1+0x300] ;  /* 0x0003000001207983 */ /* 0x000ee20000100c00 */
[----:B------:R-:W-:Y:S01]  /*32500*/  LOP3.LUT R94, R94, R95, RZ, 0x3c, !PT ;  /* 0x0000005f5e5e7212 */ /* 0x000fe200078e3cff */
[--C-:B------:R-:W-:Y:S01]  /*32510*/  IMAD.X R93, RZ, RZ, R159.reuse, P2 ;  /* 0x000000ffff5d7224 */ /* 0x100fe200010e069f */
[----:B------:R-:W-:Y:S01]  /*32520*/  MOV R18, R40 ;  /* 0x0000002800127202 */ /* 0x000fe20000000f00 */
[----:B------:R-:W-:Y:S01]  /*32530*/  IMAD.X R95, RZ, RZ, R159, P1 ;  /* 0x000000ffff5f7224 */ /* 0x000fe200008e069f */
[----:B------:R-:W3:Y:S02]  /*32540*/  LDL.128 R40, [R1+0x320] ;  /* 0x0003200001287983 */ /* 0x000ee40000100c00 */
[----:B------:R-:W-:-:S02]  /*32550*/  MOV R124, R92 ;  /* 0x0000005c007c7202 */ /* 0x000fc40000000f00 */
[----:B------:R-:W-:Y:S02]  /*32560*/  MOV R125, R94 ;  /* 0x0000005e007d7202 */ /* 0x000fe40000000f00 */
[----:B------:R-:W3:Y:S01]  /*32570*/  LDL.128 R92, [R1+0x3e0] ;  /* 0x0003e000015c7983 */ /* 0x000ee20000100c00 */
[----:B----4-:R-:W-:Y:S02]  /*32580*/  F2FP.F16.F32.PACK_AB R56, R57, R56 ;  /* 0x000000383938723e */ /* 0x010fe400000000ff */
[----:B------:R-:W-:Y:S02]  /*32590*/  F2FP.F16.F32.PACK_AB R57, R59, R58 ;  /* 0x0000003a3b39723e */ /* 0x000fe400000000ff */
[----:B------:R-:W-:Y:S02]  /*325a0*/  F2FP.F16.F32.PACK_AB R60, R61, R60 ;  /* 0x0000003c3d3c723e */ /* 0x000fe400000000ff */
[----:B------:R-:W-:Y:S02]  /*325b0*/  F2FP.F16.F32.PACK_AB R61, R63, R62 ;  /* 0x0000003e3f3d723e */ /* 0x000fe400000000ff */
[----:B--2---:R-:W-:-:S02]  /*325c0*/  F2FP.F16.F32.PACK_AB R58, R45, R44 ;  /* 0x0000002c2d3a723e */ /* 0x004fc400000000ff */
[----:B------:R-:W-:Y:S01]  /*325d0*/  F2FP.F16.F32.PACK_AB R59, R47, R46 ;  /* 0x0000002e2f3b723e */ /* 0x000fe200000000ff */
[----:B------:R-:W-:Y:S01]  /*325e0*/  BAR.SYNC.DEFER_BLOCKING 0x1, 0x100 ;  /* 0x0044000000007b1d */ /* 0x000fe20000010000 */
[----:B------:R-:W-:Y:S02]  /*325f0*/  F2FP.F16.F32.PACK_AB R62, R53, R52 ;  /* 0x00000034353e723e */ /* 0x000fe400000000ff */
[----:B------:R-:W-:Y:S02]  /*32600*/  F2FP.F16.F32.PACK_AB R63, R55, R54 ;  /* 0x00000036373f723e */ /* 0x000fe400000000ff */
[----:B------:R-:W-:Y:S02]  /*32610*/  F2FP.F16.F32.PACK_AB R84, R85, R84 ;  /* 0x000000545554723e */ /* 0x000fe400000000ff */
[----:B------:R-:W-:Y:S01]  /*32620*/  F2FP.F16.F32.PACK_AB R85, R87, R86 ;  /* 0x000000565755723e */ /* 0x000fe200000000ff */
[----:B------:R-:W2:Y:S01]  /*32630*/  LDL.128 R44, [R1+0x330] ;  /* 0x00033000012c7983 */ /* 0x000ea20000100c00 */
[----:B------:R-:W-:-:S02]  /*32640*/  F2FP.F16.F32.PACK_AB R86, R81, R80 ;  /* 0x000000505156723e */ /* 0x000fc400000000ff */
[----:B------:R-:W-:Y:S01]  /*32650*/  F2FP.F16.F32.PACK_AB R87, R83, R82 ;  /* 0x000000525357723e */ /* 0x000fe200000000ff */
[----:B------:R-:W4:Y:S04]  /*32660*/  LDL.128 R52, [R1+0x350] ;  /* 0x0003500001347983 */ /* 0x000f280000100c00 */
[----:B------:R-:W4:Y:S04]  /*32670*/  LDL.128 R80, [R1+0x3c0] ;  /* 0x0003c00001507983 */ /* 0x000f280000100c00 */
[----:B------:R1:W-:Y:S04]  /*32680*/  STSM.16.M88.4 [R65], R56 ;  /* 0x0000003841007844 */ /* 0x0003e80000000200 */
[----:B------:R0:W-:Y:S04]  /*32690*/  STSM.16.M88.4 [R64], R60 ;  /* 0x0000003c40007844 */ /* 0x0001e80000000200 */
[----:B------:R0:W-:Y:S04]  /*326a0*/  STSM.16.M88.4 [R96], R84 ;  /* 0x0000005460007844 */ /* 0x0001e80000000200 */
[----:B-1----:R-:W4:Y:S04]  /*326b0*/  LDL.128 R56, [R1+0x360] ;  /* 0x0003600001387983 */ /* 0x002f280000100c00 */
[----:B0-----:R-:W4:Y:S04]  /*326c0*/  LDL.128 R60, [R1+0x370] ;  /* 0x00037000013c7983 */ /* 0x001f280000100c00 */
[----:B------:R-:W4:Y:S04]  /*326d0*/  LDL.128 R64, [R1+0x380] ;  /* 0x0003800001407983 */ /* 0x000f280000100c00 */
[----:B------:R-:W4:Y:S04]  /*326e0*/  LDL.128 R84, [R1+0x3d0] ;  /* 0x0003d00001547983 */ /* 0x000f280000100c00 */
[----:B------:R-:W4:Y:S01]  /*326f0*/  LDL.128 R96, [R1+0x3f0] ;  /* 0x0003f00001607983 */ /* 0x000f220000100c00 */
[----:B------:R-:W-:-:S02]  /*32700*/  ISETP.NE.U32.AND P0, PT, RZ, UR4, PT ;  /* 0x00000004ff007c0c */ /* 0x000fc4000bf05070 */
[----:B------:R-:W-:Y:S02]  /*32710*/  F2FP.F16.F32.PACK_AB R112, R113, R112 ;  /* 0x000000707170723e */ /* 0x000fe400000000ff */
[----:B------:R-:W-:Y:S02]  /*32720*/  F2FP.F16.F32.PACK_AB R113, R115, R114 ;  /* 0x000000727371723e */ /* 0x000fe400000000ff */
[----:B------:R-:W-:Y:S02]  /*32730*/  F2FP.F16.F32.PACK_AB R116, R117, R116 ;  /* 0x000000747574723e */ /* 0x000fe400000000ff */
[----:B------:R-:W-:Y:S02]  /*32740*/  F2FP.F16.F32.PACK_AB R114, R5, R4 ;  /* 0x000000040572723e */ /* 0x000fe400000000ff */
[----:B------:R-:W-:Y:S01]  /*32750*/  F2FP.F16.F32.PACK_AB R115, R7, R6 ;  /* 0x000000060773723e */ /* 0x000fe200000000ff */
[----:B------:R-:W0:Y:S01]  /*32760*/  LDC.64 R4, c[0x0][0xd00] ;  /* 0x00034000ff047b82 */ /* 0x000e220000000a00 */
[----:B------:R-:W-:-:S02]  /*32770*/  F2FP.F16.F32.PACK_AB R117, R119, R118 ;  /* 0x000000767775723e */ /* 0x000fc400000000ff */
[----:B------:R-:W-:Y:S02]  /*32780*/  ISETP.NE.AND.EX P0, PT, RZ, UR5, PT, P0 ;  /* 0x00000005ff007c0c */ /* 0x000fe4000bf05300 */
[----:B------:R-:W-:Y:S02]  /*32790*/  F2FP.F16.F32.PACK_AB R36, R37, R36 ;  /* 0x000000242524723e */ /* 0x000fe400000000ff */
[----:B------:R-:W-:Y:S01]  /*327a0*/  F2FP.F16.F32.PACK_AB R37, R39, R38 ;  /* 0x000000262725723e */ /* 0x000fe200000000ff */
[----:B------:R-:W-:Y:S01]  /*327b0*/  STSM.16.M88.4 [R88], R112 ;  /* 0x0000007058007844 */ /* 0x000fe20000000200 */
[----:B------:R-:W-:Y:S01]  /*327c0*/  F2FP.F16.F32.PACK_AB R68, R69, R68 ;  /* 0x000000444544723e */ /* 0x000fe200000000ff */
[----:B------:R-:W1:Y:S01]  /*327d0*/  LDC.64 R6, c[0x0][0xd00] ;  /* 0x00034000ff067b82 */ /* 0x000e620000000a00 */
        /* <DEDUP_REMOVED lines=9> */
[----:B0-----:R-:W-:-:S04]  /*32870*/  ISETP.NE.U32.AND P1, PT, R4, RZ, PT ;  /* 0x000000ff0400720c */ /* 0x001fc80003f25070 */
[----:B------:R-:W-:Y:S02]  /*32880*/  ISETP.NE.AND.EX P1, PT, R5, RZ, PT, P1 ;  /* 0x000000ff0500720c */ /* 0x000fe40003f25310 */
[----:B---3--:R-:W-:Y:S02]  /*32890*/  F2FP.F16.F32.PACK_AB R28, R29, R28 ;  /* 0x0000001c1d1c723e */ /* 0x008fe400000000ff */
[----:B------:R-:W-:Y:S02]  /*328a0*/  F2FP.F16.F32.PACK_AB R29, R31, R30 ;  /* 0x0000001e1f1d723e */ /* 0x000fe400000000ff */
[----:B------:R-:W-:Y:S02]  /*328b0*/  F2FP.F16.F32.PACK_AB R12, R13, R12 ;  /* 0x0000000c0d0c723e */ /* 0x000fe400000000ff */
[----:B------:R-:W-:Y:S02]  /*328c0*/  F2FP.F16.F32.PACK_AB R13, R15, R14 ;  /* 0x0000000e0f0d723e */ /* 0x000fe400000000ff */
[----:B------:R-:W-:-:S02]  /*328d0*/  F2FP.F16.F32.PACK_AB R118, R9, R8 ;  /* 0x000000080976723e */ /* 0x000fc400000000ff */
[----:B------:R-:W-:Y:S01]  /*328e0*/  F2FP.F16.F32.PACK_AB R119, R11, R10 ;  /* 0x0000000a0b77723e */ /* 0x000fe200000000ff */
[----:B------:R-:W0:Y:S01]  /*328f0*/  @P0 LDC.64 R8, c[0x0][0xd08] ;  /* 0x00034200ff080b82 */ /* 0x000e220000000a00 */
[----:B------:R-:W-:Y:S02]  /*32900*/  F2FP.F16.F32.PACK_AB R14, R25, R24 ;  /* 0x00000018190e723e */ /* 0x000fe400000000ff */
[----:B------:R-:W-:Y:S02]  /*32910*/  F2FP.F16.F32.PACK_AB R15, R27, R26 ;  /* 0x0000001a1b0f723e */ /* 0x000fe400000000ff */
[----:B------:R-:W-:Y:S02]  /*32920*/  F2FP.F16.F32.PACK_AB R30, R33, R32 ;  /* 0x00000020211e723e */ /* 0x000fe400000000ff */
[----:B------:R-:W-:Y:S01]  /*32930*/  F2FP.F16.F32.PACK_AB R31, R35, R34 ;  /* 0x00000022231f723e */ /* 0x000fe200000000ff */
[----:B------:R-:W-:Y:S01]  /*32940*/  STSM.16.M88.4 [R120], R116 ;  /* 0x0000007478007844 */ /* 0x000fe20000000200 */
[----:B------:R-:W-:-:S02]  /*32950*/  F2FP.F16.F32.PACK_AB R38, R41, R40 ;  /* 0x000000282926723e */ /* 0x000fc400000000ff */
[----:B------:R-:W-:Y:S01]  /*32960*/  F2FP.F16.F32.PACK_AB R39, R43, R42 ;  /* 0x0000002a2b27723e */ /* 0x000fe200000000ff */
[----:B------:R-:W-:Y:S04]  /*32970*/  STSM.16.M88.4 [R121], R12 ;  /* 0x0000000c79007844 */ /* 0x000fe80000000200 */
[----:B------:R-:W-:Y:S04]  /*32980*/  STSM.16.M88.4 [R122], R28 ;  /* 0x0000001c7a007844 */ /* 0x000fe80000000200 */
[----:B------:R-:W-:Y:S01]  /*32990*/  STSM.16.M88.4 [R123], R36 ;  /* 0x000000247b007844 */ /* 0x000fe20000000200 */
[----:B------:R-:W-:Y:S01]  /*329a0*/  ULDC UR4, c[0x0][0xb88] ;  /* 0x0002e20000047ab9 */ /* 0x000fe20000000800 */
[----:B-1----:R-:W-:-:S04]  /*329b0*/  IMAD.WIDE R6, R193, 0x4, R6 ;  /* 0x00000004c1067825 */ /* 0x002fc800078e0206 */
[----:B0-----:R-:W-:Y:S01]  /*329c0*/  @P0 IMAD.WIDE R8, R193, 0x4, R8 ;  /* 0x00000004c1080825 */ /* 0x001fe200078e0208 */
[----:B--2---:R-:W-:Y:S02]  /*329d0*/  F2FP.F16.F32.PACK_AB R44, R45, R44 ;  /* 0x0000002c2d2c723e */ /* 0x004fe400000000ff */
[----:B------:R-:W-:Y:S02]  /*329e0*/  F2FP.F16.F32.PACK_AB R45, R47, R46 ;  /* 0x0000002e2f2d723e */ /* 0x000fe400000000ff */
[----:B----4-:R-:W-:Y:S02]  /*329f0*/  F2FP.F16.F32.PACK_AB R52, R53, R52 ;  /* 0x000000343534723e */ /* 0x010fe400000000ff */
[----:B------:R-:W-:Y:S02]  /*32a00*/  F2FP.F16.F32.PACK_AB R46, R49, R48 ;  /* 0x00000030312e723e */ /* 0x000fe400000000ff */
[----:B------:R-:W-:Y:S02]  /*32a10*/  F2FP.F16.F32.PACK_AB R47, R51, R50 ;  /* 0x00000032332f723e */ /* 0x000fe400000000ff */
[----:B------:R-:W-:-:S02]  /*32a20*/  F2FP.F16.F32.PACK_AB R53, R55, R54 ;  /* 0x000000363735723e */ /* 0x000fc400000000ff */
[----:B------:R-:W-:Y:S01]  /*32a30*/  F2FP.F16.F32.PACK_AB R78, R81, R80 ;  /* 0x00000050514e723e */ /* 0x000fe200000000ff */
[----:B------:R0:W-:Y:S01]  /*32a40*/  STSM.16.M88.4 [R19], R44 ;  /* 0x0000002c13007844 */ /* 0x0001e20000000200 */
        /* <DEDUP_REMOVED lines=12> */
[----:B------:R-:W-:Y:S02]  /*32b10*/  F2FP.F16.F32.PACK_AB R87, R95, R94 ;  /* 0x0000005e5f57723e */ /* 0x000fe400000000ff */
[----:B------:R-:W-:Y:S01]  /*32b20*/  F2FP.F16.F32.PACK_AB R97, R99, R98 ;  /* 0x000000626361723e */ /* 0x000fe200000000ff */
[----:B------:R-:W-:Y:S01]  /*32b30*/  STSM.16.M88.4 [R21], R60 ;  /* 0x0000003c15007844 */ /* 0x000fe20000000200 */
[----:B------:R-:W-:Y:S02]  /*32b40*/  F2FP.F16.F32.PACK_AB R98, R101, R100 ;  /* 0x000000646562723e */ /* 0x000fe400000000ff */
[----:B------:R-:W-:Y:S01]  /*32b50*/  F2FP.F16.F32.PACK_AB R99, R103, R102 ;  /* 0x000000666763723e */ /* 0x000fe200000000ff */
[----:B------:R1:W-:Y:S04]  /*32b60*/  STSM.16.M88.4 [R0], R68 ;  /* 0x0000004400007844 */ /* 0x0003e80000000200 */
[----:B------:R2:W-:Y:S04]  /*32b70*/  STSM.16.M88.4 [R3], R76 ;  /* 0x0000004c03007844 */ /* 0x0005e80000000200 */
[----:B------:R2:W-:Y:S04]  /*32b80*/  STSM.16.M88.4 [R18], R84 ;  /* 0x0000005412007844 */ /* 0x0005e80000000200 */
[----:B------:R2:W-:Y:S04]  /*32b90*/  STSM.16.M88.4 [R124], R96 ;  /* 0x000000607c007844 */ /* 0x0005e80000000200 */
[----:B------:R2:W-:Y:S01]  /*32ba0*/  STSM.16.M88.4 [R125], R104 ;  /* 0x000000687d007844 */ /* 0x0005e20000000200 */
[----:B0-----:R-:W-:Y:S01]  /*32bb0*/  IMAD.MOV.U32 R19, RZ, RZ, RZ ;  /* 0x000000ffff137224 */ /* 0x001fe200078e00ff */
[----:B------:R-:W-:Y:S01]  /*32bc0*/  BAR.SYNC.DEFER_BLOCKING 0x1, 0x100 ;  /* 0x0044000000007b1d */ /* 0x000fe20000010000 */
[----:B-1----:R-:W-:Y:S01]  /*32bd0*/  IMAD.U32 R0, RZ, RZ, UR4 ;  /* 0x00000004ff007e24 */ /* 0x002fe2000f8e00ff */
[----:B------:R-:W-:-:S04]  /*32be0*/  ISETP.NE.AND P2, PT, R188, RZ, PT ;  /* 0x000000ffbc00720c */ /* 0x000fc80003f45270 */
[----:B------:R-:W-:Y:S01]  /*32bf0*/  ULDC UR4, c[0x0][0xbd4] ;  /* 0x0002f50000047ab9 */ /* 0x000fe20000000800 */
[----:B------:R2:W5:Y:S04]  /*32c00*/  @P1 LDG.E R19, desc[UR44][R6.64] ;  /* 0x0000002c06131981 */ /* 0x000568000c1e1900 */
[----:B------:R2:W5:Y:S01]  /*32c10*/  @P0 LDG.E R0, desc[UR44][R8.64] ;  /* 0x0000002c08000981 */ /* 0x000562000c1e1900 */
[----:B------:R-:W-:Y:S01]  /*32c20*/  SEL R188, R188, UR4, P2 ;  /* 0x00000004bcbc7c07 */ /* 0x000fe20009000000 */
[----:B------:R-:W-:Y:S06]  /*32c30*/  @P0 BRA `(.L_x_6801) ;  /* 0x0000000000100947 */ /* 0x000fec0003800000 */
[----:B------:R-:W-:Y:S05]  /*32c40*/  @!P1 BRA `(.L_x_6801) ;  /* 0x00000000000c9947 */ /* 0x000fea0003800000 */
[----:B--2---:R-:W2:Y:S04]  /*32c50*/  LDG.E R3, desc[UR44][R6.64] ;  /* 0x0000002c06037981 */ /* 0x004ea8000c1e1900 */
[----:B-----5:R-:W2:Y:S02]  /*32c60*/  LDG.E R0, desc[UR44][R6.64+0x4] ;  /* 0x0000042c06007981 */ /* 0x020ea4000c1e1900 */
[----:B--2---:R-:W-:-:S07]  /*32c70*/  IMAD.IADD R0, R0, 0x1, -R3 ;  /* 0x0000000100007824 */ /* 0x004fce00078e0a03 */
.L_x_6801:
[----:B--2---:R-:W0:Y:S01]  /*32c80*/  SHFL.IDX PT, R3, R237, RZ, 0x1f ;  /* 0x00001fffed037589 */ /* 0x004e2200000e0000 */
[----:B------:R-:W-:Y:S02]  /*32c90*/  ISETP.NE.U32.AND P0, PT, R4, RZ, PT ;  /* 0x000000ff0400720c */ /* 0x000fe40003f05070 */
[----:B------:R-:W-:Y:S02]  /*32ca0*/  ISETP.GT.AND P3, PT, R188, 0x1, PT ;  /* 0x00000001bc00780c */ /* 0x000fe40003f64270 */
[----:B------:R-:W-:Y:S02]  /*32cb0*/  ISETP.NE.AND.EX P0, PT, R5, RZ, PT, P0 ;  /* 0x000000ff0500720c */ /* 0x000fe40003f05300 */
[----:B0-----:R-:W-:Y:S02]  /*32cc0*/  ISETP.NE.AND P1, PT, R3, RZ, PT ;  /* 0x000000ff0300720c */ /* 0x001fe40003f25270 */
[----:B-----5:R-:W-:-:S11]  /*32cd0*/  SHF.R.S32.HI R3, RZ, 0x1f, R19 ;  /* 0x0000001fff037819 */ /* 0x020fd60000011413 */
[----:B------:R-:W-:Y:S05]  /*32ce0*/  @P1 BRA `(.L_x_6802) ;  /* 0x0000000400141947 */ /* 0x000fea0003800000 */
[----:B------:R-:W2:Y:S01]  /*32cf0*/  LDL R6, [R1+0x4d0] ;  /* 0x0004d00001067983 */ /* 0x000ea20000100800 */
[----:B------:R-:W0:Y:S03]  /*32d00*/  LDC R33, c[0x0][0xce8] ;  /* 0x00033a00ff217b82 */ /* 0x000e260000000800 */
[----:B------:R-:W3:Y:S04]  /*32d10*/  LDL R7, [R1+0x4e0] ;  /* 0x0004e00001077983 */ /* 0x000ee80000100800 */
[----:B------:R-:W4:Y:S01]  /*32d20*/  LDL R21, [R1+0x434] ;  /* 0x0004340001157983 */ /* 0x000f220000100800 */
[----:B------:R-:W-:Y:S02]  /*32d30*/  IMAD.IADD R24, R160, 0x1, R164 ;  /* 0x00000001a0187824 */ /* 0x000fe400078e02a4 */
[----:B0-----:R-:W-:Y:S01]  /*32d40*/  IMAD R37, R0, R33, RZ ;  /* 0x0000002100257224 */ /* 0x001fe200078e02ff */
[----:B------:R-:W-:Y:S01]  /*32d50*/  ISETP.GT.AND P5, PT, R188, 0x1, PT ;  /* 0x00000001bc00780c */ /* 0x000fe20003fa4270 */
[----:B------:R-:W-:-:S05]  /*32d60*/  IMAD.MOV.U32 R18, RZ, RZ, 0xab8 ;  /* 0x00000ab8ff127424 */ /* 0x000fca00078e00ff */
[----:B------:R-:W-:-:S04]  /*32d70*/  SEL R18, R18, 0xa78, P5 ;  /* 0x00000a7812127807 */ /* 0x000fc80002800000 */
[----:B------:R-:W0:Y:S08]  /*32d80*/  LDC.64 R12, c[0x0][R18+0x220] ;  /* 0x00008800120c7b82 */ /* 0x000e300000000a00 */
[----:B------:R-:W1:Y:S01]  /*32d90*/  LDC.64 R10, c[0x0][R18+0x218] ;  /* 0x00008600120a7b82 */ /* 0x000e620000000a00 */
[----:B------:R-:W-:-:S07]  /*32da0*/  ISETP.NE.AND P6, PT, R33, 0x1, PT ;  /* 0x000000012100780c */ /* 0x000fce0003fc5270 */
[----:B------:R-:W5:Y:S01]  /*32db0*/  LDC.64 R8, c[0x0][R18+0x228] ;  /* 0x00008a0012087b82 */ /* 0x000f620000000a00 */
[----:B------:R-:W-:-:S07]  /*32dc0*/  ISETP.NE.U32.AND P2, PT, R4, RZ, PT ;  /* 0x000000ff0400720c */ /* 0x000fce0003f45070 */
[----:B------:R-:W0:Y:S01]  /*32dd0*/  @P6 LDC R14, c[0x0][0xcec] ;  /* 0x00033b00ff0e6b82 */ /* 0x000e220000000800 */
[----:B--2---:R-:W-:-:S07]  /*32de0*/  IMAD.MOV R6, RZ, RZ, -R6 ;  /* 0x000000ffff067224 */ /* 0x004fce00078e0a06 */
[----:B------:R-:W2:Y:S01]  /*32df0*/  @P6 LDC R20, c[0x0][0xcf0] ;  /* 0x00033c00ff146b82 */ /* 0x000ea20000000800 */
[----:B---3--:R-:W-:-:S04]  /*32e00*/  ISETP.NE.AND P1, PT, R7, R6, PT ;  /* 0x000000060700720c */ /* 0x008fc80003f25270 */
[----:B------:R-:W-:-:S13]  /*32e10*/  ISETP.GE.OR P4, PT, R24, R37, P1 ;  /* 0x000000251800720c */ /* 0x000fda0000f86670 */
[----:B------:R-:W3:Y:S01]  /*32e20*/  @!P4 LDL R27, [R1+0x210] ;  /* 0x00021000011bc983 */ /* 0x000ee20000100800 */
[----:B------:R-:W5:Y:S01]  /*32e30*/  LDC.64 R6, c[0x0][R18+0x210] ;  /* 0x0000840012067b82 */ /* 0x000f620000000a00 */
[----:B------:R-:W-:Y:S01]  /*32e40*/  ISETP.NE.AND.EX P2, PT, R5, RZ, PT, P2 ;  /* 0x000000ff0500720c */ /* 0x000fe20003f45320 */
[----:B----4-:R-:W-:Y:S01]  /*32e50*/  IMAD.IADD R35, R21, 0x1, R164 ;  /* 0x0000000115237824 */ /* 0x010fe200078e02a4 */
[----:B------:R-:W-:Y:S01]  /*32e60*/  SHF.R.S32.HI R15, RZ, 0x1f, R193 ;  /* 0x0000001fff0f7819 */ /* 0x000fe200000114c1 */
[----:B------:R-:W-:Y:S01]  /*32e70*/  BSSY B1, `(.L_x_6802) ;  /* 0x000002c000017945 */ /* 0x000fe20003800000 */
[----:B------:R-:W-:Y:S01]  /*32e80*/  SEL R29, R193, RZ, !P2 ;  /* 0x000000ffc11d7207 */ /* 0x000fe20005000000 */
[----:B0-----:R-:W-:Y:S01]  /*32e90*/  @P6 IMAD.HI.U32 R25, R35, R14, RZ ;  /* 0x0000000e23196227 */ /* 0x001fe200078e00ff */
[----:B------:R-:W-:Y:S01]  /*32ea0*/  SEL R31, R15, RZ, !P2 ;  /* 0x000000ff0f1f7207 */ /* 0x000fe20005000000 */
[----:B------:R-:W0:Y:S02]  /*32eb0*/  LDC.64 R4, c[0x0][0xca8] ;  /* 0x00032a00ff047b82 */ /* 0x000e240000000a00 */
[----:B------:R-:W-:-:S02]  /*32ec0*/  IMAD R13, R13, R29, RZ ;  /* 0x0000001d0d0d7224 */ /* 0x000fc400078e02ff */
[----:B------:R-:W-:-:S04]  /*32ed0*/  IMAD.WIDE.U32 R14, R12, R29, RZ ;  /* 0x0000001d0c0e7225 */ /* 0x000fc800078e00ff */
[----:B------:R-:W-:Y:S02]  /*32ee0*/  IMAD R31, R12, R31, R13 ;  /* 0x0000001f0c1f7224 */ /* 0x000fe400078e020d */
[-C--:B-1----:R-:W-:Y:S01]  /*32ef0*/  IMAD R29, R11, R166.reuse, RZ ;  /* 0x000000a60b1d7224 */ /* 0x082fe200078e02ff */
[----:B------:R-:W-:Y:S01]  /*32f00*/  SEL R11, R194, RZ, P5 ;  /* 0x000000ffc20b7207 */ /* 0x000fe20002800000 */
[----:B------:R-:W-:-:S04]  /*32f10*/  IMAD.WIDE.U32 R12, R10, R166, RZ ;  /* 0x000000a60a0c7225 */ /* 0x000fc800078e00ff */
[----:B------:R-:W-:Y:S01]  /*32f20*/  IMAD.MOV.U32 R21, RZ, RZ, R35 ;  /* 0x000000ffff157224 */ /* 0x000fe200078e0023 */
[----:B--2---:R-:W-:Y:S01]  /*32f30*/  @P6 SHF.R.U32.HI R21, RZ, R20, R25 ;  /* 0x00000014ff156219 */ /* 0x004fe20000011619 */
[----:B------:R-:W-:Y:S01]  /*32f40*/  IMAD.IADD R29, R13, 0x1, R29 ;  /* 0x000000010d1d7824 */ /* 0x000fe200078e021d */
[----:B------:R-:W-:Y:S01]  /*32f50*/  IADD3 R14, P2, P6, R14, R12, R19 ;  /* 0x0000000c0e0e7210 */ /* 0x000fe20007e5e013 */
[----:B------:R-:W-:Y:S02]  /*32f60*/  IMAD.IADD R10, R15, 0x1, R31 ;  /* 0x000000010f0a7824 */ /* 0x000fe400078e021f */
[-C--:B-----5:R-:W-:Y:S01]  /*32f70*/  IMAD R13, R9, R11.reuse, RZ ;  /* 0x0000000b090d7224 */ /* 0x0a0fe200078e02ff */
[----:B0-----:R-:W0:Y:S01]  /*32f80*/  @!P5 LDC R4, c[0x0][0xc50] ;  /* 0x00031400ff04db82 */ /* 0x001e220000000800 */
[----:B------:R-:W-:Y:S01]  /*32f90*/  IMAD.WIDE.U32 R8, R8, R11, RZ ;  /* 0x0000000b08087225 */ /* 0x000fe200078e00ff */
[----:B------:R-:W-:-:S03]  /*32fa0*/  IADD3.X R10, R10, R29, R3, P2, P6 ;  /* 0x0000001d0a0a7210 */ /* 0x000fc600017ec403 */
[----:B------:R-:W-:Y:S02]  /*32fb0*/  IMAD.MOV R12, RZ, RZ, -R21 ;  /* 0x000000ffff0c7224 */ /* 0x000fe400078e0a15 */
[----:B------:R-:W-:Y:S01]  /*32fc0*/  IMAD.IADD R13, R9, 0x1, R13 ;  /* 0x00000001090d7824 */ /* 0x000fe200078e020d */
[----:B------:R-:W1:Y:S01]  /*32fd0*/  @!P5 LDC R5, c[0x0][0xc54] ;  /* 0x00031500ff05db82 */ /* 0x000e620000000800 */
[----:B------:R-:W-:Y:S01]  /*32fe0*/  IADD3 R8, P2, P5, R21, R14, R8 ;  /* 0x0000000e15087210 */ /* 0x000fe20007d5e008 */
[----:B------:R-:W-:Y:S01]  /*32ff0*/  IMAD R11, R33, R12, R35 ;  /* 0x0000000c210b7224 */ /* 0x000fe200078e0223 */
[----:B------:R-:W-:-:S04]  /*33000*/  SHF.R.S32.HI R21, RZ, 0x1f, R21 ;  /* 0x0000001fff157819 */ /* 0x000fc80000011415 */
[----:B------:R-:W-:Y:S01]  /*33010*/  IADD3.X R9, R21, R10, R13, P2, P5 ;  /* 0x0000000a15097210 */ /* 0x000fe200017ea40d */
[-C--:B------:R-:W-:Y:S01]  /*33020*/  IMAD R7, R7, R11.reuse, RZ ;  /* 0x0000000b07077224 */ /* 0x080fe200078e02ff */
[----:B------:R-:W-:Y:S01]  /*33030*/  SHF.R.S32.HI R13, RZ, 0x1f, R11 ;  /* 0x0000001fff0d7819 */ /* 0x000fe2000001140b */
[----:B------:R-:W-:-:S04]  /*33040*/  IMAD.WIDE.U32 R8, R6, R11, R8 ;  /* 0x0000000b06087225 */ /* 0x000fc800078e0008 */
[----:B------:R-:W-:-:S04]  /*33050*/  IMAD R7, R6, R13, R7 ;  /* 0x0000000d06077224 */ /* 0x000fc800078e0207 */
[----:B------:R-:W-:Y:S01]  /*33060*/  IMAD.IADD R6, R9, 0x1, R7 ;  /* 0x0000000109067824 */ /* 0x000fe200078e0207 */
[----:B0-----:R-:W-:-:S04]  /*33070*/  LEA R9, P2, R8, R4, 0x2 ;  /* 0x0000000408097211 */ /* 0x001fc800078410ff */
[----:B-1----:R-:W-:Y:S01]  /*33080*/  LEA.HI.X R10, R8, R5, R6, 0x2, P2 ;  /* 0x00000005080a7211 */ /* 0x002fe200010f1406 */
[----:B------:R-:W-:Y:S01]  /*33090*/  VIADD R8, R24, 0x8 ;  /* 0x0000000818087836 */ /* 0x000fe20000000000 */
[----:B------:R-:W-:Y:S04]  /*330a0*/  SHFL.IDX PT, R6, R9, RZ, 0x1c1f ;  /* 0x001c1fff09067589 */ /* 0x000fe800000e0000 */
[----:B------:R-:W3:Y:S01]  /*330b0*/  SHFL.IDX PT, R7, R10, RZ, 0x1c1f ;  /* 0x001c1fff0a077589 */ /* 0x000ee200000e0000 */
[----:B------:R-:W-:-:S03]  /*330c0*/  ISETP.GE.OR P1, PT, R8, R37, P1 ;  /* 0x000000250800720c */ /* 0x000fc60000f26670 */
[----:B------:R0:W1:Y:S04]  /*330d0*/  SHFL.IDX PT, R4, R9, 0x1, 0x1c1f ;  /* 0x003c1f0009047f89 */ /* 0x00006800000e0000 */
[----:B------:R0:W2:Y:S04]  /*330e0*/  SHFL.IDX PT, R5, R10, 0x1, 0x1c1f ;  /* 0x003c1f000a057f89 */ /* 0x0000a800000e0000 */
[----:B---3--:R0:W-:Y:S02]  /*330f0*/  @!P4 ST.E desc[UR44][R6.64], R27 ;  /* 0x0000001b0600c985 */ /* 0x0081e4000c10192c */
[----:B-12---:R-:W-:Y:S05]  /*33100*/  @P1 BRA `(.L_x_6803) ;  /* 0x0000000000081947 */ /* 0x006fea0003800000 */
[----:B0-----:R-:W2:Y:S04]  /*33110*/  LDL R7, [R1+0x214] ;  /* 0x0002140001077983 */ /* 0x001ea80000100800 */
[----:B--2---:R1:W-:Y:S02]  /*33120*/  ST.E desc[UR44][R4.64], R7 ;  /* 0x0000000704007985 */ /* 0x0043e4000c10192c */
.L_x_6803:
[----:B------:R-:W-:Y:S05]  /*33130*/  BSYNC B1 ;  /* 0x0000000000017941 */ /* 0x000fea0003800000 */
.L_x_6802:
[----:B------:R-:W-:Y:S01]  /*33140*/  SEL R21, R193, RZ, !P0 ;  /* 0x000000ffc1157207 */ /* 0x000fe20004000000 */
[----:B------:R-:W-:Y:S06]  /*33150*/  @P3 BRA `(.L_x_6804) ;  /* 0x0000000c00f43947 */ /* 0x000fec0003800000 */
[----:B------:R-:W2:Y:S01]  /*33160*/  LDL R76, [R1+0x444] ;  /* 0x00044400014c7983 */ /* 0x000ea20000100800 */
[----:B-1----:R-:W-:Y:S01]  /*33170*/  IMAD R4, R228, 0x40, R190 ;  /* 0x00000040e4047824 */ /* 0x002fe200078e02be */
[----:B------:R-:W1:Y:S01]  /*33180*/  LDC R81, c[0x0][0xce8] ;  /* 0x00033a00ff517b82 */ /* 0x000e620000000800 */
[----:B------:R-:W-:Y:S01]  /*33190*/  IMAD.MOV.U32 R5, RZ, RZ, 0x2 ;  /* 0x00000002ff057424 */ /* 0x000fe200078e00ff */
[----:B------:R-:W-:-:S03]  /*331a0*/  ULDC.64 UR4, c[0x0][0xba0] ;  /* 0x0002e80000047ab9 */ /* 0x000fc60000000a00 */
[----:B------:R-:W-:-:S03]  /*331b0*/  IMAD.WIDE R4, R4, R5, UR42 ;  /* 0x0000002a04047e25 */ /* 0x000fc6000f8e0205 */
[C---:B------:R-:W-:Y:S02]  /*331c0*/  IADD3 R41, P2, R4.reuse, 0x7000, RZ ;  /* 0x0000700004297810 */ /* 0x040fe40007f5e0ff */
[----:B------:R-:W-:Y:S02]  /*331d0*/  IADD3 R33, P0, R4, 0x5000, RZ ;  /* 0x0000500004217810 */ /* 0x000fe40007f1e0ff */
[----:B------:R-:W-:Y:S01]  /*331e0*/  LOP3.LUT R40, R41, 0x380, RZ, 0xc0, !PT ;  /* 0x0000038029287812 */ /* 0x000fe200078ec0ff */
[----:B------:R-:W-:Y:S01]  /*331f0*/  IMAD R18, R3, UR4, RZ ;  /* 0x0000000403127c24 */ /* 0x000fe2000f8e02ff */
[----:B------:R-:W-:Y:S01]  /*33200*/  LOP3.LUT R32, R33, 0x380, RZ, 0xc0, !PT ;  /* 0x0000038021207812 */ /* 0x000fe200078ec0ff */
[----:B------:R-:W3:Y:S01]  /*33210*/  LDC R3, c[0x0][0xbc8] ;  /* 0x0002f200ff037b82 */ /* 0x000ee20000000800 */
[----:B------:R-:W-:Y:S02]  /*33220*/  SHF.R.U64 R40, R40, 0x3, RZ ;  /* 0x0000000328287819 */ /* 0x000fe400000012ff */
[----:B------:R-:W-:-:S02]  /*33230*/  IADD3 R37, P1, R4, 0x6000, RZ ;  /* 0x0000600004257810 */ /* 0x000fc40007f3e0ff */
[----:B------:R-:W-:Y:S01]  /*33240*/  LOP3.LUT R40, R40, R41, RZ, 0x3c, !PT ;  /* 0x0000002928287212 */ /* 0x000fe200078e3cff */
[--C-:B------:R-:W-:Y:S01]  /*33250*/  IMAD.X R41, RZ, RZ, R5.reuse, P2 ;  /* 0x000000ffff297224 */ /* 0x100fe200010e0605 */
[----:B------:R-:W-:Y:S02]  /*33260*/  IADD3 R69, P2, R4, 0xe000, RZ ;  /* 0x0000e00004457810 */ /* 0x000fe40007f5e0ff */
[----:B------:R-:W-:Y:S02]  /*33270*/  SHF.R.U64 R32, R32, 0x3, RZ ;  /* 0x0000000320207819 */ /* 0x000fe400000012ff */
[----:B------:R-:W-:Y:S01]  /*33280*/  LOP3.LUT R68, R69, 0x380, RZ, 0xc0, !PT ;  /* 0x0000038045447812 */ /* 0x000fe200078ec0ff */
[----:B------:R-:W-:Y:S01]  /*33290*/  IMAD R77, R19, UR5, R18 ;  /* 0x00000005134d7c24 */ /* 0x000fe2000f8e0212 */
[----:B------:R-:W-:Y:S01]  /*332a0*/  LOP3.LUT R36, R37, 0x380, RZ, 0xc0, !PT ;  /* 0x0000038025247812 */ /* 0x000fe200078ec0ff */
[----:B------:R-:W5:Y:S01]  /*332b0*/  LD.E.128 R40, desc[UR44][R40.64] ;  /* 0x0000002c28287980 */ /* 0x000f62000c101d00 */
[----:B------:R-:W-:Y:S01]  /*332c0*/  SHF.R.U64 R68, R68, 0x3, RZ ;  /* 0x0000000344447819 */ /* 0x000fe200000012ff */
[----:B------:R-:W-:Y:S01]  /*332d0*/  IMAD.WIDE.U32 R18, R19, UR4, RZ ;  /* 0x0000000413127c25 */ /* 0x000fe2000f8e00ff */
[----:B------:R-:W-:Y:S01]  /*332e0*/  LOP3.LUT R32, R32, R33, RZ, 0x3c, !PT ;  /* 0x0000002120207212 */ /* 0x000fe200078e3cff */
[----:B------:R-:W-:Y:S01]  /*332f0*/  ULDC.64 UR4, c[0x0][0xbe8] ;  /* 0x0002fa0000047ab9 */ /* 0x000fe20000000a00 */
[----:B------:R-:W-:Y:S01]  /*33300*/  LOP3.LUT R68, R68, R69, RZ, 0x3c, !PT ;  /* 0x0000004544447212 */ /* 0x000fe200078e3cff */
[--C-:B------:R-:W-:Y:S01]  /*33310*/  IMAD.X R69, RZ, RZ, R5.reuse, P2 ;  /* 0x000000ffff457224 */ /* 0x100fe200010e0605 */
[----:B-1----:R-:W-:Y:S01]  /*33320*/  ISETP.NE.AND P2, PT, R81, 0x1, PT ;  /* 0x000000015100780c */ /* 0x002fe20003f45270 */
[----:B------:R-:W-:Y:S01]  /*33330*/  IMAD.X R33, RZ, RZ, R5, P0 ;  /* 0x000000ffff217224 */ /* 0x000fe200000e0605 */
[----:B0-----:R-:W-:-:S02]  /*33340*/  IADD3 R9, P3, R4, 0x1000, RZ ;  /* 0x0000100004097810 */ /* 0x001fc40007f7e0ff */
[----:B------:R-:W-:Y:S01]  /*33350*/  SHF.R.U64 R36, R36, 0x3, RZ ;  /* 0x0000000324247819 */ /* 0x000fe200000012ff */
[----:B------:R-:W-:Y:S01]  /*33360*/  IMAD.IADD R19, R19, 0x1, R77 ;  /* 0x0000000113137824 */ /* 0x000fe200078e024d */
[----:B------:R-:W-:Y:S01]  /*33370*/  IADD3 R61, P0, R4, 0xc000, RZ ;  /* 0x0000c000043d7810 */ /* 0x000fe20007f1e0ff */
[----:B------:R-:W5:Y:S01]  /*33380*/  LD.E.128 R32, desc[UR44][R32.64] ;  /* 0x0000002c20207980 */ /* 0x000f62000c101d00 */
[----:B------:R-:W-:Y:S02]  /*33390*/  LOP3.LUT R8, R9, 0x380, RZ, 0xc0, !PT ;  /* 0x0000038009087812 */ /* 0x000fe400078ec0ff */
[----:B------:R-:W-:Y:S01]  /*333a0*/  LOP3.LUT R36, R36, R37, RZ, 0x3c, !PT ;  /* 0x0000002524247212 */ /* 0x000fe200078e3cff */
[----:B------:R-:W-:Y:S01]  /*333b0*/  IMAD.X R37, RZ, RZ, R5, P1 ;  /* 0x000000ffff257224 */ /* 0x000fe200008e0605 */
[----:B------:R-:W-:Y:S01]  /*333c0*/  LOP3.LUT R60, R61, 0x380, RZ, 0xc0, !PT ;  /* 0x000003803d3c7812 */ /* 0x000fe200078ec0ff */
[----:B------:R-:W0:Y:S01]  /*333d0*/  @P2 LDC R83, c[0x0][0xcec] ;  /* 0x00033b00ff532b82 */ /* 0x000e220000000800 */
[----:B------:R-:W-:Y:S01]  /*333e0*/  IADD3 R65, P1, R4, 0xd000, RZ ;  /* 0x0000d00004417810 */ /* 0x000fe20007f3e0ff */
[----:B------:R-:W-:Y:S01]  /*333f0*/  IMAD.WIDE.U32 R18, R166, UR4, R18 ;  /* 0x00000004a6127c25 */ /* 0x000fe2000f8e0012 */
[----:B------:R-:W-:Y:S01]  /*33400*/  SHF.R.U64 R8, R8, 0x3, RZ ;  /* 0x0000000308087819 */ /* 0x000fe200000012ff */
[----:B------:R-:W5:Y:S01]  /*33410*/  LD.E.128 R36, desc[UR44][R36.64] ;  /* 0x0000002c24247980 */ /* 0x000f62000c101d00 */
[----:B------:R-:W-:-:S02]  /*33420*/  SHF.R.U64 R60, R60, 0x3, RZ ;  /* 0x000000033c3c7819 */ /* 0x000fc400000012ff */
[----:B------:R-:W-:Y:S01]  /*33430*/  SHF.R.S32.HI R20, RZ, 0x1f, R21 ;  /* 0x0000001fff147819 */ /* 0x000fe20000011415 */
[----:B------:R-:W-:Y:S01]  /*33440*/  IMAD R19, R166, UR5, R19 ;  /* 0x00000005a6137c24 */ /* 0x000fe2000f8e0213 */
[----:B------:R-:W-:Y:S01]  /*33450*/  LOP3.LUT R64, R65, 0x380, RZ, 0xc0, !PT ;  /* 0x0000038041407812 */ /* 0x000fe200078ec0ff */
[----:B------:R-:W1:Y:S01]  /*33460*/  @P2 LDC R85, c[0x0][0xcf0] ;  /* 0x00033c00ff552b82 */ /* 0x000e620000000800 */
[----:B------:R-:W-:Y:S01]  /*33470*/  LOP3.LUT R8, R8, R9, RZ, 0x3c, !PT ;  /* 0x0000000908087212 */ /* 0x000fe200078e3cff */
[----:B------:R-:W-:Y:S01]  /*33480*/  ULDC.64 UR4, c[0x0][0xbf0] ;  /* 0x0002fc0000047ab9 */ /* 0x000fe20000000a00 */
[C---:B------:R-:W-:Y:S01]  /*33490*/  IADD3 R13, P4, R4.reuse, 0x2000, RZ ;  /* 0x00002000040d7810 */ /* 0x040fe20007f9e0ff */
[--C-:B------:R-:W-:Y:S01]  /*334a0*/  IMAD.X R9, RZ, RZ, R5.reuse, P3 ;  /* 0x000000ffff097224 */ /* 0x100fe200018e0605 */
[----:B------:R-:W-:Y:S01]  /*334b0*/  IADD3 R25, P5, R4, 0x3000, RZ ;  /* 0x0000300004197810 */ /* 0x000fe20007fbe0ff */
[----:B------:R-:W-:Y:S01]  /*334c0*/  IMAD R20, R20, UR4, RZ ;  /* 0x0000000414147c24 */ /* 0x000fe2000f8e02ff */
[----:B------:R-:W-:Y:S01]  /*334d0*/  IADD3 R29, P6, R4, 0x4000, RZ ;  /* 0x00004000041d7810 */ /* 0x000fe20007fde0ff */
[----:B------:R-:W5:Y:S01]  /*334e0*/  LD.E.128 R68, desc[UR44][R68.64] ;  /* 0x0000002c44447980 */ /* 0x000f62000c101d00 */
[----:B------:R-:W-:Y:S01]  /*334f0*/  LOP3.LUT R60, R60, R61, RZ, 0x3c, !PT ;  /* 0x0000003d3c3c7212 */ /* 0x000fe200078e3cff */
[----:B------:R-:W-:Y:S01]  /*33500*/  IMAD.X R61, RZ, RZ, R5, P0 ;  /* 0x000000ffff3d7224 */ /* 0x000fe200000e0605 */
[----:B------:R-:W-:-:S02]  /*33510*/  IADD3 R45, P3, R4, 0x8000, RZ ;  /* 0x00008000042d7810 */ /* 0x000fc40007f7e0ff */
[----:B------:R-:W-:Y:S02]  /*33520*/  SHF.R.U64 R64, R64, 0x3, RZ ;  /* 0x0000000340407819 */ /* 0x000fe400000012ff */
[----:B---3--:R-:W-:Y:S01]  /*33530*/  ISETP.GE.AND P0, PT, R187, R3, PT ;  /* 0x00000003bb00720c */ /* 0x008fe20003f06270 */
[----:B------:R-:W-:Y:S01]  /*33540*/  IMAD R79, R21, UR5, R20 ;  /* 0x00000005154f7c24 */ /* 0x000fe2000f8e0214 */
[----:B------:R-:W-:Y:S01]  /*33550*/  LOP3.LUT R12, R13, 0x380, RZ, 0xc0, !PT ;  /* 0x000003800d0c7812 */ /* 0x000fe200078ec0ff */
[----:B------:R-:W-:Y:S01]  /*33560*/  IMAD.WIDE.U32 R18, R21, UR4, R18 ;  /* 0x0000000415127c25 */ /* 0x000fe2000f8e0012 */
[----:B------:R-:W-:Y:S01]  /*33570*/  LOP3.LUT R24, R25, 0x380, RZ, 0xc0, !PT ;  /* 0x0000038019187812 */ /* 0x000fe200078ec0ff */
[----:B------:R-:W-:Y:S01]  /*33580*/  ULDC.64 UR4, c[0x0][0xbe0] ;  /* 0x0002f80000047ab9 */ /* 0x000fe20000000a00 */
[----:B------:R-:W-:Y:S01]  /*33590*/  LOP3.LUT R28, R29, 0x380, RZ, 0xc0, !PT ;  /* 0x000003801d1c7812 */ /* 0x000fe200078ec0ff */
[----:B------:R-:W5:Y:S01]  /*335a0*/  LD.E.128 R60, desc[UR44][R60.64] ;  /* 0x0000002c3c3c7980 */ /* 0x000f62000c101d00 */
[----:B------:R-:W-:-:S02]  /*335b0*/  LOP3.LUT R44, R45, 0x380, RZ, 0xc0, !PT ;  /* 0x000003802d2c7812 */ /* 0x000fc400078ec0ff */
[----:B------:R-:W-:Y:S01]  /*335c0*/  LOP3.LUT R64, R64, R65, RZ, 0x3c, !PT ;  /* 0x0000004140407212 */ /* 0x000fe200078e3cff */
[----:B------:R-:W-:Y:S01]  /*335d0*/  IMAD.X R65, RZ, RZ, R5, P1 ;  /* 0x000000ffff417224 */ /* 0x000fe200008e0605 */
[----:B------:R-:W-:Y:S02]  /*335e0*/  SEL R21, RZ, 0xffffffff, P0 ;  /* 0xffffffffff157807 */ /* 0x000fe40000000000 */
[----:B------:R-:W-:Y:S02]  /*335f0*/  SHF.R.U64 R12, R12, 0x3, RZ ;  /* 0x000000030c0c7819 */ /* 0x000fe400000012ff */
[----:B------:R-:W-:Y:S02]  /*33600*/  SHF.R.U64 R24, R24, 0x3, RZ ;  /* 0x0000000318187819 */ /* 0x000fe400000012ff */
[----:B------:R-:W-:Y:S02]  /*33610*/  SHF.R.U64 R28, R28, 0x3, RZ ;  /* 0x000000031c1c7819 */ /* 0x000fe400000012ff */
[----:B------:R-:W-:-:S02]  /*33620*/  ISETP.GE.AND P1, PT, R190, R3, PT ;  /* 0x00000003be00720c */ /* 0x000fc40003f26270 */
[----:B------:R-:W-:Y:S01]  /*33630*/  SHF.R.U64 R44, R44, 0x3, RZ ;  /* 0x000000032c2c7819 */ /* 0x000fe200000012ff */
[----:B------:R-:W-:Y:S01]  /*33640*/  IMAD.SHL.U32 R21, R21, 0x2, RZ ;  /* 0x0000000215157824 */ /* 0x000fe200078e00ff */
[----:B------:R-:W-:Y:S01]  /*33650*/  LOP3.LUT R12, R12, R13, RZ, 0x3c, !PT ;  /* 0x0000000d0c0c7212 */ /* 0x000fe200078e3cff */
[--C-:B------:R-:W-:Y:S01]  /*33660*/  IMAD.X R13, RZ, RZ, R5.reuse, P4 ;  /* 0x000000ffff0d7224 */ /* 0x100fe200020e0605 */
[----:B------:R-:W-:Y:S01]  /*33670*/  LOP3.LUT R24, R24, R25, RZ, 0x3c, !PT ;  /* 0x0000001918187212 */ /* 0x000fe200078e3cff */
[--C-:B------:R-:W-:Y:S01]  /*33680*/  IMAD.X R25, RZ, RZ, R5.reuse, P5 ;  /* 0x000000ffff197224 */ /* 0x100fe200028e0605 */
[----:B------:R-:W-:Y:S01]  /*33690*/  LOP3.LUT R28, R28, R29, RZ, 0x3c, !PT ;  /* 0x0000001d1c1c7212 */ /* 0x000fe200078e3cff */
[----:B------:R-:W-:Y:S01]  /*336a0*/  IMAD.X R29, RZ, RZ, R5, P6 ;  /* 0x000000ffff1d7224 */ /* 0x000fe200030e0605 */
[----:B------:R-:W-:Y:S02]  /*336b0*/  SEL R20, RZ, 0x1, P1 ;  /* 0x00000001ff147807 */ /* 0x000fe40000800000 */
[----:B------:R-:W-:Y:S01]  /*336c0*/  LOP3.LUT R11, R4, 0x380, RZ, 0xc0, !PT ;  /* 0x00000380040b7812 */ /* 0x000fe200078ec0ff */
[----:B------:R-:W-:Y:S01]  /*336d0*/  IMAD.IADD R19, R19, 0x1, R79 ;  /* 0x0000000113137824 */ /* 0x000fe200078e024f */
[----:B------:R-:W-:Y:S01]  /*336e0*/  LOP3.LUT R44, R44, R45, RZ, 0x3c, !PT ;  /* 0x0000002d2c2c7212 */ /* 0x000fe200078e3cff */
[----:B------:R-:W-:Y:S01]  /*336f0*/  IMAD.X R45, RZ, RZ, R5, P3 ;  /* 0x000000ffff2d7224 */ /* 0x000fe200018e0605 */
[----:B------:R-:W-:Y:S01]  /*33700*/  ISETP.GE.AND P0, PT, R186, R3, PT ;  /* 0x00000003ba00720c */ /* 0x000fe20003f06270 */
[----:B------:R-:W5:Y:S01]  /*33710*/  LD.E.128 R12, desc[UR44][R12.64] ;  /* 0x0000002c0c0c7980 */ /* 0x000f62000c101d00 */
[----:B------:R-:W-:-:S02]  /*33720*/  IADD3 R49, P4, R4, 0x9000, RZ ;  /* 0x0000900004317810 */ /* 0x000fc40007f9e0ff */
[C---:B------:R-:W-:Y:S01]  /*33730*/  IADD3 R53, P5, R4.reuse, 0xa000, RZ ;  /* 0x0000a00004357810 */ /* 0x040fe20007fbe0ff */
[----:B------:R-:W5:Y:S01]  /*33740*/  LD.E.128 R24, desc[UR44][R24.64] ;  /* 0x0000002c18187980 */ /* 0x000f62000c101d00 */
[C---:B------:R-:W-:Y:S02]  /*33750*/  IADD3 R57, P6, R4.reuse, 0xb000, RZ ;  /* 0x0000b00004397810 */ /* 0x040fe40007fde0ff */
[----:B------:R-:W-:Y:S01]  /*33760*/  IADD3 R7, P3, R4, 0xf000, RZ ;  /* 0x0000f00004077810 */ /* 0x000fe20007f7e0ff */
[----:B------:R-:W5:Y:S01]  /*33770*/  LD.E.128 R28, desc[UR44][R28.64] ;  /* 0x0000002c1c1c7980 */ /* 0x000f62000c101d00 */
[----:B------:R-:W-:Y:S02]  /*33780*/  LOP3.LUT R48, R49, 0x380, RZ, 0xc0, !PT ;  /* 0x0000038031307812 */ /* 0x000fe400078ec0ff */
[----:B------:R-:W-:Y:S01]  /*33790*/  LOP3.LUT R52, R53, 0x380, RZ, 0xc0, !PT ;  /* 0x0000038035347812 */ /* 0x000fe200078ec0ff */
[----:B------:R-:W-:Y:S01]  /*337a0*/  IMAD.X R73, RZ, RZ, R5, P3 ;  /* 0x000000ffff497224 */ /* 0x000fe200018e0605 */
[----:B------:R-:W-:Y:S01]  /*337b0*/  LOP3.LUT R56, R57, 0x380, RZ, 0xc0, !PT ;  /* 0x0000038039387812 */ /* 0x000fe200078ec0ff */
[----:B------:R-:W5:Y:S01]  /*337c0*/  LD.E.128 R44, desc[UR44][R44.64] ;  /* 0x0000002c2c2c7980 */ /* 0x000f62000c101d00 */
[----:B------:R-:W-:-:S02]  /*337d0*/  LOP3.LUT R6, R7, 0x380, RZ, 0xc0, !PT ;  /* 0x0000038007067812 */ /* 0x000fc400078ec0ff */
[----:B------:R-:W-:Y:S01]  /*337e0*/  ISETP.GE.AND P1, PT, R185, R3, PT ;  /* 0x00000003b900720c */ /* 0x000fe20003f26270 */
[----:B------:R-:W5:Y:S01]  /*337f0*/  LD.E.128 R64, desc[UR44][R64.64] ;  /* 0x0000002c40407980 */ /* 0x000f62000c101d00 */
[----:B------:R-:W-:Y:S02]  /*33800*/  SHF.R.U64 R48, R48, 0x3, RZ ;  /* 0x0000000330307819 */ /* 0x000fe400000012ff */
[----:B------:R-:W-:Y:S02]  /*33810*/  SHF.R.U64 R52, R52, 0x3, RZ ;  /* 0x0000000334347819 */ /* 0x000fe400000012ff */
[----:B------:R-:W-:Y:S02]  /*33820*/  SHF.R.U64 R56, R56, 0x3, RZ ;  /* 0x0000000338387819 */ /* 0x000fe400000012ff */
[----:B------:R-:W-:Y:S02]  /*33830*/  SHF.R.U64 R11, R11, 0x3, RZ ;  /* 0x000000030b0b7819 */ /* 0x000fe400000012ff */
[----:B------:R-:W-:-:S02]  /*33840*/  SHF.R.U64 R6, R6, 0x3, RZ ;  /* 0x0000000306067819 */ /* 0x000fc400000012ff */
        /* <DEDUP_REMOVED lines=8> */
[----:B------:R-:W-:-:S03]  /*338d0*/  LOP3.LUT R72, R6, R7, RZ, 0x3c, !PT ;  /* 0x0000000706487212 */ /* 0x000fc600078e3cff */
[----:B------:R-:W5:Y:S04]  /*338e0*/  LD.E.128 R8, desc[UR44][R8.64] ;  /* 0x0000002c08087980 */ /* 0x000f68000c101d00 */
        /* <DEDUP_REMOVED lines=9> */
[----:B---3--:R-:W3:Y:S01]  /*33980*/  FENCE.VIEW.ASYNC.S ;  /* 0x00000000000073c6 */ /* 0x008ee20000000000 */
[----:B------:R-:W-:Y:S01]  /*33990*/  BSSY B1, `(.L_x_6805) ;  /* 0x0000053000017945 */ /* 0x000fe20003800000 */
[----:B--2---:R-:W-:Y:S01]  /*339a0*/  IMAD R77, R76, 0x20, R228 ;  /* 0x000000204c4d7824 */ /* 0x004fe200078e02e4 */
[----:B------:R-:W-:-:S03]  /*339b0*/  LOP3.LUT R76, R21, 0x2, R20, 0xe2, !PT ;  /* 0x00000002154c7812 */ /* 0x000fc600078ee214 */
[----:B------:R-:W-:Y:S01]  /*339c0*/  IMAD.IADD R80, R164, 0x1, R77 ;  /* 0x00000001a4507824 */ /* 0x000fe200078e024d */
[----:B------:R-:W-:-:S03]  /*339d0*/  SEL R77, RZ, 0xffffffff, P0 ;  /* 0xffffffffff4d7807 */ /* 0x000fc60000000000 */
[----:B0-----:R-:W-:-:S04]  /*339e0*/  @P2 IMAD.HI.U32 R20, R80, R83, RZ ;  /* 0x0000005350142227 */ /* 0x001fc800078e00ff */
[----:B------:R-:W-:Y:S01]  /*339f0*/  IMAD.MOV.U32 R21, RZ, RZ, R80 ;  /* 0x000000ffff157224 */ /* 0x000fe200078e0050 */
[----:B-1----:R-:W-:Y:S01]  /*33a00*/  @P2 SHF.R.U32.HI R21, RZ, R85, R20 ;  /* 0x00000055ff152219 */ /* 0x002fe20000011614 */
[----:B------:R-:W-:Y:S01]  /*33a10*/  IMAD.SHL.U32 R77, R77, 0x4, RZ ;  /* 0x000000044d4d7824 */ /* 0x000fe200078e00ff */
[----:B------:R-:W-:Y:S02]  /*33a20*/  SEL R20, RZ, 0xffffffff, P1 ;  /* 0xffffffffff147807 */ /* 0x000fe40000800000 */
[----:B------:R-:W-:Y:S02]  /*33a30*/  ISETP.GE.AND P0, PT, R184, R3, PT ;  /* 0x00000003b800720c */ /* 0x000fe40003f06270 */
[----:B------:R-:W-:Y:S01]  /*33a40*/  LOP3.LUT R76, R77, 0x4, R76, 0xe2, !PT ;  /* 0x000000044d4c7812 */ /* 0x000fe200078ee24c */
[--C-:B------:R-:W-:Y:S01]  /*33a50*/  IMAD.MOV R77, RZ, RZ, -R21.reuse ;  /* 0x000000ffff4d7224 */ /* 0x100fe200078e0a15 */
[----:B------:R-:W-:Y:S01]  /*33a60*/  SHF.R.S32.HI R78, RZ, 0x1f, R21 ;  /* 0x0000001fff4e7819 */ /* 0x000fe20000011415 */
[----:B------:R-:W-:Y:S01]  /*33a70*/  IMAD.SHL.U32 R79, R20, 0x8, RZ ;  /* 0x00000008144f7824 */ /* 0x000fe200078e00ff */
[----:B------:R-:W-:Y:S01]  /*33a80*/  SEL R20, RZ, 0xffffffff, P0 ;  /* 0xffffffffff147807 */ /* 0x000fe20000000000 */
[----:B------:R-:W-:Y:S01]  /*33a90*/  IMAD R77, R81, R77, R80 ;  /* 0x0000004d514d7224 */ /* 0x000fe200078e0250 */
[----:B------:R-:W-:Y:S01]  /*33aa0*/  ISETP.GE.AND P0, PT, R167, R3, PT ;  /* 0x00000003a700720c */ /* 0x000fe20003f06270 */
[----:B------:R-:W-:Y:S01]  /*33ab0*/  IMAD R78, R78, UR4, RZ ;  /* 0x000000044e4e7c24 */ /* 0x000fe2000f8e02ff */
[----:B------:R-:W-:Y:S01]  /*33ac0*/  LOP3.LUT R76, R79, 0x8, R76, 0xe2, !PT ;  /* 0x000000084f4c7812 */ /* 0x000fe200078ee24c */
[----:B------:R-:W-:Y:S01]  /*33ad0*/  IMAD.SHL.U32 R83, R20, 0x10, RZ ;  /* 0x0000001014537824 */ /* 0x000fe200078e00ff */
[----:B------:R-:W-:Y:S01]  /*33ae0*/  SEL R20, RZ, 0xffffffff, P0 ;  /* 0xffffffffff147807 */ /* 0x000fe20000000000 */
[----:B------:R-:W-:-:S02]  /*33af0*/  IMAD R79, R21, UR5, R78 ;  /* 0x00000005154f7c24 */ /* 0x000fc4000f8e024e */
[----:B------:R-:W-:Y:S01]  /*33b00*/  IMAD.WIDE.U32 R18, R21, UR4, R18 ;  /* 0x0000000415127c25 */ /* 0x000fe2000f8e0012 */
[----:B------:R-:W-:Y:S01]  /*33b10*/  SHF.R.S32.HI R21, RZ, 0x1f, R77 ;  /* 0x0000001fff157819 */ /* 0x000fe2000001144d */
[----:B------:R-:W-:Y:S01]  /*33b20*/  ULDC.64 UR4, c[0x0][0xbd8] ;  /* 0x0002f60000047ab9 */ /* 0x000fe20000000a00 */
[----:B------:R-:W-:Y:S01]  /*33b30*/  LOP3.LUT R76, R83, 0x10, R76, 0xe2, !PT ;  /* 0x00000010534c7812 */ /* 0x000fe200078ee24c */
[----:B------:R-:W-:Y:S01]  /*33b40*/  IMAD.SHL.U32 R83, R20, 0x20, RZ ;  /* 0x0000002014537824 */ /* 0x000fe200078e00ff */
[----:B------:R-:W-:Y:S01]  /*33b50*/  ISETP.GE.AND P0, PT, R192, R3, PT ;  /* 0x00000003c000720c */ /* 0x000fe20003f06270 */
[----:B------:R-:W-:Y:S02]  /*33b60*/  IMAD R81, R0, R81, RZ ;  /* 0x0000005100517224 */ /* 0x000fe400078e02ff */
[----:B------:R-:W-:Y:S02]  /*33b70*/  IMAD.IADD R19, R19, 0x1, R79 ;  /* 0x0000000113137824 */ /* 0x000fe400078e024f */
[----:B------:R-:W-:-:S02]  /*33b80*/  IMAD R0, R21, UR4, RZ ;  /* 0x0000000415007c24 */ /* 0x000fc4000f8e02ff */
[----:B------:R-:W-:Y:S01]  /*33b90*/  IMAD.IADD R164, R228, 0x1, R164 ;  /* 0x00000001e4a47824 */ /* 0x000fe200078e02a4 */
[----:B------:R-:W-:Y:S01]  /*33ba0*/  LOP3.LUT R76, R83, 0x20, R76, 0xe2, !PT ;  /* 0x00000020534c7812 */ /* 0x000fe200078ee24c */
[C---:B------:R-:W-:Y:S01]  /*33bb0*/  IMAD R79, R77.reuse, UR5, R0 ;  /* 0x000000054d4f7c24 */ /* 0x040fe2000f8e0200 */
[----:B------:R-:W-:Y:S01]  /*33bc0*/  SEL R21, RZ, 0x40, P0 ;  /* 0x00000040ff157807 */ /* 0x000fe20000000000 */
[----:B------:R-:W-:Y:S01]  /*33bd0*/  IMAD.WIDE.U32 R18, R77, UR4, R18 ;  /* 0x000000044d127c25 */ /* 0x000fe2000f8e0012 */
[----:B------:R-:W-:Y:S01]  /*33be0*/  ISETP.GE.AND P1, PT, R164, R81, PT ;  /* 0x00000051a400720c */ /* 0x000fe20003f26270 */
[----:B------:R-:W-:Y:S01]  /*33bf0*/  ULDC.64 UR4, c[0x0][0xb80] ;  /* 0x0002e00000047ab9 */ /* 0x000fe20000000a00 */
[----:B------:R-:W-:Y:S01]  /*33c00*/  LOP3.LUT R78, R76, R21, RZ, 0xfc, !PT ;  /* 0x000000154c4e7212 */ /* 0x000fe200078efcff */
[----:B------:R-:W-:Y:S01]  /*33c10*/  VIADD R0, R2, 0x38820 ;  /* 0x0003882002007836 */ /* 0x000fe20000000000 */
[----:B------:R-:W-:Y:S01]  /*33c20*/  ISETP.GE.AND P0, PT, R191, R3, PT ;  /* 0x00000003bf00720c */ /* 0x000fe20003f06270 */
[----:B------:R-:W-:Y:S01]  /*33c30*/  IMAD.IADD R21, R19, 0x1, R79 ;  /* 0x0000000113157824 */ /* 0x000fe200078e024f */
[----:B------:R-:W-:-:S02]  /*33c40*/  LEA R79, P2, R18, UR4, 0x1 ;  /* 0x00000004124f7c11 */ /* 0x000fc4000f8408ff */
[----:B------:R-:W-:Y:S02]  /*33c50*/  PRMT R0, RZ, 0x654, R0 ;  /* 0x00000654ff007816 */ /* 0x000fe40000000000 */
[----:B------:R-:W-:Y:S02]  /*33c60*/  SEL R19, RZ, 0x80, P0 ;  /* 0x00000080ff137807 */ /* 0x000fe40000000000 */
[----:B------:R-:W-:Y:S01]  /*33c70*/  LEA.HI.X R80, R18, UR5, R21, 0x1, P2 ;  /* 0x0000000512507c11 */ /* 0x000fe200090f0c15 */
[----:B---3--:R0:W-:Y:S01]  /*33c80*/  SYNCS.ARRIVE.TRANS64.RED.A1T0 RZ, [R0+URZ], RZ ;  /* 0x000000ff00ff79a7 */ /* 0x0081e2000810043f */
[----:B------:R1:W2:Y:S01]  /*33c90*/  SHFL.IDX PT, R18, R79, RZ, 0x181f ;  /* 0x00181fff4f127589 */ /* 0x0002a200000e0000 */
[----:B0-----:R-:W-:-:S03]  /*33ca0*/  LOP3.LUT R0, R78, R19, RZ, 0xfc, !PT ;  /* 0x000000134e007212 */ /* 0x001fc600078efcff */
[----:B------:R1:W0:Y:S01]  /*33cb0*/  SHFL.IDX PT, R19, R80, RZ, 0x181f ;  /* 0x00181fff50137589 */ /* 0x00022200000e0000 */
[----:B------:R-:W-:Y:S05]  /*33cc0*/  @P1 BRA `(.L_x_6806) ;  /* 0x00000000007c1947 */ /* 0x000fea0003800000 */
[-C--:B------:R-:W-:Y:S02]  /*33cd0*/  ISETP.GE.AND P1, PT, R187, R3.reuse, PT ;  /* 0x00000003bb00720c */ /* 0x080fe40003f26270 */
[-C--:B------:R-:W-:Y:S02]  /*33ce0*/  ISETP.GE.AND P0, PT, R190, R3.reuse, PT ;  /* 0x00000003be00720c */ /* 0x080fe40003f06270 */
[-C--:B------:R-:W-:Y:S02]  /*33cf0*/  ISETP.GE.AND P5, PT, R186, R3.reuse, PT ;  /* 0x00000003ba00720c */ /* 0x080fe40003fa6270 */
[----:B------:R-:W-:-:S07]  /*33d00*/  ISETP.GE.AND P3, PT, R185, R3, PT ;  /* 0x00000003b900720c */ /* 0x000fce0003f66270 */
[C---:B--2---:R-:W-:Y:S02]  /*33d10*/  @!P1 LEA R20, P2, R187.reuse, R18, 0x1 ;  /* 0x00000012bb149211 */ /* 0x044fe400078408ff */
[----:B0-----:R-:W-:Y:S02]  /*33d20*/  @!P0 IMAD.WIDE R76, R190, 0x2, R18 ;  /* 0x00000002be4c8825 */ /* 0x001fe400078e0212 */
[----:B------:R-:W-:Y:S02]  /*33d30*/  @!P1 LEA.HI.X R21, R187, R19, R235, 0x1, P2 ;  /* 0x00000013bb159211 */ /* 0x000fe400010f0ceb */
[----:B------:R-:W-:Y:S01]  /*33d40*/  ISETP.GE.AND P2, PT, R184, R3, PT ;  /* 0x00000003b800720c */ /* 0x000fe20003f46270 */
[----:B-----5:R0:W-:Y:S01]  /*33d50*/  @!P0 ST.E.128 desc[UR44][R76.64], R4 ;  /* 0x000000044c008985 */ /* 0x0201e2000c101d2c */
[----:B------:R-:W-:-:S03]  /*33d60*/  LOP3.LUT P0, RZ, R78, 0x40, RZ, 0xc0, !PT ;  /* 0x000000404eff7812 */ /* 0x000fc6000780c0ff */
[----:B------:R2:W-:Y:S01]  /*33d70*/  @!P1 ST.E.128 desc[UR44][R20.64], R12 ;  /* 0x0000000c14009985 */ /* 0x0005e2000c101d2c */
[----:B------:R-:W-:Y:S02]  /*33d80*/  ISETP.GE.AND P1, PT, R167, R3, PT ;  /* 0x00000003a700720c */ /* 0x000fe40003f26270 */
[CC--:B0-----:R-:W-:Y:S02]  /*33d90*/  @!P5 LEA R4, P4, R186.reuse, R18.reuse, 0x1 ;  /* 0x00000012ba04d211 */ /* 0x0c1fe400078808ff */
[CC--:B------:R-:W-:Y:S02]  /*33da0*/  @!P3 LEA R6, P6, R185.reuse, R18.reuse, 0x1 ;  /* 0x00000012b906b211 */ /* 0x0c0fe400078c08ff */
[-C--:B------:R-:W-:Y:S02]  /*33db0*/  @!P5 LEA.HI.X R5, R186, R19.reuse, R234, 0x1, P4 ;  /* 0x00000013ba05d211 */ /* 0x080fe400020f0cea */
[----:B------:R-:W-:Y:S02]  /*33dc0*/  LOP3.LUT P4, RZ, R0, 0x80, RZ, 0xc0, !PT ;  /* 0x0000008000ff7812 */ /* 0x000fe4000788c0ff */
[----:B------:R-:W-:Y:S01]  /*33dd0*/  @!P3 LEA.HI.X R7, R185, R19, R233, 0x1, P6 ;  /* 0x00000013b907b211 */ /* 0x000fe200030f0ce9 */
[----:B------:R0:W-:Y:S02]  /*33de0*/  @!P5 ST.E.128 desc[UR44][R4.64], R28 ;  /* 0x0000001c0400d985 */ /* 0x0001e4000c101d2c */
[----:B--2---:R-:W-:-:S02]  /*33df0*/  @!P1 LEA R12, P6, R167, R18, 0x1 ;  /* 0x00000012a70c9211 */ /* 0x004fc400078c08ff */
[----:B------:R2:W-:Y:S02]  /*33e00*/  @!P3 ST.E.128 desc[UR44][R6.64], R36 ;  /* 0x000000240600b985 */ /* 0x0005e4000c101d2c */
[-C--:B------:R-:W-:Y:S02]  /*33e10*/  @!P1 LEA.HI.X R13, R167, R19.reuse, R231, 0x1, P6 ;  /* 0x00000013a70d9211 */ /* 0x080fe400030f0ce7 */
[-C--:B0-----:R-:W-:Y:S02]  /*33e20*/  @!P2 LEA R4, P5, R184, R18.reuse, 0x1 ;  /* 0x00000012b804a211 */ /* 0x081fe400078a08ff */
        /* <DEDUP_REMOVED lines=9> */
.L_x_6806:
[----:B------:R-:W-:Y:S05]  /*33ec0*/  BSYNC B1 ;  /* 0x0000000000017941 */ /* 0x000fea0003800000 */
.L_x_6805:
[----:B---3-5:R-:W-:Y:S01]  /*33ed0*/  VIADD R6, R164, 0x20 ;  /* 0x00000020a4067836 */ /* 0x028fe20000000000 */
[----:B------:R3:W4:Y:S04]  /*33ee0*/  SHFL.IDX PT, R5, R80, 0x1, 0x181f ;  /* 0x00381f0050057f89 */ /* 0x00072800000e0000 */
[----:B------:R-:W-:Y:S01]  /*33ef0*/  ISETP.GE.AND P0, PT, R6, R81, PT ;  /* 0x000000510600720c */ /* 0x000fe20003f06270 */
[----:B------:R3:W0:-:S12]  /*33f00*/  SHFL.IDX PT, R4, R79, 0x1, 0x181f ;  /* 0x00381f004f047f89 */ /* 0x00061800000e0000 */
[----:B---3--:R-:W-:Y:S05]  /*33f10*/  @P0 BRA `(.L_x_6807) ;  /* 0x0000002800940947 */ /* 0x008fea0003800000 */
[-C--:B------:R-:W-:Y:S02]  /*33f20*/  ISETP.GE.AND P6, PT, R190, R3.reuse, PT ;  /* 0x00000003be00720c */ /* 0x080fe40003fc6270 */
[-C--:B------:R-:W-:Y:S02]  /*33f30*/  ISETP.GE.AND P5, PT, R187, R3.reuse, PT ;  /* 0x00000003bb00720c */ /* 0x080fe40003fa6270 */
[-C--:B------:R-:W-:Y:S02]  /*33f40*/  ISETP.GE.AND P3, PT, R186, R3.reuse, PT ;  /* 0x00000003ba00720c */ /* 0x080fe40003f66270 */
[-C--:B------:R-:W-:Y:S02]  /*33f50*/  ISETP.GE.AND P2, PT, R185, R3.reuse, PT ;  /* 0x00000003b900720c */ /* 0x080fe40003f46270 */
[-C--:B------:R-:W-:Y:S02]  /*33f60*/  ISETP.GE.AND P1, PT, R184, R3.reuse, PT ;  /* 0x00000003b800720c */ /* 0x080fe40003f26270 */
[----:B------:R-:W-:-:S03]  /*33f70*/  ISETP.GE.AND P0, PT, R167, R3, PT ;  /* 0x00000003a700720c */ /* 0x000fc60003f06270 */
[----:B0---4-:R-:W-:Y:S02]  /*33f80*/  @!P6 IMAD.WIDE R6, R190, 0x2, R4 ;  /* 0x00000002be06e825 */ /* 0x011fe400078e0204 */
[----:B------:R-:W-:-:S03]  /*33f90*/  @!P5 LEA R12, P4, R187, R4, 0x1 ;  /* 0x00000004bb0cd211 */ /* 0x000fc600078808ff */
[----:B------:R0:W-:Y:S01]  /*33fa0*/  @!P6 ST.E.128 desc[UR44][R6.64], R8 ;  /* 0x000000080600e985 */ /* 0x0001e2000c101d2c */
[----:B------:R-:W-:Y:S02]  /*33fb0*/  @!P5 LEA.HI.X R13, R187, R5, R235, 0x1, P4 ;  /* 0x00000005bb0dd211 */ /* 0x000fe400020f0ceb */
[----:B------:R-:W-:-:S03]  /*33fc0*/  LOP3.LUT P4, RZ, R78, 0x40, RZ, 0xc0, !PT ;  /* 0x000000404eff7812 */ /* 0x000fc6000788c0ff */
[----:B------:R3:W-:Y:S01]  /*33fd0*/  @!P5 ST.E.128 desc[UR44][R12.64], R24 ;  /* 0x000000180c00d985 */ /* 0x0007e2000c101d2c */
[CC--:B0-----:R-:W-:Y:S02]  /*33fe0*/  @!P3 LEA R6, P6, R186.reuse, R4.reuse, 0x1 ;  /* 0x00000004ba06b211 */ /* 0x0c1fe400078c08ff */
[C---:B------:R-:W-:Y:S02]  /*33ff0*/  @!P2 LEA R8, P5, R185.reuse, R4, 0x1 ;  /* 0x00000004b908a211 */ /* 0x040fe400078a08ff */
[-C--:B------:R-:W-:Y:S02]  /*34000*/  @!P3 LEA.HI.X R7, R186, R5.reuse, R234, 0x1, P6 ;  /* 0x00000005ba07b211 */ /* 0x080fe400030f0cea */
[----:B------:R-:W-:-:S03]  /*34010*/  @!P2 LEA.HI.X R9, R185, R5, R233, 0x1, P5 ;  /* 0x00000005b909a211 */ /* 0x000fc600028f0ce9 */
[CC--:B---3--:R-:W-:Y:S01]  /*34020*/  @P4 LEA R12, P5, R192.reuse, R4.reuse, 0x1 ;  /* 0x00000004c00c4211 */ /* 0x0c8fe200078a08ff */
[----:B------:R0:W-:Y:S01]  /*34030*/  @!P3 ST.E.128 desc[UR44][R6.64], R32 ;  /* 0x000000200600b985 */ /* 0x0001e2000c101d2c */
[CC--:B------:R-:W-:Y:S02]  /*34040*/  @!P0 LEA R10, P3, R167.reuse, R4.reuse, 0x1 ;  /* 0x00000004a70a8211 */ /* 0x0c0fe400078608ff */
[-C--:B------:R-:W-:Y:S01]  /*34050*/  @P4 LEA.HI.X R13, R192, R5.reuse, R230, 0x1, P5 ;  /* 0x00000005c00d4211 */ /* 0x080fe200028f0ce6 */
[----:B------:R3:W-:Y:S01]  /*34060*/  @!P2 ST.E.128 desc[UR44][R8.64], R40 ;  /* 0x000000280800a985 */ /* 0x0007e2000c101d2c */
[----:B------:R-:W-:Y:S02]  /*34070*/  @!P0 LEA.HI.X R11, R167, R5, R231, 0x1, P3 ;  /* 0x00000005a70b8211 */ /* 0x000fe400018f0ce7 */
[----:B0-----:R-:W-:-:S04]  /*34080*/  @!P1 LEA R6, P6, R184, R4, 0x1 ;  /* 0x00000004b8069211 */ /* 0x001fc800078c08ff */
[----:B------:R-:W-:-:S05]  /*34090*/  @!P1 LEA.HI.X R7, R184, R5, R232, 0x1, P6 ;  /* 0x00000005b8079211 */ /* 0x000fca00030f0ce8 */
        /* <DEDUP_REMOVED lines=9> */
.L_x_6804:
[----:B01----:R-:W2:Y:S01]  /*34130*/  LDL R7, [R1+0x434] ;  /* 0x0004340001077983 */ /* 0x003ea20000100800 */
[----:B------:R-:W-:Y:S01]  /*34140*/  ULDC.64 UR4, c[0x0][0xc08] ;  /* 0x0003020000047ab9 */ /* 0x000fe20000000a00 */
[----:B------:R-:W0:Y:S01]  /*34150*/  LDC R11, c[0x0][0xce8] ;  /* 0x00033a00ff0b7b82 */ /* 0x000e220000000800 */
[----:B------:R-:W-:Y:S01]  /*34160*/  IMAD R6, R3, UR4, RZ ;  /* 0x0000000403067c24 */ /* 0x000fe2000f8e02ff */
[----:B------:R1:W5:Y:S01]  /*34170*/  LDL R53, [R1+0x4c4] ;  /* 0x0004c40001357983 */ /* 0x0003620000100800 */
[C---:B------:R-:W-:Y:S01]  /*34180*/  IMAD.WIDE.U32 R4, R19.reuse, UR4, RZ ;  /* 0x0000000413047c25 */ /* 0x040fe2000f8e00ff */
[----:B------:R-:W-:Y:S02]  /*34190*/  ULDC.64 UR6, c[0x0][0xc30] ;  /* 0x00030c0000067ab9 */ /* 0x000fe40000000a00 */
[----:B------:R1:W5:Y:S01]  /*341a0*/  LDL R52, [R1+0x4c0] ;  /* 0x0004c00001347983 */ /* 0x0003620000100800 */
[----:B------:R-:W-:Y:S01]  /*341b0*/  IMAD R19, R19, UR5, R6 ;  /* 0x0000000513137c24 */ /* 0x000fe2000f8e0206 */
[----:B------:R-:W-:Y:S01]  /*341c0*/  ULDC.64 UR4, c[0x0][0xc38] ;  /* 0x00030e0000047ab9 */ /* 0x000fe20000000a00 */
[----:B------:R-:W-:Y:S01]  /*341d0*/  SHF.R.S32.HI R6, RZ, 0x1f, R21 ;  /* 0x0000001fff067819 */ /* 0x000fe20000011415 */
[----:B------:R1:W5:Y:S01]  /*341e0*/  LDL R51, [R1+0x4bc] ;  /* 0x0004bc0001337983 */ /* 0x0003620000100800 */
[----:B------:R-:W-:-:S03]  /*341f0*/  IMAD.IADD R5, R5, 0x1, R19 ;  /* 0x0000000105057824 */ /* 0x000fc600078e0213 */
[----:B------:R1:W5:Y:S01]  /*34200*/  LDL R50, [R1+0x4b8] ;  /* 0x0004b80001327983 */ /* 0x0003620000100800 */
[----:B------:R-:W-:-:S03]  /*34210*/  IMAD.WIDE.U32 R4, R166, UR4, R4 ;  /* 0x00000004a6047c25 */ /* 0x000fc6000f8e0004 */
[----:B------:R1:W5:Y:S01]  /*34220*/  LDL R49, [R1+0x4b4] ;  /* 0x0004b40001317983 */ /* 0x0003620000100800 */
[----:B------:R-:W-:Y:S01]  /*34230*/  IMAD R5, R166, UR5, R5 ;  /* 0x00000005a6057c24 */ /* 0x000fe2000f8e0205 */
[----:B------:R-:W-:Y:S02]  /*34240*/  ULDC.64 UR4, c[0x0][0xc40] ;  /* 0x0003100000047ab9 */ /* 0x000fe40000000a00 */
[----:B------:R1:W5:Y:S01]  /*34250*/  LDL R48, [R1+0x4b0] ;  /* 0x0004b00001307983 */ /* 0x0003620000100800 */
[----:B------:R-:W-:Y:S01]  /*34260*/  IMAD R6, R6, UR4, RZ ;  /* 0x0000000406067c24 */ /* 0x000fe2000f8e02ff */
[----:B0-----:R-:W-:Y:S02]  /*34270*/  ISETP.NE.AND P0, PT, R11, 0x1, PT ;  /* 0x000000010b00780c */ /* 0x001fe40003f05270 */
[----:B------:R1:W5:Y:S04]  /*34280*/  LDL R47, [R1+0x4ac] ;  /* 0x0004ac00012f7983 */ /* 0x0003680000100800 */
[----:B------:R1:W5:Y:S04]  /*34290*/  LDL R46, [R1+0x4a8] ;  /* 0x0004a800012e7983 */ /* 0x0003680000100800 */
[----:B------:R1:W5:Y:S03]  /*342a0*/  LDL R45, [R1+0x4a4] ;  /* 0x0004a400012d7983 */ /* 0x0003660000100800 */
[----:B------:R-:W0:Y:S01]  /*342b0*/  @P0 LDC R3, c[0x0][0xcec] ;  /* 0x00033b00ff030b82 */ /* 0x000e220000000800 */
[----:B------:R1:W5:Y:S04]  /*342c0*/  LDL R44, [R1+0x4a0] ;  /* 0x0004a000012c7983 */ /* 0x0003680000100800 */
[----:B------:R1:W5:Y:S03]  /*342d0*/  LDL R43, [R1+0x49c] ;  /* 0x00049c00012b7983 */ /* 0x0003660000100800 */
[----:B------:R-:W3:Y:S01]  /*342e0*/  @P0 LDC R9, c[0x0][0xcf0] ;  /* 0x00033c00ff090b82 */ /* 0x000ee20000000800 */
[----:B------:R1:W5:Y:S04]  /*342f0*/  LDL R42, [R1+0x498] ;  /* 0x00049800012a7983 */ /* 0x0003680000100800 */
        /* <DEDUP_REMOVED lines=18> */
[----:B------:R1:W5:Y:S01]  /*34420*/  LDL R19, [R1+0x44c] ;  /* 0x00044c0001137983 */ /* 0x0003620000100800 */
[----:B------:R-:W-:-:S04]  /*34430*/  IMAD.WIDE.U32 R4, R21, UR4, R4 ;  /* 0x0000000415047c25 */ /* 0x000fc8000f8e0004 */
[----:B------:R-:W-:Y:S01]  /*34440*/  IMAD R0, R0, R11, RZ ;  /* 0x0000000b00007224 */ /* 0x000fe200078e02ff */
[----:B------:R-:W-:Y:S01]  /*34450*/  BSSY B1, `(.L_x_6808) ;  /* 0x00000c4000017945 */ /* 0x000fe20003800000 */
[----:B--2---:R-:W-:Y:S02]  /*34460*/  IMAD.IADD R8, R7, 0x1, R164 ;  /* 0x0000000107087824 */ /* 0x004fe400078e02a4 */
[----:B------:R-:W-:Y:S01]  /*34470*/  IMAD R7, R21, UR5, R6 ;  /* 0x0000000515077c24 */ /* 0x000fe2000f8e0206 */
[----:B------:R-:W-:Y:S01]  /*34480*/  ULDC.64 UR4, c[0x0][0xc48] ;  /* 0x0003120000047ab9 */ /* 0x000fe20000000a00 */
[----:B0-----:R-:W-:-:S04]  /*34490*/  @P0 IMAD.HI.U32 R6, R8, R3, RZ ;  /* 0x0000000308060227 */ /* 0x001fc800078e00ff */
[----:B------:R-:W-:Y:S01]  /*344a0*/  IMAD.MOV.U32 R3, RZ, RZ, R8 ;  /* 0x000000ffff037224 */ /* 0x000fe200078e0008 */
[----:B---3--:R-:W-:Y:S01]  /*344b0*/  @P0 SHF.R.U32.HI R3, RZ, R9, R6 ;  /* 0x00000009ff030219 */ /* 0x008fe20000011606 */
        /* <DEDUP_REMOVED lines=13> */
[----:B------:R-:W-:Y:S02]  /*34590*/  IMAD.IADD R164, R160, 0x1, R164 ;  /* 0x00000001a0a47824 */ /* 0x000fe400078e02a4 */
[C---:B------:R-:W-:Y:S02]  /*345a0*/  IMAD R3, R9.reuse, UR5, R6 ;  /* 0x0000000509037c24 */ /* 0x040fe4000f8e0206 */
[----:B------:R-:W-:Y:S01]  /*345b0*/  IMAD.WIDE.U32 R8, R9, UR4, R4 ;  /* 0x0000000409087c25 */ /* 0x000fe2000f8e0004 */
[----:B------:R-:W-:Y:S01]  /*345c0*/  ISETP.GE.AND P0, PT, R164, R0, PT ;  /* 0x00000000a400720c */ /* 0x000fe20003f06270 */
[----:B------:R-:W-:-:S02]  /*345d0*/  ULDC.64 UR4, c[0x0][0xc00] ;  /* 0x0003000000047ab9 */ /* 0x000fc40000000a00 */
[----:B------:R-:W-:Y:S01]  /*345e0*/  IMAD.IADD R5, R9, 0x1, R3 ;  /* 0x0000000109057824 */ /* 0x000fe200078e0203 */
[----:B------:R-:W-:Y:S01]  /*345f0*/  LEA R3, P1, R8, UR4, 0x2 ;  /* 0x0000000408037c11 */ /* 0x000fe2000f8210ff */
[----:B------:R-:W-:-:S03]  /*34600*/  VIADD R4, R2, 0x38820 ;  /* 0x0003882002047836 */ /* 0x000fc60000000000 */
[----:B------:R-:W-:Y:S02]  /*34610*/  LEA.HI.X R8, R8, UR5, R5, 0x2, P1 ;  /* 0x0000000508087c11 */ /* 0x000fe400088f1405 */
[----:B------:R-:W-:Y:S01]  /*34620*/  PRMT R4, RZ, 0x654, R4 ;  /* 0x00000654ff047816 */ /* 0x000fe20000000004 */
[----:B------:R1:W0:Y:S03]  /*34630*/  SHFL.IDX PT, R9, R3, RZ, 0x1c1f ;  /* 0x001c1fff03097589 */ /* 0x00022600000e0000 */
[----:B------:R1:W-:Y:S01]  /*34640*/  SYNCS.ARRIVE.TRANS64.RED.A1T0 RZ, [R4+URZ], RZ ;  /* 0x000000ff04ff79a7 */ /* 0x0003e2000810043f */
[----:B------:R1:W2:Y:S01]  /*34650*/  SHFL.IDX PT, R10, R8, RZ, 0x1c1f ;  /* 0x001c1fff080a7589 */ /* 0x0002a200000e0000 */
[----:B------:R-:W-:Y:S05]  /*34660*/  @P0 BRA `(.L_x_6809) ;  /* 0x0000000800880947 */ /* 0x000fea0003800000 */
[----:B------:R-:W-:Y:S01]  /*34670*/  ULDC UR4, c[0x0][0xbc8] ;  /* 0x0002f20000047ab9 */ /* 0x000fe20000000800 */
[----:B------:R-:W3:Y:S01]  /*34680*/  LDL R18, [R1+0x448] ;  /* 0x0004480001127983 */ /* 0x000ee20000100800 */
[----:B------:R-:W-:-:S13]  /*34690*/  ISETP.GE.AND P0, PT, R161, UR4, PT ;  /* 0x00000004a1007c0c */ /* 0x000fda000bf06270 */
[----:B------:R-:W4:Y:S01]  /*346a0*/  @!P0 LDL.64 R6, [R1+0x230] ;  /* 0x0002300001068983 */ /* 0x000f220000100a00 */
[----:B------:R-:W-:Y:S02]  /*346b0*/  ISETP.GE.AND P1, PT, R225, UR4, PT ;  /* 0x00000004e1007c0c */ /* 0x000fe4000bf26270 */
[----:B01----:R-:W-:-:S04]  /*346c0*/  @!P0 LEA R4, P2, R161, R9, 0x2 ;  /* 0x00000009a1048211 */ /* 0x003fc800078410ff */
[----:B--2--5:R-:W-:-:S05]  /*346d0*/  @!P0 LEA.HI.X R5, R161, R10, R53, 0x2, P2 ;  /* 0x0000000aa1058211 */ /* 0x024fca00010f1435 */
[----:B----4-:R0:W-:Y:S04]  /*346e0*/  @!P0 ST.E.64 desc[UR44][R4.64], R6 ;  /* 0x0000000604008985 */ /* 0x0101e8000c101b2c */
[----:B0-----:R-:W2:Y:S01]  /*346f0*/  @!P1 LDL.64 R4, [R1+0x240] ;  /* 0x0002400001049983 */ /* 0x001ea20000100a00 */
[----:B------:R-:W-:Y:S02]  /*34700*/  ISETP.GE.AND P0, PT, R224, UR4, PT ;  /* 0x00000004e0007c0c */ /* 0x000fe4000bf06270 */
[----:B------:R-:W-:-:S04]  /*34710*/  @!P1 LEA R6, P2, R225, R9, 0x2 ;  /* 0x00000009e1069211 */ /* 0x000fc800078410ff */
[----:B------:R-:W-:-:S05]  /*34720*/  @!P1 LEA.HI.X R7, R225, R10, R52, 0x2, P2 ;  /* 0x0000000ae1079211 */ /* 0x000fca00010f1434 */
[----:B--2---:R0:W-:Y:S04]  /*34730*/  @!P1 ST.E.64 desc[UR44][R6.64], R4 ;  /* 0x0000000406009985 */ /* 0x0041e8000c101b2c */
        /* <DEDUP_REMOVED lines=145> */
[----:B------:R-:W2:Y:S01]  /*35050*/  @!P1 LDL.64 R12, [R1+0x420] ;  /* 0x00042000010c9983 */ /* 0x000ea20000100a00 */
[----:B------:R-:W-:-:S04]  /*35060*/  @!P1 LEA R14, P0, R226, R9, 0x2 ;  /* 0x00000009e20e9211 */ /* 0x000fc800078010ff */
[----:B---3--:R-:W-:-:S05]  /*35070*/  @!P1 LEA.HI.X R15, R226, R10, R18, 0x2, P0 ;  /* 0x0000000ae20f9211 */ /* 0x008fca00000f1412 */
[----:B--2---:R4:W-:Y:S04]  /*35080*/  @!P1 ST.E.64 desc[UR44][R14.64], R12 ;  /* 0x0000000c0e009985 */ /* 0x0049e8000c101b2c */
.L_x_6809:
[----:B------:R-:W-:Y:S05]  /*35090*/  BSYNC B1 ;  /* 0x0000000000017941 */ /* 0x000fea0003800000 */
.L_x_6808:
[----:B----4-:R-:W-:Y:S01]  /*350a0*/  VIADD R5, R164, 0x8 ;  /* 0x00000008a4057836 */ /* 0x010fe20000000000 */
[----:B------:R3:W4:Y:S04]  /*350b0*/  SHFL.IDX PT, R18, R8, 0x1, 0x1c1f ;  /* 0x003c1f0008127f89 */ /* 0x00072800000e0000 */
[----:B------:R-:W-:Y:S01]  /*350c0*/  ISETP.GE.AND P0, PT, R5, R0, PT ;  /* 0x000000000500720c */ /* 0x000fe20003f06270 */
[----:B------:R3:W0:-:S12]  /*350d0*/  SHFL.IDX PT, R20, R3, 0x1, 0x1c1f ;  /* 0x003c1f0003147f89 */ /* 0x00061800000e0000 */
[----:B---3--:R-:W-:Y:S05]  /*350e0*/  @P0 BRA `(.L_x_6807) ;  /* 0x0000001800200947 */ /* 0x008fea0003800000 */
[----:B------:R-:W3:Y:S02]  /*350f0*/  LDC R0, c[0x0][0xbc8] ;  /* 0x0002f200ff007b82 */ /* 0x000ee40000000800 */
[----:B---3--:R-:W-:-:S13]  /*35100*/  ISETP.GE.AND P1, PT, R161, R0, PT ;  /* 0x00000000a100720c */ /* 0x008fda0003f26270 */
[----:B------:R-:W3:Y:S01]  /*35110*/  @!P1 LDL.64 R14, [R1+0x238] ;  /* 0x00023800010e9983 */ /* 0x000ee20000100a00 */
[----:B------:R-:W-:Y:S02]  /*35120*/  ISETP.GE.AND P2, PT, R225, R0, PT ;  /* 0x00000000e100720c */ /* 0x000fe40003f46270 */
[----:B01----:R-:W-:-:S04]  /*35130*/  @!P1 LEA R8, P0, R161, R20, 0x2 ;  /* 0x00000014a1089211 */ /* 0x003fc800078010ff */
[----:B----45:R-:W-:-:S05]  /*35140*/  @!P1 LEA.HI.X R9, R161, R18, R53, 0x2, P0 ;  /* 0x00000012a1099211 */ /* 0x030fca00000f1435 */
[----:B---3--:R0:W-:Y:S04]  /*35150*/  @!P1 ST.E.64 desc[UR44][R8.64], R14 ;  /* 0x0000000e08009985 */ /* 0x0081e8000c101b2c */
[----:B------:R-:W3:Y:S01]  /*35160*/  @!P2 LDL.64 R4, [R1+0x248] ;  /* 0x000248000104a983 */ /* 0x000ee20000100a00 */
[----:B------:R-:W-:Y:S02]  /*35170*/  ISETP.GE.AND P1, PT, R224, R0, PT ;  /* 0x00000000e000720c */ /* 0x000fe40003f26270 */
[----:B--2---:R-:W-:-:S04]  /*35180*/  @!P2 LEA R10, P0, R225, R20, 0x2 ;  /* 0x00000014e10aa211 */ /* 0x004fc800078010ff */
[----:B------:R-:W-:-:S05]  /*35190*/  @!P2 LEA.HI.X R11, R225, R18, R52, 0x2, P0 ;  /* 0x00000012e10ba211 */ /* 0x000fca00000f1434 */
[----:B---3--:R1:W-:Y:S04]  /*351a0*/  @!P2 ST.E.64 desc[UR44][R10.64], R4 ;  /* 0x000000040a00a985 */ /* 0x0083e8000c101b2c */
[----:B------:R-:W2:Y:S01]  /*351b0*/  @!P1 LDL.64 R6, [R1+0x258] ;  /* 0x0002580001069983 */ /* 0x000ea20000100a00 */
[----:B------:R-:W-:Y:S02]  /*351c0*/  ISETP.GE.AND P2, PT, R223, R0, PT ;  /* 0x00000000df00720c */ /* 0x000fe40003f46270 */
[----:B------:R-:W-:-:S04]  /*351d0*/  @!P1 LEA R12, P0, R224, R20, 0x2 ;  /* 0x00000014e00c9211 */ /* 0x000fc800078010ff */
[----:B------:R-:W-:-:S05]  /*351e0*/  @!P1 LEA.HI.X R13, R224, R18, R51, 0x2, P0 ;  /* 0x00000012e00d9211 */ /* 0x000fca00000f1433 */
[----:B--2---:R2:W-:Y:S04]  /*351f0*/  @!P1 ST.E.64 desc[UR44][R12.64], R6 ;  /* 0x000000060c009985 */ /* 0x0045e8000c101b2c */
[----:B0-----:R-:W3:Y:S01]  /*35200*/  @!P2 LDL.64 R8, [R1+0x268] ;  /* 0x000268000108a983 */ /* 0x001ee20000100a00 */
[----:B------:R-:W-:Y:S02]  /*35210*/  ISETP.GE.AND P1, PT, R222, R0, PT ;  /* 0x00000000de00720c */ /* 0x000fe40003f26270 */
[----:B------:R-:W-:-:S04]  /*35220*/  @!P2 LEA R14, P0, R223, R20, 0x2 ;  /* 0x00000014df0ea211 */ /* 0x000fc800078010ff */
[----:B------:R-:W-:-:S05]  /*35230*/  @!P2 LEA.HI.X R15, R223, R18, R50, 0x2, P0 ;  /* 0x00000012df0fa211 */ /* 0x000fca00000f1432 */
[----:B---3--:R0:W-:Y:S04]  /*35240*/  @!P2 ST.E.64 desc[UR44][R14.64], R8 ;  /* 0x000000080e00a985 */ /* 0x0081e8000c101b2c */
[----:B-1----:R-:W3:Y:S01]  /*35250*/  @!P1 LDL.64 R4, [R1+0x278] ;  /* 0x0002780001049983 */ /* 0x002ee20000100a00 */
[----:B------:R-:W-:Y:S02]  /*35260*/  ISETP.GE.AND P2, PT, R221, R0, PT ;  /* 0x00000000dd00720c */ /* 0x000fe40003f46270 */
[----:B------:R-:W-:-:S04]  /*35270*/  @!P1 LEA R10, P0, R222, R20, 0x2 ;  /* 0x00000014de0a9211 */ /* 0x000fc800078010ff */
[----:B------:R-:W-:-:S05]  /*35280*/  @!P1 LEA.HI.X R11, R222, R18, R49, 0x2, P0 ;  /* 0x00000012de0b9211 */ /* 0x000fca00000f1431 */
[----:B---3--:R1:W-:Y:S04]  /*35290*/  @!P1 ST.E.64 desc[UR44][R10.64], R4 ;  /* 0x000000040a009985 */ /* 0x0083e8000c101b2c */
[----:B--2---:R-:W2:Y:S01]  /*352a0*/  @!P2 LDL.64 R6, [R1+0x288] ;  /* 0x000288000106a983 */ /* 0x004ea20000100a00 */
        /* <DEDUP_REMOVED lines=131> */
.L_x_6811:
[----:B------:R-:W-:Y:S05]  /*35ae0*/  BSYNC B1 ;  /* 0x0000000000017941 */ /* 0x000fea0003800000 */
.L_x_6810:
[----:B------:R-:W-:Y:S05]  /*35af0*/  @P1 BRA `(.L_x_6807) ;  /* 0x0000000c009c1947 */ /* 0x000fea0003800000 */
[----:B------:R-:W2:Y:S04]  /*35b00*/  LDL R0, [R1+0x448] ;  /* 0x0004480001007983 */ /* 0x000ea80000100800 */
[----:B01----:R-:W3:Y:S01]  /*35b10*/  LDL.64 R4, [R1+0x428] ;  /* 0x0004280001047983 */ /* 0x003ee20000100a00 */
[----:B------:R-:W-:-:S04]  /*35b20*/  LEA R20, P0, R226, R20, 0x2 ;  /* 0x00000014e2147211 */ /* 0x000fc800078010ff */
[----:B--2---:R-:W-:-:S05]  /*35b30*/  LEA.HI.X R21, R226, R18, R0, 0x2, P0 ;  /* 0x00000012e2157211 */ /* 0x004fca00000f1400 */
[----:B---3--:R0:W-:Y:S01]  /*35b40*/  ST.E.64 desc[UR44][R20.64], R4 ;  /* 0x0000000414007985 */ /* 0x0081e2000c101b2c */
[----:B------:R-:W-:Y:S05]  /*35b50*/  BRA `(.L_x_6807) ;  /* 0x0000000c00847947 */ /* 0x000fea0003800000 */
.L_x_6800:
        /* <DEDUP_REMOVED lines=8> */
[----:B------:R-:W2:Y:S01]  /*35be0*/  @P1 LDC.64 R4, c[0x0][0xd08] ;  /* 0x00034200ff041b82 */ /* 0x000ea20000000a00 */
[----:B------:R-:W-:Y:S02]  /*35bf0*/  ULDC UR4, c[0x0][0xb88] ;  /* 0x0002e20000047ab9 */ /* 0x000fe40000000800 */
[----:B------:R-:W-:Y:S02]  /*35c00*/  IMAD.U32 R0, RZ, RZ, UR4 ;  /* 0x00000004ff007e24 */ /* 0x000fe4000f8e00ff */
[----:B----4-:R-:W-:-:S05]  /*35c10*/  IMAD.WIDE R6, R193, 0x4, R6 ;  /* 0x00000004c1067825 */ /* 0x010fca00078e0206 */
[----:B------:R4:W5:Y:S01]  /*35c20*/  @P0 LDG.E R3, desc[UR44][R6.64] ;  /* 0x0000002c06030981 */ /* 0x000962000c1e1900 */
[----:B--2---:R-:W-:-:S05]  /*35c30*/  @P1 IMAD.WIDE R4, R193, 0x4, R4 ;  /* 0x00000004c1041825 */ /* 0x004fca00078e0204 */
[----:B------:R4:W5:Y:S01]  /*35c40*/  @P1 LDG.E R0, desc[UR44][R4.64] ;  /* 0x0000002c04001981 */ /* 0x000962000c1e1900 */
[----:B------:R-:W-:Y:S02]  /*35c50*/  ISETP.NE.AND P2, PT, R188, RZ, PT ;  /* 0x000000ffbc00720c */ /* 0x000fe40003f45270 */
[----:B------:R-:W-:Y:S02]  /*35c60*/  ISETP.GT.AND P3, PT, R236, 0x3f, PT ;  /* 0x0000003fec00780c */ /* 0x000fe40003f64270 */
[----:B------:R-:W-:-:S09]  /*35c70*/  SHF.R.S32.HI R26, RZ, 0x1f, R193 ;  /* 0x0000001fff1a7819 */ /* 0x000fd200000114c1 */
[----:B------:R-:W2:Y:S02]  /*35c80*/  @!P2 LDC R188, c[0x0][0xbd4] ;  /* 0x0002f500ffbcab82 */ /* 0x000ea40000000800 */
[----:B--2---:R-:W-:Y:S01]  /*35c90*/  ISETP.GT.AND P2, PT, R188, 0x1, PT ;  /* 0x00000001bc00780c */ /* 0x004fe20003f44270 */
[----:B----4-:R-:W-:-:S12]  /*35ca0*/  @P1 BRA `(.L_x_6812) ;  /* 0x0000000000101947 */ /* 0x010fd80003800000 */
[----:B------:R-:W-:Y:S05]  /*35cb0*/  @!P0 BRA `(.L_x_6812) ;  /* 0x00000000000c8947 */ /* 0x000fea0003800000 */
[----:B------:R-:W2:Y:S04]  /*35cc0*/  LDG.E R5, desc[UR44][R6.64] ;  /* 0x0000002c06057981 */ /* 0x000ea8000c1e1900 */
[----:B-----5:R-:W2:Y:S02]  /*35cd0*/  LDG.E R0, desc[UR44][R6.64+0x4] ;  /* 0x0000042c06007981 */ /* 0x020ea4000c1e1900 */
[----:B--2---:R-:W-:-:S07]  /*35ce0*/  IMAD.IADD R0, R0, 0x1, -R5 ;  /* 0x0000000100007824 */ /* 0x004fce00078e0a05 */
.L_x_6812:
[----:B------:R-:W-:Y:S01]  /*35cf0*/  BSSY B1, `(.L_x_6813) ;  /* 0x0000036000017945 */ /* 0x000fe20003800000 */
[----:B------:R-:W-:Y:S02]  /*35d00*/  SEL R27, R193, RZ, !P0 ;  /* 0x000000ffc11b7207 */ /* 0x000fe40004000000 */
[----:B------:R-:W-:Y:S02]  /*35d10*/  SEL R26, R26, RZ, !P0 ;  /* 0x000000ff1a1a7207 */ /* 0x000fe40004000000 */
[----:B-----5:R-:W-:Y:S01]  /*35d20*/  SHF.R.S32.HI R24, RZ, 0x1f, R3 ;  /* 0x0000001fff187819 */ /* 0x020fe20000011403 */
[----:B------:R-:W-:Y:S06]  /*35d30*/  @P3 BRA `(.L_x_6814) ;  /* 0x0000000000c43947 */ /* 0x000fec0003800000 */
[----:B------:R-:W2:Y:S01]  /*35d40*/  S2R R5, SR_TID.X ;  /* 0x0000000000057919 */ /* 0x000ea20000002100 */
[----:B---3--:R-:W3:Y:S02]  /*35d50*/  LDC R31, c[0x0][0xce8] ;  /* 0x00033a00ff1f7b82 */ /* 0x008ee40000000800 */
[----:B---3--:R-:W-:Y:S01]  /*35d60*/  IMAD R4, R0, R31, RZ ;  /* 0x0000001f00047224 */ /* 0x008fe200078e02ff */
[----:B--2---:R-:W-:-:S04]  /*35d70*/  IADD3 R29, R164, -0x80, R5 ;  /* 0xffffff80a41d7810 */ /* 0x004fc80007ffe005 */
        /* <DEDUP_REMOVED lines=33> */
[----:B------:R-:W-:Y:S02]  /*35f90*/  IADD3 R6, P0, P1, R19, R12, R6 ;  /* 0x0000000c13067210 */ /* 0x000fe4000791e006 */
[----:B------:R-:W-:-:S04]  /*35fa0*/  SHF.R.S32.HI R19, RZ, 0x1f, R19 ;  /* 0x0000001fff137819 */ /* 0x000fc80000011413 */
[----:B------:R-:W-:Y:S01]  /*35fb0*/  IADD3.X R7, R19, R4, R13, P0, P1 ;  /* 0x0000000413077210 */ /* 0x000fe200007e240d */
[-C--:B-1----:R-:W-:Y:S01]  /*35fc0*/  IMAD R4, R9, R5.reuse, RZ ;  /* 0x0000000509047224 */ /* 0x082fe200078e02ff */
[----:B------:R-:W-:Y:S01]  /*35fd0*/  SHF.R.S32.HI R13, RZ, 0x1f, R5 ;  /* 0x0000001fff0d7819 */ /* 0x000fe20000011405 */
[----:B------:R-:W-:-:S04]  /*35fe0*/  IMAD.WIDE.U32 R6, R8, R5, R6 ;  /* 0x0000000508067225 */ /* 0x000fc800078e0006 */
[----:B------:R-:W-:Y:S01]  /*35ff0*/  IMAD R13, R8, R13, R4 ;  /* 0x0000000d080d7224 */ /* 0x000fe200078e0204 */
[----:B0-----:R-:W-:Y:S01]  /*36000*/  LEA R10, P0, R6, R10, 0x2 ;  /* 0x0000000a060a7211 */ /* 0x001fe200078010ff */
[----:B------:R-:W-:Y:S02]  /*36010*/  IMAD.MOV.U32 R5, RZ, RZ, -0x800000 ;  /* 0xff800000ff057424 */ /* 0x000fe400078e00ff */
[----:B------:R-:W-:-:S05]  /*36020*/  IMAD.IADD R4, R7, 0x1, R13 ;  /* 0x0000000107047824 */ /* 0x000fca00078e020d */
[----:B--2---:R-:W-:-:S05]  /*36030*/  LEA.HI.X R11, R6, R11, R4, 0x2, P0 ;  /* 0x0000000b060b7211 */ /* 0x004fca00000f1404 */
[----:B------:R2:W-:Y:S02]  /*36040*/  STG.E desc[UR44][R10.64], R5 ;  /* 0x000000050a007986 */ /* 0x0005e4000c10192c */
.L_x_6814:
[----:B------:R-:W-:Y:S05]  /*36050*/  BSYNC B1 ;  /* 0x0000000000017941 */ /* 0x000fea0003800000 */
.L_x_6813:
[----:B------:R-:W-:Y:S05]  /*36060*/  @P2 BRA `(.L_x_6807) ;  /* 0x0000000800402947 */ /* 0x000fea0003800000 */
[----:B------:R-:W4:Y:S01]  /*36070*/  LDL R7, [R1+0x444] ;  /* 0x0004440001077983 */ /* 0x000f220000100800 */
[----:B--2---:R-:W2:Y:S01]  /*36080*/  LDC R11, c[0x0][0xce8] ;  /* 0x00033a00ff0b7b82 */ /* 0x004ea20000000800 */
[----:B------:R-:W-:Y:S01]  /*36090*/  ULDC.64 UR4, c[0x0][0xba0] ;  /* 0x0002e80000047ab9 */ /* 0x000fe20000000a00 */
[----:B------:R-:W-:Y:S01]  /*360a0*/  BSSY B1, `(.L_x_6815) ;  /* 0x0000068000017945 */ /* 0x000fe20003800000 */
[----:B------:R-:W-:Y:S02]  /*360b0*/  IMAD R6, R24, UR4, RZ ;  /* 0x0000000418067c24 */ /* 0x000fe4000f8e02ff */
[----:B------:R-:W-:-:S03]  /*360c0*/  IMAD.WIDE.U32 R4, R3, UR4, RZ ;  /* 0x0000000403047c25 */ /* 0x000fc6000f8e00ff */
[----:B------:R-:W5:Y:S01]  /*360d0*/  LDC R19, c[0x0][0xbc8] ;  /* 0x0002f200ff137b82 */ /* 0x000f620000000800 */
[----:B------:R-:W-:Y:S01]  /*360e0*/  IMAD R3, R3, UR5, R6 ;  /* 0x0000000503037c24 */ /* 0x000fe2000f8e0206 */
[----:B------:R-:W-:-:S03]  /*360f0*/  ULDC.64 UR4, c[0x0][0xbe8] ;  /* 0x0002fa0000047ab9 */ /* 0x000fc60000000a00 */
[----:B------:R-:W-:Y:S02]  /*36100*/  IMAD.IADD R5, R5, 0x1, R3 ;  /* 0x0000000105057824 */ /* 0x000fe400078e0203 */
[----:B------:R-:W-:-:S04]  /*36110*/  IMAD.WIDE.U32 R4, R166, UR4, R4 ;  /* 0x00000004a6047c25 */ /* 0x000fc8000f8e0004 */
[----:B------:R-:W-:Y:S01]  /*36120*/  IMAD R5, R166, UR5, R5 ;  /* 0x00000005a6057c24 */ /* 0x000fe2000f8e0205 */
[----:B------:R-:W-:Y:S01]  /*36130*/  ULDC.64 UR4, c[0x0][0xbf0] ;  /* 0x0002fc0000047ab9 */ /* 0x000fe20000000a00 */
[----:B--2---:R-:W-:Y:S01]  /*36140*/  ISETP.NE.AND P0, PT, R11, 0x1, PT ;  /* 0x000000010b00780c */ /* 0x004fe20003f05270 */
[----:B------:R-:W-:Y:S02]  /*36150*/  IMAD R3, R26, UR4, RZ ;  /* 0x000000041a037c24 */ /* 0x000fe4000f8e02ff */
[----:B------:R-:W-:-:S04]  /*36160*/  IMAD.WIDE.U32 R4, R27, UR4, R4 ;  /* 0x000000041b047c25 */ /* 0x000fc8000f8e0004 */
[----:B------:R-:W-:Y:S01]  /*36170*/  IMAD R3, R27, UR5, R3 ;  /* 0x000000051b037c24 */ /* 0x000fe2000f8e0203 */
[-C--:B-----5:R-:W-:Y:S01]  /*36180*/  ISETP.GE.AND P1, PT, R187, R19.reuse, PT ;  /* 0x00000013bb00720c */ /* 0x0a0fe20003f26270 */
[----:B------:R-:W-:Y:S01]  /*36190*/  ULDC.64 UR4, c[0x0][0xbe0] ;  /* 0x0002f80000047ab9 */ /* 0x000fe20000000a00 */
[-C--:B------:R-:W-:Y:S01]  /*361a0*/  ISETP.GE.AND P2, PT, R190, R19.reuse, PT ;  /* 0x00000013be00720c */ /* 0x080fe20003f46270 */
[----:B------:R-:W-:Y:S01]  /*361b0*/  IMAD.IADD R5, R5, 0x1, R3 ;  /* 0x0000000105057824 */ /* 0x000fe200078e0203 */
[----:B------:R-:W-:Y:S01]  /*361c0*/  SEL R10, RZ, 0xffffffff, P1 ;  /* 0xffffffffff0a7807 */ /* 0x000fe20000800000 */
[----:B------:R-:W2:Y:S01]  /*361d0*/  @P0 LDC R9, c[0x0][0xcec] ;  /* 0x00033b00ff090b82 */ /* 0x000ea20000000800 */
[----:B------:R-:W-:Y:S01]  /*361e0*/  ISETP.GE.AND P1, PT, R186, R19, PT ;  /* 0x00000013ba00720c */ /* 0x000fe20003f26270 */
[----:B------:R-:W-:Y:S02]  /*361f0*/  IMAD R25, R0, R11, RZ ;  /* 0x0000000b00197224 */ /* 0x000fe400078e02ff */
[----:B------:R-:W-:-:S04]  /*36200*/  IMAD.SHL.U32 R10, R10, 0x2, RZ ;  /* 0x000000020a0a7824 */ /* 0x000fc800078e00ff */
[----:B------:R-:W5:Y:S01]  /*36210*/  @P0 LDC R13, c[0x0][0xcf0] ;  /* 0x00033c00ff0d0b82 */ /* 0x000f620000000800 */
[----:B----4-:R-:W-:-:S04]  /*36220*/  IMAD R7, R7, 0x20, R228 ;  /* 0x0000002007077824 */ /* 0x010fc800078e02e4 */
[----:B------:R-:W-:Y:S01]  /*36230*/  IMAD.IADD R8, R164, 0x1, R7 ;  /* 0x00000001a4087824 */ /* 0x000fe200078e0207 */
[----:B------:R-:W-:Y:S02]  /*36240*/  SEL R7, RZ, 0x1, P2 ;  /* 0x00000001ff077807 */ /* 0x000fe40001000000 */
[----:B------:R-:W-:Y:S01]  /*36250*/  ISETP.GE.AND P2, PT, R191, R19, PT ;  /* 0x00000013bf00720c */ /* 0x000fe20003f46270 */
[----:B--2---:R-:W-:Y:S01]  /*36260*/  @P0 IMAD.HI.U32 R6, R8, R9, RZ ;  /* 0x0000000908060227 */ /* 0x004fe200078e00ff */
[----:B------:R-:W-:Y:S02]  /*36270*/  LOP3.LUT R9, R10, 0x2, R7, 0xe2, !PT ;  /* 0x000000020a097812 */ /* 0x000fe400078ee207 */
[----:B------:R-:W-:Y:S01]  /*36280*/  SEL R10, RZ, 0xffffffff, P1 ;  /* 0xffffffffff0a7807 */ /* 0x000fe20000800000 */
[----:B------:R-:W-:Y:S01]  /*36290*/  IMAD.MOV.U32 R3, RZ, RZ, R8 ;  /* 0x000000ffff037224 */ /* 0x000fe200078e0008 */
[----:B-----5:R-:W-:Y:S02]  /*362a0*/  @P0 SHF.R.U32.HI R3, RZ, R13, R6 ;  /* 0x0000000dff030219 */ /* 0x020fe40000011606 */
[-C--:B------:R-:W-:Y:S01]  /*362b0*/  ISETP.GE.AND P0, PT, R185, R19.reuse, PT ;  /* 0x00000013b900720c */ /* 0x080fe20003f06270 */
[----:B------:R-:W-:Y:S01]  /*362c0*/  IMAD.SHL.U32 R12, R10, 0x4, RZ ;  /* 0x000000040a0c7824 */ /* 0x000fe200078e00ff */
[--C-:B------:R-:W-:Y:S01]  /*362d0*/  SHF.R.S32.HI R6, RZ, 0x1f, R3.reuse ;  /* 0x0000001fff067819 */ /* 0x100fe20000011403 */
[----:B------:R-:W-:Y:S01]  /*362e0*/  IMAD.MOV R7, RZ, RZ, -R3 ;  /* 0x000000ffff077224 */ /* 0x000fe200078e0a03 */
[----:B------:R-:W-:Y:S01]  /*362f0*/  SEL R10, RZ, 0xffffffff, P0 ;  /* 0xffffffffff0a7807 */ /* 0x000fe20000000000 */
[----:B------:R-:W-:Y:S01]  /*36300*/  IMAD.WIDE.U32 R4, R3, UR4, R4 ;  /* 0x0000000403047c25 */ /* 0x000fe2000f8e0004 */
[----:B------:R-:W-:-:S02]  /*36310*/  ISETP.GE.AND P1, PT, R184, R19, PT ;  /* 0x00000013b800720c */ /* 0x000fc40003f26270 */
[----:B------:R-:W-:Y:S01]  /*36320*/  ISETP.GE.AND P0, PT, R167, R19, PT ;  /* 0x00000013a700720c */ /* 0x000fe20003f06270 */
[----:B------:R-:W-:Y:S01]  /*36330*/  IMAD R7, R11, R7, R8 ;  /* 0x000000070b077224 */ /* 0x000fe200078e0208 */
[----:B------:R-:W-:Y:S01]  /*36340*/  LOP3.LUT R8, R12, 0x4, R9, 0xe2, !PT ;  /* 0x000000040c087812 */ /* 0x000fe200078ee209 */
[----:B------:R-:W-:Y:S02]  /*36350*/  IMAD R6, R6, UR4, RZ ;  /* 0x0000000406067c24 */ /* 0x000fe4000f8e02ff */
[----:B------:R-:W-:Y:S01]  /*36360*/  IMAD.SHL.U32 R13, R10, 0x8, RZ ;  /* 0x000000080a0d7824 */ /* 0x000fe200078e00ff */
[----:B------:R-:W-:Y:S01]  /*36370*/  SEL R10, RZ, 0xffffffff, P0 ;  /* 0xffffffffff0a7807 */ /* 0x000fe20000000000 */
[----:B------:R-:W-:Y:S01]  /*36380*/  IMAD R9, R3, UR5, R6 ;  /* 0x0000000503097c24 */ /* 0x000fe2000f8e0206 */
[----:B------:R-:W-:Y:S01]  /*36390*/  SHF.R.S32.HI R3, RZ, 0x1f, R7 ;  /* 0x0000001fff037819 */ /* 0x000fe20000011407 */
[----:B------:R-:W-:Y:S01]  /*363a0*/  ULDC.64 UR4, c[0x0][0xbd8] ;  /* 0x0002f60000047ab9 */ /* 0x000fe20000000a00 */
[----:B------:R-:W-:Y:S01]  /*363b0*/  SEL R6, RZ, 0xffffffff, P1 ;  /* 0xffffffffff067807 */ /* 0x000fe20000800000 */
[----:B------:R-:W-:Y:S01]  /*363c0*/  IMAD.IADD R5, R5, 0x1, R9 ;  /* 0x0000000105057824 */ /* 0x000fe200078e0209 */
[----:B------:R-:W-:Y:S01]  /*363d0*/  LOP3.LUT R8, R13, 0x8, R8, 0xe2, !PT ;  /* 0x000000080d087812 */ /* 0x000fe200078ee208 */
[----:B------:R-:W-:Y:S01]  /*363e0*/  IMAD R0, R3, UR4, RZ ;  /* 0x0000000403007c24 */ /* 0x000fe2000f8e02ff */
[----:B------:R-:W-:Y:S01]  /*363f0*/  ISETP.GE.AND P0, PT, R192, R19, PT ;  /* 0x00000013c000720c */ /* 0x000fe20003f06270 */
[----:B------:R-:W-:-:S02]  /*36400*/  IMAD.SHL.U32 R13, R6, 0x10, RZ ;  /* 0x00000010060d7824 */ /* 0x000fc400078e00ff */
[----:B------:R-:W-:Y:S02]  /*36410*/  IMAD R3, R7, UR5, R0 ;  /* 0x0000000507037c24 */ /* 0x000fe4000f8e0200 */
[----:B------:R-:W-:Y:S01]  /*36420*/  IMAD.IADD R0, R228, 0x1, R164 ;  /* 0x00000001e4007824 */ /* 0x000fe200078e02a4 */
[----:B------:R-:W-:Y:S01]  /*36430*/  LOP3.LUT R8, R13, 0x10, R8, 0xe2, !PT ;  /* 0x000000100d087812 */ /* 0x000fe200078ee208 */
[----:B------:R-:W-:Y:S02]  /*36440*/  IMAD.SHL.U32 R9, R10, 0x20, RZ ;  /* 0x000000200a097824 */ /* 0x000fe400078e00ff */
[----:B------:R-:W-:Y:S01]  /*36450*/  IMAD.WIDE.U32 R4, R7, UR4, R4 ;  /* 0x0000000407047c25 */ /* 0x000fe2000f8e0004 */
        /* <DEDUP_REMOVED lines=10> */
[----:B------:R2:W4:Y:S04]  /*36500*/  SHFL.IDX PT, R4, R18, RZ, 0x181f ;  /* 0x00181fff12047589 */ /* 0x00052800000e0000 */
[----:B------:R2:W0:Y:S01]  /*36510*/  SHFL.IDX PT, R5, R3, RZ, 0x181f ;  /* 0x00181fff03057589 */ /* 0x00042200000e0000 */
[----:B------:R-:W-:Y:S05]  /*36520*/  @P0 BRA `(.L_x_6816) ;  /* 0x00000000007c0947 */ /* 0x000fea0003800000 */
[-C--:B------:R-:W-:Y:S02]  /*36530*/  ISETP.GE.AND P2, PT, R187, R19.reuse, PT ;  /* 0x00000013bb00720c */ /* 0x080fe40003f46270 */
[-C--:B------:R-:W-:Y:S02]  /*36540*/  ISETP.GE.AND P1, PT, R190, R19.reuse, PT ;  /* 0x00000013be00720c */ /* 0x080fe40003f26270 */
[-C--:B------:R-:W-:Y:S02]  /*36550*/  ISETP.GE.AND P5, PT, R186, R19.reuse, PT ;  /* 0x00000013ba00720c */ /* 0x080fe40003fa6270 */
[----:B------:R-:W-:-:S07]  /*36560*/  ISETP.GE.AND P3, PT, R185, R19, PT ;  /* 0x00000013b900720c */ /* 0x000fce0003f66270 */
[CC--:B----4-:R-:W-:Y:S02]  /*36570*/  @!P2 LEA R8, P0, R187.reuse, R4.reuse, 0x1 ;  /* 0x00000004bb08a211 */ /* 0x0d0fe400078008ff */
[----:B0-----:R-:W-:Y:S02]  /*36580*/  @!P1 IMAD.WIDE R6, R190, 0x2, R4 ;  /* 0x00000002be069825 */ /* 0x001fe400078e0204 */
        /* <DEDUP_REMOVED lines=25> */
.L_x_6816:
[----:B------:R-:W-:Y:S05]  /*36720*/  BSYNC B1 ;  /* 0x0000000000017941 */ /* 0x000fea0003800000 */
.L_x_6815:
[----:B------:R-:W-:Y:S01]  /*36730*/  VIADD R0, R0, 0x20 ;  /* 0x0000002000007836 */ /* 0x000fe20000000000 */
[----:B0---4-:R0:W4:Y:S04]  /*36740*/  SHFL.IDX PT, R5, R3, 0x1, 0x181f ;  /* 0x00381f0003057f89 */ /* 0x01112800000e0000 */
[----:B------:R-:W-:Y:S01]  /*36750*/  ISETP.GE.AND P0, PT, R0, R25, PT ;  /* 0x000000190000720c */ /* 0x000fe20003f06270 */
[----:B------:R0:W0:-:S12]  /*36760*/  SHFL.IDX PT, R4, R18, 0x1, 0x181f ;  /* 0x00381f0012047f89 */ /* 0x00001800000e0000 */
[----:B------:R-:W-:Y:S05]  /*36770*/  @P0 BRA `(.L_x_6807) ;  /* 0x00000000007c0947 */ /* 0x000fea0003800000 */
        /* <DEDUP_REMOVED lines=8> */
[----:B------:R0:W-:Y:S01]  /*36800*/  @!P6 ST.E.128 desc[UR44][R6.64], RZ ;  /* 0x000000ff0600e985 */ /* 0x0001e2000c101d2c */
[-C--:B------:R-:W-:Y:S02]  /*36810*/  @!P4 LEA R10, P6, R186, R4.reuse, 0x1 ;  /* 0x00000004ba0ac211 */ /* 0x080fe400078c08ff */
[-C--:B------:R-:W-:Y:S02]  /*36820*/  @!P5 LEA.HI.X R9, R187, R5.reuse, R235, 0x1, P0 ;  /* 0x00000005bb09d211 */ /* 0x080fe400000f0ceb */
[----:B------:R-:W-:Y:S02]  /*36830*/  LOP3.LUT P0, RZ, R20, 0x40, RZ, 0xc0, !PT ;  /* 0x0000004014ff7812 */ /* 0x000fe4000780c0ff */
[----:B------:R-:W-:Y:S01]  /*36840*/  @!P4 LEA.HI.X R11, R186, R5, R234, 0x1, P6 ;  /* 0x00000005ba0bc211 */ /* 0x000fe200030f0cea */
[----:B------:R4:W-:Y:S01]  /*36850*/  @!P5 ST.E.128 desc[UR44][R8.64], RZ ;  /* 0x000000ff0800d985 */ /* 0x0009e2000c101d2c */
[----:B------:R-:W-:Y:S02]  /*36860*/  LOP3.LUT P6, RZ, R21, 0x80, RZ, 0xc0, !PT ;  /* 0x0000008015ff7812 */ /* 0x000fe400078cc0ff */
[-C--:B------:R-:W-:Y:S01]  /*36870*/  @!P3 LEA R12, P5, R185, R4.reuse, 0x1 ;  /* 0x00000004b90cb211 */ /* 0x080fe200078a08ff */
[----:B------:R4:W-:Y:S01]  /*36880*/  @!P4 ST.E.128 desc[UR44][R10.64], RZ ;  /* 0x000000ff0a00c985 */ /* 0x0009e2000c101d2c */
[----:B------:R-:W-:-:S02]  /*36890*/  @!P2 LEA R14, P4, R184, R4, 0x1 ;  /* 0x00000004b80ea211 */ /* 0x000fc400078808ff */
[-C--:B------:R-:W-:Y:S02]  /*368a0*/  @!P3 LEA.HI.X R13, R185, R5.reuse, R233, 0x1, P5 ;  /* 0x00000005b90db211 */ /* 0x080fe400028f0ce9 */
[-C--:B0-----:R-:W-:Y:S02]  /*368b0*/  @!P1 LEA R6, P5, R167, R4.reuse, 0x1 ;  /* 0x00000004a7069211 */ /* 0x081fe400078a08ff */
[-C--:B------:R-:W-:Y:S01]  /*368c0*/  @!P2 LEA.HI.X R15, R184, R5.reuse, R232, 0x1, P4 ;  /* 0x00000005b80fa211 */ /* 0x080fe200020f0ce8 */
[----:B------:R4:W-:Y:S01]  /*368d0*/  @!P3 ST.E.128 desc[UR44][R12.64], RZ ;  /* 0x000000ff0c00b985 */ /* 0x0009e2000c101d2c */
[-C--:B--2---:R-:W-:Y:S02]  /*368e0*/  @P0 LEA R18, P3, R192, R4.reuse, 0x1 ;  /* 0x00000004c0120211 */ /* 0x084fe400078608ff */
[----:B------:R-:W-:Y:S01]  /*368f0*/  @P6 LEA R4, P4, R191, R4, 0x1 ;  /* 0x00000004bf046211 */ /* 0x000fe200078808ff */
[----:B------:R4:W-:Y:S01]  /*36900*/  @!P2 ST.E.128 desc[UR44][R14.64], RZ ;  /* 0x000000ff0e00a985 */ /* 0x0009e2000c101d2c */
[----:B------:R-:W-:-:S02]  /*36910*/  @!P1 LEA.HI.X R7, R167, R5, R231, 0x1, P5 ;  /* 0x00000005a7079211 */ /* 0x000fc400028f0ce7 */
[-C--:B------:R-:W-:Y:S02]  /*36920*/  @P0 LEA.HI.X R19, R192, R5.reuse, R230, 0x1, P3 ;  /* 0x00000005c0130211 */ /* 0x080fe400018f0ce6 */
[----:B------:R-:W-:Y:S01]  /*36930*/  @P6 LEA.HI.X R5, R191, R5, R229, 0x1, P4 ;  /* 0x00000005bf056211 */ /* 0x000fe200020f0ce5 */
[----:B------:R4:W-:Y:S04]  /*36940*/  @!P1 ST.E.128 desc[UR44][R6.64], RZ ;  /* 0x000000ff06009985 */ /* 0x0009e8000c101d2c */
[----:B------:R4:W-:Y:S04]  /*36950*/  @P0 ST.E.128 desc[UR44][R18.64], RZ ;  /* 0x000000ff12000985 */ /* 0x0009e8000c101d2c */
[----:B------:R4:W-:Y:S02]  /*36960*/  @P6 ST.E.128 desc[UR44][R4.64], RZ ;  /* 0x000000ff04006985 */ /* 0x0009e4000c101d2c */
.L_x_6807:
[----:B------:R-:W-:Y:S05]  /*36970*/  BSYNC B0 ;  /* 0x0000000000007941 */ /* 0x000fea0003800000 */
.L_x_6799:
[----:B------:R-:W-:Y:S02]  /*36980*/  ULDC UR4, c[0x0][0xd3c] ;  /* 0x00034f0000047ab9 */ /* 0x000fe40000000800 */
[----:B-1----:R-:W-:-:S13]  /*36990*/  ISETP.GE.AND P0, PT, R91, UR4, PT ;  /* 0x000000045b007c0c */ /* 0x002fda000bf06270 */
[----:B------:R-:W-:Y:S05]  /*369a0*/  @!P0 BRA `(.L_x_6817) ;  /* 0xfffffcac00b88947 */ /* 0x000fea000383ffff */
[----:B------:R-:W-:Y:S05]  /*369b0*/  BRA `(.L_x_6592) ;  /* 0x000000b000787947 */ /* 0x000fea0003800000 */
.L_x_6590:
        /* <DEDUP_REMOVED lines=17> */
.L_x_6818:
        /* <DEDUP_REMOVED lines=44> */
.L_x_6822:
        /* <DEDUP_REMOVED lines=39> */
.L_x_6820:
        /* <DEDUP_REMOVED lines=12> */
.L_x_6823:
        /* <DEDUP_REMOVED lines=63> */
.L_x_6824:
        /* <DEDUP_REMOVED lines=61> */
.L_x_6825:
[----:B01----:R-:W-:-:S05]  /*37880*/  LOP3.LUT R3, RZ, R2, RZ, 0x33, !PT ;  /* 0x00000002ff037212 */ /* 0x003fca00078e33ff */
[----:B------:R-:W-:-:S05]  /*37890*/  IMAD.IADD R2, R4, 0x1, R3 ;  /* 0x0000000104027824 */ /* 0x000fca00078e0203 */
[----:B------:R1:W-:Y:S01]  /*378a0*/  STL [R1+0x434], R2 ;  /* 0x0004340201007387 */ /* 0x0003e20000100800 */
[----:B------:R-:W-:Y:S05]  /*378b0*/  BRA `(.L_x_6826) ;  /* 0x0000000000107947 */ /* 0x000fea0003800000 */
.L_x_6821:
[----:B------:R-:W-:Y:S01]  /*378c0*/  IMAD.U32 R2, RZ, RZ, UR6 ;  /* 0x00000006ff027e24 */ /* 0x000fe2000f8e00ff */
[----:B------:R0:W-:Y:S04]  /*378d0*/  STL [R1+0x434], RZ ;  /* 0x000434ff01007387 */ /* 0x0001e80000100800 */
[----:B------:R0:W-:Y:S04]  /*378e0*/  STL [R1+0x438], RZ ;  /* 0x000438ff01007387 */ /* 0x0001e80000100800 */
[----:B------:R0:W-:Y:S02]  /*378f0*/  STL [R1+0x430], R2 ;  /* 0x0004300201007387 */ /* 0x0001e40000100800 */
.L_x_6826:
        /* <DEDUP_REMOVED lines=10> */
.L_x_6819:
        /* <DEDUP_REMOVED lines=13> */
[----:B------:R-:W-:Y:S01]  /*37a70*/  ULDC.64 UR42, c[0x0][0x198] ;  /* 0x00006600002a7ab9 */ /* 0x000fe20000000a00 */
[----:B------:R-:W-:Y:S02]  /*37a80*/  ULDC UR38, c[0x0][0xc] ;  /* 0x0000030000267ab9 */ /* 0x000fe40000000800 */
[----:B------:R-:W-:Y:S04]  /*37a90*/  STL [R1+0x444], RZ ;  /* 0x000444ff01007387 */ /* 0x000fe80000100800 */
        /* <DEDUP_REMOVED lines=18> */
[----:B------:R-:W-:Y:S04]  /*37bc0*/  STL [R1+0x450], R2 ;  /* 0x0004500201007387 */ /* 0x000fe80000100800 */
[----:B------:R1:W-:Y:S01]  /*37bd0*/  STL [R1+0x44c], R2 ;  /* 0x00044c0201007387 */ /* 0x0003e20000100800 */
[C---:B0-----:R-:W-:Y:S02]  /*37be0*/  LOP3.LUT R3, R0.reuse, 0x80, RZ, 0xfc, !PT ;  /* 0x0000008000037812 */ /* 0x041fe400078efcff */
[C---:B------:R-:W-:Y:S02]  /*37bf0*/  LOP3.LUT R3, R0.reuse, 0x140, RZ, 0xfc, !PT ;  /* 0x0000014000037812 */ /* 0x040fe400078efcff */
[C---:B-1----:R-:W-:Y:S02]  /*37c00*/  LOP3.LUT R2, R0.reuse, 0xc0, RZ, 0xfc, !PT ;  /* 0x000000c000027812 */ /* 0x042fe400078efcff */
[----:B------:R-:W-:-:S02]  /*37c10*/  LOP3.LUT R2, R0, 0x180, RZ, 0xfc, !PT ;  /* 0x0000018000027812 */ /* 0x000fc400078efcff */
[----:B------:R-:W-:-:S07]  /*37c20*/  LOP3.LUT R0, R0, 0x1c0, RZ, 0xfc, !PT ;  /* 0x000001c000007812 */ /* 0x000fce00078efcff */
.L_x_7017:
[----:B--2---:R-:W2:Y:S01]  /*37c30*/  LDL R14, [R1+0x43c] ;  /* 0x00043c00010e7983 */ /* 0x004ea20000100800 */
[----:B------:R-:W-:Y:S05]  /*37c40*/  YIELD ;  /* 0x0000000000007946 */ /* 0x000fea0003800000 */
[----:B------:R-:W-:Y:S01]  /*37c50*/  ULDC.64 UR4, c[0x0][0xb20] ;  /* 0x0002c80000047ab9 */ /* 0x000fe20000000a00 */
[----:B0-----:R-:W-:Y:S02]  /*37c60*/  CS2R R6, SRZ ;  /* 0x0000000000067805 */ /* 0x001fe4000001ff00 */
[----:B------:R-:W-:Y:S01]  /*37c70*/  ISETP.NE.U32.AND P0, PT, RZ, UR4, PT ;  /* 0x00000004ff007c0c */ /* 0x000fe2000bf05070 */
[----:B------:R-:W0:Y:S01]  /*37c80*/  LDC.64 R12, c[0x0][0xaf8] ;  /* 0x0002be00ff0c7b82 */ /* 0x000e220000000a00 */
[----:B------:R-:W-:Y:S01]  /*37c90*/  ULDC.64 UR6, c[0x0][0xb00] ;  /* 0x0002c00000067ab9 */ /* 0x000fe20000000a00 */
[----:B------:R-:W-:Y:S01]  /*37ca0*/  ULDC.64 UR8, c[0x0][0xb08] ;  /* 0x0002c20000087ab9 */ /* 0x000fe20000000a00 */
[----:B------:R-:W-:Y:S01]  /*37cb0*/  ISETP.NE.AND.EX P0, PT, RZ, UR5, PT, P0 ;  /* 0x00000005ff007c0c */ /* 0x000fe2000bf05300 */
[----:B------:R-:W-:-:S04]  /*37cc0*/  ULDC.64 UR4, c[0x0][0xb10] ;  /* 0x0002c40000047ab9 */ /* 0x000fc80000000a00 */
[----:B-1----:R-:W1:Y:S08]  /*37cd0*/  LDC.64 R4, c[0x0][0xb00] ;  /* 0x0002c000ff047b82 */ /* 0x002e700000000a00 */
        /* <DEDUP_REMOVED lines=8> */
[----:B------:R-:W-:Y:S01]  /*37d60*/  ISETP.NE.U32.AND P4, PT, RZ, UR8, PT ;  /* 0x00000008ff007c0c */ /* 0x000fe2000bf85070 */
[----:B------:R-:W-:Y:S01]  /*37d70*/  IMAD.MOV.U32 R8, RZ, RZ, RZ ;  /* 0x000000ffff087224 */ /* 0x000fe200078e00ff */
[----:B------:R-:W-:Y:S01]  /*37d80*/  ISETP.NE.U32.AND P1, PT, RZ, UR4, PT ;  /* 0x00000004ff007c0c */ /* 0x000fe2000bf25070 */
[----:B--2---:R-:W0:Y:S01]  /*37d90*/  LDC.64 R2, c[0x0][0xb08] ;  /* 0x0002c200ff027b82 */ /* 0x004e220000000a00 */
[----:B------:R-:W-:-:S02]  /*37da0*/  IMAD.MOV.U32 R0, RZ, RZ, RZ ;  /* 0x000000ffff007224 */ /* 0x000fc400078e00ff */
[----:B------:R-:W-:Y:S01]  /*37db0*/  ISETP.NE.AND.EX P3, PT, RZ, UR5, PT, P1 ;  /* 0x00000005ff007c0c */ /* 0x000fe2000bf65310 */
[----:B-1----:R-:W-:-:S04]  /*37dc0*/  IMAD.WIDE R4, R14, 0x4, R4 ;  /* 0x000000040e047825 */ /* 0x002fc800078e0204 */
        /* <DEDUP_REMOVED lines=30> */
.L_x_6828:
        /* <DEDUP_REMOVED lines=16> */
.L_x_6829:
[----:B------:R-:W-:Y:S05]  /*380b0*/  @!P1 BRA `(.L_x_6830) ;  /* 0x00000000000c9947 */ /* 0x000fea0003800000 */
[----:B------:R-:W2:Y:S04]  /*380c0*/  LDG.E R7, desc[UR44][R4.64] ;  /* 0x0000002c04077981 */ /* 0x000ea8000c1e1900 */
[----:B------:R-:W2:Y:S02]  /*380d0*/  LDG.E R4, desc[UR44][R4.64+0x4] ;  /* 0x0000042c04047981 */ /* 0x000ea4000c1e1900 */
[----:B--2---:R-:W-:-:S07]  /*380e0*/  IMAD.IADD R7, R4, 0x1, -R7 ;  /* 0x0000000104077824 */ /* 0x004fce00078e0a07 */
.L_x_6830:
        /* <DEDUP_REMOVED lines=37> */
.L_x_6833:
[----:B------:R-:W-:-:S13]  /*38340*/  ISETP.NE.AND P0, PT, R3, 0x1, PT ;  /* 0x000000010300780c */ /* 0x000fda0003f05270 */
[----:B------:R-:W1:Y:S02]  /*38350*/  @P0 LDC.64 R4, c[0x0][0xae0] ;  /* 0x0002b800ff040b82 */ /* 0x000e640000000a00 */
[----:B-1----:R-:W-:-:S05]  /*38360*/  @P0 IMAD.HI.U32 R4, R2, R4, RZ ;  /* 0x0000000402040227 */ /* 0x002fca00078e00ff */
[----:B------:R-:W-:-:S07]  /*38370*/  @P0 SHF.R.U32.HI R2, RZ, R5, R4 ;  /* 0x00000005ff020219 */ /* 0x000fce0000011604 */
.L_x_6834:
[----:B------:R-:W-:Y:S05]  /*38380*/  BSYNC B0 ;  /* 0x0000000000007941 */ /* 0x000fea0003800000 */
.L_x_6832:
[----:B------:R-:W-:-:S05]  /*38390*/  IMAD R2, R2, R3, R3 ;  /* 0x0000000302027224 */ /* 0x000fca00078e0203 */
[----:B------:R-:W-:-:S07]  /*383a0*/  VIMNMX R8, R8, R2, PT ;  /* 0x0000000208087248 */ /* 0x000fce0003fe0100 */
.L_x_6831:
        /* <DEDUP_REMOVED lines=25> */
.L_x_6837:
[----:B------:R-:W-:-:S13]  /*38540*/  ISETP.NE.AND P0, PT, R3, 0x1, PT ;  /* 0x000000010300780c */ /* 0x000fda0003f05270 */
[----:B------:R-:W1:Y:S02]  /*38550*/  @P0 LDC.64 R4, c[0x0][0xae0] ;  /* 0x0002b800ff040b82 */ /* 0x000e640000000a00 */
[----:B-1----:R-:W-:-:S05]  /*38560*/  @P0 IMAD.HI.U32 R4, R6, R4, RZ ;  /* 0x0000000406040227 */ /* 0x002fca00078e00ff */
[----:B------:R-:W-:-:S07]  /*38570*/  @P0 SHF.R.U32.HI R6, RZ, R5, R4 ;  /* 0x00000005ff060219 */ /* 0x000fce0000011604 */
.L_x_6838:
[----:B------:R-:W-:Y:S05]  /*38580*/  BSYNC B0 ;  /* 0x0000000000007941 */ /* 0x000fea0003800000 */
.L_x_6836:
[----:B------:R-:W-:-:S05]  /*38590*/  IMAD R3, R6, R3, RZ ;  /* 0x0000000306037224 */ /* 0x000fca00078e02ff */
[----:B------:R-:W-:-:S07]  /*385a0*/  VIMNMX R2, R2, R3, !PT ;  /* 0x0000000302027248 */ /* 0x000fce0007fe0100 */
.L_x_6835:
        /* <DEDUP_REMOVED lines=41> */
.L_x_6840:
[----:B------:R-:W-:Y:S05]  /*38840*/  BSYNC B0 ;  /* 0x0000000000007941 */ /* 0x000fea0003800000 */
.L_x_6839:
[-C--:B------:R-:W-:Y:S01]  /*38850*/  IMAD R7, R13, R2.reuse, R7 ;  /* 0x000000020d077224 */ /* 0x080fe200078e0207 */
        /* <DEDUP_REMOVED lines=23> */
.L_x_7058:
[----:B--2---:R-:W-:Y:S02]  /*389d0*/  ISETP.NE.AND P0, PT, R14, RZ, PT ;  /* 0x000000ff0e00720c */ /* 0x004fe40003f05270 */
[----:B------:R-:W-:-:S11]  /*389e0*/  PLOP3.LUT P6, PT, PT, PT, PT, 0x8, 0x0 ;  /* 0x000000000000781c */ /* 0x000fd60003fce170 */
[----:B------:R-:W-:Y:S05]  /*389f0*/  @P0 BRA `(.L_x_6844) ;  /* 0x00000000000c0947 */ /* 0x000fea0003800000 */
[----:B------:R-:W-:-:S03]  /*38a00*/  UMOV UR4, 0xffffffff ;  /* 0xffffffff00047882 */ /* 0x000fc60000000000 */
[----:B------:R-:W-:Y:S05]  /*38a10*/  BRA.DIV UR4, `(.L_x_6845) ;  /* 0x0000009e045c7947 */ /* 0x000fea000b800000 */
[----:B------:R-:W-:-:S13]  /*38a20*/  ELECT P6, URZ, PT ;  /* 0x00000000003f782f */ /* 0x000fda00038c0000 */
.L_x_6844:
        /* <DEDUP_REMOVED lines=9> */
.L_x_7061:
[----:B------:R-:W-:Y:S05]  /*38ac0*/  BSYNC B1 ;  /* 0x0000000000017941 */ /* 0x000fea0003800000 */
.L_x_6846:
[----:B------:R-:W-:Y:S04]  /*38ad0*/  BSSY B1, `(.L_x_6848) ;  /* 0x00000bb000017945 */ /* 0x000fe80003800000 */
[----:B------:R-:W-:Y:S05]  /*38ae0*/  @!P6 BRA `(.L_x_6849) ;  /* 0x0000000800e4e947 */ /* 0x000fea0003800000 */
[----:B------:R-:W2:Y:S04]  /*38af0*/  LDL R6, [R1+0x444] ;  /* 0x0004440001067983 */ /* 0x000ea80000100800 */
[----:B------:R-:W3:Y:S01]  /*38b00*/  LDL R8, [R1+0x450] ;  /* 0x0004500001087983 */ /* 0x000ee20000100800 */
[----:B------:R-:W4:Y:S01]  /*38b10*/  S2R R7, SR_TID.X ;  /* 0x0000000000077919 */ /* 0x000f220000002100 */
[----:B------:R-:W-:Y:S01]  /*38b20*/  BSSY B2, `(.L_x_6850) ;  /* 0x0000007000027945 */ /* 0x000fe20003800000 */
[----:B----4-:R-:W-:-:S04]  /*38b30*/  LOP3.LUT R7, R7, 0x7f, RZ, 0xc0, !PT ;  /* 0x0000007f07077812 */ /* 0x010fc800078ec0ff */
[----:B------:R-:W-:Y:S01]  /*38b40*/  ISETP.NE.AND P1, PT, R7, RZ, PT ;  /* 0x000000ff0700720c */ /* 0x000fe20003f25270 */
[----:B--2---:R-:W-:Y:S01]  /*38b50*/  IMAD R6, R6, 0x8, R18 ;  /* 0x0000000806067824 */ /* 0x004fe200078e0212 */
[----:B---3--:R-:W-:-:S04]  /*38b60*/  SHF.L.U32 R10, R8, 0x1f, RZ ;  /* 0x0000001f080a7819 */ /* 0x008fc800000006ff */
[----:B------:R-:W2:Y:S02]  /*38b70*/  SYNCS.PHASECHK.TRANS64.TRYWAIT P0, [R6+URZ+0x388a0], R10 ;  /* 0x0388a00a060075a7 */ /* 0x000ea4000800017f */
[----:B--2---:R-:W-:Y:S05]  /*38b80*/  @!P0 BRA `(.L_x_6851) ;  /* 0x0000009c00348947 */ /* 0x004fea0003800000 */
.L_x_7062:
[----:B------:R-:W-:Y:S05]  /*38b90*/  BSYNC B2 ;  /* 0x0000000000027941 */ /* 0x000fea0003800000 */
.L_x_6850:
[----:B------:R-:W-:Y:S04]  /*38ba0*/  BSSY B2, `(.L_x_6852) ;  /* 0x0000009000027945 */ /* 0x000fe80003800000 */
[----:B------:R-:W-:Y:S05]  /*38bb0*/  @P1 BRA `(.L_x_6853) ;  /* 0x00000000001c1947 */ /* 0x000fea0003800000 */
[----:B-1----:R-:W1:Y:S02]  /*38bc0*/  S2R R5, SR_TID.X ;  /* 0x0000000000057919 */ /* 0x002e640000002100 */
[----:B-1----:R-:W-:Y:S01]  /*38bd0*/  LOP3.LUT R7, R5, 0x1f, RZ, 0xc0, !PT ;  /* 0x0000001f05077812 */ /* 0x002fe200078ec0ff */
[----:B------:R-:W-:-:S03]  /*38be0*/  IMAD.MOV.U32 R5, RZ, RZ, 0x2000 ;  /* 0x00002000ff057424 */ /* 0x000fc600078e00ff */
[----:B------:R-:W-:Y:S01]  /*38bf0*/  ISETP.NE.AND P0, PT, R7, RZ, PT ;  /* 0x000000ff0700720c */ /* 0x000fe20003f05270 */
[----:B------:R3:W-:-:S12]  /*38c00*/  SYNCS.ARRIVE.TRANS64 RZ, [R6+URZ+0x38890], R5 ;  /* 0x0388900506ff79a7 */ /* 0x0007d8000800003f */
[----:B---3--:R-:W-:Y:S05]  /*38c10*/  @!P0 BRA `(.L_x_6853) ;  /* 0x0000000000048947 */ /* 0x008fea0003800000 */
[----:B------:R-:W-:Y:S01]  /*38c20*/  BPT.TRAP 0x1 ;  /* 0x000000040000795c */ /* 0x000fe20000300000 */
.L_x_6853:
[----:B------:R-:W-:Y:S05]  /*38c30*/  BSYNC B2 ;  /* 0x0000000000027941 */ /* 0x000fea0003800000 */
.L_x_6852:
        /* <DEDUP_REMOVED lines=13> */
.L_x_6854:
        /* <DEDUP_REMOVED lines=13> */
.L_x_7063:
[----:B------:R-:W-:Y:S05]  /*38de0*/  BSYNC B2 ;  /* 0x0000000000027941 */ /* 0x000fea0003800000 */
.L_x_6855:
[----:B------:R-:W-:Y:S01]  /*38df0*/  BSSY B2, `(.L_x_6857) ;  /* 0x000000b000027945 */ /* 0x000fe20003800000 */
[----:B-12---:R-:W-:Y:S02]  /*38e00*/  IMAD.MOV.U32 R10, RZ, RZ, 0x0 ;  /* 0x00000000ff0a7424 */ /* 0x006fe400078e00ff */
        /* <DEDUP_REMOVED lines=9> */
.L_x_6858:
[----:B------:R-:W-:Y:S05]  /*38ea0*/  BSYNC B2 ;  /* 0x0000000000027941 */ /* 0x000fea0003800000 */
.L_x_6857:
        /* <DEDUP_REMOVED lines=10> */
.L_x_6859:
        /* <DEDUP_REMOVED lines=15> */
.L_x_6860:
        /* <DEDUP_REMOVED lines=15> */
.L_x_6861:
        /* <DEDUP_REMOVED lines=15> */
.L_x_6862:
        /* <DEDUP_REMOVED lines=15> */
.L_x_6863:
        /* <DEDUP_REMOVED lines=15> */
.L_x_6864:
        /* <DEDUP_REMOVED lines=15> */
.L_x_6865:
        /* <DEDUP_REMOVED lines=15> */
.L_x_6866:
        /* <DEDUP_REMOVED lines=10> */
.L_x_6849:
[----:B------:R-:W-:Y:S05]  /*39680*/  BSYNC B1 ;  /* 0x0000000000017941 */ /* 0x000fea0003800000 */
.L_x_6848:
[----:B------:R-:W2:Y:S04]  /*39690*/  LDL.LU R10, [R1+0x444] ;  /* 0x00044400010a7983 */ /* 0x000ea80000300800 */
[----:B------:R-:W3:Y:S01]  /*396a0*/  LDL.LU R8, [R1+0x450] ;  /* 0x0004500001087983 */ /* 0x000ee20000300800 */
[----:B-1----:R-:W-:Y:S01]  /*396b0*/  VIADD R5, R9, 0xfffffffe ;  /* 0xfffffffe09057836 */ /* 0x002fe20000000000 */
        /* <DEDUP_REMOVED lines=10> */
.L_x_6886:
[----:B------:R-:W-:Y:S05]  /*39760*/  YIELD ;  /* 0x0000000000007946 */ /* 0x000fea0003800000 */
[----:B------:R-:W-:Y:S04]  /*39770*/  BSSY B1, `(.L_x_6867) ;  /* 0x00000ba000017945 */ /* 0x000fe80003800000 */
[----:B--2---:R-:W-:Y:S05]  /*39780*/  @!P6 BRA `(.L_x_6868) ;  /* 0x0000000800e0e947 */ /* 0x004fea0003800000 */
[----:B-1----:R-:W2:Y:S04]  /*39790*/  LDL R6, [R1+0x444] ;  /* 0x0004440001067983 */ /* 0x002ea80000100800 */
[----:B------:R-:W3:Y:S01]  /*397a0*/  LDL R7, [R1+0x450] ;  /* 0x0004500001077983 */ /* 0x000ee20000100800 */
[----:B------:R-:W1:Y:S01]  /*397b0*/  S2R R8, SR_TID.X ;  /* 0x0000000000087919 */ /* 0x000e620000002100 */
[----:B------:R-:W-:Y:S01]  /*397c0*/  BSSY B2, `(.L_x_6869) ;  /* 0x0000007000027945 */ /* 0x000fe20003800000 */
[----:B-1----:R-:W-:-:S04]  /*397d0*/  LOP3.LUT R8, R8, 0x7f, RZ, 0xc0, !PT ;  /* 0x0000007f08087812 */ /* 0x002fc800078ec0ff */
[----:B------:R-:W-:Y:S01]  /*397e0*/  ISETP.NE.AND P2, PT, R8, RZ, PT ;  /* 0x000000ff0800720c */ /* 0x000fe20003f45270 */
[----:B--2---:R-:W-:Y:S01]  /*397f0*/  IMAD R6, R6, 0x8, R18 ;  /* 0x0000000806067824 */ /* 0x004fe200078e0212 */
[----:B---3--:R-:W-:-:S04]  /*39800*/  SHF.L.U32 R7, R7, 0x1f, RZ ;  /* 0x0000001f07077819 */ /* 0x008fc800000006ff */
[----:B------:R-:W1:Y:S02]  /*39810*/  SYNCS.PHASECHK.TRANS64.TRYWAIT P1, [R6+URZ+0x388a0], R7 ;  /* 0x0388a007060075a7 */ /* 0x000e64000802017f */
[----:B-1----:R-:W-:Y:S05]  /*39820*/  @!P1 BRA `(.L_x_6870) ;  /* 0x0000009000349947 */ /* 0x002fea0003800000 */
.L_x_7064:
[----:B------:R-:W-:Y:S05]  /*39830*/  BSYNC B2 ;  /* 0x0000000000027941 */ /* 0x000fea0003800000 */
.L_x_6869:
        /* <DEDUP_REMOVED lines=9> */
.L_x_6872:
[----:B------:R-:W-:Y:S05]  /*398d0*/  BSYNC B2 ;  /* 0x0000000000027941 */ /* 0x000fea0003800000 */
.L_x_6871:
        /* <DEDUP_REMOVED lines=12> */
.L_x_6873:
        /* <DEDUP_REMOVED lines=13> */
.L_x_7065:
[----:B------:R-:W-:Y:S05]  /*39a70*/  BSYNC B2 ;  /* 0x0000000000027941 */ /* 0x000fea0003800000 */
.L_x_6874:
        /* <DEDUP_REMOVED lines=11> */
.L_x_6877:
[----:B------:R-:W-:Y:S05]  /*39b30*/  BSYNC B2 ;  /* 0x0000000000027941 */ /* 0x000fea0003800000 */
.L_x_6876:
        /* <DEDUP_REMOVED lines=10> */
.L_x_6878:
        /* <DEDUP_REMOVED lines=15> */
.L_x_6879:
        /* <DEDUP_REMOVED lines=15> */
.L_x_6880:
        /* <DEDUP_REMOVED lines=15> */
.L_x_6881:
        /* <DEDUP_REMOVED lines=15> */
.L_x_6882:
        /* <DEDUP_REMOVED lines=15> */
.L_x_6883:
        /* <DEDUP_REMOVED lines=15> */
.L_x_6884:
        /* <DEDUP_REMOVED lines=15> */
.L_x_6885:
        /* <DEDUP_REMOVED lines=10> */
.L_x_6868:
[----:B------:R-:W-:Y:S05]  /*3a310*/  BSYNC B1 ;  /* 0x0000000000017941 */ /* 0x000fea0003800000 */
.L_x_6867:
        /* <DEDUP_REMOVED lines=8> */
[----:B---3--:R-:W-:-:S03]  /*3a3a0*/  LOP3.LUT R8, R8, R7, RZ, 0x3c, !PT ;  /* 0x0000000708087212 */ /* 0x008fc600078e3cff */
[----:B------:R2:W-:Y:S04]  /*3a3b0*/  STL [R1+0x444], R6 ;  /* 0x0004440601007387 */ /* 0x0005e80000100800 */
[----:B------:R2:W-:Y:S01]  /*3a3c0*/  STL [R1+0x450], R8 ;  /* 0x0004500801007387 */ /* 0x0005e20000100800 */
[----:B------:R-:W-:Y:S05]  /*3a3d0*/  @P2 BRA `(.L_x_6886) ;  /* 0xfffffff000e02947 */ /* 0x000fea000383ffff */
.L_x_6842:
[----:B------:R-:W-:Y:S05]  /*3a3e0*/  BSYNC B0 ;  /* 0x0000000000007941 */ /* 0x000fea0003800000 */
.L_x_6841:
[----:B-12---:R-:W2:Y:S01]  /*3a3f0*/  LDL R8, [R1+0x45c] ;  /* 0x00045c0001087983 */ /* 0x006ea20000100800 */
[----:B------:R-:W1:Y:S01]  /*3a400*/  LDC R0, c[0x0][0x448] ;  /* 0x00011200ff007b82 */ /* 0x000e620000000800 */
[----:B------:R-:W-:Y:S07]  /*3a410*/  @!P0 WARPSYNC.ALL ;  /* 0x0000000000008948 */ /* 0x000fee0003800000 */
[----:B------:R-:W-:Y:S01]  /*3a420*/  @!P0 BAR.SYNC.DEFER_BLOCKING 0xc, 0x180 ;  /* 0x0306000000008b1d */ /* 0x000fe20000010000 */
[----:B-1----:R-:W-:-:S13]  /*3a430*/  ISETP.NE.AND P1, PT, R0, 0x1, PT ;  /* 0x000000010000780c */ /* 0x002fda0003f25270 */
[----:B------:R-:W1:Y:S08]  /*3a440*/  @P1 LDC R0, c[0x0][0x44c] ;  /* 0x00011300ff001b82 */ /* 0x000e700000000800 */
[----:B------:R-:W3:Y:S01]  /*3a450*/  @P1 LDC R3, c[0x0][0x450] ;  /* 0x00011400ff031b82 */ /* 0x000ee20000000800 */
[----:B--2---:R-:W-:-:S04]  /*3a460*/  VIADD R2, R8, 0x3f ;  /* 0x0000003f08027836 */ /* 0x004fc80000000000 */
[----:B-1----:R-:W-:-:S05]  /*3a470*/  @P1 IMAD.HI.U32 R0, R2, R0, RZ ;  /* 0x0000000002001227 */ /* 0x002fca00078e00ff */
[----:B---3--:R-:W-:-:S05]  /*3a480*/  @P1 SHF.R.U32.HI R2, RZ, R3, R0 ;  /* 0x00000003ff021219 */ /* 0x008fca0000011600 */
[----:B------:R-:W-:Y:S02]  /*3a490*/  IMAD.IADD R0, R20, 0x1, R2 ;  /* 0x0000000114007824 */ /* 0x000fe400078e0202 */
[----:B------:R-:W1:Y:S02]  /*3a4a0*/  LDC.64 R2, c[0x0][0xad8] ;  /* 0x0002b600ff027b82 */ /* 0x000e640000000a00 */
[----:B-1----:R-:W-:Y:S01]  /*3a4b0*/  ISETP.GE.AND P2, PT, R3, 0x1, PT ;  /* 0x000000010300780c */ /* 0x002fe20003f46270 */
        /* <DEDUP_REMOVED lines=13> */
.L_x_6889:
[----:B------:R-:W-:-:S13]  /*3a590*/  ISETP.NE.AND P0, PT, R3, 0x1, PT ;  /* 0x000000010300780c */ /* 0x000fda0003f05270 */
[----:B------:R-:W1:Y:S02]  /*3a5a0*/  @P0 LDC.64 R6, c[0x0][0xae0] ;  /* 0x0002b800ff060b82 */ /* 0x000e640000000a00 */
[----:B-1----:R-:W-:-:S05]  /*3a5b0*/  @P0 IMAD.HI.U32 R6, R2, R6, RZ ;  /* 0x0000000602060227 */ /* 0x002fca00078e00ff */
[----:B------:R-:W-:-:S07]  /*3a5c0*/  @P0 SHF.R.U32.HI R2, RZ, R7, R6 ;  /* 0x00000007ff020219 */ /* 0x000fce0000011606 */
.L_x_6890:
[----:B------:R-:W-:Y:S05]  /*3a5d0*/  BSYNC B0 ;  /* 0x0000000000007941 */ /* 0x000fea0003800000 */
.L_x_6888:
[----:B------:R-:W-:-:S05]  /*3a5e0*/  IMAD R2, R2, R3, R3 ;  /* 0x0000000302027224 */ /* 0x000fca00078e0203 */
[----:B------:R-:W-:-:S07]  /*3a5f0*/  VIMNMX R5, R5, R2, PT ;  /* 0x0000000205057248 */ /* 0x000fce0003fe0100 */
.L_x_6887:
[----:B------:R-:W2:Y:S01]  /*3a600*/  LDL R7, [R1+0x4a4] ;  /* 0x0004a40001077983 */ /* 0x000ea20000100800 */
[----:B------:R-:W1:Y:S01]  /*3a610*/  @P1 LDC R2, c[0x0][0x44c] ;  /* 0x00011300ff021b82 */ /* 0x000e620000000800 */
[----:B------:R-:W-:Y:S01]  /*3a620*/  IMAD.MOV.U32 R0, RZ, RZ, R8 ;  /* 0x000000ffff007224 */ /* 0x000fe200078e0008 */
[----:B------:R-:W-:Y:S01]  /*3a630*/  ULDC UR4, c[0x0][0xad4] ;  /* 0x0002b50000047ab9 */ /* 0x000fe20000000800 */
[----:B------:R-:W-:-:S05]  /*3a640*/  VIADD R5, R5, 0x3f ;  /* 0x0000003f05057836 */ /* 0x000fca0000000000 */
[----:B------:R-:W3:Y:S01]  /*3a650*/  @P1 LDC R6, c[0x0][0x450] ;  /* 0x00011400ff061b82 */ /* 0x000ee20000000800 */
[----:B-1----:R-:W-:-:S05]  /*3a660*/  @P1 IMAD.HI.U32 R2, R8, R2, RZ ;  /* 0x0000000208021227 */ /* 0x002fca00078e00ff */
[----:B---3--:R-:W-:-:S05]  /*3a670*/  @P1 SHF.R.U32.HI R0, RZ, R6, R2 ;  /* 0x00000006ff001219 */ /* 0x008fca0000011602 */
        /* <DEDUP_REMOVED lines=18> */
.L_x_6893:
[----:B------:R-:W-:-:S13]  /*3a7a0*/  ISETP.NE.AND P0, PT, R3, 0x1, PT ;  /* 0x000000010300780c */ /* 0x000fda0003f05270 */
[----:B------:R-:W1:Y:S02]  /*3a7b0*/  @P0 LDC.64 R6, c[0x0][0xae0] ;  /* 0x0002b800ff060b82 */ /* 0x000e640000000a00 */
[----:B-1----:R-:W-:-:S05]  /*3a7c0*/  @P0 IMAD.HI.U32 R6, R2, R6, RZ ;  /* 0x0000000602060227 */ /* 0x002fca00078e00ff */
[----:B------:R-:W-:-:S07]  /*3a7d0*/  @P0 SHF.R.U32.HI R2, RZ, R7, R6 ;  /* 0x00000007ff020219 */ /* 0x000fce0000011606 */
.L_x_6894:
[----:B------:R-:W-:Y:S05]  /*3a7e0*/  BSYNC B0 ;  /* 0x0000000000007941 */ /* 0x000fea0003800000 */
.L_x_6892:
[----:B------:R-:W-:-:S05]  /*3a7f0*/  IMAD R2, R2, R3, RZ ;  /* 0x0000000302027224 */ /* 0x000fca00078e02ff */
[----:B------:R-:W-:-:S07]  /*3a800*/  VIMNMX R0, R0, R2, !PT ;  /* 0x0000000200007248 */ /* 0x000fce0007fe0100 */
.L_x_6891:
[----:B------:R-:W-:Y:S01]  /*3a810*/  SHF.R.S32.HI R2, RZ, 0x1f, R0 ;  /* 0x0000001fff027819 */ /* 0x000fe20000011400 */
[----:B------:R1:W-:Y:S01]  /*3a820*/  STL [R1+0x47c], RZ ;  /* 0x00047cff01007387 */ /* 0x0003e20000100800 */
[----:B------:R-:W-:Y:S01]  /*3a830*/  ISETP.NE.AND P1, PT, R4, RZ, PT ;  /* 0x000000ff0400720c */ /* 0x000fe20003f25270 */
[----:B------:R-:W-:Y:S01]  /*3a840*/  BSSY B0, `(.L_x_6895) ;  /* 0x0000024000007945 */ /* 0x000fe20003800000 */
[----:B------:R-:W-:-:S04]  /*3a850*/  LEA.HI R2, R2, R0, RZ, 0x6 ;  /* 0x0000000002027211 */ /* 0x000fc800078f30ff */
[----:B------:R-:W-:-:S04]  /*3a860*/  SHF.R.S32.HI R2, RZ, 0x6, R2 ;  /* 0x00000006ff027819 */ /* 0x000fc80000011402 */
[----:B------:R-:W-:-:S03]  /*3a870*/  VIMNMX R9, RZ, R2, !PT ;  /* 0x00000002ff097248 */ /* 0x000fc60007fe0100 */
[----:B------:R-:W2:Y:S01]  /*3a880*/  @!P1 LDC R4, c[0x0][0xae8] ;  /* 0x0002ba00ff049b82 */ /* 0x000ea20000000800 */
[----:B------:R-:W-:Y:S01]  /*3a890*/  ISETP.GT.AND P0, PT, R5, R9, PT ;  /* 0x000000090500720c */ /* 0x000fe20003f04270 */
[----:B------:R1:W-:-:S12]  /*3a8a0*/  STL [R1+0x478], R9 ;  /* 0x0004780901007387 */ /* 0x0003d80000100800 */
[----:B-1----:R-:W-:Y:S05]  /*3a8b0*/  @!P0 BRA `(.L_x_6896) ;  /* 0x0000000000708947 */ /* 0x002fea0003800000 */
[----:B--2---:R-:W-:-:S04]  /*3a8c0*/  IABS R0, R4 ;  /* 0x0000000400007213 */ /* 0x004fc80000000000 */
        /* <DEDUP_REMOVED lines=27> */
.L_x_6896:
[----:B------:R-:W-:Y:S05]  /*3aa80*/  BSYNC B0 ;  /* 0x0000000000007941 */ /* 0x000fea0003800000 */
.L_x_6895:
[----:B------:R-:W3:Y:S04]  /*3aa90*/  LDL R0, [R1+0x47c] ;  /* 0x00047c0001007983 */ /* 0x000ee80000100800 */
[----:B-1----:R-:W3:Y:S01]  /*3aaa0*/  LDL R2, [R1+0x4a0] ;  /* 0x0004a00001027983 */ /* 0x002ee20000100800 */
[----:B------:R-:W-:Y:S01]  /*3aab0*/  BSSY B7, `(.L_x_6897) ;  /* 0x00005bd000077945 */ /* 0x000fe20003800000 */
[----:B---3--:R-:W-:-:S05]  /*3aac0*/  IMAD R2, R2, R0, R9 ;  /* 0x0000000002027224 */ /* 0x008fca00078e0209 */
[----:B------:R-:W-:Y:S01]  /*3aad0*/  VIADDMNMX R0, R2, R0, R5, PT ;  /* 0x0000000002007246 */ /* 0x000fe20003800105 */
        /* <DEDUP_REMOVED lines=10> */
[----:B--2---:R-:W2:Y:S01]  /*3ab80*/  LDC.64 R4, c[0x0][0xd60] ;  /* 0x00035800ff047b82 */ /* 0x004ea20000000a00 */
        /* <DEDUP_REMOVED lines=9> */
[----:B------:R4:W-:Y:S01]  /*3ac20*/  STL [R1+0x430], R0 ;  /* 0x0004300001007387 */ /* 0x0009e20000100800 */
[----:B------:R-:W-:Y:S05]  /*3ac30*/  BRA `(.L_x_6899) ;  /* 0x0000005800907947 */ /* 0x000fea0003800000 */
.L_x_6898:
        /* <DEDUP_REMOVED lines=8> */
[----:B--2---:R-:W-:Y:S02]  /*3acc0*/  IMAD.U32 R4, RZ, RZ, UR6 ;  /* 0x00000006ff047e24 */ /* 0x004fe4000f8e00ff */
        /* <DEDUP_REMOVED lines=11> */
.L_x_6901:
[----:B------:R-:W-:Y:S05]  /*3ad80*/  BSYNC B6 ;  /* 0x0000000000067941 */ /* 0x000fea0003800000 */
.L_x_6900:
        /* <DEDUP_REMOVED lines=9> */
[----:B--2---:R-:W-:Y:S02]  /*3ae20*/  IMAD.U32 R4, RZ, RZ, UR6 ;  /* 0x00000006ff047e24 */ /* 0x004fe4000f8e00ff */
[----:B------:R-:W-:Y:S02]  /*3ae30*/  IMAD.U32 R5, RZ, RZ, UR7 ;  /* 0x00000007ff057e24 */ /* 0x000fe4000f8e00ff */
        /* <DEDUP_REMOVED lines=8> */
[----:B0--3--:R-:W-:Y:S05]  /*3aec0*/  CALL.ABS.NOINC R2 ;  /* 0x0000000002007343 */ /* 0x009fea0003c00000 */
.L_x_6904:
        /* <DEDUP_REMOVED lines=15> */
.L_x_6903:
[----:B------:R-:W-:Y:S05]  /*3afc0*/  BSYNC B6 ;  /* 0x0000000000067941 */ /* 0x000fea0003800000 */
.L_x_6902:
[----:B------:R-:W3:Y:S01]  /*3afd0*/  LDL R0, [R1+0x43c] ;  /* 0x00043c0001007983 */ /* 0x000ee20000100800 */
[----:B------:R-:W-:Y:S02]  /*3afe0*/  ULDC.64 UR4, c[0x0][0xaf0] ;  /* 0x0002bc0000047ab9 */ /* 0x000fe40000000a00 */
[----:B------:R-:W-:Y:S01]  /*3aff0*/  ISETP.NE.U32.AND P0, PT, RZ, UR4, PT ;  /* 0x00000004ff007c0c */ /* 0x000fe2000bf05070 */
[----:B------:R-:W4:Y:S03]  /*3b000*/  LDL R17, [R1+0x480] ;  /* 0x0004800001117983 */ /* 0x000f260000100800 */
[----:B------:R-:W-:Y:S01]  /*3b010*/  ISETP.NE.AND.EX P0, PT, RZ, UR5, PT, P0 ;  /* 0x00000005ff007c0c */ /* 0x000fe2000bf05300 */
[----:B------:R-:W-:-:S12]  /*3b020*/  ULDC.64 UR4, c[0x0][0xb00] ;  /* 0x0002c00000047ab9 */ /* 0x000fd80000000a00 */
[----:B------:R-:W1:Y:S01]  /*3b030*/  @P0 LDC.64 R2, c[0x0][0xaf0] ;  /* 0x0002bc00ff020b82 */ /* 0x000e620000000a00 */
[----:B---3--:R-:W-:Y:S02]  /*3b040*/  IMAD.MOV.U32 R7, RZ, RZ, R0 ;  /* 0x000000ffff077224 */ /* 0x008fe400078e0000 */
[----:B-1----:R-:W-:-:S05]  /*3b050*/  @P0 IMAD.WIDE R2, R0, 0x4, R2 ;  /* 0x0000000400020825 */ /* 0x002fca00078e0202 */
[----:B------:R1:W3:Y:S01]  /*3b060*/  @P0 LDG.E R7, desc[UR44][R2.64] ;  /* 0x0000002c02070981 */ /* 0x0002e2000c1e1900 */
[----:B----4-:R-:W-:Y:S01]  /*3b070*/  VIADD R0, R17, 0xffffffff ;  /* 0xffffffff11007836 */ /* 0x010fe20000000000 */
[----:B-1----:R-:W1:Y:S02]  /*3b080*/  LDC.64 R2, c[0x0][0x418] ;  /* 0x00010600ff027b82 */ /* 0x002e640000000a00 */
[----:B-1----:R-:W-:Y:S01]  /*3b090*/  LOP3.LUT P0, RZ, R2, UR4, RZ, 0xfc, !PT ;  /* 0x0000000402ff7c12 */ /* 0x002fe2000f80fcff */
[----:B------:R-:W-:-:S03]  /*3b0a0*/  UMOV UR4, 0xffffffff ;  /* 0xffffffff00047882 */ /* 0x000fc60000000000 */
[----:B------:R-:W-:Y:S02]  /*3b0b0*/  LOP3.LUT P0, RZ, R3, UR5, RZ, 0xfc, P0 ;  /* 0x0000000503ff7c12 */ /* 0x000fe4000800fcff */
[----:B---3--:R-:W-:Y:S01]  /*3b0c0*/  SHF.R.S32.HI R8, RZ, 0x1f, R7 ;  /* 0x0000001fff087819 */ /* 0x008fe20000011407 */
[----:B------:R1:W-:Y:S01]  /*3b0d0*/  STL [R1+0x434], R7 ;  /* 0x0004340701007387 */ /* 0x0003e20000100800 */
[----:B------:R-:W-:-:S03]  /*3b0e0*/  SEL R17, R7, RZ, !P0 ;  /* 0x000000ff07117207 */ /* 0x000fc60004000000 */
[----:B------:R1:W-:Y:S01]  /*3b0f0*/  STL [R1+0x438], R8 ;  /* 0x0004380801007387 */ /* 0x0003e20000100800 */
[----:B------:R-:W-:Y:S05]  /*3b100*/  BRA.DIV UR4, `(.L_x_6905) ;  /* 0x0000007a04247947 */ /* 0x000fea000b800000 */
[----:B--2---:R-:W2:Y:S02]  /*3b110*/  S2R R4, SR_TID.X ;  /* 0x0000000000047919 */ /* 0x004ea40000002100 */
[----:B--2---:R-:W-:-:S04]  /*3b120*/  SHF.R.U32.HI R4, RZ, 0x5, R4 ;  /* 0x00000005ff047819 */ /* 0x004fc80000011604 */
[----:B------:R-:W-:-:S05]  /*3b130*/  LOP3.LUT R4, R4, 0x3, RZ, 0xc0, !PT ;  /* 0x0000000304047812 */ /* 0x000fca00078ec0ff */
[----:B------:R2:W3:Y:S02]  /*3b140*/  SHFL.IDX PT, R14, R4, RZ, 0x1f ;  /* 0x00001fff040e7589 */ /* 0x0004e400000e0000 */
.L_x_7068:
        /* <DEDUP_REMOVED lines=9> */
.L_x_7071:
        /* <DEDUP_REMOVED lines=24> */
.L_x_6908:
[----:B------:R-:W4:Y:S04]  /*3b360*/  LDL R0, [R1+0x440] ;  /* 0x0004400001007983 */ /* 0x000f280000100800 */
[----:B---3--:R-:W3:Y:S01]  /*3b370*/  LDL R2, [R1+0x44c] ;  /* 0x00044c0001027983 */ /* 0x008ee20000100800 */
[----:B----4-:R-:W-:Y:S01]  /*3b380*/  IMAD R0, R0, 0x8, R18 ;  /* 0x0000000800007824 */ /* 0x010fe200078e0212 */
[----:B---3--:R-:W-:-:S04]  /*3b390*/  SHF.L.U32 R2, R2, 0x1f, RZ ;  /* 0x0000001f02027819 */ /* 0x008fc800000006ff */
[----:B------:R-:W3:Y:S02]  /*3b3a0*/  SYNCS.PHASECHK.TRANS64.TRYWAIT P0, [R0+URZ+0x38840], R2 ;  /* 0x03884002000075a7 */ /* 0x000ee4000800017f */
[----:B---3--:R-:W-:Y:S05]  /*3b3b0*/  @!P0 BRA `(.L_x_6909) ;  /* 0x0000007400cc8947 */ /* 0x008fea0003800000 */
.L_x_7072:
        /* <DEDUP_REMOVED lines=11> */
.L_x_6910:
        /* <DEDUP_REMOVED lines=23> */
.L_x_6906:
        /* <DEDUP_REMOVED lines=11> */
[----:B--2---:R-:W-:Y:S02]  /*3b690*/  SEL R4, R0, RZ, !P0 ;  /* 0x000000ff00047207 */ /* 0x004fe40004000000 */
        /* <DEDUP_REMOVED lines=21> */
[----:B0-2---:R-:W-:Y:S05]  /*3b7f0*/  CALL.ABS.NOINC R2 ;  /* 0x0000000002007343 */ /* 0x005fea0003c00000 */
.L_x_6912:
[----:B------:R-:W-:Y:S05]  /*3b800*/  BSYNC B6 ;  /* 0x0000000000067941 */ /* 0x000fea0003800000 */
.L_x_6911:
[----:B------:R-:W3:Y:S01]  /*3b810*/  LDL R11, [R1+0x45c] ;  /* 0x00045c00010b7983 */ /* 0x000ee20000100800 */
[----:B-1----:R-:W1:Y:S01]  /*3b820*/  LDC R7, c[0x0][0x448] ;  /* 0x00011200ff077b82 */ /* 0x002e620000000800 */
        /* <DEDUP_REMOVED lines=15> */
[----:B---3--:R-:W-:-:S04]  /*3b920*/  IMAD.IADD R5, R0, 0x1, R11 ;  /* 0x0000000100057824 */ /* 0x008fc800078e020b */
        /* <DEDUP_REMOVED lines=80> */
.L_x_7081:
        /* <DEDUP_REMOVED lines=12> */
.L_x_6914:
        /* <DEDUP_REMOVED lines=37> */
.L_x_6916:
[----:B------:R-:W-:Y:S05]  /*3c140*/  BSYNC B6 ;  /* 0x0000000000067941 */ /* 0x000fea0003800000 */
.L_x_6915:
        /* <DEDUP_REMOVED lines=41> */
[----:B------:R-:W-:Y:S02]  /*3c3e0*/  ULDC.64 UR4, c[0x0][0x390] ;  /* 0x0000e40000047ab9 */ /* 0x000fe40000000a00 */
[----:B------:R-:W-:Y:S01]  /*3c3f0*/  LEA R0, P0, R2, UR4, 0x1 ;  /* 0x0000000402007c11 */ /* 0x000fe2000f8008ff */
[----:B------:R-:W-:Y:S01]  /*3c400*/  ULDC UR4, c[0x0][0x3b8] ;  /* 0x0000ee0000047ab9 */ /* 0x000fe20000000800 */
[----:B------:R-:W-:Y:S01]  /*3c410*/  IMAD.IADD R4, R3, 0x1, R4 ;  /* 0x0000000103047824 */ /* 0x000fe200078e0204 */
[----:B------:R-:W-:Y:S02]  /*3c420*/  ISETP.GE.AND P1, PT, R8, UR4, PT ;  /* 0x0000000408007c0c */ /* 0x000fe4000bf26270 */
[----:B------:R-:W1:Y:S01]  /*3c430*/  S2R R8, SR_TID.X ;  /* 0x0000000000087919 */ /* 0x000e620000002100 */
[----:B------:R-:W-:Y:S02]  /*3c440*/  ISETP.GE.AND P2, PT, R9, UR4, PT ;  /* 0x0000000409007c0c */ /* 0x000fe4000bf46270 */
[----:B------:R-:W-:-:S02]  /*3c450*/  LEA.HI.X R4, R2, UR5, R4, 0x1, P0 ;  /* 0x0000000502047c11 */ /* 0x000fc400080f0c04 */
[----:B------:R-:W-:Y:S02]  /*3c460*/  SEL R3, RZ, 0x4, P2 ;  /* 0x00000004ff037807 */ /* 0x000fe40001000000 */
[----:B------:R-:W-:Y:S01]  /*3c470*/  SEL R2, RZ, 0x2, P1 ;  /* 0x00000002ff027807 */ /* 0x000fe20000800000 */
[----:B0-----:R-:W-:-:S05]  /*3c480*/  IMAD.SHL.U32 R10, R6, 0x8, RZ ;  /* 0x00000008060a7824 */ /* 0x001fca00078e00ff */
[----:B------:R-:W-:-:S04]  /*3c490*/  LOP3.LUT R10, R10, 0x38, RZ, 0xc0, !PT ;  /* 0x000000380a0a7812 */ /* 0x000fc800078ec0ff */
[----:B------:R-:W-:-:S04]  /*3c4a0*/  ISETP.GE.AND P3, PT, R10, UR4, PT ;  /* 0x000000040a007c0c */ /* 0x000fc8000bf66270 */
[----:B------:R-:W-:-:S04]  /*3c4b0*/  SEL R5, RZ, 0x1, P3 ;  /* 0x00000001ff057807 */ /* 0x000fc80001800000 */
[----:B------:R-:W-:Y:S01]  /*3c4c0*/  IADD3 R2, R3, R2, R5 ;  /* 0x0000000203027210 */ /* 0x000fe20007ffe005 */
[----:B-1----:R-:W-:-:S04]  /*3c4d0*/  IMAD.SHL.U32 R8, R8, 0x8, RZ ;  /* 0x0000000808087824 */ /* 0x002fc800078e00ff */
[----:B------:R-:W-:Y:S02]  /*3c4e0*/  @P3 LOP3.LUT R19, R19, 0x8, RZ, 0xfc, !PT ;  /* 0x0000000813133812 */ /* 0x000fe400078efcff */
[----:B------:R-:W-:Y:S02]  /*3c4f0*/  LOP3.LUT R8, R8, 0x38, RZ, 0xc0, !PT ;  /* 0x0000003808087812 */ /* 0x000fe400078ec0ff */
[----:B------:R-:W-:Y:S02]  /*3c500*/  LOP3.LUT R19, R19, 0xfffffffd, RZ, 0xc0, !PT ;  /* 0xfffffffd13137812 */ /* 0x000fe400078ec0ff */
[C---:B------:R-:W-:Y:S02]  /*3c510*/  LOP3.LUT R9, R8.reuse, 0x100, RZ, 0xfc, !PT ;  /* 0x0000010008097812 */ /* 0x040fe400078efcff */
[----:B------:R-:W-:Y:S02]  /*3c520*/  LOP3.LUT R8, R8, 0xc0, RZ, 0xfc, !PT ;  /* 0x000000c008087812 */ /* 0x000fe400078efcff */
[----:B------:R-:W-:-:S02]  /*3c530*/  @P2 LOP3.LUT R19, R19, 0x2, RZ, 0xfc, !PT ;  /* 0x0000000213132812 */ /* 0x000fc400078efcff */
[----:B------:R-:W-:Y:S01]  /*3c540*/  ISETP.GE.AND P5, PT, R8, UR4, PT ;  /* 0x0000000408007c0c */ /* 0x000fe2000bfa6270 */
[C---:B------:R-:W-:Y:S01]  /*3c550*/  IMAD.SHL.U32 R8, R6.reuse, 0x8, RZ ;  /* 0x0000000806087824 */ /* 0x040fe200078e00ff */
[----:B------:R-:W-:Y:S01]  /*3c560*/  LOP3.LUT R19, R19, 0xfffffffb, RZ, 0xc0, !PT ;  /* 0xfffffffb13137812 */ /* 0x000fe200078ec0ff */
[----:B------:R-:W-:Y:S01]  /*3c570*/  IMAD.SHL.U32 R6, R6, 0x8, RZ ;  /* 0x0000000806067824 */ /* 0x000fe200078e00ff */
[----:B------:R-:W-:Y:S02]  /*3c580*/  ISETP.GE.AND P0, PT, R9, UR4, PT ;  /* 0x0000000409007c0c */ /* 0x000fe4000bf06270 */
[----:B------:R-:W-:Y:S02]  /*3c590*/  LOP3.LUT R8, R8, 0x38, RZ, 0xc0, !PT ;  /* 0x0000003808087812 */ /* 0x000fe400078ec0ff */
[----:B------:R-:W-:Y:S02]  /*3c5a0*/  LOP3.LUT R6, R6, 0x38, RZ, 0xc0, !PT ;  /* 0x0000003806067812 */ /* 0x000fe400078ec0ff */
[----:B------:R-:W-:-:S02]  /*3c5b0*/  LOP3.LUT R9, R8, 0x180, RZ, 0xfc, !PT ;  /* 0x0000018008097812 */ /* 0x000fc400078efcff */
[----:B------:R-:W-:Y:S02]  /*3c5c0*/  @P1 LOP3.LUT R19, R19, 0x4, RZ, 0xfc, !PT ;  /* 0x0000000413131812 */ /* 0x000fe400078efcff */
[----:B------:R-:W-:Y:S02]  /*3c5d0*/  SEL R5, RZ, 0x10, P0 ;  /* 0x00000010ff057807 */ /* 0x000fe40000000000 */
[----:B------:R-:W-:Y:S02]  /*3c5e0*/  SEL R3, RZ, 0x8, P5 ;  /* 0x00000008ff037807 */ /* 0x000fe40002800000 */
[----:B------:R-:W-:Y:S02]  /*3c5f0*/  ISETP.GE.AND P1, PT, R9, UR4, PT ;  /* 0x0000000409007c0c */ /* 0x000fe4000bf26270 */
[----:B------:R-:W-:Y:S02]  /*3c600*/  LOP3.LUT R8, R6, 0x140, RZ, 0xfc, !PT ;  /* 0x0000014006087812 */ /* 0x000fe400078efcff */
[----:B------:R-:W-:-:S02]  /*3c610*/  IADD3 R2, R5, R2, R3 ;  /* 0x0000000205027210 */ /* 0x000fc40007ffe003 */
[----:B------:R-:W-:Y:S02]  /*3c620*/  SEL R5, RZ, 0x40, P1 ;  /* 0x00000040ff057807 */ /* 0x000fe40000800000 */
[----:B------:R-:W-:Y:S02]  /*3c630*/  LOP3.LUT R6, R6, 0x1c0, RZ, 0xfc, !PT ;  /* 0x000001c006067812 */ /* 0x000fe400078efcff */
[----:B------:R-:W-:Y:S02]  /*3c640*/  ISETP.GE.AND P1, PT, R8, UR4, PT ;  /* 0x0000000408007c0c */ /* 0x000fe4000bf26270 */
[----:B------:R-:W-:Y:S01]  /*3c650*/  ISETP.GE.AND P2, PT, R6, UR4, PT ;  /* 0x0000000406007c0c */ /* 0x000fe2000bf46270 */
[----:B------:R-:W-:Y:S01]  /*3c660*/  UMOV UR4, 0xffffffff ;  /* 0xffffffff00047882 */ /* 0x000fe20000000000 */
[----:B------:R-:W-:Y:S02]  /*3c670*/  SEL R3, RZ, 0x20, P1 ;  /* 0x00000020ff037807 */ /* 0x000fe40000800000 */
[----:B------:R-:W-:-:S02]  /*3c680*/  SEL R6, RZ, 0x80, P2 ;  /* 0x00000080ff067807 */ /* 0x000fc40001000000 */
        /* <DEDUP_REMOVED lines=13> */
[----:B------:R-:W-:Y:S04]  /*3c760*/  SHFL.IDX PT, R14, R0, 0x1, 0x181f ;  /* 0x00381f00000e7f89 */ /* 0x000fe800000e0000 */
        /* <DEDUP_REMOVED lines=12> */
[----:B------:R-:W-:Y:S01]  /*3c830*/  SHFL.IDX PT, R8, R4, RZ, 0x181f ;  /* 0x00181fff04087589 */ /* 0x000fe200000e0000 */
[----:B0-----:R-:W-:-:S05]  /*3c840*/  IMAD.SHL.U32 R12, R3, 0x8, RZ ;  /* 0x00000008030c7824 */ /* 0x001fca00078e00ff */
[----:B------:R-:W-:Y:S02]  /*3c850*/  @P3 LOP3.LUT R19, R19, 0x20, RZ, 0xfc, !PT ;  /* 0x0000002013133812 */ /* 0x000fe400078efcff */
[----:B------:R-:W-:Y:S02]  /*3c860*/  @!P2 ISETP.NE.U32.AND P3, PT, R2, RZ, PT ;  /* 0x000000ff0200a20c */ /* 0x000fe40003f65070 */
[----:B------:R-:W0:Y:S01]  /*3c870*/  SHFL.IDX PT, R2, R0, RZ, 0x181f ;  /* 0x00181fff00027589 */ /* 0x000e2200000e0000 */
[----:B------:R-:W-:Y:S02]  /*3c880*/  LOP3.LUT R12, R12, 0x38, RZ, 0xc0, !PT ;  /* 0x000000380c0c7812 */ /* 0x000fe400078ec0ff */
[----:B------:R-:W-:-:S08]  /*3c890*/  LOP3.LUT R19, R19, 0xffffbfff, RZ, 0xc0, !PT ;  /* 0xffffbfff13137812 */ /* 0x000fd000078ec0ff */
[----:B------:R-:W-:Y:S02]  /*3c8a0*/  @P3 LOP3.LUT R19, R19, 0x4000, RZ, 0xfc, !PT ;  /* 0x0000400013133812 */ /* 0x000fe400078efcff */
[----:B0-----:R-:W-:-:S05]  /*3c8b0*/  @!P2 LEA R3, P6, R12, R2, 0x1 ;  /* 0x000000020c03a211 */ /* 0x001fca00078c08ff */
[----:B------:R-:W-:-:S05]  /*3c8c0*/  @!P2 IMAD.X R2, RZ, RZ, R8, P6 ;  /* 0x000000ffff02a224 */ /* 0x000fca00030e0608 */
        /* <DEDUP_REMOVED lines=61> */
.L_x_7091:
        /* <DEDUP_REMOVED lines=31> */
.L_x_6919:
[----:B------:R-:W-:Y:S05]  /*3ce90*/  BSYNC B0 ;  /* 0x0000000000007941 */ /* 0x000fea0003800000 */
.L_x_6918:
[----:B------:R-:W-:Y:S01]  /*3cea0*/  NOP ;  /* 0x0000000000007918 */ /* 0x000fe20000000000 */
[----:B------:R-:W-:-:S13]  /*3ceb0*/  PLOP3.LUT P0, PT, PT, PT, PT, 0x80, 0x0 ;  /* 0x000000000000781c */ /* 0x000fda0003f0f070 */
.L_x_6920:
        /* <DEDUP_REMOVED lines=18> */
.L_x_7092:
[----:B------:R-:W-:Y:S05]  /*3cfe0*/  BSYNC B0 ;  /* 0x0000000000007941 */ /* 0x000fea0003800000 */
.L_x_6921:
        /* <DEDUP_REMOVED lines=13> */
.L_x_7093:
[----:B------:R-:W-:Y:S05]  /*3d0c0*/  BSYNC B1 ;  /* 0x0000000000017941 */ /* 0x000fea0003800000 */
.L_x_6925:
        /* <DEDUP_REMOVED lines=9> */
.L_x_6928:
[----:B------:R-:W-:Y:S05]  /*3d160*/  BSYNC B1 ;  /* 0x0000000000017941 */ /* 0x000fea0003800000 */
.L_x_6927:
        /* <DEDUP_REMOVED lines=13> */
.L_x_6929:
        /* <DEDUP_REMOVED lines=15> */
.L_x_6930:
        /* <DEDUP_REMOVED lines=15> */
.L_x_6931:
        /* <DEDUP_REMOVED lines=15> */
.L_x_6932:
        /* <DEDUP_REMOVED lines=15> */
.L_x_6933:
        /* <DEDUP_REMOVED lines=15> */
.L_x_6934:
        /* <DEDUP_REMOVED lines=15> */
.L_x_6935:
        /* <DEDUP_REMOVED lines=15> */
.L_x_6936:
        /* <DEDUP_REMOVED lines=10> */
.L_x_6924:
[----:B------:R-:W-:Y:S05]  /*3d970*/  BSYNC B0 ;  /* 0x0000000000007941 */ /* 0x000fea0003800000 */
.L_x_6923:
        /* <DEDUP_REMOVED lines=61> */
.L_x_6943:
[----:B------:R-:W2:Y:S01]  /*3dd50*/  S2R R2, SR_TID.X ;  /* 0x0000000000027919 */ /* 0x000ea20000002100 */
[----:B-1----:R-:W-:Y:S01]  /*3dd60*/  SHF.L.U32 R6, R9, 0x1f, RZ ;  /* 0x0000001f09067819 */ /* 0x002fe200000006ff */
[----:B------:R-:W-:Y:S01]  /*3dd70*/  BSSY B3, `(.L_x_6944) ;  /* 0x0000006000037945 */ /* 0x000fe20003800000 */
[----:B--2---:R-:W-:Y:S01]  /*3dd80*/  LOP3.LUT R3, R2, 0x7f, RZ, 0xc0, !PT ;  /* 0x0000007f02037812 */ /* 0x004fe200078ec0ff */
[----:B------:R-:W-:-:S03]  /*3dd90*/  IMAD R2, R10, 0x8, R18 ;  /* 0x000000080a027824 */ /* 0x000fc600078e0212 */
[----:B------:R-:W-:Y:S01]  /*3dda0*/  ISETP.NE.AND P1, PT, R3, RZ, PT ;  /* 0x000000ff0300720c */ /* 0x000fe20003f25270 */
[----:B------:R-:W1:Y:S02]  /*3ddb0*/  SYNCS.PHASECHK.TRANS64.TRYWAIT P0, [R2+URZ+0x38840], R6 ;  /* 0x03884006020075a7 */ /* 0x000e64000800017f */
[----:B-1----:R-:W-:Y:S10]  /*3ddc0*/  @!P0 BRA `(.L_x_6945) ;  /* 0x0000005c00a88947 */ /* 0x002ff40003800000 */
.L_x_7094:
[----:B------:R-:W-:Y:S05]  /*3ddd0*/  BSYNC B3 ;  /* 0x0000000000037941 */ /* 0x000fea0003800000 */
.L_x_6944:
        /* <DEDUP_REMOVED lines=9> */
.L_x_6947:
[----:B------:R-:W-:Y:S05]  /*3de70*/  BSYNC B3 ;  /* 0x0000000000037941 */ /* 0x000fea0003800000 */
.L_x_6946:
        /* <DEDUP_REMOVED lines=13> */
.L_x_6948:
        /* <DEDUP_REMOVED lines=13> */
.L_x_7095:
[----:B------:R-:W-:Y:S05]  /*3e020*/  BSYNC B3 ;  /* 0x0000000000037941 */ /* 0x000fea0003800000 */
.L_x_6949:
        /* <DEDUP_REMOVED lines=11> */
.L_x_6952:
[----:B------:R-:W-:Y:S05]  /*3e0e0*/  BSYNC B3 ;  /* 0x0000000000037941 */ /* 0x000fea0003800000 */
.L_x_6951:
        /* <DEDUP_REMOVED lines=10> */
.L_x_6953:
        /* <DEDUP_REMOVED lines=15> */
.L_x_6954:
        /* <DEDUP_REMOVED lines=15> */
.L_x_6955:
        /* <DEDUP_REMOVED lines=15> */
.L_x_6956:
        /* <DEDUP_REMOVED lines=15> */
.L_x_6957:
        /* <DEDUP_REMOVED lines=15> */
.L_x_6958:
        /* <DEDUP_REMOVED lines=15> */
.L_x_6959:
        /* <DEDUP_REMOVED lines=15> */
.L_x_6960:
        /* <DEDUP_REMOVED lines=10> */
.L_x_6942:
[----:B------:R-:W-:Y:S05]  /*3e8c0*/  BSYNC B1 ;  /* 0x0000000000017941 */ /* 0x000fea0003800000 */
.L_x_6941:
[----:B------:R-:W2:Y:S02]  /*3e8d0*/  LDL.LU R5, [R1+0x480] ;  /* 0x0004800001057983 */ /* 0x000ea40000300800 */
[----:B--2---:R-:W-:-:S07]  /*3e8e0*/  VIADD R0, R5, 0xfffffffd ;  /* 0xfffffffd05007836 */ /* 0x004fce0000000000 */
.L_x_6940:
[----:B------:R-:W-:Y:S05]  /*3e8f0*/  BSYNC B2 ;  /* 0x0000000000027941 */ /* 0x000fea0003800000 */
.L_x_6939:
[----:B------:R-:W-:-:S05]  /*3e900*/  VIADD R8, R8, 0xfffffffe ;  /* 0xfffffffe08087836 */ /* 0x000fca0000000000 */
[----:B------:R-:W-:-:S13]  /*3e910*/  ISETP.NE.AND P0, PT, R8, R4, PT ;  /* 0x000000040800720c */ /* 0x000fda0003f05270 */
[----:B------:R-:W-:Y:S05]  /*3e920*/  @!P0 BRA `(.L_x_6938) ;  /* 0x0000001800e08947 */ /* 0x000fea0003800000 */
.L_x_7001:
        /* <DEDUP_REMOVED lines=35> */
.L_x_6963:
[----:B------:R-:W1:Y:S01]  /*3eb60*/  S2R R2, SR_TID.X ;  /* 0x0000000000027919 */ /* 0x000e620000002100 */
[----:B------:R-:W-:Y:S01]  /*3eb70*/  IMAD R3, R7, 0x8, R18 ;  /* 0x0000000807037824 */ /* 0x000fe200078e0212 */
[----:B------:R-:W-:Y:S01]  /*3eb80*/  BSSY B2, `(.L_x_6964) ;  /* 0x0000006000027945 */ /* 0x000fe20003800000 */
[----:B-1----:R-:W-:Y:S02]  /*3eb90*/  LOP3.LUT R4, R2, 0x7f, RZ, 0xc0, !PT ;  /* 0x0000007f02047812 */ /* 0x002fe400078ec0ff */
[----:B------:R-:W-:Y:S02]  /*3eba0*/  SHF.L.U32 R2, R6, 0x1f, RZ ;  /* 0x0000001f06027819 */ /* 0x000fe400000006ff */
[----:B------:R-:W-:Y:S02]  /*3ebb0*/  ISETP.NE.AND P1, PT, R4, RZ, PT ;  /* 0x000000ff0400720c */ /* 0x000fe40003f25270 */
[----:B------:R-:W1:Y:S02]  /*3ebc0*/  SYNCS.PHASECHK.TRANS64.TRYWAIT P0, [R3+URZ+0x38840], R2 ;  /* 0x03884002030075a7 */ /* 0x000e64000800017f */
[----:B-1----:R-:W-:Y:S09]  /*3ebd0*/  @!P0 BRA `(.L_x_6965) ;  /* 0x00000050004c8947 */ /* 0x002ff20003800000 */
.L_x_7096:
[----:B------:R-:W-:Y:S05]  /*3ebe0*/  BSYNC B2 ;  /* 0x0000000000027941 */ /* 0x000fea0003800000 */
.L_x_6964:
        /* <DEDUP_REMOVED lines=9> */
.L_x_6967:
[----:B------:R-:W-:Y:S05]  /*3ec80*/  BSYNC B2 ;  /* 0x0000000000027941 */ /* 0x000fea0003800000 */
.L_x_6966:
        /* <DEDUP_REMOVED lines=12> */
.L_x_6968:
        /* <DEDUP_REMOVED lines=13> */
.L_x_7097:
[----:B------:R-:W-:Y:S05]  /*3ee20*/  BSYNC B2 ;  /* 0x0000000000027941 */ /* 0x000fea0003800000 */
.L_x_6969:
        /* <DEDUP_REMOVED lines=11> */
.L_x_6972:
[----:B------:R-:W-:Y:S05]  /*3eee0*/  BSYNC B2 ;  /* 0x0000000000027941 */ /* 0x000fea0003800000 */
.L_x_6971:
[----:B------:R-:W-:Y:S01]  /*3eef0*/  R2UR UR10, R10 ;  /* 0x000000000a0a72ca */ /* 0x000fe200000e0000 */
[----:B01----:R-:W-:Y:S01]  /*3ef00*/  IMAD R2, R7, 0x10000, R18 ;  /* 0x0001000007027824 */ /* 0x003fe200078e0212 */
[----:B------:R-:W-:Y:S01]  /*3ef10*/  R2UR UR6, R8 ;  /* 0x00000000080672ca */ /* 0x000fe200000e0000 */
[----:B------:R-:W-:Y:S01]  /*3ef20*/  UIADD3 UR4, UP0, UR42, 0x470, URZ ;  /* 0x000004702a047890 */ /* 0x000fe2000ff1e03f */
[----:B------:R-:W-:Y:S01]  /*3ef30*/  R2UR UR7, R9 ;  /* 0x00000000090772ca */ /* 0x000fe200000e0000 */
[----:B------:R-:W-:Y:S01]  /*3ef40*/  VIADD R3, R3, 0x38850 ;  /* 0x0003885003037836 */ /* 0x000fe20000000000 */
[----:B------:R-:W-:Y:S01]  /*3ef50*/  PLOP3.LUT P0, PT, PT, PT, PT, 0x80, 0x0 ;  /* 0x000000000000781c */ /* 0x000fe20003f0f070 */
[----:B------:R-:W-:Y:S01]  /*3ef60*/  VIADD R5, R2, 0x400 ;  /* 0x0000040002057836 */ /* 0x000fe20000000000 */
[----:B------:R-:W-:-:S12]  /*3ef70*/  UIADD3.X UR5, URZ, UR43, URZ, UP0, !UPT ;  /* 0x0000002b3f057290 */ /* 0x000fd800087fe43f */
.L_x_6973:
        /* <DEDUP_REMOVED lines=15> */
.L_x_6974:
        /* <DEDUP_REMOVED lines=15> */
.L_x_6975:
        /* <DEDUP_REMOVED lines=15> */
.L_x_6976:
        /* <DEDUP_REMOVED lines=15> */
.L_x_6977:
        /* <DEDUP_REMOVED lines=15> */
.L_x_6978:
        /* <DEDUP_REMOVED lines=15> */
.L_x_6979:
        /* <DEDUP_REMOVED lines=15> */
.L_x_6980:
        /* <DEDUP_REMOVED lines=10> */
.L_x_6962:
[----:B------:R-:W-:Y:S05]  /*3f6b0*/  BSYNC B1 ;  /* 0x0000000000017941 */ /* 0x000fea0003800000 */
.L_x_6961:
        /* <DEDUP_REMOVED lines=35> */
.L_x_6983:
        /* <DEDUP_REMOVED lines=8> */
.L_x_7098:
[----:B------:R-:W-:Y:S05]  /*3f970*/  BSYNC B2 ;  /* 0x0000000000027941 */ /* 0x000fea0003800000 */
.L_x_6984:
        /* <DEDUP_REMOVED lines=9> */
.L_x_6987:
[----:B------:R-:W-:Y:S05]  /*3fa10*/  BSYNC B2 ;  /* 0x0000000000027941 */ /* 0x000fea0003800000 */
.L_x_6986:
        /* <DEDUP_REMOVED lines=13> */
.L_x_6988:
        /* <DEDUP_REMOVED lines=13> */
.L_x_7099:
[----:B------:R-:W-:Y:S05]  /*3fbc0*/  BSYNC B2 ;  /* 0x0000000000027941 */ /* 0x000fea0003800000 */
.L_x_6989:
        /* <DEDUP_REMOVED lines=11> */
.L_x_6992:
[----:B------:R-:W-:Y:S05]  /*3fc80*/  BSYNC B2 ;  /* 0x0000000000027941 */ /* 0x000fea0003800000 */
.L_x_6991:
        /* <DEDUP_REMOVED lines=10> */
.L_x_6993:
        /* <DEDUP_REMOVED lines=15> */
.L_x_6994:
        /* <DEDUP_REMOVED lines=15> */
.L_x_6995:
        /* <DEDUP_REMOVED lines=15> */
.L_x_6996:
        /* <DEDUP_REMOVED lines=15> */
.L_x_6997:
        /* <DEDUP_REMOVED lines=15> */
.L_x_6998:
        /* <DEDUP_REMOVED lines=15> */
.L_x_6999:
        /* <DEDUP_REMOVED lines=15> */
.L_x_7000:
        /* <DEDUP_REMOVED lines=10> */
.L_x_6982:
[----:B------:R-:W-:Y:S05]  /*40460*/  BSYNC B1 ;  /* 0x0000000000017941 */ /* 0x000fea0003800000 */
.L_x_6981:
[----:B------:R-:W2:Y:S01]  /*40470*/  LDL R5, [R1+0x458] ;  /* 0x0004580001057983 */ /* 0x000ea20000100800 */
[----:B------:R-:W-:Y:S01]  /*40480*/  VIADD R0, R0, 0xfffffffe ;  /* 0xfffffffe00007836 */ /* 0x000fe20000000000 */
[----:B--2---:R-:W-:-:S13]  /*40490*/  ISETP.GT.AND P0, PT, R6, R5, PT ;  /* 0x000000050600720c */ /* 0x004fda0003f04270 */
[----:B------:R-:W-:Y:S05]  /*404a0*/  @P0 BRA `(.L_x_7001) ;  /* 0xffffffe400200947 */ /* 0x000fea000383ffff */
.L_x_6938:
[----:B------:R-:W-:Y:S05]  /*404b0*/  BSYNC B0 ;  /* 0x0000000000007941 */ /* 0x000fea0003800000 */
.L_x_6937:
        /* <DEDUP_REMOVED lines=24> */
[----:B------:R2:W-:Y:S02]  /*40640*/  STL [R1+0x430], R2 ;  /* 0x0004300201007387 */ /* 0x0005e40000100800 */
.L_x_7003:
[----:B------:R-:W-:Y:S05]  /*40650*/  BSYNC B0 ;  /* 0x0000000000007941 */ /* 0x000fea0003800000 */
.L_x_7002:
[----:B------:R-:W-:-:S05]  /*40660*/  SEL R0, R0, RZ, P0 ;  /* 0x000000ff00007207 */ /* 0x000fca0000000000 */
[----:B------:R3:W-:Y:S02]  /*40670*/  STL [R1+0x440], R0 ;  /* 0x0004400001007387 */ /* 0x0007e40000100800 */
.L_x_6899:
[----:B------:R-:W-:Y:S05]  /*40680*/  BSYNC B7 ;  /* 0x0000000000077941 */ /* 0x000fea0003800000 */
.L_x_6897:
        /* <DEDUP_REMOVED lines=8> */
[----:B--2---:R-:W2:Y:S04]  /*40710*/  LDS.128 R4, [R18+0x388d0] ;  /* 0x0388d00012047984 */ /* 0x004ea80000000c00 */
[----:B--2---:R2:W-:Y:S01]  /*40720*/  STL.128 [R1+0x430], R4 ;  /* 0x0004300401007387 */ /* 0x0045e20000100c00 */
[----:B------:R-:W-:Y:S06]  /*40730*/  BAR.ARV 0x4, 0x180 ;  /* 0x0106000000007b1d */ /* 0x000fec0000002000 */
[----:B------:R-:W-:Y:S05]  /*40740*/  BRA `(.L_x_7005) ;  /* 0x0000001000347947 */ /* 0x000fea0003800000 */
.L_x_7004:
[----:B---34-:R-:W3:Y:S01]  /*40750*/  S2R R0, SR_TID.X ;  /* 0x0000000000007919 */ /* 0x018ee20000002100 */
[----:B------:R-:W-:Y:S01]  /*40760*/  UMOV UR4, 0xffffffff ;  /* 0xffffffff00047882 */ /* 0x000fe20000000000 */
[----:B---3--:R-:W-:-:S04]  /*40770*/  LOP3.LUT R16, R0, 0x1f, RZ, 0xc0, !PT ;  /* 0x0000001f00107812 */ /* 0x008fc800078ec0ff */
[----:B------:R-:W-:Y:S01]  /*40780*/  ISETP.NE.AND P0, PT, R16, 0x1f, PT ;  /* 0x0000001f1000780c */ /* 0x000fe20003f05270 */
[----:B------:R-:W-:-:S12]  /*40790*/  BRA.DIV UR4, `(.L_x_7006) ;  /* 0x0000003604ac7947 */ /* 0x000fd8000b800000 */
[----:B-1----:R-:W3:Y:S01]  /*407a0*/  LDL R3, [R1+0x43c] ;  /* 0x00043c0001037983 */ /* 0x002ee20000100800 */
[----:B------:R-:W-:-:S03]  /*407b0*/  ULDC UR4, c[0x0][0xd3c] ;  /* 0x00034f0000047ab9 */ /* 0x000fc60000000800 */
[----:B--2---:R-:W0:Y:S01]  /*407c0*/  LDL.LU R2, [R1+0x430] ;  /* 0x0004300001027983 */ /* 0x004e220000300800 */
[----:B---3--:R-:W-:-:S05]  /*407d0*/  IMAD.IADD R0, R3, 0x1, R16 ;  /* 0x0000000103007824 */ /* 0x008fca00078e0210 */
        /* <DEDUP_REMOVED lines=8> */
[----:B------:R-:W-:Y:S02]  /*40860*/  IMAD.MOV.U32 R0, RZ, RZ, RZ ;  /* 0x000000ffff007224 */ /* 0x000fe400078e00ff */
[----:B------:R-:W-:Y:S01]  /*40870*/  IMAD.MOV.U32 R6, RZ, RZ, RZ ;  /* 0x000000ffff067224 */ /* 0x000fe200078e00ff */
[C---:B------:R-:W-:Y:S02]  /*40880*/  ISETP.GE.U32.AND P2, PT, R16.reuse, 0x2, PT ;  /* 0x000000021000780c */ /* 0x040fe40003f46070 */
[C---:B------:R-:W-:Y:S02]  /*40890*/  ISETP.GE.U32.AND P3, PT, R16.reuse, 0x4, PT ;  /* 0x000000041000780c */ /* 0x040fe40003f66070 */
[C---:B------:R-:W-:Y:S02]  /*408a0*/  ISETP.GE.U32.AND P4, PT, R16.reuse, 0x8, PT ;  /* 0x000000081000780c */ /* 0x040fe40003f86070 */
[----:B------:R-:W-:Y:S01]  /*408b0*/  ISETP.GE.U32.AND P5, PT, R16, 0x10, PT ;  /* 0x000000101000780c */ /* 0x000fe20003fa6070 */
[----:B------:R-:W-:Y:S04]  /*408c0*/  SHFL.IDX PT, R5, R10, RZ, 0x1f ;  /* 0x00001fff0a057589 */ /* 0x000fe800000e0000 */
[----:B------:R-:W-:Y:S01]  /*408d0*/  SHFL.IDX PT, R4, R10, 0x1, 0x1f ;  /* 0x00201f000a047f89 */ /* 0x000fe200000e0000 */
[----:B--2---:R-:W-:-:S02]  /*408e0*/  @!P1 IMAD.MOV.U32 R0, RZ, RZ, R8 ;  /* 0x000000ffff009224 */ /* 0x004fc400078e0008 */
        /* <DEDUP_REMOVED lines=18> */
[----:B------:R0:W1:Y:S01]  /*40a10*/  SHFL.IDX PT, R9, R7, 0x1f, 0x1f ;  /* 0x03e01f0007097f89 */ /* 0x00006200000e0000 */
[----:B------:R-:W-:-:S07]  /*40a20*/  IMAD.MOV.U32 R8, RZ, RZ, RZ ;  /* 0x000000ffff087224 */ /* 0x000fce00078e00ff */
.L_x_7109:
[----:B------:R-:W-:Y:S02]  /*40a30*/  ULDC UR4, c[0x0][0xd38] ;  /* 0x00034e0000047ab9 */ /* 0x000fe40000000800 */
[----:B------:R-:W-:-:S04]  /*40a40*/  IMAD.U32 R2, RZ, RZ, UR4 ;  /* 0x00000004ff027e24 */ /* 0x000fc8000f8e00ff */
[----:B-1----:R-:W-:-:S04]  /*40a50*/  IMAD R9, R9, R2, RZ ;  /* 0x0000000209097224 */ /* 0x002fc800078e02ff */
[----:B------:R-:W-:-:S05]  /*40a60*/  IMAD.IADD R4, R4, 0x1, R9 ;  /* 0x0000000104047824 */ /* 0x000fca00078e0209 */
[----:B------:R-:W-:-:S13]  /*40a70*/  ISETP.GT.AND P6, PT, R4, R5, PT ;  /* 0x000000050400720c */ /* 0x000fda0003fc4270 */
[----:B------:R-:W-:Y:S05]  /*40a80*/  @P6 BRA `(.L_x_7007) ;  /* 0x0000000000ac6947 */ /* 0x000fea0003800000 */
.L_x_7010:
        /* <DEDUP_REMOVED lines=37> */
.L_x_7117:
[----:B------:R-:W-:Y:S02]  /*40ce0*/  ULDC UR4, c[0x0][0xd38] ;  /* 0x00034e0000047ab9 */ /* 0x000fe40000000800 */
[----:B------:R-:W-:-:S04]  /*40cf0*/  IMAD.U32 R2, RZ, RZ, UR4 ;  /* 0x00000004ff027e24 */ /* 0x000fc8000f8e00ff */
[----:B-1----:R-:W-:-:S04]  /*40d00*/  IMAD R9, R9, R2, RZ ;  /* 0x0000000209097224 */ /* 0x002fc800078e02ff */
[----:B------:R-:W-:-:S05]  /*40d10*/  IMAD.IADD R4, R9, 0x1, R4 ;  /* 0x0000000109047824 */ /* 0x000fca00078e0204 */
[----:B------:R-:W-:-:S13]  /*40d20*/  ISETP.GT.AND P6, PT, R4, R5, PT ;  /* 0x000000050400720c */ /* 0x000fda0003fc4270 */
[----:B------:R-:W-:Y:S05]  /*40d30*/  @!P6 BRA `(.L_x_7010) ;  /* 0xfffffffc0054e947 */ /* 0x000fea000383ffff */
.L_x_7007:
        /* <DEDUP_REMOVED lines=12> */
.L_x_7122:
[----:B------:R-:W-:-:S13]  /*40e00*/  ISETP.NE.AND P0, PT, R3, RZ, PT ;  /* 0x000000ff0300720c */ /* 0x000fda0003f05270 */
[----:B------:R-:W-:Y:S05]  /*40e10*/  @!P0 BRA `(.L_x_7012) ;  /* 0x0000000000148947 */ /* 0x000fea0003800000 */
[----:B------:R-:W-:Y:S01]  /*40e20*/  UMOV UR4, 0xffffffff ;  /* 0xffffffff00047882 */ /* 0x000fe20000000000 */
[----:B-1----:R-:W-:Y:S02]  /*40e30*/  VIADD R4, R4, 0xffffffff ;  /* 0xffffffff04047836 */ /* 0x002fe40000000000 */
[----:B------:R-:W-:Y:S05]  /*40e40*/  BRA.DIV UR4, `(.L_x_7013) ;  /* 0x0000003a04a07947 */ /* 0x000fea000b800000 */
[----:B------:R1:W3:Y:S02]  /*40e50*/  SHFL.IDX PT, R4, R7, R4, 0x1f ;  /* 0x00001f0407047589 */ /* 0x0002e400000e0000 */
.L_x_7125:
[----:B---3--:R-:W-:-:S07]  /*40e60*/  IMAD.MOV.U32 R8, RZ, RZ, R4 ;  /* 0x000000ffff087224 */ /* 0x008fce00078e0004 */
.L_x_7012:
[----:B------:R-:W-:Y:S01]  /*40e70*/  IMAD R3, R8, R2, R9 ;  /* 0x0000000208037224 */ /* 0x000fe200078e0209 */
[----:B------:R-:W-:-:S03]  /*40e80*/  ISETP.NE.AND P0, PT, R6, 0x1, PT ;  /* 0x000000010600780c */ /* 0x000fc60003f05270 */
[----:B01----:R-:W-:Y:S01]  /*40e90*/  IMAD.IADD R7, R5, 0x1, -R3 ;  /* 0x0000000105077824 */ /* 0x003fe200078e0a03 */
[----:B------:R0:W-:Y:S09]  /*40ea0*/  STL [R1+0x430], R3 ;  /* 0x0004300301007387 */ /* 0x0001f20000100800 */
[----:B------:R-:W-:Y:S05]  /*40eb0*/  @!P0 BRA `(.L_x_7014) ;  /* 0x0000000000e48947 */ /* 0x000fea0003800000 */
[----:B------:R-:W-:-:S04]  /*40ec0*/  IABS R4, R0 ;  /* 0x0000000000047213 */ /* 0x000fc80000000000 */
[----:B------:R-:W1:Y:S08]  /*40ed0*/  I2F.RP R2, R4 ;  /* 0x0000000400027306 */ /* 0x000e700000209400 */
        /* <DEDUP_REMOVED lines=55> */
.L_x_7014:
[----:B0-----:R-:W3:Y:S01]  /*41250*/  LDL R3, [R1+0x43c] ;  /* 0x00043c0001037983 */ /* 0x001ee20000100800 */
[----:B------:R-:W3:Y:S02]  /*41260*/  LDC.64 R4, c[0x0][0xd90] ;  /* 0x00036400ff047b82 */ /* 0x000ee40000000a00 */
        /* <DEDUP_REMOVED lines=61> */
.L_x_7015:
[----:B------:R-:W-:-:S05]  /*41640*/  LOP3.LUT R7, RZ, R7, RZ, 0x33, !PT ;  /* 0x00000007ff077212 */ /* 0x000fca00078e33ff */
[----:B------:R-:W-:-:S05]  /*41650*/  IMAD.IADD R0, R0, 0x1, R7 ;  /* 0x0000000100007824 */ /* 0x000fca00078e0207 */
[----:B------:R3:W-:Y:S01]  /*41660*/  STL [R1+0x434], R0 ;  /* 0x0004340001007387 */ /* 0x0007e20000100800 */
[----:B------:R-:W-:Y:S05]  /*41670*/  BRA `(.L_x_7016) ;  /* 0x0000000000287947 */ /* 0x000fea0003800000 */
.L_x_7008:
[----:B------:R-:W-:Y:S01]  /*41680*/  UMOV UR4, URZ ;  /* 0x0000003f00047c82 */ /* 0x000fe20008000000 */
[----:B------:R-:W-:Y:S01]  /*41690*/  UMOV UR5, URZ ;  /* 0x0000003f00057c82 */ /* 0x000fe20008000000 */
[----:B------:R-:W-:Y:S01]  /*416a0*/  ULDC UR6, c[0x0][0xd3c] ;  /* 0x00034f0000067ab9 */ /* 0x000fe20000000800 */
[----:B------:R-:W-:Y:S01]  /*416b0*/  IMAD.U32 R3, RZ, RZ, UR4 ;  /* 0x00000004ff037e24 */ /* 0x000fe2000f8e00ff */
[----:B------:R1:W-:Y:S01]  /*416c0*/  STL [R1+0x430], R5 ;  /* 0x0004300501007387 */ /* 0x0003e20000100800 */
[----:B------:R-:W-:Y:S02]  /*416d0*/  IMAD.U32 R2, RZ, RZ, UR5 ;  /* 0x00000005ff027e24 */ /* 0x000fe4000f8e00ff */
[----:B------:R-:W-:Y:S01]  /*416e0*/  IMAD.U32 R0, RZ, RZ, UR6 ;  /* 0x00000006ff007e24 */ /* 0x000fe2000f8e00ff */
[----:B------:R1:W-:Y:S04]  /*416f0*/  STL [R1+0x434], R3 ;  /* 0x0004340301007387 */ /* 0x0003e80000100800 */
[----:B------:R1:W-:Y:S04]  /*41700*/  STL [R1+0x43c], R0 ;  /* 0x00043c0001007387 */ /* 0x0003e80000100800 */
[----:B------:R1:W-:Y:S02]  /*41710*/  STL [R1+0x438], R2 ;  /* 0x0004380201007387 */ /* 0x0003e40000100800 */
.L_x_7016:
[----:B01----:R-:W4:Y:S04]  /*41720*/  LDL R2, [R1+0x43c] ;  /* 0x00043c0001027983 */ /* 0x003f280000100800 */
[----:B------:R-:W5:Y:S04]  /*41730*/  LDL R3, [R1+0x438] ;  /* 0x0004380001037983 */ /* 0x000f680000100800 */
[----:B------:R-:W2:Y:S04]  /*41740*/  LDL R4, [R1+0x430] ;  /* 0x0004300001047983 */ /* 0x000ea80000100800 */
[----:B------:R-:W2:Y:S01]  /*41750*/  LDL R5, [R1+0x434] ;  /* 0x0004340001057983 */ /* 0x000ea20000100800 */
[----:B---3--:R-:W0:Y:S01]  /*41760*/  S2R R0, SR_TID.X ;  /* 0x0000000000007919 */ /* 0x008e220000002100 */
[----:B------:R-:W-:Y:S05]  /*41770*/  WARPSYNC.ALL ;  /* 0x0000000000007948 */ /* 0x000fea0003800000 */
[----:B0-----:R-:W-:Y:S01]  /*41780*/  LOP3.LUT R0, R0, 0x1f, RZ, 0xc0, !PT ;  /* 0x0000001f00007812 */ /* 0x001fe200078ec0ff */
[----:B------:R-:W-:Y:S03]  /*41790*/  BAR.SYNC.DEFER_BLOCKING 0x4, 0x180 ;  /* 0x0106000000007b1d */ /* 0x000fe60000010000 */
[----:B------:R-:W-:-:S13]  /*417a0*/  ISETP.NE.AND P0, PT, R0, RZ, PT ;  /* 0x000000ff0000720c */ /* 0x000fda0003f05270 */
[----:B------:R-:W0:Y:S01]  /*417b0*/  @!P0 S2R R0, SR_CgaCtaId ;  /* 0x0000000000008919 */ /* 0x000e220000008800 */
[----:B----4-:R-:W-:Y:S01]  /*417c0*/  IMAD.MOV.U32 R7, RZ, RZ, R2 ;  /* 0x000000ffff077224 */ /* 0x010fe200078e0002 */
[----:B------:R-:W-:Y:S01]  /*417d0*/  @!P0 MOV R2, 0x400 ;  /* 0x0000040000028802 */ /* 0x000fe20000000f00 */
[----:B-----5:R-:W-:-:S03]  /*417e0*/  IMAD.MOV.U32 R6, RZ, RZ, R3 ;  /* 0x000000ffff067224 */ /* 0x020fc600078e0003 */
[----:B0-----:R-:W-:-:S05]  /*417f0*/  @!P0 LEA R18, R0, R2, 0x18 ;  /* 0x0000000200128211 */ /* 0x001fca00078ec0ff */
[----:B--2---:R0:W-:Y:S01]  /*41800*/  @!P0 STS.128 [R18+0x388d0], R4 ;  /* 0x0388d00412008388 */ /* 0x0041e20000000c00 */
[----:B------:R-:W-:Y:S06]  /*41810*/  BAR.ARV 0x5, 0x180 ;  /* 0x0146000000007b1d */ /* 0x000fec0000002000 */
.L_x_7005:
[----:B---34-:R-:W3:Y:S01]  /*41820*/  LDL R0, [R1+0x43c] ;  /* 0x00043c0001007983 */ /* 0x018ee20000100800 */
[----:B------:R-:W-:Y:S02]  /*41830*/  ULDC UR4, c[0x0][0xd3c] ;  /* 0x00034f0000047ab9 */ /* 0x000fe40000000800 */
[----:B---3--:R-:W-:-:S13]  /*41840*/  ISETP.GE.AND P0, PT, R0, UR4, PT ;  /* 0x0000000400007c0c */ /* 0x008fda000bf06270 */
[----:B------:R-:W-:Y:S05]  /*41850*/  @!P0 BRA `(.L_x_7017) ;  /* 0xffffff6000f48947 */ /* 0x000fea000383ffff */
[----:B------:R-:W-:Y:S05]  /*41860*/  BSYNC B8 ;  /* 0x0000000000087941 */ /* 0x000fea0003800000 */
.L_x_6827:
[----:B---3--:R-:W3:Y:S01]  /*41870*/  LDL.LU R0, [R1+0x49c] ;  /* 0x00049c0001007983 */ /* 0x008ee20000300800 */
[----:B------:R-:W-:Y:S01]  /*41880*/  BSSY B0, `(.L_x_7018) ;  /* 0x000000b000007945 */ /* 0x000fe20003800000 */
[----:B0-2---:R-:W0:Y:S01]  /*41890*/  S2R R5, SR_CgaCtaId ;  /* 0x0000000000057919 */ /* 0x005e220000008800 */
[----:B---3--:R-:W-:-:S05]  /*418a0*/  VIADD R0, R0, 0x1 ;  /* 0x0000000100007836 */ /* 0x008fca0000000000 */
        /* <DEDUP_REMOVED lines=8> */
.L_x_7126:
[----:B------:R-:W-:Y:S05]  /*41930*/  BSYNC B0 ;  /* 0x0000000000007941 */ /* 0x000fea0003800000 */
.L_x_7018:
[----:B------:R-:W-:-:S03]  /*41940*/  UMOV UR4, 0xffffffff ;  /* 0xffffffff00047882 */ /* 0x000fc60000000000 */
[----:B------:R-:W-:Y:S05]  /*41950*/  BRA.DIV UR4, `(.L_x_7020) ;  /* 0x00000032041c7947 */ /* 0x000fea000b800000 */
[----:B0-----:R-:W0:Y:S02]  /*41960*/  S2R R0, SR_TID.X ;  /* 0x0000000000007919 */ /* 0x001e240000002100 */
[----:B0-----:R-:W-:-:S04]  /*41970*/  SHF.R.U32.HI R0, RZ, 0x5, R0 ;  /* 0x00000005ff007819 */ /* 0x001fc80000011600 */
[----:B------:R-:W-:-:S05]  /*41980*/  LOP3.LUT R0, R0, 0x3, RZ, 0xc0, !PT ;  /* 0x0000000300007812 */ /* 0x000fca00078ec0ff */
[----:B------:R0:W1:Y:S02]  /*41990*/  SHFL.IDX PT, R14, R0, RZ, 0x1f ;  /* 0x00001fff000e7589 */ /* 0x00006400000e0000 */
.L_x_7129:
[----:B-1----:R-:W-:-:S13]  /*419a0*/  ISETP.NE.AND P0, PT, R14, RZ, PT ;  /* 0x000000ff0e00720c */ /* 0x002fda0003f05270 */
[----:B------:R-:W-:Y:S05]  /*419b0*/  @P0 BRA `(.L_x_6592) ;  /* 0x0000000000780947 */ /* 0x000fea0003800000 */
[----:B------:R-:W-:-:S03]  /*419c0*/  UMOV UR4, 0xffffffff ;  /* 0xffffffff00047882 */ /* 0x000fc60000000000 */
[----:B------:R-:W-:Y:S05]  /*419d0*/  BRA.DIV UR4, `(.L_x_7021) ;  /* 0x0000003204307947 */ /* 0x000fea000b800000 */
[----:B------:R-:W-:-:S13]  /*419e0*/  ELECT P6, URZ, PT ;  /* 0x00000000003f782f */ /* 0x000fda00038c0000 */
.L_x_7132:
        /* <DEDUP_REMOVED lines=15> */
.L_x_7133:
[----:B------:R-:W0:Y:S01]  /*41ae0*/  LDL.LU R6, [R1+0x440] ;  /* 0x0004400001067983 */ /* 0x000e220000300800 */
[----:B------:R-:W1:Y:S01]  /*41af0*/  SYNCS.PHASECHK.TRANS64.TRYWAIT P0, [R7+URZ], R2 ;  /* 0x00000002070075a7 */ /* 0x000e62000800017f */
[----:B------:R-:W-:-:S04]  /*41b00*/  VIADD R0, R9, 0x38860 ;  /* 0x0003886009007836 */ /* 0x000fc80000000000 */
[----:B0-----:R-:W-:Y:S01]  /*41b10*/  IMAD R5, R6, 0x8, R0 ;  /* 0x0000000806057824 */ /* 0x001fe200078e0200 */
[----:B-1----:R-:W-:Y:S06]  /*41b20*/  @!P0 BRA `(.L_x_7023) ;  /* 0x0000003000108947 */ /* 0x002fec0003800000 */
.L_x_7134:
[----:B------:R-:W1:Y:S02]  /*41b30*/  SYNCS.PHASECHK.TRANS64.TRYWAIT P0, [R5+URZ], R4 ;  /* 0x00000004050075a7 */ /* 0x000e64000800017f */
[----:B-1----:R-:W-:Y:S05]  /*41b40*/  @!P0 BRA `(.L_x_7024) ;  /* 0x00000030001c8947 */ /* 0x002fea0003800000 */
.L_x_7135:
[----:B------:R-:W-:-:S07]  /*41b50*/  IMAD R3, R3, 0x8, R0 ;  /* 0x0000000803037824 */ /* 0x000fce00078e0200 */
.L_x_7025:
[----:B--2---:R2:W3:Y:S02]  /*41b60*/  SYNCS.PHASECHK.TRANS64.TRYWAIT P0, [R3+URZ], R2 ;  /* 0x00000002030075a7 */ /* 0x0044e4000800017f */
[----:B---3--:R-:W-:Y:S05]  /*41b70*/  @!P0 NANOSLEEP.SYNCS 0x989680 ;  /* 0x009896800000895d */ /* 0x008fea0003900000 */
[----:B------:R-:W3:Y:S02]  /*41b80*/  @!P0 SYNCS.PHASECHK.TRANS64 P0, [R3+URZ], R2 ;  /* 0x00000002030085a7 */ /* 0x000ee4000800007f */
[----:B---3--:R-:W-:Y:S05]  /*41b90*/  @!P0 BRA `(.L_x_7025) ;  /* 0xfffffffc00f08947 */ /* 0x008fea000383ffff */
.L_x_6592:
[----:B------:R-:W-:Y:S05]  /*41ba0*/  BSYNC B9 ;  /* 0x0000000000097941 */ /* 0x000fea0003800000 */
.L_x_6589:
[----:B------:R-:W-:Y:S05]  /*41bb0*/  EXIT ;  /* 0x000000000000794d */ /* 0x000fea0003800000 */
.L_x_6618:
[----:B0-----:R0:W1:Y:S02]  /*41bc0*/  SYNCS.PHASECHK.TRANS64.TRYWAIT P0, [R45+URZ+0x38890], R48 ;  /* 0x038890302d0075a7 */ /* 0x001064000800017f */
[----:B-1----:R-:W-:Y:S05]  /*41bd0*/  @!P0 NANOSLEEP.SYNCS 0x989680 ;  /* 0x009896800000895d */ /* 0x002fea0003900000 */
[----:B------:R-:W1:Y:S02]  /*41be0*/  @!P0 SYNCS.PHASECHK.TRANS64 P0, [R45+URZ+0x38890], R48 ;  /* 0x038890302d0085a7 */ /* 0x000e64000800007f */
[----:B-1----:R-:W-:Y:S05]  /*41bf0*/  @!P0 BRA `(.L_x_6618) ;  /* 0xfffffffc00f08947 */ /* 0x002fea000383ffff */
[----:B------:R-:W-:Y:S05]  /*41c00*/  BRA `(.L_x_7026) ;  /* 0xfffffc1400847947 */ /* 0x000fea000383ffff */
.L_x_6628:
[----:B0-----:R0:W1:Y:S02]  /*41c10*/  SYNCS.PHASECHK.TRANS64.TRYWAIT P6, [R45+URZ+0x38890], R48 ;  /* 0x038890302d0075a7 */ /* 0x00106400080c017f */
[----:B-1----:R-:W-:Y:S05]  /*41c20*/  @!P6 NANOSLEEP.SYNCS 0x989680 ;  /* 0x009896800000e95d */ /* 0x002fea0003900000 */
[----:B------:R-:W1:Y:S02]  /*41c30*/  @!P6 SYNCS.PHASECHK.TRANS64 P6, [R45+URZ+0x38890], R48 ;  /* 0x038890302d00e5a7 */ /* 0x000e6400080c007f */
[----:B-1----:R-:W-:Y:S05]  /*41c40*/  @!P6 BRA `(.L_x_6628) ;  /* 0xfffffffc00f0e947 */ /* 0x002fea000383ffff */
[----:B------:R-:W-:Y:S05]  /*41c50*/  BRA `(.L_x_7027) ;  /* 0xfffffc2000387947 */ /* 0x000fea000383ffff */
.L_x_6633:
[----:B0-----:R0:W1:Y:S02]  /*41c60*/  SYNCS.PHASECHK.TRANS64.TRYWAIT P0, [R45+URZ+0x38890], R48 ;  /* 0x038890302d0075a7 */ /* 0x001064000800017f */
[----:B-1----:R-:W-:Y:S05]  /*41c70*/  @!P0 NANOSLEEP.SYNCS 0x989680 ;  /* 0x009896800000895d */ /* 0x002fea0003900000 */
[----:B------:R-:W1:Y:S02]  /*41c80*/  @!P0 SYNCS.PHASECHK.TRANS64 P0, [R45+URZ+0x38890], R48 ;  /* 0x038890302d0085a7 */ /* 0x000e64000800007f */
[----:B-1----:R-:W-:Y:S05]  /*41c90*/  @!P0 BRA `(.L_x_6633) ;  /* 0xfffffffc00f08947 */ /* 0x002fea000383ffff */
[----:B------:R-:W-:Y:S05]  /*41ca0*/  BRA `(.L_x_7028) ;  /* 0xfffffc2800407947 */ /* 0x000fea000383ffff */
.L_x_6637:
[----:B-1----:R1:W0:Y:S02]  /*41cb0*/  SYNCS.PHASECHK.TRANS64.TRYWAIT P4, [R45+URZ+0x388b0], R48 ;  /* 0x0388b0302d0075a7 */ /* 0x002224000808017f */
[----:B0-----:R-:W-:Y:S05]  /*41cc0*/  @!P4 NANOSLEEP.SYNCS 0x989680 ;  /* 0x009896800000c95d */ /* 0x001fea0003900000 */
[----:B------:R-:W0:Y:S02]  /*41cd0*/  @!P4 SYNCS.PHASECHK.TRANS64 P4, [R45+URZ+0x388b0], R48 ;  /* 0x0388b0302d00c5a7 */ /* 0x000e24000808007f */
[----:B0-----:R-:W-:Y:S05]  /*41ce0*/  @!P4 BRA `(.L_x_6637) ;  /* 0xfffffffc00f0c947 */ /* 0x001fea000383ffff */
[----:B------:R-:W-:Y:S05]  /*41cf0*/  BRA `(.L_x_7029) ;  /* 0xfffffc2800d07947 */ /* 0x000fea000383ffff */
.L_x_6685:
        /* <DEDUP_REMOVED lines=8> */
.L_x_7031:
[----:B------:R-:W-:Y:S05]  /*41d80*/  BSYNC B1 ;  /* 0x0000000000017941 */ /* 0x000fea0003800000 */
.L_x_7030:
        /* <DEDUP_REMOVED lines=8> */
.L_x_7032:
[----:B------:R-:W-:Y:S02]  /*41e10*/  IMAD.MOV.U32 R13, RZ, RZ, R32 ;  /* 0x000000ffff0d7224 */ /* 0x000fe400078e0020 */
[----:B------:R-:W-:-:S07]  /*41e20*/  IMAD.MOV.U32 R6, RZ, RZ, R14 ;  /* 0x000000ffff067224 */ /* 0x000fce00078e000e */
[----:B------:R-:W-:Y:S05]  /*41e30*/  WARPSYNC.COLLECTIVE R15, `(.L_x_7033) ;  /* 0x000000000f087348 */ /* 0x000fea0003c00000 */
[----:B------:R0:W1:Y:S02]  /*41e40*/  SHFL.IDX P6, R14, R13, R12, R11 ;  /* 0x0000000c0d0e7389 */ /* 0x00006400000c000b */
[----:B01----:R-:W-:Y:S01]  /*41e50*/  ENDCOLLECTIVE ;  /* 0x000000000000791b */ /* 0x003fe20003800000 */
.L_x_7033:
[----:B------:R-:W-:Y:S02]  /*41e60*/  IMAD.MOV.U32 R13, RZ, RZ, R34 ;  /* 0x000000ffff0d7224 */ /* 0x000fe400078e0022 */
[----:B------:R-:W-:-:S07]  /*41e70*/  IMAD.MOV.U32 R7, RZ, RZ, R14 ;  /* 0x000000ffff077224 */ /* 0x000fce00078e000e */
[----:B------:R-:W-:Y:S05]  /*41e80*/  WARPSYNC.COLLECTIVE R15, `(.L_x_7034) ;  /* 0x000000000f087348 */ /* 0x000fea0003c00000 */
[----:B------:R0:W1:Y:S02]  /*41e90*/  SHFL.IDX P6, R14, R13, R12, R11 ;  /* 0x0000000c0d0e7389 */ /* 0x00006400000c000b */
[----:B01----:R-:W-:Y:S01]  /*41ea0*/  ENDCOLLECTIVE ;  /* 0x000000000000791b */ /* 0x003fe20003800000 */
.L_x_7034:
[----:B------:R-:W-:Y:S01]  /*41eb0*/  IMAD.MOV.U32 R8, RZ, RZ, R14 ;  /* 0x000000ffff087224 */ /* 0x000fe200078e000e */
[----:B------:R-:W-:Y:S06]  /*41ec0*/  BRA `(.L_x_7035) ;  /* 0xfffffcd000587947 */ /* 0x000fec000383ffff */
.L_x_6688:
        /* <DEDUP_REMOVED lines=8> */
.L_x_7037:
[----:B------:R-:W-:Y:S05]  /*41f50*/  BSYNC B1 ;  /* 0x0000000000017941 */ /* 0x000fea0003800000 */
.L_x_7036:
        /* <DEDUP_REMOVED lines=8> */
.L_x_7038:
[----:B------:R-:W-:Y:S02]  /*41fe0*/  IMAD.MOV.U32 R13, RZ, RZ, R32 ;  /* 0x000000ffff0d7224 */ /* 0x000fe400078e0020 */
[----:B------:R-:W-:-:S07]  /*41ff0*/  IMAD.MOV.U32 R6, RZ, RZ, R14 ;  /* 0x000000ffff067224 */ /* 0x000fce00078e000e */
[----:B------:R-:W-:Y:S05]  /*42000*/  WARPSYNC.COLLECTIVE R15, `(.L_x_7039) ;  /* 0x000000000f087348 */ /* 0x000fea0003c00000 */
[----:B------:R0:W1:Y:S02]  /*42010*/  SHFL.IDX P6, R14, R13, R12, R11 ;  /* 0x0000000c0d0e7389 */ /* 0x00006400000c000b */
[----:B01----:R-:W-:Y:S01]  /*42020*/  ENDCOLLECTIVE ;  /* 0x000000000000791b */ /* 0x003fe20003800000 */
.L_x_7039:
[----:B------:R-:W-:Y:S02]  /*42030*/  IMAD.MOV.U32 R13, RZ, RZ, R34 ;  /* 0x000000ffff0d7224 */ /* 0x000fe400078e0022 */
[----:B------:R-:W-:-:S07]  /*42040*/  IMAD.MOV.U32 R7, RZ, RZ, R14 ;  /* 0x000000ffff077224 */ /* 0x000fce00078e000e */
[----:B------:R-:W-:Y:S05]  /*42050*/  WARPSYNC.COLLECTIVE R15, `(.L_x_7040) ;  /* 0x000000000f087348 */ /* 0x000fea0003c00000 */
[----:B------:R0:W1:Y:S02]  /*42060*/  SHFL.IDX P6, R14, R13, R12, R11 ;  /* 0x0000000c0d0e7389 */ /* 0x00006400000c000b */
[----:B01----:R-:W-:Y:S01]  /*42070*/  ENDCOLLECTIVE ;  /* 0x000000000000791b */ /* 0x003fe20003800000 */
.L_x_7040:
[----:B------:R-:W-:Y:S05]  /*42080*/  BRA `(.L_x_7041) ;  /* 0xfffffcd000c47947 */ /* 0x000fea000383ffff */
.L_x_6692:
[----:B-1----:R1:W4:Y:S02]  /*42090*/  SYNCS.PHASECHK.TRANS64.TRYWAIT P0, [R2+URZ+0x38800], R33 ;  /* 0x03880021020075a7 */ /* 0x002324000800017f */
[----:B----4-:R-:W-:Y:S05]  /*420a0*/  @!P0 NANOSLEEP.SYNCS 0x989680 ;  /* 0x009896800000895d */ /* 0x010fea0003900000 */
[----:B------:R-:W4:Y:S02]  /*420b0*/  @!P0 SYNCS.PHASECHK.TRANS64 P0, [R2+URZ+0x38800], R33 ;  /* 0x03880021020085a7 */ /* 0x000f24000800007f */
[----:B----4-:R-:W-:Y:S05]  /*420c0*/  @!P0 BRA `(.L_x_6692) ;  /* 0xfffffffc00f08947 */ /* 0x010fea000383ffff */
[----:B------:R-:W-:Y:S05]  /*420d0*/  BRA `(.L_x_7042) ;  /* 0xfffffcd400507947 */ /* 0x000fea000383ffff */
.L_x_6700:
        /* <DEDUP_REMOVED lines=8> */
.L_x_7044:
[----:B------:R-:W-:Y:S05]  /*42160*/  BSYNC B1 ;  /* 0x0000000000017941 */ /* 0x000fea0003800000 */
.L_x_7043:
        /* <DEDUP_REMOVED lines=8> */
.L_x_7045:
[----:B------:R-:W-:Y:S02]  /*421f0*/  IMAD.MOV.U32 R13, RZ, RZ, R32 ;  /* 0x000000ffff0d7224 */ /* 0x000fe400078e0020 */
[----:B------:R-:W-:-:S07]  /*42200*/  IMAD.MOV.U32 R4, RZ, RZ, R14 ;  /* 0x000000ffff047224 */ /* 0x000fce00078e000e */
[----:B------:R-:W-:Y:S05]  /*42210*/  WARPSYNC.COLLECTIVE R15, `(.L_x_7046) ;  /* 0x000000000f087348 */ /* 0x000fea0003c00000 */
[----:B------:R0:W1:Y:S02]  /*42220*/  SHFL.IDX P6, R14, R13, R12, R11 ;  /* 0x0000000c0d0e7389 */ /* 0x00006400000c000b */
[----:B01----:R-:W-:Y:S01]  /*42230*/  ENDCOLLECTIVE ;  /* 0x000000000000791b */ /* 0x003fe20003800000 */
.L_x_7046:
[----:B------:R-:W-:Y:S02]  /*42240*/  IMAD.MOV.U32 R13, RZ, RZ, R9 ;  /* 0x000000ffff0d7224 */ /* 0x000fe400078e0009 */
[----:B------:R-:W-:-:S07]  /*42250*/  IMAD.MOV.U32 R7, RZ, RZ, R14 ;  /* 0x000000ffff077224 */ /* 0x000fce00078e000e */
[----:B------:R-:W-:Y:S05]  /*42260*/  WARPSYNC.COLLECTIVE R15, `(.L_x_7047) ;  /* 0x000000000f087348 */ /* 0x000fea0003c00000 */
[----:B------:R0:W1:Y:S02]  /*42270*/  SHFL.IDX P6, R14, R13, R12, R11 ;  /* 0x0000000c0d0e7389 */ /* 0x00006400000c000b */
[----:B01----:R-:W-:Y:S01]  /*42280*/  ENDCOLLECTIVE ;  /* 0x000000000000791b */ /* 0x003fe20003800000 */
.L_x_7047:
[----:B------:R-:W-:Y:S01]  /*42290*/  IMAD.MOV.U32 R6, RZ, RZ, R14 ;  /* 0x000000ffff067224 */ /* 0x000fe200078e000e */
[----:B------:R-:W-:Y:S06]  /*422a0*/  BRA `(.L_x_7048) ;  /* 0xfffffce000d07947 */ /* 0x000fec000383ffff */
.L_x_6703:
[----:B------:R-:W-:Y:S01]  /*422b0*/  BSSY B1, `(.L_x_7049) ;  /* 0x0000008000017945 */ /* 0x000fe20003800000 */
[----:B------:R-:W-:Y:S02]  /*422c0*/  IMAD.MOV.U32 R13, RZ, RZ, R3 ;  /* 0x000000ffff0d7224 */ /* 0x000fe400078e0003 */
[----:B------:R-:W-:Y:S02]  /*422d0*/  IMAD.MOV.U32 R12, RZ, RZ, 0x1 ;  /* 0x00000001ff0c7424 */ /* 0x000fe400078e00ff */
[----:B------:R-:W-:Y:S02]  /*422e0*/  IMAD.MOV.U32 R11, RZ, RZ, 0x1c1f ;  /* 0x00001c1fff0b7424 */ /* 0x000fe400078e00ff */
[----:B------:R-:W-:-:S07]  /*422f0*/  IMAD.MOV.U32 R15, RZ, RZ, -0x1 ;  /* 0xffffffffff0f7424 */ /* 0x000fce00078e00ff */
[----:B0-----:R-:W-:Y:S05]  /*42300*/  WARPSYNC.COLLECTIVE R15, `(.L_x_7050) ;  /* 0x000000000f087348 */ /* 0x001fea0003c00000 */
[----:B------:R1:W2:Y:S02]  /*42310*/  SHFL.IDX P6, R14, R13, R12, R11 ;  /* 0x0000000c0d0e7389 */ /* 0x0002a400000c000b */
[----:B012---:R-:W-:Y:S01]  /*42320*/  ENDCOLLECTIVE ;  /* 0x000000000000791b */ /* 0x007fe20003800000 */
.L_x_7050:
[----:B------:R-:W-:Y:S05]  /*42330*/  BSYNC B1 ;  /* 0x0000000000017941 */ /* 0x000fea0003800000 */
.L_x_7049:
        /* <DEDUP_REMOVED lines=8> */
.L_x_7051:
[----:B------:R-:W-:Y:S02]  /*423c0*/  IMAD.MOV.U32 R13, RZ, RZ, R32 ;  /* 0x000000ffff0d7224 */ /* 0x000fe400078e0020 */
[----:B------:R-:W-:-:S07]  /*423d0*/  IMAD.MOV.U32 R6, RZ, RZ, R14 ;  /* 0x000000ffff067224 */ /* 0x000fce00078e000e */
[----:B------:R-:W-:Y:S05]  /*423e0*/  WARPSYNC.COLLECTIVE R15, `(.L_x_7052) ;  /* 0x000000000f087348 */ /* 0x000fea0003c00000 */
[----:B------:R0:W1:Y:S02]  /*423f0*/  SHFL.IDX P6, R14, R13, R12, R11 ;  /* 0x0000000c0d0e7389 */ /* 0x00006400000c000b */
[----:B01----:R-:W-:Y:S01]  /*42400*/  ENDCOLLECTIVE ;  /* 0x000000000000791b */ /* 0x003fe20003800000 */
.L_x_7052:
[----:B------:R-:W-:Y:S02]  /*42410*/  IMAD.MOV.U32 R13, RZ, RZ, R9 ;  /* 0x000000ffff0d7224 */ /* 0x000fe400078e0009 */
[----:B------:R-:W-:-:S07]  /*42420*/  IMAD.MOV.U32 R7, RZ, RZ, R14 ;  /* 0x000000ffff077224 */ /* 0x000fce00078e000e */
[----:B------:R-:W-:Y:S05]  /*42430*/  WARPSYNC.COLLECTIVE R15, `(.L_x_7053) ;  /* 0x000000000f087348 */ /* 0x000fea0003c00000 */
[----:B------:R0:W1:Y:S02]  /*42440*/  SHFL.IDX P6, R14, R13, R12, R11 ;  /* 0x0000000c0d0e7389 */ /* 0x00006400000c000b */
[----:B01----:R-:W-:Y:S01]  /*42450*/  ENDCOLLECTIVE ;  /* 0x000000000000791b */ /* 0x003fe20003800000 */
.L_x_7053:
[----:B------:R-:W-:Y:S02]  /*42460*/  IMAD.MOV.U32 R12, RZ, RZ, R6 ;  /* 0x000000ffff0c7224 */ /* 0x000fe400078e0006 */
[----:B------:R-:W-:Y:S01]  /*42470*/  IMAD.MOV.U32 R13, RZ, RZ, R3 ;  /* 0x000000ffff0d7224 */ /* 0x000fe200078e0003 */
[----:B------:R-:W-:Y:S06]  /*42480*/  BRA `(.L_x_7054) ;  /* 0xfffffce000fc7947 */ /* 0x000fec000383ffff */
.L_x_6707:
[----:B-1----:R1:W2:Y:S02]  /*42490*/  SYNCS.PHASECHK.TRANS64.TRYWAIT P0, [R2+URZ+0x38800], R3 ;  /* 0x03880003020075a7 */ /* 0x0022a4000800017f */
[----:B--2---:R-:W-:Y:S05]  /*424a0*/  @!P0 NANOSLEEP.SYNCS 0x989680 ;  /* 0x009896800000895d */ /* 0x004fea0003900000 */
[----:B------:R-:W2:Y:S02]  /*424b0*/  @!P0 SYNCS.PHASECHK.TRANS64 P0, [R2+URZ+0x38800], R3 ;  /* 0x03880003020085a7 */ /* 0x000ea4000800007f */
[----:B--2---:R-:W-:Y:S05]  /*424c0*/  @!P0 BRA `(.L_x_6707) ;  /* 0xfffffffc00f08947 */ /* 0x004fea000383ffff */
[----:B------:R-:W-:Y:S05]  /*424d0*/  BRA `(.L_x_7055) ;  /* 0xfffffce400547947 */ /* 0x000fea000383ffff */
.L_x_6722:
[----:B0-----:R0:W1:Y:S02]  /*424e0*/  SYNCS.PHASECHK.TRANS64.TRYWAIT P0, [R3+URZ], R6 ;  /* 0x00000006030075a7 */ /* 0x001064000800017f */
[----:B-1----:R-:W-:Y:S05]  /*424f0*/  @!P0 NANOSLEEP.SYNCS 0x989680 ;  /* 0x009896800000895d */ /* 0x002fea0003900000 */
[----:B------:R-:W1:Y:S02]  /*42500*/  @!P0 SYNCS.PHASECHK.TRANS64 P0, [R3+URZ], R6 ;  /* 0x00000006030085a7 */ /* 0x000e64000800007f */
[----:B-1----:R-:W-:Y:S05]  /*42510*/  @!P0 BRA `(.L_x_6722) ;  /* 0xfffffffc00f08947 */ /* 0x002fea000383ffff */
[----:B------:R-:W-:Y:S05]  /*42520*/  BRA `(.L_x_6721) ;  /* 0xfffffcf800ec7947 */ /* 0x000fea000383ffff */
.L_x_6729:
[----:B-1----:R1:W2:Y:S02]  /*42530*/  SYNCS.PHASECHK.TRANS64.TRYWAIT P0, [R6+URZ], R7 ;  /* 0x00000007060075a7 */ /* 0x0022a4000800017f */
[----:B--2---:R-:W-:Y:S05]  /*42540*/  @!P0 NANOSLEEP.SYNCS 0x989680 ;  /* 0x009896800000895d */ /* 0x004fea0003900000 */
[----:B------:R-:W2:Y:S02]  /*42550*/  @!P0 SYNCS.PHASECHK.TRANS64 P0, [R6+URZ], R7 ;  /* 0x00000007060085a7 */ /* 0x000ea4000800007f */
[----:B--2---:R-:W-:Y:S05]  /*42560*/  @!P0 BRA `(.L_x_6729) ;  /* 0xfffffffc00f08947 */ /* 0x004fea000383ffff */
[----:B------:R-:W-:Y:S05]  /*42570*/  BRA `(.L_x_6728) ;  /* 0xfffffd0000207947 */ /* 0x000fea000383ffff */
.L_x_6756:
[----:B0-----:R0:W1:Y:S02]  /*42580*/  SYNCS.PHASECHK.TRANS64.TRYWAIT P1, [R3+URZ], R6 ;  /* 0x00000006030075a7 */ /* 0x001064000802017f */
[----:B-1----:R-:W-:Y:S05]  /*42590*/  @!P1 NANOSLEEP.SYNCS 0x989680 ;  /* 0x009896800000995d */ /* 0x002fea0003900000 */
[----:B------:R-:W1:Y:S02]  /*425a0*/  @!P1 SYNCS.PHASECHK.TRANS64 P1, [R3+URZ], R6 ;  /* 0x00000006030095a7 */ /* 0x000e64000802007f */
[----:B-1----:R-:W-:Y:S05]  /*425b0*/  @!P1 BRA `(.L_x_6756) ;  /* 0xfffffffc00f09947 */ /* 0x002fea000383ffff */
[----:B------:R-:W-:Y:S05]  /*425c0*/  BRA `(.L_x_6755) ;  /* 0xfffffda400347947 */ /* 0x000fea000383ffff */
.L_x_6763:
[----:B-1----:R1:W2:Y:S02]  /*425d0*/  SYNCS.PHASECHK.TRANS64.TRYWAIT P1, [R6+URZ], R7 ;  /* 0x00000007060075a7 */ /* 0x0022a4000802017f */
[----:B--2---:R-:W-:Y:S05]  /*425e0*/  @!P1 NANOSLEEP.SYNCS 0x989680 ;  /* 0x009896800000995d */ /* 0x004fea0003900000 */
[----:B------:R-:W2:Y:S02]  /*425f0*/  @!P1 SYNCS.PHASECHK.TRANS64 P1, [R6+URZ], R7 ;  /* 0x00000007060095a7 */ /* 0x000ea4000802007f */
[----:B--2---:R-:W-:Y:S05]  /*42600*/  @!P1 BRA `(.L_x_6763) ;  /* 0xfffffffc00f09947 */ /* 0x004fea000383ffff */
[----:B------:R-:W-:Y:S05]  /*42610*/  BRA `(.L_x_6762) ;  /* 0xfffffda800687947 */ /* 0x000fea000383ffff */
.L_x_6776:
[----:B0-----:R0:W1:Y:S02]  /*42620*/  SYNCS.PHASECHK.TRANS64.TRYWAIT P0, [R3+URZ], R6 ;  /* 0x00000006030075a7 */ /* 0x001064000800017f */
[----:B-1----:R-:W-:Y:S05]  /*42630*/  @!P0 NANOSLEEP.SYNCS 0x989680 ;  /* 0x009896800000895d */ /* 0x002fea0003900000 */
[----:B------:R-:W1:Y:S02]  /*42640*/  @!P0 SYNCS.PHASECHK.TRANS64 P0, [R3+URZ], R6 ;  /* 0x00000006030085a7 */ /* 0x000e64000800007f */
[----:B-1----:R-:W-:Y:S05]  /*42650*/  @!P0 BRA `(.L_x_6776) ;  /* 0xfffffffc00f08947 */ /* 0x002fea000383ffff */
[----:B------:R-:W-:Y:S05]  /*42660*/  BRA `(.L_x_6775) ;  /* 0xfffffe3c00307947 */ /* 0x000fea000383ffff */
.L_x_6783:
[----:B-1----:R1:W2:Y:S02]  /*42670*/  SYNCS.PHASECHK.TRANS64.TRYWAIT P0, [R6+URZ], R7 ;  /* 0x00000007060075a7 */ /* 0x0022a4000800017f */
[----:B--2---:R-:W-:Y:S05]  /*42680*/  @!P0 NANOSLEEP.SYNCS 0x989680 ;  /* 0x009896800000895d */ /* 0x004fea0003900000 */
[----:B------:R-:W2:Y:S02]  /*42690*/  @!P0 SYNCS.PHASECHK.TRANS64 P0, [R6+URZ], R7 ;  /* 0x00000007060085a7 */ /* 0x000ea4000800007f */
[----:B--2---:R-:W-:Y:S05]  /*426a0*/  @!P0 BRA `(.L_x_6783) ;  /* 0xfffffffc00f08947 */ /* 0x004fea000383ffff */
[----:B------:R-:W-:Y:S05]  /*426b0*/  BRA `(.L_x_6782) ;  /* 0xfffffe4000647947 */ /* 0x000fea000383ffff */
.L_x_6843:
        /* <DEDUP_REMOVED lines=11> */
.L_x_7057:
[----:B------:R-:W-:Y:S05]  /*42770*/  BSYNC B1 ;  /* 0x0000000000017941 */ /* 0x000fea0003800000 */
.L_x_7056:
[----:B------:R-:W-:Y:S05]  /*42780*/  BRA `(.L_x_7058) ;  /* 0xffffff6000907947 */ /* 0x000fea000383ffff */
.L_x_6845:
[----:B------:R-:W-:Y:S01]  /*42790*/  BSSY B1, `(.L_x_7059) ;  /* 0x0000006000017945 */ /* 0x000fe20003800000 */
[----:B0-----:R-:W-:-:S07]  /*427a0*/  IMAD.MOV.U32 R15, RZ, RZ, -0x1 ;  /* 0xffffffffff0f7424 */ /* 0x001fce00078e00ff */
[----:B-1----:R-:W-:Y:S05]  /*427b0*/  WARPSYNC.COLLECTIVE R15, `(.L_x_7060) ;  /* 0x000000000f0c7348 */ /* 0x002fea0003c00000 */
[----:B------:R-:W-:Y:S02]  /*427c0*/  ELECT P6, UR62, PT ;  /* 0x00000000003e782f */ /* 0x000fe400038c0000 */
[----:B------:R-:W-:Y:S01]  /*427d0*/  MOV R14, UR62 ;  /* 0x0000003e000e7c02 */ /* 0x000fe20008000f00 */
[----:B-1----:R-:W-:Y:S10]  /*427e0*/  ENDCOLLECTIVE ;  /* 0x000000000000791b */ /* 0x002ff40003800000 */
.L_x_7060:
[----:B------:R-:W-:Y:S05]  /*427f0*/  BSYNC B1 ;  /* 0x0000000000017941 */ /* 0x000fea0003800000 */
.L_x_7059:
[----:B------:R-:W-:Y:S05]  /*42800*/  BRA `(.L_x_6844) ;  /* 0xffffff6000887947 */ /* 0x000fea000383ffff */
.L_x_6847:
[----:B-1----:R1:W2:Y:S02]  /*42810*/  SYNCS.PHASECHK.TRANS64.TRYWAIT P0, [R18+URZ+0x38820], R5 ;  /* 0x03882005120075a7 */ /* 0x0022a4000800017f */
[----:B--2---:R-:W-:Y:S05]  /*42820*/  @!P0 NANOSLEEP.SYNCS 0x989680 ;  /* 0x009896800000895d */ /* 0x004fea0003900000 */
[----:B------:R-:W2:Y:S02]  /*42830*/  @!P0 SYNCS.PHASECHK.TRANS64 P0, [R18+URZ+0x38820], R5 ;  /* 0x03882005120085a7 */ /* 0x000ea4000800007f */
[----:B--2---:R-:W-:Y:S05]  /*42840*/  @!P0 BRA `(.L_x_6847) ;  /* 0xfffffffc00f08947 */ /* 0x004fea000383ffff */
[----:B------:R-:W-:Y:S05]  /*42850*/  BRA `(.L_x_7061) ;  /* 0xffffff6000987947 */ /* 0x000fea000383ffff */
.L_x_6851:
[----:B--2---:R2:W3:Y:S02]  /*42860*/  SYNCS.PHASECHK.TRANS64.TRYWAIT P0, [R6+URZ+0x388a0], R10 ;  /* 0x0388a00a060075a7 */ /* 0x0044e4000800017f */
[----:B---3--:R-:W-:Y:S05]  /*42870*/  @!P0 NANOSLEEP.SYNCS 0x989680 ;  /* 0x009896800000895d */ /* 0x008fea0003900000 */
[----:B------:R-:W3:Y:S02]  /*42880*/  @!P0 SYNCS.PHASECHK.TRANS64 P0, [R6+URZ+0x388a0], R10 ;  /* 0x0388a00a060085a7 */ /* 0x000ee4000800007f */
[----:B---3--:R-:W-:Y:S05]  /*42890*/  @!P0 BRA `(.L_x_6851) ;  /* 0xfffffffc00f08947 */ /* 0x008fea000383ffff */
[----:B------:R-:W-:Y:S05]  /*428a0*/  BRA `(.L_x_7062) ;  /* 0xffffff6000b87947 */ /* 0x000fea000383ffff */
.L_x_6856:
[----:B-1----:R1:W3:Y:S02]  /*428b0*/  SYNCS.PHASECHK.TRANS64.TRYWAIT P0, [R6+URZ+0x388c0], R10 ;  /* 0x0388c00a060075a7 */ /* 0x0022e4000800017f */
[----:B---3--:R-:W-:Y:S05]  /*428c0*/  @!P0 NANOSLEEP.SYNCS 0x989680 ;  /* 0x009896800000895d */ /* 0x008fea0003900000 */
[----:B------:R-:W3:Y:S02]  /*428d0*/  @!P0 SYNCS.PHASECHK.TRANS64 P0, [R6+URZ+0x388c0], R10 ;  /* 0x0388c00a060085a7 */ /* 0x000ee4000800007f */
[----:B---3--:R-:W-:Y:S05]  /*428e0*/  @!P0 BRA `(.L_x_6856) ;  /* 0xfffffffc00f08947 */ /* 0x008fea000383ffff */
[----:B------:R-:W-:Y:S05]  /*428f0*/  BRA `(.L_x_7063) ;  /* 0xffffff6400387947 */ /* 0x000fea000383ffff */
.L_x_6870:
[----:B-1----:R1:W2:Y:S02]  /*42900*/  SYNCS.PHASECHK.TRANS64.TRYWAIT P1, [R6+URZ+0x388a0], R7 ;  /* 0x0388a007060075a7 */ /* 0x0022a4000802017f */
[----:B--2---:R-:W-:Y:S05]  /*42910*/  @!P1 NANOSLEEP.SYNCS 0x989680 ;  /* 0x009896800000995d */ /* 0x004fea0003900000 */
[----:B------:R-:W2:Y:S02]  /*42920*/  @!P1 SYNCS.PHASECHK.TRANS64 P1, [R6+URZ+0x388a0], R7 ;  /* 0x0388a007060095a7 */ /* 0x000ea4000802007f */
[----:B--2---:R-:W-:Y:S05]  /*42930*/  @!P1 BRA `(.L_x_6870) ;  /* 0xfffffffc00f09947 */ /* 0x004fea000383ffff */
[----:B------:R-:W-:Y:S05]  /*42940*/  BRA `(.L_x_7064) ;  /* 0xffffff6c00b87947 */ /* 0x000fea000383ffff */
.L_x_6875:
[----:B--2---:R2:W3:Y:S02]  /*42950*/  SYNCS.PHASECHK.TRANS64.TRYWAIT P1, [R6+URZ+0x388c0], R7 ;  /* 0x0388c007060075a7 */ /* 0x0044e4000802017f */
[----:B---3--:R-:W-:Y:S05]  /*42960*/  @!P1 NANOSLEEP.SYNCS 0x989680 ;  /* 0x009896800000995d */ /* 0x008fea0003900000 */
[----:B------:R-:W3:Y:S02]  /*42970*/  @!P1 SYNCS.PHASECHK.TRANS64 P1, [R6+URZ+0x388c0], R7 ;  /* 0x0388c007060095a7 */ /* 0x000ee4000802007f */
[----:B---3--:R-:W-:Y:S05]  /*42980*/  @!P1 BRA `(.L_x_6875) ;  /* 0xfffffffc00f09947 */ /* 0x008fea000383ffff */
[----:B------:R-:W-:Y:S05]  /*42990*/  BRA `(.L_x_7065) ;  /* 0xffffff7000347947 */ /* 0x000fea000383ffff */
.L_x_6905:
[----:B--2---:R-:W2:Y:S01]  /*429a0*/  S2R R4, SR_TID.X ;  /* 0x0000000000047919 */ /* 0x004ea20000002100 */
[----:B------:R-:W-:Y:S01]  /*429b0*/  BSSY B0, `(.L_x_7066) ;  /* 0x000000a000007945 */ /* 0x000fe20003800000 */
[----:B------:R-:W-:Y:S02]  /*429c0*/  IMAD.MOV.U32 R12, RZ, RZ, RZ ;  /* 0x000000ffff0c7224 */ /* 0x000fe400078e00ff */
        /* <DEDUP_REMOVED lines=8> */
.L_x_7067:
[----:B------:R-:W-:Y:S05]  /*42a50*/  BSYNC B0 ;  /* 0x0000000000007941 */ /* 0x000fea0003800000 */
.L_x_7066:
[----:B------:R-:W-:Y:S05]  /*42a60*/  BRA `(.L_x_7068) ;  /* 0xffffff8400b87947 */ /* 0x000fea000383ffff */
.L_x_6907:
[----:B------:R-:W-:Y:S01]  /*42a70*/  BSSY B0, `(.L_x_7069) ;  /* 0x0000006000007945 */ /* 0x000fe20003800000 */
[----:B0-----:R-:W-:-:S07]  /*42a80*/  IMAD.MOV.U32 R15, RZ, RZ, -0x1 ;  /* 0xffffffffff0f7424 */ /* 0x001fce00078e00ff */
[----:B-12---:R-:W-:Y:S05]  /*42a90*/  WARPSYNC.COLLECTIVE R15, `(.L_x_7070) ;  /* 0x000000000f0c7348 */ /* 0x006fea0003c00000 */
[----:B------:R-:W-:Y:S02]  /*42aa0*/  ELECT P6, UR62, PT ;  /* 0x00000000003e782f */ /* 0x000fe400038c0000 */
[----:B------:R-:W-:Y:S01]  /*42ab0*/  MOV R14, UR62 ;  /* 0x0000003e000e7c02 */ /* 0x000fe20008000f00 */
[----:B-12---:R-:W-:Y:S10]  /*42ac0*/  ENDCOLLECTIVE ;  /* 0x000000000000791b */ /* 0x006ff40003800000 */
.L_x_7070:
[----:B------:R-:W-:Y:S05]  /*42ad0*/  BSYNC B0 ;  /* 0x0000000000007941 */ /* 0x000fea0003800000 */
.L_x_7069:
[----:B------:R-:W-:Y:S05]  /*42ae0*/  BRA `(.L_x_7071) ;  /* 0xffffff8400bc7947 */ /* 0x000fea000383ffff */
.L_x_6909:
[----:B---3--:R3:W4:Y:S02]  /*42af0*/  SYNCS.PHASECHK.TRANS64.TRYWAIT P0, [R0+URZ+0x38840], R2 ;  /* 0x03884002000075a7 */ /* 0x008724000800017f */
[----:B----4-:R-:W-:Y:S05]  /*42b00*/  @!P0 NANOSLEEP.SYNCS 0x989680 ;  /* 0x009896800000895d */ /* 0x010fea0003900000 */
[----:B------:R-:W4:Y:S02]  /*42b10*/  @!P0 SYNCS.PHASECHK.TRANS64 P0, [R0+URZ+0x38840], R2 ;  /* 0x03884002000085a7 */ /* 0x000f24000800007f */
[----:B----4-:R-:W-:Y:S05]  /*42b20*/  @!P0 BRA `(.L_x_6909) ;  /* 0xfffffffc00f08947 */ /* 0x010fea000383ffff */
[----:B------:R-:W-:Y:S05]  /*42b30*/  BRA `(.L_x_7072) ;  /* 0xffffff8800207947 */ /* 0x000fea000383ffff */
.L_x_6913:
        /* <DEDUP_REMOVED lines=10> */
.L_x_7073:
[----:B------:R0:W-:Y:S01]  /*42be0*/  STL [R1+0x45c], R10 ;  /* 0x00045c0a01007387 */ /* 0x0001e20000100800 */
[----:B------:R-:W-:Y:S02]  /*42bf0*/  IMAD.MOV.U32 R13, RZ, RZ, R3 ;  /* 0x000000ffff0d7224 */ /* 0x000fe400078e0003 */
[----:B------:R-:W-:-:S07]  /*42c00*/  IMAD.MOV.U32 R4, RZ, RZ, R14 ;  /* 0x000000ffff047224 */ /* 0x000fce00078e000e */
[----:B0-----:R-:W-:Y:S05]  /*42c10*/  WARPSYNC.COLLECTIVE R15, `(.L_x_7074) ;  /* 0x000000000f087348 */ /* 0x001fea0003c00000 */
[----:B------:R1:W2:Y:S02]  /*42c20*/  SHFL.IDX P6, R14, R13, R12, R11 ;  /* 0x0000000c0d0e7389 */ /* 0x0002a400000c000b */
[----:B012---:R-:W-:Y:S01]  /*42c30*/  ENDCOLLECTIVE ;  /* 0x000000000000791b */ /* 0x007fe20003800000 */
.L_x_7074:
[----:B------:R-:W-:Y:S02]  /*42c40*/  IMAD.MOV.U32 R13, RZ, RZ, R2 ;  /* 0x000000ffff0d7224 */ /* 0x000fe400078e0002 */
[----:B------:R-:W-:Y:S02]  /*42c50*/  IMAD.MOV.U32 R12, RZ, RZ, 0x1 ;  /* 0x00000001ff0c7424 */ /* 0x000fe400078e00ff */
[----:B------:R-:W-:-:S07]  /*42c60*/  IMAD.MOV.U32 R5, RZ, RZ, R14 ;  /* 0x000000ffff057224 */ /* 0x000fce00078e000e */
[----:B------:R-:W-:Y:S05]  /*42c70*/  WARPSYNC.COLLECTIVE R15, `(.L_x_7075) ;  /* 0x000000000f087348 */ /* 0x000fea0003c00000 */
[----:B------:R0:W1:Y:S02]  /*42c80*/  SHFL.IDX P6, R14, R13, R12, R11 ;  /* 0x0000000c0d0e7389 */ /* 0x00006400000c000b */
[----:B01----:R-:W-:Y:S01]  /*42c90*/  ENDCOLLECTIVE ;  /* 0x000000000000791b */ /* 0x003fe20003800000 */
.L_x_7075:
[----:B------:R-:W-:Y:S02]  /*42ca0*/  IMAD.MOV.U32 R13, RZ, RZ, R3 ;  /* 0x000000ffff0d7224 */ /* 0x000fe400078e0003 */
[----:B------:R-:W-:-:S07]  /*42cb0*/  IMAD.MOV.U32 R6, RZ, RZ, R14 ;  /* 0x000000ffff067224 */ /* 0x000fce00078e000e */
[----:B------:R-:W-:Y:S05]  /*42cc0*/  WARPSYNC.COLLECTIVE R15, `(.L_x_7076) ;  /* 0x000000000f087348 */ /* 0x000fea0003c00000 */
[----:B------:R0:W1:Y:S02]  /*42cd0*/  SHFL.IDX P6, R14, R13, R12, R11 ;  /* 0x0000000c0d0e7389 */ /* 0x00006400000c000b */
[----:B01----:R-:W-:Y:S01]  /*42ce0*/  ENDCOLLECTIVE ;  /* 0x000000000000791b */ /* 0x003fe20003800000 */
.L_x_7076:
        /* <DEDUP_REMOVED lines=22> */
.L_x_7077:
        /* <DEDUP_REMOVED lines=10> */
.L_x_7078:
        /* <DEDUP_REMOVED lines=11> */
.L_x_7079:
        /* <DEDUP_REMOVED lines=14> */
.L_x_7080:
[----:B------:R-:W-:Y:S01]  /*43080*/  IMAD.MOV.U32 R3, RZ, RZ, R14 ;  /* 0x000000ffff037224 */ /* 0x000fe200078e000e */
[----:B------:R-:W-:Y:S06]  /*43090*/  BRA `(.L_x_7081) ;  /* 0xffffff8c00647947 */ /* 0x000fec000383ffff */
.L_x_6917:
        /* <DEDUP_REMOVED lines=26> */
.L_x_7083:
[----:B------:R-:W-:Y:S05]  /*43240*/  BSYNC B0 ;  /* 0x0000000000007941 */ /* 0x000fea0003800000 */
.L_x_7082:
        /* <DEDUP_REMOVED lines=13> */
.L_x_7084:
        /* <DEDUP_REMOVED lines=35> */
[----:B------:R0:W-:Y:S03]  /*43550*/  @!P2 LDGSTS.E.BYPASS.LTC128B.128 [R7+0x32400], desc[UR44][R2.64+0x300], P6 ;  /* 0x324003000207afae */ /* 0x0001e6000b101d6c */
[----:B------:R-:W-:-:S07]  /*43560*/  @!P3 SHF.R.U32.HI R8, RZ, 0x2, R8 ;  /* 0x00000002ff08b819 */ /* 0x000fce0000011608 */
[----:B0-----:R-:W-:Y:S05]  /*43570*/  WARPSYNC.COLLECTIVE R15, `(.L_x_7085) ;  /* 0x000000000f087348 */ /* 0x001fea0003c00000 */
[----:B------:R1:W2:Y:S02]  /*43580*/  SHFL.IDX P6, R14, R13, R12, R11 ;  /* 0x0000000c0d0e7389 */ /* 0x0002a400000c000b */
[----:B012---:R-:W-:Y:S01]  /*43590*/  ENDCOLLECTIVE ;  /* 0x000000000000791b */ /* 0x007fe20003800000 */
.L_x_7085:
        /* <DEDUP_REMOVED lines=12> */
[----:B------:R-:W-:Y:S02]  /*43660*/  @!P3 ISETP.NE.U32.AND P4, PT, R8, RZ, PT ;  /* 0x000000ff0800b20c */ /* 0x000fe40003f85070 */
[----:B------:R-:W1:Y:S01]  /*43670*/  S2R R8, SR_TID.X ;  /* 0x0000000000087919 */ /* 0x000e620000002100 */
[----:B0-----:R-:W-:-:S10]  /*43680*/  IMAD.MOV.U32 R9, RZ, RZ, R14 ;  /* 0x000000ffff097224 */ /* 0x001fd400078e000e */
[----:B-1----:R-:W-:Y:S05]  /*43690*/  WARPSYNC.COLLECTIVE R15, `(.L_x_7086) ;  /* 0x000000000f087348 */ /* 0x002fea0003c00000 */
[----:B------:R0:W2:Y:S02]  /*436a0*/  SHFL.IDX P6, R14, R13, R12, R11 ;  /* 0x0000000c0d0e7389 */ /* 0x0000a400000c000b */
[----:B012---:R-:W-:Y:S01]  /*436b0*/  ENDCOLLECTIVE ;  /* 0x000000000000791b */ /* 0x007fe20003800000 */
.L_x_7086:
        /* <DEDUP_REMOVED lines=29> */
.L_x_7087:
        /* <DEDUP_REMOVED lines=12> */
.L_x_7088:
        /* <DEDUP_REMOVED lines=33> */
.L_x_7089:
[----:B------:R-:W-:Y:S02]  /*43b60*/  IMAD.MOV.U32 R13, RZ, RZ, R0 ;  /* 0x000000ffff0d7224 */ /* 0x000fe400078e0000 */
[----:B------:R-:W-:-:S07]  /*43b70*/  IMAD.MOV.U32 R4, RZ, RZ, R14 ;  /* 0x000000ffff047224 */ /* 0x000fce00078e000e */
[----:B------:R-:W-:Y:S05]  /*43b80*/  WARPSYNC.COLLECTIVE R15, `(.L_x_7090) ;  /* 0x000000000f087348 */ /* 0x000fea0003c00000 */
[----:B------:R0:W1:Y:S02]  /*43b90*/  SHFL.IDX P6, R14, R13, R12, R11 ;  /* 0x0000000c0d0e7389 */ /* 0x00006400000c000b */
[----:B01----:R-:W-:Y:S01]  /*43ba0*/  ENDCOLLECTIVE ;  /* 0x000000000000791b */ /* 0x003fe20003800000 */
.L_x_7090:
[----:B------:R-:W-:Y:S01]  /*43bb0*/  IMAD.MOV.U32 R0, RZ, RZ, R14 ;  /* 0x000000ffff007224 */ /* 0x000fe200078e000e */
[----:B------:R-:W-:Y:S06]  /*43bc0*/  BRA `(.L_x_7091) ;  /* 0xffffff9000347947 */ /* 0x000fec000383ffff */
.L_x_6922:
[----:B0-----:R0:W2:Y:S02]  /*43bd0*/  SYNCS.PHASECHK.TRANS64.TRYWAIT P0, [R18+URZ+0x38820], R0 ;  /* 0x03882000120075a7 */ /* 0x0010a4000800017f */
[----:B--2---:R-:W-:Y:S05]  /*43be0*/  @!P0 NANOSLEEP.SYNCS 0x989680 ;  /* 0x009896800000895d */ /* 0x004fea0003900000 */
[----:B------:R-:W2:Y:S02]  /*43bf0*/  @!P0 SYNCS.PHASECHK.TRANS64 P0, [R18+URZ+0x38820], R0 ;  /* 0x03882000120085a7 */ /* 0x000ea4000800007f */
[----:B--2---:R-:W-:Y:S05]  /*43c00*/  @!P0 BRA `(.L_x_6922) ;  /* 0xfffffffc00f08947 */ /* 0x004fea000383ffff */
[----:B------:R-:W-:Y:S05]  /*43c10*/  BRA `(.L_x_7092) ;  /* 0xffffff9000f07947 */ /* 0x000fea000383ffff */
.L_x_6926:
[----:B0-----:R0:W1:Y:S02]  /*43c20*/  SYNCS.PHASECHK.TRANS64.TRYWAIT P0, [R0+URZ+0x38860], R2 ;  /* 0x03886002000075a7 */ /* 0x001064000800017f */
[----:B-1----:R-:W-:Y:S05]  /*43c30*/  @!P0 NANOSLEEP.SYNCS 0x989680 ;  /* 0x009896800000895d */ /* 0x002fea0003900000 */
[----:B------:R-:W1:Y:S02]  /*43c40*/  @!P0 SYNCS.PHASECHK.TRANS64 P0, [R0+URZ+0x38860], R2 ;  /* 0x03886002000085a7 */ /* 0x000e64000800007f */
[----:B-1----:R-:W-:Y:S05]  /*43c50*/  @!P0 BRA `(.L_x_6926) ;  /* 0xfffffffc00f08947 */ /* 0x002fea000383ffff */
[----:B------:R-:W-:Y:S05]  /*43c60*/  BRA `(.L_x_7093) ;  /* 0xffffff9400147947 */ /* 0x000fea000383ffff */
.L_x_6945:
[----:B-1----:R1:W2:Y:S02]  /*43c70*/  SYNCS.PHASECHK.TRANS64.TRYWAIT P0, [R2+URZ+0x38840], R6 ;  /* 0x03884006020075a7 */ /* 0x0022a4000800017f */
[----:B--2---:R-:W-:Y:S05]  /*43c80*/  @!P0 NANOSLEEP.SYNCS 0x989680 ;  /* 0x009896800000895d */ /* 0x004fea0003900000 */
[----:B------:R-:W2:Y:S02]  /*43c90*/  @!P0 SYNCS.PHASECHK.TRANS64 P0, [R2+URZ+0x38840], R6 ;  /* 0x03884006020085a7 */ /* 0x000ea4000800007f */
[----:B--2---:R-:W-:Y:S05]  /*43ca0*/  @!P0 BRA `(.L_x_6945) ;  /* 0xfffffffc00f08947 */ /* 0x004fea000383ffff */
[----:B------:R-:W-:Y:S05]  /*43cb0*/  BRA `(.L_x_7094) ;  /* 0xffffffa000447947 */ /* 0x000fea000383ffff */
.L_x_6950:
[----:B0-----:R0:W2:Y:S02]  /*43cc0*/  SYNCS.PHASECHK.TRANS64.TRYWAIT P0, [R2+URZ+0x38860], R6 ;  /* 0x03886006020075a7 */ /* 0x0010a4000800017f */
[----:B--2---:R-:W-:Y:S05]  /*43cd0*/  @!P0 NANOSLEEP.SYNCS 0x989680 ;  /* 0x009896800000895d */ /* 0x004fea0003900000 */
[----:B------:R-:W2:Y:S02]  /*43ce0*/  @!P0 SYNCS.PHASECHK.TRANS64 P0, [R2+URZ+0x38860], R6 ;  /* 0x03886006020085a7 */ /* 0x000ea4000800007f */
[----:B--2---:R-:W-:Y:S05]  /*43cf0*/  @!P0 BRA `(.L_x_6950) ;  /* 0xfffffffc00f08947 */ /* 0x004fea000383ffff */
[----:B------:R-:W-:Y:S05]  /*43d00*/  BRA `(.L_x_7095) ;  /* 0xffffffa000c47947 */ /* 0x000fea000383ffff */
.L_x_6965:
[----:B-1----:R1:W2:Y:S02]  /*43d10*/  SYNCS.PHASECHK.TRANS64.TRYWAIT P0, [R3+URZ+0x38840], R2 ;  /* 0x03884002030075a7 */ /* 0x0022a4000800017f */
[----:B--2---:R-:W-:Y:S05]  /*43d20*/  @!P0 NANOSLEEP.SYNCS 0x989680 ;  /* 0x009896800000895d */ /* 0x004fea0003900000 */
[----:B------:R-:W2:Y:S02]  /*43d30*/  @!P0 SYNCS.PHASECHK.TRANS64 P0, [R3+URZ+0x38840], R2 ;  /* 0x03884002030085a7 */ /* 0x000ea4000800007f */
[----:B--2---:R-:W-:Y:S05]  /*43d40*/  @!P0 BRA `(.L_x_6965) ;  /* 0xfffffffc00f08947 */ /* 0x004fea000383ffff */
[----:B------:R-:W-:Y:S05]  /*43d50*/  BRA `(.L_x_7096) ;  /* 0xffffffac00a07947 */ /* 0x000fea000383ffff */
.L_x_6970:
[----:B0-----:R0:W2:Y:S02]  /*43d60*/  SYNCS.PHASECHK.TRANS64.TRYWAIT P0, [R3+URZ+0x38860], R2 ;  /* 0x03886002030075a7 */ /* 0x0010a4000800017f */
[----:B--2---:R-:W-:Y:S05]  /*43d70*/  @!P0 NANOSLEEP.SYNCS 0x989680 ;  /* 0x009896800000895d */ /* 0x004fea0003900000 */
[----:B------:R-:W2:Y:S02]  /*43d80*/  @!P0 SYNCS.PHASECHK.TRANS64 P0, [R3+URZ+0x38860], R2 ;  /* 0x03886002030085a7 */ /* 0x000ea4000800007f */
[----:B--2---:R-:W-:Y:S05]  /*43d90*/  @!P0 BRA `(.L_x_6970) ;  /* 0xfffffffc00f08947 */ /* 0x004fea000383ffff */
[----:B------:R-:W-:Y:S05]  /*43da0*/  BRA `(.L_x_7097) ;  /* 0xffffffb0001c7947 */ /* 0x000fea000383ffff */
.L_x_6985:
[----:B-1----:R1:W2:Y:S02]  /*43db0*/  SYNCS.PHASECHK.TRANS64.TRYWAIT P0, [R3+URZ+0x38840], R2 ;  /* 0x03884002030075a7 */ /* 0x0022a4000800017f */
[----:B--2---:R-:W-:Y:S05]  /*43dc0*/  @!P0 NANOSLEEP.SYNCS 0x989680 ;  /* 0x009896800000895d */ /* 0x004fea0003900000 */
[----:B------:R-:W2:Y:S02]  /*43dd0*/  @!P0 SYNCS.PHASECHK.TRANS64 P0, [R3+URZ+0x38840], R2 ;  /* 0x03884002030085a7 */ /* 0x000ea4000800007f */
[----:B--2---:R-:W-:Y:S05]  /*43de0*/  @!P0 BRA `(.L_x_6985) ;  /* 0xfffffffc00f08947 */ /* 0x004fea000383ffff */
[----:B------:R-:W-:Y:S05]  /*43df0*/  BRA `(.L_x_7098) ;  /* 0xffffffb800dc7947 */ /* 0x000fea000383ffff */
.L_x_6990:
[----:B--2---:R2:W3:Y:S02]  /*43e00*/  SYNCS.PHASECHK.TRANS64.TRYWAIT P0, [R3+URZ+0x38860], R2 ;  /* 0x03886002030075a7 */ /* 0x0044e4000800017f */
[----:B---3--:R-:W-:Y:S05]  /*43e10*/  @!P0 NANOSLEEP.SYNCS 0x989680 ;  /* 0x009896800000895d */ /* 0x008fea0003900000 */
[----:B------:R-:W3:Y:S02]  /*43e20*/  @!P0 SYNCS.PHASECHK.TRANS64 P0, [R3+URZ+0x38860], R2 ;  /* 0x03886002030085a7 */ /* 0x000ee4000800007f */
[----:B---3--:R-:W-:Y:S05]  /*43e30*/  @!P0 BRA `(.L_x_6990) ;  /* 0xfffffffc00f08947 */ /* 0x008fea000383ffff */
[----:B------:R-:W-:Y:S05]  /*43e40*/  BRA `(.L_x_7099) ;  /* 0xffffffbc005c7947 */ /* 0x000fea000383ffff */
.L_x_7006:
[----:B--2---:R-:W2:Y:S01]  /*43e50*/  LDL R2, [R1+0x430] ;  /* 0x0004300001027983 */ /* 0x004ea20000100800 */
        /* <DEDUP_REMOVED lines=8> */
.L_x_7101:
[----:B------:R-:W-:Y:S05]  /*43ee0*/  BSYNC B0 ;  /* 0x0000000000007941 */ /* 0x000fea0003800000 */
.L_x_7100:
        /* <DEDUP_REMOVED lines=9> */
.L_x_7102:
        /* <DEDUP_REMOVED lines=26> */
.L_x_7103:
        /* <DEDUP_REMOVED lines=8> */
.L_x_7104:
        /* <DEDUP_REMOVED lines=8> */
.L_x_7105:
        /* <DEDUP_REMOVED lines=8> */
.L_x_7106:
        /* <DEDUP_REMOVED lines=8> */
.L_x_7107:
        /* <DEDUP_REMOVED lines=9> */
.L_x_7108:
[----:B------:R-:W-:Y:S01]  /*443b0*/  IMAD.MOV.U32 R9, RZ, RZ, R14 ;  /* 0x000000ffff097224 */ /* 0x000fe200078e000e */
[----:B------:R-:W-:Y:S06]  /*443c0*/  BRA `(.L_x_7109) ;  /* 0xffffffc400987947 */ /* 0x000fec000383ffff */
.L_x_7009:
[----:B------:R-:W-:Y:S01]  /*443d0*/  BSSY B0, `(.L_x_7110) ;  /* 0x0000008000007945 */ /* 0x000fe20003800000 */
[----:B------:R-:W-:Y:S02]  /*443e0*/  IMAD.MOV.U32 R13, RZ, RZ, R2 ;  /* 0x000000ffff0d7224 */ /* 0x000fe400078e0002 */
[----:B------:R-:W-:Y:S02]  /*443f0*/  IMAD.MOV.U32 R12, RZ, RZ, 0x1 ;  /* 0x00000001ff0c7424 */ /* 0x000fe400078e00ff */
[----:B------:R-:W-:Y:S02]  /*44400*/  IMAD.MOV.U32 R11, RZ, RZ, RZ ;  /* 0x000000ffff0b7224 */ /* 0x000fe400078e00ff */
[----:B------:R-:W-:-:S07]  /*44410*/  IMAD.MOV.U32 R15, RZ, RZ, -0x1 ;  /* 0xffffffffff0f7424 */ /* 0x000fce00078e00ff */
[----:B0-----:R-:W-:Y:S05]  /*44420*/  WARPSYNC.COLLECTIVE R15, `(.L_x_7111) ;  /* 0x000000000f087348 */ /* 0x001fea0003c00000 */
[----:B------:R1:W2:Y:S02]  /*44430*/  SHFL.UP P6, R14, R13, R12, R11 ;  /* 0x0400000c0d0e7389 */ /* 0x0002a400000c000b */
[----:B012---:R-:W-:Y:S01]  /*44440*/  ENDCOLLECTIVE ;  /* 0x000000000000791b */ /* 0x007fe20003800000 */
.L_x_7111:
[----:B------:R-:W-:Y:S05]  /*44450*/  BSYNC B0 ;  /* 0x0000000000007941 */ /* 0x000fea0003800000 */
.L_x_7110:
        /* <DEDUP_REMOVED lines=10> */
.L_x_7112:
        /* <DEDUP_REMOVED lines=8> */
.L_x_7113:
        /* <DEDUP_REMOVED lines=8> */
.L_x_7114:
        /* <DEDUP_REMOVED lines=8> */
.L_x_7115:
        /* <DEDUP_REMOVED lines=9> */
.L_x_7116:
[----:B------:R-:W-:Y:S01]  /*44710*/  IMAD.MOV.U32 R9, RZ, RZ, R14 ;  /* 0x000000ffff097224 */ /* 0x000fe200078e000e */
[----:B------:R-:W-:Y:S06]  /*44720*/  BRA `(.L_x_7117) ;  /* 0xffffffc4006c7947 */ /* 0x000fec000383ffff */
.L_x_7011:
[----:B------:R-:W-:Y:S01]  /*44730*/  BSSY B0, `(.L_x_7118) ;  /* 0x0000006000007945 */ /* 0x000fe20003800000 */
[----:B------:R-:W-:Y:S01]  /*44740*/  PLOP3.LUT P6, PT, P6, PT, PT, 0x8, 0x0 ;  /* 0x000000000000781c */ /* 0x000fe200037ce170 */
[----:B------:R-:W-:-:S12]  /*44750*/  IMAD.MOV.U32 R15, RZ, RZ, -0x1 ;  /* 0xffffffffff0f7424 */ /* 0x000fd800078e00ff */
[----:B0-----:R-:W-:Y:S05]  /*44760*/  WARPSYNC.COLLECTIVE R15, `(.L_x_7119) ;  /* 0x000000000f087348 */ /* 0x001fea0003c00000 */
[----:B------:R-:W-:Y:S01]  /*44770*/  VOTE.ANY R14, PT, P6 ;  /* 0x00000000000e7806 */ /* 0x000fe200030e0100 */
[----:B0-----:R-:W-:Y:S06]  /*44780*/  ENDCOLLECTIVE ;  /* 0x000000000000791b */ /* 0x001fec0003800000 */
.L_x_7119:
[----:B------:R-:W-:Y:S05]  /*44790*/  BSYNC B0 ;  /* 0x0000000000007941 */ /* 0x000fea0003800000 */
.L_x_7118:
        /* <DEDUP_REMOVED lines=10> */
.L_x_7120:
[----:B------:R-:W-:Y:S02]  /*44840*/  IMAD.MOV.U32 R13, RZ, RZ, R6 ;  /* 0x000000ffff0d7224 */ /* 0x000fe400078e0006 */
[----:B------:R-:W-:-:S07]  /*44850*/  IMAD.MOV.U32 R0, RZ, RZ, R14 ;  /* 0x000000ffff007224 */ /* 0x000fce00078e000e */
[----:B------:R-:W-:Y:S05]  /*44860*/  WARPSYNC.COLLECTIVE R15, `(.L_x_7121) ;  /* 0x000000000f087348 */ /* 0x000fea0003c00000 */
[----:B------:R0:W1:Y:S02]  /*44870*/  SHFL.IDX P6, R14, R13, R12, R11 ;  /* 0x0000000c0d0e7389 */ /* 0x00006400000c000b */
[----:B01----:R-:W-:Y:S01]  /*44880*/  ENDCOLLECTIVE ;  /* 0x000000000000791b */ /* 0x003fe20003800000 */
.L_x_7121:
[----:B------:R-:W-:Y:S02]  /*44890*/  IMAD.MOV.U32 R6, RZ, RZ, R14 ;  /* 0x000000ffff067224 */ /* 0x000fe400078e000e */
[----:B------:R-:W-:-:S05]  /*448a0*/  IMAD.IADD R10, R4, 0x1, R10 ;  /* 0x00000001040a7824 */ /* 0x000fca00078e020a */
[----:B------:R2:W-:Y:S01]  /*448b0*/  STL [R1+0x43c], R10 ;  /* 0x00043c0a01007387 */ /* 0x0005e20000100800 */
[----:B------:R-:W-:Y:S05]  /*448c0*/  BRA `(.L_x_7122) ;  /* 0xffffffc4004c7947 */ /* 0x000fea000383ffff */
.L_x_7013:
        /* <DEDUP_REMOVED lines=8> */
.L_x_7124:
[----:B------:R-:W-:Y:S05]  /*44950*/  BSYNC B0 ;  /* 0x0000000000007941 */ /* 0x000fea0003800000 */
.L_x_7123:
[----:B------:R-:W-:Y:S01]  /*44960*/  IMAD.MOV.U32 R4, RZ, RZ, R14 ;  /* 0x000000ffff047224 */ /* 0x000fe200078e000e */
[----:B------:R-:W-:Y:S06]  /*44970*/  BRA `(.L_x_7125) ;  /* 0xffffffc400387947 */ /* 0x000fec000383ffff */
.L_x_7019:
[----:B0-----:R0:W1:Y:S02]  /*44980*/  SYNCS.PHASECHK.TRANS64.TRYWAIT P0, [R9+URZ+0x38820], R0 ;  /* 0x03882000090075a7 */ /* 0x001064000800017f */
[----:B-1----:R-:W-:Y:S05]  /*44990*/  @!P0 NANOSLEEP.SYNCS 0x989680 ;  /* 0x009896800000895d */ /* 0x002fea0003900000 */
[----:B------:R-:W1:Y:S02]  /*449a0*/  @!P0 SYNCS.PHASECHK.TRANS64 P0, [R9+URZ+0x38820], R0 ;  /* 0x03882000090085a7 */ /* 0x000e64000800007f */
[----:B-1----:R-:W-:Y:S05]  /*449b0*/  @!P0 BRA `(.L_x_7019) ;  /* 0xfffffffc00f08947 */ /* 0x002fea000383ffff */
[----:B------:R-:W-:Y:S05]  /*449c0*/  BRA `(.L_x_7126) ;  /* 0xffffffcc00d87947 */ /* 0x000fea000383ffff */
.L_x_7020:
        /* <DEDUP_REMOVED lines=11> */
.L_x_7128:
[----:B------:R-:W-:Y:S05]  /*44a80*/  BSYNC B0 ;  /* 0x0000000000007941 */ /* 0x000fea0003800000 */
.L_x_7127:
[----:B------:R-:W-:Y:S05]  /*44a90*/  BRA `(.L_x_7129) ;  /* 0xffffffcc00c07947 */ /* 0x000fea000383ffff */
.L_x_7021:
[----:B------:R-:W-:Y:S01]  /*44aa0*/  BSSY B0, `(.L_x_7130) ;  /* 0x0000006000007945 */ /* 0x000fe20003800000 */
[----:B------:R-:W-:-:S07]  /*44ab0*/  IMAD.MOV.U32 R15, RZ, RZ, -0x1 ;  /* 0xffffffffff0f7424 */ /* 0x000fce00078e00ff */
[----:B0-----:R-:W-:Y:S05]  /*44ac0*/  WARPSYNC.COLLECTIVE R15, `(.L_x_7131) ;  /* 0x000000000f0c7348 */ /* 0x001fea0003c00000 */
[----:B------:R-:W-:Y:S02]  /*44ad0*/  ELECT P6, UR62, PT ;  /* 0x00000000003e782f */ /* 0x000fe400038c0000 */
[----:B------:R-:W-:Y:S01]  /*44ae0*/  MOV R14, UR62 ;  /* 0x0000003e000e7c02 */ /* 0x000fe20008000f00 */
[----:B0-----:R-:W-:Y:S10]  /*44af0*/  ENDCOLLECTIVE ;  /* 0x000000000000791b */ /* 0x001ff40003800000 */
.L_x_7131:
[----:B------:R-:W-:Y:S05]  /*44b00*/  BSYNC B0 ;  /* 0x0000000000007941 */ /* 0x000fea0003800000 */
.L_x_7130:
[----:B------:R-:W-:Y:S05]  /*44b10*/  BRA `(.L_x_7132) ;  /* 0xffffffcc00b47947 */ /* 0x000fea000383ffff */
.L_x_7022:
[----:B0-----:R0:W1:Y:S02]  /*44b20*/  SYNCS.PHASECHK.TRANS64.TRYWAIT P0, [R5+URZ], R4 ;  /* 0x00000004050075a7 */ /* 0x001064000800017f */
[----:B-1----:R-:W-:Y:S05]  /*44b30*/  @!P0 NANOSLEEP.SYNCS 0x989680 ;  /* 0x009896800000895d */ /* 0x002fea0003900000 */
[----:B------:R-:W1:Y:S02]  /*44b40*/  @!P0 SYNCS.PHASECHK.TRANS64 P0, [R5+URZ], R4 ;  /* 0x00000004050085a7 */ /* 0x000e64000800007f */
[----:B-1----:R-:W-:Y:S05]  /*44b50*/  @!P0 BRA `(.L_x_7022) ;  /* 0xfffffffc00f08947 */ /* 0x002fea000383ffff */
[----:B------:R-:W-:Y:S05]  /*44b60*/  BRA `(.L_x_7133) ;  /* 0xffffffcc00dc7947 */ /* 0x000fea000383ffff */
.L_x_7023:
[----:B0-----:R0:W1:Y:S02]  /*44b70*/  SYNCS.PHASECHK.TRANS64.TRYWAIT P0, [R7+URZ], R2 ;  /* 0x00000002070075a7 */ /* 0x001064000800017f */
[----:B-1----:R-:W-:Y:S05]  /*44b80*/  @!P0 NANOSLEEP.SYNCS 0x989680 ;  /* 0x009896800000895d */ /* 0x002fea0003900000 */
[----:B------:R-:W1:Y:S02]  /*44b90*/  @!P0 SYNCS.PHASECHK.TRANS64 P0, [R7+URZ], R2 ;  /* 0x00000002070085a7 */ /* 0x000e64000800007f */
[----:B-1----:R-:W-:Y:S05]  /*44ba0*/  @!P0 BRA `(.L_x_7023) ;  /* 0xfffffffc00f08947 */ /* 0x002fea000383ffff */
[----:B------:R-:W-:Y:S05]  /*44bb0*/  BRA `(.L_x_7134) ;  /* 0xffffffcc00dc7947 */ /* 0x000fea000383ffff */
.L_x_7024:
[----:B-1----:R1:W2:Y:S02]  /*44bc0*/  SYNCS.PHASECHK.TRANS64.TRYWAIT P0, [R5+URZ], R4 ;  /* 0x00000004050075a7 */ /* 0x0022a4000800017f */
[----:B--2---:R-:W-:Y:S05]  /*44bd0*/  @!P0 NANOSLEEP.SYNCS 0x989680 ;  /* 0x009896800000895d */ /* 0x004fea0003900000 */
[----:B------:R-:W2:Y:S02]  /*44be0*/  @!P0 SYNCS.PHASECHK.TRANS64 P0, [R5+URZ], R4 ;  /* 0x00000004050085a7 */ /* 0x000ea4000800007f */
[----:B--2---:R-:W-:Y:S05]  /*44bf0*/  @!P0 BRA `(.L_x_7024) ;  /* 0xfffffffc00f08947 */ /* 0x004fea000383ffff */
[----:B------:R-:W-:Y:S05]  /*44c00*/  BRA `(.L_x_7135) ;  /* 0xffffffcc00d07947 */ /* 0x000fea000383ffff */
        .type           $_ZN7cutlass13device_kernelIN5flash11enable_sm90INS1_16FlashAttnFwdSm90INS1_25CollectiveMainloopFwdSm90ILi2EN4cute5tupleIJNS5_1CILi1EEES8_S8_EEENS6_IJNS7_ILi64EEESA_SA_EEELi512ENS_6half_tEfNS_4arch4Sm90ELb0ELb1ELb1ELb1ELb0ELb1ELb1ELb0ELb0ELb1ELb1ELb0EEENS1_21CollectiveEpilogueFwdINS6_IJSA_NS7_ILi512EEESA_EEES9_SC_SE_Li256ELb1ELb1ELb1ELb0EEENS1_36VarlenDynamicPersistentTileSchedulerILi64ELi64ELi256ELi128ELb1ELb1ELb1ELb1ELb0ELb1EEEEEEEEEvNT_6ParamsE$_ZZN5flash25CollectiveMainloopFwdSm90ILi2EN4cute5tupleIJNS1_1CILi1EEES4_S4_EEENS2_IJNS3_ILi64EEES6_S6_EEELi512EN7cutlass6half_tEfNS8_4arch4Sm90ELb0ELb1ELb1ELb1ELb0ELb1ELb1ELb0ELb0ELb1ELb1ELb0EE3mmaINS_16FlashAttnFwdSm90ISC_NS_21CollectiveEpilogueFwdINS2_IJS6_NS3_ILi512EEES6_EEES5_S9_SB_Li256ELb1ELb1ELb1ELb0EEENS_36VarlenDynamicPersistentTileSchedulerILi64ELi64ELi256ELi128ELb1ELb1ELb1ELb1ELb0ELb1EEEE13SharedStorageENS1_6TensorINS1_11ArrayEngineIfLm128EEENS1_6LayoutINS2_IJNS2_IJNS3_ILi2EEESR_NS3_ILi32EEEEEES4_S4_EEENS2_IJNS2_IJS4_SR_NS3_ILi4EEEEEENS3_ILi0EEESX_EEEEEEENS_7SoftmaxILi2ELi0EEEEEbRKNSC_6ParamsENS8_25PipelineTmaAsyncNoClusterILi2ENS8_16PipelineTmaAsyncILi2EEEEES19_RNS8_13PipelineStateILj2EEERT0_RT1_iRiRKNS_16SeqlenInfoQKNewKILb1ELb1EEENS2_IJiiiiEEERT_ENKUliT_T0_T1_E_clIZSD_ISM_S10_S12_EbS15_S19_S19_S1C_S1E_S1G_iS1H_S1L_S1M_S1O_EUlRS1P_iE0_NS3_ILb1EEES1W_EEDaiS1P_S1Q_S1R_,@function
        .size           $_ZN7cutlass13device_kernelIN5flash11enable_sm90INS1_16FlashAttnFwdSm90INS1_25CollectiveMainloopFwdSm90ILi2EN4cute5tupleIJNS5_1CILi1EEES8_S8_EEENS6_IJNS7_ILi64EEESA_SA_EEELi512ENS_6half_tEfNS_4arch4Sm90ELb0ELb1ELb1ELb1ELb0ELb1ELb1ELb0ELb0ELb1ELb1ELb0EEENS1_21CollectiveEpilogueFwdINS6_IJSA_NS7_ILi512EEESA_EEES9_SC_SE_Li256ELb1ELb1ELb1ELb0EEENS1_36VarlenDynamicPersistentTileSchedulerILi64ELi64ELi256ELi128ELb1ELb1ELb1ELb1ELb0ELb1EEEEEEEEEvNT_6ParamsE$_ZZN5flash25CollectiveMainloopFwdSm90ILi2EN4cute5tupleIJNS1_1CILi1EEES4_S4_EEENS2_IJNS3_ILi64EEES6_S6_EEELi512EN7cutlass6half_tEfNS8_4arch4Sm90ELb0ELb1ELb1ELb1ELb0ELb1ELb1ELb0ELb0ELb1ELb1ELb0EE3mmaINS_16FlashAttnFwdSm90ISC_NS_21CollectiveEpilogueFwdINS2_IJS6_NS3_ILi512EEES6_EEES5_S9_SB_Li256ELb1ELb1ELb1ELb0EEENS_36VarlenDynamicPersistentTileSchedulerILi64ELi64ELi256ELi128ELb1ELb1ELb1ELb1ELb0ELb1EEEE13SharedStorageENS1_6TensorINS1_11ArrayEngineIfLm128EEENS1_6LayoutINS2_IJNS2_IJNS3_ILi2EEESR_NS3_ILi32EEEEEES4_S4_EEENS2_IJNS2_IJS4_SR_NS3_ILi4EEEEEENS3_ILi0EEESX_EEEEEEENS_7SoftmaxILi2ELi0EEEEEbRKNSC_6ParamsENS8_25PipelineTmaAsyncNoClusterILi2ENS8_16PipelineTmaAsyncILi2EEEEES19_RNS8_13PipelineStateILj2EEERT0_RT1_iRiRKNS_16SeqlenInfoQKNewKILb1ELb1EEENS2_IJiiiiEEERT_ENKUliT_T0_T1_E_clIZSD_ISM_S10_S12_EbS15_S19_S19_S1C_S1E_S1G_iS1H_S1L_S1M_S1O_EUlRS1P_iE0_NS3_ILb1EEES1W_EEDaiS1P_S1Q_S1R_,(.L_x_15180 - $_ZN7cutlass13device_kernelIN5flash11enable_sm90INS1_16FlashAttnFwdSm90INS1_25CollectiveMainloopFwdSm90ILi2EN4cute5tupleIJNS5_1CILi1EEES8_S8_EEENS6_IJNS7_ILi64EEESA_SA_EEELi512ENS_6half_tEfNS_4arch4Sm90ELb0ELb1ELb1ELb1ELb0ELb1ELb1ELb0ELb0ELb1ELb1ELb0EEENS1_21CollectiveEpilogueFwdINS6_IJSA_NS7_ILi512EEESA_EEES9_SC_SE_Li256ELb1ELb1ELb1ELb0EEENS1_36VarlenDynamicPersistentTileSchedulerILi64ELi64ELi256ELi128ELb1ELb1ELb1ELb1ELb0ELb1EEEEEEEEEvNT_6ParamsE$_ZZN5flash25CollectiveMainloopFwdSm90ILi2EN4cute5tupleIJNS1_1CILi1EEES4_S4_EEENS2_IJNS3_ILi64EEES6_S6_EEELi512EN7cutlass6half_tEfNS8_4arch4Sm90ELb0ELb1ELb1ELb1ELb0ELb1ELb1ELb0ELb0ELb1ELb1ELb0EE3mmaINS_16FlashAttnFwdSm90ISC_NS_21CollectiveEpilogueFwdINS2_IJS6_NS3_ILi512EEES6_EEES5_S9_SB_Li256ELb1ELb1ELb1ELb0EEENS_36VarlenDynamicPersistentTileSchedulerILi64ELi64ELi256ELi128ELb1ELb1ELb1ELb1ELb0ELb1EEEE13SharedStorageENS1_6TensorINS1_11ArrayEngineIfLm128EEENS1_6LayoutINS2_IJNS2_IJNS3_ILi2EEESR_NS3_ILi32EEEEEES4_S4_EEENS2_IJNS2_IJS4_SR_NS3_ILi4EEEEEENS3_ILi0EEESX_EEEEEEENS_7SoftmaxILi2ELi0EEEEEbRKNSC_6ParamsENS8_25PipelineTmaAsyncNoClusterILi2ENS8_16PipelineTmaAsyncILi2EEEEES19_RNS8_13PipelineStateILj2EEERT0_RT1_iRiRKNS_16SeqlenInfoQKNewKILb1ELb1EEENS2_IJiiiiEEERT_ENKUliT_T0_T1_E_clIZSD_ISM_S10_S12_EbS15_S19_S19_S1C_S1E_S1G_iS1H_S1L_S1M_S1O_EUlRS1P_iE0_NS3_ILb1EEES1W_EEDaiS1P_S1Q_S1R_)
$_ZN7cutlass13device_kernelIN5flash11enable_sm90INS1_16FlashAttnFwdSm90INS1_25CollectiveMainloopFwdSm90ILi2EN4cute5tupleIJNS5_1CILi1EEES8_S8_EEENS6_IJNS7_ILi64EEESA_SA_EEELi512ENS_6half_tEfNS_4arch4Sm90ELb0ELb1ELb1ELb1ELb0ELb1ELb1ELb0ELb0ELb1ELb1ELb0EEENS1_21CollectiveEpilogueFwdINS6_IJSA_NS7_ILi512EEESA_EEES9_SC_SE_Li256ELb1ELb1ELb1ELb0EEENS1_36VarlenDynamicPersistentTileSchedulerILi64ELi64ELi256ELi128ELb1ELb1ELb1ELb1ELb0ELb1EEEEEEEEEvNT_6ParamsE$_ZZN5flash25CollectiveMainloopFwdSm90ILi2EN4cute5tupleIJNS1_1CILi1EEES4_S4_EEENS2_IJNS3_ILi64EEES6_S6_EEELi512EN7cutlass6half_tEfNS8_4arch4Sm90ELb0ELb1ELb1ELb1ELb0ELb1ELb1ELb0ELb0ELb1ELb1ELb0EE3mmaINS_16FlashAttnFwdSm90ISC_NS_21CollectiveEpilogueFwdINS2_IJS6_NS3_ILi512EEES6_EEES5_S9_SB_Li256ELb1ELb1ELb1ELb0EEENS_36VarlenDynamicPersistentTileSchedulerILi64ELi64ELi256ELi128ELb1ELb1ELb1ELb1ELb0ELb1EEEE13SharedStorageENS1_6TensorINS1_11ArrayEngineIfLm128EEENS1_6LayoutINS2_IJNS2_IJNS3_ILi2EEESR_NS3_ILi32EEEEEES4_S4_EEENS2_IJNS2_IJS4_SR_NS3_ILi4EEEEEENS3_ILi0EEESX_EEEEEEENS_7SoftmaxILi2ELi0EEEEEbRKNSC_6ParamsENS8_25PipelineTmaAsyncNoClusterILi2ENS8_16PipelineTmaAsyncILi2EEEEES19_RNS8_13PipelineStateILj2EEERT0_RT1_iRiRKNS_16SeqlenInfoQKNewKILb1ELb1EEENS2_IJiiiiEEERT_ENKUliT_T0_T1_E_clIZSD_ISM_S10_S12_EbS15_S19_S19_S1C_S1E_S1G_iS1H_S1L_S1M_S1O_EUlRS1P_iE0_NS3_ILb1EEES1W_EEDaiS1P_S1Q_S1R_:
[----:B------:R-:W-:Y:S05]  /*44c10*/  YIELD ;  /* 0x0000000000007946 */ /* 0x000fea0003800000 */
[----:B------:R-:W-:Y:S02]  /*44c20*/  ULDC UR4, c[0x0][0x20] ;  /* 0x0000080000047ab9 */ /* 0x000fe40000000800 */
[----:B------:R-:W-:-:S05]  /*44c30*/  VIADD R0, R0, -UR4 ;  /* 0x8000000400007c36 */ /* 0x000fca0008000000 */
[----:B------:R-:W2:Y:S01]  /*44c40*/  LDL.64 R6, [R0+0x18] ;  /* 0x0000180000067983 */ /* 0x000ea20000100a00 */
[----:B------:R-:W0:Y:S03]  /*44c50*/  LDC.64 R2, c[0x0][0x208] ;  /* 0x00008200ff027b82 */ /* 0x000e260000000a00 */
[----:B------:R-:W3:Y:S01]  /*44c60*/  LDL.64 R10, [R0] ;  /* 0x00000000000a7983 */ /* 0x000ee20000100a00 */
[----:B0-----:R-:W-:Y:S02]  /*44c70*/  R2UR UR4, R2 ;  /* 0x00000000020472ca */ /* 0x001fe400000e0000 */
[----:B------:R-:W-:-:S13]  /*44c80*/  R2UR UR5, R3 ;  /* 0x00000000030572ca */ /* 0x000fda00000e0000 */
[----:B--2---:R-:W2:Y:S01]  /*44c90*/  LD.E R8, desc[UR4][R6.64+0x1c] ;  /* 0x00001c0406087980 */ /* 0x004ea2000c101900 */
[C---:B------:R-:W-:Y:S02]  /*44ca0*/  R2UR UR4, R2.reuse ;  /* 0x00000000020472ca */ /* 0x040fe400000e0000 */
[C---:B------:R-:W-:Y:S02]  /*44cb0*/  R2UR UR5, R3.reuse ;  /* 0x00000000030572ca */ /* 0x040fe400000e0000 */
[----:B------:R-:W-:Y:S02]  /*44cc0*/  R2UR UR6, R2 ;  /* 0x00000000020672ca */ /* 0x000fe400000e0000 */
[----:B------:R-:W-:Y:S01]  /*44cd0*/  R2UR UR7, R3 ;  /* 0x00000000030772ca */ /* 0x000fe200000e0000 */
[----:B------:R-:W-:Y:S01]  /*44ce0*/  BSSY B1, `(.L_x_7136) ;  /* 0x0000009000017945 */ /* 0x000fe20003800000 */
[----:B------:R-:W-:-:S07]  /*44cf0*/  IMAD.MOV.U32 R9, RZ, RZ, R51 ;  /* 0x000000ffff097224 */ /* 0x000fce00078e0033 */
[----:B---3--:R0:W5:Y:S04]  /*44d00*/  LD.E R5, desc[UR4][R10.64] ;  /* 0x000000040a057980 */ /* 0x008168000c101900 */
[----:B------:R0:W5:Y:S01]  /*44d10*/  LD.E R14, desc[UR6][R10.64+0x4] ;  /* 0x000004060a0e7980 */ /* 0x000162000c101900 */
[----:B--2---:R-:W-:-:S04]  /*44d20*/  LOP3.LUT R8, R8, 0x1, RZ, 0xfc, !PT ;  /* 0x0000000108087812 */ /* 0x004fc800078efcff */
[----:B------:R-:W-:Y:S01]  /*44d30*/  ISETP.NE.AND P0, PT, R8, 0x3, PT ;  /* 0x000000030800780c */ /* 0x000fe20003f05270 */
[----:B------:R-:W-:-:S12]  /*44d40*/  IMAD.MOV.U32 R8, RZ, RZ, R44 ;  /* 0x000000ffff087224 */ /* 0x000fd800078e002c */
[----:B0-----:R-:W-:Y:S05]  /*44d50*/  @!P0 BRA `(.L_x_7137) ;  /* 0x0000000000048947 */ /* 0x001fea0003800000 */
[----:B------:R-:W-:Y:S01]  /*44d60*/  BPT.TRAP 0x1 ;  /* 0x000000040000795c */ /* 0x000fe20000300000 */
.L_x_7137:
[----:B------:R-:W-:Y:S05]  /*44d70*/  BSYNC B1 ;  /* 0x0000000000017941 */ /* 0x000fea0003800000 */
.L_x_7136:
        /* <DEDUP_REMOVED lines=17> */
.L_x_7139:
[----:B------:R-:W-:Y:S05]  /*44e90*/  BSYNC B1 ;  /* 0x0000000000017941 */ /* 0x000fea0003800000 */
.L_x_7138:
        /* <DEDUP_REMOVED lines=10> */
.L_x_7141:
[----:B------:R-:W-:Y:S05]  /*44f40*/  BSYNC B1 ;  /* 0x0000000000017941 */ /* 0x000fea0003800000 */
.L_x_7140:
[----:B------:R-:W2:Y:S01]  /*44f50*/  LDL.64 R10, [R0] ;  /* 0x00000000000a7983 */ /* 0x000ea20000100a00 */
[C---:B------:R-:W-:Y:S02]  /*44f60*/  R2UR UR6, R2.reuse ;  /* 0x00000000020672ca */ /* 0x040fe400000e0000 */
[C---:B------:R-:W-:Y:S01]  /*44f70*/  R2UR UR7, R3.reuse ;  /* 0x00000000030772ca */ /* 0x040fe200000e0000 */
[----:B------:R-:W3:Y:S01]  /*44f80*/  LDL.64 R6, [R0+0x28] ;  /* 0x0000280000067983 */ /* 0x000ee20000100a00 */
[C---:B------:R-:W-:Y:S02]  /*44f90*/  R2UR UR4, R2.reuse ;  /* 0x00000000020472ca */ /* 0x040fe400000e0000 */
[----:B------:R-:W-:Y:S01]  /*44fa0*/  R2UR UR5, R3 ;  /* 0x00000000030572ca */ /* 0x000fe200000e0000 */
[----:B0----5:R-:W4:Y:S08]  /*44fb0*/  LDL.64 R12, [R0+0x20] ;  /* 0x00002000000c7983 */ /* 0x021f300000100a00 */
[----:B--2---:R-:W2:Y:S04]  /*44fc0*/  LD.E R5, desc[UR6][R10.64] ;  /* 0x000000060a057980 */ /* 0x004ea8000c101900 */
[----:B---3--:R-:W2:Y:S04]  /*44fd0*/  LD.E.64 R6, desc[UR4][R6.64] ;  /* 0x0000000406067980 */ /* 0x008ea8000c101b00 */
[----:B------:R-:W3:Y:S01]  /*44fe0*/  LDL.64 R10, [R0+0x8] ;  /* 0x00000800000a7983 */ /* 0x000ee20000100a00 */
[----:B------:R-:W-:Y:S05]  /*44ff0*/  WARPSYNC.ALL ;  /* 0x0000000000007948 */ /* 0x000fea0003800000 */
[----:B------:R-:W-:-:S02]  /*45000*/  R2UR UR4, R2 ;  /* 0x00000000020472ca */ /* 0x000fc400000e0000 */
[C---:B------:R-:W-:Y:S02]  /*45010*/  R2UR UR5, R3.reuse ;  /* 0x00000000030572ca */ /* 0x040fe400000e0000 */
[----:B------:R-:W-:Y:S02]  /*45020*/  R2UR UR6, R2 ;  /* 0x00000000020672ca */ /* 0x000fe400000e0000 */
[----:B------:R-:W-:-:S09]  /*45030*/  R2UR UR7, R3 ;  /* 0x00000000030772ca */ /* 0x000fd200000e0000 */
[----:B---3--:R0:W-:Y:S04]  /*45040*/  ST.E desc[UR4][R10.64], RZ ;  /* 0x000000ff0a007985 */ /* 0x0081e8000c101904 */
[----:B----4-:R-:W3:Y:S01]  /*45050*/  LD.E.64 R14, desc[UR6][R12.64] ;  /* 0x000000060c0e7980 */ /* 0x010ee2000c101b00 */
[----:B--2---:R-:W-:Y:S01]  /*45060*/  IMAD R6, R5, 0x200, R6 ;  /* 0x0000020005067824 */ /* 0x004fe200078e0206 */
[----:B------:R-:W-:Y:S01]  /*45070*/  R2UR UR7, R7 ;  /* 0x00000000070772ca */ /* 0x000fe200000e0000 */
[----:B------:R-:W-:Y:S01]  /*45080*/  WARPGROUP.ARRIVE ;  /* 0x00000000000079c5 */ /* 0x000fe20000000000 */
[----:B------:R-:W-:Y:S01]  /*45090*/  R2UR UR8, R2 ;  /* 0x00000000020872ca */ /* 0x000fe200000e0000 */
[----:B------:R-:W-:Y:S01]  /*450a0*/  IMAD.MOV.U32 R5, RZ, RZ, 0x1 ;  /* 0x00000001ff057424 */ /* 0x000fe200078e00ff */
[----:B------:R-:W-:-:S02]  /*450b0*/  R2UR UR6, R6 ;  /* 0x00000000060672ca */ /* 0x000fc400000e0000 */
        /* <DEDUP_REMOVED lines=55> */
[----:B------:R-:W-:-:S13]  /*45430*/  R2UR UR5, R3 ;  /* 0x00000000030572ca */ /* 0x000fda00000e0000 */
[----:B--2---:R-:W2:Y:S04]  /*45440*/  LD.E R12, desc[UR4][R6.64] ;  /* 0x00000004060c7980 */ /* 0x004ea8000c101900 */
[----:B------:R-:W3:Y:S01]  /*45450*/  LDL.64 R6, [R0+0x30] ;  /* 0x0000300000067983 */ /* 0x000ee20000100a00 */
[----:B------:R-:W-:Y:S01]  /*45460*/  BSSY B1, `(.L_x_7143) ;  /* 0x0000008000017945 */ /* 0x000fe20003800000 */
[----:B--2---:R-:W-:-:S04]  /*45470*/  LEA.HI R13, R12, R12, RZ, 0x1 ;  /* 0x0000000c0c0d7211 */ /* 0x004fc800078f08ff */
[----:B------:R-:W-:-:S05]  /*45480*/  LOP3.LUT R13, R13, 0xfffffffe, RZ, 0xc0, !PT ;  /* 0xfffffffe0d0d7812 */ /* 0x000fca00078ec0ff */
[----:B------:R-:W-:Y:S01]  /*45490*/  IMAD.IADD R13, R12, 0x1, -R13 ;  /* 0x000000010c0d7824 */ /* 0x000fe200078e0a0d */
[----:B---3--:R-:W-:-:S04]  /*454a0*/  MOV R12, R6 ;  /* 0x00000006000c7202 */ /* 0x008fc80000000f00 */
[----:B------:R-:W-:-:S04]  /*454b0*/  SHF.L.U32 R13, R13, 0x1f, RZ ;  /* 0x0000001f0d0d7819 */ /* 0x000fc800000006ff */
[----:B------:R-:W1:Y:S02]  /*454c0*/  SYNCS.PHASECHK.TRANS64.TRYWAIT P0, [R12+URZ+0x38810], R13 ;  /* 0x0388100d0c0075a7 */ /* 0x000e64000800017f */
[----:B01----:R-:W-:Y:S05]  /*454d0*/  @!P0 BRA `(.L_x_7144) ;  /* 0x000000ec00708947 */ /* 0x003fea0003800000 */
.L_x_7167:
[----:B------:R-:W-:Y:S05]  /*454e0*/  BSYNC B1 ;  /* 0x0000000000017941 */ /* 0x000fea0003800000 */
.L_x_7143:
[----:B------:R-:W0:Y:S01]  /*454f0*/  LDL.64 R6, [R0+0x40] ;  /* 0x0000400000067983 */ /* 0x000e220000100a00 */
[----:B------:R-:W-:Y:S02]  /*45500*/  R2UR UR4, R2 ;  /* 0x00000000020472ca */ /* 0x000fe400000e0000 */
[----:B------:R-:W-:Y:S01]  /*45510*/  R2UR UR5, R3 ;  /* 0x00000000030572ca */ /* 0x000fe200000e0000 */
[----:B------:R-:W2:-:S12]  /*45520*/  LDL.64 R10, [R0] ;  /* 0x00000000000a7983 */ /* 0x000e980000100a00 */
[----:B0-----:R-:W3:Y:S01]  /*45530*/  LD.E R12, desc[UR4][R6.64+0x1c] ;  /* 0x00001c04060c7980 */ /* 0x001ee2000c101900 */
[----:B------:R-:W-:Y:S02]  /*45540*/  R2UR UR6, R2 ;  /* 0x00000000020672ca */ /* 0x000fe400000e0000 */
[----:B------:R-:W-:Y:S01]  /*45550*/  R2UR UR7, R3 ;  /* 0x00000000030772ca */ /* 0x000fe200000e0000 */
[----:B--2---:R0:W5:Y:S01]  /*45560*/  LD.E R14, desc[UR4][R10.64] ;  /* 0x000000040a0e7980 */ /* 0x004162000c101900 */
[----:B------:R-:W-:Y:S11]  /*45570*/  BSSY B1, `(.L_x_7145) ;  /* 0x0000006000017945 */ /* 0x000ff60003800000 */
[----:B------:R0:W5:Y:S01]  /*45580*/  LD.E R15, desc[UR6][R10.64+0x4] ;  /* 0x000004060a0f7980 */ /* 0x000162000c101900 */
[----:B---3--:R-:W-:-:S04]  /*45590*/  LOP3.LUT R12, R12, 0x1, RZ, 0xfc, !PT ;  /* 0x000000010c0c7812 */ /* 0x008fc800078efcff */
[----:B------:R-:W-:-:S13]  /*455a0*/  ISETP.NE.AND P0, PT, R12, 0x3, PT ;  /* 0x000000030c00780c */ /* 0x000fda0003f05270 */
[----:B0-----:R-:W-:Y:S05]  /*455b0*/  @!P0 BRA `(.L_x_7146) ;  /* 0x0000000000048947 */ /* 0x001fea0003800000 */
[----:B------:R-:W-:Y:S01]  /*455c0*/  BPT.TRAP 0x1 ;  /* 0x000000040000795c */ /* 0x000fe20000300000 */
.L_x_7146:
[----:B------:R-:W-:Y:S05]  /*455d0*/  BSYNC B1 ;  /* 0x0000000000017941 */ /* 0x000fea0003800000 */
.L_x_7145:
        /* <DEDUP_REMOVED lines=17> */
.L_x_7148:
[----:B------:R-:W-:Y:S05]  /*456f0*/  BSYNC B1 ;  /* 0x0000000000017941 */ /* 0x000fea0003800000 */
.L_x_7147:
        /* <DEDUP_REMOVED lines=10> */
.L_x_7150:
[----:B------:R-:W-:Y:S05]  /*457a0*/  BSYNC B1 ;  /* 0x0000000000017941 */ /* 0x000fea0003800000 */
.L_x_7149:
        /* <DEDUP_REMOVED lines=303> */
[----:B------:R-:W-:Y:S01]  /*46aa0*/  R2UR UR9, R3 ;  /* 0x00000000030972ca */ /* 0x000fe200000e0000 */
        /* <DEDUP_REMOVED lines=275> */
[----:B--2---:R-:W2:Y:S01]  /*47be0*/  LD.E.64 R6, desc[UR4][R6.64] ;  /* 0x0000000406067980 */ /* 0x004ea2000c101b00 */
[----:B------:R-:W-:Y:S02]  /*47bf0*/  R2UR UR4, R2 ;  /* 0x00000000020472ca */ /* 0x000fe400000e0000 */
[----:B------:R-:W-:-:S13]  /*47c00*/  R2UR UR5, R3 ;  /* 0x00000000030572ca */ /* 0x000fda00000e0000 */
[----:B------:R-:W3:Y:S01]  /*47c10*/  LD.E R5, desc[UR4][R8.64+0x24] ;  /* 0x0000240408057980 */ /* 0x000ee2000c101900 */
[C---:B------:R-:W-:Y:S02]  /*47c20*/  R2UR UR4, R2.reuse ;  /* 0x00000000020472ca */ /* 0x040fe400000e0000 */
[C---:B------:R-:W-:Y:S02]  /*47c30*/  R2UR UR5, R3.reuse ;  /* 0x00000000030572ca */ /* 0x040fe400000e0000 */
[C---:B------:R-:W-:Y:S02]  /*47c40*/  R2UR UR12, R2.reuse ;  /* 0x00000000020c72ca */ /* 0x040fe400000e0000 */
[C---:B------:R-:W-:Y:S02]  /*47c50*/  R2UR UR13, R3.reuse ;  /* 0x00000000030d72ca */ /* 0x040fe400000e0000 */
[----:B------:R-:W-:Y:S02]  /*47c60*/  R2UR UR8, R2 ;  /* 0x00000000020872ca */ /* 0x000fe400000e0000 */
[----:B------:R-:W-:-:S02]  /*47c70*/  R2UR UR9, R3 ;  /* 0x00000000030972ca */ /* 0x000fc400000e0000 */
[----:B------:R-:W-:Y:S02]  /*47c80*/  R2UR UR10, R2 ;  /* 0x00000000020a72ca */ /* 0x000fe400000e0000 */
[----:B------:R-:W-:-:S05]  /*47c90*/  R2UR UR11, R3 ;  /* 0x00000000030b72ca */ /* 0x000fca00000e0000 */
[----:B------:R-:W4:Y:S04]  /*47ca0*/  LD.E R10, desc[UR12][R8.64+0x18] ;  /* 0x0000180c080a7980 */ /* 0x000f28000c101900 */
[----:B------:R-:W4:Y:S04]  /*47cb0*/  LD.E R18, desc[UR8][R8.64+0xc] ;  /* 0x00000c0808127980 */ /* 0x000f28000c101900 */
[----:B------:R-:W4:Y:S04]  /*47cc0*/  LD.E R20, desc[UR10][R8.64+0x14] ;  /* 0x0000140a08147980 */ /* 0x000f28000c101900 */
[----:B--2---:R-:W2:Y:S01]  /*47cd0*/  LD.E R15, desc[UR4][R6.64] ;  /* 0x00000004060f7980 */ /* 0x004ea2000c101900 */
[----:B------:R-:W-:-:S02]  /*47ce0*/  R2UR UR4, R2 ;  /* 0x00000000020472ca */ /* 0x000fc400000e0000 */
[----:B------:R-:W-:-:S13]  /*47cf0*/  R2UR UR5, R3 ;  /* 0x00000000030572ca */ /* 0x000fda00000e0000 */
[----:B------:R-:W2:Y:S01]  /*47d00*/  LD.E R60, desc[UR4][R8.64] ;  /* 0x00000004083c7980 */ /* 0x000ea2000c101900 */
[----:B------:R-:W-:Y:S02]  /*47d10*/  R2UR UR4, R2 ;  /* 0x00000000020472ca */ /* 0x000fe400000e0000 */
[----:B------:R-:W-:Y:S02]  /*47d20*/  R2UR UR5, R3 ;  /* 0x00000000030572ca */ /* 0x000fe400000e0000 */
[----:B---3--:R-:W-:-:S11]  /*47d30*/  ISETP.NE.AND P1, PT, R5, 0x1, PT ;  /* 0x000000010500780c */ /* 0x008fd60003f25270 */
[----:B------:R1:W3:Y:S02]  /*47d40*/  LD.E R56, desc[UR4][R56.64] ;  /* 0x0000000438387980 */ /* 0x0002e4000c101900 */
[C---:B------:R-:W-:Y:S02]  /*47d50*/  @P1 R2UR UR4, R2.reuse ;  /* 0x00000000020412ca */ /* 0x040fe400000e0000 */
[C---:B------:R-:W-:Y:S02]  /*47d60*/  @P1 R2UR UR5, R3.reuse ;  /* 0x00000000030512ca */ /* 0x040fe400000e0000 */
[----:B------:R-:W-:Y:S02]  /*47d70*/  @P1 R2UR UR6, R2 ;  /* 0x00000000020612ca */ /* 0x000fe400000e0000 */
[----:B------:R-:W-:-:S09]  /*47d80*/  @P1 R2UR UR7, R3 ;  /* 0x00000000030712ca */ /* 0x000fd200000e0000 */
[----:B------:R-:W3:Y:S01]  /*47d90*/  @P1 LD.E R59, desc[UR4][R8.64+0x28] ;  /* 0x00002804083b1980 */ /* 0x000ee2000c101900 */
[C---:B------:R-:W-:Y:S02]  /*47da0*/  R2UR UR4, R2.reuse ;  /* 0x00000000020472ca */ /* 0x040fe400000e0000 */
[C---:B------:R-:W-:Y:S01]  /*47db0*/  R2UR UR5, R3.reuse ;  /* 0x00000000030572ca */ /* 0x040fe200000e0000 */
[----:B------:R-:W3:Y:S01]  /*47dc0*/  @P1 LD.E R58, desc[UR6][R8.64+0x2c] ;  /* 0x00002c06083a1980 */ /* 0x000ee2000c101900 */
[----:B------:R-:W-:Y:S02]  /*47dd0*/  R2UR UR6, R2 ;  /* 0x00000000020672ca */ /* 0x000fe400000e0000 */
[----:B------:R-:W-:-:S09]  /*47de0*/  R2UR UR7, R3 ;  /* 0x00000000030772ca */ /* 0x000fd200000e0000 */
[----:B------:R-:W3:Y:S01]  /*47df0*/  LD.E R6, desc[UR4][R8.64+0x8] ;  /* 0x0000080408067980 */ /* 0x000ee2000c101900 */
[----:B------:R-:W-:Y:S02]  /*47e00*/  R2UR UR4, R2 ;  /* 0x00000000020472ca */ /* 0x000fe400000e0000 */
[----:B------:R-:W-:Y:S01]  /*47e10*/  R2UR UR5, R3 ;  /* 0x00000000030572ca */ /* 0x000fe200000e0000 */
[----:B------:R-:W3:-:S12]  /*47e20*/  LD.E R7, desc[UR6][R8.64+0x4] ;  /* 0x0000040608077980 */ /* 0x000ed8000c101900 */
[----:B------:R-:W3:Y:S01]  /*47e30*/  LD.E R19, desc[UR4][R8.64+0x10] ;  /* 0x0000100408137980 */ /* 0x000ee2000c101900 */
[----:B----4-:R-:W-:Y:S01]  /*47e40*/  ISETP.GE.AND P2, PT, R10, 0x1, PT ;  /* 0x000000010a00780c */ /* 0x010fe20003f46270 */
[----:B------:R-:W-:Y:S01]  /*47e50*/  BSSY B1, `(.L_x_7152) ;  /* 0x000008b000017945 */ /* 0x000fe20003800000 */
        /* <DEDUP_REMOVED lines=12> */
[----:B------:R-:W-:Y:S01]  /*47f20*/  SHF.R.S32.HI R43, RZ, 0x1f, R60 ;  /* 0x0000001fff2b7819 */ /* 0x000fe2000001143c */
[----:B------:R-:W-:-:S03]  /*47f30*/  FMUL.FTZ R39, R41, R15 ;  /* 0x0000000f29277220 */ /* 0x000fc60000410000 */
[-C--:B------:R-:W-:Y:S01]  /*47f40*/  LEA.HI R36, R43, R60.reuse, RZ, 0x7 ;  /* 0x0000003c2b247211 */ /* 0x080fe200078f38ff */
[-C--:B------:R-:W-:Y:S01]  /*47f50*/  FMUL.FTZ R41, R45, R15.reuse ;  /* 0x0000000f2d297220 */ /* 0x080fe20000410000 */
[-C--:B0-----:R-:W-:Y:S02]  /*47f60*/  FMUL.FTZ R12, R27, R15.reuse ;  /* 0x0000000f1b0c7220 */ /* 0x081fe40000410000 */
[----:B------:R-:W-:Y:S01]  /*47f70*/  LOP3.LUT R45, R36, 0xffffff80, RZ, 0xc0, !PT ;  /* 0xffffff80242d7812 */ /* 0x000fe200078ec0ff */
[-C--:B------:R-:W-:Y:S01]  /*47f80*/  FMUL.FTZ R27, R38, R15.reuse ;  /* 0x0000000f261b7220 */ /* 0x080fe20000410000 */
[-C--:B------:R-:W-:Y:S01]  /*47f90*/  FMUL.FTZ R38, R40, R15.reuse ;  /* 0x0000000f28267220 */ /* 0x080fe20000410000 */
[-C--:B------:R-:W-:Y:S02]  /*47fa0*/  FMUL.FTZ R40, R44, R15.reuse ;  /* 0x0000000f2c287220 */ /* 0x080fe40000410000 */
[----:B------:R-:W-:Y:S02]  /*47fb0*/  IMAD.IADD R44, R60, 0x1, -R45 ;  /* 0x000000013c2c7824 */ /* 0x000fe400078e0a2d */
[-C--:B------:R-:W-:Y:S01]  /*47fc0*/  FMUL.FTZ R36, R47, R15.reuse ;  /* 0x0000000f2f247220 */ /* 0x080fe20000410000 */
[----:B------:R-:W-:Y:S01]  /*47fd0*/  FMUL.FTZ R21, R34, R15 ;  /* 0x0000000f22157220 */ /* 0x000fe20000410000 */
[----:B------:R-:W-:-:S02]  /*47fe0*/  LEA.HI R43, R43, R60, RZ, 0x2 ;  /* 0x0000003c2b2b7211 */ /* 0x000fc400078f10ff */
[----:B------:R-:W-:Y:S01]  /*47ff0*/  SHF.R.S32.HI R47, RZ, 0x1f, R44 ;  /* 0x0000001fff2f7819 */ /* 0x000fe2000001142c */
[-C--:B------:R-:W-:Y:S01]  /*48000*/  FMUL.FTZ R34, R46, R15.reuse ;  /* 0x0000000f2e227220 */ /* 0x080fe20000410000 */
[----:B-1----:R-:W-:Y:S02]  /*48010*/  LOP3.LUT R57, R43, 0xfffffffc, RZ, 0xc0, !PT ;  /* 0xfffffffc2b397812 */ /* 0x002fe400078ec0ff */
[-C--:B------:R-:W-:Y:S01]  /*48020*/  LEA.HI R46, R47, R44.reuse, RZ, 0x2 ;  /* 0x0000002c2f2e7211 */ /* 0x080fe200078f10ff */
[-C--:B------:R-:W-:Y:S01]  /*48030*/  FMUL.FTZ R45, R48, R15.reuse ;  /* 0x0000000f302d7220 */ /* 0x080fe20000410000 */
[-C--:B------:R-:W-:Y:S01]  /*48040*/  FMUL.FTZ R14, R31, R15.reuse ;  /* 0x0000000f1f0e7220 */ /* 0x080fe20000410000 */
[-C--:B------:R-:W-:Y:S01]  /*48050*/  FMUL.FTZ R31, R42, R15.reuse ;  /* 0x0000000f2a1f7220 */ /* 0x080fe20000410000 */
[--C-:B------:R-:W-:Y:S02]  /*48060*/  SHF.R.S32.HI R43, RZ, 0x2, R46.reuse ;  /* 0x00000002ff2b7819 */ /* 0x100fe4000001142e */
[----:B------:R-:W-:Y:S01]  /*48070*/  SHF.R.S32.HI R48, RZ, 0x1f, R46 ;  /* 0x0000001fff307819 */ /* 0x000fe2000001142e */
[----:B------:R-:W-:Y:S01]  /*48080*/  IMAD.IADD R57, R60, 0x1, -R57 ;  /* 0x000000013c397824 */ /* 0x000fe200078e0a39 */
[----:B------:R-:W-:Y:S01]  /*48090*/  LEA.HI R42, R47, R44, RZ, 0x5 ;  /* 0x0000002c2f2a7211 */ /* 0x000fe200078f28ff */
[----:B------:R-:W-:Y:S01]  /*480a0*/  FMUL.FTZ R47, R49, R15 ;  /* 0x0000000f312f7220 */ /* 0x000fe20000410000 */
[----:B------:R-:W-:-:S02]  /*480b0*/  LEA.HI R48, R48, R43, RZ, 0x3 ;  /* 0x0000002b30307211 */ /* 0x000fc400078f18ff */
[----:B------:R-:W-:Y:S02]  /*480c0*/  SHF.R.S32.HI R49, RZ, 0x5, R42 ;  /* 0x00000005ff317819 */ /* 0x000fe4000001142a */
        /* <DEDUP_REMOVED lines=9> */
[----:B------:R-:W-:Y:S01]  /*48160*/  @P1 SHF.R.U32.HI R56, RZ, R58, R59 ;  /* 0x0000003aff381219 */ /* 0x000fe2000001163b */
[----:B------:R-:W-:Y:S01]  /*48170*/  IMAD.SHL.U32 R57, R4, 0x40, RZ ;  /* 0x0000004004397824 */ /* 0x000fe200078e00ff */
[----:B------:R-:W-:-:S03]  /*48180*/  LOP3.LUT R49, R46, 0x7ffffffc, RZ, 0xc0, !PT ;  /* 0x7ffffffc2e317812 */ /* 0x000fc600078ec0ff */
[----:B------:R-:W0:Y:S01]  /*48190*/  SHFL.IDX PT, R59, R56, RZ, 0x1c1f ;  /* 0x001c1fff383b7589 */ /* 0x000e2200000e0000 */
[-C--:B------:R-:W-:Y:S01]  /*481a0*/  FMUL.FTZ R37, R37, R15.reuse ;  /* 0x0000000f25257220 */ /* 0x080fe20000410000 */
[----:B------:R-:W-:Y:S02]  /*481b0*/  IMAD.IADD R49, R44, 0x1, -R49 ;  /* 0x000000012c317824 */ /* 0x000fe400078e0a31 */
[-C--:B------:R-:W-:Y:S01]  /*481c0*/  FMUL.FTZ R42, R50, R15.reuse ;  /* 0x0000000f322a7220 */ /* 0x080fe20000410000 */
[-C--:B------:R-:W-:Y:S01]  /*481d0*/  FMUL.FTZ R43, R51, R15.reuse ;  /* 0x0000000f332b7220 */ /* 0x080fe20000410000 */
[-C--:B------:R-:W-:Y:S01]  /*481e0*/  FMUL.FTZ R52, R52, R15.reuse ;  /* 0x0000000f34347220 */ /* 0x080fe20000410000 */
[-C--:B------:R-:W-:Y:S01]  /*481f0*/  FMUL.FTZ R53, R53, R15.reuse ;  /* 0x0000000f35357220 */ /* 0x080fe20000410000 */
[-C--:B------:R-:W-:Y:S01]  /*48200*/  FMUL.FTZ R44, R54, R15.reuse ;  /* 0x0000000f362c7220 */ /* 0x080fe20000410000 */
[C-C-:B------:R-:W-:Y:S01]  /*48210*/  IADD3 R4, R6.reuse, 0x1, -R57.reuse ;  /* 0x0000000106047810 */ /* 0x140fe20007ffe839 */
[----:B------:R-:W-:Y:S01]  /*48220*/  FMUL.FTZ R46, R55, R15 ;  /* 0x0000000f372e7220 */ /* 0x000fe20000410000 */
[----:B------:R-:W1:Y:S03]  /*48230*/  MUFU.TANH R11, R11 ;  /* 0x0000000b000b7308 */ /* 0x000e660000002400 */
[----:B------:R-:W-:Y:S01]  /*48240*/  IMAD R48, R49, -0x2, R4 ;  /* 0xfffffffe31307824 */ /* 0x000fe200078e0204 */
[----:B------:R-:W-:Y:S01]  /*48250*/  LOP3.LUT R15, RZ, R18, RZ, 0x33, !PT ;  /* 0x00000012ff0f7212 */ /* 0x000fe200078e33ff */
[----:B------:R-:W-:-:S03]  /*48260*/  IMAD.IADD R4, R6, 0x1, -R57 ;  /* 0x0000000106047824 */ /* 0x000fc600078e0a39 */
[----:B------:R-:W2:Y:S01]  /*48270*/  MUFU.TANH R24, R24 ;  /* 0x0000001800187308 */ /* 0x000ea20000002400 */
[----:B------:R-:W-:-:S07]  /*48280*/  IMAD.IADD R48, R48, 0x1, -R7 ;  /* 0x0000000130307824 */ /* 0x000fce00078e0a07 */
        /* <DEDUP_REMOVED lines=53> */
.L_x_7157:
[----:B------:R-:W-:Y:S05]  /*485e0*/  BSYNC B3 ;  /* 0x0000000000037941 */ /* 0x000fea0003800000 */
.L_x_7156:
[----:B------:R-:W-:Y:S01]  /*485f0*/  LOP3.LUT R15, RZ, R15, RZ, 0x33, !PT ;  /* 0x0000000fff0f7212 */ /* 0x000fe200078e33ff */
[----:B------:R-:W-:Y:S06]  /*48600*/  BRA `(.L_x_7158) ;  /* 0x0000000000287947 */ /* 0x000fec0003800000 */
.L_x_7155:
        /* <DEDUP_REMOVED lines=10> */
.L_x_7158:
[----:B------:R-:W-:Y:S05]  /*486b0*/  BSYNC B2 ;  /* 0x0000000000027941 */ /* 0x000fea0003800000 */
.L_x_7154:
[----:B------:R-:W-:-:S04]  /*486c0*/  IMAD R18, R10, R15, -R57 ;  /* 0x0000000f0a127224 */ /* 0x000fc800078e0a39 */
[----:B------:R-:W-:-:S05]  /*486d0*/  IMAD R15, R49, -0x2, R18 ;  /* 0xfffffffe310f7824 */ /* 0x000fca00078e0212 */
[----:B------:R-:W-:Y:S02]  /*486e0*/  VIMNMX R4, R4, R15, !PT ;  /* 0x0000000f04047248 */ /* 0x000fe40007fe0100 */
[----:B------:R-:W-:-:S07]  /*486f0*/  VIADDMNMX R51, R15, R10, R51, PT ;  /* 0x0000000a0f337246 */ /* 0x000fce0003800133 */
.L_x_7153:
[----:B------:R-:W-:Y:S05]  /*48700*/  BSYNC B1 ;  /* 0x0000000000017941 */ /* 0x000fea0003800000 */
.L_x_7152:
[C---:B------:R-:W-:Y:S01]  /*48710*/  ISETP.GE.AND P1, PT, R54.reuse, 0x2, PT ;  /* 0x000000023600780c */ /* 0x040fe20003f26270 */
[----:B------:R-:W-:Y:S01]  /*48720*/  BSSY B1, `(.L_x_7159) ;  /* 0x0000072000017945 */ /* 0x000fe20003800000 */
        /* <DEDUP_REMOVED lines=68> */
[----:B-1----:R-:W-:Y:S02]  /*48b70*/  FSEL R45, R11, -INF , !P6 ;  /* 0xff8000000b2d7808 */ /* 0x002fe40007000000 */
[----:B------:R-:W-:-:S04]  /*48b80*/  ISETP.GE.AND P6, PT, R54, 0x3a, PT ;  /* 0x0000003a3600780c */ /* 0x000fc80003fc6270 */
[----:B------:R-:W-:Y:S02]  /*48b90*/  P2R R54, PR, RZ, 0x40 ;  /* 0x00000040ff367803 */ /* 0x000fe40000000000 */
[----:B------:R-:W-:-:S04]  /*48ba0*/  ISETP.GT.AND P6, PT, R4, 0x39, !P6 ;  /* 0x000000390400780c */ /* 0x000fc800077c4270 */
[----:B------:R-:W-:Y:S02]  /*48bb0*/  ISETP.LT.OR P6, PT, R51, 0x3a, P6 ;  /* 0x0000003a3300780c */ /* 0x000fe400037c1670 */
[----:B------:R-:W0:Y:S02]  /*48bc0*/  SHFL.IDX PT, R51, R56, 0x1, 0x1c1f ;  /* 0x003c1f0038337f89 */ /* 0x000e2400000e0000 */
[----:B------:R-:W-:Y:S02]  /*48bd0*/  FSEL R11, R53, -INF , !P6 ;  /* 0xff800000350b7808 */ /* 0x000fe40007000000 */
[----:B------:R-:W-:Y:S02]  /*48be0*/  ISETP.GE.AND P6, PT, R10, 0x1, PT ;  /* 0x000000010a00780c */ /* 0x000fe40003fc6270 */
[----:B0-----:R-:W-:Y:S01]  /*48bf0*/  VIADDMNMX R47, R51, R55, R50, PT ;  /* 0x00000037332f7246 */ /* 0x001fe20003800132 */
        /* <DEDUP_REMOVED lines=18> */
.L_x_7164:
[----:B------:R-:W-:Y:S05]  /*48d20*/  BSYNC B3 ;  /* 0x0000000000037941 */ /* 0x000fea0003800000 */
.L_x_7163:
[----:B------:R-:W-:Y:S01]  /*48d30*/  LOP3.LUT R7, RZ, R7, RZ, 0x33, !PT ;  /* 0x00000007ff077212 */ /* 0x000fe200078e33ff */
[----:B------:R-:W-:Y:S06]  /*48d40*/  BRA `(.L_x_7165) ;  /* 0x0000000000287947 */ /* 0x000fec0003800000 */
.L_x_7162:
        /* <DEDUP_REMOVED lines=10> */
.L_x_7165:
[----:B------:R-:W-:Y:S05]  /*48df0*/  BSYNC B2 ;  /* 0x0000000000027941 */ /* 0x000fea0003800000 */
.L_x_7161:
[----:B------:R-:W-:-:S04]  /*48e00*/  IMAD R4, R10, R7, -R57 ;  /* 0x000000070a047224 */ /* 0x000fc800078e0a39 */
[----:B------:R-:W-:-:S05]  /*48e10*/  IMAD R49, R49, -0x2, R4 ;  /* 0xfffffffe31317824 */ /* 0x000fca00078e0204 */
[----:B------:R-:W-:Y:S02]  /*48e20*/  VIADDMNMX R47, R49, R10, R47, PT ;  /* 0x0000000a312f7246 */ /* 0x000fe4000380012f */
[----:B------:R-:W-:-:S07]  /*48e30*/  VIMNMX R20, R20, R49, !PT ;  /* 0x0000003114147248 */ /* 0x000fce0007fe0100 */
.L_x_7160:
[----:B------:R-:W-:Y:S05]  /*48e40*/  BSYNC B1 ;  /* 0x0000000000017941 */ /* 0x000fea0003800000 */
.L_x_7159:
[C---:B------:R-:W-:Y:S02]  /*48e50*/  ISETP.GT.AND P1, PT, R20.reuse, 0x1, !P1 ;  /* 0x000000011400780c */ /* 0x040fe40004f24270 */
        /* <DEDUP_REMOVED lines=38> */
[----:B------:R-:W-:-:S04]  /*490c0*/  ISETP.NE.AND P1, PT, R52, RZ, PT ;  /* 0x000000ff3400720c */ /* 0x000fc80003f25270 */
[----:B------:R-:W-:-:S04]  /*490d0*/  ISETP.GT.AND P1, PT, R20, RZ, !P1 ;  /* 0x000000ff1400720c */ /* 0x000fc80004f24270 */
[----:B------:R-:W-:-:S04]  /*490e0*/  ISETP.LT.OR P1, PT, R47, 0x1, P1 ;  /* 0x000000012f00780c */ /* 0x000fc80000f21670 */
[----:B------:R-:W-:Y:S02]  /*490f0*/  FSEL R7, R5, -INF , !P1 ;  /* 0xff80000005077808 */ /* 0x000fe40004800000 */
[----:B------:R-:W2:Y:S01]  /*49100*/  LDL.64 R4, [R0+0x70] ;  /* 0x0000700000047983 */ /* 0x000ea20000100a00 */
[----:B------:R-:W-:Y:S02]  /*49110*/  ISETP.NE.AND P1, PT, R65, RZ, PT ;  /* 0x000000ff4100720c */ /* 0x000fe40003f25270 */
[----:B------:R-:W-:-:S04]  /*49120*/  FMNMX.FTZ R6, R7, R12, !PT ;  /* 0x0000000c07067209 */ /* 0x000fc80007810000 */
[----:B------:R-:W-:-:S04]  /*49130*/  FMNMX.FTZ R9, R13, R6, !PT ;  /* 0x000000060d097209 */ /* 0x000fc80007810000 */
[----:B------:R-:W-:-:S04]  /*49140*/  FMNMX.FTZ R6, R14, R9, !PT ;  /* 0x000000090e067209 */ /* 0x000fc80007810000 */
[----:B------:R-:W-:-:S04]  /*49150*/  FMNMX.FTZ R6, R21, R6, !PT ;  /* 0x0000000615067209 */ /* 0x000fc80007810000 */
[----:B------:R-:W-:-:S04]  /*49160*/  FMNMX.FTZ R6, R25, R6, !PT ;  /* 0x0000000619067209 */ /* 0x000fc80007810000 */
[----:B------:R-:W-:Y:S02]  /*49170*/  FMNMX.FTZ R6, R27, R6, !PT ;  /* 0x000000061b067209 */ /* 0x000fe40007810000 */
[----:B------:R-:W-:Y:S02]  /*49180*/  ISETP.GT.AND P1, PT, R20, 0x28, !P1 ;  /* 0x000000281400780c */ /* 0x000fe40004f24270 */
[----:B------:R-:W-:Y:S02]  /*49190*/  FMNMX.FTZ R6, R29, R6, !PT ;  /* 0x000000061d067209 */ /* 0x000fe40007810000 */
[----:B------:R-:W-:Y:S02]  /*491a0*/  ISETP.LT.OR P1, PT, R47, 0x29, P1 ;  /* 0x000000292f00780c */ /* 0x000fe40000f21670 */
[----:B------:R-:W-:Y:S02]  /*491b0*/  FMNMX.FTZ R6, R31, R6, !PT ;  /* 0x000000061f067209 */ /* 0x000fe40007810000 */
[----:B------:R-:W-:-:S02]  /*491c0*/  ISETP.LT.OR P2, PT, R47, 0x2a, P2 ;  /* 0x0000002a2f00780c */ /* 0x000fc40001741670 */
[----:B------:R-:W-:Y:S02]  /*491d0*/  FSEL R34, R34, -INF , !P1 ;  /* 0xff80000022227808 */ /* 0x000fe40004800000 */
[----:B------:R-:W-:Y:S02]  /*491e0*/  FMNMX.FTZ R9, R33, R6, !PT ;  /* 0x0000000621097209 */ /* 0x000fe40007810000 */
[----:B------:R-:W-:Y:S02]  /*491f0*/  ISETP.LT.OR P3, PT, R47, 0x31, P3 ;  /* 0x000000312f00780c */ /* 0x000fe40001f61670 */
[----:B------:R-:W-:Y:S02]  /*49200*/  FSEL R36, R36, -INF , !P2 ;  /* 0xff80000024247808 */ /* 0x000fe40005000000 */
[----:B------:R-:W-:Y:S02]  /*49210*/  FMNMX.FTZ R9, R34, R9, !PT ;  /* 0x0000000922097209 */ /* 0x000fe40007810000 */
[----:B------:R-:W-:-:S02]  /*49220*/  ISETP.GT.AND P5, PT, R20, 0x38, !P5 ;  /* 0x000000381400780c */ /* 0x000fc40006fa4270 */
[C---:B------:R-:W-:Y:S02]  /*49230*/  ISETP.LT.OR P4, PT, R47.reuse, 0x32, P4 ;  /* 0x000000322f00780c */ /* 0x040fe40002781670 */
[----:B------:R-:W-:Y:S02]  /*49240*/  FSEL R42, R42, -INF , !P3 ;  /* 0xff8000002a2a7808 */ /* 0x000fe40005800000 */
[----:B------:R-:W-:Y:S02]  /*49250*/  FMNMX.FTZ R9, R36, R9, !PT ;  /* 0x0000000924097209 */ /* 0x000fe40007810000 */
[----:B------:R-:W-:Y:S02]  /*49260*/  ISETP.GT.AND P1, PT, R20, 0x39, !P6 ;  /* 0x000000391400780c */ /* 0x000fe40007724270 */
[----:B------:R-:W-:Y:S02]  /*49270*/  ISETP.LT.OR P5, PT, R47, 0x39, P5 ;  /* 0x000000392f00780c */ /* 0x000fe40002fa1670 */
[----:B------:R-:W-:-:S02]  /*49280*/  FSEL R43, R43, -INF , !P4 ;  /* 0xff8000002b2b7808 */ /* 0x000fc40006000000 */
[----:B------:R-:W-:Y:S02]  /*49290*/  FMNMX.FTZ R8, R42, R9, !PT ;  /* 0x000000092a087209 */ /* 0x000fe40007810000 */
[----:B------:R-:W-:Y:S02]  /*492a0*/  ISETP.LT.OR P1, PT, R47, 0x3a, P1 ;  /* 0x0000003a2f00780c */ /* 0x000fe40000f21670 */
[----:B------:R-:W-:Y:S02]  /*492b0*/  R2UR UR4, R2 ;  /* 0x00000000020472ca */ /* 0x000fe400000e0000 */
[----:B------:R-:W-:Y:S02]  /*492c0*/  R2UR UR5, R3 ;  /* 0x00000000030572ca */ /* 0x000fe400000e0000 */
[----:B------:R-:W-:Y:S02]  /*492d0*/  FSEL R6, R44, -INF , !P5 ;  /* 0xff8000002c067808 */ /* 0x000fe40006800000 */
[----:B------:R-:W-:-:S02]  /*492e0*/  FMNMX.FTZ R9, R43, R8, !PT ;  /* 0x000000082b097209 */ /* 0x000fc40007810000 */
[----:B------:R-:W-:Y:S02]  /*492f0*/  R2UR UR6, R2 ;  /* 0x00000000020672ca */ /* 0x000fe400000e0000 */
[----:B------:R-:W-:Y:S02]  /*49300*/  R2UR UR7, R3 ;  /* 0x00000000030772ca */ /* 0x000fe400000e0000 */
[----:B------:R-:W-:Y:S02]  /*49310*/  FSEL R8, R46, -INF , !P1 ;  /* 0xff8000002e087808 */ /* 0x000fe40004800000 */
[----:B------:R-:W-:-:S04]  /*49320*/  FMNMX.FTZ R9, R6, R9, !PT ;  /* 0x0000000906097209 */ /* 0x000fc80007810000 */
[----:B------:R-:W-:-:S05]  /*49330*/  FMNMX.FTZ R47, R8, R9, !PT ;  /* 0x00000009082f7209 */ /* 0x000fca0007810000 */
[----:B--2---:R-:W-:Y:S04]  /*49340*/  ST.E desc[UR4][R4.64+0x4], R47 ;  /* 0x0000042f04007985 */ /* 0x004fe8000c101904 */
[----:B------:R-:W2:Y:S01]  /*49350*/  LD.E R20, desc[UR6][R4.64+0x4] ;  /* 0x0000040604147980 */ /* 0x000ea2000c101900 */
        /* <DEDUP_REMOVED lines=15> */
[----:B------:R-:W0:Y:S01]  /*49450*/  SHFL.BFLY PT, R10, R9, 0x2, 0x1f ;  /* 0x0c401f00090a7f89 */ /* 0x000e2200000e0000 */
[----:B------:R-:W-:Y:S02]  /*49460*/  R2UR UR8, R2 ;  /* 0x00000000020872ca */ /* 0x000fe400000e0000 */
[----:B------:R-:W-:Y:S02]  /*49470*/  R2UR UR9, R3 ;  /* 0x00000000030972ca */ /* 0x000fe400000e0000 */
[----:B0-----:R-:W-:Y:S01]  /*49480*/  FMNMX.FTZ R10, R9, R10, !PT ;  /* 0x0000000a090a7209 */ /* 0x001fe20007810000 */
[----:B------:R-:W-:Y:S04]  /*49490*/  ST.E desc[UR4][R4.64], R9 ;  /* 0x0000000904007985 */ /* 0x000fe8000c101904 */
[----:B--2---:R-:W0:Y:S02]  /*494a0*/  SHFL.BFLY PT, R47, R20, 0x2, 0x1f ;  /* 0x0c401f00142f7f89 */ /* 0x004e2400000e0000 */
[----:B0-----:R-:W-:-:S02]  /*494b0*/  FMNMX.FTZ R44, R20, R47, !PT ;  /* 0x0000002f142c7209 */ /* 0x001fc40007810000 */
[----:B------:R-:W0:Y:S04]  /*494c0*/  SHFL.BFLY PT, R47, R10, 0x1, 0x1f ;  /* 0x0c201f000a2f7f89 */ /* 0x000e2800000e0000 */
[----:B------:R-:W1:Y:S01]  /*494d0*/  SHFL.BFLY PT, R49, R44, 0x1, 0x1f ;  /* 0x0c201f002c317f89 */ /* 0x000e6200000e0000 */
[----:B0-----:R-:W-:Y:S02]  /*494e0*/  FMNMX.FTZ R47, R10, R47, !PT ;  /* 0x0000002f0a2f7209 */ /* 0x001fe40007810000 */
[----:B-1----:R-:W-:-:S03]  /*494f0*/  FMNMX.FTZ R49, R44, R49, !PT ;  /* 0x000000312c317209 */ /* 0x002fc60007810000 */
[----:B------:R-:W-:Y:S04]  /*49500*/  ST.E desc[UR6][R4.64], R47 ;  /* 0x0000002f04007985 */ /* 0x000fe8000c101906 */
[----:B------:R0:W-:Y:S04]  /*49510*/  ST.E desc[UR8][R4.64+0x4], R49 ;  /* 0x0000043104007985 */ /* 0x0001e8000c101908 */
[----:B0-----:R-:W2:Y:S04]  /*49520*/  LDL.64 R4, [R0+0x70] ;  /* 0x0000700000047983 */ /* 0x001ea80000100a00 */
[----:B--2---:R-:W2:Y:S04]  /*49530*/  LD.E R10, desc[UR6][R4.64+0x20] ;  /* 0x00002006040a7980 */ /* 0x004ea8000c101900 */
[----:B------:R-:W2:Y:S04]  /*49540*/  LD.E R51, desc[UR4][R4.64] ;  /* 0x0000000404337980 */ /* 0x000ea8000c101900 */
[----:B------:R-:W3:Y:S01]  /*49550*/  LD.E R53, desc[UR4][R4.64+0x4] ;  /* 0x0000040404357980 */ /* 0x000ee2000c101900 */
[C---:B--2---:R-:W-:Y:S01]  /*49560*/  FMUL.FTZ R20, R51.reuse, R10 ;  /* 0x0000000a33147220 */ /* 0x044fe20000410000 */
[----:B------:R-:W-:-:S04]  /*49570*/  FSETP.NEU.FTZ.AND P1, PT, R51, -INF , PT ;  /* 0xff8000003300780b */ /* 0x000fc80003f3d000 */
[----:B------:R-:W-:Y:S02]  /*49580*/  FSEL R9, R20, RZ, P1 ;  /* 0x000000ff14097208 */ /* 0x000fe40000800000 */
[----:B---3--:R-:W-:-:S03]  /*49590*/  FSETP.NEU.FTZ.AND P1, PT, R53, -INF , PT ;  /* 0xff8000003500780b */ /* 0x008fc60003f3d000 */
[-CC-:B------:R-:W-:Y:S01]  /*495a0*/  FFMA.FTZ R182, R15, R10.reuse, -R9.reuse ;  /* 0x0000000a0fb67223 */ /* 0x180fe20000010809 */
[----:B------:R-:W-:Y:S01]  /*495b0*/  FMUL.FTZ R15, R10, R53 ;  /* 0x000000350a0f7220 */ /* 0x000fe20000410000 */
[----:B------:R-:W-:-:S04]  /*495c0*/  FFMA.FTZ R168, R45, R10, -R9 ;  /* 0x0000000a2da87223 */ /* 0x000fc80000010809 */
[----:B------:R-:W-:Y:S01]  /*495d0*/  FSEL R15, R15, RZ, P1 ;  /* 0x000000ff0f0f7208 */ /* 0x000fe20000800000 */
[-CC-:B------:R-:W-:Y:S01]  /*495e0*/  FFMA.FTZ R45, R24, R10.reuse, -R9.reuse ;  /* 0x0000000a182d7223 */ /* 0x180fe20000010809 */
[----:B------:R-:W-:-:S03]  /*495f0*/  FFMA.FTZ R170, R26, R10, -R9 ;  /* 0x0000000a1aaa7223 */ /* 0x000fc60000010809 */
[-CC-:B------:R-:W-:Y:S01]  /*49600*/  FFMA.FTZ R169, R7, R10.reuse, -R15.reuse ;  /* 0x0000000a07a97223 */ /* 0x180fe2000001080f */
[-CC-:B------:R-:W-:Y:S01]  /*49610*/  FFMA.FTZ R12, R12, R10.reuse, -R15.reuse ;  /* 0x0000000a0c0c7223 */ /* 0x180fe2000001080f */
[-C--:B------:R-:W-:Y:S01]  /*49620*/  FFMA.FTZ R171, R13, R10.reuse, -R15 ;  /* 0x0000000a0dab7223 */ /* 0x080fe2000001080f */
[----:B------:R-:W-:Y:S01]  /*49630*/  MUFU.EX2 R168, R168 ;  /* 0x000000a800a87308 */ /* 0x000fe20000000800 */
[-C--:B------:R-:W-:Y:S01]  /*49640*/  FFMA.FTZ R47, R28, R10.reuse, -R9 ;  /* 0x0000000a1c2f7223 */ /* 0x080fe20000010809 */
[----:B------:R-:W-:-:S06]  /*49650*/  FFMA.FTZ R14, R14, R10, -R15 ;  /* 0x0000000a0e0e7223 */ /* 0x000fcc000001080f */
[----:B------:R-:W0:Y:S01]  /*49660*/  MUFU.EX2 R45, R45 ;  /* 0x0000002d002d7308 */ /* 0x000e220000000800 */
[-C--:B------:R-:W-:Y:S01]  /*49670*/  FFMA.FTZ R172, R30, R10.reuse, -R9 ;  /* 0x0000000a1eac7223 */ /* 0x080fe20000010809 */
[----:B------:R-:W-:-:S06]  /*49680*/  FFMA.FTZ R173, R21, R10, -R15 ;  /* 0x0000000a15ad7223 */ /* 0x000fcc000001080f */
[----:B------:R-:W-:Y:S08]  /*49690*/  MUFU.EX2 R169, R169 ;  /* 0x000000a900a97308 */ /* 0x000ff00000000800 */
[----:B------:R-:W1:Y:S01]  /*496a0*/  MUFU.EX2 R12, R12 ;  /* 0x0000000c000c7308 */ /* 0x000e620000000800 */
[----:B------:R-:W-:-:S07]  /*496b0*/  FFMA.FTZ R49, R32, R10, -R9 ;  /* 0x0000000a20317223 */ /* 0x000fce0000010809 */
[----:B------:R-:W2:Y:S08]  /*496c0*/  MUFU.EX2 R170, R170 ;  /* 0x000000aa00aa7308 */ /* 0x000eb00000000800 */
[----:B------:R-:W3:Y:S01]  /*496d0*/  MUFU.EX2 R171, R171 ;  /* 0x000000ab00ab7308 */ /* 0x000ee20000000800 */
[-C--:B------:R-:W-:Y:S01]  /*496e0*/  FFMA.FTZ R25, R25, R10.reuse, -R15 ;  /* 0x0000000a19197223 */ /* 0x080fe2000001080f */
[----:B------:R-:W-:-:S06]  /*496f0*/  FFMA.FTZ R174, R35, R10, -R9 ;  /* 0x0000000a23ae7223 */ /* 0x000fcc0000010809 */
[----:B------:R-:W4:Y:S01]  /*49700*/  MUFU.EX2 R47, R47 ;  /* 0x0000002f002f7308 */ /* 0x000f220000000800 */
[----:B------:R-:W-:-:S07]  /*49710*/  FFMA.FTZ R27, R27, R10, -R15 ;  /* 0x0000000a1b1b7223 */ /* 0x000fce000001080f */
[----:B------:R-:W5:Y:S01]  /*49720*/  MUFU.EX2 R14, R14 ;  /* 0x0000000e000e7308 */ /* 0x000f620000000800 */
[----:B------:R-:W-:Y:S01]  /*49730*/  FFMA.FTZ R180, R18, R10, -R9 ;  /* 0x0000000a12b47223 */ /* 0x000fe20000010809 */
[----:B0-----:R-:W-:-:S06]  /*49740*/  FADD.FTZ R7, R168, R45 ;  /* 0x0000002da8077221 */ /* 0x001fcc0000010000 */
[----:B------:R-:W0:Y:S01]  /*49750*/  MUFU.EX2 R172, R172 ;  /* 0x000000ac00ac7308 */ /* 0x000e220000000800 */
[----:B------:R-:W-:Y:S01]  /*49760*/  FFMA.FTZ R35, R37, R10, -R9 ;  /* 0x0000000a25237223 */ /* 0x000fe20000010809 */
[----:B-1----:R-:W-:-:S06]  /*49770*/  FADD.FTZ R26, R169, R12 ;  /* 0x0000000ca91a7221 */ /* 0x002fcc0000010000 */
[----:B------:R-:W1:Y:S01]  /*49780*/  MUFU.EX2 R173, R173 ;  /* 0x000000ad00ad7308 */ /* 0x000e620000000800 */
[----:B------:R-:W-:Y:S01]  /*49790*/  FFMA.FTZ R29, R29, R10, -R15 ;  /* 0x0000000a1d1d7223 */ /* 0x000fe2000001080f */
[----:B--2---:R-:W-:-:S06]  /*497a0*/  FADD.FTZ R28, R170, R7 ;  /* 0x00000007aa1c7221 */ /* 0x004fcc0000010000 */
[----:B------:R-:W2:Y:S01]  /*497b0*/  MUFU.EX2 R49, R49 ;  /* 0x0000003100317308 */ /* 0x000ea20000000800 */
[----:B------:R-:W-:Y:S01]  /*497c0*/  FFMA.FTZ R176, R38, R10, -R9 ;  /* 0x0000000a26b07223 */ /* 0x000fe20000010809 */
[----:B---3--:R-:W-:-:S06]  /*497d0*/  FADD.FTZ R7, R171, R26 ;  /* 0x0000001aab077221 */ /* 0x008fcc0000010000 */
[----:B------:R-:W3:Y:S01]  /*497e0*/  MUFU.EX2 R18, R25 ;  /* 0x0000001900127308 */ /* 0x000ee20000000800 */
[-C--:B------:R-:W-:Y:S01]  /*497f0*/  FFMA.FTZ R37, R39, R10.reuse, -R9 ;  /* 0x0000000a27257223 */ /* 0x080fe20000010809 */
[-C--:B------:R-:W-:Y:S01]  /*49800*/  FFMA.FTZ R31, R31, R10.reuse, -R15 ;  /* 0x0000000a1f1f7223 */ /* 0x080fe2000001080f */
[-CC-:B------:R-:W-:Y:S01]  /*49810*/  FFMA.FTZ R178, R40, R10.reuse, -R9.reuse ;  /* 0x0000000a28b27223 */ /* 0x180fe20000010809 */
[----:B------:R-:W-:-:S04]  /*49820*/  FFMA.FTZ R39, R41, R10, -R9 ;  /* 0x0000000a29277223 */ /* 0x000fc80000010809 */
[----:B------:R-:W3:Y:S01]  /*49830*/  MUFU.EX2 R174, R174 ;  /* 0x000000ae00ae7308 */ /* 0x000ee20000000800 */
[-CC-:B------:R-:W-:Y:S01]  /*49840*/  FFMA.FTZ R19, R19, R10.reuse, -R9.reuse ;  /* 0x0000000a13137223 */ /* 0x180fe20000010809 */
[----:B------:R-:W-:Y:S01]  /*49850*/  FFMA.FTZ R11, R11, R10, -R9 ;  /* 0x0000000a0b0b7223 */ /* 0x000fe20000010809 */
[----:B----4-:R-:W-:-:S05]  /*49860*/  FADD.FTZ R9, R47, R28 ;  /* 0x0000001c2f097221 */ /* 0x010fca0000010000 */
[----:B------:R-:W4:Y:S01]  /*49870*/  MUFU.EX2 R27, R27 ;  /* 0x0000001b001b7308 */ /* 0x000f220000000800 */
[----:B-----5:R-:W-:Y:S01]  /*49880*/  FADD.FTZ R26, R14, R7 ;  /* 0x000000070e1a7221 */ /* 0x020fe20000010000 */
[----:B------:R-:W-:Y:S01]  /*49890*/  FFMA.FTZ R33, R33, R10, -R15 ;  /* 0x0000000a21217223 */ /* 0x000fe2000001080f */
[----:B0-----:R-:W-:-:S05]  /*498a0*/  FADD.FTZ R28, R172, R9 ;  /* 0x00000009ac1c7221 */ /* 0x001fca0000010000 */
[----:B------:R-:W0:Y:S01]  /*498b0*/  MUFU.EX2 R35, R35 ;  /* 0x0000002300237308 */ /* 0x000e220000000800 */
[----:B-1----:R-:W-:Y:S01]  /*498c0*/  FADD.FTZ R7, R173, R26 ;  /* 0x0000001aad077221 */ /* 0x002fe20000010000 */
[----:B------:R-:W-:-:S06]  /*498d0*/  FFMA.FTZ R34, R34, R10, -R15 ;  /* 0x0000000a22227223 */ /* 0x000fcc000001080f */
[----:B------:R-:W1:Y:S01]  /*498e0*/  MUFU.EX2 R20, R29 ;  /* 0x0000001d00147308 */ /* 0x000e620000000800 */
[----:B--2---:R-:W-:Y:S01]  /*498f0*/  FADD.FTZ R9, R49, R28 ;  /* 0x0000001c31097221 */ /* 0x004fe20000010000 */
[----:B---3--:R-:W-:-:S06]  /*49900*/  FADD.FTZ R26, R18, R7 ;  /* 0x00000007121a7221 */ /* 0x008fcc0000010000 */
[----:B------:R-:W2:Y:S08]  /*49910*/  MUFU.EX2 R176, R176 ;  /* 0x000000b000b07308 */ /* 0x000eb00000000800 */
[----:B------:R-:W3:Y:S01]  /*49920*/  MUFU.EX2 R31, R31 ;  /* 0x0000001f001f7308 */ /* 0x000ee20000000800 */
[----:B------:R-:W-:Y:S01]  /*49930*/  FFMA.FTZ R36, R36, R10, -R15 ;  /* 0x0000000a24247223 */ /* 0x000fe2000001080f */
[----:B------:R-:W-:-:S06]  /*49940*/  FADD.FTZ R28, R174, R9 ;  /* 0x00000009ae1c7221 */ /* 0x000fcc0000010000 */
[----:B------:R-:W5:Y:S01]  /*49950*/  MUFU.EX2 R37, R37 ;  /* 0x0000002500257308 */ /* 0x000f620000000800 */
[----:B----4-:R-:W-:Y:S01]  /*49960*/  FADD.FTZ R7, R27, R26 ;  /* 0x0000001a1b077221 */ /* 0x010fe20000010000 */
[----:B------:R-:W-:-:S06]  /*49970*/  FFMA.FTZ R42, R42, R10, -R15 ;  /* 0x0000000a2a2a7223 */ /* 0x000fcc000001080f */
[----:B------:R-:W4:Y:S01]  /*49980*/  MUFU.EX2 R24, R33 ;  /* 0x0000002100187308 */ /* 0x000f220000000800 */
[----:B0-----:R-:W-:Y:S01]  /*49990*/  FADD.FTZ R9, R35, R28 ;  /* 0x0000001c23097221 */ /* 0x001fe20000010000 */
[----:B-1----:R-:W-:-:S06]  /*499a0*/  FADD.FTZ R26, R20, R7 ;  /* 0x00000007141a7221 */ /* 0x002fcc0000010000 */
[----:B------:R-:W0:Y:S01]  /*499b0*/  MUFU.EX2 R178, R178 ;  /* 0x000000b200b27308 */ /* 0x000e220000000800 */
[----:B------:R-:W-:-:S07]  /*499c0*/  FFMA.FTZ R43, R43, R10, -R15 ;  /* 0x0000000a2b2b7223 */ /* 0x000fce000001080f */
[----:B------:R-:W1:Y:S01]  /*499d0*/  MUFU.EX2 R34, R34 ;  /* 0x0000002200227308 */ /* 0x000e620000000800 */
[----:B--2---:R-:W-:Y:S01]  /*499e0*/  FADD.FTZ R28, R176, R9 ;  /* 0x00000009b01c7221 */ /* 0x004fe20000010000 */
[----:B---3--:R-:W-:-:S06]  /*499f0*/  FADD.FTZ R7, R31, R26 ;  /* 0x0000001a1f077221 */ /* 0x008fcc0000010000 */
[----:B------:R-:W2:Y:S08]  /*49a00*/  MUFU.EX2 R39, R39 ;  /* 0x0000002700277308 */ /* 0x000eb00000000800 */
[----:B------:R-:W3:Y:S01]  /*49a10*/  MUFU.EX2 R179, R36 ;  /* 0x0000002400b37308 */ /* 0x000ee20000000800 */
[----:B------:R-:W-:Y:S01]  /*49a20*/  FFMA.FTZ R6, R6, R10, -R15 ;  /* 0x0000000a06067223 */ /* 0x000fe2000001080f */
[----:B-----5:R-:W-:-:S06]  /*49a30*/  FADD.FTZ R9, R37, R28 ;  /* 0x0000001c25097221 */ /* 0x020fcc0000010000 */
[----:B------:R-:W5:Y:S01]  /*49a40*/  MUFU.EX2 R180, R180 ;  /* 0x000000b400b47308 */ /* 0x000f620000000800 */
[----:B----4-:R-:W-:-:S07]  /*49a50*/  FADD.FTZ R7, R24, R7 ;  /* 0x0000000718077221 */ /* 0x010fce0000010000 */
[----:B------:R-:W4:Y:S01]  /*49a60*/  MUFU.EX2 R42, R42 ;  /* 0x0000002a002a7308 */ /* 0x000f220000000800 */
[----:B------:R-:W-:Y:S01]  /*49a70*/  FFMA.FTZ R8, R8, R10, -R15 ;  /* 0x0000000a08087223 */ /* 0x000fe2000001080f */
[----:B0-----:R-:W-:-:S06]  /*49a80*/  FADD.FTZ R26, R178, R9 ;  /* 0x00000009b21a7221 */ /* 0x001fcc0000010000 */
[----:B------:R-:W0:Y:S01]  /*49a90*/  MUFU.EX2 R19, R19 ;  /* 0x0000001300137308 */ /* 0x000e220000000800 */
[----:B-1----:R-:W-:-:S07]  /*49aa0*/  FADD.FTZ R28, R34, R7 ;  /* 0x00000007221c7221 */ /* 0x002fce0000010000 */
[----:B------:R-:W1:Y:S01]  /*49ab0*/  MUFU.EX2 R43, R43 ;  /* 0x0000002b002b7308 */ /* 0x000e620000000800 */
[----:B--2---:R-:W-:Y:S01]  /*49ac0*/  FADD.FTZ R7, R39, R26 ;  /* 0x0000001a27077221 */ /* 0x004fe20000010000 */
[----:B---3--:R-:W-:-:S06]  /*49ad0*/  FADD.FTZ R9, R179, R28 ;  /* 0x0000001cb3097221 */ /* 0x008fcc0000010000 */
[----:B------:R-:W2:Y:S08]  /*49ae0*/  MUFU.EX2 R182, R182 ;  /* 0x000000b600b67308 */ /* 0x000eb00000000800 */
[----:B------:R2:W3:Y:S01]  /*49af0*/  MUFU.EX2 R183, R6 ;  /* 0x0000000600b77308 */ /* 0x0004e20000000800 */
[----:B-----5:R-:W-:Y:S01]  /*49b00*/  FADD.FTZ R26, R180, R7 ;  /* 0x00000007b41a7221 */ /* 0x020fe20000010000 */
[----:B----4-:R-:W-:-:S06]  /*49b10*/  FADD.FTZ R28, R42, R9 ;  /* 0x000000092a1c7221 */ /* 0x010fcc0000010000 */
[----:B------:R-:W4:Y:S08]  /*49b20*/  MUFU.EX2 R11, R11 ;  /* 0x0000000b000b7308 */ /* 0x000f300000000800 */
[----:B------:R-:W5:Y:S01]  /*49b30*/  MUFU.EX2 R10, R8 ;  /* 0x00000008000a7308 */ /* 0x000f620000000800 */
[----:B0-----:R-:W-:Y:S01]  /*49b40*/  FADD.FTZ R7, R19, R26 ;  /* 0x0000001a13077221 */ /* 0x001fe20000010000 */
[----:B-1----:R-:W-:-:S03]  /*49b50*/  FADD.FTZ R28, R43, R28 ;  /* 0x0000001c2b1c7221 */ /* 0x002fc60000010000 */
[----:B--2---:R-:W-:Y:S01]  /*49b60*/  FADD.FTZ R6, R182, R7 ;  /* 0x00000007b6067221 */ /* 0x004fe20000010000 */
[----:B---3--:R-:W-:-:S03]  /*49b70*/  FADD.FTZ R7, R183, R28 ;  /* 0x0000001cb7077221 */ /* 0x008fc60000010000 */
[----:B----4-:R-:W-:Y:S01]  /*49b80*/  FADD.FTZ R13, R11, R6 ;  /* 0x000000060b0d7221 */ /* 0x010fe20000010000 */
[----:B-----5:R-:W-:-:S04]  /*49b90*/  FADD.FTZ R15, R10, R7 ;  /* 0x000000070a0f7221 */ /* 0x020fc80000010000 */
[----:B------:R-:W-:Y:S04]  /*49ba0*/  ST.E desc[UR4][R4.64+0x10], R13 ;  /* 0x0000100d04007985 */ /* 0x000fe8000c101904 */
[----:B------:R0:W-:Y:S04]  /*49bb0*/  ST.E desc[UR6][R4.64+0x14], R15 ;  /* 0x0000140f04007985 */ /* 0x0001e8000c101906 */
[----:B------:R-:W2:Y:S01]  /*49bc0*/  LDL.64 R8, [R0+0x80] ;  /* 0x0000800000087983 */ /* 0x000ea20000100a00 */
[----:B------:R-:W-:Y:S06]  /*49bd0*/  BAR.SYNC.DEFER_BLOCKING 0xf, 0x100 ;  /* 0x03c4000000007b1d */ /* 0x000fec0000010000 */
[----:B0-----:R-:W3:Y:S04]  /*49be0*/  LDL.64 R4, [R0+0x88] ;  /* 0x0000880000047983 */ /* 0x001ee80000100a00 */
[----:B--2---:R-:W2:Y:S04]  /*49bf0*/  LD.E.64 R8, desc[UR4][R8.64+0x10] ;  /* 0x0000100408087980 */ /* 0x004ea8000c101b00 */
[----:B--2---:R-:W2:Y:S04]  /*49c00*/  LD.E.64 R6, desc[UR6][R8.64+0x8] ;  /* 0x0000080608067980 */ /* 0x004ea8000c101b00 */
[----:B------:R-:W4:Y:S01]  /*49c10*/  LD.E.64 R8, desc[UR4][R8.64] ;  /* 0x0000000408087980 */ /* 0x000f22000c101b00 */
[----:B--2---:R-:W-:-:S03]  /*49c20*/  MOV R26, R6 ;  /* 0x00000006001a7202 */ /* 0x004fc60000000f00 */
[----:B------:R-:W2:Y:S02]  /*49c30*/  LDL.64 R6, [R0] ;  /* 0x0000000000067983 */ /* 0x000ea40000100a00 */
[--C-:B----4-:R-:W-:Y:S02]  /*49c40*/  IMAD R15, R9, 0x2, R26.reuse ;  /* 0x00000002090f7824 */ /* 0x110fe400078e021a */
[C---:B------:R-:W-:Y:S02]  /*49c50*/  IMAD R13, R8.reuse, 0x2, R26 ;  /* 0x00000002080d7824 */ /* 0x040fe400078e021a */
[----:B------:R-:W-:Y:S02]  /*49c60*/  IMAD R21, R8, 0x2, R15 ;  /* 0x0000000208157824 */ /* 0x000fe400078e020f */
[----:B------:R-:W4:Y:S01]  /*49c70*/  LDL.64 R8, [R0+0x90] ;  /* 0x0000900000087983 */ /* 0x000f220000100a00 */
[----:B------:R-:W-:Y:S02]  /*49c80*/  R2UR UR28, R2 ;  /* 0x00000000021c72ca */ /* 0x000fe400000e0000 */
[----:B------:R-:W-:-:S02]  /*49c90*/  R2UR UR29, R3 ;  /* 0x00000000031d72ca */ /* 0x000fc400000e0000 */
        /* <DEDUP_REMOVED lines=15> */
[----:B------:R-:W-:Y:S01]  /*49d90*/  F2FP.F16.F32.PACK_AB R183, R10, R183 ;  /* 0x000000b70ab7723e */ /* 0x000fe200000000ff */
[----:B------:R-:W-:Y:S04]  /*49da0*/  STSM.16.M88.4 [R26], R168 ;  /* 0x000000a81a007844 */ /* 0x000fe80000000200 */
[----:B------:R0:W-:Y:S04]  /*49db0*/  STSM.16.M88.4 [R13], R172 ;  /* 0x000000ac0d007844 */ /* 0x0001e80000000200 */
[----:B------:R1:W-:Y:S04]  /*49dc0*/  STSM.16.M88.4 [R15], R176 ;  /* 0x000000b00f007844 */ /* 0x0003e80000000200 */
[----:B------:R5:W-:Y:S04]  /*49dd0*/  STSM.16.M88.4 [R21], R180 ;  /* 0x000000b415007844 */ /* 0x000be80000000200 */
[----:B---3--:R-:W3:Y:S04]  /*49de0*/  LD.E R19, desc[UR4][R4.64] ;  /* 0x0000000404137980 */ /* 0x008ee8000c101900 */
[----:B0-----:R-:W3:Y:S04]  /*49df0*/  LD.E R13, desc[UR4][R4.64+0x14] ;  /* 0x00001404040d7980 */ /* 0x001ee8000c101900 */
[----:B-1----:R-:W3:Y:S01]  /*49e00*/  LD.E R15, desc[UR6][R4.64+0x18] ;  /* 0x00001806040f7980 */ /* 0x002ee2000c101900 */
[----:B------:R-:W-:-:S02]  /*49e10*/  R2UR UR10, R2 ;  /* 0x00000000020a72ca */ /* 0x000fc400000e0000 */
[C---:B------:R-:W-:Y:S01]  /*49e20*/  R2UR UR11, R3.reuse ;  /* 0x00000000030b72ca */ /* 0x040fe200000e0000 */
[----:B------:R-:W3:Y:S01]  /*49e30*/  LD.E R25, desc[UR6][R4.64+0x4] ;  /* 0x0000040604197980 */ /* 0x000ee2000c101900 */
[C---:B------:R-:W-:Y:S02]  /*49e40*/  R2UR UR12, R2.reuse ;  /* 0x00000000020c72ca */ /* 0x040fe400000e0000 */
[C---:B------:R-:W-:Y:S01]  /*49e50*/  R2UR UR13, R3.reuse ;  /* 0x00000000030d72ca */ /* 0x040fe200000e0000 */
[----:B------:R-:W3:Y:S01]  /*49e60*/  LD.E R27, desc[UR8][R4.64+0x8] ;  /* 0x00000808041b7980 */ /* 0x000ee2000c101900 */
[C---:B------:R-:W-:Y:S02]  /*49e70*/  R2UR UR14, R2.reuse ;  /* 0x00000000020e72ca */ /* 0x040fe400000e0000 */
[----:B------:R-:W-:Y:S01]  /*49e80*/  R2UR UR15, R3 ;  /* 0x00000000030f72ca */ /* 0x000fe200000e0000 */
[----:B-----5:R-:W5:Y:S01]  /*49e90*/  LD.E R21, desc[UR8][R4.64+0x1c] ;  /* 0x00001c0804157980 */ /* 0x020f62000c101900 */
[----:B------:R-:W-:-:S02]  /*49ea0*/  R2UR UR16, R2 ;  /* 0x00000000021072ca */ /* 0x000fc400000e0000 */
[C---:B------:R-:W-:Y:S01]  /*49eb0*/  R2UR UR17, R3.reuse ;  /* 0x00000000031172ca */ /* 0x040fe200000e0000 */
[----:B------:R-:W5:Y:S01]  /*49ec0*/  LD.E R29, desc[UR10][R4.64+0xc] ;  /* 0x00000c0a041d7980 */ /* 0x000f62000c101900 */
[C---:B------:R-:W-:Y:S02]  /*49ed0*/  R2UR UR18, R2.reuse ;  /* 0x00000000021272ca */ /* 0x040fe400000e0000 */
[C---:B------:R-:W-:Y:S01]  /*49ee0*/  R2UR UR19, R3.reuse ;  /* 0x00000000031372ca */ /* 0x040fe200000e0000 */
[----:B------:R-:W5:Y:S01]  /*49ef0*/  LD.E R31, desc[UR12][R4.64+0x10] ;  /* 0x0000100c041f7980 */ /* 0x000f62000c101900 */
[C---:B------:R-:W-:Y:S02]  /*49f00*/  R2UR UR20, R2.reuse ;  /* 0x00000000021472ca */ /* 0x040fe400000e0000 */
[----:B------:R-:W-:Y:S01]  /*49f10*/  R2UR UR21, R3 ;  /* 0x00000000031572ca */ /* 0x000fe200000e0000 */
[----:B------:R-:W5:Y:S01]  /*49f20*/  LD.E R33, desc[UR10][R4.64+0x20] ;  /* 0x0000200a04217980 */ /* 0x000f62000c101900 */
[----:B------:R-:W-:-:S02]  /*49f30*/  R2UR UR22, R2 ;  /* 0x00000000021672ca */ /* 0x000fc400000e0000 */
[C---:B------:R-:W-:Y:S01]  /*49f40*/  R2UR UR23, R3.reuse ;  /* 0x00000000031772ca */ /* 0x040fe200000e0000 */
[----:B------:R-:W5:Y:S01]  /*49f50*/  LD.E R35, desc[UR12][R4.64+0x24] ;  /* 0x0000240c04237980 */ /* 0x000f62000c101900 */
[C---:B------:R-:W-:Y:S02]  /*49f60*/  R2UR UR24, R2.reuse ;  /* 0x00000000021872ca */ /* 0x040fe400000e0000 */
[C---:B------:R-:W-:Y:S01]  /*49f70*/  R2UR UR25, R3.reuse ;  /* 0x00000000031972ca */ /* 0x040fe200000e0000 */
[----:B------:R-:W5:Y:S01]  /*49f80*/  LD.E R37, desc[UR14][R4.64+0x28] ;  /* 0x0000280e04257980 */ /* 0x000f62000c101900 */
[----:B------:R-:W-:Y:S02]  /*49f90*/  R2UR UR26, R2 ;  /* 0x00000000021a72ca */ /* 0x000fe400000e0000 */
        /* <DEDUP_REMOVED lines=34> */
[----:B----4-:R-:W2:Y:S04]  /*4a1c0*/  LD.E.64 R6, desc[UR4][R8.64] ;  /* 0x0000000408067980 */ /* 0x010ea8000c101b00 */
[----:B------:R-:W4:Y:S04]  /*4a1d0*/  LD.E R9, desc[UR28][R4.64+0xac] ;  /* 0x0000ac1c04097980 */ /* 0x000f28000c101900 */
[----:B---3--:R0:W-:Y:S04]  /*4a1e0*/  ST.E desc[UR8][R4.64], R19 ;  /* 0x0000001304007985 */ /* 0x0081e8000c101908 */
[----:B------:R1:W-:Y:S04]  /*4a1f0*/  ST.E desc[UR4][R4.64+0x14], R13 ;  /* 0x0000140d04007985 */ /* 0x0003e8000c101904 */
[----:B------:R3:W-:Y:S04]  /*4a200*/  ST.E desc[UR6][R4.64+0x18], R15 ;  /* 0x0000180f04007985 */ /* 0x0007e8000c101906 */
[----:B0-----:R-:W5:Y:S04]  /*4a210*/  LD.E R19, desc[UR6][R4.64+0xb8] ;  /* 0x0000b80604137980 */ /* 0x001f68000c101900 */
[----:B-1----:R-:W2:Y:S04]  /*4a220*/  LD.E R13, desc[UR6][R4.64+0xb0] ;  /* 0x0000b006040d7980 */ /* 0x002ea8000c101900 */
[----:B---3--:R-:W3:Y:S04]  /*4a230*/  LD.E R15, desc[UR6][R4.64+0xb4] ;  /* 0x0000b406040f7980 */ /* 0x008ee8000c101900 */
[----:B----4-:R0:W-:Y:S04]  /*4a240*/  ST.E desc[UR4][R4.64+0xac], R9 ;  /* 0x0000ac0904007985 */ /* 0x0101e8000c101904 */
[----:B0-----:R-:W4:Y:S04]  /*4a250*/  LD.E R9, desc[UR6][R4.64+0xbc] ;  /* 0x0000bc0604097980 */ /* 0x001f28000c101900 */
[----:B-----5:R0:W-:Y:S04]  /*4a260*/  ST.E desc[UR4][R4.64+0xb8], R19 ;  /* 0x0000b81304007985 */ /* 0x0201e8000c101904 */
[----:B--2---:R1:W-:Y:S04]  /*4a270*/  ST.E desc[UR4][R4.64+0xb0], R13 ;  /* 0x0000b00d04007985 */ /* 0x0043e8000c101904 */
[----:B---3--:R2:W-:Y:S04]  /*4a280*/  ST.E desc[UR4][R4.64+0xb4], R15 ;  /* 0x0000b40f04007985 */ /* 0x0085e8000c101904 */
[----:B0-----:R-:W3:Y:S04]  /*4a290*/  LD.E R19, desc[UR6][R4.64+0xc8] ;  /* 0x0000c80604137980 */ /* 0x001ee8000c101900 */
[----:B-1----:R-:W5:Y:S04]  /*4a2a0*/  LD.E R13, desc[UR6][R4.64+0xc0] ;  /* 0x0000c006040d7980 */ /* 0x002f68000c101900 */
[----:B--2---:R-:W2:Y:S04]  /*4a2b0*/  LD.E R15, desc[UR6][R4.64+0xc4] ;  /* 0x0000c406040f7980 */ /* 0x004ea8000c101900 */
[----:B----4-:R0:W-:Y:S04]  /*4a2c0*/  ST.E desc[UR4][R4.64+0xbc], R9 ;  /* 0x0000bc0904007985 */ /* 0x0101e8000c101904 */
[----:B0-----:R-:W4:Y:S04]  /*4a2d0*/  LD.E R9, desc[UR6][R4.64+0xcc] ;  /* 0x0000cc0604097980 */ /* 0x001f28000c101900 */
[----:B---3--:R0:W-:Y:S04]  /*4a2e0*/  ST.E desc[UR4][R4.64+0xc8], R19 ;  /* 0x0000c81304007985 */ /* 0x0081e8000c101904 */
[----:B-----5:R1:W-:Y:S04]  /*4a2f0*/  ST.E desc[UR4][R4.64+0xc0], R13 ;  /* 0x0000c00d04007985 */ /* 0x0203e8000c101904 */
[----:B--2---:R2:W-:Y:S04]  /*4a300*/  ST.E desc[UR4][R4.64+0xc4], R15 ;  /* 0x0000c40f04007985 */ /* 0x0045e8000c101904 */
        /* <DEDUP_REMOVED lines=93> */
[----:B-----5:R0:W-:Y:S04]  /*4a8e0*/  ST.E desc[UR4][R4.64+0x130], R13 ;  /* 0x0001300d04007985 */ /* 0x0201e8000c101904 */
[----:B--2---:R1:W-:Y:S04]  /*4a8f0*/  ST.E desc[UR4][R4.64+0x134], R15 ;  /* 0x0001340f04007985 */ /* 0x0043e8000c101904 */
[----:B---3--:R2:W-:Y:S04]  /*4a900*/  ST.E desc[UR4][R4.64+0x138], R19 ;  /* 0x0001381304007985 */ /* 0x0085e8000c101904 */
[----:B----4-:R3:W-:Y:S04]  /*4a910*/  ST.E desc[UR4][R4.64+0x13c], R9 ;  /* 0x00013c0904007985 */ /* 0x0107e8000c101904 */
[----:B0-----:R-:W4:Y:S04]  /*4a920*/  LD.E R13, desc[UR6][R4.64+0x140] ;  /* 0x00014006040d7980 */ /* 0x001f28000c101900 */
[----:B----4-:R0:W-:Y:S04]  /*4a930*/  ST.E desc[UR4][R4.64+0x140], R13 ;  /* 0x0001400d04007985 */ /* 0x0101e8000c101904 */
[----:B-1----:R-:W4:Y:S04]  /*4a940*/  LD.E R15, desc[UR6][R4.64+0x144] ;  /* 0x00014406040f7980 */ /* 0x002f28000c101900 */
[----:B----4-:R1:W-:Y:S04]  /*4a950*/  ST.E desc[UR4][R4.64+0x144], R15 ;  /* 0x0001440f04007985 */ /* 0x0103e8000c101904 */
[----:B--2---:R-:W2:Y:S04]  /*4a960*/  LD.E R19, desc[UR6][R4.64+0x148] ;  /* 0x0001480604137980 */ /* 0x004ea8000c101900 */
[----:B--2---:R2:W-:Y:S04]  /*4a970*/  ST.E desc[UR4][R4.64+0x148], R19 ;  /* 0x0001481304007985 */ /* 0x0045e8000c101904 */
[----:B---3--:R-:W3:Y:S04]  /*4a980*/  LD.E R9, desc[UR6][R4.64+0x14c] ;  /* 0x00014c0604097980 */ /* 0x008ee8000c101900 */
[----:B---3--:R3:W-:Y:S04]  /*4a990*/  ST.E desc[UR4][R4.64+0x14c], R9 ;  /* 0x00014c0904007985 */ /* 0x0087e8000c101904 */
        /* <DEDUP_REMOVED lines=81> */
[----:B----4-:R-:W-:Y:S04]  /*4aeb0*/  ST.E desc[UR4][R4.64+0x1f0], R13 ;  /* 0x0001f00d04007985 */ /* 0x010fe8000c101904 */
[----:B-1----:R-:W4:Y:S04]  /*4aec0*/  LD.E R15, desc[UR6][R4.64+0x1f4] ;  /* 0x0001f406040f7980 */ /* 0x002f28000c101900 */
[----:B----4-:R-:W-:Y:S04]  /*4aed0*/  ST.E desc[UR4][R4.64+0x1f4], R15 ;  /* 0x0001f40f04007985 */ /* 0x010fe8000c101904 */
[----:B--2---:R-:W2:Y:S01]  /*4aee0*/  LD.E R19, desc[UR6][R4.64+0x1f8] ;  /* 0x0001f80604137980 */ /* 0x004ea2000c101900 */
[----:B------:R-:W-:-:S03]  /*4aef0*/  IMAD R6, R11, 0x1000, R6 ;  /* 0x000010000b067824 */ /* 0x000fc600078e0206 */
[----:B--2---:R-:W-:Y:S04]  /*4af00*/  ST.E desc[UR4][R4.64+0x1f8], R19 ;  /* 0x0001f81304007985 */ /* 0x004fe8000c101904 */
[----:B------:R-:W2:Y:S01]  /*4af10*/  LD.E R21, desc[UR6][R4.64+0x1fc] ;  /* 0x0001fc0604157980 */ /* 0x000ea2000c101900 */
[----:B------:R-:W-:Y:S02]  /*4af20*/  R2UR UR6, R6 ;  /* 0x00000000060672ca */ /* 0x000fe400000e0000 */
[----:B------:R-:W-:Y:S02]  /*4af30*/  R2UR UR7, R7 ;  /* 0x00000000070772ca */ /* 0x000fe400000e0000 */
        /* <DEDUP_REMOVED lines=42> */
[----:B--2---:R-:W-:Y:S01]  /*4b1e0*/  ST.E desc[UR4][R4.64+0x1fc], R21 ;  /* 0x0001fc1504007985 */ /* 0x004fe2000c101904 */
[----:B------:R-:W-:-:S06]  /*4b1f0*/  WARPGROUP.ARRIVE ;  /* 0x00000000000079c5 */ /* 0x000fcc0000000000 */
[----:B------:R-:W-:Y:S01]  /*4b200*/  HGMMA.64x256x16.F32 R24, R168, gdesc[UR4].tnspB, RZ, !UPT, gsb0 ;  /* 0x43e00004a8187df0 */ /* 0x000fe2000c0008ff */
[----:B------:R-:W-:Y:S02]  /*4b210*/  R2UR UR4, R2 ;  /* 0x00000000020472ca */ /* 0x000fe400000e0000 */
[----:B------:R-:W-:Y:S01]  /*4b220*/  R2UR UR5, R3 ;  /* 0x00000000030572ca */ /* 0x000fe200000e0000 */
[----:B------:R-:W-:Y:S02]  /*4b230*/  VIADD R8, R6, 0x80 ;  /* 0x0000008006087836 */ /* 0x000fe40000000000 */
[----:B---3--:R-:W-:-:S03]  /*4b240*/  IMAD.MOV.U32 R9, RZ, RZ, R7 ;  /* 0x000000ffff097224 */ /* 0x008fc600078e0007 */
[----:B------:R-:W-:Y:S02]  /*4b250*/  R2UR UR6, R8 ;  /* 0x00000000080672ca */ /* 0x000fe400000e0000 */
[----:B------:R-:W-:Y:S01]  /*4b260*/  R2UR UR7, R9 ;  /* 0x00000000090772ca */ /* 0x000fe200000e0000 */
[----:B------:R-:W-:-:S04]  /*4b270*/  WARPGROUP.DEPBAR.LE gsb0, 0x0 ;  /* 0x00008000000079c5 */ /* 0x000fc80000010000 */
        /* <DEDUP_REMOVED lines=1148> */
[C---:B------:R-:W-:Y:S01]  /*4fa40*/  R2UR UR5, R3.reuse ;  /* 0x00000000030572ca */ /* 0x040fe200000e0000 */
[----:B------:R-:W-:Y:S01]  /*4fa50*/  ST.E desc[UR6][R4.64+0x4], R25 ;  /* 0x0000041904007985 */ /* 0x000fe2000c101906 */
[C---:B------:R-:W-:Y:S02]  /*4fa60*/  R2UR UR6, R2.reuse ;  /* 0x00000000020672ca */ /* 0x040fe400000e0000 */
[C---:B------:R-:W-:Y:S01]  /*4fa70*/  R2UR UR7, R3.reuse ;  /* 0x00000000030772ca */ /* 0x040fe200000e0000 */
[----:B------:R-:W-:Y:S01]  /*4fa80*/  ST.E desc[UR8][R4.64+0x8], R26 ;  /* 0x0000081a04007985 */ /* 0x000fe2000c101908 */
[----:B------:R-:W-:Y:S02]  /*4fa90*/  R2UR UR8, R2 ;  /* 0x00000000020872ca */ /* 0x000fe400000e0000 */
[----:B------:R-:W-:-:S05]  /*4faa0*/  R2UR UR9, R3 ;  /* 0x00000000030972ca */ /* 0x000fca00000e0000 */
        /* <DEDUP_REMOVED lines=1142> */
.L_x_7166:
[----:B------:R-:W-:Y:S01]  /*54210*/  MOV R0, 0x11bb0 ;  /* 0x00011bb000007802 */ /* 0x000fe20000000f00 */
[----:B------:R-:W-:-:S04]  /*54220*/  IMAD.MOV.U32 R3, RZ, RZ, 0x0 ;  /* 0x00000000ff037424 */ /* 0x000fc800078e00ff */
[----:B-1----:R-:W-:-:S04]  /*54230*/  IMAD.MOV.U32 R2, RZ, RZ, R0 ;  /* 0x000000ffff027224 */ /* 0x002fc800078e0000 */
[----:B0-----:R-:W-:Y:S05]  /*54240*/  RET.REL.NODEC R2 `(_ZN7cutlass13device_kernelIN5flash11enable_sm90INS1_16FlashAttnFwdSm90INS1_25CollectiveMainloopFwdSm90ILi2EN4cute5tupleIJNS5_1CILi1EEES8_S8_EEENS6_IJNS7_ILi64EEESA_SA_EEELi512ENS_6half_tEfNS_4arch4Sm90ELb0ELb1ELb1ELb1ELb0ELb1ELb1ELb0ELb0ELb1ELb1ELb0EEENS1_21CollectiveEpilogueFwdINS6_IJSA_NS7_ILi512EEESA_EEES9_SC_SE_Li256ELb1ELb1ELb1ELb0EEENS1_36VarlenDynamicPersistentTileSchedulerILi64ELi64ELi256ELi128ELb1ELb1ELb1ELb1ELb0ELb1EEEEEEEEEvNT_6ParamsE) ;  /* 0xfffffabc026c7950 */ /* 0x001fea0003c3ffff */
.L_x_7142:
[----:B0-----:R0:W1:Y:S02]  /*54250*/  SYNCS.PHASECHK.TRANS64.TRYWAIT P0, [R12+URZ], R13 ;  /* 0x0000000d0c0075a7 */ /* 0x001064000800017f */
[----:B-1----:R-:W-:Y:S05]  /*54260*/  @!P0 NANOSLEEP.SYNCS 0x989680 ;  /* 0x009896800000895d */ /* 0x002fea0003900000 */
[----:B------:R-:W1:Y:S02]  /*54270*/  @!P0 SYNCS.PHASECHK.TRANS64 P0, [R12+URZ], R13 ;  /* 0x0000000d0c0085a7 */ /* 0x000e64000800007f */
[----:B-1----:R-:W-:Y:S05]  /*54280*/  @!P0 BRA `(.L_x_7142) ;  /* 0xfffffffc00f08947 */ /* 0x002fea000383ffff */
[----:B------:R-:W-:Y:S05]  /*54290*/  BRA `(.L_x_7141) ;  /* 0xffffff0c00287947 */ /* 0x000fea000383ffff */
.L_x_7144:
[----:B0-----:R0:W1:Y:S02]  /*542a0*/  SYNCS.PHASECHK.TRANS64.TRYWAIT P0, [R12+URZ+0x38810], R13 ;  /* 0x0388100d0c0075a7 */ /* 0x001064000800017f */
[----:B-1----:R-:W-:Y:S05]  /*542b0*/  @!P0 NANOSLEEP.SYNCS 0x989680 ;  /* 0x009896800000895d */ /* 0x002fea0003900000 */
[----:B------:R-:W1:Y:S02]  /*542c0*/  @!P0 SYNCS.PHASECHK.TRANS64 P0, [R12+URZ+0x38810], R13 ;  /* 0x0388100d0c0085a7 */ /* 0x000e64000800007f */
[----:B-1----:R-:W-:Y:S05]  /*542d0*/  @!P0 BRA `(.L_x_7144) ;  /* 0xfffffffc00f08947 */ /* 0x002fea000383ffff */
[----:B------:R-:W-:Y:S05]  /*542e0*/  BRA `(.L_x_7167) ;  /* 0xffffff10007c7947 */ /* 0x000fea000383ffff */
.L_x_7151:
[----:B0-----:R0:W1:Y:S02]  /*542f0*/  SYNCS.PHASECHK.TRANS64.TRYWAIT P0, [R12+URZ], R13 ;  /* 0x0000000d0c0075a7 */ /* 0x001064000800017f */
[----:B-1----:R-:W-:Y:S05]  /*54300*/  @!P0 NANOSLEEP.SYNCS 0x989680 ;  /* 0x009896800000895d */ /* 0x002fea0003900000 */
[----:B------:R-:W1:Y:S02]  /*54310*/  @!P0 SYNCS.PHASECHK.TRANS64 P0, [R12+URZ], R13 ;  /* 0x0000000d0c0085a7 */ /* 0x000e64000800007f */
[----:B-1----:R-:W-:Y:S05]  /*54320*/  @!P0 BRA `(.L_x_7151) ;  /* 0xfffffffc00f08947 */ /* 0x002fea000383ffff */
[----:B------:R-:W-:Y:S05]  /*54330*/  BRA `(.L_x_7150) ;  /* 0xffffff1400187947 */ /* 0x000fea000383ffff */
.L_x_7168:
        /* <DEDUP_REMOVED lines=12> */
.L_x_15180:


//--------------------- .text._ZN7cutlass13device_kernelIN5flash11enable_sm90INS1_16FlashAttnFwdSm90INS1_25CollectiveMainloopFwdSm90ILi2EN4cute5tupleIJNS5_1CILi1EEES8_S8_EEENS6_IJNS7_ILi64EEESA_SA_EEELi512ENS_6half_tEfNS_4arch4Sm90ELb1ELb0ELb1ELb0ELb0ELb0ELb0ELb0ELb0ELb1ELb1ELb0EEENS1_21CollectiveEpilogueFwdINS6_IJSA_NS7_ILi512EEESA_EEES9_SC_SE_Li256ELb0ELb1ELb1ELb0EEENS1_19SingleTileSchedulerILb0ELb1ELb1ELi64EEEEEEEEEvNT_6ParamsE --------------------------
	.section	.text._ZN7cutlass13device_kernelIN5flash11enable_sm90INS1_16FlashAttnFwdSm90INS1_25CollectiveMainloopFwdSm90ILi2EN4cute5tupleIJNS5_1CILi1EEES8_S8_EEENS6_IJNS7_ILi64EEESA_SA_EEELi512ENS_6half_tEfNS_4arch4Sm90ELb1ELb0ELb1ELb0ELb0ELb0ELb0ELb0ELb0ELb1ELb1ELb0EEENS1_21CollectiveEpilogueFwdINS6_IJSA_NS7_ILi512EEESA_EEES9_SC_SE_Li256ELb0ELb1ELb1ELb0EEENS1_19SingleTileSchedulerILb0ELb1ELb1ELi64EEEEEEEEEvNT_6ParamsE,"ax",@progbits
	.align	128
.text._ZN7cutlass13device_kernelIN5flash11enable_sm90INS1_16FlashAttnFwdSm90INS1_25CollectiveMainloopFwdSm90ILi2EN4cute5tupleIJNS5_1CILi1EEES8_S8_EEENS6_IJNS7_ILi64EEESA_SA_EEELi512ENS_6half_tEfNS_4arch4Sm90ELb1ELb0ELb1ELb0ELb0ELb0ELb0ELb0ELb0ELb1ELb1ELb0EEENS1_21CollectiveEpilogueFwdINS6_IJSA_NS7_ILi512EEESA_EEES9_SC_SE_Li256ELb0ELb1ELb1ELb0EEENS1_19SingleTileSchedulerILb0ELb1ELb1ELi64EEEEEEEEEvNT_6ParamsE:
        .type           _ZN7cutlass13device_kernelIN5flash11enable_sm90INS1_16FlashAttnFwdSm90INS1_25CollectiveMainloopFwdSm90ILi2EN4cute5tupleIJNS5_1CILi1EEES8_S8_EEENS6_IJNS7_ILi64EEESA_SA_EEELi512ENS_6half_tEfNS_4arch4Sm90ELb1ELb0ELb1ELb0ELb0ELb0ELb0ELb0ELb0ELb1ELb1ELb0EEENS1_21CollectiveEpilogueFwdINS6_IJSA_NS7_ILi512EEESA_EEES9_SC_SE_Li256ELb0ELb1ELb1ELb0EEENS1_19SingleTileSchedulerILb0ELb1ELb1ELi64EEEEEEEEEvNT_6ParamsE,@function
        .size           _ZN7cutlass13device_kernelIN5flash11enable_sm90INS1_16FlashAttnFwdSm90INS1_25CollectiveMainloopFwdSm90ILi2EN4cute5tupleIJNS5_1CILi1EEES8_S8_EEENS6_IJNS7_ILi64EEESA_SA_EEELi512ENS_6half_tEfNS_4arch4Sm90ELb1ELb0ELb1ELb0ELb0ELb0ELb0ELb0ELb0ELb1ELb1ELb0EEENS1_21CollectiveEpilogueFwdINS6_IJSA_NS7_ILi512EEESA_EEES9_SC_SE_Li256ELb0ELb1ELb1ELb0EEENS1_19SingleTileSchedulerILb0ELb1ELb1ELi64EEEEEEEEEvNT_6ParamsE,(.L_x_15182 - _ZN7cutlass13device_kernelIN5flash11enable_sm90INS1_16FlashAttnFwdSm90INS1_25CollectiveMainloopFwdSm90ILi2EN4cute5tupleIJNS5_1CILi1EEES8_S8_EEENS6_IJNS7_ILi64EEESA_SA_EEELi512ENS_6half_tEfNS_4arch4Sm90ELb1ELb0ELb1ELb0ELb0ELb0ELb0ELb0ELb0ELb1ELb1ELb0EEENS1_21CollectiveEpilogueFwdINS6_IJSA_NS7_ILi512EEESA_EEES9_SC_SE_Li256ELb0ELb1ELb1ELb0EEENS1_19SingleTileSchedulerILb0ELb1ELb1ELi64EEEEEEEEEvNT_6ParamsE)
        .other          _ZN7cutlass13device_kernelIN5flash11enable_sm90INS1_16FlashAttnFwdSm90INS1_25CollectiveMainloopFwdSm90ILi2EN4cute5tupleIJNS5_1CILi1EEES8_S8_EEENS6_IJNS7_ILi64EEESA_SA_EEELi512ENS_6half_tEfNS_4arch4Sm90ELb1ELb0ELb1ELb0ELb0ELb0ELb0ELb0ELb0ELb1ELb1ELb0EEENS1_21CollectiveEpilogueFwdINS6_IJSA_NS7_ILi512EEESA_EEES9_SC_SE_Li256ELb0ELb1ELb1ELb0EEENS1_19SingleTileSchedulerILb0ELb1ELb1ELi64EEEEEEEEEvNT_6ParamsE,@"STO_CUDA_ENTRY STV_DEFAULT"
_ZN7cutlass13device_kernelIN5flash11enable_sm90INS1_16FlashAttnFwdSm90INS1_25CollectiveMainloopFwdSm90ILi2EN4cute5tupleIJNS5_1CILi1EEES8_S8_EEENS6_IJNS7_ILi64EEESA_SA_EEELi512ENS_6half_tEfNS_4arch4Sm90ELb1ELb0ELb1ELb0ELb0ELb0ELb0ELb0ELb0ELb1ELb1ELb0EEENS1_21CollectiveEpilogueFwdINS6_IJSA_NS7_ILi512EEESA_EEES9_SC_SE_Li256ELb0ELb1ELb1ELb0EEENS1_19SingleTileSchedulerILb0ELb1ELb1ELi64EEEEEEEEEvNT_6ParamsE:
        /* <DEDUP_REMOVED lines=18> */
.L_x_7170:
[----:B------:R-:W-:Y:S05]  /*0120*/  BSYNC B0 ;  /* 0x0000000000007941 */ /* 0x000fea0003800000 */
.L_x_7169:
        /* <DEDUP_REMOVED lines=37> */
.L_x_7171:
        /* <DEDUP_REMOVED lines=22> */
.L_x_7172:
        /* <DEDUP_REMOVED lines=18> */
.L_x_7173:
        /* <DEDUP_REMOVED lines=22> */
.L_x_7174:
        /* <DEDUP_REMOVED lines=22> */
.L_x_7175:
        /* <DEDUP_REMOVED lines=8> */
.L_x_7178:
        /* <DEDUP_REMOVED lines=24> */
[----:B------:R-:W-:Y:S01]  /*0ac0*/  ULDC UR37, c[0x0][0x424] ;  /* 0x0001090000257ab9 */ /* 0x000fe20000000800 */
[----:B------:R-:W-:Y:S01]  /*0ad0*/  UISETP.NE.U32.AND UP0, UPT, UR4, URZ, UPT ;  /* 0x0000003f0400728c */ /* 0x000fe2000bf05070 */
[----:B------:R-:W0:Y:S01]  /*0ae0*/  S2UR UR7, SR_CTAID.X ;  /* 0x00000000000779c3 */ /* 0x000e220000002500 */
[----:B------:R-:W-:Y:S01]  /*0af0*/  ULDC UR10, c[0x0][0x2f0] ;  /* 0x0000bc00000a7ab9 */ /* 0x000fe20000000800 */
[----:B------:R-:W-:Y:S01]  /*0b00*/  VIADD R16, R2, 0xffffff80 ;  /* 0xffffff8002107836 */ /* 0x000fe20000000000 */
[----:B------:R-:W-:-:S04]  /*0b10*/  UISETP.NE.AND.EX UP0, UPT, UR5, URZ, UPT, UP0 ;  /* 0x0000003f0500728c */ /* 0x000fc8000bf05300 */
[----:B------:R-:W-:Y:S02]  /*0b20*/  USEL UR37, UR37, 0x1, UP0 ;  /* 0x0000000125257887 */ /* 0x000fe40008000000 */
[----:B------:R-:W-:Y:S02]  /*0b30*/  UISETP.NE.AND UP0, UPT, UR11, 0x1, UPT ;  /* 0x000000010b00788c */ /* 0x000fe4000bf05270 */
[----:B------:R-:W-:-:S04]  /*0b40*/  UIMAD UR4, UR37, UR10, 0x3f ;  /* 0x0000003f250474a4 */ /* 0x000fc8000f8e020a */
[----:B------:R-:W-:Y:S01]  /*0b50*/  PLOP3.LUT P0, PT, PT, PT, UP0, 0x80, 0x0 ;  /* 0x000000000000781c */ /* 0x000fe20003f0f008 */
[----:B------:R-:W-:-:S04]  /*0b60*/  USHF.R.S32.HI UR5, URZ, 0x1f, UR4 ;  /* 0x0000001f3f057899 */ /* 0x000fc80008011404 */
[----:B------:R-:W-:-:S04]  /*0b70*/  ULEA.HI UR5, UR5, UR4, URZ, 0x6 ;  /* 0x0000000405057291 */ /* 0x000fc8000f8f303f */
[----:B------:R-:W-:-:S04]  /*0b80*/  USHF.R.S32.HI UR6, URZ, 0x6, UR5 ;  /* 0x000000063f067899 */ /* 0x000fc80008011405 */
[----:B0-----:R-:W-:Y:S08]  /*0b90*/  @!P0 BRA `(.L_x_7180) ;  /* 0x0000002000408947 */ /* 0x001ff00003800000 */
[----:B------:R-:W-:Y:S01]  /*0ba0*/  ULDC UR4, c[0x0][0x448] ;  /* 0x0001120000047ab9 */ /* 0x000fe20000000800 */
[----:B------:R-:W-:Y:S01]  /*0bb0*/  ULEA UR7, UR7, 0x3f, 0x6 ;  /* 0x0000003f07077891 */ /* 0x000fe2000f8e303f */
[----:B------:R-:W-:Y:S01]  /*0bc0*/  PLOP3.LUT P0, PT, PT, PT, PT, 0x80, 0x0 ;  /* 0x000000000000781c */ /* 0x000fe20003f0f070 */
[----:B------:R-:W-:Y:S01]  /*0bd0*/  UISETP.NE.AND UP0, UPT, UR4, 0x1, UPT ;  /* 0x000000010400788c */ /* 0x000fe2000bf05270 */
[----:B------:R-:W-:Y:S01]  /*0be0*/  IMAD.MOV.U32 R3, RZ, RZ, RZ ;  /* 0x000000ffff037224 */ /* 0x000fe200078e00ff */
[----:B------:R-:W-:Y:S01]  /*0bf0*/  ULDC UR8, c[0x0][0x288] ;  /* 0x0000a20000087ab9 */ /* 0x000fe20000000800 */
[----:B------:R-:W-:Y:S01]  /*0c00*/  USHF.R.U32.HI UR11, URZ, 0x10, UR9 ;  /* 0x000000103f0b7899 */ /* 0x000fe20008011609 */
[----:B------:R-:W-:Y:S01]  /*0c10*/  MOV R6, RZ ;  /* 0x000000ff00067202 */ /* 0x000fe20000000f00 */
[----:B------:R-:W-:Y:S01]  /*0c20*/  UIADD3 UR8, -UR8, 0x40, URZ ;  /* 0x0000004008087890 */ /* 0x000fe2000fffe13f */
[----:B------:R-:W-:Y:S01]  /*0c30*/  IMAD.MOV.U32 R5, RZ, RZ, RZ ;  /* 0x000000ffff057224 */ /* 0x000fe200078e00ff */
[----:B------:R-:W-:Y:S01]  /*0c40*/  ULOP3.LUT UR9, UR9, 0xffff, URZ, 0xc0, !UPT ;  /* 0x0000ffff09097892 */ /* 0x000fe2000f8ec03f */
[----:B------:R-:W-:Y:S01]  /*0c50*/  CS2R R150, SRZ ;  /* 0x0000000000967805 */ /* 0x000fe2000001ff00 */
[----:B------:R-:W-:Y:S01]  /*0c60*/  UIMAD UR8, UR37, UR10, UR8 ;  /* 0x0000000a250872a4 */ /* 0x000fe2000f8e0208 */
[----:B------:R-:W-:Y:S01]  /*0c70*/  CS2R R148, SRZ ;  /* 0x0000000000947805 */ /* 0x000fe2000001ff00 */
[----:B------:R-:W-:Y:S01]  /*0c80*/  @UP0 ULDC UR4, c[0x0][0x44c] ;  /* 0x0001130000040ab9 */ /* 0x000fe20000000800 */
[----:B------:R-:W-:Y:S01]  /*0c90*/  @UP0 ULDC UR12, c[0x0][0x450] ;  /* 0x00011400000c0ab9 */ /* 0x000fe20000000800 */
[----:B------:R-:W-:Y:S01]  /*0ca0*/  UIMAD.WIDE.U32 UR4, UR7, UR4, URZ ;  /* 0x00000004070472a5 */ /* 0x000fe2000f8e003f */
[----:B------:R-:W-:-:S02]  /*0cb0*/  CS2R R146, SRZ ;  /* 0x0000000000927805 */ /* 0x000fc4000001ff00 */
[----:B------:R-:W-:Y:S02]  /*0cc0*/  CS2R R144, SRZ ;  /* 0x0000000000907805 */ /* 0x000fe4000001ff00 */
[----:B------:R-:W-:Y:S01]  /*0cd0*/  CS2R R142, SRZ ;  /* 0x00000000008e7805 */ /* 0x000fe2000001ff00 */
[----:B------:R-:W-:Y:S01]  /*0ce0*/  @UP0 USHF.R.U32.HI UR7, URZ, UR12, UR5 ;  /* 0x0000000c3f070299 */ /* 0x000fe20008011605 */
[----:B------:R-:W-:Y:S02]  /*0cf0*/  CS2R R140, SRZ ;  /* 0x00000000008c7805 */ /* 0x000fe4000001ff00 */
[----:B------:R-:W-:Y:S02]  /*0d00*/  CS2R R138, SRZ ;  /* 0x00000000008a7805 */ /* 0x000fe4000001ff00 */
[----:B------:R-:W-:Y:S01]  /*0d10*/  CS2R R136, SRZ ;  /* 0x0000000000887805 */ /* 0x000fe2000001ff00 */
[----:B------:R-:W-:Y:S01]  /*0d20*/  UIADD3 UR7, UR8, UR7, URZ ;  /* 0x0000000708077290 */ /* 0x000fe2000fffe03f */
[----:B------:R-:W-:-:S02]  /*0d30*/  CS2R R134, SRZ ;  /* 0x0000000000867805 */ /* 0x000fc4000001ff00 */
[----:B------:R-:W-:Y:S02]  /*0d40*/  CS2R R132, SRZ ;  /* 0x0000000000847805 */ /* 0x000fe4000001ff00 */
[----:B------:R-:W-:Y:S01]  /*0d50*/  CS2R R130, SRZ ;  /* 0x0000000000827805 */ /* 0x000fe2000001ff00 */
[----:B------:R-:W-:Y:S01]  /*0d60*/  USHF.R.S32.HI UR4, URZ, 0x1f, UR7 ;  /* 0x0000001f3f047899 */ /* 0x000fe20008011407 */
[----:B------:R-:W-:Y:S02]  /*0d70*/  CS2R R128, SRZ ;  /* 0x0000000000807805 */ /* 0x000fe4000001ff00 */
[----:B------:R-:W-:Y:S02]  /*0d80*/  CS2R R126, SRZ ;  /* 0x00000000007e7805 */ /* 0x000fe4000001ff00 */
[----:B------:R-:W-:Y:S01]  /*0d90*/  CS2R R124, SRZ ;  /* 0x00000000007c7805 */ /* 0x000fe2000001ff00 */
[----:B------:R-:W-:Y:S01]  /*0da0*/  ULEA.HI UR4, UR4, UR7, URZ, 0x6 ;  /* 0x0000000704047291 */ /* 0x000fe2000f8f303f */
[----:B------:R-:W-:-:S02]  /*0db0*/  CS2R R122, SRZ ;  /* 0x00000000007a7805 */ /* 0x000fc4000001ff00 */
[----:B------:R-:W-:Y:S02]  /*0dc0*/  CS2R R120, SRZ ;  /* 0x0000000000787805 */ /* 0x000fe4000001ff00 */
[----:B------:R-:W-:Y:S01]  /*0dd0*/  CS2R R118, SRZ ;  /* 0x0000000000767805 */ /* 0x000fe2000001ff00 */
[----:B------:R-:W-:Y:S01]  /*0de0*/  USHF.R.S32.HI UR4, URZ, 0x6, UR4 ;  /* 0x000000063f047899 */ /* 0x000fe20008011404 */
[----:B------:R-:W-:Y:S02]  /*0df0*/  CS2R R116, SRZ ;  /* 0x0000000000747805 */ /* 0x000fe4000001ff00 */
[----:B------:R-:W-:Y:S02]  /*0e00*/  CS2R R114, SRZ ;  /* 0x0000000000727805 */ /* 0x000fe4000001ff00 */
[----:B------:R-:W-:Y:S01]  /*0e10*/  CS2R R112, SRZ ;  /* 0x0000000000707805 */ /* 0x000fe2000001ff00 */
[----:B------:R-:W-:Y:S01]  /*0e20*/  UISETP.LT.AND UP0, UPT, UR6, UR4, UPT ;  /* 0x000000040600728c */ /* 0x000fe2000bf01270 */
[----:B------:R-:W-:-:S02]  /*0e30*/  CS2R R110, SRZ ;  /* 0x00000000006e7805 */ /* 0x000fc4000001ff00 */
[----:B------:R-:W-:Y:S02]  /*0e40*/  CS2R R108, SRZ ;  /* 0x00000000006c7805 */ /* 0x000fe4000001ff00 */
[----:B------:R-:W-:Y:S01]  /*0e50*/  CS2R R106, SRZ ;  /* 0x00000000006a7805 */ /* 0x000fe2000001ff00 */
[----:B------:R-:W-:Y:S01]  /*0e60*/  USEL UR6, UR6, UR4, UP0 ;  /* 0x0000000406067287 */ /* 0x000fe20008000000 */
[----:B------:R-:W-:Y:S01]  /*0e70*/  CS2R R104, SRZ ;  /* 0x0000000000687805 */ /* 0x000fe2000001ff00 */
[----:B------:R-:W-:Y:S01]  /*0e80*/  UISETP.NE.AND UP0, UPT, UR11, URZ, UPT ;  /* 0x0000003f0b00728c */ /* 0x000fe2000bf05270 */
[----:B------:R-:W-:Y:S01]  /*0e90*/  CS2R R102, SRZ ;  /* 0x0000000000667805 */ /* 0x000fe2000001ff00 */
[----:B------:R-:W-:Y:S01]  /*0ea0*/  UISETP.GE.AND UP1, UPT, UR6, 0x1, UPT ;  /* 0x000000010600788c */ /* 0x000fe2000bf26270 */
[----:B------:R-:W-:Y:S02]  /*0eb0*/  CS2R R100, SRZ ;  /* 0x0000000000647805 */ /* 0x000fe4000001ff00 */
[----:B------:R-:W-:-:S02]  /*0ec0*/  CS2R R98, SRZ ;  /* 0x0000000000627805 */ /* 0x000fc4000001ff00 */
[----:B------:R-:W-:Y:S02]  /*0ed0*/  CS2R R96, SRZ ;  /* 0x0000000000607805 */ /* 0x000fe4000001ff00 */
[----:B------:R-:W-:Y:S02]  /*0ee0*/  CS2R R94, SRZ ;  /* 0x00000000005e7805 */ /* 0x000fe4000001ff00 */
[----:B------:R-:W-:Y:S02]  /*0ef0*/  CS2R R92, SRZ ;  /* 0x00000000005c7805 */ /* 0x000fe4000001ff00 */
[----:B------:R-:W-:Y:S02]  /*0f00*/  PLOP3.LUT P1, PT, PT, PT, UP1, 0x80, 0x0 ;  /* 0x000000000000781c */ /* 0x000fe40003f2f018 */
[----:B------:R-:W-:Y:S02]  /*0f10*/  CS2R R90, SRZ ;  /* 0x00000000005a7805 */ /* 0x000fe4000001ff00 */
[----:B------:R-:W-:Y:S01]  /*0f20*/  CS2R R88, SRZ ;  /* 0x0000000000587805 */ /* 0x000fe2000001ff00 */
[----:B------:R-:W-:Y:S01]  /*0f30*/  @!UP0 ULDC UR11, c[0x0][0x9f0] ;  /* 0x00027c00000b8ab9 */ /* 0x000fe20000000800 */
        /* <DEDUP_REMOVED lines=30> */
[----:B------:R-:W-:Y:S01]  /*1120*/  IMAD.U32 R8, RZ, RZ, UR4 ;  /* 0x00000004ff087e24 */ /* 0x000fe2000f8e00ff */
[----:B------:R-:W-:Y:S01]  /*1130*/  IABS R4, R4 ;  /* 0x0000000400047213 */ /* 0x000fe20000000000 */
[----:B------:R-:W0:Y:S01]  /*1140*/  I2F.RP R0, R7 ;  /* 0x0000000700007306 */ /* 0x000e220000209400 */
[----:B------:R-:W-:-:S03]  /*1150*/  ULOP3.LUT UR4, UR4, UR11, URZ, 0x3c, !UPT ;  /* 0x0000000b04047292 */ /* 0x000fc6000f8e3c3f */
[----:B------:R-:W-:-:S03]  /*1160*/  IMAD.MOV R4, RZ, RZ, -R4 ;  /* 0x000000ffff047224 */ /* 0x000fc600078e0a04 */
[----:B------:R-:W-:Y:S01]  /*1170*/  ISETP.LE.AND P3, PT, RZ, UR4, PT ;  /* 0x00000004ff007c0c */ /* 0x000fe2000bf63270 */
[----:B0-----:R-:W0:Y:S02]  /*1180*/  MUFU.RCP R0, R0 ;  /* 0x0000000000007308 */ /* 0x001e240000001000 */
[----:B0-----:R-:W-:Y:S02]  /*1190*/  IADD3 R2, R0, 0xffffffe, RZ ;  /* 0x0ffffffe00027810 */ /* 0x001fe40007ffe0ff */
[----:B------:R-:W-:-:S04]  /*11a0*/  IABS R0, R8 ;  /* 0x0000000800007213 */ /* 0x000fc80000000000 */
[----:B------:R0:W1:Y:S02]  /*11b0*/  F2I.FTZ.U32.TRUNC.NTZ R3, R2 ;  /* 0x0000000200037305 */ /* 0x000064000021f000 */
[----:B0-----:R-:W-:Y:S01]  /*11c0*/  MOV R2, RZ ;  /* 0x000000ff00027202 */ /* 0x001fe20000000f00 */
        /* <DEDUP_REMOVED lines=13> */
[----:B------:R-:W-:-:S07]  /*12a0*/  @!P2 LOP3.LUT R3, RZ, UR11, RZ, 0x33, !PT ;  /* 0x0000000bff03ac12 */ /* 0x000fce000f8e33ff */
.L_x_7181:
        /* <DEDUP_REMOVED lines=32> */
[----:B------:R-:W-:Y:S02]  /*14b0*/  UIADD3 UR6, UR4, -UR6, URZ ;  /* 0x8000000604067290 */ /* 0x000fe4000fffe03f */
[----:B------:R-:W-:Y:S02]  /*14c0*/  ULOP3.LUT UR4, UR42, 0x1, URZ, 0xfc, !UPT ;  /* 0x000000012a047892 */ /* 0x000fe4000f8efc3f */
[----:B------:R-:W-:Y:S01]  /*14d0*/  ULEA UR6, UR6, UR5, 0xf ;  /* 0x0000000506067291 */ /* 0x000fe2000f8e783f */
[----:B------:R-:W-:Y:S01]  /*14e0*/  IMAD R4, R4, 0x10, R7 ;  /* 0x0000001004047824 */ /* 0x000fe200078e0207 */
[----:B------:R-:W-:-:S02]  /*14f0*/  UISETP.NE.AND UP0, UPT, UR4, 0x3, UPT ;  /* 0x000000030400788c */ /* 0x000fc4000bf05270 */
[----:B------:R-:W-:-:S04]  /*1500*/  UIADD3 UR6, UR6, 0x400, URZ ;  /* 0x0000040006067890 */ /* 0x000fc8000fffe03f */
[----:B------:R-:W-:Y:S01]  /*1510*/  PLOP3.LUT P0, PT, PT, PT, UP0, 0x80, 0x0 ;  /* 0x000000000000781c */ /* 0x000fe20003f0f008 */
[----:B------:R-:W-:-:S04]  /*1520*/  USHF.R.U32.HI UR6, URZ, 0x4, UR6 ;  /* 0x000000043f067899 */ /* 0x000fc80008011606 */
[----:B------:R-:W-:-:S04]  /*1530*/  ULOP3.LUT UR6, UR6, 0x3fff, URZ, 0xc0, !UPT ;  /* 0x00003fff06067892 */ /* 0x000fc8000f8ec03f */
[----:B------:R-:W-:-:S04]  /*1540*/  ULOP3.LUT UR6, UR6, 0x2000000, URZ, 0xfc, !UPT ;  /* 0x0200000006067892 */ /* 0x000fc8000f8efc3f */
[----:B------:R-:W-:Y:S08]  /*1550*/  @!P0 BRA `(.L_x_7183) ;  /* 0x0000000000048947 */ /* 0x000ff00003800000 */
[----:B------:R-:W-:Y:S01]  /*1560*/  BPT.TRAP 0x1 ;  /* 0x000000040000795c */ /* 0x000fe20000300000 */
.L_x_7183:
[----:B------:R-:W-:-:S04]  /*1570*/  SHF.L.U32 R2, RZ, 0x1f, RZ ;  /* 0x0000001fff027819 */ /* 0x000fc800000006ff */
[----:B------:R-:W0:Y:S02]  /*1580*/  SYNCS.PHASECHK.TRANS64.TRYWAIT P1, [UR5+0x28c50], R2 ;  /* 0x028c5002ff0075a7 */ /* 0x000e240008020145 */
[----:B0-----:R-:W-:Y:S05]  /*1590*/  @!P1 BRA `(.L_x_7184) ;  /* 0x000000f800209947 */ /* 0x001fea0003800000 */
.L_x_7326:
[----:B------:R-:W-:Y:S01]  /*15a0*/  BAR.SYNC.DEFER_BLOCKING 0xe, 0x100 ;  /* 0x0384000000007b1d */ /* 0x000fe20000010000 */
[----:B------:R-:W-:Y:S01]  /*15b0*/  UIADD3 UR4, UR5, 0x26800, URZ ;  /* 0x0002680005047890 */ /* 0x000fe2000fffe03f */
[----:B------:R-:W-:Y:S01]  /*15c0*/  IADD3 R3, R3, -0x2, RZ ;  /* 0xfffffffe03037810 */ /* 0x000fe20007ffe0ff */
[----:B------:R-:W-:Y:S01]  /*15d0*/  UIADD3 UR14, UR6, 0x80, URZ ;  /* 0x00000080060e7890 */ /* 0x000fe2000fffe03f */
[----:B0-----:R-:W-:Y:S01]  /*15e0*/  IMAD.U32 R2, RZ, RZ, UR5 ;  /* 0x00000005ff027e24 */ /* 0x001fe2000f8e00ff */
[----:B------:R-:W-:Y:S01]  /*15f0*/  USHF.R.U32.HI UR4, URZ, 0x4, UR4 ;  /* 0x000000043f047899 */ /* 0x000fe20008011604 */
[----:B------:R-:W-:Y:S01]  /*1600*/  ISETP.GE.AND P1, PT, R3, R0, PT ;  /* 0x000000000300720c */ /* 0x000fe20003f26270 */
[----:B------:R-:W-:Y:S01]  /*1610*/  UMOV UR9, 0x40000040 ;  /* 0x4000004000097882 */ /* 0x000fe20000000000 */
[----:B------:R-:W-:Y:S01]  /*1620*/  UMOV UR10, UR6 ;  /* 0x00000006000a7c82 */ /* 0x000fe20008000000 */
[----:B------:R-:W-:Y:S01]  /*1630*/  ULOP3.LUT UR4, UR4, 0x3fff, URZ, 0xc0, !UPT ;  /* 0x00003fff04047892 */ /* 0x000fe2000f8ec03f */
[----:B------:R-:W0:Y:S01]  /*1640*/  S2R R5, SR_TID.X ;  /* 0x0000000000057919 */ /* 0x000e220000002100 */
[----:B------:R-:W-:Y:S01]  /*1650*/  UMOV UR11, 0x40000040 ;  /* 0x40000040000b7882 */ /* 0x000fe20000000000 */
[----:B------:R-:W-:Y:S01]  /*1660*/  UMOV UR13, 0x40000040 ;  /* 0x40000040000d7882 */ /* 0x000fe20000000000 */
[----:B------:R-:W-:Y:S01]  /*1670*/  ULOP3.LUT UR4, UR4, 0x10000, URZ, 0xfc, !UPT ;  /* 0x0001000004047892 */ /* 0x000fe2000f8efc3f */
[----:B------:R-:W-:Y:S01]  /*1680*/  UMOV UR15, 0x40000040 ;  /* 0x40000040000f7882 */ /* 0x000fe20000000000 */
[----:B------:R-:W-:-:S02]  /*1690*/  UIADD3 UR18, UR6, 0x100, URZ ;  /* 0x0000010006127890 */ /* 0x000fc4000fffe03f */
[----:B------:R-:W-:-:S03]  /*16a0*/  UIADD3 UR12, UR4, 0x2, URZ ;  /* 0x00000002040c7890 */ /* 0x000fc6000fffe03f */
        /* <DEDUP_REMOVED lines=32> */
.L_x_7190:
[----:B------:R-:W-:Y:S01]  /*18b0*/  BAR.SYNC.DEFER_BLOCKING 0xe, 0x100 ;  /* 0x0384000000007b1d */ /* 0x000fe20000010000 */
[----:B------:R-:W-:Y:S01]  /*18c0*/  IMAD.U32 R5, RZ, RZ, UR4 ;  /* 0x00000004ff057e24 */ /* 0x000fe2000f8e00ff */
[----:B------:R-:W-:Y:S01]  /*18d0*/  UIADD3 UR4, UR4, 0x1, URZ ;  /* 0x0000000104047890 */ /* 0x000fe2000fffe03f */
[----:B------:R-:W-:Y:S02]  /*18e0*/  ISETP.GT.AND P3, PT, R3, R0, PT ;  /* 0x000000000300720c */ /* 0x000fe40003f64270 */
[----:B01----:R-:W-:Y:S01]  /*18f0*/  IMAD R2, R5, 0x40, R4 ;  /* 0x0000004005027824 */ /* 0x003fe200078e0204 */
[----:B------:R-:W-:Y:S01]  /*1900*/  UISETP.NE.AND UP0, UPT, UR4, 0x2, UPT ;  /* 0x000000020400788c */ /* 0x000fe2000bf05270 */
[----:B------:R-:W-:-:S03]  /*1910*/  IADD3 R3, R3, -0x1, RZ ;  /* 0xffffffff03037810 */ /* 0x000fc60007ffe0ff */
        /* <DEDUP_REMOVED lines=136> */
.L_x_7186:
[----:B------:R-:W-:Y:S01]  /*21a0*/  ULEA UR7, UR4, UR5, 0x3 ;  /* 0x0000000504077291 */ /* 0x000fe2000f8e183f */
[----:B------:R-:W-:-:S08]  /*21b0*/  SHF.L.U32 R2, R7, 0x1f, RZ ;  /* 0x0000001f07027819 */ /* 0x000fd000000006ff */
[----:B------:R0:W1:Y:S01]  /*21c0*/  SYNCS.PHASECHK.TRANS64.TRYWAIT P1, [UR7+0x28c50], R2 ;  /* 0x028c5002ff0075a7 */ /* 0x0000620008020147 */
[----:B------:R-:W-:Y:S05]  /*21d0*/  @!P0 BRA `(.L_x_7187) ;  /* 0x0000000000048947 */ /* 0x000fea0003800000 */
[----:B------:R-:W-:Y:S01]  /*21e0*/  BPT.TRAP 0x1 ;  /* 0x000000040000795c */ /* 0x000fe20000300000 */
.L_x_7187:
[----:B-1----:R-:W-:Y:S05]  /*21f0*/  @P1 BRA `(.L_x_7188) ;  /* 0x0000000000081947 */ /* 0x002fea0003800000 */
[----:B------:R-:W1:Y:S02]  /*2200*/  SYNCS.PHASECHK.TRANS64.TRYWAIT P1, [UR7+0x28c50], R2 ;  /* 0x028c5002ff0075a7 */ /* 0x000e640008020147 */
[----:B-1----:R-:W-:Y:S05]  /*2210*/  @!P1 BRA `(.L_x_7189) ;  /* 0x000000ec00189947 */ /* 0x002fea0003800000 */
.L_x_7188:
        /* <DEDUP_REMOVED lines=30> */
.L_x_7185:
[----:B------:R-:W-:Y:S01]  /*2400*/  BAR.SYNC.DEFER_BLOCKING 0xe, 0x100 ;  /* 0x0384000000007b1d */ /* 0x000fe20000010000 */
[----:B------:R-:W-:Y:S01]  /*2410*/  VIADD R4, R4, UR4 ;  /* 0x0000000404047c36 */ /* 0x000fe20008000000 */
[----:B------:R-:W-:Y:S01]  /*2420*/  PLOP3.LUT P0, PT, PT, PT, PT, 0x8, 0x0 ;  /* 0x000000000000781c */ /* 0x000fe20003f0e170 */
[----:B------:R-:W-:Y:S01]  /*2430*/  IMAD.MOV.U32 R5, RZ, RZ, RZ ;  /* 0x000000ffff057224 */ /* 0x000fe200078e00ff */
[----:B------:R-:W-:Y:S02]  /*2440*/  MOV R6, RZ ;  /* 0x000000ff00067202 */ /* 0x000fe40000000f00 */
[----:B------:R-:W-:-:S05]  /*2450*/  LEA R4, R4, UR5, 0x2 ;  /* 0x0000000504047c11 */ /* 0x000fca000f8e10ff */
[----:B01----:R-:W0:Y:S04]  /*2460*/  LDS R2, [R4+0x28800] ;  /* 0x0288000004027984 */ /* 0x003e280000000800 */
        /* <DEDUP_REMOVED lines=131> */
.L_x_7180:
[----:B------:R-:W-:Y:S01]  /*2ca0*/  ULDC UR4, c[0x0][0x448] ;  /* 0x0001120000047ab9 */ /* 0x000fe20000000800 */
[----:B------:R-:W-:Y:S02]  /*2cb0*/  ULEA UR7, UR7, 0x3f, 0x6 ;  /* 0x0000003f07077891 */ /* 0x000fe4000f8e303f */
[----:B------:R-:W-:Y:S01]  /*2cc0*/  UISETP.NE.AND UP0, UPT, UR4, 0x1, UPT ;  /* 0x000000010400788c */ /* 0x000fe2000bf05270 */
[----:B------:R-:W-:Y:S01]  /*2cd0*/  ULDC UR8, c[0x0][0x288] ;  /* 0x0000a20000087ab9 */ /* 0x000fe20000000800 */
[----:B------:R-:W-:Y:S02]  /*2ce0*/  ULOP3.LUT UR40, UR9, 0xffff, URZ, 0xc0, !UPT ;  /* 0x0000ffff09287892 */ /* 0x000fe4000f8ec03f */
[----:B------:R-:W-:-:S04]  /*2cf0*/  UIADD3 UR8, -UR8, 0x40, URZ ;  /* 0x0000004008087890 */ /* 0x000fc8000fffe13f */
[----:B------:R-:W-:-:S03]  /*2d00*/  UIMAD UR8, UR37, UR10, UR8 ;  /* 0x0000000a250872a4 */ /* 0x000fc6000f8e0208 */
[----:B------:R-:W-:Y:S01]  /*2d10*/  @UP0 ULDC UR4, c[0x0][0x44c] ;  /* 0x0001130000040ab9 */ /* 0x000fe20000000800 */
[----:B------:R-:W-:Y:S01]  /*2d20*/  @UP0 ULDC UR11, c[0x0][0x450] ;  /* 0x00011400000b0ab9 */ /* 0x000fe20000000800 */
[----:B------:R-:W-:-:S04]  /*2d30*/  UIMAD.WIDE.U32 UR4, UR7, UR4, URZ ;  /* 0x00000004070472a5 */ /* 0x000fc8000f8e003f */
[----:B------:R-:W-:Y:S02]  /*2d40*/  @UP0 USHF.R.U32.HI UR7, URZ, UR11, UR5 ;  /* 0x0000000b3f070299 */ /* 0x000fe40008011605 */
[----:B------:R-:W-:Y:S02]  /*2d50*/  USHF.R.U32.HI UR11, URZ, 0x10, UR9 ;  /* 0x000000103f0b7899 */ /* 0x000fe40008011609 */
[----:B------:R-:W-:Y:S02]  /*2d60*/  UIADD3 UR7, UR8, UR7, URZ ;  /* 0x0000000708077290 */ /* 0x000fe4000fffe03f */
[----:B------:R-:W-:Y:S02]  /*2d70*/  UISETP.NE.AND UP1, UPT, UR11, URZ, UPT ;  /* 0x0000003f0b00728c */ /* 0x000fe4000bf25270 */
[----:B------:R-:W-:-:S04]  /*2d80*/  USHF.R.S32.HI UR4, URZ, 0x1f, UR7 ;  /* 0x0000001f3f047899 */ /* 0x000fc80008011407 */
[----:B------:R-:W-:-:S04]  /*2d90*/  ULEA.HI UR4, UR4, UR7, URZ, 0x6 ;  /* 0x0000000704047291 */ /* 0x000fc8000f8f303f */
[----:B------:R-:W-:Y:S01]  /*2da0*/  USHF.R.S32.HI UR4, URZ, 0x6, UR4 ;  /* 0x000000063f047899 */ /* 0x000fe20008011404 */
[----:B------:R-:W-:-:S03]  /*2db0*/  @!UP1 ULDC UR11, c[0x0][0x9f0] ;  /* 0x00027c00000b9ab9 */ /* 0x000fc60000000800 */
[----:B------:R-:W-:-:S04]  /*2dc0*/  UISETP.LT.AND UP0, UPT, UR6, UR4, UPT ;  /* 0x000000040600728c */ /* 0x000fc8000bf01270 */
[----:B------:R-:W-:-:S03]  /*2dd0*/  USEL UR10, UR6, UR4, UP0 ;  /* 0x00000004060a7287 */ /* 0x000fc60008000000 */
[----:B------:R-:W-:Y:S01]  /*2de0*/  UMOV UR4, URZ ;  /* 0x0000003f00047c82 */ /* 0x000fe20008000000 */
[----:B------:R-:W-:-:S06]  /*2df0*/  UISETP.GE.AND UP0, UPT, UR10, 0x1, UPT ;  /* 0x000000010a00788c */ /* 0x000fcc000bf06270 */
[----:B------:R-:W-:-:S13]  /*2e00*/  PLOP3.LUT P0, PT, PT, PT, UP0, 0x80, 0x0 ;  /* 0x000000000000781c */ /* 0x000fda0003f0f008 */
[----:B------:R-:W-:Y:S05]  /*2e10*/  @!P0 BRA `(.L_x_7191) ;  /* 0x0000000000848947 */ /* 0x000fea0003800000 */
[----:B------:R-:W-:Y:S01]  /*2e20*/  IMAD.U32 R3, RZ, RZ, UR11 ;  /* 0x0000000bff037e24 */ /* 0x000fe2000f8e00ff */
[----:B------:R-:W-:Y:S01]  /*2e30*/  UIADD3 UR6, UR11, -0x1, UR10 ;  /* 0xffffffff0b067890 */ /* 0x000fe2000fffe00a */
[----:B------:R-:W-:-:S03]  /*2e40*/  UMOV UR4, URZ ;  /* 0x0000003f00047c82 */ /* 0x000fc60008000000 */
[-C--:B------:R-:W-:Y:S02]  /*2e50*/  IABS R0, R3.reuse ;  /* 0x0000000300007213 */ /* 0x080fe40000000000 */
[----:B------:R-:W-:Y:S01]  /*2e60*/  MOV R4, UR6 ;  /* 0x0000000600047c02 */ /* 0x000fe20008000f00 */
[----:B------:R-:W-:Y:S01]  /*2e70*/  ULOP3.LUT UR6, UR6, UR11, URZ, 0x3c, !UPT ;  /* 0x0000000b06067292 */ /* 0x000fe2000f8e3c3f */
[----:B------:R-:W-:Y:S02]  /*2e80*/  R2UR UR9, R0 ;  /* 0x00000000000972ca */ /* 0x000fe400000e0000 */
[----:B------:R-:W-:Y:S02]  /*2e90*/  IABS R4, R4 ;  /* 0x0000000400047213 */ /* 0x000fe40000000000 */
[----:B------:R-:W-:-:S03]  /*2ea0*/  IABS R5, R3 ;  /* 0x0000000300057213 */ /* 0x000fc60000000000 */
        /* <DEDUP_REMOVED lines=24> */
.L_x_7191:
[----:B------:R-:W-:Y:S01]  /*3030*/  UIMAD UR40, UR40, UR4, URZ ;  /* 0x00000004282872a4 */ /* 0x000fe2000f8e023f */
[----:B------:R-:W-:Y:S01]  /*3040*/  IMAD.U32 R0, RZ, RZ, UR10 ;  /* 0x0000000aff007e24 */ /* 0x000fe2000f8e00ff */
[----:B------:R-:W-:Y:S01]  /*3050*/  MOV R3, UR4 ;  /* 0x0000000400037c02 */ /* 0x000fe20008000f00 */
[----:B------:R-:W-:Y:S01]  /*3060*/  IMAD.MOV.U32 R6, RZ, RZ, RZ ;  /* 0x000000ffff067224 */ /* 0x000fe200078e00ff */
[----:B------:R-:W-:Y:S01]  /*3070*/  PLOP3.LUT P0, PT, PT, PT, PT, 0x80, 0x0 ;  /* 0x000000000000781c */ /* 0x000fe20003f0f070 */
[----:B------:R-:W-:Y:S01]  /*3080*/  IMAD.MOV.U32 R5, RZ, RZ, RZ ;  /* 0x000000ffff057224 */ /* 0x000fe200078e00ff */
[----:B------:R-:W-:Y:S02]  /*3090*/  VIADDMNMX R0, R3, UR40, R0, PT ;  /* 0x0000002803007c46 */ /* 0x000fe4000b800100 */
[----:B------:R-:W-:Y:S02]  /*30a0*/  CS2R R150, SRZ ;  /* 0x0000000000967805 */ /* 0x000fe4000001ff00 */
        /* <DEDUP_REMOVED lines=92> */
[----:B------:R-:W-:Y:S01]  /*3670*/  MOV R5, UR5 ;  /* 0x0000000500057c02 */ /* 0x000fe20008000f00 */
[----:B------:R-:W-:Y:S01]  /*3680*/  ULDC.64 UR4, c[0x4][0x120] ;  /* 0x0100480000047ab9 */ /* 0x000fe20000000a00 */
[----:B------:R-:W-:Y:S01]  /*3690*/  MOV R10, UR6 ;  /* 0x00000006000a7c02 */ /* 0x000fe20008000f00 */
[----:B------:R-:W-:Y:S01]  /*36a0*/  IMAD.U32 R6, RZ, RZ, UR4 ;  /* 0x00000004ff067e24 */ /* 0x000fe2000f8e00ff */
[----:B------:R-:W-:Y:S01]  /*36b0*/  MOV R12, 0x1 ;  /* 0x00000001000c7802 */ /* 0x000fe20000000f00 */
[----:B------:R-:W-:-:S02]  /*36c0*/  IMAD.U32 R7, RZ, RZ, UR5 ;  /* 0x00000005ff077e24 */ /* 0x000fc4000f8e00ff */
[----:B------:R-:W-:Y:S02]  /*36d0*/  IMAD.U32 R11, RZ, RZ, UR7 ;  /* 0x00000007ff0b7e24 */ /* 0x000fe4000f8e00ff */
[----:B------:R-:W-:Y:S02]  /*36e0*/  IMAD.MOV.U32 R8, RZ, RZ, 0x70 ;  /* 0x00000070ff087424 */ /* 0x000fe400078e00ff */
[----:B0-----:R-:W-:-:S07]  /*36f0*/  IMAD.MOV.U32 R13, RZ, RZ, RZ ;  /* 0x000000ffff0d7224 */ /* 0x001fce00078e00ff */
[----:B------:R-:W-:-:S07]  /*3700*/  LEPC R20, `(.L_x_7192) ;  /* 0x000000001014794e */ /* 0x000fce0000000000 */
[----:B-1----:R-:W-:Y:S05]  /*3710*/  CALL.ABS.NOINC R2 ;  /* 0x0000000002007343 */ /* 0x002fea0003c00000 */
.L_x_7192:
        /* <DEDUP_REMOVED lines=11> */
.L_x_7327:
[----:B------:R-:W-:Y:S01]  /*37d0*/  ULOP3.LUT UR4, UR42, 0x1, URZ, 0xfc, !UPT ;  /* 0x000000012a047892 */ /* 0x000fe2000f8efc3f */
[----:B0-----:R-:W-:Y:S02]  /*37e0*/  LOP3.LUT R0, R5, 0x7ffffffc, RZ, 0xc0, !PT ;  /* 0x7ffffffc05007812 */ /* 0x001fe400078ec0ff */
[----:B------:R-:W-:Y:S02]  /*37f0*/  LEA.HI R7, R7, R6, RZ, 0x3 ;  /* 0x0000000607077211 */ /* 0x000fe400078f18ff */
[----:B------:R-:W-:Y:S01]  /*3800*/  IADD3 R2, -R2, R19, RZ ;  /* 0x0000001302027210 */ /* 0x000fe20007ffe1ff */
[----:B------:R-:W-:Y:S01]  /*3810*/  IMAD.U32 R5, RZ, RZ, UR4 ;  /* 0x00000004ff057e24 */ /* 0x000fe2000f8e00ff */
[----:B------:R-:W-:Y:S01]  /*3820*/  LOP3.LUT R7, R7, 0xfffffff8, RZ, 0xc0, !PT ;  /* 0xfffffff807077812 */ /* 0x000fe200078ec0ff */
[----:B------:R-:W-:Y:S01]  /*3830*/  IMAD.IADD R0, R3, 0x1, -R0 ;  /* 0x0000000103007824 */ /* 0x000fe200078e0a00 */
[----:B------:R-:W-:Y:S02]  /*3840*/  LEA.HI R3, R4, R3, RZ, 0x5 ;  /* 0x0000000304037211 */ /* 0x000fe400078f28ff */
[----:B------:R-:W-:Y:S01]  /*3850*/  ISETP.NE.AND P0, PT, R5, 0x3, PT ;  /* 0x000000030500780c */ /* 0x000fe20003f05270 */
[----:B------:R-:W-:Y:S01]  /*3860*/  IMAD.SHL.U32 R11, R0, 0x2, RZ ;  /* 0x00000002000b7824 */ /* 0x000fe200078e00ff */
[----:B------:R-:W-:-:S02]  /*3870*/  IADD3 R7, R6, -R7, RZ ;  /* 0x8000000706077210 */ /* 0x000fc40007ffe0ff */
[----:B------:R-:W-:Y:S01]  /*3880*/  SHF.R.S32.HI R0, RZ, 0x5, R3 ;  /* 0x00000005ff007819 */ /* 0x000fe20000011403 */
[----:B------:R-:W-:-:S03]  /*3890*/  IMAD R2, R2, 0x100, R11 ;  /* 0x0000010002027824 */ /* 0x000fc600078e020b */
[----:B------:R-:W-:-:S05]  /*38a0*/  LEA R0, R0, R7, 0x4 ;  /* 0x0000000700007211 */ /* 0x000fca00078e20ff */
[----:B------:R-:W-:Y:S05]  /*38b0*/  @!P0 BRA `(.L_x_7194) ;  /* 0x0000000000048947 */ /* 0x000fea0003800000 */
[----:B------:R-:W-:Y:S01]  /*38c0*/  BPT.TRAP 0x1 ;  /* 0x000000040000795c */ /* 0x000fe20000300000 */
.L_x_7194:
[----:B------:R0:W1:Y:S01]  /*38d0*/  SYNCS.PHASECHK.TRANS64.TRYWAIT P2, [UR39+0x28c30], R13 ;  /* 0x028c300dff0075a7 */ /* 0x0000620008040167 */
[----:B------:R-:W-:Y:S05]  /*38e0*/  @!P0 BRA `(.L_x_7195) ;  /* 0x0000000000048947 */ /* 0x000fea0003800000 */
[----:B------:R-:W-:Y:S01]  /*38f0*/  BPT.TRAP 0x1 ;  /* 0x000000040000795c */ /* 0x000fe20000300000 */
.L_x_7195:
[----:B------:R-:W2:Y:S02]  /*3900*/  S2R R3, SR_TID.X ;  /* 0x0000000000037919 */ /* 0x000ea40000002100 */
[----:B--2---:R-:W-:-:S04]  /*3910*/  LOP3.LUT R3, R3, 0x7f, RZ, 0xc0, !PT ;  /* 0x0000007f03037812 */ /* 0x004fc800078ec0ff */
[----:B------:R-:W-:Y:S01]  /*3920*/  ISETP.NE.AND P1, PT, R3, RZ, PT ;  /* 0x000000ff0300720c */ /* 0x000fe20003f25270 */
[----:B-1----:R-:W-:-:S12]  /*3930*/  @P2 BRA `(.L_x_7196) ;  /* 0x0000000000082947 */ /* 0x002fd80003800000 */
[----:B------:R-:W1:Y:S02]  /*3940*/  SYNCS.PHASECHK.TRANS64.TRYWAIT P2, [UR39+0x28c30], R13 ;  /* 0x028c300dff0075a7 */ /* 0x000e640008040167 */
[----:B-1----:R-:W-:Y:S05]  /*3950*/  @!P2 BRA `(.L_x_7197) ;  /* 0x000000d40078a947 */ /* 0x002fea0003800000 */
.L_x_7196:
[----:B------:R-:W-:Y:S05]  /*3960*/  WARPSYNC.ALL ;  /* 0x0000000000007948 */ /* 0x000fea0003800000 */
[----:B------:R-:W-:Y:S01]  /*3970*/  UIADD3 UR4, UR39, 0x20400, URZ ;  /* 0x0002040027047890 */ /* 0x000fe2000fffe03f */
[----:B------:R-:W-:Y:S01]  /*3980*/  WARPGROUP.ARRIVE ;  /* 0x00000000000079c5 */ /* 0x000fe20000000000 */
[----:B------:R-:W-:-:S05]  /*3990*/  UIADD3 UR5, UR39, 0x22400, URZ ;  /* 0x0002240027057890 */ /* 0x000fca000fffe03f */
[----:B------:R-:W2:Y:S01]  /*39a0*/  S2R R5, SR_CTAID.X ;  /* 0x0000000000057919 */ /* 0x000ea20000002500 */
[----:B------:R-:W-:Y:S01]  /*39b0*/  USHF.R.U32.HI UR4, URZ, 0x4, UR4 ;  /* 0x000000043f047899 */ /* 0x000fe20008011604 */
[----:B------:R-:W-:Y:S01]  /*39c0*/  LEA.HI R3, R17, R16, RZ, 0x2 ;  /* 0x0000001011037211 */ /* 0x000fe200078f10ff */
[----:B------:R-:W-:Y:S02]  /*39d0*/  USHF.R.U32.HI UR5, URZ, 0x4, UR5 ;  /* 0x000000043f057899 */ /* 0x000fe40008011605 */
[----:B------:R-:W-:Y:S01]  /*39e0*/  ULOP3.LUT UR4, UR4, 0x3fff, URZ, 0xc0, !UPT ;  /* 0x00003fff04047892 */ /* 0x000fe2000f8ec03f */
[----:B------:R-:W-:Y:S01]  /*39f0*/  LOP3.LUT R3, R3, 0xfffffffc, RZ, 0xc0, !PT ;  /* 0xfffffffc03037812 */ /* 0x000fe200078ec0ff */
[----:B------:R-:W-:Y:S02]  /*3a00*/  ULOP3.LUT UR5, UR5, 0x3fff, URZ, 0xc0, !UPT ;  /* 0x00003fff05057892 */ /* 0x000fe4000f8ec03f */
[----:B------:R-:W-:Y:S02]  /*3a10*/  ULOP3.LUT UR4, UR4, 0x10000, URZ, 0xfc, !UPT ;  /* 0x0001000004047892 */ /* 0x000fe4000f8efc3f */
[----:B------:R-:W-:Y:S01]  /*3a20*/  ULOP3.LUT UR24, UR5, 0x10000, URZ, 0xfc, !UPT ;  /* 0x0001000005187892 */ /* 0x000fe2000f8efc3f */
[----:B------:R-:W-:Y:S01]  /*3a30*/  IMAD.IADD R3, R16, 0x1, -R3 ;  /* 0x0000000110037824 */ /* 0x000fe200078e0a03 */
[----:B------:R-:W-:Y:S01]  /*3a40*/  UMOV UR9, 0x40000040 ;  /* 0x4000004000097882 */ /* 0x000fe20000000000 */
[----:B------:R-:W-:Y:S01]  /*3a50*/  UMOV UR11, 0x40000040 ;  /* 0x40000040000b7882 */ /* 0x000fe20000000000 */
[----:B------:R-:W-:-:S02]  /*3a60*/  UIADD3 UR12, UR4, 0x2, URZ ;  /* 0x00000002040c7890 */ /* 0x000fc4000fffe03f */
[----:B------:R-:W-:Y:S01]  /*3a70*/  UMOV UR8, UR4 ;  /* 0x0000000400087c82 */ /* 0x000fe20008000000 */
[----:B------:R-:W-:Y:S01]  /*3a80*/  UMOV UR10, UR24 ;  /* 0x00000018000a7c82 */ /* 0x000fe20008000000 */
[----:B------:R-:W-:Y:S01]  /*3a90*/  UIADD3 UR14, UR24, 0x2, URZ ;  /* 0x00000002180e7890 */ /* 0x000fe2000fffe03f */
[----:B------:R-:W-:Y:S01]  /*3aa0*/  HGMMA.64x64x16.F32 R24, gdesc[UR8], RZ, !UPT, gsb0 ;  /* 0x00e00000081879f0 */ /* 0x000fe2000c0008ff */
[----:B------:R-:W-:Y:S01]  /*3ab0*/  UMOV UR13, 0x40000040 ;  /* 0x40000040000d7882 */ /* 0x000fe20000000000 */
[----:B------:R-:W-:Y:S01]  /*3ac0*/  UMOV UR15, 0x40000040 ;  /* 0x40000040000f7882 */ /* 0x000fe20000000000 */
[----:B------:R-:W-:Y:S01]  /*3ad0*/  UIADD3 UR16, UR4, 0x4, URZ ;  /* 0x0000000404107890 */ /* 0x000fe2000fffe03f */
[C---:B-1----:R-:W-:Y:S01]  /*3ae0*/  LEA.HI R4, R3.reuse, R3, RZ, 0x1 ;  /* 0x0000000303047211 */ /* 0x042fe200078f08ff */
[----:B------:R-:W-:Y:S01]  /*3af0*/  UIADD3 UR18, UR24, 0x4, URZ ;  /* 0x0000000418127890 */ /* 0x000fe2000fffe03f */
[----:B------:R-:W-:Y:S01]  /*3b00*/  UMOV UR17, 0x40000040 ;  /* 0x4000004000117882 */ /* 0x000fe20000000000 */
[----:B------:R-:W-:Y:S01]  /*3b10*/  UMOV UR19, 0x40000040 ;  /* 0x4000004000137882 */ /* 0x000fe20000000000 */
[----:B------:R-:W-:Y:S01]  /*3b20*/  UIADD3 UR20, UR4, 0x6, URZ ;  /* 0x0000000604147890 */ /* 0x000fe2000fffe03f */
[----:B------:R-:W-:Y:S01]  /*3b30*/  LOP3.LUT R4, R4, 0x1ffffffe, RZ, 0xc0, !PT ;  /* 0x1ffffffe04047812 */ /* 0x000fe200078ec0ff */
[----:B------:R-:W-:Y:S01]  /*3b40*/  UIADD3 UR22, UR24, 0x6, URZ ;  /* 0x0000000618167890 */ /* 0x000fe2000fffe03f */
[----:B------:R-:W-:Y:S01]  /*3b50*/  UMOV UR21, 0x40000040 ;  /* 0x4000004000157882 */ /* 0x000fe20000000000 */
[----:B------:R-:W-:Y:S01]  /*3b60*/  UMOV UR23, 0x40000040 ;  /* 0x4000004000177882 */ /* 0x000fe20000000000 */
[----:B------:R-:W-:Y:S01]  /*3b70*/  ULDC UR4, c[0x0][0x448] ;  /* 0x0001120000047ab9 */ /* 0x000fe20000000800 */
[----:B------:R-:W-:Y:S01]  /*3b80*/  IMAD.IADD R4, R3, 0x1, -R4 ;  /* 0x0000000103047824 */ /* 0x000fe200078e0a04 */
[----:B------:R-:W-:Y:S01]  /*3b90*/  UISETP.NE.AND UP0, UPT, UR4, 0x1, UPT ;  /* 0x000000010400788c */ /* 0x000fe2000bf05270 */
[----:B--2---:R-:W-:Y:S01]  /*3ba0*/  LEA R3, R5, R0, 0x6 ;  /* 0x0000000005037211 */ /* 0x004fe200078e30ff */
[----:B------:R-:W-:Y:S01]  /*3bb0*/  ULDC UR7, c[0x0][0x9d8] ;  /* 0x0002760000077ab9 */ /* 0x000fe20000000800 */
[----:B------:R-:W-:Y:S01]  /*3bc0*/  ULDC UR10, c[0x0][0x2f0] ;  /* 0x0000bc00000a7ab9 */ /* 0x000fe20000000800 */
[----:B------:R-:W-:-:S02]  /*3bd0*/  ULDC UR6, c[0x0][0x288] ;  /* 0x0000a20000067ab9 */ /* 0x000fc40000000800 */
[----:B------:R-:W-:Y:S01]  /*3be0*/  PLOP3.LUT P2, PT, PT, PT, UP0, 0x80, 0x0 ;  /* 0x000000000000781c */ /* 0x000fe20003f4f008 */
[----:B------:R-:W-:Y:S01]  /*3bf0*/  IMAD R12, R4, 0x8, R3 ;  /* 0x00000008040c7824 */ /* 0x000fe200078e0203 */
[----:B------:R-:W-:-:S03]  /*3c00*/  MOV R8, UR6 ;  /* 0x0000000600087c02 */ /* 0x000fc60008000f00 */
[----:B------:R-:W-:Y:S01]  /*3c10*/  @UP0 ULDC UR4, c[0x0][0x44c] ;  /* 0x0001130000040ab9 */ /* 0x000fe20000000800 */
[----:B------:R-:W-:-:S07]  /*3c20*/  IMAD.MOV.U32 R3, RZ, RZ, R12 ;  /* 0x000000ffff037224 */ /* 0x000fce00078e000c */
[----:B------:R-:W-:Y:S01]  /*3c30*/  @P2 IMAD.HI.U32 R4, R12, UR4, RZ ;  /* 0x000000040c042c27 */ /* 0x000fe2000f8e00ff */
[----:B------:R-:W-:-:S04]  /*3c40*/  @UP0 ULDC UR4, c[0x0][0x450] ;  /* 0x0001140000040ab9 */ /* 0x000fc80000000800 */
[----:B------:R-:W-:Y:S01]  /*3c50*/  @P2 SHF.R.U32.HI R3, RZ, UR4, R4 ;  /* 0x00000004ff032c19 */ /* 0x000fe20008011604 */
[----:B------:R-:W-:Y:S02]  /*3c60*/  UMOV UR4, 0xffffffc0 ;  /* 0xffffffc000047882 */ /* 0x000fe40000000000 */
[----:B------:R-:W-:Y:S02]  /*3c70*/  UIMAD UR4, UR41, UR4, 0x40 ;  /* 0x00000040290474a4 */ /* 0x000fe4000f8e0204 */
[----:B------:R-:W1:Y:S02]  /*3c80*/  SHFL.IDX PT, R6, R3, 0x1, 0x1c1f ;  /* 0x003c1f0003067f89 */ /* 0x000e6400000e0000 */
[----:B------:R-:W-:Y:S02]  /*3c90*/  UIADD3 UR5, UR4, 0x1, URZ ;  /* 0x0000000104057890 */ /* 0x000fe4000fffe03f */
[----:B------:R-:W-:Y:S01]  /*3ca0*/  UIMAD UR4, UR37, UR10, UR4 ;  /* 0x0000000a250472a4 */ /* 0x000fe2000f8e0204 */
[----:B------:R-:W2:Y:S01]  /*3cb0*/  SHFL.IDX PT, R3, R3, RZ, 0x1c1f ;  /* 0x001c1fff03037589 */ /* 0x000ea200000e0000 */
[----:B------:R-:W-:-:S04]  /*3cc0*/  UIMAD UR5, UR37, UR10, UR5 ;  /* 0x0000000a250572a4 */ /* 0x000fc8000f8e0205 */
[----:B------:R-:W-:Y:S02]  /*3cd0*/  IADD3 R4, -R11, UR4, RZ ;  /* 0x000000040b047c10 */ /* 0x000fe4000fffe1ff */
[----:B------:R-:W-:-:S04]  /*3ce0*/  IADD3 R5, -R8, UR5, -R11 ;  /* 0x0000000508057c10 */ /* 0x000fc8000fffe90b */
[----:B-1----:R-:W-:-:S04]  /*3cf0*/  VIADDMNMX R6, R6, R5, R4, PT ;  /* 0x0000000506067246 */ /* 0x002fc80003800104 */
[C---:B------:R-:W-:Y:S01]  /*3d00*/  ISETP.GT.AND P3, PT, R6.reuse, RZ, PT ;  /* 0x000000ff0600720c */ /* 0x040fe20003f64270 */
[----:B------:R-:W-:Y:S02]  /*3d10*/  WARPGROUP.DEPBAR.LE gsb0, 0x0 ;  /* 0x00008000000079c5 */ /* 0x000fe40000010000 */
[----:B------:R-:W-:Y:S01]  /*3d20*/  WARPGROUP.ARRIVE ;  /* 0x00000000000079c5 */ /* 0x000fe20000000000 */
[C---:B------:R-:W-:Y:S02]  /*3d30*/  ISETP.GT.AND P4, PT, R6.reuse, 0x1, PT ;  /* 0x000000010600780c */ /* 0x040fe40003f84270 */
[----:B------:R-:W-:Y:S02]  /*3d40*/  ISETP.GT.AND P5, PT, R6, 0x8, PT ;  /* 0x000000080600780c */ /* 0x000fe40003fa4270 */
[----:B--2---:R-:W-:Y:S01]  /*3d50*/  VIADDMNMX R5, R3, R5, R4, PT ;  /* 0x0000000503057246 */ /* 0x004fe20003800104 */
[----:B------:R-:W-:Y:S03]  /*3d60*/  HGMMA.64x64x16.F32 R24, gdesc[UR12], R24, gsb0 ;  /* 0x00e000000c1879f0 */ /* 0x000fe60008000818 */
[----:B------:R-:W-:Y:S01]  /*3d70*/  ISETP.GT.AND P6, PT, R5, 0x20, PT ;  /* 0x000000200500780c */ /* 0x000fe20003fc4270 */
[----:B------:R-:W-:-:S02]  /*3d80*/  WARPGROUP.DEPBAR.LE gsb0, 0x0 ;  /* 0x00008000000079c5 */ /* 0x000fc40000010000 */
        /* <DEDUP_REMOVED lines=29> */
[----:B-1----:R-:W-:Y:S01]  /*3f60*/  FSEL R26, R26, -INF , P3 ;  /* 0xff8000001a1a7808 */ /* 0x002fe20001800000 */
[----:B------:R-:W-:Y:S01]  /*3f70*/  FMUL.FTZ R32, R32, UR7 ;  /* 0x0000000720207c20 */ /* 0x000fe20008410000 */
[----:B------:R-:W-:Y:S01]  /*3f80*/  ISETP.GT.AND P3, PT, R6, 0x9, PT ;  /* 0x000000090600780c */ /* 0x000fe20003f64270 */
        /* <DEDUP_REMOVED lines=9> */
[----:B------:R-:W-:Y:S01]  /*4020*/  FMNMX.FTZ R7, R26, R27, !PT ;  /* 0x0000001b1a077209 */ /* 0x000fe20007810000 */
[----:B------:R-:W-:Y:S01]  /*4030*/  FMUL.FTZ R45, R45, UR7 ;  /* 0x000000072d2d7c20 */ /* 0x000fe20008410000 */
[----:B------:R-:W-:Y:S01]  /*4040*/  FMUL.FTZ R48, R48, UR7 ;  /* 0x0000000730307c20 */ /* 0x000fe20008410000 */
[----:B------:R-:W2:Y:S01]  /*4050*/  MUFU.TANH R34, R34 ;  /* 0x0000002200227308 */ /* 0x000ea20000002400 */
[----:B---3--:R-:W-:Y:S01]  /*4060*/  FSEL R30, R30, -INF , P5 ;  /* 0xff8000001e1e7808 */ /* 0x008fe20002800000 */
[----:B------:R-:W-:Y:S01]  /*4070*/  FMUL.FTZ R49, R49, UR7 ;  /* 0x0000000731317c20 */ /* 0x000fe20008410000 */
[----:B------:R-:W-:Y:S01]  /*4080*/  ISETP.GT.AND P5, PT, R5, 0x8, PT ;  /* 0x000000080500780c */ /* 0x000fe20003fa4270 */
[----:B------:R-:W-:Y:S01]  /*4090*/  FMUL.FTZ R52, R52, UR7 ;  /* 0x0000000734347c20 */ /* 0x000fe20008410000 */
[----:B------:R-:W-:Y:S01]  /*40a0*/  FMNMX.FTZ R8, R30, R7, !PT ;  /* 0x000000071e087209 */ /* 0x000fe20007810000 */
[----:B------:R-:W-:Y:S01]  /*40b0*/  FMUL.FTZ R53, R53, UR7 ;  /* 0x0000000735357c20 */ /* 0x000fe20008410000 */
[----:B------:R-:W-:Y:S01]  /*40c0*/  ULDC UR7, c[0x0][0x988] ;  /* 0x0002620000077ab9 */ /* 0x000fe20000000800 */
[----:B------:R-:W3:Y:S01]  /*40d0*/  MUFU.TANH R35, R35 ;  /* 0x0000002300237308 */ /* 0x000ee20000002400 */
[----:B-1----:R-:W-:-:S02]  /*40e0*/  FSEL R31, R31, -INF , P3 ;  /* 0xff8000001f1f7808 */ /* 0x002fc40001800000 */
[----:B------:R-:W-:Y:S02]  /*40f0*/  ISETP.GT.AND P3, PT, R6, 0x11, PT ;  /* 0x000000110600780c */ /* 0x000fe40003f64270 */
[----:B------:R-:W-:-:S03]  /*4100*/  FMNMX.FTZ R7, R31, R8, !PT ;  /* 0x000000081f077209 */ /* 0x000fc60007810000 */
[----:B------:R-:W1:Y:S01]  /*4110*/  MUFU.TANH R38, R38 ;  /* 0x0000002600267308 */ /* 0x000e620000002400 */
[----:B--2---:R-:W-:Y:S02]  /*4120*/  FSEL R34, R34, -INF , P4 ;  /* 0xff80000022227808 */ /* 0x004fe40002000000 */
[----:B------:R-:W-:Y:S02]  /*4130*/  ISETP.GT.AND P4, PT, R6, 0x18, PT ;  /* 0x000000180600780c */ /* 0x000fe40003f84270 */
[----:B------:R-:W-:-:S03]  /*4140*/  FMNMX.FTZ R8, R34, R7, !PT ;  /* 0x0000000722087209 */ /* 0x000fc60007810000 */
[----:B------:R-:W2:Y:S01]  /*4150*/  MUFU.TANH R39, R39 ;  /* 0x0000002700277308 */ /* 0x000ea20000002400 */
[----:B---3--:R-:W-:Y:S02]  /*4160*/  FSEL R35, R35, -INF , P3 ;  /* 0xff80000023237808 */ /* 0x008fe40001800000 */
[----:B------:R-:W-:Y:S02]  /*4170*/  ISETP.GT.AND P3, PT, R6, 0x19, PT ;  /* 0x000000190600780c */ /* 0x000fe40003f64270 */
[----:B------:R-:W-:-:S03]  /*4180*/  FMNMX.FTZ R7, R35, R8, !PT ;  /* 0x0000000823077209 */ /* 0x000fc60007810000 */
[----:B------:R-:W3:Y:S01]  /*4190*/  MUFU.TANH R42, R42 ;  /* 0x0000002a002a7308 */ /* 0x000ee20000002400 */
        /* <DEDUP_REMOVED lines=37> */
[----:B------:R-:W-:Y:S02]  /*43f0*/  ISETP.GT.AND P3, PT, R5, RZ, PT ;  /* 0x000000ff0500720c */ /* 0x000fe40003f64270 */
[----:B------:R-:W-:-:S03]  /*4400*/  FMNMX.FTZ R6, R55, R6, !PT ;  /* 0x0000000637067209 */ /* 0x000fc60007810000 */
[----:B------:R-:W-:Y:S02]  /*4410*/  MUFU.TANH R28, R28 ;  /* 0x0000001c001c7308 */ /* 0x000fe40000002400 */
[----:B------:R-:W1:Y:S06]  /*4420*/  SHFL.BFLY PT, R7, R6, 0x2, 0x1f ;  /* 0x0c401f0006077f89 */ /* 0x000e6c00000e0000 */
[----:B------:R-:W-:Y:S08]  /*4430*/  MUFU.TANH R29, R29 ;  /* 0x0000001d001d7308 */ /* 0x000ff00000002400 */
[----:B------:R-:W4:Y:S08]  /*4440*/  MUFU.TANH R10, R32 ;  /* 0x00000020000a7308 */ /* 0x000f300000002400 */
[----:B------:R-:W-:Y:S01]  /*4450*/  MUFU.TANH R33, R33 ;  /* 0x0000002100217308 */ /* 0x000fe20000002400 */
[----:B-1----:R-:W-:-:S02]  /*4460*/  FMNMX.FTZ R8, R6, R7, !PT ;  /* 0x0000000706087209 */ /* 0x002fc40007810000 */
[----:B--2---:R-:W-:Y:S02]  /*4470*/  FSEL R6, R24, -INF , P3 ;  /* 0xff80000018067808 */ /* 0x004fe40001800000 */
[----:B---3--:R-:W-:Y:S01]  /*4480*/  FSEL R7, R25, -INF , P4 ;  /* 0xff80000019077808 */ /* 0x008fe20002000000 */
[----:B------:R-:W1:Y:S02]  /*4490*/  SHFL.BFLY PT, R9, R8, 0x1, 0x1f ;  /* 0x0c201f0008097f89 */ /* 0x000e6400000e0000 */
[----:B------:R-:W2:Y:S01]  /*44a0*/  MUFU.TANH R15, R36 ;  /* 0x00000024000f7308 */ /* 0x000ea20000002400 */
[C---:B------:R-:W-:Y:S02]  /*44b0*/  ISETP.GT.AND P3, PT, R5.reuse, 0x9, PT ;  /* 0x000000090500780c */ /* 0x040fe40003f64270 */
[----:B------:R-:W-:Y:S02]  /*44c0*/  FMNMX.FTZ R3, R6, R7, !PT ;  /* 0x0000000706037209 */ /* 0x000fe40007810000 */
[----:B------:R-:W-:-:S03]  /*44d0*/  ISETP.GT.AND P4, PT, R5, 0x10, PT ;  /* 0x000000100500780c */ /* 0x000fc60003f84270 */
[----:B------:R-:W3:Y:S01]  /*44e0*/  MUFU.TANH R18, R37 ;  /* 0x0000002500127308 */ /* 0x000ee20000002400 */
[----:B----4-:R-:W-:Y:S02]  /*44f0*/  FSEL R10, R10, -INF , P4 ;  /* 0xff8000000a0a7808 */ /* 0x010fe40002000000 */
[----:B------:R-:W-:-:S05]  /*4500*/  ISETP.GT.AND P4, PT, R5, 0x18, PT ;  /* 0x000000180500780c */ /* 0x000fca0003f84270 */
[----:B------:R-:W4:Y:S01]  /*4510*/  MUFU.TANH R19, R40 ;  /* 0x0000002800137308 */ /* 0x000f220000002400 */
[----:B--2---:R-:W-:Y:S02]  /*4520*/  FSEL R15, R15, -INF , P4 ;  /* 0xff8000000f0f7808 */ /* 0x004fe40002000000 */
[----:B------:R-:W-:Y:S02]  /*4530*/  ISETP.GT.AND P4, PT, R5, 0x28, PT ;  /* 0x000000280500780c */ /* 0x000fe40003f84270 */
[----:B-1----:R-:W-:-:S03]  /*4540*/  FMNMX.FTZ R4, R8, R9, !PT ;  /* 0x0000000908047209 */ /* 0x002fc60007810000 */
[----:B------:R-:W1:Y:S01]  /*4550*/  MUFU.TANH R41, R41 ;  /* 0x0000002900297308 */ /* 0x000e620000002400 */
[----:B------:R-:W-:Y:S02]  /*4560*/  FSEL R8, R28, -INF , P5 ;  /* 0xff8000001c087808 */ /* 0x000fe40002800000 */
[----:B------:R-:W-:Y:S02]  /*4570*/  FSEL R9, R29, -INF , P3 ;  /* 0xff8000001d097808 */ /* 0x000fe40001800000 */
[----:B------:R-:W-:Y:S02]  /*4580*/  FMNMX.FTZ R14, R8, R3, !PT ;  /* 0x00000003080e7209 */ /* 0x000fe40007810000 */
[----:B------:R-:W-:Y:S01]  /*4590*/  ISETP.GT.AND P3, PT, R5, 0x11, PT ;  /* 0x000000110500780c */ /* 0x000fe20003f64270 */
[----:B------:R-:W2:Y:S01]  /*45a0*/  MUFU.TANH R21, R44 ;  /* 0x0000002c00157308 */ /* 0x000ea20000002400 */
[----:B------:R-:W-:Y:S02]  /*45b0*/  FMNMX.FTZ R3, R9, R14, !PT ;  /* 0x0000000e09037209 */ /* 0x000fe40007810000 */
[----:B------:R-:W-:-:S02]  /*45c0*/  FSEL R14, R33, -INF , P3 ;  /* 0xff800000210e7808 */ /* 0x000fc40001800000 */
[----:B------:R-:W-:Y:S02]  /*45d0*/  FMNMX.FTZ R3, R10, R3, !PT ;  /* 0x000000030a037209 */ /* 0x000fe40007810000 */
[----:B------:R-:W-:Y:S01]  /*45e0*/  ISETP.GT.AND P3, PT, R5, 0x19, PT ;  /* 0x000000190500780c */ /* 0x000fe20003f64270 */
[----:B------:R-:W5:Y:S01]  /*45f0*/  MUFU.TANH R45, R45 ;  /* 0x0000002d002d7308 */ /* 0x000f620000002400 */
[----:B------:R-:W-:Y:S02]  /*4600*/  FMNMX.FTZ R20, R14, R3, !PT ;  /* 0x000000030e147209 */ /* 0x000fe40007810000 */
[----:B---3--:R-:W-:Y:S02]  /*4610*/  FSEL R18, R18, -INF , P3 ;  /* 0xff80000012127808 */ /* 0x008fe40001800000 */
[----:B------:R-:W-:Y:S02]  /*4620*/  FMNMX.FTZ R3, R15, R20, !PT ;  /* 0x000000140f037209 */ /* 0x000fe40007810000 */
[----:B------:R-:W-:Y:S01]  /*4630*/  ISETP.GT.AND P5, PT, R5, 0x21, PT ;  /* 0x000000210500780c */ /* 0x000fe20003fa4270 */
[----:B------:R-:W3:Y:S01]  /*4640*/  MUFU.TANH R23, R48 ;  /* 0x0000003000177308 */ /* 0x000ee20000002400 */
[----:B----4-:R-:W-:-:S02]  /*4650*/  FSEL R19, R19, -INF , P6 ;  /* 0xff80000013137808 */ /* 0x010fc40003000000 */
[----:B------:R-:W-:Y:S02]  /*4660*/  FMNMX.FTZ R22, R18, R3, !PT ;  /* 0x0000000312167209 */ /* 0x000fe40007810000 */
[----:B-1----:R-:W-:Y:S02]  /*4670*/  FSEL R20, R41, -INF , P5 ;  /* 0xff80000029147808 */ /* 0x002fe40002800000 */
[----:B------:R-:W-:Y:S01]  /*4680*/  FMNMX.FTZ R3, R19, R22, !PT ;  /* 0x0000001613037209 */ /* 0x000fe20007810000 */
[----:B------:R-:W1:Y:S01]  /*4690*/  MUFU.TANH R49, R49 ;  /* 0x0000003100317308 */ /* 0x000e620000002400 */
[C---:B------:R-:W-:Y:S01]  /*46a0*/  FMUL.FTZ R22, R4.reuse, UR7 ;  /* 0x0000000704167c20 */ /* 0x040fe20008410000 */
[----:B------:R-:W-:Y:S02]  /*46b0*/  FSETP.NEU.FTZ.AND P5, PT, R4, -INF , PT ;  /* 0xff8000000400780b */ /* 0x000fe40003fbd000 */
[----:B------:R-:W-:Y:S02]  /*46c0*/  ISETP.GT.AND P3, PT, R5, 0x29, PT ;  /* 0x000000290500780c */ /* 0x000fe40003f64270 */
[----:B--2---:R-:W-:-:S02]  /*46d0*/  FSEL R21, R21, -INF , P4 ;  /* 0xff80000015157808 */ /* 0x004fc40002000000 */
[----:B------:R-:W2:Y:S01]  /*46e0*/  MUFU.TANH R25, R52 ;  /* 0x0000003400197308 */ /* 0x000ea20000002400 */
[----:B------:R-:W-:Y:S02]  /*46f0*/  FMNMX.FTZ R24, R20, R3, !PT ;  /* 0x0000000314187209 */ /* 0x000fe40007810000 */
[----:B------:R-:W-:Y:S02]  /*4700*/  FSEL R29, R22, RZ, P5 ;  /* 0x000000ff161d7208 */ /* 0x000fe40002800000 */
[----:B------:R-:W-:Y:S02]  /*4710*/  ISETP.GT.AND P6, PT, R5, 0x30, PT ;  /* 0x000000300500780c */ /* 0x000fe40003fc4270 */
[----:B-----5:R-:W-:Y:S01]  /*4720*/  FSEL R22, R45, -INF , P3 ;  /* 0xff8000002d167808 */ /* 0x020fe20001800000 */
[----:B------:R-:W4:Y:S01]  /*4730*/  MUFU.TANH R53, R53 ;  /* 0x0000003500357308 */ /* 0x000f220000002400 */
[----:B------:R-:W-:Y:S01]  /*4740*/  FMNMX.FTZ R3, R21, R24, !PT ;  /* 0x0000001815037209 */ /* 0x000fe20007810000 */
[--C-:B------:R-:W-:Y:S01]  /*4750*/  FFMA.FTZ R32, R26, UR7, -R29.reuse ;  /* 0x000000071a207c23 */ /* 0x100fe2000801081d */
[----:B------:R-:W-:Y:S01]  /*4760*/  ISETP.GT.AND P3, PT, R5, 0x31, PT ;  /* 0x000000310500780c */ /* 0x000fe20003f64270 */
[--C-:B------:R-:W-:Y:S01]  /*4770*/  FFMA.FTZ R27, R27, UR7, -R29.reuse ;  /* 0x000000071b1b7c23 */ /* 0x100fe2000801081d */
[----:B---3--:R-:W-:Y:S01]  /*4780*/  FSEL R23, R23, -INF , P6 ;  /* 0xff80000017177808 */ /* 0x008fe20003000000 */
[--C-:B------:R-:W-:Y:S01]  /*4790*/  FFMA.FTZ R30, R30, UR7, -R29.reuse ;  /* 0x000000071e1e7c23 */ /* 0x100fe2000801081d */
[----:B------:R-:W-:Y:S01]  /*47a0*/  FMNMX.FTZ R26, R22, R3, !PT ;  /* 0x00000003161a7209 */ /* 0x000fe20007810000 */
[----:B------:R-:W-:Y:S01]  /*47b0*/  MUFU.EX2 R161, R27 ;  /* 0x0000001b00a17308 */ /* 0x000fe20000000800 */
[----:B------:R-:W-:Y:S01]  /*47c0*/  ISETP.GT.AND P4, PT, R5, 0x38, PT ;  /* 0x000000380500780c */ /* 0x000fe20003f84270 */
[--C-:B------:R-:W-:Y:S01]  /*47d0*/  FFMA.FTZ R31, R31, UR7, -R29.reuse ;  /* 0x000000071f1f7c23 */ /* 0x100fe2000801081d */
[----:B-1----:R-:W-:Y:S01]  /*47e0*/  FSEL R24, R49, -INF , P3 ;  /* 0xff80000031187808 */ /* 0x002fe20001800000 */
[--C-:B------:R-:W-:Y:S01]  /*47f0*/  FFMA.FTZ R34, R34, UR7, -R29.reuse ;  /* 0x0000000722227c23 */ /* 0x100fe2000801081d */
[----:B------:R-:W-:Y:S01]  /*4800*/  FMNMX.FTZ R3, R23, R26, !PT ;  /* 0x0000001a17037209 */ /* 0x000fe20007810000 */
[--C-:B------:R-:W-:Y:S01]  /*4810*/  FFMA.FTZ R35, R35, UR7, -R29.reuse ;  /* 0x0000000723237c23 */ /* 0x100fe2000801081d */
[----:B------:R-:W-:Y:S01]  /*4820*/  ISETP.GT.AND P3, PT, R5, 0x39, PT ;  /* 0x000000390500780c */ /* 0x000fe20003f64270 */
[----:B------:R-:W-:Y:S01]  /*4830*/  MUFU.EX2 R32, R32 ;  /* 0x0000002000207308 */ /* 0x000fe20000000800 */
[----:B--2---:R-:W-:Y:S01]  /*4840*/  FSEL R25, R25, -INF , P4 ;  /* 0xff80000019197808 */ /* 0x004fe20002000000 */
[--C-:B------:R-:W-:Y:S01]  /*4850*/  FFMA.FTZ R38, R38, UR7, -R29.reuse ;  /* 0x0000000726267c23 */ /* 0x100fe2000801081d */
[----:B------:R-:W-:Y:S01]  /*4860*/  FMNMX.FTZ R28, R24, R3, !PT ;  /* 0x00000003181c7209 */ /* 0x000fe20007810000 */
[--C-:B------:R-:W-:Y:S01]  /*4870*/  FFMA.FTZ R39, R39, UR7, -R29.reuse ;  /* 0x0000000727277c23 */ /* 0x100fe2000801081d */
[----:B----4-:R-:W-:Y:S01]  /*4880*/  FSEL R26, R53, -INF , P3 ;  /* 0xff800000351a7808 */ /* 0x010fe20001800000 */
        /* <DEDUP_REMOVED lines=10> */
[----:B------:R-:W1:Y:S01]  /*4930*/  SHFL.BFLY PT, R28, R3, 0x2, 0x1f ;  /* 0x0c401f00031c7f89 */ /* 0x000e6200000e0000 */
[----:B------:R-:W-:Y:S01]  /*4940*/  MUFU.EX2 R163, R31 ;  /* 0x0000001f00a37308 */ /* 0x000fe20000000800 */
[----:B------:R-:W-:-:S07]  /*4950*/  FFMA.FTZ R55, R55, UR7, -R29 ;  /* 0x0000000737377c23 */ /* 0x000fce000801081d */
[----:B------:R-:W-:Y:S08]  /*4960*/  MUFU.EX2 R34, R34 ;  /* 0x0000002200227308 */ /* 0x000ff00000000800 */
[----:B------:R-:W2:Y:S01]  /*4970*/  MUFU.EX2 R35, R35 ;  /* 0x0000002300237308 */ /* 0x000ea20000000800 */
[----:B-1----:R-:W-:-:S07]  /*4980*/  FMNMX.FTZ R28, R3, R28, !PT ;  /* 0x0000001c031c7209 */ /* 0x002fce0007810000 */
[----:B------:R-:W-:Y:S01]  /*4990*/  MUFU.EX2 R38, R38 ;  /* 0x0000002600267308 */ /* 0x000fe20000000800 */
[----:B------:R-:W1:Y:S07]  /*49a0*/  SHFL.BFLY PT, R3, R28, 0x1, 0x1f ;  /* 0x0c201f001c037f89 */ /* 0x000e6e00000e0000 */
[----:B------:R-:W3:Y:S01]  /*49b0*/  MUFU.EX2 R39, R39 ;  /* 0x0000002700277308 */ /* 0x000ee20000000800 */
[----:B--2---:R-:W-:-:S07]  /*49c0*/  F2FP.F16.F32.PACK_AB R157, R35, R34 ;  /* 0x00000022239d723e */ /* 0x004fce00000000ff */
[----:B------:R-:W-:Y:S08]  /*49d0*/  MUFU.EX2 R42, R42 ;  /* 0x0000002a002a7308 */ /* 0x000ff00000000800 */
[----:B------:R-:W-:Y:S01]  /*49e0*/  MUFU.EX2 R43, R43 ;  /* 0x0000002b002b7308 */ /* 0x000fe20000000800 */
[----:B---3--:R-:W-:Y:S02]  /*49f0*/  F2FP.F16.F32.PACK_AB R159, R39, R38 ;  /* 0x00000026279f723e */ /* 0x008fe400000000ff */
[----:B-1----:R-:W-:-:S04]  /*4a00*/  FMNMX.FTZ R3, R28, R3, !PT ;  /* 0x000000031c037209 */ /* 0x002fc80007810000 */
[C---:B------:R-:W-:Y:S01]  /*4a10*/  FSETP.NEU.FTZ.AND P3, PT, R3.reuse, -INF , PT ;  /* 0xff8000000300780b */ /* 0x040fe20003f7d000 */
[----:B------:R-:W-:Y:S01]  /*4a20*/  FMUL.FTZ R5, R3, UR7 ;  /* 0x0000000703057c20 */ /* 0x000fe20008410000 */
[----:B------:R-:W-:Y:S04]  /*4a30*/  MUFU.EX2 R46, R46 ;  /* 0x0000002e002e7308 */ /* 0x000fe80000000800 */
[----:B------:R-:W-:Y:S02]  /*4a40*/  FSEL R27, R5, RZ, P3 ;  /* 0x000000ff051b7208 */ /* 0x000fe40001800000 */
[-C--:B------:R-:W-:Y:S02]  /*4a50*/  LEA.HI R5, R17, R16.reuse, RZ, 0x4 ;  /* 0x0000001011057211 */ /* 0x080fe400078f20ff */
[----:B------:R-:W1:Y:S01]  /*4a60*/  MUFU.EX2 R47, R47 ;  /* 0x0000002f002f7308 */ /* 0x000e620000000800 */
[--C-:B------:R-:W-:Y:S01]  /*4a70*/  FFMA.FTZ R28, R7, UR7, -R27.reuse ;  /* 0x00000007071c7c23 */ /* 0x100fe2000801081b */
[----:B------:R-:W-:Y:S01]  /*4a80*/  LOP3.LUT R7, R5, 0xfffffff0, RZ, 0xc0, !PT ;  /* 0xfffffff005077812 */ /* 0x000fe200078ec0ff */
[--C-:B------:R-:W-:Y:S01]  /*4a90*/  FFMA.FTZ R6, R6, UR7, -R27.reuse ;  /* 0x0000000706067c23 */ /* 0x100fe2000801081b */
[--C-:B------:R-:W-:Y:S01]  /*4aa0*/  FFMA.FTZ R8, R8, UR7, -R27.reuse ;  /* 0x0000000708087c23 */ /* 0x100fe2000801081b */
[--C-:B------:R-:W-:Y:S01]  /*4ab0*/  FFMA.FTZ R10, R10, UR7, -R27.reuse ;  /* 0x000000070a0a7c23 */ /* 0x100fe2000801081b */
[----:B------:R-:W-:Y:S01]  /*4ac0*/  FFMA.FTZ R14, R14, UR7, -R27 ;  /* 0x000000070e0e7c23 */ /* 0x000fe2000801081b */
[----:B------:R-:W-:Y:S01]  /*4ad0*/  IMAD.IADD R7, R16, 0x1, -R7 ;  /* 0x0000000110077824 */ /* 0x000fe200078e0a07 */
[----:B------:R2:W-:Y:S01]  /*4ae0*/  MUFU.EX2 R160, R6 ;  /* 0x0000000600a07308 */ /* 0x0005e20000000800 */
[--C-:B------:R-:W-:Y:S01]  /*4af0*/  FFMA.FTZ R9, R9, UR7, -R27.reuse ;  /* 0x0000000709097c23 */ /* 0x100fe2000801081b */
[--C-:B------:R-:W-:Y:S01]  /*4b00*/  FFMA.FTZ R15, R15, UR7, -R27.reuse ;  /* 0x000000070f0f7c23 */ /* 0x100fe2000801081b */
[--C-:B------:R-:W-:Y:S01]  /*4b10*/  FFMA.FTZ R18, R18, UR7, -R27.reuse ;  /* 0x0000000712127c23 */ /* 0x100fe2000801081b */
[--C-:B------:R-:W-:Y:S01]  /*4b20*/  FFMA.FTZ R19, R19, UR7, -R27.reuse ;  /* 0x0000000713137c23 */ /* 0x100fe2000801081b */
[----:B------:R-:W-:Y:S01]  /*4b30*/  LEA.HI R16, R17, R16, RZ, 0x5 ;  /* 0x0000001011107211 */ /* 0x000fe200078f28ff */
[--C-:B------:R-:W-:Y:S01]  /*4b40*/  FFMA.FTZ R20, R20, UR7, -R27.reuse ;  /* 0x0000000714147c23 */ /* 0x100fe2000801081b */
[----:B------:R-:W-:Y:S01]  /*4b50*/  FFMA.FTZ R21, R21, UR7, -R27 ;  /* 0x0000000715157c23 */ /* 0x000fe2000801081b */
[----:B------:R3:W-:Y:S01]  /*4b60*/  MUFU.EX2 R162, R8 ;  /* 0x0000000800a27308 */ /* 0x0007e20000000800 */
[----:B--2---:R-:W-:Y:S01]  /*4b70*/  SHF.R.S32.HI R6, RZ, 0x1f, R7 ;  /* 0x0000001fff067819 */ /* 0x004fe20000011407 */
[--C-:B------:R-:W-:Y:S01]  /*4b80*/  FFMA.FTZ R22, R22, UR7, -R27.reuse ;  /* 0x0000000716167c23 */ /* 0x100fe2000801081b */
[----:B------:R-:W-:Y:S01]  /*4b90*/  SHF.L.U32 R16, R16, 0x5, RZ ;  /* 0x0000000510107819 */ /* 0x000fe200000006ff */
[--C-:B------:R-:W-:Y:S01]  /*4ba0*/  FFMA.FTZ R23, R23, UR7, -R27.reuse ;  /* 0x0000000717177c23 */ /* 0x100fe2000801081b */
[----:B------:R-:W-:Y:S01]  /*4bb0*/  LEA.HI R6, R6, R7, RZ, 0x3 ;  /* 0x0000000706067211 */ /* 0x000fe200078f18ff */
[----:B------:R-:W-:Y:S01]  /*4bc0*/  FFMA.FTZ R24, R24, UR7, -R27 ;  /* 0x0000000718187c23 */ /* 0x000fe2000801081b */
[----:B------:R-:W-:Y:S01]  /*4bd0*/  LOP3.LUT R17, R16, 0x7ffffc00, RZ, 0xc0, !PT ;  /* 0x7ffffc0010117812 */ /* 0x000fe200078ec0ff */
[----:B------:R2:W-:Y:S01]  /*4be0*/  MUFU.EX2 R156, R10 ;  /* 0x0000000a009c7308 */ /* 0x0005e20000000800 */
[C---:B---3--:R-:W-:Y:S01]  /*4bf0*/  LOP3.LUT R8, R6.reuse, 0xfffffff8, RZ, 0xc0, !PT ;  /* 0xfffffff806087812 */ /* 0x048fe200078ec0ff */
[----:B------:R-:W-:-:S02]  /*4c00*/  IMAD.SHL.U32 R6, R6, 0x40, RZ ;  /* 0x0000004006067824 */ /* 0x000fc400078e00ff */
[--C-:B------:R-:W-:Y:S01]  /*4c10*/  FFMA.FTZ R25, R25, UR7, -R27.reuse ;  /* 0x0000000719197c23 */ /* 0x100fe2000801081b */
[----:B------:R-:W-:Y:S01]  /*4c20*/  FFMA.FTZ R26, R26, UR7, -R27 ;  /* 0x000000071a1a7c23 */ /* 0x000fe2000801081b */
[----:B-1----:R-:W-:Y:S01]  /*4c30*/  F2FP.F16.F32.PACK_AB R155, R47, R46 ;  /* 0x0000002e2f9b723e */ /* 0x002fe200000000ff */
[----:B------:R-:W-:Y:S01]  /*4c40*/  IMAD.IADD R8, R7, 0x1, -R8 ;  /* 0x0000000107087824 */ /* 0x000fe200078e0a08 */
[----:B------:R-:W-:Y:S01]  /*4c50*/  SHF.R.S32.HI R7, RZ, 0x4, R5 ;  /* 0x00000004ff077819 */ /* 0x000fe20000011405 */
[----:B------:R-:W1:Y:S01]  /*4c60*/  MUFU.EX2 R29, R28 ;  /* 0x0000001c001d7308 */ /* 0x000e620000000800 */
[----:B------:R-:W-:Y:S02]  /*4c70*/  F2FP.F16.F32.PACK_AB R153, R43, R42 ;  /* 0x0000002a2b99723e */ /* 0x000fe400000000ff */
[----:B------:R-:W-:Y:S01]  /*4c80*/  SHF.L.U32 R5, R8, 0x6, RZ ;  /* 0x0000000608057819 */ /* 0x000fe200000006ff */
[----:B--2---:R-:W-:Y:S02]  /*4c90*/  IMAD.SHL.U32 R10, R7, 0x8, RZ ;  /* 0x00000008070a7824 */ /* 0x004fe400078e00ff */
[----:B------:R-:W-:Y:S01]  /*4ca0*/  FADD.FTZ R7, R32, R161 ;  /* 0x000000a120077221 */ /* 0x000fe20000010000 */
[----:B------:R-:W-:-:S02]  /*4cb0*/  LOP3.LUT P3, RZ, R8, 0x2, RZ, 0xc0, !PT ;  /* 0x0000000208ff7812 */ /* 0x000fc4000786c0ff */
[----:B------:R-:W-:Y:S01]  /*4cc0*/  LOP3.LUT R5, R5, 0x1c0, RZ, 0xc0, !PT ;  /* 0x000001c005057812 */ /* 0x000fe200078ec0ff */
[----:B------:R2:W-:Y:S01]  /*4cd0*/  MUFU.EX2 R31, R14 ;  /* 0x0000000e001f7308 */ /* 0x0005e20000000800 */
[----:B------:R-:W-:Y:S01]  /*4ce0*/  LOP3.LUT P4, RZ, R8, 0x4, RZ, 0xc0, !PT ;  /* 0x0000000408ff7812 */ /* 0x000fe2000788c0ff */
[----:B------:R-:W-:Y:S01]  /*4cf0*/  FADD.FTZ R8, R30, R7 ;  /* 0x000000071e087221 */ /* 0x000fe20000010000 */
[----:B------:R-:W-:Y:S02]  /*4d00*/  LOP3.LUT R10, R5, 0x8, R10, 0xf8, !PT ;  /* 0x00000008050a7812 */ /* 0x000fe400078ef80a */
[----:B------:R-:W-:Y:S01]  /*4d10*/  SHF.R.U32.HI R5, RZ, 0x3, R5 ;  /* 0x00000003ff057819 */ /* 0x000fe20000011605 */
[----:B------:R-:W-:Y:S01]  /*4d20*/  FADD.FTZ R7, R163, R8 ;  /* 0x00000008a3077221 */ /* 0x000fe20000010000 */
[----:B------:R-:W-:Y:S01]  /*4d30*/  LOP3.LUT R8, R6, 0x7ffffe00, RZ, 0xc0, !PT ;  /* 0x7ffffe0006087812 */ /* 0x000fe200078ec0ff */
[----:B------:R-:W3:Y:S01]  /*4d40*/  MUFU.EX2 R9, R9 ;  /* 0x0000000900097308 */ /* 0x000ee20000000800 */
[----:B--2---:R-:W-:Y:S01]  /*4d50*/  IMAD.U32 R14, RZ, RZ, UR39 ;  /* 0x00000027ff0e7e24 */ /* 0x004fe2000f8e00ff */
[----:B------:R-:W-:Y:S01]  /*4d60*/  LOP3.LUT R10, R10, R5, RZ, 0x3c, !PT ;  /* 0x000000050a0a7212 */ /* 0x000fe200078e3cff */
[----:B------:R-:W-:Y:S01]  /*4d70*/  FADD.FTZ R6, R34, R7 ;  /* 0x0000000722067221 */ /* 0x000fe20000010000 */
[----:B------:R-:W-:Y:S01]  /*4d80*/  F2FP.F16.F32.PACK_AB R161, R161, R32 ;  /* 0x00000020a1a1723e */ /* 0x000fe200000000ff */
[----:B------:R-:W-:Y:S01]  /*4d90*/  @!P1 VIADD R5, R14, 0x28c40 ;  /* 0x00028c400e059836 */ /* 0x000fe20000000000 */
[----:B------:R-:W-:Y:S01]  /*4da0*/  IADD3 R10, R10, R8, R17 ;  /* 0x000000080a0a7210 */ /* 0x000fe20007ffe011 */
[----:B------:R-:W-:Y:S01]  /*4db0*/  FADD.FTZ R7, R35, R6 ;  /* 0x0000000623077221 */ /* 0x000fe20000010000 */
[----:B------:R-:W2:Y:S01]  /*4dc0*/  MUFU.EX2 R15, R15 ;  /* 0x0000000f000f7308 */ /* 0x000ea20000000800 */
[----:B------:R-:W-:-:S02]  /*4dd0*/  F2FP.F16.F32.PACK_AB R163, R163, R30 ;  /* 0x0000001ea3a3723e */ /* 0x000fc400000000ff */
[----:B------:R-:W-:Y:S01]  /*4de0*/  @!P1 PRMT R5, RZ, 0x654, R5 ;  /* 0x00000654ff059816 */ /* 0x000fe20000000005 */
[----:B------:R-:W-:Y:S01]  /*4df0*/  FADD.FTZ R8, R38, R7 ;  /* 0x0000000726087221 */ /* 0x000fe20000010000 */
[----:B------:R-:W-:Y:S02]  /*4e00*/  LEA R10, R10, UR39, 0x1 ;  /* 0x000000270a0a7c11 */ /* 0x000fe4000f8e08ff */
[----:B------:R1:W-:Y:S01]  /*4e10*/  @!P1 SYNCS.ARRIVE.TRANS64.RED.A1T0 RZ, [R5+URZ], RZ ;  /* 0x000000ff05ff99a7 */ /* 0x0003e2000810043f */
[----:B------:R-:W4:Y:S01]  /*4e20*/  MUFU.EX2 R18, R18 ;  /* 0x0000001200127308 */ /* 0x000f220000000800 */
[----:B------:R-:W-:-:S04]  /*4e30*/  FADD.FTZ R7, R39, R8 ;  /* 0x0000000827077221 */ /* 0x000fc80000010000 */
[----:B------:R-:W-:Y:S01]  /*4e40*/  FADD.FTZ R8, R42, R7 ;  /* 0x000000072a087221 */ /* 0x000fe20000010000 */
[----:B------:R-:W-:Y:S01]  /*4e50*/  MOV R7, 0x20 ;  /* 0x0000002000077802 */ /* 0x000fe20000000f00 */
[----:B-1----:R-:W-:Y:S01]  /*4e60*/  FADD.FTZ R5, R160, R29 ;  /* 0x0000001da0057221 */ /* 0x002fe20000010000 */
[----:B------:R-:W-:Y:S01]  /*4e70*/  MUFU.EX2 R19, R19 ;  /* 0x0000001300137308 */ /* 0x000fe20000000800 */
[----:B------:R-:W-:Y:S01]  /*4e80*/  FADD.FTZ R17, R43, R8 ;  /* 0x000000082b117221 */ /* 0x000fe20000010000 */
[----:B------:R-:W-:Y:S02]  /*4e90*/  VIADD R8, R10, 0x26800 ;  /* 0x000268000a087836 */ /* 0x000fe40000000000 */
[----:B------:R-:W-:Y:S01]  /*4ea0*/  FADD.FTZ R6, R162, R5 ;  /* 0x00000005a2067221 */ /* 0x000fe20000010000 */
[----:B---3--:R-:W-:Y:S01]  /*4eb0*/  F2FP.F16.F32.PACK_AB R162, R9, R162 ;  /* 0x000000a209a2723e */ /* 0x008fe200000000ff */
[----:B------:R-:W-:Y:S01]  /*4ec0*/  FADD.FTZ R16, R46, R17 ;  /* 0x000000112e107221 */ /* 0x000fe20000010000 */
[----:B------:R-:W-:Y:S01]  /*4ed0*/  SEL R7, R7, 0xffffffe0, !P3 ;  /* 0xffffffe007077807 */ /* 0x000fe20005800000 */
[----:B------:R-:W-:Y:S01]  /*4ee0*/  FADD.FTZ R5, R9, R6 ;  /* 0x0000000609057221 */ /* 0x000fe20000010000 */
[----:B------:R-:W1:Y:S01]  /*4ef0*/  MUFU.EX2 R20, R20 ;  /* 0x0000001400147308 */ /* 0x000e620000000800 */
[----:B------:R-:W-:Y:S01]  /*4f00*/  FADD.FTZ R47, R47, R16 ;  /* 0x000000102f2f7221 */ /* 0x000fe20000010000 */
[----:B------:R-:W-:-:S02]  /*4f10*/  VIADD R9, R10, 0x26840 ;  /* 0x000268400a097836 */ /* 0x000fc40000000000 */
[----:B------:R-:W-:Y:S01]  /*4f20*/  FADD.FTZ R6, R156, R5 ;  /* 0x000000059c067221 */ /* 0x000fe20000010000 */
[C---:B------:R-:W-:Y:S01]  /*4f30*/  @P4 IADD3 R9, R8.reuse, -0x40, RZ ;  /* 0xffffffc008094810 */ /* 0x040fe20007ffe0ff */
[----:B------:R-:W-:Y:S01]  /*4f40*/  IMAD.IADD R8, R8, 0x1, R7 ;  /* 0x0000000108087824 */ /* 0x000fe200078e0207 */
[----:B------:R-:W-:Y:S01]  /*4f50*/  F2FP.F16.F32.PACK_AB R160, R29, R160 ;  /* 0x000000a01da0723e */ /* 0x000fe200000000ff */
[C---:B------:R-:W-:Y:S01]  /*4f60*/  FADD.FTZ R6, R31.reuse, R6 ;  /* 0x000000061f067221 */ /* 0x040fe20000010000 */
[----:B------:R-:W3:Y:S01]  /*4f70*/  MUFU.EX2 R21, R21 ;  /* 0x0000001500157308 */ /* 0x000ee20000000800 */
[----:B------:R-:W-:Y:S01]  /*4f80*/  BAR.SYNC.DEFER_BLOCKING 0xf, 0x100 ;  /* 0x03c4000000007b1d */ /* 0x000fe20000010000 */
[----:B------:R-:W-:Y:S01]  /*4f90*/  F2FP.F16.F32.PACK_AB R156, R31, R156 ;  /* 0x0000009c1f9c723e */ /* 0x000fe200000000ff */
[----:B--2---:R-:W-:Y:S01]  /*4fa0*/  FADD.FTZ R5, R15, R6 ;  /* 0x000000060f057221 */ /* 0x004fe20000010000 */
[----:B----4-:R-:W-:Y:S01]  /*4fb0*/  F2FP.F16.F32.PACK_AB R158, R18, R15 ;  /* 0x0000000f129e723e */ /* 0x010fe200000000ff */
[----:B------:R-:W-:-:S02]  /*4fc0*/  IMAD.IADD R7, R7, 0x1, R9 ;  /* 0x0000000107077824 */ /* 0x000fc400078e0209 */
[----:B------:R-:W-:Y:S01]  /*4fd0*/  FADD.FTZ R6, R18, R5 ;  /* 0x0000000512067221 */ /* 0x000fe20000010000 */
[----:B------:R-:W2:Y:S01]  /*4fe0*/  MUFU.EX2 R22, R22 ;  /* 0x0000001600167308 */ /* 0x000ea20000000800 */
[----:B-1----:R-:W-:Y:S02]  /*4ff0*/  F2FP.F16.F32.PACK_AB R152, R20, R19 ;  /* 0x000000131498723e */ /* 0x002fe400000000ff */
[----:B------:R-:W-:-:S04]  /*5000*/  FADD.FTZ R5, R19, R6 ;  /* 0x0000000613057221 */ /* 0x000fc80000010000 */
[----:B------:R-:W-:Y:S01]  /*5010*/  FADD.FTZ R6, R20, R5 ;  /* 0x0000000514067221 */ /* 0x000fe20000010000 */
[----:B------:R-:W-:Y:S03]  /*5020*/  MUFU.EX2 R50, R50 ;  /* 0x0000003200327308 */ /* 0x000fe60000000800 */
[----:B---3--:R-:W-:-:S05]  /*5030*/  FADD.FTZ R5, R21, R6 ;  /* 0x0000000615057221 */ /* 0x008fca0000010000 */
[----:B------:R-:W1:Y:S01]  /*5040*/  MUFU.EX2 R51, R51 ;  /* 0x0000003300337308 */ /* 0x000e620000000800 */
[C---:B--2---:R-:W-:Y:S01]  /*5050*/  F2FP.F16.F32.PACK_AB R154, R22.reuse, R21 ;  /* 0x00000015169a723e */ /* 0x044fe200000000ff */
[----:B------:R-:W-:Y:S01]  /*5060*/  FADD.FTZ R22, R22, R5 ;  /* 0x0000000516167221 */ /* 0x000fe20000010000 */
[----:B------:R2:W-:Y:S04]  /*5070*/  STSM.16.M88.4 [R10+0x26800], R160 ;  /* 0x026800a00a007844 */ /* 0x0005e80000000200 */
[----:B------:R2:W-:Y:S01]  /*5080*/  STSM.16.M88.4 [R8], R156 ;  /* 0x0000009c08007844 */ /* 0x0005e20000000200 */
[----:B------:R-:W-:Y:S03]  /*5090*/  MUFU.EX2 R23, R23 ;  /* 0x0000001700177308 */ /* 0x000fe60000000800 */
[----:B------:R2:W-:Y:S05]  /*50a0*/  STSM.16.M88.4 [R9], R152 ;  /* 0x0000009809007844 */ /* 0x0005ea0000000200 */
        /* <DEDUP_REMOVED lines=9> */
[----:B------:R-:W3:Y:S01]  /*5140*/  MUFU.EX2 R25, R25 ;  /* 0x0000001900197308 */ /* 0x000ee20000000800 */
[----:B-1----:R-:W-:-:S07]  /*5150*/  FADD.FTZ R6, R54, R51 ;  /* 0x0000003336067221 */ /* 0x002fce0000010000 */
[----:B------:R-:W1:Y:S01]  /*5160*/  MUFU.EX2 R26, R26 ;  /* 0x0000001a001a7308 */ /* 0x000e620000000800 */
[C---:B----4-:R-:W-:Y:S01]  /*5170*/  F2FP.F16.F32.PACK_AB R167, R55.reuse, R54 ;  /* 0x0000003637a7723e */ /* 0x050fe200000000ff */
[----:B------:R-:W-:Y:S01]  /*5180*/  FADD.FTZ R6, R55, R6 ;  /* 0x0000000637067221 */ /* 0x000fe20000010000 */
[----:B---3--:R-:W-:Y:S01]  /*5190*/  FADD.FTZ R5, R25, R24 ;  /* 0x0000001819057221 */ /* 0x008fe20000010000 */
[----:B-1----:R-:W-:-:S03]  /*51a0*/  F2FP.F16.F32.PACK_AB R166, R26, R25 ;  /* 0x000000191aa6723e */ /* 0x002fc600000000ff */
[----:B------:R-:W-:Y:S02]  /*51b0*/  FADD.FTZ R5, R26, R5 ;  /* 0x000000051a057221 */ /* 0x000fe40000010000 */
[----:B------:R2:W-:Y:S01]  /*51c0*/  STSM.16.M88.4 [R7], R164 ;  /* 0x000000a407007844 */ /* 0x0005e20000000200 */
[----:B------:R-:W-:Y:S05]  /*51d0*/  @!P0 BRA `(.L_x_7198) ;  /* 0x0000000000048947 */ /* 0x000fea0003800000 */
[----:B------:R-:W-:Y:S01]  /*51e0*/  BPT.TRAP 0x1 ;  /* 0x000000040000795c */ /* 0x000fe20000300000 */
.L_x_7198:
[----:B------:R1:W3:Y:S01]  /*51f0*/  SYNCS.PHASECHK.TRANS64.TRYWAIT P3, [UR39+0x28c50], R13 ;  /* 0x028c500dff0075a7 */ /* 0x0002e20008060167 */
[----:B------:R-:W-:Y:S05]  /*5200*/  @!P0 BRA `(.L_x_7199) ;  /* 0x0000000000048947 */ /* 0x000fea0003800000 */
[----:B------:R-:W-:Y:S01]  /*5210*/  BPT.TRAP 0x1 ;  /* 0x000000040000795c */ /* 0x000fe20000300000 */
.L_x_7199:
[----:B---3--:R-:W-:Y:S05]  /*5220*/  @P3 BRA `(.L_x_7200) ;  /* 0x0000000000083947 */ /* 0x008fea0003800000 */
[----:B------:R-:W3:Y:S02]  /*5230*/  SYNCS.PHASECHK.TRANS64.TRYWAIT P3, [UR39+0x28c50], R13 ;  /* 0x028c500dff0075a7 */ /* 0x000ee40008060167 */
[----:B---3--:R-:W-:Y:S05]  /*5240*/  @!P3 BRA `(.L_x_7201) ;  /* 0x000000bc0054b947 */ /* 0x008fea0003800000 */
.L_x_7200:
[----:B------:R-:W-:Y:S01]  /*5250*/  WARPGROUP.ARRIVE ;  /* 0x00000000000079c5 */ /* 0x000fe20000000000 */
[----:B------:R-:W-:Y:S01]  /*5260*/  UMOV UR14, UR38 ;  /* 0x00000026000e7c82 */ /* 0x000fe20008000000 */
[----:B------:R-:W-:Y:S01]  /*5270*/  UMOV UR15, 0x40000040 ;  /* 0x40000040000f7882 */ /* 0x000fe20000000000 */
[----:B------:R-:W-:Y:S01]  /*5280*/  UIADD3 UR4, UR38, 0x80, URZ ;  /* 0x0000008026047890 */ /* 0x000fe2000fffe03f */
[----:B---3--:R-:W-:Y:S01]  /*5290*/  @!P1 IADD3 R14, R14, 0x28c60, RZ ;  /* 0x00028c600e0e9810 */ /* 0x008fe20007ffe0ff */
[----:B------:R-:W-:Y:S01]  /*52a0*/  UIMAD UR10, UR37, UR10, -UR6 ;  /* 0x0000000a250a72a4 */ /* 0x000fe2000f8e0a06 */
[----:B------:R-:W-:Y:S01]  /*52b0*/  HGMMA.64x256x16.F32 R24, R160, gdesc[UR12].tnspB, RZ, !UPT, gsb0 ;  /* 0x43e0000ca0187df0 */ /* 0x000fe2000c0008ff */
[----:B------:R-:W-:Y:S01]  /*52c0*/  UMOV UR15, 0x40000040 ;  /* 0x40000040000f7882 */ /* 0x000fe20000000000 */
[----:B------:R-:W-:Y:S01]  /*52d0*/  UIADD3 UR41, UR41, -0x2, URZ ;  /* 0xfffffffe29297890 */ /* 0x000fe2000fffe03f */
[----:B------:R-:W-:Y:S01]  /*52e0*/  @!P1 PRMT R14, RZ, 0x654, R14 ;  /* 0x00000654ff0e9816 */ /* 0x000fe2000000000e */
[----:B------:R-:W-:Y:S01]  /*52f0*/  UMOV UR14, UR4 ;  /* 0x00000004000e7c82 */ /* 0x000fe20008000000 */
[----:B------:R-:W-:Y:S01]  /*5300*/  UIADD3 UR4, UR38, 0x100, URZ ;  /* 0x0000010026047890 */ /* 0x000fe2000fffe03f */
[----:B------:R-:W-:-:S02]  /*5310*/  WARPGROUP.DEPBAR.LE gsb0, 0x0 ;  /* 0x00008000000079c5 */ /* 0x000fc40000010000 */
[----:B------:R-:W-:-:S15]  /*5320*/  WARPGROUP.ARRIVE ;  /* 0x00000000000079c5 */ /* 0x000fde0000000000 */
[----:B------:R-:W-:-:S05]  /*5330*/  NOP ;  /* 0x0000000000007918 */ /* 0x000fca0000000000 */
        /* <DEDUP_REMOVED lines=10> */
[----:B------:R-:W3:Y:S02]  /*53e0*/  S2UR UR4, SR_CTAID.X ;  /* 0x00000000000479c3 */ /* 0x000ee40000002500 */
[----:B---3--:R-:W-:-:S03]  /*53f0*/  USHF.L.U32 UR11, UR4, 0x6, URZ ;  /* 0x00000006040b7899 */ /* 0x008fc6000800063f */
[----:B------:R-:W-:Y:S02]  /*5400*/  @UP0 ULDC UR4, c[0x0][0x44c] ;  /* 0x0001130000040ab9 */ /* 0x000fe40000000800 */
[----:B------:R-:W-:Y:S02]  /*5410*/  UIMAD.WIDE.U32 UR4, UR11, UR4, URZ ;  /* 0x000000040b0472a5 */ /* 0x000fe4000f8e003f */
[----:B------:R-:W-:Y:S01]  /*5420*/  UMOV UR6, UR11 ;  /* 0x0000000b00067c82 */ /* 0x000fe20008000000 */
[----:B------:R-:W-:Y:S02]  /*5430*/  WARPGROUP.DEPBAR.LE gsb0, 0x0 ;  /* 0x00008000000079c5 */ /* 0x000fe40000010000 */
[----:B------:R-:W-:-:S13]  /*5440*/  WARPGROUP.ARRIVE ;  /* 0x00000000000079c5 */ /* 0x000fda0000000000 */
[----:B------:R-:W-:Y:S01]  /*5450*/  HGMMA.64x256x16.F32 R24, R164, gdesc[UR12].tnspB, R24, gsb0 ;  /* 0x43e0000ca4187df0 */ /* 0x000fe20008000818 */
[----:B------:R-:W-:Y:S02]  /*5460*/  @UP0 ULDC UR14, c[0x0][0x450] ;  /* 0x00011400000e0ab9 */ /* 0x000fe40000000800 */
[----:B------:R-:W-:-:S03]  /*5470*/  @UP0 USHF.R.U32.HI UR6, URZ, UR14, UR5 ;  /* 0x0000000e3f060299 */ /* 0x000fc60008011605 */
[----:B------:R-:W-:Y:S01]  /*5480*/  UMOV UR5, URZ ;  /* 0x0000003f00057c82 */ /* 0x000fe20008000000 */
[----:B------:R-:W-:-:S04]  /*5490*/  UIADD3 UR6, UR10, UR6, URZ ;  /* 0x000000060a067290 */ /* 0x000fc8000fffe03f */
[----:B------:R-:W-:-:S04]  /*54a0*/  USHF.R.S32.HI UR4, URZ, 0x1f, UR6 ;  /* 0x0000001f3f047899 */ /* 0x000fc80008011406 */
[----:B------:R-:W-:-:S04]  /*54b0*/  ULEA.HI UR4, UR4, UR6, URZ, 0x6 ;  /* 0x0000000604047291 */ /* 0x000fc8000f8f303f */
[----:B------:R-:W-:-:S04]  /*54c0*/  USHF.R.S32.HI UR4, URZ, 0x6, UR4 ;  /* 0x000000063f047899 */ /* 0x000fc80008011404 */
[----:B------:R-:W-:-:S04]  /*54d0*/  UISETP.LT.AND UP1, UPT, UR40, UR4, UPT ;  /* 0x000000042800728c */ /* 0x000fc8000bf21270 */
[----:B------:R-:W-:-:S03]  /*54e0*/  USEL UR25, UR40, UR4, !UP1 ;  /* 0x0000000428197287 */ /* 0x000fc6000c800000 */
[----:B------:R-:W-:Y:S01]  /*54f0*/  UMOV UR4, URZ ;  /* 0x0000003f00047c82 */ /* 0x000fe20008000000 */
[----:B------:R-:W-:-:S06]  /*5500*/  UISETP.GE.AND UP1, UPT, UR41, UR25, UPT ;  /* 0x000000192900728c */ /* 0x000fcc000bf26270 */
[----:B------:R-:W-:Y:S01]  /*5510*/  PLOP3.LUT P3, PT, PT, PT, UP1, 0x80, 0x0 ;  /* 0x000000000000781c */ /* 0x000fe20003f6f018 */
[----:B------:R-:W-:Y:S02]  /*5520*/  WARPGROUP.DEPBAR.LE gsb0, 0x0 ;  /* 0x00008000000079c5 */ /* 0x000fe40000010000 */
[----:B------:R-:W-:Y:S01]  /*5530*/  @!PT LDS RZ, [RZ] ;  /* 0x00000000fffff984 */ /* 0x000fe20000000800 */
[----:B------:R-:W-:Y:S01]  /*5540*/  @!PT LDS RZ, [RZ] ;  /* 0x00000000fffff984 */ /* 0x000fe20000000800 */
[----:B------:R-:W-:Y:S01]  /*5550*/  @!PT LDS RZ, [RZ] ;  /* 0x00000000fffff984 */ /* 0x000fe20000000800 */
[----:B------:R-:W-:Y:S01]  /*5560*/  @!PT LDS RZ, [RZ] ;  /* 0x00000000fffff984 */ /* 0x000fe20000000800 */
[----:B------:R3:W-:Y:S06]  /*5570*/  MEMBAR.ALL.CTA ;  /* 0x0000000000007992 */ /* 0x0007ec0000008000 */
[----:B---3--:R-:W3:Y:S02]  /*5580*/  FENCE.VIEW.ASYNC.S ;  /* 0x00000000000073c6 */ /* 0x008ee40000000000 */
[----:B---3--:R-:W-:Y:S01]  /*5590*/  NOP ;  /* 0x0000000000007918 */ /* 0x008fe20000000000 */
[----:B------:R-:W-:Y:S06]  /*55a0*/  BAR.ARV 0xe, 0x100 ;  /* 0x0384000000007b1d */ /* 0x000fec0000002000 */
[----:B------:R3:W-:Y:S01]  /*55b0*/  @!P1 SYNCS.ARRIVE.TRANS64.RED.A1T0 RZ, [R14+URZ], RZ ;  /* 0x000000ff0eff99a7 */ /* 0x0007e2000810043f */
[----:B------:R-:W-:Y:S05]  /*55c0*/  @!P3 BRA `(.L_x_7202) ;  /* 0x00000020008cb947 */ /* 0x000fea0003800000 */
[----:B---3--:R-:W-:Y:S01]  /*55d0*/  IMAD.MOV.U32 R14, RZ, RZ, R4 ;  /* 0x000000ffff0e7224 */ /* 0x008fe200078e0004 */
[----:B------:R-:W-:Y:S01]  /*55e0*/  UMOV UR5, URZ ;  /* 0x0000003f00057c82 */ /* 0x000fe20008000000 */
[----:B------:R-:W-:Y:S01]  /*55f0*/  IMAD.MOV.U32 R15, RZ, RZ, R3 ;  /* 0x000000ffff0f7224 */ /* 0x000fe200078e0003 */
[----:B------:R-:W-:Y:S01]  /*5600*/  UMOV UR6, URZ ;  /* 0x0000003f00067c82 */ /* 0x000fe20008000000 */
[----:B------:R-:W-:Y:S01]  /*5610*/  ULDC UR27, c[0x0][0x288] ;  /* 0x0000a200001b7ab9 */ /* 0x000fe20000000800 */
[----:B------:R-:W-:Y:S01]  /*5620*/  ULDC UR28, c[0x0][0x2f0] ;  /* 0x0000bc00001c7ab9 */ /* 0x000fe20000000800 */
[----:B------:R-:W-:Y:S01]  /*5630*/  ULDC UR29, c[0x0][0x9d8] ;  /* 0x00027600001d7ab9 */ /* 0x000fe20000000800 */
[----:B------:R-:W-:-:S05]  /*5640*/  ULDC UR26, c[0x0][0x988] ;  /* 0x00026200001a7ab9 */ /* 0x000fca0000000800 */
.L_x_7211:
[----:B------:R-:W-:-:S04]  /*5650*/  UIADD3 UR4, UR6, 0x1, URZ ;  /* 0x0000000106047890 */ /* 0x000fc8000fffe03f */
[----:B------:R-:W-:-:S04]  /*5660*/  UISETP.NE.AND UP1, UPT, UR4, 0x2, UPT ;  /* 0x000000020400788c */ /* 0x000fc8000bf25270 */
[----:B------:R-:W-:Y:S02]  /*5670*/  USEL UR7, URZ, 0x1, UP1 ;  /* 0x000000013f077887 */ /* 0x000fe40008800000 */
[----:B------:R-:W-:Y:S02]  /*5680*/  USEL UR4, UR4, URZ, UP1 ;  /* 0x0000003f04047287 */ /* 0x000fe40008800000 */
[----:B------:R-:W-:Y:S01]  /*5690*/  ULOP3.LUT UR5, UR5, UR7, URZ, 0x3c, !UPT ;  /* 0x0000000705057292 */ /* 0x000fe2000f8e3c3f */
[----:B------:R-:W-:Y:S11]  /*56a0*/  @!P0 BRA `(.L_x_7203) ;  /* 0x0000000000048947 */ /* 0x000ff60003800000 */
[----:B------:R-:W-:Y:S01]  /*56b0*/  BPT.TRAP 0x1 ;  /* 0x000000040000795c */ /* 0x000fe20000300000 */
.L_x_7203:
[----:B------:R-:W-:Y:S01]  /*56c0*/  ULEA UR30, UR4, UR39, 0x3 ;  /* 0x00000027041e7291 */ /* 0x000fe2000f8e183f */
[----:B01----:R-:W-:-:S04]  /*56d0*/  MOV R13, UR5 ;  /* 0x00000005000d7c02 */ /* 0x003fc80008000f00 */
[----:B------:R-:W-:-:S04]  /*56e0*/  SHF.L.U32 R13, R13, 0x1f, RZ ;  /* 0x0000001f0d0d7819 */ /* 0x000fc800000006ff */
[----:B------:R0:W1:Y:S01]  /*56f0*/  SYNCS.PHASECHK.TRANS64.TRYWAIT P3, [UR30+0x28c30], R13 ;  /* 0x028c300dff0075a7 */ /* 0x000062000806015e */
[----:B------:R-:W-:Y:S05]  /*5700*/  @!P0 BRA `(.L_x_7204) ;  /* 0x0000000000048947 */ /* 0x000fea0003800000 */
[----:B------:R-:W-:Y:S01]  /*5710*/  BPT.TRAP 0x1 ;  /* 0x000000040000795c */ /* 0x000fe20000300000 */
.L_x_7204:
[----:B-1----:R-:W-:Y:S05]  /*5720*/  @P3 BRA `(.L_x_7205) ;  /* 0x0000000000083947 */ /* 0x002fea0003800000 */
[----:B------:R-:W1:Y:S02]  /*5730*/  SYNCS.PHASECHK.TRANS64.TRYWAIT P3, [UR30+0x28c30], R13 ;  /* 0x028c300dff0075a7 */ /* 0x000e64000806015e */
[----:B-1----:R-:W-:Y:S05]  /*5740*/  @!P3 BRA `(.L_x_7206) ;  /* 0x000000b80028b947 */ /* 0x002fea0003800000 */
.L_x_7205:
[----:B------:R-:W-:Y:S01]  /*5750*/  ULEA UR10, UR4, UR24, 0x9 ;  /* 0x00000018040a7291 */ /* 0x000fe2000f8e483f */
[----:B--2---:R-:W-:Y:S01]  /*5760*/  WARPGROUP.ARRIVE ;  /* 0x00000000000079c5 */ /* 0x004fe20000000000 */
[----:B------:R-:W-:Y:S01]  /*5770*/  UMOV UR11, 0x40000040 ;  /* 0x40000040000b7882 */ /* 0x000fe20000000000 */
[----:B------:R-:W-:Y:S01]  /*5780*/  UMOV UR15, 0x40000040 ;  /* 0x40000040000f7882 */ /* 0x000fe20000000000 */
[----:B------:R-:W-:Y:S01]  /*5790*/  UIADD3 UR14, UR10, 0x2, URZ ;  /* 0x000000020a0e7890 */ /* 0x000fe2000fffe03f */
[----:B------:R-:W-:Y:S01]  /*57a0*/  IMAD.MOV.U32 R3, RZ, RZ, R12 ;  /* 0x000000ffff037224 */ /* 0x000fe200078e000c */
[----:B------:R-:W-:Y:S01]  /*57b0*/  UIADD3 UR18, UR10, 0x4, URZ ;  /* 0x000000040a127890 */ /* 0x000fe2000fffe03f */
[----:B------:R-:W-:Y:S01]  /*57c0*/  IMAD.U32 R22, RZ, RZ, UR28 ;  /* 0x0000001cff167e24 */ /* 0x000fe2000f8e00ff */
[----:B------:R-:W-:Y:S01]  /*57d0*/  UMOV UR19, 0x40000040 ;  /* 0x4000004000137882 */ /* 0x000fe20000000000 */
[----:B------:R-:W-:Y:S01]  /*57e0*/  HGMMA.64x64x16.F32 R152, gdesc[UR8], RZ, !UPT, gsb0 ;  /* 0x00e00000089879f0 */ /* 0x000fe2000c0008ff */
[----:B------:R-:W-:Y:S01]  /*57f0*/  UIADD3 UR22, UR10, 0x6, URZ ;  /* 0x000000060a167890 */ /* 0x000fe2000fffe03f */
[----:B------:R-:W-:Y:S01]  /*5800*/  UMOV UR23, 0x40000040 ;  /* 0x4000004000177882 */ /* 0x000fe20000000000 */
[----:B------:R-:W-:-:S02]  /*5810*/  @UP0 ULDC UR7, c[0x0][0x44c] ;  /* 0x0001130000070ab9 */ /* 0x000fc40000000800 */
[----:B-1----:R-:W-:Y:S01]  /*5820*/  @P2 IMAD.HI.U32 R4, R12, UR7, RZ ;  /* 0x000000070c042c27 */ /* 0x002fe2000f8e00ff */
[----:B------:R-:W-:-:S04]  /*5830*/  @UP0 ULDC UR7, c[0x0][0x450] ;  /* 0x0001140000070ab9 */ /* 0x000fc80000000800 */
[----:B------:R-:W-:Y:S01]  /*5840*/  @P2 SHF.R.U32.HI R3, RZ, UR7, R4 ;  /* 0x00000007ff032c19 */ /* 0x000fe20008011604 */
[----:B------:R-:W-:Y:S02]  /*5850*/  UMOV UR7, 0xffffffc0 ;  /* 0xffffffc000077882 */ /* 0x000fe40000000000 */
[----:B------:R-:W-:Y:S02]  /*5860*/  UIMAD UR7, UR41, UR7, 0x1 ;  /* 0x00000001290774a4 */ /* 0x000fe4000f8e0207 */
[----:B------:R-:W1:Y:S01]  /*5870*/  SHFL.IDX PT, R16, R3, RZ, 0x1c1f ;  /* 0x001c1fff03107589 */ /* 0x000e6200000e0000 */
        /* <DEDUP_REMOVED lines=13> */
[----:B------:R-:W-:Y:S01]  /*5950*/  IADD3 R161, -R11, UR7, RZ ;  /* 0x000000070ba17c10 */ /* 0x000fe2000fffe1ff */
[----:B------:R-:W2:Y:S01]  /*5960*/  MUFU.TANH R20, R152 ;  /* 0x0000009800147308 */ /* 0x000ea20000002400 */
[----:B------:R-:W-:Y:S01]  /*5970*/  FMUL.FTZ R156, R156, UR29 ;  /* 0x0000001d9c9c7c20 */ /* 0x000fe20008410000 */
[----:B------:R-:W-:Y:S01]  /*5980*/  FMUL.FTZ R160, R160, UR29 ;  /* 0x0000001da0a07c20 */ /* 0x000fe20008410000 */
[----:B------:R-:W-:Y:S01]  /*5990*/  FMUL.FTZ R157, R157, UR29 ;  /* 0x0000001d9d9d7c20 */ /* 0x000fe20008410000 */
[----:B------:R-:W-:-:S02]  /*59a0*/  IMAD R161, R22, UR37, R161 ;  /* 0x0000002516a17c24 */ /* 0x000fc4000f8e02a1 */
        /* <DEDUP_REMOVED lines=28> */
[----:B-1----:R-:W-:Y:S01]  /*5b70*/  IADD3 R160, R16, -UR27, R161 ;  /* 0x8000001b10a07c10 */ /* 0x002fe2000fffe0a1 */
[----:B------:R-:W-:-:S03]  /*5b80*/  UMOV UR7, UR26 ;  /* 0x0000001a00077c82 */ /* 0x000fc60008000000 */
[C---:B------:R-:W-:Y:S02]  /*5b90*/  ISETP.GT.AND P3, PT, R160.reuse, RZ, PT ;  /* 0x000000ffa000720c */ /* 0x040fe40003f64270 */
[----:B------:R-:W-:Y:S01]  /*5ba0*/  ISETP.GT.AND P4, PT, R160, 0x1, PT ;  /* 0x00000001a000780c */ /* 0x000fe20003f84270 */
[----:B------:R4:W1:Y:S01]  /*5bb0*/  MUFU.TANH R23, R4 ;  /* 0x0000000400177308 */ /* 0x0008620000002400 */
[----:B--2---:R-:W-:Y:S02]  /*5bc0*/  FSEL R20, R20, -INF , P3 ;  /* 0xff80000014147808 */ /* 0x004fe40001800000 */
[----:B------:R-:W-:Y:S02]  /*5bd0*/  ISETP.GT.AND P3, PT, R160, 0x8, PT ;  /* 0x00000008a000780c */ /* 0x000fe40003f64270 */
[----:B---3--:R-:W-:Y:S02]  /*5be0*/  FSEL R16, R153, -INF , P4 ;  /* 0xff80000099107808 */ /* 0x008fe40002000000 */
[----:B------:R-:W-:Y:S01]  /*5bf0*/  FMNMX.FTZ R17, R20, R15, !PT ;  /* 0x0000000f14117209 */ /* 0x000fe20007810000 */
[----:B------:R-:W2:Y:S01]  /*5c00*/  MUFU.TANH R164, R164 ;  /* 0x000000a400a47308 */ /* 0x000ea20000002400 */
[----:B------:R-:W-:-:S02]  /*5c10*/  ISETP.GT.AND P4, PT, R160, 0x9, PT ;  /* 0x00000009a000780c */ /* 0x000fc40003f84270 */
[----:B----4-:R-:W-:Y:S02]  /*5c20*/  FSEL R4, R156, -INF , P3 ;  /* 0xff8000009c047808 */ /* 0x010fe40001800000 */
[----:B------:R-:W-:Y:S02]  /*5c30*/  FMNMX.FTZ R19, R16, R17, !PT ;  /* 0x0000001110137209 */ /* 0x000fe40007810000 */
[----:B------:R-:W-:Y:S01]  /*5c40*/  ISETP.GT.AND P3, PT, R160, 0x10, PT ;  /* 0x00000010a000780c */ /* 0x000fe20003f64270 */
[----:B------:R-:W3:Y:S01]  /*5c50*/  MUFU.TANH R165, R165 ;  /* 0x000000a500a57308 */ /* 0x000ee20000002400 */
[----:B-----5:R-:W-:Y:S02]  /*5c60*/  FSEL R17, R157, -INF , P4 ;  /* 0xff8000009d117808 */ /* 0x020fe40002000000 */
[----:B------:R-:W-:Y:S02]  /*5c70*/  FMNMX.FTZ R22, R4, R19, !PT ;  /* 0x0000001304167209 */ /* 0x000fe40007810000 */
[----:B------:R-:W-:-:S02]  /*5c80*/  ISETP.GT.AND P4, PT, R160, 0x11, PT ;  /* 0x00000011a000780c */ /* 0x000fc40003f84270 */
[----:B------:R-:W-:Y:S01]  /*5c90*/  FSEL R18, R18, -INF , P3 ;  /* 0xff80000012127808 */ /* 0x000fe20001800000 */
[----:B------:R-:W4:Y:S01]  /*5ca0*/  MUFU.TANH R168, R168 ;  /* 0x000000a800a87308 */ /* 0x000f220000002400 */
[----:B------:R-:W-:Y:S02]  /*5cb0*/  FMNMX.FTZ R21, R17, R22, !PT ;  /* 0x0000001611157209 */ /* 0x000fe40007810000 */
[----:B------:R-:W-:Y:S02]  /*5cc0*/  ISETP.GT.AND P3, PT, R160, 0x18, PT ;  /* 0x00000018a000780c */ /* 0x000fe40003f64270 */
[----:B-1----:R-:W-:Y:S02]  /*5cd0*/  FSEL R19, R23, -INF , P4 ;  /* 0xff80000017137808 */ /* 0x002fe40002000000 */
[----:B------:R-:W-:Y:S01]  /*5ce0*/  FMNMX.FTZ R22, R18, R21, !PT ;  /* 0x0000001512167209 */ /* 0x000fe20007810000 */
[----:B------:R-:W1:Y:S01]  /*5cf0*/  MUFU.TANH R169, R169 ;  /* 0x000000a900a97308 */ /* 0x000e620000002400 */
[----:B------:R-:W-:-:S02]  /*5d00*/  ISETP.GT.AND P4, PT, R160, 0x19, PT ;  /* 0x00000019a000780c */ /* 0x000fc40003f84270 */
[----:B--2---:R-:W-:Y:S02]  /*5d10*/  FSEL R21, R164, -INF , P3 ;  /* 0xff800000a4157808 */ /* 0x004fe40001800000 */
[----:B------:R-:W-:Y:S02]  /*5d20*/  FMNMX.FTZ R152, R19, R22, !PT ;  /* 0x0000001613987209 */ /* 0x000fe40007810000 */
[C---:B------:R-:W-:Y:S01]  /*5d30*/  ISETP.GT.AND P3, PT, R160.reuse, 0x20, PT ;  /* 0x00000020a000780c */ /* 0x040fe20003f64270 */
[----:B------:R-:W2:Y:S01]  /*5d40*/  MUFU.TANH R172, R172 ;  /* 0x000000ac00ac7308 */ /* 0x000ea20000002400 */
[----:B---3--:R-:W-:Y:S02]  /*5d50*/  FSEL R22, R165, -INF , P4 ;  /* 0xff800000a5167808 */ /* 0x008fe40002000000 */
[----:B------:R-:W-:Y:S02]  /*5d60*/  FMNMX.FTZ R153, R21, R152, !PT ;  /* 0x0000009815997209 */ /* 0x000fe40007810000 */
[----:B------:R-:W-:-:S02]  /*5d70*/  ISETP.GT.AND P4, PT, R160, 0x21, PT ;  /* 0x00000021a000780c */ /* 0x000fc40003f84270 */
[----:B----4-:R-:W-:Y:S01]  /*5d80*/  FSEL R23, R168, -INF , P3 ;  /* 0xff800000a8177808 */ /* 0x010fe20001800000 */
[----:B------:R-:W3:Y:S01]  /*5d90*/  MUFU.TANH R173, R173 ;  /* 0x000000ad00ad7308 */ /* 0x000ee20000002400 */
[----:B------:R-:W-:Y:S02]  /*5da0*/  FMNMX.FTZ R156, R22, R153, !PT ;  /* 0x00000099169c7209 */ /* 0x000fe40007810000 */
[C---:B------:R-:W-:Y:S02]  /*5db0*/  ISETP.GT.AND P3, PT, R160.reuse, 0x28, PT ;  /* 0x00000028a000780c */ /* 0x040fe40003f64270 */
[----:B-1----:R-:W-:Y:S02]  /*5dc0*/  FSEL R152, R169, -INF , P4 ;  /* 0xff800000a9987808 */ /* 0x002fe40002000000 */
[----:B------:R-:W-:Y:S01]  /*5dd0*/  FMNMX.FTZ R157, R23, R156, !PT ;  /* 0x0000009c179d7209 */ /* 0x000fe20007810000 */
[----:B------:R-:W1:Y:S01]  /*5de0*/  MUFU.TANH R176, R176 ;  /* 0x000000b000b07308 */ /* 0x000e620000002400 */
[----:B------:R-:W-:-:S02]  /*5df0*/  ISETP.GT.AND P4, PT, R160, 0x29, PT ;  /* 0x00000029a000780c */ /* 0x000fc40003f84270 */
[----:B--2---:R-:W-:Y:S02]  /*5e00*/  FSEL R153, R172, -INF , P3 ;  /* 0xff800000ac997808 */ /* 0x004fe40001800000 */
[----:B------:R-:W-:Y:S02]  /*5e10*/  FMNMX.FTZ R164, R152, R157, !PT ;  /* 0x0000009d98a47209 */ /* 0x000fe40007810000 */
[----:B------:R-:W-:Y:S01]  /*5e20*/  ISETP.GT.AND P3, PT, R160, 0x30, PT ;  /* 0x00000030a000780c */ /* 0x000fe20003f64270 */
[----:B------:R-:W2:Y:S01]  /*5e30*/  MUFU.TANH R177, R177 ;  /* 0x000000b100b17308 */ /* 0x000ea20000002400 */
[----:B---3--:R-:W-:Y:S02]  /*5e40*/  FSEL R156, R173, -INF , P4 ;  /* 0xff800000ad9c7808 */ /* 0x008fe40002000000 */
[----:B------:R-:W-:Y:S01]  /*5e50*/  FMNMX.FTZ R157, R153, R164, !PT ;  /* 0x000000a4999d7209 */ /* 0x000fe20007810000 */
[----:B------:R-:W-:Y:S01]  /*5e60*/  FMUL.FTZ R164, R154, UR29 ;  /* 0x0000001d9aa47c20 */ /* 0x000fe20008410000 */
[----:B------:R-:W-:-:S02]  /*5e70*/  ISETP.GT.AND P4, PT, R160, 0x31, PT ;  /* 0x00000031a000780c */ /* 0x000fc40003f84270 */
[----:B------:R-:W-:Y:S01]  /*5e80*/  FMNMX.FTZ R165, R156, R157, !PT ;  /* 0x0000009d9ca57209 */ /* 0x000fe20007810000 */
[----:B------:R-:W3:Y:S01]  /*5e90*/  MUFU.TANH R180, R180 ;  /* 0x000000b400b47308 */ /* 0x000ee20000002400 */
[----:B-1----:R-:W-:Y:S02]  /*5ea0*/  FSEL R154, R176, -INF , P3 ;  /* 0xff800000b09a7808 */ /* 0x002fe40001800000 */
[----:B------:R-:W-:Y:S02]  /*5eb0*/  ISETP.GT.AND P3, PT, R160, 0x38, PT ;  /* 0x00000038a000780c */ /* 0x000fe40003f64270 */
[----:B------:R-:W-:Y:S01]  /*5ec0*/  FMNMX.FTZ R168, R154, R165, !PT ;  /* 0x000000a59aa87209 */ /* 0x000fe20007810000 */
[----:B------:R-:W-:Y:S02]  /*5ed0*/  FMUL.FTZ R165, R155, UR29 ;  /* 0x0000001d9ba57c20 */ /* 0x000fe40008410000 */
[----:B------:R-:W1:Y:S01]  /*5ee0*/  MUFU.TANH R181, R181 ;  /* 0x000000b500b57308 */ /* 0x000e620000002400 */
[----:B--2---:R-:W-:-:S02]  /*5ef0*/  FSEL R157, R177, -INF , P4 ;  /* 0xff800000b19d7808 */ /* 0x004fc40002000000 */
[----:B------:R-:W-:Y:S02]  /*5f00*/  ISETP.GT.AND P4, PT, R160, 0x39, PT ;  /* 0x00000039a000780c */ /* 0x000fe40003f84270 */
[----:B------:R-:W-:-:S03]  /*5f10*/  FMNMX.FTZ R168, R157, R168, !PT ;  /* 0x000000a89da87209 */ /* 0x000fc60007810000 */
[----:B------:R2:W4:Y:S01]  /*5f20*/  MUFU.TANH R172, R164 ;  /* 0x000000a400ac7308 */ /* 0x0005220000002400 */
[----:B---3--:R-:W-:-:S04]  /*5f30*/  FSEL R155, R180, -INF , P3 ;  /* 0xff800000b49b7808 */ /* 0x008fc80001800000 */
[----:B------:R-:W-:-:S03]  /*5f40*/  FMNMX.FTZ R169, R155, R168, !PT ;  /* 0x000000a89ba97209 */ /* 0x000fc60007810000 */
[----:B------:R-:W3:Y:S01]  /*5f50*/  MUFU.TANH R176, R165 ;  /* 0x000000a500b07308 */ /* 0x000ee20000002400 */
[----:B-1----:R-:W-:Y:S01]  /*5f60*/  FSEL R160, R181, -INF , P4 ;  /* 0xff800000b5a07808 */ /* 0x002fe20002000000 */
[----:B--2---:R-:W1:Y:S03]  /*5f70*/  SHFL.IDX PT, R164, R3, 0x1, 0x1c1f ;  /* 0x003c1f0003a47f89 */ /* 0x004e6600000e0000 */
[----:B------:R-:W-:-:S03]  /*5f80*/  FMNMX.FTZ R169, R160, R169, !PT ;  /* 0x000000a9a0a97209 */ /* 0x000fc60007810000 */
[----:B------:R-:W2:Y:S02]  /*5f90*/  MUFU.TANH R177, R158 ;  /* 0x0000009e00b17308 */ /* 0x000ea40000002400 */
[----:B------:R-:W5:Y:S06]  /*5fa0*/  SHFL.BFLY PT, R168, R169, 0x2, 0x1f ;  /* 0x0c401f00a9a87f89 */ /* 0x000f6c00000e0000 */
[----:B------:R4:W0:Y:S08]  /*5fb0*/  MUFU.TANH R180, R159 ;  /* 0x0000009f00b47308 */ /* 0x0008300000002400 */
[----:B------:R-:W0:Y:S01]  /*5fc0*/  MUFU.TANH R181, R162 ;  /* 0x000000a200b57308 */ /* 0x000e220000002400 */
[----:B-1----:R-:W-:-:S04]  /*5fd0*/  IADD3 R173, R164, -UR27, R161 ;  /* 0x8000001ba4ad7c10 */ /* 0x002fc8000fffe0a1 */
[C---:B------:R-:W-:Y:S02]  /*5fe0*/  ISETP.GT.AND P3, PT, R173.reuse, RZ, PT ;  /* 0x000000ffad00720c */ /* 0x040fe40003f64270 */
[----:B------:R-:W-:Y:S01]  /*5ff0*/  ISETP.GT.AND P4, PT, R173, 0x1, PT ;  /* 0x00000001ad00780c */ /* 0x000fe20003f84270 */
[----:B------:R2:W-:Y:S01]  /*6000*/  MUFU.TANH R184, R163 ;  /* 0x000000a300b87308 */ /* 0x0005e20000002400 */
[----:B-----5:R-:W-:Y:S02]  /*6010*/  FMNMX.FTZ R168, R169, R168, !PT ;  /* 0x000000a8a9a87209 */ /* 0x020fe40007810000 */
[----:B----4-:R-:W-:Y:S02]  /*6020*/  FSEL R159, R172, -INF , P3 ;  /* 0xff800000ac9f7808 */ /* 0x010fe40001800000 */
[----:B------:R-:W-:Y:S01]  /*6030*/  ISETP.GT.AND P3, PT, R173, 0x8, PT ;  /* 0x00000008ad00780c */ /* 0x000fe20003f64270 */
[----:B------:R-:W1:Y:S01]  /*6040*/  SHFL.BFLY PT, R165, R168, 0x1, 0x1f ;  /* 0x0c201f00a8a57f89 */ /* 0x000e6200000e0000 */
[----:B---3--:R-:W-:Y:S01]  /*6050*/  FSEL R158, R176, -INF , P4 ;  /* 0xff800000b09e7808 */ /* 0x008fe20002000000 */
[----:B------:R-:W3:Y:S01]  /*6060*/  MUFU.TANH R166, R166 ;  /* 0x000000a600a67308 */ /* 0x000ee20000002400 */
[----:B------:R-:W-:-:S02]  /*6070*/  FMNMX.FTZ R161, R159, R14, !PT ;  /* 0x0000000e9fa17209 */ /* 0x000fc40007810000 */
[----:B------:R-:W-:Y:S02]  /*6080*/  ISETP.GT.AND P4, PT, R173, 0x9, PT ;  /* 0x00000009ad00780c */ /* 0x000fe40003f84270 */
[----:B--2---:R-:W-:Y:S02]  /*6090*/  FSEL R163, R177, -INF , P3 ;  /* 0xff800000b1a37808 */ /* 0x004fe40001800000 */
[----:B------:R-:W-:Y:S01]  /*60a0*/  FMNMX.FTZ R162, R158, R161, !PT ;  /* 0x000000a19ea27209 */ /* 0x000fe20007810000 */
[----:B------:R0:W2:Y:S01]  /*60b0*/  MUFU.TANH R185, R167 ;  /* 0x000000a700b97308 */ /* 0x0000a20000002400 */
[----:B------:R-:W-:Y:S02]  /*60c0*/  ISETP.GT.AND P3, PT, R173, 0x10, PT ;  /* 0x00000010ad00780c */ /* 0x000fe40003f64270 */
[----:B------:R-:W-:Y:S02]  /*60d0*/  FMNMX.FTZ R162, R163, R162, !PT ;  /* 0x000000a2a3a27209 */ /* 0x000fe40007810000 */
[----:B------:R-:W-:-:S02]  /*60e0*/  ISETP.GT.AND P6, PT, R173, 0x20, PT ;  /* 0x00000020ad00780c */ /* 0x000fc40003fc4270 */
[C---:B------:R-:W-:Y:S01]  /*60f0*/  ISETP.GT.AND P5, PT, R173.reuse, 0x29, PT ;  /* 0x00000029ad00780c */ /* 0x040fe20003fa4270 */
[----:B------:R-:W4:Y:S01]  /*6100*/  MUFU.TANH R186, R170 ;  /* 0x000000aa00ba7308 */ /* 0x000f220000002400 */
[----:B0-----:R-:W-:Y:S02]  /*6110*/  FSEL R167, R180, -INF , P4 ;  /* 0xff800000b4a77808 */ /* 0x001fe40002000000 */
[----:B------:R-:W-:Y:S02]  /*6120*/  ISETP.GT.AND P4, PT, R173, 0x11, PT ;  /* 0x00000011ad00780c */ /* 0x000fe40003f84270 */
[----:B------:R-:W-:Y:S02]  /*6130*/  FMNMX.FTZ R161, R167, R162, !PT ;  /* 0x000000a2a7a17209 */ /* 0x000fe40007810000 */
[----:B-1----:R-:W-:Y:S01]  /*6140*/  FMNMX.FTZ R3, R168, R165, !PT ;  /* 0x000000a5a8037209 */ /* 0x002fe20007810000 */
[----:B------:R0:W1:Y:S01]  /*6150*/  MUFU.TANH R164, R171 ;  /* 0x000000ab00a47308 */ /* 0x0000620000002400 */
[----:B------:R-:W-:-:S02]  /*6160*/  FSEL R168, R181, -INF , P3 ;  /* 0xff800000b5a87808 */ /* 0x000fc40001800000 */
[----:B------:R-:W-:Y:S02]  /*6170*/  ISETP.GT.AND P3, PT, R173, 0x18, PT ;  /* 0x00000018ad00780c */ /* 0x000fe40003f64270 */
[----:B------:R-:W-:Y:S02]  /*6180*/  FMNMX.FTZ R162, R168, R161, !PT ;  /* 0x000000a1a8a27209 */ /* 0x000fe40007810000 */
[----:B---3--:R-:W-:Y:S01]  /*6190*/  FSEL R169, R166, -INF , P3 ;  /* 0xff800000a6a97808 */ /* 0x008fe20001800000 */
[----:B------:R-:W3:Y:S01]  /*61a0*/  MUFU.TANH R174, R174 ;  /* 0x000000ae00ae7308 */ /* 0x000ee20000002400 */
[----:B0-----:R-:W-:Y:S01]  /*61b0*/  FSEL R171, R184, -INF , P4 ;  /* 0xff800000b8ab7808 */ /* 0x001fe20002000000 */
[----:B------:R-:W-:Y:S01]  /*61c0*/  FMUL.FTZ R166, R3, UR7 ;  /* 0x0000000703a67c20 */ /* 0x000fe20008410000 */
[----:B------:R-:W-:Y:S02]  /*61d0*/  ISETP.GT.AND P4, PT, R173, 0x19, PT ;  /* 0x00000019ad00780c */ /* 0x000fe40003f84270 */
[----:B------:R-:W-:-:S02]  /*61e0*/  FMNMX.FTZ R162, R171, R162, !PT ;  /* 0x000000a2aba27209 */ /* 0x000fc40007810000 */
[----:B--2---:R-:W-:Y:S01]  /*61f0*/  FSEL R170, R185, -INF , P4 ;  /* 0xff800000b9aa7808 */ /* 0x004fe20002000000 */
[----:B------:R0:W2:Y:S01]  /*6200*/  MUFU.TANH R172, R175 ;  /* 0x000000af00ac7308 */ /* 0x0000a20000002400 */
[----:B------:R-:W-:Y:S02]  /*6210*/  FMNMX.FTZ R165, R169, R162, !PT ;  /* 0x000000a2a9a57209 */ /* 0x000fe40007810000 */
[C---:B------:R-:W-:Y:S02]  /*6220*/  ISETP.GT.AND P3, PT, R173.reuse, 0x21, PT ;  /* 0x00000021ad00780c */ /* 0x040fe40003f64270 */
[----:B----4-:R-:W-:Y:S02]  /*6230*/  FSEL R161, R186, -INF , P6 ;  /* 0xff800000baa17808 */ /* 0x010fe40003000000 */
[----:B------:R-:W-:Y:S01]  /*6240*/  FMNMX.FTZ R162, R170, R165, !PT ;  /* 0x000000a5aaa27209 */ /* 0x000fe20007810000 */
[----:B------:R-:W4:Y:S01]  /*6250*/  MUFU.TANH R178, R178 ;  /* 0x000000b200b27308 */ /* 0x000f220000002400 */
[----:B------:R-:W-:-:S02]  /*6260*/  ISETP.GT.AND P4, PT, R173, 0x28, PT ;  /* 0x00000028ad00780c */ /* 0x000fc40003f84270 */
[----:B-1----:R-:W-:Y:S02]  /*6270*/  FSEL R164, R164, -INF , P3 ;  /* 0xff800000a4a47808 */ /* 0x002fe40001800000 */
[----:B------:R-:W-:Y:S02]  /*6280*/  FMNMX.FTZ R165, R161, R162, !PT ;  /* 0x000000a2a1a57209 */ /* 0x000fe40007810000 */
[----:B---3--:R-:W-:Y:S01]  /*6290*/  FSEL R162, R174, -INF , P4 ;  /* 0xff800000aea27808 */ /* 0x008fe20002000000 */
[----:B------:R-:W1:Y:S01]  /*62a0*/  MUFU.TANH R179, R179 ;  /* 0x000000b300b37308 */ /* 0x000e620000002400 */
[----:B0-----:R-:W-:Y:S02]  /*62b0*/  FMNMX.FTZ R175, R164, R165, !PT ;  /* 0x000000a5a4af7209 */ /* 0x001fe40007810000 */
[----:B------:R-:W-:Y:S02]  /*62c0*/  FSETP.NEU.FTZ.AND P3, PT, R3, -INF , PT ;  /* 0xff8000000300780b */ /* 0x000fe40003f7d000 */
[----:B--2---:R-:W-:-:S02]  /*62d0*/  FSEL R165, R172, -INF , P5 ;  /* 0xff800000aca57808 */ /* 0x004fc40002800000 */
[C---:B------:R-:W-:Y:S01]  /*62e0*/  ISETP.GT.AND P6, PT, R173.reuse, 0x30, PT ;  /* 0x00000030ad00780c */ /* 0x040fe20003fc4270 */
[----:B------:R-:W0:Y:S01]  /*62f0*/  MUFU.TANH R182, R182 ;  /* 0x000000b600b67308 */ /* 0x000e220000002400 */
[----:B------:R-:W-:Y:S02]  /*6300*/  FMNMX.FTZ R172, R162, R175, !PT ;  /* 0x000000afa2ac7209 */ /* 0x000fe40007810000 */
[----:B------:R-:W-:Y:S02]  /*6310*/  FSEL R185, R166, RZ, P3 ;  /* 0x000000ffa6b97208 */ /* 0x000fe40001800000 */
[----:B------:R-:W-:Y:S02]  /*6320*/  ISETP.GT.AND P4, PT, R173, 0x31, PT ;  /* 0x00000031ad00780c */ /* 0x000fe40003f84270 */
[----:B----4-:R-:W-:Y:S01]  /*6330*/  FSEL R166, R178, -INF , P6 ;  /* 0xff800000b2a67808 */ /* 0x010fe20003000000 */
[----:B------:R-:W2:Y:S01]  /*6340*/  MUFU.TANH R183, R183 ;  /* 0x000000b700b77308 */ /* 0x000ea20000002400 */
[----:B------:R-:W-:Y:S01]  /*6350*/  FMNMX.FTZ R175, R165, R172, !PT ;  /* 0x000000aca5af7209 */ /* 0x000fe20007810000 */
[--C-:B------:R-:W-:Y:S01]  /*6360*/  FFMA.FTZ R176, R20, UR7, -R185.reuse ;  /* 0x0000000714b07c23 */ /* 0x100fe200080108b9 */
[----:B------:R-:W-:Y:S01]  /*6370*/  ISETP.GT.AND P5, PT, R173, 0x38, PT ;  /* 0x00000038ad00780c */ /* 0x000fe20003fa4270 */
[--C-:B------:R-:W-:Y:S01]  /*6380*/  FFMA.FTZ R178, R16, UR7, -R185.reuse ;  /* 0x0000000710b27c23 */ /* 0x100fe200080108b9 */
[----:B-1----:R-:W-:Y:S01]  /*6390*/  FSEL R20, R179, -INF , P4 ;  /* 0xff800000b3147808 */ /* 0x002fe20002000000 */
[--C-:B------:R-:W-:Y:S01]  /*63a0*/  FFMA.FTZ R179, R154, UR7, -R185.reuse ;  /* 0x000000079ab37c23 */ /* 0x100fe200080108b9 */
[----:B------:R-:W-:Y:S01]  /*63b0*/  FMNMX.FTZ R175, R166, R175, !PT ;  /* 0x000000afa6af7209 */ /* 0x000fe20007810000 */
[----:B------:R1:W-:Y:S01]  /*63c0*/  MUFU.EX2 R172, R176 ;  /* 0x000000b000ac7308 */ /* 0x0003e20000000800 */
[----:B------:R-:W-:Y:S01]  /*63d0*/  ISETP.GT.AND P4, PT, R173, 0x39, PT ;  /* 0x00000039ad00780c */ /* 0x000fe20003f84270 */
[--C-:B------:R-:W-:Y:S01]  /*63e0*/  FFMA.FTZ R17, R17, UR7, -R185.reuse ;  /* 0x0000000711117c23 */ /* 0x100fe200080108b9 */
[----:B0-----:R-:W-:Y:S01]  /*63f0*/  FSEL R173, R182, -INF , P5 ;  /* 0xff800000b6ad7808 */ /* 0x001fe20002800000 */
[--C-:B------:R-:W-:Y:S01]  /*6400*/  FFMA.FTZ R18, R18, UR7, -R185.reuse ;  /* 0x0000000712127c23 */ /* 0x100fe200080108b9 */
[----:B------:R-:W-:Y:S01]  /*6410*/  FMNMX.FTZ R174, R20, R175, !PT ;  /* 0x000000af14ae7209 */ /* 0x000fe20007810000 */
[--C-:B------:R-:W-:Y:S01]  /*6420*/  FFMA.FTZ R157, R157, UR7, -R185.reuse ;  /* 0x000000079d9d7c23 */ /* 0x100fe200080108b9 */
[--C-:B------:R-:W-:Y:S01]  /*6430*/  FFMA.FTZ R182, R160, UR7, -R185.reuse ;  /* 0x00000007a0b67c23 */ /* 0x100fe200080108b9 */
[----:B------:R0:W-:Y:S01]  /*6440*/  MUFU.EX2 R175, R178 ;  /* 0x000000b200af7308 */ /* 0x0001e20000000800 */
[----:B--2---:R-:W-:Y:S01]  /*6450*/  FSEL R16, R183, -INF , P4 ;  /* 0xff800000b7107808 */ /* 0x004fe20002000000 */
[--C-:B-1----:R-:W-:Y:S01]  /*6460*/  FFMA.FTZ R176, R152, UR7, -R185.reuse ;  /* 0x0000000798b07c23 */ /* 0x102fe200080108b9 */
[----:B------:R-:W-:Y:S01]  /*6470*/  FMNMX.FTZ R177, R173, R174, !PT ;  /* 0x000000aeadb17209 */ /* 0x000fe20007810000 */
[--C-:B------:R-:W-:Y:S01]  /*6480*/  FFMA.FTZ R174, R4, UR7, -R185.reuse ;  /* 0x0000000704ae7c23 */ /* 0x100fe200080108b9 */
[--C-:B------:R-:W-:Y:S01]  /*6490*/  FFMA.FTZ R19, R19, UR7, -R185.reuse ;  /* 0x0000000713137c23 */ /* 0x100fe200080108b9 */
[--C-:B------:R-:W-:Y:S01]  /*64a0*/  FFMA.FTZ R21, R21, UR7, -R185.reuse ;  /* 0x0000000715157c23 */ /* 0x100fe200080108b9 */
[----:B------:R-:W-:Y:S01]  /*64b0*/  FMNMX.FTZ R177, R16, R177, !PT ;  /* 0x000000b110b17209 */ /* 0x000fe20007810000 */
[----:B------:R-:W-:Y:S01]  /*64c0*/  MUFU.EX2 R17, R17 ;  /* 0x0000001100117308 */ /* 0x000fe20000000800 */
[--C-:B0-----:R-:W-:Y:S01]  /*64d0*/  FFMA.FTZ R178, R156, UR7, -R185.reuse ;  /* 0x000000079cb27c23 */ /* 0x101fe200080108b9 */
[--C-:B------:R-:W-:Y:S01]  /*64e0*/  FFMA.FTZ R22, R22, UR7, -R185.reuse ;  /* 0x0000000716167c23 */ /* 0x100fe200080108b9 */
[--C-:B------:R-:W-:Y:S01]  /*64f0*/  FFMA.FTZ R23, R23, UR7, -R185.reuse ;  /* 0x0000000717177c23 */ /* 0x100fe200080108b9 */
[----:B------:R-:W0:Y:S04]  /*6500*/  SHFL.BFLY PT, R4, R177, 0x2, 0x1f ;  /* 0x0c401f00b1047f89 */ /* 0x000e2800000e0000 */
[----:B------:R-:W-:Y:S08]  /*6510*/  MUFU.EX2 R174, R174 ;  /* 0x000000ae00ae7308 */ /* 0x000ff00000000800 */
[----:B------:R-:W-:Y:S08]  /*6520*/  MUFU.EX2 R18, R18 ;  /* 0x0000001200127308 */ /* 0x000ff00000000800 */
[----:B------:R-:W-:Y:S01]  /*6530*/  MUFU.EX2 R19, R19 ;  /* 0x0000001300137308 */ /* 0x000fe20000000800 */
[----:B0-----:R-:W-:Y:S01]  /*6540*/  FMNMX.FTZ R180, R177, R4, !PT ;  /* 0x00000004b1b47209 */ /* 0x001fe20007810000 */
[----:B------:R-:W-:-:S06]  /*6550*/  FFMA.FTZ R177, R153, UR7, -R185 ;  /* 0x0000000799b17c23 */ /* 0x000fcc00080108b9 */
[----:B------:R-:W-:Y:S01]  /*6560*/  MUFU.EX2 R21, R21 ;  /* 0x0000001500157308 */ /* 0x000fe20000000800 */
[----:B------:R-:W0:Y:S07]  /*6570*/  SHFL.BFLY PT, R181, R180, 0x1, 0x1f ;  /* 0x0c201f00b4b57f89 */ /* 0x000e2e00000e0000 */
[----:B------:R-:W-:Y:S08]  /*6580*/  MUFU.EX2 R22, R22 ;  /* 0x0000001600167308 */ /* 0x000ff00000000800 */
[----:B------:R-:W-:Y:S08]  /*6590*/  MUFU.EX2 R23, R23 ;  /* 0x0000001700177308 */ /* 0x000ff00000000800 */
[----:B------:R-:W-:Y:S01]  /*65a0*/  MUFU.EX2 R176, R176 ;  /* 0x000000b000b07308 */ /* 0x000fe20000000800 */
[----:B0-----:R-:W-:Y:S01]  /*65b0*/  FMNMX.FTZ R4, R180, R181, !PT ;  /* 0x000000b5b4047209 */ /* 0x001fe20007810000 */
[----:B------:R-:W-:-:S03]  /*65c0*/  FFMA.FTZ R181, R155, UR7, -R185 ;  /* 0x000000079bb57c23 */ /* 0x000fc600080108b9 */
[C---:B------:R-:W-:Y:S01]  /*65d0*/  FSETP.NEU.FTZ.AND P4, PT, R4.reuse, -INF , PT ;  /* 0xff8000000400780b */ /* 0x040fe20003f9d000 */
[C---:B------:R-:W-:Y:S02]  /*65e0*/  FMUL.FTZ R152, R4.reuse, UR7 ;  /* 0x0000000704987c20 */ /* 0x040fe40008410000 */
[----:B------:R-:W-:Y:S01]  /*65f0*/  MUFU.EX2 R180, R157 ;  /* 0x0000009d00b47308 */ /* 0x000fe20000000800 */
[----:B------:R-:W-:Y:S02]  /*6600*/  FSEL R153, R4, RZ, P4 ;  /* 0x000000ff04997208 */ /* 0x000fe40002000000 */
[----:B------:R-:W-:Y:S02]  /*6610*/  FSEL R154, R152, RZ, P4 ;  /* 0x000000ff989a7208 */ /* 0x000fe40002000000 */
[----:B------:R-:W-:Y:S01]  /*6620*/  FSEL R152, R3, RZ, P3 ;  /* 0x000000ff03987208 */ /* 0x000fe20001800000 */
[----:B------:R-:W-:Y:S01]  /*6630*/  FADD.FTZ R153, -R153, R14 ;  /* 0x0000000e99997221 */ /* 0x000fe20000010100 */
[----:B------:R-:W-:Y:S01]  /*6640*/  MOV R14, UR30 ;  /* 0x0000001e000e7c02 */ /* 0x000fe20008000f00 */
[--C-:B------:R-:W-:Y:S01]  /*6650*/  FFMA.FTZ R159, R159, UR7, -R154.reuse ;  /* 0x000000079f9f7c23 */ /* 0x100fe2000801089a */
[--C-:B------:R-:W-:Y:S01]  /*6660*/  FFMA.FTZ R158, R158, UR7, -R154.reuse ;  /* 0x000000079e9e7c23 */ /* 0x100fe2000801089a */
[----:B------:R-:W-:Y:S01]  /*6670*/  FADD.FTZ R152, -R152, R15 ;  /* 0x0000000f98987221 */ /* 0x000fe20000010100 */
[----:B------:R-:W-:Y:S01]  /*6680*/  FMUL.FTZ R153, R153, UR7 ;  /* 0x0000000799997c20 */ /* 0x000fe20008410000 */
[----:B------:R0:W-:Y:S01]  /*6690*/  MUFU.EX2 R156, R159 ;  /* 0x0000009f009c7308 */ /* 0x0001e20000000800 */
[----:B------:R-:W-:Y:S01]  /*66a0*/  FFMA.FTZ R163, R163, UR7, -R154 ;  /* 0x00000007a3a37c23 */ /* 0x000fe2000801089a */
[----:B------:R-:W-:Y:S01]  /*66b0*/  FMUL.FTZ R15, R152, UR7 ;  /* 0x00000007980f7c20 */ /* 0x000fe20008410000 */
[----:B------:R-:W-:-:S02]  /*66c0*/  @!P1 VIADD R152, R14, 0x28c40 ;  /* 0x00028c400e989836 */ /* 0x000fc40000000000 */
[--C-:B------:R-:W-:Y:S01]  /*66d0*/  FFMA.FTZ R167, R167, UR7, -R154.reuse ;  /* 0x00000007a7a77c23 */ /* 0x100fe2000801089a */
[--C-:B------:R-:W-:Y:S01]  /*66e0*/  FFMA.FTZ R168, R168, UR7, -R154.reuse ;  /* 0x00000007a8a87c23 */ /* 0x100fe2000801089a */
[--C-:B------:R-:W-:Y:S01]  /*66f0*/  FFMA.FTZ R171, R171, UR7, -R154.reuse ;  /* 0x00000007abab7c23 */ /* 0x100fe2000801089a */
[----:B------:R-:W-:Y:S01]  /*6700*/  ISETP.NE.AND P3, PT, R2, RZ, PT ;  /* 0x000000ff0200720c */ /* 0x000fe20003f65270 */
[----:B------:R-:W1:Y:S01]  /*6710*/  MUFU.EX2 R15, R15 ;  /* 0x0000000f000f7308 */ /* 0x000e620000000800 */
[----:B0-----:R-:W-:Y:S01]  /*6720*/  FFMA.FTZ R159, R169, UR7, -R154 ;  /* 0x00000007a99f7c23 */ /* 0x001fe2000801089a */
[----:B------:R-:W-:Y:S01]  /*6730*/  @!P1 PRMT R152, RZ, 0x654, R152 ;  /* 0x00000654ff989816 */ /* 0x000fe20000000098 */
[--C-:B------:R-:W-:Y:S01]  /*6740*/  FFMA.FTZ R170, R170, UR7, -R154.reuse ;  /* 0x00000007aaaa7c23 */ /* 0x100fe2000801089a */
[--C-:B------:R-:W-:Y:S01]  /*6750*/  FFMA.FTZ R161, R161, UR7, -R154.reuse ;  /* 0x00000007a1a17c23 */ /* 0x100fe2000801089a */
[--C-:B------:R-:W-:Y:S01]  /*6760*/  FFMA.FTZ R164, R164, UR7, -R154.reuse ;  /* 0x00000007a4a47c23 */ /* 0x100fe2000801089a */
[----:B------:R1:W-:Y:S01]  /*6770*/  @!P1 SYNCS.ARRIVE.TRANS64.RED.A1T0 RZ, [R152+URZ], RZ ;  /* 0x000000ff98ff99a7 */ /* 0x0003e2000810043f */
[--C-:B------:R-:W-:Y:S01]  /*6780*/  FFMA.FTZ R162, R162, UR7, -R154.reuse ;  /* 0x00000007a2a27c23 */ /* 0x100fe2000801089a */
[----:B------:R0:W2:Y:S01]  /*6790*/  MUFU.EX2 R169, R153 ;  /* 0x0000009900a97308 */ /* 0x0000a20000000800 */
[--C-:B------:R-:W-:Y:S01]  /*67a0*/  FFMA.FTZ R165, R165, UR7, -R154.reuse ;  /* 0x00000007a5a57c23 */ /* 0x100fe2000801089a */
[--C-:B------:R-:W-:Y:S01]  /*67b0*/  FFMA.FTZ R20, R20, UR7, -R154.reuse ;  /* 0x0000000714147c23 */ /* 0x100fe2000801089a */
[--C-:B------:R-:W-:Y:S01]  /*67c0*/  FFMA.FTZ R173, R173, UR7, -R154.reuse ;  /* 0x00000007adad7c23 */ /* 0x100fe2000801089a */
[----:B------:R-:W-:-:S04]  /*67d0*/  FFMA.FTZ R16, R16, UR7, -R154 ;  /* 0x0000000710107c23 */ /* 0x000fc8000801089a */
[----:B------:R3:W4:Y:S01]  /*67e0*/  MUFU.EX2 R155, R158 ;  /* 0x0000009e009b7308 */ /* 0x0007220000000800 */
[----:B-1----:R-:W-:Y:S01]  /*67f0*/  FFMA.FTZ R152, R15, R5, R172 ;  /* 0x000000050f987223 */ /* 0x002fe200000100ac */
[-C--:B------:R-:W-:Y:S01]  /*6800*/  FMUL.FTZ R24, R24, R15.reuse ;  /* 0x0000000f18187220 */ /* 0x080fe20000410000 */
[-C--:B------:R-:W-:Y:S01]  /*6810*/  FMUL.FTZ R25, R25, R15.reuse ;  /* 0x0000000f19197220 */ /* 0x080fe20000410000 */
[-C--:B------:R-:W-:Y:S01]  /*6820*/  FMUL.FTZ R28, R28, R15.reuse ;  /* 0x0000000f1c1c7220 */ /* 0x080fe20000410000 */
[----:B0-----:R-:W-:Y:S01]  /*6830*/  FADD.FTZ R153, R175, R152 ;  /* 0x00000098af997221 */ /* 0x001fe20000010000 */
[-C--:B------:R-:W-:Y:S01]  /*6840*/  FMUL.FTZ R29, R29, R15.reuse ;  /* 0x0000000f1d1d7220 */ /* 0x080fe20000410000 */
[-C--:B------:R-:W-:Y:S01]  /*6850*/  FMUL.FTZ R32, R32, R15.reuse ;  /* 0x0000000f20207220 */ /* 0x080fe20000410000 */
[----:B------:R-:W0:Y:S01]  /*6860*/  MUFU.EX2 R163, R163 ;  /* 0x000000a300a37308 */ /* 0x000e220000000800 */
[----:B--2---:R-:W-:Y:S01]  /*6870*/  FFMA.FTZ R6, R169, R6, R156 ;  /* 0x00000006a9067223 */ /* 0x004fe2000001009c */
[----:B---3--:R-:W-:Y:S01]  /*6880*/  FADD.FTZ R158, R174, R153 ;  /* 0x00000099ae9e7221 */ /* 0x008fe20000010000 */
[-C--:B------:R-:W-:Y:S01]  /*6890*/  FMUL.FTZ R33, R33, R15.reuse ;  /* 0x0000000f21217220 */ /* 0x080fe20000410000 */
[-C--:B------:R-:W-:Y:S01]  /*68a0*/  FMUL.FTZ R36, R36, R15.reuse ;  /* 0x0000000f24247220 */ /* 0x080fe20000410000 */
[-C--:B------:R-:W-:Y:S01]  /*68b0*/  FMUL.FTZ R37, R37, R15.reuse ;  /* 0x0000000f25257220 */ /* 0x080fe20000410000 */
[-C--:B------:R-:W-:Y:S01]  /*68c0*/  FMUL.FTZ R40, R40, R15.reuse ;  /* 0x0000000f28287220 */ /* 0x080fe20000410000 */
[-C--:B------:R-:W-:Y:S01]  /*68d0*/  FMUL.FTZ R41, R41, R15.reuse ;  /* 0x0000000f29297220 */ /* 0x080fe20000410000 */
[----:B------:R1:W2:Y:S01]  /*68e0*/  MUFU.EX2 R160, R167 ;  /* 0x000000a700a07308 */ /* 0x0002a20000000800 */
        /* <DEDUP_REMOVED lines=9> */
[----:B-1----:R-:W-:-:S02]  /*6980*/  IMAD.U32 R167, RZ, RZ, UR6 ;  /* 0x00000006ffa77e24 */ /* 0x002fc4000f8e00ff */
[-C--:B------:R-:W-:Y:S01]  /*6990*/  FMUL.FTZ R56, R56, R15.reuse ;  /* 0x0000000f38387220 */ /* 0x080fe20000410000 */
[-C--:B------:R-:W-:Y:S01]  /*69a0*/  FMUL.FTZ R57, R57, R15.reuse ;  /* 0x0000000f39397220 */ /* 0x080fe20000410000 */
[-C--:B------:R-:W-:Y:S01]  /*69b0*/  FMUL.FTZ R60, R60, R15.reuse ;  /* 0x0000000f3c3c7220 */ /* 0x080fe20000410000 */
[-C--:B------:R-:W-:Y:S01]  /*69c0*/  FMUL.FTZ R61, R61, R15.reuse ;  /* 0x0000000f3d3d7220 */ /* 0x080fe20000410000 */
[----:B------:R-:W-:Y:S01]  /*69d0*/  @!P3 LEA R5, R167, R0, 0x6 ;  /* 0x00000000a705b211 */ /* 0x000fe200078e30ff */
[----:B------:R0:W1:Y:S01]  /*69e0*/  MUFU.EX2 R184, R171 ;  /* 0x000000ab00b87308 */ /* 0x0000620000000800 */
[----:B--2---:R-:W-:Y:S01]  /*69f0*/  FADD.FTZ R152, R160, R153 ;  /* 0x00000099a0987221 */ /* 0x004fe20000010000 */
[-C--:B------:R-:W-:Y:S01]  /*6a00*/  FMUL.FTZ R64, R64, R15.reuse ;  /* 0x0000000f40407220 */ /* 0x080fe20000410000 */
[----:B------:R-:W-:Y:S01]  /*6a10*/  @!P3 LEA R6, R5, UR39, 0x2 ;  /* 0x000000270506bc11 */ /* 0x000fe2000f8e10ff */
[----:B------:R-:W-:Y:S01]  /*6a20*/  FFMA.FTZ R5, R166, UR7, -R154 ;  /* 0x00000007a6057c23 */ /* 0x000fe2000801089a */
[-C--:B------:R-:W-:Y:S01]  /*6a30*/  FMUL.FTZ R65, R65, R15.reuse ;  /* 0x0000000f41417220 */ /* 0x080fe20000410000 */
[-C--:B------:R-:W-:Y:S01]  /*6a40*/  FMUL.FTZ R68, R68, R15.reuse ;  /* 0x0000000f44447220 */ /* 0x080fe20000410000 */
[-C--:B------:R-:W-:Y:S01]  /*6a50*/  FMUL.FTZ R69, R69, R15.reuse ;  /* 0x0000000f45457220 */ /* 0x080fe20000410000 */
[----:B------:R-:W2:Y:S01]  /*6a60*/  MUFU.EX2 R159, R159 ;  /* 0x0000009f009f7308 */ /* 0x000ea20000000800 */
[----:B0-----:R-:W-:Y:S01]  /*6a70*/  FADD.FTZ R171, R17, R158 ;  /* 0x0000009e11ab7221 */ /* 0x001fe20000010000 */
[----:B---3--:R-:W-:Y:S01]  /*6a80*/  FADD.FTZ R153, R157, R152 ;  /* 0x000000989d997221 */ /* 0x008fe20000010000 */
[----:B------:R-:W-:Y:S01]  /*6a90*/  @!P3 STS [R6+0x28800], R15 ;  /* 0x0288000f0600b388 */ /* 0x000fe20000000800 */
[-C--:B------:R-:W-:Y:S01]  /*6aa0*/  FMUL.FTZ R72, R72, R15.reuse ;  /* 0x0000000f48487220 */ /* 0x080fe20000410000 */
[----:B------:R-:W-:Y:S01]  /*6ab0*/  FADD.FTZ R158, R18, R171 ;  /* 0x000000ab129e7221 */ /* 0x000fe20000010000 */
[----:B------:R-:W-:Y:S01]  /*6ac0*/  FMUL.FTZ R73, R73, R15 ;  /* 0x0000000f49497220 */ /* 0x000fe20000410000 */
[----:B------:R0:W-:Y:S01]  /*6ad0*/  @!P3 STS [R6+0x28820], R169 ;  /* 0x028820a90600b388 */ /* 0x0001e20000000800 */
[----:B------:R-:W3:Y:S01]  /*6ae0*/  MUFU.EX2 R170, R170 ;  /* 0x000000aa00aa7308 */ /* 0x000ee20000000800 */
[----:B------:R-:W-:Y:S01]  /*6af0*/  FADD.FTZ R158, R19, R158 ;  /* 0x0000009e139e7221 */ /* 0x000fe20000010000 */
[C---:B-1----:R-:W-:Y:S01]  /*6b00*/  FADD.FTZ R152, R184.reuse, R153 ;  /* 0x00000099b8987221 */ /* 0x042fe20000010000 */
[----:B------:R-:W-:Y:S01]  /*6b10*/  F2FP.F16.F32.PACK_AB R157, R184, R157 ;  /* 0x0000009db89d723e */ /* 0x000fe200000000ff */
[-C--:B------:R-:W-:Y:S01]  /*6b20*/  FMUL.FTZ R76, R76, R15.reuse ;  /* 0x0000000f4c4c7220 */ /* 0x080fe20000410000 */
[----:B------:R-:W-:Y:S01]  /*6b30*/  FADD.FTZ R153, R21, R158 ;  /* 0x0000009e15997221 */ /* 0x000fe20000010000 */
[-C--:B------:R-:W-:Y:S01]  /*6b40*/  FMUL.FTZ R77, R77, R15.reuse ;  /* 0x0000000f4d4d7220 */ /* 0x080fe20000410000 */
[-C--:B------:R-:W-:Y:S01]  /*6b50*/  FMUL.FTZ R80, R80, R15.reuse ;  /* 0x0000000f50507220 */ /* 0x080fe20000410000 */
[----:B------:R-:W1:Y:S01]  /*6b60*/  MUFU.EX2 R161, R161 ;  /* 0x000000a100a17308 */ /* 0x000e620000000800 */
[----:B------:R-:W-:Y:S01]  /*6b70*/  FADD.FTZ R154, R22, R153 ;  /* 0x00000099169a7221 */ /* 0x000fe20000010000 */
[----:B------:R-:W-:Y:S01]  /*6b80*/  F2FP.F16.F32.PACK_AB R153, R155, R156 ;  /* 0x0000009c9b99723e */ /* 0x000fe200000000ff */
[-C--:B------:R-:W-:Y:S01]  /*6b90*/  FMUL.FTZ R81, R81, R15.reuse ;  /* 0x0000000f51517220 */ /* 0x080fe20000410000 */
[----:B------:R-:W-:Y:S01]  /*6ba0*/  F2FP.F16.F32.PACK_AB R156, R19, R18 ;  /* 0x00000012139c723e */ /* 0x000fe200000000ff */
[----:B------:R-:W-:Y:S01]  /*6bb0*/  FMUL.FTZ R84, R84, R15 ;  /* 0x0000000f54547220 */ /* 0x000fe20000410000 */
[----:B------:R-:W-:Y:S01]  /*6bc0*/  F2FP.F16.F32.PACK_AB R155, R160, R163 ;  /* 0x000000a3a09b723e */ /* 0x000fe200000000ff */
[----:B------:R-:W-:Y:S01]  /*6bd0*/  FMUL.FTZ R85, R85, R15 ;  /* 0x0000000f55557220 */ /* 0x000fe20000410000 */
[----:B------:R-:W4:Y:S01]  /*6be0*/  MUFU.EX2 R164, R164 ;  /* 0x000000a400a47308 */ /* 0x000f220000000800 */
[----:B------:R-:W-:Y:S01]  /*6bf0*/  F2FP.F16.F32.PACK_AB R160, R176, R23 ;  /* 0x00000017b0a0723e */ /* 0x000fe200000000ff */
[-C--:B------:R-:W-:Y:S01]  /*6c00*/  FMUL.FTZ R88, R88, R15.reuse ;  /* 0x0000000f58587220 */ /* 0x080fe20000410000 */
[-C--:B------:R-:W-:Y:S01]  /*6c10*/  FMUL.FTZ R89, R89, R15.reuse ;  /* 0x0000000f59597220 */ /* 0x080fe20000410000 */
[-C--:B------:R-:W-:Y:S01]  /*6c20*/  FMUL.FTZ R92, R92, R15.reuse ;  /* 0x0000000f5c5c7220 */ /* 0x080fe20000410000 */
[-C--:B------:R-:W-:Y:S01]  /*6c30*/  FMUL.FTZ R93, R93, R15.reuse ;  /* 0x0000000f5d5d7220 */ /* 0x080fe20000410000 */
[-C--:B------:R-:W-:Y:S01]  /*6c40*/  FMUL.FTZ R96, R96, R15.reuse ;  /* 0x0000000f60607220 */ /* 0x080fe20000410000 */
[-C--:B------:R-:W-:Y:S01]  /*6c50*/  FMUL.FTZ R97, R97, R15.reuse ;  /* 0x0000000f61617220 */ /* 0x080fe20000410000 */
[----:B------:R-:W5:Y:S01]  /*6c60*/  MUFU.EX2 R177, R177 ;  /* 0x000000b100b17308 */ /* 0x000f620000000800 */
        /* <DEDUP_REMOVED lines=15> */
[----:B------:R2:W5:Y:S01]  /*6d60*/  MUFU.EX2 R166, R165 ;  /* 0x000000a500a67308 */ /* 0x0005620000000800 */
[-C--:B------:R-:W-:Y:S01]  /*6d70*/  FMUL.FTZ R128, R128, R15.reuse ;  /* 0x0000000f80807220 */ /* 0x080fe20000410000 */
[-C--:B------:R-:W-:Y:S01]  /*6d80*/  FMUL.FTZ R129, R129, R15.reuse ;  /* 0x0000000f81817220 */ /* 0x080fe20000410000 */
[-C--:B------:R-:W-:Y:S01]  /*6d90*/  FMUL.FTZ R132, R132, R15.reuse ;  /* 0x0000000f84847220 */ /* 0x080fe20000410000 */
[-C--:B------:R-:W-:Y:S01]  /*6da0*/  FMUL.FTZ R133, R133, R15.reuse ;  /* 0x0000000f85857220 */ /* 0x080fe20000410000 */
[-C--:B------:R-:W-:Y:S01]  /*6db0*/  FMUL.FTZ R136, R136, R15.reuse ;  /* 0x0000000f88887220 */ /* 0x080fe20000410000 */
[-C--:B------:R-:W-:Y:S01]  /*6dc0*/  FMUL.FTZ R137, R137, R15.reuse ;  /* 0x0000000f89897220 */ /* 0x080fe20000410000 */
[-C--:B------:R-:W-:Y:S01]  /*6dd0*/  FMUL.FTZ R140, R140, R15.reuse ;  /* 0x0000000f8c8c7220 */ /* 0x080fe20000410000 */
[----:B------:R-:W5:Y:S01]  /*6de0*/  MUFU.EX2 R178, R178 ;  /* 0x000000b200b27308 */ /* 0x000f620000000800 */
[----:B--2---:R-:W-:Y:S01]  /*6df0*/  FADD.FTZ R165, R159, R152 ;  /* 0x000000989fa57221 */ /* 0x004fe20000010000 */
[----:B------:R-:W-:Y:S01]  /*6e00*/  F2FP.F16.F32.PACK_AB R152, R175, R172 ;  /* 0x000000acaf98723e */ /* 0x000fe200000000ff */
[----:B------:R-:W-:Y:S01]  /*6e10*/  FMUL.FTZ R141, R141, R15 ;  /* 0x0000000f8d8d7220 */ /* 0x000fe20000410000 */
[C---:B---3--:R-:W-:Y:S01]  /*6e20*/  F2FP.F16.F32.PACK_AB R159, R170.reuse, R159 ;  /* 0x0000009faa9f723e */ /* 0x048fe200000000ff */
[----:B------:R-:W-:Y:S01]  /*6e30*/  FADD.FTZ R158, R170, R165 ;  /* 0x000000a5aa9e7221 */ /* 0x000fe20000010000 */
[----:B------:R-:W-:Y:S01]  /*6e40*/  FADD.FTZ R165, R23, R154 ;  /* 0x0000009a17a57221 */ /* 0x000fe20000010000 */
[----:B------:R-:W-:Y:S01]  /*6e50*/  F2FP.F16.F32.PACK_AB R154, R17, R174 ;  /* 0x000000ae119a723e */ /* 0x000fe200000000ff */
[----:B------:R-:W-:Y:S01]  /*6e60*/  BAR.SYNC.DEFER_BLOCKING 0xf, 0x100 ;  /* 0x03c4000000007b1d */ /* 0x000fe20000010000 */
[----:B-1----:R-:W-:Y:S01]  /*6e70*/  FADD.FTZ R17, R161, R158 ;  /* 0x0000009ea1117221 */ /* 0x002fe20000010000 */
[----:B0-----:R-:W-:Y:S01]  /*6e80*/  FADD.FTZ R6, R176, R165 ;  /* 0x000000a5b0067221 */ /* 0x001fe20000010000 */
[----:B----4-:R-:W-:Y:S01]  /*6e90*/  F2FP.F16.F32.PACK_AB R161, R164, R161 ;  /* 0x000000a1a4a1723e */ /* 0x010fe200000000ff */
[----:B------:R-:W-:Y:S01]  /*6ea0*/  FMUL.FTZ R144, R144, R15 ;  /* 0x0000000f90907220 */ /* 0x000fe20000410000 */
[----:B------:R-:W-:Y:S01]  /*6eb0*/  FADD.FTZ R158, R164, R17 ;  /* 0x00000011a49e7221 */ /* 0x000fe20000010000 */
[----:B------:R-:W0:Y:S01]  /*6ec0*/  MUFU.EX2 R179, R179 ;  /* 0x000000b300b37308 */ /* 0x000e220000000800 */
[----:B-----5:R-:W-:Y:S01]  /*6ed0*/  FADD.FTZ R17, R177, R6 ;  /* 0x00000006b1117221 */ /* 0x020fe20000010000 */
[----:B------:R-:W-:Y:S01]  /*6ee0*/  F2FP.F16.F32.PACK_AB R163, R166, R167 ;  /* 0x000000a7a6a3723e */ /* 0x000fe200000000ff */
[----:B------:R-:W-:Y:S01]  /*6ef0*/  FADD.FTZ R19, R167, R158 ;  /* 0x0000009ea7137221 */ /* 0x000fe20000010000 */
[----:B------:R-:W-:Y:S01]  /*6f00*/  F2FP.F16.F32.PACK_AB R158, R22, R21 ;  /* 0x00000015169e723e */ /* 0x000fe200000000ff */
[C---:B------:R-:W-:Y:S01]  /*6f10*/  FADD.FTZ R6, R178.reuse, R17 ;  /* 0x00000011b2067221 */ /* 0x040fe20000010000 */
[----:B------:R-:W-:Y:S01]  /*6f20*/  F2FP.F16.F32.PACK_AB R162, R178, R177 ;  /* 0x000000b1b2a2723e */ /* 0x000fe200000000ff */
[----:B------:R-:W-:Y:S01]  /*6f30*/  FADD.FTZ R18, R166, R19 ;  /* 0x00000013a6127221 */ /* 0x000fe20000010000 */
[----:B------:R-:W1:Y:S01]  /*6f40*/  MUFU.EX2 R5, R5 ;  /* 0x0000000500057308 */ /* 0x000e620000000800 */
[-C--:B------:R-:W-:Y:S01]  /*6f50*/  FMUL.FTZ R145, R145, R15.reuse ;  /* 0x0000000f91917220 */ /* 0x080fe20000410000 */
[-C--:B------:R-:W-:Y:S01]  /*6f60*/  FMUL.FTZ R148, R148, R15.reuse ;  /* 0x0000000f94947220 */ /* 0x080fe20000410000 */
[----:B------:R-:W-:Y:S01]  /*6f70*/  FMUL.FTZ R149, R149, R15 ;  /* 0x0000000f95957220 */ /* 0x000fe20000410000 */
[-C--:B------:R-:W-:Y:S01]  /*6f80*/  FMUL.FTZ R26, R26, R169.reuse ;  /* 0x000000a91a1a7220 */ /* 0x080fe20000410000 */
[-C--:B------:R-:W-:Y:S01]  /*6f90*/  FMUL.FTZ R27, R27, R169.reuse ;  /* 0x000000a91b1b7220 */ /* 0x080fe20000410000 */
[-C--:B------:R-:W-:Y:S01]  /*6fa0*/  FMUL.FTZ R30, R30, R169.reuse ;  /* 0x000000a91e1e7220 */ /* 0x080fe20000410000 */
[----:B------:R-:W-:Y:S01]  /*6fb0*/  FMUL.FTZ R31, R31, R169 ;  /* 0x000000a91f1f7220 */ /* 0x000fe20000410000 */
[----:B------:R-:W2:Y:S01]  /*6fc0*/  MUFU.EX2 R181, R181 ;  /* 0x000000b500b57308 */ /* 0x000ea20000000800 */
[----:B0-----:R-:W-:Y:S01]  /*6fd0*/  FADD.FTZ R17, R179, R6 ;  /* 0x00000006b3117221 */ /* 0x001fe20000010000 */
[----:B------:R-:W-:Y:S01]  /*6fe0*/  F2FP.F16.F32.PACK_AB R164, R180, R179 ;  /* 0x000000b3b4a4723e */ /* 0x000fe200000000ff */
[----:B------:R0:W-:Y:S01]  /*6ff0*/  STSM.16.M88.4 [R10+0x26800], R152 ;  /* 0x026800980a007844 */ /* 0x0001e20000000200 */
[-C--:B------:R-:W-:Y:S01]  /*7000*/  FMUL.FTZ R34, R34, R169.reuse ;  /* 0x000000a922227220 */ /* 0x080fe20000410000 */
[----:B------:R-:W-:Y:S01]  /*7010*/  FADD.FTZ R6, R180, R17 ;  /* 0x00000011b4067221 */ /* 0x000fe20000010000 */
[-C--:B------:R-:W-:Y:S01]  /*7020*/  FMUL.FTZ R35, R35, R169.reuse ;  /* 0x000000a923237220 */ /* 0x080fe20000410000 */
[----:B------:R0:W-:Y:S01]  /*7030*/  STSM.16.M88.4 [R8], R156 ;  /* 0x0000009c08007844 */ /* 0x0001e20000000200 */
[----:B------:R-:W3:Y:S01]  /*7040*/  MUFU.EX2 R182, R182 ;  /* 0x000000b600b67308 */ /* 0x000ee20000000800 */
[----:B-1----:R-:W-:Y:S01]  /*7050*/  FADD.FTZ R19, R5, R18 ;  /* 0x0000001205137221 */ /* 0x002fe20000010000 */
[-C--:B------:R-:W-:Y:S01]  /*7060*/  FMUL.FTZ R38, R38, R169.reuse ;  /* 0x000000a926267220 */ /* 0x080fe20000410000 */
[----:B------:R0:W-:Y:S01]  /*7070*/  STSM.16.M88.4 [R9], R160 ;  /* 0x000000a009007844 */ /* 0x0001e20000000200 */
        /* <DEDUP_REMOVED lines=13> */
[----:B---3--:R-:W-:Y:S01]  /*7150*/  F2FP.F16.F32.PACK_AB R166, R182, R181 ;  /* 0x000000b5b6a6723e */ /* 0x008fe200000000ff */
[-C--:B------:R-:W-:Y:S01]  /*7160*/  FMUL.FTZ R59, R59, R169.reuse ;  /* 0x000000a93b3b7220 */ /* 0x080fe20000410000 */
        /* <DEDUP_REMOVED lines=8> */
[----:B------:R-:W-:Y:S01]  /*71f0*/  FADD.FTZ R5, R182, R17 ;  /* 0x00000011b6057221 */ /* 0x000fe20000010000 */
        /* <DEDUP_REMOVED lines=10> */
[-C--:B------:R-:W-:Y:S01]  /*72a0*/  FMUL.FTZ R90, R90, R169.reuse ;  /* 0x000000a95a5a7220 */ /* 0x080fe20000410000 */
[-C--:B------:R-:W-:Y:S01]  /*72b0*/  FMUL.FTZ R91, R91, R169.reuse ;  /* 0x000000a95b5b7220 */ /* 0x080fe20000410000 */
[----:B------:R-:W-:Y:S01]  /*72c0*/  FMUL.FTZ R94, R94, R169 ;  /* 0x000000a95e5e7220 */ /* 0x000fe20000410000 */
[C---:B---3--:R-:W-:Y:S01]  /*72d0*/  F2FP.F16.F32.PACK_AB R167, R16.reuse, R173 ;  /* 0x000000ad10a7723e */ /* 0x048fe200000000ff */
        /* <DEDUP_REMOVED lines=31> */
[----:B0-----:R-:W-:Y:S06]  /*74d0*/  @!P0 BRA `(.L_x_7207) ;  /* 0x0000000000048947 */ /* 0x001fec0003800000 */
[----:B------:R-:W-:Y:S01]  /*74e0*/  BPT.TRAP 0x1 ;  /* 0x000000040000795c */ /* 0x000fe20000300000 */
.L_x_7207:
[----:B------:R0:W1:Y:S01]  /*74f0*/  SYNCS.PHASECHK.TRANS64.TRYWAIT P3, [UR30+0x28c50], R13 ;  /* 0x028c500dff0075a7 */ /* 0x000062000806015e */
[----:B------:R-:W-:Y:S05]  /*7500*/  @!P0 BRA `(.L_x_7208) ;  /* 0x0000000000048947 */ /* 0x000fea0003800000 */
[----:B------:R-:W-:Y:S01]  /*7510*/  BPT.TRAP 0x1 ;  /* 0x000000040000795c */ /* 0x000fe20000300000 */
.L_x_7208:
[----:B-1----:R-:W-:Y:S05]  /*7520*/  @P3 BRA `(.L_x_7209) ;  /* 0x0000000000083947 */ /* 0x002fea0003800000 */
[----:B------:R-:W1:Y:S02]  /*7530*/  SYNCS.PHASECHK.TRANS64.TRYWAIT P3, [UR30+0x28c50], R13 ;  /* 0x028c500dff0075a7 */ /* 0x000e64000806015e */
[----:B-1----:R-:W-:Y:S05]  /*7540*/  @!P3 BRA `(.L_x_7210) ;  /* 0x0000009800c0b947 */ /* 0x002fea0003800000 */
.L_x_7209:
[----:B------:R-:W-:Y:S01]  /*7550*/  ULEA UR6, UR4, UR38, 0xc ;  /* 0x0000002604067291 */ /* 0x000fe2000f8e603f */
[----:B------:R-:W-:Y:S01]  /*7560*/  WARPGROUP.ARRIVE ;  /* 0x00000000000079c5 */ /* 0x000fe20000000000 */
[----:B------:R-:W-:Y:S01]  /*7570*/  UMOV UR11, 0x40000040 ;  /* 0x40000040000b7882 */ /* 0x000fe20000000000 */
[----:B------:R-:W-:Y:S01]  /*7580*/  UISETP.GT.AND UP1, UPT, UR41, UR25, UPT ;  /* 0x000000192900728c */ /* 0x000fe2000bf24270 */
[----:B-1----:R-:W-:Y:S01]  /*7590*/  @!P1 VIADD R14, R14, 0x28c60 ;  /* 0x00028c600e0e9836 */ /* 0x002fe20000000000 */
[----:B------:R-:W-:Y:S01]  /*75a0*/  UIADD3 UR41, UR41, -0x1, URZ ;  /* 0xffffffff29297890 */ /* 0x000fe2000fffe03f */
[----:B------:R-:W-:Y:S01]  /*75b0*/  MOV R15, R3 ;  /* 0x00000003000f7202 */ /* 0x000fe20000000f00 */
[----:B------:R-:W-:Y:S02]  /*75c0*/  UMOV UR10, UR6 ;  /* 0x00000006000a7c82 */ /* 0x000fe40008000000 */
[----:B------:R-:W-:Y:S01]  /*75d0*/  HGMMA.64x256x16.F32 R24, R152, gdesc[UR8].tnspB, R24, gsb0 ;  /* 0x43e0000898187df0 */ /* 0x000fe20008000818 */
[----:B------:R-:W-:Y:S01]  /*75e0*/  UIADD3 UR10, UR6, 0x80, URZ ;  /* 0x00000080060a7890 */ /* 0x000fe2000fffe03f */
[----:B------:R-:W-:Y:S01]  /*75f0*/  PLOP3.LUT P3, PT, PT, PT, UP1, 0x80, 0x0 ;  /* 0x000000000000781c */ /* 0x000fe20003f6f018 */
[----:B------:R-:W-:Y:S01]  /*7600*/  UMOV UR11, 0x40000040 ;  /* 0x40000040000b7882 */ /* 0x000fe20000000000 */
[----:B------:R-:W-:Y:S01]  /*7610*/  @!P1 PRMT R14, RZ, 0x654, R14 ;  /* 0x00000654ff0e9816 */ /* 0x000fe2000000000e */
[----:B------:R-:W-:-:S02]  /*7620*/  WARPGROUP.DEPBAR.LE gsb0, 0x0 ;  /* 0x00008000000079c5 */ /* 0x000fc40000010000 */
[----:B------:R-:W-:-:S15]  /*7630*/  WARPGROUP.ARRIVE ;  /* 0x00000000000079c5 */ /* 0x000fde0000000000 */
[----:B------:R-:W-:-:S06]  /*7640*/  NOP ;  /* 0x0000000000007918 */ /* 0x000fcc0000000000 */
        /* <DEDUP_REMOVED lines=25> */
[----:B-1----:R-:W-:Y:S01]  /*77e0*/  IMAD.MOV.U32 R14, RZ, RZ, R4 ;  /* 0x000000ffff0e7224 */ /* 0x002fe200078e0004 */
[----:B------:R-:W-:Y:S06]  /*77f0*/  @P3 BRA `(.L_x_7211) ;  /* 0xffffffdc00943947 */ /* 0x000fec000383ffff */
.L_x_7202:
[----:B------:R-:W-:-:S06]  /*7800*/  UISETP.GE.AND UP0, UPT, UR41, UR40, UPT ;  /* 0x000000282900728c */ /* 0x000fcc000bf06270 */
[----:B------:R-:W-:-:S13]  /*7810*/  PLOP3.LUT P2, PT, PT, PT, UP0, 0x80, 0x0 ;  /* 0x000000000000781c */ /* 0x000fda0003f4f008 */
[----:B------:R-:W-:Y:S05]  /*7820*/  @!P2 BRA `(.L_x_7212) ;  /* 0x0000001c002ca947 */ /* 0x000fea0003800000 */
[----:B01----:R-:W-:Y:S01]  /*7830*/  IMAD.MOV.U32 R13, RZ, RZ, R4 ;  /* 0x000000ffff0d7224 */ /* 0x003fe200078e0004 */
[----:B------:R-:W-:Y:S01]  /*7840*/  UMOV UR6, UR4 ;  /* 0x0000000400067c82 */ /* 0x000fe20008000000 */
[----:B------:R-:W-:Y:S01]  /*7850*/  IMAD.MOV.U32 R18, RZ, RZ, R3 ;  /* 0x000000ffff127224 */ /* 0x000fe200078e0003 */
[----:B------:R-:W-:Y:S01]  /*7860*/  ULDC UR25, c[0x0][0x9d8] ;  /* 0x0002760000197ab9 */ /* 0x000fe20000000800 */
[----:B------:R-:W-:-:S05]  /*7870*/  ULDC UR7, c[0x0][0x988] ;  /* 0x0002620000077ab9 */ /* 0x000fca0000000800 */
.L_x_7221:
[----:B------:R-:W-:-:S04]  /*7880*/  UIADD3 UR4, UR6, 0x1, URZ ;  /* 0x0000000106047890 */ /* 0x000fc8000fffe03f */
[----:B------:R-:W-:-:S04]  /*7890*/  UISETP.NE.AND UP0, UPT, UR4, 0x2, UPT ;  /* 0x000000020400788c */ /* 0x000fc8000bf05270 */
[----:B------:R-:W-:Y:S02]  /*78a0*/  USEL UR10, URZ, 0x1, UP0 ;  /* 0x000000013f0a7887 */ /* 0x000fe40008000000 */
[----:B------:R-:W-:Y:S02]  /*78b0*/  USEL UR4, UR4, URZ, UP0 ;  /* 0x0000003f04047287 */ /* 0x000fe40008000000 */
[----:B------:R-:W-:Y:S01]  /*78c0*/  ULOP3.LUT UR5, UR5, UR10, URZ, 0x3c, !UPT ;  /* 0x0000000a05057292 */ /* 0x000fe2000f8e3c3f */
[----:B-1--4-:R-:W-:Y:S11]  /*78d0*/  @!P0 BRA `(.L_x_7213) ;  /* 0x0000000000048947 */ /* 0x012ff60003800000 */
[----:B------:R-:W-:Y:S01]  /*78e0*/  BPT.TRAP 0x1 ;  /* 0x000000040000795c */ /* 0x000fe20000300000 */
.L_x_7213:
[----:B------:R-:W-:Y:S01]  /*78f0*/  ULEA UR26, UR4, UR39, 0x3 ;  /* 0x00000027041a7291 */ /* 0x000fe2000f8e183f */
[----:B------:R-:W-:-:S04]  /*7900*/  MOV R11, UR5 ;  /* 0x00000005000b7c02 */ /* 0x000fc80008000f00 */
[----:B------:R-:W-:-:S04]  /*7910*/  SHF.L.U32 R11, R11, 0x1f, RZ ;  /* 0x0000001f0b0b7819 */ /* 0x000fc800000006ff */
[----:B------:R0:W1:Y:S01]  /*7920*/  SYNCS.PHASECHK.TRANS64.TRYWAIT P2, [UR26+0x28c30], R11 ;  /* 0x028c300bff0075a7 */ /* 0x000062000804015a */
[----:B------:R-:W-:Y:S05]  /*7930*/  @!P0 BRA `(.L_x_7214) ;  /* 0x0000000000048947 */ /* 0x000fea0003800000 */
[----:B------:R-:W-:Y:S01]  /*7940*/  BPT.TRAP 0x1 ;  /* 0x000000040000795c */ /* 0x000fe20000300000 */
.L_x_7214:
[----:B-1----:R-:W-:Y:S05]  /*7950*/  @P2 BRA `(.L_x_7215) ;  /* 0x0000000000082947 */ /* 0x002fea0003800000 */
[----:B------:R-:W1:Y:S02]  /*7960*/  SYNCS.PHASECHK.TRANS64.TRYWAIT P2, [UR26+0x28c30], R11 ;  /* 0x028c300bff0075a7 */ /* 0x000e64000804015a */
[----:B-1----:R-:W-:Y:S05]  /*7970*/  @!P2 BRA `(.L_x_7216) ;  /* 0x0000009400c8a947 */ /* 0x002fea0003800000 */
.L_x_7215:
        /* <DEDUP_REMOVED lines=35> */
[----:B---3--:R-:W-:Y:S01]  /*7bb0*/  FMUL.FTZ R14, R155, UR25 ;  /* 0x000000199b0e7c20 */ /* 0x008fe20008410000 */
        /* <DEDUP_REMOVED lines=11> */
[----:B------:R-:W-:-:S05]  /*7c70*/  FMUL.FTZ R169, R179, UR25 ;  /* 0x00000019b3a97c20 */ /* 0x000fca0008410000 */
        /* <DEDUP_REMOVED lines=8> */
[----:B------:R-:W-:Y:S01]  /*7d00*/  FMUL.FTZ R158, R177, UR25 ;  /* 0x00000019b19e7c20 */ /* 0x000fe20008410000 */
[----:B------:R-:W-:-:S05]  /*7d10*/  IMAD.U32 R177, RZ, RZ, UR6 ;  /* 0x00000006ffb17e24 */ /* 0x000fca000f8e00ff */
        /* <DEDUP_REMOVED lines=16> */
[----:B-1----:R-:W-:Y:S01]  /*7e20*/  FMNMX.FTZ R3, R157, R162, !PT ;  /* 0x000000a29d037209 */ /* 0x002fe20007810000 */
[----:B------:R-:W-:Y:S01]  /*7e30*/  FMUL.FTZ R162, R163, UR25 ;  /* 0x00000019a3a27c20 */ /* 0x000fe20008410000 */
[----:B------:R-:W-:Y:S01]  /*7e40*/  FMUL.FTZ R163, R166, UR25 ;  /* 0x00000019a6a37c20 */ /* 0x000fe20008410000 */
[----:B------:R-:W-:Y:S01]  /*7e50*/  FMUL.FTZ R166, R171, UR25 ;  /* 0x00000019aba67c20 */ /* 0x000fe20008410000 */
[----:B------:R-:W-:-:S03]  /*7e60*/  FMUL.FTZ R171, R182, UR25 ;  /* 0x00000019b6ab7c20 */ /* 0x000fc60008410000 */
[----:B------:R-:W1:Y:S01]  /*7e70*/  MUFU.TANH R161, R161 ;  /* 0x000000a100a17308 */ /* 0x000e620000002400 */
[----:B--2---:R-:W-:-:S07]  /*7e80*/  FMNMX.FTZ R164, R158, R3, !PT ;  /* 0x000000039ea47209 */ /* 0x004fce0007810000 */
[----:B------:R-:W2:Y:S01]  /*7e90*/  MUFU.TANH R12, R12 ;  /* 0x0000000c000c7308 */ /* 0x000ea20000002400 */
[----:B---3--:R-:W-:-:S07]  /*7ea0*/  FMNMX.FTZ R164, R159, R164, !PT ;  /* 0x000000a49fa47209 */ /* 0x008fce0007810000 */
[----:B------:R-:W3:Y:S01]  /*7eb0*/  MUFU.TANH R14, R14 ;  /* 0x0000000e000e7308 */ /* 0x000ee20000002400 */
[----:B-1----:R-:W-:Y:S01]  /*7ec0*/  FMNMX.FTZ R3, R161, R164, !PT ;  /* 0x000000a4a1037209 */ /* 0x002fe20007810000 */
[----:B------:R-:W-:Y:S01]  /*7ed0*/  FMUL.FTZ R164, R167, UR25 ;  /* 0x00000019a7a47c20 */ /* 0x000fe20008410000 */
[----:B------:R-:W-:-:S03]  /*7ee0*/  FMUL.FTZ R167, R174, UR25 ;  /* 0x00000019aea77c20 */ /* 0x000fc60008410000 */
        /* <DEDUP_REMOVED lines=15> */
[----:B------:R-:W0:Y:S08]  /*7fe0*/  MUFU.TANH R164, R164 ;  /* 0x000000a400a47308 */ /* 0x000e300000002400 */
[----:B------:R-:W4:Y:S01]  /*7ff0*/  MUFU.TANH R165, R165 ;  /* 0x000000a500a57308 */ /* 0x000f220000002400 */
[----:B--2---:R-:W-:-:S02]  /*8000*/  FMNMX.FTZ R3, R174, R175, !PT ;  /* 0x000000afae037209 */ /* 0x004fc40007810000 */
[----:B-1----:R-:W-:-:S03]  /*8010*/  FMNMX.FTZ R174, R162, R173, !PT ;  /* 0x000000ada2ae7209 */ /* 0x002fc60007810000 */
[----:B------:R-:W-:Y:S02]  /*8020*/  FMUL.FTZ R184, R3, UR7 ;  /* 0x0000000703b87c20 */ /* 0x000fe40008410000 */
[----:B------:R-:W1:Y:S01]  /*8030*/  MUFU.TANH R166, R166 ;  /* 0x000000a600a67308 */ /* 0x000e620000002400 */
[----:B---3--:R-:W-:Y:S01]  /*8040*/  FMNMX.FTZ R173, R163, R174, !PT ;  /* 0x000000aea3ad7209 */ /* 0x008fe20007810000 */
[----:B------:R-:W-:Y:S01]  /*8050*/  FADD.FTZ R18, -R3, R18 ;  /* 0x0000001203127221 */ /* 0x000fe20000010100 */
[--C-:B------:R-:W-:Y:S01]  /*8060*/  FFMA.FTZ R176, R152, UR7, -R184.reuse ;  /* 0x0000000798b07c23 */ /* 0x100fe200080108b8 */
[--C-:B------:R-:W-:Y:S01]  /*8070*/  FFMA.FTZ R17, R17, UR7, -R184.reuse ;  /* 0x0000000711117c23 */ /* 0x100fe200080108b8 */
[----:B0-----:R-:W-:Y:S01]  /*8080*/  FMNMX.FTZ R174, R164, R173, !PT ;  /* 0x000000ada4ae7209 */ /* 0x001fe20007810000 */
[----:B------:R-:W-:Y:S01]  /*8090*/  FMUL.FTZ R18, R18, UR7 ;  /* 0x0000000712127c20 */ /* 0x000fe20008410000 */
[--C-:B------:R-:W-:Y:S01]  /*80a0*/  FFMA.FTZ R19, R19, UR7, -R184.reuse ;  /* 0x0000000713137c23 */ /* 0x100fe200080108b8 */
[----:B------:R-:W0:Y:S01]  /*80b0*/  MUFU.TANH R167, R167 ;  /* 0x000000a700a77308 */ /* 0x000e220000002400 */
[----:B----4-:R-:W-:Y:S01]  /*80c0*/  FMNMX.FTZ R173, R165, R174, !PT ;  /* 0x000000aea5ad7209 */ /* 0x010fe20007810000 */
[--C-:B------:R-:W-:Y:S01]  /*80d0*/  FFMA.FTZ R20, R20, UR7, -R184.reuse ;  /* 0x0000000714147c23 */ /* 0x100fe200080108b8 */
[--C-:B------:R-:W-:Y:S01]  /*80e0*/  FFMA.FTZ R21, R21, UR7, -R184.reuse ;  /* 0x0000000715157c23 */ /* 0x100fe200080108b8 */
[--C-:B------:R-:W-:Y:S01]  /*80f0*/  FFMA.FTZ R22, R22, UR7, -R184.reuse ;  /* 0x0000000716167c23 */ /* 0x100fe200080108b8 */
[--C-:B------:R-:W-:Y:S01]  /*8100*/  FFMA.FTZ R23, R23, UR7, -R184.reuse ;  /* 0x0000000717177c23 */ /* 0x100fe200080108b8 */
[--C-:B------:R-:W-:Y:S01]  /*8110*/  FFMA.FTZ R153, R153, UR7, -R184.reuse ;  /* 0x0000000799997c23 */ /* 0x100fe200080108b8 */
[--C-:B------:R-:W-:Y:S01]  /*8120*/  FFMA.FTZ R178, R154, UR7, -R184.reuse ;  /* 0x000000079ab27c23 */ /* 0x100fe200080108b8 */
[----:B------:R-:W2:Y:S01]  /*8130*/  MUFU.TANH R168, R168 ;  /* 0x000000a800a87308 */ /* 0x000ea20000002400 */
[----:B-1----:R-:W-:Y:S01]  /*8140*/  FMNMX.FTZ R174, R166, R173, !PT ;  /* 0x000000ada6ae7209 */ /* 0x002fe20007810000 */
[--C-:B------:R-:W-:Y:S01]  /*8150*/  FFMA.FTZ R155, R155, UR7, -R184.reuse ;  /* 0x000000079b9b7c23 */ /* 0x100fe200080108b8 */
[--C-:B------:R-:W-:Y:S01]  /*8160*/  FFMA.FTZ R180, R156, UR7, -R184.reuse ;  /* 0x000000079cb47c23 */ /* 0x100fe200080108b8 */
[--C-:B------:R-:W-:Y:S01]  /*8170*/  FFMA.FTZ R157, R157, UR7, -R184.reuse ;  /* 0x000000079d9d7c23 */ /* 0x100fe200080108b8 */
[--C-:B------:R-:W-:Y:S01]  /*8180*/  FFMA.FTZ R182, R158, UR7, -R184.reuse ;  /* 0x000000079eb67c23 */ /* 0x100fe200080108b8 */
[----:B------:R-:W-:Y:S01]  /*8190*/  FFMA.FTZ R159, R159, UR7, -R184 ;  /* 0x000000079f9f7c23 */ /* 0x000fe200080108b8 */
[----:B------:R-:W-:Y:S01]  /*81a0*/  @!P2 IMAD R154, R177, 0x40, R0 ;  /* 0x00000040b19aa824 */ /* 0x000fe200078e0200 */
[----:B------:R-:W1:Y:S01]  /*81b0*/  MUFU.TANH R170, R170 ;  /* 0x000000aa00aa7308 */ /* 0x000e620000002400 */
[----:B0-----:R-:W-:Y:S01]  /*81c0*/  FMNMX.FTZ R173, R167, R174, !PT ;  /* 0x000000aea7ad7209 */ /* 0x001fe20007810000 */
[--C-:B------:R-:W-:Y:S01]  /*81d0*/  FFMA.FTZ R174, R4, UR7, -R184.reuse ;  /* 0x0000000704ae7c23 */ /* 0x100fe200080108b8 */
[----:B------:R-:W-:Y:S01]  /*81e0*/  FFMA.FTZ R184, R161, UR7, -R184 ;  /* 0x00000007a1b87c23 */ /* 0x000fe200080108b8 */
[----:B------:R-:W-:-:S04]  /*81f0*/  @!P2 LEA R154, R154, UR39, 0x2 ;  /* 0x000000279a9aac11 */ /* 0x000fc8000f8e10ff */
[----:B------:R-:W0:Y:S01]  /*8200*/  MUFU.TANH R169, R169 ;  /* 0x000000a900a97308 */ /* 0x000e220000002400 */
[----:B--2---:R-:W-:-:S07]  /*8210*/  FMNMX.FTZ R173, R168, R173, !PT ;  /* 0x000000ada8ad7209 */ /* 0x004fce0007810000 */
[----:B------:R-:W2:Y:S01]  /*8220*/  MUFU.TANH R171, R171 ;  /* 0x000000ab00ab7308 */ /* 0x000ea20000002400 */
[----:B-1----:R-:W-:-:S07]  /*8230*/  FMNMX.FTZ R4, R170, R173, !PT ;  /* 0x000000adaa047209 */ /* 0x002fce0007810000 */
[----:B------:R-:W1:Y:S01]  /*8240*/  MUFU.TANH R172, R172 ;  /* 0x000000ac00ac7308 */ /* 0x000e620000002400 */
[----:B0-----:R-:W-:-:S07]  /*8250*/  FMNMX.FTZ R4, R169, R4, !PT ;  /* 0x00000004a9047209 */ /* 0x001fce0007810000 */
[----:B------:R-:W0:Y:S01]  /*8260*/  MUFU.EX2 R18, R18 ;  /* 0x0000001200127308 */ /* 0x000e220000000800 */
[----:B--2---:R-:W-:-:S07]  /*8270*/  FMNMX.FTZ R173, R171, R4, !PT ;  /* 0x00000004abad7209 */ /* 0x004fce0007810000 */
[----:B------:R-:W2:Y:S01]  /*8280*/  MUFU.EX2 R17, R17 ;  /* 0x0000001100117308 */ /* 0x000ea20000000800 */
[----:B-1----:R-:W-:-:S05]  /*8290*/  FMNMX.FTZ R173, R172, R173, !PT ;  /* 0x000000adacad7209 */ /* 0x002fca0007810000 */
[----:B------:R-:W1:Y:S02]  /*82a0*/  SHFL.BFLY PT, R4, R173, 0x2, 0x1f ;  /* 0x0c401f00ad047f89 */ /* 0x000e6400000e0000 */
[----:B------:R-:W3:Y:S01]  /*82b0*/  MUFU.EX2 R174, R174 ;  /* 0x000000ae00ae7308 */ /* 0x000ee20000000800 */
[-C--:B0-----:R-:W-:Y:S01]  /*82c0*/  FMUL.FTZ R24, R24, R18.reuse ;  /* 0x0000001218187220 */ /* 0x081fe20000410000 */
[-C--:B------:R-:W-:Y:S01]  /*82d0*/  FMUL.FTZ R25, R25, R18.reuse ;  /* 0x0000001219197220 */ /* 0x080fe20000410000 */
[-C--:B------:R-:W-:Y:S01]  /*82e0*/  FMUL.FTZ R28, R28, R18.reuse ;  /* 0x000000121c1c7220 */ /* 0x080fe20000410000 */
[-C--:B------:R-:W-:Y:S01]  /*82f0*/  FMUL.FTZ R29, R29, R18.reuse ;  /* 0x000000121d1d7220 */ /* 0x080fe20000410000 */
[-C--:B------:R-:W-:Y:S01]  /*8300*/  FMUL.FTZ R32, R32, R18.reuse ;  /* 0x0000001220207220 */ /* 0x080fe20000410000 */
[-C--:B------:R-:W-:Y:S01]  /*8310*/  FMUL.FTZ R33, R33, R18.reuse ;  /* 0x0000001221217220 */ /* 0x080fe20000410000 */
[-C--:B------:R-:W-:Y:S01]  /*8320*/  FMUL.FTZ R36, R36, R18.reuse ;  /* 0x0000001224247220 */ /* 0x080fe20000410000 */
[----:B------:R-:W0:Y:S01]  /*8330*/  MUFU.EX2 R19, R19 ;  /* 0x0000001300137308 */ /* 0x000e220000000800 */
        /* <DEDUP_REMOVED lines=12> */
[----:B------:R-:W-:Y:S01]  /*8400*/  FMUL.FTZ R57, R57, R18 ;  /* 0x0000001239397220 */ /* 0x000fe20000410000 */
[----:B-1----:R-:W-:Y:S01]  /*8410*/  FMNMX.FTZ R152, R173, R4, !PT ;  /* 0x00000004ad987209 */ /* 0x002fe20007810000 */
[-C--:B------:R-:W-:Y:S01]  /*8420*/  FMUL.FTZ R60, R60, R18.reuse ;  /* 0x000000123c3c7220 */ /* 0x080fe20000410000 */
[----:B------:R-:W1:Y:S01]  /*8430*/  MUFU.EX2 R21, R21 ;  /* 0x0000001500157308 */ /* 0x000e620000000800 */
[-C--:B------:R-:W-:Y:S01]  /*8440*/  FMUL.FTZ R61, R61, R18.reuse ;  /* 0x000000123d3d7220 */ /* 0x080fe20000410000 */
[-C--:B------:R-:W-:Y:S01]  /*8450*/  FMUL.FTZ R64, R64, R18.reuse ;  /* 0x0000001240407220 */ /* 0x080fe20000410000 */
[----:B------:R-:W4:Y:S01]  /*8460*/  SHFL.BFLY PT, R173, R152, 0x1, 0x1f ;  /* 0x0c201f0098ad7f89 */ /* 0x000f2200000e0000 */
        /* <DEDUP_REMOVED lines=23> */
[----:B----4-:R-:W-:Y:S01]  /*85e0*/  FMNMX.FTZ R4, R152, R173, !PT ;  /* 0x000000ad98047209 */ /* 0x010fe20007810000 */
[-C--:B------:R-:W-:Y:S01]  /*85f0*/  FMUL.FTZ R105, R105, R18.reuse ;  /* 0x0000001269697220 */ /* 0x080fe20000410000 */
[----:B------:R-:W-:Y:S01]  /*8600*/  @!P1 IADD3 R152, R190, 0x28c40, RZ ;  /* 0x00028c40be989810 */ /* 0x000fe20007ffe0ff */
[-C--:B------:R-:W-:Y:S01]  /*8610*/  FMUL.FTZ R108, R108, R18.reuse ;  /* 0x000000126c6c7220 */ /* 0x080fe20000410000 */
[-C--:B------:R-:W-:Y:S01]  /*8620*/  FMUL.FTZ R109, R109, R18.reuse ;  /* 0x000000126d6d7220 */ /* 0x080fe20000410000 */
[C---:B------:R-:W-:Y:S01]  /*8630*/  FADD.FTZ R13, -R4.reuse, R13 ;  /* 0x0000000d040d7221 */ /* 0x040fe20000010100 */
[----:B------:R-:W-:Y:S01]  /*8640*/  FMUL.FTZ R175, R4, UR7 ;  /* 0x0000000704af7c20 */ /* 0x000fe20008410000 */
[----:B------:R-:W-:Y:S01]  /*8650*/  @!P1 PRMT R152, RZ, 0x654, R152 ;  /* 0x00000654ff989816 */ /* 0x000fe20000000098 */
[----:B------:R-:W-:Y:S01]  /*8660*/  MUFU.EX2 R153, R153 ;  /* 0x0000009900997308 */ /* 0x000fe20000000800 */
[----:B------:R-:W-:Y:S01]  /*8670*/  FMUL.FTZ R13, R13, UR7 ;  /* 0x000000070d0d7c20 */ /* 0x000fe20008410000 */
[--C-:B------:R-:W-:Y:S01]  /*8680*/  FFMA.FTZ R12, R12, UR7, -R175.reuse ;  /* 0x000000070c0c7c23 */ /* 0x100fe200080108af */
[--C-:B------:R-:W-:Y:S01]  /*8690*/  FFMA.FTZ R161, R14, UR7, -R175.reuse ;  /* 0x000000070ea17c23 */ /* 0x100fe200080108af */
[--C-:B------:R-:W-:Y:S01]  /*86a0*/  FFMA.FTZ R14, R15, UR7, -R175.reuse ;  /* 0x000000070f0e7c23 */ /* 0x100fe200080108af */
[--C-:B------:R-:W-:Y:S01]  /*86b0*/  FFMA.FTZ R15, R16, UR7, -R175.reuse ;  /* 0x00000007100f7c23 */ /* 0x100fe200080108af */
[--C-:B------:R-:W-:Y:S01]  /*86c0*/  FFMA.FTZ R16, R160, UR7, -R175.reuse ;  /* 0x00000007a0107c23 */ /* 0x100fe200080108af */
[----:B------:R3:W-:Y:S01]  /*86d0*/  @!P1 SYNCS.ARRIVE.TRANS64.RED.A1T0 RZ, [R152+URZ], RZ ;  /* 0x000000ff98ff99a7 */ /* 0x0007e2000810043f */
[----:B------:R-:W4:Y:S01]  /*86e0*/  MUFU.EX2 R13, R13 ;  /* 0x0000000d000d7308 */ /* 0x000f220000000800 */
[--C-:B------:R-:W-:Y:S01]  /*86f0*/  FFMA.FTZ R173, R162, UR7, -R175.reuse ;  /* 0x00000007a2ad7c23 */ /* 0x100fe200080108af */
[--C-:B------:R-:W-:Y:S01]  /*8700*/  FFMA.FTZ R163, R163, UR7, -R175.reuse ;  /* 0x00000007a3a37c23 */ /* 0x100fe200080108af */
[--C-:B------:R-:W-:Y:S01]  /*8710*/  FFMA.FTZ R164, R164, UR7, -R175.reuse ;  /* 0x00000007a4a47c23 */ /* 0x100fe200080108af */
[--C-:B------:R-:W-:Y:S01]  /*8720*/  FFMA.FTZ R165, R165, UR7, -R175.reuse ;  /* 0x00000007a5a57c23 */ /* 0x100fe200080108af */
[--C-:B------:R-:W-:Y:S01]  /*8730*/  FFMA.FTZ R166, R166, UR7, -R175.reuse ;  /* 0x00000007a6a67c23 */ /* 0x100fe200080108af */
[----:B------:R-:W-:Y:S01]  /*8740*/  FFMA.FTZ R167, R167, UR7, -R175 ;  /* 0x00000007a7a77c23 */ /* 0x000fe200080108af */
[----:B---3--:R-:W-:Y:S01]  /*8750*/  FADD.FTZ R152, R174, R5 ;  /* 0x00000005ae987221 */ /* 0x008fe20000010000 */
[----:B------:R-:W3:Y:S01]  /*8760*/  MUFU.EX2 R12, R12 ;  /* 0x0000000c000c7308 */ /* 0x000ee20000000800 */
[--C-:B------:R-:W-:Y:S01]  /*8770*/  FFMA.FTZ R168, R168, UR7, -R175.reuse ;  /* 0x00000007a8a87c23 */ /* 0x100fe200080108af */
[--C-:B------:R-:W-:Y:S01]  /*8780*/  FFMA.FTZ R170, R170, UR7, -R175.reuse ;  /* 0x00000007aaaa7c23 */ /* 0x100fe200080108af */
[----:B0-----:R-:W-:Y:S01]  /*8790*/  FADD.FTZ R5, R19, R152 ;  /* 0x0000009813057221 */ /* 0x001fe20000010000 */
[--C-:B------:R-:W-:Y:S01]  /*87a0*/  FFMA.FTZ R169, R169, UR7, -R175.reuse ;  /* 0x00000007a9a97c23 */ /* 0x100fe200080108af */
[--C-:B------:R-:W-:Y:S01]  /*87b0*/  FFMA.FTZ R171, R171, UR7, -R175.reuse ;  /* 0x00000007abab7c23 */ /* 0x100fe200080108af */
[----:B------:R-:W-:Y:S01]  /*87c0*/  FFMA.FTZ R172, R172, UR7, -R175 ;  /* 0x00000007acac7c23 */ /* 0x000fe200080108af */
[----:B--2---:R-:W-:Y:S01]  /*87d0*/  FADD.FTZ R152, R20, R5 ;  /* 0x0000000514987221 */ /* 0x004fe20000010000 */
[----:B------:R-:W0:Y:S01]  /*87e0*/  MUFU.EX2 R161, R161 ;  /* 0x000000a100a17308 */ /* 0x000e220000000800 */
[----:B------:R-:W-:Y:S01]  /*87f0*/  @!P2 STS [R154+0x28800], R18 ;  /* 0x028800129a00a388 */ /* 0x000fe20000000800 */
[-C--:B------:R-:W-:Y:S01]  /*8800*/  FMUL.FTZ R112, R112, R18.reuse ;  /* 0x0000001270707220 */ /* 0x080fe20000410000 */
[----:B-1----:R-:W-:Y:S01]  /*8810*/  FADD.FTZ R175, R21, R152 ;  /* 0x0000009815af7221 */ /* 0x002fe20000010000 */
[-C--:B------:R-:W-:Y:S01]  /*8820*/  FMUL.FTZ R113, R113, R18.reuse ;  /* 0x0000001271717220 */ /* 0x080fe20000410000 */
[----:B----4-:R1:W-:Y:S01]  /*8830*/  @!P2 STS [R154+0x28820], R13 ;  /* 0x0288200d9a00a388 */ /* 0x0103e20000000800 */
[----:B------:R-:W-:Y:S01]  /*8840*/  FMUL.FTZ R116, R116, R18 ;  /* 0x0000001274747220 */ /* 0x000fe20000410000 */
[----:B------:R-:W-:Y:S01]  /*8850*/  FADD.FTZ R152, R22, R175 ;  /* 0x000000af16987221 */ /* 0x000fe20000010000 */
[----:B------:R-:W2:Y:S01]  /*8860*/  MUFU.EX2 R14, R14 ;  /* 0x0000000e000e7308 */ /* 0x000ea20000000800 */
[----:B---3--:R-:W-:Y:S01]  /*8870*/  FFMA.FTZ R6, R13, R6, R12 ;  /* 0x000000060d067223 */ /* 0x008fe2000001000c */
[-C--:B------:R-:W-:Y:S01]  /*8880*/  FMUL.FTZ R117, R117, R18.reuse ;  /* 0x0000001275757220 */ /* 0x080fe20000410000 */
[----:B------:R-:W-:Y:S01]  /*8890*/  FADD.FTZ R175, R23, R152 ;  /* 0x0000009817af7221 */ /* 0x000fe20000010000 */
[-C--:B------:R-:W-:Y:S01]  /*88a0*/  FMUL.FTZ R120, R120, R18.reuse ;  /* 0x0000001278787220 */ /* 0x080fe20000410000 */
[-C--:B------:R-:W-:Y:S01]  /*88b0*/  FMUL.FTZ R121, R121, R18.reuse ;  /* 0x0000001279797220 */ /* 0x080fe20000410000 */
[-C--:B------:R-:W-:Y:S01]  /*88c0*/  FMUL.FTZ R124, R124, R18.reuse ;  /* 0x000000127c7c7220 */ /* 0x080fe20000410000 */
[----:B------:R-:W-:Y:S01]  /*88d0*/  FADD.FTZ R152, R176, R175 ;  /* 0x000000afb0987221 */ /* 0x000fe20000010000 */
[----:B------:R-:W3:Y:S01]  /*88e0*/  MUFU.EX2 R15, R15 ;  /* 0x0000000f000f7308 */ /* 0x000ee20000000800 */
[----:B0-----:R-:W-:Y:S01]  /*88f0*/  FADD.FTZ R5, R161, R6 ;  /* 0x00000006a1057221 */ /* 0x001fe20000010000 */
[-C--:B------:R-:W-:Y:S01]  /*8900*/  FMUL.FTZ R125, R125, R18.reuse ;  /* 0x000000127d7d7220 */ /* 0x080fe20000410000 */
[----:B------:R-:W-:Y:S01]  /*8910*/  FADD.FTZ R175, R153, R152 ;  /* 0x0000009899af7221 */ /* 0x000fe20000010000 */
        /* <DEDUP_REMOVED lines=15> */
[----:B------:R-:W-:Y:S01]  /*8a10*/  FMUL.FTZ R149, R149, R18 ;  /* 0x0000001295957220 */ /* 0x000fe20000410000 */
[----:B-1----:R-:W-:Y:S01]  /*8a20*/  F2FP.F16.F32.PACK_AB R154, R20, R19 ;  /* 0x00000013149a723e */ /* 0x002fe200000000ff */
[----:B------:R-:W-:Y:S01]  /*8a30*/  FMUL.FTZ R26, R26, R13 ;  /* 0x0000000d1a1a7220 */ /* 0x000fe20000410000 */
[----:B------:R-:W-:Y:S01]  /*8a40*/  F2FP.F16.F32.PACK_AB R156, R22, R21 ;  /* 0x00000015169c723e */ /* 0x000fe200000000ff */
[----:B------:R-:W-:Y:S01]  /*8a50*/  FMUL.FTZ R27, R27, R13 ;  /* 0x0000000d1b1b7220 */ /* 0x000fe20000410000 */
[----:B------:R-:W1:Y:S01]  /*8a60*/  MUFU.EX2 R163, R163 ;  /* 0x000000a300a37308 */ /* 0x000e620000000800 */
[----:B0-----:R-:W-:Y:S01]  /*8a70*/  FADD.FTZ R6, R16, R5 ;  /* 0x0000000510067221 */ /* 0x001fe20000010000 */
        /* <DEDUP_REMOVED lines=23> */
[C---:B0-----:R-:W-:Y:S01]  /*8bf0*/  FADD.FTZ R152, R178.reuse, R175 ;  /* 0x000000afb2987221 */ /* 0x041fe20000010000 */
[----:B------:R-:W-:Y:S01]  /*8c00*/  F2FP.F16.F32.PACK_AB R160, R178, R153 ;  /* 0x00000099b2a0723e */ /* 0x000fe200000000ff */
[-C--:B------:R-:W-:Y:S01]  /*8c10*/  FMUL.FTZ R63, R63, R13.reuse ;  /* 0x0000000d3f3f7220 */ /* 0x080fe20000410000 */
[----:B------:R-:W-:Y:S01]  /*8c20*/  F2FP.F16.F32.PACK_AB R153, R161, R12 ;  /* 0x0000000ca199723e */ /* 0x000fe200000000ff */
        /* <DEDUP_REMOVED lines=31> */
[----:B------:R-:W-:Y:S01]  /*8e20*/  F2FP.F16.F32.PACK_AB R155, R15, R14 ;  /* 0x0000000e0f9b723e */ /* 0x000fe200000000ff */
[----:B------:R-:W-:Y:S01]  /*8e30*/  BAR.SYNC.DEFER_BLOCKING 0xf, 0x100 ;  /* 0x03c4000000007b1d */ /* 0x000fe20000010000 */
[-C--:B------:R-:W-:Y:S01]  /*8e40*/  FMUL.FTZ R107, R107, R13.reuse ;  /* 0x0000000d6b6b7220 */ /* 0x080fe20000410000 */
[-C--:B------:R-:W-:Y:S01]  /*8e50*/  FMUL.FTZ R110, R110, R13.reuse ;  /* 0x0000000d6e6e7220 */ /* 0x080fe20000410000 */
[----:B------:R-:W-:Y:S01]  /*8e60*/  FMUL.FTZ R111, R111, R13 ;  /* 0x0000000d6f6f7220 */ /* 0x000fe20000410000 */
[C---:B-1----:R-:W-:Y:S01]  /*8e70*/  FADD.FTZ R6, R188.reuse, R5 ;  /* 0x00000005bc067221 */ /* 0x042fe20000010000 */
[----:B------:R-:W-:Y:S01]  /*8e80*/  F2FP.F16.F32.PACK_AB R161, R188, R165 ;  /* 0x000000a5bca1723e */ /* 0x000fe200000000ff */
[----:B------:R-:W1:Y:S01]  /*8e90*/  MUFU.EX2 R167, R167 ;  /* 0x000000a700a77308 */ /* 0x000e620000000800 */
[-C--:B------:R-:W-:Y:S01]  /*8ea0*/  FMUL.FTZ R114, R114, R13.reuse ;  /* 0x0000000d72727220 */ /* 0x080fe20000410000 */
[-C--:B------:R-:W-:Y:S01]  /*8eb0*/  FMUL.FTZ R115, R115, R13.reuse ;  /* 0x0000000d73737220 */ /* 0x080fe20000410000 */
[-C--:B------:R-:W-:Y:S01]  /*8ec0*/  FMUL.FTZ R118, R118, R13.reuse ;  /* 0x0000000d76767220 */ /* 0x080fe20000410000 */
[-C--:B------:R-:W-:Y:S01]  /*8ed0*/  FMUL.FTZ R119, R119, R13.reuse ;  /* 0x0000000d77777220 */ /* 0x080fe20000410000 */
[-C--:B------:R-:W-:Y:S01]  /*8ee0*/  FMUL.FTZ R122, R122, R13.reuse ;  /* 0x0000000d7a7a7220 */ /* 0x080fe20000410000 */
[----:B0-----:R-:W-:Y:S01]  /*8ef0*/  FADD.FTZ R17, R157, R18 ;  /* 0x000000129d117221 */ /* 0x001fe20000010000 */
        /* <DEDUP_REMOVED lines=11> */
[----:B------:R1:W-:Y:S01]  /*8fb0*/  STSM.16.M88.4 [R10+0x26800], R152 ;  /* 0x026800980a007844 */ /* 0x0003e20000000200 */
        /* <DEDUP_REMOVED lines=9> */
[----:B------:R-:W-:Y:S01]  /*9050*/  F2FP.F16.F32.PACK_AB R157, R173, R16 ;  /* 0x00000010ad9d723e */ /* 0x000fe200000000ff */
[----:B------:R-:W-:-:S03]  /*9060*/  FMUL.FTZ R151, R151, R13 ;  /* 0x0000000d97977220 */ /* 0x000fc60000410000 */
[----:B------:R-:W0:Y:S01]  /*9070*/  MUFU.EX2 R170, R170 ;  /* 0x000000aa00aa7308 */ /* 0x000e220000000800 */
[----:B--2---:R-:W-:-:S07]  /*9080*/  FADD.FTZ R5, R168, R5 ;  /* 0x00000005a8057221 */ /* 0x004fce0000010000 */
[----:B------:R-:W2:Y:S01]  /*9090*/  MUFU.EX2 R184, R184 ;  /* 0x000000b800b87308 */ /* 0x000ea20000000800 */
[----:B---3--:R-:W-:-:S07]  /*90a0*/  FADD.FTZ R17, R159, R6 ;  /* 0x000000069f117221 */ /* 0x008fce0000010000 */
[----:B------:R-:W3:Y:S01]  /*90b0*/  MUFU.EX2 R169, R169 ;  /* 0x000000a900a97308 */ /* 0x000ee20000000800 */
[----:B0-----:R-:W-:-:S07]  /*90c0*/  FADD.FTZ R6, R170, R5 ;  /* 0x00000005aa067221 */ /* 0x001fce0000010000 */
[----:B------:R-:W0:Y:S01]  /*90d0*/  MUFU.EX2 R171, R171 ;  /* 0x000000ab00ab7308 */ /* 0x000e220000000800 */
[C---:B--2---:R-:W-:Y:S01]  /*90e0*/  F2FP.F16.F32.PACK_AB R166, R184.reuse, R159 ;  /* 0x0000009fb8a6723e */ /* 0x044fe200000000ff */
[----:B------:R-:W-:Y:S01]  /*90f0*/  FADD.FTZ R5, R184, R17 ;  /* 0x00000011b8057221 */ /* 0x000fe20000010000 */
[----:B------:R-:W-:Y:S02]  /*9100*/  F2FP.F16.F32.PACK_AB R159, R186, R163 ;  /* 0x000000a3ba9f723e */ /* 0x000fe400000000ff */
[----:B------:R-:W-:-:S03]  /*9110*/  F2FP.F16.F32.PACK_AB R163, R168, R167 ;  /* 0x000000a7a8a3723e */ /* 0x000fc600000000ff */
[----:B------:R-:W2:Y:S01]  /*9120*/  MUFU.EX2 R172, R172 ;  /* 0x000000ac00ac7308 */ /* 0x000ea20000000800 */
[C---:B---3--:R-:W-:Y:S01]  /*9130*/  FADD.FTZ R6, R169.reuse, R6 ;  /* 0x00000006a9067221 */ /* 0x048fe20000010000 */
[----:B------:R-:W-:Y:S01]  /*9140*/  F2FP.F16.F32.PACK_AB R165, R169, R170 ;  /* 0x000000aaa9a5723e */ /* 0x000fe200000000ff */
[----:B------:R1:W-:Y:S04]  /*9150*/  STSM.16.M88.4 [R8], R156 ;  /* 0x0000009c08007844 */ /* 0x0003e80000000200 */
[----:B------:R1:W-:Y:S01]  /*9160*/  STSM.16.M88.4 [R9], R160 ;  /* 0x000000a009007844 */ /* 0x0003e20000000200 */
[----:B0-----:R-:W-:Y:S01]  /*9170*/  FADD.FTZ R15, R171, R6 ;  /* 0x00000006ab0f7221 */ /* 0x001fe20000010000 */
[----:B--2---:R-:W-:-:S03]  /*9180*/  F2FP.F16.F32.PACK_AB R167, R172, R171 ;  /* 0x000000abaca7723e */ /* 0x004fc600000000ff */
[----:B------:R-:W-:Y:S02]  /*9190*/  FADD.FTZ R6, R172, R15 ;  /* 0x0000000fac067221 */ /* 0x000fe40000010000 */
[----:B------:R1:W-:Y:S01]  /*91a0*/  STSM.16.M88.4 [R7], R164 ;  /* 0x000000a407007844 */ /* 0x0003e20000000200 */
[----:B------:R-:W-:Y:S05]  /*91b0*/  @!P0 BRA `(.L_x_7217) ;  /* 0x0000000000048947 */ /* 0x000fea0003800000 */
[----:B------:R-:W-:Y:S01]  /*91c0*/  BPT.TRAP 0x1 ;  /* 0x000000040000795c */ /* 0x000fe20000300000 */
.L_x_7217:
[----:B------:R0:W2:Y:S01]  /*91d0*/  SYNCS.PHASECHK.TRANS64.TRYWAIT P2, [UR26+0x28c50], R11 ;  /* 0x028c500bff0075a7 */ /* 0x0000a2000804015a */
[----:B------:R-:W-:Y:S05]  /*91e0*/  @!P0 BRA `(.L_x_7218) ;  /* 0x0000000000048947 */ /* 0x000fea0003800000 */
[----:B------:R-:W-:Y:S01]  /*91f0*/  BPT.TRAP 0x1 ;  /* 0x000000040000795c */ /* 0x000fe20000300000 */
.L_x_7218:
[----:B--2---:R-:W-:Y:S05]  /*9200*/  @P2 BRA `(.L_x_7219) ;  /* 0x0000000000082947 */ /* 0x004fea0003800000 */
[----:B------:R-:W2:Y:S02]  /*9210*/  SYNCS.PHASECHK.TRANS64.TRYWAIT P2, [UR26+0x28c50], R11 ;  /* 0x028c500bff0075a7 */ /* 0x000ea4000804015a */
[----:B--2---:R-:W-:Y:S05]  /*9220*/  @!P2 BRA `(.L_x_7220) ;  /* 0x0000007c00b4a947 */ /* 0x004fea0003800000 */
.L_x_7219:
[----:B------:R-:W-:Y:S01]  /*9230*/  ULEA UR6, UR4, UR38, 0xc ;  /* 0x0000002604067291 */ /* 0x000fe2000f8e603f */
[----:B------:R-:W-:Y:S01]  /*9240*/  WARPGROUP.ARRIVE ;  /* 0x00000000000079c5 */ /* 0x000fe20000000000 */
[----:B------:R-:W-:Y:S01]  /*9250*/  UMOV UR11, 0x40000040 ;  /* 0x40000040000b7882 */ /* 0x000fe20000000000 */
[----:B------:R-:W-:Y:S01]  /*9260*/  UISETP.GT.AND UP0, UPT, UR41, UR40, UPT ;  /* 0x000000282900728c */ /* 0x000fe2000bf04270 */
[----:B0-2---:R-:W-:Y:S01]  /*9270*/  @!P1 VIADD R11, R190, 0x28c60 ;  /* 0x00028c60be0b9836 */ /* 0x005fe20000000000 */
[----:B------:R-:W-:Y:S01]  /*9280*/  UIADD3 UR41, UR41, -0x1, URZ ;  /* 0xffffffff29297890 */ /* 0x000fe2000fffe03f */
[----:B------:R-:W-:Y:S01]  /*9290*/  MOV R13, R4 ;  /* 0x00000004000d7202 */ /* 0x000fe20000000f00 */
[----:B------:R-:W-:Y:S01]  /*92a0*/  UMOV UR10, UR6 ;  /* 0x00000006000a7c82 */ /* 0x000fe20008000000 */
[----:B------:R-:W-:Y:S01]  /*92b0*/  IMAD.MOV.U32 R18, RZ, RZ, R3 ;  /* 0x000000ffff127224 */ /* 0x000fe200078e0003 */
        /* <DEDUP_REMOVED lines=34> */
.L_x_7212:
[----:B-12---:R-:W1:Y:S01]  /*94e0*/  SHFL.BFLY PT, R8, R5, 0x2, 0x1f ;  /* 0x0c401f0005087f89 */ /* 0x006e6200000e0000 */
[----:B------:R-:W-:Y:S08]  /*94f0*/  BAR.ARV 0x8, 0x100 ;  /* 0x0204000000007b1d */ /* 0x000ff00000002000 */
[----:B------:R-:W-:Y:S01]  /*9500*/  BAR.SYNC.DEFER_BLOCKING 0xf, 0x100 ;  /* 0x03c4000000007b1d */ /* 0x000fe20000010000 */
[----:B------:R-:W-:-:S02]  /*9510*/  ISETP.NE.AND P0, PT, R2, RZ, PT ;  /* 0x000000ff0200720c */ /* 0x000fc40003f05270 */
[----:B------:R-:W-:-:S03]  /*9520*/  MOV R2, RZ ;  /* 0x000000ff00027202 */ /* 0x000fc60000000f00 */
[----:B------:R-:W2:Y:S01]  /*9530*/  SHFL.BFLY PT, R9, R6, 0x2, 0x1f ;  /* 0x0c401f0006097f89 */ /* 0x000ea200000e0000 */
[----:B-1----:R-:W-:Y:S01]  /*9540*/  FADD.FTZ R8, R8, R5 ;  /* 0x0000000508087221 */ /* 0x002fe20000010000 */
[----:B------:R-:W-:-:S04]  /*9550*/  IMAD.U32 R5, RZ, RZ, UR4 ;  /* 0x00000004ff057e24 */ /* 0x000fc8000f8e00ff */
[----:B------:R-:W4:Y:S01]  /*9560*/  SHFL.BFLY PT, R7, R8, 0x1, 0x1f ;  /* 0x0c201f0008077f89 */ /* 0x000f2200000e0000 */
[----:B------:R-:W-:Y:S01]  /*9570*/  IMAD R0, R5, 0x40, R0 ;  /* 0x0000004005007824 */ /* 0x000fe200078e0200 */
[----:B------:R-:W-:-:S04]  /*9580*/  MOV R5, 0xff800000 ;  /* 0xff80000000057802 */ /* 0x000fc80000000f00 */
[----:B------:R-:W-:Y:S01]  /*9590*/  @!P0 LEA R0, R0, UR39, 0x2 ;  /* 0x0000002700008c11 */ /* 0x000fe2000f8e10ff */
[----:B--2---:R-:W-:Y:S01]  /*95a0*/  FADD.FTZ R9, R9, R6 ;  /* 0x0000000609097221 */ /* 0x004fe20000010000 */
[----:B------:R-:W-:-:S04]  /*95b0*/  IMAD.MOV.U32 R6, RZ, RZ, -0x800000 ;  /* 0xff800000ff067424 */ /* 0x000fc800078e00ff */
[----:B------:R-:W1:Y:S01]  /*95c0*/  SHFL.BFLY PT, R10, R9, 0x1, 0x1f ;  /* 0x0c201f00090a7f89 */ /* 0x000e6200000e0000 */
[----:B----4-:R-:W-:Y:S01]  /*95d0*/  FADD.FTZ R11, R8, R7 ;  /* 0x00000007080b7221 */ /* 0x010fe20000010000 */
[----:B------:R-:W-:-:S04]  /*95e0*/  IMAD.MOV.U32 R7, RZ, RZ, RZ ;  /* 0x000000ffff077224 */ /* 0x000fc800078e00ff */
[----:B------:R-:W-:-:S13]  /*95f0*/  FSETP.NE.FTZ.AND P1, PT, R11, RZ, PT ;  /* 0x000000ff0b00720b */ /* 0x000fda0003f35000 */
[----:B------:R-:W2:Y:S01]  /*9600*/  @P1 MUFU.RCP R7, R11 ;  /* 0x0000000b00071308 */ /* 0x000ea20000001000 */
[----:B-1----:R-:W-:-:S05]  /*9610*/  FADD.FTZ R10, R9, R10 ;  /* 0x0000000a090a7221 */ /* 0x002fca0000010000 */
[----:B------:R-:W-:Y:S02]  /*9620*/  FSETP.NE.FTZ.AND P2, PT, R10, RZ, PT ;  /* 0x000000ff0a00720b */ /* 0x000fe40003f55000 */
[----:B------:R-:W-:Y:S01]  /*9630*/  @P1 MUFU.LG2 R8, R11 ;  /* 0x0000000b00081308 */ /* 0x000fe20000000c00 */
[----:B--2---:R-:W-:Y:S01]  /*9640*/  @!P0 STS [R0+0x28800], R7 ;  /* 0x0288000700008388 */ /* 0x004fe20000000800 */
[-C--:B------:R-:W-:Y:S01]  /*9650*/  FMUL.FTZ R24, R24, R7.reuse ;  /* 0x0000000718187220 */ /* 0x080fe20000410000 */
[----:B------:R-:W-:-:S08]  /*9660*/  FMUL.FTZ R25, R25, R7 ;  /* 0x0000000719197220 */ /* 0x000fd00000410000 */
[----:B------:R-:W1:Y:S01]  /*9670*/  @P2 MUFU.RCP R2, R10 ;  /* 0x0000000a00022308 */ /* 0x000e620000001000 */
[-C--:B------:R-:W-:Y:S01]  /*9680*/  FMUL.FTZ R28, R28, R7.reuse ;  /* 0x000000071c1c7220 */ /* 0x080fe20000410000 */
[-C--:B------:R-:W-:Y:S01]  /*9690*/  FMUL.FTZ R29, R29, R7.reuse ;  /* 0x000000071d1d7220 */ /* 0x080fe20000410000 */
[-C--:B------:R-:W-:Y:S01]  /*96a0*/  FMUL.FTZ R32, R32, R7.reuse ;  /* 0x0000000720207220 */ /* 0x080fe20000410000 */
[-C--:B------:R-:W-:Y:S01]  /*96b0*/  FMUL.FTZ R33, R33, R7.reuse ;  /* 0x0000000721217220 */ /* 0x080fe20000410000 */
[-C--:B------:R-:W-:Y:S01]  /*96c0*/  FMUL.FTZ R36, R36, R7.reuse ;  /* 0x0000000724247220 */ /* 0x080fe20000410000 */
[-C--:B------:R-:W-:Y:S01]  /*96d0*/  FMUL.FTZ R37, R37, R7.reuse ;  /* 0x0000000725257220 */ /* 0x080fe20000410000 */
[-C--:B------:R-:W-:Y:S01]  /*96e0*/  FMUL.FTZ R40, R40, R7.reuse ;  /* 0x0000000728287220 */ /* 0x080fe20000410000 */
[----:B------:R2:W4:Y:S01]  /*96f0*/  @P2 MUFU.LG2 R9, R10 ;  /* 0x0000000a00092308 */ /* 0x0005220000000c00 */
        /* <DEDUP_REMOVED lines=8> */
[----:B-1----:R1:W-:Y:S01]  /*9780*/  @!P0 STS [R0+0x28820], R2 ;  /* 0x0288200200008388 */ /* 0x0023e20000000800 */
[----:B--2---:R-:W-:-:S02]  /*9790*/  IMAD.U32 R10, RZ, RZ, UR7 ;  /* 0x00000007ff0a7e24 */ /* 0x004fc4000f8e00ff */
        /* <DEDUP_REMOVED lines=8> */
[----:B-1----:R-:W-:Y:S01]  /*9820*/  MOV R0, UR7 ;  /* 0x0000000700007c02 */ /* 0x002fe20008000f00 */
        /* <DEDUP_REMOVED lines=39> */
[----:B------:R-:W-:Y:S01]  /*9aa0*/  @P1 FMUL.FTZ R0, R0, 0.69314718246459960938 ;  /* 0x3f31721800001820 */ /* 0x000fe20000410000 */
[----:B------:R-:W-:Y:S01]  /*9ab0*/  @P2 FMUL.FTZ R10, R10, 0.69314718246459960938 ;  /* 0x3f3172180a0a2820 */ /* 0x000fe20000410000 */
[----:B------:R-:W-:Y:S01]  /*9ac0*/  @P1 FMUL.FTZ R7, R8, 0.69314718246459960938 ;  /* 0x3f31721808071820 */ /* 0x000fe20000410000 */
[----:B----4-:R-:W-:Y:S01]  /*9ad0*/  @P2 FMUL.FTZ R9, R9, 0.69314718246459960938 ;  /* 0x3f31721809092820 */ /* 0x010fe20000410000 */
        /* <DEDUP_REMOVED lines=68> */
.L_x_7182:
[----:B------:R-:W-:Y:S05]  /*9f20*/  @P0 BRA `(.L_x_7222) ;  /* 0x0000002000f80947 */ /* 0x000fea0003800000 */
[----:B------:R-:W1:Y:S01]  /*9f30*/  S2R R0, SR_TID.X ;  /* 0x0000000000007919 */ /* 0x000e620000002100 */
[----:B------:R-:W2:Y:S01]  /*9f40*/  S2UR UR5, SR_CgaCtaId ;  /* 0x00000000000579c3 */ /* 0x000ea20000008800 */
[----:B------:R-:W-:Y:S01]  /*9f50*/  UMOV UR4, 0x400 ;  /* 0x0000040000047882 */ /* 0x000fe20000000000 */
[----:B------:R-:W-:-:S06]  /*9f60*/  IMAD R2, RZ, RZ, -UR36 ;  /* 0x80000024ff027e24 */ /* 0x000fcc000f8e02ff */
[----:B------:R-:W-:Y:S08]  /*9f70*/  BAR.SYNC.DEFER_BLOCKING 0x1, 0x100 ;  /* 0x0044000000007b1d */ /* 0x000ff00000010000 */
[----:B------:R-:W4:Y:S08]  /*9f80*/  S2UR UR6, SR_CTAID.Y ;  /* 0x00000000000679c3 */ /* 0x000f300000002600 */
[----:B------:R-:W4:Y:S01]  /*9f90*/  LDC R3, c[0x0][0xc50] ;  /* 0x00031400ff037b82 */ /* 0x000f220000000800 */
[----:B--2---:R-:W-:-:S07]  /*9fa0*/  ULEA UR4, UR5, UR4, 0x18 ;  /* 0x0000000405047291 */ /* 0x004fce000f8ec03f */
[----:B------:R-:W2:Y:S01]  /*9fb0*/  LDC R7, c[0x0][0xbe8] ;  /* 0x0002fa00ff077b82 */ /* 0x000ea20000000800 */
[----:B------:R-:W-:Y:S01]  /*9fc0*/  UIADD3 UR4, UR4, 0x28c20, URZ ;  /* 0x00028c2004047890 */ /* 0x000fe2000fffe03f */
[----:B-1----:R-:W-:-:S03]  /*9fd0*/  VIADD R18, R0, 0xffffff80 ;  /* 0xffffff8000127836 */ /* 0x002fc60000000000 */
[----:B------:R-:W-:Y:S02]  /*9fe0*/  UPRMT UR4, URZ, 0x654, UR4 ;  /* 0x000006543f047896 */ /* 0x000fe40008000004 */
[----:B------:R-:W-:-:S04]  /*9ff0*/  SHF.R.S32.HI R21, RZ, 0x1f, R18 ;  /* 0x0000001fff157819 */ /* 0x000fc80000011412 */
[----:B------:R-:W-:Y:S01]  /*a000*/  LEA.HI R4, R21, R18, RZ, 0x7 ;  /* 0x0000001215047211 */ /* 0x000fe200078f38ff */
[----:B----4-:R-:W-:Y:S01]  /*a010*/  IMAD R2, R3, R2, UR6 ;  /* 0x0000000603027e24 */ /* 0x010fe2000f8e0202 */
[----:B------:R-:W-:Y:S01]  /*a020*/  USHF.R.S32.HI UR6, URZ, 0x1f, UR36 ;  /* 0x0000001f3f067899 */ /* 0x000fe20008011424 */
[----:B------:R-:W-:Y:S01]  /*a030*/  SYNCS.ARRIVE.TRANS64.RED.A1T0 RZ, [UR4], RZ ;  /* 0x000000ffffff79a7 */ /* 0x000fe20008100404 */
[----:B------:R-:W-:Y:S02]  /*a040*/  SHF.R.S32.HI R0, RZ, 0x7, R4 ;  /* 0x00000007ff007819 */ /* 0x000fe40000011404 */
[----:B------:R-:W-:Y:S02]  /*a050*/  LOP3.LUT R9, R4, 0xffffff80, RZ, 0xc0, !PT ;  /* 0xffffff8004097812 */ /* 0x000fe400078ec0ff */
[----:B------:R-:W-:Y:S01]  /*a060*/  SHF.R.S32.HI R3, RZ, 0x1f, R2 ;  /* 0x0000001fff037819 */ /* 0x000fe20000011402 */
[----:B------:R-:W1:Y:S01]  /*a070*/  SHFL.IDX PT, R10, R0, RZ, 0x1f ;  /* 0x00001fff000a7589 */ /* 0x000e6200000e0000 */
[----:B------:R-:W-:-:S02]  /*a080*/  IADD3 R8, R18, -R9, RZ ;  /* 0x8000000912087210 */ /* 0x000fc40007ffe0ff */
[----:B--2---:R-:W-:Y:S02]  /*a090*/  ISETP.NE.AND P1, PT, R7, 0x1, PT ;  /* 0x000000010700780c */ /* 0x004fe40003f25270 */
[----:B------:R-:W-:-:S04]  /*a0a0*/  SHF.R.S32.HI R155, RZ, 0x1f, R8 ;  /* 0x0000001fff9b7819 */ /* 0x000fc80000011408 */
[----:B------:R-:W-:-:S04]  /*a0b0*/  LEA.HI R9, R155, R8, RZ, 0x2 ;  /* 0x000000089b097211 */ /* 0x000fc800078f10ff */
[----:B------:R-:W-:Y:S02]  /*a0c0*/  SHF.R.S32.HI R154, RZ, 0x2, R9 ;  /* 0x00000002ff9a7819 */ /* 0x000fe40000011409 */
[----:B-1----:R-:W-:-:S13]  /*a0d0*/  ISETP.NE.AND P0, PT, R10, RZ, PT ;  /* 0x000000ff0a00720c */ /* 0x002fda0003f05270 */
[----:B------:R-:W-:Y:S05]  /*a0e0*/  @P0 BRA `(.L_x_7223) ;  /* 0x0000000400440947 */ /* 0x000fea0003800000 */
[----:B------:R-:W1:Y:S01]  /*a0f0*/  LDC R19, c[0x0][0xbe8] ;  /* 0x0002fa00ff137b82 */ /* 0x000e620000000800 */
[----:B------:R-:W-:Y:S01]  /*a100*/  LOP3.LUT R11, R4, 0xffffff80, RZ, 0xc0, !PT ;  /* 0xffffff80040b7812 */ /* 0x000fe200078ec0ff */
[----:B------:R-:W2:Y:S01]  /*a110*/  S2R R23, SR_CTAID.X ;  /* 0x0000000000177919 */ /* 0x000ea20000002500 */
[----:B------:R-:W-:Y:S01]  /*a120*/  LEA.HI R10, R21, R18, RZ, 0x2 ;  /* 0x00000012150a7211 */ /* 0x000fe200078f10ff */
[----:B------:R-:W-:Y:S02]  /*a130*/  ULDC.64 UR4, c[0x0][0xbd0] ;  /* 0x0002f40000047ab9 */ /* 0x000fe40000000a00 */
[----:B------:R-:W-:Y:S01]  /*a140*/  IMAD.IADD R20, R18, 0x1, -R11 ;  /* 0x0000000112147824 */ /* 0x000fe200078e0a0b */
[----:B------:R-:W-:Y:S01]  /*a150*/  LOP3.LUT R17, R10, 0xfffffffc, RZ, 0xc0, !PT ;  /* 0xfffffffc0a117812 */ /* 0x000fe200078ec0ff */
[----:B------:R-:W4:Y:S01]  /*a160*/  S2UR UR7, SR_CTAID.Z ;  /* 0x00000000000779c3 */ /* 0x000f220000002700 */
[----:B------:R-:W-:Y:S02]  /*a170*/  UIMAD.WIDE.U32 UR8, UR36, UR4, URZ ;  /* 0x00000004240872a5 */ /* 0x000fe4000f8e003f */
[----:B------:R-:W-:Y:S01]  /*a180*/  SHF.R.S32.HI R11, RZ, 0x1f, R20 ;  /* 0x0000001fff0b7819 */ /* 0x000fe20000011414 */
[----:B------:R-:W-:Y:S01]  /*a190*/  IMAD.IADD R10, R18, 0x1, -R17 ;  /* 0x00000001120a7824 */ /* 0x000fe200078e0a11 */
[----:B------:R-:W-:-:S02]  /*a1a0*/  UIMAD UR4, UR6, UR4, URZ ;  /* 0x00000004060472a4 */ /* 0x000fc4000f8e023f */
[C---:B------:R-:W-:Y:S01]  /*a1b0*/  LEA.HI R22, R11.reuse, R20, RZ, 0x2 ;  /* 0x000000140b167211 */ /* 0x040fe200078f10ff */
[----:B---3--:R-:W3:Y:S01]  /*a1c0*/  LDC.64 R14, c[0x0][0xbd8] ;  /* 0x0002f600ff0e7b82 */ /* 0x008ee20000000a00 */
[----:B------:R-:W-:Y:S01]  /*a1d0*/  LEA.HI R12, R10, R10, RZ, 0x1 ;  /* 0x0000000a0a0c7211 */ /* 0x000fe200078f08ff */
[----:B------:R-:W-:Y:S01]  /*a1e0*/  UIMAD UR4, UR36, UR5, UR4 ;  /* 0x00000005240472a4 */ /* 0x000fe2000f8e0204 */
[--C-:B------:R-:W-:Y:S02]  /*a1f0*/  SHF.R.S32.HI R4, RZ, 0x2, R22.reuse ;  /* 0x00000002ff047819 */ /* 0x100fe40000011416 */
[----:B0-----:R-:W-:Y:S01]  /*a200*/  SHF.R.S32.HI R13, RZ, 0x1f, R22 ;  /* 0x0000001fff0d7819 */ /* 0x001fe20000011416 */
[----:B------:R-:W-:Y:S01]  /*a210*/  UIADD3 UR4, UR9, UR4, URZ ;  /* 0x0000000409047290 */ /* 0x000fe2000fffe03f */
[----:B------:R-:W-:Y:S02]  /*a220*/  LEA.HI R11, R11, R20, RZ, 0x5 ;  /* 0x000000140b0b7211 */ /* 0x000fe400078f28ff */
[----:B-1----:R-:W-:-:S02]  /*a230*/  ISETP.NE.AND P0, PT, R19, 0x1, PT ;  /* 0x000000011300780c */ /* 0x002fc40003f05270 */
[----:B------:R-:W-:Y:S02]  /*a240*/  LEA.HI R13, R13, R4, RZ, 0x3 ;  /* 0x000000040d0d7211 */ /* 0x000fe400078f18ff */
[----:B------:R-:W-:Y:S02]  /*a250*/  LOP3.LUT R153, R12, 0x1ffffffe, RZ, 0xc0, !PT ;  /* 0x1ffffffe0c997812 */ /* 0x000fe400078ec0ff */
[----:B------:R-:W-:Y:S01]  /*a260*/  LOP3.LUT R13, R13, 0xfffffff8, RZ, 0xc0, !PT ;  /* 0xfffffff80d0d7812 */ /* 0x000fe200078ec0ff */
[----:B----4-:R-:W-:Y:S01]  /*a270*/  USHF.R.S32.HI UR5, URZ, 0x1f, UR7 ;  /* 0x0000001f3f057899 */ /* 0x010fe20008011407 */
[----:B------:R-:W-:Y:S01]  /*a280*/  SHF.R.S32.HI R11, RZ, 0x5, R11 ;  /* 0x00000005ff0b7819 */ /* 0x000fe2000001140b */
[----:B------:R-:W-:Y:S01]  /*a290*/  IMAD.IADD R153, R10, 0x1, -R153 ;  /* 0x000000010a997824 */ /* 0x000fe200078e0a99 */
[----:B------:R-:W-:Y:S02]  /*a2a0*/  IADD3 R4, R4, -R13, RZ ;  /* 0x8000000d04047210 */ /* 0x000fe40007ffe0ff */
[----:B------:R-:W-:Y:S01]  /*a2b0*/  MOV R10, UR8 ;  /* 0x00000008000a7c02 */ /* 0x000fe20008000f00 */
[----:B------:R-:W0:Y:S02]  /*a2c0*/  @P0 LDC R13, c[0x0][0xbec] ;  /* 0x0002fb00ff0d0b82 */ /* 0x000e240000000800 */
[----:B------:R-:W-:-:S02]  /*a2d0*/  IMAD R152, R11, 0x10, R4 ;  /* 0x000000100b987824 */ /* 0x000fc400078e0204 */
[C---:B---3--:R-:W-:Y:S02]  /*a2e0*/  IMAD R12, R14.reuse, UR5, RZ ;  /* 0x000000050e0c7c24 */ /* 0x048fe4000f8e02ff */
[----:B------:R-:W-:Y:S02]  /*a2f0*/  IMAD R4, R153, 0x8, R152 ;  /* 0x0000000899047824 */ /* 0x000fe400078e0298 */
[----:B------:R-:W1:Y:S01]  /*a300*/  @P0 LDC R17, c[0x0][0xbf0] ;  /* 0x0002fc00ff110b82 */ /* 0x000e620000000800 */
[----:B------:R-:W-:Y:S01]  /*a310*/  IMAD.U32 R11, RZ, RZ, UR9 ;  /* 0x00000009ff0b7e24 */ /* 0x000fe2000f8e00ff */
[----:B------:R-:W-:Y:S01]  /*a320*/  MOV R11, UR4 ;  /* 0x00000004000b7c02 */ /* 0x000fe20008000f00 */
[----:B--2---:R-:W-:Y:S01]  /*a330*/  IMAD R4, R23, 0x40, R4 ;  /* 0x0000004017047824 */ /* 0x004fe200078e0204 */
[----:B------:R-:W-:Y:S01]  /*a340*/  ULDC.64 UR4, c[0x0][0xbe0] ;  /* 0x0002f80000047ab9 */ /* 0x000fe20000000a00 */
[----:B------:R-:W-:Y:S02]  /*a350*/  IMAD R15, R15, UR7, R12 ;  /* 0x000000070f0f7c24 */ /* 0x000fe4000f8e020c */
[----:B------:R-:W-:-:S04]  /*a360*/  IMAD.WIDE.U32 R10, R14, UR7, R10 ;  /* 0x000000070e0a7c25 */ /* 0x000fc8000f8e000a */
[----:B------:R-:W-:Y:S01]  /*a370*/  IMAD R23, R23, 0x40, R152 ;  /* 0x0000004017177824 */ /* 0x000fe200078e0298 */
[----:B------:R-:W-:Y:S01]  /*a380*/  IADD3 R11, R11, R15, RZ ;  /* 0x0000000f0b0b7210 */ /* 0x000fe20007ffe0ff */
[----:B0-----:R-:W-:-:S04]  /*a390*/  @P0 IMAD.HI.U32 R12, R4, R13, RZ ;  /* 0x0000000d040c0227 */ /* 0x001fc800078e00ff */
[----:B------:R-:W-:Y:S02]  /*a3a0*/  IMAD.MOV.U32 R13, RZ, RZ, R4 ;  /* 0x000000ffff0d7224 */ /* 0x000fe400078e0004 */
[----:B------:R-:W-:Y:S01]  /*a3b0*/  IMAD.WIDE.U32 R10, R2, UR4, R10 ;  /* 0x00000004020a7c25 */ /* 0x000fe2000f8e000a */
[----:B-1----:R-:W-:-:S03]  /*a3c0*/  @P0 SHF.R.U32.HI R13, RZ, R17, R12 ;  /* 0x00000011ff0d0219 */ /* 0x002fc6000001160c */
[----:B------:R-:W-:Y:S01]  /*a3d0*/  IMAD R17, R3, UR4, RZ ;  /* 0x0000000403117c24 */ /* 0x000fe2000f8e02ff */
[----:B------:R-:W-:Y:S01]  /*a3e0*/  IADD3 R10, P0, R13, R10, RZ ;  /* 0x0000000a0d0a7210 */ /* 0x000fe20007f1e0ff */
[----:B------:R-:W-:Y:S02]  /*a3f0*/  IMAD.MOV R15, RZ, RZ, -R13 ;  /* 0x000000ffff0f7224 */ /* 0x000fe400078e0a0d */
[----:B------:R-:W-:Y:S01]  /*a400*/  IMAD R12, R2, UR5, R17 ;  /* 0x00000005020c7c24 */ /* 0x000fe2000f8e0211 */
[----:B------:R-:W-:Y:S01]  /*a410*/  SHF.R.S32.HI R17, RZ, 0x1f, R13 ;  /* 0x0000001fff117819 */ /* 0x000fe2000001140d */
[----:B------:R-:W-:Y:S01]  /*a420*/  IMAD R15, R19, R15, R4 ;  /* 0x0000000f130f7224 */ /* 0x000fe200078e0204 */
[----:B------:R-:W-:Y:S01]  /*a430*/  ULDC.64 UR4, c[0x0][0xbc8] ;  /* 0x0002f20000047ab9 */ /* 0x000fe20000000a00 */
[----:B------:R-:W-:Y:S02]  /*a440*/  LOP3.LUT R13, R22, 0x7ffffffc, RZ, 0xc0, !PT ;  /* 0x7ffffffc160d7812 */ /* 0x000fe400078ec0ff */
[----:B------:R-:W-:-:S02]  /*a450*/  IADD3.X R11, R17, R11, R12, P0, !PT ;  /* 0x0000000b110b7210 */ /* 0x000fc400007fe40c */
[----:B------:R-:W-:Y:S01]  /*a460*/  SHF.R.S32.HI R4, RZ, 0x1f, R15 ;  /* 0x0000001fff047819 */ /* 0x000fe2000001140f */
[----:B------:R-:W-:Y:S02]  /*a470*/  IMAD.IADD R20, R20, 0x1, -R13 ;  /* 0x0000000114147824 */ /* 0x000fe400078e0a0d */
[----:B------:R-:W-:-:S04]  /*a480*/  IMAD.WIDE.U32 R10, R15, UR4, R10 ;  /* 0x000000040f0a7c25 */ /* 0x000fc8000f8e000a */
[----:B------:R-:W-:-:S04]  /*a490*/  IMAD R4, R4, UR4, RZ ;  /* 0x0000000404047c24 */ /* 0x000fc8000f8e02ff */
[----:B------:R-:W-:Y:S01]  /*a4a0*/  IMAD R15, R15, UR5, R4 ;  /* 0x000000050f0f7c24 */ /* 0x000fe2000f8e0204 */
[----:B------:R-:W-:Y:S01]  /*a4b0*/  ULDC.64 UR4, c[0x0][0xba8] ;  /* 0x0002ea0000047ab9 */ /* 0x000fe20000000a00 */
[-C--:B------:R-:W-:Y:S02]  /*a4c0*/  LEA.HI R4, R0, R0.reuse, RZ, 0x1 ;  /* 0x0000000000047211 */ /* 0x080fe400078f08ff */
[----:B------:R-:W-:Y:S01]  /*a4d0*/  IMAD.IADD R11, R11, 0x1, R15 ;  /* 0x000000010b0b7824 */ /* 0x000fe200078e020f */
[----:B------:R-:W-:Y:S01]  /*a4e0*/  LEA R16, P0, R10, UR4, 0x2 ;  /* 0x000000040a107c11 */ /* 0x000fe2000f8010ff */
[----:B------:R-:W-:Y:S01]  /*a4f0*/  ULDC UR4, c[0x0][0xa88] ;  /* 0x0002a20000047ab9 */ /* 0x000fe20000000800 */
[----:B------:R-:W-:Y:S01]  /*a500*/  LOP3.LUT R15, R4, 0xfffffe, RZ, 0xc0, !PT ;  /* 0x00fffffe040f7812 */ /* 0x000fe200078ec0ff */
[----:B------:R-:W-:Y:S01]  /*a510*/  IMAD R4, R19, UR4, RZ ;  /* 0x0000000413047c24 */ /* 0x000fe2000f8e02ff */
[----:B------:R-:W-:Y:S01]  /*a520*/  LEA.HI.X R17, R10, UR5, R11, 0x2, P0 ;  /* 0x000000050a117c11 */ /* 0x000fe200080f140b */
[----:B------:R-:W-:Y:S01]  /*a530*/  SHFL.IDX PT, R12, R16, 0x1, 0x1c1f ;  /* 0x003c1f00100c7f89 */ /* 0x000fe200000e0000 */
[----:B------:R-:W-:Y:S01]  /*a540*/  IADD3 R14, -R15, R0, RZ ;  /* 0x000000000f0e7210 */ /* 0x000fe20007ffe1ff */
[----:B------:R-:W-:-:S02]  /*a550*/  IMAD.SHL.U32 R15, R20, 0x2, RZ ;  /* 0x00000002140f7824 */ /* 0x000fc400078e00ff */
[----:B------:R-:W-:Y:S01]  /*a560*/  SHFL.IDX PT, R10, R16, RZ, 0x1c1f ;  /* 0x001c1fff100a7589 */ /* 0x000fe200000e0000 */
[----:B------:R-:W-:-:S03]  /*a570*/  LEA R14, -R14, RZ, 0x8 ;  /* 0x000000ff0e0e7211 */ /* 0x000fc600078e41ff */
        /* <DEDUP_REMOVED lines=8> */
.L_x_7223:
[----:B---3--:R-:W1:Y:S01]  /*a600*/  S2R R14, SR_CTAID.X ;  /* 0x00000000000e7919 */ /* 0x008e620000002500 */
[----:B------:R-:W3:Y:S01]  /*a610*/  S2UR UR7, SR_CTAID.Z ;  /* 0x00000000000779c3 */ /* 0x000ee20000002700 */
[----:B------:R-:W-:Y:S01]  /*a620*/  LEA.HI R21, R21, R18, RZ, 0x2 ;  /* 0x0000001215157211 */ /* 0x000fe200078f10ff */
[----:B------:R-:W-:Y:S01]  /*a630*/  ULDC.64 UR8, c[0x0][0xb38] ;  /* 0x0002ce0000087ab9 */ /* 0x000fe20000000a00 */
[----:B--2---:R-:W-:Y:S01]  /*a640*/  SHF.R.S32.HI R5, RZ, 0x1f, R9 ;  /* 0x0000001fff057819 */ /* 0x004fe20000011409 */
[----:B------:R-:W-:Y:S01]  /*a650*/  UIMAD UR6, UR6, UR8, URZ ;  /* 0x00000008060672a4 */ /* 0x000fe2000f8e023f */
[----:B------:R-:W-:Y:S01]  /*a660*/  LOP3.LUT R21, R21, 0xfffffffc, RZ, 0xc0, !PT ;  /* 0xfffffffc15157812 */ /* 0x000fe200078ec0ff */
[----:B------:R-:W-:Y:S01]  /*a670*/  UIMAD.WIDE.U32 UR4, UR36, UR8, URZ ;  /* 0x00000008240472a5 */ /* 0x000fe2000f8e003f */
[----:B------:R-:W-:Y:S01]  /*a680*/  LEA.HI R5, R5, R154, RZ, 0x3 ;  /* 0x0000009a05057211 */ /* 0x000fe200078f18ff */
[----:B0-----:R-:W0:Y:S01]  /*a690*/  LDC.64 R12, c[0x0][0xb40] ;  /* 0x0002d000ff0c7b82 */ /* 0x001e220000000a00 */
[----:B------:R-:W-:Y:S01]  /*a6a0*/  IADD3 R21, R18, -R21, RZ ;  /* 0x8000001512157210 */ /* 0x000fe20007ffe0ff */
[----:B------:R-:W-:Y:S01]  /*a6b0*/  UIMAD UR6, UR36, UR9, UR6 ;  /* 0x00000009240672a4 */ /* 0x000fe2000f8e0206 */
[----:B------:R-:W-:Y:S01]  /*a6c0*/  LOP3.LUT R5, R5, 0xfffffff8, RZ, 0xc0, !PT ;  /* 0xfffffff805057812 */ /* 0x000fe200078ec0ff */
[----:B------:R-:W-:Y:S01]  /*a6d0*/  BSSY B0, `(.L_x_7224) ;  /* 0x00000fc000007945 */ /* 0x000fe20003800000 */
[----:B------:R-:W-:Y:S01]  /*a6e0*/  LEA.HI R4, R21, R21, RZ, 0x1 ;  /* 0x0000001515047211 */ /* 0x000fe200078f08ff */
[----:B------:R-:W-:Y:S01]  /*a6f0*/  UIADD3 UR6, UR5, UR6, URZ ;  /* 0x0000000605067290 */ /* 0x000fe2000fffe03f */
[----:B------:R-:W-:Y:S01]  /*a700*/  LEA.HI R155, R155, R8, RZ, 0x5 ;  /* 0x000000089b9b7211 */ /* 0x000fe200078f28ff */
[----:B------:R-:W2:Y:S01]  /*a710*/  @P1 LDC R10, c[0x0][0xbec] ;  /* 0x0002fb00ff0a1b82 */ /* 0x000ea20000000800 */
[----:B------:R-:W-:Y:S01]  /*a720*/  IMAD.IADD R154, R154, 0x1, -R5 ;  /* 0x000000019a9a7824 */ /* 0x000fe200078e0a05 */
[----:B------:R-:W-:-:S02]  /*a730*/  LOP3.LUT R4, R4, 0x1ffffffe, RZ, 0xc0, !PT ;  /* 0x1ffffffe04047812 */ /* 0x000fc400078ec0ff */
[----:B------:R-:W-:Y:S02]  /*a740*/  SHF.R.S32.HI R155, RZ, 0x5, R155 ;  /* 0x00000005ff9b7819 */ /* 0x000fe4000001149b */
[----:B------:R-:W-:Y:S01]  /*a750*/  MOV R5, UR5 ;  /* 0x0000000500057c02 */ /* 0x000fe20008000f00 */
[----:B------:R-:W-:Y:S01]  /*a760*/  IMAD.IADD R4, R21, 0x1, -R4 ;  /* 0x0000000115047824 */ /* 0x000fe200078e0a04 */
[----:B------:R-:W4:Y:S01]  /*a770*/  @P1 LDC R17, c[0x0][0xbf0] ;  /* 0x0002fc00ff111b82 */ /* 0x000f220000000800 */
[----:B------:R-:W-:Y:S01]  /*a780*/  LEA R155, R155, R154, 0x4 ;  /* 0x0000009a9b9b7211 */ /* 0x000fe200078e20ff */
[----:B---3--:R-:W-:Y:S01]  /*a790*/  USHF.R.S32.HI UR8, URZ, 0x1f, UR7 ;  /* 0x0000001f3f087899 */ /* 0x008fe20008011407 */
[----:B------:R-:W-:Y:S01]  /*a7a0*/  IMAD.U32 R5, RZ, RZ, UR6 ;  /* 0x00000006ff057e24 */ /* 0x000fe2000f8e00ff */
[----:B------:R-:W-:Y:S02]  /*a7b0*/  LOP3.LUT R9, R9, 0x7ffffffc, RZ, 0xc0, !PT ;  /* 0x7ffffffc09097812 */ /* 0x000fe400078ec0ff */
[----:B------:R-:W-:-:S02]  /*a7c0*/  IMAD R11, R4, 0x8, R155 ;  /* 0x00000008040b7824 */ /* 0x000fc400078e029b */
[----:B------:R-:W-:Y:S01]  /*a7d0*/  IMAD.U32 R4, RZ, RZ, UR4 ;  /* 0x00000004ff047e24 */ /* 0x000fe2000f8e00ff */
[----:B------:R-:W-:Y:S01]  /*a7e0*/  ULDC.64 UR4, c[0x0][0xb48] ;  /* 0x0002d20000047ab9 */ /* 0x000fe20000000a00 */
[----:B0-----:R-:W-:Y:S02]  /*a7f0*/  IMAD R6, R12, UR8, RZ ;  /* 0x000000080c067c24 */ /* 0x001fe4000f8e02ff */
[----:B-1----:R-:W-:Y:S02]  /*a800*/  IMAD R15, R14, 0x40, R11 ;  /* 0x000000400e0f7824 */ /* 0x002fe400078e020b */
[----:B------:R-:W-:Y:S02]  /*a810*/  IMAD R13, R13, UR7, R6 ;  /* 0x000000070d0d7c24 */ /* 0x000fe4000f8e0206 */
[----:B--2---:R-:W-:Y:S01]  /*a820*/  @P1 IMAD.HI.U32 R10, R15, R10, RZ ;  /* 0x0000000a0f0a1227 */ /* 0x004fe200078e00ff */
[----:B------:R-:W-:-:S03]  /*a830*/  MOV R11, R15 ;  /* 0x0000000f000b7202 */ /* 0x000fc60000000f00 */
[----:B------:R-:W-:-:S04]  /*a840*/  IMAD.WIDE.U32 R4, R12, UR7, R4 ;  /* 0x000000070c047c25 */ /* 0x000fc8000f8e0004 */
[----:B------:R-:W-:Y:S01]  /*a850*/  IMAD R3, R3, UR4, RZ ;  /* 0x0000000403037c24 */ /* 0x000fe2000f8e02ff */
[----:B----4-:R-:W-:Y:S01]  /*a860*/  @P1 SHF.R.U32.HI R11, RZ, R17, R10 ;  /* 0x00000011ff0b1219 */ /* 0x010fe2000001160a */
[----:B------:R-:W-:Y:S02]  /*a870*/  IMAD.IADD R5, R5, 0x1, R13 ;  /* 0x0000000105057824 */ /* 0x000fe400078e020d */
[C---:B------:R-:W-:Y:S01]  /*a880*/  IMAD R13, R2.reuse, UR5, R3 ;  /* 0x00000005020d7c24 */ /* 0x040fe2000f8e0203 */
[----:B------:R-:W-:Y:S01]  /*a890*/  SHF.R.S32.HI R6, RZ, 0x1f, R11 ;  /* 0x0000001fff067819 */ /* 0x000fe2000001140b */
[----:B------:R-:W-:Y:S01]  /*a8a0*/  IMAD.WIDE.U32 R2, R2, UR4, R4 ;  /* 0x0000000402027c25 */ /* 0x000fe2000f8e0004 */
[----:B------:R-:W-:-:S03]  /*a8b0*/  ULDC.64 UR4, c[0x0][0xb30] ;  /* 0x0002cc0000047ab9 */ /* 0x000fc60000000a00 */
[----:B------:R-:W-:Y:S01]  /*a8c0*/  IMAD.MOV R10, RZ, RZ, -R11 ;  /* 0x000000ffff0a7224 */ /* 0x000fe200078e0a0b */
[----:B------:R-:W-:Y:S01]  /*a8d0*/  IADD3 R3, R3, R13, RZ ;  /* 0x0000000d03037210 */ /* 0x000fe20007ffe0ff */
[----:B------:R-:W-:Y:S02]  /*a8e0*/  IMAD R6, R6, UR4, RZ ;  /* 0x0000000406067c24 */ /* 0x000fe4000f8e02ff */
[----:B------:R-:W-:Y:S02]  /*a8f0*/  IMAD R5, R7, R10, R15 ;  /* 0x0000000a07057224 */ /* 0x000fe400078e020f */
[C---:B------:R-:W-:Y:S01]  /*a900*/  IMAD R13, R11.reuse, UR5, R6 ;  /* 0x000000050b0d7c24 */ /* 0x040fe2000f8e0206 */
[----:B------:R-:W-:Y:S01]  /*a910*/  LEA.HI R6, R0, R0, RZ, 0x1 ;  /* 0x0000000000067211 */ /* 0x000fe200078f08ff */
[----:B------:R-:W-:Y:S01]  /*a920*/  IMAD.WIDE.U32 R2, R11, UR4, R2 ;  /* 0x000000040b027c25 */ /* 0x000fe2000f8e0002 */
[----:B------:R-:W-:Y:S01]  /*a930*/  SHF.R.S32.HI R4, RZ, 0x1f, R5 ;  /* 0x0000001fff047819 */ /* 0x000fe20000011405 */
[----:B------:R-:W-:-:S02]  /*a940*/  ULDC.64 UR4, c[0x0][0xb28] ;  /* 0x0002ca0000047ab9 */ /* 0x000fc40000000a00 */
        /* <DEDUP_REMOVED lines=8> */
[----:B------:R-:W-:Y:S01]  /*a9d0*/  LOP3.LUT R11, R6, 0xfffffe, RZ, 0xc0, !PT ;  /* 0x00fffffe060b7812 */ /* 0x000fe200078ec0ff */
[----:B------:R-:W-:Y:S01]  /*a9e0*/  IMAD R6, R7, UR4, RZ ;  /* 0x0000000407067c24 */ /* 0x000fe2000f8e02ff */
[----:B------:R-:W-:Y:S02]  /*a9f0*/  LEA R7, R14, R155, 0x6 ;  /* 0x0000009b0e077211 */ /* 0x000fe400078e30ff */
[----:B------:R-:W-:Y:S01]  /*aa00*/  LEA.HI.X R5, R2, UR5, R5, 0x2, P0 ;  /* 0x0000000502057c11 */ /* 0x000fe200080f1405 */
[----:B------:R-:W-:Y:S01]  /*aa10*/  IMAD.IADD R11, R0, 0x1, -R11 ;  /* 0x00000001000b7824 */ /* 0x000fe200078e0a0b */
[----:B------:R-:W-:Y:S01]  /*aa20*/  ISETP.GE.AND P0, PT, R7, R6, PT ;  /* 0x000000060700720c */ /* 0x000fe20003f06270 */
[----:B------:R-:W-:Y:S01]  /*aa30*/  IMAD.IADD R0, R8, 0x1, -R9 ;  /* 0x0000000108007824 */ /* 0x000fe200078e0a09 */
[----:B------:R0:W1:Y:S04]  /*aa40*/  SHFL.IDX PT, R2, R4, RZ, 0x1c1f ;  /* 0x001c1fff04027589 */ /* 0x00006800000e0000 */
[----:B------:R-:W-:Y:S01]  /*aa50*/  LEA R0, R11, R0, 0x7 ;  /* 0x000000000b007211 */ /* 0x000fe200078e38ff */
[----:B------:R0:W2:Y:S04]  /*aa60*/  SHFL.IDX PT, R3, R5, RZ, 0x1c1f ;  /* 0x001c1fff05037589 */ /* 0x0000a800000e0000 */
[----:B------:R-:W-:-:S02]  /*aa70*/  IMAD.SHL.U32 R0, R0, 0x2, RZ ;  /* 0x0000000200007824 */ /* 0x000fc400078e00ff */
[----:B------:R-:W-:Y:S05]  /*aa80*/  @P0 BRA `(.L_x_7225) ;  /* 0x0000000c00000947 */ /* 0x000fea0003800000 */
[C---:B------:R-:W-:Y:S01]  /*aa90*/  VIADD R9, R0.reuse, 0x8 ;  /* 0x0000000800097836 */ /* 0x040fe20000000000 */
[----:B------:R-:W-:Y:S01]  /*aaa0*/  ULDC UR4, c[0x0][0xac8] ;  /* 0x0002b20000047ab9 */ /* 0x000fe20000000800 */
[C---:B------:R-:W-:Y:S01]  /*aab0*/  IADD3 R11, R0.reuse, 0x10, RZ ;  /* 0x00000010000b7810 */ /* 0x040fe20007ffe0ff */
        /* <DEDUP_REMOVED lines=11> */
[----:B------:R-:W-:-:S02]  /*ab70*/  ISETP.GE.AND P0, PT, R16, UR4, PT ;  /* 0x0000000410007c0c */ /* 0x000fc4000bf06270 */
[----:B------:R-:W-:Y:S02]  /*ab80*/  ISETP.GE.AND P1, PT, R17, UR4, PT ;  /* 0x0000000411007c0c */ /* 0x000fe4000bf26270 */
[----:B------:R-:W-:Y:S02]  /*ab90*/  @!P2 LEA.HI R8, R0, R0, RZ, 0x1 ;  /* 0x000000000008a211 */ /* 0x000fe400078f08ff */
[----:B------:R-:W-:Y:S02]  /*aba0*/  @!P3 LEA.HI R10, R9, R9, RZ, 0x1 ;  /* 0x00000009090ab211 */ /* 0x000fe400078f08ff */
[----:B------:R-:W-:Y:S02]  /*abb0*/  @!P4 LEA.HI R12, R11, R11, RZ, 0x1 ;  /* 0x0000000b0b0cc211 */ /* 0x000fe400078f08ff */
[----:B------:R-:W-:Y:S02]  /*abc0*/  @!P5 LEA.HI R14, R13, R13, RZ, 0x1 ;  /* 0x0000000d0d0ed211 */ /* 0x000fe400078f08ff */
[----:B------:R-:W-:-:S02]  /*abd0*/  @!P2 LOP3.LUT R9, R8, 0xfffffffe, RZ, 0xc0, !PT ;  /* 0xfffffffe0809a812 */ /* 0x000fc400078ec0ff */
[----:B------:R-:W-:Y:S02]  /*abe0*/  @!P3 LOP3.LUT R11, R10, 0xfffffffe, RZ, 0xc0, !PT ;  /* 0xfffffffe0a0bb812 */ /* 0x000fe400078ec0ff */
        /* <DEDUP_REMOVED lines=16> */
[----:B-1----:R-:W-:Y:S01]  /*acf0*/  VIADD R24, R0, 0x60 ;  /* 0x0000006000187836 */ /* 0x002fe20000000000 */
[----:B------:R-:W-:Y:S02]  /*ad00*/  @!P0 LEA.HI R16, R16, R16, RZ, 0x1 ;  /* 0x0000001010108211 */ /* 0x000fe400078f08ff */
[----:B------:R-:W-:-:S02]  /*ad10*/  @!P1 LEA.HI R17, R17, R17, RZ, 0x1 ;  /* 0x0000001111119211 */ /* 0x000fc400078f08ff */
[----:B------:R-:W-:Y:S02]  /*ad20*/  @!P0 LOP3.LUT R9, R16, 0xfffffffe, RZ, 0xc0, !PT ;  /* 0xfffffffe10098812 */ /* 0x000fe400078ec0ff */
[----:B--2---:R-:W-:Y:S02]  /*ad30*/  @!P1 LOP3.LUT R11, R17, 0xfffffffe, RZ, 0xc0, !PT ;  /* 0xfffffffe110b9812 */ /* 0x004fe400078ec0ff */
        /* <DEDUP_REMOVED lines=8> */
[----:B---3--:R-:W-:Y:S01]  /*adc0*/  @!P2 LOP3.LUT R13, R18, 0xfffffffe, RZ, 0xc0, !PT ;  /* 0xfffffffe120da812 */ /* 0x008fe200078ec0ff */
[----:B------:R2:W-:Y:S01]  /*add0*/  @!P1 ST.E.64 desc[UR44][R10.64], R44 ;  /* 0x0000002c0a009985 */ /* 0x0005e2000c101b2c */
[----:B------:R-:W-:Y:S01]  /*ade0*/  @!P3 LOP3.LUT R19, R19, 0xfffffffe, RZ, 0xc0, !PT ;  /* 0xfffffffe1313b812 */ /* 0x000fe200078ec0ff */
[----:B------:R-:W-:Y:S01]  /*adf0*/  VIADD R18, R0, 0x68 ;  /* 0x0000006800127836 */ /* 0x000fe20000000000 */
[----:B----4-:R-:W-:Y:S01]  /*ae00*/  @!P4 LOP3.LUT R15, R20, 0xfffffffe, RZ, 0xc0, !PT ;  /* 0xfffffffe140fc812 */ /* 0x010fe200078ec0ff */
[C---:B------:R-:W-:Y:S01]  /*ae10*/  VIADD R20, R0.reuse, 0x78 ;  /* 0x0000007800147836 */ /* 0x040fe20000000000 */
[----:B------:R-:W-:Y:S02]  /*ae20*/  @!P5 LOP3.LUT R21, R21, 0xfffffffe, RZ, 0xc0, !PT ;  /* 0xfffffffe1515d812 */ /* 0x000fe400078ec0ff */
[----:B------:R-:W-:Y:S02]  /*ae30*/  IADD3 R23, R0, 0x58, RZ ;  /* 0x0000005800177810 */ /* 0x000fe40007ffe0ff */
[----:B------:R-:W-:Y:S01]  /*ae40*/  @!P6 LOP3.LUT R17, R22, 0xfffffffe, RZ, 0xc0, !PT ;  /* 0xfffffffe1611e812 */ /* 0x000fe200078ec0ff */
[----:B-1----:R-:W-:Y:S01]  /*ae50*/  @!P2 IMAD.WIDE R8, R13, 0x4, R2 ;  /* 0x000000040d08a825 */ /* 0x002fe200078e0202 */
[----:B------:R-:W-:-:S02]  /*ae60*/  ISETP.GE.AND P1, PT, R23, UR4, PT ;  /* 0x0000000417007c0c */ /* 0x000fc4000bf26270 */
[----:B------:R-:W-:Y:S01]  /*ae70*/  ISETP.GE.AND P0, PT, R24, UR4, PT ;  /* 0x0000000418007c0c */ /* 0x000fe2000bf06270 */
[--C-:B--2---:R-:W-:Y:S01]  /*ae80*/  @!P3 IMAD.WIDE R10, R19, 0x4, R2.reuse ;  /* 0x00000004130ab825 */ /* 0x104fe200078e0202 */
[----:B------:R1:W-:Y:S01]  /*ae90*/  @!P2 ST.E.64 desc[UR44][R8.64], R48 ;  /* 0x000000300800a985 */ /* 0x0003e2000c101b2c */
[C---:B------:R-:W-:Y:S02]  /*aea0*/  IADD3 R19, R0.reuse, 0x70, RZ ;  /* 0x0000007000137810 */ /* 0x040fe40007ffe0ff */
[--C-:B------:R-:W-:Y:S01]  /*aeb0*/  @!P4 IMAD.WIDE R12, R15, 0x4, R2.reuse ;  /* 0x000000040f0cc825 */ /* 0x100fe200078e0202 */
[----:B------:R2:W-:Y:S01]  /*aec0*/  @!P3 ST.E.64 desc[UR44][R10.64], R52 ;  /* 0x000000340a00b985 */ /* 0x0005e2000c101b2c */
[----:B------:R-:W-:Y:S02]  /*aed0*/  IADD3 R22, R0, 0x88, RZ ;  /* 0x0000008800167810 */ /* 0x000fe40007ffe0ff */
        /* <DEDUP_REMOVED lines=12> */
[----:B------:R-:W-:Y:S02]  /*afa0*/  @!P0 LEA.HI R24, R24, R24, RZ, 0x1 ;  /* 0x0000001818188211 */ /* 0x000fe400078f08ff */
[----:B-1----:R-:W-:Y:S01]  /*afb0*/  @!P1 LOP3.LUT R9, R23, 0xfffffffe, RZ, 0xc0, !PT ;  /* 0xfffffffe17099812 */ /* 0x002fe200078ec0ff */
[----:B------:R-:W-:Y:S01]  /*afc0*/  VIADD R23, R0, 0x90 ;  /* 0x0000009000177836 */ /* 0x000fe20000000000 */
[----:B--2---:R-:W-:Y:S01]  /*afd0*/  @!P0 LOP3.LUT R11, R24, 0xfffffffe, RZ, 0xc0, !PT ;  /* 0xfffffffe180b8812 */ /* 0x004fe200078ec0ff */
        /* <DEDUP_REMOVED lines=9> */
[----:B---3--:R-:W-:Y:S01]  /*b070*/  @!P2 LOP3.LUT R13, R18, 0xfffffffe, RZ, 0xc0, !PT ;  /* 0xfffffffe120da812 */ /* 0x008fe200078ec0ff */
[----:B------:R2:W-:Y:S01]  /*b080*/  @!P0 ST.E.64 desc[UR44][R10.64], R72 ;  /* 0x000000480a008985 */ /* 0x0005e2000c101b2c */
[----:B------:R-:W-:Y:S02]  /*b090*/  @!P6 LOP3.LUT R19, R19, 0xfffffffe, RZ, 0xc0, !PT ;  /* 0xfffffffe1313e812 */ /* 0x000fe400078ec0ff */
[----:B----4-:R-:W-:Y:S01]  /*b0a0*/  @!P5 LOP3.LUT R15, R20, 0xfffffffe, RZ, 0xc0, !PT ;  /* 0xfffffffe140fd812 */ /* 0x010fe200078ec0ff */
[----:B------:R-:W-:Y:S01]  /*b0b0*/  VIADD R20, R0, 0xb0 ;  /* 0x000000b000147836 */ /* 0x000fe20000000000 */
[----:B------:R-:W-:-:S02]  /*b0c0*/  @!P4 LOP3.LUT R21, R21, 0xfffffffe, RZ, 0xc0, !PT ;  /* 0xfffffffe1515c812 */ /* 0x000fc400078ec0ff */
[----:B-----5:R-:W-:Y:S01]  /*b0d0*/  @!P3 LOP3.LUT R17, R22, 0xfffffffe, RZ, 0xc0, !PT ;  /* 0xfffffffe1611b812 */ /* 0x020fe200078ec0ff */
[C---:B------:R-:W-:Y:S01]  /*b0e0*/  VIADD R22, R0.reuse, 0xc0 ;  /* 0x000000c000167836 */ /* 0x040fe20000000000 */
[----:B------:R-:W-:Y:S01]  /*b0f0*/  ISETP.GE.AND P0, PT, R23, UR4, PT ;  /* 0x0000000417007c0c */ /* 0x000fe2000bf06270 */
[--C-:B-1----:R-:W-:Y:S01]  /*b100*/  @!P2 IMAD.WIDE R8, R13, 0x4, R2.reuse ;  /* 0x000000040d08a825 */ /* 0x102fe200078e0202 */
[----:B------:R-:W-:Y:S02]  /*b110*/  IADD3 R18, R0, 0xa0, RZ ;  /* 0x000000a000127810 */ /* 0x000fe40007ffe0ff */
[----:B------:R-:W-:Y:S01]  /*b120*/  ISETP.GE.AND P1, PT, R24, UR4, PT ;  /* 0x0000000418007c0c */ /* 0x000fe2000bf26270 */
[--C-:B--2---:R-:W-:Y:S01]  /*b130*/  @!P6 IMAD.WIDE R10, R19, 0x4, R2.reuse ;  /* 0x00000004130ae825 */ /* 0x104fe200078e0202 */
[----:B------:R1:W-:Y:S01]  /*b140*/  @!P2 ST.E.64 desc[UR44][R8.64], R76 ;  /* 0x0000004c0800a985 */ /* 0x0003e2000c101b2c */
[----:B------:R-:W-:Y:S02]  /*b150*/  ISETP.GE.AND P2, PT, R18, UR4, PT ;  /* 0x0000000412007c0c */ /* 0x000fe4000bf46270 */
[----:B------:R-:W-:Y:S01]  /*b160*/  @!P5 IMAD.WIDE R12, R15, 0x4, R2 ;  /* 0x000000040f0cd825 */ /* 0x000fe200078e0202 */
[----:B------:R2:W-:Y:S01]  /*b170*/  @!P6 ST.E.64 desc[UR44][R10.64], R80 ;  /* 0x000000500a00e985 */ /* 0x0005e2000c101b2c */
[----:B------:R-:W-:-:S02]  /*b180*/  ISETP.GE.AND P6, PT, R22, UR4, PT ;  /* 0x0000000416007c0c */ /* 0x000fc4000bfc6270 */
[--C-:B------:R-:W-:Y:S01]  /*b190*/  @!P4 IMAD.WIDE R14, R21, 0x4, R2.reuse ;  /* 0x00000004150ec825 */ /* 0x100fe200078e0202 */
[----:B------:R3:W-:Y:S01]  /*b1a0*/  @!P5 ST.E.64 desc[UR44][R12.64], R84 ;  /* 0x000000540c00d985 */ /* 0x0007e2000c101b2c */
[----:B------:R-:W-:Y:S02]  /*b1b0*/  IADD3 R21, R0, 0xb8, RZ ;  /* 0x000000b800157810 */ /* 0x000fe40007ffe0ff */
[----:B------:R-:W-:Y:S01]  /*b1c0*/  @!P3 IMAD.WIDE R16, R17, 0x4, R2 ;  /* 0x000000041110b825 */ /* 0x000fe200078e0202 */
[----:B------:R4:W-:Y:S01]  /*b1d0*/  @!P4 ST.E.64 desc[UR44][R14.64], R88 ;  /* 0x000000580e00c985 */ /* 0x0009e2000c101b2c */
[----:B------:R-:W-:Y:S02]  /*b1e0*/  ISETP.GE.AND P4, PT, R20, UR4, PT ;  /* 0x0000000414007c0c */ /* 0x000fe4000bf86270 */
[----:B------:R-:W-:Y:S01]  /*b1f0*/  VIADD R19, R0, 0xa8 ;  /* 0x000000a800137836 */ /* 0x000fe20000000000 */
[----:B------:R5:W-:Y:S01]  /*b200*/  @!P3 ST.E.64 desc[UR44][R16.64], R92 ;  /* 0x0000005c1000b985 */ /* 0x000be2000c101b2c */
[----:B------:R-:W-:-:S02]  /*b210*/  ISETP.GE.AND P5, PT, R21, UR4, PT ;  /* 0x0000000415007c0c */ /* 0x000fc4000bfa6270 */
[----:B------:R-:W-:Y:S02]  /*b220*/  @!P0 LEA.HI R23, R23, R23, RZ, 0x1 ;  /* 0x0000001717178211 */ /* 0x000fe400078f08ff */
[----:B------:R-:W-:Y:S02]  /*b230*/  ISETP.GE.AND P3, PT, R19, UR4, PT ;  /* 0x0000000413007c0c */ /* 0x000fe4000bf66270 */
[----:B------:R-:W-:Y:S02]  /*b240*/  @!P1 LEA.HI R24, R24, R24, RZ, 0x1 ;  /* 0x0000001818189211 */ /* 0x000fe400078f08ff */
[----:B-1----:R-:W-:Y:S02]  /*b250*/  @!P0 LOP3.LUT R9, R23, 0xfffffffe, RZ, 0xc0, !PT ;  /* 0xfffffffe17098812 */ /* 0x002fe400078ec0ff */
[----:B------:R-:W-:Y:S02]  /*b260*/  @!P2 LEA.HI R18, R18, R18, RZ, 0x1 ;  /* 0x000000121212a211 */ /* 0x000fe400078f08ff */
[----:B--2---:R-:W-:Y:S01]  /*b270*/  @!P1 LOP3.LUT R11, R24, 0xfffffffe, RZ, 0xc0, !PT ;  /* 0xfffffffe180b9812 */ /* 0x004fe200078ec0ff */
[----:B------:R-:W-:Y:S01]  /*b280*/  @!P0 IMAD.WIDE R8, R9, 0x4, R2 ;  /* 0x0000000409088825 */ /* 0x000fe200078e0202 */
[----:B------:R-:W-:-:S02]  /*b290*/  @!P4 LEA.HI R20, R20, R20, RZ, 0x1 ;  /* 0x000000141414c211 */ /* 0x000fc400078f08ff */
[----:B---3--:R-:W-:Y:S01]  /*b2a0*/  @!P2 LOP3.LUT R13, R18, 0xfffffffe, RZ, 0xc0, !PT ;  /* 0xfffffffe120da812 */ /* 0x008fe200078ec0ff */
        /* <DEDUP_REMOVED lines=9> */
[----:B----4-:R-:W-:Y:S01]  /*b340*/  @!P4 LOP3.LUT R15, R20, 0xfffffffe, RZ, 0xc0, !PT ;  /* 0xfffffffe140fc812 */ /* 0x010fe200078ec0ff */
[----:B------:R3:W-:Y:S01]  /*b350*/  @!P2 ST.E.64 desc[UR44][R12.64], R104 ;  /* 0x000000680c00a985 */ /* 0x0007e2000c101b2c */
[----:B------:R-:W-:Y:S01]  /*b360*/  @!P5 LOP3.LUT R21, R21, 0xfffffffe, RZ, 0xc0, !PT ;  /* 0xfffffffe1515d812 */ /* 0x000fe200078ec0ff */
[----:B------:R-:W-:Y:S01]  /*b370*/  VIADD R20, R0, 0xd8 ;  /* 0x000000d800147836 */ /* 0x000fe20000000000 */
[----:B-----5:R-:W-:-:S02]  /*b380*/  @!P6 LOP3.LUT R17, R22, 0xfffffffe, RZ, 0xc0, !PT ;  /* 0xfffffffe1611e812 */ /* 0x020fc400078ec0ff */
        /* <DEDUP_REMOVED lines=9> */
[----:B---3--:R-:W-:-:S02]  /*b420*/  IADD3 R12, R0, 0xe8, RZ ;  /* 0x000000e8000c7810 */ /* 0x008fc40007ffe0ff */
[----:B------:R-:W-:Y:S01]  /*b430*/  @!P6 IMAD.WIDE R16, R17, 0x4, R2 ;  /* 0x000000041110e825 */ /* 0x000fe200078e0202 */
[----:B------:R3:W-:Y:S01]  /*b440*/  @!P5 ST.E.64 desc[UR44][R14.64], R116 ;  /* 0x000000740e00d985 */ /* 0x0007e2000c101b2c */
[----:B------:R-:W-:Y:S02]  /*b450*/  ISETP.GE.AND P4, PT, R12, UR4, PT ;  /* 0x000000040c007c0c */ /* 0x000fe4000bf86270 */
[C---:B------:R-:W-:Y:S01]  /*b460*/  VIADD R21, R0.reuse, 0xe0 ;  /* 0x000000e000157836 */ /* 0x040fe20000000000 */
[----:B------:R4:W-:Y:S01]  /*b470*/  @!P6 ST.E.64 desc[UR44][R16.64], R120 ;  /* 0x000000781000e985 */ /* 0x0009e2000c101b2c */
[----:B------:R-:W-:Y:S01]  /*b480*/  VIADD R13, R0, 0xf0 ;  /* 0x000000f0000d7836 */ /* 0x000fe20000000000 */
[----:B------:R-:W-:Y:S01]  /*b490*/  @!P0 LEA.HI R18, R18, R18, RZ, 0x1 ;  /* 0x0000001212128211 */ /* 0x000fe200078f08ff */
[----:B-1----:R-:W-:Y:S01]  /*b4a0*/  VIADD R9, R0, 0xf8 ;  /* 0x000000f800097836 */ /* 0x002fe20000000000 */
[----:B------:R-:W-:Y:S02]  /*b4b0*/  ISETP.GE.AND P3, PT, R21, UR4, PT ;  /* 0x0000000415007c0c */ /* 0x000fe4000bf66270 */
[----:B------:R-:W-:-:S02]  /*b4c0*/  ISETP.GE.AND P5, PT, R13, UR4, PT ;  /* 0x000000040d007c0c */ /* 0x000fc4000bfa6270 */
[----:B------:R-:W-:Y:S02]  /*b4d0*/  ISETP.GE.AND P6, PT, R9, UR4, PT ;  /* 0x0000000409007c0c */ /* 0x000fe4000bfc6270 */
[----:B------:R-:W-:Y:S02]  /*b4e0*/  @!P1 LEA.HI R19, R19, R19, RZ, 0x1 ;  /* 0x0000001313139211 */ /* 0x000fe400078f08ff */
[----:B------:R-:W-:Y:S02]  /*b4f0*/  @!P2 LEA.HI R20, R20, R20, RZ, 0x1 ;  /* 0x000000141414a211 */ /* 0x000fe400078f08ff */
[----:B------:R-:W-:Y:S02]  /*b500*/  @!P4 LEA.HI R12, R12, R12, RZ, 0x1 ;  /* 0x0000000c0c0cc211 */ /* 0x000fe400078f08ff */
[----:B--2---:R-:W-:Y:S02]  /*b510*/  @!P1 LOP3.LUT R11, R19, 0xfffffffe, RZ, 0xc0, !PT ;  /* 0xfffffffe130b9812 */ /* 0x004fe400078ec0ff */
[----:B------:R-:W-:-:S02]  /*b520*/  @!P3 LEA.HI R21, R21, R21, RZ, 0x1 ;  /* 0x000000151515b211 */ /* 0x000fc400078f08ff */
[----:B------:R-:W-:Y:S02]  /*b530*/  @!P5 LEA.HI R8, R13, R13, RZ, 0x1 ;  /* 0x0000000d0d08d211 */ /* 0x000fe400078f08ff */
[----:B------:R-:W-:Y:S02]  /*b540*/  @!P6 LEA.HI R10, R9, R9, RZ, 0x1 ;  /* 0x00000009090ae211 */ /* 0x000fe400078f08ff */
[----:B------:R-:W-:Y:S02]  /*b550*/  @!P0 LOP3.LUT R9, R18, 0xfffffffe, RZ, 0xc0, !PT ;  /* 0xfffffffe12098812 */ /* 0x000fe400078ec0ff */
[----:B------:R-:W-:Y:S02]  /*b560*/  @!P2 LOP3.LUT R13, R20, 0xfffffffe, RZ, 0xc0, !PT ;  /* 0xfffffffe140da812 */ /* 0x000fe400078ec0ff */
[----:B---3--:R-:W-:Y:S02]  /*b570*/  @!P3 LOP3.LUT R15, R21, 0xfffffffe, RZ, 0xc0, !PT ;  /* 0xfffffffe150fb812 */ /* 0x008fe400078ec0ff */
[----:B----4-:R-:W-:Y:S01]  /*b580*/  @!P4 LOP3.LUT R17, R12, 0xfffffffe, RZ, 0xc0, !PT ;  /* 0xfffffffe0c11c812 */ /* 0x010fe200078ec0ff */
[----:B------:R-:W-:Y:S01]  /*b590*/  @!P2 IMAD.WIDE R12, R13, 0x4, R2 ;  /* 0x000000040d0ca825 */ /* 0x000fe200078e0202 */
[----:B------:R-:W-:-:S02]  /*b5a0*/  @!P5 LOP3.LUT R19, R8, 0xfffffffe, RZ, 0xc0, !PT ;  /* 0xfffffffe0813d812 */ /* 0x000fc400078ec0ff */
        /* <DEDUP_REMOVED lines=14> */
.L_x_7225:
[----:B------:R-:W-:Y:S05]  /*b690*/  BSYNC B0 ;  /* 0x0000000000007941 */ /* 0x000fea0003800000 */
.L_x_7224:
[----:B------:R-:W-:Y:S01]  /*b6a0*/  IADD3 R7, R7, 0x8, RZ ;  /* 0x0000000807077810 */ /* 0x000fe20007ffe0ff */
[----:B--23--:R2:W3:Y:S03]  /*b6b0*/  SHFL.IDX PT, R3, R5, 0x1, 0x1c1f ;  /* 0x003c1f0005037f89 */ /* 0x00c4e600000e0000 */
[----:B------:R-:W-:Y:S01]  /*b6c0*/  ISETP.GE.AND P0, PT, R7, R6, PT ;  /* 0x000000060700720c */ /* 0x000fe20003f06270 */
[----:B-1----:R2:W1:-:S12]  /*b6d0*/  SHFL.IDX PT, R2, R4, 0x1, 0x1c1f ;  /* 0x003c1f0004027f89 */ /* 0x00245800000e0000 */
[----:B--2---:R-:W-:Y:S05]  /*b6e0*/  @P0 BRA `(.L_x_7179) ;  /* 0x0000005400c40947 */ /* 0x004fea0003800000 */
[C---:B0-----:R-:W-:Y:S01]  /*b6f0*/  VIADD R5, R0.reuse, 0x8 ;  /* 0x0000000800057836 */ /* 0x041fe20000000000 */
        /* <DEDUP_REMOVED lines=22> */
[----:B-1-3--:R-:W-:Y:S01]  /*b860*/  @!P0 IMAD.WIDE R4, R5, 0x4, R2 ;  /* 0x0000000405048825 */ /* 0x00afe200078e0202 */
[----:B------:R-:W-:-:S02]  /*b870*/  IADD3 R16, R0, 0x48, RZ ;  /* 0x0000004800107810 */ /* 0x000fc40007ffe0ff */
[----:B------:R-:W-:Y:S01]  /*b880*/  ISETP.GE.AND P3, PT, R15, UR4, PT ;  /* 0x000000040f007c0c */ /* 0x000fe2000bf66270 */
[--C-:B------:R-:W-:Y:S01]  /*b890*/  @!P1 IMAD.WIDE R6, R7, 0x4, R2.reuse ;  /* 0x0000000407069825 */ /* 0x100fe200078e0202 */
[----:B------:R0:W-:Y:S01]  /*b8a0*/  @!P0 ST.E.64 desc[UR44][R4.64], R26 ;  /* 0x0000001a04008985 */ /* 0x0001e2000c101b2c */
[----:B------:R-:W-:Y:S02]  /*b8b0*/  ISETP.GE.AND P0, PT, R12, UR4, PT ;  /* 0x000000040c007c0c */ /* 0x000fe4000bf06270 */
[----:B------:R-:W-:Y:S01]  /*b8c0*/  @!P2 IMAD.WIDE R8, R9, 0x4, R2 ;  /* 0x000000040908a825 */ /* 0x000fe200078e0202 */
[----:B------:R1:W-:Y:S01]  /*b8d0*/  @!P1 ST.E.64 desc[UR44][R6.64], R30 ;  /* 0x0000001e06009985 */ /* 0x0003e2000c101b2c */
[----:B------:R-:W-:Y:S02]  /*b8e0*/  ISETP.GE.AND P1, PT, R13, UR4, PT ;  /* 0x000000040d007c0c */ /* 0x000fe4000bf26270 */
[----:B------:R-:W-:Y:S01]  /*b8f0*/  ISETP.GE.AND P4, PT, R16, UR4, PT ;  /* 0x0000000410007c0c */ /* 0x000fe2000bf86270 */
        /* <DEDUP_REMOVED lines=16> */
[----:B------:R-:W-:Y:S02]  /*ba00*/  @!P1 LOP3.LUT R13, R13, 0xfffffffe, RZ, 0xc0, !PT ;  /* 0xfffffffe0d0d9812 */ /* 0x000fe400078ec0ff */
[----:B------:R-:W-:-:S02]  /*ba10*/  @!P2 LOP3.LUT R11, R14, 0xfffffffe, RZ, 0xc0, !PT ;  /* 0xfffffffe0e0ba812 */ /* 0x000fc400078ec0ff */
[----:B------:R-:W-:Y:S02]  /*ba20*/  @!P3 LOP3.LUT R15, R15, 0xfffffffe, RZ, 0xc0, !PT ;  /* 0xfffffffe0f0fb812 */ /* 0x000fe400078ec0ff */
[----:B------:R-:W-:Y:S01]  /*ba30*/  @!P4 LOP3.LUT R17, R16, 0xfffffffe, RZ, 0xc0, !PT ;  /* 0xfffffffe1011c812 */ /* 0x000fe200078ec0ff */
        /* <DEDUP_REMOVED lines=9> */
[----:B------:R1:W-:Y:S03]  /*bad0*/  @!P1 ST.E.64 desc[UR44][R6.64], R50 ;  /* 0x0000003206009985 */ /* 0x0003e6000c101b2c */
        /* <DEDUP_REMOVED lines=8> */
[----:B------:R-:W-:Y:S02]  /*bb60*/  ISETP.GE.AND P4, PT, R14, UR4, PT ;  /* 0x000000040e007c0c */ /* 0x000fe4000bf86270 */
[----:B------:R-:W-:Y:S02]  /*bb70*/  ISETP.GE.AND P1, PT, R17, UR4, PT ;  /* 0x0000000411007c0c */ /* 0x000fe4000bf26270 */
[----:B------:R-:W-:Y:S02]  /*bb80*/  ISETP.GE.AND P3, PT, R15, UR4, PT ;  /* 0x000000040f007c0c */ /* 0x000fe4000bf66270 */
[----:B------:R-:W-:Y:S02]  /*bb90*/  @!P5 LEA.HI R18, R18, R18, RZ, 0x1 ;  /* 0x000000121212d211 */ /* 0x000fe400078f08ff */
[----:B------:R-:W-:-:S02]  /*bba0*/  @!P6 LEA.HI R19, R19, R19, RZ, 0x1 ;  /* 0x000000131313e211 */ /* 0x000fc400078f08ff */
        /* <DEDUP_REMOVED lines=58> */
[C---:B------:R-:W-:Y:S01]  /*bf50*/  VIADD R16, R0.reuse, 0xe0 ;  /* 0x000000e000107836 */ /* 0x040fe20000000000 */
[----:B------:R-:W-:Y:S02]  /*bf60*/  @!P2 LOP3.LUT R17, R17, 0xfffffffe, RZ, 0xc0, !PT ;  /* 0xfffffffe1111a812 */ /* 0x000fe400078ec0ff */
[----:B------:R-:W-:Y:S02]  /*bf70*/  IADD3 R18, R0, 0xc0, RZ ;  /* 0x000000c000127810 */ /* 0x000fe40007ffe0ff */
[----:B----4-:R-:W-:Y:S01]  /*bf80*/  @!P1 LOP3.LUT R13, R20, 0xfffffffe, RZ, 0xc0, !PT ;  /* 0xfffffffe140d9812 */ /* 0x010fe200078ec0ff */
[----:B0-----:R-:W-:Y:S01]  /*bf90*/  @!P0 IMAD.WIDE R4, R9, 0x4, R2 ;  /* 0x0000000409048825 */ /* 0x001fe200078e0202 */
[----:B------:R-:W-:-:S02]  /*bfa0*/  ISETP.GE.AND P5, PT, R18, UR4, PT ;  /* 0x0000000412007c0c */ /* 0x000fc4000bfa6270 */
[----:B------:R-:W-:Y:S01]  /*bfb0*/  ISETP.GE.AND P6, PT, R19, UR4, PT ;  /* 0x0000000413007c0c */ /* 0x000fe2000bfc6270 */
[--C-:B-1----:R-:W-:Y:S01]  /*bfc0*/  @!P4 IMAD.WIDE R6, R15, 0x4, R2.reuse ;  /* 0x000000040f06c825 */ /* 0x102fe200078e0202 */
        /* <DEDUP_REMOVED lines=13> */
[----:B------:R-:W-:Y:S01]  /*c0a0*/  ISETP.GE.AND P1, PT, R15, UR4, PT ;  /* 0x000000040f007c0c */ /* 0x000fe2000bf26270 */
[----:B------:R-:W-:Y:S01]  /*c0b0*/  VIADD R0, R0, 0xf8 ;  /* 0x000000f800007836 */ /* 0x000fe20000000000 */
[----:B------:R-:W-:Y:S02]  /*c0c0*/  ISETP.GE.AND P4, PT, R20, UR4, PT ;  /* 0x0000000414007c0c */ /* 0x000fe4000bf86270 */
[----:B------:R-:W-:-:S02]  /*c0d0*/  ISETP.GE.AND P3, PT, R17, UR4, PT ;  /* 0x0000000411007c0c */ /* 0x000fc4000bf66270 */
[----:B------:R-:W-:Y:S02]  /*c0e0*/  @!P5 LEA.HI R18, R18, R18, RZ, 0x1 ;  /* 0x000000121212d211 */ /* 0x000fe400078f08ff */
[----:B------:R-:W-:Y:S02]  /*c0f0*/  @!P6 LEA.HI R19, R19, R19, RZ, 0x1 ;  /* 0x000000131313e211 */ /* 0x000fe400078f08ff */
[----:B0-----:R-:W-:Y:S02]  /*c100*/  @!P5 LOP3.LUT R5, R18, 0xfffffffe, RZ, 0xc0, !PT ;  /* 0xfffffffe1205d812 */ /* 0x001fe400078ec0ff */
        /* <DEDUP_REMOVED lines=12> */
[----:B---3--:R-:W-:-:S02]  /*c1d0*/  @!P2 LOP3.LUT R11, R16, 0xfffffffe, RZ, 0xc0, !PT ;  /* 0xfffffffe100ba812 */ /* 0x008fc400078ec0ff */
        /* <DEDUP_REMOVED lines=19> */
.L_x_7222:
        /* <DEDUP_REMOVED lines=21> */
[----:B------:R-:W-:Y:S01]  /*c460*/  UIADD3 UR6, UR5, UR6, URZ ;  /* 0x0000000605067290 */ /* 0x000fe2000fffe03f */
[----:B------:R-:W-:Y:S01]  /*c470*/  MOV R2, UR4 ;  /* 0x0000000400027c02 */ /* 0x000fe20008000f00 */
[----:B------:R-:W-:Y:S01]  /*c480*/  IMAD.U32 R3, RZ, RZ, UR5 ;  /* 0x00000005ff037e24 */ /* 0x000fe2000f8e00ff */
[----:B------:R-:W4:Y:S01]  /*c490*/  @P0 LDC R7, c[0x0][0xbec] ;  /* 0x0002fb00ff070b82 */ /* 0x000f220000000800 */
[----:B------:R-:W-:Y:S02]  /*c4a0*/  ULDC.64 UR4, c[0x0][0xbe0] ;  /* 0x0002f80000047ab9 */ /* 0x000fe40000000a00 */
[----:B------:R-:W-:-:S05]  /*c4b0*/  IMAD.U32 R3, RZ, RZ, UR6 ;  /* 0x00000006ff037e24 */ /* 0x000fca000f8e00ff */
[----:B------:R-:W5:Y:S01]  /*c4c0*/  @P0 LDC R9, c[0x0][0xbf0] ;  /* 0x0002fc00ff090b82 */ /* 0x000f620000000800 */
[----:B-1----:R-:W-:-:S07]  /*c4d0*/  USHF.R.S32.HI UR8, URZ, 0x1f, UR7 ;  /* 0x0000001f3f087899 */ /* 0x002fce0008011407 */
[----:B------:R-:W1:Y:S01]  /*c4e0*/  S2UR UR10, SR_CTAID.Y ;  /* 0x00000000000a79c3 */ /* 0x000e620000002600 */
[C---:B--2---:R-:W-:Y:S02]  /*c4f0*/  IMAD R12, R10.reuse, UR8, RZ ;  /* 0x000000080a0c7c24 */ /* 0x044fe4000f8e02ff */
[----:B------:R-:W-:-:S04]  /*c500*/  IMAD.WIDE.U32 R2, R10, UR7, R2 ;  /* 0x000000070a027c25 */ /* 0x000fc8000f8e0002 */
[----:B------:R-:W-:Y:S01]  /*c510*/  IMAD R11, R11, UR7, R12 ;  /* 0x000000070b0b7c24 */ /* 0x000fe2000f8e020c */
[----:B------:R-:W1:Y:S01]  /*c520*/  LDC R8, c[0x0][0xc50] ;  /* 0x00031400ff087b82 */ /* 0x000e620000000800 */
[----:B----4-:R-:W-:Y:S01]  /*c530*/  @P0 IMAD.HI.U32 R4, R0, R7, RZ ;  /* 0x0000000700040227 */ /* 0x010fe200078e00ff */
[----:B------:R-:W-:-:S03]  /*c540*/  IADD3 R7, RZ, -UR36, RZ ;  /* 0x80000024ff077c10 */ /* 0x000fc6000fffe0ff */
[----:B------:R-:W-:Y:S01]  /*c550*/  IMAD.IADD R3, R11, 0x1, R3 ;  /* 0x000000010b037824 */ /* 0x000fe200078e0203 */
[----:B-----5:R-:W-:Y:S01]  /*c560*/  @P0 SHF.R.U32.HI R5, RZ, R9, R4 ;  /* 0x00000009ff050219 */ /* 0x020fe20000011604 */
[----:B-1----:R-:W-:-:S04]  /*c570*/  IMAD R9, R8, R7, UR10 ;  /* 0x0000000a08097e24 */ /* 0x002fc8000f8e0207 */
        /* <DEDUP_REMOVED lines=14> */
[----:B------:R-:W-:-:S04]  /*c660*/  ULDC.64 UR4, c[0x0][0xba8] ;  /* 0x0002ea0000047ab9 */ /* 0x000fc80000000a00 */
[----:B------:R-:W-:Y:S02]  /*c670*/  IADD3 R3, R3, R5, RZ ;  /* 0x0000000503037210 */ /* 0x000fe40007ffe0ff */
[----:B------:R-:W-:-:S04]  /*c680*/  LEA R4, P0, R2, UR4, 0x2 ;  /* 0x0000000402047c11 */ /* 0x000fc8000f8010ff */
[----:B------:R-:W-:Y:S01]  /*c690*/  LEA.HI.X R5, R2, UR5, R3, 0x2, P0 ;  /* 0x0000000502057c11 */ /* 0x000fe200080f1403 */
[----:B------:R-:W-:-:S05]  /*c6a0*/  IMAD.MOV.U32 R3, RZ, RZ, -0x800000 ;  /* 0xff800000ff037424 */ /* 0x000fca00078e00ff */
[----:B------:R4:W-:Y:S01]  /*c6b0*/  STG.E desc[UR44][R4.64], R3 ;  /* 0x0000000304007986 */ /* 0x0009e2000c10192c */
[----:B------:R-:W-:Y:S05]  /*c6c0*/  BRA `(.L_x_7179) ;  /* 0x0000004400cc7947 */ /* 0x000fea0003800000 */
.L_x_7177:
        /* <DEDUP_REMOVED lines=18> */
.L_x_7226:
[----:B------:R-:W-:Y:S01]  /*c7f0*/  ULDC UR40, c[0x0][0xc50] ;  /* 0x0003140000287ab9 */ /* 0x000fe20000000800 */
[----:B------:R-:W-:Y:S01]  /*c800*/  UMOV UR36, UR6 ;  /* 0x0000000600247c82 */ /* 0x000fe20008000000 */
[----:B------:R-:W-:-:S11]  /*c810*/  UISETP.NE.AND UP0, UPT, UR40, 0x1, UPT ;  /* 0x000000012800788c */ /* 0x000fd6000bf05270 */
[----:B------:R-:W-:Y:S01]  /*c820*/  @UP0 ULDC UR4, c[0x0][0xc54] ;  /* 0x0003150000040ab9 */ /* 0x000fe20000000800 */
[----:B------:R-:W-:Y:S01]  /*c830*/  @UP0 ULDC UR7, c[0x0][0xc58] ;  /* 0x0003160000070ab9 */ /* 0x000fe20000000800 */
[----:B------:R-:W-:-:S04]  /*c840*/  UIMAD.WIDE.U32 UR4, UR6, UR4, URZ ;  /* 0x00000004060472a5 */ /* 0x000fc8000f8e003f */
[----:B------:R-:W-:-:S12]  /*c850*/  @UP0 USHF.R.U32.HI UR36, URZ, UR7, UR5 ;  /* 0x000000073f240299 */ /* 0x000fd80008011605 */
.L_x_7227:
        /* <DEDUP_REMOVED lines=14> */
[----:B------:R-:W-:Y:S02]  /*c940*/  UISETP.NE.AND.EX UP0, UPT, UR5, URZ, UPT, UP0 ;  /* 0x0000003f0500728c */ /* 0x000fe4000bf05300 */
[----:B------:R-:W-:-:S02]  /*c950*/  UIADD3 UR9, -UR4, 0x40, URZ ;  /* 0x0000004004097890 */ /* 0x000fc4000fffe13f */
[----:B------:R-:W-:Y:S01]  /*c960*/  USEL UR7, UR7, 0x1, UP0 ;  /* 0x0000000107077887 */ /* 0x000fe20008000000 */
[----:B------:R-:W-:Y:S01]  /*c970*/  @UP1 ULDC UR4, c[0x0][0x44c] ;  /* 0x0001130000041ab9 */ /* 0x000fe20000000800 */
[----:B------:R-:W-:Y:S01]  /*c980*/  ULDC UR8, c[0x0][0x2f0] ;  /* 0x0000bc0000087ab9 */ /* 0x000fe20000000800 */
[----:B------:R-:W-:Y:S01]  /*c990*/  @UP1 ULDC UR10, c[0x0][0x450] ;  /* 0x00011400000a1ab9 */ /* 0x000fe20000000800 */
[----:B------:R-:W-:Y:S02]  /*c9a0*/  UIMAD UR9, UR7, UR8, UR9 ;  /* 0x00000008070972a4 */ /* 0x000fe4000f8e0209 */
[----:B------:R-:W-:Y:S01]  /*c9b0*/  UIMAD UR7, UR7, UR8, 0x3f ;  /* 0x0000003f070774a4 */ /* 0x000fe2000f8e0208 */
[----:B------:R-:W-:Y:S01]  /*c9c0*/  UMOV UR43, URZ ;  /* 0x0000003f002b7c82 */ /* 0x000fe20008000000 */
[----:B0-----:R-:W-:-:S04]  /*c9d0*/  ULEA UR6, UR6, 0x3f, 0x6 ;  /* 0x0000003f06067891 */ /* 0x001fc8000f8e303f */
[----:B------:R-:W-:-:S04]  /*c9e0*/  UIMAD.WIDE.U32 UR4, UR6, UR4, URZ ;  /* 0x00000004060472a5 */ /* 0x000fc8000f8e003f */
[----:B------:R-:W-:Y:S02]  /*c9f0*/  @UP1 USHF.R.U32.HI UR6, URZ, UR10, UR5 ;  /* 0x0000000a3f061299 */ /* 0x000fe40008011605 */
[----:B------:R-:W-:Y:S02]  /*ca00*/  USHF.R.S32.HI UR5, URZ, 0x1f, UR7 ;  /* 0x0000001f3f057899 */ /* 0x000fe40008011407 */
[----:B------:R-:W-:Y:S02]  /*ca10*/  UIADD3 UR6, UR9, UR6, URZ ;  /* 0x0000000609067290 */ /* 0x000fe4000fffe03f */
[----:B------:R-:W-:Y:S02]  /*ca20*/  ULEA.HI UR5, UR5, UR7, URZ, 0x6 ;  /* 0x0000000705057291 */ /* 0x000fe4000f8f303f */
[----:B------:R-:W-:Y:S02]  /*ca30*/  USHF.R.S32.HI UR4, URZ, 0x1f, UR6 ;  /* 0x0000001f3f047899 */ /* 0x000fe40008011406 */
[----:B------:R-:W-:-:S02]  /*ca40*/  USHF.R.S32.HI UR5, URZ, 0x6, UR5 ;  /* 0x000000063f057899 */ /* 0x000fc40008011405 */
[----:B------:R-:W-:Y:S02]  /*ca50*/  ULEA.HI UR4, UR4, UR6, URZ, 0x6 ;  /* 0x0000000604047291 */ /* 0x000fe4000f8f303f */
[----:B------:R-:W-:Y:S02]  /*ca60*/  USHF.R.U32.HI UR10, URZ, 0x10, UR40 ;  /* 0x000000103f0a7899 */ /* 0x000fe40008011628 */
[----:B------:R-:W-:Y:S02]  /*ca70*/  USHF.R.S32.HI UR4, URZ, 0x6, UR4 ;  /* 0x000000063f047899 */ /* 0x000fe40008011404 */
[----:B------:R-:W-:Y:S02]  /*ca80*/  ULOP3.LUT UR40, UR40, 0xffff, URZ, 0xc0, !UPT ;  /* 0x0000ffff28287892 */ /* 0x000fe4000f8ec03f */
[----:B------:R-:W-:-:S04]  /*ca90*/  UISETP.LT.AND UP0, UPT, UR5, UR4, UPT ;  /* 0x000000040500728c */ /* 0x000fc8000bf01270 */
[----:B------:R-:W-:Y:S02]  /*caa0*/  USEL UR41, UR5, UR4, UP0 ;  /* 0x0000000405297287 */ /* 0x000fe40008000000 */
[----:B------:R-:W-:Y:S02]  /*cab0*/  UISETP.NE.AND UP0, UPT, UR10, URZ, UPT ;  /* 0x0000003f0a00728c */ /* 0x000fe4000bf05270 */
[----:B------:R-:W-:-:S06]  /*cac0*/  UISETP.GE.AND UP1, UPT, UR41, 0x1, UPT ;  /* 0x000000012900788c */ /* 0x000fcc000bf26270 */
[----:B------:R-:W-:-:S03]  /*cad0*/  PLOP3.LUT P0, PT, PT, PT, UP1, 0x80, 0x0 ;  /* 0x000000000000781c */ /* 0x000fc60003f0f018 */
[----:B------:R-:W-:-:S10]  /*cae0*/  @!UP0 ULDC UR10, c[0x0][0x9f0] ;  /* 0x00027c00000a8ab9 */ /* 0x000fd40000000800 */
[----:B------:R-:W-:Y:S05]  /*caf0*/  @!P0 BRA `(.L_x_7229) ;  /* 0x0000000000848947 */ /* 0x000fea0003800000 */
[----:B------:R-:W-:Y:S01]  /*cb00*/  IMAD.U32 R4, RZ, RZ, UR10 ;  /* 0x0000000aff047e24 */ /* 0x000fe2000f8e00ff */
[----:B------:R-:W-:Y:S01]  /*cb10*/  UIADD3 UR6, UR10, -0x1, UR41 ;  /* 0xffffffff0a067890 */ /* 0x000fe2000fffe029 */
[----:B------:R-:W-:-:S03]  /*cb20*/  UMOV UR4, URZ ;  /* 0x0000003f00047c82 */ /* 0x000fc60008000000 */
        /* <DEDUP_REMOVED lines=8> */
[----:B0-----:R-:W-:-:S02]  /*cbb0*/  IADD3 R3, R2, 0xffffffe, RZ ;  /* 0x0ffffffe02037810 */ /* 0x001fc40007ffe0ff */
[----:B------:R-:W-:Y:S02]  /*cbc0*/  IABS R2, R4 ;  /* 0x0000000400027213 */ /* 0x000fe40000000000 */
[----:B------:R-:W-:Y:S02]  /*cbd0*/  MOV R4, R5 ;  /* 0x0000000500047202 */ /* 0x000fe40000000f00 */
[----:B------:R-:W0:Y:S01]  /*cbe0*/  F2I.FTZ.U32.TRUNC.NTZ R3, R3 ;  /* 0x0000000300037305 */ /* 0x000e22000021f000 */
[----:B------:R-:W-:Y:S02]  /*cbf0*/  R2UR UR8, R2 ;  /* 0x00000000020872ca */ /* 0x000fe400000e0000 */
        /* <DEDUP_REMOVED lines=17> */
.L_x_7229:
[----:B------:R-:W-:Y:S01]  /*cd10*/  UIMAD UR39, UR40, UR43, URZ ;  /* 0x0000002b282772a4 */ /* 0x000fe2000f8e023f */
[----:B------:R-:W-:Y:S01]  /*cd20*/  IMAD.U32 R2, RZ, RZ, UR41 ;  /* 0x00000029ff027e24 */ /* 0x000fe2000f8e00ff */
[----:B------:R-:W-:Y:S01]  /*cd30*/  MOV R6, RZ ;  /* 0x000000ff00067202 */ /* 0x000fe20000000f00 */
[----:B------:R-:W-:-:S03]  /*cd40*/  IMAD.MOV.U32 R9, RZ, RZ, 0x1 ;  /* 0x00000001ff097424 */ /* 0x000fc600078e00ff */
        /* <DEDUP_REMOVED lines=28> */
.L_x_7230:
        /* <DEDUP_REMOVED lines=20> */
.L_x_7232:
        /* <DEDUP_REMOVED lines=15> */
.L_x_7231:
        /* <DEDUP_REMOVED lines=17> */
.L_x_7329:
        /* <DEDUP_REMOVED lines=8> */
.L_x_7332:
[----:B------:R-:W-:Y:S05]  /*d2d0*/  @!P6 BRA `(.L_x_7234) ;  /* 0x0000000000d4e947 */ /* 0x000fea0003800000 */
[----:B------:R-:W-:Y:S01]  /*d2e0*/  MOV R16, R17 ;  /* 0x0000001100107202 */ /* 0x000fe20000000f00 */
[----:B------:R-:W-:Y:S06]  /*d2f0*/  @!P1 BRA `(.L_x_7236) ;  /* 0x0000000000509947 */ /* 0x000fec0003800000 */
[----:B------:R-:W-:Y:S01]  /*d300*/  IMAD.MOV.U32 R8, RZ, RZ, R0 ;  /* 0x000000ffff087224 */ /* 0x000fe200078e0000 */
[----:B------:R-:W-:Y:S01]  /*d310*/  ULDC.64 UR4, c[0x0][0x428] ;  /* 0x00010a0000047ab9 */ /* 0x000fe20000000a00 */
[----:B------:R-:W0:Y:S01]  /*d320*/  LDC R0, c[0x0][0x43c] ;  /* 0x00010f00ff007b82 */ /* 0x000e220000000800 */
[----:B------:R-:W-:Y:S02]  /*d330*/  IMAD R6, R18, UR4, RZ ;  /* 0x0000000412067c24 */ /* 0x000fe4000f8e02ff */
[----:B------:R-:W-:Y:S02]  /*d340*/  IMAD.MOV.U32 R7, RZ, RZ, R8 ;  /* 0x000000ffff077224 */ /* 0x000fe400078e0008 */
[----:B------:R-:W-:Y:S01]  /*d350*/  IMAD R9, R17, UR5, R6 ;  /* 0x0000000511097c24 */ /* 0x000fe2000f8e0206 */
[----:B0-----:R-:W-:-:S13]  /*d360*/  ISETP.NE.AND P0, PT, R0, 0x1, PT ;  /* 0x000000010000780c */ /* 0x001fda0003f05270 */
[----:B------:R-:W0:Y:S02]  /*d370*/  @P0 LDC.64 R4, c[0x0][0x440] ;  /* 0x00011000ff040b82 */ /* 0x000e240000000a00 */
[----:B0-----:R-:W-:-:S05]  /*d380*/  @P0 IMAD.HI.U32 R4, R8, R4, RZ ;  /* 0x0000000408040227 */ /* 0x001fca00078e00ff */
[----:B------:R-:W-:-:S04]  /*d390*/  @P0 SHF.R.U32.HI R7, RZ, R5, R4 ;  /* 0x00000005ff070219 */ /* 0x000fc80000011604 */
[----:B------:R-:W-:Y:S02]  /*d3a0*/  SHF.R.S32.HI R5, RZ, 0x1f, R7 ;  /* 0x0000001fff057819 */ /* 0x000fe40000011407 */
[----:B------:R-:W-:-:S05]  /*d3b0*/  MOV R4, R7 ;  /* 0x0000000700047202 */ /* 0x000fca0000000f00 */
        /* <DEDUP_REMOVED lines=8> */
.L_x_7236:
[----:B------:R-:W-:Y:S01]  /*d440*/  MOV R0, 0x1 ;  /* 0x0000000100007802 */ /* 0x000fe20000000f00 */
[----:B0-----:R-:W0:Y:S03]  /*d450*/  S2R R8, SR_TID.X ;  /* 0x0000000000087919 */ /* 0x001e260000002100 */
[----:B------:R-:W-:-:S04]  /*d460*/  SHF.L.U32 R0, R0, 0x1f, RZ ;  /* 0x0000001f00007819 */ /* 0x000fc800000006ff */
[----:B------:R-:W1:Y:S01]  /*d470*/  SYNCS.PHASECHK.TRANS64.TRYWAIT P0, [UR38+0x28c40], R0 ;  /* 0x028c4000ff0075a7 */ /* 0x000e620008000166 */
[----:B0-----:R-:W-:-:S04]  /*d480*/  LOP3.LUT R2, R8, 0x7f, RZ, 0xc0, !PT ;  /* 0x0000007f08027812 */ /* 0x001fc800078ec0ff */
[----:B------:R-:W-:Y:S01]  /*d490*/  ISETP.NE.AND P1, PT, R2, RZ, PT ;  /* 0x000000ff0200720c */ /* 0x000fe20003f25270 */
[----:B-1----:R-:W-:-:S12]  /*d4a0*/  @!P0 BRA `(.L_x_7237) ;  /* 0x0000003c00688947 */ /* 0x002fd80003800000 */
.L_x_7333:
[----:B------:R-:W-:Y:S05]  /*d4b0*/  @P1 BRA `(.L_x_7238) ;  /* 0x0000000000181947 */ /* 0x000fea0003800000 */
[----:B------:R-:W1:Y:S01]  /*d4c0*/  S2R R2, SR_TID.X ;  /* 0x0000000000027919 */ /* 0x000e620000002100 */
[----:B0-----:R-:W-:-:S04]  /*d4d0*/  IMAD.MOV.U32 R0, RZ, RZ, 0x2000 ;  /* 0x00002000ff007424 */ /* 0x001fc800078e00ff */
[----:B------:R2:W-:Y:S01]  /*d4e0*/  SYNCS.ARRIVE.TRANS64 RZ, [UR38+0x28c30], R0 ;  /* 0x028c3000ffff79a7 */ /* 0x0005e20008000026 */
[----:B-1----:R-:W-:-:S13]  /*d4f0*/  LOP3.LUT P0, RZ, R2, 0x1f, RZ, 0xc0, !PT ;  /* 0x0000001f02ff7812 */ /* 0x002fda000780c0ff */
[----:B--2---:R-:W-:Y:S05]  /*d500*/  @!P0 BRA `(.L_x_7238) ;  /* 0x0000000000048947 */ /* 0x004fea0003800000 */
[----:B------:R-:W-:Y:S01]  /*d510*/  BPT.TRAP 0x1 ;  /* 0x000000040000795c */ /* 0x000fe20000300000 */
.L_x_7238:
        /* <DEDUP_REMOVED lines=17> */
.L_x_7234:
        /* <DEDUP_REMOVED lines=22> */
.L_x_7239:
[----:B------:R-:W0:Y:S01]  /*d790*/  LDC R4, c[0x0][0x448] ;  /* 0x00011200ff047b82 */ /* 0x000e220000000800 */
[----:B------:R-:W1:Y:S01]  /*d7a0*/  S2R R13, SR_TID.X ;  /* 0x00000000000d7919 */ /* 0x000e620000002100 */
[----:B------:R-:W-:Y:S01]  /*d7b0*/  USHF.R.S32.HI UR6, URZ, 0x1f, UR36 ;  /* 0x0000001f3f067899 */ /* 0x000fe20008011424 */
[----:B------:R-:W-:Y:S01]  /*d7c0*/  ULDC.64 UR8, c[0x0][0x2d8] ;  /* 0x0000b60000087ab9 */ /* 0x000fe20000000a00 */
[----:B------:R-:W2:Y:S02]  /*d7d0*/  S2R R14, SR_CTAID.Z ;  /* 0x00000000000e7919 */ /* 0x000ea40000002700 */
[----:B------:R-:W-:Y:S02]  /*d7e0*/  UIMAD UR6, UR6, UR8, URZ ;  /* 0x00000008060672a4 */ /* 0x000fe4000f8e023f */
[----:B------:R-:W3:Y:S01]  /*d7f0*/  LDC.64 R2, c[0x0][0x2e0] ;  /* 0x0000b800ff027b82 */ /* 0x000ee20000000a00 */
[----:B------:R-:W4:Y:S01]  /*d800*/  S2R R10, SR_CTAID.X ;  /* 0x00000000000a7919 */ /* 0x000f220000002500 */
[----:B------:R-:W-:-:S02]  /*d810*/  UIMAD.WIDE.U32 UR4, UR36, UR8, URZ ;  /* 0x00000008240472a5 */ /* 0x000fc4000f8e003f */
[----:B------:R-:W-:-:S04]  /*d820*/  UIMAD UR6, UR36, UR9, UR6 ;  /* 0x00000009240672a4 */ /* 0x000fc8000f8e0206 */
[----:B------:R-:W-:Y:S01]  /*d830*/  UIADD3 UR5, UR5, UR6, URZ ;  /* 0x0000000605057290 */ /* 0x000fe2000fffe03f */
[----:B0-----:R-:W-:Y:S02]  /*d840*/  ISETP.NE.AND P0, PT, R4, 0x1, PT ;  /* 0x000000010400780c */ /* 0x001fe40003f05270 */
[C---:B-1----:R-:W-:Y:S01]  /*d850*/  LOP3.LUT R12, R13.reuse, 0x7f, RZ, 0xc0, !PT ;  /* 0x0000007f0d0c7812 */ /* 0x042fe200078ec0ff */
[----:B------:R-:W-:-:S10]  /*d860*/  IMAD.SHL.U32 R0, R13, 0x10, RZ ;  /* 0x000000100d007824 */ /* 0x000fd400078e00ff */
[----:B------:R-:W0:Y:S01]  /*d870*/  @P0 LDC R5, c[0x0][0x44c] ;  /* 0x00011300ff050b82 */ /* 0x000e220000000800 */
[----:B------:R-:W-:Y:S02]  /*d880*/  SHF.R.U32.HI R7, RZ, 0x3, R12 ;  /* 0x00000003ff077819 */ /* 0x000fe4000001160c */
[----:B--2---:R-:W-:Y:S02]  /*d890*/  SHF.R.S32.HI R11, RZ, 0x1f, R14 ;  /* 0x0000001fff0b7819 */ /* 0x004fe4000001140e */
[----:B------:R-:W-:-:S03]  /*d8a0*/  LOP3.LUT R9, R7, 0x70, R0, 0xf8, !PT ;  /* 0x0000007007097812 */ /* 0x000fc600078ef800 */
[----:B------:R-:W1:Y:S01]  /*d8b0*/  @P0 LDC R6, c[0x0][0x450] ;  /* 0x00011400ff060b82 */ /* 0x000e620000000800 */
[----:B---3--:R-:W-:Y:S01]  /*d8c0*/  IMAD R8, R11, R2, RZ ;  /* 0x000000020b087224 */ /* 0x008fe200078e02ff */
[----:B----4-:R-:W-:-:S03]  /*d8d0*/  LEA R0, R10, R9, 0x6 ;  /* 0x000000090a007211 */ /* 0x010fc600078e30ff */
[----:B------:R-:W-:Y:S02]  /*d8e0*/  IMAD R9, R14, R3, R8 ;  /* 0x000000030e097224 */ /* 0x000fe400078e0208 */
[----:B0-----:R-:W-:-:S04]  /*d8f0*/  @P0 IMAD.HI.U32 R3, R0, R5, RZ ;  /* 0x0000000500030227 */ /* 0x001fc800078e00ff */
[----:B------:R-:W-:Y:S01]  /*d900*/  IMAD.MOV.U32 R5, RZ, RZ, R0 ;  /* 0x000000ffff057224 */ /* 0x000fe200078e0000 */
[----:B-1----:R-:W-:Y:S01]  /*d910*/  @P0 SHF.R.U32.HI R5, RZ, R6, R3 ;  /* 0x00000006ff050219 */ /* 0x002fe20000011603 */
[----:B------:R-:W-:Y:S01]  /*d920*/  IMAD.WIDE.U32 R2, R14, R2, UR4 ;  /* 0x000000040e027e25 */ /* 0x000fe2000f8e0002 */
[----:B------:R-:W-:Y:S02]  /*d930*/  ULDC.64 UR4, c[0x0][0x2d0] ;  /* 0x0000b40000047ab9 */ /* 0x000fe40000000a00 */
[----:B------:R-:W-:Y:S01]  /*d940*/  SHF.R.S32.HI R6, RZ, 0x1f, R5 ;  /* 0x0000001fff067819 */ /* 0x000fe20000011405 */
[----:B------:R-:W-:Y:S01]  /*d950*/  IMAD.IADD R3, R3, 0x1, R9 ;  /* 0x0000000103037824 */ /* 0x000fe200078e0209 */
[----:B------:R-:W-:-:S03]  /*d960*/  IADD3 R9, -R5, RZ, RZ ;  /* 0x000000ff05097210 */ /* 0x000fc60007ffe1ff */
[----:B------:R-:W-:Y:S02]  /*d970*/  IMAD R6, R6, UR4, RZ ;  /* 0x0000000406067c24 */ /* 0x000fe4000f8e02ff */
[----:B------:R-:W-:Y:S02]  /*d980*/  IMAD R0, R4, R9, R0 ;  /* 0x0000000904007224 */ /* 0x000fe400078e0200 */
[C---:B------:R-:W-:Y:S02]  /*d990*/  IMAD R9, R5.reuse, UR5, R6 ;  /* 0x0000000505097c24 */ /* 0x040fe4000f8e0206 */
[----:B------:R-:W-:Y:S01]  /*d9a0*/  IMAD.WIDE.U32 R2, R5, UR4, R2 ;  /* 0x0000000405027c25 */ /* 0x000fe2000f8e0002 */
[----:B------:R-:W-:Y:S01]  /*d9b0*/  SHF.R.S32.HI R5, RZ, 0x1f, R0 ;  /* 0x0000001fff057819 */ /* 0x000fe20000011400 */
[----:B------:R-:W-:Y:S02]  /*d9c0*/  ULDC.64 UR4, c[0x0][0x2c8] ;  /* 0x0000b20000047ab9 */ /* 0x000fe40000000a00 */
[----:B------:R-:W-:-:S02]  /*d9d0*/  IMAD.IADD R3, R3, 0x1, R9 ;  /* 0x0000000103037824 */ /* 0x000fc400078e0209 */
[----:B------:R-:W-:Y:S02]  /*d9e0*/  IMAD R5, R5, UR4, RZ ;  /* 0x0000000405057c24 */ /* 0x000fe4000f8e02ff */
[----:B------:R-:W-:-:S04]  /*d9f0*/  IMAD.WIDE.U32 R2, R0, UR4, R2 ;  /* 0x0000000400027c25 */ /* 0x000fc8000f8e0002 */
[----:B------:R-:W-:Y:S01]  /*da00*/  IMAD R5, R0, UR5, R5 ;  /* 0x0000000500057c24 */ /* 0x000fe2000f8e0205 */
[----:B------:R-:W-:Y:S02]  /*da10*/  ULDC.64 UR4, c[0x0][0x280] ;  /* 0x0000a00000047ab9 */ /* 0x000fe40000000a00 */
[----:B------:R-:W-:Y:S01]  /*da20*/  LEA R0, P0, R2, UR4, 0x1 ;  /* 0x0000000402007c11 */ /* 0x000fe2000f8008ff */
[----:B------:R-:W-:Y:S01]  /*da30*/  IMAD.IADD R3, R3, 0x1, R5 ;  /* 0x0000000103037824 */ /* 0x000fe200078e0205 */
[----:B------:R-:W-:Y:S01]  /*da40*/  ULDC UR4, c[0x0][0x2b8] ;  /* 0x0000ae0000047ab9 */ /* 0x000fe20000000800 */
[----:B------:R-:W-:-:S03]  /*da50*/  IMAD.SHL.U32 R5, R12, 0x8, RZ ;  /* 0x000000080c057824 */ /* 0x000fc600078e00ff */
[----:B------:R-:W-:Y:S02]  /*da60*/  LEA.HI.X R6, R2, UR5, R3, 0x1, P0 ;  /* 0x0000000502067c11 */ /* 0x000fe400080f0c03 */
[----:B------:R-:W-:-:S04]  /*da70*/  SHF.L.U32 R2, R13, 0x3, RZ ;  /* 0x000000030d027819 */ /* 0x000fc800000006ff */
        /* <DEDUP_REMOVED lines=12> */
[----:B------:R-:W-:-:S03]  /*db40*/  VIADD R11, R7, 0x10 ;  /* 0x00000010070b7836 */ /* 0x000fc60000000000 */
[----:B------:R-:W-:-:S13]  /*db50*/  ISETP.GE.AND P1, PT, R7, R4, PT ;  /* 0x000000040700720c */ /* 0x000fda0003f26270 */
[----:B------:R-:W-:Y:S02]  /*db60*/  @!P1 LEA R9, R5, UR38, 0x1 ;  /* 0x0000002605099c11 */ /* 0x000fe4000f8e08ff */
[----:B0-----:R-:W-:-:S04]  /*db70*/  @!P1 LEA R14, P2, R8, R14, 0x1 ;  /* 0x0000000e080e9211 */ /* 0x001fc800078408ff */
[----:B-1----:R-:W-:Y:S01]  /*db80*/  @!P1 IADD3.X R3, RZ, R2, RZ, P2, !PT ;  /* 0x00000002ff039210 */ /* 0x002fe200017fe4ff */
        /* <DEDUP_REMOVED lines=16> */
[----:B0-----:R-:W-:-:S04]  /*dc90*/  @!P1 LEA R14, P2, R8, R14, 0x1 ;  /* 0x0000000e080e9211 */ /* 0x001fc800078408ff */
[----:B-1----:R-:W-:Y:S01]  /*dca0*/  @!P1 IADD3.X R3, RZ, R2, RZ, P2, !PT ;  /* 0x00000002ff039210 */ /* 0x002fe200017fe4ff */
[----:B------:R-:W-:Y:S02]  /*dcb0*/  @!P1 IMAD.MOV.U32 R2, RZ, RZ, R14 ;  /* 0x000000ffff029224 */ /* 0x000fe400078e000e */
[----:B------:R0:W1:Y:S04]  /*dcc0*/  SHFL.IDX PT, R14, R0, 0x3, 0x181f ;  /* 0x00781f00000e7f89 */ /* 0x00006800000e0000 */
[----:B--2---:R0:W-:Y:S02]  /*dcd0*/  @!P1 LDGSTS.E.BYPASS.LTC128B.128 [R9+0x21400], desc[UR44][R2.64], !P0 ;  /* 0x2140000002099fae */ /* 0x0041e4000c101d6c */
.L_x_7342:
[----:B------:R-:W-:-:S05]  /*dce0*/  VIADD R7, R7, 0x30 ;  /* 0x0000003007077836 */ /* 0x000fca0000000000 */
[----:B------:R-:W-:Y:S01]  /*dcf0*/  ISETP.GE.AND P1, PT, R7, R4, PT ;  /* 0x000000040700720c */ /* 0x000fe20003f26270 */
[----:B------:R-:W-:-:S05]  /*dd00*/  IMAD.MOV.U32 R4, RZ, RZ, 0x1 ;  /* 0x00000001ff047424 */ /* 0x000fca00078e00ff */
[----:B------:R-:W-:-:S07]  /*dd10*/  SHF.L.U32 R4, R4, 0x1f, RZ ;  /* 0x0000001f04047819 */ /* 0x000fce00000006ff */
[----:B01----:R-:W-:Y:S02]  /*dd20*/  @!P1 LEA R2, P2, R8, R14, 0x1 ;  /* 0x0000000e08029211 */ /* 0x003fe400078408ff */
[----:B------:R-:W-:Y:S02]  /*dd30*/  @!P1 LEA R5, R5, UR38, 0x1 ;  /* 0x0000002605059c11 */ /* 0x000fe4000f8e08ff */
[----:B------:R-:W-:-:S05]  /*dd40*/  @!P1 IADD3.X R3, RZ, R6, RZ, P2, !PT ;  /* 0x00000006ff039210 */ /* 0x000fca00017fe4ff */
        /* <DEDUP_REMOVED lines=11> */
.L_x_7343:
[----:B------:R-:W-:Y:S01]  /*de00*/  ISETP.NE.AND P0, PT, R19, RZ, PT ;  /* 0x000000ff1300720c */ /* 0x000fe20003f05270 */
[----:B------:R-:W-:Y:S01]  /*de10*/  BSSY B0, `(.L_x_7242) ;  /* 0x000007f000007945 */ /* 0x000fe20003800000 */
[----:B------:R-:W-:-:S11]  /*de20*/  IMAD.MOV.U32 R0, RZ, RZ, 0x1 ;  /* 0x00000001ff007424 */ /* 0x000fd600078e00ff */
[----:B------:R-:W-:Y:S05]  /*de30*/  @!P0 BRA `(.L_x_7243) ;  /* 0x0000000400f08947 */ /* 0x000fea0003800000 */
[----:B------:R-:W1:Y:S01]  /*de40*/  SYNCS.PHASECHK.TRANS64.TRYWAIT P0, [UR38+0x28c60], R4 ;  /* 0x028c6004ff0075a7 */ /* 0x000e620008000166 */
[----:B------:R-:W2:Y:S02]  /*de50*/  S2R R2, SR_TID.X ;  /* 0x0000000000027919 */ /* 0x000ea40000002100 */
[----:B--2---:R-:W-:-:S04]  /*de60*/  LOP3.LUT R2, R2, 0x7f, RZ, 0xc0, !PT ;  /* 0x0000007f02027812 */ /* 0x004fc800078ec0ff */
[----:B------:R-:W-:Y:S01]  /*de70*/  ISETP.NE.AND P1, PT, R2, RZ, PT ;  /* 0x000000ff0200720c */ /* 0x000fe20003f25270 */
[----:B-1----:R-:W-:-:S12]  /*de80*/  @!P0 BRA `(.L_x_7244) ;  /* 0x00000038004c8947 */ /* 0x002fd80003800000 */
.L_x_7344:
[----:B------:R-:W-:Y:S04]  /*de90*/  BSSY B1, `(.L_x_7245) ;  /* 0x0000008000017945 */ /* 0x000fe80003800000 */
[----:B------:R-:W-:Y:S05]  /*dea0*/  @P1 BRA `(.L_x_7246) ;  /* 0x0000000000181947 */ /* 0x000fea0003800000 */
[----:B0-----:R-:W0:Y:S01]  /*deb0*/  S2R R3, SR_TID.X ;  /* 0x0000000000037919 */ /* 0x001e220000002100 */
[----:B------:R-:W-:-:S04]  /*dec0*/  MOV R2, 0x10000 ;  /* 0x0001000000027802 */ /* 0x000fc80000000f00 */
[----:B------:R1:W-:Y:S01]  /*ded0*/  SYNCS.ARRIVE.TRANS64 RZ, [UR38+0x28c50], R2 ;  /* 0x028c5002ffff79a7 */ /* 0x0003e20008000026 */
[----:B0-----:R-:W-:-:S13]  /*dee0*/  LOP3.LUT P0, RZ, R3, 0x1f, RZ, 0xc0, !PT ;  /* 0x0000001f03ff7812 */ /* 0x001fda000780c0ff */
[----:B-1----:R-:W-:Y:S05]  /*def0*/  @!P0 BRA `(.L_x_7246) ;  /* 0x0000000000048947 */ /* 0x002fea0003800000 */
[----:B------:R-:W-:Y:S01]  /*df00*/  BPT.TRAP 0x1 ;  /* 0x000000040000795c */ /* 0x000fe20000300000 */
.L_x_7246:
[----:B------:R-:W-:Y:S05]  /*df10*/  BSYNC B1 ;  /* 0x0000000000017941 */ /* 0x000fea0003800000 */
.L_x_7245:
        /* <DEDUP_REMOVED lines=11> */
.L_x_7247:
        /* <DEDUP_REMOVED lines=13> */
.L_x_7248:
        /* <DEDUP_REMOVED lines=13> */
.L_x_7249:
        /* <DEDUP_REMOVED lines=13> */
.L_x_7250:
        /* <DEDUP_REMOVED lines=13> */
.L_x_7251:
        /* <DEDUP_REMOVED lines=13> */
.L_x_7252:
        /* <DEDUP_REMOVED lines=13> */
.L_x_7253:
        /* <DEDUP_REMOVED lines=13> */
.L_x_7254:
        /* <DEDUP_REMOVED lines=8> */
.L_x_7243:
[----:B------:R-:W-:Y:S05]  /*e600*/  BSYNC B0 ;  /* 0x0000000000007941 */ /* 0x000fea0003800000 */
.L_x_7242:
[----:B0-----:R-:W2:Y:S01]  /*e610*/  LDL.LU R3, [R1+0x8] ;  /* 0x0000080001037983 */ /* 0x001ea20000300800 */
[----:B------:R-:W-:Y:S01]  /*e620*/  MOV R9, RZ ;  /* 0x000000ff00097202 */ /* 0x000fe20000000f00 */
[----:B------:R-:W-:Y:S02]  /*e630*/  IMAD.MOV.U32 R6, RZ, RZ, 0x1 ;  /* 0x00000001ff067424 */ /* 0x000fe400078e00ff */
[----:B--2---:R-:W-:-:S05]  /*e640*/  VIADD R7, R3, 0xfffffffe ;  /* 0xfffffffe03077836 */ /* 0x004fca0000000000 */
        /* <DEDUP_REMOVED lines=17> */
[----:B------:R-:W-:Y:S01]  /*e760*/  IMAD.MOV.U32 R0, RZ, RZ, 0x1 ;  /* 0x00000001ff007424 */ /* 0x000fe200078e00ff */
[----:B------:R-:W-:-:S04]  /*e770*/  MOV R11, UR5 ;  /* 0x00000005000b7c02 */ /* 0x000fc80008000f00 */
[----:B------:R-:W-:-:S07]  /*e780*/  LOP3.LUT R11, R11, 0x1, RZ, 0xc0, !PT ;  /* 0x000000010b0b7812 */ /* 0x000fce00078ec0ff */
[----:B------:R-:W-:Y:S05]  /*e790*/  @!P0 BRA `(.L_x_7255) ;  /* 0x0000001400e88947 */ /* 0x000fea0003800000 */
[----:B------:R-:W-:Y:S01]  /*e7a0*/  R2UR UR4, R11 ;  /* 0x000000000b0472ca */ /* 0x000fe200000e0000 */
[----:B------:R-:W-:Y:S01]  /*e7b0*/  BSSY B0, `(.L_x_7255) ;  /* 0x0000178000007945 */ /* 0x000fe20003800000 */
[----:B------:R-:W-:-:S11]  /*e7c0*/  MOV R0, 0x1 ;  /* 0x0000000100007802 */ /* 0x000fd60000000f00 */
[----:B------:R-:W-:-:S06]  /*e7d0*/  UIADD3 UR4, UR5, -UR4, URZ ;  /* 0x8000000405047290 */ /* 0x000fcc000fffe03f */
[----:B------:R-:W-:-:S07]  /*e7e0*/  IMAD.U32 R8, RZ, RZ, UR4 ;  /* 0x00000004ff087e24 */ /* 0x000fce000f8e00ff */
.L_x_7296:
[----:B------:R-:W-:Y:S01]  /*e7f0*/  ISETP.NE.AND P0, PT, R19, RZ, PT ;  /* 0x000000ff1300720c */ /* 0x000fe20003f05270 */
[----:B------:R-:W-:Y:S01]  /*e800*/  VIADD R8, R8, 0xfffffffe ;  /* 0xfffffffe08087836 */ /* 0x000fe20000000000 */
[----:B------:R-:W-:Y:S04]  /*e810*/  BSSY B1, `(.L_x_7256) ;  /* 0x00000b6000017945 */ /* 0x000fe80003800000 */
[----:B------:R-:W-:-:S07]  /*e820*/  ISETP.NE.AND P1, PT, R8, RZ, PT ;  /* 0x000000ff0800720c */ /* 0x000fce0003f25270 */
[----:B0-----:R-:W-:Y:S06]  /*e830*/  @!P0 BRA `(.L_x_7257) ;  /* 0x0000000800cc8947 */ /* 0x001fec0003800000 */
[----:B------:R-:W2:Y:S01]  /*e840*/  LDL R2, [R1] ;  /* 0x0000000001027983 */ /* 0x000ea20000100800 */
[----:B------:R-:W-:Y:S02]  /*e850*/  MOV R13, R7 ;  /* 0x00000007000d7202 */ /* 0x000fe40000000f00 */
        /* <DEDUP_REMOVED lines=21> */
.L_x_7258:
[----:B------:R-:W1:Y:S01]  /*e9b0*/  S2R R2, SR_TID.X ;  /* 0x0000000000027919 */ /* 0x000e620000002100 */
[----:B------:R-:W-:Y:S01]  /*e9c0*/  BSSY B2, `(.L_x_7259) ;  /* 0x0000006000027945 */ /* 0x000fe20003800000 */
[----:B-1----:R-:W-:Y:S02]  /*e9d0*/  LOP3.LUT R3, R2, 0x7f, RZ, 0xc0, !PT ;  /* 0x0000007f02037812 */ /* 0x002fe400078ec0ff */
[----:B------:R-:W-:Y:S02]  /*e9e0*/  SHF.L.U32 R2, R0, 0x1f, RZ ;  /* 0x0000001f00027819 */ /* 0x000fe400000006ff */
[----:B------:R-:W-:Y:S02]  /*e9f0*/  ISETP.NE.AND P2, PT, R3, RZ, PT ;  /* 0x000000ff0300720c */ /* 0x000fe40003f45270 */
[----:B------:R-:W1:Y:S02]  /*ea00*/  SYNCS.PHASECHK.TRANS64.TRYWAIT P0, [UR38+0x28c48], R2 ;  /* 0x028c4802ff0075a7 */ /* 0x000e640008000166 */
[----:B-1----:R-:W-:Y:S09]  /*ea10*/  @!P0 BRA `(.L_x_7260) ;  /* 0x0000002c00808947 */ /* 0x002ff20003800000 */
.L_x_7345:
[----:B------:R-:W-:Y:S05]  /*ea20*/  BSYNC B2 ;  /* 0x0000000000027941 */ /* 0x000fea0003800000 */
.L_x_7259:
[----:B------:R-:W-:Y:S04]  /*ea30*/  BSSY B2, `(.L_x_7261) ;  /* 0x0000007000027945 */ /* 0x000fe80003800000 */
[----:B------:R-:W-:Y:S05]  /*ea40*/  @P2 BRA `(.L_x_7262) ;  /* 0x0000000000142947 */ /* 0x000fea0003800000 */
[----:B------:R-:W-:Y:S01]  /*ea50*/  ISETP.NE.AND P0, PT, R10, RZ, PT ;  /* 0x000000ff0a00720c */ /* 0x000fe20003f05270 */
[----:B-1----:R-:W-:-:S04]  /*ea60*/  IMAD.MOV.U32 R3, RZ, RZ, 0x2000 ;  /* 0x00002000ff037424 */ /* 0x002fc800078e00ff */
[----:B------:R2:W-:Y:S08]  /*ea70*/  SYNCS.ARRIVE.TRANS64 RZ, [UR38+0x28c38], R3 ;  /* 0x028c3803ffff79a7 */ /* 0x0005f00008000026 */
[----:B--2---:R-:W-:Y:S05]  /*ea80*/  @!P0 BRA `(.L_x_7262) ;  /* 0x0000000000048947 */ /* 0x004fea0003800000 */
[----:B------:R-:W-:Y:S01]  /*ea90*/  BPT.TRAP 0x1 ;  /* 0x000000040000795c */ /* 0x000fe20000300000 */
.L_x_7262:
[----:B------:R-:W-:Y:S05]  /*eaa0*/  BSYNC B2 ;  /* 0x0000000000027941 */ /* 0x000fea0003800000 */
.L_x_7261:
        /* <DEDUP_REMOVED lines=11> */
.L_x_7263:
        /* <DEDUP_REMOVED lines=10> */
.L_x_7346:
[----:B------:R-:W-:Y:S05]  /*ec00*/  BSYNC B2 ;  /* 0x0000000000027941 */ /* 0x000fea0003800000 */
.L_x_7264:
[----:B------:R-:W-:Y:S01]  /*ec10*/  BSSY B2, `(.L_x_7266) ;  /* 0x0000009000027945 */ /* 0x000fe20003800000 */
[----:B01----:R-:W-:Y:S01]  /*ec20*/  IMAD.MOV.U32 R2, RZ, RZ, 0x0 ;  /* 0x00000000ff027424 */ /* 0x003fe200078e00ff */
[----:B------:R-:W-:Y:S02]  /*ec30*/  MOV R3, 0x14f00000 ;  /* 0x14f0000000037802 */ /* 0x000fe40000000f00 */
[----:B------:R-:W-:Y:S05]  /*ec40*/  @P2 BRA `(.L_x_7267) ;  /* 0x0000000000142947 */ /* 0x000fea0003800000 */
[----:B------:R-:W-:Y:S01]  /*ec50*/  ISETP.NE.AND P0, PT, R10, RZ, PT ;  /* 0x000000ff0a00720c */ /* 0x000fe20003f05270 */
[----:B------:R-:W-:-:S04]  /*ec60*/  IMAD.MOV.U32 R12, RZ, RZ, 0x10000 ;  /* 0x00010000ff0c7424 */ /* 0x000fc800078e00ff */
[----:B------:R0:W-:Y:S08]  /*ec70*/  SYNCS.ARRIVE.TRANS64 RZ, [UR38+0x28c58], R12 ;  /* 0x028c580cffff79a7 */ /* 0x0001f00008000026 */
[----:B0-----:R-:W-:Y:S05]  /*ec80*/  @!P0 BRA `(.L_x_7267) ;  /* 0x0000000000048947 */ /* 0x001fea0003800000 */
[----:B------:R-:W-:Y:S01]  /*ec90*/  BPT.TRAP 0x1 ;  /* 0x000000040000795c */ /* 0x000fe20000300000 */
.L_x_7267:
[----:B------:R-:W-:Y:S05]  /*eca0*/  BSYNC B2 ;  /* 0x0000000000027941 */ /* 0x000fea0003800000 */
.L_x_7266:
        /* <DEDUP_REMOVED lines=9> */
.L_x_7268:
        /* <DEDUP_REMOVED lines=13> */
.L_x_7269:
        /* <DEDUP_REMOVED lines=13> */
.L_x_7270:
        /* <DEDUP_REMOVED lines=13> */
.L_x_7271:
        /* <DEDUP_REMOVED lines=13> */
.L_x_7272:
        /* <DEDUP_REMOVED lines=13> */
.L_x_7273:
        /* <DEDUP_REMOVED lines=13> */
.L_x_7274:
        /* <DEDUP_REMOVED lines=13> */
.L_x_7275:
        /* <DEDUP_REMOVED lines=8> */
.L_x_7257:
[----:B------:R-:W-:Y:S05]  /*f370*/  BSYNC B1 ;  /* 0x0000000000017941 */ /* 0x000fea0003800000 */
.L_x_7256:
        /* <DEDUP_REMOVED lines=27> */
.L_x_7278:
[----:B------:R-:W1:Y:S01]  /*f530*/  S2R R2, SR_TID.X ;  /* 0x0000000000027919 */ /* 0x000e620000002100 */
[----:B------:R-:W-:Y:S01]  /*f540*/  BSSY B2, `(.L_x_7279) ;  /* 0x0000006000027945 */ /* 0x000fe20003800000 */
[----:B-1----:R-:W-:Y:S02]  /*f550*/  LOP3.LUT R3, R2, 0x7f, RZ, 0xc0, !PT ;  /* 0x0000007f02037812 */ /* 0x002fe400078ec0ff */
[----:B------:R-:W-:Y:S02]  /*f560*/  SHF.L.U32 R2, R0, 0x1f, RZ ;  /* 0x0000001f00027819 */ /* 0x000fe400000006ff */
[----:B------:R-:W-:Y:S02]  /*f570*/  ISETP.NE.AND P2, PT, R3, RZ, PT ;  /* 0x000000ff0300720c */ /* 0x000fe40003f45270 */
[----:B------:R-:W1:Y:S02]  /*f580*/  SYNCS.PHASECHK.TRANS64.TRYWAIT P0, [UR38+0x28c40], R2 ;  /* 0x028c4002ff0075a7 */ /* 0x000e640008000166 */
[----:B-1----:R-:W-:Y:S09]  /*f590*/  @!P0 BRA `(.L_x_7280) ;  /* 0x0000002000d08947 */ /* 0x002ff20003800000 */
.L_x_7347:
[----:B------:R-:W-:Y:S05]  /*f5a0*/  BSYNC B2 ;  /* 0x0000000000027941 */ /* 0x000fea0003800000 */
.L_x_7279:
[----:B------:R-:W-:Y:S04]  /*f5b0*/  BSSY B2, `(.L_x_7281) ;  /* 0x0000007000027945 */ /* 0x000fe80003800000 */
[----:B------:R-:W-:Y:S05]  /*f5c0*/  @P2 BRA `(.L_x_7282) ;  /* 0x0000000000142947 */ /* 0x000fea0003800000 */
[----:B------:R-:W-:Y:S01]  /*f5d0*/  ISETP.NE.AND P0, PT, R10, RZ, PT ;  /* 0x000000ff0a00720c */ /* 0x000fe20003f05270 */
[----:B-1----:R-:W-:-:S04]  /*f5e0*/  IMAD.MOV.U32 R3, RZ, RZ, 0x2000 ;  /* 0x00002000ff037424 */ /* 0x002fc800078e00ff */
[----:B------:R2:W-:Y:S08]  /*f5f0*/  SYNCS.ARRIVE.TRANS64 RZ, [UR38+0x28c30], R3 ;  /* 0x028c3003ffff79a7 */ /* 0x0005f00008000026 */
[----:B--2---:R-:W-:Y:S05]  /*f600*/  @!P0 BRA `(.L_x_7282) ;  /* 0x0000000000048947 */ /* 0x004fea0003800000 */
[----:B------:R-:W-:Y:S01]  /*f610*/  BPT.TRAP 0x1 ;  /* 0x000000040000795c */ /* 0x000fe20000300000 */
.L_x_7282:
[----:B------:R-:W-:Y:S05]  /*f620*/  BSYNC B2 ;  /* 0x0000000000027941 */ /* 0x000fea0003800000 */
.L_x_7281:
[----:B0-----:R-:W-:Y:S01]  /*f630*/  IMAD.MOV.U32 R4, RZ, RZ, RZ ;  /* 0x000000ffff047224 */ /* 0x001fe200078e00ff */
        /* <DEDUP_REMOVED lines=10> */
.L_x_7283:
        /* <DEDUP_REMOVED lines=11> */
.L_x_7348:
[----:B------:R-:W-:Y:S05]  /*f790*/  BSYNC B2 ;  /* 0x0000000000027941 */ /* 0x000fea0003800000 */
.L_x_7284:
        /* <DEDUP_REMOVED lines=9> */
.L_x_7287:
[----:B------:R-:W-:Y:S05]  /*f830*/  BSYNC B2 ;  /* 0x0000000000027941 */ /* 0x000fea0003800000 */
.L_x_7286:
        /* <DEDUP_REMOVED lines=9> */
.L_x_7288:
        /* <DEDUP_REMOVED lines=13> */
.L_x_7289:
        /* <DEDUP_REMOVED lines=13> */
.L_x_7290:
        /* <DEDUP_REMOVED lines=13> */
.L_x_7291:
        /* <DEDUP_REMOVED lines=13> */
.L_x_7292:
        /* <DEDUP_REMOVED lines=13> */
.L_x_7293:
        /* <DEDUP_REMOVED lines=13> */
.L_x_7294:
        /* <DEDUP_REMOVED lines=13> */
.L_x_7295:
        /* <DEDUP_REMOVED lines=8> */
.L_x_7277:
[----:B------:R-:W-:Y:S05]  /*ff00*/  BSYNC B1 ;  /* 0x0000000000017941 */ /* 0x000fea0003800000 */
.L_x_7276:
[----:B------:R-:W-:Y:S01]  /*ff10*/  VIADD R7, R7, 0xfffffffe ;  /* 0xfffffffe07077836 */ /* 0x000fe20000000000 */
[----:B------:R-:W-:Y:S06]  /*ff20*/  @P1 BRA `(.L_x_7296) ;  /* 0xffffffe800301947 */ /* 0x000fec000383ffff */
[----:B------:R-:W-:Y:S05]  /*ff30*/  BSYNC B0 ;  /* 0x0000000000007941 */ /* 0x000fea0003800000 */
.L_x_7255:
        /* <DEDUP_REMOVED lines=27> */
.L_x_7299:
[----:B------:R-:W2:Y:S01]  /*100f0*/  S2R R2, SR_TID.X ;  /* 0x0000000000027919 */ /* 0x000ea20000002100 */
[----:B------:R-:W-:Y:S01]  /*10100*/  BSSY B1, `(.L_x_7300) ;  /* 0x0000006000017945 */ /* 0x000fe20003800000 */
[----:B--2---:R-:W-:Y:S02]  /*10110*/  LOP3.LUT R3, R2, 0x7f, RZ, 0xc0, !PT ;  /* 0x0000007f02037812 */ /* 0x004fe400078ec0ff */
[----:B------:R-:W-:Y:S02]  /*10120*/  SHF.L.U32 R2, R0, 0x1f, RZ ;  /* 0x0000001f00027819 */ /* 0x000fe400000006ff */
[----:B------:R-:W-:Y:S02]  /*10130*/  ISETP.NE.AND P1, PT, R3, RZ, PT ;  /* 0x000000ff0300720c */ /* 0x000fe40003f25270 */
[----:B------:R-:W2:Y:S02]  /*10140*/  SYNCS.PHASECHK.TRANS64.TRYWAIT P0, [UR38+0x28c48], R2 ;  /* 0x028c4802ff0075a7 */ /* 0x000ea40008000166 */
[----:B--2---:R-:W-:Y:S09]  /*10150*/  @!P0 BRA `(.L_x_7301) ;  /* 0x0000001800108947 */ /* 0x004ff20003800000 */
.L_x_7349:
[----:B------:R-:W-:Y:S05]  /*10160*/  BSYNC B1 ;  /* 0x0000000000017941 */ /* 0x000fea0003800000 */
.L_x_7300:
[----:B------:R-:W-:Y:S04]  /*10170*/  BSSY B1, `(.L_x_7302) ;  /* 0x0000007000017945 */ /* 0x000fe80003800000 */
[----:B------:R-:W-:Y:S05]  /*10180*/  @P1 BRA `(.L_x_7303) ;  /* 0x0000000000141947 */ /* 0x000fea0003800000 */
[----:B------:R-:W-:Y:S02]  /*10190*/  ISETP.NE.AND P0, PT, R10, RZ, PT ;  /* 0x000000ff0a00720c */ /* 0x000fe40003f05270 */
[----:B--2---:R-:W-:-:S04]  /*101a0*/  MOV R3, 0x2000 ;  /* 0x0000200000037802 */ /* 0x004fc80000000f00 */
[----:B------:R3:W-:Y:S07]  /*101b0*/  SYNCS.ARRIVE.TRANS64 RZ, [UR38+0x28c38], R3 ;  /* 0x028c3803ffff79a7 */ /* 0x0007ee0008000026 */
[----:B------:R-:W-:Y:S05]  /*101c0*/  @!P0 BRA `(.L_x_7303) ;  /* 0x0000000000048947 */ /* 0x000fea0003800000 */
[----:B------:R-:W-:Y:S01]  /*101d0*/  BPT.TRAP 0x1 ;  /* 0x000000040000795c */ /* 0x000fe20000300000 */
.L_x_7303:
[----:B------:R-:W-:Y:S05]  /*101e0*/  BSYNC B1 ;  /* 0x0000000000017941 */ /* 0x000fea0003800000 */
.L_x_7302:
        /* <DEDUP_REMOVED lines=11> */
.L_x_7304:
[----:B------:R-:W-:-:S13]  /*102a0*/  @P0 ELECT P2, URZ, PT ;  /* 0x00000000003f082f */ /* 0x000fda0003840000 */
[----:B-----5:R-:W-:Y:S01]  /*102b0*/  @P2 R2UR UR13, R16 ;  /* 0x00000000100d22ca */ /* 0x020fe200000e0000 */
[----:B------:R-:W-:Y:S01]  /*102c0*/  UMOV UR12, UR36 ;  /* 0x00000024000c7c82 */ /* 0x000fe20008000000 */
[----:B------:R-:W-:Y:S02]  /*102d0*/  @P2 R2UR UR11, R7 ;  /* 0x00000000070b22ca */ /* 0x000fe400000e0000 */
[----:B------:R-:W-:Y:S02]  /*102e0*/  @P2 PLOP3.LUT P0, PT, P2, PT, PT, 0x8, 0x0 ;  /* 0x000000000000281c */ /* 0x000fe4000170e170 */
[----:B------:R-:W-:-:S09]  /*102f0*/  PLOP3.LUT P2, PT, PT, PT, PT, 0x8, 0x0 ;  /* 0x000000000000781c */ /* 0x000fd20003f4e170 */
[----:B------:R4:W-:Y:S02]  /*10300*/  UTMALDG.4D [UR8], [UR4], desc[UR6] ;  /* 0x00000608040075b4 */ /* 0x0009e40008019000 */
[----:B----4-:R-:W-:Y:S05]  /*10310*/  @P0 BRA.U.ANY `(.L_x_7304) ;  /* 0xfffffffd00e00947 */ /* 0x010fea000393ffff */
[----:B------:R-:W4:Y:S01]  /*10320*/  SYNCS.PHASECHK.TRANS64.TRYWAIT P0, [UR38+0x28c68], R2 ;  /* 0x028c6802ff0075a7 */ /* 0x000f220008000166 */
[----:B------:R-:W-:Y:S04]  /*10330*/  BSSY B1, `(.L_x_7305) ;  /* 0x0000002000017945 */ /* 0x000fe80003800000 */
[----:B----4-:R-:W-:Y:S05]  /*10340*/  @!P0 BRA `(.L_x_7306) ;  /* 0x0000001400ac8947 */ /* 0x010fea0003800000 */
.L_x_7350:
[----:B------:R-:W-:Y:S05]  /*10350*/  BSYNC B1 ;  /* 0x0000000000017941 */ /* 0x000fea0003800000 */
.L_x_7305:
[----:B------:R-:W-:Y:S01]  /*10360*/  BSSY B1, `(.L_x_7307) ;  /* 0x0000009000017945 */ /* 0x000fe20003800000 */
[----:B--2---:R-:W-:Y:S01]  /*10370*/  MOV R2, 0x0 ;  /* 0x0000000000027802 */ /* 0x004fe20000000f00 */
[----:B---3--:R-:W-:Y:S02]  /*10380*/  IMAD.MOV.U32 R3, RZ, RZ, 0x14f00000 ;  /* 0x14f00000ff037424 */ /* 0x008fe400078e00ff */
[----:B------:R-:W-:Y:S05]  /*10390*/  @P1 BRA `(.L_x_7308) ;  /* 0x0000000000141947 */ /* 0x000fea0003800000 */
[----:B------:R-:W-:Y:S01]  /*103a0*/  ISETP.NE.AND P0, PT, R10, RZ, PT ;  /* 0x000000ff0a00720c */ /* 0x000fe20003f05270 */
[----:B0-----:R-:W-:-:S04]  /*103b0*/  IMAD.MOV.U32 R5, RZ, RZ, 0x10000 ;  /* 0x00010000ff057424 */ /* 0x001fc800078e00ff */
[----:B------:R2:W-:Y:S08]  /*103c0*/  SYNCS.ARRIVE.TRANS64 RZ, [UR38+0x28c58], R5 ;  /* 0x028c5805ffff79a7 */ /* 0x0005f00008000026 */
[----:B--2---:R-:W-:Y:S05]  /*103d0*/  @!P0 BRA `(.L_x_7308) ;  /* 0x0000000000048947 */ /* 0x004fea0003800000 */
[----:B------:R-:W-:Y:S01]  /*103e0*/  BPT.TRAP 0x1 ;  /* 0x000000040000795c */ /* 0x000fe20000300000 */
.L_x_7308:
[----:B------:R-:W-:Y:S05]  /*103f0*/  BSYNC B1 ;  /* 0x0000000000017941 */ /* 0x000fea0003800000 */
.L_x_7307:
        /* <DEDUP_REMOVED lines=9> */
.L_x_7309:
        /* <DEDUP_REMOVED lines=13> */
.L_x_7310:
        /* <DEDUP_REMOVED lines=13> */
.L_x_7311:
        /* <DEDUP_REMOVED lines=13> */
.L_x_7312:
        /* <DEDUP_REMOVED lines=13> */
.L_x_7313:
        /* <DEDUP_REMOVED lines=13> */
.L_x_7314:
        /* <DEDUP_REMOVED lines=13> */
.L_x_7315:
        /* <DEDUP_REMOVED lines=13> */
.L_x_7316:
        /* <DEDUP_REMOVED lines=8> */
.L_x_7298:
[----:B------:R-:W-:Y:S05]  /*10ac0*/  BSYNC B0 ;  /* 0x0000000000007941 */ /* 0x000fea0003800000 */
.L_x_7297:
[----:B------:R-:W-:Y:S01]  /*10ad0*/  LOP3.LUT R0, R0, 0x1, RZ, 0x3c, !PT ;  /* 0x0000000100007812 */ /* 0x000fe200078e3cff */
[----:B------:R-:W-:Y:S01]  /*10ae0*/  IMAD.MOV.U32 R9, RZ, RZ, RZ ;  /* 0x000000ffff097224 */ /* 0x000fe200078e00ff */
[----:B------:R-:W-:-:S07]  /*10af0*/  MOV R6, RZ ;  /* 0x000000ff00067202 */ /* 0x000fce0000000f00 */
.L_x_7228:
[----:B------:R-:W2:Y:S01]  /*10b00*/  S2R R3, SR_CgaCtaId ;  /* 0x0000000000037919 */ /* 0x000ea20000008800 */
[----:B------:R-:W-:Y:S02]  /*10b10*/  MOV R2, 0x400 ;  /* 0x0000040000027802 */ /* 0x000fe40000000f00 */
[----:B------:R-:W-:Y:S02]  /*10b20*/  SHF.L.U32 R9, R9, 0x1f, RZ ;  /* 0x0000001f09097819 */ /* 0x000fe400000006ff */
[----:B--2---:R-:W-:-:S04]  /*10b30*/  LEA R2, R3, R2, 0x18 ;  /* 0x0000000203027211 */ /* 0x004fc800078ec0ff */
[----:B------:R-:W2:Y:S02]  /*10b40*/  SYNCS.PHASECHK.TRANS64.TRYWAIT P0, [R2+URZ+0x28c20], R9 ;  /* 0x028c2009020075a7 */ /* 0x000ea4000800017f */
[----:B--2---:R-:W-:Y:S05]  /*10b50*/  @!P0 BRA `(.L_x_7317) ;  /* 0x0000000c00c08947 */ /* 0x004fea0003800000 */
.L_x_7351:
[----:B------:R-:W-:-:S03]  /*10b60*/  UMOV UR4, 0xffffffff ;  /* 0xffffffff00047882 */ /* 0x000fc60000000000 */
[----:B------:R-:W-:Y:S05]  /*10b70*/  BRA.DIV UR4, `(.L_x_7318) ;  /* 0x0000000e04cc7947 */ /* 0x000fea000b800000 */
[----:B------:R-:W3:Y:S02]  /*10b80*/  S2R R3, SR_TID.X ;  /* 0x0000000000037919 */ /* 0x000ee40000002100 */
[----:B---3--:R-:W-:-:S04]  /*10b90*/  SHF.R.U32.HI R3, RZ, 0x5, R3 ;  /* 0x00000005ff037819 */ /* 0x008fc80000011603 */
[----:B------:R-:W-:-:S05]  /*10ba0*/  LOP3.LUT R3, R3, 0x3, RZ, 0xc0, !PT ;  /* 0x0000000303037812 */ /* 0x000fca00078ec0ff */
[----:B------:R3:W4:Y:S02]  /*10bb0*/  SHFL.IDX PT, R14, R3, RZ, 0x1f ;  /* 0x00001fff030e7589 */ /* 0x00072400000e0000 */
.L_x_7354:
[----:B----4-:R-:W-:-:S13]  /*10bc0*/  ISETP.NE.AND P0, PT, R14, RZ, PT ;  /* 0x000000ff0e00720c */ /* 0x010fda0003f05270 */
[----:B------:R-:W-:Y:S05]  /*10bd0*/  @P0 BRA `(.L_x_7179) ;  /* 0x0000000000880947 */ /* 0x000fea0003800000 */
[----:B------:R-:W-:-:S03]  /*10be0*/  UMOV UR4, 0xffffffff ;  /* 0xffffffff00047882 */ /* 0x000fc60000000000 */
[----:B------:R-:W-:Y:S05]  /*10bf0*/  BRA.DIV UR4, `(.L_x_7319) ;  /* 0x0000000e04e07947 */ /* 0x000fea000b800000 */
[----:B------:R-:W-:-:S13]  /*10c00*/  ELECT P6, URZ, PT ;  /* 0x00000000003f782f */ /* 0x000fda00038c0000 */
.L_x_7357:
[----:B------:R-:W-:Y:S05]  /*10c10*/  @!P6 BRA `(.L_x_7179) ;  /* 0x000000000078e947 */ /* 0x000fea0003800000 */
[----:B------:R-:W-:-:S06]  /*10c20*/  ULOP3.LUT UR4, UR42, 0x2, URZ, 0xfc, !UPT ;  /* 0x000000022a047892 */ /* 0x000fcc000f8efc3f */
[----:B---3--:R-:W-:-:S05]  /*10c30*/  IMAD.U32 R3, RZ, RZ, UR4 ;  /* 0x00000004ff037e24 */ /* 0x008fca000f8e00ff */
[----:B------:R-:W-:-:S13]  /*10c40*/  ISETP.NE.AND P2, PT, R3, 0x3, PT ;  /* 0x000000030300780c */ /* 0x000fda0003f45270 */
[----:B------:R-:W-:Y:S05]  /*10c50*/  @!P2 BRA `(.L_x_7320) ;  /* 0x000000000004a947 */ /* 0x000fea0003800000 */
[----:B------:R-:W-:Y:S01]  /*10c60*/  BPT.TRAP 0x1 ;  /* 0x000000040000795c */ /* 0x000fe20000300000 */
.L_x_7320:
[----:B------:R-:W-:Y:S01]  /*10c70*/  IADD3 R8, R2, 0x28c40, RZ ;  /* 0x00028c4002087810 */ /* 0x000fe20007ffe0ff */
[----:B------:R-:W-:Y:S01]  /*10c80*/  VIADD R3, R6, 0x1 ;  /* 0x0000000106037836 */ /* 0x000fe20000000000 */
[----:B------:R-:W-:-:S03]  /*10c90*/  SHF.L.U32 R4, R0, 0x1f, RZ ;  /* 0x0000001f00047819 */ /* 0x000fc600000006ff */
[----:B------:R-:W-:Y:S01]  /*10ca0*/  IMAD R7, R6, 0x8, R8 ;  /* 0x0000000806077824 */ /* 0x000fe200078e0208 */
[----:B------:R-:W-:-:S03]  /*10cb0*/  ISETP.NE.AND P1, PT, R3, 0x2, PT ;  /* 0x000000020300780c */ /* 0x000fc60003f25270 */
[----:B------:R-:W3:Y:S01]  /*10cc0*/  SYNCS.PHASECHK.TRANS64.TRYWAIT P0, [R7+URZ], R4 ;  /* 0x00000004070075a7 */ /* 0x000ee2000800017f */
[----:B0-----:R-:W-:Y:S02]  /*10cd0*/  SEL R5, RZ, 0x1, P1 ;  /* 0x00000001ff057807 */ /* 0x001fe40000800000 */
[----:B------:R-:W-:Y:S02]  /*10ce0*/  SEL R3, R3, RZ, P1 ;  /* 0x000000ff03037207 */ /* 0x000fe40000800000 */
[----:B------:R-:W-:Y:S02]  /*10cf0*/  LOP3.LUT R0, R0, R5, RZ, 0x3c, !PT ;  /* 0x0000000500007212 */ /* 0x000fe400078e3cff */
[----:B------:R-:W-:Y:S02]  /*10d00*/  LEA R5, R3, R8, 0x3 ;  /* 0x0000000803057211 */ /* 0x000fe400078e18ff */
[----:B------:R-:W-:Y:S01]  /*10d10*/  SHF.L.U32 R0, R0, 0x1f, RZ ;  /* 0x0000001f00007819 */ /* 0x000fe200000006ff */
[----:B---3--:R-:W-:Y:S06]  /*10d20*/  @!P0 BRA `(.L_x_7321) ;  /* 0x0000000c00b48947 */ /* 0x008fec0003800000 */
.L_x_7358:
[----:B------:R-:W3:Y:S02]  /*10d30*/  SYNCS.PHASECHK.TRANS64.TRYWAIT P0, [R5+URZ], R0 ;  /* 0x00000000050075a7 */ /* 0x000ee4000800017f */
[----:B---3--:R-:W-:Y:S05]  /*10d40*/  @!P0 BRA `(.L_x_7322) ;  /* 0x0000000c00c08947 */ /* 0x008fea0003800000 */
.L_x_7359:
[----:B------:R-:W-:Y:S05]  /*10d50*/  @!P2 BRA `(.L_x_7323) ;  /* 0x000000000004a947 */ /* 0x000fea0003800000 */
[----:B------:R-:W-:Y:S01]  /*10d60*/  BPT.TRAP 0x1 ;  /* 0x000000040000795c */ /* 0x000fe20000300000 */
.L_x_7323:
[----:B--2---:R-:W-:-:S04]  /*10d70*/  VIADD R2, R2, 0x28c60 ;  /* 0x00028c6002027836 */ /* 0x004fc80000000000 */
[----:B---3--:R-:W-:-:S04]  /*10d80*/  IMAD R5, R6, 0x8, R2 ;  /* 0x0000000806057824 */ /* 0x008fc800078e0202 */
[----:B------:R-:W2:Y:S02]  /*10d90*/  SYNCS.PHASECHK.TRANS64.TRYWAIT P0, [R5+URZ], R4 ;  /* 0x00000004050075a7 */ /* 0x000ea4000800017f */
[----:B--2---:R-:W-:Y:S05]  /*10da0*/  @!P0 BRA `(.L_x_7324) ;  /* 0x0000000c00bc8947 */ /* 0x004fea0003800000 */
.L_x_7360:
[----:B------:R-:W-:-:S07]  /*10db0*/  LEA R3, R3, R2, 0x3 ;  /* 0x0000000203037211 */ /* 0x000fce00078e18ff */
.L_x_7325:
[----:B---3--:R3:W4:Y:S02]  /*10dc0*/  SYNCS.PHASECHK.TRANS64.TRYWAIT P0, [R3+URZ], R0 ;  /* 0x00000000030075a7 */ /* 0x008724000800017f */
[----:B----4-:R-:W-:Y:S05]  /*10dd0*/  @!P0 NANOSLEEP.SYNCS 0x989680 ;  /* 0x009896800000895d */ /* 0x010fea0003900000 */
[----:B------:R-:W4:Y:S02]  /*10de0*/  @!P0 SYNCS.PHASECHK.TRANS64 P0, [R3+URZ], R0 ;  /* 0x00000000030085a7 */ /* 0x000f24000800007f */
[----:B----4-:R-:W-:Y:S05]  /*10df0*/  @!P0 BRA `(.L_x_7325) ;  /* 0xfffffffc00f08947 */ /* 0x010fea000383ffff */
.L_x_7179:
[----:B------:R-:W-:Y:S05]  /*10e00*/  BSYNC B6 ;  /* 0x0000000000067941 */ /* 0x000fea0003800000 */
.L_x_7176:
[----:B------:R-:W-:Y:S05]  /*10e10*/  EXIT ;  /* 0x000000000000794d */ /* 0x000fea0003800000 */
.L_x_7184:
[----:B0-----:R-:W-:-:S04]  /*10e20*/  IMAD.U32 R5, RZ, RZ, UR5 ;  /* 0x00000005ff057e24 */ /* 0x001fc8000f8e00ff */
[----:B------:R0:W1:Y:S03]  /*10e30*/  SYNCS.PHASECHK.TRANS64.TRYWAIT P1, [R5+URZ+0x28c50], R2 ;  /* 0x028c5002050075a7 */ /* 0x000066000802017f */
[----:B-1----:R-:W-:Y:S05]  /*10e40*/  @!P1 NANOSLEEP.SYNCS 0x989680 ;  /* 0x009896800000995d */ /* 0x002fea0003900000 */
[----:B------:R-:W1:Y:S02]  /*10e50*/  @!P1 SYNCS.PHASECHK.TRANS64 P1, [R5+URZ+0x28c50], R2 ;  /* 0x028c5002050095a7 */ /* 0x000e64000802007f */
[----:B-1----:R-:W-:Y:S05]  /*10e60*/  @!P1 BRA `(.L_x_7184) ;  /* 0xfffffffc00ec9947 */ /* 0x002fea000383ffff */
[----:B------:R-:W-:Y:S05]  /*10e70*/  BRA `(.L_x_7326) ;  /* 0xffffff0400c87947 */ /* 0x000fea000383ffff */
.L_x_7189:
[----:B-1----:R-:W-:-:S04]  /*10e80*/  IMAD.U32 R5, RZ, RZ, UR7 ;  /* 0x00000007ff057e24 */ /* 0x002fc8000f8e00ff */
[----:B------:R1:W2:Y:S03]  /*10e90*/  SYNCS.PHASECHK.TRANS64.TRYWAIT P1, [R5+URZ+0x28c50], R2 ;  /* 0x028c5002050075a7 */ /* 0x0002a6000802017f */
[----:B--2---:R-:W-:Y:S05]  /*10ea0*/  @!P1 NANOSLEEP.SYNCS 0x989680 ;  /* 0x009896800000995d */ /* 0x004fea0003900000 */
[----:B------:R-:W2:Y:S02]  /*10eb0*/  @!P1 SYNCS.PHASECHK.TRANS64 P1, [R5+URZ+0x28c50], R2 ;  /* 0x028c5002050095a7 */ /* 0x000ea4000802007f */
[----:B--2---:R-:W-:Y:S05]  /*10ec0*/  @!P1 BRA `(.L_x_7189) ;  /* 0xfffffffc00ec9947 */ /* 0x004fea000383ffff */
[----:B------:R-:W-:Y:S05]  /*10ed0*/  BRA `(.L_x_7188) ;  /* 0xffffff1000d07947 */ /* 0x000fea000383ffff */
.L_x_7193:
[----:B0-----:R-:W-:-:S04]  /*10ee0*/  MOV R0, UR39 ;  /* 0x0000002700007c02 */ /* 0x001fc80008000f00 */
[----:B------:R0:W1:Y:S03]  /*10ef0*/  SYNCS.PHASECHK.TRANS64.TRYWAIT P0, [R0+URZ+0x28c00], R13 ;  /* 0x028c000d000075a7 */ /* 0x000066000800017f */
[----:B-1----:R-:W-:Y:S05]  /*10f00*/  @!P0 NANOSLEEP.SYNCS 0x989680 ;  /* 0x009896800000895d */ /* 0x002fea0003900000 */
[----:B------:R-:W1:Y:S02]  /*10f10*/  @!P0 SYNCS.PHASECHK.TRANS64 P0, [R0+URZ+0x28c00], R13 ;  /* 0x028c000d000085a7 */ /* 0x000e64000800007f */
[----:B-1----:R-:W-:Y:S05]  /*10f20*/  @!P0 BRA `(.L_x_7193) ;  /* 0xfffffffc00ec8947 */ /* 0x002fea000383ffff */
[----:B------:R-:W-:Y:S05]  /*10f30*/  BRA `(.L_x_7327) ;  /* 0xffffff2800247947 */ /* 0x000fea000383ffff */
.L_x_7197:
[----:B-1----:R-:W-:-:S04]  /*10f40*/  IMAD.U32 R4, RZ, RZ, UR39 ;  /* 0x00000027ff047e24 */ /* 0x002fc8000f8e00ff */
[----:B------:R1:W2:Y:S03]  /*10f50*/  SYNCS.PHASECHK.TRANS64.TRYWAIT P2, [R4+URZ+0x28c30], R13 ;  /* 0x028c300d040075a7 */ /* 0x0002a6000804017f */
[----:B--2---:R-:W-:Y:S05]  /*10f60*/  @!P2 NANOSLEEP.SYNCS 0x989680 ;  /* 0x009896800000a95d */ /* 0x004fea0003900000 */
[----:B------:R-:W2:Y:S02]  /*10f70*/  @!P2 SYNCS.PHASECHK.TRANS64 P2, [R4+URZ+0x28c30], R13 ;  /* 0x028c300d0400a5a7 */ /* 0x000ea4000804007f */
[----:B--2---:R-:W-:Y:S05]  /*10f80*/  @!P2 BRA `(.L_x_7197) ;  /* 0xfffffffc00eca947 */ /* 0x004fea000383ffff */
[----:B------:R-:W-:Y:S05]  /*10f90*/  BRA `(.L_x_7196) ;  /* 0xffffff2800707947 */ /* 0x000fea000383ffff */
.L_x_7201:
[----:B---3--:R3:W4:Y:S02]  /*10fa0*/  SYNCS.PHASECHK.TRANS64.TRYWAIT P3, [R14+URZ+0x28c50], R13 ;  /* 0x028c500d0e0075a7 */ /* 0x008724000806017f */
[----:B----4-:R-:W-:Y:S05]  /*10fb0*/  @!P3 NANOSLEEP.SYNCS 0x989680 ;  /* 0x009896800000b95d */ /* 0x010fea0003900000 */
[----:B------:R-:W4:Y:S02]  /*10fc0*/  @!P3 SYNCS.PHASECHK.TRANS64 P3, [R14+URZ+0x28c50], R13 ;  /* 0x028c500d0e00b5a7 */ /* 0x000f24000806007f */
[----:B----4-:R-:W-:Y:S05]  /*10fd0*/  @!P3 BRA `(.L_x_7201) ;  /* 0xfffffffc00f0b947 */ /* 0x010fea000383ffff */
[----:B------:R-:W-:Y:S05]  /*10fe0*/  BRA `(.L_x_7200) ;  /* 0xffffff4000987947 */ /* 0x000fea000383ffff */
.L_x_7206:
[----:B-1----:R-:W-:-:S04]  /*10ff0*/  IMAD.U32 R4, RZ, RZ, UR30 ;  /* 0x0000001eff047e24 */ /* 0x002fc8000f8e00ff */
[----:B------:R1:W3:Y:S03]  /*11000*/  SYNCS.PHASECHK.TRANS64.TRYWAIT P3, [R4+URZ+0x28c30], R13 ;  /* 0x028c300d040075a7 */ /* 0x0002e6000806017f */
[----:B---3--:R-:W-:Y:S05]  /*11010*/  @!P3 NANOSLEEP.SYNCS 0x989680 ;  /* 0x009896800000b95d */ /* 0x008fea0003900000 */
[----:B------:R-:W3:Y:S02]  /*11020*/  @!P3 SYNCS.PHASECHK.TRANS64 P3, [R4+URZ+0x28c30], R13 ;  /* 0x028c300d0400b5a7 */ /* 0x000ee4000806007f */
[----:B---3--:R-:W-:Y:S05]  /*11030*/  @!P3 BRA `(.L_x_7206) ;  /* 0xfffffffc00ecb947 */ /* 0x008fea000383ffff */
[----:B------:R-:W-:Y:S05]  /*11040*/  BRA `(.L_x_7205) ;  /* 0xffffff4400c07947 */ /* 0x000fea000383ffff */
.L_x_7210:
[----:B-1----:R1:W2:Y:S02]  /*11050*/  SYNCS.PHASECHK.TRANS64.TRYWAIT P3, [R14+URZ+0x28c50], R13 ;  /* 0x028c500d0e0075a7 */ /* 0x0022a4000806017f */
[----:B--2---:R-:W-:Y:S05]  /*11060*/  @!P3 NANOSLEEP.SYNCS 0x989680 ;  /* 0x009896800000b95d */ /* 0x004fea0003900000 */
[----:B------:R-:W2:Y:S02]  /*11070*/  @!P3 SYNCS.PHASECHK.TRANS64 P3, [R14+URZ+0x28c50], R13 ;  /* 0x028c500d0e00b5a7 */ /* 0x000ea4000806007f */
[----:B--2---:R-:W-:Y:S05]  /*11080*/  @!P3 BRA `(.L_x_7210) ;  /* 0xfffffffc00f0b947 */ /* 0x004fea000383ffff */
[----:B------:R-:W-:Y:S05]  /*11090*/  BRA `(.L_x_7209) ;  /* 0xffffff64002c7947 */ /* 0x000fea000383ffff */
.L_x_7216:
[----:B-1----:R-:W-:-:S04]  /*110a0*/  MOV R4, UR26 ;  /* 0x0000001a00047c02 */ /* 0x002fc80008000f00 */
[----:B------:R1:W4:Y:S03]  /*110b0*/  SYNCS.PHASECHK.TRANS64.TRYWAIT P2, [R4+URZ+0x28c30], R11 ;  /* 0x028c300b040075a7 */ /* 0x000326000804017f */
[----:B----4-:R-:W-:Y:S05]  /*110c0*/  @!P2 NANOSLEEP.SYNCS 0x989680 ;  /* 0x009896800000a95d */ /* 0x010fea0003900000 */
[----:B------:R-:W4:Y:S02]  /*110d0*/  @!P2 SYNCS.PHASECHK.TRANS64 P2, [R4+URZ+0x28c30], R11 ;  /* 0x028c300b0400a5a7 */ /* 0x000f24000804007f */
[----:B----4-:R-:W-:Y:S05]  /*110e0*/  @!P2 BRA `(.L_x_7216) ;  /* 0xfffffffc00eca947 */ /* 0x010fea000383ffff */
[----:B------:R-:W-:Y:S05]  /*110f0*/  BRA `(.L_x_7215) ;  /* 0xffffff6800207947 */ /* 0x000fea000383ffff */
.L_x_7220:
[----:B--2---:R2:W3:Y:S02]  /*11100*/  SYNCS.PHASECHK.TRANS64.TRYWAIT P2, [R190+URZ+0x28c50], R11 ;  /* 0x028c500bbe0075a7 */ /* 0x0044e4000804017f */
[----:B---3--:R-:W-:Y:S05]  /*11110*/  @!P2 NANOSLEEP.SYNCS 0x989680 ;  /* 0x009896800000a95d */ /* 0x008fea0003900000 */
[----:B------:R-:W3:Y:S02]  /*11120*/  @!P2 SYNCS.PHASECHK.TRANS64 P2, [R190+URZ+0x28c50], R11 ;  /* 0x028c500bbe00a5a7 */ /* 0x000ee4000804007f */
[----:B---3--:R-:W-:Y:S05]  /*11130*/  @!P2 BRA `(.L_x_7220) ;  /* 0xfffffffc00f0a947 */ /* 0x008fea000383ffff */
[----:B------:R-:W-:Y:S05]  /*11140*/  BRA `(.L_x_7219) ;  /* 0xffffff8000387947 */ /* 0x000fea000383ffff */
.L_x_7233:
[----:B------:R-:W-:Y:S01]  /*11150*/  IMAD.MOV.U32 R13, RZ, RZ, R19 ;  /* 0x000000ffff0d7224 */ /* 0x000fe200078e0013 */
[----:B------:R-:W-:Y:S01]  /*11160*/  MOV R11, 0x1f ;  /* 0x0000001f000b7802 */ /* 0x000fe20000000f00 */
[----:B------:R-:W-:Y:S02]  /*11170*/  IMAD.MOV.U32 R12, RZ, RZ, RZ ;  /* 0x000000ffff0c7224 */ /* 0x000fe400078e00ff */
[----:B------:R-:W-:-:S07]  /*11180*/  IMAD.MOV.U32 R15, RZ, RZ, -0x1 ;  /* 0xffffffffff0f7424 */ /* 0x000fce00078e00ff */
[----:B------:R-:W-:Y:S05]  /*11190*/  WARPSYNC.COLLECTIVE R15, `(.L_x_7328) ;  /* 0x000000000f087348 */ /* 0x000fea0003c00000 */
[----:B------:R0:W1:Y:S02]  /*111a0*/  SHFL.IDX P6, R14, R13, R12, R11 ;  /* 0x0000000c0d0e7389 */ /* 0x00006400000c000b */
[----:B01----:R-:W-:Y:S01]  /*111b0*/  ENDCOLLECTIVE ;  /* 0x000000000000791b */ /* 0x003fe20003800000 */
.L_x_7328:
[----:B------:R-:W-:Y:S05]  /*111c0*/  BRA `(.L_x_7329) ;  /* 0xffffffc000207947 */ /* 0x000fea000383ffff */
.L_x_7235:
[----:B------:R-:W-:Y:S01]  /*111d0*/  BSSY B0, `(.L_x_7330) ;  /* 0x0000006000007945 */ /* 0x000fe20003800000 */
[----:B------:R-:W-:-:S07]  /*111e0*/  IMAD.MOV.U32 R15, RZ, RZ, -0x1 ;  /* 0xffffffffff0f7424 */ /* 0x000fce00078e00ff */
[----:B------:R-:W-:Y:S05]  /*111f0*/  WARPSYNC.COLLECTIVE R15, `(.L_x_7331) ;  /* 0x000000000f0c7348 */ /* 0x000fea0003c00000 */
[----:B------:R-:W-:Y:S02]  /*11200*/  ELECT P6, UR62, PT ;  /* 0x00000000003e782f */ /* 0x000fe400038c0000 */
[----:B------:R-:W-:Y:S01]  /*11210*/  MOV R14, UR62 ;  /* 0x0000003e000e7c02 */ /* 0x000fe20008000f00 */
[----:B------:R-:W-:Y:S10]  /*11220*/  ENDCOLLECTIVE ;  /* 0x000000000000791b */ /* 0x000ff40003800000 */
.L_x_7331:
[----:B------:R-:W-:Y:S05]  /*11230*/  BSYNC B0 ;  /* 0x0000000000007941 */ /* 0x000fea0003800000 */
.L_x_7330:
[----:B------:R-:W-:Y:S05]  /*11240*/  BRA `(.L_x_7332) ;  /* 0xffffffc000207947 */ /* 0x000fea000383ffff */
.L_x_7237:
[----:B0-----:R-:W-:-:S04]  /*11250*/  MOV R3, UR38 ;  /* 0x0000002600037c02 */ /* 0x001fc80008000f00 */
[----:B------:R0:W1:Y:S03]  /*11260*/  SYNCS.PHASECHK.TRANS64.TRYWAIT P0, [R3+URZ+0x28c40], R0 ;  /* 0x028c4000030075a7 */ /* 0x000066000800017f */
[----:B-1----:R-:W-:Y:S05]  /*11270*/  @!P0 NANOSLEEP.SYNCS 0x989680 ;  /* 0x009896800000895d */ /* 0x002fea0003900000 */
[----:B------:R-:W1:Y:S02]  /*11280*/  @!P0 SYNCS.PHASECHK.TRANS64 P0, [R3+URZ+0x28c40], R0 ;  /* 0x028c4000030085a7 */ /* 0x000e64000800007f */
[----:B-1----:R-:W-:Y:S05]  /*11290*/  @!P0 BRA `(.L_x_7237) ;  /* 0xfffffffc00ec8947 */ /* 0x002fea000383ffff */
[----:B------:R-:W-:Y:S05]  /*112a0*/  BRA `(.L_x_7333) ;  /* 0xffffffc000807947 */ /* 0x000fea000383ffff */
.L_x_7240:
[----:B------:R-:W-:Y:S01]  /*112b0*/  IMAD.MOV.U32 R13, RZ, RZ, R6 ;  /* 0x000000ffff0d7224 */ /* 0x000fe200078e0006 */
[----:B------:R-:W-:Y:S01]  /*112c0*/  MOV R12, RZ ;  /* 0x000000ff000c7202 */ /* 0x000fe20000000f00 */
[----:B------:R-:W-:Y:S02]  /*112d0*/  IMAD.MOV.U32 R11, RZ, RZ, 0x181f ;  /* 0x0000181fff0b7424 */ /* 0x000fe400078e00ff */
[----:B------:R-:W-:Y:S02]  /*112e0*/  IMAD.MOV.U32 R15, RZ, RZ, -0x1 ;  /* 0xffffffffff0f7424 */ /* 0x000fe400078e00ff */
[----:B------:R-:W-:-:S07]  /*112f0*/  IMAD R7, R10, 0x40, R7 ;  /* 0x000000400a077824 */ /* 0x000fce00078e0207 */
[----:B------:R-:W-:Y:S05]  /*11300*/  WARPSYNC.COLLECTIVE R15, `(.L_x_7334) ;  /* 0x000000000f087348 */ /* 0x000fea0003c00000 */
[----:B------:R0:W1:Y:S02]  /*11310*/  SHFL.IDX P6, R14, R13, R12, R11 ;  /* 0x0000000c0d0e7389 */ /* 0x00006400000c000b */
[----:B01----:R-:W-:Y:S01]  /*11320*/  ENDCOLLECTIVE ;  /* 0x000000000000791b */ /* 0x003fe20003800000 */
.L_x_7334:
[----:B------:R-:W-:Y:S02]  /*11330*/  VIADD R21, R7, 0x10 ;  /* 0x0000001007157836 */ /* 0x000fe40000000000 */
[----:B------:R-:W-:Y:S01]  /*11340*/  IMAD.MOV.U32 R13, RZ, RZ, R0 ;  /* 0x000000ffff0d7224 */ /* 0x000fe200078e0000 */
[----:B------:R-:W-:-:S07]  /*11350*/  MOV R2, R14 ;  /* 0x0000000e00027202 */ /* 0x000fce0000000f00 */
[----:B------:R-:W-:Y:S05]  /*11360*/  WARPSYNC.COLLECTIVE R15, `(.L_x_7335) ;  /* 0x000000000f087348 */ /* 0x000fea0003c00000 */
[----:B------:R0:W1:Y:S02]  /*11370*/  SHFL.IDX P6, R14, R13, R12, R11 ;  /* 0x0000000c0d0e7389 */ /* 0x00006400000c000b */
[----:B01----:R-:W-:Y:S01]  /*11380*/  ENDCOLLECTIVE ;  /* 0x000000000000791b */ /* 0x003fe20003800000 */
.L_x_7335:
[----:B------:R-:W-:Y:S02]  /*11390*/  ULDC UR4, c[0x0][0x288] ;  /* 0x0000a20000047ab9 */ /* 0x000fe40000000800 */
[----:B------:R-:W-:-:S05]  /*113a0*/  IMAD R4, R4, UR4, RZ ;  /* 0x0000000404047c24 */ /* 0x000fca000f8e02ff */
[----:B------:R-:W-:Y:S01]  /*113b0*/  ISETP.GE.AND P1, PT, R7, R4, PT ;  /* 0x000000040700720c */ /* 0x000fe20003f26270 */
[----:B------:R-:W-:Y:S01]  /*113c0*/  IMAD.MOV.U32 R13, RZ, RZ, R6 ;  /* 0x000000ffff0d7224 */ /* 0x000fe200078e0006 */
[----:B------:R-:W-:-:S11]  /*113d0*/  MOV R12, 0x1 ;  /* 0x00000001000c7802 */ /* 0x000fd60000000f00 */
[----:B------:R-:W-:Y:S02]  /*113e0*/  @!P1 LEA R9, R5, UR38, 0x1 ;  /* 0x0000002605099c11 */ /* 0x000fe4000f8e08ff */
[----:B------:R-:W-:-:S05]  /*113f0*/  @!P1 LEA R14, P2, R8, R14, 0x1 ;  /* 0x0000000e080e9211 */ /* 0x000fca00078408ff */
[----:B------:R-:W-:Y:S01]  /*11400*/  @!P1 IMAD.X R3, RZ, RZ, R2, P2 ;  /* 0x000000ffff039224 */ /* 0x000fe200010e0602 */
[----:B------:R-:W-:-:S07]  /*11410*/  @!P1 MOV R2, R14 ;  /* 0x0000000e00029202 */ /* 0x000fce0000000f00 */
[----:B------:R-:W-:Y:S05]  /*11420*/  WARPSYNC.COLLECTIVE R15, `(.L_x_7336) ;  /* 0x000000000f087348 */ /* 0x000fea0003c00000 */
[----:B------:R0:W1:Y:S02]  /*11430*/  SHFL.IDX P6, R14, R13, R12, R11 ;  /* 0x0000000c0d0e7389 */ /* 0x00006400000c000b */
[----:B01----:R-:W-:Y:S01]  /*11440*/  ENDCOLLECTIVE ;  /* 0x000000000000791b */ /* 0x003fe20003800000 */
.L_x_7336:
[----:B------:R-:W-:Y:S01]  /*11450*/  @!PT LDS RZ, [RZ] ;  /* 0x00000000fffff984 */ /* 0x000fe20000000800 */
[----:B------:R-:W-:Y:S01]  /*11460*/  @!PT LDS RZ, [RZ] ;  /* 0x00000000fffff984 */ /* 0x000fe20000000800 */
[----:B------:R-:W-:Y:S01]  /*11470*/  @!PT LDS RZ, [RZ] ;  /* 0x00000000fffff984 */ /* 0x000fe20000000800 */
[----:B------:R0:W-:Y:S01]  /*11480*/  @!P1 LDGSTS.E.BYPASS.LTC128B.128 [R9+0x20400], desc[UR44][R2.64], !P0 ;  /* 0x2040000002099fae */ /* 0x0001e2000c101d6c */
[----:B------:R-:W-:Y:S01]  /*11490*/  ISETP.GE.AND P1, PT, R21, R4, PT ;  /* 0x000000041500720c */ /* 0x000fe20003f26270 */
[----:B------:R-:W-:Y:S02]  /*114a0*/  IMAD.MOV.U32 R13, RZ, RZ, R0 ;  /* 0x000000ffff0d7224 */ /* 0x000fe400078e0000 */
[----:B0-----:R-:W-:-:S10]  /*114b0*/  VIADD R9, R7, 0x20 ;  /* 0x0000002007097836 */ /* 0x001fd40000000000 */
[----:B------:R-:W-:Y:S01]  /*114c0*/  @!P1 LEA R21, R5, UR38, 0x1 ;  /* 0x0000002605159c11 */ /* 0x000fe2000f8e08ff */
[----:B------:R-:W-:-:S07]  /*114d0*/  IMAD.MOV.U32 R2, RZ, RZ, R14 ;  /* 0x000000ffff027224 */ /* 0x000fce00078e000e */
[----:B------:R-:W-:Y:S05]  /*114e0*/  WARPSYNC.COLLECTIVE R15, `(.L_x_7337) ;  /* 0x000000000f087348 */ /* 0x000fea0003c00000 */
[----:B------:R0:W1:Y:S02]  /*114f0*/  SHFL.IDX P6, R14, R13, R12, R11 ;  /* 0x0000000c0d0e7389 */ /* 0x00006400000c000b */
[----:B01----:R-:W-:Y:S01]  /*11500*/  ENDCOLLECTIVE ;  /* 0x000000000000791b */ /* 0x003fe20003800000 */
.L_x_7337:
        /* <DEDUP_REMOVED lines=8> */
.L_x_7338:
        /* <DEDUP_REMOVED lines=11> */
.L_x_7339:
        /* <DEDUP_REMOVED lines=8> */
.L_x_7340:
        /* <DEDUP_REMOVED lines=9> */
.L_x_7341:
[----:B------:R-:W-:Y:S05]  /*11750*/  BRA `(.L_x_7342) ;  /* 0xffffffc400607947 */ /* 0x000fea000383ffff */
.L_x_7241:
[----:B0-----:R-:W-:-:S04]  /*11760*/  IMAD.U32 R3, RZ, RZ, UR38 ;  /* 0x00000026ff037e24 */ /* 0x001fc8000f8e00ff */
[----:B------:R0:W1:Y:S03]  /*11770*/  SYNCS.PHASECHK.TRANS64.TRYWAIT P0, [R3+URZ+0x28c20], R4 ;  /* 0x028c2004030075a7 */ /* 0x000066000800017f */
[----:B-1----:R-:W-:Y:S05]  /*11780*/  @!P0 NANOSLEEP.SYNCS 0x989680 ;  /* 0x009896800000895d */ /* 0x002fea0003900000 */
[----:B------:R-:W1:Y:S02]  /*11790*/  @!P0 SYNCS.PHASECHK.TRANS64 P0, [R3+URZ+0x28c20], R4 ;  /* 0x028c2004030085a7 */ /* 0x000e64000800007f */
[----:B-1----:R-:W-:Y:S05]  /*117a0*/  @!P0 BRA `(.L_x_7241) ;  /* 0xfffffffc00ec8947 */ /* 0x002fea000383ffff */
[----:B------:R-:W-:Y:S05]  /*117b0*/  BRA `(.L_x_7343) ;  /* 0xffffffc400907947 */ /* 0x000fea000383ffff */
.L_x_7244:
[----:B0-----:R-:W-:-:S04]  /*117c0*/  IMAD.U32 R3, RZ, RZ, UR38 ;  /* 0x00000026ff037e24 */ /* 0x001fc8000f8e00ff */
[----:B------:R0:W1:Y:S03]  /*117d0*/  SYNCS.PHASECHK.TRANS64.TRYWAIT P0, [R3+URZ+0x28c60], R4 ;  /* 0x028c6004030075a7 */ /* 0x000066000800017f */
[----:B-1----:R-:W-:Y:S05]  /*117e0*/  @!P0 NANOSLEEP.SYNCS 0x989680 ;  /* 0x009896800000895d */ /* 0x002fea0003900000 */
[----:B------:R-:W1:Y:S02]  /*117f0*/  @!P0 SYNCS.PHASECHK.TRANS64 P0, [R3+URZ+0x28c60], R4 ;  /* 0x028c6004030085a7 */ /* 0x000e64000800007f */
[----:B-1----:R-:W-:Y:S05]  /*11800*/  @!P0 BRA `(.L_x_7244) ;  /* 0xfffffffc00ec8947 */ /* 0x002fea000383ffff */
[----:B------:R-:W-:Y:S05]  /*11810*/  BRA `(.L_x_7344) ;  /* 0xffffffc4009c7947 */ /* 0x000fea000383ffff */
.L_x_7260:
[----:B-1----:R-:W-:-:S04]  /*11820*/  MOV R3, UR38 ;  /* 0x0000002600037c02 */ /* 0x002fc80008000f00 */
[----:B------:R1:W2:Y:S03]  /*11830*/  SYNCS.PHASECHK.TRANS64.TRYWAIT P0, [R3+URZ+0x28c48], R2 ;  /* 0x028c4802030075a7 */ /* 0x0002a6000800017f */
[----:B--2---:R-:W-:Y:S05]  /*11840*/  @!P0 NANOSLEEP.SYNCS 0x989680 ;  /* 0x009896800000895d */ /* 0x004fea0003900000 */
[----:B------:R-:W2:Y:S02]  /*11850*/  @!P0 SYNCS.PHASECHK.TRANS64 P0, [R3+URZ+0x28c48], R2 ;  /* 0x028c4802030085a7 */ /* 0x000ea4000800007f */
[----:B--2---:R-:W-:Y:S05]  /*11860*/  @!P0 BRA `(.L_x_7260) ;  /* 0xfffffffc00ec8947 */ /* 0x004fea000383ffff */
[----:B------:R-:W-:Y:S05]  /*11870*/  BRA `(.L_x_7345) ;  /* 0xffffffd000687947 */ /* 0x000fea000383ffff */
.L_x_7265:
[----:B01----:R-:W-:-:S04]  /*11880*/  IMAD.U32 R3, RZ, RZ, UR38 ;  /* 0x00000026ff037e24 */ /* 0x003fc8000f8e00ff */
[----:B------:R0:W1:Y:S03]  /*11890*/  SYNCS.PHASECHK.TRANS64.TRYWAIT P0, [R3+URZ+0x28c68], R2 ;  /* 0x028c6802030075a7 */ /* 0x000066000800017f */
[----:B-1----:R-:W-:Y:S05]  /*118a0*/  @!P0 NANOSLEEP.SYNCS 0x989680 ;  /* 0x009896800000895d */ /* 0x002fea0003900000 */
[----:B------:R-:W1:Y:S02]  /*118b0*/  @!P0 SYNCS.PHASECHK.TRANS64 P0, [R3+URZ+0x28c68], R2 ;  /* 0x028c6802030085a7 */ /* 0x000e64000800007f */
[----:B-1----:R-:W-:Y:S05]  /*118c0*/  @!P0 BRA `(.L_x_7265) ;  /* 0xfffffffc00ec8947 */ /* 0x002fea000383ffff */
[----:B------:R-:W-:Y:S05]  /*118d0*/  BRA `(.L_x_7346) ;  /* 0xffffffd000c87947 */ /* 0x000fea000383ffff */
.L_x_7280:
[----:B-1----:R-:W-:-:S04]  /*118e0*/  IMAD.U32 R3, RZ, RZ, UR38 ;  /* 0x00000026ff037e24 */ /* 0x002fc8000f8e00ff */
[----:B------:R1:W2:Y:S03]  /*118f0*/  SYNCS.PHASECHK.TRANS64.TRYWAIT P0, [R3+URZ+0x28c40], R2 ;  /* 0x028c4002030075a7 */ /* 0x0002a6000800017f */
[----:B--2---:R-:W-:Y:S05]  /*11900*/  @!P0 NANOSLEEP.SYNCS 0x989680 ;  /* 0x009896800000895d */ /* 0x004fea0003900000 */
[----:B------:R-:W2:Y:S02]  /*11910*/  @!P0 SYNCS.PHASECHK.TRANS64 P0, [R3+URZ+0x28c40], R2 ;  /* 0x028c4002030085a7 */ /* 0x000ea4000800007f */
[----:B--2---:R-:W-:Y:S05]  /*11920*/  @!P0 BRA `(.L_x_7280) ;  /* 0xfffffffc00ec8947 */ /* 0x004fea000383ffff */
[----:B------:R-:W-:Y:S05]  /*11930*/  BRA `(.L_x_7347) ;  /* 0xffffffdc00187947 */ /* 0x000fea000383ffff */
.L_x_7285:
[----:B01----:R-:W-:-:S04]  /*11940*/  MOV R3, UR38 ;  /* 0x0000002600037c02 */ /* 0x003fc80008000f00 */
[----:B------:R0:W1:Y:S03]  /*11950*/  SYNCS.PHASECHK.TRANS64.TRYWAIT P0, [R3+URZ+0x28c60], R2 ;  /* 0x028c6002030075a7 */ /* 0x000066000800017f */
[----:B-1----:R-:W-:Y:S05]  /*11960*/  @!P0 NANOSLEEP.SYNCS 0x989680 ;  /* 0x009896800000895d */ /* 0x002fea0003900000 */
[----:B------:R-:W1:Y:S02]  /*11970*/  @!P0 SYNCS.PHASECHK.TRANS64 P0, [R3+URZ+0x28c60], R2 ;  /* 0x028c6002030085a7 */ /* 0x000e64000800007f */
[----:B-1----:R-:W-:Y:S05]  /*11980*/  @!P0 BRA `(.L_x_7285) ;  /* 0xfffffffc00ec8947 */ /* 0x002fea000383ffff */
[----:B------:R-:W-:Y:S05]  /*11990*/  BRA `(.L_x_7348) ;  /* 0xffffffdc007c7947 */ /* 0x000fea000383ffff */
.L_x_7301:
[----:B--2---:R-:W-:-:S04]  /*119a0*/  IMAD.U32 R3, RZ, RZ, UR38 ;  /* 0x00000026ff037e24 */ /* 0x004fc8000f8e00ff */
[----:B------:R2:W3:Y:S03]  /*119b0*/  SYNCS.PHASECHK.TRANS64.TRYWAIT P0, [R3+URZ+0x28c48], R2 ;  /* 0x028c4802030075a7 */ /* 0x0004e6000800017f */
[----:B---3--:R-:W-:Y:S05]  /*119c0*/  @!P0 NANOSLEEP.SYNCS 0x989680 ;  /* 0x009896800000895d */ /* 0x008fea0003900000 */
[----:B------:R-:W3:Y:S02]  /*119d0*/  @!P0 SYNCS.PHASECHK.TRANS64 P0, [R3+URZ+0x28c48], R2 ;  /* 0x028c4802030085a7 */ /* 0x000ee4000800007f */
[----:B---3--:R-:W-:Y:S05]  /*119e0*/  @!P0 BRA `(.L_x_7301) ;  /* 0xfffffffc00ec8947 */ /* 0x008fea000383ffff */
[----:B------:R-:W-:Y:S05]  /*119f0*/  BRA `(.L_x_7349) ;  /* 0xffffffe400d87947 */ /* 0x000fea000383ffff */
.L_x_7306:
[----:B--23--:R-:W-:-:S04]  /*11a00*/  IMAD.U32 R3, RZ, RZ, UR38 ;  /* 0x00000026ff037e24 */ /* 0x00cfc8000f8e00ff */
[----:B------:R2:W3:Y:S03]  /*11a10*/  SYNCS.PHASECHK.TRANS64.TRYWAIT P0, [R3+URZ+0x28c68], R2 ;  /* 0x028c6802030075a7 */ /* 0x0004e6000800017f */
[----:B---3--:R-:W-:Y:S05]  /*11a20*/  @!P0 NANOSLEEP.SYNCS 0x989680 ;  /* 0x009896800000895d */ /* 0x008fea0003900000 */
[----:B------:R-:W3:Y:S02]  /*11a30*/  @!P0 SYNCS.PHASECHK.TRANS64 P0, [R3+URZ+0x28c68], R2 ;  /* 0x028c6802030085a7 */ /* 0x000ee4000800007f */
[----:B---3--:R-:W-:Y:S05]  /*11a40*/  @!P0 BRA `(.L_x_7306) ;  /* 0xfffffffc00ec8947 */ /* 0x008fea000383ffff */
[----:B------:R-:W-:Y:S05]  /*11a50*/  BRA `(.L_x_7350) ;  /* 0xffffffe8003c7947 */ /* 0x000fea000383ffff */
.L_x_7317:
[----:B--2---:R2:W3:Y:S02]  /*11a60*/  SYNCS.PHASECHK.TRANS64.TRYWAIT P0, [R2+URZ+0x28c20], R9 ;  /* 0x028c2009020075a7 */ /* 0x0044e4000800017f */
[----:B---3--:R-:W-:Y:S05]  /*11a70*/  @!P0 NANOSLEEP.SYNCS 0x989680 ;  /* 0x009896800000895d */ /* 0x008fea0003900000 */
[----:B------:R-:W3:Y:S02]  /*11a80*/  @!P0 SYNCS.PHASECHK.TRANS64 P0, [R2+URZ+0x28c20], R9 ;  /* 0x028c2009020085a7 */ /* 0x000ee4000800007f */
[----:B---3--:R-:W-:Y:S05]  /*11a90*/  @!P0 BRA `(.L_x_7317) ;  /* 0xfffffffc00f08947 */ /* 0x008fea000383ffff */
[----:B------:R-:W-:Y:S05]  /*11aa0*/  BRA `(.L_x_7351) ;  /* 0xfffffff0002c7947 */ /* 0x000fea000383ffff */
.L_x_7318:
        /* <DEDUP_REMOVED lines=11> */
.L_x_7353:
[----:B------:R-:W-:Y:S05]  /*11b60*/  BSYNC B0 ;  /* 0x0000000000007941 */ /* 0x000fea0003800000 */
.L_x_7352:
[----:B------:R-:W-:Y:S05]  /*11b70*/  BRA `(.L_x_7354) ;  /* 0xfffffff000107947 */ /* 0x000fea000383ffff */
.L_x_7319:
[----:B------:R-:W-:Y:S01]  /*11b80*/  BSSY B0, `(.L_x_7355) ;  /* 0x0000006000007945 */ /* 0x000fe20003800000 */
[----:B------:R-:W-:-:S07]  /*11b90*/  IMAD.MOV.U32 R15, RZ, RZ, -0x1 ;  /* 0xffffffffff0f7424 */ /* 0x000fce00078e00ff */
[----:B0123--:R-:W-:Y:S05]  /*11ba0*/  WARPSYNC.COLLECTIVE R15, `(.L_x_7356) ;  /* 0x000000000f0c7348 */ /* 0x00ffea0003c00000 */
[----:B------:R-:W-:Y:S02]  /*11bb0*/  ELECT P6, UR62, PT ;  /* 0x00000000003e782f */ /* 0x000fe400038c0000 */
[----:B------:R-:W-:Y:S01]  /*11bc0*/  MOV R14, UR62 ;  /* 0x0000003e000e7c02 */ /* 0x000fe20008000f00 */
[----:B0123--:R-:W-:Y:S10]  /*11bd0*/  ENDCOLLECTIVE ;  /* 0x000000000000791b */ /* 0x00fff40003800000 */
.L_x_7356:
[----:B------:R-:W-:Y:S05]  /*11be0*/  BSYNC B0 ;  /* 0x0000000000007941 */ /* 0x000fea0003800000 */
.L_x_7355:
[----:B------:R-:W-:Y:S05]  /*11bf0*/  BRA `(.L_x_7357) ;  /* 0xfffffff000047947 */ /* 0x000fea000383ffff */
.L_x_7321:
[----:B0-----:R0:W3:Y:S02]  /*11c00*/  SYNCS.PHASECHK.TRANS64.TRYWAIT P0, [R7+URZ], R4 ;  /* 0x00000004070075a7 */ /* 0x0010e4000800017f */
[----:B---3--:R-:W-:Y:S05]  /*11c10*/  @!P0 NANOSLEEP.SYNCS 0x989680 ;  /* 0x009896800000895d */ /* 0x008fea0003900000 */
[----:B------:R-:W3:Y:S02]  /*11c20*/  @!P0 SYNCS.PHASECHK.TRANS64 P0, [R7+URZ], R4 ;  /* 0x00000004070085a7 */ /* 0x000ee4000800007f */
[----:B---3--:R-:W-:Y:S05]  /*11c30*/  @!P0 BRA `(.L_x_7321) ;  /* 0xfffffffc00f08947 */ /* 0x008fea000383ffff */
[----:B------:R-:W-:Y:S05]  /*11c40*/  BRA `(.L_x_7358) ;  /* 0xfffffff000387947 */ /* 0x000fea000383ffff */
.L_x_7322:
[----:B---3--:R3:W4:Y:S02]  /*11c50*/  SYNCS.PHASECHK.TRANS64.TRYWAIT P0, [R5+URZ], R0 ;  /* 0x00000000050075a7 */ /* 0x008724000800017f */
[----:B----4-:R-:W-:Y:S05]  /*11c60*/  @!P0 NANOSLEEP.SYNCS 0x989680 ;  /* 0x009896800000895d */ /* 0x010fea0003900000 */
[----:B------:R-:W4:Y:S02]  /*11c70*/  @!P0 SYNCS.PHASECHK.TRANS64 P0, [R5+URZ], R0 ;  /* 0x00000000050085a7 */ /* 0x000f24000800007f */
[----:B----4-:R-:W-:Y:S05]  /*11c80*/  @!P0 BRA `(.L_x_7322) ;  /* 0xfffffffc00f08947 */ /* 0x010fea000383ffff */
[----:B------:R-:W-:Y:S05]  /*11c90*/  BRA `(.L_x_7359) ;  /* 0xfffffff0002c7947 */ /* 0x000fea000383ffff */
.L_x_7324:
[----:B--2---:R2:W3:Y:S02]  /*11ca0*/  SYNCS.PHASECHK.TRANS64.TRYWAIT P0, [R5+URZ], R4 ;  /* 0x00000004050075a7 */ /* 0x0044e4000800017f */
[----:B---3--:R-:W-:Y:S05]  /*11cb0*/  @!P0 NANOSLEEP.SYNCS 0x989680 ;  /* 0x009896800000895d */ /* 0x008fea0003900000 */
[----:B------:R-:W3:Y:S02]  /*11cc0*/  @!P0 SYNCS.PHASECHK.TRANS64 P0, [R5+URZ], R4 ;  /* 0x00000004050085a7 */ /* 0x000ee4000800007f */
[----:B---3--:R-:W-:Y:S05]  /*11cd0*/  @!P0 BRA `(.L_x_7324) ;  /* 0xfffffffc00f08947 */ /* 0x008fea000383ffff */
[----:B------:R-:W-:Y:S05]  /*11ce0*/  BRA `(.L_x_7360) ;  /* 0xfffffff000307947 */ /* 0x000fea000383ffff */
.L_x_7361:
        /* <DEDUP_REMOVED lines=9> */
.L_x_15182:


//--------------------- .text._ZN7cutlass13device_kernelIN5flash11enable_sm90INS1_16FlashAttnFwdSm90INS1_25CollectiveMainloopFwdSm90ILi2EN4cute5tupleIJNS5_1CILi1EEES8_S8_EEENS6_IJNS7_ILi64EEESA_SA_EEELi512ENS_6half_tEfNS_4arch4Sm90ELb1ELb0ELb1ELb0ELb0ELb0ELb1ELb0ELb0ELb1ELb1ELb0EEENS1_21CollectiveEpilogueFwdINS6_IJSA_NS7_ILi512EEESA_EEES9_SC_SE_Li256ELb0ELb1ELb1ELb0EEENS1_19SingleTileSchedulerILb0ELb1ELb1ELi64EEEEEEEEEvNT_6ParamsE --------------------------
	.section	.text._ZN7cutlass13device_kernelIN5flash11enable_sm90INS1_16FlashAttnFwdSm90INS1_25CollectiveMainloopFwdSm90ILi2EN4cute5tupleIJNS5_1CILi1EEES8_S8_EEENS6_IJNS7_ILi64EEESA_SA_EEELi512ENS_6half_tEfNS_4arch4Sm90ELb1ELb0ELb1ELb0ELb0ELb0ELb1ELb0ELb0ELb1ELb1ELb0EEENS1_21CollectiveEpilogueFwdINS6_IJSA_NS7_ILi512EEESA_EEES9_SC_SE_Li256ELb0ELb1ELb1ELb0EEENS1_19SingleTileSchedulerILb0ELb1ELb1ELi64EEEEEEEEEvNT_6ParamsE,"ax",@progbits
	.align	128
.text._ZN7cutlass13device_kernelIN5flash11enable_sm90INS1_16FlashAttnFwdSm90INS1_25CollectiveMainloopFwdSm90ILi2EN4cute5tupleIJNS5_1CILi1EEES8_S8_EEENS6_IJNS7_ILi64EEESA_SA_EEELi512ENS_6half_tEfNS_4arch4Sm90ELb1ELb0ELb1ELb0ELb0ELb0ELb1ELb0ELb0ELb1ELb1ELb0EEENS1_21CollectiveEpilogueFwdINS6_IJSA_NS7_ILi512EEESA_EEES9_SC_SE_Li256ELb0ELb1ELb1ELb0EEENS1_19SingleTileSchedulerILb0ELb1ELb1ELi64EEEEEEEEEvNT_6ParamsE:
        .type           _ZN7cutlass13device_kernelIN5flash11enable_sm90INS1_16FlashAttnFwdSm90INS1_25CollectiveMainloopFwdSm90ILi2EN4cute5tupleIJNS5_1CILi1EEES8_S8_EEENS6_IJNS7_ILi64EEESA_SA_EEELi512ENS_6half_tEfNS_4arch4Sm90ELb1ELb0ELb1ELb0ELb0ELb0ELb1ELb0ELb0ELb1ELb1ELb0EEENS1_21CollectiveEpilogueFwdINS6_IJSA_NS7_ILi512EEESA_EEES9_SC_SE_Li256ELb0ELb1ELb1ELb0EEENS1_19SingleTileSchedulerILb0ELb1ELb1ELi64EEEEEEEEEvNT_6ParamsE,@function
        .size           _ZN7cutlass13device_kernelIN5flash11enable_sm90INS1_16FlashAttnFwdSm90INS1_25CollectiveMainloopFwdSm90ILi2EN4cute5tupleIJNS5_1CILi1EEES8_S8_EEENS6_IJNS7_ILi64EEESA_SA_EEELi512ENS_6half_tEfNS_4arch4Sm90ELb1ELb0ELb1ELb0ELb0ELb0ELb1ELb0ELb0ELb1ELb1ELb0EEENS1_21CollectiveEpilogueFwdINS6_IJSA_NS7_ILi512EEESA_EEES9_SC_SE_Li256ELb0ELb1ELb1ELb0EEENS1_19SingleTileSchedulerILb0ELb1ELb1ELi64EEEEEEEEEvNT_6ParamsE,(.L_x_15183 - _ZN7cutlass13device_kernelIN5flash11enable_sm90INS1_16FlashAttnFwdSm90INS1_25CollectiveMainloopFwdSm90ILi2EN4cute5tupleIJNS5_1CILi1EEES8_S8_EEENS6_IJNS7_ILi64EEESA_SA_EEELi512ENS_6half_tEfNS_4arch4Sm90ELb1ELb0ELb1ELb0ELb0ELb0ELb1ELb0ELb0ELb1ELb1ELb0EEENS1_21CollectiveEpilogueFwdINS6_IJSA_NS7_ILi512EEESA_EEES9_SC_SE_Li256ELb0ELb1ELb1ELb0EEENS1_19SingleTileSchedulerILb0ELb1ELb1ELi64EEEEEEEEEvNT_6ParamsE)
        .other          _ZN7cutlass13device_kernelIN5flash11enable_sm90INS1_16FlashAttnFwdSm90INS1_25CollectiveMainloopFwdSm90ILi2EN4cute5tupleIJNS5_1CILi1EEES8_S8_EEENS6_IJNS7_ILi64EEESA_SA_EEELi512ENS_6half_tEfNS_4arch4Sm90ELb1ELb0ELb1ELb0ELb0ELb0ELb1ELb0ELb0ELb1ELb1ELb0EEENS1_21CollectiveEpilogueFwdINS6_IJSA_NS7_ILi512EEESA_EEES9_SC_SE_Li256ELb0ELb1ELb1ELb0EEENS1_19SingleTileSchedulerILb0ELb1ELb1ELi64EEEEEEEEEvNT_6ParamsE,@"STO_CUDA_ENTRY STV_DEFAULT"
_ZN7cutlass13device_kernelIN5flash11enable_sm90INS1_16FlashAttnFwdSm90INS1_25CollectiveMainloopFwdSm90ILi2EN4cute5tupleIJNS5_1CILi1EEES8_S8_EEENS6_IJNS7_ILi64EEESA_SA_EEELi512ENS_6half_tEfNS_4arch4Sm90ELb1ELb0ELb1ELb0ELb0ELb0ELb1ELb0ELb0ELb1ELb1ELb0EEENS1_21CollectiveEpilogueFwdINS6_IJSA_NS7_ILi512EEESA_EEES9_SC_SE_Li256ELb0ELb1ELb1ELb0EEENS1_19SingleTileSchedulerILb0ELb1ELb1ELi64EEEEEEEEEvNT_6ParamsE:
        /* <DEDUP_REMOVED lines=18> */
.L_x_7363:
[----:B------:R-:W-:Y:S05]  /*0120*/  BSYNC B0 ;  /* 0x0000000000007941 */ /* 0x000fea0003800000 */
.L_x_7362:
        /* <DEDUP_REMOVED lines=39> */
.L_x_7364:
        /* <DEDUP_REMOVED lines=22> */
.L_x_7365:
        /* <DEDUP_REMOVED lines=18> */
.L_x_7366:
        /* <DEDUP_REMOVED lines=22> */
.L_x_7367:
        /* <DEDUP_REMOVED lines=22> */
.L_x_7368:
        /* <DEDUP_REMOVED lines=9> */
.L_x_7371:
        /* <DEDUP_REMOVED lines=25> */
[----:B0-----:R-:W0:Y:S01]  /*0b00*/  LDC.64 R2, c[0x0][0x418] ;  /* 0x00010600ff027b82 */ /* 0x001e220000000a00 */
[----:B------:R-:W-:Y:S01]  /*0b10*/  UISETP.NE.AND UP0, UPT, UR10, 0x1, UPT ;  /* 0x000000010a00788c */ /* 0x000fe2000bf05270 */
[----:B------:R-:W-:-:S06]  /*0b20*/  VIADD R23, R11, 0xffffff80 ;  /* 0xffffff800b177836 */ /* 0x000fcc0000000000 */
[----:B------:R-:W1:Y:S08]  /*0b30*/  LDC R192, c[0x0][0x424] ;  /* 0x00010900ffc07b82 */ /* 0x000e700000000800 */
[----:B------:R-:W2:Y:S08]  /*0b40*/  LDC R7, c[0x0][0x2f0] ;  /* 0x0000bc00ff077b82 */ /* 0x000eb00000000800 */
[----:B------:R-:W3:Y:S01]  /*0b50*/  S2UR UR60, SR_CTAID.X ;  /* 0x00000000003c79c3 */ /* 0x000ee20000002500 */
[----:B0-----:R-:W-:-:S04]  /*0b60*/  ISETP.NE.U32.AND P0, PT, R2, RZ, PT ;  /* 0x000000ff0200720c */ /* 0x001fc80003f05070 */
[----:B------:R-:W-:-:S04]  /*0b70*/  ISETP.NE.AND.EX P0, PT, R3, RZ, PT, P0 ;  /* 0x000000ff0300720c */ /* 0x000fc80003f05300 */
[----:B-1----:R-:W-:Y:S02]  /*0b80*/  SEL R192, R192, 0x1, P0 ;  /* 0x00000001c0c07807 */ /* 0x002fe40000000000 */
[----:B------:R-:W-:-:S03]  /*0b90*/  PLOP3.LUT P0, PT, PT, PT, UP0, 0x80, 0x0 ;  /* 0x000000000000781c */ /* 0x000fc60003f0f008 */
[----:B--2---:R-:W-:-:S05]  /*0ba0*/  IMAD R0, R192, R7, 0x3f ;  /* 0x0000003fc0007424 */ /* 0x004fca00078e0207 */
[----:B------:R-:W-:Y:S01]  /*0bb0*/  SHF.R.S32.HI R3, RZ, 0x1f, R0 ;  /* 0x0000001fff037819 */ /* 0x000fe20000011400 */
[----:B---3--:R-:W-:-:S03]  /*0bc0*/  USHF.L.U32 UR60, UR60, 0x6, URZ ;  /* 0x000000063c3c7899 */ /* 0x008fc6000800063f */
[----:B------:R-:W-:-:S04]  /*0bd0*/  LEA.HI R3, R3, R0, RZ, 0x6 ;  /* 0x0000000003037211 */ /* 0x000fc800078f30ff */
[----:B------:R-:W-:Y:S01]  /*0be0*/  SHF.R.S32.HI R3, RZ, 0x6, R3 ;  /* 0x00000006ff037819 */ /* 0x000fe20000011403 */
[----:B------:R-:W-:Y:S06]  /*0bf0*/  @!P0 BRA `(.L_x_7373) ;  /* 0x0000001c00f48947 */ /* 0x000fec0003800000 */
[----:B------:R-:W0:Y:S01]  /*0c00*/  LDC R5, c[0x0][0x288] ;  /* 0x0000a200ff057b82 */ /* 0x000e220000000800 */
[----:B------:R-:W-:Y:S01]  /*0c10*/  ULDC UR5, c[0x0][0x448] ;  /* 0x0001120000057ab9 */ /* 0x000fe20000000800 */
[----:B------:R-:W-:Y:S01]  /*0c20*/  UIADD3 UR60, UR60, 0x3f, URZ ;  /* 0x0000003f3c3c7890 */ /* 0x000fe2000fffe03f */
[----:B------:R-:W-:Y:S01]  /*0c30*/  R2UR UR8, R3 ;  /* 0x00000000030872ca */ /* 0x000fe200000e0000 */
[----:B------:R-:W-:Y:S01]  /*0c40*/  UISETP.NE.AND UP0, UPT, UR5, 0x1, UPT ;  /* 0x000000010500788c */ /* 0x000fe2000bf05270 */
[----:B------:R-:W-:Y:S01]  /*0c50*/  PLOP3.LUT P0, PT, PT, PT, PT, 0x80, 0x0 ;  /* 0x000000000000781c */ /* 0x000fe20003f0f070 */
[----:B------:R-:W-:Y:S01]  /*0c60*/  USHF.R.U32.HI UR9, URZ, 0x10, UR4 ;  /* 0x000000103f097899 */ /* 0x000fe20008011604 */
[----:B------:R-:W-:Y:S01]  /*0c70*/  CS2R R2, SRZ ;  /* 0x0000000000027805 */ /* 0x000fe2000001ff00 */
[----:B------:R-:W-:Y:S01]  /*0c80*/  ULOP3.LUT UR6, UR4, 0xffff, URZ, 0xc0, !UPT ;  /* 0x0000ffff04067892 */ /* 0x000fe2000f8ec03f */
[----:B------:R-:W-:Y:S01]  /*0c90*/  IMAD.MOV.U32 R4, RZ, RZ, RZ ;  /* 0x000000ffff047224 */ /* 0x000fe200078e00ff */
[----:B------:R-:W-:-:S02]  /*0ca0*/  CS2R R150, SRZ ;  /* 0x0000000000967805 */ /* 0x000fc4000001ff00 */
[----:B------:R-:W-:Y:S02]  /*0cb0*/  CS2R R148, SRZ ;  /* 0x0000000000947805 */ /* 0x000fe4000001ff00 */
[----:B------:R-:W-:Y:S02]  /*0cc0*/  CS2R R146, SRZ ;  /* 0x0000000000927805 */ /* 0x000fe4000001ff00 */
[----:B------:R-:W-:Y:S02]  /*0cd0*/  CS2R R144, SRZ ;  /* 0x0000000000907805 */ /* 0x000fe4000001ff00 */
        /* <DEDUP_REMOVED lines=10> */
[----:B0-----:R-:W-:Y:S02]  /*0d80*/  IADD3 R5, -R5, 0x40, RZ ;  /* 0x0000004005057810 */ /* 0x001fe40007ffe1ff */
[----:B------:R-:W-:-:S02]  /*0d90*/  CS2R R130, SRZ ;  /* 0x0000000000827805 */ /* 0x000fc4000001ff00 */
[----:B------:R-:W-:Y:S02]  /*0da0*/  CS2R R128, SRZ ;  /* 0x0000000000807805 */ /* 0x000fe4000001ff00 */
[----:B------:R-:W-:Y:S02]  /*0db0*/  CS2R R126, SRZ ;  /* 0x00000000007e7805 */ /* 0x000fe4000001ff00 */
[----:B------:R-:W-:Y:S01]  /*0dc0*/  CS2R R124, SRZ ;  /* 0x00000000007c7805 */ /* 0x000fe2000001ff00 */
[----:B------:R-:W-:Y:S01]  /*0dd0*/  IMAD R5, R192, R7, R5 ;  /* 0x00000007c0057224 */ /* 0x000fe200078e0205 */
[----:B------:R-:W-:Y:S02]  /*0de0*/  CS2R R122, SRZ ;  /* 0x00000000007a7805 */ /* 0x000fe4000001ff00 */
        /* <DEDUP_REMOVED lines=16> */
[----:B------:R-:W-:Y:S01]  /*0ef0*/  UIADD3 UR60, UR7, UR60, URZ ;  /* 0x0000003c073c7290 */ /* 0x000fe2000fffe03f */
[----:B------:R-:W-:Y:S02]  /*0f00*/  CS2R R90, SRZ ;  /* 0x00000000005a7805 */ /* 0x000fe4000001ff00 */
[----:B------:R-:W-:Y:S02]  /*0f10*/  CS2R R88, SRZ ;  /* 0x0000000000587805 */ /* 0x000fe4000001ff00 */
[----:B------:R-:W-:Y:S01]  /*0f20*/  CS2R R86, SRZ ;  /* 0x0000000000567805 */ /* 0x000fe2000001ff00 */
[----:B------:R-:W-:Y:S01]  /*0f30*/  USHF.R.S32.HI UR4, URZ, 0x1f, UR60 ;  /* 0x0000001f3f047899 */ /* 0x000fe2000801143c */
[----:B------:R-:W-:-:S02]  /*0f40*/  CS2R R84, SRZ ;  /* 0x0000000000547805 */ /* 0x000fc4000001ff00 */
[----:B------:R-:W-:Y:S02]  /*0f50*/  CS2R R82, SRZ ;  /* 0x0000000000527805 */ /* 0x000fe4000001ff00 */
[----:B------:R-:W-:Y:S01]  /*0f60*/  CS2R R80, SRZ ;  /* 0x0000000000507805 */ /* 0x000fe2000001ff00 */
[----:B------:R-:W-:Y:S01]  /*0f70*/  ULEA.HI UR4, UR4, UR60, URZ, 0x6 ;  /* 0x0000003c04047291 */ /* 0x000fe2000f8f303f */
[----:B------:R-:W-:Y:S02]  /*0f80*/  CS2R R78, SRZ ;  /* 0x00000000004e7805 */ /* 0x000fe4000001ff00 */
[----:B------:R-:W-:Y:S02]  /*0f90*/  CS2R R76, SRZ ;  /* 0x00000000004c7805 */ /* 0x000fe4000001ff00 */
[----:B------:R-:W-:Y:S01]  /*0fa0*/  CS2R R74, SRZ ;  /* 0x00000000004a7805 */ /* 0x000fe2000001ff00 */
[----:B------:R-:W-:Y:S01]  /*0fb0*/  USHF.R.S32.HI UR4, URZ, 0x6, UR4 ;  /* 0x000000063f047899 */ /* 0x000fe20008011404 */
[----:B------:R-:W-:-:S02]  /*0fc0*/  CS2R R72, SRZ ;  /* 0x0000000000487805 */ /* 0x000fc4000001ff00 */
[----:B------:R-:W-:Y:S02]  /*0fd0*/  CS2R R70, SRZ ;  /* 0x0000000000467805 */ /* 0x000fe4000001ff00 */
[----:B------:R-:W-:Y:S01]  /*0fe0*/  CS2R R68, SRZ ;  /* 0x0000000000447805 */ /* 0x000fe2000001ff00 */
[----:B------:R-:W-:Y:S01]  /*0ff0*/  UISETP.LT.AND UP0, UPT, UR8, UR4, UPT ;  /* 0x000000040800728c */ /* 0x000fe2000bf01270 */
[----:B------:R-:W-:Y:S02]  /*1000*/  CS2R R66, SRZ ;  /* 0x0000000000427805 */ /* 0x000fe4000001ff00 */
[----:B------:R-:W-:Y:S02]  /*1010*/  CS2R R64, SRZ ;  /* 0x0000000000407805 */ /* 0x000fe4000001ff00 */
[----:B------:R-:W-:Y:S01]  /*1020*/  CS2R R62, SRZ ;  /* 0x00000000003e7805 */ /* 0x000fe2000001ff00 */
[----:B------:R-:W-:Y:S01]  /*1030*/  USEL UR5, UR8, UR4, UP0 ;  /* 0x0000000408057287 */ /* 0x000fe20008000000 */
[----:B------:R-:W-:Y:S01]  /*1040*/  CS2R R60, SRZ ;  /* 0x00000000003c7805 */ /* 0x000fe2000001ff00 */
[----:B------:R-:W-:Y:S01]  /*1050*/  UISETP.NE.AND UP0, UPT, UR9, URZ, UPT ;  /* 0x0000003f0900728c */ /* 0x000fe2000bf05270 */
[----:B------:R-:W-:Y:S01]  /*1060*/  CS2R R58, SRZ ;  /* 0x00000000003a7805 */ /* 0x000fe2000001ff00 */
[----:B------:R-:W-:Y:S01]  /*1070*/  UISETP.GE.AND UP1, UPT, UR5, 0x1, UPT ;  /* 0x000000010500788c */ /* 0x000fe2000bf26270 */
[----:B------:R-:W-:-:S02]  /*1080*/  CS2R R56, SRZ ;  /* 0x0000000000387805 */ /* 0x000fc4000001ff00 */
[----:B------:R-:W-:Y:S02]  /*1090*/  CS2R R54, SRZ ;  /* 0x0000000000367805 */ /* 0x000fe4000001ff00 */
[----:B------:R-:W-:Y:S02]  /*10a0*/  CS2R R52, SRZ ;  /* 0x0000000000347805 */ /* 0x000fe4000001ff00 */
[----:B------:R-:W-:Y:S02]  /*10b0*/  CS2R R50, SRZ ;  /* 0x0000000000327805 */ /* 0x000fe4000001ff00 */
[----:B------:R-:W-:Y:S02]  /*10c0*/  CS2R R48, SRZ ;  /* 0x0000000000307805 */ /* 0x000fe4000001ff00 */
[----:B------:R-:W-:Y:S02]  /*10d0*/  PLOP3.LUT P1, PT, PT, PT, UP1, 0x80, 0x0 ;  /* 0x000000000000781c */ /* 0x000fe40003f2f018 */
[----:B------:R-:W-:-:S02]  /*10e0*/  CS2R R46, SRZ ;  /* 0x00000000002e7805 */ /* 0x000fc4000001ff00 */
[----:B------:R-:W-:Y:S01]  /*10f0*/  CS2R R44, SRZ ;  /* 0x00000000002c7805 */ /* 0x000fe2000001ff00 */
[----:B------:R-:W-:Y:S01]  /*1100*/  @!UP0 ULDC UR9, c[0x0][0xae8] ;  /* 0x0002ba0000098ab9 */ /* 0x000fe20000000800 */
[----:B------:R-:W-:Y:S02]  /*1110*/  CS2R R42, SRZ ;  /* 0x00000000002a7805 */ /* 0x000fe4000001ff00 */
[----:B------:R-:W-:Y:S02]  /*1120*/  CS2R R40, SRZ ;  /* 0x0000000000287805 */ /* 0x000fe4000001ff00 */
[----:B------:R-:W-:Y:S01]  /*1130*/  CS2R R38, SRZ ;  /* 0x0000000000267805 */ /* 0x000fe2000001ff00 */
[----:B------:R-:W-:Y:S02]  /*1140*/  IMAD.MOV.U32 R37, RZ, RZ, RZ ;  /* 0x000000ffff257224 */ /* 0x000fe400078e00ff */
[----:B------:R-:W-:Y:S05]  /*1150*/  @!P1 BRA `(.L_x_7374) ;  /* 0x0000000000749947 */ /* 0x000fea0003800000 */
[----:B------:R-:W-:Y:S01]  /*1160*/  IMAD.U32 R5, RZ, RZ, UR9 ;  /* 0x00000009ff057e24 */ /* 0x000fe2000f8e00ff */
[----:B------:R-:W-:-:S04]  /*1170*/  UIADD3 UR4, UR9, -0x1, UR5 ;  /* 0xffffffff09047890 */ /* 0x000fc8000fffe005 */
[-C--:B------:R-:W-:Y:S02]  /*1180*/  IABS R3, R5.reuse ;  /* 0x0000000500037213 */ /* 0x080fe40000000000 */
[----:B------:R-:W-:Y:S01]  /*1190*/  IABS R9, R5 ;  /* 0x0000000500097213 */ /* 0x000fe20000000000 */
[----:B------:R-:W-:Y:S01]  /*11a0*/  IMAD.U32 R8, RZ, RZ, UR4 ;  /* 0x00000004ff087e24 */ /* 0x000fe2000f8e00ff */
[----:B------:R-:W0:Y:S01]  /*11b0*/  I2F.RP R0, R3 ;  /* 0x0000000300007306 */ /* 0x000e220000209400 */
[----:B------:R-:W-:Y:S02]  /*11c0*/  ULOP3.LUT UR4, UR4, UR9, URZ, 0x3c, !UPT ;  /* 0x0000000904047292 */ /* 0x000fe4000f8e3c3f */
[----:B------:R-:W-:-:S04]  /*11d0*/  IMAD.MOV R9, RZ, RZ, -R9 ;  /* 0x000000ffff097224 */ /* 0x000fc800078e0a09 */
[----:B------:R-:W-:Y:S01]  /*11e0*/  ISETP.LE.AND P3, PT, RZ, UR4, PT ;  /* 0x00000004ff007c0c */ /* 0x000fe2000bf63270 */
[----:B0-----:R-:W0:Y:S02]  /*11f0*/  MUFU.RCP R0, R0 ;  /* 0x0000000000007308 */ /* 0x001e240000001000 */
        /* <DEDUP_REMOVED lines=16> */
[----:B------:R-:W-:-:S04]  /*1300*/  IMAD.MOV.U32 R3, RZ, RZ, R7 ;  /* 0x000000ffff037224 */ /* 0x000fc800078e0007 */
[----:B------:R-:W-:Y:S01]  /*1310*/  @!P3 IMAD.MOV R3, RZ, RZ, -R3 ;  /* 0x000000ffff03b224 */ /* 0x000fe200078e0a03 */
[----:B------:R-:W-:-:S07]  /*1320*/  @!P2 LOP3.LUT R3, RZ, UR9, RZ, 0x33, !PT ;  /* 0x00000009ff03ac12 */ /* 0x000fce000f8e33ff */
.L_x_7374:
        /* <DEDUP_REMOVED lines=12> */
[----:B------:R-:W0:Y:S08]  /*13f0*/  S2UR UR7, SR_CgaCtaId ;  /* 0x00000000000779c3 */ /* 0x000e300000008800 */
[----:B------:R-:W-:Y:S01]  /*1400*/  BAR.SYNC.DEFER_BLOCKING 0xe, 0x100 ;  /* 0x0384000000007b1d */ /* 0x000fe20000010000 */
[----:B------:R-:W-:Y:S01]  /*1410*/  LOP3.LUT R5, R11, 0x7f, RZ, 0xc0, !PT ;  /* 0x0000007f0b057812 */ /* 0x000fe200078ec0ff */
[----:B------:R-:W-:Y:S01]  /*1420*/  VIADD R3, R3, 0xfffffffe ;  /* 0xfffffffe03037836 */ /* 0x000fe20000000000 */
[----:B------:R-:W-:-:S02]  /*1430*/  LEA.HI R2, R2, R23, RZ, 0x7 ;  /* 0x0000001702027211 */ /* 0x000fc400078f38ff */
[----:B------:R-:W-:Y:S01]  /*1440*/  ISETP.NE.AND P1, PT, R5, RZ, PT ;  /* 0x000000ff0500720c */ /* 0x000fe20003f25270 */
[----:B------:R-:W-:Y:S01]  /*1450*/  UMOV UR9, 0x40000040 ;  /* 0x4000004000097882 */ /* 0x000fe20000000000 */
[----:B------:R-:W-:Y:S01]  /*1460*/  SHF.R.S32.HI R4, RZ, 0x7, R2 ;  /* 0x00000007ff047819 */ /* 0x000fe20000011402 */
[----:B------:R-:W-:Y:S01]  /*1470*/  UMOV UR11, 0x40000040 ;  /* 0x40000040000b7882 */ /* 0x000fe20000000000 */
[----:B------:R-:W-:Y:S01]  /*1480*/  UMOV UR13, 0x40000040 ;  /* 0x40000040000d7882 */ /* 0x000fe20000000000 */
[----:B------:R-:W-:Y:S01]  /*1490*/  UMOV UR15, 0x40000040 ;  /* 0x40000040000f7882 */ /* 0x000fe20000000000 */
[----:B------:R-:W-:Y:S01]  /*14a0*/  UMOV UR17, 0x40000040 ;  /* 0x4000004000117882 */ /* 0x000fe20000000000 */
[----:B------:R-:W-:Y:S01]  /*14b0*/  UMOV UR19, 0x40000040 ;  /* 0x4000004000137882 */ /* 0x000fe20000000000 */
[----:B------:R-:W1:Y:S01]  /*14c0*/  SHFL.IDX PT, R4, R4, RZ, 0x1f ;  /* 0x00001fff04047589 */ /* 0x000e6200000e0000 */
[----:B------:R-:W-:Y:S01]  /*14d0*/  UMOV UR21, 0x40000040 ;  /* 0x4000004000157882 */ /* 0x000fe20000000000 */
[----:B------:R-:W-:Y:S01]  /*14e0*/  UMOV UR23, 0x40000040 ;  /* 0x4000004000177882 */ /* 0x000fe20000000000 */
[----:B------:R-:W-:-:S02]  /*14f0*/  LOP3.LUT R2, R2, 0xffffff80, RZ, 0xc0, !PT ;  /* 0xffffff8002027812 */ /* 0x000fc400078ec0ff */
[----:B------:R-:W-:-:S03]  /*1500*/  ISETP.GE.AND P0, PT, R3, R0, PT ;  /* 0x000000000300720c */ /* 0x000fc60003f06270 */
[----:B------:R-:W-:Y:S01]  /*1510*/  IMAD.IADD R2, R23, 0x1, -R2 ;  /* 0x0000000117027824 */ /* 0x000fe200078e0a02 */
[----:B------:R-:W-:-:S04]  /*1520*/  WARPGROUP.ARRIVE ;  /* 0x00000000000079c5 */ /* 0x000fc80000000000 */
[----:B------:R-:W-:Y:S02]  /*1530*/  SHF.R.S32.HI R5, RZ, 0x1f, R2 ;  /* 0x0000001fff057819 */ /* 0x000fe40000011402 */
[----:B-1----:R-:W-:Y:S02]  /*1540*/  R2UR UR4, R4 ;  /* 0x00000000040472ca */ /* 0x002fe400000e0000 */
[CC--:B------:R-:W-:Y:S02]  /*1550*/  LEA.HI R4, R5.reuse, R2.reuse, RZ, 0x2 ;  /* 0x0000000205047211 */ /* 0x0c0fe400078f10ff */
[----:B------:R-:W-:Y:S02]  /*1560*/  LEA.HI R2, R5, R2, RZ, 0x5 ;  /* 0x0000000205027211 */ /* 0x000fe400078f28ff */
[----:B------:R-:W-:Y:S02]  /*1570*/  SHF.R.S32.HI R7, RZ, 0x1f, R4 ;  /* 0x0000001fff077819 */ /* 0x000fe40000011404 */
[----:B------:R-:W-:-:S05]  /*1580*/  SHF.R.S32.HI R2, RZ, 0x5, R2 ;  /* 0x00000005ff027819 */ /* 0x000fca0000011402 */
[----:B------:R-:W-:-:S04]  /*1590*/  ULEA.HI UR5, UR4, UR4, URZ, 0x1 ;  /* 0x0000000404057291 */ /* 0x000fc8000f8f083f */
[----:B------:R-:W-:-:S03]  /*15a0*/  ULOP3.LUT UR6, UR5, 0x1fffe, URZ, 0xc0, !UPT ;  /* 0x0001fffe05067892 */ /* 0x000fc6000f8ec03f */
[----:B------:R-:W-:Y:S01]  /*15b0*/  UMOV UR5, 0x400 ;  /* 0x0000040000057882 */ /* 0x000fe20000000000 */
[----:B------:R-:W-:Y:S02]  /*15c0*/  UIADD3 UR6, UR4, -UR6, URZ ;  /* 0x8000000604067290 */ /* 0x000fe4000fffe03f */
[----:B0-----:R-:W-:-:S04]  /*15d0*/  ULEA UR5, UR7, UR5, 0x18 ;  /* 0x0000000507057291 */ /* 0x001fc8000f8ec03f */
        /* <DEDUP_REMOVED lines=43> */
.L_x_7377:
        /* <DEDUP_REMOVED lines=170> */
.L_x_7376:
[----:B------:R-:W-:Y:S01]  /*2330*/  BAR.SYNC.DEFER_BLOCKING 0xe, 0x100 ;  /* 0x0384000000007b1d */ /* 0x000fe20000010000 */
[----:B------:R-:W-:Y:S01]  /*2340*/  VIADD R2, R2, UR4 ;  /* 0x0000000402027c36 */ /* 0x000fe20008000000 */
[----:B------:R-:W-:Y:S02]  /*2350*/  PLOP3.LUT P0, PT, PT, PT, PT, 0x8, 0x0 ;  /* 0x000000000000781c */ /* 0x000fe40003f0e170 */
[----:B-1----:R-:W-:Y:S02]  /*2360*/  MOV R4, RZ ;  /* 0x000000ff00047202 */ /* 0x002fe40000000f00 */
[----:B------:R-:W-:-:S05]  /*2370*/  LEA R2, R2, UR5, 0x2 ;  /* 0x0000000502027c11 */ /* 0x000fca000f8e10ff */
[----:B------:R-:W1:Y:S04]  /*2380*/  LDS R3, [R2+0x38400] ;  /* 0x0384000002037984 */ /* 0x000e680000000800 */
[----:B------:R2:W3:Y:S02]  /*2390*/  LDS R0, [R2+0x38420] ;  /* 0x0384200002007984 */ /* 0x0004e40000000800 */
[----:B--2---:R-:W-:Y:S02]  /*23a0*/  IMAD.MOV.U32 R2, RZ, RZ, RZ ;  /* 0x000000ffff027224 */ /* 0x004fe400078e00ff */
        /* <DEDUP_REMOVED lines=130> */
.L_x_7373:
[----:B------:R-:W0:Y:S01]  /*2bd0*/  LDC R0, c[0x0][0x448] ;  /* 0x00011200ff007b82 */ /* 0x000e220000000800 */
[----:B------:R-:W-:Y:S02]  /*2be0*/  UIADD3 UR5, UR60, 0x3f, URZ ;  /* 0x0000003f3c057890 */ /* 0x000fe4000fffe03f */
[----:B------:R-:W-:Y:S02]  /*2bf0*/  USHF.R.U32.HI UR10, URZ, 0x10, UR4 ;  /* 0x000000103f0a7899 */ /* 0x000fe40008011604 */
[----:B------:R-:W-:Y:S02]  /*2c00*/  ULOP3.LUT UR8, UR4, 0xffff, URZ, 0xc0, !UPT ;  /* 0x0000ffff04087892 */ /* 0x000fe4000f8ec03f */
[----:B------:R-:W-:Y:S01]  /*2c10*/  UISETP.NE.AND UP0, UPT, UR10, URZ, UPT ;  /* 0x0000003f0a00728c */ /* 0x000fe2000bf05270 */
[----:B------:R-:W1:Y:S01]  /*2c20*/  LDC R2, c[0x0][0x288] ;  /* 0x0000a200ff027b82 */ /* 0x000e620000000800 */
[----:B------:R-:W-:-:S09]  /*2c30*/  UMOV UR4, URZ ;  /* 0x0000003f00047c82 */ /* 0x000fd20008000000 */
[----:B------:R-:W-:Y:S01]  /*2c40*/  @!UP0 ULDC UR10, c[0x0][0xae8] ;  /* 0x0002ba00000a8ab9 */ /* 0x000fe20000000800 */
[----:B0-----:R-:W-:Y:S02]  /*2c50*/  ISETP.NE.AND P0, PT, R0, 0x1, PT ;  /* 0x000000010000780c */ /* 0x001fe40003f05270 */
[----:B-1----:R-:W-:-:S11]  /*2c60*/  IADD3 R4, -R2, 0x40, RZ ;  /* 0x0000004002047810 */ /* 0x002fd60007ffe1ff */
[----:B------:R-:W0:Y:S01]  /*2c70*/  @P0 LDC R0, c[0x0][0x44c] ;  /* 0x00011300ff000b82 */ /* 0x000e220000000800 */
[----:B------:R-:W-:-:S07]  /*2c80*/  IMAD R7, R192, R7, R4 ;  /* 0x00000007c0077224 */ /* 0x000fce00078e0204 */
[----:B------:R-:W1:Y:S01]  /*2c90*/  @P0 LDC R5, c[0x0][0x450] ;  /* 0x00011400ff050b82 */ /* 0x000e620000000800 */
[----:B0-----:R-:W-:-:S04]  /*2ca0*/  @P0 IMAD.HI.U32 R2, R0, UR5, RZ ;  /* 0x0000000500020c27 */ /* 0x001fc8000f8e00ff */
[----:B------:R-:W-:Y:S01]  /*2cb0*/  IMAD.U32 R0, RZ, RZ, UR5 ;  /* 0x00000005ff007e24 */ /* 0x000fe2000f8e00ff */
[----:B-1----:R-:W-:-:S05]  /*2cc0*/  @P0 SHF.R.U32.HI R0, RZ, R5, R2 ;  /* 0x00000005ff000219 */ /* 0x002fca0000011602 */
[----:B------:R-:W-:-:S05]  /*2cd0*/  IMAD.IADD R0, R7, 0x1, R0 ;  /* 0x0000000107007824 */ /* 0x000fca00078e0200 */
[----:B------:R-:W-:-:S04]  /*2ce0*/  SHF.R.S32.HI R5, RZ, 0x1f, R0 ;  /* 0x0000001fff057819 */ /* 0x000fc80000011400 */
[----:B------:R-:W-:-:S04]  /*2cf0*/  LEA.HI R5, R5, R0, RZ, 0x6 ;  /* 0x0000000005057211 */ /* 0x000fc800078f30ff */
[----:B------:R-:W-:-:S04]  /*2d00*/  SHF.R.S32.HI R0, RZ, 0x6, R5 ;  /* 0x00000006ff007819 */ /* 0x000fc80000011405 */
[----:B------:R-:W-:-:S04]  /*2d10*/  VIMNMX R22, R3, R0, PT ;  /* 0x0000000003167248 */ /* 0x000fc80003fe0100 */
[----:B------:R-:W-:-:S13]  /*2d20*/  ISETP.GE.AND P0, PT, R22, 0x1, PT ;  /* 0x000000011600780c */ /* 0x000fda0003f06270 */
[----:B------:R-:W-:Y:S05]  /*2d30*/  @!P0 BRA `(.L_x_7378) ;  /* 0x0000000000808947 */ /* 0x000fea0003800000 */
[----:B------:R-:W-:Y:S01]  /*2d40*/  IMAD.U32 R5, RZ, RZ, UR10 ;  /* 0x0000000aff057e24 */ /* 0x000fe2000f8e00ff */
[----:B------:R-:W-:-:S04]  /*2d50*/  UMOV UR4, URZ ;  /* 0x0000003f00047c82 */ /* 0x000fc80008000000 */
[----:B------:R-:W-:-:S04]  /*2d60*/  IABS R0, R5 ;  /* 0x0000000500007213 */ /* 0x000fc80000000000 */
[----:B------:R-:W-:Y:S02]  /*2d70*/  R2UR UR9, R0 ;  /* 0x00000000000972ca */ /* 0x000fe400000e0000 */
[----:B------:R-:W-:Y:S02]  /*2d80*/  IADD3 R0, R5, -0x1, R22 ;  /* 0xffffffff05007810 */ /* 0x000fe40007ffe016 */
[----:B------:R-:W-:Y:S02]  /*2d90*/  IABS R5, R5 ;  /* 0x0000000500057213 */ /* 0x000fe40000000000 */
[----:B------:R-:W-:-:S04]  /*2da0*/  IABS R4, R0 ;  /* 0x0000000000047213 */ /* 0x000fc80000000000 */
[----:B------:R-:W-:-:S03]  /*2db0*/  R2UR UR7, R4 ;  /* 0x00000000040772ca */ /* 0x000fc600000e0000 */
        /* <DEDUP_REMOVED lines=11> */
[----:B------:R-:W-:Y:S01]  /*2e70*/  UIMAD UR4, UR5, UR6, UR7 ;  /* 0x00000006050472a4 */ /* 0x000fe2000f8e0207 */
[----:B------:R-:W-:-:S03]  /*2e80*/  R2UR UR6, R0 ;  /* 0x00000000000672ca */ /* 0x000fc600000e0000 */
[----:B------:R-:W-:-:S11]  /*2e90*/  UISETP.GT.U32.AND UP1, UPT, UR9, UR4, UPT ;  /* 0x000000040900728c */ /* 0x000fd6000bf24070 */
[----:B------:R-:W-:Y:S02]  /*2ea0*/  @!UP1 UIADD3 UR4, UR4, -UR9, URZ ;  /* 0x8000000904049290 */ /* 0x000fe4000fffe03f */
[----:B------:R-:W-:Y:S02]  /*2eb0*/  @!UP1 UIADD3 UR5, UR5, 0x1, URZ ;  /* 0x0000000105059890 */ /* 0x000fe4000fffe03f */
[----:B------:R-:W-:Y:S02]  /*2ec0*/  UISETP.GE.U32.AND UP0, UPT, UR4, UR9, UPT ;  /* 0x000000090400728c */ /* 0x000fe4000bf06070 */
[----:B------:R-:W-:-:S04]  /*2ed0*/  ULOP3.LUT UR4, UR6, UR10, URZ, 0x3c, !UPT ;  /* 0x0000000a06047292 */ /* 0x000fc8000f8e3c3f */
[----:B------:R-:W-:-:S05]  /*2ee0*/  UISETP.GE.AND UP1, UPT, UR4, URZ, UPT ;  /* 0x0000003f0400728c */ /* 0x000fca000bf26270 */
[----:B------:R-:W-:Y:S02]  /*2ef0*/  @UP0 UIADD3 UR5, UR5, 0x1, URZ ;  /* 0x0000000105050890 */ /* 0x000fe4000fffe03f */
[----:B------:R-:W-:-:S05]  /*2f00*/  UISETP.NE.AND UP0, UPT, UR10, URZ, UPT ;  /* 0x0000003f0a00728c */ /* 0x000fca000bf05270 */
[----:B------:R-:W-:Y:S02]  /*2f10*/  UMOV UR4, UR5 ;  /* 0x0000000500047c82 */ /* 0x000fe40008000000 */
[----:B------:R-:W-:-:S04]  /*2f20*/  @!UP1 UIADD3 UR4, -UR4, URZ, URZ ;  /* 0x0000003f04049290 */ /* 0x000fc8000fffe13f */
[----:B------:R-:W-:-:S12]  /*2f30*/  @!UP0 ULOP3.LUT UR4, URZ, UR10, URZ, 0x33, !UPT ;  /* 0x0000000a3f048292 */ /* 0x000fd8000f8e333f */
.L_x_7378:
[----:B------:R-:W-:Y:S02]  /*2f40*/  UIMAD UR5, UR8, UR4, URZ ;  /* 0x00000004080572a4 */ /* 0x000fe4000f8e023f */
[----:B------:R-:W-:Y:S01]  /*2f50*/  IMAD.U32 R3, RZ, RZ, UR4 ;  /* 0x00000004ff037e24 */ /* 0x000fe2000f8e00ff */
[----:B------:R-:W-:Y:S01]  /*2f60*/  PLOP3.LUT P0, PT, PT, PT, PT, 0x80, 0x0 ;  /* 0x000000000000781c */ /* 0x000fe20003f0f070 */
[----:B------:R-:W-:Y:S01]  /*2f70*/  IMAD.MOV.U32 R4, RZ, RZ, RZ ;  /* 0x000000ffff047224 */ /* 0x000fe200078e00ff */
[----:B------:R-:W-:Y:S01]  /*2f80*/  CS2R R150, SRZ ;  /* 0x0000000000967805 */ /* 0x000fe2000001ff00 */
[----:B------:R-:W-:Y:S01]  /*2f90*/  IMAD.MOV.U32 R2, RZ, RZ, RZ ;  /* 0x000000ffff027224 */ /* 0x000fe200078e00ff */
        /* <DEDUP_REMOVED lines=75> */
[----:B------:R-:W-:Y:S01]  /*3450*/  LOP3.LUT R3, R2, 0x1fffe, RZ, 0xc0, !PT ;  /* 0x0001fffe02037812 */ /* 0x000fe200078ec0ff */
[----:B------:R-:W-:-:S04]  /*3460*/  VIADD R2, R195, 0x36400 ;  /* 0x00036400c3027836 */ /* 0x000fc80000000000 */
[----:B------:R-:W-:Y:S01]  /*3470*/  IMAD.IADD R0, R0, 0x1, -R3 ;  /* 0x0000000100007824 */ /* 0x000fe200078e0a03 */
[----:B------:R-:W-:-:S03]  /*3480*/  LOP3.LUT P0, RZ, R2, 0x3ff, RZ, 0xc0, !PT ;  /* 0x000003ff02ff7812 */ /* 0x000fc6000780c0ff */
[----:B------:R-:W-:-:S04]  /*3490*/  IMAD R0, R0, 0x8000, R195 ;  /* 0x0000800000007824 */ /* 0x000fc800078e02c3 */
        /* <DEDUP_REMOVED lines=21> */
.L_x_7379:
        /* <DEDUP_REMOVED lines=11> */
.L_x_7518:
[----:B------:R-:W2:Y:S01]  /*36a0*/  LDL R0, [R1+0x30] ;  /* 0x0000300001007983 */ /* 0x000ea20000100800 */
[----:B------:R-:W-:Y:S01]  /*36b0*/  LEA.HI R7, R7, R6, RZ, 0x3 ;  /* 0x0000000607077211 */ /* 0x000fe200078f18ff */
[----:B------:R-:W-:-:S03]  /*36c0*/  IMAD.IADD R2, R17, 0x1, -R2 ;  /* 0x0000000111027824 */ /* 0x000fc600078e0a02 */
[----:B------:R-:W-:-:S05]  /*36d0*/  LOP3.LUT R7, R7, 0xfffffff8, RZ, 0xc0, !PT ;  /* 0xfffffff807077812 */ /* 0x000fca00078ec0ff */
[----:B------:R-:W-:Y:S01]  /*36e0*/  IMAD.IADD R6, R6, 0x1, -R7 ;  /* 0x0000000106067824 */ /* 0x000fe200078e0a07 */
[----:B--2---:R-:W-:Y:S02]  /*36f0*/  R2UR UR4, R0 ;  /* 0x00000000000472ca */ /* 0x004fe400000e0000 */
[----:B------:R-:W-:-:S05]  /*3700*/  LOP3.LUT R0, R5, 0x7ffffffc, RZ, 0xc0, !PT ;  /* 0x7ffffffc05007812 */ /* 0x000fca00078ec0ff */
[----:B------:R-:W-:Y:S01]  /*3710*/  IMAD.IADD R0, R3, 0x1, -R0 ;  /* 0x0000000103007824 */ /* 0x000fe200078e0a00 */
[----:B------:R-:W-:-:S03]  /*3720*/  LEA.HI R3, R4, R3, RZ, 0x5 ;  /* 0x0000000304037211 */ /* 0x000fc600078f28ff */
[----:B------:R-:W-:Y:S01]  /*3730*/  IMAD.SHL.U32 R193, R0, 0x2, RZ ;  /* 0x0000000200c17824 */ /* 0x000fe200078e00ff */
[----:B------:R-:W-:Y:S01]  /*3740*/  SHF.R.S32.HI R3, RZ, 0x5, R3 ;  /* 0x00000005ff037819 */ /* 0x000fe20000011403 */
[----:B------:R-:W-:-:S03]  /*3750*/  ULOP3.LUT UR4, UR4, 0x1, URZ, 0xfc, !UPT ;  /* 0x0000000104047892 */ /* 0x000fc6000f8efc3f */
[----:B------:R-:W-:Y:S01]  /*3760*/  LEA R191, R2, R193, 0x8 ;  /* 0x000000c102bf7211 */ /* 0x000fe200078e40ff */
[----:B------:R-:W-:Y:S02]  /*3770*/  IMAD R189, R3, 0x10, R6 ;  /* 0x0000001003bd7824 */ /* 0x000fe400078e0206 */
[----:B------:R-:W-:-:S05]  /*3780*/  IMAD.U32 R5, RZ, RZ, UR4 ;  /* 0x00000004ff057e24 */ /* 0x000fca000f8e00ff */
[----:B------:R-:W-:-:S13]  /*3790*/  ISETP.NE.AND P0, PT, R5, 0x3, PT ;  /* 0x000000030500780c */ /* 0x000fda0003f05270 */
[----:B------:R-:W-:Y:S05]  /*37a0*/  @!P0 BRA `(.L_x_7381) ;  /* 0x0000000000048947 */ /* 0x000fea0003800000 */
[----:B------:R-:W-:Y:S01]  /*37b0*/  BPT.TRAP 0x1 ;  /* 0x000000040000795c */ /* 0x000fe20000300000 */
.L_x_7381:
[----:B------:R1:W2:Y:S01]  /*37c0*/  SYNCS.PHASECHK.TRANS64.TRYWAIT P1, [R195+URZ+0x38830], R10 ;  /* 0x0388300ac30075a7 */ /* 0x0002a2000802017f */
[----:B------:R-:W-:Y:S05]  /*37d0*/  @!P0 BRA `(.L_x_7382) ;  /* 0x0000000000048947 */ /* 0x000fea0003800000 */
[----:B------:R-:W-:Y:S01]  /*37e0*/  BPT.TRAP 0x1 ;  /* 0x000000040000795c */ /* 0x000fe20000300000 */
.L_x_7382:
[----:B--2---:R-:W-:Y:S05]  /*37f0*/  @P1 BRA `(.L_x_7383) ;  /* 0x0000000000081947 */ /* 0x004fea0003800000 */
[----:B------:R-:W2:Y:S02]  /*3800*/  SYNCS.PHASECHK.TRANS64.TRYWAIT P1, [R195+URZ+0x38830], R10 ;  /* 0x0388300ac30075a7 */ /* 0x000ea4000802017f */
[----:B--2---:R-:W-:Y:S05]  /*3810*/  @!P1 BRA `(.L_x_7384) ;  /* 0x0000012400409947 */ /* 0x004fea0003800000 */
.L_x_7383:
        /* <DEDUP_REMOVED lines=31> */
[----:B------:R-:W-:Y:S02]  /*3a10*/  VIADD R0, R0, 0x6 ;  /* 0x0000000600007836 */ /* 0x000fe40000000000 */
[----:B------:R-:W-:-:S03]  /*3a20*/  IMAD.U32 R5, RZ, RZ, UR9 ;  /* 0x00000009ff057e24 */ /* 0x000fc6000f8e00ff */
        /* <DEDUP_REMOVED lines=11> */
[----:B------:R-:W-:Y:S02]  /*3ae0*/  UMOV UR9, 0x40000040 ;  /* 0x4000004000097882 */ /* 0x000fe40000000000 */
[----:B------:R-:W-:-:S06]  /*3af0*/  IMAD.U32 R3, RZ, RZ, UR9 ;  /* 0x00000009ff037e24 */ /* 0x000fcc000f8e00ff */
        /* <DEDUP_REMOVED lines=19> */
.L_x_7519:
[----:B------:R-:W-:Y:S05]  /*3c30*/  @!P0 BRA `(.L_x_7386) ;  /* 0x0000000000048947 */ /* 0x000fea0003800000 */
[----:B------:R-:W-:Y:S01]  /*3c40*/  BPT.TRAP 0x1 ;  /* 0x000000040000795c */ /* 0x000fe20000300000 */
.L_x_7386:
[----:B------:R4:W0:Y:S01]  /*3c50*/  SYNCS.PHASECHK.TRANS64.TRYWAIT P1, [R195+URZ+0x38850], R10 ;  /* 0x0388500ac30075a7 */ /* 0x000822000802017f */
[----:B------:R-:W-:Y:S05]  /*3c60*/  @!P0 BRA `(.L_x_7387) ;  /* 0x0000000000048947 */ /* 0x000fea0003800000 */
[----:B------:R-:W-:Y:S01]  /*3c70*/  BPT.TRAP 0x1 ;  /* 0x000000040000795c */ /* 0x000fe20000300000 */
.L_x_7387:
        /* <DEDUP_REMOVED lines=11> */
.L_x_7388:
[----:B------:R-:W-:Y:S01]  /*3d30*/  R2UR UR4, R0 ;  /* 0x00000000000472ca */ /* 0x000fe200000e0000 */
[----:B------:R-:W-:Y:S01]  /*3d40*/  WARPGROUP.ARRIVE ;  /* 0x00000000000079c5 */ /* 0x000fe20000000000 */
[----:B------:R-:W-:Y:S01]  /*3d50*/  R2UR UR6, R16 ;  /* 0x00000000100672ca */ /* 0x000fe200000e0000 */
[----:B------:R-:W-:Y:S01]  /*3d60*/  UMOV UR9, 0x40000040 ;  /* 0x4000004000097882 */ /* 0x000fe20000000000 */
[----:B------:R-:W-:Y:S01]  /*3d70*/  UMOV UR7, 0x40000040 ;  /* 0x4000004000077882 */ /* 0x000fe20000000000 */
[----:B------:R-:W-:Y:S01]  /*3d80*/  UMOV UR5, UR9 ;  /* 0x0000000900057c82 */ /* 0x000fe20008000000 */
[C---:B-1234-:R-:W-:Y:S01]  /*3d90*/  VIADD R10, R0.reuse, 0x2 ;  /* 0x00000002000a7836 */ /* 0x05efe20000000000 */
[----:B------:R-:W-:Y:S01]  /*3da0*/  IADD3 R17, R0, 0x6, RZ ;  /* 0x0000000600117810 */ /* 0x000fe20007ffe0ff */
[----:B------:R-:W-:Y:S01]  /*3db0*/  VIADD R11, R16, 0x2 ;  /* 0x00000002100b7836 */ /* 0x000fe20000000000 */
[----:B------:R-:W-:Y:S01]  /*3dc0*/  UMOV UR11, 0x40000040 ;  /* 0x40000040000b7882 */ /* 0x000fe20000000000 */
[----:B------:R-:W-:Y:S01]  /*3dd0*/  IMAD.U32 R9, RZ, RZ, UR9 ;  /* 0x00000009ff097e24 */ /* 0x000fe2000f8e00ff */
[----:B------:R-:W-:Y:S01]  /*3de0*/  UMOV UR9, 0x40000040 ;  /* 0x4000004000097882 */ /* 0x000fe20000000000 */
[----:B------:R-:W-:Y:S01]  /*3df0*/  VIADD R12, R0, 0x4 ;  /* 0x00000004000c7836 */ /* 0x000fe20000000000 */
[----:B------:R-:W-:Y:S01]  /*3e00*/  UMOV UR8, UR4 ;  /* 0x0000000400087c82 */ /* 0x000fe20008000000 */
[----:B------:R-:W-:Y:S01]  /*3e10*/  VIADD R13, R16, 0x4 ;  /* 0x00000004100d7836 */ /* 0x000fe20000000000 */
[----:B------:R-:W-:Y:S01]  /*3e20*/  UMOV UR4, UR8 ;  /* 0x0000000800047c82 */ /* 0x000fe20008000000 */
[----:B------:R-:W-:Y:S01]  /*3e30*/  IMAD.U32 R8, RZ, RZ, UR8 ;  /* 0x00000008ff087e24 */ /* 0x000fe2000f8e00ff */
[----:B------:R-:W-:Y:S01]  /*3e40*/  HGMMA.64x64x16.F32 R24, gdesc[UR4], R24, gsb0 ;  /* 0x00e00000041879f0 */ /* 0x000fe20008000818 */
[----:B------:R-:W-:Y:S01]  /*3e50*/  R2UR UR4, R10 ;  /* 0x000000000a0472ca */ /* 0x000fe200000e0000 */
[----:B------:R-:W-:Y:S01]  /*3e60*/  UMOV UR5, UR9 ;  /* 0x0000000900057c82 */ /* 0x000fe20008000000 */
[----:B------:R-:W-:Y:S01]  /*3e70*/  R2UR UR6, R11 ;  /* 0x000000000b0672ca */ /* 0x000fe200000e0000 */
[----:B------:R-:W-:Y:S01]  /*3e80*/  UMOV UR7, 0x40000040 ;  /* 0x4000004000077882 */ /* 0x000fe20000000000 */
[----:B------:R-:W-:Y:S01]  /*3e90*/  IMAD.U32 R11, RZ, RZ, UR9 ;  /* 0x00000009ff0b7e24 */ /* 0x000fe2000f8e00ff */
[----:B------:R-:W-:Y:S01]  /*3ea0*/  UMOV UR9, 0x40000040 ;  /* 0x4000004000097882 */ /* 0x000fe20000000000 */
[----:B------:R-:W-:Y:S01]  /*3eb0*/  VIADD R18, R16, 0x6 ;  /* 0x0000000610127836 */ /* 0x000fe20000000000 */
[----:B------:R-:W-:Y:S01]  /*3ec0*/  UMOV UR13, 0x40000040 ;  /* 0x40000040000d7882 */ /* 0x000fe20000000000 */
[----:B------:R-:W-:Y:S01]  /*3ed0*/  UMOV UR15, 0x40000040 ;  /* 0x40000040000f7882 */ /* 0x000fe20000000000 */
        /* <DEDUP_REMOVED lines=26> */
[----:B------:R-:W-:Y:S01]  /*4080*/  MOV R60, 0x4 ;  /* 0x00000004003c7802 */ /* 0x000fe20000000f00 */
[----:B------:R-:W-:Y:S01]  /*4090*/  VIADD R196, R0, 0xe00 ;  /* 0x00000e0000c47836 */ /* 0x000fe20000000000 */
[----:B------:R-:W1:Y:S01]  /*40a0*/  S2R R69, SR_TID.X ;  /* 0x0000000000457919 */ /* 0x000e620000002100 */
[----:B------:R-:W-:Y:S01]  /*40b0*/  VIADD R186, R189, UR60 ;  /* 0x0000003cbdba7c36 */ /* 0x000fe20008000000 */
[----:B------:R-:W-:Y:S01]  /*40c0*/  R2UR UR61, R194 ;  /* 0x00000000c23d72ca */ /* 0x000fe200000e0000 */
[----:B------:R-:W-:-:S02]  /*40d0*/  IMAD.MOV.U32 R185, RZ, RZ, 0x20 ;  /* 0x00000020ffb97424 */ /* 0x000fc400078e00ff */
        /* <DEDUP_REMOVED lines=10> */
[----:B------:R-:W-:Y:S01]  /*4180*/  IMAD.U32 R13, RZ, RZ, UR9 ;  /* 0x00000009ff0d7e24 */ /* 0x000fe2000f8e00ff */
[----:B------:R-:W-:-:S08]  /*4190*/  UMOV UR9, 0x40000040 ;  /* 0x4000004000097882 */ /* 0x000fd00000000000 */
        /* <DEDUP_REMOVED lines=63> */
[----:B------:R-:W-:Y:S01]  /*4590*/  ULDC UR6, c[0x0][0xad0] ;  /* 0x0002b40000067ab9 */ /* 0x000fe20000000800 */
[----:B------:R-:W-:Y:S01]  /*45a0*/  UISETP.NE.AND UP0, UPT, UR7, 0x1, UPT ;  /* 0x000000010700788c */ /* 0x000fe2000bf05270 */
[----:B0-----:R-:W-:-:S10]  /*45b0*/  VIADD R19, R0, 0x800 ;  /* 0x0000080000137836 */ /* 0x001fd40000000000 */
[----:B------:R-:W-:Y:S01]  /*45c0*/  @UP0 ULDC UR7, c[0x0][0x44c] ;  /* 0x0001130000070ab9 */ /* 0x000fe20000000800 */
        /* <DEDUP_REMOVED lines=74> */
[----:B------:R-:W-:Y:S01]  /*4a70*/  VIADD R18, R0, 0xa00 ;  /* 0x00000a0000127836 */ /* 0x000fe20000000000 */
        /* <DEDUP_REMOVED lines=96> */
[----:B------:R-:W-:-:S03]  /*5080*/  IMAD.MOV.U32 R59, RZ, RZ, 0x40 ;  /* 0x00000040ff3b7424 */ /* 0x000fc600078e00ff */
[----:B------:R-:W-:Y:S01]  /*5090*/  IADD3 R20, R20, R21, RZ ;  /* 0x0000001514147210 */ /* 0x000fe20007ffe0ff */
        /* <DEDUP_REMOVED lines=9> */
[----:B------:R-:W-:Y:S02]  /*5130*/  IMAD.IADD R21, R60, 0x1, R21 ;  /* 0x000000013c157824 */ /* 0x000fe400078e0215 */
[----:B------:R-:W-:-:S05]  /*5140*/  IMAD.MOV.U32 R57, RZ, RZ, 0x1000 ;  /* 0x00001000ff397424 */ /* 0x000fca00078e00ff */
[----:B------:R-:W-:-:S04]  /*5150*/  SEL R57, R57, 0xf80, P1 ;  /* 0x00000f8039397807 */ /* 0x000fc80000800000 */
[----:B------:R-:W-:Y:S01]  /*5160*/  LOP3.LUT R57, R57, 0x1e00, RZ, 0xc0, !PT ;  /* 0x00001e0039397812 */ /* 0x000fe200078ec0ff */
        /* <DEDUP_REMOVED lines=15> */
[----:B------:R-:W-:Y:S02]  /*5260*/  SEL R20, R59, 0x3e, P1 ;  /* 0x0000003e3b147807 */ /* 0x000fe40000800000 */
[----:B------:R-:W-:Y:S02]  /*5270*/  PLOP3.LUT P1, PT, PT, PT, UP0, 0x80, 0x0 ;  /* 0x000000000000781c */ /* 0x000fe40003f2f008 */
        /* <DEDUP_REMOVED lines=10> */
[----:B------:R-:W-:-:S04]  /*5320*/  LEA.HI R20, R56, R23, RZ, 0x2 ;  /* 0x0000001738147211 */ /* 0x000fc800078f10ff */
[----:B------:R-:W-:-:S05]  /*5330*/  LOP3.LUT R20, R20, 0xfffffffc, RZ, 0xc0, !PT ;  /* 0xfffffffc14147812 */ /* 0x000fca00078ec0ff */
[----:B------:R-:W-:-:S05]  /*5340*/  IMAD.IADD R20, R23, 0x1, -R20 ;  /* 0x0000000117147824 */ /* 0x000fca00078e0a14 */
[----:B------:R-:W-:-:S04]  /*5350*/  LEA.HI R21, R20, R20, RZ, 0x1 ;  /* 0x0000001414157211 */ /* 0x000fc800078f08ff */
[----:B------:R-:W-:-:S05]  /*5360*/  LOP3.LUT R21, R21, 0x1ffffffe, RZ, 0xc0, !PT ;  /* 0x1ffffffe15157812 */ /* 0x000fca00078ec0ff */
[----:B------:R-:W-:-:S04]  /*5370*/  IMAD.IADD R21, R20, 0x1, -R21 ;  /* 0x0000000114157824 */ /* 0x000fc800078e0a15 */
[----:B------:R-:W-:-:S04]  /*5380*/  IMAD R186, R21, 0x8, R186 ;  /* 0x0000000815ba7824 */ /* 0x000fc800078e02ba */
[----:B------:R-:W-:Y:S01]  /*5390*/  @P1 IMAD.HI.U32 R21, R186, UR7, RZ ;  /* 0x00000007ba151c27 */ /* 0x000fe2000f8e00ff */
[----:B------:R-:W-:-:S03]  /*53a0*/  @UP0 ULDC UR7, c[0x0][0x450] ;  /* 0x0001140000070ab9 */ /* 0x000fc60000000800 */
[----:B------:R-:W-:Y:S01]  /*53b0*/  IMAD.MOV.U32 R20, RZ, RZ, R186 ;  /* 0x000000ffff147224 */ /* 0x000fe200078e00ba */
[----:B------:R-:W-:Y:S01]  /*53c0*/  @P1 SHF.R.U32.HI R20, RZ, UR7, R21 ;  /* 0x00000007ff141c19 */ /* 0x000fe20008011615 */
[----:B------:R-:W-:Y:S01]  /*53d0*/  ULDC UR7, c[0x0][0x2f0] ;  /* 0x0000bc0000077ab9 */ /* 0x000fe20000000800 */
[----:B------:R-:W0:Y:S03]  /*53e0*/  LDC R21, c[0x0][0x288] ;  /* 0x0000a200ff157b82 */ /* 0x000e260000000800 */
[----:B------:R-:W1:Y:S04]  /*53f0*/  SHFL.IDX PT, R57, R20, RZ, 0x1c1f ;  /* 0x001c1fff14397589 */ /* 0x000e6800000e0000 */
[----:B------:R-:W2:Y:S01]  /*5400*/  SHFL.IDX PT, R20, R20, 0x1, 0x1c1f ;  /* 0x003c1f0014147f89 */ /* 0x000ea200000e0000 */
[----:B------:R-:W-:-:S02]  /*5410*/  WARPGROUP.DEPBAR.LE gsb0, 0x0 ;  /* 0x00008000000079c5 */ /* 0x000fc40000010000 */
[----:B------:R-:W-:-:S06]  /*5420*/  WARPGROUP.ARRIVE ;  /* 0x00000000000079c5 */ /* 0x000fcc0000000000 */
[----:B------:R-:W-:Y:S03]  /*5430*/  HGMMA.64x64x16.F32 R24, gdesc[UR56], R24, gsb0 ;  /* 0x00e00000381879f0 */ /* 0x000fe60008000818 */
[----:B------:R-:W-:Y:S02]  /*5440*/  WARPGROUP.DEPBAR.LE gsb0, 0x0 ;  /* 0x00008000000079c5 */ /* 0x000fe40000010000 */
        /* <DEDUP_REMOVED lines=13> */
[----:B---3--:R-:W-:-:S02]  /*5520*/  IMAD R25, R22, -0x40, R59 ;  /* 0xffffffc016197824 */ /* 0x008fc400078e023b */
[----:B------:R-:W-:Y:S01]  /*5530*/  FMUL.FTZ R45, R45, UR6 ;  /* 0x000000062d2d7c20 */ /* 0x000fe20008410000 */
[----:B------:R-:W-:Y:S01]  /*5540*/  FMUL.FTZ R48, R48, UR6 ;  /* 0x0000000630307c20 */ /* 0x000fe20008410000 */
[----:B------:R-:W-:Y:S01]  /*5550*/  FMUL.FTZ R49, R49, UR6 ;  /* 0x0000000631317c20 */ /* 0x000fe20008410000 */
[----:B------:R-:W-:Y:S01]  /*5560*/  FMUL.FTZ R52, R52, UR6 ;  /* 0x0000000634347c20 */ /* 0x000fe20008410000 */
[----:B------:R-:W-:Y:S01]  /*5570*/  FMUL.FTZ R53, R53, UR6 ;  /* 0x0000000635357c20 */ /* 0x000fe20008410000 */
[----:B------:R-:W-:Y:S01]  /*5580*/  FMUL.FTZ R26, R26, UR6 ;  /* 0x000000061a1a7c20 */ /* 0x000fe20008410000 */
[----:B------:R3:W5:Y:S01]  /*5590*/  MUFU.TANH R58, R24 ;  /* 0x00000018003a7308 */ /* 0x0007620000002400 */
[----:B----4-:R-:W-:Y:S02]  /*55a0*/  VIADD R29, R25, 0x1 ;  /* 0x00000001191d7836 */ /* 0x010fe40000000000 */
[----:B------:R-:W-:Y:S01]  /*55b0*/  FMUL.FTZ R27, R27, UR6 ;  /* 0x000000061b1b7c20 */ /* 0x000fe20008410000 */
[----:B------:R-:W-:Y:S01]  /*55c0*/  FMUL.FTZ R30, R30, UR6 ;  /* 0x000000061e1e7c20 */ /* 0x000fe20008410000 */
[----:B------:R-:W-:Y:S01]  /*55d0*/  FMUL.FTZ R31, R31, UR6 ;  /* 0x000000061f1f7c20 */ /* 0x000fe20008410000 */
[----:B------:R-:W-:Y:S01]  /*55e0*/  FMUL.FTZ R34, R34, UR6 ;  /* 0x0000000622227c20 */ /* 0x000fe20008410000 */
[----:B------:R-:W-:Y:S01]  /*55f0*/  FMUL.FTZ R35, R35, UR6 ;  /* 0x0000000623237c20 */ /* 0x000fe20008410000 */
[----:B------:R-:W-:Y:S01]  /*5600*/  FMUL.FTZ R38, R38, UR6 ;  /* 0x0000000626267c20 */ /* 0x000fe20008410000 */
[----:B------:R4:W5:Y:S01]  /*5610*/  MUFU.TANH R61, R28 ;  /* 0x0000001c003d7308 */ /* 0x0009620000002400 */
[----:B---3--:R-:W-:-:S02]  /*5620*/  IMAD R24, R192, UR7, R25 ;  /* 0x00000007c0187c24 */ /* 0x008fc4000f8e0219 */
[----:B------:R-:W-:Y:S01]  /*5630*/  FMUL.FTZ R39, R39, UR6 ;  /* 0x0000000627277c20 */ /* 0x000fe20008410000 */
[----:B------:R-:W-:Y:S01]  /*5640*/  FMUL.FTZ R42, R42, UR6 ;  /* 0x000000062a2a7c20 */ /* 0x000fe20008410000 */
[----:B------:R-:W-:Y:S01]  /*5650*/  FMUL.FTZ R43, R43, UR6 ;  /* 0x000000062b2b7c20 */ /* 0x000fe20008410000 */
[----:B------:R-:W-:Y:S02]  /*5660*/  IMAD.IADD R24, R24, 0x1, -R193 ;  /* 0x0000000118187824 */ /* 0x000fe400078e0ac1 */
[----:B------:R-:W-:Y:S01]  /*5670*/  FMUL.FTZ R46, R46, UR6 ;  /* 0x000000062e2e7c20 */ /* 0x000fe20008410000 */
[----:B------:R-:W-:Y:S01]  /*5680*/  FMUL.FTZ R47, R47, UR6 ;  /* 0x000000062f2f7c20 */ /* 0x000fe20008410000 */
[----:B------:R3:W3:Y:S01]  /*5690*/  MUFU.TANH R63, R32 ;  /* 0x00000020003f7308 */ /* 0x0006e20000002400 */
[----:B----4-:R-:W-:Y:S02]  /*56a0*/  IMAD R28, R192, UR7, R29 ;  /* 0x00000007c01c7c24 */ /* 0x010fe4000f8e021d */
[----:B------:R-:W-:Y:S01]  /*56b0*/  FMUL.FTZ R50, R50, UR6 ;  /* 0x0000000632327c20 */ /* 0x000fe20008410000 */
[----:B------:R-:W-:Y:S01]  /*56c0*/  FMUL.FTZ R51, R51, UR6 ;  /* 0x0000000633337c20 */ /* 0x000fe20008410000 */
[----:B------:R-:W-:Y:S01]  /*56d0*/  FMUL.FTZ R54, R54, UR6 ;  /* 0x0000000636367c20 */ /* 0x000fe20008410000 */
[----:B------:R-:W-:Y:S01]  /*56e0*/  FMUL.FTZ R55, R55, UR6 ;  /* 0x0000000637377c20 */ /* 0x000fe20008410000 */
[----:B0-----:R-:W-:Y:S01]  /*56f0*/  IADD3 R25, R28, -R21, -R193 ;  /* 0x800000151c197210 */ /* 0x001fe20007ffe8c1 */
[----:B------:R-:W-:Y:S01]  /*5700*/  ULDC UR6, c[0x0][0xa80] ;  /* 0x0002a00000067ab9 */ /* 0x000fe20000000800 */
[----:B------:R0:W4:Y:S01]  /*5710*/  MUFU.TANH R64, R33 ;  /* 0x0000002100407308 */ /* 0x0001220000002400 */
[----:B------:R-:W-:Y:S01]  /*5720*/  IMAD R21, R192, UR7, -R21 ;  /* 0x00000007c0157c24 */ /* 0x000fe2000f8e0a15 */
[----:B-1----:R-:W-:-:S02]  /*5730*/  VIADDMNMX R57, R57, R25, R24, PT ;  /* 0x0000001939397246 */ /* 0x002fc40003800118 */
[----:B--2---:R-:W-:Y:S02]  /*5740*/  VIADDMNMX R24, R20, R25, R24, PT ;  /* 0x0000001914187246 */ /* 0x004fe40003800118 */
[C---:B------:R-:W-:Y:S02]  /*5750*/  ISETP.GT.AND P2, PT, R57.reuse, RZ, PT ;  /* 0x000000ff3900720c */ /* 0x040fe40003f44270 */
[C---:B------:R-:W-:Y:S01]  /*5760*/  ISETP.GT.AND P3, PT, R57.reuse, 0x1, PT ;  /* 0x000000013900780c */ /* 0x040fe20003f64270 */
[----:B------:R-:W1:Y:S01]  /*5770*/  MUFU.TANH R65, R36 ;  /* 0x0000002400417308 */ /* 0x000e620000002400 */
[----:B------:R-:W-:Y:S02]  /*5780*/  ISETP.GT.AND P4, PT, R57, 0x8, PT ;  /* 0x000000083900780c */ /* 0x000fe40003f84270 */
[----:B-----5:R-:W-:Y:S02]  /*5790*/  FSEL R28, R58, -INF , P2 ;  /* 0xff8000003a1c7808 */ /* 0x020fe40001000000 */
[----:B------:R-:W-:-:S02]  /*57a0*/  FSEL R29, R60, -INF , P3 ;  /* 0xff8000003c1d7808 */ /* 0x000fc40001800000 */
[----:B------:R-:W-:Y:S01]  /*57b0*/  ISETP.GT.AND P2, PT, R57, 0x9, PT ;  /* 0x000000093900780c */ /* 0x000fe20003f44270 */
[----:B------:R2:W5:Y:S01]  /*57c0*/  MUFU.TANH R59, R37 ;  /* 0x00000025003b7308 */ /* 0x0005620000002400 */
[----:B---3--:R-:W-:Y:S02]  /*57d0*/  FSEL R32, R61, -INF , P4 ;  /* 0xff8000003d207808 */ /* 0x008fe40002000000 */
[C---:B------:R-:W-:Y:S02]  /*57e0*/  ISETP.GT.AND P3, PT, R57.reuse, 0x10, PT ;  /* 0x000000103900780c */ /* 0x040fe40003f64270 */
[----:B0-----:R-:W-:Y:S02]  /*57f0*/  FSEL R33, R62, -INF , P2 ;  /* 0xff8000003e217808 */ /* 0x001fe40001000000 */
[----:B------:R-:W-:Y:S01]  /*5800*/  ISETP.GT.AND P2, PT, R57, 0x11, PT ;  /* 0x000000113900780c */ /* 0x000fe20003f44270 */
[----:B------:R0:W3:Y:S01]  /*5810*/  MUFU.TANH R66, R40 ;  /* 0x0000002800427308 */ /* 0x0000e20000002400 */
[----:B--2---:R-:W-:-:S02]  /*5820*/  FMNMX.FTZ R37, R28, R29, !PT ;  /* 0x0000001d1c257209 */ /* 0x004fc40007810000 */
[----:B------:R-:W-:Y:S02]  /*5830*/  FSEL R36, R63, -INF , P3 ;  /* 0xff8000003f247808 */ /* 0x000fe40001800000 */
[C---:B------:R-:W-:Y:S02]  /*5840*/  ISETP.GT.AND P3, PT, R57.reuse, 0x18, PT ;  /* 0x000000183900780c */ /* 0x040fe40003f64270 */
[----:B------:R-:W-:Y:S01]  /*5850*/  ISETP.GT.AND P4, PT, R24, 0x8, PT ;  /* 0x000000081800780c */ /* 0x000fe20003f84270 */
[----:B------:R2:W3:Y:S01]  /*5860*/  MUFU.TANH R67, R41 ;  /* 0x0000002900437308 */ /* 0x0004e20000002400 */
[----:B0-----:R-:W-:Y:S02]  /*5870*/  FMNMX.FTZ R40, R32, R37, !PT ;  /* 0x0000002520287209 */ /* 0x001fe40007810000 */
[----:B----4-:R-:W-:Y:S02]  /*5880*/  FSEL R37, R64, -INF , P2 ;  /* 0xff80000040257808 */ /* 0x010fe40001000000 */
[----:B------:R-:W-:-:S02]  /*5890*/  ISETP.GT.AND P2, PT, R57, 0x19, PT ;  /* 0x000000193900780c */ /* 0x000fc40003f44270 */
[----:B------:R-:W-:Y:S01]  /*58a0*/  ISETP.GT.AND P5, PT, R24, 0x28, PT ;  /* 0x000000281800780c */ /* 0x000fe20003fa4270 */
[----:B------:R0:W4:Y:S01]  /*58b0*/  MUFU.TANH R68, R44 ;  /* 0x0000002c00447308 */ /* 0x0001220000002400 */
[----:B--2---:R-:W-:Y:S02]  /*58c0*/  FMNMX.FTZ R41, R33, R40, !PT ;  /* 0x0000002821297209 */ /* 0x004fe40007810000 */
[----:B-1----:R-:W-:Y:S02]  /*58d0*/  FSEL R40, R65, -INF , P3 ;  /* 0xff80000041287808 */ /* 0x002fe40001800000 */
[----:B------:R-:W-:Y:S02]  /*58e0*/  ISETP.GT.AND P3, PT, R57, 0x20, PT ;  /* 0x000000203900780c */ /* 0x000fe40003f64270 */
[----:B------:R-:W-:Y:S01]  /*58f0*/  R2UR UR7, R21 ;  /* 0x00000000150772ca */ /* 0x000fe200000e0000 */
[----:B------:R1:W2:Y:S01]  /*5900*/  MUFU.TANH R60, R45 ;  /* 0x0000002d003c7308 */ /* 0x0002a20000002400 */
[----:B0-----:R-:W-:-:S02]  /*5910*/  FMNMX.FTZ R44, R36, R41, !PT ;  /* 0x00000029242c7209 */ /* 0x001fc40007810000 */
[----:B-----5:R-:W-:Y:S02]  /*5920*/  FSEL R41, R59, -INF , P2 ;  /* 0xff8000003b297808 */ /* 0x020fe40001000000 */
[----:B------:R-:W-:-:S03]  /*5930*/  ISETP.GT.AND P2, PT, R57, 0x21, PT ;  /* 0x000000213900780c */ /* 0x000fc60003f44270 */
[----:B------:R4:W0:Y:S01]  /*5940*/  MUFU.TANH R61, R48 ;  /* 0x00000030003d7308 */ /* 0x0008220000002400 */
[----:B-1----:R-:W-:Y:S02]  /*5950*/  FMNMX.FTZ R45, R37, R44, !PT ;  /* 0x0000002c252d7209 */ /* 0x002fe40007810000 */
[----:B---3--:R-:W-:Y:S02]  /*5960*/  FSEL R44, R66, -INF , P3 ;  /* 0xff800000422c7808 */ /* 0x008fe40001800000 */
[----:B------:R-:W-:Y:S02]  /*5970*/  FMNMX.FTZ R58, R40, R45, !PT ;  /* 0x0000002d283a7209 */ /* 0x000fe40007810000 */
[----:B------:R-:W-:Y:S01]  /*5980*/  ISETP.GT.AND P3, PT, R57, 0x28, PT ;  /* 0x000000283900780c */ /* 0x000fe20003f64270 */
[----:B------:R2:W1:Y:S01]  /*5990*/  MUFU.TANH R62, R49 ;  /* 0x00000031003e7308 */ /* 0x0004620000002400 */
[----:B------:R-:W-:Y:S02]  /*59a0*/  FMNMX.FTZ R59, R41, R58, !PT ;  /* 0x0000003a293b7209 */ /* 0x000fe40007810000 */
[----:B------:R-:W-:-:S02]  /*59b0*/  FSEL R45, R67, -INF , P2 ;  /* 0xff800000432d7808 */ /* 0x000fc40001000000 */
[----:B------:R-:W-:Y:S02]  /*59c0*/  FMNMX.FTZ R58, R44, R59, !PT ;  /* 0x0000003b2c3a7209 */ /* 0x000fe40007810000 */
[----:B------:R-:W-:Y:S01]  /*59d0*/  ISETP.GT.AND P2, PT, R57, 0x29, PT ;  /* 0x000000293900780c */ /* 0x000fe20003f44270 */
[----:B------:R0:W3:Y:S01]  /*59e0*/  MUFU.TANH R63, R52 ;  /* 0x00000034003f7308 */ /* 0x0000e20000002400 */
[----:B----4-:R-:W-:Y:S02]  /*59f0*/  FSEL R48, R68, -INF , P3 ;  /* 0xff80000044307808 */ /* 0x010fe40001800000 */
[----:B------:R-:W-:Y:S02]  /*5a00*/  FMNMX.FTZ R59, R45, R58, !PT ;  /* 0x0000003a2d3b7209 */ /* 0x000fe40007810000 */
[----:B------:R-:W-:Y:S02]  /*5a10*/  ISETP.GT.AND P3, PT, R57, 0x30, PT ;  /* 0x000000303900780c */ /* 0x000fe40003f64270 */
[----:B--2---:R-:W-:Y:S01]  /*5a20*/  FSEL R49, R60, -INF , P2 ;  /* 0xff8000003c317808 */ /* 0x004fe20001000000 */
[----:B------:R3:W2:Y:S01]  /*5a30*/  MUFU.TANH R64, R53 ;  /* 0x0000003500407308 */ /* 0x0006a20000002400 */
[----:B------:R-:W-:-:S02]  /*5a40*/  FMNMX.FTZ R58, R48, R59, !PT ;  /* 0x0000003b303a7209 */ /* 0x000fc40007810000 */
[----:B------:R-:W-:Y:S02]  /*5a50*/  ISETP.GT.AND P2, PT, R57, 0x31, PT ;  /* 0x000000313900780c */ /* 0x000fe40003f44270 */
[----:B0-----:R-:W-:Y:S02]  /*5a60*/  FSEL R52, R61, -INF , P3 ;  /* 0xff8000003d347808 */ /* 0x001fe40001800000 */
[----:B------:R-:W-:Y:S01]  /*5a70*/  FMNMX.FTZ R59, R49, R58, !PT ;  /* 0x0000003a313b7209 */ /* 0x000fe20007810000 */
[----:B------:R-:W0:Y:S01]  /*5a80*/  MUFU.TANH R26, R26 ;  /* 0x0000001a001a7308 */ /* 0x000e220000002400 */
[----:B------:R-:W-:Y:S02]  /*5a90*/  ISETP.GT.AND P3, PT, R57, 0x38, PT ;  /* 0x000000383900780c */ /* 0x000fe40003f64270 */
[----:B-1----:R-:W-:Y:S02]  /*5aa0*/  FSEL R58, R62, -INF , P2 ;  /* 0xff8000003e3a7808 */ /* 0x002fe40001000000 */
[----:B------:R-:W-:-:S02]  /*5ab0*/  FMNMX.FTZ R59, R52, R59, !PT ;  /* 0x0000003b343b7209 */ /* 0x000fc40007810000 */
[----:B------:R-:W-:Y:S01]  /*5ac0*/  ISETP.GT.AND P2, PT, R57, 0x39, PT ;  /* 0x000000393900780c */ /* 0x000fe20003f44270 */
[----:B------:R-:W1:Y:S01]  /*5ad0*/  MUFU.TANH R27, R27 ;  /* 0x0000001b001b7308 */ /* 0x000e620000002400 */
[----:B---3--:R-:W-:Y:S02]  /*5ae0*/  FSEL R53, R63, -INF , P3 ;  /* 0xff8000003f357808 */ /* 0x008fe40001800000 */
[----:B------:R-:W-:Y:S02]  /*5af0*/  FMNMX.FTZ R60, R58, R59, !PT ;  /* 0x0000003b3a3c7209 */ /* 0x000fe40007810000 */
[----:B--2---:R-:W-:Y:S02]  /*5b00*/  FSEL R57, R64, -INF , P2 ;  /* 0xff80000040397808 */ /* 0x004fe40001000000 */
[----:B------:R-:W-:Y:S01]  /*5b10*/  FMNMX.FTZ R60, R53, R60, !PT ;  /* 0x0000003c353c7209 */ /* 0x000fe20007810000 */
[----:B------:R-:W2:Y:S01]  /*5b20*/  MUFU.TANH R30, R30 ;  /* 0x0000001e001e7308 */ /* 0x000ea20000002400 */
[----:B------:R-:W-:-:S02]  /*5b30*/  ISETP.GT.AND P2, PT, R24, RZ, PT ;  /* 0x000000ff1800720c */ /* 0x000fc40003f44270 */
[----:B------:R-:W-:Y:S02]  /*5b40*/  FMNMX.FTZ R60, R57, R60, !PT ;  /* 0x0000003c393c7209 */ /* 0x000fe40007810000 */
[----:B------:R-:W-:Y:S02]  /*5b50*/  ISETP.GT.AND P3, PT, R24, 0x1, PT ;  /* 0x000000011800780c */ /* 0x000fe40003f64270 */
[----:B0-----:R-:W-:Y:S01]  /*5b60*/  FSEL R20, R26, -INF , P2 ;  /* 0xff8000001a147808 */ /* 0x001fe20001000000 */
[----:B------:R-:W0:Y:S01]  /*5b70*/  SHFL.BFLY PT, R59, R60, 0x2, 0x1f ;  /* 0x0c401f003c3b7f89 */ /* 0x000e2200000e0000 */
[----:B------:R3:W4:Y:S01]  /*5b80*/  MUFU.TANH R61, R31 ;  /* 0x0000001f003d7308 */ /* 0x0007220000002400 */
[----:B-1----:R-:W-:Y:S02]  /*5b90*/  FSEL R25, R27, -INF , P3 ;  /* 0xff8000001b197808 */ /* 0x002fe40001800000 */
[C---:B------:R-:W-:Y:S02]  /*5ba0*/  ISETP.GT.AND P2, PT, R24.reuse, 0x9, PT ;  /* 0x000000091800780c */ /* 0x040fe40003f44270 */
[----:B------:R-:W-:-:S03]  /*5bb0*/  ISETP.GT.AND P3, PT, R24, 0x10, PT ;  /* 0x000000101800780c */ /* 0x000fc60003f64270 */
[----:B------:R1:W5:Y:S01]  /*5bc0*/  MUFU.TANH R62, R34 ;  /* 0x00000022003e7308 */ /* 0x0003620000002400 */
[----:B--2---:R-:W-:Y:S02]  /*5bd0*/  FSEL R26, R30, -INF , P4 ;  /* 0xff8000001e1a7808 */ /* 0x004fe40002000000 */
[----:B---3--:R-:W-:Y:S02]  /*5be0*/  FMNMX.FTZ R31, R20, R25, !PT ;  /* 0x00000019141f7209 */ /* 0x008fe40007810000 */
[----:B------:R-:W-:-:S03]  /*5bf0*/  ISETP.GT.AND P4, PT, R24, 0x19, PT ;  /* 0x000000191800780c */ /* 0x000fc60003f84270 */
[----:B------:R2:W3:Y:S01]  /*5c00*/  MUFU.TANH R63, R35 ;  /* 0x00000023003f7308 */ /* 0x0004e20000002400 */
[----:B----4-:R-:W-:Y:S02]  /*5c10*/  FSEL R27, R61, -INF , P2 ;  /* 0xff8000003d1b7808 */ /* 0x010fe40001000000 */
[----:B-1----:R-:W-:Y:S02]  /*5c20*/  FMNMX.FTZ R34, R26, R31, !PT ;  /* 0x0000001f1a227209 */ /* 0x002fe40007810000 */
[----:B------:R-:W-:Y:S02]  /*5c30*/  ISETP.GT.AND P2, PT, R24, 0x11, PT ;  /* 0x000000111800780c */ /* 0x000fe40003f44270 */
[----:B0-----:R-:W-:Y:S01]  /*5c40*/  FMNMX.FTZ R59, R60, R59, !PT ;  /* 0x0000003b3c3b7209 */ /* 0x001fe20007810000 */
[----:B------:R0:W1:Y:S01]  /*5c50*/  MUFU.TANH R64, R38 ;  /* 0x0000002600407308 */ /* 0x0000620000002400 */
[----:B-----5:R-:W-:Y:S02]  /*5c60*/  FSEL R30, R62, -INF , P3 ;  /* 0xff8000003e1e7808 */ /* 0x020fe40001800000 */
[----:B--2---:R-:W-:Y:S01]  /*5c70*/  FMNMX.FTZ R35, R27, R34, !PT ;  /* 0x000000221b237209 */ /* 0x004fe20007810000 */
[----:B------:R-:W2:Y:S01]  /*5c80*/  SHFL.BFLY PT, R168, R59, 0x1, 0x1f ;  /* 0x0c201f003ba87f89 */ /* 0x000ea200000e0000 */
[----:B------:R-:W-:-:S03]  /*5c90*/  ISETP.GT.AND P3, PT, R24, 0x18, PT ;  /* 0x000000181800780c */ /* 0x000fc60003f64270 */
[----:B------:R4:W5:Y:S01]  /*5ca0*/  MUFU.TANH R60, R39 ;  /* 0x00000027003c7308 */ /* 0x0009620000002400 */
[----:B---3--:R-:W-:Y:S02]  /*5cb0*/  FSEL R31, R63, -INF , P2 ;  /* 0xff8000003f1f7808 */ /* 0x008fe40001000000 */
[----:B0-----:R-:W-:Y:S02]  /*5cc0*/  FMNMX.FTZ R38, R30, R35, !PT ;  /* 0x000000231e267209 */ /* 0x001fe40007810000 */
[----:B------:R-:W-:-:S03]  /*5cd0*/  ISETP.GT.AND P2, PT, R24, 0x20, PT ;  /* 0x000000201800780c */ /* 0x000fc60003f44270 */
[----:B------:R0:W3:Y:S01]  /*5ce0*/  MUFU.TANH R65, R42 ;  /* 0x0000002a00417308 */ /* 0x0000e20000002400 */
[----:B-1----:R-:W-:Y:S02]  /*5cf0*/  FSEL R34, R64, -INF , P3 ;  /* 0xff80000040227808 */ /* 0x002fe40001800000 */
[----:B----4-:R-:W-:Y:S02]  /*5d00*/  FMNMX.FTZ R39, R31, R38, !PT ;  /* 0x000000261f277209 */ /* 0x010fe40007810000 */
[----:B------:R-:W-:-:S03]  /*5d10*/  ISETP.GT.AND P3, PT, R24, 0x21, PT ;  /* 0x000000211800780c */ /* 0x000fc60003f64270 */
[----:B------:R1:W4:Y:S01]  /*5d20*/  MUFU.TANH R66, R43 ;  /* 0x0000002b00427308 */ /* 0x0003220000002400 */
[----:B-----5:R-:W-:Y:S02]  /*5d30*/  FSEL R35, R60, -INF , P4 ;  /* 0xff8000003c237808 */ /* 0x020fe40002000000 */
[----:B0-----:R-:W-:Y:S02]  /*5d40*/  FMNMX.FTZ R42, R34, R39, !PT ;  /* 0x00000027222a7209 */ /* 0x001fe40007810000 */
[----:B--2---:R-:W-:Y:S02]  /*5d50*/  FMNMX.FTZ R168, R59, R168, !PT ;  /* 0x000000a83ba87209 */ /* 0x004fe40007810000 */
[----:B------:R-:W-:Y:S01]  /*5d60*/  ISETP.GT.AND P4, PT, R24, 0x29, PT ;  /* 0x000000291800780c */ /* 0x000fe20003f84270 */
[----:B------:R0:W2:Y:S01]  /*5d70*/  MUFU.TANH R67, R46 ;  /* 0x0000002e00437308 */ /* 0x0000a20000002400 */
[----:B---3--:R-:W-:Y:S02]  /*5d80*/  FSEL R38, R65, -INF , P2 ;  /* 0xff80000041267808 */ /* 0x008fe40001000000 */
[----:B-1----:R-:W-:-:S02]  /*5d90*/  FMNMX.FTZ R43, R35, R42, !PT ;  /* 0x0000002a232b7209 */ /* 0x002fc40007810000 */
[----:B------:R-:W-:-:S03]  /*5da0*/  ISETP.GT.AND P2, PT, R24, 0x30, PT ;  /* 0x000000301800780c */ /* 0x000fc60003f44270 */
[----:B------:R1:W3:Y:S01]  /*5db0*/  MUFU.TANH R68, R47 ;  /* 0x0000002f00447308 */ /* 0x0002e20000002400 */
[----:B----4-:R-:W-:Y:S02]  /*5dc0*/  FSEL R39, R66, -INF , P3 ;  /* 0xff80000042277808 */ /* 0x010fe40001800000 */
[----:B0-----:R-:W-:Y:S01]  /*5dd0*/  FMNMX.FTZ R46, R38, R43, !PT ;  /* 0x0000002b262e7209 */ /* 0x001fe20007810000 */
[C---:B------:R-:W-:Y:S01]  /*5de0*/  FMUL.FTZ R43, R168.reuse, UR6 ;  /* 0x00000006a82b7c20 */ /* 0x040fe20008410000 */
[----:B------:R-:W-:-:S03]  /*5df0*/  FSETP.NEU.FTZ.AND P3, PT, R168, -INF , PT ;  /* 0xff800000a800780b */ /* 0x000fc60003f7d000 */
[----:B------:R0:W4:Y:S01]  /*5e00*/  MUFU.TANH R61, R50 ;  /* 0x00000032003d7308 */ /* 0x0001220000002400 */
[----:B--2---:R-:W-:Y:S02]  /*5e10*/  FSEL R42, R67, -INF , P5 ;  /* 0xff800000432a7808 */ /* 0x004fe40002800000 */
[----:B-1----:R-:W-:Y:S02]  /*5e20*/  FMNMX.FTZ R47, R39, R46, !PT ;  /* 0x0000002e272f7209 */ /* 0x002fe40007810000 */
[----:B------:R-:W-:Y:S02]  /*5e30*/  FSEL R59, R43, RZ, P3 ;  /* 0x000000ff2b3b7208 */ /* 0x000fe40001800000 */
[----:B------:R-:W-:Y:S01]  /*5e40*/  ISETP.GT.AND P3, PT, R24, 0x31, PT ;  /* 0x000000311800780c */ /* 0x000fe20003f64270 */
[----:B------:R-:W1:Y:S01]  /*5e50*/  MUFU.TANH R51, R51 ;  /* 0x0000003300337308 */ /* 0x000e620000002400 */
[----:B---3--:R-:W-:Y:S01]  /*5e60*/  FSEL R43, R68, -INF , P4 ;  /* 0xff800000442b7808 */ /* 0x008fe20002000000 */
[--C-:B------:R-:W-:Y:S01]  /*5e70*/  FFMA.FTZ R170, R28, UR6, -R59.reuse ;  /* 0x000000061caa7c23 */ /* 0x100fe2000801083b */
[----:B0-----:R-:W-:Y:S01]  /*5e80*/  FMNMX.FTZ R50, R42, R47, !PT ;  /* 0x0000002f2a327209 */ /* 0x001fe20007810000 */
[--C-:B------:R-:W-:Y:S01]  /*5e90*/  FFMA.FTZ R171, R29, UR6, -R59.reuse ;  /* 0x000000061dab7c23 */ /* 0x100fe2000801083b */
[--C-:B------:R-:W-:Y:S01]  /*5ea0*/  FFMA.FTZ R173, R33, UR6, -R59.reuse ;  /* 0x0000000621ad7c23 */ /* 0x100fe2000801083b */
[--C-:B------:R-:W-:Y:S01]  /*5eb0*/  FFMA.FTZ R172, R32, UR6, -R59.reuse ;  /* 0x0000000620ac7c23 */ /* 0x100fe2000801083b */
[----:B------:R-:W-:Y:S01]  /*5ec0*/  FMNMX.FTZ R47, R43, R50, !PT ;  /* 0x000000322b2f7209 */ /* 0x000fe20007810000 */
[----:B------:R-:W0:Y:S01]  /*5ed0*/  MUFU.TANH R54, R54 ;  /* 0x0000003600367308 */ /* 0x000e220000002400 */
[----:B----4-:R-:W-:Y:S01]  /*5ee0*/  FSEL R46, R61, -INF , P2 ;  /* 0xff8000003d2e7808 */ /* 0x010fe20001000000 */
[--C-:B------:R-:W-:Y:S01]  /*5ef0*/  FFMA.FTZ R174, R36, UR6, -R59.reuse ;  /* 0x0000000624ae7c23 */ /* 0x100fe2000801083b */
[----:B------:R-:W-:Y:S01]  /*5f00*/  ISETP.GT.AND P2, PT, R24, 0x38, PT ;  /* 0x000000381800780c */ /* 0x000fe20003f44270 */
[--C-:B------:R-:W-:Y:S01]  /*5f10*/  FFMA.FTZ R175, R37, UR6, -R59.reuse ;  /* 0x0000000625af7c23 */ /* 0x100fe2000801083b */
[--C-:B------:R-:W-:Y:S01]  /*5f20*/  FFMA.FTZ R176, R40, UR6, -R59.reuse ;  /* 0x0000000628b07c23 */ /* 0x100fe2000801083b */
[--C-:B------:R-:W-:Y:S01]  /*5f30*/  FFMA.FTZ R177, R41, UR6, -R59.reuse ;  /* 0x0000000629b17c23 */ /* 0x100fe2000801083b */
[--C-:B------:R-:W-:Y:S01]  /*5f40*/  FFMA.FTZ R178, R44, UR6, -R59.reuse ;  /* 0x000000062cb27c23 */ /* 0x100fe2000801083b */
[----:B------:R-:W2:Y:S01]  /*5f50*/  MUFU.TANH R55, R55 ;  /* 0x0000003700377308 */ /* 0x000ea20000002400 */
[----:B-1----:R-:W-:Y:S01]  /*5f60*/  FSEL R28, R51, -INF , P3 ;  /* 0xff800000331c7808 */ /* 0x002fe20001800000 */
[--C-:B------:R-:W-:Y:S01]  /*5f70*/  FFMA.FTZ R179, R45, UR6, -R59.reuse ;  /* 0x000000062db37c23 */ /* 0x100fe2000801083b */
[----:B------:R-:W-:Y:S01]  /*5f80*/  FMNMX.FTZ R51, R46, R47, !PT ;  /* 0x0000002f2e337209 */ /* 0x000fe20007810000 */
[--C-:B------:R-:W-:Y:S01]  /*5f90*/  FFMA.FTZ R180, R48, UR6, -R59.reuse ;  /* 0x0000000630b47c23 */ /* 0x100fe2000801083b */
[----:B------:R-:W-:Y:S01]  /*5fa0*/  ISETP.GT.AND P3, PT, R24, 0x39, PT ;  /* 0x000000391800780c */ /* 0x000fe20003f64270 */
[--C-:B------:R-:W-:Y:S01]  /*5fb0*/  FFMA.FTZ R181, R49, UR6, -R59.reuse ;  /* 0x0000000631b57c23 */ /* 0x100fe2000801083b */
[----:B------:R-:W-:Y:S01]  /*5fc0*/  FMNMX.FTZ R24, R28, R51, !PT ;  /* 0x000000331c187209 */ /* 0x000fe20007810000 */
[--C-:B------:R-:W-:Y:S01]  /*5fd0*/  FFMA.FTZ R182, R52, UR6, -R59.reuse ;  /* 0x0000000634b67c23 */ /* 0x100fe2000801083b */
[----:B0-----:R-:W-:Y:S01]  /*5fe0*/  FSEL R47, R54, -INF , P2 ;  /* 0xff800000362f7808 */ /* 0x001fe20001000000 */
[--C-:B------:R-:W-:Y:S01]  /*5ff0*/  FFMA.FTZ R197, R58, UR6, -R59.reuse ;  /* 0x000000063ac57c23 */ /* 0x100fe2000801083b */
[--C-:B------:R-:W-:Y:S01]  /*6000*/  FFMA.FTZ R183, R53, UR6, -R59.reuse ;  /* 0x0000000635b77c23 */ /* 0x100fe2000801083b */
[----:B------:R-:W-:Y:S01]  /*6010*/  FFMA.FTZ R200, R57, UR6, -R59 ;  /* 0x0000000639c87c23 */ /* 0x000fe2000801083b */
[----:B------:R-:W-:Y:S01]  /*6020*/  FMNMX.FTZ R24, R47, R24, !PT ;  /* 0x000000182f187209 */ /* 0x000fe20007810000 */
[----:B------:R-:W-:Y:S01]  /*6030*/  MUFU.EX2 R170, R170 ;  /* 0x000000aa00aa7308 */ /* 0x000fe20000000800 */
[----:B--2---:R-:W-:-:S04]  /*6040*/  FSEL R29, R55, -INF , P3 ;  /* 0xff800000371d7808 */ /* 0x004fc80001800000 */
[----:B------:R-:W-:-:S03]  /*6050*/  FMNMX.FTZ R24, R29, R24, !PT ;  /* 0x000000181d187209 */ /* 0x000fc60007810000 */
[----:B------:R-:W0:Y:S02]  /*6060*/  MUFU.EX2 R171, R171 ;  /* 0x000000ab00ab7308 */ /* 0x000e240000000800 */
[----:B------:R-:W1:Y:S06]  /*6070*/  SHFL.BFLY PT, R33, R24, 0x2, 0x1f ;  /* 0x0c401f0018217f89 */ /* 0x000e6c00000e0000 */
[----:B------:R-:W-:Y:S08]  /*6080*/  MUFU.EX2 R172, R172 ;  /* 0x000000ac00ac7308 */ /* 0x000ff00000000800 */
[----:B------:R-:W2:Y:S01]  /*6090*/  MUFU.EX2 R173, R173 ;  /* 0x000000ad00ad7308 */ /* 0x000ea20000000800 */
[----:B0-----:R-:W-:Y:S01]  /*60a0*/  F2FP.F16.F32.PACK_AB R152, R171, R170 ;  /* 0x000000aaab98723e */ /* 0x001fe200000000ff */
[----:B------:R-:W-:-:S06]  /*60b0*/  FADD.FTZ R171, R170, R171 ;  /* 0x000000abaaab7221 */ /* 0x000fcc0000010000 */
[----:B------:R-:W-:Y:S01]  /*60c0*/  MUFU.EX2 R174, R174 ;  /* 0x000000ae00ae7308 */ /* 0x000fe20000000800 */
[----:B-1----:R-:W-:-:S07]  /*60d0*/  FMNMX.FTZ R33, R24, R33, !PT ;  /* 0x0000002118217209 */ /* 0x002fce0007810000 */
[----:B------:R-:W0:Y:S01]  /*60e0*/  MUFU.EX2 R175, R175 ;  /* 0x000000af00af7308 */ /* 0x000e220000000800 */
[----:B------:R-:W1:Y:S01]  /*60f0*/  SHFL.BFLY PT, R24, R33, 0x1, 0x1f ;  /* 0x0c201f0021187f89 */ /* 0x000e6200000e0000 */
[----:B--2---:R-:W-:Y:S01]  /*6100*/  F2FP.F16.F32.PACK_AB R154, R173, R172 ;  /* 0x000000acad9a723e */ /* 0x004fe200000000ff */
[----:B------:R-:W-:-:S04]  /*6110*/  FADD.FTZ R172, R172, R171 ;  /* 0x000000abacac7221 */ /* 0x000fc80000010000 */
[----:B------:R-:W-:Y:S01]  /*6120*/  FADD.FTZ R173, R173, R172 ;  /* 0x000000acadad7221 */ /* 0x000fe20000010000 */
[----:B------:R-:W-:Y:S08]  /*6130*/  MUFU.EX2 R176, R176 ;  /* 0x000000b000b07308 */ /* 0x000ff00000000800 */
[----:B------:R-:W2:Y:S01]  /*6140*/  MUFU.EX2 R177, R177 ;  /* 0x000000b100b17308 */ /* 0x000ea20000000800 */
[----:B0-----:R-:W-:Y:S01]  /*6150*/  F2FP.F16.F32.PACK_AB R156, R175, R174 ;  /* 0x000000aeaf9c723e */ /* 0x001fe200000000ff */
[----:B------:R-:W-:-:S04]  /*6160*/  FADD.FTZ R174, R174, R173 ;  /* 0x000000adaeae7221 */ /* 0x000fc80000010000 */
[----:B------:R-:W-:Y:S02]  /*6170*/  FADD.FTZ R175, R175, R174 ;  /* 0x000000aeafaf7221 */ /* 0x000fe40000010000 */
[----:B------:R-:W-:Y:S01]  /*6180*/  MUFU.EX2 R178, R178 ;  /* 0x000000b200b27308 */ /* 0x000fe20000000800 */
[----:B-1----:R-:W-:-:S04]  /*6190*/  FMNMX.FTZ R169, R33, R24, !PT ;  /* 0x0000001821a97209 */ /* 0x002fc80007810000 */
[C---:B------:R-:W-:Y:S01]  /*61a0*/  FSETP.NEU.FTZ.AND P2, PT, R169.reuse, -INF , PT ;  /* 0xff800000a900780b */ /* 0x040fe20003f5d000 */
[----:B------:R-:W-:Y:S02]  /*61b0*/  FMUL.FTZ R24, R169, UR6 ;  /* 0x00000006a9187c20 */ /* 0x000fe40008410000 */
[----:B------:R-:W0:Y:S01]  /*61c0*/  MUFU.EX2 R179, R179 ;  /* 0x000000b300b37308 */ /* 0x000e220000000800 */
[----:B--2---:R-:W-:Y:S01]  /*61d0*/  F2FP.F16.F32.PACK_AB R158, R177, R176 ;  /* 0x000000b0b19e723e */ /* 0x004fe200000000ff */
[----:B------:R-:W-:Y:S01]  /*61e0*/  FADD.FTZ R176, R176, R175 ;  /* 0x000000afb0b07221 */ /* 0x000fe20000010000 */
[----:B------:R-:W-:Y:S02]  /*61f0*/  FSEL R32, R24, RZ, P2 ;  /* 0x000000ff18207208 */ /* 0x000fe40001000000 */
[----:B------:R-:W-:Y:S01]  /*6200*/  ISETP.NE.AND P2, PT, R69, RZ, PT ;  /* 0x000000ff4500720c */ /* 0x000fe20003f45270 */
[----:B------:R-:W-:Y:S02]  /*6210*/  FADD.FTZ R177, R177, R176 ;  /* 0x000000b0b1b17221 */ /* 0x000fe40000010000 */
[--C-:B------:R-:W-:Y:S01]  /*6220*/  FFMA.FTZ R198, R20, UR6, -R32.reuse ;  /* 0x0000000614c67c23 */ /* 0x100fe20008010820 */
[-C--:B------:R-:W-:Y:S01]  /*6230*/  LEA.HI R20, R56, R23.reuse, RZ, 0x4 ;  /* 0x0000001738147211 */ /* 0x080fe200078f20ff */
[--C-:B------:R-:W-:Y:S01]  /*6240*/  FFMA.FTZ R199, R25, UR6, -R32.reuse ;  /* 0x0000000619c77c23 */ /* 0x100fe20008010820 */
[--C-:B------:R-:W-:Y:S01]  /*6250*/  FFMA.FTZ R202, R27, UR6, -R32.reuse ;  /* 0x000000061bca7c23 */ /* 0x100fe20008010820 */
[--C-:B------:R-:W-:Y:S01]  /*6260*/  FFMA.FTZ R204, R31, UR6, -R32.reuse ;  /* 0x000000061fcc7c23 */ /* 0x100fe20008010820 */
[----:B------:R-:W-:Y:S01]  /*6270*/  LOP3.LUT R24, R20, 0xfffffff0, RZ, 0xc0, !PT ;  /* 0xfffffff014187812 */ /* 0x000fe200078ec0ff */
[--C-:B------:R-:W-:Y:S01]  /*6280*/  FFMA.FTZ R201, R26, UR6, -R32.reuse ;  /* 0x000000061ac97c23 */ /* 0x100fe20008010820 */
[----:B------:R-:W-:Y:S01]  /*6290*/  LEA.HI R56, R56, R23, RZ, 0x5 ;  /* 0x0000001738387211 */ /* 0x000fe200078f28ff */
[----:B------:R-:W-:Y:S01]  /*62a0*/  FFMA.FTZ R203, R30, UR6, -R32 ;  /* 0x000000061ecb7c23 */ /* 0x000fe20008010820 */
[----:B------:R-:W-:Y:S01]  /*62b0*/  SHF.R.U32.HI R31, RZ, 0x1, R20 ;  /* 0x00000001ff1f7819 */ /* 0x000fe20000011614 */
[----:B------:R-:W-:-:S02]  /*62c0*/  IMAD.IADD R24, R23, 0x1, -R24 ;  /* 0x0000000117187824 */ /* 0x000fc400078e0a18 */
[--C-:B------:R-:W-:Y:S01]  /*62d0*/  FFMA.FTZ R205, R34, UR6, -R32.reuse ;  /* 0x0000000622cd7c23 */ /* 0x100fe20008010820 */
[----:B------:R-:W-:Y:S02]  /*62e0*/  IMAD.SHL.U32 R56, R56, 0x20, RZ ;  /* 0x0000002038387824 */ /* 0x000fe400078e00ff */
[----:B------:R-:W-:Y:S01]  /*62f0*/  FFMA.FTZ R206, R35, UR6, -R32 ;  /* 0x0000000623ce7c23 */ /* 0x000fe20008010820 */
[----:B------:R-:W-:Y:S01]  /*6300*/  @!P2 VIADD R20, R195, 0x38840 ;  /* 0x00038840c314a836 */ /* 0x000fe20000000000 */
[----:B------:R-:W-:Y:S01]  /*6310*/  SHF.R.S32.HI R25, RZ, 0x1f, R24 ;  /* 0x0000001fff197819 */ /* 0x000fe20000011418 */
[--C-:B------:R-:W-:Y:S01]  /*6320*/  FFMA.FTZ R207, R38, UR6, -R32.reuse ;  /* 0x0000000626cf7c23 */ /* 0x100fe20008010820 */
[----:B------:R-:W-:Y:S01]  /*6330*/  LOP3.LUT R56, R56, 0x7ffffc00, RZ, 0xc0, !PT ;  /* 0x7ffffc0038387812 */ /* 0x000fe200078ec0ff */
        /* <DEDUP_REMOVED lines=9> */
[----:B------:R-:W-:Y:S01]  /*63d0*/  FFMA.FTZ R214, R29, UR6, -R32 ;  /* 0x000000061dd67c23 */ /* 0x000fe20008010820 */
[----:B------:R-:W-:Y:S01]  /*63e0*/  IMAD.IADD R27, R24, 0x1, -R27 ;  /* 0x00000001181b7824 */ /* 0x000fe200078e0a1b */
[----:B------:R-:W-:Y:S01]  /*63f0*/  LOP3.LUT R25, R25, 0x7ffffe00, RZ, 0xc0, !PT ;  /* 0x7ffffe0019197812 */ /* 0x000fe200078ec0ff */
[----:B------:R-:W-:Y:S01]  /*6400*/  MUFU.EX2 R198, R198 ;  /* 0x000000c600c67308 */ /* 0x000fe20000000800 */
[----:B0-----:R-:W-:Y:S01]  /*6410*/  F2FP.F16.F32.PACK_AB R160, R179, R178 ;  /* 0x000000b2b3a0723e */ /* 0x001fe200000000ff */
[C---:B------:R-:W-:Y:S01]  /*6420*/  IMAD.SHL.U32 R24, R27.reuse, 0x40, RZ ;  /* 0x000000401b187824 */ /* 0x040fe200078e00ff */
[C---:B------:R-:W-:Y:S01]  /*6430*/  LOP3.LUT P4, RZ, R27.reuse, 0x4, RZ, 0xc0, !PT ;  /* 0x000000041bff7812 */ /* 0x040fe2000788c0ff */
[----:B------:R-:W-:Y:S01]  /*6440*/  FADD.FTZ R178, R178, R177 ;  /* 0x000000b1b2b27221 */ /* 0x000fe20000010000 */
[----:B------:R-:W-:-:S02]  /*6450*/  LOP3.LUT P3, RZ, R27, 0x2, RZ, 0xc0, !PT ;  /* 0x000000021bff7812 */ /* 0x000fc4000786c0ff */
[----:B------:R-:W-:Y:S01]  /*6460*/  LOP3.LUT R24, R24, 0x1c0, RZ, 0xc0, !PT ;  /* 0x000001c018187812 */ /* 0x000fe200078ec0ff */
[----:B------:R-:W0:Y:S01]  /*6470*/  MUFU.EX2 R199, R199 ;  /* 0x000000c700c77308 */ /* 0x000e220000000800 */
[----:B------:R-:W-:Y:S01]  /*6480*/  SEL R185, R185, 0xffffffe0, !P3 ;  /* 0xffffffe0b9b97807 */ /* 0x000fe20005800000 */
[----:B------:R-:W-:Y:S01]  /*6490*/  FADD.FTZ R179, R179, R178 ;  /* 0x000000b2b3b37221 */ /* 0x000fe20000010000 */
[----:B------:R-:W-:Y:S02]  /*64a0*/  LOP3.LUT R31, R24, 0x8, R31, 0xf8, !PT ;  /* 0x00000008181f7812 */ /* 0x000fe400078ef81f */
[----:B------:R-:W-:Y:S02]  /*64b0*/  SHF.R.U32.HI R24, RZ, 0x3, R24 ;  /* 0x00000003ff187819 */ /* 0x000fe40000011618 */
[----:B------:R-:W-:Y:S01]  /*64c0*/  @!P2 IADD3 R21, R195, 0x38860, RZ ;  /* 0x00038860c315a810 */ /* 0x000fe20007ffe0ff */
[----:B------:R-:W-:Y:S01]  /*64d0*/  MUFU.EX2 R201, R201 ;  /* 0x000000c900c97308 */ /* 0x000fe20000000800 */
[----:B------:R-:W-:-:S02]  /*64e0*/  LOP3.LUT R24, R31, R24, RZ, 0x3c, !PT ;  /* 0x000000181f187212 */ /* 0x000fc400078e3cff */
[----:B------:R-:W-:Y:S02]  /*64f0*/  @!P2 PRMT R21, RZ, 0x654, R21 ;  /* 0x00000654ff15a816 */ /* 0x000fe40000000015 */
[----:B------:R-:W-:-:S03]  /*6500*/  IADD3 R24, R24, R25, R56 ;  /* 0x0000001918187210 */ /* 0x000fc60007ffe038 */
[----:B------:R-:W1:Y:S01]  /*6510*/  MUFU.EX2 R202, R202 ;  /* 0x000000ca00ca7308 */ /* 0x000e620000000800 */
[----:B0-----:R-:W-:Y:S01]  /*6520*/  F2FP.F16.F32.PACK_AB R153, R199, R198 ;  /* 0x000000c6c799723e */ /* 0x001fe200000000ff */
[----:B------:R-:W-:Y:S01]  /*6530*/  IMAD R184, R24, 0x2, R195 ;  /* 0x0000000218b87824 */ /* 0x000fe200078e02c3 */
[----:B------:R-:W-:Y:S01]  /*6540*/  @!P2 PRMT R24, RZ, 0x654, R20 ;  /* 0x00000654ff18a816 */ /* 0x000fe20000000014 */
[----:B------:R-:W-:Y:S02]  /*6550*/  FADD.FTZ R198, R198, R199 ;  /* 0x000000c7c6c67221 */ /* 0x000fe40000010000 */
[C---:B------:R-:W-:Y:S01]  /*6560*/  VIADD R187, R184.reuse, 0x36400 ;  /* 0x00036400b8bb7836 */ /* 0x040fe20000000000 */
[----:B------:R0:W-:Y:S01]  /*6570*/  @!P2 SYNCS.ARRIVE.TRANS64.RED.A1T0 RZ, [R24+URZ], RZ ;  /* 0x000000ff18ffa9a7 */ /* 0x0001e2000810043f */
[----:B------:R-:W-:Y:S01]  /*6580*/  MUFU.EX2 R203, R203 ;  /* 0x000000cb00cb7308 */ /* 0x000fe20000000800 */
[----:B------:R-:W-:Y:S02]  /*6590*/  VIADD R20, R184, 0x36440 ;  /* 0x00036440b8147836 */ /* 0x000fe40000000000 */
[----:B------:R-:W-:-:S02]  /*65a0*/  @P4 VIADD R20, R187, 0xffffffc0 ;  /* 0xffffffc0bb144836 */ /* 0x000fc40000000000 */
[----:B------:R-:W-:Y:S02]  /*65b0*/  IMAD.IADD R187, R187, 0x1, R185 ;  /* 0x00000001bbbb7824 */ /* 0x000fe400078e02b9 */
[----:B------:R-:W-:Y:S01]  /*65c0*/  IMAD.IADD R185, R185, 0x1, R20 ;  /* 0x00000001b9b97824 */ /* 0x000fe200078e0214 */
[----:B------:R-:W2:Y:S01]  /*65d0*/  MUFU.EX2 R204, R204 ;  /* 0x000000cc00cc7308 */ /* 0x000ea20000000800 */
[----:B-1----:R-:W-:Y:S01]  /*65e0*/  F2FP.F16.F32.PACK_AB R155, R202, R201 ;  /* 0x000000c9ca9b723e */ /* 0x002fe200000000ff */
[----:B------:R-:W-:Y:S01]  /*65f0*/  BAR.SYNC.DEFER_BLOCKING 0xf, 0x100 ;  /* 0x03c4000000007b1d */ /* 0x000fe20000010000 */
[----:B------:R-:W-:Y:S01]  /*6600*/  FADD.FTZ R201, R201, R198 ;  /* 0x000000c6c9c97221 */ /* 0x000fe20000010000 */
[----:B------:R-:W-:-:S03]  /*6610*/  VIADD R198, R22, 0xfffffffe ;  /* 0xfffffffe16c67836 */ /* 0x000fc60000000000 */
[----:B------:R-:W-:Y:S01]  /*6620*/  FADD.FTZ R202, R202, R201 ;  /* 0x000000c9caca7221 */ /* 0x000fe20000010000 */
[----:B------:R-:W-:Y:S08]  /*6630*/  MUFU.EX2 R205, R205 ;  /* 0x000000cd00cd7308 */ /* 0x000ff00000000800 */
[----:B------:R-:W1:Y:S01]  /*6640*/  MUFU.EX2 R206, R206 ;  /* 0x000000ce00ce7308 */ /* 0x000e620000000800 */
[----:B--2---:R-:W-:Y:S01]  /*6650*/  F2FP.F16.F32.PACK_AB R157, R204, R203 ;  /* 0x000000cbcc9d723e */ /* 0x004fe200000000ff */
[----:B------:R-:W-:-:S04]  /*6660*/  FADD.FTZ R203, R203, R202 ;  /* 0x000000cacbcb7221 */ /* 0x000fc80000010000 */
[----:B------:R-:W-:Y:S02]  /*6670*/  FADD.FTZ R204, R204, R203 ;  /* 0x000000cbcccc7221 */ /* 0x000fe40000010000 */
[----:B------:R-:W-:Y:S01]  /*6680*/  MUFU.EX2 R180, R180 ;  /* 0x000000b400b47308 */ /* 0x000fe20000000800 */
[----:B------:R2:W-:Y:S07]  /*6690*/  STSM.16.M88.4 [R184+0x36400], R152 ;  /* 0x03640098b8007844 */ /* 0x0005ee0000000200 */
[----:B------:R-:W3:Y:S01]  /*66a0*/  MUFU.EX2 R181, R181 ;  /* 0x000000b500b57308 */ /* 0x000ee20000000800 */
[----:B-1----:R-:W-:Y:S01]  /*66b0*/  F2FP.F16.F32.PACK_AB R159, R206, R205 ;  /* 0x000000cdce9f723e */ /* 0x002fe200000000ff */
        /* <DEDUP_REMOVED lines=17> */
[----:B------:R1:W-:Y:S01]  /*67d0*/  STSM.16.M88.4 [R20], R160 ;  /* 0x000000a014007844 */ /* 0x0003e20000000200 */
[----:B------:R-:W-:Y:S01]  /*67e0*/  FADD.FTZ R210, R210, R209 ;  /* 0x000000d1d2d27221 */ /* 0x000fe20000010000 */
[----:B------:R-:W-:Y:S08]  /*67f0*/  MUFU.EX2 R183, R183 ;  /* 0x000000b700b77308 */ /* 0x000ff00000000800 */
[----:B------:R-:W3:Y:S01]  /*6800*/  MUFU.EX2 R200, R200 ;  /* 0x000000c800c87308 */ /* 0x000ee20000000800 */
[----:B----4-:R-:W-:Y:S01]  /*6810*/  F2FP.F16.F32.PACK_AB R164, R197, R182 ;  /* 0x000000b6c5a4723e */ /* 0x010fe200000000ff */
[----:B------:R-:W-:-:S04]  /*6820*/  FADD.FTZ R182, R182, R181 ;  /* 0x000000b5b6b67221 */ /* 0x000fc80000010000 */
[----:B------:R-:W-:Y:S02]  /*6830*/  FADD.FTZ R182, R197, R182 ;  /* 0x000000b6c5b67221 */ /* 0x000fe40000010000 */
[----:B------:R-:W-:Y:S08]  /*6840*/  MUFU.EX2 R23, R23 ;  /* 0x0000001700177308 */ /* 0x000ff00000000800 */
[----:B------:R-:W4:Y:S01]  /*6850*/  MUFU.EX2 R212, R212 ;  /* 0x000000d400d47308 */ /* 0x000f220000000800 */
[----:B---3--:R-:W-:-:S07]  /*6860*/  F2FP.F16.F32.PACK_AB R166, R200, R183 ;  /* 0x000000b7c8a6723e */ /* 0x008fce00000000ff */
[----:B------:R-:W-:Y:S08]  /*6870*/  MUFU.EX2 R211, R211 ;  /* 0x000000d300d37308 */ /* 0x000ff00000000800 */
[----:B------:R-:W3:Y:S01]  /*6880*/  MUFU.EX2 R214, R214 ;  /* 0x000000d600d67308 */ /* 0x000ee20000000800 */
[----:B----4-:R-:W-:Y:S01]  /*6890*/  F2FP.F16.F32.PACK_AB R165, R212, R23 ;  /* 0x00000017d4a5723e */ /* 0x010fe200000000ff */
[----:B------:R-:W-:-:S04]  /*68a0*/  FADD.FTZ R23, R23, R210 ;  /* 0x000000d217177221 */ /* 0x000fc80000010000 */
[----:B------:R-:W-:Y:S01]  /*68b0*/  FADD.FTZ R212, R212, R23 ;  /* 0x00000017d4d47221 */ /* 0x000fe20000010000 */
[----:B------:R-:W-:Y:S01]  /*68c0*/  IMAD.MOV.U32 R23, RZ, RZ, RZ ;  /* 0x000000ffff177224 */ /* 0x000fe200078e00ff */
[----:B---3--:R-:W-:Y:S02]  /*68d0*/  F2FP.F16.F32.PACK_AB R167, R214, R211 ;  /* 0x000000d3d6a7723e */ /* 0x008fe400000000ff */
[----:B------:R-:W-:-:S03]  /*68e0*/  FADD.FTZ R211, R211, R212 ;  /* 0x000000d4d3d37221 */ /* 0x000fc60000010000 */
[----:B------:R1:W-:Y:S01]  /*68f0*/  STSM.16.M88.4 [R185], R164 ;  /* 0x000000a4b9007844 */ /* 0x0003e20000000200 */
[----:B0-----:R-:W-:Y:S01]  /*6900*/  WARPGROUP.ARRIVE ;  /* 0x00000000000079c5 */ /* 0x001fe20000000000 */
        /* <DEDUP_REMOVED lines=21> */
[----:B------:R-:W-:Y:S01]  /*6a60*/  HGMMA.64x256x16.F32 R24, R164, gdesc[UR8].tnspB, R24, gsb0 ;  /* 0x43e00008a4187df0 */ /* 0x000fe20008000818 */
[----:B------:R-:W-:Y:S02]  /*6a70*/  @UP0 ULDC UR10, c[0x0][0x44c] ;  /* 0x00011300000a0ab9 */ /* 0x000fe40000000800 */
[----:B------:R-:W-:-:S04]  /*6a80*/  UIMAD.WIDE.U32 UR10, UR60, UR10, URZ ;  /* 0x0000000a3c0a72a5 */ /* 0x000fc8000f8e003f */
[----:B------:R-:W-:-:S04]  /*6a90*/  @UP0 USHF.R.U32.HI UR60, URZ, UR14, UR11 ;  /* 0x0000000e3f3c0299 */ /* 0x000fc8000801160b */
[----:B------:R-:W-:-:S04]  /*6aa0*/  UIADD3 UR60, UR7, UR60, URZ ;  /* 0x0000003c073c7290 */ /* 0x000fc8000fffe03f */
[----:B------:R-:W-:-:S04]  /*6ab0*/  USHF.R.S32.HI UR7, URZ, 0x1f, UR60 ;  /* 0x0000001f3f077899 */ /* 0x000fc8000801143c */
[----:B------:R-:W-:-:S04]  /*6ac0*/  ULEA.HI UR7, UR7, UR60, URZ, 0x6 ;  /* 0x0000003c07077291 */ /* 0x000fc8000f8f303f */
[----:B------:R-:W-:-:S04]  /*6ad0*/  USHF.R.S32.HI UR7, URZ, 0x6, UR7 ;  /* 0x000000063f077899 */ /* 0x000fc80008011407 */
[----:B------:R-:W-:-:S04]  /*6ae0*/  UISETP.LT.AND UP1, UPT, UR61, UR7, UPT ;  /* 0x000000073d00728c */ /* 0x000fc8000bf21270 */
[----:B------:R-:W-:-:S03]  /*6af0*/  USEL UR10, UR61, UR7, !UP1 ;  /* 0x000000073d0a7287 */ /* 0x000fc6000c800000 */
[----:B------:R-:W-:-:S03]  /*6b00*/  UMOV UR61, URZ ;  /* 0x0000003f003d7c82 */ /* 0x000fc60008000000 */
[----:B------:R-:W-:Y:S01]  /*6b10*/  ISETP.GE.AND P3, PT, R198, UR10, PT ;  /* 0x0000000ac6007c0c */ /* 0x000fe2000bf66270 */
[----:B------:R-:W-:Y:S01]  /*6b20*/  IMAD.U32 R201, RZ, RZ, UR10 ;  /* 0x0000000affc97e24 */ /* 0x000fe2000f8e00ff */
        /* <DEDUP_REMOVED lines=9> */
[----:B------:R0:W-:Y:S02]  /*6bc0*/  @!P2 SYNCS.ARRIVE.TRANS64.RED.A1T0 RZ, [R21+URZ], RZ ;  /* 0x000000ff15ffa9a7 */ /* 0x0001e4000810043f */
[----:B0-----:R-:W-:-:S04]  /*6bd0*/  FADD.FTZ R21, R183, R182 ;  /* 0x000000b6b7157221 */ /* 0x001fc80000010000 */
[----:B------:R-:W-:Y:S01]  /*6be0*/  FADD.FTZ R21, R200, R21 ;  /* 0x00000015c8157221 */ /* 0x000fe20000010000 */
[----:B-1----:R-:W-:Y:S06]  /*6bf0*/  @!P3 BRA `(.L_x_7390) ;  /* 0x000000340090b947 */ /* 0x002fec0003800000 */
[----:B------:R-:W-:Y:S01]  /*6c00*/  IMAD.MOV.U32 R199, RZ, RZ, R169 ;  /* 0x000000ffffc77224 */ /* 0x000fe200078e00a9 */
[----:B------:R-:W-:Y:S01]  /*6c10*/  UMOV UR61, URZ ;  /* 0x0000003f003d7c82 */ /* 0x000fe20008000000 */
[----:B------:R-:W-:Y:S01]  /*6c20*/  IMAD.MOV.U32 R200, RZ, RZ, R168 ;  /* 0x000000ffffc87224 */ /* 0x000fe200078e00a8 */
[----:B------:R-:W-:Y:S01]  /*6c30*/  ULDC UR60, c[0x0][0xad0] ;  /* 0x0002b400003c7ab9 */ /* 0x000fe20000000800 */
[----:B------:R-:W-:-:S07]  /*6c40*/  IMAD.MOV.U32 R202, RZ, RZ, RZ ;  /* 0x000000ffffca7224 */ /* 0x000fce00078e00ff */
.L_x_7399:
[----:B------:R-:W-:-:S05]  /*6c50*/  VIADD R23, R202, 0x1 ;  /* 0x00000001ca177836 */ /* 0x000fca0000000000 */
[----:B------:R-:W-:-:S04]  /*6c60*/  ISETP.NE.AND P3, PT, R23, 0x2, PT ;  /* 0x000000021700780c */ /* 0x000fc80003f65270 */
[----:B------:R-:W-:Y:S02]  /*6c70*/  SEL R152, RZ, 0x1, P3 ;  /* 0x00000001ff987807 */ /* 0x000fe40001800000 */
[----:B------:R-:W-:Y:S02]  /*6c80*/  SEL R23, R23, RZ, P3 ;  /* 0x000000ff17177207 */ /* 0x000fe40001800000 */
[----:B------:R-:W-:-:S13]  /*6c90*/  R2UR UR6, R152 ;  /* 0x00000000980672ca */ /* 0x000fda00000e0000 */
[----:B------:R-:W-:Y:S01]  /*6ca0*/  ULOP3.LUT UR61, UR61, UR6, URZ, 0x3c, !UPT ;  /* 0x000000063d3d7292 */ /* 0x000fe2000f8e3c3f */
[----:B--2---:R-:W-:Y:S11]  /*6cb0*/  @!P0 BRA `(.L_x_7391) ;  /* 0x0000000000048947 */ /* 0x004ff60003800000 */
[----:B------:R-:W-:Y:S01]  /*6cc0*/  BPT.TRAP 0x1 ;  /* 0x000000040000795c */ /* 0x000fe20000300000 */
.L_x_7391:
[----:B------:R-:W-:Y:S02]  /*6cd0*/  IMAD.U32 R204, RZ, RZ, UR61 ;  /* 0x0000003dffcc7e24 */ /* 0x000fe4000f8e00ff */
[----:B------:R-:W-:-:S03]  /*6ce0*/  IMAD R197, R23, 0x8, R195 ;  /* 0x0000000817c57824 */ /* 0x000fc600078e02c3 */
[----:B------:R-:W-:-:S04]  /*6cf0*/  SHF.L.U32 R204, R204, 0x1f, RZ ;  /* 0x0000001fcccc7819 */ /* 0x000fc800000006ff */
[----:B------:R0:W1:Y:S01]  /*6d00*/  SYNCS.PHASECHK.TRANS64.TRYWAIT P3, [R197+URZ+0x38830], R204 ;  /* 0x038830ccc50075a7 */ /* 0x000062000806017f */
[----:B------:R-:W-:Y:S05]  /*6d10*/  @!P0 BRA `(.L_x_7392) ;  /* 0x0000000000048947 */ /* 0x000fea0003800000 */
[----:B------:R-:W-:Y:S01]  /*6d20*/  BPT.TRAP 0x1 ;  /* 0x000000040000795c */ /* 0x000fe20000300000 */
.L_x_7392:
[----:B------:R-:W-:Y:S01]  /*6d30*/  IMAD R203, R23, 0x200, R188 ;  /* 0x0000020017cb7824 */ /* 0x000fe200078e02bc */
[----:B-1----:R-:W-:Y:S06]  /*6d40*/  @P3 BRA `(.L_x_7393) ;  /* 0x0000000000083947 */ /* 0x002fec0003800000 */
[----:B------:R-:W1:Y:S02]  /*6d50*/  SYNCS.PHASECHK.TRANS64.TRYWAIT P3, [R197+URZ+0x38830], R204 ;  /* 0x038830ccc50075a7 */ /* 0x000e64000806017f */
[----:B-1----:R-:W-:Y:S05]  /*6d60*/  @!P3 BRA `(.L_x_7394) ;  /* 0x000000f00028b947 */ /* 0x002fea0003800000 */
.L_x_7393:
        /* <DEDUP_REMOVED lines=49> */
.L_x_7395:
[----:B------:R2:W3:Y:S01]  /*7080*/  SYNCS.PHASECHK.TRANS64.TRYWAIT P3, [R197+URZ+0x38850], R204 ;  /* 0x038850ccc50075a7 */ /* 0x0004e2000806017f */
[----:B------:R-:W-:Y:S05]  /*7090*/  @!P0 BRA `(.L_x_7396) ;  /* 0x0000000000048947 */ /* 0x000fea0003800000 */
[----:B------:R-:W-:Y:S01]  /*70a0*/  BPT.TRAP 0x1 ;  /* 0x000000040000795c */ /* 0x000fe20000300000 */
.L_x_7396:
[----:B---3--:R-:W-:Y:S05]  /*70b0*/  @P3 BRA `(.L_x_7397) ;  /* 0x0000000000083947 */ /* 0x008fea0003800000 */
[----:B------:R-:W3:Y:S02]  /*70c0*/  SYNCS.PHASECHK.TRANS64.TRYWAIT P3, [R197+URZ+0x38850], R204 ;  /* 0x038850ccc50075a7 */ /* 0x000ee4000806017f */
[----:B---3--:R-:W-:Y:S05]  /*70d0*/  @!P3 BRA `(.L_x_7398) ;  /* 0x000000ec0060b947 */ /* 0x008fea0003800000 */
.L_x_7397:
        /* <DEDUP_REMOVED lines=36> */
[----:B------:R-:W-:-:S04]  /*7320*/  IMAD R220, R23, 0x1000, R190 ;  /* 0x0000100017dc7824 */ /* 0x000fc800078e02be */
[----:B------:R-:W-:Y:S02]  /*7330*/  VIADD R221, R220, 0x80 ;  /* 0x00000080dcdd7836 */ /* 0x000fe40000000000 */
[----:B------:R-:W-:Y:S01]  /*7340*/  UMOV UR54, UR6 ;  /* 0x0000000600367c82 */ /* 0x000fe20008000000 */
[----:B------:R-:W-:Y:S01]  /*7350*/  R2UR UR6, R204 ;  /* 0x00000000cc0672ca */ /* 0x000fe200000e0000 */
[----:B------:R-:W-:-:S12]  /*7360*/  VIADD R204, R203, 0x6 ;  /* 0x00000006cbcc7836 */ /* 0x000fd80000000000 */
        /* <DEDUP_REMOVED lines=27> */
[C---:B------:R-:W-:Y:S01]  /*7520*/  VIADD R204, R203.reuse, 0x602 ;  /* 0x00000602cbcc7836 */ /* 0x040fe20000000000 */
[----:B------:R-:W-:-:S04]  /*7530*/  IADD3 R207, R203, 0x800, RZ ;  /* 0x00000800cbcf7810 */ /* 0x000fc80007ffe0ff */
[----:B------:R-:W-:Y:S01]  /*7540*/  R2UR UR46, R204 ;  /* 0x00000000cc2e72ca */ /* 0x000fe200000e0000 */
[----:B------:R-:W-:-:S05]  /*7550*/  VIADD R204, R203, 0x604 ;  /* 0x00000604cbcc7836 */ /* 0x000fca0000000000 */
[----:B------:R-:W-:Y:S01]  /*7560*/  R2UR UR50, R204 ;  /* 0x00000000cc3272ca */ /* 0x000fe200000e0000 */
[----:B------:R-:W-:-:S05]  /*7570*/  VIADD R204, R203, 0x606 ;  /* 0x00000606cbcc7836 */ /* 0x000fca0000000000 */
[----:B------:R-:W-:Y:S02]  /*7580*/  R2UR UR54, R204 ;  /* 0x00000000cc3672ca */ /* 0x000fe400000e0000 */
[----:B------:R-:W0:Y:S02]  /*7590*/  SHFL.IDX PT, R204, R208, RZ, 0x1f ;  /* 0x00001fffd0cc7589 */ /* 0x000e2400000e0000 */
[----:B0-----:R-:W-:-:S04]  /*75a0*/  ISETP.GT.AND P3, PT, R204, 0x7f, PT ;  /* 0x0000007fcc00780c */ /* 0x001fc80003f64270 */
        /* <DEDUP_REMOVED lines=10> */
[----:B------:R-:W-:-:S05]  /*7650*/  IMAD.MOV.U32 R205, RZ, RZ, 0x4 ;  /* 0x00000004ffcd7424 */ /* 0x000fca00078e00ff */
        /* <DEDUP_REMOVED lines=8> */
[----:B------:R-:W-:Y:S01]  /*76e0*/  @UP0 ULDC UR6, c[0x0][0x44c] ;  /* 0x0001130000060ab9 */ /* 0x000fe20000000800 */
[----:B------:R-:W-:Y:S01]  /*76f0*/  ULDC UR7, c[0x0][0x288] ;  /* 0x0000a20000077ab9 */ /* 0x000fe20000000800 */
[----:B------:R-:W-:Y:S02]  /*7700*/  WARPGROUP.DEPBAR.LE gsb0, 0x0 ;  /* 0x00008000000079c5 */ /* 0x000fe40000010000 */
[----:B------:R-:W-:-:S06]  /*7710*/  WARPGROUP.ARRIVE ;  /* 0x00000000000079c5 */ /* 0x000fcc0000000000 */
[----:B------:R-:W-:Y:S01]  /*7720*/  HGMMA.64x64x16.F32 R152, gdesc[UR8], R152, gsb0 ;  /* 0x00e00000089879f0 */ /* 0x000fe20008000898 */
[----:B------:R-:W-:Y:S01]  /*7730*/  ULDC UR11, c[0x0][0x2f0] ;  /* 0x0000bc00000b7ab9 */ /* 0x000fe20000000800 */
        /* <DEDUP_REMOVED lines=151> */
[----:B------:R-:W-:-:S05]  /*80b0*/  VIADD R207, R203, 0xe00 ;  /* 0x00000e00cbcf7836 */ /* 0x000fca0000000000 */
        /* <DEDUP_REMOVED lines=41> */
[----:B------:R-:W-:Y:S01]  /*8350*/  @P1 IMAD.HI.U32 R203, R186, UR6, RZ ;  /* 0x00000006bacb1c27 */ /* 0x000fe2000f8e00ff */
[----:B------:R-:W-:-:S03]  /*8360*/  @UP0 ULDC UR6, c[0x0][0x450] ;  /* 0x0001140000060ab9 */ /* 0x000fc60000000800 */
[----:B------:R-:W-:Y:S01]  /*8370*/  IMAD.MOV.U32 R206, RZ, RZ, R186 ;  /* 0x000000ffffce7224 */ /* 0x000fe200078e00ba */
[----:B------:R-:W-:Y:S01]  /*8380*/  @P1 SHF.R.U32.HI R206, RZ, UR6, R203 ;  /* 0x00000006ffce1c19 */ /* 0x000fe200080116cb */
[----:B------:R-:W-:-:S04]  /*8390*/  ULDC UR6, c[0x0][0xa80] ;  /* 0x0002a00000067ab9 */ /* 0x000fc80000000800 */
[----:B------:R-:W0:Y:S01]  /*83a0*/  SHFL.IDX PT, R203, R206, RZ, 0x1c1f ;  /* 0x001c1fffcecb7589 */ /* 0x000e2200000e0000 */
        /* <DEDUP_REMOVED lines=16> */
[----:B------:R2:W3:Y:S01]  /*84b0*/  MUFU.TANH R205, R152 ;  /* 0x0000009800cd7308 */ /* 0x0004e20000002400 */
[----:B-1----:R-:W-:-:S02]  /*84c0*/  IMAD.MOV.U32 R153, RZ, RZ, -0x40 ;  /* 0xffffffc0ff997424 */ /* 0x002fc400078e00ff */
[----:B------:R-:W-:Y:S01]  /*84d0*/  FMUL.FTZ R181, R181, UR60 ;  /* 0x0000003cb5b57c20 */ /* 0x000fe20008410000 */
[----:B------:R-:W-:Y:S01]  /*84e0*/  FMUL.FTZ R155, R155, UR60 ;  /* 0x0000003c9b9b7c20 */ /* 0x000fe20008410000 */
[----:B------:R-:W-:Y:S01]  /*84f0*/  FMUL.FTZ R213, R167, UR60 ;  /* 0x0000003ca7d57c20 */ /* 0x000fe20008410000 */
[----:B------:R-:W-:Y:S01]  /*8500*/  FMUL.FTZ R214, R170, UR60 ;  /* 0x0000003caad67c20 */ /* 0x000fe20008410000 */
[----:B------:R-:W-:Y:S01]  /*8510*/  FMUL.FTZ R171, R171, UR60 ;  /* 0x0000003cabab7c20 */ /* 0x000fe20008410000 */
[----:B------:R-:W-:Y:S01]  /*8520*/  FMUL.FTZ R174, R174, UR60 ;  /* 0x0000003caeae7c20 */ /* 0x000fe20008410000 */
[----:B------:R1:W-:Y:S01]  /*8530*/  MUFU.TANH R208, R157 ;  /* 0x0000009d00d07308 */ /* 0x0003e20000002400 */
[----:B--2---:R-:W-:Y:S02]  /*8540*/  IMAD R152, R198, R153, 0x1 ;  /* 0x00000001c6987424 */ /* 0x004fe400078e0299 */
[----:B------:R-:W-:Y:S01]  /*8550*/  FMUL.FTZ R153, R168, UR60 ;  /* 0x0000003ca8997c20 */ /* 0x000fe20008410000 */
[----:B------:R-:W-:Y:S01]  /*8560*/  FMUL.FTZ R175, R175, UR60 ;  /* 0x0000003cafaf7c20 */ /* 0x000fe20008410000 */
[----:B------:R-:W-:Y:S01]  /*8570*/  FMUL.FTZ R178, R178, UR60 ;  /* 0x0000003cb2b27c20 */ /* 0x000fe20008410000 */
[----:B------:R-:W-:Y:S01]  /*8580*/  FMUL.FTZ R179, R179, UR60 ;  /* 0x0000003cb3b37c20 */ /* 0x000fe20008410000 */
[----:B------:R-:W-:Y:S01]  /*8590*/  FMUL.FTZ R182, R182, UR60 ;  /* 0x0000003cb6b67c20 */ /* 0x000fe20008410000 */
[----:B------:R-:W-:Y:S01]  /*85a0*/  FMUL.FTZ R183, R183, UR60 ;  /* 0x0000003cb7b77c20 */ /* 0x000fe20008410000 */
[----:B------:R2:W4:Y:S01]  /*85b0*/  MUFU.TANH R207, R156 ;  /* 0x0000009c00cf7308 */ /* 0x0005220000002400 */
[----:B-1----:R-:W-:-:S04]  /*85c0*/  IMAD.IADD R157, R152, 0x1, -R193 ;  /* 0x00000001989d7824 */ /* 0x002fc800078e0ac1 */
[----:B------:R-:W-:Y:S01]  /*85d0*/  IMAD R168, R192, UR11, R157 ;  /* 0x0000000bc0a87c24 */ /* 0x000fe2000f8e029d */
[----:B------:R-:W-:Y:S02]  /*85e0*/  UMOV UR11, 0x40000040 ;  /* 0x40000040000b7882 */ /* 0x000fe40000000000 */
[----:B------:R1:W5:Y:S01]  /*85f0*/  MUFU.TANH R209, R160 ;  /* 0x000000a000d17308 */ /* 0x0003620000002400 */
[----:B--2---:R-:W-:Y:S01]  /*8600*/  FMUL.FTZ R156, R172, UR60 ;  /* 0x0000003cac9c7c20 */ /* 0x004fe20008410000 */
[----:B0-----:R-:W-:-:S04]  /*8610*/  IADD3 R152, R203, -UR7, R168 ;  /* 0x80000007cb987c10 */ /* 0x001fc8000fffe0a8 */
[C---:B------:R-:W-:Y:S02]  /*8620*/  ISETP.GT.AND P3, PT, R152.reuse, RZ, PT ;  /* 0x000000ff9800720c */ /* 0x040fe40003f64270 */
[C---:B------:R-:W-:Y:S01]  /*8630*/  ISETP.GT.AND P4, PT, R152.reuse, 0x1, PT ;  /* 0x000000019800780c */ /* 0x040fe20003f84270 */
[----:B------:R-:W0:Y:S01]  /*8640*/  MUFU.TANH R161, R161 ;  /* 0x000000a100a17308 */ /* 0x000e220000002400 */
[----:B---3--:R-:W-:Y:S02]  /*8650*/  FSEL R205, R205, -INF , P3 ;  /* 0xff800000cdcd7808 */ /* 0x008fe40001800000 */
[----:B------:R-:W-:Y:S02]  /*8660*/  ISETP.GT.AND P3, PT, R152, 0x8, PT ;  /* 0x000000089800780c */ /* 0x000fe40003f64270 */
[----:B------:R-:W-:Y:S02]  /*8670*/  FSEL R204, R204, -INF , P4 ;  /* 0xff800000cccc7808 */ /* 0x000fe40002000000 */
[----:B------:R-:W-:Y:S01]  /*8680*/  FMNMX.FTZ R157, R205, R200, !PT ;  /* 0x000000c8cd9d7209 */ /* 0x000fe20007810000 */
[----:B------:R-:W2:Y:S01]  /*8690*/  MUFU.TANH R164, R164 ;  /* 0x000000a400a47308 */ /* 0x000ea20000002400 */
[----:B------:R-:W-:-:S02]  /*86a0*/  ISETP.GT.AND P4, PT, R152, 0x9, PT ;  /* 0x000000099800780c */ /* 0x000fc40003f84270 */
[----:B----4-:R-:W-:Y:S02]  /*86b0*/  FSEL R172, R207, -INF , P3 ;  /* 0xff800000cfac7808 */ /* 0x010fe40001800000 */
[----:B------:R-:W-:Y:S02]  /*86c0*/  FMNMX.FTZ R157, R204, R157, !PT ;  /* 0x0000009dcc9d7209 */ /* 0x000fe40007810000 */
[----:B------:R-:W-:Y:S01]  /*86d0*/  ISETP.GT.AND P3, PT, R152, 0x10, PT ;  /* 0x000000109800780c */ /* 0x000fe20003f64270 */
[----:B------:R3:W-:Y:S01]  /*86e0*/  MUFU.TANH R210, R153 ;  /* 0x0000009900d27308 */ /* 0x0007e20000002400 */
[----:B-1----:R-:W-:Y:S02]  /*86f0*/  FMNMX.FTZ R160, R172, R157, !PT ;  /* 0x0000009daca07209 */ /* 0x002fe40007810000 */
[----:B-----5:R-:W-:Y:S02]  /*8700*/  FSEL R203, R209, -INF , P3 ;  /* 0xff800000d1cb7808 */ /* 0x020fe40001800000 */
[----:B------:R-:W-:-:S03]  /*8710*/  ISETP.GT.AND P3, PT, R152, 0x18, PT ;  /* 0x000000189800780c */ /* 0x000fc60003f64270 */
[----:B------:R-:W1:Y:S01]  /*8720*/  MUFU.TANH R165, R165 ;  /* 0x000000a500a57308 */ /* 0x000e620000002400 */
[----:B---3--:R-:W-:Y:S01]  /*8730*/  FMUL.FTZ R153, R173, UR60 ;  /* 0x0000003cad997c20 */ /* 0x008fe20008410000 */
[----:B------:R-:W-:Y:S02]  /*8740*/  FSEL R173, R208, -INF , P4 ;  /* 0xff800000d0ad7808 */ /* 0x000fe40002000000 */
[----:B------:R-:W-:Y:S02]  /*8750*/  ISETP.GT.AND P4, PT, R152, 0x11, PT ;  /* 0x000000119800780c */ /* 0x000fe40003f84270 */
[----:B------:R-:W-:Y:S02]  /*8760*/  FMNMX.FTZ R160, R173, R160, !PT ;  /* 0x000000a0ada07209 */ /* 0x000fe40007810000 */
[----:B------:R0:W3:Y:S02]  /*8770*/  MUFU.TANH R211, R169 ;  /* 0x000000a900d37308 */ /* 0x0000e40000002400 */
[----:B------:R-:W-:-:S06]  /*8780*/  FMNMX.FTZ R160, R203, R160, !PT ;  /* 0x000000a0cba07209 */ /* 0x000fcc0007810000 */
[----:B------:R4:W5:Y:S01]  /*8790*/  MUFU.TANH R212, R156 ;  /* 0x0000009c00d47308 */ /* 0x0009620000002400 */
[----:B0-----:R-:W-:Y:S02]  /*87a0*/  FSEL R169, R161, -INF , P4 ;  /* 0xff800000a1a97808 */ /* 0x001fe40002000000 */
[----:B------:R-:W-:-:S05]  /*87b0*/  ISETP.GT.AND P4, PT, R152, 0x19, PT ;  /* 0x000000199800780c */ /* 0x000fca0003f84270 */
[----:B------:R0:W5:Y:S01]  /*87c0*/  MUFU.TANH R207, R153 ;  /* 0x0000009900cf7308 */ /* 0x0001620000002400 */
[----:B----4-:R-:W-:Y:S01]  /*87d0*/  FMUL.FTZ R156, R176, UR60 ;  /* 0x0000003cb09c7c20 */ /* 0x010fe20008410000 */
[----:B--2---:R-:W-:Y:S02]  /*87e0*/  FSEL R176, R164, -INF , P3 ;  /* 0xff800000a4b07808 */ /* 0x004fe40001800000 */
[C---:B------:R-:W-:Y:S02]  /*87f0*/  ISETP.GT.AND P3, PT, R152.reuse, 0x20, PT ;  /* 0x000000209800780c */ /* 0x040fe40003f64270 */
[----:B-1----:R-:W-:Y:S02]  /*8800*/  FSEL R164, R165, -INF , P4 ;  /* 0xff800000a5a47808 */ /* 0x002fe40002000000 */
[----:B------:R1:W2:Y:S01]  /*8810*/  MUFU.TANH R157, R156 ;  /* 0x0000009c009d7308 */ /* 0x0002a20000002400 */
[----:B0-----:R-:W-:Y:S02]  /*8820*/  FMNMX.FTZ R153, R169, R160, !PT ;  /* 0x000000a0a9997209 */ /* 0x001fe40007810000 */
[----:B------:R-:W-:-:S02]  /*8830*/  ISETP.GT.AND P4, PT, R152, 0x21, PT ;  /* 0x000000219800780c */ /* 0x000fc40003f84270 */
[----:B------:R-:W-:Y:S02]  /*8840*/  FMNMX.FTZ R153, R176, R153, !PT ;  /* 0x00000099b0997209 */ /* 0x000fe40007810000 */
[----:B------:R-:W-:Y:S01]  /*8850*/  FSEL R165, R210, -INF , P3 ;  /* 0xff800000d2a57808 */ /* 0x000fe20001800000 */
[----:B------:R0:W4:Y:S01]  /*8860*/  MUFU.TANH R209, R177 ;  /* 0x000000b100d17308 */ /* 0x0001220000002400 */
[----:B-1----:R-:W-:Y:S02]  /*8870*/  FMNMX.FTZ R156, R164, R153, !PT ;  /* 0x00000099a49c7209 */ /* 0x002fe40007810000 */
[----:B------:R-:W-:Y:S02]  /*8880*/  ISETP.GT.AND P3, PT, R152, 0x28, PT ;  /* 0x000000289800780c */ /* 0x000fe40003f64270 */
[----:B---3--:R-:W-:Y:S01]  /*8890*/  FSEL R160, R211, -INF , P4 ;  /* 0xff800000d3a07808 */ /* 0x008fe20002000000 */
[----:B------:R-:W-:Y:S01]  /*88a0*/  FMUL.FTZ R211, R166, UR60 ;  /* 0x0000003ca6d37c20 */ /* 0x000fe20008410000 */
[----:B------:R-:W-:Y:S01]  /*88b0*/  FMNMX.FTZ R153, R165, R156, !PT ;  /* 0x0000009ca5997209 */ /* 0x000fe20007810000 */
[----:B------:R1:W3:Y:S01]  /*88c0*/  MUFU.TANH R210, R180 ;  /* 0x000000b400d27308 */ /* 0x0002e20000002400 */
[----:B------:R-:W-:Y:S01]  /*88d0*/  ISETP.GT.AND P4, PT, R152, 0x29, PT ;  /* 0x000000299800780c */ /* 0x000fe20003f84270 */
[----:B0-----:R-:W-:Y:S01]  /*88e0*/  FMUL.FTZ R177, R154, UR60 ;  /* 0x0000003c9ab17c20 */ /* 0x001fe20008410000 */
[----:B-----5:R-:W-:-:S02]  /*88f0*/  FSEL R161, R212, -INF , P3 ;  /* 0xff800000d4a17808 */ /* 0x020fc40001800000 */
[----:B------:R-:W-:Y:S02]  /*8900*/  FMNMX.FTZ R208, R160, R153, !PT ;  /* 0x00000099a0d07209 */ /* 0x000fe40007810000 */
[C---:B------:R-:W-:Y:S01]  /*8910*/  ISETP.GT.AND P3, PT, R152.reuse, 0x30, PT ;  /* 0x000000309800780c */ /* 0x040fe20003f64270 */
[----:B------:R-:W0:Y:S01]  /*8920*/  MUFU.TANH R181, R181 ;  /* 0x000000b500b57308 */ /* 0x000e220000002400 */
[----:B------:R-:W-:Y:S02]  /*8930*/  FSEL R156, R207, -INF , P4 ;  /* 0xff800000cf9c7808 */ /* 0x000fe40002000000 */
[----:B------:R-:W-:Y:S01]  /*8940*/  FMNMX.FTZ R153, R161, R208, !PT ;  /* 0x000000d0a1997209 */ /* 0x000fe20007810000 */
[----:B------:R-:W-:Y:S01]  /*8950*/  FMUL.FTZ R208, R159, UR60 ;  /* 0x0000003c9fd07c20 */ /* 0x000fe20008410000 */
[----:B------:R-:W-:Y:S01]  /*8960*/  ISETP.GT.AND P4, PT, R152, 0x31, PT ;  /* 0x000000319800780c */ /* 0x000fe20003f84270 */
[----:B------:R-:W5:Y:S01]  /*8970*/  SHFL.IDX PT, R159, R206, 0x1, 0x1c1f ;  /* 0x003c1f00ce9f7f89 */ /* 0x000f6200000e0000 */
[----:B--2---:R-:W-:Y:S01]  /*8980*/  FSEL R157, R157, -INF , P3 ;  /* 0xff8000009d9d7808 */ /* 0x004fe20001800000 */
[----:B------:R-:W2:Y:S01]  /*8990*/  MUFU.TANH R177, R177 ;  /* 0x000000b100b17308 */ /* 0x000ea20000002400 */
[----:B-1----:R-:W-:-:S02]  /*89a0*/  FMNMX.FTZ R180, R156, R153, !PT ;  /* 0x000000999cb47209 */ /* 0x002fc40007810000 */
[----:B------:R-:W-:Y:S02]  /*89b0*/  ISETP.GT.AND P3, PT, R152, 0x38, PT ;  /* 0x000000389800780c */ /* 0x000fe40003f64270 */
[----:B----4-:R-:W-:Y:S01]  /*89c0*/  FSEL R154, R209, -INF , P4 ;  /* 0xff800000d19a7808 */ /* 0x010fe20002000000 */
[----:B------:R-:W-:Y:S01]  /*89d0*/  FMUL.FTZ R209, R162, UR60 ;  /* 0x0000003ca2d17c20 */ /* 0x000fe20008410000 */
[----:B------:R-:W-:Y:S01]  /*89e0*/  FMNMX.FTZ R207, R157, R180, !PT ;  /* 0x000000b49dcf7209 */ /* 0x000fe20007810000 */
[----:B------:R-:W1:Y:S01]  /*89f0*/  MUFU.TANH R155, R155 ;  /* 0x0000009b009b7308 */ /* 0x000e620000002400 */
[----:B------:R-:W-:Y:S02]  /*8a00*/  ISETP.GT.AND P4, PT, R152, 0x39, PT ;  /* 0x000000399800780c */ /* 0x000fe40003f84270 */
[----:B---3--:R-:W-:Y:S01]  /*8a10*/  FSEL R153, R210, -INF , P3 ;  /* 0xff800000d2997808 */ /* 0x008fe20001800000 */
[----:B------:R-:W-:Y:S01]  /*8a20*/  FMUL.FTZ R210, R163, UR60 ;  /* 0x0000003ca3d27c20 */ /* 0x000fe20008410000 */
[----:B------:R-:W-:Y:S01]  /*8a30*/  FMNMX.FTZ R180, R154, R207, !PT ;  /* 0x000000cf9ab47209 */ /* 0x000fe20007810000 */
[----:B------:R-:W-:Y:S01]  /*8a40*/  FMUL.FTZ R207, R158, UR60 ;  /* 0x0000003c9ecf7c20 */ /* 0x000fe20008410000 */
[----:B0-----:R-:W-:Y:S01]  /*8a50*/  FSEL R152, R181, -INF , P4 ;  /* 0xff800000b5987808 */ /* 0x001fe20002000000 */
[----:B------:R-:W-:Y:S01]  /*8a60*/  MUFU.TANH R208, R208 ;  /* 0x000000d000d07308 */ /* 0x000fe20000002400 */
[----:B------:R-:W-:-:S04]  /*8a70*/  FMNMX.FTZ R181, R153, R180, !PT ;  /* 0x000000b499b57209 */ /* 0x000fc80007810000 */
[----:B------:R-:W-:Y:S02]  /*8a80*/  FMNMX.FTZ R181, R152, R181, !PT ;  /* 0x000000b598b57209 */ /* 0x000fe40007810000 */
[----:B-----5:R-:W-:Y:S01]  /*8a90*/  IADD3 R162, R159, -UR7, R168 ;  /* 0x800000079fa27c10 */ /* 0x020fe2000fffe0a8 */
[----:B------:R-:W0:Y:S01]  /*8aa0*/  MUFU.TANH R207, R207 ;  /* 0x000000cf00cf7308 */ /* 0x000e220000002400 */
[----:B------:R-:W-:Y:S01]  /*8ab0*/  R2UR UR7, R201 ;  /* 0x00000000c90772ca */ /* 0x000fe200000e0000 */
[----:B------:R-:W3:Y:S01]  /*8ac0*/  SHFL.BFLY PT, R158, R181, 0x2, 0x1f ;  /* 0x0c401f00b59e7f89 */ /* 0x000ee200000e0000 */
[C---:B------:R-:W-:Y:S02]  /*8ad0*/  ISETP.GT.AND P3, PT, R162.reuse, RZ, PT ;  /* 0x000000ffa200720c */ /* 0x040fe40003f64270 */
[C---:B------:R-:W-:Y:S02]  /*8ae0*/  ISETP.GT.AND P4, PT, R162.reuse, 0x1, PT ;  /* 0x00000001a200780c */ /* 0x040fe40003f84270 */
[----:B--2---:R-:W-:Y:S01]  /*8af0*/  FSEL R166, R177, -INF , P3 ;  /* 0xff800000b1a67808 */ /* 0x004fe20001800000 */
[----:B------:R-:W2:Y:S01]  /*8b00*/  MUFU.TANH R209, R209 ;  /* 0x000000d100d17308 */ /* 0x000ea20000002400 */
[----:B------:R-:W-:-:S02]  /*8b10*/  ISETP.GT.AND P3, PT, R162, 0x8, PT ;  /* 0x00000008a200780c */ /* 0x000fc40003f64270 */
[----:B-1----:R-:W-:Y:S02]  /*8b20*/  FSEL R167, R155, -INF , P4 ;  /* 0xff8000009ba77808 */ /* 0x002fe40002000000 */
[C---:B------:R-:W-:Y:S02]  /*8b30*/  ISETP.GT.AND P4, PT, R162.reuse, 0x9, PT ;  /* 0x00000009a200780c */ /* 0x040fe40003f84270 */
[C---:B------:R-:W-:Y:S01]  /*8b40*/  ISETP.GT.AND P6, PT, R162.reuse, 0x20, PT ;  /* 0x00000020a200780c */ /* 0x040fe20003fc4270 */
[----:B------:R-:W1:Y:S01]  /*8b50*/  MUFU.TANH R210, R210 ;  /* 0x000000d200d27308 */ /* 0x000e620000002400 */
[----:B0-----:R-:W-:Y:S02]  /*8b60*/  FSEL R207, R207, -INF , P3 ;  /* 0xff800000cfcf7808 */ /* 0x001fe40001800000 */
[----:B------:R-:W-:Y:S02]  /*8b70*/  ISETP.GT.AND P3, PT, R162, 0x10, PT ;  /* 0x00000010a200780c */ /* 0x000fe40003f64270 */
[----:B------:R-:W-:-:S02]  /*8b80*/  FSEL R208, R208, -INF , P4 ;  /* 0xff800000d0d07808 */ /* 0x000fc40002000000 */
[----:B------:R-:W-:Y:S01]  /*8b90*/  ISETP.GT.AND P4, PT, R162, 0x11, PT ;  /* 0x00000011a200780c */ /* 0x000fe20003f84270 */
[----:B------:R-:W0:Y:S01]  /*8ba0*/  MUFU.TANH R211, R211 ;  /* 0x000000d300d37308 */ /* 0x000e220000002400 */
[----:B--2---:R-:W-:Y:S02]  /*8bb0*/  FSEL R209, R209, -INF , P3 ;  /* 0xff800000d1d17808 */ /* 0x004fe40001800000 */
[----:B---3--:R-:W-:Y:S02]  /*8bc0*/  FMNMX.FTZ R163, R181, R158, !PT ;  /* 0x0000009eb5a37209 */ /* 0x008fe40007810000 */
[----:B------:R-:W-:Y:S02]  /*8bd0*/  FMNMX.FTZ R158, R166, R199, !PT ;  /* 0x000000c7a69e7209 */ /* 0x000fe40007810000 */
[----:B------:R-:W-:Y:S01]  /*8be0*/  ISETP.GT.AND P3, PT, R162, 0x18, PT ;  /* 0x00000018a200780c */ /* 0x000fe20003f64270 */
[----:B------:R-:W2:Y:S01]  /*8bf0*/  MUFU.TANH R213, R213 ;  /* 0x000000d500d57308 */ /* 0x000ea20000002400 */
[----:B------:R-:W-:Y:S01]  /*8c00*/  FMNMX.FTZ R158, R167, R158, !PT ;  /* 0x0000009ea79e7209 */ /* 0x000fe20007810000 */
[----:B------:R-:W3:Y:S01]  /*8c10*/  SHFL.BFLY PT, R180, R163, 0x1, 0x1f ;  /* 0x0c201f00a3b47f89 */ /* 0x000ee200000e0000 */
[----:B-1----:R-:W-:-:S02]  /*8c20*/  FSEL R210, R210, -INF , P4 ;  /* 0xff800000d2d27808 */ /* 0x002fc40002000000 */
[----:B------:R-:W-:Y:S02]  /*8c30*/  FMNMX.FTZ R155, R207, R158, !PT ;  /* 0x0000009ecf9b7209 */ /* 0x000fe40007810000 */
[----:B------:R-:W-:Y:S01]  /*8c40*/  ISETP.GT.AND P4, PT, R162, 0x19, PT ;  /* 0x00000019a200780c */ /* 0x000fe20003f84270 */
[----:B------:R-:W1:Y:S01]  /*8c50*/  MUFU.TANH R214, R214 ;  /* 0x000000d600d67308 */ /* 0x000e620000002400 */
[----:B------:R-:W-:Y:S02]  /*8c60*/  FMNMX.FTZ R158, R208, R155, !PT ;  /* 0x0000009bd09e7209 */ /* 0x000fe40007810000 */
[----:B0-----:R-:W-:Y:S02]  /*8c70*/  FSEL R211, R211, -INF , P3 ;  /* 0xff800000d3d37808 */ /* 0x001fe40001800000 */
[----:B------:R-:W-:Y:S02]  /*8c80*/  FMNMX.FTZ R155, R209, R158, !PT ;  /* 0x0000009ed19b7209 */ /* 0x000fe40007810000 */
[----:B------:R-:W-:Y:S01]  /*8c90*/  ISETP.GT.AND P3, PT, R162, 0x21, PT ;  /* 0x00000021a200780c */ /* 0x000fe20003f64270 */
[----:B------:R-:W0:Y:S01]  /*8ca0*/  MUFU.TANH R171, R171 ;  /* 0x000000ab00ab7308 */ /* 0x000e220000002400 */
[----:B------:R-:W-:-:S02]  /*8cb0*/  FMNMX.FTZ R158, R210, R155, !PT ;  /* 0x0000009bd29e7209 */ /* 0x000fc40007810000 */
[----:B--2---:R-:W-:Y:S02]  /*8cc0*/  FSEL R213, R213, -INF , P4 ;  /* 0xff800000d5d57808 */ /* 0x004fe40002000000 */
[----:B------:R-:W-:Y:S02]  /*8cd0*/  FMNMX.FTZ R158, R211, R158, !PT ;  /* 0x0000009ed39e7209 */ /* 0x000fe40007810000 */
[----:B------:R-:W-:Y:S01]  /*8ce0*/  ISETP.GT.AND P4, PT, R162, 0x28, PT ;  /* 0x00000028a200780c */ /* 0x000fe20003f84270 */
[----:B------:R-:W2:Y:S01]  /*8cf0*/  MUFU.TANH R174, R174 ;  /* 0x000000ae00ae7308 */ /* 0x000ea20000002400 */
[----:B-1----:R-:W-:Y:S02]  /*8d00*/  FSEL R214, R214, -INF , P6 ;  /* 0xff800000d6d67808 */ /* 0x002fe40003000000 */
[----:B------:R-:W-:Y:S02]  /*8d10*/  FMNMX.FTZ R155, R213, R158, !PT ;  /* 0x0000009ed59b7209 */ /* 0x000fe40007810000 */
[----:B------:R-:W-:-:S02]  /*8d20*/  ISETP.GT.AND P5, PT, R162, 0x29, PT ;  /* 0x00000029a200780c */ /* 0x000fc40003fa4270 */
[----:B------:R-:W-:Y:S01]  /*8d30*/  FMNMX.FTZ R158, R214, R155, !PT ;  /* 0x0000009bd69e7209 */ /* 0x000fe20007810000 */
[----:B------:R-:W1:Y:S01]  /*8d40*/  MUFU.TANH R159, R175 ;  /* 0x000000af009f7308 */ /* 0x000e620000002400 */
[----:B0-----:R-:W-:Y:S02]  /*8d50*/  FSEL R215, R171, -INF , P3 ;  /* 0xff800000abd77808 */ /* 0x001fe40001800000 */
[----:B------:R-:W-:Y:S02]  /*8d60*/  ISETP.GT.AND P6, PT, R162, 0x30, PT ;  /* 0x00000030a200780c */ /* 0x000fe40003fc4270 */
[----:B------:R-:W-:Y:S02]  /*8d70*/  FMNMX.FTZ R155, R215, R158, !PT ;  /* 0x0000009ed79b7209 */ /* 0x000fe40007810000 */
[----:B---3--:R-:W-:Y:S01]  /*8d80*/  FMNMX.FTZ R168, R163, R180, !PT ;  /* 0x000000b4a3a87209 */ /* 0x008fe20007810000 */
[----:B------:R-:W0:Y:S01]  /*8d90*/  MUFU.TANH R178, R178 ;  /* 0x000000b200b27308 */ /* 0x000e220000002400 */
[----:B--2---:R-:W-:-:S02]  /*8da0*/  FSEL R212, R174, -INF , P4 ;  /* 0xff800000aed47808 */ /* 0x004fc40002000000 */
[----:B------:R-:W-:Y:S01]  /*8db0*/  ISETP.GT.AND P4, PT, R162, 0x31, PT ;  /* 0x00000031a200780c */ /* 0x000fe20003f84270 */
[----:B------:R-:W-:Y:S01]  /*8dc0*/  FMUL.FTZ R206, R168, UR6 ;  /* 0x00000006a8ce7c20 */ /* 0x000fe20008410000 */
[----:B------:R-:W-:Y:S02]  /*8dd0*/  FMNMX.FTZ R158, R212, R155, !PT ;  /* 0x0000009bd49e7209 */ /* 0x000fe40007810000 */
[----:B------:R-:W-:Y:S01]  /*8de0*/  FSETP.NEU.FTZ.AND P3, PT, R168, -INF , PT ;  /* 0xff800000a800780b */ /* 0x000fe20003f7d000 */
[----:B------:R-:W2:Y:S01]  /*8df0*/  MUFU.TANH R179, R179 ;  /* 0x000000b300b37308 */ /* 0x000ea20000002400 */
[----:B-1----:R-:W-:Y:S02]  /*8e00*/  FSEL R159, R159, -INF , P5 ;  /* 0xff8000009f9f7808 */ /* 0x002fe40002800000 */
[----:B------:R-:W-:Y:S02]  /*8e10*/  ISETP.GT.AND P5, PT, R162, 0x38, PT ;  /* 0x00000038a200780c */ /* 0x000fe40003fa4270 */
[----:B------:R-:W-:-:S02]  /*8e20*/  FMNMX.FTZ R174, R159, R158, !PT ;  /* 0x0000009e9fae7209 */ /* 0x000fc40007810000 */
[----:B------:R-:W-:Y:S01]  /*8e30*/  FSEL R206, R206, RZ, P3 ;  /* 0x000000ffcece7208 */ /* 0x000fe20001800000 */
[----:B------:R-:W1:Y:S01]  /*8e40*/  MUFU.TANH R182, R182 ;  /* 0x000000b600b67308 */ /* 0x000e620000002400 */
[----:B0-----:R-:W-:-:S03]  /*8e50*/  FSEL R155, R178, -INF , P6 ;  /* 0xff800000b29b7808 */ /* 0x001fc60003000000 */
[--C-:B------:R-:W-:Y:S01]  /*8e60*/  FFMA.FTZ R177, R164, UR6, -R206.reuse ;  /* 0x00000006a4b17c23 */ /* 0x100fe200080108ce */
[----:B------:R-:W-:Y:S01]  /*8e70*/  FMNMX.FTZ R163, R155, R174, !PT ;  /* 0x000000ae9ba37209 */ /* 0x000fe20007810000 */
[--C-:B------:R-:W-:Y:S01]  /*8e80*/  FFMA.FTZ R171, R204, UR6, -R206.reuse ;  /* 0x00000006ccab7c23 */ /* 0x100fe200080108ce */
[--C-:B------:R-:W-:Y:S01]  /*8e90*/  FFMA.FTZ R204, R152, UR6, -R206.reuse ;  /* 0x0000000698cc7c23 */ /* 0x100fe200080108ce */
[----:B------:R-:W0:Y:S01]  /*8ea0*/  MUFU.TANH R183, R183 ;  /* 0x000000b700b77308 */ /* 0x000e220000002400 */
[----:B--2---:R-:W-:Y:S01]  /*8eb0*/  FSEL R158, R179, -INF , P4 ;  /* 0xff800000b39e7808 */ /* 0x004fe20002000000 */
[--C-:B------:R-:W-:Y:S01]  /*8ec0*/  FFMA.FTZ R181, R156, UR6, -R206.reuse ;  /* 0x000000069cb57c23 */ /* 0x100fe200080108ce */
[----:B------:R-:W-:Y:S01]  /*8ed0*/  ISETP.GT.AND P4, PT, R162, 0x39, PT ;  /* 0x00000039a200780c */ /* 0x000fe20003f84270 */
[--C-:B------:R-:W-:Y:S01]  /*8ee0*/  FFMA.FTZ R170, R205, UR6, -R206.reuse ;  /* 0x00000006cdaa7c23 */ /* 0x100fe200080108ce */
[----:B------:R-:W-:Y:S01]  /*8ef0*/  FMNMX.FTZ R175, R158, R163, !PT ;  /* 0x000000a39eaf7209 */ /* 0x000fe20007810000 */
[--C-:B------:R-:W-:Y:S01]  /*8f00*/  FFMA.FTZ R172, R172, UR6, -R206.reuse ;  /* 0x00000006acac7c23 */ /* 0x100fe200080108ce */
[--C-:B------:R-:W-:Y:S01]  /*8f10*/  FFMA.FTZ R173, R173, UR6, -R206.reuse ;  /* 0x00000006adad7c23 */ /* 0x100fe200080108ce */
[--C-:B------:R-:W-:Y:S01]  /*8f20*/  FFMA.FTZ R176, R176, UR6, -R206.reuse ;  /* 0x00000006b0b07c23 */ /* 0x100fe200080108ce */
[----:B-1----:R-:W-:Y:S01]  /*8f30*/  FSEL R162, R182, -INF , P5 ;  /* 0xff800000b6a27808 */ /* 0x002fe20002800000 */
[--C-:B------:R-:W-:Y:S01]  /*8f40*/  FFMA.FTZ R180, R161, UR6, -R206.reuse ;  /* 0x00000006a1b47c23 */ /* 0x100fe200080108ce */
[--C-:B------:R-:W-:Y:S01]  /*8f50*/  FFMA.FTZ R182, R157, UR6, -R206.reuse ;  /* 0x000000069db67c23 */ /* 0x100fe200080108ce */
[----:B------:R-:W-:Y:S01]  /*8f60*/  MUFU.EX2 R170, R170 ;  /* 0x000000aa00aa7308 */ /* 0x000fe20000000800 */
[----:B------:R-:W-:Y:S01]  /*8f70*/  FMNMX.FTZ R174, R162, R175, !PT ;  /* 0x000000afa2ae7209 */ /* 0x000fe20007810000 */
[--C-:B------:R-:W-:Y:S01]  /*8f80*/  FFMA.FTZ R175, R169, UR6, -R206.reuse ;  /* 0x00000006a9af7c23 */ /* 0x100fe200080108ce */
[----:B0-----:R-:W-:Y:S01]  /*8f90*/  FSEL R163, R183, -INF , P4 ;  /* 0xff800000b7a37808 */ /* 0x001fe20002000000 */
[----:B------:R-:W-:-:S04]  /*8fa0*/  FFMA.FTZ R183, R154, UR6, -R206 ;  /* 0x000000069ab77c23 */ /* 0x000fc800080108ce */
[----:B------:R-:W-:Y:S01]  /*8fb0*/  MUFU.EX2 R171, R171 ;  /* 0x000000ab00ab7308 */ /* 0x000fe20000000800 */
[----:B------:R-:W-:Y:S01]  /*8fc0*/  FMNMX.FTZ R178, R163, R174, !PT ;  /* 0x000000aea3b27209 */ /* 0x000fe20007810000 */
[--C-:B------:R-:W-:Y:S01]  /*8fd0*/  FFMA.FTZ R174, R203, UR6, -R206.reuse ;  /* 0x00000006cbae7c23 */ /* 0x100fe200080108ce */
[----:B------:R-:W-:-:S03]  /*8fe0*/  FFMA.FTZ R203, R153, UR6, -R206 ;  /* 0x0000000699cb7c23 */ /* 0x000fc600080108ce */
[----:B------:R-:W0:Y:S02]  /*8ff0*/  SHFL.BFLY PT, R179, R178, 0x2, 0x1f ;  /* 0x0c401f00b2b37f89 */ /* 0x000e2400000e0000 */
[----:B------:R-:W-:Y:S08]  /*9000*/  MUFU.EX2 R172, R172 ;  /* 0x000000ac00ac7308 */ /* 0x000ff00000000800 */
[----:B------:R-:W-:Y:S08]  /*9010*/  MUFU.EX2 R173, R173 ;  /* 0x000000ad00ad7308 */ /* 0x000ff00000000800 */
[----:B------:R-:W-:Y:S01]  /*9020*/  MUFU.EX2 R174, R174 ;  /* 0x000000ae00ae7308 */ /* 0x000fe20000000800 */
[----:B0-----:R-:W-:Y:S01]  /*9030*/  FMNMX.FTZ R164, R178, R179, !PT ;  /* 0x000000b3b2a47209 */ /* 0x001fe20007810000 */
[--C-:B------:R-:W-:Y:S01]  /*9040*/  FFMA.FTZ R179, R160, UR6, -R206.reuse ;  /* 0x00000006a0b37c23 */ /* 0x100fe200080108ce */
[----:B------:R-:W-:-:S05]  /*9050*/  FFMA.FTZ R178, R165, UR6, -R206 ;  /* 0x00000006a5b27c23 */ /* 0x000fca00080108ce */
[----:B------:R-:W-:Y:S01]  /*9060*/  MUFU.EX2 R175, R175 ;  /* 0x000000af00af7308 */ /* 0x000fe20000000800 */
[----:B------:R-:W0:Y:S07]  /*9070*/  SHFL.BFLY PT, R169, R164, 0x1, 0x1f ;  /* 0x0c201f00a4a97f89 */ /* 0x000e2e00000e0000 */
[----:B------:R-:W-:Y:S08]  /*9080*/  MUFU.EX2 R176, R176 ;  /* 0x000000b000b07308 */ /* 0x000ff00000000800 */
[----:B------:R-:W-:Y:S08]  /*9090*/  MUFU.EX2 R177, R177 ;  /* 0x000000b100b17308 */ /* 0x000ff00000000800 */
[----:B------:R-:W-:Y:S01]  /*90a0*/  MUFU.EX2 R178, R178 ;  /* 0x000000b200b27308 */ /* 0x000fe20000000800 */
[----:B0-----:R-:W-:-:S04]  /*90b0*/  FMNMX.FTZ R169, R164, R169, !PT ;  /* 0x000000a9a4a97209 */ /* 0x001fc80007810000 */
[C---:B------:R-:W-:Y:S01]  /*90c0*/  FSETP.NEU.FTZ.AND P4, PT, R169.reuse, -INF , PT ;  /* 0xff800000a900780b */ /* 0x040fe20003f9d000 */
[C---:B------:R-:W-:Y:S02]  /*90d0*/  FMUL.FTZ R153, R169.reuse, UR6 ;  /* 0x00000006a9997c20 */ /* 0x040fe40008410000 */
[----:B------:R-:W-:Y:S01]  /*90e0*/  MUFU.EX2 R179, R179 ;  /* 0x000000b300b37308 */ /* 0x000fe20000000800 */
[----:B------:R-:W-:Y:S02]  /*90f0*/  FSEL R154, R169, RZ, P4 ;  /* 0x000000ffa99a7208 */ /* 0x000fe40002000000 */
[----:B------:R-:W-:Y:S02]  /*9100*/  FSEL R152, R153, RZ, P4 ;  /* 0x000000ff99987208 */ /* 0x000fe40002000000 */
[----:B------:R-:W-:Y:S01]  /*9110*/  FSEL R153, R168, RZ, P3 ;  /* 0x000000ffa8997208 */ /* 0x000fe20001800000 */
[----:B------:R-:W-:Y:S01]  /*9120*/  FADD.FTZ R154, -R154, R199 ;  /* 0x000000c79a9a7221 */ /* 0x000fe20000010100 */
[----:B------:R-:W-:Y:S01]  /*9130*/  ISETP.NE.AND P3, PT, R191, RZ, PT ;  /* 0x000000ffbf00720c */ /* 0x000fe20003f65270 */
[--C-:B------:R-:W-:Y:S01]  /*9140*/  FFMA.FTZ R216, R213, UR6, -R152.reuse ;  /* 0x00000006d5d87c23 */ /* 0x100fe20008010898 */
[----:B------:R-:W-:Y:S01]  /*9150*/  FFMA.FTZ R205, R166, UR6, -R152 ;  /* 0x00000006a6cd7c23 */ /* 0x000fe20008010898 */
[----:B------:R-:W-:Y:S01]  /*9160*/  FADD.FTZ R153, -R153, R200 ;  /* 0x000000c899997221 */ /* 0x000fe20000010100 */
[----:B------:R-:W-:Y:S01]  /*9170*/  FMUL.FTZ R154, R154, UR6 ;  /* 0x000000069a9a7c20 */ /* 0x000fe20008410000 */
[--C-:B------:R-:W-:Y:S01]  /*9180*/  FFMA.FTZ R206, R167, UR6, -R152.reuse ;  /* 0x00000006a7ce7c23 */ /* 0x100fe20008010898 */
[----:B------:R-:W-:Y:S01]  /*9190*/  FFMA.FTZ R207, R207, UR6, -R152 ;  /* 0x00000006cfcf7c23 */ /* 0x000fe20008010898 */
[----:B------:R-:W-:Y:S01]  /*91a0*/  FMUL.FTZ R219, R153, UR6 ;  /* 0x0000000699db7c20 */ /* 0x000fe20008410000 */
[----:B------:R-:W0:Y:S01]  /*91b0*/  MUFU.EX2 R218, R154 ;  /* 0x0000009a00da7308 */ /* 0x000e220000000800 */
[----:B------:R-:W-:-:S02]  /*91c0*/  @!P2 VIADD R153, R197, 0x38840 ;  /* 0x00038840c599a836 */ /* 0x000fc40000000000 */
[--C-:B------:R-:W-:Y:S01]  /*91d0*/  FFMA.FTZ R208, R208, UR6, -R152.reuse ;  /* 0x00000006d0d07c23 */ /* 0x100fe20008010898 */
[--C-:B------:R-:W-:Y:S01]  /*91e0*/  FFMA.FTZ R213, R214, UR6, -R152.reuse ;  /* 0x00000006d6d57c23 */ /* 0x100fe20008010898 */
[--C-:B------:R-:W-:Y:S01]  /*91f0*/  FFMA.FTZ R209, R209, UR6, -R152.reuse ;  /* 0x00000006d1d17c23 */ /* 0x100fe20008010898 */
[----:B------:R-:W-:Y:S01]  /*9200*/  @!P3 IMAD R156, R202, 0x40, R189 ;  /* 0x00000040ca9cb824 */ /* 0x000fe200078e02bd */
[----:B------:R-:W-:Y:S01]  /*9210*/  @!P2 PRMT R153, RZ, 0x654, R153 ;  /* 0x00000654ff99a816 */ /* 0x000fe20000000099 */
[--C-:B------:R-:W-:Y:S01]  /*9220*/  FFMA.FTZ R210, R210, UR6, -R152.reuse ;  /* 0x00000006d2d27c23 */ /* 0x100fe20008010898 */
[----:B------:R-:W1:Y:S01]  /*9230*/  MUFU.EX2 R219, R219 ;  /* 0x000000db00db7308 */ /* 0x000e620000000800 */
[----:B------:R-:W-:Y:S02]  /*9240*/  @!P3 IMAD R160, R156, 0x4, R195 ;  /* 0x000000049ca0b824 */ /* 0x000fe400078e02c3 */
[--C-:B------:R-:W-:Y:S01]  /*9250*/  FFMA.FTZ R211, R211, UR6, -R152.reuse ;  /* 0x00000006d3d37c23 */ /* 0x100fe20008010898 */
[--C-:B------:R-:W-:Y:S01]  /*9260*/  FFMA.FTZ R214, R215, UR6, -R152.reuse ;  /* 0x00000006d7d67c23 */ /* 0x100fe20008010898 */
[--C-:B------:R-:W-:Y:S01]  /*9270*/  FFMA.FTZ R212, R212, UR6, -R152.reuse ;  /* 0x00000006d4d47c23 */ /* 0x100fe20008010898 */
[--C-:B------:R-:W-:Y:S01]  /*9280*/  FFMA.FTZ R215, R159, UR6, -R152.reuse ;  /* 0x000000069fd77c23 */ /* 0x100fe20008010898 */
[----:B------:R2:W-:Y:S01]  /*9290*/  @!P2 SYNCS.ARRIVE.TRANS64.RED.A1T0 RZ, [R153+URZ], RZ ;  /* 0x000000ff99ffa9a7 */ /* 0x0005e2000810043f */
[--C-:B------:R-:W-:Y:S01]  /*92a0*/  FFMA.FTZ R199, R158, UR6, -R152.reuse ;  /* 0x000000069ec77c23 */ /* 0x100fe20008010898 */
[--C-:B------:R-:W-:Y:S01]  /*92b0*/  FFMA.FTZ R217, R163, UR6, -R152.reuse ;  /* 0x00000006a3d97c23 */ /* 0x100fe20008010898 */
[----:B0-----:R-:W-:Y:S01]  /*92c0*/  @!P3 STS [R160+0x38420], R218 ;  /* 0x038420daa000b388 */ /* 0x001fe20000000800 */
[--C-:B------:R-:W-:Y:S01]  /*92d0*/  FFMA.FTZ R155, R155, UR6, -R152.reuse ;  /* 0x000000069b9b7c23 */ /* 0x100fe20008010898 */
[----:B------:R-:W-:Y:S01]  /*92e0*/  FFMA.FTZ R162, R162, UR6, -R152 ;  /* 0x00000006a2a27c23 */ /* 0x000fe20008010898 */
[----:B------:R-:W-:Y:S01]  /*92f0*/  MUFU.EX2 R205, R205 ;  /* 0x000000cd00cd7308 */ /* 0x000fe20000000800 */
[----:B------:R-:W-:Y:S01]  /*9300*/  F2FP.F16.F32.PACK_AB R152, R171, R170 ;  /* 0x000000aaab98723e */ /* 0x000fe200000000ff */
[----:B------:R-:W-:Y:S01]  /*9310*/  FMUL.FTZ R26, R26, R218 ;  /* 0x000000da1a1a7220 */ /* 0x000fe20000410000 */
[----:B------:R-:W-:Y:S01]  /*9320*/  F2FP.F16.F32.PACK_AB R154, R173, R172 ;  /* 0x000000acad9a723e */ /* 0x000fe200000000ff */
[----:B------:R-:W-:Y:S01]  /*9330*/  FMUL.FTZ R27, R27, R218 ;  /* 0x000000da1b1b7220 */ /* 0x000fe20000410000 */
[----:B-1----:R0:W-:Y:S01]  /*9340*/  @!P3 STS [R160+0x38400], R219 ;  /* 0x038400dba000b388 */ /* 0x0021e20000000800 */
[----:B------:R-:W-:Y:S01]  /*9350*/  F2FP.F16.F32.PACK_AB R156, R175, R174 ;  /* 0x000000aeaf9c723e */ /* 0x000fe200000000ff */
[-C--:B------:R-:W-:Y:S01]  /*9360*/  FMUL.FTZ R24, R24, R219.reuse ;  /* 0x000000db18187220 */ /* 0x080fe20000410000 */
[----:B------:R-:W2:Y:S01]  /*9370*/  MUFU.EX2 R206, R206 ;  /* 0x000000ce00ce7308 */ /* 0x000ea20000000800 */
[----:B------:R-:W-:Y:S01]  /*9380*/  F2FP.F16.F32.PACK_AB R158, R177, R176 ;  /* 0x000000b0b19e723e */ /* 0x000fe200000000ff */
[-C--:B------:R-:W-:Y:S01]  /*9390*/  FMUL.FTZ R25, R25, R219.reuse ;  /* 0x000000db19197220 */ /* 0x080fe20000410000 */
[-C--:B------:R-:W-:Y:S01]  /*93a0*/  FMUL.FTZ R28, R28, R219.reuse ;  /* 0x000000db1c1c7220 */ /* 0x080fe20000410000 */
[-C--:B------:R-:W-:Y:S01]  /*93b0*/  FMUL.FTZ R29, R29, R219.reuse ;  /* 0x000000db1d1d7220 */ /* 0x080fe20000410000 */
[-C--:B------:R-:W-:Y:S01]  /*93c0*/  FMUL.FTZ R30, R30, R218.reuse ;  /* 0x000000da1e1e7220 */ /* 0x080fe20000410000 */
[----:B------:R-:W-:Y:S01]  /*93d0*/  FMUL.FTZ R31, R31, R218 ;  /* 0x000000da1f1f7220 */ /* 0x000fe20000410000 */
[----:B0-----:R-:W-:Y:S01]  /*93e0*/  F2FP.F16.F32.PACK_AB R160, R179, R178 ;  /* 0x000000b2b3a0723e */ /* 0x001fe200000000ff */
        /* <DEDUP_REMOVED lines=8> */
[----:B------:R-:W-:Y:S01]  /*9470*/  MUFU.EX2 R208, R208 ;  /* 0x000000d000d07308 */ /* 0x000fe20000000800 */
[----:B--2---:R-:W-:Y:S01]  /*9480*/  F2FP.F16.F32.PACK_AB R153, R206, R205 ;  /* 0x000000cdce99723e */ /* 0x004fe200000000ff */
        /* <DEDUP_REMOVED lines=127> */
[----:B0-----:R-:W-:Y:S01]  /*9c80*/  F2FP.F16.F32.PACK_AB R155, R208, R207 ;  /* 0x000000cfd09b723e */ /* 0x001fe200000000ff */
[----:B------:R-:W-:Y:S01]  /*9c90*/  BAR.SYNC.DEFER_BLOCKING 0xf, 0x100 ;  /* 0x03c4000000007b1d */ /* 0x000fe20000010000 */
[----:B-1----:R-:W-:Y:S01]  /*9ca0*/  F2FP.F16.F32.PACK_AB R166, R204, R203 ;  /* 0x000000cbcca6723e */ /* 0x002fe200000000ff */
[-C--:B------:R-:W-:Y:S01]  /*9cb0*/  FMUL.FTZ R145, R145, R219.reuse ;  /* 0x000000db91917220 */ /* 0x080fe20000410000 */
[-C--:B------:R-:W-:Y:S01]  /*9cc0*/  FMUL.FTZ R146, R146, R218.reuse ;  /* 0x000000da92927220 */ /* 0x080fe20000410000 */
[-C--:B------:R-:W-:Y:S01]  /*9cd0*/  FMUL.FTZ R147, R147, R218.reuse ;  /* 0x000000da93937220 */ /* 0x080fe20000410000 */
[-C--:B------:R-:W-:Y:S01]  /*9ce0*/  FMUL.FTZ R148, R148, R219.reuse ;  /* 0x000000db94947220 */ /* 0x080fe20000410000 */
[----:B------:R0:W-:Y:S01]  /*9cf0*/  MUFU.EX2 R202, R162 ;  /* 0x000000a200ca7308 */ /* 0x0001e20000000800 */
[----:B------:R-:W-:Y:S01]  /*9d00*/  FMUL.FTZ R149, R149, R219 ;  /* 0x000000db95957220 */ /* 0x000fe20000410000 */
[-C--:B------:R-:W-:Y:S01]  /*9d10*/  FMUL.FTZ R150, R150, R218.reuse ;  /* 0x000000da96967220 */ /* 0x080fe20000410000 */
[----:B------:R-:W-:Y:S01]  /*9d20*/  FMUL.FTZ R151, R151, R218 ;  /* 0x000000da97977220 */ /* 0x000fe20000410000 */
[----:B------:R-:W-:Y:S01]  /*9d30*/  FFMA.FTZ R170, R219, R21, R170 ;  /* 0x00000015dbaa7223 */ /* 0x000fe200000100aa */
[----:B------:R-:W-:Y:S01]  /*9d40*/  FFMA.FTZ R205, R218, R22, R205 ;  /* 0x00000016dacd7223 */ /* 0x000fe200000100cd */
[----:B------:R-:W-:Y:S01]  /*9d50*/  ISETP.GT.AND P3, PT, R198, UR7, PT ;  /* 0x00000007c6007c0c */ /* 0x000fe2000bf64270 */
[----:B------:R-:W-:Y:S01]  /*9d60*/  @!P2 VIADD R197, R197, 0x38860 ;  /* 0x00038860c5c5a836 */ /* 0x000fe20000000000 */
[----:B------:R-:W1:Y:S01]  /*9d70*/  MUFU.EX2 R217, R217 ;  /* 0x000000d900d97308 */ /* 0x000e620000000800 */
[----:B0-----:R-:W-:Y:S01]  /*9d80*/  F2FP.F16.F32.PACK_AB R162, R181, R180 ;  /* 0x000000b4b5a2723e */ /* 0x001fe200000000ff */
[----:B------:R-:W-:Y:S01]  /*9d90*/  FADD.FTZ R171, R171, R170 ;  /* 0x000000aaabab7221 */ /* 0x000fe20000010000 */
[----:B--2---:R-:W-:Y:S01]  /*9da0*/  F2FP.F16.F32.PACK_AB R165, R199, R200 ;  /* 0x000000c8c7a5723e */ /* 0x004fe200000000ff */
[----:B------:R-:W-:Y:S01]  /*9db0*/  FADD.FTZ R206, R206, R205 ;  /* 0x000000cdcece7221 */ /* 0x000fe20000010000 */
[----:B------:R-:W-:Y:S01]  /*9dc0*/  @!P2 PRMT R197, RZ, 0x654, R197 ;  /* 0x00000654ffc5a816 */ /* 0x000fe200000000c5 */
[----:B------:R-:W-:-:S02]  /*9dd0*/  FADD.FTZ R172, R172, R171 ;  /* 0x000000abacac7221 */ /* 0x000fc40000010000 */
[----:B------:R-:W-:Y:S01]  /*9de0*/  FADD.FTZ R207, R207, R206 ;  /* 0x000000cecfcf7221 */ /* 0x000fe20000010000 */
[----:B------:R0:W-:Y:S01]  /*9df0*/  STSM.16.M88.4 [R184+0x36400], R152 ;  /* 0x03640098b8007844 */ /* 0x0001e20000000200 */
[----:B------:R-:W-:Y:S02]  /*9e00*/  FADD.FTZ R173, R173, R172 ;  /* 0x000000acadad7221 */ /* 0x000fe40000010000 */
[----:B------:R-:W-:Y:S01]  /*9e10*/  FADD.FTZ R208, R208, R207 ;  /* 0x000000cfd0d07221 */ /* 0x000fe20000010000 */
[----:B------:R2:W-:Y:S01]  /*9e20*/  STSM.16.M88.4 [R187], R156 ;  /* 0x0000009cbb007844 */ /* 0x0005e20000000200 */
[----:B------:R-:W-:Y:S02]  /*9e30*/  FADD.FTZ R174, R174, R173 ;  /* 0x000000adaeae7221 */ /* 0x000fe40000010000 */
[----:B------:R-:W-:Y:S01]  /*9e40*/  FADD.FTZ R209, R209, R208 ;  /* 0x000000d0d1d17221 */ /* 0x000fe20000010000 */
[----:B-1----:R-:W-:Y:S01]  /*9e50*/  F2FP.F16.F32.PACK_AB R167, R217, R202 ;  /* 0x000000cad9a7723e */ /* 0x002fe200000000ff */
[----:B------:R2:W-:Y:S01]  /*9e60*/  STSM.16.M88.4 [R20], R160 ;  /* 0x000000a014007844 */ /* 0x0005e20000000200 */
[----:B------:R-:W-:Y:S01]  /*9e70*/  FADD.FTZ R175, R175, R174 ;  /* 0x000000aeafaf7221 */ /* 0x000fe20000010000 */
[----:B------:R-:W-:-:S02]  /*9e80*/  FADD.FTZ R210, R210, R209 ;  /* 0x000000d1d2d27221 */ /* 0x000fc40000010000 */
[----:B------:R2:W-:Y:S01]  /*9e90*/  STSM.16.M88.4 [R185], R164 ;  /* 0x000000a4b9007844 */ /* 0x0005e20000000200 */
[----:B------:R-:W-:Y:S01]  /*9ea0*/  WARPGROUP.ARRIVE ;  /* 0x00000000000079c5 */ /* 0x000fe20000000000 */
[----:B------:R-:W-:Y:S01]  /*9eb0*/  FADD.FTZ R176, R176, R175 ;  /* 0x000000afb0b07221 */ /* 0x000fe20000010000 */
[----:B------:R-:W-:-:S03]  /*9ec0*/  FADD.FTZ R211, R211, R210 ;  /* 0x000000d2d3d37221 */ /* 0x000fc60000010000 */
[----:B------:R-:W-:Y:S01]  /*9ed0*/  FADD.FTZ R177, R177, R176 ;  /* 0x000000b0b1b17221 */ /* 0x000fe20000010000 */
[----:B------:R-:W-:Y:S01]  /*9ee0*/  HGMMA.64x256x16.F32 R24, R152, gdesc[UR8].tnspB, R24, gsb0 ;  /* 0x43e0000898187df0 */ /* 0x000fe20008000818 */
[----:B------:R-:W-:Y:S01]  /*9ef0*/  R2UR UR10, R221 ;  /* 0x00000000dd0a72ca */ /* 0x000fe200000e0000 */
[----:B------:R-:W-:Y:S01]  /*9f00*/  UMOV UR11, 0x40000040 ;  /* 0x40000040000b7882 */ /* 0x000fe20000000000 */
[----:B------:R-:W-:Y:S02]  /*9f10*/  VIADD R221, R220, 0x100 ;  /* 0x00000100dcdd7836 */ /* 0x000fe40000000000 */
[----:B------:R-:W-:Y:S01]  /*9f20*/  FADD.FTZ R216, R216, R211 ;  /* 0x000000d3d8d87221 */ /* 0x000fe20000010000 */
[----:B------:R-:W-:Y:S02]  /*9f30*/  VIADD R220, R220, 0x180 ;  /* 0x00000180dcdc7836 */ /* 0x000fe40000000000 */
        /* <DEDUP_REMOVED lines=14> */
[----:B------:R-:W-:Y:S01]  /*a020*/  FADD.FTZ R22, R202, R199 ;  /* 0x000000c7ca167221 */ /* 0x000fe20000010000 */
[----:B------:R-:W-:Y:S02]  /*a030*/  IMAD.MOV.U32 R202, RZ, RZ, R23 ;  /* 0x000000ffffca7224 */ /* 0x000fe400078e0017 */
[----:B------:R-:W-:Y:S01]  /*a040*/  FADD.FTZ R21, R204, R21 ;  /* 0x00000015cc157221 */ /* 0x000fe20000010000 */
[----:B------:R-:W-:Y:S02]  /*a050*/  IMAD.MOV.U32 R199, RZ, RZ, R169 ;  /* 0x000000ffffc77224 */ /* 0x000fe400078e00a9 */
[----:B------:R-:W-:Y:S01]  /*a060*/  FADD.FTZ R22, R217, R22 ;  /* 0x00000016d9167221 */ /* 0x000fe20000010000 */
[----:B------:R-:W-:-:S02]  /*a070*/  WARPGROUP.DEPBAR.LE gsb0, 0x0 ;  /* 0x00008000000079c5 */ /* 0x000fc40000010000 */
[----:B------:R-:W-:Y:S01]  /*a080*/  WARPGROUP.ARRIVE ;  /* 0x00000000000079c5 */ /* 0x000fe20000000000 */
[----:B0-----:R-:W-:-:S04]  /*a090*/  VIADD R152, R198, 0xffffffff ;  /* 0xffffffffc6987836 */ /* 0x001fc80000000000 */
[----:B------:R-:W-:Y:S01]  /*a0a0*/  IMAD.MOV.U32 R198, RZ, RZ, R152 ;  /* 0x000000ffffc67224 */ /* 0x000fe200078e0098 */
        /* <DEDUP_REMOVED lines=24> */
[----:B------:R-:W-:-:S07]  /*a230*/  IMAD.MOV.U32 R198, RZ, RZ, R152 ;  /* 0x000000ffffc67224 */ /* 0x000fce00078e0098 */
.L_x_7390:
[----:B------:R-:W-:-:S13]  /*a240*/  R2UR UR7, R194 ;  /* 0x00000000c20772ca */ /* 0x000fda00000e0000 */
[----:B------:R-:W-:-:S13]  /*a250*/  ISETP.GE.AND P1, PT, R198, UR7, PT ;  /* 0x00000007c6007c0c */ /* 0x000fda000bf26270 */
[----:B------:R-:W-:Y:S05]  /*a260*/  @!P1 BRA `(.L_x_7400) ;  /* 0x0000002c00cc9947 */ /* 0x000fea0003800000 */
[----:B------:R-:W-:Y:S01]  /*a270*/  IMAD.MOV.U32 R200, RZ, RZ, R169 ;  /* 0x000000ffffc87224 */ /* 0x000fe200078e00a9 */
[----:B------:R-:W-:Y:S01]  /*a280*/  ULDC UR60, c[0x0][0xad0] ;  /* 0x0002b400003c7ab9 */ /* 0x000fe20000000800 */
[----:B------:R-:W-:Y:S02]  /*a290*/  IMAD.MOV.U32 R193, RZ, RZ, R168 ;  /* 0x000000ffffc17224 */ /* 0x000fe400078e00a8 */
[----:B------:R-:W-:-:S07]  /*a2a0*/  IMAD.MOV.U32 R192, RZ, RZ, R23 ;  /* 0x000000ffffc07224 */ /* 0x000fce00078e0017 */
.L_x_7409:
[----:B------:R-:W-:-:S05]  /*a2b0*/  VIADD R23, R192, 0x1 ;  /* 0x00000001c0177836 */ /* 0x000fca0000000000 */
[----:B------:R-:W-:-:S04]  /*a2c0*/  ISETP.NE.AND P1, PT, R23, 0x2, PT ;  /* 0x000000021700780c */ /* 0x000fc80003f25270 */
[----:B------:R-:W-:Y:S02]  /*a2d0*/  SEL R152, RZ, 0x1, P1 ;  /* 0x00000001ff987807 */ /* 0x000fe40000800000 */
[----:B------:R-:W-:Y:S02]  /*a2e0*/  SEL R23, R23, RZ, P1 ;  /* 0x000000ff17177207 */ /* 0x000fe40000800000 */
[----:B------:R-:W-:-:S13]  /*a2f0*/  R2UR UR6, R152 ;  /* 0x00000000980672ca */ /* 0x000fda00000e0000 */
[----:B------:R-:W-:Y:S01]  /*a300*/  ULOP3.LUT UR61, UR61, UR6, URZ, 0x3c, !UPT ;  /* 0x000000063d3d7292 */ /* 0x000fe2000f8e3c3f */
[----:B---3--:R-:W-:Y:S11]  /*a310*/  @!P0 BRA `(.L_x_7401) ;  /* 0x0000000000048947 */ /* 0x008ff60003800000 */
[----:B------:R-:W-:Y:S01]  /*a320*/  BPT.TRAP 0x1 ;  /* 0x000000040000795c */ /* 0x000fe20000300000 */
.L_x_7401:
[----:B--2---:R-:W-:Y:S02]  /*a330*/  IMAD.U32 R197, RZ, RZ, UR61 ;  /* 0x0000003dffc57e24 */ /* 0x004fe4000f8e00ff */
[----:B------:R-:W-:-:S03]  /*a340*/  IMAD R186, R23, 0x8, R195 ;  /* 0x0000000817ba7824 */ /* 0x000fc600078e02c3 */
[----:B------:R-:W-:-:S04]  /*a350*/  SHF.L.U32 R197, R197, 0x1f, RZ ;  /* 0x0000001fc5c57819 */ /* 0x000fc800000006ff */
[----:B------:R0:W1:Y:S01]  /*a360*/  SYNCS.PHASECHK.TRANS64.TRYWAIT P1, [R186+URZ+0x38830], R197 ;  /* 0x038830c5ba0075a7 */ /* 0x000062000802017f */
[----:B------:R-:W-:Y:S05]  /*a370*/  @!P0 BRA `(.L_x_7402) ;  /* 0x0000000000048947 */ /* 0x000fea0003800000 */
[----:B------:R-:W-:Y:S01]  /*a380*/  BPT.TRAP 0x1 ;  /* 0x000000040000795c */ /* 0x000fe20000300000 */
.L_x_7402:
[----:B------:R-:W-:Y:S01]  /*a390*/  LEA R199, R23, R188, 0x9 ;  /* 0x000000bc17c77211 */ /* 0x000fe200078e48ff */
[----:B-1----:R-:W-:Y:S06]  /*a3a0*/  @P1 BRA `(.L_x_7403) ;  /* 0x0000000000081947 */ /* 0x002fec0003800000 */
[----:B------:R-:W1:Y:S02]  /*a3b0*/  SYNCS.PHASECHK.TRANS64.TRYWAIT P1, [R186+URZ+0x38830], R197 ;  /* 0x038830c5ba0075a7 */ /* 0x000e64000802017f */
[----:B-1----:R-:W-:Y:S05]  /*a3c0*/  @!P1 BRA `(.L_x_7404) ;  /* 0x000000b800b89947 */ /* 0x002fea0003800000 */
.L_x_7403:
[----:B------:R-:W-:Y:S01]  /*a3d0*/  R2UR UR58, R199 ;  /* 0x00000000c73a72ca */ /* 0x000fe200000e0000 */
[----:B------:R-:W-:Y:S01]  /*a3e0*/  WARPGROUP.ARRIVE ;  /* 0x00000000000079c5 */ /* 0x000fe20000000000 */
[----:B------:R-:W-:Y:S01]  /*a3f0*/  R2UR UR56, R6 ;  /* 0x00000000063872ca */ /* 0x000fe200000e0000 */
[----:B------:R-:W-:Y:S01]  /*a400*/  UMOV UR59, 0x40000040 ;  /* 0x40000040003b7882 */ /* 0x000fe20000000000 */
[----:B------:R-:W-:Y:S01]  /*a410*/  R2UR UR57, R7 ;  /* 0x00000000073972ca */ /* 0x000fe200000e0000 */
[----:B------:R-:W-:-:S12]  /*a420*/  VIADD R201, R199, 0x2 ;  /* 0x00000002c7c97836 */ /* 0x000fd80000000000 */
[----:B------:R-:W-:Y:S01]  /*a430*/  HGMMA.64x64x16.F32 R152, gdesc[UR56], RZ, !UPT, gsb0 ;  /* 0x00e00000389879f0 */ /* 0x000fe2000c0008ff */
[----:B------:R-:W-:Y:S01]  /*a440*/  R2UR UR58, R201 ;  /* 0x00000000c93a72ca */ /* 0x000fe200000e0000 */
[----:B------:R-:W-:Y:S01]  /*a450*/  UMOV UR59, 0x40000040 ;  /* 0x40000040003b7882 */ /* 0x000fe20000000000 */
[----:B------:R-:W-:Y:S01]  /*a460*/  R2UR UR56, R14 ;  /* 0x000000000e3872ca */ /* 0x000fe200000e0000 */
[----:B------:R-:W-:Y:S01]  /*a470*/  VIADD R201, R199, 0x4 ;  /* 0x00000004c7c97836 */ /* 0x000fe20000000000 */
[----:B------:R-:W-:Y:S01]  /*a480*/  R2UR UR57, R15 ;  /* 0x000000000f3972ca */ /* 0x000fe200000e0000 */
[----:B------:R-:W-:Y:S01]  /*a490*/  VIADD R199, R199, 0x6 ;  /* 0x00000006c7c77836 */ /* 0x000fe20000000000 */
[----:B------:R-:W-:Y:S02]  /*a4a0*/  WARPGROUP.DEPBAR.LE gsb0, 0x0 ;  /* 0x00008000000079c5 */ /* 0x000fe40000010000 */
[----:B------:R-:W-:-:S09]  /*a4b0*/  WARPGROUP.ARRIVE ;  /* 0x00000000000079c5 */ /* 0x000fd20000000000 */
[----:B------:R-:W-:Y:S01]  /*a4c0*/  HGMMA.64x64x16.F32 R152, gdesc[UR56], R152, gsb0 ;  /* 0x00e00000389879f0 */ /* 0x000fe20008000898 */
[----:B------:R-:W-:Y:S01]  /*a4d0*/  R2UR UR58, R201 ;  /* 0x00000000c93a72ca */ /* 0x000fe200000e0000 */
[----:B------:R-:W-:Y:S01]  /*a4e0*/  UMOV UR59, 0x40000040 ;  /* 0x40000040003b7882 */ /* 0x000fe20000000000 */
[----:B------:R-:W-:Y:S02]  /*a4f0*/  R2UR UR56, R4 ;  /* 0x00000000043872ca */ /* 0x000fe400000e0000 */
[----:B------:R-:W-:Y:S01]  /*a500*/  R2UR UR57, R5 ;  /* 0x00000000053972ca */ /* 0x000fe200000e0000 */
[----:B------:R-:W-:Y:S02]  /*a510*/  WARPGROUP.DEPBAR.LE gsb0, 0x0 ;  /* 0x00008000000079c5 */ /* 0x000fe40000010000 */
[----:B------:R-:W-:-:S10]  /*a520*/  WARPGROUP.ARRIVE ;  /* 0x00000000000079c5 */ /* 0x000fd40000000000 */
[----:B------:R-:W-:Y:S01]  /*a530*/  HGMMA.64x64x16.F32 R152, gdesc[UR56], R152, gsb0 ;  /* 0x00e00000389879f0 */ /* 0x000fe20008000898 */
[----:B------:R-:W-:Y:S01]  /*a540*/  R2UR UR58, R199 ;  /* 0x00000000c73a72ca */ /* 0x000fe200000e0000 */
[----:B------:R-:W-:Y:S01]  /*a550*/  UMOV UR59, 0x40000040 ;  /* 0x40000040003b7882 */ /* 0x000fe20000000000 */
[----:B------:R-:W-:Y:S02]  /*a560*/  R2UR UR56, R2 ;  /* 0x00000000023872ca */ /* 0x000fe400000e0000 */
[----:B------:R-:W-:Y:S01]  /*a570*/  R2UR UR57, R3 ;  /* 0x00000000033972ca */ /* 0x000fe200000e0000 */
[----:B------:R-:W-:Y:S02]  /*a580*/  WARPGROUP.DEPBAR.LE gsb0, 0x0 ;  /* 0x00008000000079c5 */ /* 0x000fe40000010000 */
[----:B------:R-:W-:-:S10]  /*a590*/  WARPGROUP.ARRIVE ;  /* 0x00000000000079c5 */ /* 0x000fd40000000000 */
[----:B------:R-:W-:Y:S03]  /*a5a0*/  HGMMA.64x64x16.F32 R152, gdesc[UR56], R152, gsb0 ;  /* 0x00e00000389879f0 */ /* 0x000fe60008000898 */
[----:B------:R-:W-:Y:S02]  /*a5b0*/  WARPGROUP.DEPBAR.LE gsb0, 0x0 ;  /* 0x00008000000079c5 */ /* 0x000fe40000010000 */
[----:B------:R-:W-:Y:S05]  /*a5c0*/  @!P0 BRA `(.L_x_7405) ;  /* 0x0000000000048947 */ /* 0x000fea0003800000 */
[----:B------:R-:W-:Y:S01]  /*a5d0*/  BPT.TRAP 0x1 ;  /* 0x000000040000795c */ /* 0x000fe20000300000 */
.L_x_7405:
[----:B------:R2:W3:Y:S01]  /*a5e0*/  SYNCS.PHASECHK.TRANS64.TRYWAIT P1, [R186+URZ+0x38850], R197 ;  /* 0x038850c5ba0075a7 */ /* 0x0004e2000802017f */
[----:B------:R-:W-:Y:S05]  /*a5f0*/  @!P0 BRA `(.L_x_7406) ;  /* 0x0000000000048947 */ /* 0x000fea0003800000 */
[----:B------:R-:W-:Y:S01]  /*a600*/  BPT.TRAP 0x1 ;  /* 0x000000040000795c */ /* 0x000fe20000300000 */
.L_x_7406:
[----:B---3--:R-:W-:Y:S05]  /*a610*/  @P1 BRA `(.L_x_7407) ;  /* 0x0000000000081947 */ /* 0x008fea0003800000 */
[----:B------:R-:W3:Y:S02]  /*a620*/  SYNCS.PHASECHK.TRANS64.TRYWAIT P1, [R186+URZ+0x38850], R197 ;  /* 0x038850c5ba0075a7 */ /* 0x000ee4000802017f */
[----:B---3--:R-:W-:Y:S05]  /*a630*/  @!P1 BRA `(.L_x_7408) ;  /* 0x000000b800309947 */ /* 0x008fea0003800000 */
.L_x_7407:
[----:B0123--:R-:W-:Y:S01]  /*a640*/  IMAD R197, R23, 0x1000, R16 ;  /* 0x0000100017c57824 */ /* 0x00ffe200078e0210 */
[----:B------:R-:W-:Y:S01]  /*a650*/  R2UR UR56, R8 ;  /* 0x00000000083872ca */ /* 0x000fe200000e0000 */
[----:B------:R-:W-:Y:S01]  /*a660*/  WARPGROUP.ARRIVE ;  /* 0x00000000000079c5 */ /* 0x000fe20000000000 */
[----:B------:R-:W-:Y:S01]  /*a670*/  R2UR UR57, R9 ;  /* 0x00000000093972ca */ /* 0x000fe200000e0000 */
[----:B------:R-:W-:Y:S01]  /*a680*/  UMOV UR59, 0x40000040 ;  /* 0x40000040003b7882 */ /* 0x000fe20000000000 */
[C---:B------:R-:W-:Y:S01]  /*a690*/  R2UR UR58, R197.reuse ;  /* 0x00000000c53a72ca */ /* 0x040fe200000e0000 */
[----:B------:R-:W-:Y:S01]  /*a6a0*/  VIADD R199, R197, 0x2 ;  /* 0x00000002c5c77836 */ /* 0x000fe20000000000 */
        /* <DEDUP_REMOVED lines=11> */
[----:B------:R-:W-:Y:S01]  /*a760*/  HGMMA.64x64x16.F32 R152, gdesc[UR56], R152, gsb0 ;  /* 0x00e00000389879f0 */ /* 0x000fe20008000898 */
[----:B------:R-:W-:Y:S01]  /*a770*/  R2UR UR58, R199 ;  /* 0x00000000c73a72ca */ /* 0x000fe200000e0000 */
[----:B------:R-:W-:Y:S01]  /*a780*/  UMOV UR59, 0x40000040 ;  /* 0x40000040003b7882 */ /* 0x000fe20000000000 */
[----:B------:R-:W-:Y:S01]  /*a790*/  R2UR UR56, R10 ;  /* 0x000000000a3872ca */ /* 0x000fe200000e0000 */
[----:B------:R-:W-:Y:S01]  /*a7a0*/  VIADD R199, R197, 0x4 ;  /* 0x00000004c5c77836 */ /* 0x000fe20000000000 */
[----:B------:R-:W-:Y:S01]  /*a7b0*/  R2UR UR57, R11 ;  /* 0x000000000b3972ca */ /* 0x000fe200000e0000 */
[----:B------:R-:W-:Y:S01]  /*a7c0*/  UMOV UR51, 0x40000040 ;  /* 0x4000004000337882 */ /* 0x000fe20000000000 */
[----:B------:R-:W0:Y:S01]  /*a7d0*/  S2R R201, SR_TID.X ;  /* 0x0000000000c97919 */ /* 0x000e220000002100 */
[----:B------:R-:W-:Y:S01]  /*a7e0*/  UMOV UR55, 0x40000040 ;  /* 0x4000004000377882 */ /* 0x000fe20000000000 */
[----:B------:R-:W-:-:S02]  /*a7f0*/  VIADD R204, R197, 0x800 ;  /* 0x00000800c5cc7836 */ /* 0x000fc40000000000 */
[----:B------:R-:W-:-:S04]  /*a800*/  IMAD R215, R23, 0x1000, R190 ;  /* 0x0000100017d77824 */ /* 0x000fc800078e02be */
[----:B------:R-:W-:Y:S01]  /*a810*/  VIADD R217, R215, 0x80 ;  /* 0x00000080d7d97836 */ /* 0x000fe20000000000 */
[----:B0-----:R-:W-:Y:S01]  /*a820*/  SHF.R.U32.HI R201, RZ, 0x7, R201 ;  /* 0x00000007ffc97819 */ /* 0x001fe200000116c9 */
[----:B------:R-:W-:Y:S02]  /*a830*/  WARPGROUP.DEPBAR.LE gsb0, 0x0 ;  /* 0x00008000000079c5 */ /* 0x000fe40000010000 */
[----:B------:R-:W-:-:S06]  /*a840*/  WARPGROUP.ARRIVE ;  /* 0x00000000000079c5 */ /* 0x000fcc0000000000 */
[----:B------:R-:W-:Y:S01]  /*a850*/  HGMMA.64x64x16.F32 R152, gdesc[UR56], R152, gsb0 ;  /* 0x00e00000389879f0 */ /* 0x000fe20008000898 */
[----:B------:R-:W-:Y:S01]  /*a860*/  R2UR UR58, R199 ;  /* 0x00000000c73a72ca */ /* 0x000fe200000e0000 */
[----:B------:R-:W-:Y:S01]  /*a870*/  UMOV UR59, 0x40000040 ;  /* 0x40000040003b7882 */ /* 0x000fe20000000000 */
[----:B------:R-:W-:Y:S01]  /*a880*/  R2UR UR56, R12 ;  /* 0x000000000c3872ca */ /* 0x000fe200000e0000 */
[----:B------:R-:W-:Y:S01]  /*a890*/  VIADD R199, R197, 0x6 ;  /* 0x00000006c5c77836 */ /* 0x000fe20000000000 */
[----:B------:R-:W-:-:S04]  /*a8a0*/  R2UR UR57, R13 ;  /* 0x000000000d3972ca */ /* 0x000fc800000e0000 */
        /* <DEDUP_REMOVED lines=23> */
[----:B------:R-:W-:Y:S02]  /*aa20*/  WARPGROUP.DEPBAR.LE gsb0, 0x0 ;  /* 0x00008000000079c5 */ /* 0x000fe40000010000 */
[----:B------:R-:W-:Y:S01]  /*aa30*/  WARPGROUP.ARRIVE ;  /* 0x00000000000079c5 */ /* 0x000fe20000000000 */
[----:B------:R-:W-:-:S05]  /*aa40*/  VIADD R199, R197, 0x606 ;  /* 0x00000606c5c77836 */ /* 0x000fca0000000000 */
[----:B------:R-:W-:Y:S01]  /*aa50*/  HGMMA.64x64x16.F32 R152, gdesc[UR56], R152, gsb0 ;  /* 0x00e00000389879f0 */ /* 0x000fe20008000898 */
[----:B------:R-:W-:Y:S01]  /*aa60*/  R2UR UR54, R199 ;  /* 0x00000000c73672ca */ /* 0x000fe200000e0000 */
[----:B------:R-:W-:Y:S01]  /*aa70*/  UMOV UR57, 0x40000040 ;  /* 0x4000004000397882 */ /* 0x000fe20000000000 */
[----:B------:R-:W0:Y:S01]  /*aa80*/  SHFL.IDX PT, R199, R201, RZ, 0x1f ;  /* 0x00001fffc9c77589 */ /* 0x000e2200000e0000 */
[----:B------:R-:W-:Y:S01]  /*aa90*/  UMOV UR59, 0x40000040 ;  /* 0x40000040003b7882 */ /* 0x000fe20000000000 */
[----:B0-----:R-:W-:-:S04]  /*aaa0*/  ISETP.GT.AND P1, PT, R199, 0x7f, PT ;  /* 0x0000007fc700780c */ /* 0x001fc80003f24270 */
[----:B------:R-:W-:-:S05]  /*aab0*/  SEL R199, RZ, 0x2, !P1 ;  /* 0x00000002ffc77807 */ /* 0x000fca0004800000 */
[----:B------:R-:W-:Y:S02]  /*aac0*/  IMAD.IADD R201, R19, 0x1, R199 ;  /* 0x0000000113c97824 */ /* 0x000fe400078e02c7 */
[----:B------:R-:W-:-:S03]  /*aad0*/  IMAD.IADD R202, R199, 0x1, R204 ;  /* 0x00000001c7ca7824 */ /* 0x000fc600078e02cc */
[----:B------:R-:W-:Y:S02]  /*aae0*/  R2UR UR56, R201 ;  /* 0x00000000c93872ca */ /* 0x000fe400000e0000 */
[----:B------:R-:W-:Y:S01]  /*aaf0*/  R2UR UR58, R202 ;  /* 0x00000000ca3a72ca */ /* 0x000fe200000e0000 */
        /* <DEDUP_REMOVED lines=11> */
[----:B------:R-:W-:Y:S01]  /*abb0*/  R2UR UR7, R194 ;  /* 0x00000000c20772ca */ /* 0x000fe200000e0000 */
        /* <DEDUP_REMOVED lines=60> */
[----:B------:R-:W-:Y:S02]  /*af80*/  IADD3 R203, R203, R204, R197 ;  /* 0x000000cccbcb7210 */ /* 0x000fe40007ffe0c5 */
[----:B------:R-:W-:Y:S01]  /*af90*/  IADD3 R204, R197, 0xa00, RZ ;  /* 0x00000a00c5cc7810 */ /* 0x000fe20007ffe0ff */
        /* <DEDUP_REMOVED lines=112> */
[----:B------:R-:W-:Y:S02]  /*b6a0*/  IMAD.IADD R202, R202, 0x1, R204 ;  /* 0x00000001caca7824 */ /* 0x000fe400078e02cc */
[----:B------:R-:W-:-:S05]  /*b6b0*/  IMAD.MOV.U32 R201, RZ, RZ, 0x1000 ;  /* 0x00001000ffc97424 */ /* 0x000fca00078e00ff */
[----:B------:R-:W-:Y:S01]  /*b6c0*/  SEL R201, R201, 0xf80, P1 ;  /* 0x00000f80c9c97807 */ /* 0x000fe20000800000 */
[----:B------:R-:W-:Y:S02]  /*b6d0*/  WARPGROUP.DEPBAR.LE gsb0, 0x0 ;  /* 0x00008000000079c5 */ /* 0x000fe40000010000 */
[----:B------:R-:W-:-:S06]  /*b6e0*/  WARPGROUP.ARRIVE ;  /* 0x00000000000079c5 */ /* 0x000fcc0000000000 */
[----:B------:R-:W-:Y:S01]  /*b6f0*/  HGMMA.64x64x16.F32 R152, gdesc[UR56], R152, gsb0 ;  /* 0x00e00000389879f0 */ /* 0x000fe20008000898 */
[----:B------:R-:W-:Y:S01]  /*b700*/  R2UR UR56, R199 ;  /* 0x00000000c73872ca */ /* 0x000fe200000e0000 */
[----:B------:R-:W-:Y:S01]  /*b710*/  UMOV UR57, 0x40000040 ;  /* 0x4000004000397882 */ /* 0x000fe20000000000 */
[----:B------:R-:W-:Y:S01]  /*b720*/  R2UR UR58, R202 ;  /* 0x00000000ca3a72ca */ /* 0x000fe200000e0000 */
[----:B------:R-:W-:Y:S01]  /*b730*/  UMOV UR59, 0x40000040 ;  /* 0x40000040003b7882 */ /* 0x000fe20000000000 */
[----:B------:R-:W-:Y:S01]  /*b740*/  IMAD.MOV.U32 R199, RZ, RZ, 0x40 ;  /* 0x00000040ffc77424 */ /* 0x000fe200078e00ff */
[----:B------:R-:W-:-:S04]  /*b750*/  LOP3.LUT R202, R201, 0x1e00, RZ, 0xc0, !PT ;  /* 0x00001e00c9ca7812 */ /* 0x000fc800078ec0ff */
[----:B------:R-:W-:Y:S02]  /*b760*/  SEL R199, R199, 0x3e, P1 ;  /* 0x0000003ec7c77807 */ /* 0x000fe40000800000 */
[----:B------:R-:W-:Y:S02]  /*b770*/  ISETP.NE.AND P1, PT, R191, RZ, PT ;  /* 0x000000ffbf00720c */ /* 0x000fe40003f25270 */
        /* <DEDUP_REMOVED lines=59> */
[----:B-1----:R-:W-:Y:S01]  /*bb30*/  FMNMX.FTZ R157, R209, R156, !PT ;  /* 0x0000009cd19d7209 */ /* 0x002fe20007810000 */
[----:B------:R-:W-:Y:S01]  /*bb40*/  FMUL.FTZ R156, R162, UR60 ;  /* 0x0000003ca29c7c20 */ /* 0x000fe20008410000 */
[----:B------:R-:W-:-:S05]  /*bb50*/  FMUL.FTZ R162, R174, UR60 ;  /* 0x0000003caea27c20 */ /* 0x000fca0008410000 */
[----:B------:R-:W1:Y:S01]  /*bb60*/  MUFU.TANH R212, R212 ;  /* 0x000000d400d47308 */ /* 0x000e620000002400 */
[----:B--2---:R-:W-:Y:S01]  /*bb70*/  FMNMX.FTZ R158, R210, R157, !PT ;  /* 0x0000009dd29e7209 */ /* 0x004fe20007810000 */
[----:B------:R-:W-:-:S06]  /*bb80*/  FMUL.FTZ R157, R163, UR60 ;  /* 0x0000003ca39d7c20 */ /* 0x000fcc0008410000 */
[----:B------:R-:W2:Y:S01]  /*bb90*/  MUFU.TANH R213, R213 ;  /* 0x000000d500d57308 */ /* 0x000ea20000002400 */
[----:B0-----:R-:W-:-:S07]  /*bba0*/  FMNMX.FTZ R159, R211, R158, !PT ;  /* 0x0000009ed39f7209 */ /* 0x001fce0007810000 */
[----:B------:R-:W0:Y:S01]  /*bbb0*/  MUFU.TANH R207, R207 ;  /* 0x000000cf00cf7308 */ /* 0x000e220000002400 */
[----:B-1----:R-:W-:Y:S01]  /*bbc0*/  FMNMX.FTZ R158, R212, R159, !PT ;  /* 0x0000009fd49e7209 */ /* 0x002fe20007810000 */
[----:B------:R-:W-:-:S06]  /*bbd0*/  FMUL.FTZ R159, R167, UR60 ;  /* 0x0000003ca79f7c20 */ /* 0x000fcc0008410000 */
[----:B------:R-:W1:Y:S01]  /*bbe0*/  MUFU.TANH R153, R153 ;  /* 0x0000009900997308 */ /* 0x000e620000002400 */
[----:B--2---:R-:W-:Y:S01]  /*bbf0*/  FMNMX.FTZ R160, R213, R158, !PT ;  /* 0x0000009ed5a07209 */ /* 0x004fe20007810000 */
[----:B------:R-:W-:Y:S01]  /*bc00*/  FMUL.FTZ R158, R166, UR60 ;  /* 0x0000003ca69e7c20 */ /* 0x000fe20008410000 */
[----:B------:R-:W-:-:S05]  /*bc10*/  FMUL.FTZ R166, R182, UR60 ;  /* 0x0000003cb6a67c20 */ /* 0x000fca0008410000 */
[----:B------:R-:W2:Y:S01]  /*bc20*/  MUFU.TANH R152, R152 ;  /* 0x0000009800987308 */ /* 0x000ea20000002400 */
[----:B0-----:R-:W-:Y:S01]  /*bc30*/  FMNMX.FTZ R164, R207, R160, !PT ;  /* 0x000000a0cfa47209 */ /* 0x001fe20007810000 */
[----:B------:R-:W-:-:S04]  /*bc40*/  FMUL.FTZ R160, R170, UR60 ;  /* 0x0000003caaa07c20 */ /* 0x000fc80008410000 */
        /* <DEDUP_REMOVED lines=16> */
[----:B------:R-:W2:Y:S08]  /*bd50*/  MUFU.TANH R159, R159 ;  /* 0x0000009f009f7308 */ /* 0x000eb00000002400 */
[----:B------:R-:W4:Y:S01]  /*bd60*/  MUFU.TANH R160, R160 ;  /* 0x000000a000a07308 */ /* 0x000f220000002400 */
[----:B-1----:R-:W-:Y:S02]  /*bd70*/  FMNMX.FTZ R168, R171, R172, !PT ;  /* 0x000000acaba87209 */ /* 0x002fe40007810000 */
[----:B0-----:R-:W-:-:S05]  /*bd80*/  FMNMX.FTZ R171, R157, R170, !PT ;  /* 0x000000aa9dab7209 */ /* 0x001fca0007810000 */
[----:B------:R-:W0:Y:S01]  /*bd90*/  MUFU.TANH R161, R161 ;  /* 0x000000a100a17308 */ /* 0x000e220000002400 */
[----:B---3--:R-:W-:Y:S01]  /*bda0*/  FMNMX.FTZ R170, R158, R171, !PT ;  /* 0x000000ab9eaa7209 */ /* 0x008fe20007810000 */
[C---:B------:R-:W-:Y:S01]  /*bdb0*/  FADD.FTZ R172, -R168.reuse, R193 ;  /* 0x000000c1a8ac7221 */ /* 0x040fe20000010100 */
[----:B------:R-:W-:Y:S02]  /*bdc0*/  FMUL.FTZ R214, R168, UR6 ;  /* 0x00000006a8d67c20 */ /* 0x000fe40008410000 */
[----:B--2---:R-:W-:Y:S01]  /*bdd0*/  FMNMX.FTZ R171, R159, R170, !PT ;  /* 0x000000aa9fab7209 */ /* 0x004fe20007810000 */
[----:B------:R-:W-:Y:S01]  /*bde0*/  FMUL.FTZ R175, R172, UR6 ;  /* 0x00000006acaf7c20 */ /* 0x000fe20008410000 */
[--C-:B------:R-:W-:Y:S01]  /*bdf0*/  FFMA.FTZ R176, R204, UR6, -R214.reuse ;  /* 0x00000006ccb07c23 */ /* 0x100fe200080108d6 */
[----:B------:R-:W1:Y:S01]  /*be00*/  MUFU.TANH R162, R162 ;  /* 0x000000a200a27308 */ /* 0x000e620000002400 */
        /* <DEDUP_REMOVED lines=9> */
[--C-:B------:R-:W-:Y:S01]  /*bea0*/  FFMA.FTZ R182, R210, UR6, -R214.reuse ;  /* 0x00000006d2b67c23 */ /* 0x100fe200080108d6 */
[--C-:B------:R-:W-:Y:S01]  /*beb0*/  FFMA.FTZ R183, R211, UR6, -R214.reuse ;  /* 0x00000006d3b77c23 */ /* 0x100fe200080108d6 */
[--C-:B------:R-:W-:Y:S01]  /*bec0*/  FFMA.FTZ R202, R212, UR6, -R214.reuse ;  /* 0x00000006d4ca7c23 */ /* 0x100fe200080108d6 */
[----:B------:R-:W-:-:S03]  /*bed0*/  FFMA.FTZ R213, R213, UR6, -R214 ;  /* 0x00000006d5d57c23 */ /* 0x000fc600080108d6 */
[----:B------:R-:W0:Y:S01]  /*bee0*/  MUFU.TANH R164, R164 ;  /* 0x000000a400a47308 */ /* 0x000e220000002400 */
[----:B-1----:R-:W-:-:S07]  /*bef0*/  FMNMX.FTZ R172, R162, R173, !PT ;  /* 0x000000ada2ac7209 */ /* 0x002fce0007810000 */
[----:B------:R-:W1:Y:S01]  /*bf00*/  MUFU.TANH R165, R165 ;  /* 0x000000a500a57308 */ /* 0x000e620000002400 */
[----:B--2---:R-:W-:-:S07]  /*bf10*/  FMNMX.FTZ R173, R163, R172, !PT ;  /* 0x000000aca3ad7209 */ /* 0x004fce0007810000 */
[----:B------:R-:W2:Y:S01]  /*bf20*/  MUFU.TANH R166, R166 ;  /* 0x000000a600a67308 */ /* 0x000ea20000002400 */
[----:B0-----:R-:W-:Y:S01]  /*bf30*/  FMNMX.FTZ R174, R164, R173, !PT ;  /* 0x000000ada4ae7209 */ /* 0x001fe20007810000 */
[----:B------:R-:W-:-:S06]  /*bf40*/  FFMA.FTZ R173, R199, UR6, -R214 ;  /* 0x00000006c7ad7c23 */ /* 0x000fcc00080108d6 */
[----:B------:R-:W0:Y:S08]  /*bf50*/  MUFU.TANH R167, R167 ;  /* 0x000000a700a77308 */ /* 0x000e300000002400 */
[----:B------:R1:W3:Y:S08]  /*bf60*/  MUFU.EX2 R170, R175 ;  /* 0x000000af00aa7308 */ /* 0x0002f00000000800 */
[----:B------:R4:W-:Y:S01]  /*bf70*/  MUFU.EX2 R172, R197 ;  /* 0x000000c500ac7308 */ /* 0x0009e20000000800 */
[----:B-1----:R-:W-:-:S04]  /*bf80*/  FMNMX.FTZ R175, R165, R174, !PT ;  /* 0x000000aea5af7209 */ /* 0x002fc80007810000 */
[----:B--2---:R-:W-:Y:S01]  /*bf90*/  FMNMX.FTZ R174, R166, R175, !PT ;  /* 0x000000afa6ae7209 */ /* 0x004fe20007810000 */
[--C-:B------:R-:W-:Y:S02]  /*bfa0*/  FFMA.FTZ R175, R203, UR6, -R214.reuse ;  /* 0x00000006cbaf7c23 */ /* 0x100fe400080108d6 */
[----:B------:R-:W-:Y:S01]  /*bfb0*/  MUFU.EX2 R171, R171 ;  /* 0x000000ab00ab7308 */ /* 0x000fe20000000800 */
[----:B0-----:R-:W-:Y:S01]  /*bfc0*/  FMNMX.FTZ R180, R167, R174, !PT ;  /* 0x000000aea7b47209 */ /* 0x001fe20007810000 */
[-C--:B---3--:R-:W-:Y:S01]  /*bfd0*/  FMUL.FTZ R24, R24, R170.reuse ;  /* 0x000000aa18187220 */ /* 0x088fe20000410000 */
[-C--:B------:R-:W-:Y:S01]  /*bfe0*/  FMUL.FTZ R25, R25, R170.reuse ;  /* 0x000000aa19197220 */ /* 0x080fe20000410000 */
[-C--:B------:R-:W-:Y:S01]  /*bff0*/  FMUL.FTZ R28, R28, R170.reuse ;  /* 0x000000aa1c1c7220 */ /* 0x080fe20000410000 */
[-C--:B------:R-:W-:Y:S01]  /*c000*/  FMUL.FTZ R29, R29, R170.reuse ;  /* 0x000000aa1d1d7220 */ /* 0x080fe20000410000 */
[----:B------:R-:W0:Y:S01]  /*c010*/  SHFL.BFLY PT, R181, R180, 0x2, 0x1f ;  /* 0x0c401f00b4b57f89 */ /* 0x000e2200000e0000 */
        /* <DEDUP_REMOVED lines=23> */
[----:B0-----:R-:W-:Y:S01]  /*c190*/  FMNMX.FTZ R193, R180, R181, !PT ;  /* 0x000000b5b4c17209 */ /* 0x001fe20007810000 */
[--C-:B------:R-:W-:Y:S01]  /*c1a0*/  FFMA.FTZ R180, R169, UR6, -R214.reuse ;  /* 0x00000006a9b47c23 */ /* 0x100fe200080108d6 */
[--C-:B------:R-:W-:Y:S01]  /*c1b0*/  FFMA.FTZ R181, R209, UR6, -R214.reuse ;  /* 0x00000006d1b57c23 */ /* 0x100fe200080108d6 */
[----:B------:R-:W-:Y:S01]  /*c1c0*/  FFMA.FTZ R214, R207, UR6, -R214 ;  /* 0x00000006cfd67c23 */ /* 0x000fe200080108d6 */
        /* <DEDUP_REMOVED lines=24> */
[----:B------:R-:W-:Y:S01]  /*c350*/  MUFU.EX2 R179, R179 ;  /* 0x000000b300b37308 */ /* 0x000fe20000000800 */
[----:B0-----:R-:W-:Y:S01]  /*c360*/  FMNMX.FTZ R169, R193, R204, !PT ;  /* 0x000000ccc1a97209 */ /* 0x001fe20007810000 */
[-C--:B------:R-:W-:Y:S01]  /*c370*/  FMUL.FTZ R112, R112, R170.reuse ;  /* 0x000000aa70707220 */ /* 0x080fe20000410000 */
[-C--:B------:R-:W-:Y:S01]  /*c380*/  FMUL.FTZ R113, R113, R170.reuse ;  /* 0x000000aa71717220 */ /* 0x080fe20000410000 */
[-C--:B------:R-:W-:Y:S01]  /*c390*/  FMUL.FTZ R116, R116, R170.reuse ;  /* 0x000000aa74747220 */ /* 0x080fe20000410000 */
[-C--:B------:R-:W-:Y:S01]  /*c3a0*/  FMUL.FTZ R117, R117, R170.reuse ;  /* 0x000000aa75757220 */ /* 0x080fe20000410000 */
[C---:B----4-:R-:W-:Y:S01]  /*c3b0*/  FADD.FTZ R197, -R169.reuse, R200 ;  /* 0x000000c8a9c57221 */ /* 0x050fe20000010100 */
[----:B------:R-:W-:Y:S01]  /*c3c0*/  FMUL.FTZ R207, R169, UR6 ;  /* 0x00000006a9cf7c20 */ /* 0x000fe20008410000 */
[----:B------:R0:W-:Y:S01]  /*c3d0*/  MUFU.EX2 R193, R213 ;  /* 0x000000d500c17308 */ /* 0x0001e20000000800 */
[----:B------:R-:W-:Y:S01]  /*c3e0*/  FMUL.FTZ R120, R120, R170 ;  /* 0x000000aa78787220 */ /* 0x000fe20000410000 */
[----:B------:R-:W-:Y:S01]  /*c3f0*/  FMUL.FTZ R197, R197, UR6 ;  /* 0x00000006c5c57c20 */ /* 0x000fe20008410000 */
[--C-:B------:R-:W-:Y:S01]  /*c400*/  FFMA.FTZ R199, R152, UR6, -R207.reuse ;  /* 0x0000000698c77c23 */ /* 0x100fe200080108cf */
[----:B-1----:R-:W-:Y:S01]  /*c410*/  FFMA.FTZ R201, R154, UR6, -R207 ;  /* 0x000000069ac97c23 */ /* 0x002fe200080108cf */
[----:B------:R-:W-:-:S02]  /*c420*/  @!P2 VIADD R152, R186, 0x38840 ;  /* 0x00038840ba98a836 */ /* 0x000fc40000000000 */
[----:B------:R-:W-:Y:S01]  /*c430*/  FFMA.FTZ R204, R153, UR6, -R207 ;  /* 0x0000000699cc7c23 */ /* 0x000fe200080108cf */
[----:B------:R-:W-:Y:S01]  /*c440*/  @!P1 IMAD R154, R192, 0x40, R189 ;  /* 0x00000040c09a9824 */ /* 0x000fe200078e02bd */
[----:B------:R-:W1:Y:S01]  /*c450*/  MUFU.EX2 R197, R197 ;  /* 0x000000c500c57308 */ /* 0x000e620000000800 */
[--C-:B------:R-:W-:Y:S01]  /*c460*/  FFMA.FTZ R206, R155, UR6, -R207.reuse ;  /* 0x000000069bce7c23 */ /* 0x100fe200080108cf */
[----:B------:R-:W-:Y:S01]  /*c470*/  @!P2 PRMT R152, RZ, 0x654, R152 ;  /* 0x00000654ff98a816 */ /* 0x000fe20000000098 */
[--C-:B------:R-:W-:Y:S01]  /*c480*/  FFMA.FTZ R203, R156, UR6, -R207.reuse ;  /* 0x000000069ccb7c23 */ /* 0x100fe200080108cf */
[----:B------:R-:W-:Y:S01]  /*c490*/  @!P1 LEA R154, R154, R195, 0x2 ;  /* 0x000000c39a9a9211 */ /* 0x000fe200078e10ff */
[--C-:B------:R-:W-:Y:S01]  /*c4a0*/  FFMA.FTZ R208, R157, UR6, -R207.reuse ;  /* 0x000000069dd07c23 */ /* 0x100fe200080108cf */
[--C-:B------:R-:W-:Y:S01]  /*c4b0*/  FFMA.FTZ R205, R158, UR6, -R207.reuse ;  /* 0x000000069ecd7c23 */ /* 0x100fe200080108cf */
[--C-:B------:R-:W-:Y:S01]  /*c4c0*/  FFMA.FTZ R210, R159, UR6, -R207.reuse ;  /* 0x000000069fd27c23 */ /* 0x100fe200080108cf */
[----:B------:R2:W-:Y:S01]  /*c4d0*/  MUFU.EX2 R200, R214 ;  /* 0x000000d600c87308 */ /* 0x0005e20000000800 */
[--C-:B------:R-:W-:Y:S01]  /*c4e0*/  FFMA.FTZ R209, R160, UR6, -R207.reuse ;  /* 0x00000006a0d17c23 */ /* 0x100fe200080108cf */
[--C-:B------:R-:W-:Y:S01]  /*c4f0*/  FFMA.FTZ R212, R161, UR6, -R207.reuse ;  /* 0x00000006a1d47c23 */ /* 0x100fe200080108cf */
[--C-:B------:R-:W-:Y:S01]  /*c500*/  FFMA.FTZ R211, R162, UR6, -R207.reuse ;  /* 0x00000006a2d37c23 */ /* 0x100fe200080108cf */
[--C-:B0-----:R-:W-:Y:S01]  /*c510*/  FFMA.FTZ R213, R164, UR6, -R207.reuse ;  /* 0x00000006a4d57c23 */ /* 0x101fe200080108cf */
[--C-:B------:R-:W-:Y:S01]  /*c520*/  FFMA.FTZ R216, R165, UR6, -R207.reuse ;  /* 0x00000006a5d87c23 */ /* 0x100fe200080108cf */
[--C-:B------:R-:W-:Y:S01]  /*c530*/  FFMA.FTZ R192, R166, UR6, -R207.reuse ;  /* 0x00000006a6c07c23 */ /* 0x100fe200080108cf */
[----:B------:R0:W-:Y:S01]  /*c540*/  @!P2 SYNCS.ARRIVE.TRANS64.RED.A1T0 RZ, [R152+URZ], RZ ;  /* 0x000000ff98ffa9a7 */ /* 0x0001e2000810043f */
[----:B------:R-:W-:Y:S01]  /*c550*/  @!P1 STS [R154+0x38400], R170 ;  /* 0x038400aa9a009388 */ /* 0x000fe20000000800 */
[--C-:B--2---:R-:W-:Y:S01]  /*c560*/  FFMA.FTZ R214, R163, UR6, -R207.reuse ;  /* 0x00000006a3d67c23 */ /* 0x104fe200080108cf */
[----:B------:R-:W-:Y:S01]  /*c570*/  FFMA.FTZ R207, R167, UR6, -R207 ;  /* 0x00000006a7cf7c23 */ /* 0x000fe200080108cf */
[----:B------:R-:W-:Y:S01]  /*c580*/  MUFU.EX2 R204, R204 ;  /* 0x000000cc00cc7308 */ /* 0x000fe20000000800 */
[----:B-1----:R1:W-:Y:S01]  /*c590*/  @!P1 STS [R154+0x38420], R197 ;  /* 0x038420c59a009388 */ /* 0x0023e20000000800 */
[----:B------:R-:W-:Y:S01]  /*c5a0*/  F2FP.F16.F32.PACK_AB R156, R176, R175 ;  /* 0x000000afb09c723e */ /* 0x000fe200000000ff */
[----:B------:R-:W-:Y:S01]  /*c5b0*/  FMUL.FTZ R26, R26, R197 ;  /* 0x000000c51a1a7220 */ /* 0x000fe20000410000 */
[----:B0-----:R-:W-:Y:S01]  /*c5c0*/  F2FP.F16.F32.PACK_AB R152, R172, R171 ;  /* 0x000000abac98723e */ /* 0x001fe200000000ff */
[----:B------:R-:W-:Y:S01]  /*c5d0*/  FMUL.FTZ R27, R27, R197 ;  /* 0x000000c51b1b7220 */ /* 0x000fe20000410000 */
[----:B------:R-:W-:Y:S01]  /*c5e0*/  F2FP.F16.F32.PACK_AB R158, R178, R177 ;  /* 0x000000b1b29e723e */ /* 0x000fe200000000ff */
[-C--:B------:R-:W-:Y:S01]  /*c5f0*/  FMUL.FTZ R30, R30, R197.reuse ;  /* 0x000000c51e1e7220 */ /* 0x080fe20000410000 */
[----:B------:R-:W0:Y:S01]  /*c600*/  MUFU.EX2 R199, R199 ;  /* 0x000000c700c77308 */ /* 0x000e220000000800 */
[-C--:B------:R-:W-:Y:S01]  /*c610*/  FMUL.FTZ R31, R31, R197.reuse ;  /* 0x000000c51f1f7220 */ /* 0x080fe20000410000 */
[----:B------:R-:W-:Y:S01]  /*c620*/  FMUL.FTZ R34, R34, R197 ;  /* 0x000000c522227220 */ /* 0x000fe20000410000 */
[----:B-1----:R-:W-:Y:S01]  /*c630*/  F2FP.F16.F32.PACK_AB R154, R174, R173 ;  /* 0x000000adae9a723e */ /* 0x002fe200000000ff */
        /* <DEDUP_REMOVED lines=61> */
[----:B-1----:R-:W-:Y:S01]  /*ca10*/  F2FP.F16.F32.PACK_AB R159, R210, R205 ;  /* 0x000000cdd29f723e */ /* 0x002fe200000000ff */
[-C--:B------:R-:W-:Y:S01]  /*ca20*/  FMUL.FTZ R127, R127, R197.reuse ;  /* 0x000000c57f7f7220 */ /* 0x080fe20000410000 */
[-C--:B------:R-:W-:Y:S01]  /*ca30*/  FMUL.FTZ R128, R128, R170.reuse ;  /* 0x000000aa80807220 */ /* 0x080fe20000410000 */
[-C--:B------:R-:W-:Y:S01]  /*ca40*/  FMUL.FTZ R129, R129, R170.reuse ;  /* 0x000000aa81817220 */ /* 0x080fe20000410000 */
[-C--:B------:R-:W-:Y:S01]  /*ca50*/  FMUL.FTZ R130, R130, R197.reuse ;  /* 0x000000c582827220 */ /* 0x080fe20000410000 */
[----:B------:R-:W-:Y:S01]  /*ca60*/  FMUL.FTZ R131, R131, R197 ;  /* 0x000000c583837220 */ /* 0x000fe20000410000 */
        /* <DEDUP_REMOVED lines=15> */
[-C--:B------:R-:W-:Y:S01]  /*cb60*/  FMUL.FTZ R144, R144, R170.reuse ;  /* 0x000000aa90907220 */ /* 0x080fe20000410000 */
[-C--:B------:R-:W-:Y:S01]  /*cb70*/  FMUL.FTZ R145, R145, R170.reuse ;  /* 0x000000aa91917220 */ /* 0x080fe20000410000 */
[----:B------:R-:W0:Y:S01]  /*cb80*/  MUFU.EX2 R212, R212 ;  /* 0x000000d400d47308 */ /* 0x000e220000000800 */
[----:B-1----:R-:W-:Y:S01]  /*cb90*/  F2FP.F16.F32.PACK_AB R162, R182, R181 ;  /* 0x000000b5b6a2723e */ /* 0x002fe200000000ff */
[-C--:B------:R-:W-:Y:S01]  /*cba0*/  FMUL.FTZ R146, R146, R197.reuse ;  /* 0x000000c592927220 */ /* 0x080fe20000410000 */
[-C--:B------:R-:W-:Y:S01]  /*cbb0*/  FMUL.FTZ R147, R147, R197.reuse ;  /* 0x000000c593937220 */ /* 0x080fe20000410000 */
[-C--:B------:R-:W-:Y:S01]  /*cbc0*/  FMUL.FTZ R148, R148, R170.reuse ;  /* 0x000000aa94947220 */ /* 0x080fe20000410000 */
[----:B------:R-:W-:Y:S01]  /*cbd0*/  FMUL.FTZ R149, R149, R170 ;  /* 0x000000aa95957220 */ /* 0x000fe20000410000 */
[-C--:B------:R-:W-:Y:S01]  /*cbe0*/  FMUL.FTZ R150, R150, R197.reuse ;  /* 0x000000c596967220 */ /* 0x080fe20000410000 */
[----:B------:R-:W-:Y:S01]  /*cbf0*/  FMUL.FTZ R151, R151, R197 ;  /* 0x000000c597977220 */ /* 0x000fe20000410000 */
[----:B------:R-:W-:Y:S01]  /*cc00*/  MUFU.EX2 R211, R211 ;  /* 0x000000d300d37308 */ /* 0x000fe20000000800 */
[----:B------:R-:W-:Y:S01]  /*cc10*/  F2FP.F16.F32.PACK_AB R166, R200, R193 ;  /* 0x000000c1c8a6723e */ /* 0x000fe200000000ff */
[----:B------:R1:W-:Y:S01]  /*cc20*/  STSM.16.M88.4 [R184+0x36400], R152 ;  /* 0x03640098b8007844 */ /* 0x0003e20000000200 */
[----:B------:R-:W-:Y:S01]  /*cc30*/  FFMA.FTZ R21, R170, R21, R171 ;  /* 0x00000015aa157223 */ /* 0x000fe200000100ab */
[----:B------:R-:W-:Y:S01]  /*cc40*/  FFMA.FTZ R22, R197, R22, R204 ;  /* 0x00000016c5167223 */ /* 0x000fe200000100cc */
[----:B------:R-:W-:Y:S01]  /*cc50*/  ISETP.GT.AND P1, PT, R198, UR7, PT ;  /* 0x00000007c6007c0c */ /* 0x000fe2000bf24270 */
[----:B------:R3:W-:Y:S01]  /*cc60*/  STSM.16.M88.4 [R187], R156 ;  /* 0x0000009cbb007844 */ /* 0x0007e20000000200 */
[----:B------:R-:W-:Y:S01]  /*cc70*/  FADD.FTZ R172, R172, R21 ;  /* 0x00000015acac7221 */ /* 0x000fe20000010000 */
[----:B------:R-:W2:Y:S01]  /*cc80*/  MUFU.EX2 R214, R214 ;  /* 0x000000d600d67308 */ /* 0x000ea20000000800 */
[----:B0-----:R-:W-:Y:S01]  /*cc90*/  F2FP.F16.F32.PACK_AB R161, R212, R209 ;  /* 0x000000d1d4a1723e */ /* 0x001fe200000000ff */
[----:B------:R-:W-:Y:S01]  /*cca0*/  FADD.FTZ R22, R199, R22 ;  /* 0x00000016c7167221 */ /* 0x000fe20000010000 */
[----:B------:R-:W-:Y:S01]  /*ccb0*/  FADD.FTZ R173, R173, R172 ;  /* 0x000000acadad7221 */ /* 0x000fe20000010000 */
[----:B------:R-:W-:-:S02]  /*ccc0*/  @!P2 VIADD R186, R186, 0x38860 ;  /* 0x00038860babaa836 */ /* 0x000fc40000000000 */
[----:B------:R-:W-:Y:S01]  /*ccd0*/  FADD.FTZ R201, R201, R22 ;  /* 0x00000016c9c97221 */ /* 0x000fe20000010000 */
[----:B------:R-:W-:Y:S01]  /*cce0*/  FADD.FTZ R174, R174, R173 ;  /* 0x000000adaeae7221 */ /* 0x000fe20000010000 */
[----:B------:R-:W-:Y:S01]  /*ccf0*/  MUFU.EX2 R183, R183 ;  /* 0x000000b700b77308 */ /* 0x000fe20000000800 */
[----:B------:R-:W-:Y:S01]  /*cd00*/  @!P2 PRMT R186, RZ, 0x654, R186 ;  /* 0x00000654ffbaa816 */ /* 0x000fe200000000ba */
        /* <DEDUP_REMOVED lines=10> */
[----:B------:R-:W-:Y:S01]  /*cdb0*/  MUFU.EX2 R213, R213 ;  /* 0x000000d500d57308 */ /* 0x000fe20000000800 */
[----:B------:R-:W-:Y:S02]  /*cdc0*/  FADD.FTZ R178, R178, R177 ;  /* 0x000000b1b2b27221 */ /* 0x000fe40000010000 */
[----:B------:R-:W-:Y:S02]  /*cdd0*/  FADD.FTZ R210, R210, R205 ;  /* 0x000000cdd2d27221 */ /* 0x000fe40000010000 */
[----:B------:R-:W-:Y:S02]  /*cde0*/  FADD.FTZ R179, R179, R178 ;  /* 0x000000b2b3b37221 */ /* 0x000fe40000010000 */
[----:B------:R-:W-:Y:S01]  /*cdf0*/  FADD.FTZ R209, R209, R210 ;  /* 0x000000d2d1d17221 */ /* 0x000fe20000010000 */
[----:B------:R-:W2:Y:S01]  /*ce00*/  MUFU.EX2 R216, R216 ;  /* 0x000000d800d87308 */ /* 0x000ea20000000800 */
[----:B0-----:R-:W-:Y:S01]  /*ce10*/  F2FP.F16.F32.PACK_AB R164, R202, R183 ;  /* 0x000000b7caa4723e */ /* 0x001fe200000000ff */
[----:B------:R-:W-:Y:S01]  /*ce20*/  FADD.FTZ R180, R180, R179 ;  /* 0x000000b3b4b47221 */ /* 0x000fe20000010000 */
[----:B------:R-:W-:-:S03]  /*ce30*/  FADD.FTZ R212, R212, R209 ;  /* 0x000000d1d4d47221 */ /* 0x000fc60000010000 */
[----:B------:R-:W-:Y:S01]  /*ce40*/  FADD.FTZ R181, R181, R180 ;  /* 0x000000b4b5b57221 */ /* 0x000fe20000010000 */
[----:B------:R-:W-:Y:S01]  /*ce50*/  FADD.FTZ R211, R211, R212 ;  /* 0x000000d4d3d37221 */ /* 0x000fe20000010000 */
[----:B------:R-:W0:Y:S02]  /*ce60*/  MUFU.EX2 R192, R192 ;  /* 0x000000c000c07308 */ /* 0x000e240000000800 */
[----:B------:R-:W-:Y:S01]  /*ce70*/  FADD.FTZ R182, R182, R181 ;  /* 0x000000b5b6b67221 */ /* 0x000fe20000010000 */
[----:B------:R-:W-:-:S03]  /*ce80*/  FADD.FTZ R214, R214, R211 ;  /* 0x000000d3d6d67221 */ /* 0x000fc60000010000 */
[----:B------:R-:W-:Y:S02]  /*ce90*/  FADD.FTZ R183, R183, R182 ;  /* 0x000000b6b7b77221 */ /* 0x000fe40000010000 */
[----:B------:R-:W4:Y:S01]  /*cea0*/  MUFU.EX2 R207, R207 ;  /* 0x000000cf00cf7308 */ /* 0x000f220000000800 */
[----:B--2---:R-:W-:Y:S01]  /*ceb0*/  F2FP.F16.F32.PACK_AB R165, R216, R213 ;  /* 0x000000d5d8a5723e */ /* 0x004fe200000000ff */
[----:B------:R-:W-:Y:S01]  /*cec0*/  FADD.FTZ R213, R213, R214 ;  /* 0x000000d6d5d57221 */ /* 0x000fe20000010000 */
[----:B------:R-:W-:-:S03]  /*ced0*/  FADD.FTZ R202, R202, R183 ;  /* 0x000000b7caca7221 */ /* 0x000fc60000010000 */
[----:B------:R-:W-:Y:S01]  /*cee0*/  FADD.FTZ R213, R216, R213 ;  /* 0x000000d5d8d57221 */ /* 0x000fe20000010000 */
[----:B------:R-:W-:Y:S01]  /*cef0*/  FADD.FTZ R21, R193, R202 ;  /* 0x000000cac1157221 */ /* 0x000fe20000010000 */
[----:B------:R-:W-:Y:S02]  /*cf00*/  IMAD.MOV.U32 R193, RZ, RZ, R168 ;  /* 0x000000ffffc17224 */ /* 0x000fe400078e00a8 */
[----:B0-----:R-:W-:Y:S01]  /*cf10*/  FADD.FTZ R22, R192, R213 ;  /* 0x000000d5c0167221 */ /* 0x001fe20000010000 */
[----:B------:R-:W-:Y:S01]  /*cf20*/  FADD.FTZ R21, R200, R21 ;  /* 0x00000015c8157221 */ /* 0x000fe20000010000 */
[----:B------:R-:W-:Y:S01]  /*cf30*/  IMAD.MOV.U32 R200, RZ, RZ, R169 ;  /* 0x000000ffffc87224 */ /* 0x000fe200078e00a9 */
[C---:B----4-:R-:W-:Y:S01]  /*cf40*/  F2FP.F16.F32.PACK_AB R167, R207.reuse, R192 ;  /* 0x000000c0cfa7723e */ /* 0x050fe200000000ff */
[----:B------:R-:W-:Y:S01]  /*cf50*/  FADD.FTZ R22, R207, R22 ;  /* 0x00000016cf167221 */ /* 0x000fe20000010000 */
[----:B------:R-:W-:-:S03]  /*cf60*/  IMAD.MOV.U32 R192, RZ, RZ, R23 ;  /* 0x000000ffffc07224 */ /* 0x000fc600078e0017 */
        /* <DEDUP_REMOVED lines=8> */
[----:B------:R-:W-:Y:S01]  /*cff0*/  WARPGROUP.ARRIVE ;  /* 0x00000000000079c5 */ /* 0x000fe20000000000 */
[----:B-1----:R-:W-:-:S04]  /*d000*/  VIADD R152, R198, 0xffffffff ;  /* 0xffffffffc6987836 */ /* 0x002fc80000000000 */
[----:B------:R-:W-:-:S15]  /*d010*/  IMAD.MOV.U32 R198, RZ, RZ, R152 ;  /* 0x000000ffffc67224 */ /* 0x000fde00078e0098 */
        /* <DEDUP_REMOVED lines=24> */
.L_x_7400:
[----:B------:R-:W0:Y:S01]  /*d1a0*/  SHFL.BFLY PT, R0, R21, 0x2, 0x1f ;  /* 0x0c401f0015007f89 */ /* 0x000e2200000e0000 */
[----:B------:R-:W-:Y:S08]  /*d1b0*/  BAR.ARV 0x8, 0x100 ;  /* 0x0204000000007b1d */ /* 0x000ff00000002000 */
[----:B------:R-:W-:Y:S01]  /*d1c0*/  BAR.SYNC.DEFER_BLOCKING 0xf, 0x100 ;  /* 0x03c4000000007b1d */ /* 0x000fe20000010000 */
[----:B------:R-:W-:Y:S01]  /*d1d0*/  ISETP.NE.AND P0, PT, R191, RZ, PT ;  /* 0x000000ffbf00720c */ /* 0x000fe20003f05270 */
[----:B------:R-:W-:-:S04]  /*d1e0*/  IMAD.U32 R9, RZ, RZ, UR6 ;  /* 0x00000006ff097e24 */ /* 0x000fc8000f8e00ff */
[----:B------:R-:W1:Y:S01]  /*d1f0*/  SHFL.BFLY PT, R5, R22, 0x2, 0x1f ;  /* 0x0c401f0016057f89 */ /* 0x000e6200000e0000 */
[----:B0-----:R-:W-:-:S05]  /*d200*/  FADD.FTZ R2, R0, R21 ;  /* 0x0000001500027221 */ /* 0x001fca0000010000 */
[----:B------:R-:W0:Y:S01]  /*d210*/  SHFL.BFLY PT, R3, R2, 0x1, 0x1f ;  /* 0x0c201f0002037f89 */ /* 0x000e2200000e0000 */
[----:B-1----:R-:W-:-:S05]  /*d220*/  FADD.FTZ R5, R5, R22 ;  /* 0x0000001605057221 */ /* 0x002fca0000010000 */
[----:B------:R-:W1:Y:S01]  /*d230*/  SHFL.BFLY PT, R0, R5, 0x1, 0x1f ;  /* 0x0c201f0005007f89 */ /* 0x000e6200000e0000 */
[----:B0-----:R-:W-:Y:S01]  /*d240*/  FADD.FTZ R4, R2, R3 ;  /* 0x0000000302047221 */ /* 0x001fe20000010000 */
[----:B------:R-:W-:Y:S02]  /*d250*/  IMAD.MOV.U32 R3, RZ, RZ, RZ ;  /* 0x000000ffff037224 */ /* 0x000fe400078e00ff */
[----:B------:R-:W-:Y:S02]  /*d260*/  IMAD R2, R23, 0x40, R189 ;  /* 0x0000004017027824 */ /* 0x000fe400078e02bd */
[----:B------:R-:W-:Y:S02]  /*d270*/  FSETP.NE.FTZ.AND P1, PT, R4, RZ, PT ;  /* 0x000000ff0400720b */ /* 0x000fe40003f35000 */
[----:B------:R-:W-:Y:S02]  /*d280*/  @!P0 IMAD R195, R2, 0x4, R195 ;  /* 0x0000000402c38824 */ /* 0x000fe400078e02c3 */
[----:B------:R-:W-:-:S09]  /*d290*/  IMAD.MOV.U32 R2, RZ, RZ, -0x800000 ;  /* 0xff800000ff027424 */ /* 0x000fd200078e00ff */
[----:B------:R-:W0:Y:S01]  /*d2a0*/  @P1 MUFU.RCP R3, R4 ;  /* 0x0000000400031308 */ /* 0x000e220000001000 */
[----:B-1----:R-:W-:Y:S01]  /*d2b0*/  FADD.FTZ R6, R5, R0 ;  /* 0x0000000005067221 */ /* 0x002fe20000010000 */
[----:B------:R-:W-:-:S04]  /*d2c0*/  IMAD.MOV.U32 R0, RZ, RZ, RZ ;  /* 0x000000ffff007224 */ /* 0x000fc800078e00ff */
[----:B------:R-:W-:Y:S02]  /*d2d0*/  FSETP.NE.FTZ.AND P2, PT, R6, RZ, PT ;  /* 0x000000ff0600720b */ /* 0x000fe40003f55000 */
[----:B------:R-:W-:Y:S01]  /*d2e0*/  @P1 MUFU.LG2 R5, R4 ;  /* 0x0000000400051308 */ /* 0x000fe20000000c00 */
[----:B0-----:R0:W-:Y:S01]  /*d2f0*/  @!P0 STS [R195+0x38400], R3 ;  /* 0x03840003c3008388 */ /* 0x0011e20000000800 */
        /* <DEDUP_REMOVED lines=10> */
[----:B------:R4:W5:Y:S01]  /*d3a0*/  @P2 MUFU.LG2 R7, R6 ;  /* 0x0000000600072308 */ /* 0x0009620000000c00 */
        /* <DEDUP_REMOVED lines=56> */
[----:B0-----:R-:W-:-:S02]  /*d730*/  IMAD.U32 R3, RZ, RZ, UR6 ;  /* 0x00000006ff037e24 */ /* 0x001fc4000f8e00ff */
[----:B------:R-:W-:Y:S01]  /*d740*/  @P2 FMUL.FTZ R9, R9, 0.69314718246459960938 ;  /* 0x3f31721809092820 */ /* 0x000fe20000410000 */
[----:B----4-:R-:W-:Y:S01]  /*d750*/  @P1 FMUL.FTZ R6, R5, 0.69314718246459960938 ;  /* 0x3f31721805061820 */ /* 0x010fe20000410000 */
[----:B-----5:R-:W-:Y:S01]  /*d760*/  @P2 FMUL.FTZ R8, R7, 0.69314718246459960938 ;  /* 0x3f31721807082820 */ /* 0x020fe20000410000 */
[----:B------:R-:W-:Y:S01]  /*d770*/  @P1 FMUL.FTZ R3, R3, 0.69314718246459960938 ;  /* 0x3f31721803031820 */ /* 0x000fe20000410000 */
        /* <DEDUP_REMOVED lines=68> */
[----:B-1----:R-:W-:Y:S06]  /*dbc0*/  BAR.ARV 0xe, 0x100 ;  /* 0x0384000000007b1d */ /* 0x002fec0000002000 */
.L_x_7375:
[----:B------:R-:W-:Y:S05]  /*dbd0*/  @P0 BRA `(.L_x_7410) ;  /* 0x0000002400180947 */ /* 0x000fea0003800000 */
[----:B--23--:R-:W2:Y:S01]  /*dbe0*/  LDL R156, [R1] ;  /* 0x00000000019c7983 */ /* 0x00cea20000100800 */
        /* <DEDUP_REMOVED lines=19> */
[----:B------:R-:W-:-:S02]  /*dd20*/  SHF.R.S32.HI R155, RZ, 0x1f, R8 ;  /* 0x0000001fff9b7819 */ /* 0x000fc40000011408 */
[----:B-1----:R-:W-:Y:S02]  /*dd30*/  ISETP.NE.AND P0, PT, R7, RZ, PT ;  /* 0x000000ff0700720c */ /* 0x002fe40003f05270 */
[----:B------:R-:W-:-:S04]  /*dd40*/  LEA.HI R7, R155, R8, RZ, 0x2 ;  /* 0x000000089b077211 */ /* 0x000fc800078f10ff */
[----:B------:R-:W-:Y:S02]  /*dd50*/  SHF.R.S32.HI R154, RZ, 0x2, R7 ;  /* 0x00000002ff9a7819 */ /* 0x000fe40000011407 */
        /* <DEDUP_REMOVED lines=9> */
[----:B------:R-:W-:Y:S01]  /*ddf0*/  LEA.HI R11, R21, R20, RZ, 0x2 ;  /* 0x00000014150b7211 */ /* 0x000fe200078f10ff */
[----:B------:R-:W-:Y:S01]  /*de00*/  ULDC.64 UR4, c[0x0][0xcd0] ;  /* 0x0003340000047ab9 */ /* 0x000fe20000000a00 */
[----:B------:R-:W-:Y:S01]  /*de10*/  R2UR UR10, R156 ;  /* 0x000000009c0a72ca */ /* 0x000fe200000e0000 */
[C---:B------:R-:W-:Y:S01]  /*de20*/  IMAD.IADD R23, R20.reuse, 0x1, -R9 ;  /* 0x0000000114177824 */ /* 0x040fe200078e0a09 */
[----:B------:R-:W-:Y:S01]  /*de30*/  LOP3.LUT R11, R11, 0xfffffffc, RZ, 0xc0, !PT ;  /* 0xfffffffc0b0b7812 */ /* 0x000fe200078ec0ff */
[----:B------:R-:W2:Y:S03]  /*de40*/  S2UR UR7, SR_CTAID.Z ;  /* 0x00000000000779c3 */ /* 0x000ea60000002700 */
[----:B------:R-:W-:Y:S01]  /*de50*/  SHF.R.S32.HI R10, RZ, 0x1f, R23 ;  /* 0x0000001fff0a7819 */ /* 0x000fe20000011417 */
[----:B------:R-:W-:-:S03]  /*de60*/  IMAD.IADD R11, R20, 0x1, -R11 ;  /* 0x00000001140b7824 */ /* 0x000fc600078e0a0b */
[CC--:B------:R-:W-:Y:S01]  /*de70*/  LEA.HI R152, R10.reuse, R23.reuse, RZ, 0x2 ;  /* 0x000000170a987211 */ /* 0x0c0fe200078f10ff */
[----:B------:R-:W3:Y:S01]  /*de80*/  LDC.64 R18, c[0x0][0xcd8] ;  /* 0x00033600ff127b82 */ /* 0x000ee20000000a00 */
[----:B------:R-:W-:Y:S01]  /*de90*/  LEA.HI R10, R10, R23, RZ, 0x5 ;  /* 0x000000170a0a7211 */ /* 0x000fe200078f28ff */
[----:B------:R-:W-:Y:S01]  /*dea0*/  UIMAD.WIDE.U32 UR8, UR10, UR4, URZ ;  /* 0x000000040a0872a5 */ /* 0x000fe2000f8e003f */
[--C-:B------:R-:W-:Y:S01]  /*deb0*/  SHF.R.S32.HI R9, RZ, 0x2, R152.reuse ;  /* 0x00000002ff097819 */ /* 0x100fe20000011498 */
[----:B------:R-:W-:Y:S01]  /*dec0*/  UIMAD UR4, UR6, UR4, URZ ;  /* 0x00000004060472a4 */ /* 0x000fe2000f8e023f */
[----:B------:R-:W-:Y:S02]  /*ded0*/  SHF.R.S32.HI R12, RZ, 0x1f, R152 ;  /* 0x0000001fff0c7819 */ /* 0x000fe40000011498 */
[----:B------:R-:W-:Y:S01]  /*dee0*/  SHF.R.S32.HI R10, RZ, 0x5, R10 ;  /* 0x00000005ff0a7819 */ /* 0x000fe2000001140a */
[----:B------:R-:W-:Y:S01]  /*def0*/  UIMAD UR4, UR10, UR5, UR4 ;  /* 0x000000050a0472a4 */ /* 0x000fe2000f8e0204 */
[----:B0-----:R-:W-:-:S02]  /*df00*/  ISETP.NE.AND P0, PT, R16, 0x1, PT ;  /* 0x000000011000780c */ /* 0x001fc40003f05270 */
[----:B------:R-:W-:Y:S01]  /*df10*/  LEA.HI R12, R12, R9, RZ, 0x3 ;  /* 0x000000090c0c7211 */ /* 0x000fe200078f18ff */
[----:B------:R-:W-:Y:S01]  /*df20*/  UIADD3 UR4, UR9, UR4, URZ ;  /* 0x0000000409047290 */ /* 0x000fe2000fffe03f */
[----:B------:R-:W-:Y:S01]  /*df30*/  LOP3.LUT R152, R152, 0x7ffffffc, RZ, 0xc0, !PT ;  /* 0x7ffffffc98987812 */ /* 0x000fe200078ec0ff */
[----:B------:R-:W-:Y:S01]  /*df40*/  ULDC.64 UR10, c[0x0][0x208] ;  /* 0x00008200000a7ab9 */ /* 0x000fe20000000a00 */
[----:B------:R-:W-:Y:S01]  /*df50*/  LOP3.LUT R12, R12, 0xfffffff8, RZ, 0xc0, !PT ;  /* 0xfffffff80c0c7812 */ /* 0x000fe200078ec0ff */
[----:B--2---:R-:W-:Y:S02]  /*df60*/  USHF.R.S32.HI UR5, URZ, 0x1f, UR7 ;  /* 0x0000001f3f057899 */ /* 0x004fe40008011407 */
[----:B------:R-:W-:Y:S02]  /*df70*/  IMAD.IADD R152, R23, 0x1, -R152 ;  /* 0x0000000117987824 */ /* 0x000fe400078e0a98 */
[----:B------:R-:W-:Y:S01]  /*df80*/  IMAD.IADD R9, R9, 0x1, -R12 ;  /* 0x0000000109097824 */ /* 0x000fe200078e0a0c */
[----:B------:R-:W-:Y:S01]  /*df90*/  LEA.HI R12, R11, R11, RZ, 0x1 ;  /* 0x0000000b0b0c7211 */ /* 0x000fe200078f08ff */
[----:B------:R-:W0:Y:S01]  /*dfa0*/  @P0 LDC R14, c[0x0][0xcec] ;  /* 0x00033b00ff0e0b82 */ /* 0x000e220000000800 */
[----:B------:R-:W-:-:S02]  /*dfb0*/  IMAD.SHL.U32 R152, R152, 0x2, RZ ;  /* 0x0000000298987824 */ /* 0x000fc400078e00ff */
[----:B------:R-:W-:Y:S01]  /*dfc0*/  LOP3.LUT R12, R12, 0x1ffffffe, RZ, 0xc0, !PT ;  /* 0x1ffffffe0c0c7812 */ /* 0x000fe200078ec0ff */
[----:B------:R-:W-:Y:S02]  /*dfd0*/  IMAD R153, R10, 0x10, R9 ;  /* 0x000000100a997824 */ /* 0x000fe400078e0209 */
[----:B------:R-:W-:Y:S02]  /*dfe0*/  IMAD.U32 R10, RZ, RZ, UR8 ;  /* 0x00000008ff0a7e24 */ /* 0x000fe4000f8e00ff */
[----:B------:R-:W2:Y:S01]  /*dff0*/  @P0 LDC R17, c[0x0][0xcf0] ;  /* 0x00033c00ff110b82 */ /* 0x000ea20000000800 */
[----:B------:R-:W-:Y:S02]  /*e000*/  IMAD.IADD R12, R11, 0x1, -R12 ;  /* 0x000000010b0c7824 */ /* 0x000fe400078e0a0c */
[----:B------:R-:W-:Y:S02]  /*e010*/  IMAD.U32 R11, RZ, RZ, UR9 ;  /* 0x00000009ff0b7e24 */ /* 0x000fe4000f8e00ff */
[----:B------:R-:W-:-:S02]  /*e020*/  IMAD R9, R12, 0x8, R153 ;  /* 0x000000080c097824 */ /* 0x000fc400078e0299 */
[----:B---3--:R-:W-:Y:S02]  /*e030*/  IMAD R12, R18, UR5, RZ ;  /* 0x00000005120c7c24 */ /* 0x008fe4000f8e02ff */
[----:B------:R-:W-:Y:S01]  /*e040*/  IMAD.U32 R11, RZ, RZ, UR4 ;  /* 0x00000004ff0b7e24 */ /* 0x000fe2000f8e00ff */
[----:B-1----:R-:W-:Y:S01]  /*e050*/  LEA R9, R22, R9, 0x6 ;  /* 0x0000000916097211 */ /* 0x002fe200078e30ff */
[----:B------:R-:W-:Y:S01]  /*e060*/  IMAD R15, R19, UR7, R12 ;  /* 0x00000007130f7c24 */ /* 0x000fe2000f8e020c */
[----:B------:R-:W-:Y:S01]  /*e070*/  ULDC.64 UR4, c[0x0][0xce0] ;  /* 0x0003380000047ab9 */ /* 0x000fe20000000a00 */
[----:B------:R-:W-:-:S04]  /*e080*/  IMAD.WIDE.U32 R10, R18, UR7, R10 ;  /* 0x00000007120a7c25 */ /* 0x000fc8000f8e000a */
[----:B0-----:R-:W-:-:S04]  /*e090*/  @P0 IMAD.HI.U32 R12, R9, R14, RZ ;  /* 0x0000000e090c0227 */ /* 0x001fc800078e00ff */
[----:B------:R-:W-:Y:S02]  /*e0a0*/  IMAD.MOV.U32 R13, RZ, RZ, R9 ;  /* 0x000000ffff0d7224 */ /* 0x000fe400078e0009 */
[----:B------:R-:W-:Y:S01]  /*e0b0*/  IMAD.IADD R11, R11, 0x1, R15 ;  /* 0x000000010b0b7824 */ /* 0x000fe200078e020f */
[----:B--2---:R-:W-:Y:S01]  /*e0c0*/  @P0 SHF.R.U32.HI R13, RZ, R17, R12 ;  /* 0x00000011ff0d0219 */ /* 0x004fe2000001160c */
[----:B------:R-:W-:Y:S02]  /*e0d0*/  IMAD R12, R5, UR4, RZ ;  /* 0x00000004050c7c24 */ /* 0x000fe4000f8e02ff */
[----:B------:R-:W-:Y:S01]  /*e0e0*/  IMAD.WIDE.U32 R10, R3, UR4, R10 ;  /* 0x00000004030a7c25 */ /* 0x000fe2000f8e000a */
[----:B------:R-:W-:-:S03]  /*e0f0*/  SHF.R.S32.HI R15, RZ, 0x1f, R13 ;  /* 0x0000001fff0f7819 */ /* 0x000fc6000001140d */
[----:B------:R-:W-:Y:S01]  /*e100*/  IMAD.MOV R14, RZ, RZ, -R13 ;  /* 0x000000ffff0e7224 */ /* 0x000fe200078e0a0d */
[----:B------:R-:W-:-:S03]  /*e110*/  IADD3 R10, P0, R13, R10, RZ ;  /* 0x0000000a0d0a7210 */ /* 0x000fc60007f1e0ff */
[----:B------:R-:W-:Y:S02]  /*e120*/  IMAD R9, R16, R14, R9 ;  /* 0x0000000e10097224 */ /* 0x000fe400078e0209 */
[----:B------:R-:W-:Y:S01]  /*e130*/  IMAD R14, R3, UR5, R12 ;  /* 0x00000005030e7c24 */ /* 0x000fe2000f8e020c */
[----:B------:R-:W-:Y:S02]  /*e140*/  ULDC.64 UR4, c[0x0][0xcc8] ;  /* 0x0003320000047ab9 */ /* 0x000fe40000000a00 */
        /* <DEDUP_REMOVED lines=14> */
[----:B------:R-:W-:-:S02]  /*e230*/  IMAD R9, R22, 0x40, R153 ;  /* 0x0000004016097824 */ /* 0x000fc400078e0299 */
[----:B------:R-:W-:Y:S01]  /*e240*/  IMAD.IADD R15, R0, 0x1, -R11 ;  /* 0x00000001000f7824 */ /* 0x000fe200078e0a0b */
[----:B------:R-:W-:Y:S03]  /*e250*/  SHFL.IDX PT, R10, R17, RZ, 0x1c1f ;  /* 0x001c1fff110a7589 */ /* 0x000fe600000e0000 */
        /* <DEDUP_REMOVED lines=9> */
.L_x_7411:
[----:B------:R-:W1:Y:S01]  /*e2f0*/  S2R R14, SR_CTAID.X ;  /* 0x00000000000e7919 */ /* 0x000e620000002500 */
[----:B------:R-:W-:Y:S01]  /*e300*/  LEA.HI R21, R21, R20, RZ, 0x2 ;  /* 0x0000001415157211 */ /* 0x000fe200078f10ff */
[----:B------:R-:W2:Y:S01]  /*e310*/  S2UR UR7, SR_CTAID.Z ;  /* 0x00000000000779c3 */ /* 0x000ea20000002700 */
[----:B------:R-:W-:Y:S01]  /*e320*/  SHF.R.S32.HI R9, RZ, 0x1f, R7 ;  /* 0x0000001fff097819 */ /* 0x000fe20000011407 */
[----:B------:R-:W-:Y:S01]  /*e330*/  ULDC.64 UR8, c[0x0][0xc38] ;  /* 0x00030e0000087ab9 */ /* 0x000fe20000000a00 */
[----:B------:R-:W-:Y:S01]  /*e340*/  LOP3.LUT R21, R21, 0xfffffffc, RZ, 0xc0, !PT ;  /* 0xfffffffc15157812 */ /* 0x000fe200078ec0ff */
[----:B------:R-:W-:Y:S01]  /*e350*/  UIMAD UR6, UR6, UR8, URZ ;  /* 0x00000008060672a4 */ /* 0x000fe2000f8e023f */
[----:B------:R-:W-:Y:S01]  /*e360*/  LEA.HI R9, R9, R154, RZ, 0x3 ;  /* 0x0000009a09097211 */ /* 0x000fe200078f18ff */
[----:B------:R-:W-:Y:S01]  /*e370*/  BSSY B0, `(.L_x_7412) ;  /* 0x0000103000007945 */ /* 0x000fe20003800000 */
[----:B------:R-:W-:Y:S01]  /*e380*/  R2UR UR10, R156 ;  /* 0x000000009c0a72ca */ /* 0x000fe200000e0000 */
[----:B------:R-:W-:Y:S01]  /*e390*/  IMAD.IADD R21, R20, 0x1, -R21 ;  /* 0x0000000114157824 */ /* 0x000fe200078e0a15 */
[----:B0-----:R-:W0:Y:S01]  /*e3a0*/  LDC.64 R12, c[0x0][0xc40] ;  /* 0x00031000ff0c7b82 */ /* 0x001e220000000a00 */
        /* <DEDUP_REMOVED lines=20> */
[C---:B0-----:R-:W-:Y:S02]  /*e4f0*/  IMAD R2, R12.reuse, UR8, RZ ;  /* 0x000000080c027c24 */ /* 0x041fe4000f8e02ff */
[----:B------:R-:W-:-:S04]  /*e500*/  IMAD.WIDE.U32 R10, R12, UR7, R10 ;  /* 0x000000070c0a7c25 */ /* 0x000fc8000f8e000a */
[----:B---3--:R-:W-:-:S04]  /*e510*/  @P1 IMAD.HI.U32 R4, R15, R4, RZ ;  /* 0x000000040f041227 */ /* 0x008fc800078e00ff */
[----:B------:R-:W-:Y:S02]  /*e520*/  IMAD R13, R13, UR7, R2 ;  /* 0x000000070d0d7c24 */ /* 0x000fe4000f8e0202 */
[----:B------:R-:W-:Y:S01]  /*e530*/  IMAD.MOV.U32 R9, RZ, RZ, R15 ;  /* 0x000000ffff097224 */ /* 0x000fe200078e000f */
[----:B--2---:R-:W-:Y:S01]  /*e540*/  @P1 SHF.R.U32.HI R9, RZ, R17, R4 ;  /* 0x00000011ff091219 */ /* 0x004fe20000011604 */
[----:B------:R-:W-:Y:S02]  /*e550*/  IMAD R2, R5, UR4, RZ ;  /* 0x0000000405027c24 */ /* 0x000fe4000f8e02ff */
[----:B------:R-:W-:Y:S01]  /*e560*/  IMAD.IADD R11, R11, 0x1, R13 ;  /* 0x000000010b0b7824 */ /* 0x000fe200078e020d */
[--C-:B------:R-:W-:Y:S01]  /*e570*/  SHF.R.S32.HI R4, RZ, 0x1f, R9.reuse ;  /* 0x0000001fff047819 */ /* 0x100fe20000011409 */
[----:B------:R-:W-:Y:S02]  /*e580*/  IMAD R13, R3, UR5, R2 ;  /* 0x00000005030d7c24 */ /* 0x000fe4000f8e0202 */
[----:B------:R-:W-:-:S02]  /*e590*/  IMAD.MOV R5, RZ, RZ, -R9 ;  /* 0x000000ffff057224 */ /* 0x000fc400078e0a09 */
        /* <DEDUP_REMOVED lines=28> */
[----:B------:R-:W-:-:S05]  /*e760*/  IMAD R0, R11, 0x80, R0 ;  /* 0x000000800b007824 */ /* 0x000fca00078e0200 */
[----:B------:R-:W-:-:S05]  /*e770*/  SHF.L.U32 R0, R0, 0x1, RZ ;  /* 0x0000000100007819 */ /* 0x000fca00000006ff */
        /* <DEDUP_REMOVED lines=142> */
[----:B------:R2:W-:Y:S01]  /*f060*/  @!P2 ST.E.64 desc[UR6][R12.64], R104 ;  /* 0x000000680c00a985 */ /* 0x0005e2000c101b06 */
        /* <DEDUP_REMOVED lines=9> */
[----:B------:R1:W-:Y:S01]  /*f100*/  @!P4 ST.E.64 desc[UR6][R10.64], R112 ;  /* 0x000000700a00c985 */ /* 0x0003e2000c101b06 */
[C---:B--2---:R-:W-:Y:S02]  /*f110*/  IADD3 R13, R0.reuse, 0xf0, RZ ;  /* 0x000000f0000d7810 */ /* 0x044fe40007ffe0ff */
[----:B------:R-:W-:Y:S01]  /*f120*/  VIADD R19, R0, 0xd0 ;  /* 0x000000d000137836 */ /* 0x000fe20000000000 */
[----:B------:R2:W-:Y:S01]  /*f130*/  @!P5 ST.E.64 desc[UR6][R14.64], R116 ;  /* 0x000000740e00d985 */ /* 0x0005e2000c101b06 */
[----:B------:R-:W-:Y:S01]  /*f140*/  @!P6 IMAD.WIDE R16, R17, 0x4, R2 ;  /* 0x000000041110e825 */ /* 0x000fe200078e0202 */
[----:B------:R-:W-:-:S02]  /*f150*/  ISETP.GE.AND P5, PT, R13, UR4, PT ;  /* 0x000000040d007c0c */ /* 0x000fc4000bfa6270 */
[----:B------:R-:W-:Y:S01]  /*f160*/  ISETP.GE.AND P1, PT, R19, UR4, PT ;  /* 0x0000000413007c0c */ /* 0x000fe2000bf26270 */
[C---:B------:R-:W-:Y:S01]  /*f170*/  VIADD R21, R0.reuse, 0xe0 ;  /* 0x000000e000157836 */ /* 0x040fe20000000000 */
[----:B------:R3:W-:Y:S01]  /*f180*/  @!P6 ST.E.64 desc[UR6][R16.64], R120 ;  /* 0x000000781000e985 */ /* 0x0007e2000c101b06 */
[----:B0-----:R-:W-:Y:S01]  /*f190*/  VIADD R9, R0, 0xf8 ;  /* 0x000000f800097836 */ /* 0x001fe20000000000 */
[----:B------:R-:W-:Y:S01]  /*f1a0*/  @!P0 LEA.HI R18, R18, R18, RZ, 0x1 ;  /* 0x0000001212128211 */ /* 0x000fe200078f08ff */
[----:B------:R-:W-:Y:S01]  /*f1b0*/  VIADD R12, R0, 0xe8 ;  /* 0x000000e8000c7836 */ /* 0x000fe20000000000 */
[----:B------:R-:W-:Y:S02]  /*f1c0*/  ISETP.GE.AND P3, PT, R21, UR4, PT ;  /* 0x0000000415007c0c */ /* 0x000fe4000bf66270 */
[----:B------:R-:W-:Y:S02]  /*f1d0*/  ISETP.GE.AND P6, PT, R9, UR4, PT ;  /* 0x0000000409007c0c */ /* 0x000fe4000bfc6270 */
[----:B------:R-:W-:-:S02]  /*f1e0*/  ISETP.GE.AND P4, PT, R12, UR4, PT ;  /* 0x000000040c007c0c */ /* 0x000fc4000bf86270 */
[----:B------:R-:W-:Y:S02]  /*f1f0*/  @!P2 LEA.HI R20, R20, R20, RZ, 0x1 ;  /* 0x000000141414a211 */ /* 0x000fe400078f08ff */
[----:B------:R-:W-:Y:S02]  /*f200*/  @!P1 LEA.HI R19, R19, R19, RZ, 0x1 ;  /* 0x0000001313139211 */ /* 0x000fe400078f08ff */
[----:B------:R-:W-:Y:S02]  /*f210*/  @!P5 LEA.HI R8, R13, R13, RZ, 0x1 ;  /* 0x0000000d0d08d211 */ /* 0x000fe400078f08ff */
[----:B-1----:R-:W-:Y:S02]  /*f220*/  @!P1 LOP3.LUT R11, R19, 0xfffffffe, RZ, 0xc0, !PT ;  /* 0xfffffffe130b9812 */ /* 0x002fe400078ec0ff */
[----:B------:R-:W-:Y:S02]  /*f230*/  @!P3 LEA.HI R21, R21, R21, RZ, 0x1 ;  /* 0x000000151515b211 */ /* 0x000fe400078f08ff */
[----:B------:R-:W-:-:S02]  /*f240*/  @!P6 LEA.HI R10, R9, R9, RZ, 0x1 ;  /* 0x00000009090ae211 */ /* 0x000fc400078f08ff */
[----:B------:R-:W-:Y:S02]  /*f250*/  @!P4 LEA.HI R12, R12, R12, RZ, 0x1 ;  /* 0x0000000c0c0cc211 */ /* 0x000fe400078f08ff */
[----:B------:R-:W-:Y:S02]  /*f260*/  @!P0 LOP3.LUT R9, R18, 0xfffffffe, RZ, 0xc0, !PT ;  /* 0xfffffffe12098812 */ /* 0x000fe400078ec0ff */
[----:B------:R-:W-:Y:S02]  /*f270*/  @!P2 LOP3.LUT R13, R20, 0xfffffffe, RZ, 0xc0, !PT ;  /* 0xfffffffe140da812 */ /* 0x000fe400078ec0ff */
[----:B--2---:R-:W-:Y:S02]  /*f280*/  @!P3 LOP3.LUT R15, R21, 0xfffffffe, RZ, 0xc0, !PT ;  /* 0xfffffffe150fb812 */ /* 0x004fe400078ec0ff */
[----:B---3--:R-:W-:Y:S01]  /*f290*/  @!P4 LOP3.LUT R17, R12, 0xfffffffe, RZ, 0xc0, !PT ;  /* 0xfffffffe0c11c812 */ /* 0x008fe200078ec0ff */
        /* <DEDUP_REMOVED lines=16> */
.L_x_7413:
[----:B------:R-:W-:Y:S05]  /*f3a0*/  BSYNC B0 ;  /* 0x0000000000007941 */ /* 0x000fea0003800000 */
.L_x_7412:
        /* <DEDUP_REMOVED lines=144> */
[----:B------:R-:W-:Y:S02]  /*fcb0*/  @!P2 LOP3.LUT R17, R17, 0xfffffffe, RZ, 0xc0, !PT ;  /* 0xfffffffe1111a812 */ /* 0x000fe400078ec0ff */
[----:B------:R-:W-:Y:S01]  /*fcc0*/  ISETP.GE.AND P6, PT, R19, UR4, PT ;  /* 0x0000000413007c0c */ /* 0x000fe2000bfc6270 */
[--C-:B-1----:R-:W-:Y:S01]  /*fcd0*/  @!P4 IMAD.WIDE R6, R15, 0x4, R2.reuse ;  /* 0x000000040f06c825 */ /* 0x102fe200078e0202 */
[----:B------:R-:W-:Y:S02]  /*fce0*/  @!P1 LOP3.LUT R13, R20, 0xfffffffe, RZ, 0xc0, !PT ;  /* 0xfffffffe140d9812 */ /* 0x000fe400078ec0ff */
[----:B------:R-:W-:Y:S01]  /*fcf0*/  ISETP.GE.AND P0, PT, R14, UR4, PT ;  /* 0x000000040e007c0c */ /* 0x000fe2000bf06270 */
[----:B------:R-:W-:Y:S01]  /*fd00*/  @!P3 IMAD.WIDE R8, R11, 0x4, R2 ;  /* 0x000000040b08b825 */ /* 0x000fe200078e0202 */
[----:B------:R1:W-:Y:S01]  /*fd10*/  @!P4 ST.E.64 desc[UR6][R6.64], R106 ;  /* 0x0000006a0600c985 */ /* 0x0003e2000c101b06 */
[----:B------:R-:W-:-:S02]  /*fd20*/  IADD3 R16, R0, 0xe0, RZ ;  /* 0x000000e000107810 */ /* 0x000fc40007ffe0ff */
[--C-:B------:R-:W-:Y:S01]  /*fd30*/  @!P2 IMAD.WIDE R10, R17, 0x4, R2.reuse ;  /* 0x00000004110aa825 */ /* 0x100fe200078e0202 */
[----:B------:R2:W-:Y:S01]  /*fd40*/  @!P3 ST.E.64 desc[UR6][R8.64], R110 ;  /* 0x0000006e0800b985 */ /* 0x0005e2000c101b06 */
[----:B------:R-:W-:Y:S02]  /*fd50*/  @!P5 LEA.HI R18, R18, R18, RZ, 0x1 ;  /* 0x000000121212d211 */ /* 0x000fe400078f08ff */
[--C-:B------:R-:W-:Y:S01]  /*fd60*/  @!P1 IMAD.WIDE R12, R13, 0x4, R2.reuse ;  /* 0x000000040d0c9825 */ /* 0x100fe200078e0202 */
[----:B------:R-:W-:Y:S01]  /*fd70*/  @!P2 ST.E.64 desc[UR6][R10.64], R114 ;  /* 0x000000720a00a985 */ /* 0x000fe2000c101b06 */
[----:B------:R-:W-:Y:S02]  /*fd80*/  ISETP.GE.AND P2, PT, R16, UR4, PT ;  /* 0x0000000410007c0c */ /* 0x000fe4000bf46270 */
[C---:B------:R-:W-:Y:S01]  /*fd90*/  VIADD R15, R0.reuse, 0xd8 ;  /* 0x000000d8000f7836 */ /* 0x040fe20000000000 */
[----:B------:R-:W-:Y:S01]  /*fda0*/  @!P1 ST.E.64 desc[UR6][R12.64], R118 ;  /* 0x000000760c009985 */ /* 0x000fe2000c101b06 */
[----:B------:R-:W-:Y:S01]  /*fdb0*/  VIADD R17, R0, 0xe8 ;  /* 0x000000e800117836 */ /* 0x000fe20000000000 */
[----:B0-----:R-:W-:Y:S01]  /*fdc0*/  @!P5 LOP3.LUT R5, R18, 0xfffffffe, RZ, 0xc0, !PT ;  /* 0xfffffffe1205d812 */ /* 0x001fe200078ec0ff */
[C---:B------:R-:W-:Y:S01]  /*fdd0*/  VIADD R20, R0.reuse, 0xf0 ;  /* 0x000000f000147836 */ /* 0x040fe20000000000 */
[----:B------:R-:W-:Y:S01]  /*fde0*/  ISETP.GE.AND P1, PT, R15, UR4, PT ;  /* 0x000000040f007c0c */ /* 0x000fe2000bf26270 */
[----:B------:R-:W-:Y:S01]  /*fdf0*/  VIADD R0, R0, 0xf8 ;  /* 0x000000f800007836 */ /* 0x000fe20000000000 */
[----:B------:R-:W-:Y:S01]  /*fe00*/  @!P6 LEA.HI R19, R19, R19, RZ, 0x1 ;  /* 0x000000131313e211 */ /* 0x000fe200078f08ff */
[----:B------:R-:W-:Y:S01]  /*fe10*/  @!P5 IMAD.WIDE R4, R5, 0x4, R2 ;  /* 0x000000040504d825 */ /* 0x000fe200078e0202 */
[----:B------:R-:W-:-:S02]  /*fe20*/  ISETP.GE.AND P3, PT, R17, UR4, PT ;  /* 0x0000000411007c0c */ /* 0x000fc4000bf66270 */
[----:B------:R-:W-:Y:S02]  /*fe30*/  ISETP.GE.AND P4, PT, R20, UR4, PT ;  /* 0x0000000414007c0c */ /* 0x000fe4000bf86270 */
        /* <DEDUP_REMOVED lines=32> */
.L_x_7410:
[----:B------:R-:W1:Y:S02]  /*10040*/  S2R R0, SR_TID.X ;  /* 0x0000000000007919 */ /* 0x000e640000002100 */
[----:B-1----:R-:W-:-:S05]  /*10050*/  VIADD R2, R0, 0xffffff80 ;  /* 0xffffff8000027836 */ /* 0x002fca0000000000 */
[----:B------:R-:W-:-:S13]  /*10060*/  ISETP.GT.AND P0, PT, R2, 0x3f, PT ;  /* 0x0000003f0200780c */ /* 0x000fda0003f04270 */
[----:B------:R-:W-:Y:S05]  /*10070*/  @P0 BRA `(.L_x_7372) ;  /* 0x0000005c000c0947 */ /* 0x000fea0003800000 */
[----:B------:R-:W1:Y:S01]  /*10080*/  S2R R3, SR_CTAID.X ;  /* 0x0000000000037919 */ /* 0x000e620000002500 */
[----:B------:R-:W4:Y:S01]  /*10090*/  LDC R6, c[0x0][0xce8] ;  /* 0x00033a00ff067b82 */ /* 0x000f220000000800 */
[----:B------:R-:W-:Y:S01]  /*100a0*/  ULDC UR4, c[0x0][0xb88] ;  /* 0x0002e20000047ab9 */ /* 0x000fe20000000800 */
[----:B-1----:R-:W-:Y:S02]  /*100b0*/  IMAD R0, R3, 0x40, R0 ;  /* 0x0000004003007824 */ /* 0x002fe400078e0200 */
[----:B----4-:R-:W-:Y:S02]  /*100c0*/  IMAD R3, R6, UR4, RZ ;  /* 0x0000000406037c24 */ /* 0x010fe4000f8e02ff */
[----:B------:R-:W-:-:S05]  /*100d0*/  VIADD R0, R0, 0xffffff80 ;  /* 0xffffff8000007836 */ /* 0x000fca0000000000 */
[----:B------:R-:W-:-:S13]  /*100e0*/  ISETP.GE.AND P0, PT, R0, R3, PT ;  /* 0x000000030000720c */ /* 0x000fda0003f06270 */
[----:B------:R-:W-:Y:S05]  /*100f0*/  @P0 BRA `(.L_x_7372) ;  /* 0x0000005800ec0947 */ /* 0x000fea0003800000 */
[----:B------:R-:W4:Y:S01]  /*10100*/  LDL R4, [R1] ;  /* 0x0000000001047983 */ /* 0x000f220000100800 */
[----:B------:R-:W-:Y:S01]  /*10110*/  ISETP.NE.AND P0, PT, R6, 0x1, PT ;  /* 0x000000010600780c */ /* 0x000fe20003f05270 */
[----:B------:R-:W-:Y:S01]  /*10120*/  S2UR UR7, SR_CTAID.Z ;  /* 0x00000000000779c3 */ /* 0x000fe20000002700 */
[----:B------:R-:W-:Y:S01]  /*10130*/  ULDC.64 UR8, c[0x0][0xcd0] ;  /* 0x0003340000087ab9 */ /* 0x000fe20000000a00 */
[----:B------:R-:W-:Y:S01]  /*10140*/  IMAD.MOV.U32 R5, RZ, RZ, R0 ;  /* 0x000000ffff057224 */ /* 0x000fe200078e0000 */
[----:B------:R-:W-:-:S05]  /*10150*/  ULDC.64 UR12, c[0x0][0x208] ;  /* 0x00008200000c7ab9 */ /* 0x000fca0000000a00 */
[----:B------:R-:W1:Y:S08]  /*10160*/  LDC.64 R10, c[0x0][0xcd8] ;  /* 0x00033600ff0a7b82 */ /* 0x000e700000000a00 */
[----:B------:R-:W5:Y:S08]  /*10170*/  @P0 LDC R7, c[0x0][0xcec] ;  /* 0x00033b00ff070b82 */ /* 0x000f700000000800 */
[----:B------:R-:W2:Y:S08]  /*10180*/  @P0 LDC R9, c[0x0][0xcf0] ;  /* 0x00033c00ff090b82 */ /* 0x000eb00000000800 */
[----:B------:R-:W3:Y:S08]  /*10190*/  S2UR UR10, SR_CTAID.Y ;  /* 0x00000000000a79c3 */ /* 0x000ef00000002600 */
[----:B0-----:R-:W3:Y:S01]  /*101a0*/  LDC R8, c[0x0][0xd50] ;  /* 0x00035400ff087b82 */ /* 0x001ee20000000800 */
[----:B----4-:R-:W-:Y:S01]  /*101b0*/  R2UR UR11, R4 ;  /* 0x00000000040b72ca */ /* 0x010fe200000e0000 */
[----:B-----5:R-:W-:-:S05]  /*101c0*/  @P0 IMAD.HI.U32 R4, R0, R7, RZ ;  /* 0x0000000700040227 */ /* 0x020fca00078e00ff */
[----:B--2---:R-:W-:-:S07]  /*101d0*/  @P0 SHF.R.U32.HI R5, RZ, R9, R4 ;  /* 0x00000009ff050219 */ /* 0x004fce0000011604 */
[----:B------:R-:W-:Y:S02]  /*101e0*/  USHF.R.S32.HI UR6, URZ, 0x1f, UR11 ;  /* 0x0000001f3f067899 */ /* 0x000fe4000801140b */
[----:B------:R-:W-:Y:S01]  /*101f0*/  IMAD R7, RZ, RZ, -UR11 ;  /* 0x8000000bff077e24 */ /* 0x000fe2000f8e02ff */
[----:B------:R-:W-:Y:S02]  /*10200*/  UIMAD.WIDE.U32 UR4, UR11, UR8, URZ ;  /* 0x000000080b0472a5 */ /* 0x000fe4000f8e003f */
[----:B------:R-:W-:Y:S01]  /*10210*/  UIMAD UR6, UR6, UR8, URZ ;  /* 0x00000008060672a4 */ /* 0x000fe2000f8e023f */
[----:B---3--:R-:W-:Y:S01]  /*10220*/  IMAD R9, R8, R7, UR10 ;  /* 0x0000000a08097e24 */ /* 0x008fe2000f8e0207 */
[----:B------:R-:W-:Y:S01]  /*10230*/  USHF.R.S32.HI UR8, URZ, 0x1f, UR7 ;  /* 0x0000001f3f087899 */ /* 0x000fe20008011407 */
[----:B------:R-:W-:Y:S01]  /*10240*/  IMAD.MOV R7, RZ, RZ, -R5 ;  /* 0x000000ffff077224 */ /* 0x000fe200078e0a05 */
[----:B------:R-:W-:Y:S01]  /*10250*/  UIMAD UR6, UR11, UR9, UR6 ;  /* 0x000000090b0672a4 */ /* 0x000fe2000f8e0206 */
[----:B------:R-:W-:Y:S01]  /*10260*/  IMAD.U32 R3, RZ, RZ, UR5 ;  /* 0x00000005ff037e24 */ /* 0x000fe2000f8e00ff */
[----:B------:R-:W-:Y:S01]  /*10270*/  SHF.R.S32.HI R4, RZ, 0x1f, R9 ;  /* 0x0000001fff047819 */ /* 0x000fe20000011409 */
[----:B------:R-:W-:Y:S01]  /*10280*/  IMAD.U32 R2, RZ, RZ, UR4 ;  /* 0x00000004ff027e24 */ /* 0x000fe2000f8e00ff */
[----:B------:R-:W-:Y:S01]  /*10290*/  UIADD3 UR6, UR5, UR6, URZ ;  /* 0x0000000605067290 */ /* 0x000fe2000fffe03f */
[----:B-1----:R-:W-:-:S02]  /*102a0*/  IMAD R12, R10, UR8, RZ ;  /* 0x000000080a0c7c24 */ /* 0x002fc4000f8e02ff */
        /* <DEDUP_REMOVED lines=24> */
.L_x_7370:
        /* <DEDUP_REMOVED lines=18> */
.L_x_7414:
[----:B------:R-:W-:Y:S01]  /*10550*/  ULDC UR43, c[0x0][0xd50] ;  /* 0x00035400002b7ab9 */ /* 0x000fe20000000800 */
[----:B------:R-:W-:Y:S01]  /*10560*/  UMOV UR36, UR6 ;  /* 0x0000000600247c82 */ /* 0x000fe20008000000 */
[----:B------:R-:W-:-:S11]  /*10570*/  UISETP.NE.AND UP0, UPT, UR43, 0x1, UPT ;  /* 0x000000012b00788c */ /* 0x000fd6000bf05270 */
[----:B------:R-:W-:Y:S01]  /*10580*/  @UP0 ULDC UR4, c[0x0][0xd54] ;  /* 0x0003550000040ab9 */ /* 0x000fe20000000800 */
[----:B------:R-:W-:Y:S01]  /*10590*/  @UP0 ULDC UR7, c[0x0][0xd58] ;  /* 0x0003560000070ab9 */ /* 0x000fe20000000800 */
[----:B------:R-:W-:-:S04]  /*105a0*/  UIMAD.WIDE.U32 UR4, UR6, UR4, URZ ;  /* 0x00000004060472a5 */ /* 0x000fc8000f8e003f */
[----:B------:R-:W-:-:S12]  /*105b0*/  @UP0 USHF.R.U32.HI UR36, URZ, UR7, UR5 ;  /* 0x000000073f240299 */ /* 0x000fd80008011605 */
.L_x_7415:
[----:B------:R-:W-:Y:S01]  /*105c0*/  ISETP.LE.AND P0, PT, RZ, UR44, PT ;  /* 0x0000002cff007c0c */ /* 0x000fe2000bf03270 */
        /* <DEDUP_REMOVED lines=74> */
.L_x_7417:
        /* <DEDUP_REMOVED lines=32> */
.L_x_7418:
        /* <DEDUP_REMOVED lines=20> */
.L_x_7420:
        /* <DEDUP_REMOVED lines=15> */
.L_x_7419:
        /* <DEDUP_REMOVED lines=25> */
.L_x_7521:
        /* <DEDUP_REMOVED lines=9> */
.L_x_7524:
[----:B------:R-:W-:Y:S05]  /*110c0*/  @!P6 BRA `(.L_x_7422) ;  /* 0x0000000000dce947 */ /* 0x000fea0003800000 */
[----:B------:R-:W-:Y:S01]  /*110d0*/  IMAD.MOV.U32 R16, RZ, RZ, R18 ;  /* 0x000000ffff107224 */ /* 0x000fe200078e0012 */
[----:B------:R-:W-:Y:S06]  /*110e0*/  @!P1 BRA `(.L_x_7424) ;  /* 0x0000000000549947 */ /* 0x000fec0003800000 */
[----:B0-----:R-:W-:Y:S01]  /*110f0*/  MOV R6, R0 ;  /* 0x0000000000067202 */ /* 0x001fe20000000f00 */
[----:B------:R-:W-:Y:S01]  /*11100*/  ULDC.64 UR4, c[0x0][0x428] ;  /* 0x00010a0000047ab9 */ /* 0x000fe20000000a00 */
[----:B------:R-:W0:Y:S01]  /*11110*/  LDC R0, c[0x0][0x43c] ;  /* 0x00010f00ff007b82 */ /* 0x000e220000000800 */
[----:B------:R-:W-:Y:S01]  /*11120*/  IMAD R9, R19, UR4, RZ ;  /* 0x0000000413097c24 */ /* 0x000fe2000f8e02ff */
[----:B------:R-:W-:Y:S01]  /*11130*/  ULDC.64 UR6, c[0x0][0x208] ;  /* 0x0000820000067ab9 */ /* 0x000fe20000000a00 */
[----:B------:R-:W-:Y:S02]  /*11140*/  IMAD.MOV.U32 R7, RZ, RZ, R6 ;  /* 0x000000ffff077224 */ /* 0x000fe400078e0006 */
        /* <DEDUP_REMOVED lines=15> */
.L_x_7424:
[----:B------:R-:W-:Y:S01]  /*11240*/  IMAD.MOV.U32 R0, RZ, RZ, 0x1 ;  /* 0x00000001ff007424 */ /* 0x000fe200078e00ff */
[----:B01----:R-:W0:Y:S04]  /*11250*/  S2R R6, SR_TID.X ;  /* 0x0000000000067919 */ /* 0x003e280000002100 */
[----:B------:R-:W-:-:S04]  /*11260*/  SHF.L.U32 R0, R0, 0x1f, RZ ;  /* 0x0000001f00007819 */ /* 0x000fc800000006ff */
[----:B------:R-:W1:Y:S01]  /*11270*/  SYNCS.PHASECHK.TRANS64.TRYWAIT P0, [UR38+0x38840], R0 ;  /* 0x03884000ff0075a7 */ /* 0x000e620008000166 */
[----:B0-----:R-:W-:-:S04]  /*11280*/  LOP3.LUT R2, R6, 0x7f, RZ, 0xc0, !PT ;  /* 0x0000007f06027812 */ /* 0x001fc800078ec0ff */
[----:B------:R-:W-:Y:S01]  /*11290*/  ISETP.NE.AND P1, PT, R2, RZ, PT ;  /* 0x000000ff0200720c */ /* 0x000fe20003f25270 */
[----:B-1----:R-:W-:-:S12]  /*112a0*/  @!P0 BRA `(.L_x_7425) ;  /* 0x0000004c00688947 */ /* 0x002fd80003800000 */
.L_x_7525:
[----:B------:R-:W-:Y:S05]  /*112b0*/  @P1 BRA `(.L_x_7426) ;  /* 0x0000000000181947 */ /* 0x000fea0003800000 */
[----:B------:R-:W1:Y:S01]  /*112c0*/  S2R R2, SR_TID.X ;  /* 0x0000000000027919 */ /* 0x000e620000002100 */
[----:B0-----:R-:W-:-:S04]  /*112d0*/  IMAD.MOV.U32 R0, RZ, RZ, 0x2000 ;  /* 0x00002000ff007424 */ /* 0x001fc800078e00ff */
[----:B------:R2:W-:Y:S01]  /*112e0*/  SYNCS.ARRIVE.TRANS64 RZ, [UR38+0x38830], R0 ;  /* 0x03883000ffff79a7 */ /* 0x0005e20008000026 */
[----:B-1----:R-:W-:-:S13]  /*112f0*/  LOP3.LUT P0, RZ, R2, 0x1f, RZ, 0xc0, !PT ;  /* 0x0000001f02ff7812 */ /* 0x002fda000780c0ff */
[----:B--2---:R-:W-:Y:S05]  /*11300*/  @!P0 BRA `(.L_x_7426) ;  /* 0x0000000000048947 */ /* 0x004fea0003800000 */
[----:B------:R-:W-:Y:S01]  /*11310*/  BPT.TRAP 0x1 ;  /* 0x000000040000795c */ /* 0x000fe20000300000 */
.L_x_7426:
[----:B0-----:R-:W2:Y:S01]  /*11320*/  LDL R0, [R1+0xc] ;  /* 0x00000c0001007983 */ /* 0x001ea20000100800 */
        /* <DEDUP_REMOVED lines=17> */
.L_x_7422:
        /* <DEDUP_REMOVED lines=24> */
.L_x_7427:
        /* <DEDUP_REMOVED lines=24> */
[----:B------:R-:W-:Y:S01]  /*11740*/  IMAD.MOV.U32 R9, RZ, RZ, R11 ;  /* 0x000000ffff097224 */ /* 0x000fe200078e000b */
[----:B------:R2:W-:Y:S01]  /*11750*/  STL [R1+0x8], R11 ;  /* 0x0000080b01007387 */ /* 0x0005e20000100800 */
        /* <DEDUP_REMOVED lines=9> */
[----:B--2---:R-:W-:Y:S01]  /*117f0*/  IMAD R11, R9, UR5, R0 ;  /* 0x00000005090b7c24 */ /* 0x004fe2000f8e0200 */
[----:B------:R-:W-:Y:S02]  /*11800*/  ULDC.64 UR4, c[0x0][0x2c8] ;  /* 0x0000b20000047ab9 */ /* 0x000fe40000000a00 */
[----:B------:R-:W-:Y:S01]  /*11810*/  SHF.R.S32.HI R0, RZ, 0x1f, R5 ;  /* 0x0000001fff007819 */ /* 0x000fe20000011405 */
[----:B------:R-:W-:-:S04]  /*11820*/  IMAD.IADD R3, R3, 0x1, R11 ;  /* 0x0000000103037824 */ /* 0x000fc800078e020b */
[----:B------:R-:W-:Y:S02]  /*11830*/  IMAD R0, R0, UR4, RZ ;  /* 0x0000000400007c24 */ /* 0x000fe4000f8e02ff */
[----:B------:R-:W-:-:S04]  /*11840*/  IMAD.WIDE.U32 R2, R5, UR4, R2 ;  /* 0x0000000405027c25 */ /* 0x000fc8000f8e0002 */
[----:B------:R-:W-:Y:S01]  /*11850*/  IMAD R9, R5, UR5, R0 ;  /* 0x0000000505097c24 */ /* 0x000fe2000f8e0200 */
[----:B------:R-:W-:Y:S02]  /*11860*/  ULDC.64 UR4, c[0x0][0x280] ;  /* 0x0000a00000047ab9 */ /* 0x000fe40000000a00 */
[C---:B------:R-:W-:Y:S01]  /*11870*/  LEA R0, P0, R2.reuse, UR4, 0x1 ;  /* 0x0000000402007c11 */ /* 0x040fe2000f8008ff */
[----:B------:R-:W-:Y:S01]  /*11880*/  IMAD.IADD R3, R3, 0x1, R9 ;  /* 0x0000000103037824 */ /* 0x000fe200078e0209 */
[----:B------:R-:W-:Y:S01]  /*11890*/  ULDC UR4, c[0x0][0x2b8] ;  /* 0x0000ae0000047ab9 */ /* 0x000fe20000000800 */
[----:B------:R-:W0:Y:S03]  /*118a0*/  S2R R9, SR_TID.X ;  /* 0x0000000000097919 */ /* 0x000e260000002100 */
[----:B------:R-:W-:Y:S01]  /*118b0*/  LEA.HI.X R3, R2, UR5, R3, 0x1, P0 ;  /* 0x0000000502037c11 */ /* 0x000fe200080f0c03 */
[----:B0-----:R-:W-:-:S05]  /*118c0*/  IMAD.SHL.U32 R2, R9, 0x8, RZ ;  /* 0x0000000809027824 */ /* 0x001fca00078e00ff */
        /* <DEDUP_REMOVED lines=8> */
[----:B------:R-:W0:Y:S01]  /*11950*/  S2R R4, SR_TID.X ;  /* 0x0000000000047919 */ /* 0x000e220000002100 */
[----:B------:R-:W-:Y:S01]  /*11960*/  ULDC UR4, c[0x0][0x288] ;  /* 0x0000a20000047ab9 */ /* 0x000fe20000000800 */
[----:B------:R-:W-:Y:S01]  /*11970*/  IMAD R8, R8, 0x40, R6 ;  /* 0x0000004008087824 */ /* 0x000fe200078e0206 */
[----:B------:R-:W-:Y:S01]  /*11980*/  ULDC.64 UR6, c[0x0][0x208] ;  /* 0x0000820000067ab9 */ /* 0x000fe20000000a00 */
[----:B------:R-:W1:Y:S01]  /*11990*/  SHFL.IDX PT, R14, R0, RZ, 0x181f ;  /* 0x00181fff000e7589 */ /* 0x000e6200000e0000 */
[----:B------:R-:W-:Y:S02]  /*119a0*/  IMAD R2, R7, UR4, RZ ;  /* 0x0000000407027c24 */ /* 0x000fe4000f8e02ff */
[C---:B------:R-:W-:Y:S01]  /*119b0*/  VIADD R6, R8.reuse, 0x10 ;  /* 0x0000001008067836 */ /* 0x040fe20000000000 */
[----:B------:R2:W-:Y:S02]  /*119c0*/  STL [R1+0x4], R8 ;  /* 0x0000040801007387 */ /* 0x0005e40000100800 */
[----:B------:R-:W-:-:S02]  /*119d0*/  ISETP.GE.AND P1, PT, R8, R2, PT ;  /* 0x000000020800720c */ /* 0x000fc40003f26270 */
[----:B------:R-:W-:Y:S01]  /*119e0*/  STL [R1+0x10], R6 ;  /* 0x0000100601007387 */ /* 0x000fe20000100800 */
[----:B--2---:R-:W-:-:S10]  /*119f0*/  VIADD R8, R8, 0x20 ;  /* 0x0000002008087836 */ /* 0x004fd40000000000 */
[----:B------:R-:W-:Y:S01]  /*11a00*/  @!P1 LEA R9, R10, UR38, 0x1 ;  /* 0x000000260a099c11 */ /* 0x000fe2000f8e08ff */
[----:B------:R-:W-:Y:S01]  /*11a10*/  STL [R1+0x14], R8 ;  /* 0x0000140801007387 */ /* 0x000fe20000100800 */
[----:B0-----:R-:W-:-:S03]  /*11a20*/  IMAD.SHL.U32 R11, R4, 0x8, RZ ;  /* 0x00000008040b7824 */ /* 0x001fc600078e00ff */
[----:B------:R-:W0:Y:S02]  /*11a30*/  SHFL.IDX PT, R4, R3, RZ, 0x181f ;  /* 0x00181fff03047589 */ /* 0x000e2400000e0000 */
[----:B------:R-:W-:-:S04]  /*11a40*/  LOP3.LUT R11, R11, 0x38, RZ, 0xc0, !PT ;  /* 0x000000380b0b7812 */ /* 0x000fc800078ec0ff */
[----:B-1----:R-:W-:-:S04]  /*11a50*/  @!P1 LEA R14, P2, R11, R14, 0x1 ;  /* 0x0000000e0b0e9211 */ /* 0x002fc800078408ff */
[----:B0-----:R-:W-:Y:S01]  /*11a60*/  @!P1 IADD3.X R5, RZ, R4, RZ, P2, !PT ;  /* 0x00000004ff059210 */ /* 0x001fe200017fe4ff */
[----:B------:R-:W-:Y:S02]  /*11a70*/  @!P1 IMAD.MOV.U32 R4, RZ, RZ, R14 ;  /* 0x000000ffff049224 */ /* 0x000fe400078e000e */
[----:B------:R-:W0:Y:S04]  /*11a80*/  SHFL.IDX PT, R14, R0, 0x1, 0x181f ;  /* 0x00381f00000e7f89 */ /* 0x000e2800000e0000 */
[----:B------:R1:W-:Y:S01]  /*11a90*/  @!P1 LDGSTS.E.BYPASS.LTC128B.128 [R9+0x20400], desc[UR6][R4.64], !P0 ;  /* 0x2040000004099fae */ /* 0x0003e2000c101d46 */
[----:B------:R-:W-:-:S03]  /*11aa0*/  ISETP.GE.AND P1, PT, R6, R2, PT ;  /* 0x000000020600720c */ /* 0x000fc60003f26270 */
[----:B-1----:R-:W1:Y:S10]  /*11ab0*/  SHFL.IDX PT, R4, R3, 0x1, 0x181f ;  /* 0x00381f0003047f89 */ /* 0x002e7400000e0000 */
[----:B------:R-:W-:-:S02]  /*11ac0*/  @!P1 LEA R7, R10, UR38, 0x1 ;  /* 0x000000260a079c11 */ /* 0x000fc4000f8e08ff */
[----:B0-----:R-:W-:Y:S02]  /*11ad0*/  @!P1 LEA R6, P2, R11, R14, 0x1 ;  /* 0x0000000e0b069211 */ /* 0x001fe400078408ff */
[----:B------:R-:W0:Y:S03]  /*11ae0*/  SHFL.IDX PT, R14, R0, 0x2, 0x181f ;  /* 0x00581f00000e7f89 */ /* 0x000e2600000e0000 */
        /* <DEDUP_REMOVED lines=14> */
.L_x_7534:
[----:B--2---:R-:W2:Y:S01]  /*11bd0*/  LDL R4, [R1+0x4] ;  /* 0x0000040001047983 */ /* 0x004ea20000100800 */
[----:B------:R-:W-:Y:S01]  /*11be0*/  ULDC.64 UR4, c[0x0][0x208] ;  /* 0x0000820000047ab9 */ /* 0x000fe20000000a00 */
[----:B------:R-:W0:Y:S02]  /*11bf0*/  S2R R0, SR_TID.X ;  /* 0x0000000000007919 */ /* 0x000e240000002100 */
[----:B0-----:R-:W-:-:S05]  /*11c00*/  IMAD.SHL.U32 R0, R0, 0x8, RZ ;  /* 0x0000000800007824 */ /* 0x001fca00078e00ff */
[----:B------:R-:W-:Y:S01]  /*11c10*/  LOP3.LUT R0, R0, 0x38, RZ, 0xc0, !PT ;  /* 0x0000003800007812 */ /* 0x000fe200078ec0ff */
        /* <DEDUP_REMOVED lines=42> */
.L_x_7429:
[----:B------:R-:W2:Y:S01]  /*11ec0*/  LDL.LU.64 R6, [R1+0x20] ;  /* 0x0000200001067983 */ /* 0x000ea20000300a00 */
[----:B------:R-:W-:-:S03]  /*11ed0*/  ULDC.64 UR8, c[0x0][0x3e0] ;  /* 0x0000f80000087ab9 */ /* 0x000fc60000000a00 */
[----:B------:R-:W3:Y:S04]  /*11ee0*/  LDL.LU R2, [R1+0x2c] ;  /* 0x00002c0001027983 */ /* 0x000ee80000300800 */
[----:B0-----:R-:W4:Y:S01]  /*11ef0*/  LDL.LU R4, [R1+0x8] ;  /* 0x0000080001047983 */ /* 0x001f220000300800 */
[----:B------:R-:W-:Y:S01]  /*11f00*/  UIMAD UR6, UR45, UR8, URZ ;  /* 0x000000082d0672a4 */ /* 0x000fe2000f8e023f */
[----:B------:R-:W-:Y:S01]  /*11f10*/  LOP3.LUT R17, R17, 0xfffffff7, RZ, 0xc0, !PT ;  /* 0xfffffff711117812 */ /* 0x000fe200078ec0ff */
[----:B------:R-:W0:Y:S02]  /*11f20*/  S2R R8, SR_TID.X ;  /* 0x0000000000087919 */ /* 0x000e240000002100 */
[----:B------:R-:W-:Y:S01]  /*11f30*/  UIMAD UR6, UR44, UR9, UR6 ;  /* 0x000000092c0672a4 */ /* 0x000fe2000f8e0206 */
[----:B0-----:R-:W-:-:S05]  /*11f40*/  IMAD.SHL.U32 R10, R8, 0x8, RZ ;  /* 0x00000008080a7824 */ /* 0x001fca00078e00ff */
[----:B------:R-:W-:Y:S02]  /*11f50*/  LOP3.LUT R10, R10, 0x38, RZ, 0xc0, !PT ;  /* 0x000000380a0a7812 */ /* 0x000fe400078ec0ff */
[----:B--2---:R-:W-:Y:S02]  /*11f60*/  R2UR UR5, R7 ;  /* 0x00000000070572ca */ /* 0x004fe400000e0000 */
[----:B------:R-:W0:Y:S01]  /*11f70*/  LDC R7, c[0x0][0x448] ;  /* 0x00011200ff077b82 */ /* 0x000e220000000800 */
[----:B------:R-:W-:Y:S02]  /*11f80*/  R2UR UR4, R6 ;  /* 0x00000000060472ca */ /* 0x000fe400000e0000 */
[----:B---3--:R-:W-:-:S13]  /*11f90*/  R2UR UR5, R2 ;  /* 0x00000000020572ca */ /* 0x008fda00000e0000 */
[----:B------:R-:W-:-:S03]  /*11fa0*/  UIMAD.WIDE.U32 UR4, UR44, UR8, UR4 ;  /* 0x000000082c0472a5 */ /* 0x000fc6000f8e0004 */
[----:B------:R-:W-:Y:S01]  /*11fb0*/  ULDC.64 UR8, c[0x0][0x3d0] ;  /* 0x0000f40000087ab9 */ /* 0x000fe20000000a00 */
[----:B------:R-:W-:Y:S01]  /*11fc0*/  UIADD3 UR5, UR5, UR6, URZ ;  /* 0x0000000605057290 */ /* 0x000fe2000fffe03f */
[----:B0-----:R-:W-:-:S13]  /*11fd0*/  ISETP.NE.AND P0, PT, R7, 0x1, PT ;  /* 0x000000010700780c */ /* 0x001fda0003f05270 */
[----:B------:R-:W4:Y:S08]  /*11fe0*/  @P0 LDC R2, c[0x0][0x44c] ;  /* 0x00011300ff020b82 */ /* 0x000f300000000800 */
[----:B------:R-:W0:Y:S01]  /*11ff0*/  @P0 LDC R0, c[0x0][0x450] ;  /* 0x00011400ff000b82 */ /* 0x000e220000000800 */
[----:B----4-:R-:W-:-:S04]  /*12000*/  @P0 IMAD.HI.U32 R3, R4, R2, RZ ;  /* 0x0000000204030227 */ /* 0x010fc800078e00ff */
[----:B------:R-:W-:Y:S01]  /*12010*/  IMAD.MOV.U32 R2, RZ, RZ, R4 ;  /* 0x000000ffff027224 */ /* 0x000fe200078e0004 */
[----:B0-----:R-:W-:-:S04]  /*12020*/  @P0 SHF.R.U32.HI R2, RZ, R0, R3 ;  /* 0x00000000ff020219 */ /* 0x001fc80000011603 */
[--C-:B------:R-:W-:Y:S01]  /*12030*/  SHF.R.S32.HI R3, RZ, 0x1f, R2.reuse ;  /* 0x0000001fff037819 */ /* 0x100fe20000011402 */
[----:B------:R-:W-:-:S04]  /*12040*/  IMAD.MOV R0, RZ, RZ, -R2 ;  /* 0x000000ffff007224 */ /* 0x000fc800078e0a02 */
[----:B------:R-:W-:Y:S02]  /*12050*/  IMAD R0, R7, R0, R4 ;  /* 0x0000000007007224 */ /* 0x000fe400078e0204 */
[----:B------:R-:W-:Y:S02]  /*12060*/  IMAD R5, R3, UR8, RZ ;  /* 0x0000000803057c24 */ /* 0x000fe4000f8e02ff */
[----:B------:R-:W-:Y:S01]  /*12070*/  IMAD.U32 R3, RZ, RZ, UR8 ;  /* 0x00000008ff037e24 */ /* 0x000fe2000f8e00ff */
[----:B------:R-:W-:Y:S01]  /*12080*/  SHF.R.S32.HI R4, RZ, 0x1f, R0 ;  /* 0x0000001fff047819 */ /* 0x000fe20000011400 */
[C---:B------:R-:W-:Y:S02]  /*12090*/  IMAD R5, R2.reuse, UR9, R5 ;  /* 0x0000000902057c24 */ /* 0x040fe4000f8e0205 */
        /* <DEDUP_REMOVED lines=9> */
[----:B------:R-:W-:Y:S02]  /*12130*/  ULDC UR4, c[0x0][0x3b8] ;  /* 0x0000ee0000047ab9 */ /* 0x000fe40000000800 */
[----:B------:R-:W-:Y:S02]  /*12140*/  ISETP.GE.AND P3, PT, R10, UR4, PT ;  /* 0x000000040a007c0c */ /* 0x000fe4000bf66270 */
[----:B------:R-:W-:Y:S02]  /*12150*/  LEA.HI.X R6, R2, UR5, R3, 0x1, P0 ;  /* 0x0000000502067c11 */ /* 0x000fe400080f0c03 */
[----:B------:R-:W-:-:S04]  /*12160*/  LOP3.LUT R2, R10, 0x40, RZ, 0xfc, !PT ;  /* 0x000000400a027812 */ /* 0x000fc800078efcff */
[----:B------:R-:W-:Y:S02]  /*12170*/  ISETP.GE.AND P1, PT, R2, UR4, PT ;  /* 0x0000000402007c0c */ /* 0x000fe4000bf26270 */
[----:B------:R-:W-:Y:S02]  /*12180*/  LOP3.LUT R2, R10, 0x80, RZ, 0xfc, !PT ;  /* 0x000000800a027812 */ /* 0x000fe400078efcff */
[----:B------:R-:W-:Y:S02]  /*12190*/  SEL R4, RZ, 0x2, P1 ;  /* 0x00000002ff047807 */ /* 0x000fe40000800000 */
[----:B------:R-:W-:Y:S02]  /*121a0*/  ISETP.GE.AND P2, PT, R2, UR4, PT ;  /* 0x0000000402007c0c */ /* 0x000fe4000bf46270 */
[----:B------:R-:W-:Y:S02]  /*121b0*/  SEL R2, RZ, 0x1, P3 ;  /* 0x00000001ff027807 */ /* 0x000fe40001800000 */
[----:B------:R-:W-:-:S03]  /*121c0*/  SEL R3, RZ, 0x4, P2 ;  /* 0x00000004ff037807 */ /* 0x000fc60001000000 */
[----:B------:R-:W-:Y:S02]  /*121d0*/  @P1 LOP3.LUT R17, R17, 0x8, RZ, 0xfc, !PT ;  /* 0x0000000811111812 */ /* 0x000fe400078efcff */
[----:B------:R-:W-:Y:S02]  /*121e0*/  IADD3 R2, R3, R4, R2 ;  /* 0x0000000403027210 */ /* 0x000fe40007ffe002 */
[C---:B------:R-:W-:Y:S02]  /*121f0*/  LOP3.LUT R3, R10.reuse, 0xc0, RZ, 0xfc, !PT ;  /* 0x000000c00a037812 */ /* 0x040fe400078efcff */
[----:B------:R-:W-:Y:S02]  /*12200*/  LOP3.LUT R17, R17, 0xfffffffb, RZ, 0xc0, !PT ;  /* 0xfffffffb11117812 */ /* 0x000fe400078ec0ff */
[----:B------:R-:W-:Y:S02]  /*12210*/  ISETP.GE.AND P5, PT, R3, UR4, PT ;  /* 0x0000000403007c0c */ /* 0x000fe4000bfa6270 */
[----:B------:R-:W-:-:S02]  /*12220*/  LOP3.LUT R3, R10, 0x100, RZ, 0xfc, !PT ;  /* 0x000001000a037812 */ /* 0x000fc400078efcff */
[----:B------:R-:W-:Y:S02]  /*12230*/  SEL R4, RZ, 0x8, P5 ;  /* 0x00000008ff047807 */ /* 0x000fe40002800000 */
[----:B------:R-:W-:Y:S02]  /*12240*/  ISETP.GE.AND P0, PT, R3, UR4, PT ;  /* 0x0000000403007c0c */ /* 0x000fe4000bf06270 */
[----:B------:R-:W-:Y:S02]  /*12250*/  LOP3.LUT R17, R17, 0xffffffef, RZ, 0xc0, !PT ;  /* 0xffffffef11117812 */ /* 0x000fe400078ec0ff */
[----:B------:R-:W-:Y:S02]  /*12260*/  SEL R3, RZ, 0x10, P0 ;  /* 0x00000010ff037807 */ /* 0x000fe40000000000 */
[----:B------:R-:W-:Y:S02]  /*12270*/  @P3 LOP3.LUT R17, R17, 0x10, RZ, 0xfc, !PT ;  /* 0x0000001011113812 */ /* 0x000fe400078efcff */
[----:B------:R-:W-:-:S02]  /*12280*/  IADD3 R2, R3, R2, R4 ;  /* 0x0000000203027210 */ /* 0x000fc40007ffe004 */
[C---:B------:R-:W-:Y:S02]  /*12290*/  LOP3.LUT R3, R10.reuse, 0x180, RZ, 0xfc, !PT ;  /* 0x000001800a037812 */ /* 0x040fe400078efcff */
[----:B------:R-:W-:Y:S02]  /*122a0*/  @P2 LOP3.LUT R17, R17, 0x4, RZ, 0xfc, !PT ;  /* 0x0000000411112812 */ /* 0x000fe400078efcff */
[----:B------:R-:W-:Y:S02]  /*122b0*/  ISETP.GE.AND P1, PT, R3, UR4, PT ;  /* 0x0000000403007c0c */ /* 0x000fe4000bf26270 */
[----:B------:R-:W-:Y:S02]  /*122c0*/  LOP3.LUT R3, R10, 0x140, RZ, 0xfc, !PT ;  /* 0x000001400a037812 */ /* 0x000fe400078efcff */
[----:B------:R-:W-:Y:S02]  /*122d0*/  SEL R4, RZ, 0x40, P1 ;  /* 0x00000040ff047807 */ /* 0x000fe40000800000 */
[----:B------:R-:W-:-:S04]  /*122e0*/  ISETP.GE.AND P1, PT, R3, UR4, PT ;  /* 0x0000000403007c0c */ /* 0x000fc8000bf26270 */
[----:B------:R-:W-:-:S04]  /*122f0*/  SEL R3, RZ, 0x20, P1 ;  /* 0x00000020ff037807 */ /* 0x000fc80000800000 */
[----:B------:R-:W-:Y:S02]  /*12300*/  IADD3 R4, R4, R2, R3 ;  /* 0x0000000204047210 */ /* 0x000fe40007ffe003 */
[----:B------:R-:W-:-:S04]  /*12310*/  LOP3.LUT R2, R10, 0x1c0, RZ, 0xfc, !PT ;  /* 0x000001c00a027812 */ /* 0x000fc800078efcff */
        /* <DEDUP_REMOVED lines=22> */
[----:B------:R-:W-:Y:S02]  /*12480*/  LOP3.LUT R13, R13, 0x38, RZ, 0xc0, !PT ;  /* 0x000000380d0d7812 */ /* 0x000fe400078ec0ff */
[----:B------:R-:W-:Y:S01]  /*12490*/  SHF.L.U32 R12, R11, 0x3, RZ ;  /* 0x000000030b0c7819 */ /* 0x000fe200000006ff */
        /* <DEDUP_REMOVED lines=80> */
.L_x_7544:
        /* <DEDUP_REMOVED lines=38> */
.L_x_7432:
[----:B------:R-:W-:Y:S05]  /*12c00*/  BSYNC B0 ;  /* 0x0000000000007941 */ /* 0x000fea0003800000 */
.L_x_7431:
        /* <DEDUP_REMOVED lines=9> */
.L_x_7545:
        /* <DEDUP_REMOVED lines=9> */
.L_x_7546:
        /* <DEDUP_REMOVED lines=8> */
.L_x_7438:
[----:B------:R-:W-:Y:S05]  /*12db0*/  BSYNC B1 ;  /* 0x0000000000017941 */ /* 0x000fea0003800000 */
.L_x_7437:
        /* <DEDUP_REMOVED lines=11> */
.L_x_7439:
        /* <DEDUP_REMOVED lines=13> */
.L_x_7440:
        /* <DEDUP_REMOVED lines=13> */
.L_x_7441:
        /* <DEDUP_REMOVED lines=13> */
.L_x_7442:
        /* <DEDUP_REMOVED lines=13> */
.L_x_7443:
        /* <DEDUP_REMOVED lines=13> */
.L_x_7444:
        /* <DEDUP_REMOVED lines=13> */
.L_x_7445:
        /* <DEDUP_REMOVED lines=13> */
.L_x_7446:
        /* <DEDUP_REMOVED lines=8> */
.L_x_7435:
[----:B------:R-:W-:Y:S05]  /*134a0*/  BSYNC B0 ;  /* 0x0000000000007941 */ /* 0x000fea0003800000 */
.L_x_7434:
        /* <DEDUP_REMOVED lines=30> */
.L_x_7488:
        /* <DEDUP_REMOVED lines=28> */
.L_x_7450:
[----:B------:R-:W1:Y:S01]  /*13850*/  S2R R2, SR_TID.X ;  /* 0x0000000000027919 */ /* 0x000e620000002100 */
[----:B------:R-:W-:Y:S01]  /*13860*/  BSSY B2, `(.L_x_7451) ;  /* 0x0000006000027945 */ /* 0x000fe20003800000 */
[----:B-1----:R-:W-:Y:S02]  /*13870*/  LOP3.LUT R3, R2, 0x7f, RZ, 0xc0, !PT ;  /* 0x0000007f02037812 */ /* 0x002fe400078ec0ff */
[----:B------:R-:W-:Y:S02]  /*13880*/  SHF.L.U32 R2, R0, 0x1f, RZ ;  /* 0x0000001f00027819 */ /* 0x000fe400000006ff */
[----:B------:R-:W-:Y:S02]  /*13890*/  ISETP.NE.AND P2, PT, R3, RZ, PT ;  /* 0x000000ff0300720c */ /* 0x000fe40003f45270 */
[----:B------:R-:W1:Y:S02]  /*138a0*/  SYNCS.PHASECHK.TRANS64.TRYWAIT P0, [UR38+0x38848], R2 ;  /* 0x03884802ff0075a7 */ /* 0x000e640008000166 */
[----:B-1----:R-:W-:Y:S09]  /*138b0*/  @!P0 BRA `(.L_x_7452) ;  /* 0x0000003400f88947 */ /* 0x002ff20003800000 */
.L_x_7547:
[----:B------:R-:W-:Y:S05]  /*138c0*/  BSYNC B2 ;  /* 0x0000000000027941 */ /* 0x000fea0003800000 */
.L_x_7451:
[----:B------:R-:W-:Y:S04]  /*138d0*/  BSSY B2, `(.L_x_7453) ;  /* 0x0000007000027945 */ /* 0x000fe80003800000 */
[----:B------:R-:W-:Y:S05]  /*138e0*/  @P2 BRA `(.L_x_7454) ;  /* 0x0000000000142947 */ /* 0x000fea0003800000 */
[----:B------:R-:W-:Y:S01]  /*138f0*/  ISETP.NE.AND P0, PT, R10, RZ, PT ;  /* 0x000000ff0a00720c */ /* 0x000fe20003f05270 */
[----:B-1----:R-:W-:-:S04]  /*13900*/  IMAD.MOV.U32 R3, RZ, RZ, 0x2000 ;  /* 0x00002000ff037424 */ /* 0x002fc800078e00ff */
[----:B------:R3:W-:Y:S08]  /*13910*/  SYNCS.ARRIVE.TRANS64 RZ, [UR38+0x38838], R3 ;  /* 0x03883803ffff79a7 */ /* 0x0007f00008000026 */
[----:B---3--:R-:W-:Y:S05]  /*13920*/  @!P0 BRA `(.L_x_7454) ;  /* 0x0000000000048947 */ /* 0x008fea0003800000 */
[----:B------:R-:W-:Y:S01]  /*13930*/  BPT.TRAP 0x1 ;  /* 0x000000040000795c */ /* 0x000fe20000300000 */
.L_x_7454:
[----:B------:R-:W-:Y:S05]  /*13940*/  BSYNC B2 ;  /* 0x0000000000027941 */ /* 0x000fea0003800000 */
.L_x_7453:
        /* <DEDUP_REMOVED lines=11> */
.L_x_7455:
        /* <DEDUP_REMOVED lines=10> */
.L_x_7548:
[----:B------:R-:W-:Y:S05]  /*13aa0*/  BSYNC B2 ;  /* 0x0000000000027941 */ /* 0x000fea0003800000 */
.L_x_7456:
        /* <DEDUP_REMOVED lines=9> */
.L_x_7459:
[----:B------:R-:W-:Y:S05]  /*13b40*/  BSYNC B2 ;  /* 0x0000000000027941 */ /* 0x000fea0003800000 */
.L_x_7458:
        /* <DEDUP_REMOVED lines=9> */
.L_x_7460:
        /* <DEDUP_REMOVED lines=13> */
.L_x_7461:
        /* <DEDUP_REMOVED lines=13> */
.L_x_7462:
        /* <DEDUP_REMOVED lines=13> */
.L_x_7463:
        /* <DEDUP_REMOVED lines=13> */
.L_x_7464:
        /* <DEDUP_REMOVED lines=13> */
.L_x_7465:
        /* <DEDUP_REMOVED lines=13> */
.L_x_7466:
        /* <DEDUP_REMOVED lines=13> */
.L_x_7467:
        /* <DEDUP_REMOVED lines=8> */
.L_x_7449:
[----:B------:R-:W-:Y:S05]  /*14210*/  BSYNC B1 ;  /* 0x0000000000017941 */ /* 0x000fea0003800000 */
.L_x_7448:
        /* <DEDUP_REMOVED lines=27> */
.L_x_7470:
[----:B------:R-:W1:Y:S01]  /*143d0*/  S2R R2, SR_TID.X ;  /* 0x0000000000027919 */ /* 0x000e620000002100 */
[----:B------:R-:W-:Y:S01]  /*143e0*/  BSSY B2, `(.L_x_7471) ;  /* 0x0000006000027945 */ /* 0x000fe20003800000 */
[----:B-1----:R-:W-:Y:S02]  /*143f0*/  LOP3.LUT R3, R2, 0x7f, RZ, 0xc0, !PT ;  /* 0x0000007f02037812 */ /* 0x002fe400078ec0ff */
[----:B------:R-:W-:Y:S02]  /*14400*/  SHF.L.U32 R2, R0, 0x1f, RZ ;  /* 0x0000001f00027819 */ /* 0x000fe400000006ff */
[----:B------:R-:W-:Y:S02]  /*14410*/  ISETP.NE.AND P2, PT, R3, RZ, PT ;  /* 0x000000ff0300720c */ /* 0x000fe40003f45270 */
[----:B------:R-:W1:Y:S02]  /*14420*/  SYNCS.PHASECHK.TRANS64.TRYWAIT P0, [UR38+0x38840], R2 ;  /* 0x03884002ff0075a7 */ /* 0x000e640008000166 */
[----:B-1----:R-:W-:Y:S09]  /*14430*/  @!P0 BRA `(.L_x_7472) ;  /* 0x0000002c00488947 */ /* 0x002ff20003800000 */
.L_x_7549:
[----:B------:R-:W-:Y:S05]  /*14440*/  BSYNC B2 ;  /* 0x0000000000027941 */ /* 0x000fea0003800000 */
.L_x_7471:
[----:B------:R-:W-:Y:S04]  /*14450*/  BSSY B2, `(.L_x_7473) ;  /* 0x0000007000027945 */ /* 0x000fe80003800000 */
[----:B------:R-:W-:Y:S05]  /*14460*/  @P2 BRA `(.L_x_7474) ;  /* 0x0000000000142947 */ /* 0x000fea0003800000 */
[----:B------:R-:W-:Y:S01]  /*14470*/  ISETP.NE.AND P0, PT, R10, RZ, PT ;  /* 0x000000ff0a00720c */ /* 0x000fe20003f05270 */
[----:B-1----:R-:W-:-:S04]  /*14480*/  IMAD.MOV.U32 R3, RZ, RZ, 0x2000 ;  /* 0x00002000ff037424 */ /* 0x002fc800078e00ff */
[----:B------:R3:W-:Y:S08]  /*14490*/  SYNCS.ARRIVE.TRANS64 RZ, [UR38+0x38830], R3 ;  /* 0x03883003ffff79a7 */ /* 0x0007f00008000026 */
[----:B---3--:R-:W-:Y:S05]  /*144a0*/  @!P0 BRA `(.L_x_7474) ;  /* 0x0000000000048947 */ /* 0x008fea0003800000 */
[----:B------:R-:W-:Y:S01]  /*144b0*/  BPT.TRAP 0x1 ;  /* 0x000000040000795c */ /* 0x000fe20000300000 */
.L_x_7474:
[----:B------:R-:W-:Y:S05]  /*144c0*/  BSYNC B2 ;  /* 0x0000000000027941 */ /* 0x000fea0003800000 */
.L_x_7473:
        /* <DEDUP_REMOVED lines=11> */
.L_x_7475:
        /* <DEDUP_REMOVED lines=11> */
.L_x_7550:
[----:B------:R-:W-:Y:S05]  /*14630*/  BSYNC B2 ;  /* 0x0000000000027941 */ /* 0x000fea0003800000 */
.L_x_7476:
        /* <DEDUP_REMOVED lines=9> */
.L_x_7479:
[----:B------:R-:W-:Y:S05]  /*146d0*/  BSYNC B2 ;  /* 0x0000000000027941 */ /* 0x000fea0003800000 */
.L_x_7478:
        /* <DEDUP_REMOVED lines=9> */
.L_x_7480:
        /* <DEDUP_REMOVED lines=13> */
.L_x_7481:
        /* <DEDUP_REMOVED lines=13> */
.L_x_7482:
        /* <DEDUP_REMOVED lines=13> */
.L_x_7483:
        /* <DEDUP_REMOVED lines=13> */
.L_x_7484:
        /* <DEDUP_REMOVED lines=13> */
.L_x_7485:
        /* <DEDUP_REMOVED lines=13> */
.L_x_7486:
        /* <DEDUP_REMOVED lines=13> */
.L_x_7487:
        /* <DEDUP_REMOVED lines=8> */
.L_x_7469:
[----:B------:R-:W-:Y:S05]  /*14da0*/  BSYNC B1 ;  /* 0x0000000000017941 */ /* 0x000fea0003800000 */
.L_x_7468:
[----:B------:R-:W-:Y:S01]  /*14db0*/  VIADD R8, R8, 0xfffffffe ;  /* 0xfffffffe08087836 */ /* 0x000fe20000000000 */
[----:B------:R-:W-:Y:S06]  /*14dc0*/  @P1 BRA `(.L_x_7488) ;  /* 0xffffffe800301947 */ /* 0x000fec000383ffff */
[----:B------:R-:W-:Y:S05]  /*14dd0*/  BSYNC B0 ;  /* 0x0000000000007941 */ /* 0x000fea0003800000 */
.L_x_7447:
        /* <DEDUP_REMOVED lines=26> */
.L_x_7491:
[----:B------:R-:W1:Y:S01]  /*14f80*/  S2R R2, SR_TID.X ;  /* 0x0000000000027919 */ /* 0x000e620000002100 */
[----:B------:R-:W-:Y:S01]  /*14f90*/  BSSY B1, `(.L_x_7492) ;  /* 0x0000006000017945 */ /* 0x000fe20003800000 */
[----:B-1----:R-:W-:Y:S02]  /*14fa0*/  LOP3.LUT R3, R2, 0x7f, RZ, 0xc0, !PT ;  /* 0x0000007f02037812 */ /* 0x002fe400078ec0ff */
[----:B------:R-:W-:Y:S02]  /*14fb0*/  SHF.L.U32 R2, R0, 0x1f, RZ ;  /* 0x0000001f00027819 */ /* 0x000fe400000006ff */
[----:B------:R-:W-:Y:S02]  /*14fc0*/  ISETP.NE.AND P1, PT, R3, RZ, PT ;  /* 0x000000ff0300720c */ /* 0x000fe40003f25270 */
[----:B------:R-:W1:Y:S02]  /*14fd0*/  SYNCS.PHASECHK.TRANS64.TRYWAIT P0, [UR38+0x38848], R2 ;  /* 0x03884802ff0075a7 */ /* 0x000e640008000166 */
[----:B-1----:R-:W-:Y:S09]  /*14fe0*/  @!P0 BRA `(.L_x_7493) ;  /* 0x00000020008c8947 */ /* 0x002ff20003800000 */
.L_x_7551:
[----:B------:R-:W-:Y:S05]  /*14ff0*/  BSYNC B1 ;  /* 0x0000000000017941 */ /* 0x000fea0003800000 */
.L_x_7492:
[----:B------:R-:W-:Y:S04]  /*15000*/  BSSY B1, `(.L_x_7494) ;  /* 0x0000007000017945 */ /* 0x000fe80003800000 */
[----:B------:R-:W-:Y:S05]  /*15010*/  @P1 BRA `(.L_x_7495) ;  /* 0x0000000000141947 */ /* 0x000fea0003800000 */
[----:B------:R-:W-:Y:S01]  /*15020*/  ISETP.NE.AND P0, PT, R10, RZ, PT ;  /* 0x000000ff0a00720c */ /* 0x000fe20003f05270 */
[----:B-1----:R-:W-:-:S04]  /*15030*/  IMAD.MOV.U32 R3, RZ, RZ, 0x2000 ;  /* 0x00002000ff037424 */ /* 0x002fc800078e00ff */
[----:B------:R3:W-:Y:S08]  /*15040*/  SYNCS.ARRIVE.TRANS64 RZ, [UR38+0x38838], R3 ;  /* 0x03883803ffff79a7 */ /* 0x0007f00008000026 */
[----:B---3--:R-:W-:Y:S05]  /*15050*/  @!P0 BRA `(.L_x_7495) ;  /* 0x0000000000048947 */ /* 0x008fea0003800000 */
[----:B------:R-:W-:Y:S01]  /*15060*/  BPT.TRAP 0x1 ;  /* 0x000000040000795c */ /* 0x000fe20000300000 */
.L_x_7495:
[----:B------:R-:W-:Y:S05]  /*15070*/  BSYNC B1 ;  /* 0x0000000000017941 */ /* 0x000fea0003800000 */
.L_x_7494:
        /* <DEDUP_REMOVED lines=11> */
.L_x_7496:
        /* <DEDUP_REMOVED lines=11> */
.L_x_7552:
[----:B------:R-:W-:Y:S05]  /*151e0*/  BSYNC B1 ;  /* 0x0000000000017941 */ /* 0x000fea0003800000 */
.L_x_7497:
        /* <DEDUP_REMOVED lines=9> */
.L_x_7500:
[----:B------:R-:W-:Y:S05]  /*15280*/  BSYNC B1 ;  /* 0x0000000000017941 */ /* 0x000fea0003800000 */
.L_x_7499:
        /* <DEDUP_REMOVED lines=9> */
.L_x_7501:
        /* <DEDUP_REMOVED lines=13> */
.L_x_7502:
        /* <DEDUP_REMOVED lines=13> */
.L_x_7503:
        /* <DEDUP_REMOVED lines=13> */
.L_x_7504:
        /* <DEDUP_REMOVED lines=13> */
.L_x_7505:
        /* <DEDUP_REMOVED lines=13> */
.L_x_7506:
        /* <DEDUP_REMOVED lines=13> */
.L_x_7507:
        /* <DEDUP_REMOVED lines=13> */
.L_x_7508:
        /* <DEDUP_REMOVED lines=8> */
.L_x_7490:
[----:B------:R-:W-:Y:S05]  /*15950*/  BSYNC B0 ;  /* 0x0000000000007941 */ /* 0x000fea0003800000 */
.L_x_7489:
[----:B------:R-:W-:Y:S01]  /*15960*/  LOP3.LUT R0, R0, 0x1, RZ, 0x3c, !PT ;  /* 0x0000000100007812 */ /* 0x000fe200078e3cff */
[----:B------:R-:W-:Y:S02]  /*15970*/  IMAD.MOV.U32 R6, RZ, RZ, RZ ;  /* 0x000000ffff067224 */ /* 0x000fe400078e00ff */
[----:B------:R-:W-:-:S07]  /*15980*/  IMAD.MOV.U32 R9, RZ, RZ, RZ ;  /* 0x000000ffff097224 */ /* 0x000fce00078e00ff */
.L_x_7416:
[----:B------:R-:W1:Y:S01]  /*15990*/  S2R R3, SR_CgaCtaId ;  /* 0x0000000000037919 */ /* 0x000e620000008800 */
[----:B------:R-:W-:Y:S02]  /*159a0*/  MOV R2, 0x400 ;  /* 0x0000040000027802 */ /* 0x000fe40000000f00 */
[----:B------:R-:W-:Y:S02]  /*159b0*/  SHF.L.U32 R9, R9, 0x1f, RZ ;  /* 0x0000001f09097819 */ /* 0x000fe400000006ff */
[----:B-1----:R-:W-:-:S04]  /*159c0*/  LEA R2, R3, R2, 0x18 ;  /* 0x0000000203027211 */ /* 0x002fc800078ec0ff */
[----:B------:R-:W1:Y:S02]  /*159d0*/  SYNCS.PHASECHK.TRANS64.TRYWAIT P0, [R2+URZ+0x38820], R9 ;  /* 0x03882009020075a7 */ /* 0x000e64000800017f */
[----:B-1----:R-:W-:Y:S05]  /*159e0*/  @!P0 BRA `(.L_x_7509) ;  /* 0x00000018003c8947 */ /* 0x002fea0003800000 */
.L_x_7553:
[----:B------:R-:W-:-:S03]  /*159f0*/  UMOV UR4, 0xffffffff ;  /* 0xffffffff00047882 */ /* 0x000fc60000000000 */
[----:B------:R-:W-:Y:S05]  /*15a00*/  BRA.DIV UR4, `(.L_x_7510) ;  /* 0x0000001a04487947 */ /* 0x000fea000b800000 */
[----:B------:R-:W3:Y:S02]  /*15a10*/  S2R R3, SR_TID.X ;  /* 0x0000000000037919 */ /* 0x000ee40000002100 */
[----:B---3--:R-:W-:-:S04]  /*15a20*/  SHF.R.U32.HI R3, RZ, 0x5, R3 ;  /* 0x00000005ff037819 */ /* 0x008fc80000011603 */
[----:B------:R-:W-:-:S05]  /*15a30*/  LOP3.LUT R3, R3, 0x3, RZ, 0xc0, !PT ;  /* 0x0000000303037812 */ /* 0x000fca00078ec0ff */
[----:B--2---:R2:W3:Y:S02]  /*15a40*/  SHFL.IDX PT, R14, R3, RZ, 0x1f ;  /* 0x00001fff030e7589 */ /* 0x0044e400000e0000 */
.L_x_7556:
[----:B---3--:R-:W-:-:S13]  /*15a50*/  ISETP.NE.AND P0, PT, R14, RZ, PT ;  /* 0x000000ff0e00720c */ /* 0x008fda0003f05270 */
[----:B------:R-:W-:Y:S05]  /*15a60*/  @P0 BRA `(.L_x_7372) ;  /* 0x0000000000900947 */ /* 0x000fea0003800000 */
[----:B------:R-:W-:-:S03]  /*15a70*/  UMOV UR4, 0xffffffff ;  /* 0xffffffff00047882 */ /* 0x000fc60000000000 */
[----:B------:R-:W-:Y:S05]  /*15a80*/  BRA.DIV UR4, `(.L_x_7511) ;  /* 0x0000001a045c7947 */ /* 0x000fea000b800000 */
[----:B------:R-:W-:-:S13]  /*15a90*/  ELECT P6, URZ, PT ;  /* 0x00000000003f782f */ /* 0x000fda00038c0000 */
.L_x_7559:
        /* <DEDUP_REMOVED lines=8> */
.L_x_7512:
[----:B------:R-:W-:Y:S01]  /*15b20*/  VIADD R8, R2, 0x38840 ;  /* 0x0003884002087836 */ /* 0x000fe20000000000 */
[----:B------:R-:W-:Y:S01]  /*15b30*/  SHF.L.U32 R4, R0, 0x1f, RZ ;  /* 0x0000001f00047819 */ /* 0x000fe200000006ff */
[----:B------:R-:W-:-:S03]  /*15b40*/  VIADD R3, R6, 0x1 ;  /* 0x0000000106037836 */ /* 0x000fc60000000000 */
[----:B------:R-:W-:Y:S02]  /*15b50*/  LEA R7, R6, R8, 0x3 ;  /* 0x0000000806077211 */ /* 0x000fe400078e18ff */
[C---:B------:R-:W-:Y:S02]  /*15b60*/  ISETP.NE.AND P1, PT, R3.reuse, 0x2, PT ;  /* 0x000000020300780c */ /* 0x040fe40003f25270 */
[----:B------:R-:W2:Y:S02]  /*15b70*/  SYNCS.PHASECHK.TRANS64.TRYWAIT P0, [R7+URZ], R4 ;  /* 0x00000004070075a7 */ /* 0x000ea4000800017f */
[----:B------:R-:W-:Y:S02]  /*15b80*/  SEL R5, RZ, 0x1, P1 ;  /* 0x00000001ff057807 */ /* 0x000fe40000800000 */
[----:B------:R-:W-:Y:S02]  /*15b90*/  SEL R3, R3, RZ, P1 ;  /* 0x000000ff03037207 */ /* 0x000fe40000800000 */
[----:B------:R-:W-:-:S03]  /*15ba0*/  LOP3.LUT R0, R0, R5, RZ, 0x3c, !PT ;  /* 0x0000000500007212 */ /* 0x000fc600078e3cff */
[----:B------:R-:W-:Y:S01]  /*15bb0*/  IMAD R5, R3, 0x8, R8 ;  /* 0x0000000803057824 */ /* 0x000fe200078e0208 */
[----:B------:R-:W-:Y:S01]  /*15bc0*/  SHF.L.U32 R0, R0, 0x1f, RZ ;  /* 0x0000001f00007819 */ /* 0x000fe200000006ff */
[----:B--2---:R-:W-:Y:S06]  /*15bd0*/  @!P0 BRA `(.L_x_7513) ;  /* 0x0000001800288947 */ /* 0x004fec0003800000 */
.L_x_7560:
[----:B------:R-:W3:Y:S02]  /*15be0*/  SYNCS.PHASECHK.TRANS64.TRYWAIT P0, [R5+URZ], R0 ;  /* 0x00000000050075a7 */ /* 0x000ee4000800017f */
[----:B---3--:R-:W-:Y:S05]  /*15bf0*/  @!P0 BRA `(.L_x_7514) ;  /* 0x0000001800348947 */ /* 0x008fea0003800000 */
.L_x_7561:
[----:B------:R-:W-:Y:S05]  /*15c00*/  @!P2 BRA `(.L_x_7515) ;  /* 0x000000000004a947 */ /* 0x000fea0003800000 */
[----:B------:R-:W-:Y:S01]  /*15c10*/  BPT.TRAP 0x1 ;  /* 0x000000040000795c */ /* 0x000fe20000300000 */
.L_x_7515:
[----:B-1----:R-:W-:-:S04]  /*15c20*/  VIADD R2, R2, 0x38860 ;  /* 0x0003886002027836 */ /* 0x002fc80000000000 */
[----:B---3--:R-:W-:-:S04]  /*15c30*/  IMAD R5, R6, 0x8, R2 ;  /* 0x0000000806057824 */ /* 0x008fc800078e0202 */
[----:B------:R-:W1:Y:S02]  /*15c40*/  SYNCS.PHASECHK.TRANS64.TRYWAIT P0, [R5+URZ], R4 ;  /* 0x00000004050075a7 */ /* 0x000e64000800017f */
[----:B-1----:R-:W-:Y:S05]  /*15c50*/  @!P0 BRA `(.L_x_7516) ;  /* 0x0000001800308947 */ /* 0x002fea0003800000 */
.L_x_7562:
[----:B------:R-:W-:-:S07]  /*15c60*/  IMAD R3, R3, 0x8, R2 ;  /* 0x0000000803037824 */ /* 0x000fce00078e0202 */
.L_x_7517:
[----:B---3--:R3:W4:Y:S02]  /*15c70*/  SYNCS.PHASECHK.TRANS64.TRYWAIT P0, [R3+URZ], R0 ;  /* 0x00000000030075a7 */ /* 0x008724000800017f */
[----:B----4-:R-:W-:Y:S05]  /*15c80*/  @!P0 NANOSLEEP.SYNCS 0x989680 ;  /* 0x009896800000895d */ /* 0x010fea0003900000 */
[----:B------:R-:W4:Y:S02]  /*15c90*/  @!P0 SYNCS.PHASECHK.TRANS64 P0, [R3+URZ], R0 ;  /* 0x00000000030085a7 */ /* 0x000f24000800007f */
[----:B----4-:R-:W-:Y:S05]  /*15ca0*/  @!P0 BRA `(.L_x_7517) ;  /* 0xfffffffc00f08947 */ /* 0x010fea000383ffff */
.L_x_7372:
[----:B------:R-:W-:Y:S05]  /*15cb0*/  BSYNC B6 ;  /* 0x0000000000067941 */ /* 0x000fea0003800000 */
.L_x_7369:
[----:B------:R-:W-:Y:S05]  /*15cc0*/  EXIT ;  /* 0x000000000000794d */ /* 0x000fea0003800000 */
.L_x_7380:
[----:B0-----:R0:W1:Y:S02]  /*15cd0*/  SYNCS.PHASECHK.TRANS64.TRYWAIT P0, [R195+URZ+0x38800], R10 ;  /* 0x0388000ac30075a7 */ /* 0x001064000800017f */
[----:B-1----:R-:W-:Y:S05]  /*15ce0*/  @!P0 NANOSLEEP.SYNCS 0x989680 ;  /* 0x009896800000895d */ /* 0x002fea0003900000 */
[----:B------:R-:W1:Y:S02]  /*15cf0*/  @!P0 SYNCS.PHASECHK.TRANS64 P0, [R195+URZ+0x38800], R10 ;  /* 0x0388000ac30085a7 */ /* 0x000e64000800007f */
[----:B-1----:R-:W-:Y:S05]  /*15d00*/  @!P0 BRA `(.L_x_7380) ;  /* 0xfffffffc00f08947 */ /* 0x002fea000383ffff */
[----:B------:R-:W-:Y:S05]  /*15d10*/  BRA `(.L_x_7518) ;  /* 0xfffffed800607947 */ /* 0x000fea000383ffff */
.L_x_7384:
[----:B--2---:R2:W3:Y:S02]  /*15d20*/  SYNCS.PHASECHK.TRANS64.TRYWAIT P1, [R195+URZ+0x38830], R10 ;  /* 0x0388300ac30075a7 */ /* 0x0044e4000802017f */
[----:B---3--:R-:W-:Y:S05]  /*15d30*/  @!P1 NANOSLEEP.SYNCS 0x989680 ;  /* 0x009896800000995d */ /* 0x008fea0003900000 */
[----:B------:R-:W3:Y:S02]  /*15d40*/  @!P1 SYNCS.PHASECHK.TRANS64 P1, [R195+URZ+0x38830], R10 ;  /* 0x0388300ac30095a7 */ /* 0x000ee4000802007f */
[----:B---3--:R-:W-:Y:S05]  /*15d50*/  @!P1 BRA `(.L_x_7384) ;  /* 0xfffffffc00f09947 */ /* 0x008fea000383ffff */
[----:B------:R-:W-:Y:S05]  /*15d60*/  BRA `(.L_x_7383) ;  /* 0xfffffed800ac7947 */ /* 0x000fea000383ffff */
.L_x_7385:
[----:B---3--:R3:W4:Y:S02]  /*15d70*/  SYNCS.PHASECHK.TRANS64.TRYWAIT P1, [R195+URZ+0x38810], R10 ;  /* 0x0388100ac30075a7 */ /* 0x008724000802017f */
[----:B----4-:R-:W-:Y:S05]  /*15d80*/  @!P1 NANOSLEEP.SYNCS 0x989680 ;  /* 0x009896800000995d */ /* 0x010fea0003900000 */
[----:B------:R-:W4:Y:S02]  /*15d90*/  @!P1 SYNCS.PHASECHK.TRANS64 P1, [R195+URZ+0x38810], R10 ;  /* 0x0388100ac30095a7 */ /* 0x000f24000802007f */
[----:B----4-:R-:W-:Y:S05]  /*15da0*/  @!P1 BRA `(.L_x_7385) ;  /* 0xfffffffc00f09947 */ /* 0x010fea000383ffff */
[----:B------:R-:W-:Y:S05]  /*15db0*/  BRA `(.L_x_7519) ;  /* 0xfffffedc009c7947 */ /* 0x000fea000383ffff */
.L_x_7389:
[----:B------:R0:W0:Y:S02]  /*15dc0*/  SYNCS.PHASECHK.TRANS64.TRYWAIT P1, [R195+URZ+0x38850], R10 ;  /* 0x0388500ac30075a7 */ /* 0x000024000802017f */
[----:B0-----:R-:W-:Y:S05]  /*15dd0*/  @!P1 NANOSLEEP.SYNCS 0x989680 ;  /* 0x009896800000995d */ /* 0x001fea0003900000 */
[----:B------:R-:W0:Y:S02]  /*15de0*/  @!P1 SYNCS.PHASECHK.TRANS64 P1, [R195+URZ+0x38850], R10 ;  /* 0x0388500ac30095a7 */ /* 0x000e24000802007f */
[----:B0-----:R-:W-:Y:S05]  /*15df0*/  @!P1 BRA `(.L_x_7389) ;  /* 0xfffffffc00f09947 */ /* 0x001fea000383ffff */
[----:B------:R-:W-:Y:S05]  /*15e00*/  BRA `(.L_x_7388) ;  /* 0xfffffedc00c87947 */ /* 0x000fea000383ffff */
.L_x_7394:
[----:B-1----:R1:W2:Y:S02]  /*15e10*/  SYNCS.PHASECHK.TRANS64.TRYWAIT P3, [R197+URZ+0x38830], R204 ;  /* 0x038830ccc50075a7 */ /* 0x0022a4000806017f */
[----:B--2---:R-:W-:Y:S05]  /*15e20*/  @!P3 NANOSLEEP.SYNCS 0x989680 ;  /* 0x009896800000b95d */ /* 0x004fea0003900000 */
[----:B------:R-:W2:Y:S02]  /*15e30*/  @!P3 SYNCS.PHASECHK.TRANS64 P3, [R197+URZ+0x38830], R204 ;  /* 0x038830ccc500b5a7 */ /* 0x000ea4000806007f */
[----:B--2---:R-:W-:Y:S05]  /*15e40*/  @!P3 BRA `(.L_x_7394) ;  /* 0xfffffffc00f0b947 */ /* 0x004fea000383ffff */
[----:B------:R-:W-:Y:S05]  /*15e50*/  BRA `(.L_x_7393) ;  /* 0xffffff0c00c47947 */ /* 0x000fea000383ffff */
.L_x_7398:
[----:B---3--:R3:W4:Y:S02]  /*15e60*/  SYNCS.PHASECHK.TRANS64.TRYWAIT P3, [R197+URZ+0x38850], R204 ;  /* 0x038850ccc50075a7 */ /* 0x008724000806017f */
[----:B----4-:R-:W-:Y:S05]  /*15e70*/  @!P3 NANOSLEEP.SYNCS 0x989680 ;  /* 0x009896800000b95d */ /* 0x010fea0003900000 */
[----:B------:R-:W4:Y:S02]  /*15e80*/  @!P3 SYNCS.PHASECHK.TRANS64 P3, [R197+URZ+0x38850], R204 ;  /* 0x038850ccc500b5a7 */ /* 0x000f24000806007f */
[----:B----4-:R-:W-:Y:S05]  /*15e90*/  @!P3 BRA `(.L_x_7398) ;  /* 0xfffffffc00f0b947 */ /* 0x010fea000383ffff */
[----:B------:R-:W-:Y:S05]  /*15ea0*/  BRA `(.L_x_7397) ;  /* 0xffffff10008c7947 */ /* 0x000fea000383ffff */
.L_x_7404:
[----:B-1----:R1:W2:Y:S02]  /*15eb0*/  SYNCS.PHASECHK.TRANS64.TRYWAIT P1, [R186+URZ+0x38830], R197 ;  /* 0x038830c5ba0075a7 */ /* 0x0022a4000802017f */
[----:B--2---:R-:W-:Y:S05]  /*15ec0*/  @!P1 NANOSLEEP.SYNCS 0x989680 ;  /* 0x009896800000995d */ /* 0x004fea0003900000 */
[----:B------:R-:W2:Y:S02]  /*15ed0*/  @!P1 SYNCS.PHASECHK.TRANS64 P1, [R186+URZ+0x38830], R197 ;  /* 0x038830c5ba0095a7 */ /* 0x000ea4000802007f */
[----:B--2---:R-:W-:Y:S05]  /*15ee0*/  @!P1 BRA `(.L_x_7404) ;  /* 0xfffffffc00f09947 */ /* 0x004fea000383ffff */
[----:B------:R-:W-:Y:S05]  /*15ef0*/  BRA `(.L_x_7403) ;  /* 0xffffff4400347947 */ /* 0x000fea000383ffff */
.L_x_7408:
[----:B---3--:R3:W4:Y:S02]  /*15f00*/  SYNCS.PHASECHK.TRANS64.TRYWAIT P1, [R186+URZ+0x38850], R197 ;  /* 0x038850c5ba0075a7 */ /* 0x008724000802017f */
[----:B----4-:R-:W-:Y:S05]  /*15f10*/  @!P1 NANOSLEEP.SYNCS 0x989680 ;  /* 0x009896800000995d */ /* 0x010fea0003900000 */
[----:B------:R-:W4:Y:S02]  /*15f20*/  @!P1 SYNCS.PHASECHK.TRANS64 P1, [R186+URZ+0x38850], R197 ;  /* 0x038850c5ba0095a7 */ /* 0x000f24000802007f */
[----:B----4-:R-:W-:Y:S05]  /*15f30*/  @!P1 BRA `(.L_x_7408) ;  /* 0xfffffffc00f09947 */ /* 0x010fea000383ffff */
[----:B------:R-:W-:Y:S05]  /*15f40*/  BRA `(.L_x_7407) ;  /* 0xffffff4400bc7947 */ /* 0x000fea000383ffff */
.L_x_7421:
[----:B------:R-:W-:Y:S02]  /*15f50*/  IMAD.MOV.U32 R13, RZ, RZ, R6 ;  /* 0x000000ffff0d7224 */ /* 0x000fe400078e0006 */
[----:B------:R-:W-:Y:S02]  /*15f60*/  IMAD.MOV.U32 R12, RZ, RZ, RZ ;  /* 0x000000ffff0c7224 */ /* 0x000fe400078e00ff */
[----:B------:R-:W-:Y:S02]  /*15f70*/  IMAD.MOV.U32 R11, RZ, RZ, 0x1f ;  /* 0x0000001fff0b7424 */ /* 0x000fe400078e00ff */
[----:B------:R-:W-:-:S07]  /*15f80*/  IMAD.MOV.U32 R15, RZ, RZ, -0x1 ;  /* 0xffffffffff0f7424 */ /* 0x000fce00078e00ff */
[----:B------:R-:W-:Y:S05]  /*15f90*/  WARPSYNC.COLLECTIVE R15, `(.L_x_7520) ;  /* 0x000000000f087348 */ /* 0x000fea0003c00000 */
[----:B------:R0:W1:Y:S02]  /*15fa0*/  SHFL.IDX P6, R14, R13, R12, R11 ;  /* 0x0000000c0d0e7389 */ /* 0x00006400000c000b */
[----:B01----:R-:W-:Y:S01]  /*15fb0*/  ENDCOLLECTIVE ;  /* 0x000000000000791b */ /* 0x003fe20003800000 */
.L_x_7520:
[----:B------:R-:W-:Y:S05]  /*15fc0*/  BRA `(.L_x_7521) ;  /* 0xffffffb000187947 */ /* 0x000fea000383ffff */
.L_x_7423:
[----:B------:R-:W-:Y:S01]  /*15fd0*/  BSSY B0, `(.L_x_7522) ;  /* 0x0000006000007945 */ /* 0x000fe20003800000 */
[----:B------:R-:W-:-:S07]  /*15fe0*/  IMAD.MOV.U32 R15, RZ, RZ, -0x1 ;  /* 0xffffffffff0f7424 */ /* 0x000fce00078e00ff */
[----:B0-----:R-:W-:Y:S05]  /*15ff0*/  WARPSYNC.COLLECTIVE R15, `(.L_x_7523) ;  /* 0x000000000f0c7348 */ /* 0x001fea0003c00000 */
[----:B------:R-:W-:Y:S02]  /*16000*/  ELECT P6, UR62, PT ;  /* 0x00000000003e782f */ /* 0x000fe400038c0000 */
[----:B------:R-:W-:Y:S01]  /*16010*/  MOV R14, UR62 ;  /* 0x0000003e000e7c02 */ /* 0x000fe20008000f00 */
[----:B0-----:R-:W-:Y:S10]  /*16020*/  ENDCOLLECTIVE ;  /* 0x000000000000791b */ /* 0x001ff40003800000 */
.L_x_7523:
[----:B------:R-:W-:Y:S05]  /*16030*/  BSYNC B0 ;  /* 0x0000000000007941 */ /* 0x000fea0003800000 */
.L_x_7522:
[----:B------:R-:W-:Y:S05]  /*16040*/  BRA `(.L_x_7524) ;  /* 0xffffffb0001c7947 */ /* 0x000fea000383ffff */
.L_x_7425:
[----:B0-----:R-:W-:-:S04]  /*16050*/  IMAD.U32 R3, RZ, RZ, UR38 ;  /* 0x00000026ff037e24 */ /* 0x001fc8000f8e00ff */
[----:B------:R0:W1:Y:S03]  /*16060*/  SYNCS.PHASECHK.TRANS64.TRYWAIT P0, [R3+URZ+0x38840], R0 ;  /* 0x03884000030075a7 */ /* 0x000066000800017f */
[----:B-1----:R-:W-:Y:S05]  /*16070*/  @!P0 NANOSLEEP.SYNCS 0x989680 ;  /* 0x009896800000895d */ /* 0x002fea0003900000 */
[----:B------:R-:W1:Y:S02]  /*16080*/  @!P0 SYNCS.PHASECHK.TRANS64 P0, [R3+URZ+0x38840], R0 ;  /* 0x03884000030085a7 */ /* 0x000e64000800007f */
[----:B-1----:R-:W-:Y:S05]  /*16090*/  @!P0 BRA `(.L_x_7425) ;  /* 0xfffffffc00ec8947 */ /* 0x002fea000383ffff */
[----:B------:R-:W-:Y:S05]  /*160a0*/  BRA `(.L_x_7525) ;  /* 0xffffffb000807947 */ /* 0x000fea000383ffff */
.L_x_7428:
[----:B------:R-:W-:Y:S02]  /*160b0*/  IMAD.MOV.U32 R13, RZ, RZ, R3 ;  /* 0x000000ffff0d7224 */ /* 0x000fe400078e0003 */
[----:B------:R-:W-:Y:S02]  /*160c0*/  IMAD.MOV.U32 R12, RZ, RZ, RZ ;  /* 0x000000ffff0c7224 */ /* 0x000fe400078e00ff */
[----:B------:R-:W-:Y:S02]  /*160d0*/  IMAD.MOV.U32 R11, RZ, RZ, 0x181f ;  /* 0x0000181fff0b7424 */ /* 0x000fe400078e00ff */
[----:B------:R-:W-:Y:S02]  /*160e0*/  IMAD.MOV.U32 R15, RZ, RZ, -0x1 ;  /* 0xffffffffff0f7424 */ /* 0x000fe400078e00ff */
[----:B------:R-:W-:Y:S02]  /*160f0*/  IMAD R6, R8, 0x40, R6 ;  /* 0x0000004008067824 */ /* 0x000fe400078e0206 */
[----:B------:R-:W-:-:S07]  /*16100*/  IMAD.SHL.U32 R8, R9, 0x8, RZ ;  /* 0x0000000809087824 */ /* 0x000fce00078e00ff */
[----:B------:R-:W-:Y:S05]  /*16110*/  WARPSYNC.COLLECTIVE R15, `(.L_x_7526) ;  /* 0x000000000f087348 */ /* 0x000fea0003c00000 */
[----:B------:R0:W1:Y:S02]  /*16120*/  SHFL.IDX P6, R14, R13, R12, R11 ;  /* 0x0000000c0d0e7389 */ /* 0x00006400000c000b */
[----:B01----:R-:W-:Y:S01]  /*16130*/  ENDCOLLECTIVE ;  /* 0x000000000000791b */ /* 0x003fe20003800000 */
.L_x_7526:
[----:B------:R-:W-:Y:S01]  /*16140*/  LOP3.LUT R8, R8, 0x38, RZ, 0xc0, !PT ;  /* 0x0000003808087812 */ /* 0x000fe200078ec0ff */
[----:B------:R0:W-:Y:S01]  /*16150*/  STL [R1+0x4], R6 ;  /* 0x0000040601007387 */ /* 0x0001e20000100800 */
[----:B------:R-:W-:Y:S02]  /*16160*/  IMAD.MOV.U32 R13, RZ, RZ, R0 ;  /* 0x000000ffff0d7224 */ /* 0x000fe400078e0000 */
[----:B------:R-:W-:-:S07]  /*16170*/  IMAD.MOV.U32 R4, RZ, RZ, R14 ;  /* 0x000000ffff047224 */ /* 0x000fce00078e000e */
[----:B0-----:R-:W-:Y:S05]  /*16180*/  WARPSYNC.COLLECTIVE R15, `(.L_x_7527) ;  /* 0x000000000f087348 */ /* 0x001fea0003c00000 */
[----:B------:R1:W2:Y:S02]  /*16190*/  SHFL.IDX P6, R14, R13, R12, R11 ;  /* 0x0000000c0d0e7389 */ /* 0x0002a400000c000b */
[----:B012---:R-:W-:Y:S01]  /*161a0*/  ENDCOLLECTIVE ;  /* 0x000000000000791b */ /* 0x007fe20003800000 */
.L_x_7527:
        /* <DEDUP_REMOVED lines=17> */
.L_x_7528:
        /* <DEDUP_REMOVED lines=11> */
.L_x_7529:
[----:B------:R-:W-:Y:S01]  /*16370*/  ULDC.64 UR4, c[0x0][0x208] ;  /* 0x0000820000047ab9 */ /* 0x000fe20000000a00 */
[----:B------:R-:W-:Y:S02]  /*16380*/  @!P1 LEA R7, R10, UR38, 0x1 ;  /* 0x000000260a079c11 */ /* 0x000fe4000f8e08ff */
[----:B------:R-:W-:Y:S01]  /*16390*/  MOV R13, R3 ;  /* 0x00000003000d7202 */ /* 0x000fe20000000f00 */
        /* <DEDUP_REMOVED lines=12> */
.L_x_7530:
[----:B------:R-:W-:Y:S01]  /*16460*/  @!P1 LEA R6, R10, UR38, 0x1 ;  /* 0x000000260a069c11 */ /* 0x000fe2000f8e08ff */
[----:B------:R-:W-:Y:S02]  /*16470*/  IMAD.MOV.U32 R13, RZ, RZ, R0 ;  /* 0x000000ffff0d7224 */ /* 0x000fe400078e0000 */
[----:B------:R-:W-:-:S07]  /*16480*/  IMAD.MOV.U32 R4, RZ, RZ, R14 ;  /* 0x000000ffff047224 */ /* 0x000fce00078e000e */
[----:B------:R-:W-:Y:S05]  /*16490*/  WARPSYNC.COLLECTIVE R15, `(.L_x_7531) ;  /* 0x000000000f087348 */ /* 0x000fea0003c00000 */
[----:B------:R0:W1:Y:S02]  /*164a0*/  SHFL.IDX P6, R14, R13, R12, R11 ;  /* 0x0000000c0d0e7389 */ /* 0x00006400000c000b */
[----:B01----:R-:W-:Y:S01]  /*164b0*/  ENDCOLLECTIVE ;  /* 0x000000000000791b */ /* 0x003fe20003800000 */
.L_x_7531:
        /* <DEDUP_REMOVED lines=15> */
.L_x_7532:
[----:B------:R-:W-:Y:S02]  /*165b0*/  IMAD.MOV.U32 R13, RZ, RZ, R0 ;  /* 0x000000ffff0d7224 */ /* 0x000fe400078e0000 */
[----:B------:R-:W-:-:S07]  /*165c0*/  IMAD.MOV.U32 R3, RZ, RZ, R14 ;  /* 0x000000ffff037224 */ /* 0x000fce00078e000e */
[----:B------:R-:W-:Y:S05]  /*165d0*/  WARPSYNC.COLLECTIVE R15, `(.L_x_7533) ;  /* 0x000000000f087348 */ /* 0x000fea0003c00000 */
[----:B------:R0:W1:Y:S02]  /*165e0*/  SHFL.IDX P6, R14, R13, R12, R11 ;  /* 0x0000000c0d0e7389 */ /* 0x00006400000c000b */
[----:B01----:R-:W-:Y:S01]  /*165f0*/  ENDCOLLECTIVE ;  /* 0x000000000000791b */ /* 0x003fe20003800000 */
.L_x_7533:
[----:B------:R-:W-:Y:S05]  /*16600*/  BRA `(.L_x_7534) ;  /* 0xffffffb400707947 */ /* 0x000fea000383ffff */
.L_x_7430:
        /* <DEDUP_REMOVED lines=8> */
.L_x_7536:
[----:B------:R-:W-:Y:S05]  /*16690*/  BSYNC B0 ;  /* 0x0000000000007941 */ /* 0x000fea0003800000 */
.L_x_7535:
        /* <DEDUP_REMOVED lines=17> */
.L_x_7537:
        /* <DEDUP_REMOVED lines=49> */
.L_x_7538:
[----:B------:R-:W-:Y:S01]  /*16ac0*/  IMAD.MOV.U32 R13, RZ, RZ, R0 ;  /* 0x000000ffff0d7224 */ /* 0x000fe200078e0000 */
[----:B------:R-:W-:-:S07]  /*16ad0*/  MOV R8, R14 ;  /* 0x0000000e00087202 */ /* 0x000fce0000000f00 */
[----:B------:R-:W-:Y:S05]  /*16ae0*/  WARPSYNC.COLLECTIVE R15, `(.L_x_7539) ;  /* 0x000000000f087348 */ /* 0x000fea0003c00000 */
[----:B------:R0:W1:Y:S02]  /*16af0*/  SHFL.IDX P6, R14, R13, R12, R11 ;  /* 0x0000000c0d0e7389 */ /* 0x00006400000c000b */
[----:B01----:R-:W-:Y:S01]  /*16b00*/  ENDCOLLECTIVE ;  /* 0x000000000000791b */ /* 0x003fe20003800000 */
.L_x_7539:
        /* <DEDUP_REMOVED lines=31> */
.L_x_7540:
[----:B------:R-:W-:Y:S02]  /*16d00*/  IMAD.MOV.U32 R13, RZ, RZ, R0 ;  /* 0x000000ffff0d7224 */ /* 0x000fe400078e0000 */
[----:B------:R-:W-:-:S07]  /*16d10*/  IMAD.MOV.U32 R2, RZ, RZ, R14 ;  /* 0x000000ffff027224 */ /* 0x000fce00078e000e */
[----:B------:R-:W-:Y:S05]  /*16d20*/  WARPSYNC.COLLECTIVE R15, `(.L_x_7541) ;  /* 0x000000000f087348 */ /* 0x000fea0003c00000 */
[----:B------:R0:W1:Y:S02]  /*16d30*/  SHFL.IDX P6, R14, R13, R12, R11 ;  /* 0x0000000c0d0e7389 */ /* 0x00006400000c000b */
[----:B01----:R-:W-:Y:S01]  /*16d40*/  ENDCOLLECTIVE ;  /* 0x000000000000791b */ /* 0x003fe20003800000 */
.L_x_7541:
        /* <DEDUP_REMOVED lines=35> */
.L_x_7542:
[----:B------:R-:W-:Y:S02]  /*16f80*/  IMAD.MOV.U32 R13, RZ, RZ, R0 ;  /* 0x000000ffff0d7224 */ /* 0x000fe400078e0000 */
[----:B------:R-:W-:-:S07]  /*16f90*/  IMAD.MOV.U32 R6, RZ, RZ, R14 ;  /* 0x000000ffff067224 */ /* 0x000fce00078e000e */
[----:B------:R-:W-:Y:S05]  /*16fa0*/  WARPSYNC.COLLECTIVE R15, `(.L_x_7543) ;  /* 0x000000000f087348 */ /* 0x000fea0003c00000 */
[----:B------:R0:W1:Y:S02]  /*16fb0*/  SHFL.IDX P6, R14, R13, R12, R11 ;  /* 0x0000000c0d0e7389 */ /* 0x00006400000c000b */
[----:B01----:R-:W-:Y:S01]  /*16fc0*/  ENDCOLLECTIVE ;  /* 0x000000000000791b */ /* 0x003fe20003800000 */
.L_x_7543:
[----:B------:R-:W-:Y:S05]  /*16fd0*/  BRA `(.L_x_7544) ;  /* 0xffffffb800707947 */ /* 0x000fea000383ffff */
.L_x_7433:
[----:B0-----:R-:W-:-:S04]  /*16fe0*/  IMAD.U32 R3, RZ, RZ, UR38 ;  /* 0x00000026ff037e24 */ /* 0x001fc8000f8e00ff */
[----:B------:R0:W3:Y:S03]  /*16ff0*/  SYNCS.PHASECHK.TRANS64.TRYWAIT P0, [R3+URZ+0x38820], R2 ;  /* 0x03882002030075a7 */ /* 0x0000e6000800017f */
[----:B---3--:R-:W-:Y:S05]  /*17000*/  @!P0 NANOSLEEP.SYNCS 0x989680 ;  /* 0x009896800000895d */ /* 0x008fea0003900000 */
[----:B------:R-:W3:Y:S02]  /*17010*/  @!P0 SYNCS.PHASECHK.TRANS64 P0, [R3+URZ+0x38820], R2 ;  /* 0x03882002030085a7 */ /* 0x000ee4000800007f */
[----:B---3--:R-:W-:Y:S05]  /*17020*/  @!P0 BRA `(.L_x_7433) ;  /* 0xfffffffc00ec8947 */ /* 0x008fea000383ffff */
[----:B------:R-:W-:Y:S05]  /*17030*/  BRA `(.L_x_7545) ;  /* 0xffffffbc00187947 */ /* 0x000fea000383ffff */
.L_x_7436:
[----:B0-----:R-:W-:-:S04]  /*17040*/  IMAD.U32 R3, RZ, RZ, UR38 ;  /* 0x00000026ff037e24 */ /* 0x001fc8000f8e00ff */
[----:B------:R0:W3:Y:S03]  /*17050*/  SYNCS.PHASECHK.TRANS64.TRYWAIT P0, [R3+URZ+0x38860], R2 ;  /* 0x03886002030075a7 */ /* 0x0000e6000800017f */
[----:B---3--:R-:W-:Y:S05]  /*17060*/  @!P0 NANOSLEEP.SYNCS 0x989680 ;  /* 0x009896800000895d */ /* 0x008fea0003900000 */
[----:B------:R-:W3:Y:S02]  /*17070*/  @!P0 SYNCS.PHASECHK.TRANS64 P0, [R3+URZ+0x38860], R2 ;  /* 0x03886002030085a7 */ /* 0x000ee4000800007f */
[----:B---3--:R-:W-:Y:S05]  /*17080*/  @!P0 BRA `(.L_x_7436) ;  /* 0xfffffffc00ec8947 */ /* 0x008fea000383ffff */
[----:B------:R-:W-:Y:S05]  /*17090*/  BRA `(.L_x_7546) ;  /* 0xffffffbc00247947 */ /* 0x000fea000383ffff */
.L_x_7452:
[----:B-1----:R-:W-:-:S04]  /*170a0*/  IMAD.U32 R3, RZ, RZ, UR38 ;  /* 0x00000026ff037e24 */ /* 0x002fc8000f8e00ff */
[----:B------:R1:W3:Y:S03]  /*170b0*/  SYNCS.PHASECHK.TRANS64.TRYWAIT P0, [R3+URZ+0x38848], R2 ;  /* 0x03884802030075a7 */ /* 0x0002e6000800017f */
[----:B---3--:R-:W-:Y:S05]  /*170c0*/  @!P0 NANOSLEEP.SYNCS 0x989680 ;  /* 0x009896800000895d */ /* 0x008fea0003900000 */
[----:B------:R-:W3:Y:S02]  /*170d0*/  @!P0 SYNCS.PHASECHK.TRANS64 P0, [R3+URZ+0x38848], R2 ;  /* 0x03884802030085a7 */ /* 0x000ee4000800007f */
[----:B---3--:R-:W-:Y:S05]  /*170e0*/  @!P0 BRA `(.L_x_7452) ;  /* 0xfffffffc00ec8947 */ /* 0x008fea000383ffff */
[----:B------:R-:W-:Y:S05]  /*170f0*/  BRA `(.L_x_7547) ;  /* 0xffffffc400f07947 */ /* 0x000fea000383ffff */
.L_x_7457:
[----:B01----:R-:W-:-:S04]  /*17100*/  IMAD.U32 R3, RZ, RZ, UR38 ;  /* 0x00000026ff037e24 */ /* 0x003fc8000f8e00ff */
[----:B------:R0:W1:Y:S03]  /*17110*/  SYNCS.PHASECHK.TRANS64.TRYWAIT P0, [R3+URZ+0x38868], R2 ;  /* 0x03886802030075a7 */ /* 0x000066000800017f */
[----:B-1----:R-:W-:Y:S05]  /*17120*/  @!P0 NANOSLEEP.SYNCS 0x989680 ;  /* 0x009896800000895d */ /* 0x002fea0003900000 */
[----:B------:R-:W1:Y:S02]  /*17130*/  @!P0 SYNCS.PHASECHK.TRANS64 P0, [R3+URZ+0x38868], R2 ;  /* 0x03886802030085a7 */ /* 0x000e64000800007f */
[----:B-1----:R-:W-:Y:S05]  /*17140*/  @!P0 BRA `(.L_x_7457) ;  /* 0xfffffffc00ec8947 */ /* 0x002fea000383ffff */
[----:B------:R-:W-:Y:S05]  /*17150*/  BRA `(.L_x_7548) ;  /* 0xffffffc800507947 */ /* 0x000fea000383ffff */
.L_x_7472:
[----:B-1----:R-:W-:-:S04]  /*17160*/  IMAD.U32 R3, RZ, RZ, UR38 ;  /* 0x00000026ff037e24 */ /* 0x002fc8000f8e00ff */
[----:B------:R1:W3:Y:S03]  /*17170*/  SYNCS.PHASECHK.TRANS64.TRYWAIT P0, [R3+URZ+0x38840], R2 ;  /* 0x03884002030075a7 */ /* 0x0002e6000800017f */
[----:B---3--:R-:W-:Y:S05]  /*17180*/  @!P0 NANOSLEEP.SYNCS 0x989680 ;  /* 0x009896800000895d */ /* 0x008fea0003900000 */
[----:B------:R-:W3:Y:S02]  /*17190*/  @!P0 SYNCS.PHASECHK.TRANS64 P0, [R3+URZ+0x38840], R2 ;  /* 0x03884002030085a7 */ /* 0x000ee4000800007f */
[----:B---3--:R-:W-:Y:S05]  /*171a0*/  @!P0 BRA `(.L_x_7472) ;  /* 0xfffffffc00ec8947 */ /* 0x008fea000383ffff */
[----:B------:R-:W-:Y:S05]  /*171b0*/  BRA `(.L_x_7549) ;  /* 0xffffffd000a07947 */ /* 0x000fea000383ffff */
.L_x_7477:
[----:B01----:R-:W-:-:S04]  /*171c0*/  IMAD.U32 R3, RZ, RZ, UR38 ;  /* 0x00000026ff037e24 */ /* 0x003fc8000f8e00ff */
[----:B------:R0:W1:Y:S03]  /*171d0*/  SYNCS.PHASECHK.TRANS64.TRYWAIT P0, [R3+URZ+0x38860], R2 ;  /* 0x03886002030075a7 */ /* 0x000066000800017f */
[----:B-1----:R-:W-:Y:S05]  /*171e0*/  @!P0 NANOSLEEP.SYNCS 0x989680 ;  /* 0x009896800000895d */ /* 0x002fea0003900000 */
[----:B------:R-:W1:Y:S02]  /*171f0*/  @!P0 SYNCS.PHASECHK.TRANS64 P0, [R3+URZ+0x38860], R2 ;  /* 0x03886002030085a7 */ /* 0x000e64000800007f */
[----:B-1----:R-:W-:Y:S05]  /*17200*/  @!P0 BRA `(.L_x_7477) ;  /* 0xfffffffc00ec8947 */ /* 0x002fea000383ffff */
[----:B------:R-:W-:Y:S05]  /*17210*/  BRA `(.L_x_7550) ;  /* 0xffffffd400047947 */ /* 0x000fea000383ffff */
.L_x_7493:
[----:B-1----:R-:W-:-:S04]  /*17220*/  IMAD.U32 R3, RZ, RZ, UR38 ;  /* 0x00000026ff037e24 */ /* 0x002fc8000f8e00ff */
[----:B------:R1:W3:Y:S03]  /*17230*/  SYNCS.PHASECHK.TRANS64.TRYWAIT P0, [R3+URZ+0x38848], R2 ;  /* 0x03884802030075a7 */ /* 0x0002e6000800017f */
[----:B---3--:R-:W-:Y:S05]  /*17240*/  @!P0 NANOSLEEP.SYNCS 0x989680 ;  /* 0x009896800000895d */ /* 0x008fea0003900000 */
[----:B------:R-:W3:Y:S02]  /*17250*/  @!P0 SYNCS.PHASECHK.TRANS64 P0, [R3+URZ+0x38848], R2 ;  /* 0x03884802030085a7 */ /* 0x000ee4000800007f */
[----:B---3--:R-:W-:Y:S05]  /*17260*/  @!P0 BRA `(.L_x_7493) ;  /* 0xfffffffc00ec8947 */ /* 0x008fea000383ffff */
[----:B------:R-:W-:Y:S05]  /*17270*/  BRA `(.L_x_7551) ;  /* 0xffffffdc005c7947 */ /* 0x000fea000383ffff */
.L_x_7498:
[----:B-1----:R-:W-:-:S04]  /*17280*/  IMAD.U32 R3, RZ, RZ, UR38 ;  /* 0x00000026ff037e24 */ /* 0x002fc8000f8e00ff */
[----:B------:R1:W3:Y:S03]  /*17290*/  SYNCS.PHASECHK.TRANS64.TRYWAIT P0, [R3+URZ+0x38868], R2 ;  /* 0x03886802030075a7 */ /* 0x0002e6000800017f */
[----:B---3--:R-:W-:Y:S05]  /*172a0*/  @!P0 NANOSLEEP.SYNCS 0x989680 ;  /* 0x009896800000895d */ /* 0x008fea0003900000 */
[----:B------:R-:W3:Y:S02]  /*172b0*/  @!P0 SYNCS.PHASECHK.TRANS64 P0, [R3+URZ+0x38868], R2 ;  /* 0x03886802030085a7 */ /* 0x000ee4000800007f */
[----:B---3--:R-:W-:Y:S05]  /*172c0*/  @!P0 BRA `(.L_x_7498) ;  /* 0xfffffffc00ec8947 */ /* 0x008fea000383ffff */
[----:B------:R-:W-:Y:S05]  /*172d0*/  BRA `(.L_x_7552) ;  /* 0xffffffdc00c07947 */ /* 0x000fea000383ffff */
.L_x_7509:
[----:B-1----:R1:W3:Y:S02]  /*172e0*/  SYNCS.PHASECHK.TRANS64.TRYWAIT P0, [R2+URZ+0x38820], R9 ;  /* 0x03882009020075a7 */ /* 0x0022e4000800017f */
[----:B---3--:R-:W-:Y:S05]  /*172f0*/  @!P0 NANOSLEEP.SYNCS 0x989680 ;  /* 0x009896800000895d */ /* 0x008fea0003900000 */
[----:B------:R-:W3:Y:S02]  /*17300*/  @!P0 SYNCS.PHASECHK.TRANS64 P0, [R2+URZ+0x38820], R9 ;  /* 0x03882009020085a7 */ /* 0x000ee4000800007f */
[----:B---3--:R-:W-:Y:S05]  /*17310*/  @!P0 BRA `(.L_x_7509) ;  /* 0xfffffffc00f08947 */ /* 0x008fea000383ffff */
[----:B------:R-:W-:Y:S05]  /*17320*/  BRA `(.L_x_7553) ;  /* 0xffffffe400b07947 */ /* 0x000fea000383ffff */
.L_x_7510:
        /* <DEDUP_REMOVED lines=11> */
.L_x_7555:
[----:B------:R-:W-:Y:S05]  /*173e0*/  BSYNC B0 ;  /* 0x0000000000007941 */ /* 0x000fea0003800000 */
.L_x_7554:
[----:B------:R-:W-:Y:S05]  /*173f0*/  BRA `(.L_x_7556) ;  /* 0xffffffe400947947 */ /* 0x000fea000383ffff */
.L_x_7511:
[----:B------:R-:W-:Y:S01]  /*17400*/  BSSY B0, `(.L_x_7557) ;  /* 0x0000006000007945 */ /* 0x000fe20003800000 */
[----:B------:R-:W-:-:S07]  /*17410*/  IMAD.MOV.U32 R15, RZ, RZ, -0x1 ;  /* 0xffffffffff0f7424 */ /* 0x000fce00078e00ff */
[----:B012---:R-:W-:Y:S05]  /*17420*/  WARPSYNC.COLLECTIVE R15, `(.L_x_7558) ;  /* 0x000000000f0c7348 */ /* 0x007fea0003c00000 */
[----:B------:R-:W-:Y:S02]  /*17430*/  ELECT P6, UR62, PT ;  /* 0x00000000003e782f */ /* 0x000fe400038c0000 */
[----:B------:R-:W-:Y:S01]  /*17440*/  MOV R14, UR62 ;  /* 0x0000003e000e7c02 */ /* 0x000fe20008000f00 */
[----:B012---:R-:W-:Y:S10]  /*17450*/  ENDCOLLECTIVE ;  /* 0x000000000000791b */ /* 0x007ff40003800000 */
.L_x_7558:
[----:B------:R-:W-:Y:S05]  /*17460*/  BSYNC B0 ;  /* 0x0000000000007941 */ /* 0x000fea0003800000 */
.L_x_7557:
[----:B------:R-:W-:Y:S05]  /*17470*/  BRA `(.L_x_7559) ;  /* 0xffffffe400887947 */ /* 0x000fea000383ffff */
.L_x_7513:
[----:B--2---:R2:W3:Y:S02]  /*17480*/  SYNCS.PHASECHK.TRANS64.TRYWAIT P0, [R7+URZ], R4 ;  /* 0x00000004070075a7 */ /* 0x0044e4000800017f */
[----:B---3--:R-:W-:Y:S05]  /*17490*/  @!P0 NANOSLEEP.SYNCS 0x989680 ;  /* 0x009896800000895d */ /* 0x008fea0003900000 */
[----:B------:R-:W3:Y:S02]  /*174a0*/  @!P0 SYNCS.PHASECHK.TRANS64 P0, [R7+URZ], R4 ;  /* 0x00000004070085a7 */ /* 0x000ee4000800007f */
[----:B---3--:R-:W-:Y:S05]  /*174b0*/  @!P0 BRA `(.L_x_7513) ;  /* 0xfffffffc00f08947 */ /* 0x008fea000383ffff */
[----:B------:R-:W-:Y:S05]  /*174c0*/  BRA `(.L_x_7560) ;  /* 0xffffffe400c47947 */ /* 0x000fea000383ffff */
.L_x_7514:
[----:B---3--:R3:W4:Y:S02]  /*174d0*/  SYNCS.PHASECHK.TRANS64.TRYWAIT P0, [R5+URZ], R0 ;  /* 0x00000000050075a7 */ /* 0x008724000800017f */
[----:B----4-:R-:W-:Y:S05]  /*174e0*/  @!P0 NANOSLEEP.SYNCS 0x989680 ;  /* 0x009896800000895d */ /* 0x010fea0003900000 */
[----:B------:R-:W4:Y:S02]  /*174f0*/  @!P0 SYNCS.PHASECHK.TRANS64 P0, [R5+URZ], R0 ;  /* 0x00000000050085a7 */ /* 0x000f24000800007f */
[----:B----4-:R-:W-:Y:S05]  /*17500*/  @!P0 BRA `(.L_x_7514) ;  /* 0xfffffffc00f08947 */ /* 0x010fea000383ffff */
[----:B------:R-:W-:Y:S05]  /*17510*/  BRA `(.L_x_7561) ;  /* 0xffffffe400b87947 */ /* 0x000fea000383ffff */
.L_x_7516:
[----:B-1----:R1:W3:Y:S02]  /*17520*/  SYNCS.PHASECHK.TRANS64.TRYWAIT P0, [R5+URZ], R4 ;  /* 0x00000004050075a7 */ /* 0x0022e4000800017f */
[----:B---3--:R-:W-:Y:S05]  /*17530*/  @!P0 NANOSLEEP.SYNCS 0x989680 ;  /* 0x009896800000895d */ /* 0x008fea0003900000 */
[----:B------:R-:W3:Y:S02]  /*17540*/  @!P0 SYNCS.PHASECHK.TRANS64 P0, [R5+URZ], R4 ;  /* 0x00000004050085a7 */ /* 0x000ee4000800007f */
[----:B---3--:R-:W-:Y:S05]  /*17550*/  @!P0 BRA `(.L_x_7516) ;  /* 0xfffffffc00f08947 */ /* 0x008fea000383ffff */
[----:B------:R-:W-:Y:S05]  /*17560*/  BRA `(.L_x_7562) ;  /* 0xffffffe400bc7947 */ /* 0x000fea000383ffff */
.L_x_7563:
        /* <DEDUP_REMOVED lines=9> */
.L_x_15183:


//--------------------- .text._ZN7cutlass13device_kernelIN5flash11enable_sm90INS1_16FlashAttnFwdSm90INS1_25CollectiveMainloopFwdSm90ILi2EN4cute5tupleIJNS5_1CILi1EEES8_S8_EEENS6_IJNS7_ILi64EEESA_SA_EEELi512ENS_6half_tEfNS_4arch4Sm90ELb1ELb0ELb1ELb1ELb0ELb0ELb0ELb0ELb0ELb1ELb1ELb0EEENS1_21CollectiveEpilogueFwdINS6_IJSA_NS7_ILi512EEESA_EEES9_SC_SE_Li256ELb1ELb1ELb1ELb0EEENS1_36VarlenDynamicPersistentTileSchedulerILi64ELi64ELi256ELi128ELb1ELb1ELb1ELb1ELb1ELb1EEEEEEEEEvNT_6ParamsE --------------------------
	.section	.text._ZN7cutlass13device_kernelIN5flash11enable_sm90INS1_16FlashAttnFwdSm90INS1_25CollectiveMainloopFwdSm90ILi2EN4cute5tupleIJNS5_1CILi1EEES8_S8_EEENS6_IJNS7_ILi64EEESA_SA_EEELi512ENS_6half_tEfNS_4arch4Sm90ELb1ELb0ELb1ELb1ELb0ELb0ELb0ELb0ELb0ELb1ELb1ELb0EEENS1_21CollectiveEpilogueFwdINS6_IJSA_NS7_ILi512EEESA_EEES9_SC_SE_Li256ELb1ELb1ELb1ELb0EEENS1_36VarlenDynamicPersistentTileSchedulerILi64ELi64ELi256ELi128ELb1ELb1ELb1ELb1ELb1ELb1EEEEEEEEEvNT_6ParamsE,"ax",@progbits
	.align	128
.text._ZN7cutlass13device_kernelIN5flash11enable_sm90INS1_16FlashAttnFwdSm90INS1_25CollectiveMainloopFwdSm90ILi2EN4cute5tupleIJNS5_1CILi1EEES8_S8_EEENS6_IJNS7_ILi64EEESA_SA_EEELi512ENS_6half_tEfNS_4arch4Sm90ELb1ELb0ELb1ELb1ELb0ELb0ELb0ELb0ELb0ELb1ELb1ELb0EEENS1_21CollectiveEpilogueFwdINS6_IJSA_NS7_ILi512EEESA_EEES9_SC_SE_Li256ELb1ELb1ELb1ELb0EEENS1_36VarlenDynamicPersistentTileSchedulerILi64ELi64ELi256ELi128ELb1ELb1ELb1ELb1ELb1ELb1EEEEEEEEEvNT_6ParamsE:
        .type           _ZN7cutlass13device_kernelIN5flash11enable_sm90INS1_16FlashAttnFwdSm90INS1_25CollectiveMainloopFwdSm90ILi2EN4cute5tupleIJNS5_1CILi1EEES8_S8_EEENS6_IJNS7_ILi64EEESA_SA_EEELi512ENS_6half_tEfNS_4arch4Sm90ELb1ELb0ELb1ELb1ELb0ELb0ELb0ELb0ELb0ELb1ELb1ELb0EEENS1_21CollectiveEpilogueFwdINS6_IJSA_NS7_ILi512EEESA_EEES9_SC_SE_Li256ELb1ELb1ELb1ELb0EEENS1_36VarlenDynamicPersistentTileSchedulerILi64ELi64ELi256ELi128ELb1ELb1ELb1ELb1ELb1ELb1EEEEEEEEEvNT_6ParamsE,@function
        .size           _ZN7cutlass13device_kernelIN5flash11enable_sm90INS1_16FlashAttnFwdSm90INS1_25CollectiveMainloopFwdSm90ILi2EN4cute5tupleIJNS5_1CILi1EEES8_S8_EEENS6_IJNS7_ILi64EEESA_SA_EEELi512ENS_6half_tEfNS_4arch4Sm90ELb1ELb0ELb1ELb1ELb0ELb0ELb0ELb0ELb0ELb1ELb1ELb0EEENS1_21CollectiveEpilogueFwdINS6_IJSA_NS7_ILi512EEESA_EEES9_SC_SE_Li256ELb1ELb1ELb1ELb0EEENS1_36VarlenDynamicPersistentTileSchedulerILi64ELi64ELi256ELi128ELb1ELb1ELb1ELb1ELb1ELb1EEEEEEEEEvNT_6ParamsE,(.L_x_15184 - _ZN7cutlass13device_kernelIN5flash11enable_sm90INS1_16FlashAttnFwdSm90INS1_25CollectiveMainloopFwdSm90ILi2EN4cute5tupleIJNS5_1CILi1EEES8_S8_EEENS6_IJNS7_ILi64EEESA_SA_EEELi512ENS_6half_tEfNS_4arch4Sm90ELb1ELb0ELb1ELb1ELb0ELb0ELb0ELb0ELb0ELb1ELb1ELb0EEENS1_21CollectiveEpilogueFwdINS6_IJSA_NS7_ILi512EEESA_EEES9_SC_SE_Li256ELb1ELb1ELb1ELb0EEENS1_36VarlenDynamicPersistentTileSchedulerILi64ELi64ELi256ELi128ELb1ELb1ELb1ELb1ELb1ELb1EEEEEEEEEvNT_6ParamsE)
        .other          _ZN7cutlass13device_kernelIN5flash11enable_sm90INS1_16FlashAttnFwdSm90INS1_25CollectiveMainloopFwdSm90ILi2EN4cute5tupleIJNS5_1CILi1EEES8_S8_EEENS6_IJNS7_ILi64EEESA_SA_EEELi512ENS_6half_tEfNS_4arch4Sm90ELb1ELb0ELb1ELb1ELb0ELb0ELb0ELb0ELb0ELb1ELb1ELb0EEENS1_21CollectiveEpilogueFwdINS6_IJSA_NS7_ILi512EEESA_EEES9_SC_SE_Li256ELb1ELb1ELb1ELb0EEENS1_36VarlenDynamicPersistentTileSchedulerILi64ELi64ELi256ELi128ELb1ELb1ELb1ELb1ELb1ELb1EEEEEEEEEvNT_6ParamsE,@"STO_CUDA_ENTRY STV_DEFAULT"
_ZN7cutlass13device_kernelIN5flash11enable_sm90INS1_16FlashAttnFwdSm90INS1_25CollectiveMainloopFwdSm90ILi2EN4cute5tupleIJNS5_1CILi1EEES8_S8_EEENS6_IJNS7_ILi64EEESA_SA_EEELi512ENS_6half_tEfNS_4arch4Sm90ELb1ELb0ELb1ELb1ELb0ELb0ELb0ELb0ELb0ELb1ELb1ELb0EEENS1_21CollectiveEpilogueFwdINS6_IJSA_NS7_ILi512EEESA_EEES9_SC_SE_Li256ELb1ELb1ELb1ELb0EEENS1_36VarlenDynamicPersistentTileSchedulerILi64ELi64ELi256ELi128ELb1ELb1ELb1ELb1ELb1ELb1EEEEEEEEEvNT_6ParamsE:
        /* <DEDUP_REMOVED lines=18> */
.L_x_7565:
[----:B------:R-:W-:Y:S05]  /*0120*/  BSYNC B0 ;  /* 0x0000000000007941 */ /* 0x000fea0003800000 */
.L_x_7564:
        /* <DEDUP_REMOVED lines=37> */
.L_x_7566:
        /* <DEDUP_REMOVED lines=22> */
.L_x_7567:
        /* <DEDUP_REMOVED lines=18> */
.L_x_7568:
        /* <DEDUP_REMOVED lines=22> */
.L_x_7569:
        /* <DEDUP_REMOVED lines=22> */
.L_x_7570:
[----:B------:R-:W-:Y:S01]  /*08c0*/  PLOP3.LUT P0, PT, PT, PT, UP0, 0x80, 0x0 ;  /* 0x000000000000781c */ /* 0x000fe20003f0f008 */
[----:B------:R-:W-:Y:S01]  /*08d0*/  UMOV UR36, 0x1 ;  /* 0x0000000100247882 */ /* 0x000fe20000000000 */
[----:B------:R-:W-:Y:S01]  /*08e0*/  NOP ;  /* 0x0000000000007918 */ /* 0x000fe20000000000 */
[----:B------:R-:W-:Y:S01]  /*08f0*/  USEL UR36, UR36, 0x2, !UP0 ;  /* 0x0000000224247887 */ /* 0x000fe2000c000000 */
[----:B------:R-:W-:Y:S01]  /*0900*/  ULDC.64 UR40, c[0x0][0x208] ;  /* 0x0000820000287ab9 */ /* 0x000fe20000000a00 */
[----:B012-4-:R-:W-:Y:S08]  /*0910*/  BAR.SYNC.DEFER_BLOCKING 0x0 ;  /* 0x0000000000007b1d */ /* 0x017ff00000010000 */
[----:B------:R-:W-:Y:S05]  /*0920*/  @!P0 BRA `(.L_x_7571) ;  /* 0x000000e800908947 */ /* 0x000fea0003800000 */
.L_x_7572:
        /* <DEDUP_REMOVED lines=32> */
[----:B------:R-:W-:Y:S02]  /*0b30*/  LOP3.LUT R11, R7, 0xfffffff8, RZ, 0xc0, !PT ;  /* 0xfffffff8070b7812 */ /* 0x000fe400078ec0ff */
[----:B------:R-:W-:Y:S02]  /*0b40*/  LOP3.LUT R13, R3, 0xfffffffc, RZ, 0xc0, !PT ;  /* 0xfffffffc030d7812 */ /* 0x000fe400078ec0ff */
[----:B------:R-:W-:Y:S01]  /*0b50*/  SHF.R.S32.HI R7, RZ, 0x4, R2 ;  /* 0x00000004ff077819 */ /* 0x000fe20000011402 */
[----:B------:R-:W-:Y:S01]  /*0b60*/  IMAD.IADD R10, R6, 0x1, -R11 ;  /* 0x00000001060a7824 */ /* 0x000fe200078e0a0b */
[----:B------:R-:W-:Y:S01]  /*0b70*/  LOP3.LUT R3, R2, 0xfffffff0, RZ, 0xc0, !PT ;  /* 0xfffffff002037812 */ /* 0x000fe200078ec0ff */
[----:B------:R-:W-:Y:S01]  /*0b80*/  IMAD.IADD R13, R6, 0x1, -R13 ;  /* 0x00000001060d7824 */ /* 0x000fe200078e0a0d */
[----:B------:R-:W-:-:S02]  /*0b90*/  SHF.R.S32.HI R5, RZ, 0x5, R4 ;  /* 0x00000005ff057819 */ /* 0x000fc40000011404 */
[----:B------:R-:W-:Y:S02]  /*0ba0*/  SHF.R.S32.HI R8, RZ, 0x1f, R4 ;  /* 0x0000001fff087819 */ /* 0x000fe40000011404 */
[----:B------:R-:W-:Y:S02]  /*0bb0*/  LOP3.LUT R9, R0, 0xffffff80, RZ, 0xc0, !PT ;  /* 0xffffff8000097812 */ /* 0x000fe400078ec0ff */
[----:B------:R-:W-:Y:S01]  /*0bc0*/  LEA.HI R4, R2, R7, RZ, 0x1 ;  /* 0x0000000702047211 */ /* 0x000fe200078f08ff */
[----:B------:R-:W-:Y:S01]  /*0bd0*/  IMAD.IADD R2, R6, 0x1, -R3 ;  /* 0x0000000106027824 */ /* 0x000fe200078e0a03 */
[----:B------:R-:W-:Y:S01]  /*0be0*/  LEA.HI R8, R8, R5, RZ, 0x2 ;  /* 0x0000000508087211 */ /* 0x000fe200078f10ff */
[----:B------:R-:W-:Y:S01]  /*0bf0*/  IMAD.IADD R9, R6, 0x1, -R9 ;  /* 0x0000000106097824 */ /* 0x000fe200078e0a09 */
[----:B------:R-:W-:Y:S02]  /*0c00*/  LOP3.LUT R4, R4, 0x1ffffffe, RZ, 0xc0, !PT ;  /* 0x1ffffffe04047812 */ /* 0x000fe400078ec0ff */
[----:B------:R-:W-:-:S02]  /*0c10*/  SHF.R.S32.HI R3, RZ, 0x1f, R2 ;  /* 0x0000001fff037819 */ /* 0x000fc40000011402 */
[----:B------:R-:W-:Y:S01]  /*0c20*/  SHF.R.S32.HI R223, RZ, 0x7, R0 ;  /* 0x00000007ffdf7819 */ /* 0x000fe20000011400 */
[----:B------:R-:W-:Y:S01]  /*0c30*/  IMAD.IADD R4, R7, 0x1, -R4 ;  /* 0x0000000107047824 */ /* 0x000fe200078e0a04 */
[----:B------:R-:W-:Y:S02]  /*0c40*/  LOP3.LUT R8, R8, 0x3ffffc, RZ, 0xc0, !PT ;  /* 0x003ffffc08087812 */ /* 0x000fe400078ec0ff */
[----:B------:R-:W-:Y:S01]  /*0c50*/  SHF.R.S32.HI R6, RZ, 0x1f, R9 ;  /* 0x0000001fff067819 */ /* 0x000fe20000011409 */
[----:B------:R-:W-:Y:S01]  /*0c60*/  IMAD R15, R223, 0x100, R2 ;  /* 0x00000100df0f7824 */ /* 0x000fe200078e0202 */
[----:B------:R-:W-:Y:S01]  /*0c70*/  LEA.HI R11, R13, R13, RZ, 0x1 ;  /* 0x0000000d0d0b7211 */ /* 0x000fe200078f08ff */
[----:B------:R-:W-:Y:S01]  /*0c80*/  IMAD.IADD R8, R5, 0x1, -R8 ;  /* 0x0000000105087824 */ /* 0x000fe200078e0a08 */
[----:B------:R-:W-:Y:S01]  /*0c90*/  LEA.HI R7, R3, R2, RZ, 0x3 ;  /* 0x0000000203077211 */ /* 0x000fe200078f18ff */
[----:B------:R-:W-:Y:S01]  /*0ca0*/  IMAD.SHL.U32 R4, R4, 0x8, RZ ;  /* 0x0000000804047824 */ /* 0x000fe200078e00ff */
[----:B------:R-:W-:Y:S01]  /*0cb0*/  LEA.HI R3, R6, R9, RZ, 0x2 ;  /* 0x0000000906037211 */ /* 0x000fe200078f10ff */
[----:B------:R-:W-:Y:S01]  /*0cc0*/  IMAD R15, R8, 0x10, R15 ;  /* 0x00000010080f7824 */ /* 0x000fe200078e020f */
[----:B------:R-:W-:-:S02]  /*0cd0*/  LOP3.LUT R12, R11, 0x1ffffffe, RZ, 0xc0, !PT ;  /* 0x1ffffffe0b0c7812 */ /* 0x000fc400078ec0ff */
[----:B------:R-:W-:Y:S02]  /*0ce0*/  LOP3.LUT R11, R7, 0xfffffff8, RZ, 0xc0, !PT ;  /* 0xfffffff8070b7812 */ /* 0x000fe400078ec0ff */
[----:B------:R-:W-:Y:S01]  /*0cf0*/  LOP3.LUT R8, R3, 0x7ffffffc, RZ, 0xc0, !PT ;  /* 0x7ffffffc03087812 */ /* 0x000fe200078ec0ff */
[----:B------:R-:W-:Y:S01]  /*0d00*/  IMAD.IADD R13, R13, 0x1, -R12 ;  /* 0x000000010d0d7824 */ /* 0x000fe200078e0a0c */
[----:B------:R-:W-:Y:S01]  /*0d10*/  LEA.HI R6, R6, R9, RZ, 0x5 ;  /* 0x0000000906067211 */ /* 0x000fe200078f28ff */
[----:B------:R-:W-:Y:S01]  /*0d20*/  IMAD.IADD R11, R2, 0x1, -R11 ;  /* 0x00000001020b7824 */ /* 0x000fe200078e0a0b */
[----:B------:R-:W-:Y:S01]  /*0d30*/  LEA.HI R0, R0, R223, RZ, 0x1 ;  /* 0x000000df00007211 */ /* 0x000fe200078f08ff */
[----:B------:R-:W-:Y:S01]  /*0d40*/  IMAD.IADD R185, R9, 0x1, -R8 ;  /* 0x0000000109b97824 */ /* 0x000fe200078e0a08 */
[--C-:B------:R-:W-:Y:S01]  /*0d50*/  SHF.R.S32.HI R2, RZ, 0x2, R3.reuse ;  /* 0x00000002ff027819 */ /* 0x100fe20000011403 */
[----:B------:R-:W-:Y:S01]  /*0d60*/  IMAD.SHL.U32 R8, R11, 0x40, RZ ;  /* 0x000000400b087824 */ /* 0x000fe200078e00ff */
[----:B------:R-:W-:Y:S01]  /*0d70*/  LOP3.LUT R0, R0, 0xfffffe, RZ, 0xc0, !PT ;  /* 0x00fffffe00007812 */ /* 0x000fe200078ec0ff */
[----:B------:R-:W-:Y:S01]  /*0d80*/  IMAD.SHL.U32 R9, R7, 0x40, RZ ;  /* 0x0000004007097824 */ /* 0x000fe200078e00ff */
[----:B------:R-:W-:Y:S01]  /*0d90*/  SHF.R.S32.HI R3, RZ, 0x1f, R3 ;  /* 0x0000001fff037819 */ /* 0x000fe20000011403 */
[----:B------:R-:W-:Y:S01]  /*0da0*/  IMAD.SHL.U32 R185, R185, 0x2, RZ ;  /* 0x00000002b9b97824 */ /* 0x000fe200078e00ff */
[----:B------:R-:W-:Y:S01]  /*0db0*/  LOP3.LUT R7, R8, 0x1c0, RZ, 0xc0, !PT ;  /* 0x000001c008077812 */ /* 0x000fe200078ec0ff */
[----:B------:R-:W-:Y:S01]  /*0dc0*/  IMAD.IADD R0, R223, 0x1, -R0 ;  /* 0x00000001df007824 */ /* 0x000fe200078e0a00 */
[----:B------:R-:W-:Y:S01]  /*0dd0*/  LOP3.LUT R8, R9, 0x7ffffe00, RZ, 0xc0, !PT ;  /* 0x7ffffe0009087812 */ /* 0x000fe200078ec0ff */
[--C-:B------:R-:W-:Y:S01]  /*0de0*/  IMAD.U32 R9, R15, 0x40, R4.reuse ;  /* 0x000000400f097824 */ /* 0x100fe200078e0004 */
[----:B------:R-:W-:-:S02]  /*0df0*/  LOP3.LUT R4, R7, 0x8, R4, 0xf8, !PT ;  /* 0x0000000807047812 */ /* 0x000fc400078ef804 */
[----:B------:R-:W-:Y:S01]  /*0e00*/  SHF.R.U32.HI R7, RZ, 0x3, R7 ;  /* 0x00000003ff077819 */ /* 0x000fe20000011607 */
[----:B------:R-:W-:Y:S01]  /*0e10*/  IMAD R8, R5, 0x400, R8 ;  /* 0x0000040005087824 */ /* 0x000fe200078e0208 */
[----:B------:R0:W-:Y:S01]  /*0e20*/  STL [R1+0x54], R9 ;  /* 0x0000540901007387 */ /* 0x0001e20000100800 */
[----:B------:R-:W-:Y:S02]  /*0e30*/  LEA.HI R3, R3, R2, RZ, 0x3 ;  /* 0x0000000203037211 */ /* 0x000fe400078f18ff */
[----:B------:R-:W-:Y:S02]  /*0e40*/  LOP3.LUT R7, R4, R7, RZ, 0x3c, !PT ;  /* 0x0000000704077212 */ /* 0x000fe400078e3cff */
[----:B------:R-:W-:Y:S02]  /*0e50*/  LOP3.LUT R3, R3, 0xfffffff8, RZ, 0xc0, !PT ;  /* 0xfffffff803037812 */ /* 0x000fe400078ec0ff */
[----:B------:R-:W-:Y:S01]  /*0e60*/  R2P PR, R11, 0x6 ;  /* 0x000000060b007804 */ /* 0x000fe20000000000 */
[----:B------:R-:W-:Y:S01]  /*0e70*/  IMAD.IADD R7, R8, 0x1, R7 ;  /* 0x0000000108077824 */ /* 0x000fe200078e0207 */
[----:B------:R-:W-:Y:S01]  /*0e80*/  SHF.R.S32.HI R6, RZ, 0x5, R6 ;  /* 0x00000005ff067819 */ /* 0x000fe20000011406 */
[----:B0-----:R-:W-:-:S02]  /*0e90*/  IMAD.SHL.U32 R9, R0, 0x100, RZ ;  /* 0x0000010000097824 */ /* 0x001fc400078e00ff */
[----:B------:R-:W-:Y:S01]  /*0ea0*/  IMAD.IADD R3, R2, 0x1, -R3 ;  /* 0x0000000102037824 */ /* 0x000fe200078e0a03 */
[----:B------:R-:W-:Y:S01]  /*0eb0*/  LEA R19, R7, UR46, 0x1 ;  /* 0x0000002e07137c11 */ /* 0x000fe2000f8e08ff */
[----:B------:R-:W-:Y:S01]  /*0ec0*/  IMAD.SHL.U32 R2, R10, 0x8, RZ ;  /* 0x000000080a027824 */ /* 0x000fe200078e00ff */
[----:B------:R0:W-:Y:S01]  /*0ed0*/  STL [R1+0x50], R9 ;  /* 0x0000500901007387 */ /* 0x0001e20000100800 */
[----:B------:R-:W-:Y:S01]  /*0ee0*/  IMAD.IADD R17, R185, 0x1, R9 ;  /* 0x00000001b9117824 */ /* 0x000fe200078e0209 */
[----:B------:R-:W-:Y:S01]  /*0ef0*/  SEL R23, R23, 0xffffffe0, !P1 ;  /* 0xffffffe017177807 */ /* 0x000fe20004800000 */
[----:B------:R-:W-:Y:S02]  /*0f00*/  VIADD R191, R2, 0x40 ;  /* 0x0000004002bf7836 */ /* 0x000fe40000000000 */
[C---:B------:R-:W-:Y:S01]  /*0f10*/  VIADD R222, R17.reuse, 0x8 ;  /* 0x0000000811de7836 */ /* 0x040fe20000000000 */
[----:B------:R-:W-:Y:S01]  /*0f20*/  SHF.R.S32.HI R0, RZ, 0x1f, R17 ;  /* 0x0000001fff007819 */ /* 0x000fe20000011411 */
[----:B------:R-:W-:-:S02]  /*0f30*/  VIADD R221, R17, 0x10 ;  /* 0x0000001011dd7836 */ /* 0x000fc40000000000 */
[C---:B------:R-:W-:Y:S01]  /*0f40*/  VIADD R220, R17.reuse, 0x18 ;  /* 0x0000001811dc7836 */ /* 0x040fe20000000000 */
[----:B------:R-:W-:Y:S01]  /*0f50*/  SHF.R.S32.HI R0, RZ, 0x1f, R222 ;  /* 0x0000001fff007819 */ /* 0x000fe200000114de */
[C---:B------:R-:W-:Y:S01]  /*0f60*/  VIADD R219, R17.reuse, 0x20 ;  /* 0x0000002011db7836 */ /* 0x040fe20000000000 */
[----:B------:R-:W-:Y:S01]  /*0f70*/  SHF.R.S32.HI R4, RZ, 0x1f, R221 ;  /* 0x0000001fff047819 */ /* 0x000fe200000114dd */
[C---:B------:R-:W-:Y:S02]  /*0f80*/  VIADD R218, R17.reuse, 0x28 ;  /* 0x0000002811da7836 */ /* 0x040fe40000000000 */
[C---:B------:R-:W-:Y:S01]  /*0f90*/  VIADD R217, R17.reuse, 0x30 ;  /* 0x0000003011d97836 */ /* 0x040fe20000000000 */
[----:B------:R-:W-:Y:S01]  /*0fa0*/  SHF.R.S32.HI R0, RZ, 0x1f, R219 ;  /* 0x0000001fff007819 */ /* 0x000fe200000114db */
[C---:B------:R-:W-:Y:S01]  /*0fb0*/  VIADD R216, R17.reuse, 0x38 ;  /* 0x0000003811d87836 */ /* 0x040fe20000000000 */
[----:B------:R-:W-:Y:S01]  /*0fc0*/  SHF.R.S32.HI R4, RZ, 0x1f, R218 ;  /* 0x0000001fff047819 */ /* 0x000fe200000114da */
[----:B------:R-:W-:-:S02]  /*0fd0*/  VIADD R215, R17, 0x40 ;  /* 0x0000004011d77836 */ /* 0x000fc40000000000 */
[C---:B------:R-:W-:Y:S01]  /*0fe0*/  VIADD R214, R17.reuse, 0x48 ;  /* 0x0000004811d67836 */ /* 0x040fe20000000000 */
[----:B------:R-:W-:Y:S01]  /*0ff0*/  SHF.R.S32.HI R0, RZ, 0x1f, R216 ;  /* 0x0000001fff007819 */ /* 0x000fe200000114d8 */
[----:B------:R-:W-:Y:S01]  /*1000*/  VIADD R213, R17, 0x50 ;  /* 0x0000005011d57836 */ /* 0x000fe20000000000 */
[----:B------:R-:W-:Y:S01]  /*1010*/  SHF.R.S32.HI R4, RZ, 0x1f, R215 ;  /* 0x0000001fff047819 */ /* 0x000fe200000114d7 */
[----:B------:R-:W-:Y:S02]  /*1020*/  VIADD R184, R19, 0x26800 ;  /* 0x0002680013b87836 */ /* 0x000fe40000000000 */
        /* <DEDUP_REMOVED lines=57> */
[----:B------:R-:W-:Y:S02]  /*13c0*/  IMAD R186, R13, 0x8, R16 ;  /* 0x000000080dba7824 */ /* 0x000fe400078e0210 */
[----:B0-----:R-:W-:-:S07]  /*13d0*/  IMAD.IADD R23, R23, 0x1, R22 ;  /* 0x0000000117177824 */ /* 0x001fce00078e0216 */
.L_x_7633:
[----:B------:R-:W-:Y:S01]  /*13e0*/  ULDC.64 UR8, c[0x0][0xc88] ;  /* 0x0003220000087ab9 */ /* 0x000fe20000000a00 */
[----:B------:R-:W-:Y:S01]  /*13f0*/  ULDC.64 UR10, c[0x0][0xa18] ;  /* 0x00028600000a7ab9 */ /* 0x000fe20000000a00 */
[----:B------:R-:W-:Y:S02]  /*1400*/  UIMAD.WIDE UR8, UR7, 0x4, UR8 ;  /* 0x00000004070878a5 */ /* 0x000fe4000f8e0208 */
[----:B------:R-:W-:Y:S02]  /*1410*/  UISETP.NE.U32.AND UP1, UPT, UR10, URZ, UPT ;  /* 0x0000003f0a00728c */ /* 0x000fe4000bf25070 */
[----:B------:R-:W-:Y:S02]  /*1420*/  ULOP3.LUT UR4, UR6, 0xff000000, URZ, 0xc0, !UPT ;  /* 0xff00000006047892 */ /* 0x000fe4000f8ec03f */
[----:B0-234-:R-:W-:Y:S01]  /*1430*/  IMAD.U32 R4, RZ, RZ, UR8 ;  /* 0x00000008ff047e24 */ /* 0x01dfe2000f8e00ff */
[----:B------:R-:W-:Y:S01]  /*1440*/  ULDC UR7, c[0x0][0x424] ;  /* 0x0001090000077ab9 */ /* 0x000fe20000000800 */
[----:B------:R-:W-:Y:S01]  /*1450*/  IMAD.U32 R5, RZ, RZ, UR9 ;  /* 0x00000009ff057e24 */ /* 0x000fe2000f8e00ff */
        /* <DEDUP_REMOVED lines=16> */
[----:B-1----:R-:W-:-:S03]  /*1560*/  IMAD.U32 R6, RZ, RZ, UR10 ;  /* 0x0000000aff067e24 */ /* 0x002fc6000f8e00ff */
[----:B------:R-:W-:Y:S01]  /*1570*/  IMAD.U32 R7, RZ, RZ, UR11 ;  /* 0x0000000bff077e24 */ /* 0x000fe2000f8e00ff */
[----:B------:R-:W2:Y:S01]  /*1580*/  @P0 LDG.E R4, desc[UR40][R4.64] ;  /* 0x0000002804040981 */ /* 0x000ea2000c1e1900 */
[----:B------:R-:W-:Y:S01]  /*1590*/  UISETP.NE.U32.AND UP0, UPT, UR8, URZ, UPT ;  /* 0x0000003f0800728c */ /* 0x000fe2000bf05070 */
[----:B------:R-:W-:Y:S02]  /*15a0*/  ULDC.64 UR10, c[0x0][0xa20] ;  /* 0x00028800000a7ab9 */ /* 0x000fe40000000a00 */
[----:B------:R-:W3:Y:S01]  /*15b0*/  @P2 LDG.E R6, desc[UR40][R6.64] ;  /* 0x0000002806062981 */ /* 0x000ee2000c1e1900 */
[----:B------:R-:W-:Y:S01]  /*15c0*/  UISETP.NE.AND.EX UP0, UPT, UR9, URZ, UPT, UP0 ;  /* 0x0000003f0900728c */ /* 0x000fe2000bf05300 */
[----:B------:R-:W-:Y:S01]  /*15d0*/  ISETP.NE.U32.AND P1, PT, RZ, UR10, PT ;  /* 0x0000000aff007c0c */ /* 0x000fe2000bf25070 */
[----:B------:R-:W-:Y:S02]  /*15e0*/  ULOP3.LUT UR43, UR6, 0xff0000, URZ, 0xc0, !UPT ;  /* 0x00ff0000062b7892 */ /* 0x000fe4000f8ec03f */
[----:B------:R-:W-:Y:S01]  /*15f0*/  USHF.R.U32.HI UR4, URZ, 0x8, UR4 ;  /* 0x000000083f047899 */ /* 0x000fe20008011604 */
[----:B------:R-:W-:Y:S01]  /*1600*/  ISETP.NE.AND.EX P1, PT, RZ, UR11, PT, P1 ;  /* 0x0000000bff007c0c */ /* 0x000fe2000bf25310 */
        /* <DEDUP_REMOVED lines=23> */
.L_x_7573:
[----:B------:R-:W-:Y:S05]  /*1780*/  @!P1 BRA `(.L_x_7574) ;  /* 0x00000000001c9947 */ /* 0x000fea0003800000 */
[----:B------:R-:W-:-:S04]  /*1790*/  ULEA UR4, UP0, UR45, UR10, 0x2 ;  /* 0x0000000a2d047291 */ /* 0x000fc8000f80103f */
[----:B------:R-:W-:Y:S02]  /*17a0*/  ULEA.HI.X UR6, UR45, UR11, UR44, 0x2, UP0 ;  /* 0x0000000b2d067291 */ /* 0x000fe400080f142c */
[----:B------:R-:W-:-:S04]  /*17b0*/  IMAD.U32 R4, RZ, RZ, UR4 ;  /* 0x00000004ff047e24 */ /* 0x000fc8000f8e00ff */
[----:B------:R-:W-:-:S05]  /*17c0*/  IMAD.U32 R5, RZ, RZ, UR6 ;  /* 0x00000006ff057e24 */ /* 0x000fca000f8e00ff */
[----:B------:R-:W2:Y:S02]  /*17d0*/  LDG.E R4, desc[UR40][R4.64] ;  /* 0x0000002804047981 */ /* 0x000ea4000c1e1900 */
[----:B--2---:R-:W-:Y:S01]  /*17e0*/  R2UR UR4, R4 ;  /* 0x00000000040472ca */ /* 0x004fe200000e0000 */
[----:B------:R-:W-:-:S14]  /*17f0*/  BRA `(.L_x_7575) ;  /* 0x0000000000347947 */ /* 0x000fdc0003800000 */
.L_x_7574:
        /* <DEDUP_REMOVED lines=13> */
.L_x_7575:
[----:B------:R-:W-:Y:S02]  /*18d0*/  UISETP.NE.AND UP0, UPT, UR48, 0x1, UPT ;  /* 0x000000013000788c */ /* 0x000fe4000bf05270 */
[----:B------:R-:W-:Y:S02]  /*18e0*/  UIADD3 UR51, -UR51, UR4, URZ ;  /* 0x0000000433337290 */ /* 0x000fe4000fffe13f */
        /* <DEDUP_REMOVED lines=10> */
[----:B------:R-:W-:Y:S02]  /*1990*/  UIADD3 UR51, UR51, 0x40, -UR52 ;  /* 0x0000004033337890 */ /* 0x000fe4000fffe834 */
[----:B------:R-:W-:-:S07]  /*19a0*/  ULOP3.LUT UR20, UR43, 0xff, URZ, 0xc0, !UPT ;  /* 0x000000ff2b147892 */ /* 0x000fce000f8ec03f */
[----:B------:R-:W-:Y:S01]  /*19b0*/  @UP0 ULDC UR4, c[0x0][0x44c] ;  /* 0x0001130000040ab9 */ /* 0x000fe20000000800 */
[----:B------:R-:W-:Y:S01]  /*19c0*/  @UP0 ULDC UR8, c[0x0][0x450] ;  /* 0x0001140000080ab9 */ /* 0x000fe20000000800 */
[----:B------:R-:W-:-:S04]  /*19d0*/  UIMAD.WIDE.U32 UR4, UR6, UR4, URZ ;  /* 0x00000004060472a5 */ /* 0x000fc8000f8e003f */
[----:B------:R-:W-:-:S04]  /*19e0*/  @UP0 USHF.R.U32.HI UR6, URZ, UR8, UR5 ;  /* 0x000000083f060299 */ /* 0x000fc80008011605 */
[----:B------:R-:W-:-:S04]  /*19f0*/  UIADD3 UR6, UR51, UR6, URZ ;  /* 0x0000000633067290 */ /* 0x000fc8000fffe03f */
[----:B------:R-:W-:-:S04]  /*1a00*/  USHF.R.S32.HI UR4, URZ, 0x1f, UR6 ;  /* 0x0000001f3f047899 */ /* 0x000fc80008011406 */
[----:B------:R-:W-:-:S04]  /*1a10*/  ULEA.HI UR4, UR4, UR6, URZ, 0x6 ;  /* 0x0000000604047291 */ /* 0x000fc8000f8f303f */
[----:B------:R-:W-:-:S04]  /*1a20*/  USHF.R.S32.HI UR4, URZ, 0x6, UR4 ;  /* 0x000000063f047899 */ /* 0x000fc80008011404 */
[----:B------:R-:W-:-:S04]  /*1a30*/  UISETP.LT.AND UP0, UPT, UR7, UR4, UPT ;  /* 0x000000040700728c */ /* 0x000fc8000bf01270 */
[----:B------:R-:W-:-:S03]  /*1a40*/  USEL UR9, UR7, UR4, UP0 ;  /* 0x0000000407097287 */ /* 0x000fc60008000000 */
[----:B------:R-:W-:Y:S01]  /*1a50*/  UMOV UR4, URZ ;  /* 0x0000003f00047c82 */ /* 0x000fe20008000000 */
[----:B------:R-:W-:-:S06]  /*1a60*/  UISETP.GE.AND UP0, UPT, UR9, 0x1, UPT ;  /* 0x000000010900788c */ /* 0x000fcc000bf06270 */
[----:B------:R-:W-:-:S13]  /*1a70*/  PLOP3.LUT P0, PT, PT, PT, UP0, 0x80, 0x0 ;  /* 0x000000000000781c */ /* 0x000fda0003f0f008 */
[----:B------:R-:W-:Y:S05]  /*1a80*/  @!P0 BRA `(.L_x_7577) ;  /* 0x0000000000908947 */ /* 0x000fea0003800000 */
[----:B------:R-:W-:Y:S01]  /*1a90*/  USHF.R.U32.HI UR10, URZ, 0x10, UR43 ;  /* 0x000000103f0a7899 */ /* 0x000fe2000801162b */
[----:B------:R-:W-:-:S03]  /*1aa0*/  UMOV UR4, URZ ;  /* 0x0000003f00047c82 */ /* 0x000fc60008000000 */
[----:B------:R-:W-:-:S11]  /*1ab0*/  UISETP.NE.AND UP0, UPT, UR10, URZ, UPT ;  /* 0x0000003f0a00728c */ /* 0x000fd6000bf05270 */
[----:B------:R-:W-:Y:S02]  /*1ac0*/  @!UP0 ULDC UR10, c[0x0][0x9f0] ;  /* 0x00027c00000a8ab9 */ /* 0x000fe40000000800 */
[----:B------:R-:W-:Y:S01]  /*1ad0*/  IMAD.U32 R4, RZ, RZ, UR10 ;  /* 0x0000000aff047e24 */ /* 0x000fe2000f8e00ff */
[----:B------:R-:W-:-:S04]  /*1ae0*/  UIADD3 UR6, UR10, -0x1, UR9 ;  /* 0xffffffff0a067890 */ /* 0x000fc8000fffe009 */
        /* <DEDUP_REMOVED lines=30> */
.L_x_7577:
        /* <DEDUP_REMOVED lines=91> */
.L_x_7579:
[----:B------:R-:W-:Y:S01]  /*2280*/  ULEA UR23, UR37, UR46, 0x3 ;  /* 0x0000002e25177291 */ /* 0x000fe2000f8e183f */
[----:B------:R-:W-:-:S05]  /*2290*/  IMAD.U32 R0, RZ, RZ, UR38 ;  /* 0x00000026ff007e24 */ /* 0x000fca000f8e00ff */
[----:B------:R-:W-:-:S04]  /*22a0*/  SHF.L.U32 R0, R0, 0x1f, RZ ;  /* 0x0000001f00007819 */ /* 0x000fc800000006ff */
[----:B------:R-:W0:Y:S02]  /*22b0*/  SYNCS.PHASECHK.TRANS64.TRYWAIT P1, [UR23+0x28c50], R0 ;  /* 0x028c5000ff0075a7 */ /* 0x000e240008020157 */
[----:B0-----:R-:W-:Y:S05]  /*22c0*/  @!P1 BRA `(.L_x_7580) ;  /* 0x0000014c00149947 */ /* 0x001fea0003800000 */
.L_x_7776:
        /* <DEDUP_REMOVED lines=46> */
.L_x_7586:
        /* <DEDUP_REMOVED lines=144> */
.L_x_7582:
[----:B------:R-:W-:Y:S01]  /*2eb0*/  ULEA UR23, UR37, UR46, 0x3 ;  /* 0x0000002e25177291 */ /* 0x000fe2000f8e183f */
[----:B------:R-:W-:-:S05]  /*2ec0*/  IMAD.U32 R0, RZ, RZ, UR38 ;  /* 0x00000026ff007e24 */ /* 0x000fca000f8e00ff */
[----:B------:R-:W-:-:S04]  /*2ed0*/  SHF.L.U32 R0, R0, 0x1f, RZ ;  /* 0x0000001f00007819 */ /* 0x000fc800000006ff */
[----:B------:R0:W1:Y:S01]  /*2ee0*/  SYNCS.PHASECHK.TRANS64.TRYWAIT P1, [UR23+0x28c50], R0 ;  /* 0x028c5000ff0075a7 */ /* 0x0000620008020157 */
[----:B------:R-:W-:Y:S05]  /*2ef0*/  @!P0 BRA `(.L_x_7583) ;  /* 0x0000000000048947 */ /* 0x000fea0003800000 */
[----:B------:R-:W-:Y:S01]  /*2f00*/  BPT.TRAP 0x1 ;  /* 0x000000040000795c */ /* 0x000fe20000300000 */
.L_x_7583:
[----:B-1----:R-:W-:Y:S05]  /*2f10*/  @P1 BRA `(.L_x_7584) ;  /* 0x0000000000081947 */ /* 0x002fea0003800000 */
[----:B------:R-:W1:Y:S02]  /*2f20*/  SYNCS.PHASECHK.TRANS64.TRYWAIT P1, [UR23+0x28c50], R0 ;  /* 0x028c5000ff0075a7 */ /* 0x000e640008020157 */
[----:B-1----:R-:W-:Y:S05]  /*2f30*/  @!P1 BRA `(.L_x_7585) ;  /* 0x0000014000109947 */ /* 0x002fea0003800000 */
.L_x_7584:
        /* <DEDUP_REMOVED lines=30> */
.L_x_7581:
[----:B------:R-:W-:Y:S01]  /*3120*/  BAR.SYNC.DEFER_BLOCKING 0xe, 0x100 ;  /* 0x0384000000007b1d */ /* 0x000fe20000010000 */
[----:B------:R-:W-:Y:S01]  /*3130*/  IMAD.U32 R3, RZ, RZ, UR37 ;  /* 0x00000025ff037e24 */ /* 0x000fe2000f8e00ff */
[----:B------:R-:W-:Y:S01]  /*3140*/  UIADD3 UR37, UR37, 0x1, URZ ;  /* 0x0000000125257890 */ /* 0x000fe2000fffe03f */
[----:B------:R-:W-:Y:S02]  /*3150*/  PLOP3.LUT P0, PT, PT, PT, PT, 0x8, 0x0 ;  /* 0x000000000000781c */ /* 0x000fe40003f0e170 */
[----:B------:R-:W-:Y:S01]  /*3160*/  CS2R R12, SRZ ;  /* 0x00000000000c7805 */ /* 0x000fe2000001ff00 */
        /* <DEDUP_REMOVED lines=138> */
.L_x_7576:
        /* <DEDUP_REMOVED lines=55> */
.L_x_7587:
        /* <DEDUP_REMOVED lines=104> */
.L_x_7588:
        /* <DEDUP_REMOVED lines=12> */
.L_x_7777:
[----:B------:R-:W-:Y:S05]  /*44c0*/  @!P0 BRA `(.L_x_7590) ;  /* 0x0000000000048947 */ /* 0x000fea0003800000 */
[----:B------:R-:W-:Y:S01]  /*44d0*/  BPT.TRAP 0x1 ;  /* 0x000000040000795c */ /* 0x000fe20000300000 */
.L_x_7590:
[----:B------:R-:W-:Y:S02]  /*44e0*/  IMAD.U32 R7, RZ, RZ, UR37 ;  /* 0x00000025ff077e24 */ /* 0x000fe4000f8e00ff */
[----:B------:R-:W-:-:S03]  /*44f0*/  IMAD.U32 R8, RZ, RZ, UR38 ;  /* 0x00000026ff087e24 */ /* 0x000fc6000f8e00ff */
[----:B------:R-:W-:Y:S02]  /*4500*/  LEA R7, R7, UR46, 0x3 ;  /* 0x0000002e07077c11 */ /* 0x000fe4000f8e18ff */
[----:B------:R-:W-:-:S04]  /*4510*/  SHF.L.U32 R8, R8, 0x1f, RZ ;  /* 0x0000001f08087819 */ /* 0x000fc800000006ff */
[----:B------:R1:W2:Y:S01]  /*4520*/  SYNCS.PHASECHK.TRANS64.TRYWAIT P1, [R7+URZ+0x28c30], R8 ;  /* 0x028c3008070075a7 */ /* 0x0002a2000802017f */
[----:B------:R-:W-:Y:S05]  /*4530*/  @!P0 BRA `(.L_x_7591) ;  /* 0x0000000000048947 */ /* 0x000fea0003800000 */
[----:B------:R-:W-:Y:S01]  /*4540*/  BPT.TRAP 0x1 ;  /* 0x000000040000795c */ /* 0x000fe20000300000 */
.L_x_7591:
[----:B--2---:R-:W-:Y:S05]  /*4550*/  @P1 BRA `(.L_x_7592) ;  /* 0x0000000000081947 */ /* 0x004fea0003800000 */
[----:B------:R-:W2:Y:S02]  /*4560*/  SYNCS.PHASECHK.TRANS64.TRYWAIT P1, [R7+URZ+0x28c30], R8 ;  /* 0x028c3008070075a7 */ /* 0x000ea4000802017f */
[----:B--2---:R-:W-:Y:S05]  /*4570*/  @!P1 BRA `(.L_x_7593) ;  /* 0x0000012800b09947 */ /* 0x004fea0003800000 */
.L_x_7592:
        /* <DEDUP_REMOVED lines=19> */
[----:B------:R-:W-:Y:S01]  /*46b0*/  LOP3.LUT R18, R18, 0xfffff7ff, RZ, 0xc0, !PT ;  /* 0xfffff7ff12127812 */ /* 0x000fe200078ec0ff */
[----:B------:R-:W-:Y:S01]  /*46c0*/  UMOV UR11, 0x40000040 ;  /* 0x40000040000b7882 */ /* 0x000fe20000000000 */
[----:B------:R-:W-:Y:S01]  /*46d0*/  UMOV UR9, 0x40000040 ;  /* 0x4000004000097882 */ /* 0x000fe20000000000 */
[----:B------:R-:W-:-:S02]  /*46e0*/  ULEA UR18, UR37, UR18, 0x9 ;  /* 0x0000001225127291 */ /* 0x000fc4000f8e483f */
[----:B------:R-:W-:Y:S02]  /*46f0*/  ULOP3.LUT UR16, UR4, 0x10000, URZ, 0xfc, !UPT ;  /* 0x0001000004107892 */ /* 0x000fe4000f8efc3f */
[----:B------:R-:W-:Y:S02]  /*4700*/  UIADD3 UR6, UR18, 0x2, URZ ;  /* 0x0000000212067890 */ /* 0x000fe4000fffe03f */
[----:B------:R-:W-:Y:S02]  /*4710*/  UIADD3 UR4, UR16, 0x2, URZ ;  /* 0x0000000210047890 */ /* 0x000fe4000fffe03f */
[----:B------:R-:W-:Y:S02]  /*4720*/  UIADD3 UR10, UR18, 0x4, URZ ;  /* 0x00000004120a7890 */ /* 0x000fe4000fffe03f */
[----:B------:R-:W-:Y:S02]  /*4730*/  UIADD3 UR8, UR16, 0x4, URZ ;  /* 0x0000000410087890 */ /* 0x000fe4000fffe03f */
[----:B------:R-:W-:Y:S01]  /*4740*/  HGMMA.64x64x16.F32 R24, gdesc[UR16], RZ, !UPT, gsb0 ;  /* 0x00e00000101879f0 */ /* 0x000fe2000c0008ff */
[----:B------:R-:W-:-:S02]  /*4750*/  UIADD3 UR14, UR18, 0x6, URZ ;  /* 0x00000006120e7890 */ /* 0x000fc4000fffe03f */
[----:B------:R-:W-:Y:S01]  /*4760*/  UIADD3 UR12, UR16, 0x6, URZ ;  /* 0x00000006100c7890 */ /* 0x000fe2000fffe03f */
[----:B------:R-:W-:Y:S01]  /*4770*/  UMOV UR15, 0x40000040 ;  /* 0x40000040000f7882 */ /* 0x000fe20000000000 */
[----:B------:R-:W-:Y:S01]  /*4780*/  UMOV UR13, 0x40000040 ;  /* 0x40000040000d7882 */ /* 0x000fe20000000000 */
[----:B------:R-:W-:Y:S02]  /*4790*/  WARPGROUP.DEPBAR.LE gsb0, 0x0 ;  /* 0x00008000000079c5 */ /* 0x000fe40000010000 */
[----:B------:R-:W-:-:S06]  /*47a0*/  WARPGROUP.ARRIVE ;  /* 0x00000000000079c5 */ /* 0x000fcc0000000000 */
[----:B------:R-:W-:Y:S01]  /*47b0*/  HGMMA.64x64x16.F32 R24, gdesc[UR4], R24, gsb0 ;  /* 0x00e00000041879f0 */ /* 0x000fe20008000818 */
[----:B------:R-:W-:Y:S02]  /*47c0*/  ULDC UR6, c[0x0][0x448] ;  /* 0x0001120000067ab9 */ /* 0x000fe40000000800 */
[----:B------:R-:W-:-:S06]  /*47d0*/  UISETP.NE.AND UP0, UPT, UR6, 0x1, UPT ;  /* 0x000000010600788c */ /* 0x000fcc000bf05270 */
[----:B------:R-:W-:-:S05]  /*47e0*/  PLOP3.LUT P2, PT, PT, PT, UP0, 0x80, 0x0 ;  /* 0x000000000000781c */ /* 0x000fca0003f4f008 */
[----:B------:R-:W-:-:S08]  /*47f0*/  @UP0 ULDC UR6, c[0x0][0x44c] ;  /* 0x0001130000060ab9 */ /* 0x000fd00000000800 */
[----:B------:R-:W-:Y:S01]  /*4800*/  @P2 IMAD.HI.U32 R4, R0, UR6, RZ ;  /* 0x0000000600042c27 */ /* 0x000fe2000f8e00ff */
[----:B------:R-:W-:Y:S01]  /*4810*/  @UP0 ULDC UR6, c[0x0][0x450] ;  /* 0x0001140000060ab9 */ /* 0x000fe20000000800 */
[----:B------:R-:W-:-:S03]  /*4820*/  @P2 LOP3.LUT R18, R18, 0x800, RZ, 0xfc, !PT ;  /* 0x0000080012122812 */ /* 0x000fc600078efcff */
[----:B------:R-:W-:Y:S01]  /*4830*/  @P2 SHF.R.U32.HI R0, RZ, UR6, R4 ;  /* 0x00000006ff002c19 */ /* 0x000fe20008011604 */
[----:B------:R-:W-:Y:S02]  /*4840*/  UMOV UR6, 0xffffffc0 ;  /* 0xffffffc000067882 */ /* 0x000fe40000000000 */
[----:B------:R-:W-:Y:S02]  /*4850*/  UIMAD UR6, UR53, UR6, 0x40 ;  /* 0x00000040350674a4 */ /* 0x000fe4000f8e0206 */
[----:B------:R-:W0:Y:S02]  /*4860*/  SHFL.IDX PT, R6, R0, 0x1, 0x1c1f ;  /* 0x003c1f0000067f89 */ /* 0x000e2400000e0000 */
[----:B------:R-:W-:Y:S02]  /*4870*/  UIADD3 UR7, UR51, 0x1, UR6 ;  /* 0x0000000133077890 */ /* 0x000fe4000fffe006 */
[----:B------:R-:W-:Y:S01]  /*4880*/  IMAD.U32 R4, RZ, RZ, UR6 ;  /* 0x00000006ff047e24 */ /* 0x000fe2000f8e00ff */
[----:B------:R-:W3:Y:S04]  /*4890*/  SHFL.IDX PT, R0, R0, RZ, 0x1c1f ;  /* 0x001c1fff00007589 */ /* 0x000ee800000e0000 */
[----:B------:R-:W-:Y:S01]  /*48a0*/  IADD3 R4, -R185, UR51, R4 ;  /* 0x00000033b9047c10 */ /* 0x000fe2000fffe104 */
[----:B------:R-:W-:-:S02]  /*48b0*/  WARPGROUP.DEPBAR.LE gsb0, 0x0 ;  /* 0x00008000000079c5 */ /* 0x000fc40000010000 */
[----:B------:R-:W-:-:S06]  /*48c0*/  WARPGROUP.ARRIVE ;  /* 0x00000000000079c5 */ /* 0x000fcc0000000000 */
[----:B------:R-:W-:Y:S01]  /*48d0*/  HGMMA.64x64x16.F32 R24, gdesc[UR8], R24, gsb0 ;  /* 0x00e00000081879f0 */ /* 0x000fe20008000818 */
[----:B------:R-:W-:Y:S02]  /*48e0*/  ULDC UR10, c[0x0][0x9d8] ;  /* 0x00027600000a7ab9 */ /* 0x000fe40000000800 */
        /* <DEDUP_REMOVED lines=18> */
[----:B----4-:R-:W-:-:S02]  /*4a10*/  IMAD.U32 R30, RZ, RZ, UR7 ;  /* 0x00000007ff1e7e24 */ /* 0x010fc4000f8e00ff */
[----:B------:R-:W-:Y:S01]  /*4a20*/  FMUL.FTZ R50, R50, UR10 ;  /* 0x0000000a32327c20 */ /* 0x000fe20008410000 */
[----:B------:R-:W-:Y:S01]  /*4a30*/  FMUL.FTZ R51, R51, UR10 ;  /* 0x0000000a33337c20 */ /* 0x000fe20008410000 */
[----:B------:R-:W-:Y:S01]  /*4a40*/  FMUL.FTZ R54, R54, UR10 ;  /* 0x0000000a36367c20 */ /* 0x000fe20008410000 */
[----:B------:R-:W-:Y:S01]  /*4a50*/  FMUL.FTZ R55, R55, UR10 ;  /* 0x0000000a37377c20 */ /* 0x000fe20008410000 */
[----:B------:R-:W-:Y:S01]  /*4a60*/  IADD3 R5, R30, -UR52, -R185 ;  /* 0x800000341e057c10 */ /* 0x000fe2000fffe8b9 */
[----:B------:R-:W-:Y:S01]  /*4a70*/  FMUL.FTZ R24, R24, UR10 ;  /* 0x0000000a18187c20 */ /* 0x000fe20008410000 */
[----:B------:R5:W4:Y:S01]  /*4a80*/  MUFU.TANH R9, R27 ;  /* 0x0000001b00097308 */ /* 0x000b220000002400 */
[----:B------:R-:W-:Y:S01]  /*4a90*/  FMUL.FTZ R25, R25, UR10 ;  /* 0x0000000a19197c20 */ /* 0x000fe20008410000 */
[----:B0-----:R-:W-:Y:S01]  /*4aa0*/  VIADDMNMX R6, R6, R5, R4, PT ;  /* 0x0000000506067246 */ /* 0x001fe20003800104 */
[----:B------:R-:W-:Y:S01]  /*4ab0*/  FMUL.FTZ R28, R28, UR10 ;  /* 0x0000000a1c1c7c20 */ /* 0x000fe20008410000 */
[----:B------:R-:W-:Y:S01]  /*4ac0*/  FMUL.FTZ R29, R29, UR10 ;  /* 0x0000000a1d1d7c20 */ /* 0x000fe20008410000 */
[----:B------:R-:W-:Y:S01]  /*4ad0*/  FMUL.FTZ R32, R32, UR10 ;  /* 0x0000000a20207c20 */ /* 0x000fe20008410000 */
[C---:B------:R-:W-:Y:S01]  /*4ae0*/  ISETP.GT.AND P2, PT, R6.reuse, RZ, PT ;  /* 0x000000ff0600720c */ /* 0x040fe20003f44270 */
[----:B------:R-:W-:Y:S01]  /*4af0*/  FMUL.FTZ R33, R33, UR10 ;  /* 0x0000000a21217c20 */ /* 0x000fe20008410000 */
[----:B------:R0:W1:Y:S01]  /*4b00*/  MUFU.TANH R11, R31 ;  /* 0x0000001f000b7308 */ /* 0x0000620000002400 */
[----:B------:R-:W-:Y:S01]  /*4b10*/  ISETP.GT.AND P3, PT, R6, 0x1, PT ;  /* 0x000000010600780c */ /* 0x000fe20003f64270 */
[----:B------:R-:W-:Y:S01]  /*4b20*/  FMUL.FTZ R36, R36, UR10 ;  /* 0x0000000a24247c20 */ /* 0x000fe20008410000 */
[----:B------:R-:W-:Y:S01]  /*4b30*/  ISETP.GT.AND P4, PT, R6, 0x8, PT ;  /* 0x000000080600780c */ /* 0x000fe20003f84270 */
[----:B------:R-:W-:Y:S01]  /*4b40*/  FMUL.FTZ R37, R37, UR10 ;  /* 0x0000000a25257c20 */ /* 0x000fe20008410000 */
[----:B-----5:R-:W-:Y:S01]  /*4b50*/  FSEL R27, R26, -INF , P2 ;  /* 0xff8000001a1b7808 */ /* 0x020fe20001000000 */
[----:B------:R-:W-:Y:S01]  /*4b60*/  FMUL.FTZ R40, R40, UR10 ;  /* 0x0000000a28287c20 */ /* 0x000fe20008410000 */
[----:B------:R-:W-:Y:S01]  /*4b70*/  ISETP.GT.AND P2, PT, R6, 0x9, PT ;  /* 0x000000090600780c */ /* 0x000fe20003f44270 */
[----:B------:R1:W5:Y:S01]  /*4b80*/  MUFU.TANH R12, R34 ;  /* 0x00000022000c7308 */ /* 0x0003620000002400 */
[----:B----4-:R-:W-:Y:S01]  /*4b90*/  FSEL R30, R9, -INF , P3 ;  /* 0xff800000091e7808 */ /* 0x010fe20001800000 */
[----:B------:R-:W-:Y:S01]  /*4ba0*/  FMUL.FTZ R41, R41, UR10 ;  /* 0x0000000a29297c20 */ /* 0x000fe20008410000 */
[----:B0-----:R-:W-:Y:S01]  /*4bb0*/  FSEL R31, R10, -INF , P4 ;  /* 0xff8000000a1f7808 */ /* 0x001fe20002000000 */
[----:B------:R-:W-:Y:S01]  /*4bc0*/  FMUL.FTZ R44, R44, UR10 ;  /* 0x0000000a2c2c7c20 */ /* 0x000fe20008410000 */
[----:B------:R-:W-:Y:S01]  /*4bd0*/  FMNMX.FTZ R10, R27, R30, !PT ;  /* 0x0000001e1b0a7209 */ /* 0x000fe20007810000 */
[----:B------:R-:W-:Y:S01]  /*4be0*/  FMUL.FTZ R45, R45, UR10 ;  /* 0x0000000a2d2d7c20 */ /* 0x000fe20008410000 */
[----:B------:R-:W-:Y:S01]  /*4bf0*/  ISETP.GT.AND P3, PT, R6, 0x10, PT ;  /* 0x000000100600780c */ /* 0x000fe20003f64270 */
[----:B------:R5:W0:Y:S01]  /*4c00*/  MUFU.TANH R13, R35 ;  /* 0x00000023000d7308 */ /* 0x000a220000002400 */
[----:B-1----:R-:W-:Y:S01]  /*4c10*/  FSEL R34, R11, -INF , P2 ;  /* 0xff8000000b227808 */ /* 0x002fe20001000000 */
[----:B------:R-:W-:Y:S01]  /*4c20*/  FMUL.FTZ R48, R48, UR10 ;  /* 0x0000000a30307c20 */ /* 0x000fe20008410000 */
[----:B------:R-:W-:Y:S01]  /*4c30*/  FMNMX.FTZ R9, R31, R10, !PT ;  /* 0x0000000a1f097209 */ /* 0x000fe20007810000 */
[----:B------:R-:W-:Y:S01]  /*4c40*/  FMUL.FTZ R49, R49, UR10 ;  /* 0x0000000a31317c20 */ /* 0x000fe20008410000 */
[----:B------:R-:W-:Y:S01]  /*4c50*/  ISETP.GT.AND P2, PT, R6, 0x11, PT ;  /* 0x000000110600780c */ /* 0x000fe20003f44270 */
[----:B------:R-:W-:Y:S01]  /*4c60*/  FMUL.FTZ R52, R52, UR10 ;  /* 0x0000000a34347c20 */ /* 0x000fe20008410000 */
[----:B------:R-:W-:Y:S01]  /*4c70*/  FMNMX.FTZ R10, R34, R9, !PT ;  /* 0x00000009220a7209 */ /* 0x000fe20007810000 */
[----:B------:R0:W1:Y:S01]  /*4c80*/  MUFU.TANH R14, R38 ;  /* 0x00000026000e7308 */ /* 0x0000620000002400 */
[----:B-----5:R-:W-:Y:S01]  /*4c90*/  FSEL R35, R12, -INF , P3 ;  /* 0xff8000000c237808 */ /* 0x020fe20001800000 */
[----:B------:R-:W-:Y:S01]  /*4ca0*/  FMUL.FTZ R53, R53, UR10 ;  /* 0x0000000a35357c20 */ /* 0x000fe20008410000 */
[----:B------:R-:W-:Y:S01]  /*4cb0*/  ISETP.GT.AND P3, PT, R6, 0x18, PT ;  /* 0x000000180600780c */ /* 0x000fe20003f64270 */
[----:B------:R-:W-:Y:S01]  /*4cc0*/  ULDC UR10, c[0x0][0x988] ;  /* 0x00026200000a7ab9 */ /* 0x000fe20000000800 */
[----:B------:R-:W-:-:S02]  /*4cd0*/  FMNMX.FTZ R9, R35, R10, !PT ;  /* 0x0000000a23097209 */ /* 0x000fc40007810000 */
[----:B---3--:R-:W-:Y:S01]  /*4ce0*/  VIADDMNMX R4, R0, R5, R4, PT ;  /* 0x0000000500047246 */ /* 0x008fe20003800104 */
[----:B------:R1:W3:Y:S01]  /*4cf0*/  MUFU.TANH R15, R39 ;  /* 0x00000027000f7308 */ /* 0x0002e20000002400 */
[----:B0-----:R-:W-:Y:S02]  /*4d00*/  FSEL R38, R13, -INF , P2 ;  /* 0xff8000000d267808 */ /* 0x001fe40001000000 */
[----:B------:R-:W-:Y:S02]  /*4d10*/  ISETP.GT.AND P2, PT, R6, 0x19, PT ;  /* 0x000000190600780c */ /* 0x000fe40003f44270 */
[----:B------:R-:W-:Y:S02]  /*4d20*/  FMNMX.FTZ R10, R38, R9, !PT ;  /* 0x00000009260a7209 */ /* 0x000fe40007810000 */
[----:B------:R-:W-:Y:S01]  /*4d30*/  ISETP.GT.AND P4, PT, R4, 0x8, PT ;  /* 0x000000080400780c */ /* 0x000fe20003f84270 */
[----:B------:R3:W0:Y:S01]  /*4d40*/  MUFU.TANH R20, R42 ;  /* 0x0000002a00147308 */ /* 0x0006220000002400 */
[----:B-1----:R-:W-:-:S02]  /*4d50*/  FSEL R39, R14, -INF , P3 ;  /* 0xff8000000e277808 */ /* 0x002fc40001800000 */
[----:B------:R-:W-:Y:S02]  /*4d60*/  ISETP.GT.AND P3, PT, R6, 0x20, PT ;  /* 0x000000200600780c */ /* 0x000fe40003f64270 */
[----:B------:R-:W-:Y:S02]  /*4d70*/  FMNMX.FTZ R9, R39, R10, !PT ;  /* 0x0000000a27097209 */ /* 0x000fe40007810000 */
[----:B------:R-:W-:Y:S01]  /*4d80*/  ISETP.GT.AND P5, PT, R4, 0x20, PT ;  /* 0x000000200400780c */ /* 0x000fe20003fa4270 */
[----:B------:R0:W1:Y:S01]  /*4d90*/  MUFU.TANH R21, R43 ;  /* 0x0000002b00157308 */ /* 0x0000620000002400 */
[----:B---3--:R-:W-:Y:S02]  /*4da0*/  FSEL R42, R15, -INF , P2 ;  /* 0xff8000000f2a7808 */ /* 0x008fe40001000000 */
[----:B------:R-:W-:Y:S02]  /*4db0*/  ISETP.GT.AND P2, PT, R6, 0x21, PT ;  /* 0x000000210600780c */ /* 0x000fe40003f44270 */
[----:B------:R-:W-:-:S03]  /*4dc0*/  FMNMX.FTZ R10, R42, R9, !PT ;  /* 0x000000092a0a7209 */ /* 0x000fc60007810000 */
[----:B------:R1:W3:Y:S01]  /*4dd0*/  MUFU.TANH R56, R46 ;  /* 0x0000002e00387308 */ /* 0x0002e20000002400 */
[----:B0-----:R-:W-:Y:S02]  /*4de0*/  FSEL R43, R20, -INF , P3 ;  /* 0xff800000142b7808 */ /* 0x001fe40001800000 */
[----:B------:R-:W-:Y:S02]  /*4df0*/  ISETP.GT.AND P3, PT, R6, 0x28, PT ;  /* 0x000000280600780c */ /* 0x000fe40003f64270 */
[----:B------:R-:W-:-:S03]  /*4e00*/  FMNMX.FTZ R9, R43, R10, !PT ;  /* 0x0000000a2b097209 */ /* 0x000fc60007810000 */
[----:B------:R3:W0:Y:S01]  /*4e10*/  MUFU.TANH R26, R47 ;  /* 0x0000002f001a7308 */ /* 0x0006220000002400 */
[----:B-1----:R-:W-:Y:S02]  /*4e20*/  FSEL R46, R21, -INF , P2 ;  /* 0xff800000152e7808 */ /* 0x002fe40001000000 */
[----:B------:R-:W-:Y:S02]  /*4e30*/  ISETP.GT.AND P2, PT, R6, 0x29, PT ;  /* 0x000000290600780c */ /* 0x000fe40003f44270 */
[----:B------:R-:W-:-:S03]  /*4e40*/  FMNMX.FTZ R10, R46, R9, !PT ;  /* 0x000000092e0a7209 */ /* 0x000fc60007810000 */
        /* <DEDUP_REMOVED lines=21> */
[----:B-1----:R-:W-:Y:S02]  /*4fa0*/  FSEL R56, R56, -INF , P2 ;  /* 0xff80000038387808 */ /* 0x002fe40001000000 */
[----:B------:R-:W-:Y:S02]  /*4fb0*/  ISETP.GT.AND P2, PT, R4, RZ, PT ;  /* 0x000000ff0400720c */ /* 0x000fe40003f44270 */
[----:B------:R-:W-:-:S03]  /*4fc0*/  FMNMX.FTZ R9, R56, R9, !PT ;  /* 0x0000000938097209 */ /* 0x000fc60007810000 */
[----:B------:R-:W-:Y:S01]  /*4fd0*/  MUFU.TANH R28, R28 ;  /* 0x0000001c001c7308 */ /* 0x000fe20000002400 */
[----:B---3--:R-:W-:Y:S01]  /*4fe0*/  FSEL R5, R24, -INF , P2 ;  /* 0xff80000018057808 */ /* 0x008fe20001000000 */
[----:B------:R-:W1:Y:S01]  /*4ff0*/  SHFL.BFLY PT, R6, R9, 0x2, 0x1f ;  /* 0x0c401f0009067f89 */ /* 0x000e6200000e0000 */
[----:B------:R-:W-:-:S05]  /*5000*/  ISETP.GT.AND P2, PT, R4, 0x9, PT ;  /* 0x000000090400780c */ /* 0x000fca0003f44270 */
[----:B------:R-:W3:Y:S01]  /*5010*/  MUFU.TANH R11, R29 ;  /* 0x0000001d000b7308 */ /* 0x000ee20000002400 */
[----:B0-----:R-:W-:Y:S02]  /*5020*/  FSEL R10, R10, -INF , P3 ;  /* 0xff8000000a0a7808 */ /* 0x001fe40001800000 */
[----:B------:R-:W-:-:S05]  /*5030*/  ISETP.GT.AND P3, PT, R4, 0x10, PT ;  /* 0x000000100400780c */ /* 0x000fca0003f64270 */
[----:B------:R-:W0:Y:S08]  /*5040*/  MUFU.TANH R12, R32 ;  /* 0x00000020000c7308 */ /* 0x000e300000002400 */
[----:B------:R-:W4:Y:S01]  /*5050*/  MUFU.TANH R13, R33 ;  /* 0x00000021000d7308 */ /* 0x000f220000002400 */
[----:B---3--:R-:W-:Y:S02]  /*5060*/  FSEL R11, R11, -INF , P2 ;  /* 0xff8000000b0b7808 */ /* 0x008fe40001000000 */
[----:B-1----:R-:W-:-:S02]  /*5070*/  FMNMX.FTZ R6, R9, R6, !PT ;  /* 0x0000000609067209 */ /* 0x002fc40007810000 */
[----:B------:R-:W-:-:S03]  /*5080*/  ISETP.GT.AND P2, PT, R4, 0x11, PT ;  /* 0x000000110400780c */ /* 0x000fc60003f44270 */
[----:B------:R-:W1:Y:S01]  /*5090*/  SHFL.BFLY PT, R9, R6, 0x1, 0x1f ;  /* 0x0c201f0006097f89 */ /* 0x000e6200000e0000 */
[----:B------:R-:W3:Y:S01]  /*50a0*/  MUFU.TANH R14, R36 ;  /* 0x00000024000e7308 */ /* 0x000ee20000002400 */
[----:B0-----:R-:W-:Y:S02]  /*50b0*/  FSEL R12, R12, -INF , P3 ;  /* 0xff8000000c0c7808 */ /* 0x001fe40001800000 */
[----:B------:R-:W-:-:S05]  /*50c0*/  ISETP.GT.AND P3, PT, R4, 0x18, PT ;  /* 0x000000180400780c */ /* 0x000fca0003f64270 */
[----:B------:R-:W-:Y:S01]  /*50d0*/  MUFU.TANH R37, R37 ;  /* 0x0000002500257308 */ /* 0x000fe20000002400 */
[----:B----4-:R-:W-:Y:S02]  /*50e0*/  FSEL R13, R13, -INF , P2 ;  /* 0xff8000000d0d7808 */ /* 0x010fe40001000000 */
[----:B------:R-:W-:-:S05]  /*50f0*/  ISETP.GT.AND P2, PT, R4, 0x19, PT ;  /* 0x000000190400780c */ /* 0x000fca0003f44270 */
[----:B------:R-:W0:Y:S01]  /*5100*/  MUFU.TANH R20, R40 ;  /* 0x0000002800147308 */ /* 0x000e220000002400 */
[----:B---3--:R-:W-:Y:S02]  /*5110*/  FSEL R14, R14, -INF , P3 ;  /* 0xff8000000e0e7808 */ /* 0x008fe40001800000 */
[----:B------:R-:W-:Y:S02]  /*5120*/  ISETP.GT.AND P3, PT, R4, 0x28, PT ;  /* 0x000000280400780c */ /* 0x000fe40003f64270 */
[----:B-1----:R-:W-:-:S03]  /*5130*/  FMNMX.FTZ R0, R6, R9, !PT ;  /* 0x0000000906007209 */ /* 0x002fc60007810000 */
[----:B------:R-:W1:Y:S01]  /*5140*/  MUFU.TANH R41, R41 ;  /* 0x0000002900297308 */ /* 0x000e620000002400 */
[----:B------:R-:W-:Y:S02]  /*5150*/  FSEL R9, R28, -INF , P4 ;  /* 0xff8000001c097808 */ /* 0x000fe40002000000 */
[----:B------:R-:W-:Y:S02]  /*5160*/  FMNMX.FTZ R6, R5, R10, !PT ;  /* 0x0000000a05067209 */ /* 0x000fe40007810000 */
[----:B------:R-:W-:Y:S02]  /*5170*/  ISETP.GT.AND P4, PT, R4, 0x21, PT ;  /* 0x000000210400780c */ /* 0x000fe40003f84270 */
[----:B------:R-:W-:Y:S01]  /*5180*/  FMNMX.FTZ R6, R9, R6, !PT ;  /* 0x0000000609067209 */ /* 0x000fe20007810000 */
[----:B------:R-:W3:Y:S01]  /*5190*/  MUFU.TANH R44, R44 ;  /* 0x0000002c002c7308 */ /* 0x000ee20000002400 */
[----:B0-----:R-:W-:Y:S02]  /*51a0*/  FSEL R20, R20, -INF , P5 ;  /* 0xff80000014147808 */ /* 0x001fe40002800000 */
[----:B------:R-:W-:-:S02]  /*51b0*/  FMNMX.FTZ R15, R11, R6, !PT ;  /* 0x000000060b0f7209 */ /* 0x000fc40007810000 */
[----:B------:R-:W-:Y:S02]  /*51c0*/  ISETP.GT.AND P5, PT, R4, 0x30, PT ;  /* 0x000000300400780c */ /* 0x000fe40003fa4270 */
[----:B------:R-:W-:Y:S01]  /*51d0*/  FMNMX.FTZ R6, R12, R15, !PT ;  /* 0x0000000f0c067209 */ /* 0x000fe20007810000 */
[----:B------:R-:W0:Y:S01]  /*51e0*/  MUFU.TANH R45, R45 ;  /* 0x0000002d002d7308 */ /* 0x000e220000002400 */
[----:B------:R-:W-:Y:S02]  /*51f0*/  FSEL R15, R37, -INF , P2 ;  /* 0xff800000250f7808 */ /* 0x000fe40001000000 */
[----:B------:R-:W-:Y:S02]  /*5200*/  FMNMX.FTZ R21, R13, R6, !PT ;  /* 0x000000060d157209 */ /* 0x000fe40007810000 */
[----:B------:R-:W-:Y:S02]  /*5210*/  ISETP.GT.AND P2, PT, R4, 0x29, PT ;  /* 0x000000290400780c */ /* 0x000fe40003f44270 */
[----:B------:R-:W-:Y:S01]  /*5220*/  FMNMX.FTZ R6, R14, R21, !PT ;  /* 0x000000150e067209 */ /* 0x000fe20007810000 */
[----:B------:R-:W4:Y:S01]  /*5230*/  MUFU.TANH R26, R48 ;  /* 0x00000030001a7308 */ /* 0x000f220000002400 */
[----:B-1----:R-:W-:-:S02]  /*5240*/  FSEL R21, R41, -INF , P4 ;  /* 0xff80000029157808 */ /* 0x002fc40002000000 */
[----:B------:R-:W-:Y:S02]  /*5250*/  FMNMX.FTZ R25, R15, R6, !PT ;  /* 0x000000060f197209 */ /* 0x000fe40007810000 */
[----:B------:R-:W-:Y:S02]  /*5260*/  FSETP.NEU.FTZ.AND P4, PT, R0, -INF , PT ;  /* 0xff8000000000780b */ /* 0x000fe40003f9d000 */
[----:B------:R-:W-:Y:S01]  /*5270*/  FMNMX.FTZ R6, R20, R25, !PT ;  /* 0x0000001914067209 */ /* 0x000fe20007810000 */
[----:B------:R-:W1:Y:S01]  /*5280*/  MUFU.TANH R49, R49 ;  /* 0x0000003100317308 */ /* 0x000e620000002400 */
[----:B------:R-:W-:Y:S01]  /*5290*/  FMUL.FTZ R25, R0, UR10 ;  /* 0x0000000a00197c20 */ /* 0x000fe20008410000 */
[----:B---3--:R-:W-:Y:S02]  /*52a0*/  FSEL R24, R44, -INF , P3 ;  /* 0xff8000002c187808 */ /* 0x008fe40001800000 */
[----:B------:R-:W-:Y:S02]  /*52b0*/  FMNMX.FTZ R29, R21, R6, !PT ;  /* 0x00000006151d7209 */ /* 0x000fe40007810000 */
[----:B------:R-:W-:-:S02]  /*52c0*/  FSEL R32, R25, RZ, P4 ;  /* 0x000000ff19207208 */ /* 0x000fc40002000000 */
[----:B------:R-:W3:Y:S01]  /*52d0*/  MUFU.TANH R28, R52 ;  /* 0x00000034001c7308 */ /* 0x000ee20000002400 */
[----:B0-----:R-:W-:Y:S02]  /*52e0*/  FSEL R25, R45, -INF , P2 ;  /* 0xff8000002d197808 */ /* 0x001fe40001000000 */
[----:B------:R-:W-:Y:S01]  /*52f0*/  FMNMX.FTZ R6, R24, R29, !PT ;  /* 0x0000001d18067209 */ /* 0x000fe20007810000 */
[--C-:B------:R-:W-:Y:S01]  /*5300*/  FFMA.FTZ R36, R27, UR10, -R32.reuse ;  /* 0x0000000a1b247c23 */ /* 0x100fe20008010820 */
[----:B------:R-:W-:Y:S01]  /*5310*/  ISETP.GT.AND P2, PT, R4, 0x31, PT ;  /* 0x000000310400780c */ /* 0x000fe20003f44270 */
[--C-:B------:R-:W-:Y:S01]  /*5320*/  FFMA.FTZ R30, R30, UR10, -R32.reuse ;  /* 0x0000000a1e1e7c23 */ /* 0x100fe20008010820 */
[----:B----4-:R-:W-:Y:S01]  /*5330*/  FSEL R26, R26, -INF , P5 ;  /* 0xff8000001a1a7808 */ /* 0x010fe20002800000 */
[----:B------:R-:W0:Y:S01]  /*5340*/  MUFU.TANH R53, R53 ;  /* 0x0000003500357308 */ /* 0x000e220000002400 */
[----:B------:R-:W-:Y:S01]  /*5350*/  FMNMX.FTZ R29, R25, R6, !PT ;  /* 0x00000006191d7209 */ /* 0x000fe20007810000 */
[--C-:B------:R-:W-:Y:S01]  /*5360*/  FFMA.FTZ R34, R34, UR10, -R32.reuse ;  /* 0x0000000a22227c23 */ /* 0x100fe20008010820 */
[----:B------:R-:W-:Y:S01]  /*5370*/  ISETP.GT.AND P3, PT, R4, 0x38, PT ;  /* 0x000000380400780c */ /* 0x000fe20003f64270 */
[--C-:B------:R-:W-:Y:S01]  /*5380*/  FFMA.FTZ R35, R35, UR10, -R32.reuse ;  /* 0x0000000a23237c23 */ /* 0x100fe20008010820 */
[----:B-1----:R-:W-:Y:S01]  /*5390*/  FSEL R27, R49, -INF , P2 ;  /* 0xff800000311b7808 */ /* 0x002fe20001000000 */
[--C-:B------:R-:W-:Y:S01]  /*53a0*/  FFMA.FTZ R38, R38, UR10, -R32.reuse ;  /* 0x0000000a26267c23 */ /* 0x100fe20008010820 */
[----:B------:R-:W-:Y:S01]  /*53b0*/  FMNMX.FTZ R6, R26, R29, !PT ;  /* 0x0000001d1a067209 */ /* 0x000fe20007810000 */
[----:B------:R-:W-:Y:S01]  /*53c0*/  MUFU.EX2 R153, R30 ;  /* 0x0000001e00997308 */ /* 0x000fe20000000800 */
[----:B------:R-:W-:Y:S01]  /*53d0*/  ISETP.GT.AND P2, PT, R4, 0x39, PT ;  /* 0x000000390400780c */ /* 0x000fe20003f44270 */
[--C-:B------:R-:W-:Y:S01]  /*53e0*/  FFMA.FTZ R39, R39, UR10, -R32.reuse ;  /* 0x0000000a27277c23 */ /* 0x100fe20008010820 */
[----:B---3--:R-:W-:Y:S01]  /*53f0*/  FSEL R28, R28, -INF , P3 ;  /* 0xff8000001c1c7808 */ /* 0x008fe20001800000 */
[--C-:B------:R-:W-:Y:S01]  /*5400*/  FFMA.FTZ R42, R42, UR10, -R32.reuse ;  /* 0x0000000a2a2a7c23 */ /* 0x100fe20008010820 */
[----:B------:R-:W-:Y:S01]  /*5410*/  FMNMX.FTZ R33, R27, R6, !PT ;  /* 0x000000061b217209 */ /* 0x000fe20007810000 */
[--C-:B------:R-:W-:Y:S01]  /*5420*/  FFMA.FTZ R6, R31, UR10, -R32.reuse ;  /* 0x0000000a1f067c23 */ /* 0x100fe20008010820 */
[--C-:B------:R-:W-:Y:S01]  /*5430*/  FFMA.FTZ R43, R43, UR10, -R32.reuse ;  /* 0x0000000a2b2b7c23 */ /* 0x100fe20008010820 */
[----:B------:R-:W-:Y:S01]  /*5440*/  MUFU.EX2 R36, R36 ;  /* 0x0000002400247308 */ /* 0x000fe20000000800 */
[----:B0-----:R-:W-:Y:S01]  /*5450*/  FSEL R29, R53, -INF , P2 ;  /* 0xff800000351d7808 */ /* 0x001fe20001000000 */
[--C-:B------:R-:W-:Y:S01]  /*5460*/  FFMA.FTZ R46, R46, UR10, -R32.reuse ;  /* 0x0000000a2e2e7c23 */ /* 0x100fe20008010820 */
[----:B------:R-:W-:Y:S01]  /*5470*/  FMNMX.FTZ R4, R28, R33, !PT ;  /* 0x000000211c047209 */ /* 0x000fe20007810000 */
[--C-:B------:R-:W-:Y:S01]  /*5480*/  FFMA.FTZ R47, R47, UR10, -R32.reuse ;  /* 0x0000000a2f2f7c23 */ /* 0x100fe20008010820 */
[--C-:B------:R-:W-:Y:S01]  /*5490*/  FFMA.FTZ R50, R50, UR10, -R32.reuse ;  /* 0x0000000a32327c23 */ /* 0x100fe20008010820 */
[--C-:B------:R-:W-:Y:S01]  /*54a0*/  FFMA.FTZ R51, R51, UR10, -R32.reuse ;  /* 0x0000000a33337c23 */ /* 0x100fe20008010820 */
[----:B------:R-:W-:Y:S01]  /*54b0*/  FMNMX.FTZ R4, R29, R4, !PT ;  /* 0x000000041d047209 */ /* 0x000fe20007810000 */
[----:B------:R0:W-:Y:S01]  /*54c0*/  MUFU.EX2 R155, R6 ;  /* 0x00000006009b7308 */ /* 0x0001e20000000800 */
[--C-:B------:R-:W-:Y:S01]  /*54d0*/  FFMA.FTZ R54, R54, UR10, -R32.reuse ;  /* 0x0000000a36367c23 */ /* 0x100fe20008010820 */
[--C-:B------:R-:W-:Y:S01]  /*54e0*/  FFMA.FTZ R55, R55, UR10, -R32.reuse ;  /* 0x0000000a37377c23 */ /* 0x100fe20008010820 */
[----:B------:R-:W-:Y:S01]  /*54f0*/  FFMA.FTZ R32, R56, UR10, -R32 ;  /* 0x0000000a38207c23 */ /* 0x000fe20008010820 */
[----:B------:R-:W1:Y:S04]  /*5500*/  SHFL.BFLY PT, R31, R4, 0x2, 0x1f ;  /* 0x0c401f00041f7f89 */ /* 0x000e6800000e0000 */
[----:B------:R-:W-:Y:S08]  /*5510*/  MUFU.EX2 R34, R34 ;  /* 0x0000002200227308 */ /* 0x000ff00000000800 */
[----:B------:R-:W-:Y:S08]  /*5520*/  MUFU.EX2 R35, R35 ;  /* 0x0000002300237308 */ /* 0x000ff00000000800 */
[----:B------:R-:W3:Y:S01]  /*5530*/  MUFU.EX2 R38, R38 ;  /* 0x0000002600267308 */ /* 0x000ee20000000800 */
[----:B-1----:R-:W-:-:S07]  /*5540*/  FMNMX.FTZ R31, R4, R31, !PT ;  /* 0x0000001f041f7209 */ /* 0x002fce0007810000 */
[----:B------:R-:W-:Y:S01]  /*5550*/  MUFU.EX2 R39, R39 ;  /* 0x0000002700277308 */ /* 0x000fe20000000800 */
[----:B0-----:R-:W0:Y:S07]  /*5560*/  SHFL.BFLY PT, R6, R31, 0x1, 0x1f ;  /* 0x0c201f001f067f89 */ /* 0x001e2e00000e0000 */
[----:B------:R-:W1:Y:S01]  /*5570*/  MUFU.EX2 R42, R42 ;  /* 0x0000002a002a7308 */ /* 0x000e620000000800 */
[----:B---3--:R-:W-:-:S07]  /*5580*/  F2FP.F16.F32.PACK_AB R157, R38, R35 ;  /* 0x00000023269d723e */ /* 0x008fce00000000ff */
[----:B------:R-:W-:Y:S08]  /*5590*/  MUFU.EX2 R43, R43 ;  /* 0x0000002b002b7308 */ /* 0x000ff00000000800 */
[----:B------:R-:W3:Y:S01]  /*55a0*/  MUFU.EX2 R46, R46 ;  /* 0x0000002e002e7308 */ /* 0x000ee20000000800 */
[----:B0-----:R-:W-:Y:S02]  /*55b0*/  FMNMX.FTZ R6, R31, R6, !PT ;  /* 0x000000061f067209 */ /* 0x001fe40007810000 */
[----:B-1----:R-:W-:-:S02]  /*55c0*/  F2FP.F16.F32.PACK_AB R159, R42, R39 ;  /* 0x000000272a9f723e */ /* 0x002fc400000000ff */
[C---:B------:R-:W-:Y:S01]  /*55d0*/  FSETP.NEU.FTZ.AND P2, PT, R6.reuse, -INF , PT ;  /* 0xff8000000600780b */ /* 0x040fe20003f5d000 */
[----:B------:R-:W-:Y:S02]  /*55e0*/  FMUL.FTZ R4, R6, UR10 ;  /* 0x0000000a06047c20 */ /* 0x000fe40008410000 */
[----:B------:R-:W-:Y:S03]  /*55f0*/  MUFU.EX2 R47, R47 ;  /* 0x0000002f002f7308 */ /* 0x000fe60000000800 */
[----:B------:R-:W-:Y:S01]  /*5600*/  FSEL R30, R4, RZ, P2 ;  /* 0x000000ff041e7208 */ /* 0x000fe20001000000 */
[----:B------:R-:W-:Y:S01]  /*5610*/  FADD.FTZ R4, R36, R153 ;  /* 0x0000009924047221 */ /* 0x000fe20000010000 */
[----:B------:R-:W-:-:S03]  /*5620*/  F2FP.F16.F32.PACK_AB R153, R153, R36 ;  /* 0x000000249999723e */ /* 0x000fc600000000ff */
        /* <DEDUP_REMOVED lines=17> */
[----:B------:R-:W-:Y:S01]  /*5740*/  FFMA.FTZ R29, R29, UR10, -R30 ;  /* 0x0000000a1d1d7c23 */ /* 0x000fe2000801081e */
[----:B---3--:R-:W-:-:S04]  /*5750*/  F2FP.F16.F32.PACK_AB R161, R46, R43 ;  /* 0x0000002b2ea1723e */ /* 0x008fc800000000ff */
[----:B------:R-:W1:Y:S08]  /*5760*/  MUFU.EX2 R9, R9 ;  /* 0x0000000900097308 */ /* 0x000e700000000800 */
[----:B------:R3:W4:Y:S01]  /*5770*/  MUFU.EX2 R154, R11 ;  /* 0x0000000b009a7308 */ /* 0x0007220000000800 */
[----:B0-----:R-:W-:Y:S01]  /*5780*/  FADD.FTZ R40, R5, R10 ;  /* 0x0000000a05287221 */ /* 0x001fe20000010000 */
[----:B------:R-:W-:-:S06]  /*5790*/  F2FP.F16.F32.PACK_AB R152, R10, R5 ;  /* 0x000000050a98723e */ /* 0x000fcc00000000ff */
[----:B------:R-:W0:Y:S01]  /*57a0*/  MUFU.EX2 R12, R12 ;  /* 0x0000000c000c7308 */ /* 0x000e220000000800 */
[----:B---3--:R-:W-:Y:S01]  /*57b0*/  FADD.FTZ R11, R155, R4 ;  /* 0x000000049b0b7221 */ /* 0x008fe20000010000 */
[----:B------:R-:W-:Y:S01]  /*57c0*/  @!P1 VIADD R4, R7, 0x28c40 ;  /* 0x00028c4007049836 */ /* 0x000fe20000000000 */
[C---:B------:R-:W-:Y:S02]  /*57d0*/  F2FP.F16.F32.PACK_AB R155, R34.reuse, R155 ;  /* 0x0000009b229b723e */ /* 0x040fe400000000ff */
[----:B------:R-:W-:Y:S01]  /*57e0*/  FADD.FTZ R44, R34, R11 ;  /* 0x0000000b222c7221 */ /* 0x000fe20000010000 */
[----:B-1----:R-:W-:Y:S01]  /*57f0*/  FADD.FTZ R11, R9, R40 ;  /* 0x00000028090b7221 */ /* 0x002fe20000010000 */
[----:B------:R-:W-:Y:S01]  /*5800*/  @!P1 PRMT R4, RZ, 0x654, R4 ;  /* 0x00000654ff049816 */ /* 0x000fe20000000004 */
[----:B------:R-:W1:Y:S01]  /*5810*/  MUFU.EX2 R13, R13 ;  /* 0x0000000d000d7308 */ /* 0x000e620000000800 */
[----:B------:R-:W-:Y:S01]  /*5820*/  FADD.FTZ R31, R35, R44 ;  /* 0x0000002c231f7221 */ /* 0x000fe20000010000 */
[C---:B----4-:R-:W-:Y:S01]  /*5830*/  FADD.FTZ R11, R154.reuse, R11 ;  /* 0x0000000b9a0b7221 */ /* 0x050fe20000010000 */
[----:B------:R0:W-:Y:S01]  /*5840*/  @!P1 SYNCS.ARRIVE.TRANS64.RED.A1T0 RZ, [R4+URZ], RZ ;  /* 0x000000ff04ff99a7 */ /* 0x0001e2000810043f */
[----:B------:R-:W-:Y:S01]  /*5850*/  F2FP.F16.F32.PACK_AB R154, R154, R9 ;  /* 0x000000099a9a723e */ /* 0x000fe200000000ff */
[----:B------:R-:W-:Y:S01]  /*5860*/  FADD.FTZ R40, R38, R31 ;  /* 0x0000001f26287221 */ /* 0x000fe20000010000 */
[----:B------:R-:W-:Y:S03]  /*5870*/  BAR.SYNC.DEFER_BLOCKING 0xf, 0x100 ;  /* 0x03c4000000007b1d */ /* 0x000fe60000010000 */
[----:B------:R-:W-:Y:S01]  /*5880*/  FADD.FTZ R31, R39, R40 ;  /* 0x00000028271f7221 */ /* 0x000fe20000010000 */
[----:B0-----:R-:W-:-:S02]  /*5890*/  FADD.FTZ R4, R12, R11 ;  /* 0x0000000b0c047221 */ /* 0x001fc40000010000 */
[----:B------:R-:W0:Y:S01]  /*58a0*/  MUFU.EX2 R14, R14 ;  /* 0x0000000e000e7308 */ /* 0x000e220000000800 */
[----:B------:R-:W-:Y:S01]  /*58b0*/  FADD.FTZ R30, R42, R31 ;  /* 0x0000001f2a1e7221 */ /* 0x000fe20000010000 */
[----:B-1----:R-:W-:-:S03]  /*58c0*/  FADD.FTZ R11, R13, R4 ;  /* 0x000000040d0b7221 */ /* 0x002fc60000010000 */
[----:B------:R-:W-:Y:S01]  /*58d0*/  FADD.FTZ R31, R43, R30 ;  /* 0x0000001e2b1f7221 */ /* 0x000fe20000010000 */
[----:B------:R-:W-:Y:S02]  /*58e0*/  F2FP.F16.F32.PACK_AB R156, R13, R12 ;  /* 0x0000000c0d9c723e */ /* 0x000fe400000000ff */
[----:B------:R-:W1:Y:S01]  /*58f0*/  MUFU.EX2 R15, R15 ;  /* 0x0000000f000f7308 */ /* 0x000e620000000800 */
[----:B------:R-:W-:-:S04]  /*5900*/  FADD.FTZ R30, R46, R31 ;  /* 0x0000001f2e1e7221 */ /* 0x000fc80000010000 */
[----:B------:R-:W-:-:S03]  /*5910*/  FADD.FTZ R9, R47, R30 ;  /* 0x0000001e2f097221 */ /* 0x000fc60000010000 */
[----:B------:R-:W3:Y:S01]  /*5920*/  MUFU.EX2 R20, R20 ;  /* 0x0000001400147308 */ /* 0x000ee20000000800 */
[----:B0-----:R-:W-:Y:S01]  /*5930*/  FADD.FTZ R4, R14, R11 ;  /* 0x0000000b0e047221 */ /* 0x001fe20000010000 */
[----:B------:R0:W-:Y:S06]  /*5940*/  STSM.16.M88.4 [R19+0x26800], R152 ;  /* 0x0268009813007844 */ /* 0x0001ec0000000200 */
[----:B------:R-:W4:Y:S01]  /*5950*/  MUFU.EX2 R21, R21 ;  /* 0x0000001500157308 */ /* 0x000f220000000800 */
[C---:B-1----:R-:W-:Y:S01]  /*5960*/  FADD.FTZ R11, R15.reuse, R4 ;  /* 0x000000040f0b7221 */ /* 0x042fe20000010000 */
[----:B------:R-:W-:-:S05]  /*5970*/  F2FP.F16.F32.PACK_AB R158, R15, R14 ;  /* 0x0000000e0f9e723e */ /* 0x000fca00000000ff */
[----:B------:R0:W-:Y:S01]  /*5980*/  STSM.16.M88.4 [R184], R156 ;  /* 0x0000009cb8007844 */ /* 0x0001e20000000200 */
[----:B------:R-:W1:Y:S01]  /*5990*/  MUFU.EX2 R24, R24 ;  /* 0x0000001800187308 */ /* 0x000e620000000800 */
[----:B---3--:R-:W-:-:S07]  /*59a0*/  FADD.FTZ R4, R20, R11 ;  /* 0x0000000b14047221 */ /* 0x008fce0000010000 */
[----:B------:R-:W3:Y:S01]  /*59b0*/  MUFU.EX2 R50, R50 ;  /* 0x0000003200327308 */ /* 0x000ee20000000800 */
[C---:B----4-:R-:W-:Y:S01]  /*59c0*/  FADD.FTZ R5, R21.reuse, R4 ;  /* 0x0000000415057221 */ /* 0x050fe20000010000 */
[----:B------:R-:W-:-:S06]  /*59d0*/  F2FP.F16.F32.PACK_AB R160, R21, R20 ;  /* 0x0000001415a0723e */ /* 0x000fcc00000000ff */
[----:B------:R-:W4:Y:S01]  /*59e0*/  MUFU.EX2 R25, R25 ;  /* 0x0000001900197308 */ /* 0x000f220000000800 */
[----:B-1----:R-:W-:-:S07]  /*59f0*/  FADD.FTZ R4, R24, R5 ;  /* 0x0000000518047221 */ /* 0x002fce0000010000 */
[----:B------:R-:W-:Y:S01]  /*5a00*/  MUFU.EX2 R51, R51 ;  /* 0x0000003300337308 */ /* 0x000fe20000000800 */
[C---:B---3--:R-:W-:Y:S01]  /*5a10*/  F2FP.F16.F32.PACK_AB R163, R50.reuse, R47 ;  /* 0x0000002f32a3723e */ /* 0x048fe200000000ff */
        /* <DEDUP_REMOVED lines=26> */
.L_x_7594:
[----:B------:R1:W3:Y:S01]  /*5bc0*/  SYNCS.PHASECHK.TRANS64.TRYWAIT P2, [R7+URZ+0x28c50], R8 ;  /* 0x028c5008070075a7 */ /* 0x0002e2000804017f */
[----:B------:R-:W-:Y:S05]  /*5bd0*/  @!P0 BRA `(.L_x_7595) ;  /* 0x0000000000048947 */ /* 0x000fea0003800000 */
[----:B------:R-:W-:Y:S01]  /*5be0*/  BPT.TRAP 0x1 ;  /* 0x000000040000795c */ /* 0x000fe20000300000 */
.L_x_7595:
[----:B---3--:R-:W-:Y:S05]  /*5bf0*/  @P2 BRA `(.L_x_7596) ;  /* 0x0000000000082947 */ /* 0x008fea0003800000 */
[----:B------:R-:W3:Y:S02]  /*5c00*/  SYNCS.PHASECHK.TRANS64.TRYWAIT P2, [R7+URZ+0x28c50], R8 ;  /* 0x028c5008070075a7 */ /* 0x000ee4000804017f */
[----:B---3--:R-:W-:Y:S05]  /*5c10*/  @!P2 BRA `(.L_x_7597) ;  /* 0x00000114001ca947 */ /* 0x008fea0003800000 */
.L_x_7596:
[----:B------:R-:W-:Y:S01]  /*5c20*/  ULEA UR11, UR37, UR50, 0xc ;  /* 0x00000032250b7291 */ /* 0x000fe2000f8e603f */
[----:B------:R-:W-:Y:S01]  /*5c30*/  WARPGROUP.ARRIVE ;  /* 0x00000000000079c5 */ /* 0x000fe20000000000 */
[----:B------:R-:W-:Y:S01]  /*5c40*/  UMOV UR7, 0x40000040 ;  /* 0x4000004000077882 */ /* 0x000fe20000000000 */
[----:B------:R-:W-:Y:S01]  /*5c50*/  @UP0 ULDC UR14, c[0x0][0x450] ;  /* 0x00011400000e0ab9 */ /* 0x000fe20000000800 */
[----:B------:R-:W-:Y:S01]  /*5c60*/  UIADD3 UR21, UR53, -0x2, URZ ;  /* 0xfffffffe35157890 */ /* 0x000fe2000fffe03f */
[----:B-123--:R-:W-:Y:S02]  /*5c70*/  @!P1 VIADD R7, R7, 0x28c60 ;  /* 0x00028c6007079836 */ /* 0x00efe40000000000 */
[----:B------:R-:W-:Y:S02]  /*5c80*/  UMOV UR6, UR11 ;  /* 0x0000000b00067c82 */ /* 0x000fe40008000000 */
[----:B------:R-:W-:Y:S01]  /*5c90*/  HGMMA.64x256x16.F32 R24, R152, gdesc[UR4].tnspB, RZ, !UPT, gsb0 ;  /* 0x43e0000498187df0 */ /* 0x000fe2000c0008ff */
        /* <DEDUP_REMOVED lines=24> */
[----:B------:R-:W-:-:S04]  /*5e20*/  USHF.R.S32.HI UR7, URZ, 0x1f, UR6 ;  /* 0x0000001f3f077899 */ /* 0x000fc80008011406 */
[----:B------:R-:W-:-:S04]  /*5e30*/  ULEA.HI UR7, UR7, UR6, URZ, 0x6 ;  /* 0x0000000607077291 */ /* 0x000fc8000f8f303f */
[----:B------:R-:W-:-:S04]  /*5e40*/  USHF.R.S32.HI UR7, URZ, 0x6, UR7 ;  /* 0x000000063f077899 */ /* 0x000fc80008011407 */
[----:B------:R-:W-:-:S04]  /*5e50*/  UISETP.LT.AND UP1, UPT, UR49, UR7, UPT ;  /* 0x000000073100728c */ /* 0x000fc8000bf21270 */
[----:B------:R-:W-:-:S04]  /*5e60*/  USEL UR20, UR49, UR7, !UP1 ;  /* 0x0000000731147287 */ /* 0x000fc8000c800000 */
        /* <DEDUP_REMOVED lines=18> */
.L_x_7607:
[----:B------:R-:W-:-:S04]  /*5f90*/  UIADD3 UR37, UR23, 0x1, URZ ;  /* 0x0000000117257890 */ /* 0x000fc8000fffe03f */
[----:B------:R-:W-:-:S04]  /*5fa0*/  UISETP.NE.AND UP1, UPT, UR37, 0x2, UPT ;  /* 0x000000022500788c */ /* 0x000fc8000bf25270 */
[----:B------:R-:W-:Y:S02]  /*5fb0*/  USEL UR6, URZ, 0x1, UP1 ;  /* 0x000000013f067887 */ /* 0x000fe40008800000 */
[----:B------:R-:W-:Y:S02]  /*5fc0*/  USEL UR37, UR37, URZ, UP1 ;  /* 0x0000003f25257287 */ /* 0x000fe40008800000 */
[----:B------:R-:W-:Y:S01]  /*5fd0*/  ULOP3.LUT UR38, UR38, UR6, URZ, 0x3c, !UPT ;  /* 0x0000000626267292 */ /* 0x000fe2000f8e3c3f */
[----:B0-23--:R-:W-:Y:S11]  /*5fe0*/  @!P0 BRA `(.L_x_7599) ;  /* 0x0000000000048947 */ /* 0x00dff60003800000 */
[----:B------:R-:W-:Y:S01]  /*5ff0*/  BPT.TRAP 0x1 ;  /* 0x000000040000795c */ /* 0x000fe20000300000 */
.L_x_7599:
[----:B------:R-:W-:Y:S01]  /*6000*/  ULEA UR25, UR37, UR46, 0x3 ;  /* 0x0000002e25197291 */ /* 0x000fe2000f8e183f */
[----:B-1----:R-:W-:-:S05]  /*6010*/  IMAD.U32 R7, RZ, RZ, UR38 ;  /* 0x00000026ff077e24 */ /* 0x002fca000f8e00ff */
[----:B------:R-:W-:-:S04]  /*6020*/  SHF.L.U32 R7, R7, 0x1f, RZ ;  /* 0x0000001f07077819 */ /* 0x000fc800000006ff */
[----:B------:R1:W2:Y:S01]  /*6030*/  SYNCS.PHASECHK.TRANS64.TRYWAIT P2, [UR25+0x28c30], R7 ;  /* 0x028c3007ff0075a7 */ /* 0x0002a20008040159 */
[----:B------:R-:W-:Y:S05]  /*6040*/  @!P0 BRA `(.L_x_7600) ;  /* 0x0000000000048947 */ /* 0x000fea0003800000 */
[----:B------:R-:W-:Y:S01]  /*6050*/  BPT.TRAP 0x1 ;  /* 0x000000040000795c */ /* 0x000fe20000300000 */
.L_x_7600:
[----:B------:R-:W-:Y:S01]  /*6060*/  VIADD R10, R186, UR39 ;  /* 0x00000027ba0a7c36 */ /* 0x000fe20008000000 */
[----:B--2---:R-:W-:Y:S06]  /*6070*/  @P2 BRA `(.L_x_7601) ;  /* 0x0000000000082947 */ /* 0x004fec0003800000 */
[----:B------:R-:W2:Y:S02]  /*6080*/  SYNCS.PHASECHK.TRANS64.TRYWAIT P2, [UR25+0x28c30], R7 ;  /* 0x028c3007ff0075a7 */ /* 0x000ea40008040159 */
[----:B--2---:R-:W-:Y:S05]  /*6090*/  @!P2 BRA `(.L_x_7602) ;  /* 0x000001100010a947 */ /* 0x004fea0003800000 */
.L_x_7601:
[----:B------:R-:W-:Y:S01]  /*60a0*/  R2UR UR18, R3 ;  /* 0x00000000031272ca */ /* 0x000fe200000e0000 */
[----:B0-----:R-:W-:Y:S01]  /*60b0*/  WARPGROUP.ARRIVE ;  /* 0x00000000000079c5 */ /* 0x001fe20000000000 */
[----:B------:R-:W-:Y:S01]  /*60c0*/  UMOV UR19, 0x40000040 ;  /* 0x4000004000137882 */ /* 0x000fe20000000000 */
[----:B------:R-:W-:Y:S01]  /*60d0*/  PLOP3.LUT P2, PT, PT, PT, UP0, 0x80, 0x0 ;  /* 0x000000000000781c */ /* 0x000fe20003f4f008 */
[----:B------:R-:W-:Y:S01]  /*60e0*/  @UP0 ULDC UR6, c[0x0][0x44c] ;  /* 0x0001130000060ab9 */ /* 0x000fe20000000800 */
[----:B------:R-:W-:Y:S01]  /*60f0*/  UMOV UR7, 0x40000040 ;  /* 0x4000004000077882 */ /* 0x000fe20000000000 */
[----:B------:R-:W-:Y:S01]  /*6100*/  UMOV UR11, 0x40000040 ;  /* 0x40000040000b7882 */ /* 0x000fe20000000000 */
[----:B------:R-:W-:Y:S01]  /*6110*/  UMOV UR15, 0x40000040 ;  /* 0x40000040000f7882 */ /* 0x000fe20000000000 */
[----:B------:R-:W-:-:S04]  /*6120*/  LOP3.LUT R18, R18, 0xffffdfff, RZ, 0xc0, !PT ;  /* 0xffffdfff12127812 */ /* 0x000fc800078ec0ff */
[----:B------:R-:W-:Y:S01]  /*6130*/  @P1 LOP3.LUT R18, R18, 0x2000, RZ, 0xfc, !PT ;  /* 0x0000200012121812 */ /* 0x000fe200078efcff */
[----:B------:R-:W-:-:S03]  /*6140*/  ULEA UR18, UR37, UR18, 0x9 ;  /* 0x0000001225127291 */ /* 0x000fc6000f8e483f */
[----:B--2---:R-:W-:Y:S01]  /*6150*/  @P2 IMAD.HI.U32 R0, R10, UR6, RZ ;  /* 0x000000060a002c27 */ /* 0x004fe2000f8e00ff */
[----:B------:R-:W-:Y:S01]  /*6160*/  @UP0 ULDC UR6, c[0x0][0x450] ;  /* 0x0001140000060ab9 */ /* 0x000fe20000000800 */
[----:B------:R-:W-:Y:S01]  /*6170*/  UIADD3 UR10, UR18, 0x4, URZ ;  /* 0x00000004120a7890 */ /* 0x000fe2000fffe03f */
[----:B------:R-:W-:Y:S01]  /*6180*/  LOP3.LUT R18, R18, 0xffffefff, RZ, 0xc0, !PT ;  /* 0xffffefff12127812 */ /* 0x000fe200078ec0ff */
[----:B------:R-:W-:Y:S01]  /*6190*/  UIADD3 UR14, UR18, 0x6, URZ ;  /* 0x00000006120e7890 */ /* 0x000fe2000fffe03f */
[----:B------:R-:W-:Y:S01]  /*61a0*/  @P2 SHF.R.U32.HI R10, RZ, UR6, R0 ;  /* 0x00000006ff0a2c19 */ /* 0x000fe20008011600 */
[----:B------:R-:W-:Y:S01]  /*61b0*/  HGMMA.64x64x16.F32 R152, gdesc[UR16], RZ, !UPT, gsb0 ;  /* 0x00e00000109879f0 */ /* 0x000fe2000c0008ff */
[----:B------:R-:W-:Y:S01]  /*61c0*/  UMOV UR6, 0xffffffc0 ;  /* 0xffffffc000067882 */ /* 0x000fe20000000000 */
[----:B------:R-:W-:Y:S01]  /*61d0*/  IMAD.U32 R0, RZ, RZ, UR51 ;  /* 0x00000033ff007e24 */ /* 0x000fe2000f8e00ff */
[----:B------:R-:W-:Y:S01]  /*61e0*/  UIMAD UR6, UR21, UR6, 0x1 ;  /* 0x00000001150674a4 */ /* 0x000fe2000f8e0206 */
[----:B------:R-:W0:Y:S01]  /*61f0*/  SHFL.IDX PT, R11, R10, RZ, 0x1c1f ;  /* 0x001c1fff0a0b7589 */ /* 0x000e2200000e0000 */
[----:B------:R-:W-:-:S03]  /*6200*/  @P0 LOP3.LUT R18, R18, 0x1000, RZ, 0xfc, !PT ;  /* 0x0000100012120812 */ /* 0x000fc600078efcff */
[----:B------:R-:W2:Y:S01]  /*6210*/  SHFL.IDX PT, R13, R10, 0x1, 0x1c1f ;  /* 0x003c1f000a0d7f89 */ /* 0x000ea200000e0000 */
[----:B------:R-:W-:Y:S01]  /*6220*/  IADD3 R0, R0, UR6, -R185 ;  /* 0x0000000600007c10 */ /* 0x000fe2000fffe8b9 */
[----:B------:R-:W-:Y:S01]  /*6230*/  UIADD3 UR6, UR18, 0x2, URZ ;  /* 0x0000000212067890 */ /* 0x000fe2000fffe03f */
[----:B------:R-:W-:-:S03]  /*6240*/  LOP3.LUT R18, R18, 0xffffbfff, RZ, 0xc0, !PT ;  /* 0xffffbfff12127812 */ /* 0x000fc600078ec0ff */
[----:B------:R-:W-:-:S04]  /*6250*/  VIADD R0, R0, -UR52 ;  /* 0x8000003400007c36 */ /* 0x000fc80008000000 */
[C---:B0-----:R-:W-:Y:S02]  /*6260*/  IMAD.IADD R6, R0.reuse, 0x1, R11 ;  /* 0x0000000100067824 */ /* 0x041fe400078e020b */
[----:B--2---:R-:W-:-:S03]  /*6270*/  IMAD.IADD R0, R0, 0x1, R13 ;  /* 0x0000000100007824 */ /* 0x004fc600078e020d */
[C---:B------:R-:W-:Y:S02]  /*6280*/  ISETP.GT.AND P1, PT, R6.reuse, 0x19, PT ;  /* 0x000000190600780c */ /* 0x040fe40003f24270 */
[C---:B------:R-:W-:Y:S02]  /*6290*/  ISETP.GT.AND P0, PT, R6.reuse, 0x20, PT ;  /* 0x000000200600780c */ /* 0x040fe40003f04270 */
[C---:B------:R-:W-:Y:S02]  /*62a0*/  ISETP.GT.AND P4, PT, R6.reuse, 0x29, PT ;  /* 0x000000290600780c */ /* 0x040fe40003f84270 */
[C---:B------:R-:W-:Y:S02]  /*62b0*/  ISETP.GT.AND P5, PT, R6.reuse, 0x30, PT ;  /* 0x000000300600780c */ /* 0x040fe40003fa4270 */
[C---:B------:R-:W-:Y:S02]  /*62c0*/  ISETP.GT.AND P2, PT, R6.reuse, 0x21, PT ;  /* 0x000000210600780c */ /* 0x040fe40003f44270 */
[----:B------:R-:W-:-:S02]  /*62d0*/  ISETP.GT.AND P3, PT, R6, 0x28, PT ;  /* 0x000000280600780c */ /* 0x000fc40003f64270 */
[----:B------:R-:W-:Y:S02]  /*62e0*/  ISETP.GT.AND P6, PT, R6, 0x31, PT ;  /* 0x000000310600780c */ /* 0x000fe40003fc4270 */
[----:B------:R-:W-:Y:S02]  /*62f0*/  @P1 LOP3.LUT R18, R18, 0x4000, RZ, 0xfc, !PT ;  /* 0x0000400012121812 */ /* 0x000fe400078efcff */
[----:B------:R-:W-:Y:S02]  /*6300*/  ISETP.GT.AND P1, PT, R6, RZ, PT ;  /* 0x000000ff0600720c */ /* 0x000fe40003f24270 */
[----:B------:R-:W-:-:S04]  /*6310*/  LOP3.LUT R18, R18, 0xffff7fff, RZ, 0xc0, !PT ;  /* 0xffff7fff12127812 */ /* 0x000fc800078ec0ff */
[----:B------:R-:W-:Y:S02]  /*6320*/  @P0 LOP3.LUT R18, R18, 0x8000, RZ, 0xfc, !PT ;  /* 0x0000800012120812 */ /* 0x000fe400078efcff */
[----:B------:R-:W-:Y:S01]  /*6330*/  ISETP.GT.AND P0, PT, R6, 0x1, PT ;  /* 0x000000010600780c */ /* 0x000fe20003f04270 */
        /* <DEDUP_REMOVED lines=32> */
[----:B--2---:R-:W-:Y:S01]  /*6540*/  FMUL.FTZ R160, R176, UR24 ;  /* 0x00000018b0a07c20 */ /* 0x004fe20008410000 */
[----:B0-----:R-:W-:Y:S01]  /*6550*/  FSEL R10, R10, -INF , P1 ;  /* 0xff8000000a0a7808 */ /* 0x001fe20000800000 */
[----:B------:R-:W-:Y:S01]  /*6560*/  FMUL.FTZ R159, R159, UR24 ;  /* 0x000000189f9f7c20 */ /* 0x000fe20008410000 */
[----:B------:R-:W-:Y:S01]  /*6570*/  ISETP.GT.AND P1, PT, R6, 0x8, PT ;  /* 0x000000080600780c */ /* 0x000fe20003f24270 */
[----:B------:R-:W-:Y:S01]  /*6580*/  FMUL.FTZ R166, R166, UR24 ;  /* 0x00000018a6a67c20 */ /* 0x000fe20008410000 */
[----:B------:R-:W-:Y:S01]  /*6590*/  FMUL.FTZ R167, R167, UR24 ;  /* 0x00000018a7a77c20 */ /* 0x000fe20008410000 */
[----:B------:R-:W-:Y:S01]  /*65a0*/  FMUL.FTZ R175, R175, UR24 ;  /* 0x00000018afaf7c20 */ /* 0x000fe20008410000 */
[----:B------:R-:W0:Y:S08]  /*65b0*/  MUFU.TANH R12, R156 ;  /* 0x0000009c000c7308 */ /* 0x000e300000002400 */
[----:B------:R-:W2:Y:S01]  /*65c0*/  MUFU.TANH R13, R157 ;  /* 0x0000009d000d7308 */ /* 0x000ea20000002400 */
[----:B---3--:R-:W-:-:S02]  /*65d0*/  FSEL R11, R11, -INF , P0 ;  /* 0xff8000000b0b7808 */ /* 0x008fc40000000000 */
[----:B------:R-:W-:-:S05]  /*65e0*/  ISETP.GT.AND P0, PT, R6, 0x9, PT ;  /* 0x000000090600780c */ /* 0x000fca0003f04270 */
[----:B------:R-:W3:Y:S01]  /*65f0*/  MUFU.TANH R157, R173 ;  /* 0x000000ad009d7308 */ /* 0x000ee20000002400 */
[----:B0-----:R-:W-:Y:S02]  /*6600*/  FSEL R12, R12, -INF , P1 ;  /* 0xff8000000c0c7808 */ /* 0x001fe40000800000 */
[----:B------:R-:W-:-:S04]  /*6610*/  ISETP.GT.AND P1, PT, R6, 0x10, PT ;  /* 0x000000100600780c */ /* 0x000fc80003f24270 */
[----:B------:R-:W-:Y:S01]  /*6620*/  FSEL R14, R14, -INF , P1 ;  /* 0xff8000000e0e7808 */ /* 0x000fe20000800000 */
[----:B------:R-:W0:Y:S01]  /*6630*/  MUFU.TANH R160, R160 ;  /* 0x000000a000a07308 */ /* 0x000e220000002400 */
[----:B--2---:R-:W-:Y:S02]  /*6640*/  FSEL R13, R13, -INF , P0 ;  /* 0xff8000000d0d7808 */ /* 0x004fe40000000000 */
[C---:B------:R-:W-:Y:S02]  /*6650*/  ISETP.GT.AND P0, PT, R6.reuse, 0x11, PT ;  /* 0x000000110600780c */ /* 0x040fe40003f04270 */
[----:B------:R-:W-:-:S03]  /*6660*/  ISETP.GT.AND P1, PT, R6, 0x18, PT ;  /* 0x000000180600780c */ /* 0x000fc60003f24270 */
[----:B------:R2:W4:Y:S01]  /*6670*/  MUFU.TANH R153, R169 ;  /* 0x000000a900997308 */ /* 0x0005220000002400 */
[----:B---3--:R-:W-:Y:S02]  /*6680*/  FSEL R157, R157, -INF , P4 ;  /* 0xff8000009d9d7808 */ /* 0x008fe40002000000 */
[----:B------:R-:W-:-:S05]  /*6690*/  ISETP.GT.AND P4, PT, R6, 0x38, PT ;  /* 0x000000380600780c */ /* 0x000fca0003f84270 */
[----:B------:R-:W3:Y:S01]  /*66a0*/  MUFU.TANH R156, R172 ;  /* 0x000000ac009c7308 */ /* 0x000ee20000002400 */
[----:B0-----:R-:W-:Y:S01]  /*66b0*/  FSEL R160, R160, -INF , P5 ;  /* 0xff800000a0a07808 */ /* 0x001fe20002800000 */
[----:B--2---:R-:W-:Y:S01]  /*66c0*/  FMUL.FTZ R169, R174, UR24 ;  /* 0x00000018aea97c20 */ /* 0x004fe20008410000 */
[----:B------:R-:W-:Y:S01]  /*66d0*/  ISETP.GT.AND P5, PT, R6, 0x39, PT ;  /* 0x000000390600780c */ /* 0x000fe20003fa4270 */
[----:B------:R-:W-:-:S04]  /*66e0*/  FMUL.FTZ R174, R182, UR24 ;  /* 0x00000018b6ae7c20 */ /* 0x000fc80008410000 */
[----:B------:R-:W0:Y:S01]  /*66f0*/  MUFU.TANH R154, R154 ;  /* 0x0000009a009a7308 */ /* 0x000e220000002400 */
[----:B----4-:R-:W-:Y:S02]  /*6700*/  FSEL R153, R153, -INF , P2 ;  /* 0xff80000099997808 */ /* 0x010fe40001000000 */
[----:B------:R-:W-:-:S05]  /*6710*/  ISETP.GT.AND P2, PT, R0, RZ, PT ;  /* 0x000000ff0000720c */ /* 0x000fca0003f44270 */
[----:B------:R-:W2:Y:S01]  /*6720*/  MUFU.TANH R155, R155 ;  /* 0x0000009b009b7308 */ /* 0x000ea20000002400 */
[----:B---3--:R-:W-:Y:S02]  /*6730*/  FSEL R156, R156, -INF , P3 ;  /* 0xff8000009c9c7808 */ /* 0x008fe40001800000 */
[----:B------:R-:W-:-:S05]  /*6740*/  ISETP.GT.AND P3, PT, R0, 0x1, PT ;  /* 0x000000010000780c */ /* 0x000fca0003f64270 */
[----:B------:R3:W-:Y:S01]  /*6750*/  MUFU.TANH R152, R168 ;  /* 0x000000a800987308 */ /* 0x0007e20000002400 */
[----:B0-----:R-:W-:Y:S02]  /*6760*/  FSEL R154, R154, -INF , P2 ;  /* 0xff8000009a9a7808 */ /* 0x001fe40001000000 */
[----:B------:R-:W-:-:S05]  /*6770*/  ISETP.GT.AND P2, PT, R0, 0x10, PT ;  /* 0x000000100000780c */ /* 0x000fca0003f44270 */
[----:B------:R-:W0:Y:S01]  /*6780*/  MUFU.TANH R162, R162 ;  /* 0x000000a200a27308 */ /* 0x000e220000002400 */
[----:B---3--:R-:W-:Y:S01]  /*6790*/  FMUL.FTZ R168, R170, UR24 ;  /* 0x00000018aaa87c20 */ /* 0x008fe20008410000 */
[----:B--2---:R-:W-:Y:S02]  /*67a0*/  FSEL R155, R155, -INF , P3 ;  /* 0xff8000009b9b7808 */ /* 0x004fe40001800000 */
[----:B------:R-:W-:-:S04]  /*67b0*/  ISETP.GT.AND P3, PT, R0, 0x11, PT ;  /* 0x000000110000780c */ /* 0x000fc80003f64270 */
[----:B------:R-:W2:Y:S08]  /*67c0*/  MUFU.TANH R163, R163 ;  /* 0x000000a300a37308 */ /* 0x000eb00000002400 */
[----:B------:R-:W3:Y:S01]  /*67d0*/  MUFU.TANH R168, R168 ;  /* 0x000000a800a87308 */ /* 0x000ee20000002400 */
[----:B0-----:R-:W-:Y:S02]  /*67e0*/  FSEL R162, R162, -INF , P2 ;  /* 0xff800000a2a27808 */ /* 0x001fe40001000000 */
[----:B------:R-:W-:-:S05]  /*67f0*/  ISETP.GT.AND P2, PT, R0, 0x20, PT ;  /* 0x000000200000780c */ /* 0x000fca0003f44270 */
[----:B------:R-:W0:Y:S01]  /*6800*/  MUFU.TANH R6, R171 ;  /* 0x000000ab00067308 */ /* 0x000e220000002400 */
[----:B--2---:R-:W-:Y:S02]  /*6810*/  FSEL R163, R163, -INF , P3 ;  /* 0xff800000a3a37808 */ /* 0x004fe40001800000 */
[----:B------:R-:W-:-:S05]  /*6820*/  ISETP.GT.AND P3, PT, R0, 0x21, PT ;  /* 0x000000210000780c */ /* 0x000fca0003f64270 */
[----:B------:R2:W4:Y:S01]  /*6830*/  MUFU.TANH R15, R161 ;  /* 0x000000a1000f7308 */ /* 0x0005220000002400 */
[----:B---3--:R-:W-:Y:S02]  /*6840*/  FSEL R170, R168, -INF , P2 ;  /* 0xff800000a8aa7808 */ /* 0x008fe40001000000 */
[----:B------:R-:W-:-:S05]  /*6850*/  ISETP.GT.AND P2, PT, R0, 0x30, PT ;  /* 0x000000300000780c */ /* 0x000fca0003f44270 */
[----:B------:R3:W5:Y:S01]  /*6860*/  MUFU.TANH R20, R164 ;  /* 0x000000a400147308 */ /* 0x0007620000002400 */
[----:B0-----:R-:W-:Y:S01]  /*6870*/  FSEL R168, R6, -INF , P3 ;  /* 0xff80000006a87808 */ /* 0x001fe20001800000 */
[----:B--2---:R-:W-:Y:S01]  /*6880*/  FMUL.FTZ R161, R177, UR24 ;  /* 0x00000018b1a17c20 */ /* 0x004fe20008410000 */
[----:B------:R-:W-:Y:S02]  /*6890*/  FMNMX.FTZ R6, R10, R9, !PT ;  /* 0x000000090a067209 */ /* 0x000fe40007810000 */
[----:B------:R-:W-:Y:S02]  /*68a0*/  ISETP.GT.AND P3, PT, R0, 0x31, PT ;  /* 0x000000310000780c */ /* 0x000fe40003f64270 */
[----:B------:R-:W-:Y:S01]  /*68b0*/  FMNMX.FTZ R6, R11, R6, !PT ;  /* 0x000000060b067209 */ /* 0x000fe20007810000 */
[----:B------:R0:W2:Y:S01]  /*68c0*/  MUFU.TANH R21, R165 ;  /* 0x000000a500157308 */ /* 0x0000a20000002400 */
[----:B----4-:R-:W-:Y:S01]  /*68d0*/  FSEL R15, R15, -INF , P0 ;  /* 0xff8000000f0f7808 */ /* 0x010fe20000000000 */
[----:B---3--:R-:W-:Y:S01]  /*68e0*/  FMUL.FTZ R164, R180, UR24 ;  /* 0x00000018b4a47c20 */ /* 0x008fe20008410000 */
[----:B------:R-:W-:-:S02]  /*68f0*/  FMNMX.FTZ R6, R12, R6, !PT ;  /* 0x000000060c067209 */ /* 0x000fc40007810000 */
[----:B------:R-:W-:Y:S02]  /*6900*/  LOP3.LUT P0, RZ, R18, 0x8000, RZ, 0xc0, !PT ;  /* 0x0000800012ff7812 */ /* 0x000fe4000780c0ff */
[----:B------:R-:W-:Y:S01]  /*6910*/  FMNMX.FTZ R6, R13, R6, !PT ;  /* 0x000000060d067209 */ /* 0x000fe20007810000 */
[----:B------:R-:W3:Y:S01]  /*6920*/  MUFU.TANH R161, R161 ;  /* 0x000000a100a17308 */ /* 0x000ee20000002400 */
[----:B-----5:R-:W-:Y:S01]  /*6930*/  FSEL R20, R20, -INF , P1 ;  /* 0xff80000014147808 */ /* 0x020fe20000800000 */
[----:B0-----:R-:W-:Y:S01]  /*6940*/  FMUL.FTZ R165, R181, UR24 ;  /* 0x00000018b5a57c20 */ /* 0x001fe20008410000 */
[----:B------:R-:W-:Y:S02]  /*6950*/  FMNMX.FTZ R6, R14, R6, !PT ;  /* 0x000000060e067209 */ /* 0x000fe40007810000 */
[----:B------:R-:W-:Y:S02]  /*6960*/  LOP3.LUT P1, RZ, R18, 0x4000, RZ, 0xc0, !PT ;  /* 0x0000400012ff7812 */ /* 0x000fe4000782c0ff */
[----:B------:R-:W-:Y:S01]  /*6970*/  FMNMX.FTZ R6, R15, R6, !PT ;  /* 0x000000060f067209 */ /* 0x000fe20007810000 */
[----:B------:R-:W0:Y:S01]  /*6980*/  MUFU.TANH R164, R164 ;  /* 0x000000a400a47308 */ /* 0x000e220000002400 */
[----:B--2---:R-:W-:-:S02]  /*6990*/  FSEL R21, R21, -INF , P1 ;  /* 0xff80000015157808 */ /* 0x004fc40000800000 */
[----:B------:R-:W-:Y:S02]  /*69a0*/  FMNMX.FTZ R6, R20, R6, !PT ;  /* 0x0000000614067209 */ /* 0x000fe40007810000 */
[----:B------:R-:W-:Y:S02]  /*69b0*/  FSEL R152, R152, -INF , P0 ;  /* 0xff80000098987808 */ /* 0x000fe40000000000 */
[----:B------:R-:W-:Y:S01]  /*69c0*/  FMNMX.FTZ R6, R21, R6, !PT ;  /* 0x0000000615067209 */ /* 0x000fe20007810000 */
[----:B------:R-:W2:Y:S01]  /*69d0*/  MUFU.TANH R165, R165 ;  /* 0x000000a500a57308 */ /* 0x000ea20000002400 */
[----:B---3--:R-:W-:Y:S02]  /*69e0*/  FSEL R161, R161, -INF , P6 ;  /* 0xff800000a1a17808 */ /* 0x008fe40003000000 */
[----:B------:R-:W-:Y:S02]  /*69f0*/  FMNMX.FTZ R6, R152, R6, !PT ;  /* 0x0000000698067209 */ /* 0x000fe40007810000 */
[----:B------:R-:W-:-:S02]  /*6a00*/  LOP3.LUT P1, RZ, R18, 0x2000, RZ, 0xc0, !PT ;  /* 0x0000200012ff7812 */ /* 0x000fc4000782c0ff */
[----:B------:R-:W-:Y:S01]  /*6a10*/  FMNMX.FTZ R6, R153, R6, !PT ;  /* 0x0000000699067209 */ /* 0x000fe20007810000 */
[----:B------:R-:W3:Y:S01]  /*6a20*/  MUFU.TANH R158, R158 ;  /* 0x0000009e009e7308 */ /* 0x000ee20000002400 */
[----:B0-----:R-:W-:Y:S02]  /*6a30*/  FSEL R164, R164, -INF , P4 ;  /* 0xff800000a4a47808 */ /* 0x001fe40002000000 */
[----:B------:R-:W-:Y:S02]  /*6a40*/  FMNMX.FTZ R6, R156, R6, !PT ;  /* 0x000000069c067209 */ /* 0x000fe40007810000 */
[----:B------:R-:W-:Y:S02]  /*6a50*/  ISETP.GT.AND P4, PT, R0, 0x8, PT ;  /* 0x000000080000780c */ /* 0x000fe40003f84270 */
[----:B------:R-:W-:Y:S01]  /*6a60*/  FMNMX.FTZ R6, R157, R6, !PT ;  /* 0x000000069d067209 */ /* 0x000fe20007810000 */
[----:B------:R-:W0:Y:S01]  /*6a70*/  MUFU.TANH R159, R159 ;  /* 0x0000009f009f7308 */ /* 0x000e220000002400 */
[----:B--2---:R-:W-:-:S02]  /*6a80*/  FSEL R165, R165, -INF , P5 ;  /* 0xff800000a5a57808 */ /* 0x004fc40002800000 */
[----:B------:R-:W-:Y:S02]  /*6a90*/  FMNMX.FTZ R6, R160, R6, !PT ;  /* 0x00000006a0067209 */ /* 0x000fe40007810000 */
[----:B------:R-:W-:Y:S02]  /*6aa0*/  ISETP.GT.AND P5, PT, R0, 0x9, PT ;  /* 0x000000090000780c */ /* 0x000fe40003fa4270 */
[----:B------:R-:W-:Y:S01]  /*6ab0*/  FMNMX.FTZ R6, R161, R6, !PT ;  /* 0x00000006a1067209 */ /* 0x000fe20007810000 */
[----:B------:R-:W2:Y:S01]  /*6ac0*/  MUFU.TANH R166, R166 ;  /* 0x000000a600a67308 */ /* 0x000ea20000002400 */
[----:B---3--:R-:W-:Y:S02]  /*6ad0*/  FSEL R158, R158, -INF , P4 ;  /* 0xff8000009e9e7808 */ /* 0x008fe40002000000 */
[----:B------:R-:W-:Y:S02]  /*6ae0*/  FMNMX.FTZ R6, R164, R6, !PT ;  /* 0x00000006a4067209 */ /* 0x000fe40007810000 */
[----:B------:R-:W-:-:S02]  /*6af0*/  ISETP.GT.AND P4, PT, R0, 0x18, PT ;  /* 0x000000180000780c */ /* 0x000fc40003f84270 */
[----:B------:R-:W-:Y:S01]  /*6b00*/  FMNMX.FTZ R6, R165, R6, !PT ;  /* 0x00000006a5067209 */ /* 0x000fe20007810000 */
[----:B------:R-:W3:Y:S01]  /*6b10*/  MUFU.TANH R167, R167 ;  /* 0x000000a700a77308 */ /* 0x000ee20000002400 */
[----:B0-----:R-:W-:Y:S02]  /*6b20*/  FSEL R159, R159, -INF , P5 ;  /* 0xff8000009f9f7808 */ /* 0x001fe40002800000 */
[----:B------:R-:W-:Y:S01]  /*6b30*/  ISETP.GT.AND P5, PT, R0, 0x19, PT ;  /* 0x000000190000780c */ /* 0x000fe20003fa4270 */
[----:B------:R-:W0:Y:S01]  /*6b40*/  SHFL.BFLY PT, R171, R6, 0x2, 0x1f ;  /* 0x0c401f0006ab7f89 */ /* 0x000e2200000e0000 */
[----:B------:R-:W-:-:S03]  /*6b50*/  LOP3.LUT P0, RZ, R18, 0x1000, RZ, 0xc0, !PT ;  /* 0x0000100012ff7812 */ /* 0x000fc6000780c0ff */
[----:B------:R-:W4:Y:S01]  /*6b60*/  MUFU.TANH R169, R169 ;  /* 0x000000a900a97308 */ /* 0x000f220000002400 */
[----:B--2---:R-:W-:Y:S02]  /*6b70*/  FSEL R166, R166, -INF , P4 ;  /* 0xff800000a6a67808 */ /* 0x004fe40002000000 */
[----:B------:R-:W-:-:S05]  /*6b80*/  ISETP.GT.AND P4, PT, R0, 0x28, PT ;  /* 0x000000280000780c */ /* 0x000fca0003f84270 */
[----:B------:R-:W2:Y:S01]  /*6b90*/  MUFU.TANH R174, R174 ;  /* 0x000000ae00ae7308 */ /* 0x000ea20000002400 */
[----:B---3--:R-:W-:Y:S02]  /*6ba0*/  FSEL R167, R167, -INF , P5 ;  /* 0xff800000a7a77808 */ /* 0x008fe40002800000 */
[C---:B------:R-:W-:Y:S02]  /*6bb0*/  ISETP.GT.AND P5, PT, R0.reuse, 0x39, PT ;  /* 0x000000390000780c */ /* 0x040fe40003fa4270 */
[----:B----4-:R-:W-:Y:S02]  /*6bc0*/  FSEL R169, R169, -INF , P4 ;  /* 0xff800000a9a97808 */ /* 0x010fe40002000000 */
[----:B------:R-:W-:Y:S02]  /*6bd0*/  ISETP.GT.AND P4, PT, R0, 0x38, PT ;  /* 0x000000380000780c */ /* 0x000fe40003f84270 */
[----:B0-----:R-:W-:Y:S02]  /*6be0*/  FMNMX.FTZ R6, R6, R171, !PT ;  /* 0x000000ab06067209 */ /* 0x001fe40007810000 */
[----:B--2---:R-:W-:-:S03]  /*6bf0*/  FSEL R174, R174, -INF , P4 ;  /* 0xff800000aeae7808 */ /* 0x004fc60002000000 */
[----:B------:R-:W0:Y:S02]  /*6c00*/  SHFL.BFLY PT, R171, R6, 0x1, 0x1f ;  /* 0x0c201f0006ab7f89 */ /* 0x000e2400000e0000 */
[----:B0-----:R-:W-:-:S04]  /*6c10*/  FMNMX.FTZ R6, R6, R171, !PT ;  /* 0x000000ab06067209 */ /* 0x001fc80007810000 */
[C---:B------:R-:W-:Y:S01]  /*6c20*/  FSETP.NEU.FTZ.AND P6, PT, R6.reuse, -INF , PT ;  /* 0xff8000000600780b */ /* 0x040fe20003fdd000 */
[----:B------:R-:W-:-:S03]  /*6c30*/  FMUL.FTZ R171, R6, UR10 ;  /* 0x0000000a06ab7c20 */ /* 0x000fc60008410000 */
[----:B------:R-:W-:Y:S02]  /*6c40*/  FSEL R172, R6, RZ, P6 ;  /* 0x000000ff06ac7208 */ /* 0x000fe40003000000 */
[----:B------:R-:W-:Y:S02]  /*6c50*/  FSEL R171, R171, RZ, P6 ;  /* 0x000000ffabab7208 */ /* 0x000fe40003000000 */
[----:B------:R-:W-:Y:S01]  /*6c60*/  ISETP.GT.AND P6, PT, R0, 0x29, PT ;  /* 0x000000290000780c */ /* 0x000fe20003fc4270 */
[----:B------:R-:W-:Y:S02]  /*6c70*/  FADD.FTZ R172, -R172, R9 ;  /* 0x00000009acac7221 */ /* 0x000fe40000010100 */
        /* <DEDUP_REMOVED lines=13> */
[----:B0-----:R-:W-:Y:S01]  /*6d50*/  FMUL.FTZ R10, R172, UR10 ;  /* 0x0000000aac0a7c20 */ /* 0x001fe20008410000 */
[--C-:B------:R-:W-:Y:S01]  /*6d60*/  FFMA.FTZ R157, R157, UR10, -R171.reuse ;  /* 0x0000000a9d9d7c23 */ /* 0x100fe200080108ab */
[--C-:B------:R-:W-:Y:S01]  /*6d70*/  FFMA.FTZ R160, R160, UR10, -R171.reuse ;  /* 0x0000000aa0a07c23 */ /* 0x100fe200080108ab */
[--C-:B------:R-:W-:Y:S01]  /*6d80*/  FFMA.FTZ R161, R161, UR10, -R171.reuse ;  /* 0x0000000aa1a17c23 */ /* 0x100fe200080108ab */
[--C-:B------:R-:W-:Y:S01]  /*6d90*/  FFMA.FTZ R164, R164, UR10, -R171.reuse ;  /* 0x0000000aa4a47c23 */ /* 0x100fe200080108ab */
[----:B------:R-:W-:Y:S01]  /*6da0*/  FFMA.FTZ R165, R165, UR10, -R171 ;  /* 0x0000000aa5a57c23 */ /* 0x000fe200080108ab */
[----:B------:R-:W-:Y:S01]  /*6db0*/  FMUL.FTZ R171, R178, UR24 ;  /* 0x00000018b2ab7c20 */ /* 0x000fe20008410000 */
[----:B------:R-:W0:Y:S01]  /*6dc0*/  MUFU.EX2 R10, R10 ;  /* 0x0000000a000a7308 */ /* 0x000e220000000800 */
[----:B------:R-:W-:-:S07]  /*6dd0*/  FMUL.FTZ R172, R179, UR24 ;  /* 0x00000018b3ac7c20 */ /* 0x000fce0008410000 */
[----:B------:R2:W3:Y:S08]  /*6de0*/  MUFU.TANH R9, R175 ;  /* 0x000000af00097308 */ /* 0x0004f00000002400 */
[----:B------:R-:W4:Y:S01]  /*6df0*/  MUFU.TANH R171, R171 ;  /* 0x000000ab00ab7308 */ /* 0x000f220000002400 */
[----:B0-----:R-:W-:Y:S01]  /*6e00*/  FFMA.FTZ R4, R10, R4, R152 ;  /* 0x000000040a047223 */ /* 0x001fe20000010098 */
[----:B------:R-:W-:Y:S01]  /*6e10*/  F2FP.F16.F32.PACK_AB R152, R11, R152 ;  /* 0x000000980b98723e */ /* 0x000fe200000000ff */
[----:B--2---:R-:W-:Y:S01]  /*6e20*/  FMUL.FTZ R175, R183, UR24 ;  /* 0x00000018b7af7c20 */ /* 0x004fe20008410000 */
[----:B------:R-:W-:Y:S01]  /*6e30*/  FMUL.FTZ R24, R24, R10 ;  /* 0x0000000a18187220 */ /* 0x000fe20000410000 */
[----:B------:R-:W-:Y:S01]  /*6e40*/  FADD.FTZ R4, R11, R4 ;  /* 0x000000040b047221 */ /* 0x000fe20000010000 */
[----:B------:R-:W-:-:S02]  /*6e50*/  IMAD.U32 R11, RZ, RZ, UR25 ;  /* 0x00000019ff0b7e24 */ /* 0x000fc4000f8e00ff */
[-C--:B------:R-:W-:Y:S01]  /*6e60*/  FMUL.FTZ R25, R25, R10.reuse ;  /* 0x0000000a19197220 */ /* 0x080fe20000410000 */
[----:B------:R-:W0:Y:S01]  /*6e70*/  MUFU.TANH R172, R172 ;  /* 0x000000ac00ac7308 */ /* 0x000e220000002400 */
[----:B---3--:R-:W-:Y:S01]  /*6e80*/  FSEL R9, R9, -INF , P6 ;  /* 0xff80000009097808 */ /* 0x008fe20003000000 */
[----:B------:R-:W-:Y:S02]  /*6e90*/  @!P1 VIADD R0, R11, 0x28c40 ;  /* 0x00028c400b009836 */ /* 0x000fe40000000000 */
[-C--:B------:R-:W-:Y:S01]  /*6ea0*/  FMUL.FTZ R28, R28, R10.reuse ;  /* 0x0000000a1c1c7220 */ /* 0x080fe20000410000 */
[-C--:B------:R-:W-:Y:S01]  /*6eb0*/  FMUL.FTZ R29, R29, R10.reuse ;  /* 0x0000000a1d1d7220 */ /* 0x080fe20000410000 */
[-C--:B------:R-:W-:Y:S01]  /*6ec0*/  FMUL.FTZ R32, R32, R10.reuse ;  /* 0x0000000a20207220 */ /* 0x080fe20000410000 */
[-C--:B------:R-:W-:Y:S01]  /*6ed0*/  FMUL.FTZ R33, R33, R10.reuse ;  /* 0x0000000a21217220 */ /* 0x080fe20000410000 */
[----:B------:R-:W-:Y:S01]  /*6ee0*/  @!P1 PRMT R0, RZ, 0x654, R0 ;  /* 0x00000654ff009816 */ /* 0x000fe20000000000 */
[----:B------:R-:W2:Y:S01]  /*6ef0*/  MUFU.TANH R175, R175 ;  /* 0x000000af00af7308 */ /* 0x000ea20000002400 */
[----:B----4-:R-:W-:Y:S01]  /*6f00*/  FSEL R171, R171, -INF , P2 ;  /* 0xff800000abab7808 */ /* 0x010fe20001000000 */
[-C--:B------:R-:W-:Y:S01]  /*6f10*/  FMUL.FTZ R36, R36, R10.reuse ;  /* 0x0000000a24247220 */ /* 0x080fe20000410000 */
[----:B------:R3:W-:Y:S01]  /*6f20*/  @!P1 SYNCS.ARRIVE.TRANS64.RED.A1T0 RZ, [R0+URZ], RZ ;  /* 0x000000ff00ff99a7 */ /* 0x0007e2000810043f */
[----:B------:R-:W-:Y:S01]  /*6f30*/  ISETP.NE.AND P2, PT, R17, RZ, PT ;  /* 0x000000ff1100720c */ /* 0x000fe20003f45270 */
[-C--:B------:R-:W-:Y:S01]  /*6f40*/  FMUL.FTZ R37, R37, R10.reuse ;  /* 0x0000000a25257220 */ /* 0x080fe20000410000 */
[-C--:B------:R-:W-:Y:S01]  /*6f50*/  FMUL.FTZ R40, R40, R10.reuse ;  /* 0x0000000a28287220 */ /* 0x080fe20000410000 */
[-C--:B------:R-:W-:Y:S01]  /*6f60*/  FMUL.FTZ R41, R41, R10.reuse ;  /* 0x0000000a29297220 */ /* 0x080fe20000410000 */
[----:B------:R-:W4:Y:S01]  /*6f70*/  MUFU.EX2 R12, R12 ;  /* 0x0000000c000c7308 */ /* 0x000f220000000800 */
[----:B0-----:R-:W-:Y:S01]  /*6f80*/  FSEL R172, R172, -INF , P3 ;  /* 0xff800000acac7808 */ /* 0x001fe20001800000 */
[----:B------:R-:W-:Y:S01]  /*6f90*/  FMUL.FTZ R44, R44, R10 ;  /* 0x0000000a2c2c7220 */ /* 0x000fe20000410000 */
[----:B---3--:R-:W-:Y:S01]  /*6fa0*/  FMNMX.FTZ R0, R154, R8, !PT ;  /* 0x000000089a007209 */ /* 0x008fe20007810000 */
[-C--:B------:R-:W-:Y:S01]  /*6fb0*/  FMUL.FTZ R45, R45, R10.reuse ;  /* 0x0000000a2d2d7220 */ /* 0x080fe20000410000 */
[-C--:B------:R-:W-:Y:S01]  /*6fc0*/  FMUL.FTZ R48, R48, R10.reuse ;  /* 0x0000000a30307220 */ /* 0x080fe20000410000 */
[----:B------:R-:W-:Y:S01]  /*6fd0*/  FMUL.FTZ R49, R49, R10 ;  /* 0x0000000a31317220 */ /* 0x000fe20000410000 */
[----:B------:R-:W-:Y:S01]  /*6fe0*/  FMNMX.FTZ R0, R155, R0, !PT ;  /* 0x000000009b007209 */ /* 0x000fe20007810000 */
[----:B------:R-:W-:Y:S01]  /*6ff0*/  MUFU.EX2 R180, R157 ;  /* 0x0000009d00b47308 */ /* 0x000fe20000000800 */
[----:B--2---:R-:W-:Y:S01]  /*7000*/  FSEL R175, R175, -INF , P5 ;  /* 0xff800000afaf7808 */ /* 0x004fe20002800000 */
[----:B------:R-:W-:Y:S01]  /*7010*/  FMUL.FTZ R52, R52, R10 ;  /* 0x0000000a34347220 */ /* 0x000fe20000410000 */
[----:B------:R-:W-:Y:S01]  /*7020*/  FMNMX.FTZ R0, R158, R0, !PT ;  /* 0x000000009e007209 */ /* 0x000fe20007810000 */
[-C--:B------:R-:W-:Y:S01]  /*7030*/  FMUL.FTZ R53, R53, R10.reuse ;  /* 0x0000000a35357220 */ /* 0x080fe20000410000 */
[-C--:B------:R-:W-:Y:S01]  /*7040*/  FMUL.FTZ R56, R56, R10.reuse ;  /* 0x0000000a38387220 */ /* 0x080fe20000410000 */
[----:B------:R-:W-:Y:S01]  /*7050*/  FMUL.FTZ R57, R57, R10 ;  /* 0x0000000a39397220 */ /* 0x000fe20000410000 */
[----:B------:R-:W-:Y:S01]  /*7060*/  FMNMX.FTZ R0, R159, R0, !PT ;  /* 0x000000009f007209 */ /* 0x000fe20007810000 */
[----:B------:R-:W0:Y:S01]  /*7070*/  MUFU.EX2 R13, R13 ;  /* 0x0000000d000d7308 */ /* 0x000e220000000800 */
[----:B----4-:R-:W-:Y:S01]  /*7080*/  FADD.FTZ R4, R12, R4 ;  /* 0x000000040c047221 */ /* 0x010fe20000010000 */
[----:B------:R-:W-:Y:S01]  /*7090*/  FMUL.FTZ R60, R60, R10 ;  /* 0x0000000a3c3c7220 */ /* 0x000fe20000410000 */
[----:B------:R-:W-:Y:S01]  /*70a0*/  FMNMX.FTZ R0, R162, R0, !PT ;  /* 0x00000000a2007209 */ /* 0x000fe20007810000 */
[-C--:B------:R-:W-:Y:S01]  /*70b0*/  FMUL.FTZ R61, R61, R10.reuse ;  /* 0x0000000a3d3d7220 */ /* 0x080fe20000410000 */
[-C--:B------:R-:W-:Y:S01]  /*70c0*/  FMUL.FTZ R64, R64, R10.reuse ;  /* 0x0000000a40407220 */ /* 0x080fe20000410000 */
[----:B------:R-:W-:Y:S01]  /*70d0*/  FMUL.FTZ R65, R65, R10 ;  /* 0x0000000a41417220 */ /* 0x000fe20000410000 */
[----:B------:R-:W-:Y:S01]  /*70e0*/  FMNMX.FTZ R0, R163, R0, !PT ;  /* 0x00000000a3007209 */ /* 0x000fe20007810000 */
[----:B------:R-:W2:Y:S01]  /*70f0*/  MUFU.EX2 R14, R14 ;  /* 0x0000000e000e7308 */ /* 0x000ea20000000800 */
[-C--:B------:R-:W-:Y:S01]  /*7100*/  FMUL.FTZ R68, R68, R10.reuse ;  /* 0x0000000a44447220 */ /* 0x080fe20000410000 */
        /* <DEDUP_REMOVED lines=15> */
[----:B--2---:R-:W-:Y:S01]  /*7200*/  FADD.FTZ R4, R14, R4 ;  /* 0x000000040e047221 */ /* 0x004fe20000010000 */
[----:B------:R-:W-:Y:S01]  /*7210*/  FMUL.FTZ R85, R85, R10 ;  /* 0x0000000a55557220 */ /* 0x000fe20000410000 */
[----:B------:R-:W-:Y:S01]  /*7220*/  FMNMX.FTZ R0, R169, R0, !PT ;  /* 0x00000000a9007209 */ /* 0x000fe20007810000 */
[-C--:B------:R-:W-:Y:S01]  /*7230*/  FMUL.FTZ R88, R88, R10.reuse ;  /* 0x0000000a58587220 */ /* 0x080fe20000410000 */
[-C--:B------:R-:W-:Y:S01]  /*7240*/  FMUL.FTZ R89, R89, R10.reuse ;  /* 0x0000000a59597220 */ /* 0x080fe20000410000 */
[----:B------:R-:W-:Y:S01]  /*7250*/  FMUL.FTZ R92, R92, R10 ;  /* 0x0000000a5c5c7220 */ /* 0x000fe20000410000 */
[----:B------:R-:W-:Y:S01]  /*7260*/  FMNMX.FTZ R0, R9, R0, !PT ;  /* 0x0000000009007209 */ /* 0x000fe20007810000 */
[----:B------:R-:W-:Y:S01]  /*7270*/  MUFU.EX2 R181, R161 ;  /* 0x000000a100b57308 */ /* 0x000fe20000000800 */
[----:B---3--:R-:W-:Y:S01]  /*7280*/  FADD.FTZ R4, R15, R4 ;  /* 0x000000040f047221 */ /* 0x008fe20000010000 */
        /* <DEDUP_REMOVED lines=15> */
[-C--:B------:R-:W-:Y:S01]  /*7380*/  FMUL.FTZ R109, R109, R10.reuse ;  /* 0x0000000a6d6d7220 */ /* 0x080fe20000410000 */
[-C--:B------:R-:W-:Y:S01]  /*7390*/  FMUL.FTZ R112, R112, R10.reuse ;  /* 0x0000000a70707220 */ /* 0x080fe20000410000 */
[-C--:B------:R-:W-:Y:S01]  /*73a0*/  FMUL.FTZ R113, R113, R10.reuse ;  /* 0x0000000a71717220 */ /* 0x080fe20000410000 */
[----:B------:R-:W3:Y:S01]  /*73b0*/  SHFL.BFLY PT, R176, R0, 0x2, 0x1f ;  /* 0x0c401f0000b07f89 */ /* 0x000ee200000e0000 */
[-C--:B------:R-:W-:Y:S01]  /*73c0*/  FMUL.FTZ R116, R116, R10.reuse ;  /* 0x0000000a74747220 */ /* 0x080fe20000410000 */
[-C--:B------:R-:W-:Y:S01]  /*73d0*/  FMUL.FTZ R117, R117, R10.reuse ;  /* 0x0000000a75757220 */ /* 0x080fe20000410000 */
[-C--:B------:R-:W-:Y:S01]  /*73e0*/  FMUL.FTZ R120, R120, R10.reuse ;  /* 0x0000000a78787220 */ /* 0x080fe20000410000 */
[----:B------:R-:W-:Y:S01]  /*73f0*/  MUFU.EX2 R179, R165 ;  /* 0x000000a500b37308 */ /* 0x000fe20000000800 */
[----:B--2---:R-:W-:Y:S01]  /*7400*/  FADD.FTZ R4, R21, R4 ;  /* 0x0000000415047221 */ /* 0x004fe20000010000 */
        /* <DEDUP_REMOVED lines=16> */
[----:B---3--:R-:W-:-:S05]  /*7510*/  FMNMX.FTZ R0, R0, R176, !PT ;  /* 0x000000b000007209 */ /* 0x008fca0007810000 */
[----:B------:R-:W0:Y:S02]  /*7520*/  SHFL.BFLY PT, R176, R0, 0x1, 0x1f ;  /* 0x0c201f0000b07f89 */ /* 0x000e2400000e0000 */
[----:B0-----:R-:W-:-:S04]  /*7530*/  FMNMX.FTZ R0, R0, R176, !PT ;  /* 0x000000b000007209 */ /* 0x001fc80007810000 */
[C---:B------:R-:W-:Y:S01]  /*7540*/  FSETP.NEU.FTZ.AND P3, PT, R0.reuse, -INF , PT ;  /* 0xff8000000000780b */ /* 0x040fe20003f7d000 */
[----:B------:R-:W-:-:S03]  /*7550*/  FMUL.FTZ R177, R0, UR10 ;  /* 0x0000000a00b17c20 */ /* 0x000fc60008410000 */
[----:B------:R-:W-:Y:S02]  /*7560*/  FSEL R176, R0, RZ, P3 ;  /* 0x000000ff00b07208 */ /* 0x000fe40001800000 */
[----:B------:R-:W-:-:S03]  /*7570*/  FSEL R177, R177, RZ, P3 ;  /* 0x000000ffb1b17208 */ /* 0x000fc60001800000 */
[----:B------:R-:W-:Y:S02]  /*7580*/  FADD.FTZ R176, -R176, R8 ;  /* 0x00000008b0b07221 */ /* 0x000fe40000010100 */
[--C-:B------:R-:W-:Y:S01]  /*7590*/  FFMA.FTZ R154, R154, UR10, -R177.reuse ;  /* 0x0000000a9a9a7c23 */ /* 0x100fe200080108b1 */
[--C-:B------:R-:W-:Y:S01]  /*75a0*/  FFMA.FTZ R155, R155, UR10, -R177.reuse ;  /* 0x0000000a9b9b7c23 */ /* 0x100fe200080108b1 */
[----:B------:R-:W-:Y:S01]  /*75b0*/  FMUL.FTZ R8, R176, UR10 ;  /* 0x0000000ab0087c20 */ /* 0x000fe20008410000 */
[----:B------:R-:W-:Y:S02]  /*75c0*/  IMAD.U32 R176, RZ, RZ, UR23 ;  /* 0x00000017ffb07e24 */ /* 0x000fe4000f8e00ff */
[--C-:B------:R-:W-:Y:S01]  /*75d0*/  FFMA.FTZ R158, R158, UR10, -R177.reuse ;  /* 0x0000000a9e9e7c23 */ /* 0x100fe200080108b1 */
[--C-:B------:R-:W-:Y:S01]  /*75e0*/  FFMA.FTZ R159, R159, UR10, -R177.reuse ;  /* 0x0000000a9f9f7c23 */ /* 0x100fe200080108b1 */
[--C-:B------:R-:W-:Y:S01]  /*75f0*/  FFMA.FTZ R178, R162, UR10, -R177.reuse ;  /* 0x0000000aa2b27c23 */ /* 0x100fe200080108b1 */
[----:B------:R-:W-:Y:S01]  /*7600*/  @!P2 IMAD R176, R176, 0x40, R16 ;  /* 0x00000040b0b0a824 */ /* 0x000fe200078e0210 */
[----:B------:R-:W0:Y:S01]  /*7610*/  MUFU.EX2 R8, R8 ;  /* 0x0000000800087308 */ /* 0x000e220000000800 */
[--C-:B------:R-:W-:Y:S01]  /*7620*/  FFMA.FTZ R163, R163, UR10, -R177.reuse ;  /* 0x0000000aa3a37c23 */ /* 0x100fe200080108b1 */
[--C-:B------:R-:W-:Y:S01]  /*7630*/  FFMA.FTZ R166, R166, UR10, -R177.reuse ;  /* 0x0000000aa6a67c23 */ /* 0x100fe200080108b1 */
[--C-:B------:R-:W-:Y:S01]  /*7640*/  FFMA.FTZ R167, R167, UR10, -R177.reuse ;  /* 0x0000000aa7a77c23 */ /* 0x100fe200080108b1 */
[----:B------:R-:W-:Y:S01]  /*7650*/  @!P2 LEA R176, R176, UR46, 0x2 ;  /* 0x0000002eb0b0ac11 */ /* 0x000fe2000f8e10ff */
[--C-:B------:R-:W-:Y:S01]  /*7660*/  FFMA.FTZ R170, R170, UR10, -R177.reuse ;  /* 0x0000000aaaaa7c23 */ /* 0x100fe200080108b1 */
[--C-:B------:R-:W-:Y:S01]  /*7670*/  FFMA.FTZ R168, R168, UR10, -R177.reuse ;  /* 0x0000000aa8a87c23 */ /* 0x100fe200080108b1 */
[--C-:B------:R-:W-:Y:S01]  /*7680*/  FFMA.FTZ R9, R9, UR10, -R177.reuse ;  /* 0x0000000a09097c23 */ /* 0x100fe200080108b1 */
[----:B------:R-:W-:Y:S01]  /*7690*/  MUFU.EX2 R155, R155 ;  /* 0x0000009b009b7308 */ /* 0x000fe20000000800 */
[----:B------:R-:W-:Y:S01]  /*76a0*/  @!P2 STS [R176+0x28800], R10 ;  /* 0x0288000ab000a388 */ /* 0x000fe20000000800 */
[--C-:B------:R-:W-:Y:S01]  /*76b0*/  FFMA.FTZ R171, R171, UR10, -R177.reuse ;  /* 0x0000000aabab7c23 */ /* 0x100fe200080108b1 */
[--C-:B------:R-:W-:Y:S01]  /*76c0*/  FFMA.FTZ R172, R172, UR10, -R177.reuse ;  /* 0x0000000aacac7c23 */ /* 0x100fe200080108b1 */
[--C-:B------:R-:W-:Y:S01]  /*76d0*/  FFMA.FTZ R174, R174, UR10, -R177.reuse ;  /* 0x0000000aaeae7c23 */ /* 0x100fe200080108b1 */
[----:B------:R-:W-:-:S03]  /*76e0*/  FFMA.FTZ R175, R175, UR10, -R177 ;  /* 0x0000000aafaf7c23 */ /* 0x000fc600080108b1 */
[----:B------:R-:W-:Y:S01]  /*76f0*/  MUFU.EX2 R157, R178 ;  /* 0x000000b2009d7308 */ /* 0x000fe20000000800 */
[----:B0-----:R0:W-:Y:S01]  /*7700*/  @!P2 STS [R176+0x28820], R8 ;  /* 0x02882008b000a388 */ /* 0x0011e20000000800 */
        /* <DEDUP_REMOVED lines=14> */
[----:B0-----:R-:W0:Y:S01]  /*77f0*/  MUFU.EX2 R176, R153 ;  /* 0x0000009900b07308 */ /* 0x001e220000000800 */
[----:B--2---:R-:W-:Y:S01]  /*7800*/  FFMA.FTZ R156, R169, UR10, -R177 ;  /* 0x0000000aa99c7c23 */ /* 0x004fe200080108b1 */
[-C--:B------:R-:W-:Y:S01]  /*7810*/  FMUL.FTZ R51, R51, R8.reuse ;  /* 0x0000000833337220 */ /* 0x080fe20000410000 */
[-C--:B------:R-:W-:Y:S01]  /*7820*/  FMUL.FTZ R54, R54, R8.reuse ;  /* 0x0000000836367220 */ /* 0x080fe20000410000 */
[-C--:B------:R-:W-:Y:S01]  /*7830*/  FMUL.FTZ R55, R55, R8.reuse ;  /* 0x0000000837377220 */ /* 0x080fe20000410000 */
[-C--:B------:R-:W-:Y:S01]  /*7840*/  FMUL.FTZ R58, R58, R8.reuse ;  /* 0x000000083a3a7220 */ /* 0x080fe20000410000 */
[-C--:B------:R-:W-:Y:S01]  /*7850*/  FMUL.FTZ R59, R59, R8.reuse ;  /* 0x000000083b3b7220 */ /* 0x080fe20000410000 */
[-C--:B------:R-:W-:Y:S01]  /*7860*/  FMUL.FTZ R62, R62, R8.reuse ;  /* 0x000000083e3e7220 */ /* 0x080fe20000410000 */
[----:B------:R2:W3:Y:S01]  /*7870*/  MUFU.EX2 R153, R154 ;  /* 0x0000009a00997308 */ /* 0x0004e20000000800 */
[-C--:B------:R-:W-:Y:S01]  /*7880*/  FMUL.FTZ R63, R63, R8.reuse ;  /* 0x000000083f3f7220 */ /* 0x080fe20000410000 */
[-C--:B------:R-:W-:Y:S01]  /*7890*/  FMUL.FTZ R66, R66, R8.reuse ;  /* 0x0000000842427220 */ /* 0x080fe20000410000 */
[-C--:B------:R-:W-:Y:S01]  /*78a0*/  FMUL.FTZ R67, R67, R8.reuse ;  /* 0x0000000843437220 */ /* 0x080fe20000410000 */
[-C--:B------:R-:W-:Y:S01]  /*78b0*/  FMUL.FTZ R70, R70, R8.reuse ;  /* 0x0000000846467220 */ /* 0x080fe20000410000 */
[-C--:B------:R-:W-:Y:S01]  /*78c0*/  FMUL.FTZ R71, R71, R8.reuse ;  /* 0x0000000847477220 */ /* 0x080fe20000410000 */
[-C--:B------:R-:W-:Y:S01]  /*78d0*/  FMUL.FTZ R74, R74, R8.reuse ;  /* 0x000000084a4a7220 */ /* 0x080fe20000410000 */
[----:B------:R-:W-:Y:S01]  /*78e0*/  FMUL.FTZ R75, R75, R8 ;  /* 0x000000084b4b7220 */ /* 0x000fe20000410000 */
[----:B------:R-:W4:Y:S01]  /*78f0*/  MUFU.EX2 R177, R160 ;  /* 0x000000a000b17308 */ /* 0x000f220000000800 */
[----:B0-----:R-:W-:Y:S01]  /*7900*/  FADD.FTZ R4, R176, R4 ;  /* 0x00000004b0047221 */ /* 0x001fe20000010000 */
[----:B--2---:R-:W-:Y:S01]  /*7910*/  F2FP.F16.F32.PACK_AB R154, R13, R12 ;  /* 0x0000000c0d9a723e */ /* 0x004fe200000000ff */
[-C--:B------:R-:W-:Y:S01]  /*7920*/  FMUL.FTZ R78, R78, R8.reuse ;  /* 0x000000084e4e7220 */ /* 0x080fe20000410000 */
[----:B------:R-:W-:Y:S01]  /*7930*/  FMUL.FTZ R79, R79, R8 ;  /* 0x000000084f4f7220 */ /* 0x000fe20000410000 */
[----:B------:R-:W-:Y:S01]  /*7940*/  FADD.FTZ R4, R162, R4 ;  /* 0x00000004a2047221 */ /* 0x000fe20000010000 */
[----:B------:R-:W-:Y:S01]  /*7950*/  F2FP.F16.F32.PACK_AB R162, R180, R162 ;  /* 0x000000a2b4a2723e */ /* 0x000fe200000000ff */
[-C--:B------:R-:W-:Y:S01]  /*7960*/  FMUL.FTZ R82, R82, R8.reuse ;  /* 0x0000000852527220 */ /* 0x080fe20000410000 */
[----:B------:R-:W-:Y:S01]  /*7970*/  MUFU.EX2 R160, R163 ;  /* 0x000000a300a07308 */ /* 0x000fe20000000800 */
[----:B---3--:R-:W-:Y:S01]  /*7980*/  FFMA.FTZ R5, R8, R5, R153 ;  /* 0x0000000508057223 */ /* 0x008fe20000010099 */
[----:B------:R-:W-:Y:S01]  /*7990*/  F2FP.F16.F32.PACK_AB R153, R155, R153 ;  /* 0x000000999b99723e */ /* 0x000fe200000000ff */
[----:B------:R-:W-:Y:S01]  /*79a0*/  FADD.FTZ R4, R180, R4 ;  /* 0x00000004b4047221 */ /* 0x000fe20000010000 */
[-C--:B------:R-:W-:Y:S01]  /*79b0*/  FMUL.FTZ R83, R83, R8.reuse ;  /* 0x0000000853537220 */ /* 0x080fe20000410000 */
[----:B------:R-:W-:Y:S01]  /*79c0*/  FADD.FTZ R5, R155, R5 ;  /* 0x000000059b057221 */ /* 0x000fe20000010000 */
[-C--:B------:R-:W-:Y:S01]  /*79d0*/  FMUL.FTZ R86, R86, R8.reuse ;  /* 0x0000000856567220 */ /* 0x080fe20000410000 */
[-C--:B------:R-:W-:Y:S01]  /*79e0*/  FMUL.FTZ R87, R87, R8.reuse ;  /* 0x0000000857577220 */ /* 0x080fe20000410000 */
[----:B------:R-:W0:Y:S01]  /*79f0*/  MUFU.EX2 R155, R158 ;  /* 0x0000009e009b7308 */ /* 0x000e220000000800 */
[----:B----4-:R-:W-:Y:S01]  /*7a00*/  FADD.FTZ R4, R177, R4 ;  /* 0x00000004b1047221 */ /* 0x010fe20000010000 */
[-C--:B------:R-:W-:Y:S01]  /*7a10*/  FMUL.FTZ R90, R90, R8.reuse ;  /* 0x000000085a5a7220 */ /* 0x080fe20000410000 */
[-C--:B------:R-:W-:Y:S01]  /*7a20*/  FMUL.FTZ R91, R91, R8.reuse ;  /* 0x000000085b5b7220 */ /* 0x080fe20000410000 */
[-C--:B------:R-:W-:Y:S01]  /*7a30*/  FMUL.FTZ R94, R94, R8.reuse ;  /* 0x000000085e5e7220 */ /* 0x080fe20000410000 */
[----:B------:R-:W-:Y:S01]  /*7a40*/  FADD.FTZ R4, R181, R4 ;  /* 0x00000004b5047221 */ /* 0x000fe20000010000 */
        /* <DEDUP_REMOVED lines=21> */
[----:B------:R-:W-:Y:S01]  /*7ba0*/  BAR.SYNC.DEFER_BLOCKING 0xf, 0x100 ;  /* 0x03c4000000007b1d */ /* 0x000fe20000010000 */
[----:B------:R-:W-:Y:S01]  /*7bb0*/  F2FP.F16.F32.PACK_AB R158, R21, R20 ;  /* 0x00000014159e723e */ /* 0x000fe200000000ff */
[----:B------:R-:W-:Y:S01]  /*7bc0*/  FADD.FTZ R5, R157, R5 ;  /* 0x000000059d057221 */ /* 0x000fe20000010000 */
[----:B------:R-:W-:Y:S01]  /*7bd0*/  F2FP.F16.F32.PACK_AB R157, R160, R157 ;  /* 0x0000009da09d723e */ /* 0x000fe200000000ff */
[-C--:B------:R-:W-:Y:S01]  /*7be0*/  FMUL.FTZ R126, R126, R8.reuse ;  /* 0x000000087e7e7220 */ /* 0x080fe20000410000 */
[-C--:B------:R-:W-:Y:S01]  /*7bf0*/  FMUL.FTZ R127, R127, R8.reuse ;  /* 0x000000087f7f7220 */ /* 0x080fe20000410000 */
[----:B------:R-:W2:Y:S01]  /*7c00*/  MUFU.EX2 R161, R170 ;  /* 0x000000aa00a17308 */ /* 0x000ea20000000800 */
[----:B------:R-:W-:Y:S01]  /*7c10*/  FADD.FTZ R5, R160, R5 ;  /* 0x00000005a0057221 */ /* 0x000fe20000010000 */
[----:B------:R-:W-:Y:S01]  /*7c20*/  F2FP.F16.F32.PACK_AB R160, R176, R173 ;  /* 0x000000adb0a0723e */ /* 0x000fe200000000ff */
[-C--:B------:R-:W-:Y:S01]  /*7c30*/  FMUL.FTZ R130, R130, R8.reuse ;  /* 0x0000000882827220 */ /* 0x080fe20000410000 */
[-C--:B------:R-:W-:Y:S01]  /*7c40*/  FMUL.FTZ R131, R131, R8.reuse ;  /* 0x0000000883837220 */ /* 0x080fe20000410000 */
[----:B---3--:R-:W-:Y:S01]  /*7c50*/  FADD.FTZ R5, R159, R5 ;  /* 0x000000059f057221 */ /* 0x008fe20000010000 */
        /* <DEDUP_REMOVED lines=10> */
[----:B------:R0:W4:Y:S01]  /*7d00*/  MUFU.EX2 R163, R156 ;  /* 0x0000009c00a37308 */ /* 0x0001220000000800 */
[----:B--2---:R-:W-:Y:S01]  /*7d10*/  FADD.FTZ R5, R161, R5 ;  /* 0x00000005a1057221 */ /* 0x004fe20000010000 */
[----:B------:R2:W-:Y:S01]  /*7d20*/  STSM.16.M88.4 [R19+0x26800], R152 ;  /* 0x0268009813007844 */ /* 0x0005e20000000200 */
[-C--:B------:R-:W-:Y:S01]  /*7d30*/  FMUL.FTZ R147, R147, R8.reuse ;  /* 0x0000000893937220 */ /* 0x080fe20000410000 */
[-C--:B------:R-:W-:Y:S01]  /*7d40*/  FMUL.FTZ R150, R150, R8.reuse ;  /* 0x0000000896967220 */ /* 0x080fe20000410000 */
[----:B------:R-:W-:-:S03]  /*7d50*/  FMUL.FTZ R151, R151, R8 ;  /* 0x0000000897977220 */ /* 0x000fc60000410000 */
[----:B------:R-:W5:Y:S01]  /*7d60*/  MUFU.EX2 R9, R9 ;  /* 0x0000000900097308 */ /* 0x000f620000000800 */
[C---:B---3--:R-:W-:Y:S01]  /*7d70*/  FADD.FTZ R5, R168.reuse, R5 ;  /* 0x00000005a8057221 */ /* 0x048fe20000010000 */
[----:B0-----:R-:W-:Y:S02]  /*7d80*/  F2FP.F16.F32.PACK_AB R156, R15, R14 ;  /* 0x0000000e0f9c723e */ /* 0x001fe400000000ff */
[----:B------:R-:W-:-:S03]  /*7d90*/  F2FP.F16.F32.PACK_AB R161, R168, R161 ;  /* 0x000000a1a8a1723e */ /* 0x000fc600000000ff */
[----:B------:R2:W-:Y:S01]  /*7da0*/  STSM.16.M88.4 [R184], R156 ;  /* 0x0000009cb8007844 */ /* 0x0005e20000000200 */
[----:B------:R-:W0:Y:S01]  /*7db0*/  MUFU.EX2 R165, R171 ;  /* 0x000000ab00a57308 */ /* 0x000e220000000800 */
[----:B----4-:R-:W-:-:S07]  /*7dc0*/  FADD.FTZ R5, R163, R5 ;  /* 0x00000005a3057221 */ /* 0x010fce0000010000 */
[----:B------:R-:W3:Y:S01]  /*7dd0*/  MUFU.EX2 R172, R172 ;  /* 0x000000ac00ac7308 */ /* 0x000ee20000000800 */
[C---:B-----5:R-:W-:Y:S01]  /*7de0*/  FADD.FTZ R5, R9.reuse, R5 ;  /* 0x0000000509057221 */ /* 0x060fe20000010000 */
[----:B------:R-:W-:-:S05]  /*7df0*/  F2FP.F16.F32.PACK_AB R163, R9, R163 ;  /* 0x000000a309a3723e */ /* 0x000fca00000000ff */
[----:B------:R2:W-:Y:S01]  /*7e00*/  STSM.16.M88.4 [R22], R160 ;  /* 0x000000a016007844 */ /* 0x0005e20000000200 */
[----:B------:R-:W4:Y:S01]  /*7e10*/  MUFU.EX2 R167, R174 ;  /* 0x000000ae00a77308 */ /* 0x000f220000000800 */
[----:B0-----:R-:W-:-:S07]  /*7e20*/  FADD.FTZ R5, R165, R5 ;  /* 0x00000005a5057221 */ /* 0x001fce0000010000 */
[----:B------:R0:W5:Y:S01]  /*7e30*/  MUFU.EX2 R169, R164 ;  /* 0x000000a400a97308 */ /* 0x0001620000000800 */
[C---:B---3--:R-:W-:Y:S01]  /*7e40*/  FADD.FTZ R5, R172.reuse, R5 ;  /* 0x00000005ac057221 */ /* 0x048fe20000010000 */
[----:B------:R-:W-:-:S06]  /*7e50*/  F2FP.F16.F32.PACK_AB R165, R172, R165 ;  /* 0x000000a5aca5723e */ /* 0x000fcc00000000ff */
[----:B------:R-:W3:Y:S01]  /*7e60*/  MUFU.EX2 R175, R175 ;  /* 0x000000af00af7308 */ /* 0x000ee20000000800 */
[----:B----4-:R-:W-:Y:S01]  /*7e70*/  FADD.FTZ R5, R167, R5 ;  /* 0x00000005a7057221 */ /* 0x010fe20000010000 */
[----:B0-----:R-:W-:Y:S02]  /*7e80*/  F2FP.F16.F32.PACK_AB R164, R181, R177 ;  /* 0x000000b1b5a4723e */ /* 0x001fe400000000ff */
[----:B-----5:R-:W-:Y:S01]  /*7e90*/  F2FP.F16.F32.PACK_AB R166, R179, R169 ;  /* 0x000000a9b3a6723e */ /* 0x020fe200000000ff */
[----:B------:R-:W-:-:S04]  /*7ea0*/  FADD.FTZ R4, R169, R4 ;  /* 0x00000004a9047221 */ /* 0x000fc80000010000 */
[----:B------:R-:W-:Y:S01]  /*7eb0*/  FADD.FTZ R4, R179, R4 ;  /* 0x00000004b3047221 */ /* 0x000fe20000010000 */
[C---:B---3--:R-:W-:Y:S01]  /*7ec0*/  F2FP.F16.F32.PACK_AB R167, R175.reuse, R167 ;  /* 0x000000a7afa7723e */ /* 0x048fe200000000ff */
[----:B------:R-:W-:-:S04]  /*7ed0*/  FADD.FTZ R5, R175, R5 ;  /* 0x00000005af057221 */ /* 0x000fc80000010000 */
[----:B------:R2:W-:Y:S01]  /*7ee0*/  STSM.16.M88.4 [R23], R164 ;  /* 0x000000a417007844 */ /* 0x0005e20000000200 */
[----:B------:R-:W-:Y:S05]  /*7ef0*/  @!P0 BRA `(.L_x_7603) ;  /* 0x0000000000048947 */ /* 0x000fea0003800000 */
[----:B------:R-:W-:Y:S01]  /*7f00*/  BPT.TRAP 0x1 ;  /* 0x000000040000795c */ /* 0x000fe20000300000 */
.L_x_7603:
[----:B------:R0:W3:Y:S01]  /*7f10*/  SYNCS.PHASECHK.TRANS64.TRYWAIT P2, [UR25+0x28c50], R7 ;  /* 0x028c5007ff0075a7 */ /* 0x0000e20008040159 */
[----:B------:R-:W-:Y:S05]  /*7f20*/  @!P0 BRA `(.L_x_7604) ;  /* 0x0000000000048947 */ /* 0x000fea0003800000 */
[----:B------:R-:W-:Y:S01]  /*7f30*/  BPT.TRAP 0x1 ;  /* 0x000000040000795c */ /* 0x000fe20000300000 */
.L_x_7604:
[----:B---3--:R-:W-:Y:S05]  /*7f40*/  @P2 BRA `(.L_x_7605) ;  /* 0x0000000000082947 */ /* 0x008fea0003800000 */
[----:B------:R-:W3:Y:S02]  /*7f50*/  SYNCS.PHASECHK.TRANS64.TRYWAIT P2, [UR25+0x28c50], R7 ;  /* 0x028c5007ff0075a7 */ /* 0x000ee40008040159 */
[----:B---3--:R-:W-:Y:S05]  /*7f60*/  @!P2 BRA `(.L_x_7606) ;  /* 0x000000f00074a947 */ /* 0x008fea0003800000 */
.L_x_7605:
[----:B------:R-:W-:Y:S01]  /*7f70*/  ULEA UR11, UR37, UR50, 0xc ;  /* 0x00000032250b7291 */ /* 0x000fe2000f8e603f */
[----:B------:R-:W-:Y:S01]  /*7f80*/  WARPGROUP.ARRIVE ;  /* 0x00000000000079c5 */ /* 0x000fe20000000000 */
[----:B------:R-:W-:Y:S01]  /*7f90*/  UMOV UR7, 0x40000040 ;  /* 0x4000004000077882 */ /* 0x000fe20000000000 */
[----:B------:R-:W-:Y:S01]  /*7fa0*/  UISETP.GT.AND UP1, UPT, UR21, UR20, UPT ;  /* 0x000000141500728c */ /* 0x000fe2000bf24270 */
[----:B---3--:R-:W-:Y:S01]  /*7fb0*/  @!P1 VIADD R11, R11, 0x28c60 ;  /* 0x00028c600b0b9836 */ /* 0x008fe20000000000 */
        /* <DEDUP_REMOVED lines=36> */
[----:B------:R-:W-:Y:S05]  /*8200*/  @P2 BRA `(.L_x_7607) ;  /* 0xffffffdc00602947 */ /* 0x000fea000383ffff */
.L_x_7598:
        /* <DEDUP_REMOVED lines=8> */
.L_x_7617:
[----:B------:R-:W-:-:S04]  /*8290*/  UIADD3 UR37, UR22, 0x1, URZ ;  /* 0x0000000116257890 */ /* 0x000fc8000fffe03f */
[----:B------:R-:W-:-:S04]  /*82a0*/  UISETP.NE.AND UP0, UPT, UR37, 0x2, UPT ;  /* 0x000000022500788c */ /* 0x000fc8000bf05270 */
[----:B------:R-:W-:Y:S02]  /*82b0*/  USEL UR6, URZ, 0x1, UP0 ;  /* 0x000000013f067887 */ /* 0x000fe40008000000 */
[----:B------:R-:W-:Y:S02]  /*82c0*/  USEL UR37, UR37, URZ, UP0 ;  /* 0x0000003f25257287 */ /* 0x000fe40008000000 */
[----:B------:R-:W-:Y:S01]  /*82d0*/  ULOP3.LUT UR38, UR38, UR6, URZ, 0x3c, !UPT ;  /* 0x0000000626267292 */ /* 0x000fe2000f8e3c3f */
[----:B------:R-:W-:Y:S11]  /*82e0*/  @!P0 BRA `(.L_x_7609) ;  /* 0x0000000000048947 */ /* 0x000ff60003800000 */
[----:B------:R-:W-:Y:S01]  /*82f0*/  BPT.TRAP 0x1 ;  /* 0x000000040000795c */ /* 0x000fe20000300000 */
.L_x_7609:
[----:B------:R-:W-:Y:S01]  /*8300*/  ULEA UR24, UR37, UR46, 0x3 ;  /* 0x0000002e25187291 */ /* 0x000fe2000f8e183f */
[----:B01----:R-:W-:-:S05]  /*8310*/  IMAD.U32 R7, RZ, RZ, UR38 ;  /* 0x00000026ff077e24 */ /* 0x003fca000f8e00ff */
[----:B------:R-:W-:-:S04]  /*8320*/  SHF.L.U32 R7, R7, 0x1f, RZ ;  /* 0x0000001f07077819 */ /* 0x000fc800000006ff */
[----:B------:R0:W1:Y:S01]  /*8330*/  SYNCS.PHASECHK.TRANS64.TRYWAIT P2, [UR24+0x28c30], R7 ;  /* 0x028c3007ff0075a7 */ /* 0x0000620008040158 */
[----:B------:R-:W-:Y:S05]  /*8340*/  @!P0 BRA `(.L_x_7610) ;  /* 0x0000000000048947 */ /* 0x000fea0003800000 */
[----:B------:R-:W-:Y:S01]  /*8350*/  BPT.TRAP 0x1 ;  /* 0x000000040000795c */ /* 0x000fe20000300000 */
.L_x_7610:
[----:B-1----:R-:W-:Y:S05]  /*8360*/  @P2 BRA `(.L_x_7611) ;  /* 0x0000000000082947 */ /* 0x002fea0003800000 */
[----:B------:R-:W1:Y:S02]  /*8370*/  SYNCS.PHASECHK.TRANS64.TRYWAIT P2, [UR24+0x28c30], R7 ;  /* 0x028c3007ff0075a7 */ /* 0x000e640008040158 */
[----:B-1----:R-:W-:Y:S05]  /*8380*/  @!P2 BRA `(.L_x_7612) ;  /* 0x000000ec0080a947 */ /* 0x002fea0003800000 */
.L_x_7611:
[----:B------:R-:W-:Y:S01]  /*8390*/  R2UR UR18, R3 ;  /* 0x00000000031272ca */ /* 0x000fe200000e0000 */
[----:B--2---:R-:W-:Y:S01]  /*83a0*/  WARPGROUP.ARRIVE ;  /* 0x00000000000079c5 */ /* 0x004fe20000000000 */
        /* <DEDUP_REMOVED lines=21> */
[----:B-1----:R-:W-:Y:S01]  /*8500*/  FMUL.FTZ R0, R152, UR23 ;  /* 0x0000001798007c20 */ /* 0x002fe20008410000 */
[----:B------:R-:W-:Y:S01]  /*8510*/  FMUL.FTZ R10, R153, UR23 ;  /* 0x00000017990a7c20 */ /* 0x000fe20008410000 */
[----:B---3--:R-:W-:Y:S01]  /*8520*/  FMUL.FTZ R11, R156, UR23 ;  /* 0x000000179c0b7c20 */ /* 0x008fe20008410000 */
        /* <DEDUP_REMOVED lines=365> */
.L_x_7613:
[----:B------:R1:W2:Y:S01]  /*9c00*/  SYNCS.PHASECHK.TRANS64.TRYWAIT P2, [UR24+0x28c50], R7 ;  /* 0x028c5007ff0075a7 */ /* 0x0002a20008040158 */
[----:B------:R-:W-:Y:S05]  /*9c10*/  @!P0 BRA `(.L_x_7614) ;  /* 0x0000000000048947 */ /* 0x000fea0003800000 */
[----:B------:R-:W-:Y:S01]  /*9c20*/  BPT.TRAP 0x1 ;  /* 0x000000040000795c */ /* 0x000fe20000300000 */
.L_x_7614:
[----:B--2---:R-:W-:Y:S05]  /*9c30*/  @P2 BRA `(.L_x_7615) ;  /* 0x0000000000082947 */ /* 0x004fea0003800000 */
[----:B------:R-:W2:Y:S02]  /*9c40*/  SYNCS.PHASECHK.TRANS64.TRYWAIT P2, [UR24+0x28c50], R7 ;  /* 0x028c5007ff0075a7 */ /* 0x000ea40008040158 */
[----:B--2---:R-:W-:Y:S05]  /*9c50*/  @!P2 BRA `(.L_x_7616) ;  /* 0x000000d40064a947 */ /* 0x004fea0003800000 */
.L_x_7615:
        /* <DEDUP_REMOVED lines=42> */
.L_x_7608:
[----:B------:R-:W4:Y:S01]  /*9f00*/  SHFL.BFLY PT, R3, R4, 0x2, 0x1f ;  /* 0x0c401f0004037f89 */ /* 0x000f2200000e0000 */
[----:B------:R-:W-:Y:S08]  /*9f10*/  BAR.ARV 0x8, 0x100 ;  /* 0x0204000000007b1d */ /* 0x000ff00000002000 */
[----:B------:R-:W-:Y:S01]  /*9f20*/  BAR.SYNC.DEFER_BLOCKING 0xf, 0x100 ;  /* 0x03c4000000007b1d */ /* 0x000fe20000010000 */
[----:B------:R-:W-:Y:S01]  /*9f30*/  ISETP.NE.AND P2, PT, R17, RZ, PT ;  /* 0x000000ff1100720c */ /* 0x000fe20003f45270 */
[----:B------:R-:W-:Y:S01]  /*9f40*/  IMAD.MOV.U32 R13, RZ, RZ, -0x800000 ;  /* 0xff800000ff0d7424 */ /* 0x000fe200078e00ff */
[----:B------:R-:W-:Y:S01]  /*9f50*/  UIADD3 UR47, UR47, 0x1, URZ ;  /* 0x000000012f2f7890 */ /* 0x000fe2000fffe03f */
[----:B------:R-:W-:-:S02]  /*9f60*/  IMAD.MOV.U32 R12, RZ, RZ, -0x800000 ;  /* 0xff800000ff0c7424 */ /* 0x000fc400078e00ff */
[----:B------:R-:W5:Y:S01]  /*9f70*/  SHFL.BFLY PT, R10, R5, 0x2, 0x1f ;  /* 0x0c401f00050a7f89 */ /* 0x000f6200000e0000 */
[----:B----4-:R-:W-:Y:S01]  /*9f80*/  FADD.FTZ R3, R3, R4 ;  /* 0x0000000403037221 */ /* 0x010fe20000010000 */
[----:B------:R-:W-:-:S04]  /*9f90*/  IMAD.MOV.U32 R4, RZ, RZ, RZ ;  /* 0x000000ffff047224 */ /* 0x000fc800078e00ff */
[----:B------:R-:W4:Y:S01]  /*9fa0*/  SHFL.BFLY PT, R8, R3, 0x1, 0x1f ;  /* 0x0c201f0003087f89 */ /* 0x000f2200000e0000 */
[----:B-----5:R-:W-:Y:S01]  /*9fb0*/  FADD.FTZ R10, R10, R5 ;  /* 0x000000050a0a7221 */ /* 0x020fe20000010000 */
[----:B------:R-:W-:-:S04]  /*9fc0*/  IMAD.U32 R5, RZ, RZ, UR10 ;  /* 0x0000000aff057e24 */ /* 0x000fc8000f8e00ff */
[----:B01----:R-:W0:Y:S01]  /*9fd0*/  SHFL.BFLY PT, R7, R10, 0x1, 0x1f ;  /* 0x0c201f000a077f89 */ /* 0x003e2200000e0000 */
[----:B----4-:R-:W-:Y:S01]  /*9fe0*/  FADD.FTZ R9, R3, R8 ;  /* 0x0000000803097221 */ /* 0x010fe20000010000 */
        /* <DEDUP_REMOVED lines=82> */
[----:B----4-:R-:W-:Y:S01]  /*a510*/  IMAD.U32 R4, RZ, RZ, UR10 ;  /* 0x0000000aff047e24 */ /* 0x010fe2000f8e00ff */
        /* <DEDUP_REMOVED lines=72> */
.L_x_7578:
        /* <DEDUP_REMOVED lines=12> */
[----:B------:R-:W4:Y:S01]  /*aa60*/  LDL R0, [R1+0x54] ;  /* 0x0000540001007983 */ /* 0x000f220000100800 */
        /* <DEDUP_REMOVED lines=8> */
[----:B---3--:R-:W-:Y:S01]  /*aaf0*/  F2FP.F16.F32.PACK_AB R11, R39, R38 ;  /* 0x00000026270b723e */ /* 0x008fe200000000ff */
[----:B------:R-:W-:Y:S01]  /*ab00*/  UMOV UR10, UR46 ;  /* 0x0000002e000a7c82 */ /* 0x000fe20008000000 */
[----:B0-----:R-:W-:Y:S01]  /*ab10*/  UMOV UR11, UR4 ;  /* 0x00000004000b7c82 */ /* 0x001fe20008000000 */
[----:B------:R-:W-:Y:S01]  /*ab20*/  ULDC UR4, c[0x0][0xad4] ;  /* 0x0002b50000047ab9 */ /* 0x000fe20000000800 */
[----:B------:R-:W-:-:S02]  /*ab30*/  IMAD.U32 R14, RZ, RZ, UR10 ;  /* 0x0000000aff0e7e24 */ /* 0x000fc4000f8e00ff */
[----:B------:R-:W-:Y:S01]  /*ab40*/  IMAD.U32 R15, RZ, RZ, UR11 ;  /* 0x0000000bff0f7e24 */ /* 0x000fe2000f8e00ff */
[----:B------:R-:W-:Y:S02]  /*ab50*/  ULDC.64 UR10, c[0x0][0xc08] ;  /* 0x00030200000a7ab9 */ /* 0x000fe40000000a00 */
[----:B------:R-:W-:-:S04]  /*ab60*/  UISETP.NE.U32.AND UP0, UPT, UR10, URZ, UPT ;  /* 0x0000003f0a00728c */ /* 0x000fc8000bf05070 */
[----:B------:R-:W-:Y:S01]  /*ab70*/  UISETP.NE.AND.EX UP0, UPT, UR11, URZ, UPT, UP0 ;  /* 0x0000003f0b00728c */ /* 0x000fe2000bf05300 */
[----:B------:R-:W-:Y:S05]  /*ab80*/  BAR.SYNC.DEFER_BLOCKING 0x1, 0x100 ;  /* 0x0044000000007b1d */ /* 0x000fea0000010000 */
[----:B------:R-:W-:-:S05]  /*ab90*/  PLOP3.LUT P1, PT, PT, PT, UP0, 0x80, 0x0 ;  /* 0x000000000000781c */ /* 0x000fca0003f2f008 */
[----:B------:R-:W-:-:S04]  /*aba0*/  @UP0 ULEA UR10, UP1, UR45, UR10, 0x2 ;  /* 0x0000000a2d0a0291 */ /* 0x000fc8000f82103f */
[----:B------:R-:W-:Y:S01]  /*abb0*/  @UP0 ULEA.HI.X UR11, UR45, UR11, UR44, 0x2, UP1 ;  /* 0x0000000b2d0b0291 */ /* 0x000fe200088f142c */
[----:B----4-:R-:W-:-:S03]  /*abc0*/  IMAD.WIDE R20, R0, 0x2, R14 ;  /* 0x0000000200147825 */ /* 0x010fc600078e020e */
        /* <DEDUP_REMOVED lines=172> */
[----:B0-----:R-:W-:Y:S02]  /*b690*/  IMAD.U32 R4, RZ, RZ, UR10 ;  /* 0x0000000aff047e24 */ /* 0x001fe4000f8e00ff */
[----:B------:R-:W-:Y:S01]  /*b6a0*/  IMAD.U32 R5, RZ, RZ, UR11 ;  /* 0x0000000bff057e24 */ /* 0x000fe2000f8e00ff */
[----:B------:R-:W-:Y:S06]  /*b6b0*/  BAR.SYNC.DEFER_BLOCKING 0x1, 0x100 ;  /* 0x0044000000007b1d */ /* 0x000fec0000010000 */
[----:B------:R0:W3:Y:S02]  /*b6c0*/  @P1 LDG.E R3, desc[UR40][R4.64] ;  /* 0x0000002804031981 */ /* 0x0000e4000c1e1900 */
[----:B0-----:R-:W-:-:S02]  /*b6d0*/  IMAD.U32 R4, RZ, RZ, UR12 ;  /* 0x0000000cff047e24 */ /* 0x001fc4000f8e00ff */
[----:B------:R-:W-:-:S05]  /*b6e0*/  IMAD.U32 R5, RZ, RZ, UR13 ;  /* 0x0000000dff057e24 */ /* 0x000fca000f8e00ff */
[----:B------:R0:W5:Y:S01]  /*b6f0*/  @P0 LDG.E R0, desc[UR40][R4.64] ;  /* 0x0000002804000981 */ /* 0x000162000c1e1900 */
[----:B------:R-:W-:Y:S01]  /*b700*/  UISETP.NE.AND UP0, UPT, UR9, URZ, UPT ;  /* 0x0000003f0900728c */ /* 0x000fe2000bf05270 */
[----:B------:R-:W-:Y:S01]  /*b710*/  ULDC UR8, c[0x0][0xa88] ;  /* 0x0002a20000087ab9 */ /* 0x000fe20000000800 */
[----:B------:R-:W-:Y:S02]  /*b720*/  ULOP3.LUT UR43, UR43, 0xff, URZ, 0xc0, !UPT ;  /* 0x000000ff2b2b7892 */ /* 0x000fe4000f8ec03f */
[----:B------:R-:W-:Y:S01]  /*b730*/  USEL UR10, UR9, UR4, UP0 ;  /* 0x00000004090a7287 */ /* 0x000fe20008000000 */
[----:B---3--:R-:W-:Y:S01]  /*b740*/  @P1 R2UR UR8, R3 ;  /* 0x00000000030812ca */ /* 0x008fe200000e0000 */
[----:B0-----:R-:W-:-:S14]  /*b750*/  @P1 BRA `(.L_x_7620) ;  /* 0x0000000000281947 */ /* 0x001fdc0003800000 */
        /* <DEDUP_REMOVED lines=10> */
.L_x_7620:
        /* <DEDUP_REMOVED lines=16> */
[----:B------:R-:W-:Y:S02]  /*b900*/  UISETP.NE.U32.AND UP0, UPT, UR14, URZ, UPT ;  /* 0x0000003f0e00728c */ /* 0x000fe4000bf05070 */
[----:B------:R-:W-:Y:S01]  /*b910*/  USEL UR18, UR18, 0x978, UP1 ;  /* 0x0000097812127887 */ /* 0x000fe20008800000 */
[----:B------:R-:W-:Y:S01]  /*b920*/  IMAD.MOV.U32 R3, RZ, RZ, R9 ;  /* 0x000000ffff037224 */ /* 0x000fe200078e0009 */
[----:B------:R-:W-:Y:S02]  /*b930*/  UISETP.NE.AND.EX UP0, UPT, UR15, URZ, UPT, UP0 ;  /* 0x0000003f0f00728c */ /* 0x000fe4000bf05300 */
[----:B------:R-:W-:-:S02]  /*b940*/  USEL UR16, UR43, URZ, UP1 ;  /* 0x0000003f2b107287 */ /* 0x000fc40008800000 */
[----:B------:R-:W-:Y:S02]  /*b950*/  USEL UR45, UR45, URZ, !UP0 ;  /* 0x0000003f2d2d7287 */ /* 0x000fe4000c000000 */
[----:B------:R-:W-:-:S04]  /*b960*/  USEL UR44, UR44, URZ, !UP0 ;  /* 0x0000003f2c2c7287 */ /* 0x000fc8000c000000 */
[----:B------:R-:W-:Y:S01]  /*b970*/  ULDC.64 UR14, c[0x0][UR18+0x228] ;  /* 0x00008a00120e7abb */ /* 0x000fe20008000a00 */
[----:B------:R-:W-:Y:S01]  /*b980*/  ULDC.64 UR12, c[0x0][UR18+0x220] ;  /* 0x00008800120c7abb */ /* 0x000fe20008000a00 */
[----:B------:R-:W-:Y:S02]  /*b990*/  UIMAD.WIDE.U32 UR20, UR14, UR16, URZ ;  /* 0x000000100e1472a5 */ /* 0x000fe4000f8e003f */
[----:B------:R-:W-:Y:S01]  /*b9a0*/  UIMAD UR19, UR15, UR16, URZ ;  /* 0x000000100f1372a4 */ /* 0x000fe2000f8e023f */
[----:B0-----:R-:W-:Y:S01]  /*b9b0*/  ISETP.NE.AND P0, PT, R0, 0x1, PT ;  /* 0x000000010000780c */ /* 0x001fe20003f05270 */
[----:B------:R-:W-:Y:S01]  /*b9c0*/  UIMAD.WIDE.U32 UR14, UR12, UR45, URZ ;  /* 0x0000002d0c0e72a5 */ /* 0x000fe2000f8e003f */
[----:B------:R-:W-:Y:S01]  /*b9d0*/  ULDC.64 UR10, c[0x0][UR18+0x218] ;  /* 0x00008600120a7abb */ /* 0x000fe20008000a00 */
[----:B------:R-:W-:Y:S02]  /*b9e0*/  UIMAD UR45, UR13, UR45, URZ ;  /* 0x0000002d0d2d72a4 */ /* 0x000fe4000f8e023f */
[----:B------:R-:W-:-:S02]  /*b9f0*/  UIMAD.WIDE.U32 UR16, UR10, UR42, URZ ;  /* 0x0000002a0a1072a5 */ /* 0x000fc4000f8e003f */
[----:B------:R-:W-:Y:S02]  /*ba00*/  UIMAD UR10, UR11, UR42, URZ ;  /* 0x0000002a0b0a72a4 */ /* 0x000fe4000f8e023f */
[----:B------:R-:W-:Y:S02]  /*ba10*/  UIMAD UR44, UR12, UR44, UR45 ;  /* 0x0000002c0c2c72a4 */ /* 0x000fe4000f8e022d */
[----:B------:R-:W-:Y:S02]  /*ba20*/  UIADD3 UR19, UR21, UR19, URZ ;  /* 0x0000001315137290 */ /* 0x000fe4000fffe03f */
[----:B------:R-:W0:Y:S01]  /*ba30*/  @P0 LDC R4, c[0x0][0xbec] ;  /* 0x0002fb00ff040b82 */ /* 0x000e220000000800 */
[----:B------:R-:W-:Y:S02]  /*ba40*/  UIADD3 UR11, UR17, UR10, URZ ;  /* 0x0000000a110b7290 */ /* 0x000fe4000fffe03f */
[----:B------:R-:W-:Y:S02]  /*ba50*/  UIADD3 UR16, UP0, UP2, UR14, UR16, UR4 ;  /* 0x000000100e107290 */ /* 0x000fe4000fa1e004 */
[----:B------:R-:W-:Y:S01]  /*ba60*/  UIADD3 UR10, UR15, UR44, URZ ;  /* 0x0000002c0f0a7290 */ /* 0x000fe2000fffe03f */
[----:B------:R-:W-:-:S02]  /*ba70*/  IMAD.U32 R6, RZ, RZ, UR19 ;  /* 0x00000013ff067e24 */ /* 0x000fc4000f8e00ff */
[----:B------:R-:W1:Y:S01]  /*ba80*/  @P0 LDC R5, c[0x0][0xbf0] ;  /* 0x0002fc00ff050b82 */ /* 0x000e620000000800 */
[----:B------:R-:W-:Y:S01]  /*ba90*/  UIADD3.X UR10, UR10, UR11, UR22, UP0, UP2 ;  /* 0x0000000b0a0a7290 */ /* 0x000fe200087e4416 */
[----:B0-----:R-:W-:-:S05]  /*baa0*/  @P0 IMAD.HI.U32 R4, R9, R4, RZ ;  /* 0x0000000409040227 */ /* 0x001fca00078e00ff */
[----:B-1----:R-:W-:Y:S01]  /*bab0*/  @P0 SHF.R.U32.HI R3, RZ, R5, R4 ;  /* 0x00000005ff030219 */ /* 0x002fe20000011604 */
[----:B------:R-:W-:-:S04]  /*bac0*/  IMAD.U32 R4, RZ, RZ, UR20 ;  /* 0x00000014ff047e24 */ /* 0x000fc8000f8e00ff */
[--C-:B------:R-:W-:Y:S01]  /*bad0*/  IMAD.MOV R7, RZ, RZ, -R3.reuse ;  /* 0x000000ffff077224 */ /* 0x100fe200078e0a03 */
[----:B------:R-:W-:Y:S02]  /*bae0*/  IADD3 R4, P0, P2, R3, UR16, R4 ;  /* 0x0000001003047c10 */ /* 0x000fe4000fa1e004 */
[----:B------:R-:W-:Y:S01]  /*baf0*/  SHF.R.S32.HI R3, RZ, 0x1f, R3 ;  /* 0x0000001fff037819 */ /* 0x000fe20000011403 */
[C---:B------:R-:W-:Y:S02]  /*bb00*/  IMAD R7, R0.reuse, R7, R9 ;  /* 0x0000000700077224 */ /* 0x040fe400078e0209 */
[----:B------:R-:W-:Y:S01]  /*bb10*/  IMAD R9, R0, UR8, RZ ;  /* 0x0000000800097c24 */ /* 0x000fe2000f8e02ff */
[----:B------:R-:W-:Y:S01]  /*bb20*/  IADD3.X R5, R3, UR10, R6, P0, P2 ;  /* 0x0000000a03057c10 */ /* 0x000fe200087e4406 */
[----:B------:R-:W-:Y:S01]  /*bb30*/  ULDC.64 UR10, c[0x0][UR18+0x210] ;  /* 0x00008400120a7abb */ /* 0x000fe20008000a00 */
[----:B------:R-:W-:Y:S01]  /*bb40*/  SHF.R.S32.HI R3, RZ, 0x1f, R7 ;  /* 0x0000001fff037819 */ /* 0x000fe20000011407 */
[----:B------:R-:W-:-:S02]  /*bb50*/  IMAD R6, R7, UR11, RZ ;  /* 0x0000000b07067c24 */ /* 0x000fc4000f8e02ff */
[----:B------:R-:W-:-:S04]  /*bb60*/  IMAD.WIDE.U32 R4, R7, UR10, R4 ;  /* 0x0000000a07047c25 */ /* 0x000fc8000f8e0004 */
[----:B------:R-:W-:Y:S01]  /*bb70*/  IMAD R3, R3, UR10, R6 ;  /* 0x0000000a03037c24 */ /* 0x000fe2000f8e0206 */
[----:B------:R-:W-:Y:S01]  /*bb80*/  ULDC.64 UR10, c[0x0][0xba8] ;  /* 0x0002ea00000a7ab9 */ /* 0x000fe20000000a00 */
[----:B------:R-:W-:Y:S01]  /*bb90*/  @!UP1 ULDC UR10, c[0x0][0xb50] ;  /* 0x0002d400000a9ab9 */ /* 0x000fe20000000800 */
[----:B------:R-:W-:Y:S01]  /*bba0*/  @!UP1 ULDC UR11, c[0x0][0xb54] ;  /* 0x0002d500000b9ab9 */ /* 0x000fe20000000800 */
[----:B------:R-:W-:Y:S01]  /*bbb0*/  IMAD.IADD R3, R5, 0x1, R3 ;  /* 0x0000000105037824 */ /* 0x000fe200078e0203 */
[----:B------:R-:W-:Y:S01]  /*bbc0*/  LEA R8, P0, R4, UR10, 0x2 ;  /* 0x0000000a04087c11 */ /* 0x000fe2000f8010ff */
[----:B------:R-:W-:-:S03]  /*bbd0*/  VIADD R0, R16, UR39 ;  /* 0x0000002710007c36 */ /* 0x000fc60008000000 */
[----:B------:R-:W-:Y:S01]  /*bbe0*/  LEA.HI.X R3, R4, UR11, R3, 0x2, P0 ;  /* 0x0000000b04037c11 */ /* 0x000fe200080f1403 */
[----:B------:R-:W-:Y:S04]  /*bbf0*/  SHFL.IDX PT, R6, R8, 0x1, 0x1c1f ;  /* 0x003c1f0008067f89 */ /* 0x000fe800000e0000 */
[----:B------:R-:W-:Y:S04]  /*bc00*/  SHFL.IDX PT, R5, R3, RZ, 0x1c1f ;  /* 0x001c1fff03057589 */ /* 0x000fe800000e0000 */
[----:B------:R-:W-:Y:S01]  /*bc10*/  SHFL.IDX PT, R7, R3, 0x1, 0x1c1f ;  /* 0x003c1f0003077f89 */ /* 0x000fe200000e0000 */
[----:B---3--:R-:W-:-:S05]  /*bc20*/  IMAD.MOV R4, RZ, RZ, -R10 ;  /* 0x000000ffff047224 */ /* 0x008fca00078e0a0a */
[----:B------:R-:W-:Y:S02]  /*bc30*/  ISETP.NE.AND P0, PT, R185, R4, PT ;  /* 0x00000004b900720c */ /* 0x000fe40003f05270 */
[----:B------:R-:W0:Y:S02]  /*bc40*/  SHFL.IDX PT, R4, R8, RZ, 0x1c1f ;  /* 0x001c1fff08047589 */ /* 0x000e2400000e0000 */
[C---:B------:R-:W-:Y:S01]  /*bc50*/  ISETP.GE.OR P2, PT, R0.reuse, R9, P0 ;  /* 0x000000090000720c */ /* 0x040fe20000746670 */
[----:B------:R-:W-:-:S05]  /*bc60*/  VIADD R0, R0, 0x8 ;  /* 0x0000000800007836 */ /* 0x000fca0000000000 */
[----:B------:R-:W-:-:S07]  /*bc70*/  ISETP.GE.OR P0, PT, R0, R9, P0 ;  /* 0x000000090000720c */ /* 0x000fce0000706670 */
[----:B0-----:R0:W-:Y:S06]  /*bc80*/  @!P2 ST.E desc[UR40][R4.64], R13 ;  /* 0x0000000d0400a985 */ /* 0x0011ec000c101928 */
[----:B------:R0:W-:Y:S02]  /*bc90*/  @!P0 ST.E desc[UR40][R6.64], R12 ;  /* 0x0000000c06008985 */ /* 0x0001e4000c101928 */
.L_x_7621:
[----:B------:R-:W-:Y:S05]  /*bca0*/  @P1 BRA `(.L_x_7622) ;  /* 0x00000010004c1947 */ /* 0x000fea0003800000 */
[----:B------:R-:W1:Y:S01]  /*bcb0*/  S2R R0, SR_TID.X ;  /* 0x0000000000007919 */ /* 0x000e620000002100 */
[----:B------:R-:W3:Y:S01]  /*bcc0*/  LDC R82, c[0x0][0xbe8] ;  /* 0x0002fa00ff527b82 */ /* 0x000ee20000000800 */
        /* <DEDUP_REMOVED lines=11> */
[----:B------:R-:W-:Y:S02]  /*bd80*/  LOP3.LUT R32, R33, 0x380, RZ, 0xc0, !PT ;  /* 0x0000038021207812 */ /* 0x000fe400078ec0ff */
[----:B------:R-:W-:Y:S02]  /*bd90*/  IADD3 R37, P1, R14, 0x6000, RZ ;  /* 0x000060000e257810 */ /* 0x000fe40007f3e0ff */
[----:B------:R-:W-:-:S02]  /*bda0*/  SHF.R.U64 R40, R40, 0x3, RZ ;  /* 0x0000000328287819 */ /* 0x000fc400000012ff */
[----:B------:R-:W-:Y:S02]  /*bdb0*/  SHF.R.U64 R32, R32, 0x3, RZ ;  /* 0x0000000320207819 */ /* 0x000fe400000012ff */
[----:B------:R-:W-:Y:S02]  /*bdc0*/  LOP3.LUT R36, R37, 0x380, RZ, 0xc0, !PT ;  /* 0x0000038025247812 */ /* 0x000fe400078ec0ff */
[----:B------:R-:W-:Y:S01]  /*bdd0*/  LOP3.LUT R40, R40, R41, RZ, 0x3c, !PT ;  /* 0x0000002928287212 */ /* 0x000fe200078e3cff */
[--C-:B------:R-:W-:Y:S01]  /*bde0*/  IMAD.X R41, RZ, RZ, R15.reuse, P2 ;  /* 0x000000ffff297224 */ /* 0x100fe200010e060f */
[----:B------:R-:W-:Y:S01]  /*bdf0*/  LOP3.LUT R32, R32, R33, RZ, 0x3c, !PT ;  /* 0x0000002120207212 */ /* 0x000fe200078e3cff */
[--C-:B------:R-:W-:Y:S01]  /*be00*/  IMAD.X R33, RZ, RZ, R15.reuse, P0 ;  /* 0x000000ffff217224 */ /* 0x100fe200000e060f */
[----:B------:R-:W-:Y:S02]  /*be10*/  IADD3 R69, P2, R14, 0xe000, RZ ;  /* 0x0000e0000e457810 */ /* 0x000fe40007f5e0ff */
[----:B------:R-:W-:Y:S01]  /*be20*/  SHF.R.U64 R36, R36, 0x3, RZ ;  /* 0x0000000324247819 */ /* 0x000fe200000012ff */
[----:B------:R-:W-:Y:S01]  /*be30*/  UIMAD UR12, UR22, UR14, URZ ;  /* 0x0000000e160c72a4 */ /* 0x000fe2000f8e023f */
[----:B------:R-:W-:Y:S01]  /*be40*/  IADD3 R61, P0, R14, 0xc000, RZ ;  /* 0x0000c0000e3d7810 */ /* 0x000fe20007f1e0ff */
[----:B------:R-:W-:Y:S01]  /*be50*/  UIMAD.WIDE.U32 UR10, UR4, UR14, URZ ;  /* 0x0000000e040a72a5 */ /* 0x000fe2000f8e003f */
[----:B------:R-:W-:Y:S01]  /*be60*/  LOP3.LUT R68, R69, 0x380, RZ, 0xc0, !PT ;  /* 0x0000038045447812 */ /* 0x000fe200078ec0ff */
[----:B------:R-:W5:Y:S01]  /*be70*/  LD.E.128 R32, desc[UR40][R32.64] ;  /* 0x0000002820207980 */ /* 0x000f62000c101d00 */
[----:B------:R-:W-:Y:S01]  /*be80*/  LOP3.LUT R36, R36, R37, RZ, 0x3c, !PT ;  /* 0x0000002524247212 */ /* 0x000fe200078e3cff */
[----:B------:R-:W-:Y:S01]  /*be90*/  IMAD.X R37, RZ, RZ, R15, P1 ;  /* 0x000000ffff257224 */ /* 0x000fe200008e060f */
[----:B------:R-:W-:Y:S01]  /*bea0*/  LOP3.LUT R60, R61, 0x380, RZ, 0xc0, !PT ;  /* 0x000003803d3c7812 */ /* 0x000fe200078ec0ff */
[----:B------:R-:W5:Y:S01]  /*beb0*/  LD.E.128 R40, desc[UR40][R40.64] ;  /* 0x0000002828287980 */ /* 0x000f62000c101d00 */
[----:B------:R-:W-:-:S02]  /*bec0*/  IADD3 R65, P1, R14, 0xd000, RZ ;  /* 0x0000d0000e417810 */ /* 0x000fc40007f3e0ff */
[----:B------:R-:W-:Y:S02]  /*bed0*/  SHF.R.U64 R68, R68, 0x3, RZ ;  /* 0x0000000344447819 */ /* 0x000fe400000012ff */
[----:B------:R-:W-:Y:S02]  /*bee0*/  IADD3 R9, P3, R14, 0x1000, RZ ;  /* 0x000010000e097810 */ /* 0x000fe40007f7e0ff */
[----:B------:R-:W-:Y:S02]  /*bef0*/  LOP3.LUT R81, R20, 0xfffffff8, RZ, 0xc0, !PT ;  /* 0xfffffff814517812 */ /* 0x000fe400078ec0ff */
[C---:B------:R-:W-:Y:S02]  /*bf00*/  IADD3 R13, P4, R14.reuse, 0x2000, RZ ;  /* 0x000020000e0d7810 */ /* 0x040fe40007f9e0ff */
[C---:B------:R-:W-:Y:S02]  /*bf10*/  IADD3 R25, P5, R14.reuse, 0x3000, RZ ;  /* 0x000030000e197810 */ /* 0x040fe40007fbe0ff */
[----:B------:R-:W-:Y:S01]  /*bf20*/  IADD3 R29, P6, R14, 0x4000, RZ ;  /* 0x000040000e1d7810 */ /* 0x000fe20007fde0ff */
[----:B------:R-:W-:Y:S01]  /*bf30*/  UIMAD UR12, UR4, UR15, UR12 ;  /* 0x0000000f040c72a4 */ /* 0x000fe2000f8e020c */
[----:B------:R-:W-:Y:S01]  /*bf40*/  SHF.R.U64 R60, R60, 0x3, RZ ;  /* 0x000000033c3c7819 */ /* 0x000fe200000012ff */
[----:B------:R-:W5:Y:S01]  /*bf50*/  LD.E.128 R36, desc[UR40][R36.64] ;  /* 0x0000002824247980 */ /* 0x000f62000c101d00 */
[----:B------:R-:W-:-:S02]  /*bf60*/  LOP3.LUT R64, R65, 0x380, RZ, 0xc0, !PT ;  /* 0x0000038041407812 */ /* 0x000fc400078ec0ff */
[----:B------:R-:W-:Y:S01]  /*bf70*/  LOP3.LUT R68, R68, R69, RZ, 0x3c, !PT ;  /* 0x0000004544447212 */ /* 0x000fe200078e3cff */
[--C-:B------:R-:W-:Y:S01]  /*bf80*/  IMAD.X R69, RZ, RZ, R15.reuse, P2 ;  /* 0x000000ffff457224 */ /* 0x100fe200010e060f */
[----:B------:R-:W-:Y:S01]  /*bf90*/  LOP3.LUT R60, R60, R61, RZ, 0x3c, !PT ;  /* 0x0000003d3c3c7212 */ /* 0x000fe200078e3cff */
[----:B------:R-:W-:Y:S01]  /*bfa0*/  IMAD.X R61, RZ, RZ, R15, P0 ;  /* 0x000000ffff3d7224 */ /* 0x000fe200000e060f */
[----:B---3--:R-:W-:Y:S02]  /*bfb0*/  ISETP.NE.AND P2, PT, R82, 0x1, PT ;  /* 0x000000015200780c */ /* 0x008fe40003f45270 */
[----:B------:R-:W-:Y:S02]  /*bfc0*/  SHF.R.U64 R64, R64, 0x3, RZ ;  /* 0x0000000340407819 */ /* 0x000fe400000012ff */
[----:B------:R-:W-:Y:S01]  /*bfd0*/  LOP3.LUT R8, R9, 0x380, RZ, 0xc0, !PT ;  /* 0x0000038009087812 */ /* 0x000fe200078ec0ff */
[----:B------:R-:W-:Y:S01]  /*bfe0*/  IMAD.IADD R20, R0, 0x1, -R81 ;  /* 0x0000000100147824 */ /* 0x000fe200078e0a51 */
[----:B------:R-:W-:-:S02]  /*bff0*/  ISETP.GE.AND P0, PT, R191, UR16, PT ;  /* 0x00000010bf007c0c */ /* 0x000fc4000bf06270 */
[----:B------:R-:W-:Y:S02]  /*c000*/  LOP3.LUT R12, R13, 0x380, RZ, 0xc0, !PT ;  /* 0x000003800d0c7812 */ /* 0x000fe400078ec0ff */
[----:B------:R-:W-:Y:S02]  /*c010*/  LOP3.LUT R24, R25, 0x380, RZ, 0xc0, !PT ;  /* 0x0000038019187812 */ /* 0x000fe400078ec0ff */
[----:B------:R-:W-:Y:S01]  /*c020*/  LOP3.LUT R28, R29, 0x380, RZ, 0xc0, !PT ;  /* 0x000003801d1c7812 */ /* 0x000fe200078ec0ff */
[----:B------:R-:W0:Y:S01]  /*c030*/  @P2 LDC R77, c[0x0][0xbec] ;  /* 0x0002fb00ff4d2b82 */ /* 0x000e220000000800 */
[----:B------:R-:W-:Y:S01]  /*c040*/  LOP3.LUT R64, R64, R65, RZ, 0x3c, !PT ;  /* 0x0000004140407212 */ /* 0x000fe200078e3cff */
[----:B------:R-:W-:Y:S01]  /*c050*/  IMAD.X R65, RZ, RZ, R15, P1 ;  /* 0x000000ffff417224 */ /* 0x000fe200008e060f */
[----:B------:R-:W-:Y:S01]  /*c060*/  SEL R76, RZ, 0xffffffff, P0 ;  /* 0xffffffffff4c7807 */ /* 0x000fe20000000000 */
[----:B------:R-:W-:Y:S01]  /*c070*/  UIADD3 UR11, UR11, UR12, URZ ;  /* 0x0000000c0b0b7290 */ /* 0x000fe2000fffe03f */
[----:B------:R-:W-:Y:S01]  /*c080*/  ISETP.GE.AND P1, PT, R2, UR16, PT ;  /* 0x0000001002007c0c */ /* 0x000fe2000bf26270 */
[----:B------:R-:W-:Y:S01]  /*c090*/  USHF.R.S32.HI UR4, URZ, 0x1f, UR9 ;  /* 0x0000001f3f047899 */ /* 0x000fe20008011409 */
[----:B------:R-:W-:Y:S01]  /*c0a0*/  SHF.R.U64 R8, R8, 0x3, RZ ;  /* 0x0000000308087819 */ /* 0x000fe200000012ff */
[----:B------:R-:W-:Y:S01]  /*c0b0*/  IMAD.SHL.U32 R76, R76, 0x2, RZ ;  /* 0x000000024c4c7824 */ /* 0x000fe200078e00ff */
[----:B------:R-:W-:Y:S01]  /*c0c0*/  SEL R21, RZ, 0x1, P1 ;  /* 0x00000001ff157807 */ /* 0x000fe20000800000 */
[----:B------:R-:W1:Y:S01]  /*c0d0*/  @P2 LDC R79, c[0x0][0xbf0] ;  /* 0x0002fc00ff4f2b82 */ /* 0x000e620000000800 */
[----:B------:R-:W-:Y:S01]  /*c0e0*/  ISETP.GE.AND P1, PT, R190, UR16, PT ;  /* 0x00000010be007c0c */ /* 0x000fe2000bf26270 */
[----:B------:R-:W-:Y:S01]  /*c0f0*/  ULDC.64 UR12, c[0x0][0xae8] ;  /* 0x0002ba00000c7ab9 */ /* 0x000fe20000000a00 */
[----:B------:R-:W-:Y:S01]  /*c100*/  LOP3.LUT R21, R76, 0x2, R21, 0xe2, !PT ;  /* 0x000000024c157812 */ /* 0x000fe200078ee215 */
[----:B------:R-:W5:Y:S01]  /*c110*/  LD.E.128 R60, desc[UR40][R60.64] ;  /* 0x000000283c3c7980 */ /* 0x000f62000c101d00 */
[----:B------:R-:W-:-:S02]  /*c120*/  SEL R76, RZ, 0xffffffff, P1 ;  /* 0xffffffffff4c7807 */ /* 0x000fc40000800000 */
[----:B------:R-:W-:Y:S01]  /*c130*/  ISETP.GE.AND P0, PT, R189, UR16, PT ;  /* 0x00000010bd007c0c */ /* 0x000fe2000bf06270 */
[----:B------:R-:W5:Y:S01]  /*c140*/  LD.E.128 R64, desc[UR40][R64.64] ;  /* 0x0000002840407980 */ /* 0x000f62000c101d00 */
[----:B------:R-:W-:Y:S01]  /*c150*/  LOP3.LUT R8, R8, R9, RZ, 0x3c, !PT ;  /* 0x0000000908087212 */ /* 0x000fe200078e3cff */
[----:B------:R-:W-:Y:S01]  /*c160*/  IMAD.X R9, RZ, RZ, R15, P3 ;  /* 0x000000ffff097224 */ /* 0x000fe200018e060f */
[----:B------:R-:W-:Y:S01]  /*c170*/  IADD3 R45, P3, R14, 0x8000, RZ ;  /* 0x000080000e2d7810 */ /* 0x000fe20007f7e0ff */
[----:B------:R-:W-:Y:S01]  /*c180*/  IMAD.SHL.U32 R76, R76, 0x4, RZ ;  /* 0x000000044c4c7824 */ /* 0x000fe200078e00ff */
[----:B------:R-:W-:Y:S01]  /*c190*/  SEL R0, RZ, 0xffffffff, P0 ;  /* 0xffffffffff007807 */ /* 0x000fe20000000000 */
[----:B------:R-:W5:Y:S01]  /*c1a0*/  LD.E.128 R68, desc[UR40][R68.64] ;  /* 0x0000002844447980 */ /* 0x000f62000c101d00 */
[----:B------:R-:W-:Y:S02]  /*c1b0*/  LOP3.LUT R44, R45, 0x380, RZ, 0xc0, !PT ;  /* 0x000003802d2c7812 */ /* 0x000fe400078ec0ff */
[----:B------:R-:W-:Y:S01]  /*c1c0*/  LOP3.LUT R21, R76, 0x4, R21, 0xe2, !PT ;  /* 0x000000044c157812 */ /* 0x000fe200078ee215 */
[----:B------:R-:W-:Y:S01]  /*c1d0*/  IMAD.SHL.U32 R76, R0, 0x8, RZ ;  /* 0x00000008004c7824 */ /* 0x000fe200078e00ff */
[----:B------:R-:W-:Y:S01]  /*c1e0*/  SHF.R.U64 R12, R12, 0x3, RZ ;  /* 0x000000030c0c7819 */ /* 0x000fe200000012ff */
[----:B------:R-:W-:Y:S01]  /*c1f0*/  IMAD R0, R20, 0x20, R3 ;  /* 0x0000002014007824 */ /* 0x000fe200078e0203 */
[----:B------:R-:W-:-:S02]  /*c200*/  SHF.R.U64 R24, R24, 0x3, RZ ;  /* 0x0000000318187819 */ /* 0x000fc400000012ff */
[----:B------:R-:W-:Y:S01]  /*c210*/  SHF.R.U64 R28, R28, 0x3, RZ ;  /* 0x000000031c1c7819 */ /* 0x000fe200000012ff */
[----:B------:R-:W-:Y:S01]  /*c220*/  UIMAD.WIDE.U32 UR10, UR42, UR12, UR10 ;  /* 0x0000000c2a0a72a5 */ /* 0x000fe2000f8e000a */
[----:B------:R-:W-:Y:S01]  /*c230*/  SHF.R.U64 R44, R44, 0x3, RZ ;  /* 0x000000032c2c7819 */ /* 0x000fe200000012ff */
[----:B------:R-:W-:Y:S01]  /*c240*/  VIADD R80, R0, UR39 ;  /* 0x0000002700507c36 */ /* 0x000fe20008000000 */
        /* <DEDUP_REMOVED lines=9> */
[----:B------:R-:W-:Y:S01]  /*c2e0*/  UIMAD UR11, UR42, UR13, UR11 ;  /* 0x0000000d2a0b72a4 */ /* 0x000fe2000f8e020b */
[C---:B------:R-:W-:Y:S01]  /*c2f0*/  IADD3 R53, P5, R14.reuse, 0xa000, RZ ;  /* 0x0000a0000e357810 */ /* 0x040fe20007fbe0ff */
[----:B------:R-:W5:Y:S01]  /*c300*/  LD.E.128 R8, desc[UR40][R8.64] ;  /* 0x0000002808087980 */ /* 0x000f62000c101d00 */
[----:B------:R-:W-:Y:S01]  /*c310*/  IADD3 R57, P6, R14, 0xb000, RZ ;  /* 0x0000b0000e397810 */ /* 0x000fe20007fde0ff */
[----:B------:R-:W-:Y:S01]  /*c320*/  ULDC.64 UR12, c[0x0][0xaf0] ;  /* 0x0002bc00000c7ab9 */ /* 0x000fe20000000a00 */
[----:B------:R-:W-:Y:S01]  /*c330*/  ISETP.GE.AND P0, PT, R188, UR16, PT ;  /* 0x00000010bc007c0c */ /* 0x000fe2000bf06270 */
[----:B0-----:R-:W-:Y:S01]  /*c340*/  @P2 IMAD.HI.U32 R0, R80, R77, RZ ;  /* 0x0000004d50002227 */ /* 0x001fe200078e00ff */
[----:B------:R-:W-:Y:S01]  /*c350*/  IADD3 R7, P3, R14, 0xf000, RZ ;  /* 0x0000f0000e077810 */ /* 0x000fe20007f7e0ff */
[----:B------:R-:W-:Y:S01]  /*c360*/  UIMAD UR4, UR4, UR12, URZ ;  /* 0x0000000c040472a4 */ /* 0x000fe2000f8e023f */
[----:B------:R-:W-:Y:S01]  /*c370*/  LOP3.LUT R48, R49, 0x380, RZ, 0xc0, !PT ;  /* 0x0000038031307812 */ /* 0x000fe200078ec0ff */
[----:B------:R-:W5:Y:S01]  /*c380*/  LD.E.128 R24, desc[UR40][R24.64] ;  /* 0x0000002818187980 */ /* 0x000f62000c101d00 */
[----:B------:R-:W-:-:S02]  /*c390*/  LOP3.LUT R52, R53, 0x380, RZ, 0xc0, !PT ;  /* 0x0000038035347812 */ /* 0x000fc400078ec0ff */
[----:B------:R-:W-:Y:S01]  /*c3a0*/  LOP3.LUT R56, R57, 0x380, RZ, 0xc0, !PT ;  /* 0x0000038039387812 */ /* 0x000fe200078ec0ff */
[----:B------:R-:W5:Y:S01]  /*c3b0*/  LD.E.128 R28, desc[UR40][R28.64] ;  /* 0x000000281c1c7980 */ /* 0x000f62000c101d00 */
[----:B------:R-:W-:Y:S02]  /*c3c0*/  LOP3.LUT R5, R14, 0x380, RZ, 0xc0, !PT ;  /* 0x000003800e057812 */ /* 0x000fe400078ec0ff */
[----:B------:R-:W-:Y:S01]  /*c3d0*/  SEL R20, RZ, 0xffffffff, P0 ;  /* 0xffffffffff147807 */ /* 0x000fe20000000000 */
[----:B------:R-:W-:Y:S01]  /*c3e0*/  IMAD.MOV.U32 R77, RZ, RZ, R80 ;  /* 0x000000ffff4d7224 */ /* 0x000fe200078e0050 */
[----:B------:R-:W-:Y:S01]  /*c3f0*/  LOP3.LUT R6, R7, 0x380, RZ, 0xc0, !PT ;  /* 0x0000038007067812 */ /* 0x000fe200078ec0ff */
[----:B------:R-:W-:Y:S01]  /*c400*/  UIMAD UR4, UR9, UR13, UR4 ;  /* 0x0000000d090472a4 */ /* 0x000fe2000f8e0204 */
[----:B-1----:R-:W-:Y:S01]  /*c410*/  @P2 SHF.R.U32.HI R77, RZ, R79, R0 ;  /* 0x0000004fff4d2219 */ /* 0x002fe20000011600 */
[----:B------:R-:W-:Y:S01]  /*c420*/  UIMAD.WIDE.U32 UR10, UR9, UR12, UR10 ;  /* 0x0000000c090a72a5 */ /* 0x000fe2000f8e000a */
[----:B------:R-:W-:Y:S01]  /*c430*/  SHF.R.U64 R48, R48, 0x3, RZ ;  /* 0x0000000330307819 */ /* 0x000fe200000012ff */
[----:B------:R-:W-:Y:S01]  /*c440*/  IMAD.SHL.U32 R20, R20, 0x10, RZ ;  /* 0x0000001014147824 */ /* 0x000fe200078e00ff */
[----:B------:R-:W-:Y:S01]  /*c450*/  SHF.R.U64 R52, R52, 0x3, RZ ;  /* 0x0000000334347819 */ /* 0x000fe200000012ff */
[----:B------:R-:W-:Y:S01]  /*c460*/  IMAD.X R73, RZ, RZ, R15, P3 ;  /* 0x000000ffff497224 */ /* 0x000fe200018e060f */
[----:B------:R-:W-:Y:S01]  /*c470*/  SHF.R.U64 R56, R56, 0x3, RZ ;  /* 0x0000000338387819 */ /* 0x000fe200000012ff */
[----:B------:R-:W5:Y:S01]  /*c480*/  LD.E.128 R44, desc[UR40][R44.64] ;  /* 0x000000282c2c7980 */ /* 0x000f62000c101d00 */
[----:B------:R-:W-:-:S02]  /*c490*/  SHF.R.U64 R5, R5, 0x3, RZ ;  /* 0x0000000305057819 */ /* 0x000fc400000012ff */
[----:B------:R-:W-:Y:S02]  /*c4a0*/  SHF.R.U64 R6, R6, 0x3, RZ ;  /* 0x0000000306067819 */ /* 0x000fe400000012ff */
[----:B------:R-:W-:Y:S01]  /*c4b0*/  LOP3.LUT R21, R76, 0x8, R21, 0xe2, !PT ;  /* 0x000000084c157812 */ /* 0x000fe200078ee215 */
[----:B------:R-:W-:Y:S01]  /*c4c0*/  UIADD3 UR4, UR11, UR4, URZ ;  /* 0x000000040b047290 */ /* 0x000fe2000fffe03f */
[----:B------:R-:W-:Y:S01]  /*c4d0*/  ISETP.GE.AND P0, PT, R187, UR16, PT ;  /* 0x00000010bb007c0c */ /* 0x000fe2000bf06270 */
        /* <DEDUP_REMOVED lines=9> */
[----:B------:R-:W-:-:S02]  /*c570*/  LOP3.LUT R72, R6, R7, RZ, 0x3c, !PT ;  /* 0x0000000706487212 */ /* 0x000fc400078e3cff */
[----:B------:R-:W-:Y:S02]  /*c580*/  SHF.R.S32.HI R78, RZ, 0x1f, R77 ;  /* 0x0000001fff4e7819 */ /* 0x000fe4000001144d */
[----:B------:R-:W-:Y:S01]  /*c590*/  LOP3.LUT R76, R20, 0x10, R21, 0xe2, !PT ;  /* 0x00000010144c7812 */ /* 0x000fe200078ee215 */
[----:B------:R-:W-:Y:S01]  /*c5a0*/  IMAD.U32 R20, RZ, RZ, UR10 ;  /* 0x0000000aff147e24 */ /* 0x000fe2000f8e00ff */
[----:B------:R-:W-:Y:S01]  /*c5b0*/  SEL R0, RZ, 0xffffffff, P0 ;  /* 0xffffffffff007807 */ /* 0x000fe20000000000 */
[----:B------:R-:W-:Y:S01]  /*c5c0*/  IMAD.U32 R21, RZ, RZ, UR11 ;  /* 0x0000000bff157e24 */ /* 0x000fe2000f8e00ff */
[----:B------:R-:W-:Y:S01]  /*c5d0*/  ULDC.64 UR10, c[0x0][0xae0] ;  /* 0x0002b800000a7ab9 */ /* 0x000fe20000000a00 */
[----:B------:R-:W-:Y:S01]  /*c5e0*/  IMAD R79, R82, R79, R80 ;  /* 0x0000004f524f7224 */ /* 0x000fe200078e0250 */
[----:B------:R-:W5:Y:S01]  /*c5f0*/  LD.E.128 R4, desc[UR40][R4.64] ;  /* 0x0000002804047980 */ /* 0x000f62000c101d00 */
[----:B------:R-:W-:Y:S02]  /*c600*/  IMAD.U32 R21, RZ, RZ, UR4 ;  /* 0x00000004ff157e24 */ /* 0x000fe4000f8e00ff */
[----:B------:R-:W-:Y:S01]  /*c610*/  IMAD R78, R78, UR10, RZ ;  /* 0x0000000a4e4e7c24 */ /* 0x000fe2000f8e02ff */
[----:B------:R-:W5:Y:S01]  /*c620*/  LD.E.128 R12, desc[UR40][R12.64] ;  /* 0x000000280c0c7980 */ /* 0x000f62000c101d00 */
[----:B------:R-:W-:Y:S01]  /*c630*/  IMAD.SHL.U32 R83, R0, 0x20, RZ ;  /* 0x0000002000537824 */ /* 0x000fe200078e00ff */
[----:B------:R-:W-:-:S02]  /*c640*/  ISETP.GE.AND P0, PT, R225, UR16, PT ;  /* 0x00000010e1007c0c */ /* 0x000fc4000bf06270 */
[----:B------:R-:W5:Y:S01]  /*c650*/  LD.E.128 R48, desc[UR40][R48.64] ;  /* 0x0000002830307980 */ /* 0x000f62000c101d00 */
[----:B------:R-:W-:-:S03]  /*c660*/  SHF.R.S32.HI R0, RZ, 0x1f, R79 ;  /* 0x0000001fff007819 */ /* 0x000fc6000001144f */
[----:B------:R-:W5:Y:S01]  /*c670*/  LD.E.128 R52, desc[UR40][R52.64] ;  /* 0x0000002834347980 */ /* 0x000f62000c101d00 */
[----:B------:R-:W-:-:S03]  /*c680*/  IMAD.WIDE.U32 R20, R77, UR10, R20 ;  /* 0x0000000a4d147c25 */ /* 0x000fc6000f8e0014 */
[----:B------:R-:W5:Y:S01]  /*c690*/  LD.E.128 R56, desc[UR40][R56.64] ;  /* 0x0000002838387980 */ /* 0x000f62000c101d00 */
[----:B------:R-:W-:Y:S01]  /*c6a0*/  IMAD R81, R77, UR11, R78 ;  /* 0x0000000b4d517c24 */ /* 0x000fe2000f8e024e */
[----:B------:R-:W-:Y:S02]  /*c6b0*/  ULDC.64 UR10, c[0x0][0xad8] ;  /* 0x0002b600000a7ab9 */ /* 0x000fe40000000a00 */
        /* <DEDUP_REMOVED lines=8> */
[----:B------:R-:W-:Y:S01]  /*c740*/  IMAD.IADD R21, R21, 0x1, R81 ;  /* 0x0000000115157824 */ /* 0x000fe200078e0251 */
[----:B------:R-:W-:Y:S01]  /*c750*/  SEL R77, RZ, 0x40, P0 ;  /* 0x00000040ff4d7807 */ /* 0x000fe20000000000 */
[----:B------:R-:W-:Y:S01]  /*c760*/  IMAD R78, R0, UR10, RZ ;  /* 0x0000000a004e7c24 */ /* 0x000fe2000f8e02ff */
[----:B------:R-:W-:Y:S01]  /*c770*/  ISETP.GE.AND P0, PT, R224, UR16, PT ;  /* 0x00000010e0007c0c */ /* 0x000fe2000bf06270 */
[----:B------:R-:W-:-:S02]  /*c780*/  IMAD R83, R82, UR8, RZ ;  /* 0x0000000852537c24 */ /* 0x000fc4000f8e02ff */
[----:B------:R-:W-:Y:S01]  /*c790*/  VIADD R82, R3, UR39 ;  /* 0x0000002703527c36 */ /* 0x000fe20008000000 */
        /* <DEDUP_REMOVED lines=14> */
[----:B------:R0:W3:Y:S01]  /*c880*/  SHFL.IDX PT, R21, R81, RZ, 0x181f ;  /* 0x00181fff51157589 */ /* 0x0000e200000e0000 */
[----:B------:R-:W-:Y:S02]  /*c890*/  LOP3.LUT R3, R0, R3, RZ, 0xfc, !PT ;  /* 0x0000000300037212 */ /* 0x000fe400078efcff */
[----:B--2---:R-:W-:Y:S01]  /*c8a0*/  SHF.R.S32.HI R152, RZ, 0x1f, R191 ;  /* 0x0000001fff987819 */ /* 0x004fe200000114bf */
        /* <DEDUP_REMOVED lines=9> */
[----:B---3--:R-:W-:-:S03]  /*c940*/  @!P0 IMAD.WIDE R78, R2, 0x2, R20 ;  /* 0x00000002024e8825 */ /* 0x008fc600078e0214 */
[----:B------:R-:W-:Y:S02]  /*c950*/  @!P1 LEA.HI.X R77, R191, R21, R152, 0x1, P2 ;  /* 0x00000015bf4d9211 */ /* 0x000fe400010f0c98 */
[----:B------:R-:W-:Y:S01]  /*c960*/  ISETP.GE.AND P2, PT, R188, UR16, PT ;  /* 0x00000010bc007c0c */ /* 0x000fe2000bf46270 */
[----:B-----5:R1:W-:Y:S01]  /*c970*/  @!P0 ST.E.128 desc[UR40][R78.64], R4 ;  /* 0x000000044e008985 */ /* 0x0203e2000c101d28 */
[----:B------:R-:W-:-:S03]  /*c980*/  LOP3.LUT P0, RZ, R0, 0x40, RZ, 0xc0, !PT ;  /* 0x0000004000ff7812 */ /* 0x000fc6000780c0ff */
[----:B------:R2:W-:Y:S01]  /*c990*/  @!P1 ST.E.128 desc[UR40][R76.64], R12 ;  /* 0x0000000c4c009985 */ /* 0x0005e2000c101d28 */
[----:B------:R-:W-:Y:S02]  /*c9a0*/  ISETP.GE.AND P1, PT, R187, UR16, PT ;  /* 0x00000010bb007c0c */ /* 0x000fe4000bf26270 */
[----:B-1----:R-:W-:Y:S02]  /*c9b0*/  SHF.R.S32.HI R4, RZ, 0x1f, R187 ;  /* 0x0000001fff047819 */ /* 0x002fe400000114bb */
[----:B------:R-:W-:Y:S02]  /*c9c0*/  SHF.R.S32.HI R5, RZ, 0x1f, R225 ;  /* 0x0000001fff057819 */ /* 0x000fe400000114e1 */
[CC--:B--2---:R-:W-:Y:S02]  /*c9d0*/  @!P4 LEA R76, P5, R190.reuse, R20.reuse, 0x1 ;  /* 0x00000014be4cc211 */ /* 0x0c4fe400078a08ff */
[----:B------:R-:W-:Y:S02]  /*c9e0*/  @!P3 LEA R14, P6, R189, R20, 0x1 ;  /* 0x00000014bd0eb211 */ /* 0x000fe400078c08ff */
[----:B------:R-:W-:-:S02]  /*c9f0*/  @!P4 LEA.HI.X R77, R190, R21, R85, 0x1, P5 ;  /* 0x00000015be4dc211 */ /* 0x000fc400028f0c55 */
[CC--:B------:R-:W-:Y:S02]  /*ca00*/  @!P2 LEA R12, P5, R188.reuse, R20.reuse, 0x1 ;  /* 0x00000014bc0ca211 */ /* 0x0c0fe400078a08ff */
[-C--:B------:R-:W-:Y:S01]  /*ca10*/  @!P3 LEA.HI.X R15, R189, R21.reuse, R84, 0x1, P6 ;  /* 0x00000015bd0fb211 */ /* 0x080fe200030f0c54 */
[----:B------:R2:W-:Y:S01]  /*ca20*/  @!P4 ST.E.128 desc[UR40][R76.64], R28 ;  /* 0x0000001c4c00c985 */ /* 0x0005e2000c101d28 */
[----:B------:R-:W-:Y:S02]  /*ca30*/  LOP3.LUT P6, RZ, R3, 0x80, RZ, 0xc0, !PT ;  /* 0x0000008003ff7812 */ /* 0x000fe400078cc0ff */
[-C--:B------:R-:W-:Y:S01]  /*ca40*/  @!P2 LEA.HI.X R13, R188, R21.reuse, R87, 0x1, P5 ;  /* 0x00000015bc0da211 */ /* 0x080fe200028f0c57 */
[----:B------:R2:W-:Y:S01]  /*ca50*/  @!P3 ST.E.128 desc[UR40][R14.64], R36 ;  /* 0x000000240e00b985 */ /* 0x0005e2000c101d28 */
[C---:B------:R-:W-:Y:S02]  /*ca60*/  @!P1 LEA R6, P5, R187.reuse, R20, 0x1 ;  /* 0x00000014bb069211 */ /* 0x040fe400078a08ff */
[----:B------:R-:W-:Y:S01]  /*ca70*/  SHF.R.S32.HI R79, RZ, 0x1f, R224 ;  /* 0x0000001fff4f7819 */ /* 0x000fe200000114e0 */
[----:B------:R2:W-:Y:S01]  /*ca80*/  @!P2 ST.E.128 desc[UR40][R12.64], R44 ;  /* 0x0000002c0c00a985 */ /* 0x0005e2000c101d28 */
[----:B------:R-:W-:-:S02]  /*ca90*/  @!P1 LEA.HI.X R7, R187, R21, R4, 0x1, P5 ;  /* 0x00000015bb079211 */ /* 0x000fc400028f0c04 */
[----:B------:R-:W-:-:S03]  /*caa0*/  @P0 LEA R4, P5, R225, R20, 0x1 ;  /* 0x00000014e1040211 */ /* 0x000fc600078a08ff */
[----:B------:R2:W-:Y:S01]  /*cab0*/  @!P1 ST.E.128 desc[UR40][R6.64], R52 ;  /* 0x0000003406009985 */ /* 0x0005e2000c101d28 */
[----:B------:R-:W-:Y:S02]  /*cac0*/  @P0 LEA.HI.X R5, R225, R21, R5, 0x1, P5 ;  /* 0x00000015e1050211 */ /* 0x000fe400028f0c05 */
[----:B------:R-:W-:-:S03]  /*cad0*/  @P6 LEA R20, P5, R224, R20, 0x1 ;  /* 0x00000014e0146211 */ /* 0x000fc600078a08ff */
[----:B------:R2:W-:Y:S01]  /*cae0*/  @P0 ST.E.128 desc[UR40][R4.64], R60 ;  /* 0x0000003c04000985 */ /* 0x0005e2000c101d28 */
[----:B------:R-:W-:-:S05]  /*caf0*/  @P6 LEA.HI.X R21, R224, R21, R79, 0x1, P5 ;  /* 0x00000015e0156211 */ /* 0x000fca00028f0c4f */
[----:B------:R2:W-:Y:S04]  /*cb00*/  @P6 ST.E.128 desc[UR40][R20.64], R68 ;  /* 0x0000004414006985 */ /* 0x0005e8000c101d28 */
.L_x_7624:
[----:B------:R-:W-:Y:S05]  /*cb10*/  BSYNC B1 ;  /* 0x0000000000017941 */ /* 0x000fea0003800000 */
.L_x_7623:
[----:B--2--5:R-:W-:Y:S01]  /*cb20*/  VIADD R6, R82, 0x20 ;  /* 0x0000002052067836 */ /* 0x024fe20000000000 */
[----:B------:R2:W4:Y:S04]  /*cb30*/  SHFL.IDX PT, R5, R81, 0x1, 0x181f ;  /* 0x00381f0051057f89 */ /* 0x00052800000e0000 */
[----:B------:R-:W-:Y:S01]  /*cb40*/  ISETP.GE.AND P0, PT, R6, R83, PT ;  /* 0x000000530600720c */ /* 0x000fe20003f06270 */
[----:B------:R2:W0:-:S12]  /*cb50*/  SHFL.IDX PT, R4, R80, 0x1, 0x181f ;  /* 0x00381f0050047f89 */ /* 0x00041800000e0000 */
[----:B--2---:R-:W-:Y:S05]  /*cb60*/  @P0 BRA `(.L_x_7625) ;  /* 0x0000002400e80947 */ /* 0x004fea0003800000 */
[----:B------:R-:W-:Y:S02]  /*cb70*/  ISETP.GE.AND P0, PT, R191, UR16, PT ;  /* 0x00000010bf007c0c */ /* 0x000fe4000bf06270 */
[----:B------:R-:W-:Y:S02]  /*cb80*/  ISETP.GE.AND P5, PT, R2, UR16, PT ;  /* 0x0000001002007c0c */ /* 0x000fe4000bfa6270 */
[----:B------:R-:W-:Y:S02]  /*cb90*/  ISETP.GE.AND P2, PT, R190, UR16, PT ;  /* 0x00000010be007c0c */ /* 0x000fe4000bf46270 */
[----:B------:R-:W-:Y:S02]  /*cba0*/  ISETP.GE.AND P1, PT, R189, UR16, PT ;  /* 0x00000010bd007c0c */ /* 0x000fe4000bf26270 */
[----:B------:R-:W-:Y:S02]  /*cbb0*/  ISETP.GE.AND P3, PT, R188, UR16, PT ;  /* 0x00000010bc007c0c */ /* 0x000fe4000bf66270 */
[----:B------:R-:W-:-:S02]  /*cbc0*/  SHF.R.S32.HI R15, RZ, 0x1f, R190 ;  /* 0x0000001fff0f7819 */ /* 0x000fc400000114be */
[----:B---3--:R-:W-:Y:S02]  /*cbd0*/  SHF.R.S32.HI R21, RZ, 0x1f, R189 ;  /* 0x0000001fff157819 */ /* 0x008fe400000114bd */
[C---:B0-----:R-:W-:Y:S01]  /*cbe0*/  @!P0 LEA R12, P4, R191.reuse, R4, 0x1 ;  /* 0x00000004bf0c8211 */ /* 0x041fe200078808ff */
        /* <DEDUP_REMOVED lines=31> */
.L_x_7622:
        /* <DEDUP_REMOVED lines=10> */
[----:B--2---:R-:W-:Y:S01]  /*ce80*/  SHF.R.S32.HI R152, RZ, 0x1f, R205 ;  /* 0x0000001fff987819 */ /* 0x004fe200000114cd */
        /* <DEDUP_REMOVED lines=49> */
[----:B------:R-:W-:Y:S01]  /*d1a0*/  IMAD.IADD R5, R5, 0x1, R9 ;  /* 0x0000000105057824 */ /* 0x000fe200078e0209 */
[----:B------:R-:W-:Y:S01]  /*d1b0*/  SHF.R.S32.HI R13, RZ, 0x1f, R220 ;  /* 0x0000001fff0d7819 */ /* 0x000fe200000114dc */
[C---:B------:R-:W-:Y:S01]  /*d1c0*/  IMAD R3, R7.reuse, UR11, R0 ;  /* 0x0000000b07037c24 */ /* 0x040fe2000f8e0200 */
[----:B------:R-:W-:Y:S01]  /*d1d0*/  SHF.R.S32.HI R167, RZ, 0x1f, R221 ;  /* 0x0000001fffa77819 */ /* 0x000fe200000114dd */
[----:B------:R-:W-:Y:S01]  /*d1e0*/  VIADD R0, R16, UR39 ;  /* 0x0000002710007c36 */ /* 0x000fe20008000000 */
[----:B------:R-:W-:Y:S01]  /*d1f0*/  SHF.R.S32.HI R168, RZ, 0x1f, R222 ;  /* 0x0000001fffa87819 */ /* 0x000fe200000114de */
[----:B------:R-:W-:Y:S01]  /*d200*/  IMAD.WIDE.U32 R4, R7, UR10, R4 ;  /* 0x0000000a07047c25 */ /* 0x000fe2000f8e0004 */
[----:B------:R-:W-:Y:S01]  /*d210*/  ULDC.64 UR10, c[0x0][0xb00] ;  /* 0x0002c000000a7ab9 */ /* 0x000fe20000000a00 */
[----:B------:R-:W-:-:S02]  /*d220*/  SHF.R.S32.HI R169, RZ, 0x1f, R17 ;  /* 0x0000001fffa97819 */ /* 0x000fc40000011411 */
[----:B------:R-:W-:Y:S01]  /*d230*/  ISETP.GE.AND P0, PT, R0, UR8, PT ;  /* 0x0000000800007c0c */ /* 0x000fe2000bf06270 */
[----:B------:R-:W-:Y:S01]  /*d240*/  IMAD.IADD R5, R5, 0x1, R3 ;  /* 0x0000000105057824 */ /* 0x000fe200078e0203 */
[----:B------:R-:W-:-:S04]  /*d250*/  LEA R3, P1, R4, UR10, 0x2 ;  /* 0x0000000a04037c11 */ /* 0x000fc8000f8210ff */
[----:B------:R-:W-:Y:S01]  /*d260*/  LEA.HI.X R10, R4, UR11, R5, 0x2, P1 ;  /* 0x0000000b040a7c11 */ /* 0x000fe200088f1405 */
[----:B------:R0:W1:Y:S04]  /*d270*/  SHFL.IDX PT, R11, R3, RZ, 0x1c1f ;  /* 0x001c1fff030b7589 */ /* 0x00006800000e0000 */
[----:B------:R0:W2:Y:S02]  /*d280*/  SHFL.IDX PT, R12, R10, RZ, 0x1c1f ;  /* 0x001c1fff0a0c7589 */ /* 0x0000a400000e0000 */
[----:B------:R-:W-:Y:S05]  /*d290*/  @P0 BRA `(.L_x_7627) ;  /* 0x0000000800040947 */ /* 0x000fea0003800000 */
[----:B------:R-:W-:Y:S02]  /*d2a0*/  ULDC UR4, c[0x0][0xac8] ;  /* 0x0002b20000047ab9 */ /* 0x000fe40000000800 */
[----:B------:R-:W-:Y:S02]  /*d2b0*/  ISETP.GE.AND P3, PT, R17, UR4, PT ;  /* 0x0000000411007c0c */ /* 0x000fe4000bf66270 */
[----:B------:R-:W-:Y:S02]  /*d2c0*/  ISETP.GE.AND P4, PT, R222, UR4, PT ;  /* 0x00000004de007c0c */ /* 0x000fe4000bf86270 */
[----:B------:R-:W-:Y:S02]  /*d2d0*/  ISETP.GE.AND P2, PT, R221, UR4, PT ;  /* 0x00000004dd007c0c */ /* 0x000fe4000bf46270 */
[----:B------:R-:W-:-:S07]  /*d2e0*/  ISETP.GE.AND P1, PT, R220, UR4, PT ;  /* 0x00000004dc007c0c */ /* 0x000fce000bf26270 */
[CC--:B-1----:R-:W-:Y:S02]  /*d2f0*/  @!P3 LEA R4, P0, R17.reuse, R11.reuse, 0x2 ;  /* 0x0000000b1104b211 */ /* 0x0c2fe400078010ff */
[C---:B------:R-:W-:Y:S02]  /*d300*/  @!P4 LEA R6, P5, R222.reuse, R11, 0x2 ;  /* 0x0000000bde06c211 */ /* 0x040fe400078a10ff */
        /* <DEDUP_REMOVED lines=122> */
.L_x_7627:
[----:B------:R-:W-:Y:S05]  /*dab0*/  BSYNC B1 ;  /* 0x0000000000017941 */ /* 0x000fea0003800000 */
.L_x_7626:
        /* <DEDUP_REMOVED lines=10> */
[CC--:B0-----:R-:W-:Y:S02]  /*db60*/  @!P4 LEA R10, P3, R17.reuse, R3.reuse, 0x2 ;  /* 0x00000003110ac211 */ /* 0x0c1fe400078610ff */
[-C--:B---3--:R-:W-:Y:S02]  /*db70*/  @!P2 LEA R4, P6, R222, R3.reuse, 0x2 ;  /* 0x00000003de04a211 */ /* 0x088fe400078c10ff */
[----:B-1----:R-:W-:Y:S02]  /*db80*/  @!P4 LEA.HI.X R11, R17, R20, R169, 0x2, P3 ;  /* 0x00000014110bc211 */ /* 0x002fe400018f14a9 */
[----:B------:R-:W-:Y:S02]  /*db90*/  ISETP.GE.AND P3, PT, R219, UR4, PT ;  /* 0x00000004db007c0c */ /* 0x000fe4000bf66270 */
[----:B------:R-:W-:Y:S01]  /*dba0*/  @!P1 LEA R6, P5, R221, R3, 0x2 ;  /* 0x00000003dd069211 */ /* 0x000fe200078a10ff */
[----:B------:R0:W-:Y:S01]  /*dbb0*/  @!P4 ST.E.64 desc[UR40][R10.64], R26 ;  /* 0x0000001a0a00c985 */ /* 0x0001e2000c101b28 */
[----:B------:R-:W-:-:S02]  /*dbc0*/  ISETP.GE.AND P4, PT, R218, UR4, PT ;  /* 0x00000004da007c0c */ /* 0x000fc4000bf86270 */
[-C--:B------:R-:W-:Y:S02]  /*dbd0*/  @!P2 LEA.HI.X R5, R222, R20.reuse, R168, 0x2, P6 ;  /* 0x00000014de05a211 */ /* 0x080fe400030f14a8 */
[CC--:B------:R-:W-:Y:S02]  /*dbe0*/  @!P0 LEA R8, P6, R220.reuse, R3.reuse, 0x2 ;  /* 0x00000003dc088211 */ /* 0x0c0fe400078c10ff */
        /* <DEDUP_REMOVED lines=14> */
[-C--:B------:R-:W-:Y:S01]  /*dcd0*/  @!P5 LEA R14, P6, R217, R3.reuse, 0x2 ;  /* 0x00000003d90ed211 */ /* 0x080fe200078c10ff */
[----:B------:R4:W-:Y:S01]  /*dce0*/  @!P4 ST.E.64 desc[UR40][R12.64], R46 ;  /* 0x0000002e0c00c985 */ /* 0x0009e2000c101b28 */
[----:B------:R-:W-:Y:S02]  /*dcf0*/  ISETP.GE.AND P3, PT, R213, UR4, PT ;  /* 0x00000004d5007c0c */ /* 0x000fe4000bf66270 */
[----:B------:R-:W-:Y:S02]  /*dd00*/  @!P5 LEA.HI.X R15, R217, R20, R164, 0x2, P6 ;  /* 0x00000014d90fd211 */ /* 0x000fe400030f14a4 */
[-C--:B-1----:R-:W-:Y:S02]  /*dd10*/  @!P0 LEA R4, P6, R216, R3.reuse, 0x2 ;  /* 0x00000003d8048211 */ /* 0x082fe400078c10ff */
[----:B------:R-:W-:Y:S01]  /*dd20*/  ISETP.GE.AND P4, PT, R212, UR4, PT ;  /* 0x00000004d4007c0c */ /* 0x000fe2000bf86270 */
[----:B------:R1:W-:Y:S01]  /*dd30*/  @!P5 ST.E.64 desc[UR40][R14.64], R50 ;  /* 0x000000320e00d985 */ /* 0x0003e2000c101b28 */
[----:B---3--:R-:W-:-:S02]  /*dd40*/  @!P1 LEA R6, P5, R215, R3, 0x2 ;  /* 0x00000003d7069211 */ /* 0x008fc400078a10ff */
[-C--:B------:R-:W-:Y:S02]  /*dd50*/  @!P0 LEA.HI.X R5, R216, R20.reuse, R163, 0x2, P6 ;  /* 0x00000014d8058211 */ /* 0x080fe400030f14a3 */
        /* <DEDUP_REMOVED lines=9> */
[CC--:B----4-:R-:W-:Y:S02]  /*ddf0*/  @!P4 LEA R12, P2, R212.reuse, R3.reuse, 0x2 ;  /* 0x00000003d40cc211 */ /* 0x0d0fe400078410ff */
[----:B------:R-:W-:Y:S02]  /*de00*/  ISETP.GE.AND P1, PT, R209, UR4, PT ;  /* 0x00000004d1007c0c */ /* 0x000fe4000bf26270 */
[-C--:B------:R-:W-:Y:S02]  /*de10*/  @!P3 LEA.HI.X R11, R213, R20.reuse, R160, 0x2, P6 ;  /* 0x00000014d50bb211 */ /* 0x080fe400030f14a0 */
[----:B------:R-:W-:Y:S02]  /*de20*/  @!P4 LEA.HI.X R13, R212, R20, R159, 0x2, P2 ;  /* 0x00000014d40dc211 */ /* 0x000fe400010f149f */
[----:B------:R-:W-:Y:S01]  /*de30*/  ISETP.GE.AND P2, PT, R208, UR4, PT ;  /* 0x00000004d0007c0c */ /* 0x000fe2000bf46270 */
[----:B------:R-:W-:Y:S01]  /*de40*/  @!P3 ST.E.64 desc[UR40][R10.64], R66 ;  /* 0x000000420a00b985 */ /* 0x000fe2000c101b28 */
[----:B-1----:R-:W-:-:S03]  /*de50*/  @!P5 LEA R14, P6, R211, R3, 0x2 ;  /* 0x00000003d30ed211 */ /* 0x002fc600078c10ff */
[----:B------:R1:W-:Y:S01]  /*de60*/  @!P4 ST.E.64 desc[UR40][R12.64], R70 ;  /* 0x000000460c00c985 */ /* 0x0003e2000c101b28 */
[-C--:B------:R-:W-:Y:S02]  /*de70*/  @!P5 LEA.HI.X R15, R211, R20.reuse, R158, 0x2, P6 ;  /* 0x00000014d30fd211 */ /* 0x080fe400030f149e */
[CC--:B0-----:R-:W-:Y:S02]  /*de80*/  @!P0 LEA R4, P4, R210.reuse, R3.reuse, 0x2 ;  /* 0x00000003d2048211 */ /* 0x0c1fe400078810ff */
        /* <DEDUP_REMOVED lines=15> */
[CC--:B------:R-:W-:Y:S02]  /*df80*/  @!P5 LEA R10, P6, R207.reuse, R3.reuse, 0x2 ;  /* 0x00000003cf0ad211 */ /* 0x0c0fe400078c10ff */
[-C--:B------:R-:W-:Y:S02]  /*df90*/  @!P4 LEA.HI.X R13, R206, R20.reuse, R153, 0x2, P0 ;  /* 0x00000014ce0dc211 */ /* 0x080fe400000f1499 */
[----:B------:R-:W-:Y:S02]  /*dfa0*/  @!P5 LEA.HI.X R11, R207, R20, R154, 0x2, P6 ;  /* 0x00000014cf0bd211 */ /* 0x000fe400030f149a */
[----:B------:R-:W-:Y:S02]  /*dfb0*/  ISETP.GE.AND P0, PT, R202, UR4, PT ;  /* 0x00000004ca007c0c */ /* 0x000fe4000bf06270 */
[----:B0-----:R-:W-:Y:S01]  /*dfc0*/  @!P3 LEA R14, P6, R205, R3, 0x2 ;  /* 0x00000003cd0eb211 */ /* 0x001fe200078c10ff */
        /* <DEDUP_REMOVED lines=28> */
[CC--:B-1----:R-:W-:Y:S01]  /*e190*/  @!P0 LEA R4, P5, R198.reuse, R3.reuse, 0x2 ;  /* 0x00000003c6048211 */ /* 0x0c2fe200078a10ff */
[----:B------:R1:W-:Y:S01]  /*e1a0*/  @!P3 ST.E.64 desc[UR40][R14.64], R122 ;  /* 0x0000007a0e00b985 */ /* 0x0003e2000c101b28 */
[----:B------:R-:W-:Y:S02]  /*e1b0*/  ISETP.GE.AND P3, PT, R195, UR4, PT ;  /* 0x00000004c3007c0c */ /* 0x000fe4000bf66270 */
[----:B------:R-:W-:Y:S02]  /*e1c0*/  @!P0 LEA.HI.X R5, R198, R20, R232, 0x2, P5 ;  /* 0x00000014c6058211 */ /* 0x000fe400028f14e8 */
[----:B------:R-:W-:Y:S02]  /*e1d0*/  ISETP.GE.AND P5, PT, R193, UR4, PT ;  /* 0x00000004c1007c0c */ /* 0x000fe4000bfa6270 */
[-C--:B--2---:R-:W-:Y:S01]  /*e1e0*/  @!P1 LEA R6, P6, R197, R3.reuse, 0x2 ;  /* 0x00000003c5069211 */ /* 0x084fe200078c10ff */
[----:B------:R2:W-:Y:S02]  /*e1f0*/  @!P0 ST.E.64 desc[UR40][R4.64], R126 ;  /* 0x0000007e04008985 */ /* 0x0005e4000c101b28 */
[----:B0-----:R-:W-:-:S02]  /*e200*/  @!P4 LEA R8, P0, R196, R3, 0x2 ;  /* 0x00000003c408c211 */ /* 0x001fc400078010ff */
[-C--:B------:R-:W-:Y:S02]  /*e210*/  @!P1 LEA.HI.X R7, R197, R20.reuse, R231, 0x2, P6 ;  /* 0x00000014c5079211 */ /* 0x080fe400030f14e7 */
[-C--:B---3--:R-:W-:Y:S02]  /*e220*/  @!P3 LEA R10, P6, R195, R3.reuse, 0x2 ;  /* 0x00000003c30ab211 */ /* 0x088fe400078c10ff */
[-C--:B------:R-:W-:Y:S01]  /*e230*/  @!P4 LEA.HI.X R9, R196, R20.reuse, R230, 0x2, P0 ;  /* 0x00000014c409c211 */ /* 0x080fe200000f14e6 */
        /* <DEDUP_REMOVED lines=16> */
.L_x_7619:
        /* <DEDUP_REMOVED lines=10> */
[----:B------:R-:W4:Y:S01]  /*e3e0*/  @P1 LDG.E R8, desc[UR40][R4.64] ;  /* 0x0000002804081981 */ /* 0x000f22000c1e1900 */
        /* <DEDUP_REMOVED lines=13> */
[----:B----4-:R-:W-:Y:S01]  /*e4c0*/  @P1 R2UR UR4, R8 ;  /* 0x00000000080412ca */ /* 0x010fe200000e0000 */
[----:B-1----:R-:W-:-:S05]  /*e4d0*/  VIADD R8, R3, 0xffffff80 ;  /* 0xffffff8003087836 */ /* 0x002fca0000000000 */
[----:B------:R-:W-:-:S07]  /*e4e0*/  ISETP.GT.AND P0, PT, R8, 0x3f, PT ;  /* 0x0000003f0800780c */ /* 0x000fce0003f04270 */
[----:B------:R-:W-:Y:S01]  /*e4f0*/  USHF.R.S32.HI UR22, URZ, 0x1f, UR4 ;  /* 0x0000001f3f167899 */ /* 0x000fe20008011404 */
[----:B0-----:R-:W-:Y:S11]  /*e500*/  @P2 BRA `(.L_x_7628) ;  /* 0x0000000000102947 */ /* 0x001ff60003800000 */
[----:B------:R-:W-:Y:S05]  /*e510*/  @!P1 BRA `(.L_x_7628) ;  /* 0x00000000000c9947 */ /* 0x000fea0003800000 */
[----:B------:R-:W4:Y:S04]  /*e520*/  LDG.E R3, desc[UR40][R4.64] ;  /* 0x0000002804037981 */ /* 0x000f28000c1e1900 */
[----:B-----5:R-:W4:Y:S02]  /*e530*/  LDG.E R0, desc[UR40][R4.64+0x4] ;  /* 0x0000042804007981 */ /* 0x020f24000c1e1900 */
[----:B----4-:R-:W-:-:S07]  /*e540*/  IMAD.IADD R0, R0, 0x1, -R3 ;  /* 0x0000000100007824 */ /* 0x010fce00078e0a03 */
.L_x_7628:
[----:B------:R-:W-:Y:S01]  /*e550*/  USEL UR45, UR45, URZ, !UP0 ;  /* 0x0000003f2d2d7287 */ /* 0x000fe2000c000000 */
[----:B------:R-:W-:Y:S01]  /*e560*/  BSSY B1, `(.L_x_7629) ;  /* 0x0000039000017945 */ /* 0x000fe20003800000 */
[----:B------:R-:W-:-:S03]  /*e570*/  USEL UR44, UR44, URZ, !UP0 ;  /* 0x0000003f2c2c7287 */ /* 0x000fc6000c000000 */
[----:B------:R-:W-:Y:S09]  /*e580*/  @P0 BRA `(.L_x_7630) ;  /* 0x0000000000d80947 */ /* 0x000ff20003800000 */
[----:B------:R-:W0:Y:S01]  /*e590*/  S2R R6, SR_TID.X ;  /* 0x0000000000067919 */ /* 0x000e220000002100 */
[----:B------:R-:W1:Y:S01]  /*e5a0*/  LDC R9, c[0x0][0xbe8] ;  /* 0x0002fa00ff097b82 */ /* 0x000e620000000800 */
[----:B------:R-:W-:Y:S02]  /*e5b0*/  IMAD.U32 R5, RZ, RZ, UR39 ;  /* 0x00000027ff057e24 */ /* 0x000fe4000f8e00ff */
[----:B-1---5:R-:W-:-:S03]  /*e5c0*/  IMAD R3, R0, R9, RZ ;  /* 0x0000000900037224 */ /* 0x022fc600078e02ff */
[----:B0-----:R-:W-:-:S04]  /*e5d0*/  IADD3 R6, R5, -0x80, R6 ;  /* 0xffffff8005067810 */ /* 0x001fc80007ffe006 */
        /* <DEDUP_REMOVED lines=34> */
[----:B------:R-:W-:Y:S01]  /*e800*/  ULDC.64 UR10, c[0x0][UR18+0x210] ;  /* 0x00008400120a7abb */ /* 0x000fe20008000a00 */
[----:B------:R-:W-:Y:S01]  /*e810*/  ULDC.64 UR12, c[0x0][0xba8] ;  /* 0x0002ea00000c7ab9 */ /* 0x000fe20000000a00 */
[----:B------:R-:W-:Y:S01]  /*e820*/  IMAD R7, R9, R7, R6 ;  /* 0x0000000709077224 */ /* 0x000fe200078e0206 */
[----:B------:R-:W-:Y:S01]  /*e830*/  IADD3.X R5, R5, UR8, R10, P0, P1 ;  /* 0x0000000805057c10 */ /* 0x000fe200087e240a */
[----:B------:R-:W-:Y:S01]  /*e840*/  @!UP0 ULDC UR12, c[0x0][0xb50] ;  /* 0x0002d400000c8ab9 */ /* 0x000fe20000000800 */
[----:B------:R-:W-:Y:S01]  /*e850*/  @!UP0 ULDC UR13, c[0x0][0xb54] ;  /* 0x0002d500000d8ab9 */ /* 0x000fe20000000800 */
[C---:B------:R-:W-:Y:S01]  /*e860*/  IMAD R6, R7.reuse, UR11, RZ ;  /* 0x0000000b07067c24 */ /* 0x040fe2000f8e02ff */
[----:B------:R-:W-:Y:S01]  /*e870*/  SHF.R.S32.HI R3, RZ, 0x1f, R7 ;  /* 0x0000001fff037819 */ /* 0x000fe20000011407 */
[----:B------:R-:W-:-:S04]  /*e880*/  IMAD.WIDE.U32 R4, R7, UR10, R4 ;  /* 0x0000000a07047c25 */ /* 0x000fc8000f8e0004 */
[----:B------:R-:W-:Y:S01]  /*e890*/  IMAD R3, R3, UR10, R6 ;  /* 0x0000000a03037c24 */ /* 0x000fe2000f8e0206 */
[----:B------:R-:W-:-:S03]  /*e8a0*/  LEA R6, P0, R4, UR12, 0x2 ;  /* 0x0000000c04067c11 */ /* 0x000fc6000f8010ff */
[----:B------:R-:W-:-:S05]  /*e8b0*/  IMAD.IADD R3, R5, 0x1, R3 ;  /* 0x0000000105037824 */ /* 0x000fca00078e0203 */
[----:B------:R-:W-:Y:S01]  /*e8c0*/  LEA.HI.X R7, R4, UR13, R3, 0x2, P0 ;  /* 0x0000000d04077c11 */ /* 0x000fe200080f1403 */
[----:B------:R-:W-:-:S05]  /*e8d0*/  IMAD.MOV.U32 R3, RZ, RZ, -0x800000 ;  /* 0xff800000ff037424 */ /* 0x000fca00078e00ff */
[----:B------:R0:W-:Y:S02]  /*e8e0*/  STG.E desc[UR40][R6.64], R3 ;  /* 0x0000000306007986 */ /* 0x0001e4000c101928 */
.L_x_7630:
[----:B------:R-:W-:Y:S05]  /*e8f0*/  BSYNC B1 ;  /* 0x0000000000017941 */ /* 0x000fea0003800000 */
.L_x_7629:
[----:B------:R-:W-:-:S06]  /*e900*/  UISETP.GT.AND UP0, UPT, UR9, 0x1, UPT ;  /* 0x000000010900788c */ /* 0x000fcc000bf04270 */
[----:B------:R-:W-:-:S13]  /*e910*/  PLOP3.LUT P0, PT, PT, PT, UP0, 0x80, 0x0 ;  /* 0x000000000000781c */ /* 0x000fda0003f0f008 */
[----:B------:R-:W-:Y:S05]  /*e920*/  @P0 BRA `(.L_x_7625) ;  /* 0x0000000800780947 */ /* 0x000fea0003800000 */
[----:B---3--:R-:W1:Y:S01]  /*e930*/  LDC R11, c[0x0][0xbe8] ;  /* 0x0002fa00ff0b7b82 */ /* 0x008e620000000800 */
        /* <DEDUP_REMOVED lines=15> */
[----:B------:R-:W-:Y:S01]  /*ea30*/  ISETP.GE.AND P1, PT, R190, UR12, PT ;  /* 0x0000000cbe007c0c */ /* 0x000fe2000bf26270 */
[----:B------:R-:W-:Y:S01]  /*ea40*/  UIMAD.WIDE.U32 UR8, UR42, UR10, UR8 ;  /* 0x0000000a2a0872a5 */ /* 0x000fe2000f8e0008 */
[----:B------:R-:W-:Y:S01]  /*ea50*/  IMAD R3, R9, 0x20, R26 ;  /* 0x0000002009037824 */ /* 0x000fe200078e021a */
[----:B------:R-:W-:Y:S01]  /*ea60*/  SEL R4, RZ, 0xffffffff, P2 ;  /* 0xffffffffff047807 */ /* 0x000fe20001000000 */
[----:B------:R-:W-:Y:S01]  /*ea70*/  VIADD R26, R26, UR39 ;  /* 0x000000271a1a7c36 */ /* 0x000fe20008000000 */
[----:B------:R-:W-:Y:S01]  /*ea80*/  ISETP.GE.AND P3, PT, R2, UR12, PT ;  /* 0x0000000c02007c0c */ /* 0x000fe2000bf66270 */
[----:B------:R-:W-:Y:S01]  /*ea90*/  VIADD R8, R3, UR39 ;  /* 0x0000002703087c36 */ /* 0x000fe20008000000 */
[----:B------:R-:W-:Y:S01]  /*eaa0*/  UIMAD UR9, UR42, UR11, UR9 ;  /* 0x0000000b2a0972a4 */ /* 0x000fe2000f8e0209 */
[----:B-1----:R-:W-:Y:S01]  /*eab0*/  ISETP.NE.AND P0, PT, R11, 0x1, PT ;  /* 0x000000010b00780c */ /* 0x002fe20003f05270 */
[----:B------:R-:W-:Y:S01]  /*eac0*/  IMAD.SHL.U32 R13, R4, 0x2, RZ ;  /* 0x00000002040d7824 */ /* 0x000fe200078e00ff */
[----:B------:R-:W-:Y:S01]  /*ead0*/  SEL R9, RZ, 0xffffffff, P1 ;  /* 0xffffffffff097807 */ /* 0x000fe20000800000 */
[----:B------:R-:W-:Y:S01]  /*eae0*/  ULDC.64 UR10, c[0x0][0xaf0] ;  /* 0x0002bc00000a7ab9 */ /* 0x000fe20000000a00 */
[----:B------:R-:W-:Y:S01]  /*eaf0*/  SEL R6, RZ, 0x1, P3 ;  /* 0x00000001ff067807 */ /* 0x000fe20001800000 */
[----:B------:R-:W-:Y:S01]  /*eb00*/  UIMAD UR44, UR44, UR10, URZ ;  /* 0x0000000a2c2c72a4 */ /* 0x000fe2000f8e023f */
[----:B------:R-:W-:Y:S01]  /*eb10*/  IMAD.MOV.U32 R3, RZ, RZ, R8 ;  /* 0x000000ffff037224 */ /* 0x000fe200078e0008 */
[----:B------:R-:W-:Y:S01]  /*eb20*/  UIMAD.WIDE.U32 UR8, UR45, UR10, UR8 ;  /* 0x0000000a2d0872a5 */ /* 0x000fe2000f8e0008 */
[----:B------:R-:W-:Y:S01]  /*eb30*/  IMAD.SHL.U32 R9, R9, 0x4, RZ ;  /* 0x0000000409097824 */ /* 0x000fe200078e00ff */
[----:B------:R-:W-:Y:S01]  /*eb40*/  LOP3.LUT R6, R13, 0x2, R6, 0xe2, !PT ;  /* 0x000000020d067812 */ /* 0x000fe200078ee206 */
[----:B------:R-:W-:Y:S01]  /*eb50*/  UIMAD UR4, UR45, UR11, UR44 ;  /* 0x0000000b2d0472a4 */ /* 0x000fe2000f8e022c */
[----:B-----5:R-:W-:Y:S01]  /*eb60*/  IMAD R25, R0, R11, RZ ;  /* 0x0000000b00197224 */ /* 0x020fe200078e02ff */
[----:B------:R-:W-:Y:S01]  /*eb70*/  ISETP.GE.AND P1, PT, R224, UR12, PT ;  /* 0x0000000ce0007c0c */ /* 0x000fe2000bf26270 */
[----:B------:R-:W0:Y:S01]  /*eb80*/  @P0 LDC R5, c[0x0][0xbec] ;  /* 0x0002fb00ff050b82 */ /* 0x000e220000000800 */
[----:B------:R-:W-:Y:S01]  /*eb90*/  LOP3.LUT R10, R9, 0x4, R6, 0xe2, !PT ;  /* 0x00000004090a7812 */ /* 0x000fe200078ee206 */
[----:B------:R-:W-:Y:S01]  /*eba0*/  UIADD3 UR4, UR9, UR4, URZ ;  /* 0x0000000409047290 */ /* 0x000fe2000fffe03f */
[----:B------:R-:W-:-:S02]  /*ebb0*/  SEL R0, RZ, 0x80, P1 ;  /* 0x00000080ff007807 */ /* 0x000fc40000800000 */
[----:B------:R-:W-:Y:S02]  /*ebc0*/  SHF.R.S32.HI R29, RZ, 0x1f, R190 ;  /* 0x0000001fff1d7819 */ /* 0x000fe400000114be */
[----:B------:R-:W-:Y:S01]  /*ebd0*/  SHF.R.S32.HI R28, RZ, 0x1f, R225 ;  /* 0x0000001fff1c7819 */ /* 0x000fe200000114e1 */
[----:B------:R-:W1:Y:S01]  /*ebe0*/  @P0 LDC R7, c[0x0][0xbf0] ;  /* 0x0002fc00ff070b82 */ /* 0x000e620000000800 */
[----:B------:R-:W-:Y:S02]  /*ebf0*/  SHF.R.S32.HI R30, RZ, 0x1f, R189 ;  /* 0x0000001fff1e7819 */ /* 0x000fe400000114bd */
[----:B------:R-:W-:Y:S02]  /*ec00*/  SHF.R.S32.HI R31, RZ, 0x1f, R187 ;  /* 0x0000001fff1f7819 */ /* 0x000fe400000114bb */
        /* <DEDUP_REMOVED lines=27> */
[----:B------:R-:W-:Y:S02]  /*edc0*/  SEL R8, RZ, 0xffffffff, P0 ;  /* 0xffffffffff087807 */ /* 0x000fe40000000000 */
[----:B------:R-:W-:Y:S01]  /*edd0*/  ISETP.GE.AND P0, PT, R225, UR12, PT ;  /* 0x0000000ce1007c0c */ /* 0x000fe2000bf06270 */
[----:B------:R-:W-:Y:S01]  /*ede0*/  IMAD R3, R7, UR9, R6 ;  /* 0x0000000907037c24 */ /* 0x000fe2000f8e0206 */
[----:B------:R-:W-:Y:S01]  /*edf0*/  ULDC.64 UR8, c[0x0][0xa80] ;  /* 0x0002a00000087ab9 */ /* 0x000fe20000000a00 */
[----:B------:R-:W-:Y:S01]  /*ee00*/  IMAD.SHL.U32 R9, R8, 0x20, RZ ;  /* 0x0000002008097824 */ /* 0x000fe200078e00ff */
[----:B------:R-:W-:Y:S01]  /*ee10*/  SEL R7, RZ, 0x40, P0 ;  /* 0x00000040ff077807 */ /* 0x000fe20000000000 */
[----:B------:R-:W-:Y:S01]  /*ee20*/  IMAD.IADD R3, R5, 0x1, R3 ;  /* 0x0000000105037824 */ /* 0x000fe200078e0203 */
[----:B------:R-:W-:Y:S02]  /*ee30*/  LEA R20, P0, R4, UR8, 0x1 ;  /* 0x0000000804147c11 */ /* 0x000fe4000f8008ff */
[----:B------:R-:W-:-:S02]  /*ee40*/  LOP3.LUT R10, R13, 0x10, R10, 0xe2, !PT ;  /* 0x000000100d0a7812 */ /* 0x000fc400078ee20a */
[----:B------:R-:W-:Y:S01]  /*ee50*/  LEA.HI.X R3, R4, UR9, R3, 0x1, P0 ;  /* 0x0000000904037c11 */ /* 0x000fe200080f0c03 */
[----:B------:R0:W1:Y:S01]  /*ee60*/  SHFL.IDX PT, R6, R20, RZ, 0x181f ;  /* 0x00181fff14067589 */ /* 0x00006200000e0000 */
[----:B------:R-:W-:Y:S02]  /*ee70*/  ISETP.GE.AND P0, PT, R26, R25, PT ;  /* 0x000000191a00720c */ /* 0x000fe40003f06270 */
[----:B------:R-:W-:-:S04]  /*ee80*/  LOP3.LUT R10, R9, 0x20, R10, 0xe2, !PT ;  /* 0x00000020090a7812 */ /* 0x000fc800078ee20a */
[----:B------:R-:W-:Y:S02]  /*ee90*/  LOP3.LUT R21, R10, R7, RZ, 0xfc, !PT ;  /* 0x000000070a157212 */ /* 0x000fe400078efcff */
[----:B------:R0:W3:Y:S02]  /*eea0*/  SHFL.IDX PT, R7, R3, RZ, 0x181f ;  /* 0x00181fff03077589 */ /* 0x0000e400000e0000 */
[----:B------:R-:W-:-:S03]  /*eeb0*/  LOP3.LUT R24, R21, R0, RZ, 0xfc, !PT ;  /* 0x0000000015187212 */ /* 0x000fc600078efcff */
[----:B------:R-:W-:Y:S05]  /*eec0*/  @P0 BRA `(.L_x_7632) ;  /* 0x00000000007c0947 */ /* 0x000fea0003800000 */
        /* <DEDUP_REMOVED lines=18> */
[----:B-1----:R-:W-:-:S02]  /*eff0*/  @!P1 LEA R8, P6, R187, R6, 0x1 ;  /* 0x00000006bb089211 */ /* 0x002fc400078c08ff */
        /* <DEDUP_REMOVED lines=12> */
.L_x_7632:
[----:B------:R-:W-:Y:S05]  /*f0c0*/  BSYNC B1 ;  /* 0x0000000000017941 */ /* 0x000fea0003800000 */
.L_x_7631:
[----:B------:R-:W-:Y:S01]  /*f0d0*/  VIADD R0, R26, 0x20 ;  /* 0x000000201a007836 */ /* 0x000fe20000000000 */
[----:B---34-:R4:W3:Y:S04]  /*f0e0*/  SHFL.IDX PT, R7, R3, 0x1, 0x181f ;  /* 0x00381f0003077f89 */ /* 0x0188e800000e0000 */
        /* <DEDUP_REMOVED lines=8> */
[----:B-1-3--:R-:W-:Y:S02]  /*f170*/  @!P1 IMAD.WIDE R4, R2, 0x2, R6 ;  /* 0x0000000202049825 */ /* 0x00afe400078e0206 */
        /* <DEDUP_REMOVED lines=15> */
[----:B-1----:R-:W-:-:S03]  /*f270*/  @!P1 LEA R4, P6, R187, R6, 0x1 ;  /* 0x00000006bb049211 */ /* 0x002fc600078c08ff */
        /* <DEDUP_REMOVED lines=9> */
.L_x_7625:
[----:B------:R-:W-:Y:S05]  /*f310*/  BSYNC B0 ;  /* 0x0000000000007941 */ /* 0x000fea0003800000 */
.L_x_7618:
[----:B------:R-:W-:Y:S02]  /*f320*/  ULDC UR4, c[0x0][0xc3c] ;  /* 0x00030f0000047ab9 */ /* 0x000fe40000000800 */
[----:B------:R-:W-:-:S06]  /*f330*/  UISETP.GE.AND UP0, UPT, UR7, UR4, UPT ;  /* 0x000000040700728c */ /* 0x000fcc000bf06270 */
[----:B------:R-:W-:-:S13]  /*f340*/  PLOP3.LUT P0, PT, PT, PT, UP0, 0x80, 0x0 ;  /* 0x000000000000781c */ /* 0x000fda0003f0f008 */
[----:B------:R-:W-:Y:S05]  /*f350*/  @!P0 BRA `(.L_x_7633) ;  /* 0xffffff2000208947 */ /* 0x000fea000383ffff */
[----:B------:R-:W-:Y:S05]  /*f360*/  EXIT ;  /* 0x000000000000794d */ /* 0x000fea0003800000 */
.L_x_7571:
        /* <DEDUP_REMOVED lines=18> */
.L_x_7634:
        /* <DEDUP_REMOVED lines=43> */
.L_x_7638:
        /* <DEDUP_REMOVED lines=39> */
.L_x_7636:
        /* <DEDUP_REMOVED lines=12> */
.L_x_7639:
        /* <DEDUP_REMOVED lines=63> */
.L_x_7640:
        /* <DEDUP_REMOVED lines=61> */
.L_x_7641:
[----:B01----:R-:W-:-:S05]  /*10230*/  LOP3.LUT R3, RZ, R2, RZ, 0x33, !PT ;  /* 0x00000002ff037212 */ /* 0x003fca00078e33ff */
[----:B------:R-:W-:-:S05]  /*10240*/  IMAD.IADD R2, R4, 0x1, R3 ;  /* 0x0000000104027824 */ /* 0x000fca00078e0203 */
[----:B------:R1:W-:Y:S01]  /*10250*/  STL [R1+0x4], R2 ;  /* 0x0000040201007387 */ /* 0x0003e20000100800 */
[----:B------:R-:W-:Y:S05]  /*10260*/  BRA `(.L_x_7642) ;  /* 0x0000000000107947 */ /* 0x000fea0003800000 */
.L_x_7637:
[----:B------:R-:W-:Y:S01]  /*10270*/  IMAD.U32 R2, RZ, RZ, UR6 ;  /* 0x00000006ff027e24 */ /* 0x000fe2000f8e00ff */
[----:B------:R0:W-:Y:S04]  /*10280*/  STL [R1+0x4], RZ ;  /* 0x000004ff01007387 */ /* 0x0001e80000100800 */
[----:B------:R0:W-:Y:S04]  /*10290*/  STL [R1+0x8], RZ ;  /* 0x000008ff01007387 */ /* 0x0001e80000100800 */
[----:B------:R0:W-:Y:S02]  /*102a0*/  STL [R1], R2 ;  /* 0x0000000201007387 */ /* 0x0001e40000100800 */
.L_x_7642:
        /* <DEDUP_REMOVED lines=10> */
.L_x_7635:
        /* <DEDUP_REMOVED lines=30> */
.L_x_7763:
[----:B0-2---:R-:W2:Y:S01]  /*10530*/  LDL R0, [R1+0xc] ;  /* 0x00000c0001007983 */ /* 0x005ea20000100800 */
[----:B---3--:R-:W2:Y:S01]  /*10540*/  LDC.64 R2, c[0x0][0xc88] ;  /* 0x00032200ff027b82 */ /* 0x008ea20000000a00 */
        /* <DEDUP_REMOVED lines=54> */
.L_x_7644:
        /* <DEDUP_REMOVED lines=18> */
.L_x_7645:
[----:B------:R-:W-:Y:S05]  /*109d0*/  @!P0 BRA `(.L_x_7646) ;  /* 0x00000000000c8947 */ /* 0x000fea0003800000 */
[----:B------:R-:W3:Y:S04]  /*109e0*/  LDG.E R6, desc[UR40][R4.64] ;  /* 0x0000002804067981 */ /* 0x000ee8000c1e1900 */
[----:B------:R-:W3:Y:S02]  /*109f0*/  LDG.E R4, desc[UR40][R4.64+0x4] ;  /* 0x0000042804047981 */ /* 0x000ee4000c1e1900 */
[----:B---3--:R-:W-:-:S07]  /*10a00*/  IMAD.IADD R6, R4, 0x1, -R6 ;  /* 0x0000000104067824 */ /* 0x008fce00078e0a06 */
.L_x_7646:
[----:B------:R-:W3:Y:S01]  /*10a10*/  LDL R5, [R1+0x4] ;  /* 0x0000040001057983 */ /* 0x000ee20000100800 */
[----:B-----5:R-:W-:Y:S01]  /*10a20*/  IMAD.IADD R6, R6, 0x1, -R0 ;  /* 0x0000000106067824 */ /* 0x020fe200078e0a00 */
[----:B------:R-:W-:Y:S01]  /*10a30*/  BSSY B0, `(.L_x_7647) ;  /* 0x000003a000007945 */ /* 0x000fe20003800000 */
[----:B------:R-:W4:Y:S02]  /*10a40*/  LDC R0, c[0x0][0x448] ;  /* 0x00011200ff007b82 */ /* 0x000f240000000800 */
[----:B----4-:R-:W-:-:S13]  /*10a50*/  ISETP.NE.AND P0, PT, R0, 0x1, PT ;  /* 0x000000010000780c */ /* 0x010fda0003f05270 */
[----:B--2---:R-:W2:Y:S08]  /*10a60*/  @P0 LDC R3, c[0x0][0x44c] ;  /* 0x00011300ff030b82 */ /* 0x004eb00000000800 */
[----:B------:R-:W4:Y:S01]  /*10a70*/  @P0 LDC R4, c[0x0][0x450] ;  /* 0x00011400ff040b82 */ /* 0x000f220000000800 */
[----:B---3--:R-:W-:Y:S02]  /*10a80*/  IMAD.SHL.U32 R0, R5, 0x40, RZ ;  /* 0x0000004005007824 */ /* 0x008fe400078e00ff */
[----:B------:R-:W-:-:S02]  /*10a90*/  IMAD.MOV.U32 R5, RZ, RZ, RZ ;  /* 0x000000ffff057224 */ /* 0x000fc400078e00ff */
[----:B------:R-:W-:Y:S02]  /*10aa0*/  VIADD R0, R0, 0x3f ;  /* 0x0000003f00007836 */ /* 0x000fe40000000000 */
[----:B------:R-:W-:Y:S02]  /*10ab0*/  IMAD.MOV.U32 R10, RZ, RZ, R5 ;  /* 0x000000ffff0a7224 */ /* 0x000fe400078e0005 */
[----:B--2---:R-:W-:-:S05]  /*10ac0*/  @P0 IMAD.HI.U32 R3, R0, R3, RZ ;  /* 0x0000000300030227 */ /* 0x004fca00078e00ff */
[----:B----4-:R-:W-:Y:S01]  /*10ad0*/  @P0 SHF.R.U32.HI R0, RZ, R4, R3 ;  /* 0x00000004ff000219 */ /* 0x010fe20000011603 */
[C---:B------:R-:W-:Y:S01]  /*10ae0*/  VIADD R4, R6.reuse, 0x3f ;  /* 0x0000003f06047836 */ /* 0x040fe20000000000 */
[----:B------:R-:W-:Y:S02]  /*10af0*/  IADD3 R3, R6, 0x40, -R9 ;  /* 0x0000004006037810 */ /* 0x000fe40007ffe809 */
[----:B01----:R-:W-:-:S03]  /*10b00*/  LOP3.LUT R9, R2, 0xff, RZ, 0xc0, !PT ;  /* 0x000000ff02097812 */ /* 0x003fc600078ec0ff */
[----:B------:R-:W-:Y:S01]  /*10b10*/  IMAD.IADD R0, R3, 0x1, R0 ;  /* 0x0000000103007824 */ /* 0x000fe200078e0200 */
[----:B------:R-:W-:-:S04]  /*10b20*/  SHF.R.S32.HI R3, RZ, 0x1f, R4 ;  /* 0x0000001fff037819 */ /* 0x000fc80000011404 */
[----:B------:R-:W-:Y:S02]  /*10b30*/  LEA.HI R4, R3, R4, RZ, 0x6 ;  /* 0x0000000403047211 */ /* 0x000fe400078f30ff */
[----:B------:R-:W-:Y:S02]  /*10b40*/  SHF.R.S32.HI R3, RZ, 0x1f, R0 ;  /* 0x0000001fff037819 */ /* 0x000fe40000011400 */
[----:B------:R-:W-:Y:S02]  /*10b50*/  SHF.R.S32.HI R4, RZ, 0x6, R4 ;  /* 0x00000006ff047819 */ /* 0x000fe40000011404 */
[----:B------:R-:W-:Y:S02]  /*10b60*/  LEA.HI R3, R3, R0, RZ, 0x6 ;  /* 0x0000000003037211 */ /* 0x000fe400078f30ff */
[----:B------:R-:W-:Y:S02]  /*10b70*/  SHF.R.U32.HI R0, RZ, 0x10, R2 ;  /* 0x00000010ff007819 */ /* 0x000fe40000011602 */
[----:B------:R-:W-:-:S02]  /*10b80*/  SHF.R.S32.HI R3, RZ, 0x6, R3 ;  /* 0x00000006ff037819 */ /* 0x000fc40000011403 */
[----:B------:R-:W-:Y:S02]  /*10b90*/  ISETP.NE.AND P0, PT, R0, RZ, PT ;  /* 0x000000ff0000720c */ /* 0x000fe40003f05270 */
[----:B------:R-:W-:-:S04]  /*10ba0*/  VIMNMX R8, R4, R3, PT ;  /* 0x0000000304087248 */ /* 0x000fc80003fe0100 */
[----:B------:R-:W-:Y:S01]  /*10bb0*/  ISETP.GE.AND P1, PT, R8, 0x1, PT ;  /* 0x000000010800780c */ /* 0x000fe20003f26270 */
[----:B------:R0:W-:Y:S04]  /*10bc0*/  STL [R1+0x30], R8 ;  /* 0x0000300801007387 */ /* 0x0001e80000100800 */
[----:B------:R0:W-:Y:S02]  /*10bd0*/  STL [R1+0x3c], R5 ;  /* 0x00003c0501007387 */ /* 0x0001e40000100800 */
[----:B------:R-:W1:Y:S02]  /*10be0*/  @!P0 LDC R0, c[0x0][0x9f0] ;  /* 0x00027c00ff008b82 */ /* 0x000e640000000800 */
        /* <DEDUP_REMOVED lines=30> */
.L_x_7648:
[----:B------:R-:W-:Y:S05]  /*10dd0*/  BSYNC B0 ;  /* 0x0000000000007941 */ /* 0x000fea0003800000 */
.L_x_7647:
        /* <DEDUP_REMOVED lines=12> */
[----:B0-----:R-:W0:Y:S01]  /*10ea0*/  S2R R5, SR_LANEID ;  /* 0x0000000000057919 */ /* 0x001e220000000000 */
[----:B------:R-:W-:Y:S01]  /*10eb0*/  VOTEU.ANY UR4, UPT, PT ;  /* 0x0000000000047886 */ /* 0x000fe200038e0100 */
[----:B------:R-:W1:Y:S01]  /*10ec0*/  LDC.64 R2, c[0x0][0xc60] ;  /* 0x00031800ff027b82 */ /* 0x000e620000000a00 */
[----:B------:R-:W0:Y:S02]  /*10ed0*/  FLO.U32 R0, UR4 ;  /* 0x0000000400007d00 */ /* 0x000e2400080e0000 */
[----:B0-----:R-:W-:-:S06]  /*10ee0*/  ISETP.EQ.U32.AND P0, PT, R0, R5, PT ;  /* 0x000000050000720c */ /* 0x001fcc0003f02070 */
[----:B------:R-:W1:Y:S07]  /*10ef0*/  POPC R5, UR4 ;  /* 0x0000000400057d09 */ /* 0x000e6e0008000000 */
[----:B-1----:R-:W3:Y:S01]  /*10f00*/  @P0 ATOMG.E.ADD.STRONG.GPU PT, R3, desc[UR40][R2.64], R5 ;  /* 0x00000005020309a8 */ /* 0x002ee200081ee1e8 */
[----:B------:R-:W0:Y:S02]  /*10f10*/  S2R R4, SR_LTMASK ;  /* 0x0000000000047919 */ /* 0x000e240000003900 */
[----:B0-----:R-:W-:-:S04]  /*10f20*/  LOP3.LUT R4, R4, UR4, RZ, 0xc0, !PT ;  /* 0x0000000404047c12 */ /* 0x001fc8000f8ec0ff */
[----:B------:R-:W0:Y:S01]  /*10f30*/  POPC R7, R4 ;  /* 0x0000000400077309 */ /* 0x000e220000000000 */
[----:B---3--:R-:W0:Y:S02]  /*10f40*/  SHFL.IDX PT, R0, R3, R0, 0x1f ;  /* 0x00001f0003007589 */ /* 0x008e2400000e0000 */
[----:B0-----:R-:W-:-:S05]  /*10f50*/  IADD3 R0, R0, UR37, R7 ;  /* 0x0000002500007c10 */ /* 0x001fca000fffe007 */
[----:B------:R1:W-:Y:S01]  /*10f60*/  STL [R1], R0 ;  /* 0x0000000001007387 */ /* 0x0003e20000100800 */
[----:B------:R-:W-:Y:S05]  /*10f70*/  BRA `(.L_x_7651) ;  /* 0x0000004800787947 */ /* 0x000fea0003800000 */
.L_x_7650:
[----:B-1----:R-:W-:Y:S01]  /*10f80*/  VIADD R0, R19, 0x22400 ;  /* 0x0002240013007836 */ /* 0x002fe20000000000 */
        /* <DEDUP_REMOVED lines=19> */
.L_x_7653:
[----:B------:R-:W-:Y:S05]  /*110c0*/  BSYNC B6 ;  /* 0x0000000000067941 */ /* 0x000fea0003800000 */
.L_x_7652:
        /* <DEDUP_REMOVED lines=9> */
[----:B------:R-:W-:Y:S02]  /*11160*/  IMAD.U32 R4, RZ, RZ, UR6 ;  /* 0x00000006ff047e24 */ /* 0x000fe4000f8e00ff */
[----:B0-----:R-:W-:Y:S02]  /*11170*/  IMAD.U32 R5, RZ, RZ, UR7 ;  /* 0x00000007ff057e24 */ /* 0x001fe4000f8e00ff */
[----:B------:R-:W-:Y:S02]  /*11180*/  IMAD.U32 R6, RZ, RZ, UR8 ;  /* 0x00000008ff067e24 */ /* 0x000fe4000f8e00ff */
[----:B------:R-:W-:-:S02]  /*11190*/  IMAD.U32 R7, RZ, RZ, UR9 ;  /* 0x00000009ff077e24 */ /* 0x000fc4000f8e00ff */
[----:B--2---:R-:W-:Y:S02]  /*111a0*/  IMAD.U32 R10, RZ, RZ, UR4 ;  /* 0x00000004ff0a7e24 */ /* 0x004fe4000f8e00ff */
[----:B------:R-:W-:Y:S02]  /*111b0*/  IMAD.U32 R11, RZ, RZ, UR5 ;  /* 0x00000005ff0b7e24 */ /* 0x000fe4000f8e00ff */
[----:B------:R-:W-:Y:S02]  /*111c0*/  IMAD.MOV.U32 R8, RZ, RZ, 0x70 ;  /* 0x00000070ff087424 */ /* 0x000fe400078e00ff */
[----:B------:R-:W-:Y:S02]  /*111d0*/  IMAD.MOV.U32 R12, RZ, RZ, 0x1 ;  /* 0x00000001ff0c7424 */ /* 0x000fe400078e00ff */
[----:B-1----:R-:W-:-:S07]  /*111e0*/  IMAD.MOV.U32 R13, RZ, RZ, RZ ;  /* 0x000000ffff0d7224 */ /* 0x002fce00078e00ff */
[----:B------:R-:W-:-:S07]  /*111f0*/  LEPC R20, `(.L_x_7656) ;  /* 0x000000001014794e */ /* 0x000fce0000000000 */
[----:B---3--:R-:W-:Y:S05]  /*11200*/  CALL.ABS.NOINC R2 ;  /* 0x0000000002007343 */ /* 0x008fea0003c00000 */
.L_x_7656:
        /* <DEDUP_REMOVED lines=16> */
.L_x_7655:
[----:B------:R-:W-:Y:S05]  /*11310*/  BSYNC B6 ;  /* 0x0000000000067941 */ /* 0x000fea0003800000 */
.L_x_7654:
[----:B------:R-:W3:Y:S01]  /*11320*/  LDL.LU R4, [R1+0x18] ;  /* 0x0000180001047983 */ /* 0x000ee20000300800 */
[----:B------:R-:W-:-:S03]  /*11330*/  ULDC.64 UR4, c[0x0][0x9f8] ;  /* 0x00027e0000047ab9 */ /* 0x000fc60000000a00 */
[----:B------:R-:W4:Y:S01]  /*11340*/  LDL R7, [R1+0x8] ;  /* 0x0000080001077983 */ /* 0x000f220000100800 */
[----:B------:R-:W-:-:S03]  /*11350*/  ISETP.NE.U32.AND P0, PT, RZ, UR4, PT ;  /* 0x00000004ff007c0c */ /* 0x000fc6000bf05070 */
[----:B------:R-:W5:Y:S01]  /*11360*/  LDL R0, [R1+0x34] ;  /* 0x0000340001007983 */ /* 0x000f620000100800 */
[----:B------:R-:W-:-:S13]  /*11370*/  ISETP.NE.AND.EX P0, PT, RZ, UR5, PT, P0 ;  /* 0x00000005ff007c0c */ /* 0x000fda000bf05300 */
[----:B------:R-:W-:-:S04]  /*11380*/  @P0 IADD3 R2, P1, R16, UR4, RZ ;  /* 0x0000000410020c10 */ /* 0x000fc8000ff3e0ff */
[----:B---3--:R-:W-:Y:S01]  /*11390*/  @P0 IADD3.X R3, R4, UR5, RZ, P1, !PT ;  /* 0x0000000504030c10 */ /* 0x008fe20008ffe4ff */
[----:B------:R-:W-:-:S04]  /*113a0*/  ULDC.64 UR4, c[0x0][0xa08] ;  /* 0x0002820000047ab9 */ /* 0x000fc80000000a00 */
[----:B----4-:R1:W0:Y:S02]  /*113b0*/  @P0 LDG.E R7, desc[UR40][R2.64] ;  /* 0x0000002802070981 */ /* 0x010224000c1e1900 */
        /* <DEDUP_REMOVED lines=14> */
.L_x_7780:
[----:B------:R3:W-:Y:S01]  /*114a0*/  STL [R1+0x28], R0 ;  /* 0x0000280001007387 */ /* 0x0007e20000100800 */
[----:B-1----:R-:W-:Y:S02]  /*114b0*/  ISETP.NE.AND P0, PT, R14, RZ, PT ;  /* 0x000000ff0e00720c */ /* 0x002fe40003f05270 */
[----:B------:R-:W-:Y:S02]  /*114c0*/  PLOP3.LUT P1, PT, PT, PT, PT, 0x8, 0x0 ;  /* 0x000000000000781c */ /* 0x000fe40003f2e170 */
[----:B------:R-:W-:-:S11]  /*114d0*/  LOP3.LUT R18, R18, 0xfffffffe, RZ, 0xc0, !PT ;  /* 0xfffffffe12127812 */ /* 0x000fd600078ec0ff */
[----:B------:R-:W-:Y:S01]  /*114e0*/  @P1 LOP3.LUT R18, R18, 0x1, RZ, 0xfc, !PT ;  /* 0x0000000112121812 */ /* 0x000fe200078efcff */
[----:B---3--:R-:W-:Y:S06]  /*114f0*/  @P0 BRA `(.L_x_7658) ;  /* 0x00000004000c0947 */ /* 0x008fec0003800000 */
[----:B------:R-:W-:-:S03]  /*11500*/  UMOV UR4, 0xffffffff ;  /* 0xffffffff00047882 */ /* 0x000fc60000000000 */
[----:B------:R-:W-:Y:S05]  /*11510*/  BRA.DIV UR4, `(.L_x_7659) ;  /* 0x0000005e047c7947 */ /* 0x000fea000b800000 */
[----:B------:R-:W-:-:S13]  /*11520*/  ELECT P6, URZ, PT ;  /* 0x00000000003f782f */ /* 0x000fda00038c0000 */
.L_x_7783:
[----:B------:R-:W-:Y:S05]  /*11530*/  @!P6 BRA `(.L_x_7658) ;  /* 0x0000000000fce947 */ /* 0x000fea0003800000 */
[----:B------:R-:W-:-:S04]  /*11540*/  ISETP.NE.U32.AND P0, PT, R2, RZ, PT ;  /* 0x000000ff0200720c */ /* 0x000fc80003f05070 */
[----:B------:R-:W-:-:S13]  /*11550*/  ISETP.NE.AND.EX P0, PT, R3, RZ, PT, P0 ;  /* 0x000000ff0300720c */ /* 0x000fda0003f05300 */
[----:B------:R-:W-:Y:S05]  /*11560*/  @!P0 BRA `(.L_x_7660) ;  /* 0x0000000000508947 */ /* 0x000fea0003800000 */
[----:B------:R-:W1:Y:S01]  /*11570*/  LDC R6, c[0x0][0x43c] ;  /* 0x00010f00ff067b82 */ /* 0x000e620000000800 */
[----:B------:R-:W-:Y:S01]  /*11580*/  IMAD.MOV.U32 R9, RZ, RZ, R0 ;  /* 0x000000ffff097224 */ /* 0x000fe200078e0000 */
[----:B------:R-:W-:-:S03]  /*11590*/  ULDC.64 UR4, c[0x0][0x428] ;  /* 0x00010a0000047ab9 */ /* 0x000fc60000000a00 */
[----:B------:R-:W-:Y:S01]  /*115a0*/  IMAD.MOV.U32 R0, RZ, RZ, R9 ;  /* 0x000000ffff007224 */ /* 0x000fe200078e0009 */
[----:B-1----:R-:W-:-:S13]  /*115b0*/  ISETP.NE.AND P0, PT, R6, 0x1, PT ;  /* 0x000000010600780c */ /* 0x002fda0003f05270 */
[----:B0-----:R-:W0:Y:S02]  /*115c0*/  @P0 LDC.64 R4, c[0x0][0x440] ;  /* 0x00011000ff040b82 */ /* 0x001e240000000a00 */
        /* <DEDUP_REMOVED lines=14> */
.L_x_7660:
[----:B------:R-:W3:Y:S04]  /*116b0*/  LDL R0, [R1+0x10] ;  /* 0x0000100001007983 */ /* 0x000ee80000100800 */
[----:B-1----:R-:W4:Y:S01]  /*116c0*/  LDL R2, [R1+0x14] ;  /* 0x0000140001027983 */ /* 0x002f220000100800 */
[----:B---3--:R-:W-:Y:S01]  /*116d0*/  IMAD R0, R0, 0x8, R19 ;  /* 0x0000000800007824 */ /* 0x008fe200078e0213 */
[----:B----4-:R-:W-:-:S04]  /*116e0*/  SHF.L.U32 R2, R2, 0x1f, RZ ;  /* 0x0000001f02027819 */ /* 0x010fc800000006ff */
[----:B------:R-:W1:Y:S02]  /*116f0*/  SYNCS.PHASECHK.TRANS64.TRYWAIT P0, [R0+URZ+0x28c40], R2 ;  /* 0x028c4002000075a7 */ /* 0x000e64000800017f */
[----:B-1----:R-:W-:Y:S05]  /*11700*/  @!P0 BRA `(.L_x_7661) ;  /* 0x0000005c00208947 */ /* 0x002fea0003800000 */
.L_x_7784:
        /* <DEDUP_REMOVED lines=11> */
.L_x_7662:
[----:B------:R-:W3:Y:S04]  /*117c0*/  LDL R3, [R1+0x10] ;  /* 0x0000100001037983 */ /* 0x000ee80000100800 */
[----:B0-----:R-:W4:Y:S04]  /*117d0*/  LDL R4, [R1+0x28] ;  /* 0x0000280001047983 */ /* 0x001f280000100800 */
[----:B-1----:R-:W2:Y:S01]  /*117e0*/  LDL R2, [R1+0x1c] ;  /* 0x00001c0001027983 */ /* 0x002ea20000100800 */
        /* <DEDUP_REMOVED lines=11> */
[----:B---3--:R-:W-:Y:S01]  /*118a0*/  IMAD R0, R3, 0x2000, R19 ;  /* 0x0000200003007824 */ /* 0x008fe200078e0213 */
[----:B----4-:R-:W-:-:S04]  /*118b0*/  R2UR UR11, R4 ;  /* 0x00000000040b72ca */ /* 0x010fc800000e0000 */
[----:B------:R-:W-:Y:S02]  /*118c0*/  R2UR UR8, R0 ;  /* 0x00000000000872ca */ /* 0x000fe400000e0000 */
[----:B--2---:R-:W-:-:S11]  /*118d0*/  R2UR UR4, R2 ;  /* 0x00000000020472ca */ /* 0x004fd600000e0000 */
[----:B------:R-:W-:Y:S02]  /*118e0*/  UIADD3 UR8, UR8, 0x22400, URZ ;  /* 0x0002240008087890 */ /* 0x000fe4000fffe03f */
[----:B------:R-:W-:-:S03]  /*118f0*/  ULEA UR11, UR11, UR4, 0x6 ;  /* 0x000000040b0b7291 */ /* 0x000fc6000f8e303f */
[----:B------:R-:W-:-:S06]  /*11900*/  UMOV UR4, 0x0 ;  /* 0x0000000000047882 */ /* 0x000fcc0000000000 */
[----:B------:R1:W-:Y:S02]  /*11910*/  UTMALDG.4D [UR8], [UR6], desc[UR4] ;  /* 0x00000408060075b4 */ /* 0x0003e40008019000 */
[----:B-1----:R-:W-:Y:S01]  /*11920*/  NOP ;  /* 0x0000000000007918 */ /* 0x002fe20000000000 */
.L_x_7658:
[----:B------:R-:W3:Y:S04]  /*11930*/  LDL.LU R3, [R1+0x38] ;  /* 0x0000380001037983 */ /* 0x000ee80000300800 */
[----:B------:R-:W4:Y:S04]  /*11940*/  LDL.LU R5, [R1+0x24] ;  /* 0x0000240001057983 */ /* 0x000f280000300800 */
[----:B0-----:R-:W5:Y:S01]  /*11950*/  LDL.LU R4, [R1+0x44] ;  /* 0x0000440001047983 */ /* 0x001f620000300800 */
        /* <DEDUP_REMOVED lines=9> */
[----:B---3--:R-:W-:Y:S02]  /*119f0*/  SHF.R.S32.HI R0, RZ, 0x1f, R3 ;  /* 0x0000001fff007819 */ /* 0x008fe40000011403 */
[----:B----4-:R-:W-:-:S03]  /*11a00*/  SEL R5, R5, RZ, !P0 ;  /* 0x000000ff05057207 */ /* 0x010fc60004000000 */
[----:B------:R-:W-:Y:S01]  /*11a10*/  IMAD R0, R0, UR4, RZ ;  /* 0x0000000400007c24 */ /* 0x000fe2000f8e02ff */
[----:B-----5:R-:W-:-:S03]  /*11a20*/  SEL R4, R4, RZ, !P0 ;  /* 0x000000ff04047207 */ /* 0x020fc60004000000 */
        /* <DEDUP_REMOVED lines=24> */
.L_x_7664:
[----:B------:R-:W-:Y:S05]  /*11bb0*/  BSYNC B6 ;  /* 0x0000000000067941 */ /* 0x000fea0003800000 */
.L_x_7663:
[----:B0-----:R-:W3:Y:S01]  /*11bc0*/  LDL.LU R0, [R1+0x44] ;  /* 0x0000440001007983 */ /* 0x001ee20000300800 */
[----:B------:R-:W-:Y:S01]  /*11bd0*/  ULDC.64 UR4, c[0x0][0x2d8] ;  /* 0x0000b60000047ab9 */ /* 0x000fe20000000a00 */
[----:B------:R-:W0:Y:S01]  /*11be0*/  LDC R7, c[0x0][0x448] ;  /* 0x00011200ff077b82 */ /* 0x000e220000000800 */
[----:B------:R-:W-:Y:S01]  /*11bf0*/  ULDC UR6, c[0x0][0x2b8] ;  /* 0x0000ae0000067ab9 */ /* 0x000fe20000000800 */
[----:B------:R-:W4:Y:S04]  /*11c00*/  LDL.LU R4, [R1+0x38] ;  /* 0x0000380001047983 */ /* 0x000f280000300800 */
[----:B------:R-:W4:Y:S04]  /*11c10*/  LDL.LU.64 R2, [R1+0x48] ;  /* 0x0000480001027983 */ /* 0x000f280000300a00 */
[----:B------:R-:W3:Y:S04]  /*11c20*/  LDL.LU R5, [R1+0x24] ;  /* 0x0000240001057983 */ /* 0x000ee80000300800 */
[----:B--2---:R-:W2:Y:S04]  /*11c30*/  LDL R10, [R1+0x4] ;  /* 0x00000400010a7983 */ /* 0x004ea80000100800 */
[----:B------:R1:W5:Y:S01]  /*11c40*/  LDL R8, [R1+0x58] ;  /* 0x0000580001087983 */ /* 0x0003620000100800 */
[----:B0-----:R-:W-:-:S13]  /*11c50*/  ISETP.NE.AND P0, PT, R7, 0x1, PT ;  /* 0x000000010700780c */ /* 0x001fda0003f05270 */
[----:B------:R-:W0:Y:S01]  /*11c60*/  @P0 LDC R6, c[0x0][0x450] ;  /* 0x00011400ff060b82 */ /* 0x000e220000000800 */
[----:B------:R-:W1:Y:S02]  /*11c70*/  S2R R9, SR_TID.X ;  /* 0x0000000000097919 */ /* 0x000e640000002100 */
[----:B-1----:R-:W-:-:S05]  /*11c80*/  IMAD.SHL.U32 R9, R9, 0x8, RZ ;  /* 0x0000000809097824 */ /* 0x002fca00078e00ff */
        /* <DEDUP_REMOVED lines=17> */
[----:B--2---:R-:W-:-:S04]  /*11da0*/  IMAD R4, R10, 0x40, R4 ;  /* 0x000000400a047824 */ /* 0x004fc800078e0204 */
        /* <DEDUP_REMOVED lines=27> */
[C---:B------:R-:W-:Y:S02]  /*11f60*/  VIADD R5, R3.reuse, 0x10 ;  /* 0x0000001003057836 */ /* 0x040fe40000000000 */
        /* <DEDUP_REMOVED lines=26> */
[----:B------:R-:W-:Y:S01]  /*12110*/  @!P1 IMAD.MOV.U32 R6, RZ, RZ, R5 ;  /* 0x000000ffff069224 */ /* 0x000fe200078e0005 */
[----:B------:R-:W0:Y:S04]  /*12120*/  SHFL.IDX PT, R0, R0, 0x3, 0x181f ;  /* 0x00781f0000007f89 */ /* 0x000e2800000e0000 */
[----:B------:R1:W-:Y:S04]  /*12130*/  @!P1 LDGSTS.E.BYPASS.LTC128B.128 [R8+0x21400], desc[UR40][R6.64], !P0 ;  /* 0x2140000006089fae */ /* 0x0003e8000c101d68 */
[----:B------:R-:W2:Y:S02]  /*12140*/  SHFL.IDX PT, R4, R4, 0x3, 0x181f ;  /* 0x00781f0004047f89 */ /* 0x000ea400000e0000 */
.L_x_7793:
[----:B------:R-:W-:-:S05]  /*12150*/  VIADD R3, R3, 0x30 ;  /* 0x0000003003037836 */ /* 0x000fca0000000000 */
[----:B------:R-:W-:-:S13]  /*12160*/  ISETP.GE.AND P1, PT, R3, R2, PT ;  /* 0x000000020300720c */ /* 0x000fda0003f26270 */
[----:B--2---:R-:W-:-:S05]  /*12170*/  @!P1 LEA R2, P2, R9, R4, 0x1 ;  /* 0x0000000409029211 */ /* 0x004fca00078408ff */
[----:B0-----:R-:W-:-:S05]  /*12180*/  @!P1 IMAD.X R3, RZ, RZ, R0, P2 ;  /* 0x000000ffff039224 */ /* 0x001fca00010e0600 */
[----:B------:R-:W-:Y:S01]  /*12190*/  @!PT LDS RZ, [RZ] ;  /* 0x00000000fffff984 */ /* 0x000fe20000000800 */
[----:B------:R-:W-:Y:S01]  /*121a0*/  @!PT LDS RZ, [RZ] ;  /* 0x00000000fffff984 */ /* 0x000fe20000000800 */
[----:B------:R-:W-:Y:S01]  /*121b0*/  @!PT LDS RZ, [RZ] ;  /* 0x00000000fffff984 */ /* 0x000fe20000000800 */
[----:B------:R0:W-:Y:S01]  /*121c0*/  @!P1 LDGSTS.E.BYPASS.LTC128B.128 [R8+0x21c00], desc[UR40][R2.64], !P0 ;  /* 0x21c0000002089fae */ /* 0x0001e2000c101d68 */
[----:B------:R-:W-:Y:S01]  /*121d0*/  PLOP3.LUT P0, PT, PT, PT, PT, 0x80, 0x0 ;  /* 0x000000000000781c */ /* 0x000fe20003f0f070 */
[----:B------:R-:W-:-:S12]  /*121e0*/  NOP ;  /* 0x0000000000007918 */ /* 0x000fd80000000000 */
.L_x_7666:
        /* <DEDUP_REMOVED lines=18> */
.L_x_7794:
[----:B------:R-:W-:Y:S05]  /*12310*/  BSYNC B0 ;  /* 0x0000000000007941 */ /* 0x000fea0003800000 */
.L_x_7667:
[----:B------:R-:W-:Y:S01]  /*12320*/  LOP3.LUT P0, RZ, R18, 0x1, RZ, 0xc0, !PT ;  /* 0x0000000112ff7812 */ /* 0x000fe2000780c0ff */
[----:B------:R-:W-:-:S12]  /*12330*/  BSSY B0, `(.L_x_7669) ;  /* 0x0000097000007945 */ /* 0x000fd80003800000 */
[----:B------:R-:W-:Y:S05]  /*12340*/  @!P0 BRA `(.L_x_7670) ;  /* 0x0000000800548947 */ /* 0x000fea0003800000 */
[----:B------:R-:W0:Y:S04]  /*12350*/  LDL R4, [R1+0x10] ;  /* 0x0000100001047983 */ /* 0x000e280000100800 */
[----:B------:R-:W2:Y:S01]  /*12360*/  LDL R2, [R1+0x14] ;  /* 0x0000140001027983 */ /* 0x000ea20000100800 */
[----:B------:R-:W-:Y:S01]  /*12370*/  BSSY B1, `(.L_x_7671) ;  /* 0x0000008000017945 */ /* 0x000fe20003800000 */
[----:B------:R-:W3:Y:S02]  /*12380*/  S2R R3, SR_TID.X ;  /* 0x0000000000037919 */ /* 0x000ee40000002100 */
[----:B---3--:R-:W-:-:S04]  /*12390*/  LOP3.LUT R3, R3, 0x7f, RZ, 0xc0, !PT ;  /* 0x0000007f03037812 */ /* 0x008fc800078ec0ff */
[----:B------:R-:W-:Y:S01]  /*123a0*/  ISETP.NE.AND P1, PT, R3, RZ, PT ;  /* 0x000000ff0300720c */ /* 0x000fe20003f25270 */
[----:B0-----:R-:W-:Y:S01]  /*123b0*/  IMAD R0, R4, 0x8, R19 ;  /* 0x0000000804007824 */ /* 0x001fe200078e0213 */
[----:B--2---:R-:W-:-:S04]  /*123c0*/  SHF.L.U32 R2, R2, 0x1f, RZ ;  /* 0x0000001f02027819 */ /* 0x004fc800000006ff */
[----:B------:R-:W0:Y:S02]  /*123d0*/  SYNCS.PHASECHK.TRANS64.TRYWAIT P0, [R0+URZ+0x28c60], R2 ;  /* 0x028c6002000075a7 */ /* 0x000e24000800017f */
[----:B0-----:R-:W-:Y:S05]  /*123e0*/  @!P0 BRA `(.L_x_7672) ;  /* 0x00000054005c8947 */ /* 0x001fea0003800000 */
.L_x_7795:
[----:B------:R-:W-:Y:S05]  /*123f0*/  BSYNC B1 ;  /* 0x0000000000017941 */ /* 0x000fea0003800000 */
.L_x_7671:
        /* <DEDUP_REMOVED lines=9> */
.L_x_7674:
[----:B------:R-:W-:Y:S05]  /*12490*/  BSYNC B1 ;  /* 0x0000000000017941 */ /* 0x000fea0003800000 */
.L_x_7673:
        /* <DEDUP_REMOVED lines=13> */
.L_x_7675:
        /* <DEDUP_REMOVED lines=15> */
.L_x_7676:
        /* <DEDUP_REMOVED lines=15> */
.L_x_7677:
        /* <DEDUP_REMOVED lines=15> */
.L_x_7678:
        /* <DEDUP_REMOVED lines=15> */
.L_x_7679:
        /* <DEDUP_REMOVED lines=15> */
.L_x_7680:
        /* <DEDUP_REMOVED lines=15> */
.L_x_7681:
        /* <DEDUP_REMOVED lines=15> */
.L_x_7682:
        /* <DEDUP_REMOVED lines=10> */
.L_x_7670:
[----:B------:R-:W-:Y:S05]  /*12ca0*/  BSYNC B0 ;  /* 0x0000000000007941 */ /* 0x000fea0003800000 */
.L_x_7669:
[----:B------:R-:W0:Y:S04]  /*12cb0*/  LDL R4, [R1+0x34] ;  /* 0x0000340001047983 */ /* 0x000e280000100800 */
[----:B------:R-:W2:Y:S01]  /*12cc0*/  LDL R5, [R1+0x20] ;  /* 0x0000200001057983 */ /* 0x000ea20000100800 */
[----:B------:R-:W-:Y:S01]  /*12cd0*/  BSSY B0, `(.L_x_7683) ;  /* 0x00002ac000007945 */ /* 0x000fe20003800000 */
[----:B0-----:R-:W-:-:S05]  /*12ce0*/  VIADD R0, R4, 0xfffffffe ;  /* 0xfffffffe04007836 */ /* 0x001fca0000000000 */
[----:B--2---:R-:W-:-:S13]  /*12cf0*/  ISETP.GE.AND P0, PT, R0, R5, PT ;  /* 0x000000050000720c */ /* 0x004fda0003f06270 */
[----:B------:R-:W-:Y:S05]  /*12d00*/  @!P0 BRA `(.L_x_7684) ;  /* 0x0000002800a08947 */ /* 0x000fea0003800000 */
[----:B-1----:R-:W2:Y:S04]  /*12d10*/  LDL.LU R7, [R1+0x54] ;  /* 0x0000540001077983 */ /* 0x002ea80000300800 */
        /* <DEDUP_REMOVED lines=48> */
.L_x_7689:
        /* <DEDUP_REMOVED lines=8> */
.L_x_7796:
[----:B------:R-:W-:Y:S05]  /*130a0*/  BSYNC B3 ;  /* 0x0000000000037941 */ /* 0x000fea0003800000 */
.L_x_7690:
        /* <DEDUP_REMOVED lines=9> */
.L_x_7693:
[----:B------:R-:W-:Y:S05]  /*13140*/  BSYNC B3 ;  /* 0x0000000000037941 */ /* 0x000fea0003800000 */
.L_x_7692:
        /* <DEDUP_REMOVED lines=13> */
.L_x_7694:
        /* <DEDUP_REMOVED lines=13> */
.L_x_7797:
[----:B------:R-:W-:Y:S05]  /*132f0*/  BSYNC B3 ;  /* 0x0000000000037941 */ /* 0x000fea0003800000 */
.L_x_7695:
        /* <DEDUP_REMOVED lines=11> */
.L_x_7698:
[----:B------:R-:W-:Y:S05]  /*133b0*/  BSYNC B3 ;  /* 0x0000000000037941 */ /* 0x000fea0003800000 */
.L_x_7697:
        /* <DEDUP_REMOVED lines=10> */
.L_x_7699:
        /* <DEDUP_REMOVED lines=15> */
.L_x_7700:
        /* <DEDUP_REMOVED lines=15> */
.L_x_7701:
        /* <DEDUP_REMOVED lines=15> */
.L_x_7702:
        /* <DEDUP_REMOVED lines=15> */
.L_x_7703:
        /* <DEDUP_REMOVED lines=15> */
.L_x_7704:
        /* <DEDUP_REMOVED lines=15> */
.L_x_7705:
        /* <DEDUP_REMOVED lines=15> */
.L_x_7706:
        /* <DEDUP_REMOVED lines=10> */
.L_x_7688:
[----:B------:R-:W-:Y:S05]  /*13b90*/  BSYNC B1 ;  /* 0x0000000000017941 */ /* 0x000fea0003800000 */
.L_x_7687:
[----:B------:R-:W2:Y:S02]  /*13ba0*/  LDL.LU R6, [R1+0x34] ;  /* 0x0000340001067983 */ /* 0x000ea40000300800 */
[----:B--2---:R-:W-:-:S07]  /*13bb0*/  VIADD R0, R6, 0xfffffffd ;  /* 0xfffffffd06007836 */ /* 0x004fce0000000000 */
.L_x_7686:
[----:B------:R-:W-:Y:S05]  /*13bc0*/  BSYNC B2 ;  /* 0x0000000000027941 */ /* 0x000fea0003800000 */
.L_x_7685:
[----:B------:R-:W-:Y:S01]  /*13bd0*/  VIADD R5, R5, 0xfffffffe ;  /* 0xfffffffe05057836 */ /* 0x000fe20000000000 */
[----:B------:R-:W-:-:S04]  /*13be0*/  LOP3.LUT R4, RZ, R4, RZ, 0x33, !PT ;  /* 0x00000004ff047212 */ /* 0x000fc800078e33ff */
[----:B------:R-:W-:-:S13]  /*13bf0*/  ISETP.NE.AND P0, PT, R5, R4, PT ;  /* 0x000000040500720c */ /* 0x000fda0003f05270 */
[----:B------:R-:W-:Y:S05]  /*13c00*/  @!P0 BRA `(.L_x_7684) ;  /* 0x0000001800e08947 */ /* 0x000fea0003800000 */
.L_x_7747:
        /* <DEDUP_REMOVED lines=35> */
.L_x_7709:
        /* <DEDUP_REMOVED lines=8> */
.L_x_7798:
[----:B------:R-:W-:Y:S05]  /*13ec0*/  BSYNC B2 ;  /* 0x0000000000027941 */ /* 0x000fea0003800000 */
.L_x_7710:
        /* <DEDUP_REMOVED lines=9> */
.L_x_7713:
[----:B------:R-:W-:Y:S05]  /*13f60*/  BSYNC B2 ;  /* 0x0000000000027941 */ /* 0x000fea0003800000 */
.L_x_7712:
        /* <DEDUP_REMOVED lines=12> */
.L_x_7714:
        /* <DEDUP_REMOVED lines=13> */
.L_x_7799:
[----:B------:R-:W-:Y:S05]  /*14100*/  BSYNC B2 ;  /* 0x0000000000027941 */ /* 0x000fea0003800000 */
.L_x_7715:
        /* <DEDUP_REMOVED lines=11> */
.L_x_7718:
[----:B------:R-:W-:Y:S05]  /*141c0*/  BSYNC B2 ;  /* 0x0000000000027941 */ /* 0x000fea0003800000 */
.L_x_7717:
        /* <DEDUP_REMOVED lines=9> */
.L_x_7719:
        /* <DEDUP_REMOVED lines=15> */
.L_x_7720:
        /* <DEDUP_REMOVED lines=15> */
.L_x_7721:
        /* <DEDUP_REMOVED lines=15> */
.L_x_7722:
        /* <DEDUP_REMOVED lines=15> */
.L_x_7723:
        /* <DEDUP_REMOVED lines=15> */
.L_x_7724:
        /* <DEDUP_REMOVED lines=15> */
.L_x_7725:
        /* <DEDUP_REMOVED lines=15> */
.L_x_7726:
        /* <DEDUP_REMOVED lines=10> */
.L_x_7708:
[----:B------:R-:W-:Y:S05]  /*14990*/  BSYNC B1 ;  /* 0x0000000000017941 */ /* 0x000fea0003800000 */
.L_x_7707:
        /* <DEDUP_REMOVED lines=35> */
.L_x_7729:
        /* <DEDUP_REMOVED lines=8> */
.L_x_7800:
[----:B------:R-:W-:Y:S05]  /*14c50*/  BSYNC B2 ;  /* 0x0000000000027941 */ /* 0x000fea0003800000 */
.L_x_7730:
        /* <DEDUP_REMOVED lines=9> */
.L_x_7733:
[----:B------:R-:W-:Y:S05]  /*14cf0*/  BSYNC B2 ;  /* 0x0000000000027941 */ /* 0x000fea0003800000 */
.L_x_7732:
        /* <DEDUP_REMOVED lines=13> */
.L_x_7734:
        /* <DEDUP_REMOVED lines=13> */
.L_x_7801:
[----:B------:R-:W-:Y:S05]  /*14ea0*/  BSYNC B2 ;  /* 0x0000000000027941 */ /* 0x000fea0003800000 */
.L_x_7735:
        /* <DEDUP_REMOVED lines=11> */
.L_x_7738:
[----:B------:R-:W-:Y:S05]  /*14f60*/  BSYNC B2 ;  /* 0x0000000000027941 */ /* 0x000fea0003800000 */
.L_x_7737:
        /* <DEDUP_REMOVED lines=10> */
.L_x_7739:
        /* <DEDUP_REMOVED lines=15> */
.L_x_7740:
        /* <DEDUP_REMOVED lines=15> */
.L_x_7741:
        /* <DEDUP_REMOVED lines=15> */
.L_x_7742:
        /* <DEDUP_REMOVED lines=15> */
.L_x_7743:
        /* <DEDUP_REMOVED lines=15> */
.L_x_7744:
        /* <DEDUP_REMOVED lines=15> */
.L_x_7745:
        /* <DEDUP_REMOVED lines=15> */
.L_x_7746:
        /* <DEDUP_REMOVED lines=10> */
.L_x_7728:
[----:B------:R-:W-:Y:S05]  /*15740*/  BSYNC B1 ;  /* 0x0000000000017941 */ /* 0x000fea0003800000 */
.L_x_7727:
[----:B------:R-:W2:Y:S01]  /*15750*/  LDL R2, [R1+0x20] ;  /* 0x0000200001027983 */ /* 0x000ea20000100800 */
[----:B------:R-:W-:Y:S01]  /*15760*/  VIADD R0, R0, 0xfffffffe ;  /* 0xfffffffe00007836 */ /* 0x000fe20000000000 */
[----:B--2---:R-:W-:-:S13]  /*15770*/  ISETP.GT.AND P0, PT, R6, R2, PT ;  /* 0x000000020600720c */ /* 0x004fda0003f04270 */
[----:B------:R-:W-:Y:S05]  /*15780*/  @P0 BRA `(.L_x_7747) ;  /* 0xffffffe400200947 */ /* 0x000fea000383ffff */
.L_x_7684:
[----:B------:R-:W-:Y:S05]  /*15790*/  BSYNC B0 ;  /* 0x0000000000007941 */ /* 0x000fea0003800000 */
.L_x_7683:
[----:B------:R-:W2:Y:S04]  /*157a0*/  LDL.LU R4, [R1+0x10] ;  /* 0x0000100001047983 */ /* 0x000ea80000300800 */
[----:B------:R-:W3:Y:S01]  /*157b0*/  LDL.LU R3, [R1+0x14] ;  /* 0x0000140001037983 */ /* 0x000ee20000300800 */
[----:B------:R-:W4:Y:S01]  /*157c0*/  S2R R2, SR_TID.X ;  /* 0x0000000000027919 */ /* 0x000f220000002100 */
[----:B------:R-:W-:Y:S01]  /*157d0*/  BSSY B0, `(.L_x_7748) ;  /* 0x0000016000007945 */ /* 0x000fe20003800000 */
[----:B----4-:R-:W-:-:S04]  /*157e0*/  LOP3.LUT R2, R2, 0x7f, RZ, 0xc0, !PT ;  /* 0x0000007f02027812 */ /* 0x010fc800078ec0ff */
[----:B------:R-:W-:Y:S01]  /*157f0*/  ISETP.NE.AND P1, PT, R2, RZ, PT ;  /* 0x000000ff0200720c */ /* 0x000fe20003f25270 */
[----:B--2---:R-:W-:-:S05]  /*15800*/  VIADD R0, R4, 0x1 ;  /* 0x0000000104007836 */ /* 0x004fca0000000000 */
[----:B------:R-:W-:-:S04]  /*15810*/  ISETP.NE.AND P0, PT, R0, 0x2, PT ;  /* 0x000000020000780c */ /* 0x000fc80003f05270 */
[----:B------:R-:W-:-:S04]  /*15820*/  SEL R2, RZ, 0x1, P0 ;  /* 0x00000001ff027807 */ /* 0x000fc80000000000 */
[----:B---3--:R-:W-:-:S05]  /*15830*/  LOP3.LUT R3, R3, R2, RZ, 0x3c, !PT ;  /* 0x0000000203037212 */ /* 0x008fca00078e3cff */
[----:B------:R2:W-:Y:S01]  /*15840*/  STL [R1+0x14], R3 ;  /* 0x0000140301007387 */ /* 0x0005e20000100800 */
[----:B------:R-:W-:Y:S05]  /*15850*/  @P1 BRA `(.L_x_7749) ;  /* 0x0000000000341947 */ /* 0x000fea0003800000 */
[----:B------:R-:W3:Y:S01]  /*15860*/  S2R R5, SR_LANEID ;  /* 0x0000000000057919 */ /* 0x000ee20000000000 */
[----:B------:R-:W-:Y:S01]  /*15870*/  VOTEU.ANY UR4, UPT, PT ;  /* 0x0000000000047886 */ /* 0x000fe200038e0100 */
[----:B--2---:R-:W2:Y:S01]  /*15880*/  LDC.64 R2, c[0x0][0xc60] ;  /* 0x00031800ff027b82 */ /* 0x004ea20000000a00 */
[----:B------:R-:W3:Y:S02]  /*15890*/  FLO.U32 R4, UR4 ;  /* 0x0000000400047d00 */ /* 0x000ee400080e0000 */
[----:B---3--:R-:W-:-:S06]  /*158a0*/  ISETP.EQ.U32.AND P1, PT, R4, R5, PT ;  /* 0x000000050400720c */ /* 0x008fcc0003f22070 */
[----:B------:R-:W2:Y:S07]  /*158b0*/  POPC R5, UR4 ;  /* 0x0000000400057d09 */ /* 0x000eae0008000000 */
[----:B--2---:R-:W2:Y:S01]  /*158c0*/  @P1 ATOMG.E.ADD.STRONG.GPU PT, R3, desc[UR40][R2.64], R5 ;  /* 0x00000005020319a8 */ /* 0x004ea200081ee1e8 */
[----:B-1----:R-:W1:Y:S02]  /*158d0*/  S2R R6, SR_LTMASK ;  /* 0x0000000000067919 */ /* 0x002e640000003900 */
[----:B-1----:R-:W-:-:S04]  /*158e0*/  LOP3.LUT R6, R6, UR4, RZ, 0xc0, !PT ;  /* 0x0000000406067c12 */ /* 0x002fc8000f8ec0ff */
[----:B------:R-:W1:Y:S01]  /*158f0*/  POPC R7, R6 ;  /* 0x0000000600077309 */ /* 0x000e620000000000 */
[----:B--2---:R-:W1:Y:S02]  /*15900*/  SHFL.IDX PT, R4, R3, R4, 0x1f ;  /* 0x00001f0403047589 */ /* 0x004e6400000e0000 */
[----:B-1----:R-:W-:-:S05]  /*15910*/  IADD3 R2, R4, UR37, R7 ;  /* 0x0000002504027c10 */ /* 0x002fca000fffe007 */
[----:B------:R3:W-:Y:S02]  /*15920*/  STL [R1], R2 ;  /* 0x0000000201007387 */ /* 0x0007e40000100800 */
.L_x_7749:
[----:B------:R-:W-:Y:S05]  /*15930*/  BSYNC B0 ;  /* 0x0000000000007941 */ /* 0x000fea0003800000 */
.L_x_7748:
[----:B------:R-:W-:-:S05]  /*15940*/  SEL R0, R0, RZ, P0 ;  /* 0x000000ff00007207 */ /* 0x000fca0000000000 */
[----:B------:R4:W-:Y:S02]  /*15950*/  STL [R1+0x10], R0 ;  /* 0x0000100001007387 */ /* 0x0009e40000100800 */
.L_x_7651:
[----:B------:R-:W-:Y:S05]  /*15960*/  BSYNC B7 ;  /* 0x0000000000077941 */ /* 0x000fea0003800000 */
.L_x_7649:
        /* <DEDUP_REMOVED lines=13> */
.L_x_7750:
[----:B------:R-:W5:Y:S01]  /*15a40*/  S2R R16, SR_TID.X ;  /* 0x0000000000107919 */ /* 0x000f620000002100 */
[----:B------:R-:W-:Y:S01]  /*15a50*/  UMOV UR4, 0xffffffff ;  /* 0xffffffff00047882 */ /* 0x000fe20000000000 */
[----:B-----5:R-:W-:-:S04]  /*15a60*/  LOP3.LUT R16, R16, 0x1f, RZ, 0xc0, !PT ;  /* 0x0000001f10107812 */ /* 0x020fc800078ec0ff */
[----:B------:R-:W-:Y:S01]  /*15a70*/  ISETP.NE.AND P0, PT, R16, 0x1f, PT ;  /* 0x0000001f1000780c */ /* 0x000fe20003f05270 */
[----:B------:R-:W-:-:S12]  /*15a80*/  BRA.DIV UR4, `(.L_x_7752) ;  /* 0x0000002204407947 */ /* 0x000fd8000b800000 */
[----:B--2---:R-:W2:Y:S01]  /*15a90*/  LDL.LU R3, [R1] ;  /* 0x0000000001037983 */ /* 0x004ea20000300800 */
[----:B------:R-:W-:-:S03]  /*15aa0*/  ULDC UR4, c[0x0][0xc3c] ;  /* 0x00030f0000047ab9 */ /* 0x000fc60000000800 */
[----:B01----:R-:W4:Y:S01]  /*15ab0*/  LDL R8, [R1+0xc] ;  /* 0x00000c0001087983 */ /* 0x003f220000100800 */
[----:B--2---:R-:W-:Y:S02]  /*15ac0*/  IMAD.MOV.U32 R10, RZ, RZ, R3 ;  /* 0x000000ffff0a7224 */ /* 0x004fe400078e0003 */
[----:B----4-:R-:W-:-:S05]  /*15ad0*/  IMAD.IADD R0, R8, 0x1, R16 ;  /* 0x0000000108007824 */ /* 0x010fca00078e0210 */
[----:B------:R-:W-:-:S13]  /*15ae0*/  ISETP.GE.OR P1, PT, R0, UR4, !P0 ;  /* 0x0000000400007c0c */ /* 0x000fda000c726670 */
[----:B---3--:R-:W0:Y:S08]  /*15af0*/  @!P1 LDC.64 R2, c[0x0][0xc80] ;  /* 0x00032000ff029b82 */ /* 0x008e300000000a00 */
        /* <DEDUP_REMOVED lines=34> */
.L_x_7811:
[----:B------:R-:W-:Y:S02]  /*15d20*/  ULDC UR4, c[0x0][0xc38] ;  /* 0x00030e0000047ab9 */ /* 0x000fe40000000800 */
[----:B------:R-:W-:-:S04]  /*15d30*/  IMAD.U32 R8, RZ, RZ, UR4 ;  /* 0x00000004ff087e24 */ /* 0x000fc8000f8e00ff */
[----:B-1----:R-:W-:-:S04]  /*15d40*/  IMAD R9, R14, R8, RZ ;  /* 0x000000080e097224 */ /* 0x002fc800078e02ff */
[----:B------:R-:W-:-:S05]  /*15d50*/  IMAD.IADD R0, R0, 0x1, R9 ;  /* 0x0000000100007824 */ /* 0x000fca00078e0209 */
[----:B------:R-:W-:-:S13]  /*15d60*/  ISETP.GT.AND P6, PT, R0, R4, PT ;  /* 0x000000040000720c */ /* 0x000fda0003fc4270 */
[----:B------:R-:W-:Y:S05]  /*15d70*/  @P6 BRA `(.L_x_7753) ;  /* 0x0000000000ac6947 */ /* 0x000fea0003800000 */
.L_x_7756:
        /* <DEDUP_REMOVED lines=37> */
.L_x_7819:
[----:B------:R-:W-:Y:S02]  /*15fd0*/  ULDC UR4, c[0x0][0xc38] ;  /* 0x00030e0000047ab9 */ /* 0x000fe40000000800 */
[----:B------:R-:W-:-:S04]  /*15fe0*/  IMAD.U32 R8, RZ, RZ, UR4 ;  /* 0x00000004ff087e24 */ /* 0x000fc8000f8e00ff */
[----:B-1----:R-:W-:-:S04]  /*15ff0*/  IMAD R9, R14, R8, RZ ;  /* 0x000000080e097224 */ /* 0x002fc800078e02ff */
[----:B------:R-:W-:-:S05]  /*16000*/  IMAD.IADD R0, R9, 0x1, R0 ;  /* 0x0000000109007824 */ /* 0x000fca00078e0200 */
[----:B------:R-:W-:-:S13]  /*16010*/  ISETP.GT.AND P6, PT, R0, R4, PT ;  /* 0x000000040000720c */ /* 0x000fda0003fc4270 */
[----:B------:R-:W-:Y:S05]  /*16020*/  @!P6 BRA `(.L_x_7756) ;  /* 0xfffffffc0054e947 */ /* 0x000fea000383ffff */
.L_x_7753:
        /* <DEDUP_REMOVED lines=12> */
.L_x_7824:
[----:B------:R-:W-:-:S13]  /*160f0*/  ISETP.NE.AND P0, PT, R3, RZ, PT ;  /* 0x000000ff0300720c */ /* 0x000fda0003f05270 */
[----:B------:R-:W-:Y:S05]  /*16100*/  @!P0 BRA `(.L_x_7758) ;  /* 0x0000000000108947 */ /* 0x000fea0003800000 */
[----:B------:R-:W-:Y:S01]  /*16110*/  UMOV UR4, 0xffffffff ;  /* 0xffffffff00047882 */ /* 0x000fe20000000000 */
[----:B------:R-:W-:Y:S02]  /*16120*/  VIADD R12, R10, 0xffffffff ;  /* 0xffffffff0a0c7836 */ /* 0x000fe40000000000 */
[----:B------:R-:W-:Y:S05]  /*16130*/  BRA.DIV UR4, `(.L_x_7759) ;  /* 0x0000002604047947 */ /* 0x000fea000b800000 */
[----:B------:R1:W2:Y:S02]  /*16140*/  SHFL.IDX PT, R6, R2, R12, 0x1f ;  /* 0x00001f0c02067589 */ /* 0x0002a400000e0000 */
.L_x_7758:
[----:B--2---:R-:W-:Y:S01]  /*16150*/  IMAD R3, R6, R8, R9 ;  /* 0x0000000806037224 */ /* 0x004fe200078e0209 */
[----:B------:R-:W-:-:S03]  /*16160*/  ISETP.NE.AND P0, PT, R7, 0x1, PT ;  /* 0x000000010700780c */ /* 0x000fc60003f05270 */
[----:B------:R-:W-:Y:S01]  /*16170*/  IMAD.IADD R4, R4, 0x1, -R3 ;  /* 0x0000000104047824 */ /* 0x000fe200078e0a03 */
[----:B------:R2:W-:Y:S09]  /*16180*/  STL [R1], R3 ;  /* 0x0000000301007387 */ /* 0x0005f20000100800 */
[----:B------:R-:W-:Y:S05]  /*16190*/  @!P0 BRA `(.L_x_7760) ;  /* 0x0000000000e48947 */ /* 0x000fea0003800000 */
[----:B0--3--:R-:W-:-:S04]  /*161a0*/  IABS R5, R0 ;  /* 0x0000000000057213 */ /* 0x009fc80000000000 */
[----:B------:R-:W0:Y:S08]  /*161b0*/  I2F.RP R6, R5 ;  /* 0x0000000500067306 */ /* 0x000e300000209400 */
[----:B0-----:R-:W0:Y:S02]  /*161c0*/  MUFU.RCP R6, R6 ;  /* 0x0000000600067308 */ /* 0x001e240000001000 */
[----:B0-----:R-:W-:-:S06]  /*161d0*/  VIADD R9, R6, 0xffffffe ;  /* 0x0ffffffe06097836 */ /* 0x001fcc0000000000 */
[----:B--2---:R-:W1:Y:S02]  /*161e0*/  F2I.FTZ.U32.TRUNC.NTZ R3, R9 ;  /* 0x0000000900037305 */ /* 0x004e64000021f000 */
        /* <DEDUP_REMOVED lines=52> */
.L_x_7760:
[----:B0--3--:R-:W3:Y:S01]  /*16530*/  LDL R5, [R1+0xc] ;  /* 0x00000c0001057983 */ /* 0x009ee20000100800 */
[----:B-12---:R-:W3:Y:S02]  /*16540*/  LDC.64 R2, c[0x0][0xc90] ;  /* 0x00032400ff027b82 */ /* 0x006ee40000000a00 */
        /* <DEDUP_REMOVED lines=61> */
.L_x_7761:
[----:B0-----:R-:W-:-:S05]  /*16920*/  LOP3.LUT R3, RZ, R4, RZ, 0x33, !PT ;  /* 0x00000004ff037212 */ /* 0x001fca00078e33ff */
[----:B------:R-:W-:-:S05]  /*16930*/  IMAD.IADD R0, R0, 0x1, R3 ;  /* 0x0000000100007824 */ /* 0x000fca00078e0203 */
[----:B------:R2:W-:Y:S01]  /*16940*/  STL [R1+0x4], R0 ;  /* 0x0000040001007387 */ /* 0x0005e20000100800 */
[----:B------:R-:W-:Y:S05]  /*16950*/  BRA `(.L_x_7762) ;  /* 0x0000000000287947 */ /* 0x000fea0003800000 */
.L_x_7754:
        /* <DEDUP_REMOVED lines=10> */
.L_x_7762:
[----:B0-----:R-:W3:Y:S04]  /*16a00*/  LDL R3, [R1+0x8] ;  /* 0x0000080001037983 */ /* 0x001ee80000100800 */
[----:B-1----:R-:W4:Y:S04]  /*16a10*/  LDL R2, [R1+0xc] ;  /* 0x00000c0001027983 */ /* 0x002f280000100800 */
        /* <DEDUP_REMOVED lines=14> */
.L_x_7751:
[----:B----4-:R-:W4:Y:S01]  /*16b00*/  LDL R0, [R1+0xc] ;  /* 0x00000c0001007983 */ /* 0x010f220000100800 */
[----:B------:R-:W-:Y:S02]  /*16b10*/  ULDC UR4, c[0x0][0xc3c] ;  /* 0x00030f0000047ab9 */ /* 0x000fe40000000800 */
[----:B----4-:R-:W-:-:S13]  /*16b20*/  ISETP.GE.AND P0, PT, R0, UR4, PT ;  /* 0x0000000400007c0c */ /* 0x010fda000bf06270 */
[----:B------:R-:W-:Y:S05]  /*16b30*/  @!P0 BRA `(.L_x_7763) ;  /* 0xffffff98007c8947 */ /* 0x000fea000383ffff */
[----:B------:R-:W-:Y:S05]  /*16b40*/  BSYNC B8 ;  /* 0x0000000000087941 */ /* 0x000fea0003800000 */
.L_x_7643:
[----:B---3--:R-:W3:Y:S01]  /*16b50*/  LDL.LU R0, [R1+0x50] ;  /* 0x0000500001007983 */ /* 0x008ee20000300800 */
[----:B------:R-:W-:Y:S01]  /*16b60*/  BSSY B0, `(.L_x_7764) ;  /* 0x000000b000007945 */ /* 0x000fe20003800000 */
[----:B01----:R-:W0:Y:S01]  /*16b70*/  S2R R5, SR_CgaCtaId ;  /* 0x0000000000057919 */ /* 0x003e220000008800 */
[----:B---3--:R-:W-:-:S05]  /*16b80*/  VIADD R0, R0, 0x1 ;  /* 0x0000000100007836 */ /* 0x008fca0000000000 */
[----:B------:R-:W-:-:S04]  /*16b90*/  LEA.HI R2, R0, R0, RZ, 0x1 ;  /* 0x0000000000027211 */ /* 0x000fc800078f08ff */
[----:B--2---:R-:W-:-:S05]  /*16ba0*/  LOP3.LUT R3, R2, 0xfffffffe, RZ, 0xc0, !PT ;  /* 0xfffffffe02037812 */ /* 0x004fca00078ec0ff */
[----:B------:R-:W-:Y:S01]  /*16bb0*/  IMAD.IADD R3, R0, 0x1, -R3 ;  /* 0x0000000100037824 */ /* 0x000fe200078e0a03 */
[----:B------:R-:W-:-:S04]  /*16bc0*/  MOV R0, 0x400 ;  /* 0x0000040000007802 */ /* 0x000fc80000000f00 */
[----:B0-----:R-:W-:Y:S02]  /*16bd0*/  LEA R0, R5, R0, 0x18 ;  /* 0x0000000005007211 */ /* 0x001fe400078ec0ff */
[----:B------:R-:W-:-:S04]  /*16be0*/  SHF.L.U32 R3, R3, 0x1f, RZ ;  /* 0x0000001f03037819 */ /* 0x000fc800000006ff */
[----:B------:R-:W0:Y:S02]  /*16bf0*/  SYNCS.PHASECHK.TRANS64.TRYWAIT P0, [R0+URZ+0x28c20], R3 ;  /* 0x028c2003000075a7 */ /* 0x000e24000800017f */
[----:B0-----:R-:W-:Y:S05]  /*16c00*/  @!P0 BRA `(.L_x_7765) ;  /* 0x0000001800788947 */ /* 0x001fea0003800000 */
.L_x_7827:
[----:B------:R-:W-:Y:S05]  /*16c10*/  BSYNC B0 ;  /* 0x0000000000007941 */ /* 0x000fea0003800000 */
.L_x_7764:
[----:B------:R-:W-:-:S03]  /*16c20*/  UMOV UR4, 0xffffffff ;  /* 0xffffffff00047882 */ /* 0x000fc60000000000 */
[----:B------:R-:W-:Y:S05]  /*16c30*/  BRA.DIV UR4, `(.L_x_7766) ;  /* 0x0000001a04807947 */ /* 0x000fea000b800000 */
[----:B------:R-:W1:Y:S02]  /*16c40*/  S2R R2, SR_TID.X ;  /* 0x0000000000027919 */ /* 0x000e640000002100 */
[----:B-1----:R-:W-:-:S04]  /*16c50*/  SHF.R.U32.HI R2, RZ, 0x5, R2 ;  /* 0x00000005ff027819 */ /* 0x002fc80000011602 */
[----:B------:R-:W-:-:S05]  /*16c60*/  LOP3.LUT R2, R2, 0x3, RZ, 0xc0, !PT ;  /* 0x0000000302027812 */ /* 0x000fca00078ec0ff */
[----:B------:R1:W2:Y:S02]  /*16c70*/  SHFL.IDX PT, R14, R2, RZ, 0x1f ;  /* 0x00001fff020e7589 */ /* 0x0002a400000e0000 */
.L_x_7830:
[----:B--2---:R-:W-:Y:S01]  /*16c80*/  ISETP.NE.AND P0, PT, R14, RZ, PT ;  /* 0x000000ff0e00720c */ /* 0x004fe20003f05270 */
[----:B------:R-:W-:-:S12]  /*16c90*/  BSSY B0, `(.L_x_7767) ;  /* 0x0000027000007945 */ /* 0x000fd80003800000 */
[----:B------:R-:W-:Y:S05]  /*16ca0*/  @P0 BRA `(.L_x_7768) ;  /* 0x0000000000940947 */ /* 0x000fea0003800000 */
[----:B------:R-:W-:-:S03]  /*16cb0*/  UMOV UR4, 0xffffffff ;  /* 0xffffffff00047882 */ /* 0x000fc60000000000 */
[----:B------:R-:W-:Y:S05]  /*16cc0*/  BRA.DIV UR4, `(.L_x_7769) ;  /* 0x0000001a04907947 */ /* 0x000fea000b800000 */
[----:B------:R-:W-:-:S13]  /*16cd0*/  ELECT P6, URZ, PT ;  /* 0x00000000003f782f */ /* 0x000fda00038c0000 */
.L_x_7833:
[----:B------:R-:W-:Y:S05]  /*16ce0*/  @!P6 BRA `(.L_x_7768) ;  /* 0x000000000084e947 */ /* 0x000fea0003800000 */
[----:B------:R-:W-:-:S06]  /*16cf0*/  ULOP3.LUT UR4, UR36, 0x2, URZ, 0xfc, !UPT ;  /* 0x0000000224047892 */ /* 0x000fcc000f8efc3f */
[----:B-1----:R-:W-:-:S05]  /*16d00*/  IMAD.U32 R2, RZ, RZ, UR4 ;  /* 0x00000004ff027e24 */ /* 0x002fca000f8e00ff */
[----:B------:R-:W-:-:S13]  /*16d10*/  ISETP.NE.AND P2, PT, R2, 0x3, PT ;  /* 0x000000030200780c */ /* 0x000fda0003f45270 */
[----:B------:R-:W-:Y:S05]  /*16d20*/  @!P2 BRA `(.L_x_7770) ;  /* 0x000000000004a947 */ /* 0x000fea0003800000 */
[----:B------:R-:W-:Y:S01]  /*16d30*/  BPT.TRAP 0x1 ;  /* 0x000000040000795c */ /* 0x000fe20000300000 */
.L_x_7770:
        /* <DEDUP_REMOVED lines=14> */
.L_x_7834:
[----:B------:R-:W1:Y:S02]  /*16e20*/  SYNCS.PHASECHK.TRANS64.TRYWAIT P0, [R7+URZ], R2 ;  /* 0x00000002070075a7 */ /* 0x000e64000800017f */
[----:B-1----:R-:W-:Y:S05]  /*16e30*/  @!P0 BRA `(.L_x_7772) ;  /* 0x0000001800688947 */ /* 0x002fea0003800000 */
.L_x_7835:
[----:B------:R-:W-:Y:S05]  /*16e40*/  @!P2 BRA `(.L_x_7773) ;  /* 0x000000000004a947 */ /* 0x000fea0003800000 */
[----:B------:R-:W-:Y:S01]  /*16e50*/  BPT.TRAP 0x1 ;  /* 0x000000040000795c */ /* 0x000fe20000300000 */
.L_x_7773:
[----:B------:R-:W2:Y:S01]  /*16e60*/  LDL.LU R4, [R1+0x10] ;  /* 0x0000100001047983 */ /* 0x000ea20000300800 */
[----:B------:R-:W-:-:S04]  /*16e70*/  VIADD R0, R0, 0x28c60 ;  /* 0x00028c6000007836 */ /* 0x000fc80000000000 */
[----:B--2---:R-:W-:-:S04]  /*16e80*/  IMAD R4, R4, 0x8, R0 ;  /* 0x0000000804047824 */ /* 0x004fc800078e0200 */
[----:B------:R-:W2:Y:S02]  /*16e90*/  SYNCS.PHASECHK.TRANS64.TRYWAIT P0, [R4+URZ], R5 ;  /* 0x00000005040075a7 */ /* 0x000ea4000800017f */
[----:B--2---:R-:W-:Y:S05]  /*16ea0*/  @!P0 BRA `(.L_x_7774) ;  /* 0x0000001800608947 */ /* 0x004fea0003800000 */
.L_x_7836:
[----:B------:R-:W-:-:S07]  /*16eb0*/  IMAD R3, R3, 0x8, R0 ;  /* 0x0000000803037824 */ /* 0x000fce00078e0200 */
.L_x_7775:
[----:B---3--:R3:W4:Y:S02]  /*16ec0*/  SYNCS.PHASECHK.TRANS64.TRYWAIT P0, [R3+URZ], R2 ;  /* 0x00000002030075a7 */ /* 0x008724000800017f */
[----:B----4-:R-:W-:Y:S05]  /*16ed0*/  @!P0 NANOSLEEP.SYNCS 0x989680 ;  /* 0x009896800000895d */ /* 0x010fea0003900000 */
[----:B------:R-:W4:Y:S02]  /*16ee0*/  @!P0 SYNCS.PHASECHK.TRANS64 P0, [R3+URZ], R2 ;  /* 0x00000002030085a7 */ /* 0x000f24000800007f */
[----:B----4-:R-:W-:Y:S05]  /*16ef0*/  @!P0 BRA `(.L_x_7775) ;  /* 0xfffffffc00f08947 */ /* 0x010fea000383ffff */
.L_x_7768:
[----:B------:R-:W-:Y:S05]  /*16f00*/  BSYNC B0 ;  /* 0x0000000000007941 */ /* 0x000fea0003800000 */
.L_x_7767:
[----:B------:R-:W-:Y:S05]  /*16f10*/  EXIT ;  /* 0x000000000000794d */ /* 0x000fea0003800000 */
.L_x_7580:
[----:B0-----:R-:W-:-:S04]  /*16f20*/  IMAD.U32 R3, RZ, RZ, UR23 ;  /* 0x00000017ff037e24 */ /* 0x001fc8000f8e00ff */
[----:B------:R0:W1:Y:S03]  /*16f30*/  SYNCS.PHASECHK.TRANS64.TRYWAIT P1, [R3+URZ+0x28c50], R0 ;  /* 0x028c5000030075a7 */ /* 0x000066000802017f */
[----:B-1----:R-:W-:Y:S05]  /*16f40*/  @!P1 NANOSLEEP.SYNCS 0x989680 ;  /* 0x009896800000995d */ /* 0x002fea0003900000 */
[----:B------:R-:W1:Y:S02]  /*16f50*/  @!P1 SYNCS.PHASECHK.TRANS64 P1, [R3+URZ+0x28c50], R0 ;  /* 0x028c5000030095a7 */ /* 0x000e64000802007f */
[----:B-1----:R-:W-:Y:S05]  /*16f60*/  @!P1 BRA `(.L_x_7580) ;  /* 0xfffffffc00ec9947 */ /* 0x002fea000383ffff */
[----:B------:R-:W-:Y:S05]  /*16f70*/  BRA `(.L_x_7776) ;  /* 0xfffffeb000d47947 */ /* 0x000fea000383ffff */
.L_x_7585:
[----:B-1----:R-:W-:-:S04]  /*16f80*/  IMAD.U32 R3, RZ, RZ, UR23 ;  /* 0x00000017ff037e24 */ /* 0x002fc8000f8e00ff */
[----:B------:R1:W2:Y:S03]  /*16f90*/  SYNCS.PHASECHK.TRANS64.TRYWAIT P1, [R3+URZ+0x28c50], R0 ;  /* 0x028c5000030075a7 */ /* 0x0002a6000802017f */
[----:B--2---:R-:W-:Y:S05]  /*16fa0*/  @!P1 NANOSLEEP.SYNCS 0x989680 ;  /* 0x009896800000995d */ /* 0x004fea0003900000 */
[----:B------:R-:W2:Y:S02]  /*16fb0*/  @!P1 SYNCS.PHASECHK.TRANS64 P1, [R3+URZ+0x28c50], R0 ;  /* 0x028c5000030095a7 */ /* 0x000ea4000802007f */
[----:B--2---:R-:W-:Y:S05]  /*16fc0*/  @!P1 BRA `(.L_x_7585) ;  /* 0xfffffffc00ec9947 */ /* 0x004fea000383ffff */
[----:B------:R-:W-:Y:S05]  /*16fd0*/  BRA `(.L_x_7584) ;  /* 0xfffffebc00d87947 */ /* 0x000fea000383ffff */
.L_x_7589:
[----:B0-----:R-:W-:-:S04]  /*16fe0*/  IMAD.U32 R3, RZ, RZ, UR46 ;  /* 0x0000002eff037e24 */ /* 0x001fc8000f8e00ff */
[----:B------:R0:W1:Y:S03]  /*16ff0*/  SYNCS.PHASECHK.TRANS64.TRYWAIT P1, [R3+URZ+0x28c00], R0 ;  /* 0x028c0000030075a7 */ /* 0x000066000802017f */
[----:B-1----:R-:W-:Y:S05]  /*17000*/  @!P1 NANOSLEEP.SYNCS 0x989680 ;  /* 0x009896800000995d */ /* 0x002fea0003900000 */
[----:B------:R-:W1:Y:S02]  /*17010*/  @!P1 SYNCS.PHASECHK.TRANS64 P1, [R3+URZ+0x28c00], R0 ;  /* 0x028c0000030095a7 */ /* 0x000e64000802007f */
[----:B-1----:R-:W-:Y:S05]  /*17020*/  @!P1 BRA `(.L_x_7589) ;  /* 0xfffffffc00ec9947 */ /* 0x002fea000383ffff */
[----:B------:R-:W-:Y:S05]  /*17030*/  BRA `(.L_x_7777) ;  /* 0xfffffed400207947 */ /* 0x000fea000383ffff */
.L_x_7593:
[----:B--2---:R2:W3:Y:S02]  /*17040*/  SYNCS.PHASECHK.TRANS64.TRYWAIT P1, [R7+URZ+0x28c30], R8 ;  /* 0x028c3008070075a7 */ /* 0x0044e4000802017f */
[----:B---3--:R-:W-:Y:S05]  /*17050*/  @!P1 NANOSLEEP.SYNCS 0x989680 ;  /* 0x009896800000995d */ /* 0x008fea0003900000 */
[----:B------:R-:W3:Y:S02]  /*17060*/  @!P1 SYNCS.PHASECHK.TRANS64 P1, [R7+URZ+0x28c30], R8 ;  /* 0x028c3008070095a7 */ /* 0x000ee4000802007f */
[----:B---3--:R-:W-:Y:S05]  /*17070*/  @!P1 BRA `(.L_x_7593) ;  /* 0xfffffffc00f09947 */ /* 0x008fea000383ffff */
[----:B------:R-:W-:Y:S05]  /*17080*/  BRA `(.L_x_7592) ;  /* 0xfffffed4003c7947 */ /* 0x000fea000383ffff */
.L_x_7597:
[----:B---3--:R3:W4:Y:S02]  /*17090*/  SYNCS.PHASECHK.TRANS64.TRYWAIT P2, [R7+URZ+0x28c50], R8 ;  /* 0x028c5008070075a7 */ /* 0x008724000804017f */
[----:B----4-:R-:W-:Y:S05]  /*170a0*/  @!P2 NANOSLEEP.SYNCS 0x989680 ;  /* 0x009896800000a95d */ /* 0x010fea0003900000 */
[----:B------:R-:W4:Y:S02]  /*170b0*/  @!P2 SYNCS.PHASECHK.TRANS64 P2, [R7+URZ+0x28c50], R8 ;  /* 0x028c50080700a5a7 */ /* 0x000f24000804007f */
[----:B----4-:R-:W-:Y:S05]  /*170c0*/  @!P2 BRA `(.L_x_7597) ;  /* 0xfffffffc00f0a947 */ /* 0x010fea000383ffff */
[----:B------:R-:W-:Y:S05]  /*170d0*/  BRA `(.L_x_7596) ;  /* 0xfffffee800d07947 */ /* 0x000fea000383ffff */
.L_x_7602:
[----:B--2---:R-:W-:-:S04]  /*170e0*/  IMAD.U32 R0, RZ, RZ, UR25 ;  /* 0x00000019ff007e24 */ /* 0x004fc8000f8e00ff */
[----:B------:R2:W3:Y:S03]  /*170f0*/  SYNCS.PHASECHK.TRANS64.TRYWAIT P2, [R0+URZ+0x28c30], R7 ;  /* 0x028c3007000075a7 */ /* 0x0004e6000804017f */
[----:B---3--:R-:W-:Y:S05]  /*17100*/  @!P2 NANOSLEEP.SYNCS 0x989680 ;  /* 0x009896800000a95d */ /* 0x008fea0003900000 */
[----:B------:R-:W3:Y:S02]  /*17110*/  @!P2 SYNCS.PHASECHK.TRANS64 P2, [R0+URZ+0x28c30], R7 ;  /* 0x028c30070000a5a7 */ /* 0x000ee4000804007f */
[----:B---3--:R-:W-:Y:S05]  /*17120*/  @!P2 BRA `(.L_x_7602) ;  /* 0xfffffffc00eca947 */ /* 0x008fea000383ffff */
[----:B------:R-:W-:Y:S05]  /*17130*/  BRA `(.L_x_7601) ;  /* 0xfffffeec00d87947 */ /* 0x000fea000383ffff */
.L_x_7606:
[----:B---3--:R3:W4:Y:S02]  /*17140*/  SYNCS.PHASECHK.TRANS64.TRYWAIT P2, [R11+URZ+0x28c50], R7 ;  /* 0x028c50070b0075a7 */ /* 0x008724000804017f */
[----:B----4-:R-:W-:Y:S05]  /*17150*/  @!P2 NANOSLEEP.SYNCS 0x989680 ;  /* 0x009896800000a95d */ /* 0x010fea0003900000 */
[----:B------:R-:W4:Y:S02]  /*17160*/  @!P2 SYNCS.PHASECHK.TRANS64 P2, [R11+URZ+0x28c50], R7 ;  /* 0x028c50070b00a5a7 */ /* 0x000f24000804007f */
[----:B----4-:R-:W-:Y:S05]  /*17170*/  @!P2 BRA `(.L_x_7606) ;  /* 0xfffffffc00f0a947 */ /* 0x010fea000383ffff */
[----:B------:R-:W-:Y:S05]  /*17180*/  BRA `(.L_x_7605) ;  /* 0xffffff0c00787947 */ /* 0x000fea000383ffff */
.L_x_7612:
[----:B-1----:R-:W-:-:S04]  /*17190*/  IMAD.U32 R0, RZ, RZ, UR24 ;  /* 0x00000018ff007e24 */ /* 0x002fc8000f8e00ff */
[----:B------:R1:W4:Y:S03]  /*171a0*/  SYNCS.PHASECHK.TRANS64.TRYWAIT P2, [R0+URZ+0x28c30], R7 ;  /* 0x028c3007000075a7 */ /* 0x000326000804017f */
[----:B----4-:R-:W-:Y:S05]  /*171b0*/  @!P2 NANOSLEEP.SYNCS 0x989680 ;  /* 0x009896800000a95d */ /* 0x010fea0003900000 */
[----:B------:R-:W4:Y:S02]  /*171c0*/  @!P2 SYNCS.PHASECHK.TRANS64 P2, [R0+URZ+0x28c30], R7 ;  /* 0x028c30070000a5a7 */ /* 0x000f24000804007f */
[----:B----4-:R-:W-:Y:S05]  /*171d0*/  @!P2 BRA `(.L_x_7612) ;  /* 0xfffffffc00eca947 */ /* 0x010fea000383ffff */
[----:B------:R-:W-:Y:S05]  /*171e0*/  BRA `(.L_x_7611) ;  /* 0xffffff1000687947 */ /* 0x000fea000383ffff */
.L_x_7616:
[----:B--2---:R2:W3:Y:S02]  /*171f0*/  SYNCS.PHASECHK.TRANS64.TRYWAIT P2, [R9+URZ+0x28c50], R7 ;  /* 0x028c5007090075a7 */ /* 0x0044e4000804017f */
[----:B---3--:R-:W-:Y:S05]  /*17200*/  @!P2 NANOSLEEP.SYNCS 0x989680 ;  /* 0x009896800000a95d */ /* 0x008fea0003900000 */
[----:B------:R-:W3:Y:S02]  /*17210*/  @!P2 SYNCS.PHASECHK.TRANS64 P2, [R9+URZ+0x28c50], R7 ;  /* 0x028c50070900a5a7 */ /* 0x000ee4000804007f */
[----:B---3--:R-:W-:Y:S05]  /*17220*/  @!P2 BRA `(.L_x_7616) ;  /* 0xfffffffc00f0a947 */ /* 0x008fea000383ffff */
[----:B------:R-:W-:Y:S05]  /*17230*/  BRA `(.L_x_7615) ;  /* 0xffffff2800887947 */ /* 0x000fea000383ffff */
.L_x_7657:
        /* <DEDUP_REMOVED lines=11> */
.L_x_7779:
[----:B------:R-:W-:Y:S05]  /*172f0*/  BSYNC B0 ;  /* 0x0000000000007941 */ /* 0x000fea0003800000 */
.L_x_7778:
[----:B------:R-:W-:Y:S05]  /*17300*/  BRA `(.L_x_7780) ;  /* 0xffffffa000647947 */ /* 0x000fea000383ffff */
.L_x_7659:
[----:B------:R-:W-:Y:S01]  /*17310*/  BSSY B0, `(.L_x_7781) ;  /* 0x0000006000007945 */ /* 0x000fe20003800000 */
[----:B------:R-:W-:-:S07]  /*17320*/  IMAD.MOV.U32 R15, RZ, RZ, -0x1 ;  /* 0xffffffffff0f7424 */ /* 0x000fce00078e00ff */
[----:B0-2---:R-:W-:Y:S05]  /*17330*/  WARPSYNC.COLLECTIVE R15, `(.L_x_7782) ;  /* 0x000000000f0c7348 */ /* 0x005fea0003c00000 */
[----:B------:R-:W-:Y:S02]  /*17340*/  ELECT P6, UR62, PT ;  /* 0x00000000003e782f */ /* 0x000fe400038c0000 */
[----:B------:R-:W-:Y:S01]  /*17350*/  MOV R14, UR62 ;  /* 0x0000003e000e7c02 */ /* 0x000fe20008000f00 */
[----:B0-2---:R-:W-:Y:S10]  /*17360*/  ENDCOLLECTIVE ;  /* 0x000000000000791b */ /* 0x005ff40003800000 */
.L_x_7782:
[----:B------:R-:W-:Y:S05]  /*17370*/  BSYNC B0 ;  /* 0x0000000000007941 */ /* 0x000fea0003800000 */
.L_x_7781:
[----:B------:R-:W-:Y:S05]  /*17380*/  BRA `(.L_x_7783) ;  /* 0xffffffa000687947 */ /* 0x000fea000383ffff */
.L_x_7661:
[----:B-1----:R1:W3:Y:S02]  /*17390*/  SYNCS.PHASECHK.TRANS64.TRYWAIT P0, [R0+URZ+0x28c40], R2 ;  /* 0x028c4002000075a7 */ /* 0x0022e4000800017f */
[----:B---3--:R-:W-:Y:S05]  /*173a0*/  @!P0 NANOSLEEP.SYNCS 0x989680 ;  /* 0x009896800000895d */ /* 0x008fea0003900000 */
[----:B------:R-:W3:Y:S02]  /*173b0*/  @!P0 SYNCS.PHASECHK.TRANS64 P0, [R0+URZ+0x28c40], R2 ;  /* 0x028c4002000085a7 */ /* 0x000ee4000800007f */
[----:B---3--:R-:W-:Y:S05]  /*173c0*/  @!P0 BRA `(.L_x_7661) ;  /* 0xfffffffc00f08947 */ /* 0x008fea000383ffff */
[----:B------:R-:W-:Y:S05]  /*173d0*/  BRA `(.L_x_7784) ;  /* 0xffffffa000cc7947 */ /* 0x000fea000383ffff */
.L_x_7665:
        /* <DEDUP_REMOVED lines=15> */
.L_x_7785:
[----:B------:R-:W-:Y:S02]  /*174d0*/  IMAD.MOV.U32 R13, RZ, RZ, R4 ;  /* 0x000000ffff0d7224 */ /* 0x000fe400078e0004 */
[----:B------:R-:W-:-:S07]  /*174e0*/  IMAD.MOV.U32 R6, RZ, RZ, R14 ;  /* 0x000000ffff067224 */ /* 0x000fce00078e000e */
[----:B------:R-:W-:Y:S05]  /*174f0*/  WARPSYNC.COLLECTIVE R15, `(.L_x_7786) ;  /* 0x000000000f087348 */ /* 0x000fea0003c00000 */
[----:B------:R0:W1:Y:S02]  /*17500*/  SHFL.IDX P6, R14, R13, R12, R11 ;  /* 0x0000000c0d0e7389 */ /* 0x00006400000c000b */
[----:B01----:R-:W-:Y:S01]  /*17510*/  ENDCOLLECTIVE ;  /* 0x000000000000791b */ /* 0x003fe20003800000 */
.L_x_7786:
[----:B------:R-:W-:Y:S02]  /*17520*/  IMAD.MOV.U32 R13, RZ, RZ, R0 ;  /* 0x000000ffff0d7224 */ /* 0x000fe400078e0000 */
[----:B------:R-:W-:Y:S02]  /*17530*/  IMAD.MOV.U32 R12, RZ, RZ, 0x1 ;  /* 0x00000001ff0c7424 */ /* 0x000fe400078e00ff */
[----:B------:R-:W-:-:S07]  /*17540*/  IMAD.MOV.U32 R7, RZ, RZ, R14 ;  /* 0x000000ffff077224 */ /* 0x000fce00078e000e */
[----:B------:R-:W-:Y:S05]  /*17550*/  WARPSYNC.COLLECTIVE R15, `(.L_x_7787) ;  /* 0x000000000f087348 */ /* 0x000fea0003c00000 */
[----:B------:R0:W1:Y:S02]  /*17560*/  SHFL.IDX P6, R14, R13, R12, R11 ;  /* 0x0000000c0d0e7389 */ /* 0x00006400000c000b */
[----:B01----:R-:W-:Y:S01]  /*17570*/  ENDCOLLECTIVE ;  /* 0x000000000000791b */ /* 0x003fe20003800000 */
.L_x_7787:
        /* <DEDUP_REMOVED lines=15> */
.L_x_7788:
[----:B------:R-:W-:Y:S02]  /*17670*/  IMAD.MOV.U32 R13, RZ, RZ, R0 ;  /* 0x000000ffff0d7224 */ /* 0x000fe400078e0000 */
[----:B------:R-:W-:Y:S02]  /*17680*/  IMAD.MOV.U32 R12, RZ, RZ, 0x2 ;  /* 0x00000002ff0c7424 */ /* 0x000fe400078e00ff */
[----:B------:R-:W-:-:S07]  /*17690*/  IMAD.MOV.U32 R5, RZ, RZ, R14 ;  /* 0x000000ffff057224 */ /* 0x000fce00078e000e */
[----:B------:R-:W-:Y:S05]  /*176a0*/  WARPSYNC.COLLECTIVE R15, `(.L_x_7789) ;  /* 0x000000000f087348 */ /* 0x000fea0003c00000 */
[----:B------:R0:W1:Y:S02]  /*176b0*/  SHFL.IDX P6, R14, R13, R12, R11 ;  /* 0x0000000c0d0e7389 */ /* 0x00006400000c000b */
[----:B01----:R-:W-:Y:S01]  /*176c0*/  ENDCOLLECTIVE ;  /* 0x000000000000791b */ /* 0x003fe20003800000 */
.L_x_7789:
        /* <DEDUP_REMOVED lines=15> */
.L_x_7790:
[----:B------:R-:W-:Y:S02]  /*177c0*/  IMAD.MOV.U32 R13, RZ, RZ, R0 ;  /* 0x000000ffff0d7224 */ /* 0x000fe400078e0000 */
[----:B------:R-:W-:Y:S02]  /*177d0*/  IMAD.MOV.U32 R12, RZ, RZ, 0x3 ;  /* 0x00000003ff0c7424 */ /* 0x000fe400078e00ff */
[----:B------:R-:W-:-:S07]  /*177e0*/  IMAD.MOV.U32 R5, RZ, RZ, R14 ;  /* 0x000000ffff057224 */ /* 0x000fce00078e000e */
[----:B------:R-:W-:Y:S05]  /*177f0*/  WARPSYNC.COLLECTIVE R15, `(.L_x_7791) ;  /* 0x000000000f087348 */ /* 0x000fea0003c00000 */
[----:B------:R0:W1:Y:S02]  /*17800*/  SHFL.IDX P6, R14, R13, R12, R11 ;  /* 0x0000000c0d0e7389 */ /* 0x00006400000c000b */
[----:B01----:R-:W-:Y:S01]  /*17810*/  ENDCOLLECTIVE ;  /* 0x000000000000791b */ /* 0x003fe20003800000 */
.L_x_7791:
        /* <DEDUP_REMOVED lines=13> */
.L_x_7792:
[----:B------:R-:W-:Y:S01]  /*178f0*/  IMAD.MOV.U32 R4, RZ, RZ, R14 ;  /* 0x000000ffff047224 */ /* 0x000fe200078e000e */
[----:B------:R-:W-:Y:S06]  /*17900*/  BRA `(.L_x_7793) ;  /* 0xffffffa800107947 */ /* 0x000fec000383ffff */
.L_x_7668:
[----:B0-----:R0:W2:Y:S02]  /*17910*/  SYNCS.PHASECHK.TRANS64.TRYWAIT P0, [R19+URZ+0x28c20], R0 ;  /* 0x028c2000130075a7 */ /* 0x0010a4000800017f */
[----:B--2---:R-:W-:Y:S05]  /*17920*/  @!P0 NANOSLEEP.SYNCS 0x989680 ;  /* 0x009896800000895d */ /* 0x004fea0003900000 */
[----:B------:R-:W2:Y:S02]  /*17930*/  @!P0 SYNCS.PHASECHK.TRANS64 P0, [R19+URZ+0x28c20], R0 ;  /* 0x028c2000130085a7 */ /* 0x000ea4000800007f */
[----:B--2---:R-:W-:Y:S05]  /*17940*/  @!P0 BRA `(.L_x_7668) ;  /* 0xfffffffc00f08947 */ /* 0x004fea000383ffff */
[----:B------:R-:W-:Y:S05]  /*17950*/  BRA `(.L_x_7794) ;  /* 0xffffffa8006c7947 */ /* 0x000fea000383ffff */
.L_x_7672:
[----:B0-----:R0:W2:Y:S02]  /*17960*/  SYNCS.PHASECHK.TRANS64.TRYWAIT P0, [R0+URZ+0x28c60], R2 ;  /* 0x028c6002000075a7 */ /* 0x0010a4000800017f */
[----:B--2---:R-:W-:Y:S05]  /*17970*/  @!P0 NANOSLEEP.SYNCS 0x989680 ;  /* 0x009896800000895d */ /* 0x004fea0003900000 */
[----:B------:R-:W2:Y:S02]  /*17980*/  @!P0 SYNCS.PHASECHK.TRANS64 P0, [R0+URZ+0x28c60], R2 ;  /* 0x028c6002000085a7 */ /* 0x000ea4000800007f */
[----:B--2---:R-:W-:Y:S05]  /*17990*/  @!P0 BRA `(.L_x_7672) ;  /* 0xfffffffc00f08947 */ /* 0x004fea000383ffff */
[----:B------:R-:W-:Y:S05]  /*179a0*/  BRA `(.L_x_7795) ;  /* 0xffffffa800907947 */ /* 0x000fea000383ffff */
.L_x_7691:
[----:B-1----:R1:W2:Y:S02]  /*179b0*/  SYNCS.PHASECHK.TRANS64.TRYWAIT P0, [R3+URZ+0x28c40], R2 ;  /* 0x028c4002030075a7 */ /* 0x0022a4000800017f */
[----:B--2---:R-:W-:Y:S05]  /*179c0*/  @!P0 NANOSLEEP.SYNCS 0x989680 ;  /* 0x009896800000895d */ /* 0x004fea0003900000 */
[----:B------:R-:W2:Y:S02]  /*179d0*/  @!P0 SYNCS.PHASECHK.TRANS64 P0, [R3+URZ+0x28c40], R2 ;  /* 0x028c4002030085a7 */ /* 0x000ea4000800007f */
[----:B--2---:R-:W-:Y:S05]  /*179e0*/  @!P0 BRA `(.L_x_7691) ;  /* 0xfffffffc00f08947 */ /* 0x004fea000383ffff */
[----:B------:R-:W-:Y:S05]  /*179f0*/  BRA `(.L_x_7796) ;  /* 0xffffffb400a87947 */ /* 0x000fea000383ffff */
.L_x_7696:
[----:B--2---:R2:W3:Y:S02]  /*17a00*/  SYNCS.PHASECHK.TRANS64.TRYWAIT P0, [R3+URZ+0x28c60], R2 ;  /* 0x028c6002030075a7 */ /* 0x0044e4000800017f */
[----:B---3--:R-:W-:Y:S05]  /*17a10*/  @!P0 NANOSLEEP.SYNCS 0x989680 ;  /* 0x009896800000895d */ /* 0x008fea0003900000 */
[----:B------:R-:W3:Y:S02]  /*17a20*/  @!P0 SYNCS.PHASECHK.TRANS64 P0, [R3+URZ+0x28c60], R2 ;  /* 0x028c6002030085a7 */ /* 0x000ee4000800007f */
[----:B---3--:R-:W-:Y:S05]  /*17a30*/  @!P0 BRA `(.L_x_7696) ;  /* 0xfffffffc00f08947 */ /* 0x008fea000383ffff */
[----:B------:R-:W-:Y:S05]  /*17a40*/  BRA `(.L_x_7797) ;  /* 0xffffffb800287947 */ /* 0x000fea000383ffff */
.L_x_7711:
[----:B0-----:R0:W1:Y:S02]  /*17a50*/  SYNCS.PHASECHK.TRANS64.TRYWAIT P0, [R4+URZ+0x28c40], R2 ;  /* 0x028c4002040075a7 */ /* 0x001064000800017f */
[----:B-1----:R-:W-:Y:S05]  /*17a60*/  @!P0 NANOSLEEP.SYNCS 0x989680 ;  /* 0x009896800000895d */ /* 0x002fea0003900000 */
[----:B------:R-:W1:Y:S02]  /*17a70*/  @!P0 SYNCS.PHASECHK.TRANS64 P0, [R4+URZ+0x28c40], R2 ;  /* 0x028c4002040085a7 */ /* 0x000e64000800007f */
[----:B-1----:R-:W-:Y:S05]  /*17a80*/  @!P0 BRA `(.L_x_7711) ;  /* 0xfffffffc00f08947 */ /* 0x002fea000383ffff */
[----:B------:R-:W-:Y:S05]  /*17a90*/  BRA `(.L_x_7798) ;  /* 0xffffffc400087947 */ /* 0x000fea000383ffff */
.L_x_7716:
[----:B-1----:R1:W2:Y:S02]  /*17aa0*/  SYNCS.PHASECHK.TRANS64.TRYWAIT P0, [R4+URZ+0x28c60], R2 ;  /* 0x028c6002040075a7 */ /* 0x0022a4000800017f */
[----:B--2---:R-:W-:Y:S05]  /*17ab0*/  @!P0 NANOSLEEP.SYNCS 0x989680 ;  /* 0x009896800000895d */ /* 0x004fea0003900000 */
[----:B------:R-:W2:Y:S02]  /*17ac0*/  @!P0 SYNCS.PHASECHK.TRANS64 P0, [R4+URZ+0x28c60], R2 ;  /* 0x028c6002040085a7 */ /* 0x000ea4000800007f */
[----:B--2---:R-:W-:Y:S05]  /*17ad0*/  @!P0 BRA `(.L_x_7716) ;  /* 0xfffffffc00f08947 */ /* 0x004fea000383ffff */
[----:B------:R-:W-:Y:S05]  /*17ae0*/  BRA `(.L_x_7799) ;  /* 0xffffffc400847947 */ /* 0x000fea000383ffff */
.L_x_7731:
[----:B-1----:R1:W2:Y:S02]  /*17af0*/  SYNCS.PHASECHK.TRANS64.TRYWAIT P0, [R4+URZ+0x28c40], R2 ;  /* 0x028c4002040075a7 */ /* 0x0022a4000800017f */
[----:B--2---:R-:W-:Y:S05]  /*17b00*/  @!P0 NANOSLEEP.SYNCS 0x989680 ;  /* 0x009896800000895d */ /* 0x004fea0003900000 */
[----:B------:R-:W2:Y:S02]  /*17b10*/  @!P0 SYNCS.PHASECHK.TRANS64 P0, [R4+URZ+0x28c40], R2 ;  /* 0x028c4002040085a7 */ /* 0x000ea4000800007f */
[----:B--2---:R-:W-:Y:S05]  /*17b20*/  @!P0 BRA `(.L_x_7731) ;  /* 0xfffffffc00f08947 */ /* 0x004fea000383ffff */
[----:B------:R-:W-:Y:S05]  /*17b30*/  BRA `(.L_x_7800) ;  /* 0xffffffd000447947 */ /* 0x000fea000383ffff */
.L_x_7736:
[----:B0-----:R0:W2:Y:S02]  /*17b40*/  SYNCS.PHASECHK.TRANS64.TRYWAIT P0, [R4+URZ+0x28c60], R2 ;  /* 0x028c6002040075a7 */ /* 0x0010a4000800017f */
[----:B--2---:R-:W-:Y:S05]  /*17b50*/  @!P0 NANOSLEEP.SYNCS 0x989680 ;  /* 0x009896800000895d */ /* 0x004fea0003900000 */
[----:B------:R-:W2:Y:S02]  /*17b60*/  @!P0 SYNCS.PHASECHK.TRANS64 P0, [R4+URZ+0x28c60], R2 ;  /* 0x028c6002040085a7 */ /* 0x000ea4000800007f */
[----:B--2---:R-:W-:Y:S05]  /*17b70*/  @!P0 BRA `(.L_x_7736) ;  /* 0xfffffffc00f08947 */ /* 0x004fea000383ffff */
[----:B------:R-:W-:Y:S05]  /*17b80*/  BRA `(.L_x_7801) ;  /* 0xffffffd000c47947 */ /* 0x000fea000383ffff */
.L_x_7752:
[----:B-1--4-:R-:W4:Y:S01]  /*17b90*/  LDL R0, [R1] ;  /* 0x0000000001007983 */ /* 0x012f220000100800 */
[----:B------:R-:W-:Y:S01]  /*17ba0*/  BSSY B0, `(.L_x_7802) ;  /* 0x0000008000007945 */ /* 0x000fe20003800000 */
[----:B------:R-:W-:Y:S02]  /*17bb0*/  IMAD.MOV.U32 R12, RZ, RZ, RZ ;  /* 0x000000ffff0c7224 */ /* 0x000fe400078e00ff */
[----:B------:R-:W-:Y:S02]  /*17bc0*/  IMAD.MOV.U32 R11, RZ, RZ, 0x1f ;  /* 0x0000001fff0b7424 */ /* 0x000fe400078e00ff */
[----:B------:R-:W-:Y:S02]  /*17bd0*/  IMAD.MOV.U32 R15, RZ, RZ, -0x1 ;  /* 0xffffffffff0f7424 */ /* 0x000fe400078e00ff */
[----:B----4-:R-:W-:-:S07]  /*17be0*/  IMAD.MOV.U32 R13, RZ, RZ, R0 ;  /* 0x000000ffff0d7224 */ /* 0x010fce00078e0000 */
[----:B0-23--:R-:W-:Y:S05]  /*17bf0*/  WARPSYNC.COLLECTIVE R15, `(.L_x_7803) ;  /* 0x000000000f087348 */ /* 0x00dfea0003c00000 */
[----:B------:R1:W4:Y:S02]  /*17c00*/  SHFL.IDX P6, R14, R13, R12, R11 ;  /* 0x0000000c0d0e7389 */ /* 0x00032400000c000b */
[----:B01234-:R-:W-:Y:S01]  /*17c10*/  ENDCOLLECTIVE ;  /* 0x000000000000791b */ /* 0x01ffe20003800000 */
.L_x_7803:
[----:B------:R-:W-:Y:S05]  /*17c20*/  BSYNC B0 ;  /* 0x0000000000007941 */ /* 0x000fea0003800000 */
.L_x_7802:
        /* <DEDUP_REMOVED lines=9> */
.L_x_7804:
        /* <DEDUP_REMOVED lines=26> */
.L_x_7805:
[----:B------:R-:W-:Y:S01]  /*17e60*/  IMAD.MOV.U32 R12, RZ, RZ, 0x2 ;  /* 0x00000002ff0c7424 */ /* 0x000fe200078e00ff */
[----:B------:R-:W-:-:S05]  /*17e70*/  SEL R3, R14, RZ, P1 ;  /* 0x000000ff0e037207 */ /* 0x000fca0000800000 */
[----:B------:R-:W-:-:S04]  /*17e80*/  IMAD.IADD R2, R2, 0x1, R3 ;  /* 0x0000000102027824 */ /* 0x000fc800078e0203 */
[----:B------:R-:W-:-:S07]  /*17e90*/  IMAD.MOV.U32 R13, RZ, RZ, R2 ;  /* 0x000000ffff0d7224 */ /* 0x000fce00078e0002 */
[----:B------:R-:W-:Y:S05]  /*17ea0*/  WARPSYNC.COLLECTIVE R15, `(.L_x_7806) ;  /* 0x000000000f087348 */ /* 0x000fea0003c00000 */
[----:B------:R0:W1:Y:S02]  /*17eb0*/  SHFL.UP P6, R14, R13, R12, R11 ;  /* 0x0400000c0d0e7389 */ /* 0x00006400000c000b */
[----:B01----:R-:W-:Y:S01]  /*17ec0*/  ENDCOLLECTIVE ;  /* 0x000000000000791b */ /* 0x003fe20003800000 */
.L_x_7806:
[----:B------:R-:W-:Y:S01]  /*17ed0*/  IMAD.MOV.U32 R12, RZ, RZ, 0x4 ;  /* 0x00000004ff0c7424 */ /* 0x000fe200078e00ff */
[----:B------:R-:W-:-:S05]  /*17ee0*/  SEL R3, R14, RZ, P2 ;  /* 0x000000ff0e037207 */ /* 0x000fca0001000000 */
[----:B------:R-:W-:-:S04]  /*17ef0*/  IMAD.IADD R2, R2, 0x1, R3 ;  /* 0x0000000102027824 */ /* 0x000fc800078e0203 */
[----:B------:R-:W-:-:S07]  /*17f00*/  IMAD.MOV.U32 R13, RZ, RZ, R2 ;  /* 0x000000ffff0d7224 */ /* 0x000fce00078e0002 */
[----:B------:R-:W-:Y:S05]  /*17f10*/  WARPSYNC.COLLECTIVE R15, `(.L_x_7807) ;  /* 0x000000000f087348 */ /* 0x000fea0003c00000 */
[----:B------:R0:W1:Y:S02]  /*17f20*/  SHFL.UP P6, R14, R13, R12, R11 ;  /* 0x0400000c0d0e7389 */ /* 0x00006400000c000b */
[----:B01----:R-:W-:Y:S01]  /*17f30*/  ENDCOLLECTIVE ;  /* 0x000000000000791b */ /* 0x003fe20003800000 */
.L_x_7807:
[----:B------:R-:W-:Y:S01]  /*17f40*/  IMAD.MOV.U32 R12, RZ, RZ, 0x8 ;  /* 0x00000008ff0c7424 */ /* 0x000fe200078e00ff */
[----:B------:R-:W-:-:S05]  /*17f50*/  SEL R3, R14, RZ, P3 ;  /* 0x000000ff0e037207 */ /* 0x000fca0001800000 */
[----:B------:R-:W-:-:S04]  /*17f60*/  IMAD.IADD R2, R2, 0x1, R3 ;  /* 0x0000000102027824 */ /* 0x000fc800078e0203 */
[----:B------:R-:W-:-:S07]  /*17f70*/  IMAD.MOV.U32 R13, RZ, RZ, R2 ;  /* 0x000000ffff0d7224 */ /* 0x000fce00078e0002 */
[----:B------:R-:W-:Y:S05]  /*17f80*/  WARPSYNC.COLLECTIVE R15, `(.L_x_7808) ;  /* 0x000000000f087348 */ /* 0x000fea0003c00000 */
[----:B------:R0:W1:Y:S02]  /*17f90*/  SHFL.UP P6, R14, R13, R12, R11 ;  /* 0x0400000c0d0e7389 */ /* 0x00006400000c000b */
[----:B01----:R-:W-:Y:S01]  /*17fa0*/  ENDCOLLECTIVE ;  /* 0x000000000000791b */ /* 0x003fe20003800000 */
.L_x_7808:
[----:B------:R-:W-:Y:S01]  /*17fb0*/  IMAD.MOV.U32 R12, RZ, RZ, 0x10 ;  /* 0x00000010ff0c7424 */ /* 0x000fe200078e00ff */
[----:B------:R-:W-:-:S05]  /*17fc0*/  SEL R3, R14, RZ, P4 ;  /* 0x000000ff0e037207 */ /* 0x000fca0002000000 */
[----:B------:R-:W-:-:S04]  /*17fd0*/  IMAD.IADD R2, R2, 0x1, R3 ;  /* 0x0000000102027824 */ /* 0x000fc800078e0203 */
[----:B------:R-:W-:-:S07]  /*17fe0*/  IMAD.MOV.U32 R13, RZ, RZ, R2 ;  /* 0x000000ffff0d7224 */ /* 0x000fce00078e0002 */
[----:B------:R-:W-:Y:S05]  /*17ff0*/  WARPSYNC.COLLECTIVE R15, `(.L_x_7809) ;  /* 0x000000000f087348 */ /* 0x000fea0003c00000 */
[----:B------:R0:W1:Y:S02]  /*18000*/  SHFL.UP P6, R14, R13, R12, R11 ;  /* 0x0400000c0d0e7389 */ /* 0x00006400000c000b */
[----:B01----:R-:W-:Y:S01]  /*18010*/  ENDCOLLECTIVE ;  /* 0x000000000000791b */ /* 0x003fe20003800000 */
.L_x_7809:
        /* <DEDUP_REMOVED lines=8> */
.L_x_7810:
[----:B------:R-:W-:Y:S05]  /*180a0*/  BRA `(.L_x_7811) ;  /* 0xffffffdc001c7947 */ /* 0x000fea000383ffff */
.L_x_7755:
        /* <DEDUP_REMOVED lines=8> */
.L_x_7813:
[----:B------:R-:W-:Y:S05]  /*18130*/  BSYNC B0 ;  /* 0x0000000000007941 */ /* 0x000fea0003800000 */
.L_x_7812:
        /* <DEDUP_REMOVED lines=9> */
.L_x_7814:
[----:B------:R-:W-:Y:S01]  /*181d0*/  IMAD.MOV.U32 R12, RZ, RZ, 0x4 ;  /* 0x00000004ff0c7424 */ /* 0x000fe200078e00ff */
[----:B------:R-:W-:-:S05]  /*181e0*/  SEL R3, R14, RZ, P2 ;  /* 0x000000ff0e037207 */ /* 0x000fca0001000000 */
[----:B------:R-:W-:-:S04]  /*181f0*/  IMAD.IADD R2, R2, 0x1, R3 ;  /* 0x0000000102027824 */ /* 0x000fc800078e0203 */
[----:B------:R-:W-:-:S07]  /*18200*/  IMAD.MOV.U32 R13, RZ, RZ, R2 ;  /* 0x000000ffff0d7224 */ /* 0x000fce00078e0002 */
[----:B------:R-:W-:Y:S05]  /*18210*/  WARPSYNC.COLLECTIVE R15, `(.L_x_7815) ;  /* 0x000000000f087348 */ /* 0x000fea0003c00000 */
[----:B------:R0:W1:Y:S02]  /*18220*/  SHFL.UP P6, R14, R13, R12, R11 ;  /* 0x0400000c0d0e7389 */ /* 0x00006400000c000b */
[----:B01----:R-:W-:Y:S01]  /*18230*/  ENDCOLLECTIVE ;  /* 0x000000000000791b */ /* 0x003fe20003800000 */
.L_x_7815:
[----:B------:R-:W-:Y:S01]  /*18240*/  IMAD.MOV.U32 R12, RZ, RZ, 0x8 ;  /* 0x00000008ff0c7424 */ /* 0x000fe200078e00ff */
[----:B------:R-:W-:-:S05]  /*18250*/  SEL R3, R14, RZ, P3 ;  /* 0x000000ff0e037207 */ /* 0x000fca0001800000 */
[----:B------:R-:W-:-:S04]  /*18260*/  IMAD.IADD R2, R2, 0x1, R3 ;  /* 0x0000000102027824 */ /* 0x000fc800078e0203 */
[----:B------:R-:W-:-:S07]  /*18270*/  IMAD.MOV.U32 R13, RZ, RZ, R2 ;  /* 0x000000ffff0d7224 */ /* 0x000fce00078e0002 */
[----:B------:R-:W-:Y:S05]  /*18280*/  WARPSYNC.COLLECTIVE R15, `(.L_x_7816) ;  /* 0x000000000f087348 */ /* 0x000fea0003c00000 */
[----:B------:R0:W1:Y:S02]  /*18290*/  SHFL.UP P6, R14, R13, R12, R11 ;  /* 0x0400000c0d0e7389 */ /* 0x00006400000c000b */
[----:B01----:R-:W-:Y:S01]  /*182a0*/  ENDCOLLECTIVE ;  /* 0x000000000000791b */ /* 0x003fe20003800000 */
.L_x_7816:
[----:B------:R-:W-:Y:S01]  /*182b0*/  IMAD.MOV.U32 R12, RZ, RZ, 0x10 ;  /* 0x00000010ff0c7424 */ /* 0x000fe200078e00ff */
[----:B------:R-:W-:-:S05]  /*182c0*/  SEL R3, R14, RZ, P4 ;  /* 0x000000ff0e037207 */ /* 0x000fca0002000000 */
[----:B------:R-:W-:-:S04]  /*182d0*/  IMAD.IADD R2, R2, 0x1, R3 ;  /* 0x0000000102027824 */ /* 0x000fc800078e0203 */
[----:B------:R-:W-:-:S07]  /*182e0*/  IMAD.MOV.U32 R13, RZ, RZ, R2 ;  /* 0x000000ffff0d7224 */ /* 0x000fce00078e0002 */
[----:B------:R-:W-:Y:S05]  /*182f0*/  WARPSYNC.COLLECTIVE R15, `(.L_x_7817) ;  /* 0x000000000f087348 */ /* 0x000fea0003c00000 */
[----:B------:R0:W1:Y:S02]  /*18300*/  SHFL.UP P6, R14, R13, R12, R11 ;  /* 0x0400000c0d0e7389 */ /* 0x00006400000c000b */
[----:B01----:R-:W-:Y:S01]  /*18310*/  ENDCOLLECTIVE ;  /* 0x000000000000791b */ /* 0x003fe20003800000 */
.L_x_7817:
        /* <DEDUP_REMOVED lines=8> */
.L_x_7818:
[----:B------:R-:W-:Y:S05]  /*183a0*/  BRA `(.L_x_7819) ;  /* 0xffffffdc00087947 */ /* 0x000fea000383ffff */
.L_x_7757:
[----:B------:R-:W-:Y:S01]  /*183b0*/  BSSY B0, `(.L_x_7820) ;  /* 0x0000006000007945 */ /* 0x000fe20003800000 */
[----:B------:R-:W-:Y:S01]  /*183c0*/  PLOP3.LUT P6, PT, P6, PT, PT, 0x8, 0x0 ;  /* 0x000000000000781c */ /* 0x000fe200037ce170 */
[----:B------:R-:W-:-:S12]  /*183d0*/  IMAD.MOV.U32 R15, RZ, RZ, -0x1 ;  /* 0xffffffffff0f7424 */ /* 0x000fd800078e00ff */
[----:B0-----:R-:W-:Y:S05]  /*183e0*/  WARPSYNC.COLLECTIVE R15, `(.L_x_7821) ;  /* 0x000000000f087348 */ /* 0x001fea0003c00000 */
[----:B------:R-:W-:Y:S01]  /*183f0*/  VOTE.ANY R14, PT, P6 ;  /* 0x00000000000e7806 */ /* 0x000fe200030e0100 */
[----:B0-----:R-:W-:Y:S06]  /*18400*/  ENDCOLLECTIVE ;  /* 0x000000000000791b */ /* 0x001fec0003800000 */
.L_x_7821:
[----:B------:R-:W-:Y:S05]  /*18410*/  BSYNC B0 ;  /* 0x0000000000007941 */ /* 0x000fea0003800000 */
.L_x_7820:
        /* <DEDUP_REMOVED lines=10> */
.L_x_7822:
[----:B------:R-:W-:Y:S02]  /*184c0*/  IMAD.MOV.U32 R13, RZ, RZ, R7 ;  /* 0x000000ffff0d7224 */ /* 0x000fe400078e0007 */
[----:B------:R-:W-:-:S07]  /*184d0*/  IMAD.MOV.U32 R0, RZ, RZ, R14 ;  /* 0x000000ffff007224 */ /* 0x000fce00078e000e */
[----:B------:R-:W-:Y:S05]  /*184e0*/  WARPSYNC.COLLECTIVE R15, `(.L_x_7823) ;  /* 0x000000000f087348 */ /* 0x000fea0003c00000 */
[----:B------:R0:W1:Y:S02]  /*184f0*/  SHFL.IDX P6, R14, R13, R12, R11 ;  /* 0x0000000c0d0e7389 */ /* 0x00006400000c000b */
[----:B01----:R-:W-:Y:S01]  /*18500*/  ENDCOLLECTIVE ;  /* 0x000000000000791b */ /* 0x003fe20003800000 */
.L_x_7823:
[----:B------:R-:W-:Y:S02]  /*18510*/  IMAD.MOV.U32 R7, RZ, RZ, R14 ;  /* 0x000000ffff077224 */ /* 0x000fe400078e000e */
[----:B------:R-:W-:-:S05]  /*18520*/  IMAD.IADD R5, R10, 0x1, R16 ;  /* 0x000000010a057824 */ /* 0x000fca00078e0210 */
[----:B------:R0:W-:Y:S01]  /*18530*/  STL [R1+0xc], R5 ;  /* 0x00000c0501007387 */ /* 0x0001e20000100800 */
[----:B------:R-:W-:Y:S05]  /*18540*/  BRA `(.L_x_7824) ;  /* 0xffffffd800e87947 */ /* 0x000fea000383ffff */
.L_x_7759:
[----:B------:R-:W-:Y:S01]  /*18550*/  BSSY B0, `(.L_x_7825) ;  /* 0x0000007000007945 */ /* 0x000fe20003800000 */
[----:B------:R-:W-:Y:S02]  /*18560*/  IMAD.MOV.U32 R13, RZ, RZ, R2 ;  /* 0x000000ffff0d7224 */ /* 0x000fe400078e0002 */
[----:B------:R-:W-:Y:S02]  /*18570*/  IMAD.MOV.U32 R11, RZ, RZ, 0x1f ;  /* 0x0000001fff0b7424 */ /* 0x000fe400078e00ff */
[----:B------:R-:W-:-:S07]  /*18580*/  IMAD.MOV.U32 R15, RZ, RZ, -0x1 ;  /* 0xffffffffff0f7424 */ /* 0x000fce00078e00ff */
[----:B0--3--:R-:W-:Y:S05]  /*18590*/  WARPSYNC.COLLECTIVE R15, `(.L_x_7826) ;  /* 0x000000000f087348 */ /* 0x009fea0003c00000 */
[----:B------:R1:W2:Y:S02]  /*185a0*/  SHFL.IDX P6, R14, R13, R12, R11 ;  /* 0x0000000c0d0e7389 */ /* 0x0002a400000c000b */
[----:B0123--:R-:W-:Y:S01]  /*185b0*/  ENDCOLLECTIVE ;  /* 0x000000000000791b */ /* 0x00ffe20003800000 */
.L_x_7826:
[----:B------:R-:W-:Y:S05]  /*185c0*/  BSYNC B0 ;  /* 0x0000000000007941 */ /* 0x000fea0003800000 */
.L_x_7825:
[----:B------:R-:W-:Y:S01]  /*185d0*/  IMAD.MOV.U32 R6, RZ, RZ, R14 ;  /* 0x000000ffff067224 */ /* 0x000fe200078e000e */
[----:B------:R-:W-:Y:S06]  /*185e0*/  BRA `(.L_x_7758) ;  /* 0xffffffd800d87947 */ /* 0x000fec000383ffff */
.L_x_7765:
[----:B0-----:R0:W1:Y:S02]  /*185f0*/  SYNCS.PHASECHK.TRANS64.TRYWAIT P0, [R0+URZ+0x28c20], R3 ;  /* 0x028c2003000075a7 */ /* 0x001064000800017f */
[----:B-1----:R-:W-:Y:S05]  /*18600*/  @!P0 NANOSLEEP.SYNCS 0x989680 ;  /* 0x009896800000895d */ /* 0x002fea0003900000 */
[----:B------:R-:W1:Y:S02]  /*18610*/  @!P0 SYNCS.PHASECHK.TRANS64 P0, [R0+URZ+0x28c20], R3 ;  /* 0x028c2003000085a7 */ /* 0x000e64000800007f */
[----:B-1----:R-:W-:Y:S05]  /*18620*/  @!P0 BRA `(.L_x_7765) ;  /* 0xfffffffc00f08947 */ /* 0x002fea000383ffff */
[----:B------:R-:W-:Y:S05]  /*18630*/  BRA `(.L_x_7827) ;  /* 0xffffffe400747947 */ /* 0x000fea000383ffff */
.L_x_7766:
        /* <DEDUP_REMOVED lines=11> */
.L_x_7829:
[----:B------:R-:W-:Y:S05]  /*186f0*/  BSYNC B0 ;  /* 0x0000000000007941 */ /* 0x000fea0003800000 */
.L_x_7828:
[----:B------:R-:W-:Y:S05]  /*18700*/  BRA `(.L_x_7830) ;  /* 0xffffffe4005c7947 */ /* 0x000fea000383ffff */
.L_x_7769:
[----:B------:R-:W-:Y:S01]  /*18710*/  BSSY B1, `(.L_x_7831) ;  /* 0x0000006000017945 */ /* 0x000fe20003800000 */
[----:B------:R-:W-:-:S07]  /*18720*/  IMAD.MOV.U32 R15, RZ, RZ, -0x1 ;  /* 0xffffffffff0f7424 */ /* 0x000fce00078e00ff */
[----:B01----:R-:W-:Y:S05]  /*18730*/  WARPSYNC.COLLECTIVE R15, `(.L_x_7832) ;  /* 0x000000000f0c7348 */ /* 0x003fea0003c00000 */
[----:B------:R-:W-:Y:S02]  /*18740*/  ELECT P6, UR62, PT ;  /* 0x00000000003e782f */ /* 0x000fe400038c0000 */
[----:B------:R-:W-:Y:S01]  /*18750*/  MOV R14, UR62 ;  /* 0x0000003e000e7c02 */ /* 0x000fe20008000f00 */
[----:B01----:R-:W-:Y:S10]  /*18760*/  ENDCOLLECTIVE ;  /* 0x000000000000791b */ /* 0x003ff40003800000 */
.L_x_7832:
[----:B------:R-:W-:Y:S05]  /*18770*/  BSYNC B1 ;  /* 0x0000000000017941 */ /* 0x000fea0003800000 */
.L_x_7831:
[----:B------:R-:W-:Y:S05]  /*18780*/  BRA `(.L_x_7833) ;  /* 0xffffffe400547947 */ /* 0x000fea000383ffff */
.L_x_7771:
[----:B0-----:R0:W1:Y:S02]  /*18790*/  SYNCS.PHASECHK.TRANS64.TRYWAIT P0, [R6+URZ], R5 ;  /* 0x00000005060075a7 */ /* 0x001064000800017f */
[----:B-1----:R-:W-:Y:S05]  /*187a0*/  @!P0 NANOSLEEP.SYNCS 0x989680 ;  /* 0x009896800000895d */ /* 0x002fea0003900000 */
[----:B------:R-:W1:Y:S02]  /*187b0*/  @!P0 SYNCS.PHASECHK.TRANS64 P0, [R6+URZ], R5 ;  /* 0x00000005060085a7 */ /* 0x000e64000800007f */
[----:B-1----:R-:W-:Y:S05]  /*187c0*/  @!P0 BRA `(.L_x_7771) ;  /* 0xfffffffc00f08947 */ /* 0x002fea000383ffff */
[----:B------:R-:W-:Y:S05]  /*187d0*/  BRA `(.L_x_7834) ;  /* 0xffffffe400907947 */ /* 0x000fea000383ffff */
.L_x_7772:
[----:B-1----:R1:W2:Y:S02]  /*187e0*/  SYNCS.PHASECHK.TRANS64.TRYWAIT P0, [R7+URZ], R2 ;  /* 0x00000002070075a7 */ /* 0x0022a4000800017f */
[----:B--2---:R-:W-:Y:S05]  /*187f0*/  @!P0 NANOSLEEP.SYNCS 0x989680 ;  /* 0x009896800000895d */ /* 0x004fea0003900000 */
[----:B------:R-:W2:Y:S02]  /*18800*/  @!P0 SYNCS.PHASECHK.TRANS64 P0, [R7+URZ], R2 ;  /* 0x00000002070085a7 */ /* 0x000ea4000800007f */
[----:B--2---:R-:W-:Y:S05]  /*18810*/  @!P0 BRA `(.L_x_7772) ;  /* 0xfffffffc00f08947 */ /* 0x004fea000383ffff */
[----:B------:R-:W-:Y:S05]  /*18820*/  BRA `(.L_x_7835) ;  /* 0xffffffe400847947 */ /* 0x000fea000383ffff */
.L_x_7774:
[----:B--2---:R2:W3:Y:S02]  /*18830*/  SYNCS.PHASECHK.TRANS64.TRYWAIT P0, [R4+URZ], R5 ;  /* 0x00000005040075a7 */ /* 0x0044e4000800017f */
[----:B---3--:R-:W-:Y:S05]  /*18840*/  @!P0 NANOSLEEP.SYNCS 0x989680 ;  /* 0x009896800000895d */ /* 0x008fea0003900000 */
[----:B------:R-:W3:Y:S02]  /*18850*/  @!P0 SYNCS.PHASECHK.TRANS64 P0, [R4+URZ], R5 ;  /* 0x00000005040085a7 */ /* 0x000ee4000800007f */
[----:B---3--:R-:W-:Y:S05]  /*18860*/  @!P0 BRA `(.L_x_7774) ;  /* 0xfffffffc00f08947 */ /* 0x008fea000383ffff */
[----:B------:R-:W-:Y:S05]  /*18870*/  BRA `(.L_x_7836) ;  /* 0xffffffe4008c7947 */ /* 0x000fea000383ffff */
.L_x_7837:
        /* <DEDUP_REMOVED lines=16> */
.L_x_15184:


//--------------------- .text._ZN7cutlass13device_kernelIN5flash11enable_sm90INS1_16FlashAttnFwdSm90INS1_25CollectiveMainloopFwdSm90ILi2EN4cute5tupleIJNS5_1CILi1EEES8_S8_EEENS6_IJNS7_ILi64EEESA_SA_EEELi512ENS_6half_tEfNS_4arch4Sm90ELb1ELb0ELb1ELb1ELb0ELb1ELb0ELb0ELb0ELb1ELb1ELb0EEENS1_21CollectiveEpilogueFwdINS6_IJSA_NS7_ILi512EEESA_EEES9_SC_SE_Li256ELb1ELb1ELb1ELb0EEENS1_36VarlenDynamicPersistentTileSchedulerILi64ELi64ELi256ELi128ELb1ELb1ELb1ELb1ELb1ELb1EEEEEEEEEvNT_6ParamsE --------------------------
	.section	.text._ZN7cutlass13device_kernelIN5flash11enable_sm90INS1_16FlashAttnFwdSm90INS1_25CollectiveMainloopFwdSm90ILi2EN4cute5tupleIJNS5_1CILi1EEES8_S8_EEENS6_IJNS7_ILi64EEESA_SA_EEELi512ENS_6half_tEfNS_4arch4Sm90ELb1ELb0ELb1ELb1ELb0ELb1ELb0ELb0ELb0ELb1ELb1ELb0EEENS1_21CollectiveEpilogueFwdINS6_IJSA_NS7_ILi512EEESA_EEES9_SC_SE_Li256ELb1ELb1ELb1ELb0EEENS1_36VarlenDynamicPersistentTileSchedulerILi64ELi64ELi256ELi128ELb1ELb1ELb1ELb1ELb1ELb1EEEEEEEEEvNT_6ParamsE,"ax",@progbits
	.align	128
.text._ZN7cutlass13device_kernelIN5flash11enable_sm90INS1_16FlashAttnFwdSm90INS1_25CollectiveMainloopFwdSm90ILi2EN4cute5tupleIJNS5_1CILi1EEES8_S8_EEENS6_IJNS7_ILi64EEESA_SA_EEELi512ENS_6half_tEfNS_4arch4Sm90ELb1ELb0ELb1ELb1ELb0ELb1ELb0ELb0ELb0ELb1ELb1ELb0EEENS1_21CollectiveEpilogueFwdINS6_IJSA_NS7_ILi512EEESA_EEES9_SC_SE_Li256ELb1ELb1ELb1ELb0EEENS1_36VarlenDynamicPersistentTileSchedulerILi64ELi64ELi256ELi128ELb1ELb1ELb1ELb1ELb1ELb1EEEEEEEEEvNT_6ParamsE:
        .type           _ZN7cutlass13device_kernelIN5flash11enable_sm90INS1_16FlashAttnFwdSm90INS1_25CollectiveMainloopFwdSm90ILi2EN4cute5tupleIJNS5_1CILi1EEES8_S8_EEENS6_IJNS7_ILi64EEESA_SA_EEELi512ENS_6half_tEfNS_4arch4Sm90ELb1ELb0ELb1ELb1ELb0ELb1ELb0ELb0ELb0ELb1ELb1ELb0EEENS1_21CollectiveEpilogueFwdINS6_IJSA_NS7_ILi512EEESA_EEES9_SC_SE_Li256ELb1ELb1ELb1ELb0EEENS1_36VarlenDynamicPersistentTileSchedulerILi64ELi64ELi256ELi128ELb1ELb1ELb1ELb1ELb1ELb1EEEEEEEEEvNT_6ParamsE,@function
        .size           _ZN7cutlass13device_kernelIN5flash11enable_sm90INS1_16FlashAttnFwdSm90INS1_25CollectiveMainloopFwdSm90ILi2EN4cute5tupleIJNS5_1CILi1EEES8_S8_EEENS6_IJNS7_ILi64EEESA_SA_EEELi512ENS_6half_tEfNS_4arch4Sm90ELb1ELb0ELb1ELb1ELb0ELb1ELb0ELb0ELb0ELb1ELb1ELb0EEENS1_21CollectiveEpilogueFwdINS6_IJSA_NS7_ILi512EEESA_EEES9_SC_SE_Li256ELb1ELb1ELb1ELb0EEENS1_36VarlenDynamicPersistentTileSchedulerILi64ELi64ELi256ELi128ELb1ELb1ELb1ELb1ELb1ELb1EEEEEEEEEvNT_6ParamsE,(.L_x_15185 - _ZN7cutlass13device_kernelIN5flash11enable_sm90INS1_16FlashAttnFwdSm90INS1_25CollectiveMainloopFwdSm90ILi2EN4cute5tupleIJNS5_1CILi1EEES8_S8_EEENS6_IJNS7_ILi64EEESA_SA_EEELi512ENS_6half_tEfNS_4arch4Sm90ELb1ELb0ELb1ELb1ELb0ELb1ELb0ELb0ELb0ELb1ELb1ELb0EEENS1_21CollectiveEpilogueFwdINS6_IJSA_NS7_ILi512EEESA_EEES9_SC_SE_Li256ELb1ELb1ELb1ELb0EEENS1_36VarlenDynamicPersistentTileSchedulerILi64ELi64ELi256ELi128ELb1ELb1ELb1ELb1ELb1ELb1EEEEEEEEEvNT_6ParamsE)
        .other          _ZN7cutlass13device_kernelIN5flash11enable_sm90INS1_16FlashAttnFwdSm90INS1_25CollectiveMainloopFwdSm90ILi2EN4cute5tupleIJNS5_1CILi1EEES8_S8_EEENS6_IJNS7_ILi64EEESA_SA_EEELi512ENS_6half_tEfNS_4arch4Sm90ELb1ELb0ELb1ELb1ELb0ELb1ELb0ELb0ELb0ELb1ELb1ELb0EEENS1_21CollectiveEpilogueFwdINS6_IJSA_NS7_ILi512EEESA_EEES9_SC_SE_Li256ELb1ELb1ELb1ELb0EEENS1_36VarlenDynamicPersistentTileSchedulerILi64ELi64ELi256ELi128ELb1ELb1ELb1ELb1ELb1ELb1EEEEEEEEEvNT_6ParamsE,@"STO_CUDA_ENTRY STV_DEFAULT"
_ZN7cutlass13device_kernelIN5flash11enable_sm90INS1_16FlashAttnFwdSm90INS1_25CollectiveMainloopFwdSm90ILi2EN4cute5tupleIJNS5_1CILi1EEES8_S8_EEENS6_IJNS7_ILi64EEESA_SA_EEELi512ENS_6half_tEfNS_4arch4Sm90ELb1ELb0ELb1ELb1ELb0ELb1ELb0ELb0ELb0ELb1ELb1ELb0EEENS1_21CollectiveEpilogueFwdINS6_IJSA_NS7_ILi512EEESA_EEES9_SC_SE_Li256ELb1ELb1ELb1ELb0EEENS1_36VarlenDynamicPersistentTileSchedulerILi64ELi64ELi256ELi128ELb1ELb1ELb1ELb1ELb1ELb1EEEEEEEEEvNT_6ParamsE:
        /* <DEDUP_REMOVED lines=24> */
.L_x_7839:
[----:B------:R-:W-:Y:S05]  /*0180*/  BSYNC B0 ;  /* 0x0000000000007941 */ /* 0x000fea0003800000 */
.L_x_7838:
        /* <DEDUP_REMOVED lines=37> */
.L_x_7840:
        /* <DEDUP_REMOVED lines=22> */
.L_x_7841:
        /* <DEDUP_REMOVED lines=18> */
.L_x_7842:
        /* <DEDUP_REMOVED lines=22> */
.L_x_7843:
        /* <DEDUP_REMOVED lines=22> */
.L_x_7844:
        /* <DEDUP_REMOVED lines=8> */
.L_x_7847:
        /* <DEDUP_REMOVED lines=24> */
[----:B------:R-:W-:-:S03]  /*0b20*/  IMAD.MOV.U32 R185, RZ, RZ, RZ ;  /* 0x000000ffffb97224 */ /* 0x000fc600078e00ff */
[CC--:B------:R-:W-:Y:S02]  /*0b30*/  LEA.HI R4, R3.reuse, R6.reuse, RZ, 0x4 ;  /* 0x0000000603047211 */ /* 0x0c0fe400078f20ff */
[CC--:B------:R-:W-:Y:S02]  /*0b40*/  LEA.HI R5, R3.reuse, R6.reuse, RZ, 0x5 ;  /* 0x0000000603057211 */ /* 0x0c0fe400078f28ff */
[CC--:B------:R-:W-:Y:S02]  /*0b50*/  LEA.HI R0, R3.reuse, R6.reuse, RZ, 0x7 ;  /* 0x0000000603007211 */ /* 0x0c0fe400078f38ff */
[CC--:B------:R-:W-:Y:S02]  /*0b60*/  LEA.HI R13, R3.reuse, R6.reuse, RZ, 0x2 ;  /* 0x00000006030d7211 */ /* 0x0c0fe400078f10ff */
[----:B------:R-:W-:Y:S02]  /*0b70*/  LEA.HI R3, R3, R6, RZ, 0x3 ;  /* 0x0000000603037211 */ /* 0x000fe400078f18ff */
[----:B------:R-:W-:-:S02]  /*0b80*/  SHF.R.S32.HI R201, RZ, 0x5, R5 ;  /* 0x00000005ffc97819 */ /* 0x000fc40000011405 */
[----:B------:R-:W-:Y:S02]  /*0b90*/  LOP3.LUT R11, R3, 0xfffffff8, RZ, 0xc0, !PT ;  /* 0xfffffff8030b7812 */ /* 0x000fe400078ec0ff */
[----:B------:R-:W-:Y:S02]  /*0ba0*/  LOP3.LUT R3, R4, 0xfffffff0, RZ, 0xc0, !PT ;  /* 0xfffffff004037812 */ /* 0x000fe400078ec0ff */
[----:B------:R-:W-:Y:S01]  /*0bb0*/  SHF.R.S32.HI R8, RZ, 0x1f, R5 ;  /* 0x0000001fff087819 */ /* 0x000fe20000011405 */
[C---:B------:R-:W-:Y:S01]  /*0bc0*/  IMAD.IADD R188, R6.reuse, 0x1, -R11 ;  /* 0x0000000106bc7824 */ /* 0x040fe200078e0a0b */
[----:B------:R-:W-:Y:S01]  /*0bd0*/  SHF.R.S32.HI R7, RZ, 0x4, R4 ;  /* 0x00000004ff077819 */ /* 0x000fe20000011404 */
[----:B------:R-:W-:Y:S01]  /*0be0*/  IMAD.IADD R3, R6, 0x1, -R3 ;  /* 0x0000000106037824 */ /* 0x000fe200078e0a03 */
[----:B------:R-:W-:Y:S01]  /*0bf0*/  LOP3.LUT R5, R0, 0xffffff80, RZ, 0xc0, !PT ;  /* 0xffffff8000057812 */ /* 0x000fe200078ec0ff */
[----:B------:R-:W-:Y:S01]  /*0c00*/  IMAD.SHL.U32 R188, R188, 0x8, RZ ;  /* 0x00000008bcbc7824 */ /* 0x000fe200078e00ff */
[----:B------:R-:W-:-:S02]  /*0c10*/  LEA.HI R4, R4, R7, RZ, 0x1 ;  /* 0x0000000704047211 */ /* 0x000fc400078f08ff */
[----:B------:R-:W-:Y:S01]  /*0c20*/  SHF.R.S32.HI R10, RZ, 0x1f, R3 ;  /* 0x0000001fff0a7819 */ /* 0x000fe20000011403 */
[----:B------:R-:W-:Y:S01]  /*0c30*/  IMAD.IADD R5, R6, 0x1, -R5 ;  /* 0x0000000106057824 */ /* 0x000fe200078e0a05 */
[----:B------:R-:W-:Y:S01]  /*0c40*/  LOP3.LUT R9, R13, 0xfffffffc, RZ, 0xc0, !PT ;  /* 0xfffffffc0d097812 */ /* 0x000fe200078ec0ff */
[----:B------:R-:W-:Y:S01]  /*0c50*/  VIADD R213, R188, 0x40 ;  /* 0x00000040bcd57836 */ /* 0x000fe20000000000 */
[----:B------:R-:W-:Y:S01]  /*0c60*/  LEA.HI R8, R8, R201, RZ, 0x2 ;  /* 0x000000c908087211 */ /* 0x000fe200078f10ff */
[----:B------:R-:W-:Y:S01]  /*0c70*/  VIADD R211, R188, 0xc0 ;  /* 0x000000c0bcd37836 */ /* 0x000fe20000000000 */
[----:B------:R-:W-:Y:S01]  /*0c80*/  SHF.R.S32.HI R184, RZ, 0x2, R13 ;  /* 0x00000002ffb87819 */ /* 0x000fe2000001140d */
[----:B------:R-:W-:Y:S01]  /*0c90*/  IMAD.IADD R186, R6, 0x1, -R9 ;  /* 0x0000000106ba7824 */ /* 0x000fe200078e0a09 */
[----:B------:R-:W-:Y:S01]  /*0ca0*/  LEA.HI R11, R10, R3, RZ, 0x3 ;  /* 0x000000030a0b7211 */ /* 0x000fe200078f18ff */
[----:B------:R-:W-:Y:S01]  /*0cb0*/  VIADD R209, R188, 0x140 ;  /* 0x00000140bcd17836 */ /* 0x000fe20000000000 */
[----:B------:R-:W-:Y:S01]  /*0cc0*/  LOP3.LUT R4, R4, 0x1ffffffe, RZ, 0xc0, !PT ;  /* 0x1ffffffe04047812 */ /* 0x000fe200078ec0ff */
[----:B------:R-:W-:Y:S01]  /*0cd0*/  VIADD R14, R184, 0x20 ;  /* 0x00000020b80e7836 */ /* 0x000fe20000000000 */
[----:B------:R-:W-:Y:S01]  /*0ce0*/  SHF.R.S32.HI R20, RZ, 0x7, R0 ;  /* 0x00000007ff147819 */ /* 0x000fe20000011400 */
[----:B------:R-:W-:Y:S01]  /*0cf0*/  IMAD.SHL.U32 R16, R186, 0x8, RZ ;  /* 0x00000008ba107824 */ /* 0x000fe200078e00ff */
[----:B------:R-:W-:Y:S01]  /*0d00*/  LOP3.LUT R8, R8, 0x3ffffc, RZ, 0xc0, !PT ;  /* 0x003ffffc08087812 */ /* 0x000fe200078ec0ff */
[----:B------:R-:W-:Y:S01]  /*0d10*/  IMAD.IADD R4, R7, 0x1, -R4 ;  /* 0x0000000107047824 */ /* 0x000fe200078e0a04 */
[----:B------:R-:W-:Y:S01]  /*0d20*/  LOP3.LUT R12, R11, 0xfffffff8, RZ, 0xc0, !PT ;  /* 0xfffffff80b0c7812 */ /* 0x000fe200078ec0ff */
[----:B------:R-:W-:Y:S01]  /*0d30*/  IMAD R15, R20, 0x100, R3 ;  /* 0x00000100140f7824 */ /* 0x000fe200078e0203 */
[----:B------:R-:W-:Y:S01]  /*0d40*/  SHF.R.S32.HI R6, RZ, 0x1f, R5 ;  /* 0x0000001fff067819 */ /* 0x000fe20000011405 */
[----:B------:R-:W-:Y:S01]  /*0d50*/  IMAD.IADD R8, R201, 0x1, -R8 ;  /* 0x00000001c9087824 */ /* 0x000fe200078e0a08 */
[----:B------:R-:W-:Y:S01]  /*0d60*/  LEA.HI R0, R0, R20, RZ, 0x1 ;  /* 0x0000001400007211 */ /* 0x000fe200078f08ff */
[----:B------:R-:W-:Y:S01]  /*0d70*/  IMAD.IADD R12, R3, 0x1, -R12 ;  /* 0x00000001030c7824 */ /* 0x000fe200078e0a0c */
[----:B------:R-:W-:Y:S01]  /*0d80*/  LEA.HI R7, R6, R5, RZ, 0x2 ;  /* 0x0000000506077211 */ /* 0x000fe200078f10ff */
[----:B------:R-:W-:Y:S01]  /*0d90*/  IMAD R15, R8, 0x10, R15 ;  /* 0x00000010080f7824 */ /* 0x000fe200078e020f */
[----:B------:R-:W-:Y:S01]  /*0da0*/  SHF.R.S32.HI R3, RZ, 0x1f, R14 ;  /* 0x0000001fff037819 */ /* 0x000fe2000001140e */
[----:B------:R-:W-:Y:S01]  /*0db0*/  IMAD.SHL.U32 R4, R4, 0x8, RZ ;  /* 0x0000000804047824 */ /* 0x000fe200078e00ff */
[--C-:B------:R-:W-:Y:S01]  /*0dc0*/  SHF.R.S32.HI R9, RZ, 0x2, R7.reuse ;  /* 0x00000002ff097819 */ /* 0x100fe20000011407 */
[----:B------:R-:W-:Y:S01]  /*0dd0*/  IMAD.SHL.U32 R11, R11, 0x40, RZ ;  /* 0x000000400b0b7824 */ /* 0x000fe200078e00ff */
[----:B------:R-:W-:Y:S01]  /*0de0*/  SHF.R.S32.HI R10, RZ, 0x1f, R7 ;  /* 0x0000001fff0a7819 */ /* 0x000fe20000011407 */
[----:B------:R-:W-:Y:S01]  /*0df0*/  STL [R1+0x44], R20 ;  /* 0x0000441401007387 */ /* 0x000fe20000100800 */
[----:B------:R-:W-:Y:S01]  /*0e00*/  LOP3.LUT R8, R7, 0x7ffffffc, RZ, 0xc0, !PT ;  /* 0x7ffffffc07087812 */ /* 0x000fe200078ec0ff */
[----:B------:R-:W-:Y:S01]  /*0e10*/  VIADD R212, R188, 0x80 ;  /* 0x00000080bcd47836 */ /* 0x000fe20000000000 */
[----:B------:R-:W-:Y:S01]  /*0e20*/  LEA.HI R7, R3, R14, RZ, 0x3 ;  /* 0x0000000e03077211 */ /* 0x000fe200078f18ff */
[----:B------:R-:W-:Y:S01]  /*0e30*/  IMAD.SHL.U32 R3, R12, 0x40, RZ ;  /* 0x000000400c037824 */ /* 0x000fe200078e00ff */
[----:B------:R-:W-:Y:S01]  /*0e40*/  LEA.HI R10, R10, R9, RZ, 0x3 ;  /* 0x000000090a0a7211 */ /* 0x000fe200078f18ff */
[----:B------:R-:W-:Y:S01]  /*0e50*/  IMAD.IADD R202, R5, 0x1, -R8 ;  /* 0x0000000105ca7824 */ /* 0x000fe200078e0a08 */
[----:B------:R-:W-:Y:S01]  /*0e60*/  LOP3.LUT R0, R0, 0xfffffe, RZ, 0xc0, !PT ;  /* 0x00fffffe00007812 */ /* 0x000fe200078ec0ff */
[--C-:B------:R-:W-:Y:S01]  /*0e70*/  IMAD.U32 R8, R15, 0x40, R4.reuse ;  /* 0x000000400f087824 */ /* 0x100fe200078e0004 */
[----:B------:R-:W-:Y:S01]  /*0e80*/  LOP3.LUT R3, R3, 0x1c0, RZ, 0xc0, !PT ;  /* 0x000001c003037812 */ /* 0x000fe200078ec0ff */
[----:B------:R-:W-:Y:S01]  /*0e90*/  IMAD.SHL.U32 R14, R14, 0x40, RZ ;  /* 0x000000400e0e7824 */ /* 0x000fe200078e00ff */
[----:B------:R-:W-:Y:S01]  /*0ea0*/  LOP3.LUT R10, R10, 0xfffffff8, RZ, 0xc0, !PT ;  /* 0xfffffff80a0a7812 */ /* 0x000fe200078ec0ff */
[----:B------:R-:W-:Y:S01]  /*0eb0*/  IMAD.SHL.U32 R7, R7, 0x40, RZ ;  /* 0x0000004007077824 */ /* 0x000fe200078e00ff */
[----:B------:R-:W-:Y:S01]  /*0ec0*/  LOP3.LUT R4, R3, 0x8, R4, 0xf8, !PT ;  /* 0x0000000803047812 */ /* 0x000fe200078ef804 */
[----:B------:R0:W-:Y:S01]  /*0ed0*/  STL [R1+0x6c], R8 ;  /* 0x00006c0801007387 */ /* 0x0001e20000100800 */
[----:B------:R-:W-:Y:S01]  /*0ee0*/  SHF.R.U32.HI R3, RZ, 0x3, R3 ;  /* 0x00000003ff037819 */ /* 0x000fe20000011603 */
[----:B------:R-:W-:Y:S01]  /*0ef0*/  IMAD.IADD R189, R9, 0x1, -R10 ;  /* 0x0000000109bd7824 */ /* 0x000fe200078e0a0a */
[----:B------:R-:W-:Y:S01]  /*0f00*/  LEA.HI R6, R6, R5, RZ, 0x5 ;  /* 0x0000000506067211 */ /* 0x000fe200078f28ff */
[----:B------:R-:W-:Y:S01]  /*0f10*/  IMAD.IADD R0, R20, 0x1, -R0 ;  /* 0x0000000114007824 */ /* 0x000fe200078e0a00 */
[----:B------:R-:W-:Y:S01]  /*0f20*/  LOP3.LUT R5, R14, 0x1c0, RZ, 0xc0, !PT ;  /* 0x000001c00e057812 */ /* 0x000fe200078ec0ff */
[----:B------:R-:W-:Y:S01]  /*0f30*/  IMAD.SHL.U32 R202, R202, 0x2, RZ ;  /* 0x00000002caca7824 */ /* 0x000fe200078e00ff */
[----:B------:R-:W-:Y:S01]  /*0f40*/  LOP3.LUT R3, R4, R3, RZ, 0x3c, !PT ;  /* 0x0000000304037212 */ /* 0x000fe200078e3cff */
[----:B------:R-:W-:Y:S01]  /*0f50*/  VIADD R210, R188, 0x100 ;  /* 0x00000100bcd27836 */ /* 0x000fe20000000000 */
[----:B------:R-:W-:-:S02]  /*0f60*/  SHF.R.U32.HI R9, RZ, 0x3, R5 ;  /* 0x00000003ff097819 */ /* 0x000fc40000011605 */
[----:B0-----:R-:W-:Y:S02]  /*0f70*/  LOP3.LUT R8, R11, 0x7ffffe00, RZ, 0xc0, !PT ;  /* 0x7ffffe000b087812 */ /* 0x001fe400078ec0ff */
[----:B------:R-:W-:Y:S02]  /*0f80*/  LOP3.LUT R5, R5, 0x38, R16, 0xf8, !PT ;  /* 0x0000003805057812 */ /* 0x000fe400078ef810 */
[----:B------:R-:W-:Y:S01]  /*0f90*/  LOP3.LUT R10, R7, 0xfffffe00, RZ, 0xc0, !PT ;  /* 0xfffffe00070a7812 */ /* 0x000fe200078ec0ff */
[----:B------:R-:W-:Y:S01]  /*0fa0*/  IMAD R8, R201, 0x400, R8 ;  /* 0x00000400c9087824 */ /* 0x000fe200078e0208 */
[----:B------:R-:W-:Y:S01]  /*0fb0*/  LEA.HI R4, R186, R186, RZ, 0x1 ;  /* 0x000000baba047211 */ /* 0x000fe200078f08ff */
[----:B------:R-:W-:Y:S01]  /*0fc0*/  IMAD.MOV.U32 R7, RZ, RZ, R19 ;  /* 0x000000ffff077224 */ /* 0x000fe200078e0013 */
[----:B------:R-:W-:Y:S01]  /*0fd0*/  LOP3.LUT R11, R10, R5, R9, 0xf6, !PT ;  /* 0x000000050a0b7212 */ /* 0x000fe200078ef609 */
[----:B------:R-:W-:Y:S01]  /*0fe0*/  IMAD.IADD R3, R8, 0x1, R3 ;  /* 0x0000000108037824 */ /* 0x000fe200078e0203 */
[----:B------:R-:W-:Y:S01]  /*0ff0*/  SHF.R.S32.HI R6, RZ, 0x5, R6 ;  /* 0x00000005ff067819 */ /* 0x000fe20000011406 */
[----:B------:R-:W-:Y:S01]  /*1000*/  IMAD.SHL.U32 R8, R0, 0x100, RZ ;  /* 0x0000010000087824 */ /* 0x000fe200078e00ff */
[----:B------:R-:W-:Y:S01]  /*1010*/  SHF.R.S32.HI R13, RZ, 0x1f, R13 ;  /* 0x0000001fff0d7819 */ /* 0x000fe2000001140d */
[----:B------:R-:W-:Y:S01]  /*1020*/  IMAD R196, R3, 0x2, R2 ;  /* 0x0000000203c47824 */ /* 0x000fe200078e0202 */
[----:B------:R-:W-:Y:S01]  /*1030*/  LOP3.LUT R9, R4, 0x1ffffffe, RZ, 0xc0, !PT ;  /* 0x1ffffffe04097812 */ /* 0x000fe200078ec0ff */
[----:B------:R-:W-:Y:S01]  /*1040*/  IMAD.IADD R192, R202, 0x1, R8 ;  /* 0x00000001cac07824 */ /* 0x000fe200078e0208 */
[----:B------:R-:W-:Y:S01]  /*1050*/  R2P PR, R12, 0x6 ;  /* 0x000000060c007804 */ /* 0x000fe20000000000 */
[----:B------:R0:W-:Y:S01]  /*1060*/  STL [R1+0x68], R8 ;  /* 0x0000680801007387 */ /* 0x0001e20000100800 */
[----:B------:R-:W-:Y:S01]  /*1070*/  LEA.HI R13, R13, R184, RZ, 0x3 ;  /* 0x000000b80d0d7211 */ /* 0x000fe200078f18ff */
[----:B------:R-:W-:Y:S01]  /*1080*/  IMAD R189, R6, 0x10, R189 ;  /* 0x0000001006bd7824 */ /* 0x000fe200078e02bd */
[----:B------:R-:W-:Y:S01]  /*1090*/  SHF.R.S32.HI R0, RZ, 0x1f, R213 ;  /* 0x0000001fff007819 */ /* 0x000fe200000114d5 */
[----:B------:R-:W-:Y:S01]  /*10a0*/  IMAD.IADD R4, R186, 0x1, -R9 ;  /* 0x00000001ba047824 */ /* 0x000fe200078e0a09 */
[----:B------:R-:W-:Y:S01]  /*10b0*/  SHF.R.S32.HI R0, RZ, 0x1f, R211 ;  /* 0x0000001fff007819 */ /* 0x000fe200000114d3 */
[C---:B------:R-:W-:Y:S01]  /*10c0*/  VIADD R28, R192.reuse, 0x8 ;  /* 0x00000008c01c7836 */ /* 0x040fe20000000000 */
[----:B------:R-:W-:Y:S01]  /*10d0*/  SHF.R.S32.HI R0, RZ, 0x1f, R209 ;  /* 0x0000001fff007819 */ /* 0x000fe200000114d1 */
[C---:B------:R-:W-:Y:S01]  /*10e0*/  VIADD R25, R192.reuse, 0x20 ;  /* 0x00000020c0197836 */ /* 0x040fe20000000000 */
[----:B------:R-:W-:Y:S01]  /*10f0*/  LOP3.LUT R13, R13, 0xfffffff8, RZ, 0xc0, !PT ;  /* 0xfffffff80d0d7812 */ /* 0x000fe200078ec0ff */
[----:B0-----:R-:W-:Y:S01]  /*1100*/  IMAD R8, R11, 0x2, R2 ;  /* 0x000000020b087824 */ /* 0x001fe200078e0202 */
[----:B------:R-:W-:Y:S01]  /*1110*/  SHF.R.S32.HI R0, RZ, 0x1f, R192 ;  /* 0x0000001fff007819 */ /* 0x000fe200000114c0 */
[C---:B------:R-:W-:Y:S01]  /*1120*/  VIADD R20, R192.reuse, 0x38 ;  /* 0x00000038c0147836 */ /* 0x040fe20000000000 */
[----:B------:R-:W-:Y:S01]  /*1130*/  SHF.R.S32.HI R9, RZ, 0x1f, R212 ;  /* 0x0000001fff097819 */ /* 0x000fe200000114d4 */
[C---:B------:R-:W-:Y:S01]  /*1140*/  VIADD R14, R192.reuse, 0x50 ;  /* 0x00000050c00e7836 */ /* 0x040fe20000000000 */
[----:B------:R0:W-:Y:S01]  /*1150*/  STL [R1+0x64], R8 ;  /* 0x0000640801007387 */ /* 0x0001e20000100800 */
[C---:B------:R-:W-:Y:S01]  /*1160*/  VIADD R11, R192.reuse, 0x68 ;  /* 0x00000068c00b7836 */ /* 0x040fe20000000000 */
[----:B------:R-:W-:Y:S01]  /*1170*/  SHF.R.S32.HI R9, RZ, 0x1f, R210 ;  /* 0x0000001fff097819 */ /* 0x000fe200000114d2 */
[----:B------:R-:W-:Y:S01]  /*1180*/  VIADD R0, R192, 0x88 ;  /* 0x00000088c0007836 */ /* 0x000fe20000000000 */
[----:B------:R-:W-:Y:S01]  /*1190*/  SEL R198, R198, 0xffffffe0, !P1 ;  /* 0xffffffe0c6c67807 */ /* 0x000fe20004800000 */
[----:B------:R-:W-:Y:S01]  /*11a0*/  IMAD R203, R4, 0x8, R189 ;  /* 0x0000000804cb7824 */ /* 0x000fe200078e02bd */
        /* <DEDUP_REMOVED lines=59> */
[----:B------:R-:W-:Y:S01]  /*1560*/  @P2 VIADD R197, R199, 0xffffffc0 ;  /* 0xffffffc0c7c52836 */ /* 0x000fe20000000000 */
[----:B------:R-:W-:Y:S01]  /*1570*/  SHF.R.S32.HI R0, RZ, 0x1f, R218 ;  /* 0x0000001fff007819 */ /* 0x000fe200000114da */
[----:B------:R-:W-:-:S02]  /*1580*/  IMAD.MOV.U32 R6, RZ, RZ, R18 ;  /* 0x000000ffff067224 */ /* 0x000fc400078e0012 */
[----:B------:R-:W-:Y:S02]  /*1590*/  IMAD.IADD R199, R199, 0x1, R198 ;  /* 0x00000001c7c77824 */ /* 0x000fe400078e02c6 */
[----:B------:R-:W-:Y:S02]  /*15a0*/  IMAD.MOV.U32 R5, RZ, RZ, R17 ;  /* 0x000000ffff057224 */ /* 0x000fe400078e0011 */
[----:B------:R-:W-:Y:S02]  /*15b0*/  IMAD.MOV.U32 R18, RZ, RZ, RZ ;  /* 0x000000ffff127224 */ /* 0x000fe400078e00ff */
[----:B------:R-:W-:Y:S02]  /*15c0*/  VIADD R191, R186, 0x10 ;  /* 0x00000010babf7836 */ /* 0x000fe40000000000 */
[----:B------:R-:W-:-:S07]  /*15d0*/  IMAD.IADD R198, R198, 0x1, R197 ;  /* 0x00000001c6c67824 */ /* 0x000fce00078e02c5 */
.L_x_7995:
[----:B0-----:R-:W0:Y:S01]  /*15e0*/  LDC.64 R206, c[0x0][0xc88] ;  /* 0x00032200ffce7b82 */ /* 0x001e220000000a00 */
[----:B------:R-:W-:Y:S01]  /*15f0*/  ULDC.64 UR4, c[0x0][0xa28] ;  /* 0x00028a0000047ab9 */ /* 0x000fe20000000a00 */
[----:B------:R-:W-:Y:S01]  /*1600*/  ULDC.64 UR8, c[0x0][0xa18] ;  /* 0x0002860000087ab9 */ /* 0x000fe20000000a00 */
[----:B------:R-:W-:Y:S01]  /*1610*/  ULDC.64 UR6, c[0x0][0xa08] ;  /* 0x0002820000067ab9 */ /* 0x000fe20000000a00 */
[----:B0-----:R-:W-:-:S06]  /*1620*/  IMAD.WIDE R206, R7, 0x4, R206 ;  /* 0x0000000407ce7825 */ /* 0x001fcc00078e02ce */
[----:B--2---:R-:W2:Y:S01]  /*1630*/  LDG.E R206, desc[UR42][R206.64] ;  /* 0x0000002acece7981 */ /* 0x004ea2000c1e1900 */
[----:B------:R-:W-:Y:S01]  /*1640*/  ISETP.NE.U32.AND P2, PT, RZ, UR4, PT ;  /* 0x00000004ff007c0c */ /* 0x000fe2000bf45070 */
[----:B-1-345:R-:W-:Y:S01]  /*1650*/  IMAD.MOV.U32 R15, RZ, RZ, RZ ;  /* 0x000000ffff0f7224 */ /* 0x03afe200078e00ff */
        /* <DEDUP_REMOVED lines=35> */
[----:B------:R-:W-:Y:S02]  /*1890*/  LEA.HI R205, R0, R3, RZ, 0x10 ;  /* 0x0000000300cd7211 */ /* 0x000fe400078f80ff */
        /* <DEDUP_REMOVED lines=11> */
.L_x_7849:
[----:B------:R-:W-:Y:S02]  /*1950*/  IMAD.U32 R40, RZ, RZ, UR5 ;  /* 0x00000005ff287e24 */ /* 0x000fe4000f8e00ff */
[----:B------:R-:W-:Y:S01]  /*1960*/  IMAD.U32 R24, RZ, RZ, UR4 ;  /* 0x00000004ff187e24 */ /* 0x000fe2000f8e00ff */
[----:B------:R-:W-:Y:S06]  /*1970*/  @!P2 BRA `(.L_x_7850) ;  /* 0x000000000010a947 */ /* 0x000fec0003800000 */
[----:B------:R-:W-:-:S04]  /*1980*/  IADD3 R6, P0, R207, UR8, RZ ;  /* 0x00000008cf067c10 */ /* 0x000fc8000ff1e0ff */
[----:B------:R-:W-:-:S05]  /*1990*/  IADD3.X R7, R208, UR9, RZ, P0, !PT ;  /* 0x00000009d0077c10 */ /* 0x000fca00087fe4ff */
[----:B------:R0:W5:Y:S01]  /*19a0*/  LDG.E R24, desc[UR42][R6.64] ;  /* 0x0000002a06187981 */ /* 0x000162000c1e1900 */
[----:B------:R-:W-:Y:S05]  /*19b0*/  BRA `(.L_x_7851) ;  /* 0x0000000000107947 */ /* 0x000fea0003800000 */
.L_x_7850:
[----:B------:R-:W-:Y:S05]  /*19c0*/  @!P0 BRA `(.L_x_7851) ;  /* 0x00000000000c8947 */ /* 0x000fea0003800000 */
[----:B------:R-:W2:Y:S04]  /*19d0*/  LDG.E R3, desc[UR42][R8.64] ;  /* 0x0000002a08037981 */ /* 0x000ea8000c1e1900 */
[----:B------:R-:W2:Y:S02]  /*19e0*/  LDG.E R24, desc[UR42][R8.64+0x4] ;  /* 0x0000042a08187981 */ /* 0x000ea4000c1e1900 */
[----:B--2---:R-:W-:-:S07]  /*19f0*/  IMAD.IADD R24, R24, 0x1, -R3 ;  /* 0x0000000118187824 */ /* 0x004fce00078e0a03 */
.L_x_7851:
        /* <DEDUP_REMOVED lines=9> */
[----:B------:R-:W-:Y:S01]  /*1a90*/  ISETP.NE.U32.AND P1, PT, RZ, UR4, PT ;  /* 0x00000004ff007c0c */ /* 0x000fe2000bf25070 */
[----:B-----5:R-:W-:-:S03]  /*1aa0*/  IMAD.MOV.U32 R152, RZ, RZ, R24 ;  /* 0x000000ffff987224 */ /* 0x020fc600078e0018 */
[----:B------:R-:W-:-:S13]  /*1ab0*/  ISETP.NE.AND.EX P1, PT, RZ, UR5, PT, P1 ;  /* 0x00000005ff007c0c */ /* 0x000fda000bf25310 */
[----:B------:R-:W-:-:S04]  /*1ac0*/  @P1 IADD3 R8, P2, R207, UR4, RZ ;  /* 0x00000004cf081c10 */ /* 0x000fc8000ff5e0ff */
[----:B------:R-:W-:-:S05]  /*1ad0*/  @P1 IADD3.X R9, R208, UR5, RZ, P2, !PT ;  /* 0x00000005d0091c10 */ /* 0x000fca00097fe4ff */
[----:B------:R3:W5:Y:S01]  /*1ae0*/  @P1 LDG.E R152, desc[UR42][R8.64] ;  /* 0x0000002a08981981 */ /* 0x000762000c1e1900 */
[----:B-1----:R-:W-:Y:S01]  /*1af0*/  ISETP.NE.AND P1, PT, R4, 0x1, PT ;  /* 0x000000010400780c */ /* 0x002fe20003f25270 */
[----:B------:R-:W-:Y:S01]  /*1b00*/  IMAD.SHL.U32 R194, R5, 0x40, RZ ;  /* 0x0000004005c27824 */ /* 0x000fe200078e00ff */
[----:B------:R-:W-:Y:S01]  /*1b10*/  BSSY B0, `(.L_x_7852) ;  /* 0x0000035000007945 */ /* 0x000fe20003800000 */
[----:B------:R-:W-:Y:S01]  /*1b20*/  IMAD.IADD R15, R24, 0x1, -R15 ;  /* 0x00000001180f7824 */ /* 0x000fe200078e0a0f */
        /* <DEDUP_REMOVED lines=18> */
[----:B---3--:R-:W-:Y:S01]  /*1c50*/  VIMNMX R9, R43, R0, PT ;  /* 0x000000002b097248 */ /* 0x008fe20003fe0100 */
[----:B------:R-:W-:-:S03]  /*1c60*/  IMAD.MOV.U32 R0, RZ, RZ, RZ ;  /* 0x000000ffff007224 */ /* 0x000fc600078e00ff */
        /* <DEDUP_REMOVED lines=31> */
.L_x_7853:
[----:B------:R-:W-:Y:S05]  /*1e60*/  BSYNC B0 ;  /* 0x0000000000007941 */ /* 0x000fea0003800000 */
.L_x_7852:
        /* <DEDUP_REMOVED lines=36> */
.L_x_7856:
[----:B------:R-:W-:Y:S05]  /*20b0*/  BSYNC B6 ;  /* 0x0000000000067941 */ /* 0x000fea0003800000 */
.L_x_7855:
        /* <DEDUP_REMOVED lines=20> */
.L_x_7858:
[----:B------:R-:W-:Y:S05]  /*2200*/  BSYNC B6 ;  /* 0x0000000000067941 */ /* 0x000fea0003800000 */
.L_x_7857:
[----:B------:R-:W-:Y:S01]  /*2210*/  ULDC.64 UR4, c[0x0][0x9f8] ;  /* 0x00027e0000047ab9 */ /* 0x000fe20000000a00 */
[----:B------:R-:W-:Y:S01]  /*2220*/  IMAD.MOV.U32 R0, RZ, RZ, R206 ;  /* 0x000000ffff007224 */ /* 0x000fe200078e00ce */
[----:B------:R-:W-:Y:S01]  /*2230*/  ISETP.NE.U32.AND P0, PT, RZ, UR4, PT ;  /* 0x00000004ff007c0c */ /* 0x000fe2000bf05070 */
[----:B------:R-:W0:Y:S01]  /*2240*/  LDC.64 R6, c[0x0][0x300] ;  /* 0x0000c000ff067b82 */ /* 0x000e220000000a00 */
        /* <DEDUP_REMOVED lines=10> */
[CC--:B0-----:R-:W-:Y:S01]  /*22f0*/  IMAD.WIDE.U32 R8, R25.reuse, R6.reuse, RZ ;  /* 0x0000000619087225 */ /* 0x0c1fe200078e00ff */
        /* <DEDUP_REMOVED lines=8> */
[----:B-1----:R-:W-:Y:S01]  /*2380*/  ISETP.GE.AND P2, PT, R16, R27, PT ;  /* 0x0000001b1000720c */ /* 0x002fe20003f46270 */
[----:B------:R-:W1:Y:S01]  /*2390*/  LDC.64 R4, c[0x0][0x3f8] ;  /* 0x0000fe00ff047b82 */ /* 0x000e620000000a00 */
[----:B------:R-:W-:Y:S01]  /*23a0*/  SHF.R.S32.HI R187, RZ, 0x1f, R186 ;  /* 0x0000001fffbb7819 */ /* 0x000fe200000114ba */
[----:B------:R-:W-:Y:S01]  /*23b0*/  IMAD.IADD R9, R9, 0x1, R3 ;  /* 0x0000000109097824 */ /* 0x000fe200078e0203 */
[----:B------:R-:W-:Y:S01]  /*23c0*/  LOP3.LUT R58, R58, 0x1c0, RZ, 0xc0, !PT ;  /* 0x000001c03a3a7812 */ /* 0x000fe200078ec0ff */
[----:B------:R-:W-:Y:S01]  /*23d0*/  IMAD R13, R73, R6, RZ ;  /* 0x00000006490d7224 */ /* 0x000fe200078e02ff */
[----:B------:R-:W-:Y:S01]  /*23e0*/  P2R R74, PR, RZ, 0x4 ;  /* 0x00000004ff4a7803 */ /* 0x000fe20000000000 */
[----:B------:R-:W-:Y:S01]  /*23f0*/  IMAD.WIDE.U32 R20, R204, UR4, R8 ;  /* 0x00000004cc147c25 */ /* 0x000fe2000f8e0008 */
[----:B------:R-:W-:-:S02]  /*2400*/  SHF.R.U32.HI R54, RZ, 0x3, R58 ;  /* 0x00000003ff367819 */ /* 0x000fc4000001163a */
[----:B------:R-:W-:Y:S01]  /*2410*/  SHF.L.U64.HI R62, R6, 0x6, R7 ;  /* 0x00000006063e7819 */ /* 0x000fe20000010207 */
[----:B------:R-:W-:Y:S01]  /*2420*/  IMAD R21, R204, UR5, R21 ;  /* 0x00000005cc157c24 */ /* 0x000fe2000f8e0215 */
[----:B------:R-:W-:Y:S01]  /*2430*/  ULDC.64 UR4, c[0x0][0x330] ;  /* 0x0000cc0000047ab9 */ /* 0x000fe20000000a00 */
[----:B------:R-:W-:Y:S02]  /*2440*/  IMAD R13, R184, R7, R13 ;  /* 0x00000007b80d7224 */ /* 0x000fe400078e020d */
[----:B------:R-:W-:-:S04]  /*2450*/  IMAD.WIDE.U32 R28, R204, UR4, R16 ;  /* 0x00000004cc1c7c25 */ /* 0x000fc8000f8e0010 */
[----:B------:R-:W-:Y:S01]  /*2460*/  IMAD R29, R204, UR5, R29 ;  /* 0x00000005cc1d7c24 */ /* 0x000fe2000f8e021d */
[----:B------:R-:W-:Y:S01]  /*2470*/  ULDC.64 UR4, c[0x0][0x310] ;  /* 0x0000c40000047ab9 */ /* 0x000fe20000000a00 */
[----:B--2---:R-:W-:-:S04]  /*2480*/  IMAD.WIDE.U32 R34, R184, R56, R186 ;  /* 0x00000038b8227225 */ /* 0x004fc800078e00ba */
[----:B-1----:R-:W-:Y:S01]  /*2490*/  IMAD R8, R73, R4, RZ ;  /* 0x0000000449087224 */ /* 0x002fe200078e02ff */
[----:B------:R-:W-:Y:S01]  /*24a0*/  SHF.L.U64.HI R60, R4, 0x6, R5 ;  /* 0x00000006043c7819 */ /* 0x000fe20000010205 */
[----:B------:R-:W-:Y:S01]  /*24b0*/  IMAD.WIDE.U32 R36, R184, R56, R16 ;  /* 0x00000038b8247225 */ /* 0x000fe200078e0010 */
[----:B0-----:R-:W-:-:S03]  /*24c0*/  LEA.HI R53, R53, 0x8, RZ, 0x19 ;  /* 0x0000000835357811 */ /* 0x001fc600078fc8ff */
[C---:B---3--:R-:W-:Y:S02]  /*24d0*/  IMAD R11, R184.reuse, R5, R8 ;  /* 0x00000005b80b7224 */ /* 0x048fe400078e0208 */
[----:B------:R-:W-:-:S04]  /*24e0*/  IMAD.WIDE.U32 R8, R184, R6, R16 ;  /* 0x00000006b8087225 */ /* 0x000fc800078e0010 */
[----:B------:R-:W-:-:S04]  /*24f0*/  IMAD.WIDE.U32 R30, R184, R4, R186 ;  /* 0x00000004b81e7225 */ /* 0x000fc800078e00ba */
[----:B------:R-:W-:-:S04]  /*2500*/  IMAD.WIDE.U32 R32, R184, R4, R16 ;  /* 0x00000004b8207225 */ /* 0x000fc800078e0010 */
[----:B------:R-:W-:Y:S02]  /*2510*/  IMAD.IADD R31, R31, 0x1, R11 ;  /* 0x000000011f1f7824 */ /* 0x000fe400078e020b */
[----:B------:R-:W-:Y:S02]  /*2520*/  IMAD.IADD R33, R11, 0x1, R33 ;  /* 0x000000010b217824 */ /* 0x000fe400078e0221 */
[----:B-----5:R-:W-:-:S04]  /*2530*/  IMAD.WIDE.U32 R30, R152, R4, R30 ;  /* 0x00000004981e7225 */ /* 0x020fc800078e001e */
[----:B------:R-:W-:Y:S02]  /*2540*/  VIADD R55, R16, 0x20 ;  /* 0x0000002010377836 */ /* 0x000fe40000000000 */
[----:B------:R-:W-:-:S04]  /*2550*/  IMAD.WIDE.U32 R32, R152, R4, R32 ;  /* 0x0000000498207225 */ /* 0x000fc800078e0020 */
[----:B------:R-:W-:Y:S02]  /*2560*/  IMAD.SHL.U32 R61, R6, 0x40, RZ ;  /* 0x00000040063d7824 */ /* 0x000fe400078e00ff */
[----:B------:R-:W-:Y:S02]  /*2570*/  IMAD.SHL.U32 R59, R4, 0x40, RZ ;  /* 0x00000040043b7824 */ /* 0x000fe400078e00ff */
[----:B------:R-:W-:Y:S01]  /*2580*/  IMAD.SHL.U32 R52, R27, 0x2, RZ ;  /* 0x000000021b347824 */ /* 0x000fe200078e00ff */
[----:B----4-:R-:W-:-:S04]  /*2590*/  SHF.R.S32.HI R3, RZ, 0x1f, R0 ;  /* 0x0000001fff037819 */ /* 0x010fc80000011400 */
[----:B------:R-:W-:Y:S02]  /*25a0*/  SEL R10, R3, RZ, !P0 ;  /* 0x000000ff030a7207 */ /* 0x000fe40004000000 */
[----:B------:R-:W-:-:S03]  /*25b0*/  SEL R3, R0, RZ, !P0 ;  /* 0x000000ff00037207 */ /* 0x000fc60004000000 */
[----:B------:R-:W-:Y:S02]  /*25c0*/  IMAD R0, R10, UR4, RZ ;  /* 0x000000040a007c24 */ /* 0x000fe4000f8e02ff */
[----:B------:R-:W-:-:S04]  /*25d0*/  IMAD.WIDE.U32 R20, R3, UR4, R20 ;  /* 0x0000000403147c25 */ /* 0x000fc8000f8e0014 */
[----:B------:R-:W-:Y:S01]  /*25e0*/  IMAD R65, R3, UR5, R0 ;  /* 0x0000000503417c24 */ /* 0x000fe2000f8e0200 */
[----:B------:R-:W-:Y:S01]  /*25f0*/  ULDC.64 UR4, c[0x0][0x338] ;  /* 0x0000ce0000047ab9 */ /* 0x000fe20000000a00 */
[----:B------:R-:W-:Y:S01]  /*2600*/  IADD3 R72, P0, R20, R8, RZ ;  /* 0x0000000814487210 */ /* 0x000fe20007f1e0ff */
[----:B------:R-:W-:Y:S02]  /*2610*/  IMAD R10, R10, UR4, RZ ;  /* 0x000000040a0a7c24 */ /* 0x000fe4000f8e02ff */
[----:B------:R-:W-:Y:S02]  /*2620*/  IMAD.IADD R65, R21, 0x1, R65 ;  /* 0x0000000115417824 */ /* 0x000fe400078e0241 */
[----:B------:R-:W-:Y:S01]  /*2630*/  IMAD.WIDE.U32 R28, R3, UR4, R28 ;  /* 0x00000004031c7c25 */ /* 0x000fe2000f8e001c */
[----:B------:R-:W-:Y:S02]  /*2640*/  ULDC UR4, c[0x0][0x2f4] ;  /* 0x0000bd0000047ab9 */ /* 0x000fe40000000800 */
[----:B------:R-:W-:Y:S01]  /*2650*/  IADD3.X R64, R65, R9, R13, P0, !PT ;  /* 0x0000000941407210 */ /* 0x000fe200007fe40d */
[----:B------:R-:W-:Y:S01]  /*2660*/  IMAD R15, R3, UR5, R10 ;  /* 0x00000005030f7c24 */ /* 0x000fe2000f8e020a */
[----:B------:R-:W-:Y:S01]  /*2670*/  SEL R3, R27, RZ, P2 ;  /* 0x000000ff1b037207 */ /* 0x000fe20001000000 */
[----:B------:R-:W-:Y:S01]  /*2680*/  IMAD R0, R73, R56, RZ ;  /* 0x0000003849007224 */ /* 0x000fe200078e02ff */
[----:B------:R-:W-:-:S02]  /*2690*/  IADD3 R38, P0, R184, R25, RZ ;  /* 0x00000019b8267210 */ /* 0x000fc40007f1e0ff */
[----:B------:R-:W-:Y:S01]  /*26a0*/  ISETP.GE.AND P4, PT, R16, UR4, PT ;  /* 0x0000000410007c0c */ /* 0x000fe2000bf86270 */
[----:B------:R-:W-:Y:S01]  /*26b0*/  IMAD R9, R184, R57, R0 ;  /* 0x00000039b8097224 */ /* 0x000fe200078e0200 */
[----:B------:R-:W-:Y:S01]  /*26c0*/  ISETP.GE.AND P3, PT, R55, UR4, PT ;  /* 0x0000000437007c0c */ /* 0x000fe2000bf66270 */
[----:B------:R-:W-:Y:S02]  /*26d0*/  IMAD.IADD R3, R16, 0x1, R3 ;  /* 0x0000000110037824 */ /* 0x000fe400078e0203 */
[----:B------:R-:W-:Y:S02]  /*26e0*/  IMAD.IADD R35, R35, 0x1, R9 ;  /* 0x0000000123237824 */ /* 0x000fe400078e0209 */
[----:B------:R-:W-:Y:S01]  /*26f0*/  IMAD.IADD R37, R9, 0x1, R37 ;  /* 0x0000000109257824 */ /* 0x000fe200078e0225 */
[----:B------:R-:W-:Y:S01]  /*2700*/  SHF.R.S32.HI R9, RZ, 0x1f, R152 ;  /* 0x0000001fff097819 */ /* 0x000fe20000011498 */
[----:B------:R-:W-:Y:S01]  /*2710*/  IMAD.WIDE.U32 R34, R152, R56, R34 ;  /* 0x0000003898227225 */ /* 0x000fe200078e0022 */
[----:B------:R-:W-:-:S03]  /*2720*/  SHF.R.S32.HI R0, RZ, 0x1f, R3 ;  /* 0x0000001fff007819 */ /* 0x000fc60000011403 */
[----:B------:R-:W-:Y:S01]  /*2730*/  IMAD.WIDE.U32 R36, R152, R56, R36 ;  /* 0x0000003898247225 */ /* 0x000fe200078e0024 */
[----:B------:R-:W-:Y:S02]  /*2740*/  LEA.HI R63, R0, R3, RZ, 0x3 ;  /* 0x00000003003f7211 */ /* 0x000fe400078f18ff */
[----:B------:R-:W-:Y:S01]  /*2750*/  LOP3.LUT R3, R58, 0x18, R16, 0xf8, !PT ;  /* 0x000000183a037812 */ /* 0x000fe200078ef810 */
[----:B------:R-:W-:Y:S01]  /*2760*/  IMAD R0, R9, R4, RZ ;  /* 0x0000000409007224 */ /* 0x000fe200078e02ff */
[----:B------:R-:W-:Y:S01]  /*2770*/  LOP3.LUT R48, R63, 0xfffffff8, RZ, 0xc0, !PT ;  /* 0xfffffff83f307812 */ /* 0x000fe200078ec0ff */
[----:B------:R-:W-:Y:S02]  /*2780*/  IMAD R9, R9, R56, RZ ;  /* 0x0000003809097224 */ /* 0x000fe400078e02ff */
[C---:B------:R-:W-:Y:S01]  /*2790*/  IMAD R49, R152.reuse, R5, R0 ;  /* 0x0000000598317224 */ /* 0x040fe200078e0200 */
[-C--:B------:R-:W-:Y:S01]  /*27a0*/  LOP3.LUT R0, R3, R54.reuse, RZ, 0x3c, !PT ;  /* 0x0000003603007212 */ /* 0x080fe200078e3cff */
[----:B------:R-:W-:Y:S01]  /*27b0*/  IMAD R9, R152, R57, R9 ;  /* 0x0000003998097224 */ /* 0x000fe200078e0209 */
[----:B------:R-:W-:Y:S01]  /*27c0*/  LOP3.LUT R3, R58, 0x38, R63, 0xf8, !PT ;  /* 0x000000383a037812 */ /* 0x000fe200078ef83f */
[----:B------:R-:W-:Y:S01]  /*27d0*/  IMAD.IADD R50, R31, 0x1, R49 ;  /* 0x000000011f327824 */ /* 0x000fe200078e0231 */
[C---:B------:R-:W-:Y:S01]  /*27e0*/  SHF.L.U64.HI R57, R56.reuse, 0x6, R57 ;  /* 0x0000000638397819 */ /* 0x040fe20000010239 */
[----:B------:R-:W-:Y:S01]  /*27f0*/  IMAD R51, R201, 0x200, R0 ;  /* 0x00000200c9337824 */ /* 0x000fe200078e0200 */
[----:B------:R-:W-:Y:S01]  /*2800*/  LOP3.LUT R0, R3, R54, RZ, 0x3c, !PT ;  /* 0x0000003603007212 */ /* 0x000fe200078e3cff */
[----:B------:R-:W-:Y:S01]  /*2810*/  IMAD.SHL.U32 R56, R56, 0x40, RZ ;  /* 0x0000004038387824 */ /* 0x000fe200078e00ff */
[----:B------:R-:W-:Y:S01]  /*2820*/  SHF.R.S32.HI R45, RZ, 0x1f, R48 ;  /* 0x0000001fff2d7819 */ /* 0x000fe20000011430 */
[----:B------:R-:W-:-:S02]  /*2830*/  IMAD.X R39, R12, 0x1, R73, P0 ;  /* 0x000000010c277824 */ /* 0x000fc400000e0649 */
[----:B------:R-:W-:Y:S02]  /*2840*/  IMAD R3, R201, 0x200, R0 ;  /* 0x00000200c9037824 */ /* 0x000fe400078e0200 */
[----:B------:R-:W-:Y:S02]  /*2850*/  IMAD.IADD R49, R49, 0x1, R33 ;  /* 0x0000000131317824 */ /* 0x000fe400078e0221 */
[----:B------:R-:W-:Y:S02]  /*2860*/  IMAD.IADD R47, R35, 0x1, R9 ;  /* 0x00000001232f7824 */ /* 0x000fe400078e0209 */
[----:B------:R-:W-:Y:S02]  /*2870*/  IMAD.IADD R46, R9, 0x1, R37 ;  /* 0x00000001092e7824 */ /* 0x000fe400078e0225 */
[----:B------:R-:W-:-:S07]  /*2880*/  IMAD.IADD R0, R29, 0x1, R15 ;  /* 0x000000011d007824 */ /* 0x000fce00078e020f */
.L_x_7888:
        /* <DEDUP_REMOVED lines=36> */
[----:B------:R-:W-:Y:S01]  /*2ad0*/  IMAD.MOV.U32 R6, RZ, RZ, R34 ;  /* 0x000000ffff067224 */ /* 0x000fe200078e0022 */
[----:B------:R-:W-:Y:S01]  /*2ae0*/  ULDC.64 UR4, c[0x0][0x3e8] ;  /* 0x0000fa0000047ab9 */ /* 0x000fe20000000a00 */
[----:B------:R-:W-:Y:S01]  /*2af0*/  IMAD.MOV.U32 R7, RZ, RZ, R47 ;  /* 0x000000ffff077224 */ /* 0x000fe200078e002f */
[----:B------:R-:W-:Y:S01]  /*2b00*/  ULDC.64 UR6, c[0x0][0x400] ;  /* 0x0001000000067ab9 */ /* 0x000fe20000000a00 */
[----:B------:R-:W-:Y:S02]  /*2b10*/  IMAD R5, R57, R41, RZ ;  /* 0x0000002939057224 */ /* 0x000fe400078e02ff */
[----:B------:R-:W-:Y:S01]  /*2b20*/  IMAD.WIDE.U32 R8, R41, R56, R6 ;  /* 0x0000003829087225 */ /* 0x000fe200078e0006 */
[----:B------:R-:W-:-:S03]  /*2b30*/  IADD3 R7, P0, R30, R4, RZ ;  /* 0x000000041e077210 */ /* 0x000fc60007f1e0ff */
[----:B------:R-:W-:Y:S01]  /*2b40*/  IMAD R5, R69, R56, R5 ;  /* 0x0000003845057224 */ /* 0x000fe200078e0205 */
[----:B------:R-:W-:Y:S01]  /*2b50*/  LEA R4, P5, R8, UR6, 0x1 ;  /* 0x0000000608047c11 */ /* 0x000fe2000f8a08ff */
[----:B------:R-:W-:Y:S01]  /*2b60*/  IMAD.X R10, R70, 0x1, R50, P0 ;  /* 0x00000001460a7824 */ /* 0x000fe200000e0632 */
[----:B------:R-:W-:Y:S01]  /*2b70*/  LEA R6, P0, R7, UR4, 0x1 ;  /* 0x0000000407067c11 */ /* 0x000fe2000f8008ff */
[----:B------:R-:W-:-:S03]  /*2b80*/  IMAD.IADD R5, R9, 0x1, R5 ;  /* 0x0000000109057824 */ /* 0x000fc600078e0205 */
[----:B------:R-:W-:Y:S02]  /*2b90*/  LEA.HI.X R7, R7, UR5, R10, 0x1, P0 ;  /* 0x0000000507077c11 */ /* 0x000fe400080f0c0a */
[----:B------:R-:W-:Y:S02]  /*2ba0*/  CS2R R10, SRZ ;  /* 0x00000000000a7805 */ /* 0x000fe4000001ff00 */
[----:B------:R-:W-:Y:S02]  /*2bb0*/  LEA.HI.X R5, R8, UR7, R5, 0x1, P5 ;  /* 0x0000000708057c11 */ /* 0x000fe4000a8f0c05 */
[----:B------:R-:W-:Y:S02]  /*2bc0*/  CS2R R8, SRZ ;  /* 0x0000000000087805 */ /* 0x000fe4000001ff00 */
[-C--:B------:R-:W-:Y:S02]  /*2bd0*/  ISETP.GE.AND P5, PT, R186, R27.reuse, PT ;  /* 0x0000001bba00720c */ /* 0x080fe40003fa6270 */
[----:B------:R-:W-:-:S11]  /*2be0*/  ISETP.GE.AND P0, PT, R191, R27, PT ;  /* 0x0000001bbf00720c */ /* 0x000fd60003f06270 */
[----:B------:R0:W5:Y:S04]  /*2bf0*/  @!P5 LDG.E.64 R14, desc[UR42][R6.64] ;  /* 0x0000002a060ed981 */ /* 0x000168000c1e1b00 */
[----:B------:R0:W5:Y:S04]  /*2c00*/  @!P0 LDG.E.64 R8, desc[UR42][R6.64+0x20] ;  /* 0x0000202a06088981 */ /* 0x000168000c1e1b00 */
[----:B------:R0:W5:Y:S04]  /*2c10*/  @!P5 LDG.E.64 R24, desc[UR42][R4.64] ;  /* 0x0000002a0418d981 */ /* 0x000168000c1e1b00 */
[----:B------:R0:W5:Y:S02]  /*2c20*/  @!P0 LDG.E.64 R10, desc[UR42][R4.64+0x20] ;  /* 0x0000202a040a8981 */ /* 0x000164000c1e1b00 */
.L_x_7863:
[----:B------:R-:W-:Y:S05]  /*2c30*/  BSYNC B1 ;  /* 0x0000000000017941 */ /* 0x000fea0003800000 */
.L_x_7862:
        /* <DEDUP_REMOVED lines=16> */
.L_x_7864:
[----:B------:R-:W-:Y:S01]  /*2d40*/  IMAD R75, R23, 0x8, R2 ;  /* 0x00000008174b7824 */ /* 0x000fe200078e0202 */
[----:B------:R-:W-:Y:S01]  /*2d50*/  SHF.L.U32 R76, R185, 0x1f, RZ ;  /* 0x0000001fb94c7819 */ /* 0x000fe200000006ff */
[----:B------:R-:W-:Y:S03]  /*2d60*/  BSSY B1, `(.L_x_7865) ;  /* 0x0000003000017945 */ /* 0x000fe60003800000 */
[----:B------:R-:W0:Y:S02]  /*2d70*/  SYNCS.PHASECHK.TRANS64.TRYWAIT P5, [R75+URZ+0x28c90], R76 ;  /* 0x028c904c4b0075a7 */ /* 0x000e2400080a017f */
[----:B0-----:R-:W-:Y:S05]  /*2d80*/  @!P5 BRA `(.L_x_7866) ;  /* 0x000001c0007cd947 */ /* 0x001fea0003800000 */
.L_x_8184:
[----:B------:R-:W-:Y:S05]  /*2d90*/  BSYNC B1 ;  /* 0x0000000000017941 */ /* 0x000fea0003800000 */
.L_x_7865:
        /* <DEDUP_REMOVED lines=48> */
.L_x_7871:
[----:B------:R-:W-:Y:S05]  /*30a0*/  BSYNC B2 ;  /* 0x0000000000027941 */ /* 0x000fea0003800000 */
.L_x_7870:
[----:B--2---:R1:W-:Y:S02]  /*30b0*/  STG.E.128 desc[UR42][R12.64], R4 ;  /* 0x000000040c007986 */ /* 0x0043e4000c101d2a */
.L_x_7869:
[----:B------:R-:W-:Y:S05]  /*30c0*/  BSYNC B1 ;  /* 0x0000000000017941 */ /* 0x000fea0003800000 */
.L_x_7868:
        /* <DEDUP_REMOVED lines=51> */
.L_x_7873:
[----:B------:R-:W-:Y:S05]  /*3400*/  BSYNC B1 ;  /* 0x0000000000017941 */ /* 0x000fea0003800000 */
.L_x_7872:
[----:B-1----:R2:W-:Y:S01]  /*3410*/  STG.E.128 desc[UR42][R12.64+0x40], R4 ;  /* 0x000040040c007986 */ /* 0x0025e2000c101d2a */
[----:B------:R-:W-:Y:S05]  /*3420*/  BRA `(.L_x_7867) ;  /* 0x0000000c00287947 */ /* 0x000fea0003800000 */
.L_x_7861:
        /* <DEDUP_REMOVED lines=44> */
.L_x_7874:
[----:B------:R-:W-:Y:S01]  /*36f0*/  IMAD R75, R23, 0x8, R2 ;  /* 0x00000008174b7824 */ /* 0x000fe200078e0202 */
[----:B------:R-:W-:Y:S01]  /*3700*/  SHF.L.U32 R76, R185, 0x1f, RZ ;  /* 0x0000001fb94c7819 */ /* 0x000fe200000006ff */
[----:B------:R-:W0:Y:S01]  /*3710*/  LDC R77, c[0x0][0x2f4] ;  /* 0x0000bd00ff4d7b82 */ /* 0x000e220000000800 */
[----:B------:R-:W-:Y:S02]  /*3720*/  BSSY B1, `(.L_x_7875) ;  /* 0x0000003000017945 */ /* 0x000fe40003800000 */
[----:B------:R-:W1:Y:S02]  /*3730*/  SYNCS.PHASECHK.TRANS64.TRYWAIT P5, [R75+URZ+0x28c90], R76 ;  /* 0x028c904c4b0075a7 */ /* 0x000e6400080a017f */
[----:B-1----:R-:W-:Y:S05]  /*3740*/  @!P5 BRA `(.L_x_7876) ;  /* 0x000001b80020d947 */ /* 0x002fea0003800000 */
.L_x_8185:
[----:B------:R-:W-:Y:S05]  /*3750*/  BSYNC B1 ;  /* 0x0000000000017941 */ /* 0x000fea0003800000 */
.L_x_7875:
        /* <DEDUP_REMOVED lines=115> */
.L_x_7878:
[----:B------:R-:W-:Y:S05]  /*3e90*/  BSYNC B1 ;  /* 0x0000000000017941 */ /* 0x000fea0003800000 */
.L_x_7877:
        /* <DEDUP_REMOVED lines=10> */
.L_x_7860:
[----:B------:R-:W-:-:S06]  /*3f40*/  UISETP.NE.AND UP0, UPT, UR37, 0x3, UPT ;  /* 0x000000032500788c */ /* 0x000fcc000bf05270 */
[----:B------:R-:W-:-:S13]  /*3f50*/  PLOP3.LUT P0, PT, PT, PT, UP0, 0x80, 0x0 ;  /* 0x000000000000781c */ /* 0x000fda0003f0f008 */
[----:B------:R-:W-:Y:S05]  /*3f60*/  @!P0 BRA `(.L_x_7879) ;  /* 0x0000000000048947 */ /* 0x000fea0003800000 */
[----:B------:R-:W-:Y:S01]  /*3f70*/  BPT.TRAP 0x1 ;  /* 0x000000040000795c */ /* 0x000fe20000300000 */
.L_x_7879:
        /* <DEDUP_REMOVED lines=8> */
.L_x_8186:
[----:B------:R-:W-:Y:S05]  /*4000*/  BSYNC B1 ;  /* 0x0000000000017941 */ /* 0x000fea0003800000 */
.L_x_7880:
        /* <DEDUP_REMOVED lines=12> */
.L_x_7867:
[----:B------:R-:W-:Y:S05]  /*40d0*/  BSYNC B0 ;  /* 0x0000000000007941 */ /* 0x000fea0003800000 */
.L_x_7859:
        /* <DEDUP_REMOVED lines=17> */
.L_x_7883:
[----:B------:R-:W-:Y:S05]  /*41f0*/  BSYNC B0 ;  /* 0x0000000000007941 */ /* 0x000fea0003800000 */
.L_x_7882:
[----:B------:R-:W2:Y:S01]  /*4200*/  SYNCS.PHASECHK.TRANS64.TRYWAIT P0, [R75+URZ+0x28cb0], R76 ;  /* 0x028cb04c4b0075a7 */ /* 0x000ea2000800017f */
[----:B------:R-:W-:Y:S04]  /*4210*/  BSSY B0, `(.L_x_7884) ;  /* 0x0000002000007945 */ /* 0x000fe80003800000 */
[----:B--2---:R-:W-:Y:S05]  /*4220*/  @!P0 BRA `(.L_x_7885) ;  /* 0x000001ac00908947 */ /* 0x004fea0003800000 */
.L_x_8187:
[----:B------:R-:W-:Y:S05]  /*4230*/  BSYNC B0 ;  /* 0x0000000000007941 */ /* 0x000fea0003800000 */
.L_x_7884:
        /* <DEDUP_REMOVED lines=20> */
[----:B----4-:R-:W-:Y:S01]  /*4380*/  IMAD R25, R9, 0x2, R2 ;  /* 0x0000000209197824 */ /* 0x010fe200078e0202 */
[----:B------:R-:W-:Y:S01]  /*4390*/  ISETP.GE.AND P0, PT, R6, UR4, PT ;  /* 0x0000000406007c0c */ /* 0x000fe2000bf06270 */
[----:B------:R-:W-:-:S02]  /*43a0*/  VIADD R14, R16, 0x80 ;  /* 0x00000080100e7836 */ /* 0x000fc40000000000 */
[----:B------:R-:W-:-:S08]  /*43b0*/  VIADD R24, R16, 0xc0 ;  /* 0x000000c010187836 */ /* 0x000fd00000000000 */
[----:B------:R-:W1:Y:S04]  /*43c0*/  @!P1 LDS.128 R4, [R25+0x400] ;  /* 0x0004000019049984 */ /* 0x000e680000000c00 */
[----:B------:R-:W3:Y:S04]  /*43d0*/  @!P0 LDS.128 R8, [R25+0x2400] ;  /* 0x0024000019088984 */ /* 0x000ee80000000c00 */
[----:B-1----:R-:W-:Y:S01]  /*43e0*/  @!P1 STG.E.128 desc[UR42][R12.64], R4 ;  /* 0x000000040c009986 */ /* 0x002fe2000c101d2a */
[----:B------:R-:W-:Y:S01]  /*43f0*/  ISETP.GE.AND P1, PT, R14, UR4, PT ;  /* 0x000000040e007c0c */ /* 0x000fe2000bf26270 */
[----:B------:R-:W-:-:S02]  /*4400*/  VIADD R14, R16, 0x100 ;  /* 0x00000100100e7836 */ /* 0x000fc40000000000 */
[----:B---3--:R-:W-:Y:S01]  /*4410*/  @!P0 STG.E.128 desc[UR42][R12.64+0x80], R8 ;  /* 0x000080080c008986 */ /* 0x008fe2000c101d2a */
[----:B------:R-:W-:Y:S01]  /*4420*/  ISETP.GE.AND P0, PT, R24, UR4, PT ;  /* 0x0000000418007c0c */ /* 0x000fe2000bf06270 */
        /* <DEDUP_REMOVED lines=16> */
[----:B------:R-:W-:Y:S02]  /*4530*/  IMAD R24, R15, 0x2, R2 ;  /* 0x000000020f187824 */ /* 0x000fe400078e0202 */
[----:B------:R-:W-:-:S06]  /*4540*/  VIADD R15, R16, 0xe0 ;  /* 0x000000e0100f7836 */ /* 0x000fcc0000000000 */
[----:B------:R-:W1:Y:S04]  /*4550*/  @!P1 LDS.128 R4, [R25+0xc400] ;  /* 0x00c4000019049984 */ /* 0x000e680000000c00 */
[----:B------:R-:W3:Y:S04]  /*4560*/  @!P0 LDS.128 R8, [R25+0xe400] ;  /* 0x00e4000019088984 */ /* 0x000ee80000000c00 */
[----:B-1----:R-:W-:Y:S01]  /*4570*/  @!P1 STG.E.128 desc[UR42][R12.64+0x300], R4 ;  /* 0x000300040c009986 */ /* 0x002fe2000c101d2a */
[----:B------:R-:W-:-:S03]  /*4580*/  ISETP.GE.AND P1, PT, R55, UR4, PT ;  /* 0x0000000437007c0c */ /* 0x000fc6000bf26270 */
        /* <DEDUP_REMOVED lines=22> */
[----:B------:R-:W-:-:S03]  /*46f0*/  ISETP.GE.AND P1, PT, R14, UR4, PT ;  /* 0x000000040e007c0c */ /* 0x000fc6000bf26270 */
[----:B---3--:R-:W-:Y:S01]  /*4700*/  @!P0 STG.E.128 desc[UR42][R12.64+0x2c0], R8 ;  /* 0x0002c0080c008986 */ /* 0x008fe2000c101d2a */
[----:B------:R-:W-:-:S09]  /*4710*/  ISETP.GE.AND P0, PT, R15, UR4, PT ;  /* 0x000000040f007c0c */ /* 0x000fd2000bf06270 */
[----:B------:R-:W1:Y:S04]  /*4720*/  @!P1 LDS.128 R4, [R24+0xc400] ;  /* 0x00c4000018049984 */ /* 0x000e680000000c00 */
[----:B------:R-:W3:Y:S04]  /*4730*/  @!P0 LDS.128 R8, [R24+0xe400] ;  /* 0x00e4000018088984 */ /* 0x000ee80000000c00 */
[----:B-1----:R1:W-:Y:S04]  /*4740*/  @!P1 STG.E.128 desc[UR42][R12.64+0x340], R4 ;  /* 0x000340040c009986 */ /* 0x0023e8000c101d2a */
[----:B---3--:R1:W-:Y:S02]  /*4750*/  @!P0 STG.E.128 desc[UR42][R12.64+0x3c0], R8 ;  /* 0x0003c0080c008986 */ /* 0x0083e4000c101d2a */
.L_x_7887:
[----:B------:R-:W-:Y:S05]  /*4760*/  BSYNC B0 ;  /* 0x0000000000007941 */ /* 0x000fea0003800000 */
.L_x_7886:
        /* <DEDUP_REMOVED lines=17> */
.L_x_7854:
[----:B------:R-:W-:Y:S04]  /*4880*/  BSSY B0, `(.L_x_7889) ;  /* 0x0000004000007945 */ /* 0x000fe80003800000 */
[----:B------:R-:W-:Y:S05]  /*4890*/  @P0 BRA `(.L_x_7890) ;  /* 0x0000000000080947 */ /* 0x000fea0003800000 */
[----:B------:R-:W1:Y:S02]  /*48a0*/  FENCE.VIEW.ASYNC.G ;  /* 0x00000000000073c6 */ /* 0x000e640000000100 */
[----:B-1----:R-:W-:Y:S06]  /*48b0*/  BAR.ARV 0xc, 0x180 ;  /* 0x0306000000007b1d */ /* 0x002fec0000002000 */
.L_x_7890:
[----:B------:R-:W-:Y:S05]  /*48c0*/  BSYNC B0 ;  /* 0x0000000000007941 */ /* 0x000fea0003800000 */
.L_x_7889:
[----:B------:R-:W-:Y:S01]  /*48d0*/  UISETP.NE.AND UP0, UPT, UR38, 0x1, UPT ;  /* 0x000000012600788c */ /* 0x000fe2000bf05270 */
[----:B------:R-:W-:Y:S05]  /*48e0*/  BSSY B7, `(.L_x_7891) ;  /* 0x0000c17000077945 */ /* 0x000fea0003800000 */
[----:B------:R-:W-:-:S13]  /*48f0*/  PLOP3.LUT P0, PT, PT, PT, UP0, 0x80, 0x0 ;  /* 0x000000000000781c */ /* 0x000fda0003f0f008 */
[----:B------:R-:W-:Y:S05]  /*4900*/  @!P0 BRA `(.L_x_7892) ;  /* 0x0000002000708947 */ /* 0x000fea0003800000 */
[----:B------:R-:W1:Y:S01]  /*4910*/  LDC R0, c[0x0][0x448] ;  /* 0x00011200ff007b82 */ /* 0x000e620000000800 */
[----:B------:R-:W-:Y:S01]  /*4920*/  VIADD R3, R194, 0x3f ;  /* 0x0000003fc2037836 */ /* 0x000fe20000000000 */
[----:B------:R-:W-:Y:S01]  /*4930*/  BSSY B0, `(.L_x_7893) ;  /* 0x000002b000007945 */ /* 0x000fe20003800000 */
[----:B------:R-:W-:Y:S01]  /*4940*/  IMAD.MOV.U32 R4, RZ, RZ, RZ ;  /* 0x000000ffff047224 */ /* 0x000fe200078e00ff */
[----:B-1----:R-:W-:-:S13]  /*4950*/  ISETP.NE.AND P0, PT, R0, 0x1, PT ;  /* 0x000000010000780c */ /* 0x002fda0003f05270 */
[----:B------:R-:W1:Y:S08]  /*4960*/  @P0 LDC R0, c[0x0][0x44c] ;  /* 0x00011300ff000b82 */ /* 0x000e700000000800 */
[----:B------:R-:W2:Y:S01]  /*4970*/  @P0 LDC R5, c[0x0][0x450] ;  /* 0x00011400ff050b82 */ /* 0x000ea20000000800 */
[----:B-1----:R-:W-:-:S05]  /*4980*/  @P0 IMAD.HI.U32 R0, R3, R0, RZ ;  /* 0x0000000003000227 */ /* 0x002fca00078e00ff */
[----:B--2---:R-:W-:-:S05]  /*4990*/  @P0 SHF.R.U32.HI R3, RZ, R5, R0 ;  /* 0x00000005ff030219 */ /* 0x004fca0000011600 */
[----:B------:R-:W-:-:S05]  /*49a0*/  IMAD.IADD R3, R44, 0x1, R3 ;  /* 0x000000012c037824 */ /* 0x000fca00078e0203 */
[----:B------:R-:W-:-:S04]  /*49b0*/  SHF.R.S32.HI R0, RZ, 0x1f, R3 ;  /* 0x0000001fff007819 */ /* 0x000fc80000011403 */
[----:B------:R-:W-:-:S04]  /*49c0*/  LEA.HI R0, R0, R3, RZ, 0x6 ;  /* 0x0000000300007211 */ /* 0x000fc800078f30ff */
[----:B------:R-:W-:-:S04]  /*49d0*/  SHF.R.S32.HI R0, RZ, 0x6, R0 ;  /* 0x00000006ff007819 */ /* 0x000fc80000011400 */
[----:B------:R-:W-:-:S04]  /*49e0*/  VIMNMX R43, R43, R0, PT ;  /* 0x000000002b2b7248 */ /* 0x000fc80003fe0100 */
[----:B------:R-:W-:-:S13]  /*49f0*/  ISETP.GE.AND P0, PT, R43, 0x1, PT ;  /* 0x000000012b00780c */ /* 0x000fda0003f06270 */
        /* <DEDUP_REMOVED lines=30> */
.L_x_7894:
[----:B------:R-:W-:Y:S05]  /*4be0*/  BSYNC B0 ;  /* 0x0000000000007941 */ /* 0x000fea0003800000 */
.L_x_7893:
        /* <DEDUP_REMOVED lines=44> */
[----:B0-----:R-:W-:-:S02]  /*4eb0*/  CS2R R74, SRZ ;  /* 0x00000000004a7805 */ /* 0x001fc4000001ff00 */
        /* <DEDUP_REMOVED lines=26> */
[----:B------:R-:W2:Y:S04]  /*5060*/  LDL R5, [R1+0x44] ;  /* 0x0000440001057983 */ /* 0x000ea80000100800 */
[----:B--2---:R-:W0:Y:S02]  /*5070*/  SHFL.IDX PT, R3, R5, RZ, 0x1f ;  /* 0x00001fff05037589 */ /* 0x004e2400000e0000 */
[----:B0-----:R-:W-:-:S04]  /*5080*/  LEA.HI R5, R3, R3, RZ, 0x1 ;  /* 0x0000000303057211 */ /* 0x001fc800078f08ff */
[----:B------:R-:W-:Y:S01]  /*5090*/  LOP3.LUT R6, R5, 0x1fffe, RZ, 0xc0, !PT ;  /* 0x0001fffe05067812 */ /* 0x000fe200078ec0ff */
[----:B------:R-:W-:-:S04]  /*50a0*/  IMAD.U32 R5, RZ, RZ, UR37 ;  /* 0x00000025ff057e24 */ /* 0x000fc8000f8e00ff */
[----:B------:R-:W-:Y:S01]  /*50b0*/  IMAD.IADD R3, R3, 0x1, -R6 ;  /* 0x0000000103037824 */ /* 0x000fe200078e0a06 */
[----:B------:R-:W-:-:S03]  /*50c0*/  ISETP.NE.AND P0, PT, R5, 0x3, PT ;  /* 0x000000030500780c */ /* 0x000fc60003f05270 */
[----:B------:R-:W-:-:S04]  /*50d0*/  IMAD R3, R3, 0x8000, R2 ;  /* 0x0000800003037824 */ /* 0x000fc800078e0202 */
[----:B------:R-:W-:-:S05]  /*50e0*/  VIADD R3, R3, 0x400 ;  /* 0x0000040003037836 */ /* 0x000fca0000000000 */
[----:B------:R-:W-:-:S04]  /*50f0*/  SHF.R.U32.HI R3, RZ, 0x4, R3 ;  /* 0x00000004ff037819 */ /* 0x000fc80000011603 */
[----:B------:R-:W-:-:S04]  /*5100*/  LOP3.LUT R3, R3, 0x3fff, RZ, 0xc0, !PT ;  /* 0x00003fff03037812 */ /* 0x000fc800078ec0ff */
[----:B------:R-:W-:Y:S01]  /*5110*/  LOP3.LUT R3, R3, 0x2000000, RZ, 0xfc, !PT ;  /* 0x0200000003037812 */ /* 0x000fe200078efcff */
[----:B------:R-:W-:Y:S06]  /*5120*/  @!P0 BRA `(.L_x_7896) ;  /* 0x0000000000048947 */ /* 0x000fec0003800000 */
[----:B------:R-:W-:Y:S01]  /*5130*/  BPT.TRAP 0x1 ;  /* 0x000000040000795c */ /* 0x000fe20000300000 */
.L_x_7896:
        /* <DEDUP_REMOVED lines=11> */
.L_x_8188:
[----:B------:R-:W-:Y:S05]  /*51f0*/  BSYNC B0 ;  /* 0x0000000000007941 */ /* 0x000fea0003800000 */
.L_x_7897:
        /* <DEDUP_REMOVED lines=56> */
.L_x_7906:
        /* <DEDUP_REMOVED lines=143> */
.L_x_7901:
[----:B------:R-:W-:Y:S01]  /*5e70*/  IMAD R21, R18, 0x8, R2 ;  /* 0x0000000812157824 */ /* 0x000fe200078e0202 */
[----:B------:R-:W-:-:S04]  /*5e80*/  SHF.L.U32 R4, R22, 0x1f, RZ ;  /* 0x0000001f16047819 */ /* 0x000fc800000006ff */
[----:B------:R0:W1:Y:S01]  /*5e90*/  SYNCS.PHASECHK.TRANS64.TRYWAIT P2, [R21+URZ+0x28c50], R4 ;  /* 0x028c5004150075a7 */ /* 0x000062000804017f */
[----:B------:R-:W-:Y:S05]  /*5ea0*/  @!P0 BRA `(.L_x_7902) ;  /* 0x0000000000048947 */ /* 0x000fea0003800000 */
[----:B------:R-:W-:Y:S01]  /*5eb0*/  BPT.TRAP 0x1 ;  /* 0x000000040000795c */ /* 0x000fe20000300000 */
.L_x_7902:
[----:B------:R-:W-:Y:S04]  /*5ec0*/  BSSY B1, `(.L_x_7903) ;  /* 0x0000004000017945 */ /* 0x000fe80003800000 */
[----:B-1----:R-:W-:Y:S05]  /*5ed0*/  @P2 BRA `(.L_x_7904) ;  /* 0x0000000000082947 */ /* 0x002fea0003800000 */
[----:B------:R-:W1:Y:S02]  /*5ee0*/  SYNCS.PHASECHK.TRANS64.TRYWAIT P2, [R21+URZ+0x28c50], R4 ;  /* 0x028c5004150075a7 */ /* 0x000e64000804017f */
[----:B-1----:R-:W-:Y:S05]  /*5ef0*/  @!P2 BRA `(.L_x_7905) ;  /* 0x000001900084a947 */ /* 0x002fea0003800000 */
.L_x_7904:
[----:B------:R-:W-:Y:S05]  /*5f00*/  BSYNC B1 ;  /* 0x0000000000017941 */ /* 0x000fea0003800000 */
.L_x_7903:
        /* <DEDUP_REMOVED lines=44> */
.L_x_7900:
[----:B------:R-:W-:Y:S05]  /*61d0*/  BSYNC B0 ;  /* 0x0000000000007941 */ /* 0x000fea0003800000 */
.L_x_7899:
        /* <DEDUP_REMOVED lines=143> */
.L_x_7892:
        /* <DEDUP_REMOVED lines=45> */
.L_x_7908:
[----:B------:R-:W-:Y:S05]  /*6da0*/  BSYNC B0 ;  /* 0x0000000000007941 */ /* 0x000fea0003800000 */
.L_x_7907:
        /* <DEDUP_REMOVED lines=100> */
.L_x_7910:
[----:B------:R-:W-:Y:S05]  /*73f0*/  BSYNC B6 ;  /* 0x0000000000067941 */ /* 0x000fea0003800000 */
.L_x_7909:
        /* <DEDUP_REMOVED lines=12> */
.L_x_7914:
[----:B-1----:R1:W2:Y:S02]  /*74c0*/  SYNCS.PHASECHK.TRANS64.TRYWAIT P0, [R2+URZ+0x28c00], R3 ;  /* 0x028c0003020075a7 */ /* 0x0022a4000800017f */
[----:B--2---:R-:W-:Y:S05]  /*74d0*/  @!P0 NANOSLEEP.SYNCS 0x989680 ;  /* 0x009896800000895d */ /* 0x004fea0003900000 */
[----:B------:R-:W2:Y:S02]  /*74e0*/  @!P0 SYNCS.PHASECHK.TRANS64 P0, [R2+URZ+0x28c00], R3 ;  /* 0x028c0003020085a7 */ /* 0x000ea4000800007f */
[----:B--2---:R-:W-:Y:S05]  /*74f0*/  @!P0 BRA `(.L_x_7914) ;  /* 0xfffffffc00f08947 */ /* 0x004fea000383ffff */
.L_x_7913:
[----:B------:R-:W-:Y:S05]  /*7500*/  BSYNC B0 ;  /* 0x0000000000007941 */ /* 0x000fea0003800000 */
.L_x_7912:
[----:B------:R-:W-:Y:S05]  /*7510*/  BRA `(.L_x_7915) ;  /* 0x0000002c000c7947 */ /* 0x000fea0003800000 */
.L_x_7911:
        /* <DEDUP_REMOVED lines=31> */
.L_x_7917:
[----:B------:R-:W-:Y:S05]  /*7710*/  BSYNC B6 ;  /* 0x0000000000067941 */ /* 0x000fea0003800000 */
.L_x_7916:
[----:B------:R-:W0:Y:S01]  /*7720*/  S2R R0, SR_TID.X ;  /* 0x0000000000007919 */ /* 0x000e220000002100 */
[----:B------:R-:W-:Y:S01]  /*7730*/  ULDC.U8 UR4, c[0x0][0x410] ;  /* 0x0001040000047ab9 */ /* 0x000fe20000000000 */
[----:B------:R-:W-:Y:S01]  /*7740*/  BSSY B0, `(.L_x_7918) ;  /* 0x0000298000007945 */ /* 0x000fe20003800000 */
[----:B------:R-:W-:Y:S01]  /*7750*/  ISETP.NE.AND P0, PT, RZ, UR4, PT ;  /* 0x00000004ff007c0c */ /* 0x000fe2000bf05270 */
        /* <DEDUP_REMOVED lines=41> */
.L_x_8194:
        /* <DEDUP_REMOVED lines=9> */
[----:B-1----:R-:W-:Y:S01]  /*7a80*/  IMAD.MOV.U32 R5, RZ, RZ, R3 ;  /* 0x000000ffff057224 */ /* 0x002fe200078e0003 */
[----:B------:R-:W-:Y:S02]  /*7a90*/  ISETP.GE.AND P3, PT, R191, UR4, PT ;  /* 0x00000004bf007c0c */ /* 0x000fe4000bf66270 */
[----:B------:R-:W-:Y:S02]  /*7aa0*/  CS2R R28, SRZ ;  /* 0x00000000001c7805 */ /* 0x000fe4000001ff00 */
[----:B------:R-:W-:Y:S01]  /*7ab0*/  ISETP.GE.AND P2, PT, R186, UR4, PT ;  /* 0x00000004ba007c0c */ /* 0x000fe2000bf46270 */
[----:B---3--:R-:W-:Y:S01]  /*7ac0*/  IMAD.MOV.U32 R9, RZ, RZ, R0 ;  /* 0x000000ffff097224 */ /* 0x008fe200078e0000 */
[----:B------:R-:W-:-:S07]  /*7ad0*/  CS2R R26, SRZ ;  /* 0x00000000001a7805 */ /* 0x000fce000001ff00 */
[C---:B------:R-:W-:Y:S01]  /*7ae0*/  @!P3 IMAD.SHL.U32 R7, R191.reuse, 0x2, RZ ;  /* 0x00000002bf07b824 */ /* 0x040fe200078e00ff */
[----:B------:R-:W-:-:S03]  /*7af0*/  @!P3 SHF.L.U64.HI R12, R191, 0x1, R36 ;  /* 0x00000001bf0cb819 */ /* 0x000fc60000010224 */
[----:B--2---:R-:W-:Y:S01]  /*7b00*/  @!P2 IMAD.WIDE R10, R186, 0x2, R4 ;  /* 0x00000002ba0aa825 */ /* 0x004fe200078e0204 */
[-C--:B------:R-:W-:Y:S02]  /*7b10*/  @!P3 IADD3 R4, P0, R4, R7.reuse, RZ ;  /* 0x000000070404b210 */ /* 0x080fe40007f1e0ff */
[----:B----4-:R-:W-:Y:S02]  /*7b20*/  @!P3 IADD3 R6, P1, R8, R7, RZ ;  /* 0x000000070806b210 */ /* 0x010fe40007f3e0ff */
[----:B------:R-:W-:Y:S02]  /*7b30*/  CS2R R20, SRZ ;  /* 0x0000000000147805 */ /* 0x000fe4000001ff00 */
[----:B------:R-:W-:Y:S01]  /*7b40*/  CS2R R24, SRZ ;  /* 0x0000000000187805 */ /* 0x000fe2000001ff00 */
[----:B------:R-:W-:Y:S01]  /*7b50*/  @!P2 IMAD.WIDE R8, R186, 0x2, R8 ;  /* 0x00000002ba08a825 */ /* 0x000fe200078e0208 */
[----:B------:R1:W5:Y:S03]  /*7b60*/  @!P2 LD.E.64 R28, desc[UR42][R10.64] ;  /* 0x0000002a0a1ca980 */ /* 0x000366000c101b00 */
[--C-:B------:R-:W-:Y:S01]  /*7b70*/  @!P3 IMAD.X R5, R3, 0x1, R12.reuse, P0 ;  /* 0x000000010305b824 */ /* 0x100fe200000e060c */
[----:B------:R1:W5:Y:S01]  /*7b80*/  @!P2 LD.E.64 R26, desc[UR42][R8.64] ;  /* 0x0000002a081aa980 */ /* 0x000362000c101b00 */
[----:B------:R-:W-:-:S03]  /*7b90*/  @!P3 IMAD.X R7, R0, 0x1, R12, P1 ;  /* 0x000000010007b824 */ /* 0x000fc600008e060c */
[----:B------:R1:W5:Y:S04]  /*7ba0*/  @!P3 LD.E.64 R20, desc[UR42][R4.64] ;  /* 0x0000002a0414b980 */ /* 0x000368000c101b00 */
[----:B------:R1:W5:Y:S02]  /*7bb0*/  @!P3 LD.E.64 R24, desc[UR42][R6.64] ;  /* 0x0000002a0618b980 */ /* 0x000364000c101b00 */
.L_x_7922:
[----:B------:R-:W-:Y:S05]  /*7bc0*/  BSYNC B1 ;  /* 0x0000000000017941 */ /* 0x000fea0003800000 */
.L_x_7921:
[----:B---3-5:R-:W-:Y:S01]  /*7bd0*/  IMAD.MOV.U32 R0, RZ, RZ, R26 ;  /* 0x000000ffff007224 */ /* 0x028fe200078e001a */
[----:B------:R-:W-:Y:S01]  /*7be0*/  UMOV UR4, 0xffffffff ;  /* 0xffffffff00047882 */ /* 0x000fe20000000000 */
[----:B-1----:R-:W-:Y:S01]  /*7bf0*/  IMAD.MOV.U32 R3, RZ, RZ, R27 ;  /* 0x000000ffff037224 */ /* 0x002fe200078e001b */
[----:B----4-:R-:W-:Y:S01]  /*7c00*/  CS2R R8, SRZ ;  /* 0x0000000000087805 */ /* 0x010fe2000001ff00 */
[----:B--2---:R-:W-:Y:S01]  /*7c10*/  IMAD.MOV.U32 R4, RZ, RZ, R24 ;  /* 0x000000ffff047224 */ /* 0x004fe200078e0018 */
        /* <DEDUP_REMOVED lines=9> */
[----:B------:R-:W-:-:S04]  /*7cb0*/  PRMT R44, R44, 0x5410, R3 ;  /* 0x000054102c2c7816 */ /* 0x000fc80000000003 */
[----:B------:R-:W-:Y:S01]  /*7cc0*/  PRMT R45, R4, 0x5410, R5 ;  /* 0x00005410042d7816 */ /* 0x000fe20000000005 */
[----:B------:R-:W-:Y:S06]  /*7cd0*/  BRA.DIV UR4, `(.L_x_7923) ;  /* 0x0000017604947947 */ /* 0x000fec000b800000 */
[----:B------:R1:W2:Y:S04]  /*7ce0*/  SHFL.IDX PT, R0, R32, 0x1, 0x1c1f ;  /* 0x003c1f0020007f89 */ /* 0x0002a800000e0000 */
[----:B------:R1:W3:Y:S04]  /*7cf0*/  SHFL.IDX PT, R3, R31, 0x1, 0x1c1f ;  /* 0x003c1f001f037f89 */ /* 0x0002e800000e0000 */
[----:B------:R1:W4:Y:S04]  /*7d00*/  SHFL.IDX PT, R7, R33, 0x1, 0x1c1f ;  /* 0x003c1f0021077f89 */ /* 0x00032800000e0000 */
[----:B0-----:R-:W0:Y:S02]  /*7d10*/  SHFL.IDX PT, R30, R30, 0x1, 0x1c1f ;  /* 0x003c1f001e1e7f89 */ /* 0x001e2400000e0000 */
.L_x_8200:
[----:B------:R-:W-:Y:S01]  /*7d20*/  VIADD R34, R34, 0x20 ;  /* 0x0000002022227836 */ /* 0x000fe20000000000 */
[----:B------:R-:W-:Y:S01]  /*7d30*/  LEA.HI R4, R216, R216, RZ, 0x1 ;  /* 0x000000d8d8047211 */ /* 0x000fe200078f08ff */
[----:B------:R-:W-:Y:S01]  /*7d40*/  BSSY B1, `(.L_x_7924) ;  /* 0x0000021000017945 */ /* 0x000fe20003800000 */
[----:B------:R-:W-:Y:S02]  /*7d50*/  CS2R R10, SRZ ;  /* 0x00000000000a7805 */ /* 0x000fe4000001ff00 */
[----:B------:R-:W-:Y:S02]  /*7d60*/  CS2R R14, SRZ ;  /* 0x00000000000e7805 */ /* 0x000fe4000001ff00 */
[----:B------:R-:W-:Y:S01]  /*7d70*/  ISETP.GE.AND P0, PT, R34, R35, PT ;  /* 0x000000232200720c */ /* 0x000fe20003f06270 */
[----:B------:R-:W-:Y:S01]  /*7d80*/  IMAD.SHL.U32 R34, R190, 0x40, RZ ;  /* 0x00000040be227824 */ /* 0x000fe200078e00ff */
[----:B------:R-:W-:Y:S02]  /*7d90*/  LOP3.LUT R5, R4, 0xfffffffe, RZ, 0xc0, !PT ;  /* 0xfffffffe04057812 */ /* 0x000fe400078ec0ff */
[----:B------:R-:W-:-:S03]  /*7da0*/  CS2R R12, SRZ ;  /* 0x00000000000c7805 */ /* 0x000fc6000001ff00 */
[----:B------:R-:W-:-:S05]  /*7db0*/  IMAD.IADD R5, R216, 0x1, -R5 ;  /* 0x00000001d8057824 */ /* 0x000fca00078e0a05 */
[----:B-1----:R-:W-:Y:S01]  /*7dc0*/  SHF.L.U32 R33, R5, 0x1f, RZ ;  /* 0x0000001f05217819 */ /* 0x002fe200000006ff */
[----:B------:R-:W-:Y:S06]  /*7dd0*/  @P0 BRA `(.L_x_7925) ;  /* 0x00000000005c0947 */ /* 0x000fec0003800000 */
[----:B------:R-:W-:Y:S01]  /*7de0*/  ULDC UR4, c[0x0][0x3f4] ;  /* 0x0000fd0000047ab9 */ /* 0x000fe20000000800 */
[----:B---3--:R-:W-:Y:S01]  /*7df0*/  IMAD.MOV.U32 R4, RZ, RZ, R3 ;  /* 0x000000ffff047224 */ /* 0x008fe200078e0003 */
[----:B------:R-:W-:Y:S01]  /*7e00*/  ISETP.GE.AND P2, PT, R186, UR4, PT ;  /* 0x00000004ba007c0c */ /* 0x000fe2000bf46270 */
[----:B--2---:R-:W-:Y:S01]  /*7e10*/  IMAD.MOV.U32 R5, RZ, RZ, R0 ;  /* 0x000000ffff057224 */ /* 0x004fe200078e0000 */
[----:B------:R-:W-:Y:S02]  /*7e20*/  ISETP.GE.AND P3, PT, R191, UR4, PT ;  /* 0x00000004bf007c0c */ /* 0x000fe4000bf66270 */
[----:B------:R-:W-:Y:S01]  /*7e30*/  CS2R R14, SRZ ;  /* 0x00000000000e7805 */ /* 0x000fe2000001ff00 */
[----:B0-----:R-:W-:Y:S02]  /*7e40*/  IMAD.MOV.U32 R10, RZ, RZ, R30 ;  /* 0x000000ffff0a7224 */ /* 0x001fe400078e001e */
[----:B----4-:R-:W-:-:S06]  /*7e50*/  IMAD.MOV.U32 R11, RZ, RZ, R7 ;  /* 0x000000ffff0b7224 */ /* 0x010fcc00078e0007 */
[----:B------:R-:W-:Y:S02]  /*7e60*/  @!P2 IMAD.WIDE R4, R186, 0x2, R4 ;  /* 0x00000002ba04a825 */ /* 0x000fe400078e0204 */
[C---:B------:R-:W-:Y:S02]  /*7e70*/  @!P3 SHF.L.U64.HI R32, R191.reuse, 0x1, R36 ;  /* 0x00000001bf20b819 */ /* 0x040fe40000010224 */
[----:B------:R-:W-:Y:S01]  /*7e80*/  @!P3 IMAD.SHL.U32 R6, R191, 0x2, RZ ;  /* 0x00000002bf06b824 */ /* 0x000fe200078e00ff */
[----:B------:R0:W5:Y:S01]  /*7e90*/  @!P2 LD.E.64 R14, desc[UR42][R4.64] ;  /* 0x0000002a040ea980 */ /* 0x000162000c101b00 */
[----:B------:R-:W-:Y:S02]  /*7ea0*/  CS2R R8, SRZ ;  /* 0x0000000000087805 */ /* 0x000fe4000001ff00 */
[----:B------:R-:W-:Y:S02]  /*7eb0*/  CS2R R12, SRZ ;  /* 0x00000000000c7805 */ /* 0x000fe4000001ff00 */
[----:B0-----:R-:W-:-:S02]  /*7ec0*/  @!P3 IADD3 R4, P0, R3, R6, RZ ;  /* 0x000000060304b210 */ /* 0x001fc40007f1e0ff */
[----:B------:R-:W-:Y:S01]  /*7ed0*/  @!P3 IADD3 R6, P1, R30, R6, RZ ;  /* 0x000000061e06b210 */ /* 0x000fe20007f3e0ff */
[----:B------:R-:W-:Y:S01]  /*7ee0*/  @!P2 IMAD.WIDE R30, R186, 0x2, R10 ;  /* 0x00000002ba1ea825 */ /* 0x000fe200078e020a */
[----:B------:R-:W-:-:S03]  /*7ef0*/  CS2R R10, SRZ ;  /* 0x00000000000a7805 */ /* 0x000fc6000001ff00 */
[--C-:B------:R-:W-:Y:S01]  /*7f00*/  @!P3 IMAD.X R5, R0, 0x1, R32.reuse, P0 ;  /* 0x000000010005b824 */ /* 0x100fe200000e0620 */
[----:B------:R1:W5:Y:S01]  /*7f10*/  @!P2 LD.E.64 R8, desc[UR42][R30.64] ;  /* 0x0000002a1e08a980 */ /* 0x000362000c101b00 */
[----:B------:R-:W-:-:S03]  /*7f20*/  @!P3 IMAD.X R7, R7, 0x1, R32, P1 ;  /* 0x000000010707b824 */ /* 0x000fc600008e0620 */
[----:B------:R1:W5:Y:S04]  /*7f30*/  @!P3 LD.E.64 R12, desc[UR42][R4.64] ;  /* 0x0000002a040cb980 */ /* 0x000368000c101b00 */
[----:B------:R1:W5:Y:S02]  /*7f40*/  @!P3 LD.E.64 R10, desc[UR42][R6.64] ;  /* 0x0000002a060ab980 */ /* 0x000364000c101b00 */
.L_x_7925:
[----:B------:R-:W-:Y:S05]  /*7f50*/  BSYNC B1 ;  /* 0x0000000000017941 */ /* 0x000fea0003800000 */
.L_x_7924:
[----:B------:R-:W4:Y:S01]  /*7f60*/  SYNCS.PHASECHK.TRANS64.TRYWAIT P0, [R2+URZ+0x28c00], R33 ;  /* 0x028c0021020075a7 */ /* 0x000f22000800017f */
[----:B---3--:R-:W-:Y:S01]  /*7f70*/  LOP3.LUT R3, R34, 0x1c0, RZ, 0xc0, !PT ;  /* 0x000001c022037812 */ /* 0x008fe200078ec0ff */
[----:B-1---5:R-:W-:Y:S01]  /*7f80*/  IMAD.MOV.U32 R4, RZ, RZ, R8 ;  /* 0x000000ffff047224 */ /* 0x022fe200078e0008 */
[----:B------:R-:W-:Y:S01]  /*7f90*/  VIADDMNMX R31, R35, -R194, 0x40, PT ;  /* 0x00000040231f7446 */ /* 0x000fe200038009c2 */
[----:B------:R-:W-:Y:S01]  /*7fa0*/  IMAD.MOV.U32 R6, RZ, RZ, R14 ;  /* 0x000000ffff067224 */ /* 0x000fe200078e000e */
[----:B--2---:R-:W-:Y:S01]  /*7fb0*/  LOP3.LUT R0, R3, 0x18, R16, 0xf8, !PT ;  /* 0x0000001803007812 */ /* 0x004fe200078ef810 */
[----:B------:R-:W-:Y:S01]  /*7fc0*/  IMAD.MOV.U32 R5, RZ, RZ, R11 ;  /* 0x000000ffff057224 */ /* 0x000fe200078e000b */
[----:B------:R-:W-:Y:S01]  /*7fd0*/  SHF.R.U32.HI R3, RZ, 0x3, R3 ;  /* 0x00000003ff037819 */ /* 0x000fe20000011603 */
[----:B------:R-:W-:Y:S01]  /*7fe0*/  BSSY B1, `(.L_x_7926) ;  /* 0x0000013000017945 */ /* 0x000fe20003800000 */
[----:B------:R-:W-:Y:S01]  /*7ff0*/  PRMT R32, R32, 0x5410, R4 ;  /* 0x0000541020207816 */ /* 0x000fe20000000004 */
[----:B------:R-:W-:Y:S01]  /*8000*/  IMAD.MOV.U32 R4, RZ, RZ, R10 ;  /* 0x000000ffff047224 */ /* 0x000fe200078e000a */
[----:B------:R-:W-:Y:S01]  /*8010*/  LOP3.LUT R0, R0, R3, RZ, 0x3c, !PT ;  /* 0x0000000300007212 */ /* 0x000fe200078e3cff */
[----:B------:R-:W-:Y:S01]  /*8020*/  IMAD.MOV.U32 R3, RZ, RZ, R9 ;  /* 0x000000ffff037224 */ /* 0x000fe200078e0009 */
[----:B0-----:R-:W-:Y:S01]  /*8030*/  PRMT R30, R5, 0x7610, R30 ;  /* 0x00007610051e7816 */ /* 0x001fe2000000001e */
        /* <DEDUP_REMOVED lines=13> */
.L_x_8201:
[----:B------:R-:W-:Y:S05]  /*8110*/  BSYNC B1 ;  /* 0x0000000000017941 */ /* 0x000fea0003800000 */
.L_x_7926:
        /* <DEDUP_REMOVED lines=9> */
[----:B------:R-:W1:Y:S01]  /*81b0*/  LDS.128 R4, [R3+0x20400] ;  /* 0x0204000003047984 */ /* 0x000e620000000c00 */
[----:B------:R-:W-:Y:S01]  /*81c0*/  SHF.R.U32.HI R36, RZ, 0x10, R27 ;  /* 0x00000010ff247819 */ /* 0x000fe2000001161b */
[--C-:B------:R-:W-:Y:S01]  /*81d0*/  HADD2.F32 R35, -RZ, R37.reuse.H0_H0 ;  /* 0x20000025ff237230 */ /* 0x100fe20000004100 */
[--C-:B------:R-:W-:Y:S01]  /*81e0*/  SHF.R.U32.HI R34, RZ, 0x10, R29.reuse ;  /* 0x00000010ff227819 */ /* 0x100fe2000001161d */
[----:B0-----:R-:W-:Y:S01]  /*81f0*/  HADD2.F32 R33, -RZ, R37.H1_H1 ;  /* 0x30000025ff217230 */ /* 0x001fe20000004100 */
        /* <DEDUP_REMOVED lines=37> */
.L_x_7931:
[----:B------:R-:W-:Y:S05]  /*8450*/  BSYNC B2 ;  /* 0x0000000000027941 */ /* 0x000fea0003800000 */
.L_x_7930:
[----:B------:R-:W-:Y:S05]  /*8460*/  @P1 BRA `(.L_x_7929) ;  /* 0x0000000000a81947 */ /* 0x000fea0003800000 */
[----:B-1----:R-:W1:Y:S01]  /*8470*/  LDS.128 R4, [R0] ;  /* 0x0000000000047984 */ /* 0x002e620000000c00 */
[----:B------:R-:W-:Y:S01]  /*8480*/  SHF.R.U32.HI R27, RZ, 0x10, R21 ;  /* 0x00000010ff1b7819 */ /* 0x000fe20000011615 */
[----:B------:R-:W-:Y:S01]  /*8490*/  HADD2.F32 R28, -RZ, R43.H1_H1 ;  /* 0x3000002bff1c7230 */ /* 0x000fe20000004100 */
[--C-:B------:R-:W-:Y:S01]  /*84a0*/  SHF.R.U32.HI R29, RZ, 0x10, R25.reuse ;  /* 0x00000010ff1d7819 */ /* 0x100fe20000011619 */
[----:B------:R-:W-:Y:S01]  /*84b0*/  HADD2.F32 R26, -RZ, R45.H0_H0 ;  /* 0x2000002dff1a7230 */ /* 0x000fe20000004100 */
        /* <DEDUP_REMOVED lines=9> */
[-C--:B0-----:R-:W-:Y:S01]  /*8550*/  FMUL.FTZ R33, R25, R29.reuse ;  /* 0x0000001d19217220 */ /* 0x081fe20000410000 */
        /* <DEDUP_REMOVED lines=27> */
.L_x_7929:
[----:B------:R-:W-:Y:S05]  /*8710*/  BSYNC B1 ;  /* 0x0000000000017941 */ /* 0x000fea0003800000 */
.L_x_7928:
        /* <DEDUP_REMOVED lines=50> */
.L_x_7934:
[----:B------:R-:W-:Y:S05]  /*8a40*/  BSYNC B1 ;  /* 0x0000000000017941 */ /* 0x000fea0003800000 */
.L_x_7933:
[----:B------:R-:W-:Y:S05]  /*8a50*/  @P1 BRA `(.L_x_7932) ;  /* 0x0000001400981947 */ /* 0x000fea0003800000 */
[----:B-1----:R-:W1:Y:S01]  /*8a60*/  LDS.128 R4, [R0+0x1000] ;  /* 0x0010000000047984 */ /* 0x002e620000000c00 */
        /* <DEDUP_REMOVED lines=42> */
.L_x_7919:
        /* <DEDUP_REMOVED lines=34> */
.L_x_8207:
        /* <DEDUP_REMOVED lines=15> */
.L_x_7937:
[----:B------:R-:W-:Y:S05]  /*9020*/  BSYNC B1 ;  /* 0x0000000000017941 */ /* 0x000fea0003800000 */
.L_x_7936:
[----:B-12--5:R-:W-:Y:S01]  /*9030*/  IMAD.MOV.U32 R4, RZ, RZ, R28 ;  /* 0x000000ffff047224 */ /* 0x026fe200078e001c */
[----:B------:R-:W-:Y:S01]  /*9040*/  UMOV UR4, 0xffffffff ;  /* 0xffffffff00047882 */ /* 0x000fe20000000000 */
[----:B------:R-:W-:Y:S02]  /*9050*/  IMAD.MOV.U32 R5, RZ, RZ, R29 ;  /* 0x000000ffff057224 */ /* 0x000fe400078e001d */
[----:B----4-:R-:W-:Y:S02]  /*9060*/  IMAD.MOV.U32 R6, RZ, RZ, R30 ;  /* 0x000000ffff067224 */ /* 0x010fe400078e001e */
        /* <DEDUP_REMOVED lines=8> */
[----:B------:R-:W-:-:S03]  /*90f0*/  IMAD.MOV.U32 R7, RZ, RZ, R27 ;  /* 0x000000ffff077224 */ /* 0x000fc600078e001b */
[----:B------:R-:W-:Y:S02]  /*9100*/  PRMT R57, R4, 0x5410, R6 ;  /* 0x0000541004397816 */ /* 0x000fe40000000006 */
[----:B------:R-:W-:Y:S02]  /*9110*/  CS2R R4, SRZ ;  /* 0x0000000000047805 */ /* 0x000fe4000001ff00 */
        /* <DEDUP_REMOVED lines=8> */
.L_x_8213:
        /* <DEDUP_REMOVED lines=23> */
.L_x_7940:
[----:B------:R-:W-:Y:S05]  /*9310*/  BSYNC B1 ;  /* 0x0000000000017941 */ /* 0x000fea0003800000 */
.L_x_7939:
[----:B------:R-:W2:Y:S01]  /*9320*/  SYNCS.PHASECHK.TRANS64.TRYWAIT P1, [R2+URZ+0x28c00], R3 ;  /* 0x028c0003020075a7 */ /* 0x000ea2000802017f */
[----:B-1----:R-:W-:Y:S01]  /*9330*/  VIADDMNMX R13, R21, -R194, 0x40, PT ;  /* 0x00000040150d7446 */ /* 0x002fe200038009c2 */
[----:B-----5:R-:W-:Y:S01]  /*9340*/  IMAD.MOV.U32 R12, RZ, RZ, R4 ;  /* 0x000000ffff0c7224 */ /* 0x020fe200078e0004 */
[----:B0-----:R-:W-:Y:S01]  /*9350*/  ISETP.GE.AND P0, PT, R16, R33, PT ;  /* 0x000000211000720c */ /* 0x001fe20003f06270 */
[----:B----4-:R-:W-:Y:S01]  /*9360*/  IMAD.MOV.U32 R14, RZ, RZ, R5 ;  /* 0x000000ffff0e7224 */ /* 0x010fe200078e0005 */
[----:B------:R-:W-:Y:S01]  /*9370*/  BSSY B1, `(.L_x_7941) ;  /* 0x000000f000017945 */ /* 0x000fe20003800000 */
[C---:B------:R-:W-:Y:S01]  /*9380*/  VIADD R0, R184.reuse, 0x20 ;  /* 0x00000020b8007836 */ /* 0x040fe20000000000 */
[-C--:B------:R-:W-:Y:S01]  /*9390*/  ISETP.GE.OR P2, PT, R184, R13.reuse, P0 ;  /* 0x0000000db800720c */ /* 0x080fe20000746670 */
[----:B------:R-:W-:Y:S01]  /*93a0*/  IMAD.MOV.U32 R15, RZ, RZ, R9 ;  /* 0x000000ffff0f7224 */ /* 0x000fe200078e0009 */
[----:B------:R-:W-:Y:S01]  /*93b0*/  PRMT R38, R38, 0x5410, R12 ;  /* 0x0000541026267816 */ /* 0x000fe2000000000c */
[----:B------:R-:W-:Y:S01]  /*93c0*/  IMAD.MOV.U32 R12, RZ, RZ, R6 ;  /* 0x000000ffff0c7224 */ /* 0x000fe200078e0006 */
[----:B------:R-:W-:Y:S01]  /*93d0*/  PRMT R58, R14, 0x7610, R58 ;  /* 0x000076100e3a7816 */ /* 0x000fe2000000003a */
[----:B------:R-:W-:Y:S01]  /*93e0*/  IMAD.MOV.U32 R14, RZ, RZ, R8 ;  /* 0x000000ffff0e7224 */ /* 0x000fe200078e0008 */
[----:B------:R-:W-:Y:S01]  /*93f0*/  ISETP.GE.OR P0, PT, R0, R13, P0 ;  /* 0x0000000d0000720c */ /* 0x000fe20000706670 */
[----:B------:R-:W-:Y:S01]  /*9400*/  IMAD.MOV.U32 R13, RZ, RZ, R7 ;  /* 0x000000ffff0d7224 */ /* 0x000fe200078e0007 */
[----:B------:R-:W-:Y:S01]  /*9410*/  PRMT R58, R58, 0x5410, R15 ;  /* 0x000054103a3a7816 */ /* 0x000fe2000000000f */
[----:B------:R-:W-:Y:S01]  /*9420*/  IMAD.IADD R21, R16, 0x1, R33 ;  /* 0x0000000110157824 */ /* 0x000fe200078e0221 */
[----:B------:R-:W-:-:S02]  /*9430*/  PRMT R38, R14, 0x7610, R38 ;  /* 0x000076100e267816 */ /* 0x000fc40000000026 */
[----:B------:R-:W-:Y:S01]  /*9440*/  PRMT R36, R13, 0x5410, R12 ;  /* 0x000054100d247816 */ /* 0x000fe2000000000c */
[----:B--2---:R-:W-:Y:S06]  /*9450*/  @!P1 BRA `(.L_x_7942) ;  /* 0x0000016400289947 */ /* 0x004fec0003800000 */
.L_x_8214:
[----:B------:R-:W-:Y:S05]  /*9460*/  BSYNC B1 ;  /* 0x0000000000017941 */ /* 0x000fea0003800000 */
.L_x_7941:
[----:B------:R-:W-:Y:S01]  /*9470*/  BSSY B1, `(.L_x_7943) ;  /* 0x0000063000017945 */ /* 0x000fe20003800000 */
[----:B0-----:R-:W-:Y:S01]  /*9480*/  IMAD.MOV.U32 R3, RZ, RZ, R10 ;  /* 0x000000ffff037224 */ /* 0x001fe200078e000a */
[----:B------:R-:W-:Y:S01]  /*9490*/  LOP3.LUT R21, R21, 0x38, RZ, 0xc0, !PT ;  /* 0x0000003815157812 */ /* 0x000fe200078ec0ff */
[----:B------:R-:W-:Y:S01]  /*94a0*/  IMAD.MOV.U32 R20, RZ, RZ, R11 ;  /* 0x000000ffff147224 */ /* 0x000fe200078e000b */
        /* <DEDUP_REMOVED lines=23> */
[----:B------:R-:W1:Y:S01]  /*9620*/  LDS.128 R12, [R37+0x20400] ;  /* 0x02040000250c7984 */ /* 0x000e620000000c00 */
        /* <DEDUP_REMOVED lines=71> */
.L_x_7944:
[----:B------:R-:W-:Y:S05]  /*9aa0*/  BSYNC B1 ;  /* 0x0000000000017941 */ /* 0x000fea0003800000 */
.L_x_7943:
[----:B------:R-:W-:Y:S01]  /*9ab0*/  PRMT R31, R3, 0x5410, R20 ;  /* 0x00005410031f7816 */ /* 0x000fe20000000014 */
[----:B------:R-:W-:Y:S06]  /*9ac0*/  @P0 BRA `(.L_x_7932) ;  /* 0x00000004007c0947 */ /* 0x000fec0003800000 */
[----:B------:R-:W2:Y:S01]  /*9ad0*/  LDL R42, [R1+0x64] ;  /* 0x00006400012a7983 */ /* 0x000ea20000100800 */
[----:B------:R-:W-:Y:S01]  /*9ae0*/  IMAD.SHL.U32 R3, R0, 0x40, RZ ;  /* 0x0000004000037824 */ /* 0x000fe200078e00ff */
[----:B0-----:R-:W-:Y:S01]  /*9af0*/  SHF.R.S32.HI R13, RZ, 0x1f, R0 ;  /* 0x0000001fff0d7819 */ /* 0x001fe20000011400 */
[----:B------:R-:W-:Y:S01]  /*9b00*/  HADD2.F32 R20, -RZ, R58.H0_H0 ;  /* 0x2000003aff147230 */ /* 0x000fe20000004100 */
[--C-:B------:R-:W-:Y:S02]  /*9b10*/  SHF.R.U64 R35, R6, 0x10, R7.reuse ;  /* 0x0000001006237819 */ /* 0x100fe40000001207 */
[----:B------:R-:W-:Y:S02]  /*9b20*/  LEA.HI R13, R13, R0, RZ, 0x3 ;  /* 0x000000000d0d7211 */ /* 0x000fe400078f18ff */
[----:B------:R-:W-:Y:S02]  /*9b30*/  LOP3.LUT R12, R3, 0x1c0, RZ, 0xc0, !PT ;  /* 0x000001c0030c7812 */ /* 0x000fe400078ec0ff */
[----:B------:R-:W-:Y:S01]  /*9b40*/  SHF.R.U32.HI R33, RZ, 0x10, R7 ;  /* 0x00000010ff217819 */ /* 0x000fe20000011607 */
[----:B------:R-:W-:Y:S01]  /*9b50*/  IMAD.SHL.U32 R13, R13, 0x40, RZ ;  /* 0x000000400d0d7824 */ /* 0x000fe200078e00ff */
[----:B------:R-:W-:-:S02]  /*9b60*/  SHF.R.U32.HI R0, RZ, 0x3, R12 ;  /* 0x00000003ff007819 */ /* 0x000fc4000001160c */
[----:B------:R-:W-:Y:S01]  /*9b70*/  SHF.R.U64 R40, R10, 0x10, R11 ;  /* 0x000000100a287819 */ /* 0x000fe2000000120b */
[----:B------:R-:W-:Y:S01]  /*9b80*/  HADD2.F32 R10, -RZ, R58.H1_H1 ;  /* 0x3000003aff0a7230 */ /* 0x000fe20000004100 */
[----:B------:R-:W-:Y:S02]  /*9b90*/  LOP3.LUT R21, R0, R21, R12, 0x1e, !PT ;  /* 0x0000001500157212 */ /* 0x000fe400078e1e0c */
[----:B------:R-:W-:Y:S02]  /*9ba0*/  LOP3.LUT R0, R13, 0xfffffe00, RZ, 0xc0, !PT ;  /* 0xfffffe000d007812 */ /* 0x000fe400078ec0ff */
[----:B------:R-:W-:Y:S02]  /*9bb0*/  SHF.R.U32.HI R29, RZ, 0x10, R9 ;  /* 0x00000010ff1d7819 */ /* 0x000fe40000011609 */
[----:B------:R-:W-:Y:S01]  /*9bc0*/  SHF.R.U32.HI R28, RZ, 0x10, R5 ;  /* 0x00000010ff1c7819 */ /* 0x000fe20000011605 */
[----:B------:R-:W-:Y:S01]  /*9bd0*/  IMAD.IADD R21, R0, 0x1, R21 ;  /* 0x0000000100157824 */ /* 0x000fe200078e0215 */
[----:B------:R-:W-:Y:S01]  /*9be0*/  SHF.R.U32.HI R39, RZ, 0x10, R11 ;  /* 0x00000010ff277819 */ /* 0x000fe2000001160b */
[----:B------:R-:W-:Y:S01]  /*9bf0*/  HADD2.F32 R11, -RZ, R36.H1_H1 ;  /* 0x30000024ff0b7230 */ /* 0x000fe20000004100 */
[----:B------:R-:W-:Y:S01]  /*9c00*/  SHF.R.U64 R41, R8, 0x10, R9 ;  /* 0x0000001008297819 */ /* 0x000fe20000001209 */
[----:B------:R-:W-:Y:S01]  /*9c10*/  IMAD R21, R21, 0x2, R2 ;  /* 0x0000000215157824 */ /* 0x000fe200078e0202 */
[----:B------:R-:W-:Y:S01]  /*9c20*/  SHF.R.U64 R37, R4, 0x10, R5 ;  /* 0x0000001004257819 */ /* 0x000fe20000001205 */
[----:B------:R-:W-:-:S02]  /*9c30*/  HADD2.F32 R28, -RZ, R28.H0_H0 ;  /* 0x2000001cff1c7230 */ /* 0x000fc40000004100 */
[----:B------:R-:W-:Y:S01]  /*9c40*/  HADD2.F32 R36, -RZ, R36.H0_H0 ;  /* 0x20000024ff247230 */ /* 0x000fe20000004100 */
        /* <DEDUP_REMOVED lines=9> */
[--C-:B------:R-:W-:Y:S02]  /*9ce0*/  HADD2.F32 R9, -RZ, R27.reuse.H0_H0 ;  /* 0x2000001bff097230 */ /* 0x100fe40000004100 */
[----:B------:R-:W-:Y:S02]  /*9cf0*/  HADD2.F32 R27, -RZ, R27.H1_H1 ;  /* 0x3000001bff1b7230 */ /* 0x000fe40000004100 */
[----:B------:R-:W-:Y:S02]  /*9d00*/  HADD2.F32 R24, -RZ, R24.H1_H1 ;  /* 0x30000018ff187230 */ /* 0x000fe40000004100 */
[----:B------:R-:W-:Y:S01]  /*9d10*/  HADD2.F32 R26, -RZ, R26.H1_H1 ;  /* 0x3000001aff1a7230 */ /* 0x000fe20000004100 */
[----:B--2---:R-:W0:Y:S02]  /*9d20*/  LDS.128 R12, [R42+0x20400] ;  /* 0x020400002a0c7984 */ /* 0x004e240000000c00 */
[----:B0-----:R-:W-:-:S02]  /*9d30*/  HADD2.F32 R3, -RZ, R13.H0_H0 ;  /* 0x2000000dff037230 */ /* 0x001fc40000004100 */
[----:B------:R-:W-:Y:S02]  /*9d40*/  HADD2.F32 R13, -RZ, R13.H1_H1 ;  /* 0x3000000dff0d7230 */ /* 0x000fe40000004100 */
[----:B------:R-:W-:Y:S02]  /*9d50*/  HADD2.F32 R0, -RZ, R12.H0_H0 ;  /* 0x2000000cff007230 */ /* 0x000fe40000004100 */
[C---:B------:R-:W-:Y:S01]  /*9d60*/  FFMA.FTZ R30, R3.reuse, R10, -R30 ;  /* 0x0000000a031e7223 */ /* 0x040fe2000001081e */
[----:B------:R-:W-:Y:S02]  /*9d70*/  HADD2.F32 R10, -RZ, R29.H0_H0 ;  /* 0x2000001dff0a7230 */ /* 0x000fe40000004100 */
[----:B------:R-:W-:Y:S01]  /*9d80*/  FFMA.FTZ R32, R3, R20, R32 ;  /* 0x0000001403207223 */ /* 0x000fe20000010020 */
[----:B------:R-:W-:Y:S02]  /*9d90*/  HADD2.F32 R3, -RZ, R38.H0_H0 ;  /* 0x20000026ff037230 */ /* 0x000fe40000004100 */
[----:B------:R-:W-:-:S02]  /*9da0*/  HADD2.F32 R4, -RZ, R14.H0_H0 ;  /* 0x2000000eff047230 */ /* 0x000fc40000004100 */
[-C--:B------:R-:W-:Y:S01]  /*9db0*/  FMUL.FTZ R20, R25, R10.reuse ;  /* 0x0000000a19147220 */ /* 0x080fe20000410000 */
[C---:B------:R-:W-:Y:S01]  /*9dc0*/  FMUL.FTZ R25, R6.reuse, R7 ;  /* 0x0000000706197220 */ /* 0x040fe20000410000 */
[-C--:B------:R-:W-:Y:S01]  /*9dd0*/  FMUL.FTZ R6, R6, R3.reuse ;  /* 0x0000000306067220 */ /* 0x080fe20000410000 */
[C---:B------:R-:W-:Y:S01]  /*9de0*/  FFMA.FTZ R29, R13.reuse, R10, -R34 ;  /* 0x0000000a0d1d7223 */ /* 0x040fe20000010822 */
[----:B------:R-:W-:Y:S01]  /*9df0*/  FFMA.FTZ R13, R13, R28, R20 ;  /* 0x0000001c0d0d7223 */ /* 0x000fe20000010014 */
[C---:B------:R-:W-:Y:S01]  /*9e00*/  FFMA.FTZ R25, R0.reuse, R3, -R25 ;  /* 0x0000000300197223 */ /* 0x040fe20000010819 */
[--C-:B------:R-:W-:Y:S02]  /*9e10*/  HADD2.F32 R3, -RZ, R31.reuse.H0_H0 ;  /* 0x2000001fff037230 */ /* 0x100fe40000004100 */
[----:B------:R-:W-:Y:S01]  /*9e20*/  FFMA.FTZ R10, R0, R7, R6 ;  /* 0x00000007000a7223 */ /* 0x000fe20000010006 */
[----:B------:R-:W-:Y:S02]  /*9e30*/  HADD2.F32 R0, -RZ, R31.H1_H1 ;  /* 0x3000001fff007230 */ /* 0x000fe40000004100 */
[----:B------:R-:W-:Y:S01]  /*9e40*/  FMUL.FTZ R7, R8, R11 ;  /* 0x0000000b08077220 */ /* 0x000fe20000410000 */
[----:B------:R-:W-:-:S02]  /*9e50*/  HADD2.F32 R5, -RZ, R15.H0_H0 ;  /* 0x2000000fff057230 */ /* 0x000fc40000004100 */
[-C--:B------:R-:W-:Y:S01]  /*9e60*/  FMUL.FTZ R31, R8, R3.reuse ;  /* 0x00000003081f7220 */ /* 0x080fe20000410000 */
[C---:B------:R-:W-:Y:S01]  /*9e70*/  FMUL.FTZ R28, R9.reuse, R36 ;  /* 0x00000024091c7220 */ /* 0x040fe20000410000 */
[----:B------:R-:W-:Y:S02]  /*9e80*/  HADD2.F32 R8, -RZ, R33.H0_H0 ;  /* 0x20000021ff087230 */ /* 0x000fe40000004100 */
[-C--:B------:R-:W-:Y:S01]  /*9e90*/  FMUL.FTZ R9, R9, R0.reuse ;  /* 0x0000000009097220 */ /* 0x080fe20000410000 */
[----:B------:R-:W-:Y:S02]  /*9ea0*/  HADD2.F32 R6, -RZ, R39.H0_H0 ;  /* 0x20000027ff067230 */ /* 0x000fe40000004100 */
[C---:B------:R-:W-:Y:S01]  /*9eb0*/  FFMA.FTZ R20, R4.reuse, R3, -R7 ;  /* 0x0000000304147223 */ /* 0x040fe20000010807 */
[----:B------:R-:W-:Y:S02]  /*9ec0*/  HADD2.F32 R15, -RZ, R15.H1_H1 ;  /* 0x3000000fff0f7230 */ /* 0x000fe40000004100 */
[----:B------:R-:W-:Y:S01]  /*9ed0*/  FFMA.FTZ R31, R4, R11, R31 ;  /* 0x0000000b041f7223 */ /* 0x000fe2000001001f */
[C---:B------:R-:W-:Y:S01]  /*9ee0*/  FFMA.FTZ R28, R5.reuse, R0, -R28 ;  /* 0x00000000051c7223 */ /* 0x040fe2000001081c */
[----:B------:R-:W-:Y:S01]  /*9ef0*/  FFMA.FTZ R36, R5, R36, R9 ;  /* 0x0000002405247223 */ /* 0x000fe20000010009 */
[----:B------:R-:W-:-:S02]  /*9f00*/  HADD2.F32 R7, -RZ, R37.H0_H0 ;  /* 0x20000025ff077230 */ /* 0x000fc40000004100 */
[C---:B------:R-:W-:Y:S01]  /*9f10*/  FMUL.FTZ R4, R27.reuse, R8 ;  /* 0x000000081b047220 */ /* 0x040fe20000410000 */
[-C--:B------:R-:W-:Y:S01]  /*9f20*/  FMUL.FTZ R0, R27, R6.reuse ;  /* 0x000000061b007220 */ /* 0x080fe20000410000 */
[----:B------:R-:W-:Y:S02]  /*9f30*/  HADD2.F32 R3, -RZ, R41.H0_H0 ;  /* 0x20000029ff037230 */ /* 0x000fe40000004100 */
[----:B------:R-:W-:Y:S02]  /*9f40*/  HADD2.F32 R9, -RZ, R35.H0_H0 ;  /* 0x20000023ff097230 */ /* 0x000fe40000004100 */
[C---:B------:R-:W-:Y:S01]  /*9f50*/  FFMA.FTZ R27, R15.reuse, R6, -R4 ;  /* 0x000000060f1b7223 */ /* 0x040fe20000010804 */
[----:B------:R-:W-:Y:S02]  /*9f60*/  HADD2.F32 R5, -RZ, R40.H0_H0 ;  /* 0x20000028ff057230 */ /* 0x000fe40000004100 */
[----:B------:R-:W-:Y:S01]  /*9f70*/  FFMA.FTZ R33, R15, R8, R0 ;  /* 0x000000080f217223 */ /* 0x000fe20000010000 */
[----:B------:R-:W-:-:S02]  /*9f80*/  HADD2.F32 R12, -RZ, R12.H1_H1 ;  /* 0x3000000cff0c7230 */ /* 0x000fc40000004100 */
[C---:B------:R-:W-:Y:S01]  /*9f90*/  FMUL.FTZ R11, R24.reuse, R7 ;  /* 0x00000007180b7220 */ /* 0x040fe20000410000 */
[----:B------:R-:W-:Y:S02]  /*9fa0*/  HADD2.F32 R14, -RZ, R14.H1_H1 ;  /* 0x3000000eff0e7230 */ /* 0x000fe40000004100 */
        /* <DEDUP_REMOVED lines=17> */
.L_x_7932:
[----:B------:R-:W-:Y:S05]  /*a0c0*/  BSYNC B0 ;  /* 0x0000000000007941 */ /* 0x000fea0003800000 */
.L_x_7918:
[----:B------:R-:W-:Y:S01]  /*a0d0*/  @!PT LDS RZ, [RZ] ;  /* 0x00000000fffff984 */ /* 0x000fe20000000800 */
[----:B------:R-:W-:Y:S01]  /*a0e0*/  @!PT LDS RZ, [RZ] ;  /* 0x00000000fffff984 */ /* 0x000fe20000000800 */
[----:B------:R-:W-:Y:S01]  /*a0f0*/  @!PT LDS RZ, [RZ] ;  /* 0x00000000fffff984 */ /* 0x000fe20000000800 */
[----:B------:R-:W-:Y:S01]  /*a100*/  @!PT LDS RZ, [RZ] ;  /* 0x00000000fffff984 */ /* 0x000fe20000000800 */
[----:B------:R4:W-:Y:S06]  /*a110*/  MEMBAR.ALL.CTA ;  /* 0x0000000000007992 */ /* 0x0009ec0000008000 */
[----:B----4-:R-:W4:Y:S01]  /*a120*/  FENCE.VIEW.ASYNC.S ;  /* 0x00000000000073c6 */ /* 0x010f220000000000 */
[----:B------:R-:W-:Y:S05]  /*a130*/  WARPSYNC.ALL ;  /* 0x0000000000007948 */ /* 0x000fea0003800000 */
[----:B----4-:R-:W-:Y:S06]  /*a140*/  BAR.SYNC.DEFER_BLOCKING 0xd, 0x80 ;  /* 0x0342000000007b1d */ /* 0x010fec0000010000 */
.L_x_7915:
[----:B--2---:R-:W-:-:S05]  /*a150*/  IMAD.U32 R0, RZ, RZ, UR37 ;  /* 0x00000025ff007e24 */ /* 0x004fca000f8e00ff */
[----:B------:R-:W-:-:S13]  /*a160*/  ISETP.NE.AND P0, PT, R0, 0x3, PT ;  /* 0x000000030000780c */ /* 0x000fda0003f05270 */
[----:B------:R-:W-:Y:S05]  /*a170*/  @!P0 BRA `(.L_x_7945) ;  /* 0x0000000000048947 */ /* 0x000fea0003800000 */
[----:B------:R-:W-:Y:S01]  /*a180*/  BPT.TRAP 0x1 ;  /* 0x000000040000795c */ /* 0x000fe20000300000 */
.L_x_7945:
[----:B---3--:R-:W-:Y:S01]  /*a190*/  IMAD R21, R18, 0x8, R2 ;  /* 0x0000000812157824 */ /* 0x008fe200078e0202 */
[----:B------:R-:W-:-:S04]  /*a1a0*/  SHF.L.U32 R58, R22, 0x1f, RZ ;  /* 0x0000001f163a7819 */ /* 0x000fc800000006ff */
[----:B------:R2:W3:Y:S01]  /*a1b0*/  SYNCS.PHASECHK.TRANS64.TRYWAIT P2, [R21+URZ+0x28c30], R58 ;  /* 0x028c303a150075a7 */ /* 0x0004e2000804017f */
[----:B------:R-:W-:Y:S05]  /*a1c0*/  @!P0 BRA `(.L_x_7946) ;  /* 0x0000000000048947 */ /* 0x000fea0003800000 */
[----:B------:R-:W-:Y:S01]  /*a1d0*/  BPT.TRAP 0x1 ;  /* 0x000000040000795c */ /* 0x000fe20000300000 */
.L_x_7946:
[----:B01----:R-:W0:Y:S01]  /*a1e0*/  S2R R3, SR_TID.X ;  /* 0x0000000000037919 */ /* 0x003e220000002100 */
[----:B------:R-:W-:-:S05]  /*a1f0*/  VIADD R0, R2, 0x22400 ;  /* 0x0002240002007836 */ /* 0x000fca0000000000 */
[----:B------:R-:W-:-:S04]  /*a200*/  SHF.R.U32.HI R0, RZ, 0x4, R0 ;  /* 0x00000004ff007819 */ /* 0x000fc80000011600 */
[----:B------:R-:W-:Y:S02]  /*a210*/  LOP3.LUT R0, R0, 0x3fff, RZ, 0xc0, !PT ;  /* 0x00003fff00007812 */ /* 0x000fe400078ec0ff */
[----:B0-----:R-:W-:-:S04]  /*a220*/  LOP3.LUT R3, R3, 0x7f, RZ, 0xc0, !PT ;  /* 0x0000007f03037812 */ /* 0x001fc800078ec0ff */
[----:B------:R-:W-:Y:S01]  /*a230*/  ISETP.NE.AND P1, PT, R3, RZ, PT ;  /* 0x000000ff0300720c */ /* 0x000fe20003f25270 */
[----:B---3--:R-:W-:-:S12]  /*a240*/  @P2 BRA `(.L_x_7947) ;  /* 0x0000000000082947 */ /* 0x008fd80003800000 */
[----:B------:R-:W0:Y:S02]  /*a250*/  SYNCS.PHASECHK.TRANS64.TRYWAIT P2, [R21+URZ+0x28c30], R58 ;  /* 0x028c303a150075a7 */ /* 0x000e24000804017f */
[----:B0-----:R-:W-:Y:S05]  /*a260*/  @!P2 BRA `(.L_x_7948) ;  /* 0x0000015400b8a947 */ /* 0x001fea0003800000 */
.L_x_7947:
[----:B------:R-:W-:Y:S05]  /*a270*/  WARPSYNC.ALL ;  /* 0x0000000000007948 */ /* 0x000fea0003800000 */
[----:B------:R-:W-:Y:S01]  /*a280*/  LOP3.LUT R13, R0, 0x10000, RZ, 0xfc, !PT ;  /* 0x00010000000d7812 */ /* 0x000fe200078efcff */
[----:B------:R-:W-:Y:S01]  /*a290*/  VIADD R0, R2, 0x20400 ;  /* 0x0002040002007836 */ /* 0x000fe20000000000 */
[----:B------:R-:W-:-:S03]  /*a2a0*/  WARPGROUP.ARRIVE ;  /* 0x00000000000079c5 */ /* 0x000fc60000000000 */
[----:B------:R-:W-:Y:S01]  /*a2b0*/  IMAD R6, R18, 0x200, R13 ;  /* 0x0000020012067824 */ /* 0x000fe200078e020d */
[----:B------:R-:W1:Y:S01]  /*a2c0*/  LDC R3, c[0x0][0x448] ;  /* 0x00011200ff037b82 */ /* 0x000e620000000800 */
[----:B------:R-:W-:Y:S01]  /*a2d0*/  IMAD.MOV.U32 R7, RZ, RZ, 0x40000040 ;  /* 0x40000040ff077424 */ /* 0x000fe200078e00ff */
        /* <DEDUP_REMOVED lines=14> */
[----:B------:R-:W-:Y:S01]  /*a3c0*/  LOP3.LUT R19, R19, 0xf7ffffff, RZ, 0xc0, !PT ;  /* 0xf7ffffff13137812 */ /* 0x000fe200078ec0ff */
[----:B------:R-:W-:-:S02]  /*a3d0*/  IMAD.MOV.U32 R7, RZ, RZ, 0x40000040 ;  /* 0x40000040ff077424 */ /* 0x000fc400078e00ff */
[----:B------:R-:W-:Y:S01]  /*a3e0*/  IMAD.IADD R0, R203, 0x1, R194 ;  /* 0x00000001cb007824 */ /* 0x000fe200078e02c2 */
[----:B-1----:R-:W-:-:S07]  /*a3f0*/  ISETP.NE.AND P6, PT, R3, 0x1, PT ;  /* 0x000000010300780c */ /* 0x002fce0003fc5270 */
[----:B------:R-:W-:Y:S01]  /*a400*/  HGMMA.64x64x16.F32 R24, gdesc[UR4], RZ, !UPT, gsb0 ;  /* 0x00e00000041879f0 */ /* 0x000fe2000c0008ff */
[----:B------:R-:W-:Y:S01]  /*a410*/  R2UR UR6, R8 ;  /* 0x00000000080672ca */ /* 0x000fe200000e0000 */
[----:B------:R-:W-:Y:S01]  /*a420*/  VIADD R8, R4, 0x4 ;  /* 0x0000000404087836 */ /* 0x000fe20000000000 */
[----:B------:R-:W-:Y:S01]  /*a430*/  R2UR UR7, R9 ;  /* 0x00000000090772ca */ /* 0x000fe200000e0000 */
[----:B------:R-:W-:Y:S01]  /*a440*/  IMAD.MOV.U32 R9, RZ, RZ, 0x40000040 ;  /* 0x40000040ff097424 */ /* 0x000fe200078e00ff */
[----:B------:R-:W-:Y:S02]  /*a450*/  R2UR UR4, R10 ;  /* 0x000000000a0472ca */ /* 0x000fe400000e0000 */
[----:B------:R-:W-:Y:S01]  /*a460*/  R2UR UR5, R11 ;  /* 0x000000000b0572ca */ /* 0x000fe200000e0000 */
[----:B------:R-:W1:Y:S01]  /*a470*/  @P6 LDC R3, c[0x0][0x44c] ;  /* 0x00011300ff036b82 */ /* 0x000e620000000800 */
[----:B------:R-:W-:-:S07]  /*a480*/  @P6 LOP3.LUT R19, R19, 0x8000000, RZ, 0xfc, !PT ;  /* 0x0800000013136812 */ /* 0x000fce00078efcff */
[----:B------:R-:W3:Y:S01]  /*a490*/  @P6 LDC R12, c[0x0][0x450] ;  /* 0x00011400ff0c6b82 */ /* 0x000ee20000000800 */
[----:B-1----:R-:W-:Y:S01]  /*a4a0*/  @P6 IMAD.HI.U32 R3, R0, R3, RZ ;  /* 0x0000000300036227 */ /* 0x002fe200078e00ff */
[----:B------:R-:W-:Y:S02]  /*a4b0*/  WARPGROUP.DEPBAR.LE gsb0, 0x0 ;  /* 0x00008000000079c5 */ /* 0x000fe40000010000 */
[----:B------:R-:W-:-:S06]  /*a4c0*/  WARPGROUP.ARRIVE ;  /* 0x00000000000079c5 */ /* 0x000fcc0000000000 */
        /* <DEDUP_REMOVED lines=11> */
[----:B------:R-:W-:Y:S01]  /*a580*/  R2UR UR6, R14 ;  /* 0x000000000e0672ca */ /* 0x000fe200000e0000 */
[----:B------:R-:W-:Y:S01]  /*a590*/  IMAD.MOV.U32 R14, RZ, RZ, R0 ;  /* 0x000000ffff0e7224 */ /* 0x000fe200078e0000 */
[----:B------:R-:W-:Y:S02]  /*a5a0*/  R2UR UR7, R15 ;  /* 0x000000000f0772ca */ /* 0x000fe400000e0000 */
[----:B------:R-:W-:Y:S02]  /*a5b0*/  R2UR UR4, R6 ;  /* 0x00000000060472ca */ /* 0x000fe400000e0000 */
[----:B------:R-:W-:Y:S02]  /*a5c0*/  R2UR UR5, R7 ;  /* 0x00000000070572ca */ /* 0x000fe400000e0000 */
[----:B---3--:R-:W-:Y:S01]  /*a5d0*/  @P6 SHF.R.U32.HI R14, RZ, R12, R3 ;  /* 0x0000000cff0e6219 */ /* 0x008fe20000011603 */
[----:B------:R-:W-:-:S04]  /*a5e0*/  IMAD.MOV.U32 R3, RZ, RZ, -0x40 ;  /* 0xffffffc0ff037424 */ /* 0x000fc800078e00ff */
[----:B------:R-:W1:Y:S01]  /*a5f0*/  SHFL.IDX PT, R12, R14, 0x1, 0x1c1f ;  /* 0x003c1f000e0c7f89 */ /* 0x000e6200000e0000 */
[----:B------:R-:W-:-:S03]  /*a600*/  IMAD R0, R168, R3, 0x40 ;  /* 0x00000040a8007424 */ /* 0x000fc600078e0203 */
[----:B------:R-:W3:Y:S02]  /*a610*/  SHFL.IDX PT, R14, R14, RZ, 0x1c1f ;  /* 0x001c1fff0e0e7589 */ /* 0x000ee400000e0000 */
[----:B------:R-:W-:Y:S02]  /*a620*/  IADD3 R3, R195, 0x1, R0 ;  /* 0x00000001c3037810 */ /* 0x000fe40007ffe000 */
[----:B------:R-:W-:Y:S02]  /*a630*/  IADD3 R20, -R202, R0, R195 ;  /* 0x00000000ca147210 */ /* 0x000fe40007ffe1c3 */
[----:B------:R-:W-:Y:S01]  /*a640*/  IADD3 R67, -R193, R3, -R202 ;  /* 0x00000003c1437210 */ /* 0x000fe20007ffe9ca */
        /* <DEDUP_REMOVED lines=19> */
[----:B-1----:R-:W-:Y:S01]  /*a780*/  VIADDMNMX R26, R12, R67, R20, PT ;  /* 0x000000430c1a7246 */ /* 0x002fe20003800114 */
[----:B------:R-:W-:Y:S01]  /*a790*/  FMUL.FTZ R50, R50, UR4 ;  /* 0x0000000432327c20 */ /* 0x000fe20008410000 */
[----:B------:R-:W-:Y:S01]  /*a7a0*/  FMUL.FTZ R54, R54, UR4 ;  /* 0x0000000436367c20 */ /* 0x000fe20008410000 */
[----:B------:R-:W-:Y:S01]  /*a7b0*/  FMUL.FTZ R55, R55, UR4 ;  /* 0x0000000437377c20 */ /* 0x000fe20008410000 */
[----:B------:R-:W-:Y:S01]  /*a7c0*/  ISETP.GT.AND P2, PT, R26, RZ, PT ;  /* 0x000000ff1a00720c */ /* 0x000fe20003f44270 */
[----:B------:R-:W-:Y:S01]  /*a7d0*/  FMUL.FTZ R24, R24, UR4 ;  /* 0x0000000418187c20 */ /* 0x000fe20008410000 */
[C---:B------:R-:W-:Y:S01]  /*a7e0*/  ISETP.GT.AND P3, PT, R26.reuse, 0x1, PT ;  /* 0x000000011a00780c */ /* 0x040fe20003f64270 */
[----:B------:R-:W1:Y:S01]  /*a7f0*/  MUFU.TANH R30, R30 ;  /* 0x0000001e001e7308 */ /* 0x000e620000002400 */
[----:B------:R-:W-:Y:S01]  /*a800*/  ISETP.GT.AND P4, PT, R26, 0x8, PT ;  /* 0x000000081a00780c */ /* 0x000fe20003f84270 */
[----:B------:R-:W-:Y:S01]  /*a810*/  FMUL.FTZ R25, R25, UR4 ;  /* 0x0000000419197c20 */ /* 0x000fe20008410000 */
[----:B----4-:R-:W-:Y:S01]  /*a820*/  FSEL R0, R15, -INF , P2 ;  /* 0xff8000000f007808 */ /* 0x010fe20001000000 */
[----:B------:R-:W-:Y:S01]  /*a830*/  FMUL.FTZ R28, R28, UR4 ;  /* 0x000000041c1c7c20 */ /* 0x000fe20008410000 */
[----:B------:R-:W-:Y:S01]  /*a840*/  ISETP.GT.AND P2, PT, R26, 0x9, PT ;  /* 0x000000091a00780c */ /* 0x000fe20003f44270 */
        /* <DEDUP_REMOVED lines=13> */
[----:B------:R-:W-:-:S05]  /*a920*/  FMUL.FTZ R52, R52, UR4 ;  /* 0x0000000434347c20 */ /* 0x000fca0008410000 */
[----:B------:R-:W1:Y:S01]  /*a930*/  MUFU.TANH R35, R35 ;  /* 0x0000002300237308 */ /* 0x000e620000002400 */
[----:B----4-:R-:W-:Y:S02]  /*a940*/  FSEL R15, R31, -INF , P2 ;  /* 0xff8000001f0f7808 */ /* 0x010fe40001000000 */
[----:B------:R-:W-:-:S05]  /*a950*/  ISETP.GT.AND P2, PT, R26, 0x11, PT ;  /* 0x000000111a00780c */ /* 0x000fca0003f44270 */
[----:B------:R4:W-:Y:S08]  /*a960*/  MUFU.TANH R57, R39 ;  /* 0x0000002700397308 */ /* 0x0009f00000002400 */
[----:B------:R-:W2:Y:S01]  /*a970*/  MUFU.TANH R38, R38 ;  /* 0x0000002600267308 */ /* 0x000ea20000002400 */
[----:B----4-:R-:W-:Y:S02]  /*a980*/  FSEL R39, R27, -INF , P3 ;  /* 0xff8000001b277808 */ /* 0x010fe40001800000 */
[----:B------:R-:W-:-:S02]  /*a990*/  ISETP.GT.AND P3, PT, R26, 0x10, PT ;  /* 0x000000101a00780c */ /* 0x000fc40003f64270 */
[----:B------:R-:W-:Y:S02]  /*a9a0*/  FMNMX.FTZ R12, R0, R39, !PT ;  /* 0x00000027000c7209 */ /* 0x000fe40007810000 */
[----:B0-----:R-:W-:Y:S01]  /*a9b0*/  FSEL R27, R34, -INF , P3 ;  /* 0xff800000221b7808 */ /* 0x001fe20001800000 */
[----:B------:R-:W-:Y:S01]  /*a9c0*/  MUFU.TANH R42, R42 ;  /* 0x0000002a002a7308 */ /* 0x000fe20000002400 */
[----:B------:R-:W-:Y:S02]  /*a9d0*/  FMNMX.FTZ R12, R3, R12, !PT ;  /* 0x0000000c030c7209 */ /* 0x000fe40007810000 */
[C---:B------:R-:W-:Y:S02]  /*a9e0*/  ISETP.GT.AND P3, PT, R26.reuse, 0x18, PT ;  /* 0x000000181a00780c */ /* 0x040fe40003f64270 */
[----:B------:R-:W-:Y:S02]  /*a9f0*/  FMNMX.FTZ R12, R15, R12, !PT ;  /* 0x0000000c0f0c7209 */ /* 0x000fe40007810000 */
[----:B-1----:R-:W-:Y:S01]  /*aa00*/  FSEL R31, R35, -INF , P2 ;  /* 0xff800000231f7808 */ /* 0x002fe20001000000 */
[----:B------:R0:W1:Y:S01]  /*aa10*/  MUFU.TANH R59, R43 ;  /* 0x0000002b003b7308 */ /* 0x0000620000002400 */
[----:B------:R-:W-:Y:S01]  /*aa20*/  FMNMX.FTZ R30, R27, R12, !PT ;  /* 0x0000000c1b1e7209 */ /* 0x000fe20007810000 */
[----:B------:R-:W-:Y:S01]  /*aa30*/  FMUL.FTZ R12, R51, UR4 ;  /* 0x00000004330c7c20 */ /* 0x000fe20008410000 */
[----:B------:R-:W-:-:S02]  /*aa40*/  ISETP.GT.AND P2, PT, R26, 0x19, PT ;  /* 0x000000191a00780c */ /* 0x000fc40003f44270 */
[----:B--2---:R-:W-:Y:S02]  /*aa50*/  FSEL R35, R38, -INF , P3 ;  /* 0xff80000026237808 */ /* 0x004fe40001800000 */
[----:B------:R-:W-:Y:S01]  /*aa60*/  FMNMX.FTZ R30, R31, R30, !PT ;  /* 0x0000001e1f1e7209 */ /* 0x000fe20007810000 */
[----:B------:R-:W2:Y:S01]  /*aa70*/  MUFU.TANH R46, R46 ;  /* 0x0000002e002e7308 */ /* 0x000ea20000002400 */
[C---:B------:R-:W-:Y:S02]  /*aa80*/  ISETP.GT.AND P3, PT, R26.reuse, 0x20, PT ;  /* 0x000000201a00780c */ /* 0x040fe40003f64270 */
[----:B0-----:R-:W-:Y:S02]  /*aa90*/  FSEL R43, R57, -INF , P2 ;  /* 0xff800000392b7808 */ /* 0x001fe40001000000 */
[----:B------:R-:W-:Y:S02]  /*aaa0*/  FMNMX.FTZ R30, R35, R30, !PT ;  /* 0x0000001e231e7209 */ /* 0x000fe40007810000 */
[----:B------:R-:W-:Y:S01]  /*aab0*/  ISETP.GT.AND P2, PT, R26, 0x21, PT ;  /* 0x000000211a00780c */ /* 0x000fe20003f44270 */
[----:B------:R0:W4:Y:S01]  /*aac0*/  MUFU.TANH R63, R47 ;  /* 0x0000002f003f7308 */ /* 0x0001220000002400 */
[----:B------:R-:W-:-:S02]  /*aad0*/  FMNMX.FTZ R30, R43, R30, !PT ;  /* 0x0000001e2b1e7209 */ /* 0x000fc40007810000 */
[----:B-1----:R-:W-:Y:S02]  /*aae0*/  FSEL R51, R59, -INF , P2 ;  /* 0xff8000003b337808 */ /* 0x002fe40001000000 */
[----:B------:R-:W-:-:S03]  /*aaf0*/  ISETP.GT.AND P2, PT, R26, 0x29, PT ;  /* 0x000000291a00780c */ /* 0x000fc60003f44270 */
[----:B------:R-:W1:Y:S01]  /*ab00*/  MUFU.TANH R50, R50 ;  /* 0x0000003200327308 */ /* 0x000e620000002400 */
[----:B0-----:R-:W-:Y:S02]  /*ab10*/  FSEL R47, R42, -INF , P3 ;  /* 0xff8000002a2f7808 */ /* 0x001fe40001800000 */
[----:B------:R-:W-:Y:S02]  /*ab20*/  ISETP.GT.AND P3, PT, R26, 0x28, PT ;  /* 0x000000281a00780c */ /* 0x000fe40003f64270 */
[----:B------:R-:W-:Y:S02]  /*ab30*/  FMNMX.FTZ R30, R47, R30, !PT ;  /* 0x0000001e2f1e7209 */ /* 0x000fe40007810000 */
[----:B--2---:R-:W-:Y:S01]  /*ab40*/  FSEL R57, R46, -INF , P3 ;  /* 0xff8000002e397808 */ /* 0x004fe20001800000 */
[----:B------:R-:W0:Y:S01]  /*ab50*/  MUFU.TANH R12, R12 ;  /* 0x0000000c000c7308 */ /* 0x000e220000002400 */
[----:B------:R-:W-:Y:S02]  /*ab60*/  FMNMX.FTZ R30, R51, R30, !PT ;  /* 0x0000001e331e7209 */ /* 0x000fe40007810000 */
[----:B------:R-:W-:-:S02]  /*ab70*/  ISETP.GT.AND P3, PT, R26, 0x30, PT ;  /* 0x000000301a00780c */ /* 0x000fc40003f64270 */
[----:B----4-:R-:W-:Y:S02]  /*ab80*/  FSEL R63, R63, -INF , P2 ;  /* 0xff8000003f3f7808 */ /* 0x010fe40001000000 */
[----:B------:R-:W-:Y:S01]  /*ab90*/  FMNMX.FTZ R30, R57, R30, !PT ;  /* 0x0000001e391e7209 */ /* 0x000fe20007810000 */
[----:B------:R-:W2:Y:S01]  /*aba0*/  MUFU.TANH R54, R54 ;  /* 0x0000003600367308 */ /* 0x000ea20000002400 */
[----:B------:R-:W-:Y:S02]  /*abb0*/  ISETP.GT.AND P2, PT, R26, 0x31, PT ;  /* 0x000000311a00780c */ /* 0x000fe40003f44270 */
[----:B-1----:R-:W-:Y:S02]  /*abc0*/  FSEL R61, R50, -INF , P3 ;  /* 0xff800000323d7808 */ /* 0x002fe40001800000 */
[----:B------:R-:W-:Y:S02]  /*abd0*/  FMNMX.FTZ R30, R63, R30, !PT ;  /* 0x0000001e3f1e7209 */ /* 0x000fe40007810000 */
[----:B------:R-:W-:Y:S01]  /*abe0*/  ISETP.GT.AND P3, PT, R26, 0x38, PT ;  /* 0x000000381a00780c */ /* 0x000fe20003f64270 */
[----:B------:R-:W1:Y:S01]  /*abf0*/  MUFU.TANH R55, R55 ;  /* 0x0000003700377308 */ /* 0x000e620000002400 */
[----:B0-----:R-:W-:Y:S01]  /*ac00*/  FSEL R59, R12, -INF , P2 ;  /* 0xff8000000c3b7808 */ /* 0x001fe20001000000 */
[----:B------:R-:W-:Y:S01]  /*ac10*/  FMUL.FTZ R12, R49, UR4 ;  /* 0x00000004310c7c20 */ /* 0x000fe20008410000 */
[----:B------:R-:W-:-:S02]  /*ac20*/  FMNMX.FTZ R30, R61, R30, !PT ;  /* 0x0000001e3d1e7209 */ /* 0x000fc40007810000 */
[----:B------:R-:W-:Y:S02]  /*ac30*/  ISETP.GT.AND P2, PT, R26, 0x39, PT ;  /* 0x000000391a00780c */ /* 0x000fe40003f44270 */
[----:B------:R-:W-:Y:S01]  /*ac40*/  FMNMX.FTZ R30, R59, R30, !PT ;  /* 0x0000001e3b1e7209 */ /* 0x000fe20007810000 */
[----:B------:R0:W-:Y:S01]  /*ac50*/  MUFU.TANH R34, R24 ;  /* 0x0000001800227308 */ /* 0x0001e20000002400 */
[----:B--2---:R-:W-:-:S04]  /*ac60*/  FSEL R65, R54, -INF , P3 ;  /* 0xff80000036417808 */ /* 0x004fc80001800000 */
[----:B------:R-:W-:-:S03]  /*ac70*/  FMNMX.FTZ R30, R65, R30, !PT ;  /* 0x0000001e411e7209 */ /* 0x000fc60007810000 */
[----:B------:R3:W2:Y:S01]  /*ac80*/  MUFU.TANH R38, R25 ;  /* 0x0000001900267308 */ /* 0x0006a20000002400 */
[----:B-1----:R-:W-:Y:S01]  /*ac90*/  FSEL R55, R55, -INF , P2 ;  /* 0xff80000037377808 */ /* 0x002fe20001000000 */
[----:B0-----:R-:W-:Y:S01]  /*aca0*/  FMUL.FTZ R24, R53, UR4 ;  /* 0x0000000435187c20 */ /* 0x001fe20008410000 */
[----:B------:R-:W-:Y:S02]  /*acb0*/  ULDC UR4, c[0x0][0x988] ;  /* 0x0002620000047ab9 */ /* 0x000fe40000000800 */
[----:B------:R-:W-:-:S03]  /*acc0*/  FMNMX.FTZ R30, R55, R30, !PT ;  /* 0x0000001e371e7209 */ /* 0x000fc60007810000 */
[----:B------:R-:W0:Y:S01]  /*acd0*/  MUFU.TANH R28, R28 ;  /* 0x0000001c001c7308 */ /* 0x000e220000002400 */
[----:B---3--:R-:W-:Y:S01]  /*ace0*/  VIADDMNMX R25, R14, R67, R20, PT ;  /* 0x000000430e197246 */ /* 0x008fe20003800114 */
[----:B------:R-:W1:Y:S03]  /*acf0*/  SHFL.BFLY PT, R69, R30, 0x2, 0x1f ;  /* 0x0c401f001e457f89 */ /* 0x000e6600000e0000 */
[C---:B------:R-:W-:Y:S02]  /*ad00*/  ISETP.GT.AND P2, PT, R25.reuse, RZ, PT ;  /* 0x000000ff1900720c */ /* 0x040fe40003f44270 */
[C---:B------:R-:W-:Y:S01]  /*ad10*/  ISETP.GT.AND P3, PT, R25.reuse, 0x1, PT ;  /* 0x000000011900780c */ /* 0x040fe20003f64270 */
[----:B------:R-:W-:Y:S01]  /*ad20*/  MUFU.TANH R29, R29 ;  /* 0x0000001d001d7308 */ /* 0x000fe20000002400 */
[----:B------:R-:W-:Y:S02]  /*ad30*/  ISETP.GT.AND P4, PT, R25, 0x8, PT ;  /* 0x000000081900780c */ /* 0x000fe40003f84270 */
[----:B--2---:R-:W-:-:S02]  /*ad40*/  FSEL R67, R38, -INF , P3 ;  /* 0xff80000026437808 */ /* 0x004fc40001800000 */
[C---:B------:R-:W-:Y:S02]  /*ad50*/  ISETP.GT.AND P3, PT, R25.reuse, 0x10, PT ;  /* 0x000000101900780c */ /* 0x040fe40003f64270 */
[----:B------:R-:W-:Y:S01]  /*ad60*/  ISETP.GT.AND P5, PT, R25, 0x20, PT ;  /* 0x000000201900780c */ /* 0x000fe20003fa4270 */
[----:B------:R-:W2:Y:S08]  /*ad70*/  MUFU.TANH R32, R32 ;  /* 0x0000002000207308 */ /* 0x000eb00000002400 */
[----:B------:R0:W3:Y:S01]  /*ad80*/  MUFU.TANH R42, R33 ;  /* 0x00000021002a7308 */ /* 0x0000e20000002400 */
[----:B-1----:R-:W-:-:S02]  /*ad90*/  FMNMX.FTZ R69, R30, R69, !PT ;  /* 0x000000451e457209 */ /* 0x002fc40007810000 */
[----:B------:R-:W-:Y:S02]  /*ada0*/  FSEL R30, R34, -INF , P2 ;  /* 0xff800000221e7808 */ /* 0x000fe40001000000 */
[C---:B------:R-:W-:Y:S01]  /*adb0*/  ISETP.GT.AND P2, PT, R25.reuse, 0x9, PT ;  /* 0x000000091900780c */ /* 0x040fe20003f44270 */
[----:B------:R-:W1:Y:S02]  /*adc0*/  SHFL.BFLY PT, R26, R69, 0x1, 0x1f ;  /* 0x0c201f00451a7f89 */ /* 0x000e6400000e0000 */
[----:B------:R-:W4:Y:S01]  /*add0*/  MUFU.TANH R36, R36 ;  /* 0x0000002400247308 */ /* 0x000f220000002400 */
[----:B0-----:R-:W-:Y:S02]  /*ade0*/  FSEL R33, R28, -INF , P4 ;  /* 0xff8000001c217808 */ /* 0x001fe40002000000 */
[----:B------:R-:W-:Y:S02]  /*adf0*/  FMNMX.FTZ R14, R30, R67, !PT ;  /* 0x000000431e0e7209 */ /* 0x000fe40007810000 */
[----:B------:R-:W-:-:S03]  /*ae00*/  ISETP.GT.AND P4, PT, R25, 0x21, PT ;  /* 0x000000211900780c */ /* 0x000fc60003f84270 */
[----:B------:R2:W0:Y:S08]  /*ae10*/  MUFU.TANH R46, R37 ;  /* 0x00000025002e7308 */ /* 0x0004300000002400 */
[----:B------:R3:W-:Y:S01]  /*ae20*/  MUFU.TANH R73, R41 ;  /* 0x0000002900497308 */ /* 0x0007e20000002400 */
[----:B--2---:R-:W-:Y:S02]  /*ae30*/  FSEL R37, R32, -INF , P3 ;  /* 0xff80000020257808 */ /* 0x004fe40001800000 */
[----:B------:R-:W-:-:S02]  /*ae40*/  ISETP.GT.AND P3, PT, R25, 0x18, PT ;  /* 0x000000181900780c */ /* 0x000fc40003f64270 */
[----:B-1----:R-:W-:-:S03]  /*ae50*/  FMNMX.FTZ R20, R69, R26, !PT ;  /* 0x0000001a45147209 */ /* 0x002fc60007810000 */
[----:B------:R-:W1:Y:S01]  /*ae60*/  MUFU.TANH R40, R40 ;  /* 0x0000002800287308 */ /* 0x000e620000002400 */
[----:B---3--:R-:W-:Y:S02]  /*ae70*/  FSEL R41, R29, -INF , P2 ;  /* 0xff8000001d297808 */ /* 0x008fe40001000000 */
[----:B------:R-:W-:Y:S01]  /*ae80*/  FMNMX.FTZ R26, R33, R14, !PT ;  /* 0x0000000e211a7209 */ /* 0x000fe20007810000 */
[----:B------:R-:W-:Y:S01]  /*ae90*/  IMAD.U32 R14, RZ, RZ, UR4 ;  /* 0x00000004ff0e7e24 */ /* 0x000fe2000f8e00ff */
[----:B------:R-:W-:Y:S02]  /*aea0*/  ISETP.GT.AND P2, PT, R25, 0x11, PT ;  /* 0x000000111900780c */ /* 0x000fe40003f44270 */
[----:B------:R-:W-:Y:S01]  /*aeb0*/  FMNMX.FTZ R26, R41, R26, !PT ;  /* 0x0000001a291a7209 */ /* 0x000fe20007810000 */
[----:B------:R-:W2:Y:S01]  /*aec0*/  MUFU.TANH R44, R44 ;  /* 0x0000002c002c7308 */ /* 0x000ea20000002400 */
[----:B------:R-:W-:Y:S02]  /*aed0*/  FSEL R53, R42, -INF , P2 ;  /* 0xff8000002a357808 */ /* 0x000fe40001000000 */
[----:B------:R-:W-:-:S02]  /*aee0*/  FMNMX.FTZ R26, R37, R26, !PT ;  /* 0x0000001a251a7209 */ /* 0x000fc40007810000 */
[----:B------:R-:W-:Y:S02]  /*aef0*/  ISETP.GT.AND P2, PT, R25, 0x19, PT ;  /* 0x000000191900780c */ /* 0x000fe40003f44270 */
[----:B----4-:R-:W-:Y:S01]  /*af00*/  FSEL R49, R36, -INF , P3 ;  /* 0xff80000024317808 */ /* 0x010fe20001800000 */
[----:B------:R-:W3:Y:S01]  /*af10*/  MUFU.TANH R45, R45 ;  /* 0x0000002d002d7308 */ /* 0x000ee20000002400 */
[----:B------:R-:W-:Y:S02]  /*af20*/  FMNMX.FTZ R26, R53, R26, !PT ;  /* 0x0000001a351a7209 */ /* 0x000fe40007810000 */
[----:B0-----:R-:W-:Y:S02]  /*af30*/  FSEL R69, R46, -INF , P2 ;  /* 0xff8000002e457808 */ /* 0x001fe40001000000 */
[----:B------:R-:W-:Y:S02]  /*af40*/  FMNMX.FTZ R26, R49, R26, !PT ;  /* 0x0000001a311a7209 */ /* 0x000fe40007810000 */
[----:B-1----:R-:W-:Y:S01]  /*af50*/  FSEL R71, R40, -INF , P5 ;  /* 0xff80000028477808 */ /* 0x002fe20002800000 */
[----:B------:R-:W0:Y:S01]  /*af60*/  MUFU.TANH R48, R48 ;  /* 0x0000003000307308 */ /* 0x000e220000002400 */
[----:B------:R-:W-:-:S02]  /*af70*/  FMNMX.FTZ R26, R69, R26, !PT ;  /* 0x0000001a451a7209 */ /* 0x000fc40007810000 */
[----:B------:R-:W-:Y:S02]  /*af80*/  ISETP.GT.AND P3, PT, R25, 0x28, PT ;  /* 0x000000281900780c */ /* 0x000fe40003f64270 */
[----:B------:R-:W-:Y:S02]  /*af90*/  FSEL R73, R73, -INF , P4 ;  /* 0xff80000049497808 */ /* 0x000fe40002000000 */
[----:B------:R-:W-:Y:S01]  /*afa0*/  FMNMX.FTZ R26, R71, R26, !PT ;  /* 0x0000001a471a7209 */ /* 0x000fe20007810000 */
[----:B------:R1:W4:Y:S01]  /*afb0*/  MUFU.TANH R28, R12 ;  /* 0x0000000c001c7308 */ /* 0x0003220000002400 */
[----:B------:R-:W-:Y:S02]  /*afc0*/  ISETP.GT.AND P2, PT, R25, 0x29, PT ;  /* 0x000000291900780c */ /* 0x000fe40003f44270 */
[----:B--2---:R-:W-:Y:S02]  /*afd0*/  FSEL R75, R44, -INF , P3 ;  /* 0xff8000002c4b7808 */ /* 0x004fe40001800000 */
[----:B------:R-:W-:-:S02]  /*afe0*/  FMNMX.FTZ R26, R73, R26, !PT ;  /* 0x0000001a491a7209 */ /* 0x000fc40007810000 */
[----:B------:R-:W-:Y:S01]  /*aff0*/  ISETP.GT.AND P5, PT, R25, 0x30, PT ;  /* 0x000000301900780c */ /* 0x000fe20003fa4270 */
[----:B------:R-:W2:Y:S01]  /*b000*/  MUFU.TANH R52, R52 ;  /* 0x0000003400347308 */ /* 0x000ea20000002400 */
[----:B---3--:R-:W-:Y:S01]  /*b010*/  FSEL R77, R45, -INF , P2 ;  /* 0xff8000002d4d7808 */ /* 0x008fe20001000000 */
[----:B-1----:R-:W-:Y:S01]  /*b020*/  FMUL.FTZ R12, R20, R14 ;  /* 0x0000000e140c7220 */ /* 0x002fe20000410000 */
[----:B------:R-:W-:Y:S02]  /*b030*/  FMNMX.FTZ R26, R75, R26, !PT ;  /* 0x0000001a4b1a7209 */ /* 0x000fe40007810000 */
[----:B------:R-:W-:Y:S02]  /*b040*/  ISETP.GT.AND P2, PT, R25, 0x31, PT ;  /* 0x000000311900780c */ /* 0x000fe40003f44270 */
[----:B0-----:R-:W-:Y:S01]  /*b050*/  FSEL R79, R48, -INF , P5 ;  /* 0xff800000304f7808 */ /* 0x001fe20002800000 */
[----:B------:R-:W0:Y:S01]  /*b060*/  MUFU.TANH R24, R24 ;  /* 0x0000001800187308 */ /* 0x000e220000002400 */
[----:B------:R-:W-:-:S02]  /*b070*/  FMNMX.FTZ R26, R77, R26, !PT ;  /* 0x0000001a4d1a7209 */ /* 0x000fc40007810000 */
[----:B------:R-:W-:Y:S02]  /*b080*/  ISETP.GT.AND P3, PT, R25, 0x38, PT ;  /* 0x000000381900780c */ /* 0x000fe40003f64270 */
[----:B----4-:R-:W-:Y:S02]  /*b090*/  FSEL R45, R28, -INF , P2 ;  /* 0xff8000001c2d7808 */ /* 0x010fe40001000000 */
[----:B------:R-:W-:Y:S02]  /*b0a0*/  FMNMX.FTZ R26, R79, R26, !PT ;  /* 0x0000001a4f1a7209 */ /* 0x000fe40007810000 */
[----:B------:R-:W-:Y:S02]  /*b0b0*/  ISETP.GT.AND P2, PT, R25, 0x39, PT ;  /* 0x000000391900780c */ /* 0x000fe40003f44270 */
[----:B--2---:R-:W-:Y:S02]  /*b0c0*/  FSEL R25, R52, -INF , P3 ;  /* 0xff80000034197808 */ /* 0x004fe40001800000 */
[----:B------:R-:W-:-:S02]  /*b0d0*/  FMNMX.FTZ R26, R45, R26, !PT ;  /* 0x0000001a2d1a7209 */ /* 0x000fc40007810000 */
[----:B------:R-:W-:Y:S02]  /*b0e0*/  FSETP.NEU.FTZ.AND P4, PT, R20, -INF , PT ;  /* 0xff8000001400780b */ /* 0x000fe40003f9d000 */
[----:B0-----:R-:W-:Y:S02]  /*b0f0*/  FSEL R29, R24, -INF , P2 ;  /* 0xff800000181d7808 */ /* 0x001fe40001000000 */
[----:B------:R-:W-:Y:S02]  /*b100*/  FMNMX.FTZ R26, R25, R26, !PT ;  /* 0x0000001a191a7209 */ /* 0x000fe40007810000 */
[----:B------:R-:W-:Y:S02]  /*b110*/  FSEL R32, R12, RZ, P4 ;  /* 0x000000ff0c207208 */ /* 0x000fe40002000000 */
[----:B------:R-:W-:-:S03]  /*b120*/  FMNMX.FTZ R26, R29, R26, !PT ;  /* 0x0000001a1d1a7209 */ /* 0x000fc60007810000 */
[-CC-:B------:R-:W-:Y:S01]  /*b130*/  FFMA.FTZ R167, R3, R14.reuse, -R32.reuse ;  /* 0x0000000e03a77223 */ /* 0x180fe20000010820 */
[-CC-:B------:R-:W-:Y:S01]  /*b140*/  FFMA.FTZ R161, R27, R14.reuse, -R32.reuse ;  /* 0x0000000e1ba17223 */ /* 0x180fe20000010820 */
[----:B------:R-:W0:Y:S01]  /*b150*/  SHFL.BFLY PT, R3, R26, 0x2, 0x1f ;  /* 0x0c401f001a037f89 */ /* 0x000e2200000e0000 */
        /* <DEDUP_REMOVED lines=11> */
[----:B------:R-:W-:-:S02]  /*b210*/  FFMA.FTZ R55, R55, R14, -R32 ;  /* 0x0000000e37377223 */ /* 0x000fc40000010820 */
[----:B------:R-:W-:Y:S08]  /*b220*/  MUFU.EX2 R165, R165 ;  /* 0x000000a500a57308 */ /* 0x000ff00000000800 */
[----:B------:R-:W2:Y:S01]  /*b230*/  MUFU.EX2 R0, R0 ;  /* 0x0000000000007308 */ /* 0x000ea20000000800 */
[----:B0-----:R-:W-:Y:S01]  /*b240*/  FMNMX.FTZ R27, R26, R3, !PT ;  /* 0x000000031a1b7209 */ /* 0x001fe20007810000 */
[-CC-:B------:R-:W-:Y:S01]  /*b250*/  FFMA.FTZ R26, R57, R14.reuse, -R32.reuse ;  /* 0x0000000e391a7223 */ /* 0x180fe20000010820 */
[----:B------:R-:W-:-:S03]  /*b260*/  FFMA.FTZ R3, R63, R14, -R32 ;  /* 0x0000000e3f037223 */ /* 0x000fc60000010820 */
[----:B------:R-:W0:Y:S02]  /*b270*/  SHFL.BFLY PT, R28, R27, 0x1, 0x1f ;  /* 0x0c201f001b1c7f89 */ /* 0x000e2400000e0000 */
[----:B------:R-:W3:Y:S08]  /*b280*/  MUFU.EX2 R167, R167 ;  /* 0x000000a700a77308 */ /* 0x000ef00000000800 */
[----:B------:R-:W4:Y:S08]  /*b290*/  MUFU.EX2 R12, R12 ;  /* 0x0000000c000c7308 */ /* 0x000f300000000800 */
[----:B------:R-:W-:Y:S01]  /*b2a0*/  MUFU.EX2 R161, R161 ;  /* 0x000000a100a17308 */ /* 0x000fe20000000800 */
[----:B0-----:R-:W-:Y:S01]  /*b2b0*/  FMNMX.FTZ R15, R27, R28, !PT ;  /* 0x0000001c1b0f7209 */ /* 0x001fe20007810000 */
[----:B------:R-:W-:-:S06]  /*b2c0*/  FFMA.FTZ R28, R65, R14, -R32 ;  /* 0x0000000e411c7223 */ /* 0x000fcc0000010820 */
[----:B------:R-:W-:Y:S01]  /*b2d0*/  MUFU.EX2 R35, R35 ;  /* 0x0000002300237308 */ /* 0x000fe20000000800 */
[C---:B------:R-:W-:Y:S01]  /*b2e0*/  FSETP.NEU.FTZ.AND P2, PT, R15.reuse, -INF , PT ;  /* 0xff8000000f00780b */ /* 0x040fe20003f5d000 */
[----:B-1----:R-:W-:-:S05]  /*b2f0*/  FMUL.FTZ R31, R15, R14 ;  /* 0x0000000e0f1f7220 */ /* 0x002fca0000410000 */
        /* <DEDUP_REMOVED lines=17> */
[----:B------:R-:W-:Y:S01]  /*b410*/  F2FP.F16.F32.PACK_AB R165, R0, R165 ;  /* 0x000000a500a5723e */ /* 0x000fe200000000ff */
[-CC-:B------:R-:W-:Y:S01]  /*b420*/  FFMA.FTZ R79, R79, R14.reuse, -R32.reuse ;  /* 0x0000000e4f4f7223 */ /* 0x180fe20000010820 */
[----:B------:R-:W-:Y:S01]  /*b430*/  FFMA.FTZ R45, R45, R14, -R32 ;  /* 0x0000000e2d2d7223 */ /* 0x000fe20000010820 */
[----:B---3--:R-:W-:Y:S01]  /*b440*/  FADD.FTZ R39, R167, R30 ;  /* 0x0000001ea7277221 */ /* 0x008fe20000010000 */
[----:B------:R-:W-:-:S02]  /*b450*/  @!P1 VIADD R30, R21, 0x28c40 ;  /* 0x00028c40151e9836 */ /* 0x000fc40000000000 */
[-CC-:B------:R-:W-:Y:S01]  /*b460*/  FFMA.FTZ R25, R25, R14.reuse, -R32.reuse ;  /* 0x0000000e19197223 */ /* 0x180fe20000010820 */
[----:B------:R-:W1:Y:S01]  /*b470*/  MUFU.EX2 R33, R33 ;  /* 0x0000002100217308 */ /* 0x000e620000000800 */
[C---:B----4-:R-:W-:Y:S01]  /*b480*/  FADD.FTZ R44, R12.reuse, R39 ;  /* 0x000000270c2c7221 */ /* 0x050fe20000010000 */
[----:B------:R-:W-:Y:S01]  /*b490*/  FFMA.FTZ R29, R29, R14, -R32 ;  /* 0x0000000e1d1d7223 */ /* 0x000fe20000010820 */
[----:B------:R-:W-:Y:S02]  /*b4a0*/  @!P1 PRMT R30, RZ, 0x654, R30 ;  /* 0x00000654ff1e9816 */ /* 0x000fe4000000001e */
[----:B------:R-:W-:Y:S02]  /*b4b0*/  F2FP.F16.F32.PACK_AB R167, R12, R167 ;  /* 0x000000a70ca7723e */ /* 0x000fe400000000ff */
[----:B------:R2:W-:Y:S01]  /*b4c0*/  @!P1 SYNCS.ARRIVE.TRANS64.RED.A1T0 RZ, [R30+URZ], RZ ;  /* 0x000000ff1eff99a7 */ /* 0x0005e2000810043f */
[----:B------:R3:W4:Y:S01]  /*b4d0*/  MUFU.EX2 R166, R41 ;  /* 0x0000002900a67308 */ /* 0x0007220000000800 */
[----:B0-----:R-:W-:Y:S01]  /*b4e0*/  FADD.FTZ R42, R164, R67 ;  /* 0x00000043a42a7221 */ /* 0x001fe20000010000 */
[----:B------:R-:W-:-:S02]  /*b4f0*/  F2FP.F16.F32.PACK_AB R163, R38, R35 ;  /* 0x0000002326a3723e */ /* 0x000fc400000000ff */
[----:B------:R-:W-:-:S04]  /*b500*/  F2FP.F16.F32.PACK_AB R164, R67, R164 ;  /* 0x000000a443a4723e */ /* 0x000fc800000000ff */
[----:B------:R-:W0:Y:S01]  /*b510*/  MUFU.EX2 R37, R37 ;  /* 0x0000002500257308 */ /* 0x000e220000000800 */
[----:B-1----:R-:W-:Y:S01]  /*b520*/  FADD.FTZ R39, R33, R42 ;  /* 0x0000002a21277221 */ /* 0x002fe20000010000 */
[----:B---3--:R-:W-:Y:S01]  /*b530*/  FADD.FTZ R41, R161, R44 ;  /* 0x0000002ca1297221 */ /* 0x008fe20000010000 */
[----:B------:R-:W-:-:S03]  /*b540*/  F2FP.F16.F32.PACK_AB R161, R36, R161 ;  /* 0x000000a124a1723e */ /* 0x000fc600000000ff */
[----:B------:R-:W-:Y:S02]  /*b550*/  FADD.FTZ R44, R36, R41 ;  /* 0x00000029242c7221 */ /* 0x000fe40000010000 */
[----:B------:R-:W1:Y:S01]  /*b560*/  MUFU.EX2 R160, R53 ;  /* 0x0000003500a07308 */ /* 0x000e620000000800 */
[C---:B----4-:R-:W-:Y:S01]  /*b570*/  FADD.FTZ R42, R166.reuse, R39 ;  /* 0x00000027a62a7221 */ /* 0x050fe20000010000 */
[----:B------:R-:W-:Y:S01]  /*b580*/  FADD.FTZ R41, R35, R44 ;  /* 0x0000002c23297221 */ /* 0x000fe20000010000 */
[----:B------:R-:W-:Y:S01]  /*b590*/  F2FP.F16.F32.PACK_AB R166, R166, R33 ;  /* 0x00000021a6a6723e */ /* 0x000fe200000000ff */
[----:B------:R-:W-:Y:S02]  /*b5a0*/  BAR.SYNC.DEFER_BLOCKING 0xf, 0x100 ;  /* 0x03c4000000007b1d */ /* 0x000fe40000010000 */
[----:B------:R-:W-:Y:S01]  /*b5b0*/  FADD.FTZ R32, R38, R41 ;  /* 0x0000002926207221 */ /* 0x000fe20000010000 */
[----:B0-----:R-:W-:-:S03]  /*b5c0*/  FADD.FTZ R39, R37, R42 ;  /* 0x0000002a25277221 */ /* 0x001fc60000010000 */
[----:B------:R-:W0:Y:S01]  /*b5d0*/  MUFU.EX2 R49, R49 ;  /* 0x0000003100317308 */ /* 0x000e220000000800 */
[----:B-1----:R-:W-:-:S07]  /*b5e0*/  FADD.FTZ R0, R160, R39 ;  /* 0x00000027a0007221 */ /* 0x002fce0000010000 */
[----:B------:R-:W1:Y:S01]  /*b5f0*/  MUFU.EX2 R162, R69 ;  /* 0x0000004500a27308 */ /* 0x000e620000000800 */
[----:B------:R-:W-:-:S07]  /*b600*/  F2FP.F16.F32.PACK_AB R160, R160, R37 ;  /* 0x00000025a0a0723e */ /* 0x000fce00000000ff */
        /* <DEDUP_REMOVED lines=10> */
[----:B----4-:R-:W-:-:S07]  /*b6b0*/  FADD.FTZ R35, R71, R12 ;  /* 0x0000000c47237221 */ /* 0x010fce0000010000 */
[----:B------:R-:W4:Y:S01]  /*b6c0*/  MUFU.EX2 R26, R26 ;  /* 0x0000001a001a7308 */ /* 0x000f220000000800 */
[C---:B-1----:R-:W-:Y:S01]  /*b6d0*/  FADD.FTZ R41, R40.reuse, R41 ;  /* 0x0000002928297221 */ /* 0x042fe20000010000 */
[----:B------:R-:W-:-:S06]  /*b6e0*/  F2FP.F16.F32.PACK_AB R157, R40, R47 ;  /* 0x0000002f289d723e */ /* 0x000fcc00000000ff */
[----:B------:R-:W-:Y:S01]  /*b6f0*/  MUFU.EX2 R75, R75 ;  /* 0x0000004b004b7308 */ /* 0x000fe20000000800 */
[C---:B---3--:R-:W-:Y:S01]  /*b700*/  FADD.FTZ R12, R156.reuse, R35 ;  /* 0x000000239c0c7221 */ /* 0x048fe20000010000 */
[----:B------:R-:W-:-:S06]  /*b710*/  F2FP.F16.F32.PACK_AB R156, R156, R71 ;  /* 0x000000479c9c723e */ /* 0x000fcc00000000ff */
[----:B------:R-:W1:Y:S01]  /*b720*/  MUFU.EX2 R3, R3 ;  /* 0x0000000300037308 */ /* 0x000e620000000800 */
[----:B----4-:R-:W-:-:S07]  /*b730*/  FADD.FTZ R32, R26, R41 ;  /* 0x000000291a207221 */ /* 0x010fce0000010000 */
[----:B------:R-:W3:Y:S08]  /*b740*/  MUFU.EX2 R34, R77 ;  /* 0x0000004d00227308 */ /* 0x000ef00000000800 */
[----:B------:R-:W-:Y:S01]  /*b750*/  MUFU.EX2 R24, R24 ;  /* 0x0000001800187308 */ /* 0x000fe20000000800 */
[C---:B-1----:R-:W-:Y:S01]  /*b760*/  F2FP.F16.F32.PACK_AB R159, R3.reuse, R26 ;  /* 0x0000001a039f723e */ /* 0x042fe200000000ff */
[----:B------:R-:W-:-:S06]  /*b770*/  FADD.FTZ R3, R3, R32 ;  /* 0x0000002003037221 */ /* 0x000fcc0000010000 */
[----:B------:R-:W1:Y:S01]  /*b780*/  MUFU.EX2 R27, R59 ;  /* 0x0000003b001b7308 */ /* 0x000e620000000800 */
[----:B---3--:R-:W-:-:S05]  /*b790*/  F2FP.F16.F32.PACK_AB R158, R34, R75 ;  /* 0x0000004b229e723e */ /* 0x008fca00000000ff */
[----:B------:R0:W-:Y:S02]  /*b7a0*/  STSM.16.M88.4 [R197], R156 ;  /* 0x0000009cc5007844 */ /* 0x0001e40000000200 */
[----:B------:R-:W-:Y:S08]  /*b7b0*/  MUFU.EX2 R79, R79 ;  /* 0x0000004f004f7308 */ /* 0x000ff00000000800 */
[----:B--2---:R-:W2:Y:S01]  /*b7c0*/  MUFU.EX2 R30, R45 ;  /* 0x0000002d001e7308 */ /* 0x004ea20000000800 */
[----:B-1----:R-:W-:Y:S01]  /*b7d0*/  F2FP.F16.F32.PACK_AB R153, R27, R24 ;  /* 0x000000181b99723e */ /* 0x002fe200000000ff */
[----:B------:R-:W-:-:S04]  /*b7e0*/  FADD.FTZ R24, R24, R3 ;  /* 0x0000000318187221 */ /* 0x000fc80000010000 */
[----:B------:R-:W-:Y:S02]  /*b7f0*/  FADD.FTZ R27, R27, R24 ;  /* 0x000000181b1b7221 */ /* 0x000fe40000010000 */
[----:B------:R-:W-:Y:S08]  /*b800*/  MUFU.EX2 R28, R28 ;  /* 0x0000001c001c7308 */ /* 0x000ff00000000800 */
[----:B------:R-:W1:Y:S01]  /*b810*/  MUFU.EX2 R31, R55 ;  /* 0x00000037001f7308 */ /* 0x000e620000000800 */
[----:B--2--5:R-:W-:-:S07]  /*b820*/  F2FP.F16.F32.PACK_AB R152, R30, R79 ;  /* 0x0000004f1e98723e */ /* 0x024fce00000000ff */
[----:B------:R-:W-:Y:S08]  /*b830*/  MUFU.EX2 R25, R25 ;  /* 0x0000001900197308 */ /* 0x000ff00000000800 */
[----:B------:R2:W3:Y:S01]  /*b840*/  MUFU.EX2 R0, R29 ;  /* 0x0000001d00007308 */ /* 0x0004e20000000800 */
[----:B-1----:R-:W-:Y:S01]  /*b850*/  F2FP.F16.F32.PACK_AB R155, R31, R28 ;  /* 0x0000001c1f9b723e */ /* 0x002fe200000000ff */
[----:B------:R-:W-:-:S04]  /*b860*/  FADD.FTZ R28, R28, R27 ;  /* 0x0000001b1c1c7221 */ /* 0x000fc80000010000 */
[----:B------:R-:W-:Y:S01]  /*b870*/  FADD.FTZ R3, R31, R28 ;  /* 0x0000001c1f037221 */ /* 0x000fe20000010000 */
[----:B--2---:R-:W-:-:S04]  /*b880*/  FADD.FTZ R29, R75, R12 ;  /* 0x0000000c4b1d7221 */ /* 0x004fc80000010000 */
[----:B------:R-:W-:-:S04]  /*b890*/  FADD.FTZ R34, R34, R29 ;  /* 0x0000001d22227221 */ /* 0x000fc80000010000 */
[----:B------:R-:W-:Y:S01]  /*b8a0*/  FADD.FTZ R79, R79, R34 ;  /* 0x000000224f4f7221 */ /* 0x000fe20000010000 */
[----:B---3--:R-:W-:-:S03]  /*b8b0*/  F2FP.F16.F32.PACK_AB R154, R0, R25 ;  /* 0x00000019009a723e */ /* 0x008fc600000000ff */
[----:B------:R-:W-:Y:S02]  /*b8c0*/  FADD.FTZ R30, R30, R79 ;  /* 0x0000004f1e1e7221 */ /* 0x000fe40000010000 */
[----:B------:R0:W-:Y:S02]  /*b8d0*/  STSM.16.M88.4 [R198], R152 ;  /* 0x00000098c6007844 */ /* 0x0001e40000000200 */
[----:B------:R-:W-:-:S04]  /*b8e0*/  FADD.FTZ R25, R25, R30 ;  /* 0x0000001e19197221 */ /* 0x000fc80000010000 */
[----:B------:R-:W-:Y:S01]  /*b8f0*/  FADD.FTZ R0, R0, R25 ;  /* 0x0000001900007221 */ /* 0x000fe20000010000 */
[----:B------:R-:W-:Y:S06]  /*b900*/  @!P0 BRA `(.L_x_7949) ;  /* 0x0000000000048947 */ /* 0x000fec0003800000 */
[----:B------:R-:W-:Y:S01]  /*b910*/  BPT.TRAP 0x1 ;  /* 0x000000040000795c */ /* 0x000fe20000300000 */
.L_x_7949:
[----:B------:R1:W2:Y:S01]  /*b920*/  SYNCS.PHASECHK.TRANS64.TRYWAIT P2, [R21+URZ+0x28c50], R58 ;  /* 0x028c503a150075a7 */ /* 0x0002a2000804017f */
[----:B------:R-:W-:Y:S05]  /*b930*/  @!P0 BRA `(.L_x_7950) ;  /* 0x0000000000048947 */ /* 0x000fea0003800000 */
[----:B------:R-:W-:Y:S01]  /*b940*/  BPT.TRAP 0x1 ;  /* 0x000000040000795c */ /* 0x000fe20000300000 */
.L_x_7950:
[----:B------:R-:W3:Y:S01]  /*b950*/  @P6 LDC R27, c[0x0][0x44c] ;  /* 0x00011300ff1b6b82 */ /* 0x000ee20000000800 */
[----:B------:R-:W-:Y:S01]  /*b960*/  LOP3.LUT R12, R56, 0x2000000, RZ, 0xfc, !PT ;  /* 0x02000000380c7812 */ /* 0x000fe200078efcff */
[----:B------:R-:W-:Y:S01]  /*b970*/  ULDC UR41, c[0x0][0x9d8] ;  /* 0x0002760000297ab9 */ /* 0x000fe20000000800 */
[----:B------:R-:W-:Y:S01]  /*b980*/  ULDC UR44, c[0x0][0x9d8] ;  /* 0x00027600002c7ab9 */ /* 0x000fe20000000800 */
[----:B------:R-:W-:Y:S01]  /*b990*/  ULDC UR39, c[0x0][0x988] ;  /* 0x0002620000277ab9 */ /* 0x000fe20000000800 */
[----:B------:R-:W-:Y:S01]  /*b9a0*/  ULDC UR40, c[0x0][0x988] ;  /* 0x0002620000287ab9 */ /* 0x000fe20000000800 */
[----:B------:R-:W-:Y:S01]  /*b9b0*/  BSSY B0, `(.L_x_7951) ;  /* 0x0000006000007945 */ /* 0x000fe20003800000 */
[----:B------:R-:W-:Y:S01]  /*b9c0*/  IMAD R28, R18, 0x1000, R12 ;  /* 0x00001000121c7824 */ /* 0x000fe200078e020c */
[----:B------:R-:W4:Y:S02]  /*b9d0*/  @P6 LDC R30, c[0x0][0x450] ;  /* 0x00011400ff1e6b82 */ /* 0x000f240000000800 */
[----:B--2---:R-:W-:Y:S05]  /*b9e0*/  @P2 BRA `(.L_x_7952) ;  /* 0x0000000000082947 */ /* 0x004fea0003800000 */
[----:B------:R-:W2:Y:S02]  /*b9f0*/  SYNCS.PHASECHK.TRANS64.TRYWAIT P2, [R21+URZ+0x28c50], R58 ;  /* 0x028c503a150075a7 */ /* 0x000ea4000804017f */
[----:B--2---:R-:W-:Y:S05]  /*ba00*/  @!P2 BRA `(.L_x_7953) ;  /* 0x0000013c00e4a947 */ /* 0x004fea0003800000 */
.L_x_7952:
[----:B------:R-:W-:Y:S05]  /*ba10*/  BSYNC B0 ;  /* 0x0000000000007941 */ /* 0x000fea0003800000 */
.L_x_7951:
[----:B------:R-:W5:Y:S01]  /*ba20*/  LDC R24, c[0x0][0x448] ;  /* 0x00011200ff187b82 */ /* 0x000f620000000800 */
[----:B------:R-:W-:Y:S01]  /*ba30*/  IMAD.MOV.U32 R25, RZ, RZ, 0x40000040 ;  /* 0x40000040ff197424 */ /* 0x000fe200078e00ff */
[----:B------:R-:W-:Y:S01]  /*ba40*/  BSSY B0, `(.L_x_7954) ;  /* 0x0000276000007945 */ /* 0x000fe20003800000 */
[----:B------:R-:W-:Y:S02]  /*ba50*/  IMAD.MOV.U32 R169, RZ, RZ, R194 ;  /* 0x000000ffffa97224 */ /* 0x000fe400078e00c2 */
[----:B------:R-:W-:Y:S01]  /*ba60*/  VIADD R26, R28, 0x100 ;  /* 0x000001001c1a7836 */ /* 0x000fe20000000000 */
[C---:B------:R-:W-:Y:S01]  /*ba70*/  R2UR UR7, R25.reuse ;  /* 0x00000000190772ca */ /* 0x040fe200000e0000 */
[----:B------:R-:W-:Y:S01]  /*ba80*/  IMAD.MOV.U32 R29, RZ, RZ, 0x40000040 ;  /* 0x40000040ff1d7424 */ /* 0x000fe200078e00ff */
[----:B------:R-:W-:Y:S01]  /*ba90*/  R2UR UR11, R25 ;  /* 0x00000000190b72ca */ /* 0x000fe200000e0000 */
[----:B-12---:R-:W-:Y:S01]  /*baa0*/  @!P1 VIADD R21, R21, 0x28c60 ;  /* 0x00028c6015159836 */ /* 0x006fe20000000000 */
[----:B------:R-:W-:Y:S01]  /*bab0*/  R2UR UR14, R26 ;  /* 0x000000001a0e72ca */ /* 0x000fe200000e0000 */
[----:B------:R-:W-:Y:S01]  /*bac0*/  VIADD R214, R168, 0xfffffffe ;  /* 0xfffffffea8d67836 */ /* 0x000fe20000000000 */
[----:B------:R-:W-:-:S02]  /*bad0*/  R2UR UR19, R29 ;  /* 0x000000001d1372ca */ /* 0x000fc400000e0000 */
[----:B------:R-:W-:Y:S02]  /*bae0*/  @!P1 PRMT R21, RZ, 0x654, R21 ;  /* 0x00000654ff159816 */ /* 0x000fe40000000015 */
[----:B-----5:R-:W-:Y:S01]  /*baf0*/  ISETP.NE.AND P2, PT, R24, 0x1, PT ;  /* 0x000000011800780c */ /* 0x020fe20003f45270 */
[----:B------:R-:W-:-:S05]  /*bb00*/  IMAD.MOV.U32 R24, RZ, RZ, R28 ;  /* 0x000000ffff187224 */ /* 0x000fca00078e001c */
[----:B------:R-:W-:Y:S01]  /*bb10*/  R2UR UR6, R24 ;  /* 0x00000000180672ca */ /* 0x000fe200000e0000 */
[C---:B------:R-:W-:Y:S02]  /*bb20*/  VIADD R24, R28.reuse, 0x80 ;  /* 0x000000801c187836 */ /* 0x040fe40000000000 */
[----:B------:R-:W-:-:S03]  /*bb30*/  VIADD R28, R28, 0x180 ;  /* 0x000001801c1c7836 */ /* 0x000fc60000000000 */
[----:B------:R-:W-:Y:S01]  /*bb40*/  R2UR UR10, R24 ;  /* 0x00000000180a72ca */ /* 0x000fe200000e0000 */
[----:B---3--:R-:W-:Y:S01]  /*bb50*/  @P2 IMAD.HI.U32 R27, R194, R27, RZ ;  /* 0x0000001bc21b2227 */ /* 0x008fe200078e00ff */
[----:B------:R-:W-:-:S04]  /*bb60*/  R2UR UR18, R28 ;  /* 0x000000001c1272ca */ /* 0x000fc800000e0000 */
[----:B----4-:R-:W-:Y:S01]  /*bb70*/  @P2 SHF.R.U32.HI R169, RZ, R30, R27 ;  /* 0x0000001effa92219 */ /* 0x010fe2000001161b */
[----:B------:R-:W-:-:S05]  /*bb80*/  IMAD.MOV.U32 R27, RZ, RZ, 0x40000040 ;  /* 0x40000040ff1b7424 */ /* 0x000fca00078e00ff */
[----:B------:R-:W-:Y:S02]  /*bb90*/  R2UR UR15, R27 ;  /* 0x000000001b0f72ca */ /* 0x000fe400000e0000 */
[----:B------:R-:W-:-:S06]  /*bba0*/  WARPGROUP.ARRIVE ;  /* 0x00000000000079c5 */ /* 0x000fcc0000000000 */
        /* <DEDUP_REMOVED lines=19> */
[----:B-1----:R-:W1:Y:S01]  /*bce0*/  FENCE.VIEW.ASYNC.S ;  /* 0x00000000000073c6 */ /* 0x002e620000000000 */
[----:B0-----:R-:W-:-:S04]  /*bcf0*/  IADD3 R152, R169, R195, -R193 ;  /* 0x000000c3a9987210 */ /* 0x001fc80007ffe8c1 */
[----:B------:R-:W-:-:S04]  /*bd00*/  SHF.R.S32.HI R153, RZ, 0x1f, R152 ;  /* 0x0000001fff997819 */ /* 0x000fc80000011498 */
[----:B------:R-:W-:Y:S01]  /*bd10*/  LEA.HI R153, R153, R152, RZ, 0x6 ;  /* 0x0000009899997211 */ /* 0x000fe200078f30ff */
[----:B-1----:R-:W-:Y:S01]  /*bd20*/  NOP ;  /* 0x0000000000007918 */ /* 0x002fe20000000000 */
[----:B------:R-:W-:Y:S06]  /*bd30*/  BAR.ARV 0xe, 0x100 ;  /* 0x0384000000007b1d */ /* 0x000fec0000002000 */
[----:B------:R0:W-:Y:S02]  /*bd40*/  @!P1 SYNCS.ARRIVE.TRANS64.RED.A1T0 RZ, [R21+URZ], RZ ;  /* 0x000000ff15ff99a7 */ /* 0x0001e4000810043f */
[----:B0-----:R-:W-:-:S04]  /*bd50*/  SHF.R.S32.HI R21, RZ, 0x6, R153 ;  /* 0x00000006ff157819 */ /* 0x001fc80000011499 */
[----:B------:R-:W-:-:S04]  /*bd60*/  VIMNMX R21, R200, R21, !PT ;  /* 0x00000015c8157248 */ /* 0x000fc80007fe0100 */
[----:B------:R-:W-:-:S13]  /*bd70*/  ISETP.GE.AND P2, PT, R214, R21, PT ;  /* 0x00000015d600720c */ /* 0x000fda0003f46270 */
[----:B------:R-:W-:Y:S05]  /*bd80*/  @!P2 BRA `(.L_x_7955) ;  /* 0x000000240004a947 */ /* 0x000fea0003800000 */
[----:B------:R-:W-:Y:S01]  /*bd90*/  BSSY B1, `(.L_x_7955) ;  /* 0x0000240000017945 */ /* 0x000fe20003800000 */
[----:B------:R-:W-:Y:S02]  /*bda0*/  IMAD.MOV.U32 R227, RZ, RZ, R20 ;  /* 0x000000ffffe37224 */ /* 0x000fe400078e0014 */
[----:B------:R-:W-:Y:S02]  /*bdb0*/  IMAD.MOV.U32 R225, RZ, RZ, R15 ;  /* 0x000000ffffe17224 */ /* 0x000fe400078e000f */
[----:B------:R-:W-:-:S07]  /*bdc0*/  IMAD.MOV.U32 R226, RZ, RZ, R18 ;  /* 0x000000ffffe27224 */ /* 0x000fce00078e0012 */
.L_x_7966:
[----:B------:R-:W-:-:S05]  /*bdd0*/  VIADD R18, R226, 0x1 ;  /* 0x00000001e2127836 */ /* 0x000fca0000000000 */
[----:B------:R-:W-:-:S04]  /*bde0*/  ISETP.NE.AND P2, PT, R18, 0x2, PT ;  /* 0x000000021200780c */ /* 0x000fc80003f45270 */
[----:B------:R-:W-:Y:S02]  /*bdf0*/  SEL R14, RZ, 0x1, P2 ;  /* 0x00000001ff0e7807 */ /* 0x000fe40001000000 */
[----:B------:R-:W-:Y:S02]  /*be00*/  SEL R18, R18, RZ, P2 ;  /* 0x000000ff12127207 */ /* 0x000fe40001000000 */
[----:B------:R-:W-:Y:S01]  /*be10*/  LOP3.LUT R22, R22, R14, RZ, 0x3c, !PT ;  /* 0x0000000e16167212 */ /* 0x000fe200078e3cff */
[----:B0-----:R-:W-:Y:S06]  /*be20*/  @!P0 BRA `(.L_x_7956) ;  /* 0x0000000000048947 */ /* 0x001fec0003800000 */
[----:B------:R-:W-:Y:S01]  /*be30*/  BPT.TRAP 0x1 ;  /* 0x000000040000795c */ /* 0x000fe20000300000 */
.L_x_7956:
[----:B------:R-:W-:Y:S01]  /*be40*/  IMAD R215, R18, 0x8, R2 ;  /* 0x0000000812d77824 */ /* 0x000fe200078e0202 */
[----:B------:R-:W-:-:S04]  /*be50*/  SHF.L.U32 R220, R22, 0x1f, RZ ;  /* 0x0000001f16dc7819 */ /* 0x000fc800000006ff */
[----:B------:R0:W1:Y:S01]  /*be60*/  SYNCS.PHASECHK.TRANS64.TRYWAIT P2, [R215+URZ+0x28c30], R220 ;  /* 0x028c30dcd70075a7 */ /* 0x000062000804017f */
[----:B------:R-:W-:Y:S05]  /*be70*/  @!P0 BRA `(.L_x_7957) ;  /* 0x0000000000048947 */ /* 0x000fea0003800000 */
[----:B------:R-:W-:Y:S01]  /*be80*/  BPT.TRAP 0x1 ;  /* 0x000000040000795c */ /* 0x000fe20000300000 */
.L_x_7957:
[----:B------:R-:W2:Y:S01]  /*be90*/  LDC R14, c[0x0][0x448] ;  /* 0x00011200ff0e7b82 */ /* 0x000ea20000000800 */
[----:B------:R-:W-:Y:S01]  /*bea0*/  IMAD.IADD R20, R203, 0x1, R194 ;  /* 0x00000001cb147824 */ /* 0x000fe200078e02c2 */
[----:B------:R-:W-:Y:S01]  /*beb0*/  BSSY B2, `(.L_x_7958) ;  /* 0x0000009000027945 */ /* 0x000fe20003800000 */
[----:B--2---:R-:W-:-:S13]  /*bec0*/  ISETP.NE.AND P3, PT, R14, 0x1, PT ;  /* 0x000000010e00780c */ /* 0x004fda0003f65270 */
[----:B------:R-:W2:Y:S08]  /*bed0*/  @P3 LDC R15, c[0x0][0x44c] ;  /* 0x00011300ff0f3b82 */ /* 0x000eb00000000800 */
[----:B------:R-:W3:Y:S01]  /*bee0*/  @P3 LDC R14, c[0x0][0x450] ;  /* 0x00011400ff0e3b82 */ /* 0x000ee20000000800 */
[----:B--2---:R-:W-:-:S05]  /*bef0*/  @P3 IMAD.HI.U32 R15, R20, R15, RZ ;  /* 0x0000000f140f3227 */ /* 0x004fca00078e00ff */
[----:B---3--:R-:W-:Y:S01]  /*bf00*/  @P3 SHF.R.U32.HI R20, RZ, R14, R15 ;  /* 0x0000000eff143219 */ /* 0x008fe2000001160f */
[----:B-1----:R-:W-:Y:S06]  /*bf10*/  @P2 BRA `(.L_x_7959) ;  /* 0x0000000000082947 */ /* 0x002fec0003800000 */
[----:B------:R-:W1:Y:S02]  /*bf20*/  SYNCS.PHASECHK.TRANS64.TRYWAIT P2, [R215+URZ+0x28c30], R220 ;  /* 0x028c30dcd70075a7 */ /* 0x000e64000804017f */
[----:B-1----:R-:W-:Y:S05]  /*bf30*/  @!P2 BRA `(.L_x_7960) ;  /* 0x0000013800aca947 */ /* 0x002fea0003800000 */
.L_x_7959:
[----:B------:R-:W-:Y:S05]  /*bf40*/  BSYNC B2 ;  /* 0x0000000000027941 */ /* 0x000fea0003800000 */
.L_x_7958:
[----:B------:R-:W-:Y:S01]  /*bf50*/  IMAD.MOV.U32 R14, RZ, RZ, -0x40 ;  /* 0xffffffc0ff0e7424 */ /* 0x000fe200078e00ff */
[----:B------:R-:W-:Y:S01]  /*bf60*/  R2UR UR4, R4 ;  /* 0x00000000040472ca */ /* 0x000fe200000e0000 */
[----:B------:R-:W-:Y:S01]  /*bf70*/  IMAD R154, R18, 0x200, R13 ;  /* 0x00000200129a7824 */ /* 0x000fe200078e020d */
[----:B------:R-:W-:Y:S01]  /*bf80*/  R2UR UR5, R5 ;  /* 0x00000000050572ca */ /* 0x000fe200000e0000 */
[----:B------:R-:W-:Y:S01]  /*bf90*/  IMAD R14, R214, R14, 0x1 ;  /* 0x00000001d60e7424 */ /* 0x000fe200078e020e */
[----:B------:R-:W-:Y:S01]  /*bfa0*/  R2UR UR8, R10 ;  /* 0x000000000a0872ca */ /* 0x000fe200000e0000 */
[----:B------:R-:W-:Y:S01]  /*bfb0*/  IMAD.MOV.U32 R155, RZ, RZ, 0x40000040 ;  /* 0x40000040ff9b7424 */ /* 0x000fe200078e00ff */
[C---:B------:R-:W-:Y:S01]  /*bfc0*/  R2UR UR6, R154.reuse ;  /* 0x000000009a0672ca */ /* 0x040fe200000e0000 */
[----:B------:R-:W-:Y:S01]  /*bfd0*/  VIADD R152, R154, 0x2 ;  /* 0x000000029a987836 */ /* 0x000fe20000000000 */
[----:B------:R-:W-:Y:S01]  /*bfe0*/  IADD3 R14, R195, R14, -R202 ;  /* 0x0000000ec30e7210 */ /* 0x000fe20007ffe8ca */
[----:B------:R-:W-:Y:S01]  /*bff0*/  IMAD.MOV.U32 R153, RZ, RZ, 0x40000040 ;  /* 0x40000040ff997424 */ /* 0x000fe200078e00ff */
[----:B------:R-:W-:Y:S01]  /*c000*/  R2UR UR7, R155 ;  /* 0x000000009b0772ca */ /* 0x000fe200000e0000 */
[----:B------:R-:W2:Y:S01]  /*c010*/  SHFL.IDX PT, R228, R20, RZ, 0x1c1f ;  /* 0x001c1fff14e47589 */ /* 0x000ea200000e0000 */
[----:B------:R-:W-:Y:S01]  /*c020*/  R2UR UR10, R152 ;  /* 0x00000000980a72ca */ /* 0x000fe200000e0000 */
[----:B------:R-:W-:Y:S01]  /*c030*/  IMAD.IADD R15, R14, 0x1, -R193 ;  /* 0x000000010e0f7824 */ /* 0x000fe200078e0ac1 */
[----:B------:R-:W-:Y:S01]  /*c040*/  R2UR UR11, R153 ;  /* 0x00000000990b72ca */ /* 0x000fe200000e0000 */
[C---:B------:R-:W-:Y:S01]  /*c050*/  VIADD R14, R154.reuse, 0x4 ;  /* 0x000000049a0e7836 */ /* 0x040fe20000000000 */
[----:B------:R-:W-:Y:S01]  /*c060*/  R2UR UR19, R155 ;  /* 0x000000009b1372ca */ /* 0x000fe200000e0000 */
[----:B------:R-:W-:Y:S01]  /*c070*/  VIADD R154, R154, 0x6 ;  /* 0x000000069a9a7836 */ /* 0x000fe20000000000 */
[----:B------:R-:W-:Y:S01]  /*c080*/  R2UR UR9, R11 ;  /* 0x000000000b0972ca */ /* 0x000fe200000e0000 */
[----:B------:R-:W3:Y:S01]  /*c090*/  SHFL.IDX PT, R20, R20, 0x1, 0x1c1f ;  /* 0x003c1f0014147f89 */ /* 0x000ee200000e0000 */
        /* <DEDUP_REMOVED lines=8> */
[----:B------:R-:W-:Y:S01]  /*c120*/  LOP3.LUT R19, R19, 0xdfffffff, RZ, 0xc0, !PT ;  /* 0xdfffffff13137812 */ /* 0x000fe200078ec0ff */
[----:B--2---:R-:W-:-:S03]  /*c130*/  IMAD.IADD R228, R15, 0x1, R228 ;  /* 0x000000010fe47824 */ /* 0x004fc600078e02e4 */
[----:B------:R-:W-:-:S04]  /*c140*/  @P1 LOP3.LUT R19, R19, 0x20000000, RZ, 0xfc, !PT ;  /* 0x2000000013131812 */ /* 0x000fc800078efcff */
[----:B------:R-:W-:Y:S01]  /*c150*/  LOP3.LUT R19, R19, 0xefffffff, RZ, 0xc0, !PT ;  /* 0xefffffff13137812 */ /* 0x000fe200078ec0ff */
[----:B---3--:R-:W-:Y:S02]  /*c160*/  IMAD.IADD R20, R15, 0x1, R20 ;  /* 0x000000010f147824 */ /* 0x008fe400078e0214 */
[----:B------:R-:W-:Y:S01]  /*c170*/  IMAD.MOV.U32 R15, RZ, RZ, 0x40000040 ;  /* 0x40000040ff0f7424 */ /* 0x000fe200078e00ff */
[----:B------:R-:W-:Y:S02]  /*c180*/  @P0 LOP3.LUT R19, R19, 0x10000000, RZ, 0xfc, !PT ;  /* 0x1000000013130812 */ /* 0x000fe400078efcff */
[C---:B------:R-:W-:Y:S02]  /*c190*/  ISETP.GT.AND P1, PT, R20.reuse, 0x21, PT ;  /* 0x000000211400780c */ /* 0x040fe40003f24270 */
[----:B------:R-:W-:Y:S02]  /*c1a0*/  R2UR UR15, R15 ;  /* 0x000000000f0f72ca */ /* 0x000fe400000e0000 */
[----:B------:R-:W-:-:S02]  /*c1b0*/  ISETP.GT.AND P0, PT, R20, 0x28, PT ;  /* 0x000000281400780c */ /* 0x000fc40003f04270 */
[----:B------:R-:W-:Y:S02]  /*c1c0*/  LOP3.LUT R19, R19, 0xbfffffff, RZ, 0xc0, !PT ;  /* 0xbfffffff13137812 */ /* 0x000fe400078ec0ff */
[C---:B------:R-:W-:Y:S02]  /*c1d0*/  ISETP.GT.AND P2, PT, R20.reuse, 0x29, PT ;  /* 0x000000291400780c */ /* 0x040fe40003f44270 */
[C---:B------:R-:W-:Y:S02]  /*c1e0*/  ISETP.GT.AND P3, PT, R20.reuse, 0x30, PT ;  /* 0x000000301400780c */ /* 0x040fe40003f64270 */
[----:B------:R-:W-:Y:S02]  /*c1f0*/  ISETP.GT.AND P4, PT, R20, 0x31, PT ;  /* 0x000000311400780c */ /* 0x000fe40003f84270 */
[----:B------:R-:W-:Y:S02]  /*c200*/  @P1 LOP3.LUT R19, R19, 0x40000000, RZ, 0xfc, !PT ;  /* 0x4000000013131812 */ /* 0x000fe400078efcff */
[----:B------:R-:W-:-:S02]  /*c210*/  ISETP.GT.AND P1, PT, R228, 0x1, PT ;  /* 0x00000001e400780c */ /* 0x000fc40003f24270 */
[----:B------:R-:W-:Y:S02]  /*c220*/  LOP3.LUT R19, R19, 0x7fffffff, RZ, 0xc0, !PT ;  /* 0x7fffffff13137812 */ /* 0x000fe400078ec0ff */
[----:B------:R-:W-:Y:S02]  /*c230*/  ISETP.GT.AND P5, PT, R20, 0x38, PT ;  /* 0x000000381400780c */ /* 0x000fe40003fa4270 */
[----:B------:R-:W-:Y:S02]  /*c240*/  @P0 LOP3.LUT R19, R19, 0x80000000, RZ, 0xfc, !PT ;  /* 0x8000000013130812 */ /* 0x000fe400078efcff */
[----:B------:R-:W-:Y:S02]  /*c250*/  ISETP.GT.AND P0, PT, R228, RZ, PT ;  /* 0x000000ffe400720c */ /* 0x000fe40003f04270 */
[----:B------:R-:W-:Y:S01]  /*c260*/  ISETP.GT.AND P6, PT, R20, 0x39, PT ;  /* 0x000000391400780c */ /* 0x000fe20003fc4270 */
        /* <DEDUP_REMOVED lines=41> */
[----:B---3--:R-:W-:Y:S01]  /*c500*/  FSEL R233, R153, -INF , P1 ;  /* 0xff80000099e97808 */ /* 0x008fe20000800000 */
[----:B------:R-:W-:Y:S01]  /*c510*/  FMUL.FTZ R182, R182, UR44 ;  /* 0x0000002cb6b67c20 */ /* 0x000fe20008410000 */
[----:B------:R-:W-:Y:S01]  /*c520*/  ISETP.GT.AND P1, PT, R228, 0x9, PT ;  /* 0x00000009e400780c */ /* 0x000fe20003f24270 */
[----:B------:R-:W-:Y:S01]  /*c530*/  FMUL.FTZ R183, R183, UR44 ;  /* 0x0000002cb7b77c20 */ /* 0x000fe20008410000 */
[----:B------:R-:W-:Y:S01]  /*c540*/  FMUL.FTZ R173, R173, UR44 ;  /* 0x0000002cadad7c20 */ /* 0x000fe20008410000 */
[----:B------:R-:W-:Y:S01]  /*c550*/  FMUL.FTZ R177, R177, UR44 ;  /* 0x0000002cb1b17c20 */ /* 0x000fe20008410000 */
[----:B------:R-:W-:Y:S01]  /*c560*/  FMUL.FTZ R180, R180, UR44 ;  /* 0x0000002cb4b47c20 */ /* 0x000fe20008410000 */
[----:B------:R-:W3:Y:S01]  /*c570*/  MUFU.TANH R160, R160 ;  /* 0x000000a000a07308 */ /* 0x000ee20000002400 */
[----:B----4-:R-:W-:Y:S01]  /*c580*/  FSEL R156, R156, -INF , P0 ;  /* 0xff8000009c9c7808 */ /* 0x010fe20000000000 */
[----:B------:R-:W-:Y:S01]  /*c590*/  FMUL.FTZ R181, R181, UR44 ;  /* 0x0000002cb5b57c20 */ /* 0x000fe20008410000 */
[----:B------:R-:W-:-:S05]  /*c5a0*/  ISETP.GT.AND P0, PT, R228, 0x10, PT ;  /* 0x00000010e400780c */ /* 0x000fca0003f04270 */
[----:B------:R-:W4:Y:S01]  /*c5b0*/  MUFU.TANH R161, R161 ;  /* 0x000000a100a17308 */ /* 0x000f220000002400 */
[----:B--2---:R-:W-:Y:S02]  /*c5c0*/  FSEL R157, R157, -INF , P1 ;  /* 0xff8000009d9d7808 */ /* 0x004fe40000800000 */
[----:B------:R-:W-:-:S05]  /*c5d0*/  ISETP.GT.AND P1, PT, R228, 0x11, PT ;  /* 0x00000011e400780c */ /* 0x000fca0003f24270 */
[----:B------:R-:W2:Y:S01]  /*c5e0*/  MUFU.TANH R164, R164 ;  /* 0x000000a400a47308 */ /* 0x000ea20000002400 */
[----:B---3--:R-:W-:Y:S02]  /*c5f0*/  FSEL R160, R160, -INF , P0 ;  /* 0xff800000a0a07808 */ /* 0x008fe40000000000 */
[----:B------:R-:W-:-:S05]  /*c600*/  ISETP.GT.AND P0, PT, R228, 0x18, PT ;  /* 0x00000018e400780c */ /* 0x000fca0003f04270 */
[----:B------:R-:W3:Y:S01]  /*c610*/  MUFU.TANH R165, R165 ;  /* 0x000000a500a57308 */ /* 0x000ee20000002400 */
[----:B----4-:R-:W-:Y:S02]  /*c620*/  FSEL R161, R161, -INF , P1 ;  /* 0xff800000a1a17808 */ /* 0x010fe40000800000 */
        /* <DEDUP_REMOVED lines=12> */
[----:B------:R-:W-:-:S05]  /*c6f0*/  ISETP.GT.AND P1, PT, R20, RZ, PT ;  /* 0x000000ff1400720c */ /* 0x000fca0003f24270 */
[----:B------:R-:W2:Y:S01]  /*c700*/  MUFU.TANH R153, R155 ;  /* 0x0000009b00997308 */ /* 0x000ea20000002400 */
[----:B---3--:R-:W-:Y:S02]  /*c710*/  FSEL R172, R172, -INF , P0 ;  /* 0xff800000acac7808 */ /* 0x008fe40000000000 */
[----:B------:R-:W-:-:S05]  /*c720*/  ISETP.GT.AND P0, PT, R20, 0x1, PT ;  /* 0x000000011400780c */ /* 0x000fca0003f04270 */
[----:B------:R-:W3:Y:S01]  /*c730*/  MUFU.TANH R154, R158 ;  /* 0x0000009e009a7308 */ /* 0x000ee20000002400 */
[----:B----4-:R-:W-:Y:S02]  /*c740*/  FSEL R15, R15, -INF , P1 ;  /* 0xff8000000f0f7808 */ /* 0x010fe40000800000 */
[----:B------:R-:W-:Y:S02]  /*c750*/  ISETP.GT.AND P1, PT, R20, 0x8, PT ;  /* 0x000000081400780c */ /* 0x000fe40003f24270 */
[----:B------:R-:W-:-:S03]  /*c760*/  FMNMX.FTZ R14, R15, R227, !PT ;  /* 0x000000e30f0e7209 */ /* 0x000fc60007810000 */
[----:B------:R-:W4:Y:S01]  /*c770*/  MUFU.TANH R155, R159 ;  /* 0x0000009f009b7308 */ /* 0x000f220000002400 */
        /* <DEDUP_REMOVED lines=25> */
[----:B------:R-:W-:Y:S02]  /*c910*/  LOP3.LUT P0, RZ, R19, 0x80000000, RZ, 0xc0, !PT ;  /* 0x8000000013ff7812 */ /* 0x000fe4000780c0ff */
[----:B------:R-:W-:-:S03]  /*c920*/  FMNMX.FTZ R14, R163, R14, !PT ;  /* 0x0000000ea30e7209 */ /* 0x000fc60007810000 */
[----:B------:R-:W2:Y:S01]  /*c930*/  MUFU.TANH R170, R174 ;  /* 0x000000ae00aa7308 */ /* 0x000ea20000002400 */
[----:B---3--:R-:W-:Y:S02]  /*c940*/  FSEL R166, R166, -INF , P1 ;  /* 0xff800000a6a67808 */ /* 0x008fe40000800000 */
[----:B------:R-:W-:Y:S02]  /*c950*/  LOP3.LUT P1, RZ, R19, 0x40000000, RZ, 0xc0, !PT ;  /* 0x4000000013ff7812 */ /* 0x000fe4000782c0ff */
[----:B------:R-:W-:-:S03]  /*c960*/  FMNMX.FTZ R14, R166, R14, !PT ;  /* 0x0000000ea60e7209 */ /* 0x000fc60007810000 */
[----:B------:R-:W3:Y:S01]  /*c970*/  MUFU.TANH R171, R175 ;  /* 0x000000af00ab7308 */ /* 0x000ee20000002400 */
[----:B----4-:R-:W-:Y:S02]  /*c980*/  FSEL R167, R167, -INF , P1 ;  /* 0xff800000a7a77808 */ /* 0x010fe40000800000 */
[----:B------:R-:W-:Y:S02]  /*c990*/  LOP3.LUT P1, RZ, R19, 0x20000000, RZ, 0xc0, !PT ;  /* 0x2000000013ff7812 */ /* 0x000fe4000782c0ff */
[----:B------:R-:W-:-:S03]  /*c9a0*/  FMNMX.FTZ R14, R167, R14, !PT ;  /* 0x0000000ea70e7209 */ /* 0x000fc60007810000 */
[----:B------:R-:W4:Y:S01]  /*c9b0*/  MUFU.TANH R174, R178 ;  /* 0x000000b200ae7308 */ /* 0x000f220000002400 */
[----:B--2---:R-:W-:Y:S02]  /*c9c0*/  FSEL R170, R170, -INF , P0 ;  /* 0xff800000aaaa7808 */ /* 0x004fe40000000000 */
[----:B------:R-:W-:Y:S02]  /*c9d0*/  LOP3.LUT P0, RZ, R19, 0x10000000, RZ, 0xc0, !PT ;  /* 0x1000000013ff7812 */ /* 0x000fe4000780c0ff */
[----:B------:R-:W-:-:S03]  /*c9e0*/  FMNMX.FTZ R14, R170, R14, !PT ;  /* 0x0000000eaa0e7209 */ /* 0x000fc60007810000 */
[----:B------:R-:W2:Y:S01]  /*c9f0*/  MUFU.TANH R175, R179 ;  /* 0x000000b300af7308 */ /* 0x000ea20000002400 */
[----:B---3--:R-:W-:-:S04]  /*ca00*/  FSEL R171, R171, -INF , P2 ;  /* 0xff800000abab7808 */ /* 0x008fc80001000000 */
        /* <DEDUP_REMOVED lines=10> */
[----:B---3--:R-:W-:-:S04]  /*cab0*/  FSEL R178, R178, -INF , P5 ;  /* 0xff800000b2b27808 */ /* 0x008fc80002800000 */
[----:B------:R-:W-:-:S03]  /*cac0*/  FMNMX.FTZ R14, R178, R14, !PT ;  /* 0x0000000eb20e7209 */ /* 0x000fc60007810000 */
[----:B------:R-:W3:Y:S01]  /*cad0*/  MUFU.TANH R177, R177 ;  /* 0x000000b100b17308 */ /* 0x000ee20000002400 */
[----:B----4-:R-:W-:-:S04]  /*cae0*/  FSEL R179, R179, -INF , P6 ;  /* 0xff800000b3b37808 */ /* 0x010fc80003000000 */
[----:B------:R-:W-:-:S03]  /*caf0*/  FMNMX.FTZ R14, R179, R14, !PT ;  /* 0x0000000eb30e7209 */ /* 0x000fc60007810000 */
[----:B------:R-:W-:Y:S01]  /*cb00*/  MUFU.TANH R180, R180 ;  /* 0x000000b400b47308 */ /* 0x000fe20000002400 */
[----:B--2---:R-:W-:Y:S01]  /*cb10*/  FSEL R173, R173, -INF , P3 ;  /* 0xff800000adad7808 */ /* 0x004fe20001800000 */
[----:B------:R-:W2:Y:S01]  /*cb20*/  SHFL.BFLY PT, R20, R14, 0x2, 0x1f ;  /* 0x0c401f000e147f89 */ /* 0x000ea200000e0000 */
[----:B------:R-:W-:-:S05]  /*cb30*/  ISETP.GT.AND P3, PT, R228, 0x31, PT ;  /* 0x00000031e400780c */ /* 0x000fca0003f64270 */
[----:B------:R-:W4:Y:S01]  /*cb40*/  MUFU.TANH R181, R181 ;  /* 0x000000b500b57308 */ /* 0x000f220000002400 */
[----:B---3--:R-:W-:Y:S02]  /*cb50*/  FSEL R177, R177, -INF , P3 ;  /* 0xff800000b1b17808 */ /* 0x008fe40001800000 */
[----:B------:R-:W-:-:S04]  /*cb60*/  ISETP.GT.AND P3, PT, R228, 0x39, PT ;  /* 0x00000039e400780c */ /* 0x000fc80003f64270 */
[----:B----4-:R-:W-:Y:S02]  /*cb70*/  FSEL R181, R181, -INF , P3 ;  /* 0xff800000b5b57808 */ /* 0x010fe40001800000 */
[----:B--2---:R-:W-:-:S05]  /*cb80*/  FMNMX.FTZ R20, R14, R20, !PT ;  /* 0x000000140e147209 */ /* 0x004fca0007810000 */
[----:B------:R-:W2:Y:S02]  /*cb90*/  SHFL.BFLY PT, R14, R20, 0x1, 0x1f ;  /* 0x0c201f00140e7f89 */ /* 0x000ea400000e0000 */
[----:B--2---:R-:W-:Y:S01]  /*cba0*/  FMNMX.FTZ R20, R20, R14, !PT ;  /* 0x0000000e14147209 */ /* 0x004fe20007810000 */
[----:B------:R-:W-:-:S03]  /*cbb0*/  IMAD.U32 R14, RZ, RZ, UR40 ;  /* 0x00000028ff0e7e24 */ /* 0x000fc6000f8e00ff */
[C---:B------:R-:W-:Y:S01]  /*cbc0*/  FSETP.NEU.FTZ.AND P2, PT, R20.reuse, -INF , PT ;  /* 0xff8000001400780b */ /* 0x040fe20003f5d000 */
[----:B------:R-:W-:-:S03]  /*cbd0*/  FMUL.FTZ R182, R20, R14 ;  /* 0x0000000e14b67220 */ /* 0x000fc60000410000 */
[----:B------:R-:W-:Y:S02]  /*cbe0*/  FSEL R183, R20, RZ, P2 ;  /* 0x000000ff14b77208 */ /* 0x000fe40001000000 */
[----:B------:R-:W-:Y:S02]  /*cbf0*/  FSEL R182, R182, RZ, P2 ;  /* 0x000000ffb6b67208 */ /* 0x000fe40001000000 */
[----:B------:R-:W-:Y:S01]  /*cc00*/  ISETP.NE.AND P2, PT, R192, RZ, PT ;  /* 0x000000ffc000720c */ /* 0x000fe20003f45270 */
[----:B------:R-:W-:Y:S02]  /*cc10*/  FADD.FTZ R183, -R183, R227 ;  /* 0x000000e3b7b77221 */ /* 0x000fe40000010100 */
[-CC-:B------:R-:W-:Y:S01]  /*cc20*/  FFMA.FTZ R227, R170, R14.reuse, -R182.reuse ;  /* 0x0000000eaae37223 */ /* 0x180fe200000108b6 */
[-CC-:B------:R-:W-:Y:S01]  /*cc30*/  FFMA.FTZ R15, R15, R14.reuse, -R182.reuse ;  /* 0x0000000e0f0f7223 */ /* 0x180fe200000108b6 */
        /* <DEDUP_REMOVED lines=16> */
[----:B------:R-:W-:Y:S01]  /*cd40*/  FFMA.FTZ R179, R179, R14, -R182 ;  /* 0x0000000eb3b37223 */ /* 0x000fe200000108b6 */
[----:B------:R-:W-:-:S04]  /*cd50*/  @!P2 IMAD R183, R226, 0x40, R189 ;  /* 0x00000040e2b7a824 */ /* 0x000fc800078e02bd */
[----:B------:R-:W3:Y:S01]  /*cd60*/  MUFU.EX2 R153, R153 ;  /* 0x0000009900997308 */ /* 0x000ee20000000800 */
[----:B------:R-:W-:-:S07]  /*cd70*/  @!P2 IMAD R183, R183, 0x4, R2 ;  /* 0x00000004b7b7a824 */ /* 0x000fce00078e0202 */
[----:B------:R-:W4:Y:S01]  /*cd80*/  MUFU.EX2 R154, R154 ;  /* 0x0000009a009a7308 */ /* 0x000f220000000800 */
[----:B--2---:R-:W-:Y:S01]  /*cd90*/  FFMA.FTZ R3, R170, R3, R15 ;  /* 0x00000003aa037223 */ /* 0x004fe2000001000f */
        /* <DEDUP_REMOVED lines=9> */
[----:B------:R-:W-:-:S02]  /*ce30*/  @!P1 VIADD R15, R215, 0x28c40 ;  /* 0x00028c40d70f9836 */ /* 0x000fc40000000000 */
[-C--:B------:R-:W-:Y:S01]  /*ce40*/  FMUL.FTZ R38, R38, R170.reuse ;  /* 0x000000aa26267220 */ /* 0x080fe20000410000 */
[-C--:B------:R-:W-:Y:S01]  /*ce50*/  FMUL.FTZ R39, R39, R170.reuse ;  /* 0x000000aa27277220 */ /* 0x080fe20000410000 */
[-C--:B------:R-:W-:Y:S01]  /*ce60*/  FMUL.FTZ R42, R42, R170.reuse ;  /* 0x000000aa2a2a7220 */ /* 0x080fe20000410000 */
[-C--:B------:R-:W-:Y:S01]  /*ce70*/  FMUL.FTZ R43, R43, R170.reuse ;  /* 0x000000aa2b2b7220 */ /* 0x080fe20000410000 */
[----:B------:R-:W-:Y:S01]  /*ce80*/  @!P1 PRMT R15, RZ, 0x654, R15 ;  /* 0x00000654ff0f9816 */ /* 0x000fe2000000000f */
[----:B----4-:R-:W-:Y:S01]  /*ce90*/  FADD.FTZ R3, R154, R3 ;  /* 0x000000039a037221 */ /* 0x010fe20000010000 */
[----:B------:R-:W-:Y:S01]  /*cea0*/  MUFU.EX2 R182, R163 ;  /* 0x000000a300b67308 */ /* 0x000fe20000000800 */
[-C--:B------:R-:W-:Y:S01]  /*ceb0*/  FMUL.FTZ R46, R46, R170.reuse ;  /* 0x000000aa2e2e7220 */ /* 0x080fe20000410000 */
[----:B------:R3:W-:Y:S01]  /*cec0*/  @!P1 SYNCS.ARRIVE.TRANS64.RED.A1T0 RZ, [R15+URZ], RZ ;  /* 0x000000ff0fff99a7 */ /* 0x0007e2000810043f */
[----:B------:R-:W-:Y:S01]  /*ced0*/  @!P2 STS [R183+0x28820], R170 ;  /* 0x028820aab700a388 */ /* 0x000fe20000000800 */
[-C--:B------:R-:W-:Y:S01]  /*cee0*/  FMUL.FTZ R47, R47, R170.reuse ;  /* 0x000000aa2f2f7220 */ /* 0x080fe20000410000 */
[-C--:B------:R-:W-:Y:S01]  /*cef0*/  FMUL.FTZ R50, R50, R170.reuse ;  /* 0x000000aa32327220 */ /* 0x080fe20000410000 */
[----:B------:R-:W-:Y:S01]  /*cf00*/  FMUL.FTZ R51, R51, R170 ;  /* 0x000000aa33337220 */ /* 0x000fe20000410000 */
[C---:B--2---:R-:W-:Y:S01]  /*cf10*/  FADD.FTZ R3, R155.reuse, R3 ;  /* 0x000000039b037221 */ /* 0x044fe20000010000 */
[----:B------:R-:W-:Y:S01]  /*cf20*/  F2FP.F16.F32.PACK_AB R155, R155, R154 ;  /* 0x0000009a9b9b723e */ /* 0x000fe200000000ff */
[----:B------:R-:W-:Y:S01]  /*cf30*/  FMUL.FTZ R154, R176, UR44 ;  /* 0x0000002cb09a7c20 */ /* 0x000fe20008410000 */
[----:B---3--:R-:W-:Y:S01]  /*cf40*/  FMNMX.FTZ R15, R152, R225, !PT ;  /* 0x000000e1980f7209 */ /* 0x008fe20007810000 */
[----:B------:R-:W2:Y:S01]  /*cf50*/  MUFU.EX2 R158, R158 ;  /* 0x0000009e009e7308 */ /* 0x000ea20000000800 */
[-C--:B------:R-:W-:Y:S01]  /*cf60*/  FMUL.FTZ R54, R54, R170.reuse ;  /* 0x000000aa36367220 */ /* 0x080fe20000410000 */
[-C--:B------:R-:W-:Y:S01]  /*cf70*/  FMUL.FTZ R55, R55, R170.reuse ;  /* 0x000000aa37377220 */ /* 0x080fe20000410000 */
[----:B------:R-:W-:Y:S01]  /*cf80*/  FMNMX.FTZ R15, R233, R15, !PT ;  /* 0x0000000fe90f7209 */ /* 0x000fe20007810000 */
[-C--:B------:R-:W-:Y:S01]  /*cf90*/  FMUL.FTZ R58, R58, R170.reuse ;  /* 0x000000aa3a3a7220 */ /* 0x080fe20000410000 */
[-C--:B------:R-:W-:Y:S01]  /*cfa0*/  FMUL.FTZ R59, R59, R170.reuse ;  /* 0x000000aa3b3b7220 */ /* 0x080fe20000410000 */
[-C--:B------:R-:W-:Y:S01]  /*cfb0*/  FMUL.FTZ R62, R62, R170.reuse ;  /* 0x000000aa3e3e7220 */ /* 0x080fe20000410000 */
[----:B------:R-:W-:Y:S01]  /*cfc0*/  FMNMX.FTZ R15, R156, R15, !PT ;  /* 0x0000000f9c0f7209 */ /* 0x000fe20007810000 */
[----:B------:R-:W3:Y:S01]  /*cfd0*/  MUFU.TANH R154, R154 ;  /* 0x0000009a009a7308 */ /* 0x000ee20000002400 */
[-C--:B------:R-:W-:Y:S01]  /*cfe0*/  FMUL.FTZ R63, R63, R170.reuse ;  /* 0x000000aa3f3f7220 */ /* 0x080fe20000410000 */
[-C--:B------:R-:W-:Y:S01]  /*cff0*/  FMUL.FTZ R66, R66, R170.reuse ;  /* 0x000000aa42427220 */ /* 0x080fe20000410000 */
[----:B------:R-:W-:Y:S01]  /*d000*/  FMNMX.FTZ R15, R157, R15, !PT ;  /* 0x0000000f9d0f7209 */ /* 0x000fe20007810000 */
[-C--:B------:R-:W-:Y:S01]  /*d010*/  FMUL.FTZ R67, R67, R170.reuse ;  /* 0x000000aa43437220 */ /* 0x080fe20000410000 */
[-C--:B------:R-:W-:Y:S01]  /*d020*/  FMUL.FTZ R70, R70, R170.reuse ;  /* 0x000000aa46467220 */ /* 0x080fe20000410000 */
[-C--:B------:R-:W-:Y:S01]  /*d030*/  FMUL.FTZ R71, R71, R170.reuse ;  /* 0x000000aa47477220 */ /* 0x080fe20000410000 */
[----:B------:R-:W-:Y:S01]  /*d040*/  FMNMX.FTZ R15, R160, R15, !PT ;  /* 0x0000000fa00f7209 */ /* 0x000fe20007810000 */
[----:B------:R-:W4:Y:S01]  /*d050*/  MUFU.EX2 R159, R159 ;  /* 0x0000009f009f7308 */ /* 0x000f220000000800 */
[----:B--2---:R-:W-:Y:S01]  /*d060*/  FADD.FTZ R3, R158, R3 ;  /* 0x000000039e037221 */ /* 0x004fe20000010000 */
[-C--:B------:R-:W-:Y:S01]  /*d070*/  FMUL.FTZ R74, R74, R170.reuse ;  /* 0x000000aa4a4a7220 */ /* 0x080fe20000410000 */
[----:B------:R-:W-:Y:S01]  /*d080*/  FMNMX.FTZ R15, R161, R15, !PT ;  /* 0x0000000fa10f7209 */ /* 0x000fe20007810000 */
[-C--:B------:R-:W-:Y:S01]  /*d090*/  FMUL.FTZ R75, R75, R170.reuse ;  /* 0x000000aa4b4b7220 */ /* 0x080fe20000410000 */
[-C--:B------:R-:W-:Y:S01]  /*d0a0*/  FMUL.FTZ R78, R78, R170.reuse ;  /* 0x000000aa4e4e7220 */ /* 0x080fe20000410000 */
[-C--:B------:R-:W-:Y:S01]  /*d0b0*/  FMUL.FTZ R79, R79, R170.reuse ;  /* 0x000000aa4f4f7220 */ /* 0x080fe20000410000 */
[----:B------:R-:W-:Y:S01]  /*d0c0*/  FMNMX.FTZ R15, R164, R15, !PT ;  /* 0x0000000fa40f7209 */ /* 0x000fe20007810000 */
[----:B------:R-:W2:Y:S01]  /*d0d0*/  MUFU.EX2 R162, R162 ;  /* 0x000000a200a27308 */ /* 0x000ea20000000800 */
[----:B---3--:R-:W-:Y:S01]  /*d0e0*/  FSEL R154, R154, -INF , P4 ;  /* 0xff8000009a9a7808 */ /* 0x008fe20002000000 */
[-C--:B------:R-:W-:Y:S01]  /*d0f0*/  FMUL.FTZ R82, R82, R170.reuse ;  /* 0x000000aa52527220 */ /* 0x080fe20000410000 */
[----:B------:R-:W-:Y:S01]  /*d100*/  FMNMX.FTZ R15, R165, R15, !PT ;  /* 0x0000000fa50f7209 */ /* 0x000fe20007810000 */
[-C--:B------:R-:W-:Y:S01]  /*d110*/  FMUL.FTZ R83, R83, R170.reuse ;  /* 0x000000aa53537220 */ /* 0x080fe20000410000 */
[----:B------:R-:W-:Y:S01]  /*d120*/  ISETP.GT.AND P4, PT, R228, 0x38, PT ;  /* 0x00000038e400780c */ /* 0x000fe20003f84270 */
[-C--:B------:R-:W-:Y:S01]  /*d130*/  FMUL.FTZ R86, R86, R170.reuse ;  /* 0x000000aa56567220 */ /* 0x080fe20000410000 */
[----:B------:R-:W-:Y:S01]  /*d140*/  FMNMX.FTZ R15, R168, R15, !PT ;  /* 0x0000000fa80f7209 */ /* 0x000fe20007810000 */
[----:B------:R-:W-:Y:S01]  /*d150*/  MUFU.EX2 R166, R166 ;  /* 0x000000a600a67308 */ /* 0x000fe20000000800 */
[----:B------:R-:W-:Y:S01]  /*d160*/  FSEL R180, R180, -INF , P4 ;  /* 0xff800000b4b47808 */ /* 0x000fe20002000000 */
[----:B----4-:R-:W-:Y:S01]  /*d170*/  FADD.FTZ R3, R159, R3 ;  /* 0x000000039f037221 */ /* 0x010fe20000010000 */
[----:B------:R-:W-:Y:S01]  /*d180*/  FMNMX.FTZ R15, R169, R15, !PT ;  /* 0x0000000fa90f7209 */ /* 0x000fe20007810000 */
[-C--:B------:R-:W-:Y:S01]  /*d190*/  FMUL.FTZ R87, R87, R170.reuse ;  /* 0x000000aa57577220 */ /* 0x080fe20000410000 */
[-C--:B------:R-:W-:Y:S01]  /*d1a0*/  FMUL.FTZ R90, R90, R170.reuse ;  /* 0x000000aa5a5a7220 */ /* 0x080fe20000410000 */
[-C--:B------:R-:W-:Y:S01]  /*d1b0*/  FMUL.FTZ R91, R91, R170.reuse ;  /* 0x000000aa5b5b7220 */ /* 0x080fe20000410000 */
[----:B------:R-:W-:Y:S01]  /*d1c0*/  FMNMX.FTZ R15, R172, R15, !PT ;  /* 0x0000000fac0f7209 */ /* 0x000fe20007810000 */
[----:B------:R-:W-:Y:S01]  /*d1d0*/  MUFU.EX2 R167, R167 ;  /* 0x000000a700a77308 */ /* 0x000fe20000000800 */
[----:B--2---:R-:W-:Y:S01]  /*d1e0*/  FADD.FTZ R3, R162, R3 ;  /* 0x00000003a2037221 */ /* 0x004fe20000010000 */
[-C--:B------:R-:W-:Y:S01]  /*d1f0*/  FMUL.FTZ R94, R94, R170.reuse ;  /* 0x000000aa5e5e7220 */ /* 0x080fe20000410000 */
[----:B------:R-:W-:Y:S01]  /*d200*/  FMNMX.FTZ R15, R173, R15, !PT ;  /* 0x0000000fad0f7209 */ /* 0x000fe20007810000 */
[-C--:B------:R-:W-:Y:S01]  /*d210*/  FMUL.FTZ R95, R95, R170.reuse ;  /* 0x000000aa5f5f7220 */ /* 0x080fe20000410000 */
[-C--:B------:R-:W-:Y:S01]  /*d220*/  FMUL.FTZ R98, R98, R170.reuse ;  /* 0x000000aa62627220 */ /* 0x080fe20000410000 */
[-C--:B------:R-:W-:Y:S01]  /*d230*/  FMUL.FTZ R99, R99, R170.reuse ;  /* 0x000000aa63637220 */ /* 0x080fe20000410000 */
[----:B------:R-:W-:Y:S01]  /*d240*/  FMNMX.FTZ R15, R154, R15, !PT ;  /* 0x0000000f9a0f7209 */ /* 0x000fe20007810000 */
[----:B------:R-:W-:Y:S01]  /*d250*/  MUFU.EX2 R171, R171 ;  /* 0x000000ab00ab7308 */ /* 0x000fe20000000800 */
[-C--:B------:R-:W-:Y:S01]  /*d260*/  FMUL.FTZ R102, R102, R170.reuse ;  /* 0x000000aa66667220 */ /* 0x080fe20000410000 */
        /* <DEDUP_REMOVED lines=13> */
[-C--:B------:R-:W-:Y:S01]  /*d340*/  FMUL.FTZ R122, R122, R170.reuse ;  /* 0x000000aa7a7a7220 */ /* 0x080fe20000410000 */
[----:B------:R-:W2:Y:S01]  /*d350*/  SHFL.BFLY PT, R176, R15, 0x2, 0x1f ;  /* 0x0c401f000fb07f89 */ /* 0x000ea200000e0000 */
        /* <DEDUP_REMOVED lines=17> */
[----:B--2---:R-:W-:-:S05]  /*d470*/  FMNMX.FTZ R15, R15, R176, !PT ;  /* 0x000000b00f0f7209 */ /* 0x004fca0007810000 */
[----:B------:R-:W2:Y:S02]  /*d480*/  SHFL.BFLY PT, R176, R15, 0x1, 0x1f ;  /* 0x0c201f000fb07f89 */ /* 0x000ea400000e0000 */
[----:B--2---:R-:W-:-:S04]  /*d490*/  FMNMX.FTZ R15, R15, R176, !PT ;  /* 0x000000b00f0f7209 */ /* 0x004fc80007810000 */
[----:B------:R-:W-:-:S04]  /*d4a0*/  FSETP.NEU.FTZ.AND P3, PT, R15, -INF , PT ;  /* 0xff8000000f00780b */ /* 0x000fc80003f7d000 */
[----:B------:R-:W-:-:S05]  /*d4b0*/  FSEL R163, R15, RZ, P3 ;  /* 0x000000ff0fa37208 */ /* 0x000fca0001800000 */
[----:B------:R-:W-:-:S04]  /*d4c0*/  FADD.FTZ R163, -R163, R225 ;  /* 0x000000e1a3a37221 */ /* 0x000fc80000010100 */
[----:B------:R-:W-:-:S04]  /*d4d0*/  FMUL.FTZ R163, R163, R14 ;  /* 0x0000000ea3a37220 */ /* 0x000fc80000410000 */
[----:B------:R-:W2:Y:S08]  /*d4e0*/  MUFU.EX2 R176, R163 ;  /* 0x000000a300b07308 */ /* 0x000eb00000000800 */
[----:B------:R-:W-:Y:S01]  /*d4f0*/  MUFU.EX2 R163, R227 ;  /* 0x000000e300a37308 */ /* 0x000fe20000000800 */
        /* <DEDUP_REMOVED lines=10> */
[----:B--2---:R-:W-:Y:S01]  /*d5a0*/  FMUL.FTZ R183, R15, R14 ;  /* 0x0000000e0fb77220 */ /* 0x004fe20000410000 */
[-C--:B------:R-:W-:Y:S01]  /*d5b0*/  FMUL.FTZ R41, R41, R176.reuse ;  /* 0x000000b029297220 */ /* 0x080fe20000410000 */
[-C--:B------:R-:W-:Y:S01]  /*d5c0*/  FMUL.FTZ R44, R44, R176.reuse ;  /* 0x000000b02c2c7220 */ /* 0x080fe20000410000 */
[-C--:B------:R-:W-:Y:S01]  /*d5d0*/  FMUL.FTZ R45, R45, R176.reuse ;  /* 0x000000b02d2d7220 */ /* 0x080fe20000410000 */
[-C--:B------:R-:W-:Y:S01]  /*d5e0*/  FMUL.FTZ R48, R48, R176.reuse ;  /* 0x000000b030307220 */ /* 0x080fe20000410000 */
[----:B------:R-:W-:Y:S01]  /*d5f0*/  FSEL R183, R183, RZ, P3 ;  /* 0x000000ffb7b77208 */ /* 0x000fe20001800000 */
[-C--:B------:R-:W-:Y:S01]  /*d600*/  FMUL.FTZ R49, R49, R176.reuse ;  /* 0x000000b031317220 */ /* 0x080fe20000410000 */
[-C--:B------:R-:W-:Y:S01]  /*d610*/  FMUL.FTZ R52, R52, R176.reuse ;  /* 0x000000b034347220 */ /* 0x080fe20000410000 */
[-C--:B------:R-:W-:Y:S01]  /*d620*/  FMUL.FTZ R53, R53, R176.reuse ;  /* 0x000000b035357220 */ /* 0x080fe20000410000 */
[----:B------:R-:W-:Y:S01]  /*d630*/  FMUL.FTZ R56, R56, R176 ;  /* 0x000000b038387220 */ /* 0x000fe20000410000 */
        /* <DEDUP_REMOVED lines=17> */
[----:B------:R-:W-:Y:S01]  /*d750*/  FFMA.FTZ R181, R181, R14, -R183 ;  /* 0x0000000eb5b57223 */ /* 0x000fe200000108b7 */
        /* <DEDUP_REMOVED lines=21> */
[----:B-----5:R-:W-:Y:S01]  /*d8b0*/  F2FP.F16.F32.PACK_AB R157, R159, R158 ;  /* 0x0000009e9f9d723e */ /* 0x020fe200000000ff */
[----:B--2---:R-:W-:Y:S01]  /*d8c0*/  FFMA.FTZ R158, R176, R0, R152 ;  /* 0x00000000b09e7223 */ /* 0x004fe20000010098 */
[C---:B------:R-:W-:Y:S01]  /*d8d0*/  FADD.FTZ R0, R182.reuse, R3 ;  /* 0x00000003b6007221 */ /* 0x040fe20000010000 */
[----:B------:R-:W-:Y:S01]  /*d8e0*/  F2FP.F16.F32.PACK_AB R159, R182, R162 ;  /* 0x000000a2b69f723e */ /* 0x000fe200000000ff */
[----:B------:R-:W-:Y:S01]  /*d8f0*/  FMUL.FTZ R93, R93, R176 ;  /* 0x000000b05d5d7220 */ /* 0x000fe20000410000 */
[C---:B---3--:R-:W-:Y:S01]  /*d900*/  FADD.FTZ R158, R233.reuse, R158 ;  /* 0x0000009ee99e7221 */ /* 0x048fe20000010000 */
[----:B------:R-:W-:Y:S01]  /*d910*/  F2FP.F16.F32.PACK_AB R152, R233, R152 ;  /* 0x00000098e998723e */ /* 0x000fe200000000ff */
[----:B------:R-:W2:Y:S01]  /*d920*/  MUFU.EX2 R161, R161 ;  /* 0x000000a100a17308 */ /* 0x000ea20000000800 */
[-C--:B------:R-:W-:Y:S01]  /*d930*/  FMUL.FTZ R96, R96, R176.reuse ;  /* 0x000000b060607220 */ /* 0x080fe20000410000 */
[----:B----4-:R-:W-:Y:S01]  /*d940*/  FADD.FTZ R158, R156, R158 ;  /* 0x0000009e9c9e7221 */ /* 0x010fe20000010000 */
[-C--:B------:R-:W-:Y:S01]  /*d950*/  FMUL.FTZ R97, R97, R176.reuse ;  /* 0x000000b061617220 */ /* 0x080fe20000410000 */
[-C--:B------:R-:W-:Y:S01]  /*d960*/  FMUL.FTZ R100, R100, R176.reuse ;  /* 0x000000b064647220 */ /* 0x080fe20000410000 */
[-C--:B------:R-:W-:Y:S01]  /*d970*/  FMUL.FTZ R101, R101, R176.reuse ;  /* 0x000000b065657220 */ /* 0x080fe20000410000 */
[----:B0-----:R-:W-:Y:S01]  /*d980*/  FADD.FTZ R158, R183, R158 ;  /* 0x0000009eb79e7221 */ /* 0x001fe20000010000 */
[-C--:B------:R-:W-:Y:S01]  /*d990*/  FMUL.FTZ R104, R104, R176.reuse ;  /* 0x000000b068687220 */ /* 0x080fe20000410000 */
[----:B------:R-:W0:Y:S01]  /*d9a0*/  MUFU.EX2 R164, R164 ;  /* 0x000000a400a47308 */ /* 0x000e220000000800 */
[-C--:B------:R-:W-:Y:S01]  /*d9b0*/  FMUL.FTZ R105, R105, R176.reuse ;  /* 0x000000b069697220 */ /* 0x080fe20000410000 */
[----:B-1----:R-:W-:Y:S01]  /*d9c0*/  FADD.FTZ R158, R160, R158 ;  /* 0x0000009ea09e7221 */ /* 0x002fe20000010000 */
        /* <DEDUP_REMOVED lines=26> */
[----:B------:R-:W-:-:S03]  /*db70*/  FMUL.FTZ R149, R149, R176 ;  /* 0x000000b095957220 */ /* 0x000fc60000410000 */
[----:B------:R-:W3:Y:S08]  /*db80*/  MUFU.EX2 R172, R172 ;  /* 0x000000ac00ac7308 */ /* 0x000ef00000000800 */
[----:B------:R4:W-:Y:S08]  /*db90*/  MUFU.EX2 R3, R154 ;  /* 0x0000009a00037308 */ /* 0x0009f00000000800 */
[----:B------:R-:W5:Y:S01]  /*dba0*/  MUFU.EX2 R162, R173 ;  /* 0x000000ad00a27308 */ /* 0x000f620000000800 */
[----:B----4-:R-:W-:Y:S01]  /*dbb0*/  F2FP.F16.F32.PACK_AB R154, R183, R156 ;  /* 0x0000009cb79a723e */ /* 0x010fe200000000ff */
[----:B------:R-:W-:Y:S01]  /*dbc0*/  BAR.SYNC.DEFER_BLOCKING 0xf, 0x100 ;  /* 0x03c4000000007b1d */ /* 0x000fe20000010000 */
[----:B------:R-:W-:Y:S01]  /*dbd0*/  F2FP.F16.F32.PACK_AB R156, R161, R160 ;  /* 0x000000a0a19c723e */ /* 0x000fe200000000ff */
[C---:B-1----:R-:W-:Y:S01]  /*dbe0*/  FADD.FTZ R160, R165.reuse, R158 ;  /* 0x0000009ea5a07221 */ /* 0x042fe20000010000 */
[----:B------:R-:W-:Y:S01]  /*dbf0*/  FADD.FTZ R161, R166, R0 ;  /* 0x00000000a6a17221 */ /* 0x000fe20000010000 */
[----:B------:R-:W-:-:S02]  /*dc00*/  F2FP.F16.F32.PACK_AB R158, R165, R164 ;  /* 0x000000a4a59e723e */ /* 0x000fc400000000ff */
[----:B--2---:R-:W-:Y:S01]  /*dc10*/  FADD.FTZ R160, R168, R160 ;  /* 0x000000a0a8a07221 */ /* 0x004fe20000010000 */
[----:B------:R-:W1:Y:S01]  /*dc20*/  MUFU.EX2 R177, R177 ;  /* 0x000000b100b17308 */ /* 0x000e620000000800 */
[C---:B------:R-:W-:Y:S01]  /*dc30*/  FADD.FTZ R164, R167.reuse, R161 ;  /* 0x000000a1a7a47221 */ /* 0x040fe20000010000 */
[----:B------:R-:W-:Y:S01]  /*dc40*/  F2FP.F16.F32.PACK_AB R161, R167, R166 ;  /* 0x000000a6a7a1723e */ /* 0x000fe200000000ff */
[C---:B0-----:R-:W-:Y:S01]  /*dc50*/  FADD.FTZ R0, R169.reuse, R160 ;  /* 0x000000a0a9007221 */ /* 0x041fe20000010000 */
[----:B------:R-:W-:Y:S01]  /*dc60*/  F2FP.F16.F32.PACK_AB R160, R169, R168 ;  /* 0x000000a8a9a0723e */ /* 0x000fe200000000ff */
[----:B------:R-:W-:Y:S01]  /*dc70*/  FADD.FTZ R164, R163, R164 ;  /* 0x000000a4a3a47221 */ /* 0x000fe20000010000 */
[C---:B------:R-:W-:Y:S01]  /*dc80*/  F2FP.F16.F32.PACK_AB R163, R171.reuse, R163 ;  /* 0x000000a3aba3723e */ /* 0x040fe200000000ff */
[----:B---3--:R-:W-:Y:S01]  /*dc90*/  FADD.FTZ R0, R172, R0 ;  /* 0x00000000ac007221 */ /* 0x008fe20000010000 */
[----:B------:R-:W0:Y:S01]  /*dca0*/  MUFU.EX2 R180, R180 ;  /* 0x000000b400b47308 */ /* 0x000e220000000800 */
[----:B------:R-:W-:-:S02]  /*dcb0*/  FADD.FTZ R164, R171, R164 ;  /* 0x000000a4aba47221 */ /* 0x000fc40000010000 */
[C---:B-----5:R-:W-:Y:S01]  /*dcc0*/  FADD.FTZ R0, R162.reuse, R0 ;  /* 0x00000000a2007221 */ /* 0x060fe20000010000 */
[----:B------:R-:W-:Y:S01]  /*dcd0*/  F2FP.F16.F32.PACK_AB R162, R162, R172 ;  /* 0x000000aca2a2723e */ /* 0x000fe200000000ff */
[----:B------:R-:W-:Y:S02]  /*dce0*/  FADD.FTZ R165, R174, R164 ;  /* 0x000000a4aea57221 */ /* 0x000fe40000010000 */
[----:B------:R-:W-:Y:S01]  /*dcf0*/  FADD.FTZ R0, R3, R0 ;  /* 0x0000000003007221 */ /* 0x000fe20000010000 */
[----:B------:R-:W2:Y:S01]  /*dd00*/  MUFU.EX2 R166, R181 ;  /* 0x000000b500a67308 */ /* 0x000ea20000000800 */
[----:B-1----:R-:W-:Y:S01]  /*dd10*/  F2FP.F16.F32.PACK_AB R164, R177, R3 ;  /* 0x00000003b1a4723e */ /* 0x002fe200000000ff */
[----:B------:R-:W-:Y:S01]  /*dd20*/  FADD.FTZ R3, R175, R165 ;  /* 0x000000a5af037221 */ /* 0x000fe20000010000 */
[----:B------:R-:W-:Y:S01]  /*dd30*/  FADD.FTZ R0, R177, R0 ;  /* 0x00000000b1007221 */ /* 0x000fe20000010000 */
[----:B------:R-:W-:Y:S01]  /*dd40*/  F2FP.F16.F32.PACK_AB R165, R175, R174 ;  /* 0x000000aeafa5723e */ /* 0x000fe200000000ff */
[----:B------:R1:W-:Y:S01]  /*dd50*/  STSM.16.M88.4 [R196+0x26800], R152 ;  /* 0x02680098c4007844 */ /* 0x0003e20000000200 */
[----:B------:R-:W-:-:S02]  /*dd60*/  FADD.FTZ R3, R178, R3 ;  /* 0x00000003b2037221 */ /* 0x000fc40000010000 */
[----:B------:R-:W3:Y:S01]  /*dd70*/  MUFU.EX2 R167, R179 ;  /* 0x000000b300a77308 */ /* 0x000ee20000000800 */
[----:B0-----:R-:W-:Y:S01]  /*dd80*/  FADD.FTZ R0, R180, R0 ;  /* 0x00000000b4007221 */ /* 0x001fe20000010000 */
[----:B------:R1:W-:Y:S04]  /*dd90*/  STSM.16.M88.4 [R199], R156 ;  /* 0x0000009cc7007844 */ /* 0x0003e80000000200 */
[----:B------:R1:W-:Y:S01]  /*dda0*/  STSM.16.M88.4 [R197], R160 ;  /* 0x000000a0c5007844 */ /* 0x0003e20000000200 */
[C---:B--2---:R-:W-:Y:S01]  /*ddb0*/  FADD.FTZ R0, R166.reuse, R0 ;  /* 0x00000000a6007221 */ /* 0x044fe20000010000 */
[----:B------:R-:W-:Y:S01]  /*ddc0*/  F2FP.F16.F32.PACK_AB R166, R166, R180 ;  /* 0x000000b4a6a6723e */ /* 0x000fe200000000ff */
[C---:B---3--:R-:W-:Y:S01]  /*ddd0*/  FADD.FTZ R3, R167.reuse, R3 ;  /* 0x00000003a7037221 */ /* 0x048fe20000010000 */
[----:B------:R-:W-:-:S05]  /*dde0*/  F2FP.F16.F32.PACK_AB R167, R167, R178 ;  /* 0x000000b2a7a7723e */ /* 0x000fca00000000ff */
[----:B------:R1:W-:Y:S01]  /*ddf0*/  STSM.16.M88.4 [R198], R164 ;  /* 0x000000a4c6007844 */ /* 0x0003e20000000200 */
[----:B------:R-:W-:Y:S05]  /*de00*/  @!P0 BRA `(.L_x_7961) ;  /* 0x0000000000048947 */ /* 0x000fea0003800000 */
[----:B------:R-:W-:Y:S01]  /*de10*/  BPT.TRAP 0x1 ;  /* 0x000000040000795c */ /* 0x000fe20000300000 */
.L_x_7961:
[----:B------:R0:W2:Y:S01]  /*de20*/  SYNCS.PHASECHK.TRANS64.TRYWAIT P2, [R215+URZ+0x28c50], R220 ;  /* 0x028c50dcd70075a7 */ /* 0x0000a2000804017f */
[----:B------:R-:W-:Y:S05]  /*de30*/  @!P0 BRA `(.L_x_7962) ;  /* 0x0000000000048947 */ /* 0x000fea0003800000 */
[----:B------:R-:W-:Y:S01]  /*de40*/  BPT.TRAP 0x1 ;  /* 0x000000040000795c */ /* 0x000fe20000300000 */
.L_x_7962:
[----:B------:R-:W-:Y:S04]  /*de50*/  BSSY B2, `(.L_x_7963) ;  /* 0x0000004000027945 */ /* 0x000fe80003800000 */
[----:B--2---:R-:W-:Y:S05]  /*de60*/  @P2 BRA `(.L_x_7964) ;  /* 0x0000000000082947 */ /* 0x004fea0003800000 */
[----:B------:R-:W2:Y:S02]  /*de70*/  SYNCS.PHASECHK.TRANS64.TRYWAIT P2, [R215+URZ+0x28c50], R220 ;  /* 0x028c50dcd70075a7 */ /* 0x000ea4000804017f */
[----:B--2---:R-:W-:Y:S05]  /*de80*/  @!P2 BRA `(.L_x_7965) ;  /* 0x0000011800eca947 */ /* 0x004fea0003800000 */
.L_x_7964:
[----:B------:R-:W-:Y:S05]  /*de90*/  BSYNC B2 ;  /* 0x0000000000027941 */ /* 0x000fea0003800000 */
.L_x_7963:
[----:B------:R-:W-:Y:S01]  /*dea0*/  IMAD R168, R18, 0x1000, R12 ;  /* 0x0000100012a87824 */ /* 0x000fe200078e020c */
[----:B------:R-:W-:Y:S01]  /*deb0*/  WARPGROUP.ARRIVE ;  /* 0x00000000000079c5 */ /* 0x000fe20000000000 */
[----:B------:R-:W-:Y:S01]  /*dec0*/  IMAD.MOV.U32 R169, RZ, RZ, 0x40000040 ;  /* 0x40000040ffa97424 */ /* 0x000fe200078e00ff */
[----:B------:R-:W-:Y:S01]  /*ded0*/  ISETP.GT.AND P2, PT, R214, R21, PT ;  /* 0x00000015d600720c */ /* 0x000fe20003f44270 */
[----:B0-2---:R-:W-:Y:S01]  /*dee0*/  @!P1 VIADD R215, R215, 0x28c60 ;  /* 0x00028c60d7d79836 */ /* 0x005fe20000000000 */
[----:B------:R-:W-:Y:S01]  /*def0*/  R2UR UR6, R168 ;  /* 0x00000000a80672ca */ /* 0x000fe200000e0000 */
[----:B------:R-:W-:Y:S01]  /*df00*/  VIADD R214, R214, 0xffffffff ;  /* 0xffffffffd6d67836 */ /* 0x000fe20000000000 */
[----:B------:R-:W-:Y:S01]  /*df10*/  R2UR UR7, R169 ;  /* 0x00000000a90772ca */ /* 0x000fe200000e0000 */
[----:B------:R-:W-:Y:S01]  /*df20*/  IMAD.MOV.U32 R169, RZ, RZ, 0x40000040 ;  /* 0x40000040ffa97424 */ /* 0x000fe200078e00ff */
[----:B------:R-:W-:Y:S01]  /*df30*/  @!P1 PRMT R215, RZ, 0x654, R215 ;  /* 0x00000654ffd79816 */ /* 0x000fe200000000d7 */
[----:B------:R-:W-:-:S02]  /*df40*/  IMAD.MOV.U32 R227, RZ, RZ, R20 ;  /* 0x000000ffffe37224 */ /* 0x000fc400078e0014 */
[----:B------:R-:W-:Y:S02]  /*df50*/  IMAD.MOV.U32 R225, RZ, RZ, R15 ;  /* 0x000000ffffe17224 */ /* 0x000fe400078e000f */
[----:B------:R-:W-:-:S06]  /*df60*/  IMAD.MOV.U32 R226, RZ, RZ, R18 ;  /* 0x000000ffffe27224 */ /* 0x000fcc00078e0012 */
[----:B------:R-:W-:Y:S03]  /*df70*/  HGMMA.64x256x16.F32 R24, R152, gdesc[UR4].tnspB, R24, gsb0 ;  /* 0x43e0000498187df0 */ /* 0x000fe60008000818 */
[----:B------:R-:W-:Y:S02]  /*df80*/  WARPGROUP.DEPBAR.LE gsb0, 0x0 ;  /* 0x00008000000079c5 */ /* 0x000fe40000010000 */
[----:B-1----:R-:W-:Y:S01]  /*df90*/  VIADD R152, R168, 0x80 ;  /* 0x00000080a8987836 */ /* 0x002fe20000000000 */
        /* <DEDUP_REMOVED lines=32> */
.L_x_7955:
[----:B------:R-:W-:Y:S05]  /*e1a0*/  BSYNC B0 ;  /* 0x0000000000007941 */ /* 0x000fea0003800000 */
.L_x_7954:
[----:B------:R-:W-:Y:S01]  /*e1b0*/  ISETP.GE.AND P2, PT, R214, R200, PT ;  /* 0x000000c8d600720c */ /* 0x000fe20003f46270 */
[----:B------:R-:W-:-:S12]  /*e1c0*/  BSSY B0, `(.L_x_7967) ;  /* 0x00001e1000007945 */ /* 0x000fd80003800000 */
[----:B------:R-:W-:Y:S05]  /*e1d0*/  @!P2 BRA `(.L_x_7968) ;  /* 0x0000001c007ca947 */ /* 0x000fea0003800000 */
[----:B------:R-:W-:Y:S02]  /*e1e0*/  IMAD.MOV.U32 R195, RZ, RZ, R20 ;  /* 0x000000ffffc37224 */ /* 0x000fe400078e0014 */
[----:B------:R-:W-:Y:S02]  /*e1f0*/  IMAD.MOV.U32 R220, RZ, RZ, R15 ;  /* 0x000000ffffdc7224 */ /* 0x000fe400078e000f */
[----:B0-----:R-:W-:-:S07]  /*e200*/  IMAD.MOV.U32 R215, RZ, RZ, R18 ;  /* 0x000000ffffd77224 */ /* 0x001fce00078e0012 */
.L_x_7979:
[----:B------:R-:W-:-:S05]  /*e210*/  VIADD R18, R215, 0x1 ;  /* 0x00000001d7127836 */ /* 0x000fca0000000000 */
[----:B------:R-:W-:-:S04]  /*e220*/  ISETP.NE.AND P2, PT, R18, 0x2, PT ;  /* 0x000000021200780c */ /* 0x000fc80003f45270 */
[----:B------:R-:W-:Y:S02]  /*e230*/  SEL R14, RZ, 0x1, P2 ;  /* 0x00000001ff0e7807 */ /* 0x000fe40001000000 */
[----:B------:R-:W-:Y:S02]  /*e240*/  SEL R18, R18, RZ, P2 ;  /* 0x000000ff12127207 */ /* 0x000fe40001000000 */
[----:B------:R-:W-:Y:S01]  /*e250*/  LOP3.LUT R22, R22, R14, RZ, 0x3c, !PT ;  /* 0x0000000e16167212 */ /* 0x000fe200078e3cff */
[----:B-1----:R-:W-:Y:S06]  /*e260*/  @!P0 BRA `(.L_x_7969) ;  /* 0x0000000000048947 */ /* 0x002fec0003800000 */
[----:B------:R-:W-:Y:S01]  /*e270*/  BPT.TRAP 0x1 ;  /* 0x000000040000795c */ /* 0x000fe20000300000 */
.L_x_7969:
[----:B------:R-:W-:Y:S01]  /*e280*/  IMAD R21, R18, 0x8, R2 ;  /* 0x0000000812157824 */ /* 0x000fe200078e0202 */
[----:B------:R-:W-:-:S04]  /*e290*/  SHF.L.U32 R193, R22, 0x1f, RZ ;  /* 0x0000001f16c17819 */ /* 0x000fc800000006ff */
[----:B------:R0:W1:Y:S01]  /*e2a0*/  SYNCS.PHASECHK.TRANS64.TRYWAIT P2, [R21+URZ+0x28c30], R193 ;  /* 0x028c30c1150075a7 */ /* 0x000062000804017f */
[----:B------:R-:W-:Y:S05]  /*e2b0*/  @!P0 BRA `(.L_x_7970) ;  /* 0x0000000000048947 */ /* 0x000fea0003800000 */
[----:B------:R-:W-:Y:S01]  /*e2c0*/  BPT.TRAP 0x1 ;  /* 0x000000040000795c */ /* 0x000fe20000300000 */
.L_x_7970:
[----:B------:R-:W-:Y:S01]  /*e2d0*/  BSSY B1, `(.L_x_7971) ;  /* 0x0000006000017945 */ /* 0x000fe20003800000 */
[----:B------:R-:W-:Y:S02]  /*e2e0*/  IMAD R154, R18, 0x200, R13 ;  /* 0x00000200129a7824 */ /* 0x000fe400078e020d */
[----:B------:R-:W-:Y:S01]  /*e2f0*/  IMAD.MOV.U32 R155, RZ, RZ, 0x40000040 ;  /* 0x40000040ff9b7424 */ /* 0x000fe200078e00ff */
[----:B-1----:R-:W-:Y:S06]  /*e300*/  @P2 BRA `(.L_x_7972) ;  /* 0x0000000000082947 */ /* 0x002fec0003800000 */
[----:B------:R-:W1:Y:S02]  /*e310*/  SYNCS.PHASECHK.TRANS64.TRYWAIT P2, [R21+URZ+0x28c30], R193 ;  /* 0x028c30c1150075a7 */ /* 0x000e64000804017f */
[----:B-1----:R-:W-:Y:S05]  /*e320*/  @!P2 BRA `(.L_x_7973) ;  /* 0x0000011400d8a947 */ /* 0x002fea0003800000 */
.L_x_7972:
[----:B------:R-:W-:Y:S05]  /*e330*/  BSYNC B1 ;  /* 0x0000000000017941 */ /* 0x000fea0003800000 */
.L_x_7971:
        /* <DEDUP_REMOVED lines=173> */
[----:B------:R-:W-:Y:S01]  /*ee10*/  @!P2 STS [R215+0x28800], R220 ;  /* 0x028800dcd700a388 */ /* 0x000fe20000000800 */
        /* <DEDUP_REMOVED lines=20> */
[-C--:B------:R-:W-:Y:S01]  /*ef60*/  FMUL.FTZ R100, R100, R220.reuse ;  /* 0x000000dc64647220 */ /* 0x080fe20000410000 */
[----:B------:R-:W-:Y:S01]  /*ef70*/  FMUL.FTZ R101, R101, R220 ;  /* 0x000000dc65657220 */ /* 0x000fe20000410000 */
[----:B------:R-:W-:Y:S01]  /*ef80*/  FMNMX.FTZ R20, R162, R20, !PT ;  /* 0x00000014a2147209 */ /* 0x000fe20007810000 */
[-C--:B------:R-:W-:Y:S01]  /*ef90*/  FMUL.FTZ R104, R104, R220.reuse ;  /* 0x000000dc68687220 */ /* 0x080fe20000410000 */
[-C--:B------:R-:W-:Y:S01]  /*efa0*/  FMUL.FTZ R105, R105, R220.reuse ;  /* 0x000000dc69697220 */ /* 0x080fe20000410000 */
[----:B------:R-:W-:Y:S01]  /*efb0*/  FMUL.FTZ R108, R108, R220 ;  /* 0x000000dc6c6c7220 */ /* 0x000fe20000410000 */
[----:B------:R-:W-:Y:S01]  /*efc0*/  FMNMX.FTZ R20, R163, R20, !PT ;  /* 0x00000014a3147209 */ /* 0x000fe20007810000 */
[----:B------:R-:W5:Y:S01]  /*efd0*/  MUFU.EX2 R156, R156 ;  /* 0x0000009c009c7308 */ /* 0x000f620000000800 */
[-C--:B------:R-:W-:Y:S01]  /*efe0*/  FMUL.FTZ R109, R109, R220.reuse ;  /* 0x000000dc6d6d7220 */ /* 0x080fe20000410000 */
[----:B------:R-:W-:Y:S01]  /*eff0*/  FMUL.FTZ R112, R112, R220 ;  /* 0x000000dc70707220 */ /* 0x000fe20000410000 */
[----:B--2---:R-:W-:Y:S01]  /*f000*/  FMNMX.FTZ R20, R0, R20, !PT ;  /* 0x0000001400147209 */ /* 0x004fe20007810000 */
[-C--:B------:R-:W-:Y:S01]  /*f010*/  FMUL.FTZ R113, R113, R220.reuse ;  /* 0x000000dc71717220 */ /* 0x080fe20000410000 */
[-C--:B------:R-:W-:Y:S01]  /*f020*/  FMUL.FTZ R116, R116, R220.reuse ;  /* 0x000000dc74747220 */ /* 0x080fe20000410000 */
[----:B------:R-:W-:Y:S01]  /*f030*/  FMUL.FTZ R117, R117, R220 ;  /* 0x000000dc75757220 */ /* 0x000fe20000410000 */
[----:B------:R-:W-:Y:S01]  /*f040*/  FMNMX.FTZ R20, R167, R20, !PT ;  /* 0x00000014a7147209 */ /* 0x000fe20007810000 */
[----:B------:R-:W2:Y:S01]  /*f050*/  MUFU.EX2 R157, R157 ;  /* 0x0000009d009d7308 */ /* 0x000ea20000000800 */
[-C--:B------:R-:W-:Y:S01]  /*f060*/  FMUL.FTZ R120, R120, R220.reuse ;  /* 0x000000dc78787220 */ /* 0x080fe20000410000 */
[----:B------:R-:W-:Y:S01]  /*f070*/  FMUL.FTZ R121, R121, R220 ;  /* 0x000000dc79797220 */ /* 0x000fe20000410000 */
[----:B----4-:R-:W-:Y:S01]  /*f080*/  FMNMX.FTZ R20, R181, R20, !PT ;  /* 0x00000014b5147209 */ /* 0x010fe20007810000 */
[-C--:B------:R-:W-:Y:S01]  /*f090*/  FMUL.FTZ R124, R124, R220.reuse ;  /* 0x000000dc7c7c7220 */ /* 0x080fe20000410000 */
[-C--:B------:R-:W-:Y:S01]  /*f0a0*/  FMUL.FTZ R125, R125, R220.reuse ;  /* 0x000000dc7d7d7220 */ /* 0x080fe20000410000 */
[----:B------:R-:W-:Y:S01]  /*f0b0*/  FMUL.FTZ R128, R128, R220 ;  /* 0x000000dc80807220 */ /* 0x000fe20000410000 */
[----:B------:R-:W-:Y:S01]  /*f0c0*/  FMNMX.FTZ R20, R171, R20, !PT ;  /* 0x00000014ab147209 */ /* 0x000fe20007810000 */
[----:B------:R-:W4:Y:S01]  /*f0d0*/  MUFU.EX2 R160, R160 ;  /* 0x000000a000a07308 */ /* 0x000f220000000800 */
[-C--:B------:R-:W-:Y:S01]  /*f0e0*/  FMUL.FTZ R129, R129, R220.reuse ;  /* 0x000000dc81817220 */ /* 0x080fe20000410000 */
        /* <DEDUP_REMOVED lines=8> */
[----:B------:R-:W-:Y:S01]  /*f170*/  FMUL.FTZ R141, R141, R220 ;  /* 0x000000dc8d8d7220 */ /* 0x000fe20000410000 */
[----:B------:R-:W-:Y:S01]  /*f180*/  FMNMX.FTZ R20, R178, R20, !PT ;  /* 0x00000014b2147209 */ /* 0x000fe20007810000 */
[-C--:B------:R-:W-:Y:S01]  /*f190*/  FMUL.FTZ R144, R144, R220.reuse ;  /* 0x000000dc90907220 */ /* 0x080fe20000410000 */
[-C--:B------:R-:W-:Y:S01]  /*f1a0*/  FMUL.FTZ R145, R145, R220.reuse ;  /* 0x000000dc91917220 */ /* 0x080fe20000410000 */
[----:B------:R-:W-:Y:S01]  /*f1b0*/  FMUL.FTZ R148, R148, R220 ;  /* 0x000000dc94947220 */ /* 0x000fe20000410000 */
[----:B------:R-:W-:Y:S01]  /*f1c0*/  FMNMX.FTZ R20, R179, R20, !PT ;  /* 0x00000014b3147209 */ /* 0x000fe20007810000 */
[----:B------:R-:W1:Y:S01]  /*f1d0*/  MUFU.EX2 R164, R164 ;  /* 0x000000a400a47308 */ /* 0x000e620000000800 */
[----:B------:R-:W-:Y:S01]  /*f1e0*/  FMUL.FTZ R149, R149, R220 ;  /* 0x000000dc95957220 */ /* 0x000fe20000410000 */
[----:B---3--:R-:W-:Y:S01]  /*f1f0*/  FADD.FTZ R166, R153, R166 ;  /* 0x000000a699a67221 */ /* 0x008fe20000010000 */
[----:B------:R-:W-:-:S03]  /*f200*/  FMNMX.FTZ R20, R182, R20, !PT ;  /* 0x00000014b6147209 */ /* 0x000fc60007810000 */
[----:B-----5:R-:W-:Y:S01]  /*f210*/  FADD.FTZ R166, R156, R166 ;  /* 0x000000a69ca67221 */ /* 0x020fe20000010000 */
[----:B------:R-:W-:Y:S01]  /*f220*/  FMNMX.FTZ R20, R183, R20, !PT ;  /* 0x00000014b7147209 */ /* 0x000fe20007810000 */
[----:B------:R-:W3:Y:S02]  /*f230*/  MUFU.EX2 R165, R165 ;  /* 0x000000a500a57308 */ /* 0x000ee40000000800 */
[----:B--2---:R-:W-:Y:S02]  /*f240*/  FADD.FTZ R166, R157, R166 ;  /* 0x000000a69da67221 */ /* 0x004fe40000010000 */
[----:B------:R-:W2:Y:S02]  /*f250*/  SHFL.BFLY PT, R170, R20, 0x2, 0x1f ;  /* 0x0c401f0014aa7f89 */ /* 0x000ea400000e0000 */
[----:B----4-:R-:W-:Y:S02]  /*f260*/  FADD.FTZ R166, R160, R166 ;  /* 0x000000a6a0a67221 */ /* 0x010fe40000010000 */
[----:B------:R-:W4:Y:S02]  /*f270*/  MUFU.EX2 R168, R168 ;  /* 0x000000a800a87308 */ /* 0x000f240000000800 */
[----:B0-----:R-:W-:-:S04]  /*f280*/  FADD.FTZ R166, R161, R166 ;  /* 0x000000a6a1a67221 */ /* 0x001fc80000010000 */
[----:B-1----:R-:W-:Y:S02]  /*f290*/  FADD.FTZ R166, R164, R166 ;  /* 0x000000a6a4a67221 */ /* 0x002fe40000010000 */
[----:B------:R-:W0:Y:S02]  /*f2a0*/  MUFU.EX2 R169, R169 ;  /* 0x000000a900a97308 */ /* 0x000e240000000800 */
[----:B---3--:R-:W-:-:S06]  /*f2b0*/  FADD.FTZ R166, R165, R166 ;  /* 0x000000a6a5a67221 */ /* 0x008fcc0000010000 */
[----:B------:R-:W1:Y:S01]  /*f2c0*/  MUFU.EX2 R172, R172 ;  /* 0x000000ac00ac7308 */ /* 0x000e620000000800 */
[----:B----4-:R-:W-:Y:S01]  /*f2d0*/  FADD.FTZ R166, R168, R166 ;  /* 0x000000a6a8a67221 */ /* 0x010fe20000010000 */
[----:B--2---:R-:W-:-:S06]  /*f2e0*/  FMNMX.FTZ R20, R20, R170, !PT ;  /* 0x000000aa14147209 */ /* 0x004fcc0007810000 */
[----:B------:R-:W2:Y:S01]  /*f2f0*/  MUFU.EX2 R173, R173 ;  /* 0x000000ad00ad7308 */ /* 0x000ea20000000800 */
[----:B------:R-:W3:Y:S01]  /*f300*/  SHFL.BFLY PT, R170, R20, 0x1, 0x1f ;  /* 0x0c201f0014aa7f89 */ /* 0x000ee200000e0000 */
[----:B0-----:R-:W-:-:S06]  /*f310*/  FADD.FTZ R166, R169, R166 ;  /* 0x000000a6a9a67221 */ /* 0x001fcc0000010000 */
[----:B------:R-:W0:Y:S01]  /*f320*/  MUFU.EX2 R176, R176 ;  /* 0x000000b000b07308 */ /* 0x000e220000000800 */
[----:B-1----:R-:W-:-:S07]  /*f330*/  FADD.FTZ R166, R172, R166 ;  /* 0x000000a6aca67221 */ /* 0x002fce0000010000 */
[----:B------:R-:W1:Y:S01]  /*f340*/  MUFU.EX2 R177, R177 ;  /* 0x000000b100b17308 */ /* 0x000e620000000800 */
[----:B--2---:R-:W-:-:S07]  /*f350*/  FADD.FTZ R166, R173, R166 ;  /* 0x000000a6ada67221 */ /* 0x004fce0000010000 */
[----:B------:R-:W-:Y:S01]  /*f360*/  MUFU.EX2 R180, R180 ;  /* 0x000000b400b47308 */ /* 0x000fe20000000800 */
[----:B---3--:R-:W-:Y:S01]  /*f370*/  FMNMX.FTZ R20, R20, R170, !PT ;  /* 0x000000aa14147209 */ /* 0x008fe20007810000 */
[----:B0-----:R-:W-:-:S04]  /*f380*/  FADD.FTZ R166, R176, R166 ;  /* 0x000000a6b0a67221 */ /* 0x001fc80000010000 */
[C---:B------:R-:W-:Y:S01]  /*f390*/  FADD.FTZ R170, -R20.reuse, R195 ;  /* 0x000000c314aa7221 */ /* 0x040fe20000010100 */
[-C--:B------:R-:W-:Y:S01]  /*f3a0*/  FMUL.FTZ R195, R20, R14.reuse ;  /* 0x0000000e14c37220 */ /* 0x080fe20000410000 */
[----:B-1----:R-:W-:Y:S02]  /*f3b0*/  FADD.FTZ R166, R177, R166 ;  /* 0x000000a6b1a67221 */ /* 0x002fe40000010000 */
        /* <DEDUP_REMOVED lines=19> */
[----:B0-----:R0:W-:Y:S01]  /*f4f0*/  @!P2 STS [R215+0x28820], R170 ;  /* 0x028820aad700a388 */ /* 0x0011e20000000800 */
[-C--:B------:R-:W-:Y:S01]  /*f500*/  FMUL.FTZ R26, R26, R170.reuse ;  /* 0x000000aa1a1a7220 */ /* 0x080fe20000410000 */
[----:B------:R-:W-:-:S05]  /*f510*/  FMUL.FTZ R27, R27, R170 ;  /* 0x000000aa1b1b7220 */ /* 0x000fca0000410000 */
[----:B------:R1:W2:Y:S01]  /*f520*/  MUFU.EX2 R195, R154 ;  /* 0x0000009a00c37308 */ /* 0x0002a20000000800 */
[-C--:B------:R-:W-:Y:S01]  /*f530*/  FMUL.FTZ R30, R30, R170.reuse ;  /* 0x000000aa1e1e7220 */ /* 0x080fe20000410000 */
[-C--:B------:R-:W-:Y:S01]  /*f540*/  FMUL.FTZ R31, R31, R170.reuse ;  /* 0x000000aa1f1f7220 */ /* 0x080fe20000410000 */
[-C--:B------:R-:W-:Y:S01]  /*f550*/  FMUL.FTZ R34, R34, R170.reuse ;  /* 0x000000aa22227220 */ /* 0x080fe20000410000 */
[-C--:B------:R-:W-:Y:S01]  /*f560*/  FMUL.FTZ R35, R35, R170.reuse ;  /* 0x000000aa23237220 */ /* 0x080fe20000410000 */
[-C--:B------:R-:W-:Y:S01]  /*f570*/  FMUL.FTZ R38, R38, R170.reuse ;  /* 0x000000aa26267220 */ /* 0x080fe20000410000 */
[-C--:B------:R-:W-:Y:S01]  /*f580*/  FMUL.FTZ R39, R39, R170.reuse ;  /* 0x000000aa27277220 */ /* 0x080fe20000410000 */
[-C--:B------:R-:W-:Y:S01]  /*f590*/  FMUL.FTZ R42, R42, R170.reuse ;  /* 0x000000aa2a2a7220 */ /* 0x080fe20000410000 */
[----:B0-----:R0:W3:Y:S01]  /*f5a0*/  MUFU.EX2 R215, R158 ;  /* 0x0000009e00d77308 */ /* 0x0010e20000000800 */
[----:B-1----:R-:W-:Y:S01]  /*f5b0*/  F2FP.F16.F32.PACK_AB R154, R156, R153 ;  /* 0x000000999c9a723e */ /* 0x002fe200000000ff */
[-C--:B------:R-:W-:Y:S01]  /*f5c0*/  FMUL.FTZ R43, R43, R170.reuse ;  /* 0x000000aa2b2b7220 */ /* 0x080fe20000410000 */
[----:B------:R-:W-:Y:S01]  /*f5d0*/  F2FP.F16.F32.PACK_AB R156, R160, R157 ;  /* 0x0000009da09c723e */ /* 0x000fe200000000ff */
[-C--:B------:R-:W-:Y:S01]  /*f5e0*/  FMUL.FTZ R46, R46, R170.reuse ;  /* 0x000000aa2e2e7220 */ /* 0x080fe20000410000 */
[----:B------:R-:W-:Y:S01]  /*f5f0*/  F2FP.F16.F32.PACK_AB R160, R168, R165 ;  /* 0x000000a5a8a0723e */ /* 0x000fe200000000ff */
[-C--:B------:R-:W-:Y:S01]  /*f600*/  FMUL.FTZ R47, R47, R170.reuse ;  /* 0x000000aa2f2f7220 */ /* 0x080fe20000410000 */
[-C--:B------:R-:W-:Y:S01]  /*f610*/  FMUL.FTZ R50, R50, R170.reuse ;  /* 0x000000aa32327220 */ /* 0x080fe20000410000 */
[----:B------:R-:W1:Y:S01]  /*f620*/  MUFU.EX2 R159, R159 ;  /* 0x0000009f009f7308 */ /* 0x000e620000000800 */
[----:B--2---:R-:W-:Y:S01]  /*f630*/  FFMA.FTZ R3, R170, R3, R195 ;  /* 0x00000003aa037223 */ /* 0x004fe200000100c3 */
[----:B0-----:R-:W-:Y:S01]  /*f640*/  F2FP.F16.F32.PACK_AB R158, R164, R161 ;  /* 0x000000a1a49e723e */ /* 0x001fe200000000ff */
[-C--:B------:R-:W-:Y:S01]  /*f650*/  FMUL.FTZ R51, R51, R170.reuse ;  /* 0x000000aa33337220 */ /* 0x080fe20000410000 */
[C---:B------:R-:W-:Y:S01]  /*f660*/  F2FP.F16.F32.PACK_AB R153, R155.reuse, R195 ;  /* 0x000000c39b99723e */ /* 0x040fe200000000ff */
[----:B------:R-:W-:Y:S01]  /*f670*/  FADD.FTZ R3, R155, R3 ;  /* 0x000000039b037221 */ /* 0x000fe20000010000 */
[----:B------:R-:W-:Y:S01]  /*f680*/  F2FP.F16.F32.PACK_AB R164, R176, R173 ;  /* 0x000000adb0a4723e */ /* 0x000fe200000000ff */
        /* <DEDUP_REMOVED lines=10> */
[C---:B-1----:R-:W-:Y:S01]  /*f730*/  FADD.FTZ R3, R159.reuse, R3 ;  /* 0x000000039f037221 */ /* 0x042fe20000010000 */
[----:B------:R-:W-:Y:S01]  /*f740*/  F2FP.F16.F32.PACK_AB R155, R159, R215 ;  /* 0x000000d79f9b723e */ /* 0x000fe200000000ff */
[----:B------:R-:W-:Y:S01]  /*f750*/  BAR.SYNC.DEFER_BLOCKING 0xf, 0x100 ;  /* 0x03c4000000007b1d */ /* 0x000fe20000010000 */
[----:B0-----:R-:W-:Y:S01]  /*f760*/  F2FP.F16.F32.PACK_AB R162, R172, R169 ;  /* 0x000000a9aca2723e */ /* 0x001fe200000000ff */
[-C--:B------:R-:W-:Y:S01]  /*f770*/  FMUL.FTZ R67, R67, R170.reuse ;  /* 0x000000aa43437220 */ /* 0x080fe20000410000 */
[-C--:B------:R-:W-:Y:S01]  /*f780*/  FMUL.FTZ R70, R70, R170.reuse ;  /* 0x000000aa46467220 */ /* 0x080fe20000410000 */
        /* <DEDUP_REMOVED lines=13> */
[C---:B0-----:R-:W-:Y:S01]  /*f860*/  FADD.FTZ R0, R180.reuse, R166 ;  /* 0x000000a6b4007221 */ /* 0x041fe20000010000 */
        /* <DEDUP_REMOVED lines=45> */
[C---:B0-----:R-:W-:Y:S01]  /*fb40*/  FADD.FTZ R3, R175.reuse, R3 ;  /* 0x00000003af037221 */ /* 0x041fe20000010000 */
[----:B------:R-:W-:Y:S01]  /*fb50*/  F2FP.F16.F32.PACK_AB R163, R175, R174 ;  /* 0x000000aeafa3723e */ /* 0x000fe200000000ff */
[-C--:B------:R-:W-:Y:S01]  /*fb60*/  FMUL.FTZ R146, R146, R170.reuse ;  /* 0x000000aa92927220 */ /* 0x080fe20000410000 */
[-C--:B------:R-:W-:Y:S01]  /*fb70*/  FMUL.FTZ R147, R147, R170.reuse ;  /* 0x000000aa93937220 */ /* 0x080fe20000410000 */
[-C--:B------:R-:W-:Y:S01]  /*fb80*/  FMUL.FTZ R150, R150, R170.reuse ;  /* 0x000000aa96967220 */ /* 0x080fe20000410000 */
[----:B------:R-:W-:Y:S01]  /*fb90*/  FMUL.FTZ R151, R151, R170 ;  /* 0x000000aa97977220 */ /* 0x000fe20000410000 */
[----:B------:R1:W-:Y:S01]  /*fba0*/  STSM.16.M88.4 [R197], R160 ;  /* 0x000000a0c5007844 */ /* 0x0003e20000000200 */
[----:B------:R-:W0:Y:S01]  /*fbb0*/  MUFU.EX2 R182, R182 ;  /* 0x000000b600b67308 */ /* 0x000e220000000800 */
[----:B---3--:R-:W-:-:S07]  /*fbc0*/  FADD.FTZ R3, R165, R3 ;  /* 0x00000003a5037221 */ /* 0x008fce0000010000 */
[----:B------:R-:W3:Y:S01]  /*fbd0*/  MUFU.EX2 R183, R183 ;  /* 0x000000b700b77308 */ /* 0x000ee20000000800 */
[C---:B--2---:R-:W-:Y:S01]  /*fbe0*/  FADD.FTZ R3, R179.reuse, R3 ;  /* 0x00000003b3037221 */ /* 0x044fe20000010000 */
[----:B------:R-:W-:-:S03]  /*fbf0*/  F2FP.F16.F32.PACK_AB R165, R179, R165 ;  /* 0x000000a5b3a5723e */ /* 0x000fc600000000ff */
[----:B0-----:R-:W-:Y:S01]  /*fc00*/  FADD.FTZ R3, R182, R3 ;  /* 0x00000003b6037221 */ /* 0x001fe20000010000 */
[----:B---3--:R-:W-:-:S03]  /*fc10*/  F2FP.F16.F32.PACK_AB R167, R183, R182 ;  /* 0x000000b6b7a7723e */ /* 0x008fc600000000ff */
[----:B------:R-:W-:Y:S02]  /*fc20*/  FADD.FTZ R3, R183, R3 ;  /* 0x00000003b7037221 */ /* 0x000fe40000010000 */
[----:B------:R1:W-:Y:S01]  /*fc30*/  STSM.16.M88.4 [R198], R164 ;  /* 0x000000a4c6007844 */ /* 0x0003e20000000200 */
[----:B------:R-:W-:Y:S05]  /*fc40*/  @!P0 BRA `(.L_x_7974) ;  /* 0x0000000000048947 */ /* 0x000fea0003800000 */
[----:B------:R-:W-:Y:S01]  /*fc50*/  BPT.TRAP 0x1 ;  /* 0x000000040000795c */ /* 0x000fe20000300000 */
.L_x_7974:
[----:B------:R0:W2:Y:S01]  /*fc60*/  SYNCS.PHASECHK.TRANS64.TRYWAIT P2, [R21+URZ+0x28c50], R193 ;  /* 0x028c50c1150075a7 */ /* 0x0000a2000804017f */
[----:B------:R-:W-:Y:S05]  /*fc70*/  @!P0 BRA `(.L_x_7975) ;  /* 0x0000000000048947 */ /* 0x000fea0003800000 */
[----:B------:R-:W-:Y:S01]  /*fc80*/  BPT.TRAP 0x1 ;  /* 0x000000040000795c */ /* 0x000fe20000300000 */
.L_x_7975:
[----:B------:R-:W-:Y:S04]  /*fc90*/  BSSY B1, `(.L_x_7976) ;  /* 0x0000004000017945 */ /* 0x000fe80003800000 */
[----:B--2---:R-:W-:Y:S05]  /*fca0*/  @P2 BRA `(.L_x_7977) ;  /* 0x0000000000082947 */ /* 0x004fea0003800000 */
[----:B------:R-:W2:Y:S02]  /*fcb0*/  SYNCS.PHASECHK.TRANS64.TRYWAIT P2, [R21+URZ+0x28c50], R193 ;  /* 0x028c50c1150075a7 */ /* 0x000ea4000804017f */
[----:B--2---:R-:W-:Y:S05]  /*fcc0*/  @!P2 BRA `(.L_x_7978) ;  /* 0x000000fc0084a947 */ /* 0x004fea0003800000 */
.L_x_7977:
[----:B------:R-:W-:Y:S05]  /*fcd0*/  BSYNC B1 ;  /* 0x0000000000017941 */ /* 0x000fea0003800000 */
.L_x_7976:
        /* <DEDUP_REMOVED lines=47> */
.L_x_7968:
[----:B------:R-:W-:Y:S05]  /*ffd0*/  BSYNC B0 ;  /* 0x0000000000007941 */ /* 0x000fea0003800000 */
.L_x_7967:
        /* <DEDUP_REMOVED lines=24> */
[-C--:B------:R-:W-:Y:S01]  /*10160*/  FMUL.FTZ R44, R44, R4.reuse ;  /* 0x000000042c2c7220 */ /* 0x080fe20000410000 */
        /* <DEDUP_REMOVED lines=74> */
[----:B------:R-:W-:Y:S01]  /*10610*/  FMUL.FTZ R43, R43, R0 ;  /* 0x000000002b2b7220 */ /* 0x000fe20000410000 */
        /* <DEDUP_REMOVED lines=62> */
[----:B--2---:R-:W-:Y:S01]  /*10a00*/  SEL R0, RZ, 0x1, P1 ;  /* 0x00000001ff007807 */ /* 0x004fe20000800000 */
[----:B------:R-:W-:Y:S06]  /*10a10*/  BAR.ARV 0xe, 0x100 ;  /* 0x0384000000007b1d */ /* 0x000fec0000002000 */
[----:B------:R-:W-:-:S02]  /*10a20*/  PLOP3.LUT P0, PT, PT, PT, PT, 0x8, 0x0 ;  /* 0x000000000000781c */ /* 0x000fc40003f0e170 */
[----:B------:R-:W-:Y:S02]  /*10a30*/  LOP3.LUT R22, R22, R0, RZ, 0x3c, !PT ;  /* 0x0000000016167212 */ /* 0x000fe400078e3cff */
[----:B------:R-:W-:-:S09]  /*10a40*/  SEL R18, R18, RZ, P1 ;  /* 0x000000ff12127207 */ /* 0x000fd20000800000 */
.L_x_7895:
[----:B------:R-:W-:Y:S05]  /*10a50*/  BSYNC B7 ;  /* 0x0000000000077941 */ /* 0x000fea0003800000 */
.L_x_7891:
[----:B------:R-:W2:Y:S08]  /*10a60*/  S2UR UR5, SR_CgaCtaId ;  /* 0x00000000000579c3 */ /* 0x000eb00000008800 */
[----:B------:R-:W-:Y:S06]  /*10a70*/  BAR.SYNC.DEFER_BLOCKING 0x5, 0x180 ;  /* 0x0146000000007b1d */ /* 0x000fec0000010000 */
[----:B------:R-:W-:Y:S01]  /*10a80*/  UMOV UR4, 0x400 ;  /* 0x0000040000047882 */ /* 0x000fe20000000000 */
[----:B------:R-:W-:Y:S01]  /*10a90*/  BSSY B0, `(.L_x_7980) ;  /* 0x0000499000007945 */ /* 0x000fe20003800000 */
[----:B--2---:R-:W-:-:S06]  /*10aa0*/  ULEA UR4, UR5, UR4, 0x18 ;  /* 0x0000000405047291 */ /* 0x004fcc000f8ec03f */
[----:B------:R-:W-:-:S05]  /*10ab0*/  IMAD.U32 R2, RZ, RZ, UR4 ;  /* 0x00000004ff027e24 */ /* 0x000fca000f8e00ff */
[----:B0-----:R0:W2:Y:S01]  /*10ac0*/  LDS.128 R4, [R2+0x28cd0] ;  /* 0x028cd00002047984 */ /* 0x0010a20000000c00 */
[----:B------:R-:W-:Y:S06]  /*10ad0*/  BAR.ARV 0x4, 0x180 ;  /* 0x0106000000007b1d */ /* 0x000fec0000002000 */
[----:B------:R-:W-:Y:S05]  /*10ae0*/  @P0 BRA `(.L_x_7981) ;  /* 0x00000038008c0947 */ /* 0x000fea0003800000 */
[----:B------:R-:W3:Y:S01]  /*10af0*/  LDL R8, [R1+0x6c] ;  /* 0x00006c0001087983 */ /* 0x000ee20000100800 */
        /* <DEDUP_REMOVED lines=12> */
[----:B---3-5:R-:W-:-:S04]  /*10bc0*/  IMAD.WIDE R152, R8, 0x2, R20 ;  /* 0x0000000208987825 */ /* 0x028fc800078e0214 */
        /* <DEDUP_REMOVED lines=8> */
[----:B-1----:R-:W-:Y:S02]  /*10c50*/  IADD3 R8, P0, R152, 0x20, RZ ;  /* 0x0000002098087810 */ /* 0x002fe40007f1e0ff */
        /* <DEDUP_REMOVED lines=8> */
[----:B-1----:R-:W-:Y:S02]  /*10ce0*/  IADD3 R8, P0, R152, 0x40, RZ ;  /* 0x0000004098087810 */ /* 0x002fe40007f1e0ff */
        /* <DEDUP_REMOVED lines=140> */
[----:B--2---:R-:W-:Y:S02]  /*115b0*/  MOV R4, R8 ;  /* 0x0000000800047202 */ /* 0x004fe40000000f00 */
[----:B------:R-:W-:Y:S01]  /*115c0*/  F2FP.F16.F32.PACK_AB R8, R137, R136 ;  /* 0x000000888908723e */ /* 0x000fe200000000ff */
[----:B------:R-:W-:Y:S01]  /*115d0*/  IMAD.X R153, RZ, RZ, R153, P0 ;  /* 0x000000ffff997224 */ /* 0x000fe200000e0699 */
[----:B------:R-:W-:-:S02]  /*115e0*/  F2FP.F16.F32.PACK_AB R9, R139, R138 ;  /* 0x0000008a8b09723e */ /* 0x000fc400000000ff */
[----:B------:R-:W-:Y:S02]  /*115f0*/  F2FP.F16.F32.PACK_AB R15, R151, R150 ;  /* 0x00000096970f723e */ /* 0x000fe400000000ff */
[----:B------:R-:W-:Y:S01]  /*11600*/  ISETP.NE.U32.AND P1, PT, RZ, UR6, PT ;  /* 0x00000006ff007c0c */ /* 0x000fe2000bf25070 */
[----:B------:R1:W-:Y:S03]  /*11610*/  STSM.16.M88.4 [R4], R8 ;  /* 0x0000000804007844 */ /* 0x0003e60000000200 */
[----:B------:R-:W-:Y:S02]  /*11620*/  ISETP.NE.AND.EX P1, PT, RZ, UR7, PT, P1 ;  /* 0x00000007ff007c0c */ /* 0x000fe4000bf25310 */
[----:B-1----:R-:W-:Y:S02]  /*11630*/  LOP3.LUT R4, R0, 0x380, RZ, 0xc0, !PT ;  /* 0x0000038000047812 */ /* 0x002fe400078ec0ff */
[----:B------:R-:W-:-:S02]  /*11640*/  IADD3 R8, P0, R207, UR6, RZ ;  /* 0x00000006cf087c10 */ /* 0x000fc4000ff1e0ff */
[----:B------:R-:W-:Y:S02]  /*11650*/  SHF.R.U64 R4, R4, 0x3, RZ ;  /* 0x0000000304047819 */ /* 0x000fe400000012ff */
[----:B------:R-:W-:Y:S02]  /*11660*/  IADD3.X R9, R208, UR7, RZ, P0, !PT ;  /* 0x00000007d0097c10 */ /* 0x000fe400087fe4ff */
[----:B------:R-:W-:Y:S01]  /*11670*/  LOP3.LUT R152, R4, R0, RZ, 0x3c, !PT ;  /* 0x0000000004987212 */ /* 0x000fe200078e3cff */
[----:B------:R-:W-:-:S03]  /*11680*/  IMAD.MOV.U32 R0, RZ, RZ, RZ ;  /* 0x000000ffff007224 */ /* 0x000fc600078e00ff */
        /* <DEDUP_REMOVED lines=13> */
[----:B-----5:R-:W2:Y:S04]  /*11760*/  LDG.E R4, desc[UR42][R8.64] ;  /* 0x0000002a08047981 */ /* 0x020ea8000c1e1900 */
[----:B-1----:R-:W2:Y:S02]  /*11770*/  LDG.E R8, desc[UR42][R8.64+0x4] ;  /* 0x0000042a08087981 */ /* 0x002ea4000c1e1900 */
[----:B--2---:R-:W-:-:S07]  /*11780*/  IMAD.IADD R4, R8, 0x1, -R4 ;  /* 0x0000000108047824 */ /* 0x004fce00078e0a04 */
.L_x_7982:
[----:B-1----:R-:W2:Y:S01]  /*11790*/  LDL R8, [R1+0x44] ;  /* 0x0000440001087983 */ /* 0x002ea20000100800 */
[----:B------:R-:W-:Y:S01]  /*117a0*/  ISETP.NE.AND P1, PT, R205, RZ, PT ;  /* 0x000000ffcd00720c */ /* 0x000fe20003f25270 */
[----:B------:R-:W-:-:S03]  /*117b0*/  ULDC UR4, c[0x0][0xad4] ;  /* 0x0002b50000047ab9 */ /* 0x000fc60000000800 */
[----:B------:R-:W-:Y:S01]  /*117c0*/  SEL R205, R205, UR4, P1 ;  /* 0x00000004cdcd7c07 */ /* 0x000fe20008800000 */
[----:B--2---:R-:W1:Y:S02]  /*117d0*/  SHFL.IDX PT, R8, R8, RZ, 0x1f ;  /* 0x00001fff08087589 */ /* 0x004e6400000e0000 */
[----:B-1----:R-:W-:Y:S02]  /*117e0*/  ISETP.NE.AND P0, PT, R8, RZ, PT ;  /* 0x000000ff0800720c */ /* 0x002fe40003f05270 */
[----:B-----5:R-:W-:-:S11]  /*117f0*/  SHF.R.S32.HI R8, RZ, 0x1f, R0 ;  /* 0x0000001fff087819 */ /* 0x020fd60000011400 */
[----:B------:R-:W-:Y:S05]  /*11800*/  @P0 BRA `(.L_x_7983) ;  /* 0x0000000000f80947 */ /* 0x000fea0003800000 */
[----:B------:R-:W2:Y:S01]  /*11810*/  LDL.LU R14, [R1+0x40] ;  /* 0x00004000010e7983 */ /* 0x000ea20000300800 */
[----:B------:R-:W-:Y:S01]  /*11820*/  IMAD.MOV.U32 R9, RZ, RZ, 0x9b8 ;  /* 0x000009b8ff097424 */ /* 0x000fe200078e00ff */
[----:B------:R-:W-:Y:S01]  /*11830*/  ISETP.GT.AND P1, PT, R205, 0x1, PT ;  /* 0x00000001cd00780c */ /* 0x000fe20003f24270 */
[----:B------:R-:W1:Y:S01]  /*11840*/  LDC R156, c[0x0][0xbe8] ;  /* 0x0002fa00ff9c7b82 */ /* 0x000e620000000800 */
[----:B------:R-:W3:Y:S01]  /*11850*/  LDL R157, [R1+0x68] ;  /* 0x00006800019d7983 */ /* 0x000ee20000100800 */
[----:B------:R-:W-:Y:S02]  /*11860*/  ISETP.NE.U32.AND P0, PT, RZ, UR6, PT ;  /* 0x00000006ff007c0c */ /* 0x000fe4000bf05070 */
[----:B------:R-:W-:Y:S02]  /*11870*/  SEL R9, R9, 0x978, P1 ;  /* 0x0000097809097807 */ /* 0x000fe40000800000 */
[----:B------:R-:W-:Y:S02]  /*11880*/  ISETP.NE.AND.EX P0, PT, RZ, UR7, PT, P0 ;  /* 0x00000007ff007c0c */ /* 0x000fe4000bf05300 */
[----:B------:R-:W4:Y:S02]  /*11890*/  LDC.64 R12, c[0x0][R9+0x220] ;  /* 0x00008800090c7b82 */ /* 0x000f240000000a00 */
[----:B------:R-:W-:-:S06]  /*118a0*/  SEL R15, R206, RZ, !P0 ;  /* 0x000000ffce0f7207 */ /* 0x000fcc0004000000 */
[----:B------:R-:W5:Y:S01]  /*118b0*/  LDC.64 R10, c[0x0][R9+0x218] ;  /* 0x00008600090a7b82 */ /* 0x000f620000000a00 */
[----:B------:R-:W-:Y:S02]  /*118c0*/  IMAD.IADD R153, R203, 0x1, R194 ;  /* 0x00000001cb997824 */ /* 0x000fe400078e02c2 */
[----:B----4-:R-:W-:Y:S01]  /*118d0*/  IMAD R13, R13, R15, RZ ;  /* 0x0000000f0d0d7224 */ /* 0x010fe200078e02ff */
[----:B------:R-:W-:Y:S02]  /*118e0*/  SEL R155, R217, RZ, P1 ;  /* 0x000000ffd99b7207 */ /* 0x000fe40000800000 */
[----:B--2---:R-:W-:Y:S02]  /*118f0*/  SEL R14, R14, RZ, !P0 ;  /* 0x000000ff0e0e7207 */ /* 0x004fe40004000000 */
[----:B-1----:R-:W-:-:S03]  /*11900*/  ISETP.NE.AND P0, PT, R156, 0x1, PT ;  /* 0x000000019c00780c */ /* 0x002fc60003f05270 */
[C---:B------:R-:W-:Y:S02]  /*11910*/  IMAD R14, R12.reuse, R14, R13 ;  /* 0x0000000e0c0e7224 */ /* 0x040fe400078e020d */
[----:B------:R-:W-:-:S04]  /*11920*/  IMAD.WIDE.U32 R12, R12, R15, RZ ;  /* 0x0000000f0c0c7225 */ /* 0x000fc800078e00ff */
[-C--:B-----5:R-:W-:Y:S02]  /*11930*/  IMAD R15, R11, R204.reuse, RZ ;  /* 0x000000cc0b0f7224 */ /* 0x0a0fe400078e02ff */
[----:B------:R-:W-:-:S04]  /*11940*/  IMAD.WIDE.U32 R10, R10, R204, RZ ;  /* 0x000000cc0a0a7225 */ /* 0x000fc800078e00ff */
[----:B------:R-:W-:Y:S02]  /*11950*/  IMAD.IADD R15, R11, 0x1, R15 ;  /* 0x000000010b0f7824 */ /* 0x000fe400078e020f */
[----:B------:R-:W1:Y:S01]  /*11960*/  @P0 LDC R11, c[0x0][0xbec] ;  /* 0x0002fb00ff0b0b82 */ /* 0x000e620000000800 */
[----:B------:R-:W-:-:S07]  /*11970*/  IADD3 R152, P2, P3, R12, R10, R0 ;  /* 0x0000000a0c987210 */ /* 0x000fce0007b5e000 */
[----:B------:R-:W2:Y:S01]  /*11980*/  @P0 LDC R10, c[0x0][0xbf0] ;  /* 0x0002fc00ff0a0b82 */ /* 0x000ea20000000800 */
[----:B------:R-:W-:-:S05]  /*11990*/  IMAD.IADD R14, R13, 0x1, R14 ;  /* 0x000000010d0e7824 */ /* 0x000fca00078e020e */
[----:B------:R-:W-:Y:S01]  /*119a0*/  IADD3.X R14, R14, R15, R8, P2, P3 ;  /* 0x0000000f0e0e7210 */ /* 0x000fe200017e6408 */
[----:B------:R-:W-:Y:S02]  /*119b0*/  IMAD.MOV.U32 R15, RZ, RZ, R153 ;  /* 0x000000ffff0f7224 */ /* 0x000fe400078e0099 */
[----:B-1----:R-:W-:-:S05]  /*119c0*/  @P0 IMAD.HI.U32 R11, R153, R11, RZ ;  /* 0x0000000b990b0227 */ /* 0x002fca00078e00ff */
[----:B--2---:R-:W-:Y:S02]  /*119d0*/  @P0 SHF.R.U32.HI R15, RZ, R10, R11 ;  /* 0x0000000aff0f0219 */ /* 0x004fe4000001160b */
[----:B------:R-:W1:Y:S02]  /*119e0*/  LDC.64 R10, c[0x0][R9+0x228] ;  /* 0x00008a00090a7b82 */ /* 0x000e640000000a00 */
[----:B-1----:R-:W-:-:S04]  /*119f0*/  IMAD.WIDE.U32 R12, R10, R155, RZ ;  /* 0x0000009b0a0c7225 */ /* 0x002fc800078e00ff */
[----:B------:R-:W-:-:S04]  /*11a00*/  IMAD R10, R11, R155, RZ ;  /* 0x0000009b0b0a7224 */ /* 0x000fc800078e02ff */
[----:B------:R-:W-:Y:S02]  /*11a10*/  IMAD.IADD R13, R13, 0x1, R10 ;  /* 0x000000010d0d7824 */ /* 0x000fe400078e020a */
[----:B------:R1:W2:Y:S01]  /*11a20*/  LDC.64 R10, c[0x0][R9+0x210] ;  /* 0x00008400090a7b82 */ /* 0x0002a20000000a00 */
[----:B------:R-:W-:Y:S01]  /*11a30*/  IADD3 R12, P0, P2, R15, R152, R12 ;  /* 0x000000980f0c7210 */ /* 0x000fe20007a1e00c */
[--C-:B------:R-:W-:Y:S01]  /*11a40*/  IMAD.MOV R152, RZ, RZ, -R15.reuse ;  /* 0x000000ffff987224 */ /* 0x100fe200078e0a0f */
[----:B------:R-:W-:-:S03]  /*11a50*/  SHF.R.S32.HI R15, RZ, 0x1f, R15 ;  /* 0x0000001fff0f7819 */ /* 0x000fc6000001140f */
[----:B------:R-:W-:Y:S01]  /*11a60*/  IMAD R152, R156, R152, R153 ;  /* 0x000000989c987224 */ /* 0x000fe200078e0299 */
[----:B------:R-:W-:-:S04]  /*11a70*/  IADD3.X R13, R15, R14, R13, P0, P2 ;  /* 0x0000000e0f0d7210 */ /* 0x000fc800007e440d */
[----:B-1----:R-:W-:Y:S01]  /*11a80*/  SHF.R.S32.HI R9, RZ, 0x1f, R152 ;  /* 0x0000001fff097819 */ /* 0x002fe20000011498 */
[-C--:B--2---:R-:W-:Y:S02]  /*11a90*/  IMAD R11, R11, R152.reuse, RZ ;  /* 0x000000980b0b7224 */ /* 0x084fe400078e02ff */
[----:B------:R-:W-:-:S04]  /*11aa0*/  IMAD.WIDE.U32 R12, R10, R152, R12 ;  /* 0x000000980a0c7225 */ /* 0x000fc800078e000c */
[----:B------:R-:W-:Y:S02]  /*11ab0*/  IMAD R9, R10, R9, R11 ;  /* 0x000000090a097224 */ /* 0x000fe400078e020b */
[----:B------:R-:W1:Y:S08]  /*11ac0*/  LDC.64 R10, c[0x0][0xba8] ;  /* 0x0002ea00ff0a7b82 */ /* 0x000e700000000a00 */
[----:B-1----:R-:W1:Y:S08]  /*11ad0*/  @!P1 LDC R10, c[0x0][0xb50] ;  /* 0x0002d400ff0a9b82 */ /* 0x002e700000000800 */
[----:B------:R-:W2:Y:S01]  /*11ae0*/  @!P1 LDC R11, c[0x0][0xb54] ;  /* 0x0002d500ff0b9b82 */ /* 0x000ea20000000800 */
[----:B------:R-:W-:-:S02]  /*11af0*/  IMAD.IADD R9, R13, 0x1, R9 ;  /* 0x000000010d097824 */ /* 0x000fc400078e0209 */
[----:B------:R-:W-:Y:S01]  /*11b00*/  IMAD.IADD R14, R189, 0x1, R194 ;  /* 0x00000001bd0e7824 */ /* 0x000fe200078e02c2 */
[----:B-1----:R-:W-:Y:S01]  /*11b10*/  LEA R13, P0, R12, R10, 0x2 ;  /* 0x0000000a0c0d7211 */ /* 0x002fe200078010ff */
[----:B---3--:R-:W-:-:S03]  /*11b20*/  IMAD.MOV R10, RZ, RZ, -R157 ;  /* 0x000000ffff0a7224 */ /* 0x008fc600078e0a9d */
[----:B--2---:R-:W-:Y:S02]  /*11b30*/  LEA.HI.X R9, R12, R11, R9, 0x2, P0 ;  /* 0x0000000b0c097211 */ /* 0x004fe400000f1409 */
[----:B------:R-:W-:Y:S01]  /*11b40*/  ISETP.NE.AND P0, PT, R202, R10, PT ;  /* 0x0000000aca00720c */ /* 0x000fe20003f05270 */
[----:B------:R-:W-:Y:S04]  /*11b50*/  SHFL.IDX PT, R12, R13, 0x1, 0x1c1f ;  /* 0x003c1f000d0c7f89 */ /* 0x000fe800000e0000 */
[----:B------:R-:W-:Y:S04]  /*11b60*/  SHFL.IDX PT, R10, R13, RZ, 0x1c1f ;  /* 0x001c1fff0d0a7589 */ /* 0x000fe800000e0000 */
[----:B------:R-:W1:Y:S04]  /*11b70*/  SHFL.IDX PT, R11, R9, RZ, 0x1c1f ;  /* 0x001c1fff090b7589 */ /* 0x000e6800000e0000 */
[----:B------:R2:W3:Y:S02]  /*11b80*/  SHFL.IDX PT, R13, R9, 0x1, 0x1c1f ;  /* 0x003c1f00090d7f89 */ /* 0x0004e400000e0000 */
[----:B--2---:R-:W-:-:S05]  /*11b90*/  IMAD R9, R4, R156, RZ ;  /* 0x0000009c04097224 */ /* 0x004fca00078e02ff */
[C---:B------:R-:W-:Y:S01]  /*11ba0*/  ISETP.GE.OR P1, PT, R14.reuse, R9, P0 ;  /* 0x000000090e00720c */ /* 0x040fe20000726670 */
[----:B------:R-:W-:-:S05]  /*11bb0*/  VIADD R14, R14, 0x8 ;  /* 0x000000080e0e7836 */ /* 0x000fca0000000000 */
[----:B------:R-:W-:-:S07]  /*11bc0*/  ISETP.GE.OR P0, PT, R14, R9, P0 ;  /* 0x000000090e00720c */ /* 0x000fce0000706670 */
[----:B-1----:R1:W-:Y:S06]  /*11bd0*/  @!P1 ST.E desc[UR42][R10.64], R154 ;  /* 0x0000009a0a009985 */ /* 0x0023ec000c10192a */
[----:B---3--:R1:W-:Y:S02]  /*11be0*/  @!P0 ST.E desc[UR42][R12.64], R3 ;  /* 0x000000030c008985 */ /* 0x0083e4000c10192a */
.L_x_7983:
[----:B------:R-:W-:Y:S02]  /*11bf0*/  ISETP.GT.AND P1, PT, R205, 0x1, PT ;  /* 0x00000001cd00780c */ /* 0x000fe40003f24270 */
[----:B------:R-:W-:-:S04]  /*11c00*/  ISETP.NE.U32.AND P0, PT, RZ, UR6, PT ;  /* 0x00000006ff007c0c */ /* 0x000fc8000bf05070 */
[----:B------:R-:W-:-:S04]  /*11c10*/  ISETP.NE.AND.EX P0, PT, RZ, UR7, PT, P0 ;  /* 0x00000007ff007c0c */ /* 0x000fc8000bf05300 */
[----:B------:R-:W-:-:S03]  /*11c20*/  SEL R206, R206, RZ, !P0 ;  /* 0x000000ffcece7207 */ /* 0x000fc60004000000 */
[----:B------:R-:W-:Y:S06]  /*11c30*/  @P1 BRA `(.L_x_7984) ;  /* 0x0000001000381947 */ /* 0x000fec0003800000 */
[----:B-1----:R-:W1:Y:S01]  /*11c40*/  S2R R10, SR_TID.X ;  /* 0x00000000000a7919 */ /* 0x002e620000002100 */
[----:B------:R-:W2:Y:S01]  /*11c50*/  LDC R87, c[0x0][0xbe8] ;  /* 0x0002fa00ff577b82 */ /* 0x000ea20000000800 */
[----:B------:R-:W-:Y:S01]  /*11c60*/  ULDC.64 UR4, c[0x0][0xaa0] ;  /* 0x0002a80000047ab9 */ /* 0x000fe20000000a00 */
[----:B-1----:R-:W-:-:S05]  /*11c70*/  VIADD R10, R10, 0xffffff80 ;  /* 0xffffff800a0a7836 */ /* 0x002fca0000000000 */
[----:B------:R-:W-:-:S04]  /*11c80*/  SHF.R.S32.HI R11, RZ, 0x1f, R10 ;  /* 0x0000001fff0b7819 */ /* 0x000fc8000001140a */
        /* <DEDUP_REMOVED lines=14> */
[----:B------:R-:W-:Y:S01]  /*11d70*/  IADD3 R45, P1, R20, 0x6000, RZ ;  /* 0x00006000142d7810 */ /* 0x000fe20007f3e0ff */
[----:B--2---:R-:W-:Y:S01]  /*11d80*/  IMAD R90, R4, R87, RZ ;  /* 0x00000057045a7224 */ /* 0x004fe200078e02ff */
[----:B------:R-:W-:Y:S01]  /*11d90*/  IADD3 R49, P2, R20, 0x7000, RZ ;  /* 0x0000700014317810 */ /* 0x000fe20007f5e0ff */
[----:B------:R-:W5:Y:S01]  /*11da0*/  LD.E.128 R24, desc[UR42][R24.64] ;  /* 0x0000002a18187980 */ /* 0x000f62000c101d00 */
        /* <DEDUP_REMOVED lines=16> */
[----:B------:R-:W-:Y:S02]  /*11eb0*/  IADD3 R14, P3, R20, 0xf000, RZ ;  /* 0x0000f000140e7810 */ /* 0x000fe40007f7e0ff */
        /* <DEDUP_REMOVED lines=12> */
[C---:B------:R-:W-:Y:S01]  /*11f80*/  IADD3 R57, P4, R20.reuse, 0x9000, RZ ;  /* 0x0000900014397810 */ /* 0x040fe20007f9e0ff */
[----:B------:R-:W-:Y:S01]  /*11f90*/  IMAD.X R81, RZ, RZ, R21, P3 ;  /* 0x000000ffff517224 */ /* 0x000fe200018e0615 */
        /* <DEDUP_REMOVED lines=10> */
[----:B------:R-:W5:Y:S01]  /*12040*/  LD.E.128 R40, desc[UR42][R40.64] ;  /* 0x0000002a28287980 */ /* 0x000f62000c101d00 */
[----:B------:R-:W-:-:S02]  /*12050*/  LOP3.LUT R60, R61, 0x380, RZ, 0xc0, !PT ;  /* 0x000003803d3c7812 */ /* 0x000fc400078ec0ff */
[----:B------:R-:W-:Y:S01]  /*12060*/  LOP3.LUT R64, R65, 0x380, RZ, 0xc0, !PT ;  /* 0x0000038041407812 */ /* 0x000fe200078ec0ff */
[----:B------:R-:W5:Y:S01]  /*12070*/  LD.E.128 R44, desc[UR42][R44.64] ;  /* 0x0000002a2c2c7980 */ /* 0x000f62000c101d00 */
[----:B------:R-:W-:Y:S02]  /*12080*/  LOP3.LUT R68, R69, 0x380, RZ, 0xc0, !PT ;  /* 0x0000038045447812 */ /* 0x000fe400078ec0ff */
[----:B------:R-:W-:Y:S01]  /*12090*/  LOP3.LUT R72, R73, 0x380, RZ, 0xc0, !PT ;  /* 0x0000038049487812 */ /* 0x000fe200078ec0ff */
[----:B------:R-:W5:Y:S01]  /*120a0*/  LD.E.128 R48, desc[UR42][R48.64] ;  /* 0x0000002a30307980 */ /* 0x000f62000c101d00 */
[----:B------:R-:W-:Y:S02]  /*120b0*/  LOP3.LUT R76, R77, 0x380, RZ, 0xc0, !PT ;  /* 0x000003804d4c7812 */ /* 0x000fe400078ec0ff */
[----:B------:R-:W-:Y:S01]  /*120c0*/  LOP3.LUT R13, R20, 0x380, RZ, 0xc0, !PT ;  /* 0x00000380140d7812 */ /* 0x000fe200078ec0ff */
[----:B------:R-:W5:Y:S01]  /*120d0*/  LD.E.128 R52, desc[UR42][R52.64] ;  /* 0x0000002a34347980 */ /* 0x000f62000c101d00 */
[----:B------:R-:W-:-:S02]  /*120e0*/  SHF.R.U64 R9, R9, 0x3, RZ ;  /* 0x0000000309097819 */ /* 0x000fc400000012ff */
        /* <DEDUP_REMOVED lines=23> */
[----:B------:R-:W-:Y:S01]  /*12260*/  ISETP.NE.AND P3, PT, R87, 0x1, PT ;  /* 0x000000015700780c */ /* 0x000fe20003f65270 */
[C---:B------:R-:W-:Y:S01]  /*12270*/  IMAD R21, R0.reuse, UR5, R9 ;  /* 0x0000000500157c24 */ /* 0x040fe2000f8e0209 */
[----:B------:R-:W-:Y:S01]  /*12280*/  LOP3.LUT R11, R11, 0xfffffff8, RZ, 0xc0, !PT ;  /* 0xfffffff80b0b7812 */ /* 0x000fe200078ec0ff */
[----:B------:R-:W-:Y:S01]  /*12290*/  IMAD.WIDE.U32 R8, R0, UR4, RZ ;  /* 0x0000000400087c25 */ /* 0x000fe2000f8e00ff */
[----:B------:R-:W-:Y:S01]  /*122a0*/  ULDC.64 UR4, c[0x0][0xae8] ;  /* 0x0002ba0000047ab9 */ /* 0x000fe20000000a00 */
[----:B------:R-:W1:Y:S01]  /*122b0*/  LDC R0, c[0x0][0xac8] ;  /* 0x0002b200ff007b82 */ /* 0x000e620000000800 */
[----:B------:R-:W5:Y:S01]  /*122c0*/  LD.E.128 R12, desc[UR42][R12.64] ;  /* 0x0000002a0c0c7980 */ /* 0x000f62000c101d00 */
[----:B------:R-:W-:-:S03]  /*122d0*/  IMAD.IADD R9, R9, 0x1, R21 ;  /* 0x0000000109097824 */ /* 0x000fc600078e0215 */
[----:B------:R-:W5:Y:S03]  /*122e0*/  LD.E.128 R56, desc[UR42][R56.64] ;  /* 0x0000002a38387980 */ /* 0x000f66000c101d00 */
[----:B------:R-:W2:Y:S01]  /*122f0*/  @P3 LDC R89, c[0x0][0xbec] ;  /* 0x0002fb00ff593b82 */ /* 0x000ea20000000800 */
[----:B------:R-:W-:Y:S01]  /*12300*/  IMAD.IADD R20, R10, 0x1, -R11 ;  /* 0x000000010a147824 */ /* 0x000fe200078e0a0b */
[----:B------:R-:W5:Y:S01]  /*12310*/  LD.E.128 R60, desc[UR42][R60.64] ;  /* 0x0000002a3c3c7980 */ /* 0x000f62000c101d00 */
[----:B------:R-:W-:-:S03]  /*12320*/  IMAD.WIDE.U32 R8, R204, UR4, R8 ;  /* 0x00000004cc087c25 */ /* 0x000fc6000f8e0008 */
[----:B------:R-:W5:Y:S02]  /*12330*/  LD.E.128 R64, desc[UR42][R64.64] ;  /* 0x0000002a40407980 */ /* 0x000f64000c101d00 */
[----:B------:R-:W3:Y:S01]  /*12340*/  @P3 LDC R91, c[0x0][0xbf0] ;  /* 0x0002fc00ff5b3b82 */ /* 0x000ee20000000800 */
[----:B------:R-:W-:Y:S01]  /*12350*/  SHF.R.S32.HI R10, RZ, 0x1f, R206 ;  /* 0x0000001fff0a7819 */ /* 0x000fe200000114ce */
[----:B------:R-:W-:Y:S01]  /*12360*/  IMAD R11, R20, 0x20, R3 ;  /* 0x00000020140b7824 */ /* 0x000fe200078e0203 */
[----:B------:R-:W5:Y:S01]  /*12370*/  LD.E.128 R68, desc[UR42][R68.64] ;  /* 0x0000002a44447980 */ /* 0x000f62000c101d00 */
[----:B------:R-:W-:Y:S01]  /*12380*/  IMAD R9, R204, UR5, R9 ;  /* 0x00000005cc097c24 */ /* 0x000fe2000f8e0209 */
[----:B------:R-:W-:Y:S01]  /*12390*/  ULDC.64 UR4, c[0x0][0xaf0] ;  /* 0x0002bc0000047ab9 */ /* 0x000fe20000000a00 */
[----:B------:R-:W-:Y:S01]  /*123a0*/  IMAD.IADD R3, R3, 0x1, R194 ;  /* 0x0000000103037824 */ /* 0x000fe200078e02c2 */
[----:B------:R-:W5:Y:S01]  /*123b0*/  LD.E.128 R72, desc[UR42][R72.64] ;  /* 0x0000002a48487980 */ /* 0x000f62000c101d00 */
[----:B-1----:R-:W-:Y:S01]  /*123c0*/  ISETP.GE.AND P1, PT, R213, R0, PT ;  /* 0x00000000d500720c */ /* 0x002fe20003f26270 */
[----:B------:R-:W-:-:S02]  /*123d0*/  IMAD.IADD R194, R194, 0x1, R11 ;  /* 0x00000001c2c27824 */ /* 0x000fc400078e020b */
[----:B------:R-:W-:Y:S01]  /*123e0*/  IMAD R11, R10, UR4, RZ ;  /* 0x000000040a0b7c24 */ /* 0x000fe2000f8e02ff */
[----:B------:R-:W-:Y:S01]  /*123f0*/  SEL R10, RZ, 0xffffffff, P1 ;  /* 0xffffffffff0a7807 */ /* 0x000fe20000800000 */
[----:B------:R-:W5:Y:S01]  /*12400*/  LD.E.128 R76, desc[UR42][R76.64] ;  /* 0x0000002a4c4c7980 */ /* 0x000f62000c101d00 */
[----:B------:R-:W-:-:S03]  /*12410*/  ISETP.GE.AND P0, PT, R212, R0, PT ;  /* 0x00000000d400720c */ /* 0x000fc60003f06270 */
[----:B------:R-:W-:Y:S01]  /*12420*/  IMAD.SHL.U32 R93, R10, 0x2, RZ ;  /* 0x000000020a5d7824 */ /* 0x000fe200078e00ff */
[----:B------:R-:W-:Y:S01]  /*12430*/  SEL R21, RZ, 0xffffffff, P0 ;  /* 0xffffffffff157807 */ /* 0x000fe20000000000 */
[----:B--2---:R-:W-:Y:S01]  /*12440*/  @P3 IMAD.HI.U32 R10, R194, R89, RZ ;  /* 0x00000059c20a3227 */ /* 0x004fe200078e00ff */
[-C--:B------:R-:W-:Y:S01]  /*12450*/  ISETP.GE.AND P2, PT, R188, R0.reuse, PT ;  /* 0x00000000bc00720c */ /* 0x080fe20003f46270 */
[----:B------:R-:W5:Y:S01]  /*12460*/  LD.E.128 R80, desc[UR42][R80.64] ;  /* 0x0000002a50507980 */ /* 0x000f62000c101d00 */
[-C--:B------:R-:W-:Y:S01]  /*12470*/  ISETP.GE.AND P0, PT, R211, R0.reuse, PT ;  /* 0x00000000d300720c */ /* 0x080fe20003f06270 */
[C---:B------:R-:W-:Y:S02]  /*12480*/  IMAD R85, R206.reuse, UR5, R11 ;  /* 0x00000005ce557c24 */ /* 0x040fe4000f8e020b */
[----:B------:R-:W-:Y:S01]  /*12490*/  IMAD.MOV.U32 R11, RZ, RZ, R194 ;  /* 0x000000ffff0b7224 */ /* 0x000fe200078e00c2 */
[----:B---3--:R-:W-:Y:S01]  /*124a0*/  @P3 SHF.R.U32.HI R11, RZ, R91, R10 ;  /* 0x0000005bff0b3219 */ /* 0x008fe2000001160a */
[----:B------:R-:W-:Y:S01]  /*124b0*/  IMAD.WIDE.U32 R8, R206, UR4, R8 ;  /* 0x00000004ce087c25 */ /* 0x000fe2000f8e0008 */
[----:B------:R-:W-:Y:S01]  /*124c0*/  SEL R20, RZ, 0x1, P2 ;  /* 0x00000001ff147807 */ /* 0x000fe20001000000 */
[----:B------:R-:W-:Y:S01]  /*124d0*/  ULDC.64 UR4, c[0x0][0xae0] ;  /* 0x0002b80000047ab9 */ /* 0x000fe20000000a00 */
[----:B------:R-:W-:Y:S01]  /*124e0*/  SEL R10, RZ, 0xffffffff, P0 ;  /* 0xffffffffff0a7807 */ /* 0x000fe20000000000 */
[----:B------:R-:W-:Y:S01]  /*124f0*/  IMAD.SHL.U32 R21, R21, 0x4, RZ ;  /* 0x0000000415157824 */ /* 0x000fe200078e00ff */
[----:B------:R-:W-:Y:S01]  /*12500*/  LOP3.LUT R20, R93, 0x2, R20, 0xe2, !PT ;  /* 0x000000025d147812 */ /* 0x000fe200078ee214 */
[----:B------:R-:W-:Y:S01]  /*12510*/  IMAD.IADD R9, R9, 0x1, R85 ;  /* 0x0000000109097824 */ /* 0x000fe200078e0255 */
[-C--:B------:R-:W-:Y:S01]  /*12520*/  ISETP.GE.AND P0, PT, R210, R0.reuse, PT ;  /* 0x00000000d200720c */ /* 0x080fe20003f06270 */
[----:B------:R-:W-:Y:S01]  /*12530*/  IMAD.SHL.U32 R85, R10, 0x8, RZ ;  /* 0x000000080a557824 */ /* 0x000fe200078e00ff */
[--C-:B------:R-:W-:Y:S01]  /*12540*/  SHF.R.S32.HI R10, RZ, 0x1f, R11.reuse ;  /* 0x0000001fff0a7819 */ /* 0x100fe2000001140b */
[----:B------:R-:W-:Y:S01]  /*12550*/  @!PT LDS RZ, [RZ] ;  /* 0x00000000fffff984 */ /* 0x000fe20000000800 */
[----:B------:R-:W-:Y:S01]  /*12560*/  @!PT LDS RZ, [RZ] ;  /* 0x00000000fffff984 */ /* 0x000fe20000000800 */
[----:B------:R-:W-:Y:S01]  /*12570*/  @!PT LDS RZ, [RZ] ;  /* 0x00000000fffff984 */ /* 0x000fe20000000800 */
[----:B------:R-:W-:Y:S01]  /*12580*/  @!PT LDS RZ, [RZ] ;  /* 0x00000000fffff984 */ /* 0x000fe20000000800 */
[----:B------:R1:W-:Y:S06]  /*12590*/  MEMBAR.ALL.CTA ;  /* 0x0000000000007992 */ /* 0x0003ec0000008000 */
[----:B-1----:R-:W1:Y:S01]  /*125a0*/  FENCE.VIEW.ASYNC.S ;  /* 0x00000000000073c6 */ /* 0x002e620000000000 */
[----:B------:R-:W-:Y:S01]  /*125b0*/  LOP3.LUT R20, R21, 0x4, R20, 0xe2, !PT ;  /* 0x0000000415147812 */ /* 0x000fe200078ee214 */
[----:B------:R-:W-:Y:S01]  /*125c0*/  IMAD.MOV R21, RZ, RZ, -R11 ;  /* 0x000000ffff157224 */ /* 0x000fe200078e0a0b */
[----:B------:R-:W-:Y:S01]  /*125d0*/  SEL R4, RZ, 0xffffffff, P0 ;  /* 0xffffffffff047807 */ /* 0x000fe20000000000 */
[----:B------:R-:W-:Y:S01]  /*125e0*/  IMAD R10, R10, UR4, RZ ;  /* 0x000000040a0a7c24 */ /* 0x000fe2000f8e02ff */
[----:B------:R-:W-:Y:S01]  /*125f0*/  ISETP.GE.AND P0, PT, R209, R0, PT ;  /* 0x00000000d100720c */ /* 0x000fe20003f06270 */
[----:B------:R-:W-:Y:S01]  /*12600*/  IMAD R21, R87, R21, R194 ;  /* 0x0000001557157224 */ /* 0x000fe200078e02c2 */
[----:B------:R-:W-:Y:S01]  /*12610*/  LOP3.LUT R20, R85, 0x8, R20, 0xe2, !PT ;  /* 0x0000000855147812 */ /* 0x000fe200078ee214 */
[----:B------:R-:W-:Y:S01]  /*12620*/  IMAD.SHL.U32 R85, R4, 0x10, RZ ;  /* 0x0000001004557824 */ /* 0x000fe200078e00ff */
[----:B------:R-:W-:Y:S01]  /*12630*/  SEL R4, RZ, 0xffffffff, P0 ;  /* 0xffffffffff047807 */ /* 0x000fe20000000000 */
[----:B------:R-:W-:-:S04]  /*12640*/  IMAD.WIDE.U32 R8, R11, UR4, R8 ;  /* 0x000000040b087c25 */ /* 0x000fc8000f8e0008 */
[----:B------:R-:W-:Y:S01]  /*12650*/  IMAD R11, R11, UR5, R10 ;  /* 0x000000050b0b7c24 */ /* 0x000fe2000f8e020a */
[----:B------:R-:W-:Y:S01]  /*12660*/  SHF.R.S32.HI R10, RZ, 0x1f, R21 ;  /* 0x0000001fff0a7819 */ /* 0x000fe20000011415 */
[----:B------:R-:W-:Y:S01]  /*12670*/  VIADD R91, R188, 0x180 ;  /* 0x00000180bc5b7836 */ /* 0x000fe20000000000 */
[----:B------:R-:W-:Y:S01]  /*12680*/  LOP3.LUT R20, R85, 0x10, R20, 0xe2, !PT ;  /* 0x0000001055147812 */ /* 0x000fe200078ee214 */
[----:B------:R-:W-:Y:S01]  /*12690*/  IMAD.IADD R9, R9, 0x1, R11 ;  /* 0x0000000109097824 */ /* 0x000fe200078e020b */
[----:B------:R-:W-:Y:S01]  /*126a0*/  ULDC.64 UR4, c[0x0][0xad8] ;  /* 0x0002b60000047ab9 */ /* 0x000fe20000000a00 */
[----:B------:R-:W-:Y:S01]  /*126b0*/  IMAD.SHL.U32 R11, R4, 0x20, RZ ;  /* 0x00000020040b7824 */ /* 0x000fe200078e00ff */
[----:B------:R-:W-:Y:S01]  /*126c0*/  ISETP.GE.AND P0, PT, R91, R0, PT ;  /* 0x000000005b00720c */ /* 0x000fe20003f06270 */
[----:B------:R-:W-:Y:S02]  /*126d0*/  IMAD R10, R10, UR4, RZ ;  /* 0x000000040a0a7c24 */ /* 0x000fe4000f8e02ff */
[----:B------:R-:W-:Y:S01]  /*126e0*/  VIADD R89, R188, 0x1c0 ;  /* 0x000001c0bc597836 */ /* 0x000fe20000000000 */
        /* <DEDUP_REMOVED lines=14> */
[----:B-1----:R1:W-:Y:S01]  /*127d0*/  SYNCS.ARRIVE.TRANS64.RED.A1T0 RZ, [R4+URZ], RZ ;  /* 0x000000ff04ff79a7 */ /* 0x0023e2000810043f */
[----:B------:R2:W3:Y:S01]  /*127e0*/  SHFL.IDX PT, R8, R87, RZ, 0x181f ;  /* 0x00181fff57087589 */ /* 0x0004e200000e0000 */
[----:B------:R-:W-:Y:S01]  /*127f0*/  BSSY B1, `(.L_x_7985) ;  /* 0x000002a000017945 */ /* 0x000fe20003800000 */
[----:B------:R-:W-:Y:S02]  /*12800*/  SHF.R.S32.HI R152, RZ, 0x1f, R209 ;  /* 0x0000001fff987819 */ /* 0x000fe400000114d1 */
[----:B-1----:R-:W-:-:S02]  /*12810*/  LOP3.LUT R4, R86, R9, RZ, 0xfc, !PT ;  /* 0x0000000956047212 */ /* 0x002fc400078efcff */
[----:B------:R2:W1:Y:S01]  /*12820*/  SHFL.IDX PT, R9, R88, RZ, 0x181f ;  /* 0x00181fff58097589 */ /* 0x00046200000e0000 */
[----:B------:R-:W-:Y:S02]  /*12830*/  SHF.R.S32.HI R153, RZ, 0x1f, R210 ;  /* 0x0000001fff997819 */ /* 0x000fe400000114d2 */
[----:B------:R-:W-:Y:S02]  /*12840*/  SHF.R.S32.HI R154, RZ, 0x1f, R211 ;  /* 0x0000001fff9a7819 */ /* 0x000fe400000114d3 */
[----:B------:R-:W-:Y:S02]  /*12850*/  SHF.R.S32.HI R155, RZ, 0x1f, R212 ;  /* 0x0000001fff9b7819 */ /* 0x000fe400000114d4 */
[----:B------:R-:W-:Y:S01]  /*12860*/  SHF.R.S32.HI R156, RZ, 0x1f, R213 ;  /* 0x0000001fff9c7819 */ /* 0x000fe200000114d5 */
[----:B--2---:R-:W-:Y:S06]  /*12870*/  @P1 BRA `(.L_x_7986) ;  /* 0x0000000000841947 */ /* 0x004fec0003800000 */
[-C--:B------:R-:W-:Y:S02]  /*12880*/  ISETP.GE.AND P2, PT, R188, R0.reuse, PT ;  /* 0x00000000bc00720c */ /* 0x080fe40003f46270 */
[-C--:B------:R-:W-:Y:S02]  /*12890*/  ISETP.GE.AND P4, PT, R213, R0.reuse, PT ;  /* 0x00000000d500720c */ /* 0x080fe40003f86270 */
[-C--:B------:R-:W-:Y:S02]  /*128a0*/  ISETP.GE.AND P6, PT, R212, R0.reuse, PT ;  /* 0x00000000d400720c */ /* 0x080fe40003fc6270 */
[-C--:B------:R-:W-:Y:S02]  /*128b0*/  ISETP.GE.AND P0, PT, R211, R0.reuse, PT ;  /* 0x00000000d300720c */ /* 0x080fe40003f06270 */
[----:B------:R-:W-:Y:S02]  /*128c0*/  ISETP.GE.AND P1, PT, R210, R0, PT ;  /* 0x00000000d200720c */ /* 0x000fe40003f26270 */
[----:B------:R-:W-:-:S03]  /*128d0*/  SHF.R.S32.HI R92, RZ, 0x1f, R91 ;  /* 0x0000001fff5c7819 */ /* 0x000fc6000001145b */
[----:B-1-3--:R-:W-:Y:S02]  /*128e0*/  @!P2 IMAD.WIDE R20, R188, 0x2, R8 ;  /* 0x00000002bc14a825 */ /* 0x00afe400078e0208 */
        /* <DEDUP_REMOVED lines=10> */
[CC--:B-1----:R-:W-:Y:S02]  /*12990*/  @!P1 LEA R20, P6, R210.reuse, R8.reuse, 0x1 ;  /* 0x00000008d2149211 */ /* 0x0c2fe400078c08ff */
[----:B------:R-:W-:Y:S02]  /*129a0*/  SHF.R.S32.HI R13, RZ, 0x1f, R89 ;  /* 0x0000001fff0d7819 */ /* 0x000fe40000011459 */
[-C--:B------:R-:W-:Y:S02]  /*129b0*/  @!P1 LEA.HI.X R21, R210, R9.reuse, R153, 0x1, P6 ;  /* 0x00000009d2159211 */ /* 0x080fe400030f0c99 */
[-C--:B--2---:R-:W-:Y:S02]  /*129c0*/  @!P0 LEA R10, P5, R211, R8.reuse, 0x1 ;  /* 0x00000008d30a8211 */ /* 0x084fe400078a08ff */
        /* <DEDUP_REMOVED lines=12> */
.L_x_7986:
[----:B------:R-:W-:Y:S05]  /*12a90*/  BSYNC B1 ;  /* 0x0000000000017941 */ /* 0x000fea0003800000 */
.L_x_7985:
[----:B------:R-:W-:Y:S01]  /*12aa0*/  VIADD R3, R3, 0x20 ;  /* 0x0000002003037836 */ /* 0x000fe20000000000 */
[----:B-1--4-:R1:W2:Y:S04]  /*12ab0*/  SHFL.IDX PT, R9, R88, 0x1, 0x181f ;  /* 0x00381f0058097f89 */ /* 0x0122a800000e0000 */
[----:B------:R-:W-:Y:S01]  /*12ac0*/  ISETP.GE.AND P0, PT, R3, R90, PT ;  /* 0x0000005a0300720c */ /* 0x000fe20003f06270 */
[----:B---3--:R1:W3:-:S12]  /*12ad0*/  SHFL.IDX PT, R8, R87, 0x1, 0x181f ;  /* 0x00381f0057087f89 */ /* 0x0082d800000e0000 */
[----:B-1----:R-:W-:Y:S05]  /*12ae0*/  @P0 BRA `(.L_x_7987) ;  /* 0x00000028004c0947 */ /* 0x002fea0003800000 */
[-C--:B------:R-:W-:Y:S02]  /*12af0*/  ISETP.GE.AND P5, PT, R213, R0.reuse, PT ;  /* 0x00000000d500720c */ /* 0x080fe40003fa6270 */
[-C--:B------:R-:W-:Y:S02]  /*12b00*/  ISETP.GE.AND P6, PT, R188, R0.reuse, PT ;  /* 0x00000000bc00720c */ /* 0x080fe40003fc6270 */
[-C--:B------:R-:W-:Y:S02]  /*12b10*/  ISETP.GE.AND P4, PT, R212, R0.reuse, PT ;  /* 0x00000000d400720c */ /* 0x080fe40003f86270 */
[-C--:B------:R-:W-:Y:S02]  /*12b20*/  ISETP.GE.AND P2, PT, R210, R0.reuse, PT ;  /* 0x00000000d200720c */ /* 0x080fe40003f46270 */
[----:B------:R-:W-:Y:S02]  /*12b30*/  ISETP.GE.AND P3, PT, R211, R0, PT ;  /* 0x00000000d300720c */ /* 0x000fe40003f66270 */
[----:B------:R-:W-:-:S03]  /*12b40*/  LOP3.LUT P0, RZ, R86, 0x40, RZ, 0xc0, !PT ;  /* 0x0000004056ff7812 */ /* 0x000fc6000780c0ff */
[C---:B---3-5:R-:W-:Y:S02]  /*12b50*/  @!P5 LEA R12, P1, R213.reuse, R8, 0x1 ;  /* 0x00000008d50cd211 */ /* 0x068fe400078208ff */
[----:B--2---:R-:W-:Y:S02]  /*12b60*/  @!P6 IMAD.WIDE R10, R188, 0x2, R8 ;  /* 0x00000002bc0ae825 */ /* 0x004fe400078e0208 */
[----:B------:R-:W-:Y:S02]  /*12b70*/  @!P5 LEA.HI.X R13, R213, R9, R156, 0x1, P1 ;  /* 0x00000009d50dd211 */ /* 0x000fe400008f0c9c */
[----:B------:R-:W-:Y:S01]  /*12b80*/  ISETP.GE.AND P1, PT, R209, R0, PT ;  /* 0x00000000d100720c */ /* 0x000fe20003f26270 */
[----:B------:R1:W-:Y:S01]  /*12b90*/  @!P6 ST.E.128 desc[UR42][R10.64], R24 ;  /* 0x000000180a00e985 */ /* 0x0003e2000c101d2a */
[----:B------:R-:W-:-:S03]  /*12ba0*/  SHF.R.S32.HI R0, RZ, 0x1f, R91 ;  /* 0x0000001fff007819 */ /* 0x000fc6000001145b */
[----:B------:R2:W-:Y:S01]  /*12bb0*/  @!P5 ST.E.128 desc[UR42][R12.64], R32 ;  /* 0x000000200c00d985 */ /* 0x0005e2000c101d2a */
[----:B-1----:R-:W-:-:S04]  /*12bc0*/  @!P4 LEA R10, P6, R212, R8, 0x1 ;  /* 0x00000008d40ac211 */ /* 0x002fc800078c08ff */
[-C--:B------:R-:W-:Y:S02]  /*12bd0*/  @!P4 LEA.HI.X R11, R212, R9.reuse, R155, 0x1, P6 ;  /* 0x00000009d40bc211 */ /* 0x080fe400030f0c9b */
[CC--:B------:R-:W-:Y:S02]  /*12be0*/  @!P2 LEA R14, P6, R210.reuse, R8.reuse, 0x1 ;  /* 0x00000008d20ea211 */ /* 0x0c0fe400078c08ff */
[CC--:B--2---:R-:W-:Y:S01]  /*12bf0*/  @!P3 LEA R12, P5, R211.reuse, R8.reuse, 0x1 ;  /* 0x00000008d30cb211 */ /* 0x0c4fe200078a08ff */
[----:B------:R1:W-:Y:S01]  /*12c00*/  @!P4 ST.E.128 desc[UR42][R10.64], R40 ;  /* 0x000000280a00c985 */ /* 0x0003e2000c101d2a */
[-C--:B------:R-:W-:Y:S02]  /*12c10*/  @!P2 LEA.HI.X R15, R210, R9.reuse, R153, 0x1, P6 ;  /* 0x00000009d20fa211 */ /* 0x080fe400030f0c99 */
[----:B------:R-:W-:Y:S02]  /*12c20*/  @!P3 LEA.HI.X R13, R211, R9, R154, 0x1, P5 ;  /* 0x00000009d30db211 */ /* 0x000fe400028f0c9a */
[----:B------:R-:W-:-:S02]  /*12c30*/  @!P1 LEA R24, P6, R209, R8, 0x1 ;  /* 0x00000008d1189211 */ /* 0x000fc400078c08ff */
[----:B------:R-:W-:Y:S01]  /*12c40*/  @P0 LEA R20, P5, R91, R8, 0x1 ;  /* 0x000000085b140211 */ /* 0x000fe200078a08ff */
        /* <DEDUP_REMOVED lines=13> */
.L_x_7984:
[----:B-1----:R-:W1:Y:S01]  /*12d20*/  LDC R10, c[0x0][0xbe8] ;  /* 0x0002fa00ff0a7b82 */ /* 0x002e620000000800 */
[----:B------:R-:W-:Y:S01]  /*12d30*/  ULDC.64 UR4, c[0x0][0xb08] ;  /* 0x0002c20000047ab9 */ /* 0x000fe20000000a00 */
[----:B------:R-:W-:Y:S01]  /*12d40*/  IMAD.IADD R11, R203, 0x1, R194 ;  /* 0x00000001cb0b7824 */ /* 0x000fe200078e02c2 */
[----:B------:R-:W-:Y:S01]  /*12d50*/  BSSY B1, `(.L_x_7988) ;  /* 0x00000f4000017945 */ /* 0x000fe20003800000 */
[----:B------:R-:W-:Y:S01]  /*12d60*/  IMAD R3, R8, UR4, RZ ;  /* 0x0000000408037c24 */ /* 0x000fe2000f8e02ff */
[----:B------:R-:W-:Y:S01]  /*12d70*/  SHF.R.S32.HI R152, RZ, 0x1f, R218 ;  /* 0x0000001fff987819 */ /* 0x000fe200000114da */
[C---:B------:R-:W-:Y:S01]  /*12d80*/  IMAD.WIDE.U32 R8, R0.reuse, UR4, RZ ;  /* 0x0000000400087c25 */ /* 0x040fe2000f8e00ff */
[----:B------:R-:W-:Y:S02]  /*12d90*/  SHF.R.S32.HI R153, RZ, 0x1f, R219 ;  /* 0x0000001fff997819 */ /* 0x000fe400000114db */
        /* <DEDUP_REMOVED lines=14> */
[----:B-1----:R-:W-:Y:S01]  /*12e80*/  ISETP.NE.AND P0, PT, R10, 0x1, PT ;  /* 0x000000010a00780c */ /* 0x002fe20003f05270 */
[----:B------:R-:W-:Y:S01]  /*12e90*/  ULDC.64 UR4, c[0x0][0xb40] ;  /* 0x0002d00000047ab9 */ /* 0x000fe20000000a00 */
[----:B------:R-:W-:Y:S01]  /*12ea0*/  IMAD R4, R4, R10, RZ ;  /* 0x0000000a04047224 */ /* 0x000fe200078e02ff */
        /* <DEDUP_REMOVED lines=9> */
[----:B------:R-:W1:Y:S01]  /*12f40*/  @P0 LDC R12, c[0x0][0xbec] ;  /* 0x0002fb00ff0c0b82 */ /* 0x000e620000000800 */
[----:B------:R-:W-:Y:S01]  /*12f50*/  IMAD.IADD R9, R9, 0x1, R0 ;  /* 0x0000000109097824 */ /* 0x000fe200078e0200 */
[----:B------:R-:W-:Y:S01]  /*12f60*/  SHF.R.S32.HI R164, RZ, 0x1f, R236 ;  /* 0x0000001fffa47819 */ /* 0x000fe200000114ec */
[----:B------:R-:W-:Y:S01]  /*12f70*/  VIADD R169, R192, 0x80 ;  /* 0x00000080c0a97836 */ /* 0x000fe20000000000 */
[----:B------:R-:W-:Y:S01]  /*12f80*/  SHF.R.S32.HI R165, RZ, 0x1f, R237 ;  /* 0x0000001fffa57819 */ /* 0x000fe200000114ed */
[----:B------:R-:W-:Y:S01]  /*12f90*/  IMAD.WIDE.U32 R8, R217, UR4, R8 ;  /* 0x00000004d9087c25 */ /* 0x000fe2000f8e0008 */
[----:B------:R-:W-:-:S02]  /*12fa0*/  SHF.R.S32.HI R167, RZ, 0x1f, R167 ;  /* 0x0000001fffa77819 */ /* 0x000fc400000114a7 */
[----:B------:R-:W2:Y:S01]  /*12fb0*/  @P0 LDC R0, c[0x0][0xbf0] ;  /* 0x0002fc00ff000b82 */ /* 0x000ea20000000800 */
        /* <DEDUP_REMOVED lines=16> */
[----:B-1----:R-:W-:Y:S01]  /*130c0*/  @P0 IMAD.HI.U32 R12, R11, R12, RZ ;  /* 0x0000000c0b0c0227 */ /* 0x002fe200078e00ff */
[----:B------:R-:W-:-:S02]  /*130d0*/  SHF.R.S32.HI R181, RZ, 0x1f, R181 ;  /* 0x0000001fffb57819 */ /* 0x000fc400000114b5 */
[----:B------:R-:W-:Y:S01]  /*130e0*/  SHF.R.S32.HI R183, RZ, 0x1f, R183 ;  /* 0x0000001fffb77819 */ /* 0x000fe200000114b7 */
[C---:B------:R-:W-:Y:S02]  /*130f0*/  VIADD R195, R192.reuse, 0x40 ;  /* 0x00000040c0c37836 */ /* 0x040fe40000000000 */
[C---:B------:R-:W-:Y:S01]  /*13100*/  VIADD R205, R192.reuse, 0x38 ;  /* 0x00000038c0cd7836 */ /* 0x040fe20000000000 */
[----:B--2---:R-:W-:Y:S01]  /*13110*/  @P0 SHF.R.U32.HI R3, RZ, R0, R12 ;  /* 0x00000000ff030219 */ /* 0x004fe2000001160c */
[C---:B------:R-:W-:Y:S01]  /*13120*/  VIADD R208, R192.reuse, 0x30 ;  /* 0x00000030c0d07836 */ /* 0x040fe20000000000 */
[----:B------:R-:W-:Y:S01]  /*13130*/  SHF.R.S32.HI R195, RZ, 0x1f, R195 ;  /* 0x0000001fffc37819 */ /* 0x000fe200000114c3 */
[----:B------:R-:W-:Y:S01]  /*13140*/  VIADD R215, R192, 0x28 ;  /* 0x00000028c0d77836 */ /* 0x000fe20000000000 */
[----:B------:R-:W-:Y:S01]  /*13150*/  SHF.R.S32.HI R205, RZ, 0x1f, R205 ;  /* 0x0000001fffcd7819 */ /* 0x000fe200000114cd */
[----:B------:R-:W-:Y:S01]  /*13160*/  IMAD.MOV R0, RZ, RZ, -R3 ;  /* 0x000000ffff007224 */ /* 0x000fe200078e0a03 */
[----:B------:R-:W-:Y:S01]  /*13170*/  SHF.R.S32.HI R208, RZ, 0x1f, R208 ;  /* 0x0000001fffd07819 */ /* 0x000fe200000114d0 */
[----:B------:R-:W-:Y:S01]  /*13180*/  IMAD.WIDE.U32 R8, R3, UR4, R8 ;  /* 0x0000000403087c25 */ /* 0x000fe2000f8e0008 */
[----:B------:R-:W-:-:S03]  /*13190*/  SHF.R.S32.HI R215, RZ, 0x1f, R215 ;  /* 0x0000001fffd77819 */ /* 0x000fc600000114d7 */
[----:B------:R-:W-:Y:S01]  /*131a0*/  IMAD R0, R10, R0, R11 ;  /* 0x000000000a007224 */ /* 0x000fe200078e020b */
[----:B------:R-:W-:Y:S01]  /*131b0*/  SHF.R.S32.HI R10, RZ, 0x1f, R3 ;  /* 0x0000001fff0a7819 */ /* 0x000fe20000011403 */
[C---:B------:R-:W-:Y:S02]  /*131c0*/  VIADD R225, R192.reuse, 0x20 ;  /* 0x00000020c0e17836 */ /* 0x040fe40000000000 */
[----:B------:R-:W-:Y:S02]  /*131d0*/  VIADD R227, R192, 0x18 ;  /* 0x00000018c0e37836 */ /* 0x000fe40000000000 */
[----:B------:R-:W-:Y:S01]  /*131e0*/  IMAD R10, R10, UR4, RZ ;  /* 0x000000040a0a7c24 */ /* 0x000fe2000f8e02ff */
[----:B------:R-:W-:Y:S01]  /*131f0*/  SHF.R.S32.HI R225, RZ, 0x1f, R225 ;  /* 0x0000001fffe17819 */ /* 0x000fe200000114e1 */
[C---:B------:R-:W-:Y:S01]  /*13200*/  VIADD R233, R192.reuse, 0x10 ;  /* 0x00000010c0e97836 */ /* 0x040fe20000000000 */
[----:B------:R-:W-:Y:S01]  /*13210*/  SHF.R.S32.HI R227, RZ, 0x1f, R227 ;  /* 0x0000001fffe37819 */ /* 0x000fe200000114e3 */
[----:B------:R-:W-:Y:S01]  /*13220*/  IMAD R10, R3, UR5, R10 ;  /* 0x00000005030a7c24 */ /* 0x000fe2000f8e020a */
[----:B------:R-:W-:Y:S01]  /*13230*/  SHF.R.S32.HI R3, RZ, 0x1f, R0 ;  /* 0x0000001fff037819 */ /* 0x000fe20000011400 */
[----:B------:R-:W-:Y:S01]  /*13240*/  ULDC.64 UR4, c[0x0][0xb28] ;  /* 0x0002ca0000047ab9 */ /* 0x000fe20000000a00 */
[----:B------:R-:W-:Y:S01]  /*13250*/  VIADD R206, R192, 0x8 ;  /* 0x00000008c0ce7836 */ /* 0x000fe20000000000 */
[----:B------:R-:W-:Y:S01]  /*13260*/  SHF.R.S32.HI R233, RZ, 0x1f, R233 ;  /* 0x0000001fffe97819 */ /* 0x000fe200000114e9 */
[----:B------:R-:W-:-:S02]  /*13270*/  IMAD.IADD R9, R9, 0x1, R10 ;  /* 0x0000000109097824 */ /* 0x000fc400078e020a */
[----:B------:R-:W-:Y:S01]  /*13280*/  IMAD R3, R3, UR4, RZ ;  /* 0x0000000403037c24 */ /* 0x000fe2000f8e02ff */
[----:B------:R-:W-:Y:S01]  /*13290*/  SHF.R.S32.HI R206, RZ, 0x1f, R206 ;  /* 0x0000001fffce7819 */ /* 0x000fe200000114ce */
[----:B------:R-:W-:-:S04]  /*132a0*/  IMAD.WIDE.U32 R8, R0, UR4, R8 ;  /* 0x0000000400087c25 */ /* 0x000fc8000f8e0008 */
[----:B------:R-:W-:Y:S01]  /*132b0*/  IMAD R3, R0, UR5, R3 ;  /* 0x0000000500037c24 */ /* 0x000fe2000f8e0203 */
[----:B------:R-:W-:Y:S01]  /*132c0*/  ULDC.64 UR4, c[0x0][0xb00] ;  /* 0x0002c00000047ab9 */ /* 0x000fe20000000a00 */
[----:B------:R-:W-:Y:S01]  /*132d0*/  VIADD R166, R192, 0x88 ;  /* 0x00000088c0a67836 */ /* 0x000fe20000000000 */
[----:B------:R-:W-:Y:S01]  /*132e0*/  LEA R0, P0, R8, UR4, 0x2 ;  /* 0x0000000408007c11 */ /* 0x000fe2000f8010ff */
[----:B------:R-:W-:Y:S02]  /*132f0*/  IMAD.IADD R3, R9, 0x1, R3 ;  /* 0x0000000109037824 */ /* 0x000fe400078e0203 */
[----:B------:R-:W-:Y:S02]  /*13300*/  VIADD R168, R192, 0x80 ;  /* 0x00000080c0a87836 */ /* 0x000fe40000000000 */
[----:B------:R1:W2:Y:S01]  /*13310*/  SHFL.IDX PT, R15, R0, RZ, 0x1c1f ;  /* 0x001c1fff000f7589 */ /* 0x0002a200000e0000 */
[----:B------:R-:W-:Y:S01]  /*13320*/  LEA.HI.X R3, R8, UR5, R3, 0x2, P0 ;  /* 0x0000000508037c11 */ /* 0x000fe200080f1403 */
[----:B------:R-:W-:Y:S01]  /*13330*/  VIADD R8, R2, 0x28c20 ;  /* 0x00028c2002087836 */ /* 0x000fe20000000000 */
[----:B------:R-:W-:Y:S01]  /*13340*/  ISETP.GE.AND P0, PT, R194, R4, PT ;  /* 0x00000004c200720c */ /* 0x000fe20003f06270 */
[----:B------:R-:W-:-:S02]  /*13350*/  VIADD R170, R192, 0x78 ;  /* 0x00000078c0aa7836 */ /* 0x000fc40000000000 */
[----:B------:R1:W3:Y:S01]  /*13360*/  SHFL.IDX PT, R14, R3, RZ, 0x1c1f ;  /* 0x001c1fff030e7589 */ /* 0x0002e200000e0000 */
[----:B------:R-:W-:Y:S01]  /*13370*/  PRMT R8, RZ, 0x654, R8 ;  /* 0x00000654ff087816 */ /* 0x000fe20000000008 */
[C---:B------:R-:W-:Y:S02]  /*13380*/  VIADD R172, R192.reuse, 0x70 ;  /* 0x00000070c0ac7836 */ /* 0x040fe40000000000 */
[C---:B------:R-:W-:Y:S01]  /*13390*/  VIADD R174, R192.reuse, 0x68 ;  /* 0x00000068c0ae7836 */ /* 0x040fe20000000000 */
[----:B------:R1:W-:Y:S01]  /*133a0*/  SYNCS.ARRIVE.TRANS64.RED.A1T0 RZ, [R8+URZ], RZ ;  /* 0x000000ff08ff79a7 */ /* 0x0003e2000810043f */
        /* <DEDUP_REMOVED lines=11> */
[----:B------:R-:W-:Y:S01]  /*13460*/  VIADD R204, R192, 0x8 ;  /* 0x00000008c0cc7836 */ /* 0x000fe20000000000 */
[----:B-123--:R-:W-:Y:S06]  /*13470*/  @P0 BRA `(.L_x_7989) ;  /* 0x0000000800040947 */ /* 0x00efec0003800000 */
[----:B------:R-:W-:Y:S02]  /*13480*/  ULDC UR4, c[0x0][0xac8] ;  /* 0x0002b20000047ab9 */ /* 0x000fe40000000800 */
[----:B------:R-:W-:Y:S02]  /*13490*/  ISETP.GE.AND P0, PT, R192, UR4, PT ;  /* 0x00000004c0007c0c */ /* 0x000fe4000bf06270 */
[----:B------:R-:W-:Y:S02]  /*134a0*/  ISETP.GE.AND P4, PT, R176, UR4, PT ;  /* 0x00000004b0007c0c */ /* 0x000fe4000bf86270 */
[----:B------:R-:W-:-:S09]  /*134b0*/  ISETP.GE.AND P5, PT, R174, UR4, PT ;  /* 0x00000004ae007c0c */ /* 0x000fd2000bfa6270 */
[----:B------:R-:W-:-:S04]  /*134c0*/  @!P0 LEA R8, P1, R192, R15, 0x2 ;  /* 0x0000000fc0088211 */ /* 0x000fc800078210ff */
[----:B------:R-:W-:-:S05]  /*134d0*/  @!P0 LEA.HI.X R9, R192, R14, R217, 0x2, P1 ;  /* 0x0000000ec0098211 */ /* 0x000fca00008f14d9 */
        /* <DEDUP_REMOVED lines=33> */
[-C--:B------:R-:W-:Y:S02]  /*136f0*/  @!P1 LEA R10, P6, R180, R15.reuse, 0x2 ;  /* 0x0000000fb40a9211 */ /* 0x080fe400078c10ff */
        /* <DEDUP_REMOVED lines=10> */
[-C--:B-1----:R-:W-:Y:S02]  /*137a0*/  @!P3 LEA R8, P6, R178, R15.reuse, 0x2 ;  /* 0x0000000fb208b211 */ /* 0x082fe400078c10ff */
[-C--:B--2---:R-:W-:Y:S02]  /*137b0*/  @!P4 LEA R10, P2, R176, R15.reuse, 0x2 ;  /* 0x0000000fb00ac211 */ /* 0x084fe400078410ff */
        /* <DEDUP_REMOVED lines=12> */
[-C--:B--2---:R-:W-:Y:S01]  /*13880*/  @!P1 LEA R10, P5, R170, R15.reuse, 0x2 ;  /* 0x0000000faa0a9211 */ /* 0x084fe200078a10ff */
        /* <DEDUP_REMOVED lines=15> */
[-C--:B---3--:R-:W-:Y:S01]  /*13980*/  @!P5 LEA R12, P6, R236, R15.reuse, 0x2 ;  /* 0x0000000fec0cd211 */ /* 0x088fe200078c10ff */
        /* <DEDUP_REMOVED lines=48> */
.L_x_7989:
[----:B------:R-:W-:Y:S05]  /*13c90*/  BSYNC B1 ;  /* 0x0000000000017941 */ /* 0x000fea0003800000 */
.L_x_7988:
[----:B-1----:R-:W-:Y:S01]  /*13ca0*/  VIADD R9, R194, 0x8 ;  /* 0x00000008c2097836 */ /* 0x002fe20000000000 */
[----:B------:R-:W1:Y:S04]  /*13cb0*/  SHFL.IDX PT, R3, R3, 0x1, 0x1c1f ;  /* 0x003c1f0003037f89 */ /* 0x000e6800000e0000 */
[----:B------:R-:W-:Y:S01]  /*13cc0*/  ISETP.GE.AND P0, PT, R9, R4, PT ;  /* 0x000000040900720c */ /* 0x000fe20003f06270 */
[----:B------:R2:W3:-:S12]  /*13cd0*/  SHFL.IDX PT, R29, R0, 0x1, 0x1c1f ;  /* 0x003c1f00001d7f89 */ /* 0x0004d800000e0000 */
[----:B--2---:R-:W-:Y:S05]  /*13ce0*/  @P0 BRA `(.L_x_7987) ;  /* 0x0000001400cc0947 */ /* 0x004fea0003800000 */
[----:B------:R-:W-:Y:S02]  /*13cf0*/  ULDC UR4, c[0x0][0xac8] ;  /* 0x0002b20000047ab9 */ /* 0x000fe40000000800 */
[----:B------:R-:W-:Y:S02]  /*13d00*/  ISETP.GE.AND P4, PT, R192, UR4, PT ;  /* 0x00000004c0007c0c */ /* 0x000fe4000bf86270 */
[----:B------:R-:W-:Y:S02]  /*13d10*/  ISETP.GE.AND P2, PT, R204, UR4, PT ;  /* 0x00000004cc007c0c */ /* 0x000fe4000bf46270 */
[----:B------:R-:W-:Y:S02]  /*13d20*/  ISETP.GE.AND P1, PT, R228, UR4, PT ;  /* 0x00000004e4007c0c */ /* 0x000fe4000bf26270 */
[----:B------:R-:W-:-:S07]  /*13d30*/  ISETP.GE.AND P0, PT, R226, UR4, PT ;  /* 0x00000004e2007c0c */ /* 0x000fce000bf06270 */
[----:B---3--:R-:W-:-:S04]  /*13d40*/  @!P4 LEA R8, P3, R192, R29, 0x2 ;  /* 0x0000001dc008c211 */ /* 0x008fc800078610ff */
[----:B-1----:R-:W-:Y:S02]  /*13d50*/  @!P4 LEA.HI.X R9, R192, R3, R217, 0x2, P3 ;  /* 0x00000003c009c211 */ /* 0x002fe400018f14d9 */
[----:B------:R-:W-:Y:S02]  /*13d60*/  ISETP.GE.AND P3, PT, R220, UR4, PT ;  /* 0x00000004dc007c0c */ /* 0x000fe4000bf66270 */
[----:B------:R-:W-:Y:S01]  /*13d70*/  @!P1 LEA R10, P5, R228, R29, 0x2 ;  /* 0x0000001de40a9211 */ /* 0x000fe200078a10ff */
[----:B------:R1:W-:Y:S01]  /*13d80*/  @!P4 ST.E.64 desc[UR42][R8.64], R26 ;  /* 0x0000001a0800c985 */ /* 0x0003e2000c101b2a */
[----:B------:R-:W-:Y:S02]  /*13d90*/  ISETP.GE.AND P4, PT, R214, UR4, PT ;  /* 0x00000004d6007c0c */ /* 0x000fe4000bf86270 */
[----:B------:R-:W-:Y:S02]  /*13da0*/  @!P1 LEA.HI.X R11, R228, R3, R233, 0x2, P5 ;  /* 0x00000003e40b9211 */ /* 0x000fe400028f14e9 */
[----:B------:R-:W-:-:S02]  /*13db0*/  ISETP.GE.AND P5, PT, R207, UR4, PT ;  /* 0x00000004cf007c0c */ /* 0x000fc4000bfa6270 */
[----:B-1----:R-:W-:-:S04]  /*13dc0*/  @!P2 LEA R8, P6, R204, R29, 0x2 ;  /* 0x0000001dcc08a211 */ /* 0x002fc800078c10ff */
[----:B------:R-:W-:Y:S02]  /*13dd0*/  @!P2 LEA.HI.X R9, R204, R3, R206, 0x2, P6 ;  /* 0x00000003cc09a211 */ /* 0x000fe400030f14ce */
[----:B------:R-:W-:-:S03]  /*13de0*/  @!P0 LEA R12, P6, R226, R29, 0x2 ;  /* 0x0000001de20c8211 */ /* 0x000fc600078c10ff */
[----:B------:R1:W-:Y:S01]  /*13df0*/  @!P2 ST.E.64 desc[UR42][R8.64], R30 ;  /* 0x0000001e0800a985 */ /* 0x0003e2000c101b2a */
[----:B------:R-:W-:-:S03]  /*13e00*/  @!P0 LEA.HI.X R13, R226, R3, R227, 0x2, P6 ;  /* 0x00000003e20d8211 */ /* 0x000fc600030f14e3 */
[----:B------:R2:W-:Y:S04]  /*13e10*/  @!P1 ST.E.64 desc[UR42][R10.64], R34 ;  /* 0x000000220a009985 */ /* 0x0005e8000c101b2a */
[----:B------:R3:W-:Y:S01]  /*13e20*/  @!P0 ST.E.64 desc[UR42][R12.64], R38 ;  /* 0x000000260c008985 */ /* 0x0007e2000c101b2a */
[----:B------:R-:W-:Y:S02]  /*13e30*/  ISETP.GE.AND P0, PT, R200, UR4, PT ;  /* 0x00000004c8007c0c */ /* 0x000fe4000bf06270 */
[-C--:B-1----:R-:W-:Y:S02]  /*13e40*/  @!P3 LEA R8, P1, R220, R29.reuse, 0x2 ;  /* 0x0000001ddc08b211 */ /* 0x082fe400078210ff */
[----:B--2---:R-:W-:Y:S02]  /*13e50*/  @!P4 LEA R10, P2, R214, R29, 0x2 ;  /* 0x0000001dd60ac211 */ /* 0x004fe400078410ff */
[----:B------:R-:W-:-:S02]  /*13e60*/  @!P3 LEA.HI.X R9, R220, R3, R225, 0x2, P1 ;  /* 0x00000003dc09b211 */ /* 0x000fc400008f14e1 */
[----:B------:R-:W-:Y:S02]  /*13e70*/  ISETP.GE.AND P1, PT, R193, UR4, PT ;  /* 0x00000004c1007c0c */ /* 0x000fe4000bf26270 */
[----:B------:R-:W-:Y:S01]  /*13e80*/  @!P4 LEA.HI.X R11, R214, R3, R215, 0x2, P2 ;  /* 0x00000003d60bc211 */ /* 0x000fe200010f14d7 */
[----:B------:R1:W-:Y:S01]  /*13e90*/  @!P3 ST.E.64 desc[UR42][R8.64], R42 ;  /* 0x0000002a0800b985 */ /* 0x0003e2000c101b2a */
[----:B------:R-:W-:Y:S02]  /*13ea0*/  ISETP.GE.AND P2, PT, R182, UR4, PT ;  /* 0x00000004b6007c0c */ /* 0x000fe4000bf46270 */
[C---:B---3--:R-:W-:Y:S01]  /*13eb0*/  @!P5 LEA R12, P6, R207.reuse, R29, 0x2 ;  /* 0x0000001dcf0cd211 */ /* 0x048fe200078c10ff */
[----:B------:R2:W-:Y:S01]  /*13ec0*/  @!P4 ST.E.64 desc[UR42][R10.64], R46 ;  /* 0x0000002e0a00c985 */ /* 0x0005e2000c101b2a */
[----:B------:R-:W-:Y:S02]  /*13ed0*/  ISETP.GE.AND P3, PT, R180, UR4, PT ;  /* 0x00000004b4007c0c */ /* 0x000fe4000bf66270 */
[----:B------:R-:W-:-:S02]  /*13ee0*/  @!P5 LEA.HI.X R13, R207, R3, R208, 0x2, P6 ;  /* 0x00000003cf0dd211 */ /* 0x000fc400030f14d0 */
[----:B------:R-:W-:-:S03]  /*13ef0*/  ISETP.GE.AND P4, PT, R178, UR4, PT ;  /* 0x00000004b2007c0c */ /* 0x000fc6000bf86270 */
[----:B------:R3:W-:Y:S01]  /*13f00*/  @!P5 ST.E.64 desc[UR42][R12.64], R50 ;  /* 0x000000320c00d985 */ /* 0x0007e2000c101b2a */
[CC--:B-1----:R-:W-:Y:S02]  /*13f10*/  @!P0 LEA R8, P6, R200.reuse, R29.reuse, 0x2 ;  /* 0x0000001dc8088211 */ /* 0x0c2fe400078c10ff */
[C---:B--2---:R-:W-:Y:S02]  /*13f20*/  @!P1 LEA R10, P5, R193.reuse, R29, 0x2 ;  /* 0x0000001dc10a9211 */ /* 0x044fe400078a10ff */
        /* <DEDUP_REMOVED lines=10> */
[-C--:B-1----:R-:W-:Y:S02]  /*13fd0*/  @!P3 LEA R8, P6, R180, R29.reuse, 0x2 ;  /* 0x0000001db408b211 */ /* 0x082fe400078c10ff */
[----:B--2---:R-:W-:Y:S02]  /*13fe0*/  @!P4 LEA R10, P2, R178, R29, 0x2 ;  /* 0x0000001db20ac211 */ /* 0x004fe400078410ff */
        /* <DEDUP_REMOVED lines=10> */
[----:B------:R-:W-:Y:S02]  /*14090*/  @!P0 LEA.HI.X R9, R174, R3, R175, 0x2, P4 ;  /* 0x00000003ae098211 */ /* 0x000fe400020f14af */
        /* <DEDUP_REMOVED lines=16> */
[----:B------:R-:W-:Y:S02]  /*141a0*/  @!P4 LEA.HI.X R11, R166, R3, R167, 0x2, P0 ;  /* 0x00000003a60bc211 */ /* 0x000fe400000f14a7 */
[----:B------:R-:W-:Y:S02]  /*141b0*/  ISETP.GE.AND P0, PT, R234, UR4, PT ;  /* 0x00000004ea007c0c */ /* 0x000fe4000bf06270 */
[----:B---3--:R-:W-:Y:S01]  /*141c0*/  @!P3 LEA R12, P6, R237, R29, 0x2 ;  /* 0x0000001ded0cb211 */ /* 0x008fe200078c10ff */
[----:B------:R2:W-:Y:S01]  /*141d0*/  @!P4 ST.E.64 desc[UR42][R10.64], R94 ;  /* 0x0000005e0a00c985 */ /* 0x0005e2000c101b2a */
[----:B------:R-:W-:Y:S02]  /*141e0*/  ISETP.GE.AND P4, PT, R231, UR4, PT ;  /* 0x00000004e7007c0c */ /* 0x000fe4000bf86270 */
[----:B------:R-:W-:-:S02]  /*141f0*/  @!P3 LEA.HI.X R13, R237, R3, R165, 0x2, P6 ;  /* 0x00000003ed0db211 */ /* 0x000fc400030f14a5 */
[----:B------:R-:W-:-:S03]  /*14200*/  @!P2 LEA R14, P6, R236, R29, 0x2 ;  /* 0x0000001dec0ea211 */ /* 0x000fc600078c10ff */
[----:B------:R3:W-:Y:S01]  /*14210*/  @!P3 ST.E.64 desc[UR42][R12.64], R98 ;  /* 0x000000620c00b985 */ /* 0x0007e2000c101b2a */
[C---:B------:R-:W-:Y:S02]  /*14220*/  @!P1 LEA R20, P3, R235.reuse, R29, 0x2 ;  /* 0x0000001deb149211 */ /* 0x040fe400078610ff */
[----:B------:R-:W-:Y:S02]  /*14230*/  @!P2 LEA.HI.X R15, R236, R3, R164, 0x2, P6 ;  /* 0x00000003ec0fa211 */ /* 0x000fe400030f14a4 */
[----:B------:R-:W-:Y:S02]  /*14240*/  @!P0 LEA R24, P6, R234, R29, 0x2 ;  /* 0x0000001dea188211 */ /* 0x000fe400078c10ff */
[-C--:B------:R-:W-:Y:S01]  /*14250*/  @!P1 LEA.HI.X R21, R235, R3.reuse, R163, 0x2, P3 ;  /* 0x00000003eb159211 */ /* 0x080fe200018f14a3 */
[----:B------:R4:W-:Y:S01]  /*14260*/  @!P2 ST.E.64 desc[UR42][R14.64], R102 ;  /* 0x000000660e00a985 */ /* 0x0009e2000c101b2a */
[----:B------:R-:W-:Y:S02]  /*14270*/  ISETP.GE.AND P3, PT, R230, UR4, PT ;  /* 0x00000004e6007c0c */ /* 0x000fe4000bf66270 */
[----:B------:R-:W-:Y:S01]  /*14280*/  @!P0 LEA.HI.X R25, R234, R3, R162, 0x2, P6 ;  /* 0x00000003ea198211 */ /* 0x000fe200030f14a2 */
[----:B------:R5:W-:Y:S01]  /*14290*/  @!P1 ST.E.64 desc[UR42][R20.64], R106 ;  /* 0x0000006a14009985 */ /* 0x000be2000c101b2a */
[----:B-1----:R-:W-:-:S02]  /*142a0*/  @!P5 LEA R8, P1, R232, R29, 0x2 ;  /* 0x0000001de808d211 */ /* 0x002fc400078210ff */
[----:B--2---:R-:W-:Y:S01]  /*142b0*/  @!P4 LEA R10, P2, R231, R29, 0x2 ;  /* 0x0000001de70ac211 */ /* 0x004fe200078410ff */
[----:B------:R-:W-:Y:S01]  /*142c0*/  @!P0 ST.E.64 desc[UR42][R24.64], R110 ;  /* 0x0000006e18008985 */ /* 0x000fe2000c101b2a */
[----:B------:R-:W-:Y:S02]  /*142d0*/  ISETP.GE.AND P0, PT, R229, UR4, PT ;  /* 0x00000004e5007c0c */ /* 0x000fe4000bf06270 */
[----:B------:R-:W-:Y:S02]  /*142e0*/  @!P5 LEA.HI.X R9, R232, R3, R161, 0x2, P1 ;  /* 0x00000003e809d211 */ /* 0x000fe400008f14a1 */
[----:B------:R-:W-:Y:S02]  /*142f0*/  ISETP.GE.AND P1, PT, R224, UR4, PT ;  /* 0x00000004e0007c0c */ /* 0x000fe4000bf26270 */
[----:B---3--:R-:W-:Y:S01]  /*14300*/  @!P3 LEA R12, P6, R230, R29, 0x2 ;  /* 0x0000001de60cb211 */ /* 0x008fe200078c10ff */
[----:B------:R1:W-:Y:S01]  /*14310*/  @!P5 ST.E.64 desc[UR42][R8.64], R114 ;  /* 0x000000720800d985 */ /* 0x0003e2000c101b2a */
[----:B------:R-:W-:-:S02]  /*14320*/  @!P4 LEA.HI.X R11, R231, R3, R160, 0x2, P2 ;  /* 0x00000003e70bc211 */ /* 0x000fc400010f14a0 */
[----:B------:R-:W-:Y:S02]  /*14330*/  @!P3 LEA.HI.X R13, R230, R3, R159, 0x2, P6 ;  /* 0x00000003e60db211 */ /* 0x000fe400030f149f */
[----:B------:R-:W-:Y:S01]  /*14340*/  ISETP.GE.AND P2, PT, R221, UR4, PT ;  /* 0x00000004dd007c0c */ /* 0x000fe2000bf46270 */
[----:B------:R2:W-:Y:S01]  /*14350*/  @!P4 ST.E.64 desc[UR42][R10.64], R118 ;  /* 0x000000760a00c985 */ /* 0x0005e2000c101b2a */
[----:B------:R-:W-:Y:S02]  /*14360*/  ISETP.GE.AND P4, PT, R223, UR4, PT ;  /* 0x00000004df007c0c */ /* 0x000fe4000bf86270 */
[C---:B----4-:R-:W-:Y:S01]  /*14370*/  @!P0 LEA R14, P5, R229.reuse, R29, 0x2 ;  /* 0x0000001de50e8211 */ /* 0x050fe200078a10ff */
[----:B------:R3:W-:Y:S01]  /*14380*/  @!P3 ST.E.64 desc[UR42][R12.64], R122 ;  /* 0x0000007a0c00b985 */ /* 0x0007e2000c101b2a */
[----:B------:R-:W-:Y:S02]  /*14390*/  ISETP.GE.AND P3, PT, R222, UR4, PT ;  /* 0x00000004de007c0c */ /* 0x000fe4000bf66270 */
[----:B------:R-:W-:-:S02]  /*143a0*/  @!P0 LEA.HI.X R15, R229, R3, R158, 0x2, P5 ;  /* 0x00000003e50f8211 */ /* 0x000fc400028f149e */
[----:B------:R-:W-:Y:S02]  /*143b0*/  ISETP.GE.AND P5, PT, R219, UR4, PT ;  /* 0x00000004db007c0c */ /* 0x000fe4000bfa6270 */
[CC--:B-----5:R-:W-:Y:S01]  /*143c0*/  @!P1 LEA R20, P6, R224.reuse, R29.reuse, 0x2 ;  /* 0x0000001de0149211 */ /* 0x0e0fe200078c10ff */
[----:B------:R4:W-:Y:S02]  /*143d0*/  @!P0 ST.E.64 desc[UR42][R14.64], R126 ;  /* 0x0000007e0e008985 */ /* 0x0009e4000c101b2a */
[C---:B-1----:R-:W-:Y:S02]  /*143e0*/  @!P4 LEA R8, P0, R223.reuse, R29, 0x2 ;  /* 0x0000001ddf08c211 */ /* 0x042fe400078010ff */
[----:B------:R-:W-:Y:S02]  /*143f0*/  @!P1 LEA.HI.X R21, R224, R3, R157, 0x2, P6 ;  /* 0x00000003e0159211 */ /* 0x000fe400030f149d */
[----:B--2---:R-:W-:Y:S02]  /*14400*/  @!P3 LEA R10, P6, R222, R29, 0x2 ;  /* 0x0000001dde0ab211 */ /* 0x004fe400078c10ff */
        /* <DEDUP_REMOVED lines=17> */
.L_x_7981:
        /* <DEDUP_REMOVED lines=16> */
[----:B--2---:R-:W2:-:S12]  /*14620*/  S2R R4, SR_TID.X ;  /* 0x0000000000047919 */ /* 0x004e980000002100 */
[----:B------:R-:W4:Y:S01]  /*14630*/  @!P2 LDC R205, c[0x0][0xad4] ;  /* 0x0002b500ffcdab82 */ /* 0x000f220000000800 */
[----:B--2---:R-:W-:Y:S01]  /*14640*/  VIADD R32, R4, 0xffffff80 ;  /* 0xffffff8004207836 */ /* 0x004fe20000000000 */
[----:B----4-:R-:W-:-:S04]  /*14650*/  ISETP.GT.AND P2, PT, R205, 0x1, PT ;  /* 0x00000001cd00780c */ /* 0x010fc80003f44270 */
[----:B------:R-:W-:Y:S01]  /*14660*/  ISETP.GT.AND P3, PT, R32, 0x3f, PT ;  /* 0x0000003f2000780c */ /* 0x000fe20003f64270 */
[----:B---3--:R-:W-:-:S12]  /*14670*/  @P1 BRA `(.L_x_7990) ;  /* 0x0000000000101947 */ /* 0x008fd80003800000 */
[----:B------:R-:W-:Y:S05]  /*14680*/  @!P0 BRA `(.L_x_7990) ;  /* 0x00000000000c8947 */ /* 0x000fea0003800000 */
[----:B------:R-:W2:Y:S04]  /*14690*/  LDG.E R11, desc[UR42][R8.64] ;  /* 0x0000002a080b7981 */ /* 0x000ea8000c1e1900 */
[----:B-----5:R-:W2:Y:S02]  /*146a0*/  LDG.E R0, desc[UR42][R8.64+0x4] ;  /* 0x0000042a08007981 */ /* 0x020ea4000c1e1900 */
[----:B--2---:R-:W-:-:S07]  /*146b0*/  IMAD.IADD R0, R0, 0x1, -R11 ;  /* 0x0000000100007824 */ /* 0x004fce00078e0a0b */
.L_x_7990:
        /* <DEDUP_REMOVED lines=17> */
[----:B------:R-:W-:Y:S02]  /*147d0*/  SEL R26, R26, 0x978, P0 ;  /* 0x000009781a1a7807 */ /* 0x000fe40000000000 */
[----:B------:R-:W-:-:S03]  /*147e0*/  SEL R217, R217, RZ, P0 ;  /* 0x000000ffd9d97207 */ /* 0x000fc60000000000 */
[----:B------:R-:W3:Y:S08]  /*147f0*/  LDC.64 R14, c[0x0][R26+0x220] ;  /* 0x000088001a0e7b82 */ /* 0x000ef00000000a00 */
[----:B------:R-:W4:Y:S08]  /*14800*/  LDC.64 R24, c[0x0][R26+0x218] ;  /* 0x000086001a187b82 */ /* 0x000f300000000a00 */
[----:B------:R-:W5:Y:S08]  /*14810*/  LDC.64 R12, c[0x0][R26+0x228] ;  /* 0x00008a001a0c7b82 */ /* 0x000f700000000a00 */
[----:B------:R-:W0:Y:S08]  /*14820*/  LDC.64 R10, c[0x0][R26+0x210] ;  /* 0x000084001a0a7b82 */ /* 0x000e300000000a00 */
[----:B------:R-:W4:Y:S08]  /*14830*/  @P1 LDC R4, c[0x0][0xbec] ;  /* 0x0002fb00ff041b82 */ /* 0x000f300000000800 */
[----:B------:R-:W5:Y:S01]  /*14840*/  @P1 LDC R37, c[0x0][0xbf0] ;  /* 0x0002fc00ff251b82 */ /* 0x000f620000000800 */
[----:B---3--:R-:W-:-:S07]  /*14850*/  IMAD R15, R15, R31, RZ ;  /* 0x0000001f0f0f7224 */ /* 0x008fce00078e02ff */
[----:B--2---:R-:W2:Y:S01]  /*14860*/  @!P0 LDC R8, c[0x0][0xb50] ;  /* 0x0002d400ff088b82 */ /* 0x004ea20000000800 */
[----:B-1----:R-:W-:-:S04]  /*14870*/  IMAD.WIDE.U32 R20, R14, R31, RZ ;  /* 0x0000001f0e147225 */ /* 0x002fc800078e00ff */
[----:B------:R-:W-:Y:S02]  /*14880*/  IMAD R15, R14, R30, R15 ;  /* 0x0000001e0e0f7224 */ /* 0x000fe400078e020f */
[----:B----4-:R-:W-:Y:S01]  /*14890*/  @P1 IMAD.HI.U32 R4, R33, R4, RZ ;  /* 0x0000000421041227 */ /* 0x010fe200078e00ff */
[----:B------:R-:W1:Y:S03]  /*148a0*/  @!P0 LDC R9, c[0x0][0xb54] ;  /* 0x0002d500ff098b82 */ /* 0x000e660000000800 */
[-C--:B------:R-:W-:Y:S02]  /*148b0*/  IMAD R29, R25, R204.reuse, RZ ;  /* 0x000000cc191d7224 */ /* 0x080fe400078e02ff */
[----:B------:R-:W-:Y:S01]  /*148c0*/  IMAD.WIDE.U32 R24, R24, R204, RZ ;  /* 0x000000cc18187225 */ /* 0x000fe200078e00ff */
[----:B-----5:R-:W-:-:S03]  /*148d0*/  @P1 SHF.R.U32.HI R27, RZ, R37, R4 ;  /* 0x00000025ff1b1219 */ /* 0x020fc60000011604 */
        /* <DEDUP_REMOVED lines=12> */
[-C--:B0-----:R-:W-:Y:S01]  /*149a0*/  IMAD R4, R11, R15.reuse, RZ ;  /* 0x0000000f0b047224 */ /* 0x081fe200078e02ff */
[----:B------:R-:W-:Y:S01]  /*149b0*/  SHF.R.S32.HI R21, RZ, 0x1f, R15 ;  /* 0x0000001fff157819 */ /* 0x000fe2000001140f */
[----:B------:R-:W-:Y:S02]  /*149c0*/  IMAD.MOV.U32 R11, RZ, RZ, -0x800000 ;  /* 0xff800000ff0b7424 */ /* 0x000fe400078e00ff */
[----:B------:R-:W-:-:S04]  /*149d0*/  IMAD.WIDE.U32 R12, R10, R15, R12 ;  /* 0x0000000f0a0c7225 */ /* 0x000fc800078e000c */
[----:B------:R-:W-:Y:S01]  /*149e0*/  IMAD R21, R10, R21, R4 ;  /* 0x000000150a157224 */ /* 0x000fe200078e0204 */
[----:B--2---:R-:W-:-:S03]  /*149f0*/  LEA R8, P0, R12, R8, 0x2 ;  /* 0x000000080c087211 */ /* 0x004fc600078010ff */
[----:B------:R-:W-:-:S05]  /*14a00*/  IMAD.IADD R4, R13, 0x1, R21 ;  /* 0x000000010d047824 */ /* 0x000fca00078e0215 */
[----:B-1----:R-:W-:-:S05]  /*14a10*/  LEA.HI.X R9, R12, R9, R4, 0x2, P0 ;  /* 0x000000090c097211 */ /* 0x002fca00000f1404 */
[----:B------:R2:W-:Y:S02]  /*14a20*/  STG.E desc[UR42][R8.64], R11 ;  /* 0x0000000b08007986 */ /* 0x0005e4000c10192a */
.L_x_7992:
[----:B------:R-:W-:Y:S05]  /*14a30*/  BSYNC B1 ;  /* 0x0000000000017941 */ /* 0x000fea0003800000 */
.L_x_7991:
        /* <DEDUP_REMOVED lines=15> */
[----:B------:R-:W-:-:S02]  /*14b30*/  LOP3.LUT R3, R11, 0xfffffff8, RZ, 0xc0, !PT ;  /* 0xfffffff80b037812 */ /* 0x000fc400078ec0ff */
[----:B------:R-:W-:Y:S01]  /*14b40*/  SHF.R.S32.HI R35, RZ, 0x1f, R210 ;  /* 0x0000001fff237819 */ /* 0x000fe200000114d2 */
[----:B------:R-:W-:Y:S01]  /*14b50*/  IMAD.WIDE.U32 R8, R204, UR4, R8 ;  /* 0x00000004cc087c25 */ /* 0x000fe2000f8e0008 */
[----:B------:R-:W-:Y:S02]  /*14b60*/  SHF.R.S32.HI R36, RZ, 0x1f, R211 ;  /* 0x0000001fff247819 */ /* 0x000fe400000114d3 */
        /* <DEDUP_REMOVED lines=9> */
[----:B------:R-:W-:-:S02]  /*14c00*/  IMAD.IADD R10, R194, 0x1, R11 ;  /* 0x00000001c20a7824 */ /* 0x000fc400078e020b */
[----:B------:R-:W-:Y:S01]  /*14c10*/  IMAD R3, R30, UR4, RZ ;  /* 0x000000041e037c24 */ /* 0x000fe2000f8e02ff */
[-C--:B--2---:R-:W-:Y:S01]  /*14c20*/  ISETP.GE.AND P1, PT, R213, R26.reuse, PT ;  /* 0x0000001ad500720c */ /* 0x084fe20003f26270 */
[----:B------:R-:W-:Y:S01]  /*14c30*/  IMAD.WIDE.U32 R8, R31, UR4, R8 ;  /* 0x000000041f087c25 */ /* 0x000fe2000f8e0008 */
[----:B------:R-:W-:-:S03]  /*14c40*/  ISETP.GE.AND P2, PT, R188, R26, PT ;  /* 0x0000001abc00720c */ /* 0x000fc60003f46270 */
[----:B------:R-:W2:Y:S01]  /*14c50*/  @P0 LDC R15, c[0x0][0xbec] ;  /* 0x0002fb00ff0f0b82 */ /* 0x000ea20000000800 */
[----:B------:R-:W-:Y:S01]  /*14c60*/  IMAD R11, R31, UR5, R3 ;  /* 0x000000051f0b7c24 */ /* 0x000fe2000f8e0203 */
[----:B------:R-:W-:Y:S01]  /*14c70*/  ULDC.64 UR4, c[0x0][0xae0] ;  /* 0x0002b80000047ab9 */ /* 0x000fe20000000a00 */
[----:B------:R-:W-:Y:S01]  /*14c80*/  IMAD.MOV.U32 R3, RZ, RZ, R10 ;  /* 0x000000ffff037224 */ /* 0x000fe200078e000a */
[----:B------:R-:W-:Y:S01]  /*14c90*/  SEL R0, RZ, 0x1, P2 ;  /* 0x00000001ff007807 */ /* 0x000fe20001000000 */
[----:B------:R-:W-:Y:S01]  /*14ca0*/  IMAD.IADD R9, R9, 0x1, R11 ;  /* 0x0000000109097824 */ /* 0x000fe200078e020b */
[----:B------:R-:W-:Y:S01]  /*14cb0*/  ISETP.GE.AND P2, PT, R33, R26, PT ;  /* 0x0000001a2100720c */ /* 0x000fe20003f46270 */
[----:B------:R-:W-:Y:S01]  /*14cc0*/  VIADD R31, R188, 0x180 ;  /* 0x00000180bc1f7836 */ /* 0x000fe20000000000 */
[----:B-1----:R-:W1:Y:S01]  /*14cd0*/  @P0 LDC R21, c[0x0][0xbf0] ;  /* 0x0002fc00ff150b82 */ /* 0x002e620000000800 */
[----:B------:R-:W-:-:S03]  /*14ce0*/  IMAD.IADD R194, R25, 0x1, R194 ;  /* 0x0000000119c27824 */ /* 0x000fc600078e02c2 */
[----:B------:R-:W-:Y:S01]  /*14cf0*/  SHF.R.S32.HI R30, RZ, 0x1f, R31 ;  /* 0x0000001fff1e7819 */ /* 0x000fe2000001141f */
[----:B--2---:R-:W-:-:S05]  /*14d00*/  @P0 IMAD.HI.U32 R4, R10, R15, RZ ;  /* 0x0000000f0a040227 */ /* 0x004fca00078e00ff */
        /* <DEDUP_REMOVED lines=11> */
[----:B------:R-:W-:Y:S01]  /*14dc0*/  ISETP.GE.AND P0, PT, R211, R26, PT ;  /* 0x0000001ad300720c */ /* 0x000fe20003f06270 */
[----:B------:R-:W-:Y:S02]  /*14dd0*/  IMAD.SHL.U32 R15, R10, 0x2, RZ ;  /* 0x000000020a0f7824 */ /* 0x000fe400078e00ff */
[----:B------:R-:W-:Y:S01]  /*14de0*/  IMAD.SHL.U32 R3, R3, 0x4, RZ ;  /* 0x0000000403037824 */ /* 0x000fe200078e00ff */
[----:B------:R-:W-:Y:S01]  /*14df0*/  SEL R4, RZ, 0xffffffff, P0 ;  /* 0xffffffffff047807 */ /* 0x000fe20000000000 */
[----:B------:R-:W-:Y:S01]  /*14e00*/  IMAD.IADD R9, R9, 0x1, R13 ;  /* 0x0000000109097824 */ /* 0x000fe200078e020d */
[----:B------:R-:W-:-:S02]  /*14e10*/  LOP3.LUT R0, R15, 0x2, R0, 0xe2, !PT ;  /* 0x000000020f007812 */ /* 0x000fc400078ee200 */
[-C--:B------:R-:W-:Y:S01]  /*14e20*/  ISETP.GE.AND P0, PT, R210, R26.reuse, PT ;  /* 0x0000001ad200720c */ /* 0x080fe20003f06270 */
[----:B------:R-:W-:Y:S01]  /*14e30*/  IMAD.SHL.U32 R10, R4, 0x8, RZ ;  /* 0x00000008040a7824 */ /* 0x000fe200078e00ff */
[----:B------:R-:W-:Y:S01]  /*14e40*/  LOP3.LUT R3, R3, 0x4, R0, 0xe2, !PT ;  /* 0x0000000403037812 */ /* 0x000fe200078ee200 */
[----:B------:R-:W-:Y:S01]  /*14e50*/  IMAD.WIDE.U32 R8, R11, UR4, R8 ;  /* 0x000000040b087c25 */ /* 0x000fe2000f8e0008 */
[----:B------:R-:W-:Y:S02]  /*14e60*/  SEL R4, RZ, 0xffffffff, P0 ;  /* 0xffffffffff047807 */ /* 0x000fe40000000000 */
[----:B------:R-:W-:Y:S02]  /*14e70*/  ISETP.GE.AND P0, PT, R209, R26, PT ;  /* 0x0000001ad100720c */ /* 0x000fe40003f06270 */
[----:B------:R-:W-:Y:S01]  /*14e80*/  SHF.R.S32.HI R0, RZ, 0x1f, R11 ;  /* 0x0000001fff007819 */ /* 0x000fe2000001140b */
[----:B------:R-:W-:Y:S01]  /*14e90*/  IMAD.SHL.U32 R4, R4, 0x10, RZ ;  /* 0x0000001004047824 */ /* 0x000fe200078e00ff */
        /* <DEDUP_REMOVED lines=13> */
[----:B------:R-:W-:Y:S02]  /*14f70*/  LOP3.LUT R27, R0, R11, RZ, 0xfc, !PT ;  /* 0x0000000b001b7212 */ /* 0x000fe400078efcff */
[----:B------:R-:W-:Y:S02]  /*14f80*/  LEA.HI.X R3, R8, UR5, R3, 0x1, P1 ;  /* 0x0000000508037c11 */ /* 0x000fe400088f0c03 */
[----:B------:R-:W-:Y:S01]  /*14f90*/  SEL R0, RZ, 0x80, P2 ;  /* 0x00000080ff007807 */ /* 0x000fe20001000000 */
[----:B------:R1:W2:Y:S03]  /*14fa0*/  SHFL.IDX PT, R8, R4, RZ, 0x181f ;  /* 0x00181fff04087589 */ /* 0x0002a600000e0000 */
[----:B------:R-:W-:Y:S01]  /*14fb0*/  LOP3.LUT R28, R27, R0, RZ, 0xfc, !PT ;  /* 0x000000001b1c7212 */ /* 0x000fe200078efcff */
[----:B------:R1:W3:Y:S01]  /*14fc0*/  SHFL.IDX PT, R9, R3, RZ, 0x181f ;  /* 0x00181fff03097589 */ /* 0x0002e200000e0000 */
[----:B------:R-:W-:Y:S05]  /*14fd0*/  @P0 BRA `(.L_x_7994) ;  /* 0x00000000007c0947 */ /* 0x000fea0003800000 */
[-C--:B------:R-:W-:Y:S02]  /*14fe0*/  ISETP.GE.AND P2, PT, R213, R26.reuse, PT ;  /* 0x0000001ad500720c */ /* 0x080fe40003f46270 */
[-C--:B------:R-:W-:Y:S02]  /*14ff0*/  ISETP.GE.AND P1, PT, R188, R26.reuse, PT ;  /* 0x0000001abc00720c */ /* 0x080fe40003f26270 */
[-C--:B------:R-:W-:Y:S02]  /*15000*/  ISETP.GE.AND P5, PT, R212, R26.reuse, PT ;  /* 0x0000001ad400720c */ /* 0x080fe40003fa6270 */
[----:B------:R-:W-:-:S07]  /*15010*/  ISETP.GE.AND P3, PT, R211, R26, PT ;  /* 0x0000001ad300720c */ /* 0x000fce0003f66270 */
[CC--:B--2---:R-:W-:Y:S02]  /*15020*/  @!P2 LEA R12, P0, R213.reuse, R8.reuse, 0x1 ;  /* 0x00000008d50ca211 */ /* 0x0c4fe400078008ff */
[----:B---3--:R-:W-:Y:S02]  /*15030*/  @!P1 IMAD.WIDE R10, R188, 0x2, R8 ;  /* 0x00000002bc0a9825 */ /* 0x008fe400078e0208 */
        /* <DEDUP_REMOVED lines=12> */
[----:B--2---:R-:W-:-:S02]  /*15100*/  @!P1 LEA R12, P6, R209, R8, 0x1 ;  /* 0x00000008d10c9211 */ /* 0x004fc400078c08ff */
        /* <DEDUP_REMOVED lines=12> */
.L_x_7994:
[----:B------:R-:W-:Y:S05]  /*151d0*/  BSYNC B1 ;  /* 0x0000000000017941 */ /* 0x000fea0003800000 */
.L_x_7993:
[----:B------:R-:W-:Y:S01]  /*151e0*/  VIADD R0, R194, 0x20 ;  /* 0x00000020c2007836 */ /* 0x000fe20000000000 */
[----:B---34-:R3:W4:Y:S04]  /*151f0*/  SHFL.IDX PT, R9, R3, 0x1, 0x181f ;  /* 0x00381f0003097f89 */ /* 0x01872800000e0000 */
[----:B------:R-:W-:Y:S01]  /*15200*/  ISETP.GE.AND P0, PT, R0, R29, PT ;  /* 0x0000001d0000720c */ /* 0x000fe20003f06270 */
[----:B--2---:R3:W2:-:S12]  /*15210*/  SHFL.IDX PT, R8, R4, 0x1, 0x181f ;  /* 0x00381f0004087f89 */ /* 0x00469800000e0000 */
[----:B---3--:R-:W-:Y:S05]  /*15220*/  @P0 BRA `(.L_x_7987) ;  /* 0x00000000007c0947 */ /* 0x008fea0003800000 */
[-C--:B------:R-:W-:Y:S02]  /*15230*/  ISETP.GE.AND P5, PT, R213, R26.reuse, PT ;  /* 0x0000001ad500720c */ /* 0x080fe40003fa6270 */
[-C--:B------:R-:W-:Y:S02]  /*15240*/  ISETP.GE.AND P4, PT, R188, R26.reuse, PT ;  /* 0x0000001abc00720c */ /* 0x080fe40003f86270 */
[-C--:B------:R-:W-:Y:S02]  /*15250*/  ISETP.GE.AND P0, PT, R212, R26.reuse, PT ;  /* 0x0000001ad400720c */ /* 0x080fe40003f06270 */
[----:B------:R-:W-:Y:S02]  /*15260*/  ISETP.GE.AND P1, PT, R211, R26, PT ;  /* 0x0000001ad300720c */ /* 0x000fe40003f26270 */
[----:B------:R-:W-:-:S05]  /*15270*/  LOP3.LUT P2, RZ, R27, 0x40, RZ, 0xc0, !PT ;  /* 0x000000401bff7812 */ /* 0x000fca000784c0ff */
[C---:B--2---:R-:W-:Y:S02]  /*15280*/  @!P5 LEA R12, P3, R213.reuse, R8, 0x1 ;  /* 0x00000008d50cd211 */ /* 0x044fe400078608ff */
[----:B----4-:R-:W-:Y:S02]  /*15290*/  @!P4 IMAD.WIDE R10, R188, 0x2, R8 ;  /* 0x00000002bc0ac825 */ /* 0x010fe400078e0208 */
[----:B------:R-:W-:Y:S02]  /*152a0*/  @!P5 LEA.HI.X R13, R213, R9, R38, 0x1, P3 ;  /* 0x00000009d50dd211 */ /* 0x000fe400018f0c26 */
[----:B------:R-:W-:Y:S01]  /*152b0*/  ISETP.GE.AND P3, PT, R210, R26, PT ;  /* 0x0000001ad200720c */ /* 0x000fe20003f66270 */
        /* <DEDUP_REMOVED lines=9> */
[CC--:B--2---:R-:W-:Y:S02]  /*15350*/  @!P3 LEA R10, P6, R210.reuse, R8.reuse, 0x1 ;  /* 0x00000008d20ab211 */ /* 0x0c4fe400078c08ff */
[CC--:B------:R-:W-:Y:S01]  /*15360*/  @P2 LEA R24, P0, R31.reuse, R8.reuse, 0x1 ;  /* 0x000000081f182211 */ /* 0x0c0fe200078008ff */
        /* <DEDUP_REMOVED lines=11> */
.L_x_7987:
[----:B------:R-:W-:Y:S05]  /*15420*/  BSYNC B0 ;  /* 0x0000000000007941 */ /* 0x000fea0003800000 */
.L_x_7980:
[----:B------:R-:W-:Y:S02]  /*15430*/  ULDC UR4, c[0x0][0xc3c] ;  /* 0x00030f0000047ab9 */ /* 0x000fe40000000800 */
[----:B------:R-:W-:-:S13]  /*15440*/  ISETP.GE.AND P0, PT, R7, UR4, PT ;  /* 0x0000000407007c0c */ /* 0x000fda000bf06270 */
[----:B------:R-:W-:Y:S05]  /*15450*/  @!P0 BRA `(.L_x_7995) ;  /* 0xfffffec000608947 */ /* 0x000fea000383ffff */
[----:B------:R-:W-:Y:S05]  /*15460*/  BRA `(.L_x_7848) ;  /* 0x0000009800bc7947 */ /* 0x000fea0003800000 */
.L_x_7846:
        /* <DEDUP_REMOVED lines=18> */
.L_x_7996:
        /* <DEDUP_REMOVED lines=43> */
.L_x_8000:
        /* <DEDUP_REMOVED lines=39> */
.L_x_7998:
        /* <DEDUP_REMOVED lines=12> */
.L_x_8001:
        /* <DEDUP_REMOVED lines=63> */
.L_x_8002:
        /* <DEDUP_REMOVED lines=61> */
.L_x_8003:
[----:B01----:R-:W-:-:S05]  /*16330*/  LOP3.LUT R3, RZ, R2, RZ, 0x33, !PT ;  /* 0x00000002ff037212 */ /* 0x003fca00078e33ff */
[----:B------:R-:W-:-:S05]  /*16340*/  IMAD.IADD R2, R4, 0x1, R3 ;  /* 0x0000000104027824 */ /* 0x000fca00078e0203 */
[----:B------:R1:W-:Y:S01]  /*16350*/  STL [R1+0x4], R2 ;  /* 0x0000040201007387 */ /* 0x0003e20000100800 */
[----:B------:R-:W-:Y:S05]  /*16360*/  BRA `(.L_x_8004) ;  /* 0x0000000000107947 */ /* 0x000fea0003800000 */
.L_x_7999:
[----:B------:R-:W-:Y:S01]  /*16370*/  IMAD.U32 R2, RZ, RZ, UR6 ;  /* 0x00000006ff027e24 */ /* 0x000fe2000f8e00ff */
[----:B------:R0:W-:Y:S04]  /*16380*/  STL [R1+0x4], RZ ;  /* 0x000004ff01007387 */ /* 0x0001e80000100800 */
[----:B------:R0:W-:Y:S04]  /*16390*/  STL [R1+0x8], RZ ;  /* 0x000008ff01007387 */ /* 0x0001e80000100800 */
[----:B------:R0:W-:Y:S02]  /*163a0*/  STL [R1], R2 ;  /* 0x0000000201007387 */ /* 0x0001e40000100800 */
.L_x_8004:
        /* <DEDUP_REMOVED lines=10> */
.L_x_7997:
        /* <DEDUP_REMOVED lines=13> */
[----:B------:R-:W-:Y:S01]  /*16520*/  ULDC.64 UR40, c[0x0][0x198] ;  /* 0x0000660000287ab9 */ /* 0x000fe20000000a00 */
[----:B------:R-:W-:Y:S01]  /*16530*/  LOP3.LUT R3, R0, 0x1f8, RZ, 0xc0, !PT ;  /* 0x000001f800037812 */ /* 0x000fe200078ec0ff */
[----:B01----:R-:W-:Y:S01]  /*16540*/  IMAD.SHL.U32 R2, R4, 0x8, RZ ;  /* 0x0000000804027824 */ /* 0x003fe200078e00ff */
[----:B------:R-:W-:Y:S01]  /*16550*/  ULDC UR37, c[0x0][0xc] ;  /* 0x0000030000257ab9 */ /* 0x000fe20000000800 */
        /* <DEDUP_REMOVED lines=12> */
[----:B------:R0:W-:Y:S04]  /*16620*/  STL [R1+0x14], RZ ;  /* 0x000014ff01007387 */ /* 0x0001e80000100800 */
[----:B------:R0:W-:Y:S04]  /*16630*/  STL [R1+0x10], RZ ;  /* 0x000010ff01007387 */ /* 0x0001e80000100800 */
[----:B------:R0:W-:Y:S02]  /*16640*/  STL [R1+0x18], R0 ;  /* 0x0000180001007387 */ /* 0x0001e40000100800 */
.L_x_8173:
[----:B0-2---:R-:W2:Y:S01]  /*16650*/  LDL R0, [R1+0xc] ;  /* 0x00000c0001007983 */ /* 0x005ea20000100800 */
[----:B-1----:R-:W2:Y:S01]  /*16660*/  LDC.64 R2, c[0x0][0xc88] ;  /* 0x00032200ff027b82 */ /* 0x002ea20000000a00 */
        /* <DEDUP_REMOVED lines=30> */
[----:B------:R-:W-:Y:S02]  /*16850*/  IADD3.X R3, R15, UR5, RZ, P4, !PT ;  /* 0x000000050f037c10 */ /* 0x000fe4000a7fe4ff */
        /* <DEDUP_REMOVED lines=9> */
[----:B------:R0:W5:Y:S04]  /*168f0*/  @P0 LDG.E R12, desc[UR42][R6.64] ;  /* 0x0000002a060c0981 */ /* 0x000168000c1e1900 */
        /* <DEDUP_REMOVED lines=15> */
[----:B-1----:R-:W-:Y:S01]  /*169f0*/  IMAD.U32 R9, RZ, RZ, UR4 ;  /* 0x00000004ff097e24 */ /* 0x002fe2000f8e00ff */
[----:B0-----:R-:W-:Y:S06]  /*16a00*/  @P3 BRA `(.L_x_8006) ;  /* 0x0000000000143947 */ /* 0x001fec0003800000 */
[----:B------:R-:W-:Y:S05]  /*16a10*/  @!P2 BRA `(.L_x_8006) ;  /* 0x000000000010a947 */ /* 0x000fea0003800000 */
[----:B------:R-:W2:Y:S04]  /*16a20*/  LDG.E R10, desc[UR42][R2.64] ;  /* 0x0000002a020a7981 */ /* 0x000ea8000c1e1900 */
[----:B------:R-:W2:Y:S02]  /*16a30*/  LDG.E R2, desc[UR42][R2.64+0x4] ;  /* 0x0000042a02027981 */ /* 0x000ea4000c1e1900 */
[----:B--2--5:R-:W-:-:S05]  /*16a40*/  IMAD.IADD R14, R2, 0x1, -R10 ;  /* 0x00000001020e7824 */ /* 0x024fca00078e0a0a */
[----:B------:R0:W-:Y:S02]  /*16a50*/  STL [R1+0x44], R14 ;  /* 0x0000440e01007387 */ /* 0x0001e40000100800 */
.L_x_8006:
[----:B------:R-:W2:Y:S01]  /*16a60*/  LDL.LU R3, [R1+0x8] ;  /* 0x0000080001037983 */ /* 0x000ea20000300800 */
[----:B------:R-:W-:Y:S02]  /*16a70*/  ULDC.64 UR4, c[0x0][0xa20] ;  /* 0x0002880000047ab9 */ /* 0x000fe40000000a00 */
[----:B------:R-:W-:Y:S01]  /*16a80*/  ISETP.NE.U32.AND P2, PT, RZ, UR4, PT ;  /* 0x00000004ff007c0c */ /* 0x000fe2000bf45070 */
[----:B------:R1:W-:Y:S03]  /*16a90*/  STL [R1+0x8], R13 ;  /* 0x0000080d01007387 */ /* 0x0003e60000100800 */
[----:B------:R-:W-:Y:S02]  /*16aa0*/  ISETP.NE.AND.EX P2, PT, RZ, UR5, PT, P2 ;  /* 0x00000005ff007c0c */ /* 0x000fe4000bf45320 */
[C---:B--2---:R-:W-:Y:S02]  /*16ab0*/  LOP3.LUT R10, R3.reuse, 0xff000000, RZ, 0xc0, !PT ;  /* 0xff000000030a7812 */ /* 0x044fe400078ec0ff */
[----:B------:R-:W-:-:S02]  /*16ac0*/  LOP3.LUT R2, R3, 0xff0000, RZ, 0xc0, !PT ;  /* 0x00ff000003027812 */ /* 0x000fc400078ec0ff */
        /* <DEDUP_REMOVED lines=10> */
.L_x_8007:
[----:B------:R-:W-:Y:S05]  /*16b70*/  @!P0 BRA `(.L_x_8008) ;  /* 0x00000000000c8947 */ /* 0x000fea0003800000 */
[----:B------:R-:W2:Y:S04]  /*16b80*/  LDG.E R9, desc[UR42][R6.64] ;  /* 0x0000002a06097981 */ /* 0x000ea8000c1e1900 */
[----:B------:R-:W2:Y:S02]  /*16b90*/  LDG.E R6, desc[UR42][R6.64+0x4] ;  /* 0x0000042a06067981 */ /* 0x000ea4000c1e1900 */
[----:B--2---:R-:W-:-:S07]  /*16ba0*/  IMAD.IADD R9, R6, 0x1, -R9 ;  /* 0x0000000106097824 */ /* 0x004fce00078e0a09 */
.L_x_8008:
[----:B------:R-:W3:Y:S01]  /*16bb0*/  LDL R7, [R1+0x4] ;  /* 0x0000040001077983 */ /* 0x000ee20000100800 */
[----:B--2---:R-:W2:Y:S03]  /*16bc0*/  LDC R3, c[0x0][0x448] ;  /* 0x00011200ff037b82 */ /* 0x004ea60000000800 */
[----:B-1----:R-:W4:Y:S04]  /*16bd0*/  @P1 LDG.E R2, desc[UR42][R4.64] ;  /* 0x0000002a04021981 */ /* 0x002f28000c1e1900 */
[----:B------:R1:W4:Y:S01]  /*16be0*/  @P1 LDG.E R4, desc[UR42][R4.64+0x4] ;  /* 0x0000042a04041981 */ /* 0x000322000c1e1900 */
[----:B------:R-:W-:Y:S01]  /*16bf0*/  LOP3.LUT R12, R10, 0xff, RZ, 0xc0, !PT ;  /* 0x000000ff0a0c7812 */ /* 0x000fe200078ec0ff */
[----:B------:R-:W-:Y:S01]  /*16c00*/  BSSY B0, `(.L_x_8009) ;  /* 0x0000037000007945 */ /* 0x000fe20003800000 */
[----:B------:R-:W-:-:S03]  /*16c10*/  SHF.R.U32.HI R10, RZ, 0x10, R10 ;  /* 0x00000010ff0a7819 */ /* 0x000fc6000001160a */
[----:B------:R0:W-:Y:S01]  /*16c20*/  STL [R1+0x58], R12 ;  /* 0x0000580c01007387 */ /* 0x0001e20000100800 */
[----:B--2---:R-:W-:-:S13]  /*16c30*/  ISETP.NE.AND P0, PT, R3, 0x1, PT ;  /* 0x000000010300780c */ /* 0x004fda0003f05270 */
[----:B-1----:R-:W1:Y:S08]  /*16c40*/  @P0 LDC R5, c[0x0][0x44c] ;  /* 0x00011300ff050b82 */ /* 0x002e700000000800 */
[----:B------:R-:W2:Y:S01]  /*16c50*/  @P0 LDC R6, c[0x0][0x450] ;  /* 0x00011400ff060b82 */ /* 0x000ea20000000800 */
[----:B---3--:R-:W-:Y:S02]  /*16c60*/  IMAD.SHL.U32 R3, R7, 0x40, RZ ;  /* 0x0000004007037824 */ /* 0x008fe400078e00ff */
[----:B-----5:R-:W-:-:S02]  /*16c70*/  IMAD.IADD R7, R9, 0x1, -R8 ;  /* 0x0000000109077824 */ /* 0x020fc400078e0a08 */
[----:B------:R-:W-:Y:S02]  /*16c80*/  VIADD R3, R3, 0x3f ;  /* 0x0000003f03037836 */ /* 0x000fe40000000000 */
[----:B----4-:R-:W-:Y:S02]  /*16c90*/  @P1 IMAD.IADD R11, R4, 0x1, -R2 ;  /* 0x00000001040b1824 */ /* 0x010fe400078e0a02 */
[----:B-1----:R-:W-:-:S05]  /*16ca0*/  @P0 IMAD.HI.U32 R2, R3, R5, RZ ;  /* 0x0000000503020227 */ /* 0x002fca00078e00ff */
[----:B--2---:R-:W-:Y:S01]  /*16cb0*/  @P0 SHF.R.U32.HI R3, RZ, R6, R2 ;  /* 0x00000006ff030219 */ /* 0x004fe20000011602 */
[----:B------:R-:W-:-:S04]  /*16cc0*/  IMAD.IADD R2, R7, 0x1, R11 ;  /* 0x0000000107027824 */ /* 0x000fc800078e020b */
[C---:B------:R-:W-:Y:S01]  /*16cd0*/  VIADD R4, R2.reuse, 0x3f ;  /* 0x0000003f02047836 */ /* 0x040fe20000000000 */
[----:B------:R-:W-:-:S05]  /*16ce0*/  IADD3 R21, R2, 0x40, -R14 ;  /* 0x0000004002157810 */ /* 0x000fca0007ffe80e */
[----:B------:R-:W-:Y:S01]  /*16cf0*/  IMAD.IADD R2, R21, 0x1, R3 ;  /* 0x0000000115027824 */ /* 0x000fe200078e0203 */
[----:B------:R-:W-:-:S04]  /*16d00*/  SHF.R.S32.HI R3, RZ, 0x1f, R4 ;  /* 0x0000001fff037819 */ /* 0x000fc80000011404 */
[----:B------:R-:W-:Y:S02]  /*16d10*/  SHF.R.S32.HI R6, RZ, 0x1f, R2 ;  /* 0x0000001fff067819 */ /* 0x000fe40000011402 */
[----:B------:R-:W-:Y:S01]  /*16d20*/  LEA.HI R3, R3, R4, RZ, 0x6 ;  /* 0x0000000403037211 */ /* 0x000fe200078f30ff */
[----:B------:R-:W-:Y:S01]  /*16d30*/  IMAD.MOV.U32 R4, RZ, RZ, RZ ;  /* 0x000000ffff047224 */ /* 0x000fe200078e00ff */
[----:B------:R-:W-:Y:S02]  /*16d40*/  LEA.HI R6, R6, R2, RZ, 0x6 ;  /* 0x0000000206067211 */ /* 0x000fe400078f30ff */
[----:B------:R-:W-:Y:S02]  /*16d50*/  SHF.R.S32.HI R20, RZ, 0x6, R3 ;  /* 0x00000006ff147819 */ /* 0x000fe40000011403 */
[----:B------:R-:W-:-:S04]  /*16d60*/  SHF.R.S32.HI R6, RZ, 0x6, R6 ;  /* 0x00000006ff067819 */ /* 0x000fc80000011406 */
[----:B------:R-:W-:-:S04]  /*16d70*/  VIMNMX R6, R20, R6, PT ;  /* 0x0000000614067248 */ /* 0x000fc80003fe0100 */
[----:B------:R-:W-:-:S13]  /*16d80*/  ISETP.GE.AND P0, PT, R6, 0x1, PT ;  /* 0x000000010600780c */ /* 0x000fda0003f06270 */
        /* <DEDUP_REMOVED lines=30> */
.L_x_8010:
[----:B------:R-:W-:Y:S05]  /*16f70*/  BSYNC B0 ;  /* 0x0000000000007941 */ /* 0x000fea0003800000 */
.L_x_8009:
        /* <DEDUP_REMOVED lines=24> */
.L_x_8217:
[----:B-1----:R-:W-:Y:S02]  /*17100*/  ISETP.NE.AND P0, PT, R14, RZ, PT ;  /* 0x000000ff0e00720c */ /* 0x002fe40003f05270 */
[----:B------:R-:W-:-:S11]  /*17110*/  PLOP3.LUT P6, PT, PT, PT, PT, 0x8, 0x0 ;  /* 0x000000000000781c */ /* 0x000fd60003fce170 */
[----:B------:R-:W-:Y:S05]  /*17120*/  @P0 BRA `(.L_x_8014) ;  /* 0x00000000000c0947 */ /* 0x000fea0003800000 */
[----:B------:R-:W-:-:S03]  /*17130*/  UMOV UR4, 0xffffffff ;  /* 0xffffffff00047882 */ /* 0x000fc60000000000 */
[----:B------:R-:W-:Y:S05]  /*17140*/  BRA.DIV UR4, `(.L_x_8015) ;  /* 0x0000008a04ac7947 */ /* 0x000fea000b800000 */
[----:B------:R-:W-:-:S13]  /*17150*/  ELECT P6, URZ, PT ;  /* 0x00000000003f782f */ /* 0x000fda00038c0000 */
.L_x_8014:
        /* <DEDUP_REMOVED lines=9> */
.L_x_8220:
[----:B------:R-:W-:Y:S05]  /*171f0*/  BSYNC B1 ;  /* 0x0000000000017941 */ /* 0x000fea0003800000 */
.L_x_8016:
        /* <DEDUP_REMOVED lines=12> */
.L_x_8221:
[----:B------:R-:W-:Y:S05]  /*172c0*/  BSYNC B2 ;  /* 0x0000000000027941 */ /* 0x000fea0003800000 */
.L_x_8020:
        /* <DEDUP_REMOVED lines=9> */
.L_x_8023:
[----:B------:R-:W-:Y:S05]  /*17360*/  BSYNC B2 ;  /* 0x0000000000027941 */ /* 0x000fea0003800000 */
.L_x_8022:
        /* <DEDUP_REMOVED lines=13> */
.L_x_8024:
        /* <DEDUP_REMOVED lines=13> */
.L_x_8222:
[----:B------:R-:W-:Y:S05]  /*17510*/  BSYNC B2 ;  /* 0x0000000000027941 */ /* 0x000fea0003800000 */
.L_x_8025:
        /* <DEDUP_REMOVED lines=11> */
.L_x_8028:
[----:B------:R-:W-:Y:S05]  /*175d0*/  BSYNC B2 ;  /* 0x0000000000027941 */ /* 0x000fea0003800000 */
.L_x_8027:
        /* <DEDUP_REMOVED lines=10> */
.L_x_8029:
        /* <DEDUP_REMOVED lines=15> */
.L_x_8030:
        /* <DEDUP_REMOVED lines=15> */
.L_x_8031:
        /* <DEDUP_REMOVED lines=15> */
.L_x_8032:
        /* <DEDUP_REMOVED lines=15> */
.L_x_8033:
        /* <DEDUP_REMOVED lines=15> */
.L_x_8034:
        /* <DEDUP_REMOVED lines=15> */
.L_x_8035:
        /* <DEDUP_REMOVED lines=15> */
.L_x_8036:
        /* <DEDUP_REMOVED lines=10> */
.L_x_8019:
[----:B------:R-:W-:Y:S05]  /*17db0*/  BSYNC B1 ;  /* 0x0000000000017941 */ /* 0x000fea0003800000 */
.L_x_8018:
        /* <DEDUP_REMOVED lines=13> */
.L_x_8056:
        /* <DEDUP_REMOVED lines=13> */
.L_x_8223:
[----:B------:R-:W-:Y:S05]  /*17f60*/  BSYNC B2 ;  /* 0x0000000000027941 */ /* 0x000fea0003800000 */
.L_x_8039:
        /* <DEDUP_REMOVED lines=9> */
.L_x_8042:
[----:B------:R-:W-:Y:S05]  /*18000*/  BSYNC B2 ;  /* 0x0000000000027941 */ /* 0x000fea0003800000 */
.L_x_8041:
        /* <DEDUP_REMOVED lines=12> */
.L_x_8043:
        /* <DEDUP_REMOVED lines=13> */
.L_x_8224:
[----:B------:R-:W-:Y:S05]  /*181a0*/  BSYNC B2 ;  /* 0x0000000000027941 */ /* 0x000fea0003800000 */
.L_x_8044:
        /* <DEDUP_REMOVED lines=11> */
.L_x_8047:
[----:B------:R-:W-:Y:S05]  /*18260*/  BSYNC B2 ;  /* 0x0000000000027941 */ /* 0x000fea0003800000 */
.L_x_8046:
        /* <DEDUP_REMOVED lines=10> */
.L_x_8048:
        /* <DEDUP_REMOVED lines=15> */
.L_x_8049:
        /* <DEDUP_REMOVED lines=15> */
.L_x_8050:
        /* <DEDUP_REMOVED lines=15> */
.L_x_8051:
        /* <DEDUP_REMOVED lines=15> */
.L_x_8052:
        /* <DEDUP_REMOVED lines=15> */
.L_x_8053:
        /* <DEDUP_REMOVED lines=15> */
.L_x_8054:
        /* <DEDUP_REMOVED lines=15> */
.L_x_8055:
        /* <DEDUP_REMOVED lines=10> */
.L_x_8038:
[----:B------:R-:W-:Y:S05]  /*18a40*/  BSYNC B1 ;  /* 0x0000000000017941 */ /* 0x000fea0003800000 */
.L_x_8037:
        /* <DEDUP_REMOVED lines=12> */
.L_x_8012:
[----:B------:R-:W-:Y:S05]  /*18b10*/  BSYNC B0 ;  /* 0x0000000000007941 */ /* 0x000fea0003800000 */
.L_x_8011:
        /* <DEDUP_REMOVED lines=49> */
.L_x_8058:
[----:B------:R-:W-:Y:S05]  /*18e30*/  BSYNC B0 ;  /* 0x0000000000007941 */ /* 0x000fea0003800000 */
.L_x_8057:
        /* <DEDUP_REMOVED lines=14> */
[----:B------:R-:W-:Y:S01]  /*18f20*/  VOTEU.ANY UR4, UPT, PT ;  /* 0x0000000000047886 */ /* 0x000fe200038e0100 */
[----:B------:R-:W1:Y:S01]  /*18f30*/  LDC.64 R2, c[0x0][0xc60] ;  /* 0x00031800ff027b82 */ /* 0x000e620000000a00 */
[----:B------:R-:W0:Y:S02]  /*18f40*/  FLO.U32 R0, UR4 ;  /* 0x0000000400007d00 */ /* 0x000e2400080e0000 */
[----:B0-----:R-:W-:-:S06]  /*18f50*/  ISETP.EQ.U32.AND P0, PT, R0, R5, PT ;  /* 0x000000050000720c */ /* 0x001fcc0003f02070 */
[----:B------:R-:W1:Y:S07]  /*18f60*/  POPC R5, UR4 ;  /* 0x0000000400057d09 */ /* 0x000e6e0008000000 */
[----:B-1----:R-:W2:Y:S01]  /*18f70*/  @P0 ATOMG.E.ADD.STRONG.GPU PT, R3, desc[UR42][R2.64], R5 ;  /* 0x00000005020309a8 */ /* 0x002ea200081ee1ea */
[----:B------:R-:W0:Y:S02]  /*18f80*/  S2R R4, SR_LTMASK ;  /* 0x0000000000047919 */ /* 0x000e240000003900 */
[----:B0-----:R-:W-:-:S04]  /*18f90*/  LOP3.LUT R4, R4, UR4, RZ, 0xc0, !PT ;  /* 0x0000000404047c12 */ /* 0x001fc8000f8ec0ff */
[----:B------:R-:W0:Y:S01]  /*18fa0*/  POPC R7, R4 ;  /* 0x0000000400077309 */ /* 0x000e220000000000 */
[----:B--2---:R-:W0:Y:S02]  /*18fb0*/  SHFL.IDX PT, R0, R3, R0, 0x1f ;  /* 0x00001f0003007589 */ /* 0x004e2400000e0000 */
[----:B0-----:R-:W-:-:S05]  /*18fc0*/  IADD3 R0, R0, UR37, R7 ;  /* 0x0000002500007c10 */ /* 0x001fca000fffe007 */
[----:B------:R4:W-:Y:S01]  /*18fd0*/  STL [R1], R0 ;  /* 0x0000000001007387 */ /* 0x0009e20000100800 */
[----:B------:R-:W-:Y:S05]  /*18fe0*/  BRA `(.L_x_8061) ;  /* 0x0000004800787947 */ /* 0x000fea0003800000 */
.L_x_8060:
        /* <DEDUP_REMOVED lines=20> */
.L_x_8063:
[----:B------:R-:W-:Y:S05]  /*19130*/  BSYNC B6 ;  /* 0x0000000000067941 */ /* 0x000fea0003800000 */
.L_x_8062:
        /* <DEDUP_REMOVED lines=20> */
.L_x_8066:
        /* <DEDUP_REMOVED lines=16> */
.L_x_8065:
[----:B------:R-:W-:Y:S05]  /*19380*/  BSYNC B6 ;  /* 0x0000000000067941 */ /* 0x000fea0003800000 */
.L_x_8064:
        /* <DEDUP_REMOVED lines=24> */
.L_x_8227:
        /* <DEDUP_REMOVED lines=9> */
.L_x_8230:
        /* <DEDUP_REMOVED lines=24> */
.L_x_8070:
[----:B------:R-:W2:Y:S04]  /*19720*/  LDL R0, [R1+0x10] ;  /* 0x0000100001007983 */ /* 0x000ea80000100800 */
[----:B-1----:R-:W3:Y:S01]  /*19730*/  LDL R2, [R1+0x18] ;  /* 0x0000180001027983 */ /* 0x002ee20000100800 */
[----:B--2---:R-:W-:Y:S01]  /*19740*/  IMAD R0, R0, 0x8, R18 ;  /* 0x0000000800007824 */ /* 0x004fe200078e0212 */
[----:B---3--:R-:W-:-:S04]  /*19750*/  SHF.L.U32 R2, R2, 0x1f, RZ ;  /* 0x0000001f02027819 */ /* 0x008fc800000006ff */
[----:B------:R-:W1:Y:S02]  /*19760*/  SYNCS.PHASECHK.TRANS64.TRYWAIT P0, [R0+URZ+0x28c40], R2 ;  /* 0x028c4002000075a7 */ /* 0x000e64000800017f */
[----:B-1----:R-:W-:Y:S05]  /*19770*/  @!P0 BRA `(.L_x_8071) ;  /* 0x0000006400f88947 */ /* 0x002fea0003800000 */
.L_x_8231:
        /* <DEDUP_REMOVED lines=11> */
.L_x_8072:
[----:B------:R-:W2:Y:S04]  /*19830*/  LDL R3, [R1+0x10] ;  /* 0x0000100001037983 */ /* 0x000ea80000100800 */
[----:B0-----:R-:W3:Y:S04]  /*19840*/  LDL R4, [R1+0x30] ;  /* 0x0000300001047983 */ /* 0x001ee80000100800 */
[----:B-1----:R-:W4:Y:S01]  /*19850*/  LDL R2, [R1+0x24] ;  /* 0x0000240001027983 */ /* 0x002f220000100800 */
        /* <DEDUP_REMOVED lines=11> */
[----:B--2---:R-:W-:Y:S01]  /*19910*/  IMAD R0, R3, 0x2000, R18 ;  /* 0x0000200003007824 */ /* 0x004fe200078e0212 */
[----:B---3--:R-:W-:-:S04]  /*19920*/  R2UR UR11, R4 ;  /* 0x00000000040b72ca */ /* 0x008fc800000e0000 */
[----:B------:R-:W-:Y:S02]  /*19930*/  R2UR UR8, R0 ;  /* 0x00000000000872ca */ /* 0x000fe400000e0000 */
[----:B----4-:R-:W-:-:S11]  /*19940*/  R2UR UR4, R2 ;  /* 0x00000000020472ca */ /* 0x010fd600000e0000 */
[----:B------:R-:W-:Y:S02]  /*19950*/  UIADD3 UR8, UR8, 0x22400, URZ ;  /* 0x0002240008087890 */ /* 0x000fe4000fffe03f */
[----:B------:R-:W-:-:S03]  /*19960*/  ULEA UR11, UR11, UR4, 0x6 ;  /* 0x000000040b0b7291 */ /* 0x000fc6000f8e303f */
[----:B------:R-:W-:-:S06]  /*19970*/  UMOV UR4, 0x0 ;  /* 0x0000000000047882 */ /* 0x000fcc0000000000 */
[----:B------:R1:W-:Y:S02]  /*19980*/  UTMALDG.4D [UR8], [UR6], desc[UR4] ;  /* 0x00000408060075b4 */ /* 0x0003e40008019000 */
[----:B-1----:R-:W-:Y:S01]  /*19990*/  NOP ;  /* 0x0000000000007918 */ /* 0x002fe20000000000 */
.L_x_8068:
        /* <DEDUP_REMOVED lines=40> */
.L_x_8074:
[----:B------:R-:W-:Y:S05]  /*19c20*/  BSYNC B6 ;  /* 0x0000000000067941 */ /* 0x000fea0003800000 */
.L_x_8073:
        /* <DEDUP_REMOVED lines=89> */
.L_x_8240:
        /* <DEDUP_REMOVED lines=10> */
.L_x_8076:
        /* <DEDUP_REMOVED lines=18> */
.L_x_8241:
[----:B------:R-:W-:Y:S05]  /*1a380*/  BSYNC B0 ;  /* 0x0000000000007941 */ /* 0x000fea0003800000 */
.L_x_8077:
[----:B------:R-:W-:Y:S01]  /*1a390*/  LOP3.LUT P0, RZ, R19, 0x1, RZ, 0xc0, !PT ;  /* 0x0000000113ff7812 */ /* 0x000fe2000780c0ff */
[----:B------:R-:W-:-:S12]  /*1a3a0*/  BSSY B0, `(.L_x_8079) ;  /* 0x0000097000007945 */ /* 0x000fd80003800000 */
[----:B------:R-:W-:Y:S05]  /*1a3b0*/  @!P0 BRA `(.L_x_8080) ;  /* 0x0000000800548947 */ /* 0x000fea0003800000 */
[----:B------:R-:W0:Y:S04]  /*1a3c0*/  LDL R4, [R1+0x10] ;  /* 0x0000100001047983 */ /* 0x000e280000100800 */
        /* <DEDUP_REMOVED lines=9> */
.L_x_8242:
[----:B------:R-:W-:Y:S05]  /*1a460*/  BSYNC B1 ;  /* 0x0000000000017941 */ /* 0x000fea0003800000 */
.L_x_8081:
        /* <DEDUP_REMOVED lines=9> */
.L_x_8084:
[----:B------:R-:W-:Y:S05]  /*1a500*/  BSYNC B1 ;  /* 0x0000000000017941 */ /* 0x000fea0003800000 */
.L_x_8083:
        /* <DEDUP_REMOVED lines=13> */
.L_x_8085:
        /* <DEDUP_REMOVED lines=15> */
.L_x_8086:
        /* <DEDUP_REMOVED lines=15> */
.L_x_8087:
        /* <DEDUP_REMOVED lines=15> */
.L_x_8088:
        /* <DEDUP_REMOVED lines=15> */
.L_x_8089:
        /* <DEDUP_REMOVED lines=15> */
.L_x_8090:
        /* <DEDUP_REMOVED lines=15> */
.L_x_8091:
        /* <DEDUP_REMOVED lines=15> */
.L_x_8092:
        /* <DEDUP_REMOVED lines=10> */
.L_x_8080:
[----:B------:R-:W-:Y:S05]  /*1ad10*/  BSYNC B0 ;  /* 0x0000000000007941 */ /* 0x000fea0003800000 */
.L_x_8079:
        /* <DEDUP_REMOVED lines=55> */
.L_x_8099:
        /* <DEDUP_REMOVED lines=8> */
.L_x_8243:
[----:B------:R-:W-:Y:S05]  /*1b110*/  BSYNC B3 ;  /* 0x0000000000037941 */ /* 0x000fea0003800000 */
.L_x_8100:
        /* <DEDUP_REMOVED lines=9> */
.L_x_8103:
[----:B------:R-:W-:Y:S05]  /*1b1b0*/  BSYNC B3 ;  /* 0x0000000000037941 */ /* 0x000fea0003800000 */
.L_x_8102:
        /* <DEDUP_REMOVED lines=13> */
.L_x_8104:
        /* <DEDUP_REMOVED lines=13> */
.L_x_8244:
[----:B------:R-:W-:Y:S05]  /*1b360*/  BSYNC B3 ;  /* 0x0000000000037941 */ /* 0x000fea0003800000 */
.L_x_8105:
        /* <DEDUP_REMOVED lines=11> */
.L_x_8108:
[----:B------:R-:W-:Y:S05]  /*1b420*/  BSYNC B3 ;  /* 0x0000000000037941 */ /* 0x000fea0003800000 */
.L_x_8107:
        /* <DEDUP_REMOVED lines=10> */
.L_x_8109:
        /* <DEDUP_REMOVED lines=15> */
.L_x_8110:
        /* <DEDUP_REMOVED lines=15> */
.L_x_8111:
        /* <DEDUP_REMOVED lines=15> */
.L_x_8112:
        /* <DEDUP_REMOVED lines=15> */
.L_x_8113:
        /* <DEDUP_REMOVED lines=15> */
.L_x_8114:
        /* <DEDUP_REMOVED lines=15> */
.L_x_8115:
        /* <DEDUP_REMOVED lines=15> */
.L_x_8116:
        /* <DEDUP_REMOVED lines=10> */
.L_x_8098:
[----:B------:R-:W-:Y:S05]  /*1bc00*/  BSYNC B1 ;  /* 0x0000000000017941 */ /* 0x000fea0003800000 */
.L_x_8097:
[----:B------:R-:W2:Y:S02]  /*1bc10*/  LDL.LU R5, [R1+0x34] ;  /* 0x0000340001057983 */ /* 0x000ea40000300800 */
[----:B--2---:R-:W-:-:S07]  /*1bc20*/  VIADD R0, R5, 0xfffffffd ;  /* 0xfffffffd05007836 */ /* 0x004fce0000000000 */
.L_x_8096:
[----:B------:R-:W-:Y:S05]  /*1bc30*/  BSYNC B2 ;  /* 0x0000000000027941 */ /* 0x000fea0003800000 */
.L_x_8095:
[----:B------:R-:W-:Y:S01]  /*1bc40*/  VIADD R8, R8, 0xfffffffe ;  /* 0xfffffffe08087836 */ /* 0x000fe20000000000 */
[----:B------:R-:W-:-:S04]  /*1bc50*/  LOP3.LUT R4, RZ, R4, RZ, 0x33, !PT ;  /* 0x00000004ff047212 */ /* 0x000fc800078e33ff */
[----:B------:R-:W-:-:S13]  /*1bc60*/  ISETP.NE.AND P0, PT, R8, R4, PT ;  /* 0x000000040800720c */ /* 0x000fda0003f05270 */
[----:B------:R-:W-:Y:S05]  /*1bc70*/  @!P0 BRA `(.L_x_8094) ;  /* 0x0000001800e08947 */ /* 0x000fea0003800000 */
.L_x_8157:
        /* <DEDUP_REMOVED lines=35> */
.L_x_8119:
        /* <DEDUP_REMOVED lines=8> */
.L_x_8245:
[----:B------:R-:W-:Y:S05]  /*1bf30*/  BSYNC B2 ;  /* 0x0000000000027941 */ /* 0x000fea0003800000 */
.L_x_8120:
        /* <DEDUP_REMOVED lines=9> */
.L_x_8123:
[----:B------:R-:W-:Y:S05]  /*1bfd0*/  BSYNC B2 ;  /* 0x0000000000027941 */ /* 0x000fea0003800000 */
.L_x_8122:
        /* <DEDUP_REMOVED lines=12> */
.L_x_8124:
        /* <DEDUP_REMOVED lines=13> */
.L_x_8246:
[----:B------:R-:W-:Y:S05]  /*1c170*/  BSYNC B2 ;  /* 0x0000000000027941 */ /* 0x000fea0003800000 */
.L_x_8125:
        /* <DEDUP_REMOVED lines=11> */
.L_x_8128:
[----:B------:R-:W-:Y:S05]  /*1c230*/  BSYNC B2 ;  /* 0x0000000000027941 */ /* 0x000fea0003800000 */
.L_x_8127:
        /* <DEDUP_REMOVED lines=9> */
.L_x_8129:
        /* <DEDUP_REMOVED lines=15> */
.L_x_8130:
        /* <DEDUP_REMOVED lines=15> */
.L_x_8131:
        /* <DEDUP_REMOVED lines=15> */
.L_x_8132:
        /* <DEDUP_REMOVED lines=15> */
.L_x_8133:
        /* <DEDUP_REMOVED lines=15> */
.L_x_8134:
        /* <DEDUP_REMOVED lines=15> */
.L_x_8135:
        /* <DEDUP_REMOVED lines=15> */
.L_x_8136:
        /* <DEDUP_REMOVED lines=10> */
.L_x_8118:
[----:B------:R-:W-:Y:S05]  /*1ca00*/  BSYNC B1 ;  /* 0x0000000000017941 */ /* 0x000fea0003800000 */
.L_x_8117:
        /* <DEDUP_REMOVED lines=35> */
.L_x_8139:
        /* <DEDUP_REMOVED lines=8> */
.L_x_8247:
[----:B------:R-:W-:Y:S05]  /*1ccc0*/  BSYNC B2 ;  /* 0x0000000000027941 */ /* 0x000fea0003800000 */
.L_x_8140:
        /* <DEDUP_REMOVED lines=9> */
.L_x_8143:
[----:B------:R-:W-:Y:S05]  /*1cd60*/  BSYNC B2 ;  /* 0x0000000000027941 */ /* 0x000fea0003800000 */
.L_x_8142:
        /* <DEDUP_REMOVED lines=13> */
.L_x_8144:
        /* <DEDUP_REMOVED lines=13> */
.L_x_8248:
[----:B------:R-:W-:Y:S05]  /*1cf10*/  BSYNC B2 ;  /* 0x0000000000027941 */ /* 0x000fea0003800000 */
.L_x_8145:
        /* <DEDUP_REMOVED lines=11> */
.L_x_8148:
[----:B------:R-:W-:Y:S05]  /*1cfd0*/  BSYNC B2 ;  /* 0x0000000000027941 */ /* 0x000fea0003800000 */
.L_x_8147:
        /* <DEDUP_REMOVED lines=10> */
.L_x_8149:
        /* <DEDUP_REMOVED lines=15> */
.L_x_8150:
        /* <DEDUP_REMOVED lines=15> */
.L_x_8151:
        /* <DEDUP_REMOVED lines=15> */
.L_x_8152:
        /* <DEDUP_REMOVED lines=15> */
.L_x_8153:
        /* <DEDUP_REMOVED lines=15> */
.L_x_8154:
        /* <DEDUP_REMOVED lines=15> */
.L_x_8155:
        /* <DEDUP_REMOVED lines=15> */
.L_x_8156:
        /* <DEDUP_REMOVED lines=10> */
.L_x_8138:
[----:B------:R-:W-:Y:S05]  /*1d7b0*/  BSYNC B1 ;  /* 0x0000000000017941 */ /* 0x000fea0003800000 */
.L_x_8137:
[----:B------:R-:W2:Y:S01]  /*1d7c0*/  LDL R5, [R1+0x28] ;  /* 0x0000280001057983 */ /* 0x000ea20000100800 */
[----:B------:R-:W-:Y:S01]  /*1d7d0*/  VIADD R0, R0, 0xfffffffe ;  /* 0xfffffffe00007836 */ /* 0x000fe20000000000 */
[----:B--2---:R-:W-:-:S13]  /*1d7e0*/  ISETP.GT.AND P0, PT, R6, R5, PT ;  /* 0x000000050600720c */ /* 0x004fda0003f04270 */
[----:B------:R-:W-:Y:S05]  /*1d7f0*/  @P0 BRA `(.L_x_8157) ;  /* 0xffffffe400200947 */ /* 0x000fea000383ffff */
.L_x_8094:
[----:B------:R-:W-:Y:S05]  /*1d800*/  BSYNC B0 ;  /* 0x0000000000007941 */ /* 0x000fea0003800000 */
.L_x_8093:
        /* <DEDUP_REMOVED lines=25> */
.L_x_8159:
[----:B------:R-:W-:Y:S05]  /*1d9a0*/  BSYNC B0 ;  /* 0x0000000000007941 */ /* 0x000fea0003800000 */
.L_x_8158:
[----:B------:R-:W-:-:S05]  /*1d9b0*/  SEL R0, R0, RZ, P0 ;  /* 0x000000ff00007207 */ /* 0x000fca0000000000 */
[----:B------:R3:W-:Y:S02]  /*1d9c0*/  STL [R1+0x10], R0 ;  /* 0x0000100001007387 */ /* 0x0007e40000100800 */
.L_x_8061:
[----:B------:R-:W-:Y:S05]  /*1d9d0*/  BSYNC B7 ;  /* 0x0000000000077941 */ /* 0x000fea0003800000 */
.L_x_8059:
        /* <DEDUP_REMOVED lines=8> */
[----:B------:R-:W5:Y:S04]  /*1da60*/  LDS.128 R4, [R18+0x28cd0] ;  /* 0x028cd00012047984 */ /* 0x000f680000000c00 */
[----:B-----5:R0:W-:Y:S04]  /*1da70*/  STL.64 [R1], R4 ;  /* 0x0000000401007387 */ /* 0x0201e80000100a00 */
[----:B------:R0:W-:Y:S01]  /*1da80*/  STL.64 [R1+0x8], R6 ;  /* 0x0000080601007387 */ /* 0x0001e20000100a00 */
[----:B------:R-:W-:Y:S06]  /*1da90*/  BAR.ARV 0x4, 0x180 ;  /* 0x0106000000007b1d */ /* 0x000fec0000002000 */
[----:B------:R-:W-:Y:S05]  /*1daa0*/  BRA `(.L_x_8161) ;  /* 0x0000001000307947 */ /* 0x000fea0003800000 */
.L_x_8160:
[----:B------:R-:W5:Y:S01]  /*1dab0*/  S2R R16, SR_TID.X ;  /* 0x0000000000107919 */ /* 0x000f620000002100 */
[----:B------:R-:W-:Y:S01]  /*1dac0*/  UMOV UR4, 0xffffffff ;  /* 0xffffffff00047882 */ /* 0x000fe20000000000 */
[----:B-----5:R-:W-:-:S04]  /*1dad0*/  LOP3.LUT R16, R16, 0x1f, RZ, 0xc0, !PT ;  /* 0x0000001f10107812 */ /* 0x020fc800078ec0ff */
[----:B------:R-:W-:Y:S01]  /*1dae0*/  ISETP.NE.AND P0, PT, R16, 0x1f, PT ;  /* 0x0000001f1000780c */ /* 0x000fe20003f05270 */
[----:B------:R-:W-:-:S12]  /*1daf0*/  BRA.DIV UR4, `(.L_x_8162) ;  /* 0x0000002e04187947 */ /* 0x000fd8000b800000 */
[----:B--2---:R-:W0:Y:S01]  /*1db00*/  LDL.LU R2, [R1] ;  /* 0x0000000001027983 */ /* 0x004e220000300800 */
[----:B------:R-:W-:-:S03]  /*1db10*/  ULDC UR4, c[0x0][0xc3c] ;  /* 0x00030f0000047ab9 */ /* 0x000fc60000000800 */
[----:B------:R-:W3:Y:S01]  /*1db20*/  LDL R7, [R1+0xc] ;  /* 0x00000c0001077983 */ /* 0x000ee20000100800 */
[----:B0-----:R-:W-:Y:S02]  /*1db30*/  IMAD.MOV.U32 R10, RZ, RZ, R2 ;  /* 0x000000ffff0a7224 */ /* 0x001fe400078e0002 */
[----:B---34-:R-:W-:-:S05]  /*1db40*/  IMAD.IADD R0, R7, 0x1, R16 ;  /* 0x0000000107007824 */ /* 0x018fca00078e0210 */
[----:B------:R-:W-:-:S13]  /*1db50*/  ISETP.GE.OR P1, PT, R0, UR4, !P0 ;  /* 0x0000000400007c0c */ /* 0x000fda000c726670 */
[----:B-1----:R-:W0:Y:S08]  /*1db60*/  @!P1 LDC.64 R2, c[0x0][0xc80] ;  /* 0x00032000ff029b82 */ /* 0x002e300000000a00 */
        /* <DEDUP_REMOVED lines=8> */
[C---:B------:R-:W-:Y:S01]  /*1dbf0*/  ISETP.GE.U32.AND P3, PT, R16.reuse, 0x4, PT ;  /* 0x000000041000780c */ /* 0x040fe20003f66070 */
[----:B------:R-:W-:Y:S01]  /*1dc00*/  SHFL.IDX PT, R0, R10, 0x1, 0x1f ;  /* 0x00201f000a007f89 */ /* 0x000fe200000e0000 */
[C---:B------:R-:W-:Y:S02]  /*1dc10*/  ISETP.GE.U32.AND P4, PT, R16.reuse, 0x8, PT ;  /* 0x000000081000780c */ /* 0x040fe40003f86070 */
[----:B------:R-:W-:Y:S01]  /*1dc20*/  ISETP.GE.U32.AND P5, PT, R16, 0x10, PT ;  /* 0x000000101000780c */ /* 0x000fe20003fa6070 */
[----:B--2---:R-:W-:Y:S02]  /*1dc30*/  @!P1 IMAD.MOV.U32 R4, RZ, RZ, R8 ;  /* 0x000000ffff049224 */ /* 0x004fe400078e0008 */
[----:B------:R-:W-:-:S02]  /*1dc40*/  IMAD.MOV.U32 R8, RZ, RZ, RZ ;  /* 0x000000ffff087224 */ /* 0x000fc400078e00ff */
[----:B---3--:R-:W-:Y:S01]  /*1dc50*/  @!P1 IMAD.MOV.U32 R6, RZ, RZ, R2 ;  /* 0x000000ffff069224 */ /* 0x008fe200078e0002 */
[----:B------:R-:W-:-:S03]  /*1dc60*/  ISETP.NE.AND P1, PT, R16, RZ, PT ;  /* 0x000000ff1000720c */ /* 0x000fc60003f25270 */
[----:B------:R-:W-:-:S05]  /*1dc70*/  IMAD R2, R6, R4, RZ ;  /* 0x0000000406027224 */ /* 0x000fca00078e02ff */
[----:B------:R-:W0:Y:S02]  /*1dc80*/  SHFL.UP PT, R3, R2, 0x1, RZ ;  /* 0x0420000002037989 */ /* 0x000e2400000e00ff */
[----:B0-----:R-:W-:-:S05]  /*1dc90*/  SEL R5, R3, RZ, P1 ;  /* 0x000000ff03057207 */ /* 0x001fca0000800000 */
[----:B------:R-:W-:Y:S02]  /*1dca0*/  IMAD.IADD R2, R2, 0x1, R5 ;  /* 0x0000000102027824 */ /* 0x000fe400078e0205 */
[----:B------:R-:W-:Y:S04]  /*1dcb0*/  SHFL.IDX PT, R5, R10, RZ, 0x1f ;  /* 0x00001fff0a057589 */ /* 0x000fe800000e0000 */
        /* <DEDUP_REMOVED lines=13> */
.L_x_8258:
[----:B------:R-:W-:Y:S02]  /*1dd90*/  ULDC UR4, c[0x0][0xc38] ;  /* 0x00030e0000047ab9 */ /* 0x000fe40000000800 */
[----:B------:R-:W-:-:S04]  /*1dda0*/  IMAD.U32 R2, RZ, RZ, UR4 ;  /* 0x00000004ff027e24 */ /* 0x000fc8000f8e00ff */
[----:B-1----:R-:W-:-:S04]  /*1ddb0*/  IMAD R9, R9, R2, RZ ;  /* 0x0000000209097224 */ /* 0x002fc800078e02ff */
[----:B------:R-:W-:-:S05]  /*1ddc0*/  IMAD.IADD R0, R0, 0x1, R9 ;  /* 0x0000000100007824 */ /* 0x000fca00078e0209 */
[----:B------:R-:W-:-:S13]  /*1ddd0*/  ISETP.GT.AND P6, PT, R0, R5, PT ;  /* 0x000000050000720c */ /* 0x000fda0003fc4270 */
[----:B------:R-:W-:Y:S05]  /*1dde0*/  @P6 BRA `(.L_x_8163) ;  /* 0x0000000000ac6947 */ /* 0x000fea0003800000 */
.L_x_8166:
        /* <DEDUP_REMOVED lines=37> */
.L_x_8266:
[----:B------:R-:W-:Y:S02]  /*1e040*/  ULDC UR4, c[0x0][0xc38] ;  /* 0x00030e0000047ab9 */ /* 0x000fe40000000800 */
[----:B------:R-:W-:-:S04]  /*1e050*/  IMAD.U32 R2, RZ, RZ, UR4 ;  /* 0x00000004ff027e24 */ /* 0x000fc8000f8e00ff */
[----:B-1----:R-:W-:-:S04]  /*1e060*/  IMAD R9, R9, R2, RZ ;  /* 0x0000000209097224 */ /* 0x002fc800078e02ff */
[----:B------:R-:W-:-:S05]  /*1e070*/  IMAD.IADD R0, R9, 0x1, R0 ;  /* 0x0000000109007824 */ /* 0x000fca00078e0200 */
[----:B------:R-:W-:-:S13]  /*1e080*/  ISETP.GT.AND P6, PT, R0, R5, PT ;  /* 0x000000050000720c */ /* 0x000fda0003fc4270 */
[----:B------:R-:W-:Y:S05]  /*1e090*/  @!P6 BRA `(.L_x_8166) ;  /* 0xfffffffc0054e947 */ /* 0x000fea000383ffff */
.L_x_8163:
        /* <DEDUP_REMOVED lines=12> */
.L_x_8271:
[----:B------:R-:W-:-:S13]  /*1e160*/  ISETP.NE.AND P0, PT, R0, RZ, PT ;  /* 0x000000ff0000720c */ /* 0x000fda0003f05270 */
[----:B------:R-:W-:Y:S05]  /*1e170*/  @!P0 BRA `(.L_x_8168) ;  /* 0x0000000000108947 */ /* 0x000fea0003800000 */
[----:B------:R-:W-:Y:S01]  /*1e180*/  UMOV UR4, 0xffffffff ;  /* 0xffffffff00047882 */ /* 0x000fe20000000000 */
[----:B-1----:R-:W-:Y:S02]  /*1e190*/  VIADD R7, R7, 0xffffffff ;  /* 0xffffffff07077836 */ /* 0x002fe40000000000 */
[----:B------:R-:W-:Y:S05]  /*1e1a0*/  BRA.DIV UR4, `(.L_x_8169) ;  /* 0x00000032040c7947 */ /* 0x000fea000b800000 */
[----:B------:R2:W3:Y:S02]  /*1e1b0*/  SHFL.IDX PT, R8, R3, R7, 0x1f ;  /* 0x00001f0703087589 */ /* 0x0004e400000e0000 */
.L_x_8168:
[----:B------:R-:W-:Y:S01]  /*1e1c0*/  ISETP.NE.AND P0, PT, R6, 0x1, PT ;  /* 0x000000010600780c */ /* 0x000fe20003f05270 */
[----:B---3--:R-:W-:-:S05]  /*1e1d0*/  IMAD R0, R8, R2, R9 ;  /* 0x0000000208007224 */ /* 0x008fca00078e0209 */
[----:B------:R3:W-:Y:S02]  /*1e1e0*/  STL [R1], R0 ;  /* 0x0000000001007387 */ /* 0x0007e40000100800 */
[----:B---3--:R-:W-:-:S05]  /*1e1f0*/  IMAD.IADD R0, R5, 0x1, -R0 ;  /* 0x0000000105007824 */ /* 0x008fca00078e0a00 */
[----:B------:R-:W-:Y:S05]  /*1e200*/  @!P0 BRA `(.L_x_8170) ;  /* 0x0000000000e48947 */ /* 0x000fea0003800000 */
[----:B------:R-:W-:-:S04]  /*1e210*/  IABS R5, R4 ;  /* 0x0000000400057213 */ /* 0x000fc80000000000 */
[----:B-12---:R-:W1:Y:S08]  /*1e220*/  I2F.RP R7, R5 ;  /* 0x0000000500077306 */ /* 0x006e700000209400 */
        /* <DEDUP_REMOVED lines=55> */
.L_x_8170:
[----:B0-2---:R-:W2:Y:S01]  /*1e5a0*/  LDL R3, [R1+0xc] ;  /* 0x00000c0001037983 */ /* 0x005ea20000100800 */
[----:B-1----:R-:W2:Y:S02]  /*1e5b0*/  LDC.64 R6, c[0x0][0xc90] ;  /* 0x00032400ff067b82 */ /* 0x002ea40000000a00 */
        /* <DEDUP_REMOVED lines=61> */
.L_x_8171:
[----:B------:R-:W-:-:S05]  /*1e990*/  LOP3.LUT R3, RZ, R0, RZ, 0x33, !PT ;  /* 0x00000000ff037212 */ /* 0x000fca00078e33ff */
[----:B------:R-:W-:-:S05]  /*1e9a0*/  IMAD.IADD R0, R4, 0x1, R3 ;  /* 0x0000000104007824 */ /* 0x000fca00078e0203 */
[----:B------:R2:W-:Y:S01]  /*1e9b0*/  STL [R1+0x4], R0 ;  /* 0x0000040001007387 */ /* 0x0005e20000100800 */
[----:B------:R-:W-:Y:S05]  /*1e9c0*/  BRA `(.L_x_8172) ;  /* 0x0000000000287947 */ /* 0x000fea0003800000 */
.L_x_8164:
        /* <DEDUP_REMOVED lines=10> */
.L_x_8172:
[----:B---3--:R-:W3:Y:S04]  /*1ea70*/  LDL R3, [R1+0x8] ;  /* 0x0000080001037983 */ /* 0x008ee80000100800 */
[----:B01----:R-:W4:Y:S04]  /*1ea80*/  LDL R2, [R1+0xc] ;  /* 0x00000c0001027983 */ /* 0x003f280000100800 */
        /* <DEDUP_REMOVED lines=14> */
.L_x_8161:
[----:B---34-:R-:W3:Y:S01]  /*1eb70*/  LDL R0, [R1+0xc] ;  /* 0x00000c0001007983 */ /* 0x018ee20000100800 */
[----:B------:R-:W-:Y:S02]  /*1eb80*/  ULDC UR4, c[0x0][0xc3c] ;  /* 0x00030f0000047ab9 */ /* 0x000fe40000000800 */
[----:B---3--:R-:W-:-:S13]  /*1eb90*/  ISETP.GE.AND P0, PT, R0, UR4, PT ;  /* 0x0000000400007c0c */ /* 0x008fda000bf06270 */
[----:B------:R-:W-:Y:S05]  /*1eba0*/  @!P0 BRA `(.L_x_8173) ;  /* 0xffffff7800a88947 */ /* 0x000fea000383ffff */
[----:B------:R-:W-:Y:S05]  /*1ebb0*/  BSYNC B8 ;  /* 0x0000000000087941 */ /* 0x000fea0003800000 */
.L_x_8005:
[----:B---3--:R-:W3:Y:S01]  /*1ebc0*/  LDL.LU R0, [R1+0x5c] ;  /* 0x00005c0001007983 */ /* 0x008ee20000300800 */
[----:B------:R-:W-:Y:S01]  /*1ebd0*/  BSSY B0, `(.L_x_8174) ;  /* 0x000000b000007945 */ /* 0x000fe20003800000 */
[----:B0-----:R-:W0:Y:S01]  /*1ebe0*/  S2R R5, SR_CgaCtaId ;  /* 0x0000000000057919 */ /* 0x001e220000008800 */
[----:B---3--:R-:W-:-:S05]  /*1ebf0*/  VIADD R0, R0, 0x1 ;  /* 0x0000000100007836 */ /* 0x008fca0000000000 */
[----:B-12---:R-:W-:-:S04]  /*1ec00*/  LEA.HI R2, R0, R0, RZ, 0x1 ;  /* 0x0000000000027211 */ /* 0x006fc800078f08ff */
[----:B------:R-:W-:-:S05]  /*1ec10*/  LOP3.LUT R3, R2, 0xfffffffe, RZ, 0xc0, !PT ;  /* 0xfffffffe02037812 */ /* 0x000fca00078ec0ff */
[----:B------:R-:W-:Y:S01]  /*1ec20*/  IMAD.IADD R3, R0, 0x1, -R3 ;  /* 0x0000000100037824 */ /* 0x000fe200078e0a03 */
[----:B------:R-:W-:-:S04]  /*1ec30*/  MOV R0, 0x400 ;  /* 0x0000040000007802 */ /* 0x000fc80000000f00 */
[----:B0-----:R-:W-:Y:S02]  /*1ec40*/  LEA R0, R5, R0, 0x18 ;  /* 0x0000000005007211 */ /* 0x001fe400078ec0ff */
[----:B------:R-:W-:-:S04]  /*1ec50*/  SHF.L.U32 R3, R3, 0x1f, RZ ;  /* 0x0000001f03037819 */ /* 0x000fc800000006ff */
[----:B------:R-:W0:Y:S02]  /*1ec60*/  SYNCS.PHASECHK.TRANS64.TRYWAIT P0, [R0+URZ+0x28c20], R3 ;  /* 0x028c2003000075a7 */ /* 0x000e24000800017f */
[----:B0-----:R-:W-:Y:S05]  /*1ec70*/  @!P0 BRA `(.L_x_8175) ;  /* 0x0000002400848947 */ /* 0x001fea0003800000 */
.L_x_8274:
[----:B------:R-:W-:Y:S05]  /*1ec80*/  BSYNC B0 ;  /* 0x0000000000007941 */ /* 0x000fea0003800000 */
.L_x_8174:
[----:B------:R-:W-:-:S03]  /*1ec90*/  UMOV UR4, 0xffffffff ;  /* 0xffffffff00047882 */ /* 0x000fc60000000000 */
[----:B------:R-:W-:Y:S05]  /*1eca0*/  BRA.DIV UR4, `(.L_x_8176) ;  /* 0x00000026048c7947 */ /* 0x000fea000b800000 */
[----:B------:R-:W1:Y:S02]  /*1ecb0*/  S2R R2, SR_TID.X ;  /* 0x0000000000027919 */ /* 0x000e640000002100 */
[----:B-1----:R-:W-:-:S04]  /*1ecc0*/  SHF.R.U32.HI R2, RZ, 0x5, R2 ;  /* 0x00000005ff027819 */ /* 0x002fc80000011602 */
[----:B------:R-:W-:-:S05]  /*1ecd0*/  LOP3.LUT R2, R2, 0x3, RZ, 0xc0, !PT ;  /* 0x0000000302027812 */ /* 0x000fca00078ec0ff */
[----:B------:R1:W2:Y:S02]  /*1ece0*/  SHFL.IDX PT, R14, R2, RZ, 0x1f ;  /* 0x00001fff020e7589 */ /* 0x0002a400000e0000 */
.L_x_8277:
[----:B--2---:R-:W-:-:S13]  /*1ecf0*/  ISETP.NE.AND P0, PT, R14, RZ, PT ;  /* 0x000000ff0e00720c */ /* 0x004fda0003f05270 */
[----:B------:R-:W-:Y:S05]  /*1ed00*/  @P0 BRA `(.L_x_7848) ;  /* 0x0000000000940947 */ /* 0x000fea0003800000 */
[----:B------:R-:W-:-:S03]  /*1ed10*/  UMOV UR4, 0xffffffff ;  /* 0xffffffff00047882 */ /* 0x000fc60000000000 */
[----:B------:R-:W-:Y:S05]  /*1ed20*/  BRA.DIV UR4, `(.L_x_8177) ;  /* 0x0000002604a07947 */ /* 0x000fea000b800000 */
[----:B------:R-:W-:-:S13]  /*1ed30*/  ELECT P6, URZ, PT ;  /* 0x00000000003f782f */ /* 0x000fda00038c0000 */
.L_x_8280:
[----:B------:R-:W-:Y:S05]  /*1ed40*/  @!P6 BRA `(.L_x_7848) ;  /* 0x000000000084e947 */ /* 0x000fea0003800000 */
[----:B------:R-:W-:-:S06]  /*1ed50*/  ULOP3.LUT UR4, UR36, 0x2, URZ, 0xfc, !UPT ;  /* 0x0000000224047892 */ /* 0x000fcc000f8efc3f */
[----:B-1----:R-:W-:-:S05]  /*1ed60*/  IMAD.U32 R2, RZ, RZ, UR4 ;  /* 0x00000004ff027e24 */ /* 0x002fca000f8e00ff */
[----:B------:R-:W-:-:S13]  /*1ed70*/  ISETP.NE.AND P2, PT, R2, 0x3, PT ;  /* 0x000000030200780c */ /* 0x000fda0003f45270 */
[----:B------:R-:W-:Y:S05]  /*1ed80*/  @!P2 BRA `(.L_x_8178) ;  /* 0x000000000004a947 */ /* 0x000fea0003800000 */
[----:B------:R-:W-:Y:S01]  /*1ed90*/  BPT.TRAP 0x1 ;  /* 0x000000040000795c */ /* 0x000fe20000300000 */
.L_x_8178:
        /* <DEDUP_REMOVED lines=14> */
.L_x_8281:
[----:B------:R-:W1:Y:S02]  /*1ee80*/  SYNCS.PHASECHK.TRANS64.TRYWAIT P0, [R7+URZ], R2 ;  /* 0x00000002070075a7 */ /* 0x000e64000800017f */
[----:B-1----:R-:W-:Y:S05]  /*1ee90*/  @!P0 BRA `(.L_x_8180) ;  /* 0x0000002400788947 */ /* 0x002fea0003800000 */
.L_x_8282:
[----:B------:R-:W-:Y:S05]  /*1eea0*/  @!P2 BRA `(.L_x_8181) ;  /* 0x000000000004a947 */ /* 0x000fea0003800000 */
[----:B------:R-:W-:Y:S01]  /*1eeb0*/  BPT.TRAP 0x1 ;  /* 0x000000040000795c */ /* 0x000fe20000300000 */
.L_x_8181:
[----:B------:R-:W2:Y:S01]  /*1eec0*/  LDL.LU R4, [R1+0x10] ;  /* 0x0000100001047983 */ /* 0x000ea20000300800 */
[----:B------:R-:W-:-:S04]  /*1eed0*/  VIADD R0, R0, 0x28c60 ;  /* 0x00028c6000007836 */ /* 0x000fc80000000000 */
[----:B--2---:R-:W-:-:S04]  /*1eee0*/  IMAD R4, R4, 0x8, R0 ;  /* 0x0000000804047824 */ /* 0x004fc800078e0200 */
[----:B------:R-:W2:Y:S02]  /*1eef0*/  SYNCS.PHASECHK.TRANS64.TRYWAIT P0, [R4+URZ], R5 ;  /* 0x00000005040075a7 */ /* 0x000ea4000800017f */
[----:B--2---:R-:W-:Y:S05]  /*1ef00*/  @!P0 BRA `(.L_x_8182) ;  /* 0x0000002400708947 */ /* 0x004fea0003800000 */
.L_x_8283:
[----:B------:R-:W-:-:S07]  /*1ef10*/  IMAD R3, R3, 0x8, R0 ;  /* 0x0000000803037824 */ /* 0x000fce00078e0200 */
.L_x_8183:
[----:B---3--:R3:W4:Y:S02]  /*1ef20*/  SYNCS.PHASECHK.TRANS64.TRYWAIT P0, [R3+URZ], R2 ;  /* 0x00000002030075a7 */ /* 0x008724000800017f */
[----:B----4-:R-:W-:Y:S05]  /*1ef30*/  @!P0 NANOSLEEP.SYNCS 0x989680 ;  /* 0x009896800000895d */ /* 0x010fea0003900000 */
[----:B------:R-:W4:Y:S02]  /*1ef40*/  @!P0 SYNCS.PHASECHK.TRANS64 P0, [R3+URZ], R2 ;  /* 0x00000002030085a7 */ /* 0x000f24000800007f */
[----:B----4-:R-:W-:Y:S05]  /*1ef50*/  @!P0 BRA `(.L_x_8183) ;  /* 0xfffffffc00f08947 */ /* 0x010fea000383ffff */
.L_x_7848:
[----:B------:R-:W-:Y:S05]  /*1ef60*/  BSYNC B9 ;  /* 0x0000000000097941 */ /* 0x000fea0003800000 */
.L_x_7845:
[----:B------:R-:W-:Y:S05]  /*1ef70*/  EXIT ;  /* 0x000000000000794d */ /* 0x000fea0003800000 */
.L_x_7866:
[----:B0-----:R0:W1:Y:S02]  /*1ef80*/  SYNCS.PHASECHK.TRANS64.TRYWAIT P5, [R75+URZ+0x28c90], R76 ;  /* 0x028c904c4b0075a7 */ /* 0x00106400080a017f */
[----:B-1----:R-:W-:Y:S05]  /*1ef90*/  @!P5 NANOSLEEP.SYNCS 0x989680 ;  /* 0x009896800000d95d */ /* 0x002fea0003900000 */
[----:B------:R-:W1:Y:S02]  /*1efa0*/  @!P5 SYNCS.PHASECHK.TRANS64 P5, [R75+URZ+0x28c90], R76 ;  /* 0x028c904c4b00d5a7 */ /* 0x000e6400080a007f */
[----:B-1----:R-:W-:Y:S05]  /*1efb0*/  @!P5 BRA `(.L_x_7866) ;  /* 0xfffffffc00f0d947 */ /* 0x002fea000383ffff */
[----:B------:R-:W-:Y:S05]  /*1efc0*/  BRA `(.L_x_8184) ;  /* 0xfffffe3c00707947 */ /* 0x000fea000383ffff */
.L_x_7876:
[----:B-1----:R1:W2:Y:S02]  /*1efd0*/  SYNCS.PHASECHK.TRANS64.TRYWAIT P5, [R75+URZ+0x28c90], R76 ;  /* 0x028c904c4b0075a7 */ /* 0x0022a400080a017f */
[----:B--2---:R-:W-:Y:S05]  /*1efe0*/  @!P5 NANOSLEEP.SYNCS 0x989680 ;  /* 0x009896800000d95d */ /* 0x004fea0003900000 */
[----:B------:R-:W2:Y:S02]  /*1eff0*/  @!P5 SYNCS.PHASECHK.TRANS64 P5, [R75+URZ+0x28c90], R76 ;  /* 0x028c904c4b00d5a7 */ /* 0x000ea400080a007f */
[----:B--2---:R-:W-:Y:S05]  /*1f000*/  @!P5 BRA `(.L_x_7876) ;  /* 0xfffffffc00f0d947 */ /* 0x004fea000383ffff */
[----:B------:R-:W-:Y:S05]  /*1f010*/  BRA `(.L_x_8185) ;  /* 0xfffffe4400cc7947 */ /* 0x000fea000383ffff */
.L_x_7881:
[----:B0-----:R0:W1:Y:S02]  /*1f020*/  SYNCS.PHASECHK.TRANS64.TRYWAIT P5, [R75+URZ+0x28c90], R76 ;  /* 0x028c904c4b0075a7 */ /* 0x00106400080a017f */
[----:B-1----:R-:W-:Y:S05]  /*1f030*/  @!P5 NANOSLEEP.SYNCS 0x989680 ;  /* 0x009896800000d95d */ /* 0x002fea0003900000 */
[----:B------:R-:W1:Y:S02]  /*1f040*/  @!P5 SYNCS.PHASECHK.TRANS64 P5, [R75+URZ+0x28c90], R76 ;  /* 0x028c904c4b00d5a7 */ /* 0x000e6400080a007f */
[----:B-1----:R-:W-:Y:S05]  /*1f050*/  @!P5 BRA `(.L_x_7881) ;  /* 0xfffffffc00f0d947 */ /* 0x002fea000383ffff */
[----:B------:R-:W-:Y:S05]  /*1f060*/  BRA `(.L_x_8186) ;  /* 0xfffffe4c00e47947 */ /* 0x000fea000383ffff */
.L_x_7885:
[----:B--2---:R2:W0:Y:S02]  /*1f070*/  SYNCS.PHASECHK.TRANS64.TRYWAIT P0, [R75+URZ+0x28cb0], R76 ;  /* 0x028cb04c4b0075a7 */ /* 0x004424000800017f */
[----:B0-----:R-:W-:Y:S05]  /*1f080*/  @!P0 NANOSLEEP.SYNCS 0x989680 ;  /* 0x009896800000895d */ /* 0x001fea0003900000 */
[----:B------:R-:W0:Y:S02]  /*1f090*/  @!P0 SYNCS.PHASECHK.TRANS64 P0, [R75+URZ+0x28cb0], R76 ;  /* 0x028cb04c4b0085a7 */ /* 0x000e24000800007f */
[----:B0-----:R-:W-:Y:S05]  /*1f0a0*/  @!P0 BRA `(.L_x_7885) ;  /* 0xfffffffc00f08947 */ /* 0x001fea000383ffff */
[----:B------:R-:W-:Y:S05]  /*1f0b0*/  BRA `(.L_x_8187) ;  /* 0xfffffe50005c7947 */ /* 0x000fea000383ffff */
.L_x_7898:
[----:B0-----:R0:W1:Y:S02]  /*1f0c0*/  SYNCS.PHASECHK.TRANS64.TRYWAIT P1, [R5+URZ+0x28c50], R10 ;  /* 0x028c500a050075a7 */ /* 0x001064000802017f */
[----:B-1----:R-:W-:Y:S05]  /*1f0d0*/  @!P1 NANOSLEEP.SYNCS 0x989680 ;  /* 0x009896800000995d */ /* 0x002fea0003900000 */
[----:B------:R-:W1:Y:S02]  /*1f0e0*/  @!P1 SYNCS.PHASECHK.TRANS64 P1, [R5+URZ+0x28c50], R10 ;  /* 0x028c500a050095a7 */ /* 0x000e64000802007f */
[----:B-1----:R-:W-:Y:S05]  /*1f0f0*/  @!P1 BRA `(.L_x_7898) ;  /* 0xfffffffc00f09947 */ /* 0x002fea000383ffff */
[----:B------:R-:W-:Y:S05]  /*1f100*/  BRA `(.L_x_8188) ;  /* 0xfffffe6000387947 */ /* 0x000fea000383ffff */
.L_x_7905:
[----:B-1----:R1:W2:Y:S02]  /*1f110*/  SYNCS.PHASECHK.TRANS64.TRYWAIT P2, [R21+URZ+0x28c50], R4 ;  /* 0x028c5004150075a7 */ /* 0x0022a4000804017f */
[----:B--2---:R-:W-:Y:S05]  /*1f120*/  @!P2 NANOSLEEP.SYNCS 0x989680 ;  /* 0x009896800000a95d */ /* 0x004fea0003900000 */
[----:B------:R-:W2:Y:S02]  /*1f130*/  @!P2 SYNCS.PHASECHK.TRANS64 P2, [R21+URZ+0x28c50], R4 ;  /* 0x028c50041500a5a7 */ /* 0x000ea4000804007f */
[----:B--2---:R-:W-:Y:S05]  /*1f140*/  @!P2 BRA `(.L_x_7905) ;  /* 0xfffffffc00f0a947 */ /* 0x004fea000383ffff */
[----:B------:R-:W-:Y:S05]  /*1f150*/  BRA `(.L_x_7904) ;  /* 0xfffffe6c00687947 */ /* 0x000fea000383ffff */
.L_x_7920:
        /* <DEDUP_REMOVED lines=8> */
.L_x_8190:
[----:B------:R-:W-:Y:S05]  /*1f1e0*/  BSYNC B1 ;  /* 0x0000000000017941 */ /* 0x000fea0003800000 */
.L_x_8189:
        /* <DEDUP_REMOVED lines=8> */
.L_x_8191:
[----:B------:R-:W-:Y:S02]  /*1f270*/  IMAD.MOV.U32 R13, RZ, RZ, R33 ;  /* 0x000000ffff0d7224 */ /* 0x000fe400078e0021 */
[----:B------:R-:W-:-:S07]  /*1f280*/  IMAD.MOV.U32 R4, RZ, RZ, R14 ;  /* 0x000000ffff047224 */ /* 0x000fce00078e000e */
[----:B------:R-:W-:Y:S05]  /*1f290*/  WARPSYNC.COLLECTIVE R15, `(.L_x_8192) ;  /* 0x000000000f087348 */ /* 0x000fea0003c00000 */
[----:B------:R0:W1:Y:S02]  /*1f2a0*/  SHFL.IDX P6, R14, R13, R12, R11 ;  /* 0x0000000c0d0e7389 */ /* 0x00006400000c000b */
[----:B01----:R-:W-:Y:S01]  /*1f2b0*/  ENDCOLLECTIVE ;  /* 0x000000000000791b */ /* 0x003fe20003800000 */
.L_x_8192:
[----:B------:R-:W-:Y:S02]  /*1f2c0*/  IMAD.MOV.U32 R13, RZ, RZ, R30 ;  /* 0x000000ffff0d7224 */ /* 0x000fe400078e001e */
[----:B------:R-:W-:-:S07]  /*1f2d0*/  IMAD.MOV.U32 R0, RZ, RZ, R14 ;  /* 0x000000ffff007224 */ /* 0x000fce00078e000e */
[----:B------:R-:W-:Y:S05]  /*1f2e0*/  WARPSYNC.COLLECTIVE R15, `(.L_x_8193) ;  /* 0x000000000f087348 */ /* 0x000fea0003c00000 */
[----:B------:R0:W1:Y:S02]  /*1f2f0*/  SHFL.IDX P6, R14, R13, R12, R11 ;  /* 0x0000000c0d0e7389 */ /* 0x00006400000c000b */
[----:B01----:R-:W-:Y:S01]  /*1f300*/  ENDCOLLECTIVE ;  /* 0x000000000000791b */ /* 0x003fe20003800000 */
.L_x_8193:
[----:B------:R-:W-:Y:S01]  /*1f310*/  IMAD.MOV.U32 R8, RZ, RZ, R14 ;  /* 0x000000ffff087224 */ /* 0x000fe200078e000e */
[----:B------:R-:W-:Y:S06]  /*1f320*/  BRA `(.L_x_8194) ;  /* 0xfffffe8400b07947 */ /* 0x000fec000383ffff */
.L_x_7923:
        /* <DEDUP_REMOVED lines=8> */
.L_x_8196:
[----:B------:R-:W-:Y:S05]  /*1f3b0*/  BSYNC B1 ;  /* 0x0000000000017941 */ /* 0x000fea0003800000 */
.L_x_8195:
        /* <DEDUP_REMOVED lines=8> */
.L_x_8197:
[----:B------:R-:W-:Y:S02]  /*1f440*/  IMAD.MOV.U32 R13, RZ, RZ, R33 ;  /* 0x000000ffff0d7224 */ /* 0x000fe400078e0021 */
[----:B------:R-:W-:-:S07]  /*1f450*/  IMAD.MOV.U32 R3, RZ, RZ, R14 ;  /* 0x000000ffff037224 */ /* 0x000fce00078e000e */
[----:B------:R-:W-:Y:S05]  /*1f460*/  WARPSYNC.COLLECTIVE R15, `(.L_x_8198) ;  /* 0x000000000f087348 */ /* 0x000fea0003c00000 */
[----:B------:R0:W1:Y:S02]  /*1f470*/  SHFL.IDX P6, R14, R13, R12, R11 ;  /* 0x0000000c0d0e7389 */ /* 0x00006400000c000b */
[----:B01----:R-:W-:Y:S01]  /*1f480*/  ENDCOLLECTIVE ;  /* 0x000000000000791b */ /* 0x003fe20003800000 */
.L_x_8198:
[----:B------:R-:W-:Y:S02]  /*1f490*/  IMAD.MOV.U32 R13, RZ, RZ, R30 ;  /* 0x000000ffff0d7224 */ /* 0x000fe400078e001e */
[----:B------:R-:W-:-:S07]  /*1f4a0*/  IMAD.MOV.U32 R7, RZ, RZ, R14 ;  /* 0x000000ffff077224 */ /* 0x000fce00078e000e */
[----:B------:R-:W-:Y:S05]  /*1f4b0*/  WARPSYNC.COLLECTIVE R15, `(.L_x_8199) ;  /* 0x000000000f087348 */ /* 0x000fea0003c00000 */
[----:B------:R0:W1:Y:S02]  /*1f4c0*/  SHFL.IDX P6, R14, R13, R12, R11 ;  /* 0x0000000c0d0e7389 */ /* 0x00006400000c000b */
[----:B01----:R-:W-:Y:S01]  /*1f4d0*/  ENDCOLLECTIVE ;  /* 0x000000000000791b */ /* 0x003fe20003800000 */
.L_x_8199:
[----:B------:R-:W-:Y:S01]  /*1f4e0*/  IMAD.MOV.U32 R30, RZ, RZ, R14 ;  /* 0x000000ffff1e7224 */ /* 0x000fe200078e000e */
[----:B------:R-:W-:Y:S06]  /*1f4f0*/  BRA `(.L_x_8200) ;  /* 0xfffffe8800087947 */ /* 0x000fec000383ffff */
.L_x_7927:
[----:B0-----:R0:W1:Y:S02]  /*1f500*/  SYNCS.PHASECHK.TRANS64.TRYWAIT P0, [R2+URZ+0x28c00], R33 ;  /* 0x028c0021020075a7 */ /* 0x001064000800017f */
[----:B-1----:R-:W-:Y:S05]  /*1f510*/  @!P0 NANOSLEEP.SYNCS 0x989680 ;  /* 0x009896800000895d */ /* 0x002fea0003900000 */
[----:B------:R-:W1:Y:S02]  /*1f520*/  @!P0 SYNCS.PHASECHK.TRANS64 P0, [R2+URZ+0x28c00], R33 ;  /* 0x028c0021020085a7 */ /* 0x000e64000800007f */
[----:B-1----:R-:W-:Y:S05]  /*1f530*/  @!P0 BRA `(.L_x_7927) ;  /* 0xfffffffc00f08947 */ /* 0x002fea000383ffff */
[----:B------:R-:W-:Y:S05]  /*1f540*/  BRA `(.L_x_8201) ;  /* 0xfffffe8800f07947 */ /* 0x000fea000383ffff */
.L_x_7935:
        /* <DEDUP_REMOVED lines=8> */
.L_x_8203:
[----:B------:R-:W-:Y:S05]  /*1f5d0*/  BSYNC B1 ;  /* 0x0000000000017941 */ /* 0x000fea0003800000 */
.L_x_8202:
        /* <DEDUP_REMOVED lines=8> */
.L_x_8204:
[----:B------:R-:W-:Y:S02]  /*1f660*/  IMAD.MOV.U32 R13, RZ, RZ, R9 ;  /* 0x000000ffff0d7224 */ /* 0x000fe400078e0009 */
[----:B------:R-:W-:-:S07]  /*1f670*/  IMAD.MOV.U32 R4, RZ, RZ, R14 ;  /* 0x000000ffff047224 */ /* 0x000fce00078e000e */
[----:B------:R-:W-:Y:S05]  /*1f680*/  WARPSYNC.COLLECTIVE R15, `(.L_x_8205) ;  /* 0x000000000f087348 */ /* 0x000fea0003c00000 */
[----:B------:R0:W1:Y:S02]  /*1f690*/  SHFL.IDX P6, R14, R13, R12, R11 ;  /* 0x0000000c0d0e7389 */ /* 0x00006400000c000b */
[----:B01----:R-:W-:Y:S01]  /*1f6a0*/  ENDCOLLECTIVE ;  /* 0x000000000000791b */ /* 0x003fe20003800000 */
.L_x_8205:
[----:B------:R-:W-:Y:S02]  /*1f6b0*/  IMAD.MOV.U32 R13, RZ, RZ, R8 ;  /* 0x000000ffff0d7224 */ /* 0x000fe400078e0008 */
[----:B------:R-:W-:-:S07]  /*1f6c0*/  IMAD.MOV.U32 R7, RZ, RZ, R14 ;  /* 0x000000ffff077224 */ /* 0x000fce00078e000e */
[----:B------:R-:W-:Y:S05]  /*1f6d0*/  WARPSYNC.COLLECTIVE R15, `(.L_x_8206) ;  /* 0x000000000f087348 */ /* 0x000fea0003c00000 */
[----:B------:R0:W1:Y:S02]  /*1f6e0*/  SHFL.IDX P6, R14, R13, R12, R11 ;  /* 0x0000000c0d0e7389 */ /* 0x00006400000c000b */
[----:B01----:R-:W-:Y:S01]  /*1f6f0*/  ENDCOLLECTIVE ;  /* 0x000000000000791b */ /* 0x003fe20003800000 */
.L_x_8206:
[----:B------:R-:W-:Y:S01]  /*1f700*/  IMAD.MOV.U32 R6, RZ, RZ, R14 ;  /* 0x000000ffff067224 */ /* 0x000fe200078e000e */
[----:B------:R-:W-:Y:S06]  /*1f710*/  BRA `(.L_x_8207) ;  /* 0xfffffe9800047947 */ /* 0x000fec000383ffff */
.L_x_7938:
        /* <DEDUP_REMOVED lines=8> */
.L_x_8209:
[----:B------:R-:W-:Y:S05]  /*1f7a0*/  BSYNC B1 ;  /* 0x0000000000017941 */ /* 0x000fea0003800000 */
.L_x_8208:
        /* <DEDUP_REMOVED lines=8> */
.L_x_8210:
[----:B------:R-:W-:Y:S02]  /*1f830*/  IMAD.MOV.U32 R13, RZ, RZ, R9 ;  /* 0x000000ffff0d7224 */ /* 0x000fe400078e0009 */
[----:B------:R-:W-:-:S07]  /*1f840*/  IMAD.MOV.U32 R3, RZ, RZ, R14 ;  /* 0x000000ffff037224 */ /* 0x000fce00078e000e */
[----:B------:R-:W-:Y:S05]  /*1f850*/  WARPSYNC.COLLECTIVE R15, `(.L_x_8211) ;  /* 0x000000000f087348 */ /* 0x000fea0003c00000 */
[----:B------:R0:W1:Y:S02]  /*1f860*/  SHFL.IDX P6, R14, R13, R12, R11 ;  /* 0x0000000c0d0e7389 */ /* 0x00006400000c000b */
[----:B01----:R-:W-:Y:S01]  /*1f870*/  ENDCOLLECTIVE ;  /* 0x000000000000791b */ /* 0x003fe20003800000 */
.L_x_8211:
[----:B------:R-:W-:Y:S02]  /*1f880*/  IMAD.MOV.U32 R13, RZ, RZ, R8 ;  /* 0x000000ffff0d7224 */ /* 0x000fe400078e0008 */
[----:B------:R-:W-:-:S07]  /*1f890*/  IMAD.MOV.U32 R6, RZ, RZ, R14 ;  /* 0x000000ffff067224 */ /* 0x000fce00078e000e */
[----:B------:R-:W-:Y:S05]  /*1f8a0*/  WARPSYNC.COLLECTIVE R15, `(.L_x_8212) ;  /* 0x000000000f087348 */ /* 0x000fea0003c00000 */
[----:B------:R0:W1:Y:S02]  /*1f8b0*/  SHFL.IDX P6, R14, R13, R12, R11 ;  /* 0x0000000c0d0e7389 */ /* 0x00006400000c000b */
[----:B01----:R-:W-:Y:S01]  /*1f8c0*/  ENDCOLLECTIVE ;  /* 0x000000000000791b */ /* 0x003fe20003800000 */
.L_x_8212:
[----:B------:R-:W-:Y:S02]  /*1f8d0*/  IMAD.MOV.U32 R12, RZ, RZ, R3 ;  /* 0x000000ffff0c7224 */ /* 0x000fe400078e0003 */
[----:B------:R-:W-:Y:S01]  /*1f8e0*/  IMAD.MOV.U32 R13, RZ, RZ, R0 ;  /* 0x000000ffff0d7224 */ /* 0x000fe200078e0000 */
[----:B------:R-:W-:Y:S06]  /*1f8f0*/  BRA `(.L_x_8213) ;  /* 0xfffffe9800287947 */ /* 0x000fec000383ffff */
.L_x_7942:
[----:B0-----:R0:W1:Y:S02]  /*1f900*/  SYNCS.PHASECHK.TRANS64.TRYWAIT P1, [R2+URZ+0x28c00], R3 ;  /* 0x028c0003020075a7 */ /* 0x001064000802017f */
[----:B-1----:R-:W-:Y:S05]  /*1f910*/  @!P1 NANOSLEEP.SYNCS 0x989680 ;  /* 0x009896800000995d */ /* 0x002fea0003900000 */
[----:B------:R-:W1:Y:S02]  /*1f920*/  @!P1 SYNCS.PHASECHK.TRANS64 P1, [R2+URZ+0x28c00], R3 ;  /* 0x028c0003020095a7 */ /* 0x000e64000802007f */
[----:B-1----:R-:W-:Y:S05]  /*1f930*/  @!P1 BRA `(.L_x_7942) ;  /* 0xfffffffc00f09947 */ /* 0x002fea000383ffff */
[----:B------:R-:W-:Y:S05]  /*1f940*/  BRA `(.L_x_8214) ;  /* 0xfffffe9800c47947 */ /* 0x000fea000383ffff */
.L_x_7948:
[----:B0-----:R0:W1:Y:S02]  /*1f950*/  SYNCS.PHASECHK.TRANS64.TRYWAIT P2, [R21+URZ+0x28c30], R58 ;  /* 0x028c303a150075a7 */ /* 0x001064000804017f */
[----:B-1----:R-:W-:Y:S05]  /*1f960*/  @!P2 NANOSLEEP.SYNCS 0x989680 ;  /* 0x009896800000a95d */ /* 0x002fea0003900000 */
[----:B------:R-:W1:Y:S02]  /*1f970*/  @!P2 SYNCS.PHASECHK.TRANS64 P2, [R21+URZ+0x28c30], R58 ;  /* 0x028c303a1500a5a7 */ /* 0x000e64000804007f */
[----:B-1----:R-:W-:Y:S05]  /*1f980*/  @!P2 BRA `(.L_x_7948) ;  /* 0xfffffffc00f0a947 */ /* 0x002fea000383ffff */
[----:B------:R-:W-:Y:S05]  /*1f990*/  BRA `(.L_x_7947) ;  /* 0xfffffea800347947 */ /* 0x000fea000383ffff */
.L_x_7953:
[----:B--2---:R2:W0:Y:S02]  /*1f9a0*/  SYNCS.PHASECHK.TRANS64.TRYWAIT P2, [R21+URZ+0x28c50], R58 ;  /* 0x028c503a150075a7 */ /* 0x004424000804017f */
[----:B0-----:R-:W-:Y:S05]  /*1f9b0*/  @!P2 NANOSLEEP.SYNCS 0x989680 ;  /* 0x009896800000a95d */ /* 0x001fea0003900000 */
[----:B------:R-:W0:Y:S02]  /*1f9c0*/  @!P2 SYNCS.PHASECHK.TRANS64 P2, [R21+URZ+0x28c50], R58 ;  /* 0x028c503a1500a5a7 */ /* 0x000e24000804007f */
[----:B0-----:R-:W-:Y:S05]  /*1f9d0*/  @!P2 BRA `(.L_x_7953) ;  /* 0xfffffffc00f0a947 */ /* 0x001fea000383ffff */
[----:B------:R-:W-:Y:S05]  /*1f9e0*/  BRA `(.L_x_7952) ;  /* 0xfffffec000087947 */ /* 0x000fea000383ffff */
.L_x_7960:
[----:B-1----:R1:W2:Y:S02]  /*1f9f0*/  SYNCS.PHASECHK.TRANS64.TRYWAIT P2, [R215+URZ+0x28c30], R220 ;  /* 0x028c30dcd70075a7 */ /* 0x0022a4000804017f */
[----:B--2---:R-:W-:Y:S05]  /*1fa00*/  @!P2 NANOSLEEP.SYNCS 0x989680 ;  /* 0x009896800000a95d */ /* 0x004fea0003900000 */
[----:B------:R-:W2:Y:S02]  /*1fa10*/  @!P2 SYNCS.PHASECHK.TRANS64 P2, [R215+URZ+0x28c30], R220 ;  /* 0x028c30dcd700a5a7 */ /* 0x000ea4000804007f */
[----:B--2---:R-:W-:Y:S05]  /*1fa20*/  @!P2 BRA `(.L_x_7960) ;  /* 0xfffffffc00f0a947 */ /* 0x004fea000383ffff */
[----:B------:R-:W-:Y:S05]  /*1fa30*/  BRA `(.L_x_7959) ;  /* 0xfffffec400407947 */ /* 0x000fea000383ffff */
.L_x_7965:
[----:B--2---:R2:W3:Y:S02]  /*1fa40*/  SYNCS.PHASECHK.TRANS64.TRYWAIT P2, [R215+URZ+0x28c50], R220 ;  /* 0x028c50dcd70075a7 */ /* 0x0044e4000804017f */
[----:B---3--:R-:W-:Y:S05]  /*1fa50*/  @!P2 NANOSLEEP.SYNCS 0x989680 ;  /* 0x009896800000a95d */ /* 0x008fea0003900000 */
[----:B------:R-:W3:Y:S02]  /*1fa60*/  @!P2 SYNCS.PHASECHK.TRANS64 P2, [R215+URZ+0x28c50], R220 ;  /* 0x028c50dcd700a5a7 */ /* 0x000ee4000804007f */
[----:B---3--:R-:W-:Y:S05]  /*1fa70*/  @!P2 BRA `(.L_x_7965) ;  /* 0xfffffffc00f0a947 */ /* 0x008fea000383ffff */
[----:B------:R-:W-:Y:S05]  /*1fa80*/  BRA `(.L_x_7964) ;  /* 0xfffffee400007947 */ /* 0x000fea000383ffff */
.L_x_7973:
[----:B-1----:R1:W2:Y:S02]  /*1fa90*/  SYNCS.PHASECHK.TRANS64.TRYWAIT P2, [R21+URZ+0x28c30], R193 ;  /* 0x028c30c1150075a7 */ /* 0x0022a4000804017f */
[----:B--2---:R-:W-:Y:S05]  /*1faa0*/  @!P2 NANOSLEEP.SYNCS 0x989680 ;  /* 0x009896800000a95d */ /* 0x004fea0003900000 */
[----:B------:R-:W2:Y:S02]  /*1fab0*/  @!P2 SYNCS.PHASECHK.TRANS64 P2, [R21+URZ+0x28c30], R193 ;  /* 0x028c30c11500a5a7 */ /* 0x000ea4000804007f */
[----:B--2---:R-:W-:Y:S05]  /*1fac0*/  @!P2 BRA `(.L_x_7973) ;  /* 0xfffffffc00f0a947 */ /* 0x004fea000383ffff */
[----:B------:R-:W-:Y:S05]  /*1fad0*/  BRA `(.L_x_7972) ;  /* 0xfffffee800147947 */ /* 0x000fea000383ffff */
.L_x_7978:
[----:B--2---:R2:W3:Y:S02]  /*1fae0*/  SYNCS.PHASECHK.TRANS64.TRYWAIT P2, [R21+URZ+0x28c50], R193 ;  /* 0x028c50c1150075a7 */ /* 0x0044e4000804017f */
[----:B---3--:R-:W-:Y:S05]  /*1faf0*/  @!P2 NANOSLEEP.SYNCS 0x989680 ;  /* 0x009896800000a95d */ /* 0x008fea0003900000 */
[----:B------:R-:W3:Y:S02]  /*1fb00*/  @!P2 SYNCS.PHASECHK.TRANS64 P2, [R21+URZ+0x28c50], R193 ;  /* 0x028c50c11500a5a7 */ /* 0x000ee4000804007f */
[----:B---3--:R-:W-:Y:S05]  /*1fb10*/  @!P2 BRA `(.L_x_7978) ;  /* 0xfffffffc00f0a947 */ /* 0x008fea000383ffff */
[----:B------:R-:W-:Y:S05]  /*1fb20*/  BRA `(.L_x_7977) ;  /* 0xffffff0000687947 */ /* 0x000fea000383ffff */
.L_x_8013:
        /* <DEDUP_REMOVED lines=11> */
.L_x_8216:
[----:B------:R-:W-:Y:S05]  /*1fbe0*/  BSYNC B1 ;  /* 0x0000000000017941 */ /* 0x000fea0003800000 */
.L_x_8215:
[----:B------:R-:W-:Y:S05]  /*1fbf0*/  BRA `(.L_x_8217) ;  /* 0xffffff7400407947 */ /* 0x000fea000383ffff */
.L_x_8015:
[----:B------:R-:W-:Y:S01]  /*1fc00*/  BSSY B1, `(.L_x_8218) ;  /* 0x0000006000017945 */ /* 0x000fe20003800000 */
[----:B------:R-:W-:-:S07]  /*1fc10*/  IMAD.MOV.U32 R15, RZ, RZ, -0x1 ;  /* 0xffffffffff0f7424 */ /* 0x000fce00078e00ff */
[----:B0-----:R-:W-:Y:S05]  /*1fc20*/  WARPSYNC.COLLECTIVE R15, `(.L_x_8219) ;  /* 0x000000000f0c7348 */ /* 0x001fea0003c00000 */
[----:B------:R-:W-:Y:S02]  /*1fc30*/  ELECT P6, UR62, PT ;  /* 0x00000000003e782f */ /* 0x000fe400038c0000 */
[----:B------:R-:W-:Y:S01]  /*1fc40*/  MOV R14, UR62 ;  /* 0x0000003e000e7c02 */ /* 0x000fe20008000f00 */
[----:B0-----:R-:W-:Y:S10]  /*1fc50*/  ENDCOLLECTIVE ;  /* 0x000000000000791b */ /* 0x001ff40003800000 */
.L_x_8219:
[----:B------:R-:W-:Y:S05]  /*1fc60*/  BSYNC B1 ;  /* 0x0000000000017941 */ /* 0x000fea0003800000 */
.L_x_8218:
[----:B------:R-:W-:Y:S05]  /*1fc70*/  BRA `(.L_x_8014) ;  /* 0xffffff7400387947 */ /* 0x000fea000383ffff */
.L_x_8017:
[----:B0-----:R0:W1:Y:S02]  /*1fc80*/  SYNCS.PHASECHK.TRANS64.TRYWAIT P0, [R18+URZ+0x28c20], R4 ;  /* 0x028c2004120075a7 */ /* 0x001064000800017f */
[----:B-1----:R-:W-:Y:S05]  /*1fc90*/  @!P0 NANOSLEEP.SYNCS 0x989680 ;  /* 0x009896800000895d */ /* 0x002fea0003900000 */
[----:B------:R-:W1:Y:S02]  /*1fca0*/  @!P0 SYNCS.PHASECHK.TRANS64 P0, [R18+URZ+0x28c20], R4 ;  /* 0x028c2004120085a7 */ /* 0x000e64000800007f */
[----:B-1----:R-:W-:Y:S05]  /*1fcb0*/  @!P0 BRA `(.L_x_8017) ;  /* 0xfffffffc00f08947 */ /* 0x002fea000383ffff */
[----:B------:R-:W-:Y:S05]  /*1fcc0*/  BRA `(.L_x_8220) ;  /* 0xffffff7400487947 */ /* 0x000fea000383ffff */
.L_x_8021:
[----:B-1----:R1:W2:Y:S02]  /*1fcd0*/  SYNCS.PHASECHK.TRANS64.TRYWAIT P0, [R5+URZ+0x28ca0], R9 ;  /* 0x028ca009050075a7 */ /* 0x0022a4000800017f */
[----:B--2---:R-:W-:Y:S05]  /*1fce0*/  @!P0 NANOSLEEP.SYNCS 0x989680 ;  /* 0x009896800000895d */ /* 0x004fea0003900000 */
[----:B------:R-:W2:Y:S02]  /*1fcf0*/  @!P0 SYNCS.PHASECHK.TRANS64 P0, [R5+URZ+0x28ca0], R9 ;  /* 0x028ca009050085a7 */ /* 0x000ea4000800007f */
[----:B--2---:R-:W-:Y:S05]  /*1fd00*/  @!P0 BRA `(.L_x_8021) ;  /* 0xfffffffc00f08947 */ /* 0x004fea000383ffff */
[----:B------:R-:W-:Y:S05]  /*1fd10*/  BRA `(.L_x_8221) ;  /* 0xffffff7400687947 */ /* 0x000fea000383ffff */
.L_x_8026:
[----:B0-----:R0:W2:Y:S02]  /*1fd20*/  SYNCS.PHASECHK.TRANS64.TRYWAIT P0, [R5+URZ+0x28cc0], R9 ;  /* 0x028cc009050075a7 */ /* 0x0010a4000800017f */
[----:B--2---:R-:W-:Y:S05]  /*1fd30*/  @!P0 NANOSLEEP.SYNCS 0x989680 ;  /* 0x009896800000895d */ /* 0x004fea0003900000 */
[----:B------:R-:W2:Y:S02]  /*1fd40*/  @!P0 SYNCS.PHASECHK.TRANS64 P0, [R5+URZ+0x28cc0], R9 ;  /* 0x028cc009050085a7 */ /* 0x000ea4000800007f */
[----:B--2---:R-:W-:Y:S05]  /*1fd50*/  @!P0 BRA `(.L_x_8026) ;  /* 0xfffffffc00f08947 */ /* 0x004fea000383ffff */
[----:B------:R-:W-:Y:S05]  /*1fd60*/  BRA `(.L_x_8222) ;  /* 0xffffff7400e87947 */ /* 0x000fea000383ffff */
.L_x_8040:
[----:B0-----:R0:W1:Y:S02]  /*1fd70*/  SYNCS.PHASECHK.TRANS64.TRYWAIT P1, [R5+URZ+0x28ca0], R6 ;  /* 0x028ca006050075a7 */ /* 0x001064000802017f */
[----:B-1----:R-:W-:Y:S05]  /*1fd80*/  @!P1 NANOSLEEP.SYNCS 0x989680 ;  /* 0x009896800000995d */ /* 0x002fea0003900000 */
[----:B------:R-:W1:Y:S02]  /*1fd90*/  @!P1 SYNCS.PHASECHK.TRANS64 P1, [R5+URZ+0x28ca0], R6 ;  /* 0x028ca006050095a7 */ /* 0x000e64000802007f */
[----:B-1----:R-:W-:Y:S05]  /*1fda0*/  @!P1 BRA `(.L_x_8040) ;  /* 0xfffffffc00f09947 */ /* 0x002fea000383ffff */
[----:B------:R-:W-:Y:S05]  /*1fdb0*/  BRA `(.L_x_8223) ;  /* 0xffffff8000687947 */ /* 0x000fea000383ffff */
.L_x_8045:
[----:B-1----:R1:W2:Y:S02]  /*1fdc0*/  SYNCS.PHASECHK.TRANS64.TRYWAIT P1, [R5+URZ+0x28cc0], R6 ;  /* 0x028cc006050075a7 */ /* 0x0022a4000802017f */
[----:B--2---:R-:W-:Y:S05]  /*1fdd0*/  @!P1 NANOSLEEP.SYNCS 0x989680 ;  /* 0x009896800000995d */ /* 0x004fea0003900000 */
[----:B------:R-:W2:Y:S02]  /*1fde0*/  @!P1 SYNCS.PHASECHK.TRANS64 P1, [R5+URZ+0x28cc0], R6 ;  /* 0x028cc006050095a7 */ /* 0x000ea4000802007f */
[----:B--2---:R-:W-:Y:S05]  /*1fdf0*/  @!P1 BRA `(.L_x_8045) ;  /* 0xfffffffc00f09947 */ /* 0x004fea000383ffff */
[----:B------:R-:W-:Y:S05]  /*1fe00*/  BRA `(.L_x_8224) ;  /* 0xffffff8000e47947 */ /* 0x000fea000383ffff */
.L_x_8067:
        /* <DEDUP_REMOVED lines=11> */
.L_x_8226:
[----:B------:R-:W-:Y:S05]  /*1fec0*/  BSYNC B0 ;  /* 0x0000000000007941 */ /* 0x000fea0003800000 */
.L_x_8225:
[----:B------:R-:W-:Y:S05]  /*1fed0*/  BRA `(.L_x_8227) ;  /* 0xffffff94008c7947 */ /* 0x000fea000383ffff */
.L_x_8069:
[----:B------:R-:W-:Y:S01]  /*1fee0*/  BSSY B0, `(.L_x_8228) ;  /* 0x0000006000007945 */ /* 0x000fe20003800000 */
[----:B------:R-:W-:-:S07]  /*1fef0*/  IMAD.MOV.U32 R15, RZ, RZ, -0x1 ;  /* 0xffffffffff0f7424 */ /* 0x000fce00078e00ff */
[----:B0-----:R-:W-:Y:S05]  /*1ff00*/  WARPSYNC.COLLECTIVE R15, `(.L_x_8229) ;  /* 0x000000000f0c7348 */ /* 0x001fea0003c00000 */
[----:B------:R-:W-:Y:S02]  /*1ff10*/  ELECT P6, UR62, PT ;  /* 0x00000000003e782f */ /* 0x000fe400038c0000 */
[----:B------:R-:W-:Y:S01]  /*1ff20*/  MOV R14, UR62 ;  /* 0x0000003e000e7c02 */ /* 0x000fe20008000f00 */
[----:B0-----:R-:W-:Y:S10]  /*1ff30*/  ENDCOLLECTIVE ;  /* 0x000000000000791b */ /* 0x001ff40003800000 */
.L_x_8229:
[----:B------:R-:W-:Y:S05]  /*1ff40*/  BSYNC B0 ;  /* 0x0000000000007941 */ /* 0x000fea0003800000 */
.L_x_8228:
[----:B------:R-:W-:Y:S05]  /*1ff50*/  BRA `(.L_x_8230) ;  /* 0xffffff9400907947 */ /* 0x000fea000383ffff */
.L_x_8071:
[----:B-1----:R1:W2:Y:S02]  /*1ff60*/  SYNCS.PHASECHK.TRANS64.TRYWAIT P0, [R0+URZ+0x28c40], R2 ;  /* 0x028c4002000075a7 */ /* 0x0022a4000800017f */
[----:B--2---:R-:W-:Y:S05]  /*1ff70*/  @!P0 NANOSLEEP.SYNCS 0x989680 ;  /* 0x009896800000895d */ /* 0x004fea0003900000 */
[----:B------:R-:W2:Y:S02]  /*1ff80*/  @!P0 SYNCS.PHASECHK.TRANS64 P0, [R0+URZ+0x28c40], R2 ;  /* 0x028c4002000085a7 */ /* 0x000ea4000800007f */
[----:B--2---:R-:W-:Y:S05]  /*1ff90*/  @!P0 BRA `(.L_x_8071) ;  /* 0xfffffffc00f08947 */ /* 0x004fea000383ffff */
[----:B------:R-:W-:Y:S05]  /*1ffa0*/  BRA `(.L_x_8231) ;  /* 0xffffff9400f47947 */ /* 0x000fea000383ffff */
.L_x_8075:
        /* <DEDUP_REMOVED lines=15> */
.L_x_8232:
[----:B------:R-:W-:Y:S02]  /*200a0*/  IMAD.MOV.U32 R13, RZ, RZ, R4 ;  /* 0x000000ffff0d7224 */ /* 0x000fe400078e0004 */
[----:B------:R-:W-:-:S07]  /*200b0*/  IMAD.MOV.U32 R6, RZ, RZ, R14 ;  /* 0x000000ffff067224 */ /* 0x000fce00078e000e */
[----:B------:R-:W-:Y:S05]  /*200c0*/  WARPSYNC.COLLECTIVE R15, `(.L_x_8233) ;  /* 0x000000000f087348 */ /* 0x000fea0003c00000 */
[----:B------:R0:W1:Y:S02]  /*200d0*/  SHFL.IDX P6, R14, R13, R12, R11 ;  /* 0x0000000c0d0e7389 */ /* 0x00006400000c000b */
[----:B01----:R-:W-:Y:S01]  /*200e0*/  ENDCOLLECTIVE ;  /* 0x000000000000791b */ /* 0x003fe20003800000 */
.L_x_8233:
[----:B------:R-:W-:Y:S02]  /*200f0*/  IMAD.MOV.U32 R13, RZ, RZ, R3 ;  /* 0x000000ffff0d7224 */ /* 0x000fe400078e0003 */
[----:B------:R-:W-:Y:S02]  /*20100*/  IMAD.MOV.U32 R12, RZ, RZ, 0x1 ;  /* 0x00000001ff0c7424 */ /* 0x000fe400078e00ff */
[----:B------:R-:W-:-:S07]  /*20110*/  IMAD.MOV.U32 R7, RZ, RZ, R14 ;  /* 0x000000ffff077224 */ /* 0x000fce00078e000e */
[----:B------:R-:W-:Y:S05]  /*20120*/  WARPSYNC.COLLECTIVE R15, `(.L_x_8234) ;  /* 0x000000000f087348 */ /* 0x000fea0003c00000 */
[----:B------:R0:W1:Y:S02]  /*20130*/  SHFL.IDX P6, R14, R13, R12, R11 ;  /* 0x0000000c0d0e7389 */ /* 0x00006400000c000b */
[----:B01----:R-:W-:Y:S01]  /*20140*/  ENDCOLLECTIVE ;  /* 0x000000000000791b */ /* 0x003fe20003800000 */
.L_x_8234:
        /* <DEDUP_REMOVED lines=15> */
.L_x_8235:
[----:B------:R-:W-:Y:S02]  /*20240*/  IMAD.MOV.U32 R13, RZ, RZ, R3 ;  /* 0x000000ffff0d7224 */ /* 0x000fe400078e0003 */
[----:B------:R-:W-:Y:S02]  /*20250*/  IMAD.MOV.U32 R12, RZ, RZ, 0x2 ;  /* 0x00000002ff0c7424 */ /* 0x000fe400078e00ff */
[----:B------:R-:W-:-:S07]  /*20260*/  IMAD.MOV.U32 R5, RZ, RZ, R14 ;  /* 0x000000ffff057224 */ /* 0x000fce00078e000e */
[----:B------:R-:W-:Y:S05]  /*20270*/  WARPSYNC.COLLECTIVE R15, `(.L_x_8236) ;  /* 0x000000000f087348 */ /* 0x000fea0003c00000 */
[----:B------:R0:W1:Y:S02]  /*20280*/  SHFL.IDX P6, R14, R13, R12, R11 ;  /* 0x0000000c0d0e7389 */ /* 0x00006400000c000b */
[----:B01----:R-:W-:Y:S01]  /*20290*/  ENDCOLLECTIVE ;  /* 0x000000000000791b */ /* 0x003fe20003800000 */
.L_x_8236:
        /* <DEDUP_REMOVED lines=15> */
.L_x_8237:
[----:B------:R-:W-:Y:S02]  /*20390*/  IMAD.MOV.U32 R13, RZ, RZ, R3 ;  /* 0x000000ffff0d7224 */ /* 0x000fe400078e0003 */
[----:B------:R-:W-:Y:S02]  /*203a0*/  IMAD.MOV.U32 R12, RZ, RZ, 0x3 ;  /* 0x00000003ff0c7424 */ /* 0x000fe400078e00ff */
[----:B------:R-:W-:-:S07]  /*203b0*/  IMAD.MOV.U32 R5, RZ, RZ, R14 ;  /* 0x000000ffff057224 */ /* 0x000fce00078e000e */
[----:B------:R-:W-:Y:S05]  /*203c0*/  WARPSYNC.COLLECTIVE R15, `(.L_x_8238) ;  /* 0x000000000f087348 */ /* 0x000fea0003c00000 */
[----:B------:R0:W1:Y:S02]  /*203d0*/  SHFL.IDX P6, R14, R13, R12, R11 ;  /* 0x0000000c0d0e7389 */ /* 0x00006400000c000b */
[----:B01----:R-:W-:Y:S01]  /*203e0*/  ENDCOLLECTIVE ;  /* 0x000000000000791b */ /* 0x003fe20003800000 */
.L_x_8238:
        /* <DEDUP_REMOVED lines=13> */
.L_x_8239:
[----:B------:R-:W-:Y:S01]  /*204c0*/  IMAD.MOV.U32 R3, RZ, RZ, R14 ;  /* 0x000000ffff037224 */ /* 0x000fe200078e000e */
[----:B------:R-:W-:Y:S06]  /*204d0*/  BRA `(.L_x_8240) ;  /* 0xffffff9c00387947 */ /* 0x000fec000383ffff */
.L_x_8078:
[----:B0-----:R0:W1:Y:S02]  /*204e0*/  SYNCS.PHASECHK.TRANS64.TRYWAIT P0, [R18+URZ+0x28c20], R0 ;  /* 0x028c2000120075a7 */ /* 0x001064000800017f */
[----:B-1----:R-:W-:Y:S05]  /*204f0*/  @!P0 NANOSLEEP.SYNCS 0x989680 ;  /* 0x009896800000895d */ /* 0x002fea0003900000 */
[----:B------:R-:W1:Y:S02]  /*20500*/  @!P0 SYNCS.PHASECHK.TRANS64 P0, [R18+URZ+0x28c20], R0 ;  /* 0x028c2000120085a7 */ /* 0x000e64000800007f */
[----:B-1----:R-:W-:Y:S05]  /*20510*/  @!P0 BRA `(.L_x_8078) ;  /* 0xfffffffc00f08947 */ /* 0x002fea000383ffff */
[----:B------:R-:W-:Y:S05]  /*20520*/  BRA `(.L_x_8241) ;  /* 0xffffff9c00947947 */ /* 0x000fea000383ffff */
.L_x_8082:
[----:B0-----:R0:W1:Y:S02]  /*20530*/  SYNCS.PHASECHK.TRANS64.TRYWAIT P0, [R0+URZ+0x28c60], R2 ;  /* 0x028c6002000075a7 */ /* 0x001064000800017f */
[----:B-1----:R-:W-:Y:S05]  /*20540*/  @!P0 NANOSLEEP.SYNCS 0x989680 ;  /* 0x009896800000895d */ /* 0x002fea0003900000 */
[----:B------:R-:W1:Y:S02]  /*20550*/  @!P0 SYNCS.PHASECHK.TRANS64 P0, [R0+URZ+0x28c60], R2 ;  /* 0x028c6002000085a7 */ /* 0x000e64000800007f */
[----:B-1----:R-:W-:Y:S05]  /*20560*/  @!P0 BRA `(.L_x_8082) ;  /* 0xfffffffc00f08947 */ /* 0x002fea000383ffff */
[----:B------:R-:W-:Y:S05]  /*20570*/  BRA `(.L_x_8242) ;  /* 0xffffff9c00b87947 */ /* 0x000fea000383ffff */
.L_x_8101:
[----:B-1----:R1:W2:Y:S02]  /*20580*/  SYNCS.PHASECHK.TRANS64.TRYWAIT P0, [R2+URZ+0x28c40], R6 ;  /* 0x028c4006020075a7 */ /* 0x0022a4000800017f */
[----:B--2---:R-:W-:Y:S05]  /*20590*/  @!P0 NANOSLEEP.SYNCS 0x989680 ;  /* 0x009896800000895d */ /* 0x004fea0003900000 */
[----:B------:R-:W2:Y:S02]  /*205a0*/  @!P0 SYNCS.PHASECHK.TRANS64 P0, [R2+URZ+0x28c40], R6 ;  /* 0x028c4006020085a7 */ /* 0x000ea4000800007f */
[----:B--2---:R-:W-:Y:S05]  /*205b0*/  @!P0 BRA `(.L_x_8101) ;  /* 0xfffffffc00f08947 */ /* 0x004fea000383ffff */
[----:B------:R-:W-:Y:S05]  /*205c0*/  BRA `(.L_x_8243) ;  /* 0xffffffa800d07947 */ /* 0x000fea000383ffff */
.L_x_8106:
[----:B0-----:R0:W2:Y:S02]  /*205d0*/  SYNCS.PHASECHK.TRANS64.TRYWAIT P0, [R2+URZ+0x28c60], R6 ;  /* 0x028c6006020075a7 */ /* 0x0010a4000800017f */
[----:B--2---:R-:W-:Y:S05]  /*205e0*/  @!P0 NANOSLEEP.SYNCS 0x989680 ;  /* 0x009896800000895d */ /* 0x004fea0003900000 */
[----:B------:R-:W2:Y:S02]  /*205f0*/  @!P0 SYNCS.PHASECHK.TRANS64 P0, [R2+URZ+0x28c60], R6 ;  /* 0x028c6006020085a7 */ /* 0x000ea4000800007f */
[----:B--2---:R-:W-:Y:S05]  /*20600*/  @!P0 BRA `(.L_x_8106) ;  /* 0xfffffffc00f08947 */ /* 0x004fea000383ffff */
[----:B------:R-:W-:Y:S05]  /*20610*/  BRA `(.L_x_8244) ;  /* 0xffffffac00507947 */ /* 0x000fea000383ffff */
.L_x_8121:
[----:B-1----:R1:W2:Y:S02]  /*20620*/  SYNCS.PHASECHK.TRANS64.TRYWAIT P0, [R2+URZ+0x28c40], R3 ;  /* 0x028c4003020075a7 */ /* 0x0022a4000800017f */
[----:B--2---:R-:W-:Y:S05]  /*20630*/  @!P0 NANOSLEEP.SYNCS 0x989680 ;  /* 0x009896800000895d */ /* 0x004fea0003900000 */
[----:B------:R-:W2:Y:S02]  /*20640*/  @!P0 SYNCS.PHASECHK.TRANS64 P0, [R2+URZ+0x28c40], R3 ;  /* 0x028c4003020085a7 */ /* 0x000ea4000800007f */
[----:B--2---:R-:W-:Y:S05]  /*20650*/  @!P0 BRA `(.L_x_8121) ;  /* 0xfffffffc00f08947 */ /* 0x004fea000383ffff */
[----:B------:R-:W-:Y:S05]  /*20660*/  BRA `(.L_x_8245) ;  /* 0xffffffb800307947 */ /* 0x000fea000383ffff */
.L_x_8126:
[----:B0-----:R0:W2:Y:S02]  /*20670*/  SYNCS.PHASECHK.TRANS64.TRYWAIT P0, [R2+URZ+0x28c60], R3 ;  /* 0x028c6003020075a7 */ /* 0x0010a4000800017f */
[----:B--2---:R-:W-:Y:S05]  /*20680*/  @!P0 NANOSLEEP.SYNCS 0x989680 ;  /* 0x009896800000895d */ /* 0x004fea0003900000 */
[----:B------:R-:W2:Y:S02]  /*20690*/  @!P0 SYNCS.PHASECHK.TRANS64 P0, [R2+URZ+0x28c60], R3 ;  /* 0x028c6003020085a7 */ /* 0x000ea4000800007f */
[----:B--2---:R-:W-:Y:S05]  /*206a0*/  @!P0 BRA `(.L_x_8126) ;  /* 0xfffffffc00f08947 */ /* 0x004fea000383ffff */
[----:B------:R-:W-:Y:S05]  /*206b0*/  BRA `(.L_x_8246) ;  /* 0xffffffb800ac7947 */ /* 0x000fea000383ffff */
.L_x_8141:
[----:B-1----:R1:W2:Y:S02]  /*206c0*/  SYNCS.PHASECHK.TRANS64.TRYWAIT P0, [R3+URZ+0x28c40], R2 ;  /* 0x028c4002030075a7 */ /* 0x0022a4000800017f */
[----:B--2---:R-:W-:Y:S05]  /*206d0*/  @!P0 NANOSLEEP.SYNCS 0x989680 ;  /* 0x009896800000895d */ /* 0x004fea0003900000 */
[----:B------:R-:W2:Y:S02]  /*206e0*/  @!P0 SYNCS.PHASECHK.TRANS64 P0, [R3+URZ+0x28c40], R2 ;  /* 0x028c4002030085a7 */ /* 0x000ea4000800007f */
[----:B--2---:R-:W-:Y:S05]  /*206f0*/  @!P0 BRA `(.L_x_8141) ;  /* 0xfffffffc00f08947 */ /* 0x004fea000383ffff */
[----:B------:R-:W-:Y:S05]  /*20700*/  BRA `(.L_x_8247) ;  /* 0xffffffc4006c7947 */ /* 0x000fea000383ffff */
.L_x_8146:
[----:B--2---:R2:W3:Y:S02]  /*20710*/  SYNCS.PHASECHK.TRANS64.TRYWAIT P0, [R3+URZ+0x28c60], R2 ;  /* 0x028c6002030075a7 */ /* 0x0044e4000800017f */
[----:B---3--:R-:W-:Y:S05]  /*20720*/  @!P0 NANOSLEEP.SYNCS 0x989680 ;  /* 0x009896800000895d */ /* 0x008fea0003900000 */
[----:B------:R-:W3:Y:S02]  /*20730*/  @!P0 SYNCS.PHASECHK.TRANS64 P0, [R3+URZ+0x28c60], R2 ;  /* 0x028c6002030085a7 */ /* 0x000ee4000800007f */
[----:B---3--:R-:W-:Y:S05]  /*20740*/  @!P0 BRA `(.L_x_8146) ;  /* 0xfffffffc00f08947 */ /* 0x008fea000383ffff */
[----:B------:R-:W-:Y:S05]  /*20750*/  BRA `(.L_x_8248) ;  /* 0xffffffc400ec7947 */ /* 0x000fea000383ffff */
.L_x_8162:
        /* <DEDUP_REMOVED lines=9> */
.L_x_8250:
[----:B------:R-:W-:Y:S05]  /*207f0*/  BSYNC B0 ;  /* 0x0000000000007941 */ /* 0x000fea0003800000 */
.L_x_8249:
        /* <DEDUP_REMOVED lines=9> */
.L_x_8251:
        /* <DEDUP_REMOVED lines=26> */
.L_x_8252:
        /* <DEDUP_REMOVED lines=8> */
.L_x_8253:
        /* <DEDUP_REMOVED lines=8> */
.L_x_8254:
        /* <DEDUP_REMOVED lines=8> */
.L_x_8255:
        /* <DEDUP_REMOVED lines=8> */
.L_x_8256:
        /* <DEDUP_REMOVED lines=9> */
.L_x_8257:
[----:B------:R-:W-:Y:S01]  /*20cc0*/  IMAD.MOV.U32 R9, RZ, RZ, R14 ;  /* 0x000000ffff097224 */ /* 0x000fe200078e000e */
[----:B------:R-:W-:Y:S06]  /*20cd0*/  BRA `(.L_x_8258) ;  /* 0xffffffd0002c7947 */ /* 0x000fec000383ffff */
.L_x_8165:
        /* <DEDUP_REMOVED lines=8> */
.L_x_8260:
[----:B------:R-:W-:Y:S05]  /*20d60*/  BSYNC B0 ;  /* 0x0000000000007941 */ /* 0x000fea0003800000 */
.L_x_8259:
        /* <DEDUP_REMOVED lines=10> */
.L_x_8261:
        /* <DEDUP_REMOVED lines=8> */
.L_x_8262:
        /* <DEDUP_REMOVED lines=8> */
.L_x_8263:
        /* <DEDUP_REMOVED lines=8> */
.L_x_8264:
        /* <DEDUP_REMOVED lines=9> */
.L_x_8265:
[----:B------:R-:W-:Y:S01]  /*21020*/  IMAD.MOV.U32 R9, RZ, RZ, R14 ;  /* 0x000000ffff097224 */ /* 0x000fe200078e000e */
[----:B------:R-:W-:Y:S06]  /*21030*/  BRA `(.L_x_8266) ;  /* 0xffffffd000007947 */ /* 0x000fec000383ffff */
.L_x_8167:
[----:B------:R-:W-:Y:S01]  /*21040*/  BSSY B0, `(.L_x_8267) ;  /* 0x0000006000007945 */ /* 0x000fe20003800000 */
[----:B------:R-:W-:Y:S01]  /*21050*/  PLOP3.LUT P6, PT, P6, PT, PT, 0x8, 0x0 ;  /* 0x000000000000781c */ /* 0x000fe200037ce170 */
[----:B------:R-:W-:-:S12]  /*21060*/  IMAD.MOV.U32 R15, RZ, RZ, -0x1 ;  /* 0xffffffffff0f7424 */ /* 0x000fd800078e00ff */
[----:B0-----:R-:W-:Y:S05]  /*21070*/  WARPSYNC.COLLECTIVE R15, `(.L_x_8268) ;  /* 0x000000000f087348 */ /* 0x001fea0003c00000 */
[----:B------:R-:W-:Y:S01]  /*21080*/  VOTE.ANY R14, PT, P6 ;  /* 0x00000000000e7806 */ /* 0x000fe200030e0100 */
[----:B0-----:R-:W-:Y:S06]  /*21090*/  ENDCOLLECTIVE ;  /* 0x000000000000791b */ /* 0x001fec0003800000 */
.L_x_8268:
[----:B------:R-:W-:Y:S05]  /*210a0*/  BSYNC B0 ;  /* 0x0000000000007941 */ /* 0x000fea0003800000 */
.L_x_8267:
        /* <DEDUP_REMOVED lines=10> */
.L_x_8269:
[----:B------:R-:W-:Y:S02]  /*21150*/  IMAD.MOV.U32 R13, RZ, RZ, R6 ;  /* 0x000000ffff0d7224 */ /* 0x000fe400078e0006 */
[----:B------:R-:W-:-:S07]  /*21160*/  IMAD.MOV.U32 R4, RZ, RZ, R14 ;  /* 0x000000ffff047224 */ /* 0x000fce00078e000e */
[----:B------:R-:W-:Y:S05]  /*21170*/  WARPSYNC.COLLECTIVE R15, `(.L_x_8270) ;  /* 0x000000000f087348 */ /* 0x000fea0003c00000 */
[----:B------:R0:W1:Y:S02]  /*21180*/  SHFL.IDX P6, R14, R13, R12, R11 ;  /* 0x0000000c0d0e7389 */ /* 0x00006400000c000b */
[----:B01----:R-:W-:Y:S01]  /*21190*/  ENDCOLLECTIVE ;  /* 0x000000000000791b */ /* 0x003fe20003800000 */
.L_x_8270:
[----:B------:R-:W-:Y:S02]  /*211a0*/  IMAD.MOV.U32 R6, RZ, RZ, R14 ;  /* 0x000000ffff067224 */ /* 0x000fe400078e000e */
[----:B------:R-:W-:-:S05]  /*211b0*/  IMAD.IADD R10, R7, 0x1, R10 ;  /* 0x00000001070a7824 */ /* 0x000fca00078e020a */
[----:B------:R0:W-:Y:S01]  /*211c0*/  STL [R1+0xc], R10 ;  /* 0x00000c0a01007387 */ /* 0x0001e20000100800 */
[----:B------:R-:W-:Y:S05]  /*211d0*/  BRA `(.L_x_8271) ;  /* 0xffffffcc00e07947 */ /* 0x000fea000383ffff */
.L_x_8169:
        /* <DEDUP_REMOVED lines=8> */
.L_x_8273:
[----:B------:R-:W-:Y:S05]  /*21260*/  BSYNC B0 ;  /* 0x0000000000007941 */ /* 0x000fea0003800000 */
.L_x_8272:
[----:B------:R-:W-:Y:S01]  /*21270*/  IMAD.MOV.U32 R8, RZ, RZ, R14 ;  /* 0x000000ffff087224 */ /* 0x000fe200078e000e */
[----:B------:R-:W-:Y:S06]  /*21280*/  BRA `(.L_x_8168) ;  /* 0xffffffcc00cc7947 */ /* 0x000fec000383ffff */
.L_x_8175:
[----:B0-----:R0:W1:Y:S02]  /*21290*/  SYNCS.PHASECHK.TRANS64.TRYWAIT P0, [R0+URZ+0x28c20], R3 ;  /* 0x028c2003000075a7 */ /* 0x001064000800017f */
[----:B-1----:R-:W-:Y:S05]  /*212a0*/  @!P0 NANOSLEEP.SYNCS 0x989680 ;  /* 0x009896800000895d */ /* 0x002fea0003900000 */
[----:B------:R-:W1:Y:S02]  /*212b0*/  @!P0 SYNCS.PHASECHK.TRANS64 P0, [R0+URZ+0x28c20], R3 ;  /* 0x028c2003000085a7 */ /* 0x000e64000800007f */
[----:B-1----:R-:W-:Y:S05]  /*212c0*/  @!P0 BRA `(.L_x_8175) ;  /* 0xfffffffc00f08947 */ /* 0x002fea000383ffff */
[----:B------:R-:W-:Y:S05]  /*212d0*/  BRA `(.L_x_8274) ;  /* 0xffffffd800687947 */ /* 0x000fea000383ffff */
.L_x_8176:
        /* <DEDUP_REMOVED lines=11> */
.L_x_8276:
[----:B------:R-:W-:Y:S05]  /*21390*/  BSYNC B0 ;  /* 0x0000000000007941 */ /* 0x000fea0003800000 */
.L_x_8275:
[----:B------:R-:W-:Y:S05]  /*213a0*/  BRA `(.L_x_8277) ;  /* 0xffffffd800507947 */ /* 0x000fea000383ffff */
.L_x_8177:
[----:B------:R-:W-:Y:S01]  /*213b0*/  BSSY B0, `(.L_x_8278) ;  /* 0x0000006000007945 */ /* 0x000fe20003800000 */
[----:B------:R-:W-:-:S07]  /*213c0*/  IMAD.MOV.U32 R15, RZ, RZ, -0x1 ;  /* 0xffffffffff0f7424 */ /* 0x000fce00078e00ff */
[----:B01----:R-:W-:Y:S05]  /*213d0*/  WARPSYNC.COLLECTIVE R15, `(.L_x_8279) ;  /* 0x000000000f0c7348 */ /* 0x003fea0003c00000 */
[----:B------:R-:W-:Y:S02]  /*213e0*/  ELECT P6, UR62, PT ;  /* 0x00000000003e782f */ /* 0x000fe400038c0000 */
[----:B------:R-:W-:Y:S01]  /*213f0*/  MOV R14, UR62 ;  /* 0x0000003e000e7c02 */ /* 0x000fe20008000f00 */
[----:B01----:R-:W-:Y:S10]  /*21400*/  ENDCOLLECTIVE ;  /* 0x000000000000791b */ /* 0x003ff40003800000 */
.L_x_8279:
[----:B------:R-:W-:Y:S05]  /*21410*/  BSYNC B0 ;  /* 0x0000000000007941 */ /* 0x000fea0003800000 */
.L_x_8278:
[----:B------:R-:W-:Y:S05]  /*21420*/  BRA `(.L_x_8280) ;  /* 0xffffffd800447947 */ /* 0x000fea000383ffff */
.L_x_8179:
[----:B0-----:R0:W1:Y:S02]  /*21430*/  SYNCS.PHASECHK.TRANS64.TRYWAIT P0, [R6+URZ], R5 ;  /* 0x00000005060075a7 */ /* 0x001064000800017f */
[----:B-1----:R-:W-:Y:S05]  /*21440*/  @!P0 NANOSLEEP.SYNCS 0x989680 ;  /* 0x009896800000895d */ /* 0x002fea0003900000 */
[----:B------:R-:W1:Y:S02]  /*21450*/  @!P0 SYNCS.PHASECHK.TRANS64 P0, [R6+URZ], R5 ;  /* 0x00000005060085a7 */ /* 0x000e64000800007f */
[----:B-1----:R-:W-:Y:S05]  /*21460*/  @!P0 BRA `(.L_x_8179) ;  /* 0xfffffffc00f08947 */ /* 0x002fea000383ffff */
[----:B------:R-:W-:Y:S05]  /*21470*/  BRA `(.L_x_8281) ;  /* 0xffffffd800807947 */ /* 0x000fea000383ffff */
.L_x_8180:
[----:B-1----:R1:W2:Y:S02]  /*21480*/  SYNCS.PHASECHK.TRANS64.TRYWAIT P0, [R7+URZ], R2 ;  /* 0x00000002070075a7 */ /* 0x0022a4000800017f */
[----:B--2---:R-:W-:Y:S05]  /*21490*/  @!P0 NANOSLEEP.SYNCS 0x989680 ;  /* 0x009896800000895d */ /* 0x004fea0003900000 */
[----:B------:R-:W2:Y:S02]  /*214a0*/  @!P0 SYNCS.PHASECHK.TRANS64 P0, [R7+URZ], R2 ;  /* 0x00000002070085a7 */ /* 0x000ea4000800007f */
[----:B--2---:R-:W-:Y:S05]  /*214b0*/  @!P0 BRA `(.L_x_8180) ;  /* 0xfffffffc00f08947 */ /* 0x004fea000383ffff */
[----:B------:R-:W-:Y:S05]  /*214c0*/  BRA `(.L_x_8282) ;  /* 0xffffffd800747947 */ /* 0x000fea000383ffff */
.L_x_8182:
[----:B--2---:R2:W3:Y:S02]  /*214d0*/  SYNCS.PHASECHK.TRANS64.TRYWAIT P0, [R4+URZ], R5 ;  /* 0x00000005040075a7 */ /* 0x0044e4000800017f */
[----:B---3--:R-:W-:Y:S05]  /*214e0*/  @!P0 NANOSLEEP.SYNCS 0x989680 ;  /* 0x009896800000895d */ /* 0x008fea0003900000 */
[----:B------:R-:W3:Y:S02]  /*214f0*/  @!P0 SYNCS.PHASECHK.TRANS64 P0, [R4+URZ], R5 ;  /* 0x00000005040085a7 */ /* 0x000ee4000800007f */
[----:B---3--:R-:W-:Y:S05]  /*21500*/  @!P0 BRA `(.L_x_8182) ;  /* 0xfffffffc00f08947 */ /* 0x008fea000383ffff */
[----:B------:R-:W-:Y:S05]  /*21510*/  BRA `(.L_x_8283) ;  /* 0xffffffd8007c7947 */ /* 0x000fea000383ffff */
.L_x_8284:
        /* <DEDUP_REMOVED lines=14> */
.L_x_15185:


//--------------------- .text._ZN7cutlass13device_kernelIN5flash11enable_sm90INS1_16FlashAttnFwdSm90INS1_25CollectiveMainloopFwdSm90ILi2EN4cute5tupleIJNS5_1CILi1EEES8_S8_EEENS6_IJNS7_ILi64EEESA_SA_EEELi512ENS_6half_tEfNS_4arch4Sm90ELb1ELb0ELb1ELb1ELb0ELb0ELb1ELb0ELb0ELb1ELb1ELb0EEENS1_21CollectiveEpilogueFwdINS6_IJSA_NS7_ILi512EEESA_EEES9_SC_SE_Li256ELb1ELb1ELb1ELb0EEENS1_36VarlenDynamicPersistentTileSchedulerILi64ELi64ELi256ELi128ELb1ELb1ELb1ELb1ELb1ELb1EEEEEEEEEvNT_6ParamsE --------------------------
	.section	.text._ZN7cutlass13device_kernelIN5flash11enable_sm90INS1_16FlashAttnFwdSm90INS1_25CollectiveMainloopFwdSm90ILi2EN4cute5tupleIJNS5_1CILi1EEES8_S8_EEENS6_IJNS7_ILi64EEESA_SA_EEELi512ENS_6half_tEfNS_4arch4Sm90ELb1ELb0ELb1ELb1ELb0ELb0ELb1ELb0ELb0ELb1ELb1ELb0EEENS1_21CollectiveEpilogueFwdINS6_IJSA_NS7_ILi512EEESA_EEES9_SC_SE_Li256ELb1ELb1ELb1ELb0EEENS1_36VarlenDynamicPersistentTileSchedulerILi64ELi64ELi256ELi128ELb1ELb1ELb1ELb1ELb1ELb1EEEEEEEEEvNT_6ParamsE,"ax",@progbits
	.align	128
.text._ZN7cutlass13device_kernelIN5flash11enable_sm90INS1_16FlashAttnFwdSm90INS1_25CollectiveMainloopFwdSm90ILi2EN4cute5tupleIJNS5_1CILi1EEES8_S8_EEENS6_IJNS7_ILi64EEESA_SA_EEELi512ENS_6half_tEfNS_4arch4Sm90ELb1ELb0ELb1ELb1ELb0ELb0ELb1ELb0ELb0ELb1ELb1ELb0EEENS1_21CollectiveEpilogueFwdINS6_IJSA_NS7_ILi512EEESA_EEES9_SC_SE_Li256ELb1ELb1ELb1ELb0EEENS1_36VarlenDynamicPersistentTileSchedulerILi64ELi64ELi256ELi128ELb1ELb1ELb1ELb1ELb1ELb1EEEEEEEEEvNT_6ParamsE:
        .type           _ZN7cutlass13device_kernelIN5flash11enable_sm90INS1_16FlashAttnFwdSm90INS1_25CollectiveMainloopFwdSm90ILi2EN4cute5tupleIJNS5_1CILi1EEES8_S8_EEENS6_IJNS7_ILi64EEESA_SA_EEELi512ENS_6half_tEfNS_4arch4Sm90ELb1ELb0ELb1ELb1ELb0ELb0ELb1ELb0ELb0ELb1ELb1ELb0EEENS1_21CollectiveEpilogueFwdINS6_IJSA_NS7_ILi512EEESA_EEES9_SC_SE_Li256ELb1ELb1ELb1ELb0EEENS1_36VarlenDynamicPersistentTileSchedulerILi64ELi64ELi256ELi128ELb1ELb1ELb1ELb1ELb1ELb1EEEEEEEEEvNT_6ParamsE,@function
        .size           _ZN7cutlass13device_kernelIN5flash11enable_sm90INS1_16FlashAttnFwdSm90INS1_25CollectiveMainloopFwdSm90ILi2EN4cute5tupleIJNS5_1CILi1EEES8_S8_EEENS6_IJNS7_ILi64EEESA_SA_EEELi512ENS_6half_tEfNS_4arch4Sm90ELb1ELb0ELb1ELb1ELb0ELb0ELb1ELb0ELb0ELb1ELb1ELb0EEENS1_21CollectiveEpilogueFwdINS6_IJSA_NS7_ILi512EEESA_EEES9_SC_SE_Li256ELb1ELb1ELb1ELb0EEENS1_36VarlenDynamicPersistentTileSchedulerILi64ELi64ELi256ELi128ELb1ELb1ELb1ELb1ELb1ELb1EEEEEEEEEvNT_6ParamsE,(.L_x_15186 - _ZN7cutlass13device_kernelIN5flash11enable_sm90INS1_16FlashAttnFwdSm90INS1_25CollectiveMainloopFwdSm90ILi2EN4cute5tupleIJNS5_1CILi1EEES8_S8_EEENS6_IJNS7_ILi64EEESA_SA_EEELi512ENS_6half_tEfNS_4arch4Sm90ELb1ELb0ELb1ELb1ELb0ELb0ELb1ELb0ELb0ELb1ELb1ELb0EEENS1_21CollectiveEpilogueFwdINS6_IJSA_NS7_ILi512EEESA_EEES9_SC_SE_Li256ELb1ELb1ELb1ELb0EEENS1_36VarlenDynamicPersistentTileSchedulerILi64ELi64ELi256ELi128ELb1ELb1ELb1ELb1ELb1ELb1EEEEEEEEEvNT_6ParamsE)
        .other          _ZN7cutlass13device_kernelIN5flash11enable_sm90INS1_16FlashAttnFwdSm90INS1_25CollectiveMainloopFwdSm90ILi2EN4cute5tupleIJNS5_1CILi1EEES8_S8_EEENS6_IJNS7_ILi64EEESA_SA_EEELi512ENS_6half_tEfNS_4arch4Sm90ELb1ELb0ELb1ELb1ELb0ELb0ELb1ELb0ELb0ELb1ELb1ELb0EEENS1_21CollectiveEpilogueFwdINS6_IJSA_NS7_ILi512EEESA_EEES9_SC_SE_Li256ELb1ELb1ELb1ELb0EEENS1_36VarlenDynamicPersistentTileSchedulerILi64ELi64ELi256ELi128ELb1ELb1ELb1ELb1ELb1ELb1EEEEEEEEEvNT_6ParamsE,@"STO_CUDA_ENTRY STV_DEFAULT"
_ZN7cutlass13device_kernelIN5flash11enable_sm90INS1_16FlashAttnFwdSm90INS1_25CollectiveMainloopFwdSm90ILi2EN4cute5tupleIJNS5_1CILi1EEES8_S8_EEENS6_IJNS7_ILi64EEESA_SA_EEELi512ENS_6half_tEfNS_4arch4Sm90ELb1ELb0ELb1ELb1ELb0ELb0ELb1ELb0ELb0ELb1ELb1ELb0EEENS1_21CollectiveEpilogueFwdINS6_IJSA_NS7_ILi512EEESA_EEES9_SC_SE_Li256ELb1ELb1ELb1ELb0EEENS1_36VarlenDynamicPersistentTileSchedulerILi64ELi64ELi256ELi128ELb1ELb1ELb1ELb1ELb1ELb1EEEEEEEEEvNT_6ParamsE:
        /* <DEDUP_REMOVED lines=18> */
.L_x_8286:
[----:B------:R-:W-:Y:S05]  /*0120*/  BSYNC B0 ;  /* 0x0000000000007941 */ /* 0x000fea0003800000 */
.L_x_8285:
        /* <DEDUP_REMOVED lines=39> */
.L_x_8287:
        /* <DEDUP_REMOVED lines=22> */
.L_x_8288:
        /* <DEDUP_REMOVED lines=18> */
.L_x_8289:
        /* <DEDUP_REMOVED lines=22> */
.L_x_8290:
        /* <DEDUP_REMOVED lines=22> */
.L_x_8291:
[----:B------:R-:W-:Y:S01]  /*08e0*/  PLOP3.LUT P0, PT, PT, PT, UP0, 0x80, 0x0 ;  /* 0x000000000000781c */ /* 0x000fe20003f0f008 */
[----:B------:R-:W-:Y:S01]  /*08f0*/  UMOV UR36, 0x1 ;  /* 0x0000000100247882 */ /* 0x000fe20000000000 */
[----:B------:R-:W-:Y:S01]  /*0900*/  NOP ;  /* 0x0000000000007918 */ /* 0x000fe20000000000 */
[----:B------:R-:W-:Y:S01]  /*0910*/  USEL UR36, UR36, 0x2, !UP0 ;  /* 0x0000000224247887 */ /* 0x000fe2000c000000 */
[----:B------:R-:W-:Y:S01]  /*0920*/  ULDC.64 UR38, c[0x0][0x208] ;  /* 0x0000820000267ab9 */ /* 0x000fe20000000a00 */
[----:B0123--:R-:W-:Y:S08]  /*0930*/  BAR.SYNC.DEFER_BLOCKING 0x0 ;  /* 0x0000000000007b1d */ /* 0x00fff00000010000 */
[----:B------:R-:W-:Y:S05]  /*0940*/  @!P0 BRA `(.L_x_8292) ;  /* 0x0000012000d48947 */ /* 0x000fea0003800000 */
.L_x_8293:
        /* <DEDUP_REMOVED lines=25> */
[----:B------:R-:W-:-:S03]  /*0ae0*/  UMOV UR40, URZ ;  /* 0x0000003f00287c82 */ /* 0x000fc60008000000 */
[CC--:B------:R-:W-:Y:S02]  /*0af0*/  LEA.HI R2, R3.reuse, R6.reuse, RZ, 0x4 ;  /* 0x0000000603027211 */ /* 0x0c0fe400078f20ff */
[CC--:B------:R-:W-:Y:S02]  /*0b00*/  LEA.HI R4, R3.reuse, R6.reuse, RZ, 0x5 ;  /* 0x0000000603047211 */ /* 0x0c0fe400078f28ff */
[CC--:B------:R-:W-:Y:S02]  /*0b10*/  LEA.HI R0, R3.reuse, R6.reuse, RZ, 0x7 ;  /* 0x0000000603007211 */ /* 0x0c0fe400078f38ff */
[CC--:B------:R-:W-:Y:S02]  /*0b20*/  LEA.HI R9, R3.reuse, R6.reuse, RZ, 0x3 ;  /* 0x0000000603097211 */ /* 0x0c0fe400078f18ff */
[----:B------:R-:W-:Y:S02]  /*0b30*/  LEA.HI R10, R3, R6, RZ, 0x2 ;  /* 0x00000006030a7211 */ /* 0x000fe400078f10ff */
[----:B------:R-:W-:-:S02]  /*0b40*/  SHF.R.S32.HI R7, RZ, 0x4, R2 ;  /* 0x00000004ff077819 */ /* 0x000fc40000011402 */
[C---:B------:R-:W-:Y:S02]  /*0b50*/  LOP3.LUT R3, R2.reuse, 0xfffffff0, RZ, 0xc0, !PT ;  /* 0xfffffff002037812 */ /* 0x040fe400078ec0ff */
[--C-:B------:R-:W-:Y:S02]  /*0b60*/  SHF.R.S32.HI R5, RZ, 0x5, R4.reuse ;  /* 0x00000005ff057819 */ /* 0x100fe40000011404 */
[----:B------:R-:W-:Y:S02]  /*0b70*/  SHF.R.S32.HI R8, RZ, 0x1f, R4 ;  /* 0x0000001fff087819 */ /* 0x000fe40000011404 */
[----:B------:R-:W-:Y:S01]  /*0b80*/  LEA.HI R4, R2, R7, RZ, 0x1 ;  /* 0x0000000702047211 */ /* 0x000fe200078f08ff */
[----:B------:R-:W-:Y:S01]  /*0b90*/  IMAD.IADD R2, R6, 0x1, -R3 ;  /* 0x0000000106027824 */ /* 0x000fe200078e0a03 */
[----:B------:R-:W-:Y:S02]  /*0ba0*/  LOP3.LUT R13, R10, 0xfffffffc, RZ, 0xc0, !PT ;  /* 0xfffffffc0a0d7812 */ /* 0x000fe400078ec0ff */
[----:B------:R-:W-:-:S02]  /*0bb0*/  LOP3.LUT R4, R4, 0x1ffffffe, RZ, 0xc0, !PT ;  /* 0x1ffffffe04047812 */ /* 0x000fc400078ec0ff */
[----:B------:R-:W-:Y:S01]  /*0bc0*/  SHF.R.S32.HI R3, RZ, 0x1f, R2 ;  /* 0x0000001fff037819 */ /* 0x000fe20000011402 */
[----:B------:R-:W-:Y:S01]  /*0bd0*/  IMAD.IADD R13, R6, 0x1, -R13 ;  /* 0x00000001060d7824 */ /* 0x000fe200078e0a0d */
[----:B------:R-:W-:Y:S01]  /*0be0*/  LOP3.LUT R11, R9, 0xfffffff8, RZ, 0xc0, !PT ;  /* 0xfffffff8090b7812 */ /* 0x000fe200078ec0ff */
[----:B------:R-:W-:Y:S01]  /*0bf0*/  IMAD.IADD R4, R7, 0x1, -R4 ;  /* 0x0000000107047824 */ /* 0x000fe200078e0a04 */
[----:B------:R-:W-:Y:S02]  /*0c00*/  LEA.HI R8, R8, R5, RZ, 0x2 ;  /* 0x0000000508087211 */ /* 0x000fe400078f10ff */
[----:B------:R-:W-:Y:S01]  /*0c10*/  LOP3.LUT R9, R0, 0xffffff80, RZ, 0xc0, !PT ;  /* 0xffffff8000097812 */ /* 0x000fe200078ec0ff */
[----:B------:R-:W-:Y:S01]  /*0c20*/  IMAD.IADD R17, R6, 0x1, -R11 ;  /* 0x0000000106117824 */ /* 0x000fe200078e0a0b */
[----:B------:R-:W-:Y:S01]  /*0c30*/  LEA.HI R7, R3, R2, RZ, 0x3 ;  /* 0x0000000203077211 */ /* 0x000fe200078f18ff */
[----:B------:R-:W-:Y:S01]  /*0c40*/  IMAD.SHL.U32 R4, R4, 0x8, RZ ;  /* 0x0000000804047824 */ /* 0x000fe200078e00ff */
[----:B------:R-:W-:Y:S01]  /*0c50*/  SHF.R.S32.HI R233, RZ, 0x7, R0 ;  /* 0x00000007ffe97819 */ /* 0x000fe20000011400 */
[----:B------:R-:W-:Y:S01]  /*0c60*/  IMAD.IADD R9, R6, 0x1, -R9 ;  /* 0x0000000106097824 */ /* 0x000fe200078e0a09 */
[----:B------:R-:W-:Y:S01]  /*0c70*/  LOP3.LUT R8, R8, 0x3ffffc, RZ, 0xc0, !PT ;  /* 0x003ffffc08087812 */ /* 0x000fe200078ec0ff */
[----:B------:R-:W-:Y:S01]  /*0c80*/  IMAD.SHL.U32 R17, R17, 0x8, RZ ;  /* 0x0000000811117824 */ /* 0x000fe200078e00ff */
[----:B------:R-:W-:Y:S01]  /*0c90*/  LEA.HI R6, R13, R13, RZ, 0x1 ;  /* 0x0000000d0d067211 */ /* 0x000fe200078f08ff */
[----:B------:R-:W-:Y:S01]  /*0ca0*/  IMAD R15, R233, 0x100, R2 ;  /* 0x00000100e90f7824 */ /* 0x000fe200078e0202 */
[----:B------:R-:W-:Y:S01]  /*0cb0*/  LOP3.LUT R11, R7, 0xfffffff8, RZ, 0xc0, !PT ;  /* 0xfffffff8070b7812 */ /* 0x000fe200078ec0ff */
[----:B------:R-:W-:Y:S01]  /*0cc0*/  IMAD.IADD R8, R5, 0x1, -R8 ;  /* 0x0000000105087824 */ /* 0x000fe200078e0a08 */
[----:B------:R-:W-:Y:S01]  /*0cd0*/  LOP3.LUT R10, R6, 0x1ffffffe, RZ, 0xc0, !PT ;  /* 0x1ffffffe060a7812 */ /* 0x000fe200078ec0ff */
[----:B------:R-:W-:Y:S01]  /*0ce0*/  IMAD.SHL.U32 R7, R7, 0x40, RZ ;  /* 0x0000004007077824 */ /* 0x000fe200078e00ff */
[----:B------:R-:W-:Y:S01]  /*0cf0*/  SHF.R.S32.HI R6, RZ, 0x1f, R9 ;  /* 0x0000001fff067819 */ /* 0x000fe20000011409 */
[----:B------:R-:W-:Y:S01]  /*0d00*/  IMAD.IADD R11, R2, 0x1, -R11 ;  /* 0x00000001020b7824 */ /* 0x000fe200078e0a0b */
[----:B------:R-:W-:Y:S01]  /*0d10*/  LEA.HI R0, R0, R233, RZ, 0x1 ;  /* 0x000000e900007211 */ /* 0x000fe200078f08ff */
[----:B------:R-:W-:Y:S01]  /*0d20*/  IMAD R15, R8, 0x10, R15 ;  /* 0x00000010080f7824 */ /* 0x000fe200078e020f */
[----:B------:R-:W-:Y:S01]  /*0d30*/  LOP3.LUT R8, R7, 0x7ffffe00, RZ, 0xc0, !PT ;  /* 0x7ffffe0007087812 */ /* 0x000fe200078ec0ff */
[----:B------:R-:W-:Y:S01]  /*0d40*/  IMAD.SHL.U32 R7, R11, 0x40, RZ ;  /* 0x000000400b077824 */ /* 0x000fe200078e00ff */
[----:B------:R-:W-:Y:S01]  /*0d50*/  LEA.HI R3, R6, R9, RZ, 0x2 ;  /* 0x0000000906037211 */ /* 0x000fe200078f10ff */
[----:B------:R-:W-:Y:S01]  /*0d60*/  IMAD.IADD R13, R13, 0x1, -R10 ;  /* 0x000000010d0d7824 */ /* 0x000fe200078e0a0a */
[----:B------:R-:W-:Y:S01]  /*0d70*/  LOP3.LUT R0, R0, 0xfffffe, RZ, 0xc0, !PT ;  /* 0x00fffffe00007812 */ /* 0x000fe200078ec0ff */
[----:B------:R-:W-:Y:S01]  /*0d80*/  IMAD R8, R5, 0x400, R8 ;  /* 0x0000040005087824 */ /* 0x000fe200078e0208 */
[----:B------:R-:W-:Y:S01]  /*0d90*/  LOP3.LUT R10, R3, 0x7ffffffc, RZ, 0xc0, !PT ;  /* 0x7ffffffc030a7812 */ /* 0x000fe200078ec0ff */
[----:B------:R-:W-:Y:S01]  /*0da0*/  IMAD.U32 R5, R15, 0x40, R4 ;  /* 0x000000400f057824 */ /* 0x000fe200078e0004 */
[----:B------:R-:W-:Y:S01]  /*0db0*/  LOP3.LUT R7, R7, 0x1c0, RZ, 0xc0, !PT ;  /* 0x000001c007077812 */ /* 0x000fe200078ec0ff */
[----:B------:R-:W-:Y:S01]  /*0dc0*/  IMAD.IADD R0, R233, 0x1, -R0 ;  /* 0x00000001e9007824 */ /* 0x000fe200078e0a00 */
[--C-:B------:R-:W-:Y:S01]  /*0dd0*/  SHF.R.S32.HI R2, RZ, 0x2, R3.reuse ;  /* 0x00000002ff027819 */ /* 0x100fe20000011403 */
[----:B------:R-:W-:Y:S01]  /*0de0*/  IMAD.IADD R10, R9, 0x1, -R10 ;  /* 0x00000001090a7824 */ /* 0x000fe200078e0a0a */
[----:B------:R-:W-:Y:S01]  /*0df0*/  SHF.R.S32.HI R3, RZ, 0x1f, R3 ;  /* 0x0000001fff037819 */ /* 0x000fe20000011403 */
[----:B------:R0:W-:Y:S01]  /*0e00*/  STL [R1+0x70], R5 ;  /* 0x0000700501007387 */ /* 0x0001e20000100800 */
[----:B------:R-:W-:Y:S01]  /*0e10*/  LOP3.LUT R4, R7, 0x8, R4, 0xf8, !PT ;  /* 0x0000000807047812 */ /* 0x000fe200078ef804 */
[----:B------:R-:W-:Y:S01]  /*0e20*/  IMAD.SHL.U32 R189, R10, 0x2, RZ ;  /* 0x000000020abd7824 */ /* 0x000fe200078e00ff */
[----:B------:R-:W-:Y:S01]  /*0e30*/  SHF.R.U32.HI R7, RZ, 0x3, R7 ;  /* 0x00000003ff077819 */ /* 0x000fe20000011607 */
[----:B------:R-:W-:Y:S01]  /*0e40*/  VIADD R194, R17, 0x40 ;  /* 0x0000004011c27836 */ /* 0x000fe20000000000 */
[----:B------:R-:W-:Y:S01]  /*0e50*/  LEA.HI R3, R3, R2, RZ, 0x3 ;  /* 0x0000000203037211 */ /* 0x000fe200078f18ff */
[----:B------:R-:W-:Y:S01]  /*0e60*/  VIADD R193, R17, 0x80 ;  /* 0x0000008011c17836 */ /* 0x000fe20000000000 */
[----:B------:R-:W-:-:S02]  /*0e70*/  LOP3.LUT R7, R4, R7, RZ, 0x3c, !PT ;  /* 0x0000000704077212 */ /* 0x000fc400078e3cff */
[----:B------:R-:W-:Y:S01]  /*0e80*/  LEA.HI R6, R6, R9, RZ, 0x5 ;  /* 0x0000000906067211 */ /* 0x000fe200078f28ff */
[----:B0-----:R-:W-:Y:S01]  /*0e90*/  IMAD.SHL.U32 R5, R0, 0x100, RZ ;  /* 0x0000010000057824 */ /* 0x001fe200078e00ff */
[----:B------:R-:W-:Y:S01]  /*0ea0*/  LOP3.LUT R3, R3, 0xfffffff8, RZ, 0xc0, !PT ;  /* 0xfffffff803037812 */ /* 0x000fe200078ec0ff */
[----:B------:R-:W-:Y:S01]  /*0eb0*/  IMAD.IADD R7, R8, 0x1, R7 ;  /* 0x0000000108077824 */ /* 0x000fe200078e0207 */
[----:B------:R-:W-:Y:S01]  /*0ec0*/  R2P PR, R11, 0x6 ;  /* 0x000000060b007804 */ /* 0x000fe20000000000 */
[----:B------:R-:W-:Y:S01]  /*0ed0*/  IMAD.IADD R22, R189, 0x1, R5 ;  /* 0x00000001bd167824 */ /* 0x000fe200078e0205 */
[----:B------:R0:W-:Y:S01]  /*0ee0*/  STL [R1+0x6c], R5 ;  /* 0x00006c0501007387 */ /* 0x0001e20000100800 */
[----:B------:R-:W-:Y:S01]  /*0ef0*/  SHF.R.S32.HI R6, RZ, 0x5, R6 ;  /* 0x00000005ff067819 */ /* 0x000fe20000011406 */
[----:B------:R-:W-:Y:S01]  /*0f00*/  IMAD.IADD R3, R2, 0x1, -R3 ;  /* 0x0000000102037824 */ /* 0x000fe200078e0a03 */
[----:B------:R-:W-:Y:S01]  /*0f10*/  SEL R185, R185, 0xffffffe0, !P1 ;  /* 0xffffffe0b9b97807 */ /* 0x000fe20004800000 */
[C---:B------:R-:W-:Y:S01]  /*0f20*/  VIADD R226, R22.reuse, 0x10 ;  /* 0x0000001016e27836 */ /* 0x040fe20000000000 */
[----:B------:R-:W-:Y:S01]  /*0f30*/  SHF.R.S32.HI R0, RZ, 0x1f, R22 ;  /* 0x0000001fff007819 */ /* 0x000fe20000011416 */
[----:B------:R-:W-:-:S02]  /*0f40*/  VIADD R227, R22, 0x8 ;  /* 0x0000000816e37836 */ /* 0x000fc40000000000 */
[C---:B------:R-:W-:Y:S01]  /*0f50*/  VIADD R223, R22.reuse, 0x28 ;  /* 0x0000002816df7836 */ /* 0x040fe20000000000 */
[----:B------:R-:W-:Y:S01]  /*0f60*/  SHF.R.S32.HI R0, RZ, 0x1f, R226 ;  /* 0x0000001fff007819 */ /* 0x000fe200000114e2 */
[C---:B------:R-:W-:Y:S02]  /*0f70*/  VIADD R225, R22.reuse, 0x18 ;  /* 0x0000001816e17836 */ /* 0x040fe40000000000 */
[C---:B------:R-:W-:Y:S01]  /*0f80*/  VIADD R224, R22.reuse, 0x20 ;  /* 0x0000002016e07836 */ /* 0x040fe20000000000 */
[----:B------:R-:W-:Y:S01]  /*0f90*/  SHF.R.S32.HI R0, RZ, 0x1f, R223 ;  /* 0x0000001fff007819 */ /* 0x000fe200000114df */
[C---:B------:R-:W-:Y:S01]  /*0fa0*/  VIADD R220, R22.reuse, 0x40 ;  /* 0x0000004016dc7836 */ /* 0x040fe20000000000 */
[----:B------:R-:W-:Y:S01]  /*0fb0*/  SHF.R.S32.HI R4, RZ, 0x1f, R225 ;  /* 0x0000001fff047819 */ /* 0x000fe200000114e1 */
[----:B------:R-:W-:Y:S02]  /*0fc0*/  IMAD R23, R7, 0x2, R16 ;  /* 0x0000000207177824 */ /* 0x000fe400078e0210 */
[C---:B------:R-:W-:Y:S01]  /*0fd0*/  VIADD R222, R22.reuse, 0x30 ;  /* 0x0000003016de7836 */ /* 0x040fe20000000000 */
[----:B------:R-:W-:Y:S01]  /*0fe0*/  SHF.R.S32.HI R0, RZ, 0x1f, R220 ;  /* 0x0000001fff007819 */ /* 0x000fe200000114dc */
[----:B------:R-:W-:-:S02]  /*0ff0*/  VIADD R221, R22, 0x38 ;  /* 0x0000003816dd7836 */ /* 0x000fc40000000000 */
        /* <DEDUP_REMOVED lines=57> */
[----:B------:R-:W-:Y:S02]  /*1390*/  IMAD.MOV.U32 R2, RZ, RZ, RZ ;  /* 0x000000ffff027224 */ /* 0x000fe400078e00ff */
[----:B------:R-:W-:Y:S02]  /*13a0*/  IMAD R190, R13, 0x8, R18 ;  /* 0x000000080dbe7824 */ /* 0x000fe400078e0212 */
[----:B0-----:R-:W-:-:S07]  /*13b0*/  IMAD.IADD R185, R185, 0x1, R184 ;  /* 0x00000001b9b97824 */ /* 0x001fce00078e02b8 */
.L_x_8349:
[----:B------:R-:W-:Y:S01]  /*13c0*/  ULDC.64 UR6, c[0x0][0xd88] ;  /* 0x0003620000067ab9 */ /* 0x000fe20000000a00 */
[----:B------:R-:W-:Y:S01]  /*13d0*/  ULDC.64 UR8, c[0x0][0xb10] ;  /* 0x0002c40000087ab9 */ /* 0x000fe20000000a00 */
[----:B------:R-:W-:Y:S01]  /*13e0*/  UIMAD.WIDE UR6, UR5, 0x4, UR6 ;  /* 0x00000004050678a5 */ /* 0x000fe2000f8e0206 */
[----:B0-----:R-:W0:Y:S05]  /*13f0*/  LDC R188, c[0x0][0x288] ;  /* 0x0000a200ffbc7b82 */ /* 0x001e2a0000000800 */
[----:B-1234-:R-:W-:Y:S02]  /*1400*/  IMAD.U32 R8, RZ, RZ, UR6 ;  /* 0x00000006ff087e24 */ /* 0x01efe4000f8e00ff */
[----:B------:R-:W-:Y:S01]  /*1410*/  IMAD.U32 R9, RZ, RZ, UR7 ;  /* 0x00000007ff097e24 */ /* 0x000fe2000f8e00ff */
[----:B------:R-:W-:Y:S01]  /*1420*/  ULDC.64 UR6, c[0x0][0xb20] ;  /* 0x0002c80000067ab9 */ /* 0x000fe20000000a00 */
[----:B-----5:R-:W1:Y:S03]  /*1430*/  LDC.64 R12, c[0x0][0x418] ;  /* 0x00010600ff0c7b82 */ /* 0x020e660000000a00 */
[----:B------:R-:W2:Y:S01]  /*1440*/  LDG.E R191, desc[UR38][R8.64] ;  /* 0x0000002608bf7981 */ /* 0x000ea2000c1e1900 */
[----:B------:R-:W-:Y:S01]  /*1450*/  ISETP.NE.U32.AND P1, PT, RZ, UR6, PT ;  /* 0x00000006ff007c0c */ /* 0x000fe2000bf25070 */
[----:B------:R-:W-:Y:S01]  /*1460*/  IMAD.MOV.U32 R10, RZ, RZ, RZ ;  /* 0x000000ffff0a7224 */ /* 0x000fe200078e00ff */
[----:B------:R-:W-:-:S02]  /*1470*/  ISETP.NE.U32.AND P0, PT, RZ, UR8, PT ;  /* 0x00000008ff007c0c */ /* 0x000fc4000bf05070 */
[----:B------:R-:W-:Y:S01]  /*1480*/  ISETP.NE.AND.EX P1, PT, RZ, UR7, PT, P1 ;  /* 0x00000007ff007c0c */ /* 0x000fe2000bf25310 */
[----:B------:R-:W3:Y:S01]  /*1490*/  LDC R3, c[0x0][0x424] ;  /* 0x00010900ff037b82 */ /* 0x000ee20000000800 */
[----:B------:R-:W-:-:S07]  /*14a0*/  ISETP.NE.AND.EX P0, PT, RZ, UR9, PT, P0 ;  /* 0x00000009ff007c0c */ /* 0x000fce000bf05300 */
[----:B------:R-:W4:Y:S01]  /*14b0*/  LDC R14, c[0x0][0x2f0] ;  /* 0x0000bc00ff0e7b82 */ /* 0x000f220000000800 */
[----:B--2---:R-:W-:-:S03]  /*14c0*/  SHF.R.S32.HI R196, RZ, 0x1f, R191 ;  /* 0x0000001fffc47819 */ /* 0x004fc600000114bf */
[----:B------:R-:W-:-:S04]  /*14d0*/  @P1 LEA R4, P2, R191, UR6, 0x2 ;  /* 0x00000006bf041c11 */ /* 0x000fc8000f8410ff */
[C---:B------:R-:W-:Y:S02]  /*14e0*/  @P1 LEA.HI.X R5, R191.reuse, UR7, R196, 0x2, P2 ;  /* 0x00000007bf051c11 */ /* 0x040fe400090f14c4 */
[----:B------:R-:W-:-:S03]  /*14f0*/  @P0 LEA R8, P2, R191, UR8, 0x2 ;  /* 0x00000008bf080c11 */ /* 0x000fc6000f8410ff */
[----:B------:R2:W5:Y:S01]  /*1500*/  @P1 LDG.E R10, desc[UR38][R4.64] ;  /* 0x00000026040a1981 */ /* 0x000562000c1e1900 */
[----:B------:R-:W-:Y:S01]  /*1510*/  @P0 LEA.HI.X R9, R191, UR9, R196, 0x2, P2 ;  /* 0x00000009bf090c11 */ /* 0x000fe200090f14c4 */
[----:B------:R-:W-:-:S04]  /*1520*/  ULDC.64 UR8, c[0x0][0xb18] ;  /* 0x0002c60000087ab9 */ /* 0x000fc80000000a00 */
[----:B0-----:R2:W5:Y:S01]  /*1530*/  @P0 LDG.E R188, desc[UR38][R8.64] ;  /* 0x0000002608bc0981 */ /* 0x001562000c1e1900 */
[----:B-1----:R-:W-:Y:S02]  /*1540*/  ISETP.NE.U32.AND P1, PT, R12, RZ, PT ;  /* 0x000000ff0c00720c */ /* 0x002fe40003f25070 */
[----:B------:R-:W-:Y:S02]  /*1550*/  ISETP.NE.U32.AND P2, PT, RZ, UR8, PT ;  /* 0x00000008ff007c0c */ /* 0x000fe4000bf45070 */
[C---:B------:R-:W-:Y:S02]  /*1560*/  LOP3.LUT R0, R6.reuse, 0xff000000, RZ, 0xc0, !PT ;  /* 0xff00000006007812 */ /* 0x040fe400078ec0ff */
[----:B------:R-:W-:Y:S02]  /*1570*/  ISETP.NE.AND.EX P1, PT, R13, RZ, PT, P1 ;  /* 0x000000ff0d00720c */ /* 0x000fe40003f25310 */
[----:B------:R-:W-:Y:S02]  /*1580*/  ISETP.NE.AND.EX P2, PT, RZ, UR9, PT, P2 ;  /* 0x00000009ff007c0c */ /* 0x000fe4000bf45320 */
[----:B------:R-:W-:-:S02]  /*1590*/  LOP3.LUT R192, R6, 0xffff, RZ, 0xc0, !PT ;  /* 0x0000ffff06c07812 */ /* 0x000fc400078ec0ff */
[----:B------:R-:W-:Y:S02]  /*15a0*/  LOP3.LUT R195, R6, 0xff0000, RZ, 0xc0, !PT ;  /* 0x00ff000006c37812 */ /* 0x000fe400078ec0ff */
[----:B------:R-:W-:Y:S02]  /*15b0*/  SHF.R.U32.HI R0, RZ, 0x8, R0 ;  /* 0x00000008ff007819 */ /* 0x000fe40000011600 */
[----:B---3--:R-:W-:Y:S01]  /*15c0*/  SEL R3, R3, 0x1, P1 ;  /* 0x0000000103037807 */ /* 0x008fe20000800000 */
[----:B--2-4-:R-:W-:Y:S06]  /*15d0*/  @P0 BRA `(.L_x_8294) ;  /* 0x0000000000240947 */ /* 0x014fec0003800000 */
        /* <DEDUP_REMOVED lines=9> */
.L_x_8294:
[----:B------:R-:W-:Y:S01]  /*1670*/  LEA.HI R195, R195, R0, RZ, 0x10 ;  /* 0x00000000c3c37211 */ /* 0x000fe200078f80ff */
[----:B------:R-:W-:Y:S01]  /*1680*/  IMAD R187, R3, R14, RZ ;  /* 0x0000000e03bb7224 */ /* 0x000fe200078e02ff */
[----:B------:R-:W-:Y:S06]  /*1690*/  @!P2 BRA `(.L_x_8295) ;  /* 0x000000000010a947 */ /* 0x000fec0003800000 */
[----:B------:R-:W-:-:S04]  /*16a0*/  LEA R4, P0, R191, UR8, 0x2 ;  /* 0x00000008bf047c11 */ /* 0x000fc8000f8010ff */
[----:B------:R-:W-:-:S05]  /*16b0*/  LEA.HI.X R5, R191, UR9, R196, 0x2, P0 ;  /* 0x00000009bf057c11 */ /* 0x000fca00080f14c4 */
[----:B------:R0:W5:Y:S01]  /*16c0*/  LDG.E R187, desc[UR38][R4.64] ;  /* 0x0000002604bb7981 */ /* 0x000162000c1e1900 */
[----:B------:R-:W-:Y:S05]  /*16d0*/  BRA `(.L_x_8296) ;  /* 0x0000000000247947 */ /* 0x000fea0003800000 */
.L_x_8295:
        /* <DEDUP_REMOVED lines=9> */
.L_x_8296:
[----:B------:R-:W-:Y:S01]  /*1770*/  UISETP.NE.AND UP0, UPT, UR41, 0x1, UPT ;  /* 0x000000012900788c */ /* 0x000fe2000bf05270 */
[----:B-----5:R-:W-:Y:S01]  /*1780*/  IMAD.IADD R187, R187, 0x1, -R10 ;  /* 0x00000001bbbb7824 */ /* 0x020fe200078e0a0a */
[----:B------:R-:W-:-:S03]  /*1790*/  USHF.L.U32 UR42, UR4, 0x6, URZ ;  /* 0x00000006042a7899 */ /* 0x000fc6000800063f */
[----:B------:R-:W-:Y:S01]  /*17a0*/  VIADD R0, R187, 0x3f ;  /* 0x0000003fbb007836 */ /* 0x000fe20000000000 */
[----:B------:R-:W-:-:S04]  /*17b0*/  PLOP3.LUT P0, PT, PT, PT, UP0, 0x80, 0x0 ;  /* 0x000000000000781c */ /* 0x000fc80003f0f008 */
[----:B------:R-:W-:-:S04]  /*17c0*/  SHF.R.S32.HI R3, RZ, 0x1f, R0 ;  /* 0x0000001fff037819 */ /* 0x000fc80000011400 */
[----:B------:R-:W-:-:S04]  /*17d0*/  LEA.HI R3, R3, R0, RZ, 0x6 ;  /* 0x0000000003037211 */ /* 0x000fc800078f30ff */
[----:B------:R-:W-:Y:S01]  /*17e0*/  SHF.R.S32.HI R6, RZ, 0x6, R3 ;  /* 0x00000006ff067819 */ /* 0x000fe20000011403 */
[----:B------:R-:W-:Y:S06]  /*17f0*/  @!P0 BRA `(.L_x_8297) ;  /* 0x0000001c00d88947 */ /* 0x000fec0003800000 */
[----:B------:R-:W1:Y:S01]  /*1800*/  LDC R0, c[0x0][0x448] ;  /* 0x00011200ff007b82 */ /* 0x000e620000000800 */
[----:B------:R-:W-:Y:S01]  /*1810*/  UIADD3 UR4, UR42, 0x3f, URZ ;  /* 0x0000003f2a047890 */ /* 0x000fe2000fffe03f */
[----:B------:R-:W-:Y:S02]  /*1820*/  IADD3 R187, R187, 0x40, -R188 ;  /* 0x00000040bbbb7810 */ /* 0x000fe40007ffe8bc */
[----:B------:R-:W-:Y:S02]  /*1830*/  LOP3.LUT R8, R195, 0xff, RZ, 0xc0, !PT ;  /* 0x000000ffc3087812 */ /* 0x000fe400078ec0ff */
[----:B-1----:R-:W-:Y:S01]  /*1840*/  ISETP.NE.AND P0, PT, R0, 0x1, PT ;  /* 0x000000010000780c */ /* 0x002fe20003f05270 */
[----:B------:R-:W-:-:S12]  /*1850*/  IMAD.U32 R0, RZ, RZ, UR4 ;  /* 0x00000004ff007e24 */ /* 0x000fd8000f8e00ff */
[----:B------:R-:W1:Y:S08]  /*1860*/  @P0 LDC R3, c[0x0][0x44c] ;  /* 0x00011300ff030b82 */ /* 0x000e700000000800 */
[----:B0-----:R-:W0:Y:S01]  /*1870*/  @P0 LDC R4, c[0x0][0x450] ;  /* 0x00011400ff040b82 */ /* 0x001e220000000800 */
[----:B-1----:R-:W-:-:S05]  /*1880*/  @P0 IMAD.HI.U32 R3, R3, UR4, RZ ;  /* 0x0000000403030c27 */ /* 0x002fca000f8e00ff */
[----:B0-----:R-:W-:-:S05]  /*1890*/  @P0 SHF.R.U32.HI R0, RZ, R4, R3 ;  /* 0x00000004ff000219 */ /* 0x001fca0000011603 */
[----:B------:R-:W-:-:S05]  /*18a0*/  IMAD.IADD R0, R187, 0x1, R0 ;  /* 0x00000001bb007824 */ /* 0x000fca00078e0200 */
[----:B------:R-:W-:-:S04]  /*18b0*/  SHF.R.S32.HI R3, RZ, 0x1f, R0 ;  /* 0x0000001fff037819 */ /* 0x000fc80000011400 */
[----:B------:R-:W-:-:S04]  /*18c0*/  LEA.HI R3, R3, R0, RZ, 0x6 ;  /* 0x0000000003037211 */ /* 0x000fc800078f30ff */
[----:B------:R-:W-:-:S04]  /*18d0*/  SHF.R.S32.HI R3, RZ, 0x6, R3 ;  /* 0x00000006ff037819 */ /* 0x000fc80000011403 */
[----:B------:R-:W-:Y:S01]  /*18e0*/  VIMNMX R11, R6, R3, PT ;  /* 0x00000003060b7248 */ /* 0x000fe20003fe0100 */
[----:B------:R-:W-:-:S03]  /*18f0*/  IMAD.MOV.U32 R3, RZ, RZ, RZ ;  /* 0x000000ffff037224 */ /* 0x000fc600078e00ff */
[----:B------:R-:W-:-:S13]  /*1900*/  ISETP.GE.AND P0, PT, R11, 0x1, PT ;  /* 0x000000010b00780c */ /* 0x000fda0003f06270 */
[----:B------:R-:W-:Y:S05]  /*1910*/  @!P0 BRA `(.L_x_8298) ;  /* 0x0000000000788947 */ /* 0x000fea0003800000 */
        /* <DEDUP_REMOVED lines=30> */
.L_x_8298:
        /* <DEDUP_REMOVED lines=9> */
[----:B------:R-:W-:Y:S02]  /*1b90*/  R2UR UR4, R11 ;  /* 0x000000000b0472ca */ /* 0x000fe400000e0000 */
        /* <DEDUP_REMOVED lines=72> */
[----:B0-----:R-:W-:-:S04]  /*2020*/  LEA.HI R4, R3, R3, RZ, 0x1 ;  /* 0x0000000303047211 */ /* 0x001fc800078f08ff */
[----:B------:R-:W-:Y:S01]  /*2030*/  LOP3.LUT R4, R4, 0x1fffe, RZ, 0xc0, !PT ;  /* 0x0001fffe04047812 */ /* 0x000fe200078ec0ff */
[----:B------:R-:W-:-:S04]  /*2040*/  WARPGROUP.ARRIVE ;  /* 0x00000000000079c5 */ /* 0x000fc80000000000 */
[----:B------:R-:W-:Y:S02]  /*2050*/  IMAD.IADD R3, R3, 0x1, -R4 ;  /* 0x0000000103037824 */ /* 0x000fe400078e0a04 */
[----:B------:R-:W-:Y:S02]  /*2060*/  VIADD R4, R16, 0x36400 ;  /* 0x0003640010047836 */ /* 0x000fe40000000000 */
[----:B------:R-:W-:-:S03]  /*2070*/  IMAD R3, R3, 0x8000, R16 ;  /* 0x0000800003037824 */ /* 0x000fc600078e0210 */
[----:B------:R-:W-:Y:S01]  /*2080*/  SHF.R.U32.HI R4, RZ, 0x4, R4 ;  /* 0x00000004ff047819 */ /* 0x000fe20000011604 */
[----:B------:R-:W-:-:S03]  /*2090*/  VIADD R3, R3, 0x400 ;  /* 0x0000040003037836 */ /* 0x000fc60000000000 */
[----:B------:R-:W-:Y:S02]  /*20a0*/  LOP3.LUT R4, R4, 0x3fff, RZ, 0xc0, !PT ;  /* 0x00003fff04047812 */ /* 0x000fe400078ec0ff */
[----:B------:R-:W-:Y:S02]  /*20b0*/  SHF.R.U32.HI R3, RZ, 0x4, R3 ;  /* 0x00000004ff037819 */ /* 0x000fe40000011603 */
[----:B------:R-:W-:Y:S02]  /*20c0*/  LOP3.LUT R5, R4, 0x10000, RZ, 0xfc, !PT ;  /* 0x0001000004057812 */ /* 0x000fe400078efcff */
[----:B------:R-:W-:Y:S02]  /*20d0*/  LOP3.LUT R3, R3, 0x3fff, RZ, 0xc0, !PT ;  /* 0x00003fff03037812 */ /* 0x000fe400078ec0ff */
[C---:B------:R-:W-:Y:S01]  /*20e0*/  R2UR UR16, R5.reuse ;  /* 0x00000000051072ca */ /* 0x040fe200000e0000 */
[----:B------:R-:W-:Y:S01]  /*20f0*/  VIADD R7, R5, 0x2 ;  /* 0x0000000205077836 */ /* 0x000fe20000000000 */
[----:B------:R-:W-:-:S02]  /*2100*/  LOP3.LUT R3, R3, 0x2000000, RZ, 0xfc, !PT ;  /* 0x0200000003037812 */ /* 0x000fc400078efcff */
[----:B-1----:R-:W-:Y:S02]  /*2110*/  LOP3.LUT R9, R9, 0x7f, RZ, 0xc0, !PT ;  /* 0x0000007f09097812 */ /* 0x002fe400078ec0ff */
[----:B------:R-:W-:Y:S01]  /*2120*/  R2UR UR12, R7 ;  /* 0x00000000070c72ca */ /* 0x000fe200000e0000 */
[----:B------:R-:W-:Y:S01]  /*2130*/  IMAD R4, R2, 0x1000, R3 ;  /* 0x0000100002047824 */ /* 0x000fe200078e0203 */
[----:B------:R-:W-:Y:S01]  /*2140*/  ISETP.NE.AND P1, PT, R9, RZ, PT ;  /* 0x000000ff0900720c */ /* 0x000fe20003f25270 */
[C---:B------:R-:W-:Y:S02]  /*2150*/  VIADD R7, R5.reuse, 0x4 ;  /* 0x0000000405077836 */ /* 0x040fe40000000000 */
[C---:B------:R-:W-:Y:S01]  /*2160*/  VIADD R6, R4.reuse, 0x80 ;  /* 0x0000008004067836 */ /* 0x040fe20000000000 */
[----:B------:R-:W-:Y:S01]  /*2170*/  R2UR UR18, R4 ;  /* 0x00000000041272ca */ /* 0x000fe200000e0000 */
[----:B------:R-:W-:Y:S01]  /*2180*/  VIADD R5, R5, 0x6 ;  /* 0x0000000605057836 */ /* 0x000fe20000000000 */
[----:B------:R-:W-:-:S02]  /*2190*/  R2UR UR8, R7 ;  /* 0x00000000070872ca */ /* 0x000fc400000e0000 */
[----:B------:R-:W-:Y:S01]  /*21a0*/  R2UR UR14, R6 ;  /* 0x00000000060e72ca */ /* 0x000fe200000e0000 */
[C---:B------:R-:W-:Y:S01]  /*21b0*/  VIADD R6, R4.reuse, 0x100 ;  /* 0x0000010004067836 */ /* 0x040fe20000000000 */
[----:B------:R-:W-:Y:S01]  /*21c0*/  R2UR UR7, R5 ;  /* 0x00000000050772ca */ /* 0x000fe200000e0000 */
[----:B------:R-:W-:-:S03]  /*21d0*/  VIADD R4, R4, 0x180 ;  /* 0x0000018004047836 */ /* 0x000fc60000000000 */
[----:B------:R-:W-:Y:S02]  /*21e0*/  R2UR UR10, R6 ;  /* 0x00000000060a72ca */ /* 0x000fe400000e0000 */
[----:B------:R-:W-:Y:S01]  /*21f0*/  R2UR UR6, R4 ;  /* 0x00000000040672ca */ /* 0x000fe200000e0000 */
[----:B------:R-:W-:Y:S01]  /*2200*/  HGMMA.64x256x16.F32 R24, gdesc[UR16].tnspB, RZ, !UPT, gsb0 ;  /* 0x43e00000101879f0 */ /* 0x000fe2000c0008ff */
[----:B------:R-:W-:-:S04]  /*2210*/  @!P1 IMAD R4, R2, 0x8, R16 ;  /* 0x0000000802049824 */ /* 0x000fc800078e0210 */
[----:B------:R-:W-:-:S05]  /*2220*/  @!P1 VIADD R4, R4, 0x38860 ;  /* 0x0003886004049836 */ /* 0x000fca0000000000 */
[----:B------:R-:W-:Y:S01]  /*2230*/  @!P1 PRMT R4, RZ, 0x654, R4 ;  /* 0x00000654ff049816 */ /* 0x000fe20000000004 */
[----:B------:R-:W-:Y:S02]  /*2240*/  WARPGROUP.DEPBAR.LE gsb0, 0x0 ;  /* 0x00008000000079c5 */ /* 0x000fe40000010000 */
[----:B------:R-:W-:-:S15]  /*2250*/  WARPGROUP.ARRIVE ;  /* 0x00000000000079c5 */ /* 0x000fde0000000000 */
[----:B------:R-:W-:Y:S03]  /*2260*/  HGMMA.64x256x16.F32 R24, gdesc[UR12].tnspB, R24, gsb0 ;  /* 0x43e000000c1879f0 */ /* 0x000fe60008000818 */
[----:B------:R-:W-:Y:S02]  /*2270*/  WARPGROUP.DEPBAR.LE gsb0, 0x0 ;  /* 0x00008000000079c5 */ /* 0x000fe40000010000 */
[----:B------:R-:W-:-:S15]  /*2280*/  WARPGROUP.ARRIVE ;  /* 0x00000000000079c5 */ /* 0x000fde0000000000 */
[----:B------:R-:W-:-:S08]  /*2290*/  NOP ;  /* 0x0000000000007918 */ /* 0x000fd00000000000 */
[----:B------:R-:W-:Y:S01]  /*22a0*/  HGMMA.64x256x16.F32 R24, gdesc[UR8].tnspB, R24, gsb0 ;  /* 0x43e00000081879f0 */ /* 0x000fe20008000818 */
[----:B------:R-:W-:-:S03]  /*22b0*/  UIADD3 UR10, UR4, -0x2, URZ ;  /* 0xfffffffe040a7890 */ /* 0x000fc6000fffe03f */
[----:B------:R-:W-:Y:S01]  /*22c0*/  UMOV UR4, UR7 ;  /* 0x0000000700047c82 */ /* 0x000fe20008000000 */
[----:B------:R-:W-:Y:S02]  /*22d0*/  UMOV UR7, 0x40000040 ;  /* 0x4000004000077882 */ /* 0x000fe40000000000 */
[----:B------:R-:W-:Y:S01]  /*22e0*/  ISETP.LE.AND P0, PT, R0, UR10, PT ;  /* 0x0000000a00007c0c */ /* 0x000fe2000bf03270 */
[----:B------:R-:W-:Y:S02]  /*22f0*/  WARPGROUP.DEPBAR.LE gsb0, 0x0 ;  /* 0x00008000000079c5 */ /* 0x000fe40000010000 */
[----:B------:R-:W-:-:S15]  /*2300*/  WARPGROUP.ARRIVE ;  /* 0x00000000000079c5 */ /* 0x000fde0000000000 */
[----:B------:R-:W-:-:S03]  /*2310*/  NOP ;  /* 0x0000000000007918 */ /* 0x000fc60000000000 */
[----:B------:R-:W-:Y:S03]  /*2320*/  HGMMA.64x256x16.F32 R24, gdesc[UR4].tnspB, R24, gsb0 ;  /* 0x43e00000041879f0 */ /* 0x000fe60008000818 */
[----:B------:R-:W-:Y:S02]  /*2330*/  WARPGROUP.DEPBAR.LE gsb0, 0x0 ;  /* 0x00008000000079c5 */ /* 0x000fe40000010000 */
[----:B------:R-:W-:Y:S06]  /*2340*/  BAR.ARV 0xf, 0x100 ;  /* 0x03c4000000007b1d */ /* 0x000fec0000002000 */
[----:B------:R0:W-:Y:S01]  /*2350*/  @!P1 SYNCS.ARRIVE.TRANS64.RED.A1T0 RZ, [R4+URZ], RZ ;  /* 0x000000ff04ff99a7 */ /* 0x0001e2000810043f */
[----:B------:R-:W-:Y:S05]  /*2360*/  @!P0 BRA `(.L_x_8300) ;  /* 0x0000000800bc8947 */ /* 0x000fea0003800000 */
[----:B------:R-:W-:-:S05]  /*2370*/  UMOV UR20, UR10 ;  /* 0x0000000a00147c82 */ /* 0x000fca0008000000 */
.L_x_8301:
[----:B------:R-:W-:Y:S01]  /*2380*/  BAR.SYNC.DEFER_BLOCKING 0xe, 0x100 ;  /* 0x0384000000007b1d */ /* 0x000fe20000010000 */
[C---:B------:R-:W-:Y:S02]  /*2390*/  IMAD R5, R2.reuse, 0x40, R18 ;  /* 0x0000004002057824 */ /* 0x040fe400078e0212 */
[----:B------:R-:W-:Y:S02]  /*23a0*/  VIADD R2, R2, 0x1 ;  /* 0x0000000102027836 */ /* 0x000fe40000000000 */
[----:B------:R-:W-:Y:S01]  /*23b0*/  IMAD R5, R5, 0x4, R16 ;  /* 0x0000000405057824 */ /* 0x000fe200078e0210 */
[----:B------:R-:W-:Y:S01]  /*23c0*/  UMOV UR19, 0x40000040 ;  /* 0x4000004000137882 */ /* 0x000fe20000000000 */
[----:B------:R-:W-:Y:S01]  /*23d0*/  UMOV UR15, 0x40000040 ;  /* 0x40000040000f7882 */ /* 0x000fe20000000000 */
[----:B------:R-:W-:Y:S01]  /*23e0*/  ISETP.NE.AND P0, PT, R2, 0x2, PT ;  /* 0x000000020200780c */ /* 0x000fe20003f05270 */
[----:B------:R-:W-:Y:S01]  /*23f0*/  UMOV UR11, 0x40000040 ;  /* 0x40000040000b7882 */ /* 0x000fe20000000000 */
[----:B------:R-:W-:-:S02]  /*2400*/  UMOV UR7, 0x40000040 ;  /* 0x4000004000077882 */ /* 0x000fc40000000000 */
[----:B------:R-:W-:Y:S01]  /*2410*/  SEL R2, R2, RZ, P0 ;  /* 0x000000ff02027207 */ /* 0x000fe20000000000 */
        /* <DEDUP_REMOVED lines=67> */
[-C--:B-1----:R-:W-:Y:S01]  /*2850*/  FMUL.FTZ R26, R26, R6.reuse ;  /* 0x000000061a1a7220 */ /* 0x082fe20000410000 */
        /* <DEDUP_REMOVED lines=64> */
[----:B------:R-:W-:-:S05]  /*2c60*/  VIADD R5, R4, 0x80 ;  /* 0x0000008004057836 */ /* 0x000fca0000000000 */
[----:B------:R-:W-:Y:S01]  /*2c70*/  WARPGROUP.ARRIVE ;  /* 0x00000000000079c5 */ /* 0x000fe20000000000 */
[----:B------:R-:W-:Y:S01]  /*2c80*/  R2UR UR14, R5 ;  /* 0x00000000050e72ca */ /* 0x000fe200000e0000 */
[C---:B------:R-:W-:Y:S02]  /*2c90*/  VIADD R5, R4.reuse, 0x100 ;  /* 0x0000010004057836 */ /* 0x040fe40000000000 */
[----:B------:R-:W-:Y:S02]  /*2ca0*/  VIADD R4, R4, 0x180 ;  /* 0x0000018004047836 */ /* 0x000fe40000000000 */
[----:B------:R-:W-:Y:S01]  /*2cb0*/  HGMMA.64x256x16.F32 R24, gdesc[UR16].tnspB, R24, gsb0 ;  /* 0x43e00000101879f0 */ /* 0x000fe20008000818 */
[----:B------:R-:W-:Y:S02]  /*2cc0*/  R2UR UR10, R5 ;  /* 0x00000000050a72ca */ /* 0x000fe400000e0000 */
[----:B------:R-:W-:Y:S01]  /*2cd0*/  R2UR UR6, R4 ;  /* 0x00000000040672ca */ /* 0x000fe200000e0000 */
[----:B------:R-:W-:Y:S01]  /*2ce0*/  @!P1 IMAD R4, R2, 0x8, R16 ;  /* 0x0000000802049824 */ /* 0x000fe200078e0210 */
[----:B------:R-:W-:-:S03]  /*2cf0*/  SEL R5, RZ, 0x1, P0 ;  /* 0x00000001ff057807 */ /* 0x000fc60000000000 */
[----:B------:R-:W-:-:S05]  /*2d00*/  @!P1 VIADD R4, R4, 0x38860 ;  /* 0x0003886004049836 */ /* 0x000fca0000000000 */
[----:B------:R-:W-:Y:S01]  /*2d10*/  @!P1 PRMT R4, RZ, 0x654, R4 ;  /* 0x00000654ff049816 */ /* 0x000fe20000000004 */
[----:B------:R-:W-:Y:S02]  /*2d20*/  WARPGROUP.DEPBAR.LE gsb0, 0x0 ;  /* 0x00008000000079c5 */ /* 0x000fe40000010000 */
[----:B------:R-:W-:-:S12]  /*2d30*/  WARPGROUP.ARRIVE ;  /* 0x00000000000079c5 */ /* 0x000fd80000000000 */
        /* <DEDUP_REMOVED lines=8> */
[----:B------:R-:W-:Y:S01]  /*2dc0*/  HGMMA.64x256x16.F32 R24, gdesc[UR4].tnspB, R24, gsb0 ;  /* 0x43e00000041879f0 */ /* 0x000fe20008000818 */
[----:B------:R-:W-:Y:S01]  /*2dd0*/  UMOV UR6, UR20 ;  /* 0x0000001400067c82 */ /* 0x000fe20008000000 */
[----:B------:R-:W-:Y:S01]  /*2de0*/  R2UR UR7, R5 ;  /* 0x00000000050772ca */ /* 0x000fe200000e0000 */
[----:B------:R-:W-:Y:S01]  /*2df0*/  UIADD3 UR20, UR20, -0x1, URZ ;  /* 0xffffffff14147890 */ /* 0x000fe2000fffe03f */
[----:B------:R-:W-:-:S11]  /*2e00*/  ISETP.LT.AND P0, PT, R0, UR6, PT ;  /* 0x0000000600007c0c */ /* 0x000fd6000bf01270 */
[----:B------:R-:W-:Y:S01]  /*2e10*/  ULOP3.LUT UR37, UR37, UR7, URZ, 0x3c, !UPT ;  /* 0x0000000725257292 */ /* 0x000fe2000f8e3c3f */
[----:B------:R-:W-:Y:S02]  /*2e20*/  WARPGROUP.DEPBAR.LE gsb0, 0x0 ;  /* 0x00008000000079c5 */ /* 0x000fe40000010000 */
[----:B------:R-:W-:Y:S06]  /*2e30*/  BAR.ARV 0xf, 0x100 ;  /* 0x03c4000000007b1d */ /* 0x000fec0000002000 */
[----:B------:R1:W-:Y:S01]  /*2e40*/  @!P1 SYNCS.ARRIVE.TRANS64.RED.A1T0 RZ, [R4+URZ], RZ ;  /* 0x000000ff04ff99a7 */ /* 0x0003e2000810043f */
[----:B------:R-:W-:Y:S05]  /*2e50*/  @P0 BRA `(.L_x_8301) ;  /* 0xfffffff400480947 */ /* 0x000fea000383ffff */
.L_x_8300:
[----:B------:R-:W-:Y:S01]  /*2e60*/  BAR.SYNC.DEFER_BLOCKING 0xe, 0x100 ;  /* 0x0384000000007b1d */ /* 0x000fe20000010000 */
[C---:B------:R-:W-:Y:S01]  /*2e70*/  IMAD R3, R2.reuse, 0x40, R18 ;  /* 0x0000004002037824 */ /* 0x040fe200078e0212 */
[----:B------:R-:W-:Y:S01]  /*2e80*/  PLOP3.LUT P0, PT, PT, PT, PT, 0x8, 0x0 ;  /* 0x000000000000781c */ /* 0x000fe20003f0e170 */
[----:B------:R-:W-:Y:S02]  /*2e90*/  VIADD R2, R2, 0x1 ;  /* 0x0000000102027836 */ /* 0x000fe40000000000 */
[----:B------:R-:W-:Y:S02]  /*2ea0*/  IMAD R16, R3, 0x4, R16 ;  /* 0x0000000403107824 */ /* 0x000fe400078e0210 */
[----:B------:R-:W-:Y:S01]  /*2eb0*/  IMAD.MOV.U32 R19, RZ, RZ, RZ ;  /* 0x000000ffff137224 */ /* 0x000fe200078e00ff */
[----:B------:R-:W-:-:S04]  /*2ec0*/  ISETP.NE.AND P1, PT, R2, 0x2, PT ;  /* 0x000000020200780c */ /* 0x000fc80003f25270 */
[----:B01----:R-:W-:Y:S02]  /*2ed0*/  SEL R4, RZ, 0x1, P1 ;  /* 0x00000001ff047807 */ /* 0x003fe40000800000 */
[----:B------:R-:W-:Y:S02]  /*2ee0*/  SEL R2, R2, RZ, P1 ;  /* 0x000000ff02027207 */ /* 0x000fe40000800000 */
[----:B------:R-:W-:Y:S01]  /*2ef0*/  R2UR UR4, R4 ;  /* 0x00000000040472ca */ /* 0x000fe200000e0000 */
[----:B------:R-:W0:Y:S04]  /*2f00*/  LDS R3, [R16+0x38400] ;  /* 0x0384000010037984 */ /* 0x000e280000000800 */
[----:B------:R-:W1:Y:S08]  /*2f10*/  LDS R0, [R16+0x38420] ;  /* 0x0384200010007984 */ /* 0x000e700000000800 */
[----:B------:R-:W-:Y:S01]  /*2f20*/  ULOP3.LUT UR37, UR37, UR4, URZ, 0x3c, !UPT ;  /* 0x0000000425257292 */ /* 0x000fe2000f8e3c3f */
        /* <DEDUP_REMOVED lines=131> */
.L_x_8297:
[----:B------:R-:W1:Y:S01]  /*3760*/  LDC R0, c[0x0][0x448] ;  /* 0x00011200ff007b82 */ /* 0x000e620000000800 */
[----:B------:R-:W-:Y:S01]  /*3770*/  UIADD3 UR4, UR42, 0x3f, URZ ;  /* 0x0000003f2a047890 */ /* 0x000fe2000fffe03f */
[----:B0-----:R-:W-:Y:S02]  /*3780*/  IADD3 R5, R187, 0x40, -R188 ;  /* 0x00000040bb057810 */ /* 0x001fe40007ffe8bc */
[----:B-1----:R-:W-:-:S13]  /*3790*/  ISETP.NE.AND P0, PT, R0, 0x1, PT ;  /* 0x000000010000780c */ /* 0x002fda0003f05270 */
[----:B------:R-:W0:Y:S08]  /*37a0*/  @P0 LDC R0, c[0x0][0x44c] ;  /* 0x00011300ff000b82 */ /* 0x000e300000000800 */
[----:B------:R-:W1:Y:S01]  /*37b0*/  @P0 LDC R4, c[0x0][0x450] ;  /* 0x00011400ff040b82 */ /* 0x000e620000000800 */
[----:B0-----:R-:W-:-:S04]  /*37c0*/  @P0 IMAD.HI.U32 R3, R0, UR4, RZ ;  /* 0x0000000400030c27 */ /* 0x001fc8000f8e00ff */
[----:B------:R-:W-:Y:S01]  /*37d0*/  IMAD.U32 R0, RZ, RZ, UR4 ;  /* 0x00000004ff007e24 */ /* 0x000fe2000f8e00ff */
[----:B------:R-:W-:Y:S01]  /*37e0*/  UMOV UR4, URZ ;  /* 0x0000003f00047c82 */ /* 0x000fe20008000000 */
[----:B-1----:R-:W-:-:S05]  /*37f0*/  @P0 SHF.R.U32.HI R0, RZ, R4, R3 ;  /* 0x00000004ff000219 */ /* 0x002fca0000011603 */
[----:B------:R-:W-:-:S05]  /*3800*/  IMAD.IADD R0, R5, 0x1, R0 ;  /* 0x0000000105007824 */ /* 0x000fca00078e0200 */
[----:B------:R-:W-:-:S04]  /*3810*/  SHF.R.S32.HI R3, RZ, 0x1f, R0 ;  /* 0x0000001fff037819 */ /* 0x000fc80000011400 */
[----:B------:R-:W-:Y:S02]  /*3820*/  LEA.HI R3, R3, R0, RZ, 0x6 ;  /* 0x0000000003037211 */ /* 0x000fe400078f30ff */
[----:B------:R-:W-:Y:S02]  /*3830*/  LOP3.LUT R0, R195, 0xff, RZ, 0xc0, !PT ;  /* 0x000000ffc3007812 */ /* 0x000fe400078ec0ff */
[----:B------:R-:W-:Y:S02]  /*3840*/  SHF.R.S32.HI R3, RZ, 0x6, R3 ;  /* 0x00000006ff037819 */ /* 0x000fe40000011403 */
[----:B------:R-:W-:Y:S02]  /*3850*/  R2UR UR43, R0 ;  /* 0x00000000002b72ca */ /* 0x000fe400000e0000 */
[----:B------:R-:W-:-:S04]  /*3860*/  VIMNMX R6, R6, R3, PT ;  /* 0x0000000306067248 */ /* 0x000fc80003fe0100 */
[----:B------:R-:W-:-:S13]  /*3870*/  ISETP.GE.AND P0, PT, R6, 0x1, PT ;  /* 0x000000010600780c */ /* 0x000fda0003f06270 */
[----:B------:R-:W-:Y:S05]  /*3880*/  @!P0 BRA `(.L_x_8302) ;  /* 0x0000000000948947 */ /* 0x000fea0003800000 */
[----:B------:R-:W-:Y:S01]  /*3890*/  SHF.R.U32.HI R5, RZ, 0x10, R195 ;  /* 0x00000010ff057819 */ /* 0x000fe200000116c3 */
[----:B------:R-:W-:-:S03]  /*38a0*/  UMOV UR4, URZ ;  /* 0x0000003f00047c82 */ /* 0x000fc60008000000 */
[----:B------:R-:W-:-:S13]  /*38b0*/  ISETP.NE.AND P0, PT, R5, RZ, PT ;  /* 0x000000ff0500720c */ /* 0x000fda0003f05270 */
[----:B------:R-:W0:Y:S02]  /*38c0*/  @!P0 LDC R5, c[0x0][0xae8] ;  /* 0x0002ba00ff058b82 */ /* 0x000e240000000800 */
[-C--:B0-----:R-:W-:Y:S02]  /*38d0*/  IABS R0, R5.reuse ;  /* 0x0000000500007213 */ /* 0x081fe40000000000 */
[----:B------:R-:W-:Y:S02]  /*38e0*/  IABS R8, R5 ;  /* 0x0000000500087213 */ /* 0x000fe40000000000 */
[----:B------:R-:W-:Y:S02]  /*38f0*/  R2UR UR8, R0 ;  /* 0x00000000000872ca */ /* 0x000fe400000e0000 */
[C---:B------:R-:W-:Y:S02]  /*3900*/  IADD3 R0, R5.reuse, -0x1, R6 ;  /* 0xffffffff05007810 */ /* 0x040fe40007ffe006 */
[----:B------:R-:W-:-:S02]  /*3910*/  R2UR UR9, R5 ;  /* 0x00000000050972ca */ /* 0x000fc400000e0000 */
[----:B------:R-:W-:Y:S02]  /*3920*/  IABS R7, R0 ;  /* 0x0000000000077213 */ /* 0x000fe40000000000 */
[----:B------:R-:W-:Y:S02]  /*3930*/  LOP3.LUT R0, R0, R5, RZ, 0x3c, !PT ;  /* 0x0000000500007212 */ /* 0x000fe400078e3cff */
[----:B------:R-:W-:-:S03]  /*3940*/  R2UR UR7, R7 ;  /* 0x00000000070772ca */ /* 0x000fc600000e0000 */
[----:B------:R-:W0:Y:S04]  /*3950*/  I2F.RP R3, UR8 ;  /* 0x0000000800037d06 */ /* 0x000e280008209400 */
[----:B------:R-:W-:-:S06]  /*3960*/  UISETP.NE.AND UP1, UPT, UR9, URZ, UPT ;  /* 0x0000003f0900728c */ /* 0x000fcc000bf25270 */
[----:B------:R-:W-:Y:S01]  /*3970*/  PLOP3.LUT P0, PT, PT, PT, UP1, 0x80, 0x0 ;  /* 0x000000000000781c */ /* 0x000fe20003f0f018 */
        /* <DEDUP_REMOVED lines=16> */
[----:B------:R-:W-:Y:S01]  /*3a80*/  UISETP.GE.AND UP2, UPT, UR6, URZ, UPT ;  /* 0x0000003f0600728c */ /* 0x000fe2000bf46270 */
[----:B------:R-:W-:-:S08]  /*3a90*/  @!P0 R2UR UR6, R5 ;  /* 0x00000000050682ca */ /* 0x000fd000000e0000 */
[----:B------:R-:W-:-:S07]  /*3aa0*/  @UP0 UIADD3 UR5, UR5, 0x1, URZ ;  /* 0x0000000105050890 */ /* 0x000fce000fffe03f */
[----:B------:R-:W-:Y:S02]  /*3ab0*/  UMOV UR4, UR5 ;  /* 0x0000000500047c82 */ /* 0x000fe40008000000 */
[----:B------:R-:W-:Y:S02]  /*3ac0*/  @!UP2 UIADD3 UR4, -UR4, URZ, URZ ;  /* 0x0000003f0404a290 */ /* 0x000fe4000fffe13f */
[----:B------:R-:W-:-:S12]  /*3ad0*/  @!UP1 ULOP3.LUT UR4, URZ, UR6, URZ, 0x33, !UPT ;  /* 0x000000063f049292 */ /* 0x000fd8000f8e333f */
.L_x_8302:
[----:B------:R-:W-:Y:S02]  /*3ae0*/  UIMAD UR43, UR43, UR4, URZ ;  /* 0x000000042b2b72a4 */ /* 0x000fe4000f8e023f */
[----:B------:R-:W-:Y:S01]  /*3af0*/  IMAD.U32 R5, RZ, RZ, UR4 ;  /* 0x00000004ff057e24 */ /* 0x000fe2000f8e00ff */
[----:B------:R-:W-:Y:S01]  /*3b00*/  PLOP3.LUT P0, PT, PT, PT, PT, 0x80, 0x0 ;  /* 0x000000000000781c */ /* 0x000fe20003f0f070 */
[----:B------:R-:W-:Y:S01]  /*3b10*/  IMAD.MOV.U32 R3, RZ, RZ, RZ ;  /* 0x000000ffff037224 */ /* 0x000fe200078e00ff */
[----:B------:R-:W-:Y:S01]  /*3b20*/  CS2R R150, SRZ ;  /* 0x0000000000967805 */ /* 0x000fe2000001ff00 */
[----:B------:R-:W-:Y:S01]  /*3b30*/  IMAD.MOV.U32 R19, RZ, RZ, RZ ;  /* 0x000000ffff137224 */ /* 0x000fe200078e00ff */
[----:B------:R-:W-:Y:S02]  /*3b40*/  VIADDMNMX R152, R5, UR43, R6, PT ;  /* 0x0000002b05987c46 */ /* 0x000fe4000b800106 */
[----:B------:R-:W-:Y:S02]  /*3b50*/  CS2R R148, SRZ ;  /* 0x0000000000947805 */ /* 0x000fe4000001ff00 */
        /* <DEDUP_REMOVED lines=64> */
[----:B------:R-:W0:Y:S02]  /*3f60*/  SHFL.IDX PT, R0, R233, RZ, 0x1f ;  /* 0x00001fffe9007589 */ /* 0x000e2400000e0000 */
        /* <DEDUP_REMOVED lines=27> */
.L_x_8303:
        /* <DEDUP_REMOVED lines=10> */
[----:B------:R-:W0:Y:S02]  /*41c0*/  SYNCS.PHASECHK.TRANS64.TRYWAIT P1, [R16+URZ+0x38800], R5 ;  /* 0x03880005100075a7 */ /* 0x000e24000802017f */
[----:B0-----:R-:W-:Y:S05]  /*41d0*/  @!P1 BRA `(.L_x_8304) ;  /* 0x0000017400c89947 */ /* 0x001fea0003800000 */
.L_x_8498:
[----:B------:R-:W-:Y:S05]  /*41e0*/  @!P0 BRA `(.L_x_8305) ;  /* 0x0000000000048947 */ /* 0x000fea0003800000 */
[----:B------:R-:W-:Y:S01]  /*41f0*/  BPT.TRAP 0x1 ;  /* 0x000000040000795c */ /* 0x000fe20000300000 */
.L_x_8305:
[----:B------:R-:W-:Y:S02]  /*4200*/  IMAD.U32 R6, RZ, RZ, UR37 ;  /* 0x00000025ff067e24 */ /* 0x000fe4000f8e00ff */
[----:B------:R-:W-:-:S03]  /*4210*/  IMAD R9, R2, 0x8, R16 ;  /* 0x0000000802097824 */ /* 0x000fc600078e0210 */
[----:B------:R-:W-:-:S04]  /*4220*/  SHF.L.U32 R6, R6, 0x1f, RZ ;  /* 0x0000001f06067819 */ /* 0x000fc800000006ff */
[----:B------:R1:W2:Y:S01]  /*4230*/  SYNCS.PHASECHK.TRANS64.TRYWAIT P1, [R9+URZ+0x38830], R6 ;  /* 0x03883006090075a7 */ /* 0x0002a2000802017f */
[----:B------:R-:W-:Y:S05]  /*4240*/  @!P0 BRA `(.L_x_8306) ;  /* 0x0000000000048947 */ /* 0x000fea0003800000 */
[----:B------:R-:W-:Y:S01]  /*4250*/  BPT.TRAP 0x1 ;  /* 0x000000040000795c */ /* 0x000fe20000300000 */
.L_x_8306:
[----:B------:R-:W-:-:S05]  /*4260*/  VIADD R0, R16, 0x22400 ;  /* 0x0002240010007836 */ /* 0x000fca0000000000 */
[----:B------:R-:W-:-:S04]  /*4270*/  SHF.R.U32.HI R0, RZ, 0x4, R0 ;  /* 0x00000004ff007819 */ /* 0x000fc80000011600 */
[----:B------:R-:W-:Y:S01]  /*4280*/  LOP3.LUT R0, R0, 0x3fff, RZ, 0xc0, !PT ;  /* 0x00003fff00007812 */ /* 0x000fe200078ec0ff */
[----:B--2---:R-:W-:Y:S06]  /*4290*/  @P1 BRA `(.L_x_8307) ;  /* 0x0000000000081947 */ /* 0x004fec0003800000 */
[----:B------:R-:W2:Y:S02]  /*42a0*/  SYNCS.PHASECHK.TRANS64.TRYWAIT P1, [R9+URZ+0x38830], R6 ;  /* 0x03883006090075a7 */ /* 0x000ea4000802017f */
[----:B--2---:R-:W-:Y:S05]  /*42b0*/  @!P1 BRA `(.L_x_8308) ;  /* 0x0000017400a49947 */ /* 0x004fea0003800000 */
.L_x_8307:
[----:B------:R-:W-:Y:S05]  /*42c0*/  WARPSYNC.ALL ;  /* 0x0000000000007948 */ /* 0x000fea0003800000 */
[----:B------:R-:W-:Y:S01]  /*42d0*/  LOP3.LUT R0, R0, 0x10000, RZ, 0xfc, !PT ;  /* 0x0001000000007812 */ /* 0x000fe200078efcff */
[----:B------:R-:W-:Y:S01]  /*42e0*/  VIADD R3, R16, 0x20400 ;  /* 0x0002040010037836 */ /* 0x000fe20000000000 */
[----:B------:R-:W-:-:S03]  /*42f0*/  WARPGROUP.ARRIVE ;  /* 0x00000000000079c5 */ /* 0x000fc60000000000 */
[----:B------:R-:W-:Y:S01]  /*4300*/  IMAD R4, R2, 0x200, R0 ;  /* 0x0000020002047824 */ /* 0x000fe200078e0200 */
[----:B------:R-:W-:Y:S01]  /*4310*/  UMOV UR11, 0x40000040 ;  /* 0x40000040000b7882 */ /* 0x000fe20000000000 */
[----:B------:R-:W-:Y:S01]  /*4320*/  UMOV UR9, 0x40000040 ;  /* 0x4000004000097882 */ /* 0x000fe20000000000 */
[----:B------:R-:W-:Y:S01]  /*4330*/  SHF.R.U32.HI R3, RZ, 0x4, R3 ;  /* 0x00000004ff037819 */ /* 0x000fe20000011603 */
[----:B------:R-:W-:Y:S01]  /*4340*/  UMOV UR15, 0x40000040 ;  /* 0x40000040000f7882 */ /* 0x000fe20000000000 */
[----:B------:R-:W-:Y:S01]  /*4350*/  R2UR UR10, R4 ;  /* 0x00000000040a72ca */ /* 0x000fe200000e0000 */
[----:B------:R-:W-:Y:S01]  /*4360*/  UMOV UR13, 0x40000040 ;  /* 0x40000040000d7882 */ /* 0x000fe20000000000 */
[----:B------:R-:W-:Y:S01]  /*4370*/  LOP3.LUT R3, R3, 0x3fff, RZ, 0xc0, !PT ;  /* 0x00003fff03037812 */ /* 0x000fe200078ec0ff */
[----:B------:R-:W-:Y:S01]  /*4380*/  UMOV UR19, 0x40000040 ;  /* 0x4000004000137882 */ /* 0x000fe20000000000 */
[----:B------:R-:W-:Y:S01]  /*4390*/  UMOV UR17, 0x40000040 ;  /* 0x4000004000117882 */ /* 0x000fe20000000000 */
[----:B------:R-:W-:Y:S01]  /*43a0*/  UMOV UR23, 0x40000040 ;  /* 0x4000004000177882 */ /* 0x000fe20000000000 */
[----:B------:R-:W-:Y:S01]  /*43b0*/  LOP3.LUT R3, R3, 0x10000, RZ, 0xfc, !PT ;  /* 0x0001000003037812 */ /* 0x000fe200078efcff */
[----:B------:R-:W-:-:S03]  /*43c0*/  UMOV UR21, 0x40000040 ;  /* 0x4000004000157882 */ /* 0x000fc60000000000 */
[C---:B------:R-:W-:Y:S01]  /*43d0*/  R2UR UR8, R3.reuse ;  /* 0x00000000030872ca */ /* 0x040fe200000e0000 */
[C---:B------:R-:W-:Y:S02]  /*43e0*/  VIADD R4, R3.reuse, 0x2 ;  /* 0x0000000203047836 */ /* 0x040fe40000000000 */
[----:B------:R-:W-:Y:S02]  /*43f0*/  UIADD3 UR14, UR10, 0x2, URZ ;  /* 0x000000020a0e7890 */ /* 0x000fe4000fffe03f */
[----:B------:R-:W-:Y:S01]  /*4400*/  UIADD3 UR18, UR10, 0x4, URZ ;  /* 0x000000040a127890 */ /* 0x000fe2000fffe03f */
[----:B------:R-:W-:Y:S01]  /*4410*/  R2UR UR12, R4 ;  /* 0x00000000040c72ca */ /* 0x000fe200000e0000 */
[C---:B------:R-:W-:Y:S01]  /*4420*/  VIADD R4, R3.reuse, 0x4 ;  /* 0x0000000403047836 */ /* 0x040fe20000000000 */
[----:B------:R-:W-:Y:S01]  /*4430*/  UIADD3 UR22, UR10, 0x6, URZ ;  /* 0x000000060a167890 */ /* 0x000fe2000fffe03f */
[----:B------:R-:W-:-:S03]  /*4440*/  VIADD R3, R3, 0x6 ;  /* 0x0000000603037836 */ /* 0x000fc60000000000 */
[----:B------:R-:W-:Y:S01]  /*4450*/  R2UR UR16, R4 ;  /* 0x00000000041072ca */ /* 0x000fe200000e0000 */
[----:B------:R-:W-:Y:S01]  /*4460*/  HGMMA.64x64x16.F32 R24, gdesc[UR8], RZ, !UPT, gsb0 ;  /* 0x00e00000081879f0 */ /* 0x000fe2000c0008ff */
[----:B------:R-:W-:Y:S02]  /*4470*/  R2UR UR20, R3 ;  /* 0x00000000031472ca */ /* 0x000fe400000e0000 */
        /* <DEDUP_REMOVED lines=10> */
[----:B------:R-:W3:Y:S02]  /*4520*/  SYNCS.PHASECHK.TRANS64.TRYWAIT P1, [R16+URZ+0x38810], R5 ;  /* 0x03881005100075a7 */ /* 0x000ee4000802017f */
[----:B---3--:R-:W-:Y:S05]  /*4530*/  @!P1 BRA `(.L_x_8309) ;  /* 0x0000017400189947 */ /* 0x008fea0003800000 */
.L_x_8499:
[----:B------:R-:W-:Y:S05]  /*4540*/  @!P0 BRA `(.L_x_8310) ;  /* 0x0000000000048947 */ /* 0x000fea0003800000 */
[----:B------:R-:W-:Y:S01]  /*4550*/  BPT.TRAP 0x1 ;  /* 0x000000040000795c */ /* 0x000fe20000300000 */
.L_x_8310:
[----:B------:R4:W0:Y:S01]  /*4560*/  SYNCS.PHASECHK.TRANS64.TRYWAIT P1, [R9+URZ+0x38850], R6 ;  /* 0x03885006090075a7 */ /* 0x000822000802017f */
[----:B------:R-:W-:Y:S05]  /*4570*/  @!P0 BRA `(.L_x_8311) ;  /* 0x0000000000048947 */ /* 0x000fea0003800000 */
[----:B------:R-:W-:Y:S01]  /*4580*/  BPT.TRAP 0x1 ;  /* 0x000000040000795c */ /* 0x000fe20000300000 */
.L_x_8311:
[C---:B------:R-:W-:Y:S02]  /*4590*/  VIADD R3, R16.reuse, 0x400 ;  /* 0x0000040010037836 */ /* 0x040fe40000000000 */
[----:B------:R-:W-:-:S03]  /*45a0*/  VIADD R4, R16, 0x26400 ;  /* 0x0002640010047836 */ /* 0x000fc60000000000 */
[----:B------:R-:W-:Y:S02]  /*45b0*/  SHF.R.U32.HI R3, RZ, 0x4, R3 ;  /* 0x00000004ff037819 */ /* 0x000fe40000011603 */
[----:B------:R-:W-:Y:S02]  /*45c0*/  SHF.R.U32.HI R4, RZ, 0x4, R4 ;  /* 0x00000004ff047819 */ /* 0x000fe40000011604 */
[----:B------:R-:W-:Y:S02]  /*45d0*/  LOP3.LUT R3, R3, 0x3fff, RZ, 0xc0, !PT ;  /* 0x00003fff03037812 */ /* 0x000fe400078ec0ff */
[----:B------:R-:W-:Y:S02]  /*45e0*/  LOP3.LUT R4, R4, 0x3fff, RZ, 0xc0, !PT ;  /* 0x00003fff04047812 */ /* 0x000fe400078ec0ff */
[----:B------:R-:W-:Y:S02]  /*45f0*/  LOP3.LUT R3, R3, 0x10000, RZ, 0xfc, !PT ;  /* 0x0001000003037812 */ /* 0x000fe400078efcff */
[----:B------:R-:W-:-:S03]  /*4600*/  LOP3.LUT R4, R4, 0x10000, RZ, 0xfc, !PT ;  /* 0x0001000004047812 */ /* 0x000fc600078efcff */
[----:B0--3--:R-:W-:Y:S01]  /*4610*/  IMAD R5, R2, 0x1000, R3 ;  /* 0x0000100002057824 */ /* 0x009fe200078e0203 */
[----:B------:R-:W-:Y:S06]  /*4620*/  @P1 BRA `(.L_x_8312) ;  /* 0x0000000000081947 */ /* 0x000fec0003800000 */
[----:B------:R-:W0:Y:S02]  /*4630*/  SYNCS.PHASECHK.TRANS64.TRYWAIT P1, [R9+URZ+0x38850], R6 ;  /* 0x03885006090075a7 */ /* 0x000e24000802017f */
[----:B0-----:R-:W-:Y:S05]  /*4640*/  @!P1 BRA `(.L_x_8313) ;  /* 0x0000017000e89947 */ /* 0x001fea0003800000 */
.L_x_8312:
[C---:B------:R-:W-:Y:S01]  /*4650*/  R2UR UR24, R4.reuse ;  /* 0x00000000041872ca */ /* 0x040fe200000e0000 */
[----:B------:R-:W-:Y:S01]  /*4660*/  WARPGROUP.ARRIVE ;  /* 0x00000000000079c5 */ /* 0x000fe20000000000 */
[C---:B------:R-:W-:Y:S01]  /*4670*/  R2UR UR26, R5.reuse ;  /* 0x00000000051a72ca */ /* 0x040fe200000e0000 */
[----:B------:R-:W-:Y:S01]  /*4680*/  UMOV UR25, 0x40000040 ;  /* 0x4000004000197882 */ /* 0x000fe20000000000 */
[----:B------:R-:W-:Y:S01]  /*4690*/  UMOV UR27, 0x40000040 ;  /* 0x40000040001b7882 */ /* 0x000fe20000000000 */
[C---:B------:R-:W-:Y:S01]  /*46a0*/  VIADD R7, R4.reuse, 0x2 ;  /* 0x0000000204077836 */ /* 0x040fe20000000000 */
[----:B------:R-:W-:Y:S01]  /*46b0*/  UMOV UR5, 0x40000040 ;  /* 0x4000004000057882 */ /* 0x000fe20000000000 */
[----:B012-4-:R-:W-:Y:S01]  /*46c0*/  VIADD R6, R5, 0x2 ;  /* 0x0000000205067836 */ /* 0x017fe20000000000 */
[----:B------:R-:W-:Y:S01]  /*46d0*/  UMOV UR7, 0x40000040 ;  /* 0x4000004000077882 */ /* 0x000fe20000000000 */
[----:B------:R-:W0:Y:S01]  /*46e0*/  S2R R8, SR_TID.X ;  /* 0x0000000000087919 */ /* 0x000e220000002100 */
[----:B------:R-:W-:Y:S01]  /*46f0*/  R2UR UR4, R7 ;  /* 0x00000000070472ca */ /* 0x000fe200000e0000 */
[----:B------:R-:W-:Y:S01]  /*4700*/  VIADD R7, R4, 0x4 ;  /* 0x0000000404077836 */ /* 0x000fe20000000000 */
[----:B------:R-:W-:Y:S01]  /*4710*/  R2UR UR6, R6 ;  /* 0x00000000060672ca */ /* 0x000fe200000e0000 */
[C---:B------:R-:W-:Y:S01]  /*4720*/  VIADD R6, R5.reuse, 0x4 ;  /* 0x0000000405067836 */ /* 0x040fe20000000000 */
[----:B------:R-:W1:Y:S01]  /*4730*/  S2R R56, SR_TID.X ;  /* 0x0000000000387919 */ /* 0x000e620000002100 */
[----:B------:R-:W-:Y:S01]  /*4740*/  HGMMA.64x64x16.F32 R24, gdesc[UR24], R24, gsb0 ;  /* 0x00e00000181879f0 */ /* 0x000fe20008000818 */
[----:B------:R-:W-:Y:S01]  /*4750*/  VIADD R11, R5, 0x800 ;  /* 0x00000800050b7836 */ /* 0x000fe20000000000 */
[----:B------:R-:W-:Y:S01]  /*4760*/  UMOV UR15, 0x40000040 ;  /* 0x40000040000f7882 */ /* 0x000fe20000000000 */
[----:B------:R-:W-:Y:S01]  /*4770*/  UMOV UR11, 0x40000040 ;  /* 0x40000040000b7882 */ /* 0x000fe20000000000 */
[----:B0-----:R-:W-:-:S02]  /*4780*/  SHF.R.U32.HI R8, RZ, 0x7, R8 ;  /* 0x00000007ff087819 */ /* 0x001fc40000011608 */
[----:B-1----:R-:W-:Y:S01]  /*4790*/  LOP3.LUT R56, R56, 0x7f, RZ, 0xc0, !PT ;  /* 0x0000007f38387812 */ /* 0x002fe200078ec0ff */
        /* <DEDUP_REMOVED lines=124> */
[----:B------:R-:W0:Y:S01]  /*4f60*/  SHFL.IDX PT, R6, R8, RZ, 0x1f ;  /* 0x00001fff08067589 */ /* 0x000e2200000e0000 */
[----:B------:R-:W-:Y:S01]  /*4f70*/  VIADD R7, R4, 0x800 ;  /* 0x0000080004077836 */ /* 0x000fe20000000000 */
[----:B0-----:R-:W-:-:S04]  /*4f80*/  ISETP.GT.AND P1, PT, R6, 0x7f, PT ;  /* 0x0000007f0600780c */ /* 0x001fc80003f24270 */
[----:B------:R-:W-:-:S05]  /*4f90*/  SEL R6, RZ, 0x2, !P1 ;  /* 0x00000002ff067807 */ /* 0x000fca0004800000 */
[C---:B------:R-:W-:Y:S02]  /*4fa0*/  IMAD.IADD R8, R6.reuse, 0x1, R7 ;  /* 0x0000000106087824 */ /* 0x040fe400078e0207 */
        /* <DEDUP_REMOVED lines=12> */
[----:B------:R-:W-:Y:S02]  /*5070*/  IMAD.IADD R13, R11, 0x1, R8 ;  /* 0x000000010b0d7824 */ /* 0x000fe400078e0208 */
[--C-:B------:R-:W-:Y:S02]  /*5080*/  IMAD.IADD R7, R7, 0x1, R10.reuse ;  /* 0x0000000107077824 */ /* 0x100fe400078e020a */
        /* <DEDUP_REMOVED lines=42> */
[----:B------:R-:W-:Y:S02]  /*5330*/  IMAD.IADD R13, R8, 0x1, R11 ;  /* 0x00000001080d7824 */ /* 0x000fe400078e020b */
        /* <DEDUP_REMOVED lines=89> */
[----:B------:R-:W-:-:S02]  /*58d0*/  IMAD.IADD R10, R10, 0x1, R11 ;  /* 0x000000010a0a7824 */ /* 0x000fc400078e020b */
[----:B------:R-:W-:Y:S01]  /*58e0*/  IMAD.MOV.U32 R11, RZ, RZ, 0x40 ;  /* 0x00000040ff0b7424 */ /* 0x000fe200078e00ff */
[----:B------:R-:W-:Y:S02]  /*58f0*/  WARPGROUP.DEPBAR.LE gsb0, 0x0 ;  /* 0x00008000000079c5 */ /* 0x000fe40000010000 */
[----:B------:R-:W-:-:S06]  /*5900*/  WARPGROUP.ARRIVE ;  /* 0x00000000000079c5 */ /* 0x000fcc0000000000 */
[----:B------:R-:W-:Y:S01]  /*5910*/  HGMMA.64x64x16.F32 R24, gdesc[UR4], R24, gsb0 ;  /* 0x00e00000041879f0 */ /* 0x000fe20008000818 */
[----:B------:R-:W-:Y:S01]  /*5920*/  R2UR UR4, R6 ;  /* 0x00000000060472ca */ /* 0x000fe200000e0000 */
[----:B------:R-:W-:Y:S01]  /*5930*/  UMOV UR5, 0x40000040 ;  /* 0x4000004000057882 */ /* 0x000fe20000000000 */
[----:B------:R-:W-:Y:S01]  /*5940*/  R2UR UR6, R8 ;  /* 0x00000000080672ca */ /* 0x000fe200000e0000 */
[----:B------:R-:W-:Y:S01]  /*5950*/  UMOV UR7, 0x40000040 ;  /* 0x4000004000077882 */ /* 0x000fe20000000000 */
        /* <DEDUP_REMOVED lines=10> */
[----:B------:R-:W-:-:S04]  /*5a00*/  SEL R7, R7, 0xf80, P1 ;  /* 0x00000f8007077807 */ /* 0x000fc80000800000 */
        /* <DEDUP_REMOVED lines=10> */
[----:B------:R-:W0:Y:S02]  /*5ab0*/  LDC R5, c[0x0][0x448] ;  /* 0x00011200ff057b82 */ /* 0x000e240000000800 */
[----:B0-----:R-:W-:Y:S01]  /*5ac0*/  ISETP.NE.AND P1, PT, R5, 0x1, PT ;  /* 0x000000010500780c */ /* 0x001fe20003f25270 */
[----:B------:R-:W-:-:S04]  /*5ad0*/  VIADD R5, R190, UR42 ;  /* 0x0000002abe057c36 */ /* 0x000fc80008000000 */
[----:B------:R-:W-:-:S08]  /*5ae0*/  IMAD.MOV.U32 R8, RZ, RZ, R5 ;  /* 0x000000ffff087224 */ /* 0x000fd000078e0005 */
[----:B------:R-:W0:Y:S08]  /*5af0*/  @P1 LDC R6, c[0x0][0x44c] ;  /* 0x00011300ff061b82 */ /* 0x000e300000000800 */
[----:B------:R-:W1:Y:S01]  /*5b00*/  @P1 LDC R7, c[0x0][0x450] ;  /* 0x00011400ff071b82 */ /* 0x000e620000000800 */
[----:B0-----:R-:W-:-:S05]  /*5b10*/  @P1 IMAD.HI.U32 R6, R5, R6, RZ ;  /* 0x0000000605061227 */ /* 0x001fca00078e00ff */
[----:B-1----:R-:W-:Y:S01]  /*5b20*/  @P1 SHF.R.U32.HI R8, RZ, R7, R6 ;  /* 0x00000007ff081219 */ /* 0x002fe20000011606 */
[C---:B------:R-:W-:Y:S01]  /*5b30*/  IMAD R6, R152.reuse, -0x40, R11 ;  /* 0xffffffc098067824 */ /* 0x040fe200078e020b */
[----:B------:R-:W-:Y:S02]  /*5b40*/  WARPGROUP.DEPBAR.LE gsb0, 0x0 ;  /* 0x00008000000079c5 */ /* 0x000fe40000010000 */
[----:B------:R-:W-:Y:S01]  /*5b50*/  WARPGROUP.ARRIVE ;  /* 0x00000000000079c5 */ /* 0x000fe20000000000 */
[----:B------:R-:W0:Y:S01]  /*5b60*/  SHFL.IDX PT, R7, R8, RZ, 0x1c1f ;  /* 0x001c1fff08077589 */ /* 0x000e2200000e0000 */
[----:B------:R-:W-:Y:S01]  /*5b70*/  IADD3 R5, R187, 0x1, R6 ;  /* 0x00000001bb057810 */ /* 0x000fe20007ffe006 */
[----:B------:R-:W-:Y:S01]  /*5b80*/  VIADD R152, R152, 0xfffffffe ;  /* 0xfffffffe98987836 */ /* 0x000fe20000000000 */
[----:B------:R-:W-:Y:S01]  /*5b90*/  IADD3 R21, -R189, R6, R187 ;  /* 0x00000006bd157210 */ /* 0x000fe20007ffe1bb */
[----:B------:R-:W1:Y:S01]  /*5ba0*/  SHFL.IDX PT, R8, R8, 0x1, 0x1c1f ;  /* 0x003c1f0008087f89 */ /* 0x000e6200000e0000 */
[----:B------:R-:W-:Y:S01]  /*5bb0*/  HGMMA.64x64x16.F32 R24, gdesc[UR4], R24, gsb0 ;  /* 0x00e00000041879f0 */ /* 0x000fe20008000818 */
[----:B------:R-:W-:Y:S01]  /*5bc0*/  ULDC UR4, c[0x0][0xad0] ;  /* 0x0002b40000047ab9 */ /* 0x000fe20000000800 */
[----:B------:R-:W-:Y:S01]  /*5bd0*/  R2UR UR7, R152 ;  /* 0x00000000980772ca */ /* 0x000fe200000e0000 */
[----:B------:R-:W-:-:S02]  /*5be0*/  WARPGROUP.DEPBAR.LE gsb0, 0x0 ;  /* 0x00008000000079c5 */ /* 0x000fc40000010000 */
        /* <DEDUP_REMOVED lines=12> */
[----:B------:R0:W4:Y:S01]  /*5cb0*/  MUFU.TANH R15, R25 ;  /* 0x00000019000f7308 */ /* 0x0001220000002400 */
[----:B--2---:R-:W-:Y:S01]  /*5cc0*/  IADD3 R24, -R188, R5, -R189 ;  /* 0x00000005bc187210 */ /* 0x004fe20007ffe9bd */
[----:B------:R-:W-:Y:S01]  /*5cd0*/  FMUL.FTZ R45, R45, UR4 ;  /* 0x000000042d2d7c20 */ /* 0x000fe20008410000 */
[----:B------:R-:W-:Y:S01]  /*5ce0*/  FMUL.FTZ R48, R48, UR4 ;  /* 0x0000000430307c20 */ /* 0x000fe20008410000 */
[----:B------:R-:W-:Y:S01]  /*5cf0*/  FMUL.FTZ R49, R49, UR4 ;  /* 0x0000000431317c20 */ /* 0x000fe20008410000 */
[----:B------:R-:W-:Y:S01]  /*5d00*/  FMUL.FTZ R52, R52, UR4 ;  /* 0x0000000434347c20 */ /* 0x000fe20008410000 */
[----:B------:R-:W-:Y:S01]  /*5d10*/  FMUL.FTZ R53, R53, UR4 ;  /* 0x0000000435357c20 */ /* 0x000fe20008410000 */
[----:B------:R-:W-:Y:S01]  /*5d20*/  FMUL.FTZ R26, R26, UR4 ;  /* 0x000000041a1a7c20 */ /* 0x000fe20008410000 */
[----:B------:R3:W2:Y:S01]  /*5d30*/  MUFU.TANH R12, R28 ;  /* 0x0000001c000c7308 */ /* 0x0006a20000002400 */
[--C-:B0-----:R-:W-:Y:S01]  /*5d40*/  VIADDMNMX R25, R7, R24, R21.reuse, PT ;  /* 0x0000001807197246 */ /* 0x101fe20003800115 */
[----:B------:R-:W-:Y:S01]  /*5d50*/  FMUL.FTZ R31, R31, UR4 ;  /* 0x000000041f1f7c20 */ /* 0x000fe20008410000 */
[----:B------:R-:W-:Y:S01]  /*5d60*/  FMUL.FTZ R27, R27, UR4 ;  /* 0x000000041b1b7c20 */ /* 0x000fe20008410000 */
[----:B------:R-:W-:Y:S01]  /*5d70*/  FMUL.FTZ R30, R30, UR4 ;  /* 0x000000041e1e7c20 */ /* 0x000fe20008410000 */
[C---:B------:R-:W-:Y:S01]  /*5d80*/  ISETP.GT.AND P2, PT, R25.reuse, RZ, PT ;  /* 0x000000ff1900720c */ /* 0x040fe20003f44270 */
[----:B------:R-:W-:Y:S01]  /*5d90*/  FMUL.FTZ R34, R34, UR4 ;  /* 0x0000000422227c20 */ /* 0x000fe20008410000 */
[C---:B------:R-:W-:Y:S01]  /*5da0*/  ISETP.GT.AND P3, PT, R25.reuse, 0x1, PT ;  /* 0x000000011900780c */ /* 0x040fe20003f64270 */
[----:B------:R-:W0:Y:S01]  /*5db0*/  MUFU.TANH R29, R29 ;  /* 0x0000001d001d7308 */ /* 0x000e220000002400 */
[----:B------:R-:W-:Y:S01]  /*5dc0*/  ISETP.GT.AND P4, PT, R25, 0x8, PT ;  /* 0x000000081900780c */ /* 0x000fe20003f84270 */
[----:B------:R-:W-:Y:S01]  /*5dd0*/  FMUL.FTZ R35, R35, UR4 ;  /* 0x0000000423237c20 */ /* 0x000fe20008410000 */
[----:B---3--:R-:W-:Y:S01]  /*5de0*/  FSEL R28, R10, -INF , P2 ;  /* 0xff8000000a1c7808 */ /* 0x008fe20001000000 */
[----:B------:R-:W-:Y:S01]  /*5df0*/  FMUL.FTZ R38, R38, UR4 ;  /* 0x0000000426267c20 */ /* 0x000fe20008410000 */
[----:B----4-:R-:W-:Y:S01]  /*5e00*/  FSEL R15, R15, -INF , P3 ;  /* 0xff8000000f0f7808 */ /* 0x010fe20001800000 */
[----:B------:R-:W-:Y:S01]  /*5e10*/  FMUL.FTZ R39, R39, UR4 ;  /* 0x0000000427277c20 */ /* 0x000fe20008410000 */
[----:B------:R-:W-:Y:S01]  /*5e20*/  ISETP.GT.AND P2, PT, R25, 0x9, PT ;  /* 0x000000091900780c */ /* 0x000fe20003f44270 */
[----:B------:R-:W3:Y:S01]  /*5e30*/  MUFU.TANH R32, R32 ;  /* 0x0000002000207308 */ /* 0x000ee20000002400 */
[----:B--2---:R-:W-:Y:S01]  /*5e40*/  FSEL R7, R12, -INF , P4 ;  /* 0xff8000000c077808 */ /* 0x004fe20002000000 */
[----:B------:R-:W-:Y:S01]  /*5e50*/  FMUL.FTZ R42, R42, UR4 ;  /* 0x000000042a2a7c20 */ /* 0x000fe20008410000 */
[----:B------:R-:W-:Y:S01]  /*5e60*/  FMNMX.FTZ R10, R28, R15, !PT ;  /* 0x0000000f1c0a7209 */ /* 0x000fe20007810000 */
[----:B------:R-:W-:Y:S01]  /*5e70*/  FMUL.FTZ R43, R43, UR4 ;  /* 0x000000042b2b7c20 */ /* 0x000fe20008410000 */
[----:B------:R-:W-:Y:S01]  /*5e80*/  ISETP.GT.AND P3, PT, R25, 0x10, PT ;  /* 0x000000101900780c */ /* 0x000fe20003f64270 */
[----:B------:R-:W-:Y:S01]  /*5e90*/  FMUL.FTZ R46, R46, UR4 ;  /* 0x000000042e2e7c20 */ /* 0x000fe20008410000 */
[----:B------:R-:W-:Y:S01]  /*5ea0*/  FMNMX.FTZ R11, R7, R10, !PT ;  /* 0x0000000a070b7209 */ /* 0x000fe20007810000 */
[----:B------:R-:W2:Y:S01]  /*5eb0*/  MUFU.TANH R33, R33 ;  /* 0x0000002100217308 */ /* 0x000ea20000002400 */
[----:B0-----:R-:W-:Y:S01]  /*5ec0*/  FSEL R6, R29, -INF , P2 ;  /* 0xff8000001d067808 */ /* 0x001fe20001000000 */
[----:B------:R-:W-:Y:S01]  /*5ed0*/  FMUL.FTZ R47, R47, UR4 ;  /* 0x000000042f2f7c20 */ /* 0x000fe20008410000 */
[----:B------:R-:W-:Y:S01]  /*5ee0*/  ISETP.GT.AND P2, PT, R25, 0x11, PT ;  /* 0x000000111900780c */ /* 0x000fe20003f44270 */
[----:B------:R-:W-:Y:S01]  /*5ef0*/  FMUL.FTZ R50, R50, UR4 ;  /* 0x0000000432327c20 */ /* 0x000fe20008410000 */
[----:B------:R-:W-:Y:S01]  /*5f00*/  FMNMX.FTZ R12, R6, R11, !PT ;  /* 0x0000000b060c7209 */ /* 0x000fe20007810000 */
[----:B------:R-:W-:Y:S01]  /*5f10*/  FMUL.FTZ R51, R51, UR4 ;  /* 0x0000000433337c20 */ /* 0x000fe20008410000 */
[----:B-1----:R-:W-:Y:S01]  /*5f20*/  VIADDMNMX R21, R8, R24, R21, PT ;  /* 0x0000001808157246 */ /* 0x002fe20003800115 */
[----:B------:R-:W0:Y:S01]  /*5f30*/  MUFU.TANH R36, R36 ;  /* 0x0000002400247308 */ /* 0x000e220000002400 */
[----:B---3--:R-:W-:Y:S01]  /*5f40*/  FSEL R5, R32, -INF , P3 ;  /* 0xff80000020057808 */ /* 0x008fe20001800000 */
[----:B------:R-:W-:Y:S01]  /*5f50*/  FMUL.FTZ R54, R54, UR4 ;  /* 0x0000000436367c20 */ /* 0x000fe20008410000 */
[----:B------:R-:W-:Y:S01]  /*5f60*/  ISETP.GT.AND P3, PT, R25, 0x18, PT ;  /* 0x000000181900780c */ /* 0x000fe20003f64270 */
[----:B------:R-:W-:Y:S01]  /*5f70*/  FMUL.FTZ R55, R55, UR4 ;  /* 0x0000000437377c20 */ /* 0x000fe20008410000 */
[----:B------:R-:W-:Y:S01]  /*5f80*/  FMNMX.FTZ R13, R5, R12, !PT ;  /* 0x0000000c050d7209 */ /* 0x000fe20007810000 */
[----:B------:R-:W-:Y:S01]  /*5f90*/  ULDC UR4, c[0x0][0xa80] ;  /* 0x0002a00000047ab9 */ /* 0x000fe20000000800 */
[----:B------:R-:W-:Y:S01]  /*5fa0*/  ISETP.GT.AND P4, PT, R21, 0x8, PT ;  /* 0x000000081500780c */ /* 0x000fe20003f84270 */
[----:B------:R-:W1:Y:S01]  /*5fb0*/  MUFU.TANH R14, R37 ;  /* 0x00000025000e7308 */ /* 0x000e620000002400 */
[----:B--2---:R-:W-:-:S02]  /*5fc0*/  FSEL R10, R33, -INF , P2 ;  /* 0xff800000210a7808 */ /* 0x004fc40001000000 */
[----:B------:R-:W-:Y:S02]  /*5fd0*/  ISETP.GT.AND P2, PT, R25, 0x19, PT ;  /* 0x000000191900780c */ /* 0x000fe40003f44270 */
[----:B------:R-:W-:Y:S02]  /*5fe0*/  FMNMX.FTZ R12, R10, R13, !PT ;  /* 0x0000000d0a0c7209 */ /* 0x000fe40007810000 */
[----:B------:R-:W-:Y:S01]  /*5ff0*/  ISETP.GT.AND P5, PT, R21, 0x28, PT ;  /* 0x000000281500780c */ /* 0x000fe20003fa4270 */
        /* <DEDUP_REMOVED lines=16> */
[----:B------:R0:W3:Y:S01]  /*6100*/  MUFU.TANH R32, R48 ;  /* 0x0000003000207308 */ /* 0x0000e20000002400 */
[----:B-1----:R-:W-:Y:S02]  /*6110*/  FSEL R20, R44, -INF , P3 ;  /* 0xff8000002c147808 */ /* 0x002fe40001800000 */
[----:B------:R-:W-:Y:S02]  /*6120*/  ISETP.GT.AND P3, PT, R25, 0x30, PT ;  /* 0x000000301900780c */ /* 0x000fe40003f64270 */
[----:B------:R-:W-:-:S03]  /*6130*/  FMNMX.FTZ R36, R20, R33, !PT ;  /* 0x0000002114247209 */ /* 0x000fc60007810000 */
[----:B------:R-:W1:Y:S01]  /*6140*/  MUFU.TANH R49, R49 ;  /* 0x0000003100317308 */ /* 0x000e620000002400 */
[----:B--2---:R-:W-:Y:S01]  /*6150*/  FSEL R29, R45, -INF , P2 ;  /* 0xff8000002d1d7808 */ /* 0x004fe20001000000 */
[----:B0-----:R-:W-:Y:S01]  /*6160*/  IMAD.U32 R48, RZ, RZ, UR42 ;  /* 0x0000002aff307e24 */ /* 0x001fe2000f8e00ff */
[----:B------:R-:W-:Y:S02]  /*6170*/  ISETP.GT.AND P2, PT, R25, 0x31, PT ;  /* 0x000000311900780c */ /* 0x000fe40003f44270 */
[----:B------:R-:W-:-:S03]  /*6180*/  FMNMX.FTZ R37, R29, R36, !PT ;  /* 0x000000241d257209 */ /* 0x000fc60007810000 */
[----:B------:R-:W0:Y:S01]  /*6190*/  MUFU.TANH R52, R52 ;  /* 0x0000003400347308 */ /* 0x000e220000002400 */
[----:B---3--:R-:W-:Y:S02]  /*61a0*/  FSEL R32, R32, -INF , P3 ;  /* 0xff80000020207808 */ /* 0x008fe40001800000 */
[----:B------:R-:W-:Y:S02]  /*61b0*/  ISETP.GT.AND P3, PT, R25, 0x38, PT ;  /* 0x000000381900780c */ /* 0x000fe40003f64270 */
[----:B------:R-:W-:-:S03]  /*61c0*/  FMNMX.FTZ R36, R32, R37, !PT ;  /* 0x0000002520247209 */ /* 0x000fc60007810000 */
[----:B------:R-:W2:Y:S01]  /*61d0*/  MUFU.TANH R53, R53 ;  /* 0x0000003500357308 */ /* 0x000ea20000002400 */
[----:B-1----:R-:W-:Y:S02]  /*61e0*/  FSEL R33, R49, -INF , P2 ;  /* 0xff80000031217808 */ /* 0x002fe40001000000 */
[----:B------:R-:W-:Y:S02]  /*61f0*/  ISETP.GT.AND P2, PT, R25, 0x39, PT ;  /* 0x000000391900780c */ /* 0x000fe40003f44270 */
[----:B------:R-:W-:-:S03]  /*6200*/  FMNMX.FTZ R40, R33, R36, !PT ;  /* 0x0000002421287209 */ /* 0x000fc60007810000 */
[----:B------:R-:W1:Y:S01]  /*6210*/  MUFU.TANH R41, R26 ;  /* 0x0000001a00297308 */ /* 0x000e620000002400 */
[----:B0-----:R-:W-:Y:S02]  /*6220*/  FSEL R25, R52, -INF , P3 ;  /* 0xff80000034197808 */ /* 0x001fe40001800000 */
[----:B------:R-:W-:Y:S02]  /*6230*/  ISETP.GT.AND P3, PT, R21, 0x1, PT ;  /* 0x000000011500780c */ /* 0x000fe40003f64270 */
[----:B------:R-:W-:-:S03]  /*6240*/  FMNMX.FTZ R37, R25, R40, !PT ;  /* 0x0000002819257209 */ /* 0x000fc60007810000 */
[----:B------:R-:W-:Y:S01]  /*6250*/  MUFU.TANH R40, R31 ;  /* 0x0000001f00287308 */ /* 0x000fe20000002400 */
[----:B--2---:R-:W-:Y:S02]  /*6260*/  FSEL R36, R53, -INF , P2 ;  /* 0xff80000035247808 */ /* 0x004fe40001000000 */
[----:B------:R-:W-:Y:S02]  /*6270*/  ISETP.GT.AND P2, PT, R21, RZ, PT ;  /* 0x000000ff1500720c */ /* 0x000fe40003f44270 */
[----:B------:R-:W-:-:S03]  /*6280*/  FMNMX.FTZ R37, R36, R37, !PT ;  /* 0x0000002524257209 */ /* 0x000fc60007810000 */
[----:B------:R-:W0:Y:S01]  /*6290*/  MUFU.TANH R27, R27 ;  /* 0x0000001b001b7308 */ /* 0x000e220000002400 */
[----:B-1----:R-:W-:Y:S01]  /*62a0*/  FSEL R24, R41, -INF , P2 ;  /* 0xff80000029187808 */ /* 0x002fe20001000000 */
[----:B------:R-:W1:Y:S01]  /*62b0*/  SHFL.BFLY PT, R26, R37, 0x2, 0x1f ;  /* 0x0c401f00251a7f89 */ /* 0x000e6200000e0000 */
[----:B------:R-:W-:-:S05]  /*62c0*/  ISETP.GT.AND P2, PT, R21, 0x9, PT ;  /* 0x000000091500780c */ /* 0x000fca0003f44270 */
[----:B------:R-:W2:Y:S08]  /*62d0*/  MUFU.TANH R30, R30 ;  /* 0x0000001e001e7308 */ /* 0x000eb00000002400 */
[----:B------:R-:W3:Y:S01]  /*62e0*/  MUFU.TANH R34, R34 ;  /* 0x0000002200227308 */ /* 0x000ee20000002400 */
[----:B0-----:R-:W-:Y:S02]  /*62f0*/  FSEL R27, R27, -INF , P3 ;  /* 0xff8000001b1b7808 */ /* 0x001fe40001800000 */
[----:B------:R-:W-:-:S05]  /*6300*/  ISETP.GT.AND P3, PT, R21, 0x10, PT ;  /* 0x000000101500780c */ /* 0x000fca0003f64270 */
[----:B------:R0:W4:Y:S01]  /*6310*/  MUFU.TANH R44, R35 ;  /* 0x00000023002c7308 */ /* 0x0001220000002400 */
[----:B-1----:R-:W-:-:S05]  /*6320*/  FMNMX.FTZ R26, R37, R26, !PT ;  /* 0x0000001a251a7209 */ /* 0x002fca0007810000 */
[----:B------:R-:W1:Y:S02]  /*6330*/  SHFL.BFLY PT, R31, R26, 0x1, 0x1f ;  /* 0x0c201f001a1f7f89 */ /* 0x000e6400000e0000 */
[----:B------:R5:W4:Y:S08]  /*6340*/  MUFU.TANH R45, R38 ;  /* 0x00000026002d7308 */ /* 0x000b300000002400 */
[----:B------:R-:W4:Y:S08]  /*6350*/  MUFU.TANH R39, R39 ;  /* 0x0000002700277308 */ /* 0x000f300000002400 */
[----:B------:R-:W4:Y:S01]  /*6360*/  MUFU.TANH R42, R42 ;  /* 0x0000002a002a7308 */ /* 0x000f220000002400 */
[----:B-1----:R-:W-:-:S07]  /*6370*/  FMNMX.FTZ R8, R26, R31, !PT ;  /* 0x0000001f1a087209 */ /* 0x002fce0007810000 */
[----:B------:R-:W1:Y:S01]  /*6380*/  MUFU.TANH R43, R43 ;  /* 0x0000002b002b7308 */ /* 0x000e620000002400 */
[----:B--2---:R-:W-:Y:S02]  /*6390*/  FSEL R26, R30, -INF , P4 ;  /* 0xff8000001e1a7808 */ /* 0x004fe40002000000 */
[----:B------:R-:W-:Y:S02]  /*63a0*/  FMNMX.FTZ R31, R24, R27, !PT ;  /* 0x0000001b181f7209 */ /* 0x000fe40007810000 */
[----:B------:R-:W-:Y:S02]  /*63b0*/  FSEL R30, R40, -INF , P2 ;  /* 0xff800000281e7808 */ /* 0x000fe40001000000 */
[----:B0-----:R-:W-:Y:S01]  /*63c0*/  FMNMX.FTZ R35, R26, R31, !PT ;  /* 0x0000001f1a237209 */ /* 0x001fe20007810000 */
[----:B------:R-:W0:Y:S01]  /*63d0*/  MUFU.TANH R46, R46 ;  /* 0x0000002e002e7308 */ /* 0x000e220000002400 */
[----:B------:R-:W-:Y:S02]  /*63e0*/  ISETP.GT.AND P2, PT, R21, 0x11, PT ;  /* 0x000000111500780c */ /* 0x000fe40003f44270 */
[----:B---3--:R-:W-:-:S02]  /*63f0*/  FSEL R31, R34, -INF , P3 ;  /* 0xff800000221f7808 */ /* 0x008fc40001800000 */
[----:B-----5:R-:W-:Y:S02]  /*6400*/  FMNMX.FTZ R38, R30, R35, !PT ;  /* 0x000000231e267209 */ /* 0x020fe40007810000 */
[----:B------:R-:W-:Y:S01]  /*6410*/  ISETP.GT.AND P3, PT, R21, 0x18, PT ;  /* 0x000000181500780c */ /* 0x000fe20003f64270 */
[----:B------:R-:W2:Y:S01]  /*6420*/  MUFU.TANH R47, R47 ;  /* 0x0000002f002f7308 */ /* 0x000ea20000002400 */
[----:B----4-:R-:W-:Y:S02]  /*6430*/  FSEL R34, R44, -INF , P2 ;  /* 0xff8000002c227808 */ /* 0x010fe40001000000 */
[----:B------:R-:W-:Y:S02]  /*6440*/  FMNMX.FTZ R37, R31, R38, !PT ;  /* 0x000000261f257209 */ /* 0x000fe40007810000 */
[----:B------:R-:W-:Y:S02]  /*6450*/  ISETP.GT.AND P4, PT, R21, 0x19, PT ;  /* 0x000000191500780c */ /* 0x000fe40003f84270 */
[----:B------:R-:W-:Y:S01]  /*6460*/  FSEL R35, R45, -INF , P3 ;  /* 0xff8000002d237808 */ /* 0x000fe20001800000 */
[----:B------:R-:W3:Y:S01]  /*6470*/  MUFU.TANH R50, R50 ;  /* 0x0000003200327308 */ /* 0x000ee20000002400 */
[----:B------:R-:W-:-:S02]  /*6480*/  FMNMX.FTZ R38, R34, R37, !PT ;  /* 0x0000002522267209 */ /* 0x000fc40007810000 */
[----:B------:R-:W-:Y:S02]  /*6490*/  ISETP.GT.AND P2, PT, R21, 0x20, PT ;  /* 0x000000201500780c */ /* 0x000fe40003f44270 */
[----:B------:R-:W-:Y:S02]  /*64a0*/  FSEL R37, R39, -INF , P4 ;  /* 0xff80000027257808 */ /* 0x000fe40002000000 */
[----:B------:R-:W-:Y:S01]  /*64b0*/  FMNMX.FTZ R40, R35, R38, !PT ;  /* 0x0000002623287209 */ /* 0x000fe20007810000 */
[----:B------:R-:W4:Y:S01]  /*64c0*/  MUFU.TANH R51, R51 ;  /* 0x0000003300337308 */ /* 0x000f220000002400 */
[----:B------:R-:W-:Y:S02]  /*64d0*/  ISETP.GT.AND P3, PT, R21, 0x21, PT ;  /* 0x000000211500780c */ /* 0x000fe40003f64270 */
[----:B------:R-:W-:Y:S02]  /*64e0*/  FSEL R38, R42, -INF , P2 ;  /* 0xff8000002a267808 */ /* 0x000fe40001000000 */
[----:B------:R-:W-:-:S02]  /*64f0*/  FMNMX.FTZ R41, R37, R40, !PT ;  /* 0x0000002825297209 */ /* 0x000fc40007810000 */
[----:B-1----:R-:W-:Y:S01]  /*6500*/  FSEL R39, R43, -INF , P3 ;  /* 0xff8000002b277808 */ /* 0x002fe20001800000 */
[----:B------:R-:W1:Y:S01]  /*6510*/  MUFU.TANH R54, R54 ;  /* 0x0000003600367308 */ /* 0x000e620000002400 */
[----:B------:R-:W-:Y:S01]  /*6520*/  FMNMX.FTZ R42, R38, R41, !PT ;  /* 0x00000029262a7209 */ /* 0x000fe20007810000 */
[C---:B------:R-:W-:Y:S01]  /*6530*/  FMUL.FTZ R41, R8.reuse, UR4 ;  /* 0x0000000408297c20 */ /* 0x040fe20008410000 */
[----:B------:R-:W-:Y:S02]  /*6540*/  FSETP.NEU.FTZ.AND P3, PT, R8, -INF , PT ;  /* 0xff8000000800780b */ /* 0x000fe40003f7d000 */
[----:B------:R-:W-:Y:S02]  /*6550*/  ISETP.GT.AND P4, PT, R21, 0x29, PT ;  /* 0x000000291500780c */ /* 0x000fe40003f84270 */
[----:B0-----:R-:W-:Y:S01]  /*6560*/  FSEL R40, R46, -INF , P5 ;  /* 0xff8000002e287808 */ /* 0x001fe20002800000 */
[----:B------:R-:W0:Y:S01]  /*6570*/  MUFU.TANH R55, R55 ;  /* 0x0000003700377308 */ /* 0x000e220000002400 */
[----:B------:R-:W-:-:S02]  /*6580*/  FMNMX.FTZ R43, R39, R42, !PT ;  /* 0x0000002a272b7209 */ /* 0x000fc40007810000 */
[----:B------:R-:W-:Y:S02]  /*6590*/  FSEL R45, R41, RZ, P3 ;  /* 0x000000ff292d7208 */ /* 0x000fe40001800000 */
[----:B------:R-:W-:Y:S02]  /*65a0*/  ISETP.GT.AND P2, PT, R21, 0x30, PT ;  /* 0x000000301500780c */ /* 0x000fe40003f44270 */
[----:B--2---:R-:W-:Y:S01]  /*65b0*/  FSEL R41, R47, -INF , P4 ;  /* 0xff8000002f297808 */ /* 0x004fe20002000000 */
[--C-:B------:R-:W-:Y:S01]  /*65c0*/  FFMA.FTZ R46, R28, UR4, -R45.reuse ;  /* 0x000000041c2e7c23 */ /* 0x100fe2000801082d */
        /* <DEDUP_REMOVED lines=10> */
[----:B----4-:R-:W-:Y:S01]  /*6670*/  FSEL R28, R51, -INF , P3 ;  /* 0xff800000331c7808 */ /* 0x010fe20001800000 */
[--C-:B------:R-:W-:Y:S01]  /*6680*/  FFMA.FTZ R11, R11, UR4, -R45.reuse ;  /* 0x000000040b0b7c23 */ /* 0x100fe2000801082d */
[----:B------:R-:W-:Y:S01]  /*6690*/  FMNMX.FTZ R43, R42, R43, !PT ;  /* 0x0000002b2a2b7209 */ /* 0x000fe20007810000 */
[--C-:B------:R-:W-:Y:S01]  /*66a0*/  FFMA.FTZ R14, R14, UR4, -R45.reuse ;  /* 0x000000040e0e7c23 */ /* 0x100fe2000801082d */
[----:B------:R-:W-:Y:S01]  /*66b0*/  ISETP.GT.AND P3, PT, R21, 0x39, PT ;  /* 0x000000391500780c */ /* 0x000fe20003f64270 */
[----:B------:R-:W-:Y:S01]  /*66c0*/  MUFU.EX2 R156, R5 ;  /* 0x00000005009c7308 */ /* 0x000fe20000000800 */
[----:B-1----:R-:W-:Y:S01]  /*66d0*/  FSEL R21, R54, -INF , P2 ;  /* 0xff80000036157808 */ /* 0x002fe20001000000 */
[--C-:B------:R-:W-:Y:S01]  /*66e0*/  FFMA.FTZ R13, R13, UR4, -R45.reuse ;  /* 0x000000040d0d7c23 */ /* 0x100fe2000801082d */
[----:B------:R-:W-:Y:S01]  /*66f0*/  FMNMX.FTZ R44, R28, R43, !PT ;  /* 0x0000002b1c2c7209 */ /* 0x000fe20007810000 */
[--C-:B------:R-:W-:Y:S01]  /*6700*/  FFMA.FTZ R43, R7, UR4, -R45.reuse ;  /* 0x00000004072b7c23 */ /* 0x100fe2000801082d */
[----:B0-----:R-:W-:Y:S01]  /*6710*/  FSEL R15, R55, -INF , P3 ;  /* 0xff800000370f7808 */ /* 0x001fe20001800000 */
        /* <DEDUP_REMOVED lines=8> */
[----:B------:R-:W-:Y:S01]  /*67a0*/  FFMA.FTZ R36, R36, UR4, -R45 ;  /* 0x0000000424247c23 */ /* 0x000fe2000801082d */
[----:B------:R-:W0:Y:S01]  /*67b0*/  @P1 LDC R50, c[0x0][0x450] ;  /* 0x00011400ff321b82 */ /* 0x000e220000000800 */
[----:B------:R-:W1:Y:S01]  /*67c0*/  SHFL.BFLY PT, R7, R44, 0x2, 0x1f ;  /* 0x0c401f002c077f89 */ /* 0x000e6200000e0000 */
[----:B------:R-:W-:Y:S06]  /*67d0*/  MUFU.EX2 R46, R46 ;  /* 0x0000002e002e7308 */ /* 0x000fec0000000800 */
[----:B------:R-:W2:Y:S02]  /*67e0*/  @P1 LDC R45, c[0x0][0x44c] ;  /* 0x00011300ff2d1b82 */ /* 0x000ea40000000800 */
[----:B------:R-:W3:Y:S08]  /*67f0*/  MUFU.EX2 R47, R47 ;  /* 0x0000002f002f7308 */ /* 0x000ef00000000800 */
[----:B------:R-:W-:Y:S01]  /*6800*/  MUFU.EX2 R43, R43 ;  /* 0x0000002b002b7308 */ /* 0x000fe20000000800 */
[----:B-1----:R-:W-:-:S07]  /*6810*/  FMNMX.FTZ R7, R44, R7, !PT ;  /* 0x000000072c077209 */ /* 0x002fce0007810000 */
[----:B------:R1:W-:Y:S01]  /*6820*/  MUFU.EX2 R49, R10 ;  /* 0x0000000a00317308 */ /* 0x0003e20000000800 */
[----:B---3--:R-:W-:Y:S01]  /*6830*/  F2FP.F16.F32.PACK_AB R152, R47, R46 ;  /* 0x0000002e2f98723e */ /* 0x008fe200000000ff */
[----:B------:R-:W3:Y:S06]  /*6840*/  SHFL.BFLY PT, R6, R7, 0x1, 0x1f ;  /* 0x0c201f0007067f89 */ /* 0x000eec00000e0000 */
[----:B------:R-:W-:Y:S01]  /*6850*/  MUFU.EX2 R11, R11 ;  /* 0x0000000b000b7308 */ /* 0x000fe20000000800 */
[----:B-1----:R-:W-:-:S04]  /*6860*/  IMAD R10, R2, 0x1000, R19 ;  /* 0x00001000020a7824 */ /* 0x002fc800078e0213 */
[C---:B------:R-:W-:Y:S01]  /*6870*/  VIADD R44, R10.reuse, 0x80 ;  /* 0x000000800a2c7836 */ /* 0x040fe20000000000 */
[----:B------:R-:W-:Y:S02]  /*6880*/  R2UR UR6, R10 ;  /* 0x000000000a0672ca */ /* 0x000fe400000e0000 */
[----:B------:R-:W1:Y:S02]  /*6890*/  MUFU.EX2 R14, R14 ;  /* 0x0000000e000e7308 */ /* 0x000e640000000800 */
[----:B------:R-:W-:-:S06]  /*68a0*/  R2UR UR10, R44 ;  /* 0x000000002c0a72ca */ /* 0x000fcc00000e0000 */
[----:B------:R-:W-:Y:S03]  /*68b0*/  MUFU.EX2 R13, R13 ;  /* 0x0000000d000d7308 */ /* 0x000fe60000000800 */
[----:B------:R-:W-:Y:S01]  /*68c0*/  UMOV UR14, UR6 ;  /* 0x00000006000e7c82 */ /* 0x000fe20008000000 */
[----:B---3--:R-:W-:-:S04]  /*68d0*/  FMNMX.FTZ R5, R7, R6, !PT ;  /* 0x0000000607057209 */ /* 0x008fc80007810000 */
[C---:B------:R-:W-:Y:S01]  /*68e0*/  FSETP.NEU.FTZ.AND P2, PT, R5.reuse, -INF , PT ;  /* 0xff8000000500780b */ /* 0x040fe20003f5d000 */
[----:B------:R-:W-:Y:S01]  /*68f0*/  FMUL.FTZ R6, R5, UR4 ;  /* 0x0000000405067c20 */ /* 0x000fe20008410000 */
[----:B------:R-:W3:Y:S01]  /*6900*/  MUFU.EX2 R12, R12 ;  /* 0x0000000c000c7308 */ /* 0x000ee20000000800 */
[----:B-1----:R-:W-:-:S03]  /*6910*/  F2FP.F16.F32.PACK_AB R158, R14, R11 ;  /* 0x0000000b0e9e723e */ /* 0x002fc600000000ff */
[----:B------:R-:W-:Y:S02]  /*6920*/  FSEL R7, R6, RZ, P2 ;  /* 0x000000ff06077208 */ /* 0x000fe40001000000 */
[----:B------:R-:W-:Y:S02]  /*6930*/  ISETP.NE.AND P2, PT, R56, RZ, PT ;  /* 0x000000ff3800720c */ /* 0x000fe40003f45270 */
        /* <DEDUP_REMOVED lines=10> */
[----:B------:R-:W-:Y:S01]  /*69e0*/  FFMA.FTZ R38, R38, UR4, -R7 ;  /* 0x0000000426267c23 */ /* 0x000fe20008010807 */
[----:B------:R-:W-:-:S02]  /*69f0*/  @!P2 VIADD R6, R9, 0x38840 ;  /* 0x000388400906a836 */ /* 0x000fc40000000000 */
[--C-:B------:R-:W-:Y:S01]  /*6a00*/  FFMA.FTZ R39, R39, UR4, -R7.reuse ;  /* 0x0000000427277c23 */ /* 0x100fe20008010807 */
[--C-:B------:R-:W-:Y:S01]  /*6a10*/  FFMA.FTZ R40, R40, UR4, -R7.reuse ;  /* 0x0000000428287c23 */ /* 0x100fe20008010807 */
[--C-:B------:R-:W-:Y:S01]  /*6a20*/  FFMA.FTZ R41, R41, UR4, -R7.reuse ;  /* 0x0000000429297c23 */ /* 0x100fe20008010807 */
[--C-:B------:R-:W-:Y:S01]  /*6a30*/  FFMA.FTZ R42, R42, UR4, -R7.reuse ;  /* 0x000000042a2a7c23 */ /* 0x100fe20008010807 */
[----:B------:R-:W1:Y:S01]  /*6a40*/  MUFU.EX2 R27, R27 ;  /* 0x0000001b001b7308 */ /* 0x000e620000000800 */
[----:B------:R-:W-:Y:S01]  /*6a50*/  @!P2 PRMT R6, RZ, 0x654, R6 ;  /* 0x00000654ff06a816 */ /* 0x000fe20000000006 */
[--C-:B------:R-:W-:Y:S01]  /*6a60*/  FFMA.FTZ R28, R28, UR4, -R7.reuse ;  /* 0x000000041c1c7c23 */ /* 0x100fe20008010807 */
[--C-:B------:R-:W-:Y:S01]  /*6a70*/  FFMA.FTZ R21, R21, UR4, -R7.reuse ;  /* 0x0000000415157c23 */ /* 0x100fe20008010807 */
[----:B------:R-:W-:Y:S01]  /*6a80*/  FFMA.FTZ R7, R15, UR4, -R7 ;  /* 0x000000040f077c23 */ /* 0x000fe20008010807 */
[----:B------:R4:W-:Y:S01]  /*6a90*/  @!P2 SYNCS.ARRIVE.TRANS64.RED.A1T0 RZ, [R6+URZ], RZ ;  /* 0x000000ff06ffa9a7 */ /* 0x0009e2000810043f */
[----:B---3--:R-:W-:Y:S01]  /*6aa0*/  F2FP.F16.F32.PACK_AB R160, R12, R13 ;  /* 0x0000000d0ca0723e */ /* 0x008fe200000000ff */
[----:B------:R-:W-:Y:S01]  /*6ab0*/  @!P2 VIADD R9, R9, 0x38860 ;  /* 0x000388600909a836 */ /* 0x000fe20000000000 */
[----:B------:R-:W3:Y:S04]  /*6ac0*/  MUFU.EX2 R26, R26 ;  /* 0x0000001a001a7308 */ /* 0x000ee80000000800 */
[----:B------:R-:W-:Y:S01]  /*6ad0*/  @!P2 PRMT R9, RZ, 0x654, R9 ;  /* 0x00000654ff09a816 */ /* 0x000fe20000000009 */
[----:B----4-:R-:W-:-:S03]  /*6ae0*/  FADD.FTZ R6, R46, R47 ;  /* 0x0000002f2e067221 */ /* 0x010fc60000010000 */
[----:B------:R-:W4:Y:S01]  /*6af0*/  MUFU.EX2 R155, R30 ;  /* 0x0000001e009b7308 */ /* 0x000f220000000800 */
[----:B-1----:R-:W-:-:S07]  /*6b00*/  F2FP.F16.F32.PACK_AB R153, R27, R24 ;  /* 0x000000181b99723e */ /* 0x002fce00000000ff */
[----:B------:R2:W-:Y:S08]  /*6b10*/  MUFU.EX2 R30, R37 ;  /* 0x00000025001e7308 */ /* 0x0005f00000000800 */
[----:B------:R-:W1:Y:S01]  /*6b20*/  MUFU.EX2 R31, R31 ;  /* 0x0000001f001f7308 */ /* 0x000e620000000800 */
[----:B--2---:R-:W-:-:S04]  /*6b30*/  @P1 IMAD.HI.U32 R37, R45, UR42, RZ ;  /* 0x0000002a2d251c27 */ /* 0x004fc8000f8e00ff */
[----:B------:R-:W-:Y:S01]  /*6b40*/  FADD.FTZ R45, R43, R6 ;  /* 0x000000062b2d7221 */ /* 0x000fe20000010000 */
[----:B0-----:R-:W-:Y:S01]  /*6b50*/  @P1 SHF.R.U32.HI R48, RZ, R50, R37 ;  /* 0x00000032ff301219 */ /* 0x001fe20000011625 */
[----:B------:R-:W-:Y:S01]  /*6b60*/  FADD.FTZ R37, R24, R27 ;  /* 0x0000001b18257221 */ /* 0x000fe20000010000 */
[----:B------:R-:W0:Y:S01]  /*6b70*/  MUFU.EX2 R34, R34 ;  /* 0x0000002200227308 */ /* 0x000e220000000800 */
[C---:B------:R-:W-:Y:S01]  /*6b80*/  FADD.FTZ R45, R154.reuse, R45 ;  /* 0x0000002d9a2d7221 */ /* 0x040fe20000010000 */
[----:B------:R-:W-:Y:S01]  /*6b90*/  F2FP.F16.F32.PACK_AB R154, R154, R43 ;  /* 0x0000002b9a9a723e */ /* 0x000fe200000000ff */
[----:B---3--:R-:W-:Y:S01]  /*6ba0*/  FADD.FTZ R6, R26, R37 ;  /* 0x000000251a067221 */ /* 0x008fe20000010000 */
[----:B------:R-:W-:Y:S01]  /*6bb0*/  IADD3 R48, R48, R187, -R188 ;  /* 0x000000bb30307210 */ /* 0x000fe20007ffe8bc */
[----:B------:R-:W-:Y:S01]  /*6bc0*/  FADD.FTZ R44, R156, R45 ;  /* 0x0000002d9c2c7221 */ /* 0x000fe20000010000 */
[----:B------:R-:W-:Y:S01]  /*6bd0*/  F2FP.F16.F32.PACK_AB R156, R49, R156 ;  /* 0x0000009c319c723e */ /* 0x000fe200000000ff */
[----:B----4-:R-:W-:Y:S01]  /*6be0*/  FADD.FTZ R6, R155, R6 ;  /* 0x000000069b067221 */ /* 0x010fe20000010000 */
[----:B------:R-:W2:Y:S01]  /*6bf0*/  MUFU.EX2 R35, R35 ;  /* 0x0000002300237308 */ /* 0x000ea20000000800 */
[----:B------:R-:W-:Y:S01]  /*6c00*/  FADD.FTZ R44, R49, R44 ;  /* 0x0000002c312c7221 */ /* 0x000fe20000010000 */
[----:B------:R-:W-:Y:S01]  /*6c10*/  F2FP.F16.F32.PACK_AB R155, R155, R26 ;  /* 0x0000001a9b9b723e */ /* 0x000fe200000000ff */
[----:B-1----:R-:W-:Y:S01]  /*6c20*/  FADD.FTZ R15, R31, R6 ;  /* 0x000000061f0f7221 */ /* 0x002fe20000010000 */
[----:B------:R-:W-:Y:S01]  /*6c30*/  BAR.SYNC.DEFER_BLOCKING 0xf, 0x100 ;  /* 0x03c4000000007b1d */ /* 0x000fe20000010000 */
[----:B------:R-:W-:-:S02]  /*6c40*/  R2UR UR5, R48 ;  /* 0x00000000300572ca */ /* 0x000fc400000e0000 */
[----:B0-----:R-:W-:-:S03]  /*6c50*/  FADD.FTZ R6, R34, R15 ;  /* 0x0000000f22067221 */ /* 0x001fc60000010000 */
[----:B------:R-:W0:Y:S01]  /*6c60*/  MUFU.EX2 R38, R38 ;  /* 0x0000002600267308 */ /* 0x000e220000000800 */
[----:B------:R-:W-:Y:S01]  /*6c70*/  FADD.FTZ R15, R11, R44 ;  /* 0x0000002c0b0f7221 */ /* 0x000fe20000010000 */
[----:B------:R-:W-:Y:S01]  /*6c80*/  F2FP.F16.F32.PACK_AB R157, R34, R31 ;  /* 0x0000001f229d723e */ /* 0x000fe200000000ff */
[----:B--2---:R-:W-:-:S05]  /*6c90*/  FADD.FTZ R37, R35, R6 ;  /* 0x0000000623257221 */ /* 0x004fca0000010000 */
[----:B------:R-:W1:Y:S01]  /*6ca0*/  MUFU.EX2 R39, R39 ;  /* 0x0000002700277308 */ /* 0x000e620000000800 */
[----:B------:R-:W-:Y:S01]  /*6cb0*/  FADD.FTZ R6, R14, R15 ;  /* 0x0000000f0e067221 */ /* 0x000fe20000010000 */
[C---:B------:R-:W-:Y:S01]  /*6cc0*/  F2FP.F16.F32.PACK_AB R159, R30.reuse, R35 ;  /* 0x000000231e9f723e */ /* 0x040fe200000000ff */
[----:B------:R-:W-:Y:S02]  /*6cd0*/  FADD.FTZ R37, R30, R37 ;  /* 0x000000251e257221 */ /* 0x000fe40000010000 */
[----:B------:R-:W-:-:S03]  /*6ce0*/  FADD.FTZ R15, R13, R6 ;  /* 0x000000060d0f7221 */ /* 0x000fc60000010000 */
[----:B------:R-:W2:Y:S01]  /*6cf0*/  MUFU.EX2 R40, R40 ;  /* 0x0000002800287308 */ /* 0x000ea20000000800 */
[----:B0-----:R-:W-:Y:S01]  /*6d00*/  FADD.FTZ R6, R38, R37 ;  /* 0x0000002526067221 */ /* 0x001fe20000010000 */
[----:B------:R-:W-:Y:S01]  /*6d10*/  FADD.FTZ R15, R12, R15 ;  /* 0x0000000f0c0f7221 */ /* 0x000fe20000010000 */
[----:B------:R0:W-:Y:S04]  /*6d20*/  STSM.16.M88.4 [R23+0x36400], R152 ;  /* 0x0364009817007844 */ /* 0x0001e80000000200 */
[----:B------:R0:W-:Y:S01]  /*6d30*/  STSM.16.M88.4 [R186], R156 ;  /* 0x0000009cba007844 */ /* 0x0001e20000000200 */
[----:B------:R-:W3:Y:S01]  /*6d40*/  MUFU.EX2 R29, R29 ;  /* 0x0000001d001d7308 */ /* 0x000ee20000000800 */
[C---:B-1----:R-:W-:Y:S01]  /*6d50*/  FADD.FTZ R27, R39.reuse, R6 ;  /* 0x00000006271b7221 */ /* 0x042fe20000010000 */
[----:B------:R-:W-:Y:S01]  /*6d60*/  FADD.FTZ R6, R20, R15 ;  /* 0x0000000f14067221 */ /* 0x000fe20000010000 */
[----:B------:R-:W-:-:S05]  /*6d70*/  F2FP.F16.F32.PACK_AB R161, R39, R38 ;  /* 0x0000002627a1723e */ /* 0x000fca00000000ff */
[----:B------:R-:W1:Y:S01]  /*6d80*/  MUFU.EX2 R41, R41 ;  /* 0x0000002900297308 */ /* 0x000e620000000800 */
[----:B--2---:R-:W-:-:S07]  /*6d90*/  FADD.FTZ R24, R40, R27 ;  /* 0x0000001b28187221 */ /* 0x004fce0000010000 */
[----:B------:R-:W2:Y:S01]  /*6da0*/  MUFU.EX2 R32, R32 ;  /* 0x0000002000207308 */ /* 0x000ea20000000800 */
[C---:B---3--:R-:W-:Y:S01]  /*6db0*/  FADD.FTZ R11, R29.reuse, R6 ;  /* 0x000000061d0b7221 */ /* 0x048fe20000010000 */
[----:B------:R-:W-:-:S06]  /*6dc0*/  F2FP.F16.F32.PACK_AB R162, R29, R20 ;  /* 0x000000141da2723e */ /* 0x000fcc00000000ff */
[----:B------:R-:W3:Y:S01]  /*6dd0*/  MUFU.EX2 R42, R42 ;  /* 0x0000002a002a7308 */ /* 0x000ee20000000800 */
[C---:B-1----:R-:W-:Y:S01]  /*6de0*/  FADD.FTZ R15, R41.reuse, R24 ;  /* 0x00000018290f7221 */ /* 0x042fe20000010000 */
[----:B------:R-:W-:-:S05]  /*6df0*/  F2FP.F16.F32.PACK_AB R163, R41, R40 ;  /* 0x0000002829a3723e */ /* 0x000fca00000000ff */
[----:B------:R0:W-:Y:S01]  /*6e00*/  STSM.16.M88.4 [R184], R160 ;  /* 0x000000a0b8007844 */ /* 0x0001e20000000200 */
[----:B------:R-:W1:Y:S01]  /*6e10*/  MUFU.EX2 R33, R33 ;  /* 0x0000002100217308 */ /* 0x000e620000000800 */
[----:B--2---:R-:W-:-:S07]  /*6e20*/  FADD.FTZ R6, R32, R11 ;  /* 0x0000000b20067221 */ /* 0x004fce0000010000 */
[----:B------:R-:W2:Y:S01]  /*6e30*/  MUFU.EX2 R165, R28 ;  /* 0x0000001c00a57308 */ /* 0x000ea20000000800 */
[----:B---3--:R-:W-:-:S07]  /*6e40*/  FADD.FTZ R12, R42, R15 ;  /* 0x0000000f2a0c7221 */ /* 0x008fce0000010000 */
[----:B------:R-:W-:Y:S01]  /*6e50*/  MUFU.EX2 R25, R25 ;  /* 0x0000001900197308 */ /* 0x000fe20000000800 */
[C---:B-1----:R-:W-:Y:S01]  /*6e60*/  FADD.FTZ R6, R33.reuse, R6 ;  /* 0x0000000621067221 */ /* 0x042fe20000010000 */
[----:B------:R-:W-:-:S06]  /*6e70*/  F2FP.F16.F32.PACK_AB R164, R33, R32 ;  /* 0x0000002021a4723e */ /* 0x000fcc00000000ff */
[----:B------:R-:W1:Y:S01]  /*6e80*/  MUFU.EX2 R36, R36 ;  /* 0x0000002400247308 */ /* 0x000e620000000800 */
[C---:B--2---:R-:W-:Y:S01]  /*6e90*/  FADD.FTZ R12, R165.reuse, R12 ;  /* 0x0000000ca50c7221 */ /* 0x044fe20000010000 */
[----:B------:R-:W-:-:S06]  /*6ea0*/  F2FP.F16.F32.PACK_AB R165, R165, R42 ;  /* 0x0000002aa5a5723e */ /* 0x000fcc00000000ff */
[----:B------:R-:W2:Y:S08]  /*6eb0*/  MUFU.EX2 R21, R21 ;  /* 0x0000001500157308 */ /* 0x000eb00000000800 */
[----:B------:R3:W4:Y:S01]  /*6ec0*/  MUFU.EX2 R14, R7 ;  /* 0x00000007000e7308 */ /* 0x0007220000000800 */
[----:B-1----:R-:W-:Y:S01]  /*6ed0*/  F2FP.F16.F32.PACK_AB R166, R36, R25 ;  /* 0x0000001924a6723e */ /* 0x002fe200000000ff */
[----:B---3--:R-:W-:Y:S01]  /*6ee0*/  FADD.FTZ R7, R25, R6 ;  /* 0x0000000619077221 */ /* 0x008fe20000010000 */
[----:B--2---:R-:W-:-:S03]  /*6ef0*/  FADD.FTZ R11, R21, R12 ;  /* 0x0000000c150b7221 */ /* 0x004fc60000010000 */
[----:B------:R-:W-:Y:S01]  /*6f00*/  FADD.FTZ R6, R36, R7 ;  /* 0x0000000724067221 */ /* 0x000fe20000010000 */
[C---:B----4-:R-:W-:Y:S01]  /*6f10*/  F2FP.F16.F32.PACK_AB R167, R14.reuse, R21 ;  /* 0x000000150ea7723e */ /* 0x050fe200000000ff */
[----:B------:R-:W-:Y:S01]  /*6f20*/  FADD.FTZ R7, R14, R11 ;  /* 0x0000000b0e077221 */ /* 0x000fe20000010000 */
[C---:B------:R-:W-:Y:S02]  /*6f30*/  VIADD R11, R10.reuse, 0x100 ;  /* 0x000001000a0b7836 */ /* 0x040fe40000000000 */
[----:B------:R-:W-:Y:S01]  /*6f40*/  VIADD R10, R10, 0x180 ;  /* 0x000001800a0a7836 */ /* 0x000fe20000000000 */
[----:B------:R0:W-:Y:S01]  /*6f50*/  STSM.16.M88.4 [R185], R164 ;  /* 0x000000a4b9007844 */ /* 0x0001e20000000200 */
[----:B------:R-:W-:Y:S01]  /*6f60*/  WARPGROUP.ARRIVE ;  /* 0x00000000000079c5 */ /* 0x000fe20000000000 */
[----:B------:R-:W-:-:S05]  /*6f70*/  R2UR UR6, R11 ;  /* 0x000000000b0672ca */ /* 0x000fca00000e0000 */
[----:B------:R-:W-:Y:S03]  /*6f80*/  HGMMA.64x256x16.F32 R24, R152, gdesc[UR12].tnspB, RZ, !UPT, gsb0 ;  /* 0x43e0000c98187df0 */ /* 0x000fe6000c0008ff */
[----:B------:R-:W-:Y:S02]  /*6f90*/  WARPGROUP.DEPBAR.LE gsb0, 0x0 ;  /* 0x00008000000079c5 */ /* 0x000fe40000010000 */
[----:B------:R-:W-:-:S15]  /*6fa0*/  WARPGROUP.ARRIVE ;  /* 0x00000000000079c5 */ /* 0x000fde0000000000 */
[----:B------:R-:W-:-:S08]  /*6fb0*/  NOP ;  /* 0x0000000000007918 */ /* 0x000fd00000000000 */
[----:B------:R-:W-:Y:S01]  /*6fc0*/  HGMMA.64x256x16.F32 R24, R156, gdesc[UR8].tnspB, R24, gsb0 ;  /* 0x43e000089c187df0 */ /* 0x000fe20008000818 */
[----:B------:R-:W-:Y:S01]  /*6fd0*/  UMOV UR10, UR6 ;  /* 0x00000006000a7c82 */ /* 0x000fe20008000000 */
[----:B------:R-:W-:Y:S01]  /*6fe0*/  UMOV UR11, 0x40000040 ;  /* 0x40000040000b7882 */ /* 0x000fe20000000000 */
[----:B------:R-:W-:Y:S01]  /*6ff0*/  R2UR UR6, R10 ;  /* 0x000000000a0672ca */ /* 0x000fe200000e0000 */
[----:B------:R-:W-:Y:S02]  /*7000*/  WARPGROUP.DEPBAR.LE gsb0, 0x0 ;  /* 0x00008000000079c5 */ /* 0x000fe40000010000 */
[----:B------:R-:W-:-:S15]  /*7010*/  WARPGROUP.ARRIVE ;  /* 0x00000000000079c5 */ /* 0x000fde0000000000 */
[----:B------:R-:W-:-:S07]  /*7020*/  NOP ;  /* 0x0000000000007918 */ /* 0x000fce0000000000 */
[----:B------:R-:W-:Y:S01]  /*7030*/  HGMMA.64x256x16.F32 R24, R160, gdesc[UR8].tnspB, R24, gsb0 ;  /* 0x43e00008a0187df0 */ /* 0x000fe20008000818 */
[----:B------:R-:W-:Y:S01]  /*7040*/  UMOV UR10, UR6 ;  /* 0x00000006000a7c82 */ /* 0x000fe20008000000 */
[----:B------:R-:W-:Y:S01]  /*7050*/  UMOV UR11, 0x40000040 ;  /* 0x40000040000b7882 */ /* 0x000fe20000000000 */
        /* <DEDUP_REMOVED lines=8> */
[----:B------:R-:W-:-:S06]  /*70e0*/  WARPGROUP.ARRIVE ;  /* 0x00000000000079c5 */ /* 0x000fcc0000000000 */
        /* <DEDUP_REMOVED lines=13> */
[----:B------:R-:W-:Y:S01]  /*71c0*/  ULDC UR5, c[0x0][0xad0] ;  /* 0x0002b40000057ab9 */ /* 0x000fe20000000800 */
[----:B------:R-:W-:Y:S01]  /*71d0*/  IMAD.MOV.U32 R10, RZ, RZ, R8 ;  /* 0x000000ffff0a7224 */ /* 0x000fe200078e0008 */
[----:B------:R-:W-:Y:S01]  /*71e0*/  ULDC UR4, c[0x0][0xa80] ;  /* 0x0002a00000047ab9 */ /* 0x000fe20000000800 */
[----:B------:R-:W-:-:S07]  /*71f0*/  IMAD.MOV.U32 R12, RZ, RZ, R2 ;  /* 0x000000ffff0c7224 */ /* 0x000fce00078e0002 */
.L_x_8323:
        /* <DEDUP_REMOVED lines=8> */
.L_x_8315:
[----:B------:R-:W-:Y:S02]  /*7280*/  IMAD.U32 R5, RZ, RZ, UR37 ;  /* 0x00000025ff057e24 */ /* 0x000fe4000f8e00ff */
[----:B0-----:R-:W-:-:S03]  /*7290*/  IMAD R9, R2, 0x8, R16 ;  /* 0x0000000802097824 */ /* 0x001fc600078e0210 */
[----:B------:R-:W-:-:S04]  /*72a0*/  SHF.L.U32 R5, R5, 0x1f, RZ ;  /* 0x0000001f05057819 */ /* 0x000fc800000006ff */
[----:B------:R0:W1:Y:S01]  /*72b0*/  SYNCS.PHASECHK.TRANS64.TRYWAIT P3, [R9+URZ+0x38830], R5 ;  /* 0x03883005090075a7 */ /* 0x000062000806017f */
[----:B------:R-:W-:Y:S05]  /*72c0*/  @!P0 BRA `(.L_x_8316) ;  /* 0x0000000000048947 */ /* 0x000fea0003800000 */
[----:B------:R-:W-:Y:S01]  /*72d0*/  BPT.TRAP 0x1 ;  /* 0x000000040000795c */ /* 0x000fe20000300000 */
.L_x_8316:
[----:B------:R-:W-:Y:S01]  /*72e0*/  IMAD R8, R2, 0x200, R0 ;  /* 0x0000020002087824 */ /* 0x000fe200078e0200 */
[----:B-1----:R-:W-:Y:S06]  /*72f0*/  @P3 BRA `(.L_x_8317) ;  /* 0x0000000000083947 */ /* 0x002fec0003800000 */
[----:B------:R-:W1:Y:S02]  /*7300*/  SYNCS.PHASECHK.TRANS64.TRYWAIT P3, [R9+URZ+0x38830], R5 ;  /* 0x03883005090075a7 */ /* 0x000e64000806017f */
[----:B-1----:R-:W-:Y:S05]  /*7310*/  @!P3 BRA `(.L_x_8318) ;  /* 0x0000014400c8b947 */ /* 0x002fea0003800000 */
.L_x_8317:
[----:B------:R-:W-:Y:S01]  /*7320*/  R2UR UR10, R8 ;  /* 0x00000000080a72ca */ /* 0x000fe200000e0000 */
[----:B------:R-:W-:Y:S01]  /*7330*/  WARPGROUP.ARRIVE ;  /* 0x00000000000079c5 */ /* 0x000fe20000000000 */
[----:B------:R-:W-:Y:S01]  /*7340*/  UMOV UR11, 0x40000040 ;  /* 0x40000040000b7882 */ /* 0x000fe20000000000 */
[----:B------:R-:W-:Y:S01]  /*7350*/  UMOV UR15, 0x40000040 ;  /* 0x40000040000f7882 */ /* 0x000fe20000000000 */
[----:B------:R-:W-:Y:S01]  /*7360*/  UMOV UR19, 0x40000040 ;  /* 0x4000004000137882 */ /* 0x000fe20000000000 */
[----:B------:R-:W-:-:S08]  /*7370*/  UMOV UR23, 0x40000040 ;  /* 0x4000004000177882 */ /* 0x000fd00000000000 */
[----:B------:R-:W-:Y:S01]  /*7380*/  HGMMA.64x64x16.F32 R152, gdesc[UR8], RZ, !UPT, gsb0 ;  /* 0x00e00000089879f0 */ /* 0x000fe2000c0008ff */
[----:B------:R-:W-:Y:S02]  /*7390*/  UIADD3 UR14, UR10, 0x2, URZ ;  /* 0x000000020a0e7890 */ /* 0x000fe4000fffe03f */
[----:B------:R-:W-:Y:S02]  /*73a0*/  UIADD3 UR18, UR10, 0x4, URZ ;  /* 0x000000040a127890 */ /* 0x000fe4000fffe03f */
        /* <DEDUP_REMOVED lines=13> */
.L_x_8319:
[----:B------:R2:W3:Y:S01]  /*7480*/  SYNCS.PHASECHK.TRANS64.TRYWAIT P3, [R9+URZ+0x38850], R5 ;  /* 0x03885005090075a7 */ /* 0x0004e2000806017f */
[----:B------:R-:W-:Y:S05]  /*7490*/  @!P0 BRA `(.L_x_8320) ;  /* 0x0000000000048947 */ /* 0x000fea0003800000 */
[----:B------:R-:W-:Y:S01]  /*74a0*/  BPT.TRAP 0x1 ;  /* 0x000000040000795c */ /* 0x000fe20000300000 */
.L_x_8320:
[----:B---3--:R-:W-:Y:S05]  /*74b0*/  @P3 BRA `(.L_x_8321) ;  /* 0x0000000000083947 */ /* 0x008fea0003800000 */
[----:B------:R-:W3:Y:S02]  /*74c0*/  SYNCS.PHASECHK.TRANS64.TRYWAIT P3, [R9+URZ+0x38850], R5 ;  /* 0x03885005090075a7 */ /* 0x000ee4000806017f */
[----:B---3--:R-:W-:Y:S05]  /*74d0*/  @!P3 BRA `(.L_x_8322) ;  /* 0x00000144006cb947 */ /* 0x008fea0003800000 */
.L_x_8321:
[----:B0123--:R-:W-:Y:S01]  /*74e0*/  IMAD R5, R2, 0x1000, R3 ;  /* 0x0000100002057824 */ /* 0x00ffe200078e0203 */
[----:B------:R-:W-:Y:S01]  /*74f0*/  WARPGROUP.ARRIVE ;  /* 0x00000000000079c5 */ /* 0x000fe20000000000 */
[----:B------:R-:W-:Y:S01]  /*7500*/  UMOV UR27, 0x40000040 ;  /* 0x40000040001b7882 */ /* 0x000fe20000000000 */
[----:B------:R-:W-:Y:S01]  /*7510*/  VIADD R8, R4, 0x2 ;  /* 0x0000000204087836 */ /* 0x000fe20000000000 */
[----:B------:R-:W-:Y:S01]  /*7520*/  UMOV UR29, 0x40000040 ;  /* 0x40000040001d7882 */ /* 0x000fe20000000000 */
[C---:B------:R-:W-:Y:S01]  /*7530*/  R2UR UR26, R5.reuse ;  /* 0x00000000051a72ca */ /* 0x040fe200000e0000 */
[----:B------:R-:W-:Y:S01]  /*7540*/  UMOV UR31, 0x40000040 ;  /* 0x40000040001f7882 */ /* 0x000fe20000000000 */
[----:B------:R-:W0:Y:S01]  /*7550*/  S2R R13, SR_TID.X ;  /* 0x00000000000d7919 */ /* 0x000e220000002100 */
[----:B------:R-:W-:Y:S01]  /*7560*/  R2UR UR28, R8 ;  /* 0x00000000081c72ca */ /* 0x000fe200000e0000 */
[C---:B------:R-:W-:Y:S01]  /*7570*/  VIADD R8, R5.reuse, 0x2 ;  /* 0x0000000205087836 */ /* 0x040fe20000000000 */
[----:B------:R-:W-:Y:S01]  /*7580*/  UMOV UR10, 0xffffffc0 ;  /* 0xffffffc0000a7882 */ /* 0x000fe20000000000 */
[----:B------:R-:W-:Y:S01]  /*7590*/  VIADD R20, R5, 0x800 ;  /* 0x0000080005147836 */ /* 0x000fe20000000000 */
[----:B------:R-:W-:Y:S01]  /*75a0*/  UIMAD UR10, UR7, UR10, 0x1 ;  /* 0x00000001070a74a4 */ /* 0x000fe2000f8e020a */
[----:B------:R-:W-:Y:S01]  /*75b0*/  IMAD.MOV.U32 R15, RZ, RZ, 0x4 ;  /* 0x00000004ff0f7424 */ /* 0x000fe200078e00ff */
[----:B------:R-:W-:Y:S01]  /*75c0*/  R2UR UR30, R8 ;  /* 0x00000000081e72ca */ /* 0x000fe200000e0000 */
[----:B------:R-:W-:Y:S01]  /*75d0*/  VIADD R8, R4, 0x4 ;  /* 0x0000000404087836 */ /* 0x000fe20000000000 */
[----:B------:R-:W-:Y:S01]  /*75e0*/  UMOV UR11, 0x40000040 ;  /* 0x40000040000b7882 */ /* 0x000fe20000000000 */
[----:B------:R-:W-:Y:S01]  /*75f0*/  UISETP.GT.AND UP0, UPT, UR7, UR6, UPT ;  /* 0x000000060700728c */ /* 0x000fe2000bf04270 */
[----:B------:R-:W-:Y:S01]  /*7600*/  HGMMA.64x64x16.F32 R152, gdesc[UR24], R152, gsb0 ;  /* 0x00e00000189879f0 */ /* 0x000fe20008000898 */
[----:B------:R-:W-:Y:S01]  /*7610*/  UIADD3 UR7, UR7, -0x1, URZ ;  /* 0xffffffff07077890 */ /* 0x000fe2000fffe03f */
[----:B0-----:R-:W-:Y:S01]  /*7620*/  SHF.R.U32.HI R13, RZ, 0x7, R13 ;  /* 0x00000007ff0d7819 */ /* 0x001fe2000001160d */
[----:B------:R-:W-:-:S02]  /*7630*/  WARPGROUP.DEPBAR.LE gsb0, 0x0 ;  /* 0x00008000000079c5 */ /* 0x000fc40000010000 */
[----:B------:R-:W-:-:S06]  /*7640*/  WARPGROUP.ARRIVE ;  /* 0x00000000000079c5 */ /* 0x000fcc0000000000 */
[----:B------:R-:W-:Y:S01]  /*7650*/  HGMMA.64x64x16.F32 R152, gdesc[UR28], R152, gsb0 ;  /* 0x00e000001c9879f0 */ /* 0x000fe20008000898 */
[----:B------:R-:W-:Y:S01]  /*7660*/  R2UR UR28, R8 ;  /* 0x00000000081c72ca */ /* 0x000fe200000e0000 */
[----:B------:R-:W-:Y:S01]  /*7670*/  VIADD R8, R5, 0x4 ;  /* 0x0000000405087836 */ /* 0x000fe20000000000 */
[----:B------:R-:W-:Y:S01]  /*7680*/  UMOV UR29, 0x40000040 ;  /* 0x40000040001d7882 */ /* 0x000fe20000000000 */
[----:B------:R-:W-:-:S03]  /*7690*/  UMOV UR31, 0x40000040 ;  /* 0x40000040001f7882 */ /* 0x000fc60000000000 */
[----:B------:R-:W-:Y:S01]  /*76a0*/  R2UR UR30, R8 ;  /* 0x00000000081e72ca */ /* 0x000fe200000e0000 */
[----:B------:R-:W-:Y:S01]  /*76b0*/  VIADD R8, R4, 0x6 ;  /* 0x0000000604087836 */ /* 0x000fe20000000000 */
[----:B------:R-:W-:Y:S02]  /*76c0*/  WARPGROUP.DEPBAR.LE gsb0, 0x0 ;  /* 0x00008000000079c5 */ /* 0x000fe40000010000 */
[----:B------:R-:W-:-:S09]  /*76d0*/  WARPGROUP.ARRIVE ;  /* 0x00000000000079c5 */ /* 0x000fd20000000000 */
        /* <DEDUP_REMOVED lines=113> */
[----:B------:R-:W-:Y:S02]  /*7df0*/  R2UR UR30, R8 ;  /* 0x00000000081e72ca */ /* 0x000fe400000e0000 */
[----:B------:R0:W1:Y:S02]  /*7e00*/  SHFL.IDX PT, R8, R13, RZ, 0x1f ;  /* 0x00001fff0d087589 */ /* 0x00006400000e0000 */
[----:B0-----:R-:W-:Y:S01]  /*7e10*/  VIADD R13, R4, 0x800 ;  /* 0x00000800040d7836 */ /* 0x001fe20000000000 */
[----:B-1----:R-:W-:-:S04]  /*7e20*/  ISETP.GT.AND P3, PT, R8, 0x7f, PT ;  /* 0x0000007f0800780c */ /* 0x002fc80003f64270 */
[----:B------:R-:W-:-:S05]  /*7e30*/  SEL R14, RZ, 0x2, !P3 ;  /* 0x00000002ff0e7807 */ /* 0x000fca0005800000 */
[----:B------:R-:W-:Y:S01]  /*7e40*/  IMAD.IADD R8, R13, 0x1, R14 ;  /* 0x000000010d087824 */ /* 0x000fe200078e020e */
[----:B------:R-:W-:Y:S02]  /*7e50*/  WARPGROUP.DEPBAR.LE gsb0, 0x0 ;  /* 0x00008000000079c5 */ /* 0x000fe40000010000 */
[----:B------:R-:W-:-:S06]  /*7e60*/  WARPGROUP.ARRIVE ;  /* 0x00000000000079c5 */ /* 0x000fcc0000000000 */
[----:B------:R-:W-:Y:S01]  /*7e70*/  HGMMA.64x64x16.F32 R152, gdesc[UR28], R152, gsb0 ;  /* 0x00e000001c9879f0 */ /* 0x000fe20008000898 */
[----:B------:R-:W-:Y:S01]  /*7e80*/  R2UR UR28, R8 ;  /* 0x00000000081c72ca */ /* 0x000fe200000e0000 */
[----:B------:R-:W-:Y:S01]  /*7e90*/  IMAD.IADD R8, R14, 0x1, R20 ;  /* 0x000000010e087824 */ /* 0x000fe200078e0214 */
[----:B------:R-:W-:Y:S01]  /*7ea0*/  UMOV UR29, 0x40000040 ;  /* 0x40000040001d7882 */ /* 0x000fe20000000000 */
[----:B------:R-:W-:-:S03]  /*7eb0*/  UMOV UR31, 0x40000040 ;  /* 0x40000040001f7882 */ /* 0x000fc60000000000 */
[----:B------:R-:W-:Y:S02]  /*7ec0*/  R2UR UR30, R8 ;  /* 0x00000000081e72ca */ /* 0x000fe400000e0000 */
[C---:B------:R-:W-:Y:S02]  /*7ed0*/  SEL R8, R15.reuse, 0x2, P3 ;  /* 0x000000020f087807 */ /* 0x040fe40001800000 */
[----:B------:R-:W-:-:S03]  /*7ee0*/  SEL R15, R15, 0x6, !P3 ;  /* 0x000000060f0f7807 */ /* 0x000fc60005800000 */
[C---:B------:R-:W-:Y:S02]  /*7ef0*/  IMAD.IADD R21, R13.reuse, 0x1, R8 ;  /* 0x000000010d157824 */ /* 0x040fe400078e0208 */
[----:B------:R-:W-:Y:S01]  /*7f00*/  IMAD.IADD R13, R13, 0x1, R15 ;  /* 0x000000010d0d7824 */ /* 0x000fe200078e020f */
[----:B------:R-:W-:Y:S02]  /*7f10*/  WARPGROUP.DEPBAR.LE gsb0, 0x0 ;  /* 0x00008000000079c5 */ /* 0x000fe40000010000 */
[----:B------:R-:W-:-:S06]  /*7f20*/  WARPGROUP.ARRIVE ;  /* 0x00000000000079c5 */ /* 0x000fcc0000000000 */
[----:B------:R-:W-:Y:S01]  /*7f30*/  HGMMA.64x64x16.F32 R152, gdesc[UR28], R152, gsb0 ;  /* 0x00e000001c9879f0 */ /* 0x000fe20008000898 */
[----:B------:R-:W-:Y:S01]  /*7f40*/  R2UR UR28, R21 ;  /* 0x00000000151c72ca */ /* 0x000fe200000e0000 */
[C---:B------:R-:W-:Y:S01]  /*7f50*/  IMAD.IADD R21, R20.reuse, 0x1, R8 ;  /* 0x0000000114157824 */ /* 0x040fe200078e0208 */
[----:B------:R-:W-:Y:S01]  /*7f60*/  UMOV UR29, 0x40000040 ;  /* 0x40000040001d7882 */ /* 0x000fe20000000000 */
[----:B------:R-:W-:Y:S01]  /*7f70*/  UMOV UR31, 0x40000040 ;  /* 0x40000040001f7882 */ /* 0x000fe20000000000 */
[----:B------:R-:W-:Y:S02]  /*7f80*/  IMAD.IADD R20, R20, 0x1, R15 ;  /* 0x0000000114147824 */ /* 0x000fe400078e020f */
[----:B------:R-:W-:Y:S01]  /*7f90*/  R2UR UR30, R21 ;  /* 0x00000000151e72ca */ /* 0x000fe200000e0000 */
[----:B------:R-:W-:Y:S02]  /*7fa0*/  WARPGROUP.DEPBAR.LE gsb0, 0x0 ;  /* 0x00008000000079c5 */ /* 0x000fe40000010000 */
[----:B------:R-:W-:-:S10]  /*7fb0*/  WARPGROUP.ARRIVE ;  /* 0x00000000000079c5 */ /* 0x000fd40000000000 */
        /* <DEDUP_REMOVED lines=26> */
[----:B------:R-:W-:Y:S01]  /*8160*/  VIADD R20, R5, 0xa00 ;  /* 0x00000a0005147836 */ /* 0x000fe20000000000 */
[----:B------:R-:W-:Y:S01]  /*8170*/  UMOV UR29, 0x40000040 ;  /* 0x40000040001d7882 */ /* 0x000fe20000000000 */
[----:B------:R-:W-:Y:S02]  /*8180*/  UMOV UR31, 0x40000040 ;  /* 0x40000040001f7882 */ /* 0x000fe40000000000 */
[----:B------:R-:W-:-:S05]  /*8190*/  IMAD.IADD R21, R14, 0x1, R20 ;  /* 0x000000010e157824 */ /* 0x000fca00078e0214 */
[----:B------:R-:W-:Y:S01]  /*81a0*/  R2UR UR30, R21 ;  /* 0x00000000151e72ca */ /* 0x000fe200000e0000 */
[C---:B------:R-:W-:Y:S02]  /*81b0*/  IMAD.IADD R21, R13.reuse, 0x1, R8 ;  /* 0x000000010d157824 */ /* 0x040fe400078e0208 */
[----:B------:R-:W-:Y:S01]  /*81c0*/  IMAD.IADD R13, R13, 0x1, R15 ;  /* 0x000000010d0d7824 */ /* 0x000fe200078e020f */
[----:B------:R-:W-:Y:S02]  /*81d0*/  WARPGROUP.DEPBAR.LE gsb0, 0x0 ;  /* 0x00008000000079c5 */ /* 0x000fe40000010000 */
[----:B------:R-:W-:-:S07]  /*81e0*/  WARPGROUP.ARRIVE ;  /* 0x00000000000079c5 */ /* 0x000fce0000000000 */
[----:B------:R-:W-:Y:S01]  /*81f0*/  HGMMA.64x64x16.F32 R152, gdesc[UR28], R152, gsb0 ;  /* 0x00e000001c9879f0 */ /* 0x000fe20008000898 */
[----:B------:R-:W-:Y:S01]  /*8200*/  R2UR UR28, R21 ;  /* 0x00000000151c72ca */ /* 0x000fe200000e0000 */
[--C-:B------:R-:W-:Y:S01]  /*8210*/  IMAD.IADD R21, R8, 0x1, R20.reuse ;  /* 0x0000000108157824 */ /* 0x100fe200078e0214 */
        /* <DEDUP_REMOVED lines=82> */
[--C-:B------:R-:W-:Y:S02]  /*8740*/  IMAD.IADD R8, R8, 0x1, R20.reuse ;  /* 0x0000000108087824 */ /* 0x100fe400078e0214 */
        /* <DEDUP_REMOVED lines=23> */
[----:B------:R-:W-:Y:S02]  /*88c0*/  IADD3 R8, R13, R8, R4 ;  /* 0x000000080d087210 */ /* 0x000fe40007ffe004 */
[----:B------:R-:W0:Y:S01]  /*88d0*/  @P1 LDC R13, c[0x0][0x44c] ;  /* 0x00011300ff0d1b82 */ /* 0x000e220000000800 */
[----:B------:R-:W-:Y:S02]  /*88e0*/  WARPGROUP.DEPBAR.LE gsb0, 0x0 ;  /* 0x00008000000079c5 */ /* 0x000fe40000010000 */
[----:B------:R-:W-:-:S06]  /*88f0*/  WARPGROUP.ARRIVE ;  /* 0x00000000000079c5 */ /* 0x000fcc0000000000 */
[----:B------:R-:W-:Y:S01]  /*8900*/  HGMMA.64x64x16.F32 R152, gdesc[UR28], R152, gsb0 ;  /* 0x00e000001c9879f0 */ /* 0x000fe20008000898 */
[----:B------:R-:W-:Y:S01]  /*8910*/  R2UR UR28, R8 ;  /* 0x00000000081c72ca */ /* 0x000fe200000e0000 */
[----:B------:R-:W-:Y:S01]  /*8920*/  UMOV UR29, 0x40000040 ;  /* 0x40000040001d7882 */ /* 0x000fe20000000000 */
[----:B------:R-:W-:Y:S01]  /*8930*/  R2UR UR30, R5 ;  /* 0x00000000051e72ca */ /* 0x000fe200000e0000 */
[----:B------:R-:W-:Y:S01]  /*8940*/  UMOV UR31, 0x40000040 ;  /* 0x40000040001f7882 */ /* 0x000fe20000000000 */
[----:B------:R-:W1:Y:S01]  /*8950*/  @P1 LDC R8, c[0x0][0x450] ;  /* 0x00011400ff081b82 */ /* 0x000e620000000800 */
[----:B------:R-:W-:-:S04]  /*8960*/  VIADD R5, R190, UR42 ;  /* 0x0000002abe057c36 */ /* 0x000fc80008000000 */
[----:B0-----:R-:W-:-:S05]  /*8970*/  @P1 IMAD.HI.U32 R13, R5, R13, RZ ;  /* 0x0000000d050d1227 */ /* 0x001fca00078e00ff */
[----:B-1----:R-:W-:Y:S02]  /*8980*/  @P1 SHF.R.U32.HI R5, RZ, R8, R13 ;  /* 0x00000008ff051219 */ /* 0x002fe4000001160d */
[----:B------:R-:W-:-:S05]  /*8990*/  IADD3 R8, R187, UR10, -R189 ;  /* 0x0000000abb087c10 */ /* 0x000fca000fffe8bd */
[----:B------:R-:W-:Y:S01]  /*89a0*/  IMAD.IADD R8, R8, 0x1, -R188 ;  /* 0x0000000108087824 */ /* 0x000fe200078e0abc */
[----:B------:R-:W-:Y:S02]  /*89b0*/  WARPGROUP.DEPBAR.LE gsb0, 0x0 ;  /* 0x00008000000079c5 */ /* 0x000fe40000010000 */
[----:B------:R-:W-:-:S06]  /*89c0*/  WARPGROUP.ARRIVE ;  /* 0x00000000000079c5 */ /* 0x000fcc0000000000 */
[----:B------:R-:W-:Y:S03]  /*89d0*/  HGMMA.64x64x16.F32 R152, gdesc[UR28], R152, gsb0 ;  /* 0x00e000001c9879f0 */ /* 0x000fe60008000898 */
[----:B------:R-:W-:Y:S02]  /*89e0*/  WARPGROUP.DEPBAR.LE gsb0, 0x0 ;  /* 0x00008000000079c5 */ /* 0x000fe40000010000 */
[----:B------:R-:W-:Y:S01]  /*89f0*/  FMUL.FTZ R15, R161, UR5 ;  /* 0x00000005a10f7c20 */ /* 0x000fe20008410000 */
[----:B------:R-:W-:Y:S01]  /*8a00*/  FMUL.FTZ R14, R152, UR5 ;  /* 0x00000005980e7c20 */ /* 0x000fe20008410000 */
[----:B------:R-:W0:Y:S01]  /*8a10*/  SHFL.IDX PT, R161, R5, RZ, 0x1c1f ;  /* 0x001c1fff05a17589 */ /* 0x000e2200000e0000 */
        /* <DEDUP_REMOVED lines=23> */
[----:B0-----:R-:W-:-:S02]  /*8b90*/  IMAD.IADD R161, R8, 0x1, R161 ;  /* 0x0000000108a17824 */ /* 0x001fc400078e02a1 */
[----:B------:R-:W-:-:S03]  /*8ba0*/  FMUL.FTZ R232, R183, UR5 ;  /* 0x00000005b7e87c20 */ /* 0x000fc60008410000 */
[C---:B------:R-:W-:Y:S02]  /*8bb0*/  ISETP.GT.AND P6, PT, R161.reuse, 0x1, PT ;  /* 0x00000001a100780c */ /* 0x040fe40003fc4270 */
[----:B------:R-:W0:Y:S01]  /*8bc0*/  MUFU.TANH R20, R20 ;  /* 0x0000001400147308 */ /* 0x000e220000002400 */
[C---:B------:R-:W-:Y:S02]  /*8bd0*/  ISETP.GT.AND P5, PT, R161.reuse, RZ, PT ;  /* 0x000000ffa100720c */ /* 0x040fe40003fa4270 */
[C---:B------:R-:W-:Y:S02]  /*8be0*/  ISETP.GT.AND P3, PT, R161.reuse, 0x8, PT ;  /* 0x00000008a100780c */ /* 0x040fe40003f64270 */
[----:B------:R-:W-:Y:S02]  /*8bf0*/  ISETP.GT.AND P4, PT, R161, 0x9, PT ;  /* 0x00000009a100780c */ /* 0x000fe40003f84270 */
[----:B-1----:R-:W-:Y:S01]  /*8c00*/  FSEL R13, R13, -INF , P6 ;  /* 0xff8000000d0d7808 */ /* 0x002fe20003000000 */
[----:B------:R-:W1:Y:S01]  /*8c10*/  MUFU.TANH R15, R15 ;  /* 0x0000000f000f7308 */ /* 0x000e620000002400 */
[----:B--2---:R-:W-:-:S02]  /*8c20*/  FSEL R14, R14, -INF , P5 ;  /* 0xff8000000e0e7808 */ /* 0x004fc40002800000 */
[C---:B------:R-:W-:Y:S02]  /*8c30*/  ISETP.GT.AND P6, PT, R161.reuse, 0x11, PT ;  /* 0x00000011a100780c */ /* 0x040fe40003fc4270 */
[----:B---3--:R-:W-:Y:S02]  /*8c40*/  FSEL R152, R152, -INF , P3 ;  /* 0xff80000098987808 */ /* 0x008fe40001800000 */
[C---:B------:R-:W-:Y:S01]  /*8c50*/  ISETP.GT.AND P5, PT, R161.reuse, 0x10, PT ;  /* 0x00000010a100780c */ /* 0x040fe20003fa4270 */
[----:B------:R-:W2:Y:S01]  /*8c60*/  MUFU.TANH R153, R153 ;  /* 0x0000009900997308 */ /* 0x000ea20000002400 */
[----:B0-----:R-:W-:Y:S02]  /*8c70*/  FSEL R20, R20, -INF , P4 ;  /* 0xff80000014147808 */ /* 0x001fe40002000000 */
[C---:B------:R-:W-:Y:S02]  /*8c80*/  ISETP.GT.AND P3, PT, R161.reuse, 0x18, PT ;  /* 0x00000018a100780c */ /* 0x040fe40003f64270 */
[----:B------:R-:W-:-:S03]  /*8c90*/  ISETP.GT.AND P4, PT, R161, 0x19, PT ;  /* 0x00000019a100780c */ /* 0x000fc60003f84270 */
[----:B------:R-:W0:Y:S01]  /*8ca0*/  MUFU.TANH R21, R21 ;  /* 0x0000001500157308 */ /* 0x000e220000002400 */
[----:B-1----:R-:W-:Y:S02]  /*8cb0*/  FSEL R15, R15, -INF , P6 ;  /* 0xff8000000f0f7808 */ /* 0x002fe40003000000 */
[----:B------:R-:W-:-:S05]  /*8cc0*/  ISETP.GT.AND P6, PT, R161, 0x21, PT ;  /* 0x00000021a100780c */ /* 0x000fca0003fc4270 */
[----:B------:R-:W1:Y:S01]  /*8cd0*/  MUFU.TANH R157, R157 ;  /* 0x0000009d009d7308 */ /* 0x000e620000002400 */
[----:B--2---:R-:W-:Y:S02]  /*8ce0*/  FSEL R153, R153, -INF , P5 ;  /* 0xff80000099997808 */ /* 0x004fe40002800000 */
[----:B------:R-:W-:-:S05]  /*8cf0*/  ISETP.GT.AND P5, PT, R161, 0x20, PT ;  /* 0x00000020a100780c */ /* 0x000fca0003fa4270 */
[----:B------:R-:W2:Y:S01]  /*8d00*/  MUFU.TANH R160, R160 ;  /* 0x000000a000a07308 */ /* 0x000ea20000002400 */
[----:B0-----:R-:W-:Y:S02]  /*8d10*/  FSEL R21, R21, -INF , P3 ;  /* 0xff80000015157808 */ /* 0x001fe40001800000 */
[----:B------:R-:W-:-:S05]  /*8d20*/  ISETP.GT.AND P3, PT, R161, 0x28, PT ;  /* 0x00000028a100780c */ /* 0x000fca0003f64270 */
        /* <DEDUP_REMOVED lines=9> */
[----:B------:R-:W-:Y:S01]  /*8dc0*/  MUFU.TANH R165, R165 ;  /* 0x000000a500a57308 */ /* 0x000fe20000002400 */
[----:B-1----:R-:W-:Y:S01]  /*8dd0*/  FSEL R160, R164, -INF , P3 ;  /* 0xff800000a4a07808 */ /* 0x002fe20001800000 */
[----:B------:R-:W-:Y:S01]  /*8de0*/  FMUL.FTZ R164, R176, UR5 ;  /* 0x00000005b0a47c20 */ /* 0x000fe20008410000 */
[----:B------:R-:W-:Y:S01]  /*8df0*/  ISETP.GT.AND P3, PT, R161, 0x38, PT ;  /* 0x00000038a100780c */ /* 0x000fe20003f64270 */
[----:B------:R-:W-:-:S04]  /*8e00*/  FMUL.FTZ R176, R181, UR5 ;  /* 0x00000005b5b07c20 */ /* 0x000fc80008410000 */
[----:B------:R-:W0:Y:S01]  /*8e10*/  MUFU.TANH R164, R164 ;  /* 0x000000a400a47308 */ /* 0x000e220000002400 */
[----:B--2---:R-:W-:Y:S02]  /*8e20*/  FSEL R155, R168, -INF , P4 ;  /* 0xff800000a89b7808 */ /* 0x004fe40002000000 */
[----:B------:R-:W-:Y:S02]  /*8e30*/  ISETP.GT.AND P4, PT, R161, 0x39, PT ;  /* 0x00000039a100780c */ /* 0x000fe40003f84270 */
[----:B------:R-:W-:-:S03]  /*8e40*/  FMNMX.FTZ R161, R14, R10, !PT ;  /* 0x0000000a0ea17209 */ /* 0x000fc60007810000 */
[----:B------:R1:W-:Y:S01]  /*8e50*/  MUFU.TANH R168, R169 ;  /* 0x000000a900a87308 */ /* 0x0003e20000002400 */
[----:B------:R-:W-:-:S04]  /*8e60*/  FMNMX.FTZ R161, R13, R161, !PT ;  /* 0x000000a10da17209 */ /* 0x000fc80007810000 */
[----:B------:R-:W-:-:S03]  /*8e70*/  FMNMX.FTZ R161, R152, R161, !PT ;  /* 0x000000a198a17209 */ /* 0x000fc60007810000 */
[----:B------:R-:W-:Y:S01]  /*8e80*/  MUFU.TANH R176, R176 ;  /* 0x000000b000b07308 */ /* 0x000fe20000002400 */
[----:B------:R-:W-:Y:S01]  /*8e90*/  FMNMX.FTZ R161, R20, R161, !PT ;  /* 0x000000a114a17209 */ /* 0x000fe20007810000 */
[----:B-1----:R-:W-:Y:S01]  /*8ea0*/  FMUL.FTZ R169, R158, UR5 ;  /* 0x000000059ea97c20 */ /* 0x002fe20008410000 */
[----:B0-----:R-:W-:Y:S02]  /*8eb0*/  FSEL R164, R164, -INF , P5 ;  /* 0xff800000a4a47808 */ /* 0x001fe40002800000 */
[----:B------:R-:W-:-:S03]  /*8ec0*/  FMNMX.FTZ R161, R153, R161, !PT ;  /* 0x000000a199a17209 */ /* 0x000fc60007810000 */
[----:B------:R-:W-:Y:S01]  /*8ed0*/  MUFU.TANH R169, R169 ;  /* 0x000000a900a97308 */ /* 0x000fe20000002400 */
[----:B------:R-:W-:-:S04]  /*8ee0*/  FMNMX.FTZ R158, R15, R161, !PT ;  /* 0x000000a10f9e7209 */ /* 0x000fc80007810000 */
[----:B------:R-:W-:-:S03]  /*8ef0*/  FMNMX.FTZ R158, R21, R158, !PT ;  /* 0x0000009e159e7209 */ /* 0x000fc60007810000 */
[----:B------:R-:W0:Y:S01]  /*8f00*/  MUFU.TANH R161, R177 ;  /* 0x000000b100a17308 */ /* 0x000e220000002400 */
[----:B------:R-:W-:-:S04]  /*8f10*/  FMNMX.FTZ R172, R157, R158, !PT ;  /* 0x0000009e9dac7209 */ /* 0x000fc80007810000 */
[----:B------:R-:W-:-:S03]  /*8f20*/  FMNMX.FTZ R172, R156, R172, !PT ;  /* 0x000000ac9cac7209 */ /* 0x000fc60007810000 */
[----:B------:R1:W2:Y:S01]  /*8f30*/  MUFU.TANH R158, R180 ;  /* 0x000000b4009e7308 */ /* 0x0002a20000002400 */
[----:B------:R-:W-:-:S04]  /*8f40*/  FMNMX.FTZ R172, R154, R172, !PT ;  /* 0x000000ac9aac7209 */ /* 0x000fc80007810000 */
[----:B------:R-:W-:-:S03]  /*8f50*/  FMNMX.FTZ R172, R160, R172, !PT ;  /* 0x000000aca0ac7209 */ /* 0x000fc60007810000 */
[----:B------:R-:W-:Y:S01]  /*8f60*/  MUFU.TANH R170, R170 ;  /* 0x000000aa00aa7308 */ /* 0x000fe20000002400 */
[----:B------:R-:W-:Y:S01]  /*8f70*/  FMNMX.FTZ R173, R155, R172, !PT ;  /* 0x000000ac9bad7209 */ /* 0x000fe20007810000 */
[----:B-1----:R-:W-:Y:S01]  /*8f80*/  FMUL.FTZ R180, R174, UR5 ;  /* 0x00000005aeb47c20 */ /* 0x002fe20008410000 */
[----:B0-----:R-:W-:Y:S02]  /*8f90*/  FSEL R161, R161, -INF , P6 ;  /* 0xff800000a1a17808 */ /* 0x001fe40003000000 */
[----:B------:R-:W-:-:S03]  /*8fa0*/  FMNMX.FTZ R173, R164, R173, !PT ;  /* 0x000000ada4ad7209 */ /* 0x000fc60007810000 */
[----:B------:R0:W1:Y:S01]  /*8fb0*/  MUFU.TANH R172, R159 ;  /* 0x0000009f00ac7308 */ /* 0x0000620000002400 */
[----:B--2---:R-:W-:Y:S02]  /*8fc0*/  FSEL R158, R158, -INF , P3 ;  /* 0xff8000009e9e7808 */ /* 0x004fe40001800000 */
[----:B------:R-:W-:-:S05]  /*8fd0*/  FMNMX.FTZ R177, R161, R173, !PT ;  /* 0x000000ada1b17209 */ /* 0x000fca0007810000 */
[----:B------:R2:W3:Y:S01]  /*8fe0*/  MUFU.TANH R173, R162 ;  /* 0x000000a200ad7308 */ /* 0x0004e20000002400 */
[----:B0-----:R-:W-:Y:S01]  /*8ff0*/  FSEL R159, R176, -INF , P4 ;  /* 0xff800000b09f7808 */ /* 0x001fe20002000000 */
[----:B------:R-:W-:Y:S02]  /*9000*/  FMUL.FTZ R176, R163, UR5 ;  /* 0x00000005a3b07c20 */ /* 0x000fe40008410000 */
[----:B------:R-:W0:Y:S04]  /*9010*/  SHFL.IDX PT, R163, R5, 0x1, 0x1c1f ;  /* 0x003c1f0005a37f89 */ /* 0x000e2800000e0000 */
[----:B------:R-:W-:Y:S01]  /*9020*/  MUFU.TANH R176, R176 ;  /* 0x000000b000b07308 */ /* 0x000fe20000002400 */
[----:B--2---:R-:W-:Y:S01]  /*9030*/  FMNMX.FTZ R162, R158, R177, !PT ;  /* 0x000000b19ea27209 */ /* 0x004fe20007810000 */
[----:B------:R-:W-:Y:S01]  /*9040*/  FMUL.FTZ R177, R166, UR5 ;  /* 0x00000005a6b17c20 */ /* 0x000fe20008410000 */
[----:B------:R-:W-:-:S02]  /*9050*/  FMUL.FTZ R166, R167, UR5 ;  /* 0x00000005a7a67c20 */ /* 0x000fc40008410000 */
[----:B------:R-:W-:-:S03]  /*9060*/  FMNMX.FTZ R162, R159, R162, !PT ;  /* 0x000000a29fa27209 */ /* 0x000fc60007810000 */
[----:B------:R-:W-:Y:S02]  /*9070*/  MUFU.TANH R175, R175 ;  /* 0x000000af00af7308 */ /* 0x000fe40000002400 */
[----:B------:R-:W2:Y:S06]  /*9080*/  SHFL.BFLY PT, R5, R162, 0x2, 0x1f ;  /* 0x0c401f00a2057f89 */ /* 0x000eac00000e0000 */
[----:B------:R-:W4:Y:S01]  /*9090*/  MUFU.TANH R166, R166 ;  /* 0x000000a600a67308 */ /* 0x000f220000002400 */
[----:B0-----:R-:W-:-:S07]  /*90a0*/  IMAD.IADD R8, R8, 0x1, R163 ;  /* 0x0000000108087824 */ /* 0x001fce00078e02a3 */
[----:B------:R-:W0:Y:S01]  /*90b0*/  MUFU.TANH R177, R177 ;  /* 0x000000b100b17308 */ /* 0x000e220000002400 */
[C---:B------:R-:W-:Y:S02]  /*90c0*/  ISETP.GT.AND P4, PT, R8.reuse, RZ, PT ;  /* 0x000000ff0800720c */ /* 0x040fe40003f84270 */
[C---:B------:R-:W-:Y:S02]  /*90d0*/  ISETP.GT.AND P3, PT, R8.reuse, 0x9, PT ;  /* 0x000000090800780c */ /* 0x040fe40003f64270 */
[----:B------:R-:W-:Y:S02]  /*90e0*/  ISETP.GT.AND P5, PT, R8, 0x1, PT ;  /* 0x000000010800780c */ /* 0x000fe40003fa4270 */
[----:B-1----:R-:W-:Y:S01]  /*90f0*/  FSEL R174, R172, -INF , P3 ;  /* 0xff800000acae7808 */ /* 0x002fe20001800000 */
[----:B------:R-:W1:Y:S01]  /*9100*/  MUFU.TANH R171, R171 ;  /* 0x000000ab00ab7308 */ /* 0x000e620000002400 */
[----:B------:R-:W-:Y:S02]  /*9110*/  ISETP.GT.AND P3, PT, R8, 0x19, PT ;  /* 0x000000190800780c */ /* 0x000fe40003f64270 */
[----:B--2---:R-:W-:-:S02]  /*9120*/  FMNMX.FTZ R5, R162, R5, !PT ;  /* 0x00000005a2057209 */ /* 0x004fc40007810000 */
[----:B------:R-:W-:Y:S02]  /*9130*/  FSEL R162, R165, -INF , P4 ;  /* 0xff800000a5a27808 */ /* 0x000fe40002000000 */
[----:B------:R-:W-:Y:S01]  /*9140*/  ISETP.GT.AND P4, PT, R8, 0x10, PT ;  /* 0x000000100800780c */ /* 0x000fe20003f84270 */
[----:B------:R-:W2:Y:S01]  /*9150*/  MUFU.TANH R180, R180 ;  /* 0x000000b400b47308 */ /* 0x000ea20000002400 */
[----:B------:R-:W-:Y:S02]  /*9160*/  FSEL R163, R168, -INF , P5 ;  /* 0xff800000a8a37808 */ /* 0x000fe40002800000 */
[C---:B------:R-:W-:Y:S02]  /*9170*/  ISETP.GT.AND P6, PT, R8.reuse, 0x8, PT ;  /* 0x000000080800780c */ /* 0x040fe40003fc4270 */
[----:B---3--:R-:W-:Y:S02]  /*9180*/  FSEL R168, R173, -INF , P4 ;  /* 0xff800000ada87808 */ /* 0x008fe40002000000 */
[----:B------:R-:W-:Y:S01]  /*9190*/  ISETP.GT.AND P4, PT, R8, 0x20, PT ;  /* 0x000000200800780c */ /* 0x000fe20003f84270 */
[----:B------:R-:W-:Y:S01]  /*91a0*/  MUFU.TANH R229, R229 ;  /* 0x000000e500e57308 */ /* 0x000fe20000002400 */
[----:B----4-:R-:W-:-:S02]  /*91b0*/  FSEL R166, R166, -INF , P3 ;  /* 0xff800000a6a67808 */ /* 0x010fc40001800000 */
[C---:B------:R-:W-:Y:S02]  /*91c0*/  ISETP.GT.AND P5, PT, R8.reuse, 0x11, PT ;  /* 0x000000110800780c */ /* 0x040fe40003fa4270 */
[----:B------:R-:W-:Y:S02]  /*91d0*/  ISETP.GT.AND P3, PT, R8, 0x29, PT ;  /* 0x000000290800780c */ /* 0x000fe40003f64270 */
[----:B------:R-:W-:Y:S01]  /*91e0*/  FSEL R167, R169, -INF , P6 ;  /* 0xff800000a9a77808 */ /* 0x000fe20003000000 */
[----:B------:R-:W-:Y:S01]  /*91f0*/  MUFU.TANH R232, R232 ;  /* 0x000000e800e87308 */ /* 0x000fe20000002400 */
[----:B------:R-:W-:Y:S02]  /*9200*/  FSEL R169, R170, -INF , P4 ;  /* 0xff800000aaa97808 */ /* 0x000fe40002000000 */
[----:B------:R-:W-:Y:S02]  /*9210*/  FSEL R173, R176, -INF , P5 ;  /* 0xff800000b0ad7808 */ /* 0x000fe40002800000 */
[----:B------:R-:W-:Y:S01]  /*9220*/  FSEL R170, R175, -INF , P3 ;  /* 0xff800000afaa7808 */ /* 0x000fe20001800000 */
[----:B------:R-:W3:Y:S01]  /*9230*/  SHFL.BFLY PT, R176, R5, 0x1, 0x1f ;  /* 0x0c201f0005b07f89 */ /* 0x000ee200000e0000 */
[----:B------:R-:W-:-:S02]  /*9240*/  FMNMX.FTZ R175, R162, R11, !PT ;  /* 0x0000000ba2af7209 */ /* 0x000fc40007810000 */
[----:B------:R-:W-:Y:S02]  /*9250*/  ISETP.GT.AND P6, PT, R8, 0x18, PT ;  /* 0x000000180800780c */ /* 0x000fe40003fc4270 */
[----:B------:R-:W-:Y:S02]  /*9260*/  FMNMX.FTZ R175, R163, R175, !PT ;  /* 0x000000afa3af7209 */ /* 0x000fe40007810000 */
[----:B0-----:R-:W-:Y:S01]  /*9270*/  FSEL R165, R177, -INF , P6 ;  /* 0xff800000b1a57808 */ /* 0x001fe20003000000 */
[----:B------:R-:W-:Y:S01]  /*9280*/  FMUL.FTZ R177, R178, UR5 ;  /* 0x00000005b2b17c20 */ /* 0x000fe20008410000 */
[----:B------:R-:W-:Y:S02]  /*9290*/  FMNMX.FTZ R175, R167, R175, !PT ;  /* 0x000000afa7af7209 */ /* 0x000fe40007810000 */
[----:B------:R-:W-:Y:S02]  /*92a0*/  ISETP.GT.AND P5, PT, R8, 0x21, PT ;  /* 0x000000210800780c */ /* 0x000fe40003fa4270 */
[----:B------:R-:W-:Y:S01]  /*92b0*/  FMNMX.FTZ R175, R174, R175, !PT ;  /* 0x000000afaeaf7209 */ /* 0x000fe20007810000 */
[----:B------:R-:W0:Y:S01]  /*92c0*/  MUFU.TANH R177, R177 ;  /* 0x000000b100b17308 */ /* 0x000e220000002400 */
[----:B------:R-:W-:-:S02]  /*92d0*/  ISETP.GT.AND P6, PT, R8, 0x28, PT ;  /* 0x000000280800780c */ /* 0x000fc40003fc4270 */
[----:B------:R-:W-:Y:S02]  /*92e0*/  FMNMX.FTZ R175, R168, R175, !PT ;  /* 0x000000afa8af7209 */ /* 0x000fe40007810000 */
[----:B-1----:R-:W-:Y:S02]  /*92f0*/  FSEL R171, R171, -INF , P5 ;  /* 0xff800000abab7808 */ /* 0x002fe40002800000 */
[----:B------:R-:W-:Y:S02]  /*9300*/  FMNMX.FTZ R175, R173, R175, !PT ;  /* 0x000000afadaf7209 */ /* 0x000fe40007810000 */
[----:B--2---:R-:W-:Y:S02]  /*9310*/  FSEL R172, R180, -INF , P6 ;  /* 0xff800000b4ac7808 */ /* 0x004fe40003000000 */
[C---:B------:R-:W-:Y:S02]  /*9320*/  ISETP.GT.AND P4, PT, R8.reuse, 0x30, PT ;  /* 0x000000300800780c */ /* 0x040fe40003f84270 */
[----:B------:R-:W-:-:S02]  /*9330*/  ISETP.GT.AND P5, PT, R8, 0x31, PT ;  /* 0x000000310800780c */ /* 0x000fc40003fa4270 */
[C---:B------:R-:W-:Y:S02]  /*9340*/  ISETP.GT.AND P6, PT, R8.reuse, 0x38, PT ;  /* 0x000000380800780c */ /* 0x040fe40003fc4270 */
[----:B------:R-:W-:Y:S02]  /*9350*/  ISETP.GT.AND P3, PT, R8, 0x39, PT ;  /* 0x000000390800780c */ /* 0x000fe40003f64270 */
[----:B---3--:R-:W-:Y:S01]  /*9360*/  FMNMX.FTZ R8, R5, R176, !PT ;  /* 0x000000b005087209 */ /* 0x008fe20007810000 */
[----:B------:R-:W-:Y:S01]  /*9370*/  FMUL.FTZ R5, R182, UR5 ;  /* 0x00000005b6057c20 */ /* 0x000fe20008410000 */
[----:B------:R-:W-:Y:S02]  /*9380*/  FMNMX.FTZ R175, R165, R175, !PT ;  /* 0x000000afa5af7209 */ /* 0x000fe40007810000 */
[----:B0-----:R-:W-:Y:S01]  /*9390*/  FSEL R177, R177, -INF , P4 ;  /* 0xff800000b1b17808 */ /* 0x001fe20002000000 */
[----:B------:R-:W-:Y:S01]  /*93a0*/  FMUL.FTZ R178, R8, UR4 ;  /* 0x0000000408b27c20 */ /* 0x000fe20008410000 */
[----:B------:R-:W-:Y:S01]  /*93b0*/  FMNMX.FTZ R175, R166, R175, !PT ;  /* 0x000000afa6af7209 */ /* 0x000fe20007810000 */
[----:B------:R-:W0:Y:S01]  /*93c0*/  MUFU.TANH R5, R5 ;  /* 0x0000000500057308 */ /* 0x000e220000002400 */
[----:B------:R-:W-:-:S02]  /*93d0*/  FSETP.NEU.FTZ.AND P4, PT, R8, -INF , PT ;  /* 0xff8000000800780b */ /* 0x000fc40003f9d000 */
[----:B------:R-:W-:Y:S02]  /*93e0*/  FMNMX.FTZ R175, R169, R175, !PT ;  /* 0x000000afa9af7209 */ /* 0x000fe40007810000 */
[----:B------:R-:W-:Y:S02]  /*93f0*/  FSEL R178, R178, RZ, P4 ;  /* 0x000000ffb2b27208 */ /* 0x000fe40002000000 */
[----:B------:R-:W-:Y:S02]  /*9400*/  FMNMX.FTZ R175, R171, R175, !PT ;  /* 0x000000afabaf7209 */ /* 0x000fe40007810000 */
[----:B------:R-:W-:Y:S01]  /*9410*/  FSEL R229, R229, -INF , P5 ;  /* 0xff800000e5e57808 */ /* 0x000fe20002800000 */
[--C-:B------:R-:W-:Y:S01]  /*9420*/  FFMA.FTZ R228, R13, UR4, -R178.reuse ;  /* 0x000000040de47c23 */ /* 0x100fe200080108b2 */
[----:B------:R-:W-:Y:S01]  /*9430*/  FMNMX.FTZ R13, R172, R175, !PT ;  /* 0x000000afac0d7209 */ /* 0x000fe20007810000 */
[--C-:B------:R-:W-:Y:S01]  /*9440*/  FFMA.FTZ R181, R152, UR4, -R178.reuse ;  /* 0x0000000498b57c23 */ /* 0x100fe200080108b2 */
[----:B------:R-:W-:Y:S01]  /*9450*/  FSEL R232, R232, -INF , P3 ;  /* 0xff800000e8e87808 */ /* 0x000fe20001800000 */
        /* <DEDUP_REMOVED lines=19> */
[----:B------:R-:W-:-:S03]  /*9590*/  FFMA.FTZ R179, R159, UR4, -R178 ;  /* 0x000000049fb37c23 */ /* 0x000fc600080108b2 */
[----:B------:R-:W0:Y:S01]  /*95a0*/  SHFL.BFLY PT, R20, R5, 0x2, 0x1f ;  /* 0x0c401f0005147f89 */ /* 0x000e2200000e0000 */
[----:B------:R-:W-:Y:S08]  /*95b0*/  MUFU.EX2 R228, R228 ;  /* 0x000000e400e47308 */ /* 0x000ff00000000800 */
[----:B------:R-:W-:Y:S08]  /*95c0*/  MUFU.EX2 R181, R181 ;  /* 0x000000b500b57308 */ /* 0x000ff00000000800 */
[----:B------:R-:W-:Y:S01]  /*95d0*/  MUFU.EX2 R230, R230 ;  /* 0x000000e600e67308 */ /* 0x000fe20000000800 */
[----:B0-----:R-:W-:Y:S01]  /*95e0*/  FMNMX.FTZ R5, R5, R20, !PT ;  /* 0x0000001405057209 */ /* 0x001fe20007810000 */
[----:B------:R-:W-:Y:S01]  /*95f0*/  FFMA.FTZ R20, R160, UR4, -R178 ;  /* 0x00000004a0147c23 */ /* 0x000fe200080108b2 */
[----:B------:R-:W-:-:S05]  /*9600*/  FSEL R160, R8, RZ, P4 ;  /* 0x000000ff08a07208 */ /* 0x000fca0002000000 */
[----:B------:R-:W-:Y:S01]  /*9610*/  MUFU.EX2 R178, R158 ;  /* 0x0000009e00b27308 */ /* 0x000fe20000000800 */
[----:B------:R-:W0:Y:S01]  /*9620*/  SHFL.BFLY PT, R153, R5, 0x1, 0x1f ;  /* 0x0c201f0005997f89 */ /* 0x000e2200000e0000 */
[----:B------:R-:W-:-:S04]  /*9630*/  FADD.FTZ R160, -R160, R10 ;  /* 0x0000000aa0a07221 */ /* 0x000fc80000010100 */
[----:B------:R-:W-:Y:S02]  /*9640*/  FMUL.FTZ R160, R160, UR4 ;  /* 0x00000004a0a07c20 */ /* 0x000fe40008410000 */
[----:B------:R-:W-:Y:S08]  /*9650*/  MUFU.EX2 R182, R182 ;  /* 0x000000b600b67308 */ /* 0x000ff00000000800 */
[----:B------:R-:W1:Y:S08]  /*9660*/  MUFU.EX2 R160, R160 ;  /* 0x000000a000a07308 */ /* 0x000e700000000800 */
[----:B------:R-:W-:Y:S01]  /*9670*/  MUFU.EX2 R231, R231 ;  /* 0x000000e700e77308 */ /* 0x000fe20000000800 */
[----:B0-----:R-:W-:-:S04]  /*9680*/  FMNMX.FTZ R5, R5, R153, !PT ;  /* 0x0000009905057209 */ /* 0x001fc80007810000 */
[C---:B------:R-:W-:Y:S01]  /*9690*/  FSETP.NEU.FTZ.AND P3, PT, R5.reuse, -INF , PT ;  /* 0xff8000000500780b */ /* 0x040fe20003f7d000 */
[C---:B------:R-:W-:Y:S02]  /*96a0*/  FMUL.FTZ R153, R5.reuse, UR4 ;  /* 0x0000000405997c20 */ /* 0x040fe40008410000 */
[----:B------:R-:W-:Y:S01]  /*96b0*/  MUFU.EX2 R183, R183 ;  /* 0x000000b700b77308 */ /* 0x000fe20000000800 */
[----:B------:R-:W-:Y:S01]  /*96c0*/  FSEL R161, R5, RZ, P3 ;  /* 0x000000ff05a17208 */ /* 0x000fe20001800000 */
[-C--:B-1----:R-:W-:Y:S01]  /*96d0*/  FMUL.FTZ R24, R24, R160.reuse ;  /* 0x000000a018187220 */ /* 0x082fe20000410000 */
[----:B------:R-:W-:Y:S01]  /*96e0*/  FSEL R153, R153, RZ, P3 ;  /* 0x000000ff99997208 */ /* 0x000fe20001800000 */
[----:B------:R-:W-:Y:S01]  /*96f0*/  FMUL.FTZ R25, R25, R160 ;  /* 0x000000a019197220 */ /* 0x000fe20000410000 */
[----:B------:R-:W-:Y:S01]  /*9700*/  ISETP.NE.AND P3, PT, R22, RZ, PT ;  /* 0x000000ff1600720c */ /* 0x000fe20003f65270 */
[----:B------:R-:W-:Y:S01]  /*9710*/  FADD.FTZ R161, -R161, R11 ;  /* 0x0000000ba1a17221 */ /* 0x000fe20000010100 */
[----:B------:R-:W-:-:S02]  /*9720*/  @!P2 VIADD R11, R9, 0x38840 ;  /* 0x00038840090ba836 */ /* 0x000fc40000000000 */
[--C-:B------:R-:W-:Y:S01]  /*9730*/  FFMA.FTZ R154, R162, UR4, -R153.reuse ;  /* 0x00000004a29a7c23 */ /* 0x100fe20008010899 */
[--C-:B------:R-:W-:Y:S01]  /*9740*/  FFMA.FTZ R156, R163, UR4, -R153.reuse ;  /* 0x00000004a39c7c23 */ /* 0x100fe20008010899 */
[----:B------:R-:W-:Y:S01]  /*9750*/  FMUL.FTZ R161, R161, UR4 ;  /* 0x00000004a1a17c20 */ /* 0x000fe20008410000 */
[--C-:B------:R-:W-:Y:S01]  /*9760*/  FFMA.FTZ R155, R167, UR4, -R153.reuse ;  /* 0x00000004a79b7c23 */ /* 0x100fe20008010899 */
[--C-:B------:R-:W-:Y:S01]  /*9770*/  FFMA.FTZ R158, R174, UR4, -R153.reuse ;  /* 0x00000004ae9e7c23 */ /* 0x100fe20008010899 */
[----:B------:R-:W-:Y:S01]  /*9780*/  FFMA.FTZ R157, R168, UR4, -R153 ;  /* 0x00000004a89d7c23 */ /* 0x000fe20008010899 */
[----:B------:R-:W-:Y:S01]  /*9790*/  MUFU.EX2 R154, R154 ;  /* 0x0000009a009a7308 */ /* 0x000fe20000000800 */
[----:B------:R-:W-:Y:S01]  /*97a0*/  @!P2 PRMT R11, RZ, 0x654, R11 ;  /* 0x00000654ff0ba816 */ /* 0x000fe2000000000b */
[--C-:B------:R-:W-:Y:S01]  /*97b0*/  FFMA.FTZ R159, R173, UR4, -R153.reuse ;  /* 0x00000004ad9f7c23 */ /* 0x100fe20008010899 */
[----:B------:R-:W-:Y:S01]  /*97c0*/  FFMA.FTZ R168, R165, UR4, -R153 ;  /* 0x00000004a5a87c23 */ /* 0x000fe20008010899 */
[----:B------:R-:W-:-:S02]  /*97d0*/  @!P3 IMAD R163, R12, 0x40, R18 ;  /* 0x000000400ca3b824 */ /* 0x000fc400078e0212 */
[--C-:B------:R-:W-:Y:S01]  /*97e0*/  FFMA.FTZ R173, R166, UR4, -R153.reuse ;  /* 0x00000004a6ad7c23 */ /* 0x100fe20008010899 */
[--C-:B------:R-:W-:Y:S01]  /*97f0*/  FFMA.FTZ R10, R169, UR4, -R153.reuse ;  /* 0x00000004a90a7c23 */ /* 0x100fe20008010899 */
[----:B------:R0:W-:Y:S01]  /*9800*/  @!P2 SYNCS.ARRIVE.TRANS64.RED.A1T0 RZ, [R11+URZ], RZ ;  /* 0x000000ff0bffa9a7 */ /* 0x0001e2000810043f */
[----:B------:R-:W1:Y:S01]  /*9810*/  MUFU.EX2 R161, R161 ;  /* 0x000000a100a17308 */ /* 0x000e620000000800 */
[----:B------:R-:W-:Y:S02]  /*9820*/  @!P3 IMAD R163, R163, 0x4, R16 ;  /* 0x00000004a3a3b824 */ /* 0x000fe400078e0210 */
[--C-:B------:R-:W-:Y:S01]  /*9830*/  FFMA.FTZ R12, R172, UR4, -R153.reuse ;  /* 0x00000004ac0c7c23 */ /* 0x100fe20008010899 */
[--C-:B------:R-:W-:Y:S01]  /*9840*/  FFMA.FTZ R171, R171, UR4, -R153.reuse ;  /* 0x00000004abab7c23 */ /* 0x100fe20008010899 */
[--C-:B------:R-:W-:Y:S01]  /*9850*/  FFMA.FTZ R229, R229, UR4, -R153.reuse ;  /* 0x00000004e5e57c23 */ /* 0x100fe20008010899 */
[--C-:B------:R-:W-:Y:S01]  /*9860*/  FFMA.FTZ R162, R152, UR4, -R153.reuse ;  /* 0x0000000498a27c23 */ /* 0x100fe20008010899 */
[--C-:B------:R-:W-:Y:S01]  /*9870*/  FFMA.FTZ R232, R232, UR4, -R153.reuse ;  /* 0x00000004e8e87c23 */ /* 0x100fe20008010899 */
[----:B------:R-:W-:Y:S01]  /*9880*/  @!P3 STS [R163+0x38400], R160 ;  /* 0x038400a0a300b388 */ /* 0x000fe20000000800 */
[----:B------:R-:W2:Y:S01]  /*9890*/  MUFU.EX2 R156, R156 ;  /* 0x0000009c009c7308 */ /* 0x000ea20000000800 */
[--C-:B------:R-:W-:Y:S01]  /*98a0*/  FFMA.FTZ R170, R170, UR4, -R153.reuse ;  /* 0x00000004aaaa7c23 */ /* 0x100fe20008010899 */
[----:B------:R-:W-:Y:S01]  /*98b0*/  FFMA.FTZ R152, R160, R6, R180 ;  /* 0x00000006a0987223 */ /* 0x000fe200000100b4 */
[----:B------:R-:W-:Y:S01]  /*98c0*/  FFMA.FTZ R177, R177, UR4, -R153 ;  /* 0x00000004b1b17c23 */ /* 0x000fe20008010899 */
[-C--:B------:R-:W-:Y:S01]  /*98d0*/  FMUL.FTZ R28, R28, R160.reuse ;  /* 0x000000a01c1c7220 */ /* 0x080fe20000410000 */
[-C--:B------:R-:W-:Y:S01]  /*98e0*/  FMUL.FTZ R29, R29, R160.reuse ;  /* 0x000000a01d1d7220 */ /* 0x080fe20000410000 */
[-C--:B------:R-:W-:Y:S01]  /*98f0*/  FMUL.FTZ R32, R32, R160.reuse ;  /* 0x000000a020207220 */ /* 0x080fe20000410000 */
[-C--:B------:R-:W-:Y:S01]  /*9900*/  FMUL.FTZ R33, R33, R160.reuse ;  /* 0x000000a021217220 */ /* 0x080fe20000410000 */
[----:B------:R-:W3:Y:S01]  /*9910*/  MUFU.EX2 R155, R155 ;  /* 0x0000009b009b7308 */ /* 0x000ee20000000800 */
[----:B-1----:R1:W-:Y:S01]  /*9920*/  @!P3 STS [R163+0x38420], R161 ;  /* 0x038420a1a300b388 */ /* 0x0023e20000000800 */
[----:B------:R-:W-:Y:S01]  /*9930*/  FFMA.FTZ R7, R161, R7, R154 ;  /* 0x00000007a1077223 */ /* 0x000fe2000001009a */
        /* <DEDUP_REMOVED lines=8> */
[C---:B-1----:R-:W-:Y:S01]  /*99c0*/  FADD.FTZ R163, R228.reuse, R152 ;  /* 0x00000098e4a37221 */ /* 0x042fe20000010000 */
[----:B------:R-:W-:Y:S01]  /*99d0*/  F2FP.F16.F32.PACK_AB R152, R228, R180 ;  /* 0x000000b4e498723e */ /* 0x000fe200000000ff */
[----:B------:R-:W-:Y:S01]  /*99e0*/  FMUL.FTZ R45, R45, R160 ;  /* 0x000000a02d2d7220 */ /* 0x000fe20000410000 */
[C---:B------:R-:W-:Y:S01]  /*99f0*/  F2FP.F16.F32.PACK_AB R154, R230.reuse, R181 ;  /* 0x000000b5e69a723e */ /* 0x040fe200000000ff */
[----:B------:R-:W-:Y:S01]  /*9a00*/  FADD.FTZ R163, R181, R163 ;  /* 0x000000a3b5a37221 */ /* 0x000fe20000010000 */
[----:B------:R-:W1:Y:S01]  /*9a10*/  MUFU.EX2 R157, R157 ;  /* 0x0000009d009d7308 */ /* 0x000e620000000800 */
[----:B---3--:R-:W-:Y:S01]  /*9a20*/  FADD.FTZ R164, R155, R164 ;  /* 0x000000a49ba47221 */ /* 0x008fe20000010000 */
[----:B------:R-:W-:Y:S01]  /*9a30*/  F2FP.F16.F32.PACK_AB R156, R231, R182 ;  /* 0x000000b6e79c723e */ /* 0x000fe200000000ff */
[----:B------:R-:W-:Y:S01]  /*9a40*/  FADD.FTZ R163, R230, R163 ;  /* 0x000000a3e6a37221 */ /* 0x000fe20000010000 */
[-C--:B------:R-:W-:Y:S01]  /*9a50*/  FMUL.FTZ R48, R48, R160.reuse ;  /* 0x000000a030307220 */ /* 0x080fe20000410000 */
[-C--:B------:R-:W-:Y:S01]  /*9a60*/  FMUL.FTZ R49, R49, R160.reuse ;  /* 0x000000a031317220 */ /* 0x080fe20000410000 */
[-C--:B------:R-:W-:Y:S01]  /*9a70*/  FMUL.FTZ R52, R52, R160.reuse ;  /* 0x000000a034347220 */ /* 0x080fe20000410000 */
[----:B------:R-:W-:Y:S01]  /*9a80*/  FADD.FTZ R163, R182, R163 ;  /* 0x000000a3b6a37221 */ /* 0x000fe20000010000 */
[----:B------:R-:W2:Y:S01]  /*9a90*/  MUFU.EX2 R159, R159 ;  /* 0x0000009f009f7308 */ /* 0x000ea20000000800 */
[C---:B----4-:R-:W-:Y:S01]  /*9aa0*/  FADD.FTZ R164, R158.reuse, R164 ;  /* 0x000000a49ea47221 */ /* 0x050fe20000010000 */
[----:B------:R-:W-:Y:S01]  /*9ab0*/  F2FP.F16.F32.PACK_AB R155, R158, R155 ;  /* 0x0000009b9e9b723e */ /* 0x000fe200000000ff */
[----:B------:R-:W-:Y:S01]  /*9ac0*/  BAR.SYNC.DEFER_BLOCKING 0xf, 0x100 ;  /* 0x03c4000000007b1d */ /* 0x000fe20000010000 */
[----:B------:R-:W-:Y:S01]  /*9ad0*/  FADD.FTZ R172, R231, R163 ;  /* 0x000000a3e7ac7221 */ /* 0x000fe20000010000 */
        /* <DEDUP_REMOVED lines=13> */
[C---:B--2---:R-:W-:Y:S01]  /*9bb0*/  FADD.FTZ R169, R159.reuse, R164 ;  /* 0x000000a49fa97221 */ /* 0x044fe20000010000 */
[----:B------:R-:W-:Y:S01]  /*9bc0*/  F2FP.F16.F32.PACK_AB R157, R159, R157 ;  /* 0x0000009d9f9d723e */ /* 0x000fe200000000ff */
        /* <DEDUP_REMOVED lines=78> */
[----:B----4-:R-:W-:-:S02]  /*a0b0*/  IMAD R170, R2, 0x1000, R19 ;  /* 0x0000100002aa7824 */ /* 0x010fc400078e0213 */
        /* <DEDUP_REMOVED lines=39> */
[----:B------:R-:W-:Y:S01]  /*a330*/  FMUL.FTZ R151, R151, R161 ;  /* 0x000000a197977220 */ /* 0x000fe20000410000 */
[----:B---3--:R-:W-:Y:S01]  /*a340*/  F2FP.F16.F32.PACK_AB R158, R13, R183 ;  /* 0x000000b70d9e723e */ /* 0x008fe200000000ff */
[----:B------:R3:W-:Y:S01]  /*a350*/  STSM.16.M88.4 [R23+0x36400], R152 ;  /* 0x0364009817007844 */ /* 0x0007e20000000200 */
[----:B-1----:R-:W-:Y:S01]  /*a360*/  F2FP.F16.F32.PACK_AB R159, R173, R168 ;  /* 0x000000a8ad9f723e */ /* 0x002fe200000000ff */
[----:B------:R-:W-:Y:S01]  /*a370*/  FADD.FTZ R172, R183, R172 ;  /* 0x000000acb7ac7221 */ /* 0x000fe20000010000 */
[----:B------:R-:W-:Y:S01]  /*a380*/  R2UR UR10, R170 ;  /* 0x00000000aa0a72ca */ /* 0x000fe200000e0000 */
[----:B------:R-:W-:Y:S01]  /*a390*/  FADD.FTZ R169, R168, R169 ;  /* 0x000000a9a8a97221 */ /* 0x000fe20000010000 */
[----:B------:R-:W1:Y:S01]  /*a3a0*/  MUFU.EX2 R232, R232 ;  /* 0x000000e800e87308 */ /* 0x000e620000000800 */
[----:B--2---:R-:W-:Y:S01]  /*a3b0*/  F2FP.F16.F32.PACK_AB R160, R15, R14 ;  /* 0x0000000e0fa0723e */ /* 0x004fe200000000ff */
[----:B------:R2:W-:Y:S01]  /*a3c0*/  STSM.16.M88.4 [R186], R156 ;  /* 0x0000009cba007844 */ /* 0x0005e20000000200 */
[----:B0-----:R-:W-:Y:S01]  /*a3d0*/  F2FP.F16.F32.PACK_AB R161, R11, R10 ;  /* 0x0000000a0ba1723e */ /* 0x001fe200000000ff */
[----:B------:R-:W-:Y:S01]  /*a3e0*/  FADD.FTZ R172, R13, R172 ;  /* 0x000000ac0dac7221 */ /* 0x000fe20000010000 */
[----:B-----5:R-:W-:Y:S01]  /*a3f0*/  F2FP.F16.F32.PACK_AB R162, R21, R20 ;  /* 0x0000001415a2723e */ /* 0x020fe200000000ff */
[----:B------:R-:W-:Y:S01]  /*a400*/  FADD.FTZ R169, R173, R169 ;  /* 0x000000a9ada97221 */ /* 0x000fe20000010000 */
[----:B------:R-:W-:Y:S01]  /*a410*/  F2FP.F16.F32.PACK_AB R163, R6, R12 ;  /* 0x0000000c06a3723e */ /* 0x000fe200000000ff */
[----:B------:R-:W-:Y:S01]  /*a420*/  FADD.FTZ R172, R14, R172 ;  /* 0x000000ac0eac7221 */ /* 0x000fe20000010000 */
[----:B----4-:R-:W-:Y:S01]  /*a430*/  F2FP.F16.F32.PACK_AB R164, R176, R175 ;  /* 0x000000afb0a4723e */ /* 0x010fe200000000ff */
[----:B------:R-:W-:Y:S01]  /*a440*/  FADD.FTZ R169, R10, R169 ;  /* 0x000000a90aa97221 */ /* 0x000fe20000010000 */
[----:B------:R-:W-:Y:S01]  /*a450*/  F2FP.F16.F32.PACK_AB R165, R229, R7 ;  /* 0x00000007e5a5723e */ /* 0x000fe200000000ff */
[----:B------:R2:W-:Y:S01]  /*a460*/  STSM.16.M88.4 [R184], R160 ;  /* 0x000000a0b8007844 */ /* 0x0005e20000000200 */
[----:B------:R-:W-:Y:S01]  /*a470*/  F2FP.F16.F32.PACK_AB R166, R179, R178 ;  /* 0x000000b2b3a6723e */ /* 0x000fe200000000ff */
[----:B------:R-:W-:Y:S01]  /*a480*/  FADD.FTZ R172, R15, R172 ;  /* 0x000000ac0fac7221 */ /* 0x000fe20000010000 */
[----:B------:R-:W-:Y:S01]  /*a490*/  FADD.FTZ R169, R11, R169 ;  /* 0x000000a90ba97221 */ /* 0x000fe20000010000 */
[----:B------:R-:W-:Y:S01]  /*a4a0*/  PLOP3.LUT P3, PT, PT, PT, UP0, 0x80, 0x0 ;  /* 0x000000000000781c */ /* 0x000fe20003f6f008 */
[----:B------:R-:W-:Y:S01]  /*a4b0*/  @!P2 VIADD R9, R9, 0x38860 ;  /* 0x000388600909a836 */ /* 0x000fe20000000000 */
[----:B-1----:R-:W-:Y:S01]  /*a4c0*/  F2FP.F16.F32.PACK_AB R167, R232, R171 ;  /* 0x000000abe8a7723e */ /* 0x002fe200000000ff */
[----:B------:R-:W-:Y:S01]  /*a4d0*/  FADD.FTZ R172, R20, R172 ;  /* 0x000000ac14ac7221 */ /* 0x000fe20000010000 */
[----:B------:R-:W-:Y:S01]  /*a4e0*/  FADD.FTZ R169, R12, R169 ;  /* 0x000000a90ca97221 */ /* 0x000fe20000010000 */
[----:B------:R-:W-:Y:S01]  /*a4f0*/  IMAD.MOV.U32 R12, RZ, RZ, R2 ;  /* 0x000000ffff0c7224 */ /* 0x000fe200078e0002 */
[----:B------:R-:W-:Y:S01]  /*a500*/  @!P2 PRMT R9, RZ, 0x654, R9 ;  /* 0x00000654ff09a816 */ /* 0x000fe20000000009 */
[----:B------:R2:W-:Y:S01]  /*a510*/  STSM.16.M88.4 [R185], R164 ;  /* 0x000000a4b9007844 */ /* 0x0005e20000000200 */
[----:B------:R-:W-:Y:S01]  /*a520*/  WARPGROUP.ARRIVE ;  /* 0x00000000000079c5 */ /* 0x000fe20000000000 */
[----:B------:R-:W-:Y:S01]  /*a530*/  FADD.FTZ R172, R21, R172 ;  /* 0x000000ac15ac7221 */ /* 0x000fe20000010000 */
[----:B------:R-:W-:Y:S01]  /*a540*/  FADD.FTZ R6, R6, R169 ;  /* 0x000000a906067221 */ /* 0x000fe20000010000 */
[----:B------:R-:W-:-:S02]  /*a550*/  IMAD.MOV.U32 R11, RZ, RZ, R5 ;  /* 0x000000ffff0b7224 */ /* 0x000fc400078e0005 */
[----:B------:R-:W-:Y:S01]  /*a560*/  FADD.FTZ R175, R175, R172 ;  /* 0x000000acafaf7221 */ /* 0x000fe20000010000 */
[----:B------:R-:W-:Y:S01]  /*a570*/  HGMMA.64x256x16.F32 R24, R152, gdesc[UR8].tnspB, R24, gsb0 ;  /* 0x43e0000898187df0 */ /* 0x000fe20008000818 */
[----:B------:R-:W-:Y:S01]  /*a580*/  UMOV UR11, 0x40000040 ;  /* 0x40000040000b7882 */ /* 0x000fe20000000000 */
        /* <DEDUP_REMOVED lines=8> */
[----:B------:R-:W-:Y:S02]  /*a610*/  WARPGROUP.DEPBAR.LE gsb0, 0x0 ;  /* 0x00008000000079c5 */ /* 0x000fe40000010000 */
[----:B---3--:R-:W-:Y:S01]  /*a620*/  VIADD R152, R170, 0x80 ;  /* 0x00000080aa987836 */ /* 0x008fe20000000000 */
[----:B------:R-:W-:-:S04]  /*a630*/  WARPGROUP.ARRIVE ;  /* 0x00000000000079c5 */ /* 0x000fc80000000000 */
[----:B------:R-:W-:Y:S01]  /*a640*/  R2UR UR10, R152 ;  /* 0x00000000980a72ca */ /* 0x000fe200000e0000 */
[C---:B------:R-:W-:Y:S02]  /*a650*/  VIADD R152, R170.reuse, 0x100 ;  /* 0x00000100aa987836 */ /* 0x040fe40000000000 */
[----:B------:R-:W-:-:S10]  /*a660*/  VIADD R170, R170, 0x180 ;  /* 0x00000180aaaa7836 */ /* 0x000fd40000000000 */
        /* <DEDUP_REMOVED lines=24> */
.L_x_8314:
[----:B------:R-:W-:-:S06]  /*a7f0*/  UISETP.GE.AND UP0, UPT, UR7, UR43, UPT ;  /* 0x0000002b0700728c */ /* 0x000fcc000bf06270 */
[----:B------:R-:W-:-:S13]  /*a800*/  PLOP3.LUT P1, PT, PT, PT, UP0, 0x80, 0x0 ;  /* 0x000000000000781c */ /* 0x000fda0003f2f008 */
[----:B------:R-:W-:Y:S05]  /*a810*/  @!P1 BRA `(.L_x_8324) ;  /* 0x0000003000509947 */ /* 0x000fea0003800000 */
[----:B------:R-:W-:Y:S01]  /*a820*/  IMAD.MOV.U32 R11, RZ, RZ, R5 ;  /* 0x000000ffff0b7224 */ /* 0x000fe200078e0005 */
[----:B------:R-:W-:Y:S01]  /*a830*/  ULDC UR5, c[0x0][0xad0] ;  /* 0x0002b40000057ab9 */ /* 0x000fe20000000800 */
[----:B------:R-:W-:Y:S01]  /*a840*/  IMAD.MOV.U32 R12, RZ, RZ, R8 ;  /* 0x000000ffff0c7224 */ /* 0x000fe200078e0008 */
[----:B------:R-:W-:Y:S01]  /*a850*/  ULDC UR4, c[0x0][0xa80] ;  /* 0x0002a00000047ab9 */ /* 0x000fe20000000800 */
[----:B------:R-:W-:-:S07]  /*a860*/  IMAD.MOV.U32 R10, RZ, RZ, R2 ;  /* 0x000000ffff0a7224 */ /* 0x000fce00078e0002 */
.L_x_8333:
        /* <DEDUP_REMOVED lines=8> */
.L_x_8325:
[----:B------:R-:W-:Y:S02]  /*a8f0*/  IMAD.U32 R5, RZ, RZ, UR37 ;  /* 0x00000025ff057e24 */ /* 0x000fe4000f8e00ff */
[----:B0-2---:R-:W-:-:S03]  /*a900*/  IMAD R9, R2, 0x8, R16 ;  /* 0x0000000802097824 */ /* 0x005fc600078e0210 */
[----:B------:R-:W-:-:S04]  /*a910*/  SHF.L.U32 R5, R5, 0x1f, RZ ;  /* 0x0000001f05057819 */ /* 0x000fc800000006ff */
[----:B------:R0:W1:Y:S01]  /*a920*/  SYNCS.PHASECHK.TRANS64.TRYWAIT P1, [R9+URZ+0x38830], R5 ;  /* 0x03883005090075a7 */ /* 0x000062000802017f */
[----:B------:R-:W-:Y:S05]  /*a930*/  @!P0 BRA `(.L_x_8326) ;  /* 0x0000000000048947 */ /* 0x000fea0003800000 */
[----:B------:R-:W-:Y:S01]  /*a940*/  BPT.TRAP 0x1 ;  /* 0x000000040000795c */ /* 0x000fe20000300000 */
.L_x_8326:
[----:B------:R-:W-:Y:S01]  /*a950*/  IMAD R8, R2, 0x200, R0 ;  /* 0x0000020002087824 */ /* 0x000fe200078e0200 */
[----:B-1----:R-:W-:Y:S06]  /*a960*/  @P1 BRA `(.L_x_8327) ;  /* 0x0000000000081947 */ /* 0x002fec0003800000 */
[----:B------:R-:W1:Y:S02]  /*a970*/  SYNCS.PHASECHK.TRANS64.TRYWAIT P1, [R9+URZ+0x38830], R5 ;  /* 0x03883005090075a7 */ /* 0x000e64000802017f */
[----:B-1----:R-:W-:Y:S05]  /*a980*/  @!P1 BRA `(.L_x_8328) ;  /* 0x0000011000549947 */ /* 0x002fea0003800000 */
.L_x_8327:
        /* <DEDUP_REMOVED lines=22> */
.L_x_8329:
[----:B------:R2:W3:Y:S01]  /*aaf0*/  SYNCS.PHASECHK.TRANS64.TRYWAIT P1, [R9+URZ+0x38850], R5 ;  /* 0x03885005090075a7 */ /* 0x0004e2000802017f */
[----:B------:R-:W-:Y:S05]  /*ab00*/  @!P0 BRA `(.L_x_8330) ;  /* 0x0000000000048947 */ /* 0x000fea0003800000 */
[----:B------:R-:W-:Y:S01]  /*ab10*/  BPT.TRAP 0x1 ;  /* 0x000000040000795c */ /* 0x000fe20000300000 */
.L_x_8330:
[----:B---3--:R-:W-:Y:S05]  /*ab20*/  @P1 BRA `(.L_x_8331) ;  /* 0x0000000000081947 */ /* 0x008fea0003800000 */
[----:B------:R-:W3:Y:S02]  /*ab30*/  SYNCS.PHASECHK.TRANS64.TRYWAIT P1, [R9+URZ+0x38850], R5 ;  /* 0x03885005090075a7 */ /* 0x000ee4000802017f */
[----:B---3--:R-:W-:Y:S05]  /*ab40*/  @!P1 BRA `(.L_x_8332) ;  /* 0x0000010c00f89947 */ /* 0x008fea0003800000 */
.L_x_8331:
        /* <DEDUP_REMOVED lines=12> */
[----:B------:R-:W-:Y:S01]  /*ac10*/  UISETP.GT.AND UP0, UPT, UR7, UR43, UPT ;  /* 0x0000002b0700728c */ /* 0x000fe2000bf04270 */
[----:B------:R-:W-:Y:S01]  /*ac20*/  IMAD.MOV.U32 R15, RZ, RZ, 0x4 ;  /* 0x00000004ff0f7424 */ /* 0x000fe200078e00ff */
[----:B------:R-:W-:Y:S01]  /*ac30*/  R2UR UR30, R8 ;  /* 0x00000000081e72ca */ /* 0x000fe200000e0000 */
[----:B------:R-:W-:Y:S01]  /*ac40*/  VIADD R8, R4, 0x4 ;  /* 0x0000000404087836 */ /* 0x000fe20000000000 */
[----:B------:R-:W-:-:S02]  /*ac50*/  UIADD3 UR7, UR7, -0x1, URZ ;  /* 0xffffffff07077890 */ /* 0x000fc4000fffe03f */
[----:B------:R-:W-:Y:S01]  /*ac60*/  HGMMA.64x64x16.F32 R152, gdesc[UR24], R152, gsb0 ;  /* 0x00e00000189879f0 */ /* 0x000fe20008000898 */
[----:B0-----:R-:W-:Y:S02]  /*ac70*/  SHF.R.U32.HI R13, RZ, 0x7, R13 ;  /* 0x00000007ff0d7819 */ /* 0x001fe4000001160d */
[----:B------:R-:W-:Y:S02]  /*ac80*/  WARPGROUP.DEPBAR.LE gsb0, 0x0 ;  /* 0x00008000000079c5 */ /* 0x000fe40000010000 */
        /* <DEDUP_REMOVED lines=382> */
[----:B0-----:R-:W-:-:S05]  /*c470*/  FMNMX.FTZ R8, R8, R172, !PT ;  /* 0x000000ac08087209 */ /* 0x001fca0007810000 */
[----:B------:R-:W0:Y:S01]  /*c480*/  MUFU.TANH R163, R163 ;  /* 0x000000a300a37308 */ /* 0x000e220000002400 */
[----:B-1----:R-:W-:Y:S01]  /*c490*/  FMNMX.FTZ R175, R153, R175, !PT ;  /* 0x000000af99af7209 */ /* 0x002fe20007810000 */
[----:B------:R-:W1:Y:S06]  /*c4a0*/  SHFL.BFLY PT, R172, R8, 0x1, 0x1f ;  /* 0x0c201f0008ac7f89 */ /* 0x000e6c00000e0000 */
[----:B------:R-:W3:Y:S01]  /*c4b0*/  MUFU.TANH R166, R166 ;  /* 0x000000a600a67308 */ /* 0x000ee20000002400 */
[----:B--2---:R-:W-:-:S07]  /*c4c0*/  FMNMX.FTZ R175, R162, R175, !PT ;  /* 0x000000afa2af7209 */ /* 0x004fce0007810000 */
[----:B------:R-:W2:Y:S01]  /*c4d0*/  MUFU.TANH R167, R167 ;  /* 0x000000a700a77308 */ /* 0x000ea20000002400 */
[----:B0-----:R-:W-:-:S07]  /*c4e0*/  FMNMX.FTZ R175, R163, R175, !PT ;  /* 0x000000afa3af7209 */ /* 0x001fce0007810000 */
[----:B------:R-:W0:Y:S01]  /*c4f0*/  MUFU.TANH R170, R170 ;  /* 0x000000aa00aa7308 */ /* 0x000e220000002400 */
[----:B---3--:R-:W-:Y:S02]  /*c500*/  FMNMX.FTZ R175, R166, R175, !PT ;  /* 0x000000afa6af7209 */ /* 0x008fe40007810000 */
[----:B-1----:R-:W-:-:S05]  /*c510*/  FMNMX.FTZ R8, R8, R172, !PT ;  /* 0x000000ac08087209 */ /* 0x002fca0007810000 */
[----:B------:R-:W1:Y:S01]  /*c520*/  MUFU.TANH R171, R171 ;  /* 0x000000ab00ab7308 */ /* 0x000e620000002400 */
[C---:B------:R-:W-:Y:S01]  /*c530*/  FADD.FTZ R12, -R8.reuse, R12 ;  /* 0x0000000c080c7221 */ /* 0x040fe20000010100 */
[----:B------:R-:W-:-:S03]  /*c540*/  FMUL.FTZ R183, R8, UR4 ;  /* 0x0000000408b77c20 */ /* 0x000fc60008410000 */
[----:B------:R-:W-:Y:S01]  /*c550*/  FMUL.FTZ R172, R12, UR4 ;  /* 0x000000040cac7c20 */ /* 0x000fe20008410000 */
[----:B--2---:R-:W-:Y:S01]  /*c560*/  FMNMX.FTZ R12, R167, R175, !PT ;  /* 0x000000afa70c7209 */ /* 0x004fe20007810000 */
[--C-:B------:R-:W-:Y:S01]  /*c570*/  FFMA.FTZ R229, R5, UR4, -R183.reuse ;  /* 0x0000000405e57c23 */ /* 0x100fe200080108b7 */
[----:B------:R-:W2:Y:S01]  /*c580*/  MUFU.TANH R173, R173 ;  /* 0x000000ad00ad7308 */ /* 0x000ea20000002400 */
[--C-:B------:R-:W-:Y:S01]  /*c590*/  FFMA.FTZ R228, R20, UR4, -R183.reuse ;  /* 0x0000000414e47c23 */ /* 0x100fe200080108b7 */
[----:B0-----:R-:W-:Y:S01]  /*c5a0*/  FMNMX.FTZ R12, R170, R12, !PT ;  /* 0x0000000caa0c7209 */ /* 0x001fe20007810000 */
        /* <DEDUP_REMOVED lines=10> */
[--C-:B------:R-:W-:Y:S01]  /*c650*/  FFMA.FTZ R177, R161, UR4, -R183.reuse ;  /* 0x00000004a1b17c23 */ /* 0x100fe200080108b7 */
[--C-:B------:R-:W-:Y:S01]  /*c660*/  FFMA.FTZ R179, R164, UR4, -R183.reuse ;  /* 0x00000004a4b37c23 */ /* 0x100fe200080108b7 */
[--C-:B------:R-:W-:Y:S01]  /*c670*/  FFMA.FTZ R168, R168, UR4, -R183.reuse ;  /* 0x00000004a8a87c23 */ /* 0x100fe200080108b7 */
[----:B------:R-:W1:Y:S01]  /*c680*/  MUFU.TANH R176, R176 ;  /* 0x000000b000b07308 */ /* 0x000e620000002400 */
[----:B--2---:R-:W-:Y:S01]  /*c690*/  FMNMX.FTZ R12, R173, R12, !PT ;  /* 0x0000000cad0c7209 */ /* 0x004fe20007810000 */
[----:B------:R-:W-:-:S06]  /*c6a0*/  FFMA.FTZ R182, R165, UR4, -R183 ;  /* 0x00000004a5b67c23 */ /* 0x000fcc00080108b7 */
[----:B------:R-:W2:Y:S01]  /*c6b0*/  MUFU.TANH R178, R178 ;  /* 0x000000b200b27308 */ /* 0x000ea20000002400 */
[----:B0-----:R-:W-:-:S07]  /*c6c0*/  FMNMX.FTZ R12, R174, R12, !PT ;  /* 0x0000000cae0c7209 */ /* 0x001fce0007810000 */
[----:B------:R-:W0:Y:S01]  /*c6d0*/  MUFU.TANH R180, R180 ;  /* 0x000000b400b47308 */ /* 0x000e220000002400 */
[----:B-1----:R-:W-:-:S07]  /*c6e0*/  FMNMX.FTZ R12, R176, R12, !PT ;  /* 0x0000000cb00c7209 */ /* 0x002fce0007810000 */
[----:B------:R-:W1:Y:S01]  /*c6f0*/  MUFU.TANH R181, R181 ;  /* 0x000000b500b57308 */ /* 0x000e620000002400 */
[----:B--2---:R-:W-:-:S07]  /*c700*/  FMNMX.FTZ R12, R178, R12, !PT ;  /* 0x0000000cb20c7209 */ /* 0x004fce0007810000 */
[----:B------:R-:W2:Y:S01]  /*c710*/  MUFU.EX2 R172, R172 ;  /* 0x000000ac00ac7308 */ /* 0x000ea20000000800 */
[----:B0-----:R-:W-:Y:S01]  /*c720*/  FMNMX.FTZ R5, R180, R12, !PT ;  /* 0x0000000cb4057209 */ /* 0x001fe20007810000 */
[----:B------:R-:W-:-:S06]  /*c730*/  FFMA.FTZ R12, R157, UR4, -R183 ;  /* 0x000000049d0c7c23 */ /* 0x000fcc00080108b7 */
[----:B------:R-:W0:Y:S01]  /*c740*/  MUFU.EX2 R229, R229 ;  /* 0x000000e500e57308 */ /* 0x000e220000000800 */
[----:B-1----:R-:W-:-:S05]  /*c750*/  FMNMX.FTZ R5, R181, R5, !PT ;  /* 0x00000005b5057209 */ /* 0x002fca0007810000 */
[----:B------:R-:W1:Y:S02]  /*c760*/  SHFL.BFLY PT, R20, R5, 0x2, 0x1f ;  /* 0x0c401f0005147f89 */ /* 0x000e6400000e0000 */
[----:B------:R-:W-:Y:S01]  /*c770*/  MUFU.EX2 R230, R230 ;  /* 0x000000e600e67308 */ /* 0x000fe20000000800 */
[-C--:B--2---:R-:W-:Y:S01]  /*c780*/  FMUL.FTZ R24, R24, R172.reuse ;  /* 0x000000ac18187220 */ /* 0x084fe20000410000 */
        /* <DEDUP_REMOVED lines=20> */
[----:B-1----:R-:W-:Y:S01]  /*c8d0*/  FMNMX.FTZ R5, R5, R20, !PT ;  /* 0x0000001405057209 */ /* 0x002fe20007810000 */
[----:B------:R-:W-:Y:S01]  /*c8e0*/  FFMA.FTZ R20, R159, UR4, -R183 ;  /* 0x000000049f147c23 */ /* 0x000fe200080108b7 */
[----:B------:R-:W-:Y:S01]  /*c8f0*/  MUFU.EX2 R188, R188 ;  /* 0x000000bc00bc7308 */ /* 0x000fe20000000800 */
[-C--:B------:R-:W-:Y:S01]  /*c900*/  FMUL.FTZ R61, R61, R172.reuse ;  /* 0x000000ac3d3d7220 */ /* 0x080fe20000410000 */
[-C--:B------:R-:W-:Y:S01]  /*c910*/  FMUL.FTZ R64, R64, R172.reuse ;  /* 0x000000ac40407220 */ /* 0x080fe20000410000 */
[----:B------:R-:W1:Y:S01]  /*c920*/  SHFL.BFLY PT, R152, R5, 0x1, 0x1f ;  /* 0x0c201f0005987f89 */ /* 0x000e6200000e0000 */
        /* <DEDUP_REMOVED lines=23> */
[----:B-1----:R-:W-:Y:S01]  /*caa0*/  FMNMX.FTZ R5, R5, R152, !PT ;  /* 0x0000009805057209 */ /* 0x002fe20007810000 */
[-C--:B------:R-:W-:Y:S01]  /*cab0*/  FMUL.FTZ R105, R105, R172.reuse ;  /* 0x000000ac69697220 */ /* 0x080fe20000410000 */
[-C--:B------:R-:W-:Y:S01]  /*cac0*/  FMUL.FTZ R108, R108, R172.reuse ;  /* 0x000000ac6c6c7220 */ /* 0x080fe20000410000 */
[-C--:B------:R-:W-:Y:S01]  /*cad0*/  FMUL.FTZ R109, R109, R172.reuse ;  /* 0x000000ac6d6d7220 */ /* 0x080fe20000410000 */
[-C--:B------:R-:W-:Y:S01]  /*cae0*/  FMUL.FTZ R112, R112, R172.reuse ;  /* 0x000000ac70707220 */ /* 0x080fe20000410000 */
[----:B------:R-:W-:Y:S01]  /*caf0*/  FADD.FTZ R152, -R5, R11 ;  /* 0x0000000b05987221 */ /* 0x000fe20000010100 */
[----:B------:R-:W-:Y:S01]  /*cb00*/  MUFU.EX2 R14, R14 ;  /* 0x0000000e000e7308 */ /* 0x000fe20000000800 */
[-C--:B------:R-:W-:Y:S01]  /*cb10*/  FMUL.FTZ R113, R113, R172.reuse ;  /* 0x000000ac71717220 */ /* 0x080fe20000410000 */
[-C--:B------:R-:W-:Y:S01]  /*cb20*/  FMUL.FTZ R116, R116, R172.reuse ;  /* 0x000000ac74747220 */ /* 0x080fe20000410000 */
[----:B------:R-:W-:Y:S01]  /*cb30*/  FMUL.FTZ R152, R152, UR4 ;  /* 0x0000000498987c20 */ /* 0x000fe20008410000 */
        /* <DEDUP_REMOVED lines=13> */
[----:B-1----:R-:W-:Y:S01]  /*cc10*/  FMUL.FTZ R152, R5, UR4 ;  /* 0x0000000405987c20 */ /* 0x002fe20008410000 */
[-C--:B------:R-:W-:Y:S01]  /*cc20*/  FMUL.FTZ R140, R140, R172.reuse ;  /* 0x000000ac8c8c7220 */ /* 0x080fe20000410000 */
[-C--:B------:R-:W-:Y:S01]  /*cc30*/  FMUL.FTZ R141, R141, R172.reuse ;  /* 0x000000ac8d8d7220 */ /* 0x080fe20000410000 */
[----:B------:R-:W-:Y:S01]  /*cc40*/  FMUL.FTZ R144, R144, R172 ;  /* 0x000000ac90907220 */ /* 0x000fe20000410000 */
[--C-:B------:R-:W-:Y:S01]  /*cc50*/  FFMA.FTZ R154, R13, UR4, -R152.reuse ;  /* 0x000000040d9a7c23 */ /* 0x100fe20008010898 */
[--C-:B------:R-:W-:Y:S01]  /*cc60*/  FFMA.FTZ R156, R15, UR4, -R152.reuse ;  /* 0x000000040f9c7c23 */ /* 0x100fe20008010898 */
[----:B------:R-:W-:Y:S01]  /*cc70*/  FFMA.FTZ R159, R153, UR4, -R152 ;  /* 0x00000004999f7c23 */ /* 0x000fe20008010898 */
[----:B------:R-:W-:-:S02]  /*cc80*/  @!P2 VIADD R153, R9, 0x38840 ;  /* 0x000388400999a836 */ /* 0x000fc40000000000 */
[--C-:B------:R-:W-:Y:S01]  /*cc90*/  FFMA.FTZ R155, R21, UR4, -R152.reuse ;  /* 0x00000004159b7c23 */ /* 0x100fe20008010898 */
[--C-:B------:R-:W-:Y:S01]  /*cca0*/  FFMA.FTZ R157, R162, UR4, -R152.reuse ;  /* 0x00000004a29d7c23 */ /* 0x100fe20008010898 */
[----:B------:R-:W1:Y:S01]  /*ccb0*/  MUFU.EX2 R154, R154 ;  /* 0x0000009a009a7308 */ /* 0x000e620000000800 */
[--C-:B------:R-:W-:Y:S01]  /*ccc0*/  FFMA.FTZ R160, R163, UR4, -R152.reuse ;  /* 0x00000004a3a07c23 */ /* 0x100fe20008010898 */
[----:B------:R-:W-:Y:S01]  /*ccd0*/  @!P2 PRMT R153, RZ, 0x654, R153 ;  /* 0x00000654ff99a816 */ /* 0x000fe20000000099 */
[--C-:B------:R-:W-:Y:S01]  /*cce0*/  FFMA.FTZ R13, R166, UR4, -R152.reuse ;  /* 0x00000004a60d7c23 */ /* 0x100fe20008010898 */
[--C-:B------:R-:W-:Y:S01]  /*ccf0*/  FFMA.FTZ R15, R167, UR4, -R152.reuse ;  /* 0x00000004a70f7c23 */ /* 0x100fe20008010898 */
[--C-:B------:R-:W-:Y:S01]  /*cd00*/  FFMA.FTZ R21, R170, UR4, -R152.reuse ;  /* 0x00000004aa157c23 */ /* 0x100fe20008010898 */
[----:B------:R3:W-:Y:S01]  /*cd10*/  @!P2 SYNCS.ARRIVE.TRANS64.RED.A1T0 RZ, [R153+URZ], RZ ;  /* 0x000000ff99ffa9a7 */ /* 0x0007e2000810043f */
[--C-:B--2---:R-:W-:Y:S01]  /*cd20*/  FFMA.FTZ R169, R171, UR4, -R152.reuse ;  /* 0x00000004aba97c23 */ /* 0x104fe20008010898 */
[----:B------:R-:W2:Y:S01]  /*cd30*/  MUFU.EX2 R156, R156 ;  /* 0x0000009c009c7308 */ /* 0x000ea20000000800 */
[--C-:B------:R-:W-:Y:S01]  /*cd40*/  FFMA.FTZ R174, R174, UR4, -R152.reuse ;  /* 0x00000004aeae7c23 */ /* 0x100fe20008010898 */
[--C-:B------:R-:W-:Y:S01]  /*cd50*/  FFMA.FTZ R176, R176, UR4, -R152.reuse ;  /* 0x00000004b0b07c23 */ /* 0x100fe20008010898 */
[--C-:B------:R-:W-:Y:S01]  /*cd60*/  FFMA.FTZ R178, R178, UR4, -R152.reuse ;  /* 0x00000004b2b27c23 */ /* 0x100fe20008010898 */
[--C-:B------:R-:W-:Y:S01]  /*cd70*/  FFMA.FTZ R180, R180, UR4, -R152.reuse ;  /* 0x00000004b4b47c23 */ /* 0x100fe20008010898 */
[----:B------:R-:W-:Y:S01]  /*cd80*/  FFMA.FTZ R181, R181, UR4, -R152 ;  /* 0x00000004b5b57c23 */ /* 0x000fe20008010898 */
[----:B---3--:R-:W-:-:S02]  /*cd90*/  @!P1 IMAD R153, R10, 0x40, R18 ;  /* 0x000000400a999824 */ /* 0x008fc400078e0212 */
[----:B------:R-:W-:Y:S01]  /*cda0*/  FFMA.FTZ R10, R173, UR4, -R152 ;  /* 0x00000004ad0a7c23 */ /* 0x000fe20008010898 */
[----:B------:R-:W3:Y:S01]  /*cdb0*/  MUFU.EX2 R155, R155 ;  /* 0x0000009b009b7308 */ /* 0x000ee20000000800 */
[----:B0-----:R-:W-:Y:S01]  /*cdc0*/  FFMA.FTZ R152, R172, R6, R229 ;  /* 0x00000006ac987223 */ /* 0x001fe200000100e5 */
[----:B------:R-:W-:Y:S02]  /*cdd0*/  @!P1 IMAD R153, R153, 0x4, R16 ;  /* 0x0000000499999824 */ /* 0x000fe400078e0210 */
[----:B-1----:R-:W-:Y:S01]  /*cde0*/  FFMA.FTZ R7, R158, R7, R154 ;  /* 0x000000079e077223 */ /* 0x002fe2000001009a */
[----:B------:R-:W-:Y:S02]  /*cdf0*/  IMAD R171, R2, 0x1000, R19 ;  /* 0x0000100002ab7824 */ /* 0x000fe400078e0213 */
[----:B------:R-:W-:Y:S01]  /*ce00*/  FADD.FTZ R161, R230, R152 ;  /* 0x00000098e6a17221 */ /* 0x000fe20000010000 */
[-C--:B------:R-:W-:Y:S01]  /*ce10*/  FMUL.FTZ R145, R145, R172.reuse ;  /* 0x000000ac91917220 */ /* 0x080fe20000410000 */
[----:B------:R-:W-:Y:S01]  /*ce20*/  @!P1 STS [R153+0x38400], R172 ;  /* 0x038400ac99009388 */ /* 0x000fe20000000800 */
[----:B------:R-:W0:Y:S01]  /*ce30*/  MUFU.EX2 R159, R159 ;  /* 0x0000009f009f7308 */ /* 0x000e220000000800 */
[----:B--2---:R-:W-:Y:S01]  /*ce40*/  FADD.FTZ R162, R156, R7 ;  /* 0x000000079ca27221 */ /* 0x004fe20000010000 */
[----:B------:R-:W-:Y:S01]  /*ce50*/  FADD.FTZ R161, R228, R161 ;  /* 0x000000a1e4a17221 */ /* 0x000fe20000010000 */
[----:B------:R1:W-:Y:S01]  /*ce60*/  @!P1 STS [R153+0x38420], R158 ;  /* 0x0384209e99009388 */ /* 0x0003e20000000800 */
[-C--:B------:R-:W-:Y:S01]  /*ce70*/  FMUL.FTZ R148, R148, R172.reuse ;  /* 0x000000ac94947220 */ /* 0x080fe20000410000 */
[----:B------:R-:W-:Y:S01]  /*ce80*/  FMUL.FTZ R149, R149, R172 ;  /* 0x000000ac95957220 */ /* 0x000fe20000410000 */
[----:B------:R-:W-:Y:S01]  /*ce90*/  FADD.FTZ R161, R231, R161 ;  /* 0x000000a1e7a17221 */ /* 0x000fe20000010000 */
[----:B------:R-:W-:Y:S01]  /*cea0*/  F2FP.F16.F32.PACK_AB R152, R230, R229 ;  /* 0x000000e5e698723e */ /* 0x000fe200000000ff */
[----:B------:R-:W2:Y:S01]  /*ceb0*/  MUFU.EX2 R157, R157 ;  /* 0x0000009d009d7308 */ /* 0x000ea20000000800 */
[----:B---3--:R-:W-:Y:S01]  /*cec0*/  FADD.FTZ R162, R155, R162 ;  /* 0x000000a29ba27221 */ /* 0x008fe20000010000 */
[----:B------:R-:W-:Y:S01]  /*ced0*/  R2UR UR6, R171 ;  /* 0x00000000ab0672ca */ /* 0x000fe200000e0000 */
[-C--:B------:R-:W-:Y:S01]  /*cee0*/  FMUL.FTZ R26, R26, R158.reuse ;  /* 0x0000009e1a1a7220 */ /* 0x080fe20000410000 */
[----:B------:R-:W-:Y:S01]  /*cef0*/  FMUL.FTZ R27, R27, R158 ;  /* 0x0000009e1b1b7220 */ /* 0x000fe20000410000 */
[----:B-1----:R-:W-:Y:S01]  /*cf00*/  F2FP.F16.F32.PACK_AB R153, R156, R154 ;  /* 0x0000009a9c99723e */ /* 0x002fe200000000ff */
[----:B------:R-:W-:Y:S01]  /*cf10*/  FMUL.FTZ R30, R30, R158 ;  /* 0x0000009e1e1e7220 */ /* 0x000fe20000410000 */
[----:B------:R-:W-:Y:S01]  /*cf20*/  F2FP.F16.F32.PACK_AB R154, R231, R228 ;  /* 0x000000e4e79a723e */ /* 0x000fe200000000ff */
[----:B------:R-:W1:Y:S01]  /*cf30*/  MUFU.EX2 R160, R160 ;  /* 0x000000a000a07308 */ /* 0x000e620000000800 */
[C---:B0-----:R-:W-:Y:S01]  /*cf40*/  FADD.FTZ R162, R159.reuse, R162 ;  /* 0x000000a29fa27221 */ /* 0x041fe20000010000 */
[----:B------:R-:W-:Y:S01]  /*cf50*/  F2FP.F16.F32.PACK_AB R155, R159, R155 ;  /* 0x0000009b9f9b723e */ /* 0x000fe200000000ff */
[----:B------:R-:W-:Y:S01]  /*cf60*/  BAR.SYNC.DEFER_BLOCKING 0xf, 0x100 ;  /* 0x03c4000000007b1d */ /* 0x000fe20000010000 */
[----:B------:R-:W-:Y:S01]  /*cf70*/  FADD.FTZ R159, R188, R161 ;  /* 0x000000a1bc9f7221 */ /* 0x000fe20000010000 */
[-C--:B------:R-:W-:Y:S01]  /*cf80*/  FMUL.FTZ R31, R31, R158.reuse ;  /* 0x0000009e1f1f7220 */ /* 0x080fe20000410000 */
[-C--:B------:R-:W-:Y:S01]  /*cf90*/  FMUL.FTZ R34, R34, R158.reuse ;  /* 0x0000009e22227220 */ /* 0x080fe20000410000 */
[-C--:B------:R-:W-:Y:S01]  /*cfa0*/  FMUL.FTZ R35, R35, R158.reuse ;  /* 0x0000009e23237220 */ /* 0x080fe20000410000 */
[----:B------:R-:W-:Y:S01]  /*cfb0*/  FADD.FTZ R159, R232, R159 ;  /* 0x0000009fe89f7221 */ /* 0x000fe20000010000 */
        /* <DEDUP_REMOVED lines=67> */
[----:B------:R-:W-:Y:S01]  /*d3f0*/  FMUL.FTZ R151, R151, R158 ;  /* 0x0000009e97977220 */ /* 0x000fe20000410000 */
[----:B------:R-:W-:Y:S01]  /*d400*/  FADD.FTZ R172, R187, R159 ;  /* 0x0000009fbbac7221 */ /* 0x000fe20000010000 */
[----:B------:R-:W-:Y:S01]  /*d410*/  F2FP.F16.F32.PACK_AB R156, R232, R188 ;  /* 0x000000bce89c723e */ /* 0x000fe200000000ff */
[C---:B-1----:R-:W-:Y:S01]  /*d420*/  FADD.FTZ R170, R160.reuse, R162 ;  /* 0x000000a2a0aa7221 */ /* 0x042fe20000010000 */
[----:B------:R-:W-:Y:S01]  /*d430*/  F2FP.F16.F32.PACK_AB R157, R160, R157 ;  /* 0x0000009da09d723e */ /* 0x000fe200000000ff */
[----:B------:R-:W-:Y:S01]  /*d440*/  MUFU.EX2 R179, R179 ;  /* 0x000000b300b37308 */ /* 0x000fe20000000800 */
[----:B------:R-:W-:Y:S01]  /*d450*/  F2FP.F16.F32.PACK_AB R158, R12, R187 ;  /* 0x000000bb0c9e723e */ /* 0x000fe200000000ff */
[----:B------:R1:W-:Y:S01]  /*d460*/  STSM.16.M88.4 [R23+0x36400], R152 ;  /* 0x0364009817007844 */ /* 0x0003e20000000200 */
[----:B0-----:R-:W-:Y:S01]  /*d470*/  F2FP.F16.F32.PACK_AB R159, R15, R13 ;  /* 0x0000000d0f9f723e */ /* 0x001fe200000000ff */
[----:B------:R-:W-:Y:S01]  /*d480*/  UMOV UR10, UR6 ;  /* 0x00000006000a7c82 */ /* 0x000fe20008000000 */
[----:B--2---:R-:W-:Y:S01]  /*d490*/  F2FP.F16.F32.PACK_AB R160, R20, R14 ;  /* 0x0000000e14a0723e */ /* 0x004fe200000000ff */
[----:B------:R-:W-:Y:S01]  /*d4a0*/  FADD.FTZ R170, R13, R170 ;  /* 0x000000aa0daa7221 */ /* 0x000fe20000010000 */
[----:B---3--:R-:W-:Y:S01]  /*d4b0*/  F2FP.F16.F32.PACK_AB R161, R169, R21 ;  /* 0x00000015a9a1723e */ /* 0x008fe200000000ff */
[----:B------:R-:W0:Y:S01]  /*d4c0*/  MUFU.EX2 R168, R168 ;  /* 0x000000a800a87308 */ /* 0x000e220000000800 */
[----:B------:R-:W-:Y:S01]  /*d4d0*/  F2FP.F16.F32.PACK_AB R162, R177, R175 ;  /* 0x000000afb1a2723e */ /* 0x000fe200000000ff */
[----:B------:R3:W-:Y:S01]  /*d4e0*/  STSM.16.M88.4 [R186], R156 ;  /* 0x0000009cba007844 */ /* 0x0007e20000000200 */
[----:B----4-:R-:W-:Y:S01]  /*d4f0*/  F2FP.F16.F32.PACK_AB R163, R6, R10 ;  /* 0x0000000a06a3723e */ /* 0x010fe200000000ff */
[----:B------:R-:W-:Y:S01]  /*d500*/  FADD.FTZ R172, R12, R172 ;  /* 0x000000ac0cac7221 */ /* 0x000fe20000010000 */
[----:B------:R-:W-:Y:S01]  /*d510*/  FADD.FTZ R170, R15, R170 ;  /* 0x000000aa0faa7221 */ /* 0x000fe20000010000 */
[----:B------:R-:W-:Y:S01]  /*d520*/  PLOP3.LUT P1, PT, PT, PT, UP0, 0x80, 0x0 ;  /* 0x000000000000781c */ /* 0x000fe20003f2f008 */
[----:B------:R-:W-:Y:S01]  /*d530*/  @!P2 VIADD R9, R9, 0x38860 ;  /* 0x000388600909a836 */ /* 0x000fe20000000000 */
[----:B------:R-:W2:Y:S01]  /*d540*/  MUFU.EX2 R182, R182 ;  /* 0x000000b600b67308 */ /* 0x000ea20000000800 */
[----:B------:R3:W-:Y:S01]  /*d550*/  STSM.16.M88.4 [R184], R160 ;  /* 0x000000a0b8007844 */ /* 0x0007e20000000200 */
[----:B------:R-:W-:Y:S01]  /*d560*/  FADD.FTZ R172, R14, R172 ;  /* 0x000000ac0eac7221 */ /* 0x000fe20000010000 */
[----:B------:R-:W-:Y:S01]  /*d570*/  FADD.FTZ R170, R21, R170 ;  /* 0x000000aa15aa7221 */ /* 0x000fe20000010000 */
[----:B------:R-:W-:Y:S01]  /*d580*/  @!P2 PRMT R9, RZ, 0x654, R9 ;  /* 0x00000654ff09a816 */ /* 0x000fe20000000009 */
[----:B------:R-:W-:-:S02]  /*d590*/  IMAD.MOV.U32 R12, RZ, RZ, R8 ;  /* 0x000000ffff0c7224 */ /* 0x000fc400078e0008 */
[----:B------:R-:W-:Y:S01]  /*d5a0*/  FADD.FTZ R172, R20, R172 ;  /* 0x000000ac14ac7221 */ /* 0x000fe20000010000 */
[----:B------:R-:W-:Y:S01]  /*d5b0*/  FADD.FTZ R169, R169, R170 ;  /* 0x000000aaa9a97221 */ /* 0x000fe20000010000 */
[----:B------:R-:W-:Y:S01]  /*d5c0*/  MUFU.EX2 R7, R176 ;  /* 0x000000b000077308 */ /* 0x000fe20000000800 */
[----:B0-----:R-:W-:Y:S01]  /*d5d0*/  F2FP.F16.F32.PACK_AB R164, R168, R179 ;  /* 0x000000b3a8a4723e */ /* 0x001fe200000000ff */
[----:B------:R-:W-:Y:S01]  /*d5e0*/  FADD.FTZ R172, R175, R172 ;  /* 0x000000acafac7221 */ /* 0x000fe20000010000 */
[----:B------:R-:W-:Y:S01]  /*d5f0*/  FADD.FTZ R169, R10, R169 ;  /* 0x000000a90aa97221 */ /* 0x000fe20000010000 */
[----:B------:R-:W-:Y:S02]  /*d600*/  IMAD.MOV.U32 R10, RZ, RZ, R2 ;  /* 0x000000ffff0a7224 */ /* 0x000fe400078e0002 */
[----:B------:R-:W-:Y:S01]  /*d610*/  FADD.FTZ R172, R177, R172 ;  /* 0x000000acb1ac7221 */ /* 0x000fe20000010000 */
[----:B------:R-:W-:Y:S01]  /*d620*/  FADD.FTZ R6, R6, R169 ;  /* 0x000000a906067221 */ /* 0x000fe20000010000 */
[----:B------:R-:W0:Y:S01]  /*d630*/  MUFU.EX2 R178, R178 ;  /* 0x000000b200b27308 */ /* 0x000e220000000800 */
[----:B--2---:R-:W-:Y:S01]  /*d640*/  F2FP.F16.F32.PACK_AB R166, R11, R182 ;  /* 0x000000b60ba6723e */ /* 0x004fe200000000ff */
[----:B------:R-:W-:-:S04]  /*d650*/  FADD.FTZ R179, R179, R172 ;  /* 0x000000acb3b37221 */ /* 0x000fc80000010000 */
[----:B------:R-:W-:Y:S02]  /*d660*/  FADD.FTZ R179, R168, R179 ;  /* 0x000000b3a8b37221 */ /* 0x000fe40000010000 */
[----:B------:R-:W-:Y:S08]  /*d670*/  MUFU.EX2 R180, R180 ;  /* 0x000000b400b47308 */ /* 0x000ff00000000800 */
[----:B------:R-:W2:Y:S01]  /*d680*/  MUFU.EX2 R181, R181 ;  /* 0x000000b500b57308 */ /* 0x000ea20000000800 */
[----:B0-----:R-:W-:Y:S01]  /*d690*/  F2FP.F16.F32.PACK_AB R165, R178, R7 ;  /* 0x00000007b2a5723e */ /* 0x001fe200000000ff */
[----:B------:R-:W-:Y:S01]  /*d6a0*/  FADD.FTZ R7, R7, R6 ;  /* 0x0000000607077221 */ /* 0x000fe20000010000 */
[----:B------:R-:W-:-:S03]  /*d6b0*/  FADD.FTZ R6, R182, R179 ;  /* 0x000000b3b6067221 */ /* 0x000fc60000010000 */
[----:B------:R-:W-:Y:S01]  /*d6c0*/  FADD.FTZ R7, R178, R7 ;  /* 0x00000007b2077221 */ /* 0x000fe20000010000 */
[----:B------:R-:W-:Y:S01]  /*d6d0*/  FADD.FTZ R6, R11, R6 ;  /* 0x000000060b067221 */ /* 0x000fe20000010000 */
[----:B------:R-:W-:Y:S01]  /*d6e0*/  IMAD.MOV.U32 R11, RZ, RZ, R5 ;  /* 0x000000ffff0b7224 */ /* 0x000fe200078e0005 */
[----:B--2---:R-:W-:Y:S01]  /*d6f0*/  F2FP.F16.F32.PACK_AB R167, R181, R180 ;  /* 0x000000b4b5a7723e */ /* 0x004fe200000000ff */
[----:B------:R-:W-:-:S04]  /*d700*/  FADD.FTZ R180, R180, R7 ;  /* 0x00000007b4b47221 */ /* 0x000fc80000010000 */
[----:B------:R3:W-:Y:S01]  /*d710*/  STSM.16.M88.4 [R185], R164 ;  /* 0x000000a4b9007844 */ /* 0x0007e20000000200 */
[----:B------:R-:W-:Y:S01]  /*d720*/  WARPGROUP.ARRIVE ;  /* 0x00000000000079c5 */ /* 0x000fe20000000000 */
[----:B------:R-:W-:-:S05]  /*d730*/  FADD.FTZ R7, R181, R180 ;  /* 0x000000b4b5077221 */ /* 0x000fca0000010000 */
[----:B------:R-:W-:Y:S01]  /*d740*/  HGMMA.64x256x16.F32 R24, R152, gdesc[UR8].tnspB, R24, gsb0 ;  /* 0x43e0000898187df0 */ /* 0x000fe20008000818 */
[----:B------:R-:W-:Y:S02]  /*d750*/  UMOV UR11, 0x40000040 ;  /* 0x40000040000b7882 */ /* 0x000fe40000000000 */
[----:B------:R-:W-:Y:S02]  /*d760*/  WARPGROUP.DEPBAR.LE gsb0, 0x0 ;  /* 0x00008000000079c5 */ /* 0x000fe40000010000 */
[----:B-1----:R-:W-:Y:S01]  /*d770*/  VIADD R152, R171, 0x80 ;  /* 0x00000080ab987836 */ /* 0x002fe20000000000 */
[----:B------:R-:W-:-:S04]  /*d780*/  WARPGROUP.ARRIVE ;  /* 0x00000000000079c5 */ /* 0x000fc80000000000 */
[----:B------:R-:W-:Y:S01]  /*d790*/  R2UR UR6, R152 ;  /* 0x00000000980672ca */ /* 0x000fe200000e0000 */
[C---:B------:R-:W-:Y:S02]  /*d7a0*/  VIADD R152, R171.reuse, 0x100 ;  /* 0x00000100ab987836 */ /* 0x040fe40000000000 */
[----:B------:R-:W-:-:S10]  /*d7b0*/  VIADD R171, R171, 0x180 ;  /* 0x00000180abab7836 */ /* 0x000fd40000000000 */
[----:B------:R-:W-:Y:S01]  /*d7c0*/  UMOV UR10, UR6 ;  /* 0x00000006000a7c82 */ /* 0x000fe20008000000 */
[----:B------:R-:W-:-:S04]  /*d7d0*/  R2UR UR6, R152 ;  /* 0x00000000980672ca */ /* 0x000fc800000e0000 */
[----:B------:R-:W-:Y:S01]  /*d7e0*/  HGMMA.64x256x16.F32 R24, R156, gdesc[UR8].tnspB, R24, gsb0 ;  /* 0x43e000089c187df0 */ /* 0x000fe20008000818 */
[----:B------:R-:W-:-:S08]  /*d7f0*/  UMOV UR11, 0x40000040 ;  /* 0x40000040000b7882 */ /* 0x000fd00000000000 */
[----:B------:R-:W-:Y:S01]  /*d800*/  UMOV UR10, UR6 ;  /* 0x00000006000a7c82 */ /* 0x000fe20008000000 */
[----:B------:R-:W-:Y:S01]  /*d810*/  R2UR UR6, R171 ;  /* 0x00000000ab0672ca */ /* 0x000fe200000e0000 */
[----:B------:R-:W-:Y:S02]  /*d820*/  WARPGROUP.DEPBAR.LE gsb0, 0x0 ;  /* 0x00008000000079c5 */ /* 0x000fe40000010000 */
[----:B------:R-:W-:-:S15]  /*d830*/  WARPGROUP.ARRIVE ;  /* 0x00000000000079c5 */ /* 0x000fde0000000000 */
        /* <DEDUP_REMOVED lines=18> */
.L_x_8324:
[----:B------:R-:W1:Y:S01]  /*d960*/  SHFL.BFLY PT, R3, R6, 0x2, 0x1f ;  /* 0x0c401f0006037f89 */ /* 0x000e6200000e0000 */
[----:B------:R-:W-:Y:S01]  /*d970*/  IMAD.U32 R11, RZ, RZ, UR4 ;  /* 0x00000004ff0b7e24 */ /* 0x000fe2000f8e00ff */
[----:B------:R-:W-:Y:S06]  /*d980*/  BAR.ARV 0x8, 0x100 ;  /* 0x0204000000007b1d */ /* 0x000fec0000002000 */
[----:B------:R-:W-:Y:S02]  /*d990*/  IMAD.MOV.U32 R19, RZ, RZ, -0x800000 ;  /* 0xff800000ff137424 */ /* 0x000fe400078e00ff */
[----:B------:R-:W-:Y:S01]  /*d9a0*/  BAR.SYNC.DEFER_BLOCKING 0xf, 0x100 ;  /* 0x03c4000000007b1d */ /* 0x000fe20000010000 */
[----:B------:R-:W-:Y:S01]  /*d9b0*/  ISETP.NE.AND P3, PT, R22, RZ, PT ;  /* 0x000000ff1600720c */ /* 0x000fe20003f65270 */
[----:B------:R-:W-:-:S04]  /*d9c0*/  UIADD3 UR40, UR40, 0x1, URZ ;  /* 0x0000000128287890 */ /* 0x000fc8000fffe03f */
[----:B------:R-:W4:Y:S01]  /*d9d0*/  SHFL.BFLY PT, R4, R7, 0x2, 0x1f ;  /* 0x0c401f0007047f89 */ /* 0x000f2200000e0000 */
[----:B-1----:R-:W-:-:S05]  /*d9e0*/  FADD.FTZ R3, R3, R6 ;  /* 0x0000000603037221 */ /* 0x002fca0000010000 */
[----:B------:R-:W1:Y:S01]  /*d9f0*/  SHFL.BFLY PT, R0, R3, 0x1, 0x1f ;  /* 0x0c201f0003007f89 */ /* 0x000e6200000e0000 */
[----:B----4-:R-:W-:Y:S01]  /*da00*/  FADD.FTZ R4, R4, R7 ;  /* 0x0000000704047221 */ /* 0x010fe20000010000 */
[----:B------:R-:W-:-:S04]  /*da10*/  @!P3 IMAD R7, R2, 0x40, R18 ;  /* 0x000000400207b824 */ /* 0x000fc800078e0212 */
[----:B0-23--:R-:W0:Y:S01]  /*da20*/  SHFL.BFLY PT, R9, R4, 0x1, 0x1f ;  /* 0x0c201f0004097f89 */ /* 0x00de2200000e0000 */
[----:B------:R-:W-:Y:S02]  /*da30*/  @!P3 IMAD R7, R7, 0x4, R16 ;  /* 0x000000040707b824 */ /* 0x000fe400078e0210 */
[----:B-1----:R-:W-:Y:S01]  /*da40*/  FADD.FTZ R10, R3, R0 ;  /* 0x00000000030a7221 */ /* 0x002fe20000010000 */
[----:B------:R-:W-:-:S04]  /*da50*/  IMAD.MOV.U32 R3, RZ, RZ, RZ ;  /* 0x000000ffff037224 */ /* 0x000fc800078e00ff */
[----:B------:R-:W-:-:S13]  /*da60*/  FSETP.NE.FTZ.AND P0, PT, R10, RZ, PT ;  /* 0x000000ff0a00720b */ /* 0x000fda0003f15000 */
[----:B------:R-:W1:Y:S01]  /*da70*/  @P0 MUFU.LG2 R0, R10 ;  /* 0x0000000a00000308 */ /* 0x000e620000000c00 */
[----:B------:R-:W-:Y:S01]  /*da80*/  @P0 FMUL.FTZ R11, R11, 0.69314718246459960938 ;  /* 0x3f3172180b0b0820 */ /* 0x000fe20000410000 */
[----:B0-----:R-:W-:Y:S01]  /*da90*/  FADD.FTZ R9, R4, R9 ;  /* 0x0000000904097221 */ /* 0x001fe20000010000 */
[----:B------:R-:W-:-:S04]  /*daa0*/  VIADD R4, R2, 0x1 ;  /* 0x0000000102047836 */ /* 0x000fc80000000000 */
[----:B------:R-:W-:Y:S01]  /*dab0*/  FSETP.NE.FTZ.AND P2, PT, R9, RZ, PT ;  /* 0x000000ff0900720b */ /* 0x000fe20003f55000 */
[----:B------:R-:W0:Y:S01]  /*dac0*/  @P0 MUFU.RCP R3, R10 ;  /* 0x0000000a00030308 */ /* 0x000e220000001000 */
[----:B------:R-:W-:-:S04]  /*dad0*/  ISETP.NE.AND P1, PT, R4, 0x2, PT ;  /* 0x000000020400780c */ /* 0x000fc80003f25270 */
[----:B------:R-:W-:Y:S01]  /*dae0*/  SEL R2, RZ, 0x1, P1 ;  /* 0x00000001ff027807 */ /* 0x000fe20000800000 */
[----:B-1----:R-:W-:-:S03]  /*daf0*/  @P0 FMUL.FTZ R0, R0, 0.69314718246459960938 ;  /* 0x3f31721800000820 */ /* 0x002fc60000410000 */
[----:B------:R-:W-:Y:S01]  /*db00*/  R2UR UR5, R2 ;  /* 0x00000000020572ca */ /* 0x000fe200000e0000 */
[----:B------:R-:W-:Y:S02]  /*db10*/  IMAD.U32 R2, RZ, RZ, UR4 ;  /* 0x00000004ff027e24 */ /* 0x000fe4000f8e00ff */
[----:B------:R-:W1:Y:S01]  /*db20*/  @P2 MUFU.LG2 R6, R9 ;  /* 0x0000000900062308 */ /* 0x000e620000000c00 */
[----:B------:R-:W-:Y:S01]  /*db30*/  @P0 FFMA.FTZ R19, R11, R8, R0 ;  /* 0x000000080b130223 */ /* 0x000fe20000010000 */
[----:B------:R-:W-:Y:S02]  /*db40*/  IMAD.MOV.U32 R0, RZ, RZ, RZ ;  /* 0x000000ffff007224 */ /* 0x000fe400078e00ff */
[----:B------:R-:W-:Y:S01]  /*db50*/  @P2 FMUL.FTZ R2, R2, 0.69314718246459960938 ;  /* 0x3f31721802022820 */ /* 0x000fe20000410000 */
[----:B------:R-:W-:Y:S01]  /*db60*/  PLOP3.LUT P0, PT, PT, PT, PT, 0x8, 0x0 ;  /* 0x000000000000781c */ /* 0x000fe20003f0e170 */
[----:B0-----:R0:W-:Y:S01]  /*db70*/  @!P3 STS [R7+0x38400], R3 ;  /* 0x038400030700b388 */ /* 0x0011e20000000800 */
[-C--:B------:R-:W-:Y:S01]  /*db80*/  FMUL.FTZ R24, R24, R3.reuse ;  /* 0x0000000318187220 */ /* 0x080fe20000410000 */
[-C--:B------:R-:W-:Y:S01]  /*db90*/  FMUL.FTZ R25, R25, R3.reuse ;  /* 0x0000000319197220 */ /* 0x080fe20000410000 */
        /* <DEDUP_REMOVED lines=65> */
[----:B0-----:R-:W-:-:S02]  /*dfb0*/  IMAD.MOV.U32 R3, RZ, RZ, -0x800000 ;  /* 0xff800000ff037424 */ /* 0x001fc400078e00ff */
[----:B------:R-:W-:Y:S01]  /*dfc0*/  @P2 FFMA.FTZ R3, R2, R5, R6 ;  /* 0x0000000502032223 */ /* 0x000fe20000010006 */
        /* <DEDUP_REMOVED lines=64> */
[----:B------:R-:W-:Y:S01]  /*e3d0*/  SEL R2, R4, RZ, P1 ;  /* 0x000000ff04027207 */ /* 0x000fe20000800000 */
[----:B------:R-:W-:Y:S01]  /*e3e0*/  ULOP3.LUT UR37, UR37, UR5, URZ, 0x3c, !UPT ;  /* 0x0000000525257292 */ /* 0x000fe2000f8e3c3f */
[----:B-1----:R-:W-:Y:S11]  /*e3f0*/  BAR.ARV 0xe, 0x100 ;  /* 0x0384000000007b1d */ /* 0x002ff60000002000 */
.L_x_8299:
[----:B------:R-:W0:Y:S01]  /*e400*/  S2R R5, SR_CgaCtaId ;  /* 0x0000000000057919 */ /* 0x000e220000008800 */
[----:B------:R-:W-:Y:S01]  /*e410*/  MOV R16, 0x400 ;  /* 0x0000040000107802 */ /* 0x000fe20000000f00 */
[----:B------:R-:W-:Y:S01]  /*e420*/  BSSY B0, `(.L_x_8334) ;  /* 0x0000482000007945 */ /* 0x000fe20003800000 */
[----:B------:R-:W-:Y:S01]  /*e430*/  SHF.R.U32.HI R0, RZ, 0x10, R195 ;  /* 0x00000010ff007819 */ /* 0x000fe200000116c3 */
[----:B------:R-:W-:Y:S01]  /*e440*/  BAR.SYNC.DEFER_BLOCKING 0x5, 0x180 ;  /* 0x0146000000007b1d */ /* 0x000fe20000010000 */
[----:B0-----:R-:W-:-:S05]  /*e450*/  LEA R16, R5, R16, 0x18 ;  /* 0x0000001005107211 */ /* 0x001fca00078ec0ff */
[----:B------:R-:W0:Y:S02]  /*e460*/  LDS.128 R4, [R16+0x388d0] ;  /* 0x0388d00010047984 */ /* 0x000e240000000c00 */
[----:B0-----:R-:W-:Y:S02]  /*e470*/  R2UR UR4, R5 ;  /* 0x00000000050472ca */ /* 0x001fe400000e0000 */
[----:B------:R-:W-:Y:S01]  /*e480*/  R2UR UR5, R7 ;  /* 0x00000000070572ca */ /* 0x000fe200000e0000 */
[----:B------:R-:W-:Y:S06]  /*e490*/  BAR.ARV 0x4, 0x180 ;  /* 0x0106000000007b1d */ /* 0x000fec0000002000 */
[----:B------:R-:W-:Y:S08]  /*e4a0*/  @P0 BRA `(.L_x_8335) ;  /* 0x0000003800140947 */ /* 0x000ff00003800000 */
[----:B------:R-:W2:Y:S01]  /*e4b0*/  LDL R8, [R1+0x70] ;  /* 0x0000700001087983 */ /* 0x000ea20000100800 */
[----:B------:R-:W-:Y:S01]  /*e4c0*/  ULDC.64 UR6, c[0x0][0xd08] ;  /* 0x0003420000067ab9 */ /* 0x000fe20000000a00 */
[----:B------:R-:W0:Y:S01]  /*e4d0*/  S2R R7, SR_SWINHI ;  /* 0x0000000000077919 */ /* 0x000e220000002f00 */
[----:B------:R-:W-:Y:S02]  /*e4e0*/  MOV R4, R16 ;  /* 0x0000001000047202 */ /* 0x000fe40000000f00 */
[----:B0-----:R-:W-:Y:S01]  /*e4f0*/  MOV R5, R7 ;  /* 0x0000000700057202 */ /* 0x001fe20000000f00 */
[----:B------:R-:W-:Y:S02]  /*e500*/  BAR.SYNC.DEFER_BLOCKING 0x1, 0x100 ;  /* 0x0044000000007b1d */ /* 0x000fe40000010000 */
        /* <DEDUP_REMOVED lines=12> */
[----:B------:R-:W-:Y:S02]  /*e5d0*/  MOV R166, R8 ;  /* 0x0000000800a67202 */ /* 0x000fe40000000f00 */
[----:B------:R-:W-:Y:S02]  /*e5e0*/  LOP3.LUT R9, R20, 0x380, RZ, 0xc0, !PT ;  /* 0x0000038014097812 */ /* 0x000fe400078ec0ff */
[----:B------:R-:W-:-:S02]  /*e5f0*/  LOP3.LUT R10, R11, 0x380, RZ, 0xc0, !PT ;  /* 0x000003800b0a7812 */ /* 0x000fc400078ec0ff */
[----:B------:R-:W-:Y:S02]  /*e600*/  SHF.R.U64 R9, R9, 0x3, RZ ;  /* 0x0000000309097819 */ /* 0x000fe400000012ff */
[----:B------:R-:W-:Y:S02]  /*e610*/  MOV R164, R12 ;  /* 0x0000000c00a47202 */ /* 0x000fe40000000f00 */
[----:B------:R-:W-:Y:S01]  /*e620*/  LOP3.LUT R8, R9, R20, RZ, 0x3c, !PT ;  /* 0x0000001409087212 */ /* 0x000fe200078e3cff */
[----:B------:R-:W-:Y:S01]  /*e630*/  IMAD.MOV.U32 R9, RZ, RZ, R21 ;  /* 0x000000ffff097224 */ /* 0x000fe200078e0015 */
[----:B------:R-:W-:Y:S02]  /*e640*/  SHF.R.U64 R10, R10, 0x3, RZ ;  /* 0x000000030a0a7819 */ /* 0x000fe400000012ff */
[----:B------:R-:W-:Y:S02]  /*e650*/  IADD3 R156, P5, R20, 0x4020, RZ ;  /* 0x00004020149c7810 */ /* 0x000fe40007fbe0ff */
[----:B------:R-:W-:-:S02]  /*e660*/  MOV R12, R8 ;  /* 0x00000008000c7202 */ /* 0x000fc40000000f00 */
[----:B------:R-:W0:Y:S01]  /*e670*/  LDC R9, c[0x0][0xbd4] ;  /* 0x0002f500ff097b82 */ /* 0x000e220000000800 */
[----:B------:R-:W-:Y:S01]  /*e680*/  LOP3.LUT R10, R10, R11, RZ, 0x3c, !PT ;  /* 0x0000000b0a0a7212 */ /* 0x000fe200078e3cff */
[----:B------:R-:W-:Y:S01]  /*e690*/  IMAD.X R11, RZ, RZ, R21, P0 ;  /* 0x000000ffff0b7224 */ /* 0x000fe200000e0615 */
[----:B------:R-:W-:Y:S02]  /*e6a0*/  IADD3 R160, P0, R20, 0x2060, RZ ;  /* 0x0000206014a07810 */ /* 0x000fe40007f1e0ff */
[----:B------:R-:W-:Y:S02]  /*e6b0*/  LOP3.LUT R157, R156, 0x380, RZ, 0xc0, !PT ;  /* 0x000003809c9d7812 */ /* 0x000fe400078ec0ff */
[----:B------:R-:W-:Y:S02]  /*e6c0*/  LOP3.LUT R161, R160, 0x380, RZ, 0xc0, !PT ;  /* 0x00000380a0a17812 */ /* 0x000fe400078ec0ff */
[----:B------:R-:W-:Y:S02]  /*e6d0*/  MOV R165, R10 ;  /* 0x0000000a00a57202 */ /* 0x000fe40000000f00 */
[----:B------:R-:W-:-:S02]  /*e6e0*/  SHF.R.U64 R161, R161, 0x3, RZ ;  /* 0x00000003a1a17819 */ /* 0x000fc400000012ff */
[----:B------:R-:W-:Y:S02]  /*e6f0*/  IADD3 R11, P1, R20, 0x2040, RZ ;  /* 0x00002040140b7810 */ /* 0x000fe40007f3e0ff */
[----:B------:R-:W-:Y:S01]  /*e700*/  LOP3.LUT R160, R161, R160, RZ, 0x3c, !PT ;  /* 0x000000a0a1a07212 */ /* 0x000fe200078e3cff */
[----:B------:R-:W-:Y:S01]  /*e710*/  IMAD.X R161, RZ, RZ, R21, P0 ;  /* 0x000000ffffa17224 */ /* 0x000fe200000e0615 */
[----:B------:R-:W-:Y:S02]  /*e720*/  LOP3.LUT R8, R11, 0x380, RZ, 0xc0, !PT ;  /* 0x000003800b087812 */ /* 0x000fe400078ec0ff */
[----:B------:R-:W-:Y:S02]  /*e730*/  SHF.R.U64 R157, R157, 0x3, RZ ;  /* 0x000000039d9d7819 */ /* 0x000fe400000012ff */
[----:B------:R-:W-:Y:S02]  /*e740*/  ISETP.NE.AND P0, PT, R0, RZ, PT ;  /* 0x000000ff0000720c */ /* 0x000fe40003f05270 */
[----:B------:R-:W-:-:S02]  /*e750*/  SHF.R.U64 R8, R8, 0x3, RZ ;  /* 0x0000000308087819 */ /* 0x000fc400000012ff */
[----:B------:R-:W-:Y:S01]  /*e760*/  LOP3.LUT R156, R157, R156, RZ, 0x3c, !PT ;  /* 0x0000009c9d9c7212 */ /* 0x000fe200078e3cff */
[--C-:B------:R-:W-:Y:S01]  /*e770*/  IMAD.X R157, RZ, RZ, R21.reuse, P5 ;  /* 0x000000ffff9d7224 */ /* 0x100fe200028e0615 */
[----:B0-----:R-:W-:Y:S01]  /*e780*/  SEL R0, R0, R9, P0 ;  /* 0x0000000900007207 */ /* 0x001fe20000000000 */
[----:B------:R-:W-:Y:S01]  /*e790*/  IMAD.X R9, RZ, RZ, R21, P1 ;  /* 0x000000ffff097224 */ /* 0x000fe200008e0615 */
[----:B------:R-:W-:Y:S02]  /*e7a0*/  IADD3 R15, P2, R20, 0x6000, RZ ;  /* 0x00006000140f7810 */ /* 0x000fe40007f5e0ff */
[----:B------:R-:W-:Y:S02]  /*e7b0*/  LOP3.LUT R8, R8, R11, RZ, 0x3c, !PT ;  /* 0x0000000b08087212 */ /* 0x000fe400078e3cff */
[----:B------:R-:W-:Y:S02]  /*e7c0*/  MOV R156, R156 ;  /* 0x0000009c009c7202 */ /* 0x000fe40000000f00 */
[----:B------:R-:W-:-:S02]  /*e7d0*/  LOP3.LUT R14, R15, 0x380, RZ, 0xc0, !PT ;  /* 0x000003800f0e7812 */ /* 0x000fc400078ec0ff */
[C---:B------:R-:W-:Y:S02]  /*e7e0*/  IADD3 R158, P6, R20.reuse, 0x4000, RZ ;  /* 0x00004000149e7810 */ /* 0x040fe40007fde0ff */
[----:B------:R-:W-:Y:S02]  /*e7f0*/  MOV R157, R8 ;  /* 0x00000008009d7202 */ /* 0x000fe40000000f00 */
[----:B------:R-:W-:Y:S02]  /*e800*/  IADD3 R9, P0, R20, 0x2020, RZ ;  /* 0x0000202014097810 */ /* 0x000fe40007f1e0ff */
[----:B------:R-:W-:Y:S02]  /*e810*/  SHF.R.U64 R14, R14, 0x3, RZ ;  /* 0x000000030e0e7819 */ /* 0x000fe400000012ff */
[----:B------:R-:W-:Y:S02]  /*e820*/  LOP3.LUT R159, R158, 0x380, RZ, 0xc0, !PT ;  /* 0x000003809e9f7812 */ /* 0x000fe400078ec0ff */
[----:B------:R-:W-:-:S02]  /*e830*/  LOP3.LUT R8, R9, 0x380, RZ, 0xc0, !PT ;  /* 0x0000038009087812 */ /* 0x000fc400078ec0ff */
[----:B------:R-:W-:Y:S01]  /*e840*/  LOP3.LUT R14, R14, R15, RZ, 0x3c, !PT ;  /* 0x0000000f0e0e7212 */ /* 0x000fe200078e3cff */
[--C-:B------:R-:W-:Y:S01]  /*e850*/  IMAD.X R15, RZ, RZ, R21.reuse, P2 ;  /* 0x000000ffff0f7224 */ /* 0x100fe200010e0615 */
[----:B------:R-:W-:Y:S02]  /*e860*/  SHF.R.U64 R159, R159, 0x3, RZ ;  /* 0x000000039f9f7819 */ /* 0x000fe400000012ff */
[----:B------:R-:W-:Y:S02]  /*e870*/  SHF.R.U64 R8, R8, 0x3, RZ ;  /* 0x0000000308087819 */ /* 0x000fe400000012ff */
[----:B------:R-:W-:Y:S01]  /*e880*/  LOP3.LUT R158, R159, R158, RZ, 0x3c, !PT ;  /* 0x0000009e9f9e7212 */ /* 0x000fe200078e3cff */
[--C-:B------:R-:W-:Y:S01]  /*e890*/  IMAD.X R159, RZ, RZ, R21.reuse, P6 ;  /* 0x000000ffff9f7224 */ /* 0x100fe200030e0615 */
[----:B------:R-:W-:Y:S01]  /*e8a0*/  LOP3.LUT R8, R8, R9, RZ, 0x3c, !PT ;  /* 0x0000000908087212 */ /* 0x000fe200078e3cff */
[----:B------:R-:W-:Y:S01]  /*e8b0*/  IMAD.X R9, RZ, RZ, R21, P0 ;  /* 0x000000ffff097224 */ /* 0x000fe200000e0615 */
[----:B------:R-:W-:-:S02]  /*e8c0*/  MOV R163, R14 ;  /* 0x0000000e00a37202 */ /* 0x000fc40000000f00 */
[----:B------:R-:W-:Y:S02]  /*e8d0*/  IADD3 R14, P0, R20, 0x20, RZ ;  /* 0x00000020140e7810 */ /* 0x000fe40007f1e0ff */
[----:B------:R-:W-:Y:S02]  /*e8e0*/  MOV R158, R158 ;  /* 0x0000009e009e7202 */ /* 0x000fe40000000f00 */
[----:B------:R-:W-:Y:S02]  /*e8f0*/  MOV R159, R8 ;  /* 0x00000008009f7202 */ /* 0x000fe40000000f00 */
[----:B------:R-:W-:Y:S02]  /*e900*/  LOP3.LUT R13, R14, 0x380, RZ, 0xc0, !PT ;  /* 0x000003800e0d7812 */ /* 0x000fe400078ec0ff */
[----:B------:R-:W-:Y:S02]  /*e910*/  F2FP.F16.F32.PACK_AB R8, R25, R24 ;  /* 0x000000181908723e */ /* 0x000fe400000000ff */
[----:B------:R-:W-:-:S02]  /*e920*/  F2FP.F16.F32.PACK_AB R9, R27, R26 ;  /* 0x0000001a1b09723e */ /* 0x000fc400000000ff */
[----:B------:R-:W-:Y:S02]  /*e930*/  F2FP.F16.F32.PACK_AB R10, R29, R28 ;  /* 0x0000001c1d0a723e */ /* 0x000fe400000000ff */
[----:B------:R-:W-:Y:S02]  /*e940*/  F2FP.F16.F32.PACK_AB R11, R31, R30 ;  /* 0x0000001e1f0b723e */ /* 0x000fe400000000ff */
[----:B------:R-:W-:Y:S02]  /*e950*/  SHF.R.U64 R13, R13, 0x3, RZ ;  /* 0x000000030d0d7819 */ /* 0x000fe400000012ff */
[----:B------:R-:W-:Y:S01]  /*e960*/  F2FP.F16.F32.PACK_AB R15, R39, R38 ;  /* 0x00000026270f723e */ /* 0x000fe200000000ff */
[----:B------:R0:W-:Y:S01]  /*e970*/  STSM.16.M88.4 [R12], R8 ;  /* 0x000000080c007844 */ /* 0x0001e20000000200 */
[C---:B------:R-:W-:Y:S02]  /*e980*/  IADD3 R153, P3, R20.reuse, 0x4060, RZ ;  /* 0x0000406014997810 */ /* 0x040fe40007f7e0ff */
[----:B------:R-:W-:-:S02]  /*e990*/  IADD3 R154, P4, R20, 0x4040, RZ ;  /* 0x00004040149a7810 */ /* 0x000fc40007f9e0ff */
[----:B------:R-:W-:Y:S02]  /*e9a0*/  LOP3.LUT R152, R153, 0x380, RZ, 0xc0, !PT ;  /* 0x0000038099987812 */ /* 0x000fe400078ec0ff */
[----:B------:R-:W-:Y:S02]  /*e9b0*/  LOP3.LUT R155, R154, 0x380, RZ, 0xc0, !PT ;  /* 0x000003809a9b7812 */ /* 0x000fe400078ec0ff */
[----:B------:R-:W-:Y:S02]  /*e9c0*/  SHF.R.U64 R152, R152, 0x3, RZ ;  /* 0x0000000398987819 */ /* 0x000fe400000012ff */
[----:B------:R-:W-:Y:S02]  /*e9d0*/  SHF.R.U64 R155, R155, 0x3, RZ ;  /* 0x000000039b9b7819 */ /* 0x000fe400000012ff */
[----:B------:R-:W-:Y:S01]  /*e9e0*/  LOP3.LUT R152, R152, R153, RZ, 0x3c, !PT ;  /* 0x0000009998987212 */ /* 0x000fe200078e3cff */
[--C-:B------:R-:W-:Y:S01]  /*e9f0*/  IMAD.X R153, RZ, RZ, R21.reuse, P3 ;  /* 0x000000ffff997224 */ /* 0x100fe200018e0615 */
[----:B------:R-:W-:Y:S01]  /*ea00*/  LOP3.LUT R154, R155, R154, RZ, 0x3c, !PT ;  /* 0x0000009a9b9a7212 */ /* 0x000fe200078e3cff */
[--C-:B0-----:R-:W-:Y:S01]  /*ea10*/  IMAD.X R9, RZ, RZ, R21.reuse, P0 ;  /* 0x000000ffff097224 */ /* 0x101fe200000e0615 */
[----:B------:R-:W-:Y:S01]  /*ea20*/  LOP3.LUT R8, R13, R14, RZ, 0x3c, !PT ;  /* 0x0000000e0d087212 */ /* 0x000fe200078e3cff */
[----:B------:R-:W-:Y:S01]  /*ea30*/  IMAD.X R155, RZ, RZ, R21, P4 ;  /* 0x000000ffff9b7224 */ /* 0x000fe200020e0615 */
[----:B------:R-:W-:-:S02]  /*ea40*/  IADD3 R10, P0, R20, 0x40, RZ ;  /* 0x00000040140a7810 */ /* 0x000fc40007f1e0ff */
[----:B------:R-:W-:Y:S02]  /*ea50*/  MOV R8, R8 ;  /* 0x0000000800087202 */ /* 0x000fe40000000f00 */
[----:B------:R-:W-:Y:S02]  /*ea60*/  LOP3.LUT R9, R10, 0x380, RZ, 0xc0, !PT ;  /* 0x000003800a097812 */ /* 0x000fe400078ec0ff */
[----:B------:R-:W-:Y:S02]  /*ea70*/  F2FP.F16.F32.PACK_AB R12, R33, R32 ;  /* 0x00000020210c723e */ /* 0x000fe400000000ff */
[----:B------:R-:W-:Y:S02]  /*ea80*/  F2FP.F16.F32.PACK_AB R13, R35, R34 ;  /* 0x00000022230d723e */ /* 0x000fe400000000ff */
[----:B------:R-:W-:Y:S02]  /*ea90*/  F2FP.F16.F32.PACK_AB R14, R37, R36 ;  /* 0x00000024250e723e */ /* 0x000fe400000000ff */
[----:B------:R-:W-:-:S02]  /*eaa0*/  SHF.R.U64 R9, R9, 0x3, RZ ;  /* 0x0000000309097819 */ /* 0x000fc400000012ff */
[----:B------:R-:W-:Y:S01]  /*eab0*/  F2FP.F16.F32.PACK_AB R11, R47, R46 ;  /* 0x0000002e2f0b723e */ /* 0x000fe200000000ff */
[----:B------:R0:W-:Y:S01]  /*eac0*/  STSM.16.M88.4 [R8], R12 ;  /* 0x0000000c08007844 */ /* 0x0001e20000000200 */
[----:B------:R-:W-:Y:S02]  /*ead0*/  MOV R7, R152 ;  /* 0x0000009800077202 */ /* 0x000fe40000000f00 */
[----:B------:R-:W-:Y:S02]  /*eae0*/  MOV R162, R154 ;  /* 0x0000009a00a27202 */ /* 0x000fe40000000f00 */
[----:B------:R-:W-:Y:S02]  /*eaf0*/  F2FP.F16.F32.PACK_AB R153, R67, R66 ;  /* 0x000000424399723e */ /* 0x000fe400000000ff */
[----:B------:R-:W-:Y:S02]  /*eb00*/  F2FP.F16.F32.PACK_AB R154, R69, R68 ;  /* 0x00000044459a723e */ /* 0x000fe400000000ff */
[----:B------:R-:W-:-:S02]  /*eb10*/  F2FP.F16.F32.PACK_AB R155, R71, R70 ;  /* 0x00000046479b723e */ /* 0x000fc400000000ff */
[----:B------:R-:W-:Y:S02]  /*eb20*/  MOV R160, R160 ;  /* 0x000000a000a07202 */ /* 0x000fe40000000f00 */
[----:B0-----:R-:W-:Y:S01]  /*eb30*/  LOP3.LUT R8, R9, R10, RZ, 0x3c, !PT ;  /* 0x0000000a09087212 */ /* 0x001fe200078e3cff */
[----:B------:R-:W-:Y:S01]  /*eb40*/  IMAD.X R9, RZ, RZ, R21, P0 ;  /* 0x000000ffff097224 */ /* 0x000fe200000e0615 */
[----:B------:R-:W-:Y:S02]  /*eb50*/  IADD3 R14, P0, R20, 0x2000, RZ ;  /* 0x00002000140e7810 */ /* 0x000fe40007f1e0ff */
[----:B------:R-:W-:Y:S02]  /*eb60*/  F2FP.F16.F32.PACK_AB R10, R45, R44 ;  /* 0x0000002c2d0a723e */ /* 0x000fe400000000ff */
[----:B------:R-:W-:Y:S02]  /*eb70*/  MOV R12, R8 ;  /* 0x00000008000c7202 */ /* 0x000fe40000000f00 */
[----:B------:R-:W-:-:S02]  /*eb80*/  F2FP.F16.F32.PACK_AB R8, R41, R40 ;  /* 0x000000282908723e */ /* 0x000fc400000000ff */
[----:B------:R-:W-:Y:S02]  /*eb90*/  F2FP.F16.F32.PACK_AB R9, R43, R42 ;  /* 0x0000002a2b09723e */ /* 0x000fe400000000ff */
[----:B------:R-:W-:Y:S02]  /*eba0*/  LOP3.LUT R13, R14, 0x380, RZ, 0xc0, !PT ;  /* 0x000003800e0d7812 */ /* 0x000fe400078ec0ff */
[----:B------:R-:W-:Y:S01]  /*ebb0*/  F2FP.F16.F32.PACK_AB R15, R63, R62 ;  /* 0x0000003e3f0f723e */ /* 0x000fe200000000ff */
[----:B------:R0:W-:Y:S01]  /*ebc0*/  STSM.16.M88.4 [R12], R8 ;  /* 0x000000080c007844 */ /* 0x0001e20000000200 */
[----:B------:R-:W-:Y:S02]  /*ebd0*/  SHF.R.U64 R13, R13, 0x3, RZ ;  /* 0x000000030d0d7819 */ /* 0x000fe400000012ff */
[----:B0-----:R-:W-:Y:S01]  /*ebe0*/  IADD3 R10, P1, R20, 0x60, RZ ;  /* 0x00000060140a7810 */ /* 0x001fe20007f3e0ff */
[----:B------:R-:W-:Y:S01]  /*ebf0*/  IMAD.X R9, RZ, RZ, R21, P0 ;  /* 0x000000ffff097224 */ /* 0x000fe200000e0615 */
[----:B------:R-:W-:-:S02]  /*ec00*/  LOP3.LUT R8, R13, R14, RZ, 0x3c, !PT ;  /* 0x0000000e0d087212 */ /* 0x000fc400078e3cff */
[----:B------:R-:W-:Y:S01]  /*ec10*/  LOP3.LUT R13, R10, 0x380, RZ, 0xc0, !PT ;  /* 0x000003800a0d7812 */ /* 0x000fe200078ec0ff */
[----:B------:R-:W-:Y:S01]  /*ec20*/  IMAD.X R21, RZ, RZ, R21, P1 ;  /* 0x000000ffff157224 */ /* 0x000fe200008e0615 */
[----:B------:R-:W-:Y:S02]  /*ec30*/  MOV R152, R8 ;  /* 0x0000000800987202 */ /* 0x000fe40000000f00 */
[----:B------:R-:W-:Y:S02]  /*ec40*/  SHF.R.U64 R13, R13, 0x3, RZ ;  /* 0x000000030d0d7819 */ /* 0x000fe400000012ff */
[----:B------:R-:W-:Y:S02]  /*ec50*/  F2FP.F16.F32.PACK_AB R8, R49, R48 ;  /* 0x000000303108723e */ /* 0x000fe400000000ff */
[----:B------:R-:W-:Y:S02]  /*ec60*/  LOP3.LUT R20, R13, R10, RZ, 0x3c, !PT ;  /* 0x0000000a0d147212 */ /* 0x000fe400078e3cff */
[----:B------:R-:W-:-:S02]  /*ec70*/  F2FP.F16.F32.PACK_AB R9, R51, R50 ;  /* 0x000000323309723e */ /* 0x000fc400000000ff */
[----:B------:R-:W-:Y:S02]  /*ec80*/  MOV R20, R20 ;  /* 0x0000001400147202 */ /* 0x000fe40000000f00 */
[----:B------:R-:W-:Y:S02]  /*ec90*/  F2FP.F16.F32.PACK_AB R10, R53, R52 ;  /* 0x00000034350a723e */ /* 0x000fe400000000ff */
[----:B------:R-:W-:Y:S02]  /*eca0*/  F2FP.F16.F32.PACK_AB R11, R55, R54 ;  /* 0x00000036370b723e */ /* 0x000fe400000000ff */
[----:B------:R-:W-:Y:S02]  /*ecb0*/  F2FP.F16.F32.PACK_AB R12, R57, R56 ;  /* 0x00000038390c723e */ /* 0x000fe400000000ff */
[----:B------:R-:W-:Y:S01]  /*ecc0*/  F2FP.F16.F32.PACK_AB R13, R59, R58 ;  /* 0x0000003a3b0d723e */ /* 0x000fe200000000ff */
[----:B------:R0:W-:Y:S01]  /*ecd0*/  STSM.16.M88.4 [R20], R8 ;  /* 0x0000000814007844 */ /* 0x0001e20000000200 */
[----:B------:R-:W-:-:S02]  /*ece0*/  F2FP.F16.F32.PACK_AB R14, R61, R60 ;  /* 0x0000003c3d0e723e */ /* 0x000fc400000000ff */
[----:B------:R-:W-:-:S03]  /*ecf0*/  ISETP.NE.U32.AND P0, PT, RZ, UR6, PT ;  /* 0x00000006ff007c0c */ /* 0x000fc6000bf05070 */
[----:B------:R1:W-:Y:S01]  /*ed00*/  STSM.16.M88.4 [R152], R12 ;  /* 0x0000000c98007844 */ /* 0x0003e20000000200 */
[----:B------:R-:W-:Y:S02]  /*ed10*/  ISETP.NE.AND.EX P0, PT, RZ, UR7, PT, P0 ;  /* 0x00000007ff007c0c */ /* 0x000fe4000bf05300 */
[----:B0-----:R-:W-:Y:S02]  /*ed20*/  F2FP.F16.F32.PACK_AB R8, R73, R72 ;  /* 0x000000484908723e */ /* 0x001fe400000000ff */
[----:B------:R-:W-:Y:S02]  /*ed30*/  F2FP.F16.F32.PACK_AB R9, R75, R74 ;  /* 0x0000004a4b09723e */ /* 0x000fe400000000ff */
[----:B------:R-:W-:Y:S02]  /*ed40*/  F2FP.F16.F32.PACK_AB R10, R77, R76 ;  /* 0x0000004c4d0a723e */ /* 0x000fe400000000ff */
[----:B-1----:R-:W-:Y:S02]  /*ed50*/  F2FP.F16.F32.PACK_AB R152, R65, R64 ;  /* 0x000000404198723e */ /* 0x002fe400000000ff */
[----:B------:R-:W-:-:S02]  /*ed60*/  F2FP.F16.F32.PACK_AB R11, R79, R78 ;  /* 0x0000004e4f0b723e */ /* 0x000fc400000000ff */
[----:B------:R-:W-:Y:S01]  /*ed70*/  F2FP.F16.F32.PACK_AB R12, R81, R80 ;  /* 0x00000050510c723e */ /* 0x000fe200000000ff */
[----:B------:R0:W-:Y:S01]  /*ed80*/  STSM.16.M88.4 [R159], R152 ;  /* 0x000000989f007844 */ /* 0x0001e20000000200 */
[----:B------:R-:W-:Y:S02]  /*ed90*/  F2FP.F16.F32.PACK_AB R13, R83, R82 ;  /* 0x00000052530d723e */ /* 0x000fe400000000ff */
[----:B------:R-:W-:Y:S01]  /*eda0*/  F2FP.F16.F32.PACK_AB R14, R85, R84 ;  /* 0x00000054550e723e */ /* 0x000fe200000000ff */
[----:B------:R1:W-:Y:S01]  /*edb0*/  STSM.16.M88.4 [R157], R8 ;  /* 0x000000089d007844 */ /* 0x0003e20000000200 */
        /* <DEDUP_REMOVED lines=41> */
[----:B-1----:R-:W0:Y:S04]  /*f050*/  LDC.64 R12, c[0x0][0xd00] ;  /* 0x00034000ff0c7b82 */ /* 0x002e280000000a00 */
[----:B------:R1:W-:Y:S04]  /*f060*/  STSM.16.M88.4 [R166], R8 ;  /* 0x00000008a6007844 */ /* 0x0003e80000000200 */
[----:B-1----:R-:W1:Y:S08]  /*f070*/  LDC.64 R10, c[0x0][0xd00] ;  /* 0x00034000ff0a7b82 */ /* 0x002e700000000a00 */
[----:B------:R-:W-:Y:S01]  /*f080*/  BAR.SYNC.DEFER_BLOCKING 0x1, 0x100 ;  /* 0x0044000000007b1d */ /* 0x000fe20000010000 */
[----:B------:R-:W-:-:S04]  /*f090*/  @P0 LEA R8, P2, R191, UR6, 0x2 ;  /* 0x00000006bf080c11 */ /* 0x000fc8000f8410ff */
[----:B------:R-:W-:Y:S01]  /*f0a0*/  @P0 LEA.HI.X R9, R191, UR7, R196, 0x2, P2 ;  /* 0x00000007bf090c11 */ /* 0x000fe200090f14c4 */
[----:B------:R-:W-:Y:S01]  /*f0b0*/  IMAD.MOV.U32 R7, RZ, RZ, RZ ;  /* 0x000000ffff077224 */ /* 0x000fe200078e00ff */
[----:B-1----:R-:W-:-:S03]  /*f0c0*/  ISETP.NE.U32.AND P1, PT, R10, RZ, PT ;  /* 0x000000ff0a00720c */ /* 0x002fc60003f25070 */
[----:B------:R0:W2:Y:S01]  /*f0d0*/  @P0 LDG.E R14, desc[UR38][R8.64] ;  /* 0x00000026080e0981 */ /* 0x0000a2000c1e1900 */
[----:B------:R-:W-:Y:S01]  /*f0e0*/  ISETP.NE.AND.EX P1, PT, R11, RZ, PT, P1 ;  /* 0x000000ff0b00720c */ /* 0x000fe20003f25310 */
[----:B0-----:R-:W-:-:S12]  /*f0f0*/  IMAD.WIDE R8, R191, 0x4, R12 ;  /* 0x00000004bf087825 */ /* 0x001fd800078e020c */
        /* <DEDUP_REMOVED lines=10> */
.L_x_8336:
[----:B------:R-:W0:Y:S01]  /*f1a0*/  SHFL.IDX PT, R8, R233, RZ, 0x1f ;  /* 0x00001fffe9087589 */ /* 0x000e2200000e0000 */
[----:B------:R-:W-:Y:S02]  /*f1b0*/  LOP3.LUT R195, R195, 0xff, RZ, 0xc0, !PT ;  /* 0x000000ffc3c37812 */ /* 0x000fe400078ec0ff */
[----:B0-----:R-:W-:Y:S02]  /*f1c0*/  ISETP.NE.AND P0, PT, R8, RZ, PT ;  /* 0x000000ff0800720c */ /* 0x001fe40003f05270 */
[----:B-----5:R-:W-:-:S11]  /*f1d0*/  SHF.R.S32.HI R8, RZ, 0x1f, R7 ;  /* 0x0000001fff087819 */ /* 0x020fd60000011407 */
[----:B------:R-:W-:Y:S05]  /*f1e0*/  @P0 BRA `(.L_x_8337) ;  /* 0x0000000000f40947 */ /* 0x000fea0003800000 */
[----:B------:R-:W2:Y:S01]  /*f1f0*/  LDL R156, [R1+0x6c] ;  /* 0x00006c00019c7983 */ /* 0x000ea20000100800 */
[----:B------:R-:W-:Y:S01]  /*f200*/  IMAD.MOV.U32 R20, RZ, RZ, 0xab8 ;  /* 0x00000ab8ff147424 */ /* 0x000fe200078e00ff */
[----:B------:R-:W-:Y:S01]  /*f210*/  ISETP.GT.AND P1, PT, R0, 0x1, PT ;  /* 0x000000010000780c */ /* 0x000fe20003f24270 */
[----:B------:R-:W0:Y:S01]  /*f220*/  LDC R9, c[0x0][0xce8] ;  /* 0x00033a00ff097b82 */ /* 0x000e220000000800 */
[----:B------:R-:W-:Y:S01]  /*f230*/  ISETP.NE.U32.AND P0, PT, R10, RZ, PT ;  /* 0x000000ff0a00720c */ /* 0x000fe20003f05070 */
[----:B------:R-:W-:Y:S01]  /*f240*/  VIADD R152, R190, UR42 ;  /* 0x0000002abe987c36 */ /* 0x000fe20008000000 */
[----:B------:R-:W-:Y:S02]  /*f250*/  SEL R20, R20, 0xa78, P1 ;  /* 0x00000a7814147807 */ /* 0x000fe40000800000 */
[----:B------:R-:W-:-:S03]  /*f260*/  ISETP.NE.AND.EX P0, PT, R11, RZ, PT, P0 ;  /* 0x000000ff0b00720c */ /* 0x000fc60003f05300 */
[----:B------:R-:W1:Y:S01]  /*f270*/  LDC.64 R12, c[0x0][R20+0x220] ;  /* 0x00008800140c7b82 */ /* 0x000e620000000a00 */
[----:B------:R-:W-:Y:S02]  /*f280*/  SEL R21, R191, RZ, !P0 ;  /* 0x000000ffbf157207 */ /* 0x000fe40004000000 */
[----:B------:R-:W-:-:S05]  /*f290*/  SEL R153, R196, RZ, !P0 ;  /* 0x000000ffc4997207 */ /* 0x000fca0004000000 */
[----:B------:R-:W3:Y:S01]  /*f2a0*/  LDC.64 R14, c[0x0][R20+0x218] ;  /* 0x00008600140e7b82 */ /* 0x000ee20000000a00 */
[----:B0-----:R-:W-:Y:S01]  /*f2b0*/  ISETP.NE.AND P2, PT, R9, 0x1, PT ;  /* 0x000000010900780c */ /* 0x001fe20003f45270 */
[----:B-1----:R-:W-:-:S04]  /*f2c0*/  IMAD R13, R13, R21, RZ ;  /* 0x000000150d0d7224 */ /* 0x002fc800078e02ff */
[C---:B------:R-:W-:Y:S02]  /*f2d0*/  IMAD R153, R12.reuse, R153, R13 ;  /* 0x000000990c997224 */ /* 0x040fe400078e020d */
[----:B------:R-:W-:-:S04]  /*f2e0*/  IMAD.WIDE.U32 R12, R12, R21, RZ ;  /* 0x000000150c0c7225 */ /* 0x000fc800078e00ff */
[-C--:B---3--:R-:W-:Y:S02]  /*f2f0*/  IMAD R155, R15, R192.reuse, RZ ;  /* 0x000000c00f9b7224 */ /* 0x088fe400078e02ff */
[----:B------:R-:W-:Y:S02]  /*f300*/  IMAD.IADD R13, R13, 0x1, R153 ;  /* 0x000000010d0d7824 */ /* 0x000fe400078e0299 */
[----:B------:R-:W-:Y:S01]  /*f310*/  IMAD.WIDE.U32 R14, R14, R192, RZ ;  /* 0x000000c00e0e7225 */ /* 0x000fe200078e00ff */
[----:B------:R-:W0:Y:S03]  /*f320*/  @P2 LDC R153, c[0x0][0xcec] ;  /* 0x00033b00ff992b82 */ /* 0x000e260000000800 */
[----:B------:R-:W-:Y:S01]  /*f330*/  IMAD.IADD R154, R15, 0x1, R155 ;  /* 0x000000010f9a7824 */ /* 0x000fe200078e029b */
[----:B------:R-:W-:-:S04]  /*f340*/  IADD3 R21, P0, P3, R12, R14, R7 ;  /* 0x0000000e0c157210 */ /* 0x000fc80007b1e007 */
[----:B------:R-:W1:Y:S01]  /*f350*/  @P2 LDC R155, c[0x0][0xcf0] ;  /* 0x00033c00ff9b2b82 */ /* 0x000e620000000800 */
[----:B------:R-:W-:Y:S02]  /*f360*/  IADD3.X R154, R13, R154, R8, P0, P3 ;  /* 0x0000009a0d9a7210 */ /* 0x000fe400007e6408 */
[----:B------:R-:W-:-:S05]  /*f370*/  SEL R13, R195, RZ, P1 ;  /* 0x000000ffc30d7207 */ /* 0x000fca0000800000 */
[----:B------:R-:W3:Y:S01]  /*f380*/  LDC.64 R14, c[0x0][R20+0x228] ;  /* 0x00008a00140e7b82 */ /* 0x000ee20000000a00 */
[----:B0-----:R-:W-:-:S04]  /*f390*/  @P2 IMAD.HI.U32 R12, R152, R153, RZ ;  /* 0x00000099980c2227 */ /* 0x001fc800078e00ff */
[----:B------:R-:W-:Y:S01]  /*f3a0*/  IMAD.MOV.U32 R153, RZ, RZ, R152 ;  /* 0x000000ffff997224 */ /* 0x000fe200078e0098 */
[----:B-1----:R-:W-:Y:S01]  /*f3b0*/  @P2 SHF.R.U32.HI R153, RZ, R155, R12 ;  /* 0x0000009bff992219 */ /* 0x002fe2000001160c */
[-C--:B---3--:R-:W-:Y:S02]  /*f3c0*/  IMAD R155, R15, R13.reuse, RZ ;  /* 0x0000000d0f9b7224 */ /* 0x088fe400078e02ff */
[----:B------:R-:W-:Y:S02]  /*f3d0*/  IMAD.WIDE.U32 R14, R14, R13, RZ ;  /* 0x0000000d0e0e7225 */ /* 0x000fe400078e00ff */
[----:B------:R-:W0:Y:S02]  /*f3e0*/  LDC.64 R12, c[0x0][0xca8] ;  /* 0x00032a00ff0c7b82 */ /* 0x000e240000000a00 */
[----:B------:R-:W-:Y:S01]  /*f3f0*/  IMAD.IADD R15, R15, 0x1, R155 ;  /* 0x000000010f0f7824 */ /* 0x000fe200078e029b */
[----:B------:R-:W-:Y:S01]  /*f400*/  IADD3 R14, P0, P2, R153, R21, R14 ;  /* 0x00000015990e7210 */ /* 0x000fe20007a1e00e */
[--C-:B------:R-:W-:Y:S01]  /*f410*/  IMAD.MOV R155, RZ, RZ, -R153.reuse ;  /* 0x000000ffff9b7224 */ /* 0x100fe200078e0a99 */
[----:B------:R-:W-:-:S03]  /*f420*/  SHF.R.S32.HI R153, RZ, 0x1f, R153 ;  /* 0x0000001fff997819 */ /* 0x000fc60000011499 */
[----:B------:R-:W1:Y:S01]  /*f430*/  LDC.64 R20, c[0x0][R20+0x210] ;  /* 0x0000840014147b82 */ /* 0x000e620000000a00 */
[----:B------:R-:W-:Y:S01]  /*f440*/  IMAD R155, R9, R155, R152 ;  /* 0x0000009b099b7224 */ /* 0x000fe200078e0298 */
[----:B------:R-:W-:Y:S01]  /*f450*/  IADD3.X R15, R153, R154, R15, P0, P2 ;  /* 0x0000009a990f7210 */ /* 0x000fe200007e440f */
[----:B------:R-:W-:Y:S02]  /*f460*/  IMAD R152, R9, UR6, RZ ;  /* 0x0000000609987c24 */ /* 0x000fe4000f8e02ff */
[----:B------:R-:W-:Y:S01]  /*f470*/  VIADD R9, R18, UR42 ;  /* 0x0000002a12097c36 */ /* 0x000fe20008000000 */
[----:B------:R-:W-:Y:S02]  /*f480*/  SHF.R.S32.HI R153, RZ, 0x1f, R155 ;  /* 0x0000001fff997819 */ /* 0x000fe4000001149b */
[----:B0-----:R-:W0:Y:S08]  /*f490*/  @!P1 LDC R12, c[0x0][0xc50] ;  /* 0x00031400ff0c9b82 */ /* 0x001e300000000800 */
[----:B------:R-:W3:Y:S01]  /*f4a0*/  @!P1 LDC R13, c[0x0][0xc54] ;  /* 0x00031500ff0d9b82 */ /* 0x000ee20000000800 */
[----:B-1----:R-:W-:-:S02]  /*f4b0*/  IMAD R21, R21, R155, RZ ;  /* 0x0000009b15157224 */ /* 0x002fc400078e02ff */
[----:B------:R-:W-:-:S04]  /*f4c0*/  IMAD.WIDE.U32 R14, R20, R155, R14 ;  /* 0x0000009b140e7225 */ /* 0x000fc800078e000e */
[----:B------:R-:W-:-:S04]  /*f4d0*/  IMAD R21, R20, R153, R21 ;  /* 0x0000009914157224 */ /* 0x000fc800078e0215 */
[----:B------:R-:W-:Y:S01]  /*f4e0*/  IMAD.IADD R15, R15, 0x1, R21 ;  /* 0x000000010f0f7824 */ /* 0x000fe200078e0215 */
[----:B0-----:R-:W-:-:S04]  /*f4f0*/  LEA R20, P0, R14, R12, 0x2 ;  /* 0x0000000c0e147211 */ /* 0x001fc800078010ff */
[----:B---3--:R-:W-:Y:S02]  /*f500*/  LEA.HI.X R21, R14, R13, R15, 0x2, P0 ;  /* 0x0000000d0e157211 */ /* 0x008fe400000f140f */
[----:B------:R-:W-:Y:S04]  /*f510*/  SHFL.IDX PT, R14, R20, 0x1, 0x1c1f ;  /* 0x003c1f00140e7f89 */ /* 0x000fe800000e0000 */
[----:B------:R-:W-:Y:S04]  /*f520*/  SHFL.IDX PT, R13, R21, RZ, 0x1c1f ;  /* 0x001c1fff150d7589 */ /* 0x000fe800000e0000 */
[----:B------:R-:W-:Y:S01]  /*f530*/  SHFL.IDX PT, R15, R21, 0x1, 0x1c1f ;  /* 0x003c1f00150f7f89 */ /* 0x000fe200000e0000 */
[----:B--2---:R-:W-:-:S05]  /*f540*/  IMAD.MOV R12, RZ, RZ, -R156 ;  /* 0x000000ffff0c7224 */ /* 0x004fca00078e0a9c */
[----:B------:R-:W-:Y:S02]  /*f550*/  ISETP.NE.AND P0, PT, R189, R12, PT ;  /* 0x0000000cbd00720c */ /* 0x000fe40003f05270 */
[----:B------:R-:W0:Y:S02]  /*f560*/  SHFL.IDX PT, R12, R20, RZ, 0x1c1f ;  /* 0x001c1fff140c7589 */ /* 0x000e2400000e0000 */
[C---:B------:R-:W-:Y:S01]  /*f570*/  ISETP.GE.OR P1, PT, R9.reuse, R152, P0 ;  /* 0x000000980900720c */ /* 0x040fe20000726670 */
[----:B------:R-:W-:-:S05]  /*f580*/  VIADD R9, R9, 0x8 ;  /* 0x0000000809097836 */ /* 0x000fca0000000000 */
[----:B------:R-:W-:-:S07]  /*f590*/  ISETP.GE.OR P0, PT, R9, R152, P0 ;  /* 0x000000980900720c */ /* 0x000fce0000706670 */
[----:B0-----:R0:W-:Y:S06]  /*f5a0*/  @!P1 ST.E desc[UR38][R12.64], R19 ;  /* 0x000000130c009985 */ /* 0x0011ec000c101926 */
[----:B------:R0:W-:Y:S02]  /*f5b0*/  @!P0 ST.E desc[UR38][R14.64], R3 ;  /* 0x000000030e008985 */ /* 0x0001e4000c101926 */
.L_x_8337:
[----:B------:R-:W-:Y:S02]  /*f5c0*/  ISETP.GT.AND P1, PT, R0, 0x1, PT ;  /* 0x000000010000780c */ /* 0x000fe40003f24270 */
[----:B------:R-:W-:-:S04]  /*f5d0*/  ISETP.NE.U32.AND P0, PT, R10, RZ, PT ;  /* 0x000000ff0a00720c */ /* 0x000fc80003f05070 */
[----:B------:R-:W-:-:S04]  /*f5e0*/  ISETP.NE.AND.EX P0, PT, R11, RZ, PT, P0 ;  /* 0x000000ff0b00720c */ /* 0x000fc80003f05300 */
[----:B------:R-:W-:-:S03]  /*f5f0*/  SEL R191, R191, RZ, !P0 ;  /* 0x000000ffbfbf7207 */ /* 0x000fc60004000000 */
[----:B------:R-:W-:Y:S06]  /*f600*/  @P1 BRA `(.L_x_8338) ;  /* 0x0000001000501947 */ /* 0x000fec0003800000 */
[----:B0-----:R-:W0:Y:S01]  /*f610*/  S2R R3, SR_TID.X ;  /* 0x0000000000037919 */ /* 0x001e220000002100 */
[----:B------:R-:W1:Y:S01]  /*f620*/  LDC R21, c[0x0][0xce8] ;  /* 0x00033a00ff157b82 */ /* 0x000e620000000800 */
[----:B------:R-:W-:Y:S01]  /*f630*/  ULDC.64 UR8, c[0x0][0xba0] ;  /* 0x0002e80000087ab9 */ /* 0x000fe20000000a00 */
[----:B------:R-:W-:Y:S01]  /*f640*/  ULDC UR7, c[0x0][0xbc8] ;  /* 0x0002f20000077ab9 */ /* 0x000fe20000000800 */
[----:B0-----:R-:W-:-:S05]  /*f650*/  VIADD R3, R3, 0xffffff80 ;  /* 0xffffff8003037836 */ /* 0x001fca0000000000 */
        /* <DEDUP_REMOVED lines=14> */
[C---:B------:R-:W-:Y:S02]  /*f740*/  IADD3 R53, P3, R4.reuse, 0x8000, RZ ;  /* 0x0000800004357810 */ /* 0x040fe40007f7e0ff */
[----:B------:R-:W-:Y:S01]  /*f750*/  IADD3 R45, P1, R4, 0x6000, RZ ;  /* 0x00006000042d7810 */ /* 0x000fe20007f3e0ff */
[----:B------:R-:W-:Y:S01]  /*f760*/  IMAD R8, R8, UR8, RZ ;  /* 0x0000000808087c24 */ /* 0x000fe2000f8e02ff */
[----:B------:R-:W-:Y:S01]  /*f770*/  SHF.R.U64 R48, R48, 0x3, RZ ;  /* 0x0000000330307819 */ /* 0x000fe200000012ff */
[C---:B------:R-:W-:Y:S01]  /*f780*/  VIADD R97, R17.reuse, 0x140 ;  /* 0x0000014011617836 */ /* 0x040fe20000000000 */
[----:B------:R-:W-:Y:S01]  /*f790*/  SHF.R.U64 R40, R40, 0x3, RZ ;  /* 0x0000000328287819 */ /* 0x000fe200000012ff */
[----:B------:R-:W-:Y:S01]  /*f7a0*/  VIADD R93, R17, 0x180 ;  /* 0x00000180115d7836 */ /* 0x000fe20000000000 */
[----:B------:R-:W-:Y:S01]  /*f7b0*/  LOP3.LUT R52, R53, 0x380, RZ, 0xc0, !PT ;  /* 0x0000038035347812 */ /* 0x000fe200078ec0ff */
[----:B------:R-:W5:Y:S01]  /*f7c0*/  LD.E.128 R24, desc[UR38][R24.64] ;  /* 0x0000002618187980 */ /* 0x000f62000c101d00 */
[----:B------:R-:W-:-:S02]  /*f7d0*/  IADD3 R29, P4, R4, 0x2000, RZ ;  /* 0x00002000041d7810 */ /* 0x000fc40007f9e0ff */
[C---:B------:R-:W-:Y:S02]  /*f7e0*/  IADD3 R33, P5, R4.reuse, 0x3000, RZ ;  /* 0x0000300004217810 */ /* 0x040fe40007fbe0ff */
[----:B------:R-:W-:Y:S02]  /*f7f0*/  IADD3 R37, P6, R4, 0x4000, RZ ;  /* 0x0000400004257810 */ /* 0x000fe40007fde0ff */
[----:B------:R-:W-:Y:S02]  /*f800*/  LOP3.LUT R44, R45, 0x380, RZ, 0xc0, !PT ;  /* 0x000003802d2c7812 */ /* 0x000fe400078ec0ff */
[----:B------:R-:W-:Y:S01]  /*f810*/  LOP3.LUT R48, R48, R49, RZ, 0x3c, !PT ;  /* 0x0000003130307212 */ /* 0x000fe200078e3cff */
[--C-:B------:R-:W-:Y:S01]  /*f820*/  IMAD.X R49, RZ, RZ, R5.reuse, P2 ;  /* 0x000000ffff317224 */ /* 0x100fe200010e0605 */
[----:B------:R-:W-:Y:S01]  /*f830*/  LOP3.LUT R40, R40, R41, RZ, 0x3c, !PT ;  /* 0x0000002928287212 */ /* 0x000fe200078e3cff */
[----:B------:R-:W-:Y:S01]  /*f840*/  IMAD.X R41, RZ, RZ, R5, P0 ;  /* 0x000000ffff297224 */ /* 0x000fe200000e0605 */
[----:B------:R-:W-:-:S02]  /*f850*/  SHF.R.U64 R52, R52, 0x3, RZ ;  /* 0x0000000334347819 */ /* 0x000fc400000012ff */
[----:B------:R-:W-:Y:S01]  /*f860*/  LOP3.LUT R28, R29, 0x380, RZ, 0xc0, !PT ;  /* 0x000003801d1c7812 */ /* 0x000fe200078ec0ff */
[----:B------:R-:W5:Y:S01]  /*f870*/  LD.E.128 R48, desc[UR38][R48.64] ;  /* 0x0000002630307980 */ /* 0x000f62000c101d00 */
[----:B------:R-:W-:Y:S02]  /*f880*/  LOP3.LUT R32, R33, 0x380, RZ, 0xc0, !PT ;  /* 0x0000038021207812 */ /* 0x000fe400078ec0ff */
[----:B------:R-:W-:Y:S01]  /*f890*/  LOP3.LUT R36, R37, 0x380, RZ, 0xc0, !PT ;  /* 0x0000038025247812 */ /* 0x000fe200078ec0ff */
[----:B------:R-:W5:Y:S01]  /*f8a0*/  LD.E.128 R40, desc[UR38][R40.64] ;  /* 0x0000002628287980 */ /* 0x000f62000c101d00 */
[----:B------:R-:W-:Y:S02]  /*f8b0*/  IADD3 R77, P2, R4, 0xe000, RZ ;  /* 0x0000e000044d7810 */ /* 0x000fe40007f5e0ff */
[----:B------:R-:W-:Y:S02]  /*f8c0*/  SHF.R.U64 R44, R44, 0x3, RZ ;  /* 0x000000032c2c7819 */ /* 0x000fe400000012ff */
[----:B------:R-:W-:-:S02]  /*f8d0*/  IADD3 R69, P0, R4, 0xc000, RZ ;  /* 0x0000c00004457810 */ /* 0x000fc40007f1e0ff */
[----:B------:R-:W-:Y:S01]  /*f8e0*/  LOP3.LUT R52, R52, R53, RZ, 0x3c, !PT ;  /* 0x0000003534347212 */ /* 0x000fe200078e3cff */
[--C-:B------:R-:W-:Y:S01]  /*f8f0*/  IMAD.X R53, RZ, RZ, R5.reuse, P3 ;  /* 0x000000ffff357224 */ /* 0x100fe200018e0605 */
[----:B------:R-:W-:Y:S02]  /*f900*/  SHF.R.U64 R28, R28, 0x3, RZ ;  /* 0x000000031c1c7819 */ /* 0x000fe400000012ff */
[----:B------:R-:W-:Y:S02]  /*f910*/  SHF.R.U64 R32, R32, 0x3, RZ ;  /* 0x0000000320207819 */ /* 0x000fe400000012ff */
[----:B------:R-:W-:Y:S01]  /*f920*/  SHF.R.U64 R36, R36, 0x3, RZ ;  /* 0x0000000324247819 */ /* 0x000fe200000012ff */
[----:B------:R-:W5:Y:S01]  /*f930*/  LD.E.128 R52, desc[UR38][R52.64] ;  /* 0x0000002634347980 */ /* 0x000f62000c101d00 */
[----:B------:R-:W-:Y:S02]  /*f940*/  LOP3.LUT R76, R77, 0x380, RZ, 0xc0, !PT ;  /* 0x000003804d4c7812 */ /* 0x000fe400078ec0ff */
[----:B------:R-:W-:Y:S01]  /*f950*/  LOP3.LUT R44, R44, R45, RZ, 0x3c, !PT ;  /* 0x0000002d2c2c7212 */ /* 0x000fe200078e3cff */
[----:B------:R-:W-:Y:S01]  /*f960*/  IMAD.X R45, RZ, RZ, R5, P1 ;  /* 0x000000ffff2d7224 */ /* 0x000fe200008e0605 */
[----:B------:R-:W-:-:S02]  /*f970*/  LOP3.LUT R68, R69, 0x380, RZ, 0xc0, !PT ;  /* 0x0000038045447812 */ /* 0x000fc400078ec0ff */
[C---:B------:R-:W-:Y:S02]  /*f980*/  IADD3 R11, P3, R4.reuse, 0xf000, RZ ;  /* 0x0000f000040b7810 */ /* 0x040fe40007f7e0ff */
        /* <DEDUP_REMOVED lines=8> */
[----:B------:R-:W-:Y:S01]  /*fa10*/  SHF.R.U64 R76, R76, 0x3, RZ ;  /* 0x000000034c4c7819 */ /* 0x000fe200000012ff */
[----:B------:R-:W-:Y:S01]  /*fa20*/  IMAD.X R81, RZ, RZ, R5, P3 ;  /* 0x000000ffff517224 */ /* 0x000fe200018e0605 */
[----:B------:R-:W-:Y:S01]  /*fa30*/  SHF.R.U64 R68, R68, 0x3, RZ ;  /* 0x0000000344447819 */ /* 0x000fe200000012ff */
[----:B------:R-:W5:Y:S01]  /*fa40*/  LD.E.128 R28, desc[UR38][R28.64] ;  /* 0x000000261c1c7980 */ /* 0x000f62000c101d00 */
[----:B------:R-:W-:-:S02]  /*fa50*/  LOP3.LUT R10, R11, 0x380, RZ, 0xc0, !PT ;  /* 0x000003800b0a7812 */ /* 0x000fc400078ec0ff */
[C---:B------:R-:W-:Y:S01]  /*fa60*/  IADD3 R57, P4, R4.reuse, 0x9000, RZ ;  /* 0x0000900004397810 */ /* 0x040fe20007f9e0ff */
[----:B------:R-:W5:Y:S01]  /*fa70*/  LD.E.128 R32, desc[UR38][R32.64] ;  /* 0x0000002620207980 */ /* 0x000f62000c101d00 */
[C---:B------:R-:W-:Y:S02]  /*fa80*/  IADD3 R61, P5, R4.reuse, 0xa000, RZ ;  /* 0x0000a000043d7810 */ /* 0x040fe40007fbe0ff */
[C---:B------:R-:W-:Y:S01]  /*fa90*/  IADD3 R65, P6, R4.reuse, 0xb000, RZ ;  /* 0x0000b00004417810 */ /* 0x040fe20007fde0ff */
[----:B------:R-:W5:Y:S01]  /*faa0*/  LD.E.128 R36, desc[UR38][R36.64] ;  /* 0x0000002624247980 */ /* 0x000f62000c101d00 */
[----:B------:R-:W-:Y:S02]  /*fab0*/  LOP3.LUT R13, R4, 0x380, RZ, 0xc0, !PT ;  /* 0x00000380040d7812 */ /* 0x000fe400078ec0ff */
        /* <DEDUP_REMOVED lines=11> */
[----:B------:R-:W-:Y:S02]  /*fb70*/  SHF.R.U64 R13, R13, 0x3, RZ ;  /* 0x000000030d0d7819 */ /* 0x000fe400000012ff */
[----:B-1----:R-:W-:Y:S02]  /*fb80*/  ISETP.NE.AND P2, PT, R21, 0x1, PT ;  /* 0x000000011500780c */ /* 0x002fe40003f45270 */
[----:B------:R-:W-:-:S02]  /*fb90*/  SHF.R.U64 R72, R72, 0x3, RZ ;  /* 0x0000000348487819 */ /* 0x000fc400000012ff */
[----:B------:R-:W-:Y:S02]  /*fba0*/  ISETP.GE.AND P0, PT, R194, UR7, PT ;  /* 0x00000007c2007c0c */ /* 0x000fe4000bf06270 */
[----:B------:R-:W-:Y:S01]  /*fbb0*/  LOP3.LUT R80, R10, R11, RZ, 0x3c, !PT ;  /* 0x0000000b0a507212 */ /* 0x000fe200078e3cff */
[----:B------:R-:W-:Y:S01]  /*fbc0*/  IMAD R11, R7, UR9, R8 ;  /* 0x00000009070b7c24 */ /* 0x000fe2000f8e0208 */
[----:B------:R-:W-:Y:S02]  /*fbd0*/  SHF.R.U64 R56, R56, 0x3, RZ ;  /* 0x0000000338387819 */ /* 0x000fe400000012ff */
[----:B------:R-:W-:Y:S02]  /*fbe0*/  SHF.R.U64 R60, R60, 0x3, RZ ;  /* 0x000000033c3c7819 */ /* 0x000fe400000012ff */
[----:B------:R-:W-:Y:S01]  /*fbf0*/  SHF.R.U64 R64, R64, 0x3, RZ ;  /* 0x0000000340407819 */ /* 0x000fe200000012ff */
[----:B------:R-:W0:Y:S01]  /*fc00*/  @P2 LDC R85, c[0x0][0xcec] ;  /* 0x00033b00ff552b82 */ /* 0x000e220000000800 */
[----:B------:R-:W-:Y:S01]  /*fc10*/  LOP3.LUT R4, R13, R4, RZ, 0x3c, !PT ;  /* 0x000000040d047212 */ /* 0x000fe200078e3cff */
[----:B------:R-:W5:Y:S01]  /*fc20*/  LD.E.128 R80, desc[UR38][R80.64] ;  /* 0x0000002650507980 */ /* 0x000f62000c101d00 */
[----:B------:R-:W-:Y:S01]  /*fc30*/  LOP3.LUT R72, R72, R73, RZ, 0x3c, !PT ;  /* 0x0000004948487212 */ /* 0x000fe200078e3cff */
[--C-:B------:R-:W-:Y:S01]  /*fc40*/  IMAD.X R73, RZ, RZ, R5.reuse, P1 ;  /* 0x000000ffff497224 */ /* 0x100fe200008e0605 */
[----:B------:R-:W-:Y:S01]  /*fc50*/  SEL R8, RZ, 0xffffffff, P0 ;  /* 0xffffffffff087807 */ /* 0x000fe20000000000 */
[----:B------:R1:W5:Y:S01]  /*fc60*/  LD.E.128 R12, desc[UR38][R4.64] ;  /* 0x00000026040c7980 */ /* 0x000362000c101d00 */
[----:B------:R-:W-:Y:S01]  /*fc70*/  ISETP.GE.AND P1, PT, R17, UR7, PT ;  /* 0x0000000711007c0c */ /* 0x000fe2000bf26270 */
[----:B------:R-:W2:Y:S01]  /*fc80*/  @P2 LDC R87, c[0x0][0xcf0] ;  /* 0x00033c00ff572b82 */ /* 0x000ea20000000800 */
[----:B------:R-:W-:Y:S01]  /*fc90*/  LOP3.LUT R56, R56, R57, RZ, 0x3c, !PT ;  /* 0x0000003938387212 */ /* 0x000fe200078e3cff */
[--C-:B------:R-:W-:Y:S01]  /*fca0*/  IMAD.X R57, RZ, RZ, R5.reuse, P4 ;  /* 0x000000ffff397224 */ /* 0x100fe200020e0605 */
[----:B------:R-:W-:Y:S01]  /*fcb0*/  LOP3.LUT R60, R60, R61, RZ, 0x3c, !PT ;  /* 0x0000003d3c3c7212 */ /* 0x000fe200078e3cff */
[--C-:B------:R-:W-:Y:S01]  /*fcc0*/  IMAD.X R61, RZ, RZ, R5.reuse, P5 ;  /* 0x000000ffff3d7224 */ /* 0x100fe200028e0605 */
[----:B------:R-:W-:Y:S01]  /*fcd0*/  LOP3.LUT R64, R64, R65, RZ, 0x3c, !PT ;  /* 0x0000004140407212 */ /* 0x000fe200078e3cff */
[----:B------:R-:W-:Y:S01]  /*fce0*/  IMAD.X R65, RZ, RZ, R5, P6 ;  /* 0x000000ffff417224 */ /* 0x000fe200030e0605 */
[----:B------:R-:W-:Y:S01]  /*fcf0*/  ISETP.GE.AND P0, PT, R193, UR7, PT ;  /* 0x00000007c1007c0c */ /* 0x000fe2000bf06270 */
[----:B-1----:R-:W-:Y:S01]  /*fd00*/  IMAD.WIDE.U32 R4, R7, UR8, RZ ;  /* 0x0000000807047c25 */ /* 0x002fe2000f8e00ff */
[----:B------:R-:W-:Y:S01]  /*fd10*/  SEL R7, RZ, 0x1, P1 ;  /* 0x00000001ff077807 */ /* 0x000fe20000800000 */
[----:B------:R-:W-:Y:S01]  /*fd20*/  ULDC.64 UR8, c[0x0][0xbe8] ;  /* 0x0002fa0000087ab9 */ /* 0x000fe20000000a00 */
[----:B------:R-:W5:Y:S01]  /*fd30*/  LD.E.128 R56, desc[UR38][R56.64] ;  /* 0x0000002638387980 */ /* 0x000f62000c101d00 */
[----:B------:R-:W-:Y:S01]  /*fd40*/  IMAD.SHL.U32 R10, R8, 0x2, RZ ;  /* 0x00000002080a7824 */ /* 0x000fe200078e00ff */
[----:B------:R-:W-:-:S02]  /*fd50*/  SEL R8, RZ, 0xffffffff, P0 ;  /* 0xffffffffff087807 */ /* 0x000fc40000000000 */
[----:B------:R-:W5:Y:S02]  /*fd60*/  LD.E.128 R60, desc[UR38][R60.64] ;  /* 0x000000263c3c7980 */ /* 0x000f64000c101d00 */
[----:B------:R-:W-:Y:S01]  /*fd70*/  LOP3.LUT R7, R10, 0x2, R7, 0xe2, !PT ;  /* 0x000000020a077812 */ /* 0x000fe200078ee207 */
[----:B------:R-:W-:Y:S01]  /*fd80*/  IMAD.SHL.U32 R8, R8, 0x4, RZ ;  /* 0x0000000408087824 */ /* 0x000fe200078e00ff */
[----:B------:R-:W-:Y:S01]  /*fd90*/  LOP3.LUT R10, R9, 0xfffffff8, RZ, 0xc0, !PT ;  /* 0xfffffff8090a7812 */ /* 0x000fe200078ec0ff */
[----:B------:R-:W-:Y:S01]  /*fda0*/  IMAD.IADD R5, R5, 0x1, R11 ;  /* 0x0000000105057824 */ /* 0x000fe200078e020b */
[----:B------:R-:W5:Y:S03]  /*fdb0*/  LD.E.128 R64, desc[UR38][R64.64] ;  /* 0x0000002640407980 */ /* 0x000f66000c101d00 */
[----:B------:R-:W-:Y:S01]  /*fdc0*/  IMAD.IADD R11, R3, 0x1, -R10 ;  /* 0x00000001030b7824 */ /* 0x000fe200078e0a0a */
[----:B------:R-:W-:Y:S01]  /*fdd0*/  LOP3.LUT R10, R8, 0x4, R7, 0xe2, !PT ;  /* 0x00000004080a7812 */ /* 0x000fe200078ee207 */
[----:B------:R-:W-:Y:S01]  /*fde0*/  VIADD R7, R17, 0xc0 ;  /* 0x000000c011077836 */ /* 0x000fe20000000000 */
[----:B------:R-:W5:Y:S01]  /*fdf0*/  LD.E.128 R72, desc[UR38][R72.64] ;  /* 0x0000002648487980 */ /* 0x000f62000c101d00 */
[----:B------:R-:W-:Y:S01]  /*fe00*/  IMAD.WIDE.U32 R4, R192, UR8, R4 ;  /* 0x00000008c0047c25 */ /* 0x000fe2000f8e0004 */
[----:B------:R-:W-:-:S02]  /*fe10*/  SHF.R.S32.HI R9, RZ, 0x1f, R191 ;  /* 0x0000001fff097819 */ /* 0x000fc400000114bf */
[----:B------:R-:W-:Y:S01]  /*fe20*/  ISETP.GE.AND P1, PT, R7, UR7, PT ;  /* 0x0000000707007c0c */ /* 0x000fe2000bf26270 */
[----:B------:R-:W-:Y:S01]  /*fe30*/  VIADD R3, R17, 0x100 ;  /* 0x0000010011037836 */ /* 0x000fe20000000000 */
[----:B------:R-:W-:Y:S01]  /*fe40*/  @!PT LDS RZ, [RZ] ;  /* 0x00000000fffff984 */ /* 0x000fe20000000800 */
[----:B------:R-:W-:Y:S01]  /*fe50*/  @!PT LDS RZ, [RZ] ;  /* 0x00000000fffff984 */ /* 0x000fe20000000800 */
[----:B------:R-:W-:Y:S01]  /*fe60*/  @!PT LDS RZ, [RZ] ;  /* 0x00000000fffff984 */ /* 0x000fe20000000800 */
[----:B------:R-:W-:Y:S01]  /*fe70*/  @!PT LDS RZ, [RZ] ;  /* 0x00000000fffff984 */ /* 0x000fe20000000800 */
[----:B------:R1:W-:Y:S06]  /*fe80*/  MEMBAR.ALL.CTA ;  /* 0x0000000000007992 */ /* 0x0003ec0000008000 */
[----:B-1----:R-:W1:Y:S01]  /*fe90*/  FENCE.VIEW.ASYNC.S ;  /* 0x00000000000073c6 */ /* 0x002e620000000000 */
[----:B------:R-:W-:Y:S01]  /*fea0*/  IMAD R5, R192, UR9, R5 ;  /* 0x00000009c0057c24 */ /* 0x000fe2000f8e0205 */
[----:B------:R-:W-:Y:S01]  /*feb0*/  ULDC.64 UR8, c[0x0][0xbf0] ;  /* 0x0002fc0000087ab9 */ /* 0x000fe20000000a00 */
[----:B------:R-:W-:Y:S01]  /*fec0*/  IMAD R8, R11, 0x20, R0 ;  /* 0x000000200b087824 */ /* 0x000fe200078e0200 */
[----:B------:R-:W-:Y:S01]  /*fed0*/  ISETP.GE.AND P0, PT, R3, UR7, PT ;  /* 0x0000000703007c0c */ /* 0x000fe2000bf06270 */
[----:B------:R-:W-:Y:S01]  /*fee0*/  IMAD R20, R9, UR8, RZ ;  /* 0x0000000809147c24 */ /* 0x000fe2000f8e02ff */
[----:B------:R-:W-:Y:S01]  /*fef0*/  SEL R9, RZ, 0xffffffff, P1 ;  /* 0xffffffffff097807 */ /* 0x000fe20000800000 */
[----:B------:R-:W-:Y:S01]  /*ff00*/  VIADD R84, R8, UR42 ;  /* 0x0000002a08547c36 */ /* 0x000fe20008000000 */
[----:B------:R-:W-:-:S03]  /*ff10*/  SEL R11, RZ, 0xffffffff, P0 ;  /* 0xffffffffff0b7807 */ /* 0x000fc60000000000 */
[----:B------:R-:W-:Y:S02]  /*ff20*/  IMAD.SHL.U32 R89, R9, 0x8, RZ ;  /* 0x0000000809597824 */ /* 0x000fe400078e00ff */
[----:B0-----:R-:W-:-:S03]  /*ff30*/  @P2 IMAD.HI.U32 R8, R84, R85, RZ ;  /* 0x0000005554082227 */ /* 0x001fc600078e00ff */
[----:B------:R-:W-:Y:S01]  /*ff40*/  LOP3.LUT R10, R89, 0x8, R10, 0xe2, !PT ;  /* 0x00000008590a7812 */ /* 0x000fe200078ee20a */
[----:B------:R-:W-:Y:S01]  /*ff50*/  IMAD.MOV.U32 R9, RZ, RZ, R84 ;  /* 0x000000ffff097224 */ /* 0x000fe200078e0054 */
[----:B--2---:R-:W-:Y:S01]  /*ff60*/  @P2 SHF.R.U32.HI R9, RZ, R87, R8 ;  /* 0x00000057ff092219 */ /* 0x004fe20000011608 */
[----:B------:R-:W-:Y:S02]  /*ff70*/  IMAD.SHL.U32 R11, R11, 0x10, RZ ;  /* 0x000000100b0b7824 */ /* 0x000fe400078e00ff */
[C---:B------:R-:W-:Y:S02]  /*ff80*/  IMAD R19, R191.reuse, UR9, R20 ;  /* 0x00000009bf137c24 */ /* 0x040fe4000f8e0214 */
[----:B------:R-:W-:Y:S01]  /*ff90*/  IMAD.WIDE.U32 R4, R191, UR8, R4 ;  /* 0x00000008bf047c25 */ /* 0x000fe2000f8e0004 */
[----:B------:R-:W-:Y:S01]  /*ffa0*/  LOP3.LUT R10, R11, 0x10, R10, 0xe2, !PT ;  /* 0x000000100b0a7812 */ /* 0x000fe200078ee20a */
[----:B------:R-:W-:Y:S01]  /*ffb0*/  ULDC.64 UR8, c[0x0][0xbe0] ;  /* 0x0002f80000087ab9 */ /* 0x000fe20000000a00 */
[----:B------:R-:W-:Y:S01]  /*ffc0*/  ISETP.GE.AND P0, PT, R97, UR7, PT ;  /* 0x0000000761007c0c */ /* 0x000fe2000bf06270 */
[----:B------:R-:W-:Y:S01]  /*ffd0*/  IMAD.IADD R5, R5, 0x1, R19 ;  /* 0x0000000105057824 */ /* 0x000fe200078e0213 */
[--C-:B------:R-:W-:Y:S01]  /*ffe0*/  SHF.R.S32.HI R19, RZ, 0x1f, R9.reuse ;  /* 0x0000001fff137819 */ /* 0x100fe20000011409 */
[----:B------:R-:W-:Y:S01]  /*fff0*/  IMAD.MOV R11, RZ, RZ, -R9 ;  /* 0x000000ffff0b7224 */ /* 0x000fe200078e0a09 */
[----:B------:R-:W-:-:S03]  /*10000*/  SEL R8, RZ, 0xffffffff, P0 ;  /* 0xffffffffff087807 */ /* 0x000fc60000000000 */
[----:B------:R-:W-:Y:S02]  /*10010*/  IMAD R11, R21, R11, R84 ;  /* 0x0000000b150b7224 */ /* 0x000fe400078e0254 */
[----:B------:R-:W-:Y:S01]  /*10020*/  IMAD R20, R19, UR8, RZ ;  /* 0x0000000813147c24 */ /* 0x000fe2000f8e02ff */
[----:B------:R-:W-:Y:S01]  /*10030*/  ISETP.GE.AND P0, PT, R93, UR7, PT ;  /* 0x000000075d007c0c */ /* 0x000fe2000bf06270 */
[----:B------:R-:W-:Y:S01]  /*10040*/  IMAD.SHL.U32 R85, R8, 0x20, RZ ;  /* 0x0000002008557824 */ /* 0x000fe200078e00ff */
[----:B------:R-:W-:Y:S01]  /*10050*/  SHF.R.S32.HI R8, RZ, 0x1f, R11 ;  /* 0x0000001fff087819 */ /* 0x000fe2000001140b */
[----:B------:R-:W-:-:S04]  /*10060*/  IMAD.WIDE.U32 R4, R9, UR8, R4 ;  /* 0x0000000809047c25 */ /* 0x000fc8000f8e0004 */
[----:B------:R-:W-:Y:S01]  /*10070*/  IMAD R19, R9, UR9, R20 ;  /* 0x0000000909137c24 */ /* 0x000fe2000f8e0214 */
[----:B------:R-:W-:Y:S01]  /*10080*/  ULDC.64 UR8, c[0x0][0xbd8] ;  /* 0x0002f60000087ab9 */ /* 0x000fe20000000a00 */
[----:B------:R-:W-:Y:S01]  /*10090*/  LOP3.LUT R10, R85, 0x20, R10, 0xe2, !PT ;  /* 0x00000020550a7812 */ /* 0x000fe200078ee20a */
[----:B------:R-:W-:Y:S01]  /*100a0*/  IMAD R8, R8, UR8, RZ ;  /* 0x0000000808087c24 */ /* 0x000fe2000f8e02ff */
[----:B------:R-:W-:Y:S01]  /*100b0*/  SEL R9, RZ, 0x40, P0 ;  /* 0x00000040ff097807 */ /* 0x000fe20000000000 */
[----:B------:R-:W-:Y:S02]  /*100c0*/  IMAD.IADD R5, R5, 0x1, R19 ;  /* 0x0000000105057824 */ /* 0x000fe400078e0213 */
[----:B------:R-:W-:Y:S02]  /*100d0*/  IMAD R91, R21, UR6, RZ ;  /* 0x00000006155b7c24 */ /* 0x000fe4000f8e02ff */
[----:B------:R-:W-:Y:S01]  /*100e0*/  VIADD R90, R0, UR42 ;  /* 0x0000002a005a7c36 */ /* 0x000fe20008000000 */
[----:B------:R-:W-:Y:S01]  /*100f0*/  LOP3.LUT R19, R10, R9, RZ, 0xfc, !PT ;  /* 0x000000090a137212 */ /* 0x000fe200078efcff */
[----:B------:R-:W-:-:S02]  /*10100*/  IMAD R9, R11, UR9, R8 ;  /* 0x000000090b097c24 */ /* 0x000fc4000f8e0208 */
[----:B------:R-:W-:Y:S01]  /*10110*/  IMAD.WIDE.U32 R4, R11, UR8, R4 ;  /* 0x000000080b047c25 */ /* 0x000fe2000f8e0004 */
[----:B------:R-:W-:Y:S01]  /*10120*/  ISETP.GE.AND P1, PT, R90, R91, PT ;  /* 0x0000005b5a00720c */ /* 0x000fe20003f26270 */
[----:B------:R-:W-:Y:S02]  /*10130*/  ULDC.64 UR8, c[0x0][0xb80] ;  /* 0x0002e00000087ab9 */ /* 0x000fe40000000a00 */
[----:B------:R-:W-:Y:S01]  /*10140*/  VIADD R95, R17, 0x1c0 ;  /* 0x000001c0115f7836 */ /* 0x000fe20000000000 */
[----:B------:R-:W-:Y:S01]  /*10150*/  LEA R88, P2, R4, UR8, 0x1 ;  /* 0x0000000804587c11 */ /* 0x000fe2000f8408ff */
[----:B------:R-:W-:Y:S02]  /*10160*/  IMAD.IADD R5, R5, 0x1, R9 ;  /* 0x0000000105057824 */ /* 0x000fe400078e0209 */
[----:B------:R-:W-:Y:S01]  /*10170*/  VIADD R8, R16, 0x38820 ;  /* 0x0003882010087836 */ /* 0x000fe20000000000 */
[----:B------:R-:W-:Y:S02]  /*10180*/  ISETP.GE.AND P0, PT, R95, UR7, PT ;  /* 0x000000075f007c0c */ /* 0x000fe4000bf06270 */
[----:B------:R-:W-:-:S02]  /*10190*/  LEA.HI.X R89, R4, UR9, R5, 0x1, P2 ;  /* 0x0000000904597c11 */ /* 0x000fc400090f0c05 */
[----:B------:R-:W-:Y:S01]  /*101a0*/  PRMT R8, RZ, 0x654, R8 ;  /* 0x00000654ff087816 */ /* 0x000fe20000000008 */
[----:B-1----:R0:W1:Y:S01]  /*101b0*/  SHFL.IDX PT, R4, R88, RZ, 0x181f ;  /* 0x00181fff58047589 */ /* 0x00206200000e0000 */
[----:B------:R-:W-:Y:S01]  /*101c0*/  SEL R0, RZ, 0x80, P0 ;  /* 0x00000080ff007807 */ /* 0x000fe20000000000 */
[----:B------:R-:W-:Y:S01]  /*101d0*/  BSSY B1, `(.L_x_8339) ;  /* 0x000002b000017945 */ /* 0x000fe20003800000 */
[----:B------:R0:W-:Y:S01]  /*101e0*/  SYNCS.ARRIVE.TRANS64.RED.A1T0 RZ, [R8+URZ], RZ ;  /* 0x000000ff08ff79a7 */ /* 0x0001e2000810043f */
        /* <DEDUP_REMOVED lines=11> */
[CC--:B01----:R-:W-:Y:S01]  /*102a0*/  @!P1 LEA R8, P2, R194.reuse, R4.reuse, 0x1 ;  /* 0x00000004c2089211 */ /* 0x0c3fe200078408ff */
        /* <DEDUP_REMOVED lines=14> */
[----:B0-----:R-:W-:Y:S01]  /*10390*/  SHF.R.S32.HI R11, RZ, 0x1f, R93 ;  /* 0x0000001fff0b7819 */ /* 0x001fe2000001145d */
[----:B------:R3:W-:Y:S01]  /*103a0*/  @!P3 ST.E.128 desc[UR38][R84.64], R44 ;  /* 0x0000002c5400b985 */ /* 0x0007e2000c101d26 */
[----:B------:R-:W-:-:S02]  /*103b0*/  @!P2 LEA.HI.X R87, R3, R5, R87, 0x1, P5 ;  /* 0x000000050357a211 */ /* 0x000fc400028f0c57 */
[----:B-1----:R-:W-:Y:S02]  /*103c0*/  SHF.R.S32.HI R9, RZ, 0x1f, R97 ;  /* 0x0000001fff097819 */ /* 0x002fe40000011461 */
[CC--:B------:R-:W-:Y:S01]  /*103d0*/  @!P1 LEA R8, P5, R97.reuse, R4.reuse, 0x1 ;  /* 0x0000000461089211 */ /* 0x0c0fe200078a08ff */
[----:B------:R3:W-:Y:S01]  /*103e0*/  @!P2 ST.E.128 desc[UR38][R86.64], R52 ;  /* 0x000000345600a985 */ /* 0x0007e2000c101d26 */
[----:B------:R-:W-:Y:S02]  /*103f0*/  SHF.R.S32.HI R12, RZ, 0x1f, R95 ;  /* 0x0000001fff0c7819 */ /* 0x000fe4000001145f */
        /* <DEDUP_REMOVED lines=8> */
.L_x_8340:
[----:B------:R-:W-:Y:S05]  /*10480*/  BSYNC B1 ;  /* 0x0000000000017941 */ /* 0x000fea0003800000 */
.L_x_8339:
[----:B0--3--:R-:W-:Y:S01]  /*10490*/  VIADD R8, R90, 0x20 ;  /* 0x000000205a087836 */ /* 0x009fe20000000000 */
[----:B--2---:R4:W0:Y:S04]  /*104a0*/  SHFL.IDX PT, R5, R89, 0x1, 0x181f ;  /* 0x00381f0059057f89 */ /* 0x00482800000e0000 */
[----:B------:R-:W-:Y:S01]  /*104b0*/  ISETP.GE.AND P0, PT, R8, R91, PT ;  /* 0x0000005b0800720c */ /* 0x000fe20003f06270 */
[----:B-1----:R4:W1:-:S12]  /*104c0*/  SHFL.IDX PT, R4, R88, 0x1, 0x181f ;  /* 0x00381f0058047f89 */ /* 0x00285800000e0000 */
[----:B----4-:R-:W-:Y:S05]  /*104d0*/  @P0 BRA `(.L_x_8341) ;  /* 0x0000002400d80947 */ /* 0x010fea0003800000 */
[----:B------:R-:W-:Y:S02]  /*104e0*/  ISETP.GE.AND P0, PT, R17, UR7, PT ;  /* 0x0000000711007c0c */ /* 0x000fe4000bf06270 */
[----:B------:R-:W-:Y:S02]  /*104f0*/  ISETP.GE.AND P4, PT, R194, UR7, PT ;  /* 0x00000007c2007c0c */ /* 0x000fe4000bf86270 */
[----:B------:R-:W-:Y:S02]  /*10500*/  ISETP.GE.AND P3, PT, R193, UR7, PT ;  /* 0x00000007c1007c0c */ /* 0x000fe4000bf66270 */
[----:B------:R-:W-:Y:S02]  /*10510*/  ISETP.GE.AND P2, PT, R7, UR7, PT ;  /* 0x0000000707007c0c */ /* 0x000fe4000bf46270 */
[----:B------:R-:W-:Y:S02]  /*10520*/  ISETP.GE.AND P1, PT, R3, UR7, PT ;  /* 0x0000000703007c0c */ /* 0x000fe4000bf26270 */
[----:B-----5:R-:W-:-:S02]  /*10530*/  SHF.R.S32.HI R13, RZ, 0x1f, R193 ;  /* 0x0000001fff0d7819 */ /* 0x020fc400000114c1 */
[----:B------:R-:W-:Y:S01]  /*10540*/  SHF.R.S32.HI R15, RZ, 0x1f, R7 ;  /* 0x0000001fff0f7819 */ /* 0x000fe20000011407 */
[----:B01----:R-:W-:Y:S02]  /*10550*/  @!P0 IMAD.WIDE R8, R17, 0x2, R4 ;  /* 0x0000000211088825 */ /* 0x003fe400078e0204 */
[CC--:B------:R-:W-:Y:S02]  /*10560*/  @!P4 LEA R10, P5, R194.reuse, R4.reuse, 0x1 ;  /* 0x00000004c20ac211 */ /* 0x0c0fe400078a08ff */
[-C--:B------:R-:W-:Y:S01]  /*10570*/  @!P3 LEA R12, P6, R193, R4.reuse, 0x1 ;  /* 0x00000004c10cb211 */ /* 0x080fe200078c08ff */
[----:B------:R0:W-:Y:S01]  /*10580*/  @!P0 ST.E.128 desc[UR38][R8.64], R24 ;  /* 0x0000001808008985 */ /* 0x0001e2000c101d26 */
[----:B------:R-:W-:Y:S02]  /*10590*/  ISETP.GE.AND P0, PT, R97, UR7, PT ;  /* 0x0000000761007c0c */ /* 0x000fe4000bf06270 */
[----:B------:R-:W-:Y:S02]  /*105a0*/  @!P4 LEA.HI.X R11, R194, R5, R152, 0x1, P5 ;  /* 0x00000005c20bc211 */ /* 0x000fe400028f0c98 */
[----:B------:R-:W-:-:S02]  /*105b0*/  @!P2 LEA R14, P5, R7, R4, 0x1 ;  /* 0x00000004070ea211 */ /* 0x000fc400078a08ff */
        /* <DEDUP_REMOVED lines=25> */
.L_x_8338:
[----:B------:R-:W-:Y:S01]  /*10750*/  ULDC UR7, c[0x0][0xce8] ;  /* 0x00033a0000077ab9 */ /* 0x000fe20000000800 */
[----:B------:R-:W-:Y:S01]  /*10760*/  ULDC.64 UR8, c[0x0][0xc08] ;  /* 0x0003020000087ab9 */ /* 0x000fe20000000a00 */
[----:B------:R-:W-:Y:S01]  /*10770*/  UISETP.NE.AND UP0, UPT, UR7, 0x1, UPT ;  /* 0x000000010700788c */ /* 0x000fe2000bf05270 */
[----:B------:R-:W-:Y:S01]  /*10780*/  IMAD R8, R8, UR8, RZ ;  /* 0x0000000808087c24 */ /* 0x000fe2000f8e02ff */
[----:B------:R-:W-:Y:S01]  /*10790*/  SHF.R.S32.HI R0, RZ, 0x1f, R191 ;  /* 0x0000001fff007819 */ /* 0x000fe200000114bf */
[C---:B------:R-:W-:Y:S01]  /*107a0*/  IMAD.WIDE.U32 R4, R7.reuse, UR8, RZ ;  /* 0x0000000807047c25 */ /* 0x040fe2000f8e00ff */
[----:B------:R-:W-:Y:S01]  /*107b0*/  ULDC.64 UR10, c[0x0][0xc40] ;  /* 0x00031000000a7ab9 */ /* 0x000fe20000000a00 */
[----:B------:R-:W-:Y:S01]  /*107c0*/  UIMAD UR6, UR6, UR7, URZ ;  /* 0x00000007060672a4 */ /* 0x000fe2000f8e023f */
[----:B------:R-:W-:Y:S01]  /*107d0*/  PLOP3.LUT P0, PT, PT, PT, UP0, 0x80, 0x0 ;  /* 0x000000000000781c */ /* 0x000fe20003f0f008 */
[----:B------:R-:W-:Y:S01]  /*107e0*/  IMAD R7, R7, UR9, R8 ;  /* 0x0000000907077c24 */ /* 0x000fe2000f8e0208 */
[----:B------:R-:W-:Y:S01]  /*107f0*/  ULDC.64 UR8, c[0x0][0xc38] ;  /* 0x00030e0000087ab9 */ /* 0x000fe20000000a00 */
[----:B------:R-:W-:Y:S01]  /*10800*/  IMAD R0, R0, UR10, RZ ;  /* 0x0000000a00007c24 */ /* 0x000fe2000f8e02ff */
[----:B------:R-:W-:Y:S01]  /*10810*/  BSSY B1, `(.L_x_8342) ;  /* 0x00000c6000017945 */ /* 0x000fe20003800000 */
[----:B------:R-:W-:Y:S01]  /*10820*/  IMAD.IADD R5, R5, 0x1, R7 ;  /* 0x0000000105057824 */ /* 0x000fe200078e0207 */
[----:B0-----:R-:W-:Y:S01]  /*10830*/  SHF.R.S32.HI R19, RZ, 0x1f, R201 ;  /* 0x0000001fff137819 */ /* 0x001fe200000114c9 */
[----:B------:R-:W-:Y:S01]  /*10840*/  VIADD R8, R190, UR42 ;  /* 0x0000002abe087c36 */ /* 0x000fe20008000000 */
[----:B------:R-:W-:Y:S01]  /*10850*/  SHF.R.S32.HI R152, RZ, 0x1f, R202 ;  /* 0x0000001fff987819 */ /* 0x000fe200000114ca */
[----:B------:R-:W-:Y:S01]  /*10860*/  IMAD.WIDE.U32 R4, R192, UR8, R4 ;  /* 0x00000008c0047c25 */ /* 0x000fe2000f8e0004 */
[----:B------:R-:W-:Y:S01]  /*10870*/  @UP0 ULDC UR8, c[0x0][0xcec] ;  /* 0x00033b0000080ab9 */ /* 0x000fe20000000800 */
[----:B------:R-:W-:-:S02]  /*10880*/  SHF.R.S32.HI R153, RZ, 0x1f, R203 ;  /* 0x0000001fff997819 */ /* 0x000fc400000114cb */
[C---:B------:R-:W-:Y:S01]  /*10890*/  IMAD R7, R191.reuse, UR11, R0 ;  /* 0x0000000bbf077c24 */ /* 0x040fe2000f8e0200 */
[----:B------:R-:W-:Y:S01]  /*108a0*/  SHF.R.S32.HI R154, RZ, 0x1f, R204 ;  /* 0x0000001fff9a7819 */ /* 0x000fe200000114cc */
[----:B------:R-:W-:Y:S01]  /*108b0*/  @P0 IMAD.HI.U32 R0, R8, UR8, RZ ;  /* 0x0000000808000c27 */ /* 0x000fe2000f8e00ff */
[----:B------:R-:W-:Y:S01]  /*108c0*/  @UP0 ULDC UR8, c[0x0][0xcf0] ;  /* 0x00033c0000080ab9 */ /* 0x000fe20000000800 */
[----:B------:R-:W-:Y:S02]  /*108d0*/  SHF.R.S32.HI R155, RZ, 0x1f, R205 ;  /* 0x0000001fff9b7819 */ /* 0x000fe400000114cd */
[----:B------:R-:W-:Y:S01]  /*108e0*/  IMAD R5, R192, UR9, R5 ;  /* 0x00000009c0057c24 */ /* 0x000fe2000f8e0205 */
[----:B------:R-:W-:Y:S01]  /*108f0*/  SHF.R.S32.HI R156, RZ, 0x1f, R206 ;  /* 0x0000001fff9c7819 */ /* 0x000fe200000114ce */
[----:B------:R-:W-:Y:S01]  /*10900*/  IMAD.MOV.U32 R3, RZ, RZ, R8 ;  /* 0x000000ffff037224 */ /* 0x000fe200078e0008 */
[----:B------:R-:W-:Y:S01]  /*10910*/  @P0 SHF.R.U32.HI R3, RZ, UR8, R0 ;  /* 0x00000008ff030c19 */ /* 0x000fe20008011600 */
[----:B------:R-:W-:Y:S01]  /*10920*/  IMAD.WIDE.U32 R4, R191, UR10, R4 ;  /* 0x0000000abf047c25 */ /* 0x000fe2000f8e0004 */
[----:B------:R-:W-:Y:S01]  /*10930*/  ULDC.64 UR10, c[0x0][0xc30] ;  /* 0x00030c00000a7ab9 */ /* 0x000fe20000000a00 */
[----:B------:R-:W-:Y:S01]  /*10940*/  ULDC.64 UR8, c[0x0][0xc48] ;  /* 0x0003120000087ab9 */ /* 0x000fe20000000a00 */
[----:B------:R-:W-:Y:S01]  /*10950*/  SHF.R.S32.HI R0, RZ, 0x1f, R3 ;  /* 0x0000001fff007819 */ /* 0x000fe20000011403 */
[----:B------:R-:W-:Y:S01]  /*10960*/  IMAD.IADD R5, R5, 0x1, R7 ;  /* 0x0000000105057824 */ /* 0x000fe200078e0207 */
[----:B------:R-:W-:Y:S01]  /*10970*/  SHF.R.S32.HI R157, RZ, 0x1f, R207 ;  /* 0x0000001fff9d7819 */ /* 0x000fe200000114cf */
[----:B------:R-:W-:Y:S01]  /*10980*/  IMAD.MOV R7, RZ, RZ, -R3 ;  /* 0x000000ffff077224 */ /* 0x000fe200078e0a03 */
[----:B------:R-:W-:Y:S01]  /*10990*/  SHF.R.S32.HI R158, RZ, 0x1f, R208 ;  /* 0x0000001fff9e7819 */ /* 0x000fe200000114d0 */
[----:B------:R-:W-:Y:S01]  /*109a0*/  IMAD R0, R0, UR10, RZ ;  /* 0x0000000a00007c24 */ /* 0x000fe2000f8e02ff */
[----:B------:R-:W-:Y:S01]  /*109b0*/  SHF.R.S32.HI R159, RZ, 0x1f, R209 ;  /* 0x0000001fff9f7819 */ /* 0x000fe200000114d1 */
[----:B------:R-:W-:Y:S01]  /*109c0*/  IMAD R7, R7, UR7, R8 ;  /* 0x0000000707077c24 */ /* 0x000fe2000f8e0208 */
[----:B------:R-:W-:Y:S01]  /*109d0*/  SHF.R.S32.HI R160, RZ, 0x1f, R210 ;  /* 0x0000001fffa07819 */ /* 0x000fe200000114d2 */
[----:B------:R-:W-:Y:S01]  /*109e0*/  IMAD.WIDE.U32 R4, R195, UR8, R4 ;  /* 0x00000008c3047c25 */ /* 0x000fe2000f8e0004 */
[----:B------:R-:W-:-:S02]  /*109f0*/  SHF.R.S32.HI R161, RZ, 0x1f, R211 ;  /* 0x0000001fffa17819 */ /* 0x000fc400000114d3 */
[----:B------:R-:W-:Y:S01]  /*10a00*/  SHF.R.S32.HI R162, RZ, 0x1f, R212 ;  /* 0x0000001fffa27819 */ /* 0x000fe200000114d4 */
[----:B------:R-:W-:Y:S01]  /*10a10*/  IMAD R9, R3, UR11, R0 ;  /* 0x0000000b03097c24 */ /* 0x000fe2000f8e0200 */
[----:B------:R-:W-:Y:S01]  /*10a20*/  SHF.R.S32.HI R0, RZ, 0x1f, R7 ;  /* 0x0000001fff007819 */ /* 0x000fe20000011407 */
[----:B------:R-:W-:Y:S01]  /*10a30*/  IMAD R5, R195, UR9, R5 ;  /* 0x00000009c3057c24 */ /* 0x000fe2000f8e0205 */
[----:B------:R-:W-:Y:S01]  /*10a40*/  ULDC.64 UR8, c[0x0][0xc28] ;  /* 0x00030a0000087ab9 */ /* 0x000fe20000000a00 */
[----:B------:R-:W-:Y:S01]  /*10a50*/  VIADD R8, R16, 0x38820 ;  /* 0x0003882010087836 */ /* 0x000fe20000000000 */
[----:B------:R-:W-:Y:S01]  /*10a60*/  SHF.R.S32.HI R163, RZ, 0x1f, R213 ;  /* 0x0000001fffa37819 */ /* 0x000fe200000114d5 */
[----:B------:R-:W-:Y:S01]  /*10a70*/  IMAD.WIDE.U32 R4, R3, UR10, R4 ;  /* 0x0000000a03047c25 */ /* 0x000fe2000f8e0004 */
[----:B------:R-:W-:Y:S02]  /*10a80*/  SHF.R.S32.HI R164, RZ, 0x1f, R214 ;  /* 0x0000001fffa47819 */ /* 0x000fe400000114d6 */
[----:B------:R-:W-:Y:S01]  /*10a90*/  PRMT R8, RZ, 0x654, R8 ;  /* 0x00000654ff087816 */ /* 0x000fe20000000008 */
[----:B------:R-:W-:Y:S01]  /*10aa0*/  IMAD R0, R0, UR8, RZ ;  /* 0x0000000800007c24 */ /* 0x000fe2000f8e02ff */
[----:B------:R-:W-:Y:S01]  /*10ab0*/  SHF.R.S32.HI R165, RZ, 0x1f, R215 ;  /* 0x0000001fffa57819 */ /* 0x000fe200000114d7 */
[----:B------:R-:W-:Y:S01]  /*10ac0*/  IMAD.IADD R5, R5, 0x1, R9 ;  /* 0x0000000105057824 */ /* 0x000fe200078e0209 */
[----:B------:R0:W-:Y:S01]  /*10ad0*/  SYNCS.ARRIVE.TRANS64.RED.A1T0 RZ, [R8+URZ], RZ ;  /* 0x000000ff08ff79a7 */ /* 0x0001e2000810043f */
        /* <DEDUP_REMOVED lines=9> */
[C---:B------:R-:W-:Y:S02]  /*10b70*/  LEA R3, P1, R4.reuse, UR8, 0x2 ;  /* 0x0000000804037c11 */ /* 0x040fe4000f8210ff */
[----:B------:R-:W-:Y:S02]  /*10b80*/  SHF.R.S32.HI R169, RZ, 0x1f, R219 ;  /* 0x0000001fffa97819 */ /* 0x000fe400000114db */
[----:B------:R-:W-:Y:S01]  /*10b90*/  LEA.HI.X R7, R4, UR9, R7, 0x2, P1 ;  /* 0x0000000904077c11 */ /* 0x000fe200088f1407 */
[----:B------:R0:W1:Y:S01]  /*10ba0*/  SHFL.IDX PT, R12, R3, RZ, 0x1c1f ;  /* 0x001c1fff030c7589 */ /* 0x00006200000e0000 */
[----:B------:R-:W-:Y:S02]  /*10bb0*/  SHF.R.S32.HI R170, RZ, 0x1f, R220 ;  /* 0x0000001fffaa7819 */ /* 0x000fe400000114dc */
[----:B------:R-:W-:Y:S01]  /*10bc0*/  SHF.R.S32.HI R171, RZ, 0x1f, R221 ;  /* 0x0000001fffab7819 */ /* 0x000fe200000114dd */
[----:B------:R0:W2:Y:S01]  /*10bd0*/  SHFL.IDX PT, R13, R7, RZ, 0x1c1f ;  /* 0x001c1fff070d7589 */ /* 0x0000a200000e0000 */
[----:B------:R-:W-:-:S02]  /*10be0*/  SHF.R.S32.HI R172, RZ, 0x1f, R222 ;  /* 0x0000001fffac7819 */ /* 0x000fc400000114de */
[----:B------:R-:W-:Y:S02]  /*10bf0*/  SHF.R.S32.HI R173, RZ, 0x1f, R223 ;  /* 0x0000001fffad7819 */ /* 0x000fe400000114df */
[----:B------:R-:W-:Y:S02]  /*10c00*/  SHF.R.S32.HI R174, RZ, 0x1f, R224 ;  /* 0x0000001fffae7819 */ /* 0x000fe400000114e0 */
[----:B------:R-:W-:Y:S02]  /*10c10*/  SHF.R.S32.HI R14, RZ, 0x1f, R225 ;  /* 0x0000001fff0e7819 */ /* 0x000fe400000114e1 */
[----:B------:R-:W-:Y:S02]  /*10c20*/  SHF.R.S32.HI R15, RZ, 0x1f, R226 ;  /* 0x0000001fff0f7819 */ /* 0x000fe400000114e2 */
[----:B------:R-:W-:Y:S02]  /*10c30*/  SHF.R.S32.HI R20, RZ, 0x1f, R227 ;  /* 0x0000001fff147819 */ /* 0x000fe400000114e3 */
[----:B------:R-:W-:Y:S01]  /*10c40*/  SHF.R.S32.HI R21, RZ, 0x1f, R22 ;  /* 0x0000001fff157819 */ /* 0x000fe20000011416 */
[----:B0-----:R-:W-:Y:S06]  /*10c50*/  @P0 BRA `(.L_x_8343) ;  /* 0x0000000800040947 */ /* 0x001fec0003800000 */
        /* <DEDUP_REMOVED lines=14> */
[CC--:B0-----:R-:W-:Y:S02]  /*10d40*/  @!P2 LEA R4, P6, R226.reuse, R12.reuse, 0x2 ;  /* 0x0000000ce204a211 */ /* 0x0c1fe400078c10ff */
[CC--:B-1----:R-:W-:Y:S02]  /*10d50*/  @!P1 LEA R8, P5, R225.reuse, R12.reuse, 0x2 ;  /* 0x0000000ce1089211 */ /* 0x0c2fe400078a10ff */
        /* <DEDUP_REMOVED lines=12> */
[----:B------:R-:W-:Y:S02]  /*10e20*/  ISETP.GE.AND P1, PT, R219, UR7, PT ;  /* 0x00000007db007c0c */ /* 0x000fe4000bf26270 */
[----:B------:R-:W-:Y:S01]  /*10e30*/  @!P4 LEA.HI.X R9, R222, R13, R172, 0x2, P2 ;  /* 0x0000000dde09c211 */ /* 0x000fe200010f14ac */
[----:B------:R0:W-:Y:S01]  /*10e40*/  @!P3 ST.E.64 desc[UR38][R4.64], R44 ;  /* 0x0000002c0400b985 */ /* 0x0001e2000c101b26 */
[----:B------:R-:W-:Y:S02]  /*10e50*/  ISETP.GE.AND P2, PT, R218, UR7, PT ;  /* 0x00000007da007c0c */ /* 0x000fe4000bf46270 */
[----:B--2---:R-:W-:Y:S01]  /*10e60*/  @!P5 LEA R10, P6, R221, R12, 0x2 ;  /* 0x0000000cdd0ad211 */ /* 0x004fe200078c10ff */
[----:B------:R1:W-:Y:S01]  /*10e70*/  @!P4 ST.E.64 desc[UR38][R8.64], R48 ;  /* 0x000000300800c985 */ /* 0x0003e2000c101b26 */
[----:B------:R-:W-:-:S02]  /*10e80*/  ISETP.GE.AND P3, PT, R217, UR7, PT ;  /* 0x00000007d9007c0c */ /* 0x000fc4000bf66270 */
[----:B------:R-:W-:Y:S02]  /*10e90*/  @!P5 LEA.HI.X R11, R221, R13, R171, 0x2, P6 ;  /* 0x0000000ddd0bd211 */ /* 0x000fe400030f14ab */
        /* <DEDUP_REMOVED lines=20> */
[----:B--2---:R-:W-:-:S03]  /*10fe0*/  @!P5 LEA R10, P6, R215, R12, 0x2 ;  /* 0x0000000cd70ad211 */ /* 0x004fc600078c10ff */
[----:B------:R1:W-:Y:S01]  /*10ff0*/  @!P4 ST.E.64 desc[UR38][R8.64], R72 ;  /* 0x000000480800c985 */ /* 0x0003e2000c101b26 */
[----:B------:R-:W-:-:S05]  /*11000*/  @!P5 LEA.HI.X R11, R215, R13, R165, 0x2, P6 ;  /* 0x0000000dd70bd211 */ /* 0x000fca00030f14a5 */
[----:B------:R2:W-:Y:S01]  /*11010*/  @!P5 ST.E.64 desc[UR38][R10.64], R76 ;  /* 0x0000004c0a00d985 */ /* 0x0005e2000c101b26 */
[----:B------:R-:W-:Y:S02]  /*11020*/  ISETP.GE.AND P5, PT, R211, UR7, PT ;  /* 0x00000007d3007c0c */ /* 0x000fe4000bfa6270 */
[----:B0-----:R-:W-:-:S04]  /*11030*/  @!P0 LEA R4, P4, R214, R12, 0x2 ;  /* 0x0000000cd6048211 */ /* 0x001fc800078810ff */
[-C--:B------:R-:W-:Y:S02]  /*11040*/  @!P0 LEA.HI.X R5, R214, R13.reuse, R164, 0x2, P4 ;  /* 0x0000000dd6058211 */ /* 0x080fe400020f14a4 */
[----:B------:R-:W-:Y:S02]  /*11050*/  ISETP.GE.AND P4, PT, R210, UR7, PT ;  /* 0x00000007d2007c0c */ /* 0x000fe4000bf86270 */
[CC--:B-1----:R-:W-:Y:S01]  /*11060*/  @!P1 LEA R8, P3, R213.reuse, R12.reuse, 0x2 ;  /* 0x0000000cd5089211 */ /* 0x0c2fe200078610ff */
[----:B------:R0:W-:Y:S01]  /*11070*/  @!P0 ST.E.64 desc[UR38][R4.64], R80 ;  /* 0x0000005004008985 */ /* 0x0001e2000c101b26 */
[----:B--2---:R-:W-:Y:S02]  /*11080*/  @!P2 LEA R10, P6, R212, R12, 0x2 ;  /* 0x0000000cd40aa211 */ /* 0x004fe400078c10ff */
        /* <DEDUP_REMOVED lines=12> */
[-C--:B------:R-:W-:Y:S02]  /*11150*/  @!P4 LEA.HI.X R9, R210, R13.reuse, R160, 0x2, P0 ;  /* 0x0000000dd209c211 */ /* 0x080fe400000f14a0 */
[----:B------:R-:W-:Y:S02]  /*11160*/  ISETP.GE.AND P0, PT, R206, UR7, PT ;  /* 0x00000007ce007c0c */ /* 0x000fe4000bf06270 */
[C---:B--2---:R-:W-:Y:S01]  /*11170*/  @!P3 LEA R10, P6, R209.reuse, R12, 0x2 ;  /* 0x0000000cd10ab211 */ /* 0x044fe200078c10ff */
[----:B------:R1:W-:Y:S01]  /*11180*/  @!P4 ST.E.64 desc[UR38][R8.64], R96 ;  /* 0x000000600800c985 */ /* 0x0003e2000c101b26 */
[----:B------:R-:W-:Y:S02]  /*11190*/  ISETP.GE.AND P4, PT, R204, UR7, PT ;  /* 0x00000007cc007c0c */ /* 0x000fe4000bf86270 */
[----:B------:R-:W-:-:S02]  /*111a0*/  @!P3 LEA.HI.X R11, R209, R13, R159, 0x2, P6 ;  /* 0x0000000dd10bb211 */ /* 0x000fc400030f149f */
[----:B0-----:R-:W-:-:S03]  /*111b0*/  @!P2 LEA R4, P6, R208, R12, 0x2 ;  /* 0x0000000cd004a211 */ /* 0x001fc600078c10ff */
[----:B------:R0:W-:Y:S01]  /*111c0*/  @!P3 ST.E.64 desc[UR38][R10.64], R100 ;  /* 0x000000640a00b985 */ /* 0x0001e2000c101b26 */
        /* <DEDUP_REMOVED lines=33> */
[----:B------:R-:W-:Y:S02]  /*113e0*/  @!P4 LEA.HI.X R5, R200, R13, R237, 0x2, P0 ;  /* 0x0000000dc805c211 */ /* 0x000fe400000f14ed */
[----:B0-----:R-:W-:-:S03]  /*113f0*/  @!P2 LEA R8, P1, R198, R12, 0x2 ;  /* 0x0000000cc608a211 */ /* 0x001fc600078210ff */
[----:B------:R0:W-:Y:S01]  /*11400*/  @!P4 ST.E.64 desc[UR38][R4.64], R136 ;  /* 0x000000880400c985 */ /* 0x0001e2000c101b26 */
[C---:B------:R-:W-:Y:S02]  /*11410*/  @!P5 LEA R12, P0, R197.reuse, R12, 0x2 ;  /* 0x0000000cc50cd211 */ /* 0x040fe400078010ff */
[-C--:B------:R-:W-:Y:S01]  /*11420*/  @!P2 LEA.HI.X R9, R198, R13.reuse, R235, 0x2, P1 ;  /* 0x0000000dc609a211 */ /* 0x080fe200008f14eb */
[----:B------:R0:W-:Y:S01]  /*11430*/  @!P3 ST.E.64 desc[UR38][R10.64], R140 ;  /* 0x0000008c0a00b985 */ /* 0x0001e2000c101b26 */
[----:B------:R-:W-:-:S03]  /*11440*/  @!P5 LEA.HI.X R13, R197, R13, R234, 0x2, P0 ;  /* 0x0000000dc50dd211 */ /* 0x000fc600000f14ea */
[----:B------:R0:W-:Y:S04]  /*11450*/  @!P2 ST.E.64 desc[UR38][R8.64], R144 ;  /* 0x000000900800a985 */ /* 0x0001e8000c101b26 */
[----:B------:R0:W-:Y:S02]  /*11460*/  @!P5 ST.E.64 desc[UR38][R12.64], R148 ;  /* 0x000000940c00d985 */ /* 0x0001e4000c101b26 */
.L_x_8343:
[----:B------:R-:W-:Y:S05]  /*11470*/  BSYNC B1 ;  /* 0x0000000000017941 */ /* 0x000fea0003800000 */
.L_x_8342:
[----:B------:R-:W-:Y:S01]  /*11480*/  VIADD R0, R0, 0x8 ;  /* 0x0000000800007836 */ /* 0x000fe20000000000 */
[----:B------:R-:W3:Y:S04]  /*11490*/  SHFL.IDX PT, R7, R7, 0x1, 0x1c1f ;  /* 0x003c1f0007077f89 */ /* 0x000ee800000e0000 */
[----:B------:R-:W-:Y:S01]  /*114a0*/  ISETP.GE.AND P0, PT, R0, UR6, PT ;  /* 0x0000000600007c0c */ /* 0x000fe2000bf06270 */
[----:B------:R-:W4:-:S12]  /*114b0*/  SHFL.IDX PT, R3, R3, 0x1, 0x1c1f ;  /* 0x003c1f0003037f89 */ /* 0x000f1800000e0000 */
[----:B------:R-:W-:Y:S05]  /*114c0*/  @P0 BRA `(.L_x_8341) ;  /* 0x0000001400dc0947 */ /* 0x000fea0003800000 */
[----:B------:R-:W-:Y:S02]  /*114d0*/  ULDC UR6, c[0x0][0xbc8] ;  /* 0x0002f20000067ab9 */ /* 0x000fe40000000800 */
[----:B------:R-:W-:Y:S02]  /*114e0*/  ISETP.GE.AND P4, PT, R22, UR6, PT ;  /* 0x0000000616007c0c */ /* 0x000fe4000bf86270 */
[----:B------:R-:W-:Y:S02]  /*114f0*/  ISETP.GE.AND P2, PT, R227, UR6, PT ;  /* 0x00000006e3007c0c */ /* 0x000fe4000bf46270 */
[----:B------:R-:W-:Y:S02]  /*11500*/  ISETP.GE.AND P1, PT, R226, UR6, PT ;  /* 0x00000006e2007c0c */ /* 0x000fe4000bf26270 */
[----:B------:R-:W-:-:S07]  /*11510*/  ISETP.GE.AND P0, PT, R225, UR6, PT ;  /* 0x00000006e1007c0c */ /* 0x000fce000bf06270 */
[CC--:B01--4-:R-:W-:Y:S02]  /*11520*/  @!P4 LEA R12, P3, R22.reuse, R3.reuse, 0x2 ;  /* 0x00000003160cc211 */ /* 0x0d3fe400078610ff */
[----:B------:R-:W-:Y:S02]  /*11530*/  @!P2 LEA R4, P6, R227, R3, 0x2 ;  /* 0x00000003e304a211 */ /* 0x000fe400078c10ff */
[----:B--23--:R-:W-:Y:S02]  /*11540*/  @!P4 LEA.HI.X R13, R22, R7, R21, 0x2, P3 ;  /* 0x00000007160dc211 */ /* 0x00cfe400018f1415 */
        /* <DEDUP_REMOVED lines=14> */
[C---:B------:R-:W-:Y:S02]  /*11630*/  @!P4 LEA R14, P2, R223.reuse, R3, 0x2 ;  /* 0x00000003df0ec211 */ /* 0x040fe400078410ff */
        /* <DEDUP_REMOVED lines=12> */
[----:B--2---:R-:W-:-:S02]  /*11700*/  @!P1 LEA R8, P5, R220, R3, 0x2 ;  /* 0x00000003dc089211 */ /* 0x004fc400078a10ff */
        /* <DEDUP_REMOVED lines=20> */
[----:B--2---:R-:W-:Y:S01]  /*11850*/  @!P1 LEA R8, P3, R214, R3, 0x2 ;  /* 0x00000003d6089211 */ /* 0x004fe200078610ff */
        /* <DEDUP_REMOVED lines=23> */
[-C--:B--2---:R-:W-:Y:S02]  /*119d0*/  @!P2 LEA R4, P6, R209, R3.reuse, 0x2 ;  /* 0x00000003d104a211 */ /* 0x084fe400078c10ff */
[----:B------:R-:W-:Y:S01]  /*119e0*/  ISETP.GE.AND P4, PT, R205, UR6, PT ;  /* 0x00000006cd007c0c */ /* 0x000fe2000bf86270 */
[----:B------:R2:W-:Y:S01]  /*119f0*/  @!P3 ST.E.64 desc[UR38][R20.64], R98 ;  /* 0x000000621400b985 */ /* 0x0005e2000c101b26 */
[----:B---3--:R-:W-:Y:S02]  /*11a00*/  @!P1 LEA R8, P3, R208, R3, 0x2 ;  /* 0x00000003d0089211 */ /* 0x008fe400078610ff */
        /* <DEDUP_REMOVED lines=13> */
[C---:B--2---:R-:W-:Y:S01]  /*11ae0*/  @!P3 LEA R20, P6, R204.reuse, R3, 0x2 ;  /* 0x00000003cc14b211 */ /* 0x044fe200078c10ff */
        /* <DEDUP_REMOVED lines=11> */
[-C--:B---3--:R-:W-:Y:S01]  /*11ba0*/  @!P1 LEA R8, P6, R202, R3.reuse, 0x2 ;  /* 0x00000003ca089211 */ /* 0x088fe200078c10ff */
[----:B------:R3:W-:Y:S02]  /*11bb0*/  @!P0 ST.E.64 desc[UR38][R4.64], R126 ;  /* 0x0000007e04008985 */ /* 0x0007e4000c101b26 */
[----:B0-----:R-:W-:-:S02]  /*11bc0*/  @!P4 LEA R10, P0, R201, R3, 0x2 ;  /* 0x00000003c90ac211 */ /* 0x001fc400078010ff */
[----:B------:R-:W-:Y:S02]  /*11bd0*/  @!P1 LEA.HI.X R9, R202, R7, R152, 0x2, P6 ;  /* 0x00000007ca099211 */ /* 0x000fe400030f1498 */
[----:B--2---:R-:W-:Y:S02]  /*11be0*/  @!P3 LEA R12, P6, R200, R3, 0x2 ;  /* 0x00000003c80cb211 */ /* 0x004fe400078c10ff */
        /* <DEDUP_REMOVED lines=17> */
.L_x_8335:
[----:B------:R-:W0:Y:S01]  /*11d00*/  LDC.64 R8, c[0x0][0xd00] ;  /* 0x00034000ff087b82 */ /* 0x000e220000000a00 */
[----:B------:R-:W-:Y:S01]  /*11d10*/  ULDC.64 UR6, c[0x0][0xd08] ;  /* 0x0003420000067ab9 */ /* 0x000fe20000000a00 */
[----:B------:R-:W-:Y:S01]  /*11d20*/  IMAD.MOV.U32 R3, RZ, RZ, RZ ;  /* 0x000000ffff037224 */ /* 0x000fe200078e00ff */
[----:B------:R-:W-:-:S04]  /*11d30*/  ISETP.NE.U32.AND P1, PT, RZ, UR6, PT ;  /* 0x00000006ff007c0c */ /* 0x000fc8000bf25070 */
[----:B------:R-:W-:Y:S01]  /*11d40*/  ISETP.NE.AND.EX P1, PT, RZ, UR7, PT, P1 ;  /* 0x00000007ff007c0c */ /* 0x000fe2000bf25310 */
[----:B------:R-:W1:Y:S01]  /*11d50*/  LDC.64 R4, c[0x0][0xd00] ;  /* 0x00034000ff047b82 */ /* 0x000e620000000a00 */
[----:B0-----:R-:W-:-:S04]  /*11d60*/  ISETP.NE.U32.AND P0, PT, R8, RZ, PT ;  /* 0x000000ff0800720c */ /* 0x001fc80003f05070 */
[----:B------:R-:W-:-:S07]  /*11d70*/  ISETP.NE.AND.EX P0, PT, R9, RZ, PT, P0 ;  /* 0x000000ff0900720c */ /* 0x000fce0003f05300 */
[C---:B------:R-:W-:Y:S01]  /*11d80*/  @P1 LEA R8, P2, R191.reuse, UR6, 0x2 ;  /* 0x00000006bf081c11 */ /* 0x040fe2000f8410ff */
[----:B------:R-:W-:Y:S01]  /*11d90*/  ULDC UR6, c[0x0][0xb88] ;  /* 0x0002e20000067ab9 */ /* 0x000fe20000000800 */
[C---:B-1----:R-:W-:Y:S02]  /*11da0*/  IMAD.WIDE R4, R191.reuse, 0x4, R4 ;  /* 0x00000004bf047825 */ /* 0x042fe400078e0204 */
[----:B------:R-:W-:Y:S02]  /*11db0*/  @P1 LEA.HI.X R9, R191, UR7, R196, 0x2, P2 ;  /* 0x00000007bf091c11 */ /* 0x000fe400090f14c4 */
[----:B------:R-:W-:Y:S01]  /*11dc0*/  IMAD.U32 R7, RZ, RZ, UR6 ;  /* 0x00000006ff077e24 */ /* 0x000fe2000f8e00ff */
[----:B------:R0:W5:Y:S05]  /*11dd0*/  @P0 LDG.E R3, desc[UR38][R4.64] ;  /* 0x0000002604030981 */ /* 0x00016a000c1e1900 */
        /* <DEDUP_REMOVED lines=12> */
.L_x_8344:
[----:B------:R-:W-:Y:S01]  /*11ea0*/  BSSY B1, `(.L_x_8345) ;  /* 0x0000038000017945 */ /* 0x000fe20003800000 */
[----:B------:R-:W-:Y:S02]  /*11eb0*/  SEL R191, R191, RZ, !P0 ;  /* 0x000000ffbfbf7207 */ /* 0x000fe40004000000 */
[----:B------:R-:W-:Y:S02]  /*11ec0*/  SEL R196, R196, RZ, !P0 ;  /* 0x000000ffc4c47207 */ /* 0x000fe40004000000 */
[----:B-----5:R-:W-:Y:S01]  /*11ed0*/  SHF.R.S32.HI R26, RZ, 0x1f, R3 ;  /* 0x0000001fff1a7819 */ /* 0x020fe20000011403 */
[----:B------:R-:W-:Y:S06]  /*11ee0*/  @P3 BRA `(.L_x_8346) ;  /* 0x0000000000cc3947 */ /* 0x000fec0003800000 */
[----:B------:R-:W0:Y:S01]  /*11ef0*/  S2R R29, SR_TID.X ;  /* 0x00000000001d7919 */ /* 0x000e220000002100 */
[----:B------:R-:W1:Y:S01]  /*11f00*/  LDC R28, c[0x0][0xce8] ;  /* 0x00033a00ff1c7b82 */ /* 0x000e620000000800 */
[----:B------:R-:W-:Y:S02]  /*11f10*/  IMAD.U32 R8, RZ, RZ, UR42 ;  /* 0x0000002aff087e24 */ /* 0x000fe4000f8e00ff */
[----:B-1----:R-:W-:-:S03]  /*11f20*/  IMAD R4, R7, R28, RZ ;  /* 0x0000001c07047224 */ /* 0x002fc600078e02ff */
[----:B0-----:R-:W-:-:S04]  /*11f30*/  IADD3 R29, R8, -0x80, R29 ;  /* 0xffffff80081d7810 */ /* 0x001fc80007ffe01d */
[----:B------:R-:W-:-:S13]  /*11f40*/  ISETP.GE.AND P0, PT, R29, R4, PT ;  /* 0x000000041d00720c */ /* 0x000fda0003f06270 */
[----:B------:R-:W-:Y:S05]  /*11f50*/  @P0 BRA `(.L_x_8346) ;  /* 0x0000000000b00947 */ /* 0x000fea0003800000 */
[----:B------:R-:W-:Y:S01]  /*11f60*/  ISETP.NE.AND P1, PT, R28, 0x1, PT ;  /* 0x000000011c00780c */ /* 0x000fe20003f25270 */
[----:B------:R-:W-:Y:S01]  /*11f70*/  IMAD.MOV.U32 R24, RZ, RZ, 0xab8 ;  /* 0x00000ab8ff187424 */ /* 0x000fe200078e00ff */
[----:B------:R-:W-:Y:S01]  /*11f80*/  ISETP.GT.AND P0, PT, R0, 0x1, PT ;  /* 0x000000010000780c */ /* 0x000fe20003f04270 */
[----:B------:R-:W0:Y:S01]  /*11f90*/  LDC.64 R4, c[0x0][0xca8] ;  /* 0x00032a00ff047b82 */ /* 0x000e220000000a00 */
[----:B------:R-:W-:Y:S01]  /*11fa0*/  LOP3.LUT R195, R195, 0xff, RZ, 0xc0, !PT ;  /* 0x000000ffc3c37812 */ /* 0x000fe200078ec0ff */
[----:B------:R-:W-:Y:S01]  /*11fb0*/  IMAD.MOV.U32 R19, RZ, RZ, R29 ;  /* 0x000000ffff137224 */ /* 0x000fe200078e001d */
[----:B------:R-:W-:-:S05]  /*11fc0*/  SEL R24, R24, 0xa78, P0 ;  /* 0x00000a7818187807 */ /* 0x000fca0000000000 */
[----:B------:R-:W1:Y:S08]  /*11fd0*/  LDC.64 R12, c[0x0][R24+0x220] ;  /* 0x00008800180c7b82 */ /* 0x000e700000000a00 */
[----:B------:R-:W2:Y:S08]  /*11fe0*/  @P1 LDC R0, c[0x0][0xcec] ;  /* 0x00033b00ff001b82 */ /* 0x000eb00000000800 */
[----:B------:R-:W3:Y:S08]  /*11ff0*/  LDC.64 R10, c[0x0][R24+0x218] ;  /* 0x00008600180a7b82 */ /* 0x000ef00000000a00 */
[----:B------:R-:W4:Y:S01]  /*12000*/  @P1 LDC R27, c[0x0][0xcf0] ;  /* 0x00033c00ff1b1b82 */ /* 0x000f220000000800 */
[----:B-1----:R-:W-:-:S02]  /*12010*/  IMAD R13, R13, R191, RZ ;  /* 0x000000bf0d0d7224 */ /* 0x002fc400078e02ff */
[----:B------:R-:W-:-:S05]  /*12020*/  IMAD.WIDE.U32 R20, R12, R191, RZ ;  /* 0x000000bf0c147225 */ /* 0x000fca00078e00ff */
[----:B------:R-:W1:Y:S01]  /*12030*/  LDC.64 R14, c[0x0][R24+0x228] ;  /* 0x00008a00180e7b82 */ /* 0x000e620000000a00 */
        /* <DEDUP_REMOVED lines=8> */
[----:B0-----:R-:W0:Y:S01]  /*120c0*/  @!P0 LDC R4, c[0x0][0xc50] ;  /* 0x00031400ff048b82 */ /* 0x001e220000000800 */
[----:B------:R-:W-:Y:S01]  /*120d0*/  IADD3 R0, P1, P3, R20, R10, R3 ;  /* 0x0000000a14007210 */ /* 0x000fe20007b3e003 */
[----:B------:R-:W-:Y:S02]  /*120e0*/  IMAD.MOV R12, RZ, RZ, -R19 ;  /* 0x000000ffff0c7224 */ /* 0x000fe400078e0a13 */
[----:B------:R-:W-:Y:S02]  /*120f0*/  IMAD.IADD R27, R21, 0x1, R27 ;  /* 0x00000001151b7824 */ /* 0x000fe400078e021b */
[----:B-1----:R-:W-:-:S02]  /*12100*/  IMAD.WIDE.U32 R10, R14, R13, RZ ;  /* 0x0000000d0e0a7225 */ /* 0x002fc400078e00ff */
[----:B------:R-:W1:Y:S02]  /*12110*/  @!P0 LDC R5, c[0x0][0xc54] ;  /* 0x00031500ff058b82 */ /* 0x000e640000000800 */
        /* <DEDUP_REMOVED lines=8> */
[----:B------:R-:W-:-:S05]  /*121a0*/  SHF.R.S32.HI R15, RZ, 0x1f, R13 ;  /* 0x0000001fff0f7819 */ /* 0x000fca000001140d */
[C---:B------:R-:W-:Y:S02]  /*121b0*/  IMAD R15, R8.reuse, R15, R0 ;  /* 0x0000000f080f7224 */ /* 0x040fe400078e0200 */
[----:B------:R-:W-:-:S04]  /*121c0*/  IMAD.WIDE.U32 R8, R8, R13, R10 ;  /* 0x0000000d08087225 */ /* 0x000fc800078e000a */
[----:B------:R-:W-:Y:S01]  /*121d0*/  IMAD.IADD R0, R9, 0x1, R15 ;  /* 0x0000000109007824 */ /* 0x000fe200078e020f */
[----:B0-----:R-:W-:Y:S01]  /*121e0*/  LEA R4, P0, R8, R4, 0x2 ;  /* 0x0000000408047211 */ /* 0x001fe200078010ff */
[----:B------:R-:W-:-:S03]  /*121f0*/  IMAD.MOV.U32 R9, RZ, RZ, -0x800000 ;  /* 0xff800000ff097424 */ /* 0x000fc600078e00ff */
[----:B-1----:R-:W-:-:S05]  /*12200*/  LEA.HI.X R5, R8, R5, R0, 0x2, P0 ;  /* 0x0000000508057211 */ /* 0x002fca00000f1400 */
[----:B------:R0:W-:Y:S04]  /*12210*/  STG.E desc[UR38][R4.64], R9 ;  /* 0x0000000904007986 */ /* 0x0001e8000c101926 */
.L_x_8346:
[----:B------:R-:W-:Y:S05]  /*12220*/  BSYNC B1 ;  /* 0x0000000000017941 */ /* 0x000fea0003800000 */
.L_x_8345:
[----:B------:R-:W-:Y:S05]  /*12230*/  @P2 BRA `(.L_x_8341) ;  /* 0x0000000800802947 */ /* 0x000fea0003800000 */
[----:B------:R-:W1:Y:S01]  /*12240*/  LDC R10, c[0x0][0xce8] ;  /* 0x00033a00ff0a7b82 */ /* 0x000e620000000800 */
[----:B------:R-:W-:Y:S01]  /*12250*/  ULDC.64 UR6, c[0x0][0xba0] ;  /* 0x0002e80000067ab9 */ /* 0x000fe20000000a00 */
[----:B------:R-:W-:Y:S01]  /*12260*/  ULDC UR8, c[0x0][0xbc8] ;  /* 0x0002f20000087ab9 */ /* 0x000fe20000000800 */
[----:B------:R-:W-:Y:S01]  /*12270*/  IMAD R0, R26, UR6, RZ ;  /* 0x000000061a007c24 */ /* 0x000fe2000f8e02ff */
[----:B------:R-:W-:Y:S01]  /*12280*/  ISETP.GE.AND P1, PT, R194, UR8, PT ;  /* 0x00000008c2007c0c */ /* 0x000fe2000bf26270 */
[----:B0-----:R-:W-:Y:S01]  /*12290*/  IMAD.WIDE.U32 R4, R3, UR6, RZ ;  /* 0x0000000603047c25 */ /* 0x001fe2000f8e00ff */
[----:B------:R-:W-:Y:S01]  /*122a0*/  ISETP.GE.AND P2, PT, R17, UR8, PT ;  /* 0x0000000811007c0c */ /* 0x000fe2000bf46270 */
[----:B------:R-:W-:Y:S01]  /*122b0*/  BSSY B1, `(.L_x_8347) ;  /* 0x0000074000017945 */ /* 0x000fe20003800000 */
[----:B------:R-:W-:Y:S01]  /*122c0*/  SHF.R.S32.HI R37, RZ, 0x1f, R194 ;  /* 0x0000001fff257819 */ /* 0x000fe200000114c2 */
[----:B------:R-:W-:Y:S01]  /*122d0*/  IMAD R3, R3, UR7, R0 ;  /* 0x0000000703037c24 */ /* 0x000fe2000f8e0200 */
[----:B------:R-:W-:Y:S01]  /*122e0*/  ULDC.64 UR6, c[0x0][0xbe8] ;  /* 0x0002fa0000067ab9 */ /* 0x000fe20000000a00 */
[----:B------:R-:W-:Y:S01]  /*122f0*/  SEL R0, RZ, 0x1, P2 ;  /* 0x00000001ff007807 */ /* 0x000fe20001000000 */
[----:B------:R-:W-:Y:S01]  /*12300*/  VIADD R29, R17, 0xc0 ;  /* 0x000000c0111d7836 */ /* 0x000fe20000000000 */
[----:B------:R-:W-:Y:S01]  /*12310*/  ISETP.GE.AND P2, PT, R193, UR8, PT ;  /* 0x00000008c1007c0c */ /* 0x000fe2000bf46270 */
[----:B------:R-:W-:Y:S01]  /*12320*/  IMAD.IADD R5, R5, 0x1, R3 ;  /* 0x0000000105057824 */ /* 0x000fe200078e0203 */
[----:B------:R-:W-:Y:S01]  /*12330*/  SHF.R.S32.HI R3, RZ, 0x1f, R30 ;  /* 0x0000001fff037819 */ /* 0x000fe2000001141e */
[----:B------:R-:W-:Y:S01]  /*12340*/  VIADD R35, R17, 0x100 ;  /* 0x0000010011237836 */ /* 0x000fe20000000000 */
[----:B------:R-:W-:Y:S01]  /*12350*/  SEL R14, RZ, 0xffffffff, P2 ;  /* 0xffffffffff0e7807 */ /* 0x000fe20001000000 */
[----:B------:R-:W-:Y:S01]  /*12360*/  IMAD.WIDE.U32 R4, R192, UR6, R4 ;  /* 0x00000006c0047c25 */ /* 0x000fe2000f8e0004 */
[----:B------:R-:W-:-:S02]  /*12370*/  LEA.HI R8, R3, R30, RZ, 0x3 ;  /* 0x0000001e03087211 */ /* 0x000fc400078f18ff */
[----:B------:R-:W-:Y:S01]  /*12380*/  SEL R3, RZ, 0xffffffff, P1 ;  /* 0xffffffffff037807 */ /* 0x000fe20000800000 */
[----:B------:R-:W-:Y:S01]  /*12390*/  IMAD R5, R192, UR7, R5 ;  /* 0x00000007c0057c24 */ /* 0x000fe2000f8e0205 */
[----:B------:R-:W-:Y:S01]  /*123a0*/  LOP3.LUT R9, R8, 0xfffffff8, RZ, 0xc0, !PT ;  /* 0xfffffff808097812 */ /* 0x000fe200078ec0ff */
[----:B------:R-:W-:Y:S01]  /*123b0*/  ULDC.64 UR6, c[0x0][0xbf0] ;  /* 0x0002fc0000067ab9 */ /* 0x000fe20000000a00 */
[----:B-1----:R-:W-:Y:S01]  /*123c0*/  ISETP.NE.AND P0, PT, R10, 0x1, PT ;  /* 0x000000010a00780c */ /* 0x002fe20003f05270 */
[----:B------:R-:W-:Y:S01]  /*123d0*/  IMAD.SHL.U32 R15, R3, 0x2, RZ ;  /* 0x00000002030f7824 */ /* 0x000fe200078e00ff */
[----:B------:R-:W-:Y:S01]  /*123e0*/  SHF.R.S32.HI R20, RZ, 0x3, R8 ;  /* 0x00000003ff147819 */ /* 0x000fe20000011408 */
[----:B------:R-:W-:Y:S01]  /*123f0*/  IMAD.IADD R3, R30, 0x1, -R9 ;  /* 0x000000011e037824 */ /* 0x000fe200078e0a09 */
[----:B------:R-:W-:Y:S01]  /*12400*/  ISETP.GE.AND P1, PT, R29, UR8, PT ;  /* 0x000000081d007c0c */ /* 0x000fe2000bf26270 */
[----:B------:R-:W-:Y:S01]  /*12410*/  IMAD.WIDE.U32 R4, R191, UR6, R4 ;  /* 0x00000006bf047c25 */ /* 0x000fe2000f8e0004 */
[----:B------:R-:W-:-:S02]  /*12420*/  LOP3.LUT R12, R15, 0x2, R0, 0xe2, !PT ;  /* 0x000000020f0c7812 */ /* 0x000fc400078ee200 */
[----:B------:R-:W-:Y:S01]  /*12430*/  SHF.R.S32.HI R30, RZ, 0x1f, R193 ;  /* 0x0000001fff1e7819 */ /* 0x000fe200000114c1 */
[----:B------:R-:W-:Y:S01]  /*12440*/  IMAD R3, R3, 0x20, R20 ;  /* 0x0000002003037824 */ /* 0x000fe200078e0214 */
[----:B------:R-:W-:Y:S01]  /*12450*/  SHF.R.S32.HI R26, RZ, 0x1f, R29 ;  /* 0x0000001fff1a7819 */ /* 0x000fe2000001141d */
[----:B------:R-:W-:Y:S01]  /*12460*/  IMAD R0, R196, UR6, RZ ;  /* 0x00000006c4007c24 */ /* 0x000fe2000f8e02ff */
[----:B------:R-:W-:Y:S01]  /*12470*/  SHF.R.S32.HI R32, RZ, 0x1f, R35 ;  /* 0x0000001fff207819 */ /* 0x000fe20000011423 */
[----:B------:R-:W0:Y:S01]  /*12480*/  @P0 LDC R11, c[0x0][0xcec] ;  /* 0x00033b00ff0b0b82 */ /* 0x000e220000000800 */
[----:B------:R-:W-:Y:S02]  /*12490*/  VIADD R8, R3, UR42 ;  /* 0x0000002a03087c36 */ /* 0x000fe40008000000 */
[----:B------:R-:W-:Y:S01]  /*124a0*/  IMAD R9, R191, UR7, R0 ;  /* 0x00000007bf097c24 */ /* 0x000fe2000f8e0200 */
[----:B------:R-:W-:Y:S01]  /*124b0*/  ULDC.64 UR6, c[0x0][0xbe0] ;  /* 0x0002f80000067ab9 */ /* 0x000fe20000000a00 */
[----:B------:R-:W-:Y:S01]  /*124c0*/  IMAD.SHL.U32 R15, R14, 0x4, RZ ;  /* 0x000000040e0f7824 */ /* 0x000fe200078e00ff */
[----:B------:R-:W-:Y:S01]  /*124d0*/  SEL R14, RZ, 0xffffffff, P1 ;  /* 0xffffffffff0e7807 */ /* 0x000fe20000800000 */
[----:B------:R-:W-:Y:S01]  /*124e0*/  IMAD.MOV.U32 R3, RZ, RZ, R8 ;  /* 0x000000ffff037224 */ /* 0x000fe200078e0008 */
[----:B------:R-:W1:Y:S01]  /*124f0*/  @P0 LDC R13, c[0x0][0xcf0] ;  /* 0x00033c00ff0d0b82 */ /* 0x000e620000000800 */
[----:B------:R-:W-:Y:S01]  /*12500*/  IMAD.IADD R5, R5, 0x1, R9 ;  /* 0x0000000105057824 */ /* 0x000fe200078e0209 */
[----:B------:R-:W-:Y:S01]  /*12510*/  LOP3.LUT R12, R15, 0x4, R12, 0xe2, !PT ;  /* 0x000000040f0c7812 */ /* 0x000fe200078ee20c */
[----:B------:R-:W-:-:S02]  /*12520*/  VIADD R33, R17, 0x140 ;  /* 0x0000014011217836 */ /* 0x000fc40000000000 */
[----:B------:R-:W-:Y:S02]  /*12530*/  VIADD R31, R17, 0x180 ;  /* 0x00000180111f7836 */ /* 0x000fe40000000000 */
[----:B------:R-:W-:Y:S01]  /*12540*/  IMAD R25, R7, R10, RZ ;  /* 0x0000000a07197224 */ /* 0x000fe200078e02ff */
[----:B------:R-:W-:Y:S01]  /*12550*/  SHF.R.S32.HI R36, RZ, 0x1f, R33 ;  /* 0x0000001fff247819 */ /* 0x000fe20000011421 */
[----:B------:R-:W-:Y:S01]  /*12560*/  VIADD R27, R17, 0x1c0 ;  /* 0x000001c0111b7836 */ /* 0x000fe20000000000 */
[----:B------:R-:W-:-:S04]  /*12570*/  SHF.R.S32.HI R28, RZ, 0x1f, R31 ;  /* 0x0000001fff1c7819 */ /* 0x000fc8000001141f */
[----:B------:R-:W-:Y:S01]  /*12580*/  ISETP.GE.AND P1, PT, R27, UR8, PT ;  /* 0x000000081b007c0c */ /* 0x000fe2000bf26270 */
[----:B0-----:R-:W-:Y:S01]  /*12590*/  @P0 IMAD.HI.U32 R0, R8, R11, RZ ;  /* 0x0000000b08000227 */ /* 0x001fe200078e00ff */
[----:B------:R-:W-:-:S03]  /*125a0*/  SHF.R.S32.HI R34, RZ, 0x1f, R27 ;  /* 0x0000001fff227819 */ /* 0x000fc6000001141b */
[----:B------:R-:W-:Y:S01]  /*125b0*/  IMAD.SHL.U32 R11, R14, 0x8, RZ ;  /* 0x000000080e0b7824 */ /* 0x000fe200078e00ff */
[----:B-1----:R-:W-:Y:S02]  /*125c0*/  @P0 SHF.R.U32.HI R3, RZ, R13, R0 ;  /* 0x0000000dff030219 */ /* 0x002fe40000011600 */
[----:B------:R-:W-:Y:S02]  /*125d0*/  ISETP.GE.AND P0, PT, R35, UR8, PT ;  /* 0x0000000823007c0c */ /* 0x000fe4000bf06270 */
[--C-:B------:R-:W-:Y:S01]  /*125e0*/  SHF.R.S32.HI R0, RZ, 0x1f, R3.reuse ;  /* 0x0000001fff007819 */ /* 0x100fe20000011403 */
[----:B------:R-:W-:Y:S01]  /*125f0*/  IMAD.MOV R9, RZ, RZ, -R3 ;  /* 0x000000ffff097224 */ /* 0x000fe200078e0a03 */
[----:B------:R-:W-:Y:S01]  /*12600*/  LOP3.LUT R12, R11, 0x8, R12, 0xe2, !PT ;  /* 0x000000080b0c7812 */ /* 0x000fe200078ee20c */
[----:B------:R-:W-:Y:S01]  /*12610*/  IMAD.WIDE.U32 R4, R3, UR6, R4 ;  /* 0x0000000603047c25 */ /* 0x000fe2000f8e0004 */
[----:B------:R-:W-:Y:S02]  /*12620*/  SEL R11, RZ, 0xffffffff, P0 ;  /* 0xffffffffff0b7807 */ /* 0x000fe40000000000 */
[----:B------:R-:W-:Y:S01]  /*12630*/  ISETP.GE.AND P0, PT, R33, UR8, PT ;  /* 0x0000000821007c0c */ /* 0x000fe2000bf06270 */
[----:B------:R-:W-:-:S02]  /*12640*/  IMAD R0, R0, UR6, RZ ;  /* 0x0000000600007c24 */ /* 0x000fc4000f8e02ff */
[----:B------:R-:W-:Y:S02]  /*12650*/  IMAD R9, R10, R9, R8 ;  /* 0x000000090a097224 */ /* 0x000fe400078e0208 */
[----:B------:R-:W-:Y:S02]  /*12660*/  IMAD.SHL.U32 R13, R11, 0x10, RZ ;  /* 0x000000100b0d7824 */ /* 0x000fe400078e00ff */
[----:B------:R-:W-:Y:S01]  /*12670*/  IMAD R11, R3, UR7, R0 ;  /* 0x00000007030b7c24 */ /* 0x000fe2000f8e0200 */
[----:B------:R-:W-:Y:S01]  /*12680*/  SHF.R.S32.HI R0, RZ, 0x1f, R9 ;  /* 0x0000001fff007819 */ /* 0x000fe20000011409 */
[----:B------:R-:W-:Y:S01]  /*12690*/  ULDC.64 UR6, c[0x0][0xbd8] ;  /* 0x0002f60000067ab9 */ /* 0x000fe20000000a00 */
[----:B------:R-:W-:Y:S01]  /*126a0*/  SEL R3, RZ, 0xffffffff, P0 ;  /* 0xffffffffff037807 */ /* 0x000fe20000000000 */
[----:B------:R-:W-:Y:S01]  /*126b0*/  IMAD.IADD R5, R5, 0x1, R11 ;  /* 0x0000000105057824 */ /* 0x000fe200078e020b */
[----:B------:R-:W-:Y:S01]  /*126c0*/  ISETP.GE.AND P0, PT, R31, UR8, PT ;  /* 0x000000081f007c0c */ /* 0x000fe2000bf06270 */
[----:B------:R-:W-:Y:S01]  /*126d0*/  IMAD R0, R0, UR6, RZ ;  /* 0x0000000600007c24 */ /* 0x000fe2000f8e02ff */
[----:B------:R-:W-:Y:S01]  /*126e0*/  LOP3.LUT R12, R13, 0x10, R12, 0xe2, !PT ;  /* 0x000000100d0c7812 */ /* 0x000fe200078ee20c */
[----:B------:R-:W-:-:S02]  /*126f0*/  IMAD.SHL.U32 R11, R3, 0x20, RZ ;  /* 0x00000020030b7824 */ /* 0x000fc400078e00ff */
[C---:B------:R-:W-:Y:S02]  /*12700*/  IMAD R3, R9.reuse, UR7, R0 ;  /* 0x0000000709037c24 */ /* 0x040fe4000f8e0200 */
[----:B------:R-:W-:Y:S01]  /*12710*/  IMAD.WIDE.U32 R4, R9, UR6, R4 ;  /* 0x0000000609047c25 */ /* 0x000fe2000f8e0004 */
[----:B------:R-:W-:Y:S01]  /*12720*/  ULDC.64 UR6, c[0x0][0xb80] ;  /* 0x0002e00000067ab9 */ /* 0x000fe20000000a00 */
[----:B------:R-:W-:Y:S02]  /*12730*/  SEL R9, RZ, 0x40, P0 ;  /* 0x00000040ff097807 */ /* 0x000fe40000000000 */
[----:B------:R-:W-:Y:S01]  /*12740*/  IMAD.IADD R3, R5, 0x1, R3 ;  /* 0x0000000105037824 */ /* 0x000fe200078e0203 */
[----:B------:R-:W-:Y:S01]  /*12750*/  LEA R19, P0, R4, UR6, 0x1 ;  /* 0x0000000604137c11 */ /* 0x000fe2000f8008ff */
[----:B------:R-:W-:Y:S01]  /*12760*/  VIADD R0, R20, UR42 ;  /* 0x0000002a14007c36 */ /* 0x000fe20008000000 */
[----:B------:R-:W-:Y:S02]  /*12770*/  LOP3.LUT R12, R11, 0x20, R12, 0xe2, !PT ;  /* 0x000000200b0c7812 */ /* 0x000fe400078ee20c */
[----:B------:R-:W-:Y:S01]  /*12780*/  LEA.HI.X R3, R4, UR7, R3, 0x1, P0 ;  /* 0x0000000704037c11 */ /* 0x000fe200080f0c03 */
[----:B------:R0:W1:Y:S01]  /*12790*/  SHFL.IDX PT, R8, R19, RZ, 0x181f ;  /* 0x00181fff13087589 */ /* 0x00006200000e0000 */
[----:B------:R-:W-:-:S02]  /*127a0*/  ISETP.GE.AND P0, PT, R0, R25, PT ;  /* 0x000000190000720c */ /* 0x000fc40003f06270 */
[----:B------:R-:W-:Y:S02]  /*127b0*/  LOP3.LUT R24, R12, R9, RZ, 0xfc, !PT ;  /* 0x000000090c187212 */ /* 0x000fe400078efcff */
[----:B------:R-:W-:Y:S01]  /*127c0*/  SEL R5, RZ, 0x80, P1 ;  /* 0x00000080ff057807 */ /* 0x000fe20000800000 */
[----:B------:R0:W2:Y:S03]  /*127d0*/  SHFL.IDX PT, R9, R3, RZ, 0x181f ;  /* 0x00181fff03097589 */ /* 0x0000a600000e0000 */
[----:B------:R-:W-:-:S05]  /*127e0*/  LOP3.LUT R7, R24, R5, RZ, 0xfc, !PT ;  /* 0x0000000518077212 */ /* 0x000fca00078efcff */
        /* <DEDUP_REMOVED lines=32> */
.L_x_8348:
[----:B------:R-:W-:Y:S05]  /*129f0*/  BSYNC B1 ;  /* 0x0000000000017941 */ /* 0x000fea0003800000 */
.L_x_8347:
        /* <DEDUP_REMOVED lines=36> */
.L_x_8341:
[----:B------:R-:W-:Y:S05]  /*12c40*/  BSYNC B0 ;  /* 0x0000000000007941 */ /* 0x000fea0003800000 */
.L_x_8334:
[----:B------:R-:W-:Y:S02]  /*12c50*/  ULDC UR6, c[0x0][0xd3c] ;  /* 0x00034f0000067ab9 */ /* 0x000fe40000000800 */
[----:B------:R-:W-:-:S06]  /*12c60*/  UISETP.GE.AND UP0, UPT, UR5, UR6, UPT ;  /* 0x000000060500728c */ /* 0x000fcc000bf06270 */
[----:B------:R-:W-:-:S13]  /*12c70*/  PLOP3.LUT P0, PT, PT, PT, UP0, 0x80, 0x0 ;  /* 0x000000000000781c */ /* 0x000fda0003f0f008 */
[----:B------:R-:W-:Y:S05]  /*12c80*/  @!P0 BRA `(.L_x_8349) ;  /* 0xfffffee400cc8947 */ /* 0x000fea000383ffff */
[----:B------:R-:W-:Y:S05]  /*12c90*/  EXIT ;  /* 0x000000000000794d */ /* 0x000fea0003800000 */
.L_x_8292:
        /* <DEDUP_REMOVED lines=18> */
.L_x_8350:
        /* <DEDUP_REMOVED lines=43> */
.L_x_8354:
        /* <DEDUP_REMOVED lines=39> */
.L_x_8352:
        /* <DEDUP_REMOVED lines=12> */
.L_x_8355:
        /* <DEDUP_REMOVED lines=63> */
.L_x_8356:
        /* <DEDUP_REMOVED lines=61> */
.L_x_8357:
[----:B01----:R-:W-:-:S05]  /*13b60*/  LOP3.LUT R3, RZ, R2, RZ, 0x33, !PT ;  /* 0x00000002ff037212 */ /* 0x003fca00078e33ff */
[----:B------:R-:W-:-:S05]  /*13b70*/  IMAD.IADD R2, R4, 0x1, R3 ;  /* 0x0000000104027824 */ /* 0x000fca00078e0203 */
[----:B------:R1:W-:Y:S01]  /*13b80*/  STL [R1+0x4], R2 ;  /* 0x0000040201007387 */ /* 0x0003e20000100800 */
[----:B------:R-:W-:Y:S05]  /*13b90*/  BRA `(.L_x_8358) ;  /* 0x0000000000107947 */ /* 0x000fea0003800000 */
.L_x_8353:
[----:B------:R-:W-:Y:S01]  /*13ba0*/  IMAD.U32 R2, RZ, RZ, UR6 ;  /* 0x00000006ff027e24 */ /* 0x000fe2000f8e00ff */
[----:B------:R0:W-:Y:S04]  /*13bb0*/  STL [R1+0x4], RZ ;  /* 0x000004ff01007387 */ /* 0x0001e80000100800 */
[----:B------:R0:W-:Y:S04]  /*13bc0*/  STL [R1+0x8], RZ ;  /* 0x000008ff01007387 */ /* 0x0001e80000100800 */
[----:B------:R0:W-:Y:S02]  /*13bd0*/  STL [R1], R2 ;  /* 0x0000000201007387 */ /* 0x0001e40000100800 */
.L_x_8358:
        /* <DEDUP_REMOVED lines=10> */
.L_x_8351:
        /* <DEDUP_REMOVED lines=25> */
[----:B--2---:R-:W-:Y:S01]  /*13e10*/  ULEA UR4, UR5, UR4, 0x18 ;  /* 0x0000000405047291 */ /* 0x004fe2000f8ec03f */
        /* <DEDUP_REMOVED lines=12> */
.L_x_8485:
[----:B--2---:R-:W2:Y:S01]  /*13ee0*/  LDL R0, [R1+0xc] ;  /* 0x00000c0001007983 */ /* 0x004ea20000100800 */
[----:B------:R-:W2:Y:S01]  /*13ef0*/  LDC.64 R2, c[0x0][0xd88] ;  /* 0x00036200ff027b82 */ /* 0x000ea20000000a00 */
[----:B------:R-:W-:Y:S05]  /*13f00*/  YIELD ;  /* 0x0000000000007946 */ /* 0x000fea0003800000 */
[----:B------:R-:W-:Y:S01]  /*13f10*/  ULDC.64 UR4, c[0x0][0xb20] ;  /* 0x0002c80000047ab9 */ /* 0x000fe20000000a00 */
[----:B0---4-:R-:W-:Y:S01]  /*13f20*/  IMAD.MOV.U32 R6, RZ, RZ, RZ ;  /* 0x000000ffff067224 */ /* 0x011fe200078e00ff */
        /* <DEDUP_REMOVED lines=51> */
.L_x_8360:
        /* <DEDUP_REMOVED lines=18> */
.L_x_8361:
[----:B------:R-:W-:Y:S05]  /*14380*/  @!P0 BRA `(.L_x_8362) ;  /* 0x00000000000c8947 */ /* 0x000fea0003800000 */
[----:B------:R-:W3:Y:S04]  /*14390*/  LDG.E R6, desc[UR38][R4.64] ;  /* 0x0000002604067981 */ /* 0x000ee8000c1e1900 */
[----:B------:R-:W3:Y:S02]  /*143a0*/  LDG.E R4, desc[UR38][R4.64+0x4] ;  /* 0x0000042604047981 */ /* 0x000ee4000c1e1900 */
[----:B---3--:R-:W-:-:S07]  /*143b0*/  IMAD.IADD R6, R4, 0x1, -R6 ;  /* 0x0000000104067824 */ /* 0x008fce00078e0a06 */
.L_x_8362:
        /* <DEDUP_REMOVED lines=60> */
.L_x_8364:
[----:B------:R-:W-:Y:S05]  /*14780*/  BSYNC B0 ;  /* 0x0000000000007941 */ /* 0x000fea0003800000 */
.L_x_8363:
        /* <DEDUP_REMOVED lines=15> */
[----:B------:R-:W3:Y:S01]  /*14880*/  POPC R4, UR4 ;  /* 0x0000000400047d09 */ /* 0x000ee20008000000 */
[----:B-1----:R-:W-:-:S02]  /*14890*/  ISETP.EQ.U32.AND P0, PT, R0, R2, PT ;  /* 0x000000020000720c */ /* 0x002fc40003f02070 */
[----:B------:R-:W3:Y:S11]  /*148a0*/  LDC.64 R2, c[0x0][0xd60] ;  /* 0x00035800ff027b82 */ /* 0x000ef60000000a00 */
[----:B---3--:R-:W3:Y:S04]  /*148b0*/  @P0 ATOMG.E.ADD.STRONG.GPU PT, R2, desc[UR38][R2.64], R4 ;  /* 0x00000004020209a8 */ /* 0x008ee800081ee1e6 */
[----:B---3--:R1:W3:Y:S02]  /*148c0*/  SHFL.IDX PT, R2, R2, R0, 0x1f ;  /* 0x00001f0002027589 */ /* 0x0082e400000e0000 */
[----:B-1----:R-:W1:Y:S02]  /*148d0*/  S2R R0, SR_LTMASK ;  /* 0x0000000000007919 */ /* 0x002e640000003900 */
[----:B-1----:R-:W-:-:S06]  /*148e0*/  LOP3.LUT R0, R0, UR4, RZ, 0xc0, !PT ;  /* 0x0000000400007c12 */ /* 0x002fcc000f8ec0ff */
[----:B------:R-:W3:Y:S02]  /*148f0*/  POPC R0, R0 ;  /* 0x0000000000007309 */ /* 0x000ee40000000000 */
[----:B---3--:R-:W-:-:S05]  /*14900*/  IADD3 R0, R2, UR37, R0 ;  /* 0x0000002502007c10 */ /* 0x008fca000fffe000 */
[----:B------:R1:W-:Y:S01]  /*14910*/  STL [R1], R0 ;  /* 0x0000000001007387 */ /* 0x0003e20000100800 */
[----:B------:R-:W-:Y:S05]  /*14920*/  BRA `(.L_x_8367) ;  /* 0x0000005800847947 */ /* 0x000fea0003800000 */
.L_x_8366:
        /* <DEDUP_REMOVED lines=20> */
.L_x_8369:
[----:B------:R-:W-:Y:S05]  /*14a70*/  BSYNC B6 ;  /* 0x0000000000067941 */ /* 0x000fea0003800000 */
.L_x_8368:
        /* <DEDUP_REMOVED lines=20> */
.L_x_8372:
        /* <DEDUP_REMOVED lines=16> */
.L_x_8371:
[----:B------:R-:W-:Y:S05]  /*14cc0*/  BSYNC B6 ;  /* 0x0000000000067941 */ /* 0x000fea0003800000 */
.L_x_8370:
        /* <DEDUP_REMOVED lines=24> */
.L_x_8502:
        /* <DEDUP_REMOVED lines=9> */
.L_x_8505:
        /* <DEDUP_REMOVED lines=24> */
.L_x_8376:
[----:B------:R-:W3:Y:S04]  /*15060*/  LDL R0, [R1+0x10] ;  /* 0x0000100001007983 */ /* 0x000ee80000100800 */
[----:B-1----:R-:W4:Y:S01]  /*15070*/  LDL R2, [R1+0x18] ;  /* 0x0000180001027983 */ /* 0x002f220000100800 */
[----:B---3--:R-:W-:Y:S01]  /*15080*/  IMAD R0, R0, 0x8, R18 ;  /* 0x0000000800007824 */ /* 0x008fe200078e0212 */
[----:B----4-:R-:W-:-:S04]  /*15090*/  SHF.L.U32 R2, R2, 0x1f, RZ ;  /* 0x0000001f02027819 */ /* 0x010fc800000006ff */
[----:B------:R-:W1:Y:S02]  /*150a0*/  SYNCS.PHASECHK.TRANS64.TRYWAIT P0, [R0+URZ+0x38840], R2 ;  /* 0x03884002000075a7 */ /* 0x000e64000800017f */
[----:B-1----:R-:W-:Y:S05]  /*150b0*/  @!P0 BRA `(.L_x_8377) ;  /* 0x0000006c00048947 */ /* 0x002fea0003800000 */
.L_x_8506:
        /* <DEDUP_REMOVED lines=11> */
.L_x_8378:
        /* <DEDUP_REMOVED lines=23> */
.L_x_8374:
[----:B0-----:R-:W3:Y:S04]  /*152e0*/  LDL.LU R4, [R1+0x28] ;  /* 0x0000280001047983 */ /* 0x001ee80000300800 */
[----:B------:R-:W4:Y:S04]  /*152f0*/  LDL.LU R3, [R1+0x48] ;  /* 0x0000480001037983 */ /* 0x000f280000300800 */
[----:B------:R-:W5:Y:S01]  /*15300*/  LDL R2, [R1+0x2c] ;  /* 0x00002c0001027983 */ /* 0x000f620000100800 */
        /* <DEDUP_REMOVED lines=8> */
[----:B---3--:R-:W-:Y:S02]  /*15390*/  SEL R4, R4, RZ, !P0 ;  /* 0x000000ff04047207 */ /* 0x008fe40004000000 */
[----:B----4-:R-:W-:-:S03]  /*153a0*/  SEL R3, R3, RZ, !P0 ;  /* 0x000000ff03037207 */ /* 0x010fc60004000000 */
[----:B------:R0:W-:Y:S01]  /*153b0*/  STL [R1+0x38], R4 ;  /* 0x0000380401007387 */ /* 0x0001e20000100800 */
[----:B-----5:R-:W-:-:S05]  /*153c0*/  SHF.R.S32.HI R0, RZ, 0x1f, R2 ;  /* 0x0000001fff007819 */ /* 0x020fca0000011402 */
[----:B------:R0:W-:Y:S04]  /*153d0*/  STL [R1+0x50], R0 ;  /* 0x0000500001007387 */ /* 0x0001e80000100800 */
[----:B------:R0:W-:Y:S01]  /*153e0*/  STL [R1+0x58], R3 ;  /* 0x0000580301007387 */ /* 0x0001e20000100800 */
        /* <DEDUP_REMOVED lines=17> */
.L_x_8380:
[----:B------:R-:W-:Y:S05]  /*15500*/  BSYNC B6 ;  /* 0x0000000000067941 */ /* 0x000fea0003800000 */
.L_x_8379:
[----:B--2---:R-:W2:Y:S01]  /*15510*/  LDL R10, [R1+0x4] ;  /* 0x00000400010a7983 */ /* 0x004ea20000100800 */
[----:B------:R-:W1:Y:S01]  /*15520*/  LDC R7, c[0x0][0x448] ;  /* 0x00011200ff077b82 */ /* 0x000e620000000800 */
[----:B------:R-:W-:Y:S01]  /*15530*/  ULDC.64 UR4, c[0x0][0x298] ;  /* 0x0000a60000047ab9 */ /* 0x000fe20000000a00 */
[----:B------:R-:W-:Y:S01]  /*15540*/  ULDC.64 UR6, c[0x0][0x280] ;  /* 0x0000a00000067ab9 */ /* 0x000fe20000000a00 */
[----:B0-----:R-:W3:Y:S04]  /*15550*/  LDL R4, [R1+0x50] ;  /* 0x0000500001047983 */ /* 0x001ee80000100800 */
        /* <DEDUP_REMOVED lines=93> */
.L_x_8515:
        /* <DEDUP_REMOVED lines=12> */
.L_x_8382:
        /* <DEDUP_REMOVED lines=37> */
.L_x_8384:
[----:B------:R-:W-:Y:S05]  /*15e40*/  BSYNC B6 ;  /* 0x0000000000067941 */ /* 0x000fea0003800000 */
.L_x_8383:
        /* <DEDUP_REMOVED lines=183> */
.L_x_8525:
        /* <DEDUP_REMOVED lines=30> */
.L_x_8387:
[----:B------:R-:W-:Y:S05]  /*16ba0*/  BSYNC B0 ;  /* 0x0000000000007941 */ /* 0x000fea0003800000 */
.L_x_8386:
[----:B------:R-:W-:Y:S01]  /*16bb0*/  NOP ;  /* 0x0000000000007918 */ /* 0x000fe20000000000 */
[----:B------:R-:W-:-:S13]  /*16bc0*/  PLOP3.LUT P0, PT, PT, PT, PT, 0x80, 0x0 ;  /* 0x000000000000781c */ /* 0x000fda0003f0f070 */
.L_x_8388:
        /* <DEDUP_REMOVED lines=18> */
.L_x_8526:
[----:B------:R-:W-:Y:S05]  /*16cf0*/  BSYNC B0 ;  /* 0x0000000000007941 */ /* 0x000fea0003800000 */
.L_x_8389:
        /* <DEDUP_REMOVED lines=13> */
.L_x_8527:
[----:B------:R-:W-:Y:S05]  /*16dd0*/  BSYNC B1 ;  /* 0x0000000000017941 */ /* 0x000fea0003800000 */
.L_x_8393:
        /* <DEDUP_REMOVED lines=9> */
.L_x_8396:
[----:B------:R-:W-:Y:S05]  /*16e70*/  BSYNC B1 ;  /* 0x0000000000017941 */ /* 0x000fea0003800000 */
.L_x_8395:
        /* <DEDUP_REMOVED lines=13> */
.L_x_8397:
        /* <DEDUP_REMOVED lines=15> */
.L_x_8398:
        /* <DEDUP_REMOVED lines=15> */
.L_x_8399:
        /* <DEDUP_REMOVED lines=15> */
.L_x_8400:
        /* <DEDUP_REMOVED lines=15> */
.L_x_8401:
        /* <DEDUP_REMOVED lines=15> */
.L_x_8402:
        /* <DEDUP_REMOVED lines=15> */
.L_x_8403:
        /* <DEDUP_REMOVED lines=15> */
.L_x_8404:
        /* <DEDUP_REMOVED lines=10> */
.L_x_8392:
[----:B------:R-:W-:Y:S05]  /*17680*/  BSYNC B0 ;  /* 0x0000000000007941 */ /* 0x000fea0003800000 */
.L_x_8391:
        /* <DEDUP_REMOVED lines=55> */
.L_x_8411:
        /* <DEDUP_REMOVED lines=8> */
.L_x_8528:
[----:B------:R-:W-:Y:S05]  /*17a80*/  BSYNC B3 ;  /* 0x0000000000037941 */ /* 0x000fea0003800000 */
.L_x_8412:
        /* <DEDUP_REMOVED lines=9> */
.L_x_8415:
[----:B------:R-:W-:Y:S05]  /*17b20*/  BSYNC B3 ;  /* 0x0000000000037941 */ /* 0x000fea0003800000 */
.L_x_8414:
        /* <DEDUP_REMOVED lines=13> */
.L_x_8416:
        /* <DEDUP_REMOVED lines=13> */
.L_x_8529:
[----:B------:R-:W-:Y:S05]  /*17cd0*/  BSYNC B3 ;  /* 0x0000000000037941 */ /* 0x000fea0003800000 */
.L_x_8417:
        /* <DEDUP_REMOVED lines=11> */
.L_x_8420:
[----:B------:R-:W-:Y:S05]  /*17d90*/  BSYNC B3 ;  /* 0x0000000000037941 */ /* 0x000fea0003800000 */
.L_x_8419:
        /* <DEDUP_REMOVED lines=10> */
.L_x_8421:
        /* <DEDUP_REMOVED lines=15> */
.L_x_8422:
        /* <DEDUP_REMOVED lines=15> */
.L_x_8423:
        /* <DEDUP_REMOVED lines=15> */
.L_x_8424:
        /* <DEDUP_REMOVED lines=15> */
.L_x_8425:
        /* <DEDUP_REMOVED lines=15> */
.L_x_8426:
        /* <DEDUP_REMOVED lines=15> */
.L_x_8427:
        /* <DEDUP_REMOVED lines=15> */
.L_x_8428:
        /* <DEDUP_REMOVED lines=10> */
.L_x_8410:
[----:B------:R-:W-:Y:S05]  /*18570*/  BSYNC B1 ;  /* 0x0000000000017941 */ /* 0x000fea0003800000 */
.L_x_8409:
[----:B------:R-:W2:Y:S02]  /*18580*/  LDL.LU R5, [R1+0x40] ;  /* 0x0000400001057983 */ /* 0x000ea40000300800 */
[----:B--2---:R-:W-:-:S07]  /*18590*/  VIADD R0, R5, 0xfffffffd ;  /* 0xfffffffd05007836 */ /* 0x004fce0000000000 */
.L_x_8408:
[----:B------:R-:W-:Y:S05]  /*185a0*/  BSYNC B2 ;  /* 0x0000000000027941 */ /* 0x000fea0003800000 */
.L_x_8407:
[----:B------:R-:W-:Y:S01]  /*185b0*/  VIADD R8, R8, 0xfffffffe ;  /* 0xfffffffe08087836 */ /* 0x000fe20000000000 */
[----:B------:R-:W-:-:S04]  /*185c0*/  LOP3.LUT R4, RZ, R4, RZ, 0x33, !PT ;  /* 0x00000004ff047212 */ /* 0x000fc800078e33ff */
[----:B------:R-:W-:-:S13]  /*185d0*/  ISETP.NE.AND P0, PT, R8, R4, PT ;  /* 0x000000040800720c */ /* 0x000fda0003f05270 */
[----:B------:R-:W-:Y:S05]  /*185e0*/  @!P0 BRA `(.L_x_8406) ;  /* 0x0000001800e08947 */ /* 0x000fea0003800000 */
.L_x_8469:
        /* <DEDUP_REMOVED lines=35> */
.L_x_8431:
        /* <DEDUP_REMOVED lines=8> */
.L_x_8530:
[----:B------:R-:W-:Y:S05]  /*188a0*/  BSYNC B2 ;  /* 0x0000000000027941 */ /* 0x000fea0003800000 */
.L_x_8432:
        /* <DEDUP_REMOVED lines=9> */
.L_x_8435:
[----:B------:R-:W-:Y:S05]  /*18940*/  BSYNC B2 ;  /* 0x0000000000027941 */ /* 0x000fea0003800000 */
.L_x_8434:
        /* <DEDUP_REMOVED lines=12> */
.L_x_8436:
        /* <DEDUP_REMOVED lines=13> */
.L_x_8531:
[----:B------:R-:W-:Y:S05]  /*18ae0*/  BSYNC B2 ;  /* 0x0000000000027941 */ /* 0x000fea0003800000 */
.L_x_8437:
        /* <DEDUP_REMOVED lines=11> */
.L_x_8440:
[----:B------:R-:W-:Y:S05]  /*18ba0*/  BSYNC B2 ;  /* 0x0000000000027941 */ /* 0x000fea0003800000 */
.L_x_8439:
        /* <DEDUP_REMOVED lines=9> */
.L_x_8441:
        /* <DEDUP_REMOVED lines=15> */
.L_x_8442:
        /* <DEDUP_REMOVED lines=15> */
.L_x_8443:
        /* <DEDUP_REMOVED lines=15> */
.L_x_8444:
        /* <DEDUP_REMOVED lines=15> */
.L_x_8445:
        /* <DEDUP_REMOVED lines=15> */
.L_x_8446:
        /* <DEDUP_REMOVED lines=15> */
.L_x_8447:
        /* <DEDUP_REMOVED lines=15> */
.L_x_8448:
        /* <DEDUP_REMOVED lines=10> */
.L_x_8430:
[----:B------:R-:W-:Y:S05]  /*19370*/  BSYNC B1 ;  /* 0x0000000000017941 */ /* 0x000fea0003800000 */
.L_x_8429:
        /* <DEDUP_REMOVED lines=35> */
.L_x_8451:
        /* <DEDUP_REMOVED lines=8> */
.L_x_8532:
[----:B------:R-:W-:Y:S05]  /*19630*/  BSYNC B2 ;  /* 0x0000000000027941 */ /* 0x000fea0003800000 */
.L_x_8452:
        /* <DEDUP_REMOVED lines=9> */
.L_x_8455:
[----:B------:R-:W-:Y:S05]  /*196d0*/  BSYNC B2 ;  /* 0x0000000000027941 */ /* 0x000fea0003800000 */
.L_x_8454:
        /* <DEDUP_REMOVED lines=13> */
.L_x_8456:
        /* <DEDUP_REMOVED lines=13> */
.L_x_8533:
[----:B------:R-:W-:Y:S05]  /*19880*/  BSYNC B2 ;  /* 0x0000000000027941 */ /* 0x000fea0003800000 */
.L_x_8457:
        /* <DEDUP_REMOVED lines=11> */
.L_x_8460:
[----:B------:R-:W-:Y:S05]  /*19940*/  BSYNC B2 ;  /* 0x0000000000027941 */ /* 0x000fea0003800000 */
.L_x_8459:
        /* <DEDUP_REMOVED lines=10> */
.L_x_8461:
        /* <DEDUP_REMOVED lines=15> */
.L_x_8462:
        /* <DEDUP_REMOVED lines=15> */
.L_x_8463:
        /* <DEDUP_REMOVED lines=15> */
.L_x_8464:
        /* <DEDUP_REMOVED lines=15> */
.L_x_8465:
        /* <DEDUP_REMOVED lines=15> */
.L_x_8466:
        /* <DEDUP_REMOVED lines=15> */
.L_x_8467:
        /* <DEDUP_REMOVED lines=15> */
.L_x_8468:
        /* <DEDUP_REMOVED lines=10> */
.L_x_8450:
[----:B------:R-:W-:Y:S05]  /*1a120*/  BSYNC B1 ;  /* 0x0000000000017941 */ /* 0x000fea0003800000 */
.L_x_8449:
[----:B------:R-:W2:Y:S01]  /*1a130*/  LDL R2, [R1+0x24] ;  /* 0x0000240001027983 */ /* 0x000ea20000100800 */
[----:B------:R-:W-:Y:S01]  /*1a140*/  VIADD R0, R0, 0xfffffffe ;  /* 0xfffffffe00007836 */ /* 0x000fe20000000000 */
[----:B--2---:R-:W-:-:S13]  /*1a150*/  ISETP.GT.AND P0, PT, R6, R2, PT ;  /* 0x000000020600720c */ /* 0x004fda0003f04270 */
[----:B------:R-:W-:Y:S05]  /*1a160*/  @P0 BRA `(.L_x_8469) ;  /* 0xffffffe400200947 */ /* 0x000fea000383ffff */
.L_x_8406:
[----:B------:R-:W-:Y:S05]  /*1a170*/  BSYNC B0 ;  /* 0x0000000000007941 */ /* 0x000fea0003800000 */
.L_x_8405:
        /* <DEDUP_REMOVED lines=25> */
.L_x_8471:
[----:B------:R-:W-:Y:S05]  /*1a310*/  BSYNC B0 ;  /* 0x0000000000007941 */ /* 0x000fea0003800000 */
.L_x_8470:
[----:B------:R-:W-:-:S05]  /*1a320*/  SEL R0, R0, RZ, P0 ;  /* 0x000000ff00007207 */ /* 0x000fca0000000000 */
[----:B------:R3:W-:Y:S02]  /*1a330*/  STL [R1+0x10], R0 ;  /* 0x0000100001007387 */ /* 0x0007e40000100800 */
.L_x_8367:
[----:B------:R-:W-:Y:S05]  /*1a340*/  BSYNC B7 ;  /* 0x0000000000077941 */ /* 0x000fea0003800000 */
.L_x_8365:
        /* <DEDUP_REMOVED lines=8> */
[----:B0-----:R-:W0:Y:S04]  /*1a3d0*/  LDS.128 R4, [R18+0x388d0] ;  /* 0x0388d00012047984 */ /* 0x001e280000000c00 */
[----:B0-----:R0:W-:Y:S04]  /*1a3e0*/  STL.64 [R1], R4 ;  /* 0x0000000401007387 */ /* 0x0011e80000100a00 */
[----:B------:R0:W-:Y:S01]  /*1a3f0*/  STL.64 [R1+0x8], R6 ;  /* 0x0000080601007387 */ /* 0x0001e20000100a00 */
[----:B------:R-:W-:Y:S06]  /*1a400*/  BAR.ARV 0x4, 0x180 ;  /* 0x0106000000007b1d */ /* 0x000fec0000002000 */
[----:B------:R-:W-:Y:S05]  /*1a410*/  BRA `(.L_x_8473) ;  /* 0x0000001000307947 */ /* 0x000fea0003800000 */
.L_x_8472:
[----:B------:R-:W4:Y:S01]  /*1a420*/  S2R R16, SR_TID.X ;  /* 0x0000000000107919 */ /* 0x000f220000002100 */
[----:B------:R-:W-:Y:S01]  /*1a430*/  UMOV UR4, 0xffffffff ;  /* 0xffffffff00047882 */ /* 0x000fe20000000000 */
[----:B----4-:R-:W-:-:S04]  /*1a440*/  LOP3.LUT R16, R16, 0x1f, RZ, 0xc0, !PT ;  /* 0x0000001f10107812 */ /* 0x010fc800078ec0ff */
[----:B------:R-:W-:Y:S01]  /*1a450*/  ISETP.NE.AND P0, PT, R16, 0x1f, PT ;  /* 0x0000001f1000780c */ /* 0x000fe20003f05270 */
[----:B------:R-:W-:-:S12]  /*1a460*/  BRA.DIV UR4, `(.L_x_8474) ;  /* 0x0000002a04f87947 */ /* 0x000fd8000b800000 */
[----:B-1----:R-:W0:Y:S01]  /*1a470*/  LDL.LU R3, [R1] ;  /* 0x0000000001037983 */ /* 0x002e220000300800 */
[----:B------:R-:W-:-:S03]  /*1a480*/  ULDC UR4, c[0x0][0xd3c] ;  /* 0x00034f0000047ab9 */ /* 0x000fc60000000800 */
[----:B------:R-:W3:Y:S01]  /*1a490*/  LDL R4, [R1+0xc] ;  /* 0x00000c0001047983 */ /* 0x000ee20000100800 */
[----:B0-----:R-:W-:Y:S02]  /*1a4a0*/  IMAD.MOV.U32 R8, RZ, RZ, R3 ;  /* 0x000000ffff087224 */ /* 0x001fe400078e0003 */
[----:B---3--:R-:W-:-:S05]  /*1a4b0*/  IMAD.IADD R0, R4, 0x1, R16 ;  /* 0x0000000104007824 */ /* 0x008fca00078e0210 */
        /* <DEDUP_REMOVED lines=35> */
.L_x_8543:
[----:B------:R-:W-:Y:S02]  /*1a6f0*/  ULDC UR4, c[0x0][0xd38] ;  /* 0x00034e0000047ab9 */ /* 0x000fe40000000800 */
[----:B------:R-:W-:-:S04]  /*1a700*/  IMAD.U32 R8, RZ, RZ, UR4 ;  /* 0x00000004ff087e24 */ /* 0x000fc8000f8e00ff */
[----:B-1----:R-:W-:-:S04]  /*1a710*/  IMAD R10, R10, R8, RZ ;  /* 0x000000080a0a7224 */ /* 0x002fc800078e02ff */
[----:B------:R-:W-:-:S05]  /*1a720*/  IMAD.IADD R4, R9, 0x1, R10 ;  /* 0x0000000109047824 */ /* 0x000fca00078e020a */
[----:B------:R-:W-:-:S13]  /*1a730*/  ISETP.GT.AND P6, PT, R4, R0, PT ;  /* 0x000000000400720c */ /* 0x000fda0003fc4270 */
[----:B------:R-:W-:Y:S05]  /*1a740*/  @P6 BRA `(.L_x_8475) ;  /* 0x0000000000ac6947 */ /* 0x000fea0003800000 */
.L_x_8478:
        /* <DEDUP_REMOVED lines=37> */
.L_x_8551:
[----:B------:R-:W-:Y:S02]  /*1a9a0*/  ULDC UR4, c[0x0][0xd38] ;  /* 0x00034e0000047ab9 */ /* 0x000fe40000000800 */
[----:B------:R-:W-:-:S04]  /*1a9b0*/  IMAD.U32 R8, RZ, RZ, UR4 ;  /* 0x00000004ff087e24 */ /* 0x000fc8000f8e00ff */
[----:B-1----:R-:W-:-:S04]  /*1a9c0*/  IMAD R10, R10, R8, RZ ;  /* 0x000000080a0a7224 */ /* 0x002fc800078e02ff */
[----:B------:R-:W-:-:S05]  /*1a9d0*/  IMAD.IADD R4, R10, 0x1, R4 ;  /* 0x000000010a047824 */ /* 0x000fca00078e0204 */
[----:B------:R-:W-:-:S13]  /*1a9e0*/  ISETP.GT.AND P6, PT, R4, R0, PT ;  /* 0x000000000400720c */ /* 0x000fda0003fc4270 */
[----:B------:R-:W-:Y:S05]  /*1a9f0*/  @!P6 BRA `(.L_x_8478) ;  /* 0xfffffffc0054e947 */ /* 0x000fea000383ffff */
.L_x_8475:
        /* <DEDUP_REMOVED lines=12> */
.L_x_8556:
[----:B------:R-:W-:-:S13]  /*1aac0*/  ISETP.NE.AND P0, PT, R3, RZ, PT ;  /* 0x000000ff0300720c */ /* 0x000fda0003f05270 */
[----:B------:R-:W-:Y:S05]  /*1aad0*/  @!P0 BRA `(.L_x_8480) ;  /* 0x0000000000148947 */ /* 0x000fea0003800000 */
[----:B------:R-:W-:Y:S01]  /*1aae0*/  UMOV UR4, 0xffffffff ;  /* 0xffffffff00047882 */ /* 0x000fe20000000000 */
[----:B---3--:R-:W-:Y:S02]  /*1aaf0*/  VIADD R9, R9, 0xffffffff ;  /* 0xffffffff09097836 */ /* 0x008fe40000000000 */
[----:B------:R-:W-:Y:S05]  /*1ab00*/  BRA.DIV UR4, `(.L_x_8481) ;  /* 0x0000002e04ec7947 */ /* 0x000fea000b800000 */
[----:B0-----:R0:W1:Y:S02]  /*1ab10*/  SHFL.IDX PT, R2, R2, R9, 0x1f ;  /* 0x00001f0902027589 */ /* 0x00106400000e0000 */
.L_x_8559:
[----:B-1----:R-:W-:-:S07]  /*1ab20*/  IMAD.MOV.U32 R6, RZ, RZ, R2 ;  /* 0x000000ffff067224 */ /* 0x002fce00078e0002 */
.L_x_8480:
        /* <DEDUP_REMOVED lines=62> */
.L_x_8482:
[----:B---3--:R-:W2:Y:S01]  /*1af10*/  LDL R5, [R1+0xc] ;  /* 0x00000c0001057983 */ /* 0x008ea20000100800 */
        /* <DEDUP_REMOVED lines=62> */
.L_x_8483:
[----:B------:R-:W-:-:S05]  /*1b300*/  LOP3.LUT R0, RZ, R0, RZ, 0x33, !PT ;  /* 0x00000000ff007212 */ /* 0x000fca00078e33ff */
[----:B------:R-:W-:-:S05]  /*1b310*/  IMAD.IADD R0, R4, 0x1, R0 ;  /* 0x0000000104007824 */ /* 0x000fca00078e0200 */
[----:B------:R2:W-:Y:S01]  /*1b320*/  STL [R1+0x4], R0 ;  /* 0x0000040001007387 */ /* 0x0005e20000100800 */
[----:B------:R-:W-:Y:S05]  /*1b330*/  BRA `(.L_x_8484) ;  /* 0x0000000000287947 */ /* 0x000fea0003800000 */
.L_x_8476:
        /* <DEDUP_REMOVED lines=10> */
.L_x_8484:
        /* <DEDUP_REMOVED lines=16> */
.L_x_8473:
[----:B-1-3--:R-:W3:Y:S01]  /*1b4e0*/  LDL R0, [R1+0xc] ;  /* 0x00000c0001007983 */ /* 0x00aee20000100800 */
[----:B------:R-:W-:Y:S02]  /*1b4f0*/  ULDC UR4, c[0x0][0xd3c] ;  /* 0x00034f0000047ab9 */ /* 0x000fe40000000800 */
[----:B---3--:R-:W-:-:S13]  /*1b500*/  ISETP.GE.AND P0, PT, R0, UR4, PT ;  /* 0x0000000400007c0c */ /* 0x008fda000bf06270 */
[----:B------:R-:W-:Y:S05]  /*1b510*/  @!P0 BRA `(.L_x_8485) ;  /* 0xffffff8800708947 */ /* 0x000fea000383ffff */
[----:B------:R-:W-:Y:S05]  /*1b520*/  BSYNC B8 ;  /* 0x0000000000087941 */ /* 0x000fea0003800000 */
.L_x_8359:
[----:B---3--:R-:W3:Y:S01]  /*1b530*/  LDL.LU R0, [R1+0x64] ;  /* 0x0000640001007983 */ /* 0x008ee20000300800 */
[----:B------:R-:W-:Y:S01]  /*1b540*/  BSSY B0, `(.L_x_8486) ;  /* 0x000000b000007945 */ /* 0x000fe20003800000 */
[----:B0---4-:R-:W0:Y:S01]  /*1b550*/  S2R R5, SR_CgaCtaId ;  /* 0x0000000000057919 */ /* 0x011e220000008800 */
        /* <DEDUP_REMOVED lines=9> */
.L_x_8560:
[----:B------:R-:W-:Y:S05]  /*1b5f0*/  BSYNC B0 ;  /* 0x0000000000007941 */ /* 0x000fea0003800000 */
.L_x_8486:
[----:B------:R-:W-:-:S03]  /*1b600*/  UMOV UR4, 0xffffffff ;  /* 0xffffffff00047882 */ /* 0x000fc60000000000 */
[----:B------:R-:W-:Y:S05]  /*1b610*/  BRA.DIV UR4, `(.L_x_8488) ;  /* 0x0000002604687947 */ /* 0x000fea000b800000 */
[----:B------:R-:W1:Y:S02]  /*1b620*/  S2R R2, SR_TID.X ;  /* 0x0000000000027919 */ /* 0x000e640000002100 */
[----:B-1----:R-:W-:-:S04]  /*1b630*/  SHF.R.U32.HI R2, RZ, 0x5, R2 ;  /* 0x00000005ff027819 */ /* 0x002fc80000011602 */
[----:B------:R-:W-:-:S05]  /*1b640*/  LOP3.LUT R2, R2, 0x3, RZ, 0xc0, !PT ;  /* 0x0000000302027812 */ /* 0x000fca00078ec0ff */
[----:B------:R1:W2:Y:S02]  /*1b650*/  SHFL.IDX PT, R14, R2, RZ, 0x1f ;  /* 0x00001fff020e7589 */ /* 0x0002a400000e0000 */
.L_x_8563:
[----:B--2---:R-:W-:Y:S01]  /*1b660*/  ISETP.NE.AND P0, PT, R14, RZ, PT ;  /* 0x000000ff0e00720c */ /* 0x004fe20003f05270 */
[----:B------:R-:W-:-:S12]  /*1b670*/  BSSY B0, `(.L_x_8489) ;  /* 0x0000027000007945 */ /* 0x000fd80003800000 */
[----:B------:R-:W-:Y:S05]  /*1b680*/  @P0 BRA `(.L_x_8490) ;  /* 0x0000000000940947 */ /* 0x000fea0003800000 */
[----:B------:R-:W-:-:S03]  /*1b690*/  UMOV UR4, 0xffffffff ;  /* 0xffffffff00047882 */ /* 0x000fc60000000000 */
[----:B------:R-:W-:Y:S05]  /*1b6a0*/  BRA.DIV UR4, `(.L_x_8491) ;  /* 0x0000002604787947 */ /* 0x000fea000b800000 */
[----:B------:R-:W-:-:S13]  /*1b6b0*/  ELECT P6, URZ, PT ;  /* 0x00000000003f782f */ /* 0x000fda00038c0000 */
.L_x_8566:
[----:B------:R-:W-:Y:S05]  /*1b6c0*/  @!P6 BRA `(.L_x_8490) ;  /* 0x000000000084e947 */ /* 0x000fea0003800000 */
[----:B------:R-:W-:-:S06]  /*1b6d0*/  ULOP3.LUT UR4, UR36, 0x2, URZ, 0xfc, !UPT ;  /* 0x0000000224047892 */ /* 0x000fcc000f8efc3f */
[----:B-1----:R-:W-:-:S05]  /*1b6e0*/  IMAD.U32 R2, RZ, RZ, UR4 ;  /* 0x00000004ff027e24 */ /* 0x002fca000f8e00ff */
[----:B------:R-:W-:-:S13]  /*1b6f0*/  ISETP.NE.AND P2, PT, R2, 0x3, PT ;  /* 0x000000030200780c */ /* 0x000fda0003f45270 */
[----:B------:R-:W-:Y:S05]  /*1b700*/  @!P2 BRA `(.L_x_8492) ;  /* 0x000000000004a947 */ /* 0x000fea0003800000 */
[----:B------:R-:W-:Y:S01]  /*1b710*/  BPT.TRAP 0x1 ;  /* 0x000000040000795c */ /* 0x000fe20000300000 */
.L_x_8492:
        /* <DEDUP_REMOVED lines=14> */
.L_x_8567:
[----:B------:R-:W1:Y:S02]  /*1b800*/  SYNCS.PHASECHK.TRANS64.TRYWAIT P0, [R7+URZ], R2 ;  /* 0x00000002070075a7 */ /* 0x000e64000800017f */
[----:B-1----:R-:W-:Y:S05]  /*1b810*/  @!P0 BRA `(.L_x_8494) ;  /* 0x0000002400508947 */ /* 0x002fea0003800000 */
.L_x_8568:
[----:B------:R-:W-:Y:S05]  /*1b820*/  @!P2 BRA `(.L_x_8495) ;  /* 0x000000000004a947 */ /* 0x000fea0003800000 */
[----:B------:R-:W-:Y:S01]  /*1b830*/  BPT.TRAP 0x1 ;  /* 0x000000040000795c */ /* 0x000fe20000300000 */
.L_x_8495:
[----:B------:R-:W2:Y:S01]  /*1b840*/  LDL.LU R4, [R1+0x10] ;  /* 0x0000100001047983 */ /* 0x000ea20000300800 */
[----:B------:R-:W-:-:S04]  /*1b850*/  VIADD R0, R0, 0x38860 ;  /* 0x0003886000007836 */ /* 0x000fc80000000000 */
[----:B--2---:R-:W-:-:S04]  /*1b860*/  IMAD R4, R4, 0x8, R0 ;  /* 0x0000000804047824 */ /* 0x004fc800078e0200 */
[----:B------:R-:W2:Y:S02]  /*1b870*/  SYNCS.PHASECHK.TRANS64.TRYWAIT P0, [R4+URZ], R5 ;  /* 0x00000005040075a7 */ /* 0x000ea4000800017f */
[----:B--2---:R-:W-:Y:S05]  /*1b880*/  @!P0 BRA `(.L_x_8496) ;  /* 0x0000002400488947 */ /* 0x004fea0003800000 */
.L_x_8569:
[----:B------:R-:W-:-:S07]  /*1b890*/  IMAD R3, R3, 0x8, R0 ;  /* 0x0000000803037824 */ /* 0x000fce00078e0200 */
.L_x_8497:
[----:B---3--:R3:W4:Y:S02]  /*1b8a0*/  SYNCS.PHASECHK.TRANS64.TRYWAIT P0, [R3+URZ], R2 ;  /* 0x00000002030075a7 */ /* 0x008724000800017f */
[----:B----4-:R-:W-:Y:S05]  /*1b8b0*/  @!P0 NANOSLEEP.SYNCS 0x989680 ;  /* 0x009896800000895d */ /* 0x010fea0003900000 */
[----:B------:R-:W4:Y:S02]  /*1b8c0*/  @!P0 SYNCS.PHASECHK.TRANS64 P0, [R3+URZ], R2 ;  /* 0x00000002030085a7 */ /* 0x000f24000800007f */
[----:B----4-:R-:W-:Y:S05]  /*1b8d0*/  @!P0 BRA `(.L_x_8497) ;  /* 0xfffffffc00f08947 */ /* 0x010fea000383ffff */
.L_x_8490:
[----:B------:R-:W-:Y:S05]  /*1b8e0*/  BSYNC B0 ;  /* 0x0000000000007941 */ /* 0x000fea0003800000 */
.L_x_8489:
[----:B------:R-:W-:Y:S05]  /*1b8f0*/  EXIT ;  /* 0x000000000000794d */ /* 0x000fea0003800000 */
.L_x_8304:
[----:B0-----:R0:W1:Y:S02]  /*1b900*/  SYNCS.PHASECHK.TRANS64.TRYWAIT P1, [R16+URZ+0x38800], R5 ;  /* 0x03880005100075a7 */ /* 0x001064000802017f */
[----:B-1----:R-:W-:Y:S05]  /*1b910*/  @!P1 NANOSLEEP.SYNCS 0x989680 ;  /* 0x009896800000995d */ /* 0x002fea0003900000 */
[----:B------:R-:W1:Y:S02]  /*1b920*/  @!P1 SYNCS.PHASECHK.TRANS64 P1, [R16+URZ+0x38800], R5 ;  /* 0x03880005100095a7 */ /* 0x000e64000802007f */
[----:B-1----:R-:W-:Y:S05]  /*1b930*/  @!P1 BRA `(.L_x_8304) ;  /* 0xfffffffc00f09947 */ /* 0x002fea000383ffff */
[----:B------:R-:W-:Y:S05]  /*1b940*/  BRA `(.L_x_8498) ;  /* 0xfffffe8800247947 */ /* 0x000fea000383ffff */
.L_x_8308:
[----:B--2---:R2:W3:Y:S02]  /*1b950*/  SYNCS.PHASECHK.TRANS64.TRYWAIT P1, [R9+URZ+0x38830], R6 ;  /* 0x03883006090075a7 */ /* 0x0044e4000802017f */
[----:B---3--:R-:W-:Y:S05]  /*1b960*/  @!P1 NANOSLEEP.SYNCS 0x989680 ;  /* 0x009896800000995d */ /* 0x008fea0003900000 */
[----:B------:R-:W3:Y:S02]  /*1b970*/  @!P1 SYNCS.PHASECHK.TRANS64 P1, [R9+URZ+0x38830], R6 ;  /* 0x03883006090095a7 */ /* 0x000ee4000802007f */
[----:B---3--:R-:W-:Y:S05]  /*1b980*/  @!P1 BRA `(.L_x_8308) ;  /* 0xfffffffc00f09947 */ /* 0x008fea000383ffff */
[----:B------:R-:W-:Y:S05]  /*1b990*/  BRA `(.L_x_8307) ;  /* 0xfffffe8800487947 */ /* 0x000fea000383ffff */
.L_x_8309:
[----:B---3--:R3:W4:Y:S02]  /*1b9a0*/  SYNCS.PHASECHK.TRANS64.TRYWAIT P1, [R16+URZ+0x38810], R5 ;  /* 0x03881005100075a7 */ /* 0x008724000802017f */
[----:B----4-:R-:W-:Y:S05]  /*1b9b0*/  @!P1 NANOSLEEP.SYNCS 0x989680 ;  /* 0x009896800000995d */ /* 0x010fea0003900000 */
[----:B------:R-:W4:Y:S02]  /*1b9c0*/  @!P1 SYNCS.PHASECHK.TRANS64 P1, [R16+URZ+0x38810], R5 ;  /* 0x03881005100095a7 */ /* 0x000f24000802007f */
[----:B----4-:R-:W-:Y:S05]  /*1b9d0*/  @!P1 BRA `(.L_x_8309) ;  /* 0xfffffffc00f09947 */ /* 0x010fea000383ffff */
[----:B------:R-:W-:Y:S05]  /*1b9e0*/  BRA `(.L_x_8499) ;  /* 0xfffffe8800d47947 */ /* 0x000fea000383ffff */
.L_x_8313:
[----:B0-----:R0:W3:Y:S02]  /*1b9f0*/  SYNCS.PHASECHK.TRANS64.TRYWAIT P1, [R9+URZ+0x38850], R6 ;  /* 0x03885006090075a7 */ /* 0x0010e4000802017f */
[----:B---3--:R-:W-:Y:S05]  /*1ba00*/  @!P1 NANOSLEEP.SYNCS 0x989680 ;  /* 0x009896800000995d */ /* 0x008fea0003900000 */
[----:B------:R-:W3:Y:S02]  /*1ba10*/  @!P1 SYNCS.PHASECHK.TRANS64 P1, [R9+URZ+0x38850], R6 ;  /* 0x03885006090095a7 */ /* 0x000ee4000802007f */
[----:B---3--:R-:W-:Y:S05]  /*1ba20*/  @!P1 BRA `(.L_x_8313) ;  /* 0xfffffffc00f09947 */ /* 0x008fea000383ffff */
[----:B------:R-:W-:Y:S05]  /*1ba30*/  BRA `(.L_x_8312) ;  /* 0xfffffe8c00047947 */ /* 0x000fea000383ffff */
.L_x_8318:
[----:B-1----:R1:W2:Y:S02]  /*1ba40*/  SYNCS.PHASECHK.TRANS64.TRYWAIT P3, [R9+URZ+0x38830], R5 ;  /* 0x03883005090075a7 */ /* 0x0022a4000806017f */
[----:B--2---:R-:W-:Y:S05]  /*1ba50*/  @!P3 NANOSLEEP.SYNCS 0x989680 ;  /* 0x009896800000b95d */ /* 0x004fea0003900000 */
[----:B------:R-:W2:Y:S02]  /*1ba60*/  @!P3 SYNCS.PHASECHK.TRANS64 P3, [R9+URZ+0x38830], R5 ;  /* 0x038830050900b5a7 */ /* 0x000ea4000806007f */
[----:B--2---:R-:W-:Y:S05]  /*1ba70*/  @!P3 BRA `(.L_x_8318) ;  /* 0xfffffffc00f0b947 */ /* 0x004fea000383ffff */
[----:B------:R-:W-:Y:S05]  /*1ba80*/  BRA `(.L_x_8317) ;  /* 0xfffffeb800247947 */ /* 0x000fea000383ffff */
.L_x_8322:
[----:B---3--:R3:W4:Y:S02]  /*1ba90*/  SYNCS.PHASECHK.TRANS64.TRYWAIT P3, [R9+URZ+0x38850], R5 ;  /* 0x03885005090075a7 */ /* 0x008724000806017f */
[----:B----4-:R-:W-:Y:S05]  /*1baa0*/  @!P3 NANOSLEEP.SYNCS 0x989680 ;  /* 0x009896800000b95d */ /* 0x010fea0003900000 */
[----:B------:R-:W4:Y:S02]  /*1bab0*/  @!P3 SYNCS.PHASECHK.TRANS64 P3, [R9+URZ+0x38850], R5 ;  /* 0x038850050900b5a7 */ /* 0x000f24000806007f */
[----:B----4-:R-:W-:Y:S05]  /*1bac0*/  @!P3 BRA `(.L_x_8322) ;  /* 0xfffffffc00f0b947 */ /* 0x010fea000383ffff */
[----:B------:R-:W-:Y:S05]  /*1bad0*/  BRA `(.L_x_8321) ;  /* 0xfffffeb800807947 */ /* 0x000fea000383ffff */
.L_x_8328:
[----:B-1----:R1:W2:Y:S02]  /*1bae0*/  SYNCS.PHASECHK.TRANS64.TRYWAIT P1, [R9+URZ+0x38830], R5 ;  /* 0x03883005090075a7 */ /* 0x0022a4000802017f */
[----:B--2---:R-:W-:Y:S05]  /*1baf0*/  @!P1 NANOSLEEP.SYNCS 0x989680 ;  /* 0x009896800000995d */ /* 0x004fea0003900000 */
[----:B------:R-:W2:Y:S02]  /*1bb00*/  @!P1 SYNCS.PHASECHK.TRANS64 P1, [R9+URZ+0x38830], R5 ;  /* 0x03883005090095a7 */ /* 0x000ea4000802007f */
[----:B--2---:R-:W-:Y:S05]  /*1bb10*/  @!P1 BRA `(.L_x_8328) ;  /* 0xfffffffc00f09947 */ /* 0x004fea000383ffff */
[----:B------:R-:W-:Y:S05]  /*1bb20*/  BRA `(.L_x_8327) ;  /* 0xfffffeec00987947 */ /* 0x000fea000383ffff */
.L_x_8332:
[----:B---3--:R3:W4:Y:S02]  /*1bb30*/  SYNCS.PHASECHK.TRANS64.TRYWAIT P1, [R9+URZ+0x38850], R5 ;  /* 0x03885005090075a7 */ /* 0x008724000802017f */
[----:B----4-:R-:W-:Y:S05]  /*1bb40*/  @!P1 NANOSLEEP.SYNCS 0x989680 ;  /* 0x009896800000995d */ /* 0x010fea0003900000 */
[----:B------:R-:W4:Y:S02]  /*1bb50*/  @!P1 SYNCS.PHASECHK.TRANS64 P1, [R9+URZ+0x38850], R5 ;  /* 0x03885005090095a7 */ /* 0x000f24000802007f */
[----:B----4-:R-:W-:Y:S05]  /*1bb60*/  @!P1 BRA `(.L_x_8332) ;  /* 0xfffffffc00f09947 */ /* 0x010fea000383ffff */
[----:B------:R-:W-:Y:S05]  /*1bb70*/  BRA `(.L_x_8331) ;  /* 0xfffffeec00f47947 */ /* 0x000fea000383ffff */
.L_x_8373:
        /* <DEDUP_REMOVED lines=11> */
.L_x_8501:
[----:B------:R-:W-:Y:S05]  /*1bc30*/  BSYNC B0 ;  /* 0x0000000000007941 */ /* 0x000fea0003800000 */
.L_x_8500:
[----:B------:R-:W-:Y:S05]  /*1bc40*/  BRA `(.L_x_8502) ;  /* 0xffffff9000807947 */ /* 0x000fea000383ffff */
.L_x_8375:
[----:B------:R-:W-:Y:S01]  /*1bc50*/  BSSY B0, `(.L_x_8503) ;  /* 0x0000006000007945 */ /* 0x000fe20003800000 */
[----:B------:R-:W-:-:S07]  /*1bc60*/  IMAD.MOV.U32 R15, RZ, RZ, -0x1 ;  /* 0xffffffffff0f7424 */ /* 0x000fce00078e00ff */
[----:B0-2---:R-:W-:Y:S05]  /*1bc70*/  WARPSYNC.COLLECTIVE R15, `(.L_x_8504) ;  /* 0x000000000f0c7348 */ /* 0x005fea0003c00000 */
[----:B------:R-:W-:Y:S02]  /*1bc80*/  ELECT P6, UR62, PT ;  /* 0x00000000003e782f */ /* 0x000fe400038c0000 */
[----:B------:R-:W-:Y:S01]  /*1bc90*/  MOV R14, UR62 ;  /* 0x0000003e000e7c02 */ /* 0x000fe20008000f00 */
[----:B0-2---:R-:W-:Y:S10]  /*1bca0*/  ENDCOLLECTIVE ;  /* 0x000000000000791b */ /* 0x005ff40003800000 */
.L_x_8504:
[----:B------:R-:W-:Y:S05]  /*1bcb0*/  BSYNC B0 ;  /* 0x0000000000007941 */ /* 0x000fea0003800000 */
.L_x_8503:
[----:B------:R-:W-:Y:S05]  /*1bcc0*/  BRA `(.L_x_8505) ;  /* 0xffffff9000847947 */ /* 0x000fea000383ffff */
.L_x_8377:
[----:B-1----:R1:W3:Y:S02]  /*1bcd0*/  SYNCS.PHASECHK.TRANS64.TRYWAIT P0, [R0+URZ+0x38840], R2 ;  /* 0x03884002000075a7 */ /* 0x0022e4000800017f */
[----:B---3--:R-:W-:Y:S05]  /*1bce0*/  @!P0 NANOSLEEP.SYNCS 0x989680 ;  /* 0x009896800000895d */ /* 0x008fea0003900000 */
[----:B------:R-:W3:Y:S02]  /*1bcf0*/  @!P0 SYNCS.PHASECHK.TRANS64 P0, [R0+URZ+0x38840], R2 ;  /* 0x03884002000085a7 */ /* 0x000ee4000800007f */
[----:B---3--:R-:W-:Y:S05]  /*1bd00*/  @!P0 BRA `(.L_x_8377) ;  /* 0xfffffffc00f08947 */ /* 0x008fea000383ffff */
[----:B------:R-:W-:Y:S05]  /*1bd10*/  BRA `(.L_x_8506) ;  /* 0xffffff9000e87947 */ /* 0x000fea000383ffff */
.L_x_8381:
        /* <DEDUP_REMOVED lines=9> */
.L_x_8507:
[----:B------:R-:W-:Y:S02]  /*1bdb0*/  IMAD.MOV.U32 R13, RZ, RZ, R3 ;  /* 0x000000ffff0d7224 */ /* 0x000fe400078e0003 */
[----:B------:R-:W-:Y:S01]  /*1bdc0*/  IMAD.MOV.U32 R4, RZ, RZ, R14 ;  /* 0x000000ffff047224 */ /* 0x000fe200078e000e */
[----:B------:R-:W-:-:S07]  /*1bdd0*/  LOP3.LUT R6, R6, 0x7f, RZ, 0xc0, !PT ;  /* 0x0000007f06067812 */ /* 0x000fce00078ec0ff */
[----:B------:R-:W-:Y:S05]  /*1bde0*/  WARPSYNC.COLLECTIVE R15, `(.L_x_8508) ;  /* 0x000000000f087348 */ /* 0x000fea0003c00000 */
[----:B------:R0:W1:Y:S02]  /*1bdf0*/  SHFL.IDX P6, R14, R13, R12, R11 ;  /* 0x0000000c0d0e7389 */ /* 0x00006400000c000b */
[----:B01----:R-:W-:Y:S01]  /*1be00*/  ENDCOLLECTIVE ;  /* 0x000000000000791b */ /* 0x003fe20003800000 */
.L_x_8508:
        /* <DEDUP_REMOVED lines=9> */
.L_x_8509:
[----:B------:R-:W-:Y:S02]  /*1bea0*/  IMAD.MOV.U32 R13, RZ, RZ, R3 ;  /* 0x000000ffff0d7224 */ /* 0x000fe400078e0003 */
[----:B------:R-:W-:-:S07]  /*1beb0*/  IMAD.MOV.U32 R6, RZ, RZ, R14 ;  /* 0x000000ffff067224 */ /* 0x000fce00078e000e */
[----:B------:R-:W-:Y:S05]  /*1bec0*/  WARPSYNC.COLLECTIVE R15, `(.L_x_8510) ;  /* 0x000000000f087348 */ /* 0x000fea0003c00000 */
[----:B------:R0:W1:Y:S02]  /*1bed0*/  SHFL.IDX P6, R14, R13, R12, R11 ;  /* 0x0000000c0d0e7389 */ /* 0x00006400000c000b */
[----:B01----:R-:W-:Y:S01]  /*1bee0*/  ENDCOLLECTIVE ;  /* 0x000000000000791b */ /* 0x003fe20003800000 */
.L_x_8510:
        /* <DEDUP_REMOVED lines=22> */
.L_x_8511:
        /* <DEDUP_REMOVED lines=10> */
.L_x_8512:
        /* <DEDUP_REMOVED lines=11> */
.L_x_8513:
        /* <DEDUP_REMOVED lines=14> */
.L_x_8514:
[----:B------:R-:W-:Y:S01]  /*1c280*/  IMAD.MOV.U32 R3, RZ, RZ, R14 ;  /* 0x000000ffff037224 */ /* 0x000fe200078e000e */
[----:B------:R-:W-:Y:S06]  /*1c290*/  BRA `(.L_x_8515) ;  /* 0xffffff9800247947 */ /* 0x000fec000383ffff */
.L_x_8385:
        /* <DEDUP_REMOVED lines=26> */
.L_x_8517:
[----:B------:R-:W-:Y:S05]  /*1c440*/  BSYNC B0 ;  /* 0x0000000000007941 */ /* 0x000fea0003800000 */
.L_x_8516:
        /* <DEDUP_REMOVED lines=13> */
.L_x_8518:
        /* <DEDUP_REMOVED lines=41> */
.L_x_8519:
        /* <DEDUP_REMOVED lines=16> */
.L_x_8520:
        /* <DEDUP_REMOVED lines=29> */
.L_x_8521:
        /* <DEDUP_REMOVED lines=12> */
.L_x_8522:
        /* <DEDUP_REMOVED lines=34> */
.L_x_8523:
[----:B------:R-:W-:Y:S02]  /*1cd60*/  IMAD.MOV.U32 R13, RZ, RZ, R0 ;  /* 0x000000ffff0d7224 */ /* 0x000fe400078e0000 */
[----:B------:R-:W-:-:S07]  /*1cd70*/  IMAD.MOV.U32 R4, RZ, RZ, R14 ;  /* 0x000000ffff047224 */ /* 0x000fce00078e000e */
[----:B------:R-:W-:Y:S05]  /*1cd80*/  WARPSYNC.COLLECTIVE R15, `(.L_x_8524) ;  /* 0x000000000f087348 */ /* 0x000fea0003c00000 */
[----:B------:R0:W1:Y:S02]  /*1cd90*/  SHFL.IDX P6, R14, R13, R12, R11 ;  /* 0x0000000c0d0e7389 */ /* 0x00006400000c000b */
[----:B01----:R-:W-:Y:S01]  /*1cda0*/  ENDCOLLECTIVE ;  /* 0x000000000000791b */ /* 0x003fe20003800000 */
.L_x_8524:
[----:B------:R-:W-:Y:S01]  /*1cdb0*/  IMAD.MOV.U32 R0, RZ, RZ, R14 ;  /* 0x000000ffff007224 */ /* 0x000fe200078e000e */
[----:B------:R-:W-:Y:S06]  /*1cdc0*/  BRA `(.L_x_8525) ;  /* 0xffffff9800fc7947 */ /* 0x000fec000383ffff */
.L_x_8390:
[----:B0-----:R0:W2:Y:S02]  /*1cdd0*/  SYNCS.PHASECHK.TRANS64.TRYWAIT P0, [R18+URZ+0x38820], R0 ;  /* 0x03882000120075a7 */ /* 0x0010a4000800017f */
[----:B--2---:R-:W-:Y:S05]  /*1cde0*/  @!P0 NANOSLEEP.SYNCS 0x989680 ;  /* 0x009896800000895d */ /* 0x004fea0003900000 */
[----:B------:R-:W2:Y:S02]  /*1cdf0*/  @!P0 SYNCS.PHASECHK.TRANS64 P0, [R18+URZ+0x38820], R0 ;  /* 0x03882000120085a7 */ /* 0x000ea4000800007f */
[----:B--2---:R-:W-:Y:S05]  /*1ce00*/  @!P0 BRA `(.L_x_8390) ;  /* 0xfffffffc00f08947 */ /* 0x004fea000383ffff */
[----:B------:R-:W-:Y:S05]  /*1ce10*/  BRA `(.L_x_8526) ;  /* 0xffffff9c00b47947 */ /* 0x000fea000383ffff */
.L_x_8394:
[----:B0-----:R0:W1:Y:S02]  /*1ce20*/  SYNCS.PHASECHK.TRANS64.TRYWAIT P0, [R0+URZ+0x38860], R2 ;  /* 0x03886002000075a7 */ /* 0x001064000800017f */
[----:B-1----:R-:W-:Y:S05]  /*1ce30*/  @!P0 NANOSLEEP.SYNCS 0x989680 ;  /* 0x009896800000895d */ /* 0x002fea0003900000 */
[----:B------:R-:W1:Y:S02]  /*1ce40*/  @!P0 SYNCS.PHASECHK.TRANS64 P0, [R0+URZ+0x38860], R2 ;  /* 0x03886002000085a7 */ /* 0x000e64000800007f */
[----:B-1----:R-:W-:Y:S05]  /*1ce50*/  @!P0 BRA `(.L_x_8394) ;  /* 0xfffffffc00f08947 */ /* 0x002fea000383ffff */
[----:B------:R-:W-:Y:S05]  /*1ce60*/  BRA `(.L_x_8527) ;  /* 0xffffff9c00d87947 */ /* 0x000fea000383ffff */
.L_x_8413:
[----:B--2---:R2:W3:Y:S02]  /*1ce70*/  SYNCS.PHASECHK.TRANS64.TRYWAIT P0, [R3+URZ+0x38840], R2 ;  /* 0x03884002030075a7 */ /* 0x0044e4000800017f */
[----:B---3--:R-:W-:Y:S05]  /*1ce80*/  @!P0 NANOSLEEP.SYNCS 0x989680 ;  /* 0x009896800000895d */ /* 0x008fea0003900000 */
[----:B------:R-:W3:Y:S02]  /*1ce90*/  @!P0 SYNCS.PHASECHK.TRANS64 P0, [R3+URZ+0x38840], R2 ;  /* 0x03884002030085a7 */ /* 0x000ee4000800007f */
[----:B---3--:R-:W-:Y:S05]  /*1cea0*/  @!P0 BRA `(.L_x_8413) ;  /* 0xfffffffc00f08947 */ /* 0x008fea000383ffff */
[----:B------:R-:W-:Y:S05]  /*1ceb0*/  BRA `(.L_x_8528) ;  /* 0xffffffa800f07947 */ /* 0x000fea000383ffff */
.L_x_8418:
[----:B0-----:R0:W1:Y:S02]  /*1cec0*/  SYNCS.PHASECHK.TRANS64.TRYWAIT P0, [R3+URZ+0x38860], R2 ;  /* 0x03886002030075a7 */ /* 0x001064000800017f */
[----:B-1----:R-:W-:Y:S05]  /*1ced0*/  @!P0 NANOSLEEP.SYNCS 0x989680 ;  /* 0x009896800000895d */ /* 0x002fea0003900000 */
[----:B------:R-:W1:Y:S02]  /*1cee0*/  @!P0 SYNCS.PHASECHK.TRANS64 P0, [R3+URZ+0x38860], R2 ;  /* 0x03886002030085a7 */ /* 0x000e64000800007f */
[----:B-1----:R-:W-:Y:S05]  /*1cef0*/  @!P0 BRA `(.L_x_8418) ;  /* 0xfffffffc00f08947 */ /* 0x002fea000383ffff */
[----:B------:R-:W-:Y:S05]  /*1cf00*/  BRA `(.L_x_8529) ;  /* 0xffffffac00707947 */ /* 0x000fea000383ffff */
.L_x_8433:
[----:B-1----:R1:W2:Y:S02]  /*1cf10*/  SYNCS.PHASECHK.TRANS64.TRYWAIT P0, [R4+URZ+0x38840], R2 ;  /* 0x03884002040075a7 */ /* 0x0022a4000800017f */
[----:B--2---:R-:W-:Y:S05]  /*1cf20*/  @!P0 NANOSLEEP.SYNCS 0x989680 ;  /* 0x009896800000895d */ /* 0x004fea0003900000 */
[----:B------:R-:W2:Y:S02]  /*1cf30*/  @!P0 SYNCS.PHASECHK.TRANS64 P0, [R4+URZ+0x38840], R2 ;  /* 0x03884002040085a7 */ /* 0x000ea4000800007f */
[----:B--2---:R-:W-:Y:S05]  /*1cf40*/  @!P0 BRA `(.L_x_8433) ;  /* 0xfffffffc00f08947 */ /* 0x004fea000383ffff */
[----:B------:R-:W-:Y:S05]  /*1cf50*/  BRA `(.L_x_8530) ;  /* 0xffffffb800507947 */ /* 0x000fea000383ffff */
.L_x_8438:
[----:B0-----:R0:W2:Y:S02]  /*1cf60*/  SYNCS.PHASECHK.TRANS64.TRYWAIT P0, [R4+URZ+0x38860], R2 ;  /* 0x03886002040075a7 */ /* 0x0010a4000800017f */
[----:B--2---:R-:W-:Y:S05]  /*1cf70*/  @!P0 NANOSLEEP.SYNCS 0x989680 ;  /* 0x009896800000895d */ /* 0x004fea0003900000 */
[----:B------:R-:W2:Y:S02]  /*1cf80*/  @!P0 SYNCS.PHASECHK.TRANS64 P0, [R4+URZ+0x38860], R2 ;  /* 0x03886002040085a7 */ /* 0x000ea4000800007f */
[----:B--2---:R-:W-:Y:S05]  /*1cf90*/  @!P0 BRA `(.L_x_8438) ;  /* 0xfffffffc00f08947 */ /* 0x004fea000383ffff */
[----:B------:R-:W-:Y:S05]  /*1cfa0*/  BRA `(.L_x_8531) ;  /* 0xffffffb800cc7947 */ /* 0x000fea000383ffff */
.L_x_8453:
[----:B-1----:R1:W2:Y:S02]  /*1cfb0*/  SYNCS.PHASECHK.TRANS64.TRYWAIT P0, [R4+URZ+0x38840], R2 ;  /* 0x03884002040075a7 */ /* 0x0022a4000800017f */
[----:B--2---:R-:W-:Y:S05]  /*1cfc0*/  @!P0 NANOSLEEP.SYNCS 0x989680 ;  /* 0x009896800000895d */ /* 0x004fea0003900000 */
[----:B------:R-:W2:Y:S02]  /*1cfd0*/  @!P0 SYNCS.PHASECHK.TRANS64 P0, [R4+URZ+0x38840], R2 ;  /* 0x03884002040085a7 */ /* 0x000ea4000800007f */
[----:B--2---:R-:W-:Y:S05]  /*1cfe0*/  @!P0 BRA `(.L_x_8453) ;  /* 0xfffffffc00f08947 */ /* 0x004fea000383ffff */
[----:B------:R-:W-:Y:S05]  /*1cff0*/  BRA `(.L_x_8532) ;  /* 0xffffffc4008c7947 */ /* 0x000fea000383ffff */
.L_x_8458:
[----:B0-----:R0:W2:Y:S02]  /*1d000*/  SYNCS.PHASECHK.TRANS64.TRYWAIT P0, [R4+URZ+0x38860], R2 ;  /* 0x03886002040075a7 */ /* 0x0010a4000800017f */
[----:B--2---:R-:W-:Y:S05]  /*1d010*/  @!P0 NANOSLEEP.SYNCS 0x989680 ;  /* 0x009896800000895d */ /* 0x004fea0003900000 */
[----:B------:R-:W2:Y:S02]  /*1d020*/  @!P0 SYNCS.PHASECHK.TRANS64 P0, [R4+URZ+0x38860], R2 ;  /* 0x03886002040085a7 */ /* 0x000ea4000800007f */
[----:B--2---:R-:W-:Y:S05]  /*1d030*/  @!P0 BRA `(.L_x_8458) ;  /* 0xfffffffc00f08947 */ /* 0x004fea000383ffff */
[----:B------:R-:W-:Y:S05]  /*1d040*/  BRA `(.L_x_8533) ;  /* 0xffffffc8000c7947 */ /* 0x000fea000383ffff */
.L_x_8474:
[----:B-1----:R-:W4:Y:S01]  /*1d050*/  LDL R3, [R1] ;  /* 0x0000000001037983 */ /* 0x002f220000100800 */
        /* <DEDUP_REMOVED lines=8> */
.L_x_8535:
[----:B------:R-:W-:Y:S05]  /*1d0e0*/  BSYNC B0 ;  /* 0x0000000000007941 */ /* 0x000fea0003800000 */
.L_x_8534:
        /* <DEDUP_REMOVED lines=9> */
.L_x_8536:
        /* <DEDUP_REMOVED lines=25> */
.L_x_8537:
        /* <DEDUP_REMOVED lines=8> */
.L_x_8538:
        /* <DEDUP_REMOVED lines=8> */
.L_x_8539:
        /* <DEDUP_REMOVED lines=8> */
.L_x_8540:
        /* <DEDUP_REMOVED lines=8> */
.L_x_8541:
        /* <DEDUP_REMOVED lines=9> */
.L_x_8542:
[----:B------:R-:W-:Y:S01]  /*1d5a0*/  IMAD.MOV.U32 R10, RZ, RZ, R14 ;  /* 0x000000ffff0a7224 */ /* 0x000fe200078e000e */
[----:B------:R-:W-:Y:S06]  /*1d5b0*/  BRA `(.L_x_8543) ;  /* 0xffffffd0004c7947 */ /* 0x000fec000383ffff */
.L_x_8477:
        /* <DEDUP_REMOVED lines=8> */
.L_x_8545:
[----:B------:R-:W-:Y:S05]  /*1d640*/  BSYNC B0 ;  /* 0x0000000000007941 */ /* 0x000fea0003800000 */
.L_x_8544:
        /* <DEDUP_REMOVED lines=10> */
.L_x_8546:
        /* <DEDUP_REMOVED lines=8> */
.L_x_8547:
        /* <DEDUP_REMOVED lines=8> */
.L_x_8548:
        /* <DEDUP_REMOVED lines=8> */
.L_x_8549:
        /* <DEDUP_REMOVED lines=9> */
.L_x_8550:
[----:B------:R-:W-:Y:S01]  /*1d900*/  IMAD.MOV.U32 R10, RZ, RZ, R14 ;  /* 0x000000ffff0a7224 */ /* 0x000fe200078e000e */
[----:B------:R-:W-:Y:S06]  /*1d910*/  BRA `(.L_x_8551) ;  /* 0xffffffd000207947 */ /* 0x000fec000383ffff */
.L_x_8479:
[----:B------:R-:W-:Y:S01]  /*1d920*/  BSSY B0, `(.L_x_8552) ;  /* 0x0000006000007945 */ /* 0x000fe20003800000 */
[----:B------:R-:W-:Y:S01]  /*1d930*/  PLOP3.LUT P6, PT, P6, PT, PT, 0x8, 0x0 ;  /* 0x000000000000781c */ /* 0x000fe200037ce170 */
[----:B------:R-:W-:-:S12]  /*1d940*/  IMAD.MOV.U32 R15, RZ, RZ, -0x1 ;  /* 0xffffffffff0f7424 */ /* 0x000fd800078e00ff */
[----:B0-----:R-:W-:Y:S05]  /*1d950*/  WARPSYNC.COLLECTIVE R15, `(.L_x_8553) ;  /* 0x000000000f087348 */ /* 0x001fea0003c00000 */
[----:B------:R-:W-:Y:S01]  /*1d960*/  VOTE.ANY R14, PT, P6 ;  /* 0x00000000000e7806 */ /* 0x000fe200030e0100 */
[----:B0-----:R-:W-:Y:S06]  /*1d970*/  ENDCOLLECTIVE ;  /* 0x000000000000791b */ /* 0x001fec0003800000 */
.L_x_8553:
[----:B------:R-:W-:Y:S05]  /*1d980*/  BSYNC B0 ;  /* 0x0000000000007941 */ /* 0x000fea0003800000 */
.L_x_8552:
        /* <DEDUP_REMOVED lines=10> */
.L_x_8554:
[----:B------:R-:W-:Y:S02]  /*1da30*/  IMAD.MOV.U32 R13, RZ, RZ, R7 ;  /* 0x000000ffff0d7224 */ /* 0x000fe400078e0007 */
[----:B------:R-:W-:-:S07]  /*1da40*/  IMAD.MOV.U32 R4, RZ, RZ, R14 ;  /* 0x000000ffff047224 */ /* 0x000fce00078e000e */
[----:B------:R-:W-:Y:S05]  /*1da50*/  WARPSYNC.COLLECTIVE R15, `(.L_x_8555) ;  /* 0x000000000f087348 */ /* 0x000fea0003c00000 */
[----:B------:R0:W1:Y:S02]  /*1da60*/  SHFL.IDX P6, R14, R13, R12, R11 ;  /* 0x0000000c0d0e7389 */ /* 0x00006400000c000b */
[----:B01----:R-:W-:Y:S01]  /*1da70*/  ENDCOLLECTIVE ;  /* 0x000000000000791b */ /* 0x003fe20003800000 */
.L_x_8555:
[----:B------:R-:W-:Y:S02]  /*1da80*/  IMAD.MOV.U32 R7, RZ, RZ, R14 ;  /* 0x000000ffff077224 */ /* 0x000fe400078e000e */
[----:B------:R-:W-:-:S05]  /*1da90*/  IMAD.IADD R5, R9, 0x1, R16 ;  /* 0x0000000109057824 */ /* 0x000fca00078e0210 */
[----:B------:R0:W-:Y:S01]  /*1daa0*/  STL [R1+0xc], R5 ;  /* 0x00000c0501007387 */ /* 0x0001e20000100800 */
[----:B------:R-:W-:Y:S05]  /*1dab0*/  BRA `(.L_x_8556) ;  /* 0xffffffd000007947 */ /* 0x000fea000383ffff */
.L_x_8481:
        /* <DEDUP_REMOVED lines=8> */
.L_x_8558:
[----:B------:R-:W-:Y:S05]  /*1db40*/  BSYNC B0 ;  /* 0x0000000000007941 */ /* 0x000fea0003800000 */
.L_x_8557:
[----:B------:R-:W-:Y:S01]  /*1db50*/  IMAD.MOV.U32 R2, RZ, RZ, R14 ;  /* 0x000000ffff027224 */ /* 0x000fe200078e000e */
[----:B------:R-:W-:Y:S06]  /*1db60*/  BRA `(.L_x_8559) ;  /* 0xffffffcc00ec7947 */ /* 0x000fec000383ffff */
.L_x_8487:
[----:B0-----:R0:W1:Y:S02]  /*1db70*/  SYNCS.PHASECHK.TRANS64.TRYWAIT P0, [R0+URZ+0x38820], R3 ;  /* 0x03882003000075a7 */ /* 0x001064000800017f */
[----:B-1----:R-:W-:Y:S05]  /*1db80*/  @!P0 NANOSLEEP.SYNCS 0x989680 ;  /* 0x009896800000895d */ /* 0x002fea0003900000 */
[----:B------:R-:W1:Y:S02]  /*1db90*/  @!P0 SYNCS.PHASECHK.TRANS64 P0, [R0+URZ+0x38820], R3 ;  /* 0x03882003000085a7 */ /* 0x000e64000800007f */
[----:B-1----:R-:W-:Y:S05]  /*1dba0*/  @!P0 BRA `(.L_x_8487) ;  /* 0xfffffffc00f08947 */ /* 0x002fea000383ffff */
[----:B------:R-:W-:Y:S05]  /*1dbb0*/  BRA `(.L_x_8560) ;  /* 0xffffffd8008c7947 */ /* 0x000fea000383ffff */
.L_x_8488:
        /* <DEDUP_REMOVED lines=11> */
.L_x_8562:
[----:B------:R-:W-:Y:S05]  /*1dc70*/  BSYNC B0 ;  /* 0x0000000000007941 */ /* 0x000fea0003800000 */
.L_x_8561:
[----:B------:R-:W-:Y:S05]  /*1dc80*/  BRA `(.L_x_8563) ;  /* 0xffffffd800747947 */ /* 0x000fea000383ffff */
.L_x_8491:
[----:B------:R-:W-:Y:S01]  /*1dc90*/  BSSY B1, `(.L_x_8564) ;  /* 0x0000006000017945 */ /* 0x000fe20003800000 */
[----:B------:R-:W-:-:S07]  /*1dca0*/  IMAD.MOV.U32 R15, RZ, RZ, -0x1 ;  /* 0xffffffffff0f7424 */ /* 0x000fce00078e00ff */
[----:B01----:R-:W-:Y:S05]  /*1dcb0*/  WARPSYNC.COLLECTIVE R15, `(.L_x_8565) ;  /* 0x000000000f0c7348 */ /* 0x003fea0003c00000 */
[----:B------:R-:W-:Y:S02]  /*1dcc0*/  ELECT P6, UR62, PT ;  /* 0x00000000003e782f */ /* 0x000fe400038c0000 */
[----:B------:R-:W-:Y:S01]  /*1dcd0*/  MOV R14, UR62 ;  /* 0x0000003e000e7c02 */ /* 0x000fe20008000f00 */
[----:B01----:R-:W-:Y:S10]  /*1dce0*/  ENDCOLLECTIVE ;  /* 0x000000000000791b */ /* 0x003ff40003800000 */
.L_x_8565:
[----:B------:R-:W-:Y:S05]  /*1dcf0*/  BSYNC B1 ;  /* 0x0000000000017941 */ /* 0x000fea0003800000 */
.L_x_8564:
[----:B------:R-:W-:Y:S05]  /*1dd00*/  BRA `(.L_x_8566) ;  /* 0xffffffd8006c7947 */ /* 0x000fea000383ffff */
.L_x_8493:
[----:B0-----:R0:W1:Y:S02]  /*1dd10*/  SYNCS.PHASECHK.TRANS64.TRYWAIT P0, [R6+URZ], R5 ;  /* 0x00000005060075a7 */ /* 0x001064000800017f */
[----:B-1----:R-:W-:Y:S05]  /*1dd20*/  @!P0 NANOSLEEP.SYNCS 0x989680 ;  /* 0x009896800000895d */ /* 0x002fea0003900000 */
[----:B------:R-:W1:Y:S02]  /*1dd30*/  @!P0 SYNCS.PHASECHK.TRANS64 P0, [R6+URZ], R5 ;  /* 0x00000005060085a7 */ /* 0x000e64000800007f */
[----:B-1----:R-:W-:Y:S05]  /*1dd40*/  @!P0 BRA `(.L_x_8493) ;  /* 0xfffffffc00f08947 */ /* 0x002fea000383ffff */
[----:B------:R-:W-:Y:S05]  /*1dd50*/  BRA `(.L_x_8567) ;  /* 0xffffffd800a87947 */ /* 0x000fea000383ffff */
.L_x_8494:
[----:B-1----:R1:W2:Y:S02]  /*1dd60*/  SYNCS.PHASECHK.TRANS64.TRYWAIT P0, [R7+URZ], R2 ;  /* 0x00000002070075a7 */ /* 0x0022a4000800017f */
[----:B--2---:R-:W-:Y:S05]  /*1dd70*/  @!P0 NANOSLEEP.SYNCS 0x989680 ;  /* 0x009896800000895d */ /* 0x004fea0003900000 */
[----:B------:R-:W2:Y:S02]  /*1dd80*/  @!P0 SYNCS.PHASECHK.TRANS64 P0, [R7+URZ], R2 ;  /* 0x00000002070085a7 */ /* 0x000ea4000800007f */
[----:B--2---:R-:W-:Y:S05]  /*1dd90*/  @!P0 BRA `(.L_x_8494) ;  /* 0xfffffffc00f08947 */ /* 0x004fea000383ffff */
[----:B------:R-:W-:Y:S05]  /*1dda0*/  BRA `(.L_x_8568) ;  /* 0xffffffd8009c7947 */ /* 0x000fea000383ffff */
.L_x_8496:
[----:B--2---:R2:W3:Y:S02]  /*1ddb0*/  SYNCS.PHASECHK.TRANS64.TRYWAIT P0, [R4+URZ], R5 ;  /* 0x00000005040075a7 */ /* 0x0044e4000800017f */
[----:B---3--:R-:W-:Y:S05]  /*1ddc0*/  @!P0 NANOSLEEP.SYNCS 0x989680 ;  /* 0x009896800000895d */ /* 0x008fea0003900000 */
[----:B------:R-:W3:Y:S02]  /*1ddd0*/  @!P0 SYNCS.PHASECHK.TRANS64 P0, [R4+URZ], R5 ;  /* 0x00000005040085a7 */ /* 0x000ee4000800007f */
[----:B---3--:R-:W-:Y:S05]  /*1dde0*/  @!P0 BRA `(.L_x_8496) ;  /* 0xfffffffc00f08947 */ /* 0x008fea000383ffff */
[----:B------:R-:W-:Y:S05]  /*1ddf0*/  BRA `(.L_x_8569) ;  /* 0xffffffd800a47947 */ /* 0x000fea000383ffff */
.L_x_8570:
        /* <DEDUP_REMOVED lines=16> */
.L_x_15186:


//--------------------- .text._ZN7cutlass13device_kernelIN5flash11enable_sm90INS1_16FlashAttnFwdSm90INS1_25CollectiveMainloopFwdSm90ILi2EN4cute5tupleIJNS5_1CILi1EEES8_S8_EEENS6_IJNS7_ILi64EEESA_SA_EEELi512ENS_6half_tEfNS_4arch4Sm90ELb1ELb0ELb1ELb1ELb0ELb1ELb1ELb0ELb0ELb1ELb1ELb0EEENS1_21CollectiveEpilogueFwdINS6_IJSA_NS7_ILi512EEESA_EEES9_SC_SE_Li256ELb1ELb1ELb1ELb0EEENS1_36VarlenDynamicPersistentTileSchedulerILi64ELi64ELi256ELi128ELb1ELb1ELb1ELb1ELb1ELb1EEEEEEEEEvNT_6ParamsE --------------------------
	.section	.text._ZN7cutlass13device_kernelIN5flash11enable_sm90INS1_16FlashAttnFwdSm90INS1_25CollectiveMainloopFwdSm90ILi2EN4cute5tupleIJNS5_1CILi1EEES8_S8_EEENS6_IJNS7_ILi64EEESA_SA_EEELi512ENS_6half_tEfNS_4arch4Sm90ELb1ELb0ELb1ELb1ELb0ELb1ELb1ELb0ELb0ELb1ELb1ELb0EEENS1_21CollectiveEpilogueFwdINS6_IJSA_NS7_ILi512EEESA_EEES9_SC_SE_Li256ELb1ELb1ELb1ELb0EEENS1_36VarlenDynamicPersistentTileSchedulerILi64ELi64ELi256ELi128ELb1ELb1ELb1ELb1ELb1ELb1EEEEEEEEEvNT_6ParamsE,"ax",@progbits
	.align	128
.text._ZN7cutlass13device_kernelIN5flash11enable_sm90INS1_16FlashAttnFwdSm90INS1_25CollectiveMainloopFwdSm90ILi2EN4cute5tupleIJNS5_1CILi1EEES8_S8_EEENS6_IJNS7_ILi64EEESA_SA_EEELi512ENS_6half_tEfNS_4arch4Sm90ELb1ELb0ELb1ELb1ELb0ELb1ELb1ELb0ELb0ELb1ELb1ELb0EEENS1_21CollectiveEpilogueFwdINS6_IJSA_NS7_ILi512EEESA_EEES9_SC_SE_Li256ELb1ELb1ELb1ELb0EEENS1_36VarlenDynamicPersistentTileSchedulerILi64ELi64ELi256ELi128ELb1ELb1ELb1ELb1ELb1ELb1EEEEEEEEEvNT_6ParamsE:
        .type           _ZN7cutlass13device_kernelIN5flash11enable_sm90INS1_16FlashAttnFwdSm90INS1_25CollectiveMainloopFwdSm90ILi2EN4cute5tupleIJNS5_1CILi1EEES8_S8_EEENS6_IJNS7_ILi64EEESA_SA_EEELi512ENS_6half_tEfNS_4arch4Sm90ELb1ELb0ELb1ELb1ELb0ELb1ELb1ELb0ELb0ELb1ELb1ELb0EEENS1_21CollectiveEpilogueFwdINS6_IJSA_NS7_ILi512EEESA_EEES9_SC_SE_Li256ELb1ELb1ELb1ELb0EEENS1_36VarlenDynamicPersistentTileSchedulerILi64ELi64ELi256ELi128ELb1ELb1ELb1ELb1ELb1ELb1EEEEEEEEEvNT_6ParamsE,@function
        .size           _ZN7cutlass13device_kernelIN5flash11enable_sm90INS1_16FlashAttnFwdSm90INS1_25CollectiveMainloopFwdSm90ILi2EN4cute5tupleIJNS5_1CILi1EEES8_S8_EEENS6_IJNS7_ILi64EEESA_SA_EEELi512ENS_6half_tEfNS_4arch4Sm90ELb1ELb0ELb1ELb1ELb0ELb1ELb1ELb0ELb0ELb1ELb1ELb0EEENS1_21CollectiveEpilogueFwdINS6_IJSA_NS7_ILi512EEESA_EEES9_SC_SE_Li256ELb1ELb1ELb1ELb0EEENS1_36VarlenDynamicPersistentTileSchedulerILi64ELi64ELi256ELi128ELb1ELb1ELb1ELb1ELb1ELb1EEEEEEEEEvNT_6ParamsE,(.L_x_15187 - _ZN7cutlass13device_kernelIN5flash11enable_sm90INS1_16FlashAttnFwdSm90INS1_25CollectiveMainloopFwdSm90ILi2EN4cute5tupleIJNS5_1CILi1EEES8_S8_EEENS6_IJNS7_ILi64EEESA_SA_EEELi512ENS_6half_tEfNS_4arch4Sm90ELb1ELb0ELb1ELb1ELb0ELb1ELb1ELb0ELb0ELb1ELb1ELb0EEENS1_21CollectiveEpilogueFwdINS6_IJSA_NS7_ILi512EEESA_EEES9_SC_SE_Li256ELb1ELb1ELb1ELb0EEENS1_36VarlenDynamicPersistentTileSchedulerILi64ELi64ELi256ELi128ELb1ELb1ELb1ELb1ELb1ELb1EEEEEEEEEvNT_6ParamsE)
        .other          _ZN7cutlass13device_kernelIN5flash11enable_sm90INS1_16FlashAttnFwdSm90INS1_25CollectiveMainloopFwdSm90ILi2EN4cute5tupleIJNS5_1CILi1EEES8_S8_EEENS6_IJNS7_ILi64EEESA_SA_EEELi512ENS_6half_tEfNS_4arch4Sm90ELb1ELb0ELb1ELb1ELb0ELb1ELb1ELb0ELb0ELb1ELb1ELb0EEENS1_21CollectiveEpilogueFwdINS6_IJSA_NS7_ILi512EEESA_EEES9_SC_SE_Li256ELb1ELb1ELb1ELb0EEENS1_36VarlenDynamicPersistentTileSchedulerILi64ELi64ELi256ELi128ELb1ELb1ELb1ELb1ELb1ELb1EEEEEEEEEvNT_6ParamsE,@"STO_CUDA_ENTRY STV_DEFAULT"
_ZN7cutlass13device_kernelIN5flash11enable_sm90INS1_16FlashAttnFwdSm90INS1_25CollectiveMainloopFwdSm90ILi2EN4cute5tupleIJNS5_1CILi1EEES8_S8_EEENS6_IJNS7_ILi64EEESA_SA_EEELi512ENS_6half_tEfNS_4arch4Sm90ELb1ELb0ELb1ELb1ELb0ELb1ELb1ELb0ELb0ELb1ELb1ELb0EEENS1_21CollectiveEpilogueFwdINS6_IJSA_NS7_ILi512EEESA_EEES9_SC_SE_Li256ELb1ELb1ELb1ELb0EEENS1_36VarlenDynamicPersistentTileSchedulerILi64ELi64ELi256ELi128ELb1ELb1ELb1ELb1ELb1ELb1EEEEEEEEEvNT_6ParamsE:
        /* <DEDUP_REMOVED lines=24> */
.L_x_8572:
[----:B------:R-:W-:Y:S05]  /*0180*/  BSYNC B0 ;  /* 0x0000000000007941 */ /* 0x000fea0003800000 */
.L_x_8571:
        /* <DEDUP_REMOVED lines=39> */
.L_x_8573:
        /* <DEDUP_REMOVED lines=22> */
.L_x_8574:
        /* <DEDUP_REMOVED lines=18> */
.L_x_8575:
        /* <DEDUP_REMOVED lines=22> */
.L_x_8576:
        /* <DEDUP_REMOVED lines=22> */
.L_x_8577:
        /* <DEDUP_REMOVED lines=8> */
.L_x_8580:
        /* <DEDUP_REMOVED lines=20> */
[----:B------:R-:W-:Y:S01]  /*0b00*/  ULOP3.LUT UR37, UR36, 0x1, URZ, 0xfc, !UPT ;  /* 0x0000000124257892 */ /* 0x000fe2000f8efc3f */
[----:B------:R-:W-:Y:S02]  /*0b10*/  IMAD.MOV.U32 R210, RZ, RZ, 0x20 ;  /* 0x00000020ffd27424 */ /* 0x000fe400078e00ff */
        /* <DEDUP_REMOVED lines=12> */
[----:B------:R-:W-:Y:S01]  /*0be0*/  SHF.R.S32.HI R5, RZ, 0x1f, R5 ;  /* 0x0000001fff057819 */ /* 0x000fe20000011405 */
[C---:B------:R-:W-:Y:S01]  /*0bf0*/  IMAD.IADD R15, R6.reuse, 0x1, -R15 ;  /* 0x00000001060f7824 */ /* 0x040fe200078e0a0f */
[----:B------:R-:W-:Y:S01]  /*0c00*/  SHF.R.S32.HI R7, RZ, 0x4, R4 ;  /* 0x00000004ff077819 */ /* 0x000fe20000011404 */
[----:B------:R-:W-:Y:S01]  /*0c10*/  IMAD.IADD R3, R6, 0x1, -R3 ;  /* 0x0000000106037824 */ /* 0x000fe200078e0a03 */
[----:B------:R-:W-:Y:S01]  /*0c20*/  LOP3.LUT R9, R0, 0xffffff80, RZ, 0xc0, !PT ;  /* 0xffffff8000097812 */ /* 0x000fe200078ec0ff */
[----:B------:R-:W-:Y:S01]  /*0c30*/  IMAD.SHL.U32 R187, R15, 0x8, RZ ;  /* 0x000000080fbb7824 */ /* 0x000fe200078e00ff */
[----:B------:R-:W-:Y:S02]  /*0c40*/  LEA.HI R5, R5, R214, RZ, 0x2 ;  /* 0x000000d605057211 */ /* 0x000fe400078f10ff */
[----:B------:R-:W-:Y:S01]  /*0c50*/  LEA.HI R4, R4, R7, RZ, 0x1 ;  /* 0x0000000704047211 */ /* 0x000fe200078f08ff */
[C---:B------:R-:W-:Y:S01]  /*0c60*/  IMAD.IADD R9, R6.reuse, 0x1, -R9 ;  /* 0x0000000106097824 */ /* 0x040fe200078e0a09 */
[----:B------:R-:W-:Y:S01]  /*0c70*/  LOP3.LUT R11, R13, 0xfffffffc, RZ, 0xc0, !PT ;  /* 0xfffffffc0d0b7812 */ /* 0x000fe200078ec0ff */
[C---:B------:R-:W-:Y:S01]  /*0c80*/  VIADD R225, R187.reuse, 0x80 ;  /* 0x00000080bbe17836 */ /* 0x040fe20000000000 */
[----:B------:R-:W-:Y:S01]  /*0c90*/  SHF.R.S32.HI R24, RZ, 0x7, R0 ;  /* 0x00000007ff187819 */ /* 0x000fe20000011400 */
[----:B------:R-:W-:Y:S01]  /*0ca0*/  VIADD R223, R187, 0x100 ;  /* 0x00000100bbdf7836 */ /* 0x000fe20000000000 */
[----:B------:R-:W-:Y:S01]  /*0cb0*/  SHF.R.S32.HI R8, RZ, 0x1f, R3 ;  /* 0x0000001fff087819 */ /* 0x000fe20000011403 */
[----:B------:R-:W-:Y:S01]  /*0cc0*/  IMAD.IADD R184, R6, 0x1, -R11 ;  /* 0x0000000106b87824 */ /* 0x000fe200078e0a0b */
[----:B------:R-:W-:Y:S01]  /*0cd0*/  LOP3.LUT R5, R5, 0x3ffffc, RZ, 0xc0, !PT ;  /* 0x003ffffc05057812 */ /* 0x000fe200078ec0ff */
[----:B------:R-:W-:Y:S01]  /*0ce0*/  IMAD R14, R24, 0x100, R3 ;  /* 0x00000100180e7824 */ /* 0x000fe200078e0203 */
[----:B------:R-:W-:Y:S01]  /*0cf0*/  LOP3.LUT R4, R4, 0x1ffffffe, RZ, 0xc0, !PT ;  /* 0x1ffffffe04047812 */ /* 0x000fe200078ec0ff */
[----:B------:R-:W-:Y:S01]  /*0d00*/  STL [R1+0x68], R24 ;  /* 0x0000681801007387 */ /* 0x000fe20000100800 */
[----:B------:R-:W-:Y:S01]  /*0d10*/  SHF.R.S32.HI R6, RZ, 0x1f, R9 ;  /* 0x0000001fff067819 */ /* 0x000fe20000011409 */
[----:B------:R-:W-:Y:S01]  /*0d20*/  IMAD.IADD R5, R214, 0x1, -R5 ;  /* 0x00000001d6057824 */ /* 0x000fe200078e0a05 */
[----:B------:R-:W-:Y:S01]  /*0d30*/  LEA.HI R10, R8, R3, RZ, 0x3 ;  /* 0x00000003080a7211 */ /* 0x000fe200078f18ff */
[----:B------:R-:W-:Y:S01]  /*0d40*/  IMAD.IADD R4, R7, 0x1, -R4 ;  /* 0x0000000107047824 */ /* 0x000fe200078e0a04 */
[----:B------:R-:W-:Y:S01]  /*0d50*/  SHF.R.S32.HI R23, RZ, 0x2, R13 ;  /* 0x00000002ff177819 */ /* 0x000fe2000001140d */
[----:B------:R-:W-:Y:S01]  /*0d60*/  IMAD R21, R5, 0x10, R14 ;  /* 0x0000001005157824 */ /* 0x000fe200078e020e */
[-C--:B------:R-:W-:Y:S01]  /*0d70*/  LEA.HI R7, R6, R9.reuse, RZ, 0x2 ;  /* 0x0000000906077211 */ /* 0x080fe200078f10ff */
[----:B------:R-:W-:Y:S01]  /*0d80*/  IMAD.SHL.U32 R4, R4, 0x8, RZ ;  /* 0x0000000804047824 */ /* 0x000fe200078e00ff */
[C---:B------:R-:W-:Y:S01]  /*0d90*/  LOP3.LUT R12, R10.reuse, 0xfffffff8, RZ, 0xc0, !PT ;  /* 0xfffffff80a0c7812 */ /* 0x040fe200078ec0ff */
[----:B------:R-:W-:Y:S01]  /*0da0*/  VIADD R5, R23, 0x20 ;  /* 0x0000002017057836 */ /* 0x000fe20000000000 */
[--C-:B------:R-:W-:Y:S01]  /*0db0*/  SHF.R.S32.HI R8, RZ, 0x2, R7.reuse ;  /* 0x00000002ff087819 */ /* 0x100fe20000011407 */
[----:B------:R-:W-:Y:S01]  /*0dc0*/  IMAD.SHL.U32 R10, R10, 0x40, RZ ;  /* 0x000000400a0a7824 */ /* 0x000fe200078e00ff */
[----:B------:R-:W-:Y:S01]  /*0dd0*/  SHF.R.S32.HI R11, RZ, 0x1f, R7 ;  /* 0x0000001fff0b7819 */ /* 0x000fe20000011407 */
[----:B------:R-:W-:Y:S01]  /*0de0*/  IMAD.IADD R12, R3, 0x1, -R12 ;  /* 0x00000001030c7824 */ /* 0x000fe200078e0a0c */
[----:B------:R-:W-:Y:S01]  /*0df0*/  LOP3.LUT R14, R7, 0x7ffffffc, RZ, 0xc0, !PT ;  /* 0x7ffffffc070e7812 */ /* 0x000fe200078ec0ff */
[----:B------:R-:W-:Y:S01]  /*0e00*/  VIADD R226, R187, 0x40 ;  /* 0x00000040bbe27836 */ /* 0x000fe20000000000 */
[----:B------:R-:W-:Y:S01]  /*0e10*/  LEA.HI R11, R11, R8, RZ, 0x3 ;  /* 0x000000080b0b7211 */ /* 0x000fe200078f18ff */
[----:B------:R-:W-:Y:S01]  /*0e20*/  IMAD.SHL.U32 R3, R12, 0x40, RZ ;  /* 0x000000400c037824 */ /* 0x000fe200078e00ff */
[----:B------:R-:W-:Y:S01]  /*0e30*/  SHF.R.S32.HI R16, RZ, 0x1f, R5 ;  /* 0x0000001fff107819 */ /* 0x000fe20000011405 */
[----:B------:R-:W-:Y:S01]  /*0e40*/  IMAD.IADD R14, R9, 0x1, -R14 ;  /* 0x00000001090e7824 */ /* 0x000fe200078e0a0e */
[----:B------:R-:W-:Y:S01]  /*0e50*/  LEA.HI R6, R6, R9, RZ, 0x5 ;  /* 0x0000000906067211 */ /* 0x000fe200078f28ff */
[----:B------:R-:W-:Y:S01]  /*0e60*/  VIADD R224, R187, 0xc0 ;  /* 0x000000c0bbe07836 */ /* 0x000fe20000000000 */
[----:B------:R-:W-:Y:S01]  /*0e70*/  LOP3.LUT R11, R11, 0xfffffff8, RZ, 0xc0, !PT ;  /* 0xfffffff80b0b7812 */ /* 0x000fe200078ec0ff */
[----:B------:R-:W-:Y:S01]  /*0e80*/  IMAD.SHL.U32 R215, R14, 0x2, RZ ;  /* 0x000000020ed77824 */ /* 0x000fe200078e00ff */
[----:B------:R-:W-:Y:S01]  /*0e90*/  LEA.HI R9, R16, R5, RZ, 0x3 ;  /* 0x0000000510097211 */ /* 0x000fe200078f18ff */
[----:B------:R-:W-:Y:S01]  /*0ea0*/  IMAD.SHL.U32 R5, R5, 0x40, RZ ;  /* 0x0000004005057824 */ /* 0x000fe200078e00ff */
[----:B------:R-:W-:Y:S01]  /*0eb0*/  LOP3.LUT R3, R3, 0x1c0, RZ, 0xc0, !PT ;  /* 0x000001c003037812 */ /* 0x000fe200078ec0ff */
[----:B------:R-:W-:Y:S01]  /*0ec0*/  IMAD.IADD R11, R8, 0x1, -R11 ;  /* 0x00000001080b7824 */ /* 0x000fe200078e0a0b */
[----:B------:R-:W-:Y:S01]  /*0ed0*/  LEA.HI R0, R0, R24, RZ, 0x1 ;  /* 0x0000001800007211 */ /* 0x000fe200078f08ff */
[--C-:B------:R-:W-:Y:S01]  /*0ee0*/  IMAD.U32 R8, R21, 0x40, R4.reuse ;  /* 0x0000004015087824 */ /* 0x100fe200078e0004 */
[----:B------:R-:W-:Y:S01]  /*0ef0*/  LOP3.LUT R7, R5, 0x1c0, RZ, 0xc0, !PT ;  /* 0x000001c005077812 */ /* 0x000fe200078ec0ff */
[----:B------:R-:W-:Y:S01]  /*0f00*/  IMAD.SHL.U32 R16, R184, 0x8, RZ ;  /* 0x00000008b8107824 */ /* 0x000fe200078e00ff */
[----:B------:R-:W-:Y:S01]  /*0f10*/  LOP3.LUT R4, R3, 0x8, R4, 0xf8, !PT ;  /* 0x0000000803047812 */ /* 0x000fe200078ef804 */
[----:B------:R-:W-:Y:S01]  /*0f20*/  IMAD.SHL.U32 R9, R9, 0x40, RZ ;  /* 0x0000004009097824 */ /* 0x000fe200078e00ff */
[----:B------:R-:W-:Y:S01]  /*0f30*/  SHF.R.U32.HI R5, RZ, 0x3, R3 ;  /* 0x00000003ff057819 */ /* 0x000fe20000011603 */
[----:B------:R0:W-:Y:S01]  /*0f40*/  STL [R1+0x7c], R8 ;  /* 0x00007c0801007387 */ /* 0x0001e20000100800 */
[----:B------:R-:W-:Y:S01]  /*0f50*/  LOP3.LUT R3, R10, 0x7ffffe00, RZ, 0xc0, !PT ;  /* 0x7ffffe000a037812 */ /* 0x000fe200078ec0ff */
[----:B------:R-:W-:Y:S01]  /*0f60*/  VIADD R222, R187, 0x140 ;  /* 0x00000140bbde7836 */ /* 0x000fe20000000000 */
[----:B------:R-:W-:Y:S01]  /*0f70*/  LOP3.LUT R4, R4, R5, RZ, 0x3c, !PT ;  /* 0x0000000504047212 */ /* 0x000fe200078e3cff */
[----:B------:R-:W-:Y:S01]  /*0f80*/  IMAD.MOV.U32 R5, RZ, RZ, R17 ;  /* 0x000000ffff057224 */ /* 0x000fe200078e0011 */
[----:B------:R-:W-:Y:S01]  /*0f90*/  SHF.R.U32.HI R20, RZ, 0x3, R7 ;  /* 0x00000003ff147819 */ /* 0x000fe20000011607 */
[----:B------:R-:W-:Y:S01]  /*0fa0*/  IMAD R3, R214, 0x400, R3 ;  /* 0x00000400d6037824 */ /* 0x000fe200078e0203 */
[----:B------:R-:W-:-:S02]  /*0fb0*/  LOP3.LUT R7, R7, 0x38, R16, 0xf8, !PT ;  /* 0x0000003807077812 */ /* 0x000fc400078ef810 */
[----:B------:R-:W-:Y:S01]  /*0fc0*/  LOP3.LUT R0, R0, 0xfffffe, RZ, 0xc0, !PT ;  /* 0x00fffffe00007812 */ /* 0x000fe200078ec0ff */
[----:B------:R-:W-:Y:S01]  /*0fd0*/  IMAD.IADD R3, R3, 0x1, R4 ;  /* 0x0000000103037824 */ /* 0x000fe200078e0204 */
[----:B0-----:R-:W-:Y:S02]  /*0fe0*/  LOP3.LUT R8, R9, 0xfffffe00, RZ, 0xc0, !PT ;  /* 0xfffffe0009087812 */ /* 0x001fe400078ec0ff */
[----:B------:R-:W-:Y:S01]  /*0ff0*/  SHF.R.S32.HI R4, RZ, 0x1f, R13 ;  /* 0x0000001fff047819 */ /* 0x000fe2000001140d */
[----:B------:R-:W-:Y:S01]  /*1000*/  IMAD.IADD R0, R24, 0x1, -R0 ;  /* 0x0000000118007824 */ /* 0x000fe200078e0a00 */
[----:B------:R-:W-:Y:S01]  /*1010*/  LOP3.LUT R21, R8, R7, R20, 0xf6, !PT ;  /* 0x0000000708157212 */ /* 0x000fe200078ef614 */
[----:B------:R-:W-:Y:S01]  /*1020*/  IMAD R194, R3, 0x2, R2 ;  /* 0x0000000203c27824 */ /* 0x000fe200078e0202 */
[----:B------:R-:W-:Y:S01]  /*1030*/  LEA.HI R8, R184, R184, RZ, 0x1 ;  /* 0x000000b8b8087211 */ /* 0x000fe200078f08ff */
[----:B------:R-:W-:Y:S01]  /*1040*/  IMAD.MOV.U32 R7, RZ, RZ, R19 ;  /* 0x000000ffff077224 */ /* 0x000fe200078e0013 */
[----:B------:R-:W-:Y:S01]  /*1050*/  LEA.HI R4, R4, R23, RZ, 0x3 ;  /* 0x0000001704047211 */ /* 0x000fe200078f18ff */
[----:B------:R-:W-:Y:S01]  /*1060*/  VIADD R212, R194, 0x36400 ;  /* 0x00036400c2d47836 */ /* 0x000fe20000000000 */
[----:B------:R-:W-:Y:S01]  /*1070*/  LOP3.LUT R9, R8, 0x1ffffffe, RZ, 0xc0, !PT ;  /* 0x1ffffffe08097812 */ /* 0x000fe200078ec0ff */
[----:B------:R-:W-:Y:S01]  /*1080*/  IMAD.SHL.U32 R8, R0, 0x100, RZ ;  /* 0x0000010000087824 */ /* 0x000fe200078e00ff */
[----:B------:R-:W-:Y:S01]  /*1090*/  LOP3.LUT R4, R4, 0xfffffff8, RZ, 0xc0, !PT ;  /* 0xfffffff804047812 */ /* 0x000fe200078ec0ff */
[----:B------:R-:W-:Y:S01]  /*10a0*/  VIADD R203, R194, 0x36440 ;  /* 0x00036440c2cb7836 */ /* 0x000fe20000000000 */
[----:B------:R-:W-:Y:S01]  /*10b0*/  SHF.R.S32.HI R6, RZ, 0x5, R6 ;  /* 0x00000005ff067819 */ /* 0x000fe20000011406 */
[----:B------:R-:W-:Y:S01]  /*10c0*/  IMAD.IADD R191, R215, 0x1, R8 ;  /* 0x00000001d7bf7824 */ /* 0x000fe200078e0208 */
[----:B------:R-:W-:Y:S01]  /*10d0*/  R2P PR, R12, 0x6 ;  /* 0x000000060c007804 */ /* 0x000fe20000000000 */
[----:B------:R-:W-:Y:S01]  /*10e0*/  IMAD.IADD R189, R23, 0x1, -R4 ;  /* 0x0000000117bd7824 */ /* 0x000fe200078e0a04 */
[----:B------:R-:W-:Y:S01]  /*10f0*/  SHF.R.S32.HI R4, RZ, 0x1f, R225 ;  /* 0x0000001fff047819 */ /* 0x000fe200000114e1 */
[----:B------:R-:W-:Y:S01]  /*1100*/  IMAD R188, R6, 0x10, R11 ;  /* 0x0000001006bc7824 */ /* 0x000fe200078e020b */
[----:B------:R-:W-:Y:S01]  /*1110*/  SHF.R.S32.HI R4, RZ, 0x1f, R223 ;  /* 0x0000001fff047819 */ /* 0x000fe200000114df */
[----:B------:R-:W-:Y:S01]  /*1120*/  IMAD.IADD R9, R184, 0x1, -R9 ;  /* 0x00000001b8097824 */ /* 0x000fe200078e0a09 */
        /* <DEDUP_REMOVED lines=8> */
[----:B------:R-:W-:Y:S01]  /*11b0*/  STL [R1+0x78], R8 ;  /* 0x0000780801007387 */ /* 0x000fe20000100800 */
[C---:B------:R-:W-:Y:S01]  /*11c0*/  VIADD R28, R191.reuse, 0x50 ;  /* 0x00000050bf1c7836 */ /* 0x040fe20000000000 */
[----:B------:R-:W-:Y:S01]  /*11d0*/  SEL R210, R210, 0xffffffe0, !P1 ;  /* 0xffffffe0d2d27807 */ /* 0x000fe20004800000 */
[C---:B------:R-:W-:Y:S01]  /*11e0*/  VIADD R25, R191.reuse, 0x68 ;  /* 0x00000068bf197836 */ /* 0x040fe20000000000 */
[----:B------:R0:W-:Y:S01]  /*11f0*/  STL [R1+0x74], R4 ;  /* 0x0000740401007387 */ /* 0x0001e20000100800 */
[----:B------:R-:W-:-:S02]  /*1200*/  VIADD R0, R191, 0xc8 ;  /* 0x000000c8bf007836 */ /* 0x000fc40000000000 */
        /* <DEDUP_REMOVED lines=52> */
[----:B------:R-:W-:Y:S01]  /*1550*/  IMAD.SHL.U32 R184, R184, 0x4, RZ ;  /* 0x00000004b8b87824 */ /* 0x000fe200078e00ff */
[----:B------:R-:W-:Y:S01]  /*1560*/  SHF.R.S32.HI R9, RZ, 0x1f, R10 ;  /* 0x0000001fff097819 */ /* 0x000fe2000001140a */
[C---:B------:R-:W-:Y:S01]  /*1570*/  @P2 VIADD R203, R212.reuse, 0xffffffc0 ;  /* 0xffffffc0d4cb2836 */ /* 0x040fe20000000000 */
[----:B------:R-:W-:Y:S01]  /*1580*/  SHF.R.S32.HI R8, RZ, 0x1f, R8 ;  /* 0x0000001fff087819 */ /* 0x000fe20000011408 */
[----:B------:R-:W-:Y:S01]  /*1590*/  IMAD.MOV.U32 R6, RZ, RZ, R18 ;  /* 0x000000ffff067224 */ /* 0x000fe200078e0012 */
[----:B------:R-:W-:Y:S01]  /*15a0*/  CS2R R18, SRZ ;  /* 0x0000000000127805 */ /* 0x000fe2000001ff00 */
[----:B------:R-:W-:Y:S01]  /*15b0*/  IMAD.IADD R212, R212, 0x1, R210 ;  /* 0x00000001d4d47824 */ /* 0x000fe200078e02d2 */
[----:B------:R-:W-:Y:S01]  /*15c0*/  SHF.R.S32.HI R4, RZ, 0x1f, R236 ;  /* 0x0000001fff047819 */ /* 0x000fe200000114ec */
[----:B------:R-:W-:Y:S01]  /*15d0*/  VIADD R190, R184, 0x10 ;  /* 0x00000010b8be7836 */ /* 0x000fe20000000000 */
[----:B------:R-:W-:Y:S01]  /*15e0*/  SHF.R.S32.HI R3, RZ, 0x1f, R233 ;  /* 0x0000001fff037819 */ /* 0x000fe200000114e9 */
[----:B------:R-:W-:Y:S01]  /*15f0*/  IMAD.IADD R210, R210, 0x1, R203 ;  /* 0x00000001d2d27824 */ /* 0x000fe200078e02cb */
[----:B------:R-:W-:-:S07]  /*1600*/  SHF.R.S32.HI R0, RZ, 0x1f, R232 ;  /* 0x0000001fff007819 */ /* 0x000fce00000114e8 */
.L_x_8723:
[----:B01234-:R-:W0:Y:S01]  /*1610*/  LDC.64 R8, c[0x0][0xd88] ;  /* 0x00036200ff087b82 */ /* 0x01fe220000000a00 */
        /* <DEDUP_REMOVED lines=54> */
.L_x_8582:
[----:B------:R-:W-:Y:S02]  /*1980*/  IMAD.U32 R40, RZ, RZ, UR5 ;  /* 0x00000005ff287e24 */ /* 0x000fe4000f8e00ff */
[----:B------:R-:W-:Y:S01]  /*1990*/  IMAD.U32 R24, RZ, RZ, UR4 ;  /* 0x00000004ff187e24 */ /* 0x000fe2000f8e00ff */
[----:B------:R-:W-:Y:S06]  /*19a0*/  @!P2 BRA `(.L_x_8583) ;  /* 0x000000000010a947 */ /* 0x000fec0003800000 */
[----:B------:R-:W-:-:S04]  /*19b0*/  IADD3 R6, P0, R220, UR8, RZ ;  /* 0x00000008dc067c10 */ /* 0x000fc8000ff1e0ff */
[----:B------:R-:W-:-:S05]  /*19c0*/  IADD3.X R7, R221, UR9, RZ, P0, !PT ;  /* 0x00000009dd077c10 */ /* 0x000fca00087fe4ff */
[----:B------:R0:W5:Y:S01]  /*19d0*/  LDG.E R24, desc[UR42][R6.64] ;  /* 0x0000002a06187981 */ /* 0x000162000c1e1900 */
[----:B------:R-:W-:Y:S05]  /*19e0*/  BRA `(.L_x_8584) ;  /* 0x0000000000107947 */ /* 0x000fea0003800000 */
.L_x_8583:
[----:B------:R-:W-:Y:S05]  /*19f0*/  @!P0 BRA `(.L_x_8584) ;  /* 0x00000000000c8947 */ /* 0x000fea0003800000 */
[----:B------:R-:W2:Y:S04]  /*1a00*/  LDG.E R3, desc[UR42][R8.64] ;  /* 0x0000002a08037981 */ /* 0x000ea8000c1e1900 */
[----:B------:R-:W2:Y:S02]  /*1a10*/  LDG.E R24, desc[UR42][R8.64+0x4] ;  /* 0x0000042a08187981 */ /* 0x000ea4000c1e1900 */
[----:B--2---:R-:W-:-:S07]  /*1a20*/  IMAD.IADD R24, R24, 0x1, -R3 ;  /* 0x0000000118187824 */ /* 0x004fce00078e0a03 */
.L_x_8584:
        /* <DEDUP_REMOVED lines=70> */
.L_x_8586:
[----:B------:R-:W-:Y:S05]  /*1e90*/  BSYNC B0 ;  /* 0x0000000000007941 */ /* 0x000fea0003800000 */
.L_x_8585:
        /* <DEDUP_REMOVED lines=36> */
.L_x_8589:
[----:B------:R-:W-:Y:S05]  /*20e0*/  BSYNC B6 ;  /* 0x0000000000067941 */ /* 0x000fea0003800000 */
.L_x_8588:
        /* <DEDUP_REMOVED lines=20> */
.L_x_8591:
[----:B------:R-:W-:Y:S05]  /*2230*/  BSYNC B6 ;  /* 0x0000000000067941 */ /* 0x000fea0003800000 */
.L_x_8590:
[----:B------:R-:W-:Y:S01]  /*2240*/  ULDC.64 UR4, c[0x0][0xaf0] ;  /* 0x0002bc0000047ab9 */ /* 0x000fe20000000a00 */
[----:B------:R-:W-:Y:S01]  /*2250*/  IMAD.MOV.U32 R0, RZ, RZ, R219 ;  /* 0x000000ffff007224 */ /* 0x000fe200078e00db */
[----:B------:R-:W-:Y:S01]  /*2260*/  ISETP.NE.U32.AND P0, PT, RZ, UR4, PT ;  /* 0x00000004ff007c0c */ /* 0x000fe2000bf05070 */
[----:B------:R-:W0:Y:S01]  /*2270*/  LDC.64 R6, c[0x0][0x300] ;  /* 0x0000c000ff067b82 */ /* 0x000e220000000a00 */
        /* <DEDUP_REMOVED lines=17> */
[C---:B------:R-:W-:Y:S01]  /*2390*/  IMAD.WIDE.U32 R28, R217.reuse, UR4, R16 ;  /* 0x00000004d91c7c25 */ /* 0x040fe2000f8e0010 */
[----:B------:R-:W-:Y:S01]  /*23a0*/  ULDC.64 UR6, c[0x0][0x338] ;  /* 0x0000ce0000067ab9 */ /* 0x000fe20000000a00 */
[----:B---3--:R-:W3:Y:S01]  /*23b0*/  LDC.64 R4, c[0x0][0x3f8] ;  /* 0x0000fe00ff047b82 */ /* 0x008ee20000000a00 */
[----:B-1----:R-:W-:Y:S01]  /*23c0*/  ISETP.GE.AND P2, PT, R16, R15, PT ;  /* 0x0000000f1000720c */ /* 0x002fe20003f46270 */
[----:B------:R-:W-:Y:S01]  /*23d0*/  IMAD R3, R38, R7, R3 ;  /* 0x0000000726037224 */ /* 0x000fe200078e0203 */
[----:B------:R-:W-:Y:S01]  /*23e0*/  SHF.R.S32.HI R185, RZ, 0x1f, R184 ;  /* 0x0000001fffb97819 */ /* 0x000fe200000114b8 */
[----:B------:R-:W-:Y:S01]  /*23f0*/  IMAD R29, R217, UR5, R29 ;  /* 0x00000005d91d7c24 */ /* 0x000fe2000f8e021d */
[----:B------:R-:W-:Y:S01]  /*2400*/  ULDC.64 UR4, c[0x0][0x308] ;  /* 0x0000c20000047ab9 */ /* 0x000fe20000000a00 */
[----:B------:R-:W-:Y:S01]  /*2410*/  IMAD.IADD R21, R21, 0x1, R3 ;  /* 0x0000000115157824 */ /* 0x000fe200078e0203 */
[----:B------:R-:W-:Y:S01]  /*2420*/  P2R R74, PR, RZ, 0x4 ;  /* 0x00000004ff4a7803 */ /* 0x000fe20000000000 */
[----:B------:R-:W-:Y:S01]  /*2430*/  IMAD R12, R73, R6, RZ ;  /* 0x00000006490c7224 */ /* 0x000fe200078e02ff */
[----:B------:R-:W-:Y:S01]  /*2440*/  SHF.L.U64.HI R62, R6, 0x6, R7 ;  /* 0x00000006063e7819 */ /* 0x000fe20000010207 */
[----:B------:R-:W-:-:S04]  /*2450*/  IMAD.WIDE.U32 R20, R217, UR4, R20 ;  /* 0x00000004d9147c25 */ /* 0x000fc8000f8e0014 */
[----:B------:R-:W-:Y:S01]  /*2460*/  IMAD R21, R217, UR5, R21 ;  /* 0x00000005d9157c24 */ /* 0x000fe2000f8e0215 */
[----:B------:R-:W-:Y:S01]  /*2470*/  ULDC.64 UR4, c[0x0][0x310] ;  /* 0x0000c40000047ab9 */ /* 0x000fe20000000a00 */
[----:B------:R-:W-:Y:S02]  /*2480*/  IMAD R12, R23, R7, R12 ;  /* 0x00000007170c7224 */ /* 0x000fe400078e020c */
[----:B------:R-:W-:Y:S02]  /*2490*/  IMAD.SHL.U32 R58, R189, 0x40, RZ ;  /* 0x00000040bd3a7824 */ /* 0x000fe400078e00ff */
[----:B--2---:R-:W-:-:S03]  /*24a0*/  IMAD.WIDE.U32 R34, R23, R56, R184 ;  /* 0x0000003817227225 */ /* 0x004fc600078e00b8 */
[----:B------:R-:W-:Y:S01]  /*24b0*/  LOP3.LUT R58, R58, 0x1c0, RZ, 0xc0, !PT ;  /* 0x000001c03a3a7812 */ /* 0x000fe200078ec0ff */
[C---:B------:R-:W-:Y:S01]  /*24c0*/  IMAD.WIDE.U32 R36, R23.reuse, R56, R16 ;  /* 0x0000003817247225 */ /* 0x040fe200078e0010 */
[----:B---3--:R-:W-:Y:S02]  /*24d0*/  SHF.L.U64.HI R60, R4, 0x6, R5 ;  /* 0x00000006043c7819 */ /* 0x008fe40000010205 */
[----:B------:R-:W-:Y:S01]  /*24e0*/  SHF.R.U32.HI R54, RZ, 0x3, R58 ;  /* 0x00000003ff367819 */ /* 0x000fe2000001163a */
[----:B------:R-:W-:Y:S01]  /*24f0*/  IMAD.WIDE.U32 R30, R23, R4, R184 ;  /* 0x00000004171e7225 */ /* 0x000fe200078e00b8 */
[----:B0-----:R-:W-:-:S03]  /*2500*/  SHF.R.U32.HI R26, RZ, 0x7, R26 ;  /* 0x00000007ff1a7819 */ /* 0x001fc6000001161a */
[----:B------:R-:W-:-:S04]  /*2510*/  IMAD.WIDE.U32 R32, R23, R4, R16 ;  /* 0x0000000417207225 */ /* 0x000fc800078e0010 */
[----:B------:R-:W-:Y:S02]  /*2520*/  VIADD R55, R16, 0x20 ;  /* 0x0000002010377836 */ /* 0x000fe40000000000 */
[----:B------:R-:W-:Y:S02]  /*2530*/  IMAD.SHL.U32 R61, R6, 0x40, RZ ;  /* 0x00000040063d7824 */ /* 0x000fe400078e00ff */
[----:B------:R-:W-:Y:S02]  /*2540*/  IMAD.SHL.U32 R59, R4, 0x40, RZ ;  /* 0x00000040043b7824 */ /* 0x000fe400078e00ff */
[----:B------:R-:W-:Y:S02]  /*2550*/  VIADD R53, R26, 0x8 ;  /* 0x000000081a357836 */ /* 0x000fe40000000000 */
[----:B------:R-:W-:Y:S01]  /*2560*/  IMAD.SHL.U32 R52, R15, 0x2, RZ ;  /* 0x000000020f347824 */ /* 0x000fe200078e00ff */
[----:B----4-:R-:W-:-:S04]  /*2570*/  SHF.R.S32.HI R3, RZ, 0x1f, R0 ;  /* 0x0000001fff037819 */ /* 0x010fc80000011400 */
[----:B------:R-:W-:Y:S02]  /*2580*/  SEL R8, R3, RZ, !P0 ;  /* 0x000000ff03087207 */ /* 0x000fe40004000000 */
[----:B------:R-:W-:-:S03]  /*2590*/  SEL R3, R0, RZ, !P0 ;  /* 0x000000ff00037207 */ /* 0x000fc60004000000 */
[----:B------:R-:W-:Y:S02]  /*25a0*/  IMAD R0, R8, UR4, RZ ;  /* 0x0000000408007c24 */ /* 0x000fe4000f8e02ff */
[C---:B------:R-:W-:Y:S01]  /*25b0*/  IMAD.WIDE.U32 R20, R3.reuse, UR4, R20 ;  /* 0x0000000403147c25 */ /* 0x040fe2000f8e0014 */
[----:B------:R-:W-:Y:S02]  /*25c0*/  ULDC UR4, c[0x0][0x2f4] ;  /* 0x0000bd0000047ab9 */ /* 0x000fe40000000800 */
[----:B------:R-:W-:Y:S01]  /*25d0*/  ISETP.GE.AND P4, PT, R16, UR4, PT ;  /* 0x0000000410007c0c */ /* 0x000fe2000bf86270 */
[----:B------:R-:W-:Y:S01]  /*25e0*/  IMAD R65, R3, UR5, R0 ;  /* 0x0000000503417c24 */ /* 0x000fe2000f8e0200 */
[----:B------:R-:W-:Y:S01]  /*25f0*/  ISETP.GE.AND P3, PT, R55, UR4, PT ;  /* 0x0000000437007c0c */ /* 0x000fe2000bf66270 */
[----:B------:R-:W-:Y:S02]  /*2600*/  IMAD R0, R8, UR6, RZ ;  /* 0x0000000608007c24 */ /* 0x000fe4000f8e02ff */
[----:B------:R-:W-:-:S04]  /*2610*/  IMAD.WIDE.U32 R8, R23, R6, R16 ;  /* 0x0000000617087225 */ /* 0x000fc800078e0010 */
[----:B------:R-:W-:Y:S01]  /*2620*/  IMAD.WIDE.U32 R28, R3, UR6, R28 ;  /* 0x00000006031c7c25 */ /* 0x000fe2000f8e001c */
[----:B------:R-:W-:-:S03]  /*2630*/  IADD3 R72, P0, R20, R8, RZ ;  /* 0x0000000814487210 */ /* 0x000fc60007f1e0ff */
[----:B------:R-:W-:Y:S01]  /*2640*/  IMAD R13, R3, UR7, R0 ;  /* 0x00000007030d7c24 */ /* 0x000fe2000f8e0200 */
[----:B------:R-:W-:Y:S01]  /*2650*/  SEL R3, R15, RZ, P2 ;  /* 0x000000ff0f037207 */ /* 0x000fe20001000000 */
[----:B------:R-:W-:Y:S02]  /*2660*/  IMAD R0, R73, R4, RZ ;  /* 0x0000000449007224 */ /* 0x000fe400078e02ff */
[----:B------:R-:W-:Y:S02]  /*2670*/  IMAD.IADD R65, R21, 0x1, R65 ;  /* 0x0000000115417824 */ /* 0x000fe400078e0241 */
[----:B------:R-:W-:Y:S02]  /*2680*/  IMAD R11, R23, R5, R0 ;  /* 0x00000005170b7224 */ /* 0x000fe400078e0200 */
[----:B------:R-:W-:Y:S01]  /*2690*/  IMAD R0, R73, R56, RZ ;  /* 0x0000003849007224 */ /* 0x000fe200078e02ff */
[----:B------:R-:W-:Y:S01]  /*26a0*/  IADD3.X R64, R65, R9, R12, P0, !PT ;  /* 0x0000000941407210 */ /* 0x000fe200007fe40c */
[----:B------:R-:W-:Y:S01]  /*26b0*/  IMAD.IADD R3, R16, 0x1, R3 ;  /* 0x0000000110037824 */ /* 0x000fe200078e0203 */
[C---:B------:R-:W-:Y:S01]  /*26c0*/  IADD3 R38, P0, R23.reuse, R38, RZ ;  /* 0x0000002617267210 */ /* 0x040fe20007f1e0ff */
[----:B------:R-:W-:-:S02]  /*26d0*/  IMAD R9, R23, R57, R0 ;  /* 0x0000003917097224 */ /* 0x000fc400078e0200 */
[----:B------:R-:W-:Y:S01]  /*26e0*/  IMAD.IADD R31, R31, 0x1, R11 ;  /* 0x000000011f1f7824 */ /* 0x000fe200078e020b */
[----:B------:R-:W-:Y:S01]  /*26f0*/  SHF.R.S32.HI R0, RZ, 0x1f, R3 ;  /* 0x0000001fff007819 */ /* 0x000fe20000011403 */
[----:B------:R-:W-:Y:S02]  /*2700*/  IMAD.IADD R35, R35, 0x1, R9 ;  /* 0x0000000123237824 */ /* 0x000fe400078e0209 */
[----:B------:R-:W-:Y:S01]  /*2710*/  IMAD.IADD R37, R9, 0x1, R37 ;  /* 0x0000000109257824 */ /* 0x000fe200078e0225 */
[----:B------:R-:W-:Y:S01]  /*2720*/  LEA.HI R63, R0, R3, RZ, 0x3 ;  /* 0x00000003003f7211 */ /* 0x000fe200078f18ff */
[----:B------:R-:W-:Y:S01]  /*2730*/  IMAD.IADD R33, R11, 0x1, R33 ;  /* 0x000000010b217824 */ /* 0x000fe200078e0221 */
[----:B------:R-:W-:Y:S01]  /*2740*/  LOP3.LUT R3, R58, 0x18, R16, 0xf8, !PT ;  /* 0x000000183a037812 */ /* 0x000fe200078ef810 */
[C---:B-----5:R-:W-:Y:S01]  /*2750*/  IMAD.WIDE.U32 R30, R152.reuse, R4, R30 ;  /* 0x00000004981e7225 */ /* 0x060fe200078e001e */
[----:B------:R-:W-:Y:S02]  /*2760*/  SHF.R.S32.HI R9, RZ, 0x1f, R152 ;  /* 0x0000001fff097819 */ /* 0x000fe40000011498 */
[----:B------:R-:W-:Y:S01]  /*2770*/  LOP3.LUT R3, R3, R54, RZ, 0x3c, !PT ;  /* 0x0000003603037212 */ /* 0x000fe200078e3cff */
[----:B------:R-:W-:Y:S01]  /*2780*/  IMAD.WIDE.U32 R32, R152, R4, R32 ;  /* 0x0000000498207225 */ /* 0x000fe200078e0020 */
[----:B------:R-:W-:-:S03]  /*2790*/  LOP3.LUT R48, R63, 0xfffffff8, RZ, 0xc0, !PT ;  /* 0xfffffff83f307812 */ /* 0x000fc600078ec0ff */
[----:B------:R-:W-:Y:S01]  /*27a0*/  IMAD R51, R214, 0x200, R3 ;  /* 0x00000200d6337824 */ /* 0x000fe200078e0203 */
[----:B------:R-:W-:Y:S01]  /*27b0*/  LOP3.LUT R3, R58, 0x38, R63, 0xf8, !PT ;  /* 0x000000383a037812 */ /* 0x000fe200078ef83f */
[C---:B------:R-:W-:Y:S01]  /*27c0*/  IMAD R0, R9.reuse, R4, RZ ;  /* 0x0000000409007224 */ /* 0x040fe200078e02ff */
[----:B------:R-:W-:Y:S01]  /*27d0*/  SHF.R.S32.HI R45, RZ, 0x1f, R48 ;  /* 0x0000001fff2d7819 */ /* 0x000fe20000011430 */
[----:B------:R-:W-:Y:S01]  /*27e0*/  IMAD R9, R9, R56, RZ ;  /* 0x0000003809097224 */ /* 0x000fe200078e02ff */
[----:B------:R-:W-:Y:S01]  /*27f0*/  LOP3.LUT R3, R3, R54, RZ, 0x3c, !PT ;  /* 0x0000003603037212 */ /* 0x000fe200078e3cff */
[C---:B------:R-:W-:Y:S02]  /*2800*/  IMAD R49, R152.reuse, R5, R0 ;  /* 0x0000000598317224 */ /* 0x040fe400078e0200 */
[----:B------:R-:W-:Y:S01]  /*2810*/  IMAD R9, R152, R57, R9 ;  /* 0x0000003998097224 */ /* 0x000fe200078e0209 */
[----:B------:R-:W-:Y:S01]  /*2820*/  SHF.L.U64.HI R57, R56, 0x6, R57 ;  /* 0x0000000638397819 */ /* 0x000fe20000010239 */
[----:B------:R-:W-:-:S04]  /*2830*/  IMAD.WIDE.U32 R34, R152, R56, R34 ;  /* 0x0000003898227225 */ /* 0x000fc800078e0022 */
[----:B------:R-:W-:-:S04]  /*2840*/  IMAD.WIDE.U32 R36, R152, R56, R36 ;  /* 0x0000003898247225 */ /* 0x000fc800078e0024 */
[----:B------:R-:W-:Y:S02]  /*2850*/  IMAD.IADD R50, R31, 0x1, R49 ;  /* 0x000000011f327824 */ /* 0x000fe400078e0231 */
[----:B------:R-:W-:Y:S02]  /*2860*/  IMAD.SHL.U32 R56, R56, 0x40, RZ ;  /* 0x0000004038387824 */ /* 0x000fe400078e00ff */
[----:B------:R-:W-:Y:S02]  /*2870*/  IMAD.X R39, R10, 0x1, R73, P0 ;  /* 0x000000010a277824 */ /* 0x000fe400000e0649 */
[----:B------:R-:W-:Y:S02]  /*2880*/  IMAD.IADD R49, R49, 0x1, R33 ;  /* 0x0000000131317824 */ /* 0x000fe400078e0221 */
[----:B------:R-:W-:Y:S02]  /*2890*/  IMAD.IADD R47, R35, 0x1, R9 ;  /* 0x00000001232f7824 */ /* 0x000fe400078e0209 */
[----:B------:R-:W-:-:S02]  /*28a0*/  IMAD.IADD R46, R9, 0x1, R37 ;  /* 0x00000001092e7824 */ /* 0x000fc400078e0225 */
[----:B------:R-:W-:Y:S02]  /*28b0*/  IMAD R3, R214, 0x200, R3 ;  /* 0x00000200d6037824 */ /* 0x000fe400078e0203 */
[----:B------:R-:W-:-:S07]  /*28c0*/  IMAD.IADD R0, R29, 0x1, R13 ;  /* 0x000000011d007824 */ /* 0x000fce00078e020d */
.L_x_8621:
        /* <DEDUP_REMOVED lines=58> */
.L_x_8596:
[----:B------:R-:W-:Y:S05]  /*2c70*/  BSYNC B1 ;  /* 0x0000000000017941 */ /* 0x000fea0003800000 */
.L_x_8595:
        /* <DEDUP_REMOVED lines=16> */
.L_x_8597:
[----:B------:R-:W-:Y:S01]  /*2d80*/  IMAD R75, R22, 0x8, R2 ;  /* 0x00000008164b7824 */ /* 0x000fe200078e0202 */
[----:B------:R-:W-:Y:S01]  /*2d90*/  SHF.L.U32 R76, R186, 0x1f, RZ ;  /* 0x0000001fba4c7819 */ /* 0x000fe200000006ff */
[----:B------:R-:W-:Y:S03]  /*2da0*/  BSSY B1, `(.L_x_8598) ;  /* 0x0000003000017945 */ /* 0x000fe60003800000 */
[----:B------:R-:W0:Y:S02]  /*2db0*/  SYNCS.PHASECHK.TRANS64.TRYWAIT P5, [R75+URZ+0x38890], R76 ;  /* 0x0388904c4b0075a7 */ /* 0x000e2400080a017f */
[----:B0-----:R-:W-:Y:S05]  /*2dc0*/  @!P5 BRA `(.L_x_8599) ;  /* 0x0000021800dcd947 */ /* 0x001fea0003800000 */
.L_x_8918:
[----:B------:R-:W-:Y:S05]  /*2dd0*/  BSYNC B1 ;  /* 0x0000000000017941 */ /* 0x000fea0003800000 */
.L_x_8598:
        /* <DEDUP_REMOVED lines=48> */
.L_x_8604:
[----:B------:R-:W-:Y:S05]  /*30e0*/  BSYNC B2 ;  /* 0x0000000000027941 */ /* 0x000fea0003800000 */
.L_x_8603:
[----:B--2---:R1:W-:Y:S02]  /*30f0*/  STG.E.128 desc[UR42][R12.64], R4 ;  /* 0x000000040c007986 */ /* 0x0043e4000c101d2a */
.L_x_8602:
[----:B------:R-:W-:Y:S05]  /*3100*/  BSYNC B1 ;  /* 0x0000000000017941 */ /* 0x000fea0003800000 */
.L_x_8601:
        /* <DEDUP_REMOVED lines=51> */
.L_x_8606:
[----:B------:R-:W-:Y:S05]  /*3440*/  BSYNC B1 ;  /* 0x0000000000017941 */ /* 0x000fea0003800000 */
.L_x_8605:
[----:B-1----:R2:W-:Y:S01]  /*3450*/  STG.E.128 desc[UR42][R12.64+0x40], R4 ;  /* 0x000040040c007986 */ /* 0x0025e2000c101d2a */
[----:B------:R-:W-:Y:S05]  /*3460*/  BRA `(.L_x_8600) ;  /* 0x0000000c00287947 */ /* 0x000fea0003800000 */
.L_x_8594:
        /* <DEDUP_REMOVED lines=44> */
.L_x_8607:
[----:B------:R-:W-:Y:S01]  /*3730*/  IMAD R75, R22, 0x8, R2 ;  /* 0x00000008164b7824 */ /* 0x000fe200078e0202 */
[----:B------:R-:W-:Y:S01]  /*3740*/  SHF.L.U32 R76, R186, 0x1f, RZ ;  /* 0x0000001fba4c7819 */ /* 0x000fe200000006ff */
[----:B------:R-:W0:Y:S01]  /*3750*/  LDC R77, c[0x0][0x2f4] ;  /* 0x0000bd00ff4d7b82 */ /* 0x000e220000000800 */
[----:B------:R-:W-:Y:S02]  /*3760*/  BSSY B1, `(.L_x_8608) ;  /* 0x0000003000017945 */ /* 0x000fe40003800000 */
[----:B------:R-:W1:Y:S02]  /*3770*/  SYNCS.PHASECHK.TRANS64.TRYWAIT P5, [R75+URZ+0x38890], R76 ;  /* 0x0388904c4b0075a7 */ /* 0x000e6400080a017f */
[----:B-1----:R-:W-:Y:S05]  /*3780*/  @!P5 BRA `(.L_x_8609) ;  /* 0x000002100080d947 */ /* 0x002fea0003800000 */
.L_x_8919:
[----:B------:R-:W-:Y:S05]  /*3790*/  BSYNC B1 ;  /* 0x0000000000017941 */ /* 0x000fea0003800000 */
.L_x_8608:
        /* <DEDUP_REMOVED lines=24> */
[----:B------:R-:W-:-:S05]  /*3920*/  LOP3.LUT R13, R13, R54, RZ, 0x3c, !PT ;  /* 0x000000360d0d7212 */ /* 0x000fca00078e3cff */
[----:B------:R-:W-:Y:S02]  /*3930*/  IMAD R15, R214, 0x200, R13 ;  /* 0x00000200d60f7824 */ /* 0x000fe400078e020d */
[----:B------:R-:W-:Y:S02]  /*3940*/  IMAD.IADD R13, R3, 0x1, R26 ;  /* 0x00000001030d7824 */ /* 0x000fe400078e021a */
[----:B------:R-:W-:Y:S02]  /*3950*/  IMAD.IADD R15, R26, 0x1, R15 ;  /* 0x000000011a0f7824 */ /* 0x000fe400078e020f */
[--C-:B------:R-:W-:Y:S02]  /*3960*/  IMAD R13, R13, 0x2, R2.reuse ;  /* 0x000000020d0d7824 */ /* 0x100fe400078e0202 */
[----:B------:R-:W-:-:S04]  /*3970*/  IMAD R24, R15, 0x2, R2 ;  /* 0x000000020f187824 */ /* 0x000fc800078e0202 */
        /* <DEDUP_REMOVED lines=85> */
.L_x_8611:
[----:B------:R-:W-:Y:S05]  /*3ed0*/  BSYNC B1 ;  /* 0x0000000000017941 */ /* 0x000fea0003800000 */
.L_x_8610:
        /* <DEDUP_REMOVED lines=10> */
.L_x_8593:
[----:B------:R-:W-:-:S06]  /*3f80*/  UISETP.NE.AND UP0, UPT, UR37, 0x3, UPT ;  /* 0x000000032500788c */ /* 0x000fcc000bf05270 */
[----:B------:R-:W-:-:S13]  /*3f90*/  PLOP3.LUT P0, PT, PT, PT, UP0, 0x80, 0x0 ;  /* 0x000000000000781c */ /* 0x000fda0003f0f008 */
[----:B------:R-:W-:Y:S05]  /*3fa0*/  @!P0 BRA `(.L_x_8612) ;  /* 0x0000000000048947 */ /* 0x000fea0003800000 */
[----:B------:R-:W-:Y:S01]  /*3fb0*/  BPT.TRAP 0x1 ;  /* 0x000000040000795c */ /* 0x000fe20000300000 */
.L_x_8612:
        /* <DEDUP_REMOVED lines=8> */
.L_x_8920:
[----:B------:R-:W-:Y:S05]  /*4040*/  BSYNC B1 ;  /* 0x0000000000017941 */ /* 0x000fea0003800000 */
.L_x_8613:
        /* <DEDUP_REMOVED lines=12> */
.L_x_8600:
[----:B------:R-:W-:Y:S05]  /*4110*/  BSYNC B0 ;  /* 0x0000000000007941 */ /* 0x000fea0003800000 */
.L_x_8592:
        /* <DEDUP_REMOVED lines=17> */
.L_x_8616:
[----:B------:R-:W-:Y:S05]  /*4230*/  BSYNC B0 ;  /* 0x0000000000007941 */ /* 0x000fea0003800000 */
.L_x_8615:
[----:B------:R-:W2:Y:S01]  /*4240*/  SYNCS.PHASECHK.TRANS64.TRYWAIT P0, [R75+URZ+0x388b0], R76 ;  /* 0x0388b04c4b0075a7 */ /* 0x000ea2000800017f */
[----:B------:R-:W-:Y:S04]  /*4250*/  BSSY B0, `(.L_x_8617) ;  /* 0x0000002000007945 */ /* 0x000fe80003800000 */
[----:B--2---:R-:W-:Y:S05]  /*4260*/  @!P0 BRA `(.L_x_8618) ;  /* 0x0000020400f08947 */ /* 0x004fea0003800000 */
.L_x_8921:
[----:B------:R-:W-:Y:S05]  /*4270*/  BSYNC B0 ;  /* 0x0000000000007941 */ /* 0x000fea0003800000 */
.L_x_8617:
        /* <DEDUP_REMOVED lines=82> */
.L_x_8620:
[----:B------:R-:W-:Y:S05]  /*47a0*/  BSYNC B0 ;  /* 0x0000000000007941 */ /* 0x000fea0003800000 */
.L_x_8619:
        /* <DEDUP_REMOVED lines=17> */
.L_x_8587:
[----:B------:R-:W-:Y:S04]  /*48c0*/  BSSY B0, `(.L_x_8622) ;  /* 0x0000004000007945 */ /* 0x000fe80003800000 */
[----:B------:R-:W-:Y:S05]  /*48d0*/  @P0 BRA `(.L_x_8623) ;  /* 0x0000000000080947 */ /* 0x000fea0003800000 */
[----:B------:R-:W1:Y:S02]  /*48e0*/  FENCE.VIEW.ASYNC.G ;  /* 0x00000000000073c6 */ /* 0x000e640000000100 */
[----:B-1----:R-:W-:Y:S06]  /*48f0*/  BAR.ARV 0xc, 0x180 ;  /* 0x0306000000007b1d */ /* 0x002fec0000002000 */
.L_x_8623:
[----:B------:R-:W-:Y:S05]  /*4900*/  BSYNC B0 ;  /* 0x0000000000007941 */ /* 0x000fea0003800000 */
.L_x_8622:
        /* <DEDUP_REMOVED lines=49> */
.L_x_8627:
[----:B------:R-:W-:Y:S05]  /*4c20*/  BSYNC B0 ;  /* 0x0000000000007941 */ /* 0x000fea0003800000 */
.L_x_8626:
        /* <DEDUP_REMOVED lines=144> */
.L_x_8631:
        /* <DEDUP_REMOVED lines=185> */
.L_x_8630:
[----:B------:R-:W-:Y:S05]  /*60c0*/  BSYNC B0 ;  /* 0x0000000000007941 */ /* 0x000fea0003800000 */
.L_x_8629:
        /* <DEDUP_REMOVED lines=143> */
.L_x_8625:
[----:B------:R-:W1:Y:S01]  /*69c0*/  LDC R0, c[0x0][0x448] ;  /* 0x00011200ff007b82 */ /* 0x000e620000000800 */
[----:B------:R-:W-:Y:S01]  /*69d0*/  VIADD R3, R193, 0x3f ;  /* 0x0000003fc1037836 */ /* 0x000fe20000000000 */
[----:B------:R-:W-:Y:S01]  /*69e0*/  BSSY B0, `(.L_x_8632) ;  /* 0x000002b000007945 */ /* 0x000fe20003800000 */
        /* <DEDUP_REMOVED lines=42> */
.L_x_8633:
[----:B------:R-:W-:Y:S05]  /*6c90*/  BSYNC B0 ;  /* 0x0000000000007941 */ /* 0x000fea0003800000 */
.L_x_8632:
        /* <DEDUP_REMOVED lines=100> */
.L_x_8635:
[----:B------:R-:W-:Y:S05]  /*72e0*/  BSYNC B6 ;  /* 0x0000000000067941 */ /* 0x000fea0003800000 */
.L_x_8634:
        /* <DEDUP_REMOVED lines=12> */
.L_x_8639:
[----:B-1----:R1:W2:Y:S02]  /*73b0*/  SYNCS.PHASECHK.TRANS64.TRYWAIT P0, [R2+URZ+0x38800], R3 ;  /* 0x03880003020075a7 */ /* 0x0022a4000800017f */
[----:B--2---:R-:W-:Y:S05]  /*73c0*/  @!P0 NANOSLEEP.SYNCS 0x989680 ;  /* 0x009896800000895d */ /* 0x004fea0003900000 */
[----:B------:R-:W2:Y:S02]  /*73d0*/  @!P0 SYNCS.PHASECHK.TRANS64 P0, [R2+URZ+0x38800], R3 ;  /* 0x03880003020085a7 */ /* 0x000ea4000800007f */
[----:B--2---:R-:W-:Y:S05]  /*73e0*/  @!P0 BRA `(.L_x_8639) ;  /* 0xfffffffc00f08947 */ /* 0x004fea000383ffff */
.L_x_8638:
[----:B------:R-:W-:Y:S05]  /*73f0*/  BSYNC B0 ;  /* 0x0000000000007941 */ /* 0x000fea0003800000 */
.L_x_8637:
[----:B------:R-:W-:Y:S05]  /*7400*/  BRA `(.L_x_8640) ;  /* 0x0000002c000c7947 */ /* 0x000fea0003800000 */
.L_x_8636:
        /* <DEDUP_REMOVED lines=31> */
.L_x_8642:
[----:B------:R-:W-:Y:S05]  /*7600*/  BSYNC B6 ;  /* 0x0000000000067941 */ /* 0x000fea0003800000 */
.L_x_8641:
        /* <DEDUP_REMOVED lines=45> */
.L_x_8927:
        /* <DEDUP_REMOVED lines=29> */
.L_x_8647:
[----:B------:R-:W-:Y:S05]  /*7ab0*/  BSYNC B1 ;  /* 0x0000000000017941 */ /* 0x000fea0003800000 */
.L_x_8646:
        /* <DEDUP_REMOVED lines=21> */
.L_x_8933:
[----:B------:R-:W-:Y:S01]  /*7c10*/  VIADD R34, R34, 0x20 ;  /* 0x0000002022227836 */ /* 0x000fe20000000000 */
[----:B------:R-:W-:Y:S01]  /*7c20*/  LEA.HI R0, R230, R230, RZ, 0x1 ;  /* 0x000000e6e6007211 */ /* 0x000fe200078f08ff */
[----:B------:R-:W-:Y:S01]  /*7c30*/  BSSY B1, `(.L_x_8649) ;  /* 0x0000021000017945 */ /* 0x000fe20003800000 */
[----:B-1----:R-:W-:Y:S01]  /*7c40*/  IMAD.SHL.U32 R33, R189, 0x40, RZ ;  /* 0x00000040bd217824 */ /* 0x002fe200078e00ff */
        /* <DEDUP_REMOVED lines=20> */
[----:B------:R-:W-:-:S03]  /*7d90*/  CS2R R12, SRZ ;  /* 0x00000000000c7805 */ /* 0x000fc6000001ff00 */
[-C--:B0-----:R-:W-:Y:S02]  /*7da0*/  @!P3 IADD3 R4, P0, R6, R9.reuse, RZ ;  /* 0x000000090604b210 */ /* 0x081fe40007f1e0ff */
[----:B------:R-:W-:Y:S01]  /*7db0*/  @!P3 IADD3 R6, P1, R30, R9, RZ ;  /* 0x000000091e06b210 */ /* 0x000fe20007f3e0ff */
[----:B------:R-:W-:Y:S01]  /*7dc0*/  @!P2 IMAD.WIDE R30, R184, 0x2, R10 ;  /* 0x00000002b81ea825 */ /* 0x000fe200078e020a */
[----:B------:R-:W-:Y:S02]  /*7dd0*/  CS2R R8, SRZ ;  /* 0x0000000000087805 */ /* 0x000fe4000001ff00 */
[----:B------:R-:W-:Y:S01]  /*7de0*/  CS2R R10, SRZ ;  /* 0x00000000000a7805 */ /* 0x000fe2000001ff00 */
[--C-:B------:R-:W-:Y:S02]  /*7df0*/  @!P3 IMAD.X R5, R3, 0x1, R32.reuse, P0 ;  /* 0x000000010305b824 */ /* 0x100fe400000e0620 */
[----:B------:R-:W-:Y:S01]  /*7e00*/  @!P3 IMAD.X R7, R7, 0x1, R32, P1 ;  /* 0x000000010707b824 */ /* 0x000fe200008e0620 */
[----:B------:R1:W5:Y:S04]  /*7e10*/  @!P2 LD.E.64 R8, desc[UR42][R30.64] ;  /* 0x0000002a1e08a980 */ /* 0x000368000c101b00 */
[----:B------:R1:W5:Y:S04]  /*7e20*/  @!P3 LD.E.64 R12, desc[UR42][R4.64] ;  /* 0x0000002a040cb980 */ /* 0x000368000c101b00 */
[----:B------:R1:W5:Y:S02]  /*7e30*/  @!P3 LD.E.64 R10, desc[UR42][R6.64] ;  /* 0x0000002a060ab980 */ /* 0x000364000c101b00 */
.L_x_8650:
[----:B------:R-:W-:Y:S05]  /*7e40*/  BSYNC B1 ;  /* 0x0000000000017941 */ /* 0x000fea0003800000 */
.L_x_8649:
[----:B------:R-:W0:Y:S01]  /*7e50*/  SYNCS.PHASECHK.TRANS64.TRYWAIT P0, [R2+URZ+0x38800], R35 ;  /* 0x03880023020075a7 */ /* 0x000e22000800017f */
[----:B------:R-:W-:Y:S01]  /*7e60*/  LOP3.LUT R33, R33, 0x1c0, RZ, 0xc0, !PT ;  /* 0x000001c021217812 */ /* 0x000fe200078ec0ff */
[----:B-1---5:R-:W-:Y:S01]  /*7e70*/  IMAD.MOV.U32 R5, RZ, RZ, R8 ;  /* 0x000000ffff057224 */ /* 0x022fe200078e0008 */
[----:B------:R-:W-:Y:S01]  /*7e80*/  VIADDMNMX R32, R37, -R193, 0x40, PT ;  /* 0x0000004025207446 */ /* 0x000fe200038009c1 */
[----:B----4-:R-:W-:Y:S01]  /*7e90*/  IMAD.MOV.U32 R7, RZ, RZ, R14 ;  /* 0x000000ffff077224 */ /* 0x010fe200078e000e */
[C---:B--2---:R-:W-:Y:S01]  /*7ea0*/  LOP3.LUT R3, R33.reuse, 0x18, R16, 0xf8, !PT ;  /* 0x0000001821037812 */ /* 0x044fe200078ef810 */
[----:B---3--:R-:W-:Y:S01]  /*7eb0*/  IMAD.MOV.U32 R6, RZ, RZ, R11 ;  /* 0x000000ffff067224 */ /* 0x008fe200078e000b */
[----:B------:R-:W-:Y:S01]  /*7ec0*/  SHF.R.U32.HI R4, RZ, 0x3, R33 ;  /* 0x00000003ff047819 */ /* 0x000fe20000011621 */
[----:B------:R-:W-:Y:S01]  /*7ed0*/  BSSY B1, `(.L_x_8651) ;  /* 0x0000013000017945 */ /* 0x000fe20003800000 */
[----:B------:R-:W-:Y:S01]  /*7ee0*/  PRMT R33, R33, 0x5410, R5 ;  /* 0x0000541021217816 */ /* 0x000fe20000000005 */
[----:B------:R-:W-:Y:S01]  /*7ef0*/  IMAD.MOV.U32 R5, RZ, RZ, R10 ;  /* 0x000000ffff057224 */ /* 0x000fe200078e000a */
[----:B------:R-:W-:Y:S01]  /*7f00*/  LOP3.LUT R3, R3, R4, RZ, 0x3c, !PT ;  /* 0x0000000403037212 */ /* 0x000fe200078e3cff */
[----:B------:R-:W-:Y:S01]  /*7f10*/  IMAD.MOV.U32 R4, RZ, RZ, R9 ;  /* 0x000000ffff047224 */ /* 0x000fe200078e0009 */
[----:B------:R-:W-:-:S02]  /*7f20*/  PRMT R31, R6, 0x7610, R31 ;  /* 0x00007610061f7816 */ /* 0x000fc4000000001f */
[----:B------:R-:W-:Y:S01]  /*7f30*/  PRMT R33, R5, 0x7610, R33 ;  /* 0x0000761005217816 */ /* 0x000fe20000000021 */
[----:B------:R-:W-:Y:S01]  /*7f40*/  IMAD R3, R214, 0x200, R3 ;  /* 0x00000200d6037824 */ /* 0x000fe200078e0203 */
[----:B------:R-:W-:Y:S01]  /*7f50*/  PRMT R47, R4, 0x5410, R7 ;  /* 0x00005410042f7816 */ /* 0x000fe20000000007 */
[----:B------:R-:W-:Y:S01]  /*7f60*/  IMAD.MOV.U32 R4, RZ, RZ, R15 ;  /* 0x000000ffff047224 */ /* 0x000fe200078e000f */
[----:B------:R-:W-:Y:S01]  /*7f70*/  LOP3.LUT P2, RZ, R189, 0x4, RZ, 0xc0, !PT ;  /* 0x00000004bdff7812 */ /* 0x000fe2000784c0ff */
[----:B------:R-:W-:Y:S01]  /*7f80*/  IMAD.MOV.U32 R5, RZ, RZ, R12 ;  /* 0x000000ffff057224 */ /* 0x000fe200078e000c */
[----:B------:R-:W-:Y:S01]  /*7f90*/  ISETP.GE.AND P1, PT, R23, R32, PT ;  /* 0x000000201700720c */ /* 0x000fe20003f26270 */
[----:B0-----:R-:W-:-:S03]  /*7fa0*/  IMAD R30, R3, 0x2, R2 ;  /* 0x00000002031e7824 */ /* 0x001fc600078e0202 */
[----:B------:R-:W-:Y:S01]  /*7fb0*/  PRMT R48, R4, 0x5410, R5 ;  /* 0x0000541004307816 */ /* 0x000fe20000000005 */
[----:B------:R-:W-:Y:S02]  /*7fc0*/  IMAD.MOV.U32 R5, RZ, RZ, R13 ;  /* 0x000000ffff057224 */ /* 0x000fe400078e000d */
[C---:B------:R-:W-:Y:S02]  /*7fd0*/  VIADD R4, R30.reuse, 0x20400 ;  /* 0x000204001e047836 */ /* 0x040fe40000000000 */
[----:B------:R-:W-:Y:S01]  /*7fe0*/  VIADD R3, R30, 0x20440 ;  /* 0x000204401e037836 */ /* 0x000fe20000000000 */
[----:B------:R-:W-:Y:S06]  /*7ff0*/  @!P0 BRA `(.L_x_8652) ;  /* 0x000001cc00888947 */ /* 0x000fec0003800000 */
.L_x_8934:
[----:B------:R-:W-:Y:S05]  /*8000*/  BSYNC B1 ;  /* 0x0000000000017941 */ /* 0x000fea0003800000 */
.L_x_8651:
        /* <DEDUP_REMOVED lines=10> */
[----:B0-----:R-:W-:Y:S01]  /*80b0*/  SHF.R.U32.HI R35, RZ, 0x10, R29 ;  /* 0x00000010ff237819 */ /* 0x001fe2000001161d */
[--C-:B------:R-:W-:Y:S01]  /*80c0*/  HADD2.F32 R34, -RZ, R36.reuse.H1_H1 ;  /* 0x30000024ff227230 */ /* 0x100fe20000004100 */
[----:B------:R-:W-:Y:S01]  /*80d0*/  SHF.R.U32.HI R37, RZ, 0x10, R27 ;  /* 0x00000010ff257819 */ /* 0x000fe2000001161b */
        /* <DEDUP_REMOVED lines=38> */
.L_x_8656:
[----:B------:R-:W-:Y:S05]  /*8340*/  BSYNC B2 ;  /* 0x0000000000027941 */ /* 0x000fea0003800000 */
.L_x_8655:
        /* <DEDUP_REMOVED lines=43> */
.L_x_8654:
[----:B------:R-:W-:Y:S05]  /*8600*/  BSYNC B1 ;  /* 0x0000000000017941 */ /* 0x000fea0003800000 */
.L_x_8653:
        /* <DEDUP_REMOVED lines=50> */
.L_x_8659:
[----:B------:R-:W-:Y:S05]  /*8930*/  BSYNC B1 ;  /* 0x0000000000017941 */ /* 0x000fea0003800000 */
.L_x_8658:
[----:B------:R-:W-:Y:S05]  /*8940*/  @P1 BRA `(.L_x_8657) ;  /* 0x0000001400981947 */ /* 0x000fea0003800000 */
[----:B-1----:R-:W1:Y:S01]  /*8950*/  LDS.128 R4, [R3+0x1000] ;  /* 0x0010000003047984 */ /* 0x002e620000000c00 */
[----:B------:R-:W-:Y:S01]  /*8960*/  SHF.R.U64 R25, R12, 0x10, R13 ;  /* 0x000000100c197819 */ /* 0x000fe2000000120d */
[----:B------:R-:W-:Y:S01]  /*8970*/  HADD2.F32 R12, -RZ, R48.H1_H1 ;  /* 0x30000030ff0c7230 */ /* 0x000fe20000004100 */
[----:B------:R-:W-:Y:S01]  /*8980*/  SHF.R.U32.HI R14, RZ, 0x10, R11 ;  /* 0x00000010ff0e7819 */ /* 0x000fe2000001160b */
[----:B------:R-:W-:Y:S01]  /*8990*/  HADD2.F32 R33, -RZ, R33.H0_H0 ;  /* 0x20000021ff217230 */ /* 0x000fe20000004100 */
[----:B------:R-:W-:Y:S02]  /*89a0*/  SHF.R.U32.HI R13, RZ, 0x10, R13 ;  /* 0x00000010ff0d7819 */ /* 0x000fe4000001160d */
[----:B------:R-:W-:Y:S01]  /*89b0*/  SHF.R.U64 R21, R10, 0x10, R11 ;  /* 0x000000100a157819 */ /* 0x000fe2000000120b */
[----:B------:R-:W-:Y:S02]  /*89c0*/  HADD2.F32 R14, -RZ, R14.H0_H0 ;  /* 0x2000000eff0e7230 */ /* 0x000fe40000004100 */
[----:B------:R-:W-:-:S02]  /*89d0*/  HADD2.F32 R13, -RZ, R13.H0_H0 ;  /* 0x2000000dff0d7230 */ /* 0x000fc40000004100 */
[--C-:B-1----:R-:W-:Y:S02]  /*89e0*/  HADD2.F32 R11, -RZ, R7.reuse.H1_H1 ;  /* 0x30000007ff0b7230 */ /* 0x102fe40000004100 */
[----:B------:R-:W-:Y:S02]  /*89f0*/  HADD2.F32 R10, -RZ, R7.H0_H0 ;  /* 0x20000007ff0a7230 */ /* 0x000fe40000004100 */
[--C-:B------:R-:W-:Y:S02]  /*8a00*/  HADD2.F32 R7, -RZ, R4.reuse.H0_H0 ;  /* 0x20000004ff077230 */ /* 0x100fe40000004100 */
[C---:B------:R-:W-:Y:S01]  /*8a10*/  FMUL.FTZ R15, R11.reuse, R14 ;  /* 0x0000000e0b0f7220 */ /* 0x040fe20000410000 */
[----:B------:R-:W-:Y:S01]  /*8a20*/  FMUL.FTZ R11, R11, R13 ;  /* 0x0000000d0b0b7220 */ /* 0x000fe20000410000 */
[----:B------:R-:W-:Y:S02]  /*8a30*/  HADD2.F32 R4, -RZ, R4.H1_H1 ;  /* 0x30000004ff047230 */ /* 0x000fe40000004100 */
[----:B------:R-:W-:-:S02]  /*8a40*/  HADD2.F32 R8, -RZ, R6.H0_H0 ;  /* 0x20000006ff087230 */ /* 0x000fc40000004100 */
[----:B------:R-:W-:Y:S01]  /*8a50*/  FFMA.FTZ R24, R10, R14, R11 ;  /* 0x0000000e0a187223 */ /* 0x000fe2000001000b */
[----:B------:R-:W-:Y:S02]  /*8a60*/  HADD2.F32 R9, -RZ, R6.H1_H1 ;  /* 0x30000006ff097230 */ /* 0x000fe40000004100 */
[----:B------:R-:W-:Y:S01]  /*8a70*/  FMUL.FTZ R20, R4, R33 ;  /* 0x0000002104147220 */ /* 0x000fe20000410000 */
[----:B------:R-:W-:Y:S02]  /*8a80*/  HADD2.F32 R11, -RZ, R31.H0_H0 ;  /* 0x2000001fff0b7230 */ /* 0x000fe40000004100 */
[----:B------:R-:W-:Y:S01]  /*8a90*/  FFMA.FTZ R15, R10, R13, -R15 ;  /* 0x0000000d0a0f7223 */ /* 0x000fe2000001080f */
[----:B------:R-:W-:Y:S02]  /*8aa0*/  HADD2.F32 R6, -RZ, R5.H0_H0 ;  /* 0x20000005ff067230 */ /* 0x000fe40000004100 */
[----:B------:R-:W-:Y:S01]  /*8ab0*/  FMUL.FTZ R14, R4, R12 ;  /* 0x0000000c040e7220 */ /* 0x000fe20000410000 */
[----:B------:R-:W-:-:S02]  /*8ac0*/  HADD2.F32 R31, -RZ, R31.H1_H1 ;  /* 0x3000001fff1f7230 */ /* 0x000fc40000004100 */
[C---:B------:R-:W-:Y:S01]  /*8ad0*/  FFMA.FTZ R20, R7.reuse, R12, -R20 ;  /* 0x0000000c07147223 */ /* 0x040fe20000010814 */
[----:B------:R-:W-:Y:S02]  /*8ae0*/  HADD2.F32 R5, -RZ, R5.H1_H1 ;  /* 0x30000005ff057230 */ /* 0x000fe40000004100 */
[----:B------:R-:W-:Y:S01]  /*8af0*/  FFMA.FTZ R33, R7, R33, R14 ;  /* 0x0000002107217223 */ /* 0x000fe2000001000e */
        /* <DEDUP_REMOVED lines=14> */
[----:B------:R2:W-:Y:S01]  /*8be0*/  STS.128 [R3+0x1000], R4 ;  /* 0x0010000403007388 */ /* 0x0005e20000000c00 */
[----:B------:R-:W-:Y:S05]  /*8bf0*/  BRA `(.L_x_8657) ;  /* 0x0000001000ec7947 */ /* 0x000fea0003800000 */
.L_x_8644:
        /* <DEDUP_REMOVED lines=34> */
.L_x_8940:
        /* <DEDUP_REMOVED lines=15> */
.L_x_8662:
[----:B------:R-:W-:Y:S05]  /*8f10*/  BSYNC B1 ;  /* 0x0000000000017941 */ /* 0x000fea0003800000 */
.L_x_8661:
        /* <DEDUP_REMOVED lines=23> */
.L_x_8946:
        /* <DEDUP_REMOVED lines=23> */
.L_x_8665:
[----:B------:R-:W-:Y:S05]  /*9200*/  BSYNC B1 ;  /* 0x0000000000017941 */ /* 0x000fea0003800000 */
.L_x_8664:
        /* <DEDUP_REMOVED lines=20> */
.L_x_8947:
[----:B------:R-:W-:Y:S05]  /*9350*/  BSYNC B1 ;  /* 0x0000000000017941 */ /* 0x000fea0003800000 */
.L_x_8666:
        /* <DEDUP_REMOVED lines=18> */
[----:B------:R-:W-:Y:S01]  /*9480*/  IMAD R33, R214, 0x200, R33 ;  /* 0x00000200d6217824 */ /* 0x000fe200078e0221 */
[----:B------:R-:W-:Y:S01]  /*9490*/  SHF.R.U64 R51, R30, 0x10, R31 ;  /* 0x000000101e337819 */ /* 0x000fe2000000121f */
[----:B------:R-:W-:Y:S01]  /*94a0*/  IMAD R13, R214, 0x200, R13 ;  /* 0x00000200d60d7824 */ /* 0x000fe200078e020d */
[----:B------:R-:W-:Y:S01]  /*94b0*/  SHF.R.U32.HI R49, RZ, 0x10, R31 ;  /* 0x00000010ff317819 */ /* 0x000fe2000001161f */
[--C-:B------:R-:W-:Y:S01]  /*94c0*/  IMAD R39, R33, 0x2, R2.reuse ;  /* 0x0000000221277824 */ /* 0x100fe200078e0202 */
[--C-:B------:R-:W-:Y:S01]  /*94d0*/  SHF.R.U64 R55, R26, 0x10, R27.reuse ;  /* 0x000000101a377819 */ /* 0x100fe2000000121b */
[----:B------:R-:W-:Y:S01]  /*94e0*/  IMAD R38, R13, 0x2, R2 ;  /* 0x000000020d267824 */ /* 0x000fe200078e0202 */
[----:B------:R-:W-:Y:S01]  /*94f0*/  SHF.R.U32.HI R54, RZ, 0x10, R27 ;  /* 0x00000010ff367819 */ /* 0x000fe2000001161b */
[----:B------:R-:W-:Y:S01]  /*9500*/  HADD2.F32 R42, -RZ, R42.H0_H0 ;  /* 0x2000002aff2a7230 */ /* 0x000fe20000004100 */
[----:B------:R-:W0:Y:S04]  /*9510*/  LDS.128 R32, [R39+0x20400] ;  /* 0x0204000027207984 */ /* 0x000e280000000c00 */
[----:B------:R-:W1:Y:S01]  /*9520*/  LDS.128 R12, [R38+0x20400] ;  /* 0x02040000260c7984 */ /* 0x000e620000000c00 */
[----:B0-----:R-:W-:-:S02]  /*9530*/  HADD2.F32 R29, -RZ, R33.H0_H0 ;  /* 0x20000021ff1d7230 */ /* 0x001fc40000004100 */
[----:B------:R-:W-:Y:S02]  /*9540*/  HADD2.F32 R33, -RZ, R33.H1_H1 ;  /* 0x30000021ff217230 */ /* 0x000fe40000004100 */
[--C-:B-1----:R-:W-:Y:S02]  /*9550*/  HADD2.F32 R24, -RZ, R13.reuse.H0_H0 ;  /* 0x2000000dff187230 */ /* 0x102fe40000004100 */
[C---:B------:R-:W-:Y:S01]  /*9560*/  FMUL.FTZ R45, R29.reuse, R43 ;  /* 0x0000002b1d2d7220 */ /* 0x040fe20000410000 */
[-C--:B------:R-:W-:Y:S01]  /*9570*/  FMUL.FTZ R47, R29, R41.reuse ;  /* 0x000000291d2f7220 */ /* 0x080fe20000410000 */
[----:B------:R-:W-:Y:S02]  /*9580*/  HADD2.F32 R25, -RZ, R13.H1_H1 ;  /* 0x3000000dff197230 */ /* 0x000fe40000004100 */
[----:B------:R-:W-:Y:S01]  /*9590*/  FMUL.FTZ R50, R33, R42 ;  /* 0x0000002a21327220 */ /* 0x000fe20000410000 */
[----:B------:R-:W-:Y:S01]  /*95a0*/  FFMA.FTZ R45, R24, R41, -R45 ;  /* 0x00000029182d7223 */ /* 0x000fe2000001082d */
[----:B------:R-:W-:-:S02]  /*95b0*/  HADD2.F32 R29, -RZ, R46.H0_H0 ;  /* 0x2000002eff1d7230 */ /* 0x000fc40000004100 */
[----:B------:R-:W-:Y:S01]  /*95c0*/  FFMA.FTZ R47, R24, R43, R47 ;  /* 0x0000002b182f7223 */ /* 0x000fe2000001002f */
[----:B------:R-:W-:Y:S02]  /*95d0*/  HADD2.F32 R31, -RZ, R35.H0_H0 ;  /* 0x20000023ff1f7230 */ /* 0x000fe40000004100 */
[-C--:B------:R-:W-:Y:S01]  /*95e0*/  FMUL.FTZ R46, R33, R44.reuse ;  /* 0x0000002c212e7220 */ /* 0x080fe20000410000 */
[----:B------:R-:W-:Y:S02]  /*95f0*/  HADD2.F32 R24, -RZ, R48.H0_H0 ;  /* 0x20000030ff187230 */ /* 0x000fe40000004100 */
[C---:B------:R-:W-:Y:S01]  /*9600*/  FFMA.FTZ R50, R25.reuse, R44, R50 ;  /* 0x0000002c19327223 */ /* 0x040fe20000010032 */
[----:B------:R-:W-:Y:S02]  /*9610*/  HADD2.F32 R26, -RZ, R15.H0_H0 ;  /* 0x2000000fff1a7230 */ /* 0x000fe40000004100 */
[----:B------:R-:W-:Y:S01]  /*9620*/  FFMA.FTZ R48, R25, R42, -R46 ;  /* 0x0000002a19307223 */ /* 0x000fe2000001082e */
[----:B------:R-:W-:-:S02]  /*9630*/  HADD2.F32 R35, -RZ, R35.H1_H1 ;  /* 0x30000023ff237230 */ /* 0x000fc40000004100 */
[CC--:B------:R-:W-:Y:S01]  /*9640*/  FMUL.FTZ R33, R31.reuse, R29.reuse ;  /* 0x0000001d1f217220 */ /* 0x0c0fe20000410000 */
[----:B------:R-:W-:Y:S02]  /*9650*/  HADD2.F32 R46, -RZ, R49.H0_H0 ;  /* 0x20000031ff2e7230 */ /* 0x000fe40000004100 */
[-C--:B------:R-:W-:Y:S01]  /*9660*/  FMUL.FTZ R52, R31, R24.reuse ;  /* 0x000000181f347220 */ /* 0x080fe20000410000 */
[----:B------:R-:W-:Y:S02]  /*9670*/  HADD2.F32 R27, -RZ, R15.H1_H1 ;  /* 0x3000000fff1b7230 */ /* 0x000fe40000004100 */
[C---:B------:R-:W-:Y:S01]  /*9680*/  FFMA.FTZ R41, R26.reuse, R24, -R33 ;  /* 0x000000181a297223 */ /* 0x040fe20000010821 */
[----:B------:R-:W-:Y:S02]  /*9690*/  HADD2.F32 R42, -RZ, R54.H0_H0 ;  /* 0x20000036ff2a7230 */ /* 0x000fe40000004100 */
[----:B------:R-:W-:Y:S01]  /*96a0*/  FFMA.FTZ R52, R26, R29, R52 ;  /* 0x0000001d1a347223 */ /* 0x000fe20000010034 */
[----:B------:R-:W-:-:S02]  /*96b0*/  HADD2.F32 R28, -RZ, R32.H0_H0 ;  /* 0x20000020ff1c7230 */ /* 0x000fc40000004100 */
[C---:B------:R-:W-:Y:S01]  /*96c0*/  FMUL.FTZ R44, R35.reuse, R46 ;  /* 0x0000002e232c7220 */ /* 0x040fe20000410000 */
[----:B------:R-:W-:Y:S02]  /*96d0*/  HADD2.F32 R26, -RZ, R58.H0_H0 ;  /* 0x2000003aff1a7230 */ /* 0x000fe40000004100 */
[-C--:B------:R-:W-:Y:S01]  /*96e0*/  FMUL.FTZ R54, R35, R42.reuse ;  /* 0x0000002a23367220 */ /* 0x080fe20000410000 */
[----:B------:R-:W-:Y:S02]  /*96f0*/  HADD2.F32 R24, -RZ, R59.H0_H0 ;  /* 0x2000003bff187230 */ /* 0x000fe40000004100 */
[----:B------:R-:W-:Y:S01]  /*9700*/  FFMA.FTZ R44, R27, R42, -R44 ;  /* 0x0000002a1b2c7223 */ /* 0x000fe2000001082c */
[----:B------:R-:W-:Y:S02]  /*9710*/  HADD2.F32 R30, -RZ, R34.H0_H0 ;  /* 0x20000022ff1e7230 */ /* 0x000fe40000004100 */
[----:B------:R-:W-:Y:S01]  /*9720*/  FMUL.FTZ R42, R28, R26 ;  /* 0x0000001a1c2a7220 */ /* 0x000fe20000410000 */
[----:B------:R-:W-:-:S02]  /*9730*/  HADD2.F32 R29, -RZ, R58.H1_H1 ;  /* 0x3000003aff1d7230 */ /* 0x000fc40000004100 */
[----:B------:R-:W-:Y:S01]  /*9740*/  FMUL.FTZ R31, R28, R24 ;  /* 0x000000181c1f7220 */ /* 0x000fe20000410000 */
[----:B------:R-:W-:Y:S02]  /*9750*/  HADD2.F32 R13, -RZ, R12.H0_H0 ;  /* 0x2000000cff0d7230 */ /* 0x000fe40000004100 */
[----:B------:R-:W-:Y:S01]  /*9760*/  FFMA.FTZ R43, R27, R46, R54 ;  /* 0x0000002e1b2b7223 */ /* 0x000fe20000010036 */
[----:B------:R-:W-:Y:S02]  /*9770*/  HADD2.F32 R15, -RZ, R14.H0_H0 ;  /* 0x2000000eff0f7230 */ /* 0x000fe40000004100 */
[----:B------:R-:W-:Y:S01]  /*9780*/  FMUL.FTZ R28, R30, R29 ;  /* 0x0000001d1e1c7220 */ /* 0x000fe20000410000 */
[----:B------:R-:W-:Y:S02]  /*9790*/  HADD2.F32 R25, -RZ, R59.H1_H1 ;  /* 0x3000003bff197230 */ /* 0x000fe40000004100 */
[C---:B------:R-:W-:Y:S01]  /*97a0*/  FFMA.FTZ R42, R13.reuse, R24, -R42 ;  /* 0x000000180d2a7223 */ /* 0x040fe2000001082a */
[----:B------:R-:W-:Y:S01]  /*97b0*/  FFMA.FTZ R24, R13, R26, R31 ;  /* 0x0000001a0d187223 */ /* 0x000fe2000001001f */
[----:B------:R-:W-:-:S02]  /*97c0*/  HADD2.F32 R32, -RZ, R32.H1_H1 ;  /* 0x30000020ff207230 */ /* 0x000fc40000004100 */
[----:B------:R-:W-:Y:S02]  /*97d0*/  HADD2.F32 R34, -RZ, R34.H1_H1 ;  /* 0x30000022ff227230 */ /* 0x000fe40000004100 */
[-C--:B------:R-:W-:Y:S01]  /*97e0*/  FMUL.FTZ R30, R30, R25.reuse ;  /* 0x000000191e1e7220 */ /* 0x080fe20000410000 */
[C---:B------:R-:W-:Y:S01]  /*97f0*/  FFMA.FTZ R28, R15.reuse, R25, -R28 ;  /* 0x000000190f1c7223 */ /* 0x040fe2000001081c */
[----:B------:R-:W-:Y:S02]  /*9800*/  HADD2.F32 R27, -RZ, R53.H0_H0 ;  /* 0x20000035ff1b7230 */ /* 0x000fe40000004100 */
[----:B------:R-:W-:Y:S02]  /*9810*/  HADD2.F32 R31, -RZ, R51.H0_H0 ;  /* 0x20000033ff1f7230 */ /* 0x000fe40000004100 */
[----:B------:R-:W-:Y:S01]  /*9820*/  FFMA.FTZ R26, R15, R29, R30 ;  /* 0x0000001d0f1a7223 */ /* 0x000fe2000001001e */
        /* <DEDUP_REMOVED lines=22> */
.L_x_8669:
[----:B------:R-:W-:Y:S05]  /*9990*/  BSYNC B1 ;  /* 0x0000000000017941 */ /* 0x000fea0003800000 */
.L_x_8668:
[----:B------:R-:W-:Y:S01]  /*99a0*/  PRMT R33, R20, 0x5410, R21 ;  /* 0x0000541014217816 */ /* 0x000fe20000000015 */
[----:B------:R-:W-:Y:S06]  /*99b0*/  @P0 BRA `(.L_x_8657) ;  /* 0x00000004007c0947 */ /* 0x000fec0003800000 */
[----:B------:R-:W2:Y:S01]  /*99c0*/  LDL R44, [R1+0x74] ;  /* 0x00007400012c7983 */ /* 0x000ea20000100800 */
[----:B0-----:R-:W-:Y:S01]  /*99d0*/  IMAD.SHL.U32 R13, R3, 0x40, RZ ;  /* 0x00000040030d7824 */ /* 0x001fe200078e00ff */
[----:B------:R-:W-:Y:S01]  /*99e0*/  SHF.R.S32.HI R12, RZ, 0x1f, R3 ;  /* 0x0000001fff0c7819 */ /* 0x000fe20000011403 */
[--C-:B------:R-:W-:Y:S01]  /*99f0*/  HADD2.F32 R28, -RZ, R60.reuse.H0_H0 ;  /* 0x2000003cff1c7230 */ /* 0x100fe20000004100 */
[--C-:B------:R-:W-:Y:S01]  /*9a00*/  SHF.R.U64 R43, R8, 0x10, R9.reuse ;  /* 0x00000010082b7819 */ /* 0x100fe20000001209 */
[----:B------:R-:W-:Y:S01]  /*9a10*/  HADD2.F32 R20, -RZ, R60.H1_H1 ;  /* 0x3000003cff147230 */ /* 0x000fe20000004100 */
[----:B------:R-:W-:Y:S02]  /*9a20*/  LEA.HI R12, R12, R3, RZ, 0x3 ;  /* 0x000000030c0c7211 */ /* 0x000fe400078f18ff */
[----:B------:R-:W-:Y:S02]  /*9a30*/  LOP3.LUT R13, R13, 0x1c0, RZ, 0xc0, !PT ;  /* 0x000001c00d0d7812 */ /* 0x000fe400078ec0ff */
[----:B------:R-:W-:Y:S01]  /*9a40*/  SHF.R.U32.HI R21, RZ, 0x10, R9 ;  /* 0x00000010ff157819 */ /* 0x000fe20000011609 */
[----:B------:R-:W-:Y:S01]  /*9a50*/  IMAD.SHL.U32 R12, R12, 0x40, RZ ;  /* 0x000000400c0c7824 */ /* 0x000fe200078e00ff */
[----:B------:R-:W-:-:S02]  /*9a60*/  SHF.R.U32.HI R3, RZ, 0x3, R13 ;  /* 0x00000003ff037819 */ /* 0x000fc4000001160d */
[----:B------:R-:W-:Y:S02]  /*9a70*/  SHF.R.U64 R39, R4, 0x10, R5 ;  /* 0x0000001004277819 */ /* 0x000fe40000001205 */
[----:B------:R-:W-:Y:S02]  /*9a80*/  LOP3.LUT R36, R3, R36, R13, 0x1e, !PT ;  /* 0x0000002403247212 */ /* 0x000fe400078e1e0d */
[----:B------:R-:W-:Y:S02]  /*9a90*/  LOP3.LUT R3, R12, 0xfffffe00, RZ, 0xc0, !PT ;  /* 0xfffffe000c037812 */ /* 0x000fe400078ec0ff */
[----:B------:R-:W-:Y:S02]  /*9aa0*/  SHF.R.U32.HI R30, RZ, 0x10, R5 ;  /* 0x00000010ff1e7819 */ /* 0x000fe40000011605 */
[--C-:B------:R-:W-:Y:S01]  /*9ab0*/  SHF.R.U64 R42, R10, 0x10, R11.reuse ;  /* 0x000000100a2a7819 */ /* 0x100fe2000000120b */
        /* <DEDUP_REMOVED lines=27> */
[----:B------:R-:W-:-:S02]  /*9c70*/  HADD2.F32 R21, -RZ, R37.H1_H1 ;  /* 0x30000025ff157230 */ /* 0x000fc40000004100 */
[-C--:B------:R-:W-:Y:S01]  /*9c80*/  FMUL.FTZ R28, R25, R20.reuse ;  /* 0x00000014191c7220 */ /* 0x080fe20000410000 */
[C---:B------:R-:W-:Y:S01]  /*9c90*/  FMUL.FTZ R25, R8.reuse, R9 ;  /* 0x0000000908197220 */ /* 0x040fe20000410000 */
[-C--:B------:R-:W-:Y:S01]  /*9ca0*/  FMUL.FTZ R8, R8, R5.reuse ;  /* 0x0000000508087220 */ /* 0x080fe20000410000 */
[C---:B------:R-:W-:Y:S01]  /*9cb0*/  FFMA.FTZ R29, R13.reuse, R20, -R36 ;  /* 0x000000140d1d7223 */ /* 0x040fe20000010824 */
[----:B------:R-:W-:Y:S01]  /*9cc0*/  FFMA.FTZ R31, R13, R30, R28 ;  /* 0x0000001e0d1f7223 */ /* 0x000fe2000001001c */
[C---:B------:R-:W-:Y:S01]  /*9cd0*/  FFMA.FTZ R25, R4.reuse, R5, -R25 ;  /* 0x0000000504197223 */ /* 0x040fe20000010819 */
[----:B------:R-:W-:Y:S02]  /*9ce0*/  HADD2.F32 R5, -RZ, R33.H0_H0 ;  /* 0x20000021ff057230 */ /* 0x000fe40000004100 */
        /* <DEDUP_REMOVED lines=44> */
.L_x_8657:
[----:B------:R-:W-:Y:S05]  /*9fb0*/  BSYNC B0 ;  /* 0x0000000000007941 */ /* 0x000fea0003800000 */
.L_x_8643:
        /* <DEDUP_REMOVED lines=8> */
.L_x_8640:
[----:B012---:R-:W-:-:S05]  /*a040*/  IMAD.U32 R3, RZ, RZ, UR37 ;  /* 0x00000025ff037e24 */ /* 0x007fca000f8e00ff */
[----:B------:R-:W-:-:S13]  /*a050*/  ISETP.NE.AND P0, PT, R3, 0x3, PT ;  /* 0x000000030300780c */ /* 0x000fda0003f05270 */
[----:B------:R-:W-:Y:S05]  /*a060*/  @!P0 BRA `(.L_x_8670) ;  /* 0x0000000000048947 */ /* 0x000fea0003800000 */
[----:B------:R-:W-:Y:S01]  /*a070*/  BPT.TRAP 0x1 ;  /* 0x000000040000795c */ /* 0x000fe20000300000 */
.L_x_8670:
[----:B------:R-:W-:Y:S01]  /*a080*/  IMAD R21, R18, 0x8, R2 ;  /* 0x0000000812157824 */ /* 0x000fe200078e0202 */
[----:B------:R-:W-:-:S04]  /*a090*/  SHF.L.U32 R14, R19, 0x1f, RZ ;  /* 0x0000001f130e7819 */ /* 0x000fc800000006ff */
[----:B------:R0:W1:Y:S01]  /*a0a0*/  SYNCS.PHASECHK.TRANS64.TRYWAIT P1, [R21+URZ+0x38830], R14 ;  /* 0x0388300e150075a7 */ /* 0x000062000802017f */
[----:B------:R-:W-:Y:S05]  /*a0b0*/  @!P0 BRA `(.L_x_8671) ;  /* 0x0000000000048947 */ /* 0x000fea0003800000 */
[----:B------:R-:W-:Y:S01]  /*a0c0*/  BPT.TRAP 0x1 ;  /* 0x000000040000795c */ /* 0x000fe20000300000 */
.L_x_8671:
        /* <DEDUP_REMOVED lines=10> */
.L_x_8672:
[----:B------:R-:W-:Y:S01]  /*a170*/  IMAD R6, R18, 0x200, R3 ;  /* 0x0000020012067824 */ /* 0x000fe200078e0203 */
[----:B------:R-:W-:Y:S01]  /*a180*/  LOP3.LUT R4, R4, 0x10000, RZ, 0xfc, !PT ;  /* 0x0001000004047812 */ /* 0x000fe200078efcff */
[----:B------:R-:W-:Y:S01]  /*a190*/  IMAD.MOV.U32 R5, RZ, RZ, 0x40000040 ;  /* 0x40000040ff057424 */ /* 0x000fe200078e00ff */
[----:B------:R-:W-:Y:S05]  /*a1a0*/  WARPSYNC.ALL ;  /* 0x0000000000007948 */ /* 0x000fea0003800000 */
[----:B------:R-:W-:Y:S01]  /*a1b0*/  IMAD.MOV.U32 R7, RZ, RZ, 0x40000040 ;  /* 0x40000040ff077424 */ /* 0x000fe200078e00ff */
[C---:B------:R-:W-:Y:S01]  /*a1c0*/  R2UR UR4, R4.reuse ;  /* 0x00000000040472ca */ /* 0x040fe200000e0000 */
[----:B------:R-:W-:Y:S01]  /*a1d0*/  WARPGROUP.ARRIVE ;  /* 0x00000000000079c5 */ /* 0x000fe20000000000 */
        /* <DEDUP_REMOVED lines=8> */
[----:B------:R-:W-:Y:S02]  /*a260*/  VIADD R10, R4, 0x4 ;  /* 0x00000004040a7836 */ /* 0x000fe40000000000 */
[----:B------:R-:W-:Y:S02]  /*a270*/  IMAD.MOV.U32 R11, RZ, RZ, 0x40000040 ;  /* 0x40000040ff0b7424 */ /* 0x000fe400078e00ff */
[----:B------:R-:W-:-:S04]  /*a280*/  IMAD.MOV.U32 R7, RZ, RZ, 0x40000040 ;  /* 0x40000040ff077424 */ /* 0x000fc800078e00ff */
[----:B------:R-:W-:Y:S01]  /*a290*/  HGMMA.64x64x16.F32 R24, gdesc[UR4], RZ, !UPT, gsb0 ;  /* 0x00e00000041879f0 */ /* 0x000fe2000c0008ff */
[----:B------:R-:W-:Y:S02]  /*a2a0*/  R2UR UR4, R12 ;  /* 0x000000000c0472ca */ /* 0x000fe400000e0000 */
[----:B------:R-:W-:Y:S02]  /*a2b0*/  R2UR UR5, R13 ;  /* 0x000000000d0572ca */ /* 0x000fe400000e0000 */
[----:B------:R-:W-:Y:S01]  /*a2c0*/  R2UR UR6, R8 ;  /* 0x00000000080672ca */ /* 0x000fe200000e0000 */
[C---:B------:R-:W-:Y:S01]  /*a2d0*/  VIADD R8, R6.reuse, 0x4 ;  /* 0x0000000406087836 */ /* 0x040fe20000000000 */
[----:B------:R-:W-:Y:S01]  /*a2e0*/  R2UR UR7, R9 ;  /* 0x00000000090772ca */ /* 0x000fe200000e0000 */
[----:B------:R-:W-:Y:S02]  /*a2f0*/  IMAD.MOV.U32 R9, RZ, RZ, 0x40000040 ;  /* 0x40000040ff097424 */ /* 0x000fe400078e00ff */
[----:B------:R-:W-:Y:S01]  /*a300*/  VIADD R6, R6, 0x6 ;  /* 0x0000000606067836 */ /* 0x000fe20000000000 */
[----:B------:R-:W-:-:S02]  /*a310*/  WARPGROUP.DEPBAR.LE gsb0, 0x0 ;  /* 0x00008000000079c5 */ /* 0x000fc40000010000 */
[----:B------:R-:W-:-:S07]  /*a320*/  WARPGROUP.ARRIVE ;  /* 0x00000000000079c5 */ /* 0x000fce0000000000 */
[----:B------:R-:W-:Y:S01]  /*a330*/  HGMMA.64x64x16.F32 R24, gdesc[UR4], R24, gsb0 ;  /* 0x00e00000041879f0 */ /* 0x000fe20008000818 */
[----:B------:R-:W-:Y:S02]  /*a340*/  R2UR UR4, R10 ;  /* 0x000000000a0472ca */ /* 0x000fe400000e0000 */
[----:B------:R-:W-:Y:S02]  /*a350*/  R2UR UR5, R11 ;  /* 0x000000000b0572ca */ /* 0x000fe400000e0000 */
        /* <DEDUP_REMOVED lines=18> */
.L_x_8948:
[----:B------:R-:W-:Y:S05]  /*a480*/  BSYNC B0 ;  /* 0x0000000000007941 */ /* 0x000fea0003800000 */
.L_x_8674:
[----:B------:R-:W-:Y:S05]  /*a490*/  @!P0 BRA `(.L_x_8676) ;  /* 0x0000000000048947 */ /* 0x000fea0003800000 */
[----:B------:R-:W-:Y:S01]  /*a4a0*/  BPT.TRAP 0x1 ;  /* 0x000000040000795c */ /* 0x000fe20000300000 */
.L_x_8676:
[----:B------:R3:W4:Y:S01]  /*a4b0*/  SYNCS.PHASECHK.TRANS64.TRYWAIT P2, [R21+URZ+0x38850], R14 ;  /* 0x0388500e150075a7 */ /* 0x000722000804017f */
[----:B------:R-:W-:Y:S05]  /*a4c0*/  @!P0 BRA `(.L_x_8677) ;  /* 0x0000000000048947 */ /* 0x000fea0003800000 */
[----:B------:R-:W-:Y:S01]  /*a4d0*/  BPT.TRAP 0x1 ;  /* 0x000000040000795c */ /* 0x000fe20000300000 */
.L_x_8677:
[----:B------:R-:W0:Y:S01]  /*a4e0*/  S2R R6, SR_TID.X ;  /* 0x0000000000067919 */ /* 0x000e220000002100 */
[----:B------:R-:W-:Y:S01]  /*a4f0*/  VIADD R0, R2, 0x400 ;  /* 0x0000040002007836 */ /* 0x000fe20000000000 */
[----:B------:R-:W-:Y:S04]  /*a500*/  BSSY B0, `(.L_x_8678) ;  /* 0x0000008000007945 */ /* 0x000fe80003800000 */
[----:B------:R-:W-:-:S04]  /*a510*/  SHF.R.U32.HI R0, RZ, 0x4, R0 ;  /* 0x00000004ff007819 */ /* 0x000fc80000011600 */
[----:B------:R-:W-:Y:S02]  /*a520*/  LOP3.LUT R0, R0, 0x3fff, RZ, 0xc0, !PT ;  /* 0x00003fff00007812 */ /* 0x000fe400078ec0ff */
[----:B0-----:R-:W-:-:S04]  /*a530*/  LOP3.LUT R6, R6, 0x7f, RZ, 0xc0, !PT ;  /* 0x0000007f06067812 */ /* 0x001fc800078ec0ff */
[----:B------:R-:W-:Y:S01]  /*a540*/  ISETP.NE.AND P1, PT, R6, RZ, PT ;  /* 0x000000ff0600720c */ /* 0x000fe20003f25270 */
[----:B----4-:R-:W-:-:S12]  /*a550*/  @P2 BRA `(.L_x_8679) ;  /* 0x0000000000082947 */ /* 0x010fd80003800000 */
[----:B------:R-:W0:Y:S02]  /*a560*/  SYNCS.PHASECHK.TRANS64.TRYWAIT P2, [R21+URZ+0x38850], R14 ;  /* 0x0388500e150075a7 */ /* 0x000e24000804017f */
[----:B0-----:R-:W-:Y:S05]  /*a570*/  @!P2 BRA `(.L_x_8680) ;  /* 0x000001ac0064a947 */ /* 0x001fea0003800000 */
.L_x_8679:
[----:B------:R-:W-:Y:S05]  /*a580*/  BSYNC B0 ;  /* 0x0000000000007941 */ /* 0x000fea0003800000 */
.L_x_8678:
[----:B------:R-:W-:Y:S05]  /*a590*/  WARPSYNC.ALL ;  /* 0x0000000000007948 */ /* 0x000fea0003800000 */
[----:B01-3--:R-:W-:Y:S01]  /*a5a0*/  LOP3.LUT R14, R0, 0x10000, RZ, 0xfc, !PT ;  /* 0x00010000000e7812 */ /* 0x00bfe200078efcff */
[----:B------:R-:W-:Y:S01]  /*a5b0*/  VIADD R0, R2, 0x26400 ;  /* 0x0002640002007836 */ /* 0x000fe20000000000 */
[----:B------:R-:W-:-:S03]  /*a5c0*/  WARPGROUP.ARRIVE ;  /* 0x00000000000079c5 */ /* 0x000fc60000000000 */
[----:B------:R-:W-:-:S03]  /*a5d0*/  IMAD R58, R18, 0x1000, R14 ;  /* 0x00001000123a7824 */ /* 0x000fc600078e020e */
[----:B------:R-:W0:Y:S01]  /*a5e0*/  S2R R15, SR_TID.X ;  /* 0x00000000000f7919 */ /* 0x000e220000002100 */
[----:B------:R-:W-:Y:S01]  /*a5f0*/  IMAD.MOV.U32 R59, RZ, RZ, 0x40000040 ;  /* 0x40000040ff3b7424 */ /* 0x000fe200078e00ff */
[----:B------:R-:W-:Y:S01]  /*a600*/  SHF.R.U32.HI R0, RZ, 0x4, R0 ;  /* 0x00000004ff007819 */ /* 0x000fe20000011600 */
[----:B--2---:R-:W-:Y:S01]  /*a610*/  IMAD.MOV.U32 R7, RZ, RZ, 0x40000040 ;  /* 0x40000040ff077424 */ /* 0x004fe200078e00ff */
        /* <DEDUP_REMOVED lines=11> */
[C---:B------:R-:W-:Y:S01]  /*a6d0*/  VIADD R62, R6.reuse, 0x2 ;  /* 0x00000002063e7836 */ /* 0x040fe20000000000 */
[----:B------:R-:W-:Y:S01]  /*a6e0*/  ULDC UR41, c[0x0][0xad0] ;  /* 0x0002b40000297ab9 */ /* 0x000fe20000000800 */
[----:B------:R-:W-:Y:S01]  /*a6f0*/  VIADD R57, R6, 0x800 ;  /* 0x0000080006397836 */ /* 0x000fe20000000000 */
[----:B------:R-:W-:Y:S01]  /*a700*/  ULDC UR44, c[0x0][0xad0] ;  /* 0x0002b400002c7ab9 */ /* 0x000fe20000000800 */
[----:B------:R-:W-:Y:S01]  /*a710*/  IMAD.MOV.U32 R174, RZ, RZ, R193 ;  /* 0x000000ffffae7224 */ /* 0x000fe200078e00c1 */
[----:B------:R-:W-:Y:S01]  /*a720*/  ULDC UR39, c[0x0][0xa80] ;  /* 0x0002a00000277ab9 */ /* 0x000fe20000000800 */
[----:B------:R-:W-:Y:S01]  /*a730*/  IMAD.MOV.U32 R173, RZ, RZ, 0x40000040 ;  /* 0x40000040ffad7424 */ /* 0x000fe200078e00ff */
[----:B------:R-:W-:Y:S01]  /*a740*/  ULDC UR40, c[0x0][0xa80] ;  /* 0x0002a00000287ab9 */ /* 0x000fe20000000800 */
[----:B------:R-:W-:Y:S04]  /*a750*/  BSSY B0, `(.L_x_8681) ;  /* 0x000069e000007945 */ /* 0x000fe80003800000 */
        /* <DEDUP_REMOVED lines=9> */
[----:B0-----:R-:W-:-:S05]  /*a7f0*/  SHF.R.U32.HI R15, RZ, 0x7, R15 ;  /* 0x00000007ff0f7819 */ /* 0x001fca000001160f */
[----:B------:R-:W0:Y:S02]  /*a800*/  SHFL.IDX PT, R0, R15, RZ, 0x1f ;  /* 0x00001fff0f007589 */ /* 0x000e2400000e0000 */
[----:B0-----:R-:W-:-:S04]  /*a810*/  ISETP.GT.AND P2, PT, R0, 0x7f, PT ;  /* 0x0000007f0000780c */ /* 0x001fc80003f44270 */
[----:B------:R-:W-:Y:S02]  /*a820*/  SEL R15, RZ, 0x2, !P2 ;  /* 0x00000002ff0f7807 */ /* 0x000fe40005000000 */
[C---:B------:R-:W-:Y:S02]  /*a830*/  SEL R0, R20.reuse, 0x2, P2 ;  /* 0x0000000214007807 */ /* 0x040fe40001000000 */
[----:B------:R-:W-:Y:S01]  /*a840*/  SEL R20, R20, 0x6, !P2 ;  /* 0x0000000614147807 */ /* 0x000fe20005000000 */
        /* <DEDUP_REMOVED lines=158> */
[--C-:B------:R-:W-:Y:S01]  /*b230*/  IMAD.IADD R60, R59, 0x1, R0.reuse ;  /* 0x000000013b3c7824 */ /* 0x100fe200078e0200 */
        /* <DEDUP_REMOVED lines=16> */
[----:B------:R-:W-:Y:S02]  /*b340*/  IMAD.MOV.U32 R63, RZ, RZ, 0x40000040 ;  /* 0x40000040ff3f7424 */ /* 0x000fe400078e00ff */
[----:B------:R-:W-:-:S02]  /*b350*/  IMAD.MOV.U32 R57, RZ, RZ, 0x28 ;  /* 0x00000028ff397424 */ /* 0x000fc400078e00ff */
[----:B------:R-:W-:-:S03]  /*b360*/  IMAD.MOV.U32 R59, RZ, RZ, 0xa00 ;  /* 0x00000a00ff3b7424 */ /* 0x000fc600078e00ff */
[----:B------:R-:W-:Y:S02]  /*b370*/  SEL R57, R57, 0x26, P2 ;  /* 0x0000002639397807 */ /* 0x000fe40001000000 */
[----:B------:R-:W-:Y:S02]  /*b380*/  SEL R59, R59, 0x980, P2 ;  /* 0x000009803b3b7807 */ /* 0x000fe40001000000 */
[----:B------:R-:W-:Y:S02]  /*b390*/  LOP3.LUT R57, R57, 0x6, RZ, 0xc0, !PT ;  /* 0x0000000639397812 */ /* 0x000fe400078ec0ff */
        /* <DEDUP_REMOVED lines=8> */
[----:B------:R-:W-:Y:S01]  /*b420*/  R2UR UR5, R63 ;  /* 0x000000003f0572ca */ /* 0x000fe200000e0000 */
[----:B------:R-:W-:Y:S01]  /*b430*/  IMAD.MOV.U32 R63, RZ, RZ, 0x40000040 ;  /* 0x40000040ff3f7424 */ /* 0x000fe200078e00ff */
[CC--:B------:R-:W-:Y:S02]  /*b440*/  IADD3 R60, R57.reuse, R59.reuse, R6 ;  /* 0x0000003b393c7210 */ /* 0x0c0fe40007ffe006 */
[----:B------:R-:W-:Y:S01]  /*b450*/  IADD3 R62, R57, R59, R58 ;  /* 0x0000003b393e7210 */ /* 0x000fe20007ffe03a */
[----:B------:R-:W-:-:S02]  /*b460*/  VIADD R59, R58, 0xa00 ;  /* 0x00000a003a3b7836 */ /* 0x000fc40000000000 */
[----:B------:R-:W-:Y:S01]  /*b470*/  VIADD R57, R6, 0xa00 ;  /* 0x00000a0006397836 */ /* 0x000fe20000000000 */
        /* <DEDUP_REMOVED lines=147> */
[----:B------:R-:W-:Y:S01]  /*bdb0*/  IMAD.MOV.U32 R62, RZ, RZ, 0x40 ;  /* 0x00000040ff3e7424 */ /* 0x000fe200078e00ff */
[----:B------:R-:W-:-:S04]  /*bdc0*/  R2UR UR5, R63 ;  /* 0x000000003f0572ca */ /* 0x000fc800000e0000 */
[----:B------:R-:W-:-:S04]  /*bdd0*/  SEL R0, R62, 0x3e, P2 ;  /* 0x0000003e3e007807 */ /* 0x000fc80001000000 */
[----:B------:R-:W-:Y:S02]  /*bde0*/  LOP3.LUT R59, R0, 0x6, RZ, 0xc0, !PT ;  /* 0x00000006003b7812 */ /* 0x000fe400078ec0ff */
[----:B------:R-:W0:Y:S02]  /*bdf0*/  LDC R0, c[0x0][0x448] ;  /* 0x00011200ff007b82 */ /* 0x000e240000000800 */
[CC--:B------:R-:W-:Y:S02]  /*be00*/  IADD3 R60, R59.reuse, R15.reuse, R6 ;  /* 0x0000000f3b3c7210 */ /* 0x0c0fe40007ffe006 */
[----:B------:R-:W-:Y:S01]  /*be10*/  IADD3 R58, R59, R15, R58 ;  /* 0x0000000f3b3a7210 */ /* 0x000fe20007ffe03a */
[----:B------:R-:W-:Y:S01]  /*be20*/  IMAD.MOV.U32 R59, RZ, RZ, 0x40000040 ;  /* 0x40000040ff3b7424 */ /* 0x000fe200078e00ff */
[----:B0-----:R-:W-:Y:S01]  /*be30*/  ISETP.NE.AND P2, PT, R0, 0x1, PT ;  /* 0x000000010000780c */ /* 0x001fe20003f45270 */
[----:B------:R-:W-:-:S04]  /*be40*/  IMAD.IADD R0, R216, 0x1, R193 ;  /* 0x00000001d8007824 */ /* 0x000fc800078e02c1 */
[----:B------:R-:W-:-:S08]  /*be50*/  IMAD.MOV.U32 R57, RZ, RZ, R0 ;  /* 0x000000ffff397224 */ /* 0x000fd000078e0000 */
[----:B------:R-:W0:Y:S08]  /*be60*/  @P2 LDC R15, c[0x0][0x44c] ;  /* 0x00011300ff0f2b82 */ /* 0x000e300000000800 */
[----:B------:R-:W1:Y:S01]  /*be70*/  @P2 LDC R20, c[0x0][0x450] ;  /* 0x00011400ff142b82 */ /* 0x000e620000000800 */
[----:B------:R-:W-:Y:S02]  /*be80*/  WARPGROUP.DEPBAR.LE gsb0, 0x0 ;  /* 0x00008000000079c5 */ /* 0x000fe40000010000 */
[----:B------:R-:W-:Y:S01]  /*be90*/  WARPGROUP.ARRIVE ;  /* 0x00000000000079c5 */ /* 0x000fe20000000000 */
[----:B0-----:R-:W-:-:S04]  /*bea0*/  @P2 IMAD.HI.U32 R15, R0, R15, RZ ;  /* 0x0000000f000f2227 */ /* 0x001fc800078e00ff */
[----:B------:R-:W-:Y:S01]  /*beb0*/  IMAD R0, R171, -0x40, R62 ;  /* 0xffffffc0ab007824 */ /* 0x000fe200078e023e */
[----:B------:R-:W-:Y:S01]  /*bec0*/  HGMMA.64x64x16.F32 R24, gdesc[UR4], R24, gsb0 ;  /* 0x00e00000041879f0 */ /* 0x000fe20008000818 */
[----:B------:R-:W-:Y:S02]  /*bed0*/  R2UR UR4, R60 ;  /* 0x000000003c0472ca */ /* 0x000fe400000e0000 */
[----:B------:R-:W-:Y:S02]  /*bee0*/  R2UR UR5, R61 ;  /* 0x000000003d0572ca */ /* 0x000fe400000e0000 */
[----:B------:R-:W-:Y:S02]  /*bef0*/  R2UR UR6, R58 ;  /* 0x000000003a0672ca */ /* 0x000fe400000e0000 */
[----:B------:R-:W-:Y:S02]  /*bf00*/  R2UR UR7, R59 ;  /* 0x000000003b0772ca */ /* 0x000fe400000e0000 */
[----:B-1----:R-:W-:-:S02]  /*bf10*/  @P2 SHF.R.U32.HI R57, RZ, R20, R15 ;  /* 0x00000014ff392219 */ /* 0x002fc4000001160f */
[----:B------:R-:W-:-:S03]  /*bf20*/  IADD3 R15, R211, 0x1, R0 ;  /* 0x00000001d30f7810 */ /* 0x000fc60007ffe000 */
[----:B------:R-:W-:Y:S01]  /*bf30*/  SHFL.IDX PT, R20, R57, RZ, 0x1c1f ;  /* 0x001c1fff39147589 */ /* 0x000fe200000e0000 */
[----:B------:R-:W-:-:S03]  /*bf40*/  IADD3 R68, -R192, R15, -R215 ;  /* 0x0000000fc0447210 */ /* 0x000fc60007ffe9d7 */
[----:B------:R-:W0:Y:S01]  /*bf50*/  SHFL.IDX PT, R57, R57, 0x1, 0x1c1f ;  /* 0x003c1f0039397f89 */ /* 0x000e2200000e0000 */
[----:B------:R-:W-:Y:S02]  /*bf60*/  WARPGROUP.DEPBAR.LE gsb0, 0x0 ;  /* 0x00008000000079c5 */ /* 0x000fe40000010000 */
[----:B------:R-:W-:-:S06]  /*bf70*/  WARPGROUP.ARRIVE ;  /* 0x00000000000079c5 */ /* 0x000fcc0000000000 */
[----:B------:R-:W-:Y:S01]  /*bf80*/  HGMMA.64x64x16.F32 R24, gdesc[UR4], R24, gsb0 ;  /* 0x00e00000041879f0 */ /* 0x000fe20008000818 */
[----:B------:R-:W-:Y:S01]  /*bf90*/  ULDC UR4, c[0x0][0xad0] ;  /* 0x0002b40000047ab9 */ /* 0x000fe20000000800 */
[----:B------:R-:W-:Y:S01]  /*bfa0*/  R2UR UR7, R173 ;  /* 0x00000000ad0772ca */ /* 0x000fe200000e0000 */
[----:B------:R-:W-:Y:S01]  /*bfb0*/  IMAD.MOV.U32 R173, RZ, RZ, 0x40000040 ;  /* 0x40000040ffad7424 */ /* 0x000fe200078e00ff */
        /* <DEDUP_REMOVED lines=33> */
[----:B------:R-:W-:-:S06]  /*c1d0*/  FMUL.FTZ R55, R55, UR4 ;  /* 0x0000000437377c20 */ /* 0x000fcc0008410000 */
[----:B------:R1:W-:Y:S01]  /*c1e0*/  MUFU.TANH R59, R33 ;  /* 0x00000021003b7308 */ /* 0x0003e20000002400 */
[----:B---3--:R-:W-:-:S04]  /*c1f0*/  IADD3 R29, -R215, R0, R211 ;  /* 0x00000000d71d7210 */ /* 0x008fc80007ffe1d3 */
[----:B0-----:R-:W-:-:S03]  /*c200*/  VIADDMNMX R57, R57, R68, R29, PT ;  /* 0x0000004439397246 */ /* 0x001fc6000380011d */
[----:B------:R-:W0:Y:S01]  /*c210*/  MUFU.TANH R32, R32 ;  /* 0x0000002000207308 */ /* 0x000e220000002400 */
[----:B-1----:R-:W-:Y:S02]  /*c220*/  VIADDMNMX R33, R20, R68, R29, PT ;  /* 0x0000004414217246 */ /* 0x002fe4000380011d */
[----:B------:R-:W-:Y:S02]  /*c230*/  ISETP.GT.AND P6, PT, R57, 0x20, PT ;  /* 0x000000203900780c */ /* 0x000fe40003fc4270 */
[C---:B------:R-:W-:Y:S02]  /*c240*/  ISETP.GT.AND P3, PT, R33.reuse, RZ, PT ;  /* 0x000000ff2100720c */ /* 0x040fe40003f64270 */
[C---:B------:R-:W-:Y:S01]  /*c250*/  ISETP.GT.AND P4, PT, R33.reuse, 0x1, PT ;  /* 0x000000012100780c */ /* 0x040fe20003f84270 */
[----:B------:R1:W3:Y:S01]  /*c260*/  MUFU.TANH R60, R36 ;  /* 0x00000024003c7308 */ /* 0x0002e20000002400 */
[----:B------:R-:W-:Y:S02]  /*c270*/  ISETP.GT.AND P5, PT, R33, 0x8, PT ;  /* 0x000000082100780c */ /* 0x000fe40003fa4270 */
[----:B------:R-:W-:-:S02]  /*c280*/  FSEL R15, R24, -INF , P3 ;  /* 0xff800000180f7808 */ /* 0x000fc40001800000 */
[----:B------:R-:W-:Y:S02]  /*c290*/  ISETP.GT.AND P3, PT, R33, 0x9, PT ;  /* 0x000000092100780c */ /* 0x000fe40003f64270 */
[----:B--2---:R-:W-:Y:S01]  /*c2a0*/  FSEL R0, R28, -INF , P5 ;  /* 0xff8000001c007808 */ /* 0x004fe20002800000 */
[----:B------:R-:W2:Y:S01]  /*c2b0*/  MUFU.TANH R37, R37 ;  /* 0x0000002500257308 */ /* 0x000ea20000002400 */
[----:B-1----:R-:W-:Y:S02]  /*c2c0*/  FSEL R36, R25, -INF , P4 ;  /* 0xff80000019247808 */ /* 0x002fe40002000000 */
[----:B------:R-:W-:Y:S02]  /*c2d0*/  ISETP.GT.AND P4, PT, R33, 0x10, PT ;  /* 0x000000102100780c */ /* 0x000fe40003f84270 */
[----:B------:R-:W-:Y:S02]  /*c2e0*/  FMNMX.FTZ R25, R15, R36, !PT ;  /* 0x000000240f197209 */ /* 0x000fe40007810000 */
[----:B----4-:R-:W-:Y:S01]  /*c2f0*/  FSEL R20, R58, -INF , P3 ;  /* 0xff8000003a147808 */ /* 0x010fe20001800000 */
[----:B------:R2:W1:Y:S01]  /*c300*/  MUFU.TANH R61, R40 ;  /* 0x00000028003d7308 */ /* 0x0004620000002400 */
[----:B------:R-:W-:-:S02]  /*c310*/  FMNMX.FTZ R25, R0, R25, !PT ;  /* 0x0000001900197209 */ /* 0x000fc40007810000 */
[C---:B------:R-:W-:Y:S02]  /*c320*/  ISETP.GT.AND P3, PT, R33.reuse, 0x11, PT ;  /* 0x000000112100780c */ /* 0x040fe40003f64270 */
[----:B0-----:R-:W-:Y:S02]  /*c330*/  FSEL R24, R32, -INF , P4 ;  /* 0xff80000020187808 */ /* 0x001fe40002000000 */
[----:B------:R-:W-:Y:S01]  /*c340*/  FMNMX.FTZ R25, R20, R25, !PT ;  /* 0x0000001914197209 */ /* 0x000fe20007810000 */
[----:B------:R-:W-:Y:S01]  /*c350*/  MUFU.TANH R41, R41 ;  /* 0x0000002900297308 */ /* 0x000fe20000002400 */
[----:B------:R-:W-:Y:S02]  /*c360*/  ISETP.GT.AND P4, PT, R33, 0x18, PT ;  /* 0x000000182100780c */ /* 0x000fe40003f84270 */
[----:B------:R-:W-:Y:S02]  /*c370*/  FSEL R28, R59, -INF , P3 ;  /* 0xff8000003b1c7808 */ /* 0x000fe40001800000 */
[----:B------:R-:W-:-:S02]  /*c380*/  FMNMX.FTZ R25, R24, R25, !PT ;  /* 0x0000001918197209 */ /* 0x000fc40007810000 */
[----:B------:R-:W-:Y:S01]  /*c390*/  ISETP.GT.AND P3, PT, R33, 0x19, PT ;  /* 0x000000192100780c */ /* 0x000fe20003f64270 */
[----:B------:R1:W0:Y:S01]  /*c3a0*/  MUFU.TANH R62, R44 ;  /* 0x0000002c003e7308 */ /* 0x0002220000002400 */
[----:B---3--:R-:W-:Y:S02]  /*c3b0*/  FSEL R32, R60, -INF , P4 ;  /* 0xff8000003c207808 */ /* 0x008fe40002000000 */
[----:B------:R-:W-:Y:S02]  /*c3c0*/  FMNMX.FTZ R25, R28, R25, !PT ;  /* 0x000000191c197209 */ /* 0x000fe40007810000 */
[----:B--2---:R-:W-:Y:S02]  /*c3d0*/  FSEL R40, R37, -INF , P3 ;  /* 0xff80000025287808 */ /* 0x004fe40001800000 */
[C---:B------:R-:W-:Y:S01]  /*c3e0*/  ISETP.GT.AND P4, PT, R33.reuse, 0x20, PT ;  /* 0x000000202100780c */ /* 0x040fe20003f84270 */
[----:B------:R-:W2:Y:S01]  /*c3f0*/  MUFU.TANH R45, R45 ;  /* 0x0000002d002d7308 */ /* 0x000ea20000002400 */
[----:B------:R-:W-:Y:S01]  /*c400*/  FMNMX.FTZ R37, R32, R25, !PT ;  /* 0x0000001920257209 */ /* 0x000fe20007810000 */
[----:B------:R-:W-:Y:S01]  /*c410*/  FMUL.FTZ R25, R52, UR4 ;  /* 0x0000000434197c20 */ /* 0x000fe20008410000 */
[----:B------:R-:W-:-:S02]  /*c420*/  ISETP.GT.AND P3, PT, R33, 0x21, PT ;  /* 0x000000212100780c */ /* 0x000fc40003f64270 */
[----:B-1----:R-:W-:Y:S02]  /*c430*/  FSEL R44, R61, -INF , P4 ;  /* 0xff8000003d2c7808 */ /* 0x002fe40002000000 */
[----:B------:R-:W-:Y:S01]  /*c440*/  FMNMX.FTZ R37, R40, R37, !PT ;  /* 0x0000002528257209 */ /* 0x000fe20007810000 */
[----:B------:R1:W3:Y:S01]  /*c450*/  MUFU.TANH R58, R48 ;  /* 0x00000030003a7308 */ /* 0x0002e20000002400 */
[C---:B------:R-:W-:Y:S02]  /*c460*/  ISETP.GT.AND P4, PT, R33.reuse, 0x28, PT ;  /* 0x000000282100780c */ /* 0x040fe40003f84270 */
[----:B------:R-:W-:Y:S02]  /*c470*/  FMNMX.FTZ R37, R44, R37, !PT ;  /* 0x000000252c257209 */ /* 0x000fe40007810000 */
[----:B0-----:R-:W-:Y:S02]  /*c480*/  FSEL R52, R62, -INF , P4 ;  /* 0xff8000003e347808 */ /* 0x001fe40002000000 */
[----:B------:R-:W-:Y:S01]  /*c490*/  ISETP.GT.AND P4, PT, R33, 0x30, PT ;  /* 0x000000302100780c */ /* 0x000fe20003f84270 */
[----:B------:R-:W0:Y:S01]  /*c4a0*/  MUFU.TANH R49, R49 ;  /* 0x0000003100317308 */ /* 0x000e220000002400 */
[----:B-1----:R-:W-:-:S02]  /*c4b0*/  FSEL R48, R41, -INF , P3 ;  /* 0xff80000029307808 */ /* 0x002fc40001800000 */
[----:B------:R-:W-:Y:S02]  /*c4c0*/  ISETP.GT.AND P3, PT, R33, 0x29, PT ;  /* 0x000000292100780c */ /* 0x000fe40003f64270 */
[----:B------:R-:W-:Y:S02]  /*c4d0*/  FMNMX.FTZ R37, R48, R37, !PT ;  /* 0x0000002530257209 */ /* 0x000fe40007810000 */
[----:B--2---:R-:W-:Y:S01]  /*c4e0*/  FSEL R66, R45, -INF , P3 ;  /* 0xff8000002d427808 */ /* 0x004fe20001800000 */
[----:B------:R-:W1:Y:S01]  /*c4f0*/  MUFU.TANH R25, R25 ;  /* 0x0000001900197308 */ /* 0x000e620000002400 */
[----:B------:R-:W-:Y:S02]  /*c500*/  FMNMX.FTZ R37, R52, R37, !PT ;  /* 0x0000002534257209 */ /* 0x000fe40007810000 */
[----:B------:R-:W-:Y:S02]  /*c510*/  ISETP.GT.AND P3, PT, R33, 0x31, PT ;  /* 0x000000312100780c */ /* 0x000fe40003f64270 */
[----:B---3--:R-:W-:-:S02]  /*c520*/  FSEL R62, R58, -INF , P4 ;  /* 0xff8000003a3e7808 */ /* 0x008fc40002000000 */
[----:B------:R-:W-:Y:S01]  /*c530*/  FMNMX.FTZ R37, R66, R37, !PT ;  /* 0x0000002542257209 */ /* 0x000fe20007810000 */
[----:B------:R-:W2:Y:S01]  /*c540*/  MUFU.TANH R53, R53 ;  /* 0x0000003500357308 */ /* 0x000ea20000002400 */
[----:B------:R-:W-:Y:S02]  /*c550*/  ISETP.GT.AND P4, PT, R33, 0x38, PT ;  /* 0x000000382100780c */ /* 0x000fe40003f84270 */
[----:B0-----:R-:W-:Y:S02]  /*c560*/  FSEL R64, R49, -INF , P3 ;  /* 0xff80000031407808 */ /* 0x001fe40001800000 */
[----:B------:R-:W-:Y:S02]  /*c570*/  FMNMX.FTZ R37, R62, R37, !PT ;  /* 0x000000253e257209 */ /* 0x000fe40007810000 */
[----:B------:R-:W-:Y:S01]  /*c580*/  ISETP.GT.AND P3, PT, R33, 0x39, PT ;  /* 0x000000392100780c */ /* 0x000fe20003f64270 */
[----:B------:R0:W3:Y:S01]  /*c590*/  MUFU.TANH R41, R27 ;  /* 0x0000001b00297308 */ /* 0x0000e20000002400 */
[----:B-1----:R-:W-:-:S02]  /*c5a0*/  FSEL R58, R25, -INF , P4 ;  /* 0xff800000193a7808 */ /* 0x002fc40002000000 */
[----:B------:R-:W-:Y:S02]  /*c5b0*/  FMNMX.FTZ R37, R64, R37, !PT ;  /* 0x0000002540257209 */ /* 0x000fe40007810000 */
[----:B------:R-:W-:Y:S02]  /*c5c0*/  ISETP.GT.AND P4, PT, R57, 0x1, PT ;  /* 0x000000013900780c */ /* 0x000fe40003f84270 */
[----:B------:R-:W-:Y:S01]  /*c5d0*/  FMNMX.FTZ R37, R58, R37, !PT ;  /* 0x000000253a257209 */ /* 0x000fe20007810000 */
[----:B------:R1:W-:Y:S01]  /*c5e0*/  MUFU.TANH R33, R26 ;  /* 0x0000001a00217308 */ /* 0x0003e20000002400 */
[----:B--2---:R-:W-:Y:S01]  /*c5f0*/  FSEL R60, R53, -INF , P3 ;  /* 0xff800000353c7808 */ /* 0x004fe20001800000 */
[----:B0-----:R-:W-:Y:S01]  /*c600*/  FMUL.FTZ R27, R54, UR4 ;  /* 0x00000004361b7c20 */ /* 0x001fe20008410000 */
[----:B------:R-:W-:Y:S02]  /*c610*/  ISETP.GT.AND P3, PT, R57, RZ, PT ;  /* 0x000000ff3900720c */ /* 0x000fe40003f64270 */
[----:B------:R-:W-:-:S02]  /*c620*/  FMNMX.FTZ R37, R60, R37, !PT ;  /* 0x000000253c257209 */ /* 0x000fc40007810000 */
[----:B------:R-:W-:Y:S01]  /*c630*/  ISETP.GT.AND P5, PT, R57, 0x8, PT ;  /* 0x000000083900780c */ /* 0x000fe20003fa4270 */
[----:B------:R-:W0:Y:S01]  /*c640*/  MUFU.TANH R30, R30 ;  /* 0x0000001e001e7308 */ /* 0x000e220000002400 */
[----:B-1----:R-:W-:Y:S01]  /*c650*/  FMUL.FTZ R26, R46, UR4 ;  /* 0x000000042e1a7c20 */ /* 0x002fe20008410000 */
[----:B------:R-:W1:Y:S01]  /*c660*/  SHFL.BFLY PT, R70, R37, 0x2, 0x1f ;  /* 0x0c401f0025467f89 */ /* 0x000e6200000e0000 */
[----:B---3--:R-:W-:Y:S01]  /*c670*/  FSEL R46, R41, -INF , P4 ;  /* 0xff800000292e7808 */ /* 0x008fe20002000000 */
[----:B------:R-:W-:Y:S01]  /*c680*/  ULDC UR4, c[0x0][0xa80] ;  /* 0x0002a00000047ab9 */ /* 0x000fe20000000800 */
[----:B------:R-:W-:Y:S01]  /*c690*/  ISETP.GT.AND P4, PT, R57, 0x10, PT ;  /* 0x000000103900780c */ /* 0x000fe20003f84270 */
[----:B------:R-:W-:Y:S02]  /*c6a0*/  IMAD.U32 R169, RZ, RZ, UR4 ;  /* 0x00000004ffa97e24 */ /* 0x000fe4000f8e00ff */
[----:B------:R-:W2:Y:S08]  /*c6b0*/  MUFU.TANH R31, R31 ;  /* 0x0000001f001f7308 */ /* 0x000eb00000002400 */
[----:B------:R2:W-:Y:S01]  /*c6c0*/  MUFU.TANH R45, R34 ;  /* 0x00000022002d7308 */ /* 0x0005e20000002400 */
[----:B0-----:R-:W-:-:S02]  /*c6d0*/  FSEL R30, R30, -INF , P5 ;  /* 0xff8000001e1e7808 */ /* 0x001fc40002800000 */
[----:B------:R-:W-:-:S05]  /*c6e0*/  ISETP.GT.AND P5, PT, R57, 0x21, PT ;  /* 0x000000213900780c */ /* 0x000fca0003fa4270 */
[----:B------:R-:W0:Y:S01]  /*c6f0*/  MUFU.TANH R35, R35 ;  /* 0x0000002300237308 */ /* 0x000e220000002400 */
[----:B-1----:R-:W-:-:S05]  /*c700*/  FMNMX.FTZ R70, R37, R70, !PT ;  /* 0x0000004625467209 */ /* 0x002fca0007810000 */
[----:B------:R-:W1:Y:S02]  /*c710*/  SHFL.BFLY PT, R25, R70, 0x1, 0x1f ;  /* 0x0c201f0046197f89 */ /* 0x000e6400000e0000 */
[----:B------:R-:W3:Y:S08]  /*c720*/  MUFU.TANH R38, R38 ;  /* 0x0000002600267308 */ /* 0x000ef00000002400 */
[----:B------:R-:W4:Y:S08]  /*c730*/  MUFU.TANH R39, R39 ;  /* 0x0000002700277308 */ /* 0x000f300000002400 */
[----:B------:R0:W4:Y:S01]  /*c740*/  MUFU.TANH R37, R42 ;  /* 0x0000002a00257308 */ /* 0x0001220000002400 */
[----:B-1----:R-:W-:-:S07]  /*c750*/  FMNMX.FTZ R168, R70, R25, !PT ;  /* 0x0000001946a87209 */ /* 0x002fce0007810000 */
[----:B------:R-:W1:Y:S01]  /*c760*/  MUFU.TANH R43, R43 ;  /* 0x0000002b002b7308 */ /* 0x000e620000002400 */
[----:B------:R-:W-:Y:S02]  /*c770*/  FSEL R25, R33, -INF , P3 ;  /* 0xff80000021197808 */ /* 0x000fe40001800000 */
[----:B------:R-:W-:Y:S02]  /*c780*/  ISETP.GT.AND P3, PT, R57, 0x9, PT ;  /* 0x000000093900780c */ /* 0x000fe40003f64270 */
[----:B------:R-:W-:Y:S02]  /*c790*/  FMNMX.FTZ R29, R25, R46, !PT ;  /* 0x0000002e191d7209 */ /* 0x000fe40007810000 */
[----:B--2---:R-:W-:Y:S01]  /*c7a0*/  FSEL R34, R31, -INF , P3 ;  /* 0xff8000001f227808 */ /* 0x004fe20001800000 */
[----:B------:R2:W1:Y:S01]  /*c7b0*/  MUFU.TANH R70, R26 ;  /* 0x0000001a00467308 */ /* 0x0004620000002400 */
[----:B------:R-:W-:Y:S01]  /*c7c0*/  FMNMX.FTZ R29, R30, R29, !PT ;  /* 0x0000001d1e1d7209 */ /* 0x000fe20007810000 */
[----:B------:R-:W-:Y:S01]  /*c7d0*/  FMUL.FTZ R31, R168, R169 ;  /* 0x000000a9a81f7220 */ /* 0x000fe20000410000 */
[----:B------:R-:W-:-:S02]  /*c7e0*/  ISETP.GT.AND P3, PT, R57, 0x11, PT ;  /* 0x000000113900780c */ /* 0x000fc40003f64270 */
[----:B------:R-:W-:Y:S02]  /*c7f0*/  FMNMX.FTZ R29, R34, R29, !PT ;  /* 0x0000001d221d7209 */ /* 0x000fe40007810000 */
[----:B0-----:R-:W-:Y:S01]  /*c800*/  FSEL R42, R35, -INF , P3 ;  /* 0xff800000232a7808 */ /* 0x001fe20001800000 */
[----:B------:R-:W0:Y:S01]  /*c810*/  MUFU.TANH R47, R47 ;  /* 0x0000002f002f7308 */ /* 0x000e220000002400 */
[----:B--2---:R-:W-:Y:S02]  /*c820*/  FSEL R26, R45, -INF , P4 ;  /* 0xff8000002d1a7808 */ /* 0x004fe40002000000 */
[C---:B------:R-:W-:Y:S02]  /*c830*/  ISETP.GT.AND P4, PT, R57.reuse, 0x18, PT ;  /* 0x000000183900780c */ /* 0x040fe40003f84270 */
[----:B------:R-:W-:Y:S02]  /*c840*/  FMNMX.FTZ R29, R26, R29, !PT ;  /* 0x0000001d1a1d7209 */ /* 0x000fe40007810000 */
[----:B------:R-:W-:Y:S01]  /*c850*/  ISETP.GT.AND P3, PT, R57, 0x19, PT ;  /* 0x000000193900780c */ /* 0x000fe20003f64270 */
[----:B------:R1:W2:Y:S01]  /*c860*/  MUFU.TANH R74, R50 ;  /* 0x00000032004a7308 */ /* 0x0002a20000002400 */
[----:B---3--:R-:W-:-:S02]  /*c870*/  FSEL R38, R38, -INF , P4 ;  /* 0xff80000026267808 */ /* 0x008fc40002000000 */
[----:B------:R-:W-:Y:S02]  /*c880*/  FMNMX.FTZ R29, R42, R29, !PT ;  /* 0x0000001d2a1d7209 */ /* 0x000fe40007810000 */
[----:B----4-:R-:W-:Y:S02]  /*c890*/  FSEL R54, R39, -INF , P3 ;  /* 0xff80000027367808 */ /* 0x010fe40001800000 */
[----:B------:R-:W-:Y:S01]  /*c8a0*/  FMNMX.FTZ R29, R38, R29, !PT ;  /* 0x0000001d261d7209 */ /* 0x000fe20007810000 */
[----:B------:R-:W3:Y:S01]  /*c8b0*/  MUFU.TANH R51, R51 ;  /* 0x0000003300337308 */ /* 0x000ee20000002400 */
[----:B------:R-:W-:Y:S02]  /*c8c0*/  FSEL R68, R37, -INF , P6 ;  /* 0xff80000025447808 */ /* 0x000fe40003000000 */
[----:B------:R-:W-:Y:S02]  /*c8d0*/  FMNMX.FTZ R29, R54, R29, !PT ;  /* 0x0000001d361d7209 */ /* 0x000fe40007810000 */
[----:B------:R-:W-:-:S02]  /*c8e0*/  ISETP.GT.AND P4, PT, R57, 0x28, PT ;  /* 0x000000283900780c */ /* 0x000fc40003f84270 */
[----:B-1----:R-:W-:Y:S01]  /*c8f0*/  FSEL R50, R43, -INF , P5 ;  /* 0xff8000002b327808 */ /* 0x002fe20002800000 */
[----:B------:R-:W1:Y:S01]  /*c900*/  MUFU.TANH R27, R27 ;  /* 0x0000001b001b7308 */ /* 0x000e620000002400 */
[----:B------:R-:W-:Y:S01]  /*c910*/  FMNMX.FTZ R29, R68, R29, !PT ;  /* 0x0000001d441d7209 */ /* 0x000fe20007810000 */
[----:B------:R-:W4:Y:S01]  /*c920*/  @P2 LDC R43, c[0x0][0x450] ;  /* 0x00011400ff2b2b82 */ /* 0x000f220000000800 */
[C---:B------:R-:W-:Y:S02]  /*c930*/  ISETP.GT.AND P3, PT, R57.reuse, 0x29, PT ;  /* 0x000000293900780c */ /* 0x040fe40003f64270 */
[----:B------:R-:W-:Y:S02]  /*c940*/  FSEL R70, R70, -INF , P4 ;  /* 0xff80000046467808 */ /* 0x000fe40002000000 */
[----:B------:R-:W-:Y:S01]  /*c950*/  FMNMX.FTZ R29, R50, R29, !PT ;  /* 0x0000001d321d7209 */ /* 0x000fe20007810000 */
[----:B------:R-:W1:Y:S01]  /*c960*/  MUFU.TANH R55, R55 ;  /* 0x0000003700377308 */ /* 0x000e620000002400 */
[----:B------:R-:W-:-:S02]  /*c970*/  ISETP.GT.AND P6, PT, R57, 0x30, PT ;  /* 0x000000303900780c */ /* 0x000fc40003fc4270 */
[----:B0-----:R-:W-:Y:S02]  /*c980*/  FSEL R72, R47, -INF , P3 ;  /* 0xff8000002f487808 */ /* 0x001fe40001800000 */
[----:B------:R-:W-:Y:S02]  /*c990*/  FMNMX.FTZ R29, R70, R29, !PT ;  /* 0x0000001d461d7209 */ /* 0x000fe40007810000 */
[----:B------:R-:W-:Y:S02]  /*c9a0*/  ISETP.GT.AND P3, PT, R57, 0x31, PT ;  /* 0x000000313900780c */ /* 0x000fe40003f64270 */
[----:B--2---:R-:W-:Y:S02]  /*c9b0*/  FSEL R74, R74, -INF , P6 ;  /* 0xff8000004a4a7808 */ /* 0x004fe40003000000 */
[----:B------:R-:W-:Y:S02]  /*c9c0*/  FMNMX.FTZ R29, R72, R29, !PT ;  /* 0x0000001d481d7209 */ /* 0x000fe40007810000 */
[----:B------:R-:W-:-:S02]  /*c9d0*/  FSETP.NEU.FTZ.AND P5, PT, R168, -INF , PT ;  /* 0xff800000a800780b */ /* 0x000fc40003fbd000 */
[----:B------:R-:W-:Y:S02]  /*c9e0*/  ISETP.GT.AND P4, PT, R57, 0x38, PT ;  /* 0x000000383900780c */ /* 0x000fe40003f84270 */
[----:B---3--:R-:W-:Y:S02]  /*c9f0*/  FSEL R76, R51, -INF , P3 ;  /* 0xff800000334c7808 */ /* 0x008fe40001800000 */
[----:B------:R-:W-:Y:S02]  /*ca00*/  FMNMX.FTZ R29, R74, R29, !PT ;  /* 0x0000001d4a1d7209 */ /* 0x000fe40007810000 */
[----:B------:R-:W-:Y:S02]  /*ca10*/  FSEL R39, R31, RZ, P5 ;  /* 0x000000ff1f277208 */ /* 0x000fe40002800000 */
[----:B------:R-:W-:Y:S02]  /*ca20*/  ISETP.GT.AND P3, PT, R57, 0x39, PT ;  /* 0x000000393900780c */ /* 0x000fe40003f64270 */
[----:B-1----:R-:W-:Y:S01]  /*ca30*/  FSEL R78, R27, -INF , P4 ;  /* 0xff8000001b4e7808 */ /* 0x002fe20002000000 */
[--C-:B-----5:R-:W-:Y:S01]  /*ca40*/  FFMA.FTZ R152, R15, R169, -R39.reuse ;  /* 0x000000a90f987223 */ /* 0x120fe20000010827 */
[----:B------:R-:W-:Y:S01]  /*ca50*/  FMNMX.FTZ R29, R76, R29, !PT ;  /* 0x0000001d4c1d7209 */ /* 0x000fe20007810000 */
[-CC-:B------:R-:W-:Y:S01]  /*ca60*/  FFMA.FTZ R15, R36, R169.reuse, -R39.reuse ;  /* 0x000000a9240f7223 */ /* 0x180fe20000010827 */
[----:B------:R-:W-:Y:S01]  /*ca70*/  FSEL R36, R55, -INF , P3 ;  /* 0xff80000037247808 */ /* 0x000fe20001800000 */
[--C-:B------:R-:W-:Y:S01]  /*ca80*/  FFMA.FTZ R154, R0, R169, -R39.reuse ;  /* 0x000000a9009a7223 */ /* 0x100fe20000010827 */
[----:B------:R-:W-:Y:S01]  /*ca90*/  FMNMX.FTZ R29, R78, R29, !PT ;  /* 0x0000001d4e1d7209 */ /* 0x000fe20007810000 */
[-CC-:B------:R-:W-:Y:S01]  /*caa0*/  FFMA.FTZ R27, R20, R169.reuse, -R39.reuse ;  /* 0x000000a9141b7223 */ /* 0x180fe20000010827 */
[--C-:B------:R-:W-:Y:S01]  /*cab0*/  FFMA.FTZ R156, R24, R169, -R39.reuse ;  /* 0x000000a9189c7223 */ /* 0x100fe20000010827 */
[----:B------:R-:W-:Y:S01]  /*cac0*/  MUFU.EX2 R152, R152 ;  /* 0x0000009800987308 */ /* 0x000fe20000000800 */
[----:B------:R-:W-:Y:S01]  /*cad0*/  FMNMX.FTZ R0, R36, R29, !PT ;  /* 0x0000001d24007209 */ /* 0x000fe20007810000 */
[----:B------:R-:W0:Y:S01]  /*cae0*/  @P2 LDC R24, c[0x0][0x44c] ;  /* 0x00011300ff182b82 */ /* 0x000e220000000800 */
[-CC-:B------:R-:W-:Y:S01]  /*caf0*/  FFMA.FTZ R31, R28, R169.reuse, -R39.reuse ;  /* 0x000000a91c1f7223 */ /* 0x180fe20000010827 */
[-CC-:B------:R-:W-:Y:S01]  /*cb00*/  FFMA.FTZ R158, R32, R169.reuse, -R39.reuse ;  /* 0x000000a9209e7223 */ /* 0x180fe20000010827 */
[-CC-:B------:R-:W-:Y:S01]  /*cb10*/  FFMA.FTZ R29, R40, R169.reuse, -R39.reuse ;  /* 0x000000a9281d7223 */ /* 0x180fe20000010827 */
[----:B------:R-:W1:Y:S01]  /*cb20*/  SHFL.BFLY PT, R33, R0, 0x2, 0x1f ;  /* 0x0c401f0000217f89 */ /* 0x000e6200000e0000 */
[-CC-:B------:R-:W-:Y:S01]  /*cb30*/  FFMA.FTZ R160, R44, R169.reuse, -R39.reuse ;  /* 0x000000a92ca07223 */ /* 0x180fe20000010827 */
[----:B------:R-:W2:Y:S01]  /*cb40*/  MUFU.EX2 R15, R15 ;  /* 0x0000000f000f7308 */ /* 0x000ea20000000800 */
[-CC-:B------:R-:W-:Y:S01]  /*cb50*/  FFMA.FTZ R162, R52, R169.reuse, -R39.reuse ;  /* 0x000000a934a27223 */ /* 0x180fe20000010827 */
[-CC-:B------:R-:W-:Y:S01]  /*cb60*/  FFMA.FTZ R35, R66, R169.reuse, -R39.reuse ;  /* 0x000000a942237223 */ /* 0x180fe20000010827 */
[-CC-:B------:R-:W-:Y:S01]  /*cb70*/  FFMA.FTZ R164, R62, R169.reuse, -R39.reuse ;  /* 0x000000a93ea47223 */ /* 0x180fe20000010827 */
[-CC-:B------:R-:W-:Y:S01]  /*cb80*/  FFMA.FTZ R64, R64, R169.reuse, -R39.reuse ;  /* 0x000000a940407223 */ /* 0x180fe20000010827 */
[----:B------:R-:W-:-:S03]  /*cb90*/  FFMA.FTZ R166, R58, R169, -R39 ;  /* 0x000000a93aa67223 */ /* 0x000fc60000010827 */
[----:B------:R-:W3:Y:S08]  /*cba0*/  MUFU.EX2 R154, R154 ;  /* 0x0000009a009a7308 */ /* 0x000ef00000000800 */
[----:B------:R-:W3:Y:S01]  /*cbb0*/  MUFU.EX2 R27, R27 ;  /* 0x0000001b001b7308 */ /* 0x000ee20000000800 */
[----:B0-----:R-:W-:Y:S01]  /*cbc0*/  @P2 IMAD.HI.U32 R24, R193, R24, RZ ;  /* 0x00000018c1182227 */ /* 0x001fe200078e00ff */
[----:B-1----:R-:W-:-:S03]  /*cbd0*/  FMNMX.FTZ R20, R0, R33, !PT ;  /* 0x0000002100147209 */ /* 0x002fc60007810000 */
[----:B------:R-:W-:-:S03]  /*cbe0*/  FFMA.FTZ R33, R48, R169, -R39 ;  /* 0x000000a930217223 */ /* 0x000fc60000010827 */
[----:B------:R-:W0:Y:S01]  /*cbf0*/  MUFU.EX2 R156, R156 ;  /* 0x0000009c009c7308 */ /* 0x000e220000000800 */
[----:B----4-:R-:W-:Y:S01]  /*cc00*/  @P2 SHF.R.U32.HI R174, RZ, R43, R24 ;  /* 0x0000002bffae2219 */ /* 0x010fe20000011618 */
[----:B------:R-:W-:Y:S01]  /*cc10*/  FFMA.FTZ R39, R60, R169, -R39 ;  /* 0x000000a93c277223 */ /* 0x000fe20000010827 */
[----:B------:R-:W1:Y:S05]  /*cc20*/  SHFL.BFLY PT, R37, R20, 0x1, 0x1f ;  /* 0x0c201f0014257f89 */ /* 0x000e6a00000e0000 */
[----:B------:R-:W-:Y:S08]  /*cc30*/  MUFU.EX2 R31, R31 ;  /* 0x0000001f001f7308 */ /* 0x000ff00000000800 */
[----:B------:R-:W-:Y:S08]  /*cc40*/  MUFU.EX2 R158, R158 ;  /* 0x0000009e009e7308 */ /* 0x000ff00000000800 */
[----:B------:R-:W-:Y:S01]  /*cc50*/  MUFU.EX2 R29, R29 ;  /* 0x0000001d001d7308 */ /* 0x000fe20000000800 */
[----:B-1----:R-:W-:-:S04]  /*cc60*/  FMNMX.FTZ R170, R20, R37, !PT ;  /* 0x0000002514aa7209 */ /* 0x002fc80007810000 */
[C---:B------:R-:W-:Y:S01]  /*cc70*/  FSETP.NEU.FTZ.AND P3, PT, R170.reuse, -INF , PT ;  /* 0xff800000aa00780b */ /* 0x040fe20003f7d000 */
[-C--:B------:R-:W-:Y:S02]  /*cc80*/  FMUL.FTZ R0, R170, R169.reuse ;  /* 0x000000a9aa007220 */ /* 0x080fe40000410000 */
[----:B------:R-:W-:Y:S03]  /*cc90*/  MUFU.EX2 R160, R160 ;  /* 0x000000a000a07308 */ /* 0x000fe60000000800 */
[----:B------:R-:W-:Y:S01]  /*cca0*/  FSEL R41, R0, RZ, P3 ;  /* 0x000000ff00297208 */ /* 0x000fe20001800000 */
[C---:B------:R-:W-:Y:S02]  /*ccb0*/  @!P1 VIADD R0, R21.reuse, 0x38840 ;  /* 0x0003884015009836 */ /* 0x040fe40000000000 */
[----:B------:R-:W-:Y:S02]  /*ccc0*/  @!P1 VIADD R21, R21, 0x38860 ;  /* 0x0003886015159836 */ /* 0x000fe40000000000 */
        /* <DEDUP_REMOVED lines=18> */
[----:B------:R-:W-:Y:S01]  /*cdf0*/  FFMA.FTZ R36, R36, R169, -R41 ;  /* 0x000000a924247223 */ /* 0x000fe20000010829 */
[----:B--2---:R-:W-:Y:S01]  /*ce00*/  FADD.FTZ R25, R152, R15 ;  /* 0x0000000f98197221 */ /* 0x004fe20000010000 */
[----:B------:R-:W-:-:S02]  /*ce10*/  @!P1 PRMT R0, RZ, 0x654, R0 ;  /* 0x00000654ff009816 */ /* 0x000fc40000000000 */
[----:B------:R-:W-:Y:S01]  /*ce20*/  F2FP.F16.F32.PACK_AB R152, R15, R152 ;  /* 0x000000980f98723e */ /* 0x000fe200000000ff */
[----:B---3--:R-:W-:Y:S01]  /*ce30*/  FADD.FTZ R20, R154, R25 ;  /* 0x000000199a147221 */ /* 0x008fe20000010000 */
[----:B------:R-:W2:Y:S01]  /*ce40*/  MUFU.EX2 R30, R30 ;  /* 0x0000001e001e7308 */ /* 0x000ea20000000800 */
[----:B------:R3:W-:Y:S01]  /*ce50*/  @!P1 SYNCS.ARRIVE.TRANS64.RED.A1T0 RZ, [R0+URZ], RZ ;  /* 0x000000ff00ff99a7 */ /* 0x0007e2000810043f */
[C---:B------:R-:W-:Y:S01]  /*ce60*/  F2FP.F16.F32.PACK_AB R154, R27.reuse, R154 ;  /* 0x0000009a1b9a723e */ /* 0x040fe200000000ff */
[----:B------:R-:W-:Y:S01]  /*ce70*/  FADD.FTZ R25, R27, R20 ;  /* 0x000000141b197221 */ /* 0x000fe20000010000 */
[----:B------:R-:W-:-:S03]  /*ce80*/  @!P1 PRMT R21, RZ, 0x654, R21 ;  /* 0x00000654ff159816 */ /* 0x000fc60000000015 */
[----:B0-----:R-:W-:Y:S01]  /*ce90*/  FADD.FTZ R20, R156, R25 ;  /* 0x000000199c147221 */ /* 0x001fe20000010000 */
[----:B------:R-:W0:Y:S01]  /*cea0*/  MUFU.EX2 R155, R34 ;  /* 0x00000022009b7308 */ /* 0x000e220000000800 */
[----:B-1----:R-:W-:Y:S01]  /*ceb0*/  FADD.FTZ R41, R153, R46 ;  /* 0x0000002e99297221 */ /* 0x002fe20000010000 */
[----:B---3--:R-:W-:Y:S01]  /*cec0*/  LOP3.LUT R0, R56, 0x2000000, RZ, 0xfc, !PT ;  /* 0x0200000038007812 */ /* 0x008fe200078efcff */
[----:B------:R-:W-:Y:S01]  /*ced0*/  IMAD.MOV.U32 R25, RZ, RZ, 0x40000040 ;  /* 0x40000040ff197424 */ /* 0x000fe200078e00ff */
[----:B------:R-:W-:Y:S02]  /*cee0*/  F2FP.F16.F32.PACK_AB R153, R46, R153 ;  /* 0x000000992e99723e */ /* 0x000fe400000000ff */
[----:B------:R-:W-:Y:S01]  /*cef0*/  F2FP.F16.F32.PACK_AB R156, R31, R156 ;  /* 0x0000009c1f9c723e */ /* 0x000fe200000000ff */
[----:B------:R-:W-:Y:S01]  /*cf00*/  IMAD R172, R18, 0x1000, R0 ;  /* 0x0000100012ac7824 */ /* 0x000fe200078e0200 */
[----:B------:R-:W1:Y:S01]  /*cf10*/  MUFU.EX2 R26, R26 ;  /* 0x0000001a001a7308 */ /* 0x000e620000000800 */
[----:B--2---:R-:W-:Y:S01]  /*cf20*/  FADD.FTZ R24, R30, R41 ;  /* 0x000000291e187221 */ /* 0x004fe20000010000 */
[----:B------:R-:W-:-:S02]  /*cf30*/  R2UR UR11, R25 ;  /* 0x00000000190b72ca */ /* 0x000fc400000e0000 */
[----:B------:R-:W-:-:S04]  /*cf40*/  R2UR UR6, R172 ;  /* 0x00000000ac0672ca */ /* 0x000fc800000e0000 */
[----:B------:R-:W2:Y:S01]  /*cf50*/  MUFU.EX2 R157, R42 ;  /* 0x0000002a009d7308 */ /* 0x000ea20000000800 */
[C---:B0-----:R-:W-:Y:S01]  /*cf60*/  FADD.FTZ R41, R155.reuse, R24 ;  /* 0x000000189b297221 */ /* 0x041fe20000010000 */
[----:B------:R-:W-:Y:S01]  /*cf70*/  VIADD R24, R172, 0x80 ;  /* 0x00000080ac187836 */ /* 0x000fe20000000000 */
[----:B------:R-:W-:Y:S01]  /*cf80*/  F2FP.F16.F32.PACK_AB R155, R155, R30 ;  /* 0x0000001e9b9b723e */ /* 0x000fe200000000ff */
[----:B------:R-:W-:Y:S03]  /*cf90*/  BAR.SYNC.DEFER_BLOCKING 0xf, 0x100 ;  /* 0x03c4000000007b1d */ /* 0x000fe60000010000 */
[----:B------:R-:W-:Y:S01]  /*cfa0*/  R2UR UR10, R24 ;  /* 0x00000000180a72ca */ /* 0x000fe200000e0000 */
[----:B-1----:R-:W-:Y:S02]  /*cfb0*/  FADD.FTZ R28, R26, R41 ;  /* 0x000000291a1c7221 */ /* 0x002fe40000010000 */
[----:B------:R-:W0:Y:S01]  /*cfc0*/  MUFU.EX2 R38, R38 ;  /* 0x0000002600267308 */ /* 0x000e220000000800 */
[----:B------:R-:W-:-:S04]  /*cfd0*/  FADD.FTZ R41, R31, R20 ;  /* 0x000000141f297221 */ /* 0x000fc80000010000 */
[----:B------:R-:W-:Y:S01]  /*cfe0*/  FADD.FTZ R20, R158, R41 ;  /* 0x000000299e147221 */ /* 0x000fe20000010000 */
[----:B------:R-:W-:Y:S01]  /*cff0*/  F2FP.F16.F32.PACK_AB R158, R29, R158 ;  /* 0x0000009e1d9e723e */ /* 0x000fe200000000ff */
[----:B--2---:R-:W-:Y:S01]  /*d000*/  FADD.FTZ R43, R157, R28 ;  /* 0x0000001c9d2b7221 */ /* 0x004fe20000010000 */
[----:B------:R-:W1:Y:S01]  /*d010*/  MUFU.EX2 R159, R54 ;  /* 0x00000036009f7308 */ /* 0x000e620000000800 */
[----:B------:R-:W-:Y:S01]  /*d020*/  FADD.FTZ R15, R29, R20 ;  /* 0x000000141d0f7221 */ /* 0x000fe20000010000 */
[----:B------:R-:W-:-:S03]  /*d030*/  F2FP.F16.F32.PACK_AB R157, R157, R26 ;  /* 0x0000001a9d9d723e */ /* 0x000fc600000000ff */
[----:B------:R-:W-:Y:S01]  /*d040*/  FADD.FTZ R20, R160, R15 ;  /* 0x0000000fa0147221 */ /* 0x000fe20000010000 */
[C---:B------:R-:W-:Y:S02]  /*d050*/  F2FP.F16.F32.PACK_AB R160, R33.reuse, R160 ;  /* 0x000000a021a0723e */ /* 0x040fe400000000ff */
[----:B------:R-:W2:Y:S01]  /*d060*/  MUFU.EX2 R68, R68 ;  /* 0x0000004400447308 */ /* 0x000ea20000000800 */
[----:B0-----:R-:W-:Y:S01]  /*d070*/  FADD.FTZ R24, R38, R43 ;  /* 0x0000002b26187221 */ /* 0x001fe20000010000 */
[----:B------:R-:W-:Y:S01]  /*d080*/  FADD.FTZ R15, R33, R20 ;  /* 0x00000014210f7221 */ /* 0x000fe20000010000 */
[----:B------:R0:W-:Y:S05]  /*d090*/  STSM.16.M88.4 [R194+0x36400], R152 ;  /* 0x03640098c2007844 */ /* 0x0001ea0000000200 */
[----:B------:R-:W3:Y:S01]  /*d0a0*/  MUFU.EX2 R161, R50 ;  /* 0x0000003200a17308 */ /* 0x000ee20000000800 */
[C---:B-1----:R-:W-:Y:S01]  /*d0b0*/  FADD.FTZ R25, R159.reuse, R24 ;  /* 0x000000189f197221 */ /* 0x042fe20000010000 */
[----:B------:R-:W-:-:S05]  /*d0c0*/  F2FP.F16.F32.PACK_AB R159, R159, R38 ;  /* 0x000000269f9f723e */ /* 0x000fca00000000ff */
[----:B------:R1:W-:Y:S01]  /*d0d0*/  STSM.16.M88.4 [R212], R156 ;  /* 0x0000009cd4007844 */ /* 0x0003e20000000200 */
[----:B------:R-:W4:Y:S01]  /*d0e0*/  MUFU.EX2 R162, R162 ;  /* 0x000000a200a27308 */ /* 0x000f220000000800 */
[----:B--2---:R-:W-:-:S07]  /*d0f0*/  FADD.FTZ R24, R68, R25 ;  /* 0x0000001944187221 */ /* 0x004fce0000010000 */
[----:B------:R-:W2:Y:S01]  /*d100*/  MUFU.EX2 R70, R70 ;  /* 0x0000004600467308 */ /* 0x000ea20000000800 */
[C---:B---3--:R-:W-:Y:S01]  /*d110*/  FADD.FTZ R25, R161.reuse, R24 ;  /* 0x00000018a1197221 */ /* 0x048fe20000010000 */
[----:B------:R-:W-:-:S06]  /*d120*/  F2FP.F16.F32.PACK_AB R161, R161, R68 ;  /* 0x00000044a1a1723e */ /* 0x000fcc00000000ff */
[----:B------:R-:W3:Y:S01]  /*d130*/  MUFU.EX2 R35, R35 ;  /* 0x0000002300237308 */ /* 0x000ee20000000800 */
[----:B----4-:R-:W-:-:S07]  /*d140*/  FADD.FTZ R20, R162, R15 ;  /* 0x0000000fa2147221 */ /* 0x010fce0000010000 */
[----:B------:R-:W4:Y:S01]  /*d150*/  MUFU.EX2 R163, R72 ;  /* 0x0000004800a37308 */ /* 0x000f220000000800 */
[----:B--2---:R-:W-:-:S07]  /*d160*/  FADD.FTZ R24, R70, R25 ;  /* 0x0000001946187221 */ /* 0x004fce0000010000 */
[----:B------:R-:W2:Y:S01]  /*d170*/  MUFU.EX2 R164, R164 ;  /* 0x000000a400a47308 */ /* 0x000ea20000000800 */
[C---:B---3--:R-:W-:Y:S01]  /*d180*/  FADD.FTZ R15, R35.reuse, R20 ;  /* 0x00000014230f7221 */ /* 0x048fe20000010000 */
[----:B------:R-:W-:-:S06]  /*d190*/  F2FP.F16.F32.PACK_AB R162, R35, R162 ;  /* 0x000000a223a2723e */ /* 0x000fcc00000000ff */
[----:B------:R-:W3:Y:S01]  /*d1a0*/  MUFU.EX2 R74, R74 ;  /* 0x0000004a004a7308 */ /* 0x000ee20000000800 */
[C---:B----4-:R-:W-:Y:S01]  /*d1b0*/  FADD.FTZ R25, R163.reuse, R24 ;  /* 0x00000018a3197221 */ /* 0x050fe20000010000 */
[----:B------:R-:W-:-:S05]  /*d1c0*/  F2FP.F16.F32.PACK_AB R163, R163, R70 ;  /* 0x00000046a3a3723e */ /* 0x000fca00000000ff */
[----:B------:R1:W-:Y:S01]  /*d1d0*/  STSM.16.M88.4 [R203], R160 ;  /* 0x000000a0cb007844 */ /* 0x0003e20000000200 */
[----:B------:R-:W4:Y:S01]  /*d1e0*/  MUFU.EX2 R37, R64 ;  /* 0x0000004000257308 */ /* 0x000f220000000800 */
[----:B--2---:R-:W-:-:S07]  /*d1f0*/  FADD.FTZ R20, R164, R15 ;  /* 0x0000000fa4147221 */ /* 0x004fce0000010000 */
[----:B------:R-:W2:Y:S01]  /*d200*/  MUFU.EX2 R165, R76 ;  /* 0x0000004c00a57308 */ /* 0x000ea20000000800 */
[----:B---3--:R-:W-:-:S07]  /*d210*/  FADD.FTZ R24, R74, R25 ;  /* 0x000000194a187221 */ /* 0x008fce0000010000 */
[----:B------:R-:W3:Y:S01]  /*d220*/  MUFU.EX2 R166, R166 ;  /* 0x000000a600a67308 */ /* 0x000ee20000000800 */
[C---:B----4-:R-:W-:Y:S01]  /*d230*/  FADD.FTZ R15, R37.reuse, R20 ;  /* 0x00000014250f7221 */ /* 0x050fe20000010000 */
[----:B------:R-:W-:-:S06]  /*d240*/  F2FP.F16.F32.PACK_AB R164, R37, R164 ;  /* 0x000000a425a4723e */ /* 0x000fcc00000000ff */
[----:B------:R-:W4:Y:S01]  /*d250*/  MUFU.EX2 R78, R78 ;  /* 0x0000004e004e7308 */ /* 0x000f220000000800 */
[C---:B--2---:R-:W-:Y:S01]  /*d260*/  FADD.FTZ R25, R165.reuse, R24 ;  /* 0x00000018a5197221 */ /* 0x044fe20000010000 */
[----:B------:R-:W-:-:S06]  /*d270*/  F2FP.F16.F32.PACK_AB R165, R165, R74 ;  /* 0x0000004aa5a5723e */ /* 0x000fcc00000000ff */
[----:B------:R-:W2:Y:S01]  /*d280*/  MUFU.EX2 R39, R39 ;  /* 0x0000002700277308 */ /* 0x000ea20000000800 */
[----:B---3--:R-:W-:-:S07]  /*d290*/  FADD.FTZ R20, R166, R15 ;  /* 0x0000000fa6147221 */ /* 0x008fce0000010000 */
[----:B------:R-:W3:Y:S01]  /*d2a0*/  MUFU.EX2 R167, R36 ;  /* 0x0000002400a77308 */ /* 0x000ee20000000800 */
[----:B----4-:R-:W-:Y:S01]  /*d2b0*/  FADD.FTZ R24, R78, R25 ;  /* 0x000000194e187221 */ /* 0x010fe20000010000 */
[C---:B--2---:R-:W-:Y:S01]  /*d2c0*/  FADD.FTZ R15, R39.reuse, R20 ;  /* 0x00000014270f7221 */ /* 0x044fe20000010000 */
[----:B------:R-:W-:Y:S02]  /*d2d0*/  F2FP.F16.F32.PACK_AB R166, R39, R166 ;  /* 0x000000a627a6723e */ /* 0x000fe400000000ff */
[C---:B---3--:R-:W-:Y:S01]  /*d2e0*/  FADD.FTZ R20, R167.reuse, R24 ;  /* 0x00000018a7147221 */ /* 0x048fe20000010000 */
[----:B------:R-:W-:-:S05]  /*d2f0*/  F2FP.F16.F32.PACK_AB R167, R167, R78 ;  /* 0x0000004ea7a7723e */ /* 0x000fca00000000ff */
[----:B------:R1:W-:Y:S01]  /*d300*/  STSM.16.M88.4 [R210], R164 ;  /* 0x000000a4d2007844 */ /* 0x0003e20000000200 */
[----:B------:R-:W-:-:S06]  /*d310*/  WARPGROUP.ARRIVE ;  /* 0x00000000000079c5 */ /* 0x000fcc0000000000 */
[----:B------:R-:W-:Y:S03]  /*d320*/  HGMMA.64x256x16.F32 R24, R152, gdesc[UR4].tnspB, RZ, !UPT, gsb0 ;  /* 0x43e0000498187df0 */ /* 0x000fe6000c0008ff */
[----:B------:R-:W-:Y:S02]  /*d330*/  WARPGROUP.DEPBAR.LE gsb0, 0x0 ;  /* 0x00008000000079c5 */ /* 0x000fe40000010000 */
[----:B------:R-:W-:Y:S01]  /*d340*/  WARPGROUP.ARRIVE ;  /* 0x00000000000079c5 */ /* 0x000fe20000000000 */
[C---:B0-----:R-:W-:Y:S02]  /*d350*/  VIADD R152, R172.reuse, 0x100 ;  /* 0x00000100ac987836 */ /* 0x041fe40000000000 */
[----:B------:R-:W-:Y:S02]  /*d360*/  IMAD.MOV.U32 R153, RZ, RZ, 0x40000040 ;  /* 0x40000040ff997424 */ /* 0x000fe400078e00ff */
[----:B------:R-:W-:-:S15]  /*d370*/  VIADD R172, R172, 0x180 ;  /* 0x00000180acac7836 */ /* 0x000fde0000000000 */
[----:B------:R-:W-:-:S03]  /*d380*/  NOP ;  /* 0x0000000000007918 */ /* 0x000fc60000000000 */
[----:B------:R-:W-:Y:S01]  /*d390*/  HGMMA.64x256x16.F32 R24, R156, gdesc[UR8].tnspB, R24, gsb0 ;  /* 0x43e000089c187df0 */ /* 0x000fe20008000818 */
[----:B------:R-:W-:Y:S02]  /*d3a0*/  R2UR UR6, R152 ;  /* 0x00000000980672ca */ /* 0x000fe400000e0000 */
[----:B------:R-:W-:Y:S02]  /*d3b0*/  R2UR UR7, R153 ;  /* 0x00000000990772ca */ /* 0x000fe400000e0000 */
[----:B------:R-:W-:-:S04]  /*d3c0*/  IADD3 R152, R174, R211, -R192 ;  /* 0x000000d3ae987210 */ /* 0x000fc80007ffe8c0 */
[----:B------:R-:W-:-:S04]  /*d3d0*/  SHF.R.S32.HI R153, RZ, 0x1f, R152 ;  /* 0x0000001fff997819 */ /* 0x000fc80000011498 */
[----:B------:R-:W-:-:S04]  /*d3e0*/  LEA.HI R153, R153, R152, RZ, 0x6 ;  /* 0x0000009899997211 */ /* 0x000fc800078f30ff */
[----:B------:R-:W-:-:S04]  /*d3f0*/  SHF.R.S32.HI R153, RZ, 0x6, R153 ;  /* 0x00000006ff997819 */ /* 0x000fc80000011499 */
[----:B------:R-:W-:Y:S01]  /*d400*/  VIMNMX R196, R213, R153, !PT ;  /* 0x00000099d5c47248 */ /* 0x000fe20007fe0100 */
[----:B------:R-:W-:Y:S02]  /*d410*/  WARPGROUP.DEPBAR.LE gsb0, 0x0 ;  /* 0x00008000000079c5 */ /* 0x000fe40000010000 */
[----:B------:R-:W-:-:S06]  /*d420*/  WARPGROUP.ARRIVE ;  /* 0x00000000000079c5 */ /* 0x000fcc0000000000 */
        /* <DEDUP_REMOVED lines=17> */
[----:B0-----:R-:W-:-:S05]  /*d540*/  VIADD R21, R171, 0xfffffffe ;  /* 0xfffffffeab157836 */ /* 0x001fca0000000000 */
[----:B------:R-:W-:-:S13]  /*d550*/  ISETP.GE.AND P3, PT, R21, R196, PT ;  /* 0x000000c41500720c */ /* 0x000fda0003f66270 */
[----:B-1----:R-:W-:Y:S05]  /*d560*/  @!P3 BRA `(.L_x_8682) ;  /* 0x0000003800f0b947 */ /* 0x002fea0003800000 */
[----:B------:R-:W-:Y:S01]  /*d570*/  BSSY B1, `(.L_x_8683) ;  /* 0x00003ba000017945 */ /* 0x000fe20003800000 */
[----:B------:R-:W-:Y:S02]  /*d580*/  IMAD.MOV.U32 R200, RZ, RZ, R170 ;  /* 0x000000ffffc87224 */ /* 0x000fe400078e00aa */
[----:B------:R-:W-:Y:S02]  /*d590*/  IMAD.MOV.U32 R197, RZ, RZ, R168 ;  /* 0x000000ffffc57224 */ /* 0x000fe400078e00a8 */
[----:B------:R-:W-:-:S07]  /*d5a0*/  IMAD.MOV.U32 R201, RZ, RZ, R18 ;  /* 0x000000ffffc97224 */ /* 0x000fce00078e0012 */
.L_x_8694:
[----:B------:R-:W-:-:S05]  /*d5b0*/  VIADD R18, R201, 0x1 ;  /* 0x00000001c9127836 */ /* 0x000fca0000000000 */
[----:B------:R-:W-:-:S04]  /*d5c0*/  ISETP.NE.AND P3, PT, R18, 0x2, PT ;  /* 0x000000021200780c */ /* 0x000fc80003f65270 */
[----:B------:R-:W-:Y:S02]  /*d5d0*/  SEL R152, RZ, 0x1, P3 ;  /* 0x00000001ff987807 */ /* 0x000fe40001800000 */
[----:B------:R-:W-:Y:S02]  /*d5e0*/  SEL R18, R18, RZ, P3 ;  /* 0x000000ff12127207 */ /* 0x000fe40001800000 */
[----:B------:R-:W-:Y:S01]  /*d5f0*/  LOP3.LUT R19, R19, R152, RZ, 0x3c, !PT ;  /* 0x0000009813137212 */ /* 0x000fe200078e3cff */
[----:B-1----:R-:W-:Y:S06]  /*d600*/  @!P0 BRA `(.L_x_8684) ;  /* 0x0000000000048947 */ /* 0x002fec0003800000 */
[----:B------:R-:W-:Y:S01]  /*d610*/  BPT.TRAP 0x1 ;  /* 0x000000040000795c */ /* 0x000fe20000300000 */
.L_x_8684:
[----:B------:R-:W-:Y:S01]  /*d620*/  IMAD R195, R18, 0x8, R2 ;  /* 0x0000000812c37824 */ /* 0x000fe200078e0202 */
[----:B------:R-:W-:-:S04]  /*d630*/  SHF.L.U32 R198, R19, 0x1f, RZ ;  /* 0x0000001f13c67819 */ /* 0x000fc800000006ff */
[----:B------:R0:W1:Y:S01]  /*d640*/  SYNCS.PHASECHK.TRANS64.TRYWAIT P3, [R195+URZ+0x38830], R198 ;  /* 0x038830c6c30075a7 */ /* 0x000062000806017f */
[----:B------:R-:W-:Y:S05]  /*d650*/  @!P0 BRA `(.L_x_8685) ;  /* 0x0000000000048947 */ /* 0x000fea0003800000 */
[----:B------:R-:W-:Y:S01]  /*d660*/  BPT.TRAP 0x1 ;  /* 0x000000040000795c */ /* 0x000fe20000300000 */
.L_x_8685:
[----:B------:R-:W-:Y:S01]  /*d670*/  BSSY B2, `(.L_x_8686) ;  /* 0x0000006000027945 */ /* 0x000fe20003800000 */
[----:B------:R-:W-:Y:S02]  /*d680*/  IMAD R156, R18, 0x200, R3 ;  /* 0x00000200129c7824 */ /* 0x000fe400078e0203 */
[----:B------:R-:W-:Y:S01]  /*d690*/  IMAD.MOV.U32 R157, RZ, RZ, 0x40000040 ;  /* 0x40000040ff9d7424 */ /* 0x000fe200078e00ff */
[----:B-1----:R-:W-:Y:S06]  /*d6a0*/  @P3 BRA `(.L_x_8687) ;  /* 0x0000000000083947 */ /* 0x002fec0003800000 */
[----:B------:R-:W1:Y:S02]  /*d6b0*/  SYNCS.PHASECHK.TRANS64.TRYWAIT P3, [R195+URZ+0x38830], R198 ;  /* 0x038830c6c30075a7 */ /* 0x000e64000806017f */
[----:B-1----:R-:W-:Y:S05]  /*d6c0*/  @!P3 BRA `(.L_x_8688) ;  /* 0x0000017c0024b947 */ /* 0x002fea0003800000 */
.L_x_8687:
[----:B------:R-:W-:Y:S05]  /*d6d0*/  BSYNC B2 ;  /* 0x0000000000027941 */ /* 0x000fea0003800000 */
.L_x_8686:
        /* <DEDUP_REMOVED lines=36> */
.L_x_8689:
[----:B------:R2:W3:Y:S01]  /*d920*/  SYNCS.PHASECHK.TRANS64.TRYWAIT P3, [R195+URZ+0x38850], R198 ;  /* 0x038850c6c30075a7 */ /* 0x0004e2000806017f */
[----:B------:R-:W-:Y:S05]  /*d930*/  @!P0 BRA `(.L_x_8690) ;  /* 0x0000000000048947 */ /* 0x000fea0003800000 */
[----:B------:R-:W-:Y:S01]  /*d940*/  BPT.TRAP 0x1 ;  /* 0x000000040000795c */ /* 0x000fe20000300000 */
.L_x_8690:
[----:B------:R-:W-:Y:S04]  /*d950*/  BSSY B2, `(.L_x_8691) ;  /* 0x0000004000027945 */ /* 0x000fe80003800000 */
[----:B---3--:R-:W-:Y:S05]  /*d960*/  @P3 BRA `(.L_x_8692) ;  /* 0x0000000000083947 */ /* 0x008fea0003800000 */
[----:B------:R-:W3:Y:S02]  /*d970*/  SYNCS.PHASECHK.TRANS64.TRYWAIT P3, [R195+URZ+0x38850], R198 ;  /* 0x038850c6c30075a7 */ /* 0x000ee4000806017f */
[----:B---3--:R-:W-:Y:S05]  /*d980*/  @!P3 BRA `(.L_x_8693) ;  /* 0x000001780088b947 */ /* 0x008fea0003800000 */
.L_x_8692:
[----:B------:R-:W-:Y:S05]  /*d990*/  BSYNC B2 ;  /* 0x0000000000027941 */ /* 0x000fea0003800000 */
.L_x_8691:
[----:B------:R-:W-:Y:S01]  /*d9a0*/  IMAD R204, R18, 0x1000, R14 ;  /* 0x0000100012cc7824 */ /* 0x000fe200078e020e */
[----:B------:R-:W-:Y:S01]  /*d9b0*/  R2UR UR4, R6 ;  /* 0x00000000060472ca */ /* 0x000fe200000e0000 */
[----:B------:R-:W-:Y:S01]  /*d9c0*/  IMAD.MOV.U32 R205, RZ, RZ, 0x40000040 ;  /* 0x40000040ffcd7424 */ /* 0x000fe200078e00ff */
[----:B------:R-:W-:Y:S01]  /*d9d0*/  R2UR UR5, R7 ;  /* 0x00000000070572ca */ /* 0x000fe200000e0000 */
[----:B------:R-:W-:Y:S01]  /*d9e0*/  WARPGROUP.ARRIVE ;  /* 0x00000000000079c5 */ /* 0x000fe20000000000 */
[----:B------:R-:W-:Y:S01]  /*d9f0*/  R2UR UR6, R204 ;  /* 0x00000000cc0672ca */ /* 0x000fe200000e0000 */
[----:B0123--:R-:W-:Y:S01]  /*da00*/  VIADD R198, R6, 0x2 ;  /* 0x0000000206c67836 */ /* 0x00ffe20000000000 */
[----:B------:R-:W-:Y:S01]  /*da10*/  R2UR UR7, R205 ;  /* 0x00000000cd0772ca */ /* 0x000fe200000e0000 */
[----:B------:R-:W-:Y:S02]  /*da20*/  IMAD.MOV.U32 R199, RZ, RZ, 0x40000040 ;  /* 0x40000040ffc77424 */ /* 0x000fe400078e00ff */
[----:B------:R-:W0:Y:S01]  /*da30*/  S2R R202, SR_TID.X ;  /* 0x0000000000ca7919 */ /* 0x000e220000002100 */
[----:B------:R-:W-:-:S02]  /*da40*/  VIADD R205, R204, 0x800 ;  /* 0x00000800cccd7836 */ /* 0x000fc40000000000 */
[----:B------:R-:W-:Y:S02]  /*da50*/  IMAD.MOV.U32 R207, RZ, RZ, 0x40000040 ;  /* 0x40000040ffcf7424 */ /* 0x000fe400078e00ff */
[----:B------:R-:W-:Y:S02]  /*da60*/  VIADD R208, R6, 0x800 ;  /* 0x0000080006d07836 */ /* 0x000fe40000000000 */
[----:B------:R-:W-:-:S03]  /*da70*/  IMAD.MOV.U32 R209, RZ, RZ, 0xa00 ;  /* 0x00000a00ffd17424 */ /* 0x000fc600078e00ff */
        /* <DEDUP_REMOVED lines=9> */
[----:B0-----:R-:W-:Y:S01]  /*db10*/  SHF.R.U32.HI R202, RZ, 0x7, R202 ;  /* 0x00000007ffca7819 */ /* 0x001fe200000116ca */
[----:B------:R-:W-:Y:S02]  /*db20*/  WARPGROUP.DEPBAR.LE gsb0, 0x0 ;  /* 0x00008000000079c5 */ /* 0x000fe40000010000 */
[----:B------:R-:W-:-:S08]  /*db30*/  WARPGROUP.ARRIVE ;  /* 0x00000000000079c5 */ /* 0x000fd00000000000 */
        /* <DEDUP_REMOVED lines=150> */
[----:B------:R-:W0:Y:S01]  /*e4a0*/  SHFL.IDX PT, R198, R202, RZ, 0x1f ;  /* 0x00001fffcac67589 */ /* 0x000e2200000e0000 */
[----:B------:R-:W-:Y:S01]  /*e4b0*/  IMAD.MOV.U32 R199, RZ, RZ, 0x4 ;  /* 0x00000004ffc77424 */ /* 0x000fe200078e00ff */
[----:B0-----:R-:W-:-:S04]  /*e4c0*/  ISETP.GT.AND P3, PT, R198, 0x7f, PT ;  /* 0x0000007fc600780c */ /* 0x001fc80003f64270 */
        /* <DEDUP_REMOVED lines=163> */
[C---:B------:R-:W-:Y:S01]  /*ef00*/  IMAD.IADD R206, R208.reuse, 0x1, R198 ;  /* 0x00000001d0ce7824 */ /* 0x040fe200078e02c6 */
[----:B------:R-:W-:Y:S01]  /*ef10*/  R2UR UR7, R207 ;  /* 0x00000000cf0772ca */ /* 0x000fe200000e0000 */
[----:B------:R-:W-:Y:S02]  /*ef20*/  IMAD.MOV.U32 R207, RZ, RZ, 0x40000040 ;  /* 0x40000040ffcf7424 */ /* 0x000fe400078e00ff */
[----:B------:R-:W-:Y:S01]  /*ef30*/  IMAD.IADD R198, R208, 0x1, R199 ;  /* 0x00000001d0c67824 */ /* 0x000fe200078e02c7 */
[----:B------:R-:W-:Y:S01]  /*ef40*/  R2UR UR4, R206 ;  /* 0x00000000ce0472ca */ /* 0x000fe200000e0000 */
[----:B------:R-:W-:Y:S01]  /*ef50*/  IMAD.IADD R206, R208, 0x1, R202 ;  /* 0x00000001d0ce7824 */ /* 0x000fe200078e02ca */
[----:B------:R-:W-:Y:S01]  /*ef60*/  R2UR UR5, R207 ;  /* 0x00000000cf0572ca */ /* 0x000fe200000e0000 */
[----:B------:R-:W-:Y:S01]  /*ef70*/  IMAD.MOV.U32 R207, RZ, RZ, 0x40000040 ;  /* 0x40000040ffcf7424 */ /* 0x000fe200078e00ff */
[----:B------:R-:W-:-:S02]  /*ef80*/  WARPGROUP.DEPBAR.LE gsb0, 0x0 ;  /* 0x00008000000079c5 */ /* 0x000fc40000010000 */
[----:B------:R-:W-:-:S09]  /*ef90*/  WARPGROUP.ARRIVE ;  /* 0x00000000000079c5 */ /* 0x000fd20000000000 */
[----:B------:R-:W-:Y:S01]  /*efa0*/  HGMMA.64x64x16.F32 R152, gdesc[UR4], R152, gsb0 ;  /* 0x00e00000049879f0 */ /* 0x000fe20008000898 */
[----:B------:R-:W-:Y:S01]  /*efb0*/  R2UR UR4, R206 ;  /* 0x00000000ce0472ca */ /* 0x000fe200000e0000 */
[----:B------:R-:W-:Y:S01]  /*efc0*/  IMAD.IADD R206, R202, 0x1, R205 ;  /* 0x00000001cace7824 */ /* 0x000fe200078e02cd */
[----:B------:R-:W-:Y:S01]  /*efd0*/  R2UR UR5, R207 ;  /* 0x00000000cf0572ca */ /* 0x000fe200000e0000 */
[----:B------:R-:W-:Y:S02]  /*efe0*/  IMAD.MOV.U32 R207, RZ, RZ, 0x40000040 ;  /* 0x40000040ffcf7424 */ /* 0x000fe400078e00ff */
[----:B------:R-:W-:Y:S01]  /*eff0*/  IMAD.IADD R202, R216, 0x1, R193 ;  /* 0x00000001d8ca7824 */ /* 0x000fe200078e02c1 */
[----:B------:R-:W-:Y:S01]  /*f000*/  R2UR UR6, R206 ;  /* 0x00000000ce0672ca */ /* 0x000fe200000e0000 */
[----:B------:R-:W-:Y:S01]  /*f010*/  IMAD.IADD R206, R199, 0x1, R205 ;  /* 0x00000001c7ce7824 */ /* 0x000fe200078e02cd */
[----:B------:R-:W-:Y:S01]  /*f020*/  R2UR UR7, R207 ;  /* 0x00000000cf0772ca */ /* 0x000fe200000e0000 */
[----:B------:R-:W-:-:S02]  /*f030*/  IMAD.MOV.U32 R199, RZ, RZ, 0x40000040 ;  /* 0x40000040ffc77424 */ /* 0x000fc400078e00ff */
        /* <DEDUP_REMOVED lines=12> */
[----:B------:R-:W-:-:S04]  /*f100*/  SEL R199, R199, 0xf80, P3 ;  /* 0x00000f80c7c77807 */ /* 0x000fc80001800000 */
        /* <DEDUP_REMOVED lines=8> */
[----:B------:R-:W-:Y:S02]  /*f190*/  R2UR UR4, R198 ;  /* 0x00000000c60472ca */ /* 0x000fe400000e0000 */
[----:B------:R-:W-:Y:S01]  /*f1a0*/  R2UR UR5, R199 ;  /* 0x00000000c70572ca */ /* 0x000fe200000e0000 */
[----:B------:R-:W0:Y:S01]  /*f1b0*/  @P2 LDC R198, c[0x0][0x450] ;  /* 0x00011400ffc62b82 */ /* 0x000e220000000800 */
[----:B------:R-:W-:Y:S02]  /*f1c0*/  R2UR UR6, R204 ;  /* 0x00000000cc0672ca */ /* 0x000fe400000e0000 */
[----:B------:R-:W-:-:S05]  /*f1d0*/  R2UR UR7, R205 ;  /* 0x00000000cd0772ca */ /* 0x000fca00000e0000 */
[----:B------:R-:W1:Y:S02]  /*f1e0*/  @P2 LDC R199, c[0x0][0x44c] ;  /* 0x00011300ffc72b82 */ /* 0x000e640000000800 */
[----:B-1----:R-:W-:-:S05]  /*f1f0*/  @P2 IMAD.HI.U32 R199, R202, R199, RZ ;  /* 0x000000c7cac72227 */ /* 0x002fca00078e00ff */
[----:B0-----:R-:W-:Y:S01]  /*f200*/  @P2 SHF.R.U32.HI R202, RZ, R198, R199 ;  /* 0x000000c6ffca2219 */ /* 0x001fe200000116c7 */
[----:B------:R-:W-:Y:S02]  /*f210*/  IMAD.MOV.U32 R199, RZ, RZ, 0x40000040 ;  /* 0x40000040ffc77424 */ /* 0x000fe400078e00ff */
[----:B------:R-:W-:Y:S01]  /*f220*/  IMAD R198, R18, 0x1000, R0 ;  /* 0x0000100012c67824 */ /* 0x000fe200078e0200 */
[----:B------:R-:W-:Y:S02]  /*f230*/  WARPGROUP.DEPBAR.LE gsb0, 0x0 ;  /* 0x00008000000079c5 */ /* 0x000fe40000010000 */
[----:B------:R-:W-:-:S06]  /*f240*/  WARPGROUP.ARRIVE ;  /* 0x00000000000079c5 */ /* 0x000fcc0000000000 */
[----:B------:R-:W-:Y:S01]  /*f250*/  HGMMA.64x64x16.F32 R152, gdesc[UR4], R152, gsb0 ;  /* 0x00e00000049879f0 */ /* 0x000fe20008000898 */
[----:B------:R-:W-:Y:S02]  /*f260*/  R2UR UR7, R199 ;  /* 0x00000000c70772ca */ /* 0x000fe400000e0000 */
[----:B------:R-:W-:Y:S01]  /*f270*/  R2UR UR6, R198 ;  /* 0x00000000c60672ca */ /* 0x000fe200000e0000 */
[----:B------:R-:W-:Y:S02]  /*f280*/  WARPGROUP.DEPBAR.LE gsb0, 0x0 ;  /* 0x00008000000079c5 */ /* 0x000fe40000010000 */
[----:B------:R-:W-:Y:S01]  /*f290*/  FMUL.FTZ R208, R152, UR44 ;  /* 0x0000002c98d07c20 */ /* 0x000fe20008410000 */
[----:B------:R-:W-:Y:S01]  /*f2a0*/  FMUL.FTZ R152, R153, UR44 ;  /* 0x0000002c99987c20 */ /* 0x000fe20008410000 */
[----:B------:R-:W-:Y:S01]  /*f2b0*/  FMUL.FTZ R206, R157, UR44 ;  /* 0x0000002c9dce7c20 */ /* 0x000fe20008410000 */
[----:B------:R-:W0:Y:S01]  /*f2c0*/  SHFL.IDX PT, R153, R202, RZ, 0x1c1f ;  /* 0x001c1fffca997589 */ /* 0x000e2200000e0000 */
[----:B------:R-:W-:Y:S01]  /*f2d0*/  FMUL.FTZ R157, R160, UR44 ;  /* 0x0000002ca09d7c20 */ /* 0x000fe20008410000 */
[----:B------:R-:W-:-:S02]  /*f2e0*/  IMAD.MOV.U32 R160, RZ, RZ, -0x40 ;  /* 0xffffffc0ffa07424 */ /* 0x000fc400078e00ff */
[----:B------:R-:W-:Y:S01]  /*f2f0*/  FMUL.FTZ R204, R156, UR44 ;  /* 0x0000002c9ccc7c20 */ /* 0x000fe20008410000 */
[----:B------:R-:W-:Y:S01]  /*f300*/  MUFU.TANH R208, R208 ;  /* 0x000000d000d07308 */ /* 0x000fe20000002400 */
[----:B------:R-:W-:Y:S01]  /*f310*/  FMUL.FTZ R199, R165, UR44 ;  /* 0x0000002ca5c77c20 */ /* 0x000fe20008410000 */
[----:B------:R-:W-:Y:S02]  /*f320*/  IMAD R160, R21, R160, 0x1 ;  /* 0x0000000115a07424 */ /* 0x000fe400078e02a0 */
[----:B------:R-:W-:Y:S01]  /*f330*/  FMUL.FTZ R165, R168, UR44 ;  /* 0x0000002ca8a57c20 */ /* 0x000fe20008410000 */
[----:B------:R-:W-:Y:S01]  /*f340*/  FMUL.FTZ R207, R161, UR44 ;  /* 0x0000002ca1cf7c20 */ /* 0x000fe20008410000 */
[----:B------:R-:W-:Y:S01]  /*f350*/  FMUL.FTZ R205, R169, UR44 ;  /* 0x0000002ca9cd7c20 */ /* 0x000fe20008410000 */
[----:B------:R-:W-:Y:S01]  /*f360*/  FMUL.FTZ R156, R164, UR44 ;  /* 0x0000002ca49c7c20 */ /* 0x000fe20008410000 */
[----:B------:R-:W-:Y:S01]  /*f370*/  IADD3 R160, R211, R160, -R215 ;  /* 0x000000a0d3a07210 */ /* 0x000fe20007ffe8d7 */
[----:B------:R-:W1:Y:S01]  /*f380*/  MUFU.TANH R204, R204 ;  /* 0x000000cc00cc7308 */ /* 0x000e620000002400 */
[----:B------:R-:W-:Y:S01]  /*f390*/  FMUL.FTZ R173, R173, UR44 ;  /* 0x0000002cadad7c20 */ /* 0x000fe20008410000 */
[----:B------:R-:W-:Y:S01]  /*f3a0*/  FMUL.FTZ R172, R172, UR44 ;  /* 0x0000002cacac7c20 */ /* 0x000fe20008410000 */
[----:B------:R-:W-:Y:S01]  /*f3b0*/  FMUL.FTZ R154, R154, UR44 ;  /* 0x0000002c9a9a7c20 */ /* 0x000fe20008410000 */
[----:B------:R-:W-:-:S02]  /*f3c0*/  IMAD.IADD R168, R160, 0x1, -R192 ;  /* 0x00000001a0a87824 */ /* 0x000fc400078e0ac0 */
[----:B------:R-:W-:Y:S01]  /*f3d0*/  FMUL.FTZ R158, R158, UR44 ;  /* 0x0000002c9e9e7c20 */ /* 0x000fe20008410000 */
[----:B------:R-:W-:Y:S01]  /*f3e0*/  FMUL.FTZ R176, R176, UR44 ;  /* 0x0000002cb0b07c20 */ /* 0x000fe20008410000 */
[----:B------:R-:W-:Y:S01]  /*f3f0*/  FMUL.FTZ R180, R180, UR44 ;  /* 0x0000002cb4b47c20 */ /* 0x000fe20008410000 */
[----:B------:R-:W2:Y:S01]  /*f400*/  MUFU.TANH R152, R152 ;  /* 0x0000009800987308 */ /* 0x000ea20000002400 */
[----:B------:R-:W-:Y:S01]  /*f410*/  FMUL.FTZ R181, R181, UR44 ;  /* 0x0000002cb5b57c20 */ /* 0x000fe20008410000 */
[----:B------:R-:W-:Y:S01]  /*f420*/  FMUL.FTZ R162, R162, UR44 ;  /* 0x0000002ca2a27c20 */ /* 0x000fe20008410000 */
[----:B------:R-:W3:Y:S01]  /*f430*/  SHFL.IDX PT, R202, R202, 0x1, 0x1c1f ;  /* 0x003c1f00caca7f89 */ /* 0x000ee200000e0000 */
[----:B0-----:R-:W-:Y:S02]  /*f440*/  IMAD.IADD R169, R168, 0x1, R153 ;  /* 0x00000001a8a97824 */ /* 0x001fe400078e0299 */
[----:B------:R-:W-:Y:S01]  /*f450*/  FMUL.FTZ R171, R171, UR44 ;  /* 0x0000002cabab7c20 */ /* 0x000fe20008410000 */
[----:B------:R-:W-:Y:S01]  /*f460*/  FMUL.FTZ R209, R179, UR44 ;  /* 0x0000002cb3d17c20 */ /* 0x000fe20008410000 */
[----:B------:R-:W-:Y:S01]  /*f470*/  FMUL.FTZ R228, R182, UR44 ;  /* 0x0000002cb6e47c20 */ /* 0x000fe20008410000 */
[----:B------:R-:W0:Y:S01]  /*f480*/  MUFU.TANH R206, R206 ;  /* 0x000000ce00ce7308 */ /* 0x000e220000002400 */
[----:B------:R-:W-:Y:S01]  /*f490*/  ISETP.GT.AND P3, PT, R169, 0x8, PT ;  /* 0x00000008a900780c */ /* 0x000fe20003f64270 */
[----:B------:R-:W-:Y:S01]  /*f4a0*/  FMUL.FTZ R229, R183, UR44 ;  /* 0x0000002cb7e57c20 */ /* 0x000fe20008410000 */
[----:B------:R-:W-:-:S02]  /*f4b0*/  ISETP.GT.AND P5, PT, R169, RZ, PT ;  /* 0x000000ffa900720c */ /* 0x000fc40003fa4270 */
[----:B-1----:R-:W-:Y:S02]  /*f4c0*/  FSEL R161, R204, -INF , P3 ;  /* 0xff800000cca17808 */ /* 0x002fe40001800000 */
[C---:B------:R-:W-:Y:S01]  /*f4d0*/  ISETP.GT.AND P6, PT, R169.reuse, 0x1, PT ;  /* 0x00000001a900780c */ /* 0x040fe20003fc4270 */
[----:B------:R-:W1:Y:S01]  /*f4e0*/  MUFU.TANH R157, R157 ;  /* 0x0000009d009d7308 */ /* 0x000e620000002400 */
[----:B------:R-:W-:Y:S02]  /*f4f0*/  FSEL R153, R208, -INF , P5 ;  /* 0xff800000d0997808 */ /* 0x000fe40002800000 */
[C---:B------:R-:W-:Y:S02]  /*f500*/  ISETP.GT.AND P4, PT, R169.reuse, 0x9, PT ;  /* 0x00000009a900780c */ /* 0x040fe40003f84270 */
[C---:B------:R-:W-:Y:S02]  /*f510*/  ISETP.GT.AND P5, PT, R169.reuse, 0x10, PT ;  /* 0x00000010a900780c */ /* 0x040fe40003fa4270 */
[----:B--2---:R-:W-:Y:S01]  /*f520*/  FSEL R152, R152, -INF , P6 ;  /* 0xff80000098987808 */ /* 0x004fe20003000000 */
[----:B------:R-:W2:Y:S01]  /*f530*/  MUFU.TANH R207, R207 ;  /* 0x000000cf00cf7308 */ /* 0x000ea20000002400 */
[----:B------:R-:W-:-:S02]  /*f540*/  ISETP.GT.AND P6, PT, R169, 0x11, PT ;  /* 0x00000011a900780c */ /* 0x000fc40003fc4270 */
[----:B0-----:R-:W-:Y:S01]  /*f550*/  FSEL R160, R206, -INF , P4 ;  /* 0xff800000cea07808 */ /* 0x001fe20002000000 */
[----:B------:R-:W-:Y:S01]  /*f560*/  FMUL.FTZ R206, R159, UR44 ;  /* 0x0000002c9fce7c20 */ /* 0x000fe20008410000 */
[C---:B------:R-:W-:Y:S01]  /*f570*/  ISETP.GT.AND P4, PT, R169.reuse, 0x19, PT ;  /* 0x00000019a900780c */ /* 0x040fe20003f84270 */
[----:B---3--:R-:W-:Y:S01]  /*f580*/  IMAD.IADD R168, R168, 0x1, R202 ;  /* 0x00000001a8a87824 */ /* 0x008fe200078e02ca */
[----:B------:R-:W-:Y:S01]  /*f590*/  ISETP.GT.AND P3, PT, R169, 0x18, PT ;  /* 0x00000018a900780c */ /* 0x000fe20003f64270 */
[----:B------:R-:W-:Y:S01]  /*f5a0*/  MUFU.TANH R199, R199 ;  /* 0x000000c700c77308 */ /* 0x000fe20000002400 */
[----:B-1----:R-:W-:Y:S02]  /*f5b0*/  FSEL R164, R157, -INF , P5 ;  /* 0xff8000009da47808 */ /* 0x002fe40002800000 */
[----:B------:R-:W-:-:S05]  /*f5c0*/  ISETP.GT.AND P5, PT, R169, 0x20, PT ;  /* 0x00000020a900780c */ /* 0x000fca0003fa4270 */
[----:B------:R-:W0:Y:S01]  /*f5d0*/  MUFU.TANH R156, R156 ;  /* 0x0000009c009c7308 */ /* 0x000e220000002400 */
[----:B--2---:R-:W-:Y:S01]  /*f5e0*/  FSEL R157, R207, -INF , P6 ;  /* 0xff800000cf9d7808 */ /* 0x004fe20003000000 */
[----:B------:R-:W-:Y:S01]  /*f5f0*/  FMUL.FTZ R207, R175, UR44 ;  /* 0x0000002cafcf7c20 */ /* 0x000fe20008410000 */
[----:B------:R-:W-:-:S05]  /*f600*/  ISETP.GT.AND P6, PT, R169, 0x21, PT ;  /* 0x00000021a900780c */ /* 0x000fca0003fc4270 */
[----:B------:R-:W-:Y:S08]  /*f610*/  MUFU.TANH R205, R205 ;  /* 0x000000cd00cd7308 */ /* 0x000ff00000002400 */
[----:B------:R-:W-:Y:S01]  /*f620*/  MUFU.TANH R204, R173 ;  /* 0x000000ad00cc7308 */ /* 0x000fe20000002400 */
[----:B0-----:R-:W-:Y:S02]  /*f630*/  FSEL R156, R156, -INF , P3 ;  /* 0xff8000009c9c7808 */ /* 0x001fe40001800000 */
[----:B------:R-:W-:-:S05]  /*f640*/  ISETP.GT.AND P3, PT, R169, 0x28, PT ;  /* 0x00000028a900780c */ /* 0x000fca0003f64270 */
[----:B------:R-:W0:Y:S08]  /*f650*/  MUFU.TANH R165, R165 ;  /* 0x000000a500a57308 */ /* 0x000e300000002400 */
[----:B------:R1:W2:Y:S08]  /*f660*/  MUFU.TANH R208, R172 ;  /* 0x000000ac00d07308 */ /* 0x0002b00000002400 */
[----:B------:R-:W3:Y:S01]  /*f670*/  MUFU.TANH R181, R181 ;  /* 0x000000b500b57308 */ /* 0x000ee20000002400 */
[----:B-1----:R-:W-:-:S02]  /*f680*/  FSEL R172, R199, -INF , P4 ;  /* 0xff800000c7ac7808 */ /* 0x002fc40002000000 */
[----:B------:R-:W-:Y:S02]  /*f690*/  ISETP.GT.AND P4, PT, R169, 0x29, PT ;  /* 0x00000029a900780c */ /* 0x000fe40003f84270 */
[----:B0-----:R-:W-:Y:S02]  /*f6a0*/  FSEL R165, R165, -INF , P5 ;  /* 0xff800000a5a57808 */ /* 0x001fe40002800000 */
[C---:B------:R-:W-:Y:S01]  /*f6b0*/  ISETP.GT.AND P5, PT, R169.reuse, 0x30, PT ;  /* 0x00000030a900780c */ /* 0x040fe20003fa4270 */
[----:B------:R0:W-:Y:S01]  /*f6c0*/  MUFU.TANH R199, R154 ;  /* 0x0000009a00c77308 */ /* 0x0001e20000002400 */
[----:B--2---:R-:W-:Y:S01]  /*f6d0*/  FSEL R173, R208, -INF , P3 ;  /* 0xff800000d0ad7808 */ /* 0x004fe20001800000 */
[----:B------:R-:W-:Y:S01]  /*f6e0*/  FMUL.FTZ R208, R174, UR44 ;  /* 0x0000002caed07c20 */ /* 0x000fe20008410000 */
[----:B------:R-:W-:-:S05]  /*f6f0*/  ISETP.GT.AND P3, PT, R169, 0x38, PT ;  /* 0x00000038a900780c */ /* 0x000fca0003f64270 */
[----:B------:R-:W-:Y:S01]  /*f700*/  MUFU.TANH R206, R206 ;  /* 0x000000ce00ce7308 */ /* 0x000fe20000002400 */
[----:B0-----:R-:W-:Y:S01]  /*f710*/  FSEL R154, R205, -INF , P6 ;  /* 0xff800000cd9a7808 */ /* 0x001fe20003000000 */
[----:B------:R-:W-:Y:S01]  /*f720*/  FMUL.FTZ R205, R155, UR44 ;  /* 0x0000002c9bcd7c20 */ /* 0x000fe20008410000 */
[----:B------:R-:W-:Y:S02]  /*f730*/  FSEL R155, R204, -INF , P4 ;  /* 0xff800000cc9b7808 */ /* 0x000fe40002000000 */
[----:B------:R-:W-:Y:S02]  /*f740*/  FMNMX.FTZ R204, R153, R197, !PT ;  /* 0x000000c599cc7209 */ /* 0x000fe40007810000 */
[C---:B------:R-:W-:Y:S01]  /*f750*/  ISETP.GT.AND P6, PT, R169.reuse, 0x31, PT ;  /* 0x00000031a900780c */ /* 0x040fe20003fc4270 */
[----:B------:R-:W-:Y:S01]  /*f760*/  MUFU.TANH R171, R171 ;  /* 0x000000ab00ab7308 */ /* 0x000fe20000002400 */
[----:B------:R-:W-:-:S04]  /*f770*/  ISETP.GT.AND P4, PT, R169, 0x39, PT ;  /* 0x00000039a900780c */ /* 0x000fc80003f84270 */
[----:B---3--:R-:W-:Y:S01]  /*f780*/  FSEL R159, R181, -INF , P4 ;  /* 0xff800000b59f7808 */ /* 0x008fe20002000000 */
[----:B------:R-:W-:Y:S01]  /*f790*/  FMUL.FTZ R181, R166, UR44 ;  /* 0x0000002ca6b57c20 */ /* 0x000fe20008410000 */
[----:B------:R-:W-:Y:S01]  /*f7a0*/  FMUL.FTZ R166, R167, UR44 ;  /* 0x0000002ca7a67c20 */ /* 0x000fe20008410000 */
[----:B------:R0:W-:Y:S01]  /*f7b0*/  MUFU.TANH R169, R205 ;  /* 0x000000cd00a97308 */ /* 0x0001e20000002400 */
[----:B------:R-:W-:Y:S01]  /*f7c0*/  FMUL.FTZ R167, R170, UR44 ;  /* 0x0000002caaa77c20 */ /* 0x000fe20008410000 */
[----:B------:R-:W-:-:S06]  /*f7d0*/  ISETP.GT.AND P4, PT, R168, RZ, PT ;  /* 0x000000ffa800720c */ /* 0x000fcc0003f84270 */
[----:B------:R-:W-:Y:S01]  /*f7e0*/  MUFU.TANH R181, R181 ;  /* 0x000000b500b57308 */ /* 0x000fe20000002400 */
[----:B0-----:R-:W-:-:S04]  /*f7f0*/  FMNMX.FTZ R205, R152, R204, !PT ;  /* 0x000000cc98cd7209 */ /* 0x001fc80007810000 */
[----:B------:R-:W-:-:S03]  /*f800*/  FMNMX.FTZ R205, R161, R205, !PT ;  /* 0x000000cda1cd7209 */ /* 0x000fc60007810000 */
[----:B------:R0:W-:Y:S08]  /*f810*/  MUFU.TANH R204, R158 ;  /* 0x0000009e00cc7308 */ /* 0x0001f00000002400 */
[----:B------:R-:W-:Y:S01]  /*f820*/  MUFU.TANH R166, R166 ;  /* 0x000000a600a67308 */ /* 0x000fe20000002400 */
[----:B0-----:R-:W-:-:S04]  /*f830*/  FMNMX.FTZ R158, R160, R205, !PT ;  /* 0x000000cda09e7209 */ /* 0x001fc80007810000 */
[----:B------:R-:W-:-:S03]  /*f840*/  FMNMX.FTZ R158, R164, R158, !PT ;  /* 0x0000009ea49e7209 */ /* 0x000fc60007810000 */
[----:B------:R0:W1:Y:S01]  /*f850*/  MUFU.TANH R205, R176 ;  /* 0x000000b000cd7308 */ /* 0x0000620000002400 */
[----:B------:R-:W-:-:S04]  /*f860*/  FMNMX.FTZ R158, R157, R158, !PT ;  /* 0x0000009e9d9e7209 */ /* 0x000fc80007810000 */
[----:B------:R-:W-:-:S03]  /*f870*/  FMNMX.FTZ R158, R156, R158, !PT ;  /* 0x0000009e9c9e7209 */ /* 0x000fc60007810000 */
[----:B------:R-:W-:Y:S01]  /*f880*/  MUFU.TANH R167, R167 ;  /* 0x000000a700a77308 */ /* 0x000fe20000002400 */
[----:B0-----:R-:W-:Y:S01]  /*f890*/  FMUL.FTZ R176, R177, UR44 ;  /* 0x0000002cb1b07c20 */ /* 0x001fe20008410000 */
[----:B------:R-:W-:-:S04]  /*f8a0*/  FMNMX.FTZ R177, R172, R158, !PT ;  /* 0x0000009eacb17209 */ /* 0x000fc80007810000 */
[----:B------:R-:W-:Y:S02]  /*f8b0*/  FMNMX.FTZ R177, R165, R177, !PT ;  /* 0x000000b1a5b17209 */ /* 0x000fe40007810000 */
[----:B------:R-:W0:Y:S02]  /*f8c0*/  MUFU.TANH R176, R176 ;  /* 0x000000b000b07308 */ /* 0x000e240000002400 */
[----:B------:R-:W-:-:S06]  /*f8d0*/  FMNMX.FTZ R177, R154, R177, !PT ;  /* 0x000000b19ab17209 */ /* 0x000fcc0007810000 */
[----:B------:R2:W3:Y:S08]  /*f8e0*/  MUFU.TANH R158, R180 ;  /* 0x000000b4009e7308 */ /* 0x0004f00000002400 */
[----:B------:R-:W-:Y:S01]  /*f8f0*/  MUFU.TANH R208, R208 ;  /* 0x000000d000d07308 */ /* 0x000fe20000002400 */
[----:B--2---:R-:W-:Y:S02]  /*f900*/  FMNMX.FTZ R180, R173, R177, !PT ;  /* 0x000000b1adb47209 */ /* 0x004fe40007810000 */
[----:B-1----:R-:W-:-:S02]  /*f910*/  FSEL R177, R205, -INF , P5 ;  /* 0xff800000cdb17808 */ /* 0x002fc40002800000 */
[----:B------:R-:W-:Y:S02]  /*f920*/  FMNMX.FTZ R180, R155, R180, !PT ;  /* 0x000000b49bb47209 */ /* 0x000fe40007810000 */
[----:B0-----:R-:W-:Y:S01]  /*f930*/  FSEL R176, R176, -INF , P6 ;  /* 0xff800000b0b07808 */ /* 0x001fe20003000000 */
[----:B------:R-:W0:Y:S01]  /*f940*/  MUFU.TANH R207, R207 ;  /* 0x000000cf00cf7308 */ /* 0x000e220000002400 */
[----:B------:R-:W-:Y:S02]  /*f950*/  FMNMX.FTZ R180, R177, R180, !PT ;  /* 0x000000b4b1b47209 */ /* 0x000fe40007810000 */
[----:B---3--:R-:W-:Y:S02]  /*f960*/  FSEL R158, R158, -INF , P3 ;  /* 0xff8000009e9e7808 */ /* 0x008fe40001800000 */
[----:B------:R-:W-:Y:S02]  /*f970*/  FMNMX.FTZ R205, R176, R180, !PT ;  /* 0x000000b4b0cd7209 */ /* 0x000fe40007810000 */
[C---:B------:R-:W-:Y:S01]  /*f980*/  ISETP.GT.AND P5, PT, R168.reuse, 0x1, PT ;  /* 0x00000001a800780c */ /* 0x040fe20003fa4270 */
[----:B------:R1:W2:Y:S01]  /*f990*/  MUFU.TANH R180, R162 ;  /* 0x000000a200b47308 */ /* 0x0002a20000002400 */
[----:B------:R-:W-:-:S02]  /*f9a0*/  ISETP.GT.AND P6, PT, R168, 0x8, PT ;  /* 0x00000008a800780c */ /* 0x000fc40003fc4270 */
[----:B------:R-:W-:Y:S02]  /*f9b0*/  ISETP.GT.AND P3, PT, R168, 0x9, PT ;  /* 0x00000009a800780c */ /* 0x000fe40003f64270 */
[----:B------:R-:W-:Y:S02]  /*f9c0*/  FSEL R204, R204, -INF , P6 ;  /* 0xff800000cccc7808 */ /* 0x000fe40003000000 */
[----:B------:R-:W-:Y:S01]  /*f9d0*/  FSEL R206, R206, -INF , P3 ;  /* 0xff800000cece7808 */ /* 0x000fe20001800000 */
[----:B------:R-:W-:Y:S01]  /*f9e0*/  MUFU.TANH R209, R209 ;  /* 0x000000d100d17308 */ /* 0x000fe20000002400 */
[----:B-1----:R-:W-:Y:S01]  /*f9f0*/  FMNMX.FTZ R162, R158, R205, !PT ;  /* 0x000000cd9ea27209 */ /* 0x002fe20007810000 */
[----:B------:R-:W-:Y:S01]  /*fa00*/  FMUL.FTZ R205, R163, UR44 ;  /* 0x0000002ca3cd7c20 */ /* 0x000fe20008410000 */
[----:B------:R-:W-:Y:S02]  /*fa10*/  ISETP.GT.AND P6, PT, R168, 0x18, PT ;  /* 0x00000018a800780c */ /* 0x000fe40003fc4270 */
[----:B------:R-:W-:-:S02]  /*fa20*/  FMNMX.FTZ R162, R159, R162, !PT ;  /* 0x000000a29fa27209 */ /* 0x000fc40007810000 */
[----:B------:R-:W-:Y:S01]  /*fa30*/  ISETP.GT.AND P3, PT, R168, 0x19, PT ;  /* 0x00000019a800780c */ /* 0x000fe20003f64270 */
[----:B------:R-:W1:Y:S02]  /*fa40*/  MUFU.TANH R205, R205 ;  /* 0x000000cd00cd7308 */ /* 0x000e640000002400 */
[----:B------:R-:W3:Y:S01]  /*fa50*/  SHFL.BFLY PT, R163, R162, 0x2, 0x1f ;  /* 0x0c401f00a2a37f89 */ /* 0x000ee200000e0000 */
[----:B------:R-:W-:Y:S02]  /*fa60*/  FSEL R166, R166, -INF , P3 ;  /* 0xff800000a6a67808 */ /* 0x000fe40001800000 */
[----:B------:R-:W-:-:S03]  /*fa70*/  ISETP.GT.AND P3, PT, R168, 0x29, PT ;  /* 0x00000029a800780c */ /* 0x000fc60003f64270 */
[----:B------:R-:W4:Y:S01]  /*fa80*/  MUFU.TANH R228, R228 ;  /* 0x000000e400e47308 */ /* 0x000f220000002400 */
[----:B0-----:R-:W-:Y:S02]  /*fa90*/  FSEL R207, R207, -INF , P3 ;  /* 0xff800000cfcf7808 */ /* 0x001fe40001800000 */
[----:B------:R-:W-:-:S05]  /*faa0*/  ISETP.GT.AND P3, PT, R168, 0x39, PT ;  /* 0x00000039a800780c */ /* 0x000fca0003f64270 */
[----:B------:R-:W0:Y:S01]  /*fab0*/  MUFU.TANH R229, R229 ;  /* 0x000000e500e57308 */ /* 0x000e220000002400 */
[----:B---3--:R-:W-:Y:S02]  /*fac0*/  FMNMX.FTZ R170, R162, R163, !PT ;  /* 0x000000a3a2aa7209 */ /* 0x008fe40007810000 */
[----:B------:R-:W-:Y:S02]  /*fad0*/  FSEL R162, R199, -INF , P4 ;  /* 0xff800000c7a27808 */ /* 0x000fe40002000000 */
[----:B------:R-:W-:Y:S02]  /*fae0*/  FSEL R163, R169, -INF , P5 ;  /* 0xff800000a9a37808 */ /* 0x000fe40002800000 */
[C---:B------:R-:W-:Y:S01]  /*faf0*/  ISETP.GT.AND P4, PT, R168.reuse, 0x10, PT ;  /* 0x00000010a800780c */ /* 0x040fe20003f84270 */
[----:B------:R-:W3:Y:S01]  /*fb00*/  SHFL.BFLY PT, R169, R170, 0x1, 0x1f ;  /* 0x0c201f00aaa97f89 */ /* 0x000ee200000e0000 */
[----:B------:R-:W-:Y:S02]  /*fb10*/  ISETP.GT.AND P5, PT, R168, 0x11, PT ;  /* 0x00000011a800780c */ /* 0x000fe40003fa4270 */
[----:B--2---:R-:W-:-:S02]  /*fb20*/  FSEL R202, R180, -INF , P4 ;  /* 0xff800000b4ca7808 */ /* 0x004fc40002000000 */
[----:B-1----:R-:W-:Y:S02]  /*fb30*/  FSEL R205, R205, -INF , P5 ;  /* 0xff800000cdcd7808 */ /* 0x002fe40002800000 */
[----:B------:R-:W-:Y:S02]  /*fb40*/  FSEL R199, R181, -INF , P6 ;  /* 0xff800000b5c77808 */ /* 0x000fe40003000000 */
[C---:B------:R-:W-:Y:S02]  /*fb50*/  ISETP.GT.AND P4, PT, R168.reuse, 0x20, PT ;  /* 0x00000020a800780c */ /* 0x040fe40003f84270 */
[C---:B------:R-:W-:Y:S02]  /*fb60*/  ISETP.GT.AND P5, PT, R168.reuse, 0x21, PT ;  /* 0x00000021a800780c */ /* 0x040fe40003fa4270 */
[----:B------:R-:W-:Y:S02]  /*fb70*/  ISETP.GT.AND P6, PT, R168, 0x28, PT ;  /* 0x00000028a800780c */ /* 0x000fe40003fc4270 */
[----:B------:R-:W-:-:S02]  /*fb80*/  FSEL R167, R167, -INF , P4 ;  /* 0xff800000a7a77808 */ /* 0x000fc40002000000 */
[----:B------:R-:W-:Y:S01]  /*fb90*/  FSEL R181, R171, -INF , P5 ;  /* 0xff800000abb57808 */ /* 0x000fe20002800000 */
[----:B------:R-:W-:Y:S01]  /*fba0*/  FMUL.FTZ R171, R178, UR44 ;  /* 0x0000002cb2ab7c20 */ /* 0x000fe20008410000 */
[----:B------:R-:W-:Y:S02]  /*fbb0*/  FSEL R208, R208, -INF , P6 ;  /* 0xff800000d0d07808 */ /* 0x000fe40003000000 */
[C---:B------:R-:W-:Y:S02]  /*fbc0*/  ISETP.GT.AND P4, PT, R168.reuse, 0x30, PT ;  /* 0x00000030a800780c */ /* 0x040fe40003f84270 */
[C---:B------:R-:W-:Y:S01]  /*fbd0*/  ISETP.GT.AND P5, PT, R168.reuse, 0x31, PT ;  /* 0x00000031a800780c */ /* 0x040fe20003fa4270 */
[----:B------:R-:W1:Y:S01]  /*fbe0*/  MUFU.TANH R171, R171 ;  /* 0x000000ab00ab7308 */ /* 0x000e620000002400 */
[----:B------:R-:W-:Y:S02]  /*fbf0*/  ISETP.GT.AND P6, PT, R168, 0x38, PT ;  /* 0x00000038a800780c */ /* 0x000fe40003fc4270 */
[----:B------:R-:W-:-:S02]  /*fc00*/  FMNMX.FTZ R168, R162, R200, !PT ;  /* 0x000000c8a2a87209 */ /* 0x000fc40007810000 */
[----:B------:R-:W-:Y:S02]  /*fc10*/  FSEL R209, R209, -INF , P5 ;  /* 0xff800000d1d17808 */ /* 0x000fe40002800000 */
[----:B------:R-:W-:Y:S02]  /*fc20*/  FMNMX.FTZ R168, R163, R168, !PT ;  /* 0x000000a8a3a87209 */ /* 0x000fe40007810000 */
[----:B----4-:R-:W-:Y:S02]  /*fc30*/  FSEL R228, R228, -INF , P6 ;  /* 0xff800000e4e47808 */ /* 0x010fe40003000000 */
[----:B------:R-:W-:Y:S02]  /*fc40*/  FMNMX.FTZ R168, R204, R168, !PT ;  /* 0x000000a8cca87209 */ /* 0x000fe40007810000 */
[----:B0-----:R-:W-:Y:S02]  /*fc50*/  FSEL R229, R229, -INF , P3 ;  /* 0xff800000e5e57808 */ /* 0x001fe40001800000 */
[----:B------:R-:W-:-:S02]  /*fc60*/  FMNMX.FTZ R174, R206, R168, !PT ;  /* 0x000000a8ceae7209 */ /* 0x000fc40007810000 */
[----:B---3--:R-:W-:Y:S01]  /*fc70*/  FMNMX.FTZ R168, R170, R169, !PT ;  /* 0x000000a9aaa87209 */ /* 0x008fe20007810000 */
[----:B------:R-:W-:Y:S01]  /*fc80*/  IMAD.U32 R169, RZ, RZ, UR40 ;  /* 0x00000028ffa97e24 */ /* 0x000fe2000f8e00ff */
[----:B------:R-:W-:Y:S02]  /*fc90*/  FMNMX.FTZ R170, R202, R174, !PT ;  /* 0x000000aecaaa7209 */ /* 0x000fe40007810000 */
[----:B-1----:R-:W-:Y:S01]  /*fca0*/  FSEL R182, R171, -INF , P4 ;  /* 0xff800000abb67808 */ /* 0x002fe20002000000 */
[C---:B------:R-:W-:Y:S01]  /*fcb0*/  FMUL.FTZ R179, R168.reuse, R169 ;  /* 0x000000a9a8b37220 */ /* 0x040fe20000410000 */
[----:B------:R-:W-:Y:S02]  /*fcc0*/  FMNMX.FTZ R170, R205, R170, !PT ;  /* 0x000000aacdaa7209 */ /* 0x000fe40007810000 */
[----:B------:R-:W-:Y:S02]  /*fcd0*/  FSETP.NEU.FTZ.AND P4, PT, R168, -INF , PT ;  /* 0xff800000a800780b */ /* 0x000fe40003f9d000 */
[----:B------:R-:W-:-:S02]  /*fce0*/  FMNMX.FTZ R170, R199, R170, !PT ;  /* 0x000000aac7aa7209 */ /* 0x000fc40007810000 */
[----:B------:R-:W-:Y:S02]  /*fcf0*/  FSEL R179, R179, RZ, P4 ;  /* 0x000000ffb3b37208 */ /* 0x000fe40002000000 */
[----:B------:R-:W-:-:S03]  /*fd00*/  FMNMX.FTZ R170, R166, R170, !PT ;  /* 0x000000aaa6aa7209 */ /* 0x000fc60007810000 */
        /* <DEDUP_REMOVED lines=22> */
[----:B------:R-:W-:Y:S01]  /*fe70*/  FFMA.FTZ R176, R176, R169, -R179 ;  /* 0x000000a9b0b07223 */ /* 0x000fe200000108b3 */
[----:B------:R-:W-:Y:S02]  /*fe80*/  MUFU.EX2 R152, R152 ;  /* 0x0000009800987308 */ /* 0x000fe40000000800 */
[----:B------:R-:W-:-:S04]  /*fe90*/  FMNMX.FTZ R170, R228, R170, !PT ;  /* 0x000000aae4aa7209 */ /* 0x000fc80007810000 */
[----:B------:R-:W-:Y:S02]  /*fea0*/  FMNMX.FTZ R170, R229, R170, !PT ;  /* 0x000000aae5aa7209 */ /* 0x000fe40007810000 */
[----:B------:R-:W-:Y:S03]  /*feb0*/  MUFU.EX2 R179, R158 ;  /* 0x0000009e00b37308 */ /* 0x000fe60000000800 */
[----:B------:R-:W0:Y:S05]  /*fec0*/  SHFL.BFLY PT, R164, R170, 0x2, 0x1f ;  /* 0x0c401f00aaa47f89 */ /* 0x000e2a00000e0000 */
[----:B------:R-:W-:Y:S08]  /*fed0*/  MUFU.EX2 R161, R161 ;  /* 0x000000a100a17308 */ /* 0x000ff00000000800 */
[----:B------:R-:W-:Y:S08]  /*fee0*/  MUFU.EX2 R227, R227 ;  /* 0x000000e300e37308 */ /* 0x000ff00000000800 */
[----:B------:R-:W-:Y:S01]  /*fef0*/  MUFU.EX2 R160, R160 ;  /* 0x000000a000a07308 */ /* 0x000fe20000000800 */
[----:B0-----:R-:W-:-:S02]  /*ff00*/  FMNMX.FTZ R170, R170, R164, !PT ;  /* 0x000000a4aaaa7209 */ /* 0x001fc40007810000 */
[----:B------:R-:W-:-:S03]  /*ff10*/  FSEL R164, R168, RZ, P4 ;  /* 0x000000ffa8a47208 */ /* 0x000fc60002000000 */
[----:B------:R-:W0:Y:S02]  /*ff20*/  SHFL.BFLY PT, R154, R170, 0x1, 0x1f ;  /* 0x0c201f00aa9a7f89 */ /* 0x000e2400000e0000 */
[----:B------:R-:W-:Y:S01]  /*ff30*/  MUFU.EX2 R157, R157 ;  /* 0x0000009d009d7308 */ /* 0x000fe20000000800 */
[----:B------:R-:W-:-:S04]  /*ff40*/  FADD.FTZ R164, -R164, R197 ;  /* 0x000000c5a4a47221 */ /* 0x000fc80000010100 */
[----:B------:R-:W-:-:S03]  /*ff50*/  FMUL.FTZ R164, R164, R169 ;  /* 0x000000a9a4a47220 */ /* 0x000fc60000410000 */
[----:B------:R-:W-:Y:S08]  /*ff60*/  MUFU.EX2 R171, R171 ;  /* 0x000000ab00ab7308 */ /* 0x000ff00000000800 */
[----:B------:R-:W1:Y:S01]  /*ff70*/  MUFU.EX2 R164, R164 ;  /* 0x000000a400a47308 */ /* 0x000e620000000800 */
[----:B0-----:R-:W-:-:S07]  /*ff80*/  FMNMX.FTZ R170, R170, R154, !PT ;  /* 0x0000009aaaaa7209 */ /* 0x001fce0007810000 */
[----:B------:R-:W-:Y:S01]  /*ff90*/  MUFU.EX2 R172, R172 ;  /* 0x000000ac00ac7308 */ /* 0x000fe20000000800 */
[C---:B------:R-:W-:Y:S01]  /*ffa0*/  FSETP.NEU.FTZ.AND P3, PT, R170.reuse, -INF , PT ;  /* 0xff800000aa00780b */ /* 0x040fe20003f7d000 */
[----:B------:R-:W-:-:S03]  /*ffb0*/  FMUL.FTZ R156, R170, R169 ;  /* 0x000000a9aa9c7220 */ /* 0x000fc60000410000 */
[----:B------:R-:W-:-:S03]  /*ffc0*/  FSEL R165, R170, RZ, P3 ;  /* 0x000000ffaaa57208 */ /* 0x000fc60001800000 */
[----:B------:R-:W-:Y:S01]  /*ffd0*/  MUFU.EX2 R174, R174 ;  /* 0x000000ae00ae7308 */ /* 0x000fe20000000800 */
[----:B------:R-:W-:Y:S01]  /*ffe0*/  FSEL R156, R156, RZ, P3 ;  /* 0x000000ff9c9c7208 */ /* 0x000fe20001800000 */
[-C--:B-1----:R-:W-:Y:S01]  /*fff0*/  FMUL.FTZ R24, R24, R164.reuse ;  /* 0x000000a418187220 */ /* 0x082fe20000410000 */
[----:B------:R-:W-:Y:S01]  /*10000*/  ISETP.NE.AND P3, PT, R191, RZ, PT ;  /* 0x000000ffbf00720c */ /* 0x000fe20003f65270 */
[----:B------:R-:W-:Y:S01]  /*10010*/  FADD.FTZ R165, -R165, R200 ;  /* 0x000000c8a5a57221 */ /* 0x000fe20000010100 */
[----:B------:R-:W-:Y:S01]  /*10020*/  FMUL.FTZ R25, R25, R164 ;  /* 0x000000a419197220 */ /* 0x000fe20000410000 */
[-CC-:B------:R-:W-:Y:S01]  /*10030*/  FFMA.FTZ R154, R162, R169.reuse, -R156.reuse ;  /* 0x000000a9a29a7223 */ /* 0x180fe2000001089c */
[-CC-:B------:R-:W-:Y:S01]  /*10040*/  FFMA.FTZ R159, R163, R169.reuse, -R156.reuse ;  /* 0x000000a9a39f7223 */ /* 0x180fe2000001089c */
[-C--:B------:R-:W-:Y:S01]  /*10050*/  FMUL.FTZ R165, R165, R169.reuse ;  /* 0x000000a9a5a57220 */ /* 0x080fe20000410000 */
[-CC-:B------:R-:W-:Y:S01]  /*10060*/  FFMA.FTZ R155, R204, R169.reuse, -R156.reuse ;  /* 0x000000a9cc9b7223 */ /* 0x180fe2000001089c */
[-CC-:B------:R-:W-:Y:S01]  /*10070*/  FFMA.FTZ R158, R202, R169.reuse, -R156.reuse ;  /* 0x000000a9ca9e7223 */ /* 0x180fe2000001089c */
[----:B------:R-:W-:Y:S01]  /*10080*/  FFMA.FTZ R202, R166, R169, -R156 ;  /* 0x000000a9a6ca7223 */ /* 0x000fe2000001089c */
[----:B------:R-:W-:Y:S01]  /*10090*/  MUFU.EX2 R154, R154 ;  /* 0x0000009a009a7308 */ /* 0x000fe20000000800 */
[----:B------:R-:W-:-:S02]  /*100a0*/  @!P1 VIADD R166, R195, 0x38840 ;  /* 0x00038840c3a69836 */ /* 0x000fc40000000000 */
        /* <DEDUP_REMOVED lines=8> */
[----:B------:R1:W-:Y:S01]  /*10130*/  @!P1 SYNCS.ARRIVE.TRANS64.RED.A1T0 RZ, [R166+URZ], RZ ;  /* 0x000000ffa6ff99a7 */ /* 0x0003e2000810043f */
[-CC-:B------:R-:W-:Y:S01]  /*10140*/  FFMA.FTZ R207, R207, R169.reuse, -R156.reuse ;  /* 0x000000a9cfcf7223 */ /* 0x180fe2000001089c */
[-CC-:B------:R-:W-:Y:S01]  /*10150*/  FFMA.FTZ R209, R209, R169.reuse, -R156.reuse ;  /* 0x000000a9d1d17223 */ /* 0x180fe2000001089c */
[-CC-:B------:R-:W-:Y:S01]  /*10160*/  FFMA.FTZ R205, R228, R169.reuse, -R156.reuse ;  /* 0x000000a9e4cd7223 */ /* 0x180fe2000001089c */
[-C--:B------:R-:W-:Y:S01]  /*10170*/  FFMA.FTZ R206, R229, R169.reuse, -R156 ;  /* 0x000000a9e5ce7223 */ /* 0x080fe2000001089c */
[----:B------:R-:W-:Y:S01]  /*10180*/  @!P3 IMAD R167, R201, 0x40, R188 ;  /* 0x00000040c9a7b824 */ /* 0x000fe200078e02bc */
[----:B------:R-:W2:Y:S01]  /*10190*/  MUFU.EX2 R159, R159 ;  /* 0x0000009f009f7308 */ /* 0x000ea20000000800 */
[----:B------:R-:W-:Y:S01]  /*101a0*/  FMUL.FTZ R28, R28, R164 ;  /* 0x000000a41c1c7220 */ /* 0x000fe20000410000 */
[----:B-1----:R-:W-:Y:S01]  /*101b0*/  FFMA.FTZ R166, R182, R169, -R156 ;  /* 0x000000a9b6a67223 */ /* 0x002fe2000001089c */
[----:B------:R-:W-:Y:S01]  /*101c0*/  FFMA.FTZ R156, R164, R15, R153 ;  /* 0x0000000fa49c7223 */ /* 0x000fe20000010099 */
[----:B------:R-:W-:-:S02]  /*101d0*/  @!P3 IMAD R167, R167, 0x4, R2 ;  /* 0x00000004a7a7b824 */ /* 0x000fc400078e0202 */
[-C--:B------:R-:W-:Y:S01]  /*101e0*/  FMUL.FTZ R29, R29, R164.reuse ;  /* 0x000000a41d1d7220 */ /* 0x080fe20000410000 */
[-C--:B------:R-:W-:Y:S01]  /*101f0*/  FMUL.FTZ R32, R32, R164.reuse ;  /* 0x000000a420207220 */ /* 0x080fe20000410000 */
[----:B------:R-:W-:Y:S01]  /*10200*/  FMUL.FTZ R33, R33, R164 ;  /* 0x000000a421217220 */ /* 0x000fe20000410000 */
[----:B------:R-:W1:Y:S01]  /*10210*/  MUFU.EX2 R155, R155 ;  /* 0x0000009b009b7308 */ /* 0x000e620000000800 */
[----:B0-----:R-:W-:Y:S01]  /*10220*/  FFMA.FTZ R15, R165, R20, R154 ;  /* 0x00000014a50f7223 */ /* 0x001fe2000001009a */
[C---:B------:R-:W-:Y:S01]  /*10230*/  FADD.FTZ R20, R152.reuse, R156 ;  /* 0x0000009c98147221 */ /* 0x040fe20000010000 */
[----:B------:R-:W-:Y:S01]  /*10240*/  F2FP.F16.F32.PACK_AB R152, R152, R153 ;  /* 0x000000999898723e */ /* 0x000fe200000000ff */
[----:B------:R0:W-:Y:S01]  /*10250*/  @!P3 STS [R167+0x38400], R164 ;  /* 0x038400a4a700b388 */ /* 0x0001e20000000800 */
[-C--:B------:R-:W-:Y:S01]  /*10260*/  FMUL.FTZ R36, R36, R164.reuse ;  /* 0x000000a424247220 */ /* 0x080fe20000410000 */
[-C--:B------:R-:W-:Y:S01]  /*10270*/  FMUL.FTZ R37, R37, R164.reuse ;  /* 0x000000a425257220 */ /* 0x080fe20000410000 */
[----:B------:R-:W-:Y:S01]  /*10280*/  FMUL.FTZ R40, R40, R164 ;  /* 0x000000a428287220 */ /* 0x000fe20000410000 */
[----:B------:R-:W3:Y:S01]  /*10290*/  MUFU.EX2 R162, R162 ;  /* 0x000000a200a27308 */ /* 0x000ee20000000800 */
[C---:B--2---:R-:W-:Y:S01]  /*102a0*/  FADD.FTZ R156, R159.reuse, R15 ;  /* 0x0000000f9f9c7221 */ /* 0x044fe20000010000 */
[----:B------:R-:W-:Y:S01]  /*102b0*/  F2FP.F16.F32.PACK_AB R153, R159, R154 ;  /* 0x0000009a9f99723e */ /* 0x000fe200000000ff */
[----:B------:R-:W-:Y:S01]  /*102c0*/  FADD.FTZ R154, R161, R20 ;  /* 0x00000014a19a7221 */ /* 0x000fe20000010000 */
[----:B------:R2:W-:Y:S01]  /*102d0*/  @!P3 STS [R167+0x38420], R165 ;  /* 0x038420a5a700b388 */ /* 0x0005e20000000800 */
[-C--:B------:R-:W-:Y:S01]  /*102e0*/  FMUL.FTZ R41, R41, R164.reuse ;  /* 0x000000a429297220 */ /* 0x080fe20000410000 */
[-C--:B------:R-:W-:Y:S01]  /*102f0*/  FMUL.FTZ R44, R44, R164.reuse ;  /* 0x000000a42c2c7220 */ /* 0x080fe20000410000 */
[-C--:B------:R-:W-:Y:S01]  /*10300*/  FMUL.FTZ R45, R45, R164.reuse ;  /* 0x000000a42d2d7220 */ /* 0x080fe20000410000 */
[----:B------:R-:W4:Y:S01]  /*10310*/  MUFU.EX2 R158, R158 ;  /* 0x0000009e009e7308 */ /* 0x000f220000000800 */
[----:B-1----:R-:W-:Y:S01]  /*10320*/  FADD.FTZ R20, R155, R156 ;  /* 0x0000009c9b147221 */ /* 0x002fe20000010000 */
[C---:B------:R-:W-:Y:S01]  /*10330*/  FADD.FTZ R156, R227.reuse, R154 ;  /* 0x0000009ae39c7221 */ /* 0x040fe20000010000 */
[----:B------:R-:W-:Y:S01]  /*10340*/  F2FP.F16.F32.PACK_AB R154, R227, R161 ;  /* 0x000000a1e39a723e */ /* 0x000fe200000000ff */
[-C--:B------:R-:W-:Y:S01]  /*10350*/  FMUL.FTZ R48, R48, R164.reuse ;  /* 0x000000a430307220 */ /* 0x080fe20000410000 */
[-C--:B------:R-:W-:Y:S01]  /*10360*/  FMUL.FTZ R49, R49, R164.reuse ;  /* 0x000000a431317220 */ /* 0x080fe20000410000 */
[----:B------:R-:W-:Y:S01]  /*10370*/  FADD.FTZ R156, R160, R156 ;  /* 0x0000009ca09c7221 */ /* 0x000fe20000010000 */
[----:B------:R-:W-:Y:S01]  /*10380*/  FMUL.FTZ R52, R52, R164 ;  /* 0x000000a434347220 */ /* 0x000fe20000410000 */
[----:B------:R-:W1:Y:S01]  /*10390*/  MUFU.EX2 R163, R163 ;  /* 0x000000a300a37308 */ /* 0x000e620000000800 */
[C---:B---3--:R-:W-:Y:S01]  /*103a0*/  FADD.FTZ R159, R162.reuse, R20 ;  /* 0x00000014a29f7221 */ /* 0x048fe20000010000 */
[C---:B------:R-:W-:Y:S01]  /*103b0*/  FADD.FTZ R201, R157.reuse, R156 ;  /* 0x0000009c9dc97221 */ /* 0x040fe20000010000 */
[----:B------:R-:W-:Y:S01]  /*103c0*/  F2FP.F16.F32.PACK_AB R156, R157, R160 ;  /* 0x000000a09d9c723e */ /* 0x000fe200000000ff */
[-C--:B------:R-:W-:Y:S01]  /*103d0*/  FMUL.FTZ R53, R53, R164.reuse ;  /* 0x000000a435357220 */ /* 0x080fe20000410000 */
[----:B------:R-:W-:Y:S01]  /*103e0*/  F2FP.F16.F32.PACK_AB R155, R162, R155 ;  /* 0x0000009ba29b723e */ /* 0x000fe200000000ff */
[----:B------:R-:W-:Y:S01]  /*103f0*/  BAR.SYNC.DEFER_BLOCKING 0xf, 0x100 ;  /* 0x03c4000000007b1d */ /* 0x000fe20000010000 */
[-C--:B------:R-:W-:Y:S01]  /*10400*/  FMUL.FTZ R56, R56, R164.reuse ;  /* 0x000000a438387220 */ /* 0x080fe20000410000 */
[-C--:B------:R-:W-:Y:S01]  /*10410*/  FMUL.FTZ R57, R57, R164.reuse ;  /* 0x000000a439397220 */ /* 0x080fe20000410000 */
[----:B----4-:R-:W-:Y:S01]  /*10420*/  FADD.FTZ R159, R158, R159 ;  /* 0x0000009f9e9f7221 */ /* 0x010fe20000010000 */
[-C--:B------:R-:W-:Y:S01]  /*10430*/  FMUL.FTZ R60, R60, R164.reuse ;  /* 0x000000a43c3c7220 */ /* 0x080fe20000410000 */
[-C--:B------:R-:W-:Y:S01]  /*10440*/  FMUL.FTZ R61, R61, R164.reuse ;  /* 0x000000a43d3d7220 */ /* 0x080fe20000410000 */
[----:B------:R-:W-:Y:S01]  /*10450*/  MUFU.EX2 R183, R183 ;  /* 0x000000b700b77308 */ /* 0x000fe20000000800 */
[-C--:B------:R-:W-:Y:S01]  /*10460*/  FMUL.FTZ R64, R64, R164.reuse ;  /* 0x000000a440407220 */ /* 0x080fe20000410000 */
[-C--:B------:R-:W-:Y:S01]  /*10470*/  FMUL.FTZ R65, R65, R164.reuse ;  /* 0x000000a441417220 */ /* 0x080fe20000410000 */
[-C--:B------:R-:W-:Y:S01]  /*10480*/  FMUL.FTZ R68, R68, R164.reuse ;  /* 0x000000a444447220 */ /* 0x080fe20000410000 */
[----:B------:R-:W-:Y:S01]  /*10490*/  FMUL.FTZ R69, R69, R164 ;  /* 0x000000a445457220 */ /* 0x000fe20000410000 */
[C---:B-1----:R-:W-:Y:S01]  /*104a0*/  FADD.FTZ R204, R163.reuse, R159 ;  /* 0x0000009fa3cc7221 */ /* 0x042fe20000010000 */
[----:B------:R-:W-:Y:S01]  /*104b0*/  F2FP.F16.F32.PACK_AB R157, R163, R158 ;  /* 0x0000009ea39d723e */ /* 0x000fe200000000ff */
[-C--:B------:R-:W-:Y:S01]  /*104c0*/  FMUL.FTZ R72, R72, R164.reuse ;  /* 0x000000a448487220 */ /* 0x080fe20000410000 */
[----:B------:R-:W1:Y:S01]  /*104d0*/  MUFU.EX2 R202, R202 ;  /* 0x000000ca00ca7308 */ /* 0x000e620000000800 */
[----:B------:R-:W-:Y:S01]  /*104e0*/  F2FP.F16.F32.PACK_AB R158, R172, R171 ;  /* 0x000000abac9e723e */ /* 0x000fe200000000ff */
        /* <DEDUP_REMOVED lines=117> */
[----:B------:R-:W-:Y:S01]  /*10c40*/  FMUL.FTZ R151, R151, R165 ;  /* 0x000000a597977220 */ /* 0x000fe20000410000 */
[----:B---3--:R-:W-:Y:S01]  /*10c50*/  F2FP.F16.F32.PACK_AB R160, R175, R174 ;  /* 0x000000aeafa0723e */ /* 0x008fe200000000ff */
[----:B------:R3:W-:Y:S01]  /*10c60*/  STSM.16.M88.4 [R194+0x36400], R152 ;  /* 0x03640098c2007844 */ /* 0x0007e20000000200 */
[----:B-1----:R-:W-:Y:S01]  /*10c70*/  F2FP.F16.F32.PACK_AB R161, R181, R197 ;  /* 0x000000c5b5a1723e */ /* 0x002fe200000000ff */
[----:B------:R-:W-:Y:S01]  /*10c80*/  IMAD.MOV.U32 R199, RZ, RZ, 0x40000040 ;  /* 0x40000040ffc77424 */ /* 0x000fe200078e00ff */
[----:B------:R-:W-:Y:S01]  /*10c90*/  F2FP.F16.F32.PACK_AB R162, R178, R173 ;  /* 0x000000adb2a2723e */ /* 0x000fe200000000ff */
[----:B------:R1:W-:Y:S01]  /*10ca0*/  STSM.16.M88.4 [R212], R156 ;  /* 0x0000009cd4007844 */ /* 0x0003e20000000200 */
[----:B----4-:R-:W-:Y:S01]  /*10cb0*/  F2FP.F16.F32.PACK_AB R163, R182, R200 ;  /* 0x000000c8b6a3723e */ /* 0x010fe200000000ff */
[----:B------:R-:W-:Y:S01]  /*10cc0*/  FADD.FTZ R201, R171, R201 ;  /* 0x000000c9abc97221 */ /* 0x000fe20000010000 */
[----:B0-----:R-:W-:Y:S01]  /*10cd0*/  F2FP.F16.F32.PACK_AB R164, R176, R177 ;  /* 0x000000b1b0a4723e */ /* 0x001fe200000000ff */
[----:B------:R-:W-:Y:S01]  /*10ce0*/  FADD.FTZ R204, R183, R204 ;  /* 0x000000ccb7cc7221 */ /* 0x000fe20000010000 */
[----:B--2---:R-:W-:Y:S01]  /*10cf0*/  F2FP.F16.F32.PACK_AB R165, R20, R15 ;  /* 0x0000000f14a5723e */ /* 0x004fe200000000ff */
[----:B------:R1:W-:Y:S01]  /*10d00*/  STSM.16.M88.4 [R203], R160 ;  /* 0x000000a0cb007844 */ /* 0x0003e20000000200 */
[----:B------:R-:W-:Y:S01]  /*10d10*/  F2FP.F16.F32.PACK_AB R166, R180, R179 ;  /* 0x000000b3b4a6723e */ /* 0x000fe200000000ff */
[----:B------:R-:W-:Y:S01]  /*10d20*/  FADD.FTZ R201, R172, R201 ;  /* 0x000000c9acc97221 */ /* 0x000fe20000010000 */
[----:B-----5:R-:W-:Y:S01]  /*10d30*/  F2FP.F16.F32.PACK_AB R167, R206, R205 ;  /* 0x000000cdcea7723e */ /* 0x020fe200000000ff */
[----:B------:R-:W-:Y:S01]  /*10d40*/  FADD.FTZ R204, R202, R204 ;  /* 0x000000cccacc7221 */ /* 0x000fe20000010000 */
[----:B------:R-:W-:Y:S01]  /*10d50*/  ISETP.GT.AND P3, PT, R21, R196, PT ;  /* 0x000000c41500720c */ /* 0x000fe20003f64270 */
[----:B------:R-:W-:Y:S01]  /*10d60*/  FADD.FTZ R201, R174, R201 ;  /* 0x000000c9aec97221 */ /* 0x000fe20000010000 */
[----:B------:R-:W-:Y:S01]  /*10d70*/  @!P1 VIADD R195, R195, 0x38860 ;  /* 0x00038860c3c39836 */ /* 0x000fe20000000000 */
[----:B------:R1:W-:Y:S01]  /*10d80*/  STSM.16.M88.4 [R210], R164 ;  /* 0x000000a4d2007844 */ /* 0x0003e20000000200 */
[----:B------:R-:W-:Y:S01]  /*10d90*/  WARPGROUP.ARRIVE ;  /* 0x00000000000079c5 */ /* 0x000fe20000000000 */
[----:B------:R-:W-:Y:S01]  /*10da0*/  FADD.FTZ R204, R197, R204 ;  /* 0x000000ccc5cc7221 */ /* 0x000fe20000010000 */
[----:B------:R-:W-:Y:S01]  /*10db0*/  FADD.FTZ R201, R175, R201 ;  /* 0x000000c9afc97221 */ /* 0x000fe20000010000 */
[----:B------:R-:W-:Y:S01]  /*10dc0*/  @!P1 PRMT R195, RZ, 0x654, R195 ;  /* 0x00000654ffc39816 */ /* 0x000fe200000000c3 */
[----:B------:R-:W-:-:S02]  /*10dd0*/  IMAD.MOV.U32 R197, RZ, RZ, R168 ;  /* 0x000000ffffc57224 */ /* 0x000fc400078e00a8 */
[----:B------:R-:W-:Y:S01]  /*10de0*/  FADD.FTZ R204, R181, R204 ;  /* 0x000000ccb5cc7221 */ /* 0x000fe20000010000 */
[----:B------:R-:W-:Y:S01]  /*10df0*/  HGMMA.64x256x16.F32 R24, R152, gdesc[UR4].tnspB, R24, gsb0 ;  /* 0x43e0000498187df0 */ /* 0x000fe20008000818 */
[----:B------:R-:W-:Y:S02]  /*10e00*/  FADD.FTZ R201, R173, R201 ;  /* 0x000000c9adc97221 */ /* 0x000fe40000010000 */
        /* <DEDUP_REMOVED lines=11> */
[----:B------:R-:W-:Y:S02]  /*10ec0*/  IMAD.MOV.U32 R201, RZ, RZ, R18 ;  /* 0x000000ffffc97224 */ /* 0x000fe400078e0012 */
[----:B------:R-:W-:Y:S01]  /*10ed0*/  FADD.FTZ R20, R206, R204 ;  /* 0x000000ccce147221 */ /* 0x000fe20000010000 */
[----:B------:R-:W-:Y:S02]  /*10ee0*/  WARPGROUP.DEPBAR.LE gsb0, 0x0 ;  /* 0x00008000000079c5 */ /* 0x000fe40000010000 */
[----:B---3--:R-:W-:Y:S01]  /*10ef0*/  VIADD R152, R198, 0x80 ;  /* 0x00000080c6987836 */ /* 0x008fe20000000000 */
[----:B------:R-:W-:Y:S01]  /*10f00*/  WARPGROUP.ARRIVE ;  /* 0x00000000000079c5 */ /* 0x000fe20000000000 */
[----:B------:R-:W-:-:S03]  /*10f10*/  IMAD.MOV.U32 R153, RZ, RZ, 0x40000040 ;  /* 0x40000040ff997424 */ /* 0x000fc600078e00ff */
[----:B------:R-:W-:Y:S01]  /*10f20*/  R2UR UR6, R152 ;  /* 0x00000000980672ca */ /* 0x000fe200000e0000 */
[C---:B------:R-:W-:Y:S01]  /*10f30*/  VIADD R152, R198.reuse, 0x100 ;  /* 0x00000100c6987836 */ /* 0x040fe20000000000 */
[----:B------:R-:W-:Y:S01]  /*10f40*/  R2UR UR7, R153 ;  /* 0x00000000990772ca */ /* 0x000fe200000e0000 */
[----:B------:R-:W-:Y:S02]  /*10f50*/  IMAD.MOV.U32 R153, RZ, RZ, 0x40000040 ;  /* 0x40000040ff997424 */ /* 0x000fe400078e00ff */
[----:B------:R-:W-:-:S10]  /*10f60*/  VIADD R198, R198, 0x180 ;  /* 0x00000180c6c67836 */ /* 0x000fd40000000000 */
[----:B------:R-:W-:Y:S01]  /*10f70*/  HGMMA.64x256x16.F32 R24, R156, gdesc[UR4].tnspB, R24, gsb0 ;  /* 0x43e000049c187df0 */ /* 0x000fe20008000818 */
[----:B------:R-:W-:Y:S01]  /*10f80*/  R2UR UR6, R152 ;  /* 0x00000000980672ca */ /* 0x000fe200000e0000 */
[----:B------:R-:W-:Y:S01]  /*10f90*/  VIADD R152, R21, 0xffffffff ;  /* 0xffffffff15987836 */ /* 0x000fe20000000000 */
[----:B------:R-:W-:-:S03]  /*10fa0*/  R2UR UR7, R153 ;  /* 0x00000000990772ca */ /* 0x000fc600000e0000 */
[----:B------:R-:W-:Y:S01]  /*10fb0*/  IMAD.MOV.U32 R21, RZ, RZ, R152 ;  /* 0x000000ffff157224 */ /* 0x000fe200078e0098 */
        /* <DEDUP_REMOVED lines=22> */
.L_x_8683:
[----:B------:R-:W-:-:S07]  /*11120*/  IMAD.MOV.U32 R21, RZ, RZ, R152 ;  /* 0x000000ffff157224 */ /* 0x000fce00078e0098 */
.L_x_8682:
[----:B------:R-:W-:Y:S05]  /*11130*/  BSYNC B0 ;  /* 0x0000000000007941 */ /* 0x000fea0003800000 */
.L_x_8681:
[----:B------:R-:W-:Y:S01]  /*11140*/  ISETP.GE.AND P2, PT, R21, R213, PT ;  /* 0x000000d51500720c */ /* 0x000fe20003f46270 */
[----:B------:R-:W-:-:S12]  /*11150*/  BSSY B0, `(.L_x_8695) ;  /* 0x0000368000007945 */ /* 0x000fd80003800000 */
[----:B------:R-:W-:Y:S05]  /*11160*/  @!P2 BRA `(.L_x_8696) ;  /* 0x000000340098a947 */ /* 0x000fea0003800000 */
[----:B------:R-:W-:Y:S02]  /*11170*/  IMAD.MOV.U32 R199, RZ, RZ, R170 ;  /* 0x000000ffffc77224 */ /* 0x000fe400078e00aa */
[----:B-1----:R-:W-:Y:S02]  /*11180*/  IMAD.MOV.U32 R195, RZ, RZ, R168 ;  /* 0x000000ffffc37224 */ /* 0x002fe400078e00a8 */
[----:B------:R-:W-:-:S07]  /*11190*/  IMAD.MOV.U32 R198, RZ, RZ, R18 ;  /* 0x000000ffffc67224 */ /* 0x000fce00078e0012 */
.L_x_8707:
[----:B------:R-:W-:-:S05]  /*111a0*/  VIADD R18, R198, 0x1 ;  /* 0x00000001c6127836 */ /* 0x000fca0000000000 */
[----:B------:R-:W-:-:S04]  /*111b0*/  ISETP.NE.AND P2, PT, R18, 0x2, PT ;  /* 0x000000021200780c */ /* 0x000fc80003f45270 */
[----:B------:R-:W-:Y:S02]  /*111c0*/  SEL R152, RZ, 0x1, P2 ;  /* 0x00000001ff987807 */ /* 0x000fe40001000000 */
[----:B------:R-:W-:Y:S02]  /*111d0*/  SEL R18, R18, RZ, P2 ;  /* 0x000000ff12127207 */ /* 0x000fe40001000000 */
[----:B------:R-:W-:Y:S01]  /*111e0*/  LOP3.LUT R19, R19, R152, RZ, 0x3c, !PT ;  /* 0x0000009813137212 */ /* 0x000fe200078e3cff */
[----:B--2---:R-:W-:Y:S06]  /*111f0*/  @!P0 BRA `(.L_x_8697) ;  /* 0x0000000000048947 */ /* 0x004fec0003800000 */
[----:B------:R-:W-:Y:S01]  /*11200*/  BPT.TRAP 0x1 ;  /* 0x000000040000795c */ /* 0x000fe20000300000 */
.L_x_8697:
[----:B------:R-:W-:Y:S01]  /*11210*/  IMAD R192, R18, 0x8, R2 ;  /* 0x0000000812c07824 */ /* 0x000fe200078e0202 */
[----:B------:R-:W-:-:S04]  /*11220*/  SHF.L.U32 R196, R19, 0x1f, RZ ;  /* 0x0000001f13c47819 */ /* 0x000fc800000006ff */
[----:B------:R0:W1:Y:S01]  /*11230*/  SYNCS.PHASECHK.TRANS64.TRYWAIT P2, [R192+URZ+0x38830], R196 ;  /* 0x038830c4c00075a7 */ /* 0x000062000804017f */
[----:B------:R-:W-:Y:S05]  /*11240*/  @!P0 BRA `(.L_x_8698) ;  /* 0x0000000000048947 */ /* 0x000fea0003800000 */
[----:B------:R-:W-:Y:S01]  /*11250*/  BPT.TRAP 0x1 ;  /* 0x000000040000795c */ /* 0x000fe20000300000 */
.L_x_8698:
[----:B------:R-:W-:Y:S01]  /*11260*/  BSSY B1, `(.L_x_8699) ;  /* 0x0000006000017945 */ /* 0x000fe20003800000 */
[----:B------:R-:W-:Y:S02]  /*11270*/  IMAD R156, R18, 0x200, R3 ;  /* 0x00000200129c7824 */ /* 0x000fe400078e0203 */
[----:B------:R-:W-:Y:S01]  /*11280*/  IMAD.MOV.U32 R157, RZ, RZ, 0x40000040 ;  /* 0x40000040ff9d7424 */ /* 0x000fe200078e00ff */
[----:B-1----:R-:W-:Y:S06]  /*11290*/  @P2 BRA `(.L_x_8700) ;  /* 0x0000000000082947 */ /* 0x002fec0003800000 */
[----:B------:R-:W1:Y:S02]  /*112a0*/  SYNCS.PHASECHK.TRANS64.TRYWAIT P2, [R192+URZ+0x38830], R196 ;  /* 0x038830c4c00075a7 */ /* 0x000e64000804017f */
[----:B-1----:R-:W-:Y:S05]  /*112b0*/  @!P2 BRA `(.L_x_8701) ;  /* 0x000001400050a947 */ /* 0x002fea0003800000 */
.L_x_8700:
[----:B------:R-:W-:Y:S05]  /*112c0*/  BSYNC B1 ;  /* 0x0000000000017941 */ /* 0x000fea0003800000 */
.L_x_8699:
        /* <DEDUP_REMOVED lines=36> */
.L_x_8702:
[----:B------:R2:W3:Y:S01]  /*11510*/  SYNCS.PHASECHK.TRANS64.TRYWAIT P2, [R192+URZ+0x38850], R196 ;  /* 0x038850c4c00075a7 */ /* 0x0004e2000804017f */
[----:B------:R-:W-:Y:S05]  /*11520*/  @!P0 BRA `(.L_x_8703) ;  /* 0x0000000000048947 */ /* 0x000fea0003800000 */
[----:B------:R-:W-:Y:S01]  /*11530*/  BPT.TRAP 0x1 ;  /* 0x000000040000795c */ /* 0x000fe20000300000 */
.L_x_8703:
[----:B------:R-:W-:Y:S04]  /*11540*/  BSSY B1, `(.L_x_8704) ;  /* 0x0000004000017945 */ /* 0x000fe80003800000 */
[----:B---3--:R-:W-:Y:S05]  /*11550*/  @P2 BRA `(.L_x_8705) ;  /* 0x0000000000082947 */ /* 0x008fea0003800000 */
[----:B------:R-:W3:Y:S02]  /*11560*/  SYNCS.PHASECHK.TRANS64.TRYWAIT P2, [R192+URZ+0x38850], R196 ;  /* 0x038850c4c00075a7 */ /* 0x000ee4000804017f */
[----:B---3--:R-:W-:Y:S05]  /*11570*/  @!P2 BRA `(.L_x_8706) ;  /* 0x0000013c00b4a947 */ /* 0x008fea0003800000 */
.L_x_8705:
[----:B------:R-:W-:Y:S05]  /*11580*/  BSYNC B1 ;  /* 0x0000000000017941 */ /* 0x000fea0003800000 */
.L_x_8704:
        /* <DEDUP_REMOVED lines=13> */
[----:B------:R-:W-:Y:S02]  /*11660*/  IMAD.MOV.U32 R207, RZ, RZ, 0x40000040 ;  /* 0x40000040ffcf7424 */ /* 0x000fe400078e00ff */
[----:B------:R-:W-:Y:S01]  /*11670*/  IMAD.MOV.U32 R208, RZ, RZ, 0x28 ;  /* 0x00000028ffd07424 */ /* 0x000fe200078e00ff */
[----:B------:R-:W-:Y:S01]  /*11680*/  HGMMA.64x64x16.F32 R152, gdesc[UR4], R152, gsb0 ;  /* 0x00e00000049879f0 */ /* 0x000fe20008000898 */
[----:B------:R-:W-:Y:S01]  /*11690*/  R2UR UR4, R196 ;  /* 0x00000000c40472ca */ /* 0x000fe200000e0000 */
[----:B------:R-:W-:Y:S01]  /*116a0*/  VIADD R196, R204, 0x2 ;  /* 0x00000002ccc47836 */ /* 0x000fe20000000000 */
[----:B------:R-:W-:Y:S01]  /*116b0*/  R2UR UR5, R197 ;  /* 0x00000000c50572ca */ /* 0x000fe200000e0000 */
[----:B------:R-:W-:-:S02]  /*116c0*/  IMAD.MOV.U32 R197, RZ, RZ, 0x40000040 ;  /* 0x40000040ffc57424 */ /* 0x000fc400078e00ff */
[----:B------:R-:W-:Y:S01]  /*116d0*/  IMAD.MOV.U32 R209, RZ, RZ, 0xa00 ;  /* 0x00000a00ffd17424 */ /* 0x000fe200078e00ff */
        /* <DEDUP_REMOVED lines=161> */
[----:B------:R-:W-:Y:S02]  /*120f0*/  SEL R208, R208, 0x26, P2 ;  /* 0x00000026d0d07807 */ /* 0x000fe40001000000 */
[----:B------:R-:W-:Y:S01]  /*12100*/  SEL R209, R209, 0x980, P2 ;  /* 0x00000980d1d17807 */ /* 0x000fe20001000000 */
[----:B------:R-:W-:Y:S01]  /*12110*/  IMAD.IADD R200, R196, 0x1, R202 ;  /* 0x00000001c4c87824 */ /* 0x000fe200078e02ca */
[----:B------:R-:W-:Y:S02]  /*12120*/  LOP3.LUT R208, R208, 0x6, RZ, 0xc0, !PT ;  /* 0x00000006d0d07812 */ /* 0x000fe400078ec0ff */
        /* <DEDUP_REMOVED lines=8> */
[----:B------:R-:W-:Y:S02]  /*121b0*/  R2UR UR4, R200 ;  /* 0x00000000c80472ca */ /* 0x000fe400000e0000 */
[----:B------:R-:W-:Y:S01]  /*121c0*/  R2UR UR5, R201 ;  /* 0x00000000c90572ca */ /* 0x000fe200000e0000 */
[----:B------:R-:W-:Y:S01]  /*121d0*/  VIADD R201, R6, 0xa00 ;  /* 0x00000a0006c97836 */ /* 0x000fe20000000000 */
[C---:B------:R-:W-:Y:S02]  /*121e0*/  SEL R200, R197.reuse, 0x2, P2 ;  /* 0x00000002c5c87807 */ /* 0x040fe40001000000 */
[----:B------:R-:W-:-:S03]  /*121f0*/  SEL R197, R197, 0x6, !P2 ;  /* 0x00000006c5c57807 */ /* 0x000fc60005000000 */
[----:B------:R-:W-:Y:S01]  /*12200*/  IMAD.IADD R206, R202, 0x1, R200 ;  /* 0x00000001cace7824 */ /* 0x000fe200078e02c8 */
        /* <DEDUP_REMOVED lines=34> */
[----:B------:R-:W-:Y:S01]  /*12430*/  IMAD.MOV.U32 R208, RZ, RZ, 0x30 ;  /* 0x00000030ffd07424 */ /* 0x000fe200078e00ff */
[----:B------:R-:W-:Y:S01]  /*12440*/  R2UR UR7, R209 ;  /* 0x00000000d10772ca */ /* 0x000fe200000e0000 */
        /* <DEDUP_REMOVED lines=79> */
[----:B------:R-:W-:Y:S01]  /*12940*/  IMAD.MOV.U32 R201, RZ, RZ, 0x40000040 ;  /* 0x40000040ffc97424 */ /* 0x000fe200078e00ff */
        /* <DEDUP_REMOVED lines=30> */
[C---:B------:R-:W-:Y:S01]  /*12b30*/  IMAD.IADD R196, R205.reuse, 0x1, R197 ;  /* 0x00000001cdc47824 */ /* 0x040fe200078e02c5 */
[----:B------:R-:W-:Y:S01]  /*12b40*/  R2UR UR4, R206 ;  /* 0x00000000ce0472ca */ /* 0x000fe200000e0000 */
[----:B------:R-:W-:Y:S01]  /*12b50*/  IMAD.IADD R206, R205, 0x1, R200 ;  /* 0x00000001cdce7824 */ /* 0x000fe200078e02c8 */
[----:B------:R-:W-:Y:S01]  /*12b60*/  R2UR UR5, R207 ;  /* 0x00000000cf0572ca */ /* 0x000fe200000e0000 */
[----:B------:R-:W-:-:S02]  /*12b70*/  IMAD.MOV.U32 R207, RZ, RZ, 0x40000040 ;  /* 0x40000040ffcf7424 */ /* 0x000fc400078e00ff */
[----:B------:R-:W-:Y:S02]  /*12b80*/  IMAD.IADD R200, R200, 0x1, R202 ;  /* 0x00000001c8c87824 */ /* 0x000fe400078e02ca */
[----:B------:R-:W-:-:S05]  /*12b90*/  IMAD.MOV.U32 R205, RZ, RZ, 0x40 ;  /* 0x00000040ffcd7424 */ /* 0x000fca00078e00ff */
[----:B------:R-:W-:-:S04]  /*12ba0*/  SEL R205, R205, 0x3e, P2 ;  /* 0x0000003ecdcd7807 */ /* 0x000fc80001000000 */
[----:B------:R-:W-:Y:S01]  /*12bb0*/  LOP3.LUT R205, R205, 0x6, RZ, 0xc0, !PT ;  /* 0x00000006cdcd7812 */ /* 0x000fe200078ec0ff */
[----:B------:R-:W-:Y:S02]  /*12bc0*/  WARPGROUP.DEPBAR.LE gsb0, 0x0 ;  /* 0x00008000000079c5 */ /* 0x000fe40000010000 */
[----:B------:R-:W-:-:S06]  /*12bd0*/  WARPGROUP.ARRIVE ;  /* 0x00000000000079c5 */ /* 0x000fcc0000000000 */
[----:B------:R-:W-:Y:S01]  /*12be0*/  HGMMA.64x64x16.F32 R152, gdesc[UR4], R152, gsb0 ;  /* 0x00e00000049879f0 */ /* 0x000fe20008000898 */
[----:B------:R-:W-:Y:S02]  /*12bf0*/  R2UR UR4, R206 ;  /* 0x00000000ce0472ca */ /* 0x000fe400000e0000 */
[----:B------:R-:W-:Y:S02]  /*12c00*/  R2UR UR5, R207 ;  /* 0x00000000cf0572ca */ /* 0x000fe400000e0000 */
[----:B------:R-:W-:Y:S01]  /*12c10*/  R2UR UR6, R200 ;  /* 0x00000000c80672ca */ /* 0x000fe200000e0000 */
[----:B------:R-:W-:Y:S01]  /*12c20*/  IMAD.IADD R200, R197, 0x1, R202 ;  /* 0x00000001c5c87824 */ /* 0x000fe200078e02ca */
[----:B------:R-:W-:Y:S01]  /*12c30*/  R2UR UR7, R201 ;  /* 0x00000000c90772ca */ /* 0x000fe200000e0000 */
[----:B------:R-:W-:Y:S02]  /*12c40*/  IMAD.MOV.U32 R197, RZ, RZ, 0x40000040 ;  /* 0x40000040ffc57424 */ /* 0x000fe400078e00ff */
[----:B------:R-:W-:Y:S01]  /*12c50*/  IMAD.MOV.U32 R201, RZ, RZ, 0x40000040 ;  /* 0x40000040ffc97424 */ /* 0x000fe200078e00ff */
[----:B------:R-:W-:-:S02]  /*12c60*/  WARPGROUP.DEPBAR.LE gsb0, 0x0 ;  /* 0x00008000000079c5 */ /* 0x000fc40000010000 */
[----:B------:R-:W-:-:S07]  /*12c70*/  WARPGROUP.ARRIVE ;  /* 0x00000000000079c5 */ /* 0x000fce0000000000 */
        /* <DEDUP_REMOVED lines=127> */
[C---:B------:R-:W-:Y:S01]  /*13470*/  FADD.FTZ R171, -R168.reuse, R195 ;  /* 0x000000c3a8ab7221 */ /* 0x040fe20000010100 */
[----:B------:R-:W-:-:S03]  /*13480*/  FMUL.FTZ R195, R168, R169 ;  /* 0x000000a9a8c37220 */ /* 0x000fc60000410000 */
[-C--:B------:R-:W-:Y:S01]  /*13490*/  FMUL.FTZ R171, R171, R169.reuse ;  /* 0x000000a9abab7220 */ /* 0x080fe20000410000 */
[-CC-:B------:R-:W-:Y:S01]  /*134a0*/  FFMA.FTZ R208, R156, R169.reuse, -R195.reuse ;  /* 0x000000a99cd07223 */ /* 0x180fe200000108c3 */
[-CC-:B------:R-:W-:Y:S01]  /*134b0*/  FFMA.FTZ R156, R159, R169.reuse, -R195.reuse ;  /* 0x000000a99f9c7223 */ /* 0x180fe200000108c3 */
[----:B0-----:R-:W-:Y:S01]  /*134c0*/  FMNMX.FTZ R170, R182, R170, !PT ;  /* 0x000000aab6aa7209 */ /* 0x001fe20007810000 */
[-CC-:B------:R-:W-:Y:S01]  /*134d0*/  FFMA.FTZ R159, R161, R169.reuse, -R195.reuse ;  /* 0x000000a9a19f7223 */ /* 0x180fe200000108c3 */
[-CC-:B------:R-:W-:Y:S01]  /*134e0*/  FFMA.FTZ R174, R165, R169.reuse, -R195.reuse ;  /* 0x000000a9a5ae7223 */ /* 0x180fe200000108c3 */
[-CC-:B------:R-:W-:Y:S01]  /*134f0*/  FFMA.FTZ R152, R152, R169.reuse, -R195.reuse ;  /* 0x000000a998987223 */ /* 0x180fe200000108c3 */
[-CC-:B------:R-:W-:Y:S01]  /*13500*/  FFMA.FTZ R153, R153, R169.reuse, -R195.reuse ;  /* 0x000000a999997223 */ /* 0x180fe200000108c3 */
[-CC-:B------:R-:W-:Y:S01]  /*13510*/  FFMA.FTZ R178, R201, R169.reuse, -R195.reuse ;  /* 0x000000a9c9b27223 */ /* 0x180fe200000108c3 */
[----:B------:R0:W2:Y:S01]  /*13520*/  MUFU.EX2 R179, R171 ;  /* 0x000000ab00b37308 */ /* 0x0000a20000000800 */
[-CC-:B------:R-:W-:Y:S01]  /*13530*/  FFMA.FTZ R197, R197, R169.reuse, -R195.reuse ;  /* 0x000000a9c5c57223 */ /* 0x180fe200000108c3 */
[----:B-1----:R-:W-:Y:S01]  /*13540*/  FMNMX.FTZ R170, R183, R170, !PT ;  /* 0x000000aab7aa7209 */ /* 0x002fe20007810000 */
[-CC-:B------:R-:W-:Y:S01]  /*13550*/  FFMA.FTZ R160, R160, R169.reuse, -R195.reuse ;  /* 0x000000a9a0a07223 */ /* 0x180fe200000108c3 */
[-CC-:B------:R-:W-:Y:S01]  /*13560*/  FFMA.FTZ R172, R172, R169.reuse, -R195.reuse ;  /* 0x000000a9acac7223 */ /* 0x180fe200000108c3 */
[-CC-:B------:R-:W-:Y:S01]  /*13570*/  FFMA.FTZ R173, R173, R169.reuse, -R195.reuse ;  /* 0x000000a9adad7223 */ /* 0x180fe200000108c3 */
[-CC-:B------:R-:W-:Y:S01]  /*13580*/  FFMA.FTZ R176, R176, R169.reuse, -R195.reuse ;  /* 0x000000a9b0b07223 */ /* 0x180fe200000108c3 */
[----:B------:R-:W1:Y:S01]  /*13590*/  SHFL.BFLY PT, R175, R170, 0x2, 0x1f ;  /* 0x0c401f00aaaf7f89 */ /* 0x000e6200000e0000 */
[----:B------:R-:W-:Y:S01]  /*135a0*/  MUFU.EX2 R152, R152 ;  /* 0x0000009800987308 */ /* 0x000fe20000000800 */
[-CC-:B0-----:R-:W-:Y:S01]  /*135b0*/  FFMA.FTZ R171, R164, R169.reuse, -R195.reuse ;  /* 0x000000a9a4ab7223 */ /* 0x181fe200000108c3 */
[-CC-:B------:R-:W-:Y:S01]  /*135c0*/  FFMA.FTZ R177, R177, R169.reuse, -R195.reuse ;  /* 0x000000a9b1b17223 */ /* 0x180fe200000108c3 */
[----:B------:R-:W-:-:S05]  /*135d0*/  FFMA.FTZ R180, R180, R169, -R195 ;  /* 0x000000a9b4b47223 */ /* 0x000fca00000108c3 */
        /* <DEDUP_REMOVED lines=15> */
[----:B-1----:R-:W-:Y:S01]  /*136d0*/  FMNMX.FTZ R170, R170, R175, !PT ;  /* 0x000000afaaaa7209 */ /* 0x002fe20007810000 */
[----:B------:R-:W-:Y:S01]  /*136e0*/  MUFU.EX2 R197, R197 ;  /* 0x000000c500c57308 */ /* 0x000fe20000000800 */
[----:B------:R-:W-:Y:S01]  /*136f0*/  FFMA.FTZ R175, R200, R169, -R195 ;  /* 0x000000a9c8af7223 */ /* 0x000fe200000108c3 */
[-C--:B------:R-:W-:Y:S01]  /*13700*/  FMUL.FTZ R49, R49, R179.reuse ;  /* 0x000000b331317220 */ /* 0x080fe20000410000 */
[-C--:B------:R-:W-:Y:S01]  /*13710*/  FMUL.FTZ R52, R52, R179.reuse ;  /* 0x000000b334347220 */ /* 0x080fe20000410000 */
[----:B------:R-:W0:Y:S01]  /*13720*/  SHFL.BFLY PT, R161, R170, 0x1, 0x1f ;  /* 0x0c201f00aaa17f89 */ /* 0x000e2200000e0000 */
        /* <DEDUP_REMOVED lines=22> */
[----:B------:R-:W-:Y:S01]  /*13890*/  FMUL.FTZ R92, R92, R179 ;  /* 0x000000b35c5c7220 */ /* 0x000fe20000410000 */
[----:B0-----:R-:W-:Y:S01]  /*138a0*/  FMNMX.FTZ R170, R170, R161, !PT ;  /* 0x000000a1aaaa7209 */ /* 0x001fe20007810000 */
[-C--:B------:R-:W-:Y:S01]  /*138b0*/  FMUL.FTZ R93, R93, R179.reuse ;  /* 0x000000b35d5d7220 */ /* 0x080fe20000410000 */
[-C--:B------:R-:W-:Y:S01]  /*138c0*/  FMUL.FTZ R96, R96, R179.reuse ;  /* 0x000000b360607220 */ /* 0x080fe20000410000 */
[----:B------:R-:W-:Y:S01]  /*138d0*/  FMUL.FTZ R97, R97, R179 ;  /* 0x000000b361617220 */ /* 0x000fe20000410000 */
[----:B------:R-:W-:Y:S01]  /*138e0*/  MUFU.EX2 R171, R171 ;  /* 0x000000ab00ab7308 */ /* 0x000fe20000000800 */
[C---:B------:R-:W-:Y:S01]  /*138f0*/  FADD.FTZ R161, -R170.reuse, R199 ;  /* 0x000000c7aaa17221 */ /* 0x040fe20000010100 */
[----:B------:R-:W-:Y:S01]  /*13900*/  FMUL.FTZ R165, R170, R169 ;  /* 0x000000a9aaa57220 */ /* 0x000fe20000410000 */
[-C--:B------:R-:W-:Y:S01]  /*13910*/  FMUL.FTZ R100, R100, R179.reuse ;  /* 0x000000b364647220 */ /* 0x080fe20000410000 */
        /* <DEDUP_REMOVED lines=8> */
[----:B------:R-:W-:Y:S01]  /*139a0*/  FFMA.FTZ R158, R163, R169, -R165 ;  /* 0x000000a9a39e7223 */ /* 0x000fe200000108a5 */
[----:B------:R-:W-:-:S02]  /*139b0*/  @!P1 VIADD R162, R192, 0x38840 ;  /* 0x00038840c0a29836 */ /* 0x000fc40000000000 */
[-CC-:B------:R-:W-:Y:S01]  /*139c0*/  FFMA.FTZ R195, R166, R169.reuse, -R165.reuse ;  /* 0x000000a9a6c37223 */ /* 0x180fe200000108a5 */
[----:B------:R-:W-:Y:S02]  /*139d0*/  @!P2 IMAD R163, R198, 0x40, R188 ;  /* 0x00000040c6a3a824 */ /* 0x000fe400078e02bc */
[-CC-:B------:R-:W-:Y:S01]  /*139e0*/  FFMA.FTZ R199, R167, R169.reuse, -R165.reuse ;  /* 0x000000a9a7c77223 */ /* 0x180fe200000108a5 */
[-CC-:B------:R-:W-:Y:S01]  /*139f0*/  FFMA.FTZ R181, R181, R169.reuse, -R165.reuse ;  /* 0x000000a9b5b57223 */ /* 0x180fe200000108a5 */
[----:B------:R-:W-:Y:S01]  /*13a00*/  @!P1 PRMT R162, RZ, 0x654, R162 ;  /* 0x00000654ffa29816 */ /* 0x000fe200000000a2 */
[----:B------:R-:W1:Y:S01]  /*13a10*/  MUFU.EX2 R154, R154 ;  /* 0x0000009a009a7308 */ /* 0x000e620000000800 */
[----:B------:R-:W-:Y:S02]  /*13a20*/  @!P2 IMAD R163, R163, 0x4, R2 ;  /* 0x00000004a3a3a824 */ /* 0x000fe400078e0202 */
[-CC-:B------:R-:W-:Y:S01]  /*13a30*/  FFMA.FTZ R200, R202, R169.reuse, -R165.reuse ;  /* 0x000000a9cac87223 */ /* 0x180fe200000108a5 */
[----:B------:R2:W-:Y:S01]  /*13a40*/  @!P1 SYNCS.ARRIVE.TRANS64.RED.A1T0 RZ, [R162+URZ], RZ ;  /* 0x000000ffa2ff99a7 */ /* 0x0005e2000810043f */
[-CC-:B------:R-:W-:Y:S01]  /*13a50*/  FFMA.FTZ R198, R204, R169.reuse, -R165.reuse ;  /* 0x000000a9ccc67223 */ /* 0x180fe200000108a5 */
[-CC-:B------:R-:W-:Y:S01]  /*13a60*/  FFMA.FTZ R205, R205, R169.reuse, -R165.reuse ;  /* 0x000000a9cdcd7223 */ /* 0x180fe200000108a5 */
[----:B------:R-:W-:Y:S01]  /*13a70*/  @!P2 STS [R163+0x38400], R179 ;  /* 0x038400b3a300a388 */ /* 0x000fe20000000800 */
[-CC-:B------:R-:W-:Y:S01]  /*13a80*/  FFMA.FTZ R206, R206, R169.reuse, -R165.reuse ;  /* 0x000000a9cece7223 */ /* 0x180fe200000108a5 */
[----:B------:R-:W3:Y:S01]  /*13a90*/  MUFU.EX2 R201, R201 ;  /* 0x000000c900c97308 */ /* 0x000ee20000000800 */
[-CC-:B------:R-:W-:Y:S01]  /*13aa0*/  FFMA.FTZ R207, R207, R169.reuse, -R165.reuse ;  /* 0x000000a9cfcf7223 */ /* 0x180fe200000108a5 */
[----:B0-----:R0:W-:Y:S01]  /*13ab0*/  @!P2 STS [R163+0x38420], R161 ;  /* 0x038420a1a300a388 */ /* 0x0011e20000000800 */
[-CC-:B--2---:R-:W-:Y:S01]  /*13ac0*/  FFMA.FTZ R162, R182, R169.reuse, -R165.reuse ;  /* 0x000000a9b6a27223 */ /* 0x184fe200000108a5 */
[----:B------:R-:W-:Y:S01]  /*13ad0*/  FFMA.FTZ R165, R183, R169, -R165 ;  /* 0x000000a9b7a57223 */ /* 0x000fe200000108a5 */
[-C--:B------:R-:W-:Y:S01]  /*13ae0*/  FMUL.FTZ R104, R104, R179.reuse ;  /* 0x000000b368687220 */ /* 0x080fe20000410000 */
[-C--:B------:R-:W-:Y:S01]  /*13af0*/  FMUL.FTZ R105, R105, R179.reuse ;  /* 0x000000b369697220 */ /* 0x080fe20000410000 */
[-C--:B------:R-:W-:Y:S01]  /*13b00*/  FMUL.FTZ R108, R108, R179.reuse ;  /* 0x000000b36c6c7220 */ /* 0x080fe20000410000 */
[----:B------:R-:W2:Y:S01]  /*13b10*/  MUFU.EX2 R155, R155 ;  /* 0x0000009b009b7308 */ /* 0x000ea20000000800 */
[-C--:B------:R-:W-:Y:S01]  /*13b20*/  FMUL.FTZ R109, R109, R179.reuse ;  /* 0x000000b36d6d7220 */ /* 0x080fe20000410000 */
[-C--:B------:R-:W-:Y:S01]  /*13b30*/  FMUL.FTZ R112, R112, R179.reuse ;  /* 0x000000b370707220 */ /* 0x080fe20000410000 */
[----:B------:R-:W-:Y:S01]  /*13b40*/  FMUL.FTZ R113, R113, R179 ;  /* 0x000000b371717220 */ /* 0x000fe20000410000 */
[----:B0-----:R-:W-:Y:S01]  /*13b50*/  FFMA.FTZ R163, R179, R15, R152 ;  /* 0x0000000fb3a37223 */ /* 0x001fe20000010098 */
[----:B-1----:R-:W-:Y:S01]  /*13b60*/  FFMA.FTZ R15, R161, R20, R154 ;  /* 0x00000014a10f7223 */ /* 0x002fe2000001009a */
[C---:B------:R-:W-:Y:S01]  /*13b70*/  F2FP.F16.F32.PACK_AB R152, R153.reuse, R152 ;  /* 0x000000989998723e */ /* 0x040fe200000000ff */
[-C--:B------:R-:W-:Y:S01]  /*13b80*/  FMUL.FTZ R116, R116, R179.reuse ;  /* 0x000000b374747220 */ /* 0x080fe20000410000 */
[----:B------:R-:W0:Y:S01]  /*13b90*/  MUFU.EX2 R164, R164 ;  /* 0x000000a400a47308 */ /* 0x000e220000000800 */
[----:B------:R-:W-:Y:S01]  /*13ba0*/  FADD.FTZ R20, R153, R163 ;  /* 0x000000a399147221 */ /* 0x000fe20000010000 */
[C---:B---3--:R-:W-:Y:S01]  /*13bb0*/  FADD.FTZ R163, R201.reuse, R15 ;  /* 0x0000000fc9a37221 */ /* 0x048fe20000010000 */
[----:B------:R-:W-:Y:S01]  /*13bc0*/  F2FP.F16.F32.PACK_AB R153, R201, R154 ;  /* 0x0000009ac999723e */ /* 0x000fe200000000ff */
[-C--:B------:R-:W-:Y:S01]  /*13bd0*/  FMUL.FTZ R117, R117, R179.reuse ;  /* 0x000000b375757220 */ /* 0x080fe20000410000 */
[----:B------:R-:W-:Y:S01]  /*13be0*/  FADD.FTZ R154, R208, R20 ;  /* 0x00000014d09a7221 */ /* 0x000fe20000010000 */
        /* <DEDUP_REMOVED lines=21> */
[----:B------:R-:W-:Y:S01]  /*13d40*/  FADD.FTZ R163, R197, R154 ;  /* 0x0000009ac5a37221 */ /* 0x000fe20000010000 */
[----:B-1----:R-:W-:Y:S01]  /*13d50*/  FADD.FTZ R166, R157, R166 ;  /* 0x000000a69da67221 */ /* 0x002fe20000010000 */
[----:B------:R-:W-:Y:S01]  /*13d60*/  F2FP.F16.F32.PACK_AB R154, R197, R208 ;  /* 0x000000d0c59a723e */ /* 0x000fe200000000ff */
[----:B------:R-:W-:Y:S01]  /*13d70*/  FMUL.FTZ R26, R26, R161 ;  /* 0x000000a11a1a7220 */ /* 0x000fe20000410000 */
[----:B------:R-:W-:Y:S01]  /*13d80*/  FADD.FTZ R163, R156, R163 ;  /* 0x000000a39ca37221 */ /* 0x000fe20000010000 */
[----:B------:R-:W0:Y:S01]  /*13d90*/  MUFU.EX2 R199, R199 ;  /* 0x000000c700c77308 */ /* 0x000e220000000800 */
[C---:B--2---:R-:W-:Y:S01]  /*13da0*/  FADD.FTZ R183, R158.reuse, R166 ;  /* 0x000000a69eb77221 */ /* 0x044fe20000010000 */
[----:B------:R-:W-:Y:S01]  /*13db0*/  F2FP.F16.F32.PACK_AB R157, R158, R157 ;  /* 0x0000009d9e9d723e */ /* 0x000fe200000000ff */
[----:B------:R-:W-:Y:S01]  /*13dc0*/  FADD.FTZ R202, R160, R163 ;  /* 0x000000a3a0ca7221 */ /* 0x000fe20000010000 */
[----:B------:R-:W-:Y:S01]  /*13dd0*/  F2FP.F16.F32.PACK_AB R155, R164, R155 ;  /* 0x0000009ba49b723e */ /* 0x000fe200000000ff */
[----:B------:R-:W-:Y:S01]  /*13de0*/  BAR.SYNC.DEFER_BLOCKING 0xf, 0x100 ;  /* 0x03c4000000007b1d */ /* 0x000fe20000010000 */
[----:B------:R-:W-:Y:S01]  /*13df0*/  F2FP.F16.F32.PACK_AB R158, R171, R159 ;  /* 0x0000009fab9e723e */ /* 0x000fe200000000ff */
[----:B------:R-:W-:Y:S01]  /*13e00*/  FADD.FTZ R202, R159, R202 ;  /* 0x000000ca9fca7221 */ /* 0x000fe20000010000 */
[----:B------:R-:W-:Y:S01]  /*13e10*/  F2FP.F16.F32.PACK_AB R156, R160, R156 ;  /* 0x0000009ca09c723e */ /* 0x000fe200000000ff */
        /* <DEDUP_REMOVED lines=72> */
[----:B0-----:R-:W-:Y:S01]  /*142a0*/  F2FP.F16.F32.PACK_AB R159, R199, R195 ;  /* 0x000000c3c79f723e */ /* 0x001fe200000000ff */
[----:B------:R0:W-:Y:S01]  /*142b0*/  STSM.16.M88.4 [R194+0x36400], R152 ;  /* 0x03640098c2007844 */ /* 0x0001e20000000200 */
[----:B------:R-:W4:Y:S01]  /*142c0*/  MUFU.EX2 R178, R178 ;  /* 0x000000b200b27308 */ /* 0x000f220000000800 */
[----:B-1----:R-:W-:Y:S01]  /*142d0*/  F2FP.F16.F32.PACK_AB R160, R175, R174 ;  /* 0x000000aeafa0723e */ /* 0x002fe200000000ff */
[----:B------:R-:W-:Y:S01]  /*142e0*/  IMAD.MOV.U32 R197, RZ, RZ, 0x40000040 ;  /* 0x40000040ffc57424 */ /* 0x000fe200078e00ff */
[----:B--2---:R-:W-:Y:S01]  /*142f0*/  F2FP.F16.F32.PACK_AB R161, R200, R181 ;  /* 0x000000b5c8a1723e */ /* 0x004fe200000000ff */
[----:B------:R2:W-:Y:S01]  /*14300*/  STSM.16.M88.4 [R212], R156 ;  /* 0x0000009cd4007844 */ /* 0x0005e20000000200 */
[----:B---3--:R-:W-:Y:S01]  /*14310*/  F2FP.F16.F32.PACK_AB R163, R182, R198 ;  /* 0x000000c6b6a3723e */ /* 0x008fe200000000ff */
[----:B------:R-:W-:Y:S01]  /*14320*/  FADD.FTZ R183, R195, R183 ;  /* 0x000000b7c3b77221 */ /* 0x000fe20000010000 */
[----:B------:R-:W-:Y:S01]  /*14330*/  FADD.FTZ R202, R171, R202 ;  /* 0x000000caabca7221 */ /* 0x000fe20000010000 */
[----:B------:R-:W-:Y:S01]  /*14340*/  MUFU.EX2 R177, R177 ;  /* 0x000000b100b17308 */ /* 0x000fe20000000800 */
[----:B------:R-:W-:Y:S01]  /*14350*/  ISETP.GT.AND P2, PT, R21, R213, PT ;  /* 0x000000d51500720c */ /* 0x000fe20003f44270 */
[----:B------:R-:W-:Y:S01]  /*14360*/  FADD.FTZ R183, R199, R183 ;  /* 0x000000b7c7b77221 */ /* 0x000fe20000010000 */
[----:B------:R-:W-:Y:S01]  /*14370*/  FADD.FTZ R202, R174, R202 ;  /* 0x000000caaeca7221 */ /* 0x000fe20000010000 */
[----:B------:R-:W-:-:S02]  /*14380*/  @!P1 VIADD R192, R192, 0x38860 ;  /* 0x00038860c0c09836 */ /* 0x000fc40000000000 */
[----:B------:R-:W-:Y:S01]  /*14390*/  FADD.FTZ R183, R181, R183 ;  /* 0x000000b7b5b77221 */ /* 0x000fe20000010000 */
[----:B------:R-:W-:Y:S01]  /*143a0*/  FADD.FTZ R202, R175, R202 ;  /* 0x000000caafca7221 */ /* 0x000fe20000010000 */
[----:B------:R-:W1:Y:S01]  /*143b0*/  MUFU.EX2 R180, R180 ;  /* 0x000000b400b47308 */ /* 0x000e620000000800 */
[----:B----4-:R-:W-:Y:S01]  /*143c0*/  F2FP.F16.F32.PACK_AB R164, R178, R176 ;  /* 0x000000b0b2a4723e */ /* 0x010fe200000000ff */
[----:B------:R-:W-:Y:S01]  /*143d0*/  FADD.FTZ R183, R200, R183 ;  /* 0x000000b7c8b77221 */ /* 0x000fe20000010000 */
[----:B------:R-:W-:Y:S01]  /*143e0*/  FADD.FTZ R202, R172, R202 ;  /* 0x000000caacca7221 */ /* 0x000fe20000010000 */
[----:B------:R-:W-:Y:S01]  /*143f0*/  @!P1 PRMT R192, RZ, 0x654, R192 ;  /* 0x00000654ffc09816 */ /* 0x000fe200000000c0 */
[----:B------:R-:W-:Y:S02]  /*14400*/  IMAD.MOV.U32 R199, RZ, RZ, R170 ;  /* 0x000000ffffc77224 */ /* 0x000fe400078e00aa */
[----:B------:R-:W-:Y:S01]  /*14410*/  FADD.FTZ R183, R198, R183 ;  /* 0x000000b7c6b77221 */ /* 0x000fe20000010000 */
[----:B------:R-:W-:Y:S01]  /*14420*/  FADD.FTZ R202, R173, R202 ;  /* 0x000000caadca7221 */ /* 0x000fe20000010000 */
[----:B------:R-:W3:Y:S01]  /*14430*/  MUFU.EX2 R15, R206 ;  /* 0x000000ce000f7308 */ /* 0x000ee20000000800 */
[----:B------:R-:W-:-:S02]  /*14440*/  IMAD.MOV.U32 R198, RZ, RZ, R18 ;  /* 0x000000ffffc67224 */ /* 0x000fc400078e0012 */
[----:B------:R-:W-:Y:S01]  /*14450*/  FADD.FTZ R183, R182, R183 ;  /* 0x000000b7b6b77221 */ /* 0x000fe20000010000 */
[----:B------:R-:W-:Y:S01]  /*14460*/  FADD.FTZ R202, R176, R202 ;  /* 0x000000cab0ca7221 */ /* 0x000fe20000010000 */
[----:B------:R-:W-:-:S03]  /*14470*/  IMAD.MOV.U32 R195, RZ, RZ, R168 ;  /* 0x000000ffffc37224 */ /* 0x000fc600078e00a8 */
[----:B------:R-:W-:Y:S01]  /*14480*/  FADD.FTZ R202, R178, R202 ;  /* 0x000000cab2ca7221 */ /* 0x000fe20000010000 */
[----:B------:R-:W4:Y:S01]  /*14490*/  MUFU.EX2 R20, R207 ;  /* 0x000000cf00147308 */ /* 0x000f220000000800 */
[----:B-1----:R-:W-:Y:S02]  /*144a0*/  F2FP.F16.F32.PACK_AB R166, R180, R177 ;  /* 0x000000b1b4a6723e */ /* 0x002fe400000000ff */
[----:B------:R-:W-:-:S05]  /*144b0*/  FADD.FTZ R202, R177, R202 ;  /* 0x000000cab1ca7221 */ /* 0x000fca0000010000 */
[----:B------:R1:W5:Y:S01]  /*144c0*/  MUFU.EX2 R201, R162 ;  /* 0x000000a200c97308 */ /* 0x0003620000000800 */
[----:B---3--:R-:W-:-:S07]  /*144d0*/  FADD.FTZ R183, R15, R183 ;  /* 0x000000b70fb77221 */ /* 0x008fce0000010000 */
[----:B------:R3:W0:Y:S01]  /*144e0*/  MUFU.EX2 R179, R165 ;  /* 0x000000a500b37308 */ /* 0x0006220000000800 */
[----:B-1----:R-:W-:Y:S01]  /*144f0*/  F2FP.F16.F32.PACK_AB R162, R173, R172 ;  /* 0x000000acada2723e */ /* 0x002fe200000000ff */
[----:B----4-:R-:W-:-:S04]  /*14500*/  FADD.FTZ R183, R20, R183 ;  /* 0x000000b714b77221 */ /* 0x010fc80000010000 */
[----:B------:R2:W-:Y:S01]  /*14510*/  STSM.16.M88.4 [R203], R160 ;  /* 0x000000a0cb007844 */ /* 0x0005e20000000200 */
[----:B---3--:R-:W-:Y:S01]  /*14520*/  F2FP.F16.F32.PACK_AB R165, R20, R15 ;  /* 0x0000000f14a5723e */ /* 0x008fe200000000ff */
[----:B-----5:R-:W-:Y:S01]  /*14530*/  FADD.FTZ R183, R201, R183 ;  /* 0x000000b7c9b77221 */ /* 0x020fe20000010000 */
[----:B------:R-:W-:Y:S01]  /*14540*/  FADD.FTZ R15, R180, R202 ;  /* 0x000000cab40f7221 */ /* 0x000fe20000010000 */
[C---:B0-----:R-:W-:Y:S02]  /*14550*/  F2FP.F16.F32.PACK_AB R167, R179.reuse, R201 ;  /* 0x000000c9b3a7723e */ /* 0x041fe400000000ff */
[----:B------:R-:W-:-:S03]  /*14560*/  FADD.FTZ R20, R179, R183 ;  /* 0x000000b7b3147221 */ /* 0x000fc60000010000 */
        /* <DEDUP_REMOVED lines=38> */
.L_x_8696:
[----:B------:R-:W-:Y:S05]  /*147d0*/  BSYNC B0 ;  /* 0x0000000000007941 */ /* 0x000fea0003800000 */
.L_x_8695:
[----:B------:R-:W0:Y:S01]  /*147e0*/  SHFL.BFLY PT, R0, R15, 0x2, 0x1f ;  /* 0x0c401f000f007f89 */ /* 0x000e2200000e0000 */
[----:B------:R-:W-:Y:S02]  /*147f0*/  IMAD.MOV.U32 R4, RZ, RZ, RZ ;  /* 0x000000ffff047224 */ /* 0x000fe400078e00ff */
[----:B------:R-:W-:Y:S01]  /*14800*/  IMAD.MOV.U32 R154, RZ, RZ, -0x800000 ;  /* 0xff800000ff9a7424 */ /* 0x000fe200078e00ff */
[----:B------:R-:W-:Y:S06]  /*14810*/  BAR.ARV 0x8, 0x100 ;  /* 0x0204000000007b1d */ /* 0x000fec0000002000 */
[----:B------:R-:W-:-:S02]  /*14820*/  VIADD R230, R230, 0x1 ;  /* 0x00000001e6e67836 */ /* 0x000fc40000000000 */
[----:B------:R-:W-:Y:S01]  /*14830*/  BAR.SYNC.DEFER_BLOCKING 0xf, 0x100 ;  /* 0x03c4000000007b1d */ /* 0x000fe20000010000 */
[----:B0-----:R-:W-:-:S05]  /*14840*/  FADD.FTZ R0, R0, R15 ;  /* 0x0000000f00007221 */ /* 0x001fca0000010000 */
[----:B------:R-:W0:Y:S02]  /*14850*/  SHFL.BFLY PT, R3, R0, 0x1, 0x1f ;  /* 0x0c201f0000037f89 */ /* 0x000e2400000e0000 */
[----:B0-----:R-:W-:-:S05]  /*14860*/  FADD.FTZ R3, R0, R3 ;  /* 0x0000000300037221 */ /* 0x001fca0000010000 */
[----:B------:R-:W-:-:S13]  /*14870*/  FSETP.NE.FTZ.AND P0, PT, R3, RZ, PT ;  /* 0x000000ff0300720b */ /* 0x000fda0003f15000 */
[----:B------:R-:W0:Y:S08]  /*14880*/  @P0 MUFU.LG2 R0, R3 ;  /* 0x0000000300000308 */ /* 0x000e300000000c00 */
[----:B------:R3:W4:Y:S01]  /*14890*/  @P0 MUFU.RCP R4, R3 ;  /* 0x0000000300040308 */ /* 0x0007220000001000 */
[----:B0-----:R-:W-:Y:S01]  /*148a0*/  @P0 FMUL.FTZ R0, R0, 0.69314718246459960938 ;  /* 0x3f31721800000820 */ /* 0x001fe20000410000 */
[----:B---3--:R-:W-:-:S04]  /*148b0*/  @P0 FMUL.FTZ R3, R169, 0.69314718246459960938 ;  /* 0x3f317218a9030820 */ /* 0x008fc80000410000 */
[----:B------:R-:W-:Y:S02]  /*148c0*/  @P0 FFMA.FTZ R154, R3, R168, R0 ;  /* 0x000000a8039a0223 */ /* 0x000fe40000010000 */
[----:B------:R-:W0:Y:S01]  /*148d0*/  SHFL.BFLY PT, R0, R20, 0x2, 0x1f ;  /* 0x0c401f0014007f89 */ /* 0x000e2200000e0000 */
        /* <DEDUP_REMOVED lines=71> */
[----:B------:R-:W3:Y:S01]  /*14d50*/  @P0 MUFU.LG2 R3, R3 ;  /* 0x0000000300030308 */ /* 0x000ee20000000c00 */
        /* <DEDUP_REMOVED lines=79> */
.L_x_8628:
[----:B------:R-:W-:Y:S05]  /*15250*/  BSYNC B7 ;  /* 0x0000000000077941 */ /* 0x000fea0003800000 */
.L_x_8624:
[----:B------:R-:W3:Y:S08]  /*15260*/  S2UR UR5, SR_CgaCtaId ;  /* 0x00000000000579c3 */ /* 0x000ef00000008800 */
[----:B------:R-:W-:Y:S06]  /*15270*/  BAR.SYNC.DEFER_BLOCKING 0x5, 0x180 ;  /* 0x0146000000007b1d */ /* 0x000fec0000010000 */
[----:B------:R-:W-:Y:S01]  /*15280*/  UMOV UR4, 0x400 ;  /* 0x0000040000047882 */ /* 0x000fe20000000000 */
[----:B------:R-:W-:Y:S01]  /*15290*/  BSSY B0, `(.L_x_8708) ;  /* 0x00004a9000007945 */ /* 0x000fe20003800000 */
[----:B---3--:R-:W-:-:S06]  /*152a0*/  ULEA UR4, UR5, UR4, 0x18 ;  /* 0x0000000405047291 */ /* 0x008fcc000f8ec03f */
[----:B------:R-:W-:-:S05]  /*152b0*/  IMAD.U32 R2, RZ, RZ, UR4 ;  /* 0x00000004ff027e24 */ /* 0x000fca000f8e00ff */
[----:B01----:R0:W1:Y:S01]  /*152c0*/  LDS.128 R4, [R2+0x388d0] ;  /* 0x0388d00002047984 */ /* 0x0030620000000c00 */
        /* <DEDUP_REMOVED lines=174> */
[----:B-1----:R-:W-:Y:S02]  /*15db0*/  MOV R4, R8 ;  /* 0x0000000800047202 */ /* 0x002fe40000000f00 */
        /* <DEDUP_REMOVED lines=26> */
[----:B-----5:R-:W3:Y:S04]  /*15f60*/  LDG.E R4, desc[UR42][R8.64] ;  /* 0x0000002a08047981 */ /* 0x020ee8000c1e1900 */
[----:B-1----:R-:W3:Y:S02]  /*15f70*/  LDG.E R8, desc[UR42][R8.64+0x4] ;  /* 0x0000042a08087981 */ /* 0x002ee4000c1e1900 */
[----:B---3--:R-:W-:-:S07]  /*15f80*/  IMAD.IADD R4, R8, 0x1, -R4 ;  /* 0x0000000108047824 */ /* 0x008fce00078e0a04 */
.L_x_8710:
[----:B-1----:R-:W3:Y:S01]  /*15f90*/  LDL R8, [R1+0x68] ;  /* 0x0000680001087983 */ /* 0x002ee20000100800 */
[----:B------:R-:W-:Y:S01]  /*15fa0*/  ISETP.NE.AND P1, PT, R218, RZ, PT ;  /* 0x000000ffda00720c */ /* 0x000fe20003f25270 */
[----:B------:R-:W-:-:S03]  /*15fb0*/  ULDC UR4, c[0x0][0xbd4] ;  /* 0x0002f50000047ab9 */ /* 0x000fc60000000800 */
[----:B------:R-:W-:Y:S01]  /*15fc0*/  SEL R218, R218, UR4, P1 ;  /* 0x00000004dada7c07 */ /* 0x000fe20008800000 */
[----:B---3--:R-:W1:Y:S02]  /*15fd0*/  SHFL.IDX PT, R8, R8, RZ, 0x1f ;  /* 0x00001fff08087589 */ /* 0x008e6400000e0000 */
[----:B-1----:R-:W-:Y:S02]  /*15fe0*/  ISETP.NE.AND P0, PT, R8, RZ, PT ;  /* 0x000000ff0800720c */ /* 0x002fe40003f05270 */
[----:B-----5:R-:W-:-:S11]  /*15ff0*/  SHF.R.S32.HI R8, RZ, 0x1f, R0 ;  /* 0x0000001fff087819 */ /* 0x020fd60000011400 */
[----:B------:R-:W-:Y:S05]  /*16000*/  @P0 BRA `(.L_x_8711) ;  /* 0x0000000000f80947 */ /* 0x000fea0003800000 */
[----:B------:R-:W3:Y:S01]  /*16010*/  LDL.LU R14, [R1+0x64] ;  /* 0x00006400010e7983 */ /* 0x000ee20000300800 */
[----:B------:R-:W-:Y:S01]  /*16020*/  IMAD.MOV.U32 R9, RZ, RZ, 0xab8 ;  /* 0x00000ab8ff097424 */ /* 0x000fe200078e00ff */
[----:B------:R-:W-:Y:S01]  /*16030*/  ISETP.GT.AND P1, PT, R218, 0x1, PT ;  /* 0x00000001da00780c */ /* 0x000fe20003f24270 */
[----:B--2---:R-:W1:Y:S01]  /*16040*/  LDC R156, c[0x0][0xce8] ;  /* 0x00033a00ff9c7b82 */ /* 0x004e620000000800 */
[----:B------:R-:W2:Y:S01]  /*16050*/  LDL R157, [R1+0x78] ;  /* 0x00007800019d7983 */ /* 0x000ea20000100800 */
        /* <DEDUP_REMOVED lines=9> */
[----:B---3--:R-:W-:Y:S02]  /*160f0*/  SEL R14, R14, RZ, !P0 ;  /* 0x000000ff0e0e7207 */ /* 0x008fe40004000000 */
        /* <DEDUP_REMOVED lines=8> */
[----:B------:R-:W3:Y:S01]  /*16180*/  @P0 LDC R10, c[0x0][0xcf0] ;  /* 0x00033c00ff0a0b82 */ /* 0x000ee20000000800 */
[----:B------:R-:W-:-:S05]  /*16190*/  IMAD.IADD R14, R13, 0x1, R14 ;  /* 0x000000010d0e7824 */ /* 0x000fca00078e020e */
[----:B------:R-:W-:Y:S01]  /*161a0*/  IADD3.X R14, R14, R15, R8, P2, P3 ;  /* 0x0000000f0e0e7210 */ /* 0x000fe200017e6408 */
[----:B------:R-:W-:Y:S02]  /*161b0*/  IMAD.MOV.U32 R15, RZ, RZ, R153 ;  /* 0x000000ffff0f7224 */ /* 0x000fe400078e0099 */
[----:B-1----:R-:W-:-:S05]  /*161c0*/  @P0 IMAD.HI.U32 R11, R153, R11, RZ ;  /* 0x0000000b990b0227 */ /* 0x002fca00078e00ff */
[----:B---3--:R-:W-:Y:S02]  /*161d0*/  @P0 SHF.R.U32.HI R15, RZ, R10, R11 ;  /* 0x0000000aff0f0219 */ /* 0x008fe4000001160b */
[----:B------:R-:W1:Y:S02]  /*161e0*/  LDC.64 R10, c[0x0][R9+0x228] ;  /* 0x00008a00090a7b82 */ /* 0x000e640000000a00 */
[----:B-1----:R-:W-:-:S04]  /*161f0*/  IMAD.WIDE.U32 R12, R10, R155, RZ ;  /* 0x0000009b0a0c7225 */ /* 0x002fc800078e00ff */
[----:B------:R-:W-:-:S04]  /*16200*/  IMAD R10, R11, R155, RZ ;  /* 0x0000009b0b0a7224 */ /* 0x000fc800078e02ff */
[----:B------:R-:W-:Y:S02]  /*16210*/  IMAD.IADD R13, R13, 0x1, R10 ;  /* 0x000000010d0d7824 */ /* 0x000fe400078e020a */
[----:B------:R1:W3:Y:S01]  /*16220*/  LDC.64 R10, c[0x0][R9+0x210] ;  /* 0x00008400090a7b82 */ /* 0x0002e20000000a00 */
[----:B------:R-:W-:Y:S01]  /*16230*/  IADD3 R12, P0, P2, R15, R152, R12 ;  /* 0x000000980f0c7210 */ /* 0x000fe20007a1e00c */
[--C-:B------:R-:W-:Y:S01]  /*16240*/  IMAD.MOV R152, RZ, RZ, -R15.reuse ;  /* 0x000000ffff987224 */ /* 0x100fe200078e0a0f */
[----:B------:R-:W-:-:S03]  /*16250*/  SHF.R.S32.HI R15, RZ, 0x1f, R15 ;  /* 0x0000001fff0f7819 */ /* 0x000fc6000001140f */
[----:B------:R-:W-:Y:S01]  /*16260*/  IMAD R152, R156, R152, R153 ;  /* 0x000000989c987224 */ /* 0x000fe200078e0299 */
[----:B------:R-:W-:-:S04]  /*16270*/  IADD3.X R13, R15, R14, R13, P0, P2 ;  /* 0x0000000e0f0d7210 */ /* 0x000fc800007e440d */
[----:B-1----:R-:W-:Y:S01]  /*16280*/  SHF.R.S32.HI R9, RZ, 0x1f, R152 ;  /* 0x0000001fff097819 */ /* 0x002fe20000011498 */
[-C--:B---3--:R-:W-:Y:S02]  /*16290*/  IMAD R11, R11, R152.reuse, RZ ;  /* 0x000000980b0b7224 */ /* 0x088fe400078e02ff */
[----:B------:R-:W-:-:S04]  /*162a0*/  IMAD.WIDE.U32 R12, R10, R152, R12 ;  /* 0x000000980a0c7225 */ /* 0x000fc800078e000c */
[----:B------:R-:W-:Y:S02]  /*162b0*/  IMAD R9, R10, R9, R11 ;  /* 0x000000090a097224 */ /* 0x000fe400078e020b */
[----:B------:R-:W1:Y:S08]  /*162c0*/  LDC.64 R10, c[0x0][0xca8] ;  /* 0x00032a00ff0a7b82 */ /* 0x000e700000000a00 */
[----:B-1----:R-:W1:Y:S08]  /*162d0*/  @!P1 LDC R10, c[0x0][0xc50] ;  /* 0x00031400ff0a9b82 */ /* 0x002e700000000800 */
[----:B------:R-:W3:Y:S01]  /*162e0*/  @!P1 LDC R11, c[0x0][0xc54] ;  /* 0x00031500ff0b9b82 */ /* 0x000ee20000000800 */
[----:B------:R-:W-:-:S02]  /*162f0*/  IMAD.IADD R9, R13, 0x1, R9 ;  /* 0x000000010d097824 */ /* 0x000fc400078e0209 */
[----:B------:R-:W-:Y:S01]  /*16300*/  IMAD.IADD R14, R188, 0x1, R193 ;  /* 0x00000001bc0e7824 */ /* 0x000fe200078e02c1 */
[----:B-1----:R-:W-:Y:S01]  /*16310*/  LEA R13, P0, R12, R10, 0x2 ;  /* 0x0000000a0c0d7211 */ /* 0x002fe200078010ff */
[----:B--2---:R-:W-:-:S03]  /*16320*/  IMAD.MOV R10, RZ, RZ, -R157 ;  /* 0x000000ffff0a7224 */ /* 0x004fc600078e0a9d */
[----:B---3--:R-:W-:Y:S02]  /*16330*/  LEA.HI.X R9, R12, R11, R9, 0x2, P0 ;  /* 0x0000000b0c097211 */ /* 0x008fe400000f1409 */
        /* <DEDUP_REMOVED lines=11> */
.L_x_8711:
[----:B------:R-:W-:Y:S02]  /*163f0*/  ISETP.GT.AND P1, PT, R218, 0x1, PT ;  /* 0x00000001da00780c */ /* 0x000fe40003f24270 */
[----:B------:R-:W-:-:S04]  /*16400*/  ISETP.NE.U32.AND P0, PT, RZ, UR6, PT ;  /* 0x00000006ff007c0c */ /* 0x000fc8000bf05070 */
[----:B------:R-:W-:-:S04]  /*16410*/  ISETP.NE.AND.EX P0, PT, RZ, UR7, PT, P0 ;  /* 0x00000007ff007c0c */ /* 0x000fc8000bf05300 */
[----:B------:R-:W-:-:S03]  /*16420*/  SEL R219, R219, RZ, !P0 ;  /* 0x000000ffdbdb7207 */ /* 0x000fc60004000000 */
[----:B------:R-:W-:Y:S06]  /*16430*/  @P1 BRA `(.L_x_8712) ;  /* 0x0000001000381947 */ /* 0x000fec0003800000 */
[----:B-1----:R-:W1:Y:S01]  /*16440*/  S2R R3, SR_TID.X ;  /* 0x0000000000037919 */ /* 0x002e620000002100 */
[----:B------:R-:W3:Y:S01]  /*16450*/  LDC R87, c[0x0][0xce8] ;  /* 0x00033a00ff577b82 */ /* 0x000ee20000000800 */
        /* <DEDUP_REMOVED lines=18> */
[----:B---3--:R-:W-:Y:S01]  /*16580*/  IMAD R90, R4, R87, RZ ;  /* 0x00000057045a7224 */ /* 0x008fe200078e02ff */
        /* <DEDUP_REMOVED lines=79> */
[----:B------:R-:W5:Y:S01]  /*16a80*/  LD.E.128 R56, desc[UR42][R56.64] ;  /* 0x0000002a38387980 */ /* 0x000f62000c101d00 */
[----:B------:R-:W-:Y:S01]  /*16a90*/  IMAD.WIDE.U32 R8, R0, UR4, RZ ;  /* 0x0000000400087c25 */ /* 0x000fe2000f8e00ff */
[----:B------:R-:W-:Y:S01]  /*16aa0*/  LOP3.LUT R20, R11, 0xfffffff8, RZ, 0xc0, !PT ;  /* 0xfffffff80b147812 */ /* 0x000fe200078ec0ff */
[----:B------:R-:W1:Y:S01]  /*16ab0*/  LDC R0, c[0x0][0xbc8] ;  /* 0x0002f200ff007b82 */ /* 0x000e620000000800 */
[----:B------:R-:W-:Y:S01]  /*16ac0*/  ULDC.64 UR4, c[0x0][0xbe8] ;  /* 0x0002fa0000047ab9 */ /* 0x000fe20000000a00 */
[----:B------:R-:W-:Y:S01]  /*16ad0*/  IMAD.IADD R9, R9, 0x1, R21 ;  /* 0x0000000109097824 */ /* 0x000fe200078e0215 */
[----:B------:R-:W5:Y:S04]  /*16ae0*/  LD.E.128 R12, desc[UR42][R12.64] ;  /* 0x0000002a0c0c7980 */ /* 0x000f68000c101d00 */
[----:B------:R-:W5:Y:S01]  /*16af0*/  LD.E.128 R60, desc[UR42][R60.64] ;  /* 0x0000002a3c3c7980 */ /* 0x000f62000c101d00 */
[----:B------:R-:W3:Y:S01]  /*16b00*/  @P3 LDC R89, c[0x0][0xcec] ;  /* 0x00033b00ff593b82 */ /* 0x000ee20000000800 */
[----:B------:R-:W-:Y:S01]  /*16b10*/  IMAD.WIDE.U32 R8, R217, UR4, R8 ;  /* 0x00000004d9087c25 */ /* 0x000fe2000f8e0008 */
[----:B------:R-:W-:Y:S01]  /*16b20*/  SHF.R.S32.HI R11, RZ, 0x1f, R219 ;  /* 0x0000001fff0b7819 */ /* 0x000fe200000114db */
[----:B------:R-:W5:Y:S02]  /*16b30*/  LD.E.128 R64, desc[UR42][R64.64] ;  /* 0x0000002a40407980 */ /* 0x000f64000c101d00 */
[----:B------:R-:W-:-:S02]  /*16b40*/  IMAD.IADD R3, R3, 0x1, -R20 ;  /* 0x0000000103037824 */ /* 0x000fc400078e0a14 */
[----:B------:R-:W5:Y:S01]  /*16b50*/  LD.E.128 R68, desc[UR42][R68.64] ;  /* 0x0000002a44447980 */ /* 0x000f62000c101d00 */
[----:B------:R-:W4:Y:S01]  /*16b60*/  @P3 LDC R91, c[0x0][0xcf0] ;  /* 0x00033c00ff5b3b82 */ /* 0x000f220000000800 */
[----:B------:R-:W-:Y:S01]  /*16b70*/  IMAD R9, R217, UR5, R9 ;  /* 0x00000005d9097c24 */ /* 0x000fe2000f8e0209 */
[----:B------:R-:W-:Y:S01]  /*16b80*/  ULDC.64 UR4, c[0x0][0xbf0] ;  /* 0x0002fc0000047ab9 */ /* 0x000fe20000000a00 */
[----:B------:R-:W-:Y:S01]  /*16b90*/  IMAD R20, R3, 0x20, R10 ;  /* 0x0000002003147824 */ /* 0x000fe200078e020a */
[----:B------:R-:W5:Y:S01]  /*16ba0*/  LD.E.128 R72, desc[UR42][R72.64] ;  /* 0x0000002a48487980 */ /* 0x000f62000c101d00 */
[----:B------:R-:W-:Y:S02]  /*16bb0*/  IMAD.IADD R3, R10, 0x1, R193 ;  /* 0x000000010a037824 */ /* 0x000fe400078e02c1 */
[----:B------:R-:W-:Y:S01]  /*16bc0*/  IMAD R10, R11, UR4, RZ ;  /* 0x000000040b0a7c24 */ /* 0x000fe2000f8e02ff */
[-C--:B-1----:R-:W-:Y:S01]  /*16bd0*/  ISETP.GE.AND P1, PT, R226, R0.reuse, PT ;  /* 0x00000000e200720c */ /* 0x082fe20003f26270 */
[----:B------:R-:W5:Y:S02]  /*16be0*/  LD.E.128 R76, desc[UR42][R76.64] ;  /* 0x0000002a4c4c7980 */ /* 0x000f64000c101d00 */
[----:B------:R-:W-:Y:S01]  /*16bf0*/  IMAD R85, R219, UR5, R10 ;  /* 0x00000005db557c24 */ /* 0x000fe2000f8e020a */
[----:B------:R-:W-:Y:S01]  /*16c00*/  SEL R10, RZ, 0xffffffff, P1 ;  /* 0xffffffffff0a7807 */ /* 0x000fe20000800000 */
[----:B------:R-:W-:Y:S01]  /*16c10*/  IMAD.IADD R84, R193, 0x1, R20 ;  /* 0x00000001c1547824 */ /* 0x000fe200078e0214 */
[-C--:B------:R-:W-:Y:S01]  /*16c20*/  ISETP.GE.AND P0, PT, R225, R0.reuse, PT ;  /* 0x00000000e100720c */ /* 0x080fe20003f06270 */
[----:B------:R-:W5:Y:S02]  /*16c30*/  LD.E.128 R80, desc[UR42][R80.64] ;  /* 0x0000002a50507980 */ /* 0x000f64000c101d00 */
[----:B------:R-:W-:Y:S01]  /*16c40*/  IMAD.SHL.U32 R93, R10, 0x2, RZ ;  /* 0x000000020a5d7824 */ /* 0x000fe200078e00ff */
[----:B------:R-:W-:Y:S01]  /*16c50*/  SEL R21, RZ, 0xffffffff, P0 ;  /* 0xffffffffff157807 */ /* 0x000fe20000000000 */
[----:B---3--:R-:W-:Y:S01]  /*16c60*/  @P3 IMAD.HI.U32 R10, R84, R89, RZ ;  /* 0x00000059540a3227 */ /* 0x008fe200078e00ff */
[-C--:B------:R-:W-:Y:S01]  /*16c70*/  ISETP.GE.AND P2, PT, R187, R0.reuse, PT ;  /* 0x00000000bb00720c */ /* 0x080fe20003f46270 */
[----:B------:R-:W-:Y:S01]  /*16c80*/  @!PT LDS RZ, [RZ] ;  /* 0x00000000fffff984 */ /* 0x000fe20000000800 */
[----:B------:R-:W-:Y:S01]  /*16c90*/  @!PT LDS RZ, [RZ] ;  /* 0x00000000fffff984 */ /* 0x000fe20000000800 */
[----:B------:R-:W-:Y:S01]  /*16ca0*/  @!PT LDS RZ, [RZ] ;  /* 0x00000000fffff984 */ /* 0x000fe20000000800 */
[----:B------:R-:W-:Y:S01]  /*16cb0*/  @!PT LDS RZ, [RZ] ;  /* 0x00000000fffff984 */ /* 0x000fe20000000800 */
[----:B------:R1:W-:Y:S06]  /*16cc0*/  MEMBAR.ALL.CTA ;  /* 0x0000000000007992 */ /* 0x0003ec0000008000 */
[----:B-1----:R-:W1:Y:S01]  /*16cd0*/  FENCE.VIEW.ASYNC.S ;  /* 0x00000000000073c6 */ /* 0x002e620000000000 */
[-C--:B------:R-:W-:Y:S01]  /*16ce0*/  ISETP.GE.AND P0, PT, R224, R0.reuse, PT ;  /* 0x00000000e000720c */ /* 0x080fe20003f06270 */
[----:B------:R-:W-:Y:S01]  /*16cf0*/  IMAD.MOV.U32 R11, RZ, RZ, R84 ;  /* 0x000000ffff0b7224 */ /* 0x000fe200078e0054 */
[----:B----4-:R-:W-:Y:S01]  /*16d00*/  @P3 SHF.R.U32.HI R11, RZ, R91, R10 ;  /* 0x0000005bff0b3219 */ /* 0x010fe2000001160a */
[----:B------:R-:W-:Y:S01]  /*16d10*/  IMAD.WIDE.U32 R8, R219, UR4, R8 ;  /* 0x00000004db087c25 */ /* 0x000fe2000f8e0008 */
[----:B------:R-:W-:Y:S01]  /*16d20*/  SEL R20, RZ, 0x1, P2 ;  /* 0x00000001ff147807 */ /* 0x000fe20001000000 */
[----:B------:R-:W-:Y:S01]  /*16d30*/  ULDC.64 UR4, c[0x0][0xbe0] ;  /* 0x0002f80000047ab9 */ /* 0x000fe20000000a00 */
[----:B------:R-:W-:Y:S01]  /*16d40*/  SEL R10, RZ, 0xffffffff, P0 ;  /* 0xffffffffff0a7807 */ /* 0x000fe20000000000 */
[----:B------:R-:W-:Y:S01]  /*16d50*/  IMAD.SHL.U32 R21, R21, 0x4, RZ ;  /* 0x0000000415157824 */ /* 0x000fe200078e00ff */
[----:B------:R-:W-:Y:S01]  /*16d60*/  LOP3.LUT R20, R93, 0x2, R20, 0xe2, !PT ;  /* 0x000000025d147812 */ /* 0x000fe200078ee214 */
[----:B------:R-:W-:Y:S01]  /*16d70*/  IMAD.IADD R9, R9, 0x1, R85 ;  /* 0x0000000109097824 */ /* 0x000fe200078e0255 */
[----:B------:R-:W-:Y:S01]  /*16d80*/  ISETP.GE.AND P0, PT, R223, R0, PT ;  /* 0x00000000df00720c */ /* 0x000fe20003f06270 */
[----:B------:R-:W-:Y:S01]  /*16d90*/  IMAD.SHL.U32 R85, R10, 0x8, RZ ;  /* 0x000000080a557824 */ /* 0x000fe200078e00ff */
[----:B------:R-:W-:-:S02]  /*16da0*/  SHF.R.S32.HI R10, RZ, 0x1f, R11 ;  /* 0x0000001fff0a7819 */ /* 0x000fc4000001140b */
        /* <DEDUP_REMOVED lines=35> */
[----:B------:R3:W4:Y:S01]  /*16fe0*/  SHFL.IDX PT, R8, R87, RZ, 0x181f ;  /* 0x00181fff57087589 */ /* 0x00072200000e0000 */
[----:B------:R-:W-:Y:S01]  /*16ff0*/  BSSY B1, `(.L_x_8713) ;  /* 0x000002a000017945 */ /* 0x000fe20003800000 */
[----:B------:R-:W-:Y:S02]  /*17000*/  SHF.R.S32.HI R152, RZ, 0x1f, R222 ;  /* 0x0000001fff987819 */ /* 0x000fe400000114de */
[----:B-1----:R-:W-:-:S02]  /*17010*/  LOP3.LUT R4, R86, R9, RZ, 0xfc, !PT ;  /* 0x0000000956047212 */ /* 0x002fc400078efcff */
[----:B------:R3:W1:Y:S01]  /*17020*/  SHFL.IDX PT, R9, R88, RZ, 0x181f ;  /* 0x00181fff58097589 */ /* 0x00066200000e0000 */
[----:B------:R-:W-:Y:S02]  /*17030*/  SHF.R.S32.HI R153, RZ, 0x1f, R223 ;  /* 0x0000001fff997819 */ /* 0x000fe400000114df */
[----:B------:R-:W-:Y:S02]  /*17040*/  SHF.R.S32.HI R154, RZ, 0x1f, R224 ;  /* 0x0000001fff9a7819 */ /* 0x000fe400000114e0 */
[----:B------:R-:W-:Y:S02]  /*17050*/  SHF.R.S32.HI R155, RZ, 0x1f, R225 ;  /* 0x0000001fff9b7819 */ /* 0x000fe400000114e1 */
[----:B--2---:R-:W-:Y:S01]  /*17060*/  SHF.R.S32.HI R156, RZ, 0x1f, R226 ;  /* 0x0000001fff9c7819 */ /* 0x004fe200000114e2 */
[----:B---3--:R-:W-:Y:S06]  /*17070*/  @P1 BRA `(.L_x_8714) ;  /* 0x0000000000841947 */ /* 0x008fec0003800000 */
[-C--:B------:R-:W-:Y:S02]  /*17080*/  ISETP.GE.AND P2, PT, R187, R0.reuse, PT ;  /* 0x00000000bb00720c */ /* 0x080fe40003f46270 */
[-C--:B------:R-:W-:Y:S02]  /*17090*/  ISETP.GE.AND P4, PT, R226, R0.reuse, PT ;  /* 0x00000000e200720c */ /* 0x080fe40003f86270 */
[-C--:B------:R-:W-:Y:S02]  /*170a0*/  ISETP.GE.AND P6, PT, R225, R0.reuse, PT ;  /* 0x00000000e100720c */ /* 0x080fe40003fc6270 */
[-C--:B------:R-:W-:Y:S02]  /*170b0*/  ISETP.GE.AND P0, PT, R224, R0.reuse, PT ;  /* 0x00000000e000720c */ /* 0x080fe40003f06270 */
[----:B------:R-:W-:Y:S02]  /*170c0*/  ISETP.GE.AND P1, PT, R223, R0, PT ;  /* 0x00000000df00720c */ /* 0x000fe40003f26270 */
[----:B------:R-:W-:-:S03]  /*170d0*/  SHF.R.S32.HI R92, RZ, 0x1f, R91 ;  /* 0x0000001fff5c7819 */ /* 0x000fc6000001145b */
[----:B-1--4-:R-:W-:Y:S02]  /*170e0*/  @!P2 IMAD.WIDE R20, R187, 0x2, R8 ;  /* 0x00000002bb14a825 */ /* 0x012fe400078e0208 */
        /* <DEDUP_REMOVED lines=13> */
[CC--:B--2---:R-:W-:Y:S02]  /*171c0*/  @!P0 LEA R10, P5, R224.reuse, R8.reuse, 0x1 ;  /* 0x00000008e00a8211 */ /* 0x0c4fe400078a08ff */
        /* <DEDUP_REMOVED lines=12> */
.L_x_8714:
[----:B------:R-:W-:Y:S05]  /*17290*/  BSYNC B1 ;  /* 0x0000000000017941 */ /* 0x000fea0003800000 */
.L_x_8713:
[----:B------:R-:W-:Y:S01]  /*172a0*/  VIADD R3, R3, 0x20 ;  /* 0x0000002003037836 */ /* 0x000fe20000000000 */
[----:B-1-3--:R1:W2:Y:S04]  /*172b0*/  SHFL.IDX PT, R9, R88, 0x1, 0x181f ;  /* 0x00381f0058097f89 */ /* 0x00a2a800000e0000 */
[----:B------:R-:W-:Y:S01]  /*172c0*/  ISETP.GE.AND P0, PT, R3, R90, PT ;  /* 0x0000005a0300720c */ /* 0x000fe20003f06270 */
[----:B----4-:R1:W3:-:S12]  /*172d0*/  SHFL.IDX PT, R8, R87, 0x1, 0x181f ;  /* 0x00381f0057087f89 */ /* 0x0102d800000e0000 */
        /* <DEDUP_REMOVED lines=36> */
.L_x_8712:
[----:B------:R-:W-:Y:S01]  /*17520*/  ULDC.64 UR4, c[0x0][0xc08] ;  /* 0x0003020000047ab9 */ /* 0x000fe20000000a00 */
[----:B-1----:R-:W-:Y:S01]  /*17530*/  IMAD.IADD R11, R216, 0x1, R193 ;  /* 0x00000001d80b7824 */ /* 0x002fe200078e02c1 */
        /* <DEDUP_REMOVED lines=9> */
[----:B------:R-:W-:Y:S01]  /*175d0*/  IMAD.MOV.U32 R10, RZ, RZ, R11 ;  /* 0x000000ffff0a7224 */ /* 0x000fe200078e000b */
[----:B------:R-:W-:Y:S01]  /*175e0*/  SHF.R.S32.HI R155, RZ, 0x1f, R235 ;  /* 0x0000001fff9b7819 */ /* 0x000fe200000114eb */
[----:B------:R-:W-:Y:S01]  /*175f0*/  IMAD.IADD R9, R9, 0x1, R3 ;  /* 0x0000000109097824 */ /* 0x000fe200078e0203 */
[----:B--2---:R-:W-:Y:S01]  /*17600*/  SHF.R.S32.HI R156, RZ, 0x1f, R236 ;  /* 0x0000001fff9c7819 */ /* 0x004fe200000114ec */
[----:B------:R-:W1:Y:S01]  /*17610*/  LDC R3, c[0x0][0xce8] ;  /* 0x00033a00ff037b82 */ /* 0x000e620000000800 */
[----:B------:R-:W-:Y:S01]  /*17620*/  IMAD.IADD R193, R188, 0x1, R193 ;  /* 0x00000001bcc17824 */ /* 0x000fe200078e02c1 */
[----:B------:R-:W-:Y:S01]  /*17630*/  SHF.R.S32.HI R157, RZ, 0x1f, R237 ;  /* 0x0000001fff9d7819 */ /* 0x000fe200000114ed */
[----:B------:R-:W-:-:S04]  /*17640*/  IMAD.WIDE.U32 R8, R217, UR4, R8 ;  /* 0x00000004d9087c25 */ /* 0x000fc8000f8e0008 */
[----:B------:R-:W-:Y:S01]  /*17650*/  IMAD R9, R217, UR5, R9 ;  /* 0x00000005d9097c24 */ /* 0x000fe2000f8e0209 */
[----:B------:R-:W-:Y:S01]  /*17660*/  ULDC.64 UR4, c[0x0][0xc40] ;  /* 0x0003100000047ab9 */ /* 0x000fe20000000a00 */
[----:B------:R-:W-:Y:S02]  /*17670*/  VIADD R159, R191, 0xc8 ;  /* 0x000000c8bf9f7836 */ /* 0x000fe40000000000 */
[----:B------:R-:W-:Y:S02]  /*17680*/  IMAD R0, R0, UR4, RZ ;  /* 0x0000000400007c24 */ /* 0x000fe4000f8e02ff */
[----:B------:R-:W-:Y:S01]  /*17690*/  IMAD.WIDE.U32 R8, R219, UR4, R8 ;  /* 0x00000004db087c25 */ /* 0x000fe2000f8e0008 */
[----:B------:R-:W-:-:S03]  /*176a0*/  SHF.R.S32.HI R159, RZ, 0x1f, R159 ;  /* 0x0000001fff9f7819 */ /* 0x000fc6000001149f */
[----:B------:R-:W-:Y:S01]  /*176b0*/  IMAD R0, R219, UR5, R0 ;  /* 0x00000005db007c24 */ /* 0x000fe2000f8e0200 */
[----:B------:R-:W-:Y:S01]  /*176c0*/  ULDC.64 UR4, c[0x0][0xc48] ;  /* 0x0003120000047ab9 */ /* 0x000fe20000000a00 */
[----:B------:R-:W-:Y:S01]  /*176d0*/  VIADD R161, R191, 0xc0 ;  /* 0x000000c0bfa17836 */ /* 0x000fe20000000000 */
[----:B------:R-:W-:Y:S01]  /*176e0*/  SHF.R.S32.HI R219, RZ, 0x1f, R191 ;  /* 0x0000001fffdb7819 */ /* 0x000fe200000114bf */
[----:B------:R-:W-:Y:S02]  /*176f0*/  IMAD.IADD R9, R9, 0x1, R0 ;  /* 0x0000000109097824 */ /* 0x000fe400078e0200 */
[----:B------:R-:W-:Y:S01]  /*17700*/  VIADD R163, R191, 0xb8 ;  /* 0x000000b8bfa37836 */ /* 0x000fe20000000000 */
[----:B-1----:R-:W-:Y:S01]  /*17710*/  ISETP.NE.AND P0, PT, R3, 0x1, PT ;  /* 0x000000010300780c */ /* 0x002fe20003f05270 */
[----:B------:R-:W-:Y:S01]  /*17720*/  IMAD.WIDE.U32 R8, R231, UR4, R8 ;  /* 0x00000004e7087c25 */ /* 0x000fe2000f8e0008 */
[----:B------:R-:W-:Y:S02]  /*17730*/  SHF.R.S32.HI R161, RZ, 0x1f, R161 ;  /* 0x0000001fffa17819 */ /* 0x000fe400000114a1 */
[----:B------:R-:W-:Y:S01]  /*17740*/  SHF.R.S32.HI R163, RZ, 0x1f, R163 ;  /* 0x0000001fffa37819 */ /* 0x000fe200000114a3 */
[----:B------:R-:W-:-:S02]  /*17750*/  IMAD R4, R4, R3, RZ ;  /* 0x0000000304047224 */ /* 0x000fc400078e02ff */
[----:B------:R-:W-:Y:S01]  /*17760*/  IMAD R9, R231, UR5, R9 ;  /* 0x00000005e7097c24 */ /* 0x000fe2000f8e0209 */
[----:B------:R-:W-:Y:S01]  /*17770*/  ULDC.64 UR4, c[0x0][0xc30] ;  /* 0x00030c0000047ab9 */ /* 0x000fe20000000a00 */
[C---:B------:R-:W-:Y:S02]  /*17780*/  VIADD R165, R191.reuse, 0xb0 ;  /* 0x000000b0bfa57836 */ /* 0x040fe40000000000 */
[C---:B------:R-:W-:Y:S02]  /*17790*/  VIADD R167, R191.reuse, 0xa8 ;  /* 0x000000a8bfa77836 */ /* 0x040fe40000000000 */
[----:B------:R-:W1:Y:S01]  /*177a0*/  @P0 LDC R12, c[0x0][0xcec] ;  /* 0x00033b00ff0c0b82 */ /* 0x000e620000000800 */
[C---:B------:R-:W-:Y:S01]  /*177b0*/  VIADD R169, R191.reuse, 0xa0 ;  /* 0x000000a0bfa97836 */ /* 0x040fe20000000000 */
[----:B------:R-:W-:Y:S01]  /*177c0*/  SHF.R.S32.HI R165, RZ, 0x1f, R165 ;  /* 0x0000001fffa57819 */ /* 0x000fe200000114a5 */
[C---:B------:R-:W-:Y:S01]  /*177d0*/  VIADD R171, R191.reuse, 0x98 ;  /* 0x00000098bfab7836 */ /* 0x040fe20000000000 */
[----:B------:R-:W-:Y:S01]  /*177e0*/  SHF.R.S32.HI R167, RZ, 0x1f, R167 ;  /* 0x0000001fffa77819 */ /* 0x000fe200000114a7 */
[C---:B------:R-:W-:Y:S01]  /*177f0*/  VIADD R173, R191.reuse, 0x90 ;  /* 0x00000090bfad7836 */ /* 0x040fe20000000000 */
[----:B------:R-:W-:Y:S01]  /*17800*/  SHF.R.S32.HI R169, RZ, 0x1f, R169 ;  /* 0x0000001fffa97819 */ /* 0x000fe200000114a9 */
[C---:B------:R-:W-:Y:S01]  /*17810*/  VIADD R175, R191.reuse, 0x88 ;  /* 0x00000088bfaf7836 */ /* 0x040fe20000000000 */
[----:B------:R-:W2:Y:S01]  /*17820*/  @P0 LDC R0, c[0x0][0xcf0] ;  /* 0x00033c00ff000b82 */ /* 0x000ea20000000800 */
        /* <DEDUP_REMOVED lines=19> */
[C---:B------:R-:W-:Y:S01]  /*17960*/  VIADD R204, R191.reuse, 0x40 ;  /* 0x00000040bfcc7836 */ /* 0x040fe20000000000 */
[----:B------:R-:W-:Y:S01]  /*17970*/  SHF.R.S32.HI R201, RZ, 0x1f, R201 ;  /* 0x0000001fffc97819 */ /* 0x000fe200000114c9 */
        /* <DEDUP_REMOVED lines=19> */
[----:B------:R-:W-:Y:S01]  /*17ab0*/  ULDC.64 UR4, c[0x0][0xc28] ;  /* 0x00030a0000047ab9 */ /* 0x000fe20000000a00 */
[----:B------:R-:W-:Y:S01]  /*17ac0*/  VIADD R217, R191, 0x8 ;  /* 0x00000008bfd97836 */ /* 0x000fe20000000000 */
[----:B------:R-:W-:Y:S01]  /*17ad0*/  SHF.R.S32.HI R228, RZ, 0x1f, R228 ;  /* 0x0000001fffe47819 */ /* 0x000fe200000114e4 */
[----:B------:R-:W-:Y:S01]  /*17ae0*/  IMAD.IADD R9, R9, 0x1, R3 ;  /* 0x0000000109097824 */ /* 0x000fe200078e0203 */
[----:B------:R-:W-:Y:S01]  /*17af0*/  SHF.R.S32.HI R3, RZ, 0x1f, R0 ;  /* 0x0000001fff037819 */ /* 0x000fe20000011400 */
[----:B------:R-:W-:Y:S01]  /*17b00*/  VIADD R158, R191, 0xc8 ;  /* 0x000000c8bf9e7836 */ /* 0x000fe20000000000 */
[----:B------:R-:W-:Y:S01]  /*17b10*/  SHF.R.S32.HI R217, RZ, 0x1f, R217 ;  /* 0x0000001fffd97819 */ /* 0x000fe200000114d9 */
[----:B------:R-:W-:-:S04]  /*17b20*/  IMAD.WIDE.U32 R8, R0, UR4, R8 ;  /* 0x0000000400087c25 */ /* 0x000fc8000f8e0008 */
[----:B------:R-:W-:Y:S02]  /*17b30*/  IMAD R3, R3, UR4, RZ ;  /* 0x0000000403037c24 */ /* 0x000fe4000f8e02ff */
[C---:B------:R-:W-:Y:S02]  /*17b40*/  VIADD R160, R191.reuse, 0xc0 ;  /* 0x000000c0bfa07836 */ /* 0x040fe40000000000 */
[----:B------:R-:W-:Y:S01]  /*17b50*/  IMAD R3, R0, UR5, R3 ;  /* 0x0000000500037c24 */ /* 0x000fe2000f8e0203 */
[----:B------:R-:W-:Y:S01]  /*17b60*/  ULDC.64 UR4, c[0x0][0xc00] ;  /* 0x0003000000047ab9 */ /* 0x000fe20000000a00 */
[----:B------:R-:W-:Y:S01]  /*17b70*/  VIADD R162, R191, 0xb8 ;  /* 0x000000b8bfa27836 */ /* 0x000fe20000000000 */
[----:B------:R-:W-:Y:S01]  /*17b80*/  LEA R0, P0, R8, UR4, 0x2 ;  /* 0x0000000408007c11 */ /* 0x000fe2000f8010ff */
[----:B------:R-:W-:Y:S02]  /*17b90*/  IMAD.IADD R3, R9, 0x1, R3 ;  /* 0x0000000109037824 */ /* 0x000fe400078e0203 */
[----:B------:R-:W-:-:S02]  /*17ba0*/  VIADD R164, R191, 0xb0 ;  /* 0x000000b0bfa47836 */ /* 0x000fc40000000000 */
[----:B------:R1:W2:Y:S01]  /*17bb0*/  SHFL.IDX PT, R15, R0, RZ, 0x1c1f ;  /* 0x001c1fff000f7589 */ /* 0x0002a200000e0000 */
[----:B------:R-:W-:Y:S01]  /*17bc0*/  LEA.HI.X R3, R8, UR5, R3, 0x2, P0 ;  /* 0x0000000508037c11 */ /* 0x000fe200080f1403 */
[----:B------:R-:W-:Y:S01]  /*17bd0*/  VIADD R8, R2, 0x38820 ;  /* 0x0003882002087836 */ /* 0x000fe20000000000 */
[----:B------:R-:W-:Y:S01]  /*17be0*/  ISETP.GE.AND P0, PT, R193, R4, PT ;  /* 0x00000004c100720c */ /* 0x000fe20003f06270 */
[C---:B------:R-:W-:Y:S02]  /*17bf0*/  VIADD R166, R191.reuse, 0xa8 ;  /* 0x000000a8bfa67836 */ /* 0x040fe40000000000 */
[----:B------:R1:W3:Y:S01]  /*17c00*/  SHFL.IDX PT, R14, R3, RZ, 0x1c1f ;  /* 0x001c1fff030e7589 */ /* 0x0002e200000e0000 */
[----:B------:R-:W-:Y:S01]  /*17c10*/  PRMT R8, RZ, 0x654, R8 ;  /* 0x00000654ff087816 */ /* 0x000fe20000000008 */
[C---:B------:R-:W-:Y:S02]  /*17c20*/  VIADD R168, R191.reuse, 0xa0 ;  /* 0x000000a0bfa87836 */ /* 0x040fe40000000000 */
[C---:B------:R-:W-:Y:S01]  /*17c30*/  VIADD R170, R191.reuse, 0x98 ;  /* 0x00000098bfaa7836 */ /* 0x040fe20000000000 */
[----:B------:R1:W-:Y:S01]  /*17c40*/  SYNCS.ARRIVE.TRANS64.RED.A1T0 RZ, [R8+URZ], RZ ;  /* 0x000000ff08ff79a7 */ /* 0x0003e2000810043f */
        /* <DEDUP_REMOVED lines=148> */
.L_x_8717:
[----:B------:R-:W-:Y:S05]  /*18590*/  BSYNC B1 ;  /* 0x0000000000017941 */ /* 0x000fea0003800000 */
.L_x_8716:
[----:B------:R-:W-:Y:S01]  /*185a0*/  VIADD R193, R193, 0x8 ;  /* 0x00000008c1c17836 */ /* 0x000fe20000000000 */
[----:B------:R2:W3:Y:S04]  /*185b0*/  SHFL.IDX PT, R28, R3, 0x1, 0x1c1f ;  /* 0x003c1f00031c7f89 */ /* 0x0004e800000e0000 */
[----:B------:R-:W-:Y:S01]  /*185c0*/  ISETP.GE.AND P0, PT, R193, R4, PT ;  /* 0x00000004c100720c */ /* 0x000fe20003f06270 */
[----:B------:R-:W4:-:S12]  /*185d0*/  SHFL.IDX PT, R0, R0, 0x1, 0x1c1f ;  /* 0x003c1f0000007f89 */ /* 0x000f1800000e0000 */
[----:B--2---:R-:W-:Y:S05]  /*185e0*/  @P0 BRA `(.L_x_8715) ;  /* 0x0000001400cc0947 */ /* 0x004fea0003800000 */
[----:B------:R-:W-:Y:S02]  /*185f0*/  ULDC UR4, c[0x0][0xbc8] ;  /* 0x0002f20000047ab9 */ /* 0x000fe40000000800 */
[----:B------:R-:W-:Y:S02]  /*18600*/  ISETP.GE.AND P4, PT, R191, UR4, PT ;  /* 0x00000004bf007c0c */ /* 0x000fe4000bf86270 */
[----:B------:R-:W-:Y:S02]  /*18610*/  ISETP.GE.AND P2, PT, R229, UR4, PT ;  /* 0x00000004e5007c0c */ /* 0x000fe4000bf46270 */
[----:B------:R-:W-:Y:S02]  /*18620*/  ISETP.GE.AND P1, PT, R227, UR4, PT ;  /* 0x00000004e3007c0c */ /* 0x000fe4000bf26270 */
[----:B------:R-:W-:-:S07]  /*18630*/  ISETP.GE.AND P0, PT, R220, UR4, PT ;  /* 0x00000004dc007c0c */ /* 0x000fce000bf06270 */
[----:B-1--4-:R-:W-:-:S04]  /*18640*/  @!P4 LEA R8, P3, R191, R0, 0x2 ;  /* 0x00000000bf08c211 */ /* 0x012fc800078610ff */
[----:B---3--:R-:W-:Y:S02]  /*18650*/  @!P4 LEA.HI.X R9, R191, R28, R219, 0x2, P3 ;  /* 0x0000001cbf09c211 */ /* 0x008fe400018f14db */
        /* <DEDUP_REMOVED lines=76> */
[----:B------:R-:W-:Y:S02]  /*18b20*/  @!P1 LEA R20, P3, R168, R0, 0x2 ;  /* 0x00000000a8149211 */ /* 0x000fe400078610ff */
        /* <DEDUP_REMOVED lines=47> */
.L_x_8709:
        /* <DEDUP_REMOVED lines=17> */
[----:B------:R-:W4:Y:S01]  /*18f30*/  @!P2 LDC R218, c[0x0][0xbd4] ;  /* 0x0002f500ffdaab82 */ /* 0x000f220000000800 */
[----:B-1----:R-:W-:Y:S01]  /*18f40*/  VIADD R32, R4, 0xffffff80 ;  /* 0xffffff8004207836 */ /* 0x002fe20000000000 */
[----:B----4-:R-:W-:-:S04]  /*18f50*/  ISETP.GT.AND P2, PT, R218, 0x1, PT ;  /* 0x00000001da00780c */ /* 0x010fc80003f44270 */
[----:B------:R-:W-:Y:S01]  /*18f60*/  ISETP.GT.AND P3, PT, R32, 0x3f, PT ;  /* 0x0000003f2000780c */ /* 0x000fe20003f64270 */
[----:B---3--:R-:W-:-:S12]  /*18f70*/  @P1 BRA `(.L_x_8718) ;  /* 0x0000000000101947 */ /* 0x008fd80003800000 */
[----:B------:R-:W-:Y:S05]  /*18f80*/  @!P0 BRA `(.L_x_8718) ;  /* 0x00000000000c8947 */ /* 0x000fea0003800000 */
[----:B------:R-:W3:Y:S04]  /*18f90*/  LDG.E R11, desc[UR42][R8.64] ;  /* 0x0000002a080b7981 */ /* 0x000ee8000c1e1900 */
[----:B-----5:R-:W3:Y:S02]  /*18fa0*/  LDG.E R0, desc[UR42][R8.64+0x4] ;  /* 0x0000042a08007981 */ /* 0x020ee4000c1e1900 */
[----:B---3--:R-:W-:-:S07]  /*18fb0*/  IMAD.IADD R0, R0, 0x1, -R11 ;  /* 0x0000000100007824 */ /* 0x008fce00078e0a0b */
.L_x_8718:
[----:B------:R-:W3:Y:S01]  /*18fc0*/  LDL.LU R4, [R1+0x64] ;  /* 0x0000640001047983 */ /* 0x000ee20000300800 */
[----:B------:R-:W-:Y:S01]  /*18fd0*/  BSSY B1, `(.L_x_8719) ;  /* 0x0000036000017945 */ /* 0x000fe20003800000 */
[----:B------:R-:W-:Y:S02]  /*18fe0*/  SEL R219, R219, RZ, !P0 ;  /* 0x000000ffdbdb7207 */ /* 0x000fe40004000000 */
[----:B-----5:R-:W-:Y:S02]  /*18ff0*/  SHF.R.S32.HI R28, RZ, 0x1f, R3 ;  /* 0x0000001fff1c7819 */ /* 0x020fe40000011403 */
[----:B---3--:R-:W-:Y:S01]  /*19000*/  SEL R30, R4, RZ, !P0 ;  /* 0x000000ff041e7207 */ /* 0x008fe20004000000 */
[----:B------:R-:W-:Y:S06]  /*19010*/  @P3 BRA `(.L_x_8720) ;  /* 0x0000000000c43947 */ /* 0x000fec0003800000 */
[----:B------:R-:W1:Y:S01]  /*19020*/  S2R R8, SR_TID.X ;  /* 0x0000000000087919 */ /* 0x000e620000002100 */
[----:B------:R-:W3:Y:S02]  /*19030*/  LDC R33, c[0x0][0xce8] ;  /* 0x00033a00ff217b82 */ /* 0x000ee40000000800 */
[----:B---3--:R-:W-:Y:S01]  /*19040*/  IMAD R4, R0, R33, RZ ;  /* 0x0000002100047224 */ /* 0x008fe200078e02ff */
        /* <DEDUP_REMOVED lines=14> */
[----:B------:R-:W2:Y:S08]  /*19130*/  @P1 LDC R4, c[0x0][0xcec] ;  /* 0x00033b00ff041b82 */ /* 0x000eb00000000800 */
[----:B------:R-:W5:Y:S01]  /*19140*/  @P1 LDC R35, c[0x0][0xcf0] ;  /* 0x00033c00ff231b82 */ /* 0x000f620000000800 */
[----:B---3--:R-:W-:-:S07]  /*19150*/  IMAD R15, R15, R219, RZ ;  /* 0x000000db0f0f7224 */ /* 0x008fce00078e02ff */
[----:B-1----:R-:W1:Y:S01]  /*19160*/  @!P0 LDC R8, c[0x0][0xc50] ;  /* 0x00031400ff088b82 */ /* 0x002e620000000800 */
[----:B------:R-:W-:-:S04]  /*19170*/  IMAD.WIDE.U32 R20, R14, R219, RZ ;  /* 0x000000db0e147225 */ /* 0x000fc800078e00ff */
[----:B------:R-:W-:Y:S02]  /*19180*/  IMAD R15, R14, R30, R15 ;  /* 0x0000001e0e0f7224 */ /* 0x000fe400078e020f */
[----:B--2---:R-:W-:Y:S01]  /*19190*/  @P1 IMAD.HI.U32 R4, R31, R4, RZ ;  /* 0x000000041f041227 */ /* 0x004fe200078e00ff */
[----:B------:R-:W2:Y:S03]  /*191a0*/  @!P0 LDC R9, c[0x0][0xc54] ;  /* 0x00031500ff098b82 */ /* 0x000ea60000000800 */
[-C--:B----4-:R-:W-:Y:S02]  /*191b0*/  IMAD R29, R25, R217.reuse, RZ ;  /* 0x000000d9191d7224 */ /* 0x090fe400078e02ff */
        /* <DEDUP_REMOVED lines=19> */
[----:B-1----:R-:W-:-:S03]  /*192f0*/  LEA R8, P0, R12, R8, 0x2 ;  /* 0x000000080c087211 */ /* 0x002fc600078010ff */
[----:B------:R-:W-:-:S05]  /*19300*/  IMAD.IADD R4, R13, 0x1, R21 ;  /* 0x000000010d047824 */ /* 0x000fca00078e0215 */
[----:B--2---:R-:W-:-:S05]  /*19310*/  LEA.HI.X R9, R12, R9, R4, 0x2, P0 ;  /* 0x000000090c097211 */ /* 0x004fca00000f1404 */
[----:B------:R1:W-:Y:S02]  /*19320*/  STG.E desc[UR42][R8.64], R11 ;  /* 0x0000000b08007986 */ /* 0x0003e4000c10192a */
.L_x_8720:
[----:B------:R-:W-:Y:S05]  /*19330*/  BSYNC B1 ;  /* 0x0000000000017941 */ /* 0x000fea0003800000 */
.L_x_8719:
[----:B------:R-:W-:Y:S05]  /*19340*/  @P2 BRA `(.L_x_8715) ;  /* 0x0000000800742947 */ /* 0x000fea0003800000 */
[----:B------:R-:W3:Y:S01]  /*19350*/  LDC R13, c[0x0][0xce8] ;  /* 0x00033a00ff0d7b82 */ /* 0x000ee20000000800 */
[----:B------:R-:W-:Y:S01]  /*19360*/  ULDC.64 UR4, c[0x0][0xba0] ;  /* 0x0002e80000047ab9 */ /* 0x000fe20000000a00 */
[----:B-1----:R-:W-:Y:S01]  /*19370*/  SHF.R.S32.HI R11, RZ, 0x1f, R32 ;  /* 0x0000001fff0b7819 */ /* 0x002fe20000011420 */
[----:B------:R-:W-:Y:S01]  /*19380*/  IMAD R4, R28, UR4, RZ ;  /* 0x000000041c047c24 */ /* 0x000fe2000f8e02ff */
[----:B------:R-:W-:Y:S01]  /*19390*/  BSSY B1, `(.L_x_8721) ;  /* 0x0000074000017945 */ /* 0x000fe20003800000 */
[----:B------:R-:W-:Y:S01]  /*193a0*/  IMAD.WIDE.U32 R8, R3, UR4, RZ ;  /* 0x0000000403087c25 */ /* 0x000fe2000f8e00ff */
[----:B------:R-:W-:Y:S02]  /*193b0*/  LEA.HI R11, R11, R32, RZ, 0x3 ;  /* 0x000000200b0b7211 */ /* 0x000fe400078f18ff */
[----:B------:R-:W1:Y:S01]  /*193c0*/  LDC R26, c[0x0][0xbc8] ;  /* 0x0002f200ff1a7b82 */ /* 0x000e620000000800 */
        /* <DEDUP_REMOVED lines=20> */
[----:B------:R-:W-:Y:S01]  /*19510*/  IMAD.IADD R10, R193, 0x1, R4 ;  /* 0x00000001c10a7824 */ /* 0x000fe200078e0204 */
[----:B------:R-:W-:Y:S01]  /*19520*/  SHF.R.S32.HI R39, RZ, 0x1f, R226 ;  /* 0x0000001fff277819 */ /* 0x000fe200000114e2 */
[----:B------:R-:W-:Y:S01]  /*19530*/  IMAD R3, R30, UR4, RZ ;  /* 0x000000041e037c24 */ /* 0x000fe2000f8e02ff */
[-C--:B-1----:R-:W-:Y:S01]  /*19540*/  ISETP.GE.AND P1, PT, R226, R26.reuse, PT ;  /* 0x0000001ae200720c */ /* 0x082fe20003f26270 */
[----:B------:R-:W-:Y:S01]  /*19550*/  IMAD.WIDE.U32 R8, R219, UR4, R8 ;  /* 0x00000004db087c25 */ /* 0x000fe2000f8e0008 */
[----:B------:R-:W-:-:S03]  /*19560*/  ISETP.GE.AND P2, PT, R187, R26, PT ;  /* 0x0000001abb00720c */ /* 0x000fc60003f46270 */
[----:B------:R-:W1:Y:S01]  /*19570*/  @P0 LDC R15, c[0x0][0xcec] ;  /* 0x00033b00ff0f0b82 */ /* 0x000e620000000800 */
[----:B------:R-:W-:Y:S01]  /*19580*/  IMAD R11, R219, UR5, R3 ;  /* 0x00000005db0b7c24 */ /* 0x000fe2000f8e0203 */
[----:B------:R-:W-:Y:S01]  /*19590*/  ULDC.64 UR4, c[0x0][0xbe0] ;  /* 0x0002f80000047ab9 */ /* 0x000fe20000000a00 */
[----:B------:R-:W-:Y:S01]  /*195a0*/  IMAD.MOV.U32 R3, RZ, RZ, R10 ;  /* 0x000000ffff037224 */ /* 0x000fe200078e000a */
[----:B------:R-:W-:Y:S01]  /*195b0*/  SEL R0, RZ, 0x1, P2 ;  /* 0x00000001ff007807 */ /* 0x000fe20001000000 */
[----:B------:R-:W-:Y:S01]  /*195c0*/  IMAD.IADD R9, R9, 0x1, R11 ;  /* 0x0000000109097824 */ /* 0x000fe200078e020b */
[----:B------:R-:W-:Y:S01]  /*195d0*/  ISETP.GE.AND P2, PT, R33, R26, PT ;  /* 0x0000001a2100720c */ /* 0x000fe20003f46270 */
[----:B------:R-:W-:Y:S01]  /*195e0*/  IMAD.IADD R30, R12, 0x1, R193 ;  /* 0x000000010c1e7824 */ /* 0x000fe200078e02c1 */
[----:B------:R-:W3:Y:S01]  /*195f0*/  @P0 LDC R21, c[0x0][0xcf0] ;  /* 0x00033c00ff150b82 */ /* 0x000ee20000000800 */
[----:B-1----:R-:W-:-:S05]  /*19600*/  @P0 IMAD.HI.U32 R4, R10, R15, RZ ;  /* 0x0000000f0a040227 */ /* 0x002fca00078e00ff */
        /* <DEDUP_REMOVED lines=41> */
[----:B------:R1:W3:Y:S03]  /*198a0*/  SHFL.IDX PT, R8, R4, RZ, 0x181f ;  /* 0x00181fff04087589 */ /* 0x0002e600000e0000 */
[----:B------:R-:W-:Y:S01]  /*198b0*/  LOP3.LUT R28, R27, R0, RZ, 0xfc, !PT ;  /* 0x000000001b1c7212 */ /* 0x000fe200078efcff */
        /* <DEDUP_REMOVED lines=33> */
.L_x_8722:
[----:B------:R-:W-:Y:S05]  /*19ad0*/  BSYNC B1 ;  /* 0x0000000000017941 */ /* 0x000fea0003800000 */
.L_x_8721:
        /* <DEDUP_REMOVED lines=10> */
[C---:B---3--:R-:W-:Y:S02]  /*19b80*/  @!P5 LEA R12, P3, R226.reuse, R8, 0x1 ;  /* 0x00000008e20cd211 */ /* 0x048fe400078608ff */
[----:B0-----:R-:W-:Y:S02]  /*19b90*/  @!P4 IMAD.WIDE R10, R187, 0x2, R8 ;  /* 0x00000002bb0ac825 */ /* 0x001fe400078e0208 */
        /* <DEDUP_REMOVED lines=24> */
.L_x_8715:
[----:B------:R-:W-:Y:S05]  /*19d20*/  BSYNC B0 ;  /* 0x0000000000007941 */ /* 0x000fea0003800000 */
.L_x_8708:
[----:B------:R-:W-:Y:S02]  /*19d30*/  ULDC UR4, c[0x0][0xd3c] ;  /* 0x00034f0000047ab9 */ /* 0x000fe40000000800 */
[----:B------:R-:W-:-:S13]  /*19d40*/  ISETP.GE.AND P0, PT, R7, UR4, PT ;  /* 0x0000000407007c0c */ /* 0x000fda000bf06270 */
[----:B------:R-:W-:Y:S05]  /*19d50*/  @!P0 BRA `(.L_x_8723) ;  /* 0xfffffe78002c8947 */ /* 0x000fea000383ffff */
[----:B------:R-:W-:Y:S05]  /*19d60*/  BRA `(.L_x_8581) ;  /* 0x000000a800ec7947 */ /* 0x000fea0003800000 */
.L_x_8579:
        /* <DEDUP_REMOVED lines=18> */
.L_x_8724:
        /* <DEDUP_REMOVED lines=43> */
.L_x_8728:
        /* <DEDUP_REMOVED lines=39> */
.L_x_8726:
        /* <DEDUP_REMOVED lines=12> */
.L_x_8729:
        /* <DEDUP_REMOVED lines=63> */
.L_x_8730:
        /* <DEDUP_REMOVED lines=61> */
.L_x_8731:
[----:B01----:R-:W-:-:S05]  /*1ac30*/  LOP3.LUT R3, RZ, R2, RZ, 0x33, !PT ;  /* 0x00000002ff037212 */ /* 0x003fca00078e33ff */
[----:B------:R-:W-:-:S05]  /*1ac40*/  IMAD.IADD R2, R4, 0x1, R3 ;  /* 0x0000000104027824 */ /* 0x000fca00078e0203 */
[----:B------:R1:W-:Y:S01]  /*1ac50*/  STL [R1+0x4], R2 ;  /* 0x0000040201007387 */ /* 0x0003e20000100800 */
[----:B------:R-:W-:Y:S05]  /*1ac60*/  BRA `(.L_x_8732) ;  /* 0x0000000000107947 */ /* 0x000fea0003800000 */
.L_x_8727:
[----:B------:R-:W-:Y:S01]  /*1ac70*/  IMAD.U32 R2, RZ, RZ, UR6 ;  /* 0x00000006ff027e24 */ /* 0x000fe2000f8e00ff */
[----:B------:R0:W-:Y:S04]  /*1ac80*/  STL [R1+0x4], RZ ;  /* 0x000004ff01007387 */ /* 0x0001e80000100800 */
[----:B------:R0:W-:Y:S04]  /*1ac90*/  STL [R1+0x8], RZ ;  /* 0x000008ff01007387 */ /* 0x0001e80000100800 */
[----:B------:R0:W-:Y:S02]  /*1aca0*/  STL [R1], R2 ;  /* 0x0000000201007387 */ /* 0x0001e40000100800 */
.L_x_8732:
        /* <DEDUP_REMOVED lines=10> */
.L_x_8725:
        /* <DEDUP_REMOVED lines=16> */
[----:B------:R-:W-:Y:S01]  /*1ae50*/  LOP3.LUT R0, R0, 0x38, RZ, 0xc0, !PT ;  /* 0x0000003800007812 */ /* 0x000fe200078ec0ff */
[----:B------:R-:W-:Y:S01]  /*1ae60*/  ULDC UR37, c[0x0][0xc] ;  /* 0x0000030000257ab9 */ /* 0x000fe20000000800 */
        /* <DEDUP_REMOVED lines=17> */
[----:B------:R-:W-:Y:S04]  /*1af80*/  STL [R1+0x10], RZ ;  /* 0x000010ff01007387 */ /* 0x000fe80000100800 */
[----:B------:R0:W-:Y:S02]  /*1af90*/  STL [R1+0x1c], R2 ;  /* 0x00001c0201007387 */ /* 0x0001e40000100800 */
[C---:B0-----:R-:W-:Y:S02]  /*1afa0*/  LOP3.LUT R2, R0.reuse, 0xc0, RZ, 0xfc, !PT ;  /* 0x000000c000027812 */ /* 0x041fe400078efcff */
[C---:B------:R-:W-:Y:S02]  /*1afb0*/  LOP3.LUT R2, R0.reuse, 0x180, RZ, 0xfc, !PT ;  /* 0x0000018000027812 */ /* 0x040fe400078efcff */
[----:B------:R-:W-:-:S07]  /*1afc0*/  LOP3.LUT R0, R0, 0x1c0, RZ, 0xfc, !PT ;  /* 0x000001c000007812 */ /* 0x000fce00078efcff */
.L_x_8907:
[----:B--2---:R-:W2:Y:S01]  /*1afd0*/  LDL R0, [R1+0xc] ;  /* 0x00000c0001007983 */ /* 0x004ea20000100800 */
[----:B-1----:R-:W2:Y:S01]  /*1afe0*/  LDC.64 R2, c[0x0][0xd88] ;  /* 0x00036200ff027b82 */ /* 0x002ea20000000a00 */
[----:B------:R-:W-:Y:S05]  /*1aff0*/  YIELD ;  /* 0x0000000000007946 */ /* 0x000fea0003800000 */
[----:B------:R-:W-:Y:S01]  /*1b000*/  ULDC.64 UR4, c[0x0][0xb20] ;  /* 0x0002c80000047ab9 */ /* 0x000fe20000000a00 */
[----:B0-----:R-:W-:Y:S02]  /*1b010*/  CS2R R8, SRZ ;  /* 0x0000000000087805 */ /* 0x001fe4000001ff00 */
        /* <DEDUP_REMOVED lines=27> */
[----:B------:R-:W-:Y:S02]  /*1b1d0*/  IADD3.X R3, R15, UR5, RZ, P4, !PT ;  /* 0x000000050f037c10 */ /* 0x000fe4000a7fe4ff */
        /* <DEDUP_REMOVED lines=32> */
.L_x_8734:
        /* <DEDUP_REMOVED lines=17> */
.L_x_8735:
[----:B------:R-:W-:Y:S05]  /*1b4f0*/  @!P0 BRA `(.L_x_8736) ;  /* 0x00000000000c8947 */ /* 0x000fea0003800000 */
[----:B------:R-:W2:Y:S04]  /*1b500*/  LDG.E R8, desc[UR42][R6.64] ;  /* 0x0000002a06087981 */ /* 0x000ea8000c1e1900 */
[----:B------:R-:W2:Y:S02]  /*1b510*/  LDG.E R6, desc[UR42][R6.64+0x4] ;  /* 0x0000042a06067981 */ /* 0x000ea4000c1e1900 */
[----:B--2---:R-:W-:-:S07]  /*1b520*/  IMAD.IADD R8, R6, 0x1, -R8 ;  /* 0x0000000106087824 */ /* 0x004fce00078e0a08 */
.L_x_8736:
[----:B-12---:R-:W2:Y:S01]  /*1b530*/  @P1 LDG.E R2, desc[UR42][R4.64] ;  /* 0x0000002a04021981 */ /* 0x006ea2000c1e1900 */
[----:B------:R-:W1:Y:S03]  /*1b540*/  LDC R3, c[0x0][0x448] ;  /* 0x00011200ff037b82 */ /* 0x000e660000000800 */
[----:B------:R-:W3:Y:S04]  /*1b550*/  LDL R6, [R1+0x4] ;  /* 0x0000040001067983 */ /* 0x000ee80000100800 */
[----:B------:R4:W2:Y:S01]  /*1b560*/  @P1 LDG.E R4, desc[UR42][R4.64+0x4] ;  /* 0x0000042a04041981 */ /* 0x0008a2000c1e1900 */
[----:B-1----:R-:W-:-:S13]  /*1b570*/  ISETP.NE.AND P0, PT, R3, 0x1, PT ;  /* 0x000000010300780c */ /* 0x002fda0003f05270 */
[----:B------:R-:W1:Y:S08]  /*1b580*/  @P0 LDC R3, c[0x0][0x44c] ;  /* 0x00011300ff030b82 */ /* 0x000e700000000800 */
[----:B----4-:R-:W4:Y:S01]  /*1b590*/  @P0 LDC R5, c[0x0][0x450] ;  /* 0x00011400ff050b82 */ /* 0x010f220000000800 */
[----:B-----5:R-:W-:Y:S01]  /*1b5a0*/  IMAD.IADD R7, R8, 0x1, -R0 ;  /* 0x0000000108077824 */ /* 0x020fe200078e0a00 */
        /* <DEDUP_REMOVED lines=20> */
[----:B------:R-:W-:Y:S01]  /*1b6f0*/  ISETP.GE.AND P0, PT, R6, 0x1, PT ;  /* 0x000000010600780c */ /* 0x000fe20003f06270 */
[----:B------:R-:W-:-:S12]  /*1b700*/  IMAD.MOV.U32 R0, RZ, RZ, RZ ;  /* 0x000000ffff007224 */ /* 0x000fd800078e00ff */
        /* <DEDUP_REMOVED lines=30> */
.L_x_8738:
[----:B------:R-:W-:Y:S05]  /*1b8f0*/  BSYNC B0 ;  /* 0x0000000000007941 */ /* 0x000fea0003800000 */
.L_x_8737:
        /* <DEDUP_REMOVED lines=24> */
.L_x_8951:
[----:B-1----:R-:W-:Y:S02]  /*1ba80*/  ISETP.NE.AND P0, PT, R14, RZ, PT ;  /* 0x000000ff0e00720c */ /* 0x002fe40003f05270 */
[----:B------:R-:W-:-:S11]  /*1ba90*/  PLOP3.LUT P6, PT, PT, PT, PT, 0x8, 0x0 ;  /* 0x000000000000781c */ /* 0x000fd60003fce170 */
[----:B------:R-:W-:Y:S05]  /*1baa0*/  @P0 BRA `(.L_x_8742) ;  /* 0x00000000000c0947 */ /* 0x000fea0003800000 */
[----:B------:R-:W-:-:S03]  /*1bab0*/  UMOV UR4, 0xffffffff ;  /* 0xffffffff00047882 */ /* 0x000fc60000000000 */
[----:B------:R-:W-:Y:S05]  /*1bac0*/  BRA.DIV UR4, `(.L_x_8743) ;  /* 0x0000009a04a87947 */ /* 0x000fea000b800000 */
[----:B------:R-:W-:-:S13]  /*1bad0*/  ELECT P6, URZ, PT ;  /* 0x00000000003f782f */ /* 0x000fda00038c0000 */
.L_x_8742:
        /* <DEDUP_REMOVED lines=9> */
.L_x_8954:
[----:B------:R-:W-:Y:S05]  /*1bb70*/  BSYNC B1 ;  /* 0x0000000000017941 */ /* 0x000fea0003800000 */
.L_x_8744:
        /* <DEDUP_REMOVED lines=12> */
.L_x_8955:
[----:B------:R-:W-:Y:S05]  /*1bc40*/  BSYNC B2 ;  /* 0x0000000000027941 */ /* 0x000fea0003800000 */
.L_x_8748:
        /* <DEDUP_REMOVED lines=9> */
.L_x_8751:
[----:B------:R-:W-:Y:S05]  /*1bce0*/  BSYNC B2 ;  /* 0x0000000000027941 */ /* 0x000fea0003800000 */
.L_x_8750:
        /* <DEDUP_REMOVED lines=13> */
.L_x_8752:
        /* <DEDUP_REMOVED lines=13> */
.L_x_8956:
[----:B------:R-:W-:Y:S05]  /*1be90*/  BSYNC B2 ;  /* 0x0000000000027941 */ /* 0x000fea0003800000 */
.L_x_8753:
        /* <DEDUP_REMOVED lines=11> */
.L_x_8756:
[----:B------:R-:W-:Y:S05]  /*1bf50*/  BSYNC B2 ;  /* 0x0000000000027941 */ /* 0x000fea0003800000 */
.L_x_8755:
        /* <DEDUP_REMOVED lines=10> */
.L_x_8757:
        /* <DEDUP_REMOVED lines=15> */
.L_x_8758:
        /* <DEDUP_REMOVED lines=15> */
.L_x_8759:
        /* <DEDUP_REMOVED lines=15> */
.L_x_8760:
        /* <DEDUP_REMOVED lines=15> */
.L_x_8761:
        /* <DEDUP_REMOVED lines=15> */
.L_x_8762:
        /* <DEDUP_REMOVED lines=15> */
.L_x_8763:
        /* <DEDUP_REMOVED lines=15> */
.L_x_8764:
        /* <DEDUP_REMOVED lines=10> */
.L_x_8747:
[----:B------:R-:W-:Y:S05]  /*1c730*/  BSYNC B1 ;  /* 0x0000000000017941 */ /* 0x000fea0003800000 */
.L_x_8746:
        /* <DEDUP_REMOVED lines=13> */
.L_x_8784:
        /* <DEDUP_REMOVED lines=13> */
.L_x_8957:
[----:B------:R-:W-:Y:S05]  /*1c8e0*/  BSYNC B2 ;  /* 0x0000000000027941 */ /* 0x000fea0003800000 */
.L_x_8767:
        /* <DEDUP_REMOVED lines=9> */
.L_x_8770:
[----:B------:R-:W-:Y:S05]  /*1c980*/  BSYNC B2 ;  /* 0x0000000000027941 */ /* 0x000fea0003800000 */
.L_x_8769:
        /* <DEDUP_REMOVED lines=12> */
.L_x_8771:
        /* <DEDUP_REMOVED lines=13> */
.L_x_8958:
[----:B------:R-:W-:Y:S05]  /*1cb20*/  BSYNC B2 ;  /* 0x0000000000027941 */ /* 0x000fea0003800000 */
.L_x_8772:
        /* <DEDUP_REMOVED lines=11> */
.L_x_8775:
[----:B------:R-:W-:Y:S05]  /*1cbe0*/  BSYNC B2 ;  /* 0x0000000000027941 */ /* 0x000fea0003800000 */
.L_x_8774:
        /* <DEDUP_REMOVED lines=10> */
.L_x_8776:
        /* <DEDUP_REMOVED lines=15> */
.L_x_8777:
        /* <DEDUP_REMOVED lines=15> */
.L_x_8778:
        /* <DEDUP_REMOVED lines=15> */
.L_x_8779:
        /* <DEDUP_REMOVED lines=15> */
.L_x_8780:
        /* <DEDUP_REMOVED lines=15> */
.L_x_8781:
        /* <DEDUP_REMOVED lines=15> */
.L_x_8782:
        /* <DEDUP_REMOVED lines=15> */
.L_x_8783:
        /* <DEDUP_REMOVED lines=10> */
.L_x_8766:
[----:B------:R-:W-:Y:S05]  /*1d3c0*/  BSYNC B1 ;  /* 0x0000000000017941 */ /* 0x000fea0003800000 */
.L_x_8765:
        /* <DEDUP_REMOVED lines=12> */
.L_x_8740:
[----:B------:R-:W-:Y:S05]  /*1d490*/  BSYNC B0 ;  /* 0x0000000000007941 */ /* 0x000fea0003800000 */
.L_x_8739:
        /* <DEDUP_REMOVED lines=49> */
.L_x_8786:
[----:B------:R-:W-:Y:S05]  /*1d7b0*/  BSYNC B0 ;  /* 0x0000000000007941 */ /* 0x000fea0003800000 */
.L_x_8785:
        /* <DEDUP_REMOVED lines=19> */
[----:B-1----:R-:W2:Y:S04]  /*1d8f0*/  @P0 ATOMG.E.ADD.STRONG.GPU PT, R2, desc[UR42][R4.64], R2 ;  /* 0x00000002040209a8 */ /* 0x002ea800081ee1ea */
[----:B--2---:R0:W1:Y:S02]  /*1d900*/  SHFL.IDX PT, R2, R2, R0, 0x1f ;  /* 0x00001f0002027589 */ /* 0x00406400000e0000 */
[----:B0-----:R-:W0:Y:S02]  /*1d910*/  S2R R0, SR_LTMASK ;  /* 0x0000000000007919 */ /* 0x001e240000003900 */
[----:B0-----:R-:W-:-:S06]  /*1d920*/  LOP3.LUT R0, R0, UR4, RZ, 0xc0, !PT ;  /* 0x0000000400007c12 */ /* 0x001fcc000f8ec0ff */
[----:B------:R-:W1:Y:S02]  /*1d930*/  POPC R0, R0 ;  /* 0x0000000000007309 */ /* 0x000e640000000000 */
[----:B-1----:R-:W-:-:S05]  /*1d940*/  IADD3 R0, R2, UR37, R0 ;  /* 0x0000002502007c10 */ /* 0x002fca000fffe000 */
[----:B------:R4:W-:Y:S01]  /*1d950*/  STL [R1], R0 ;  /* 0x0000000001007387 */ /* 0x0009e20000100800 */
[----:B------:R-:W-:Y:S05]  /*1d960*/  BRA `(.L_x_8789) ;  /* 0x0000005800847947 */ /* 0x000fea0003800000 */
.L_x_8788:
        /* <DEDUP_REMOVED lines=20> */
.L_x_8791:
[----:B------:R-:W-:Y:S05]  /*1dab0*/  BSYNC B6 ;  /* 0x0000000000067941 */ /* 0x000fea0003800000 */
.L_x_8790:
        /* <DEDUP_REMOVED lines=20> */
.L_x_8794:
        /* <DEDUP_REMOVED lines=16> */
.L_x_8793:
[----:B------:R-:W-:Y:S05]  /*1dd00*/  BSYNC B6 ;  /* 0x0000000000067941 */ /* 0x000fea0003800000 */
.L_x_8792:
        /* <DEDUP_REMOVED lines=24> */
.L_x_8961:
        /* <DEDUP_REMOVED lines=9> */
.L_x_8964:
        /* <DEDUP_REMOVED lines=24> */
.L_x_8798:
[----:B------:R-:W2:Y:S04]  /*1e0a0*/  LDL R0, [R1+0x10] ;  /* 0x0000100001007983 */ /* 0x000ea80000100800 */
[----:B-1----:R-:W3:Y:S01]  /*1e0b0*/  LDL R2, [R1+0x1c] ;  /* 0x00001c0001027983 */ /* 0x002ee20000100800 */
[----:B--2---:R-:W-:Y:S01]  /*1e0c0*/  IMAD R0, R0, 0x8, R18 ;  /* 0x0000000800007824 */ /* 0x004fe200078e0212 */
[----:B---3--:R-:W-:-:S04]  /*1e0d0*/  SHF.L.U32 R2, R2, 0x1f, RZ ;  /* 0x0000001f02027819 */ /* 0x008fc800000006ff */
[----:B------:R-:W1:Y:S02]  /*1e0e0*/  SYNCS.PHASECHK.TRANS64.TRYWAIT P0, [R0+URZ+0x38840], R2 ;  /* 0x03884002000075a7 */ /* 0x000e64000800017f */
[----:B-1----:R-:W-:Y:S05]  /*1e0f0*/  @!P0 BRA `(.L_x_8799) ;  /* 0x0000007400f48947 */ /* 0x002fea0003800000 */
.L_x_8965:
        /* <DEDUP_REMOVED lines=11> */
.L_x_8800:
        /* <DEDUP_REMOVED lines=23> */
.L_x_8796:
[----:B0-----:R-:W2:Y:S04]  /*1e320*/  LDL.LU R4, [R1+0x30] ;  /* 0x0000300001047983 */ /* 0x001ea80000300800 */
        /* <DEDUP_REMOVED lines=33> */
.L_x_8802:
[----:B------:R-:W-:Y:S05]  /*1e540*/  BSYNC B6 ;  /* 0x0000000000067941 */ /* 0x000fea0003800000 */
.L_x_8801:
        /* <DEDUP_REMOVED lines=98> */
.L_x_8974:
        /* <DEDUP_REMOVED lines=12> */
.L_x_8804:
        /* <DEDUP_REMOVED lines=37> */
.L_x_8806:
[----:B------:R-:W-:Y:S05]  /*1ee80*/  BSYNC B6 ;  /* 0x0000000000067941 */ /* 0x000fea0003800000 */
.L_x_8805:
        /* <DEDUP_REMOVED lines=43> */
[----:B------:R-:W-:-:S04]  /*1f140*/  ISETP.GE.AND P3, PT, R10, UR4, PT ;  /* 0x000000040a007c0c */ /* 0x000fc8000bf66270 */
[----:B------:R-:W-:Y:S01]  /*1f150*/  LEA.HI.X R4, R2, UR5, R4, 0x1, P0 ;  /* 0x0000000502047c11 */ /* 0x000fe200080f0c04 */
[----:B0-----:R-:W-:Y:S01]  /*1f160*/  IMAD.SHL.U32 R6, R6, 0x8, RZ ;  /* 0x0000000806067824 */ /* 0x001fe200078e00ff */
[----:B------:R-:W-:-:S04]  /*1f170*/  SEL R5, RZ, 0x1, P3 ;  /* 0x00000001ff057807 */ /* 0x000fc80001800000 */
[----:B------:R-:W-:-:S03]  /*1f180*/  LOP3.LUT R6, R6, 0x38, RZ, 0xc0, !PT ;  /* 0x0000003806067812 */ /* 0x000fc600078ec0ff */
[----:B------:R-:W-:Y:S02]  /*1f190*/  @P3 LOP3.LUT R19, R19, 0x8, RZ, 0xfc, !PT ;  /* 0x0000000813133812 */ /* 0x000fe400078efcff */
[C---:B------:R-:W-:Y:S02]  /*1f1a0*/  LOP3.LUT R8, R6.reuse, 0x80, RZ, 0xfc, !PT ;  /* 0x0000008006087812 */ /* 0x040fe400078efcff */
[----:B------:R-:W-:Y:S02]  /*1f1b0*/  LOP3.LUT R6, R6, 0x40, RZ, 0xfc, !PT ;  /* 0x0000004006067812 */ /* 0x000fe400078efcff */
[----:B------:R-:W-:Y:S02]  /*1f1c0*/  ISETP.GE.AND P2, PT, R8, UR4, PT ;  /* 0x0000000408007c0c */ /* 0x000fe4000bf46270 */
[----:B------:R-:W-:Y:S02]  /*1f1d0*/  ISETP.GE.AND P1, PT, R6, UR4, PT ;  /* 0x0000000406007c0c */ /* 0x000fe4000bf26270 */
[----:B------:R-:W0:Y:S01]  /*1f1e0*/  S2R R6, SR_TID.X ;  /* 0x0000000000067919 */ /* 0x000e220000002100 */
[----:B------:R-:W-:-:S02]  /*1f1f0*/  LOP3.LUT R19, R19, 0xfffffffd, RZ, 0xc0, !PT ;  /* 0xfffffffd13137812 */ /* 0x000fc400078ec0ff */
[----:B------:R-:W-:Y:S02]  /*1f200*/  SEL R3, RZ, 0x4, P2 ;  /* 0x00000004ff037807 */ /* 0x000fe40001000000 */
[----:B------:R-:W-:-:S04]  /*1f210*/  SEL R2, RZ, 0x2, P1 ;  /* 0x00000002ff027807 */ /* 0x000fc80000800000 */
        /* <DEDUP_REMOVED lines=42> */
[----:B------:R-:W0:Y:S02]  /*1f4c0*/  S2R R12, SR_TID.X ;  /* 0x00000000000c7919 */ /* 0x000e240000002100 */
[----:B0-----:R-:W-:-:S05]  /*1f4d0*/  IMAD.SHL.U32 R12, R12, 0x8, RZ ;  /* 0x000000080c0c7824 */ /* 0x001fca00078e00ff */
[----:B------:R-:W-:Y:S01]  /*1f4e0*/  LOP3.LUT R12, R12, 0x38, RZ, 0xc0, !PT ;  /* 0x000000380c0c7812 */ /* 0x000fe200078ec0ff */
[----:B------:R-:W-:Y:S04]  /*1f4f0*/  SHFL.IDX PT, R14, R0, 0x1, 0x181f ;  /* 0x00381f00000e7f89 */ /* 0x000fe800000e0000 */
        /* <DEDUP_REMOVED lines=80> */
.L_x_8984:
        /* <DEDUP_REMOVED lines=30> */
.L_x_8809:
[----:B------:R-:W-:Y:S05]  /*1fbe0*/  BSYNC B0 ;  /* 0x0000000000007941 */ /* 0x000fea0003800000 */
.L_x_8808:
[----:B------:R-:W-:Y:S01]  /*1fbf0*/  NOP ;  /* 0x0000000000007918 */ /* 0x000fe20000000000 */
[----:B------:R-:W-:-:S13]  /*1fc00*/  PLOP3.LUT P0, PT, PT, PT, PT, 0x80, 0x0 ;  /* 0x000000000000781c */ /* 0x000fda0003f0f070 */
.L_x_8810:
        /* <DEDUP_REMOVED lines=18> */
.L_x_8985:
[----:B------:R-:W-:Y:S05]  /*1fd30*/  BSYNC B0 ;  /* 0x0000000000007941 */ /* 0x000fea0003800000 */
.L_x_8811:
        /* <DEDUP_REMOVED lines=13> */
.L_x_8986:
[----:B------:R-:W-:Y:S05]  /*1fe10*/  BSYNC B1 ;  /* 0x0000000000017941 */ /* 0x000fea0003800000 */
.L_x_8815:
        /* <DEDUP_REMOVED lines=9> */
.L_x_8818:
[----:B------:R-:W-:Y:S05]  /*1feb0*/  BSYNC B1 ;  /* 0x0000000000017941 */ /* 0x000fea0003800000 */
.L_x_8817:
        /* <DEDUP_REMOVED lines=13> */
.L_x_8819:
        /* <DEDUP_REMOVED lines=15> */
.L_x_8820:
        /* <DEDUP_REMOVED lines=15> */
.L_x_8821:
        /* <DEDUP_REMOVED lines=15> */
.L_x_8822:
        /* <DEDUP_REMOVED lines=15> */
.L_x_8823:
        /* <DEDUP_REMOVED lines=15> */
.L_x_8824:
        /* <DEDUP_REMOVED lines=15> */
.L_x_8825:
        /* <DEDUP_REMOVED lines=15> */
.L_x_8826:
        /* <DEDUP_REMOVED lines=10> */
.L_x_8814:
[----:B------:R-:W-:Y:S05]  /*206c0*/  BSYNC B0 ;  /* 0x0000000000007941 */ /* 0x000fea0003800000 */
.L_x_8813:
        /* <DEDUP_REMOVED lines=55> */
.L_x_8833:
        /* <DEDUP_REMOVED lines=8> */
.L_x_8987:
[----:B------:R-:W-:Y:S05]  /*20ac0*/  BSYNC B3 ;  /* 0x0000000000037941 */ /* 0x000fea0003800000 */
.L_x_8834:
        /* <DEDUP_REMOVED lines=9> */
.L_x_8837:
[----:B------:R-:W-:Y:S05]  /*20b60*/  BSYNC B3 ;  /* 0x0000000000037941 */ /* 0x000fea0003800000 */
.L_x_8836:
        /* <DEDUP_REMOVED lines=13> */
.L_x_8838:
        /* <DEDUP_REMOVED lines=13> */
.L_x_8988:
[----:B------:R-:W-:Y:S05]  /*20d10*/  BSYNC B3 ;  /* 0x0000000000037941 */ /* 0x000fea0003800000 */
.L_x_8839:
        /* <DEDUP_REMOVED lines=11> */
.L_x_8842:
[----:B------:R-:W-:Y:S05]  /*20dd0*/  BSYNC B3 ;  /* 0x0000000000037941 */ /* 0x000fea0003800000 */
.L_x_8841:
        /* <DEDUP_REMOVED lines=10> */
.L_x_8843:
        /* <DEDUP_REMOVED lines=15> */
.L_x_8844:
        /* <DEDUP_REMOVED lines=15> */
.L_x_8845:
        /* <DEDUP_REMOVED lines=15> */
.L_x_8846:
        /* <DEDUP_REMOVED lines=15> */
.L_x_8847:
        /* <DEDUP_REMOVED lines=15> */
.L_x_8848:
        /* <DEDUP_REMOVED lines=15> */
.L_x_8849:
        /* <DEDUP_REMOVED lines=15> */
.L_x_8850:
        /* <DEDUP_REMOVED lines=10> */
.L_x_8832:
[----:B------:R-:W-:Y:S05]  /*215b0*/  BSYNC B1 ;  /* 0x0000000000017941 */ /* 0x000fea0003800000 */
.L_x_8831:
[----:B------:R-:W2:Y:S02]  /*215c0*/  LDL.LU R5, [R1+0x4c] ;  /* 0x00004c0001057983 */ /* 0x000ea40000300800 */
[----:B--2---:R-:W-:-:S07]  /*215d0*/  VIADD R0, R5, 0xfffffffd ;  /* 0xfffffffd05007836 */ /* 0x004fce0000000000 */
.L_x_8830:
[----:B------:R-:W-:Y:S05]  /*215e0*/  BSYNC B2 ;  /* 0x0000000000027941 */ /* 0x000fea0003800000 */
.L_x_8829:
[----:B------:R-:W-:Y:S01]  /*215f0*/  VIADD R8, R8, 0xfffffffe ;  /* 0xfffffffe08087836 */ /* 0x000fe20000000000 */
[----:B------:R-:W-:-:S04]  /*21600*/  LOP3.LUT R4, RZ, R4, RZ, 0x33, !PT ;  /* 0x00000004ff047212 */ /* 0x000fc800078e33ff */
[----:B------:R-:W-:-:S13]  /*21610*/  ISETP.NE.AND P0, PT, R8, R4, PT ;  /* 0x000000040800720c */ /* 0x000fda0003f05270 */
[----:B------:R-:W-:Y:S05]  /*21620*/  @!P0 BRA `(.L_x_8828) ;  /* 0x0000001800e08947 */ /* 0x000fea0003800000 */
.L_x_8891:
        /* <DEDUP_REMOVED lines=35> */
.L_x_8853:
        /* <DEDUP_REMOVED lines=8> */
.L_x_8989:
[----:B------:R-:W-:Y:S05]  /*218e0*/  BSYNC B2 ;  /* 0x0000000000027941 */ /* 0x000fea0003800000 */
.L_x_8854:
        /* <DEDUP_REMOVED lines=9> */
.L_x_8857:
[----:B------:R-:W-:Y:S05]  /*21980*/  BSYNC B2 ;  /* 0x0000000000027941 */ /* 0x000fea0003800000 */
.L_x_8856:
        /* <DEDUP_REMOVED lines=12> */
.L_x_8858:
        /* <DEDUP_REMOVED lines=13> */
.L_x_8990:
[----:B------:R-:W-:Y:S05]  /*21b20*/  BSYNC B2 ;  /* 0x0000000000027941 */ /* 0x000fea0003800000 */
.L_x_8859:
        /* <DEDUP_REMOVED lines=11> */
.L_x_8862:
[----:B------:R-:W-:Y:S05]  /*21be0*/  BSYNC B2 ;  /* 0x0000000000027941 */ /* 0x000fea0003800000 */
.L_x_8861:
        /* <DEDUP_REMOVED lines=9> */
.L_x_8863:
        /* <DEDUP_REMOVED lines=15> */
.L_x_8864:
        /* <DEDUP_REMOVED lines=15> */
.L_x_8865:
        /* <DEDUP_REMOVED lines=15> */
.L_x_8866:
        /* <DEDUP_REMOVED lines=15> */
.L_x_8867:
        /* <DEDUP_REMOVED lines=15> */
.L_x_8868:
        /* <DEDUP_REMOVED lines=15> */
.L_x_8869:
        /* <DEDUP_REMOVED lines=15> */
.L_x_8870:
        /* <DEDUP_REMOVED lines=10> */
.L_x_8852:
[----:B------:R-:W-:Y:S05]  /*223b0*/  BSYNC B1 ;  /* 0x0000000000017941 */ /* 0x000fea0003800000 */
.L_x_8851:
        /* <DEDUP_REMOVED lines=35> */
.L_x_8873:
        /* <DEDUP_REMOVED lines=8> */
.L_x_8991:
[----:B------:R-:W-:Y:S05]  /*22670*/  BSYNC B2 ;  /* 0x0000000000027941 */ /* 0x000fea0003800000 */
.L_x_8874:
        /* <DEDUP_REMOVED lines=9> */
.L_x_8877:
[----:B------:R-:W-:Y:S05]  /*22710*/  BSYNC B2 ;  /* 0x0000000000027941 */ /* 0x000fea0003800000 */
.L_x_8876:
        /* <DEDUP_REMOVED lines=13> */
.L_x_8878:
        /* <DEDUP_REMOVED lines=13> */
.L_x_8992:
[----:B------:R-:W-:Y:S05]  /*228c0*/  BSYNC B2 ;  /* 0x0000000000027941 */ /* 0x000fea0003800000 */
.L_x_8879:
        /* <DEDUP_REMOVED lines=11> */
.L_x_8882:
[----:B------:R-:W-:Y:S05]  /*22980*/  BSYNC B2 ;  /* 0x0000000000027941 */ /* 0x000fea0003800000 */
.L_x_8881:
        /* <DEDUP_REMOVED lines=10> */
.L_x_8883:
        /* <DEDUP_REMOVED lines=15> */
.L_x_8884:
        /* <DEDUP_REMOVED lines=15> */
.L_x_8885:
        /* <DEDUP_REMOVED lines=15> */
.L_x_8886:
        /* <DEDUP_REMOVED lines=15> */
.L_x_8887:
        /* <DEDUP_REMOVED lines=15> */
.L_x_8888:
        /* <DEDUP_REMOVED lines=15> */
.L_x_8889:
        /* <DEDUP_REMOVED lines=15> */
.L_x_8890:
        /* <DEDUP_REMOVED lines=10> */
.L_x_8872:
[----:B------:R-:W-:Y:S05]  /*23160*/  BSYNC B1 ;  /* 0x0000000000017941 */ /* 0x000fea0003800000 */
.L_x_8871:
[----:B------:R-:W2:Y:S01]  /*23170*/  LDL R5, [R1+0x2c] ;  /* 0x00002c0001057983 */ /* 0x000ea20000100800 */
[----:B------:R-:W-:Y:S01]  /*23180*/  VIADD R0, R0, 0xfffffffe ;  /* 0xfffffffe00007836 */ /* 0x000fe20000000000 */
[----:B--2---:R-:W-:-:S13]  /*23190*/  ISETP.GT.AND P0, PT, R6, R5, PT ;  /* 0x000000050600720c */ /* 0x004fda0003f04270 */
[----:B------:R-:W-:Y:S05]  /*231a0*/  @P0 BRA `(.L_x_8891) ;  /* 0xffffffe400200947 */ /* 0x000fea000383ffff */
.L_x_8828:
[----:B------:R-:W-:Y:S05]  /*231b0*/  BSYNC B0 ;  /* 0x0000000000007941 */ /* 0x000fea0003800000 */
.L_x_8827:
        /* <DEDUP_REMOVED lines=25> */
.L_x_8893:
[----:B------:R-:W-:Y:S05]  /*23350*/  BSYNC B0 ;  /* 0x0000000000007941 */ /* 0x000fea0003800000 */
.L_x_8892:
[----:B------:R-:W-:-:S05]  /*23360*/  SEL R0, R0, RZ, P0 ;  /* 0x000000ff00007207 */ /* 0x000fca0000000000 */
[----:B------:R3:W-:Y:S02]  /*23370*/  STL [R1+0x10], R0 ;  /* 0x0000100001007387 */ /* 0x0007e40000100800 */
.L_x_8789:
[----:B------:R-:W-:Y:S05]  /*23380*/  BSYNC B7 ;  /* 0x0000000000077941 */ /* 0x000fea0003800000 */
.L_x_8787:
        /* <DEDUP_REMOVED lines=13> */
.L_x_8894:
[----:B------:R-:W5:Y:S01]  /*23460*/  S2R R16, SR_TID.X ;  /* 0x0000000000107919 */ /* 0x000f620000002100 */
[----:B------:R-:W-:Y:S01]  /*23470*/  UMOV UR4, 0xffffffff ;  /* 0xffffffff00047882 */ /* 0x000fe20000000000 */
[----:B-----5:R-:W-:-:S04]  /*23480*/  LOP3.LUT R16, R16, 0x1f, RZ, 0xc0, !PT ;  /* 0x0000001f10107812 */ /* 0x020fc800078ec0ff */
[----:B------:R-:W-:Y:S01]  /*23490*/  ISETP.NE.AND P0, PT, R16, 0x1f, PT ;  /* 0x0000001f1000780c */ /* 0x000fe20003f05270 */
[----:B------:R-:W-:-:S12]  /*234a0*/  BRA.DIV UR4, `(.L_x_8896) ;  /* 0x0000003604e87947 */ /* 0x000fd8000b800000 */
[----:B--2---:R-:W0:Y:S01]  /*234b0*/  LDL.LU R2, [R1] ;  /* 0x0000000001027983 */ /* 0x004e220000300800 */
[----:B------:R-:W-:-:S03]  /*234c0*/  ULDC UR4, c[0x0][0xd3c] ;  /* 0x00034f0000047ab9 */ /* 0x000fc60000000800 */
[----:B-1----:R-:W3:Y:S01]  /*234d0*/  LDL R3, [R1+0xc] ;  /* 0x00000c0001037983 */ /* 0x002ee20000100800 */
[----:B0-----:R-:W-:Y:S02]  /*234e0*/  IMAD.MOV.U32 R10, RZ, RZ, R2 ;  /* 0x000000ffff0a7224 */ /* 0x001fe400078e0002 */
[----:B---34-:R-:W-:-:S05]  /*234f0*/  IMAD.IADD R0, R3, 0x1, R16 ;  /* 0x0000000103007824 */ /* 0x018fca00078e0210 */
        /* <DEDUP_REMOVED lines=36> */
.L_x_9002:
[----:B------:R-:W-:Y:S02]  /*23740*/  ULDC UR4, c[0x0][0xd38] ;  /* 0x00034e0000047ab9 */ /* 0x000fe40000000800 */
[----:B------:R-:W-:-:S04]  /*23750*/  IMAD.U32 R2, RZ, RZ, UR4 ;  /* 0x00000004ff027e24 */ /* 0x000fc8000f8e00ff */
[----:B-1----:R-:W-:-:S04]  /*23760*/  IMAD R9, R9, R2, RZ ;  /* 0x0000000209097224 */ /* 0x002fc800078e02ff */
[----:B------:R-:W-:-:S05]  /*23770*/  IMAD.IADD R4, R4, 0x1, R9 ;  /* 0x0000000104047824 */ /* 0x000fca00078e0209 */
[----:B------:R-:W-:-:S13]  /*23780*/  ISETP.GT.AND P6, PT, R4, R5, PT ;  /* 0x000000050400720c */ /* 0x000fda0003fc4270 */
[----:B------:R-:W-:Y:S05]  /*23790*/  @P6 BRA `(.L_x_8897) ;  /* 0x0000000000ac6947 */ /* 0x000fea0003800000 */
.L_x_8900:
        /* <DEDUP_REMOVED lines=37> */
.L_x_9010:
[----:B------:R-:W-:Y:S02]  /*239f0*/  ULDC UR4, c[0x0][0xd38] ;  /* 0x00034e0000047ab9 */ /* 0x000fe40000000800 */
[----:B------:R-:W-:-:S04]  /*23a00*/  IMAD.U32 R2, RZ, RZ, UR4 ;  /* 0x00000004ff027e24 */ /* 0x000fc8000f8e00ff */
[----:B-1----:R-:W-:-:S04]  /*23a10*/  IMAD R9, R9, R2, RZ ;  /* 0x0000000209097224 */ /* 0x002fc800078e02ff */
[----:B------:R-:W-:-:S05]  /*23a20*/  IMAD.IADD R4, R9, 0x1, R4 ;  /* 0x0000000109047824 */ /* 0x000fca00078e0204 */
[----:B------:R-:W-:-:S13]  /*23a30*/  ISETP.GT.AND P6, PT, R4, R5, PT ;  /* 0x000000050400720c */ /* 0x000fda0003fc4270 */
[----:B------:R-:W-:Y:S05]  /*23a40*/  @!P6 BRA `(.L_x_8900) ;  /* 0xfffffffc0054e947 */ /* 0x000fea000383ffff */
.L_x_8897:
        /* <DEDUP_REMOVED lines=12> */
.L_x_9015:
[----:B------:R-:W-:-:S13]  /*23b10*/  ISETP.NE.AND P0, PT, R3, RZ, PT ;  /* 0x000000ff0300720c */ /* 0x000fda0003f05270 */
[----:B------:R-:W-:Y:S05]  /*23b20*/  @!P0 BRA `(.L_x_8902) ;  /* 0x0000000000148947 */ /* 0x000fea0003800000 */
[----:B------:R-:W-:Y:S01]  /*23b30*/  UMOV UR4, 0xffffffff ;  /* 0xffffffff00047882 */ /* 0x000fe20000000000 */
[----:B-1----:R-:W-:Y:S02]  /*23b40*/  VIADD R4, R4, 0xffffffff ;  /* 0xffffffff04047836 */ /* 0x002fe40000000000 */
[----:B------:R-:W-:Y:S05]  /*23b50*/  BRA.DIV UR4, `(.L_x_8903) ;  /* 0x0000003a04dc7947 */ /* 0x000fea000b800000 */
[----:B------:R1:W2:Y:S02]  /*23b60*/  SHFL.IDX PT, R4, R7, R4, 0x1f ;  /* 0x00001f0407047589 */ /* 0x0002a400000e0000 */
.L_x_9018:
[----:B--2---:R-:W-:-:S07]  /*23b70*/  IMAD.MOV.U32 R8, RZ, RZ, R4 ;  /* 0x000000ffff087224 */ /* 0x004fce00078e0004 */
.L_x_8902:
[----:B------:R-:W-:Y:S01]  /*23b80*/  IMAD R3, R8, R2, R9 ;  /* 0x0000000208037224 */ /* 0x000fe200078e0209 */
[----:B------:R-:W-:-:S03]  /*23b90*/  ISETP.NE.AND P0, PT, R6, 0x1, PT ;  /* 0x000000010600780c */ /* 0x000fc60003f05270 */
[----:B01----:R-:W-:Y:S01]  /*23ba0*/  IMAD.IADD R7, R5, 0x1, -R3 ;  /* 0x0000000105077824 */ /* 0x003fe200078e0a03 */
[----:B------:R0:W-:Y:S09]  /*23bb0*/  STL [R1], R3 ;  /* 0x0000000301007387 */ /* 0x0001f20000100800 */
        /* <DEDUP_REMOVED lines=58> */
.L_x_8904:
[----:B0-----:R-:W2:Y:S01]  /*23f60*/  LDL R3, [R1+0xc] ;  /* 0x00000c0001037983 */ /* 0x001ea20000100800 */
[----:B------:R-:W2:Y:S02]  /*23f70*/  LDC.64 R4, c[0x0][0xd90] ;  /* 0x00036400ff047b82 */ /* 0x000ea40000000a00 */
        /* <DEDUP_REMOVED lines=61> */
.L_x_8905:
[----:B------:R-:W-:-:S05]  /*24350*/  LOP3.LUT R7, RZ, R7, RZ, 0x33, !PT ;  /* 0x00000007ff077212 */ /* 0x000fca00078e33ff */
[----:B------:R-:W-:-:S05]  /*24360*/  IMAD.IADD R0, R0, 0x1, R7 ;  /* 0x0000000100007824 */ /* 0x000fca00078e0207 */
[----:B------:R2:W-:Y:S01]  /*24370*/  STL [R1+0x4], R0 ;  /* 0x0000040001007387 */ /* 0x0005e20000100800 */
[----:B------:R-:W-:Y:S05]  /*24380*/  BRA `(.L_x_8906) ;  /* 0x0000000000287947 */ /* 0x000fea0003800000 */
.L_x_8898:
        /* <DEDUP_REMOVED lines=10> */
.L_x_8906:
[----:B01----:R-:W3:Y:S04]  /*24430*/  LDL R2, [R1+0xc] ;  /* 0x00000c0001027983 */ /* 0x003ee80000100800 */
[----:B------:R-:W4:Y:S04]  /*24440*/  LDL R3, [R1+0x8] ;  /* 0x0000080001037983 */ /* 0x000f280000100800 */
        /* <DEDUP_REMOVED lines=14> */
.L_x_8895:
[----:B---34-:R-:W3:Y:S01]  /*24530*/  LDL R0, [R1+0xc] ;  /* 0x00000c0001007983 */ /* 0x018ee20000100800 */
[----:B------:R-:W-:Y:S02]  /*24540*/  ULDC UR4, c[0x0][0xd3c] ;  /* 0x00034f0000047ab9 */ /* 0x000fe40000000800 */
[----:B---3--:R-:W-:-:S13]  /*24550*/  ISETP.GE.AND P0, PT, R0, UR4, PT ;  /* 0x0000000400007c0c */ /* 0x008fda000bf06270 */
[----:B------:R-:W-:Y:S05]  /*24560*/  @!P0 BRA `(.L_x_8907) ;  /* 0xffffff6800988947 */ /* 0x000fea000383ffff */
[----:B------:R-:W-:Y:S05]  /*24570*/  BSYNC B8 ;  /* 0x0000000000087941 */ /* 0x000fea0003800000 */
.L_x_8733:
        /* <DEDUP_REMOVED lines=12> */
.L_x_9019:
[----:B------:R-:W-:Y:S05]  /*24640*/  BSYNC B0 ;  /* 0x0000000000007941 */ /* 0x000fea0003800000 */
.L_x_8908:
[----:B------:R-:W-:-:S03]  /*24650*/  UMOV UR4, 0xffffffff ;  /* 0xffffffff00047882 */ /* 0x000fc60000000000 */
[----:B------:R-:W-:Y:S05]  /*24660*/  BRA.DIV UR4, `(.L_x_8910) ;  /* 0x0000003204587947 */ /* 0x000fea000b800000 */
[----:B------:R-:W1:Y:S02]  /*24670*/  S2R R2, SR_TID.X ;  /* 0x0000000000027919 */ /* 0x000e640000002100 */
[----:B-1----:R-:W-:-:S04]  /*24680*/  SHF.R.U32.HI R2, RZ, 0x5, R2 ;  /* 0x00000005ff027819 */ /* 0x002fc80000011602 */
[----:B------:R-:W-:-:S05]  /*24690*/  LOP3.LUT R2, R2, 0x3, RZ, 0xc0, !PT ;  /* 0x0000000302027812 */ /* 0x000fca00078ec0ff */
[----:B------:R1:W2:Y:S02]  /*246a0*/  SHFL.IDX PT, R14, R2, RZ, 0x1f ;  /* 0x00001fff020e7589 */ /* 0x0002a400000e0000 */
.L_x_9022:
[----:B--2---:R-:W-:-:S13]  /*246b0*/  ISETP.NE.AND P0, PT, R14, RZ, PT ;  /* 0x000000ff0e00720c */ /* 0x004fda0003f05270 */
[----:B------:R-:W-:Y:S05]  /*246c0*/  @P0 BRA `(.L_x_8581) ;  /* 0x0000000000940947 */ /* 0x000fea0003800000 */
[----:B------:R-:W-:-:S03]  /*246d0*/  UMOV UR4, 0xffffffff ;  /* 0xffffffff00047882 */ /* 0x000fc60000000000 */
[----:B------:R-:W-:Y:S05]  /*246e0*/  BRA.DIV UR4, `(.L_x_8911) ;  /* 0x00000032046c7947 */ /* 0x000fea000b800000 */
[----:B------:R-:W-:-:S13]  /*246f0*/  ELECT P6, URZ, PT ;  /* 0x00000000003f782f */ /* 0x000fda00038c0000 */
.L_x_9025:
[----:B------:R-:W-:Y:S05]  /*24700*/  @!P6 BRA `(.L_x_8581) ;  /* 0x000000000084e947 */ /* 0x000fea0003800000 */
[----:B------:R-:W-:-:S06]  /*24710*/  ULOP3.LUT UR4, UR36, 0x2, URZ, 0xfc, !UPT ;  /* 0x0000000224047892 */ /* 0x000fcc000f8efc3f */
[----:B-1----:R-:W-:-:S05]  /*24720*/  IMAD.U32 R2, RZ, RZ, UR4 ;  /* 0x00000004ff027e24 */ /* 0x002fca000f8e00ff */
[----:B------:R-:W-:-:S13]  /*24730*/  ISETP.NE.AND P2, PT, R2, 0x3, PT ;  /* 0x000000030200780c */ /* 0x000fda0003f45270 */
[----:B------:R-:W-:Y:S05]  /*24740*/  @!P2 BRA `(.L_x_8912) ;  /* 0x000000000004a947 */ /* 0x000fea0003800000 */
[----:B------:R-:W-:Y:S01]  /*24750*/  BPT.TRAP 0x1 ;  /* 0x000000040000795c */ /* 0x000fe20000300000 */
.L_x_8912:
        /* <DEDUP_REMOVED lines=14> */
.L_x_9026:
[----:B------:R-:W1:Y:S02]  /*24840*/  SYNCS.PHASECHK.TRANS64.TRYWAIT P0, [R7+URZ], R2 ;  /* 0x00000002070075a7 */ /* 0x000e64000800017f */
[----:B-1----:R-:W-:Y:S05]  /*24850*/  @!P0 BRA `(.L_x_8914) ;  /* 0x0000003000448947 */ /* 0x002fea0003800000 */
.L_x_9027:
[----:B------:R-:W-:Y:S05]  /*24860*/  @!P2 BRA `(.L_x_8915) ;  /* 0x000000000004a947 */ /* 0x000fea0003800000 */
[----:B------:R-:W-:Y:S01]  /*24870*/  BPT.TRAP 0x1 ;  /* 0x000000040000795c */ /* 0x000fe20000300000 */
.L_x_8915:
[----:B------:R-:W2:Y:S01]  /*24880*/  LDL.LU R4, [R1+0x10] ;  /* 0x0000100001047983 */ /* 0x000ea20000300800 */
[----:B------:R-:W-:-:S04]  /*24890*/  VIADD R0, R0, 0x38860 ;  /* 0x0003886000007836 */ /* 0x000fc80000000000 */
[----:B--2---:R-:W-:-:S04]  /*248a0*/  IMAD R4, R4, 0x8, R0 ;  /* 0x0000000804047824 */ /* 0x004fc800078e0200 */
[----:B------:R-:W2:Y:S02]  /*248b0*/  SYNCS.PHASECHK.TRANS64.TRYWAIT P0, [R4+URZ], R5 ;  /* 0x00000005040075a7 */ /* 0x000ea4000800017f */
[----:B--2---:R-:W-:Y:S05]  /*248c0*/  @!P0 BRA `(.L_x_8916) ;  /* 0x00000030003c8947 */ /* 0x004fea0003800000 */
.L_x_9028:
[----:B------:R-:W-:-:S07]  /*248d0*/  IMAD R3, R3, 0x8, R0 ;  /* 0x0000000803037824 */ /* 0x000fce00078e0200 */
.L_x_8917:
[----:B---3--:R3:W4:Y:S02]  /*248e0*/  SYNCS.PHASECHK.TRANS64.TRYWAIT P0, [R3+URZ], R2 ;  /* 0x00000002030075a7 */ /* 0x008724000800017f */
[----:B----4-:R-:W-:Y:S05]  /*248f0*/  @!P0 NANOSLEEP.SYNCS 0x989680 ;  /* 0x009896800000895d */ /* 0x010fea0003900000 */
[----:B------:R-:W4:Y:S02]  /*24900*/  @!P0 SYNCS.PHASECHK.TRANS64 P0, [R3+URZ], R2 ;  /* 0x00000002030085a7 */ /* 0x000f24000800007f */
[----:B----4-:R-:W-:Y:S05]  /*24910*/  @!P0 BRA `(.L_x_8917) ;  /* 0xfffffffc00f08947 */ /* 0x010fea000383ffff */
.L_x_8581:
[----:B------:R-:W-:Y:S05]  /*24920*/  BSYNC B9 ;  /* 0x0000000000097941 */ /* 0x000fea0003800000 */
.L_x_8578:
[----:B------:R-:W-:Y:S05]  /*24930*/  EXIT ;  /* 0x000000000000794d */ /* 0x000fea0003800000 */
.L_x_8599:
[----:B0-----:R0:W1:Y:S02]  /*24940*/  SYNCS.PHASECHK.TRANS64.TRYWAIT P5, [R75+URZ+0x38890], R76 ;  /* 0x0388904c4b0075a7 */ /* 0x00106400080a017f */
[----:B-1----:R-:W-:Y:S05]  /*24950*/  @!P5 NANOSLEEP.SYNCS 0x989680 ;  /* 0x009896800000d95d */ /* 0x002fea0003900000 */
[----:B------:R-:W1:Y:S02]  /*24960*/  @!P5 SYNCS.PHASECHK.TRANS64 P5, [R75+URZ+0x38890], R76 ;  /* 0x0388904c4b00d5a7 */ /* 0x000e6400080a007f */
[----:B-1----:R-:W-:Y:S05]  /*24970*/  @!P5 BRA `(.L_x_8599) ;  /* 0xfffffffc00f0d947 */ /* 0x002fea000383ffff */
[----:B------:R-:W-:Y:S05]  /*24980*/  BRA `(.L_x_8918) ;  /* 0xfffffde400107947 */ /* 0x000fea000383ffff */
.L_x_8609:
[----:B-1----:R1:W2:Y:S02]  /*24990*/  SYNCS.PHASECHK.TRANS64.TRYWAIT P5, [R75+URZ+0x38890], R76 ;  /* 0x0388904c4b0075a7 */ /* 0x0022a400080a017f */
[----:B--2---:R-:W-:Y:S05]  /*249a0*/  @!P5 NANOSLEEP.SYNCS 0x989680 ;  /* 0x009896800000d95d */ /* 0x004fea0003900000 */
[----:B------:R-:W2:Y:S02]  /*249b0*/  @!P5 SYNCS.PHASECHK.TRANS64 P5, [R75+URZ+0x38890], R76 ;  /* 0x0388904c4b00d5a7 */ /* 0x000ea400080a007f */
[----:B--2---:R-:W-:Y:S05]  /*249c0*/  @!P5 BRA `(.L_x_8609) ;  /* 0xfffffffc00f0d947 */ /* 0x004fea000383ffff */
[----:B------:R-:W-:Y:S05]  /*249d0*/  BRA `(.L_x_8919) ;  /* 0xfffffdec006c7947 */ /* 0x000fea000383ffff */
.L_x_8614:
[----:B0-----:R0:W1:Y:S02]  /*249e0*/  SYNCS.PHASECHK.TRANS64.TRYWAIT P5, [R75+URZ+0x38890], R76 ;  /* 0x0388904c4b0075a7 */ /* 0x00106400080a017f */
[----:B-1----:R-:W-:Y:S05]  /*249f0*/  @!P5 NANOSLEEP.SYNCS 0x989680 ;  /* 0x009896800000d95d */ /* 0x002fea0003900000 */
[----:B------:R-:W1:Y:S02]  /*24a00*/  @!P5 SYNCS.PHASECHK.TRANS64 P5, [R75+URZ+0x38890], R76 ;  /* 0x0388904c4b00d5a7 */ /* 0x000e6400080a007f */
[----:B-1----:R-:W-:Y:S05]  /*24a10*/  @!P5 BRA `(.L_x_8614) ;  /* 0xfffffffc00f0d947 */ /* 0x002fea000383ffff */
[----:B------:R-:W-:Y:S05]  /*24a20*/  BRA `(.L_x_8920) ;  /* 0xfffffdf400847947 */ /* 0x000fea000383ffff */
.L_x_8618:
[----:B--2---:R2:W0:Y:S02]  /*24a30*/  SYNCS.PHASECHK.TRANS64.TRYWAIT P0, [R75+URZ+0x388b0], R76 ;  /* 0x0388b04c4b0075a7 */ /* 0x004424000800017f */
[----:B0-----:R-:W-:Y:S05]  /*24a40*/  @!P0 NANOSLEEP.SYNCS 0x989680 ;  /* 0x009896800000895d */ /* 0x001fea0003900000 */
[----:B------:R-:W0:Y:S02]  /*24a50*/  @!P0 SYNCS.PHASECHK.TRANS64 P0, [R75+URZ+0x388b0], R76 ;  /* 0x0388b04c4b0085a7 */ /* 0x000e24000800007f */
[----:B0-----:R-:W-:Y:S05]  /*24a60*/  @!P0 BRA `(.L_x_8618) ;  /* 0xfffffffc00f08947 */ /* 0x001fea000383ffff */
[----:B------:R-:W-:Y:S05]  /*24a70*/  BRA `(.L_x_8921) ;  /* 0xfffffdf400fc7947 */ /* 0x000fea000383ffff */
.L_x_8645:
        /* <DEDUP_REMOVED lines=8> */
.L_x_8923:
[----:B------:R-:W-:Y:S05]  /*24b00*/  BSYNC B1 ;  /* 0x0000000000017941 */ /* 0x000fea0003800000 */
.L_x_8922:
        /* <DEDUP_REMOVED lines=8> */
.L_x_8924:
[----:B------:R-:W-:Y:S02]  /*24b90*/  IMAD.MOV.U32 R13, RZ, RZ, R33 ;  /* 0x000000ffff0d7224 */ /* 0x000fe400078e0021 */
[----:B------:R-:W-:-:S07]  /*24ba0*/  IMAD.MOV.U32 R4, RZ, RZ, R14 ;  /* 0x000000ffff047224 */ /* 0x000fce00078e000e */
[----:B------:R-:W-:Y:S05]  /*24bb0*/  WARPSYNC.COLLECTIVE R15, `(.L_x_8925) ;  /* 0x000000000f087348 */ /* 0x000fea0003c00000 */
[----:B------:R0:W1:Y:S02]  /*24bc0*/  SHFL.IDX P6, R14, R13, R12, R11 ;  /* 0x0000000c0d0e7389 */ /* 0x00006400000c000b */
[----:B01----:R-:W-:Y:S01]  /*24bd0*/  ENDCOLLECTIVE ;  /* 0x000000000000791b */ /* 0x003fe20003800000 */
.L_x_8925:
[----:B------:R-:W-:Y:S02]  /*24be0*/  IMAD.MOV.U32 R13, RZ, RZ, R30 ;  /* 0x000000ffff0d7224 */ /* 0x000fe400078e001e */
[----:B------:R-:W-:-:S07]  /*24bf0*/  IMAD.MOV.U32 R0, RZ, RZ, R14 ;  /* 0x000000ffff007224 */ /* 0x000fce00078e000e */
[----:B------:R-:W-:Y:S05]  /*24c00*/  WARPSYNC.COLLECTIVE R15, `(.L_x_8926) ;  /* 0x000000000f087348 */ /* 0x000fea0003c00000 */
[----:B------:R0:W1:Y:S02]  /*24c10*/  SHFL.IDX P6, R14, R13, R12, R11 ;  /* 0x0000000c0d0e7389 */ /* 0x00006400000c000b */
[----:B01----:R-:W-:Y:S01]  /*24c20*/  ENDCOLLECTIVE ;  /* 0x000000000000791b */ /* 0x003fe20003800000 */
.L_x_8926:
[----:B------:R-:W-:Y:S01]  /*24c30*/  IMAD.MOV.U32 R8, RZ, RZ, R14 ;  /* 0x000000ffff087224 */ /* 0x000fe200078e000e */
[----:B------:R-:W-:Y:S06]  /*24c40*/  BRA `(.L_x_8927) ;  /* 0xfffffe2c00247947 */ /* 0x000fec000383ffff */
.L_x_8648:
        /* <DEDUP_REMOVED lines=8> */
.L_x_8929:
[----:B------:R-:W-:Y:S05]  /*24cd0*/  BSYNC B1 ;  /* 0x0000000000017941 */ /* 0x000fea0003800000 */
.L_x_8928:
        /* <DEDUP_REMOVED lines=8> */
.L_x_8930:
[----:B------:R-:W-:Y:S02]  /*24d60*/  IMAD.MOV.U32 R13, RZ, RZ, R33 ;  /* 0x000000ffff0d7224 */ /* 0x000fe400078e0021 */
[----:B------:R-:W-:-:S07]  /*24d70*/  IMAD.MOV.U32 R6, RZ, RZ, R14 ;  /* 0x000000ffff067224 */ /* 0x000fce00078e000e */
[----:B------:R-:W-:Y:S05]  /*24d80*/  WARPSYNC.COLLECTIVE R15, `(.L_x_8931) ;  /* 0x000000000f087348 */ /* 0x000fea0003c00000 */
[----:B------:R0:W1:Y:S02]  /*24d90*/  SHFL.IDX P6, R14, R13, R12, R11 ;  /* 0x0000000c0d0e7389 */ /* 0x00006400000c000b */
[----:B01----:R-:W-:Y:S01]  /*24da0*/  ENDCOLLECTIVE ;  /* 0x000000000000791b */ /* 0x003fe20003800000 */
.L_x_8931:
[----:B------:R-:W-:Y:S02]  /*24db0*/  IMAD.MOV.U32 R13, RZ, RZ, R30 ;  /* 0x000000ffff0d7224 */ /* 0x000fe400078e001e */
[----:B------:R-:W-:-:S07]  /*24dc0*/  IMAD.MOV.U32 R7, RZ, RZ, R14 ;  /* 0x000000ffff077224 */ /* 0x000fce00078e000e */
[----:B------:R-:W-:Y:S05]  /*24dd0*/  WARPSYNC.COLLECTIVE R15, `(.L_x_8932) ;  /* 0x000000000f087348 */ /* 0x000fea0003c00000 */
[----:B------:R0:W1:Y:S02]  /*24de0*/  SHFL.IDX P6, R14, R13, R12, R11 ;  /* 0x0000000c0d0e7389 */ /* 0x00006400000c000b */
[----:B01----:R-:W-:Y:S01]  /*24df0*/  ENDCOLLECTIVE ;  /* 0x000000000000791b */ /* 0x003fe20003800000 */
.L_x_8932:
[----:B------:R-:W-:Y:S01]  /*24e00*/  IMAD.MOV.U32 R30, RZ, RZ, R14 ;  /* 0x000000ffff1e7224 */ /* 0x000fe200078e000e */
[----:B------:R-:W-:Y:S06]  /*24e10*/  BRA `(.L_x_8933) ;  /* 0xfffffe2c007c7947 */ /* 0x000fec000383ffff */
.L_x_8652:
[----:B0-----:R0:W1:Y:S02]  /*24e20*/  SYNCS.PHASECHK.TRANS64.TRYWAIT P0, [R2+URZ+0x38800], R35 ;  /* 0x03880023020075a7 */ /* 0x001064000800017f */
[----:B-1----:R-:W-:Y:S05]  /*24e30*/  @!P0 NANOSLEEP.SYNCS 0x989680 ;  /* 0x009896800000895d */ /* 0x002fea0003900000 */
[----:B------:R-:W1:Y:S02]  /*24e40*/  @!P0 SYNCS.PHASECHK.TRANS64 P0, [R2+URZ+0x38800], R35 ;  /* 0x03880023020085a7 */ /* 0x000e64000800007f */
[----:B-1----:R-:W-:Y:S05]  /*24e50*/  @!P0 BRA `(.L_x_8652) ;  /* 0xfffffffc00f08947 */ /* 0x002fea000383ffff */
[----:B------:R-:W-:Y:S05]  /*24e60*/  BRA `(.L_x_8934) ;  /* 0xfffffe3000647947 */ /* 0x000fea000383ffff */
.L_x_8660:
        /* <DEDUP_REMOVED lines=8> */
.L_x_8936:
[----:B------:R-:W-:Y:S05]  /*24ef0*/  BSYNC B1 ;  /* 0x0000000000017941 */ /* 0x000fea0003800000 */
.L_x_8935:
        /* <DEDUP_REMOVED lines=8> */
.L_x_8937:
[----:B------:R-:W-:Y:S02]  /*24f80*/  IMAD.MOV.U32 R13, RZ, RZ, R9 ;  /* 0x000000ffff0d7224 */ /* 0x000fe400078e0009 */
[----:B------:R-:W-:-:S07]  /*24f90*/  IMAD.MOV.U32 R4, RZ, RZ, R14 ;  /* 0x000000ffff047224 */ /* 0x000fce00078e000e */
[----:B------:R-:W-:Y:S05]  /*24fa0*/  WARPSYNC.COLLECTIVE R15, `(.L_x_8938) ;  /* 0x000000000f087348 */ /* 0x000fea0003c00000 */
[----:B------:R0:W1:Y:S02]  /*24fb0*/  SHFL.IDX P6, R14, R13, R12, R11 ;  /* 0x0000000c0d0e7389 */ /* 0x00006400000c000b */
[----:B01----:R-:W-:Y:S01]  /*24fc0*/  ENDCOLLECTIVE ;  /* 0x000000000000791b */ /* 0x003fe20003800000 */
.L_x_8938:
[----:B------:R-:W-:Y:S02]  /*24fd0*/  IMAD.MOV.U32 R13, RZ, RZ, R8 ;  /* 0x000000ffff0d7224 */ /* 0x000fe400078e0008 */
[----:B------:R-:W-:-:S07]  /*24fe0*/  IMAD.MOV.U32 R7, RZ, RZ, R14 ;  /* 0x000000ffff077224 */ /* 0x000fce00078e000e */
[----:B------:R-:W-:Y:S05]  /*24ff0*/  WARPSYNC.COLLECTIVE R15, `(.L_x_8939) ;  /* 0x000000000f087348 */ /* 0x000fea0003c00000 */
[----:B------:R0:W1:Y:S02]  /*25000*/  SHFL.IDX P6, R14, R13, R12, R11 ;  /* 0x0000000c0d0e7389 */ /* 0x00006400000c000b */
[----:B01----:R-:W-:Y:S01]  /*25010*/  ENDCOLLECTIVE ;  /* 0x000000000000791b */ /* 0x003fe20003800000 */
.L_x_8939:
[----:B------:R-:W-:Y:S01]  /*25020*/  IMAD.MOV.U32 R6, RZ, RZ, R14 ;  /* 0x000000ffff067224 */ /* 0x000fe200078e000e */
[----:B------:R-:W-:Y:S06]  /*25030*/  BRA `(.L_x_8940) ;  /* 0xfffffe3c00787947 */ /* 0x000fec000383ffff */
.L_x_8663:
        /* <DEDUP_REMOVED lines=8> */
.L_x_8942:
[----:B------:R-:W-:Y:S05]  /*250c0*/  BSYNC B1 ;  /* 0x0000000000017941 */ /* 0x000fea0003800000 */
.L_x_8941:
        /* <DEDUP_REMOVED lines=8> */
.L_x_8943:
[----:B------:R-:W-:Y:S02]  /*25150*/  IMAD.MOV.U32 R13, RZ, RZ, R9 ;  /* 0x000000ffff0d7224 */ /* 0x000fe400078e0009 */
[----:B------:R-:W-:-:S07]  /*25160*/  IMAD.MOV.U32 R3, RZ, RZ, R14 ;  /* 0x000000ffff037224 */ /* 0x000fce00078e000e */
[----:B------:R-:W-:Y:S05]  /*25170*/  WARPSYNC.COLLECTIVE R15, `(.L_x_8944) ;  /* 0x000000000f087348 */ /* 0x000fea0003c00000 */
[----:B------:R0:W1:Y:S02]  /*25180*/  SHFL.IDX P6, R14, R13, R12, R11 ;  /* 0x0000000c0d0e7389 */ /* 0x00006400000c000b */
[----:B01----:R-:W-:Y:S01]  /*25190*/  ENDCOLLECTIVE ;  /* 0x000000000000791b */ /* 0x003fe20003800000 */
.L_x_8944:
[----:B------:R-:W-:Y:S02]  /*251a0*/  IMAD.MOV.U32 R13, RZ, RZ, R8 ;  /* 0x000000ffff0d7224 */ /* 0x000fe400078e0008 */
[----:B------:R-:W-:-:S07]  /*251b0*/  IMAD.MOV.U32 R6, RZ, RZ, R14 ;  /* 0x000000ffff067224 */ /* 0x000fce00078e000e */
[----:B------:R-:W-:Y:S05]  /*251c0*/  WARPSYNC.COLLECTIVE R15, `(.L_x_8945) ;  /* 0x000000000f087348 */ /* 0x000fea0003c00000 */
[----:B------:R0:W1:Y:S02]  /*251d0*/  SHFL.IDX P6, R14, R13, R12, R11 ;  /* 0x0000000c0d0e7389 */ /* 0x00006400000c000b */
[----:B01----:R-:W-:Y:S01]  /*251e0*/  ENDCOLLECTIVE ;  /* 0x000000000000791b */ /* 0x003fe20003800000 */
.L_x_8945:
[----:B------:R-:W-:Y:S02]  /*251f0*/  IMAD.MOV.U32 R12, RZ, RZ, R3 ;  /* 0x000000ffff0c7224 */ /* 0x000fe400078e0003 */
[----:B------:R-:W-:Y:S01]  /*25200*/  IMAD.MOV.U32 R13, RZ, RZ, R0 ;  /* 0x000000ffff0d7224 */ /* 0x000fe200078e0000 */
[----:B------:R-:W-:Y:S06]  /*25210*/  BRA `(.L_x_8946) ;  /* 0xfffffe3c009c7947 */ /* 0x000fec000383ffff */
.L_x_8667:
[----:B0-----:R0:W1:Y:S02]  /*25220*/  SYNCS.PHASECHK.TRANS64.TRYWAIT P1, [R2+URZ+0x38800], R21 ;  /* 0x03880015020075a7 */ /* 0x001064000802017f */
[----:B-1----:R-:W-:Y:S05]  /*25230*/  @!P1 NANOSLEEP.SYNCS 0x989680 ;  /* 0x009896800000995d */ /* 0x002fea0003900000 */
[----:B------:R-:W1:Y:S02]  /*25240*/  @!P1 SYNCS.PHASECHK.TRANS64 P1, [R2+URZ+0x38800], R21 ;  /* 0x03880015020095a7 */ /* 0x000e64000802007f */
[----:B-1----:R-:W-:Y:S05]  /*25250*/  @!P1 BRA `(.L_x_8667) ;  /* 0xfffffffc00f09947 */ /* 0x002fea000383ffff */
[----:B------:R-:W-:Y:S05]  /*25260*/  BRA `(.L_x_8947) ;  /* 0xfffffe4000387947 */ /* 0x000fea000383ffff */
.L_x_8673:
[----:B-1----:R1:W2:Y:S02]  /*25270*/  SYNCS.PHASECHK.TRANS64.TRYWAIT P1, [R21+URZ+0x38830], R14 ;  /* 0x0388300e150075a7 */ /* 0x0022a4000802017f */
[----:B--2---:R-:W-:Y:S05]  /*25280*/  @!P1 NANOSLEEP.SYNCS 0x989680 ;  /* 0x009896800000995d */ /* 0x004fea0003900000 */
[----:B------:R-:W2:Y:S02]  /*25290*/  @!P1 SYNCS.PHASECHK.TRANS64 P1, [R21+URZ+0x38830], R14 ;  /* 0x0388300e150095a7 */ /* 0x000ea4000802007f */
[----:B--2---:R-:W-:Y:S05]  /*252a0*/  @!P1 BRA `(.L_x_8673) ;  /* 0xfffffffc00f09947 */ /* 0x004fea000383ffff */
[----:B------:R-:W-:Y:S05]  /*252b0*/  BRA `(.L_x_8672) ;  /* 0xfffffe4c00ac7947 */ /* 0x000fea000383ffff */
.L_x_8675:
[----:B--2---:R2:W3:Y:S02]  /*252c0*/  SYNCS.PHASECHK.TRANS64.TRYWAIT P1, [R2+URZ+0x38810], R7 ;  /* 0x03881007020075a7 */ /* 0x0044e4000802017f */
[----:B---3--:R-:W-:Y:S05]  /*252d0*/  @!P1 NANOSLEEP.SYNCS 0x989680 ;  /* 0x009896800000995d */ /* 0x008fea0003900000 */
[----:B------:R-:W3:Y:S02]  /*252e0*/  @!P1 SYNCS.PHASECHK.TRANS64 P1, [R2+URZ+0x38810], R7 ;  /* 0x03881007020095a7 */ /* 0x000ee4000802007f */
[----:B---3--:R-:W-:Y:S05]  /*252f0*/  @!P1 BRA `(.L_x_8675) ;  /* 0xfffffffc00f09947 */ /* 0x008fea000383ffff */
[----:B------:R-:W-:Y:S05]  /*25300*/  BRA `(.L_x_8948) ;  /* 0xfffffe50005c7947 */ /* 0x000fea000383ffff */
.L_x_8680:
[----:B0-----:R0:W4:Y:S02]  /*25310*/  SYNCS.PHASECHK.TRANS64.TRYWAIT P2, [R21+URZ+0x38850], R14 ;  /* 0x0388500e150075a7 */ /* 0x001124000804017f */
[----:B----4-:R-:W-:Y:S05]  /*25320*/  @!P2 NANOSLEEP.SYNCS 0x989680 ;  /* 0x009896800000a95d */ /* 0x010fea0003900000 */
[----:B------:R-:W4:Y:S02]  /*25330*/  @!P2 SYNCS.PHASECHK.TRANS64 P2, [R21+URZ+0x38850], R14 ;  /* 0x0388500e1500a5a7 */ /* 0x000f24000804007f */
[----:B----4-:R-:W-:Y:S05]  /*25340*/  @!P2 BRA `(.L_x_8680) ;  /* 0xfffffffc00f0a947 */ /* 0x010fea000383ffff */
[----:B------:R-:W-:Y:S05]  /*25350*/  BRA `(.L_x_8679) ;  /* 0xfffffe5000887947 */ /* 0x000fea000383ffff */
.L_x_8688:
[----:B-1----:R1:W2:Y:S02]  /*25360*/  SYNCS.PHASECHK.TRANS64.TRYWAIT P3, [R195+URZ+0x38830], R198 ;  /* 0x038830c6c30075a7 */ /* 0x0022a4000806017f */
[----:B--2---:R-:W-:Y:S05]  /*25370*/  @!P3 NANOSLEEP.SYNCS 0x989680 ;  /* 0x009896800000b95d */ /* 0x004fea0003900000 */
[----:B------:R-:W2:Y:S02]  /*25380*/  @!P3 SYNCS.PHASECHK.TRANS64 P3, [R195+URZ+0x38830], R198 ;  /* 0x038830c6c300b5a7 */ /* 0x000ea4000806007f */
[----:B--2---:R-:W-:Y:S05]  /*25390*/  @!P3 BRA `(.L_x_8688) ;  /* 0xfffffffc00f0b947 */ /* 0x004fea000383ffff */
[----:B------:R-:W-:Y:S05]  /*253a0*/  BRA `(.L_x_8687) ;  /* 0xfffffe8000c87947 */ /* 0x000fea000383ffff */
.L_x_8693:
[----:B---3--:R3:W4:Y:S02]  /*253b0*/  SYNCS.PHASECHK.TRANS64.TRYWAIT P3, [R195+URZ+0x38850], R198 ;  /* 0x038850c6c30075a7 */ /* 0x008724000806017f */
[----:B----4-:R-:W-:Y:S05]  /*253c0*/  @!P3 NANOSLEEP.SYNCS 0x989680 ;  /* 0x009896800000b95d */ /* 0x010fea0003900000 */
[----:B------:R-:W4:Y:S02]  /*253d0*/  @!P3 SYNCS.PHASECHK.TRANS64 P3, [R195+URZ+0x38850], R198 ;  /* 0x038850c6c300b5a7 */ /* 0x000f24000806007f */
[----:B----4-:R-:W-:Y:S05]  /*253e0*/  @!P3 BRA `(.L_x_8693) ;  /* 0xfffffffc00f0b947 */ /* 0x010fea000383ffff */
[----:B------:R-:W-:Y:S05]  /*253f0*/  BRA `(.L_x_8692) ;  /* 0xfffffe8400647947 */ /* 0x000fea000383ffff */
.L_x_8701:
[----:B-1----:R1:W2:Y:S02]  /*25400*/  SYNCS.PHASECHK.TRANS64.TRYWAIT P2, [R192+URZ+0x38830], R196 ;  /* 0x038830c4c00075a7 */ /* 0x0022a4000804017f */
[----:B--2---:R-:W-:Y:S05]  /*25410*/  @!P2 NANOSLEEP.SYNCS 0x989680 ;  /* 0x009896800000a95d */ /* 0x004fea0003900000 */
[----:B------:R-:W2:Y:S02]  /*25420*/  @!P2 SYNCS.PHASECHK.TRANS64 P2, [R192+URZ+0x38830], R196 ;  /* 0x038830c4c000a5a7 */ /* 0x000ea4000804007f */
[----:B--2---:R-:W-:Y:S05]  /*25430*/  @!P2 BRA `(.L_x_8701) ;  /* 0xfffffffc00f0a947 */ /* 0x004fea000383ffff */
[----:B------:R-:W-:Y:S05]  /*25440*/  BRA `(.L_x_8700) ;  /* 0xfffffebc009c7947 */ /* 0x000fea000383ffff */
.L_x_8706:
[----:B---3--:R3:W4:Y:S02]  /*25450*/  SYNCS.PHASECHK.TRANS64.TRYWAIT P2, [R192+URZ+0x38850], R196 ;  /* 0x038850c4c00075a7 */ /* 0x008724000804017f */
[----:B----4-:R-:W-:Y:S05]  /*25460*/  @!P2 NANOSLEEP.SYNCS 0x989680 ;  /* 0x009896800000a95d */ /* 0x010fea0003900000 */
[----:B------:R-:W4:Y:S02]  /*25470*/  @!P2 SYNCS.PHASECHK.TRANS64 P2, [R192+URZ+0x38850], R196 ;  /* 0x038850c4c000a5a7 */ /* 0x000f24000804007f */
[----:B----4-:R-:W-:Y:S05]  /*25480*/  @!P2 BRA `(.L_x_8706) ;  /* 0xfffffffc00f0a947 */ /* 0x010fea000383ffff */
[----:B------:R-:W-:Y:S05]  /*25490*/  BRA `(.L_x_8705) ;  /* 0xfffffec000387947 */ /* 0x000fea000383ffff */
.L_x_8741:
        /* <DEDUP_REMOVED lines=11> */
.L_x_8950:
[----:B------:R-:W-:Y:S05]  /*25550*/  BSYNC B1 ;  /* 0x0000000000017941 */ /* 0x000fea0003800000 */
.L_x_8949:
[----:B------:R-:W-:Y:S05]  /*25560*/  BRA `(.L_x_8951) ;  /* 0xffffff6400447947 */ /* 0x000fea000383ffff */
.L_x_8743:
[----:B------:R-:W-:Y:S01]  /*25570*/  BSSY B1, `(.L_x_8952) ;  /* 0x0000006000017945 */ /* 0x000fe20003800000 */
[----:B------:R-:W-:-:S07]  /*25580*/  IMAD.MOV.U32 R15, RZ, RZ, -0x1 ;  /* 0xffffffffff0f7424 */ /* 0x000fce00078e00ff */
[----:B0-----:R-:W-:Y:S05]  /*25590*/  WARPSYNC.COLLECTIVE R15, `(.L_x_8953) ;  /* 0x000000000f0c7348 */ /* 0x001fea0003c00000 */
[----:B------:R-:W-:Y:S02]  /*255a0*/  ELECT P6, UR62, PT ;  /* 0x00000000003e782f */ /* 0x000fe400038c0000 */
[----:B------:R-:W-:Y:S01]  /*255b0*/  MOV R14, UR62 ;  /* 0x0000003e000e7c02 */ /* 0x000fe20008000f00 */
[----:B0-----:R-:W-:Y:S10]  /*255c0*/  ENDCOLLECTIVE ;  /* 0x000000000000791b */ /* 0x001ff40003800000 */
.L_x_8953:
[----:B------:R-:W-:Y:S05]  /*255d0*/  BSYNC B1 ;  /* 0x0000000000017941 */ /* 0x000fea0003800000 */
.L_x_8952:
[----:B------:R-:W-:Y:S05]  /*255e0*/  BRA `(.L_x_8742) ;  /* 0xffffff64003c7947 */ /* 0x000fea000383ffff */
.L_x_8745:
[----:B0-----:R0:W1:Y:S02]  /*255f0*/  SYNCS.PHASECHK.TRANS64.TRYWAIT P0, [R18+URZ+0x38820], R3 ;  /* 0x03882003120075a7 */ /* 0x001064000800017f */
[----:B-1----:R-:W-:Y:S05]  /*25600*/  @!P0 NANOSLEEP.SYNCS 0x989680 ;  /* 0x009896800000895d */ /* 0x002fea0003900000 */
[----:B------:R-:W1:Y:S02]  /*25610*/  @!P0 SYNCS.PHASECHK.TRANS64 P0, [R18+URZ+0x38820], R3 ;  /* 0x03882003120085a7 */ /* 0x000e64000800007f */
[----:B-1----:R-:W-:Y:S05]  /*25620*/  @!P0 BRA `(.L_x_8745) ;  /* 0xfffffffc00f08947 */ /* 0x002fea000383ffff */
[----:B------:R-:W-:Y:S05]  /*25630*/  BRA `(.L_x_8954) ;  /* 0xffffff64004c7947 */ /* 0x000fea000383ffff */
.L_x_8749:
[----:B-1----:R1:W2:Y:S02]  /*25640*/  SYNCS.PHASECHK.TRANS64.TRYWAIT P0, [R4+URZ+0x388a0], R8 ;  /* 0x0388a008040075a7 */ /* 0x0022a4000800017f */
[----:B--2---:R-:W-:Y:S05]  /*25650*/  @!P0 NANOSLEEP.SYNCS 0x989680 ;  /* 0x009896800000895d */ /* 0x004fea0003900000 */
[----:B------:R-:W2:Y:S02]  /*25660*/  @!P0 SYNCS.PHASECHK.TRANS64 P0, [R4+URZ+0x388a0], R8 ;  /* 0x0388a008040085a7 */ /* 0x000ea4000800007f */
[----:B--2---:R-:W-:Y:S05]  /*25670*/  @!P0 BRA `(.L_x_8749) ;  /* 0xfffffffc00f08947 */ /* 0x004fea000383ffff */
[----:B------:R-:W-:Y:S05]  /*25680*/  BRA `(.L_x_8955) ;  /* 0xffffff64006c7947 */ /* 0x000fea000383ffff */
.L_x_8754:
[----:B0-----:R0:W2:Y:S02]  /*25690*/  SYNCS.PHASECHK.TRANS64.TRYWAIT P0, [R4+URZ+0x388c0], R8 ;  /* 0x0388c008040075a7 */ /* 0x0010a4000800017f */
[----:B--2---:R-:W-:Y:S05]  /*256a0*/  @!P0 NANOSLEEP.SYNCS 0x989680 ;  /* 0x009896800000895d */ /* 0x004fea0003900000 */
[----:B------:R-:W2:Y:S02]  /*256b0*/  @!P0 SYNCS.PHASECHK.TRANS64 P0, [R4+URZ+0x388c0], R8 ;  /* 0x0388c008040085a7 */ /* 0x000ea4000800007f */
[----:B--2---:R-:W-:Y:S05]  /*256c0*/  @!P0 BRA `(.L_x_8754) ;  /* 0xfffffffc00f08947 */ /* 0x004fea000383ffff */
[----:B------:R-:W-:Y:S05]  /*256d0*/  BRA `(.L_x_8956) ;  /* 0xffffff6400ec7947 */ /* 0x000fea000383ffff */
.L_x_8768:
[----:B0-----:R0:W1:Y:S02]  /*256e0*/  SYNCS.PHASECHK.TRANS64.TRYWAIT P1, [R4+URZ+0x388a0], R5 ;  /* 0x0388a005040075a7 */ /* 0x001064000802017f */
[----:B-1----:R-:W-:Y:S05]  /*256f0*/  @!P1 NANOSLEEP.SYNCS 0x989680 ;  /* 0x009896800000995d */ /* 0x002fea0003900000 */
[----:B------:R-:W1:Y:S02]  /*25700*/  @!P1 SYNCS.PHASECHK.TRANS64 P1, [R4+URZ+0x388a0], R5 ;  /* 0x0388a005040095a7 */ /* 0x000e64000802007f */
[----:B-1----:R-:W-:Y:S05]  /*25710*/  @!P1 BRA `(.L_x_8768) ;  /* 0xfffffffc00f09947 */ /* 0x002fea000383ffff */
[----:B------:R-:W-:Y:S05]  /*25720*/  BRA `(.L_x_8957) ;  /* 0xffffff70006c7947 */ /* 0x000fea000383ffff */
.L_x_8773:
[----:B-1----:R1:W2:Y:S02]  /*25730*/  SYNCS.PHASECHK.TRANS64.TRYWAIT P1, [R4+URZ+0x388c0], R5 ;  /* 0x0388c005040075a7 */ /* 0x0022a4000802017f */
[----:B--2---:R-:W-:Y:S05]  /*25740*/  @!P1 NANOSLEEP.SYNCS 0x989680 ;  /* 0x009896800000995d */ /* 0x004fea0003900000 */
[----:B------:R-:W2:Y:S02]  /*25750*/  @!P1 SYNCS.PHASECHK.TRANS64 P1, [R4+URZ+0x388c0], R5 ;  /* 0x0388c005040095a7 */ /* 0x000ea4000802007f */
[----:B--2---:R-:W-:Y:S05]  /*25760*/  @!P1 BRA `(.L_x_8773) ;  /* 0xfffffffc00f09947 */ /* 0x004fea000383ffff */
[----:B------:R-:W-:Y:S05]  /*25770*/  BRA `(.L_x_8958) ;  /* 0xffffff7000e87947 */ /* 0x000fea000383ffff */
.L_x_8795:
        /* <DEDUP_REMOVED lines=11> */
.L_x_8960:
[----:B------:R-:W-:Y:S05]  /*25830*/  BSYNC B0 ;  /* 0x0000000000007941 */ /* 0x000fea0003800000 */
.L_x_8959:
[----:B------:R-:W-:Y:S05]  /*25840*/  BRA `(.L_x_8961) ;  /* 0xffffff8400907947 */ /* 0x000fea000383ffff */
.L_x_8797:
[----:B------:R-:W-:Y:S01]  /*25850*/  BSSY B0, `(.L_x_8962) ;  /* 0x0000006000007945 */ /* 0x000fe20003800000 */
[----:B------:R-:W-:-:S07]  /*25860*/  IMAD.MOV.U32 R15, RZ, RZ, -0x1 ;  /* 0xffffffffff0f7424 */ /* 0x000fce00078e00ff */
[----:B0-----:R-:W-:Y:S05]  /*25870*/  WARPSYNC.COLLECTIVE R15, `(.L_x_8963) ;  /* 0x000000000f0c7348 */ /* 0x001fea0003c00000 */
[----:B------:R-:W-:Y:S02]  /*25880*/  ELECT P6, UR62, PT ;  /* 0x00000000003e782f */ /* 0x000fe400038c0000 */
[----:B------:R-:W-:Y:S01]  /*25890*/  MOV R14, UR62 ;  /* 0x0000003e000e7c02 */ /* 0x000fe20008000f00 */
[----:B0-----:R-:W-:Y:S10]  /*258a0*/  ENDCOLLECTIVE ;  /* 0x000000000000791b */ /* 0x001ff40003800000 */
.L_x_8963:
[----:B------:R-:W-:Y:S05]  /*258b0*/  BSYNC B0 ;  /* 0x0000000000007941 */ /* 0x000fea0003800000 */
.L_x_8962:
[----:B------:R-:W-:Y:S05]  /*258c0*/  BRA `(.L_x_8964) ;  /* 0xffffff8400947947 */ /* 0x000fea000383ffff */
.L_x_8799:
[----:B-1----:R1:W2:Y:S02]  /*258d0*/  SYNCS.PHASECHK.TRANS64.TRYWAIT P0, [R0+URZ+0x38840], R2 ;  /* 0x03884002000075a7 */ /* 0x0022a4000800017f */
[----:B--2---:R-:W-:Y:S05]  /*258e0*/  @!P0 NANOSLEEP.SYNCS 0x989680 ;  /* 0x009896800000895d */ /* 0x004fea0003900000 */
[----:B------:R-:W2:Y:S02]  /*258f0*/  @!P0 SYNCS.PHASECHK.TRANS64 P0, [R0+URZ+0x38840], R2 ;  /* 0x03884002000085a7 */ /* 0x000ea4000800007f */
[----:B--2---:R-:W-:Y:S05]  /*25900*/  @!P0 BRA `(.L_x_8799) ;  /* 0xfffffffc00f08947 */ /* 0x004fea000383ffff */
[----:B------:R-:W-:Y:S05]  /*25910*/  BRA `(.L_x_8965) ;  /* 0xffffff8400f87947 */ /* 0x000fea000383ffff */
.L_x_8803:
        /* <DEDUP_REMOVED lines=9> */
.L_x_8966:
[----:B------:R-:W-:Y:S02]  /*259b0*/  IMAD.MOV.U32 R13, RZ, RZ, R3 ;  /* 0x000000ffff0d7224 */ /* 0x000fe400078e0003 */
[----:B------:R-:W-:Y:S01]  /*259c0*/  IMAD.MOV.U32 R4, RZ, RZ, R14 ;  /* 0x000000ffff047224 */ /* 0x000fe200078e000e */
[----:B------:R-:W-:-:S07]  /*259d0*/  LOP3.LUT R6, R6, 0x7f, RZ, 0xc0, !PT ;  /* 0x0000007f06067812 */ /* 0x000fce00078ec0ff */
[----:B------:R-:W-:Y:S05]  /*259e0*/  WARPSYNC.COLLECTIVE R15, `(.L_x_8967) ;  /* 0x000000000f087348 */ /* 0x000fea0003c00000 */
[----:B------:R0:W1:Y:S02]  /*259f0*/  SHFL.IDX P6, R14, R13, R12, R11 ;  /* 0x0000000c0d0e7389 */ /* 0x00006400000c000b */
[----:B01----:R-:W-:Y:S01]  /*25a00*/  ENDCOLLECTIVE ;  /* 0x000000000000791b */ /* 0x003fe20003800000 */
.L_x_8967:
        /* <DEDUP_REMOVED lines=9> */
.L_x_8968:
[----:B------:R-:W-:Y:S02]  /*25aa0*/  IMAD.MOV.U32 R13, RZ, RZ, R3 ;  /* 0x000000ffff0d7224 */ /* 0x000fe400078e0003 */
[----:B------:R-:W-:-:S07]  /*25ab0*/  IMAD.MOV.U32 R6, RZ, RZ, R14 ;  /* 0x000000ffff067224 */ /* 0x000fce00078e000e */
[----:B------:R-:W-:Y:S05]  /*25ac0*/  WARPSYNC.COLLECTIVE R15, `(.L_x_8969) ;  /* 0x000000000f087348 */ /* 0x000fea0003c00000 */
[----:B------:R0:W1:Y:S02]  /*25ad0*/  SHFL.IDX P6, R14, R13, R12, R11 ;  /* 0x0000000c0d0e7389 */ /* 0x00006400000c000b */
[----:B01----:R-:W-:Y:S01]  /*25ae0*/  ENDCOLLECTIVE ;  /* 0x000000000000791b */ /* 0x003fe20003800000 */
.L_x_8969:
        /* <DEDUP_REMOVED lines=22> */
.L_x_8970:
        /* <DEDUP_REMOVED lines=10> */
.L_x_8971:
        /* <DEDUP_REMOVED lines=11> */
.L_x_8972:
        /* <DEDUP_REMOVED lines=14> */
.L_x_8973:
[----:B------:R-:W-:Y:S01]  /*25e80*/  IMAD.MOV.U32 R3, RZ, RZ, R14 ;  /* 0x000000ffff037224 */ /* 0x000fe200078e000e */
[----:B------:R-:W-:Y:S06]  /*25e90*/  BRA `(.L_x_8974) ;  /* 0xffffff8c00347947 */ /* 0x000fec000383ffff */
.L_x_8807:
        /* <DEDUP_REMOVED lines=26> */
.L_x_8976:
[----:B------:R-:W-:Y:S05]  /*26040*/  BSYNC B0 ;  /* 0x0000000000007941 */ /* 0x000fea0003800000 */
.L_x_8975:
        /* <DEDUP_REMOVED lines=13> */
.L_x_8977:
        /* <DEDUP_REMOVED lines=40> */
.L_x_8978:
        /* <DEDUP_REMOVED lines=17> */
.L_x_8979:
        /* <DEDUP_REMOVED lines=29> */
.L_x_8980:
        /* <DEDUP_REMOVED lines=12> */
.L_x_8981:
        /* <DEDUP_REMOVED lines=34> */
.L_x_8982:
[----:B------:R-:W-:Y:S02]  /*26960*/  IMAD.MOV.U32 R13, RZ, RZ, R0 ;  /* 0x000000ffff0d7224 */ /* 0x000fe400078e0000 */
[----:B------:R-:W-:-:S07]  /*26970*/  IMAD.MOV.U32 R4, RZ, RZ, R14 ;  /* 0x000000ffff047224 */ /* 0x000fce00078e000e */
[----:B------:R-:W-:Y:S05]  /*26980*/  WARPSYNC.COLLECTIVE R15, `(.L_x_8983) ;  /* 0x000000000f087348 */ /* 0x000fea0003c00000 */
[----:B------:R0:W1:Y:S02]  /*26990*/  SHFL.IDX P6, R14, R13, R12, R11 ;  /* 0x0000000c0d0e7389 */ /* 0x00006400000c000b */
[----:B01----:R-:W-:Y:S01]  /*269a0*/  ENDCOLLECTIVE ;  /* 0x000000000000791b */ /* 0x003fe20003800000 */
.L_x_8983:
[----:B------:R-:W-:Y:S01]  /*269b0*/  IMAD.MOV.U32 R0, RZ, RZ, R14 ;  /* 0x000000ffff007224 */ /* 0x000fe200078e000e */
[----:B------:R-:W-:Y:S06]  /*269c0*/  BRA `(.L_x_8984) ;  /* 0xffffff90000c7947 */ /* 0x000fec000383ffff */
.L_x_8812:
[----:B0-----:R0:W2:Y:S02]  /*269d0*/  SYNCS.PHASECHK.TRANS64.TRYWAIT P0, [R18+URZ+0x38820], R0 ;  /* 0x03882000120075a7 */ /* 0x0010a4000800017f */
[----:B--2---:R-:W-:Y:S05]  /*269e0*/  @!P0 NANOSLEEP.SYNCS 0x989680 ;  /* 0x009896800000895d */ /* 0x004fea0003900000 */
[----:B------:R-:W2:Y:S02]  /*269f0*/  @!P0 SYNCS.PHASECHK.TRANS64 P0, [R18+URZ+0x38820], R0 ;  /* 0x03882000120085a7 */ /* 0x000ea4000800007f */
[----:B--2---:R-:W-:Y:S05]  /*26a00*/  @!P0 BRA `(.L_x_8812) ;  /* 0xfffffffc00f08947 */ /* 0x004fea000383ffff */
[----:B------:R-:W-:Y:S05]  /*26a10*/  BRA `(.L_x_8985) ;  /* 0xffffff9000c47947 */ /* 0x000fea000383ffff */
.L_x_8816:
[----:B0-----:R0:W1:Y:S02]  /*26a20*/  SYNCS.PHASECHK.TRANS64.TRYWAIT P0, [R0+URZ+0x38860], R2 ;  /* 0x03886002000075a7 */ /* 0x001064000800017f */
[----:B-1----:R-:W-:Y:S05]  /*26a30*/  @!P0 NANOSLEEP.SYNCS 0x989680 ;  /* 0x009896800000895d */ /* 0x002fea0003900000 */
[----:B------:R-:W1:Y:S02]  /*26a40*/  @!P0 SYNCS.PHASECHK.TRANS64 P0, [R0+URZ+0x38860], R2 ;  /* 0x03886002000085a7 */ /* 0x000e64000800007f */
[----:B-1----:R-:W-:Y:S05]  /*26a50*/  @!P0 BRA `(.L_x_8816) ;  /* 0xfffffffc00f08947 */ /* 0x002fea000383ffff */
[----:B------:R-:W-:Y:S05]  /*26a60*/  BRA `(.L_x_8986) ;  /* 0xffffff9000e87947 */ /* 0x000fea000383ffff */
.L_x_8835:
[----:B-1----:R1:W2:Y:S02]  /*26a70*/  SYNCS.PHASECHK.TRANS64.TRYWAIT P0, [R2+URZ+0x38840], R6 ;  /* 0x03884006020075a7 */ /* 0x0022a4000800017f */
[----:B--2---:R-:W-:Y:S05]  /*26a80*/  @!P0 NANOSLEEP.SYNCS 0x989680 ;  /* 0x009896800000895d */ /* 0x004fea0003900000 */
[----:B------:R-:W2:Y:S02]  /*26a90*/  @!P0 SYNCS.PHASECHK.TRANS64 P0, [R2+URZ+0x38840], R6 ;  /* 0x03884006020085a7 */ /* 0x000ea4000800007f */
[----:B--2---:R-:W-:Y:S05]  /*26aa0*/  @!P0 BRA `(.L_x_8835) ;  /* 0xfffffffc00f08947 */ /* 0x004fea000383ffff */
[----:B------:R-:W-:Y:S05]  /*26ab0*/  BRA `(.L_x_8987) ;  /* 0xffffffa000007947 */ /* 0x000fea000383ffff */
.L_x_8840:
[----:B0-----:R0:W2:Y:S02]  /*26ac0*/  SYNCS.PHASECHK.TRANS64.TRYWAIT P0, [R2+URZ+0x38860], R6 ;  /* 0x03886006020075a7 */ /* 0x0010a4000800017f */
[----:B--2---:R-:W-:Y:S05]  /*26ad0*/  @!P0 NANOSLEEP.SYNCS 0x989680 ;  /* 0x009896800000895d */ /* 0x004fea0003900000 */
[----:B------:R-:W2:Y:S02]  /*26ae0*/  @!P0 SYNCS.PHASECHK.TRANS64 P0, [R2+URZ+0x38860], R6 ;  /* 0x03886006020085a7 */ /* 0x000ea4000800007f */
[----:B--2---:R-:W-:Y:S05]  /*26af0*/  @!P0 BRA `(.L_x_8840) ;  /* 0xfffffffc00f08947 */ /* 0x004fea000383ffff */
[----:B------:R-:W-:Y:S05]  /*26b00*/  BRA `(.L_x_8988) ;  /* 0xffffffa000807947 */ /* 0x000fea000383ffff */
.L_x_8855:
[----:B-1----:R1:W2:Y:S02]  /*26b10*/  SYNCS.PHASECHK.TRANS64.TRYWAIT P0, [R3+URZ+0x38840], R2 ;  /* 0x03884002030075a7 */ /* 0x0022a4000800017f */
[----:B--2---:R-:W-:Y:S05]  /*26b20*/  @!P0 NANOSLEEP.SYNCS 0x989680 ;  /* 0x009896800000895d */ /* 0x004fea0003900000 */
[----:B------:R-:W2:Y:S02]  /*26b30*/  @!P0 SYNCS.PHASECHK.TRANS64 P0, [R3+URZ+0x38840], R2 ;  /* 0x03884002030085a7 */ /* 0x000ea4000800007f */
[----:B--2---:R-:W-:Y:S05]  /*26b40*/  @!P0 BRA `(.L_x_8855) ;  /* 0xfffffffc00f08947 */ /* 0x004fea000383ffff */
[----:B------:R-:W-:Y:S05]  /*26b50*/  BRA `(.L_x_8989) ;  /* 0xffffffac00607947 */ /* 0x000fea000383ffff */
.L_x_8860:
[----:B0-----:R0:W2:Y:S02]  /*26b60*/  SYNCS.PHASECHK.TRANS64.TRYWAIT P0, [R3+URZ+0x38860], R2 ;  /* 0x03886002030075a7 */ /* 0x0010a4000800017f */
[----:B--2---:R-:W-:Y:S05]  /*26b70*/  @!P0 NANOSLEEP.SYNCS 0x989680 ;  /* 0x009896800000895d */ /* 0x004fea0003900000 */
[----:B------:R-:W2:Y:S02]  /*26b80*/  @!P0 SYNCS.PHASECHK.TRANS64 P0, [R3+URZ+0x38860], R2 ;  /* 0x03886002030085a7 */ /* 0x000ea4000800007f */
[----:B--2---:R-:W-:Y:S05]  /*26b90*/  @!P0 BRA `(.L_x_8860) ;  /* 0xfffffffc00f08947 */ /* 0x004fea000383ffff */
[----:B------:R-:W-:Y:S05]  /*26ba0*/  BRA `(.L_x_8990) ;  /* 0xffffffac00dc7947 */ /* 0x000fea000383ffff */
.L_x_8875:
[----:B-1----:R1:W2:Y:S02]  /*26bb0*/  SYNCS.PHASECHK.TRANS64.TRYWAIT P0, [R3+URZ+0x38840], R2 ;  /* 0x03884002030075a7 */ /* 0x0022a4000800017f */
[----:B--2---:R-:W-:Y:S05]  /*26bc0*/  @!P0 NANOSLEEP.SYNCS 0x989680 ;  /* 0x009896800000895d */ /* 0x004fea0003900000 */
[----:B------:R-:W2:Y:S02]  /*26bd0*/  @!P0 SYNCS.PHASECHK.TRANS64 P0, [R3+URZ+0x38840], R2 ;  /* 0x03884002030085a7 */ /* 0x000ea4000800007f */
[----:B--2---:R-:W-:Y:S05]  /*26be0*/  @!P0 BRA `(.L_x_8875) ;  /* 0xfffffffc00f08947 */ /* 0x004fea000383ffff */
[----:B------:R-:W-:Y:S05]  /*26bf0*/  BRA `(.L_x_8991) ;  /* 0xffffffb8009c7947 */ /* 0x000fea000383ffff */
.L_x_8880:
[----:B--2---:R2:W3:Y:S02]  /*26c00*/  SYNCS.PHASECHK.TRANS64.TRYWAIT P0, [R3+URZ+0x38860], R2 ;  /* 0x03886002030075a7 */ /* 0x0044e4000800017f */
[----:B---3--:R-:W-:Y:S05]  /*26c10*/  @!P0 NANOSLEEP.SYNCS 0x989680 ;  /* 0x009896800000895d */ /* 0x008fea0003900000 */
[----:B------:R-:W3:Y:S02]  /*26c20*/  @!P0 SYNCS.PHASECHK.TRANS64 P0, [R3+URZ+0x38860], R2 ;  /* 0x03886002030085a7 */ /* 0x000ee4000800007f */
[----:B---3--:R-:W-:Y:S05]  /*26c30*/  @!P0 BRA `(.L_x_8880) ;  /* 0xfffffffc00f08947 */ /* 0x008fea000383ffff */
[----:B------:R-:W-:Y:S05]  /*26c40*/  BRA `(.L_x_8992) ;  /* 0xffffffbc001c7947 */ /* 0x000fea000383ffff */
.L_x_8896:
[----:B--2---:R-:W2:Y:S01]  /*26c50*/  LDL R2, [R1] ;  /* 0x0000000001027983 */ /* 0x004ea20000100800 */
[----:B------:R-:W-:Y:S01]  /*26c60*/  BSSY B0, `(.L_x_8993) ;  /* 0x0000008000007945 */ /* 0x000fe20003800000 */
[----:B------:R-:W-:Y:S02]  /*26c70*/  IMAD.MOV.U32 R12, RZ, RZ, RZ ;  /* 0x000000ffff0c7224 */ /* 0x000fe400078e00ff */
[----:B------:R-:W-:Y:S02]  /*26c80*/  IMAD.MOV.U32 R11, RZ, RZ, 0x1f ;  /* 0x0000001fff0b7424 */ /* 0x000fe400078e00ff */
[----:B------:R-:W-:Y:S02]  /*26c90*/  IMAD.MOV.U32 R15, RZ, RZ, -0x1 ;  /* 0xffffffffff0f7424 */ /* 0x000fe400078e00ff */
[----:B--2---:R-:W-:-:S07]  /*26ca0*/  IMAD.MOV.U32 R13, RZ, RZ, R2 ;  /* 0x000000ffff0d7224 */ /* 0x004fce00078e0002 */
[----:B01-34-:R-:W-:Y:S05]  /*26cb0*/  WARPSYNC.COLLECTIVE R15, `(.L_x_8994) ;  /* 0x000000000f087348 */ /* 0x01bfea0003c00000 */
[----:B------:R2:W0:Y:S02]  /*26cc0*/  SHFL.IDX P6, R14, R13, R12, R11 ;  /* 0x0000000c0d0e7389 */ /* 0x00042400000c000b */
[----:B01234-:R-:W-:Y:S01]  /*26cd0*/  ENDCOLLECTIVE ;  /* 0x000000000000791b */ /* 0x01ffe20003800000 */
.L_x_8994:
[----:B------:R-:W-:Y:S05]  /*26ce0*/  BSYNC B0 ;  /* 0x0000000000007941 */ /* 0x000fea0003800000 */
.L_x_8993:
        /* <DEDUP_REMOVED lines=9> */
.L_x_8995:
        /* <DEDUP_REMOVED lines=26> */
.L_x_8996:
        /* <DEDUP_REMOVED lines=8> */
.L_x_8997:
        /* <DEDUP_REMOVED lines=8> */
.L_x_8998:
        /* <DEDUP_REMOVED lines=8> */
.L_x_8999:
        /* <DEDUP_REMOVED lines=8> */
.L_x_9000:
        /* <DEDUP_REMOVED lines=9> */
.L_x_9001:
[----:B------:R-:W-:Y:S01]  /*271b0*/  IMAD.MOV.U32 R9, RZ, RZ, R14 ;  /* 0x000000ffff097224 */ /* 0x000fe200078e000e */
[----:B------:R-:W-:Y:S06]  /*271c0*/  BRA `(.L_x_9002) ;  /* 0xffffffc4005c7947 */ /* 0x000fec000383ffff */
.L_x_8899:
        /* <DEDUP_REMOVED lines=8> */
.L_x_9004:
[----:B------:R-:W-:Y:S05]  /*27250*/  BSYNC B0 ;  /* 0x0000000000007941 */ /* 0x000fea0003800000 */
.L_x_9003:
        /* <DEDUP_REMOVED lines=10> */
.L_x_9005:
        /* <DEDUP_REMOVED lines=8> */
.L_x_9006:
        /* <DEDUP_REMOVED lines=8> */
.L_x_9007:
        /* <DEDUP_REMOVED lines=8> */
.L_x_9008:
        /* <DEDUP_REMOVED lines=9> */
.L_x_9009:
[----:B------:R-:W-:Y:S01]  /*27510*/  IMAD.MOV.U32 R9, RZ, RZ, R14 ;  /* 0x000000ffff097224 */ /* 0x000fe200078e000e */
[----:B------:R-:W-:Y:S06]  /*27520*/  BRA `(.L_x_9010) ;  /* 0xffffffc400307947 */ /* 0x000fec000383ffff */
.L_x_8901:
[----:B------:R-:W-:Y:S01]  /*27530*/  BSSY B0, `(.L_x_9011) ;  /* 0x0000006000007945 */ /* 0x000fe20003800000 */
[----:B------:R-:W-:Y:S01]  /*27540*/  PLOP3.LUT P6, PT, P6, PT, PT, 0x8, 0x0 ;  /* 0x000000000000781c */ /* 0x000fe200037ce170 */
[----:B------:R-:W-:-:S12]  /*27550*/  IMAD.MOV.U32 R15, RZ, RZ, -0x1 ;  /* 0xffffffffff0f7424 */ /* 0x000fd800078e00ff */
[----:B0-----:R-:W-:Y:S05]  /*27560*/  WARPSYNC.COLLECTIVE R15, `(.L_x_9012) ;  /* 0x000000000f087348 */ /* 0x001fea0003c00000 */
[----:B------:R-:W-:Y:S01]  /*27570*/  VOTE.ANY R14, PT, P6 ;  /* 0x00000000000e7806 */ /* 0x000fe200030e0100 */
[----:B0-----:R-:W-:Y:S06]  /*27580*/  ENDCOLLECTIVE ;  /* 0x000000000000791b */ /* 0x001fec0003800000 */
.L_x_9012:
[----:B------:R-:W-:Y:S05]  /*27590*/  BSYNC B0 ;  /* 0x0000000000007941 */ /* 0x000fea0003800000 */
.L_x_9011:
        /* <DEDUP_REMOVED lines=10> */
.L_x_9013:
[----:B------:R-:W-:Y:S02]  /*27640*/  IMAD.MOV.U32 R13, RZ, RZ, R6 ;  /* 0x000000ffff0d7224 */ /* 0x000fe400078e0006 */
[----:B------:R-:W-:-:S07]  /*27650*/  IMAD.MOV.U32 R0, RZ, RZ, R14 ;  /* 0x000000ffff007224 */ /* 0x000fce00078e000e */
[----:B------:R-:W-:Y:S05]  /*27660*/  WARPSYNC.COLLECTIVE R15, `(.L_x_9014) ;  /* 0x000000000f087348 */ /* 0x000fea0003c00000 */
[----:B------:R0:W1:Y:S02]  /*27670*/  SHFL.IDX P6, R14, R13, R12, R11 ;  /* 0x0000000c0d0e7389 */ /* 0x00006400000c000b */
[----:B01----:R-:W-:Y:S01]  /*27680*/  ENDCOLLECTIVE ;  /* 0x000000000000791b */ /* 0x003fe20003800000 */
.L_x_9014:
[----:B------:R-:W-:Y:S02]  /*27690*/  IMAD.MOV.U32 R6, RZ, RZ, R14 ;  /* 0x000000ffff067224 */ /* 0x000fe400078e000e */
[----:B------:R-:W-:-:S05]  /*276a0*/  IMAD.IADD R10, R4, 0x1, R10 ;  /* 0x00000001040a7824 */ /* 0x000fca00078e020a */
[----:B------:R0:W-:Y:S01]  /*276b0*/  STL [R1+0xc], R10 ;  /* 0x00000c0a01007387 */ /* 0x0001e20000100800 */
[----:B------:R-:W-:Y:S05]  /*276c0*/  BRA `(.L_x_9015) ;  /* 0xffffffc400107947 */ /* 0x000fea000383ffff */
.L_x_8903:
        /* <DEDUP_REMOVED lines=8> */
.L_x_9017:
[----:B------:R-:W-:Y:S05]  /*27750*/  BSYNC B0 ;  /* 0x0000000000007941 */ /* 0x000fea0003800000 */
.L_x_9016:
[----:B------:R-:W-:Y:S01]  /*27760*/  IMAD.MOV.U32 R4, RZ, RZ, R14 ;  /* 0x000000ffff047224 */ /* 0x000fe200078e000e */
[----:B------:R-:W-:Y:S06]  /*27770*/  BRA `(.L_x_9018) ;  /* 0xffffffc000fc7947 */ /* 0x000fec000383ffff */
.L_x_8909:
[----:B0-----:R0:W1:Y:S02]  /*27780*/  SYNCS.PHASECHK.TRANS64.TRYWAIT P0, [R0+URZ+0x38820], R3 ;  /* 0x03882003000075a7 */ /* 0x001064000800017f */
[----:B-1----:R-:W-:Y:S05]  /*27790*/  @!P0 NANOSLEEP.SYNCS 0x989680 ;  /* 0x009896800000895d */ /* 0x002fea0003900000 */
[----:B------:R-:W1:Y:S02]  /*277a0*/  @!P0 SYNCS.PHASECHK.TRANS64 P0, [R0+URZ+0x38820], R3 ;  /* 0x03882003000085a7 */ /* 0x000e64000800007f */
[----:B-1----:R-:W-:Y:S05]  /*277b0*/  @!P0 BRA `(.L_x_8909) ;  /* 0xfffffffc00f08947 */ /* 0x002fea000383ffff */
[----:B------:R-:W-:Y:S05]  /*277c0*/  BRA `(.L_x_9019) ;  /* 0xffffffcc009c7947 */ /* 0x000fea000383ffff */
.L_x_8910:
        /* <DEDUP_REMOVED lines=11> */
.L_x_9021:
[----:B------:R-:W-:Y:S05]  /*27880*/  BSYNC B0 ;  /* 0x0000000000007941 */ /* 0x000fea0003800000 */
.L_x_9020:
[----:B------:R-:W-:Y:S05]  /*27890*/  BRA `(.L_x_9022) ;  /* 0xffffffcc00847947 */ /* 0x000fea000383ffff */
.L_x_8911:
[----:B------:R-:W-:Y:S01]  /*278a0*/  BSSY B0, `(.L_x_9023) ;  /* 0x0000006000007945 */ /* 0x000fe20003800000 */
[----:B------:R-:W-:-:S07]  /*278b0*/  IMAD.MOV.U32 R15, RZ, RZ, -0x1 ;  /* 0xffffffffff0f7424 */ /* 0x000fce00078e00ff */
[----:B01----:R-:W-:Y:S05]  /*278c0*/  WARPSYNC.COLLECTIVE R15, `(.L_x_9024) ;  /* 0x000000000f0c7348 */ /* 0x003fea0003c00000 */
[----:B------:R-:W-:Y:S02]  /*278d0*/  ELECT P6, UR62, PT ;  /* 0x00000000003e782f */ /* 0x000fe400038c0000 */
[----:B------:R-:W-:Y:S01]  /*278e0*/  MOV R14, UR62 ;  /* 0x0000003e000e7c02 */ /* 0x000fe20008000f00 */
[----:B01----:R-:W-:Y:S10]  /*278f0*/  ENDCOLLECTIVE ;  /* 0x000000000000791b */ /* 0x003ff40003800000 */
.L_x_9024:
[----:B------:R-:W-:Y:S05]  /*27900*/  BSYNC B0 ;  /* 0x0000000000007941 */ /* 0x000fea0003800000 */
.L_x_9023:
[----:B------:R-:W-:Y:S05]  /*27910*/  BRA `(.L_x_9025) ;  /* 0xffffffcc00787947 */ /* 0x000fea000383ffff */
.L_x_8913:
[----:B0-----:R0:W1:Y:S02]  /*27920*/  SYNCS.PHASECHK.TRANS64.TRYWAIT P0, [R6+URZ], R5 ;  /* 0x00000005060075a7 */ /* 0x001064000800017f */
[----:B-1----:R-:W-:Y:S05]  /*27930*/  @!P0 NANOSLEEP.SYNCS 0x989680 ;  /* 0x009896800000895d */ /* 0x002fea0003900000 */
[----:B------:R-:W1:Y:S02]  /*27940*/  @!P0 SYNCS.PHASECHK.TRANS64 P0, [R6+URZ], R5 ;  /* 0x00000005060085a7 */ /* 0x000e64000800007f */
[----:B-1----:R-:W-:Y:S05]  /*27950*/  @!P0 BRA `(.L_x_8913) ;  /* 0xfffffffc00f08947 */ /* 0x002fea000383ffff */
[----:B------:R-:W-:Y:S05]  /*27960*/  BRA `(.L_x_9026) ;  /* 0xffffffcc00b47947 */ /* 0x000fea000383ffff */
.L_x_8914:
[----:B-1----:R1:W2:Y:S02]  /*27970*/  SYNCS.PHASECHK.TRANS64.TRYWAIT P0, [R7+URZ], R2 ;  /* 0x00000002070075a7 */ /* 0x0022a4000800017f */
[----:B--2---:R-:W-:Y:S05]  /*27980*/  @!P0 NANOSLEEP.SYNCS 0x989680 ;  /* 0x009896800000895d */ /* 0x004fea0003900000 */
[----:B------:R-:W2:Y:S02]  /*27990*/  @!P0 SYNCS.PHASECHK.TRANS64 P0, [R7+URZ], R2 ;  /* 0x00000002070085a7 */ /* 0x000ea4000800007f */
[----:B--2---:R-:W-:Y:S05]  /*279a0*/  @!P0 BRA `(.L_x_8914) ;  /* 0xfffffffc00f08947 */ /* 0x004fea000383ffff */
[----:B------:R-:W-:Y:S05]  /*279b0*/  BRA `(.L_x_9027) ;  /* 0xffffffcc00a87947 */ /* 0x000fea000383ffff */
.L_x_8916:
[----:B--2---:R2:W3:Y:S02]  /*279c0*/  SYNCS.PHASECHK.TRANS64.TRYWAIT P0, [R4+URZ], R5 ;  /* 0x00000005040075a7 */ /* 0x0044e4000800017f */
[----:B---3--:R-:W-:Y:S05]  /*279d0*/  @!P0 NANOSLEEP.SYNCS 0x989680 ;  /* 0x009896800000895d */ /* 0x008fea0003900000 */
[----:B------:R-:W3:Y:S02]  /*279e0*/  @!P0 SYNCS.PHASECHK.TRANS64 P0, [R4+URZ], R5 ;  /* 0x00000005040085a7 */ /* 0x000ee4000800007f */
[----:B---3--:R-:W-:Y:S05]  /*279f0*/  @!P0 BRA `(.L_x_8916) ;  /* 0xfffffffc00f08947 */ /* 0x008fea000383ffff */
[----:B------:R-:W-:Y:S05]  /*27a00*/  BRA `(.L_x_9028) ;  /* 0xffffffcc00b07947 */ /* 0x000fea000383ffff */
.L_x_9029:
        /* <DEDUP_REMOVED lines=15> */
.L_x_15187:


//--------------------- .text._ZN7cutlass13device_kernelIN5flash11enable_sm90INS1_16FlashAttnFwdSm90INS1_25CollectiveMainloopFwdSm90ILi2EN4cute5tupleIJNS5_1CILi1EEES8_S8_EEENS6_IJNS7_ILi128EEENS7_ILi96EEENS7_ILi64EEEEEELi256ENS_6half_tEfNS_4arch4Sm90ELb0ELb0ELb1ELb0ELb0ELb0ELb0ELb1ELb0ELb1ELb1ELb0EEENS1_21CollectiveEpilogueFwdINS6_IJSA_NS7_ILi256EEESB_EEES9_SE_SG_Li256ELb0ELb1ELb1ELb0EEENS1_19SingleTileSchedulerILb0ELb1ELb1ELi128EEEEEEEEEvNT_6ParamsE --------------------------
	.section	.text._ZN7cutlass13device_kernelIN5flash11enable_sm90INS1_16FlashAttnFwdSm90INS1_25CollectiveMainloopFwdSm90ILi2EN4cute5tupleIJNS5_1CILi1EEES8_S8_EEENS6_IJNS7_ILi128EEENS7_ILi96EEENS7_ILi64EEEEEELi256ENS_6half_tEfNS_4arch4Sm90ELb0ELb0ELb1ELb0ELb0ELb0ELb0ELb1ELb0ELb1ELb1ELb0EEENS1_21CollectiveEpilogueFwdINS6_IJSA_NS7_ILi256EEESB_EEES9_SE_SG_Li256ELb0ELb1ELb1ELb0EEENS1_19SingleTileSchedulerILb0ELb1ELb1ELi128EEEEEEEEEvNT_6ParamsE,"ax",@progbits
	.align	128
.text._ZN7cutlass13device_kernelIN5flash11enable_sm90INS1_16FlashAttnFwdSm90INS1_25CollectiveMainloopFwdSm90ILi2EN4cute5tupleIJNS5_1CILi1EEES8_S8_EEENS6_IJNS7_ILi128EEENS7_ILi96EEENS7_ILi64EEEEEELi256ENS_6half_tEfNS_4arch4Sm90ELb0ELb0ELb1ELb0ELb0ELb0ELb0ELb1ELb0ELb1ELb1ELb0EEENS1_21CollectiveEpilogueFwdINS6_IJSA_NS7_ILi256EEESB_EEES9_SE_SG_Li256ELb0ELb1ELb1ELb0EEENS1_19SingleTileSchedulerILb0ELb1ELb1ELi128EEEEEEEEEvNT_6ParamsE:
        .type           _ZN7cutlass13device_kernelIN5flash11enable_sm90INS1_16FlashAttnFwdSm90INS1_25CollectiveMainloopFwdSm90ILi2EN4cute5tupleIJNS5_1CILi1EEES8_S8_EEENS6_IJNS7_ILi128EEENS7_ILi96EEENS7_ILi64EEEEEELi256ENS_6half_tEfNS_4arch4Sm90ELb0ELb0ELb1ELb0ELb0ELb0ELb0ELb1ELb0ELb1ELb1ELb0EEENS1_21CollectiveEpilogueFwdINS6_IJSA_NS7_ILi256EEESB_EEES9_SE_SG_Li256ELb0ELb1ELb1ELb0EEENS1_19SingleTileSchedulerILb0ELb1ELb1ELi128EEEEEEEEEvNT_6ParamsE,@function
        .size           _ZN7cutlass13device_kernelIN5flash11enable_sm90INS1_16FlashAttnFwdSm90INS1_25CollectiveMainloopFwdSm90ILi2EN4cute5tupleIJNS5_1CILi1EEES8_S8_EEENS6_IJNS7_ILi128EEENS7_ILi96EEENS7_ILi64EEEEEELi256ENS_6half_tEfNS_4arch4Sm90ELb0ELb0ELb1ELb0ELb0ELb0ELb0ELb1ELb0ELb1ELb1ELb0EEENS1_21CollectiveEpilogueFwdINS6_IJSA_NS7_ILi256EEESB_EEES9_SE_SG_Li256ELb0ELb1ELb1ELb0EEENS1_19SingleTileSchedulerILb0ELb1ELb1ELi128EEEEEEEEEvNT_6ParamsE,(.L_x_15188 - _ZN7cutlass13device_kernelIN5flash11enable_sm90INS1_16FlashAttnFwdSm90INS1_25CollectiveMainloopFwdSm90ILi2EN4cute5tupleIJNS5_1CILi1EEES8_S8_EEENS6_IJNS7_ILi128EEENS7_ILi96EEENS7_ILi64EEEEEELi256ENS_6half_tEfNS_4arch4Sm90ELb0ELb0ELb1ELb0ELb0ELb0ELb0ELb1ELb0ELb1ELb1ELb0EEENS1_21CollectiveEpilogueFwdINS6_IJSA_NS7_ILi256EEESB_EEES9_SE_SG_Li256ELb0ELb1ELb1ELb0EEENS1_19SingleTileSchedulerILb0ELb1ELb1ELi128EEEEEEEEEvNT_6ParamsE)
        .other          _ZN7cutlass13device_kernelIN5flash11enable_sm90INS1_16FlashAttnFwdSm90INS1_25CollectiveMainloopFwdSm90ILi2EN4cute5tupleIJNS5_1CILi1EEES8_S8_EEENS6_IJNS7_ILi128EEENS7_ILi96EEENS7_ILi64EEEEEELi256ENS_6half_tEfNS_4arch4Sm90ELb0ELb0ELb1ELb0ELb0ELb0ELb0ELb1ELb0ELb1ELb1ELb0EEENS1_21CollectiveEpilogueFwdINS6_IJSA_NS7_ILi256EEESB_EEES9_SE_SG_Li256ELb0ELb1ELb1ELb0EEENS1_19SingleTileSchedulerILb0ELb1ELb1ELi128EEEEEEEEEvNT_6ParamsE,@"STO_CUDA_ENTRY STV_DEFAULT"
_ZN7cutlass13device_kernelIN5flash11enable_sm90INS1_16FlashAttnFwdSm90INS1_25CollectiveMainloopFwdSm90ILi2EN4cute5tupleIJNS5_1CILi1EEES8_S8_EEENS6_IJNS7_ILi128EEENS7_ILi96EEENS7_ILi64EEEEEELi256ENS_6half_tEfNS_4arch4Sm90ELb0ELb0ELb1ELb0ELb0ELb0ELb0ELb1ELb0ELb1ELb1ELb0EEENS1_21CollectiveEpilogueFwdINS6_IJSA_NS7_ILi256EEESB_EEES9_SE_SG_Li256ELb0ELb1ELb1ELb0EEENS1_19SingleTileSchedulerILb0ELb1ELb1ELi128EEEEEEEEEvNT_6ParamsE:
        /* <DEDUP_REMOVED lines=18> */
.L_x_9031:
[----:B------:R-:W-:Y:S05]  /*0120*/  BSYNC B0 ;  /* 0x0000000000007941 */ /* 0x000fea0003800000 */
.L_x_9030:
        /* <DEDUP_REMOVED lines=41> */
.L_x_9032:
        /* <DEDUP_REMOVED lines=22> */
.L_x_9033:
        /* <DEDUP_REMOVED lines=18> */
.L_x_9034:
        /* <DEDUP_REMOVED lines=22> */
.L_x_9035:
        /* <DEDUP_REMOVED lines=22> */
.L_x_9036:
        /* <DEDUP_REMOVED lines=8> */
.L_x_9039:
[----:B------:R-:W-:-:S08]  /*0980*/  NOP ;  /* 0x0000000000007918 */ /* 0x000fd00000000000 */
[----:B------:R-:W0:Y:S02]  /*0990*/  USETMAXREG.TRY_ALLOC.CTAPOOL UP0, 0xf0 ;  /* 0x000000f0000079c8 */ /* 0x000e240008000600 */
[----:B0-----:R-:W-:-:S13]  /*09a0*/  PLOP3.LUT P0, PT, PT, PT, UP0, 0x80, 0x0 ;  /* 0x000000000000781c */ /* 0x001fda0003f0f008 */
[----:B------:R-:W-:Y:S05]  /*09b0*/  @!P0 BRA `(.L_x_9039) ;  /* 0xfffffffc00f08947 */ /* 0x000fea000383ffff */
[----:B------:R-:W0:Y:S01]  /*09c0*/  S2UR UR6, SR_CTAID.Y ;  /* 0x00000000000679c3 */ /* 0x000e220000002600 */
[----:B------:R-:W-:-:S07]  /*09d0*/  ULDC UR7, c[0x0][0xc50] ;  /* 0x0003140000077ab9 */ /* 0x000fce0000000800 */
[----:B------:R-:W-:Y:S08]  /*09e0*/  BAR.ARV 0x8, 0x180 ;  /* 0x0206000000007b1d */ /* 0x000ff00000002000 */
[----:B------:R-:W1:Y:S01]  /*09f0*/  S2UR UR8, SR_CTAID.Z ;  /* 0x00000000000879c3 */ /* 0x000e620000002700 */
[----:B------:R-:W-:Y:S01]  /*0a00*/  ISETP.NE.AND P0, PT, R2, 0x1, PT ;  /* 0x000000010200780c */ /* 0x000fe20003f05270 */
[----:B------:R-:W-:-:S11]  /*0a10*/  UISETP.NE.AND UP0, UPT, UR7, 0x1, UPT ;  /* 0x000000010700788c */ /* 0x000fd6000bf05270 */
[----:B------:R-:W-:Y:S01]  /*0a20*/  @UP0 ULDC UR4, c[0x0][0xc54] ;  /* 0x0003150000040ab9 */ /* 0x000fe20000000800 */
[----:B------:R-:W-:Y:S06]  /*0a30*/  @!P0 BAR.ARV 0x9, 0x100 ;  /* 0x0244000000008b1d */ /* 0x000fec0000002000 */
[----:B0-----:R-:W-:Y:S01]  /*0a40*/  UIMAD.WIDE.U32 UR4, UR6, UR4, URZ ;  /* 0x00000004060472a5 */ /* 0x001fe2000f8e003f */
[----:B------:R-:W-:Y:S01]  /*0a50*/  @UP0 ULDC UR9, c[0x0][0xc58] ;  /* 0x0003160000090ab9 */ /* 0x000fe20000000800 */
[----:B------:R-:W-:Y:S01]  /*0a60*/  UMOV UR36, UR6 ;  /* 0x0000000600247c82 */ /* 0x000fe20008000000 */
[----:B-1----:R-:W-:Y:S01]  /*0a70*/  ISETP.LE.AND P0, PT, RZ, UR8, PT ;  /* 0x00000008ff007c0c */ /* 0x002fe2000bf03270 */
[----:B------:R-:W-:-:S04]  /*0a80*/  @UP0 USHF.R.U32.HI UR36, URZ, UR9, UR5 ;  /* 0x000000093f240299 */ /* 0x000fc80008011605 */
[----:B------:R-:W-:-:S04]  /*0a90*/  UIADD3 UR4, -UR36, URZ, URZ ;  /* 0x0000003f24047290 */ /* 0x000fc8000fffe13f */
[----:B------:R-:W-:-:S04]  /*0aa0*/  UIMAD UR7, UR7, UR4, UR6 ;  /* 0x00000004070772a4 */ /* 0x000fc8000f8e0206 */
[----:B------:R-:W-:Y:S08]  /*0ab0*/  @!P0 BRA `(.L_x_9040) ;  /* 0x000000b800208947 */ /* 0x000ff00003800000 */
[----:B------:R-:W-:Y:S01]  /*0ac0*/  ULDC.64 UR4, c[0x0][0x418] ;  /* 0x0001060000047ab9 */ /* 0x000fe20000000a00 */
[----:B------:R-:W-:Y:S01]  /*0ad0*/  ULDC UR39, c[0x0][0x424] ;  /* 0x0001090000277ab9 */ /* 0x000fe20000000800 */
[----:B------:R-:W-:Y:S02]  /*0ae0*/  UISETP.NE.U32.AND UP0, UPT, UR4, URZ, UPT ;  /* 0x0000003f0400728c */ /* 0x000fe4000bf05070 */
        /* <DEDUP_REMOVED lines=8> */
[----:B------:R-:W-:-:S04]  /*0b70*/  UIMAD.WIDE UR4, UR4, 0x2aaaaaab, URZ ;  /* 0x2aaaaaab040478a5 */ /* 0x000fc8000f8e023f */
[----:B------:R-:W-:-:S03]  /*0b80*/  USHF.R.U32.HI UR6, URZ, 0x1f, UR5 ;  /* 0x0000001f3f067899 */ /* 0x000fc60008011605 */
[----:B------:R-:W-:Y:S01]  /*0b90*/  UMOV UR4, URZ ;  /* 0x0000003f00047c82 */ /* 0x000fe20008000000 */
[----:B------:R-:W-:-:S04]  /*0ba0*/  ULEA.HI.SX32 UR6, UR5, UR6, 0x1c ;  /* 0x0000000605067291 */ /* 0x000fc8000f8fe23f */
[----:B------:R-:W-:Y:S08]  /*0bb0*/  @!P0 BRA `(.L_x_9041) ;  /* 0x0000000000908947 */ /* 0x000ff00003800000 */
        /* <DEDUP_REMOVED lines=11> */
[----:B------:R-:W-:-:S04]  /*0c70*/  IABS R5, R5 ;  /* 0x0000000500057213 */ /* 0x000fc80000000000 */
[----:B------:R-:W-:-:S04]  /*0c80*/  MOV R4, R5 ;  /* 0x0000000500047202 */ /* 0x000fc80000000f00 */
        /* <DEDUP_REMOVED lines=23> */
.L_x_9041:
[----:B------:R-:W-:Y:S01]  /*0e00*/  UIMAD UR37, UR37, UR4, URZ ;  /* 0x00000004252572a4 */ /* 0x000fe2000f8e023f */
[----:B------:R-:W-:Y:S01]  /*0e10*/  IMAD.U32 R0, RZ, RZ, UR6 ;  /* 0x00000006ff007e24 */ /* 0x000fe2000f8e00ff */
[----:B------:R-:W0:Y:S01]  /*0e20*/  S2R R4, SR_TID.X ;  /* 0x0000000000047919 */ /* 0x000e220000002100 */
[----:B------:R-:W-:Y:S01]  /*0e30*/  IMAD.U32 R3, RZ, RZ, UR4 ;  /* 0x00000004ff037e24 */ /* 0x000fe2000f8e00ff */
[----:B------:R-:W-:Y:S01]  /*0e40*/  PLOP3.LUT P0, PT, PT, PT, PT, 0x80, 0x0 ;  /* 0x000000000000781c */ /* 0x000fe20003f0f070 */
[----:B------:R-:W-:Y:S01]  /*0e50*/  IMAD.MOV.U32 R5, RZ, RZ, RZ ;  /* 0x000000ffff057224 */ /* 0x000fe200078e00ff */
[----:B------:R-:W-:Y:S02]  /*0e60*/  MOV R6, RZ ;  /* 0x000000ff00067202 */ /* 0x000fe40000000f00 */
        /* <DEDUP_REMOVED lines=27> */
[----:B0-----:R-:W-:Y:S01]  /*1020*/  VIADD R16, R4, 0xffffff80 ;  /* 0xffffff8004107836 */ /* 0x001fe20000000000 */
        /* <DEDUP_REMOVED lines=76> */
.L_x_9043:
[----:B------:R-:W-:Y:S01]  /*14f0*/  SHF.L.U32 R7, RZ, 0x1f, RZ ;  /* 0x0000001fff077819 */ /* 0x000fe200000006ff */
[----:B------:R-:W-:-:S03]  /*1500*/  VIADD R0, R2, 0x8 ;  /* 0x0000000802007836 */ /* 0x000fc60000000000 */
[----:B------:R-:W0:Y:S02]  /*1510*/  SYNCS.PHASECHK.TRANS64.TRYWAIT P0, [UR38+0x22800], R7 ;  /* 0x02280007ff0075a7 */ /* 0x000e240008000166 */
[----:B0-----:R-:W-:Y:S05]  /*1520*/  @!P0 BRA `(.L_x_9044) ;  /* 0x000000ac008c8947 */ /* 0x001fea0003800000 */
.L_x_9150:
[----:B------:R-:W-:Y:S05]  /*1530*/  WARPSYNC.ALL ;  /* 0x0000000000007948 */ /* 0x000fea0003800000 */
[----:B------:R-:W-:Y:S01]  /*1540*/  ULOP3.LUT UR4, UR42, 0x1, URZ, 0xfc, !UPT ;  /* 0x000000012a047892 */ /* 0x000fe2000f8efc3f */
[----:B------:R1:W-:Y:S03]  /*1550*/  BAR.SYNC.DEFER_BLOCKING R0, 0x100 ;  /* 0x000400000000751d */ /* 0x0003e60000010000 */
[----:B------:R-:W-:-:S06]  /*1560*/  UISETP.NE.AND UP0, UPT, UR4, 0x3, UPT ;  /* 0x000000030400788c */ /* 0x000fcc000bf05270 */
[----:B------:R-:W-:-:S13]  /*1570*/  PLOP3.LUT P0, PT, PT, PT, UP0, 0x80, 0x0 ;  /* 0x000000000000781c */ /* 0x000fda0003f0f008 */
[----:B-1----:R-:W-:Y:S05]  /*1580*/  @!P0 BRA `(.L_x_9045) ;  /* 0x0000000000048947 */ /* 0x002fea0003800000 */
[----:B------:R-:W-:Y:S01]  /*1590*/  BPT.TRAP 0x1 ;  /* 0x000000040000795c */ /* 0x000fe20000300000 */
.L_x_9045:
[----:B------:R1:W2:Y:S01]  /*15a0*/  SYNCS.PHASECHK.TRANS64.TRYWAIT P1, [UR38+0x22830], R7 ;  /* 0x02283007ff0075a7 */ /* 0x0002a20008020166 */
[----:B------:R-:W-:Y:S05]  /*15b0*/  @!P0 BRA `(.L_x_9046) ;  /* 0x0000000000048947 */ /* 0x000fea0003800000 */
[----:B------:R-:W-:Y:S01]  /*15c0*/  BPT.TRAP 0x1 ;  /* 0x000000040000795c */ /* 0x000fe20000300000 */
.L_x_9046:
[----:B--2---:R-:W-:Y:S05]  /*15d0*/  @P1 BRA `(.L_x_9047) ;  /* 0x0000000000081947 */ /* 0x004fea0003800000 */
[----:B------:R-:W2:Y:S02]  /*15e0*/  SYNCS.PHASECHK.TRANS64.TRYWAIT P1, [UR38+0x22830], R7 ;  /* 0x02283007ff0075a7 */ /* 0x000ea40008020166 */
[----:B--2---:R-:W-:Y:S05]  /*15f0*/  @!P1 BRA `(.L_x_9048) ;  /* 0x000000ac00709947 */ /* 0x004fea0003800000 */
.L_x_9047:
[----:B------:R-:W-:Y:S01]  /*1600*/  UIADD3 UR4, UR38, 0x1c400, URZ ;  /* 0x0001c40026047890 */ /* 0x000fe2000fffe03f */
[----:B------:R-:W-:Y:S01]  /*1610*/  WARPGROUP.ARRIVE ;  /* 0x00000000000079c5 */ /* 0x000fe20000000000 */
[----:B------:R-:W-:Y:S01]  /*1620*/  ULOP3.LUT UR8, UR41, 0x10000, URZ, 0xfc, !UPT ;  /* 0x0001000029087892 */ /* 0x000fe2000f8efc3f */
[----:B------:R-:W-:Y:S01]  /*1630*/  LOP3.LUT R17, R17, 0xffffff80, RZ, 0xc0, !PT ;  /* 0xffffff8011117812 */ /* 0x000fe200078ec0ff */
[----:B------:R-:W-:Y:S01]  /*1640*/  USHF.R.U32.HI UR4, URZ, 0x4, UR4 ;  /* 0x000000043f047899 */ /* 0x000fe20008011604 */
[----:B------:R-:W-:Y:S01]  /*1650*/  P2R R11, PR, RZ, 0x1 ;  /* 0x00000001ff0b7803 */ /* 0x000fe20000000000 */
[----:B------:R-:W-:Y:S01]  /*1660*/  UMOV UR9, 0x40000040 ;  /* 0x4000004000097882 */ /* 0x000fe20000000000 */
[----:B------:R-:W-:Y:S01]  /*1670*/  UMOV UR7, 0x40000040 ;  /* 0x4000004000077882 */ /* 0x000fe20000000000 */
[----:B------:R-:W-:Y:S01]  /*1680*/  ULOP3.LUT UR4, UR4, 0x3fff, URZ, 0xc0, !UPT ;  /* 0x00003fff04047892 */ /* 0x000fe2000f8ec03f */
[----:B------:R-:W-:Y:S01]  /*1690*/  IMAD.IADD R17, R16, 0x1, -R17 ;  /* 0x0000000110117824 */ /* 0x000fe200078e0a11 */
[----:B------:R-:W-:Y:S01]  /*16a0*/  UMOV UR5, UR9 ;  /* 0x0000000900057c82 */ /* 0x000fe20008000000 */
[----:B------:R-:W-:Y:S01]  /*16b0*/  UIADD3 UR12, UR8, 0x2, URZ ;  /* 0x00000002080c7890 */ /* 0x000fe2000fffe03f */
[----:B------:R-:W2:Y:S01]  /*16c0*/  S2R R13, SR_TID.X ;  /* 0x00000000000d7919 */ /* 0x000ea20000002100 */
[----:B------:R-:W-:Y:S01]  /*16d0*/  ULOP3.LUT UR6, UR4, 0x10000, URZ, 0xfc, !UPT ;  /* 0x0001000004067892 */ /* 0x000fe2000f8efc3f */
[----:B0-----:R-:W-:Y:S01]  /*16e0*/  SHF.R.S32.HI R4, RZ, 0x1f, R17 ;  /* 0x0000001fff047819 */ /* 0x001fe20000011411 */
[----:B------:R-:W-:Y:S01]  /*16f0*/  UMOV UR13, 0x40000040 ;  /* 0x40000040000d7882 */ /* 0x000fe20000000000 */
[----:B------:R-:W-:Y:S01]  /*1700*/  UMOV UR4, UR8 ;  /* 0x0000000800047c82 */ /* 0x000fe20008000000 */
[----:B------:R-:W-:Y:S01]  /*1710*/  UIADD3 UR14, UR6, 0x2, URZ ;  /* 0x00000002060e7890 */ /* 0x000fe2000fffe03f */
[----:B------:R-:W-:Y:S01]  /*1720*/  LEA.HI R4, R4, R17, RZ, 0x2 ;  /* 0x0000001104047211 */ /* 0x000fe200078f10ff */
[----:B------:R-:W-:Y:S01]  /*1730*/  UMOV UR15, 0x40000040 ;  /* 0x40000040000f7882 */ /* 0x000fe20000000000 */
[----:B------:R-:W-:-:S02]  /*1740*/  UIADD3 UR16, UR8, 0x4, URZ ;  /* 0x0000000408107890 */ /* 0x000fc4000fffe03f */
[----:B------:R-:W-:Y:S01]  /*1750*/  HGMMA.64x96x16.F32 R24, gdesc[UR4], RZ, !UPT, gsb0 ;  /* 0x01600000041879f0 */ /* 0x000fe2000c0008ff */
[----:B------:R-:W-:Y:S01]  /*1760*/  UIADD3 UR18, UR6, 0x4, URZ ;  /* 0x0000000406127890 */ /* 0x000fe2000fffe03f */
[----:B------:R-:W-:Y:S01]  /*1770*/  LOP3.LUT R4, R4, 0x7ffffffc, RZ, 0xc0, !PT ;  /* 0x7ffffffc04047812 */ /* 0x000fe200078ec0ff */
[----:B------:R-:W-:Y:S01]  /*1780*/  UMOV UR17, 0x40000040 ;  /* 0x4000004000117882 */ /* 0x000fe20000000000 */
[----:B------:R-:W-:Y:S01]  /*1790*/  UMOV UR19, 0x40000040 ;  /* 0x4000004000137882 */ /* 0x000fe20000000000 */
[----:B------:R-:W-:Y:S02]  /*17a0*/  UIADD3 UR20, UR8, 0x6, URZ ;  /* 0x0000000608147890 */ /* 0x000fe4000fffe03f */
[----:B------:R-:W-:Y:S01]  /*17b0*/  UIADD3 UR22, UR6, 0x6, URZ ;  /* 0x0000000606167890 */ /* 0x000fe2000fffe03f */
[----:B------:R-:W-:Y:S01]  /*17c0*/  IMAD.IADD R4, R17, 0x1, -R4 ;  /* 0x0000000111047824 */ /* 0x000fe200078e0a04 */
[----:B------:R-:W-:Y:S01]  /*17d0*/  UMOV UR21, 0x40000040 ;  /* 0x4000004000157882 */ /* 0x000fe20000000000 */
[----:B------:R-:W-:Y:S01]  /*17e0*/  UMOV UR23, 0x40000040 ;  /* 0x4000004000177882 */ /* 0x000fe20000000000 */
[----:B------:R-:W-:Y:S01]  /*17f0*/  ULDC UR4, c[0x0][0x9d8] ;  /* 0x0002760000047ab9 */ /* 0x000fe20000000800 */
[----:B------:R-:W-:Y:S01]  /*1800*/  UIMAD UR39, UR40, -0x60, UR39 ;  /* 0xffffffa0282778a4 */ /* 0x000fe2000f8e0227 */
[----:B------:R-:W-:-:S03]  /*1810*/  ULDC UR7, c[0x0][0x988] ;  /* 0x0002620000077ab9 */ /* 0x000fc60000000800 */
[----:B------:R-:W-:-:S06]  /*1820*/  UIADD3 UR39, UR39, 0x60, URZ ;  /* 0x0000006027277890 */ /* 0x000fcc000fffe03f */
[----:B------:R-:W-:Y:S01]  /*1830*/  IMAD.U32 R3, RZ, RZ, UR39 ;  /* 0x00000027ff037e24 */ /* 0x000fe2000f8e00ff */
[----:B--2---:R-:W-:-:S03]  /*1840*/  LOP3.LUT R13, R13, 0x7f, RZ, 0xc0, !PT ;  /* 0x0000007f0d0d7812 */ /* 0x004fc600078ec0ff */
[----:B------:R-:W-:-:S05]  /*1850*/  IMAD R4, R4, -0x2, R3 ;  /* 0xfffffffe04047824 */ /* 0x000fca00078e0203 */
        /* <DEDUP_REMOVED lines=82> */
[----:B------:R-:W-:-:S04]  /*1d80*/  FMUL.FTZ R71, R71, UR4 ;  /* 0x0000000447477c20 */ /* 0x000fc80008410000 */
[----:B------:R-:W3:Y:S01]  /*1d90*/  MUFU.TANH R36, R36 ;  /* 0x0000002400247308 */ /* 0x000ee20000002400 */
[----:B0-----:R-:W-:-:S04]  /*1da0*/  FSEL R33, R33, -INF , P2 ;  /* 0xff80000021217808 */ /* 0x001fc80001000000 */
[----:B------:R-:W-:-:S03]  /*1db0*/  FMNMX.FTZ R3, R33, R8, !PT ;  /* 0x0000000821037209 */ /* 0x000fc60007810000 */
[----:B------:R-:W0:Y:S01]  /*1dc0*/  MUFU.TANH R30, R30 ;  /* 0x0000001e001e7308 */ /* 0x000e220000002400 */
[----:B--2---:R-:W-:Y:S02]  /*1dd0*/  FSEL R6, R27, -INF , P5 ;  /* 0xff8000001b067808 */ /* 0x004fe40002800000 */
[----:B------:R-:W-:-:S05]  /*1de0*/  ISETP.GT.AND P5, PT, R4, 0x19, PT ;  /* 0x000000190400780c */ /* 0x000fca0003fa4270 */
[----:B------:R-:W2:Y:S01]  /*1df0*/  MUFU.TANH R37, R37 ;  /* 0x0000002500257308 */ /* 0x000ea20000002400 */
[----:B---3--:R-:W-:-:S04]  /*1e00*/  FSEL R36, R36, -INF , P6 ;  /* 0xff80000024247808 */ /* 0x008fc80003000000 */
[----:B------:R-:W-:-:S03]  /*1e10*/  FMNMX.FTZ R8, R36, R3, !PT ;  /* 0x0000000324087209 */ /* 0x000fc60007810000 */
[----:B------:R-:W3:Y:S01]  /*1e20*/  MUFU.TANH R31, R31 ;  /* 0x0000001f001f7308 */ /* 0x000ee20000002400 */
[----:B0-----:R-:W-:Y:S02]  /*1e30*/  FSEL R30, R30, -INF , P4 ;  /* 0xff8000001e1e7808 */ /* 0x001fe40002000000 */
[----:B------:R-:W-:-:S05]  /*1e40*/  ISETP.GT.AND P4, PT, R4, 0x20, PT ;  /* 0x000000200400780c */ /* 0x000fca0003f84270 */
[----:B------:R-:W0:Y:S01]  /*1e50*/  MUFU.TANH R40, R40 ;  /* 0x0000002800287308 */ /* 0x000e220000002400 */
[----:B--2---:R-:W-:-:S04]  /*1e60*/  FSEL R37, R37, -INF , P5 ;  /* 0xff80000025257808 */ /* 0x004fc80002800000 */
[----:B------:R-:W-:-:S03]  /*1e70*/  FMNMX.FTZ R3, R37, R8, !PT ;  /* 0x0000000825037209 */ /* 0x000fc60007810000 */
[----:B------:R-:W2:Y:S01]  /*1e80*/  MUFU.TANH R34, R34 ;  /* 0x0000002200227308 */ /* 0x000ea20000002400 */
[----:B---3--:R-:W-:Y:S02]  /*1e90*/  FSEL R31, R31, -INF , P3 ;  /* 0xff8000001f1f7808 */ /* 0x008fe40001800000 */
[----:B------:R-:W-:-:S05]  /*1ea0*/  ISETP.GT.AND P3, PT, R4, 0x21, PT ;  /* 0x000000210400780c */ /* 0x000fca0003f64270 */
        /* <DEDUP_REMOVED lines=88> */
[----:B---3--:R-:W-:-:S04]  /*2430*/  FSEL R69, R69, -INF , P1 ;  /* 0xff80000045457808 */ /* 0x008fc80000800000 */
[----:B------:R-:W-:-:S03]  /*2440*/  FMNMX.FTZ R4, R69, R4, !PT ;  /* 0x0000000445047209 */ /* 0x000fc60007810000 */
[----:B------:R-:W3:Y:S01]  /*2450*/  MUFU.TANH R66, R66 ;  /* 0x0000004200427308 */ /* 0x000ee20000002400 */
[----:B0-----:R-:W-:Y:S01]  /*2460*/  FSEL R62, R62, -INF , P6 ;  /* 0xff8000003e3e7808 */ /* 0x001fe20003000000 */
[----:B------:R-:W0:Y:S06]  /*2470*/  SHFL.BFLY PT, R3, R4, 0x2, 0x1f ;  /* 0x0c401f0004037f89 */ /* 0x000e2c00000e0000 */
[----:B------:R-:W4:Y:S01]  /*2480*/  MUFU.TANH R67, R67 ;  /* 0x0000004300437308 */ /* 0x000f220000002400 */
[----:B--2---:R-:W-:-:S07]  /*2490*/  FSEL R63, R63, -INF , P5 ;  /* 0xff8000003f3f7808 */ /* 0x004fce0002800000 */
[----:B------:R-:W2:Y:S01]  /*24a0*/  MUFU.TANH R70, R70 ;  /* 0x0000004600467308 */ /* 0x000ea20000002400 */
[----:B---3--:R-:W-:-:S07]  /*24b0*/  FSEL R66, R66, -INF , P4 ;  /* 0xff80000042427808 */ /* 0x008fce0002000000 */
[----:B------:R-:W3:Y:S01]  /*24c0*/  MUFU.TANH R71, R71 ;  /* 0x0000004700477308 */ /* 0x000ee20000002400 */
[----:B----4-:R-:W-:Y:S02]  /*24d0*/  FSEL R67, R67, -INF , P3 ;  /* 0xff80000043437808 */ /* 0x010fe40001800000 */
[----:B0-----:R-:W-:-:S05]  /*24e0*/  FMNMX.FTZ R8, R4, R3, !PT ;  /* 0x0000000304087209 */ /* 0x001fca0007810000 */
[----:B------:R-:W0:Y:S01]  /*24f0*/  SHFL.BFLY PT, R3, R8, 0x1, 0x1f ;  /* 0x0c201f0008037f89 */ /* 0x000e2200000e0000 */
[----:B--2---:R-:W-:Y:S02]  /*2500*/  FSEL R70, R70, -INF , P2 ;  /* 0xff80000046467808 */ /* 0x004fe40001000000 */
[----:B---3--:R-:W-:Y:S02]  /*2510*/  FSEL R71, R71, -INF , P1 ;  /* 0xff80000047477808 */ /* 0x008fe40000800000 */
[----:B0-----:R-:W-:-:S04]  /*2520*/  FMNMX.FTZ R3, R8, R3, !PT ;  /* 0x0000000308037209 */ /* 0x001fc80007810000 */
[C---:B------:R-:W-:Y:S01]  /*2530*/  FSETP.NEU.FTZ.AND P0, PT, R3.reuse, -INF , PT ;  /* 0xff8000000300780b */ /* 0x040fe20003f1d000 */
[----:B------:R-:W-:-:S05]  /*2540*/  FMUL.FTZ R9, R3, UR7 ;  /* 0x0000000703097c20 */ /* 0x000fca0008410000 */
[----:B------:R-:W-:Y:S02]  /*2550*/  FSEL R10, R9, RZ, P0 ;  /* 0x000000ff090a7208 */ /* 0x000fe40000000000 */
[----:B------:R-:W-:Y:S02]  /*2560*/  FMNMX.FTZ R9, R5, R6, !PT ;  /* 0x0000000605097209 */ /* 0x000fe40007810000 */
[----:B------:R-:W-:Y:S01]  /*2570*/  ISETP.NE.AND P0, PT, R11, RZ, PT ;  /* 0x000000ff0b00720c */ /* 0x000fe20003f05270 */
        /* <DEDUP_REMOVED lines=13> */
[----:B------:R-:W-:Y:S01]  /*2650*/  FMNMX.FTZ R9, R35, R4, !PT ;  /* 0x0000000423097209 */ /* 0x000fe20007810000 */
[----:B------:R-:W0:Y:S01]  /*2660*/  MUFU.EX2 R25, R25 ;  /* 0x0000001900197308 */ /* 0x000e220000000800 */
        /* <DEDUP_REMOVED lines=15> */
[----:B------:R-:W2:Y:S01]  /*2760*/  MUFU.EX2 R29, R29 ;  /* 0x0000001d001d7308 */ /* 0x000ea20000000800 */
[--C-:B------:R-:W-:Y:S01]  /*2770*/  FFMA.FTZ R61, R61, UR7, -R10.reuse ;  /* 0x000000073d3d7c23 */ /* 0x100fe2000801080a */
[--C-:B------:R-:W-:Y:S01]  /*2780*/  FFMA.FTZ R64, R64, UR7, -R10.reuse ;  /* 0x0000000740407c23 */ /* 0x100fe2000801080a */
[----:B------:R-:W-:Y:S01]  /*2790*/  FMNMX.FTZ R4, R46, R9, !PT ;  /* 0x000000092e047209 */ /* 0x000fe20007810000 */
[--C-:B------:R-:W-:Y:S01]  /*27a0*/  FFMA.FTZ R65, R65, UR7, -R10.reuse ;  /* 0x0000000741417c23 */ /* 0x100fe2000801080a */
[--C-:B------:R-:W-:Y:S01]  /*27b0*/  FFMA.FTZ R68, R68, UR7, -R10.reuse ;  /* 0x0000000744447c23 */ /* 0x100fe2000801080a */
[----:B------:R-:W-:Y:S01]  /*27c0*/  FFMA.FTZ R10, R69, UR7, -R10 ;  /* 0x00000007450a7c23 */ /* 0x000fe2000801080a */
[----:B------:R-:W-:Y:S01]  /*27d0*/  FMNMX.FTZ R9, R47, R4, !PT ;  /* 0x000000042f097209 */ /* 0x000fe20007810000 */
[----:B------:R-:W-:Y:S01]  /*27e0*/  MUFU.EX2 R32, R32 ;  /* 0x0000002000207308 */ /* 0x000fe20000000800 */
[----:B0-----:R-:W-:-:S02]  /*27f0*/  F2FP.F16.F32.PACK_AB R152, R25, R24 ;  /* 0x000000181998723e */ /* 0x001fc400000000ff */
[----:B------:R-:W-:-:S04]  /*2800*/  FMNMX.FTZ R4, R50, R9, !PT ;  /* 0x0000000932047209 */ /* 0x000fc80007810000 */
[----:B------:R-:W-:Y:S01]  /*2810*/  FMNMX.FTZ R9, R51, R4, !PT ;  /* 0x0000000433097209 */ /* 0x000fe20007810000 */
[----:B------:R-:W0:Y:S01]  /*2820*/  MUFU.EX2 R33, R33 ;  /* 0x0000002100217308 */ /* 0x000e220000000800 */
[----:B--2---:R-:W-:Y:S02]  /*2830*/  F2FP.F16.F32.PACK_AB R154, R29, R28 ;  /* 0x0000001c1d9a723e */ /* 0x004fe400000000ff */
[----:B------:R-:W-:-:S04]  /*2840*/  FMNMX.FTZ R4, R54, R9, !PT ;  /* 0x0000000936047209 */ /* 0x000fc80007810000 */
[----:B------:R-:W-:Y:S01]  /*2850*/  FMNMX.FTZ R9, R55, R4, !PT ;  /* 0x0000000437097209 */ /* 0x000fe20007810000 */
[----:B------:R-:W-:Y:S03]  /*2860*/  MUFU.EX2 R36, R36 ;  /* 0x0000002400247308 */ /* 0x000fe60000000800 */
[----:B------:R-:W-:-:S04]  /*2870*/  FMNMX.FTZ R4, R58, R9, !PT ;  /* 0x000000093a047209 */ /* 0x000fc80007810000 */
[----:B------:R-:W-:Y:S01]  /*2880*/  FMNMX.FTZ R9, R59, R4, !PT ;  /* 0x000000043b097209 */ /* 0x000fe20007810000 */
[----:B------:R-:W2:Y:S01]  /*2890*/  MUFU.EX2 R37, R37 ;  /* 0x0000002500257308 */ /* 0x000ea20000000800 */
[----:B0-----:R-:W-:Y:S02]  /*28a0*/  F2FP.F16.F32.PACK_AB R156, R33, R32 ;  /* 0x00000020219c723e */ /* 0x001fe400000000ff */
[----:B------:R-:W-:-:S04]  /*28b0*/  FMNMX.FTZ R4, R62, R9, !PT ;  /* 0x000000093e047209 */ /* 0x000fc80007810000 */
[----:B------:R-:W-:Y:S01]  /*28c0*/  FMNMX.FTZ R9, R63, R4, !PT ;  /* 0x000000043f097209 */ /* 0x000fe20007810000 */
[----:B------:R-:W-:Y:S03]  /*28d0*/  MUFU.EX2 R40, R40 ;  /* 0x0000002800287308 */ /* 0x000fe60000000800 */
[----:B------:R-:W-:-:S04]  /*28e0*/  FMNMX.FTZ R4, R66, R9, !PT ;  /* 0x0000000942047209 */ /* 0x000fc80007810000 */
[----:B------:R-:W-:Y:S01]  /*28f0*/  FMNMX.FTZ R9, R67, R4, !PT ;  /* 0x0000000443097209 */ /* 0x000fe20007810000 */
[----:B------:R-:W0:Y:S01]  /*2900*/  MUFU.EX2 R41, R41 ;  /* 0x0000002900297308 */ /* 0x000e220000000800 */
[----:B--2---:R-:W-:Y:S02]  /*2910*/  F2FP.F16.F32.PACK_AB R158, R37, R36 ;  /* 0x00000024259e723e */ /* 0x004fe400000000ff */
[----:B------:R-:W-:-:S04]  /*2920*/  FMNMX.FTZ R4, R70, R9, !PT ;  /* 0x0000000946047209 */ /* 0x000fc80007810000 */
[----:B------:R-:W-:Y:S01]  /*2930*/  FMNMX.FTZ R4, R71, R4, !PT ;  /* 0x0000000447047209 */ /* 0x000fe20007810000 */
[----:B------:R-:W-:Y:S04]  /*2940*/  MUFU.EX2 R44, R44 ;  /* 0x0000002c002c7308 */ /* 0x000fe80000000800 */
[----:B------:R-:W2:Y:S04]  /*2950*/  SHFL.BFLY PT, R9, R4, 0x2, 0x1f ;  /* 0x0c401f0004097f89 */ /* 0x000ea800000e0000 */
[----:B------:R-:W3:Y:S01]  /*2960*/  MUFU.EX2 R45, R45 ;  /* 0x0000002d002d7308 */ /* 0x000ee20000000800 */
[----:B0-----:R-:W-:-:S07]  /*2970*/  F2FP.F16.F32.PACK_AB R160, R41, R40 ;  /* 0x0000002829a0723e */ /* 0x001fce00000000ff */
[----:B------:R-:W-:Y:S08]  /*2980*/  MUFU.EX2 R48, R48 ;  /* 0x0000003000307308 */ /* 0x000ff00000000800 */
[----:B------:R-:W0:Y:S01]  /*2990*/  MUFU.EX2 R49, R49 ;  /* 0x0000003100317308 */ /* 0x000e220000000800 */
[----:B---3--:R-:W-:Y:S02]  /*29a0*/  F2FP.F16.F32.PACK_AB R162, R45, R44 ;  /* 0x0000002c2da2723e */ /* 0x008fe400000000ff */
[----:B--2---:R-:W-:-:S05]  /*29b0*/  FMNMX.FTZ R9, R4, R9, !PT ;  /* 0x0000000904097209 */ /* 0x004fca0007810000 */
[----:B------:R-:W-:Y:S01]  /*29c0*/  MUFU.EX2 R52, R52 ;  /* 0x0000003400347308 */ /* 0x000fe20000000800 */
[----:B------:R-:W2:Y:S07]  /*29d0*/  SHFL.BFLY PT, R4, R9, 0x1, 0x1f ;  /* 0x0c201f0009047f89 */ /* 0x000eae00000e0000 */
[----:B------:R-:W3:Y:S01]  /*29e0*/  MUFU.EX2 R53, R53 ;  /* 0x0000003500357308 */ /* 0x000ee20000000800 */
[----:B0-----:R-:W-:-:S07]  /*29f0*/  F2FP.F16.F32.PACK_AB R164, R49, R48 ;  /* 0x0000003031a4723e */ /* 0x001fce00000000ff */
[----:B------:R-:W-:Y:S08]  /*2a00*/  MUFU.EX2 R56, R56 ;  /* 0x0000003800387308 */ /* 0x000ff00000000800 */
[----:B------:R-:W-:Y:S01]  /*2a10*/  MUFU.EX2 R57, R57 ;  /* 0x0000003900397308 */ /* 0x000fe20000000800 */
[----:B--2---:R-:W-:Y:S02]  /*2a20*/  FMNMX.FTZ R4, R9, R4, !PT ;  /* 0x0000000409047209 */ /* 0x004fe40007810000 */
[----:B---3--:R-:W-:-:S02]  /*2a30*/  F2FP.F16.F32.PACK_AB R166, R53, R52 ;  /* 0x0000003435a6723e */ /* 0x008fc400000000ff */
[C---:B------:R-:W-:Y:S01]  /*2a40*/  FSETP.NEU.FTZ.AND P1, PT, R4.reuse, -INF , PT ;  /* 0xff8000000400780b */ /* 0x040fe20003f3d000 */
[----:B------:R-:W-:Y:S02]  /*2a50*/  FMUL.FTZ R8, R4, UR7 ;  /* 0x0000000704087c20 */ /* 0x000fe40008410000 */
[----:B------:R-:W-:Y:S03]  /*2a60*/  MUFU.EX2 R9, R10 ;  /* 0x0000000a00097308 */ /* 0x000fe60000000800 */
[----:B------:R-:W-:Y:S02]  /*2a70*/  FSEL R11, R8, RZ, P1 ;  /* 0x000000ff080b7208 */ /* 0x000fe40000800000 */
[----:B------:R-:W-:Y:S02]  /*2a80*/  ISETP.NE.AND P1, PT, R13, RZ, PT ;  /* 0x000000ff0d00720c */ /* 0x000fe40003f25270 */
[----:B------:R-:W-:Y:S01]  /*2a90*/  IADD3 R8, -R2, 0xb, RZ ;  /* 0x0000000b02087810 */ /* 0x000fe20007ffe1ff */
        /* <DEDUP_REMOVED lines=12> */
[----:B------:R2:W3:Y:S01]  /*2b60*/  MUFU.EX2 R12, R6 ;  /* 0x00000006000c7308 */ /* 0x0004e20000000800 */
[----:B0-----:R-:W-:Y:S01]  /*2b70*/  FADD.FTZ R5, R24, R25 ;  /* 0x0000001918057221 */ /* 0x001fe20000010000 */
[--C-:B------:R-:W-:Y:S01]  /*2b80*/  FFMA.FTZ R47, R47, UR7, -R11.reuse ;  /* 0x000000072f2f7c23 */ /* 0x100fe2000801080b */
[----:B------:R-:W-:Y:S01]  /*2b90*/  MOV R10, UR38 ;  /* 0x00000026000a7c02 */ /* 0x000fe20008000f00 */
[--C-:B------:R-:W-:Y:S01]  /*2ba0*/  FFMA.FTZ R50, R50, UR7, -R11.reuse ;  /* 0x0000000732327c23 */ /* 0x100fe2000801080b */
[--C-:B------:R-:W-:Y:S01]  /*2bb0*/  FFMA.FTZ R51, R51, UR7, -R11.reuse ;  /* 0x0000000733337c23 */ /* 0x100fe2000801080b */
[--C-:B------:R-:W-:Y:S01]  /*2bc0*/  FFMA.FTZ R54, R54, UR7, -R11.reuse ;  /* 0x0000000736367c23 */ /* 0x100fe2000801080b */
[----:B------:R-:W-:Y:S01]  /*2bd0*/  FFMA.FTZ R55, R55, UR7, -R11 ;  /* 0x0000000737377c23 */ /* 0x000fe2000801080b */
[----:B------:R-:W0:Y:S01]  /*2be0*/  MUFU.EX2 R30, R30 ;  /* 0x0000001e001e7308 */ /* 0x000e220000000800 */
[----:B--2---:R-:W-:Y:S01]  /*2bf0*/  FADD.FTZ R6, R28, R5 ;  /* 0x000000051c067221 */ /* 0x004fe20000010000 */
[--C-:B------:R-:W-:Y:S01]  /*2c00*/  FFMA.FTZ R58, R58, UR7, -R11.reuse ;  /* 0x000000073a3a7c23 */ /* 0x100fe2000801080b */
[--C-:B------:R-:W-:Y:S01]  /*2c10*/  FFMA.FTZ R59, R59, UR7, -R11.reuse ;  /* 0x000000073b3b7c23 */ /* 0x100fe2000801080b */
[--C-:B------:R-:W-:Y:S01]  /*2c20*/  FFMA.FTZ R62, R62, UR7, -R11.reuse ;  /* 0x000000073e3e7c23 */ /* 0x100fe2000801080b */
[----:B------:R-:W-:Y:S01]  /*2c30*/  FADD.FTZ R5, R29, R6 ;  /* 0x000000061d057221 */ /* 0x000fe20000010000 */
[--C-:B------:R-:W-:Y:S01]  /*2c40*/  FFMA.FTZ R63, R63, UR7, -R11.reuse ;  /* 0x000000073f3f7c23 */ /* 0x100fe2000801080b */
[----:B------:R-:W-:Y:S01]  /*2c50*/  FFMA.FTZ R66, R66, UR7, -R11 ;  /* 0x0000000742427c23 */ /* 0x000fe2000801080b */
[----:B------:R-:W2:Y:S01]  /*2c60*/  MUFU.EX2 R31, R31 ;  /* 0x0000001f001f7308 */ /* 0x000ea20000000800 */
[----:B------:R-:W-:Y:S01]  /*2c70*/  FADD.FTZ R6, R32, R5 ;  /* 0x0000000520067221 */ /* 0x000fe20000010000 */
[----:B---3--:R-:W-:Y:S01]  /*2c80*/  FADD.FTZ R5, R153, R12 ;  /* 0x0000000c99057221 */ /* 0x008fe20000010000 */
[--C-:B------:R-:W-:Y:S01]  /*2c90*/  FFMA.FTZ R67, R67, UR7, -R11.reuse ;  /* 0x0000000743437c23 */ /* 0x100fe2000801080b */
[--C-:B------:R-:W-:Y:S01]  /*2ca0*/  FFMA.FTZ R70, R70, UR7, -R11.reuse ;  /* 0x0000000746467c23 */ /* 0x100fe2000801080b */
[----:B------:R-:W-:Y:S01]  /*2cb0*/  FADD.FTZ R13, R33, R6 ;  /* 0x00000006210d7221 */ /* 0x000fe20000010000 */
[----:B------:R-:W-:Y:S01]  /*2cc0*/  FFMA.FTZ R11, R71, UR7, -R11 ;  /* 0x00000007470b7c23 */ /* 0x000fe2000801080b */
[----:B------:R-:W-:Y:S01]  /*2cd0*/  F2FP.F16.F32.PACK_AB R153, R12, R153 ;  /* 0x000000990c99723e */ /* 0x000fe200000000ff */
[----:B------:R-:W3:Y:S01]  /*2ce0*/  MUFU.EX2 R34, R34 ;  /* 0x0000002200227308 */ /* 0x000ee20000000800 */
[----:B0-----:R-:W-:Y:S01]  /*2cf0*/  FADD.FTZ R6, R30, R5 ;  /* 0x000000051e067221 */ /* 0x001fe20000010000 */
[----:B------:R-:W-:Y:S01]  /*2d00*/  FADD.FTZ R14, R36, R13 ;  /* 0x0000000d240e7221 */ /* 0x000fe20000010000 */
[----:B------:R-:W-:Y:S01]  /*2d10*/  @!P1 VIADD R5, R10, 0x22840 ;  /* 0x000228400a059836 */ /* 0x000fe20000000000 */
[----:B------:R-:W-:-:S02]  /*2d20*/  F2FP.F16.F32.PACK_AB R168, R57, R56 ;  /* 0x0000003839a8723e */ /* 0x000fc400000000ff */
[----:B------:R-:W-:Y:S02]  /*2d30*/  FADD.FTZ R15, R37, R14 ;  /* 0x0000000e250f7221 */ /* 0x000fe40000010000 */
[----:B------:R-:W0:Y:S01]  /*2d40*/  MUFU.EX2 R35, R35 ;  /* 0x0000002300237308 */ /* 0x000e220000000800 */
[----:B--2---:R-:W-:Y:S01]  /*2d50*/  FADD.FTZ R13, R31, R6 ;  /* 0x000000061f0d7221 */ /* 0x004fe20000010000 */
[----:B------:R-:W-:Y:S01]  /*2d60*/  @!P1 PRMT R5, RZ, 0x654, R5 ;  /* 0x00000654ff059816 */ /* 0x000fe20000000005 */
[----:B------:R-:W-:Y:S01]  /*2d70*/  FADD.FTZ R14, R40, R15 ;  /* 0x0000000f280e7221 */ /* 0x000fe20000010000 */
[----:B------:R2:W-:Y:S06]  /*2d80*/  BAR.ARV R8, 0x100 ;  /* 0x000400080000751d */ /* 0x0005ec0000002000 */
[----:B------:R-:W4:Y:S01]  /*2d90*/  MUFU.EX2 R38, R38 ;  /* 0x0000002600267308 */ /* 0x000f220000000800 */
[----:B---3--:R-:W-:Y:S01]  /*2da0*/  FADD.FTZ R6, R34, R13 ;  /* 0x0000000d22067221 */ /* 0x008fe20000010000 */
[----:B------:R3:W-:Y:S01]  /*2db0*/  @!P1 SYNCS.ARRIVE.TRANS64.RED.A1T0 RZ, [R5+URZ], RZ ;  /* 0x000000ff05ff99a7 */ /* 0x0007e2000810043f */
[----:B------:R-:W-:Y:S01]  /*2dc0*/  FADD.FTZ R15, R41, R14 ;  /* 0x0000000e290f7221 */ /* 0x000fe20000010000 */
[----:B------:R-:W-:Y:S01]  /*2dd0*/  F2FP.F16.F32.PACK_AB R155, R31, R30 ;  /* 0x0000001e1f9b723e */ /* 0x000fe200000000ff */
[----:B0-----:R-:W-:-:S03]  /*2de0*/  FADD.FTZ R13, R35, R6 ;  /* 0x00000006230d7221 */ /* 0x001fc60000010000 */
[----:B------:R-:W0:Y:S01]  /*2df0*/  MUFU.EX2 R39, R39 ;  /* 0x0000002700277308 */ /* 0x000e220000000800 */
[----:B------:R-:W-:Y:S01]  /*2e00*/  FADD.FTZ R14, R44, R15 ;  /* 0x0000000f2c0e7221 */ /* 0x000fe20000010000 */
[----:B------:R-:W-:-:S03]  /*2e10*/  F2FP.F16.F32.PACK_AB R157, R35, R34 ;  /* 0x00000022239d723e */ /* 0x000fc600000000ff */
[----:B------:R-:W-:-:S03]  /*2e20*/  FADD.FTZ R15, R45, R14 ;  /* 0x0000000e2d0f7221 */ /* 0x000fc60000010000 */
[----:B------:R-:W5:Y:S01]  /*2e30*/  MUFU.EX2 R42, R42 ;  /* 0x0000002a002a7308 */ /* 0x000f620000000800 */
[----:B----4-:R-:W-:Y:S01]  /*2e40*/  FADD.FTZ R6, R38, R13 ;  /* 0x0000000d26067221 */ /* 0x010fe20000010000 */
[----:B------:R-:W-:-:S06]  /*2e50*/  FADD.FTZ R14, R48, R15 ;  /* 0x0000000f300e7221 */ /* 0x000fcc0000010000 */
[----:B------:R-:W3:Y:S01]  /*2e60*/  MUFU.EX2 R43, R43 ;  /* 0x0000002b002b7308 */ /* 0x000ee20000000800 */
[C---:B0-----:R-:W-:Y:S01]  /*2e70*/  FADD.FTZ R13, R39.reuse, R6 ;  /* 0x00000006270d7221 */ /* 0x041fe20000010000 */
[----:B------:R-:W-:-:S06]  /*2e80*/  F2FP.F16.F32.PACK_AB R159, R39, R38 ;  /* 0x00000026279f723e */ /* 0x000fcc00000000ff */
[----:B------:R-:W0:Y:S01]  /*2e90*/  MUFU.EX2 R46, R46 ;  /* 0x0000002e002e7308 */ /* 0x000e220000000800 */
[----:B-----5:R-:W-:Y:S01]  /*2ea0*/  FADD.FTZ R6, R42, R13 ;  /* 0x0000000d2a067221 */ /* 0x020fe20000010000 */
[----:B------:R-:W-:-:S04]  /*2eb0*/  FADD.FTZ R13, R49, R14 ;  /* 0x0000000e310d7221 */ /* 0x000fc80000010000 */
[----:B------:R-:W-:Y:S02]  /*2ec0*/  FADD.FTZ R14, R52, R13 ;  /* 0x0000000d340e7221 */ /* 0x000fe40000010000 */
[----:B------:R-:W4:Y:S01]  /*2ed0*/  MUFU.EX2 R47, R47 ;  /* 0x0000002f002f7308 */ /* 0x000f220000000800 */
[----:B---3--:R-:W-:Y:S01]  /*2ee0*/  FADD.FTZ R5, R43, R6 ;  /* 0x000000062b057221 */ /* 0x008fe20000010000 */
[----:B------:R-:W-:Y:S01]  /*2ef0*/  FADD.FTZ R13, R53, R14 ;  /* 0x0000000e350d7221 */ /* 0x000fe20000010000 */
[----:B------:R-:W-:-:S03]  /*2f00*/  F2FP.F16.F32.PACK_AB R161, R43, R42 ;  /* 0x0000002a2ba1723e */ /* 0x000fc600000000ff */
[----:B------:R-:W-:Y:S02]  /*2f10*/  FADD.FTZ R14, R56, R13 ;  /* 0x0000000d380e7221 */ /* 0x000fe40000010000 */
[----:B------:R-:W3:Y:S01]  /*2f20*/  MUFU.EX2 R50, R50 ;  /* 0x0000003200327308 */ /* 0x000ee20000000800 */
[----:B0-----:R-:W-:Y:S01]  /*2f30*/  FADD.FTZ R6, R46, R5 ;  /* 0x000000052e067221 */ /* 0x001fe20000010000 */
[----:B------:R-:W-:-:S06]  /*2f40*/  FADD.FTZ R13, R57, R14 ;  /* 0x0000000e390d7221 */ /* 0x000fcc0000010000 */
[----:B------:R-:W0:Y:S01]  /*2f50*/  MUFU.EX2 R51, R51 ;  /* 0x0000003300337308 */ /* 0x000e220000000800 */
[C---:B----4-:R-:W-:Y:S01]  /*2f60*/  FADD.FTZ R5, R47.reuse, R6 ;  /* 0x000000062f057221 */ /* 0x050fe20000010000 */
[----:B------:R-:W-:-:S06]  /*2f70*/  F2FP.F16.F32.PACK_AB R163, R47, R46 ;  /* 0x0000002e2fa3723e */ /* 0x000fcc00000000ff */
[----:B------:R-:W4:Y:S01]  /*2f80*/  MUFU.EX2 R54, R54 ;  /* 0x0000003600367308 */ /* 0x000f220000000800 */
[----:B---3--:R-:W-:-:S07]  /*2f90*/  FADD.FTZ R6, R50, R5 ;  /* 0x0000000532067221 */ /* 0x008fce0000010000 */
[----:B------:R-:W3:Y:S01]  /*2fa0*/  MUFU.EX2 R55, R55 ;  /* 0x0000003700377308 */ /* 0x000ee20000000800 */
[C---:B0-----:R-:W-:Y:S01]  /*2fb0*/  FADD.FTZ R5, R51.reuse, R6 ;  /* 0x0000000633057221 */ /* 0x041fe20000010000 */
[----:B------:R-:W-:-:S06]  /*2fc0*/  F2FP.F16.F32.PACK_AB R165, R51, R50 ;  /* 0x0000003233a5723e */ /* 0x000fcc00000000ff */
[----:B------:R-:W0:Y:S01]  /*2fd0*/  MUFU.EX2 R58, R58 ;  /* 0x0000003a003a7308 */ /* 0x000e220000000800 */
[----:B----4-:R-:W-:-:S07]  /*2fe0*/  FADD.FTZ R6, R54, R5 ;  /* 0x0000000536067221 */ /* 0x010fce0000010000 */
[----:B------:R-:W4:Y:S01]  /*2ff0*/  MUFU.EX2 R59, R59 ;  /* 0x0000003b003b7308 */ /* 0x000f220000000800 */
[C---:B---3--:R-:W-:Y:S01]  /*3000*/  FADD.FTZ R5, R55.reuse, R6 ;  /* 0x0000000637057221 */ /* 0x048fe20000010000 */
[----:B------:R-:W-:-:S06]  /*3010*/  F2FP.F16.F32.PACK_AB R167, R55, R54 ;  /* 0x0000003637a7723e */ /* 0x000fcc00000000ff */
[----:B------:R-:W3:Y:S01]  /*3020*/  MUFU.EX2 R60, R60 ;  /* 0x0000003c003c7308 */ /* 0x000ee20000000800 */
[----:B0-----:R-:W-:-:S07]  /*3030*/  FADD.FTZ R6, R58, R5 ;  /* 0x000000053a067221 */ /* 0x001fce0000010000 */
[----:B------:R-:W0:Y:S01]  /*3040*/  MUFU.EX2 R62, R62 ;  /* 0x0000003e003e7308 */ /* 0x000e220000000800 */
[C---:B----4-:R-:W-:Y:S01]  /*3050*/  FADD.FTZ R5, R59.reuse, R6 ;  /* 0x000000063b057221 */ /* 0x050fe20000010000 */
[----:B------:R-:W-:-:S06]  /*3060*/  F2FP.F16.F32.PACK_AB R169, R59, R58 ;  /* 0x0000003a3ba9723e */ /* 0x000fcc00000000ff */
[----:B------:R-:W4:Y:S01]  /*3070*/  MUFU.EX2 R61, R61 ;  /* 0x0000003d003d7308 */ /* 0x000f220000000800 */
[----:B---3--:R-:W-:-:S07]  /*3080*/  FADD.FTZ R14, R60, R13 ;  /* 0x0000000d3c0e7221 */ /* 0x008fce0000010000 */
[----:B------:R-:W3:Y:S01]  /*3090*/  MUFU.EX2 R63, R63 ;  /* 0x0000003f003f7308 */ /* 0x000ee20000000800 */
[----:B0-----:R-:W-:-:S07]  /*30a0*/  FADD.FTZ R6, R62, R5 ;  /* 0x000000053e067221 */ /* 0x001fce0000010000 */
[----:B------:R-:W0:Y:S01]  /*30b0*/  MUFU.EX2 R64, R64 ;  /* 0x0000004000407308 */ /* 0x000e220000000800 */
[C---:B----4-:R-:W-:Y:S01]  /*30c0*/  FADD.FTZ R13, R61.reuse, R14 ;  /* 0x0000000e3d0d7221 */ /* 0x050fe20000010000 */
[----:B------:R-:W-:-:S06]  /*30d0*/  F2FP.F16.F32.PACK_AB R170, R61, R60 ;  /* 0x0000003c3daa723e */ /* 0x000fcc00000000ff */
[----:B------:R-:W4:Y:S01]  /*30e0*/  MUFU.EX2 R66, R66 ;  /* 0x0000004200427308 */ /* 0x000f220000000800 */
[C---:B---3--:R-:W-:Y:S01]  /*30f0*/  FADD.FTZ R5, R63.reuse, R6 ;  /* 0x000000063f057221 */ /* 0x048fe20000010000 */
[----:B------:R-:W-:-:S06]  /*3100*/  F2FP.F16.F32.PACK_AB R171, R63, R62 ;  /* 0x0000003e3fab723e */ /* 0x000fcc00000000ff */
[----:B------:R-:W3:Y:S01]  /*3110*/  MUFU.EX2 R65, R65 ;  /* 0x0000004100417308 */ /* 0x000ee20000000800 */
[----:B0-----:R-:W-:-:S07]  /*3120*/  FADD.FTZ R14, R64, R13 ;  /* 0x0000000d400e7221 */ /* 0x001fce0000010000 */
[----:B------:R-:W0:Y:S01]  /*3130*/  MUFU.EX2 R67, R67 ;  /* 0x0000004300437308 */ /* 0x000e220000000800 */
[----:B----4-:R-:W-:-:S07]  /*3140*/  FADD.FTZ R12, R66, R5 ;  /* 0x00000005420c7221 */ /* 0x010fce0000010000 */
[----:B------:R-:W4:Y:S01]  /*3150*/  MUFU.EX2 R68, R68 ;  /* 0x0000004400447308 */ /* 0x000f220000000800 */
[C---:B---3--:R-:W-:Y:S01]  /*3160*/  FADD.FTZ R13, R65.reuse, R14 ;  /* 0x0000000e410d7221 */ /* 0x048fe20000010000 */
[----:B------:R-:W-:-:S06]  /*3170*/  F2FP.F16.F32.PACK_AB R172, R65, R64 ;  /* 0x0000004041ac723e */ /* 0x000fcc00000000ff */
[----:B------:R-:W3:Y:S01]  /*3180*/  MUFU.EX2 R70, R70 ;  /* 0x0000004600467308 */ /* 0x000ee20000000800 */
[C---:B0-----:R-:W-:Y:S01]  /*3190*/  FADD.FTZ R5, R67.reuse, R12 ;  /* 0x0000000c43057221 */ /* 0x041fe20000010000 */
[----:B------:R-:W-:-:S06]  /*31a0*/  F2FP.F16.F32.PACK_AB R173, R67, R66 ;  /* 0x0000004243ad723e */ /* 0x000fcc00000000ff */
[----:B------:R-:W0:Y:S01]  /*31b0*/  MUFU.EX2 R11, R11 ;  /* 0x0000000b000b7308 */ /* 0x000e220000000800 */
[----:B----4-:R-:W-:Y:S01]  /*31c0*/  FADD.FTZ R14, R68, R13 ;  /* 0x0000000d440e7221 */ /* 0x010fe20000010000 */
[----:B------:R-:W-:-:S03]  /*31d0*/  F2FP.F16.F32.PACK_AB R174, R9, R68 ;  /* 0x0000004409ae723e */ /* 0x000fc600000000ff */
[----:B------:R-:W-:Y:S01]  /*31e0*/  FADD.FTZ R6, R9, R14 ;  /* 0x0000000e09067221 */ /* 0x000fe20000010000 */
[----:B---3--:R-:W-:-:S04]  /*31f0*/  FADD.FTZ R12, R70, R5 ;  /* 0x00000005460c7221 */ /* 0x008fc80000010000 */
[C---:B0-----:R-:W-:Y:S01]  /*3200*/  FADD.FTZ R5, R11.reuse, R12 ;  /* 0x0000000c0b057221 */ /* 0x041fe20000010000 */
[----:B------:R-:W-:Y:S01]  /*3210*/  F2FP.F16.F32.PACK_AB R175, R11, R70 ;  /* 0x000000460baf723e */ /* 0x000fe200000000ff */
[----:B--2---:R-:W-:Y:S06]  /*3220*/  @!P0 BRA `(.L_x_9049) ;  /* 0x0000000000048947 */ /* 0x004fec0003800000 */
[----:B------:R-:W-:Y:S01]  /*3230*/  BPT.TRAP 0x1 ;  /* 0x000000040000795c */ /* 0x000fe20000300000 */
.L_x_9049:
[----:B------:R0:W2:Y:S01]  /*3240*/  SYNCS.PHASECHK.TRANS64.TRYWAIT P2, [UR38+0x22850], R7 ;  /* 0x02285007ff0075a7 */ /* 0x0000a20008040166 */
[----:B------:R-:W-:Y:S05]  /*3250*/  @!P0 BRA `(.L_x_9050) ;  /* 0x0000000000048947 */ /* 0x000fea0003800000 */
[----:B------:R-:W-:Y:S01]  /*3260*/  BPT.TRAP 0x1 ;  /* 0x000000040000795c */ /* 0x000fe20000300000 */
.L_x_9050:
[----:B--2---:R-:W-:Y:S05]  /*3270*/  @P2 BRA `(.L_x_9051) ;  /* 0x0000000000082947 */ /* 0x004fea0003800000 */
[----:B------:R-:W2:Y:S02]  /*3280*/  SYNCS.PHASECHK.TRANS64.TRYWAIT P2, [UR38+0x22850], R7 ;  /* 0x02285007ff0075a7 */ /* 0x000ea40008040166 */
[----:B--2---:R-:W-:Y:S05]  /*3290*/  @!P2 BRA `(.L_x_9052) ;  /* 0x000000900060a947 */ /* 0x004fea0003800000 */
.L_x_9051:
[----:B------:R3:W-:Y:S01]  /*32a0*/  BAR.SYNC.DEFER_BLOCKING R0, 0x100 ;  /* 0x000400000000751d */ /* 0x0007e20000010000 */
[----:B------:R-:W-:Y:S01]  /*32b0*/  UIADD3 UR4, UR38, 0x400, URZ ;  /* 0x0000040026047890 */ /* 0x000fe2000fffe03f */
[----:B--2---:R-:W-:Y:S01]  /*32c0*/  @!P1 VIADD R10, R10, 0x22860 ;  /* 0x000228600a0a9836 */ /* 0x004fe20000000000 */
[----:B------:R-:W-:Y:S02]  /*32d0*/  UIADD3 UR40, UR40, -0x2, URZ ;  /* 0xfffffffe28287890 */ /* 0x000fe4000fffe03f */
[----:B------:R-:W-:Y:S01]  /*32e0*/  USHF.R.U32.HI UR4, URZ, 0x4, UR4 ;  /* 0x000000043f047899 */ /* 0x000fe20008011604 */
[----:B------:R-:W-:Y:S01]  /*32f0*/  UMOV UR11, 0x40000040 ;  /* 0x40000040000b7882 */ /* 0x000fe20000000000 */
[----:B------:R-:W-:Y:S01]  /*3300*/  UISETP.GE.AND UP0, UPT, UR40, UR37, UPT ;  /* 0x000000252800728c */ /* 0x000fe2000bf06270 */
[----:B------:R-:W-:Y:S01]  /*3310*/  @!P1 PRMT R10, RZ, 0x654, R10 ;  /* 0x00000654ff0a9816 */ /* 0x000fe2000000000a */
[----:B------:R-:W-:-:S04]  /*3320*/  ULOP3.LUT UR4, UR4, 0x3fff, URZ, 0xc0, !UPT ;  /* 0x00003fff04047892 */ /* 0x000fc8000f8ec03f */
[----:B------:R-:W-:Y:S01]  /*3330*/  ULOP3.LUT UR24, UR4, 0x3000000, URZ, 0xfc, !UPT ;  /* 0x0300000004187892 */ /* 0x000fe2000f8efc3f */
[----:B------:R-:W-:-:S03]  /*3340*/  PLOP3.LUT P2, PT, PT, PT, UP0, 0x80, 0x0 ;  /* 0x000000000000781c */ /* 0x000fc60003f4f008 */
[----:B------:R-:W-:-:S03]  /*3350*/  UIADD3 UR4, UR24, 0x80, URZ ;  /* 0x0000008018047890 */ /* 0x000fc6000fffe03f */
[----:B------:R-:W-:Y:S01]  /*3360*/  UMOV UR10, UR24 ;  /* 0x00000018000a7c82 */ /* 0x000fe20008000000 */
[----:B------:R-:W-:-:S06]  /*3370*/  WARPGROUP.ARRIVE ;  /* 0x00000000000079c5 */ /* 0x000fcc0000000000 */
[----:B------:R-:W-:Y:S01]  /*3380*/  HGMMA.64x256x16.F32 R24, R152, gdesc[UR8].tnspB, RZ, !UPT, gsb0 ;  /* 0x43e0000898187df0 */ /* 0x000fe2000c0008ff */
        /* <DEDUP_REMOVED lines=35> */
[----:B------:R3:W-:Y:S01]  /*35c0*/  @!P1 SYNCS.ARRIVE.TRANS64.RED.A1T0 RZ, [R10+URZ], RZ ;  /* 0x000000ff0aff99a7 */ /* 0x0007e2000810043f */
[----:B------:R-:W-:Y:S05]  /*35d0*/  @!P2 BRA `(.L_x_9053) ;  /* 0x0000002000c8a947 */ /* 0x000fea0003800000 */
[----:B01----:R-:W-:Y:S01]  /*35e0*/  IMAD.MOV.U32 R7, RZ, RZ, R4 ;  /* 0x000000ffff077224 */ /* 0x003fe200078e0004 */
[----:B------:R-:W-:Y:S01]  /*35f0*/  UMOV UR4, URZ ;  /* 0x0000003f00047c82 */ /* 0x000fe20008000000 */
[----:B------:R-:W-:Y:S01]  /*3600*/  IMAD.MOV.U32 R20, RZ, RZ, R3 ;  /* 0x000000ffff147224 */ /* 0x000fe200078e0003 */
[----:B------:R-:W-:Y:S01]  /*3610*/  UMOV UR5, URZ ;  /* 0x0000003f00057c82 */ /* 0x000fe20008000000 */
[----:B------:R-:W-:Y:S01]  /*3620*/  ULDC UR27, c[0x0][0x9d8] ;  /* 0x00027600001b7ab9 */ /* 0x000fe20000000800 */
[----:B------:R-:W-:-:S05]  /*3630*/  ULDC UR7, c[0x0][0x988] ;  /* 0x0002620000077ab9 */ /* 0x000fca0000000800 */
.L_x_9062:
        /* <DEDUP_REMOVED lines=8> */
[----:B--2---:R-:W-:Y:S11]  /*36c0*/  @!P0 BRA `(.L_x_9054) ;  /* 0x0000000000048947 */ /* 0x004ff60003800000 */
[----:B------:R-:W-:Y:S01]  /*36d0*/  BPT.TRAP 0x1 ;  /* 0x000000040000795c */ /* 0x000fe20000300000 */
.L_x_9054:
[----:B------:R-:W-:Y:S01]  /*36e0*/  IMAD.U32 R3, RZ, RZ, UR4 ;  /* 0x00000004ff037e24 */ /* 0x000fe2000f8e00ff */
[----:B------:R-:W-:-:S04]  /*36f0*/  ULEA UR26, UR5, UR38, 0x3 ;  /* 0x00000026051a7291 */ /* 0x000fc8000f8e183f */
[----:B------:R-:W-:-:S04]  /*3700*/  SHF.L.U32 R3, R3, 0x1f, RZ ;  /* 0x0000001f03037819 */ /* 0x000fc800000006ff */
[----:B------:R-:W-:-:S13]  /*3710*/  R2UR UR25, R3 ;  /* 0x00000000031972ca */ /* 0x000fda00000e0000 */
[----:B------:R-:W-:-:S04]  /*3720*/  IMAD.U32 R3, RZ, RZ, UR25 ;  /* 0x00000019ff037e24 */ /* 0x000fc8000f8e00ff */
[----:B------:R0:W1:Y:S01]  /*3730*/  SYNCS.PHASECHK.TRANS64.TRYWAIT P3, [UR26+0x22830], R3 ;  /* 0x02283003ff0075a7 */ /* 0x000062000806015a */
[----:B------:R-:W-:Y:S05]  /*3740*/  @!P0 BRA `(.L_x_9055) ;  /* 0x0000000000048947 */ /* 0x000fea0003800000 */
[----:B------:R-:W-:Y:S01]  /*3750*/  BPT.TRAP 0x1 ;  /* 0x000000040000795c */ /* 0x000fe20000300000 */
.L_x_9055:
[----:B-1----:R-:W-:Y:S05]  /*3760*/  @P3 BRA `(.L_x_9056) ;  /* 0x00000000000c3947 */ /* 0x002fea0003800000 */
[----:B0-----:R-:W-:-:S04]  /*3770*/  IMAD.U32 R3, RZ, RZ, UR25 ;  /* 0x00000019ff037e24 */ /* 0x001fc8000f8e00ff */
[----:B------:R-:W0:Y:S02]  /*3780*/  SYNCS.PHASECHK.TRANS64.TRYWAIT P3, [UR26+0x22830], R3 ;  /* 0x02283003ff0075a7 */ /* 0x000e24000806015a */
[----:B0-----:R-:W-:Y:S05]  /*3790*/  @!P3 BRA `(.L_x_9057) ;  /* 0x0000008c0034b947 */ /* 0x001fea0003800000 */
.L_x_9056:
[----:B------:R-:W-:Y:S01]  /*37a0*/  UIMAD UR10, UR5, 0x300, UR6 ;  /* 0x00000300050a78a4 */ /* 0x000fe2000f8e0206 */
[----:B------:R-:W-:Y:S01]  /*37b0*/  WARPGROUP.ARRIVE ;  /* 0x00000000000079c5 */ /* 0x000fe20000000000 */
[----:B------:R-:W-:Y:S01]  /*37c0*/  UMOV UR11, 0x40000040 ;  /* 0x40000040000b7882 */ /* 0x000fe20000000000 */
[----:B------:R-:W-:Y:S01]  /*37d0*/  UMOV UR15, 0x40000040 ;  /* 0x40000040000f7882 */ /* 0x000fe20000000000 */
[----:B------:R-:W-:Y:S02]  /*37e0*/  UIADD3 UR14, UR10, 0x2, URZ ;  /* 0x000000020a0e7890 */ /* 0x000fe4000fffe03f */
[----:B------:R-:W-:Y:S01]  /*37f0*/  UIADD3 UR18, UR10, 0x4, URZ ;  /* 0x000000040a127890 */ /* 0x000fe2000fffe03f */
[----:B------:R-:W-:Y:S02]  /*3800*/  UMOV UR19, 0x40000040 ;  /* 0x4000004000137882 */ /* 0x000fe40000000000 */
[----:B------:R-:W-:Y:S01]  /*3810*/  HGMMA.64x96x16.F32 R152, gdesc[UR8], RZ, !UPT, gsb0 ;  /* 0x01600000089879f0 */ /* 0x000fe2000c0008ff */
[----:B------:R-:W-:Y:S01]  /*3820*/  UIADD3 UR22, UR10, 0x6, URZ ;  /* 0x000000060a167890 */ /* 0x000fe2000fffe03f */
[----:B------:R-:W-:Y:S01]  /*3830*/  UMOV UR23, 0x40000040 ;  /* 0x4000004000177882 */ /* 0x000fe20000000000 */
        /* <DEDUP_REMOVED lines=21> */
[----:B---3--:R-:W-:Y:S01]  /*3990*/  FMUL.FTZ R10, R158, UR27 ;  /* 0x0000001b9e0a7c20 */ /* 0x008fe20008410000 */
        /* <DEDUP_REMOVED lines=40> */
[----:B------:R-:W-:-:S02]  /*3c20*/  FMUL.FTZ R182, R199, UR27 ;  /* 0x0000001bc7b67c20 */ /* 0x000fc40008410000 */
        /* <DEDUP_REMOVED lines=27> */
[----:B--2---:R-:W-:Y:S01]  /*3de0*/  FMNMX.FTZ R3, R173, R158, !PT ;  /* 0x0000009ead037209 */ /* 0x004fe20007810000 */
[----:B------:R-:W-:Y:S01]  /*3df0*/  FMUL.FTZ R158, R175, UR27 ;  /* 0x0000001baf9e7c20 */ /* 0x000fe20008410000 */
[----:B------:R-:W-:-:S05]  /*3e00*/  FMUL.FTZ R175, R195, UR27 ;  /* 0x0000001bc3af7c20 */ /* 0x000fca0008410000 */
        /* <DEDUP_REMOVED lines=10> */
[----:B-1----:R-:W-:-:S07]  /*3eb0*/  FMNMX.FTZ R164, R184, R3, !PT ;  /* 0x00000003b8a47209 */ /* 0x002fce0007810000 */
[----:B------:R-:W1:Y:S01]  /*3ec0*/  MUFU.TANH R9, R9 ;  /* 0x0000000900097308 */ /* 0x000e620000002400 */
[----:B--2---:R-:W-:Y:S01]  /*3ed0*/  FMNMX.FTZ R3, R185, R164, !PT ;  /* 0x000000a4b9037209 */ /* 0x004fe20007810000 */
[----:B------:R-:W-:-:S04]  /*3ee0*/  FMUL.FTZ R164, R183, UR27 ;  /* 0x0000001bb7a47c20 */ /* 0x000fc80008410000 */
[----:B------:R-:W2:Y:S02]  /*3ef0*/  SHFL.BFLY PT, R176, R3, 0x2, 0x1f ;  /* 0x0c401f0003b07f89 */ /* 0x000ea400000e0000 */
[----:B------:R-:W3:Y:S08]  /*3f00*/  MUFU.TANH R10, R10 ;  /* 0x0000000a000a7308 */ /* 0x000ef00000002400 */
[----:B------:R-:W4:Y:S08]  /*3f10*/  MUFU.TANH R11, R11 ;  /* 0x0000000b000b7308 */ /* 0x000f300000002400 */
[----:B------:R-:W5:Y:S01]  /*3f20*/  MUFU.TANH R12, R12 ;  /* 0x0000000c000c7308 */ /* 0x000f620000002400 */
[----:B--2---:R-:W-:Y:S01]  /*3f30*/  FMNMX.FTZ R179, R3, R176, !PT ;  /* 0x000000b003b37209 */ /* 0x004fe20007810000 */
[----:B------:R-:W-:-:S06]  /*3f40*/  FMUL.FTZ R176, R190, UR27 ;  /* 0x0000001bbeb07c20 */ /* 0x000fcc0008410000 */
[----:B------:R-:W2:Y:S01]  /*3f50*/  MUFU.TANH R13, R13 ;  /* 0x0000000d000d7308 */ /* 0x000ea20000002400 */
[----:B------:R-:W0:Y:S07]  /*3f60*/  SHFL.BFLY PT, R186, R179, 0x1, 0x1f ;  /* 0x0c201f00b3ba7f89 */ /* 0x000e2e00000e0000 */
[----:B------:R-:W2:Y:S08]  /*3f70*/  MUFU.TANH R14, R14 ;  /* 0x0000000e000e7308 */ /* 0x000eb00000002400 */
[----:B------:R-:W2:Y:S08]  /*3f80*/  MUFU.TANH R15, R15 ;  /* 0x0000000f000f7308 */ /* 0x000eb00000002400 */
[----:B------:R-:W2:Y:S01]  /*3f90*/  MUFU.TANH R16, R16 ;  /* 0x0000001000107308 */ /* 0x000ea20000002400 */
[----:B0-----:R-:W-:-:S05]  /*3fa0*/  FMNMX.FTZ R3, R179, R186, !PT ;  /* 0x000000bab3037209 */ /* 0x001fca0007810000 */
[C---:B------:R-:W-:Y:S01]  /*3fb0*/  FADD.FTZ R20, -R3.reuse, R20 ;  /* 0x0000001403147221 */ /* 0x040fe20000010100 */
[----:B------:R-:W-:Y:S01]  /*3fc0*/  FMUL.FTZ R192, R3, UR7 ;  /* 0x0000000703c07c20 */ /* 0x000fe20008410000 */
[----:B------:R-:W0:Y:S02]  /*3fd0*/  MUFU.TANH R17, R17 ;  /* 0x0000001100117308 */ /* 0x000e240000002400 */
[----:B------:R-:W-:Y:S01]  /*3fe0*/  FMUL.FTZ R179, R20, UR7 ;  /* 0x0000000714b37c20 */ /* 0x000fe20008410000 */
[----:B------:R-:W-:Y:S01]  /*3ff0*/  FMNMX.FTZ R20, R8, R7, !PT ;  /* 0x0000000708147209 */ /* 0x000fe20007810000 */
[--C-:B------:R-:W-:Y:S01]  /*4000*/  FFMA.FTZ R187, R21, UR7, -R192.reuse ;  /* 0x0000000715bb7c23 */ /* 0x100fe200080108c0 */
[--C-:B------:R-:W-:Y:S01]  /*4010*/  FFMA.FTZ R190, R157, UR7, -R192.reuse ;  /* 0x000000079dbe7c23 */ /* 0x100fe200080108c0 */
[--C-:B------:R-:W-:Y:S01]  /*4020*/  FFMA.FTZ R157, R161, UR7, -R192.reuse ;  /* 0x00000007a19d7c23 */ /* 0x100fe200080108c0 */
[----:B-1----:R-:W-:Y:S01]  /*4030*/  FMNMX.FTZ R21, R9, R20, !PT ;  /* 0x0000001409157209 */ /* 0x002fe20007810000 */
[----:B------:R-:W1:Y:S01]  /*4040*/  MUFU.TANH R18, R18 ;  /* 0x0000001200127308 */ /* 0x000e620000002400 */
[--C-:B------:R-:W-:Y:S01]  /*4050*/  FFMA.FTZ R194, R171, UR7, -R192.reuse ;  /* 0x00000007abc27c23 */ /* 0x100fe200080108c0 */
[--C-:B------:R-:W-:Y:S01]  /*4060*/  FFMA.FTZ R171, R174, UR7, -R192.reuse ;  /* 0x00000007aeab7c23 */ /* 0x100fe200080108c0 */
[----:B---3--:R-:W-:Y:S01]  /*4070*/  FMNMX.FTZ R186, R10, R21, !PT ;  /* 0x000000150aba7209 */ /* 0x008fe20007810000 */
[--C-:B------:R-:W-:Y:S01]  /*4080*/  FFMA.FTZ R21, R4, UR7, -R192.reuse ;  /* 0x0000000704157c23 */ /* 0x100fe200080108c0 */
[--C-:B------:R-:W-:Y:S01]  /*4090*/  FFMA.FTZ R174, R177, UR7, -R192.reuse ;  /* 0x00000007b1ae7c23 */ /* 0x100fe200080108c0 */
[--C-:B------:R-:W-:Y:S01]  /*40a0*/  FFMA.FTZ R188, R155, UR7, -R192.reuse ;  /* 0x000000079bbc7c23 */ /* 0x100fe200080108c0 */
[----:B----4-:R-:W-:Y:S01]  /*40b0*/  FMNMX.FTZ R183, R11, R186, !PT ;  /* 0x000000ba0bb77209 */ /* 0x010fe20007810000 */
[----:B------:R-:W3:Y:S01]  /*40c0*/  MUFU.TANH R158, R158 ;  /* 0x0000009e009e7308 */ /* 0x000ee20000002400 */
[--C-:B------:R-:W-:Y:S01]  /*40d0*/  FFMA.FTZ R186, R153, UR7, -R192.reuse ;  /* 0x0000000799ba7c23 */ /* 0x100fe200080108c0 */
[--C-:B------:R-:W-:Y:S01]  /*40e0*/  FFMA.FTZ R177, R184, UR7, -R192.reuse ;  /* 0x00000007b8b17c23 */ /* 0x100fe200080108c0 */
[----:B-----5:R-:W-:Y:S01]  /*40f0*/  FMNMX.FTZ R4, R12, R183, !PT ;  /* 0x000000b70c047209 */ /* 0x020fe20007810000 */
[--C-:B------:R-:W-:Y:S01]  /*4100*/  FFMA.FTZ R22, R22, UR7, -R192.reuse ;  /* 0x0000000716167c23 */ /* 0x100fe200080108c0 */
[--C-:B------:R-:W-:Y:S01]  /*4110*/  FFMA.FTZ R23, R23, UR7, -R192.reuse ;  /* 0x0000000717177c23 */ /* 0x100fe200080108c0 */
[--C-:B------:R-:W-:Y:S01]  /*4120*/  FFMA.FTZ R154, R154, UR7, -R192.reuse ;  /* 0x000000079a9a7c23 */ /* 0x100fe200080108c0 */
[----:B--2---:R-:W-:Y:S01]  /*4130*/  FMNMX.FTZ R183, R13, R4, !PT ;  /* 0x000000040db77209 */ /* 0x004fe20007810000 */
[----:B------:R-:W2:Y:S01]  /*4140*/  MUFU.TANH R159, R159 ;  /* 0x0000009f009f7308 */ /* 0x000ea20000002400 */
[--C-:B------:R-:W-:Y:S01]  /*4150*/  FFMA.FTZ R155, R156, UR7, -R192.reuse ;  /* 0x000000079c9b7c23 */ /* 0x100fe200080108c0 */
[--C-:B------:R-:W-:Y:S01]  /*4160*/  FFMA.FTZ R162, R162, UR7, -R192.reuse ;  /* 0x00000007a2a27c23 */ /* 0x100fe200080108c0 */
[----:B------:R-:W-:Y:S01]  /*4170*/  FMNMX.FTZ R4, R14, R183, !PT ;  /* 0x000000b70e047209 */ /* 0x000fe20007810000 */
[--C-:B------:R-:W-:Y:S01]  /*4180*/  FFMA.FTZ R166, R166, UR7, -R192.reuse ;  /* 0x00000007a6a67c23 */ /* 0x100fe200080108c0 */
[----:B------:R-:W-:-:S02]  /*4190*/  FFMA.FTZ R184, R185, UR7, -R192 ;  /* 0x00000007b9b87c23 */ /* 0x000fc400080108c0 */
[----:B------:R-:W-:Y:S01]  /*41a0*/  FMNMX.FTZ R183, R15, R4, !PT ;  /* 0x000000040fb77209 */ /* 0x000fe20007810000 */
[----:B------:R-:W4:Y:S03]  /*41b0*/  MUFU.TANH R160, R160 ;  /* 0x000000a000a07308 */ /* 0x000f260000002400 */
[----:B------:R-:W-:Y:S01]  /*41c0*/  FMNMX.FTZ R4, R16, R183, !PT ;  /* 0x000000b710047209 */ /* 0x000fe20007810000 */
[----:B------:R-:W-:-:S04]  /*41d0*/  FFMA.FTZ R183, R152, UR7, -R192 ;  /* 0x0000000798b77c23 */ /* 0x000fc800080108c0 */
[----:B------:R0:W-:Y:S08]  /*41e0*/  MUFU.EX2 R20, R187 ;  /* 0x000000bb00147308 */ /* 0x0001f00000000800 */
[----:B------:R-:W5:Y:S01]  /*41f0*/  MUFU.TANH R163, R163 ;  /* 0x000000a300a37308 */ /* 0x000f620000002400 */
[----:B0-----:R-:W-:-:S04]  /*4200*/  FMNMX.FTZ R187, R17, R4, !PT ;  /* 0x0000000411bb7209 */ /* 0x001fc80007810000 */
[----:B-1----:R-:W-:-:S03]  /*4210*/  FMNMX.FTZ R187, R18, R187, !PT ;  /* 0x000000bb12bb7209 */ /* 0x002fc60007810000 */
[----:B------:R-:W0:Y:S01]  /*4220*/  MUFU.TANH R164, R164 ;  /* 0x000000a400a47308 */ /* 0x000e220000002400 */
[----:B---3--:R-:W-:-:S04]  /*4230*/  FMNMX.FTZ R4, R158, R187, !PT ;  /* 0x000000bb9e047209 */ /* 0x008fc80007810000 */
[----:B--2---:R-:W-:-:S03]  /*4240*/  FMNMX.FTZ R153, R159, R4, !PT ;  /* 0x000000049f997209 */ /* 0x004fc60007810000 */
[----:B------:R-:W1:Y:S01]  /*4250*/  MUFU.TANH R168, R168 ;  /* 0x000000a800a87308 */ /* 0x000e620000002400 */
[----:B----4-:R-:W-:-:S04]  /*4260*/  FMNMX.FTZ R4, R160, R153, !PT ;  /* 0x00000099a0047209 */ /* 0x010fc80007810000 */
[----:B-----5:R-:W-:-:S03]  /*4270*/  FMNMX.FTZ R187, R163, R4, !PT ;  /* 0x00000004a3bb7209 */ /* 0x020fc60007810000 */
        /* <DEDUP_REMOVED lines=14> */
[----:B------:R-:W0:Y:S01]  /*4360*/  MUFU.EX2 R179, R179 ;  /* 0x000000b300b37308 */ /* 0x000e220000000800 */
[----:B-1----:R-:W-:-:S07]  /*4370*/  FMNMX.FTZ R161, R178, R161, !PT ;  /* 0x000000a1b2a17209 */ /* 0x002fce0007810000 */
[----:B------:R-:W-:Y:S01]  /*4380*/  MUFU.EX2 R21, R21 ;  /* 0x0000001500157308 */ /* 0x000fe20000000800 */
[----:B--2---:R-:W-:Y:S01]  /*4390*/  FMNMX.FTZ R4, R182, R161, !PT ;  /* 0x000000a1b6047209 */ /* 0x004fe20007810000 */
[--C-:B------:R-:W-:Y:S01]  /*43a0*/  FFMA.FTZ R161, R165, UR7, -R192.reuse ;  /* 0x00000007a5a17c23 */ /* 0x100fe200080108c0 */
[--C-:B------:R-:W-:Y:S01]  /*43b0*/  FFMA.FTZ R165, R167, UR7, -R192.reuse ;  /* 0x00000007a7a57c23 */ /* 0x100fe200080108c0 */
[--C-:B------:R-:W-:Y:S01]  /*43c0*/  FFMA.FTZ R167, R172, UR7, -R192.reuse ;  /* 0x00000007aca77c23 */ /* 0x100fe200080108c0 */
[--C-:B------:R-:W-:Y:S01]  /*43d0*/  FFMA.FTZ R172, R173, UR7, -R192.reuse ;  /* 0x00000007adac7c23 */ /* 0x100fe200080108c0 */
[----:B------:R-:W1:Y:S01]  /*43e0*/  SHFL.BFLY PT, R187, R4, 0x2, 0x1f ;  /* 0x0c401f0004bb7f89 */ /* 0x000e6200000e0000 */
[--C-:B------:R-:W-:Y:S01]  /*43f0*/  FFMA.FTZ R173, R180, UR7, -R192.reuse ;  /* 0x00000007b4ad7c23 */ /* 0x100fe200080108c0 */
[----:B------:R-:W-:Y:S01]  /*4400*/  FFMA.FTZ R180, R181, UR7, -R192 ;  /* 0x00000007b5b47c23 */ /* 0x000fe200080108c0 */
[----:B------:R-:W-:Y:S01]  /*4410*/  MUFU.EX2 R22, R22 ;  /* 0x0000001600167308 */ /* 0x000fe20000000800 */
[----:B0-----:R-:W-:Y:S01]  /*4420*/  FFMA.FTZ R6, R179, R6, R20 ;  /* 0x00000006b3067223 */ /* 0x001fe20000010014 */
        /* <DEDUP_REMOVED lines=18> */
[----:B------:R-:W-:Y:S01]  /*4550*/  FMUL.FTZ R56, R56, R179 ;  /* 0x000000b338387220 */ /* 0x000fe20000410000 */
[----:B-1----:R-:W-:Y:S01]  /*4560*/  FMNMX.FTZ R187, R4, R187, !PT ;  /* 0x000000bb04bb7209 */ /* 0x002fe20007810000 */
[-C--:B------:R-:W-:Y:S01]  /*4570*/  FMUL.FTZ R57, R57, R179.reuse ;  /* 0x000000b339397220 */ /* 0x080fe20000410000 */
[-C--:B------:R-:W-:Y:S01]  /*4580*/  FMUL.FTZ R60, R60, R179.reuse ;  /* 0x000000b33c3c7220 */ /* 0x080fe20000410000 */
[----:B------:R0:W-:Y:S01]  /*4590*/  MUFU.EX2 R153, R154 ;  /* 0x0000009a00997308 */ /* 0x0001e20000000800 */
[-C--:B------:R-:W-:Y:S01]  /*45a0*/  FMUL.FTZ R61, R61, R179.reuse ;  /* 0x000000b33d3d7220 */ /* 0x080fe20000410000 */
[----:B------:R-:W1:Y:S01]  /*45b0*/  SHFL.BFLY PT, R4, R187, 0x1, 0x1f ;  /* 0x0c201f00bb047f89 */ /* 0x000e6200000e0000 */
[-C--:B------:R-:W-:Y:S01]  /*45c0*/  FMUL.FTZ R64, R64, R179.reuse ;  /* 0x000000b340407220 */ /* 0x080fe20000410000 */
[-C--:B------:R-:W-:Y:S01]  /*45d0*/  FMUL.FTZ R65, R65, R179.reuse ;  /* 0x000000b341417220 */ /* 0x080fe20000410000 */
[-C--:B------:R-:W-:Y:S01]  /*45e0*/  FMUL.FTZ R68, R68, R179.reuse ;  /* 0x000000b344447220 */ /* 0x080fe20000410000 */
[-C--:B------:R-:W-:Y:S01]  /*45f0*/  FMUL.FTZ R69, R69, R179.reuse ;  /* 0x000000b345457220 */ /* 0x080fe20000410000 */
[-C--:B------:R-:W-:Y:S01]  /*4600*/  FMUL.FTZ R72, R72, R179.reuse ;  /* 0x000000b348487220 */ /* 0x080fe20000410000 */
[----:B------:R-:W3:Y:S01]  /*4610*/  MUFU.EX2 R186, R186 ;  /* 0x000000ba00ba7308 */ /* 0x000ee20000000800 */
        /* <DEDUP_REMOVED lines=17> */
[----:B-1----:R-:W-:Y:S01]  /*4730*/  FMNMX.FTZ R4, R187, R4, !PT ;  /* 0x00000004bb047209 */ /* 0x002fe20007810000 */
[-C--:B------:R-:W-:Y:S01]  /*4740*/  FMUL.FTZ R101, R101, R179.reuse ;  /* 0x000000b365657220 */ /* 0x080fe20000410000 */
[-C--:B------:R-:W-:Y:S01]  /*4750*/  FMUL.FTZ R104, R104, R179.reuse ;  /* 0x000000b368687220 */ /* 0x080fe20000410000 */
[-C--:B------:R-:W-:Y:S01]  /*4760*/  FMUL.FTZ R105, R105, R179.reuse ;  /* 0x000000b369697220 */ /* 0x080fe20000410000 */
[-C--:B------:R-:W-:Y:S01]  /*4770*/  FMUL.FTZ R108, R108, R179.reuse ;  /* 0x000000b36c6c7220 */ /* 0x080fe20000410000 */
[C---:B------:R-:W-:Y:S01]  /*4780*/  FADD.FTZ R7, -R4.reuse, R7 ;  /* 0x0000000704077221 */ /* 0x040fe20000010100 */
[----:B------:R-:W-:Y:S01]  /*4790*/  FMUL.FTZ R191, R4, UR7 ;  /* 0x0000000704bf7c20 */ /* 0x000fe20008410000 */
[----:B------:R-:W-:Y:S01]  /*47a0*/  MUFU.EX2 R190, R190 ;  /* 0x000000be00be7308 */ /* 0x000fe20000000800 */
[----:B------:R-:W-:Y:S01]  /*47b0*/  FMUL.FTZ R109, R109, R179 ;  /* 0x000000b36d6d7220 */ /* 0x000fe20000410000 */
[----:B------:R-:W-:Y:S01]  /*47c0*/  FMUL.FTZ R192, R7, UR7 ;  /* 0x0000000707c07c20 */ /* 0x000fe20008410000 */
        /* <DEDUP_REMOVED lines=8> */
[----:B------:R-:W-:Y:S01]  /*4850*/  FADD.FTZ R159, R21, R6 ;  /* 0x00000006159f7221 */ /* 0x000fe20000010000 */
[--C-:B------:R-:W-:Y:S01]  /*4860*/  FFMA.FTZ R13, R14, UR7, -R191.reuse ;  /* 0x000000070e0d7c23 */ /* 0x100fe200080108bf */
[--C-:B------:R-:W-:Y:S01]  /*4870*/  FFMA.FTZ R14, R15, UR7, -R191.reuse ;  /* 0x000000070f0e7c23 */ /* 0x100fe200080108bf */
[----:B------:R-:W-:Y:S01]  /*4880*/  FFMA.FTZ R15, R16, UR7, -R191 ;  /* 0x00000007100f7c23 */ /* 0x000fe200080108bf */
[----:B------:R-:W-:Y:S01]  /*4890*/  FADD.FTZ R6, R22, R159 ;  /* 0x0000009f16067221 */ /* 0x000fe20000010000 */
[----:B------:R-:W0:Y:S01]  /*48a0*/  MUFU.EX2 R7, R7 ;  /* 0x0000000700077308 */ /* 0x000e220000000800 */
[--C-:B------:R-:W-:Y:S01]  /*48b0*/  FFMA.FTZ R16, R17, UR7, -R191.reuse ;  /* 0x0000000711107c23 */ /* 0x100fe200080108bf */
[--C-:B------:R-:W-:Y:S01]  /*48c0*/  FFMA.FTZ R17, R18, UR7, -R191.reuse ;  /* 0x0000000712117c23 */ /* 0x100fe200080108bf */
[----:B------:R-:W-:Y:S01]  /*48d0*/  FADD.FTZ R6, R23, R6 ;  /* 0x0000000617067221 */ /* 0x000fe20000010000 */
[--C-:B------:R-:W-:Y:S01]  /*48e0*/  FFMA.FTZ R18, R158, UR7, -R191.reuse ;  /* 0x000000079e127c23 */ /* 0x100fe200080108bf */
[--C-:B------:R-:W-:Y:S01]  /*48f0*/  FFMA.FTZ R198, R160, UR7, -R191.reuse ;  /* 0x00000007a0c67c23 */ /* 0x100fe200080108bf */
[--C-:B------:R-:W-:Y:S01]  /*4900*/  FFMA.FTZ R185, R163, UR7, -R191.reuse ;  /* 0x00000007a3b97c23 */ /* 0x100fe200080108bf */
[----:B--2---:R-:W-:Y:S01]  /*4910*/  FADD.FTZ R159, R183, R6 ;  /* 0x00000006b79f7221 */ /* 0x004fe20000010000 */
[----:B------:R-:W1:Y:S01]  /*4920*/  MUFU.EX2 R196, R196 ;  /* 0x000000c400c47308 */ /* 0x000e620000000800 */
[--C-:B------:R-:W-:Y:S01]  /*4930*/  FFMA.FTZ R200, R164, UR7, -R191.reuse ;  /* 0x00000007a4c87c23 */ /* 0x100fe200080108bf */
[----:B------:R-:W-:Y:S01]  /*4940*/  FFMA.FTZ R187, R168, UR7, -R191 ;  /* 0x00000007a8bb7c23 */ /* 0x000fe200080108bf */
[----:B---3--:R-:W-:Y:S01]  /*4950*/  FADD.FTZ R6, R186, R159 ;  /* 0x0000009fba067221 */ /* 0x008fe20000010000 */
[--C-:B------:R-:W-:Y:S01]  /*4960*/  FFMA.FTZ R202, R170, UR7, -R191.reuse ;  /* 0x00000007aaca7c23 */ /* 0x100fe200080108bf */
[----:B------:R-:W-:Y:S01]  /*4970*/  FFMA.FTZ R189, R176, UR7, -R191 ;  /* 0x00000007b0bd7c23 */ /* 0x000fe200080108bf */
[----:B------:R-:W-:-:S02]  /*4980*/  IMAD.U32 R176, RZ, RZ, UR26 ;  /* 0x0000001affb07e24 */ /* 0x000fc4000f8e00ff */
[----:B------:R-:W-:Y:S01]  /*4990*/  FADD.FTZ R159, R153, R6 ;  /* 0x00000006999f7221 */ /* 0x000fe20000010000 */
[----:B------:R-:W2:Y:S01]  /*49a0*/  MUFU.EX2 R9, R9 ;  /* 0x0000000900097308 */ /* 0x000ea20000000800 */
[----:B0-----:R-:W-:Y:S01]  /*49b0*/  FFMA.FTZ R5, R192, R5, R7 ;  /* 0x00000005c0057223 */ /* 0x001fe20000010007 */
[----:B------:R-:W-:Y:S01]  /*49c0*/  FFMA.FTZ R204, R169, UR7, -R191 ;  /* 0x00000007a9cc7c23 */ /* 0x000fe200080108bf */
[----:B------:R-:W-:Y:S01]  /*49d0*/  FADD.FTZ R6, R188, R159 ;  /* 0x0000009fbc067221 */ /* 0x000fe20000010000 */
[----:B------:R-:W-:Y:S01]  /*49e0*/  @!P1 IADD3 R152, R176, 0x22840, RZ ;  /* 0x00022840b0989810 */ /* 0x000fe20007ffe0ff */
[----:B------:R-:W-:Y:S01]  /*49f0*/  FFMA.FTZ R19, R19, UR7, -R191 ;  /* 0x0000000713137c23 */ /* 0x000fe200080108bf */
[----:B------:R-:W-:Y:S01]  /*4a00*/  IADD3 R8, -R2, 0xb, RZ ;  /* 0x0000000b02087810 */ /* 0x000fe20007ffe1ff */
[----:B------:R-:W-:Y:S01]  /*4a10*/  FADD.FTZ R159, R155, R6 ;  /* 0x000000069b9f7221 */ /* 0x000fe20000010000 */
[----:B------:R-:W0:Y:S01]  /*4a20*/  MUFU.EX2 R10, R10 ;  /* 0x0000000a000a7308 */ /* 0x000e220000000800 */
[----:B-1----:R-:W-:Y:S01]  /*4a30*/  FADD.FTZ R22, R196, R5 ;  /* 0x00000005c4167221 */ /* 0x002fe20000010000 */
[----:B------:R-:W-:Y:S01]  /*4a40*/  @!P1 PRMT R152, RZ, 0x654, R152 ;  /* 0x00000654ff989816 */ /* 0x000fe20000000098 */
[----:B------:R-:W-:Y:S01]  /*4a50*/  FADD.FTZ R6, R190, R159 ;  /* 0x0000009fbe067221 */ /* 0x000fe20000010000 */
[--C-:B------:R-:W-:Y:S01]  /*4a60*/  FFMA.FTZ R175, R175, UR7, -R191.reuse ;  /* 0x00000007afaf7c23 */ /* 0x100fe200080108bf */
[----:B------:R1:W-:Y:S06]  /*4a70*/  BAR.ARV R8, 0x100 ;  /* 0x000400080000751d */ /* 0x0003ec0000002000 */
[----:B------:R-:W3:Y:S01]  /*4a80*/  MUFU.EX2 R11, R11 ;  /* 0x0000000b000b7308 */ /* 0x000ee20000000800 */
[----:B--2---:R-:W-:Y:S01]  /*4a90*/  FADD.FTZ R5, R9, R22 ;  /* 0x0000001609057221 */ /* 0x004fe20000010000 */
[----:B------:R2:W-:Y:S01]  /*4aa0*/  @!P1 SYNCS.ARRIVE.TRANS64.RED.A1T0 RZ, [R152+URZ], RZ ;  /* 0x000000ff98ff99a7 */ /* 0x0005e2000810043f */
[--C-:B------:R-:W-:Y:S01]  /*4ab0*/  FFMA.FTZ R178, R178, UR7, -R191.reuse ;  /* 0x00000007b2b27c23 */ /* 0x100fe200080108bf */
[----:B------:R-:W-:Y:S01]  /*4ac0*/  FFMA.FTZ R182, R182, UR7, -R191 ;  /* 0x00000007b6b67c23 */ /* 0x000fe200080108bf */
[----:B------:R-:W-:Y:S01]  /*4ad0*/  F2FP.F16.F32.PACK_AB R160, R190, R155 ;  /* 0x0000009bbea0723e */ /* 0x000fe200000000ff */
[C---:B0-----:R-:W-:Y:S01]  /*4ae0*/  FADD.FTZ R22, R10.reuse, R5 ;  /* 0x000000050a167221 */ /* 0x041fe20000010000 */
[----:B------:R-:W-:Y:S01]  /*4af0*/  F2FP.F16.F32.PACK_AB R155, R10, R9 ;  /* 0x000000090a9b723e */ /* 0x000fe200000000ff */
[----:B------:R-:W0:Y:S01]  /*4b00*/  MUFU.EX2 R12, R12 ;  /* 0x0000000c000c7308 */ /* 0x000e220000000800 */
[----:B------:R-:W-:Y:S01]  /*4b10*/  F2FP.F16.F32.PACK_AB R158, R188, R153 ;  /* 0x00000099bc9e723e */ /* 0x000fe200000000ff */
[-C--:B------:R-:W-:Y:S01]  /*4b20*/  FMUL.FTZ R112, R112, R179.reuse ;  /* 0x000000b370707220 */ /* 0x080fe20000410000 */
[----:B--2---:R-:W-:Y:S01]  /*4b30*/  F2FP.F16.F32.PACK_AB R152, R21, R20 ;  /* 0x000000141598723e */ /* 0x004fe200000000ff */
        /* <DEDUP_REMOVED lines=24> */
[----:B------:R-:W-:Y:S01]  /*4cc0*/  FMUL.FTZ R149, R149, R179 ;  /* 0x000000b395957220 */ /* 0x000fe20000410000 */
[----:B------:R-:W-:Y:S01]  /*4cd0*/  F2FP.F16.F32.PACK_AB R156, R186, R183 ;  /* 0x000000b7ba9c723e */ /* 0x000fe200000000ff */
        /* <DEDUP_REMOVED lines=87> */
[----:B------:R-:W-:Y:S01]  /*5250*/  FMUL.FTZ R151, R151, R192 ;  /* 0x000000c097977220 */ /* 0x000fe20000410000 */
[----:B------:R-:W-:-:S02]  /*5260*/  F2FP.F16.F32.PACK_AB R153, R196, R7 ;  /* 0x00000007c499723e */ /* 0x000fc400000000ff */
[----:B------:R-:W0:Y:S01]  /*5270*/  MUFU.EX2 R200, R200 ;  /* 0x000000c800c87308 */ /* 0x000e220000000800 */
[----:B--2---:R-:W-:Y:S01]  /*5280*/  FADD.FTZ R5, R185, R22 ;  /* 0x00000016b9057221 */ /* 0x004fe20000010000 */
[----:B------:R-:W-:Y:S02]  /*5290*/  F2FP.F16.F32.PACK_AB R157, R12, R11 ;  /* 0x0000000b0c9d723e */ /* 0x000fe400000000ff */
[----:B------:R-:W-:Y:S02]  /*52a0*/  F2FP.F16.F32.PACK_AB R161, R16, R15 ;  /* 0x0000000f10a1723e */ /* 0x000fe400000000ff */
[----:B------:R-:W-:Y:S02]  /*52b0*/  F2FP.F16.F32.PACK_AB R163, R18, R17 ;  /* 0x0000001112a3723e */ /* 0x000fe400000000ff */
[----:B------:R-:W2:Y:S01]  /*52c0*/  MUFU.EX2 R194, R194 ;  /* 0x000000c200c27308 */ /* 0x000ea20000000800 */
[----:B---3--:R-:W-:-:S07]  /*52d0*/  FADD.FTZ R159, R165, R6 ;  /* 0x00000006a59f7221 */ /* 0x008fce0000010000 */
[----:B------:R-:W3:Y:S01]  /*52e0*/  MUFU.EX2 R187, R187 ;  /* 0x000000bb00bb7308 */ /* 0x000ee20000000800 */
[----:B0-----:R-:W-:-:S07]  /*52f0*/  FADD.FTZ R22, R200, R5 ;  /* 0x00000005c8167221 */ /* 0x001fce0000010000 */
[----:B------:R-:W0:Y:S01]  /*5300*/  MUFU.EX2 R167, R167 ;  /* 0x000000a700a77308 */ /* 0x000e220000000800 */
[C---:B--2---:R-:W-:Y:S01]  /*5310*/  FADD.FTZ R6, R194.reuse, R159 ;  /* 0x0000009fc2067221 */ /* 0x044fe20000010000 */
[----:B------:R-:W-:Y:S02]  /*5320*/  F2FP.F16.F32.PACK_AB R166, R194, R165 ;  /* 0x000000a5c2a6723e */ /* 0x000fe400000000ff */
[----:B------:R-:W-:-:S04]  /*5330*/  F2FP.F16.F32.PACK_AB R165, R198, R181 ;  /* 0x000000b5c6a5723e */ /* 0x000fc800000000ff */
[----:B------:R-:W2:Y:S01]  /*5340*/  MUFU.EX2 R202, R202 ;  /* 0x000000ca00ca7308 */ /* 0x000ea20000000800 */
[----:B---3--:R-:W-:-:S07]  /*5350*/  FADD.FTZ R5, R187, R22 ;  /* 0x00000016bb057221 */ /* 0x008fce0000010000 */
[----:B------:R-:W3:Y:S01]  /*5360*/  MUFU.EX2 R172, R172 ;  /* 0x000000ac00ac7308 */ /* 0x000ee20000000800 */
[----:B0-----:R-:W-:-:S07]  /*5370*/  FADD.FTZ R159, R167, R6 ;  /* 0x00000006a79f7221 */ /* 0x001fce0000010000 */
[----:B------:R-:W0:Y:S01]  /*5380*/  MUFU.EX2 R189, R189 ;  /* 0x000000bd00bd7308 */ /* 0x000e220000000800 */
[C---:B--2---:R-:W-:Y:S01]  /*5390*/  FADD.FTZ R22, R202.reuse, R5 ;  /* 0x00000005ca167221 */ /* 0x044fe20000010000 */
[----:B------:R-:W-:-:S06]  /*53a0*/  F2FP.F16.F32.PACK_AB R169, R202, R187 ;  /* 0x000000bbcaa9723e */ /* 0x000fcc00000000ff */
[----:B------:R-:W2:Y:S01]  /*53b0*/  MUFU.EX2 R171, R171 ;  /* 0x000000ab00ab7308 */ /* 0x000ea20000000800 */
[C---:B---3--:R-:W-:Y:S01]  /*53c0*/  FADD.FTZ R6, R172.reuse, R159 ;  /* 0x0000009fac067221 */ /* 0x048fe20000010000 */
[----:B------:R-:W-:Y:S02]  /*53d0*/  F2FP.F16.F32.PACK_AB R168, R172, R167 ;  /* 0x000000a7aca8723e */ /* 0x000fe400000000ff */
[----:B------:R-:W-:-:S04]  /*53e0*/  F2FP.F16.F32.PACK_AB R167, R200, R185 ;  /* 0x000000b9c8a7723e */ /* 0x000fc800000000ff */
[----:B------:R-:W3:Y:S01]  /*53f0*/  MUFU.EX2 R204, R204 ;  /* 0x000000cc00cc7308 */ /* 0x000ee20000000800 */
[----:B0-----:R-:W-:-:S07]  /*5400*/  FADD.FTZ R5, R189, R22 ;  /* 0x00000016bd057221 */ /* 0x001fce0000010000 */
[----:B------:R-:W0:Y:S01]  /*5410*/  MUFU.EX2 R174, R174 ;  /* 0x000000ae00ae7308 */ /* 0x000e220000000800 */
[----:B--2---:R-:W-:-:S07]  /*5420*/  FADD.FTZ R159, R171, R6 ;  /* 0x00000006ab9f7221 */ /* 0x004fce0000010000 */
[----:B------:R-:W2:Y:S01]  /*5430*/  MUFU.EX2 R19, R19 ;  /* 0x0000001300137308 */ /* 0x000ea20000000800 */
[----:B---3--:R-:W-:-:S07]  /*5440*/  FADD.FTZ R22, R204, R5 ;  /* 0x00000005cc167221 */ /* 0x008fce0000010000 */
[----:B------:R-:W3:Y:S01]  /*5450*/  MUFU.EX2 R173, R173 ;  /* 0x000000ad00ad7308 */ /* 0x000ee20000000800 */
[C---:B0-----:R-:W-:Y:S01]  /*5460*/  FADD.FTZ R6, R174.reuse, R159 ;  /* 0x0000009fae067221 */ /* 0x041fe20000010000 */
[----:B------:R-:W-:Y:S02]  /*5470*/  F2FP.F16.F32.PACK_AB R170, R174, R171 ;  /* 0x000000abaeaa723e */ /* 0x000fe400000000ff */
[----:B------:R-:W-:Y:S02]  /*5480*/  F2FP.F16.F32.PACK_AB R159, R14, R13 ;  /* 0x0000000d0e9f723e */ /* 0x000fe400000000ff */
[----:B------:R-:W-:Y:S02]  /*5490*/  F2FP.F16.F32.PACK_AB R171, R204, R189 ;  /* 0x000000bdccab723e */ /* 0x000fe400000000ff */
[----:B------:R-:W0:Y:S01]  /*54a0*/  MUFU.EX2 R20, R175 ;  /* 0x000000af00147308 */ /* 0x000e220000000800 */
[----:B--2---:R-:W-:-:S07]  /*54b0*/  FADD.FTZ R5, R19, R22 ;  /* 0x0000001613057221 */ /* 0x004fce0000010000 */
        /* <DEDUP_REMOVED lines=11> */
[----:B0-----:R-:W-:Y:S01]  /*5570*/  FADD.FTZ R21, R177, R6 ;  /* 0x00000006b1157221 */ /* 0x001fe20000010000 */
[C---:B--2---:R-:W-:Y:S01]  /*5580*/  FADD.FTZ R5, R175.reuse, R10 ;  /* 0x0000000aaf057221 */ /* 0x044fe20000010000 */
[----:B------:R-:W-:Y:S02]  /*5590*/  F2FP.F16.F32.PACK_AB R175, R175, R178 ;  /* 0x000000b2afaf723e */ /* 0x000fe400000000ff */
[C---:B---3--:R-:W-:Y:S01]  /*55a0*/  FADD.FTZ R6, R184.reuse, R21 ;  /* 0x00000015b8067221 */ /* 0x048fe20000010000 */
[----:B------:R-:W-:Y:S01]  /*55b0*/  F2FP.F16.F32.PACK_AB R174, R184, R177 ;  /* 0x000000b1b8ae723e */ /* 0x000fe200000000ff */
[----:B-1----:R-:W-:Y:S06]  /*55c0*/  @!P0 BRA `(.L_x_9058) ;  /* 0x0000000000048947 */ /* 0x002fec0003800000 */
[----:B------:R-:W-:Y:S01]  /*55d0*/  BPT.TRAP 0x1 ;  /* 0x000000040000795c */ /* 0x000fe20000300000 */
.L_x_9058:
[----:B------:R-:W-:-:S04]  /*55e0*/  IMAD.U32 R7, RZ, RZ, UR25 ;  /* 0x00000019ff077e24 */ /* 0x000fc8000f8e00ff */
[----:B------:R0:W1:Y:S01]  /*55f0*/  SYNCS.PHASECHK.TRANS64.TRYWAIT P3, [UR26+0x22850], R7 ;  /* 0x02285007ff0075a7 */ /* 0x000062000806015a */
[----:B------:R-:W-:Y:S05]  /*5600*/  @!P0 BRA `(.L_x_9059) ;  /* 0x0000000000048947 */ /* 0x000fea0003800000 */
[----:B------:R-:W-:Y:S01]  /*5610*/  BPT.TRAP 0x1 ;  /* 0x000000040000795c */ /* 0x000fe20000300000 */
.L_x_9059:
[----:B-1----:R-:W-:Y:S05]  /*5620*/  @P3 BRA `(.L_x_9060) ;  /* 0x00000000000c3947 */ /* 0x002fea0003800000 */
[----:B0-----:R-:W-:-:S04]  /*5630*/  IMAD.U32 R7, RZ, RZ, UR25 ;  /* 0x00000019ff077e24 */ /* 0x001fc8000f8e00ff */
[----:B------:R-:W0:Y:S02]  /*5640*/  SYNCS.PHASECHK.TRANS64.TRYWAIT P3, [UR26+0x22850], R7 ;  /* 0x02285007ff0075a7 */ /* 0x000e24000806015a */
[----:B0-----:R-:W-:Y:S05]  /*5650*/  @!P3 BRA `(.L_x_9061) ;  /* 0x0000006c00a0b947 */ /* 0x001fea0003800000 */
.L_x_9060:
[----:B------:R2:W-:Y:S01]  /*5660*/  BAR.SYNC.DEFER_BLOCKING R0, 0x100 ;  /* 0x000400000000751d */ /* 0x0005e20000010000 */
[----:B------:R-:W-:Y:S01]  /*5670*/  UIMAD UR10, UR5, 0xc00, UR24 ;  /* 0x00000c00050a78a4 */ /* 0x000fe2000f8e0218 */
[----:B0-----:R-:W-:Y:S01]  /*5680*/  @!P1 VIADD R176, R176, 0x22860 ;  /* 0x00022860b0b09836 */ /* 0x001fe20000000000 */
[----:B------:R-:W-:Y:S01]  /*5690*/  MOV R20, R3 ;  /* 0x0000000300147202 */ /* 0x000fe20000000f00 */
[----:B------:R-:W-:Y:S01]  /*56a0*/  IMAD.MOV.U32 R7, RZ, RZ, R4 ;  /* 0x000000ffff077224 */ /* 0x000fe200078e0004 */
[----:B------:R-:W-:Y:S01]  /*56b0*/  UIADD3 UR14, UR10, 0x80, URZ ;  /* 0x000000800a0e7890 */ /* 0x000fe2000fffe03f */
[----:B------:R-:W-:Y:S01]  /*56c0*/  UMOV UR11, 0x40000040 ;  /* 0x40000040000b7882 */ /* 0x000fe20000000000 */
[----:B------:R-:W-:Y:S01]  /*56d0*/  UMOV UR15, 0x40000040 ;  /* 0x40000040000f7882 */ /* 0x000fe20000000000 */
[----:B------:R-:W-:Y:S01]  /*56e0*/  @!P1 PRMT R176, RZ, 0x654, R176 ;  /* 0x00000654ffb09816 */ /* 0x000fe200000000b0 */
[----:B------:R-:W-:-:S06]  /*56f0*/  WARPGROUP.ARRIVE ;  /* 0x00000000000079c5 */ /* 0x000fcc0000000000 */
[----:B------:R-:W-:Y:S01]  /*5700*/  HGMMA.64x256x16.F32 R24, R152, gdesc[UR8].tnspB, R24, gsb0 ;  /* 0x43e0000898187df0 */ /* 0x000fe20008000818 */
[----:B------:R-:W-:Y:S02]  /*5710*/  UMOV UR11, 0x40000040 ;  /* 0x40000040000b7882 */ /* 0x000fe40000000000 */
        /* <DEDUP_REMOVED lines=18> */
[----:B------:R-:W-:Y:S01]  /*5840*/  UIADD3 UR10, UR10, 0x280, URZ ;  /* 0x000002800a0a7890 */ /* 0x000fe2000fffe03f */
[----:B------:R-:W-:Y:S02]  /*5850*/  WARPGROUP.DEPBAR.LE gsb0, 0x0 ;  /* 0x00008000000079c5 */ /* 0x000fe40000010000 */
[----:B------:R-:W-:-:S15]  /*5860*/  WARPGROUP.ARRIVE ;  /* 0x00000000000079c5 */ /* 0x000fde0000000000 */
[----:B------:R-:W-:-:S07]  /*5870*/  NOP ;  /* 0x0000000000007918 */ /* 0x000fce0000000000 */
[----:B------:R-:W-:Y:S03]  /*5880*/  HGMMA.64x256x16.F32 R24, R168, gdesc[UR12].tnspB, R24, gsb0 ;  /* 0x43e0000ca8187df0 */ /* 0x000fe60008000818 */
[----:B------:R-:W-:Y:S02]  /*5890*/  WARPGROUP.DEPBAR.LE gsb0, 0x0 ;  /* 0x00008000000079c5 */ /* 0x000fe40000010000 */
[----:B------:R-:W-:-:S15]  /*58a0*/  WARPGROUP.ARRIVE ;  /* 0x00000000000079c5 */ /* 0x000fde0000000000 */
[----:B------:R-:W-:-:S08]  /*58b0*/  NOP ;  /* 0x0000000000007918 */ /* 0x000fd00000000000 */
[----:B------:R-:W-:Y:S03]  /*58c0*/  HGMMA.64x256x16.F32 R24, R172, gdesc[UR8].tnspB, R24, gsb0 ;  /* 0x43e00008ac187df0 */ /* 0x000fe60008000818 */
[----:B------:R-:W-:Y:S02]  /*58d0*/  WARPGROUP.DEPBAR.LE gsb0, 0x0 ;  /* 0x00008000000079c5 */ /* 0x000fe40000010000 */
[----:B------:R2:W-:Y:S01]  /*58e0*/  @!P1 SYNCS.ARRIVE.TRANS64.RED.A1T0 RZ, [R176+URZ], RZ ;  /* 0x000000ffb0ff99a7 */ /* 0x0005e2000810043f */
[----:B------:R-:W-:Y:S05]  /*58f0*/  @P2 BRA `(.L_x_9062) ;  /* 0xffffffdc00502947 */ /* 0x000fea000383ffff */
.L_x_9053:
[----:B01----:R-:W0:Y:S01]  /*5900*/  SHFL.BFLY PT, R7, R6, 0x2, 0x1f ;  /* 0x0c401f0006077f89 */ /* 0x003e2200000e0000 */
[----:B------:R1:W-:Y:S08]  /*5910*/  BAR.ARV R8, 0x100 ;  /* 0x000400080000751d */ /* 0x0003f00000002000 */
[----:B------:R-:W-:Y:S06]  /*5920*/  BAR.ARV 0x8, 0x180 ;  /* 0x0206000000007b1d */ /* 0x000fec0000002000 */
[----:B-1----:R-:W-:Y:S01]  /*5930*/  MOV R8, UR7 ;  /* 0x0000000700087c02 */ /* 0x002fe20008000f00 */
[----:B------:R-:W1:Y:S01]  /*5940*/  SHFL.BFLY PT, R2, R5, 0x2, 0x1f ;  /* 0x0c401f0005027f89 */ /* 0x000e6200000e0000 */
[----:B------:R-:W-:Y:S01]  /*5950*/  PLOP3.LUT P0, PT, PT, PT, PT, 0x8, 0x0 ;  /* 0x000000000000781c */ /* 0x000fe20003f0e170 */
[----:B0-----:R-:W-:Y:S01]  /*5960*/  FADD.FTZ R7, R7, R6 ;  /* 0x0000000607077221 */ /* 0x001fe20000010000 */
[----:B------:R-:W-:-:S04]  /*5970*/  IMAD.MOV.U32 R6, RZ, RZ, -0x800000 ;  /* 0xff800000ff067424 */ /* 0x000fc800078e00ff */
[----:B--23--:R-:W0:Y:S01]  /*5980*/  SHFL.BFLY PT, R0, R7, 0x1, 0x1f ;  /* 0x0c201f0007007f89 */ /* 0x00ce2200000e0000 */
[----:B-1----:R-:W-:Y:S01]  /*5990*/  FADD.FTZ R2, R2, R5 ;  /* 0x0000000502027221 */ /* 0x002fe20000010000 */
[----:B------:R-:W-:-:S04]  /*59a0*/  IMAD.MOV.U32 R5, RZ, RZ, -0x800000 ;  /* 0xff800000ff057424 */ /* 0x000fc800078e00ff */
[----:B------:R-:W1:Y:S01]  /*59b0*/  SHFL.BFLY PT, R9, R2, 0x1, 0x1f ;  /* 0x0c201f0002097f89 */ /* 0x000e6200000e0000 */
[----:B0-----:R-:W-:Y:S01]  /*59c0*/  FADD.FTZ R12, R7, R0 ;  /* 0x00000000070c7221 */ /* 0x001fe20000010000 */
[----:B------:R-:W-:-:S04]  /*59d0*/  IMAD.MOV.U32 R0, RZ, RZ, RZ ;  /* 0x000000ffff007224 */ /* 0x000fc800078e00ff */
[----:B------:R-:W-:-:S13]  /*59e0*/  FSETP.NE.FTZ.AND P1, PT, R12, RZ, PT ;  /* 0x000000ff0c00720b */ /* 0x000fda0003f35000 */
[----:B------:R-:W0:Y:S01]  /*59f0*/  @P1 MUFU.LG2 R10, R12 ;  /* 0x0000000c000a1308 */ /* 0x000e220000000c00 */
[----:B-1----:R-:W-:Y:S01]  /*5a00*/  FADD.FTZ R13, R2, R9 ;  /* 0x00000009020d7221 */ /* 0x002fe20000010000 */
[----:B------:R-:W-:Y:S02]  /*5a10*/  IMAD.MOV.U32 R9, RZ, RZ, RZ ;  /* 0x000000ffff097224 */ /* 0x000fe400078e00ff */
[----:B------:R-:W-:Y:S02]  /*5a20*/  IMAD.U32 R2, RZ, RZ, UR7 ;  /* 0x00000007ff027e24 */ /* 0x000fe4000f8e00ff */
[----:B------:R-:W-:Y:S02]  /*5a30*/  FSETP.NE.FTZ.AND P2, PT, R13, RZ, PT ;  /* 0x000000ff0d00720b */ /* 0x000fe40003f55000 */
[----:B------:R-:W1:Y:S01]  /*5a40*/  @P1 MUFU.RCP R9, R12 ;  /* 0x0000000c00091308 */ /* 0x000e620000001000 */
[----:B------:R-:W-:Y:S01]  /*5a50*/  @P1 FMUL.FTZ R2, R2, 0.69314718246459960938 ;  /* 0x3f31721802021820 */ /* 0x000fe20000410000 */
[----:B0-----:R-:W-:-:S09]  /*5a60*/  @P1 FMUL.FTZ R7, R10, 0.69314718246459960938 ;  /* 0x3f3172180a071820 */ /* 0x001fd20000410000 */
[----:B------:R-:W0:Y:S01]  /*5a70*/  @P2 MUFU.LG2 R11, R13 ;  /* 0x0000000d000b2308 */ /* 0x000e220000000c00 */
[----:B------:R-:W-:Y:S01]  /*5a80*/  @P2 FMUL.FTZ R8, R8, 0.69314718246459960938 ;  /* 0x3f31721808082820 */ /* 0x000fe20000410000 */
[----:B------:R-:W-:Y:S01]  /*5a90*/  @P1 FFMA.FTZ R6, R2, R3, R7 ;  /* 0x0000000302061223 */ /* 0x000fe20000010007 */
[-C--:B-1----:R-:W-:Y:S01]  /*5aa0*/  FMUL.FTZ R24, R24, R9.reuse ;  /* 0x0000000918187220 */ /* 0x082fe20000410000 */
[----:B------:R-:W-:-:S04]  /*5ab0*/  FMUL.FTZ R25, R25, R9 ;  /* 0x0000000919197220 */ /* 0x000fc80000410000 */
        /* <DEDUP_REMOVED lines=9> */
[----:B0-----:R-:W-:Y:S01]  /*5b50*/  @P2 FMUL.FTZ R11, R11, 0.69314718246459960938 ;  /* 0x3f3172180b0b2820 */ /* 0x001fe20000410000 */
        /* <DEDUP_REMOVED lines=118> */
[----:B------:R-:W-:-:S07]  /*62c0*/  @P2 FFMA.FTZ R5, R8, R4, R11 ;  /* 0x0000000408052223 */ /* 0x000fce000001000b */
.L_x_9042:
[----:B------:R-:W-:Y:S05]  /*62d0*/  @P0 BRA `(.L_x_9063) ;  /* 0x00000020004c0947 */ /* 0x000fea0003800000 */
[----:B------:R-:W0:Y:S01]  /*62e0*/  S2R R0, SR_TID.X ;  /* 0x0000000000007919 */ /* 0x000e220000002100 */
[----:B------:R-:W1:Y:S01]  /*62f0*/  LDC R8, c[0x0][0xbe8] ;  /* 0x0002fa00ff087b82 */ /* 0x000e620000000800 */
[----:B------:R-:W-:Y:S01]  /*6300*/  USHF.R.S32.HI UR7, URZ, 0x1f, UR36 ;  /* 0x0000001f3f077899 */ /* 0x000fe20008011424 */
[----:B------:R-:W-:Y:S01]  /*6310*/  BSSY B0, `(.L_x_9064) ;  /* 0x000014b000007945 */ /* 0x000fe20003800000 */
[----:B------:R-:W2:Y:S01]  /*6320*/  S2R R16, SR_CTAID.X ;  /* 0x0000000000107919 */ /* 0x000ea20000002500 */
[----:B------:R-:W-:Y:S02]  /*6330*/  ULDC.64 UR8, c[0x0][0xbd0] ;  /* 0x0002f40000087ab9 */ /* 0x000fe40000000a00 */
[----:B------:R-:W-:Y:S02]  /*6340*/  UIMAD UR6, UR7, UR8, URZ ;  /* 0x00000008070672a4 */ /* 0x000fe4000f8e023f */
[----:B------:R-:W3:Y:S01]  /*6350*/  S2UR UR12, SR_CTAID.Z ;  /* 0x00000000000c79c3 */ /* 0x000ee20000002700 */
[----:B------:R-:W-:-:S02]  /*6360*/  UIMAD.WIDE.U32 UR4, UR36, UR8, URZ ;  /* 0x00000008240472a5 */ /* 0x000fc4000f8e003f */
[----:B------:R-:W-:-:S03]  /*6370*/  UIMAD UR6, UR36, UR9, UR6 ;  /* 0x00000009240672a4 */ /* 0x000fc6000f8e0206 */
[----:B------:R-:W-:Y:S01]  /*6380*/  ULDC.64 UR8, c[0x0][0xb38] ;  /* 0x0002ce0000087ab9 */ /* 0x000fe20000000a00 */
[----:B------:R-:W-:Y:S01]  /*6390*/  UIADD3 UR6, UR5, UR6, URZ ;  /* 0x0000000605067290 */ /* 0x000fe2000fffe03f */
[----:B------:R-:W4:Y:S01]  /*63a0*/  LDC.64 R18, c[0x0][0xbd8] ;  /* 0x0002f600ff127b82 */ /* 0x000f220000000a00 */
[----:B------:R-:W-:-:S07]  /*63b0*/  UIMAD UR7, UR7, UR8, URZ ;  /* 0x00000008070772a4 */ /* 0x000fce000f8e023f */
[----:B------:R-:W-:Y:S01]  /*63c0*/  BAR.SYNC.DEFER_BLOCKING 0x1, 0x100 ;  /* 0x0044000000007b1d */ /* 0x000fe20000010000 */
[----:B-1----:R-:W-:-:S07]  /*63d0*/  ISETP.NE.AND P0, PT, R8, 0x1, PT ;  /* 0x000000010800780c */ /* 0x002fce0003f05270 */
[----:B------:R-:W1:Y:S01]  /*63e0*/  S2UR UR11, SR_CTAID.Y ;  /* 0x00000000000b79c3 */ /* 0x000e620000002600 */
[----:B0-----:R-:W-:Y:S01]  /*63f0*/  VIADD R14, R0, 0xffffff80 ;  /* 0xffffff80000e7836 */ /* 0x001fe20000000000 */
[----:B---3--:R-:W-:-:S06]  /*6400*/  USHF.R.S32.HI UR10, URZ, 0x1f, UR12 ;  /* 0x0000001f3f0a7899 */ /* 0x008fcc000801140c */
[----:B------:R-:W1:Y:S01]  /*6410*/  LDC R23, c[0x0][0xc50] ;  /* 0x00031400ff177b82 */ /* 0x000e620000000800 */
[----:B------:R-:W-:-:S04]  /*6420*/  SHF.R.S32.HI R7, RZ, 0x1f, R14 ;  /* 0x0000001fff077819 */ /* 0x000fc8000001140e */
[----:B------:R-:W-:-:S03]  /*6430*/  LEA.HI R2, R7, R14, RZ, 0x7 ;  /* 0x0000000e07027211 */ /* 0x000fc600078f38ff */
[----:B------:R-:W0:Y:S01]  /*6440*/  LDC.64 R20, c[0x0][0xb40] ;  /* 0x0002d000ff147b82 */ /* 0x000e220000000a00 */
[----:B------:R-:W-:Y:S02]  /*6450*/  LEA.HI R7, R7, R14, RZ, 0x2 ;  /* 0x0000000e07077211 */ /* 0x000fe400078f10ff */
[----:B------:R-:W-:Y:S02]  /*6460*/  LOP3.LUT R3, R2, 0xffffff80, RZ, 0xc0, !PT ;  /* 0xffffff8002037812 */ /* 0x000fe400078ec0ff */
[----:B------:R-:W-:Y:S02]  /*6470*/  SHF.R.S32.HI R9, RZ, 0x7, R2 ;  /* 0x00000007ff097819 */ /* 0x000fe40000011402 */
[----:B------:R-:W-:Y:S01]  /*6480*/  LOP3.LUT R7, R7, 0xfffffffc, RZ, 0xc0, !PT ;  /* 0xfffffffc07077812 */ /* 0x000fe200078ec0ff */
[----:B------:R-:W-:Y:S01]  /*6490*/  IMAD.IADD R0, R14, 0x1, -R3 ;  /* 0x000000010e007824 */ /* 0x000fe200078e0a03 */
[----:B------:R-:W-:Y:S01]  /*64a0*/  LEA.HI R2, R2, R9, RZ, 0x1 ;  /* 0x0000000902027211 */ /* 0x000fe200078f08ff */
[----:B------:R-:W3:Y:S02]  /*64b0*/  @P0 LDC R17, c[0x0][0xbf0] ;  /* 0x0002fc00ff110b82 */ /* 0x000ee40000000800 */
[----:B------:R-:W-:Y:S01]  /*64c0*/  IMAD.IADD R7, R14, 0x1, -R7 ;  /* 0x000000010e077824 */ /* 0x000fe200078e0a07 */
[----:B------:R-:W-:-:S02]  /*64d0*/  SHF.R.S32.HI R11, RZ, 0x1f, R0 ;  /* 0x0000001fff0b7819 */ /* 0x000fc40000011400 */
[----:B------:R-:W-:Y:S02]  /*64e0*/  LOP3.LUT R2, R2, 0x3fffffe, RZ, 0xc0, !PT ;  /* 0x03fffffe02027812 */ /* 0x000fe400078ec0ff */
[----:B------:R-:W-:Y:S01]  /*64f0*/  LEA.HI R10, R11, R0, RZ, 0x2 ;  /* 0x000000000b0a7211 */ /* 0x000fe200078f10ff */
[----:B------:R-:W5:Y:S03]  /*6500*/  @P0 LDC R14, c[0x0][0xbec] ;  /* 0x0002fb00ff0e0b82 */ /* 0x000f660000000800 */
[--C-:B------:R-:W-:Y:S02]  /*6510*/  SHF.R.S32.HI R3, RZ, 0x2, R10.reuse ;  /* 0x00000002ff037819 */ /* 0x100fe4000001140a */
[----:B------:R-:W-:-:S03]  /*6520*/  SHF.R.S32.HI R4, RZ, 0x1f, R10 ;  /* 0x0000001fff047819 */ /* 0x000fc6000001140a */
[----:B------:R-:W3:Y:S01]  /*6530*/  @P0 LDC R22, c[0x0][0xbec] ;  /* 0x0002fb00ff160b82 */ /* 0x000ee20000000800 */
[----:B------:R-:W-:-:S04]  /*6540*/  LEA.HI R4, R4, R3, RZ, 0x3 ;  /* 0x0000000304047211 */ /* 0x000fc800078f18ff */
[----:B------:R-:W-:Y:S02]  /*6550*/  LOP3.LUT R12, R4, 0xfffffff8, RZ, 0xc0, !PT ;  /* 0xfffffff8040c7812 */ /* 0x000fe400078ec0ff */
[----:B------:R-:W-:Y:S01]  /*6560*/  IADD3 R4, R9, -R2, RZ ;  /* 0x8000000209047210 */ /* 0x000fe20007ffe0ff */
[----:B------:R-:W3:Y:S01]  /*6570*/  @P0 LDC R153, c[0x0][0xbf0] ;  /* 0x0002fc00ff990b82 */ /* 0x000ee20000000800 */
[----:B------:R-:W-:Y:S01]  /*6580*/  LEA.HI R9, R7, R7, RZ, 0x1 ;  /* 0x0000000707097211 */ /* 0x000fe200078f08ff */
[----:B------:R-:W-:Y:S01]  /*6590*/  IMAD.IADD R3, R3, 0x1, -R12 ;  /* 0x0000000103037824 */ /* 0x000fe200078e0a0c */
[----:B------:R-:W-:Y:S02]  /*65a0*/  LEA.HI R2, R11, R0, RZ, 0x5 ;  /* 0x000000000b027211 */ /* 0x000fe400078f28ff */
[----:B------:R-:W-:Y:S02]  /*65b0*/  LOP3.LUT R12, R9, 0x1ffffffe, RZ, 0xc0, !PT ;  /* 0x1ffffffe090c7812 */ /* 0x000fe400078ec0ff */
[----:B------:R-:W-:-:S03]  /*65c0*/  SHF.R.S32.HI R2, RZ, 0x5, R2 ;  /* 0x00000005ff027819 */ /* 0x000fc60000011402 */
[----:B------:R-:W-:Y:S02]  /*65d0*/  IMAD.IADD R12, R7, 0x1, -R12 ;  /* 0x00000001070c7824 */ /* 0x000fe400078e0a0c */
[----:B------:R-:W-:Y:S01]  /*65e0*/  IMAD R7, R2, 0x10, R3 ;  /* 0x0000001002077824 */ /* 0x000fe200078e0203 */
[----:B------:R-:W-:Y:S01]  /*65f0*/  MOV R3, UR5 ;  /* 0x0000000500037c02 */ /* 0x000fe20008000f00 */
[----:B------:R-:W-:Y:S01]  /*6600*/  IMAD.U32 R2, RZ, RZ, UR4 ;  /* 0x00000004ff027e24 */ /* 0x000fe2000f8e00ff */
[----:B------:R-:W-:Y:S01]  /*6610*/  UIMAD.WIDE.U32 UR4, UR36, UR8, URZ ;  /* 0x00000008240472a5 */ /* 0x000fe2000f8e003f */
[----:B------:R-:W-:Y:S02]  /*6620*/  IMAD R9, R4, 0x40, R7 ;  /* 0x0000004004097824 */ /* 0x000fe400078e0207 */
[----:B------:R-:W-:Y:S01]  /*6630*/  IMAD.U32 R3, RZ, RZ, UR6 ;  /* 0x00000006ff037e24 */ /* 0x000fe2000f8e00ff */
[----:B------:R-:W-:Y:S01]  /*6640*/  UIMAD UR6, UR36, UR9, UR7 ;  /* 0x00000009240672a4 */ /* 0x000fe2000f8e0207 */
[----:B------:R-:W-:-:S02]  /*6650*/  IMAD R12, R12, 0x8, R9 ;  /* 0x000000080c0c7824 */ /* 0x000fc400078e0209 */
[----:B----4-:R-:W-:Y:S01]  /*6660*/  IMAD R4, R18, UR10, RZ ;  /* 0x0000000a12047c24 */ /* 0x010fe2000f8e02ff */
[----:B------:R-:W-:Y:S01]  /*6670*/  UIADD3 UR6, UR5, UR6, URZ ;  /* 0x0000000605067290 */ /* 0x000fe2000fffe03f */
[----:B--2---:R-:W-:Y:S01]  /*6680*/  IMAD R7, R16, 0x80, R12 ;  /* 0x0000008010077824 */ /* 0x004fe200078e020c */
[----:B------:R-:W-:Y:S01]  /*6690*/  MOV R12, UR4 ;  /* 0x00000004000c7c02 */ /* 0x000fe20008000f00 */
[----:B------:R-:W-:Y:S01]  /*66a0*/  IMAD.WIDE.U32 R2, R18, UR12, R2 ;  /* 0x0000000c12027c25 */ /* 0x000fe2000f8e0002 */
[----:B------:R-:W-:-:S03]  /*66b0*/  ULDC.64 UR8, c[0x0][0xb28] ;  /* 0x0002ca0000087ab9 */ /* 0x000fc60000000a00 */
[----:B------:R-:W-:Y:S02]  /*66c0*/  IMAD R18, RZ, RZ, -UR36 ;  /* 0x80000024ff127e24 */ /* 0x000fe4000f8e02ff */
[----:B------:R-:W-:Y:S02]  /*66d0*/  IMAD R15, R19, UR12, R4 ;  /* 0x0000000c130f7c24 */ /* 0x000fe4000f8e0204 */
[----:B-----5:R-:W-:-:S03]  /*66e0*/  @P0 IMAD.HI.U32 R4, R7, R14, RZ ;  /* 0x0000000e07040227 */ /* 0x020fc600078e00ff */
[----:B------:R-:W-:Y:S01]  /*66f0*/  IADD3 R3, R3, R15, RZ ;  /* 0x0000000f03037210 */ /* 0x000fe20007ffe0ff */
[----:B------:R-:W-:Y:S01]  /*6700*/  IMAD.U32 R13, RZ, RZ, UR5 ;  /* 0x00000005ff0d7e24 */ /* 0x000fe2000f8e00ff */
[----:B------:R-:W-:Y:S01]  /*6710*/  ULDC.64 UR4, c[0x0][0xbe0] ;  /* 0x0002f80000047ab9 */ /* 0x000fe20000000a00 */
[C---:B0-----:R-:W-:Y:S02]  /*6720*/  IMAD R14, R20.reuse, UR10, RZ ;  /* 0x0000000a140e7c24 */ /* 0x041fe4000f8e02ff */
[----:B-1----:R-:W-:Y:S02]  /*6730*/  IMAD R23, R23, R18, UR11 ;  /* 0x0000000b17177e24 */ /* 0x002fe4000f8e0212 */
[----:B------:R-:W-:Y:S01]  /*6740*/  IMAD.U32 R13, RZ, RZ, UR6 ;  /* 0x00000006ff0d7e24 */ /* 0x000fe2000f8e00ff */
[----:B------:R-:W-:Y:S01]  /*6750*/  ULDC.64 UR6, c[0x0][0xb48] ;  /* 0x0002d20000067ab9 */ /* 0x000fe20000000a00 */
[----:B------:R-:W-:Y:S01]  /*6760*/  IMAD.MOV.U32 R11, RZ, RZ, R7 ;  /* 0x000000ffff0b7224 */ /* 0x000fe200078e0007 */
[----:B---3--:R-:W-:Y:S01]  /*6770*/  @P0 SHF.R.U32.HI R11, RZ, R17, R4 ;  /* 0x00000011ff0b0219 */ /* 0x008fe20000011604 */
[----:B------:R-:W-:Y:S01]  /*6780*/  IMAD R17, R21, UR12, R14 ;  /* 0x0000000c15117c24 */ /* 0x000fe2000f8e020e */
[----:B------:R-:W-:Y:S01]  /*6790*/  SHF.R.S32.HI R14, RZ, 0x1f, R23 ;  /* 0x0000001fff0e7819 */ /* 0x000fe20000011417 */
[----:B------:R-:W-:-:S04]  /*67a0*/  IMAD.WIDE.U32 R12, R20, UR12, R12 ;  /* 0x0000000c140c7c25 */ /* 0x000fc8000f8e000c */
[----:B------:R-:W-:-:S04]  /*67b0*/  @P0 IMAD.HI.U32 R22, R7, R22, RZ ;  /* 0x0000001607160227 */ /* 0x000fc800078e00ff */
[----:B------:R-:W-:Y:S02]  /*67c0*/  IMAD.IADD R13, R13, 0x1, R17 ;  /* 0x000000010d0d7824 */ /* 0x000fe400078e0211 */
[----:B------:R-:W-:Y:S01]  /*67d0*/  IMAD.MOV.U32 R15, RZ, RZ, R7 ;  /* 0x000000ffff0f7224 */ /* 0x000fe200078e0007 */
[----:B------:R-:W-:Y:S01]  /*67e0*/  @P0 SHF.R.U32.HI R15, RZ, R153, R22 ;  /* 0x00000099ff0f0219 */ /* 0x000fe20000011616 */
[C---:B------:R-:W-:Y:S02]  /*67f0*/  IMAD R4, R14.reuse, UR4, RZ ;  /* 0x000000040e047c24 */ /* 0x040fe4000f8e02ff */
[----:B------:R-:W-:Y:S02]  /*6800*/  IMAD R17, R14, UR6, RZ ;  /* 0x000000060e117c24 */ /* 0x000fe4000f8e02ff */
[----:B------:R-:W-:-:S04]  /*6810*/  IMAD.WIDE.U32 R2, R23, UR4, R2 ;  /* 0x0000000417027c25 */ /* 0x000fc8000f8e0002 */
[----:B------:R-:W-:Y:S01]  /*6820*/  IMAD R14, R23, UR5, R4 ;  /* 0x00000005170e7c24 */ /* 0x000fe2000f8e0204 */
[----:B------:R-:W-:Y:S01]  /*6830*/  IADD3 R2, P0, R11, R2, RZ ;  /* 0x000000020b027210 */ /* 0x000fe20007f1e0ff */
[C---:B------:R-:W-:Y:S01]  /*6840*/  IMAD R19, R23.reuse, UR7, R17 ;  /* 0x0000000717137c24 */ /* 0x040fe2000f8e0211 */
[--C-:B------:R-:W-:Y:S01]  /*6850*/  SHF.R.S32.HI R17, RZ, 0x1f, R11.reuse ;  /* 0x0000001fff117819 */ /* 0x100fe2000001140b */
[----:B------:R-:W-:Y:S01]  /*6860*/  IMAD.MOV R11, RZ, RZ, -R11 ;  /* 0x000000ffff0b7224 */ /* 0x000fe200078e0a0b */
[----:B------:R-:W-:Y:S01]  /*6870*/  SHF.R.S32.HI R4, RZ, 0x1f, R15 ;  /* 0x0000001fff047819 */ /* 0x000fe2000001140f */
[----:B------:R-:W-:Y:S01]  /*6880*/  ULDC.64 UR4, c[0x0][0xb30] ;  /* 0x0002cc0000047ab9 */ /* 0x000fe20000000a00 */
[----:B------:R-:W-:Y:S01]  /*6890*/  IMAD.WIDE.U32 R12, R23, UR6, R12 ;  /* 0x00000006170c7c25 */ /* 0x000fe2000f8e000c */
[----:B------:R-:W-:Y:S01]  /*68a0*/  IADD3.X R3, R17, R3, R14, P0, !PT ;  /* 0x0000000311037210 */ /* 0x000fe200007fe40e */
[----:B------:R-:W-:Y:S02]  /*68b0*/  ULDC.64 UR6, c[0x0][0xbc8] ;  /* 0x0002f20000067ab9 */ /* 0x000fe40000000a00 */
[----:B------:R-:W-:Y:S01]  /*68c0*/  IMAD.MOV R18, RZ, RZ, -R15 ;  /* 0x000000ffff127224 */ /* 0x000fe200078e0a0f */
[----:B------:R-:W-:Y:S01]  /*68d0*/  IADD3 R13, R13, R19, RZ ;  /* 0x000000130d0d7210 */ /* 0x000fe20007ffe0ff */
[----:B------:R-:W-:-:S02]  /*68e0*/  IMAD R4, R4, UR4, RZ ;  /* 0x0000000404047c24 */ /* 0x000fc4000f8e02ff */
[C-C-:B------:R-:W-:Y:S02]  /*68f0*/  IMAD R11, R8.reuse, R11, R7.reuse ;  /* 0x0000000b080b7224 */ /* 0x140fe400078e0207 */
[----:B------:R-:W-:Y:S02]  /*6900*/  IMAD R7, R8, R18, R7 ;  /* 0x0000001208077224 */ /* 0x000fe400078e0207 */
[C---:B------:R-:W-:Y:S01]  /*6910*/  IMAD R17, R15.reuse, UR5, R4 ;  /* 0x000000050f117c24 */ /* 0x040fe2000f8e0204 */
[----:B------:R-:W-:Y:S01]  /*6920*/  SHF.R.S32.HI R4, RZ, 0x1f, R11 ;  /* 0x0000001fff047819 */ /* 0x000fe2000001140b */
[----:B------:R-:W-:Y:S01]  /*6930*/  IMAD.WIDE.U32 R12, R15, UR4, R12 ;  /* 0x000000040f0c7c25 */ /* 0x000fe2000f8e000c */
[----:B------:R-:W-:Y:S01]  /*6940*/  SHF.R.S32.HI R14, RZ, 0x1f, R7 ;  /* 0x0000001fff0e7819 */ /* 0x000fe20000011407 */
[----:B------:R-:W0:Y:S01]  /*6950*/  S2UR UR5, SR_CgaCtaId ;  /* 0x00000000000579c3 */ /* 0x000e220000008800 */
[----:B------:R-:W-:Y:S01]  /*6960*/  UMOV UR4, 0x400 ;  /* 0x0000040000047882 */ /* 0x000fe20000000000 */
[----:B------:R-:W-:-:S02]  /*6970*/  IMAD R4, R4, UR6, RZ ;  /* 0x0000000604047c24 */ /* 0x000fc4000f8e02ff */
        /* <DEDUP_REMOVED lines=13> */
[----:B------:R-:W-:Y:S01]  /*6a50*/  SHFL.IDX PT, R14, R17, 0x1, 0x1c1f ;  /* 0x003c1f00110e7f89 */ /* 0x000fe200000e0000 */
[----:B------:R-:W-:Y:S01]  /*6a60*/  IMAD R11, R16, 0x80, R9 ;  /* 0x00000080100b7824 */ /* 0x000fe200078e0209 */
[----:B------:R-:W-:Y:S01]  /*6a70*/  LEA.HI.X R18, R2, UR7, R3, 0x2, P0 ;  /* 0x0000000702127c11 */ /* 0x000fe200080f1403 */
[----:B0-----:R-:W-:Y:S01]  /*6a80*/  ULEA UR4, UR5, UR4, 0x18 ;  /* 0x0000000405047291 */ /* 0x001fe2000f8ec03f */
[----:B------:R-:W-:Y:S01]  /*6a90*/  LEA.HI.X R7, R12, UR9, R7, 0x2, P1 ;  /* 0x000000090c077c11 */ /* 0x000fe200088f1407 */
[----:B------:R-:W-:Y:S01]  /*6aa0*/  IMAD R8, R8, UR6, RZ ;  /* 0x0000000608087c24 */ /* 0x000fe2000f8e02ff */
[----:B------:R0:W-:Y:S01]  /*6ab0*/  SHFL.IDX PT, R12, R17, RZ, 0x1c1f ;  /* 0x001c1fff110c7589 */ /* 0x0001e200000e0000 */
[----:B------:R-:W-:Y:S01]  /*6ac0*/  LOP3.LUT P0, RZ, R0, 0x3, RZ, 0xc0, !PT ;  /* 0x0000000300ff7812 */ /* 0x000fe2000780c0ff */
[----:B------:R-:W-:Y:S01]  /*6ad0*/  UIADD3 UR4, UR4, 0x22820, URZ ;  /* 0x0002282004047890 */ /* 0x000fe2000fffe03f */
[C---:B------:R-:W-:Y:S01]  /*6ae0*/  IADD3 R9, R11.reuse, 0x8, RZ ;  /* 0x000000080b097810 */ /* 0x040fe20007ffe0ff */
[----:B------:R-:W1:Y:S01]  /*6af0*/  SHFL.IDX PT, R13, R18, RZ, 0x1c1f ;  /* 0x001c1fff120d7589 */ /* 0x000e6200000e0000 */
[-C--:B------:R-:W-:Y:S01]  /*6b00*/  ISETP.GE.OR P1, PT, R11, R8.reuse, P0 ;  /* 0x000000080b00720c */ /* 0x080fe20000726670 */
[----:B------:R-:W-:Y:S01]  /*6b10*/  UPRMT UR4, URZ, 0x654, UR4 ;  /* 0x000006543f047896 */ /* 0x000fe20008000004 */
[-C--:B------:R-:W-:Y:S01]  /*6b20*/  ISETP.GE.OR P0, PT, R9, R8.reuse, P0 ;  /* 0x000000080900720c */ /* 0x080fe20000706670 */
[----:B------:R-:W2:Y:S01]  /*6b30*/  SHFL.IDX PT, R15, R18, 0x1, 0x1c1f ;  /* 0x003c1f00120f7f89 */ /* 0x000ea200000e0000 */
[----:B------:R-:W-:-:S02]  /*6b40*/  ISETP.GE.AND P2, PT, R11, R8, PT ;  /* 0x000000080b00720c */ /* 0x000fc40003f46270 */
[----:B0-----:R-:W-:Y:S01]  /*6b50*/  LOP3.LUT R17, R10, 0x7ffffffc, RZ, 0xc0, !PT ;  /* 0x7ffffffc0a117812 */ /* 0x001fe200078ec0ff */
[----:B------:R0:W3:Y:S03]  /*6b60*/  SHFL.IDX PT, R2, R4, RZ, 0x1c1f ;  /* 0x001c1fff04027589 */ /* 0x0000e600000e0000 */
[----:B------:R-:W-:Y:S01]  /*6b70*/  SYNCS.ARRIVE.TRANS64.RED.A1T0 RZ, [UR4], RZ ;  /* 0x000000ffffff79a7 */ /* 0x000fe20008100404 */
[----:B------:R-:W-:Y:S01]  /*6b80*/  IMAD.IADD R0, R0, 0x1, -R17 ;  /* 0x0000000100007824 */ /* 0x000fe200078e0a11 */
[----:B------:R0:W4:Y:S03]  /*6b90*/  SHFL.IDX PT, R3, R7, RZ, 0x1c1f ;  /* 0x001c1fff07037589 */ /* 0x00012600000e0000 */
[----:B------:R-:W-:Y:S01]  /*6ba0*/  IMAD.SHL.U32 R0, R0, 0x2, RZ ;  /* 0x0000000200007824 */ /* 0x000fe200078e00ff */
[----:B-1----:R0:W-:Y:S04]  /*6bb0*/  @!P1 ST.E desc[UR44][R12.64], R6 ;  /* 0x000000060c009985 */ /* 0x0021e8000c10192c */
[----:B--2---:R0:W-:Y:S01]  /*6bc0*/  @!P0 ST.E desc[UR44][R14.64], R5 ;  /* 0x000000050e008985 */ /* 0x0041e2000c10192c */
[----:B------:R-:W-:Y:S05]  /*6bd0*/  @P2 BRA `(.L_x_9065) ;  /* 0x0000000800f82947 */ /* 0x000fea0003800000 */
[C---:B0-----:R-:W-:Y:S01]  /*6be0*/  VIADD R5, R0.reuse, 0x8 ;  /* 0x0000000800057836 */ /* 0x041fe20000000000 */
[----:B------:R-:W-:Y:S01]  /*6bf0*/  ULDC UR4, c[0x0][0xac8] ;  /* 0x0002b20000047ab9 */ /* 0x000fe20000000800 */
[C---:B------:R-:W-:Y:S01]  /*6c00*/  VIADD R6, R0.reuse, 0x10 ;  /* 0x0000001000067836 */ /* 0x040fe20000000000 */
[C---:B------:R-:W-:Y:S01]  /*6c10*/  IADD3 R10, R0.reuse, 0x18, RZ ;  /* 0x00000018000a7810 */ /* 0x040fe20007ffe0ff */
[C---:B------:R-:W-:Y:S01]  /*6c20*/  VIADD R18, R0.reuse, 0x20 ;  /* 0x0000002000127836 */ /* 0x040fe20000000000 */
[----:B------:R-:W-:Y:S01]  /*6c30*/  ISETP.GE.AND P3, PT, R5, UR4, PT ;  /* 0x0000000405007c0c */ /* 0x000fe2000bf66270 */
[----:B------:R-:W-:Y:S01]  /*6c40*/  VIADD R19, R0, 0x28 ;  /* 0x0000002800137836 */ /* 0x000fe20000000000 */
[----:B------:R-:W-:Y:S01]  /*6c50*/  ISETP.GE.AND P4, PT, R6, UR4, PT ;  /* 0x0000000406007c0c */ /* 0x000fe2000bf86270 */
[----:B------:R-:W-:Y:S01]  /*6c60*/  VIADD R21, R0, 0x48 ;  /* 0x0000004800157836 */ /* 0x000fe20000000000 */
[----:B------:R-:W-:Y:S01]  /*6c70*/  ISETP.GE.AND P5, PT, R10, UR4, PT ;  /* 0x000000040a007c0c */ /* 0x000fe2000bfa6270 */
[C---:B------:R-:W-:Y:S01]  /*6c80*/  VIADD R22, R0.reuse, 0x50 ;  /* 0x0000005000167836 */ /* 0x040fe20000000000 */
[C---:B------:R-:W-:Y:S01]  /*6c90*/  ISETP.GE.AND P2, PT, R0.reuse, UR4, PT ;  /* 0x0000000400007c0c */ /* 0x040fe2000bf46270 */
[----:B------:R-:W-:Y:S01]  /*6ca0*/  VIADD R23, R0, 0x58 ;  /* 0x0000005800177836 */ /* 0x000fe20000000000 */
[----:B------:R-:W-:-:S02]  /*6cb0*/  ISETP.GE.AND P0, PT, R18, UR4, PT ;  /* 0x0000000412007c0c */ /* 0x000fc4000bf06270 */
[----:B------:R-:W-:Y:S02]  /*6cc0*/  ISETP.GE.AND P1, PT, R19, UR4, PT ;  /* 0x0000000413007c0c */ /* 0x000fe4000bf26270 */
[----:B------:R-:W-:Y:S02]  /*6cd0*/  IADD3 R20, R0, 0x40, RZ ;  /* 0x0000004000147810 */ /* 0x000fe40007ffe0ff */
[----:B------:R-:W-:Y:S02]  /*6ce0*/  @!P3 LEA.HI R5, R5, R5, RZ, 0x1 ;  /* 0x000000050505b211 */ /* 0x000fe400078f08ff */
[----:B------:R-:W-:Y:S02]  /*6cf0*/  @!P4 LEA.HI R6, R6, R6, RZ, 0x1 ;  /* 0x000000060606c211 */ /* 0x000fe400078f08ff */
[----:B------:R-:W-:Y:S02]  /*6d00*/  @!P5 LEA.HI R10, R10, R10, RZ, 0x1 ;  /* 0x0000000a0a0ad211 */ /* 0x000fe400078f08ff */
[----:B------:R-:W-:-:S02]  /*6d10*/  @!P3 LOP3.LUT R5, R5, 0xfffffffe, RZ, 0xc0, !PT ;  /* 0xfffffffe0505b812 */ /* 0x000fc400078ec0ff */
[----:B------:R-:W-:Y:S01]  /*6d20*/  @!P4 LOP3.LUT R15, R6, 0xfffffffe, RZ, 0xc0, !PT ;  /* 0xfffffffe060fc812 */ /* 0x000fe200078ec0ff */
[----:B------:R-:W-:Y:S01]  /*6d30*/  VIADD R6, R0, 0x38 ;  /* 0x0000003800067836 */ /* 0x000fe20000000000 */
[----:B------:R-:W-:Y:S01]  /*6d40*/  @!P5 LOP3.LUT R17, R10, 0xfffffffe, RZ, 0xc0, !PT ;  /* 0xfffffffe0a11d812 */ /* 0x000fe200078ec0ff */
[--C-:B---34-:R-:W-:Y:S01]  /*6d50*/  @!P2 IMAD.WIDE R10, R0, 0x4, R2.reuse ;  /* 0x00000004000aa825 */ /* 0x118fe200078e0202 */
[----:B------:R-:W-:Y:S02]  /*6d60*/  ISETP.GE.AND P6, PT, R22, UR4, PT ;  /* 0x0000000416007c0c */ /* 0x000fe4000bfc6270 */
[----:B------:R-:W-:Y:S01]  /*6d70*/  @!P0 LEA.HI R18, R18, R18, RZ, 0x1 ;  /* 0x0000001212128211 */ /* 0x000fe200078f08ff */
[--C-:B------:R-:W-:Y:S01]  /*6d80*/  @!P3 IMAD.WIDE R12, R5, 0x4, R2.reuse ;  /* 0x00000004050cb825 */ /* 0x100fe200078e0202 */
[----:B------:R0:W-:Y:S01]  /*6d90*/  @!P2 ST.E.64 desc[UR44][R10.64], R24 ;  /* 0x000000180a00a985 */ /* 0x0001e2000c101b2c */
[----:B------:R-:W-:Y:S02]  /*6da0*/  @!P1 LEA.HI R19, R19, R19, RZ, 0x1 ;  /* 0x0000001313139211 */ /* 0x000fe400078f08ff */
[----:B------:R-:W-:Y:S01]  /*6db0*/  VIADD R5, R0, 0x30 ;  /* 0x0000003000057836 */ /* 0x000fe20000000000 */
[----:B------:R1:W-:Y:S01]  /*6dc0*/  @!P3 ST.E.64 desc[UR44][R12.64], R28 ;  /* 0x0000001c0c00b985 */ /* 0x0003e2000c101b2c */
[----:B------:R-:W-:Y:S01]  /*6dd0*/  @!P4 IMAD.WIDE R14, R15, 0x4, R2 ;  /* 0x000000040f0ec825 */ /* 0x000fe200078e0202 */
[----:B------:R-:W-:-:S02]  /*6de0*/  ISETP.GE.AND P3, PT, R6, UR4, PT ;  /* 0x0000000406007c0c */ /* 0x000fc4000bf66270 */
[----:B------:R-:W-:Y:S01]  /*6df0*/  ISETP.GE.AND P2, PT, R5, UR4, PT ;  /* 0x0000000405007c0c */ /* 0x000fe2000bf46270 */
[----:B------:R-:W-:Y:S01]  /*6e00*/  @!P5 IMAD.WIDE R16, R17, 0x4, R2 ;  /* 0x000000041110d825 */ /* 0x000fe200078e0202 */
[----:B------:R2:W-:Y:S01]  /*6e10*/  @!P4 ST.E.64 desc[UR44][R14.64], R32 ;  /* 0x000000200e00c985 */ /* 0x0005e2000c101b2c */
[----:B------:R-:W-:Y:S02]  /*6e20*/  ISETP.GE.AND P4, PT, R20, UR4, PT ;  /* 0x0000000414007c0c */ /* 0x000fe4000bf86270 */
[----:B------:R-:W-:Y:S01]  /*6e30*/  @!P6 LEA.HI R22, R22, R22, RZ, 0x1 ;  /* 0x000000161616e211 */ /* 0x000fe200078f08ff */
[----:B------:R3:W-:Y:S01]  /*6e40*/  @!P5 ST.E.64 desc[UR44][R16.64], R36 ;  /* 0x000000241000d985 */ /* 0x0007e2000c101b2c */
[----:B------:R-:W-:Y:S01]  /*6e50*/  ISETP.GE.AND P5, PT, R21, UR4, PT ;  /* 0x0000000415007c0c */ /* 0x000fe2000bfa6270 */
[----:B0-----:R-:W-:Y:S01]  /*6e60*/  VIADD R24, R0, 0x60 ;  /* 0x0000006000187836 */ /* 0x001fe20000000000 */
[----:B------:R-:W-:Y:S02]  /*6e70*/  @!P0 LOP3.LUT R11, R18, 0xfffffffe, RZ, 0xc0, !PT ;  /* 0xfffffffe120b8812 */ /* 0x000fe400078ec0ff */
[----:B-1----:R-:W-:-:S02]  /*6e80*/  @!P1 LOP3.LUT R13, R19, 0xfffffffe, RZ, 0xc0, !PT ;  /* 0xfffffffe130d9812 */ /* 0x002fc400078ec0ff */
[----:B------:R-:W-:Y:S01]  /*6e90*/  @!P2 LEA.HI R5, R5, R5, RZ, 0x1 ;  /* 0x000000050505a211 */ /* 0x000fe200078f08ff */
[--C-:B------:R-:W-:Y:S01]  /*6ea0*/  @!P0 IMAD.WIDE R10, R11, 0x4, R2.reuse ;  /* 0x000000040b0a8825 */ /* 0x100fe200078e0202 */
[----:B------:R-:W-:Y:S02]  /*6eb0*/  @!P3 LEA.HI R6, R6, R6, RZ, 0x1 ;  /* 0x000000060606b211 */ /* 0x000fe400078f08ff */
[----:B------:R-:W-:Y:S01]  /*6ec0*/  @!P4 LEA.HI R20, R20, R20, RZ, 0x1 ;  /* 0x000000141414c211 */ /* 0x000fe200078f08ff */
[----:B------:R-:W-:Y:S01]  /*6ed0*/  @!P1 IMAD.WIDE R12, R13, 0x4, R2 ;  /* 0x000000040d0c9825 */ /* 0x000fe200078e0202 */
[----:B------:R-:W-:Y:S01]  /*6ee0*/  @!P2 LOP3.LUT R5, R5, 0xfffffffe, RZ, 0xc0, !PT ;  /* 0xfffffffe0505a812 */ /* 0x000fe200078ec0ff */
[----:B------:R0:W-:Y:S01]  /*6ef0*/  @!P0 ST.E.64 desc[UR44][R10.64], R40 ;  /* 0x000000280a008985 */ /* 0x0001e2000c101b2c */
[----:B------:R-:W-:Y:S02]  /*6f00*/  @!P5 LEA.HI R21, R21, R21, RZ, 0x1 ;  /* 0x000000151515d211 */ /* 0x000fe400078f08ff */
[----:B--2---:R-:W-:Y:S01]  /*6f10*/  @!P3 LOP3.LUT R15, R6, 0xfffffffe, RZ, 0xc0, !PT ;  /* 0xfffffffe060fb812 */ /* 0x004fe200078ec0ff */
[----:B------:R1:W-:Y:S01]  /*6f20*/  @!P1 ST.E.64 desc[UR44][R12.64], R44 ;  /* 0x0000002c0c009985 */ /* 0x0003e2000c101b2c */
[----:B---3--:R-:W-:Y:S01]  /*6f30*/  @!P4 LOP3.LUT R17, R20, 0xfffffffe, RZ, 0xc0, !PT ;  /* 0xfffffffe1411c812 */ /* 0x008fe200078ec0ff */
[C---:B------:R-:W-:Y:S01]  /*6f40*/  VIADD R6, R0.reuse, 0x70 ;  /* 0x0000007000067836 */ /* 0x040fe20000000000 */
[----:B------:R-:W-:Y:S01]  /*6f50*/  @!P5 LOP3.LUT R21, R21, 0xfffffffe, RZ, 0xc0, !PT ;  /* 0xfffffffe1515d812 */ /* 0x000fe200078ec0ff */
[----:B------:R-:W-:Y:S01]  /*6f60*/  VIADD R20, R0, 0x78 ;  /* 0x0000007800147836 */ /* 0x000fe20000000000 */
[----:B------:R-:W-:Y:S01]  /*6f70*/  @!P6 LOP3.LUT R19, R22, 0xfffffffe, RZ, 0xc0, !PT ;  /* 0xfffffffe1613e812 */ /* 0x000fe200078ec0ff */
[----:B------:R-:W-:Y:S01]  /*6f80*/  VIADD R22, R0, 0x88 ;  /* 0x0000008800167836 */ /* 0x000fe20000000000 */
[----:B------:R-:W-:-:S02]  /*6f90*/  ISETP.GE.AND P1, PT, R23, UR4, PT ;  /* 0x0000000417007c0c */ /* 0x000fc4000bf26270 */
[----:B------:R-:W-:Y:S01]  /*6fa0*/  ISETP.GE.AND P0, PT, R24, UR4, PT ;  /* 0x0000000418007c0c */ /* 0x000fe2000bf06270 */
[----:B0-----:R-:W-:Y:S01]  /*6fb0*/  @!P2 IMAD.WIDE R10, R5, 0x4, R2 ;  /* 0x00000004050aa825 */ /* 0x001fe200078e0202 */
[----:B------:R-:W-:-:S03]  /*6fc0*/  IADD3 R5, R0, 0x68, RZ ;  /* 0x0000006800057810 */ /* 0x000fc60007ffe0ff */
        /* <DEDUP_REMOVED lines=25> */
[----:B------:R-:W-:Y:S01]  /*7160*/  @!P2 LOP3.LUT R5, R5, 0xfffffffe, RZ, 0xc0, !PT ;  /* 0xfffffffe0505a812 */ /* 0x000fe200078ec0ff */
[----:B------:R0:W-:Y:S01]  /*7170*/  @!P1 ST.E.64 desc[UR44][R10.64], R68 ;  /* 0x000000440a009985 */ /* 0x0001e2000c101b2c */
[----:B------:R-:W-:-:S02]  /*7180*/  @!P4 LEA.HI R21, R21, R21, RZ, 0x1 ;  /* 0x000000151515c211 */ /* 0x000fc400078f08ff */
[----:B------:R-:W-:Y:S01]  /*7190*/  @!P3 LEA.HI R22, R22, R22, RZ, 0x1 ;  /* 0x000000161616b211 */ /* 0x000fe200078f08ff */
[----:B------:R1:W-:Y:S01]  /*71a0*/  @!P0 ST.E.64 desc[UR44][R12.64], R72 ;  /* 0x000000480c008985 */ /* 0x0003e2000c101b2c */
[----:B--2---:R-:W-:Y:S01]  /*71b0*/  @!P6 LOP3.LUT R15, R6, 0xfffffffe, RZ, 0xc0, !PT ;  /* 0xfffffffe060fe812 */ /* 0x004fe200078ec0ff */
        /* <DEDUP_REMOVED lines=14> */
[----:B------:R1:W-:Y:S03]  /*72a0*/  @!P6 ST.E.64 desc[UR44][R12.64], R80 ;  /* 0x000000500c00e985 */ /* 0x0003e6000c101b2c */
[--C-:B------:R-:W-:Y:S01]  /*72b0*/  @!P4 IMAD.WIDE R16, R21, 0x4, R2.reuse ;  /* 0x000000041510c825 */ /* 0x100fe200078e0202 */
[----:B------:R2:W-:Y:S01]  /*72c0*/  @!P5 ST.E.64 desc[UR44][R14.64], R84 ;  /* 0x000000540e00d985 */ /* 0x0005e2000c101b2c */
[----:B------:R-:W-:Y:S02]  /*72d0*/  IADD3 R21, R0, 0xb8, RZ ;  /* 0x000000b800157810 */ /* 0x000fe40007ffe0ff */
[----:B------:R-:W-:Y:S01]  /*72e0*/  @!P3 IMAD.WIDE R18, R19, 0x4, R2 ;  /* 0x000000041312b825 */ /* 0x000fe200078e0202 */
[----:B------:R3:W-:Y:S01]  /*72f0*/  @!P4 ST.E.64 desc[UR44][R16.64], R88 ;  /* 0x000000581000c985 */ /* 0x0007e2000c101b2c */
[----:B------:R-:W-:-:S02]  /*7300*/  ISETP.GE.AND P4, PT, R20, UR4, PT ;  /* 0x0000000414007c0c */ /* 0x000fc4000bf86270 */
[----:B------:R-:W-:Y:S01]  /*7310*/  VIADD R22, R0, 0xc0 ;  /* 0x000000c000167836 */ /* 0x000fe20000000000 */
[----:B------:R4:W-:Y:S01]  /*7320*/  @!P3 ST.E.64 desc[UR44][R18.64], R92 ;  /* 0x0000005c1200b985 */ /* 0x0009e2000c101b2c */
[----:B------:R-:W-:Y:S02]  /*7330*/  ISETP.GE.AND P3, PT, R6, UR4, PT ;  /* 0x0000000406007c0c */ /* 0x000fe4000bf66270 */
[----:B------:R-:W-:Y:S02]  /*7340*/  ISETP.GE.AND P5, PT, R21, UR4, PT ;  /* 0x0000000415007c0c */ /* 0x000fe4000bfa6270 */
[----:B------:R-:W-:Y:S02]  /*7350*/  ISETP.GE.AND P6, PT, R22, UR4, PT ;  /* 0x0000000416007c0c */ /* 0x000fe4000bfc6270 */
[----:B------:R-:W-:Y:S02]  /*7360*/  @!P0 LEA.HI R23, R23, R23, RZ, 0x1 ;  /* 0x0000001717178211 */ /* 0x000fe400078f08ff */
[----:B------:R-:W-:-:S02]  /*7370*/  @!P1 LEA.HI R24, R24, R24, RZ, 0x1 ;  /* 0x0000001818189211 */ /* 0x000fc400078f08ff */
[----:B------:R-:W-:Y:S02]  /*7380*/  @!P2 LEA.HI R5, R5, R5, RZ, 0x1 ;  /* 0x000000050505a211 */ /* 0x000fe400078f08ff */
[----:B0-----:R-:W-:Y:S02]  /*7390*/  @!P0 LOP3.LUT R11, R23, 0xfffffffe, RZ, 0xc0, !PT ;  /* 0xfffffffe170b8812 */ /* 0x001fe400078ec0ff */
[----:B-1----:R-:W-:Y:S02]  /*73a0*/  @!P1 LOP3.LUT R13, R24, 0xfffffffe, RZ, 0xc0, !PT ;  /* 0xfffffffe180d9812 */ /* 0x002fe400078ec0ff */
[----:B------:R-:W-:Y:S01]  /*73b0*/  @!P2 LOP3.LUT R5, R5, 0xfffffffe, RZ, 0xc0, !PT ;  /* 0xfffffffe0505a812 */ /* 0x000fe200078ec0ff */
[--C-:B------:R-:W-:Y:S01]  /*73c0*/  @!P0 IMAD.WIDE R10, R11, 0x4, R2.reuse ;  /* 0x000000040b0a8825 */ /* 0x100fe200078e0202 */
[----:B------:R-:W-:Y:S02]  /*73d0*/  @!P3 LEA.HI R6, R6, R6, RZ, 0x1 ;  /* 0x000000060606b211 */ /* 0x000fe400078f08ff */
[----:B------:R-:W-:Y:S01]  /*73e0*/  @!P4 LEA.HI R20, R20, R20, RZ, 0x1 ;  /* 0x000000141414c211 */ /* 0x000fe200078f08ff */
[--C-:B------:R-:W-:Y:S01]  /*73f0*/  @!P1 IMAD.WIDE R12, R13, 0x4, R2.reuse ;  /* 0x000000040d0c9825 */ /* 0x100fe200078e0202 */
[----:B------:R-:W-:Y:S01]  /*7400*/  @!P6 LEA.HI R22, R22, R22, RZ, 0x1 ;  /* 0x000000161616e211 */ /* 0x000fe200078f08ff */
[----:B------:R0:W-:Y:S01]  /*7410*/  @!P0 ST.E.64 desc[UR44][R10.64], R96 ;  /* 0x000000600a008985 */ /* 0x0001e2000c101b2c */
[----:B------:R-:W-:Y:S01]  /*7420*/  @!P5 LEA.HI R21, R21, R21, RZ, 0x1 ;  /* 0x000000151515d211 */ /* 0x000fe200078f08ff */
[--C-:B--2---:R-:W-:Y:S01]  /*7430*/  @!P2 IMAD.WIDE R14, R5, 0x4, R2.reuse ;  /* 0x00000004050ea825 */ /* 0x104fe200078e0202 */
[----:B---3--:R-:W-:Y:S01]  /*7440*/  @!P3 LOP3.LUT R17, R6, 0xfffffffe, RZ, 0xc0, !PT ;  /* 0xfffffffe0611b812 */ /* 0x008fe200078ec0ff */
[----:B------:R1:W-:Y:S01]  /*7450*/  @!P1 ST.E.64 desc[UR44][R12.64], R100 ;  /* 0x000000640c009985 */ /* 0x0003e2000c101b2c */
[----:B----4-:R-:W-:Y:S01]  /*7460*/  @!P4 LOP3.LUT R19, R20, 0xfffffffe, RZ, 0xc0, !PT ;  /* 0xfffffffe1413c812 */ /* 0x010fe200078ec0ff */
[----:B------:R-:W-:Y:S01]  /*7470*/  VIADD R6, R0, 0xd0 ;  /* 0x000000d000067836 */ /* 0x000fe20000000000 */
[----:B------:R-:W-:Y:S01]  /*7480*/  @!P6 LOP3.LUT R5, R22, 0xfffffffe, RZ, 0xc0, !PT ;  /* 0xfffffffe1605e812 */ /* 0x000fe200078ec0ff */
[----:B------:R2:W-:Y:S01]  /*7490*/  @!P2 ST.E.64 desc[UR44][R14.64], R104 ;  /* 0x000000680e00a985 */ /* 0x0005e2000c101b2c */
[----:B------:R-:W-:Y:S01]  /*74a0*/  @!P5 LOP3.LUT R21, R21, 0xfffffffe, RZ, 0xc0, !PT ;  /* 0xfffffffe1515d812 */ /* 0x000fe200078ec0ff */
[----:B------:R-:W-:Y:S01]  /*74b0*/  VIADD R20, R0, 0xd8 ;  /* 0x000000d800147836 */ /* 0x000fe20000000000 */
[----:B------:R-:W-:Y:S01]  /*74c0*/  ISETP.GE.AND P1, PT, R6, UR4, PT ;  /* 0x0000000406007c0c */ /* 0x000fe2000bf26270 */
[----:B0-----:R-:W-:-:S03]  /*74d0*/  @!P3 IMAD.WIDE R10, R17, 0x4, R2 ;  /* 0x00000004110ab825 */ /* 0x001fc600078e0202 */
[----:B------:R-:W-:Y:S01]  /*74e0*/  ISETP.GE.AND P2, PT, R20, UR4, PT ;  /* 0x0000000414007c0c */ /* 0x000fe2000bf46270 */
[--C-:B-1----:R-:W-:Y:S01]  /*74f0*/  @!P4 IMAD.WIDE R12, R19, 0x4, R2.reuse ;  /* 0x00000004130cc825 */ /* 0x102fe200078e0202 */
[----:B------:R0:W-:Y:S03]  /*7500*/  @!P3 ST.E.64 desc[UR44][R10.64], R108 ;  /* 0x0000006c0a00b985 */ /* 0x0001e6000c101b2c */
[----:B------:R-:W-:Y:S01]  /*7510*/  @!P6 IMAD.WIDE R18, R5, 0x4, R2 ;  /* 0x000000040512e825 */ /* 0x000fe200078e0202 */
[----:B------:R1:W-:Y:S03]  /*7520*/  @!P4 ST.E.64 desc[UR44][R12.64], R112 ;  /* 0x000000700c00c985 */ /* 0x0003e6000c101b2c */
[----:B------:R-:W-:Y:S01]  /*7530*/  @!P1 LEA.HI R6, R6, R6, RZ, 0x1 ;  /* 0x0000000606069211 */ /* 0x000fe200078f08ff */
[----:B------:R-:W-:-:S02]  /*7540*/  VIADD R5, R0, 0xc8 ;  /* 0x000000c800057836 */ /* 0x000fc40000000000 */
[----:B------:R-:W-:Y:S01]  /*7550*/  @!P5 IMAD.WIDE R16, R21, 0x4, R2 ;  /* 0x000000041510d825 */ /* 0x000fe200078e0202 */
[C---:B------:R-:W-:Y:S02]  /*7560*/  IADD3 R21, R0.reuse, 0xe0, RZ ;  /* 0x000000e000157810 */ /* 0x040fe40007ffe0ff */
[----:B------:R-:W-:Y:S01]  /*7570*/  ISETP.GE.AND P0, PT, R5, UR4, PT ;  /* 0x0000000405007c0c */ /* 0x000fe2000bf06270 */
[C---:B--2---:R-:W-:Y:S01]  /*7580*/  VIADD R14, R0.reuse, 0xe8 ;  /* 0x000000e8000e7836 */ /* 0x044fe20000000000 */
[----:B------:R2:W-:Y:S01]  /*7590*/  @!P5 ST.E.64 desc[UR44][R16.64], R116 ;  /* 0x000000741000d985 */ /* 0x0005e2000c101b2c */
[C---:B------:R-:W-:Y:S01]  /*75a0*/  VIADD R15, R0.reuse, 0xf0 ;  /* 0x000000f0000f7836 */ /* 0x040fe20000000000 */
[----:B------:R-:W-:Y:S01]  /*75b0*/  ISETP.GE.AND P3, PT, R21, UR4, PT ;  /* 0x0000000415007c0c */ /* 0x000fe2000bf66270 */
[----:B0-----:R-:W-:Y:S01]  /*75c0*/  VIADD R11, R0, 0xf8 ;  /* 0x000000f8000b7836 */ /* 0x001fe20000000000 */
[----:B------:R0:W-:Y:S01]  /*75d0*/  @!P6 ST.E.64 desc[UR44][R18.64], R120 ;  /* 0x000000781200e985 */ /* 0x0001e2000c101b2c */
[----:B------:R-:W-:-:S02]  /*75e0*/  ISETP.GE.AND P4, PT, R14, UR4, PT ;  /* 0x000000040e007c0c */ /* 0x000fc4000bf86270 */
[----:B------:R-:W-:Y:S02]  /*75f0*/  ISETP.GE.AND P5, PT, R15, UR4, PT ;  /* 0x000000040f007c0c */ /* 0x000fe4000bfa6270 */
[----:B------:R-:W-:Y:S02]  /*7600*/  ISETP.GE.AND P6, PT, R11, UR4, PT ;  /* 0x000000040b007c0c */ /* 0x000fe4000bfc6270 */
[----:B------:R-:W-:Y:S02]  /*7610*/  @!P0 LEA.HI R5, R5, R5, RZ, 0x1 ;  /* 0x0000000505058211 */ /* 0x000fe400078f08ff */
[----:B------:R-:W-:Y:S02]  /*7620*/  @!P2 LEA.HI R20, R20, R20, RZ, 0x1 ;  /* 0x000000141414a211 */ /* 0x000fe400078f08ff */
[----:B------:R-:W-:Y:S02]  /*7630*/  @!P3 LEA.HI R21, R21, R21, RZ, 0x1 ;  /* 0x000000151515b211 */ /* 0x000fe400078f08ff */
[----:B------:R-:W-:-:S02]  /*7640*/  @!P0 LOP3.LUT R5, R5, 0xfffffffe, RZ, 0xc0, !PT ;  /* 0xfffffffe05058812 */ /* 0x000fc400078ec0ff */
[----:B------:R-:W-:Y:S02]  /*7650*/  @!P4 LEA.HI R14, R14, R14, RZ, 0x1 ;  /* 0x0000000e0e0ec211 */ /* 0x000fe400078f08ff */
[----:B------:R-:W-:Y:S02]  /*7660*/  @!P5 LEA.HI R10, R15, R15, RZ, 0x1 ;  /* 0x0000000f0f0ad211 */ /* 0x000fe400078f08ff */
[----:B------:R-:W-:Y:S02]  /*7670*/  @!P6 LEA.HI R11, R11, R11, RZ, 0x1 ;  /* 0x0000000b0b0be211 */ /* 0x000fe400078f08ff */
[----:B-1----:R-:W-:Y:S02]  /*7680*/  @!P1 LOP3.LUT R13, R6, 0xfffffffe, RZ, 0xc0, !PT ;  /* 0xfffffffe060d9812 */ /* 0x002fe400078ec0ff */
[----:B------:R-:W-:Y:S02]  /*7690*/  @!P2 LOP3.LUT R15, R20, 0xfffffffe, RZ, 0xc0, !PT ;  /* 0xfffffffe140fa812 */ /* 0x000fe400078ec0ff */
[----:B--2---:R-:W-:Y:S01]  /*76a0*/  @!P3 LOP3.LUT R17, R21, 0xfffffffe, RZ, 0xc0, !PT ;  /* 0xfffffffe1511b812 */ /* 0x004fe200078ec0ff */
[----:B------:R-:W-:Y:S01]  /*76b0*/  @!P1 IMAD.WIDE R12, R13, 0x4, R2 ;  /* 0x000000040d0c9825 */ /* 0x000fe200078e0202 */
[----:B0-----:R-:W-:-:S02]  /*76c0*/  @!P4 LOP3.LUT R19, R14, 0xfffffffe, RZ, 0xc0, !PT ;  /* 0xfffffffe0e13c812 */ /* 0x001fc400078ec0ff */
[----:B------:R-:W-:Y:S01]  /*76d0*/  @!P5 LOP3.LUT R21, R10, 0xfffffffe, RZ, 0xc0, !PT ;  /* 0xfffffffe0a15d812 */ /* 0x000fe200078ec0ff */
[----:B------:R-:W-:Y:S01]  /*76e0*/  @!P2 IMAD.WIDE R14, R15, 0x4, R2 ;  /* 0x000000040f0ea825 */ /* 0x000fe200078e0202 */
[----:B------:R-:W-:-:S03]  /*76f0*/  @!P6 LOP3.LUT R23, R11, 0xfffffffe, RZ, 0xc0, !PT ;  /* 0xfffffffe0b17e812 */ /* 0x000fc600078ec0ff */
[----:B------:R-:W-:-:S04]  /*7700*/  @!P0 IMAD.WIDE R10, R5, 0x4, R2 ;  /* 0x00000004050a8825 */ /* 0x000fc800078e0202 */
        /* <DEDUP_REMOVED lines=9> */
[----:B------:R1:W-:Y:S04]  /*77a0*/  @!P5 ST.E.64 desc[UR44][R20.64], R144 ;  /* 0x000000901400d985 */ /* 0x0003e8000c101b2c */
[----:B------:R1:W-:Y:S02]  /*77b0*/  @!P6 ST.E.64 desc[UR44][R2.64], R148 ;  /* 0x000000940200e985 */ /* 0x0003e4000c101b2c */
.L_x_9065:
[----:B------:R-:W-:Y:S05]  /*77c0*/  BSYNC B0 ;  /* 0x0000000000007941 */ /* 0x000fea0003800000 */
.L_x_9064:
[----:B------:R-:W-:Y:S01]  /*77d0*/  ISETP.GE.AND P0, PT, R9, R8, PT ;  /* 0x000000080900720c */ /* 0x000fe20003f06270 */
[----:B-1--4-:R1:W2:Y:S04]  /*77e0*/  SHFL.IDX PT, R3, R7, 0x1, 0x1c1f ;  /* 0x003c1f0007037f89 */ /* 0x0122a800000e0000 */
[----:B---3--:R1:W3:Y:S08]  /*77f0*/  SHFL.IDX PT, R2, R4, 0x1, 0x1c1f ;  /* 0x003c1f0004027f89 */ /* 0x0082f000000e0000 */
[----:B-1----:R-:W-:Y:S05]  /*7800*/  @P0 BRA `(.L_x_9040) ;  /* 0x0000004800cc0947 */ /* 0x002fea0003800000 */
[C---:B0-----:R-:W-:Y:S01]  /*7810*/  VIADD R4, R0.reuse, 0x8 ;  /* 0x0000000800047836 */ /* 0x041fe20000000000 */
[C---:B------:R-:W-:Y:S01]  /*7820*/  IADD3 R5, R0.reuse, 0x10, RZ ;  /* 0x0000001000057810 */ /* 0x040fe20007ffe0ff */
[----:B------:R-:W-:Y:S01]  /*7830*/  ULDC UR4, c[0x0][0xac8] ;  /* 0x0002b20000047ab9 */ /* 0x000fe20000000800 */
[C---:B------:R-:W-:Y:S01]  /*7840*/  VIADD R10, R0.reuse, 0x18 ;  /* 0x00000018000a7836 */ /* 0x040fe20000000000 */
[C---:B------:R-:W-:Y:S01]  /*7850*/  ISETP.GE.AND P0, PT, R0.reuse, UR4, PT ;  /* 0x0000000400007c0c */ /* 0x040fe2000bf06270 */
[----:B------:R-:W-:Y:S01]  /*7860*/  VIADD R11, R0, 0x20 ;  /* 0x00000020000b7836 */ /* 0x000fe20000000000 */
        /* <DEDUP_REMOVED lines=13> */
[----:B------:R-:W-:Y:S01]  /*7940*/  VIADD R20, R0, 0x80 ;  /* 0x0000008000147836 */ /* 0x000fe20000000000 */
[----:B------:R-:W-:-:S02]  /*7950*/  @!P1 LEA.HI R4, R4, R4, RZ, 0x1 ;  /* 0x0000000404049211 */ /* 0x000fc400078f08ff */
[----:B------:R-:W-:Y:S02]  /*7960*/  @!P2 LEA.HI R5, R5, R5, RZ, 0x1 ;  /* 0x000000050505a211 */ /* 0x000fe400078f08ff */
[----:B------:R-:W-:Y:S02]  /*7970*/  @!P1 LOP3.LUT R7, R4, 0xfffffffe, RZ, 0xc0, !PT ;  /* 0xfffffffe04079812 */ /* 0x000fe400078ec0ff */
[----:B------:R-:W-:Y:S01]  /*7980*/  @!P2 LOP3.LUT R9, R5, 0xfffffffe, RZ, 0xc0, !PT ;  /* 0xfffffffe0509a812 */ /* 0x000fe200078ec0ff */
[--C-:B--23--:R-:W-:Y:S01]  /*7990*/  @!P0 IMAD.WIDE R4, R0, 0x4, R2.reuse ;  /* 0x0000000400048825 */ /* 0x10cfe200078e0202 */
[----:B------:R-:W-:Y:S02]  /*79a0*/  @!P5 LEA.HI R10, R10, R10, RZ, 0x1 ;  /* 0x0000000a0a0ad211 */ /* 0x000fe400078f08ff */
[----:B------:R-:W-:Y:S01]  /*79b0*/  @!P6 LEA.HI R11, R11, R11, RZ, 0x1 ;  /* 0x0000000b0b0be211 */ /* 0x000fe200078f08ff */
        /* <DEDUP_REMOVED lines=10> */
[----:B------:R-:W-:-:S02]  /*7a60*/  @!P3 LOP3.LUT R15, R15, 0xfffffffe, RZ, 0xc0, !PT ;  /* 0xfffffffe0f0fb812 */ /* 0x000fc400078ec0ff */
        /* <DEDUP_REMOVED lines=9> */
[----:B------:R-:W-:-:S02]  /*7b00*/  @!P1 LOP3.LUT R13, R13, 0xfffffffe, RZ, 0xc0, !PT ;  /* 0xfffffffe0d0d9812 */ /* 0x000fc400078ec0ff */
[----:B------:R-:W-:Y:S01]  /*7b10*/  @!P2 LOP3.LUT R11, R14, 0xfffffffe, RZ, 0xc0, !PT ;  /* 0xfffffffe0e0ba812 */ /* 0x000fe200078ec0ff */
[----:B------:R1:W-:Y:S01]  /*7b20*/  @!P6 ST.E.64 desc[UR44][R6.64], R42 ;  /* 0x0000002a0600e985 */ /* 0x0003e2000c101b2c */
[----:B------:R-:W-:Y:S01]  /*7b30*/  @!P4 LOP3.LUT R17, R16, 0xfffffffe, RZ, 0xc0, !PT ;  /* 0xfffffffe1011c812 */ /* 0x000fe200078ec0ff */
[----:B------:R-:W-:Y:S01]  /*7b40*/  VIADD R16, R0, 0x70 ;  /* 0x0000007000107836 */ /* 0x000fe20000000000 */
[----:B------:R-:W-:Y:S02]  /*7b50*/  ISETP.GE.AND P5, PT, R18, UR4, PT ;  /* 0x0000000412007c0c */ /* 0x000fe4000bfa6270 */
[----:B------:R-:W-:Y:S02]  /*7b60*/  ISETP.GE.AND P6, PT, R19, UR4, PT ;  /* 0x0000000413007c0c */ /* 0x000fe4000bfc6270 */
[----:B------:R-:W-:Y:S01]  /*7b70*/  IADD3 R14, R0, 0x60, RZ ;  /* 0x00000060000e7810 */ /* 0x000fe20007ffe0ff */
        /* <DEDUP_REMOVED lines=44> */
[----:B------:R0:W-:Y:S03]  /*7e40*/  @!P4 ST.E.64 desc[UR44][R4.64], R74 ;  /* 0x0000004a0400c985 */ /* 0x0001e6000c101b2c */
        /* <DEDUP_REMOVED lines=16> */
[----:B0-----:R-:W-:Y:S01]  /*7f50*/  @!P6 LOP3.LUT R5, R18, 0xfffffffe, RZ, 0xc0, !PT ;  /* 0xfffffffe1205e812 */ /* 0x001fe200078ec0ff */
[C---:B------:R-:W-:Y:S01]  /*7f60*/  VIADD R18, R0.reuse, 0xc0 ;  /* 0x000000c000127836 */ /* 0x040fe20000000000 */
        /* <DEDUP_REMOVED lines=74> */
.L_x_9063:
[----:B------:R-:W0:Y:S02]  /*8410*/  S2R R0, SR_TID.X ;  /* 0x0000000000007919 */ /* 0x000e240000002100 */
[----:B0-----:R-:W-:-:S04]  /*8420*/  IADD3 R2, R0, -0x80, RZ ;  /* 0xffffff8000027810 */ /* 0x001fc80007ffe0ff */
        /* <DEDUP_REMOVED lines=12> */
[----:B------:R-:W-:Y:S01]  /*84f0*/  USHF.R.S32.HI UR6, URZ, 0x1f, UR36 ;  /* 0x0000001f3f067899 */ /* 0x000fe20008011424 */
[----:B------:R-:W-:Y:S01]  /*8500*/  IMAD.MOV.U32 R5, RZ, RZ, R0 ;  /* 0x000000ffff057224 */ /* 0x000fe200078e0000 */
[----:B------:R-:W-:Y:S02]  /*8510*/  ULDC.64 UR8, c[0x0][0xbd0] ;  /* 0x0002f40000087ab9 */ /* 0x000fe40000000a00 */
[----:B------:R-:W-:Y:S02]  /*8520*/  UIMAD UR6, UR6, UR8, URZ ;  /* 0x00000008060672a4 */ /* 0x000fe4000f8e023f */
[----:B------:R-:W-:Y:S01]  /*8530*/  UIMAD.WIDE.U32 UR4, UR36, UR8, URZ ;  /* 0x00000008240472a5 */ /* 0x000fe2000f8e003f */
[----:B------:R-:W1:Y:S01]  /*8540*/  LDC.64 R10, c[0x0][0xbd8] ;  /* 0x0002f600ff0a7b82 */ /* 0x000e620000000a00 */
[----:B------:R-:W-:-:S04]  /*8550*/  UIMAD UR6, UR36, UR9, UR6 ;  /* 0x00000009240672a4 */ /* 0x000fc8000f8e0206 */
[----:B------:R-:W-:Y:S02]  /*8560*/  UIADD3 UR6, UR5, UR6, URZ ;  /* 0x0000000605067290 */ /* 0x000fe4000fffe03f */
[----:B------:R-:W-:Y:S01]  /*8570*/  MOV R3, UR5 ;  /* 0x0000000500037c02 */ /* 0x000fe20008000f00 */
[----:B------:R-:W-:Y:S01]  /*8580*/  IMAD.U32 R2, RZ, RZ, UR4 ;  /* 0x00000004ff027e24 */ /* 0x000fe2000f8e00ff */
[----:B------:R-:W2:Y:S01]  /*8590*/  @P0 LDC R7, c[0x0][0xbec] ;  /* 0x0002fb00ff070b82 */ /* 0x000ea20000000800 */
[----:B------:R-:W-:Y:S01]  /*85a0*/  ULDC.64 UR4, c[0x0][0xbe0] ;  /* 0x0002f80000047ab9 */ /* 0x000fe20000000a00 */
[----:B------:R-:W-:-:S06]  /*85b0*/  IMAD.U32 R3, RZ, RZ, UR6 ;  /* 0x00000006ff037e24 */ /* 0x000fcc000f8e00ff */
[----:B------:R-:W3:Y:S01]  /*85c0*/  @P0 LDC R9, c[0x0][0xbf0] ;  /* 0x0002fc00ff090b82 */ /* 0x000ee20000000800 */
[----:B0-----:R-:W-:-:S07]  /*85d0*/  USHF.R.S32.HI UR8, URZ, 0x1f, UR7 ;  /* 0x0000001f3f087899 */ /* 0x001fce0008011407 */
[----:B------:R-:W0:Y:S01]  /*85e0*/  S2UR UR10, SR_CTAID.Y ;  /* 0x00000000000a79c3 */ /* 0x000e220000002600 */
[C---:B-1----:R-:W-:Y:S02]  /*85f0*/  IMAD R12, R10.reuse, UR8, RZ ;  /* 0x000000080a0c7c24 */ /* 0x042fe4000f8e02ff */
[----:B------:R-:W-:-:S04]  /*8600*/  IMAD.WIDE.U32 R2, R10, UR7, R2 ;  /* 0x000000070a027c25 */ /* 0x000fc8000f8e0002 */
[----:B------:R-:W-:Y:S01]  /*8610*/  IMAD R11, R11, UR7, R12 ;  /* 0x000000070b0b7c24 */ /* 0x000fe2000f8e020c */
[----:B------:R-:W0:Y:S01]  /*8620*/  LDC R8, c[0x0][0xc50] ;  /* 0x00031400ff087b82 */ /* 0x000e220000000800 */
[----:B--2---:R-:W-:-:S04]  /*8630*/  @P0 IMAD.HI.U32 R4, R0, R7, RZ ;  /* 0x0000000700040227 */ /* 0x004fc800078e00ff */
[----:B------:R-:W-:Y:S02]  /*8640*/  IMAD R7, RZ, RZ, -UR36 ;  /* 0x80000024ff077e24 */ /* 0x000fe4000f8e02ff */
[----:B------:R-:W-:Y:S01]  /*8650*/  IMAD.IADD R3, R11, 0x1, R3 ;  /* 0x000000010b037824 */ /* 0x000fe200078e0203 */
[----:B---3--:R-:W-:Y:S01]  /*8660*/  @P0 SHF.R.U32.HI R5, RZ, R9, R4 ;  /* 0x00000009ff050219 */ /* 0x008fe20000011604 */
[----:B0-----:R-:W-:-:S04]  /*8670*/  IMAD R9, R8, R7, UR10 ;  /* 0x0000000a08097e24 */ /* 0x001fc8000f8e0207 */
        /* <DEDUP_REMOVED lines=21> */
.L_x_9038:
        /* <DEDUP_REMOVED lines=18> */
.L_x_9066:
[----:B------:R-:W-:Y:S01]  /*88f0*/  ULDC UR7, c[0x0][0xc50] ;  /* 0x0003140000077ab9 */ /* 0x000fe20000000800 */
[----:B------:R-:W-:Y:S01]  /*8900*/  UMOV UR36, UR6 ;  /* 0x0000000600247c82 */ /* 0x000fe20008000000 */
[----:B------:R-:W-:-:S11]  /*8910*/  UISETP.NE.AND UP0, UPT, UR7, 0x1, UPT ;  /* 0x000000010700788c */ /* 0x000fd6000bf05270 */
[----:B------:R-:W-:Y:S01]  /*8920*/  @UP0 ULDC UR4, c[0x0][0xc54] ;  /* 0x0003150000040ab9 */ /* 0x000fe20000000800 */
[----:B------:R-:W-:Y:S01]  /*8930*/  @UP0 ULDC UR8, c[0x0][0xc58] ;  /* 0x0003160000080ab9 */ /* 0x000fe20000000800 */
[----:B------:R-:W-:-:S04]  /*8940*/  UIMAD.WIDE.U32 UR4, UR6, UR4, URZ ;  /* 0x00000004060472a5 */ /* 0x000fc8000f8e003f */
[----:B------:R-:W-:-:S12]  /*8950*/  @UP0 USHF.R.U32.HI UR36, URZ, UR8, UR5 ;  /* 0x000000083f240299 */ /* 0x000fd80008011605 */
.L_x_9067:
[----:B------:R-:W-:Y:S01]  /*8960*/  ISETP.GE.AND P0, PT, R17, RZ, PT ;  /* 0x000000ff1100720c */ /* 0x000fe20003f06270 */
[----:B------:R-:W-:Y:S01]  /*8970*/  UIADD3 UR4, -UR36, URZ, URZ ;  /* 0x0000003f24047290 */ /* 0x000fe2000fffe13f */
[----:B------:R-:W-:Y:S02]  /*8980*/  IMAD.MOV.U32 R0, RZ, RZ, 0x1 ;  /* 0x00000001ff007424 */ /* 0x000fe400078e00ff */
[----:B------:R-:W-:Y:S01]  /*8990*/  IMAD.MOV.U32 R6, RZ, RZ, RZ ;  /* 0x000000ffff067224 */ /* 0x000fe200078e00ff */
[----:B------:R-:W-:Y:S01]  /*89a0*/  UIMAD UR6, UR7, UR4, UR6 ;  /* 0x00000004070672a4 */ /* 0x000fe2000f8e0206 */
[----:B------:R-:W-:-:S07]  /*89b0*/  IMAD.MOV.U32 R9, RZ, RZ, 0x1 ;  /* 0x00000001ff097424 */ /* 0x000fce00078e00ff */
[----:B------:R-:W-:Y:S05]  /*89c0*/  @!P0 BRA `(.L_x_9068) ;  /* 0x00000034009c8947 */ /* 0x000fea0003800000 */
[----:B------:R-:W-:Y:S01]  /*89d0*/  ULDC.64 UR4, c[0x0][0x418] ;  /* 0x0001060000047ab9 */ /* 0x000fe20000000a00 */
[----:B------:R-:W-:Y:S02]  /*89e0*/  ULOP3.LUT UR41, UR6, 0xffff, URZ, 0xc0, !UPT ;  /* 0x0000ffff06297892 */ /* 0x000fe4000f8ec03f */
[----:B------:R-:W-:Y:S01]  /*89f0*/  UISETP.NE.U32.AND UP0, UPT, UR4, URZ, UPT ;  /* 0x0000003f0400728c */ /* 0x000fe2000bf05070 */
[----:B------:R-:W-:Y:S02]  /*8a00*/  UMOV UR43, URZ ;  /* 0x0000003f002b7c82 */ /* 0x000fe40008000000 */
[----:B------:R-:W-:Y:S01]  /*8a10*/  ULDC UR4, c[0x0][0x424] ;  /* 0x0001090000047ab9 */ /* 0x000fe20000000800 */
[----:B------:R-:W-:-:S03]  /*8a20*/  UISETP.NE.AND.EX UP0, UPT, UR5, URZ, UPT, UP0 ;  /* 0x0000003f0500728c */ /* 0x000fc6000bf05300 */
[----:B------:R-:W-:Y:S01]  /*8a30*/  ULDC UR5, c[0x0][0x2f0] ;  /* 0x0000bc0000057ab9 */ /* 0x000fe20000000800 */
[----:B------:R-:W-:-:S04]  /*8a40*/  USEL UR4, UR4, 0x1, UP0 ;  /* 0x0000000104047887 */ /* 0x000fc80008000000 */
[----:B------:R-:W-:-:S04]  /*8a50*/  UIMAD UR4, UR4, UR5, URZ ;  /* 0x00000005040472a4 */ /* 0x000fc8000f8e023f */
[----:B------:R-:W-:Y:S02]  /*8a60*/  UISETP.GE.AND UP0, UPT, UR4, 0x1, UPT ;  /* 0x000000010400788c */ /* 0x000fe4000bf06270 */
[----:B------:R-:W-:-:S04]  /*8a70*/  UIADD3 UR5, UR4, 0x5f, URZ ;  /* 0x0000005f04057890 */ /* 0x000fc8000fffe03f */
[----:B------:R-:W-:Y:S01]  /*8a80*/  PLOP3.LUT P0, PT, PT, PT, UP0, 0x80, 0x0 ;  /* 0x000000000000781c */ /* 0x000fe20003f0f008 */
[----:B------:R-:W-:-:S04]  /*8a90*/  UIMAD.WIDE UR4, UR5, 0x2aaaaaab, URZ ;  /* 0x2aaaaaab050478a5 */ /* 0x000fc8000f8e023f */
[----:B------:R-:W-:-:S04]  /*8aa0*/  USHF.R.U32.HI UR39, URZ, 0x1f, UR5 ;  /* 0x0000001f3f277899 */ /* 0x000fc80008011605 */
[----:B------:R-:W-:-:S04]  /*8ab0*/  ULEA.HI.SX32 UR39, UR5, UR39, 0x1c ;  /* 0x0000002705277291 */ /* 0x000fc8000f8fe23f */
[----:B------:R-:W-:Y:S08]  /*8ac0*/  @!P0 BRA `(.L_x_9069) ;  /* 0x0000000000908947 */ /* 0x000ff00003800000 */
[----:B------:R-:W-:Y:S01]  /*8ad0*/  USHF.R.U32.HI UR6, URZ, 0x10, UR6 ;  /* 0x000000103f067899 */ /* 0x000fe20008011606 */
[----:B------:R-:W-:-:S03]  /*8ae0*/  UMOV UR4, URZ ;  /* 0x0000003f00047c82 */ /* 0x000fc60008000000 */
[----:B------:R-:W-:-:S11]  /*8af0*/  UISETP.NE.AND UP0, UPT, UR6, URZ, UPT ;  /* 0x0000003f0600728c */ /* 0x000fd6000bf05270 */
[----:B------:R-:W-:Y:S02]  /*8b00*/  @!UP0 ULDC UR6, c[0x0][0x9f0] ;  /* 0x00027c0000068ab9 */ /* 0x000fe40000000800 */
[----:B------:R-:W-:Y:S01]  /*8b10*/  MOV R4, UR6 ;  /* 0x0000000600047c02 */ /* 0x000fe20008000f00 */
[----:B------:R-:W-:-:S03]  /*8b20*/  UIADD3 UR7, UR39, -0x1, UR6 ;  /* 0xffffffff27077890 */ /* 0x000fc6000fffe006 */
        /* <DEDUP_REMOVED lines=30> */
.L_x_9069:
[----:B------:R-:W-:Y:S01]  /*8d10*/  UIMAD UR40, UR41, UR43, URZ ;  /* 0x0000002b292872a4 */ /* 0x000fe2000f8e023f */
[----:B------:R-:W-:Y:S01]  /*8d20*/  MOV R2, UR39 ;  /* 0x0000002700027c02 */ /* 0x000fe20008000f00 */
        /* <DEDUP_REMOVED lines=30> */
.L_x_9070:
        /* <DEDUP_REMOVED lines=20> */
.L_x_9072:
[----:B------:R0:W1:Y:S01]  /*9050*/  LDC.64 R2, c[0x4][R16] ;  /* 0x0100000010027b82 */ /* 0x0000620000000a00 */
[----:B------:R-:W-:Y:S01]  /*9060*/  ULDC.64 UR6, c[0x4][0x118] ;  /* 0x0100460000067ab9 */ /* 0x000fe20000000a00 */
[----:B------:R-:W-:Y:S01]  /*9070*/  ULDC.64 UR8, c[0x4][0x120] ;  /* 0x0100480000087ab9 */ /* 0x000fe20000000a00 */
[----:B------:R-:W-:Y:S01]  /*9080*/  ULDC.64 UR4, c[0x4][0x18] ;  /* 0x0100060000047ab9 */ /* 0x000fe20000000a00 */
        /* <DEDUP_REMOVED lines=11> */
.L_x_9071:
        /* <DEDUP_REMOVED lines=17> */
.L_x_9152:
        /* <DEDUP_REMOVED lines=8> */
.L_x_9155:
        /* <DEDUP_REMOVED lines=23> */
.L_x_9076:
[----:B------:R-:W-:Y:S01]  /*9440*/  MOV R0, 0x1 ;  /* 0x0000000100007802 */ /* 0x000fe20000000f00 */
[----:B0-----:R-:W0:Y:S03]  /*9450*/  S2R R9, SR_TID.X ;  /* 0x0000000000097919 */ /* 0x001e260000002100 */
[----:B------:R-:W-:-:S04]  /*9460*/  SHF.L.U32 R0, R0, 0x1f, RZ ;  /* 0x0000001f00007819 */ /* 0x000fc800000006ff */
[----:B------:R-:W1:Y:S01]  /*9470*/  SYNCS.PHASECHK.TRANS64.TRYWAIT P0, [UR38+0x22840], R0 ;  /* 0x02284000ff0075a7 */ /* 0x000e620008000166 */
[----:B0-----:R-:W-:-:S04]  /*9480*/  LOP3.LUT R2, R9, 0x7f, RZ, 0xc0, !PT ;  /* 0x0000007f09027812 */ /* 0x001fc800078ec0ff */
[----:B------:R-:W-:Y:S01]  /*9490*/  ISETP.NE.AND P1, PT, R2, RZ, PT ;  /* 0x000000ff0200720c */ /* 0x000fe20003f25270 */
[----:B-1----:R-:W-:-:S12]  /*94a0*/  @!P0 BRA `(.L_x_9077) ;  /* 0x0000003000648947 */ /* 0x002fd80003800000 */
.L_x_9156:
[----:B------:R-:W-:Y:S05]  /*94b0*/  @P1 BRA `(.L_x_9078) ;  /* 0x0000000000181947 */ /* 0x000fea0003800000 */
[----:B------:R-:W1:Y:S01]  /*94c0*/  S2R R2, SR_TID.X ;  /* 0x0000000000027919 */ /* 0x000e620000002100 */
[----:B0-----:R-:W-:-:S04]  /*94d0*/  IMAD.MOV.U32 R0, RZ, RZ, 0x3000 ;  /* 0x00003000ff007424 */ /* 0x001fc800078e00ff */
[----:B------:R2:W-:Y:S01]  /*94e0*/  SYNCS.ARRIVE.TRANS64 RZ, [UR38+0x22830], R0 ;  /* 0x02283000ffff79a7 */ /* 0x0005e20008000026 */
[----:B-1----:R-:W-:-:S13]  /*94f0*/  LOP3.LUT P0, RZ, R2, 0x1f, RZ, 0xc0, !PT ;  /* 0x0000001f02ff7812 */ /* 0x002fda000780c0ff */
[----:B--2---:R-:W-:Y:S05]  /*9500*/  @!P0 BRA `(.L_x_9078) ;  /* 0x0000000000048947 */ /* 0x004fea0003800000 */
[----:B------:R-:W-:Y:S01]  /*9510*/  BPT.TRAP 0x1 ;  /* 0x000000040000795c */ /* 0x000fe20000300000 */
.L_x_9078:
        /* <DEDUP_REMOVED lines=14> */
[----:B------:R-:W-:-:S09]  /*9600*/  UIMAD UR11, UR11, 0x60, URZ ;  /* 0x000000600b0b78a4 */ /* 0x000fd2000f8e023f */
[----:B------:R0:W-:Y:S02]  /*9610*/  UTMALDG.4D [UR8], [UR4], desc[UR6] ;  /* 0x00000608040075b4 */ /* 0x0001e40008019000 */
[----:B0-----:R-:W-:Y:S01]  /*9620*/  NOP ;  /* 0x0000000000007918 */ /* 0x001fe20000000000 */
.L_x_9074:
        /* <DEDUP_REMOVED lines=22> */
.L_x_9079:
        /* <DEDUP_REMOVED lines=28> */
[----:B------:R-:W-:Y:S02]  /*9950*/  IMAD.IADD R3, R3, 0x1, R9 ;  /* 0x0000000103037824 */ /* 0x000fe400078e0209 */
[----:B------:R-:W-:Y:S02]  /*9960*/  IMAD.MOV R9, RZ, RZ, -R5 ;  /* 0x000000ffff097224 */ /* 0x000fe400078e0a05 */
[----:B------:R-:W-:-:S02]  /*9970*/  IMAD R6, R6, UR4, RZ ;  /* 0x0000000406067c24 */ /* 0x000fc4000f8e02ff */
[----:B------:R-:W-:Y:S02]  /*9980*/  IMAD R0, R4, R9, R0 ;  /* 0x0000000904007224 */ /* 0x000fe400078e0200 */
[C---:B------:R-:W-:Y:S02]  /*9990*/  IMAD R9, R5.reuse, UR5, R6 ;  /* 0x0000000505097c24 */ /* 0x040fe4000f8e0206 */
[----:B------:R-:W-:Y:S01]  /*99a0*/  IMAD.WIDE.U32 R2, R5, UR4, R2 ;  /* 0x0000000405027c25 */ /* 0x000fe2000f8e0002 */
[----:B------:R-:W-:Y:S01]  /*99b0*/  SHF.R.S32.HI R5, RZ, 0x1f, R0 ;  /* 0x0000001fff057819 */ /* 0x000fe20000011400 */
[----:B------:R-:W-:Y:S02]  /*99c0*/  ULDC.64 UR4, c[0x0][0x2c8] ;  /* 0x0000b20000047ab9 */ /* 0x000fe40000000a00 */
[----:B------:R-:W-:Y:S01]  /*99d0*/  IMAD.SHL.U32 R6, R11, 0x8, RZ ;  /* 0x000000080b067824 */ /* 0x000fe200078e00ff */
[----:B------:R-:W-:Y:S01]  /*99e0*/  IADD3 R3, R3, R9, RZ ;  /* 0x0000000903037210 */ /* 0x000fe20007ffe0ff */
[----:B------:R-:W-:-:S04]  /*99f0*/  IMAD R5, R5, UR4, RZ ;  /* 0x0000000405057c24 */ /* 0x000fc8000f8e02ff */
[C---:B------:R-:W-:Y:S02]  /*9a00*/  IMAD R5, R0.reuse, UR5, R5 ;  /* 0x0000000500057c24 */ /* 0x040fe4000f8e0205 */
[----:B------:R-:W-:Y:S01]  /*9a10*/  IMAD.WIDE.U32 R2, R0, UR4, R2 ;  /* 0x0000000400027c25 */ /* 0x000fe2000f8e0002 */
[----:B------:R-:W-:-:S03]  /*9a20*/  ULDC.64 UR4, c[0x0][0x280] ;  /* 0x0000a00000047ab9 */ /* 0x000fc60000000a00 */
[----:B------:R-:W-:Y:S01]  /*9a30*/  IMAD.IADD R5, R3, 0x1, R5 ;  /* 0x0000000103057824 */ /* 0x000fe200078e0205 */
[----:B------:R-:W-:Y:S01]  /*9a40*/  LEA R0, P0, R2, UR4, 0x1 ;  /* 0x0000000402007c11 */ /* 0x000fe2000f8008ff */
[----:B------:R-:W-:-:S03]  /*9a50*/  ULDC UR4, c[0x0][0x2b8] ;  /* 0x0000ae0000047ab9 */ /* 0x000fc60000000800 */
        /* <DEDUP_REMOVED lines=11> */
[----:B------:R-:W-:Y:S01]  /*9b10*/  LEA R7, R10, R7, 0x7 ;  /* 0x000000070a077211 */ /* 0x000fe200078e38ff */
        /* <DEDUP_REMOVED lines=10> */
[----:B------:R-:W-:Y:S01]  /*9bc0*/  ISETP.GE.AND P1, PT, R11, R4, PT ;  /* 0x000000040b00720c */ /* 0x000fe20003f26270 */
[----:B------:R-:W-:-:S02]  /*9bd0*/  VIADD R11, R7, 0x30 ;  /* 0x00000030070b7836 */ /* 0x000fc40000000000 */
        /* <DEDUP_REMOVED lines=10> */
[----:B------:R-:W-:-:S02]  /*9c80*/  @!P1 LEA R9, R6, UR38, 0x1 ;  /* 0x0000002606099c11 */ /* 0x000fc4000f8e08ff */
[----:B0-----:R-:W-:-:S05]  /*9c90*/  @!P1 LEA R14, P2, R8, R14, 0x1 ;  /* 0x0000000e080e9211 */ /* 0x001fca00078408ff */
[----:B-1----:R-:W-:Y:S01]  /*9ca0*/  @!P1 IMAD.X R3, RZ, RZ, R2, P2 ;  /* 0x000000ffff039224 */ /* 0x002fe200010e0602 */
[----:B------:R-:W-:Y:S02]  /*9cb0*/  @!P1 MOV R2, R14 ;  /* 0x0000000e00029202 */ /* 0x000fe40000000f00 */
[----:B------:R-:W0:Y:S04]  /*9cc0*/  SHFL.IDX PT, R14, R0, 0x3, 0x181f ;  /* 0x00781f00000e7f89 */ /* 0x000e2800000e0000 */
[----:B------:R1:W-:Y:S01]  /*9cd0*/  @!P1 LDGSTS.E.BYPASS.LTC128B.128 [R9+0x19400], desc[UR44][R2.64], !P0 ;  /* 0x1940000002099fae */ /* 0x0003e2000c101d6c */
[----:B------:R-:W-:Y:S01]  /*9ce0*/  ISETP.GE.AND P1, PT, R11, R4, PT ;  /* 0x000000040b00720c */ /* 0x000fe20003f26270 */
[C---:B------:R-:W-:Y:S02]  /*9cf0*/  VIADD R11, R7.reuse, 0x50 ;  /* 0x00000050070b7836 */ /* 0x040fe40000000000 */
[----:B-1----:R-:W1:Y:S01]  /*9d00*/  SHFL.IDX PT, R2, R5, 0x3, 0x181f ;  /* 0x00781f0005027f89 */ /* 0x002e6200000e0000 */
[----:B------:R-:W-:-:S09]  /*9d10*/  IADD3 R9, R7, 0x40, RZ ;  /* 0x0000004007097810 */ /* 0x000fd20007ffe0ff */
[----:B------:R-:W-:Y:S02]  /*9d20*/  @!P1 LEA R21, R6, UR38, 0x1 ;  /* 0x0000002606159c11 */ /* 0x000fe4000f8e08ff */
[----:B0-----:R-:W-:-:S05]  /*9d30*/  @!P1 LEA R14, P2, R8, R14, 0x1 ;  /* 0x0000000e080e9211 */ /* 0x001fca00078408ff */
[----:B-1----:R-:W-:Y:S02]  /*9d40*/  @!P1 IMAD.X R3, RZ, RZ, R2, P2 ;  /* 0x000000ffff039224 */ /* 0x002fe400010e0602 */
[----:B------:R-:W-:Y:S02]  /*9d50*/  @!P1 IMAD.MOV.U32 R2, RZ, RZ, R14 ;  /* 0x000000ffff029224 */ /* 0x000fe400078e000e */
[----:B------:R-:W0:Y:S04]  /*9d60*/  SHFL.IDX PT, R14, R0, 0x4, 0x181f ;  /* 0x00981f00000e7f89 */ /* 0x000e2800000e0000 */
[----:B------:R1:W-:Y:S01]  /*9d70*/  @!P1 LDGSTS.E.BYPASS.LTC128B.128 [R21+0x19c00], desc[UR44][R2.64], !P0 ;  /* 0x19c0000002159fae */ /* 0x0003e2000c101d6c */
[----:B------:R-:W-:-:S03]  /*9d80*/  ISETP.GE.AND P1, PT, R9, R4, PT ;  /* 0x000000040900720c */ /* 0x000fc60003f26270 */
[----:B-1----:R-:W1:Y:S10]  /*9d90*/  SHFL.IDX PT, R2, R5, 0x4, 0x181f ;  /* 0x00981f0005027f89 */ /* 0x002e7400000e0000 */
[----:B------:R-:W-:-:S02]  /*9da0*/  @!P1 LEA R9, R6, UR38, 0x1 ;  /* 0x0000002606099c11 */ /* 0x000fc4000f8e08ff */
        /* <DEDUP_REMOVED lines=23> */
.L_x_9173:
[----:B------:R-:W-:-:S05]  /*9f20*/  VIADD R7, R7, 0x70 ;  /* 0x0000007007077836 */ /* 0x000fca0000000000 */
[----:B------:R-:W-:Y:S01]  /*9f30*/  ISETP.GE.AND P1, PT, R7, R4, PT ;  /* 0x000000040700720c */ /* 0x000fe20003f26270 */
[----:B------:R-:W-:-:S05]  /*9f40*/  IMAD.MOV.U32 R4, RZ, RZ, 0x1 ;  /* 0x00000001ff047424 */ /* 0x000fca00078e00ff */
[----:B------:R-:W-:-:S07]  /*9f50*/  SHF.L.U32 R4, R4, 0x1f, RZ ;  /* 0x0000001f04047819 */ /* 0x000fce00000006ff */
[----:B01----:R-:W-:-:S05]  /*9f60*/  @!P1 LEA R2, P2, R8, R14, 0x1 ;  /* 0x0000000e08029211 */ /* 0x003fca00078408ff */
[----:B------:R-:W-:Y:S01]  /*9f70*/  @!P1 IMAD.X R3, RZ, RZ, R5, P2 ;  /* 0x000000ffff039224 */ /* 0x000fe200010e0605 */
[----:B------:R-:W-:-:S05]  /*9f80*/  @!P1 LEA R5, R6, UR38, 0x1 ;  /* 0x0000002606059c11 */ /* 0x000fca000f8e08ff */
        /* <DEDUP_REMOVED lines=11> */
.L_x_9174:
        /* <DEDUP_REMOVED lines=9> */
.L_x_9175:
        /* <DEDUP_REMOVED lines=8> */
.L_x_9086:
[----:B------:R-:W-:Y:S05]  /*a150*/  BSYNC B1 ;  /* 0x0000000000017941 */ /* 0x000fea0003800000 */
.L_x_9085:
        /* <DEDUP_REMOVED lines=10> */
[----:B--2---:R-:W-:-:S08]  /*a200*/  IMAD R2, R2, 0x60, RZ ;  /* 0x0000006002027824 */ /* 0x004fd000078e02ff */
.L_x_9087:
        /* <DEDUP_REMOVED lines=13> */
.L_x_9088:
        /* <DEDUP_REMOVED lines=13> */
.L_x_9089:
        /* <DEDUP_REMOVED lines=13> */
.L_x_9090:
        /* <DEDUP_REMOVED lines=8> */
.L_x_9083:
[----:B------:R-:W-:Y:S05]  /*a500*/  BSYNC B0 ;  /* 0x0000000000007941 */ /* 0x000fea0003800000 */
.L_x_9082:
[----:B0-----:R-:W2:Y:S01]  /*a510*/  LDL.LU R3, [R1+0x8] ;  /* 0x0000080001037983 */ /* 0x001ea20000300800 */
[----:B------:R-:W-:Y:S01]  /*a520*/  IMAD.MOV.U32 R9, RZ, RZ, RZ ;  /* 0x000000ffff097224 */ /* 0x000fe200078e00ff */
[----:B------:R-:W-:Y:S01]  /*a530*/  MOV R6, 0x1 ;  /* 0x0000000100067802 */ /* 0x000fe20000000f00 */
        /* <DEDUP_REMOVED lines=17> */
[----:B------:R-:W-:Y:S02]  /*a650*/  ISETP.NE.AND P0, PT, R0, UR6, PT ;  /* 0x0000000600007c0c */ /* 0x000fe4000bf05270 */
[----:B------:R-:W-:Y:S01]  /*a660*/  IMAD.U32 R11, RZ, RZ, UR5 ;  /* 0x00000005ff0b7e24 */ /* 0x000fe2000f8e00ff */
[----:B------:R-:W-:-:S04]  /*a670*/  MOV R0, 0x1 ;  /* 0x0000000100007802 */ /* 0x000fc80000000f00 */
[----:B------:R-:W-:-:S06]  /*a680*/  LOP3.LUT R11, R11, 0x1, RZ, 0xc0, !PT ;  /* 0x000000010b0b7812 */ /* 0x000fcc00078ec0ff */
[----:B------:R-:W-:Y:S05]  /*a690*/  @!P0 BRA `(.L_x_9091) ;  /* 0x0000001000488947 */ /* 0x000fea0003800000 */
[----:B------:R-:W-:Y:S01]  /*a6a0*/  R2UR UR4, R11 ;  /* 0x000000000b0472ca */ /* 0x000fe200000e0000 */
[----:B------:R-:W-:Y:S01]  /*a6b0*/  BSSY B0, `(.L_x_9091) ;  /* 0x0000110000007945 */ /* 0x000fe20003800000 */
[----:B------:R-:W-:-:S11]  /*a6c0*/  IMAD.MOV.U32 R0, RZ, RZ, 0x1 ;  /* 0x00000001ff007424 */ /* 0x000fd600078e00ff */
[----:B------:R-:W-:-:S06]  /*a6d0*/  UIADD3 UR4, UR5, -UR4, URZ ;  /* 0x8000000405047290 */ /* 0x000fcc000fffe03f */
[----:B------:R-:W-:-:S07]  /*a6e0*/  IMAD.U32 R8, RZ, RZ, UR4 ;  /* 0x00000004ff087e24 */ /* 0x000fce000f8e00ff */
.L_x_9124:
[----:B------:R-:W-:Y:S01]  /*a6f0*/  ISETP.NE.AND P0, PT, R19, RZ, PT ;  /* 0x000000ff1300720c */ /* 0x000fe20003f05270 */
[----:B------:R-:W-:Y:S01]  /*a700*/  VIADD R8, R8, 0xfffffffe ;  /* 0xfffffffe08087836 */ /* 0x000fe20000000000 */
[----:B------:R-:W-:Y:S04]  /*a710*/  BSSY B1, `(.L_x_9092) ;  /* 0x0000082000017945 */ /* 0x000fe80003800000 */
[----:B------:R-:W-:-:S07]  /*a720*/  ISETP.NE.AND P1, PT, R8, RZ, PT ;  /* 0x000000ff0800720c */ /* 0x000fce0003f25270 */
[----:B------:R-:W-:Y:S06]  /*a730*/  @!P0 BRA `(.L_x_9093) ;  /* 0x0000000400fc8947 */ /* 0x000fec0003800000 */
        /* <DEDUP_REMOVED lines=23> */
.L_x_9094:
[----:B------:R-:W1:Y:S01]  /*a8b0*/  S2R R2, SR_TID.X ;  /* 0x0000000000027919 */ /* 0x000e620000002100 */
[----:B------:R-:W-:Y:S01]  /*a8c0*/  BSSY B2, `(.L_x_9095) ;  /* 0x0000006000027945 */ /* 0x000fe20003800000 */
[----:B-1----:R-:W-:Y:S02]  /*a8d0*/  LOP3.LUT R3, R2, 0x7f, RZ, 0xc0, !PT ;  /* 0x0000007f02037812 */ /* 0x002fe400078ec0ff */
[----:B------:R-:W-:Y:S02]  /*a8e0*/  SHF.L.U32 R2, R0, 0x1f, RZ ;  /* 0x0000001f00027819 */ /* 0x000fe400000006ff */
[----:B------:R-:W-:Y:S02]  /*a8f0*/  ISETP.NE.AND P2, PT, R3, RZ, PT ;  /* 0x000000ff0300720c */ /* 0x000fe40003f45270 */
[----:B------:R-:W1:Y:S02]  /*a900*/  SYNCS.PHASECHK.TRANS64.TRYWAIT P0, [UR38+0x22848], R2 ;  /* 0x02284802ff0075a7 */ /* 0x000e640008000166 */
[----:B-1----:R-:W-:Y:S09]  /*a910*/  @!P0 BRA `(.L_x_9096) ;  /* 0x0000002400fc8947 */ /* 0x002ff20003800000 */
.L_x_9176:
[----:B------:R-:W-:Y:S05]  /*a920*/  BSYNC B2 ;  /* 0x0000000000027941 */ /* 0x000fea0003800000 */
.L_x_9095:
[----:B------:R-:W-:Y:S04]  /*a930*/  BSSY B2, `(.L_x_9097) ;  /* 0x0000007000027945 */ /* 0x000fe80003800000 */
[----:B------:R-:W-:Y:S05]  /*a940*/  @P2 BRA `(.L_x_9098) ;  /* 0x0000000000142947 */ /* 0x000fea0003800000 */
[----:B------:R-:W-:Y:S01]  /*a950*/  ISETP.NE.AND P0, PT, R10, RZ, PT ;  /* 0x000000ff0a00720c */ /* 0x000fe20003f05270 */
[----:B-1----:R-:W-:-:S04]  /*a960*/  IMAD.MOV.U32 R3, RZ, RZ, 0x3000 ;  /* 0x00003000ff037424 */ /* 0x002fc800078e00ff */
[----:B------:R2:W-:Y:S08]  /*a970*/  SYNCS.ARRIVE.TRANS64 RZ, [UR38+0x22838], R3 ;  /* 0x02283803ffff79a7 */ /* 0x0005f00008000026 */
[----:B--2---:R-:W-:Y:S05]  /*a980*/  @!P0 BRA `(.L_x_9098) ;  /* 0x0000000000048947 */ /* 0x004fea0003800000 */
[----:B------:R-:W-:Y:S01]  /*a990*/  BPT.TRAP 0x1 ;  /* 0x000000040000795c */ /* 0x000fe20000300000 */
.L_x_9098:
[----:B------:R-:W-:Y:S05]  /*a9a0*/  BSYNC B2 ;  /* 0x0000000000027941 */ /* 0x000fea0003800000 */
.L_x_9097:
[----:B0-----:R-:W-:Y:S01]  /*a9b0*/  IMAD.MOV.U32 R4, RZ, RZ, RZ ;  /* 0x000000ffff047224 */ /* 0x001fe200078e00ff */
[----:B------:R-:W-:Y:S01]  /*a9c0*/  ULDC.64 UR4, c[0x0][0x198] ;  /* 0x0000660000047ab9 */ /* 0x000fe20000000a00 */
[----:B------:R-:W-:Y:S01]  /*a9d0*/  PLOP3.LUT P0, PT, PT, PT, PT, 0x80, 0x0 ;  /* 0x000000000000781c */ /* 0x000fe20003f0f070 */
[----:B------:R-:W-:Y:S01]  /*a9e0*/  UIADD3 UR4, UP0, UR4, 0x370, URZ ;  /* 0x0000037004047890 */ /* 0x000fe2000ff1e03f */
[----:B------:R-:W-:Y:S01]  /*a9f0*/  IMAD R5, R13, 0x60, RZ ;  /* 0x000000600d057824 */ /* 0x000fe200078e02ff */
[----:B------:R-:W-:Y:S01]  /*aa00*/  R2UR UR34, R4 ;  /* 0x00000000042272ca */ /* 0x000fe200000e0000 */
[----:B------:R-:W-:Y:S02]  /*aa10*/  UIADD3 UR32, UR38, 0x1f400, URZ ;  /* 0x0001f40026207890 */ /* 0x000fe4000fffe03f */
[----:B------:R-:W-:Y:S02]  /*aa20*/  UIADD3 UR33, UR38, 0x22838, URZ ;  /* 0x0002283826217890 */ /* 0x000fe4000fffe03f */
[----:B------:R-:W-:Y:S01]  /*aa30*/  UIADD3.X UR5, URZ, UR5, URZ, UP0, !UPT ;  /* 0x000000053f057290 */ /* 0x000fe200087fe43f */
[----:B------:R-:W-:Y:S01]  /*aa40*/  UMOV UR6, 0x0 ;  /* 0x0000000000067882 */ /* 0x000fe20000000000 */
[----:B------:R-:W-:-:S10]  /*aa50*/  UMOV UR7, 0x14f00000 ;  /* 0x14f0000000077882 */ /* 0x000fd40000000000 */
.L_x_9099:
        /* <DEDUP_REMOVED lines=10> */
.L_x_9177:
[----:B------:R-:W-:Y:S05]  /*ab00*/  BSYNC B2 ;  /* 0x0000000000027941 */ /* 0x000fea0003800000 */
.L_x_9100:
        /* <DEDUP_REMOVED lines=9> */
.L_x_9103:
[----:B------:R-:W-:Y:S05]  /*aba0*/  BSYNC B2 ;  /* 0x0000000000027941 */ /* 0x000fea0003800000 */
.L_x_9102:
        /* <DEDUP_REMOVED lines=9> */
.L_x_9104:
        /* <DEDUP_REMOVED lines=13> */
.L_x_9105:
        /* <DEDUP_REMOVED lines=13> */
.L_x_9106:
        /* <DEDUP_REMOVED lines=13> */
.L_x_9107:
        /* <DEDUP_REMOVED lines=8> */
.L_x_9093:
[----:B------:R-:W-:Y:S05]  /*af30*/  BSYNC B1 ;  /* 0x0000000000017941 */ /* 0x000fea0003800000 */
.L_x_9092:
        /* <DEDUP_REMOVED lines=27> */
.L_x_9110:
[----:B------:R-:W1:Y:S01]  /*b0f0*/  S2R R2, SR_TID.X ;  /* 0x0000000000027919 */ /* 0x000e620000002100 */
[----:B------:R-:W-:Y:S01]  /*b100*/  BSSY B2, `(.L_x_9111) ;  /* 0x0000006000027945 */ /* 0x000fe20003800000 */
[----:B-1----:R-:W-:Y:S02]  /*b110*/  LOP3.LUT R3, R2, 0x7f, RZ, 0xc0, !PT ;  /* 0x0000007f02037812 */ /* 0x002fe400078ec0ff */
[----:B------:R-:W-:Y:S02]  /*b120*/  SHF.L.U32 R2, R0, 0x1f, RZ ;  /* 0x0000001f00027819 */ /* 0x000fe400000006ff */
[----:B------:R-:W-:Y:S02]  /*b130*/  ISETP.NE.AND P2, PT, R3, RZ, PT ;  /* 0x000000ff0300720c */ /* 0x000fe40003f45270 */
[----:B------:R-:W1:Y:S02]  /*b140*/  SYNCS.PHASECHK.TRANS64.TRYWAIT P0, [UR38+0x22840], R2 ;  /* 0x02284002ff0075a7 */ /* 0x000e640008000166 */
[----:B-1----:R-:W-:Y:S09]  /*b150*/  @!P0 BRA `(.L_x_9112) ;  /* 0x00000020001c8947 */ /* 0x002ff20003800000 */
.L_x_9178:
[----:B------:R-:W-:Y:S05]  /*b160*/  BSYNC B2 ;  /* 0x0000000000027941 */ /* 0x000fea0003800000 */
.L_x_9111:
[----:B------:R-:W-:Y:S04]  /*b170*/  BSSY B2, `(.L_x_9113) ;  /* 0x0000007000027945 */ /* 0x000fe80003800000 */
[----:B------:R-:W-:Y:S05]  /*b180*/  @P2 BRA `(.L_x_9114) ;  /* 0x0000000000142947 */ /* 0x000fea0003800000 */
[----:B------:R-:W-:Y:S01]  /*b190*/  ISETP.NE.AND P0, PT, R10, RZ, PT ;  /* 0x000000ff0a00720c */ /* 0x000fe20003f05270 */
[----:B-1----:R-:W-:-:S04]  /*b1a0*/  IMAD.MOV.U32 R3, RZ, RZ, 0x3000 ;  /* 0x00003000ff037424 */ /* 0x002fc800078e00ff */
[----:B------:R2:W-:Y:S08]  /*b1b0*/  SYNCS.ARRIVE.TRANS64 RZ, [UR38+0x22830], R3 ;  /* 0x02283003ffff79a7 */ /* 0x0005f00008000026 */
[----:B--2---:R-:W-:Y:S05]  /*b1c0*/  @!P0 BRA `(.L_x_9114) ;  /* 0x0000000000048947 */ /* 0x004fea0003800000 */
[----:B------:R-:W-:Y:S01]  /*b1d0*/  BPT.TRAP 0x1 ;  /* 0x000000040000795c */ /* 0x000fe20000300000 */
.L_x_9114:
[----:B------:R-:W-:Y:S05]  /*b1e0*/  BSYNC B2 ;  /* 0x0000000000027941 */ /* 0x000fea0003800000 */
.L_x_9113:
[----:B0-----:R-:W-:Y:S01]  /*b1f0*/  MOV R4, RZ ;  /* 0x000000ff00047202 */ /* 0x001fe20000000f00 */
[----:B------:R-:W-:Y:S01]  /*b200*/  ULDC.64 UR4, c[0x0][0x198] ;  /* 0x0000660000047ab9 */ /* 0x000fe20000000a00 */
[----:B------:R-:W-:Y:S01]  /*b210*/  PLOP3.LUT P0, PT, PT, PT, PT, 0x80, 0x0 ;  /* 0x000000000000781c */ /* 0x000fe20003f0f070 */
[----:B------:R-:W-:Y:S01]  /*b220*/  UIADD3 UR4, UP0, UR4, 0x370, URZ ;  /* 0x0000037004047890 */ /* 0x000fe2000ff1e03f */
[----:B------:R-:W-:Y:S01]  /*b230*/  R2UR UR10, R4 ;  /* 0x00000000040a72ca */ /* 0x000fe200000e0000 */
[----:B------:R-:W-:Y:S01]  /*b240*/  IMAD R12, R12, 0x60, RZ ;  /* 0x000000600c0c7824 */ /* 0x000fe200078e02ff */
[----:B------:R-:W-:Y:S02]  /*b250*/  UIADD3 UR8, UR38, 0x1c400, URZ ;  /* 0x0001c40026087890 */ /* 0x000fe4000fffe03f */
[----:B------:R-:W-:Y:S02]  /*b260*/  UIADD3 UR9, UR38, 0x22830, URZ ;  /* 0x0002283026097890 */ /* 0x000fe4000fffe03f */
[----:B------:R-:W-:Y:S01]  /*b270*/  UIADD3.X UR5, URZ, UR5, URZ, UP0, !UPT ;  /* 0x000000053f057290 */ /* 0x000fe200087fe43f */
[----:B------:R-:W-:Y:S01]  /*b280*/  UMOV UR6, 0x0 ;  /* 0x0000000000067882 */ /* 0x000fe20000000000 */
[----:B------:R-:W-:-:S10]  /*b290*/  UMOV UR7, 0x14f00000 ;  /* 0x14f0000000077882 */ /* 0x000fd40000000000 */
.L_x_9115:
        /* <DEDUP_REMOVED lines=11> */
.L_x_9179:
[----:B------:R-:W-:Y:S05]  /*b350*/  BSYNC B2 ;  /* 0x0000000000027941 */ /* 0x000fea0003800000 */
.L_x_9116:
        /* <DEDUP_REMOVED lines=9> */
.L_x_9119:
[----:B------:R-:W-:Y:S05]  /*b3f0*/  BSYNC B2 ;  /* 0x0000000000027941 */ /* 0x000fea0003800000 */
.L_x_9118:
        /* <DEDUP_REMOVED lines=9> */
.L_x_9120:
        /* <DEDUP_REMOVED lines=13> */
.L_x_9121:
        /* <DEDUP_REMOVED lines=13> */
.L_x_9122:
        /* <DEDUP_REMOVED lines=13> */
.L_x_9123:
        /* <DEDUP_REMOVED lines=8> */
.L_x_9109:
[----:B------:R-:W-:Y:S05]  /*b780*/  BSYNC B1 ;  /* 0x0000000000017941 */ /* 0x000fea0003800000 */
.L_x_9108:
[----:B------:R-:W-:Y:S01]  /*b790*/  IADD3 R7, R7, -0x2, RZ ;  /* 0xfffffffe07077810 */ /* 0x000fe20007ffe0ff */
[----:B------:R-:W-:Y:S06]  /*b7a0*/  @P1 BRA `(.L_x_9124) ;  /* 0xffffffec00d01947 */ /* 0x000fec000383ffff */
[----:B------:R-:W-:Y:S05]  /*b7b0*/  BSYNC B0 ;  /* 0x0000000000007941 */ /* 0x000fea0003800000 */
.L_x_9091:
        /* <DEDUP_REMOVED lines=27> */
.L_x_9127:
[----:B------:R-:W1:Y:S01]  /*b970*/  S2R R2, SR_TID.X ;  /* 0x0000000000027919 */ /* 0x000e620000002100 */
[----:B------:R-:W-:Y:S01]  /*b980*/  BSSY B1, `(.L_x_9128) ;  /* 0x0000006000017945 */ /* 0x000fe20003800000 */
[----:B-1----:R-:W-:Y:S02]  /*b990*/  LOP3.LUT R3, R2, 0x7f, RZ, 0xc0, !PT ;  /* 0x0000007f02037812 */ /* 0x002fe400078ec0ff */
[----:B------:R-:W-:Y:S02]  /*b9a0*/  SHF.L.U32 R2, R0, 0x1f, RZ ;  /* 0x0000001f00027819 */ /* 0x000fe400000006ff */
[----:B------:R-:W-:Y:S02]  /*b9b0*/  ISETP.NE.AND P1, PT, R3, RZ, PT ;  /* 0x000000ff0300720c */ /* 0x000fe40003f25270 */
[----:B------:R-:W1:Y:S02]  /*b9c0*/  SYNCS.PHASECHK.TRANS64.TRYWAIT P0, [UR38+0x22848], R2 ;  /* 0x02284802ff0075a7 */ /* 0x000e640008000166 */
[----:B-1----:R-:W-:Y:S09]  /*b9d0*/  @!P0 BRA `(.L_x_9129) ;  /* 0x00000018002c8947 */ /* 0x002ff20003800000 */
.L_x_9180:
[----:B------:R-:W-:Y:S05]  /*b9e0*/  BSYNC B1 ;  /* 0x0000000000017941 */ /* 0x000fea0003800000 */
.L_x_9128:
[----:B------:R-:W-:Y:S04]  /*b9f0*/  BSSY B1, `(.L_x_9130) ;  /* 0x0000007000017945 */ /* 0x000fe80003800000 */
[----:B------:R-:W-:Y:S05]  /*ba00*/  @P1 BRA `(.L_x_9131) ;  /* 0x0000000000141947 */ /* 0x000fea0003800000 */
[----:B------:R-:W-:Y:S01]  /*ba10*/  ISETP.NE.AND P0, PT, R10, RZ, PT ;  /* 0x000000ff0a00720c */ /* 0x000fe20003f05270 */
[----:B-1----:R-:W-:-:S04]  /*ba20*/  IMAD.MOV.U32 R3, RZ, RZ, 0x3000 ;  /* 0x00003000ff037424 */ /* 0x002fc800078e00ff */
[----:B------:R2:W-:Y:S08]  /*ba30*/  SYNCS.ARRIVE.TRANS64 RZ, [UR38+0x22838], R3 ;  /* 0x02283803ffff79a7 */ /* 0x0005f00008000026 */
[----:B--2---:R-:W-:Y:S05]  /*ba40*/  @!P0 BRA `(.L_x_9131) ;  /* 0x0000000000048947 */ /* 0x004fea0003800000 */
[----:B------:R-:W-:Y:S01]  /*ba50*/  BPT.TRAP 0x1 ;  /* 0x000000040000795c */ /* 0x000fe20000300000 */
.L_x_9131:
[----:B------:R-:W-:Y:S05]  /*ba60*/  BSYNC B1 ;  /* 0x0000000000017941 */ /* 0x000fea0003800000 */
.L_x_9130:
[----:B------:R-:W-:Y:S01]  /*ba70*/  IMAD.MOV.U32 R4, RZ, RZ, RZ ;  /* 0x000000ffff047224 */ /* 0x000fe200078e00ff */
        /* <DEDUP_REMOVED lines=10> */
.L_x_9132:
[----:B------:R-:W-:-:S13]  /*bb20*/  @P0 ELECT P2, URZ, PT ;  /* 0x00000000003f082f */ /* 0x000fda0003840000 */
[----:B-----5:R-:W-:Y:S01]  /*bb30*/  @P2 R2UR UR13, R16 ;  /* 0x00000000100d22ca */ /* 0x020fe200000e0000 */
[----:B------:R-:W-:Y:S01]  /*bb40*/  UMOV UR12, UR36 ;  /* 0x00000024000c7c82 */ /* 0x000fe20008000000 */
[----:B------:R-:W-:Y:S02]  /*bb50*/  @P2 R2UR UR11, R7 ;  /* 0x00000000070b22ca */ /* 0x000fe400000e0000 */
[----:B------:R-:W-:Y:S02]  /*bb60*/  @P2 PLOP3.LUT P0, PT, P2, PT, PT, 0x8, 0x0 ;  /* 0x000000000000281c */ /* 0x000fe4000170e170 */
[----:B------:R-:W-:-:S09]  /*bb70*/  PLOP3.LUT P2, PT, PT, PT, PT, 0x8, 0x0 ;  /* 0x000000000000781c */ /* 0x000fd20003f4e170 */
[----:B------:R2:W-:Y:S02]  /*bb80*/  UTMALDG.4D [UR8], [UR4], desc[UR6] ;  /* 0x00000608040075b4 */ /* 0x0005e40008019000 */
[----:B--2---:R-:W-:Y:S05]  /*bb90*/  @P0 BRA.U.ANY `(.L_x_9132) ;  /* 0xfffffffd00e00947 */ /* 0x004fea000393ffff */
[----:B------:R-:W2:Y:S01]  /*bba0*/  SYNCS.PHASECHK.TRANS64.TRYWAIT P0, [UR38+0x22868], R2 ;  /* 0x02286802ff0075a7 */ /* 0x000ea20008000166 */
[----:B------:R-:W-:Y:S04]  /*bbb0*/  BSSY B1, `(.L_x_9133) ;  /* 0x0000002000017945 */ /* 0x000fe80003800000 */
[----:B--2---:R-:W-:Y:S05]  /*bbc0*/  @!P0 BRA `(.L_x_9134) ;  /* 0x0000001400c88947 */ /* 0x004fea0003800000 */
.L_x_9181:
[----:B------:R-:W-:Y:S05]  /*bbd0*/  BSYNC B1 ;  /* 0x0000000000017941 */ /* 0x000fea0003800000 */
.L_x_9133:
        /* <DEDUP_REMOVED lines=9> */
.L_x_9136:
[----:B------:R-:W-:Y:S05]  /*bc70*/  BSYNC B1 ;  /* 0x0000000000017941 */ /* 0x000fea0003800000 */
.L_x_9135:
        /* <DEDUP_REMOVED lines=9> */
.L_x_9137:
        /* <DEDUP_REMOVED lines=13> */
.L_x_9138:
        /* <DEDUP_REMOVED lines=13> */
.L_x_9139:
        /* <DEDUP_REMOVED lines=13> */
.L_x_9140:
        /* <DEDUP_REMOVED lines=8> */
.L_x_9126:
[----:B------:R-:W-:Y:S05]  /*c000*/  BSYNC B0 ;  /* 0x0000000000007941 */ /* 0x000fea0003800000 */
.L_x_9125:
[----:B------:R-:W-:Y:S01]  /*c010*/  LOP3.LUT R0, R0, 0x1, RZ, 0x3c, !PT ;  /* 0x0000000100007812 */ /* 0x000fe200078e3cff */
[----:B------:R-:W-:Y:S02]  /*c020*/  IMAD.MOV.U32 R6, RZ, RZ, RZ ;  /* 0x000000ffff067224 */ /* 0x000fe400078e00ff */
[----:B------:R-:W-:-:S07]  /*c030*/  IMAD.MOV.U32 R9, RZ, RZ, RZ ;  /* 0x000000ffff097224 */ /* 0x000fce00078e00ff */
.L_x_9068:
[----:B------:R-:W1:Y:S01]  /*c040*/  S2R R3, SR_CgaCtaId ;  /* 0x0000000000037919 */ /* 0x000e620000008800 */
[----:B------:R-:W-:Y:S02]  /*c050*/  MOV R2, 0x400 ;  /* 0x0000040000027802 */ /* 0x000fe40000000f00 */
[----:B------:R-:W-:Y:S02]  /*c060*/  SHF.L.U32 R9, R9, 0x1f, RZ ;  /* 0x0000001f09097819 */ /* 0x000fe400000006ff */
[----:B-1----:R-:W-:-:S04]  /*c070*/  LEA R2, R3, R2, 0x18 ;  /* 0x0000000203027211 */ /* 0x002fc800078ec0ff */
[----:B------:R-:W1:Y:S02]  /*c080*/  SYNCS.PHASECHK.TRANS64.TRYWAIT P0, [R2+URZ+0x22820], R9 ;  /* 0x02282009020075a7 */ /* 0x000e64000800017f */
[----:B-1----:R-:W-:Y:S05]  /*c090*/  @!P0 BRA `(.L_x_9141) ;  /* 0x0000001000ac8947 */ /* 0x002fea0003800000 */
.L_x_9182:
[----:B------:R-:W-:-:S03]  /*c0a0*/  UMOV UR4, 0xffffffff ;  /* 0xffffffff00047882 */ /* 0x000fc60000000000 */
[----:B------:R-:W-:Y:S05]  /*c0b0*/  BRA.DIV UR4, `(.L_x_9142) ;  /* 0x0000001204b87947 */ /* 0x000fea000b800000 */
[----:B------:R-:W2:Y:S02]  /*c0c0*/  S2R R3, SR_TID.X ;  /* 0x0000000000037919 */ /* 0x000ea40000002100 */
[----:B--2---:R-:W-:-:S04]  /*c0d0*/  SHF.R.U32.HI R3, RZ, 0x5, R3 ;  /* 0x00000005ff037819 */ /* 0x004fc80000011603 */
[----:B------:R-:W-:-:S05]  /*c0e0*/  LOP3.LUT R3, R3, 0x3, RZ, 0xc0, !PT ;  /* 0x0000000303037812 */ /* 0x000fca00078ec0ff */
[----:B------:R2:W3:Y:S02]  /*c0f0*/  SHFL.IDX PT, R14, R3, RZ, 0x1f ;  /* 0x00001fff030e7589 */ /* 0x0004e400000e0000 */
.L_x_9185:
[----:B---3--:R-:W-:-:S13]  /*c100*/  ISETP.NE.AND P0, PT, R14, RZ, PT ;  /* 0x000000ff0e00720c */ /* 0x008fda0003f05270 */
[----:B------:R-:W-:Y:S05]  /*c110*/  @P0 BRA `(.L_x_9040) ;  /* 0x0000000000880947 */ /* 0x000fea0003800000 */
[----:B------:R-:W-:-:S03]  /*c120*/  UMOV UR4, 0xffffffff ;  /* 0xffffffff00047882 */ /* 0x000fc60000000000 */
[----:B------:R-:W-:Y:S05]  /*c130*/  BRA.DIV UR4, `(.L_x_9143) ;  /* 0x0000001204cc7947 */ /* 0x000fea000b800000 */
[----:B------:R-:W-:-:S13]  /*c140*/  ELECT P6, URZ, PT ;  /* 0x00000000003f782f */ /* 0x000fda00038c0000 */
.L_x_9188:
[----:B------:R-:W-:Y:S05]  /*c150*/  @!P6 BRA `(.L_x_9040) ;  /* 0x000000000078e947 */ /* 0x000fea0003800000 */
[----:B------:R-:W-:-:S06]  /*c160*/  ULOP3.LUT UR4, UR42, 0x2, URZ, 0xfc, !UPT ;  /* 0x000000022a047892 */ /* 0x000fcc000f8efc3f */
[----:B--2---:R-:W-:-:S04]  /*c170*/  MOV R3, UR4 ;  /* 0x0000000400037c02 */ /* 0x004fc80008000f00 */
[----:B------:R-:W-:-:S13]  /*c180*/  ISETP.NE.AND P2, PT, R3, 0x3, PT ;  /* 0x000000030300780c */ /* 0x000fda0003f45270 */
[----:B------:R-:W-:Y:S05]  /*c190*/  @!P2 BRA `(.L_x_9144) ;  /* 0x000000000004a947 */ /* 0x000fea0003800000 */
[----:B------:R-:W-:Y:S01]  /*c1a0*/  BPT.TRAP 0x1 ;  /* 0x000000040000795c */ /* 0x000fe20000300000 */
.L_x_9144:
        /* <DEDUP_REMOVED lines=8> */
[----:B------:R-:W-:Y:S02]  /*c230*/  LOP3.LUT R0, R0, R5, RZ, 0x3c, !PT ;  /* 0x0000000500007212 */ /* 0x000fe400078e3cff */
[----:B------:R-:W-:-:S02]  /*c240*/  LEA R5, R3, R8, 0x3 ;  /* 0x0000000803057211 */ /* 0x000fc400078e18ff */
[----:B------:R-:W-:Y:S01]  /*c250*/  SHF.L.U32 R0, R0, 0x1f, RZ ;  /* 0x0000001f00007819 */ /* 0x000fe200000006ff */
[----:B--2---:R-:W-:Y:S06]  /*c260*/  @!P0 BRA `(.L_x_9145) ;  /* 0x0000001000a08947 */ /* 0x004fec0003800000 */
.L_x_9189:
[----:B------:R-:W3:Y:S02]  /*c270*/  SYNCS.PHASECHK.TRANS64.TRYWAIT P0, [R5+URZ], R0 ;  /* 0x00000000050075a7 */ /* 0x000ee4000800017f */
[----:B---3--:R-:W-:Y:S05]  /*c280*/  @!P0 BRA `(.L_x_9146) ;  /* 0x0000001000ac8947 */ /* 0x008fea0003800000 */
.L_x_9190:
[----:B------:R-:W-:Y:S05]  /*c290*/  @!P2 BRA `(.L_x_9147) ;  /* 0x000000000004a947 */ /* 0x000fea0003800000 */
[----:B------:R-:W-:Y:S01]  /*c2a0*/  BPT.TRAP 0x1 ;  /* 0x000000040000795c */ /* 0x000fe20000300000 */
.L_x_9147:
[----:B-1----:R-:W-:-:S04]  /*c2b0*/  VIADD R2, R2, 0x22860 ;  /* 0x0002286002027836 */ /* 0x002fc80000000000 */
[----:B---3--:R-:W-:-:S04]  /*c2c0*/  IMAD R5, R6, 0x8, R2 ;  /* 0x0000000806057824 */ /* 0x008fc800078e0202 */
[----:B------:R-:W1:Y:S02]  /*c2d0*/  SYNCS.PHASECHK.TRANS64.TRYWAIT P0, [R5+URZ], R4 ;  /* 0x00000004050075a7 */ /* 0x000e64000800017f */
[----:B-1----:R-:W-:Y:S05]  /*c2e0*/  @!P0 BRA `(.L_x_9148) ;  /* 0x0000001000a88947 */ /* 0x002fea0003800000 */
.L_x_9191:
[----:B------:R-:W-:-:S07]  /*c2f0*/  IMAD R3, R3, 0x8, R2 ;  /* 0x0000000803037824 */ /* 0x000fce00078e0202 */
.L_x_9149:
[----:B---3--:R3:W4:Y:S02]  /*c300*/  SYNCS.PHASECHK.TRANS64.TRYWAIT P0, [R3+URZ], R0 ;  /* 0x00000000030075a7 */ /* 0x008724000800017f */
[----:B----4-:R-:W-:Y:S05]  /*c310*/  @!P0 NANOSLEEP.SYNCS 0x989680 ;  /* 0x009896800000895d */ /* 0x010fea0003900000 */
[----:B------:R-:W4:Y:S02]  /*c320*/  @!P0 SYNCS.PHASECHK.TRANS64 P0, [R3+URZ], R0 ;  /* 0x00000000030085a7 */ /* 0x000f24000800007f */
[----:B----4-:R-:W-:Y:S05]  /*c330*/  @!P0 BRA `(.L_x_9149) ;  /* 0xfffffffc00f08947 */ /* 0x010fea000383ffff */
.L_x_9040:
[----:B------:R-:W-:Y:S05]  /*c340*/  BSYNC B6 ;  /* 0x0000000000067941 */ /* 0x000fea0003800000 */
.L_x_9037:
[----:B------:R-:W-:Y:S05]  /*c350*/  EXIT ;  /* 0x000000000000794d */ /* 0x000fea0003800000 */
.L_x_9044:
[----:B0-----:R-:W-:-:S04]  /*c360*/  MOV R4, UR38 ;  /* 0x0000002600047c02 */ /* 0x001fc80008000f00 */
[----:B------:R0:W1:Y:S03]  /*c370*/  SYNCS.PHASECHK.TRANS64.TRYWAIT P0, [R4+URZ+0x22800], R7 ;  /* 0x02280007040075a7 */ /* 0x000066000800017f */
[----:B-1----:R-:W-:Y:S05]  /*c380*/  @!P0 NANOSLEEP.SYNCS 0x989680 ;  /* 0x009896800000895d */ /* 0x002fea0003900000 */
[----:B------:R-:W1:Y:S02]  /*c390*/  @!P0 SYNCS.PHASECHK.TRANS64 P0, [R4+URZ+0x22800], R7 ;  /* 0x02280007040085a7 */ /* 0x000e64000800007f */
[----:B-1----:R-:W-:Y:S05]  /*c3a0*/  @!P0 BRA `(.L_x_9044) ;  /* 0xfffffffc00ec8947 */ /* 0x002fea000383ffff */
[----:B------:R-:W-:Y:S05]  /*c3b0*/  BRA `(.L_x_9150) ;  /* 0xffffff50005c7947 */ /* 0x000fea000383ffff */
.L_x_9048:
[----:B0-----:R-:W-:-:S04]  /*c3c0*/  IMAD.U32 R4, RZ, RZ, UR38 ;  /* 0x00000026ff047e24 */ /* 0x001fc8000f8e00ff */
[----:B------:R0:W2:Y:S03]  /*c3d0*/  SYNCS.PHASECHK.TRANS64.TRYWAIT P1, [R4+URZ+0x22830], R7 ;  /* 0x02283007040075a7 */ /* 0x0000a6000802017f */
[----:B--2---:R-:W-:Y:S05]  /*c3e0*/  @!P1 NANOSLEEP.SYNCS 0x989680 ;  /* 0x009896800000995d */ /* 0x004fea0003900000 */
[----:B------:R-:W2:Y:S02]  /*c3f0*/  @!P1 SYNCS.PHASECHK.TRANS64 P1, [R4+URZ+0x22830], R7 ;  /* 0x02283007040095a7 */ /* 0x000ea4000802007f */
[----:B--2---:R-:W-:Y:S05]  /*c400*/  @!P1 BRA `(.L_x_9048) ;  /* 0xfffffffc00ec9947 */ /* 0x004fea000383ffff */
[----:B------:R-:W-:Y:S05]  /*c410*/  BRA `(.L_x_9047) ;  /* 0xffffff5000787947 */ /* 0x000fea000383ffff */
.L_x_9052:
[----:B--2---:R2:W3:Y:S02]  /*c420*/  SYNCS.PHASECHK.TRANS64.TRYWAIT P2, [R10+URZ+0x22850], R7 ;  /* 0x022850070a0075a7 */ /* 0x0044e4000804017f */
[----:B---3--:R-:W-:Y:S05]  /*c430*/  @!P2 NANOSLEEP.SYNCS 0x989680 ;  /* 0x009896800000a95d */ /* 0x008fea0003900000 */
[----:B------:R-:W3:Y:S02]  /*c440*/  @!P2 SYNCS.PHASECHK.TRANS64 P2, [R10+URZ+0x22850], R7 ;  /* 0x022850070a00a5a7 */ /* 0x000ee4000804007f */
[----:B---3--:R-:W-:Y:S05]  /*c450*/  @!P2 BRA `(.L_x_9052) ;  /* 0xfffffffc00f0a947 */ /* 0x008fea000383ffff */
[----:B------:R-:W-:Y:S05]  /*c460*/  BRA `(.L_x_9051) ;  /* 0xffffff6c008c7947 */ /* 0x000fea000383ffff */
.L_x_9057:
[----:B0-----:R-:W-:Y:S02]  /*c470*/  IMAD.U32 R3, RZ, RZ, UR26 ;  /* 0x0000001aff037e24 */ /* 0x001fe4000f8e00ff */
[----:B------:R-:W-:-:S04]  /*c480*/  IMAD.U32 R4, RZ, RZ, UR25 ;  /* 0x00000019ff047e24 */ /* 0x000fc8000f8e00ff */
[----:B------:R0:W1:Y:S03]  /*c490*/  SYNCS.PHASECHK.TRANS64.TRYWAIT P3, [R3+URZ+0x22830], R4 ;  /* 0x02283004030075a7 */ /* 0x000066000806017f */
[----:B-1----:R-:W-:Y:S05]  /*c4a0*/  @!P3 NANOSLEEP.SYNCS 0x989680 ;  /* 0x009896800000b95d */ /* 0x002fea0003900000 */
[----:B------:R-:W1:Y:S02]  /*c4b0*/  @!P3 SYNCS.PHASECHK.TRANS64 P3, [R3+URZ+0x22830], R4 ;  /* 0x022830040300b5a7 */ /* 0x000e64000806007f */
[----:B-1----:R-:W-:Y:S05]  /*c4c0*/  @!P3 BRA `(.L_x_9057) ;  /* 0xfffffffc00e8b947 */ /* 0x002fea000383ffff */
[----:B------:R-:W-:Y:S05]  /*c4d0*/  BRA `(.L_x_9056) ;  /* 0xffffff7000b07947 */ /* 0x000fea000383ffff */
.L_x_9061:
[----:B0-----:R-:W-:-:S04]  /*c4e0*/  MOV R7, UR25 ;  /* 0x0000001900077c02 */ /* 0x001fc80008000f00 */
[----:B------:R0:W1:Y:S03]  /*c4f0*/  SYNCS.PHASECHK.TRANS64.TRYWAIT P3, [R176+URZ+0x22850], R7 ;  /* 0x02285007b00075a7 */ /* 0x000066000806017f */
[----:B-1----:R-:W-:Y:S05]  /*c500*/  @!P3 NANOSLEEP.SYNCS 0x989680 ;  /* 0x009896800000b95d */ /* 0x002fea0003900000 */
[----:B------:R-:W1:Y:S02]  /*c510*/  @!P3 SYNCS.PHASECHK.TRANS64 P3, [R176+URZ+0x22850], R7 ;  /* 0x02285007b000b5a7 */ /* 0x000e64000806007f */
[----:B-1----:R-:W-:Y:S05]  /*c520*/  @!P3 BRA `(.L_x_9061) ;  /* 0xfffffffc00ecb947 */ /* 0x002fea000383ffff */
[----:B------:R-:W-:Y:S05]  /*c530*/  BRA `(.L_x_9060) ;  /* 0xffffff9000487947 */ /* 0x000fea000383ffff */
.L_x_9073:
[----:B------:R-:W-:Y:S01]  /*c540*/  IMAD.MOV.U32 R13, RZ, RZ, R19 ;  /* 0x000000ffff0d7224 */ /* 0x000fe200078e0013 */
[----:B------:R-:W-:Y:S01]  /*c550*/  MOV R15, 0xffffffff ;  /* 0xffffffff000f7802 */ /* 0x000fe20000000f00 */
[----:B------:R-:W-:Y:S02]  /*c560*/  IMAD.MOV.U32 R12, RZ, RZ, RZ ;  /* 0x000000ffff0c7224 */ /* 0x000fe400078e00ff */
[----:B------:R-:W-:-:S07]  /*c570*/  IMAD.MOV.U32 R11, RZ, RZ, 0x1f ;  /* 0x0000001fff0b7424 */ /* 0x000fce00078e00ff */
[----:B------:R-:W-:Y:S05]  /*c580*/  WARPSYNC.COLLECTIVE R15, `(.L_x_9151) ;  /* 0x000000000f087348 */ /* 0x000fea0003c00000 */
[----:B------:R0:W1:Y:S02]  /*c590*/  SHFL.IDX P6, R14, R13, R12, R11 ;  /* 0x0000000c0d0e7389 */ /* 0x00006400000c000b */
[----:B01----:R-:W-:Y:S01]  /*c5a0*/  ENDCOLLECTIVE ;  /* 0x000000000000791b */ /* 0x003fe20003800000 */
.L_x_9151:
[----:B------:R-:W-:Y:S05]  /*c5b0*/  BRA `(.L_x_9152) ;  /* 0xffffffcc00247947 */ /* 0x000fea000383ffff */
.L_x_9075:
[----:B------:R-:W-:Y:S01]  /*c5c0*/  BSSY B0, `(.L_x_9153) ;  /* 0x0000006000007945 */ /* 0x000fe20003800000 */
[----:B------:R-:W-:-:S07]  /*c5d0*/  IMAD.MOV.U32 R15, RZ, RZ, -0x1 ;  /* 0xffffffffff0f7424 */ /* 0x000fce00078e00ff */
[----:B------:R-:W-:Y:S05]  /*c5e0*/  WARPSYNC.COLLECTIVE R15, `(.L_x_9154) ;  /* 0x000000000f0c7348 */ /* 0x000fea0003c00000 */
[----:B------:R-:W-:Y:S02]  /*c5f0*/  ELECT P6, UR62, PT ;  /* 0x00000000003e782f */ /* 0x000fe400038c0000 */
[----:B------:R-:W-:Y:S01]  /*c600*/  MOV R14, UR62 ;  /* 0x0000003e000e7c02 */ /* 0x000fe20008000f00 */
[----:B------:R-:W-:Y:S10]  /*c610*/  ENDCOLLECTIVE ;  /* 0x000000000000791b */ /* 0x000ff40003800000 */
.L_x_9154:
[----:B------:R-:W-:Y:S05]  /*c620*/  BSYNC B0 ;  /* 0x0000000000007941 */ /* 0x000fea0003800000 */
.L_x_9153:
[----:B------:R-:W-:Y:S05]  /*c630*/  BRA `(.L_x_9155) ;  /* 0xffffffcc00247947 */ /* 0x000fea000383ffff */
.L_x_9077:
[----:B0-----:R-:W-:-:S04]  /*c640*/  IMAD.U32 R3, RZ, RZ, UR38 ;  /* 0x00000026ff037e24 */ /* 0x001fc8000f8e00ff */
[----:B------:R0:W1:Y:S03]  /*c650*/  SYNCS.PHASECHK.TRANS64.TRYWAIT P0, [R3+URZ+0x22840], R0 ;  /* 0x02284000030075a7 */ /* 0x000066000800017f */
[----:B-1----:R-:W-:Y:S05]  /*c660*/  @!P0 NANOSLEEP.SYNCS 0x989680 ;  /* 0x009896800000895d */ /* 0x002fea0003900000 */
[----:B------:R-:W1:Y:S02]  /*c670*/  @!P0 SYNCS.PHASECHK.TRANS64 P0, [R3+URZ+0x22840], R0 ;  /* 0x02284000030085a7 */ /* 0x000e64000800007f */
[----:B-1----:R-:W-:Y:S05]  /*c680*/  @!P0 BRA `(.L_x_9077) ;  /* 0xfffffffc00ec8947 */ /* 0x002fea000383ffff */
[----:B------:R-:W-:Y:S05]  /*c690*/  BRA `(.L_x_9156) ;  /* 0xffffffcc00847947 */ /* 0x000fea000383ffff */
.L_x_9080:
[----:B------:R-:W-:Y:S01]  /*c6a0*/  MOV R13, R5 ;  /* 0x00000005000d7202 */ /* 0x000fe20000000f00 */
[----:B------:R-:W-:Y:S02]  /*c6b0*/  IMAD.MOV.U32 R12, RZ, RZ, RZ ;  /* 0x000000ffff0c7224 */ /* 0x000fe400078e00ff */
[----:B------:R-:W-:Y:S02]  /*c6c0*/  IMAD.MOV.U32 R11, RZ, RZ, 0x181f ;  /* 0x0000181fff0b7424 */ /* 0x000fe400078e00ff */
[----:B------:R-:W-:Y:S02]  /*c6d0*/  IMAD.MOV.U32 R15, RZ, RZ, -0x1 ;  /* 0xffffffffff0f7424 */ /* 0x000fe400078e00ff */
[----:B------:R-:W-:-:S07]  /*c6e0*/  IMAD R7, R10, 0x80, R7 ;  /* 0x000000800a077824 */ /* 0x000fce00078e0207 */
[----:B------:R-:W-:Y:S05]  /*c6f0*/  WARPSYNC.COLLECTIVE R15, `(.L_x_9157) ;  /* 0x000000000f087348 */ /* 0x000fea0003c00000 */
[----:B------:R0:W1:Y:S02]  /*c700*/  SHFL.IDX P6, R14, R13, R12, R11 ;  /* 0x0000000c0d0e7389 */ /* 0x00006400000c000b */
[----:B01----:R-:W-:Y:S01]  /*c710*/  ENDCOLLECTIVE ;  /* 0x000000000000791b */ /* 0x003fe20003800000 */
.L_x_9157:
[----:B------:R-:W-:Y:S01]  /*c720*/  IADD3 R21, R7, 0x10, RZ ;  /* 0x0000001007157810 */ /* 0x000fe20007ffe0ff */
[----:B------:R-:W-:Y:S01]  /*c730*/  IMAD.MOV.U32 R13, RZ, RZ, R0 ;  /* 0x000000ffff0d7224 */ /* 0x000fe200078e0000 */
[----:B------:R-:W-:-:S07]  /*c740*/  MOV R2, R14 ;  /* 0x0000000e00027202 */ /* 0x000fce0000000f00 */
[----:B------:R-:W-:Y:S05]  /*c750*/  WARPSYNC.COLLECTIVE R15, `(.L_x_9158) ;  /* 0x000000000f087348 */ /* 0x000fea0003c00000 */
[----:B------:R0:W1:Y:S02]  /*c760*/  SHFL.IDX P6, R14, R13, R12, R11 ;  /* 0x0000000c0d0e7389 */ /* 0x00006400000c000b */
[----:B01----:R-:W-:Y:S01]  /*c770*/  ENDCOLLECTIVE ;  /* 0x000000000000791b */ /* 0x003fe20003800000 */
.L_x_9158:
[----:B------:R-:W-:Y:S02]  /*c780*/  ULDC UR4, c[0x0][0x288] ;  /* 0x0000a20000047ab9 */ /* 0x000fe40000000800 */
[----:B------:R-:W-:-:S05]  /*c790*/  IMAD R4, R4, UR4, RZ ;  /* 0x0000000404047c24 */ /* 0x000fca000f8e02ff */
[----:B------:R-:W-:Y:S01]  /*c7a0*/  ISETP.GE.AND P1, PT, R7, R4, PT ;  /* 0x000000040700720c */ /* 0x000fe20003f26270 */
[----:B------:R-:W-:Y:S02]  /*c7b0*/  IMAD.MOV.U32 R13, RZ, RZ, R5 ;  /* 0x000000ffff0d7224 */ /* 0x000fe400078e0005 */
[----:B------:R-:W-:-:S10]  /*c7c0*/  IMAD.MOV.U32 R12, RZ, RZ, 0x1 ;  /* 0x00000001ff0c7424 */ /* 0x000fd400078e00ff */
[----:B------:R-:W-:Y:S02]  /*c7d0*/  @!P1 LEA R9, R6, UR38, 0x1 ;  /* 0x0000002606099c11 */ /* 0x000fe4000f8e08ff */
[----:B------:R-:W-:-:S05]  /*c7e0*/  @!P1 LEA R14, P2, R8, R14, 0x1 ;  /* 0x0000000e080e9211 */ /* 0x000fca00078408ff */
[----:B------:R-:W-:Y:S02]  /*c7f0*/  @!P1 IMAD.X R3, RZ, RZ, R2, P2 ;  /* 0x000000ffff039224 */ /* 0x000fe400010e0602 */
[----:B------:R-:W-:-:S07]  /*c800*/  @!P1 IMAD.MOV.U32 R2, RZ, RZ, R14 ;  /* 0x000000ffff029224 */ /* 0x000fce00078e000e */
[----:B------:R-:W-:Y:S05]  /*c810*/  WARPSYNC.COLLECTIVE R15, `(.L_x_9159) ;  /* 0x000000000f087348 */ /* 0x000fea0003c00000 */
[----:B------:R0:W1:Y:S02]  /*c820*/  SHFL.IDX P6, R14, R13, R12, R11 ;  /* 0x0000000c0d0e7389 */ /* 0x00006400000c000b */
[----:B01----:R-:W-:Y:S01]  /*c830*/  ENDCOLLECTIVE ;  /* 0x000000000000791b */ /* 0x003fe20003800000 */
.L_x_9159:
[----:B------:R-:W-:Y:S01]  /*c840*/  @!PT LDS RZ, [RZ] ;  /* 0x00000000fffff984 */ /* 0x000fe20000000800 */
[----:B------:R-:W-:Y:S01]  /*c850*/  @!PT LDS RZ, [RZ] ;  /* 0x00000000fffff984 */ /* 0x000fe20000000800 */
[----:B------:R-:W-:Y:S01]  /*c860*/  @!PT LDS RZ, [RZ] ;  /* 0x00000000fffff984 */ /* 0x000fe20000000800 */
[----:B------:R0:W-:Y:S01]  /*c870*/  @!P1 LDGSTS.E.BYPASS.LTC128B.128 [R9+0x18400], desc[UR44][R2.64], !P0 ;  /* 0x1840000002099fae */ /* 0x0001e2000c101d6c */
[----:B------:R-:W-:Y:S02]  /*c880*/  ISETP.GE.AND P1, PT, R21, R4, PT ;  /* 0x000000041500720c */ /* 0x000fe40003f26270 */
[----:B------:R-:W-:Y:S01]  /*c890*/  MOV R13, R0 ;  /* 0x00000000000d7202 */ /* 0x000fe20000000f00 */
[----:B0-----:R-:W-:-:S10]  /*c8a0*/  VIADD R9, R7, 0x20 ;  /* 0x0000002007097836 */ /* 0x001fd40000000000 */
[----:B------:R-:W-:Y:S01]  /*c8b0*/  @!P1 LEA R21, R6, UR38, 0x1 ;  /* 0x0000002606159c11 */ /* 0x000fe2000f8e08ff */
[----:B------:R-:W-:-:S07]  /*c8c0*/  IMAD.MOV.U32 R2, RZ, RZ, R14 ;  /* 0x000000ffff027224 */ /* 0x000fce00078e000e */
[----:B------:R-:W-:Y:S05]  /*c8d0*/  WARPSYNC.COLLECTIVE R15, `(.L_x_9160) ;  /* 0x000000000f087348 */ /* 0x000fea0003c00000 */
[----:B------:R0:W1:Y:S02]  /*c8e0*/  SHFL.IDX P6, R14, R13, R12, R11 ;  /* 0x0000000c0d0e7389 */ /* 0x00006400000c000b */
[----:B01----:R-:W-:Y:S01]  /*c8f0*/  ENDCOLLECTIVE ;  /* 0x000000000000791b */ /* 0x003fe20003800000 */
.L_x_9160:
        /* <DEDUP_REMOVED lines=8> */
.L_x_9161:
        /* <DEDUP_REMOVED lines=12> */
.L_x_9162:
[----:B------:R-:W-:Y:S01]  /*ca40*/  IMAD.MOV.U32 R13, RZ, RZ, R5 ;  /* 0x000000ffff0d7224 */ /* 0x000fe200078e0005 */
[----:B------:R-:W-:Y:S02]  /*ca50*/  MOV R12, 0x3 ;  /* 0x00000003000c7802 */ /* 0x000fe40000000f00 */
[----:B------:R-:W-:-:S04]  /*ca60*/  @!P1 LEA R14, P2, R8, R14, 0x1 ;  /* 0x0000000e080e9211 */ /* 0x000fc800078408ff */
[----:B------:R-:W-:Y:S01]  /*ca70*/  @!P1 IADD3.X R3, RZ, R2, RZ, P2, !PT ;  /* 0x00000002ff039210 */ /* 0x000fe200017fe4ff */
[----:B------:R-:W-:-:S08]  /*ca80*/  @!P1 IMAD.MOV.U32 R2, RZ, RZ, R14 ;  /* 0x000000ffff029224 */ /* 0x000fd000078e000e */
[----:B------:R-:W-:Y:S05]  /*ca90*/  WARPSYNC.COLLECTIVE R15, `(.L_x_9163) ;  /* 0x000000000f087348 */ /* 0x000fea0003c00000 */
[----:B------:R0:W1:Y:S02]  /*caa0*/  SHFL.IDX P6, R14, R13, R12, R11 ;  /* 0x0000000c0d0e7389 */ /* 0x00006400000c000b */
[----:B01----:R-:W-:Y:S01]  /*cab0*/  ENDCOLLECTIVE ;  /* 0x000000000000791b */ /* 0x003fe20003800000 */
.L_x_9163:
        /* <DEDUP_REMOVED lines=12> */
.L_x_9164:
[----:B------:R-:W-:Y:S02]  /*cb80*/  IMAD.MOV.U32 R13, RZ, RZ, R5 ;  /* 0x000000ffff0d7224 */ /* 0x000fe400078e0005 */
[----:B------:R-:W-:Y:S01]  /*cb90*/  IMAD.MOV.U32 R12, RZ, RZ, 0x4 ;  /* 0x00000004ff0c7424 */ /* 0x000fe200078e00ff */
[----:B------:R-:W-:-:S05]  /*cba0*/  @!P1 LEA R14, P2, R8, R14, 0x1 ;  /* 0x0000000e080e9211 */ /* 0x000fca00078408ff */
[----:B------:R-:W-:Y:S01]  /*cbb0*/  @!P1 IMAD.X R3, RZ, RZ, R2, P2 ;  /* 0x000000ffff039224 */ /* 0x000fe200010e0602 */
[----:B------:R-:W-:-:S07]  /*cbc0*/  @!P1 MOV R2, R14 ;  /* 0x0000000e00029202 */ /* 0x000fce0000000f00 */
[----:B------:R-:W-:Y:S05]  /*cbd0*/  WARPSYNC.COLLECTIVE R15, `(.L_x_9165) ;  /* 0x000000000f087348 */ /* 0x000fea0003c00000 */
[----:B------:R0:W1:Y:S02]  /*cbe0*/  SHFL.IDX P6, R14, R13, R12, R11 ;  /* 0x0000000c0d0e7389 */ /* 0x00006400000c000b */
[----:B01----:R-:W-:Y:S01]  /*cbf0*/  ENDCOLLECTIVE ;  /* 0x000000000000791b */ /* 0x003fe20003800000 */
.L_x_9165:
[----:B------:R-:W-:Y:S01]  /*cc00*/  @!PT LDS RZ, [RZ] ;  /* 0x00000000fffff984 */ /* 0x000fe20000000800 */
[----:B------:R-:W-:Y:S01]  /*cc10*/  @!PT LDS RZ, [RZ] ;  /* 0x00000000fffff984 */ /* 0x000fe20000000800 */
[----:B------:R-:W-:Y:S01]  /*cc20*/  @!PT LDS RZ, [RZ] ;  /* 0x00000000fffff984 */ /* 0x000fe20000000800 */
[----:B------:R0:W-:Y:S01]  /*cc30*/  @!P1 LDGSTS.E.BYPASS.LTC128B.128 [R21+0x19c00], desc[UR44][R2.64], !P0 ;  /* 0x19c0000002159fae */ /* 0x0001e2000c101d6c */
[----:B------:R-:W-:Y:S01]  /*cc40*/  ISETP.GE.AND P1, PT, R9, R4, PT ;  /* 0x000000040900720c */ /* 0x000fe20003f26270 */
[----:B------:R-:W-:Y:S01]  /*cc50*/  IMAD.MOV.U32 R13, RZ, RZ, R0 ;  /* 0x000000ffff0d7224 */ /* 0x000fe200078e0000 */
[----:B0-----:R-:W-:-:S11]  /*cc60*/  IADD3 R21, R7, 0x50, RZ ;  /* 0x0000005007157810 */ /* 0x001fd60007ffe0ff */
[----:B------:R-:W-:Y:S02]  /*cc70*/  @!P1 LEA R9, R6, UR38, 0x1 ;  /* 0x0000002606099c11 */ /* 0x000fe4000f8e08ff */
[----:B------:R-:W-:-:S07]  /*cc80*/  MOV R2, R14 ;  /* 0x0000000e00027202 */ /* 0x000fce0000000f00 */
[----:B------:R-:W-:Y:S05]  /*cc90*/  WARPSYNC.COLLECTIVE R15, `(.L_x_9166) ;  /* 0x000000000f087348 */ /* 0x000fea0003c00000 */
[----:B------:R0:W1:Y:S02]  /*cca0*/  SHFL.IDX P6, R14, R13, R12, R11 ;  /* 0x0000000c0d0e7389 */ /* 0x00006400000c000b */
[----:B01----:R-:W-:Y:S01]  /*ccb0*/  ENDCOLLECTIVE ;  /* 0x000000000000791b */ /* 0x003fe20003800000 */
.L_x_9166:
[----:B------:R-:W-:Y:S02]  /*ccc0*/  IMAD.MOV.U32 R13, RZ, RZ, R5 ;  /* 0x000000ffff0d7224 */ /* 0x000fe400078e0005 */
[----:B------:R-:W-:Y:S01]  /*ccd0*/  IMAD.MOV.U32 R12, RZ, RZ, 0x5 ;  /* 0x00000005ff0c7424 */ /* 0x000fe200078e00ff */
[----:B------:R-:W-:-:S05]  /*cce0*/  @!P1 LEA R14, P2, R8, R14, 0x1 ;  /* 0x0000000e080e9211 */ /* 0x000fca00078408ff */
[----:B------:R-:W-:Y:S02]  /*ccf0*/  @!P1 IMAD.X R3, RZ, RZ, R2, P2 ;  /* 0x000000ffff039224 */ /* 0x000fe400010e0602 */
[----:B------:R-:W-:-:S07]  /*cd00*/  @!P1 IMAD.MOV.U32 R2, RZ, RZ, R14 ;  /* 0x000000ffff029224 */ /* 0x000fce00078e000e */
[----:B------:R-:W-:Y:S05]  /*cd10*/  WARPSYNC.COLLECTIVE R15, `(.L_x_9167) ;  /* 0x000000000f087348 */ /* 0x000fea0003c00000 */
[----:B------:R0:W1:Y:S02]  /*cd20*/  SHFL.IDX P6, R14, R13, R12, R11 ;  /* 0x0000000c0d0e7389 */ /* 0x00006400000c000b */
[----:B01----:R-:W-:Y:S01]  /*cd30*/  ENDCOLLECTIVE ;  /* 0x000000000000791b */ /* 0x003fe20003800000 */
.L_x_9167:
        /* <DEDUP_REMOVED lines=11> */
.L_x_9168:
[----:B------:R-:W-:Y:S01]  /*cdf0*/  IMAD.MOV.U32 R13, RZ, RZ, R5 ;  /* 0x000000ffff0d7224 */ /* 0x000fe200078e0005 */
[----:B------:R-:W-:Y:S02]  /*ce00*/  MOV R12, 0x6 ;  /* 0x00000006000c7802 */ /* 0x000fe40000000f00 */
[----:B------:R-:W-:-:S05]  /*ce10*/  @!P1 LEA R14, P2, R8, R14, 0x1 ;  /* 0x0000000e080e9211 */ /* 0x000fca00078408ff */
[----:B------:R-:W-:Y:S02]  /*ce20*/  @!P1 IMAD.X R3, RZ, RZ, R2, P2 ;  /* 0x000000ffff039224 */ /* 0x000fe400010e0602 */
[----:B------:R-:W-:-:S07]  /*ce30*/  @!P1 IMAD.MOV.U32 R2, RZ, RZ, R14 ;  /* 0x000000ffff029224 */ /* 0x000fce00078e000e */
[----:B------:R-:W-:Y:S05]  /*ce40*/  WARPSYNC.COLLECTIVE R15, `(.L_x_9169) ;  /* 0x000000000f087348 */ /* 0x000fea0003c00000 */
[----:B------:R0:W1:Y:S02]  /*ce50*/  SHFL.IDX P6, R14, R13, R12, R11 ;  /* 0x0000000c0d0e7389 */ /* 0x00006400000c000b */
[----:B01----:R-:W-:Y:S01]  /*ce60*/  ENDCOLLECTIVE ;  /* 0x000000000000791b */ /* 0x003fe20003800000 */
.L_x_9169:
[----:B------:R-:W-:Y:S01]  /*ce70*/  @!PT LDS RZ, [RZ] ;  /* 0x00000000fffff984 */ /* 0x000fe20000000800 */
[----:B------:R-:W-:Y:S01]  /*ce80*/  @!PT LDS RZ, [RZ] ;  /* 0x00000000fffff984 */ /* 0x000fe20000000800 */
[----:B------:R-:W-:Y:S01]  /*ce90*/  @!PT LDS RZ, [RZ] ;  /* 0x00000000fffff984 */ /* 0x000fe20000000800 */
[----:B------:R0:W-:Y:S01]  /*cea0*/  @!P1 LDGSTS.E.BYPASS.LTC128B.128 [R21+0x1ac00], desc[UR44][R2.64], !P0 ;  /* 0x1ac0000002159fae */ /* 0x0001e2000c101d6c */
[----:B------:R-:W-:Y:S02]  /*ceb0*/  IMAD.MOV.U32 R13, RZ, RZ, R0 ;  /* 0x000000ffff0d7224 */ /* 0x000fe400078e0000 */
[----:B0-----:R-:W-:-:S05]  /*cec0*/  VIADD R3, R7, 0x60 ;  /* 0x0000006007037836 */ /* 0x001fca0000000000 */
[----:B------:R-:W-:Y:S01]  /*ced0*/  ISETP.GE.AND P1, PT, R3, R4, PT ;  /* 0x000000040300720c */ /* 0x000fe20003f26270 */
[----:B------:R-:W-:-:S12]  /*cee0*/  IMAD.MOV.U32 R2, RZ, RZ, R14 ;  /* 0x000000ffff027224 */ /* 0x000fd800078e000e */
[----:B------:R-:W-:Y:S05]  /*cef0*/  WARPSYNC.COLLECTIVE R15, `(.L_x_9170) ;  /* 0x000000000f087348 */ /* 0x000fea0003c00000 */
[----:B------:R0:W1:Y:S02]  /*cf00*/  SHFL.IDX P6, R14, R13, R12, R11 ;  /* 0x0000000c0d0e7389 */ /* 0x00006400000c000b */
[----:B01----:R-:W-:Y:S01]  /*cf10*/  ENDCOLLECTIVE ;  /* 0x000000000000791b */ /* 0x003fe20003800000 */
.L_x_9170:
[----:B------:R-:W-:Y:S01]  /*cf20*/  @!P1 LEA R9, R6, UR38, 0x1 ;  /* 0x0000002606099c11 */ /* 0x000fe2000f8e08ff */
[----:B------:R-:W-:Y:S02]  /*cf30*/  IMAD.MOV.U32 R13, RZ, RZ, R5 ;  /* 0x000000ffff0d7224 */ /* 0x000fe400078e0005 */
[----:B------:R-:W-:Y:S01]  /*cf40*/  IMAD.MOV.U32 R12, RZ, RZ, 0x7 ;  /* 0x00000007ff0c7424 */ /* 0x000fe200078e00ff */
[----:B------:R-:W-:-:S04]  /*cf50*/  @!P1 LEA R14, P2, R8, R14, 0x1 ;  /* 0x0000000e080e9211 */ /* 0x000fc800078408ff */
[----:B------:R-:W-:Y:S01]  /*cf60*/  @!P1 IADD3.X R3, RZ, R2, RZ, P2, !PT ;  /* 0x00000002ff039210 */ /* 0x000fe200017fe4ff */
[----:B------:R-:W-:-:S08]  /*cf70*/  @!P1 IMAD.MOV.U32 R2, RZ, RZ, R14 ;  /* 0x000000ffff029224 */ /* 0x000fd000078e000e */
[----:B------:R-:W-:Y:S05]  /*cf80*/  WARPSYNC.COLLECTIVE R15, `(.L_x_9171) ;  /* 0x000000000f087348 */ /* 0x000fea0003c00000 */
[----:B------:R0:W1:Y:S02]  /*cf90*/  SHFL.IDX P6, R14, R13, R12, R11 ;  /* 0x0000000c0d0e7389 */ /* 0x00006400000c000b */
[----:B01----:R-:W-:Y:S01]  /*cfa0*/  ENDCOLLECTIVE ;  /* 0x000000000000791b */ /* 0x003fe20003800000 */
.L_x_9171:
[----:B------:R-:W-:Y:S01]  /*cfb0*/  @!PT LDS RZ, [RZ] ;  /* 0x00000000fffff984 */ /* 0x000fe20000000800 */
[----:B------:R-:W-:Y:S01]  /*cfc0*/  @!PT LDS RZ, [RZ] ;  /* 0x00000000fffff984 */ /* 0x000fe20000000800 */
[----:B------:R-:W-:Y:S01]  /*cfd0*/  @!PT LDS RZ, [RZ] ;  /* 0x00000000fffff984 */ /* 0x000fe20000000800 */
[----:B------:R0:W-:Y:S01]  /*cfe0*/  @!P1 LDGSTS.E.BYPASS.LTC128B.128 [R9+0x1b400], desc[UR44][R2.64], !P0 ;  /* 0x1b40000002099fae */ /* 0x0001e2000c101d6c */
[----:B------:R-:W-:Y:S01]  /*cff0*/  IMAD.MOV.U32 R13, RZ, RZ, R0 ;  /* 0x000000ffff0d7224 */ /* 0x000fe200078e0000 */
[----:B------:R-:W-:-:S07]  /*d000*/  MOV R5, R14 ;  /* 0x0000000e00057202 */ /* 0x000fce0000000f00 */
[----:B0-----:R-:W-:Y:S05]  /*d010*/  WARPSYNC.COLLECTIVE R15, `(.L_x_9172) ;  /* 0x000000000f087348 */ /* 0x001fea0003c00000 */
[----:B------:R1:W2:Y:S02]  /*d020*/  SHFL.IDX P6, R14, R13, R12, R11 ;  /* 0x0000000c0d0e7389 */ /* 0x0002a400000c000b */
[----:B012---:R-:W-:Y:S01]  /*d030*/  ENDCOLLECTIVE ;  /* 0x000000000000791b */ /* 0x007fe20003800000 */
.L_x_9172:
[----:B------:R-:W-:Y:S05]  /*d040*/  BRA `(.L_x_9173) ;  /* 0xffffffcc00b47947 */ /* 0x000fea000383ffff */
.L_x_9081:
[----:B0-----:R-:W-:-:S04]  /*d050*/  IMAD.U32 R3, RZ, RZ, UR38 ;  /* 0x00000026ff037e24 */ /* 0x001fc8000f8e00ff */
[----:B------:R0:W1:Y:S03]  /*d060*/  SYNCS.PHASECHK.TRANS64.TRYWAIT P0, [R3+URZ+0x22820], R4 ;  /* 0x02282004030075a7 */ /* 0x000066000800017f */
[----:B-1----:R-:W-:Y:S05]  /*d070*/  @!P0 NANOSLEEP.SYNCS 0x989680 ;  /* 0x009896800000895d */ /* 0x002fea0003900000 */
[----:B------:R-:W1:Y:S02]  /*d080*/  @!P0 SYNCS.PHASECHK.TRANS64 P0, [R3+URZ+0x22820], R4 ;  /* 0x02282004030085a7 */ /* 0x000e64000800007f */
[----:B-1----:R-:W-:Y:S05]  /*d090*/  @!P0 BRA `(.L_x_9081) ;  /* 0xfffffffc00ec8947 */ /* 0x002fea000383ffff */
[----:B------:R-:W-:Y:S05]  /*d0a0*/  BRA `(.L_x_9174) ;  /* 0xffffffcc00e47947 */ /* 0x000fea000383ffff */
.L_x_9084:
[----:B0-----:R-:W-:-:S04]  /*d0b0*/  IMAD.U32 R3, RZ, RZ, UR38 ;  /* 0x00000026ff037e24 */ /* 0x001fc8000f8e00ff */
[----:B------:R0:W1:Y:S03]  /*d0c0*/  SYNCS.PHASECHK.TRANS64.TRYWAIT P0, [R3+URZ+0x22860], R4 ;  /* 0x02286004030075a7 */ /* 0x000066000800017f */
[----:B-1----:R-:W-:Y:S05]  /*d0d0*/  @!P0 NANOSLEEP.SYNCS 0x989680 ;  /* 0x009896800000895d */ /* 0x002fea0003900000 */
[----:B------:R-:W1:Y:S02]  /*d0e0*/  @!P0 SYNCS.PHASECHK.TRANS64 P0, [R3+URZ+0x22860], R4 ;  /* 0x02286004030085a7 */ /* 0x000e64000800007f */
[----:B-1----:R-:W-:Y:S05]  /*d0f0*/  @!P0 BRA `(.L_x_9084) ;  /* 0xfffffffc00ec8947 */ /* 0x002fea000383ffff */
[----:B------:R-:W-:Y:S05]  /*d100*/  BRA `(.L_x_9175) ;  /* 0xffffffcc00f07947 */ /* 0x000fea000383ffff */
.L_x_9096:
[----:B-1----:R-:W-:-:S04]  /*d110*/  MOV R3, UR38 ;  /* 0x0000002600037c02 */ /* 0x002fc80008000f00 */
[----:B------:R1:W2:Y:S03]  /*d120*/  SYNCS.PHASECHK.TRANS64.TRYWAIT P0, [R3+URZ+0x22848], R2 ;  /* 0x02284802030075a7 */ /* 0x0002a6000800017f */
[----:B--2---:R-:W-:Y:S05]  /*d130*/  @!P0 NANOSLEEP.SYNCS 0x989680 ;  /* 0x009896800000895d */ /* 0x004fea0003900000 */
[----:B------:R-:W2:Y:S02]  /*d140*/  @!P0 SYNCS.PHASECHK.TRANS64 P0, [R3+URZ+0x22848], R2 ;  /* 0x02284802030085a7 */ /* 0x000ea4000800007f */
[----:B--2---:R-:W-:Y:S05]  /*d150*/  @!P0 BRA `(.L_x_9096) ;  /* 0xfffffffc00ec8947 */ /* 0x004fea000383ffff */
[----:B------:R-:W-:Y:S05]  /*d160*/  BRA `(.L_x_9176) ;  /* 0xffffffd400ec7947 */ /* 0x000fea000383ffff */
.L_x_9101:
[----:B01----:R-:W-:-:S04]  /*d170*/  IMAD.U32 R3, RZ, RZ, UR38 ;  /* 0x00000026ff037e24 */ /* 0x003fc8000f8e00ff */
[----:B------:R0:W1:Y:S03]  /*d180*/  SYNCS.PHASECHK.TRANS64.TRYWAIT P0, [R3+URZ+0x22868], R2 ;  /* 0x02286802030075a7 */ /* 0x000066000800017f */
[----:B-1----:R-:W-:Y:S05]  /*d190*/  @!P0 NANOSLEEP.SYNCS 0x989680 ;  /* 0x009896800000895d */ /* 0x002fea0003900000 */
[----:B------:R-:W1:Y:S02]  /*d1a0*/  @!P0 SYNCS.PHASECHK.TRANS64 P0, [R3+URZ+0x22868], R2 ;  /* 0x02286802030085a7 */ /* 0x000e64000800007f */
[----:B-1----:R-:W-:Y:S05]  /*d1b0*/  @!P0 BRA `(.L_x_9101) ;  /* 0xfffffffc00ec8947 */ /* 0x002fea000383ffff */
[----:B------:R-:W-:Y:S05]  /*d1c0*/  BRA `(.L_x_9177) ;  /* 0xffffffd8004c7947 */ /* 0x000fea000383ffff */
.L_x_9112:
[----:B-1----:R-:W-:-:S04]  /*d1d0*/  IMAD.U32 R3, RZ, RZ, UR38 ;  /* 0x00000026ff037e24 */ /* 0x002fc8000f8e00ff */
[----:B------:R1:W2:Y:S03]  /*d1e0*/  SYNCS.PHASECHK.TRANS64.TRYWAIT P0, [R3+URZ+0x22840], R2 ;  /* 0x02284002030075a7 */ /* 0x0002a6000800017f */
[----:B--2---:R-:W-:Y:S05]  /*d1f0*/  @!P0 NANOSLEEP.SYNCS 0x989680 ;  /* 0x009896800000895d */ /* 0x004fea0003900000 */
[----:B------:R-:W2:Y:S02]  /*d200*/  @!P0 SYNCS.PHASECHK.TRANS64 P0, [R3+URZ+0x22840], R2 ;  /* 0x02284002030085a7 */ /* 0x000ea4000800007f */
[----:B--2---:R-:W-:Y:S05]  /*d210*/  @!P0 BRA `(.L_x_9112) ;  /* 0xfffffffc00ec8947 */ /* 0x004fea000383ffff */
[----:B------:R-:W-:Y:S05]  /*d220*/  BRA `(.L_x_9178) ;  /* 0xffffffdc00cc7947 */ /* 0x000fea000383ffff */
.L_x_9117:
[----:B01----:R-:W-:-:S04]  /*d230*/  IMAD.U32 R3, RZ, RZ, UR38 ;  /* 0x00000026ff037e24 */ /* 0x003fc8000f8e00ff */
[----:B------:R0:W1:Y:S03]  /*d240*/  SYNCS.PHASECHK.TRANS64.TRYWAIT P0, [R3+URZ+0x22860], R2 ;  /* 0x02286002030075a7 */ /* 0x000066000800017f */
[----:B-1----:R-:W-:Y:S05]  /*d250*/  @!P0 NANOSLEEP.SYNCS 0x989680 ;  /* 0x009896800000895d */ /* 0x002fea0003900000 */
[----:B------:R-:W1:Y:S02]  /*d260*/  @!P0 SYNCS.PHASECHK.TRANS64 P0, [R3+URZ+0x22860], R2 ;  /* 0x02286002030085a7 */ /* 0x000e64000800007f */
[----:B-1----:R-:W-:Y:S05]  /*d270*/  @!P0 BRA `(.L_x_9117) ;  /* 0xfffffffc00ec8947 */ /* 0x002fea000383ffff */
[----:B------:R-:W-:Y:S05]  /*d280*/  BRA `(.L_x_9179) ;  /* 0xffffffe000307947 */ /* 0x000fea000383ffff */
.L_x_9129:
[----:B-1----:R-:W-:-:S04]  /*d290*/  MOV R3, UR38 ;  /* 0x0000002600037c02 */ /* 0x002fc80008000f00 */
[----:B------:R1:W2:Y:S03]  /*d2a0*/  SYNCS.PHASECHK.TRANS64.TRYWAIT P0, [R3+URZ+0x22848], R2 ;  /* 0x02284802030075a7 */ /* 0x0002a6000800017f */
[----:B--2---:R-:W-:Y:S05]  /*d2b0*/  @!P0 NANOSLEEP.SYNCS 0x989680 ;  /* 0x009896800000895d */ /* 0x004fea0003900000 */
[----:B------:R-:W2:Y:S02]  /*d2c0*/  @!P0 SYNCS.PHASECHK.TRANS64 P0, [R3+URZ+0x22848], R2 ;  /* 0x02284802030085a7 */ /* 0x000ea4000800007f */
[----:B--2---:R-:W-:Y:S05]  /*d2d0*/  @!P0 BRA `(.L_x_9129) ;  /* 0xfffffffc00ec8947 */ /* 0x004fea000383ffff */
[----:B------:R-:W-:Y:S05]  /*d2e0*/  BRA `(.L_x_9180) ;  /* 0xffffffe400bc7947 */ /* 0x000fea000383ffff */
.L_x_9134:
[----:B-1----:R-:W-:-:S04]  /*d2f0*/  IMAD.U32 R3, RZ, RZ, UR38 ;  /* 0x00000026ff037e24 */ /* 0x002fc8000f8e00ff */
[----:B------:R1:W2:Y:S03]  /*d300*/  SYNCS.PHASECHK.TRANS64.TRYWAIT P0, [R3+URZ+0x22868], R2 ;  /* 0x02286802030075a7 */ /* 0x0002a6000800017f */
[----:B--2---:R-:W-:Y:S05]  /*d310*/  @!P0 NANOSLEEP.SYNCS 0x989680 ;  /* 0x009896800000895d */ /* 0x004fea0003900000 */
[----:B------:R-:W2:Y:S02]  /*d320*/  @!P0 SYNCS.PHASECHK.TRANS64 P0, [R3+URZ+0x22868], R2 ;  /* 0x02286802030085a7 */ /* 0x000ea4000800007f */
[----:B--2---:R-:W-:Y:S05]  /*d330*/  @!P0 BRA `(.L_x_9134) ;  /* 0xfffffffc00ec8947 */ /* 0x004fea000383ffff */
[----:B------:R-:W-:Y:S05]  /*d340*/  BRA `(.L_x_9181) ;  /* 0xffffffe800207947 */ /* 0x000fea000383ffff */
.L_x_9141:
[----:B-1----:R1:W2:Y:S02]  /*d350*/  SYNCS.PHASECHK.TRANS64.TRYWAIT P0, [R2+URZ+0x22820], R9 ;  /* 0x02282009020075a7 */ /* 0x0022a4000800017f */
[----:B--2---:R-:W-:Y:S05]  /*d360*/  @!P0 NANOSLEEP.SYNCS 0x989680 ;  /* 0x009896800000895d */ /* 0x004fea0003900000 */
[----:B------:R-:W2:Y:S02]  /*d370*/  @!P0 SYNCS.PHASECHK.TRANS64 P0, [R2+URZ+0x22820], R9 ;  /* 0x02282009020085a7 */ /* 0x000ea4000800007f */
[----:B--2---:R-:W-:Y:S05]  /*d380*/  @!P0 BRA `(.L_x_9141) ;  /* 0xfffffffc00f08947 */ /* 0x004fea000383ffff */
[----:B------:R-:W-:Y:S05]  /*d390*/  BRA `(.L_x_9182) ;  /* 0xffffffec00407947 */ /* 0x000fea000383ffff */
.L_x_9142:
[----:B------:R-:W2:Y:S01]  /*d3a0*/  S2R R3, SR_TID.X ;  /* 0x0000000000037919 */ /* 0x000ea20000002100 */
[----:B------:R-:W-:Y:S01]  /*d3b0*/  BSSY B0, `(.L_x_9183) ;  /* 0x000000a000007945 */ /* 0x000fe20003800000 */
[----:B------:R-:W-:Y:S01]  /*d3c0*/  IMAD.MOV.U32 R12, RZ, RZ, RZ ;  /* 0x000000ffff0c7224 */ /* 0x000fe200078e00ff */
[----:B------:R-:W-:Y:S01]  /*d3d0*/  MOV R11, 0x1f ;  /* 0x0000001f000b7802 */ /* 0x000fe20000000f00 */
[----:B------:R-:W-:Y:S01]  /*d3e0*/  IMAD.MOV.U32 R15, RZ, RZ, -0x1 ;  /* 0xffffffffff0f7424 */ /* 0x000fe200078e00ff */
[----:B--2---:R-:W-:-:S04]  /*d3f0*/  SHF.R.U32.HI R3, RZ, 0x5, R3 ;  /* 0x00000005ff037819 */ /* 0x004fc80000011603 */
[----:B------:R-:W-:-:S05]  /*d400*/  LOP3.LUT R3, R3, 0x3, RZ, 0xc0, !PT ;  /* 0x0000000303037812 */ /* 0x000fca00078ec0ff */
[----:B------:R-:W-:-:S07]  /*d410*/  IMAD.MOV.U32 R13, RZ, RZ, R3 ;  /* 0x000000ffff0d7224 */ /* 0x000fce00078e0003 */
[----:B01----:R-:W-:Y:S05]  /*d420*/  WARPSYNC.COLLECTIVE R15, `(.L_x_9184) ;  /* 0x000000000f087348 */ /* 0x003fea0003c00000 */
[----:B------:R2:W3:Y:S02]  /*d430*/  SHFL.IDX P6, R14, R13, R12, R11 ;  /* 0x0000000c0d0e7389 */ /* 0x0004e400000c000b */
[----:B0123--:R-:W-:Y:S01]  /*d440*/  ENDCOLLECTIVE ;  /* 0x000000000000791b */ /* 0x00ffe20003800000 */
.L_x_9184:
[----:B------:R-:W-:Y:S05]  /*d450*/  BSYNC B0 ;  /* 0x0000000000007941 */ /* 0x000fea0003800000 */
.L_x_9183:
[----:B------:R-:W-:Y:S05]  /*d460*/  BRA `(.L_x_9185) ;  /* 0xffffffec00247947 */ /* 0x000fea000383ffff */
.L_x_9143:
[----:B------:R-:W-:Y:S01]  /*d470*/  BSSY B0, `(.L_x_9186) ;  /* 0x0000006000007945 */ /* 0x000fe20003800000 */
[----:B------:R-:W-:-:S07]  /*d480*/  IMAD.MOV.U32 R15, RZ, RZ, -0x1 ;  /* 0xffffffffff0f7424 */ /* 0x000fce00078e00ff */
[----:B012---:R-:W-:Y:S05]  /*d490*/  WARPSYNC.COLLECTIVE R15, `(.L_x_9187) ;  /* 0x000000000f0c7348 */ /* 0x007fea0003c00000 */
[----:B------:R-:W-:Y:S02]  /*d4a0*/  ELECT P6, UR62, PT ;  /* 0x00000000003e782f */ /* 0x000fe400038c0000 */
[----:B------:R-:W-:Y:S01]  /*d4b0*/  MOV R14, UR62 ;  /* 0x0000003e000e7c02 */ /* 0x000fe20008000f00 */
[----:B012---:R-:W-:Y:S10]  /*d4c0*/  ENDCOLLECTIVE ;  /* 0x000000000000791b */ /* 0x007ff40003800000 */
.L_x_9187:
[----:B------:R-:W-:Y:S05]  /*d4d0*/  BSYNC B0 ;  /* 0x0000000000007941 */ /* 0x000fea0003800000 */
.L_x_9186:
[----:B------:R-:W-:Y:S05]  /*d4e0*/  BRA `(.L_x_9188) ;  /* 0xffffffec00187947 */ /* 0x000fea000383ffff */
.L_x_9145:
[----:B--2---:R2:W3:Y:S02]  /*d4f0*/  SYNCS.PHASECHK.TRANS64.TRYWAIT P0, [R7+URZ], R4 ;  /* 0x00000004070075a7 */ /* 0x0044e4000800017f */
[----:B---3--:R-:W-:Y:S05]  /*d500*/  @!P0 NANOSLEEP.SYNCS 0x989680 ;  /* 0x009896800000895d */ /* 0x008fea0003900000 */
[----:B------:R-:W3:Y:S02]  /*d510*/  @!P0 SYNCS.PHASECHK.TRANS64 P0, [R7+URZ], R4 ;  /* 0x00000004070085a7 */ /* 0x000ee4000800007f */
[----:B---3--:R-:W-:Y:S05]  /*d520*/  @!P0 BRA `(.L_x_9145) ;  /* 0xfffffffc00f08947 */ /* 0x008fea000383ffff */
[----:B------:R-:W-:Y:S05]  /*d530*/  BRA `(.L_x_9189) ;  /* 0xffffffec004c7947 */ /* 0x000fea000383ffff */
.L_x_9146:
[----:B---3--:R3:W4:Y:S02]  /*d540*/  SYNCS.PHASECHK.TRANS64.TRYWAIT P0, [R5+URZ], R0 ;  /* 0x00000000050075a7 */ /* 0x008724000800017f */
[----:B----4-:R-:W-:Y:S05]  /*d550*/  @!P0 NANOSLEEP.SYNCS 0x989680 ;  /* 0x009896800000895d */ /* 0x010fea0003900000 */
[----:B------:R-:W4:Y:S02]  /*d560*/  @!P0 SYNCS.PHASECHK.TRANS64 P0, [R5+URZ], R0 ;  /* 0x00000000050085a7 */ /* 0x000f24000800007f */
[----:B----4-:R-:W-:Y:S05]  /*d570*/  @!P0 BRA `(.L_x_9146) ;  /* 0xfffffffc00f08947 */ /* 0x010fea000383ffff */
[----:B------:R-:W-:Y:S05]  /*d580*/  BRA `(.L_x_9190) ;  /* 0xffffffec00407947 */ /* 0x000fea000383ffff */
.L_x_9148:
[----:B-1----:R1:W3:Y:S02]  /*d590*/  SYNCS.PHASECHK.TRANS64.TRYWAIT P0, [R5+URZ], R4 ;  /* 0x00000004050075a7 */ /* 0x0022e4000800017f */
[----:B---3--:R-:W-:Y:S05]  /*d5a0*/  @!P0 NANOSLEEP.SYNCS 0x989680 ;  /* 0x009896800000895d */ /* 0x008fea0003900000 */
[----:B------:R-:W3:Y:S02]  /*d5b0*/  @!P0 SYNCS.PHASECHK.TRANS64 P0, [R5+URZ], R4 ;  /* 0x00000004050085a7 */ /* 0x000ee4000800007f */
[----:B---3--:R-:W-:Y:S05]  /*d5c0*/  @!P0 BRA `(.L_x_9148) ;  /* 0xfffffffc00f08947 */ /* 0x008fea000383ffff */
[----:B------:R-:W-:Y:S05]  /*d5d0*/  BRA `(.L_x_9191) ;  /* 0xffffffec00447947 */ /* 0x000fea000383ffff */
.L_x_9192:
        /* <DEDUP_REMOVED lines=10> */
.L_x_15188:


//--------------------- .text._ZN7cutlass13device_kernelIN5flash11enable_sm90INS1_16FlashAttnFwdSm90INS1_25CollectiveMainloopFwdSm90ILi2EN4cute5tupleIJNS5_1CILi1EEES8_S8_EEENS6_IJNS7_ILi128EEENS7_ILi96EEENS7_ILi64EEEEEELi256ENS_6half_tEfNS_4arch4Sm90ELb0ELb0ELb1ELb0ELb0ELb0ELb1ELb1ELb0ELb1ELb1ELb0EEENS1_21CollectiveEpilogueFwdINS6_IJSA_NS7_ILi256EEESB_EEES9_SE_SG_Li256ELb0ELb1ELb1ELb0EEENS1_19SingleTileSchedulerILb0ELb1ELb1ELi128EEEEEEEEEvNT_6ParamsE --------------------------
	.section	.text._ZN7cutlass13device_kernelIN5flash11enable_sm90INS1_16FlashAttnFwdSm90INS1_25CollectiveMainloopFwdSm90ILi2EN4cute5tupleIJNS5_1CILi1EEES8_S8_EEENS6_IJNS7_ILi128EEENS7_ILi96EEENS7_ILi64EEEEEELi256ENS_6half_tEfNS_4arch4Sm90ELb0ELb0ELb1ELb0ELb0ELb0ELb1ELb1ELb0ELb1ELb1ELb0EEENS1_21CollectiveEpilogueFwdINS6_IJSA_NS7_ILi256EEESB_EEES9_SE_SG_Li256ELb0ELb1ELb1ELb0EEENS1_19SingleTileSchedulerILb0ELb1ELb1ELi128EEEEEEEEEvNT_6ParamsE,"ax",@progbits
	.align	128
.text._ZN7cutlass13device_kernelIN5flash11enable_sm90INS1_16FlashAttnFwdSm90INS1_25CollectiveMainloopFwdSm90ILi2EN4cute5tupleIJNS5_1CILi1EEES8_S8_EEENS6_IJNS7_ILi128EEENS7_ILi96EEENS7_ILi64EEEEEELi256ENS_6half_tEfNS_4arch4Sm90ELb0ELb0ELb1ELb0ELb0ELb0ELb1ELb1ELb0ELb1ELb1ELb0EEENS1_21CollectiveEpilogueFwdINS6_IJSA_NS7_ILi256EEESB_EEES9_SE_SG_Li256ELb0ELb1ELb1ELb0EEENS1_19SingleTileSchedulerILb0ELb1ELb1ELi128EEEEEEEEEvNT_6ParamsE:
        .type           _ZN7cutlass13device_kernelIN5flash11enable_sm90INS1_16FlashAttnFwdSm90INS1_25CollectiveMainloopFwdSm90ILi2EN4cute5tupleIJNS5_1CILi1EEES8_S8_EEENS6_IJNS7_ILi128EEENS7_ILi96EEENS7_ILi64EEEEEELi256ENS_6half_tEfNS_4arch4Sm90ELb0ELb0ELb1ELb0ELb0ELb0ELb1ELb1ELb0ELb1ELb1ELb0EEENS1_21CollectiveEpilogueFwdINS6_IJSA_NS7_ILi256EEESB_EEES9_SE_SG_Li256ELb0ELb1ELb1ELb0EEENS1_19SingleTileSchedulerILb0ELb1ELb1ELi128EEEEEEEEEvNT_6ParamsE,@function
        .size           _ZN7cutlass13device_kernelIN5flash11enable_sm90INS1_16FlashAttnFwdSm90INS1_25CollectiveMainloopFwdSm90ILi2EN4cute5tupleIJNS5_1CILi1EEES8_S8_EEENS6_IJNS7_ILi128EEENS7_ILi96EEENS7_ILi64EEEEEELi256ENS_6half_tEfNS_4arch4Sm90ELb0ELb0ELb1ELb0ELb0ELb0ELb1ELb1ELb0ELb1ELb1ELb0EEENS1_21CollectiveEpilogueFwdINS6_IJSA_NS7_ILi256EEESB_EEES9_SE_SG_Li256ELb0ELb1ELb1ELb0EEENS1_19SingleTileSchedulerILb0ELb1ELb1ELi128EEEEEEEEEvNT_6ParamsE,(.L_x_15189 - _ZN7cutlass13device_kernelIN5flash11enable_sm90INS1_16FlashAttnFwdSm90INS1_25CollectiveMainloopFwdSm90ILi2EN4cute5tupleIJNS5_1CILi1EEES8_S8_EEENS6_IJNS7_ILi128EEENS7_ILi96EEENS7_ILi64EEEEEELi256ENS_6half_tEfNS_4arch4Sm90ELb0ELb0ELb1ELb0ELb0ELb0ELb1ELb1ELb0ELb1ELb1ELb0EEENS1_21CollectiveEpilogueFwdINS6_IJSA_NS7_ILi256EEESB_EEES9_SE_SG_Li256ELb0ELb1ELb1ELb0EEENS1_19SingleTileSchedulerILb0ELb1ELb1ELi128EEEEEEEEEvNT_6ParamsE)
        .other          _ZN7cutlass13device_kernelIN5flash11enable_sm90INS1_16FlashAttnFwdSm90INS1_25CollectiveMainloopFwdSm90ILi2EN4cute5tupleIJNS5_1CILi1EEES8_S8_EEENS6_IJNS7_ILi128EEENS7_ILi96EEENS7_ILi64EEEEEELi256ENS_6half_tEfNS_4arch4Sm90ELb0ELb0ELb1ELb0ELb0ELb0ELb1ELb1ELb0ELb1ELb1ELb0EEENS1_21CollectiveEpilogueFwdINS6_IJSA_NS7_ILi256EEESB_EEES9_SE_SG_Li256ELb0ELb1ELb1ELb0EEENS1_19SingleTileSchedulerILb0ELb1ELb1ELi128EEEEEEEEEvNT_6ParamsE,@"STO_CUDA_ENTRY STV_DEFAULT"
_ZN7cutlass13device_kernelIN5flash11enable_sm90INS1_16FlashAttnFwdSm90INS1_25CollectiveMainloopFwdSm90ILi2EN4cute5tupleIJNS5_1CILi1EEES8_S8_EEENS6_IJNS7_ILi128EEENS7_ILi96EEENS7_ILi64EEEEEELi256ENS_6half_tEfNS_4arch4Sm90ELb0ELb0ELb1ELb0ELb0ELb0ELb1ELb1ELb0ELb1ELb1ELb0EEENS1_21CollectiveEpilogueFwdINS6_IJSA_NS7_ILi256EEESB_EEES9_SE_SG_Li256ELb0ELb1ELb1ELb0EEENS1_19SingleTileSchedulerILb0ELb1ELb1ELi128EEEEEEEEEvNT_6ParamsE:
        /* <DEDUP_REMOVED lines=18> */
.L_x_9194:
[----:B------:R-:W-:Y:S05]  /*0120*/  BSYNC B0 ;  /* 0x0000000000007941 */ /* 0x000fea0003800000 */
.L_x_9193:
        /* <DEDUP_REMOVED lines=43> */
.L_x_9195:
        /* <DEDUP_REMOVED lines=22> */
.L_x_9196:
        /* <DEDUP_REMOVED lines=18> */
.L_x_9197:
        /* <DEDUP_REMOVED lines=22> */
.L_x_9198:
        /* <DEDUP_REMOVED lines=22> */
.L_x_9199:
        /* <DEDUP_REMOVED lines=9> */
.L_x_9202:
[----:B------:R-:W-:-:S08]  /*09b0*/  NOP ;  /* 0x0000000000007918 */ /* 0x000fd00000000000 */
[----:B------:R-:W1:Y:S02]  /*09c0*/  USETMAXREG.TRY_ALLOC.CTAPOOL UP0, 0xf0 ;  /* 0x000000f0000079c8 */ /* 0x000e640008000600 */
[----:B-1----:R-:W-:-:S13]  /*09d0*/  PLOP3.LUT P0, PT, PT, PT, UP0, 0x80, 0x0 ;  /* 0x000000000000781c */ /* 0x002fda0003f0f008 */
[----:B------:R-:W-:Y:S05]  /*09e0*/  @!P0 BRA `(.L_x_9202) ;  /* 0xfffffffc00f08947 */ /* 0x000fea000383ffff */
[----:B------:R-:W1:Y:S01]  /*09f0*/  S2UR UR6, SR_CTAID.Y ;  /* 0x00000000000679c3 */ /* 0x000e620000002600 */
[----:B------:R-:W-:-:S07]  /*0a00*/  ULDC UR7, c[0x0][0xd50] ;  /* 0x0003540000077ab9 */ /* 0x000fce0000000800 */
[----:B------:R-:W-:Y:S08]  /*0a10*/  BAR.ARV 0x8, 0x180 ;  /* 0x0206000000007b1d */ /* 0x000ff00000002000 */
[----:B------:R-:W2:Y:S01]  /*0a20*/  S2UR UR8, SR_CTAID.Z ;  /* 0x00000000000879c3 */ /* 0x000ea20000002700 */
[----:B------:R-:W-:Y:S01]  /*0a30*/  ISETP.NE.AND P0, PT, R19, 0x1, PT ;  /* 0x000000011300780c */ /* 0x000fe20003f05270 */
[----:B------:R-:W-:-:S11]  /*0a40*/  UISETP.NE.AND UP0, UPT, UR7, 0x1, UPT ;  /* 0x000000010700788c */ /* 0x000fd6000bf05270 */
[----:B------:R-:W-:Y:S01]  /*0a50*/  @UP0 ULDC UR4, c[0x0][0xd54] ;  /* 0x0003550000040ab9 */ /* 0x000fe20000000800 */
[----:B------:R-:W-:Y:S06]  /*0a60*/  @!P0 BAR.ARV 0x9, 0x100 ;  /* 0x0244000000008b1d */ /* 0x000fec0000002000 */
[----:B-1----:R-:W-:Y:S01]  /*0a70*/  UIMAD.WIDE.U32 UR4, UR6, UR4, URZ ;  /* 0x00000004060472a5 */ /* 0x002fe2000f8e003f */
[----:B------:R-:W-:Y:S01]  /*0a80*/  @UP0 ULDC UR9, c[0x0][0xd58] ;  /* 0x0003560000090ab9 */ /* 0x000fe20000000800 */
[----:B------:R-:W-:Y:S01]  /*0a90*/  UMOV UR10, UR6 ;  /* 0x00000006000a7c82 */ /* 0x000fe20008000000 */
[----:B--2---:R-:W-:Y:S01]  /*0aa0*/  ISETP.LE.AND P0, PT, RZ, UR8, PT ;  /* 0x00000008ff007c0c */ /* 0x004fe2000bf03270 */
[----:B------:R-:W-:-:S04]  /*0ab0*/  @UP0 USHF.R.U32.HI UR10, URZ, UR9, UR5 ;  /* 0x000000093f0a0299 */ /* 0x000fc80008011605 */
[----:B------:R-:W-:Y:S02]  /*0ac0*/  UIADD3 UR4, -UR10, URZ, URZ ;  /* 0x0000003f0a047290 */ /* 0x000fe4000fffe13f */
[----:B------:R-:W-:Y:S02]  /*0ad0*/  IMAD.U32 R18, RZ, RZ, UR10 ;  /* 0x0000000aff127e24 */ /* 0x000fe4000f8e00ff */
        /* <DEDUP_REMOVED lines=54> */
.L_x_9204:
[----:B------:R-:W-:Y:S01]  /*0e40*/  UIMAD UR5, UR9, UR4, URZ ;  /* 0x00000004090572a4 */ /* 0x000fe2000f8e023f */
[----:B------:R-:W-:Y:S01]  /*0e50*/  IMAD.U32 R0, RZ, RZ, UR6 ;  /* 0x00000006ff007e24 */ /* 0x000fe2000f8e00ff */
[----:B0-----:R-:W0:Y:S01]  /*0e60*/  S2R R2, SR_TID.X ;  /* 0x0000000000027919 */ /* 0x001e220000002100 */
[----:B------:R-:W-:Y:S01]  /*0e70*/  IMAD.U32 R3, RZ, RZ, UR4 ;  /* 0x00000004ff037e24 */ /* 0x000fe2000f8e00ff */
[----:B------:R-:W-:Y:S02]  /*0e80*/  PLOP3.LUT P0, PT, PT, PT, PT, 0x80, 0x0 ;  /* 0x000000000000781c */ /* 0x000fe40003f0f070 */
[----:B------:R-:W-:Y:S01]  /*0e90*/  CS2R R150, SRZ ;  /* 0x0000000000967805 */ /* 0x000fe2000001ff00 */
[----:B------:R-:W-:Y:S01]  /*0ea0*/  IMAD.U32 R17, RZ, RZ, UR5 ;  /* 0x00000005ff117e24 */ /* 0x000fe2000f8e00ff */
        /* <DEDUP_REMOVED lines=27> */
[----:B0-----:R-:W-:Y:S02]  /*1060*/  IADD3 R22, R2, -0x80, RZ ;  /* 0xffffff8002167810 */ /* 0x001fe40007ffe0ff */
        /* <DEDUP_REMOVED lines=49> */
[----:B------:R-:W-:Y:S02]  /*1380*/  UIADD3 UR6, UR7, 0x18400, URZ ;  /* 0x0001840007067890 */ /* 0x000fe4000fffe03f */
[----:B------:R-:W-:Y:S02]  /*1390*/  IMAD.U32 R16, RZ, RZ, UR7 ;  /* 0x00000007ff107e24 */ /* 0x000fe4000f8e00ff */
[----:B------:R-:W-:Y:S01]  /*13a0*/  ULOP3.LUT UP0, URZ, UR6, 0x1bf, URZ, 0xc0, !UPT ;  /* 0x000001bf063f7892 */ /* 0x000fe2000f80c03f */
[----:B-1----:R-:W-:-:S05]  /*13b0*/  R2UR UR4, R0 ;  /* 0x00000000000472ca */ /* 0x002fca00000e0000 */
[----:B------:R-:W-:-:S08]  /*13c0*/  PLOP3.LUT P0, PT, PT, PT, UP0, 0x80, 0x0 ;  /* 0x000000000000781c */ /* 0x000fd00003f0f008 */
[----:B------:R-:W-:-:S04]  /*13d0*/  ULEA.HI UR5, UR4, UR4, URZ, 0x1 ;  /* 0x0000000404057291 */ /* 0x000fc8000f8f083f */
[----:B------:R-:W-:-:S04]  /*13e0*/  ULOP3.LUT UR5, UR5, 0xffffe, URZ, 0xc0, !UPT ;  /* 0x000ffffe05057892 */ /* 0x000fc8000f8ec03f */
[----:B------:R-:W-:Y:S01]  /*13f0*/  UIADD3 UR36, UR4, -UR5, URZ ;  /* 0x8000000504247290 */ /* 0x000fe2000fffe03f */
        /* <DEDUP_REMOVED lines=17> */
.L_x_9206:
[----:B------:R-:W-:Y:S02]  /*1510*/  R2UR UR4, R16 ;  /* 0x00000000100472ca */ /* 0x000fe400000e0000 */
[----:B------:R-:W-:Y:S02]  /*1520*/  SHF.L.U32 R10, RZ, 0x1f, RZ ;  /* 0x0000001fff0a7819 */ /* 0x000fe400000006ff */
[----:B------:R-:W-:-:S09]  /*1530*/  IADD3 R15, R19, 0x8, RZ ;  /* 0x00000008130f7810 */ /* 0x000fd20007ffe0ff */
[----:B------:R-:W0:Y:S02]  /*1540*/  SYNCS.PHASECHK.TRANS64.TRYWAIT P0, [UR4+0x32400], R10 ;  /* 0x0324000aff0075a7 */ /* 0x000e240008000144 */
[----:B0-----:R-:W-:Y:S05]  /*1550*/  @!P0 BRA `(.L_x_9207) ;  /* 0x000000d000108947 */ /* 0x001fea0003800000 */
.L_x_9318:
[----:B------:R-:W-:Y:S05]  /*1560*/  WARPSYNC.ALL ;  /* 0x0000000000007948 */ /* 0x000fea0003800000 */
[----:B------:R-:W2:Y:S01]  /*1570*/  LDL R0, [R1+0x30] ;  /* 0x0000300001007983 */ /* 0x000ea20000100800 */
[----:B------:R1:W-:Y:S01]  /*1580*/  BAR.SYNC.DEFER_BLOCKING R15, 0x100 ;  /* 0x0004000f0000751d */ /* 0x0003e20000010000 */
[----:B--2---:R-:W-:-:S13]  /*1590*/  R2UR UR4, R0 ;  /* 0x00000000000472ca */ /* 0x004fda00000e0000 */
[----:B------:R-:W-:-:S04]  /*15a0*/  ULOP3.LUT UR4, UR4, 0x1, URZ, 0xfc, !UPT ;  /* 0x0000000104047892 */ /* 0x000fc8000f8efc3f */
[----:B------:R-:W-:-:S06]  /*15b0*/  UISETP.NE.AND UP0, UPT, UR4, 0x3, UPT ;  /* 0x000000030400788c */ /* 0x000fcc000bf05270 */
[----:B------:R-:W-:-:S13]  /*15c0*/  PLOP3.LUT P0, PT, PT, PT, UP0, 0x80, 0x0 ;  /* 0x000000000000781c */ /* 0x000fda0003f0f008 */
[----:B-1----:R-:W-:Y:S05]  /*15d0*/  @!P0 BRA `(.L_x_9208) ;  /* 0x0000000000048947 */ /* 0x002fea0003800000 */
[----:B------:R-:W-:Y:S01]  /*15e0*/  BPT.TRAP 0x1 ;  /* 0x000000040000795c */ /* 0x000fe20000300000 */
.L_x_9208:
[----:B------:R-:W-:-:S13]  /*15f0*/  R2UR UR4, R16 ;  /* 0x00000000100472ca */ /* 0x000fda00000e0000 */
[----:B------:R1:W2:Y:S01]  /*1600*/  SYNCS.PHASECHK.TRANS64.TRYWAIT P1, [UR4+0x32430], R10 ;  /* 0x0324300aff0075a7 */ /* 0x0002a20008020144 */
[----:B------:R-:W-:Y:S05]  /*1610*/  @!P0 BRA `(.L_x_9209) ;  /* 0x0000000000048947 */ /* 0x000fea0003800000 */
[----:B------:R-:W-:Y:S01]  /*1620*/  BPT.TRAP 0x1 ;  /* 0x000000040000795c */ /* 0x000fe20000300000 */
.L_x_9209:
[----:B--2---:R-:W-:Y:S05]  /*1630*/  @P1 BRA `(.L_x_9210) ;  /* 0x00000000000c1947 */ /* 0x004fea0003800000 */
[----:B------:R-:W-:-:S13]  /*1640*/  R2UR UR4, R16 ;  /* 0x00000000100472ca */ /* 0x000fda00000e0000 */
[----:B------:R-:W2:Y:S02]  /*1650*/  SYNCS.PHASECHK.TRANS64.TRYWAIT P1, [UR4+0x32430], R10 ;  /* 0x0324300aff0075a7 */ /* 0x000ea40008020144 */
[----:B--2---:R-:W-:Y:S05]  /*1660*/  @!P1 BRA `(.L_x_9211) ;  /* 0x000000cc00e89947 */ /* 0x004fea0003800000 */
.L_x_9210:
[----:B------:R-:W-:Y:S01]  /*1670*/  R2UR UR9, R16 ;  /* 0x00000000100972ca */ /* 0x000fe200000e0000 */
[----:B------:R-:W-:Y:S01]  /*1680*/  WARPGROUP.ARRIVE ;  /* 0x00000000000079c5 */ /* 0x000fe20000000000 */
[----:B------:R-:W-:Y:S01]  /*1690*/  UMOV UR7, 0x40000040 ;  /* 0x4000004000077882 */ /* 0x000fe20000000000 */
[----:B------:R-:W-:Y:S01]  /*16a0*/  UMOV UR13, 0x40000040 ;  /* 0x40000040000d7882 */ /* 0x000fe20000000000 */
[----:B0-----:R-:W-:Y:S02]  /*16b0*/  IMAD.U32 R3, RZ, RZ, UR7 ;  /* 0x00000007ff037e24 */ /* 0x001fe4000f8e00ff */
[----:B------:R-:W-:-:S07]  /*16c0*/  IMAD.U32 R5, RZ, RZ, UR13 ;  /* 0x0000000dff057e24 */ /* 0x000fce000f8e00ff */
[----:B------:R-:W-:Y:S02]  /*16d0*/  ULEA UR36, UR36, UR9, 0xd ;  /* 0x0000000924247291 */ /* 0x000fe4000f8e683f */
[----:B------:R-:W-:Y:S02]  /*16e0*/  UIADD3 UR5, UR9, 0x1c400, URZ ;  /* 0x0001c40009057890 */ /* 0x000fe4000fffe03f */
[----:B------:R-:W-:Y:S02]  /*16f0*/  UIADD3 UR4, UR36, 0x18400, URZ ;  /* 0x0001840024047890 */ /* 0x000fe4000fffe03f */
[----:B------:R-:W-:Y:S02]  /*1700*/  USHF.R.U32.HI UR5, URZ, 0x4, UR5 ;  /* 0x000000043f057899 */ /* 0x000fe40008011605 */
[----:B------:R-:W-:Y:S02]  /*1710*/  USHF.R.U32.HI UR4, URZ, 0x4, UR4 ;  /* 0x000000043f047899 */ /* 0x000fe40008011604 */
[----:B------:R-:W-:-:S02]  /*1720*/  ULOP3.LUT UR5, UR5, 0x3fff, URZ, 0xc0, !UPT ;  /* 0x00003fff05057892 */ /* 0x000fc4000f8ec03f */
[----:B------:R-:W-:Y:S02]  /*1730*/  ULOP3.LUT UR4, UR4, 0x3fff, URZ, 0xc0, !UPT ;  /* 0x00003fff04047892 */ /* 0x000fe4000f8ec03f */
[----:B------:R-:W-:Y:S02]  /*1740*/  ULOP3.LUT UR10, UR5, 0x10000, URZ, 0xfc, !UPT ;  /* 0x00010000050a7892 */ /* 0x000fe4000f8efc3f */
[----:B------:R-:W-:Y:S01]  /*1750*/  ULOP3.LUT UR8, UR4, 0x10000, URZ, 0xfc, !UPT ;  /* 0x0001000004087892 */ /* 0x000fe2000f8efc3f */
[----:B------:R-:W-:-:S03]  /*1760*/  UMOV UR5, UR7 ;  /* 0x0000000700057c82 */ /* 0x000fc60008000000 */
[----:B------:R-:W-:-:S03]  /*1770*/  IMAD.U32 R0, RZ, RZ, UR10 ;  /* 0x0000000aff007e24 */ /* 0x000fc6000f8e00ff */
[----:B------:R-:W-:Y:S02]  /*1780*/  UMOV UR6, UR8 ;  /* 0x0000000800067c82 */ /* 0x000fe40008000000 */
[----:B------:R-:W-:Y:S01]  /*1790*/  IMAD.U32 R2, RZ, RZ, UR6 ;  /* 0x00000006ff027e24 */ /* 0x000fe2000f8e00ff */
[----:B------:R-:W-:Y:S01]  /*17a0*/  UMOV UR4, UR6 ;  /* 0x0000000600047c82 */ /* 0x000fe20008000000 */
[----:B------:R-:W-:Y:S02]  /*17b0*/  UMOV UR6, UR10 ;  /* 0x0000000a00067c82 */ /* 0x000fe40008000000 */
[----:B------:R-:W-:Y:S01]  /*17c0*/  HGMMA.64x96x16.F32 R24, gdesc[UR4], RZ, !UPT, gsb0 ;  /* 0x01600000041879f0 */ /* 0x000fe2000c0008ff */
[----:B------:R-:W-:Y:S02]  /*17d0*/  UIADD3 UR4, UR8, 0x2, URZ ;  /* 0x0000000208047890 */ /* 0x000fe4000fffe03f */
[----:B------:R-:W-:Y:S01]  /*17e0*/  UIADD3 UR6, UR10, 0x2, URZ ;  /* 0x000000020a067890 */ /* 0x000fe2000fffe03f */
[----:B------:R-:W-:Y:S01]  /*17f0*/  UMOV UR5, UR13 ;  /* 0x0000000d00057c82 */ /* 0x000fe20008000000 */
[----:B------:R-:W-:Y:S01]  /*1800*/  UMOV UR7, 0x40000040 ;  /* 0x4000004000077882 */ /* 0x000fe20000000000 */
[----:B------:R-:W-:-:S02]  /*1810*/  UMOV UR13, 0x40000040 ;  /* 0x40000040000d7882 */ /* 0x000fc40000000000 */
[----:B------:R-:W-:Y:S01]  /*1820*/  UMOV UR12, UR4 ;  /* 0x00000004000c7c82 */ /* 0x000fe20008000000 */
[----:B------:R-:W-:Y:S01]  /*1830*/  IMAD.U32 R7, RZ, RZ, UR13 ;  /* 0x0000000dff077e24 */ /* 0x000fe2000f8e00ff */
[----:B------:R-:W-:Y:S01]  /*1840*/  UMOV UR4, UR12 ;  /* 0x0000000c00047c82 */ /* 0x000fe20008000000 */
[----:B------:R-:W-:Y:S01]  /*1850*/  IMAD.U32 R4, RZ, RZ, UR12 ;  /* 0x0000000cff047e24 */ /* 0x000fe2000f8e00ff */
[----:B------:R-:W-:Y:S02]  /*1860*/  WARPGROUP.DEPBAR.LE gsb0, 0x0 ;  /* 0x00008000000079c5 */ /* 0x000fe40000010000 */
[----:B------:R-:W-:-:S06]  /*1870*/  WARPGROUP.ARRIVE ;  /* 0x00000000000079c5 */ /* 0x000fcc0000000000 */
[----:B------:R-:W-:Y:S01]  /*1880*/  HGMMA.64x96x16.F32 R24, gdesc[UR4], R24, gsb0 ;  /* 0x01600000041879f0 */ /* 0x000fe20008000818 */
[----:B------:R-:W-:Y:S02]  /*1890*/  UIADD3 UR4, UR8, 0x4, URZ ;  /* 0x0000000408047890 */ /* 0x000fe4000fffe03f */
[----:B------:R-:W-:Y:S01]  /*18a0*/  UIADD3 UR6, UR10, 0x4, URZ ;  /* 0x000000040a067890 */ /* 0x000fe2000fffe03f */
[----:B------:R-:W-:Y:S01]  /*18b0*/  UMOV UR5, UR13 ;  /* 0x0000000d00057c82 */ /* 0x000fe20008000000 */
[----:B------:R-:W-:-:S03]  /*18c0*/  UMOV UR7, 0x40000040 ;  /* 0x4000004000077882 */ /* 0x000fc60000000000 */
[----:B------:R-:W-:Y:S02]  /*18d0*/  UMOV UR12, UR4 ;  /* 0x00000004000c7c82 */ /* 0x000fe40008000000 */
[----:B------:R-:W-:Y:S01]  /*18e0*/  UMOV UR4, UR12 ;  /* 0x0000000c00047c82 */ /* 0x000fe20008000000 */
[----:B------:R-:W-:Y:S01]  /*18f0*/  IMAD.U32 R6, RZ, RZ, UR12 ;  /* 0x0000000cff067e24 */ /* 0x000fe2000f8e00ff */
[----:B------:R-:W-:Y:S02]  /*1900*/  WARPGROUP.DEPBAR.LE gsb0, 0x0 ;  /* 0x00008000000079c5 */ /* 0x000fe40000010000 */
[----:B------:R-:W-:-:S06]  /*1910*/  WARPGROUP.ARRIVE ;  /* 0x00000000000079c5 */ /* 0x000fcc0000000000 */
[----:B------:R-:W-:Y:S01]  /*1920*/  HGMMA.64x96x16.F32 R24, gdesc[UR4], R24, gsb0 ;  /* 0x01600000041879f0 */ /* 0x000fe20008000818 */
[----:B------:R-:W-:Y:S02]  /*1930*/  UIADD3 UR4, UR8, 0x6, URZ ;  /* 0x0000000608047890 */ /* 0x000fe4000fffe03f */
[----:B------:R-:W-:Y:S01]  /*1940*/  UIADD3 UR6, UR10, 0x6, URZ ;  /* 0x000000060a067890 */ /* 0x000fe2000fffe03f */
[----:B------:R-:W-:Y:S01]  /*1950*/  UMOV UR5, 0x40000040 ;  /* 0x4000004000057882 */ /* 0x000fe20000000000 */
[----:B------:R-:W-:Y:S02]  /*1960*/  UMOV UR7, 0x40000040 ;  /* 0x4000004000077882 */ /* 0x000fe40000000000 */
[----:B------:R-:W-:Y:S02]  /*1970*/  IMAD.U32 R8, RZ, RZ, UR4 ;  /* 0x00000004ff087e24 */ /* 0x000fe4000f8e00ff */
[----:B------:R-:W-:Y:S01]  /*1980*/  IMAD.U32 R9, RZ, RZ, UR5 ;  /* 0x00000005ff097e24 */ /* 0x000fe2000f8e00ff */
[----:B------:R-:W-:-:S02]  /*1990*/  WARPGROUP.DEPBAR.LE gsb0, 0x0 ;  /* 0x00008000000079c5 */ /* 0x000fc40000010000 */
[----:B------:R-:W-:-:S06]  /*19a0*/  WARPGROUP.ARRIVE ;  /* 0x00000000000079c5 */ /* 0x000fcc0000000000 */
[----:B------:R-:W-:Y:S03]  /*19b0*/  HGMMA.64x96x16.F32 R24, gdesc[UR4], R24, gsb0 ;  /* 0x01600000041879f0 */ /* 0x000fe60008000818 */
[----:B------:R-:W-:Y:S02]  /*19c0*/  WARPGROUP.DEPBAR.LE gsb0, 0x0 ;  /* 0x00008000000079c5 */ /* 0x000fe40000010000 */
[----:B------:R-:W0:Y:S02]  /*19d0*/  SYNCS.PHASECHK.TRANS64.TRYWAIT P1, [UR9+0x32410], R10 ;  /* 0x0324100aff0075a7 */ /* 0x000e240008020149 */
[----:B0-----:R-:W-:Y:S05]  /*19e0*/  @!P1 BRA `(.L_x_9212) ;  /* 0x000000cc00249947 */ /* 0x001fea0003800000 */
.L_x_9319:
[----:B------:R-:W-:Y:S05]  /*19f0*/  @!P0 BRA `(.L_x_9213) ;  /* 0x0000000000048947 */ /* 0x000fea0003800000 */
[----:B------:R-:W-:Y:S01]  /*1a00*/  BPT.TRAP 0x1 ;  /* 0x000000040000795c */ /* 0x000fe20000300000 */
.L_x_9213:
[----:B------:R-:W-:-:S13]  /*1a10*/  R2UR UR4, R16 ;  /* 0x00000000100472ca */ /* 0x000fda00000e0000 */
[----:B------:R2:W3:Y:S01]  /*1a20*/  SYNCS.PHASECHK.TRANS64.TRYWAIT P1, [UR4+0x32450], R10 ;  /* 0x0324500aff0075a7 */ /* 0x0004e20008020144 */
[----:B------:R-:W-:Y:S05]  /*1a30*/  @!P0 BRA `(.L_x_9214) ;  /* 0x0000000000048947 */ /* 0x000fea0003800000 */
[----:B------:R-:W-:Y:S01]  /*1a40*/  BPT.TRAP 0x1 ;  /* 0x000000040000795c */ /* 0x000fe20000300000 */
.L_x_9214:
[----:B---3--:R-:W-:Y:S05]  /*1a50*/  @P1 BRA `(.L_x_9215) ;  /* 0x00000000000c1947 */ /* 0x008fea0003800000 */
[----:B------:R-:W-:-:S13]  /*1a60*/  R2UR UR4, R16 ;  /* 0x00000000100472ca */ /* 0x000fda00000e0000 */
[----:B------:R-:W3:Y:S02]  /*1a70*/  SYNCS.PHASECHK.TRANS64.TRYWAIT P1, [UR4+0x32450], R10 ;  /* 0x0324500aff0075a7 */ /* 0x000ee40008020144 */
[----:B---3--:R-:W-:Y:S05]  /*1a80*/  @!P1 BRA `(.L_x_9216) ;  /* 0x000000cc00189947 */ /* 0x008fea0003800000 */
.L_x_9215:
[----:B------:R-:W-:Y:S01]  /*1a90*/  R2UR UR57, R16 ;  /* 0x00000000103972ca */ /* 0x000fe200000e0000 */
[----:B------:R-:W-:Y:S01]  /*1aa0*/  UIADD3 UR36, UR36, 0x22400, URZ ;  /* 0x0002240024247890 */ /* 0x000fe2000fffe03f */
[----:B------:R-:W-:Y:S01]  /*1ab0*/  WARPGROUP.ARRIVE ;  /* 0x00000000000079c5 */ /* 0x000fe20000000000 */
[----:B------:R-:W-:Y:S01]  /*1ac0*/  UMOV UR9, 0x40000040 ;  /* 0x4000004000097882 */ /* 0x000fe20000000000 */
[----:B------:R-:W-:Y:S01]  /*1ad0*/  UMOV UR11, 0x40000040 ;  /* 0x40000040000b7882 */ /* 0x000fe20000000000 */
[----:B------:R-:W-:Y:S01]  /*1ae0*/  USHF.R.U32.HI UR36, URZ, 0x4, UR36 ;  /* 0x000000043f247899 */ /* 0x000fe20008011624 */
[----:B0-----:R-:W-:Y:S01]  /*1af0*/  MOV R11, UR9 ;  /* 0x00000009000b7c02 */ /* 0x001fe20008000f00 */
[----:B------:R-:W-:Y:S01]  /*1b00*/  UMOV UR13, 0x40000040 ;  /* 0x40000040000d7882 */ /* 0x000fe20000000000 */
[----:B------:R-:W-:Y:S01]  /*1b10*/  UMOV UR5, 0x40000040 ;  /* 0x4000004000057882 */ /* 0x000fe20000000000 */
[----:B------:R-:W-:Y:S01]  /*1b20*/  ULOP3.LUT UR6, UR36, 0x3fff, URZ, 0xc0, !UPT ;  /* 0x00003fff24067892 */ /* 0x000fe2000f8ec03f */
[----:B------:R-:W-:Y:S01]  /*1b30*/  IMAD.U32 R13, RZ, RZ, UR13 ;  /* 0x0000000dff0d7e24 */ /* 0x000fe2000f8e00ff */
[----:B------:R-:W-:Y:S01]  /*1b40*/  UMOV UR15, 0x40000040 ;  /* 0x40000040000f7882 */ /* 0x000fe20000000000 */
[----:B------:R-:W-:Y:S01]  /*1b50*/  UMOV UR17, 0x40000040 ;  /* 0x4000004000117882 */ /* 0x000fe20000000000 */
[----:B------:R-:W-:Y:S01]  /*1b60*/  UIADD3 UR4, UR57, 0x400, URZ ;  /* 0x0000040039047890 */ /* 0x000fe2000fffe03f */
[----:B------:R-:W-:Y:S01]  /*1b70*/  LOP3.LUT R23, R23, 0xffffff80, RZ, 0xc0, !PT ;  /* 0xffffff8017177812 */ /* 0x000fe200078ec0ff */
[----:B------:R-:W-:Y:S01]  /*1b80*/  ULOP3.LUT UR6, UR6, 0x10000, URZ, 0xfc, !UPT ;  /* 0x0001000006067892 */ /* 0x000fe2000f8efc3f */
[----:B------:R-:W0:Y:S01]  /*1b90*/  S2R R72, SR_TID.X ;  /* 0x0000000000487919 */ /* 0x000e220000002100 */
[----:B------:R-:W-:Y:S01]  /*1ba0*/  USHF.R.U32.HI UR4, URZ, 0x4, UR4 ;  /* 0x000000043f047899 */ /* 0x000fe20008011604 */
[----:B------:R-:W-:Y:S01]  /*1bb0*/  IADD3 R157, -R19, 0xb, RZ ;  /* 0x0000000b139d7810 */ /* 0x000fe20007ffe1ff */
[----:B------:R-:W-:Y:S01]  /*1bc0*/  UIADD3 UR16, UR6, 0x402, URZ ;  /* 0x0000040206107890 */ /* 0x000fe2000fffe03f */
[----:B------:R-:W-:Y:S01]  /*1bd0*/  IMAD.IADD R23, R22, 0x1, -R23 ;  /* 0x0000000116177824 */ /* 0x000fe200078e0a17 */
[----:B------:R-:W-:Y:S01]  /*1be0*/  ULOP3.LUT UR7, UR4, 0x3fff, URZ, 0xc0, !UPT ;  /* 0x00003fff04077892 */ /* 0x000fe2000f8ec03f */
[----:B------:R-:W-:Y:S01]  /*1bf0*/  UMOV UR8, UR6 ;  /* 0x0000000600087c82 */ /* 0x000fe20008000000 */
[----:B------:R-:W-:Y:S01]  /*1c00*/  UIADD3 UR4, UR6, 0x2, URZ ;  /* 0x0000000206047890 */ /* 0x000fe2000fffe03f */
[----:B-12---:R-:W-:Y:S01]  /*1c10*/  IMAD.U32 R10, RZ, RZ, UR8 ;  /* 0x00000008ff0a7e24 */ /* 0x006fe2000f8e00ff */
[----:B------:R-:W-:Y:S01]  /*1c20*/  ULOP3.LUT UR58, UR7, 0x10000, URZ, 0xfc, !UPT ;  /* 0x00010000073a7892 */ /* 0x000fe2000f8efc3f */
[----:B------:R-:W-:Y:S01]  /*1c30*/  SHF.R.S32.HI R20, RZ, 0x1f, R23 ;  /* 0x0000001fff147819 */ /* 0x000fe20000011417 */
[----:B------:R-:W-:Y:S01]  /*1c40*/  UMOV UR19, 0x40000040 ;  /* 0x4000004000137882 */ /* 0x000fe20000000000 */
[----:B------:R-:W-:-:S02]  /*1c50*/  UIADD3 UR20, UR6, 0x404, URZ ;  /* 0x0000040406147890 */ /* 0x000fc4000fffe03f */
[----:B------:R-:W-:Y:S01]  /*1c60*/  UMOV UR12, UR4 ;  /* 0x00000004000c7c82 */ /* 0x000fe20008000000 */
[----:B------:R-:W-:Y:S01]  /*1c70*/  UIADD3 UR4, UR6, 0x4, URZ ;  /* 0x0000000406047890 */ /* 0x000fe2000fffe03f */
[----:B------:R-:W-:Y:S01]  /*1c80*/  IMAD.U32 R12, RZ, RZ, UR12 ;  /* 0x0000000cff0c7e24 */ /* 0x000fe2000f8e00ff */
[----:B------:R-:W-:Y:S01]  /*1c90*/  UMOV UR10, UR58 ;  /* 0x0000003a000a7c82 */ /* 0x000fe20008000000 */
[----:B------:R-:W-:Y:S01]  /*1ca0*/  UIADD3 UR14, UR58, 0x300, URZ ;  /* 0x000003003a0e7890 */ /* 0x000fe2000fffe03f */
[----:B------:R-:W-:Y:S01]  /*1cb0*/  HGMMA.64x96x16.F32 R24, gdesc[UR8], R24, gsb0 ;  /* 0x01600000081879f0 */ /* 0x000fe20008000818 */
[----:B------:R-:W-:Y:S02]  /*1cc0*/  UIADD3 UR10, UR58, 0x2, URZ ;  /* 0x000000023a0a7890 */ /* 0x000fe4000fffe03f */
[----:B------:R-:W-:Y:S01]  /*1cd0*/  IMAD.U32 R14, RZ, RZ, UR58 ;  /* 0x0000003aff0e7e24 */ /* 0x000fe2000f8e00ff */
[----:B------:R-:W-:Y:S01]  /*1ce0*/  UMOV UR8, UR12 ;  /* 0x0000000c00087c82 */ /* 0x000fe20008000000 */
[----:B------:R-:W-:Y:S01]  /*1cf0*/  UMOV UR9, UR13 ;  /* 0x0000000d00097c82 */ /* 0x000fe20008000000 */
[----:B------:R-:W-:Y:S01]  /*1d00*/  UMOV UR11, 0x40000040 ;  /* 0x40000040000b7882 */ /* 0x000fe20000000000 */
[----:B------:R-:W-:Y:S01]  /*1d10*/  UIADD3 UR12, UR6, 0x400, URZ ;  /* 0x00000400060c7890 */ /* 0x000fe2000fffe03f */
[----:B------:R-:W-:Y:S01]  /*1d20*/  LEA.HI R20, R20, R23, RZ, 0x2 ;  /* 0x0000001714147211 */ /* 0x000fe200078f10ff */
[----:B------:R-:W-:Y:S01]  /*1d30*/  UMOV UR13, 0x40000040 ;  /* 0x40000040000d7882 */ /* 0x000fe20000000000 */
[----:B------:R-:W-:-:S02]  /*1d40*/  UIADD3 UR18, UR58, 0x302, URZ ;  /* 0x000003023a127890 */ /* 0x000fc4000fffe03f */
[----:B------:R-:W-:Y:S01]  /*1d50*/  UIADD3 UR22, UR58, 0x304, URZ ;  /* 0x000003043a167890 */ /* 0x000fe2000fffe03f */
[----:B------:R-:W-:Y:S01]  /*1d60*/  LOP3.LUT R20, R20, 0x7ffffffc, RZ, 0xc0, !PT ;  /* 0x7ffffffc14147812 */ /* 0x000fe200078ec0ff */
[----:B------:R-:W-:Y:S01]  /*1d70*/  UMOV UR21, 0x40000040 ;  /* 0x4000004000157882 */ /* 0x000fe20000000000 */
[----:B------:R-:W-:Y:S01]  /*1d80*/  UMOV UR23, 0x40000040 ;  /* 0x4000004000177882 */ /* 0x000fe20000000000 */
[----:B------:R-:W-:Y:S01]  /*1d90*/  UIADD3 UR24, UR6, 0x406, URZ ;  /* 0x0000040606187890 */ /* 0x000fe2000fffe03f */
[----:B0-----:R-:W-:Y:S01]  /*1da0*/  LOP3.LUT R72, R72, 0x7f, RZ, 0xc0, !PT ;  /* 0x0000007f48487812 */ /* 0x001fe200078ec0ff */
[----:B------:R-:W-:Y:S01]  /*1db0*/  UIADD3 UR26, UR58, 0x306, URZ ;  /* 0x000003063a1a7890 */ /* 0x000fe2000fffe03f */
[----:B------:R-:W-:Y:S01]  /*1dc0*/  IMAD.IADD R20, R23, 0x1, -R20 ;  /* 0x0000000117147824 */ /* 0x000fe200078e0a14 */
        /* <DEDUP_REMOVED lines=30> */
[----:B------:R-:W-:Y:S01]  /*1fb0*/  UIADD3 UR56, UR6, 0xc06, URZ ;  /* 0x00000c0606387890 */ /* 0x000fe2000fffe03f */
[----:B------:R-:W-:Y:S01]  /*1fc0*/  UMOV UR59, 0x40000040 ;  /* 0x40000040003b7882 */ /* 0x000fe20000000000 */
[----:B------:R-:W-:Y:S02]  /*1fd0*/  UIMAD UR61, UR60, -0x60, UR61 ;  /* 0xffffffa03c3d78a4 */ /* 0x000fe4000f8e023d */
[----:B------:R-:W-:Y:S02]  /*1fe0*/  ULOP3.LUT UR7, UR7, 0x3000000, URZ, 0xfc, !UPT ;  /* 0x0300000007077892 */ /* 0x000fe4000f8efc3f */
[----:B------:R-:W-:Y:S02]  /*1ff0*/  UIADD3 UR61, UR61, 0x60, URZ ;  /* 0x000000603d3d7890 */ /* 0x000fe4000fffe03f */
[----:B------:R-:W-:-:S02]  /*2000*/  UIADD3 UR60, UR60, -0x2, URZ ;  /* 0xfffffffe3c3c7890 */ /* 0x000fc4000fffe03f */
[----:B------:R-:W-:Y:S02]  /*2010*/  IMAD.U32 R202, RZ, RZ, UR7 ;  /* 0x00000007ffca7e24 */ /* 0x000fe4000f8e00ff */
[----:B------:R-:W-:-:S04]  /*2020*/  IMAD.U32 R21, RZ, RZ, UR61 ;  /* 0x0000003dff157e24 */ /* 0x000fc8000f8e00ff */
        /* <DEDUP_REMOVED lines=17> */
[----:B------:R-:W-:Y:S02]  /*2140*/  UIADD3 UR8, UR6, 0x6, URZ ;  /* 0x0000000606087890 */ /* 0x000fe4000fffe03f */
[----:B------:R-:W-:Y:S01]  /*2150*/  UIADD3 UR10, UR58, 0x6, URZ ;  /* 0x000000063a0a7890 */ /* 0x000fe2000fffe03f */
[----:B------:R-:W-:Y:S01]  /*2160*/  UMOV UR9, 0x40000040 ;  /* 0x4000004000097882 */ /* 0x000fe20000000000 */
[----:B------:R-:W-:Y:S01]  /*2170*/  UMOV UR11, 0x40000040 ;  /* 0x40000040000b7882 */ /* 0x000fe20000000000 */
[----:B------:R-:W-:Y:S01]  /*2180*/  UIADD3 UR58, UR58, 0x906, URZ ;  /* 0x000009063a3a7890 */ /* 0x000fe2000fffe03f */
[----:B------:R-:W-:Y:S01]  /*2190*/  ULDC UR6, c[0x0][0xad0] ;  /* 0x0002b40000067ab9 */ /* 0x000fe20000000800 */
[----:B------:R-:W-:Y:S02]  /*21a0*/  WARPGROUP.DEPBAR.LE gsb0, 0x0 ;  /* 0x00008000000079c5 */ /* 0x000fe40000010000 */
[----:B------:R-:W-:-:S06]  /*21b0*/  WARPGROUP.ARRIVE ;  /* 0x00000000000079c5 */ /* 0x000fcc0000000000 */
[----:B------:R-:W-:Y:S01]  /*21c0*/  HGMMA.64x96x16.F32 R24, gdesc[UR8], R24, gsb0 ;  /* 0x01600000081879f0 */ /* 0x000fe20008000818 */
[----:B------:R-:W-:Y:S01]  /*21d0*/  UMOV UR11, UR57 ;  /* 0x00000039000b7c82 */ /* 0x000fe20008000000 */
[----:B------:R-:W-:Y:S01]  /*21e0*/  UMOV UR57, 0x40000040 ;  /* 0x4000004000397882 */ /* 0x000fe20000000000 */
[----:B------:R-:W-:Y:S01]  /*21f0*/  IMAD.U32 R160, RZ, RZ, UR11 ;  /* 0x0000000bffa07e24 */ /* 0x000fe2000f8e00ff */
        /* <DEDUP_REMOVED lines=106> */
[----:B------:R-:W-:-:S03]  /*28a0*/  ULDC UR6, c[0x0][0xa80] ;  /* 0x0002a00000067ab9 */ /* 0x000fc60000000800 */
[----:B------:R-:W2:Y:S01]  /*28b0*/  MUFU.TANH R30, R30 ;  /* 0x0000001e001e7308 */ /* 0x000ea20000002400 */
[----:B0-----:R-:W-:Y:S02]  /*28c0*/  FSEL R24, R27, -INF , P5 ;  /* 0xff8000001b187808 */ /* 0x001fe40002800000 */
[----:B------:R-:W-:Y:S02]  /*28d0*/  ISETP.GT.AND P5, PT, R20, 0x19, PT ;  /* 0x000000191400780c */ /* 0x000fe40003fa4270 */
[----:B------:R-:W-:-:S03]  /*28e0*/  FMNMX.FTZ R27, R26, R24, !PT ;  /* 0x000000181a1b7209 */ /* 0x000fc60007810000 */
[----:B------:R-:W0:Y:S01]  /*28f0*/  MUFU.TANH R36, R36 ;  /* 0x0000002400247308 */ /* 0x000e220000002400 */
[----:B-1----:R-:W-:-:S04]  /*2900*/  FSEL R193, R33, -INF , P3 ;  /* 0xff80000021c17808 */ /* 0x002fc80001800000 */
        /* <DEDUP_REMOVED lines=10> */
[----:B------:R-:W-:Y:S02]  /*29b0*/  ISETP.GT.AND P1, PT, R20, 0x21, PT ;  /* 0x000000211400780c */ /* 0x000fe40003f24270 */
[----:B------:R-:W-:-:S03]  /*29c0*/  FMNMX.FTZ R27, R28, R27, !PT ;  /* 0x0000001b1c1b7209 */ /* 0x000fc60007810000 */
[----:B------:R-:W1:Y:S01]  /*29d0*/  MUFU.TANH R40, R40 ;  /* 0x0000002800287308 */ /* 0x000e620000002400 */
[----:B--2---:R-:W-:-:S04]  /*29e0*/  FSEL R197, R37, -INF , P5 ;  /* 0xff80000025c57808 */ /* 0x004fc80002800000 */
[----:B------:R-:W-:-:S03]  /*29f0*/  FMNMX.FTZ R22, R197, R22, !PT ;  /* 0x00000016c5167209 */ /* 0x000fc60007810000 */
        /* <DEDUP_REMOVED lines=77> */
[----:B--2---:R-:W-:Y:S02]  /*2ed0*/  FSEL R168, R59, -INF , P3 ;  /* 0xff8000003ba87808 */ /* 0x004fe40001800000 */
[----:B------:R-:W-:Y:S02]  /*2ee0*/  ISETP.GT.AND P3, PT, R20, 0x59, PT ;  /* 0x000000591400780c */ /* 0x000fe40003f64270 */
[----:B------:R-:W-:-:S03]  /*2ef0*/  FMNMX.FTZ R20, R206, R27, !PT ;  /* 0x0000001bce147209 */ /* 0x000fc60007810000 */
[----:B------:R-:W2:Y:S01]  /*2f00*/  MUFU.TANH R64, R64 ;  /* 0x0000004000407308 */ /* 0x000ea20000002400 */
[----:B------:R-:W-:Y:S02]  /*2f10*/  FMNMX.FTZ R27, R163, R20, !PT ;  /* 0x00000014a31b7209 */ /* 0x000fe40007810000 */
[----:B0-----:R-:W-:Y:S02]  /*2f20*/  FSEL R185, R60, -INF , P4 ;  /* 0xff8000003cb97808 */ /* 0x001fe40002000000 */
[----:B------:R-:W-:Y:S02]  /*2f30*/  FMNMX.FTZ R27, R164, R27, !PT ;  /* 0x0000001ba41b7209 */ /* 0x000fe40007810000 */
[----:B------:R-:W-:Y:S01]  /*2f40*/  FMNMX.FTZ R22, R185, R22, !PT ;  /* 0x00000016b9167209 */ /* 0x000fe20007810000 */
[----:B------:R-:W0:Y:S01]  /*2f50*/  MUFU.TANH R65, R65 ;  /* 0x0000004100417308 */ /* 0x000e220000002400 */
[----:B------:R-:W-:Y:S02]  /*2f60*/  FMNMX.FTZ R27, R180, R27, !PT ;  /* 0x0000001bb41b7209 */ /* 0x000fe40007810000 */
[----:B-1----:R-:W-:-:S02]  /*2f70*/  FSEL R187, R61, -INF , P5 ;  /* 0xff8000003dbb7808 */ /* 0x002fc40002800000 */
[----:B------:R-:W-:Y:S02]  /*2f80*/  FMNMX.FTZ R27, R182, R27, !PT ;  /* 0x0000001bb61b7209 */ /* 0x000fe40007810000 */
[----:B------:R-:W-:Y:S01]  /*2f90*/  FMNMX.FTZ R31, R187, R22, !PT ;  /* 0x00000016bb1f7209 */ /* 0x000fe20007810000 */
[----:B------:R-:W1:Y:S01]  /*2fa0*/  MUFU.TANH R62, R62 ;  /* 0x0000003e003e7308 */ /* 0x000e620000002400 */
[----:B--2---:R-:W-:Y:S02]  /*2fb0*/  FSEL R162, R64, -INF , P6 ;  /* 0xff80000040a27808 */ /* 0x004fe40003000000 */
[----:B------:R-:W-:Y:S02]  /*2fc0*/  FMNMX.FTZ R27, R166, R27, !PT ;  /* 0x0000001ba61b7209 */ /* 0x000fe40007810000 */
[----:B------:R-:W-:Y:S02]  /*2fd0*/  FMNMX.FTZ R31, R162, R31, !PT ;  /* 0x0000001fa21f7209 */ /* 0x000fe40007810000 */
[----:B------:R-:W-:Y:S01]  /*2fe0*/  FMNMX.FTZ R27, R168, R27, !PT ;  /* 0x0000001ba81b7209 */ /* 0x000fe20007810000 */
[----:B------:R-:W2:Y:S01]  /*2ff0*/  MUFU.TANH R68, R68 ;  /* 0x0000004400447308 */ /* 0x000ea20000002400 */
[----:B0-----:R-:W-:-:S04]  /*3000*/  FSEL R170, R65, -INF , P1 ;  /* 0xff80000041aa7808 */ /* 0x001fc80000800000 */
[----:B------:R-:W-:-:S03]  /*3010*/  FMNMX.FTZ R20, R170, R31, !PT ;  /* 0x0000001faa147209 */ /* 0x000fc60007810000 */
[----:B------:R-:W0:Y:S01]  /*3020*/  MUFU.TANH R63, R63 ;  /* 0x0000003f003f7308 */ /* 0x000e220000002400 */
[----:B-1----:R-:W-:-:S04]  /*3030*/  FSEL R188, R62, -INF , P4 ;  /* 0xff8000003ebc7808 */ /* 0x002fc80002000000 */
[----:B------:R-:W-:-:S03]  /*3040*/  FMNMX.FTZ R27, R188, R27, !PT ;  /* 0x0000001bbc1b7209 */ /* 0x000fc60007810000 */
[----:B------:R-:W1:Y:S01]  /*3050*/  MUFU.TANH R66, R66 ;  /* 0x0000004200427308 */ /* 0x000e620000002400 */
[----:B--2---:R-:W-:-:S04]  /*3060*/  FSEL R171, R68, -INF , P2 ;  /* 0xff80000044ab7808 */ /* 0x004fc80001000000 */
        /* <DEDUP_REMOVED lines=12> */
[----:B------:R-:W-:Y:S02]  /*3130*/  FMNMX.FTZ R31, R172, R31, !PT ;  /* 0x0000001fac1f7209 */ /* 0x000fe40007810000 */
[----:B-1----:R-:W-:-:S03]  /*3140*/  FSEL R175, R70, -INF , P2 ;  /* 0xff80000046af7808 */ /* 0x002fc60001000000 */
[----:B------:R-:W0:Y:S01]  /*3150*/  SHFL.BFLY PT, R22, R31, 0x2, 0x1f ;  /* 0x0c401f001f167f89 */ /* 0x000e2200000e0000 */
[----:B------:R-:W-:Y:S02]  /*3160*/  FMNMX.FTZ R27, R175, R20, !PT ;  /* 0x00000014af1b7209 */ /* 0x000fe40007810000 */
[----:B--2---:R-:W-:-:S04]  /*3170*/  FSEL R176, R71, -INF , P3 ;  /* 0xff80000047b07808 */ /* 0x004fc80001800000 */
[----:B------:R-:W-:-:S05]  /*3180*/  FMNMX.FTZ R27, R176, R27, !PT ;  /* 0x0000001bb01b7209 */ /* 0x000fca0007810000 */
[----:B------:R-:W1:Y:S01]  /*3190*/  SHFL.BFLY PT, R20, R27, 0x2, 0x1f ;  /* 0x0c401f001b147f89 */ /* 0x000e6200000e0000 */
[----:B0-----:R-:W-:-:S05]  /*31a0*/  FMNMX.FTZ R22, R31, R22, !PT ;  /* 0x000000161f167209 */ /* 0x001fca0007810000 */
[----:B------:R-:W0:Y:S01]  /*31b0*/  SHFL.BFLY PT, R189, R22, 0x1, 0x1f ;  /* 0x0c201f0016bd7f89 */ /* 0x000e2200000e0000 */
[----:B-1----:R-:W-:-:S05]  /*31c0*/  FMNMX.FTZ R31, R27, R20, !PT ;  /* 0x000000141b1f7209 */ /* 0x002fca0007810000 */
[----:B------:R-:W1:Y:S01]  /*31d0*/  SHFL.BFLY PT, R196, R31, 0x1, 0x1f ;  /* 0x0c201f001fc47f89 */ /* 0x000e6200000e0000 */
[----:B0-----:R-:W-:Y:S01]  /*31e0*/  FMNMX.FTZ R189, R22, R189, !PT ;  /* 0x000000bd16bd7209 */ /* 0x001fe20007810000 */
[----:B------:R0:W-:Y:S06]  /*31f0*/  BAR.ARV R157, 0x100 ;  /* 0x0004009d0000751d */ /* 0x0001ec0000002000 */
[C---:B------:R-:W-:Y:S01]  /*3200*/  FMUL.FTZ R178, R189.reuse, UR6 ;  /* 0x00000006bdb27c20 */ /* 0x040fe20008410000 */
[----:B------:R-:W-:-:S04]  /*3210*/  FSETP.NEU.FTZ.AND P1, PT, R189, -INF , PT ;  /* 0xff800000bd00780b */ /* 0x000fc80003f3d000 */
[----:B------:R-:W-:Y:S02]  /*3220*/  FSEL R178, R178, RZ, P1 ;  /* 0x000000ffb2b27208 */ /* 0x000fe40000800000 */
[----:B-1----:R-:W-:-:S03]  /*3230*/  FMNMX.FTZ R196, R31, R196, !PT ;  /* 0x000000c41fc47209 */ /* 0x002fc60007810000 */
[--C-:B------:R-:W-:Y:S01]  /*3240*/  FFMA.FTZ R20, R21, UR6, -R178.reuse ;  /* 0x0000000615147c23 */ /* 0x100fe200080108b2 */
[--C-:B------:R-:W-:Y:S01]  /*3250*/  FFMA.FTZ R22, R23, UR6, -R178.reuse ;  /* 0x0000000617167c23 */ /* 0x100fe200080108b2 */
[--C-:B------:R-:W-:Y:S01]  /*3260*/  FFMA.FTZ R21, R25, UR6, -R178.reuse ;  /* 0x0000000619157c23 */ /* 0x100fe200080108b2 */
[C---:B------:R-:W-:Y:S01]  /*3270*/  FSETP.NEU.FTZ.AND P1, PT, R196.reuse, -INF , PT ;  /* 0xff800000c400780b */ /* 0x040fe20003f3d000 */
[----:B------:R-:W-:Y:S01]  /*3280*/  FMUL.FTZ R177, R196, UR6 ;  /* 0x00000006c4b17c20 */ /* 0x000fe20008410000 */
[--C-:B------:R-:W-:Y:S01]  /*3290*/  FFMA.FTZ R23, R29, UR6, -R178.reuse ;  /* 0x000000061d177c23 */ /* 0x100fe200080108b2 */
[----:B------:R-:W-:Y:S01]  /*32a0*/  MUFU.EX2 R20, R20 ;  /* 0x0000001400147308 */ /* 0x000fe20000000800 */
[--C-:B------:R-:W-:Y:S01]  /*32b0*/  FFMA.FTZ R184, R191, UR6, -R178.reuse ;  /* 0x00000006bfb87c23 */ /* 0x100fe200080108b2 */
[--C-:B------:R-:W-:Y:S01]  /*32c0*/  FFMA.FTZ R191, R193, UR6, -R178.reuse ;  /* 0x00000006c1bf7c23 */ /* 0x100fe200080108b2 */
[----:B------:R-:W-:Y:S01]  /*32d0*/  FSEL R177, R177, RZ, P1 ;  /* 0x000000ffb1b17208 */ /* 0x000fe20000800000 */
[--C-:B------:R-:W-:Y:S01]  /*32e0*/  FFMA.FTZ R186, R195, UR6, -R178.reuse ;  /* 0x00000006c3ba7c23 */ /* 0x100fe200080108b2 */
[----:B------:R-:W-:Y:S01]  /*32f0*/  ISETP.NE.AND P1, PT, R72, RZ, PT ;  /* 0x000000ff4800720c */ /* 0x000fe20003f25270 */
        /* <DEDUP_REMOVED lines=11> */
[----:B------:R-:W-:Y:S01]  /*33b0*/  FFMA.FTZ R198, R199, UR6, -R178 ;  /* 0x00000006c7c67c23 */ /* 0x000fe200080108b2 */
[----:B------:R-:W-:-:S02]  /*33c0*/  @!P1 VIADD R24, R160, 0x32440 ;  /* 0x00032440a0189836 */ /* 0x000fc40000000000 */
[--C-:B------:R-:W-:Y:S01]  /*33d0*/  FFMA.FTZ R199, R201, UR6, -R178.reuse ;  /* 0x00000006c9c77c23 */ /* 0x100fe200080108b2 */
[----:B------:R-:W-:Y:S01]  /*33e0*/  MUFU.EX2 R22, R22 ;  /* 0x0000001600167308 */ /* 0x000fe20000000800 */
[--C-:B------:R-:W-:Y:S01]  /*33f0*/  FFMA.FTZ R200, R203, UR6, -R178.reuse ;  /* 0x00000006cbc87c23 */ /* 0x100fe200080108b2 */
[----:B------:R-:W-:Y:S01]  /*3400*/  FFMA.FTZ R201, R205, UR6, -R178 ;  /* 0x00000006cdc97c23 */ /* 0x000fe200080108b2 */
[----:B------:R-:W-:Y:S01]  /*3410*/  @!P1 PRMT R24, RZ, 0x654, R24 ;  /* 0x00000654ff189816 */ /* 0x000fe20000000018 */
[--C-:B------:R-:W-:Y:S01]  /*3420*/  FFMA.FTZ R203, R204, UR6, -R177.reuse ;  /* 0x00000006cccb7c23 */ /* 0x100fe200080108b1 */
[--C-:B------:R-:W-:Y:S01]  /*3430*/  FFMA.FTZ R204, R208, UR6, -R177.reuse ;  /* 0x00000006d0cc7c23 */ /* 0x100fe200080108b1 */
[--C-:B------:R-:W-:Y:S01]  /*3440*/  FFMA.FTZ R205, R210, UR6, -R177.reuse ;  /* 0x00000006d2cd7c23 */ /* 0x100fe200080108b1 */
[----:B------:R2:W-:Y:S01]  /*3450*/  @!P1 SYNCS.ARRIVE.TRANS64.RED.A1T0 RZ, [R24+URZ], RZ ;  /* 0x000000ff18ff99a7 */ /* 0x0005e2000810043f */
[----:B------:R-:W3:Y:S01]  /*3460*/  MUFU.EX2 R23, R23 ;  /* 0x0000001700177308 */ /* 0x000ee20000000800 */
[----:B-1----:R-:W-:Y:S01]  /*3470*/  F2FP.F16.F32.PACK_AB R152, R21, R20 ;  /* 0x000000141598723e */ /* 0x002fe200000000ff */
        /* <DEDUP_REMOVED lines=15> */
[----:B---3--:R-:W-:Y:S01]  /*3570*/  F2FP.F16.F32.PACK_AB R154, R23, R22 ;  /* 0x00000016179a723e */ /* 0x008fe200000000ff */
        /* <DEDUP_REMOVED lines=10> */
[----:B------:R-:W-:Y:S01]  /*3620*/  FFMA.FTZ R162, R162, UR6, -R178 ;  /* 0x00000006a2a27c23 */ /* 0x000fe200080108b2 */
[----:B------:R-:W-:Y:S01]  /*3630*/  FFMA.FTZ R175, R176, UR6, -R177 ;  /* 0x00000006b0af7c23 */ /* 0x000fe200080108b1 */
[----:B------:R-:W-:Y:S01]  /*3640*/  FADD.FTZ R21, R20, R21 ;  /* 0x0000001514157221 */ /* 0x000fe20000010000 */
[----:B------:R-:W-:Y:S01]  /*3650*/  @!P1 VIADD R160, R160, 0x32460 ;  /* 0x00032460a0a09836 */ /* 0x000fe20000000000 */
[----:B------:R-:W3:Y:S01]  /*3660*/  MUFU.EX2 R161, R161 ;  /* 0x000000a100a17308 */ /* 0x000ee20000000800 */
[----:B-1----:R-:W-:Y:S01]  /*3670*/  F2FP.F16.F32.PACK_AB R153, R159, R156 ;  /* 0x0000009c9f99723e */ /* 0x002fe200000000ff */
[----:B------:R-:W-:Y:S01]  /*3680*/  FADD.FTZ R159, R156, R159 ;  /* 0x0000009f9c9f7221 */ /* 0x000fe20000010000 */
[----:B------:R-:W-:Y:S01]  /*3690*/  FADD.FTZ R22, R22, R21 ;  /* 0x0000001516167221 */ /* 0x000fe20000010000 */
[----:B------:R-:W-:-:S03]  /*36a0*/  @!P1 PRMT R160, RZ, 0x654, R160 ;  /* 0x00000654ffa09816 */ /* 0x000fc600000000a0 */
[----:B------:R-:W-:Y:S01]  /*36b0*/  FADD.FTZ R23, R23, R22 ;  /* 0x0000001617177221 */ /* 0x000fe20000010000 */
[----:B------:R-:W-:Y:S08]  /*36c0*/  MUFU.EX2 R184, R184 ;  /* 0x000000b800b87308 */ /* 0x000ff00000000800 */
[----:B------:R-:W1:Y:S01]  /*36d0*/  MUFU.EX2 R191, R191 ;  /* 0x000000bf00bf7308 */ /* 0x000e620000000800 */
[----:B---3--:R-:W-:Y:S01]  /*36e0*/  F2FP.F16.F32.PACK_AB R155, R161, R158 ;  /* 0x0000009ea19b723e */ /* 0x008fe200000000ff */
[----:B------:R0:W-:Y:S01]  /*36f0*/  BAR.SYNC.DEFER_BLOCKING R15, 0x100 ;  /* 0x0004000f0000751d */ /* 0x0001e20000010000 */
[----:B------:R-:W-:-:S04]  /*3700*/  FADD.FTZ R158, R158, R159 ;  /* 0x0000009f9e9e7221 */ /* 0x000fc80000010000 */
[----:B------:R-:W-:Y:S01]  /*3710*/  FADD.FTZ R161, R161, R158 ;  /* 0x0000009ea1a17221 */ /* 0x000fe20000010000 */
[----:B------:R-:W-:Y:S08]  /*3720*/  MUFU.EX2 R186, R186 ;  /* 0x000000ba00ba7308 */ /* 0x000ff00000000800 */
[----:B------:R-:W-:Y:S08]  /*3730*/  MUFU.EX2 R193, R193 ;  /* 0x000000c100c17308 */ /* 0x000ff00000000800 */
[----:B------:R-:W-:Y:S01]  /*3740*/  MUFU.EX2 R192, R192 ;  /* 0x000000c000c07308 */ /* 0x000fe20000000800 */
[----:B--2---:R-:W-:-:S06]  /*3750*/  WARPGROUP.ARRIVE ;  /* 0x00000000000079c5 */ /* 0x004fcc0000000000 */
[----:B------:R-:W-:Y:S01]  /*3760*/  HGMMA.64x256x16.F32 R24, R152, gdesc[UR8].tnspB, RZ, !UPT, gsb0 ;  /* 0x43e0000898187df0 */ /* 0x000fe2000c0008ff */
[----:B------:R-:W2:Y:S01]  /*3770*/  MUFU.EX2 R195, R195 ;  /* 0x000000c300c37308 */ /* 0x000ea20000000800 */
[----:B------:R-:W-:Y:S01]  /*3780*/  UIADD3 UR10, UR7, 0x80, URZ ;  /* 0x00000080070a7890 */ /* 0x000fe2000fffe03f */
[----:B------:R-:W-:-:S06]  /*3790*/  UMOV UR11, 0x40000040 ;  /* 0x40000040000b7882 */ /* 0x000fcc0000000000 */
[----:B------:R-:W-:Y:S08]  /*37a0*/  MUFU.EX2 R194, R194 ;  /* 0x000000c200c27308 */ /* 0x000ff00000000800 */
[----:B------:R-:W3:Y:S08]  /*37b0*/  MUFU.EX2 R197, R197 ;  /* 0x000000c500c57308 */ /* 0x000ef00000000800 */
[----:B------:R-:W-:Y:S08]  /*37c0*/  MUFU.EX2 R198, R198 ;  /* 0x000000c600c67308 */ /* 0x000ff00000000800 */
[----:B------:R-:W4:Y:S08]  /*37d0*/  MUFU.EX2 R199, R199 ;  /* 0x000000c700c77308 */ /* 0x000f300000000800 */
[----:B------:R-:W-:Y:S08]  /*37e0*/  MUFU.EX2 R200, R200 ;  /* 0x000000c800c87308 */ /* 0x000ff00000000800 */
[----:B------:R-:W-:Y:S08]  /*37f0*/  MUFU.EX2 R201, R201 ;  /* 0x000000c900c97308 */ /* 0x000ff00000000800 */
[----:B------:R-:W-:Y:S08]  /*3800*/  MUFU.EX2 R203, R203 ;  /* 0x000000cb00cb7308 */ /* 0x000ff00000000800 */
[----:B------:R-:W5:Y:S08]  /*3810*/  MUFU.EX2 R204, R204 ;  /* 0x000000cc00cc7308 */ /* 0x000f700000000800 */
[----:B------:R-:W-:Y:S08]  /*3820*/  MUFU.EX2 R205, R205 ;  /* 0x000000cd00cd7308 */ /* 0x000ff00000000800 */
[----:B------:R-:W0:Y:S08]  /*3830*/  MUFU.EX2 R206, R206 ;  /* 0x000000ce00ce7308 */ /* 0x000e300000000800 */
[----:B------:R-:W-:Y:S08]  /*3840*/  MUFU.EX2 R179, R179 ;  /* 0x000000b300b37308 */ /* 0x000ff00000000800 */
[----:B------:R-:W0:Y:S08]  /*3850*/  MUFU.EX2 R208, R208 ;  /* 0x000000d000d07308 */ /* 0x000e300000000800 */
[----:B------:R-:W-:Y:S08]  /*3860*/  MUFU.EX2 R165, R165 ;  /* 0x000000a500a57308 */ /* 0x000ff00000000800 */
[----:B------:R-:W-:Y:S08]  /*3870*/  MUFU.EX2 R210, R210 ;  /* 0x000000d200d27308 */ /* 0x000ff00000000800 */
[----:B------:R-:W-:Y:S08]  /*3880*/  MUFU.EX2 R163, R163 ;  /* 0x000000a300a37308 */ /* 0x000ff00000000800 */
[----:B------:R-:W0:Y:S08]  /*3890*/  MUFU.EX2 R164, R164 ;  /* 0x000000a400a47308 */ /* 0x000e300000000800 */
        /* <DEDUP_REMOVED lines=16> */
[----:B------:R-:W-:Y:S01]  /*39a0*/  MUFU.EX2 R174, R174 ;  /* 0x000000ae00ae7308 */ /* 0x000fe20000000800 */
[----:B------:R-:W-:-:S02]  /*39b0*/  WARPGROUP.DEPBAR.LE gsb0, 0x0 ;  /* 0x00008000000079c5 */ /* 0x000fc40000010000 */
[----:B-1----:R-:W-:-:S05]  /*39c0*/  F2FP.F16.F32.PACK_AB R152, R191, R184 ;  /* 0x000000b8bf98723e */ /* 0x002fca00000000ff */
[----:B------:R-:W1:Y:S01]  /*39d0*/  MUFU.EX2 R175, R175 ;  /* 0x000000af00af7308 */ /* 0x000e620000000800 */
[----:B--2---:R-:W-:Y:S01]  /*39e0*/  F2FP.F16.F32.PACK_AB R153, R195, R192 ;  /* 0x000000c0c399723e */ /* 0x004fe200000000ff */
[----:B------:R-:W-:Y:S01]  /*39f0*/  FADD.FTZ R184, R184, R23 ;  /* 0x00000017b8b87221 */ /* 0x000fe20000010000 */
[----:B------:R-:W-:Y:S01]  /*3a00*/  F2FP.F16.F32.PACK_AB R154, R193, R186 ;  /* 0x000000bac19a723e */ /* 0x000fe200000000ff */
[----:B------:R-:W-:Y:S01]  /*3a10*/  FADD.FTZ R192, R192, R161 ;  /* 0x000000a1c0c07221 */ /* 0x000fe20000010000 */
[----:B---3--:R-:W-:Y:S01]  /*3a20*/  F2FP.F16.F32.PACK_AB R155, R197, R194 ;  /* 0x000000c2c59b723e */ /* 0x008fe200000000ff */
[----:B------:R-:W-:Y:S02]  /*3a30*/  FADD.FTZ R191, R191, R184 ;  /* 0x000000b8bfbf7221 */ /* 0x000fe40000010000 */
[----:B------:R-:W-:Y:S01]  /*3a40*/  FADD.FTZ R195, R195, R192 ;  /* 0x000000c0c3c37221 */ /* 0x000fe20000010000 */
[----:B------:R-:W-:Y:S01]  /*3a50*/  WARPGROUP.ARRIVE ;  /* 0x00000000000079c5 */ /* 0x000fe20000000000 */
[----:B------:R-:W-:-:S02]  /*3a60*/  FADD.FTZ R186, R186, R191 ;  /* 0x000000bfbaba7221 */ /* 0x000fc40000010000 */
[----:B------:R-:W-:Y:S02]  /*3a70*/  FADD.FTZ R194, R194, R195 ;  /* 0x000000c3c2c27221 */ /* 0x000fe40000010000 */
[----:B------:R-:W-:Y:S01]  /*3a80*/  FADD.FTZ R193, R193, R186 ;  /* 0x000000bac1c17221 */ /* 0x000fe20000010000 */
[----:B------:R-:W-:Y:S01]  /*3a90*/  HGMMA.64x256x16.F32 R24, R152, gdesc[UR8].tnspB, R24, gsb0 ;  /* 0x43e0000898187df0 */ /* 0x000fe20008000818 */
[----:B------:R-:W-:Y:S01]  /*3aa0*/  UIADD3 UR10, UR7, 0x100, URZ ;  /* 0x00000100070a7890 */ /* 0x000fe2000fffe03f */
[----:B------:R-:W-:Y:S01]  /*3ab0*/  FADD.FTZ R194, R197, R194 ;  /* 0x000000c2c5c27221 */ /* 0x000fe20000010000 */
[----:B------:R-:W-:Y:S01]  /*3ac0*/  UMOV UR11, 0x40000040 ;  /* 0x40000040000b7882 */ /* 0x000fe20000000000 */
[----:B------:R-:W-:Y:S02]  /*3ad0*/  WARPGROUP.DEPBAR.LE gsb0, 0x0 ;  /* 0x00008000000079c5 */ /* 0x000fe40000010000 */
[----:B----4-:R-:W-:Y:S01]  /*3ae0*/  F2FP.F16.F32.PACK_AB R152, R199, R198 ;  /* 0x000000c6c798723e */ /* 0x010fe200000000ff */
[----:B------:R-:W-:Y:S01]  /*3af0*/  FADD.FTZ R198, R198, R193 ;  /* 0x000000c1c6c67221 */ /* 0x000fe20000010000 */
[----:B-----5:R-:W-:Y:S01]  /*3b00*/  F2FP.F16.F32.PACK_AB R153, R204, R203 ;  /* 0x000000cbcc99723e */ /* 0x020fe200000000ff */
[----:B------:R-:W-:Y:S01]  /*3b10*/  FADD.FTZ R203, R203, R194 ;  /* 0x000000c2cbcb7221 */ /* 0x000fe20000010000 */
[----:B------:R-:W-:Y:S01]  /*3b20*/  F2FP.F16.F32.PACK_AB R154, R201, R200 ;  /* 0x000000c8c99a723e */ /* 0x000fe200000000ff */
[----:B------:R-:W-:Y:S01]  /*3b30*/  FADD.FTZ R199, R199, R198 ;  /* 0x000000c6c7c77221 */ /* 0x000fe20000010000 */
[----:B0-----:R-:W-:Y:S01]  /*3b40*/  F2FP.F16.F32.PACK_AB R155, R206, R205 ;  /* 0x000000cdce9b723e */ /* 0x001fe200000000ff */
[----:B------:R-:W-:-:S02]  /*3b50*/  FADD.FTZ R204, R204, R203 ;  /* 0x000000cbcccc7221 */ /* 0x000fc40000010000 */
[----:B------:R-:W-:Y:S01]  /*3b60*/  FADD.FTZ R200, R200, R199 ;  /* 0x000000c7c8c87221 */ /* 0x000fe20000010000 */
[----:B------:R-:W-:Y:S01]  /*3b70*/  WARPGROUP.ARRIVE ;  /* 0x00000000000079c5 */ /* 0x000fe20000000000 */
[----:B------:R-:W-:Y:S02]  /*3b80*/  FADD.FTZ R205, R205, R204 ;  /* 0x000000cccdcd7221 */ /* 0x000fe40000010000 */
[----:B------:R-:W-:Y:S02]  /*3b90*/  FADD.FTZ R200, R201, R200 ;  /* 0x000000c8c9c87221 */ /* 0x000fe40000010000 */
[----:B------:R-:W-:-:S07]  /*3ba0*/  FADD.FTZ R206, R206, R205 ;  /* 0x000000cdcece7221 */ /* 0x000fce0000010000 */
[----:B------:R-:W-:Y:S01]  /*3bb0*/  HGMMA.64x256x16.F32 R24, R152, gdesc[UR8].tnspB, R24, gsb0 ;  /* 0x43e0000898187df0 */ /* 0x000fe20008000818 */
[----:B------:R-:W-:Y:S01]  /*3bc0*/  UIADD3 UR10, UR7, 0x180, URZ ;  /* 0x00000180070a7890 */ /* 0x000fe2000fffe03f */
[----:B------:R-:W-:Y:S01]  /*3bd0*/  UMOV UR11, 0x40000040 ;  /* 0x40000040000b7882 */ /* 0x000fe20000000000 */
[----:B------:R-:W-:Y:S02]  /*3be0*/  WARPGROUP.DEPBAR.LE gsb0, 0x0 ;  /* 0x00008000000079c5 */ /* 0x000fe40000010000 */
[----:B------:R-:W-:Y:S01]  /*3bf0*/  F2FP.F16.F32.PACK_AB R152, R208, R179 ;  /* 0x000000b3d098723e */ /* 0x000fe200000000ff */
[----:B------:R-:W-:Y:S01]  /*3c00*/  FADD.FTZ R179, R179, R200 ;  /* 0x000000c8b3b37221 */ /* 0x000fe20000010000 */
[----:B------:R-:W-:Y:S01]  /*3c10*/  F2FP.F16.F32.PACK_AB R153, R164, R163 ;  /* 0x000000a3a499723e */ /* 0x000fe200000000ff */
[----:B------:R-:W-:Y:S01]  /*3c20*/  FADD.FTZ R163, R163, R206 ;  /* 0x000000cea3a37221 */ /* 0x000fe20000010000 */
[----:B------:R-:W-:Y:S01]  /*3c30*/  F2FP.F16.F32.PACK_AB R154, R210, R165 ;  /* 0x000000a5d29a723e */ /* 0x000fe200000000ff */
[----:B------:R-:W-:Y:S01]  /*3c40*/  FADD.FTZ R208, R208, R179 ;  /* 0x000000b3d0d07221 */ /* 0x000fe20000010000 */
[----:B------:R-:W-:Y:S01]  /*3c50*/  F2FP.F16.F32.PACK_AB R155, R181, R180 ;  /* 0x000000b4b59b723e */ /* 0x000fe200000000ff */
[----:B------:R-:W-:-:S02]  /*3c60*/  FADD.FTZ R163, R164, R163 ;  /* 0x000000a3a4a37221 */ /* 0x000fc40000010000 */
[----:B------:R-:W-:Y:S01]  /*3c70*/  FADD.FTZ R165, R165, R208 ;  /* 0x000000d0a5a57221 */ /* 0x000fe20000010000 */
[----:B------:R-:W-:Y:S01]  /*3c80*/  WARPGROUP.ARRIVE ;  /* 0x00000000000079c5 */ /* 0x000fe20000000000 */
[----:B------:R-:W-:Y:S02]  /*3c90*/  FADD.FTZ R180, R180, R163 ;  /* 0x000000a3b4b47221 */ /* 0x000fe40000010000 */
[----:B------:R-:W-:Y:S02]  /*3ca0*/  FADD.FTZ R210, R210, R165 ;  /* 0x000000a5d2d27221 */ /* 0x000fe40000010000 */
[----:B------:R-:W-:-:S08]  /*3cb0*/  FADD.FTZ R181, R181, R180 ;  /* 0x000000b4b5b57221 */ /* 0x000fd00000010000 */
        /* <DEDUP_REMOVED lines=19> */
[----:B------:R-:W-:Y:S01]  /*3df0*/  R2UR UR7, R17 ;  /* 0x00000000110772ca */ /* 0x000fe200000e0000 */
[----:B------:R-:W-:-:S12]  /*3e00*/  UMOV UR11, 0x40000040 ;  /* 0x40000040000b7882 */ /* 0x000fd80000000000 */
[----:B------:R-:W-:-:S06]  /*3e10*/  UISETP.GE.AND UP0, UPT, UR60, UR7, UPT ;  /* 0x000000073c00728c */ /* 0x000fcc000bf06270 */
[----:B------:R-:W-:Y:S01]  /*3e20*/  PLOP3.LUT P2, PT, PT, PT, UP0, 0x80, 0x0 ;  /* 0x000000000000781c */ /* 0x000fe20003f4f008 */
[----:B------:R-:W-:Y:S02]  /*3e30*/  WARPGROUP.DEPBAR.LE gsb0, 0x0 ;  /* 0x00008000000079c5 */ /* 0x000fe40000010000 */
[----:B------:R-:W-:Y:S01]  /*3e40*/  F2FP.F16.F32.PACK_AB R152, R187, R162 ;  /* 0x000000a2bb98723e */ /* 0x000fe200000000ff */
[----:B------:R-:W-:Y:S01]  /*3e50*/  FADD.FTZ R162, R162, R169 ;  /* 0x000000a9a2a27221 */ /* 0x000fe20000010000 */
[----:B------:R-:W-:Y:S01]  /*3e60*/  F2FP.F16.F32.PACK_AB R153, R173, R172 ;  /* 0x000000acad99723e */ /* 0x000fe200000000ff */
[----:B------:R-:W-:Y:S01]  /*3e70*/  FADD.FTZ R172, R172, R185 ;  /* 0x000000b9acac7221 */ /* 0x000fe20000010000 */
[----:B------:R-:W-:Y:S01]  /*3e80*/  F2FP.F16.F32.PACK_AB R154, R171, R170 ;  /* 0x000000aaab9a723e */ /* 0x000fe200000000ff */
[----:B------:R-:W-:Y:S01]  /*3e90*/  FADD.FTZ R187, R187, R162 ;  /* 0x000000a2bbbb7221 */ /* 0x000fe20000010000 */
[----:B-1----:R-:W-:Y:S01]  /*3ea0*/  F2FP.F16.F32.PACK_AB R155, R175, R174 ;  /* 0x000000aeaf9b723e */ /* 0x002fe200000000ff */
[----:B------:R-:W-:-:S02]  /*3eb0*/  FADD.FTZ R173, R173, R172 ;  /* 0x000000acadad7221 */ /* 0x000fc40000010000 */
[----:B------:R-:W-:Y:S01]  /*3ec0*/  FADD.FTZ R20, R170, R187 ;  /* 0x000000bbaa147221 */ /* 0x000fe20000010000 */
[----:B------:R-:W-:Y:S01]  /*3ed0*/  WARPGROUP.ARRIVE ;  /* 0x00000000000079c5 */ /* 0x000fe20000000000 */
[----:B------:R-:W-:Y:S02]  /*3ee0*/  FADD.FTZ R174, R174, R173 ;  /* 0x000000adaeae7221 */ /* 0x000fe40000010000 */
[----:B------:R-:W-:Y:S02]  /*3ef0*/  FADD.FTZ R20, R171, R20 ;  /* 0x00000014ab147221 */ /* 0x000fe40000010000 */
[----:B------:R-:W-:Y:S01]  /*3f00*/  FADD.FTZ R21, R175, R174 ;  /* 0x000000aeaf157221 */ /* 0x000fe20000010000 */
[----:B------:R-:W-:Y:S03]  /*3f10*/  HGMMA.64x256x16.F32 R24, R152, gdesc[UR8].tnspB, R24, gsb0 ;  /* 0x43e0000898187df0 */ /* 0x000fe60008000818 */
[----:B------:R-:W-:-:S02]  /*3f20*/  WARPGROUP.DEPBAR.LE gsb0, 0x0 ;  /* 0x00008000000079c5 */ /* 0x000fc40000010000 */
[----:B------:R0:W-:Y:S01]  /*3f30*/  @!P1 SYNCS.ARRIVE.TRANS64.RED.A1T0 RZ, [R160+URZ], RZ ;  /* 0x000000ffa0ff99a7 */ /* 0x0001e2000810043f */
[----:B------:R-:W-:Y:S05]  /*3f40*/  @!P2 BRA `(.L_x_9217) ;  /* 0x0000002800d0a947 */ /* 0x000fea0003800000 */
[----:B------:R-:W-:Y:S01]  /*3f50*/  UMOV UR6, URZ ;  /* 0x0000003f00067c82 */ /* 0x000fe20008000000 */
[----:B------:R-:W-:Y:S01]  /*3f60*/  IMAD.MOV.U32 R23, RZ, RZ, R196 ;  /* 0x000000ffff177224 */ /* 0x000fe200078e00c4 */
[----:B------:R-:W-:Y:S01]  /*3f70*/  MOV R203, UR60 ;  /* 0x0000003c00cb7c02 */ /* 0x000fe20008000f00 */
[----:B------:R-:W-:Y:S01]  /*3f80*/  IMAD.MOV.U32 R22, RZ, RZ, R189 ;  /* 0x000000ffff167224 */ /* 0x000fe200078e00bd */
[----:B------:R-:W-:Y:S01]  /*3f90*/  UMOV UR60, URZ ;  /* 0x0000003f003c7c82 */ /* 0x000fe20008000000 */
[----:B------:R-:W-:Y:S01]  /*3fa0*/  IMAD.U32 R204, RZ, RZ, UR6 ;  /* 0x00000006ffcc7e24 */ /* 0x000fe2000f8e00ff */
[----:B------:R-:W-:-:S06]  /*3fb0*/  ULDC UR61, c[0x0][0xad0] ;  /* 0x0002b400003d7ab9 */ /* 0x000fcc0000000800 */
.L_x_9226:
[----:B------:R-:W-:Y:S01]  /*3fc0*/  R2UR UR6, R203 ;  /* 0x00000000cb0672ca */ /* 0x000fe200000e0000 */
[----:B------:R-:W-:Y:S01]  /*3fd0*/  UIADD3 UR60, UR60, 0x1, URZ ;  /* 0x000000013c3c7890 */ /* 0x000fe2000fffe03f */
[----:B------:R-:W-:Y:S02]  /*3fe0*/  R2UR UR7, R204 ;  /* 0x00000000cc0772ca */ /* 0x000fe400000e0000 */
[----:B------:R-:W-:Y:S01]  /*3ff0*/  R2UR UR10, R17 ;  /* 0x00000000110a72ca */ /* 0x000fe200000e0000 */
[----:B------:R-:W-:-:S04]  /*4000*/  UISETP.NE.AND UP0, UPT, UR60, 0x2, UPT ;  /* 0x000000023c00788c */ /* 0x000fc8000bf05270 */
[----:B------:R-:W-:-:S04]  /*4010*/  USEL UR60, UR60, URZ, UP0 ;  /* 0x0000003f3c3c7287 */ /* 0x000fc80008000000 */
[----:B------:R-:W-:Y:S01]  /*4020*/  IMAD.U32 R152, RZ, RZ, UR6 ;  /* 0x00000006ff987e24 */ /* 0x000fe2000f8e00ff */
[----:B------:R-:W-:-:S04]  /*4030*/  UIADD3 UR6, UR6, -0x1, URZ ;  /* 0xffffffff06067890 */ /* 0x000fc8000fffe03f */
[----:B------:R-:W-:Y:S02]  /*4040*/  ISETP.GT.AND P2, PT, R152, UR10, PT ;  /* 0x0000000a98007c0c */ /* 0x000fe4000bf44270 */
[----:B------:R-:W-:Y:S01]  /*4050*/  IMAD.U32 R203, RZ, RZ, UR6 ;  /* 0x00000006ffcb7e24 */ /* 0x000fe2000f8e00ff */
[----:B------:R-:W-:-:S04]  /*4060*/  USEL UR6, URZ, 0x1, UP0 ;  /* 0x000000013f067887 */ /* 0x000fc80008000000 */
[----:B------:R-:W-:-:S06]  /*4070*/  ULOP3.LUT UR7, UR7, UR6, URZ, 0x3c, !UPT ;  /* 0x0000000607077292 */ /* 0x000fcc000f8e3c3f */
[----:B------:R-:W-:Y:S01]  /*4080*/  IMAD.U32 R204, RZ, RZ, UR7 ;  /* 0x00000007ffcc7e24 */ /* 0x000fe2000f8e00ff */
[----:B-1----:R-:W-:Y:S06]  /*4090*/  @!P0 BRA `(.L_x_9218) ;  /* 0x0000000000048947 */ /* 0x002fec0003800000 */
[----:B------:R-:W-:Y:S01]  /*40a0*/  BPT.TRAP 0x1 ;  /* 0x000000040000795c */ /* 0x000fe20000300000 */
.L_x_9218:
[----:B------:R-:W-:Y:S02]  /*40b0*/  R2UR UR6, R16 ;  /* 0x00000000100672ca */ /* 0x000fe400000e0000 */
[----:B------:R-:W-:-:S11]  /*40c0*/  R2UR UR7, R204 ;  /* 0x00000000cc0772ca */ /* 0x000fd600000e0000 */
[----:B------:R-:W-:Y:S02]  /*40d0*/  ULEA UR6, UR60, UR6, 0x3 ;  /* 0x000000063c067291 */ /* 0x000fe4000f8e183f */
[----:B------:R-:W-:-:S04]  /*40e0*/  IMAD.U32 R200, RZ, RZ, UR7 ;  /* 0x00000007ffc87e24 */ /* 0x000fc8000f8e00ff */
[----:B------:R-:W-:Y:S01]  /*40f0*/  IMAD.U32 R212, RZ, RZ, UR6 ;  /* 0x00000006ffd47e24 */ /* 0x000fe2000f8e00ff */
[----:B------:R-:W-:-:S04]  /*4100*/  SHF.L.U32 R200, R200, 0x1f, RZ ;  /* 0x0000001fc8c87819 */ /* 0x000fc800000006ff */
[----:B------:R1:W2:Y:S01]  /*4110*/  SYNCS.PHASECHK.TRANS64.TRYWAIT P3, [UR6+0x32430], R200 ;  /* 0x032430c8ff0075a7 */ /* 0x0002a20008060146 */
[----:B------:R-:W-:Y:S05]  /*4120*/  @!P0 BRA `(.L_x_9219) ;  /* 0x0000000000048947 */ /* 0x000fea0003800000 */
[----:B------:R-:W-:Y:S01]  /*4130*/  BPT.TRAP 0x1 ;  /* 0x000000040000795c */ /* 0x000fe20000300000 */
.L_x_9219:
[----:B--2---:R-:W-:Y:S05]  /*4140*/  @P3 BRA `(.L_x_9220) ;  /* 0x00000000000c3947 */ /* 0x004fea0003800000 */
[----:B------:R-:W-:-:S13]  /*4150*/  R2UR UR6, R212 ;  /* 0x00000000d40672ca */ /* 0x000fda00000e0000 */
[----:B------:R-:W2:Y:S02]  /*4160*/  SYNCS.PHASECHK.TRANS64.TRYWAIT P3, [UR6+0x32430], R200 ;  /* 0x032430c8ff0075a7 */ /* 0x000ea40008060146 */
[----:B--2---:R-:W-:Y:S05]  /*4170*/  @!P3 BRA `(.L_x_9221) ;  /* 0x000000a40078b947 */ /* 0x004fea0003800000 */
.L_x_9220:
[----:B------:R-:W-:Y:S01]  /*4180*/  R2UR UR6, R0 ;  /* 0x00000000000672ca */ /* 0x000fe200000e0000 */
[----:B0-2---:R-:W-:Y:S01]  /*4190*/  WARPGROUP.ARRIVE ;  /* 0x00000000000079c5 */ /* 0x005fe20000000000 */
        /* <DEDUP_REMOVED lines=10> */
[----:B------:R-:W-:Y:S01]  /*4240*/  UIMAD UR6, UR60, 0x300, UR6 ;  /* 0x000003003c0678a4 */ /* 0x000fe2000f8e0206 */
[----:B------:R-:W-:Y:S02]  /*4250*/  R2UR UR16, R4 ;  /* 0x00000000041072ca */ /* 0x000fe400000e0000 */
[----:B------:R-:W-:Y:S01]  /*4260*/  R2UR UR17, R5 ;  /* 0x00000000051172ca */ /* 0x000fe200000e0000 */
[----:B------:R-:W-:Y:S01]  /*4270*/  UIADD3 UR7, UR6, 0x2, URZ ;  /* 0x0000000206077890 */ /* 0x000fe2000fffe03f */
[----:B------:R-:W-:Y:S02]  /*4280*/  MOV R208, UR13 ;  /* 0x0000000d00d07c02 */ /* 0x000fe40008000f00 */
[----:B------:R-:W-:Y:S01]  /*4290*/  UMOV UR22, UR6 ;  /* 0x0000000600167c82 */ /* 0x000fe20008000000 */
[----:B------:R-:W-:Y:S01]  /*42a0*/  MOV R209, UR12 ;  /* 0x0000000c00d17c02 */ /* 0x000fe20008000f00 */
[----:B------:R-:W-:Y:S01]  /*42b0*/  HGMMA.64x96x16.F32 R152, gdesc[UR20], RZ, !UPT, gsb0 ;  /* 0x01600000149879f0 */ /* 0x000fe2000c0008ff */
[----:B------:R-:W-:Y:S01]  /*42c0*/  R2UR UR12, R6 ;  /* 0x00000000060c72ca */ /* 0x000fe200000e0000 */
[----:B------:R-:W-:Y:S01]  /*42d0*/  UMOV UR18, UR7 ;  /* 0x0000000700127c82 */ /* 0x000fe20008000000 */
[----:B------:R-:W-:Y:S01]  /*42e0*/  R2UR UR13, R7 ;  /* 0x00000000070d72ca */ /* 0x000fe200000e0000 */
[----:B------:R-:W-:Y:S01]  /*42f0*/  UIADD3 UR7, UR6, 0x4, URZ ;  /* 0x0000000406077890 */ /* 0x000fe2000fffe03f */
[----:B------:R-:W-:Y:S01]  /*4300*/  MOV R210, UR9 ;  /* 0x0000000900d27c02 */ /* 0x000fe20008000f00 */
[----:B------:R-:W-:Y:S01]  /*4310*/  UIADD3 UR6, UR6, 0x6, URZ ;  /* 0x0000000606067890 */ /* 0x000fe2000fffe03f */
[----:B------:R-:W-:-:S02]  /*4320*/  MOV R211, UR8 ;  /* 0x0000000800d37c02 */ /* 0x000fc40008000f00 */
[----:B------:R-:W-:Y:S02]  /*4330*/  R2UR UR8, R8 ;  /* 0x00000000080872ca */ /* 0x000fe400000e0000 */
[----:B------:R-:W-:Y:S01]  /*4340*/  UMOV UR14, UR7 ;  /* 0x00000007000e7c82 */ /* 0x000fe20008000000 */
[----:B------:R-:W-:Y:S01]  /*4350*/  R2UR UR9, R9 ;  /* 0x00000000090972ca */ /* 0x000fe200000e0000 */
[----:B------:R-:W-:Y:S01]  /*4360*/  UMOV UR10, UR6 ;  /* 0x00000006000a7c82 */ /* 0x000fe20008000000 */
        /* <DEDUP_REMOVED lines=18> */
[----:B------:R-:W-:-:S12]  /*4490*/  @!P0 BRA `(.L_x_9222) ;  /* 0x0000000000048947 */ /* 0x000fd80003800000 */
[----:B------:R-:W-:Y:S01]  /*44a0*/  BPT.TRAP 0x1 ;  /* 0x000000040000795c */ /* 0x000fe20000300000 */
.L_x_9222:
[----:B------:R-:W-:-:S13]  /*44b0*/  R2UR UR6, R212 ;  /* 0x00000000d40672ca */ /* 0x000fda00000e0000 */
[----:B------:R0:W2:Y:S01]  /*44c0*/  SYNCS.PHASECHK.TRANS64.TRYWAIT P3, [UR6+0x32450], R200 ;  /* 0x032450c8ff0075a7 */ /* 0x0000a20008060146 */
[----:B------:R-:W-:Y:S05]  /*44d0*/  @!P0 BRA `(.L_x_9223) ;  /* 0x0000000000048947 */ /* 0x000fea0003800000 */
[----:B------:R-:W-:Y:S01]  /*44e0*/  BPT.TRAP 0x1 ;  /* 0x000000040000795c */ /* 0x000fe20000300000 */
.L_x_9223:
[----:B--2---:R-:W-:Y:S05]  /*44f0*/  @P3 BRA `(.L_x_9224) ;  /* 0x00000000000c3947 */ /* 0x004fea0003800000 */
[----:B------:R-:W-:-:S13]  /*4500*/  R2UR UR6, R212 ;  /* 0x00000000d40672ca */ /* 0x000fda00000e0000 */
[----:B------:R-:W2:Y:S02]  /*4510*/  SYNCS.PHASECHK.TRANS64.TRYWAIT P3, [UR6+0x32450], R200 ;  /* 0x032450c8ff0075a7 */ /* 0x000ea40008060146 */
[----:B--2---:R-:W-:Y:S05]  /*4520*/  @!P3 BRA `(.L_x_9225) ;  /* 0x000000a000a8b947 */ /* 0x004fea0003800000 */
.L_x_9224:
[----:B------:R-:W-:Y:S01]  /*4530*/  R2UR UR6, R14 ;  /* 0x000000000e0672ca */ /* 0x000fe200000e0000 */
[----:B------:R-:W-:Y:S01]  /*4540*/  WARPGROUP.ARRIVE ;  /* 0x00000000000079c5 */ /* 0x000fe20000000000 */
[----:B012---:R-:W-:Y:S01]  /*4550*/  MOV R200, UR49 ;  /* 0x0000003100c87c02 */ /* 0x007fe20008000f00 */
[----:B------:R-:W-:Y:S01]  /*4560*/  UMOV UR51, 0x40000040 ;  /* 0x4000004000337882 */ /* 0x000fe20000000000 */
[----:B------:R-:W-:Y:S01]  /*4570*/  MOV R201, UR48 ;  /* 0x0000003000c97c02 */ /* 0x000fe20008000f00 */
        /* <DEDUP_REMOVED lines=8> */
[----:B------:R-:W-:Y:S01]  /*4600*/  UIMAD UR58, UR60, 0xc00, UR6 ;  /* 0x00000c003c3a78a4 */ /* 0x000fe2000f8e0206 */
[----:B------:R-:W-:Y:S01]  /*4610*/  R2UR UR52, R12 ;  /* 0x000000000c3472ca */ /* 0x000fe200000e0000 */
[----:B------:R-:W-:Y:S01]  /*4620*/  UMOV UR19, 0x40000040 ;  /* 0x4000004000137882 */ /* 0x000fe20000000000 */
[----:B------:R-:W-:Y:S01]  /*4630*/  R2UR UR53, R13 ;  /* 0x000000000d3572ca */ /* 0x000fe200000e0000 */
[----:B------:R-:W-:-:S02]  /*4640*/  UIADD3 UR6, UR58, 0x2, URZ ;  /* 0x000000023a067890 */ /* 0x000fc4000fffe03f */
[----:B------:R-:W-:Y:S02]  /*4650*/  UIADD3 UR10, UR58, 0x6, URZ ;  /* 0x000000063a0a7890 */ /* 0x000fe4000fffe03f */
[----:B------:R-:W-:Y:S01]  /*4660*/  UMOV UR50, UR58 ;  /* 0x0000003a00327c82 */ /* 0x000fe20008000000 */
[----:B------:R-:W-:Y:S01]  /*4670*/  UIADD3 UR14, UR58, 0x300, URZ ;  /* 0x000003003a0e7890 */ /* 0x000fe2000fffe03f */
[----:B------:R-:W-:Y:S01]  /*4680*/  HGMMA.64x96x16.F32 R152, gdesc[UR48], R152, gsb0 ;  /* 0x01600000309879f0 */ /* 0x000fe20008000898 */
[----:B------:R-:W-:Y:S01]  /*4690*/  UMOV UR54, UR6 ;  /* 0x0000000600367c82 */ /* 0x000fe20008000000 */
[----:B------:R-:W-:Y:S01]  /*46a0*/  UIADD3 UR6, UR58, 0x4, URZ ;  /* 0x000000043a067890 */ /* 0x000fe2000fffe03f */
[----:B------:R-:W-:Y:S01]  /*46b0*/  R2UR UR49, R200 ;  /* 0x00000000c83172ca */ /* 0x000fe200000e0000 */
[----:B------:R-:W-:Y:S01]  /*46c0*/  UIADD3 UR18, UR58, 0x302, URZ ;  /* 0x000003023a127890 */ /* 0x000fe2000fffe03f */
[----:B------:R-:W-:Y:S01]  /*46d0*/  R2UR UR48, R201 ;  /* 0x00000000c93072ca */ /* 0x000fe200000e0000 */
[----:B------:R-:W-:Y:S01]  /*46e0*/  UIADD3 UR22, UR58, 0x304, URZ ;  /* 0x000003043a167890 */ /* 0x000fe2000fffe03f */
[----:B------:R-:W-:Y:S01]  /*46f0*/  UMOV UR23, 0x40000040 ;  /* 0x4000004000177882 */ /* 0x000fe20000000000 */
        /* <DEDUP_REMOVED lines=14> */
[----:B------:R-:W-:Y:S01]  /*47e0*/  UMOV UR59, 0x40000040 ;  /* 0x40000040003b7882 */ /* 0x000fe20000000000 */
[----:B------:R-:W-:-:S02]  /*47f0*/  WARPGROUP.DEPBAR.LE gsb0, 0x0 ;  /* 0x00008000000079c5 */ /* 0x000fc40000010000 */
[----:B------:R-:W-:-:S06]  /*4800*/  WARPGROUP.ARRIVE ;  /* 0x00000000000079c5 */ /* 0x000fcc0000000000 */
[----:B------:R-:W-:Y:S01]  /*4810*/  HGMMA.64x96x16.F32 R152, gdesc[UR52], R152, gsb0 ;  /* 0x01600000349879f0 */ /* 0x000fe20008000898 */
[----:B------:R-:W-:Y:S01]  /*4820*/  R2UR UR53, R205 ;  /* 0x00000000cd3572ca */ /* 0x000fe200000e0000 */
[----:B------:R-:W-:Y:S01]  /*4830*/  UIADD3 UR54, UR58, 0x904, URZ ;  /* 0x000009043a367890 */ /* 0x000fe2000fffe03f */
[----:B------:R-:W-:Y:S01]  /*4840*/  R2UR UR52, R206 ;  /* 0x00000000ce3472ca */ /* 0x000fe200000e0000 */
[----:B------:R-:W-:Y:S01]  /*4850*/  UMOV UR55, 0x40000040 ;  /* 0x4000004000377882 */ /* 0x000fe20000000000 */
[----:B------:R-:W-:Y:S01]  /*4860*/  UIADD3 UR58, UR58, 0x906, URZ ;  /* 0x000009063a3a7890 */ /* 0x000fe2000fffe03f */
[----:B------:R-:W-:Y:S02]  /*4870*/  WARPGROUP.DEPBAR.LE gsb0, 0x0 ;  /* 0x00008000000079c5 */ /* 0x000fe40000010000 */
[----:B------:R-:W-:-:S06]  /*4880*/  WARPGROUP.ARRIVE ;  /* 0x00000000000079c5 */ /* 0x000fcc0000000000 */
[----:B------:R-:W-:Y:S01]  /*4890*/  HGMMA.64x96x16.F32 R152, gdesc[UR4], R152, gsb0 ;  /* 0x01600000049879f0 */ /* 0x000fe20008000898 */
[----:B------:R-:W-:Y:S01]  /*48a0*/  ULDC UR6, c[0x0][0xa80] ;  /* 0x0002a00000067ab9 */ /* 0x000fe20000000800 */
[----:B------:R-:W-:-:S13]  /*48b0*/  R2UR UR7, R202 ;  /* 0x00000000ca0772ca */ /* 0x000fda00000e0000 */
[----:B------:R-:W-:Y:S01]  /*48c0*/  UIMAD UR7, UR60, 0xc00, UR7 ;  /* 0x00000c003c0778a4 */ /* 0x000fe2000f8e0207 */
[----:B------:R-:W-:Y:S02]  /*48d0*/  WARPGROUP.DEPBAR.LE gsb0, 0x0 ;  /* 0x00008000000079c5 */ /* 0x000fe40000010000 */
[----:B------:R-:W-:-:S06]  /*48e0*/  WARPGROUP.ARRIVE ;  /* 0x00000000000079c5 */ /* 0x000fcc0000000000 */
[----:B------:R-:W-:Y:S01]  /*48f0*/  HGMMA.64x96x16.F32 R152, gdesc[UR8], R152, gsb0 ;  /* 0x01600000089879f0 */ /* 0x000fe20008000898 */
[----:B------:R-:W-:Y:S01]  /*4900*/  R2UR UR11, R212 ;  /* 0x00000000d40b72ca */ /* 0x000fe200000e0000 */
        /* <DEDUP_REMOVED lines=62> */
[----:B0-----:R-:W-:Y:S01]  /*4cf0*/  FMNMX.FTZ R185, R201, R22, !PT ;  /* 0x00000016c9b97209 */ /* 0x001fe20007810000 */
        /* <DEDUP_REMOVED lines=26> */
[----:B------:R-:W-:-:S03]  /*4ea0*/  FMUL.FTZ R198, R198, UR61 ;  /* 0x0000003dc6c67c20 */ /* 0x000fc60008410000 */
        /* <DEDUP_REMOVED lines=48> */
[----:B------:R-:W-:-:S06]  /*51b0*/  FMUL.FTZ R192, R196, UR61 ;  /* 0x0000003dc4c07c20 */ /* 0x000fcc0008410000 */
        /* <DEDUP_REMOVED lines=38> */
[----:B--2---:R-:W-:-:S05]  /*5420*/  FMNMX.FTZ R193, R194, R193, !PT ;  /* 0x000000c1c2c17209 */ /* 0x004fca0007810000 */
[----:B------:R-:W2:Y:S02]  /*5430*/  SHFL.BFLY PT, R208, R193, 0x2, 0x1f ;  /* 0x0c401f00c1d07f89 */ /* 0x000ea400000e0000 */
[----:B------:R-:W3:Y:S01]  /*5440*/  MUFU.TANH R207, R207 ;  /* 0x000000cf00cf7308 */ /* 0x000ee20000002400 */
[----:B0-----:R-:W-:-:S04]  /*5450*/  FMNMX.FTZ R189, R195, R196, !PT ;  /* 0x000000c4c3bd7209 */ /* 0x001fc80007810000 */
[----:B-1----:R-:W-:-:S04]  /*5460*/  FMNMX.FTZ R196, R198, R189, !PT ;  /* 0x000000bdc6c47209 */ /* 0x002fc80007810000 */
[----:B---3--:R-:W-:-:S05]  /*5470*/  FMNMX.FTZ R196, R207, R196, !PT ;  /* 0x000000c4cfc47209 */ /* 0x008fca0007810000 */
[----:B------:R-:W0:Y:S01]  /*5480*/  SHFL.BFLY PT, R197, R196, 0x2, 0x1f ;  /* 0x0c401f00c4c57f89 */ /* 0x000e2200000e0000 */
[----:B--2---:R-:W-:-:S05]  /*5490*/  FMNMX.FTZ R208, R193, R208, !PT ;  /* 0x000000d0c1d07209 */ /* 0x004fca0007810000 */
[----:B------:R-:W1:Y:S01]  /*54a0*/  SHFL.BFLY PT, R189, R208, 0x1, 0x1f ;  /* 0x0c201f00d0bd7f89 */ /* 0x000e6200000e0000 */
[----:B0-----:R-:W-:-:S05]  /*54b0*/  FMNMX.FTZ R199, R196, R197, !PT ;  /* 0x000000c5c4c77209 */ /* 0x001fca0007810000 */
[----:B------:R-:W0:Y:S01]  /*54c0*/  SHFL.BFLY PT, R210, R199, 0x1, 0x1f ;  /* 0x0c201f00c7d27f89 */ /* 0x000e2200000e0000 */
[----:B-1----:R-:W-:-:S05]  /*54d0*/  FMNMX.FTZ R189, R208, R189, !PT ;  /* 0x000000bdd0bd7209 */ /* 0x002fca0007810000 */
[C---:B------:R-:W-:Y:S01]  /*54e0*/  FADD.FTZ R22, -R189.reuse, R22 ;  /* 0x00000016bd167221 */ /* 0x040fe20000010100 */
[----:B------:R-:W-:-:S03]  /*54f0*/  FMUL.FTZ R209, R189, UR6 ;  /* 0x00000006bdd17c20 */ /* 0x000fc60008410000 */
[----:B------:R-:W-:Y:S01]  /*5500*/  FMUL.FTZ R193, R22, UR6 ;  /* 0x0000000616c17c20 */ /* 0x000fe20008410000 */
[--C-:B------:R-:W-:Y:S01]  /*5510*/  FFMA.FTZ R22, R201, UR6, -R209.reuse ;  /* 0x00000006c9167c23 */ /* 0x100fe200080108d1 */
[----:B------:R-:W-:Y:S02]  /*5520*/  IMAD.U32 R201, RZ, RZ, UR11 ;  /* 0x0000000bffc97e24 */ /* 0x000fe4000f8e00ff */
[--C-:B------:R-:W-:Y:S01]  /*5530*/  FFMA.FTZ R197, R152, UR6, -R209.reuse ;  /* 0x0000000698c57c23 */ /* 0x100fe200080108d1 */
[--C-:B------:R-:W-:Y:S01]  /*5540*/  FFMA.FTZ R155, R155, UR6, -R209.reuse ;  /* 0x000000069b9b7c23 */ /* 0x100fe200080108d1 */
[----:B------:R-:W-:Y:S01]  /*5550*/  UMOV UR11, 0x40000040 ;  /* 0x40000040000b7882 */ /* 0x000fe20000000000 */
[----:B------:R-:W-:Y:S01]  /*5560*/  @!P1 VIADD R152, R201, 0x32440 ;  /* 0x00032440c9989836 */ /* 0x000fe20000000000 */
[----:B------:R-:W1:Y:S01]  /*5570*/  MUFU.EX2 R193, R193 ;  /* 0x000000c100c17308 */ /* 0x000e620000000800 */
[--C-:B------:R-:W-:Y:S01]  /*5580*/  FFMA.FTZ R213, R158, UR6, -R209.reuse ;  /* 0x000000069ed57c23 */ /* 0x100fe200080108d1 */
[--C-:B------:R-:W-:Y:S01]  /*5590*/  FFMA.FTZ R158, R161, UR6, -R209.reuse ;  /* 0x00000006a19e7c23 */ /* 0x100fe200080108d1 */
[--C-:B------:R-:W-:Y:S01]  /*55a0*/  FFMA.FTZ R161, R163, UR6, -R209.reuse ;  /* 0x00000006a3a17c23 */ /* 0x100fe200080108d1 */
[----:B------:R-:W-:Y:S01]  /*55b0*/  @!P1 PRMT R152, RZ, 0x654, R152 ;  /* 0x00000654ff989816 */ /* 0x000fe20000000098 */
[--C-:B------:R-:W-:Y:S01]  /*55c0*/  FFMA.FTZ R156, R156, UR6, -R209.reuse ;  /* 0x000000069c9c7c23 */ /* 0x100fe200080108d1 */
[--C-:B------:R-:W-:Y:S01]  /*55d0*/  FFMA.FTZ R162, R162, UR6, -R209.reuse ;  /* 0x00000006a2a27c23 */ /* 0x100fe200080108d1 */
[----:B0-----:R-:W-:Y:S01]  /*55e0*/  FMNMX.FTZ R196, R199, R210, !PT ;  /* 0x000000d2c7c47209 */ /* 0x001fe20007810000 */
[--C-:B------:R-:W-:Y:S01]  /*55f0*/  FFMA.FTZ R210, R157, UR6, -R209.reuse ;  /* 0x000000069dd27c23 */ /* 0x100fe200080108d1 */
[----:B------:R-:W-:Y:S01]  /*5600*/  IADD3 R157, -R19, 0xb, RZ ;  /* 0x0000000b139d7810 */ /* 0x000fe20007ffe1ff */
[----:B------:R-:W-:Y:S01]  /*5610*/  MUFU.EX2 R22, R22 ;  /* 0x0000001600167308 */ /* 0x000fe20000000800 */
[----:B------:R-:W-:Y:S01]  /*5620*/  FFMA.FTZ R170, R170, UR6, -R209 ;  /* 0x00000006aaaa7c23 */ /* 0x000fe200080108d1 */
[C---:B------:R-:W-:Y:S01]  /*5630*/  FADD.FTZ R23, -R196.reuse, R23 ;  /* 0x00000017c4177221 */ /* 0x040fe20000010100 */
[----:B------:R-:W-:Y:S01]  /*5640*/  FMUL.FTZ R211, R196, UR6 ;  /* 0x00000006c4d37c20 */ /* 0x000fe20008410000 */
[----:B------:R2:W-:Y:S06]  /*5650*/  BAR.ARV R157, 0x100 ;  /* 0x0004009d0000751d */ /* 0x0005ec0000002000 */
[----:B------:R-:W-:Y:S01]  /*5660*/  FMUL.FTZ R208, R23, UR6 ;  /* 0x0000000617d07c20 */ /* 0x000fe20008410000 */
[--C-:B------:R-:W-:Y:S01]  /*5670*/  FFMA.FTZ R23, R154, UR6, -R211.reuse ;  /* 0x000000069a177c23 */ /* 0x100fe200080108d3 */
[--C-:B------:R-:W-:Y:S01]  /*5680*/  FFMA.FTZ R212, R153, UR6, -R211.reuse ;  /* 0x0000000699d47c23 */ /* 0x100fe200080108d3 */
[--C-:B------:R-:W-:Y:S01]  /*5690*/  FFMA.FTZ R200, R200, UR6, -R211.reuse ;  /* 0x00000006c8c87c23 */ /* 0x100fe200080108d3 */
[--C-:B------:R-:W-:Y:S01]  /*56a0*/  FFMA.FTZ R205, R205, UR6, -R211.reuse ;  /* 0x00000006cdcd7c23 */ /* 0x100fe200080108d3 */
[----:B------:R0:W-:Y:S01]  /*56b0*/  @!P1 SYNCS.ARRIVE.TRANS64.RED.A1T0 RZ, [R152+URZ], RZ ;  /* 0x000000ff98ff99a7 */ /* 0x0001e2000810043f */
        /* <DEDUP_REMOVED lines=136> */
[----:B0-----:R-:W-:Y:S01]  /*5f40*/  F2FP.F16.F32.PACK_AB R152, R197, R22 ;  /* 0x00000016c598723e */ /* 0x001fe200000000ff */
[--C-:B------:R-:W-:Y:S01]  /*5f50*/  FFMA.FTZ R159, R159, UR6, -R211.reuse ;  /* 0x000000069f9f7c23 */ /* 0x100fe200080108d3 */
[----:B-1----:R-:W-:Y:S01]  /*5f60*/  F2FP.F16.F32.PACK_AB R154, R210, R199 ;  /* 0x000000c7d29a723e */ /* 0x002fe200000000ff */
[--C-:B------:R-:W-:Y:S01]  /*5f70*/  FFMA.FTZ R160, R160, UR6, -R211.reuse ;  /* 0x00000006a0a07c23 */ /* 0x100fe200080108d3 */
[----:B----4-:R-:W-:Y:S01]  /*5f80*/  F2FP.F16.F32.PACK_AB R153, R212, R23 ;  /* 0x00000017d499723e */ /* 0x010fe200000000ff */
[--C-:B------:R-:W-:Y:S01]  /*5f90*/  FFMA.FTZ R163, R165, UR6, -R211.reuse ;  /* 0x00000006a5a37c23 */ /* 0x100fe200080108d3 */
[----:B-----5:R-:W-:Y:S01]  /*5fa0*/  F2FP.F16.F32.PACK_AB R155, R205, R200 ;  /* 0x000000c8cd9b723e */ /* 0x020fe200000000ff */
[----:B------:R2:W-:Y:S01]  /*5fb0*/  BAR.SYNC.DEFER_BLOCKING R15, 0x100 ;  /* 0x0004000f0000751d */ /* 0x0005e20000010000 */
[----:B------:R-:W-:Y:S01]  /*5fc0*/  FFMA.FTZ R214, R167, UR6, -R211 ;  /* 0x00000006a7d67c23 */ /* 0x000fe200080108d3 */
[--C-:B------:R-:W-:Y:S01]  /*5fd0*/  FFMA.FTZ R165, R164, UR6, -R209.reuse ;  /* 0x00000006a4a57c23 */ /* 0x100fe200080108d1 */
[--C-:B------:R-:W-:Y:S01]  /*5fe0*/  FFMA.FTZ R164, R169, UR6, -R209.reuse ;  /* 0x00000006a9a47c23 */ /* 0x100fe200080108d1 */
[----:B------:R-:W-:Y:S01]  /*5ff0*/  FFMA.FTZ R167, R171, UR6, -R209 ;  /* 0x00000006aba77c23 */ /* 0x000fe200080108d1 */
[--C-:B------:R-:W-:Y:S01]  /*6000*/  FFMA.FTZ R169, R168, UR6, -R211.reuse ;  /* 0x00000006a8a97c23 */ /* 0x100fe200080108d3 */
[----:B------:R-:W-:Y:S01]  /*6010*/  MUFU.EX2 R156, R156 ;  /* 0x0000009c009c7308 */ /* 0x000fe20000000800 */
[--C-:B------:R-:W-:Y:S01]  /*6020*/  FFMA.FTZ R166, R166, UR6, -R211.reuse ;  /* 0x00000006a6a67c23 */ /* 0x100fe200080108d3 */
[--C-:B------:R-:W-:Y:S01]  /*6030*/  FFMA.FTZ R168, R173, UR6, -R211.reuse ;  /* 0x00000006ada87c23 */ /* 0x100fe200080108d3 */
[----:B------:R-:W-:Y:S01]  /*6040*/  FFMA.FTZ R171, R175, UR6, -R211 ;  /* 0x00000006afab7c23 */ /* 0x000fe200080108d3 */
[--C-:B------:R-:W-:Y:S01]  /*6050*/  FFMA.FTZ R173, R172, UR6, -R209.reuse ;  /* 0x00000006acad7c23 */ /* 0x100fe200080108d1 */
[--C-:B------:R-:W-:Y:S01]  /*6060*/  FFMA.FTZ R172, R177, UR6, -R209.reuse ;  /* 0x00000006b1ac7c23 */ /* 0x100fe200080108d1 */
[----:B------:R-:W-:Y:S01]  /*6070*/  FFMA.FTZ R175, R179, UR6, -R209 ;  /* 0x00000006b3af7c23 */ /* 0x000fe200080108d1 */
[--C-:B------:R-:W-:Y:S01]  /*6080*/  FFMA.FTZ R177, R176, UR6, -R211.reuse ;  /* 0x00000006b0b17c23 */ /* 0x100fe200080108d3 */
[----:B------:R-:W0:Y:S01]  /*6090*/  MUFU.EX2 R213, R213 ;  /* 0x000000d500d57308 */ /* 0x000e220000000800 */
[--C-:B------:R-:W-:Y:S01]  /*60a0*/  FFMA.FTZ R174, R174, UR6, -R211.reuse ;  /* 0x00000006aeae7c23 */ /* 0x100fe200080108d3 */
[--C-:B------:R-:W-:Y:S01]  /*60b0*/  FFMA.FTZ R176, R181, UR6, -R211.reuse ;  /* 0x00000006b5b07c23 */ /* 0x100fe200080108d3 */
[----:B------:R-:W-:Y:S01]  /*60c0*/  FFMA.FTZ R179, R183, UR6, -R211 ;  /* 0x00000006b7b37c23 */ /* 0x000fe200080108d3 */
[--C-:B------:R-:W-:Y:S01]  /*60d0*/  FFMA.FTZ R181, R180, UR6, -R209.reuse ;  /* 0x00000006b4b57c23 */ /* 0x100fe200080108d1 */
[--C-:B------:R-:W-:Y:S01]  /*60e0*/  FFMA.FTZ R180, R185, UR6, -R209.reuse ;  /* 0x00000006b9b47c23 */ /* 0x100fe200080108d1 */
[----:B------:R-:W-:Y:S01]  /*60f0*/  FFMA.FTZ R183, R187, UR6, -R209 ;  /* 0x00000006bbb77c23 */ /* 0x000fe200080108d1 */
[----:B------:R-:W-:Y:S01]  /*6100*/  FFMA.FTZ R185, R184, UR6, -R211 ;  /* 0x00000006b8b97c23 */ /* 0x000fe200080108d3 */
[----:B------:R-:W-:Y:S01]  /*6110*/  MUFU.EX2 R158, R158 ;  /* 0x0000009e009e7308 */ /* 0x000fe20000000800 */
[----:B------:R-:W-:Y:S01]  /*6120*/  FFMA.FTZ R178, R178, UR6, -R209 ;  /* 0x00000006b2b27c23 */ /* 0x000fe200080108d1 */
[----:B------:R-:W-:Y:S01]  /*6130*/  WARPGROUP.ARRIVE ;  /* 0x00000000000079c5 */ /* 0x000fe20000000000 */
[--C-:B------:R-:W-:Y:S01]  /*6140*/  FFMA.FTZ R182, R182, UR6, -R211.reuse ;  /* 0x00000006b6b67c23 */ /* 0x100fe200080108d3 */
[--C-:B------:R-:W-:Y:S01]  /*6150*/  FFMA.FTZ R184, R190, UR6, -R211.reuse ;  /* 0x00000006beb87c23 */ /* 0x100fe200080108d3 */
[----:B------:R-:W-:Y:S01]  /*6160*/  FFMA.FTZ R187, R206, UR6, -R211 ;  /* 0x00000006cebb7c23 */ /* 0x000fe200080108d3 */
[----:B------:R-:W-:Y:S01]  /*6170*/  FFMA.FTZ R215, R188, UR6, -R209 ;  /* 0x00000006bcd77c23 */ /* 0x000fe200080108d1 */
[----:B------:R-:W-:Y:S01]  /*6180*/  FFMA.FTZ R190, R191, UR6, -R211 ;  /* 0x00000006bfbe7c23 */ /* 0x000fe200080108d3 */
[----:B------:R-:W-:Y:S01]  /*6190*/  HGMMA.64x256x16.F32 R24, R152, gdesc[UR8].tnspB, R24, gsb0 ;  /* 0x43e0000898187df0 */ /* 0x000fe20008000818 */
[----:B------:R-:W-:Y:S01]  /*61a0*/  MUFU.EX2 R161, R161 ;  /* 0x000000a100a17308 */ /* 0x000fe20000000800 */
[----:B------:R-:W-:Y:S01]  /*61b0*/  UIADD3 UR10, UR7, 0x80, URZ ;  /* 0x00000080070a7890 */ /* 0x000fe2000fffe03f */
[--C-:B------:R-:W-:Y:S01]  /*61c0*/  FFMA.FTZ R186, R186, UR6, -R209.reuse ;  /* 0x00000006baba7c23 */ /* 0x100fe200080108d1 */
[----:B------:R-:W-:Y:S01]  /*61d0*/  UMOV UR11, 0x40000040 ;  /* 0x40000040000b7882 */ /* 0x000fe20000000000 */
[----:B------:R-:W-:Y:S01]  /*61e0*/  FFMA.FTZ R188, R192, UR6, -R209 ;  /* 0x00000006c0bc7c23 */ /* 0x000fe200080108d1 */
[----:B------:R-:W-:Y:S01]  /*61f0*/  FFMA.FTZ R191, R195, UR6, -R211 ;  /* 0x00000006c3bf7c23 */ /* 0x000fe200080108d3 */
[----:B------:R-:W-:Y:S01]  /*6200*/  FFMA.FTZ R209, R194, UR6, -R209 ;  /* 0x00000006c2d17c23 */ /* 0x000fe200080108d1 */
[--C-:B------:R-:W-:Y:S01]  /*6210*/  FFMA.FTZ R192, R198, UR6, -R211.reuse ;  /* 0x00000006c6c07c23 */ /* 0x100fe200080108d3 */
[----:B------:R-:W-:Y:S01]  /*6220*/  MUFU.EX2 R159, R159 ;  /* 0x0000009f009f7308 */ /* 0x000fe20000000800 */
[----:B------:R-:W-:Y:S01]  /*6230*/  FFMA.FTZ R195, R207, UR6, -R211 ;  /* 0x00000006cfc37c23 */ /* 0x000fe200080108d3 */
[----:B------:R-:W-:Y:S01]  /*6240*/  FFMA.FTZ R20, R193, R20, R22 ;  /* 0x00000014c1147223 */ /* 0x000fe20000010016 */
[----:B------:R-:W-:Y:S01]  /*6250*/  FFMA.FTZ R21, R208, R21, R23 ;  /* 0x00000015d0157223 */ /* 0x000fe20000010017 */
[----:B------:R-:W-:Y:S01]  /*6260*/  @!P1 IADD3 R201, R201, 0x32460, RZ ;  /* 0x00032460c9c99810 */ /* 0x000fe20007ffe0ff */
[----:B------:R-:W-:-:S02]  /*6270*/  IMAD.MOV.U32 R23, RZ, RZ, R196 ;  /* 0x000000ffff177224 */ /* 0x000fc400078e00c4 */
[----:B------:R-:W-:Y:S01]  /*6280*/  FADD.FTZ R20, R197, R20 ;  /* 0x00000014c5147221 */ /* 0x000fe20000010000 */
[----:B------:R-:W-:Y:S01]  /*6290*/  FADD.FTZ R21, R212, R21 ;  /* 0x00000015d4157221 */ /* 0x000fe20000010000 */
[----:B------:R-:W1:Y:S01]  /*62a0*/  MUFU.EX2 R160, R160 ;  /* 0x000000a000a07308 */ /* 0x000e620000000800 */
[----:B------:R-:W-:Y:S01]  /*62b0*/  @!P1 PRMT R201, RZ, 0x654, R201 ;  /* 0x00000654ffc99816 */ /* 0x000fe200000000c9 */
[----:B------:R-:W-:Y:S01]  /*62c0*/  FADD.FTZ R199, R199, R20 ;  /* 0x00000014c7c77221 */ /* 0x000fe20000010000 */
[----:B------:R-:W-:Y:S01]  /*62d0*/  FADD.FTZ R200, R200, R21 ;  /* 0x00000015c8c87221 */ /* 0x000fe20000010000 */
[----:B------:R-:W-:Y:S02]  /*62e0*/  IMAD.MOV.U32 R22, RZ, RZ, R189 ;  /* 0x000000ffff167224 */ /* 0x000fe400078e00bd */
[----:B------:R-:W-:Y:S01]  /*62f0*/  FADD.FTZ R199, R210, R199 ;  /* 0x000000c7d2c77221 */ /* 0x000fe20000010000 */
[----:B------:R-:W-:Y:S01]  /*6300*/  FADD.FTZ R200, R205, R200 ;  /* 0x000000c8cdc87221 */ /* 0x000fe20000010000 */
        /* <DEDUP_REMOVED lines=9> */
[----:B------:R-:W2:Y:S08]  /*63a0*/  MUFU.EX2 R171, R171 ;  /* 0x000000ab00ab7308 */ /* 0x000eb00000000800 */
[----:B------:R-:W-:Y:S08]  /*63b0*/  MUFU.EX2 R170, R170 ;  /* 0x000000aa00aa7308 */ /* 0x000ff00000000800 */
[----:B------:R-:W2:Y:S08]  /*63c0*/  MUFU.EX2 R173, R173 ;  /* 0x000000ad00ad7308 */ /* 0x000eb00000000800 */
[----:B------:R-:W-:Y:S08]  /*63d0*/  MUFU.EX2 R172, R172 ;  /* 0x000000ac00ac7308 */ /* 0x000ff00000000800 */
[----:B------:R-:W-:Y:S08]  /*63e0*/  MUFU.EX2 R175, R175 ;  /* 0x000000af00af7308 */ /* 0x000ff00000000800 */
[----:B------:R-:W-:Y:S08]  /*63f0*/  MUFU.EX2 R174, R174 ;  /* 0x000000ae00ae7308 */ /* 0x000ff00000000800 */
[----:B------:R-:W2:Y:S08]  /*6400*/  MUFU.EX2 R177, R177 ;  /* 0x000000b100b17308 */ /* 0x000eb00000000800 */
        /* <DEDUP_REMOVED lines=14> */
[----:B------:R-:W-:Y:S01]  /*64f0*/  MUFU.EX2 R190, R190 ;  /* 0x000000be00be7308 */ /* 0x000fe20000000800 */
[----:B------:R-:W-:-:S02]  /*6500*/  WARPGROUP.DEPBAR.LE gsb0, 0x0 ;  /* 0x00008000000079c5 */ /* 0x000fc40000010000 */
[----:B0-----:R-:W-:-:S05]  /*6510*/  F2FP.F16.F32.PACK_AB R152, R213, R156 ;  /* 0x0000009cd598723e */ /* 0x001fca00000000ff */
[----:B------:R-:W0:Y:S01]  /*6520*/  MUFU.EX2 R191, R191 ;  /* 0x000000bf00bf7308 */ /* 0x000e220000000800 */
[----:B-1----:R-:W-:Y:S01]  /*6530*/  F2FP.F16.F32.PACK_AB R153, R160, R159 ;  /* 0x0000009fa099723e */ /* 0x002fe200000000ff */
[----:B------:R-:W-:Y:S01]  /*6540*/  FADD.FTZ R156, R156, R199 ;  /* 0x000000c79c9c7221 */ /* 0x000fe20000010000 */
[----:B------:R-:W-:Y:S01]  /*6550*/  F2FP.F16.F32.PACK_AB R154, R161, R158 ;  /* 0x0000009ea19a723e */ /* 0x000fe200000000ff */
[----:B------:R-:W-:Y:S01]  /*6560*/  FADD.FTZ R159, R159, R200 ;  /* 0x000000c89f9f7221 */ /* 0x000fe20000010000 */
[----:B---3--:R-:W-:Y:S01]  /*6570*/  F2FP.F16.F32.PACK_AB R155, R214, R163 ;  /* 0x000000a3d69b723e */ /* 0x008fe200000000ff */
[----:B------:R-:W-:Y:S02]  /*6580*/  FADD.FTZ R213, R213, R156 ;  /* 0x0000009cd5d57221 */ /* 0x000fe40000010000 */
[----:B------:R-:W-:Y:S01]  /*6590*/  MUFU.EX2 R192, R192 ;  /* 0x000000c000c07308 */ /* 0x000fe20000000800 */
[----:B------:R-:W-:Y:S01]  /*65a0*/  WARPGROUP.ARRIVE ;  /* 0x00000000000079c5 */ /* 0x000fe20000000000 */
[----:B------:R-:W-:Y:S01]  /*65b0*/  FADD.FTZ R160, R160, R159 ;  /* 0x0000009fa0a07221 */ /* 0x000fe20000010000 */
[----:B------:R-:W-:-:S03]  /*65c0*/  FADD.FTZ R158, R158, R213 ;  /* 0x000000d59e9e7221 */ /* 0x000fc60000010000 */
[----:B------:R-:W-:Y:S01]  /*65d0*/  FADD.FTZ R163, R163, R160 ;  /* 0x000000a0a3a37221 */ /* 0x000fe20000010000 */
[----:B------:R-:W-:Y:S01]  /*65e0*/  HGMMA.64x256x16.F32 R24, R152, gdesc[UR8].tnspB, R24, gsb0 ;  /* 0x43e0000898187df0 */ /* 0x000fe20008000818 */
[----:B------:R-:W-:Y:S01]  /*65f0*/  UIADD3 UR10, UR7, 0x100, URZ ;  /* 0x00000100070a7890 */ /* 0x000fe2000fffe03f */
[----:B------:R-:W1:Y:S01]  /*6600*/  MUFU.EX2 R195, R195 ;  /* 0x000000c300c37308 */ /* 0x000e620000000800 */
[----:B------:R-:W-:Y:S01]  /*6610*/  UMOV UR11, 0x40000040 ;  /* 0x40000040000b7882 */ /* 0x000fe20000000000 */
[----:B------:R-:W-:Y:S01]  /*6620*/  FADD.FTZ R161, R161, R158 ;  /* 0x0000009ea1a17221 */ /* 0x000fe20000010000 */
[----:B------:R-:W-:Y:S01]  /*6630*/  FADD.FTZ R163, R214, R163 ;  /* 0x000000a3d6a37221 */ /* 0x000fe20000010000 */
[----:B------:R-:W-:Y:S02]  /*6640*/  WARPGROUP.DEPBAR.LE gsb0, 0x0 ;  /* 0x00008000000079c5 */ /* 0x000fe40000010000 */
[----:B----4-:R-:W-:Y:S01]  /*6650*/  F2FP.F16.F32.PACK_AB R152, R165, R162 ;  /* 0x000000a2a598723e */ /* 0x010fe200000000ff */
[----:B------:R-:W-:Y:S01]  /*6660*/  FADD.FTZ R162, R162, R161 ;  /* 0x000000a1a2a27221 */ /* 0x000fe20000010000 */
[----:B-----5:R-:W-:Y:S01]  /*6670*/  F2FP.F16.F32.PACK_AB R153, R169, R166 ;  /* 0x000000a6a999723e */ /* 0x020fe200000000ff */
[----:B------:R-:W-:Y:S01]  /*6680*/  FADD.FTZ R166, R166, R163 ;  /* 0x000000a3a6a67221 */ /* 0x000fe20000010000 */
[----:B------:R-:W-:Y:S01]  /*6690*/  F2FP.F16.F32.PACK_AB R154, R167, R164 ;  /* 0x000000a4a79a723e */ /* 0x000fe200000000ff */
[----:B------:R-:W-:Y:S01]  /*66a0*/  FADD.FTZ R165, R165, R162 ;  /* 0x000000a2a5a57221 */ /* 0x000fe20000010000 */
[----:B--2---:R-:W-:Y:S01]  /*66b0*/  F2FP.F16.F32.PACK_AB R155, R171, R168 ;  /* 0x000000a8ab9b723e */ /* 0x004fe200000000ff */
[----:B------:R-:W-:-:S02]  /*66c0*/  FADD.FTZ R169, R169, R166 ;  /* 0x000000a6a9a97221 */ /* 0x000fc40000010000 */
[----:B------:R-:W-:Y:S01]  /*66d0*/  FADD.FTZ R164, R164, R165 ;  /* 0x000000a5a4a47221 */ /* 0x000fe20000010000 */
[----:B------:R-:W-:Y:S01]  /*66e0*/  WARPGROUP.ARRIVE ;  /* 0x00000000000079c5 */ /* 0x000fe20000000000 */
[----:B------:R-:W-:Y:S02]  /*66f0*/  FADD.FTZ R168, R168, R169 ;  /* 0x000000a9a8a87221 */ /* 0x000fe40000010000 */
[----:B------:R-:W-:Y:S02]  /*6700*/  FADD.FTZ R167, R167, R164 ;  /* 0x000000a4a7a77221 */ /* 0x000fe40000010000 */
[----:B------:R-:W-:-:S05]  /*6710*/  FADD.FTZ R171, R171, R168 ;  /* 0x000000a8abab7221 */ /* 0x000fca0000010000 */
        /* <DEDUP_REMOVED lines=40> */
[----:B0-----:R-:W-:Y:S01]  /*69a0*/  F2FP.F16.F32.PACK_AB R153, R191, R190 ;  /* 0x000000bebf99723e */ /* 0x001fe200000000ff */
        /* <DEDUP_REMOVED lines=9> */
[----:B------:R-:W-:-:S08]  /*6a40*/  FADD.FTZ R21, R195, R192 ;  /* 0x000000c0c3157221 */ /* 0x000fd00000010000 */
[----:B------:R-:W-:Y:S03]  /*6a50*/  HGMMA.64x256x16.F32 R24, R152, gdesc[UR8].tnspB, R24, gsb0 ;  /* 0x43e0000898187df0 */ /* 0x000fe60008000818 */
[----:B------:R-:W-:Y:S02]  /*6a60*/  WARPGROUP.DEPBAR.LE gsb0, 0x0 ;  /* 0x00008000000079c5 */ /* 0x000fe40000010000 */
[----:B------:R1:W-:Y:S01]  /*6a70*/  @!P1 SYNCS.ARRIVE.TRANS64.RED.A1T0 RZ, [R201+URZ], RZ ;  /* 0x000000ffc9ff99a7 */ /* 0x0003e2000810043f */
[----:B------:R-:W-:Y:S05]  /*6a80*/  @P2 BRA `(.L_x_9226) ;  /* 0xffffffd4004c2947 */ /* 0x000fea000383ffff */
.L_x_9217:
[----:B------:R-:W2:Y:S01]  /*6a90*/  SHFL.BFLY PT, R3, R20, 0x2, 0x1f ;  /* 0x0c401f0014037f89 */ /* 0x000ea200000e0000 */
[----:B------:R-:W-:Y:S01]  /*6aa0*/  IMAD.MOV.U32 R4, RZ, RZ, RZ ;  /* 0x000000ffff047224 */ /* 0x000fe200078e00ff */
[----:B------:R3:W-:Y:S08]  /*6ab0*/  BAR.ARV R157, 0x100 ;  /* 0x0004009d0000751d */ /* 0x0007f00000002000 */
[----:B------:R-:W-:Y:S06]  /*6ac0*/  BAR.ARV 0x8, 0x180 ;  /* 0x0206000000007b1d */ /* 0x000fec0000002000 */
[----:B------:R-:W-:Y:S01]  /*6ad0*/  PLOP3.LUT P0, PT, PT, PT, PT, 0x8, 0x0 ;  /* 0x000000000000781c */ /* 0x000fe20003f0e170 */
[----:B------:R-:W4:Y:S01]  /*6ae0*/  SHFL.BFLY PT, R2, R21, 0x2, 0x1f ;  /* 0x0c401f0015027f89 */ /* 0x000f2200000e0000 */
[----:B--2---:R-:W-:-:S05]  /*6af0*/  FADD.FTZ R3, R3, R20 ;  /* 0x0000001403037221 */ /* 0x004fca0000010000 */
[----:B------:R-:W2:Y:S01]  /*6b00*/  SHFL.BFLY PT, R0, R3, 0x1, 0x1f ;  /* 0x0c201f0003007f89 */ /* 0x000ea200000e0000 */
[----:B----4-:R-:W-:-:S05]  /*6b10*/  FADD.FTZ R2, R2, R21 ;  /* 0x0000001502027221 */ /* 0x010fca0000010000 */
[----:B------:R-:W4:Y:S01]  /*6b20*/  SHFL.BFLY PT, R5, R2, 0x1, 0x1f ;  /* 0x0c201f0002057f89 */ /* 0x000f2200000e0000 */
[----:B--2---:R-:W-:Y:S01]  /*6b30*/  FADD.FTZ R7, R3, R0 ;  /* 0x0000000003077221 */ /* 0x004fe20000010000 */
[----:B------:R-:W-:Y:S02]  /*6b40*/  IMAD.MOV.U32 R0, RZ, RZ, RZ ;  /* 0x000000ffff007224 */ /* 0x000fe400078e00ff */
[----:B------:R-:W-:Y:S02]  /*6b50*/  IMAD.MOV.U32 R3, RZ, RZ, -0x800000 ;  /* 0xff800000ff037424 */ /* 0x000fe400078e00ff */
[----:B------:R-:W-:-:S13]  /*6b60*/  FSETP.NE.FTZ.AND P1, PT, R7, RZ, PT ;  /* 0x000000ff0700720b */ /* 0x000fda0003f35000 */
[----:B------:R-:W2:Y:S01]  /*6b70*/  @P1 MUFU.RCP R4, R7 ;  /* 0x0000000700041308 */ /* 0x000ea20000001000 */
[----:B----4-:R-:W-:Y:S01]  /*6b80*/  FADD.FTZ R8, R2, R5 ;  /* 0x0000000502087221 */ /* 0x010fe20000010000 */
[----:B------:R-:W-:-:S04]  /*6b90*/  IMAD.MOV.U32 R2, RZ, RZ, -0x800000 ;  /* 0xff800000ff027424 */ /* 0x000fc800078e00ff */
[----:B------:R-:W-:Y:S02]  /*6ba0*/  FSETP.NE.FTZ.AND P2, PT, R8, RZ, PT ;  /* 0x000000ff0800720b */ /* 0x000fe40003f55000 */
[----:B------:R-:W4:Y:S01]  /*6bb0*/  @P1 MUFU.LG2 R5, R7 ;  /* 0x0000000700051308 */ /* 0x000f220000000c00 */
[-C--:B--2---:R-:W-:Y:S01]  /*6bc0*/  FMUL.FTZ R24, R24, R4.reuse ;  /* 0x0000000418187220 */ /* 0x084fe20000410000 */
[-C--:B------:R-:W-:Y:S01]  /*6bd0*/  FMUL.FTZ R25, R25, R4.reuse ;  /* 0x0000000419197220 */ /* 0x080fe20000410000 */
[----:B------:R-:W-:-:S08]  /*6be0*/  FMUL.FTZ R28, R28, R4 ;  /* 0x000000041c1c7220 */ /* 0x000fd00000410000 */
[----:B------:R-:W2:Y:S01]  /*6bf0*/  @P2 MUFU.LG2 R6, R8 ;  /* 0x0000000800062308 */ /* 0x000ea20000000c00 */
[-C--:B------:R-:W-:Y:S01]  /*6c00*/  FMUL.FTZ R29, R29, R4.reuse ;  /* 0x000000041d1d7220 */ /* 0x080fe20000410000 */
[-C--:B------:R-:W-:Y:S01]  /*6c10*/  FMUL.FTZ R32, R32, R4.reuse ;  /* 0x0000000420207220 */ /* 0x080fe20000410000 */
[-C--:B------:R-:W-:Y:S01]  /*6c20*/  FMUL.FTZ R33, R33, R4.reuse ;  /* 0x0000000421217220 */ /* 0x080fe20000410000 */
[-C--:B------:R-:W-:Y:S01]  /*6c30*/  FMUL.FTZ R36, R36, R4.reuse ;  /* 0x0000000424247220 */ /* 0x080fe20000410000 */
[-C--:B------:R-:W-:Y:S01]  /*6c40*/  FMUL.FTZ R37, R37, R4.reuse ;  /* 0x0000000425257220 */ /* 0x080fe20000410000 */
[-C--:B------:R-:W-:Y:S01]  /*6c50*/  FMUL.FTZ R40, R40, R4.reuse ;  /* 0x0000000428287220 */ /* 0x080fe20000410000 */
[-C--:B------:R-:W-:Y:S01]  /*6c60*/  FMUL.FTZ R41, R41, R4.reuse ;  /* 0x0000000429297220 */ /* 0x080fe20000410000 */
[----:B------:R5:W0:Y:S01]  /*6c70*/  @P2 MUFU.RCP R0, R8 ;  /* 0x0000000800002308 */ /* 0x000a220000001000 */
        /* <DEDUP_REMOVED lines=54> */
[----:B------:R-:W-:-:S02]  /*6fe0*/  IMAD.U32 R4, RZ, RZ, UR6 ;  /* 0x00000006ff047e24 */ /* 0x000fc4000f8e00ff */
[----:B----4-:R-:W-:Y:S01]  /*6ff0*/  @P1 FMUL.FTZ R5, R5, 0.69314718246459960938 ;  /* 0x3f31721805051820 */ /* 0x010fe20000410000 */
[----:B-----5:R-:W-:Y:S02]  /*7000*/  IMAD.U32 R8, RZ, RZ, UR6 ;  /* 0x00000006ff087e24 */ /* 0x020fe4000f8e00ff */
[----:B--2---:R-:W-:Y:S01]  /*7010*/  @P2 FMUL.FTZ R7, R6, 0.69314718246459960938 ;  /* 0x3f31721806072820 */ /* 0x004fe20000410000 */
[----:B------:R-:W-:Y:S01]  /*7020*/  @P1 FMUL.FTZ R4, R4, 0.69314718246459960938 ;  /* 0x3f31721804041820 */ /* 0x000fe20000410000 */
[-C--:B0-----:R-:W-:Y:S01]  /*7030*/  FMUL.FTZ R26, R26, R0.reuse ;  /* 0x000000001a1a7220 */ /* 0x081fe20000410000 */
        /* <DEDUP_REMOVED lines=65> */
[----:B---3--:R-:W-:-:S07]  /*7450*/  @P2 FFMA.FTZ R2, R8, R196, R7 ;  /* 0x000000c408022223 */ /* 0x008fce0000010007 */
.L_x_9205:
[----:B------:R-:W-:Y:S05]  /*7460*/  @P0 BRA `(.L_x_9227) ;  /* 0x0000002000600947 */ /* 0x000fea0003800000 */
[----:B------:R-:W0:Y:S01]  /*7470*/  S2R R0, SR_TID.X ;  /* 0x0000000000007919 */ /* 0x000e220000002100 */
[----:B------:R-:W2:Y:S01]  /*7480*/  LDC R8, c[0x0][0xce8] ;  /* 0x00033a00ff087b82 */ /* 0x000ea20000000800 */
[----:B------:R-:W-:Y:S01]  /*7490*/  R2UR UR13, R18 ;  /* 0x00000000120d72ca */ /* 0x000fe200000e0000 */
[----:B------:R-:W-:Y:S01]  /*74a0*/  ULDC.64 UR8, c[0x0][0xcd0] ;  /* 0x0003340000087ab9 */ /* 0x000fe20000000a00 */
[----:B------:R-:W3:Y:S01]  /*74b0*/  S2R R16, SR_CTAID.X ;  /* 0x0000000000107919 */ /* 0x000ee20000002500 */
[----:B------:R-:W-:Y:S01]  /*74c0*/  ULDC.64 UR14, c[0x0][0x208] ;  /* 0x00008200000e7ab9 */ /* 0x000fe20000000a00 */
[----:B------:R-:W-:Y:S03]  /*74d0*/  BSSY B0, `(.L_x_9228) ;  /* 0x000014b000007945 */ /* 0x000fe60003800000 */
[----:B------:R-:W4:Y:S06]  /*74e0*/  S2UR UR12, SR_CTAID.Z ;  /* 0x00000000000c79c3 */ /* 0x000f2c0000002700 */
[----:B------:R-:W-:-:S02]  /*74f0*/  USHF.R.S32.HI UR7, URZ, 0x1f, UR13 ;  /* 0x0000001f3f077899 */ /* 0x000fc4000801140d */
[----:B------:R-:W-:Y:S01]  /*7500*/  IMAD R19, RZ, RZ, -UR13 ;  /* 0x8000000dff137e24 */ /* 0x000fe2000f8e02ff */
[----:B------:R-:W5:Y:S01]  /*7510*/  LDC.64 R20, c[0x0][0xcd8] ;  /* 0x00033600ff147b82 */ /* 0x000f620000000a00 */
[----:B------:R-:W-:Y:S02]  /*7520*/  UIMAD.WIDE.U32 UR4, UR13, UR8, URZ ;  /* 0x000000080d0472a5 */ /* 0x000fe4000f8e003f */
[----:B------:R-:W-:-:S04]  /*7530*/  UIMAD UR6, UR7, UR8, URZ ;  /* 0x00000008070672a4 */ /* 0x000fc8000f8e023f */
[----:B------:R-:W-:Y:S01]  /*7540*/  UIMAD UR6, UR13, UR9, UR6 ;  /* 0x000000090d0672a4 */ /* 0x000fe2000f8e0206 */
[----:B--2---:R-:W-:Y:S01]  /*7550*/  ISETP.NE.AND P0, PT, R8, 0x1, PT ;  /* 0x000000010800780c */ /* 0x004fe20003f05270 */
[----:B------:R-:W2:Y:S01]  /*7560*/  S2UR UR11, SR_CTAID.Y ;  /* 0x00000000000b79c3 */ /* 0x000ea20000002600 */
[----:B------:R-:W-:Y:S01]  /*7570*/  ULDC.64 UR8, c[0x0][0xc38] ;  /* 0x00030e0000087ab9 */ /* 0x000fe20000000a00 */
[----:B------:R-:W-:Y:S02]  /*7580*/  UIADD3 UR6, UR5, UR6, URZ ;  /* 0x0000000605067290 */ /* 0x000fe4000fffe03f */
[----:B------:R-:W-:Y:S01]  /*7590*/  UIMAD UR7, UR7, UR8, URZ ;  /* 0x00000008070772a4 */ /* 0x000fe2000f8e023f */
[----:B0-----:R-:W-:Y:S01]  /*75a0*/  VIADD R14, R0, 0xffffff80 ;  /* 0xffffff80000e7836 */ /* 0x001fe20000000000 */
[----:B----4-:R-:W-:Y:S02]  /*75b0*/  USHF.R.S32.HI UR10, URZ, 0x1f, UR12 ;  /* 0x0000001f3f0a7899 */ /* 0x010fe4000801140c */
[----:B------:R-:W2:Y:S02]  /*75c0*/  LDC R152, c[0x0][0xd50] ;  /* 0x00035400ff987b82 */ /* 0x000ea40000000800 */
[----:B------:R-:W-:-:S04]  /*75d0*/  SHF.R.S32.HI R7, RZ, 0x1f, R14 ;  /* 0x0000001fff077819 */ /* 0x000fc8000001140e */
[CC--:B------:R-:W-:Y:S02]  /*75e0*/  LEA.HI R4, R7.reuse, R14.reuse, RZ, 0x7 ;  /* 0x0000000e07047211 */ /* 0x0c0fe400078f38ff */
[----:B------:R-:W0:Y:S01]  /*75f0*/  LDC.64 R22, c[0x0][0xc40] ;  /* 0x00031000ff167b82 */ /* 0x000e220000000a00 */
[----:B------:R-:W-:Y:S02]  /*7600*/  LEA.HI R7, R7, R14, RZ, 0x2 ;  /* 0x0000000e07077211 */ /* 0x000fe400078f10ff */
[----:B------:R-:W-:Y:S02]  /*7610*/  LOP3.LUT R5, R4, 0xffffff80, RZ, 0xc0, !PT ;  /* 0xffffff8004057812 */ /* 0x000fe400078ec0ff */
[----:B------:R-:W-:Y:S02]  /*7620*/  SHF.R.S32.HI R9, RZ, 0x7, R4 ;  /* 0x00000007ff097819 */ /* 0x000fe40000011404 */
[----:B------:R-:W-:Y:S01]  /*7630*/  LOP3.LUT R7, R7, 0xfffffffc, RZ, 0xc0, !PT ;  /* 0xfffffffc07077812 */ /* 0x000fe200078ec0ff */
[----:B------:R-:W-:Y:S01]  /*7640*/  IMAD.IADD R0, R14, 0x1, -R5 ;  /* 0x000000010e007824 */ /* 0x000fe200078e0a05 */
[----:B------:R-:W-:Y:S01]  /*7650*/  LEA.HI R4, R4, R9, RZ, 0x1 ;  /* 0x0000000904047211 */ /* 0x000fe200078f08ff */
[----:B------:R-:W4:Y:S01]  /*7660*/  @P0 LDC R17, c[0x0][0xcf0] ;  /* 0x00033c00ff110b82 */ /* 0x000f220000000800 */
[----:B------:R-:W-:-:S02]  /*7670*/  IADD3 R7, R14, -R7, RZ ;  /* 0x800000070e077210 */ /* 0x000fc40007ffe0ff */
[----:B------:R-:W-:Y:S02]  /*7680*/  SHF.R.S32.HI R11, RZ, 0x1f, R0 ;  /* 0x0000001fff0b7819 */ /* 0x000fe40000011400 */
[----:B------:R-:W-:Y:S02]  /*7690*/  LOP3.LUT R4, R4, 0x3fffffe, RZ, 0xc0, !PT ;  /* 0x03fffffe04047812 */ /* 0x000fe400078ec0ff */
[----:B------:R-:W-:Y:S01]  /*76a0*/  LEA.HI R10, R11, R0, RZ, 0x2 ;  /* 0x000000000b0a7211 */ /* 0x000fe200078f10ff */
[----:B------:R-:W1:Y:S03]  /*76b0*/  @P0 LDC R14, c[0x0][0xcec] ;  /* 0x00033b00ff0e0b82 */ /* 0x000e660000000800 */
[--C-:B------:R-:W-:Y:S02]  /*76c0*/  SHF.R.S32.HI R5, RZ, 0x2, R10.reuse ;  /* 0x00000002ff057819 */ /* 0x100fe4000001140a */
[----:B------:R-:W-:-:S03]  /*76d0*/  SHF.R.S32.HI R6, RZ, 0x1f, R10 ;  /* 0x0000001fff067819 */ /* 0x000fc6000001140a */
[----:B------:R-:W4:Y:S01]  /*76e0*/  @P0 LDC R154, c[0x0][0xcec] ;  /* 0x00033b00ff9a0b82 */ /* 0x000f220000000800 */
[----:B------:R-:W-:-:S04]  /*76f0*/  LEA.HI R6, R6, R5, RZ, 0x3 ;  /* 0x0000000506067211 */ /* 0x000fc800078f18ff */
[----:B------:R-:W-:Y:S01]  /*7700*/  LOP3.LUT R12, R6, 0xfffffff8, RZ, 0xc0, !PT ;  /* 0xfffffff8060c7812 */ /* 0x000fe200078ec0ff */
[----:B------:R-:W-:Y:S01]  /*7710*/  IMAD.IADD R6, R9, 0x1, -R4 ;  /* 0x0000000109067824 */ /* 0x000fe200078e0a04 */
[----:B------:R-:W-:Y:S01]  /*7720*/  LEA.HI R9, R7, R7, RZ, 0x1 ;  /* 0x0000000707097211 */ /* 0x000fe200078f08ff */
[----:B------:R-:W4:Y:S01]  /*7730*/  @P0 LDC R153, c[0x0][0xcf0] ;  /* 0x00033c00ff990b82 */ /* 0x000f220000000800 */
[----:B------:R-:W-:Y:S01]  /*7740*/  LEA.HI R4, R11, R0, RZ, 0x5 ;  /* 0x000000000b047211 */ /* 0x000fe200078f28ff */
[----:B------:R-:W-:Y:S01]  /*7750*/  IMAD.IADD R5, R5, 0x1, -R12 ;  /* 0x0000000105057824 */ /* 0x000fe200078e0a0c */
[----:B------:R-:W-:Y:S02]  /*7760*/  LOP3.LUT R12, R9, 0x1ffffffe, RZ, 0xc0, !PT ;  /* 0x1ffffffe090c7812 */ /* 0x000fe400078ec0ff */
[----:B------:R-:W-:-:S03]  /*7770*/  SHF.R.S32.HI R4, RZ, 0x5, R4 ;  /* 0x00000005ff047819 */ /* 0x000fc60000011404 */
[----:B------:R-:W-:Y:S02]  /*7780*/  IMAD.IADD R12, R7, 0x1, -R12 ;  /* 0x00000001070c7824 */ /* 0x000fe400078e0a0c */
[----:B------:R-:W-:Y:S02]  /*7790*/  IMAD R7, R4, 0x10, R5 ;  /* 0x0000001004077824 */ /* 0x000fe400078e0205 */
[----:B------:R-:W-:Y:S02]  /*77a0*/  IMAD.U32 R5, RZ, RZ, UR5 ;  /* 0x00000005ff057e24 */ /* 0x000fe4000f8e00ff */
[----:B------:R-:W-:Y:S02]  /*77b0*/  IMAD R9, R6, 0x40, R7 ;  /* 0x0000004006097824 */ /* 0x000fe400078e0207 */
[----:B------:R-:W-:Y:S01]  /*77c0*/  IMAD.U32 R4, RZ, RZ, UR4 ;  /* 0x00000004ff047e24 */ /* 0x000fe2000f8e00ff */
[----:B------:R-:W-:Y:S01]  /*77d0*/  UIMAD.WIDE.U32 UR4, UR13, UR8, URZ ;  /* 0x000000080d0472a5 */ /* 0x000fe2000f8e003f */
[----:B------:R-:W-:Y:S01]  /*77e0*/  IMAD.U32 R5, RZ, RZ, UR6 ;  /* 0x00000006ff057e24 */ /* 0x000fe2000f8e00ff */
[----:B------:R-:W-:Y:S01]  /*77f0*/  UIMAD UR6, UR13, UR9, UR7 ;  /* 0x000000090d0672a4 */ /* 0x000fe2000f8e0207 */
[----:B------:R-:W-:-:S02]  /*7800*/  IMAD R12, R12, 0x8, R9 ;  /* 0x000000080c0c7824 */ /* 0x000fc400078e0209 */
[----:B-----5:R-:W-:Y:S01]  /*7810*/  IMAD R6, R20, UR10, RZ ;  /* 0x0000000a14067c24 */ /* 0x020fe2000f8e02ff */
[----:B------:R-:W-:Y:S01]  /*7820*/  UIADD3 UR6, UR5, UR6, URZ ;  /* 0x0000000605067290 */ /* 0x000fe2000fffe03f */
[----:B---3--:R-:W-:Y:S01]  /*7830*/  IMAD R11, R16, 0x80, R12 ;  /* 0x00000080100b7824 */ /* 0x008fe200078e020c */
[----:B------:R-:W-:Y:S01]  /*7840*/  ULDC.64 UR8, c[0x0][0xc28] ;  /* 0x00030a0000087ab9 */ /* 0x000fe20000000a00 */
[----:B------:R-:W-:Y:S01]  /*7850*/  IMAD R15, R21, UR12, R6 ;  /* 0x0000000c150f7c24 */ /* 0x000fe2000f8e0206 */
[----:B------:R-:W-:Y:S01]  /*7860*/  MOV R6, UR4 ;  /* 0x0000000400067c02 */ /* 0x000fe20008000f00 */
[----:B-1----:R-:W-:-:S04]  /*7870*/  @P0 IMAD.HI.U32 R12, R11, R14, RZ ;  /* 0x0000000e0b0c0227 */ /* 0x002fc800078e00ff */
[----:B------:R-:W-:Y:S01]  /*7880*/  IMAD.U32 R7, RZ, RZ, UR5 ;  /* 0x00000005ff077e24 */ /* 0x000fe2000f8e00ff */
[----:B------:R-:W-:Y:S01]  /*7890*/  ULDC.64 UR4, c[0x0][0xce0] ;  /* 0x0003380000047ab9 */ /* 0x000fe20000000a00 */
[----:B0-----:R-:W-:Y:S02]  /*78a0*/  IMAD R14, R22, UR10, RZ ;  /* 0x0000000a160e7c24 */ /* 0x001fe4000f8e02ff */
[----:B--2---:R-:W-:Y:S02]  /*78b0*/  IMAD R21, R152, R19, UR11 ;  /* 0x0000000b98157e24 */ /* 0x004fe4000f8e0213 */
[----:B------:R-:W-:Y:S01]  /*78c0*/  IMAD.U32 R7, RZ, RZ, UR6 ;  /* 0x00000006ff077e24 */ /* 0x000fe2000f8e00ff */
[----:B------:R-:W-:Y:S01]  /*78d0*/  ULDC.64 UR6, c[0x0][0xc48] ;  /* 0x0003120000067ab9 */ /* 0x000fe20000000a00 */
[----:B------:R-:W-:-:S04]  /*78e0*/  IMAD.WIDE.U32 R4, R20, UR12, R4 ;  /* 0x0000000c14047c25 */ /* 0x000fc8000f8e0004 */
[----:B------:R-:W-:Y:S01]  /*78f0*/  IMAD.MOV.U32 R13, RZ, RZ, R11 ;  /* 0x000000ffff0d7224 */ /* 0x000fe200078e000b */
[----:B----4-:R-:W-:Y:S01]  /*7900*/  @P0 SHF.R.U32.HI R13, RZ, R17, R12 ;  /* 0x00000011ff0d0219 */ /* 0x010fe2000001160c */
[----:B------:R-:W-:Y:S01]  /*7910*/  IMAD R17, R23, UR12, R14 ;  /* 0x0000000c17117c24 */ /* 0x000fe2000f8e020e */
[----:B------:R-:W-:Y:S01]  /*7920*/  SHF.R.S32.HI R14, RZ, 0x1f, R21 ;  /* 0x0000001fff0e7819 */ /* 0x000fe20000011415 */
[----:B------:R-:W-:-:S04]  /*7930*/  IMAD.WIDE.U32 R6, R22, UR12, R6 ;  /* 0x0000000c16067c25 */ /* 0x000fc8000f8e0006 */
[----:B------:R-:W-:Y:S02]  /*7940*/  IMAD.IADD R5, R5, 0x1, R15 ;  /* 0x0000000105057824 */ /* 0x000fe400078e020f */
[----:B------:R-:W-:-:S04]  /*7950*/  @P0 IMAD.HI.U32 R154, R11, R154, RZ ;  /* 0x0000009a0b9a0227 */ /* 0x000fc800078e00ff */
[----:B------:R-:W-:Y:S02]  /*7960*/  IMAD.IADD R7, R7, 0x1, R17 ;  /* 0x0000000107077824 */ /* 0x000fe400078e0211 */
[----:B------:R-:W-:Y:S01]  /*7970*/  IMAD.MOV.U32 R15, RZ, RZ, R11 ;  /* 0x000000ffff0f7224 */ /* 0x000fe200078e000b */
[----:B------:R-:W-:Y:S01]  /*7980*/  @P0 SHF.R.U32.HI R15, RZ, R153, R154 ;  /* 0x00000099ff0f0219 */ /* 0x000fe2000001169a */
[C---:B------:R-:W-:Y:S02]  /*7990*/  IMAD R12, R14.reuse, UR4, RZ ;  /* 0x000000040e0c7c24 */ /* 0x040fe4000f8e02ff */
[----:B------:R-:W-:Y:S02]  /*79a0*/  IMAD R17, R14, UR6, RZ ;  /* 0x000000060e117c24 */ /* 0x000fe4000f8e02ff */
[----:B------:R-:W-:-:S04]  /*79b0*/  IMAD.WIDE.U32 R4, R21, UR4, R4 ;  /* 0x0000000415047c25 */ /* 0x000fc8000f8e0004 */
[C---:B------:R-:W-:Y:S01]  /*79c0*/  IMAD R14, R21.reuse, UR5, R12 ;  /* 0x00000005150e7c24 */ /* 0x040fe2000f8e020c */
[----:B------:R-:W-:Y:S01]  /*79d0*/  BAR.SYNC.DEFER_BLOCKING 0x1, 0x100 ;  /* 0x0044000000007b1d */ /* 0x000fe20000010000 */
[C---:B------:R-:W-:Y:S01]  /*79e0*/  IMAD R19, R21.reuse, UR7, R17 ;  /* 0x0000000715137c24 */ /* 0x040fe2000f8e0211 */
[----:B------:R-:W-:Y:S01]  /*79f0*/  SHF.R.S32.HI R17, RZ, 0x1f, R13 ;  /* 0x0000001fff117819 */ /* 0x000fe2000001140d */
[----:B------:R-:W-:Y:S01]  /*7a00*/  IMAD.WIDE.U32 R6, R21, UR6, R6 ;  /* 0x0000000615067c25 */ /* 0x000fe2000f8e0006 */
[----:B------:R-:W-:Y:S02]  /*7a10*/  IADD3 R4, P0, R13, R4, RZ ;  /* 0x000000040d047210 */ /* 0x000fe40007f1e0ff */
[----:B------:R-:W-:Y:S01]  /*7a20*/  SHF.R.S32.HI R12, RZ, 0x1f, R15 ;  /* 0x0000001fff0c7819 */ /* 0x000fe2000001140f */
[----:B------:R-:W-:Y:S01]  /*7a30*/  IMAD.MOV R13, RZ, RZ, -R13 ;  /* 0x000000ffff0d7224 */ /* 0x000fe200078e0a0d */
[----:B------:R-:W-:Y:S01]  /*7a40*/  ULDC.64 UR4, c[0x0][0xc30] ;  /* 0x00030c0000047ab9 */ /* 0x000fe20000000a00 */
[----:B------:R-:W-:Y:S01]  /*7a50*/  IMAD.MOV R20, RZ, RZ, -R15 ;  /* 0x000000ffff147224 */ /* 0x000fe200078e0a0f */
[----:B------:R-:W-:Y:S01]  /*7a60*/  IADD3.X R5, R17, R5, R14, P0, !PT ;  /* 0x0000000511057210 */ /* 0x000fe200007fe40e */
[----:B------:R-:W-:Y:S01]  /*7a70*/  IMAD R12, R12, UR4, RZ ;  /* 0x000000040c0c7c24 */ /* 0x000fe2000f8e02ff */
[----:B------:R-:W-:Y:S01]  /*7a80*/  ULDC.64 UR6, c[0x0][0xcc8] ;  /* 0x0003320000067ab9 */ /* 0x000fe20000000a00 */
[----:B------:R-:W-:-:S02]  /*7a90*/  IMAD R13, R8, R13, R11 ;  /* 0x0000000d080d7224 */ /* 0x000fc400078e020b */
        /* <DEDUP_REMOVED lines=28> */
[----:B------:R-:W-:Y:S01]  /*7c60*/  SHFL.IDX PT, R12, R19, RZ, 0x1c1f ;  /* 0x001c1fff130c7589 */ /* 0x000fe200000e0000 */
[----:B------:R-:W-:Y:S01]  /*7c70*/  LOP3.LUT P0, RZ, R0, 0x3, RZ, 0xc0, !PT ;  /* 0x0000000300ff7812 */ /* 0x000fe2000780c0ff */
[C---:B------:R-:W-:Y:S01]  /*7c80*/  VIADD R9, R11.reuse, 0x8 ;  /* 0x000000080b097836 */ /* 0x040fe20000000000 */
[----:B------:R-:W-:Y:S01]  /*7c90*/  UIADD3 UR4, UR4, 0x32420, URZ ;  /* 0x0003242004047890 */ /* 0x000fe2000fffe03f */
[----:B------:R-:W0:Y:S01]  /*7ca0*/  SHFL.IDX PT, R13, R17, RZ, 0x1c1f ;  /* 0x001c1fff110d7589 */ /* 0x000e2200000e0000 */
[----:B------:R-:W-:-:S02]  /*7cb0*/  ISETP.GE.OR P1, PT, R11, R8, P0 ;  /* 0x000000080b00720c */ /* 0x000fc40000726670 */
[-C--:B------:R-:W-:Y:S01]  /*7cc0*/  ISETP.GE.OR P0, PT, R9, R8.reuse, P0 ;  /* 0x000000080900720c */ /* 0x080fe20000706670 */
[----:B------:R1:W2:Y:S01]  /*7cd0*/  SHFL.IDX PT, R15, R17, 0x1, 0x1c1f ;  /* 0x003c1f00110f7f89 */ /* 0x0002a200000e0000 */
[----:B------:R-:W-:Y:S01]  /*7ce0*/  ISETP.GE.AND P2, PT, R11, R8, PT ;  /* 0x000000080b00720c */ /* 0x000fe20003f46270 */
[----:B------:R-:W-:Y:S02]  /*7cf0*/  UPRMT UR4, URZ, 0x654, UR4 ;  /* 0x000006543f047896 */ /* 0x000fe40008000004 */
[----:B------:R3:W4:Y:S01]  /*7d00*/  SHFL.IDX PT, R4, R6, RZ, 0x1c1f ;  /* 0x001c1fff06047589 */ /* 0x00072200000e0000 */
[----:B-1----:R-:W-:-:S03]  /*7d10*/  LOP3.LUT R17, R10, 0x7ffffffc, RZ, 0xc0, !PT ;  /* 0x7ffffffc0a117812 */ /* 0x002fc600078ec0ff */
[----:B------:R3:W1:Y:S03]  /*7d20*/  SHFL.IDX PT, R5, R7, RZ, 0x1c1f ;  /* 0x001c1fff07057589 */ /* 0x00066600000e0000 */
[----:B------:R-:W-:Y:S01]  /*7d30*/  SYNCS.ARRIVE.TRANS64.RED.A1T0 RZ, [UR4], RZ ;  /* 0x000000ffffff79a7 */ /* 0x000fe20008100404 */
[----:B------:R-:W-:-:S04]  /*7d40*/  IMAD.IADD R0, R0, 0x1, -R17 ;  /* 0x0000000100007824 */ /* 0x000fc800078e0a11 */
[----:B------:R-:W-:Y:S01]  /*7d50*/  IMAD.SHL.U32 R0, R0, 0x2, RZ ;  /* 0x0000000200007824 */ /* 0x000fe200078e00ff */
[----:B0-----:R3:W-:Y:S04]  /*7d60*/  @!P1 ST.E desc[UR14][R12.64], R3 ;  /* 0x000000030c009985 */ /* 0x0017e8000c10190e */
[----:B--2---:R3:W-:Y:S01]  /*7d70*/  @!P0 ST.E desc[UR14][R14.64], R2 ;  /* 0x000000020e008985 */ /* 0x0047e2000c10190e */
[----:B------:R-:W-:Y:S05]  /*7d80*/  @P2 BRA `(.L_x_9229) ;  /* 0x0000000800fc2947 */ /* 0x000fea0003800000 */
[C---:B---3--:R-:W-:Y:S01]  /*7d90*/  VIADD R2, R0.reuse, 0x8 ;  /* 0x0000000800027836 */ /* 0x048fe20000000000 */
        /* <DEDUP_REMOVED lines=10> */
[----:B------:R-:W-:Y:S01]  /*7e40*/  IADD3 R17, R0, 0x28, RZ ;  /* 0x0000002800117810 */ /* 0x000fe20007ffe0ff */
[----:B------:R-:W-:Y:S01]  /*7e50*/  ULDC.64 UR6, c[0x0][0x208] ;  /* 0x0000820000067ab9 */ /* 0x000fe20000000a00 */
[----:B------:R-:W-:Y:S01]  /*7e60*/  ISETP.GE.AND P0, PT, R16, UR4, PT ;  /* 0x0000000410007c0c */ /* 0x000fe2000bf06270 */
[C---:B------:R-:W-:Y:S01]  /*7e70*/  VIADD R21, R0.reuse, 0x40 ;  /* 0x0000004000157836 */ /* 0x040fe20000000000 */
[----:B------:R-:W-:Y:S01]  /*7e80*/  ISETP.GE.AND P1, PT, R17, UR4, PT ;  /* 0x0000000411007c0c */ /* 0x000fe2000bf26270 */
[----:B------:R-:W-:-:S02]  /*7e90*/  VIADD R22, R0, 0x48 ;  /* 0x0000004800167836 */ /* 0x000fc40000000000 */
[----:B------:R-:W-:Y:S01]  /*7ea0*/  @!P3 LEA.HI R2, R2, R2, RZ, 0x1 ;  /* 0x000000020202b211 */ /* 0x000fe200078f08ff */
[----:B------:R-:W-:Y:S01]  /*7eb0*/  VIADD R23, R0, 0x50 ;  /* 0x0000005000177836 */ /* 0x000fe20000000000 */
[----:B------:R-:W-:Y:S02]  /*7ec0*/  @!P4 LEA.HI R3, R3, R3, RZ, 0x1 ;  /* 0x000000030303c211 */ /* 0x000fe400078f08ff */
[----:B------:R-:W-:Y:S02]  /*7ed0*/  @!P5 LEA.HI R10, R10, R10, RZ, 0x1 ;  /* 0x0000000a0a0ad211 */ /* 0x000fe400078f08ff */
[----:B------:R-:W-:Y:S02]  /*7ee0*/  @!P3 LOP3.LUT R11, R2, 0xfffffffe, RZ, 0xc0, !PT ;  /* 0xfffffffe020bb812 */ /* 0x000fe400078ec0ff */
[----:B------:R-:W-:Y:S01]  /*7ef0*/  @!P4 LOP3.LUT R13, R3, 0xfffffffe, RZ, 0xc0, !PT ;  /* 0xfffffffe030dc812 */ /* 0x000fe200078ec0ff */
[----:B-1--4-:R-:W-:Y:S01]  /*7f00*/  @!P2 IMAD.WIDE R2, R0, 0x4, R4 ;  /* 0x000000040002a825 */ /* 0x012fe200078e0204 */
        /* <DEDUP_REMOVED lines=14> */
[C---:B0-----:R-:W-:Y:S01]  /*7ff0*/  VIADD R24, R0.reuse, 0x58 ;  /* 0x0000005800187836 */ /* 0x041fe20000000000 */
[----:B------:R-:W-:Y:S01]  /*8000*/  @!P1 LEA.HI R17, R17, R17, RZ, 0x1 ;  /* 0x0000001111119211 */ /* 0x000fe200078f08ff */
[----:B------:R-:W-:Y:S01]  /*8010*/  VIADD R25, R0, 0x60 ;  /* 0x0000006000197836 */ /* 0x000fe20000000000 */
        /* <DEDUP_REMOVED lines=10> */
[----:B------:R-:W-:Y:S01]  /*80c0*/  @!P2 LOP3.LUT R19, R19, 0xfffffffe, RZ, 0xc0, !PT ;  /* 0xfffffffe1313a812 */ /* 0x000fe200078ec0ff */
[----:B------:R1:W-:Y:S01]  /*80d0*/  @!P1 ST.E.64 desc[UR6][R10.64], R44 ;  /* 0x0000002c0a009985 */ /* 0x0003e2000c101b06 */
[----:B--2---:R-:W-:Y:S01]  /*80e0*/  @!P3 LOP3.LUT R13, R20, 0xfffffffe, RZ, 0xc0, !PT ;  /* 0xfffffffe140db812 */ /* 0x004fe200078ec0ff */
[----:B------:R-:W-:Y:S01]  /*80f0*/  VIADD R20, R0, 0x70 ;  /* 0x0000007000147836 */ /* 0x000fe20000000000 */
[----:B------:R-:W-:-:S02]  /*8100*/  @!P4 LOP3.LUT R21, R21, 0xfffffffe, RZ, 0xc0, !PT ;  /* 0xfffffffe1515c812 */ /* 0x000fc400078ec0ff */
[----:B---3--:R-:W-:Y:S02]  /*8110*/  @!P5 LOP3.LUT R15, R22, 0xfffffffe, RZ, 0xc0, !PT ;  /* 0xfffffffe160fd812 */ /* 0x008fe400078ec0ff */
[----:B------:R-:W-:Y:S01]  /*8120*/  @!P6 LOP3.LUT R17, R23, 0xfffffffe, RZ, 0xc0, !PT ;  /* 0xfffffffe1711e812 */ /* 0x000fe200078ec0ff */
[----:B------:R-:W-:Y:S01]  /*8130*/  VIADD R23, R0, 0x88 ;  /* 0x0000008800177836 */ /* 0x000fe20000000000 */
[----:B------:R-:W-:Y:S01]  /*8140*/  ISETP.GE.AND P1, PT, R24, UR4, PT ;  /* 0x0000000418007c0c */ /* 0x000fe2000bf26270 */
[--C-:B0-----:R-:W-:Y:S01]  /*8150*/  @!P2 IMAD.WIDE R2, R19, 0x4, R4.reuse ;  /* 0x000000041302a825 */ /* 0x101fe200078e0204 */
[----:B------:R-:W-:Y:S02]  /*8160*/  ISETP.GE.AND P0, PT, R25, UR4, PT ;  /* 0x0000000419007c0c */ /* 0x000fe4000bf06270 */
[----:B------:R-:W-:Y:S01]  /*8170*/  IADD3 R22, R0, 0x80, RZ ;  /* 0x0000008000167810 */ /* 0x000fe20007ffe0ff */
[--C-:B-1----:R-:W-:Y:S01]  /*8180*/  @!P3 IMAD.WIDE R10, R13, 0x4, R4.reuse ;  /* 0x000000040d0ab825 */ /* 0x102fe200078e0204 */
[----:B------:R0:W-:Y:S03]  /*8190*/  @!P2 ST.E.64 desc[UR6][R2.64], R48 ;  /* 0x000000300200a985 */ /* 0x0001e6000c101b06 */
        /* <DEDUP_REMOVED lines=8> */
[----:B------:R-:W-:Y:S02]  /*8220*/  @!P1 LEA.HI R24, R24, R24, RZ, 0x1 ;  /* 0x0000001818189211 */ /* 0x000fe400078f08ff */
[C---:B------:R-:W-:Y:S01]  /*8230*/  VIADD R19, R0.reuse, 0x68 ;  /* 0x0000006800137836 */ /* 0x040fe20000000000 */
[----:B------:R4:W-:Y:S01]  /*8240*/  @!P6 ST.E.64 desc[UR6][R16.64], R64 ;  /* 0x000000401000e985 */ /* 0x0009e2000c101b06 */
[----:B------:R-:W-:Y:S01]  /*8250*/  VIADD R21, R0, 0x78 ;  /* 0x0000007800157836 */ /* 0x000fe20000000000 */
[----:B------:R-:W-:-:S02]  /*8260*/  ISETP.GE.AND P6, PT, R20, UR4, PT ;  /* 0x0000000414007c0c */ /* 0x000fc4000bfc6270 */
[----:B------:R-:W-:Y:S02]  /*8270*/  ISETP.GE.AND P2, PT, R19, UR4, PT ;  /* 0x0000000413007c0c */ /* 0x000fe4000bf46270 */
[----:B------:R-:W-:Y:S02]  /*8280*/  ISETP.GE.AND P5, PT, R21, UR4, PT ;  /* 0x0000000415007c0c */ /* 0x000fe4000bfa6270 */
        /* <DEDUP_REMOVED lines=18> */
[----:B---3--:R-:W-:Y:S01]  /*83b0*/  @!P4 LOP3.LUT R15, R22, 0xfffffffe, RZ, 0xc0, !PT ;  /* 0xfffffffe160fc812 */ /* 0x008fe200078ec0ff */
[C---:B------:R-:W-:Y:S01]  /*83c0*/  VIADD R22, R0.reuse, 0xb8 ;  /* 0x000000b800167836 */ /* 0x040fe20000000000 */
        /* <DEDUP_REMOVED lines=29> */
[--C-:B------:R-:W-:Y:S01]  /*85a0*/  @!P1 IMAD.WIDE R10, R11, 0x4, R4.reuse ;  /* 0x000000040b0a9825 */ /* 0x100fe200078e0204 */
[----:B------:R-:W-:Y:S01]  /*85b0*/  @!P4 LEA.HI R21, R21, R21, RZ, 0x1 ;  /* 0x000000151515c211 */ /* 0x000fe200078f08ff */
[----:B------:R0:W-:Y:S01]  /*85c0*/  @!P0 ST.E.64 desc[UR6][R2.64], R96 ;  /* 0x0000006002008985 */ /* 0x0001e2000c101b06 */
[----:B--2---:R-:W-:Y:S01]  /*85d0*/  @!P2 LOP3.LUT R13, R19, 0xfffffffe, RZ, 0xc0, !PT ;  /* 0xfffffffe130da812 */ /* 0x004fe200078ec0ff */
[----:B------:R-:W-:Y:S01]  /*85e0*/  VIADD R19, R0, 0xc8 ;  /* 0x000000c800137836 */ /* 0x000fe20000000000 */
[----:B---3--:R-:W-:Y:S01]  /*85f0*/  @!P3 LOP3.LUT R15, R20, 0xfffffffe, RZ, 0xc0, !PT ;  /* 0xfffffffe140fb812 */ /* 0x008fe200078ec0ff */
[----:B------:R1:W-:Y:S01]  /*8600*/  @!P1 ST.E.64 desc[UR6][R10.64], R100 ;  /* 0x000000640a009985 */ /* 0x0003e2000c101b06 */
[----:B------:R-:W-:Y:S01]  /*8610*/  @!P6 LEA.HI R23, R23, R23, RZ, 0x1 ;  /* 0x000000171717e211 */ /* 0x000fe200078f08ff */
[----:B------:R-:W-:Y:S01]  /*8620*/  @!P2 IMAD.WIDE R12, R13, 0x4, R4 ;  /* 0x000000040d0ca825 */ /* 0x000fe200078e0204 */
[----:B------:R-:W-:-:S02]  /*8630*/  @!P4 LOP3.LUT R21, R21, 0xfffffffe, RZ, 0xc0, !PT ;  /* 0xfffffffe1515c812 */ /* 0x000fc400078ec0ff */
[----:B----4-:R-:W-:Y:S01]  /*8640*/  @!P5 LOP3.LUT R17, R22, 0xfffffffe, RZ, 0xc0, !PT ;  /* 0xfffffffe1611d812 */ /* 0x010fe200078ec0ff */
[C---:B------:R-:W-:Y:S01]  /*8650*/  VIADD R20, R0.reuse, 0xd0 ;  /* 0x000000d000147836 */ /* 0x040fe20000000000 */
[----:B------:R-:W-:Y:S01]  /*8660*/  @!P6 LOP3.LUT R23, R23, 0xfffffffe, RZ, 0xc0, !PT ;  /* 0xfffffffe1717e812 */ /* 0x000fe200078ec0ff */
[----:B------:R2:W-:Y:S01]  /*8670*/  @!P2 ST.E.64 desc[UR6][R12.64], R104 ;  /* 0x000000680c00a985 */ /* 0x0005e2000c101b06 */
        /* <DEDUP_REMOVED lines=13> */
[C---:B--2---:R-:W-:Y:S01]  /*8750*/  VIADD R12, R0.reuse, 0xe8 ;  /* 0x000000e8000c7836 */ /* 0x044fe20000000000 */
[----:B------:R2:W-:Y:S01]  /*8760*/  @!P6 ST.E.64 desc[UR6][R16.64], R120 ;  /* 0x000000781000e985 */ /* 0x0005e2000c101b06 */
[C---:B------:R-:W-:Y:S01]  /*8770*/  VIADD R13, R0.reuse, 0xf0 ;  /* 0x000000f0000d7836 */ /* 0x040fe20000000000 */
[----:B------:R-:W-:Y:S01]  /*8780*/  @!P0 LEA.HI R19, R19, R19, RZ, 0x1 ;  /* 0x0000001313138211 */ /* 0x000fe200078f08ff */
[----:B0-----:R-:W-:Y:S01]  /*8790*/  VIADD R3, R0, 0xf8 ;  /* 0x000000f800037836 */ /* 0x001fe20000000000 */
[----:B------:R-:W-:Y:S02]  /*87a0*/  ISETP.GE.AND P4, PT, R12, UR4, PT ;  /* 0x000000040c007c0c */ /* 0x000fe4000bf86270 */
[----:B------:R-:W-:Y:S02]  /*87b0*/  ISETP.GE.AND P5, PT, R13, UR4, PT ;  /* 0x000000040d007c0c */ /* 0x000fe4000bfa6270 */
[----:B------:R-:W-:Y:S02]  /*87c0*/  ISETP.GE.AND P6, PT, R3, UR4, PT ;  /* 0x0000000403007c0c */ /* 0x000fe4000bfc6270 */
[----:B------:R-:W-:-:S02]  /*87d0*/  @!P1 LEA.HI R20, R20, R20, RZ, 0x1 ;  /* 0x0000001414149211 */ /* 0x000fc400078f08ff */
[----:B------:R-:W-:Y:S02]  /*87e0*/  @!P2 LEA.HI R21, R21, R21, RZ, 0x1 ;  /* 0x000000151515a211 */ /* 0x000fe400078f08ff */
[----:B------:R-:W-:Y:S02]  /*87f0*/  @!P3 LEA.HI R22, R22, R22, RZ, 0x1 ;  /* 0x000000161616b211 */ /* 0x000fe400078f08ff */
[----:B-1----:R-:W-:Y:S02]  /*8800*/  @!P1 LOP3.LUT R11, R20, 0xfffffffe, RZ, 0xc0, !PT ;  /* 0xfffffffe140b9812 */ /* 0x002fe400078ec0ff */
[----:B------:R-:W-:Y:S02]  /*8810*/  @!P4 LEA.HI R12, R12, R12, RZ, 0x1 ;  /* 0x0000000c0c0cc211 */ /* 0x000fe400078f08ff */
[----:B------:R-:W-:Y:S02]  /*8820*/  @!P5 LEA.HI R2, R13, R13, RZ, 0x1 ;  /* 0x0000000d0d02d211 */ /* 0x000fe400078f08ff */
[----:B------:R-:W-:-:S02]  /*8830*/  @!P6 LEA.HI R10, R3, R3, RZ, 0x1 ;  /* 0x00000003030ae211 */ /* 0x000fc400078f08ff */
[----:B------:R-:W-:Y:S02]  /*8840*/  @!P0 LOP3.LUT R3, R19, 0xfffffffe, RZ, 0xc0, !PT ;  /* 0xfffffffe13038812 */ /* 0x000fe400078ec0ff */
[----:B------:R-:W-:Y:S02]  /*8850*/  @!P2 LOP3.LUT R13, R21, 0xfffffffe, RZ, 0xc0, !PT ;  /* 0xfffffffe150da812 */ /* 0x000fe400078ec0ff */
[----:B---3--:R-:W-:Y:S02]  /*8860*/  @!P3 LOP3.LUT R15, R22, 0xfffffffe, RZ, 0xc0, !PT ;  /* 0xfffffffe160fb812 */ /* 0x008fe400078ec0ff */
[----:B--2---:R-:W-:Y:S01]  /*8870*/  @!P4 LOP3.LUT R17, R12, 0xfffffffe, RZ, 0xc0, !PT ;  /* 0xfffffffe0c11c812 */ /* 0x004fe200078ec0ff */
        /* <DEDUP_REMOVED lines=16> */
.L_x_9229:
[----:B------:R-:W-:Y:S05]  /*8980*/  BSYNC B0 ;  /* 0x0000000000007941 */ /* 0x000fea0003800000 */
.L_x_9228:
[----:B------:R-:W-:Y:S01]  /*8990*/  ISETP.GE.AND P0, PT, R9, R8, PT ;  /* 0x000000080900720c */ /* 0x000fe20003f06270 */
[----:B0--3--:R2:W3:Y:S04]  /*89a0*/  SHFL.IDX PT, R3, R7, 0x1, 0x1c1f ;  /* 0x003c1f0007037f89 */ /* 0x0094e800000e0000 */
[----:B------:R2:W0:Y:S08]  /*89b0*/  SHFL.IDX PT, R2, R6, 0x1, 0x1c1f ;  /* 0x003c1f0006027f89 */ /* 0x00043000000e0000 */
[----:B--2---:R-:W-:Y:S05]  /*89c0*/  @P0 BRA `(.L_x_9203) ;  /* 0x0000005800ec0947 */ /* 0x004fea0003800000 */
[C---:B----4-:R-:W-:Y:S01]  /*89d0*/  VIADD R4, R0.reuse, 0x8 ;  /* 0x0000000800047836 */ /* 0x050fe20000000000 */
[----:B------:R-:W-:Y:S01]  /*89e0*/  ULDC UR4, c[0x0][0xbc8] ;  /* 0x0002f20000047ab9 */ /* 0x000fe20000000800 */
[C---:B-1----:R-:W-:Y:S01]  /*89f0*/  VIADD R5, R0.reuse, 0x10 ;  /* 0x0000001000057836 */ /* 0x042fe20000000000 */
        /* <DEDUP_REMOVED lines=10> */
[C---:B------:R-:W-:Y:S01]  /*8aa0*/  IADD3 R14, R0.reuse, 0x38, RZ ;  /* 0x00000038000e7810 */ /* 0x040fe20007ffe0ff */
[----:B------:R-:W-:-:S02]  /*8ab0*/  VIADD R15, R0, 0x40 ;  /* 0x00000040000f7836 */ /* 0x000fc40000000000 */
[----:B------:R-:W-:Y:S02]  /*8ac0*/  VIADD R16, R0, 0x48 ;  /* 0x0000004800107836 */ /* 0x000fe40000000000 */
[----:B------:R-:W-:Y:S01]  /*8ad0*/  @!P1 LEA.HI R4, R4, R4, RZ, 0x1 ;  /* 0x0000000404049211 */ /* 0x000fe200078f08ff */
[C---:B------:R-:W-:Y:S01]  /*8ae0*/  VIADD R19, R0.reuse, 0x50 ;  /* 0x0000005000137836 */ /* 0x040fe20000000000 */
[----:B------:R-:W-:Y:S01]  /*8af0*/  @!P2 LEA.HI R5, R5, R5, RZ, 0x1 ;  /* 0x000000050505a211 */ /* 0x000fe200078f08ff */
[----:B------:R-:W-:Y:S01]  /*8b00*/  VIADD R20, R0, 0x58 ;  /* 0x0000005800147836 */ /* 0x000fe20000000000 */
[----:B------:R-:W-:Y:S01]  /*8b10*/  @!P1 LOP3.LUT R7, R4, 0xfffffffe, RZ, 0xc0, !PT ;  /* 0xfffffffe04079812 */ /* 0x000fe200078ec0ff */
[C---:B------:R-:W-:Y:S01]  /*8b20*/  VIADD R21, R0.reuse, 0x80 ;  /* 0x0000008000157836 */ /* 0x040fe20000000000 */
[----:B------:R-:W-:Y:S01]  /*8b30*/  @!P2 LOP3.LUT R9, R5, 0xfffffffe, RZ, 0xc0, !PT ;  /* 0xfffffffe0509a812 */ /* 0x000fe200078ec0ff */
[----:B0--3--:R-:W-:Y:S01]  /*8b40*/  @!P0 IMAD.WIDE R4, R0, 0x4, R2 ;  /* 0x0000000400048825 */ /* 0x009fe200078e0202 */
        /* <DEDUP_REMOVED lines=89> */
[C---:B------:R-:W-:Y:S01]  /*90e0*/  VIADD R17, R0.reuse, 0xb0 ;  /* 0x000000b000117836 */ /* 0x040fe20000000000 */
        /* <DEDUP_REMOVED lines=34> */
[----:B------:R-:W-:Y:S02]  /*9310*/  IADD3 R17, R0, 0xe8, RZ ;  /* 0x000000e800117810 */ /* 0x000fe40007ffe0ff */
[----:B------:R-:W-:Y:S01]  /*9320*/  @!P1 IMAD.WIDE R12, R13, 0x4, R2 ;  /* 0x000000040d0c9825 */ /* 0x000fe200078e0202 */
[----:B------:R-:W-:Y:S01]  /*9330*/  @!P2 ST.E.64 desc[UR6][R10.64], R114 ;  /* 0x000000720a00a985 */ /* 0x000fe2000c101b06 */
[----:B------:R-:W-:Y:S02]  /*9340*/  ISETP.GE.AND P2, PT, R16, UR4, PT ;  /* 0x0000000410007c0c */ /* 0x000fe4000bf46270 */
[C---:B------:R-:W-:Y:S01]  /*9350*/  VIADD R15, R0.reuse, 0xd8 ;  /* 0x000000d8000f7836 */ /* 0x040fe20000000000 */
[----:B------:R-:W-:Y:S01]  /*9360*/  @!P1 ST.E.64 desc[UR6][R12.64], R118 ;  /* 0x000000760c009985 */ /* 0x000fe2000c101b06 */
[C---:B------:R-:W-:Y:S01]  /*9370*/  VIADD R21, R0.reuse, 0xf0 ;  /* 0x000000f000157836 */ /* 0x040fe20000000000 */
[----:B0-----:R-:W-:Y:S01]  /*9380*/  @!P5 LOP3.LUT R5, R19, 0xfffffffe, RZ, 0xc0, !PT ;  /* 0xfffffffe1305d812 */ /* 0x001fe200078ec0ff */
[----:B------:R-:W-:Y:S01]  /*9390*/  VIADD R0, R0, 0xf8 ;  /* 0x000000f800007836 */ /* 0x000fe20000000000 */
[----:B------:R-:W-:-:S02]  /*93a0*/  ISETP.GE.AND P1, PT, R15, UR4, PT ;  /* 0x000000040f007c0c */ /* 0x000fc4000bf26270 */
[----:B------:R-:W-:Y:S01]  /*93b0*/  @!P6 LEA.HI R20, R20, R20, RZ, 0x1 ;  /* 0x000000141414e211 */ /* 0x000fe200078f08ff */
[----:B------:R-:W-:Y:S01]  /*93c0*/  @!P5 IMAD.WIDE R4, R5, 0x4, R2 ;  /* 0x000000040504d825 */ /* 0x000fe200078e0202 */
[----:B------:R-:W-:Y:S02]  /*93d0*/  ISETP.GE.AND P3, PT, R17, UR4, PT ;  /* 0x0000000411007c0c */ /* 0x000fe4000bf66270 */
[----:B------:R-:W-:Y:S02]  /*93e0*/  ISETP.GE.AND P4, PT, R21, UR4, PT ;  /* 0x0000000415007c0c */ /* 0x000fe4000bf86270 */
[----:B------:R-:W-:Y:S01]  /*93f0*/  @!P0 LEA.HI R14, R14, R14, RZ, 0x1 ;  /* 0x0000000e0e0e8211 */ /* 0x000fe200078f08ff */
[----:B------:R0:W-:Y:S01]  /*9400*/  @!P5 ST.E.64 desc[UR6][R4.64], R122 ;  /* 0x0000007a0400d985 */ /* 0x0001e2000c101b06 */
[----:B-1----:R-:W-:Y:S02]  /*9410*/  @!P6 LOP3.LUT R7, R20, 0xfffffffe, RZ, 0xc0, !PT ;  /* 0xfffffffe1407e812 */ /* 0x002fe400078ec0ff */
[----:B--2---:R-:W-:-:S02]  /*9420*/  @!P0 LOP3.LUT R9, R14, 0xfffffffe, RZ, 0xc0, !PT ;  /* 0xfffffffe0e098812 */ /* 0x004fc400078ec0ff */
[----:B------:R-:W-:Y:S01]  /*9430*/  @!P1 LEA.HI R15, R15, R15, RZ, 0x1 ;  /* 0x0000000f0f0f9211 */ /* 0x000fe200078f08ff */
[--C-:B------:R-:W-:Y:S01]  /*9440*/  @!P6 IMAD.WIDE R6, R7, 0x4, R2.reuse ;  /* 0x000000040706e825 */ /* 0x100fe200078e0202 */
[----:B------:R-:W-:Y:S02]  /*9450*/  @!P2 LEA.HI R16, R16, R16, RZ, 0x1 ;  /* 0x000000101010a211 */ /* 0x000fe400078f08ff */
[----:B------:R-:W-:Y:S02]  /*9460*/  @!P3 LEA.HI R17, R17, R17, RZ, 0x1 ;  /* 0x000000111111b211 */ /* 0x000fe400078f08ff */
[----:B------:R1:W-:Y:S01]  /*9470*/  @!P6 ST.E.64 desc[UR6][R6.64], R126 ;  /* 0x0000007e0600e985 */ /* 0x0003e2000c101b06 */
[----:B------:R-:W-:Y:S01]  /*9480*/  @!P4 LEA.HI R21, R21, R21, RZ, 0x1 ;  /* 0x000000151515c211 */ /* 0x000fe200078f08ff */
[----:B0-----:R-:W-:Y:S01]  /*9490*/  @!P0 IMAD.WIDE R4, R9, 0x4, R2 ;  /* 0x0000000409048825 */ /* 0x001fe200078e0202 */
[----:B------:R-:W-:Y:S02]  /*94a0*/  @!P1 LOP3.LUT R15, R15, 0xfffffffe, RZ, 0xc0, !PT ;  /* 0xfffffffe0f0f9812 */ /* 0x000fe400078ec0ff */
[----:B------:R-:W-:-:S02]  /*94b0*/  @!P2 LOP3.LUT R11, R16, 0xfffffffe, RZ, 0xc0, !PT ;  /* 0xfffffffe100ba812 */ /* 0x000fc400078ec0ff */
[----:B------:R2:W-:Y:S01]  /*94c0*/  @!P0 ST.E.64 desc[UR6][R4.64], R130 ;  /* 0x0000008204008985 */ /* 0x0005e2000c101b06 */
[----:B------:R-:W-:Y:S02]  /*94d0*/  ISETP.GE.AND P0, PT, R0, UR4, PT ;  /* 0x0000000400007c0c */ /* 0x000fe4000bf06270 */
        /* <DEDUP_REMOVED lines=17> */
.L_x_9227:
[----:B------:R-:W0:Y:S02]  /*95f0*/  S2R R0, SR_TID.X ;  /* 0x0000000000007919 */ /* 0x000e240000002100 */
[----:B0-----:R-:W-:-:S05]  /*9600*/  VIADD R2, R0, 0xffffff80 ;  /* 0xffffff8000027836 */ /* 0x001fca0000000000 */
[----:B------:R-:W-:-:S13]  /*9610*/  ISETP.GT.AND P0, PT, R2, 0x7f, PT ;  /* 0x0000007f0200780c */ /* 0x000fda0003f04270 */
[----:B------:R-:W-:Y:S05]  /*9620*/  @P0 BRA `(.L_x_9203) ;  /* 0x0000004c00d40947 */ /* 0x000fea0003800000 */
[----:B------:R-:W0:Y:S01]  /*9630*/  S2R R3, SR_CTAID.X ;  /* 0x0000000000037919 */ /* 0x000e220000002500 */
[----:B------:R-:W2:Y:S01]  /*9640*/  LDC R6, c[0x0][0xce8] ;  /* 0x00033a00ff067b82 */ /* 0x000ea20000000800 */
[----:B------:R-:W-:Y:S01]  /*9650*/  ULDC UR4, c[0x0][0xb88] ;  /* 0x0002e20000047ab9 */ /* 0x000fe20000000800 */
[----:B0-----:R-:W-:Y:S02]  /*9660*/  IMAD R0, R3, 0x80, R0 ;  /* 0x0000008003007824 */ /* 0x001fe400078e0200 */
[----:B--2---:R-:W-:Y:S02]  /*9670*/  IMAD R3, R6, UR4, RZ ;  /* 0x0000000406037c24 */ /* 0x004fe4000f8e02ff */
[----:B------:R-:W-:-:S05]  /*9680*/  VIADD R0, R0, 0xffffff80 ;  /* 0xffffff8000007836 */ /* 0x000fca0000000000 */
[----:B------:R-:W-:-:S13]  /*9690*/  ISETP.GE.AND P0, PT, R0, R3, PT ;  /* 0x000000030000720c */ /* 0x000fda0003f06270 */
[----:B------:R-:W-:Y:S05]  /*96a0*/  @P0 BRA `(.L_x_9203) ;  /* 0x0000004c00b40947 */ /* 0x000fea0003800000 */
[----:B------:R-:W-:Y:S01]  /*96b0*/  ISETP.NE.AND P0, PT, R6, 0x1, PT ;  /* 0x000000010600780c */ /* 0x000fe20003f05270 */
[----:B------:R-:W0:Y:S01]  /*96c0*/  S2UR UR7, SR_CTAID.Z ;  /* 0x00000000000779c3 */ /* 0x000e220000002700 */
[----:B------:R-:W-:Y:S01]  /*96d0*/  R2UR UR11, R18 ;  /* 0x00000000120b72ca */ /* 0x000fe200000e0000 */
[----:B------:R-:W-:Y:S01]  /*96e0*/  ULDC.64 UR8, c[0x0][0xcd0] ;  /* 0x0003340000087ab9 */ /* 0x000fe20000000a00 */
[----:B------:R-:W-:Y:S01]  /*96f0*/  IMAD.MOV.U32 R5, RZ, RZ, R0 ;  /* 0x000000ffff057224 */ /* 0x000fe200078e0000 */
[----:B------:R-:W-:-:S04]  /*9700*/  ULDC.64 UR12, c[0x0][0x208] ;  /* 0x00008200000c7ab9 */ /* 0x000fc80000000a00 */
[----:B------:R-:W2:Y:S06]  /*9710*/  LDC.64 R10, c[0x0][0xcd8] ;  /* 0x00033600ff0a7b82 */ /* 0x000eac0000000a00 */
[----:B------:R-:W-:Y:S02]  /*9720*/  USHF.R.S32.HI UR6, URZ, 0x1f, UR11 ;  /* 0x0000001f3f067899 */ /* 0x000fe4000801140b */
[----:B------:R-:W3:Y:S01]  /*9730*/  @P0 LDC R7, c[0x0][0xcec] ;  /* 0x00033b00ff070b82 */ /* 0x000ee20000000800 */
[----:B------:R-:W-:Y:S02]  /*9740*/  UIMAD.WIDE.U32 UR4, UR11, UR8, URZ ;  /* 0x000000080b0472a5 */ /* 0x000fe4000f8e003f */
[----:B------:R-:W-:-:S04]  /*9750*/  UIMAD UR6, UR6, UR8, URZ ;  /* 0x00000008060672a4 */ /* 0x000fc8000f8e023f */
[----:B------:R-:W-:Y:S01]  /*9760*/  UIMAD UR6, UR11, UR9, UR6 ;  /* 0x000000090b0672a4 */ /* 0x000fe2000f8e0206 */
[----:B------:R-:W4:Y:S01]  /*9770*/  @P0 LDC R9, c[0x0][0xcf0] ;  /* 0x00033c00ff090b82 */ /* 0x000f220000000800 */
[----:B0-----:R-:W-:Y:S01]  /*9780*/  USHF.R.S32.HI UR8, URZ, 0x1f, UR7 ;  /* 0x0000001f3f087899 */ /* 0x001fe20008011407 */
[----:B------:R-:W-:Y:S01]  /*9790*/  IMAD.U32 R3, RZ, RZ, UR5 ;  /* 0x00000005ff037e24 */ /* 0x000fe2000f8e00ff */
[----:B------:R-:W-:Y:S01]  /*97a0*/  UIADD3 UR6, UR5, UR6, URZ ;  /* 0x0000000605067290 */ /* 0x000fe2000fffe03f */
[----:B------:R-:W-:Y:S02]  /*97b0*/  IMAD.U32 R2, RZ, RZ, UR4 ;  /* 0x00000004ff027e24 */ /* 0x000fe4000f8e00ff */
[----:B------:R-:W-:Y:S02]  /*97c0*/  ULDC.64 UR4, c[0x0][0xce0] ;  /* 0x0003380000047ab9 */ /* 0x000fe40000000a00 */
[----:B------:R-:W0:Y:S01]  /*97d0*/  S2UR UR10, SR_CTAID.Y ;  /* 0x00000000000a79c3 */ /* 0x000e220000002600 */
[----:B------:R-:W-:-:S02]  /*97e0*/  IMAD.U32 R3, RZ, RZ, UR6 ;  /* 0x00000006ff037e24 */ /* 0x000fc4000f8e00ff */
[C---:B--2---:R-:W-:Y:S02]  /*97f0*/  IMAD R12, R10.reuse, UR8, RZ ;  /* 0x000000080a0c7c24 */ /* 0x044fe4000f8e02ff */
[----:B------:R-:W-:-:S03]  /*9800*/  IMAD.WIDE.U32 R2, R10, UR7, R2 ;  /* 0x000000070a027c25 */ /* 0x000fc6000f8e0002 */
[----:B------:R-:W0:Y:S01]  /*9810*/  LDC R8, c[0x0][0xd50] ;  /* 0x00035400ff087b82 */ /* 0x000e220000000800 */
[----:B---3--:R-:W-:-:S04]  /*9820*/  @P0 IMAD.HI.U32 R4, R0, R7, RZ ;  /* 0x0000000700040227 */ /* 0x008fc800078e00ff */
[----:B------:R-:W-:Y:S02]  /*9830*/  IMAD R7, RZ, RZ, -UR11 ;  /* 0x8000000bff077e24 */ /* 0x000fe4000f8e02ff */
[----:B------:R-:W-:Y:S01]  /*9840*/  IMAD R11, R11, UR7, R12 ;  /* 0x000000070b0b7c24 */ /* 0x000fe2000f8e020c */
[----:B----4-:R-:W-:-:S03]  /*9850*/  @P0 SHF.R.U32.HI R5, RZ, R9, R4 ;  /* 0x00000009ff050219 */ /* 0x010fc60000011604 */
[----:B------:R-:W-:Y:S02]  /*9860*/  IMAD.IADD R3, R11, 0x1, R3 ;  /* 0x000000010b037824 */ /* 0x000fe400078e0203 */
[----:B0-----:R-:W-:Y:S01]  /*9870*/  IMAD R9, R8, R7, UR10 ;  /* 0x0000000a08097e24 */ /* 0x001fe2000f8e0207 */
[----:B------:R-:W-:-:S03]  /*9880*/  IADD3 R7, -R5, RZ, RZ ;  /* 0x000000ff05077210 */ /* 0x000fc60007ffe1ff */
        /* <DEDUP_REMOVED lines=20> */
.L_x_9201:
        /* <DEDUP_REMOVED lines=18> */
.L_x_9230:
[----:B------:R-:W-:Y:S01]  /*9af0*/  ULDC UR7, c[0x0][0xd50] ;  /* 0x0003540000077ab9 */ /* 0x000fe20000000800 */
[----:B------:R-:W-:Y:S01]  /*9b00*/  UMOV UR36, UR6 ;  /* 0x0000000600247c82 */ /* 0x000fe20008000000 */
[----:B------:R-:W-:-:S11]  /*9b10*/  UISETP.NE.AND UP0, UPT, UR7, 0x1, UPT ;  /* 0x000000010700788c */ /* 0x000fd6000bf05270 */
[----:B------:R-:W-:Y:S01]  /*9b20*/  @UP0 ULDC UR4, c[0x0][0xd54] ;  /* 0x0003550000040ab9 */ /* 0x000fe20000000800 */
[----:B------:R-:W-:Y:S01]  /*9b30*/  @UP0 ULDC UR8, c[0x0][0xd58] ;  /* 0x0003560000080ab9 */ /* 0x000fe20000000800 */
[----:B------:R-:W-:-:S04]  /*9b40*/  UIMAD.WIDE.U32 UR4, UR6, UR4, URZ ;  /* 0x00000004060472a5 */ /* 0x000fc8000f8e003f */
[----:B------:R-:W-:-:S12]  /*9b50*/  @UP0 USHF.R.U32.HI UR36, URZ, UR8, UR5 ;  /* 0x000000083f240299 */ /* 0x000fd80008011605 */
.L_x_9231:
        /* <DEDUP_REMOVED lines=38> */
[----:B------:R-:W-:-:S02]  /*9dc0*/  IABS R2, R4 ;  /* 0x0000000400027213 */ /* 0x000fc40000000000 */
[----:B------:R-:W-:Y:S02]  /*9dd0*/  MOV R4, R5 ;  /* 0x0000000500047202 */ /* 0x000fe40000000f00 */
        /* <DEDUP_REMOVED lines=19> */
.L_x_9233:
[----:B------:R-:W-:Y:S01]  /*9f10*/  UIMAD UR39, UR44, UR42, URZ ;  /* 0x0000002a2c2772a4 */ /* 0x000fe2000f8e023f */
[----:B------:R-:W-:Y:S02]  /*9f20*/  IMAD.U32 R2, RZ, RZ, UR41 ;  /* 0x00000029ff027e24 */ /* 0x000fe4000f8e00ff */
[----:B------:R-:W-:Y:S02]  /*9f30*/  IMAD.MOV.U32 R6, RZ, RZ, RZ ;  /* 0x000000ffff067224 */ /* 0x000fe400078e00ff */
[----:B------:R-:W-:Y:S02]  /*9f40*/  IMAD.MOV.U32 R7, RZ, RZ, 0x1 ;  /* 0x00000001ff077424 */ /* 0x000fe400078e00ff */
[----:B------:R-:W-:-:S05]  /*9f50*/  IMAD.U32 R3, RZ, RZ, UR39 ;  /* 0x00000027ff037e24 */ /* 0x000fca000f8e00ff */
[----:B------:R-:W-:-:S04]  /*9f60*/  VIADDMNMX R2, R3, UR42, R2, PT ;  /* 0x0000002a03027c46 */ /* 0x000fc8000b800102 */
[----:B------:R-:W-:-:S13]  /*9f70*/  R2UR UR40, R2 ;  /* 0x00000000022872ca */ /* 0x000fda00000e0000 */
[----:B------:R-:W-:-:S06]  /*9f80*/  UISETP.GT.AND UP0, UPT, UR40, UR39, UPT ;  /* 0x000000272800728c */ /* 0x000fcc000bf04270 */
[----:B------:R-:W-:-:S13]  /*9f90*/  PLOP3.LUT P0, PT, PT, PT, UP0, 0x80, 0x0 ;  /* 0x000000000000781c */ /* 0x000fda0003f0f008 */
[----:B------:R-:W-:Y:S05]  /*9fa0*/  @!P0 BRA `(.L_x_9232) ;  /* 0x0000004000ac8947 */ /* 0x000fea0003800000 */
        /* <DEDUP_REMOVED lines=12> */
[----:B------:R-:W-:Y:S01]  /*a070*/  MOV R8, 0x70 ;  /* 0x0000007000087802 */ /* 0x000fe20000000f00 */
[----:B------:R-:W0:Y:S01]  /*a080*/  LDC.64 R2, c[0x4][R2] ;  /* 0x0100000002027b82 */ /* 0x000e220000000a00 */
[----:B------:R-:W-:Y:S02]  /*a090*/  IMAD.U32 R5, RZ, RZ, UR7 ;  /* 0x00000007ff057e24 */ /* 0x000fe4000f8e00ff */
[----:B------:R-:W-:Y:S02]  /*a0a0*/  IMAD.U32 R6, RZ, RZ, UR8 ;  /* 0x00000008ff067e24 */ /* 0x000fe4000f8e00ff */
[----:B------:R-:W-:-:S02]  /*a0b0*/  IMAD.U32 R7, RZ, RZ, UR9 ;  /* 0x00000009ff077e24 */ /* 0x000fc4000f8e00ff */
[----:B------:R-:W-:Y:S02]  /*a0c0*/  IMAD.U32 R10, RZ, RZ, UR4 ;  /* 0x00000004ff0a7e24 */ /* 0x000fe4000f8e00ff */
[----:B------:R-:W-:Y:S02]  /*a0d0*/  IMAD.U32 R11, RZ, RZ, UR5 ;  /* 0x00000005ff0b7e24 */ /* 0x000fe4000f8e00ff */
[----:B------:R-:W-:Y:S02]  /*a0e0*/  IMAD.MOV.U32 R12, RZ, RZ, 0x1 ;  /* 0x00000001ff0c7424 */ /* 0x000fe400078e00ff */
[----:B------:R-:W-:-:S07]  /*a0f0*/  IMAD.MOV.U32 R13, RZ, RZ, RZ ;  /* 0x000000ffff0d7224 */ /* 0x000fce00078e00ff */
[----:B------:R-:W-:-:S07]  /*a100*/  LEPC R20, `(.L_x_9234) ;  /* 0x000000001014794e */ /* 0x000fce0000000000 */
[----:B0-----:R-:W-:Y:S05]  /*a110*/  CALL.ABS.NOINC R2 ;  /* 0x0000000002007343 */ /* 0x001fea0003c00000 */
.L_x_9234:
        /* <DEDUP_REMOVED lines=10> */
[----:B------:R-:W-:Y:S01]  /*a1c0*/  MOV R13, RZ ;  /* 0x000000ff000d7202 */ /* 0x000fe20000000f00 */
[----:B------:R-:W-:Y:S02]  /*a1d0*/  IMAD.U32 R5, RZ, RZ, UR7 ;  /* 0x00000007ff057e24 */ /* 0x000fe4000f8e00ff */
[----:B------:R-:W-:Y:S02]  /*a1e0*/  IMAD.U32 R6, RZ, RZ, UR8 ;  /* 0x00000008ff067e24 */ /* 0x000fe4000f8e00ff */
[----:B------:R-:W-:-:S02]  /*a1f0*/  IMAD.U32 R7, RZ, RZ, UR9 ;  /* 0x00000009ff077e24 */ /* 0x000fc4000f8e00ff */
[----:B------:R-:W-:Y:S02]  /*a200*/  IMAD.U32 R10, RZ, RZ, UR4 ;  /* 0x00000004ff0a7e24 */ /* 0x000fe4000f8e00ff */
[----:B------:R-:W-:Y:S02]  /*a210*/  IMAD.U32 R11, RZ, RZ, UR5 ;  /* 0x00000005ff0b7e24 */ /* 0x000fe4000f8e00ff */
[----:B------:R-:W-:Y:S02]  /*a220*/  IMAD.MOV.U32 R8, RZ, RZ, 0x70 ;  /* 0x00000070ff087424 */ /* 0x000fe400078e00ff */
[----:B0-----:R-:W-:-:S07]  /*a230*/  IMAD.MOV.U32 R12, RZ, RZ, 0x1 ;  /* 0x00000001ff0c7424 */ /* 0x001fce00078e00ff */
[----:B------:R-:W-:-:S07]  /*a240*/  LEPC R20, `(.L_x_9236) ;  /* 0x000000001014794e */ /* 0x000fce0000000000 */
[----:B-1----:R-:W-:Y:S05]  /*a250*/  CALL.ABS.NOINC R2 ;  /* 0x0000000002007343 */ /* 0x002fea0003c00000 */
.L_x_9236:
        /* <DEDUP_REMOVED lines=15> */
.L_x_9235:
        /* <DEDUP_REMOVED lines=9> */
[----:B------:R-:W-:Y:S01]  /*a3e0*/  MOV R2, UR4 ;  /* 0x0000000400027c02 */ /* 0x000fe20008000f00 */
[----:B------:R-:W-:-:S05]  /*a3f0*/  IMAD.U32 R3, RZ, RZ, UR5 ;  /* 0x00000005ff037e24 */ /* 0x000fca000f8e00ff */
[----:B------:R-:W2:Y:S01]  /*a400*/  @P0 LDG.E R18, desc[UR6][R2.64] ;  /* 0x0000000602120981 */ /* 0x000ea2000c1e1900 */
[----:B0-----:R-:W-:Y:S01]  /*a410*/  ISETP.NE.U32.AND P0, PT, R4, RZ, PT ;  /* 0x000000ff0400720c */ /* 0x001fe20003f05070 */
[----:B------:R-:W-:Y:S01]  /*a420*/  UMOV UR4, 0xffffffff ;  /* 0xffffffff00047882 */ /* 0x000fe20000000000 */
[----:B------:R-:W-:Y:S01]  /*a430*/  IMAD.U32 R0, RZ, RZ, UR40 ;  /* 0x00000028ff007e24 */ /* 0x000fe2000f8e00ff */
[----:B------:R-:W0:Y:S01]  /*a440*/  S2R R16, SR_TID.X ;  /* 0x0000000000107919 */ /* 0x000e220000002100 */
[----:B------:R-:W-:Y:S02]  /*a450*/  ISETP.NE.AND.EX P1, PT, R5, RZ, PT, P0 ;  /* 0x000000ff0500720c */ /* 0x000fe40003f25300 */
[----:B------:R-:W-:Y:S01]  /*a460*/  LOP3.LUT R17, R17, 0xfffffffe, RZ, 0xc0, !PT ;  /* 0xfffffffe11117812 */ /* 0x000fe200078ec0ff */
[----:B------:R-:W-:-:S10]  /*a470*/  VIADD R0, R0, 0xffffffff ;  /* 0xffffffff00007836 */ /* 0x000fd40000000000 */
[----:B------:R-:W-:Y:S02]  /*a480*/  @P1 LOP3.LUT R17, R17, 0x1, RZ, 0xfc, !PT ;  /* 0x0000000111111812 */ /* 0x000fe400078efcff */
[----:B0-----:R-:W-:-:S04]  /*a490*/  SHF.R.U32.HI R6, RZ, 0x5, R16 ;  /* 0x00000005ff067819 */ /* 0x001fc80000011610 */
[----:B------:R-:W-:Y:S02]  /*a4a0*/  LOP3.LUT R6, R6, 0x3, RZ, 0xc0, !PT ;  /* 0x0000000306067812 */ /* 0x000fe400078ec0ff */
[----:B--2---:R-:W-:Y:S02]  /*a4b0*/  SHF.R.S32.HI R19, RZ, 0x1f, R18 ;  /* 0x0000001fff137819 */ /* 0x004fe40000011412 */
[----:B------:R-:W-:Y:S01]  /*a4c0*/  SEL R16, R18, RZ, !P1 ;  /* 0x000000ff12107207 */ /* 0x000fe20004800000 */
[----:B------:R-:W-:Y:S06]  /*a4d0*/  BRA.DIV UR4, `(.L_x_9237) ;  /* 0x0000004204d87947 */ /* 0x000fec000b800000 */
[----:B------:R0:W1:Y:S02]  /*a4e0*/  SHFL.IDX PT, R14, R6, RZ, 0x1f ;  /* 0x00001fff060e7589 */ /* 0x00006400000e0000 */
.L_x_9321:
        /* <DEDUP_REMOVED lines=9> */
.L_x_9324:
[----:B------:R-:W-:Y:S05]  /*a580*/  @!P6 BRA `(.L_x_9238) ;  /* 0x0000000000dce947 */ /* 0x000fea0003800000 */
[----:B------:R-:W-:Y:S01]  /*a590*/  IMAD.MOV.U32 R16, RZ, RZ, R18 ;  /* 0x000000ffff107224 */ /* 0x000fe200078e0012 */
[----:B------:R-:W-:Y:S06]  /*a5a0*/  @!P1 BRA `(.L_x_9240) ;  /* 0x0000000000549947 */ /* 0x000fec0003800000 */
[----:B0-----:R-:W-:Y:S01]  /*a5b0*/  IMAD.MOV.U32 R6, RZ, RZ, R0 ;  /* 0x000000ffff067224 */ /* 0x001fe200078e0000 */
        /* <DEDUP_REMOVED lines=20> */
.L_x_9240:
[----:B------:R-:W-:Y:S01]  /*a700*/  IMAD.MOV.U32 R0, RZ, RZ, 0x1 ;  /* 0x00000001ff007424 */ /* 0x000fe200078e00ff */
[----:B01----:R-:W0:Y:S04]  /*a710*/  S2R R6, SR_TID.X ;  /* 0x0000000000067919 */ /* 0x003e280000002100 */
[----:B------:R-:W-:-:S04]  /*a720*/  SHF.L.U32 R0, R0, 0x1f, RZ ;  /* 0x0000001f00007819 */ /* 0x000fc800000006ff */
[----:B------:R-:W1:Y:S01]  /*a730*/  SYNCS.PHASECHK.TRANS64.TRYWAIT P0, [UR38+0x32440], R0 ;  /* 0x03244000ff0075a7 */ /* 0x000e620008000166 */
[----:B0-----:R-:W-:-:S04]  /*a740*/  LOP3.LUT R2, R6, 0x7f, RZ, 0xc0, !PT ;  /* 0x0000007f06027812 */ /* 0x001fc800078ec0ff */
[----:B------:R-:W-:Y:S01]  /*a750*/  ISETP.NE.AND P1, PT, R2, RZ, PT ;  /* 0x000000ff0200720c */ /* 0x000fe20003f25270 */
[----:B-1----:R-:W-:-:S12]  /*a760*/  @!P0 BRA `(.L_x_9241) ;  /* 0x0000004000748947 */ /* 0x002fd80003800000 */
.L_x_9325:
[----:B------:R-:W-:Y:S05]  /*a770*/  @P1 BRA `(.L_x_9242) ;  /* 0x0000000000181947 */ /* 0x000fea0003800000 */
[----:B------:R-:W1:Y:S01]  /*a780*/  S2R R2, SR_TID.X ;  /* 0x0000000000027919 */ /* 0x000e620000002100 */
[----:B0-----:R-:W-:-:S04]  /*a790*/  MOV R0, 0x3000 ;  /* 0x0000300000007802 */ /* 0x001fc80000000f00 */
[----:B------:R2:W-:Y:S01]  /*a7a0*/  SYNCS.ARRIVE.TRANS64 RZ, [UR38+0x32430], R0 ;  /* 0x03243000ffff79a7 */ /* 0x0005e20008000026 */
[----:B-1----:R-:W-:-:S13]  /*a7b0*/  LOP3.LUT P0, RZ, R2, 0x1f, RZ, 0xc0, !PT ;  /* 0x0000001f02ff7812 */ /* 0x002fda000780c0ff */
[----:B--2---:R-:W-:Y:S05]  /*a7c0*/  @!P0 BRA `(.L_x_9242) ;  /* 0x0000000000048947 */ /* 0x004fea0003800000 */
[----:B------:R-:W-:Y:S01]  /*a7d0*/  BPT.TRAP 0x1 ;  /* 0x000000040000795c */ /* 0x000fe20000300000 */
.L_x_9242:
        /* <DEDUP_REMOVED lines=15> */
[----:B------:R-:W-:-:S09]  /*a8d0*/  UIMAD UR11, UR11, 0x60, URZ ;  /* 0x000000600b0b78a4 */ /* 0x000fd2000f8e023f */
[----:B------:R1:W-:Y:S02]  /*a8e0*/  UTMALDG.4D [UR8], [UR4], desc[UR6] ;  /* 0x00000608040075b4 */ /* 0x0003e40008019000 */
[----:B-1----:R-:W-:Y:S01]  /*a8f0*/  NOP ;  /* 0x0000000000007918 */ /* 0x002fe20000000000 */
.L_x_9238:
        /* <DEDUP_REMOVED lines=24> */
.L_x_9243:
        /* <DEDUP_REMOVED lines=21> */
[----:B------:R-:W0:Y:S01]  /*abd0*/  @P0 LDC R5, c[0x0][0x450] ;  /* 0x00011400ff050b82 */ /* 0x000e220000000800 */
[----:B---3--:R-:W-:Y:S01]  /*abe0*/  LEA R8, R12, R3, 0x7 ;  /* 0x000000030c087211 */ /* 0x008fe200078e38ff */
[----:B------:R-:W-:-:S04]  /*abf0*/  IMAD.U32 R3, RZ, RZ, UR6 ;  /* 0x00000006ff037e24 */ /* 0x000fc8000f8e00ff */
        /* <DEDUP_REMOVED lines=30> */
[----:B------:R-:W-:-:S05]  /*ade0*/  LOP3.LUT R10, R5, 0x200, R2, 0xf8, !PT ;  /* 0x00000200050a7812 */ /* 0x000fca00078ef802 */
[----:B------:R0:W-:Y:S01]  /*adf0*/  STL [R1], R10 ;  /* 0x0000000a01007387 */ /* 0x0001e20000100800 */
[----:B------:R-:W-:Y:S05]  /*ae00*/  BRA.DIV UR4, `(.L_x_9244) ;  /* 0x0000003a04e47947 */ /* 0x000fea000b800000 */
[----:B------:R-:W1:Y:S01]  /*ae10*/  S2R R4, SR_CTAID.X ;  /* 0x0000000000047919 */ /* 0x000e620000002500 */
[----:B------:R-:W-:Y:S01]  /*ae20*/  ULDC UR4, c[0x0][0x288] ;  /* 0x0000a20000047ab9 */ /* 0x000fe20000000800 */
[----:B------:R-:W-:Y:S01]  /*ae30*/  ULDC.64 UR6, c[0x0][0x208] ;  /* 0x0000820000067ab9 */ /* 0x000fe20000000a00 */
[----:B------:R-:W-:Y:S01]  /*ae40*/  IMAD R2, R7, UR4, RZ ;  /* 0x0000000407027c24 */ /* 0x000fe2000f8e02ff */
[----:B------:R-:W2:Y:S01]  /*ae50*/  S2R R8, SR_TID.X ;  /* 0x0000000000087919 */ /* 0x000ea20000002100 */
[----:B------:R-:W3:Y:S04]  /*ae60*/  SHFL.IDX PT, R5, R0, RZ, 0x181f ;  /* 0x00181fff00057589 */ /* 0x000ee800000e0000 */
[----:B------:R-:W-:Y:S04]  /*ae70*/  SHFL.IDX PT, R7, R0, 0x1, 0x181f ;  /* 0x00381f0000077f89 */ /* 0x000fe800000e0000 */
[----:B------:R-:W-:Y:S01]  /*ae80*/  SHFL.IDX PT, R14, R0, 0x2, 0x181f ;  /* 0x00581f00000e7f89 */ /* 0x000fe200000e0000 */
[----:B-1----:R-:W-:-:S03]  /*ae90*/  LEA R12, R4, R6, 0x7 ;  /* 0x00000006040c7211 */ /* 0x002fc600078e38ff */
[----:B------:R-:W1:Y:S01]  /*aea0*/  SHFL.IDX PT, R4, R3, RZ, 0x181f ;  /* 0x00181fff03047589 */ /* 0x000e6200000e0000 */
[-C--:B------:R-:W-:Y:S01]  /*aeb0*/  ISETP.GE.AND P1, PT, R12, R2.reuse, PT ;  /* 0x000000020c00720c */ /* 0x080fe20003f26270 */
[----:B--2---:R-:W-:Y:S02]  /*aec0*/  IMAD.SHL.U32 R11, R8, 0x8, RZ ;  /* 0x00000008080b7824 */ /* 0x004fe400078e00ff */
[----:B------:R-:W2:Y:S01]  /*aed0*/  SHFL.IDX PT, R6, R3, 0x1, 0x181f ;  /* 0x00381f0003067f89 */ /* 0x000ea200000e0000 */
[C---:B------:R-:W-:Y:S02]  /*aee0*/  VIADD R8, R12.reuse, 0x10 ;  /* 0x000000100c087836 */ /* 0x040fe40000000000 */
[----:B------:R-:W-:Y:S01]  /*aef0*/  VIADD R13, R12, 0x20 ;  /* 0x000000200c0d7836 */ /* 0x000fe20000000000 */
[----:B------:R-:W-:Y:S01]  /*af00*/  LOP3.LUT R11, R11, 0x38, RZ, 0xc0, !PT ;  /* 0x000000380b0b7812 */ /* 0x000fe200078ec0ff */
[----:B------:R-:W-:Y:S01]  /*af10*/  STL [R1+0x4], R12 ;  /* 0x0000040c01007387 */ /* 0x000fe20000100800 */
[----:B------:R-:W-:-:S03]  /*af20*/  ISETP.GE.AND P2, PT, R8, R2, PT ;  /* 0x000000020800720c */ /* 0x000fc60003f46270 */
[----:B------:R4:W-:Y:S01]  /*af30*/  STL [R1+0xc], R8 ;  /* 0x00000c0801007387 */ /* 0x0009e20000100800 */
[----:B---3--:R-:W-:-:S03]  /*af40*/  @!P1 LEA R5, P3, R11, R5, 0x1 ;  /* 0x000000050b059211 */ /* 0x008fc600078608ff */
[----:B------:R-:W-:Y:S01]  /*af50*/  STL [R1+0x10], R13 ;  /* 0x0000100d01007387 */ /* 0x000fe20000100800 */
[----:B----4-:R-:W-:Y:S01]  /*af60*/  @!P1 LEA R8, R10, UR38, 0x1 ;  /* 0x000000260a089c11 */ /* 0x010fe2000f8e08ff */
[----:B-1----:R-:W-:-:S04]  /*af70*/  @!P1 IMAD.X R4, RZ, RZ, R4, P3 ;  /* 0x000000ffff049224 */ /* 0x002fc800018e0604 */
[----:B------:R-:W-:Y:S02]  /*af80*/  @!P2 LEA R9, R10, UR38, 0x1 ;  /* 0x000000260a09ac11 */ /* 0x000fe4000f8e08ff */
[----:B------:R-:W-:-:S04]  /*af90*/  @!P1 LOP3.LUT R5, R5, R4, RZ, 0x3c, !PT ;  /* 0x0000000405059212 */ /* 0x000fc800078e3cff */
[----:B------:R-:W-:-:S04]  /*afa0*/  @!P1 LOP3.LUT R4, R5, R4, RZ, 0x3c, !PT ;  /* 0x0000000405049212 */ /* 0x000fc800078e3cff */
[----:B------:R-:W-:-:S05]  /*afb0*/  @!P1 LOP3.LUT R5, R5, R4, RZ, 0x3c, !PT ;  /* 0x0000000405059212 */ /* 0x000fca00078e3cff */
[----:B------:R1:W-:Y:S02]  /*afc0*/  @!P1 LDGSTS.E.BYPASS.LTC128B.128 [R8+0x18400], desc[UR6][R4.64], !P0 ;  /* 0x1840000004089fae */ /* 0x0003e4000c101d46 */
[----:B-1----:R-:W-:Y:S01]  /*afd0*/  @!P2 LEA R4, P1, R11, R7, 0x1 ;  /* 0x000000070b04a211 */ /* 0x002fe200078208ff */
[----:B------:R-:W-:-:S04]  /*afe0*/  VIADD R8, R12, 0x30 ;  /* 0x000000300c087836 */ /* 0x000fc80000000000 */
[----:B--2---:R-:W-:Y:S01]  /*aff0*/  @!P2 IMAD.X R5, RZ, RZ, R6, P1 ;  /* 0x000000ffff05a224 */ /* 0x004fe200008e0606 */
[----:B------:R-:W-:Y:S01]  /*b000*/  ISETP.GE.AND P1, PT, R13, R2, PT ;  /* 0x000000020d00720c */ /* 0x000fe20003f26270 */
[----:B------:R-:W-:Y:S04]  /*b010*/  STL [R1+0x14], R8 ;  /* 0x0000140801007387 */ /* 0x000fe80000100800 */
[----:B------:R1:W-:Y:S08]  /*b020*/  @!P2 LDGSTS.E.BYPASS.LTC128B.128 [R9+0x18c00], desc[UR6][R4.64], !P0 ;  /* 0x18c000000409afae */ /* 0x0003f0000c101d46 */
[----:B------:R-:W-:-:S02]  /*b030*/  @!P1 LEA R6, P2, R11, R14, 0x1 ;  /* 0x0000000e0b069211 */ /* 0x000fc400078408ff */
[----:B------:R-:W-:Y:S01]  /*b040*/  @!P1 LEA R7, R10, UR38, 0x1 ;  /* 0x000000260a079c11 */ /* 0x000fe2000f8e08ff */
[----:B------:R-:W-:Y:S04]  /*b050*/  SHFL.IDX PT, R14, R0, 0x3, 0x181f ;  /* 0x00781f00000e7f89 */ /* 0x000fe800000e0000 */
[----:B-1----:R-:W1:Y:S02]  /*b060*/  SHFL.IDX PT, R4, R3, 0x2, 0x181f ;  /* 0x00581f0003047f89 */ /* 0x002e6400000e0000 */
[----:B-1----:R-:W-:Y:S02]  /*b070*/  @!P1 IMAD.X R5, RZ, RZ, R4, P2 ;  /* 0x000000ffff059224 */ /* 0x002fe400010e0604 */
[----:B------:R-:W-:-:S05]  /*b080*/  @!P1 IMAD.MOV.U32 R4, RZ, RZ, R6 ;  /* 0x000000ffff049224 */ /* 0x000fca00078e0006 */
[----:B------:R1:W-:Y:S01]  /*b090*/  @!P1 LDGSTS.E.BYPASS.LTC128B.128 [R7+0x19400], desc[UR6][R4.64], !P0 ;  /* 0x1940000004079fae */ /* 0x0003e2000c101d46 */
[----:B------:R-:W-:-:S03]  /*b0a0*/  ISETP.GE.AND P1, PT, R8, R2, PT ;  /* 0x000000020800720c */ /* 0x000fc60003f26270 */
[----:B-1----:R-:W1:Y:S01]  /*b0b0*/  SHFL.IDX PT, R4, R3, 0x3, 0x181f ;  /* 0x00781f0003047f89 */ /* 0x002e6200000e0000 */
[----:B------:R-:W-:-:S09]  /*b0c0*/  VIADD R7, R12, 0x40 ;  /* 0x000000400c077836 */ /* 0x000fd20000000000 */
[----:B------:R-:W-:Y:S02]  /*b0d0*/  @!P1 LEA R5, P2, R11, R14, 0x1 ;  /* 0x0000000e0b059211 */ /* 0x000fe400078408ff */
[----:B------:R-:W-:Y:S01]  /*b0e0*/  @!P1 LEA R6, R10, UR38, 0x1 ;  /* 0x000000260a069c11 */ /* 0x000fe2000f8e08ff */
[----:B------:R2:W-:Y:S02]  /*b0f0*/  STL [R1+0x18], R7 ;  /* 0x0000180701007387 */ /* 0x0005e40000100800 */
[----:B-1----:R-:W-:-:S05]  /*b100*/  @!P1 IMAD.X R4, RZ, RZ, R4, P2 ;  /* 0x000000ffff049224 */ /* 0x002fca00010e0604 */
[----:B------:R-:W-:-:S04]  /*b110*/  @!P1 LOP3.LUT R5, R5, R4, RZ, 0x3c, !PT ;  /* 0x0000000405059212 */ /* 0x000fc800078e3cff */
[----:B------:R-:W-:-:S04]  /*b120*/  @!P1 LOP3.LUT R4, R5, R4, RZ, 0x3c, !PT ;  /* 0x0000000405049212 */ /* 0x000fc800078e3cff */
[----:B------:R-:W-:-:S05]  /*b130*/  @!P1 LOP3.LUT R5, R5, R4, RZ, 0x3c, !PT ;  /* 0x0000000405059212 */ /* 0x000fca00078e3cff */
[----:B------:R1:W-:Y:S01]  /*b140*/  @!P1 LDGSTS.E.BYPASS.LTC128B.128 [R6+0x19c00], desc[UR6][R4.64], !P0 ;  /* 0x19c0000004069fae */ /* 0x0003e2000c101d46 */
[----:B------:R-:W-:Y:S01]  /*b150*/  ISETP.GE.AND P1, PT, R7, R2, PT ;  /* 0x000000020700720c */ /* 0x000fe20003f26270 */
[----:B--2---:R-:W-:-:S05]  /*b160*/  VIADD R7, R12, 0x50 ;  /* 0x000000500c077836 */ /* 0x004fca0000000000 */
[----:B------:R-:W-:Y:S04]  /*b170*/  STL [R1+0x1c], R7 ;  /* 0x00001c0701007387 */ /* 0x000fe80000100800 */
[----:B-1----:R-:W1:Y:S03]  /*b180*/  SHFL.IDX PT, R5, R0, 0x4, 0x181f ;  /* 0x00981f0000057f89 */ /* 0x002e6600000e0000 */
[----:B------:R-:W-:Y:S01]  /*b190*/  @!P1 LEA R6, R10, UR38, 0x1 ;  /* 0x000000260a069c11 */ /* 0x000fe2000f8e08ff */
[----:B------:R-:W2:Y:S01]  /*b1a0*/  SHFL.IDX PT, R4, R3, 0x4, 0x181f ;  /* 0x00981f0003047f89 */ /* 0x000ea200000e0000 */
[----:B-1----:R-:W-:-:S04]  /*b1b0*/  @!P1 LEA R5, P2, R11, R5, 0x1 ;  /* 0x000000050b059211 */ /* 0x002fc800078408ff */
[----:B--2---:R-:W-:-:S04]  /*b1c0*/  @!P1 IADD3.X R4, RZ, R4, RZ, P2, !PT ;  /* 0x00000004ff049210 */ /* 0x004fc800017fe4ff */
[----:B------:R-:W-:-:S04]  /*b1d0*/  @!P1 LOP3.LUT R5, R5, R4, RZ, 0x3c, !PT ;  /* 0x0000000405059212 */ /* 0x000fc800078e3cff */
[----:B------:R-:W-:-:S04]  /*b1e0*/  @!P1 LOP3.LUT R4, R5, R4, RZ, 0x3c, !PT ;  /* 0x0000000405049212 */ /* 0x000fc800078e3cff */
[----:B------:R-:W-:-:S05]  /*b1f0*/  @!P1 LOP3.LUT R5, R5, R4, RZ, 0x3c, !PT ;  /* 0x0000000405059212 */ /* 0x000fca00078e3cff */
[----:B------:R1:W-:Y:S01]  /*b200*/  @!P1 LDGSTS.E.BYPASS.LTC128B.128 [R6+0x1a400], desc[UR6][R4.64], !P0 ;  /* 0x1a40000004069fae */ /* 0x0003e2000c101d46 */
[----:B------:R-:W-:Y:S01]  /*b210*/  ISETP.GE.AND P1, PT, R7, R2, PT ;  /* 0x000000020700720c */ /* 0x000fe20003f26270 */
[----:B------:R-:W-:-:S05]  /*b220*/  VIADD R7, R12, 0x60 ;  /* 0x000000600c077836 */ /* 0x000fca0000000000 */
[----:B------:R-:W-:Y:S04]  /*b230*/  STL [R1+0x20], R7 ;  /* 0x0000200701007387 */ /* 0x000fe80000100800 */
[----:B-1----:R-:W1:Y:S03]  /*b240*/  SHFL.IDX PT, R5, R0, 0x5, 0x181f ;  /* 0x00b81f0000057f89 */ /* 0x002e6600000e0000 */
[----:B------:R-:W-:Y:S01]  /*b250*/  @!P1 LEA R6, R10, UR38, 0x1 ;  /* 0x000000260a069c11 */ /* 0x000fe2000f8e08ff */
[----:B------:R-:W2:Y:S01]  /*b260*/  SHFL.IDX PT, R4, R3, 0x5, 0x181f ;  /* 0x00b81f0003047f89 */ /* 0x000ea200000e0000 */
[----:B-1----:R-:W-:-:S05]  /*b270*/  @!P1 LEA R5, P2, R11, R5, 0x1 ;  /* 0x000000050b059211 */ /* 0x002fca00078408ff */
[----:B--2---:R-:W-:-:S05]  /*b280*/  @!P1 IMAD.X R4, RZ, RZ, R4, P2 ;  /* 0x000000ffff049224 */ /* 0x004fca00010e0604 */
[----:B------:R-:W-:-:S04]  /*b290*/  @!P1 LOP3.LUT R5, R5, R4, RZ, 0x3c, !PT ;  /* 0x0000000405059212 */ /* 0x000fc800078e3cff */
[----:B------:R-:W-:-:S04]  /*b2a0*/  @!P1 LOP3.LUT R4, R5, R4, RZ, 0x3c, !PT ;  /* 0x0000000405049212 */ /* 0x000fc800078e3cff */
[----:B------:R-:W-:-:S05]  /*b2b0*/  @!P1 LOP3.LUT R5, R5, R4, RZ, 0x3c, !PT ;  /* 0x0000000405059212 */ /* 0x000fca00078e3cff */
[----:B------:R1:W-:Y:S01]  /*b2c0*/  @!P1 LDGSTS.E.BYPASS.LTC128B.128 [R6+0x1ac00], desc[UR6][R4.64], !P0 ;  /* 0x1ac0000004069fae */ /* 0x0003e2000c101d46 */
[----:B------:R-:W-:-:S03]  /*b2d0*/  ISETP.GE.AND P1, PT, R7, R2, PT ;  /* 0x000000020700720c */ /* 0x000fc60003f26270 */
[----:B-1----:R-:W1:Y:S10]  /*b2e0*/  SHFL.IDX PT, R5, R0, 0x6, 0x181f ;  /* 0x00d81f0000057f89 */ /* 0x002e7400000e0000 */
[----:B------:R-:W-:Y:S01]  /*b2f0*/  @!P1 LEA R6, R10, UR38, 0x1 ;  /* 0x000000260a069c11 */ /* 0x000fe2000f8e08ff */
[----:B------:R-:W2:Y:S04]  /*b300*/  SHFL.IDX PT, R4, R3, 0x6, 0x181f ;  /* 0x00d81f0003047f89 */ /* 0x000ea800000e0000 */
[----:B------:R-:W3:Y:S04]  /*b310*/  SHFL.IDX PT, R3, R3, 0x7, 0x181f ;  /* 0x00f81f0003037f89 */ /* 0x000ee800000e0000 */
[----:B------:R-:W4:Y:S01]  /*b320*/  SHFL.IDX PT, R0, R0, 0x7, 0x181f ;  /* 0x00f81f0000007f89 */ /* 0x000f2200000e0000 */
[----:B-1----:R-:W-:-:S05]  /*b330*/  @!P1 LEA R5, P2, R11, R5, 0x1 ;  /* 0x000000050b059211 */ /* 0x002fca00078408ff */
[----:B--2---:R-:W-:-:S05]  /*b340*/  @!P1 IMAD.X R4, RZ, RZ, R4, P2 ;  /* 0x000000ffff049224 */ /* 0x004fca00010e0604 */
[----:B------:R-:W-:-:S04]  /*b350*/  @!P1 LOP3.LUT R5, R5, R4, RZ, 0x3c, !PT ;  /* 0x0000000405059212 */ /* 0x000fc800078e3cff */
[----:B------:R-:W-:-:S04]  /*b360*/  @!P1 LOP3.LUT R4, R5, R4, RZ, 0x3c, !PT ;  /* 0x0000000405049212 */ /* 0x000fc800078e3cff */
[----:B------:R-:W-:-:S05]  /*b370*/  @!P1 LOP3.LUT R5, R5, R4, RZ, 0x3c, !PT ;  /* 0x0000000405059212 */ /* 0x000fca00078e3cff */
[----:B---34-:R1:W-:Y:S02]  /*b380*/  @!P1 LDGSTS.E.BYPASS.LTC128B.128 [R6+0x1b400], desc[UR6][R4.64], !P0 ;  /* 0x1b40000004069fae */ /* 0x0183e4000c101d46 */
.L_x_9342:
[----:B-1----:R-:W2:Y:S01]  /*b390*/  LDL R5, [R1+0x4] ;  /* 0x0000040001057983 */ /* 0x002ea20000100800 */
[----:B------:R-:W-:Y:S01]  /*b3a0*/  ULDC.64 UR4, c[0x0][0x208] ;  /* 0x0000820000047ab9 */ /* 0x000fe20000000a00 */
[----:B------:R-:W1:Y:S02]  /*b3b0*/  S2R R4, SR_TID.X ;  /* 0x0000000000047919 */ /* 0x000e640000002100 */
[----:B-1----:R-:W-:-:S05]  /*b3c0*/  IMAD.SHL.U32 R4, R4, 0x8, RZ ;  /* 0x0000000804047824 */ /* 0x002fca00078e00ff */
        /* <DEDUP_REMOVED lines=14> */
[----:B--2---:R-:W2:Y:S01]  /*b4b0*/  LDC.64 R2, c[0x0][0x3d8] ;  /* 0x0000f600ff027b82 */ /* 0x004ea20000000a00 */
[----:B------:R-:W-:Y:S01]  /*b4c0*/  NOP ;  /* 0x0000000000007918 */ /* 0x000fe20000000000 */
[C---:B--2---:R-:W-:Y:S01]  /*b4d0*/  IMAD R0, R2.reuse, UR43, RZ ;  /* 0x0000002b02007c24 */ /* 0x044fe2000f8e02ff */
[----:B------:R-:W-:Y:S01]  /*b4e0*/  UIADD3 UR4, UR38, 0x22400, URZ ;  /* 0x0002240026047890 */ /* 0x000fe2000fffe03f */
[----:B-1----:R-:W-:Y:S01]  /*b4f0*/  IMAD.WIDE.U32 R4, R2, UR36, RZ ;  /* 0x0000002402047c25 */ /* 0x002fe2000f8e00ff */
        /* <DEDUP_REMOVED lines=12> */
[----:B-1----:R-:W-:Y:S01]  /*b5c0*/  IMAD.U32 R4, RZ, RZ, UR6 ;  /* 0x00000006ff047e24 */ /* 0x002fe2000f8e00ff */
[----:B------:R-:W-:Y:S01]  /*b5d0*/  MOV R6, UR8 ;  /* 0x0000000800067c02 */ /* 0x000fe20008000f00 */
[----:B------:R-:W1:Y:S01]  /*b5e0*/  LDC.64 R2, c[0x4][R2] ;  /* 0x0100000002027b82 */ /* 0x000e620000000a00 */
[----:B------:R-:W-:Y:S02]  /*b5f0*/  IMAD.U32 R5, RZ, RZ, UR7 ;  /* 0x00000007ff057e24 */ /* 0x000fe4000f8e00ff */
[----:B------:R-:W-:Y:S02]  /*b600*/  IMAD.U32 R7, RZ, RZ, UR9 ;  /* 0x00000009ff077e24 */ /* 0x000fe4000f8e00ff */
[----:B0-----:R-:W-:-:S02]  /*b610*/  IMAD.U32 R10, RZ, RZ, UR4 ;  /* 0x00000004ff0a7e24 */ /* 0x001fc4000f8e00ff */
[----:B------:R-:W-:Y:S02]  /*b620*/  IMAD.U32 R11, RZ, RZ, UR5 ;  /* 0x00000005ff0b7e24 */ /* 0x000fe4000f8e00ff */
[----:B------:R-:W-:Y:S02]  /*b630*/  IMAD.MOV.U32 R8, RZ, RZ, 0x70 ;  /* 0x00000070ff087424 */ /* 0x000fe400078e00ff */
[----:B------:R-:W-:Y:S02]  /*b640*/  IMAD.MOV.U32 R12, RZ, RZ, 0x1 ;  /* 0x00000001ff0c7424 */ /* 0x000fe400078e00ff */
[----:B------:R-:W-:-:S07]  /*b650*/  IMAD.MOV.U32 R13, RZ, RZ, RZ ;  /* 0x000000ffff0d7224 */ /* 0x000fce00078e00ff */
[----:B------:R-:W-:-:S07]  /*b660*/  LEPC R20, `(.L_x_9245) ;  /* 0x000000001014794e */ /* 0x000fce0000000000 */
[----:B-1----:R-:W-:Y:S05]  /*b670*/  CALL.ABS.NOINC R2 ;  /* 0x0000000002007343 */ /* 0x002fea0003c00000 */
.L_x_9245:
[----:B-1----:R-:W2:Y:S01]  /*b680*/  LDL.LU.64 R4, [R1+0x28] ;  /* 0x0000280001047983 */ /* 0x002ea20000300a00 */
[----:B------:R-:W1:Y:S01]  /*b690*/  LDC R6, c[0x0][0x448] ;  /* 0x00011200ff067b82 */ /* 0x000e620000000800 */
[----:B------:R-:W-:Y:S02]  /*b6a0*/  ULDC.64 UR8, c[0x0][0x3e0] ;  /* 0x0000f80000087ab9 */ /* 0x000fe40000000a00 */
[----:B------:R-:W3:Y:S01]  /*b6b0*/  LDL.LU R2, [R1+0x34] ;  /* 0x0000340001027983 */ /* 0x000ee20000300800 */
[----:B------:R-:W-:Y:S01]  /*b6c0*/  UIMAD UR6, UR46, UR8, URZ ;  /* 0x000000082e0672a4 */ /* 0x000fe2000f8e023f */
[----:B------:R-:W4:Y:S03]  /*b6d0*/  S2R R3, SR_TID.X ;  /* 0x0000000000037919 */ /* 0x000f260000002100 */
[----:B------:R-:W-:Y:S01]  /*b6e0*/  UIMAD UR6, UR45, UR9, UR6 ;  /* 0x000000092d0672a4 */ /* 0x000fe2000f8e0206 */
[----:B-1----:R-:W-:-:S02]  /*b6f0*/  ISETP.NE.AND P0, PT, R6, 0x1, PT ;  /* 0x000000010600780c */ /* 0x002fc40003f05270 */
[C---:B----4-:R-:W-:Y:S01]  /*b700*/  LOP3.LUT R0, R3.reuse, 0x7f, RZ, 0xc0, !PT ;  /* 0x0000007f03007812 */ /* 0x050fe200078ec0ff */
[----:B------:R-:W-:-:S10]  /*b710*/  IMAD.SHL.U32 R15, R3, 0x10, RZ ;  /* 0x00000010030f7824 */ /* 0x000fd400078e00ff */
[----:B------:R-:W1:Y:S01]  /*b720*/  @P0 LDC R3, c[0x0][0x44c] ;  /* 0x00011300ff030b82 */ /* 0x000e620000000800 */
[----:B--2---:R-:W-:Y:S02]  /*b730*/  R2UR UR5, R5 ;  /* 0x00000000050572ca */ /* 0x004fe400000e0000 */
[----:B------:R-:W-:Y:S01]  /*b740*/  R2UR UR4, R4 ;  /* 0x00000000040472ca */ /* 0x000fe200000e0000 */
[----:B------:R-:W2:Y:S01]  /*b750*/  S2R R5, SR_TID.X ;  /* 0x0000000000057919 */ /* 0x000ea20000002100 */
[----:B---3--:R-:W-:Y:S02]  /*b760*/  R2UR UR5, R2 ;  /* 0x00000000020572ca */ /* 0x008fe400000e0000 */
[----:B------:R-:W-:Y:S01]  /*b770*/  SHF.R.U32.HI R4, RZ, 0x3, R0 ;  /* 0x00000003ff047819 */ /* 0x000fe20000011600 */
[----:B------:R-:W3:Y:S01]  /*b780*/  S2R R2, SR_CTAID.X ;  /* 0x0000000000027919 */ /* 0x000ee20000002500 */
[----:B------:R-:W4:Y:S02]  /*b790*/  @P0 LDC R0, c[0x0][0x450] ;  /* 0x00011400ff000b82 */ /* 0x000f240000000800 */
[----:B------:R-:W-:-:S07]  /*b7a0*/  LOP3.LUT R4, R4, 0x70, R15, 0xf8, !PT ;  /* 0x0000007004047812 */ /* 0x000fce00078ef80f */
[----:B------:R-:W-:-:S03]  /*b7b0*/  UIMAD.WIDE.U32 UR4, UR45, UR8, UR4 ;  /* 0x000000082d0472a5 */ /* 0x000fc6000f8e0004 */
[----:B------:R-:W-:Y:S01]  /*b7c0*/  ULDC.64 UR8, c[0x0][0x3d0] ;  /* 0x0000f40000087ab9 */ /* 0x000fe20000000a00 */
[----:B------:R-:W-:Y:S01]  /*b7d0*/  UIADD3 UR5, UR5, UR6, URZ ;  /* 0x0000000605057290 */ /* 0x000fe2000fffe03f */
[----:B--2---:R-:W-:Y:S02]  /*b7e0*/  IMAD.SHL.U32 R8, R5, 0x8, RZ ;  /* 0x0000000805087824 */ /* 0x004fe400078e00ff */
[----:B---3--:R-:W-:-:S03]  /*b7f0*/  IMAD R4, R2, 0x80, R4 ;  /* 0x0000008002047824 */ /* 0x008fc600078e0204 */
[----:B------:R-:W-:Y:S01]  /*b800*/  LOP3.LUT R8, R8, 0x38, RZ, 0xc0, !PT ;  /* 0x0000003808087812 */ /* 0x000fe200078ec0ff */
[----:B-1----:R-:W-:-:S04]  /*b810*/  @P0 IMAD.HI.U32 R3, R4, R3, RZ ;  /* 0x0000000304030227 */ /* 0x002fc800078e00ff */
[----:B------:R-:W-:Y:S01]  /*b820*/  IMAD.MOV.U32 R2, RZ, RZ, R4 ;  /* 0x000000ffff027224 */ /* 0x000fe200078e0004 */
[----:B----4-:R-:W-:Y:S02]  /*b830*/  @P0 SHF.R.U32.HI R2, RZ, R0, R3 ;  /* 0x00000000ff020219 */ /* 0x010fe40000011603 */
[----:B------:R-:W-:-:S03]  /*b840*/  MOV R3, UR8 ;  /* 0x0000000800037c02 */ /* 0x000fc60008000f00 */
[----:B------:R-:W-:-:S04]  /*b850*/  IMAD.MOV R0, RZ, RZ, -R2 ;  /* 0x000000ffff007224 */ /* 0x000fc800078e0a02 */
[----:B------:R-:W-:Y:S01]  /*b860*/  IMAD R0, R6, R0, R4 ;  /* 0x0000000006007224 */ /* 0x000fe200078e0204 */
[----:B------:R-:W-:-:S05]  /*b870*/  SHF.R.S32.HI R4, RZ, 0x1f, R2 ;  /* 0x0000001fff047819 */ /* 0x000fca0000011402 */
[----:B------:R-:W-:-:S04]  /*b880*/  IMAD R4, R4, UR8, RZ ;  /* 0x0000000804047c24 */ /* 0x000fc8000f8e02ff */
[C---:B------:R-:W-:Y:S02]  /*b890*/  IMAD R4, R2.reuse, UR9, R4 ;  /* 0x0000000902047c24 */ /* 0x040fe4000f8e0204 */
        /* <DEDUP_REMOVED lines=8> */
[----:B------:R-:W-:Y:S02]  /*b920*/  LOP3.LUT R0, R8, 0x40, RZ, 0xfc, !PT ;  /* 0x0000004008007812 */ /* 0x000fe400078efcff */
[----:B------:R-:W-:Y:S01]  /*b930*/  IMAD.IADD R4, R3, 0x1, R4 ;  /* 0x0000000103047824 */ /* 0x000fe200078e0204 */
[----:B------:R-:W-:Y:S01]  /*b940*/  LEA R5, P0, R2, UR4, 0x1 ;  /* 0x0000000402057c11 */ /* 0x000fe2000f8008ff */
[----:B------:R-:W-:Y:S02]  /*b950*/  ULDC UR4, c[0x0][0x3b8] ;  /* 0x0000ee0000047ab9 */ /* 0x000fe40000000800 */
[----:B------:R-:W-:Y:S02]  /*b960*/  ISETP.GE.AND P3, PT, R8, UR4, PT ;  /* 0x0000000408007c0c */ /* 0x000fe4000bf66270 */
[----:B------:R-:W-:-:S02]  /*b970*/  LEA.HI.X R4, R2, UR5, R4, 0x1, P0 ;  /* 0x0000000502047c11 */ /* 0x000fc400080f0c04 */
[----:B------:R-:W-:Y:S02]  /*b980*/  ISETP.GE.AND P0, PT, R0, UR4, PT ;  /* 0x0000000400007c0c */ /* 0x000fe4000bf06270 */
[----:B------:R-:W-:-:S04]  /*b990*/  LOP3.LUT R0, R8, 0x80, RZ, 0xfc, !PT ;  /* 0x0000008008007812 */ /* 0x000fc800078efcff */
[----:B------:R-:W-:Y:S02]  /*b9a0*/  ISETP.GE.AND P1, PT, R0, UR4, PT ;  /* 0x0000000400007c0c */ /* 0x000fe4000bf26270 */
[----:B------:R-:W-:-:S04]  /*b9b0*/  LOP3.LUT R0, R8, 0xc0, RZ, 0xfc, !PT ;  /* 0x000000c008007812 */ /* 0x000fc800078efcff */
[----:B------:R-:W-:Y:S01]  /*b9c0*/  ISETP.GE.AND P2, PT, R0, UR4, PT ;  /* 0x0000000400007c0c */ /* 0x000fe2000bf46270 */
[----:B------:R-:W-:-:S03]  /*b9d0*/  UMOV UR4, 0xffffffff ;  /* 0xffffffff00047882 */ /* 0x000fc60000000000 */
[----:B------:R-:W-:Y:S09]  /*b9e0*/  BRA.DIV UR4, `(.L_x_9246) ;  /* 0x0000003a04e47947 */ /* 0x000ff2000b800000 */
[----:B------:R-:W2:Y:S01]  /*b9f0*/  LDL.LU R3, [R1+0x4] ;  /* 0x0000040001037983 */ /* 0x000ea20000300800 */
[----:B------:R-:W-:-:S03]  /*ba00*/  ULDC UR4, c[0x0][0x288] ;  /* 0x0000a20000047ab9 */ /* 0x000fc60000000800 */
[----:B------:R-:W3:Y:S01]  /*ba10*/  LDL.LU R2, [R1+0xc] ;  /* 0x00000c0001027983 */ /* 0x000ee20000300800 */
[----:B------:R-:W-:-:S03]  /*ba20*/  IMAD R0, R6, UR4, RZ ;  /* 0x0000000406007c24 */ /* 0x000fc6000f8e02ff */
[----:B------:R-:W4:Y:S01]  /*ba30*/  LDL.LU R13, [R1+0x10] ;  /* 0x00001000010d7983 */ /* 0x000f220000300800 */
[----:B0-----:R-:W0:Y:S01]  /*ba40*/  S2R R10, SR_TID.X ;  /* 0x00000000000a7919 */ /* 0x001e220000002100 */
[----:B------:R-:W1:Y:S02]  /*ba50*/  S2R R7, SR_TID.X ;  /* 0x0000000000077919 */ /* 0x000e640000002100 */
[----:B------:R-:W5:Y:S01]  /*ba60*/  LDL.LU R8, [R1+0x14] ;  /* 0x0000140001087983 */ /* 0x000f620000300800 */
[----:B0-----:R-:W-:Y:S01]  /*ba70*/  LOP3.LUT R10, R10, 0x7f, RZ, 0xc0, !PT ;  /* 0x0000007f0a0a7812 */ /* 0x001fe200078ec0ff */
[----:B-1----:R-:W-:-:S04]  /*ba80*/  IMAD.SHL.U32 R12, R7, 0x8, RZ ;  /* 0x00000008070c7824 */ /* 0x002fc800078e00ff */
[----:B------:R-:W-:Y:S02]  /*ba90*/  IMAD.SHL.U32 R11, R10, 0x8, RZ ;  /* 0x000000080a0b7824 */ /* 0x000fe400078e00ff */
[----:B------:R-:W-:Y:S01]  /*baa0*/  IMAD.SHL.U32 R10, R7, 0x8, RZ ;  /* 0x00000008070a7824 */ /* 0x000fe200078e00ff */
[----:B------:R-:W-:-:S04]  /*bab0*/  LOP3.LUT R12, R12, 0x38, RZ, 0xc0, !PT ;  /* 0x000000380c0c7812 */ /* 0x000fc800078ec0ff */
[----:B------:R-:W-:-:S04]  /*bac0*/  LOP3.LUT R10, R10, 0x1f8, RZ, 0xc0, !PT ;  /* 0x000001f80a0a7812 */ /* 0x000fc800078ec0ff */
[----:B------:R-:W-:Y:S02]  /*bad0*/  LOP3.LUT R10, R10, 0x38, R7, 0x78, !PT ;  /* 0x000000380a0a7812 */ /* 0x000fe400078e7807 */
[----:B------:R-:W5:Y:S02]  /*bae0*/  LDL.LU R7, [R1+0x18] ;  /* 0x0000180001077983 */ /* 0x000f640000300800 */
[----:B------:R-:W-:Y:S01]  /*baf0*/  LOP3.LUT R10, R10, 0x200, R11, 0xf8, !PT ;  /* 0x000002000a0a7812 */ /* 0x000fe200078ef80b */
[----:B------:R-:W-:Y:S01]  /*bb00*/  ULDC.64 UR6, c[0x0][0x208] ;  /* 0x0000820000067ab9 */ /* 0x000fe20000000a00 */
[----:B------:R-:W-:Y:S04]  /*bb10*/  SHFL.IDX PT, R6, R4, 0x1, 0x181f ;  /* 0x00381f0004067f89 */ /* 0x000fe800000e0000 */
[----:B------:R-:W5:Y:S01]  /*bb20*/  LDL.LU R15, [R1+0x1c] ;  /* 0x00001c00010f7983 */ /* 0x000f620000300800 */
[----:B--2---:R-:W-:-:S03]  /*bb30*/  ISETP.GE.AND P5, PT, R3, R0, PT ;  /* 0x000000000300720c */ /* 0x004fc60003fa6270 */
[----:B------:R-:W0:Y:S01]  /*bb40*/  SHFL.IDX PT, R3, R5, RZ, 0x181f ;  /* 0x00181fff05037589 */ /* 0x000e2200000e0000 */
[----:B---3--:R-:W-:-:S03]  /*bb50*/  ISETP.GE.AND P4, PT, R2, R0, PT ;  /* 0x000000000200720c */ /* 0x008fc60003f86270 */
[----:B------:R-:W1:Y:S06]  /*bb60*/  SHFL.IDX PT, R2, R4, RZ, 0x181f ;  /* 0x00181fff04027589 */ /* 0x000e6c00000e0000 */
[----:B0-----:R-:W-:-:S05]  /*bb70*/  @!P5 LEA R3, P6, R12, R3, 0x1 ;  /* 0x000000030c03d211 */ /* 0x001fca00078c08ff */
[----:B-1----:R-:W-:-:S05]  /*bb80*/  @!P5 IMAD.X R2, RZ, RZ, R2, P6 ;  /* 0x000000ffff02d224 */ /* 0x002fca00030e0602 */
[----:B------:R-:W-:-:S04]  /*bb90*/  @!P5 LOP3.LUT R3, R3, R2, RZ, 0x3c, !PT ;  /* 0x000000020303d212 */ /* 0x000fc800078e3cff */
[C---:B------:R-:W-:Y:S02]  /*bba0*/  @!P5 LOP3.LUT R2, R3.reuse, R2, RZ, 0x3c, !PT ;  /* 0x000000020302d212 */ /* 0x040fe400078e3cff */
[----:B------:R-:W-:Y:S02]  /*bbb0*/  @!P5 LEA R21, R10, UR38, 0x1 ;  /* 0x000000260a15dc11 */ /* 0x000fe4000f8e08ff */
[----:B------:R-:W-:-:S05]  /*bbc0*/  @!P5 LOP3.LUT R3, R3, R2, RZ, 0x3c, !PT ;  /* 0x000000020303d212 */ /* 0x000fca00078e3cff */
[----:B------:R-:W-:Y:S04]  /*bbd0*/  @!P5 LDGSTS.E.BYPASS.LTC128B.128 [R21+0x22400], desc[UR6][R2.64], !P3 ;  /* 0x224000000215dfae */ /* 0x000fe8000d901d46 */
[----:B------:R-:W-:Y:S04]  /*bbe0*/  @!P5 LDGSTS.E.BYPASS.LTC128B.128 [R21+0x26400], desc[UR6][R2.64+0x80], !P0 ;  /* 0x264000800215dfae */ /* 0x000fe8000c101d46 */
[----:B------:R-:W-:Y:S04]  /*bbf0*/  @!P5 LDGSTS.E.BYPASS.LTC128B.128 [R21+0x2a400], desc[UR6][R2.64+0x100], !P1 ;  /* 0x2a4001000215dfae */ /* 0x000fe8000c901d46 */
[----:B------:R0:W-:Y:S04]  /*bc00*/  @!P5 LDGSTS.E.BYPASS.LTC128B.128 [R21+0x2e400], desc[UR6][R2.64+0x180], !P2 ;  /* 0x2e4001800215dfae */ /* 0x0001e8000d101d46 */
[----:B0-----:R-:W0:Y:S01]  /*bc10*/  SHFL.IDX PT, R2, R5, 0x1, 0x181f ;  /* 0x00381f0005027f89 */ /* 0x001e2200000e0000 */
[----:B------:R-:W-:-:S02]  /*bc20*/  @!P4 LEA R9, R10, UR38, 0x1 ;  /* 0x000000260a09cc11 */ /* 0x000fc4000f8e08ff */
[----:B0-----:R-:W-:-:S05]  /*bc30*/  @!P4 LEA R2, P6, R12, R2, 0x1 ;  /* 0x000000020c02c211 */ /* 0x001fca00078c08ff */
[----:B------:R-:W-:-:S05]  /*bc40*/  @!P4 IMAD.X R3, RZ, RZ, R6, P6 ;  /* 0x000000ffff03c224 */ /* 0x000fca00030e0606 */
[----:B------:R-:W-:Y:S04]  /*bc50*/  @!P4 LDGSTS.E.BYPASS.LTC128B.128 [R9+0x22c00], desc[UR6][R2.64], !P3 ;  /* 0x22c000000209cfae */ /* 0x000fe8000d901d46 */
[----:B------:R-:W-:Y:S04]  /*bc60*/  @!P4 LDGSTS.E.BYPASS.LTC128B.128 [R9+0x26c00], desc[UR6][R2.64+0x80], !P0 ;  /* 0x26c000800209cfae */ /* 0x000fe8000c101d46 */
[----:B------:R-:W-:Y:S04]  /*bc70*/  @!P4 LDGSTS.E.BYPASS.LTC128B.128 [R9+0x2ac00], desc[UR6][R2.64+0x100], !P1 ;  /* 0x2ac001000209cfae */ /* 0x000fe8000c901d46 */
[----:B------:R0:W-:Y:S01]  /*bc80*/  @!P4 LDGSTS.E.BYPASS.LTC128B.128 [R9+0x2ec00], desc[UR6][R2.64+0x180], !P2 ;  /* 0x2ec001800209cfae */ /* 0x0001e2000d101d46 */
[----:B----4-:R-:W-:-:S03]  /*bc90*/  ISETP.GE.AND P4, PT, R13, R0, PT ;  /* 0x000000000d00720c */ /* 0x010fc60003f86270 */
[----:B------:R-:W2:Y:S04]  /*bca0*/  LDL.LU R13, [R1+0x20] ;  /* 0x00002000010d7983 */ /* 0x000ea80000300800 */
[----:B0-----:R-:W0:Y:S04]  /*bcb0*/  SHFL.IDX PT, R2, R5, 0x2, 0x181f ;  /* 0x00581f0005027f89 */ /* 0x001e2800000e0000 */
[----:B------:R-:W1:Y:S02]  /*bcc0*/  SHFL.IDX PT, R6, R4, 0x2, 0x181f ;  /* 0x00581f0004067f89 */ /* 0x000e6400000e0000 */
[----:B------:R-:W-:-:S02]  /*bcd0*/  @!P4 LEA R21, R10, UR38, 0x1 ;  /* 0x000000260a15cc11 */ /* 0x000fc4000f8e08ff */
[----:B------:R-:W3:Y:S01]  /*bce0*/  SHFL.IDX PT, R14, R5, 0x3, 0x181f ;  /* 0x00781f00050e7f89 */ /* 0x000ee200000e0000 */
[----:B0-----:R-:W-:-:S05]  /*bcf0*/  @!P4 LEA R2, P6, R12, R2, 0x1 ;  /* 0x000000020c02c211 */ /* 0x001fca00078c08ff */
[----:B-1----:R-:W-:Y:S02]  /*bd00*/  @!P4 IMAD.X R3, RZ, RZ, R6, P6 ;  /* 0x000000ffff03c224 */ /* 0x002fe400030e0606 */
[----:B------:R-:W0:Y:S04]  /*bd10*/  SHFL.IDX PT, R6, R4, 0x3, 0x181f ;  /* 0x00781f0004067f89 */ /* 0x000e2800000e0000 */
[----:B------:R-:W-:Y:S04]  /*bd20*/  @!P4 LDGSTS.E.BYPASS.LTC128B.128 [R21+0x23400], desc[UR6][R2.64], !P3 ;  /* 0x234000000215cfae */ /* 0x000fe8000d901d46 */
[----:B------:R-:W-:Y:S04]  /*bd30*/  @!P4 LDGSTS.E.BYPASS.LTC128B.128 [R21+0x27400], desc[UR6][R2.64+0x80], !P0 ;  /* 0x274000800215cfae */ /* 0x000fe8000c101d46 */
[----:B------:R-:W-:Y:S04]  /*bd40*/  @!P4 LDGSTS.E.BYPASS.LTC128B.128 [R21+0x2b400], desc[UR6][R2.64+0x100], !P1 ;  /* 0x2b4001000215cfae */ /* 0x000fe8000c901d46 */
[----:B------:R3:W-:Y:S01]  /*bd50*/  @!P4 LDGSTS.E.BYPASS.LTC128B.128 [R21+0x2f400], desc[UR6][R2.64+0x180], !P2 ;  /* 0x2f4001800215cfae */ /* 0x0007e2000d101d46 */
[----:B-----5:R-:W-:-:S13]  /*bd60*/  ISETP.GE.AND P4, PT, R8, R0, PT ;  /* 0x000000000800720c */ /* 0x020fda0003f86270 */
[----:B---3--:R-:W-:Y:S02]  /*bd70*/  @!P4 LEA R2, P6, R12, R14, 0x1 ;  /* 0x0000000e0c02c211 */ /* 0x008fe400078c08ff */
[----:B------:R-:W1:Y:S01]  /*bd80*/  SHFL.IDX PT, R14, R5, 0x4, 0x181f ;  /* 0x00981f00050e7f89 */ /* 0x000e6200000e0000 */
[----:B------:R-:W-:Y:S02]  /*bd90*/  @!P4 LEA R9, R10, UR38, 0x1 ;  /* 0x000000260a09cc11 */ /* 0x000fe4000f8e08ff */
[----:B0-----:R-:W-:Y:S02]  /*bda0*/  @!P4 IMAD.X R3, RZ, RZ, R6, P6 ;  /* 0x000000ffff03c224 */ /* 0x001fe400030e0606 */
[----:B------:R-:W0:Y:S04]  /*bdb0*/  SHFL.IDX PT, R6, R4, 0x4, 0x181f ;  /* 0x00981f0004067f89 */ /* 0x000e2800000e0000 */
[----:B------:R-:W-:Y:S04]  /*bdc0*/  @!P4 LDGSTS.E.BYPASS.LTC128B.128 [R9+0x23c00], desc[UR6][R2.64], !P3 ;  /* 0x23c000000209cfae */ /* 0x000fe8000d901d46 */
[----:B------:R-:W-:Y:S04]  /*bdd0*/  @!P4 LDGSTS.E.BYPASS.LTC128B.128 [R9+0x27c00], desc[UR6][R2.64+0x80], !P0 ;  /* 0x27c000800209cfae */ /* 0x000fe8000c101d46 */
[----:B------:R-:W-:Y:S04]  /*bde0*/  @!P4 LDGSTS.E.BYPASS.LTC128B.128 [R9+0x2bc00], desc[UR6][R2.64+0x100], !P1 ;  /* 0x2bc001000209cfae */ /* 0x000fe8000c901d46 */
[----:B------:R3:W-:Y:S01]  /*bdf0*/  @!P4 LDGSTS.E.BYPASS.LTC128B.128 [R9+0x2fc00], desc[UR6][R2.64+0x180], !P2 ;  /* 0x2fc001800209cfae */ /* 0x0007e2000d101d46 */
[----:B------:R-:W-:-:S13]  /*be00*/  ISETP.GE.AND P4, PT, R7, R0, PT ;  /* 0x000000000700720c */ /* 0x000fda0003f86270 */
[----:B-1----:R-:W-:-:S04]  /*be10*/  @!P4 LEA R8, P6, R12, R14, 0x1 ;  /* 0x0000000e0c08c211 */ /* 0x002fc800078c08ff */
[----:B0-----:R-:W-:Y:S01]  /*be20*/  @!P4 IADD3.X R21, RZ, R6, RZ, P6, !PT ;  /* 0x00000006ff15c210 */ /* 0x001fe200037fe4ff */
[----:B------:R-:W0:Y:S01]  /*be30*/  SHFL.IDX PT, R14, R5, 0x5, 0x181f ;  /* 0x00b81f00050e7f89 */ /* 0x000e2200000e0000 */
[----:B------:R-:W-:Y:S01]  /*be40*/  @!P4 LEA R7, R10, UR38, 0x1 ;  /* 0x000000260a07cc11 */ /* 0x000fe2000f8e08ff */
[----:B---3--:R-:W-:Y:S02]  /*be50*/  @!P4 IMAD.MOV.U32 R2, RZ, RZ, R8 ;  /* 0x000000ffff02c224 */ /* 0x008fe400078e0008 */
[----:B------:R-:W-:Y:S01]  /*be60*/  @!P4 IMAD.MOV.U32 R3, RZ, RZ, R21 ;  /* 0x000000ffff03c224 */ /* 0x000fe200078e0015 */
[----:B------:R-:W1:Y:S04]  /*be70*/  SHFL.IDX PT, R6, R4, 0x5, 0x181f ;  /* 0x00b81f0004067f89 */ /* 0x000e6800000e0000 */
[----:B------:R-:W-:Y:S04]  /*be80*/  @!P4 LDGSTS.E.BYPASS.LTC128B.128 [R7+0x24400], desc[UR6][R2.64], !P3 ;  /* 0x244000000207cfae */ /* 0x000fe8000d901d46 */
[----:B------:R-:W-:Y:S04]  /*be90*/  @!P4 LDGSTS.E.BYPASS.LTC128B.128 [R7+0x28400], desc[UR6][R2.64+0x80], !P0 ;  /* 0x284000800207cfae */ /* 0x000fe8000c101d46 */
[----:B------:R-:W-:Y:S04]  /*bea0*/  @!P4 LDGSTS.E.BYPASS.LTC128B.128 [R7+0x2c400], desc[UR6][R2.64+0x100], !P1 ;  /* 0x2c4001000207cfae */ /* 0x000fe8000c901d46 */
[----:B------:R3:W-:Y:S01]  /*beb0*/  @!P4 LDGSTS.E.BYPASS.LTC128B.128 [R7+0x30400], desc[UR6][R2.64+0x180], !P2 ;  /* 0x304001800207cfae */ /* 0x0007e2000d101d46 */
[----:B------:R-:W-:-:S13]  /*bec0*/  ISETP.GE.AND P4, PT, R15, R0, PT ;  /* 0x000000000f00720c */ /* 0x000fda0003f86270 */
[----:B0-----:R-:W-:-:S05]  /*bed0*/  @!P4 LEA R14, P6, R12, R14, 0x1 ;  /* 0x0000000e0c0ec211 */ /* 0x001fca00078c08ff */
[----:B-1----:R-:W-:Y:S02]  /*bee0*/  @!P4 IMAD.X R9, RZ, RZ, R6, P6 ;  /* 0x000000ffff09c224 */ /* 0x002fe400030e0606 */
[----:B---3--:R-:W-:Y:S02]  /*bef0*/  @!P4 IMAD.MOV.U32 R2, RZ, RZ, R14 ;  /* 0x000000ffff02c224 */ /* 0x008fe400078e000e */
[----:B------:R-:W0:Y:S01]  /*bf00*/  SHFL.IDX PT, R14, R5, 0x6, 0x181f ;  /* 0x00d81f00050e7f89 */ /* 0x000e2200000e0000 */
[----:B------:R-:W-:Y:S01]  /*bf10*/  @!P4 LEA R21, R10, UR38, 0x1 ;  /* 0x000000260a15cc11 */ /* 0x000fe2000f8e08ff */
[----:B------:R-:W-:Y:S02]  /*bf20*/  @!P4 IMAD.MOV.U32 R3, RZ, RZ, R9 ;  /* 0x000000ffff03c224 */ /* 0x000fe400078e0009 */
[----:B------:R-:W1:Y:S04]  /*bf30*/  SHFL.IDX PT, R6, R4, 0x6, 0x181f ;  /* 0x00d81f0004067f89 */ /* 0x000e6800000e0000 */
[----:B------:R-:W-:Y:S04]  /*bf40*/  @!P4 LDGSTS.E.BYPASS.LTC128B.128 [R21+0x24c00], desc[UR6][R2.64], !P3 ;  /* 0x24c000000215cfae */ /* 0x000fe8000d901d46 */
[----:B------:R-:W-:Y:S04]  /*bf50*/  @!P4 LDGSTS.E.BYPASS.LTC128B.128 [R21+0x28c00], desc[UR6][R2.64+0x80], !P0 ;  /* 0x28c000800215cfae */ /* 0x000fe8000c101d46 */
[----:B------:R-:W-:Y:S04]  /*bf60*/  @!P4 LDGSTS.E.BYPASS.LTC128B.128 [R21+0x2cc00], desc[UR6][R2.64+0x100], !P1 ;  /* 0x2cc001000215cfae */ /* 0x000fe8000c901d46 */
[----:B------:R3:W-:Y:S01]  /*bf70*/  @!P4 LDGSTS.E.BYPASS.LTC128B.128 [R21+0x30c00], desc[UR6][R2.64+0x180], !P2 ;  /* 0x30c001800215cfae */ /* 0x0007e2000d101d46 */
[----:B--2---:R-:W-:-:S13]  /*bf80*/  ISETP.GE.AND P4, PT, R13, R0, PT ;  /* 0x000000000d00720c */ /* 0x004fda0003f86270 */
[----:B0-----:R-:W-:-:S05]  /*bf90*/  @!P4 LEA R14, P6, R12, R14, 0x1 ;  /* 0x0000000e0c0ec211 */ /* 0x001fca00078c08ff */
[----:B-1----:R-:W-:Y:S01]  /*bfa0*/  @!P4 IMAD.X R7, RZ, RZ, R6, P6 ;  /* 0x000000ffff07c224 */ /* 0x002fe200030e0606 */
[----:B------:R-:W-:Y:S01]  /*bfb0*/  @!P4 LEA R9, R10, UR38, 0x1 ;  /* 0x000000260a09cc11 */ /* 0x000fe2000f8e08ff */
[----:B---3--:R-:W-:Y:S02]  /*bfc0*/  @!P4 IMAD.MOV.U32 R2, RZ, RZ, R14 ;  /* 0x000000ffff02c224 */ /* 0x008fe400078e000e */
[----:B------:R-:W-:Y:S01]  /*bfd0*/  @!P4 IMAD.MOV.U32 R3, RZ, RZ, R7 ;  /* 0x000000ffff03c224 */ /* 0x000fe200078e0007 */
[----:B------:R0:W1:Y:S04]  /*bfe0*/  SHFL.IDX PT, R6, R4, 0x7, 0x181f ;  /* 0x00f81f0004067f89 */ /* 0x00006800000e0000 */
[----:B------:R0:W-:Y:S04]  /*bff0*/  @!P4 LDGSTS.E.BYPASS.LTC128B.128 [R9+0x25400], desc[UR6][R2.64], !P3 ;  /* 0x254000000209cfae */ /* 0x0001e8000d901d46 */
[----:B------:R0:W-:Y:S04]  /*c000*/  @!P4 LDGSTS.E.BYPASS.LTC128B.128 [R9+0x29400], desc[UR6][R2.64+0x80], !P0 ;  /* 0x294000800209cfae */ /* 0x0001e8000c101d46 */
[----:B------:R0:W-:Y:S04]  /*c010*/  @!P4 LDGSTS.E.BYPASS.LTC128B.128 [R9+0x2d400], desc[UR6][R2.64+0x100], !P1 ;  /* 0x2d4001000209cfae */ /* 0x0001e8000c901d46 */
[----:B------:R0:W-:Y:S04]  /*c020*/  @!P4 LDGSTS.E.BYPASS.LTC128B.128 [R9+0x31400], desc[UR6][R2.64+0x180], !P2 ;  /* 0x314001800209cfae */ /* 0x0001e8000d101d46 */
[----:B------:R0:W2:Y:S02]  /*c030*/  SHFL.IDX PT, R14, R5, 0x7, 0x181f ;  /* 0x00f81f00050e7f89 */ /* 0x0000a400000e0000 */
.L_x_9360:
[----:B------:R-:W3:Y:S01]  /*c040*/  LDL.LU R10, [R1+0x24] ;  /* 0x00002400010a7983 */ /* 0x000ee20000300800 */
[----:B------:R-:W-:Y:S01]  /*c050*/  BSSY B0, `(.L_x_9247) ;  /* 0x0000018000007945 */ /* 0x000fe20003800000 */
[----:B---3--:R-:W-:-:S13]  /*c060*/  ISETP.GE.AND P4, PT, R10, R0, PT ;  /* 0x000000000a00720c */ /* 0x008fda0003f86270 */
[----:B------:R-:W-:Y:S05]  /*c070*/  @P4 BRA `(.L_x_9248) ;  /* 0x0000000000544947 */ /* 0x000fea0003800000 */
[----:B------:R-:W3:Y:S01]  /*c080*/  S2R R10, SR_TID.X ;  /* 0x00000000000a7919 */ /* 0x000ee20000002100 */
[----:B------:R-:W-:Y:S01]  /*c090*/  ULDC.64 UR4, c[0x0][0x208] ;  /* 0x0000820000047ab9 */ /* 0x000fe20000000a00 */
[----:B0-----:R-:W0:Y:S01]  /*c0a0*/  S2R R3, SR_TID.X ;  /* 0x0000000000037919 */ /* 0x001e220000002100 */
[----:B---3--:R-:W-:Y:S02]  /*c0b0*/  LOP3.LUT R10, R10, 0x7f, RZ, 0xc0, !PT ;  /* 0x0000007f0a0a7812 */ /* 0x008fe400078ec0ff */
[----:B0-----:R-:W-:-:S03]  /*c0c0*/  SHF.L.U32 R2, R3, 0x3, RZ ;  /* 0x0000000303027819 */ /* 0x001fc600000006ff */
[----:B------:R-:W-:Y:S02]  /*c0d0*/  IMAD.SHL.U32 R4, R10, 0x8, RZ ;  /* 0x000000080a047824 */ /* 0x000fe400078e00ff */
[----:B------:R-:W-:Y:S01]  /*c0e0*/  IMAD.SHL.U32 R10, R3, 0x8, RZ ;  /* 0x00000008030a7824 */ /* 0x000fe200078e00ff */
[----:B------:R-:W-:-:S04]  /*c0f0*/  LOP3.LUT R2, R2, 0x38, RZ, 0xc0, !PT ;  /* 0x0000003802027812 */ /* 0x000fc800078ec0ff */
[----:B------:R-:W-:Y:S02]  /*c100*/  LOP3.LUT R10, R10, 0x1f8, RZ, 0xc0, !PT ;  /* 0x000001f80a0a7812 */ /* 0x000fe400078ec0ff */
[----:B--2---:R-:W-:Y:S02]  /*c110*/  LEA R2, P4, R2, R14, 0x1 ;  /* 0x0000000e02027211 */ /* 0x004fe400078808ff */
[----:B------:R-:W-:-:S03]  /*c120*/  LOP3.LUT R10, R10, 0x38, R3, 0x78, !PT ;  /* 0x000000380a0a7812 */ /* 0x000fc600078e7803 */
[----:B-1----:R-:W-:Y:S01]  /*c130*/  IMAD.X R3, RZ, RZ, R6, P4 ;  /* 0x000000ffff037224 */ /* 0x002fe200020e0606 */
[----:B------:R-:W-:-:S04]  /*c140*/  LOP3.LUT R10, R10, 0x200, R4, 0xf8, !PT ;  /* 0x000002000a0a7812 */ /* 0x000fc800078ef804 */
[----:B------:R-:W-:-:S05]  /*c150*/  LEA R5, R10, UR38, 0x1 ;  /* 0x000000260a057c11 */ /* 0x000fca000f8e08ff */
[----:B------:R-:W-:Y:S01]  /*c160*/  @!PT LDS RZ, [RZ] ;  /* 0x00000000fffff984 */ /* 0x000fe20000000800 */
[----:B------:R-:W-:Y:S01]  /*c170*/  @!PT LDS RZ, [RZ] ;  /* 0x00000000fffff984 */ /* 0x000fe20000000800 */
[----:B------:R-:W-:Y:S01]  /*c180*/  @!PT LDS RZ, [RZ] ;  /* 0x00000000fffff984 */ /* 0x000fe20000000800 */
[----:B------:R3:W-:Y:S04]  /*c190*/  LDGSTS.E.BYPASS.LTC128B.128 [R5+0x25c00], desc[UR4][R2.64], !P3 ;  /* 0x25c0000002057fae */ /* 0x0007e8000d901d44 */
[----:B------:R3:W-:Y:S04]  /*c1a0*/  LDGSTS.E.BYPASS.LTC128B.128 [R5+0x29c00], desc[UR4][R2.64+0x80], !P0 ;  /* 0x29c0008002057fae */ /* 0x0007e8000c101d44 */
[----:B------:R3:W-:Y:S04]  /*c1b0*/  LDGSTS.E.BYPASS.LTC128B.128 [R5+0x2dc00], desc[UR4][R2.64+0x100], !P1 ;  /* 0x2dc0010002057fae */ /* 0x0007e8000c901d44 */
[----:B------:R3:W-:Y:S02]  /*c1c0*/  LDGSTS.E.BYPASS.LTC128B.128 [R5+0x31c00], desc[UR4][R2.64+0x180], !P2 ;  /* 0x31c0018002057fae */ /* 0x0007e4000d101d44 */
.L_x_9248:
[----:B------:R-:W-:Y:S05]  /*c1d0*/  BSYNC B0 ;  /* 0x0000000000007941 */ /* 0x000fea0003800000 */
.L_x_9247:
        /* <DEDUP_REMOVED lines=9> */
.L_x_9361:
        /* <DEDUP_REMOVED lines=9> */
.L_x_9362:
        /* <DEDUP_REMOVED lines=8> */
.L_x_9254:
[----:B------:R-:W-:Y:S05]  /*c380*/  BSYNC B1 ;  /* 0x0000000000017941 */ /* 0x000fea0003800000 */
.L_x_9253:
        /* <DEDUP_REMOVED lines=10> */
[----:B---3--:R-:W-:-:S08]  /*c430*/  IMAD R2, R2, 0x60, RZ ;  /* 0x0000006002027824 */ /* 0x008fd000078e02ff */
.L_x_9255:
        /* <DEDUP_REMOVED lines=13> */
.L_x_9256:
        /* <DEDUP_REMOVED lines=13> */
.L_x_9257:
        /* <DEDUP_REMOVED lines=13> */
.L_x_9258:
        /* <DEDUP_REMOVED lines=8> */
.L_x_9251:
[----:B------:R-:W-:Y:S05]  /*c730*/  BSYNC B0 ;  /* 0x0000000000007941 */ /* 0x000fea0003800000 */
.L_x_9250:
[----:B------:R-:W-:Y:S01]  /*c740*/  UIADD3 UR6, UR40, -0x2, URZ ;  /* 0xfffffffe28067890 */ /* 0x000fe2000fffe03f */
[----:B------:R-:W-:Y:S02]  /*c750*/  IMAD.MOV.U32 R7, RZ, RZ, RZ ;  /* 0x000000ffff077224 */ /* 0x000fe400078e00ff */
[----:B-1----:R-:W-:Y:S01]  /*c760*/  IMAD.MOV.U32 R6, RZ, RZ, 0x1 ;  /* 0x00000001ff067424 */ /* 0x002fe200078e00ff */
[----:B------:R-:W-:-:S06]  /*c770*/  UISETP.GE.AND UP0, UPT, UR6, UR39, UPT ;  /* 0x000000270600728c */ /* 0x000fcc000bf06270 */
[----:B------:R-:W-:-:S13]  /*c780*/  PLOP3.LUT P0, PT, PT, PT, UP0, 0x80, 0x0 ;  /* 0x000000000000781c */ /* 0x000fda0003f0f008 */
[----:B------:R-:W-:Y:S05]  /*c790*/  @!P0 BRA `(.L_x_9232) ;  /* 0x0000001800b08947 */ /* 0x000fea0003800000 */
[----:B------:R-:W-:Y:S01]  /*c7a0*/  UIADD3 UR4, UR44, 0x1, URZ ;  /* 0x000000012c047890 */ /* 0x000fe2000fffe03f */
[----:B------:R-:W-:Y:S01]  /*c7b0*/  LOP3.LUT R0, RZ, UR39, RZ, 0x33, !PT ;  /* 0x00000027ff007c12 */ /* 0x000fe2000f8e33ff */
[----:B------:R-:W1:Y:S01]  /*c7c0*/  S2R R4, SR_TID.X ;  /* 0x0000000000047919 */ /* 0x000e620000002100 */
[----:B------:R-:W-:Y:S01]  /*c7d0*/  IMAD.U32 R8, RZ, RZ, UR6 ;  /* 0x00000006ff087e24 */ /* 0x000fe2000f8e00ff */
[----:B------:R-:W-:Y:S01]  /*c7e0*/  UIMAD UR4, UR4, UR42, URZ ;  /* 0x0000002a040472a4 */ /* 0x000fe2000f8e023f */
[----:B------:R-:W-:-:S03]  /*c7f0*/  IMAD.MOV.U32 R6, RZ, RZ, 0x1 ;  /* 0x00000001ff067424 */ /* 0x000fc600078e00ff */
[----:B------:R-:W-:-:S04]  /*c800*/  UISETP.LT.AND UP0, UPT, UR41, UR4, UPT ;  /* 0x000000042900728c */ /* 0x000fc8000bf01270 */
[----:B------:R-:W-:-:S06]  /*c810*/  USEL UR4, UR41, UR4, UP0 ;  /* 0x0000000429047287 */ /* 0x000fcc0008000000 */
[----:B0-----:R-:W-:-:S05]  /*c820*/  IMAD R3, RZ, RZ, -UR4 ;  /* 0x80000004ff037e24 */ /* 0x001fca000f8e02ff */
[----:B------:R-:W-:-:S04]  /*c830*/  VIADDMNMX R0, R3, 0x1, R0, !PT ;  /* 0x0000000103007846 */ /* 0x000fc80007800100 */
[----:B------:R-:W-:Y:S02]  /*c840*/  R2UR UR5, R0 ;  /* 0x00000000000572ca */ /* 0x000fe400000e0000 */
[----:B------:R-:W-:Y:S02]  /*c850*/  LOP3.LUT R0, RZ, UR4, RZ, 0x33, !PT ;  /* 0x00000004ff007c12 */ /* 0x000fe4000f8e33ff */
[----:B-1----:R-:W-:-:S09]  /*c860*/  LOP3.LUT R10, R4, 0x1f, RZ, 0xc0, !PT ;  /* 0x0000001f040a7812 */ /* 0x002fd200078ec0ff */
        /* <DEDUP_REMOVED lines=12> */
.L_x_9292:
        /* <DEDUP_REMOVED lines=28> */
.L_x_9262:
[----:B------:R-:W1:Y:S01]  /*caf0*/  S2R R2, SR_TID.X ;  /* 0x0000000000027919 */ /* 0x000e620000002100 */
[----:B------:R-:W-:Y:S01]  /*cb00*/  BSSY B2, `(.L_x_9263) ;  /* 0x0000006000027945 */ /* 0x000fe20003800000 */
[----:B-1----:R-:W-:Y:S02]  /*cb10*/  LOP3.LUT R3, R2, 0x7f, RZ, 0xc0, !PT ;  /* 0x0000007f02037812 */ /* 0x002fe400078ec0ff */
[----:B------:R-:W-:Y:S02]  /*cb20*/  SHF.L.U32 R2, R0, 0x1f, RZ ;  /* 0x0000001f00027819 */ /* 0x000fe400000006ff */
[----:B------:R-:W-:Y:S02]  /*cb30*/  ISETP.NE.AND P2, PT, R3, RZ, PT ;  /* 0x000000ff0300720c */ /* 0x000fe40003f45270 */
[----:B------:R-:W1:Y:S02]  /*cb40*/  SYNCS.PHASECHK.TRANS64.TRYWAIT P0, [UR38+0x32448], R2 ;  /* 0x03244802ff0075a7 */ /* 0x000e640008000166 */
[----:B-1----:R-:W-:Y:S09]  /*cb50*/  @!P0 BRA `(.L_x_9264) ;  /* 0x00000038001c8947 */ /* 0x002ff20003800000 */
.L_x_9363:
[----:B------:R-:W-:Y:S05]  /*cb60*/  BSYNC B2 ;  /* 0x0000000000027941 */ /* 0x000fea0003800000 */
.L_x_9263:
[----:B------:R-:W-:Y:S04]  /*cb70*/  BSSY B2, `(.L_x_9265) ;  /* 0x0000007000027945 */ /* 0x000fe80003800000 */
[----:B------:R-:W-:Y:S05]  /*cb80*/  @P2 BRA `(.L_x_9266) ;  /* 0x0000000000142947 */ /* 0x000fea0003800000 */
[----:B------:R-:W-:Y:S01]  /*cb90*/  ISETP.NE.AND P0, PT, R10, RZ, PT ;  /* 0x000000ff0a00720c */ /* 0x000fe20003f05270 */
[----:B-1----:R-:W-:-:S04]  /*cba0*/  IMAD.MOV.U32 R3, RZ, RZ, 0x3000 ;  /* 0x00003000ff037424 */ /* 0x002fc800078e00ff */
[----:B------:R3:W-:Y:S08]  /*cbb0*/  SYNCS.ARRIVE.TRANS64 RZ, [UR38+0x32438], R3 ;  /* 0x03243803ffff79a7 */ /* 0x0007f00008000026 */
[----:B---3--:R-:W-:Y:S05]  /*cbc0*/  @!P0 BRA `(.L_x_9266) ;  /* 0x0000000000048947 */ /* 0x008fea0003800000 */
[----:B------:R-:W-:Y:S01]  /*cbd0*/  BPT.TRAP 0x1 ;  /* 0x000000040000795c */ /* 0x000fe20000300000 */
.L_x_9266:
[----:B------:R-:W-:Y:S05]  /*cbe0*/  BSYNC B2 ;  /* 0x0000000000027941 */ /* 0x000fea0003800000 */
.L_x_9265:
        /* <DEDUP_REMOVED lines=11> */
.L_x_9267:
        /* <DEDUP_REMOVED lines=10> */
.L_x_9364:
[----:B------:R-:W-:Y:S05]  /*cd40*/  BSYNC B2 ;  /* 0x0000000000027941 */ /* 0x000fea0003800000 */
.L_x_9268:
[----:B------:R-:W-:Y:S01]  /*cd50*/  BSSY B2, `(.L_x_9270) ;  /* 0x0000009000027945 */ /* 0x000fe20003800000 */
[----:B01----:R-:W-:Y:S01]  /*cd60*/  MOV R2, 0x0 ;  /* 0x0000000000027802 */ /* 0x003fe20000000f00 */
[----:B------:R-:W-:Y:S02]  /*cd70*/  IMAD.MOV.U32 R3, RZ, RZ, 0x14f00000 ;  /* 0x14f00000ff037424 */ /* 0x000fe400078e00ff */
[----:B------:R-:W-:Y:S05]  /*cd80*/  @P2 BRA `(.L_x_9271) ;  /* 0x0000000000142947 */ /* 0x000fea0003800000 */
[----:B------:R-:W-:Y:S01]  /*cd90*/  ISETP.NE.AND P0, PT, R10, RZ, PT ;  /* 0x000000ff0a00720c */ /* 0x000fe20003f05270 */
[----:B------:R-:W-:-:S04]  /*cda0*/  IMAD.MOV.U32 R12, RZ, RZ, 0xc000 ;  /* 0x0000c000ff0c7424 */ /* 0x000fc800078e00ff */
[----:B------:R0:W-:Y:S08]  /*cdb0*/  SYNCS.ARRIVE.TRANS64 RZ, [UR38+0x32458], R12 ;  /* 0x0324580cffff79a7 */ /* 0x0001f00008000026 */
[----:B0-----:R-:W-:Y:S05]  /*cdc0*/  @!P0 BRA `(.L_x_9271) ;  /* 0x0000000000048947 */ /* 0x001fea0003800000 */
[----:B------:R-:W-:Y:S01]  /*cdd0*/  BPT.TRAP 0x1 ;  /* 0x000000040000795c */ /* 0x000fe20000300000 */
.L_x_9271:
[----:B------:R-:W-:Y:S05]  /*cde0*/  BSYNC B2 ;  /* 0x0000000000027941 */ /* 0x000fea0003800000 */
.L_x_9270:
        /* <DEDUP_REMOVED lines=9> */
.L_x_9272:
        /* <DEDUP_REMOVED lines=13> */
.L_x_9273:
        /* <DEDUP_REMOVED lines=13> */
.L_x_9274:
        /* <DEDUP_REMOVED lines=13> */
.L_x_9275:
        /* <DEDUP_REMOVED lines=8> */
.L_x_9261:
[----:B------:R-:W-:Y:S05]  /*d170*/  BSYNC B1 ;  /* 0x0000000000017941 */ /* 0x000fea0003800000 */
.L_x_9260:
        /* <DEDUP_REMOVED lines=27> */
.L_x_9278:
[----:B------:R-:W1:Y:S01]  /*d330*/  S2R R2, SR_TID.X ;  /* 0x0000000000027919 */ /* 0x000e620000002100 */
[----:B------:R-:W-:Y:S01]  /*d340*/  BSSY B2, `(.L_x_9279) ;  /* 0x0000006000027945 */ /* 0x000fe20003800000 */
[----:B-1----:R-:W-:Y:S02]  /*d350*/  LOP3.LUT R3, R2, 0x7f, RZ, 0xc0, !PT ;  /* 0x0000007f02037812 */ /* 0x002fe400078ec0ff */
[----:B------:R-:W-:Y:S02]  /*d360*/  SHF.L.U32 R2, R0, 0x1f, RZ ;  /* 0x0000001f00027819 */ /* 0x000fe400000006ff */
[----:B------:R-:W-:Y:S02]  /*d370*/  ISETP.NE.AND P2, PT, R3, RZ, PT ;  /* 0x000000ff0300720c */ /* 0x000fe40003f45270 */
[----:B------:R-:W1:Y:S02]  /*d380*/  SYNCS.PHASECHK.TRANS64.TRYWAIT P0, [UR38+0x32440], R2 ;  /* 0x03244002ff0075a7 */ /* 0x000e640008000166 */
[----:B-1----:R-:W-:Y:S09]  /*d390*/  @!P0 BRA `(.L_x_9280) ;  /* 0x00000030003c8947 */ /* 0x002ff20003800000 */
.L_x_9365:
[----:B------:R-:W-:Y:S05]  /*d3a0*/  BSYNC B2 ;  /* 0x0000000000027941 */ /* 0x000fea0003800000 */
.L_x_9279:
[----:B------:R-:W-:Y:S04]  /*d3b0*/  BSSY B2, `(.L_x_9281) ;  /* 0x0000007000027945 */ /* 0x000fe80003800000 */
[----:B------:R-:W-:Y:S05]  /*d3c0*/  @P2 BRA `(.L_x_9282) ;  /* 0x0000000000142947 */ /* 0x000fea0003800000 */
[----:B------:R-:W-:Y:S01]  /*d3d0*/  ISETP.NE.AND P0, PT, R10, RZ, PT ;  /* 0x000000ff0a00720c */ /* 0x000fe20003f05270 */
[----:B-1----:R-:W-:-:S04]  /*d3e0*/  IMAD.MOV.U32 R3, RZ, RZ, 0x3000 ;  /* 0x00003000ff037424 */ /* 0x002fc800078e00ff */
[----:B------:R3:W-:Y:S08]  /*d3f0*/  SYNCS.ARRIVE.TRANS64 RZ, [UR38+0x32430], R3 ;  /* 0x03243003ffff79a7 */ /* 0x0007f00008000026 */
[----:B---3--:R-:W-:Y:S05]  /*d400*/  @!P0 BRA `(.L_x_9282) ;  /* 0x0000000000048947 */ /* 0x008fea0003800000 */
[----:B------:R-:W-:Y:S01]  /*d410*/  BPT.TRAP 0x1 ;  /* 0x000000040000795c */ /* 0x000fe20000300000 */
.L_x_9282:
[----:B------:R-:W-:Y:S05]  /*d420*/  BSYNC B2 ;  /* 0x0000000000027941 */ /* 0x000fea0003800000 */
.L_x_9281:
        /* <DEDUP_REMOVED lines=11> */
.L_x_9283:
        /* <DEDUP_REMOVED lines=11> */
.L_x_9366:
[----:B------:R-:W-:Y:S05]  /*d590*/  BSYNC B2 ;  /* 0x0000000000027941 */ /* 0x000fea0003800000 */
.L_x_9284:
        /* <DEDUP_REMOVED lines=9> */
.L_x_9287:
[----:B------:R-:W-:Y:S05]  /*d630*/  BSYNC B2 ;  /* 0x0000000000027941 */ /* 0x000fea0003800000 */
.L_x_9286:
        /* <DEDUP_REMOVED lines=9> */
.L_x_9288:
        /* <DEDUP_REMOVED lines=13> */
.L_x_9289:
        /* <DEDUP_REMOVED lines=13> */
.L_x_9290:
        /* <DEDUP_REMOVED lines=13> */
.L_x_9291:
        /* <DEDUP_REMOVED lines=8> */
.L_x_9277:
[----:B------:R-:W-:Y:S05]  /*d9c0*/  BSYNC B1 ;  /* 0x0000000000017941 */ /* 0x000fea0003800000 */
.L_x_9276:
[----:B------:R-:W-:Y:S01]  /*d9d0*/  VIADD R8, R8, 0xfffffffe ;  /* 0xfffffffe08087836 */ /* 0x000fe20000000000 */
[----:B------:R-:W-:Y:S06]  /*d9e0*/  @P1 BRA `(.L_x_9292) ;  /* 0xffffffec00d01947 */ /* 0x000fec000383ffff */
[----:B------:R-:W-:Y:S05]  /*d9f0*/  BSYNC B0 ;  /* 0x0000000000007941 */ /* 0x000fea0003800000 */
.L_x_9259:
        /* <DEDUP_REMOVED lines=26> */
.L_x_9295:
[----:B------:R-:W1:Y:S01]  /*dba0*/  S2R R2, SR_TID.X ;  /* 0x0000000000027919 */ /* 0x000e620000002100 */
[----:B------:R-:W-:Y:S01]  /*dbb0*/  BSSY B1, `(.L_x_9296) ;  /* 0x0000006000017945 */ /* 0x000fe20003800000 */
[----:B-1----:R-:W-:Y:S02]  /*dbc0*/  LOP3.LUT R3, R2, 0x7f, RZ, 0xc0, !PT ;  /* 0x0000007f02037812 */ /* 0x002fe400078ec0ff */
[----:B------:R-:W-:Y:S02]  /*dbd0*/  SHF.L.U32 R2, R0, 0x1f, RZ ;  /* 0x0000001f00027819 */ /* 0x000fe400000006ff */
[----:B------:R-:W-:Y:S02]  /*dbe0*/  ISETP.NE.AND P1, PT, R3, RZ, PT ;  /* 0x000000ff0300720c */ /* 0x000fe40003f25270 */
[----:B------:R-:W1:Y:S02]  /*dbf0*/  SYNCS.PHASECHK.TRANS64.TRYWAIT P0, [UR38+0x32448], R2 ;  /* 0x03244802ff0075a7 */ /* 0x000e640008000166 */
[----:B-1----:R-:W-:Y:S09]  /*dc00*/  @!P0 BRA `(.L_x_9297) ;  /* 0x0000002800508947 */ /* 0x002ff20003800000 */
.L_x_9367:
[----:B------:R-:W-:Y:S05]  /*dc10*/  BSYNC B1 ;  /* 0x0000000000017941 */ /* 0x000fea0003800000 */
.L_x_9296:
[----:B------:R-:W-:Y:S04]  /*dc20*/  BSSY B1, `(.L_x_9298) ;  /* 0x0000007000017945 */ /* 0x000fe80003800000 */
[----:B------:R-:W-:Y:S05]  /*dc30*/  @P1 BRA `(.L_x_9299) ;  /* 0x0000000000141947 */ /* 0x000fea0003800000 */
[----:B------:R-:W-:Y:S01]  /*dc40*/  ISETP.NE.AND P0, PT, R10, RZ, PT ;  /* 0x000000ff0a00720c */ /* 0x000fe20003f05270 */
[----:B-1----:R-:W-:-:S04]  /*dc50*/  IMAD.MOV.U32 R3, RZ, RZ, 0x3000 ;  /* 0x00003000ff037424 */ /* 0x002fc800078e00ff */
[----:B------:R3:W-:Y:S08]  /*dc60*/  SYNCS.ARRIVE.TRANS64 RZ, [UR38+0x32438], R3 ;  /* 0x03243803ffff79a7 */ /* 0x0007f00008000026 */
[----:B---3--:R-:W-:Y:S05]  /*dc70*/  @!P0 BRA `(.L_x_9299) ;  /* 0x0000000000048947 */ /* 0x008fea0003800000 */
[----:B------:R-:W-:Y:S01]  /*dc80*/  BPT.TRAP 0x1 ;  /* 0x000000040000795c */ /* 0x000fe20000300000 */
.L_x_9299:
[----:B------:R-:W-:Y:S05]  /*dc90*/  BSYNC B1 ;  /* 0x0000000000017941 */ /* 0x000fea0003800000 */
.L_x_9298:
        /* <DEDUP_REMOVED lines=11> */
.L_x_9300:
        /* <DEDUP_REMOVED lines=11> */
.L_x_9368:
[----:B------:R-:W-:Y:S05]  /*de00*/  BSYNC B1 ;  /* 0x0000000000017941 */ /* 0x000fea0003800000 */
.L_x_9301:
        /* <DEDUP_REMOVED lines=9> */
.L_x_9304:
[----:B------:R-:W-:Y:S05]  /*dea0*/  BSYNC B1 ;  /* 0x0000000000017941 */ /* 0x000fea0003800000 */
.L_x_9303:
        /* <DEDUP_REMOVED lines=9> */
.L_x_9305:
        /* <DEDUP_REMOVED lines=13> */
.L_x_9306:
        /* <DEDUP_REMOVED lines=13> */
.L_x_9307:
        /* <DEDUP_REMOVED lines=13> */
.L_x_9308:
        /* <DEDUP_REMOVED lines=8> */
.L_x_9294:
[----:B------:R-:W-:Y:S05]  /*e230*/  BSYNC B0 ;  /* 0x0000000000007941 */ /* 0x000fea0003800000 */
.L_x_9293:
[----:B------:R-:W-:Y:S02]  /*e240*/  LOP3.LUT R0, R0, 0x1, RZ, 0x3c, !PT ;  /* 0x0000000100007812 */ /* 0x000fe400078e3cff */
[----:B------:R-:W-:-:S07]  /*e250*/  CS2R R6, SRZ ;  /* 0x0000000000067805 */ /* 0x000fce000001ff00 */
.L_x_9232:
[----:B0-----:R-:W0:Y:S01]  /*e260*/  S2R R3, SR_CgaCtaId ;  /* 0x0000000000037919 */ /* 0x001e220000008800 */
[----:B------:R-:W-:Y:S02]  /*e270*/  MOV R2, 0x400 ;  /* 0x0000040000027802 */ /* 0x000fe40000000f00 */
[----:B------:R-:W-:Y:S02]  /*e280*/  SHF.L.U32 R7, R7, 0x1f, RZ ;  /* 0x0000001f07077819 */ /* 0x000fe400000006ff */
[----:B0-----:R-:W-:-:S04]  /*e290*/  LEA R2, R3, R2, 0x18 ;  /* 0x0000000203027211 */ /* 0x001fc800078ec0ff */
[----:B------:R-:W0:Y:S02]  /*e2a0*/  SYNCS.PHASECHK.TRANS64.TRYWAIT P0, [R2+URZ+0x32420], R7 ;  /* 0x03242007020075a7 */ /* 0x000e24000800017f */
[----:B0-----:R-:W-:Y:S05]  /*e2b0*/  @!P0 BRA `(.L_x_9309) ;  /* 0x0000002000d48947 */ /* 0x001fea0003800000 */
.L_x_9369:
[----:B------:R-:W-:-:S03]  /*e2c0*/  UMOV UR4, 0xffffffff ;  /* 0xffffffff00047882 */ /* 0x000fc60000000000 */
[----:B------:R-:W-:Y:S05]  /*e2d0*/  BRA.DIV UR4, `(.L_x_9310) ;  /* 0x0000002204e07947 */ /* 0x000fea000b800000 */
[----:B------:R-:W1:Y:S02]  /*e2e0*/  S2R R3, SR_TID.X ;  /* 0x0000000000037919 */ /* 0x000e640000002100 */
[----:B-1----:R-:W-:-:S04]  /*e2f0*/  SHF.R.U32.HI R3, RZ, 0x5, R3 ;  /* 0x00000005ff037819 */ /* 0x002fc80000011603 */
[----:B------:R-:W-:-:S05]  /*e300*/  LOP3.LUT R3, R3, 0x3, RZ, 0xc0, !PT ;  /* 0x0000000303037812 */ /* 0x000fca00078ec0ff */
[----:B--2---:R1:W2:Y:S02]  /*e310*/  SHFL.IDX PT, R14, R3, RZ, 0x1f ;  /* 0x00001fff030e7589 */ /* 0x0042a400000e0000 */
.L_x_9372:
[----:B--2---:R-:W-:-:S13]  /*e320*/  ISETP.NE.AND P0, PT, R14, RZ, PT ;  /* 0x000000ff0e00720c */ /* 0x004fda0003f05270 */
[----:B------:R-:W-:Y:S05]  /*e330*/  @P0 BRA `(.L_x_9203) ;  /* 0x0000000000900947 */ /* 0x000fea0003800000 */
[----:B------:R-:W-:-:S03]  /*e340*/  UMOV UR4, 0xffffffff ;  /* 0xffffffff00047882 */ /* 0x000fc60000000000 */
[----:B------:R-:W-:Y:S05]  /*e350*/  BRA.DIV UR4, `(.L_x_9311) ;  /* 0x0000002204f47947 */ /* 0x000fea000b800000 */
[----:B------:R-:W-:-:S13]  /*e360*/  ELECT P6, URZ, PT ;  /* 0x00000000003f782f */ /* 0x000fda00038c0000 */
.L_x_9375:
[----:B------:R-:W-:Y:S05]  /*e370*/  @!P6 BRA `(.L_x_9203) ;  /* 0x000000000080e947 */ /* 0x000fea0003800000 */
[----:B-1----:R-:W2:Y:S02]  /*e380*/  LDL R3, [R1+0x30] ;  /* 0x0000300001037983 */ /* 0x002ea40000100800 */
[----:B--2---:R-:W-:-:S13]  /*e390*/  R2UR UR4, R3 ;  /* 0x00000000030472ca */ /* 0x004fda00000e0000 */
[----:B------:R-:W-:-:S06]  /*e3a0*/  ULOP3.LUT UR4, UR4, 0x2, URZ, 0xfc, !UPT ;  /* 0x0000000204047892 */ /* 0x000fcc000f8efc3f */
[----:B------:R-:W-:-:S04]  /*e3b0*/  MOV R3, UR4 ;  /* 0x0000000400037c02 */ /* 0x000fc80008000f00 */
[----:B------:R-:W-:-:S13]  /*e3c0*/  ISETP.NE.AND P2, PT, R3, 0x3, PT ;  /* 0x000000030300780c */ /* 0x000fda0003f45270 */
[----:B------:R-:W-:Y:S05]  /*e3d0*/  @!P2 BRA `(.L_x_9312) ;  /* 0x000000000004a947 */ /* 0x000fea0003800000 */
[----:B------:R-:W-:Y:S01]  /*e3e0*/  BPT.TRAP 0x1 ;  /* 0x000000040000795c */ /* 0x000fe20000300000 */
.L_x_9312:
[----:B------:R-:W-:Y:S01]  /*e3f0*/  VIADD R8, R2, 0x32440 ;  /* 0x0003244002087836 */ /* 0x000fe20000000000 */
[----:B------:R-:W-:Y:S01]  /*e400*/  SHF.L.U32 R4, R0, 0x1f, RZ ;  /* 0x0000001f00047819 */ /* 0x000fe200000006ff */
[C---:B------:R-:W-:Y:S02]  /*e410*/  VIADD R3, R6.reuse, 0x1 ;  /* 0x0000000106037836 */ /* 0x040fe40000000000 */
[----:B0-----:R-:W-:-:S03]  /*e420*/  IMAD R7, R6, 0x8, R8 ;  /* 0x0000000806077824 */ /* 0x001fc600078e0208 */
        /* <DEDUP_REMOVED lines=8> */
.L_x_9376:
[----:B------:R-:W1:Y:S02]  /*e4b0*/  SYNCS.PHASECHK.TRANS64.TRYWAIT P0, [R5+URZ], R0 ;  /* 0x00000000050075a7 */ /* 0x000e64000800017f */
[----:B-1----:R-:W-:Y:S05]  /*e4c0*/  @!P0 BRA `(.L_x_9314) ;  /* 0x0000002000cc8947 */ /* 0x002fea0003800000 */
.L_x_9377:
[----:B------:R-:W-:Y:S05]  /*e4d0*/  @!P2 BRA `(.L_x_9315) ;  /* 0x000000000004a947 */ /* 0x000fea0003800000 */
[----:B------:R-:W-:Y:S01]  /*e4e0*/  BPT.TRAP 0x1 ;  /* 0x000000040000795c */ /* 0x000fe20000300000 */
.L_x_9315:
[----:B------:R-:W-:-:S04]  /*e4f0*/  VIADD R2, R2, 0x32460 ;  /* 0x0003246002027836 */ /* 0x000fc80000000000 */
[----:B-1----:R-:W-:-:S04]  /*e500*/  IMAD R5, R6, 0x8, R2 ;  /* 0x0000000806057824 */ /* 0x002fc800078e0202 */
[----:B------:R-:W1:Y:S02]  /*e510*/  SYNCS.PHASECHK.TRANS64.TRYWAIT P0, [R5+URZ], R4 ;  /* 0x00000004050075a7 */ /* 0x000e64000800017f */
[----:B-1----:R-:W-:Y:S05]  /*e520*/  @!P0 BRA `(.L_x_9316) ;  /* 0x0000002000c88947 */ /* 0x002fea0003800000 */
.L_x_9378:
[----:B------:R-:W-:-:S07]  /*e530*/  IMAD R3, R3, 0x8, R2 ;  /* 0x0000000803037824 */ /* 0x000fce00078e0202 */
.L_x_9317:
[----:B--2---:R2:W3:Y:S02]  /*e540*/  SYNCS.PHASECHK.TRANS64.TRYWAIT P0, [R3+URZ], R0 ;  /* 0x00000000030075a7 */ /* 0x0044e4000800017f */
[----:B---3--:R-:W-:Y:S05]  /*e550*/  @!P0 NANOSLEEP.SYNCS 0x989680 ;  /* 0x009896800000895d */ /* 0x008fea0003900000 */
[----:B------:R-:W3:Y:S02]  /*e560*/  @!P0 SYNCS.PHASECHK.TRANS64 P0, [R3+URZ], R0 ;  /* 0x00000000030085a7 */ /* 0x000ee4000800007f */
[----:B---3--:R-:W-:Y:S05]  /*e570*/  @!P0 BRA `(.L_x_9317) ;  /* 0xfffffffc00f08947 */ /* 0x008fea000383ffff */
.L_x_9203:
[----:B------:R-:W-:Y:S05]  /*e580*/  BSYNC B6 ;  /* 0x0000000000067941 */ /* 0x000fea0003800000 */
.L_x_9200:
[----:B------:R-:W-:Y:S05]  /*e590*/  EXIT ;  /* 0x000000000000794d */ /* 0x000fea0003800000 */
.L_x_9207:
[----:B------:R-:W-:-:S13]  /*e5a0*/  R2UR UR4, R16 ;  /* 0x00000000100472ca */ /* 0x000fda00000e0000 */
[----:B0-----:R-:W-:-:S04]  /*e5b0*/  IMAD.U32 R3, RZ, RZ, UR4 ;  /* 0x00000004ff037e24 */ /* 0x001fc8000f8e00ff */
[----:B------:R0:W1:Y:S03]  /*e5c0*/  SYNCS.PHASECHK.TRANS64.TRYWAIT P0, [R3+URZ+0x32400], R10 ;  /* 0x0324000a030075a7 */ /* 0x000066000800017f */
[----:B-1----:R-:W-:Y:S05]  /*e5d0*/  @!P0 NANOSLEEP.SYNCS 0x989680 ;  /* 0x009896800000895d */ /* 0x002fea0003900000 */
[----:B------:R-:W1:Y:S02]  /*e5e0*/  @!P0 SYNCS.PHASECHK.TRANS64 P0, [R3+URZ+0x32400], R10 ;  /* 0x0324000a030085a7 */ /* 0x000e64000800007f */
[----:B-1----:R-:W-:Y:S05]  /*e5f0*/  @!P0 BRA `(.L_x_9207) ;  /* 0xfffffffc00e88947 */ /* 0x002fea000383ffff */
[----:B------:R-:W-:Y:S05]  /*e600*/  BRA `(.L_x_9318) ;  /* 0xffffff2c00d47947 */ /* 0x000fea000383ffff */
.L_x_9211:
[----:B------:R-:W-:-:S13]  /*e610*/  R2UR UR4, R16 ;  /* 0x00000000100472ca */ /* 0x000fda00000e0000 */
[----:B0-----:R-:W-:-:S04]  /*e620*/  IMAD.U32 R3, RZ, RZ, UR4 ;  /* 0x00000004ff037e24 */ /* 0x001fc8000f8e00ff */
[----:B------:R0:W2:Y:S03]  /*e630*/  SYNCS.PHASECHK.TRANS64.TRYWAIT P1, [R3+URZ+0x32430], R10 ;  /* 0x0324300a030075a7 */ /* 0x0000a6000802017f */
[----:B--2---:R-:W-:Y:S05]  /*e640*/  @!P1 NANOSLEEP.SYNCS 0x989680 ;  /* 0x009896800000995d */ /* 0x004fea0003900000 */
[----:B------:R-:W2:Y:S02]  /*e650*/  @!P1 SYNCS.PHASECHK.TRANS64 P1, [R3+URZ+0x32430], R10 ;  /* 0x0324300a030095a7 */ /* 0x000ea4000802007f */
[----:B--2---:R-:W-:Y:S05]  /*e660*/  @!P1 BRA `(.L_x_9211) ;  /* 0xfffffffc00e89947 */ /* 0x004fea000383ffff */
[----:B------:R-:W-:Y:S05]  /*e670*/  BRA `(.L_x_9210) ;  /* 0xffffff2c00fc7947 */ /* 0x000fea000383ffff */
.L_x_9212:
[----:B------:R-:W-:-:S13]  /*e680*/  R2UR UR4, R16 ;  /* 0x00000000100472ca */ /* 0x000fda00000e0000 */
[----:B0-----:R-:W-:-:S04]  /*e690*/  IMAD.U32 R11, RZ, RZ, UR4 ;  /* 0x00000004ff0b7e24 */ /* 0x001fc8000f8e00ff */
[----:B------:R0:W2:Y:S03]  /*e6a0*/  SYNCS.PHASECHK.TRANS64.TRYWAIT P1, [R11+URZ+0x32410], R10 ;  /* 0x0324100a0b0075a7 */ /* 0x0000a6000802017f */
[----:B--2---:R-:W-:Y:S05]  /*e6b0*/  @!P1 NANOSLEEP.SYNCS 0x989680 ;  /* 0x009896800000995d */ /* 0x004fea0003900000 */
[----:B------:R-:W2:Y:S02]  /*e6c0*/  @!P1 SYNCS.PHASECHK.TRANS64 P1, [R11+URZ+0x32410], R10 ;  /* 0x0324100a0b0095a7 */ /* 0x000ea4000802007f */
[----:B--2---:R-:W-:Y:S05]  /*e6d0*/  @!P1 BRA `(.L_x_9212) ;  /* 0xfffffffc00e89947 */ /* 0x004fea000383ffff */
[----:B------:R-:W-:Y:S05]  /*e6e0*/  BRA `(.L_x_9319) ;  /* 0xffffff3000c07947 */ /* 0x000fea000383ffff */
.L_x_9216:
[----:B------:R-:W-:-:S13]  /*e6f0*/  R2UR UR4, R16 ;  /* 0x00000000100472ca */ /* 0x000fda00000e0000 */
[----:B0-----:R-:W-:-:S04]  /*e700*/  MOV R11, UR4 ;  /* 0x00000004000b7c02 */ /* 0x001fc80008000f00 */
[----:B------:R0:W3:Y:S03]  /*e710*/  SYNCS.PHASECHK.TRANS64.TRYWAIT P1, [R11+URZ+0x32450], R10 ;  /* 0x0324500a0b0075a7 */ /* 0x0000e6000802017f */
[----:B---3--:R-:W-:Y:S05]  /*e720*/  @!P1 NANOSLEEP.SYNCS 0x989680 ;  /* 0x009896800000995d */ /* 0x008fea0003900000 */
[----:B------:R-:W3:Y:S02]  /*e730*/  @!P1 SYNCS.PHASECHK.TRANS64 P1, [R11+URZ+0x32450], R10 ;  /* 0x0324500a0b0095a7 */ /* 0x000ee4000802007f */
[----:B---3--:R-:W-:Y:S05]  /*e740*/  @!P1 BRA `(.L_x_9216) ;  /* 0xfffffffc00e89947 */ /* 0x008fea000383ffff */
[----:B------:R-:W-:Y:S05]  /*e750*/  BRA `(.L_x_9215) ;  /* 0xffffff3000cc7947 */ /* 0x000fea000383ffff */
.L_x_9221:
[----:B------:R-:W-:-:S13]  /*e760*/  R2UR UR6, R212 ;  /* 0x00000000d40672ca */ /* 0x000fda00000e0000 */
[----:B--2---:R-:W-:-:S04]  /*e770*/  IMAD.U32 R153, RZ, RZ, UR6 ;  /* 0x00000006ff997e24 */ /* 0x004fc8000f8e00ff */
[----:B------:R2:W3:Y:S03]  /*e780*/  SYNCS.PHASECHK.TRANS64.TRYWAIT P3, [R153+URZ+0x32430], R200 ;  /* 0x032430c8990075a7 */ /* 0x0004e6000806017f */
[----:B---3--:R-:W-:Y:S05]  /*e790*/  @!P3 NANOSLEEP.SYNCS 0x989680 ;  /* 0x009896800000b95d */ /* 0x008fea0003900000 */
[----:B------:R-:W3:Y:S02]  /*e7a0*/  @!P3 SYNCS.PHASECHK.TRANS64 P3, [R153+URZ+0x32430], R200 ;  /* 0x032430c89900b5a7 */ /* 0x000ee4000806007f */
[----:B---3--:R-:W-:Y:S05]  /*e7b0*/  @!P3 BRA `(.L_x_9221) ;  /* 0xfffffffc00e8b947 */ /* 0x008fea000383ffff */
[----:B------:R-:W-:Y:S05]  /*e7c0*/  BRA `(.L_x_9220) ;  /* 0xffffff58006c7947 */ /* 0x000fea000383ffff */
.L_x_9225:
[----:B------:R-:W-:-:S13]  /*e7d0*/  R2UR UR6, R212 ;  /* 0x00000000d40672ca */ /* 0x000fda00000e0000 */
[----:B--2---:R-:W-:-:S04]  /*e7e0*/  IMAD.U32 R201, RZ, RZ, UR6 ;  /* 0x00000006ffc97e24 */ /* 0x004fc8000f8e00ff */
[----:B------:R2:W3:Y:S03]  /*e7f0*/  SYNCS.PHASECHK.TRANS64.TRYWAIT P3, [R201+URZ+0x32450], R200 ;  /* 0x032450c8c90075a7 */ /* 0x0004e6000806017f */
[----:B---3--:R-:W-:Y:S05]  /*e800*/  @!P3 NANOSLEEP.SYNCS 0x989680 ;  /* 0x009896800000b95d */ /* 0x008fea0003900000 */
[----:B------:R-:W3:Y:S02]  /*e810*/  @!P3 SYNCS.PHASECHK.TRANS64 P3, [R201+URZ+0x32450], R200 ;  /* 0x032450c8c900b5a7 */ /* 0x000ee4000806007f */
[----:B---3--:R-:W-:Y:S05]  /*e820*/  @!P3 BRA `(.L_x_9225) ;  /* 0xfffffffc00e8b947 */ /* 0x008fea000383ffff */
[----:B------:R-:W-:Y:S05]  /*e830*/  BRA `(.L_x_9224) ;  /* 0xffffff5c003c7947 */ /* 0x000fea000383ffff */
.L_x_9237:
[----:B------:R-:W-:Y:S02]  /*e840*/  IMAD.MOV.U32 R13, RZ, RZ, R6 ;  /* 0x000000ffff0d7224 */ /* 0x000fe400078e0006 */
[----:B------:R-:W-:Y:S02]  /*e850*/  IMAD.MOV.U32 R12, RZ, RZ, RZ ;  /* 0x000000ffff0c7224 */ /* 0x000fe400078e00ff */
[----:B------:R-:W-:Y:S02]  /*e860*/  IMAD.MOV.U32 R11, RZ, RZ, 0x1f ;  /* 0x0000001fff0b7424 */ /* 0x000fe400078e00ff */
[----:B------:R-:W-:-:S07]  /*e870*/  IMAD.MOV.U32 R15, RZ, RZ, -0x1 ;  /* 0xffffffffff0f7424 */ /* 0x000fce00078e00ff */
[----:B------:R-:W-:Y:S05]  /*e880*/  WARPSYNC.COLLECTIVE R15, `(.L_x_9320) ;  /* 0x000000000f087348 */ /* 0x000fea0003c00000 */
[----:B------:R0:W1:Y:S02]  /*e890*/  SHFL.IDX P6, R14, R13, R12, R11 ;  /* 0x0000000c0d0e7389 */ /* 0x00006400000c000b */
[----:B01----:R-:W-:Y:S01]  /*e8a0*/  ENDCOLLECTIVE ;  /* 0x000000000000791b */ /* 0x003fe20003800000 */
.L_x_9320:
[----:B------:R-:W-:Y:S05]  /*e8b0*/  BRA `(.L_x_9321) ;  /* 0xffffffbc000c7947 */ /* 0x000fea000383ffff */
.L_x_9239:
[----:B------:R-:W-:Y:S01]  /*e8c0*/  BSSY B0, `(.L_x_9322) ;  /* 0x0000006000007945 */ /* 0x000fe20003800000 */
[----:B------:R-:W-:-:S07]  /*e8d0*/  IMAD.MOV.U32 R15, RZ, RZ, -0x1 ;  /* 0xffffffffff0f7424 */ /* 0x000fce00078e00ff */
[----:B0-----:R-:W-:Y:S05]  /*e8e0*/  WARPSYNC.COLLECTIVE R15, `(.L_x_9323) ;  /* 0x000000000f0c7348 */ /* 0x001fea0003c00000 */
[----:B------:R-:W-:Y:S02]  /*e8f0*/  ELECT P6, UR62, PT ;  /* 0x00000000003e782f */ /* 0x000fe400038c0000 */
[----:B------:R-:W-:Y:S01]  /*e900*/  MOV R14, UR62 ;  /* 0x0000003e000e7c02 */ /* 0x000fe20008000f00 */
[----:B0-----:R-:W-:Y:S10]  /*e910*/  ENDCOLLECTIVE ;  /* 0x000000000000791b */ /* 0x001ff40003800000 */
.L_x_9323:
[----:B------:R-:W-:Y:S05]  /*e920*/  BSYNC B0 ;  /* 0x0000000000007941 */ /* 0x000fea0003800000 */
.L_x_9322:
[----:B------:R-:W-:Y:S05]  /*e930*/  BRA `(.L_x_9324) ;  /* 0xffffffbc00107947 */ /* 0x000fea000383ffff */
.L_x_9241:
[----:B0-----:R-:W-:-:S04]  /*e940*/  IMAD.U32 R3, RZ, RZ, UR38 ;  /* 0x00000026ff037e24 */ /* 0x001fc8000f8e00ff */
[----:B------:R0:W1:Y:S03]  /*e950*/  SYNCS.PHASECHK.TRANS64.TRYWAIT P0, [R3+URZ+0x32440], R0 ;  /* 0x03244000030075a7 */ /* 0x000066000800017f */
[----:B-1----:R-:W-:Y:S05]  /*e960*/  @!P0 NANOSLEEP.SYNCS 0x989680 ;  /* 0x009896800000895d */ /* 0x002fea0003900000 */
[----:B------:R-:W1:Y:S02]  /*e970*/  @!P0 SYNCS.PHASECHK.TRANS64 P0, [R3+URZ+0x32440], R0 ;  /* 0x03244000030085a7 */ /* 0x000e64000800007f */
[----:B-1----:R-:W-:Y:S05]  /*e980*/  @!P0 BRA `(.L_x_9241) ;  /* 0xfffffffc00ec8947 */ /* 0x002fea000383ffff */
[----:B------:R-:W-:Y:S05]  /*e990*/  BRA `(.L_x_9325) ;  /* 0xffffffbc00747947 */ /* 0x000fea000383ffff */
.L_x_9244:
[----:B------:R-:W-:Y:S01]  /*e9a0*/  IMAD R6, R12, 0x80, R6 ;  /* 0x000000800c067824 */ /* 0x000fe200078e0206 */
[----:B------:R-:W-:Y:S01]  /*e9b0*/  MOV R12, RZ ;  /* 0x000000ff000c7202 */ /* 0x000fe20000000f00 */
[----:B------:R-:W-:Y:S02]  /*e9c0*/  IMAD.MOV.U32 R13, RZ, RZ, R3 ;  /* 0x000000ffff0d7224 */ /* 0x000fe400078e0003 */
[----:B------:R-:W-:Y:S01]  /*e9d0*/  IMAD.MOV.U32 R11, RZ, RZ, 0x181f ;  /* 0x0000181fff0b7424 */ /* 0x000fe200078e00ff */
[----:B------:R1:W-:Y:S01]  /*e9e0*/  STL [R1+0x4], R6 ;  /* 0x0000040601007387 */ /* 0x0003e20000100800 */
[----:B------:R-:W-:-:S07]  /*e9f0*/  IMAD.MOV.U32 R15, RZ, RZ, -0x1 ;  /* 0xffffffffff0f7424 */ /* 0x000fce00078e00ff */
[----:B01----:R-:W-:Y:S05]  /*ea00*/  WARPSYNC.COLLECTIVE R15, `(.L_x_9326) ;  /* 0x000000000f087348 */ /* 0x003fea0003c00000 */
[----:B------:R2:W3:Y:S02]  /*ea10*/  SHFL.IDX P6, R14, R13, R12, R11 ;  /* 0x0000000c0d0e7389 */ /* 0x0004e400000c000b */
[----:B0123--:R-:W-:Y:S01]  /*ea20*/  ENDCOLLECTIVE ;  /* 0x000000000000791b */ /* 0x00ffe20003800000 */
.L_x_9326:
[----:B------:R-:W-:Y:S02]  /*ea30*/  IMAD.MOV.U32 R13, RZ, RZ, R0 ;  /* 0x000000ffff0d7224 */ /* 0x000fe400078e0000 */
[----:B------:R-:W-:-:S07]  /*ea40*/  IMAD.MOV.U32 R4, RZ, RZ, R14 ;  /* 0x000000ffff047224 */ /* 0x000fce00078e000e */
[----:B------:R-:W-:Y:S05]  /*ea50*/  WARPSYNC.COLLECTIVE R15, `(.L_x_9327) ;  /* 0x000000000f087348 */ /* 0x000fea0003c00000 */
[----:B------:R0:W1:Y:S02]  /*ea60*/  SHFL.IDX P6, R14, R13, R12, R11 ;  /* 0x0000000c0d0e7389 */ /* 0x00006400000c000b */
[----:B01----:R-:W-:Y:S01]  /*ea70*/  ENDCOLLECTIVE ;  /* 0x000000000000791b */ /* 0x003fe20003800000 */
.L_x_9327:
[----:B------:R-:W-:Y:S01]  /*ea80*/  ULDC UR4, c[0x0][0x288] ;  /* 0x0000a20000047ab9 */ /* 0x000fe20000000800 */
[----:B------:R-:W-:Y:S01]  /*ea90*/  ULDC.64 UR6, c[0x0][0x208] ;  /* 0x0000820000067ab9 */ /* 0x000fe20000000a00 */
[----:B------:R-:W-:Y:S02]  /*eaa0*/  IMAD R2, R7, UR4, RZ ;  /* 0x0000000407027c24 */ /* 0x000fe4000f8e02ff */
[----:B------:R-:W-:-:S05]  /*eab0*/  IMAD.MOV.U32 R7, RZ, RZ, R6 ;  /* 0x000000ffff077224 */ /* 0x000fca00078e0006 */
[----:B------:R-:W-:Y:S01]  /*eac0*/  ISETP.GE.AND P1, PT, R7, R2, PT ;  /* 0x000000020700720c */ /* 0x000fe20003f26270 */
[----:B------:R-:W-:Y:S02]  /*ead0*/  IMAD.MOV.U32 R13, RZ, RZ, R3 ;  /* 0x000000ffff0d7224 */ /* 0x000fe400078e0003 */
[----:B------:R-:W-:Y:S02]  /*eae0*/  IMAD.MOV.U32 R12, RZ, RZ, 0x1 ;  /* 0x00000001ff0c7424 */ /* 0x000fe400078e00ff */
[----:B------:R-:W-:-:S08]  /*eaf0*/  IMAD.MOV.U32 R5, RZ, RZ, R14 ;  /* 0x000000ffff057224 */ /* 0x000fd000078e000e */
[----:B------:R-:W-:Y:S02]  /*eb00*/  @!P1 LEA R5, P3, R8, R5, 0x1 ;  /* 0x0000000508059211 */ /* 0x000fe400078608ff */
[----:B------:R-:W-:-:S03]  /*eb10*/  @!P1 LEA R8, R10, UR38, 0x1 ;  /* 0x000000260a089c11 */ /* 0x000fc6000f8e08ff */
        /* <DEDUP_REMOVED lines=11> */
.L_x_9328:
[----:B------:R-:W-:-:S05]  /*ebd0*/  IMAD.SHL.U32 R8, R9, 0x8, RZ ;  /* 0x0000000809087824 */ /* 0x000fca00078e00ff */
[----:B------:R-:W-:Y:S02]  /*ebe0*/  LOP3.LUT R8, R8, 0x38, RZ, 0xc0, !PT ;  /* 0x0000003808087812 */ /* 0x000fe400078ec0ff */
[----:B------:R-:W-:Y:S01]  /*ebf0*/  MOV R13, R0 ;  /* 0x00000000000d7202 */ /* 0x000fe20000000f00 */
[----:B------:R-:W-:-:S07]  /*ec00*/  IMAD.MOV.U32 R6, RZ, RZ, R14 ;  /* 0x000000ffff067224 */ /* 0x000fce00078e000e */
[----:B------:R-:W-:Y:S05]  /*ec10*/  WARPSYNC.COLLECTIVE R15, `(.L_x_9329) ;  /* 0x000000000f087348 */ /* 0x000fea0003c00000 */
[----:B------:R0:W1:Y:S02]  /*ec20*/  SHFL.IDX P6, R14, R13, R12, R11 ;  /* 0x0000000c0d0e7389 */ /* 0x00006400000c000b */
[----:B01----:R-:W-:Y:S01]  /*ec30*/  ENDCOLLECTIVE ;  /* 0x000000000000791b */ /* 0x003fe20003800000 */
.L_x_9329:
[----:B------:R-:W-:Y:S01]  /*ec40*/  ULDC.64 UR4, c[0x0][0x208] ;  /* 0x0000820000047ab9 */ /* 0x000fe20000000a00 */
[----:B------:R-:W-:Y:S02]  /*ec50*/  IMAD.MOV.U32 R15, RZ, RZ, R7 ;  /* 0x000000ffff0f7224 */ /* 0x000fe400078e0007 */
[----:B------:R-:W-:Y:S02]  /*ec60*/  IMAD.MOV.U32 R13, RZ, RZ, R3 ;  /* 0x000000ffff0d7224 */ /* 0x000fe400078e0003 */
[----:B------:R-:W-:Y:S02]  /*ec70*/  VIADD R4, R15, 0x10 ;  /* 0x000000100f047836 */ /* 0x000fe40000000000 */
[----:B------:R-:W-:-:S03]  /*ec80*/  IMAD.MOV.U32 R12, RZ, RZ, 0x2 ;  /* 0x00000002ff0c7424 */ /* 0x000fc600078e00ff */
[----:B------:R-:W-:Y:S01]  /*ec90*/  ISETP.GE.AND P2, PT, R4, R2, PT ;  /* 0x000000020400720c */ /* 0x000fe20003f46270 */
[----:B------:R-:W-:Y:S01]  /*eca0*/  IMAD.MOV.U32 R7, RZ, RZ, R14 ;  /* 0x000000ffff077224 */ /* 0x000fe200078e000e */
[----:B------:R0:W-:Y:S11]  /*ecb0*/  STL [R1+0xc], R4 ;  /* 0x00000c0401007387 */ /* 0x0001f60000100800 */
[----:B0-----:R-:W-:-:S02]  /*ecc0*/  @!P2 LEA R4, P1, R8, R7, 0x1 ;  /* 0x000000070804a211 */ /* 0x001fc400078208ff */
[----:B------:R-:W-:-:S03]  /*ecd0*/  @!P2 LEA R9, R10, UR38, 0x1 ;  /* 0x000000260a09ac11 */ /* 0x000fc6000f8e08ff */
[----:B------:R-:W-:-:S05]  /*ece0*/  @!P2 IMAD.X R5, RZ, RZ, R6, P1 ;  /* 0x000000ffff05a224 */ /* 0x000fca00008e0606 */
[----:B------:R-:W-:Y:S01]  /*ecf0*/  @!PT LDS RZ, [RZ] ;  /* 0x00000000fffff984 */ /* 0x000fe20000000800 */
[----:B------:R-:W-:Y:S01]  /*ed00*/  @!PT LDS RZ, [RZ] ;  /* 0x00000000fffff984 */ /* 0x000fe20000000800 */
[----:B------:R-:W-:Y:S01]  /*ed10*/  @!PT LDS RZ, [RZ] ;  /* 0x00000000fffff984 */ /* 0x000fe20000000800 */
[----:B------:R0:W-:Y:S02]  /*ed20*/  @!P2 LDGSTS.E.BYPASS.LTC128B.128 [R9+0x18c00], desc[UR4][R4.64], !P0 ;  /* 0x18c000000409afae */ /* 0x0001e4000c101d44 */
[----:B0-----:R-:W-:Y:S02]  /*ed30*/  IMAD.MOV.U32 R9, RZ, RZ, R15 ;  /* 0x000000ffff097224 */ /* 0x001fe400078e000f */
[----:B------:R-:W-:Y:S02]  /*ed40*/  IMAD.MOV.U32 R15, RZ, RZ, -0x1 ;  /* 0xffffffffff0f7424 */ /* 0x000fe400078e00ff */
[----:B------:R-:W-:-:S07]  /*ed50*/  VIADD R5, R9, 0x20 ;  /* 0x0000002009057836 */ /* 0x000fce0000000000 */
[----:B------:R-:W-:Y:S05]  /*ed60*/  WARPSYNC.COLLECTIVE R15, `(.L_x_9330) ;  /* 0x000000000f087348 */ /* 0x000fea0003c00000 */
[----:B------:R0:W1:Y:S02]  /*ed70*/  SHFL.IDX P6, R14, R13, R12, R11 ;  /* 0x0000000c0d0e7389 */ /* 0x00006400000c000b */
[----:B01----:R-:W-:Y:S01]  /*ed80*/  ENDCOLLECTIVE ;  /* 0x000000000000791b */ /* 0x003fe20003800000 */
.L_x_9330:
[----:B------:R-:W-:Y:S01]  /*ed90*/  ISETP.GE.AND P1, PT, R5, R2, PT ;  /* 0x000000020500720c */ /* 0x000fe20003f26270 */
[----:B------:R0:W-:Y:S01]  /*eda0*/  STL [R1+0x10], R5 ;  /* 0x0000100501007387 */ /* 0x0001e20000100800 */
[----:B------:R-:W-:-:S11]  /*edb0*/  MOV R13, R0 ;  /* 0x00000000000d7202 */ /* 0x000fd60000000f00 */
[----:B------:R-:W-:Y:S01]  /*edc0*/  @!P1 LEA R7, R10, UR38, 0x1 ;  /* 0x000000260a079c11 */ /* 0x000fe2000f8e08ff */
[----:B0-----:R-:W-:-:S07]  /*edd0*/  IMAD.MOV.U32 R4, RZ, RZ, R14 ;  /* 0x000000ffff047224 */ /* 0x001fce00078e000e */
[----:B------:R-:W-:Y:S05]  /*ede0*/  WARPSYNC.COLLECTIVE R15, `(.L_x_9331) ;  /* 0x000000000f087348 */ /* 0x000fea0003c00000 */
[----:B------:R0:W1:Y:S02]  /*edf0*/  SHFL.IDX P6, R14, R13, R12, R11 ;  /* 0x0000000c0d0e7389 */ /* 0x00006400000c000b */
[----:B01----:R-:W-:Y:S01]  /*ee00*/  ENDCOLLECTIVE ;  /* 0x000000000000791b */ /* 0x003fe20003800000 */
.L_x_9331:
[----:B------:R-:W-:Y:S01]  /*ee10*/  ULDC.64 UR4, c[0x0][0x208] ;  /* 0x0000820000047ab9 */ /* 0x000fe20000000a00 */
[----:B------:R-:W-:Y:S02]  /*ee20*/  IMAD.MOV.U32 R13, RZ, RZ, R3 ;  /* 0x000000ffff0d7224 */ /* 0x000fe400078e0003 */
[----:B------:R-:W-:Y:S01]  /*ee30*/  IMAD.MOV.U32 R12, RZ, RZ, 0x3 ;  /* 0x00000003ff0c7424 */ /* 0x000fe200078e00ff */
[----:B------:R-:W-:-:S05]  /*ee40*/  @!P1 LEA R6, P2, R8, R14, 0x1 ;  /* 0x0000000e08069211 */ /* 0x000fca00078408ff */
[----:B------:R-:W-:Y:S02]  /*ee50*/  @!P1 IMAD.X R5, RZ, RZ, R4, P2 ;  /* 0x000000ffff059224 */ /* 0x000fe400010e0604 */
[----:B------:R-:W-:Y:S02]  /*ee60*/  @!P1 IMAD.MOV.U32 R4, RZ, RZ, R6 ;  /* 0x000000ffff049224 */ /* 0x000fe400078e0006 */
[----:B------:R-:W-:-:S03]  /*ee70*/  VIADD R6, R9, 0x30 ;  /* 0x0000003009067836 */ /* 0x000fc60000000000 */
[----:B------:R-:W-:Y:S01]  /*ee80*/  @!PT LDS RZ, [RZ] ;  /* 0x00000000fffff984 */ /* 0x000fe20000000800 */
[----:B------:R-:W-:Y:S01]  /*ee90*/  @!PT LDS RZ, [RZ] ;  /* 0x00000000fffff984 */ /* 0x000fe20000000800 */
[----:B------:R-:W-:Y:S01]  /*eea0*/  @!PT LDS RZ, [RZ] ;  /* 0x00000000fffff984 */ /* 0x000fe20000000800 */
[----:B------:R0:W-:Y:S02]  /*eeb0*/  @!P1 LDGSTS.E.BYPASS.LTC128B.128 [R7+0x19400], desc[UR4][R4.64], !P0 ;  /* 0x1940000004079fae */ /* 0x0001e4000c101d44 */
[----:B------:R-:W-:-:S13]  /*eec0*/  ISETP.GE.AND P1, PT, R6, R2, PT ;  /* 0x000000020600720c */ /* 0x000fda0003f26270 */
[----:B0-----:R-:W-:Y:S05]  /*eed0*/  WARPSYNC.COLLECTIVE R15, `(.L_x_9332) ;  /* 0x000000000f087348 */ /* 0x001fea0003c00000 */
[----:B------:R1:W2:Y:S02]  /*eee0*/  SHFL.IDX P6, R14, R13, R12, R11 ;  /* 0x0000000c0d0e7389 */ /* 0x0002a400000c000b */
[----:B012---:R-:W-:Y:S01]  /*eef0*/  ENDCOLLECTIVE ;  /* 0x000000000000791b */ /* 0x007fe20003800000 */
.L_x_9332:
[----:B------:R0:W-:Y:S01]  /*ef00*/  STL [R1+0x14], R6 ;  /* 0x0000140601007387 */ /* 0x0001e20000100800 */
[----:B------:R-:W-:-:S05]  /*ef10*/  VIADD R7, R9, 0x40 ;  /* 0x0000004009077836 */ /* 0x000fca0000000000 */
[----:B------:R1:W-:Y:S01]  /*ef20*/  STL [R1+0x18], R7 ;  /* 0x0000180701007387 */ /* 0x0003e20000100800 */
[----:B------:R-:W-:Y:S01]  /*ef30*/  IMAD.MOV.U32 R13, RZ, RZ, R0 ;  /* 0x000000ffff0d7224 */ /* 0x000fe200078e0000 */
[----:B0-----:R-:W-:Y:S01]  /*ef40*/  @!P1 LEA R6, R10, UR38, 0x1 ;  /* 0x000000260a069c11 */ /* 0x001fe2000f8e08ff */
[----:B------:R-:W-:-:S07]  /*ef50*/  IMAD.MOV.U32 R4, RZ, RZ, R14 ;  /* 0x000000ffff047224 */ /* 0x000fce00078e000e */
[----:B-1----:R-:W-:Y:S05]  /*ef60*/  WARPSYNC.COLLECTIVE R15, `(.L_x_9333) ;  /* 0x000000000f087348 */ /* 0x002fea0003c00000 */
[----:B------:R0:W2:Y:S02]  /*ef70*/  SHFL.IDX P6, R14, R13, R12, R11 ;  /* 0x0000000c0d0e7389 */ /* 0x0000a400000c000b */
[----:B012---:R-:W-:Y:S01]  /*ef80*/  ENDCOLLECTIVE ;  /* 0x000000000000791b */ /* 0x007fe20003800000 */
.L_x_9333:
[----:B------:R-:W-:Y:S01]  /*ef90*/  ULDC.64 UR4, c[0x0][0x208] ;  /* 0x0000820000047ab9 */ /* 0x000fe20000000a00 */
[----:B------:R-:W-:Y:S01]  /*efa0*/  IMAD.MOV.U32 R13, RZ, RZ, R3 ;  /* 0x000000ffff0d7224 */ /* 0x000fe200078e0003 */
[----:B------:R-:W-:Y:S02]  /*efb0*/  MOV R12, 0x4 ;  /* 0x00000004000c7802 */ /* 0x000fe40000000f00 */
        /* <DEDUP_REMOVED lines=9> */
[----:B------:R-:W-:Y:S02]  /*f050*/  ISETP.GE.AND P1, PT, R7, R2, PT ;  /* 0x000000020700720c */ /* 0x000fe40003f26270 */
[----:B------:R-:W-:-:S11]  /*f060*/  IADD3 R7, R9, 0x50, RZ ;  /* 0x0000005009077810 */ /* 0x000fd60007ffe0ff */
[----:B0-----:R-:W-:Y:S05]  /*f070*/  WARPSYNC.COLLECTIVE R15, `(.L_x_9334) ;  /* 0x000000000f087348 */ /* 0x001fea0003c00000 */
[----:B------:R1:W2:Y:S02]  /*f080*/  SHFL.IDX P6, R14, R13, R12, R11 ;  /* 0x0000000c0d0e7389 */ /* 0x0002a400000c000b */
[----:B012---:R-:W-:Y:S01]  /*f090*/  ENDCOLLECTIVE ;  /* 0x000000000000791b */ /* 0x007fe20003800000 */
.L_x_9334:
[----:B------:R0:W-:Y:S01]  /*f0a0*/  STL [R1+0x1c], R7 ;  /* 0x00001c0701007387 */ /* 0x0001e20000100800 */
[----:B------:R-:W-:Y:S01]  /*f0b0*/  @!P1 LEA R6, R10, UR38, 0x1 ;  /* 0x000000260a069c11 */ /* 0x000fe2000f8e08ff */
[----:B------:R-:W-:Y:S02]  /*f0c0*/  IMAD.MOV.U32 R13, RZ, RZ, R0 ;  /* 0x000000ffff0d7224 */ /* 0x000fe400078e0000 */
[----:B------:R-:W-:-:S07]  /*f0d0*/  IMAD.MOV.U32 R4, RZ, RZ, R14 ;  /* 0x000000ffff047224 */ /* 0x000fce00078e000e */
[----:B0-----:R-:W-:Y:S05]  /*f0e0*/  WARPSYNC.COLLECTIVE R15, `(.L_x_9335) ;  /* 0x000000000f087348 */ /* 0x001fea0003c00000 */
[----:B------:R1:W2:Y:S02]  /*f0f0*/  SHFL.IDX P6, R14, R13, R12, R11 ;  /* 0x0000000c0d0e7389 */ /* 0x0002a400000c000b */
[----:B012---:R-:W-:Y:S01]  /*f100*/  ENDCOLLECTIVE ;  /* 0x000000000000791b */ /* 0x007fe20003800000 */
.L_x_9335:
        /* <DEDUP_REMOVED lines=14> */
[----:B------:R-:W-:-:S12]  /*f1f0*/  VIADD R7, R9, 0x60 ;  /* 0x0000006009077836 */ /* 0x000fd80000000000 */
[----:B0-----:R-:W-:Y:S05]  /*f200*/  WARPSYNC.COLLECTIVE R15, `(.L_x_9336) ;  /* 0x000000000f087348 */ /* 0x001fea0003c00000 */
[----:B------:R1:W2:Y:S02]  /*f210*/  SHFL.IDX P6, R14, R13, R12, R11 ;  /* 0x0000000c0d0e7389 */ /* 0x0002a400000c000b */
[----:B012---:R-:W-:Y:S01]  /*f220*/  ENDCOLLECTIVE ;  /* 0x000000000000791b */ /* 0x007fe20003800000 */
.L_x_9336:
[----:B------:R0:W-:Y:S01]  /*f230*/  STL [R1+0x20], R7 ;  /* 0x0000200701007387 */ /* 0x0001e20000100800 */
[----:B------:R-:W-:Y:S01]  /*f240*/  @!P1 LEA R6, R10, UR38, 0x1 ;  /* 0x000000260a069c11 */ /* 0x000fe2000f8e08ff */
[----:B------:R-:W-:Y:S02]  /*f250*/  IMAD.MOV.U32 R13, RZ, RZ, R0 ;  /* 0x000000ffff0d7224 */ /* 0x000fe400078e0000 */
[----:B------:R-:W-:-:S07]  /*f260*/  IMAD.MOV.U32 R4, RZ, RZ, R14 ;  /* 0x000000ffff047224 */ /* 0x000fce00078e000e */
[----:B0-----:R-:W-:Y:S05]  /*f270*/  WARPSYNC.COLLECTIVE R15, `(.L_x_9337) ;  /* 0x000000000f087348 */ /* 0x001fea0003c00000 */
[----:B------:R1:W2:Y:S02]  /*f280*/  SHFL.IDX P6, R14, R13, R12, R11 ;  /* 0x0000000c0d0e7389 */ /* 0x0002a400000c000b */
[----:B012---:R-:W-:Y:S01]  /*f290*/  ENDCOLLECTIVE ;  /* 0x000000000000791b */ /* 0x007fe20003800000 */
.L_x_9337:
        /* <DEDUP_REMOVED lines=17> */
.L_x_9338:
[----:B------:R-:W-:Y:S01]  /*f3b0*/  @!P1 LEA R6, R10, UR38, 0x1 ;  /* 0x000000260a069c11 */ /* 0x000fe2000f8e08ff */
[----:B------:R-:W-:Y:S02]  /*f3c0*/  IMAD.MOV.U32 R13, RZ, RZ, R0 ;  /* 0x000000ffff0d7224 */ /* 0x000fe400078e0000 */
[----:B------:R-:W-:-:S07]  /*f3d0*/  IMAD.MOV.U32 R4, RZ, RZ, R14 ;  /* 0x000000ffff047224 */ /* 0x000fce00078e000e */
[----:B------:R-:W-:Y:S05]  /*f3e0*/  WARPSYNC.COLLECTIVE R15, `(.L_x_9339) ;  /* 0x000000000f087348 */ /* 0x000fea0003c00000 */
[----:B------:R0:W1:Y:S02]  /*f3f0*/  SHFL.IDX P6, R14, R13, R12, R11 ;  /* 0x0000000c0d0e7389 */ /* 0x00006400000c000b */
[----:B01----:R-:W-:Y:S01]  /*f400*/  ENDCOLLECTIVE ;  /* 0x000000000000791b */ /* 0x003fe20003800000 */
.L_x_9339:
        /* <DEDUP_REMOVED lines=16> */
.L_x_9340:
[----:B------:R-:W-:Y:S01]  /*f510*/  IMAD.MOV.U32 R13, RZ, RZ, R0 ;  /* 0x000000ffff0d7224 */ /* 0x000fe200078e0000 */
[----:B------:R-:W-:-:S07]  /*f520*/  MOV R3, R14 ;  /* 0x0000000e00037202 */ /* 0x000fce0000000f00 */
[----:B------:R-:W-:Y:S05]  /*f530*/  WARPSYNC.COLLECTIVE R15, `(.L_x_9341) ;  /* 0x000000000f087348 */ /* 0x000fea0003c00000 */
[----:B------:R0:W1:Y:S02]  /*f540*/  SHFL.IDX P6, R14, R13, R12, R11 ;  /* 0x0000000c0d0e7389 */ /* 0x00006400000c000b */
[----:B01----:R-:W-:Y:S01]  /*f550*/  ENDCOLLECTIVE ;  /* 0x000000000000791b */ /* 0x003fe20003800000 */
.L_x_9341:
[----:B------:R-:W-:Y:S01]  /*f560*/  IMAD.MOV.U32 R0, RZ, RZ, R14 ;  /* 0x000000ffff007224 */ /* 0x000fe200078e000e */
[----:B------:R-:W-:Y:S06]  /*f570*/  BRA `(.L_x_9342) ;  /* 0xffffffbc00847947 */ /* 0x000fec000383ffff */
.L_x_9246:
[----:B------:R-:W-:Y:S01]  /*f580*/  BSSY B0, `(.L_x_9343) ;  /* 0x0000008000007945 */ /* 0x000fe20003800000 */
[----:B------:R-:W-:Y:S02]  /*f590*/  IMAD.MOV.U32 R13, RZ, RZ, R4 ;  /* 0x000000ffff0d7224 */ /* 0x000fe400078e0004 */
[----:B------:R-:W-:Y:S02]  /*f5a0*/  IMAD.MOV.U32 R12, RZ, RZ, RZ ;  /* 0x000000ffff0c7224 */ /* 0x000fe400078e00ff */
[----:B------:R-:W-:Y:S02]  /*f5b0*/  IMAD.MOV.U32 R11, RZ, RZ, 0x181f ;  /* 0x0000181fff0b7424 */ /* 0x000fe400078e00ff */
[----:B------:R-:W-:-:S07]  /*f5c0*/  IMAD.MOV.U32 R15, RZ, RZ, -0x1 ;  /* 0xffffffffff0f7424 */ /* 0x000fce00078e00ff */
[----:B0-----:R-:W-:Y:S05]  /*f5d0*/  WARPSYNC.COLLECTIVE R15, `(.L_x_9344) ;  /* 0x000000000f087348 */ /* 0x001fea0003c00000 */
[----:B------:R1:W2:Y:S02]  /*f5e0*/  SHFL.IDX P6, R14, R13, R12, R11 ;  /* 0x0000000c0d0e7389 */ /* 0x0002a400000c000b */
[----:B012---:R-:W-:Y:S01]  /*f5f0*/  ENDCOLLECTIVE ;  /* 0x000000000000791b */ /* 0x007fe20003800000 */
.L_x_9344:
[----:B------:R-:W-:Y:S05]  /*f600*/  BSYNC B0 ;  /* 0x0000000000007941 */ /* 0x000fea0003800000 */
.L_x_9343:
[----:B------:R-:W-:Y:S01]  /*f610*/  IMAD.MOV.U32 R13, RZ, RZ, R5 ;  /* 0x000000ffff0d7224 */ /* 0x000fe200078e0005 */
[----:B------:R-:W-:Y:S01]  /*f620*/  MOV R15, 0xffffffff ;  /* 0xffffffff000f7802 */ /* 0x000fe20000000f00 */
[----:B------:R-:W-:Y:S01]  /*f630*/  IMAD.MOV.U32 R12, RZ, RZ, RZ ;  /* 0x000000ffff0c7224 */ /* 0x000fe200078e00ff */
[----:B------:R0:W5:Y:S01]  /*f640*/  LDL.LU R9, [R1+0x1c] ;  /* 0x00001c0001097983 */ /* 0x0001620000300800 */
[----:B------:R-:W-:Y:S02]  /*f650*/  IMAD.MOV.U32 R11, RZ, RZ, 0x181f ;  /* 0x0000181fff0b7424 */ /* 0x000fe400078e00ff */
[----:B------:R-:W-:Y:S01]  /*f660*/  IMAD.MOV.U32 R2, RZ, RZ, R14 ;  /* 0x000000ffff027224 */ /* 0x000fe200078e000e */
[----:B------:R0:W5:Y:S04]  /*f670*/  LDL.LU R7, [R1+0x20] ;  /* 0x0000200001077983 */ /* 0x0001680000300800 */
[----:B------:R0:W5:Y:S02]  /*f680*/  LDL R10, [R1] ;  /* 0x00000000010a7983 */ /* 0x0001640000100800 */
[----:B0----5:R-:W-:Y:S05]  /*f690*/  WARPSYNC.COLLECTIVE R15, `(.L_x_9345) ;  /* 0x000000000f087348 */ /* 0x021fea0003c00000 */
[----:B------:R1:W2:Y:S02]  /*f6a0*/  SHFL.IDX P6, R14, R13, R12, R11 ;  /* 0x0000000c0d0e7389 */ /* 0x0002a400000c000b */
[----:B012--5:R-:W-:Y:S01]  /*f6b0*/  ENDCOLLECTIVE ;  /* 0x000000000000791b */ /* 0x027fe20003800000 */
.L_x_9345:
[----:B------:R-:W-:Y:S01]  /*f6c0*/  ULDC UR4, c[0x0][0x288] ;  /* 0x0000a20000047ab9 */ /* 0x000fe20000000800 */
[----:B------:R-:W2:Y:S04]  /*f6d0*/  LDL.LU R13, [R1+0xc] ;  /* 0x00000c00010d7983 */ /* 0x000ea80000300800 */
[----:B------:R-:W3:Y:S04]  /*f6e0*/  LDL.LU R12, [R1+0x10] ;  /* 0x00001000010c7983 */ /* 0x000ee80000300800 */
[----:B------:R-:W4:Y:S04]  /*f6f0*/  LDL.LU R11, [R1+0x14] ;  /* 0x00001400010b7983 */ /* 0x000f280000300800 */
[----:B------:R-:W5:Y:S01]  /*f700*/  LDL.LU R15, [R1+0x18] ;  /* 0x00001800010f7983 */ /* 0x000f620000300800 */
[----:B------:R-:W-:-:S03]  /*f710*/  IMAD.MOV.U32 R3, RZ, RZ, R14 ;  /* 0x000000ffff037224 */ /* 0x000fc600078e000e */
[----:B------:R-:W5:Y:S01]  /*f720*/  LDL.LU R14, [R1+0x4] ;  /* 0x00000400010e7983 */ /* 0x000f620000300800 */
[----:B------:R-:W-:Y:S01]  /*f730*/  IMAD R0, R6, UR4, RZ ;  /* 0x0000000406007c24 */ /* 0x000fe2000f8e02ff */
[----:B------:R-:W-:Y:S01]  /*f740*/  LOP3.LUT R17, R17, 0xffffffbf, RZ, 0xc0, !PT ;  /* 0xffffffbf11117812 */ /* 0x000fe200078ec0ff */
[----:B------:R-:W-:-:S03]  /*f750*/  ULDC.64 UR6, c[0x0][0x208] ;  /* 0x0000820000067ab9 */ /* 0x000fc60000000a00 */
[-C--:B--2---:R-:W-:Y:S01]  /*f760*/  ISETP.GE.AND P6, PT, R13, R0.reuse, PT ;  /* 0x000000000d00720c */ /* 0x084fe20003fc6270 */
[----:B------:R-:W-:Y:S01]  /*f770*/  IMAD.MOV.U32 R13, RZ, RZ, R4 ;  /* 0x000000ffff0d7224 */ /* 0x000fe200078e0004 */
[----:B---3--:R-:W-:Y:S01]  /*f780*/  ISETP.GE.AND P5, PT, R12, R0, PT ;  /* 0x000000000c00720c */ /* 0x008fe20003fa6270 */
[----:B------:R-:W-:-:S10]  /*f790*/  IMAD.MOV.U32 R12, RZ, RZ, 0x1 ;  /* 0x00000001ff0c7424 */ /* 0x000fd400078e00ff */
[----:B------:R-:W-:Y:S02]  /*f7a0*/  @P6 LOP3.LUT R17, R17, 0x40, RZ, 0xfc, !PT ;  /* 0x0000004011116812 */ /* 0x000fe400078efcff */
[-C--:B----4-:R-:W-:Y:S01]  /*f7b0*/  ISETP.GE.AND P6, PT, R11, R0.reuse, PT ;  /* 0x000000000b00720c */ /* 0x090fe20003fc6270 */
[----:B------:R-:W-:Y:S01]  /*f7c0*/  IMAD.MOV.U32 R11, RZ, RZ, 0x181f ;  /* 0x0000181fff0b7424 */ /* 0x000fe200078e00ff */
[----:B------:R-:W-:Y:S02]  /*f7d0*/  LOP3.LUT R17, R17, 0xffffffdf, RZ, 0xc0, !PT ;  /* 0xffffffdf11117812 */ /* 0x000fe400078ec0ff */
[-C--:B-----5:R-:W-:Y:S02]  /*f7e0*/  ISETP.GE.AND P4, PT, R14, R0.reuse, PT ;  /* 0x000000000e00720c */ /* 0x0a0fe40003f86270 */
[----:B------:R-:W-:Y:S02]  /*f7f0*/  @P5 LOP3.LUT R17, R17, 0x20, RZ, 0xfc, !PT ;  /* 0x0000002011115812 */ /* 0x000fe400078efcff */
[----:B------:R-:W-:Y:S01]  /*f800*/  ISETP.GE.AND P5, PT, R15, R0, PT ;  /* 0x000000000f00720c */ /* 0x000fe20003fa6270 */
[----:B------:R-:W-:Y:S01]  /*f810*/  IMAD.MOV.U32 R15, RZ, RZ, -0x1 ;  /* 0xffffffffff0f7424 */ /* 0x000fe200078e00ff */
[----:B------:R-:W-:-:S04]  /*f820*/  LOP3.LUT R17, R17, 0xffffffef, RZ, 0xc0, !PT ;  /* 0xffffffef11117812 */ /* 0x000fc800078ec0ff */
[----:B------:R-:W-:Y:S02]  /*f830*/  @P6 LOP3.LUT R17, R17, 0x10, RZ, 0xfc, !PT ;  /* 0x0000001011116812 */ /* 0x000fe400078efcff */
[-C--:B------:R-:W-:Y:S02]  /*f840*/  ISETP.GE.AND P6, PT, R9, R0.reuse, PT ;  /* 0x000000000900720c */ /* 0x080fe40003fc6270 */
[----:B------:R-:W-:Y:S02]  /*f850*/  LOP3.LUT R17, R17, 0xfffffff7, RZ, 0xc0, !PT ;  /* 0xfffffff711117812 */ /* 0x000fe400078ec0ff */
[----:B------:R-:W-:Y:S02]  /*f860*/  @!P4 LEA R21, R10, UR38, 0x1 ;  /* 0x000000260a15cc11 */ /* 0x000fe4000f8e08ff */
[----:B------:R-:W-:Y:S02]  /*f870*/  @P5 LOP3.LUT R17, R17, 0x8, RZ, 0xfc, !PT ;  /* 0x0000000811115812 */ /* 0x000fe400078efcff */
[----:B------:R-:W-:-:S02]  /*f880*/  ISETP.GE.AND P5, PT, R7, R0, PT ;  /* 0x000000000700720c */ /* 0x000fc40003fa6270 */
[----:B------:R-:W-:Y:S02]  /*f890*/  LOP3.LUT R17, R17, 0xfffffffb, RZ, 0xc0, !PT ;  /* 0xfffffffb11117812 */ /* 0x000fe400078ec0ff */
[----:B------:R-:W-:Y:S02]  /*f8a0*/  P2R R7, PR, RZ, 0x20 ;  /* 0x00000020ff077803 */ /* 0x000fe40000000000 */
[----:B------:R-:W-:Y:S02]  /*f8b0*/  @P6 LOP3.LUT R17, R17, 0x4, RZ, 0xfc, !PT ;  /* 0x0000000411116812 */ /* 0x000fe400078efcff */
[----:B------:R-:W-:Y:S02]  /*f8c0*/  @!P4 LEA R3, P6, R8, R3, 0x1 ;  /* 0x000000030803c211 */ /* 0x000fe400078c08ff */
[----:B------:R-:W-:-:S03]  /*f8d0*/  LOP3.LUT P5, RZ, R17, 0x20, RZ, 0xc0, !PT ;  /* 0x0000002011ff7812 */ /* 0x000fc600078ac0ff */
        /* <DEDUP_REMOVED lines=9> */
[----:B------:R0:W-:Y:S04]  /*f970*/  @!P4 LDGSTS.E.BYPASS.LTC128B.128 [R21+0x2a400], desc[UR6][R2.64+0x100], !P1 ;  /* 0x2a4001000215cfae */ /* 0x0001e8000c901d46 */
[----:B------:R0:W-:Y:S01]  /*f980*/  @!P4 LDGSTS.E.BYPASS.LTC128B.128 [R21+0x2e400], desc[UR6][R2.64+0x180], !P2 ;  /* 0x2e4001800215cfae */ /* 0x0001e2000d101d46 */
[----:B------:R-:W-:-:S13]  /*f990*/  LOP3.LUT P4, RZ, R17, 0x40, RZ, 0xc0, !PT ;  /* 0x0000004011ff7812 */ /* 0x000fda000788c0ff */
[----:B0-----:R-:W-:Y:S05]  /*f9a0*/  WARPSYNC.COLLECTIVE R15, `(.L_x_9346) ;  /* 0x000000000f087348 */ /* 0x001fea0003c00000 */
[----:B------:R1:W2:Y:S02]  /*f9b0*/  SHFL.IDX P6, R14, R13, R12, R11 ;  /* 0x0000000c0d0e7389 */ /* 0x0002a400000c000b */
[----:B012---:R-:W-:Y:S01]  /*f9c0*/  ENDCOLLECTIVE ;  /* 0x000000000000791b */ /* 0x007fe20003800000 */
.L_x_9346:
[C---:B------:R-:W-:Y:S02]  /*f9d0*/  @!P5 LEA R21, R10.reuse, UR38, 0x1 ;  /* 0x000000260a15dc11 */ /* 0x040fe4000f8e08ff */
[----:B------:R-:W-:Y:S01]  /*f9e0*/  @!P4 LEA R9, R10, UR38, 0x1 ;  /* 0x000000260a09cc11 */ /* 0x000fe2000f8e08ff */
[----:B------:R-:W-:Y:S02]  /*f9f0*/  IMAD.MOV.U32 R13, RZ, RZ, R5 ;  /* 0x000000ffff0d7224 */ /* 0x000fe400078e0005 */
[----:B------:R-:W-:-:S07]  /*fa00*/  IMAD.MOV.U32 R6, RZ, RZ, R14 ;  /* 0x000000ffff067224 */ /* 0x000fce00078e000e */
[----:B------:R-:W-:Y:S05]  /*fa10*/  WARPSYNC.COLLECTIVE R15, `(.L_x_9347) ;  /* 0x000000000f087348 */ /* 0x000fea0003c00000 */
[----:B------:R0:W1:Y:S02]  /*fa20*/  SHFL.IDX P6, R14, R13, R12, R11 ;  /* 0x0000000c0d0e7389 */ /* 0x00006400000c000b */
[----:B01----:R-:W-:Y:S01]  /*fa30*/  ENDCOLLECTIVE ;  /* 0x000000000000791b */ /* 0x003fe20003800000 */
.L_x_9347:
[----:B------:R-:W-:Y:S01]  /*fa40*/  ULDC.64 UR4, c[0x0][0x208] ;  /* 0x0000820000047ab9 */ /* 0x000fe20000000a00 */
[----:B------:R-:W-:Y:S01]  /*fa50*/  MOV R13, R4 ;  /* 0x00000004000d7202 */ /* 0x000fe20000000f00 */
[----:B------:R-:W-:Y:S02]  /*fa60*/  IMAD.MOV.U32 R12, RZ, RZ, 0x2 ;  /* 0x00000002ff0c7424 */ /* 0x000fe400078e00ff */
[----:B------:R-:W-:-:S05]  /*fa70*/  IMAD.MOV.U32 R2, RZ, RZ, R14 ;  /* 0x000000ffff027224 */ /* 0x000fca00078e000e */
[----:B------:R-:W-:-:S05]  /*fa80*/  @!P4 LEA R2, P6, R8, R2, 0x1 ;  /* 0x000000020802c211 */ /* 0x000fca00078c08ff */
[----:B------:R-:W-:-:S05]  /*fa90*/  @!P4 IMAD.X R3, RZ, RZ, R6, P6 ;  /* 0x000000ffff03c224 */ /* 0x000fca00030e0606 */
        /* <DEDUP_REMOVED lines=11> */
.L_x_9348:
[----:B------:R-:W-:Y:S01]  /*fb50*/  @!P4 LEA R9, R10, UR38, 0x1 ;  /* 0x000000260a09cc11 */ /* 0x000fe2000f8e08ff */
[----:B------:R-:W-:Y:S02]  /*fb60*/  IMAD.MOV.U32 R13, RZ, RZ, R5 ;  /* 0x000000ffff0d7224 */ /* 0x000fe400078e0005 */
[----:B------:R-:W-:-:S07]  /*fb70*/  IMAD.MOV.U32 R6, RZ, RZ, R14 ;  /* 0x000000ffff067224 */ /* 0x000fce00078e000e */
[----:B------:R-:W-:Y:S05]  /*fb80*/  WARPSYNC.COLLECTIVE R15, `(.L_x_9349) ;  /* 0x000000000f087348 */ /* 0x000fea0003c00000 */
[----:B------:R0:W1:Y:S02]  /*fb90*/  SHFL.IDX P6, R14, R13, R12, R11 ;  /* 0x0000000c0d0e7389 */ /* 0x00006400000c000b */
[----:B01----:R-:W-:Y:S01]  /*fba0*/  ENDCOLLECTIVE ;  /* 0x000000000000791b */ /* 0x003fe20003800000 */
.L_x_9349:
[----:B------:R-:W-:Y:S01]  /*fbb0*/  ULDC.64 UR4, c[0x0][0x208] ;  /* 0x0000820000047ab9 */ /* 0x000fe20000000a00 */
[----:B------:R-:W-:Y:S02]  /*fbc0*/  IMAD.MOV.U32 R13, RZ, RZ, R4 ;  /* 0x000000ffff0d7224 */ /* 0x000fe400078e0004 */
        /* <DEDUP_REMOVED lines=15> */
.L_x_9350:
[----:B------:R-:W-:Y:S02]  /*fcc0*/  IMAD.MOV.U32 R13, RZ, RZ, R5 ;  /* 0x000000ffff0d7224 */ /* 0x000fe400078e0005 */
[----:B------:R-:W-:-:S07]  /*fcd0*/  IMAD.MOV.U32 R6, RZ, RZ, R14 ;  /* 0x000000ffff067224 */ /* 0x000fce00078e000e */
[----:B------:R-:W-:Y:S05]  /*fce0*/  WARPSYNC.COLLECTIVE R15, `(.L_x_9351) ;  /* 0x000000000f087348 */ /* 0x000fea0003c00000 */
[----:B------:R0:W1:Y:S02]  /*fcf0*/  SHFL.IDX P6, R14, R13, R12, R11 ;  /* 0x0000000c0d0e7389 */ /* 0x00006400000c000b */
[----:B01----:R-:W-:Y:S01]  /*fd00*/  ENDCOLLECTIVE ;  /* 0x000000000000791b */ /* 0x003fe20003800000 */
.L_x_9351:
[----:B------:R-:W-:Y:S01]  /*fd10*/  ULDC.64 UR4, c[0x0][0x208] ;  /* 0x0000820000047ab9 */ /* 0x000fe20000000a00 */
[----:B------:R-:W-:Y:S01]  /*fd20*/  MOV R13, R4 ;  /* 0x00000004000d7202 */ /* 0x000fe20000000f00 */
[----:B------:R-:W-:Y:S01]  /*fd30*/  IMAD.MOV.U32 R12, RZ, RZ, 0x4 ;  /* 0x00000004ff0c7424 */ /* 0x000fe200078e00ff */
        /* <DEDUP_REMOVED lines=13> */
.L_x_9352:
[----:B------:R-:W0:Y:S01]  /*fe10*/  S2R R9, SR_TID.X ;  /* 0x0000000000097919 */ /* 0x000e220000002100 */
[----:B------:R-:W-:Y:S02]  /*fe20*/  IMAD.MOV.U32 R13, RZ, RZ, R5 ;  /* 0x000000ffff0d7224 */ /* 0x000fe400078e0005 */
[----:B------:R-:W-:-:S07]  /*fe30*/  IMAD.MOV.U32 R6, RZ, RZ, R14 ;  /* 0x000000ffff067224 */ /* 0x000fce00078e000e */
[----:B0-----:R-:W-:Y:S05]  /*fe40*/  WARPSYNC.COLLECTIVE R15, `(.L_x_9353) ;  /* 0x000000000f087348 */ /* 0x001fea0003c00000 */
[----:B------:R1:W2:Y:S02]  /*fe50*/  SHFL.IDX P6, R14, R13, R12, R11 ;  /* 0x0000000c0d0e7389 */ /* 0x0002a400000c000b */
[----:B012---:R-:W-:Y:S01]  /*fe60*/  ENDCOLLECTIVE ;  /* 0x000000000000791b */ /* 0x007fe20003800000 */
.L_x_9353:
[----:B------:R-:W-:Y:S01]  /*fe70*/  ULDC.64 UR4, c[0x0][0x208] ;  /* 0x0000820000047ab9 */ /* 0x000fe20000000a00 */
[----:B------:R-:W-:Y:S02]  /*fe80*/  IMAD.MOV.U32 R13, RZ, RZ, R4 ;  /* 0x000000ffff0d7224 */ /* 0x000fe400078e0004 */
[----:B------:R-:W-:Y:S01]  /*fe90*/  IMAD.MOV.U32 R12, RZ, RZ, 0x5 ;  /* 0x00000005ff0c7424 */ /* 0x000fe200078e00ff */
[----:B------:R-:W-:-:S05]  /*fea0*/  @!P5 LEA R8, P6, R8, R14, 0x1 ;  /* 0x0000000e0808d211 */ /* 0x000fca00078c08ff */
[----:B------:R-:W-:Y:S01]  /*feb0*/  @!P5 IMAD.X R21, RZ, RZ, R6, P6 ;  /* 0x000000ffff15d224 */ /* 0x000fe200030e0606 */
[----:B------:R-:W-:Y:S02]  /*fec0*/  LOP3.LUT P6, RZ, R17, 0x8, RZ, 0xc0, !PT ;  /* 0x0000000811ff7812 */ /* 0x000fe400078cc0ff */
[----:B------:R-:W-:-:S11]  /*fed0*/  ISETP.NE.AND P5, PT, R7, RZ, PT ;  /* 0x000000ff0700720c */ /* 0x000fd60003fa5270 */
[C---:B------:R-:W-:Y:S01]  /*fee0*/  @!P6 LEA R7, R10.reuse, UR38, 0x1 ;  /* 0x000000260a07ec11 */ /* 0x040fe2000f8e08ff */
[----:B------:R-:W-:Y:S02]  /*fef0*/  @!P6 IMAD.MOV.U32 R2, RZ, RZ, R8 ;  /* 0x000000ffff02e224 */ /* 0x000fe400078e0008 */
[----:B------:R-:W-:Y:S01]  /*ff00*/  @!P6 IMAD.MOV.U32 R3, RZ, RZ, R21 ;  /* 0x000000ffff03e224 */ /* 0x000fe200078e0015 */
[----:B------:R-:W-:Y:S01]  /*ff10*/  @!P4 LEA R21, R10, UR38, 0x1 ;  /* 0x000000260a15cc11 */ /* 0x000fe2000f8e08ff */
[----:B------:R-:W-:-:S03]  /*ff20*/  IMAD.SHL.U32 R8, R9, 0x8, RZ ;  /* 0x0000000809087824 */ /* 0x000fc600078e00ff */
[----:B------:R-:W-:Y:S01]  /*ff30*/  @!PT LDS RZ, [RZ] ;  /* 0x00000000fffff984 */ /* 0x000fe20000000800 */
[----:B------:R-:W-:Y:S01]  /*ff40*/  @!PT LDS RZ, [RZ] ;  /* 0x00000000fffff984 */ /* 0x000fe20000000800 */
[----:B------:R-:W-:Y:S01]  /*ff50*/  @!PT LDS RZ, [RZ] ;  /* 0x00000000fffff984 */ /* 0x000fe20000000800 */
[----:B------:R0:W-:Y:S02]  /*ff60*/  @!P6 LDGSTS.E.BYPASS.LTC128B.128 [R7+0x24400], desc[UR4][R2.64], !P3 ;  /* 0x244000000207efae */ /* 0x0001e4000d901d44 */
[----:B------:R-:W-:Y:S02]  /*ff70*/  LOP3.LUT R8, R8, 0x38, RZ, 0xc0, !PT ;  /* 0x0000003808087812 */ /* 0x000fe400078ec0ff */
[----:B------:R0:W-:Y:S04]  /*ff80*/  @!P6 LDGSTS.E.BYPASS.LTC128B.128 [R7+0x28400], desc[UR4][R2.64+0x80], !P0 ;  /* 0x284000800207efae */ /* 0x0001e8000c101d44 */
[----:B------:R0:W-:Y:S04]  /*ff90*/  @!P6 LDGSTS.E.BYPASS.LTC128B.128 [R7+0x2c400], desc[UR4][R2.64+0x100], !P1 ;  /* 0x2c4001000207efae */ /* 0x0001e8000c901d44 */
[----:B------:R0:W-:Y:S02]  /*ffa0*/  @!P6 LDGSTS.E.BYPASS.LTC128B.128 [R7+0x30400], desc[UR4][R2.64+0x180], !P2 ;  /* 0x304001800207efae */ /* 0x0001e4000d101d44 */
[----:B0-----:R-:W-:Y:S05]  /*ffb0*/  WARPSYNC.COLLECTIVE R15, `(.L_x_9354) ;  /* 0x000000000f087348 */ /* 0x001fea0003c00000 */
[----:B------:R1:W2:Y:S02]  /*ffc0*/  SHFL.IDX P6, R14, R13, R12, R11 ;  /* 0x0000000c0d0e7389 */ /* 0x0002a400000c000b */
[----:B012---:R-:W-:Y:S01]  /*ffd0*/  ENDCOLLECTIVE ;  /* 0x000000000000791b */ /* 0x007fe20003800000 */
.L_x_9354:
[----:B------:R-:W-:Y:S01]  /*ffe0*/  MOV R13, R5 ;  /* 0x00000005000d7202 */ /* 0x000fe20000000f00 */
[----:B------:R-:W-:-:S07]  /*fff0*/  IMAD.MOV.U32 R6, RZ, RZ, R14 ;  /* 0x000000ffff067224 */ /* 0x000fce00078e000e */
[----:B------:R-:W-:Y:S05]  /*10000*/  WARPSYNC.COLLECTIVE R15, `(.L_x_9355) ;  /* 0x000000000f087348 */ /* 0x000fea0003c00000 */
[----:B------:R0:W1:Y:S02]  /*10010*/  SHFL.IDX P6, R14, R13, R12, R11 ;  /* 0x0000000c0d0e7389 */ /* 0x00006400000c000b */
[----:B01----:R-:W-:Y:S01]  /*10020*/  ENDCOLLECTIVE ;  /* 0x000000000000791b */ /* 0x003fe20003800000 */
.L_x_9355:
[----:B------:R-:W-:Y:S01]  /*10030*/  ULDC.64 UR4, c[0x0][0x208] ;  /* 0x0000820000047ab9 */ /* 0x000fe20000000a00 */
[----:B------:R-:W-:Y:S02]  /*10040*/  IMAD.MOV.U32 R13, RZ, RZ, R4 ;  /* 0x000000ffff0d7224 */ /* 0x000fe400078e0004 */
[----:B------:R-:W-:Y:S01]  /*10050*/  IMAD.MOV.U32 R12, RZ, RZ, 0x6 ;  /* 0x00000006ff0c7424 */ /* 0x000fe200078e00ff */
[----:B------:R-:W-:-:S05]  /*10060*/  @!P4 LEA R14, P6, R8, R14, 0x1 ;  /* 0x0000000e080ec211 */ /* 0x000fca00078c08ff */
[----:B------:R-:W-:Y:S02]  /*10070*/  @!P4 IMAD.X R9, RZ, RZ, R6, P6 ;  /* 0x000000ffff09c224 */ /* 0x000fe400030e0606 */
[----:B------:R-:W-:Y:S02]  /*10080*/  @!P4 IMAD.MOV.U32 R2, RZ, RZ, R14 ;  /* 0x000000ffff02c224 */ /* 0x000fe400078e000e */
[----:B------:R-:W-:Y:S01]  /*10090*/  @!P4 IMAD.MOV.U32 R3, RZ, RZ, R9 ;  /* 0x000000ffff03c224 */ /* 0x000fe200078e0009 */
[----:B------:R-:W-:-:S04]  /*100a0*/  @!P5 LEA R9, R10, UR38, 0x1 ;  /* 0x000000260a09dc11 */ /* 0x000fc8000f8e08ff */
[----:B------:R-:W-:Y:S01]  /*100b0*/  @!PT LDS RZ, [RZ] ;  /* 0x00000000fffff984 */ /* 0x000fe20000000800 */
[----:B------:R-:W-:Y:S01]  /*100c0*/  @!PT LDS RZ, [RZ] ;  /* 0x00000000fffff984 */ /* 0x000fe20000000800 */
[----:B------:R-:W-:Y:S01]  /*100d0*/  @!PT LDS RZ, [RZ] ;  /* 0x00000000fffff984 */ /* 0x000fe20000000800 */
[----:B------:R0:W-:Y:S04]  /*100e0*/  @!P4 LDGSTS.E.BYPASS.LTC128B.128 [R21+0x24c00], desc[UR4][R2.64], !P3 ;  /* 0x24c000000215cfae */ /* 0x0001e8000d901d44 */
[----:B------:R0:W-:Y:S04]  /*100f0*/  @!P4 LDGSTS.E.BYPASS.LTC128B.128 [R21+0x28c00], desc[UR4][R2.64+0x80], !P0 ;  /* 0x28c000800215cfae */ /* 0x0001e8000c101d44 */
[----:B------:R0:W-:Y:S04]  /*10100*/  @!P4 LDGSTS.E.BYPASS.LTC128B.128 [R21+0x2cc00], desc[UR4][R2.64+0x100], !P1 ;  /* 0x2cc001000215cfae */ /* 0x0001e8000c901d44 */
[----:B------:R0:W-:Y:S02]  /*10110*/  @!P4 LDGSTS.E.BYPASS.LTC128B.128 [R21+0x30c00], desc[UR4][R2.64+0x180], !P2 ;  /* 0x30c001800215cfae */ /* 0x0001e4000d101d44 */
[----:B0-----:R-:W-:Y:S05]  /*10120*/  WARPSYNC.COLLECTIVE R15, `(.L_x_9356) ;  /* 0x000000000f087348 */ /* 0x001fea0003c00000 */
[----:B------:R1:W2:Y:S02]  /*10130*/  SHFL.IDX P6, R14, R13, R12, R11 ;  /* 0x0000000c0d0e7389 */ /* 0x0002a400000c000b */
[----:B012---:R-:W-:Y:S01]  /*10140*/  ENDCOLLECTIVE ;  /* 0x000000000000791b */ /* 0x007fe20003800000 */
.L_x_9356:
[----:B------:R-:W-:Y:S02]  /*10150*/  IMAD.MOV.U32 R13, RZ, RZ, R5 ;  /* 0x000000ffff0d7224 */ /* 0x000fe400078e0005 */
[----:B------:R-:W-:-:S07]  /*10160*/  IMAD.MOV.U32 R6, RZ, RZ, R14 ;  /* 0x000000ffff067224 */ /* 0x000fce00078e000e */
[----:B------:R-:W-:Y:S05]  /*10170*/  WARPSYNC.COLLECTIVE R15, `(.L_x_9357) ;  /* 0x000000000f087348 */ /* 0x000fea0003c00000 */
[----:B------:R0:W1:Y:S02]  /*10180*/  SHFL.IDX P6, R14, R13, R12, R11 ;  /* 0x0000000c0d0e7389 */ /* 0x00006400000c000b */
[----:B01----:R-:W-:Y:S01]  /*10190*/  ENDCOLLECTIVE ;  /* 0x000000000000791b */ /* 0x003fe20003800000 */
.L_x_9357:
[----:B------:R-:W-:Y:S01]  /*101a0*/  ULDC.64 UR4, c[0x0][0x208] ;  /* 0x0000820000047ab9 */ /* 0x000fe20000000a00 */
[----:B------:R-:W-:Y:S02]  /*101b0*/  IMAD.MOV.U32 R13, RZ, RZ, R4 ;  /* 0x000000ffff0d7224 */ /* 0x000fe400078e0004 */
[----:B------:R-:W-:Y:S01]  /*101c0*/  IMAD.MOV.U32 R12, RZ, RZ, 0x7 ;  /* 0x00000007ff0c7424 */ /* 0x000fe200078e00ff */
[----:B------:R-:W-:-:S04]  /*101d0*/  @!P5 LEA R14, P6, R8, R14, 0x1 ;  /* 0x0000000e080ed211 */ /* 0x000fc800078c08ff */
[----:B------:R-:W-:Y:S01]  /*101e0*/  @!P5 MOV R2, R14 ;  /* 0x0000000e0002d202 */ /* 0x000fe20000000f00 */
[----:B------:R-:W-:-:S04]  /*101f0*/  @!P5 IMAD.X R7, RZ, RZ, R6, P6 ;  /* 0x000000ffff07d224 */ /* 0x000fc800030e0606 */
[----:B------:R-:W-:-:S05]  /*10200*/  @!P5 IMAD.MOV.U32 R3, RZ, RZ, R7 ;  /* 0x000000ffff03d224 */ /* 0x000fca00078e0007 */
        /* <DEDUP_REMOVED lines=10> */
.L_x_9358:
[----:B------:R-:W-:Y:S02]  /*102b0*/  IMAD.MOV.U32 R13, RZ, RZ, R5 ;  /* 0x000000ffff0d7224 */ /* 0x000fe400078e0005 */
[----:B------:R-:W-:-:S07]  /*102c0*/  IMAD.MOV.U32 R6, RZ, RZ, R14 ;  /* 0x000000ffff067224 */ /* 0x000fce00078e000e */
[----:B------:R-:W-:Y:S05]  /*102d0*/  WARPSYNC.COLLECTIVE R15, `(.L_x_9359) ;  /* 0x000000000f087348 */ /* 0x000fea0003c00000 */
[----:B------:R0:W1:Y:S02]  /*102e0*/  SHFL.IDX P6, R14, R13, R12, R11 ;  /* 0x0000000c0d0e7389 */ /* 0x00006400000c000b */
[----:B01----:R-:W-:Y:S01]  /*102f0*/  ENDCOLLECTIVE ;  /* 0x000000000000791b */ /* 0x003fe20003800000 */
.L_x_9359:
[----:B------:R-:W-:Y:S05]  /*10300*/  BRA `(.L_x_9360) ;  /* 0xffffffbc004c7947 */ /* 0x000fea000383ffff */
.L_x_9249:
[----:B0-----:R-:W-:-:S04]  /*10310*/  IMAD.U32 R3, RZ, RZ, UR38 ;  /* 0x00000026ff037e24 */ /* 0x001fc8000f8e00ff */
[----:B------:R0:W3:Y:S03]  /*10320*/  SYNCS.PHASECHK.TRANS64.TRYWAIT P0, [R3+URZ+0x32420], R2 ;  /* 0x03242002030075a7 */ /* 0x0000e6000800017f */
[----:B---3--:R-:W-:Y:S05]  /*10330*/  @!P0 NANOSLEEP.SYNCS 0x989680 ;  /* 0x009896800000895d */ /* 0x008fea0003900000 */
[----:B------:R-:W3:Y:S02]  /*10340*/  @!P0 SYNCS.PHASECHK.TRANS64 P0, [R3+URZ+0x32420], R2 ;  /* 0x03242002030085a7 */ /* 0x000ee4000800007f */
[----:B---3--:R-:W-:Y:S05]  /*10350*/  @!P0 BRA `(.L_x_9249) ;  /* 0xfffffffc00ec8947 */ /* 0x008fea000383ffff */
[----:B------:R-:W-:Y:S05]  /*10360*/  BRA `(.L_x_9361) ;  /* 0xffffffbc00c07947 */ /* 0x000fea000383ffff */
.L_x_9252:
[----:B0-----:R-:W-:-:S04]  /*10370*/  IMAD.U32 R3, RZ, RZ, UR38 ;  /* 0x00000026ff037e24 */ /* 0x001fc8000f8e00ff */
[----:B------:R0:W3:Y:S03]  /*10380*/  SYNCS.PHASECHK.TRANS64.TRYWAIT P0, [R3+URZ+0x32460], R2 ;  /* 0x03246002030075a7 */ /* 0x0000e6000800017f */
[----:B---3--:R-:W-:Y:S05]  /*10390*/  @!P0 NANOSLEEP.SYNCS 0x989680 ;  /* 0x009896800000895d */ /* 0x008fea0003900000 */
[----:B------:R-:W3:Y:S02]  /*103a0*/  @!P0 SYNCS.PHASECHK.TRANS64 P0, [R3+URZ+0x32460], R2 ;  /* 0x03246002030085a7 */ /* 0x000ee4000800007f */
[----:B---3--:R-:W-:Y:S05]  /*103b0*/  @!P0 BRA `(.L_x_9252) ;  /* 0xfffffffc00ec8947 */ /* 0x008fea000383ffff */
[----:B------:R-:W-:Y:S05]  /*103c0*/  BRA `(.L_x_9362) ;  /* 0xffffffbc00cc7947 */ /* 0x000fea000383ffff */
.L_x_9264:
[----:B-1----:R-:W-:-:S04]  /*103d0*/  IMAD.U32 R3, RZ, RZ, UR38 ;  /* 0x00000026ff037e24 */ /* 0x002fc8000f8e00ff */
[----:B------:R1:W3:Y:S03]  /*103e0*/  SYNCS.PHASECHK.TRANS64.TRYWAIT P0, [R3+URZ+0x32448], R2 ;  /* 0x03244802030075a7 */ /* 0x0002e6000800017f */
[----:B---3--:R-:W-:Y:S05]  /*103f0*/  @!P0 NANOSLEEP.SYNCS 0x989680 ;  /* 0x009896800000895d */ /* 0x008fea0003900000 */
[----:B------:R-:W3:Y:S02]  /*10400*/  @!P0 SYNCS.PHASECHK.TRANS64 P0, [R3+URZ+0x32448], R2 ;  /* 0x03244802030085a7 */ /* 0x000ee4000800007f */
[----:B---3--:R-:W-:Y:S05]  /*10410*/  @!P0 BRA `(.L_x_9264) ;  /* 0xfffffffc00ec8947 */ /* 0x008fea000383ffff */
[----:B------:R-:W-:Y:S05]  /*10420*/  BRA `(.L_x_9363) ;  /* 0xffffffc400cc7947 */ /* 0x000fea000383ffff */
.L_x_9269:
[----:B01----:R-:W-:-:S04]  /*10430*/  IMAD.U32 R3, RZ, RZ, UR38 ;  /* 0x00000026ff037e24 */ /* 0x003fc8000f8e00ff */
[----:B------:R0:W1:Y:S03]  /*10440*/  SYNCS.PHASECHK.TRANS64.TRYWAIT P0, [R3+URZ+0x32468], R2 ;  /* 0x03246802030075a7 */ /* 0x000066000800017f */
[----:B-1----:R-:W-:Y:S05]  /*10450*/  @!P0 NANOSLEEP.SYNCS 0x989680 ;  /* 0x009896800000895d */ /* 0x002fea0003900000 */
[----:B------:R-:W1:Y:S02]  /*10460*/  @!P0 SYNCS.PHASECHK.TRANS64 P0, [R3+URZ+0x32468], R2 ;  /* 0x03246802030085a7 */ /* 0x000e64000800007f */
[----:B-1----:R-:W-:Y:S05]  /*10470*/  @!P0 BRA `(.L_x_9269) ;  /* 0xfffffffc00ec8947 */ /* 0x002fea000383ffff */
[----:B------:R-:W-:Y:S05]  /*10480*/  BRA `(.L_x_9364) ;  /* 0xffffffc8002c7947 */ /* 0x000fea000383ffff */
.L_x_9280:
[----:B-1----:R-:W-:-:S04]  /*10490*/  MOV R3, UR38 ;  /* 0x0000002600037c02 */ /* 0x002fc80008000f00 */
[----:B------:R1:W3:Y:S03]  /*104a0*/  SYNCS.PHASECHK.TRANS64.TRYWAIT P0, [R3+URZ+0x32440], R2 ;  /* 0x03244002030075a7 */ /* 0x0002e6000800017f */
[----:B---3--:R-:W-:Y:S05]  /*104b0*/  @!P0 NANOSLEEP.SYNCS 0x989680 ;  /* 0x009896800000895d */ /* 0x008fea0003900000 */
[----:B------:R-:W3:Y:S02]  /*104c0*/  @!P0 SYNCS.PHASECHK.TRANS64 P0, [R3+URZ+0x32440], R2 ;  /* 0x03244002030085a7 */ /* 0x000ee4000800007f */
[----:B---3--:R-:W-:Y:S05]  /*104d0*/  @!P0 BRA `(.L_x_9280) ;  /* 0xfffffffc00ec8947 */ /* 0x008fea000383ffff */
[----:B------:R-:W-:Y:S05]  /*104e0*/  BRA `(.L_x_9365) ;  /* 0xffffffcc00ac7947 */ /* 0x000fea000383ffff */
.L_x_9285:
[----:B01----:R-:W-:-:S04]  /*104f0*/  IMAD.U32 R3, RZ, RZ, UR38 ;  /* 0x00000026ff037e24 */ /* 0x003fc8000f8e00ff */
[----:B------:R0:W1:Y:S03]  /*10500*/  SYNCS.PHASECHK.TRANS64.TRYWAIT P0, [R3+URZ+0x32460], R2 ;  /* 0x03246002030075a7 */ /* 0x000066000800017f */
[----:B-1----:R-:W-:Y:S05]  /*10510*/  @!P0 NANOSLEEP.SYNCS 0x989680 ;  /* 0x009896800000895d */ /* 0x002fea0003900000 */
[----:B------:R-:W1:Y:S02]  /*10520*/  @!P0 SYNCS.PHASECHK.TRANS64 P0, [R3+URZ+0x32460], R2 ;  /* 0x03246002030085a7 */ /* 0x000e64000800007f */
[----:B-1----:R-:W-:Y:S05]  /*10530*/  @!P0 BRA `(.L_x_9285) ;  /* 0xfffffffc00ec8947 */ /* 0x002fea000383ffff */
[----:B------:R-:W-:Y:S05]  /*10540*/  BRA `(.L_x_9366) ;  /* 0xffffffd000107947 */ /* 0x000fea000383ffff */
.L_x_9297:
[----:B-1----:R-:W-:-:S04]  /*10550*/  IMAD.U32 R3, RZ, RZ, UR38 ;  /* 0x00000026ff037e24 */ /* 0x002fc8000f8e00ff */
[----:B------:R1:W3:Y:S03]  /*10560*/  SYNCS.PHASECHK.TRANS64.TRYWAIT P0, [R3+URZ+0x32448], R2 ;  /* 0x03244802030075a7 */ /* 0x0002e6000800017f */
[----:B---3--:R-:W-:Y:S05]  /*10570*/  @!P0 NANOSLEEP.SYNCS 0x989680 ;  /* 0x009896800000895d */ /* 0x008fea0003900000 */
[----:B------:R-:W3:Y:S02]  /*10580*/  @!P0 SYNCS.PHASECHK.TRANS64 P0, [R3+URZ+0x32448], R2 ;  /* 0x03244802030085a7 */ /* 0x000ee4000800007f */
[----:B---3--:R-:W-:Y:S05]  /*10590*/  @!P0 BRA `(.L_x_9297) ;  /* 0xfffffffc00ec8947 */ /* 0x008fea000383ffff */
[----:B------:R-:W-:Y:S05]  /*105a0*/  BRA `(.L_x_9367) ;  /* 0xffffffd400987947 */ /* 0x000fea000383ffff */
.L_x_9302:
[----:B-1----:R-:W-:-:S04]  /*105b0*/  IMAD.U32 R3, RZ, RZ, UR38 ;  /* 0x00000026ff037e24 */ /* 0x002fc8000f8e00ff */
[----:B------:R1:W3:Y:S03]  /*105c0*/  SYNCS.PHASECHK.TRANS64.TRYWAIT P0, [R3+URZ+0x32468], R2 ;  /* 0x03246802030075a7 */ /* 0x0002e6000800017f */
[----:B---3--:R-:W-:Y:S05]  /*105d0*/  @!P0 NANOSLEEP.SYNCS 0x989680 ;  /* 0x009896800000895d */ /* 0x008fea0003900000 */
[----:B------:R-:W3:Y:S02]  /*105e0*/  @!P0 SYNCS.PHASECHK.TRANS64 P0, [R3+URZ+0x32468], R2 ;  /* 0x03246802030085a7 */ /* 0x000ee4000800007f */
[----:B---3--:R-:W-:Y:S05]  /*105f0*/  @!P0 BRA `(.L_x_9302) ;  /* 0xfffffffc00ec8947 */ /* 0x008fea000383ffff */
[----:B------:R-:W-:Y:S05]  /*10600*/  BRA `(.L_x_9368) ;  /* 0xffffffd400fc7947 */ /* 0x000fea000383ffff */
.L_x_9309:
[----:B0-----:R0:W1:Y:S02]  /*10610*/  SYNCS.PHASECHK.TRANS64.TRYWAIT P0, [R2+URZ+0x32420], R7 ;  /* 0x03242007020075a7 */ /* 0x001064000800017f */
[----:B-1----:R-:W-:Y:S05]  /*10620*/  @!P0 NANOSLEEP.SYNCS 0x989680 ;  /* 0x009896800000895d */ /* 0x002fea0003900000 */
[----:B------:R-:W1:Y:S02]  /*10630*/  @!P0 SYNCS.PHASECHK.TRANS64 P0, [R2+URZ+0x32420], R7 ;  /* 0x03242007020085a7 */ /* 0x000e64000800007f */
[----:B-1----:R-:W-:Y:S05]  /*10640*/  @!P0 BRA `(.L_x_9309) ;  /* 0xfffffffc00f08947 */ /* 0x002fea000383ffff */
[----:B------:R-:W-:Y:S05]  /*10650*/  BRA `(.L_x_9369) ;  /* 0xffffffdc00187947 */ /* 0x000fea000383ffff */
.L_x_9310:
        /* <DEDUP_REMOVED lines=9> */
[----:B--2---:R1:W2:Y:S02]  /*106f0*/  SHFL.IDX P6, R14, R13, R12, R11 ;  /* 0x0000000c0d0e7389 */ /* 0x0042a400000c000b */
[----:B012---:R-:W-:Y:S01]  /*10700*/  ENDCOLLECTIVE ;  /* 0x000000000000791b */ /* 0x007fe20003800000 */
.L_x_9371:
[----:B------:R-:W-:Y:S05]  /*10710*/  BSYNC B0 ;  /* 0x0000000000007941 */ /* 0x000fea0003800000 */
.L_x_9370:
[----:B------:R-:W-:Y:S05]  /*10720*/  BRA `(.L_x_9372) ;  /* 0xffffffd800fc7947 */ /* 0x000fea000383ffff */
.L_x_9311:
[----:B------:R-:W-:Y:S01]  /*10730*/  BSSY B0, `(.L_x_9373) ;  /* 0x0000006000007945 */ /* 0x000fe20003800000 */
[----:B------:R-:W-:-:S07]  /*10740*/  IMAD.MOV.U32 R15, RZ, RZ, -0x1 ;  /* 0xffffffffff0f7424 */ /* 0x000fce00078e00ff */
[----:B01----:R-:W-:Y:S05]  /*10750*/  WARPSYNC.COLLECTIVE R15, `(.L_x_9374) ;  /* 0x000000000f0c7348 */ /* 0x003fea0003c00000 */
[----:B------:R-:W-:Y:S02]  /*10760*/  ELECT P6, UR62, PT ;  /* 0x00000000003e782f */ /* 0x000fe400038c0000 */
[----:B------:R-:W-:Y:S01]  /*10770*/  MOV R14, UR62 ;  /* 0x0000003e000e7c02 */ /* 0x000fe20008000f00 */
[----:B01----:R-:W-:Y:S10]  /*10780*/  ENDCOLLECTIVE ;  /* 0x000000000000791b */ /* 0x003ff40003800000 */
.L_x_9374:
[----:B------:R-:W-:Y:S05]  /*10790*/  BSYNC B0 ;  /* 0x0000000000007941 */ /* 0x000fea0003800000 */
.L_x_9373:
[----:B------:R-:W-:Y:S05]  /*107a0*/  BRA `(.L_x_9375) ;  /* 0xffffffd800f07947 */ /* 0x000fea000383ffff */
.L_x_9313:
[----:B0-----:R0:W1:Y:S02]  /*107b0*/  SYNCS.PHASECHK.TRANS64.TRYWAIT P0, [R7+URZ], R4 ;  /* 0x00000004070075a7 */ /* 0x001064000800017f */
[----:B-1----:R-:W-:Y:S05]  /*107c0*/  @!P0 NANOSLEEP.SYNCS 0x989680 ;  /* 0x009896800000895d */ /* 0x002fea0003900000 */
[----:B------:R-:W1:Y:S02]  /*107d0*/  @!P0 SYNCS.PHASECHK.TRANS64 P0, [R7+URZ], R4 ;  /* 0x00000004070085a7 */ /* 0x000e64000800007f */
[----:B-1----:R-:W-:Y:S05]  /*107e0*/  @!P0 BRA `(.L_x_9313) ;  /* 0xfffffffc00f08947 */ /* 0x002fea000383ffff */
[----:B------:R-:W-:Y:S05]  /*107f0*/  BRA `(.L_x_9376) ;  /* 0xffffffdc002c7947 */ /* 0x000fea000383ffff */
.L_x_9314:
[----:B-1----:R1:W2:Y:S02]  /*10800*/  SYNCS.PHASECHK.TRANS64.TRYWAIT P0, [R5+URZ], R0 ;  /* 0x00000000050075a7 */ /* 0x0022a4000800017f */
[----:B--2---:R-:W-:Y:S05]  /*10810*/  @!P0 NANOSLEEP.SYNCS 0x989680 ;  /* 0x009896800000895d */ /* 0x004fea0003900000 */
[----:B------:R-:W2:Y:S02]  /*10820*/  @!P0 SYNCS.PHASECHK.TRANS64 P0, [R5+URZ], R0 ;  /* 0x00000000050085a7 */ /* 0x000ea4000800007f */
[----:B--2---:R-:W-:Y:S05]  /*10830*/  @!P0 BRA `(.L_x_9314) ;  /* 0xfffffffc00f08947 */ /* 0x004fea000383ffff */
[----:B------:R-:W-:Y:S05]  /*10840*/  BRA `(.L_x_9377) ;  /* 0xffffffdc00207947 */ /* 0x000fea000383ffff */
.L_x_9316:
[----:B-1----:R1:W2:Y:S02]  /*10850*/  SYNCS.PHASECHK.TRANS64.TRYWAIT P0, [R5+URZ], R4 ;  /* 0x00000004050075a7 */ /* 0x0022a4000800017f */
[----:B--2---:R-:W-:Y:S05]  /*10860*/  @!P0 NANOSLEEP.SYNCS 0x989680 ;  /* 0x009896800000895d */ /* 0x004fea0003900000 */
[----:B------:R-:W2:Y:S02]  /*10870*/  @!P0 SYNCS.PHASECHK.TRANS64 P0, [R5+URZ], R4 ;  /* 0x00000004050085a7 */ /* 0x000ea4000800007f */
[----:B--2---:R-:W-:Y:S05]  /*10880*/  @!P0 BRA `(.L_x_9316) ;  /* 0xfffffffc00f08947 */ /* 0x004fea000383ffff */
[----:B------:R-:W-:Y:S05]  /*10890*/  BRA `(.L_x_9378) ;  /* 0xffffffdc00247947 */ /* 0x000fea000383ffff */
.L_x_9379:
        /* <DEDUP_REMOVED lines=14> */
.L_x_15189:


//--------------------- .text._ZN7cutlass13device_kernelIN5flash11enable_sm90INS1_16FlashAttnFwdSm90INS1_25CollectiveMainloopFwdSm90ILi2EN4cute5tupleIJNS5_1CILi1EEES8_S8_EEENS6_IJNS7_ILi128EEENS7_ILi96EEENS7_ILi64EEEEEELi256ENS_6half_tEfNS_4arch4Sm90ELb0ELb0ELb1ELb1ELb0ELb0ELb0ELb1ELb0ELb1ELb1ELb0EEENS1_21CollectiveEpilogueFwdINS6_IJSA_NS7_ILi256EEESB_EEES9_SE_SG_Li256ELb1ELb1ELb1ELb0EEENS1_36VarlenDynamicPersistentTileSchedulerILi128ELi96ELi256ELi128ELb1ELb1ELb1ELb0ELb1ELb1EEEEEEEEEvNT_6ParamsE --------------------------
	.section	.text._ZN7cutlass13device_kernelIN5flash11enable_sm90INS1_16FlashAttnFwdSm90INS1_25CollectiveMainloopFwdSm90ILi2EN4cute5tupleIJNS5_1CILi1EEES8_S8_EEENS6_IJNS7_ILi128EEENS7_ILi96EEENS7_ILi64EEEEEELi256ENS_6half_tEfNS_4arch4Sm90ELb0ELb0ELb1ELb1ELb0ELb0ELb0ELb1ELb0ELb1ELb1ELb0EEENS1_21CollectiveEpilogueFwdINS6_IJSA_NS7_ILi256EEESB_EEES9_SE_SG_Li256ELb1ELb1ELb1ELb0EEENS1_36VarlenDynamicPersistentTileSchedulerILi128ELi96ELi256ELi128ELb1ELb1ELb1ELb0ELb1ELb1EEEEEEEEEvNT_6ParamsE,"ax",@progbits
	.align	128
.text._ZN7cutlass13device_kernelIN5flash11enable_sm90INS1_16FlashAttnFwdSm90INS1_25CollectiveMainloopFwdSm90ILi2EN4cute5tupleIJNS5_1CILi1EEES8_S8_EEENS6_IJNS7_ILi128EEENS7_ILi96EEENS7_ILi64EEEEEELi256ENS_6half_tEfNS_4arch4Sm90ELb0ELb0ELb1ELb1ELb0ELb0ELb0ELb1ELb0ELb1ELb1ELb0EEENS1_21CollectiveEpilogueFwdINS6_IJSA_NS7_ILi256EEESB_EEES9_SE_SG_Li256ELb1ELb1ELb1ELb0EEENS1_36VarlenDynamicPersistentTileSchedulerILi128ELi96ELi256ELi128ELb1ELb1ELb1ELb0ELb1ELb1EEEEEEEEEvNT_6ParamsE:
        .type           _ZN7cutlass13device_kernelIN5flash11enable_sm90INS1_16FlashAttnFwdSm90INS1_25CollectiveMainloopFwdSm90ILi2EN4cute5tupleIJNS5_1CILi1EEES8_S8_EEENS6_IJNS7_ILi128EEENS7_ILi96EEENS7_ILi64EEEEEELi256ENS_6half_tEfNS_4arch4Sm90ELb0ELb0ELb1ELb1ELb0ELb0ELb0ELb1ELb0ELb1ELb1ELb0EEENS1_21CollectiveEpilogueFwdINS6_IJSA_NS7_ILi256EEESB_EEES9_SE_SG_Li256ELb1ELb1ELb1ELb0EEENS1_36VarlenDynamicPersistentTileSchedulerILi128ELi96ELi256ELi128ELb1ELb1ELb1ELb0ELb1ELb1EEEEEEEEEvNT_6ParamsE,@function
        .size           _ZN7cutlass13device_kernelIN5flash11enable_sm90INS1_16FlashAttnFwdSm90INS1_25CollectiveMainloopFwdSm90ILi2EN4cute5tupleIJNS5_1CILi1EEES8_S8_EEENS6_IJNS7_ILi128EEENS7_ILi96EEENS7_ILi64EEEEEELi256ENS_6half_tEfNS_4arch4Sm90ELb0ELb0ELb1ELb1ELb0ELb0ELb0ELb1ELb0ELb1ELb1ELb0EEENS1_21CollectiveEpilogueFwdINS6_IJSA_NS7_ILi256EEESB_EEES9_SE_SG_Li256ELb1ELb1ELb1ELb0EEENS1_36VarlenDynamicPersistentTileSchedulerILi128ELi96ELi256ELi128ELb1ELb1ELb1ELb0ELb1ELb1EEEEEEEEEvNT_6ParamsE,(.L_x_15190 - _ZN7cutlass13device_kernelIN5flash11enable_sm90INS1_16FlashAttnFwdSm90INS1_25CollectiveMainloopFwdSm90ILi2EN4cute5tupleIJNS5_1CILi1EEES8_S8_EEENS6_IJNS7_ILi128EEENS7_ILi96EEENS7_ILi64EEEEEELi256ENS_6half_tEfNS_4arch4Sm90ELb0ELb0ELb1ELb1ELb0ELb0ELb0ELb1ELb0ELb1ELb1ELb0EEENS1_21CollectiveEpilogueFwdINS6_IJSA_NS7_ILi256EEESB_EEES9_SE_SG_Li256ELb1ELb1ELb1ELb0EEENS1_36VarlenDynamicPersistentTileSchedulerILi128ELi96ELi256ELi128ELb1ELb1ELb1ELb0ELb1ELb1EEEEEEEEEvNT_6ParamsE)
        .other          _ZN7cutlass13device_kernelIN5flash11enable_sm90INS1_16FlashAttnFwdSm90INS1_25CollectiveMainloopFwdSm90ILi2EN4cute5tupleIJNS5_1CILi1EEES8_S8_EEENS6_IJNS7_ILi128EEENS7_ILi96EEENS7_ILi64EEEEEELi256ENS_6half_tEfNS_4arch4Sm90ELb0ELb0ELb1ELb1ELb0ELb0ELb0ELb1ELb0ELb1ELb1ELb0EEENS1_21CollectiveEpilogueFwdINS6_IJSA_NS7_ILi256EEESB_EEES9_SE_SG_Li256ELb1ELb1ELb1ELb0EEENS1_36VarlenDynamicPersistentTileSchedulerILi128ELi96ELi256ELi128ELb1ELb1ELb1ELb0ELb1ELb1EEEEEEEEEvNT_6ParamsE,@"STO_CUDA_ENTRY STV_DEFAULT"
_ZN7cutlass13device_kernelIN5flash11enable_sm90INS1_16FlashAttnFwdSm90INS1_25CollectiveMainloopFwdSm90ILi2EN4cute5tupleIJNS5_1CILi1EEES8_S8_EEENS6_IJNS7_ILi128EEENS7_ILi96EEENS7_ILi64EEEEEELi256ENS_6half_tEfNS_4arch4Sm90ELb0ELb0ELb1ELb1ELb0ELb0ELb0ELb1ELb0ELb1ELb1ELb0EEENS1_21CollectiveEpilogueFwdINS6_IJSA_NS7_ILi256EEESB_EEES9_SE_SG_Li256ELb1ELb1ELb1ELb0EEENS1_36VarlenDynamicPersistentTileSchedulerILi128ELi96ELi256ELi128ELb1ELb1ELb1ELb0ELb1ELb1EEEEEEEEEvNT_6ParamsE:
        /* <DEDUP_REMOVED lines=18> */
.L_x_9381:
[----:B------:R-:W-:Y:S05]  /*0120*/  BSYNC B0 ;  /* 0x0000000000007941 */ /* 0x000fea0003800000 */
.L_x_9380:
        /* <DEDUP_REMOVED lines=41> */
.L_x_9382:
        /* <DEDUP_REMOVED lines=22> */
.L_x_9383:
        /* <DEDUP_REMOVED lines=18> */
.L_x_9384:
        /* <DEDUP_REMOVED lines=22> */
.L_x_9385:
        /* <DEDUP_REMOVED lines=22> */
.L_x_9386:
[----:B------:R-:W-:Y:S01]  /*0900*/  PLOP3.LUT P0, PT, PT, PT, UP0, 0x80, 0x0 ;  /* 0x000000000000781c */ /* 0x000fe20003f0f008 */
[----:B------:R-:W-:Y:S01]  /*0910*/  UMOV UR36, 0x1 ;  /* 0x0000000100247882 */ /* 0x000fe20000000000 */
[----:B------:R-:W-:Y:S01]  /*0920*/  NOP ;  /* 0x0000000000007918 */ /* 0x000fe20000000000 */
[----:B------:R-:W-:Y:S01]  /*0930*/  USEL UR36, UR36, 0x2, !UP0 ;  /* 0x0000000224247887 */ /* 0x000fe2000c000000 */
[----:B------:R-:W-:Y:S01]  /*0940*/  ULDC.64 UR40, c[0x0][0x208] ;  /* 0x0000820000287ab9 */ /* 0x000fe20000000a00 */
[----:B012-4-:R-:W-:Y:S08]  /*0950*/  BAR.SYNC.DEFER_BLOCKING 0x0 ;  /* 0x0000000000007b1d */ /* 0x017ff00000010000 */
[----:B------:R-:W-:Y:S05]  /*0960*/  @!P0 BRA `(.L_x_9387) ;  /* 0x000000a800e88947 */ /* 0x000fea0003800000 */
.L_x_9388:
[----:B------:R-:W-:-:S08]  /*0970*/  NOP ;  /* 0x0000000000007918 */ /* 0x000fd00000000000 */
[----:B------:R-:W0:Y:S02]  /*0980*/  USETMAXREG.TRY_ALLOC.CTAPOOL UP0, 0xf0 ;  /* 0x000000f0000079c8 */ /* 0x000e240008000600 */
[----:B0-----:R-:W-:-:S13]  /*0990*/  PLOP3.LUT P0, PT, PT, PT, UP0, 0x80, 0x0 ;  /* 0x000000000000781c */ /* 0x001fda0003f0f008 */
[----:B------:R-:W-:Y:S05]  /*09a0*/  @!P0 BRA `(.L_x_9388) ;  /* 0xfffffffc00f08947 */ /* 0x000fea000383ffff */
[----:B------:R-:W-:Y:S01]  /*09b0*/  SHF.R.U32.HI R0, RZ, 0x7, R6 ;  /* 0x00000007ff007819 */ /* 0x000fe20000011606 */
[----:B------:R-:W0:Y:S08]  /*09c0*/  S2UR UR5, SR_CgaCtaId ;  /* 0x00000000000579c3 */ /* 0x000e300000008800 */
[----:B------:R-:W-:Y:S06]  /*09d0*/  BAR.ARV 0x8, 0x180 ;  /* 0x0206000000007b1d */ /* 0x000fec0000002000 */
[----:B------:R-:W-:Y:S01]  /*09e0*/  ISETP.NE.AND P0, PT, R0, 0x1, PT ;  /* 0x000000010000780c */ /* 0x000fe20003f05270 */
[----:B------:R-:W-:-:S12]  /*09f0*/  UMOV UR4, 0x400 ;  /* 0x0000040000047882 */ /* 0x000fd80000000000 */
[----:B------:R-:W-:Y:S06]  /*0a00*/  @!P0 BAR.ARV 0x9, 0x100 ;  /* 0x0244000000008b1d */ /* 0x000fec0000002000 */
[----:B0-----:R-:W-:Y:S02]  /*0a10*/  ULEA UR4, UR5, UR4, 0x18 ;  /* 0x0000000405047291 */ /* 0x001fe4000f8ec03f */
[----:B------:R-:W-:Y:S07]  /*0a20*/  BAR.SYNC.DEFER_BLOCKING 0x5, 0x180 ;  /* 0x0146000000007b1d */ /* 0x000fee0000010000 */
[----:B------:R-:W0:Y:S01]  /*0a30*/  LDS.128 R8, [UR4+0x228d0] ;  /* 0x0228d004ff087984 */ /* 0x000e220008000c00 */
[----:B------:R-:W-:Y:S01]  /*0a40*/  ULDC UR4, c[0x0][0xc3c] ;  /* 0x00030f0000047ab9 */ /* 0x000fe20000000800 */
[----:B------:R-:W-:Y:S06]  /*0a50*/  BAR.ARV 0x4, 0x180 ;  /* 0x0106000000007b1d */ /* 0x000fec0000002000 */
[----:B0-----:R-:W-:-:S13]  /*0a60*/  ISETP.GE.AND P0, PT, R11, UR4, PT ;  /* 0x000000040b007c0c */ /* 0x001fda000bf06270 */
[----:B------:R-:W-:Y:S05]  /*0a70*/  @P0 EXIT ;  /* 0x000000000000094d */ /* 0x000fea0003800000 */
[----:B------:R-:W-:Y:S01]  /*0a80*/  VIADD R6, R6, 0xffffff80 ;  /* 0xffffff8006067836 */ /* 0x000fe20000000000 */
[----:B------:R-:W-:Y:S01]  /*0a90*/  R2UR UR5, R9 ;  /* 0x00000000090572ca */ /* 0x000fe200000e0000 */
[----:B------:R-:W-:Y:S01]  /*0aa0*/  ULOP3.LUT UR49, UR36, 0x1, URZ, 0xfc, !UPT ;  /* 0x0000000124317892 */ /* 0x000fe2000f8efc3f */
        /* <DEDUP_REMOVED lines=8> */
[----:B------:R-:W-:Y:S02]  /*0b30*/  LOP3.LUT R5, R0, 0xffffff80, RZ, 0xc0, !PT ;  /* 0xffffff8000057812 */ /* 0x000fe400078ec0ff */
[CC--:B------:R-:W-:Y:S01]  /*0b40*/  LEA.HI R4, R3.reuse, R6.reuse, RZ, 0x2 ;  /* 0x0000000603047211 */ /* 0x0c0fe200078f10ff */
[----:B------:R-:W-:Y:S01]  /*0b50*/  IMAD.SHL.U32 R7, R2, 0x20, RZ ;  /* 0x0000002002077824 */ /* 0x000fe200078e00ff */
[----:B------:R-:W-:Y:S01]  /*0b60*/  LEA.HI R3, R3, R6, RZ, 0x4 ;  /* 0x0000000603037211 */ /* 0x000fe200078f20ff */
[----:B------:R-:W-:Y:S01]  /*0b70*/  IMAD.IADD R222, R6, 0x1, -R5 ;  /* 0x0000000106de7824 */ /* 0x000fe200078e0a05 */
[----:B------:R-:W-:Y:S02]  /*0b80*/  LOP3.LUT R13, R4, 0xfffffffc, RZ, 0xc0, !PT ;  /* 0xfffffffc040d7812 */ /* 0x000fe400078ec0ff */
[----:B------:R-:W-:Y:S02]  /*0b90*/  SHF.R.S32.HI R2, RZ, 0x4, R3 ;  /* 0x00000004ff027819 */ /* 0x000fe40000011403 */
[----:B------:R-:W-:Y:S01]  /*0ba0*/  SHF.R.S32.HI R9, RZ, 0x1f, R222 ;  /* 0x0000001fff097819 */ /* 0x000fe200000114de */
[----:B------:R-:W-:Y:S01]  /*0bb0*/  IMAD.IADD R13, R6, 0x1, -R13 ;  /* 0x00000001060d7824 */ /* 0x000fe200078e0a0d */
[----:B------:R-:W-:-:S02]  /*0bc0*/  LOP3.LUT R5, R3, 0x3fffff0, RZ, 0xc0, !PT ;  /* 0x03fffff003057812 */ /* 0x000fc400078ec0ff */
[----:B------:R-:W-:Y:S02]  /*0bd0*/  LEA.HI R8, R9, R222, RZ, 0x2 ;  /* 0x000000de09087211 */ /* 0x000fe400078f10ff */
[----:B------:R-:W-:Y:S01]  /*0be0*/  LEA.HI R4, R3, R2, RZ, 0x1 ;  /* 0x0000000203047211 */ /* 0x000fe200078f08ff */
[----:B------:R-:W-:Y:S01]  /*0bf0*/  IMAD.IADD R5, R6, 0x1, -R5 ;  /* 0x0000000106057824 */ /* 0x000fe200078e0a05 */
[--C-:B------:R-:W-:Y:S02]  /*0c00*/  SHF.R.S32.HI R10, RZ, 0x2, R8.reuse ;  /* 0x00000002ff0a7819 */ /* 0x100fe40000011408 */
[----:B------:R-:W-:Y:S02]  /*0c10*/  SHF.R.S32.HI R11, RZ, 0x1f, R8 ;  /* 0x0000001fff0b7819 */ /* 0x000fe40000011408 */
[----:B------:R-:W-:Y:S02]  /*0c20*/  SHF.R.S32.HI R3, RZ, 0x7, R0 ;  /* 0x00000007ff037819 */ /* 0x000fe40000011400 */
[----:B------:R-:W-:-:S02]  /*0c30*/  LEA.HI R11, R11, R10, RZ, 0x3 ;  /* 0x0000000a0b0b7211 */ /* 0x000fc400078f18ff */
[----:B------:R-:W-:Y:S02]  /*0c40*/  LOP3.LUT R6, R7, 0xfffffc00, RZ, 0xc0, !PT ;  /* 0xfffffc0007067812 */ /* 0x000fe400078ec0ff */
[----:B------:R-:W-:Y:S02]  /*0c50*/  LOP3.LUT R7, R4, 0x1ffffffe, RZ, 0xc0, !PT ;  /* 0x1ffffffe04077812 */ /* 0x000fe400078ec0ff */
[----:B------:R-:W-:Y:S01]  /*0c60*/  LOP3.LUT R11, R11, 0xfffffff8, RZ, 0xc0, !PT ;  /* 0xfffffff80b0b7812 */ /* 0x000fe200078ec0ff */
[----:B------:R-:W-:Y:S01]  /*0c70*/  IMAD R6, R5, 0x40, R6 ;  /* 0x0000004005067824 */ /* 0x000fe200078e0206 */
[----:B------:R-:W-:Y:S01]  /*0c80*/  LEA.HI R0, R0, R3, RZ, 0x1 ;  /* 0x0000000300007211 */ /* 0x000fe200078f08ff */
[----:B------:R-:W-:Y:S01]  /*0c90*/  IMAD.IADD R7, R2, 0x1, -R7 ;  /* 0x0000000102077824 */ /* 0x000fe200078e0a07 */
[----:B------:R-:W-:Y:S01]  /*0ca0*/  LEA.HI R9, R9, R222, RZ, 0x5 ;  /* 0x000000de09097211 */ /* 0x000fe200078f28ff */
[----:B------:R-:W-:Y:S01]  /*0cb0*/  IMAD.IADD R10, R10, 0x1, -R11 ;  /* 0x000000010a0a7824 */ /* 0x000fe200078e0a0b */
[----:B------:R-:W-:-:S02]  /*0cc0*/  LOP3.LUT R0, R0, 0x3fffffe, RZ, 0xc0, !PT ;  /* 0x03fffffe00007812 */ /* 0x000fc400078ec0ff */
[----:B------:R-:W-:Y:S02]  /*0cd0*/  SHF.R.S32.HI R9, RZ, 0x5, R9 ;  /* 0x00000005ff097819 */ /* 0x000fe40000011409 */
[----:B------:R-:W-:Y:S01]  /*0ce0*/  LEA.HI R2, R13, R13, RZ, 0x1 ;  /* 0x0000000d0d027211 */ /* 0x000fe200078f08ff */
[----:B------:R-:W-:Y:S01]  /*0cf0*/  IMAD.IADD R0, R3, 0x1, -R0 ;  /* 0x0000000103007824 */ /* 0x000fe200078e0a00 */
[----:B------:R-:W-:Y:S01]  /*0d00*/  LOP3.LUT R5, R8, 0x7ffffffc, RZ, 0xc0, !PT ;  /* 0x7ffffffc08057812 */ /* 0x000fe200078ec0ff */
[----:B------:R-:W-:Y:S01]  /*0d10*/  IMAD R9, R9, 0x10, R10 ;  /* 0x0000001009097824 */ /* 0x000fe200078e020a */
[----:B------:R-:W-:Y:S01]  /*0d20*/  LOP3.LUT R2, R2, 0x1ffffffe, RZ, 0xc0, !PT ;  /* 0x1ffffffe02027812 */ /* 0x000fe200078ec0ff */
[----:B------:R-:W-:Y:S02]  /*0d30*/  IMAD R3, R7, 0x8, R6 ;  /* 0x0000000807037824 */ /* 0x000fe400078e0206 */
[----:B------:R-:W-:Y:S02]  /*0d40*/  IMAD R0, R0, 0x40, R9 ;  /* 0x0000004000007824 */ /* 0x000fe400078e0209 */
[----:B------:R-:W-:Y:S01]  /*0d50*/  IMAD.IADD R13, R13, 0x1, -R2 ;  /* 0x000000010d0d7824 */ /* 0x000fe200078e0a02 */
[----:B------:R-:W-:Y:S01]  /*0d60*/  STL [R1+0x38], R3 ;  /* 0x0000380301007387 */ /* 0x000fe20000100800 */
[----:B------:R-:W-:-:S03]  /*0d70*/  IMAD.IADD R5, R222, 0x1, -R5 ;  /* 0x00000001de057824 */ /* 0x000fc600078e0a05 */
[----:B------:R0:W-:Y:S01]  /*0d80*/  STL [R1+0x30], R0 ;  /* 0x0000300001007387 */ /* 0x0001e20000100800 */
[----:B------:R-:W-:-:S04]  /*0d90*/  IMAD.SHL.U32 R2, R5, 0x2, RZ ;  /* 0x0000000205027824 */ /* 0x000fc800078e00ff */
[C---:B------:R-:W-:Y:S02]  /*0da0*/  VIADD R221, R2.reuse, 0x8 ;  /* 0x0000000802dd7836 */ /* 0x040fe40000000000 */
[C---:B------:R-:W-:Y:S02]  /*0db0*/  VIADD R220, R2.reuse, 0x10 ;  /* 0x0000001002dc7836 */ /* 0x040fe40000000000 */
[C---:B------:R-:W-:Y:S01]  /*0dc0*/  VIADD R219, R2.reuse, 0x18 ;  /* 0x0000001802db7836 */ /* 0x040fe20000000000 */
[----:B------:R-:W-:Y:S01]  /*0dd0*/  SHF.R.S32.HI R5, RZ, 0x1f, R221 ;  /* 0x0000001fff057819 */ /* 0x000fe200000114dd */
        /* <DEDUP_REMOVED lines=51> */
[----:B------:R-:W-:-:S02]  /*1110*/  SHF.R.S32.HI R224, RZ, 0x1f, R18 ;  /* 0x0000001fffe07819 */ /* 0x000fc40000011412 */
[----:B0-----:R-:W-:-:S07]  /*1120*/  SHF.R.S32.HI R223, RZ, 0x1f, R17 ;  /* 0x0000001fffdf7819 */ /* 0x001fce0000011411 */
.L_x_9434:
[----:B------:R-:W-:Y:S01]  /*1130*/  ULDC.64 UR8, c[0x0][0xc88] ;  /* 0x0003220000087ab9 */ /* 0x000fe20000000a00 */
[----:B------:R-:W-:Y:S01]  /*1140*/  ULDC.64 UR10, c[0x0][0xa20] ;  /* 0x00028800000a7ab9 */ /* 0x000fe20000000a00 */
[----:B------:R-:W-:Y:S01]  /*1150*/  UIMAD.WIDE UR8, UR7, 0x4, UR8 ;  /* 0x00000004070878a5 */ /* 0x000fe2000f8e0208 */
[----:B------:R-:W-:-:S05]  /*1160*/  ULDC UR4, c[0x0][0x424] ;  /* 0x0001090000047ab9 */ /* 0x000fca0000000800 */
[----:B012---:R-:W-:Y:S02]  /*1170*/  IMAD.U32 R4, RZ, RZ, UR8 ;  /* 0x00000008ff047e24 */ /* 0x007fe4000f8e00ff */
[----:B---3--:R-:W-:Y:S01]  /*1180*/  IMAD.U32 R5, RZ, RZ, UR9 ;  /* 0x00000009ff057e24 */ /* 0x008fe2000f8e00ff */
[----:B------:R-:W-:-:S04]  /*1190*/  ULDC.64 UR8, c[0x0][0xa28] ;  /* 0x00028a0000087ab9 */ /* 0x000fc80000000a00 */
[----:B------:R-:W2:Y:S01]  /*11a0*/  LDG.E R4, desc[UR40][R4.64] ;  /* 0x0000002804047981 */ /* 0x000ea2000c1e1900 */
[----:B------:R-:W-:Y:S02]  /*11b0*/  UISETP.NE.U32.AND UP0, UPT, UR8, URZ, UPT ;  /* 0x0000003f0800728c */ /* 0x000fe4000bf05070 */
        /* <DEDUP_REMOVED lines=14> */
[----:B----4-:R-:W-:-:S03]  /*12a0*/  IMAD.U32 R6, RZ, RZ, UR10 ;  /* 0x0000000aff067e24 */ /* 0x010fc6000f8e00ff */
[----:B------:R-:W-:Y:S01]  /*12b0*/  IMAD.U32 R7, RZ, RZ, UR11 ;  /* 0x0000000bff077e24 */ /* 0x000fe2000f8e00ff */
[----:B------:R-:W2:Y:S04]  /*12c0*/  @P0 LDG.E R4, desc[UR40][R4.64] ;  /* 0x0000002804040981 */ /* 0x000ea8000c1e1900 */
[----:B------:R-:W3:Y:S01]  /*12d0*/  @P1 LDG.E R6, desc[UR40][R6.64] ;  /* 0x0000002806061981 */ /* 0x000ee2000c1e1900 */
[----:B------:R-:W-:Y:S01]  /*12e0*/  UISETP.NE.U32.AND UP0, UPT, UR8, URZ, UPT ;  /* 0x0000003f0800728c */ /* 0x000fe2000bf05070 */
[----:B------:R-:W-:Y:S01]  /*12f0*/  UMOV UR44, UR5 ;  /* 0x00000005002c7c82 */ /* 0x000fe20008000000 */
[----:B------:R-:W-:Y:S02]  /*1300*/  ULDC UR5, c[0x0][0x2f0] ;  /* 0x0000bc0000057ab9 */ /* 0x000fe40000000800 */
[----:B------:R-:W-:Y:S01]  /*1310*/  UISETP.NE.AND.EX UP0, UPT, UR9, URZ, UPT, UP0 ;  /* 0x0000003f0900728c */ /* 0x000fe2000bf05300 */
[----:B------:R-:W-:Y:S01]  /*1320*/  UMOV UR51, URZ ;  /* 0x0000003f00337c82 */ /* 0x000fe20008000000 */
[----:B------:R-:W-:-:S02]  /*1330*/  ULOP3.LUT UR43, UR6, 0xffff, URZ, 0xc0, !UPT ;  /* 0x0000ffff062b7892 */ /* 0x000fc4000f8ec03f */
[----:B------:R-:W-:Y:S02]  /*1340*/  USEL UR4, UR4, 0x1, UP0 ;  /* 0x0000000104047887 */ /* 0x000fe40008000000 */
[----:B------:R-:W-:Y:S02]  /*1350*/  ULOP3.LUT UR7, UR6, 0xff0000, URZ, 0xc0, !UPT ;  /* 0x00ff000006077892 */ /* 0x000fe4000f8ec03f */
[----:B------:R-:W-:Y:S02]  /*1360*/  UIMAD UR4, UR4, UR5, URZ ;  /* 0x00000005040472a4 */ /* 0x000fe4000f8e023f */
[----:B------:R-:W-:Y:S01]  /*1370*/  ULOP3.LUT UR6, UR6, 0xff000000, URZ, 0xc0, !UPT ;  /* 0xff00000006067892 */ /* 0x000fe2000f8ec03f */
[----:B--2---:R-:W-:-:S04]  /*1380*/  @P0 R2UR UR51, R4 ;  /* 0x00000000043302ca */ /* 0x004fc800000e0000 */
        /* <DEDUP_REMOVED lines=15> */
.L_x_9389:
[----:B------:R-:W-:Y:S02]  /*1480*/  UIADD3 UR51, -UR51, UR4, URZ ;  /* 0x0000000433337290 */ /* 0x000fe4000fffe13f */
[----:B------:R-:W-:Y:S02]  /*1490*/  USHF.R.U32.HI UR6, URZ, 0x8, UR6 ;  /* 0x000000083f067899 */ /* 0x000fe40008011606 */
[----:B------:R-:W-:Y:S02]  /*14a0*/  UISETP.GE.AND UP0, UPT, UR51, 0x1, UPT ;  /* 0x000000013300788c */ /* 0x000fe4000bf06270 */
[----:B------:R-:W-:Y:S02]  /*14b0*/  UIADD3 UR4, UR51, 0x5f, URZ ;  /* 0x0000005f33047890 */ /* 0x000fe4000fffe03f */
[----:B------:R-:W-:Y:S02]  /*14c0*/  ULEA.HI UR7, UR7, UR6, URZ, 0x10 ;  /* 0x0000000607077291 */ /* 0x000fe4000f8f803f */
[----:B------:R-:W-:Y:S01]  /*14d0*/  PLOP3.LUT P0, PT, PT, PT, UP0, 0x80, 0x0 ;  /* 0x000000000000781c */ /* 0x000fe20003f0f008 */
[----:B------:R-:W-:-:S02]  /*14e0*/  UIMAD.WIDE UR4, UR4, 0x2aaaaaab, URZ ;  /* 0x2aaaaaab040478a5 */ /* 0x000fc4000f8e023f */
[----:B------:R-:W-:Y:S02]  /*14f0*/  ULOP3.LUT UR42, UR7, 0xff, URZ, 0xc0, !UPT ;  /* 0x000000ff072a7892 */ /* 0x000fe4000f8ec03f */
[----:B------:R-:W-:Y:S02]  /*1500*/  USHF.R.U32.HI UR6, URZ, 0x1f, UR5 ;  /* 0x0000001f3f067899 */ /* 0x000fe40008011605 */
[----:B------:R-:W-:Y:S01]  /*1510*/  USHF.R.U32.HI UR39, URZ, 0x10, UR7 ;  /* 0x000000103f277899 */ /* 0x000fe20008011607 */
[----:B------:R-:W-:Y:S01]  /*1520*/  UMOV UR4, URZ ;  /* 0x0000003f00047c82 */ /* 0x000fe20008000000 */
[----:B------:R-:W-:-:S04]  /*1530*/  ULEA.HI.SX32 UR9, UR5, UR6, 0x1c ;  /* 0x0000000605097291 */ /* 0x000fc8000f8fe23f */
[----:B------:R-:W-:Y:S08]  /*1540*/  @!P0 BRA `(.L_x_9390) ;  /* 0x0000000000908947 */ /* 0x000ff00003800000 */
[----:B------:R-:W-:Y:S01]  /*1550*/  UISETP.NE.AND UP0, UPT, UR39, URZ, UPT ;  /* 0x0000003f2700728c */ /* 0x000fe2000bf05270 */
[----:B------:R-:W-:-:S03]  /*1560*/  ULDC UR4, c[0x0][0x9f0] ;  /* 0x00027c0000047ab9 */ /* 0x000fc60000000800 */
[----:B------:R-:W-:-:S03]  /*1570*/  USEL UR10, UR39, UR4, UP0 ;  /* 0x00000004270a7287 */ /* 0x000fc60008000000 */
[----:B------:R-:W-:Y:S01]  /*1580*/  UMOV UR4, URZ ;  /* 0x0000003f00047c82 */ /* 0x000fe20008000000 */
[----:B------:R-:W-:Y:S02]  /*1590*/  UIADD3 UR6, UR9, -0x1, UR10 ;  /* 0xffffffff09067890 */ /* 0x000fe4000fffe00a */
[----:B------:R-:W-:-:S04]  /*15a0*/  IMAD.U32 R4, RZ, RZ, UR10 ;  /* 0x0000000aff047e24 */ /* 0x000fc8000f8e00ff */
[----:B------:R-:W-:Y:S01]  /*15b0*/  IMAD.U32 R5, RZ, RZ, UR6 ;  /* 0x00000006ff057e24 */ /* 0x000fe2000f8e00ff */
[-C--:B------:R-:W-:Y:S01]  /*15c0*/  IABS R0, R4.reuse ;  /* 0x0000000400007213 */ /* 0x080fe20000000000 */
[----:B------:R-:W-:Y:S01]  /*15d0*/  ULOP3.LUT UR6, UR6, UR10, URZ, 0x3c, !UPT ;  /* 0x0000000a06067292 */ /* 0x000fe2000f8e3c3f */
[----:B------:R-:W-:Y:S02]  /*15e0*/  IABS R6, R4 ;  /* 0x0000000400067213 */ /* 0x000fe40000000000 */
        /* <DEDUP_REMOVED lines=26> */
.L_x_9390:
[----:B------:R-:W-:Y:S01]  /*1790*/  UIMAD UR38, UR42, UR4, URZ ;  /* 0x000000042a2672a4 */ /* 0x000fe2000f8e023f */
[----:B------:R-:W-:Y:S01]  /*17a0*/  IMAD.U32 R0, RZ, RZ, UR9 ;  /* 0x00000009ff007e24 */ /* 0x000fe2000f8e00ff */
[----:B------:R-:W-:Y:S01]  /*17b0*/  PLOP3.LUT P0, PT, PT, PT, PT, 0x80, 0x0 ;  /* 0x000000000000781c */ /* 0x000fe20003f0f070 */
[----:B------:R-:W-:Y:S01]  /*17c0*/  IMAD.U32 R3, RZ, RZ, UR4 ;  /* 0x00000004ff037e24 */ /* 0x000fe2000f8e00ff */
[----:B------:R-:W-:Y:S01]  /*17d0*/  CS2R R150, SRZ ;  /* 0x0000000000967805 */ /* 0x000fe2000001ff00 */
[----:B------:R-:W-:Y:S01]  /*17e0*/  IMAD.MOV.U32 R6, RZ, RZ, RZ ;  /* 0x000000ffff067224 */ /* 0x000fe200078e00ff */
[----:B------:R-:W-:Y:S01]  /*17f0*/  CS2R R148, SRZ ;  /* 0x0000000000947805 */ /* 0x000fe2000001ff00 */
[----:B------:R-:W-:Y:S01]  /*1800*/  IMAD.MOV.U32 R5, RZ, RZ, RZ ;  /* 0x000000ffff057224 */ /* 0x000fe200078e00ff */
[----:B------:R-:W-:Y:S02]  /*1810*/  VIADDMNMX R0, R3, UR38, R0, PT ;  /* 0x0000002603007c46 */ /* 0x000fe4000b800100 */
[----:B------:R-:W-:-:S02]  /*1820*/  CS2R R146, SRZ ;  /* 0x0000000000927805 */ /* 0x000fc4000001ff00 */
[----:B------:R-:W-:Y:S02]  /*1830*/  CS2R R144, SRZ ;  /* 0x0000000000907805 */ /* 0x000fe4000001ff00 */
[----:B------:R-:W-:Y:S02]  /*1840*/  CS2R R142, SRZ ;  /* 0x00000000008e7805 */ /* 0x000fe4000001ff00 */
[----:B------:R-:W-:Y:S02]  /*1850*/  R2UR UR50, R0 ;  /* 0x00000000003272ca */ /* 0x000fe400000e0000 */
        /* <DEDUP_REMOVED lines=12> */
[----:B------:R-:W-:Y:S01]  /*1920*/  UISETP.GT.AND UP0, UPT, UR50, UR38, UPT ;  /* 0x000000263200728c */ /* 0x000fe2000bf04270 */
[----:B------:R-:W-:Y:S02]  /*1930*/  CS2R R116, SRZ ;  /* 0x0000000000747805 */ /* 0x000fe4000001ff00 */
[----:B------:R-:W-:Y:S02]  /*1940*/  CS2R R114, SRZ ;  /* 0x0000000000727805 */ /* 0x000fe4000001ff00 */
[----:B------:R-:W-:-:S02]  /*1950*/  CS2R R112, SRZ ;  /* 0x0000000000707805 */ /* 0x000fc4000001ff00 */
[----:B------:R-:W-:Y:S02]  /*1960*/  CS2R R110, SRZ ;  /* 0x00000000006e7805 */ /* 0x000fe4000001ff00 */
[----:B------:R-:W-:Y:S02]  /*1970*/  CS2R R108, SRZ ;  /* 0x00000000006c7805 */ /* 0x000fe4000001ff00 */
[----:B------:R-:W-:Y:S02]  /*1980*/  PLOP3.LUT P1, PT, PT, PT, UP0, 0x80, 0x0 ;  /* 0x000000000000781c */ /* 0x000fe40003f2f008 */
        /* <DEDUP_REMOVED lines=43> */
[----:B------:R-:W0:Y:S01]  /*1c40*/  S2R R0, SR_TID.X ;  /* 0x0000000000007919 */ /* 0x000e220000002100 */
[----:B------:R-:W1:Y:S01]  /*1c50*/  S2UR UR7, SR_CgaCtaId ;  /* 0x00000000000779c3 */ /* 0x000e620000008800 */
[----:B------:R-:W-:Y:S02]  /*1c60*/  UMOV UR6, 0x400 ;  /* 0x0000040000067882 */ /* 0x000fe40000000000 */
[----:B-1----:R-:W-:-:S04]  /*1c70*/  ULEA UR6, UR7, UR6, 0x18 ;  /* 0x0000000607067291 */ /* 0x002fc8000f8ec03f */
[----:B------:R-:W-:Y:S01]  /*1c80*/  UIADD3 UR6, UR6, 0x18400, URZ ;  /* 0x0001840006067890 */ /* 0x000fe2000fffe03f */
[----:B0-----:R-:W-:-:S03]  /*1c90*/  VIADD R0, R0, 0xffffff80 ;  /* 0xffffff8000007836 */ /* 0x001fc60000000000 */
[----:B------:R-:W-:Y:S02]  /*1ca0*/  ULOP3.LUT UP0, URZ, UR6, 0x1bf, URZ, 0xc0, !UPT ;  /* 0x000001bf063f7892 */ /* 0x000fe4000f80c03f */
[----:B------:R-:W-:-:S04]  /*1cb0*/  SHF.R.S32.HI R3, RZ, 0x1f, R0 ;  /* 0x0000001fff037819 */ /* 0x000fc80000011400 */
[----:B------:R-:W-:Y:S02]  /*1cc0*/  PLOP3.LUT P0, PT, PT, PT, UP0, 0x80, 0x0 ;  /* 0x000000000000781c */ /* 0x000fe40003f0f008 */
[----:B------:R-:W-:-:S04]  /*1cd0*/  LEA.HI R3, R3, R0, RZ, 0x7 ;  /* 0x0000000003037211 */ /* 0x000fc800078f38ff */
[----:B------:R-:W-:-:S06]  /*1ce0*/  SHF.R.S32.HI R3, RZ, 0x7, R3 ;  /* 0x00000007ff037819 */ /* 0x000fcc0000011403 */
[----:B------:R-:W0:Y:S02]  /*1cf0*/  SHFL.IDX PT, R3, R3, RZ, 0x1f ;  /* 0x00001fff03037589 */ /* 0x000e2400000e0000 */
[----:B0-----:R-:W-:-:S13]  /*1d00*/  R2UR UR4, R3 ;  /* 0x00000000030472ca */ /* 0x001fda00000e0000 */
        /* <DEDUP_REMOVED lines=23> */
.L_x_9392:
[----:B------:R-:W0:Y:S01]  /*1e80*/  S2R R3, SR_CgaCtaId ;  /* 0x0000000000037919 */ /* 0x000e220000008800 */
[----:B------:R-:W-:Y:S01]  /*1e90*/  ULEA.HI UR4, UR48, UR48, URZ, 0x1 ;  /* 0x0000003030047291 */ /* 0x000fe2000f8f083f */
[----:B------:R-:W-:Y:S01]  /*1ea0*/  MOV R6, 0x400 ;  /* 0x0000040000067802 */ /* 0x000fe20000000f00 */
[----:B------:R-:W1:Y:S02]  /*1eb0*/  S2R R20, SR_TID.X ;  /* 0x0000000000147919 */ /* 0x000e640000002100 */
[----:B------:R-:W-:-:S04]  /*1ec0*/  ULOP3.LUT UR4, UR4, 0xfffffffe, URZ, 0xc0, !UPT ;  /* 0xfffffffe04047892 */ /* 0x000fc8000f8ec03f */
[----:B------:R-:W-:-:S06]  /*1ed0*/  UIADD3 UR4, UR48, -UR4, URZ ;  /* 0x8000000430047290 */ /* 0x000fcc000fffe03f */
[----:B------:R-:W-:Y:S01]  /*1ee0*/  IMAD.U32 R0, RZ, RZ, UR4 ;  /* 0x00000004ff007e24 */ /* 0x000fe2000f8e00ff */
[----:B0-----:R-:W-:-:S04]  /*1ef0*/  LEA R6, R3, R6, 0x18 ;  /* 0x0000000603067211 */ /* 0x001fc800078ec0ff */
[----:B------:R-:W-:Y:S02]  /*1f00*/  SHF.L.U32 R3, R0, 0x1f, RZ ;  /* 0x0000001f00037819 */ /* 0x000fe400000006ff */
[----:B-1----:R-:W-:Y:S02]  /*1f10*/  SHF.R.U32.HI R20, RZ, 0x7, R20 ;  /* 0x00000007ff147819 */ /* 0x002fe40000011614 */
[----:B------:R-:W0:Y:S03]  /*1f20*/  SYNCS.PHASECHK.TRANS64.TRYWAIT P0, [R6+URZ+0x22800], R3 ;  /* 0x02280003060075a7 */ /* 0x000e26000800017f */
[----:B------:R-:W-:Y:S01]  /*1f30*/  VIADD R7, R20, 0x8 ;  /* 0x0000000814077836 */ /* 0x000fe20000000000 */
[----:B0-----:R-:W-:Y:S06]  /*1f40*/  @!P0 BRA `(.L_x_9393) ;  /* 0x000000f800a48947 */ /* 0x001fec0003800000 */
.L_x_9557:
[----:B------:R-:W-:Y:S01]  /*1f50*/  IMAD.U32 R0, RZ, RZ, UR49 ;  /* 0x00000031ff007e24 */ /* 0x000fe2000f8e00ff */
[----:B------:R-:W-:Y:S05]  /*1f60*/  WARPSYNC.ALL ;  /* 0x0000000000007948 */ /* 0x000fea0003800000 */
[----:B------:R1:W-:Y:S01]  /*1f70*/  BAR.SYNC.DEFER_BLOCKING R7, 0x100 ;  /* 0x000400070000751d */ /* 0x0003e20000010000 */
[----:B------:R-:W-:-:S13]  /*1f80*/  ISETP.NE.AND P0, PT, R0, 0x3, PT ;  /* 0x000000030000780c */ /* 0x000fda0003f05270 */
[----:B-1----:R-:W-:Y:S05]  /*1f90*/  @!P0 BRA `(.L_x_9394) ;  /* 0x0000000000048947 */ /* 0x002fea0003800000 */
[----:B------:R-:W-:Y:S01]  /*1fa0*/  BPT.TRAP 0x1 ;  /* 0x000000040000795c */ /* 0x000fe20000300000 */
.L_x_9394:
[----:B------:R-:W-:Y:S01]  /*1fb0*/  R2UR UR22, R6 ;  /* 0x00000000061672ca */ /* 0x000fe200000e0000 */
[----:B------:R-:W-:-:S05]  /*1fc0*/  IMAD.U32 R8, RZ, RZ, UR47 ;  /* 0x0000002fff087e24 */ /* 0x000fca000f8e00ff */
[----:B------:R-:W-:-:S07]  /*1fd0*/  SHF.L.U32 R8, R8, 0x1f, RZ ;  /* 0x0000001f08087819 */ /* 0x000fce00000006ff */
[----:B------:R-:W-:-:S09]  /*1fe0*/  ULEA UR22, UR37, UR22, 0x3 ;  /* 0x0000001625167291 */ /* 0x000fd2000f8e183f */
[----:B------:R1:W2:Y:S01]  /*1ff0*/  SYNCS.PHASECHK.TRANS64.TRYWAIT P1, [UR22+0x22830], R8 ;  /* 0x02283008ff0075a7 */ /* 0x0002a20008020156 */
[----:B------:R-:W-:Y:S05]  /*2000*/  @!P0 BRA `(.L_x_9395) ;  /* 0x0000000000048947 */ /* 0x000fea0003800000 */
[----:B------:R-:W-:Y:S01]  /*2010*/  BPT.TRAP 0x1 ;  /* 0x000000040000795c */ /* 0x000fe20000300000 */
.L_x_9395:
[----:B--2---:R-:W-:Y:S05]  /*2020*/  @P1 BRA `(.L_x_9396) ;  /* 0x0000000000081947 */ /* 0x004fea0003800000 */
[----:B------:R-:W2:Y:S02]  /*2030*/  SYNCS.PHASECHK.TRANS64.TRYWAIT P1, [UR22+0x22830], R8 ;  /* 0x02283008ff0075a7 */ /* 0x000ea40008020156 */
[----:B--2---:R-:W-:Y:S05]  /*2040*/  @!P1 BRA `(.L_x_9397) ;  /* 0x000000f800789947 */ /* 0x004fea0003800000 */
.L_x_9396:
[----:B------:R-:W-:Y:S01]  /*2050*/  R2UR UR4, R6 ;  /* 0x00000000060472ca */ /* 0x000fe200000e0000 */
[----:B------:R-:W-:Y:S01]  /*2060*/  ULOP3.LUT UR16, UR52, 0x10000, URZ, 0xfc, !UPT ;  /* 0x0001000034107892 */ /* 0x000fe2000f8efc3f */
[----:B------:R-:W-:Y:S01]  /*2070*/  WARPGROUP.ARRIVE ;  /* 0x00000000000079c5 */ /* 0x000fe20000000000 */
[----:B------:R-:W-:Y:S01]  /*2080*/  UMOV UR17, 0x40000040 ;  /* 0x4000004000117882 */ /* 0x000fe20000000000 */
[----:B------:R-:W-:Y:S01]  /*2090*/  UMOV UR19, 0x40000040 ;  /* 0x4000004000137882 */ /* 0x000fe20000000000 */
[----:B------:R-:W-:Y:S01]  /*20a0*/  UMOV UR5, 0x40000040 ;  /* 0x4000004000057882 */ /* 0x000fe20000000000 */
[----:B------:R-:W-:Y:S01]  /*20b0*/  UMOV UR7, 0x40000040 ;  /* 0x4000004000077882 */ /* 0x000fe20000000000 */
[----:B------:R-:W-:Y:S01]  /*20c0*/  UIADD3 UR8, UR16, 0x4, URZ ;  /* 0x0000000410087890 */ /* 0x000fe2000fffe03f */
[----:B------:R-:W-:Y:S01]  /*20d0*/  P2R R72, PR, RZ, 0x1 ;  /* 0x00000001ff487803 */ /* 0x000fe20000000000 */
[----:B------:R-:W-:Y:S01]  /*20e0*/  UMOV UR9, 0x40000040 ;  /* 0x4000004000097882 */ /* 0x000fe20000000000 */
[----:B------:R-:W-:Y:S01]  /*20f0*/  UMOV UR11, 0x40000040 ;  /* 0x40000040000b7882 */ /* 0x000fe20000000000 */
[----:B------:R-:W-:Y:S01]  /*2100*/  UIADD3 UR12, UR16, 0x6, URZ ;  /* 0x00000006100c7890 */ /* 0x000fe2000fffe03f */
[----:B------:R-:W2:Y:S01]  /*2110*/  S2R R73, SR_TID.X ;  /* 0x0000000000497919 */ /* 0x000ea20000002100 */
[----:B------:R-:W-:Y:S01]  /*2120*/  UIADD3 UR4, UR4, 0x1c400, URZ ;  /* 0x0001c40004047890 */ /* 0x000fe2000fffe03f */
[----:B------:R-:W-:Y:S01]  /*2130*/  UMOV UR13, 0x40000040 ;  /* 0x40000040000d7882 */ /* 0x000fe20000000000 */
[----:B------:R-:W-:-:S02]  /*2140*/  UMOV UR15, 0x40000040 ;  /* 0x40000040000f7882 */ /* 0x000fc40000000000 */
[----:B------:R-:W-:Y:S02]  /*2150*/  USHF.R.U32.HI UR4, URZ, 0x4, UR4 ;  /* 0x000000043f047899 */ /* 0x000fe40008011604 */
[----:B------:R-:W-:Y:S02]  /*2160*/  UIMAD UR51, UR50, -0x60, UR51 ;  /* 0xffffffa0323378a4 */ /* 0x000fe4000f8e0233 */
[----:B------:R-:W-:-:S04]  /*2170*/  ULOP3.LUT UR4, UR4, 0x3fff, URZ, 0xc0, !UPT ;  /* 0x00003fff04047892 */ /* 0x000fc8000f8ec03f */
[----:B------:R-:W-:Y:S01]  /*2180*/  ULOP3.LUT UR20, UR4, 0x10000, URZ, 0xfc, !UPT ;  /* 0x0001000004147892 */ /* 0x000fe2000f8efc3f */
[----:B0-----:R-:W-:Y:S01]  /*2190*/  IMAD.U32 R3, RZ, RZ, UR51 ;  /* 0x00000033ff037e24 */ /* 0x001fe2000f8e00ff */
[----:B------:R-:W-:Y:S02]  /*21a0*/  UIADD3 UR4, UR16, 0x2, URZ ;  /* 0x0000000210047890 */ /* 0x000fe4000fffe03f */
[----:B------:R-:W-:Y:S02]  /*21b0*/  UIMAD UR18, UR37, 0x300, UR20 ;  /* 0x00000300251278a4 */ /* 0x000fe4000f8e0214 */
[----:B------:R-:W-:Y:S02]  /*21c0*/  IADD3 R0, -R2, 0x60, R3 ;  /* 0x0000006002007810 */ /* 0x000fe40007ffe103 */
[----:B------:R-:W-:Y:S02]  /*21d0*/  UIADD3 UR6, UR18, 0x2, URZ ;  /* 0x0000000212067890 */ /* 0x000fe4000fffe03f */
[----:B------:R-:W-:Y:S01]  /*21e0*/  UIADD3 UR10, UR18, 0x4, URZ ;  /* 0x00000004120a7890 */ /* 0x000fe2000fffe03f */
[----:B------:R-:W-:Y:S01]  /*21f0*/  ISETP.GT.AND P6, PT, R0, RZ, PT ;  /* 0x000000ff0000720c */ /* 0x000fe20003fc4270 */
[----:B------:R-:W-:-:S02]  /*2200*/  UIADD3 UR14, UR18, 0x6, URZ ;  /* 0x00000006120e7890 */ /* 0x000fc4000fffe03f */
[----:B------:R-:W-:Y:S01]  /*2210*/  HGMMA.64x96x16.F32 R24, gdesc[UR16], RZ, !UPT, gsb0 ;  /* 0x01600000101879f0 */ /* 0x000fe2000c0008ff */
[C---:B------:R-:W-:Y:S02]  /*2220*/  ISETP.GT.AND P5, PT, R0.reuse, 0x1, PT ;  /* 0x000000010000780c */ /* 0x040fe40003fa4270 */
[C---:B------:R-:W-:Y:S02]  /*2230*/  ISETP.GT.AND P4, PT, R0.reuse, 0x8, PT ;  /* 0x000000080000780c */ /* 0x040fe40003f84270 */
[C---:B------:R-:W-:Y:S02]  /*2240*/  ISETP.GT.AND P3, PT, R0.reuse, 0x9, PT ;  /* 0x000000090000780c */ /* 0x040fe40003f64270 */
[C---:B------:R-:W-:Y:S02]  /*2250*/  ISETP.GT.AND P1, PT, R0.reuse, 0x10, PT ;  /* 0x000000100000780c */ /* 0x040fe40003f24270 */
[----:B------:R-:W-:Y:S02]  /*2260*/  ISETP.GT.AND P2, PT, R0, 0x11, PT ;  /* 0x000000110000780c */ /* 0x000fe40003f44270 */
[----:B--2---:R-:W-:Y:S01]  /*2270*/  LOP3.LUT R73, R73, 0x7f, RZ, 0xc0, !PT ;  /* 0x0000007f49497812 */ /* 0x004fe200078ec0ff */
[----:B------:R-:W-:-:S02]  /*2280*/  WARPGROUP.DEPBAR.LE gsb0, 0x0 ;  /* 0x00008000000079c5 */ /* 0x000fc40000010000 */
[----:B------:R-:W-:-:S06]  /*2290*/  WARPGROUP.ARRIVE ;  /* 0x00000000000079c5 */ /* 0x000fcc0000000000 */
[----:B------:R-:W-:Y:S01]  /*22a0*/  HGMMA.64x96x16.F32 R24, gdesc[UR4], R24, gsb0 ;  /* 0x01600000041879f0 */ /* 0x000fe20008000818 */
[----:B------:R-:W-:Y:S02]  /*22b0*/  ULDC UR6, c[0x0][0x9d8] ;  /* 0x0002760000067ab9 */ /* 0x000fe40000000800 */
[----:B------:R-:W-:Y:S02]  /*22c0*/  WARPGROUP.DEPBAR.LE gsb0, 0x0 ;  /* 0x00008000000079c5 */ /* 0x000fe40000010000 */
[----:B------:R-:W-:-:S06]  /*22d0*/  WARPGROUP.ARRIVE ;  /* 0x00000000000079c5 */ /* 0x000fcc0000000000 */
[----:B------:R-:W-:Y:S01]  /*22e0*/  HGMMA.64x96x16.F32 R24, gdesc[UR8], R24, gsb0 ;  /* 0x01600000081879f0 */ /* 0x000fe20008000818 */
[----:B------:R-:W-:Y:S02]  /*22f0*/  ULDC UR10, c[0x0][0x988] ;  /* 0x00026200000a7ab9 */ /* 0x000fe40000000800 */
        /* <DEDUP_REMOVED lines=60> */
[----:B------:R-:W-:-:S06]  /*26c0*/  FMUL.FTZ R71, R71, UR6 ;  /* 0x0000000647477c20 */ /* 0x000fcc0008410000 */
[----:B------:R0:W3:Y:S01]  /*26d0*/  MUFU.TANH R11, R34 ;  /* 0x00000022000b7308 */ /* 0x0000e20000002400 */
[----:B--2---:R-:W-:Y:S02]  /*26e0*/  FSEL R4, R4, -INF , P6 ;  /* 0xff80000004047808 */ /* 0x004fe40003000000 */
[----:B------:R-:W-:-:S05]  /*26f0*/  ISETP.GT.AND P6, PT, R0, 0x18, PT ;  /* 0x000000180000780c */ /* 0x000fca0003fc4270 */
[----:B------:R-:W2:Y:S01]  /*2700*/  MUFU.TANH R5, R27 ;  /* 0x0000001b00057308 */ /* 0x000ea20000002400 */
[----:B0-----:R-:W-:-:S04]  /*2710*/  FSEL R34, R25, -INF , P5 ;  /* 0xff80000019227808 */ /* 0x001fc80002800000 */
[----:B------:R-:W-:-:S03]  /*2720*/  FMNMX.FTZ R24, R3, R34, !PT ;  /* 0x0000002203187209 */ /* 0x000fc60007810000 */
[----:B------:R0:W4:Y:S01]  /*2730*/  MUFU.TANH R12, R35 ;  /* 0x00000023000c7308 */ /* 0x0001220000002400 */
[----:B---3--:R-:W-:Y:S02]  /*2740*/  FSEL R11, R11, -INF , P1 ;  /* 0xff8000000b0b7808 */ /* 0x008fe40000800000 */
[----:B------:R-:W-:-:S05]  /*2750*/  ISETP.GT.AND P1, PT, R0, 0x28, PT ;  /* 0x000000280000780c */ /* 0x000fca0003f24270 */
[----:B------:R-:W3:Y:S01]  /*2760*/  MUFU.TANH R36, R36 ;  /* 0x0000002400247308 */ /* 0x000ee20000002400 */
[----:B0-----:R-:W-:Y:S02]  /*2770*/  FSEL R35, R28, -INF , P4 ;  /* 0xff8000001c237808 */ /* 0x001fe40002000000 */
[----:B--2---:R-:W-:Y:S02]  /*2780*/  FSEL R5, R5, -INF , P5 ;  /* 0xff80000005057808 */ /* 0x004fe40002800000 */
[----:B------:R-:W-:Y:S02]  /*2790*/  FMNMX.FTZ R25, R35, R24, !PT ;  /* 0x0000001823197209 */ /* 0x000fe40007810000 */
[----:B------:R-:W-:Y:S01]  /*27a0*/  ISETP.GT.AND P5, PT, R0, 0x19, PT ;  /* 0x000000190000780c */ /* 0x000fe20003fa4270 */
[----:B------:R-:W0:Y:S01]  /*27b0*/  MUFU.TANH R9, R30 ;  /* 0x0000001e00097308 */ /* 0x000e220000002400 */
[----:B----4-:R-:W-:-:S07]  /*27c0*/  FSEL R12, R12, -INF , P2 ;  /* 0xff8000000c0c7808 */ /* 0x010fce0001000000 */
[----:B------:R-:W2:Y:S01]  /*27d0*/  MUFU.TANH R37, R37 ;  /* 0x0000002500257308 */ /* 0x000ea20000002400 */
[----:B---3--:R-:W-:-:S07]  /*27e0*/  FSEL R36, R36, -INF , P6 ;  /* 0xff80000024247808 */ /* 0x008fce0003000000 */
[----:B------:R3:W4:Y:S01]  /*27f0*/  MUFU.TANH R13, R38 ;  /* 0x00000026000d7308 */ /* 0x0007220000002400 */
[----:B0-----:R-:W-:Y:S02]  /*2800*/  FSEL R9, R9, -INF , P4 ;  /* 0xff80000009097808 */ /* 0x001fe40002000000 */
[----:B------:R-:W-:-:S05]  /*2810*/  ISETP.GT.AND P4, PT, R0, 0x20, PT ;  /* 0x000000200000780c */ /* 0x000fca0003f84270 */
[----:B------:R-:W0:Y:S01]  /*2820*/  MUFU.TANH R10, R31 ;  /* 0x0000001f000a7308 */ /* 0x000e220000002400 */
[----:B---3--:R-:W-:Y:S02]  /*2830*/  FSEL R38, R29, -INF , P3 ;  /* 0xff8000001d267808 */ /* 0x008fe40001800000 */
[----:B--2---:R-:W-:Y:S02]  /*2840*/  FSEL R37, R37, -INF , P5 ;  /* 0xff80000025257808 */ /* 0x004fe40002800000 */
[----:B------:R-:W-:-:S03]  /*2850*/  FMNMX.FTZ R25, R38, R25, !PT ;  /* 0x0000001926197209 */ /* 0x000fc60007810000 */
[----:B------:R-:W2:Y:S01]  /*2860*/  MUFU.TANH R40, R40 ;  /* 0x0000002800287308 */ /* 0x000ea20000002400 */
[----:B------:R-:W-:Y:S02]  /*2870*/  FMNMX.FTZ R24, R32, R25, !PT ;  /* 0x0000001920187209 */ /* 0x000fe40007810000 */
[----:B----4-:R-:W-:Y:S02]  /*2880*/  FSEL R13, R13, -INF , P6 ;  /* 0xff8000000d0d7808 */ /* 0x010fe40003000000 */
[----:B------:R-:W-:-:S03]  /*2890*/  ISETP.GT.AND P6, PT, R0, 0x30, PT ;  /* 0x000000300000780c */ /* 0x000fc60003fc4270 */
[----:B------:R3:W4:Y:S01]  /*28a0*/  MUFU.TANH R14, R39 ;  /* 0x00000027000e7308 */ /* 0x0007220000002400 */
[----:B0-----:R-:W-:Y:S02]  /*28b0*/  FSEL R10, R10, -INF , P3 ;  /* 0xff8000000a0a7808 */ /* 0x001fe40001800000 */
[----:B------:R-:W-:-:S05]  /*28c0*/  ISETP.GT.AND P3, PT, R0, 0x21, PT ;  /* 0x000000210000780c */ /* 0x000fca0003f64270 */
[----:B------:R-:W0:Y:S01]  /*28d0*/  MUFU.TANH R41, R41 ;  /* 0x0000002900297308 */ /* 0x000e220000002400 */
[----:B---3--:R-:W-:Y:S02]  /*28e0*/  FSEL R39, R33, -INF , P2 ;  /* 0xff80000021277808 */ /* 0x008fe40001000000 */
[----:B--2---:R-:W-:Y:S02]  /*28f0*/  FSEL R40, R40, -INF , P4 ;  /* 0xff80000028287808 */ /* 0x004fe40002000000 */
[----:B------:R-:W-:Y:S02]  /*2900*/  FMNMX.FTZ R25, R39, R24, !PT ;  /* 0x0000001827197209 */ /* 0x000fe40007810000 */
[----:B------:R-:W-:Y:S01]  /*2910*/  ISETP.GT.AND P2, PT, R0, 0x29, PT ;  /* 0x000000290000780c */ /* 0x000fe20003f44270 */
[----:B------:R-:W2:Y:S01]  /*2920*/  MUFU.TANH R44, R44 ;  /* 0x0000002c002c7308 */ /* 0x000ea20000002400 */
[----:B------:R-:W-:Y:S02]  /*2930*/  FMNMX.FTZ R24, R36, R25, !PT ;  /* 0x0000001924187209 */ /* 0x000fe40007810000 */
[----:B----4-:R-:W-:-:S02]  /*2940*/  FSEL R14, R14, -INF , P5 ;  /* 0xff8000000e0e7808 */ /* 0x010fc40002800000 */
[----:B------:R-:W-:Y:S02]  /*2950*/  FMNMX.FTZ R25, R37, R24, !PT ;  /* 0x0000001825197209 */ /* 0x000fe40007810000 */
[----:B------:R-:W-:Y:S01]  /*2960*/  ISETP.GT.AND P5, PT, R0, 0x31, PT ;  /* 0x000000310000780c */ /* 0x000fe20003fa4270 */
[----:B------:R-:W3:Y:S01]  /*2970*/  MUFU.TANH R45, R45 ;  /* 0x0000002d002d7308 */ /* 0x000ee20000002400 */
[----:B0-----:R-:W-:Y:S02]  /*2980*/  FSEL R41, R41, -INF , P3 ;  /* 0xff80000029297808 */ /* 0x001fe40001800000 */
[----:B------:R-:W-:-:S04]  /*2990*/  FMNMX.FTZ R24, R40, R25, !PT ;  /* 0x0000001928187209 */ /* 0x000fc80007810000 */
[----:B------:R-:W-:Y:S01]  /*29a0*/  FMNMX.FTZ R25, R41, R24, !PT ;  /* 0x0000001829197209 */ /* 0x000fe20007810000 */
[----:B------:R-:W0:Y:S01]  /*29b0*/  MUFU.TANH R48, R48 ;  /* 0x0000003000307308 */ /* 0x000e220000002400 */
[----:B--2---:R-:W-:-:S04]  /*29c0*/  FSEL R44, R44, -INF , P1 ;  /* 0xff8000002c2c7808 */ /* 0x004fc80000800000 */
[----:B------:R-:W-:-:S03]  /*29d0*/  FMNMX.FTZ R28, R44, R25, !PT ;  /* 0x000000192c1c7209 */ /* 0x000fc60007810000 */
[----:B------:R-:W2:Y:S01]  /*29e0*/  MUFU.TANH R15, R42 ;  /* 0x0000002a000f7308 */ /* 0x000ea20000002400 */
[----:B---3--:R-:W-:-:S04]  /*29f0*/  FSEL R45, R45, -INF , P2 ;  /* 0xff8000002d2d7808 */ /* 0x008fc80001000000 */
[----:B------:R-:W-:-:S03]  /*2a00*/  FMNMX.FTZ R25, R45, R28, !PT ;  /* 0x0000001c2d197209 */ /* 0x000fc60007810000 */
        /* <DEDUP_REMOVED lines=64> */
[----:B0-----:R-:W-:-:S04]  /*2e10*/  FSEL R69, R69, -INF , P1 ;  /* 0xff80000045457808 */ /* 0x001fc80000800000 */
[----:B------:R-:W-:-:S03]  /*2e20*/  FMNMX.FTZ R31, R69, R0, !PT ;  /* 0x00000000451f7209 */ /* 0x000fc60007810000 */
[----:B------:R-:W0:Y:S01]  /*2e30*/  MUFU.TANH R66, R66 ;  /* 0x0000004200427308 */ /* 0x000e220000002400 */
[----:B--2---:R-:W-:Y:S01]  /*2e40*/  FSEL R62, R62, -INF , P6 ;  /* 0xff8000003e3e7808 */ /* 0x004fe20003000000 */
[----:B------:R-:W2:Y:S06]  /*2e50*/  SHFL.BFLY PT, R0, R31, 0x2, 0x1f ;  /* 0x0c401f001f007f89 */ /* 0x000eac00000e0000 */
[----:B------:R-:W4:Y:S01]  /*2e60*/  MUFU.TANH R67, R67 ;  /* 0x0000004300437308 */ /* 0x000f220000002400 */
[----:B---3--:R-:W-:-:S07]  /*2e70*/  FSEL R63, R63, -INF , P5 ;  /* 0xff8000003f3f7808 */ /* 0x008fce0002800000 */
[----:B------:R-:W3:Y:S01]  /*2e80*/  MUFU.TANH R70, R70 ;  /* 0x0000004600467308 */ /* 0x000ee20000002400 */
[----:B0-----:R-:W-:-:S07]  /*2e90*/  FSEL R66, R66, -INF , P4 ;  /* 0xff80000042427808 */ /* 0x001fce0002000000 */
[----:B------:R-:W0:Y:S01]  /*2ea0*/  MUFU.TANH R71, R71 ;  /* 0x0000004700477308 */ /* 0x000e220000002400 */
[----:B----4-:R-:W-:Y:S02]  /*2eb0*/  FSEL R67, R67, -INF , P3 ;  /* 0xff80000043437808 */ /* 0x010fe40001800000 */
[----:B--2---:R-:W-:-:S05]  /*2ec0*/  FMNMX.FTZ R33, R31, R0, !PT ;  /* 0x000000001f217209 */ /* 0x004fca0007810000 */
[----:B------:R-:W2:Y:S01]  /*2ed0*/  SHFL.BFLY PT, R0, R33, 0x1, 0x1f ;  /* 0x0c201f0021007f89 */ /* 0x000ea200000e0000 */
[----:B---3--:R-:W-:Y:S02]  /*2ee0*/  FSEL R70, R70, -INF , P2 ;  /* 0xff80000046467808 */ /* 0x008fe40001000000 */
[----:B0-----:R-:W-:Y:S02]  /*2ef0*/  FSEL R71, R71, -INF , P1 ;  /* 0xff80000047477808 */ /* 0x001fe40000800000 */
[----:B--2---:R-:W-:-:S04]  /*2f00*/  FMNMX.FTZ R0, R33, R0, !PT ;  /* 0x0000000021007209 */ /* 0x004fc80007810000 */
        /* <DEDUP_REMOVED lines=11> */
[--C-:B------:R-:W-:Y:S01]  /*2fc0*/  FFMA.FTZ R31, R34, UR10, -R43.reuse ;  /* 0x0000000a221f7c23 */ /* 0x100fe2000801082b */
[----:B------:R-:W-:Y:S01]  /*2fd0*/  MUFU.EX2 R152, R152 ;  /* 0x0000009800987308 */ /* 0x000fe20000000800 */
        /* <DEDUP_REMOVED lines=12> */
[----:B------:R-:W-:Y:S01]  /*30a0*/  IMAD.U32 R40, RZ, RZ, UR22 ;  /* 0x00000016ff287e24 */ /* 0x000fe2000f8e00ff */
        /* <DEDUP_REMOVED lines=17> */
[----:B------:R-:W-:Y:S01]  /*31c0*/  FFMA.FTZ R43, R69, UR10, -R43 ;  /* 0x0000000a452b7c23 */ /* 0x000fe2000801082b */
        /* <DEDUP_REMOVED lines=18> */
[----:B------:R-:W-:Y:S03]  /*32f0*/  MUFU.EX2 R44, R44 ;  /* 0x0000002c002c7308 */ /* 0x000fe60000000800 */
[----:B------:R-:W0:Y:S05]  /*3300*/  SHFL.BFLY PT, R3, R32, 0x2, 0x1f ;  /* 0x0c401f0020037f89 */ /* 0x000e2a00000e0000 */
[----:B------:R-:W2:Y:S08]  /*3310*/  MUFU.EX2 R45, R45 ;  /* 0x0000002d002d7308 */ /* 0x000eb00000000800 */
[----:B------:R-:W-:Y:S08]  /*3320*/  MUFU.EX2 R48, R48 ;  /* 0x0000003000307308 */ /* 0x000ff00000000800 */
[----:B------:R-:W3:Y:S01]  /*3330*/  MUFU.EX2 R49, R49 ;  /* 0x0000003100317308 */ /* 0x000ee20000000800 */
[----:B--2---:R-:W-:-:S02]  /*3340*/  F2FP.F16.F32.PACK_AB R162, R45, R44 ;  /* 0x0000002c2da2723e */ /* 0x004fc400000000ff */
[----:B0-----:R-:W-:-:S05]  /*3350*/  FMNMX.FTZ R34, R32, R3, !PT ;  /* 0x0000000320227209 */ /* 0x001fca0007810000 */
[----:B------:R-:W0:Y:S01]  /*3360*/  SHFL.BFLY PT, R3, R34, 0x1, 0x1f ;  /* 0x0c201f0022037f89 */ /* 0x000e2200000e0000 */
[----:B------:R-:W-:Y:S08]  /*3370*/  MUFU.EX2 R52, R52 ;  /* 0x0000003400347308 */ /* 0x000ff00000000800 */
[----:B------:R-:W2:Y:S01]  /*3380*/  MUFU.EX2 R53, R53 ;  /* 0x0000003500357308 */ /* 0x000ea20000000800 */
[----:B---3--:R-:W-:-:S07]  /*3390*/  F2FP.F16.F32.PACK_AB R164, R49, R48 ;  /* 0x0000003031a4723e */ /* 0x008fce00000000ff */
[----:B------:R-:W-:Y:S01]  /*33a0*/  MUFU.EX2 R56, R56 ;  /* 0x0000003800387308 */ /* 0x000fe20000000800 */
[----:B0-----:R-:W-:-:S07]  /*33b0*/  FMNMX.FTZ R3, R34, R3, !PT ;  /* 0x0000000322037209 */ /* 0x001fce0007810000 */
[----:B------:R-:W-:Y:S01]  /*33c0*/  MUFU.EX2 R57, R57 ;  /* 0x0000003900397308 */ /* 0x000fe20000000800 */
[----:B--2---:R-:W-:Y:S02]  /*33d0*/  F2FP.F16.F32.PACK_AB R166, R53, R52 ;  /* 0x0000003435a6723e */ /* 0x004fe400000000ff */
[C---:B------:R-:W-:Y:S01]  /*33e0*/  FSETP.NEU.FTZ.AND P1, PT, R3.reuse, -INF , PT ;  /* 0xff8000000300780b */ /* 0x040fe20003f3d000 */
[----:B------:R-:W-:-:S04]  /*33f0*/  FMUL.FTZ R32, R3, UR10 ;  /* 0x0000000a03207c20 */ /* 0x000fc80008410000 */
[----:B------:R-:W-:Y:S01]  /*3400*/  MUFU.EX2 R60, R60 ;  /* 0x0000003c003c7308 */ /* 0x000fe20000000800 */
[----:B------:R-:W-:Y:S02]  /*3410*/  FSEL R32, R32, RZ, P1 ;  /* 0x000000ff20207208 */ /* 0x000fe40000800000 */
[----:B------:R-:W-:Y:S02]  /*3420*/  ISETP.NE.AND P1, PT, R73, RZ, PT ;  /* 0x000000ff4900720c */ /* 0x000fe40003f25270 */
[----:B------:R-:W0:Y:S01]  /*3430*/  S2R R73, SR_TID.X ;  /* 0x0000000000497919 */ /* 0x000e220000002100 */
        /* <DEDUP_REMOVED lines=12> */
[----:B------:R2:W3:Y:S01]  /*3500*/  MUFU.EX2 R34, R5 ;  /* 0x0000000500227308 */ /* 0x0004e20000000800 */
        /* <DEDUP_REMOVED lines=8> */
[----:B--2---:R-:W-:Y:S01]  /*3590*/  FADD.FTZ R5, R152, R31 ;  /* 0x0000001f98057221 */ /* 0x004fe20000010000 */
[--C-:B------:R-:W-:Y:S01]  /*35a0*/  FFMA.FTZ R62, R62, UR10, -R32.reuse ;  /* 0x0000000a3e3e7c23 */ /* 0x100fe20008010820 */
[--C-:B------:R-:W-:Y:S01]  /*35b0*/  FFMA.FTZ R63, R63, UR10, -R32.reuse ;  /* 0x0000000a3f3f7c23 */ /* 0x100fe20008010820 */
[----:B------:R-:W-:Y:S01]  /*35c0*/  F2FP.F16.F32.PACK_AB R152, R31, R152 ;  /* 0x000000981f98723e */ /* 0x000fe200000000ff */
[----:B------:R-:W-:Y:S01]  /*35d0*/  FADD.FTZ R4, R154, R5 ;  /* 0x000000059a047221 */ /* 0x000fe20000010000 */
[--C-:B------:R-:W-:Y:S01]  /*35e0*/  FFMA.FTZ R66, R66, UR10, -R32.reuse ;  /* 0x0000000a42427c23 */ /* 0x100fe20008010820 */
[----:B------:R-:W-:Y:S01]  /*35f0*/  FFMA.FTZ R67, R67, UR10, -R32 ;  /* 0x0000000a43437c23 */ /* 0x000fe20008010820 */
[----:B------:R-:W2:Y:S01]  /*3600*/  MUFU.EX2 R10, R10 ;  /* 0x0000000a000a7308 */ /* 0x000ea20000000800 */
[----:B------:R-:W-:Y:S01]  /*3610*/  FADD.FTZ R5, R33, R4 ;  /* 0x0000000421057221 */ /* 0x000fe20000010000 */
[----:B---3--:R-:W-:Y:S01]  /*3620*/  FADD.FTZ R4, R153, R34 ;  /* 0x0000002299047221 */ /* 0x008fe20000010000 */
[----:B0-----:R-:W-:Y:S01]  /*3630*/  SHF.R.U32.HI R73, RZ, 0x7, R73 ;  /* 0x00000007ff497819 */ /* 0x001fe20000011649 */
[--C-:B------:R-:W-:Y:S01]  /*3640*/  FFMA.FTZ R70, R70, UR10, -R32.reuse ;  /* 0x0000000a46467c23 */ /* 0x100fe20008010820 */
[----:B------:R-:W-:Y:S01]  /*3650*/  FFMA.FTZ R32, R71, UR10, -R32 ;  /* 0x0000000a47207c23 */ /* 0x000fe20008010820 */
[----:B------:R-:W-:-:S02]  /*3660*/  F2FP.F16.F32.PACK_AB R154, R33, R154 ;  /* 0x0000009a219a723e */ /* 0x000fc400000000ff */
[----:B------:R-:W0:Y:S01]  /*3670*/  MUFU.EX2 R11, R11 ;  /* 0x0000000b000b7308 */ /* 0x000e220000000800 */
[----:B------:R-:W-:Y:S02]  /*3680*/  F2FP.F16.F32.PACK_AB R168, R57, R56 ;  /* 0x0000003839a8723e */ /* 0x000fe400000000ff */
[----:B------:R-:W-:-:S05]  /*3690*/  F2FP.F16.F32.PACK_AB R153, R34, R153 ;  /* 0x000000992299723e */ /* 0x000fca00000000ff */
[----:B------:R3:W4:Y:S01]  /*36a0*/  MUFU.EX2 R36, R12 ;  /* 0x0000000c00247308 */ /* 0x0007220000000800 */
[----:B--2---:R-:W-:-:S07]  /*36b0*/  F2FP.F16.F32.PACK_AB R155, R10, R9 ;  /* 0x000000090a9b723e */ /* 0x004fce00000000ff */
[----:B------:R-:W2:Y:S01]  /*36c0*/  MUFU.EX2 R13, R13 ;  /* 0x0000000d000d7308 */ /* 0x000ea20000000800 */
[----:B---3--:R-:W-:Y:S01]  /*36d0*/  FADD.FTZ R12, R156, R5 ;  /* 0x000000059c0c7221 */ /* 0x008fe20000010000 */
[----:B------:R-:W-:Y:S01]  /*36e0*/  FADD.FTZ R5, R9, R4 ;  /* 0x0000000409057221 */ /* 0x000fe20000010000 */
[C---:B------:R-:W-:Y:S02]  /*36f0*/  F2FP.F16.F32.PACK_AB R156, R35.reuse, R156 ;  /* 0x0000009c239c723e */ /* 0x040fe400000000ff */
[----:B------:R-:W-:Y:S01]  /*3700*/  FADD.FTZ R39, R35, R12 ;  /* 0x0000000c23277221 */ /* 0x000fe20000010000 */
[----:B------:R-:W-:Y:S01]  /*3710*/  FADD.FTZ R38, R10, R5 ;  /* 0x000000050a267221 */ /* 0x000fe20000010000 */
[----:B------:R-:W-:Y:S01]  /*3720*/  IADD3 R12, -R73, 0xb, RZ ;  /* 0x0000000b490c7810 */ /* 0x000fe20007ffe1ff */
[----:B------:R-:W3:Y:S01]  /*3730*/  MUFU.EX2 R14, R14 ;  /* 0x0000000e000e7308 */ /* 0x000ee20000000800 */
[----:B------:R-:W-:Y:S01]  /*3740*/  FADD.FTZ R4, R158, R39 ;  /* 0x000000279e047221 */ /* 0x000fe20000010000 */
[----:B0-----:R-:W-:Y:S01]  /*3750*/  FADD.FTZ R5, R11, R38 ;  /* 0x000000260b057221 */ /* 0x001fe20000010000 */
[----:B------:R-:W-:-:S02]  /*3760*/  F2FP.F16.F32.PACK_AB R158, R37, R158 ;  /* 0x0000009e259e723e */ /* 0x000fc400000000ff */
[----:B------:R-:W-:Y:S01]  /*3770*/  FADD.FTZ R39, R37, R4 ;  /* 0x0000000425277221 */ /* 0x000fe20000010000 */
[----:B------:R-:W-:Y:S02]  /*3780*/  @!P1 VIADD R4, R40, 0x22840 ;  /* 0x0002284028049836 */ /* 0x000fe40000000000 */
[----:B----4-:R-:W-:Y:S01]  /*3790*/  FADD.FTZ R38, R36, R5 ;  /* 0x0000000524267221 */ /* 0x010fe20000010000 */
[----:B------:R-:W0:Y:S01]  /*37a0*/  MUFU.EX2 R15, R15 ;  /* 0x0000000f000f7308 */ /* 0x000e220000000800 */
[----:B------:R-:W-:Y:S01]  /*37b0*/  FADD.FTZ R40, R160, R39 ;  /* 0x00000027a0287221 */ /* 0x000fe20000010000 */
[----:B------:R-:W-:Y:S01]  /*37c0*/  F2FP.F16.F32.PACK_AB R160, R41, R160 ;  /* 0x000000a029a0723e */ /* 0x000fe200000000ff */
[----:B--2---:R-:W-:Y:S01]  /*37d0*/  FADD.FTZ R5, R13, R38 ;  /* 0x000000260d057221 */ /* 0x004fe20000010000 */
[----:B------:R-:W-:Y:S01]  /*37e0*/  @!P1 PRMT R4, RZ, 0x654, R4 ;  /* 0x00000654ff049816 */ /* 0x000fe20000000004 */
[----:B------:R-:W-:Y:S01]  /*37f0*/  FADD.FTZ R39, R41, R40 ;  /* 0x0000002829277221 */ /* 0x000fe20000010000 */
[----:B------:R2:W-:Y:S06]  /*3800*/  BAR.ARV R12, 0x100 ;  /* 0x0004000c0000751d */ /* 0x0005ec0000002000 */
[----:B------:R-:W4:Y:S01]  /*3810*/  MUFU.EX2 R20, R20 ;  /* 0x0000001400147308 */ /* 0x000f220000000800 */
[----:B------:R-:W-:Y:S01]  /*3820*/  FADD.FTZ R40, R44, R39 ;  /* 0x000000272c287221 */ /* 0x000fe20000010000 */
[----:B---3--:R-:W-:Y:S01]  /*3830*/  FADD.FTZ R38, R14, R5 ;  /* 0x000000050e267221 */ /* 0x008fe20000010000 */
[----:B------:R4:W-:Y:S01]  /*3840*/  @!P1 SYNCS.ARRIVE.TRANS64.RED.A1T0 RZ, [R4+URZ], RZ ;  /* 0x000000ff04ff99a7 */ /* 0x0009e2000810043f */
[----:B------:R-:W-:Y:S01]  /*3850*/  F2FP.F16.F32.PACK_AB R157, R36, R11 ;  /* 0x0000000b249d723e */ /* 0x000fe200000000ff */
[----:B------:R-:W-:Y:S01]  /*3860*/  FADD.FTZ R39, R45, R40 ;  /* 0x000000282d277221 */ /* 0x000fe20000010000 */
[----:B0-----:R-:W-:Y:S01]  /*3870*/  FADD.FTZ R5, R15, R38 ;  /* 0x000000260f057221 */ /* 0x001fe20000010000 */
[----:B------:R-:W-:Y:S01]  /*3880*/  F2FP.F16.F32.PACK_AB R159, R14, R13 ;  /* 0x0000000d0e9f723e */ /* 0x000fe200000000ff */
[----:B------:R-:W0:Y:S01]  /*3890*/  MUFU.EX2 R21, R21 ;  /* 0x0000001500157308 */ /* 0x000e220000000800 */
[----:B------:R-:W-:-:S04]  /*38a0*/  FADD.FTZ R38, R48, R39 ;  /* 0x0000002730267221 */ /* 0x000fc80000010000 */
[----:B------:R-:W-:-:S03]  /*38b0*/  FADD.FTZ R39, R49, R38 ;  /* 0x0000002631277221 */ /* 0x000fc60000010000 */
[----:B------:R-:W3:Y:S01]  /*38c0*/  MUFU.EX2 R24, R24 ;  /* 0x0000001800187308 */ /* 0x000ee20000000800 */
[----:B----4-:R-:W-:Y:S01]  /*38d0*/  FADD.FTZ R4, R20, R5 ;  /* 0x0000000514047221 */ /* 0x010fe20000010000 */
[----:B------:R-:W-:Y:S01]  /*38e0*/  FADD.FTZ R38, R52, R39 ;  /* 0x0000002734267221 */ /* 0x000fe20000010000 */
[----:B------:R-:W-:-:S03]  /*38f0*/  F2FP.F16.F32.PACK_AB R161, R20, R15 ;  /* 0x0000000f14a1723e */ /* 0x000fc600000000ff */
[----:B------:R-:W-:Y:S02]  /*3900*/  FADD.FTZ R39, R53, R38 ;  /* 0x0000002635277221 */ /* 0x000fe40000010000 */
[----:B------:R-:W4:Y:S01]  /*3910*/  MUFU.EX2 R25, R25 ;  /* 0x0000001900197308 */ /* 0x000f220000000800 */
[----:B0-----:R-:W-:Y:S01]  /*3920*/  FADD.FTZ R5, R21, R4 ;  /* 0x0000000415057221 */ /* 0x001fe20000010000 */
[----:B------:R-:W-:-:S04]  /*3930*/  FADD.FTZ R38, R56, R39 ;  /* 0x0000002738267221 */ /* 0x000fc80000010000 */
[----:B------:R-:W-:Y:S02]  /*3940*/  FADD.FTZ R31, R57, R38 ;  /* 0x00000026391f7221 */ /* 0x000fe40000010000 */
[----:B------:R-:W0:Y:S01]  /*3950*/  MUFU.EX2 R26, R26 ;  /* 0x0000001a001a7308 */ /* 0x000e220000000800 */
[----:B---3--:R-:W-:Y:S01]  /*3960*/  FADD.FTZ R4, R24, R5 ;  /* 0x0000000518047221 */ /* 0x008fe20000010000 */
[----:B------:R-:W-:Y:S01]  /*3970*/  FADD.FTZ R38, R60, R31 ;  /* 0x0000001f3c267221 */ /* 0x000fe20000010000 */
[----:B------:R-:W-:-:S05]  /*3980*/  F2FP.F16.F32.PACK_AB R163, R24, R21 ;  /* 0x0000001518a3723e */ /* 0x000fca00000000ff */
[----:B------:R-:W3:Y:S01]  /*3990*/  MUFU.EX2 R27, R27 ;  /* 0x0000001b001b7308 */ /* 0x000ee20000000800 */
[----:B----4-:R-:W-:-:S07]  /*39a0*/  FADD.FTZ R5, R25, R4 ;  /* 0x0000000419057221 */ /* 0x010fce0000010000 */
[----:B------:R-:W4:Y:S01]  /*39b0*/  MUFU.EX2 R28, R28 ;  /* 0x0000001c001c7308 */ /* 0x000f220000000800 */
[C---:B0-----:R-:W-:Y:S01]  /*39c0*/  FADD.FTZ R4, R26.reuse, R5 ;  /* 0x000000051a047221 */ /* 0x041fe20000010000 */
[----:B------:R-:W-:-:S06]  /*39d0*/  F2FP.F16.F32.PACK_AB R165, R26, R25 ;  /* 0x000000191aa5723e */ /* 0x000fcc00000000ff */
[----:B------:R-:W0:Y:S01]  /*39e0*/  MUFU.EX2 R61, R61 ;  /* 0x0000003d003d7308 */ /* 0x000e220000000800 */
[----:B---3--:R-:W-:-:S07]  /*39f0*/  FADD.FTZ R5, R27, R4 ;  /* 0x000000041b057221 */ /* 0x008fce0000010000 */
[----:B------:R-:W3:Y:S01]  /*3a00*/  MUFU.EX2 R29, R29 ;  /* 0x0000001d001d7308 */ /* 0x000ee20000000800 */
[C---:B----4-:R-:W-:Y:S01]  /*3a10*/  FADD.FTZ R4, R28.reuse, R5 ;  /* 0x000000051c047221 */ /* 0x050fe20000010000 */
[----:B------:R-:W-:-:S06]  /*3a20*/  F2FP.F16.F32.PACK_AB R167, R28, R27 ;  /* 0x0000001b1ca7723e */ /* 0x000fcc00000000ff */
[----:B------:R-:W4:Y:S01]  /*3a30*/  MUFU.EX2 R64, R64 ;  /* 0x0000004000407308 */ /* 0x000f220000000800 */
[C---:B0-----:R-:W-:Y:S01]  /*3a40*/  FADD.FTZ R31, R61.reuse, R38 ;  /* 0x000000263d1f7221 */ /* 0x041fe20000010000 */
[----:B------:R-:W-:-:S06]  /*3a50*/  F2FP.F16.F32.PACK_AB R170, R61, R60 ;  /* 0x0000003c3daa723e */ /* 0x000fcc00000000ff */
[----:B------:R-:W0:Y:S01]  /*3a60*/  MUFU.EX2 R30, R30 ;  /* 0x0000001e001e7308 */ /* 0x000e220000000800 */
[----:B---3--:R-:W-:-:S07]  /*3a70*/  FADD.FTZ R5, R29, R4 ;  /* 0x000000041d057221 */ /* 0x008fce0000010000 */
[----:B------:R-:W3:Y:S01]  /*3a80*/  MUFU.EX2 R65, R65 ;  /* 0x0000004100417308 */ /* 0x000ee20000000800 */
[----:B----4-:R-:W-:-:S07]  /*3a90*/  FADD.FTZ R4, R64, R31 ;  /* 0x0000001f40047221 */ /* 0x010fce0000010000 */
[----:B------:R-:W4:Y:S01]  /*3aa0*/  MUFU.EX2 R62, R62 ;  /* 0x0000003e003e7308 */ /* 0x000f220000000800 */
[C---:B0-----:R-:W-:Y:S01]  /*3ab0*/  FADD.FTZ R5, R30.reuse, R5 ;  /* 0x000000051e057221 */ /* 0x041fe20000010000 */
[----:B------:R-:W-:-:S06]  /*3ac0*/  F2FP.F16.F32.PACK_AB R169, R30, R29 ;  /* 0x0000001d1ea9723e */ /* 0x000fcc00000000ff */
[----:B------:R-:W0:Y:S01]  /*3ad0*/  MUFU.EX2 R63, R63 ;  /* 0x0000003f003f7308 */ /* 0x000e220000000800 */
[C---:B---3--:R-:W-:Y:S01]  /*3ae0*/  FADD.FTZ R31, R65.reuse, R4 ;  /* 0x00000004411f7221 */ /* 0x048fe20000010000 */
[----:B------:R-:W-:-:S06]  /*3af0*/  F2FP.F16.F32.PACK_AB R172, R65, R64 ;  /* 0x0000004041ac723e */ /* 0x000fcc00000000ff */
        /* <DEDUP_REMOVED lines=11> */
[----:B0-----:R-:W-:-:S07]  /*3bb0*/  FADD.FTZ R10, R70, R5 ;  /* 0x00000005460a7221 */ /* 0x001fce0000010000 */
[----:B------:R-:W0:Y:S01]  /*3bc0*/  MUFU.EX2 R43, R43 ;  /* 0x0000002b002b7308 */ /* 0x000e220000000800 */
[----:B---3--:R-:W-:Y:S01]  /*3bd0*/  FADD.FTZ R38, R68, R31 ;  /* 0x0000001f44267221 */ /* 0x008fe20000010000 */
[C---:B----4-:R-:W-:Y:S01]  /*3be0*/  FADD.FTZ R5, R175.reuse, R10 ;  /* 0x0000000aaf057221 */ /* 0x050fe20000010000 */
[----:B------:R-:W-:Y:S02]  /*3bf0*/  F2FP.F16.F32.PACK_AB R175, R175, R70 ;  /* 0x00000046afaf723e */ /* 0x000fe400000000ff */
[C---:B0-----:R-:W-:Y:S01]  /*3c00*/  FADD.FTZ R4, R43.reuse, R38 ;  /* 0x000000262b047221 */ /* 0x041fe20000010000 */
[----:B------:R-:W-:Y:S01]  /*3c10*/  F2FP.F16.F32.PACK_AB R174, R43, R68 ;  /* 0x000000442bae723e */ /* 0x000fe200000000ff */
[----:B--2---:R-:W-:Y:S06]  /*3c20*/  @!P0 BRA `(.L_x_9398) ;  /* 0x0000000000048947 */ /* 0x004fec0003800000 */
[----:B------:R-:W-:Y:S01]  /*3c30*/  BPT.TRAP 0x1 ;  /* 0x000000040000795c */ /* 0x000fe20000300000 */
.L_x_9398:
[----:B------:R0:W2:Y:S01]  /*3c40*/  SYNCS.PHASECHK.TRANS64.TRYWAIT P2, [UR22+0x22850], R8 ;  /* 0x02285008ff0075a7 */ /* 0x0000a20008040156 */
[----:B------:R-:W-:Y:S05]  /*3c50*/  @!P0 BRA `(.L_x_9399) ;  /* 0x0000000000048947 */ /* 0x000fea0003800000 */
[----:B------:R-:W-:Y:S01]  /*3c60*/  BPT.TRAP 0x1 ;  /* 0x000000040000795c */ /* 0x000fe20000300000 */
.L_x_9399:
[----:B--2---:R-:W-:Y:S05]  /*3c70*/  @P2 BRA `(.L_x_9400) ;  /* 0x0000000000082947 */ /* 0x004fea0003800000 */
[----:B------:R-:W2:Y:S02]  /*3c80*/  SYNCS.PHASECHK.TRANS64.TRYWAIT P2, [UR22+0x22850], R8 ;  /* 0x02285008ff0075a7 */ /* 0x000ea40008040156 */
[----:B--2---:R-:W-:Y:S05]  /*3c90*/  @!P2 BRA `(.L_x_9401) ;  /* 0x000000dc007ca947 */ /* 0x004fea0003800000 */
.L_x_9400:
[----:B------:R-:W-:Y:S01]  /*3ca0*/  R2UR UR6, R6 ;  /* 0x00000000060672ca */ /* 0x000fe200000e0000 */
[----:B------:R3:W-:Y:S06]  /*3cb0*/  BAR.SYNC.DEFER_BLOCKING R7, 0x100 ;  /* 0x000400070000751d */ /* 0x0007ec0000010000 */
[----:B------:R-:W-:Y:S01]  /*3cc0*/  UMOV UR7, 0x40000040 ;  /* 0x4000004000077882 */ /* 0x000fe20000000000 */
[----:B------:R-:W-:-:S05]  /*3cd0*/  VOTEU.ALL UP0, P1 ;  /* 0x00000000003f7886 */ /* 0x000fca0000800000 */
[----:B------:R-:W-:Y:S02]  /*3ce0*/  UIADD3 UR6, UR6, 0x400, URZ ;  /* 0x0000040006067890 */ /* 0x000fe4000fffe03f */
[----:B------:R-:W-:Y:S02]  /*3cf0*/  @!UP0 UIADD3 UR22, UR22, 0x22860, URZ ;  /* 0x0002286016168890 */ /* 0x000fe4000fffe03f */
[----:B------:R-:W-:Y:S02]  /*3d00*/  USHF.R.U32.HI UR6, URZ, 0x4, UR6 ;  /* 0x000000043f067899 */ /* 0x000fe40008011606 */
[----:B------:R-:W-:Y:S02]  /*3d10*/  @!UP0 UPRMT UR22, URZ, 0x654, UR22 ;  /* 0x000006543f168896 */ /* 0x000fe40008000016 */
[----:B------:R-:W-:-:S04]  /*3d20*/  ULOP3.LUT UR6, UR6, 0x3fff, URZ, 0xc0, !UPT ;  /* 0x00003fff06067892 */ /* 0x000fc8000f8ec03f */
[----:B------:R-:W-:Y:S01]  /*3d30*/  ULOP3.LUT UR21, UR6, 0x3000000, URZ, 0xfc, !UPT ;  /* 0x0300000006157892 */ /* 0x000fe2000f8efc3f */
[----:B------:R-:W-:-:S03]  /*3d40*/  WARPGROUP.ARRIVE ;  /* 0x00000000000079c5 */ /* 0x000fc60000000000 */
[----:B------:R-:W-:-:S07]  /*3d50*/  UIMAD UR11, UR37, 0xc00, UR21 ;  /* 0x00000c00250b78a4 */ /* 0x000fce000f8e0215 */
[----:B------:R-:W-:Y:S02]  /*3d60*/  UMOV UR6, UR11 ;  /* 0x0000000b00067c82 */ /* 0x000fe40008000000 */
[----:B------:R-:W-:Y:S01]  /*3d70*/  HGMMA.64x256x16.F32 R24, R152, gdesc[UR4].tnspB, RZ, !UPT, gsb0 ;  /* 0x43e0000498187df0 */ /* 0x000fe2000c0008ff */
        /* <DEDUP_REMOVED lines=31> */
[----:B------:R-:W-:Y:S01]  /*3f70*/  @!P1 SYNCS.ARRIVE.TRANS64.RED.A1T0 RZ, [UR22], RZ ;  /* 0x000000ffffff99a7 */ /* 0x000fe20008100416 */
[----:B------:R-:W-:-:S04]  /*3f80*/  UIADD3 UR22, UR50, -0x2, URZ ;  /* 0xfffffffe32167890 */ /* 0x000fc8000fffe03f */
[----:B------:R-:W-:-:S06]  /*3f90*/  UISETP.GE.AND UP0, UPT, UR22, UR38, UPT ;  /* 0x000000261600728c */ /* 0x000fcc000bf06270 */
[----:B------:R-:W-:-:S13]  /*3fa0*/  PLOP3.LUT P2, PT, PT, PT, UP0, 0x80, 0x0 ;  /* 0x000000000000781c */ /* 0x000fda0003f4f008 */
[----:B---3--:R-:W-:Y:S05]  /*3fb0*/  @!P2 BRA `(.L_x_9402) ;  /* 0x0000002000d8a947 */ /* 0x008fea0003800000 */
[----:B------:R-:W-:Y:S01]  /*3fc0*/  IMAD.MOV.U32 R7, RZ, RZ, R3 ;  /* 0x000000ffff077224 */ /* 0x000fe200078e0003 */
[----:B------:R-:W-:Y:S01]  /*3fd0*/  ULDC UR24, c[0x0][0x9d8] ;  /* 0x0002760000187ab9 */ /* 0x000fe20000000800 */
[----:B012---:R-:W-:Y:S01]  /*3fe0*/  IMAD.MOV.U32 R8, RZ, RZ, R0 ;  /* 0x000000ffff087224 */ /* 0x007fe200078e0000 */
[----:B------:R-:W-:-:S06]  /*3ff0*/  ULDC UR23, c[0x0][0x988] ;  /* 0x0002620000177ab9 */ /* 0x000fcc0000000800 */
.L_x_9411:
        /* <DEDUP_REMOVED lines=8> */
[----:B---3--:R-:W-:Y:S10]  /*4080*/  @!P0 BRA `(.L_x_9403) ;  /* 0x0000000000048947 */ /* 0x008ff40003800000 */
[----:B------:R-:W-:Y:S01]  /*4090*/  BPT.TRAP 0x1 ;  /* 0x000000040000795c */ /* 0x000fe20000300000 */
.L_x_9403:
[----:B------:R-:W0:Y:S01]  /*40a0*/  S2UR UR7, SR_CgaCtaId ;  /* 0x00000000000779c3 */ /* 0x000e220000008800 */
[----:B------:R-:W-:Y:S01]  /*40b0*/  UMOV UR6, 0x400 ;  /* 0x0000040000067882 */ /* 0x000fe20000000000 */
[----:B------:R-:W-:-:S05]  /*40c0*/  IMAD.U32 R6, RZ, RZ, UR47 ;  /* 0x0000002fff067e24 */ /* 0x000fca000f8e00ff */
[----:B------:R-:W-:Y:S01]  /*40d0*/  SHF.L.U32 R6, R6, 0x1f, RZ ;  /* 0x0000001f06067819 */ /* 0x000fe200000006ff */
[----:B0-----:R-:W-:-:S04]  /*40e0*/  ULEA UR6, UR7, UR6, 0x18 ;  /* 0x0000000607067291 */ /* 0x001fc8000f8ec03f */
[----:B------:R-:W-:-:S09]  /*40f0*/  ULEA UR25, UR37, UR6, 0x3 ;  /* 0x0000000625197291 */ /* 0x000fd2000f8e183f */
[----:B------:R0:W1:Y:S01]  /*4100*/  SYNCS.PHASECHK.TRANS64.TRYWAIT P2, [UR25+0x22830], R6 ;  /* 0x02283006ff0075a7 */ /* 0x0000620008040159 */
[----:B------:R-:W-:Y:S05]  /*4110*/  @!P0 BRA `(.L_x_9404) ;  /* 0x0000000000048947 */ /* 0x000fea0003800000 */
[----:B------:R-:W-:Y:S01]  /*4120*/  BPT.TRAP 0x1 ;  /* 0x000000040000795c */ /* 0x000fe20000300000 */
.L_x_9404:
[----:B-1----:R-:W-:Y:S05]  /*4130*/  @P2 BRA `(.L_x_9405) ;  /* 0x0000000000082947 */ /* 0x002fea0003800000 */
[----:B------:R-:W1:Y:S02]  /*4140*/  SYNCS.PHASECHK.TRANS64.TRYWAIT P2, [UR25+0x22830], R6 ;  /* 0x02283006ff0075a7 */ /* 0x000e640008040159 */
[----:B-1----:R-:W-:Y:S05]  /*4150*/  @!P2 BRA `(.L_x_9406) ;  /* 0x000000d80064a947 */ /* 0x002fea0003800000 */
.L_x_9405:
        /* <DEDUP_REMOVED lines=15> */
[----:B------:R-:W-:Y:S01]  /*4250*/  HGMMA.64x96x16.F32 R152, gdesc[UR8], R152, gsb0 ;  /* 0x01600000089879f0 */ /* 0x000fe20008000898 */
[----:B------:R-:W-:Y:S02]  /*4260*/  UMOV UR10, UR23 ;  /* 0x00000017000a7c82 */ /* 0x000fe40008000000 */
[----:B------:R-:W-:Y:S02]  /*4270*/  WARPGROUP.DEPBAR.LE gsb0, 0x0 ;  /* 0x00008000000079c5 */ /* 0x000fe40000010000 */
[----:B------:R-:W-:-:S06]  /*4280*/  WARPGROUP.ARRIVE ;  /* 0x00000000000079c5 */ /* 0x000fcc0000000000 */
[----:B------:R-:W-:Y:S03]  /*4290*/  HGMMA.64x96x16.F32 R152, gdesc[UR12], R152, gsb0 ;  /* 0x016000000c9879f0 */ /* 0x000fe60008000898 */
        /* <DEDUP_REMOVED lines=43> */
[----:B------:R-:W3:Y:S04]  /*4550*/  S2R R196, SR_TID.X ;  /* 0x0000000000c47919 */ /* 0x000ee80000002100 */
[----:B------:R-:W4:Y:S01]  /*4560*/  MUFU.TANH R13, R13 ;  /* 0x0000000d000d7308 */ /* 0x000f220000002400 */
[----:B-1----:R-:W-:-:S07]  /*4570*/  FMNMX.FTZ R0, R11, R0, !PT ;  /* 0x000000000b007209 */ /* 0x002fce0007810000 */
[----:B------:R-:W1:Y:S01]  /*4580*/  MUFU.TANH R14, R14 ;  /* 0x0000000e000e7308 */ /* 0x000e620000002400 */
[----:B--2---:R-:W-:-:S07]  /*4590*/  FMNMX.FTZ R0, R12, R0, !PT ;  /* 0x000000000c007209 */ /* 0x004fce0007810000 */
[----:B------:R-:W2:Y:S01]  /*45a0*/  MUFU.TANH R15, R15 ;  /* 0x0000000f000f7308 */ /* 0x000ea20000002400 */
[----:B----4-:R-:W-:-:S07]  /*45b0*/  FMNMX.FTZ R0, R13, R0, !PT ;  /* 0x000000000d007209 */ /* 0x010fce0007810000 */
[----:B------:R-:W4:Y:S01]  /*45c0*/  MUFU.TANH R20, R20 ;  /* 0x0000001400147308 */ /* 0x000f220000002400 */
[----:B-1----:R-:W-:Y:S02]  /*45d0*/  FMNMX.FTZ R0, R14, R0, !PT ;  /* 0x000000000e007209 */ /* 0x002fe40007810000 */
[----:B---3--:R-:W-:-:S05]  /*45e0*/  SHF.R.U32.HI R196, RZ, 0x7, R196 ;  /* 0x00000007ffc47819 */ /* 0x008fca00000116c4 */
[----:B------:R-:W1:Y:S01]  /*45f0*/  MUFU.TANH R21, R21 ;  /* 0x0000001500157308 */ /* 0x000e620000002400 */
[----:B--2---:R-:W-:-:S07]  /*4600*/  FMNMX.FTZ R0, R15, R0, !PT ;  /* 0x000000000f007209 */ /* 0x004fce0007810000 */
[----:B------:R-:W2:Y:S01]  /*4610*/  MUFU.TANH R152, R152 ;  /* 0x0000009800987308 */ /* 0x000ea20000002400 */
[----:B----4-:R-:W-:-:S07]  /*4620*/  FMNMX.FTZ R0, R20, R0, !PT ;  /* 0x0000000014007209 */ /* 0x010fce0007810000 */
        /* <DEDUP_REMOVED lines=26> */
[----:B------:R-:W-:Y:S01]  /*47d0*/  MUFU.TANH R176, R176 ;  /* 0x000000b000b07308 */ /* 0x000fe20000002400 */
[----:B--2---:R-:W-:-:S07]  /*47e0*/  FMNMX.FTZ R0, R177, R0, !PT ;  /* 0x00000000b1007209 */ /* 0x004fce0007810000 */
[----:B------:R-:W-:Y:S01]  /*47f0*/  MUFU.TANH R155, R155 ;  /* 0x0000009b009b7308 */ /* 0x000fe20000002400 */
[----:B---3--:R-:W-:-:S05]  /*4800*/  FMNMX.FTZ R0, R180, R0, !PT ;  /* 0x00000000b4007209 */ /* 0x008fca0007810000 */
[----:B------:R-:W1:Y:S02]  /*4810*/  SHFL.BFLY PT, R181, R0, 0x2, 0x1f ;  /* 0x0c401f0000b57f89 */ /* 0x000e6400000e0000 */
[----:B------:R-:W-:Y:S08]  /*4820*/  MUFU.TANH R158, R158 ;  /* 0x0000009e009e7308 */ /* 0x000ff00000002400 */
[----:B------:R-:W-:Y:S08]  /*4830*/  MUFU.TANH R159, R159 ;  /* 0x0000009f009f7308 */ /* 0x000ff00000002400 */
[----:B------:R-:W-:Y:S01]  /*4840*/  MUFU.TANH R162, R162 ;  /* 0x000000a200a27308 */ /* 0x000fe20000002400 */
[----:B-1----:R-:W-:-:S07]  /*4850*/  FMNMX.FTZ R0, R0, R181, !PT ;  /* 0x000000b500007209 */ /* 0x002fce0007810000 */
[----:B------:R-:W-:Y:S01]  /*4860*/  MUFU.TANH R163, R163 ;  /* 0x000000a300a37308 */ /* 0x000fe20000002400 */
[----:B------:R-:W1:Y:S07]  /*4870*/  SHFL.BFLY PT, R154, R0, 0x1, 0x1f ;  /* 0x0c201f00009a7f89 */ /* 0x000e6e00000e0000 */
[----:B------:R-:W-:Y:S08]  /*4880*/  MUFU.TANH R166, R166 ;  /* 0x000000a600a67308 */ /* 0x000ff00000002400 */
[----:B------:R-:W-:Y:S08]  /*4890*/  MUFU.TANH R184, R184 ;  /* 0x000000b800b87308 */ /* 0x000ff00000002400 */
[----:B------:R-:W-:Y:S01]  /*48a0*/  MUFU.TANH R185, R185 ;  /* 0x000000b900b97308 */ /* 0x000fe20000002400 */
[----:B-1----:R-:W-:-:S05]  /*48b0*/  FMNMX.FTZ R0, R0, R154, !PT ;  /* 0x0000009a00007209 */ /* 0x002fca0007810000 */
[C---:B------:R-:W-:Y:S01]  /*48c0*/  FADD.FTZ R181, -R0.reuse, R8 ;  /* 0x0000000800b57221 */ /* 0x040fe20000010100 */
[----:B------:R-:W-:Y:S01]  /*48d0*/  FMUL.FTZ R154, R0, UR10 ;  /* 0x0000000a009a7c20 */ /* 0x000fe20008410000 */
[----:B------:R1:W-:Y:S02]  /*48e0*/  MUFU.TANH R8, R167 ;  /* 0x000000a700087308 */ /* 0x0003e40000002400 */
[----:B------:R-:W-:Y:S01]  /*48f0*/  FMUL.FTZ R181, R181, UR10 ;  /* 0x0000000ab5b57c20 */ /* 0x000fe20008410000 */
[--C-:B------:R-:W-:Y:S01]  /*4900*/  FFMA.FTZ R3, R3, UR10, -R154.reuse ;  /* 0x0000000a03037c23 */ /* 0x100fe2000801089a */
[--C-:B------:R-:W-:Y:S01]  /*4910*/  FFMA.FTZ R9, R9, UR10, -R154.reuse ;  /* 0x0000000a09097c23 */ /* 0x100fe2000801089a */
[--C-:B------:R-:W-:Y:S01]  /*4920*/  FFMA.FTZ R10, R10, UR10, -R154.reuse ;  /* 0x0000000a0a0a7c23 */ /* 0x100fe2000801089a */
[--C-:B------:R-:W-:Y:S01]  /*4930*/  FFMA.FTZ R11, R11, UR10, -R154.reuse ;  /* 0x0000000a0b0b7c23 */ /* 0x100fe2000801089a */
[--C-:B------:R-:W-:Y:S01]  /*4940*/  FFMA.FTZ R12, R12, UR10, -R154.reuse ;  /* 0x0000000a0c0c7c23 */ /* 0x100fe2000801089a */
[----:B------:R-:W2:Y:S01]  /*4950*/  MUFU.EX2 R181, R181 ;  /* 0x000000b500b57308 */ /* 0x000ea20000000800 */
[--C-:B-1----:R-:W-:Y:S01]  /*4960*/  FFMA.FTZ R167, R152, UR10, -R154.reuse ;  /* 0x0000000a98a77c23 */ /* 0x102fe2000801089a */
        /* <DEDUP_REMOVED lines=14> */
[----:B------:R-:W3:Y:S01]  /*4a50*/  MUFU.EX2 R152, R9 ;  /* 0x0000000900987308 */ /* 0x000ee20000000800 */
        /* <DEDUP_REMOVED lines=64> */
[----:B-1----:R-:W-:Y:S01]  /*4e60*/  FFMA.FTZ R181, R181, R4, R3 ;  /* 0x00000004b5b57223 */ /* 0x002fe20000010003 */
[--C-:B------:R-:W-:Y:S01]  /*4e70*/  FFMA.FTZ R169, R169, UR10, -R154.reuse ;  /* 0x0000000aa9a97c23 */ /* 0x100fe2000801089a */
[--C-:B------:R-:W-:Y:S01]  /*4e80*/  FFMA.FTZ R172, R172, UR10, -R154.reuse ;  /* 0x0000000aacac7c23 */ /* 0x100fe2000801089a */
[--C-:B------:R-:W-:Y:S01]  /*4e90*/  FFMA.FTZ R173, R173, UR10, -R154.reuse ;  /* 0x0000000aadad7c23 */ /* 0x100fe2000801089a */
[--C-:B------:R-:W-:Y:S01]  /*4ea0*/  FFMA.FTZ R177, R177, UR10, -R154.reuse ;  /* 0x0000000ab1b17c23 */ /* 0x100fe2000801089a */
[----:B------:R-:W-:Y:S01]  /*4eb0*/  FFMA.FTZ R180, R180, UR10, -R154 ;  /* 0x0000000ab4b47c23 */ /* 0x000fe2000801089a */
[C---:B---3--:R-:W-:Y:S01]  /*4ec0*/  FADD.FTZ R181, R152.reuse, R181 ;  /* 0x000000b598b57221 */ /* 0x048fe20000010000 */
[----:B------:R1:W2:Y:S01]  /*4ed0*/  MUFU.EX2 R154, R10 ;  /* 0x0000000a009a7308 */ /* 0x0002a20000000800 */
[----:B------:R-:W-:Y:S01]  /*4ee0*/  F2FP.F16.F32.PACK_AB R152, R152, R3 ;  /* 0x000000039898723e */ /* 0x000fe200000000ff */
[----:B------:R-:W-:Y:S01]  /*4ef0*/  FMUL.FTZ R9, R171, UR24 ;  /* 0x00000018ab097c20 */ /* 0x000fe20008410000 */
[----:B------:R-:W-:Y:S01]  /*4f00*/  FMUL.FTZ R4, R170, UR24 ;  /* 0x00000018aa047c20 */ /* 0x000fe20008410000 */
[----:B------:R-:W-:Y:S01]  /*4f10*/  FMUL.FTZ R170, R174, UR24 ;  /* 0x00000018aeaa7c20 */ /* 0x000fe20008410000 */
[----:B------:R-:W-:Y:S01]  /*4f20*/  FMUL.FTZ R174, R179, UR24 ;  /* 0x00000018b3ae7c20 */ /* 0x000fe20008410000 */
[----:B------:R-:W-:Y:S01]  /*4f30*/  FMUL.FTZ R179, R186, UR24 ;  /* 0x00000018bab37c20 */ /* 0x000fe20008410000 */
[----:B------:R-:W-:Y:S01]  /*4f40*/  FMUL.FTZ R186, R198, UR24 ;  /* 0x00000018c6ba7c20 */ /* 0x000fe20008410000 */
[----:B------:R3:W4:Y:S01]  /*4f50*/  MUFU.EX2 R3, R11 ;  /* 0x0000000b00037308 */ /* 0x0007220000000800 */
[----:B-1----:R-:W-:Y:S01]  /*4f60*/  FMUL.FTZ R10, R175, UR24 ;  /* 0x00000018af0a7c20 */ /* 0x002fe20008410000 */
[----:B------:R-:W-:Y:S01]  /*4f70*/  FMUL.FTZ R175, R182, UR24 ;  /* 0x00000018b6af7c20 */ /* 0x000fe20008410000 */
[----:B------:R-:W-:-:S05]  /*4f80*/  FMUL.FTZ R182, R190, UR24 ;  /* 0x00000018beb67c20 */ /* 0x000fca0008410000 */
[----:B------:R-:W1:Y:S01]  /*4f90*/  MUFU.TANH R4, R4 ;  /* 0x0000000400047308 */ /* 0x000e620000002400 */
[----:B--2---:R-:W-:Y:S01]  /*4fa0*/  FADD.FTZ R171, R154, R181 ;  /* 0x000000b59aab7221 */ /* 0x004fe20000010000 */
[----:B---3--:R-:W-:Y:S01]  /*4fb0*/  FMUL.FTZ R11, R178, UR24 ;  /* 0x00000018b20b7c20 */ /* 0x008fe20008410000 */
[----:B------:R-:W-:Y:S01]  /*4fc0*/  FMUL.FTZ R178, R183, UR24 ;  /* 0x00000018b7b27c20 */ /* 0x000fe20008410000 */
[----:B------:R-:W-:Y:S01]  /*4fd0*/  FMUL.FTZ R181, R187, UR24 ;  /* 0x00000018bbb57c20 */ /* 0x000fe20008410000 */
[----:B------:R-:W-:Y:S01]  /*4fe0*/  FMUL.FTZ R183, R191, UR24 ;  /* 0x00000018bfb77c20 */ /* 0x000fe20008410000 */
[----:B------:R-:W-:Y:S02]  /*4ff0*/  FMUL.FTZ R187, R199, UR24 ;  /* 0x00000018c7bb7c20 */ /* 0x000fe40008410000 */
[----:B------:R-:W2:Y:S01]  /*5000*/  MUFU.TANH R9, R9 ;  /* 0x0000000900097308 */ /* 0x000ea20000002400 */
[C---:B----4-:R-:W-:Y:S01]  /*5010*/  FADD.FTZ R171, R3.reuse, R171 ;  /* 0x000000ab03ab7221 */ /* 0x050fe20000010000 */
[----:B------:R-:W-:-:S02]  /*5020*/  F2FP.F16.F32.PACK_AB R154, R3, R154 ;  /* 0x0000009a039a723e */ /* 0x000fc400000000ff */
[----:B------:R-:W-:-:S04]  /*5030*/  FMNMX.FTZ R3, R176, R7, !PT ;  /* 0x00000007b0037209 */ /* 0x000fc80007810000 */
[----:B------:R-:W-:Y:S01]  /*5040*/  FMNMX.FTZ R3, R155, R3, !PT ;  /* 0x000000039b037209 */ /* 0x000fe20007810000 */
[----:B------:R-:W3:Y:S03]  /*5050*/  MUFU.TANH R170, R170 ;  /* 0x000000aa00aa7308 */ /* 0x000ee60000002400 */
[----:B------:R-:W-:-:S04]  /*5060*/  FMNMX.FTZ R3, R158, R3, !PT ;  /* 0x000000039e037209 */ /* 0x000fc80007810000 */
[----:B------:R-:W-:Y:S01]  /*5070*/  FMNMX.FTZ R3, R159, R3, !PT ;  /* 0x000000039f037209 */ /* 0x000fe20007810000 */
[----:B------:R-:W4:Y:S03]  /*5080*/  MUFU.TANH R10, R10 ;  /* 0x0000000a000a7308 */ /* 0x000f260000002400 */
[----:B------:R-:W-:-:S04]  /*5090*/  FMNMX.FTZ R3, R162, R3, !PT ;  /* 0x00000003a2037209 */ /* 0x000fc80007810000 */
[----:B------:R-:W-:Y:S01]  /*50a0*/  FMNMX.FTZ R3, R163, R3, !PT ;  /* 0x00000003a3037209 */ /* 0x000fe20007810000 */
[----:B------:R-:W5:Y:S03]  /*50b0*/  MUFU.TANH R11, R11 ;  /* 0x0000000b000b7308 */ /* 0x000f660000002400 */
[----:B------:R-:W-:-:S04]  /*50c0*/  FMNMX.FTZ R3, R166, R3, !PT ;  /* 0x00000003a6037209 */ /* 0x000fc80007810000 */
[----:B------:R-:W-:Y:S01]  /*50d0*/  FMNMX.FTZ R3, R8, R3, !PT ;  /* 0x0000000308037209 */ /* 0x000fe20007810000 */
[----:B------:R-:W0:Y:S03]  /*50e0*/  MUFU.TANH R174, R174 ;  /* 0x000000ae00ae7308 */ /* 0x000e260000002400 */
[----:B-1----:R-:W-:-:S04]  /*50f0*/  FMNMX.FTZ R3, R4, R3, !PT ;  /* 0x0000000304037209 */ /* 0x002fc80007810000 */
[----:B--2---:R-:W-:Y:S01]  /*5100*/  FMNMX.FTZ R3, R9, R3, !PT ;  /* 0x0000000309037209 */ /* 0x004fe20007810000 */
[----:B------:R-:W1:Y:S03]  /*5110*/  MUFU.TANH R175, R175 ;  /* 0x000000af00af7308 */ /* 0x000e660000002400 */
[----:B---3--:R-:W-:-:S04]  /*5120*/  FMNMX.FTZ R3, R170, R3, !PT ;  /* 0x00000003aa037209 */ /* 0x008fc80007810000 */
[----:B----4-:R-:W-:Y:S01]  /*5130*/  FMNMX.FTZ R3, R10, R3, !PT ;  /* 0x000000030a037209 */ /* 0x010fe20007810000 */
[----:B------:R-:W2:Y:S03]  /*5140*/  MUFU.TANH R178, R178 ;  /* 0x000000b200b27308 */ /* 0x000ea60000002400 */
[----:B-----5:R-:W-:-:S04]  /*5150*/  FMNMX.FTZ R3, R11, R3, !PT ;  /* 0x000000030b037209 */ /* 0x020fc80007810000 */
[----:B0-----:R-:W-:Y:S01]  /*5160*/  FMNMX.FTZ R3, R174, R3, !PT ;  /* 0x00000003ae037209 */ /* 0x001fe20007810000 */
[----:B------:R-:W0:Y:S03]  /*5170*/  MUFU.TANH R179, R179 ;  /* 0x000000b300b37308 */ /* 0x000e260000002400 */
[----:B-1----:R-:W-:-:S05]  /*5180*/  FMNMX.FTZ R3, R175, R3, !PT ;  /* 0x00000003af037209 */ /* 0x002fca0007810000 */
        /* <DEDUP_REMOVED lines=9> */
[----:B0-----:R-:W-:-:S04]  /*5220*/  FMNMX.FTZ R3, R183, R3, !PT ;  /* 0x00000003b7037209 */ /* 0x001fc80007810000 */
[----:B------:R-:W-:-:S03]  /*5230*/  FMNMX.FTZ R3, R184, R3, !PT ;  /* 0x00000003b8037209 */ /* 0x000fc60007810000 */
[----:B------:R-:W0:Y:S01]  /*5240*/  MUFU.EX2 R12, R12 ;  /* 0x0000000c000c7308 */ /* 0x000e220000000800 */
[----:B------:R-:W-:-:S04]  /*5250*/  FMNMX.FTZ R3, R185, R3, !PT ;  /* 0x00000003b9037209 */ /* 0x000fc80007810000 */
[----:B-1----:R-:W-:-:S03]  /*5260*/  FMNMX.FTZ R3, R186, R3, !PT ;  /* 0x00000003ba037209 */ /* 0x002fc60007810000 */
[----:B------:R-:W1:Y:S01]  /*5270*/  MUFU.EX2 R13, R13 ;  /* 0x0000000d000d7308 */ /* 0x000e620000000800 */
[----:B--2---:R-:W-:-:S05]  /*5280*/  FMNMX.FTZ R3, R187, R3, !PT ;  /* 0x00000003bb037209 */ /* 0x004fca0007810000 */
[----:B------:R-:W2:Y:S02]  /*5290*/  SHFL.BFLY PT, R188, R3, 0x2, 0x1f ;  /* 0x0c401f0003bc7f89 */ /* 0x000ea400000e0000 */
[----:B------:R-:W-:Y:S08]  /*52a0*/  MUFU.EX2 R14, R14 ;  /* 0x0000000e000e7308 */ /* 0x000ff00000000800 */
[----:B------:R-:W-:Y:S08]  /*52b0*/  MUFU.EX2 R15, R15 ;  /* 0x0000000f000f7308 */ /* 0x000ff00000000800 */
[----:B------:R-:W-:Y:S01]  /*52c0*/  MUFU.EX2 R189, R160 ;  /* 0x000000a000bd7308 */ /* 0x000fe20000000800 */
[----:B--2---:R-:W-:-:S07]  /*52d0*/  FMNMX.FTZ R3, R3, R188, !PT ;  /* 0x000000bc03037209 */ /* 0x004fce0007810000 */
[----:B------:R2:W-:Y:S01]  /*52e0*/  MUFU.EX2 R188, R156 ;  /* 0x0000009c00bc7308 */ /* 0x0005e20000000800 */
[----:B------:R-:W3:Y:S07]  /*52f0*/  SHFL.BFLY PT, R192, R3, 0x1, 0x1f ;  /* 0x0c201f0003c07f89 */ /* 0x000eee00000e0000 */
[----:B------:R-:W-:Y:S08]  /*5300*/  MUFU.EX2 R20, R20 ;  /* 0x0000001400147308 */ /* 0x000ff00000000800 */
[----:B------:R-:W-:Y:S08]  /*5310*/  MUFU.EX2 R21, R21 ;  /* 0x0000001500157308 */ /* 0x000ff00000000800 */
[----:B------:R-:W-:Y:S01]  /*5320*/  MUFU.EX2 R167, R167 ;  /* 0x000000a700a77308 */ /* 0x000fe20000000800 */
[----:B---3--:R-:W-:-:S05]  /*5330*/  FMNMX.FTZ R3, R3, R192, !PT ;  /* 0x000000c003037209 */ /* 0x008fca0007810000 */
[C---:B--2---:R-:W-:Y:S01]  /*5340*/  FADD.FTZ R156, -R3.reuse, R7 ;  /* 0x00000007039c7221 */ /* 0x044fe20000010100 */
[----:B------:R-:W-:Y:S01]  /*5350*/  FMUL.FTZ R7, R3, UR10 ;  /* 0x0000000a03077c20 */ /* 0x000fe20008410000 */
[----:B------:R-:W-:Y:S02]  /*5360*/  MUFU.EX2 R153, R153 ;  /* 0x0000009900997308 */ /* 0x000fe40000000800 */
[----:B------:R-:W-:Y:S01]  /*5370*/  FMUL.FTZ R156, R156, UR10 ;  /* 0x0000000a9c9c7c20 */ /* 0x000fe20008410000 */
[--C-:B------:R-:W-:Y:S01]  /*5380*/  FFMA.FTZ R176, R176, UR10, -R7.reuse ;  /* 0x0000000ab0b07c23 */ /* 0x100fe20008010807 */
[--C-:B------:R-:W-:Y:S01]  /*5390*/  FFMA.FTZ R155, R155, UR10, -R7.reuse ;  /* 0x0000000a9b9b7c23 */ /* 0x100fe20008010807 */
[--C-:B------:R-:W-:Y:S01]  /*53a0*/  FFMA.FTZ R160, R8, UR10, -R7.reuse ;  /* 0x0000000a08a07c23 */ /* 0x100fe20008010807 */
[--C-:B------:R-:W-:Y:S01]  /*53b0*/  FFMA.FTZ R4, R4, UR10, -R7.reuse ;  /* 0x0000000a04047c23 */ /* 0x100fe20008010807 */
[--C-:B------:R-:W-:Y:S01]  /*53c0*/  FFMA.FTZ R158, R158, UR10, -R7.reuse ;  /* 0x0000000a9e9e7c23 */ /* 0x100fe20008010807 */
[----:B------:R0:W2:Y:S01]  /*53d0*/  MUFU.EX2 R8, R156 ;  /* 0x0000009c00087308 */ /* 0x0000a20000000800 */
[--C-:B------:R-:W-:Y:S01]  /*53e0*/  FFMA.FTZ R159, R159, UR10, -R7.reuse ;  /* 0x0000000a9f9f7c23 */ /* 0x100fe20008010807 */
[--C-:B------:R-:W-:Y:S01]  /*53f0*/  FFMA.FTZ R162, R162, UR10, -R7.reuse ;  /* 0x0000000aa2a27c23 */ /* 0x100fe20008010807 */
[--C-:B------:R-:W-:Y:S01]  /*5400*/  FFMA.FTZ R163, R163, UR10, -R7.reuse ;  /* 0x0000000aa3a37c23 */ /* 0x100fe20008010807 */
[--C-:B------:R-:W-:Y:S01]  /*5410*/  FFMA.FTZ R166, R166, UR10, -R7.reuse ;  /* 0x0000000aa6a67c23 */ /* 0x100fe20008010807 */
[--C-:B------:R-:W-:Y:S01]  /*5420*/  FFMA.FTZ R9, R9, UR10, -R7.reuse ;  /* 0x0000000a09097c23 */ /* 0x100fe20008010807 */
[--C-:B------:R-:W-:Y:S01]  /*5430*/  FFMA.FTZ R170, R170, UR10, -R7.reuse ;  /* 0x0000000aaaaa7c23 */ /* 0x100fe20008010807 */
[----:B------:R-:W-:Y:S01]  /*5440*/  FFMA.FTZ R10, R10, UR10, -R7 ;  /* 0x0000000a0a0a7c23 */ /* 0x000fe20008010807 */
[----:B------:R-:W3:Y:S01]  /*5450*/  MUFU.EX2 R176, R176 ;  /* 0x000000b000b07308 */ /* 0x000ee20000000800 */
[----:B0-----:R-:W-:Y:S01]  /*5460*/  FADD.FTZ R156, R12, R171 ;  /* 0x000000ab0c9c7221 */ /* 0x001fe20000010000 */
[--C-:B------:R-:W-:Y:S01]  /*5470*/  FFMA.FTZ R11, R11, UR10, -R7.reuse ;  /* 0x0000000a0b0b7c23 */ /* 0x100fe20008010807 */
[--C-:B------:R-:W-:Y:S01]  /*5480*/  FFMA.FTZ R174, R174, UR10, -R7.reuse ;  /* 0x0000000aaeae7c23 */ /* 0x100fe20008010807 */
[--C-:B------:R-:W-:Y:S01]  /*5490*/  FFMA.FTZ R175, R175, UR10, -R7.reuse ;  /* 0x0000000aafaf7c23 */ /* 0x100fe20008010807 */
[----:B-1----:R-:W-:Y:S01]  /*54a0*/  FADD.FTZ R156, R13, R156 ;  /* 0x0000009c0d9c7221 */ /* 0x002fe20000010000 */
        /* <DEDUP_REMOVED lines=9> */
[----:B------:R-:W-:Y:S01]  /*5540*/  FFMA.FTZ R7, R187, UR10, -R7 ;  /* 0x0000000abb077c23 */ /* 0x000fe20008010807 */
[----:B------:R1:W-:Y:S01]  /*5550*/  MUFU.EX2 R171, R4 ;  /* 0x0000000400ab7308 */ /* 0x0003e20000000800 */
[-C--:B--2---:R-:W-:Y:S01]  /*5560*/  FMUL.FTZ R26, R26, R8.reuse ;  /* 0x000000081a1a7220 */ /* 0x084fe20000410000 */
[-C--:B------:R-:W-:Y:S01]  /*5570*/  FMUL.FTZ R27, R27, R8.reuse ;  /* 0x000000081b1b7220 */ /* 0x080fe20000410000 */
[-C--:B------:R-:W-:Y:S01]  /*5580*/  FMUL.FTZ R30, R30, R8.reuse ;  /* 0x000000081e1e7220 */ /* 0x080fe20000410000 */
[-C--:B------:R-:W-:Y:S01]  /*5590*/  FMUL.FTZ R31, R31, R8.reuse ;  /* 0x000000081f1f7220 */ /* 0x080fe20000410000 */
[-C--:B------:R-:W-:Y:S01]  /*55a0*/  FMUL.FTZ R34, R34, R8.reuse ;  /* 0x0000000822227220 */ /* 0x080fe20000410000 */
[-C--:B------:R-:W-:Y:S01]  /*55b0*/  FMUL.FTZ R35, R35, R8.reuse ;  /* 0x0000000823237220 */ /* 0x080fe20000410000 */
[----:B------:R-:W-:Y:S01]  /*55c0*/  FMUL.FTZ R38, R38, R8 ;  /* 0x0000000826267220 */ /* 0x000fe20000410000 */
[----:B------:R2:W4:Y:S01]  /*55d0*/  MUFU.EX2 R187, R158 ;  /* 0x0000009e00bb7308 */ /* 0x0005220000000800 */
[----:B-1----:R-:W-:Y:S01]  /*55e0*/  FADD.FTZ R4, R14, R156 ;  /* 0x0000009c0e047221 */ /* 0x002fe20000010000 */
[----:B------:R-:W-:Y:S01]  /*55f0*/  F2FP.F16.F32.PACK_AB R156, R13, R12 ;  /* 0x0000000c0d9c723e */ /* 0x000fe200000000ff */
[-C--:B------:R-:W-:Y:S01]  /*5600*/  FMUL.FTZ R39, R39, R8.reuse ;  /* 0x0000000827277220 */ /* 0x080fe20000410000 */
[----:B------:R-:W-:Y:S01]  /*5610*/  IADD3 R12, -R196, 0xb, RZ ;  /* 0x0000000bc40c7810 */ /* 0x000fe20007ffe1ff */
[----:B------:R-:W-:Y:S01]  /*5620*/  FADD.FTZ R4, R15, R4 ;  /* 0x000000040f047221 */ /* 0x000fe20000010000 */
[-C--:B------:R-:W-:Y:S01]  /*5630*/  FMUL.FTZ R42, R42, R8.reuse ;  /* 0x000000082a2a7220 */ /* 0x080fe20000410000 */
[----:B------:R-:W-:Y:S01]  /*5640*/  FMUL.FTZ R43, R43, R8 ;  /* 0x000000082b2b7220 */ /* 0x000fe20000410000 */
[----:B------:R-:W1:Y:S01]  /*5650*/  MUFU.EX2 R159, R159 ;  /* 0x0000009f009f7308 */ /* 0x000e620000000800 */
[----:B------:R-:W-:Y:S01]  /*5660*/  FADD.FTZ R4, R20, R4 ;  /* 0x0000000414047221 */ /* 0x000fe20000010000 */
[----:B--2---:R-:W-:Y:S01]  /*5670*/  F2FP.F16.F32.PACK_AB R158, R15, R14 ;  /* 0x0000000e0f9e723e */ /* 0x004fe200000000ff */
        /* <DEDUP_REMOVED lines=10> */
[----:B------:R-:W-:Y:S01]  /*5720*/  FADD.FTZ R4, R153, R4 ;  /* 0x0000000499047221 */ /* 0x000fe20000010000 */
[-C--:B------:R-:W-:Y:S01]  /*5730*/  FMUL.FTZ R59, R59, R8.reuse ;  /* 0x000000083b3b7220 */ /* 0x080fe20000410000 */
[----:B------:R-:W-:Y:S01]  /*5740*/  FMUL.FTZ R62, R62, R8 ;  /* 0x000000083e3e7220 */ /* 0x000fe20000410000 */
[----:B------:R5:W1:Y:S01]  /*5750*/  MUFU.EX2 R192, R162 ;  /* 0x000000a200c07308 */ /* 0x000a620000000800 */
[----:B--2---:R-:W-:Y:S01]  /*5760*/  F2FP.F16.F32.PACK_AB R160, R21, R20 ;  /* 0x0000001415a0723e */ /* 0x004fe200000000ff */
[----:B---3--:R-:W-:Y:S01]  /*5770*/  FFMA.FTZ R20, R8, R5, R176 ;  /* 0x0000000508147223 */ /* 0x008fe200000100b0 */
[----:B------:R-:W-:Y:S01]  /*5780*/  FADD.FTZ R4, R188, R4 ;  /* 0x00000004bc047221 */ /* 0x000fe20000010000 */
[-C--:B------:R-:W-:Y:S01]  /*5790*/  FMUL.FTZ R63, R63, R8.reuse ;  /* 0x000000083f3f7220 */ /* 0x080fe20000410000 */
[-C--:B------:R-:W-:Y:S01]  /*57a0*/  FMUL.FTZ R66, R66, R8.reuse ;  /* 0x0000000842427220 */ /* 0x080fe20000410000 */
[----:B0-----:R-:W-:Y:S01]  /*57b0*/  FADD.FTZ R20, R155, R20 ;  /* 0x000000149b147221 */ /* 0x001fe20000010000 */
[-C--:B------:R-:W-:Y:S01]  /*57c0*/  FMUL.FTZ R67, R67, R8.reuse ;  /* 0x0000000843437220 */ /* 0x080fe20000410000 */
[----:B------:R-:W0:Y:S01]  /*57d0*/  MUFU.EX2 R163, R163 ;  /* 0x000000a300a37308 */ /* 0x000e220000000800 */
[----:B-----5:R-:W-:Y:S01]  /*57e0*/  F2FP.F16.F32.PACK_AB R162, R153, R167 ;  /* 0x000000a799a2723e */ /* 0x020fe200000000ff */
[----:B----4-:R-:W-:Y:S01]  /*57f0*/  FADD.FTZ R20, R187, R20 ;  /* 0x00000014bb147221 */ /* 0x010fe20000010000 */
[-C--:B------:R-:W-:Y:S01]  /*5800*/  FMUL.FTZ R70, R70, R8.reuse ;  /* 0x0000000846467220 */ /* 0x080fe20000410000 */
[-C--:B------:R-:W-:Y:S01]  /*5810*/  FMUL.FTZ R71, R71, R8.reuse ;  /* 0x0000000847477220 */ /* 0x080fe20000410000 */
[-C--:B------:R-:W-:Y:S01]  /*5820*/  FMUL.FTZ R74, R74, R8.reuse ;  /* 0x000000084a4a7220 */ /* 0x080fe20000410000 */
[----:B-1----:R-:W-:Y:S01]  /*5830*/  FADD.FTZ R5, R159, R20 ;  /* 0x000000149f057221 */ /* 0x002fe20000010000 */
[-C--:B------:R-:W-:Y:S01]  /*5840*/  FMUL.FTZ R75, R75, R8.reuse ;  /* 0x000000084b4b7220 */ /* 0x080fe20000410000 */
[----:B------:R-:W1:Y:S01]  /*5850*/  MUFU.EX2 R193, R166 ;  /* 0x000000a600c17308 */ /* 0x000e620000000800 */
[-C--:B------:R-:W-:Y:S01]  /*5860*/  FMUL.FTZ R78, R78, R8.reuse ;  /* 0x000000084e4e7220 */ /* 0x080fe20000410000 */
[----:B------:R-:W-:Y:S01]  /*5870*/  FADD.FTZ R20, R192, R5 ;  /* 0x00000005c0147221 */ /* 0x000fe20000010000 */
        /* <DEDUP_REMOVED lines=18> */
[----:B------:R-:W-:Y:S01]  /*59a0*/  FADD.FTZ R20, R194, R5 ;  /* 0x00000005c2147221 */ /* 0x000fe20000010000 */
[-C--:B------:R-:W-:Y:S01]  /*59b0*/  FMUL.FTZ R107, R107, R8.reuse ;  /* 0x000000086b6b7220 */ /* 0x080fe20000410000 */
[-C--:B------:R-:W-:Y:S01]  /*59c0*/  FMUL.FTZ R110, R110, R8.reuse ;  /* 0x000000086e6e7220 */ /* 0x080fe20000410000 */
[----:B------:R1:W3:Y:S01]  /*59d0*/  MUFU.EX2 R13, R9 ;  /* 0x00000009000d7308 */ /* 0x0002e20000000800 */
[----:B--2---:R-:W-:Y:S01]  /*59e0*/  FADD.FTZ R4, R157, R4 ;  /* 0x000000049d047221 */ /* 0x004fe20000010000 */
[----:B------:R-:W-:Y:S01]  /*59f0*/  FADD.FTZ R20, R171, R20 ;  /* 0x00000014ab147221 */ /* 0x000fe20000010000 */
[-C--:B------:R-:W-:Y:S01]  /*5a00*/  FMUL.FTZ R111, R111, R8.reuse ;  /* 0x000000086f6f7220 */ /* 0x080fe20000410000 */
[-C--:B------:R-:W-:Y:S01]  /*5a10*/  FMUL.FTZ R114, R114, R8.reuse ;  /* 0x0000000872727220 */ /* 0x080fe20000410000 */
[----:B------:R-:W-:Y:S01]  /*5a20*/  FADD.FTZ R4, R189, R4 ;  /* 0x00000004bd047221 */ /* 0x000fe20000010000 */
[-C--:B------:R-:W-:Y:S01]  /*5a30*/  FMUL.FTZ R115, R115, R8.reuse ;  /* 0x0000000873737220 */ /* 0x080fe20000410000 */
[----:B------:R-:W-:Y:S01]  /*5a40*/  FMUL.FTZ R118, R118, R8 ;  /* 0x0000000876767220 */ /* 0x000fe20000410000 */
[----:B------:R-:W2:Y:S01]  /*5a50*/  MUFU.EX2 R190, R164 ;  /* 0x000000a400be7308 */ /* 0x000ea20000000800 */
[----:B-1----:R-:W-:-:S02]  /*5a60*/  IMAD.U32 R9, RZ, RZ, UR25 ;  /* 0x00000019ff097e24 */ /* 0x002fc4000f8e00ff */
[----:B0-----:R-:W-:Y:S01]  /*5a70*/  FADD.FTZ R4, R161, R4 ;  /* 0x00000004a1047221 */ /* 0x001fe20000010000 */
[-C--:B------:R-:W-:Y:S01]  /*5a80*/  FMUL.FTZ R119, R119, R8.reuse ;  /* 0x0000000877777220 */ /* 0x080fe20000410000 */
[-C--:B------:R-:W-:Y:S01]  /*5a90*/  FMUL.FTZ R122, R122, R8.reuse ;  /* 0x000000087a7a7220 */ /* 0x080fe20000410000 */
[----:B------:R-:W-:Y:S02]  /*5aa0*/  @!P1 VIADD R15, R9, 0x22840 ;  /* 0x00022840090f9836 */ /* 0x000fe40000000000 */
[-C--:B------:R-:W-:Y:S01]  /*5ab0*/  FMUL.FTZ R123, R123, R8.reuse ;  /* 0x000000087b7b7220 */ /* 0x080fe20000410000 */
[-C--:B------:R-:W-:Y:S01]  /*5ac0*/  FMUL.FTZ R126, R126, R8.reuse ;  /* 0x000000087e7e7220 */ /* 0x080fe20000410000 */
[----:B------:R-:W0:Y:S01]  /*5ad0*/  MUFU.EX2 R14, R170 ;  /* 0x000000aa000e7308 */ /* 0x000e220000000800 */
[----:B---3--:R-:W-:Y:S01]  /*5ae0*/  FADD.FTZ R5, R13, R20 ;  /* 0x000000140d057221 */ /* 0x008fe20000010000 */
[----:B------:R-:W-:Y:S01]  /*5af0*/  @!P1 PRMT R15, RZ, 0x654, R15 ;  /* 0x00000654ff0f9816 */ /* 0x000fe2000000000f */
[----:B------:R1:W-:Y:S06]  /*5b00*/  BAR.ARV R12, 0x100 ;  /* 0x0004000c0000751d */ /* 0x0003ec0000002000 */
[----:B------:R-:W3:Y:S01]  /*5b10*/  MUFU.EX2 R165, R165 ;  /* 0x000000a500a57308 */ /* 0x000ee20000000800 */
[----:B------:R4:W-:Y:S01]  /*5b20*/  @!P1 SYNCS.ARRIVE.TRANS64.RED.A1T0 RZ, [R15+URZ], RZ ;  /* 0x000000ff0fff99a7 */ /* 0x0009e2000810043f */
[----:B--2---:R-:W-:Y:S01]  /*5b30*/  FADD.FTZ R4, R190, R4 ;  /* 0x00000004be047221 */ /* 0x004fe20000010000 */
        /* <DEDUP_REMOVED lines=13> */
[----:B------:R0:W5:Y:S01]  /*5c10*/  MUFU.EX2 R191, R168 ;  /* 0x000000a800bf7308 */ /* 0x0001620000000800 */
[----:B---3--:R-:W-:Y:S01]  /*5c20*/  FADD.FTZ R4, R165, R4 ;  /* 0x00000004a5047221 */ /* 0x008fe20000010000 */
[-C--:B------:R-:W-:Y:S01]  /*5c30*/  FMUL.FTZ R150, R150, R8.reuse ;  /* 0x0000000896967220 */ /* 0x080fe20000410000 */
[----:B------:R-:W-:Y:S01]  /*5c40*/  FMUL.FTZ R151, R151, R8 ;  /* 0x0000000897977220 */ /* 0x000fe20000410000 */
[----:B------:R-:W-:-:S02]  /*5c50*/  F2FP.F16.F32.PACK_AB R164, R157, R188 ;  /* 0x000000bc9da4723e */ /* 0x000fc400000000ff */
[----:B------:R-:W-:Y:S02]  /*5c60*/  F2FP.F16.F32.PACK_AB R166, R161, R189 ;  /* 0x000000bda1a6723e */ /* 0x000fe400000000ff */
[----:B------:R-:W3:Y:S01]  /*5c70*/  MUFU.EX2 R11, R11 ;  /* 0x0000000b000b7308 */ /* 0x000ee20000000800 */
[----:B--2---:R-:W-:Y:S01]  /*5c80*/  FADD.FTZ R8, R10, R5 ;  /* 0x000000050a087221 */ /* 0x004fe20000010000 */
[----:B------:R-:W-:Y:S02]  /*5c90*/  F2FP.F16.F32.PACK_AB R153, R155, R176 ;  /* 0x000000b09b99723e */ /* 0x000fe400000000ff */
[----:B0-----:R-:W-:Y:S02]  /*5ca0*/  F2FP.F16.F32.PACK_AB R168, R165, R190 ;  /* 0x000000bea5a8723e */ /* 0x001fe400000000ff */
[----:B------:R-:W-:Y:S02]  /*5cb0*/  F2FP.F16.F32.PACK_AB R155, R159, R187 ;  /* 0x000000bb9f9b723e */ /* 0x000fe400000000ff */
[----:B------:R-:W0:Y:S01]  /*5cc0*/  MUFU.EX2 R169, R169 ;  /* 0x000000a900a97308 */ /* 0x000e220000000800 */
[----:B-----5:R-:W-:Y:S01]  /*5cd0*/  FADD.FTZ R4, R191, R4 ;  /* 0x00000004bf047221 */ /* 0x020fe20000010000 */
[----:B------:R-:W-:-:S02]  /*5ce0*/  F2FP.F16.F32.PACK_AB R157, R163, R192 ;  /* 0x000000c0a39d723e */ /* 0x000fc400000000ff */
[----:B------:R-:W-:Y:S02]  /*5cf0*/  F2FP.F16.F32.PACK_AB R161, R13, R171 ;  /* 0x000000ab0da1723e */ /* 0x000fe400000000ff */
[----:B------:R-:W-:Y:S02]  /*5d00*/  F2FP.F16.F32.PACK_AB R159, R194, R193 ;  /* 0x000000c1c29f723e */ /* 0x000fe400000000ff */
[----:B----4-:R-:W2:Y:S01]  /*5d10*/  MUFU.EX2 R15, R174 ;  /* 0x000000ae000f7308 */ /* 0x010ea20000000800 */
[----:B---3--:R-:W-:Y:S01]  /*5d20*/  FADD.FTZ R8, R11, R8 ;  /* 0x000000080b087221 */ /* 0x008fe20000010000 */
[----:B------:R-:W-:-:S06]  /*5d30*/  F2FP.F16.F32.PACK_AB R163, R10, R14 ;  /* 0x0000000e0aa3723e */ /* 0x000fcc00000000ff */
[----:B------:R-:W3:Y:S01]  /*5d40*/  MUFU.EX2 R167, R175 ;  /* 0x000000af00a77308 */ /* 0x000ee20000000800 */
[C---:B0-----:R-:W-:Y:S01]  /*5d50*/  FADD.FTZ R4, R169.reuse, R4 ;  /* 0x00000004a9047221 */ /* 0x041fe20000010000 */
[----:B------:R-:W-:-:S06]  /*5d60*/  F2FP.F16.F32.PACK_AB R170, R169, R191 ;  /* 0x000000bfa9aa723e */ /* 0x000fcc00000000ff */
[----:B------:R-:W0:Y:S01]  /*5d70*/  MUFU.EX2 R172, R172 ;  /* 0x000000ac00ac7308 */ /* 0x000e220000000800 */
[C---:B--2---:R-:W-:Y:S01]  /*5d80*/  FADD.FTZ R8, R15.reuse, R8 ;  /* 0x000000080f087221 */ /* 0x044fe20000010000 */
[----:B------:R-:W-:-:S06]  /*5d90*/  F2FP.F16.F32.PACK_AB R165, R15, R11 ;  /* 0x0000000b0fa5723e */ /* 0x000fcc00000000ff */
        /* <DEDUP_REMOVED lines=9> */
[----:B------:R-:W-:-:S06]  /*5e30*/  F2FP.F16.F32.PACK_AB R172, R173, R172 ;  /* 0x000000acadac723e */ /* 0x000fcc00000000ff */
[----:B------:R-:W3:Y:S01]  /*5e40*/  MUFU.EX2 R182, R182 ;  /* 0x000000b600b67308 */ /* 0x000ee20000000800 */
[----:B0-----:R-:W-:-:S07]  /*5e50*/  FADD.FTZ R8, R179, R8 ;  /* 0x00000008b3087221 */ /* 0x001fce0000010000 */
[----:B------:R-:W0:Y:S01]  /*5e60*/  MUFU.EX2 R183, R183 ;  /* 0x000000b700b77308 */ /* 0x000e220000000800 */
[C---:B--2---:R-:W-:Y:S01]  /*5e70*/  FADD.FTZ R5, R169.reuse, R8 ;  /* 0x00000008a9057221 */ /* 0x044fe20000010000 */
[----:B------:R-:W-:-:S06]  /*5e80*/  F2FP.F16.F32.PACK_AB R169, R169, R179 ;  /* 0x000000b3a9a9723e */ /* 0x000fcc00000000ff */
[----:B------:R-:W2:Y:S01]  /*5e90*/  MUFU.EX2 R173, R184 ;  /* 0x000000b800ad7308 */ /* 0x000ea20000000800 */
[----:B---3--:R-:W-:-:S07]  /*5ea0*/  FADD.FTZ R20, R182, R5 ;  /* 0x00000005b6147221 */ /* 0x008fce0000010000 */
[----:B------:R-:W3:Y:S01]  /*5eb0*/  MUFU.EX2 R185, R185 ;  /* 0x000000b900b97308 */ /* 0x000ee20000000800 */
[C---:B0-----:R-:W-:Y:S01]  /*5ec0*/  FADD.FTZ R20, R183.reuse, R20 ;  /* 0x00000014b7147221 */ /* 0x041fe20000010000 */
[----:B------:R-:W-:-:S06]  /*5ed0*/  F2FP.F16.F32.PACK_AB R171, R183, R182 ;  /* 0x000000b6b7ab723e */ /* 0x000fcc00000000ff */
        /* <DEDUP_REMOVED lines=8> */
[----:B--2---:R-:W-:Y:S01]  /*5f60*/  FADD.FTZ R5, R175, R20 ;  /* 0x00000014af057221 */ /* 0x004fe20000010000 */
[C---:B---3--:R-:W-:Y:S01]  /*5f70*/  FADD.FTZ R4, R180.reuse, R21 ;  /* 0x00000015b4047221 */ /* 0x048fe20000010000 */
[----:B------:R-:W-:Y:S02]  /*5f80*/  F2FP.F16.F32.PACK_AB R174, R180, R177 ;  /* 0x000000b1b4ae723e */ /* 0x000fe400000000ff */
[C---:B0-----:R-:W-:Y:S01]  /*5f90*/  FADD.FTZ R5, R8.reuse, R5 ;  /* 0x0000000508057221 */ /* 0x041fe20000010000 */
[----:B------:R-:W-:Y:S01]  /*5fa0*/  F2FP.F16.F32.PACK_AB R175, R8, R175 ;  /* 0x000000af08af723e */ /* 0x000fe200000000ff */
[----:B-1----:R-:W-:Y:S06]  /*5fb0*/  @!P0 BRA `(.L_x_9407) ;  /* 0x0000000000048947 */ /* 0x002fec0003800000 */
[----:B------:R-:W-:Y:S01]  /*5fc0*/  BPT.TRAP 0x1 ;  /* 0x000000040000795c */ /* 0x000fe20000300000 */
.L_x_9407:
[----:B------:R0:W1:Y:S01]  /*5fd0*/  SYNCS.PHASECHK.TRANS64.TRYWAIT P2, [UR25+0x22850], R6 ;  /* 0x02285006ff0075a7 */ /* 0x0000620008040159 */
[----:B------:R-:W-:Y:S05]  /*5fe0*/  @!P0 BRA `(.L_x_9408) ;  /* 0x0000000000048947 */ /* 0x000fea0003800000 */
[----:B------:R-:W-:Y:S01]  /*5ff0*/  BPT.TRAP 0x1 ;  /* 0x000000040000795c */ /* 0x000fe20000300000 */
.L_x_9408:
[----:B-1----:R-:W-:Y:S05]  /*6000*/  @P2 BRA `(.L_x_9409) ;  /* 0x0000000000082947 */ /* 0x002fea0003800000 */
[----:B------:R-:W1:Y:S02]  /*6010*/  SYNCS.PHASECHK.TRANS64.TRYWAIT P2, [UR25+0x22850], R6 ;  /* 0x02285006ff0075a7 */ /* 0x000e640008040159 */
[----:B-1----:R-:W-:Y:S05]  /*6020*/  @!P2 BRA `(.L_x_9410) ;  /* 0x000000b800c8a947 */ /* 0x002fea0003800000 */
.L_x_9409:
[----:B------:R-:W2:Y:S01]  /*6030*/  S2R R7, SR_TID.X ;  /* 0x0000000000077919 */ /* 0x000ea20000002100 */
[----:B------:R-:W-:Y:S01]  /*6040*/  UIMAD UR11, UR37, 0xc00, UR21 ;  /* 0x00000c00250b78a4 */ /* 0x000fe2000f8e0215 */
[----:B------:R-:W-:Y:S01]  /*6050*/  PLOP3.LUT P2, PT, PT, PT, UP0, 0x80, 0x0 ;  /* 0x000000000000781c */ /* 0x000fe20003f4f008 */
[----:B------:R-:W-:Y:S01]  /*6060*/  UMOV UR7, 0x40000040 ;  /* 0x4000004000077882 */ /* 0x000fe20000000000 */
[----:B-1----:R-:W-:Y:S02]  /*6070*/  @!P1 VIADD R9, R9, 0x22860 ;  /* 0x0002286009099836 */ /* 0x002fe40000000000 */
[----:B------:R-:W-:Y:S02]  /*6080*/  IMAD.MOV.U32 R8, RZ, RZ, R0 ;  /* 0x000000ffff087224 */ /* 0x000fe400078e0000 */
[----:B------:R-:W-:Y:S01]  /*6090*/  UMOV UR6, UR11 ;  /* 0x0000000b00067c82 */ /* 0x000fe20008000000 */
[----:B------:R-:W-:Y:S02]  /*60a0*/  @!P1 PRMT R9, RZ, 0x654, R9 ;  /* 0x00000654ff099816 */ /* 0x000fe40000000009 */
[----:B--2---:R-:W-:-:S05]  /*60b0*/  SHF.R.U32.HI R7, RZ, 0x7, R7 ;  /* 0x00000007ff077819 */ /* 0x004fca0000011607 */
[----:B0-----:R-:W-:Y:S02]  /*60c0*/  VIADD R6, R7, 0x8 ;  /* 0x0000000807067836 */ /* 0x001fe40000000000 */
[----:B------:R-:W-:-:S03]  /*60d0*/  IMAD.MOV.U32 R7, RZ, RZ, R3 ;  /* 0x000000ffff077224 */ /* 0x000fc600078e0003 */
[----:B------:R3:W-:Y:S06]  /*60e0*/  BAR.SYNC.DEFER_BLOCKING R6, 0x100 ;  /* 0x000400060000751d */ /* 0x0007ec0000010000 */
[----:B------:R-:W-:-:S06]  /*60f0*/  WARPGROUP.ARRIVE ;  /* 0x00000000000079c5 */ /* 0x000fcc0000000000 */
        /* <DEDUP_REMOVED lines=32> */
[----:B------:R3:W-:Y:S01]  /*6300*/  @!P1 SYNCS.ARRIVE.TRANS64.RED.A1T0 RZ, [R9+URZ], RZ ;  /* 0x000000ff09ff99a7 */ /* 0x0007e2000810043f */
[----:B------:R-:W-:Y:S05]  /*6310*/  @P2 BRA `(.L_x_9411) ;  /* 0xffffffdc00382947 */ /* 0x000fea000383ffff */
.L_x_9402:
[----:B------:R-:W4:Y:S01]  /*6320*/  SHFL.BFLY PT, R7, R4, 0x2, 0x1f ;  /* 0x0c401f0004077f89 */ /* 0x000f2200000e0000 */
[----:B------:R-:W-:Y:S01]  /*6330*/  UIADD3 UR37, UR37, 0x1, URZ ;  /* 0x0000000125257890 */ /* 0x000fe2000fffe03f */
[----:B------:R0:W-:Y:S06]  /*6340*/  BAR.ARV R12, 0x100 ;  /* 0x0004000c0000751d */ /* 0x0001ec0000002000 */
[----:B------:R-:W-:Y:S02]  /*6350*/  UISETP.NE.AND UP0, UPT, UR37, 0x2, UPT ;  /* 0x000000022500788c */ /* 0x000fe4000bf05270 */
[----:B------:R-:W-:Y:S06]  /*6360*/  BAR.ARV 0x8, 0x180 ;  /* 0x0206000000007b1d */ /* 0x000fec0000002000 */
[----:B------:R-:W-:Y:S01]  /*6370*/  USEL UR4, URZ, 0x1, UP0 ;  /* 0x000000013f047887 */ /* 0x000fe20008000000 */
[----:B------:R-:W-:Y:S01]  /*6380*/  PLOP3.LUT P0, PT, PT, PT, PT, 0x8, 0x0 ;  /* 0x000000000000781c */ /* 0x000fe20003f0e170 */
[----:B012---:R-:W0:Y:S01]  /*6390*/  SHFL.BFLY PT, R8, R5, 0x2, 0x1f ;  /* 0x0c401f0005087f89 */ /* 0x007e2200000e0000 */
[----:B------:R-:W-:-:S02]  /*63a0*/  UIADD3 UR48, UR48, 0x1, URZ ;  /* 0x0000000130307890 */ /* 0x000fc4000fffe03f */
[----:B------:R-:W-:Y:S01]  /*63b0*/  USEL UR37, UR37, URZ, UP0 ;  /* 0x0000003f25257287 */ /* 0x000fe20008000000 */
[----:B----4-:R-:W-:Y:S01]  /*63c0*/  FADD.FTZ R7, R7, R4 ;  /* 0x0000000407077221 */ /* 0x010fe20000010000 */
[----:B------:R-:W-:Y:S01]  /*63d0*/  IMAD.MOV.U32 R4, RZ, RZ, RZ ;  /* 0x000000ffff047224 */ /* 0x000fe200078e00ff */
[----:B------:R-:W-:-:S03]  /*63e0*/  ULOP3.LUT UR47, UR47, UR4, URZ, 0x3c, !UPT ;  /* 0x000000042f2f7292 */ /* 0x000fc6000f8e3c3f */
[----:B---3--:R-:W1:Y:S01]  /*63f0*/  SHFL.BFLY PT, R6, R7, 0x1, 0x1f ;  /* 0x0c201f0007067f89 */ /* 0x008e6200000e0000 */
[----:B0-----:R-:W-:-:S05]  /*6400*/  FADD.FTZ R8, R8, R5 ;  /* 0x0000000508087221 */ /* 0x001fca0000010000 */
[----:B------:R-:W0:Y:S01]  /*6410*/  SHFL.BFLY PT, R9, R8, 0x1, 0x1f ;  /* 0x0c201f0008097f89 */ /* 0x000e2200000e0000 */
[----:B-1----:R-:W-:Y:S01]  /*6420*/  FADD.FTZ R10, R7, R6 ;  /* 0x00000006070a7221 */ /* 0x002fe20000010000 */
[----:B------:R-:W-:Y:S02]  /*6430*/  IMAD.MOV.U32 R6, RZ, RZ, RZ ;  /* 0x000000ffff067224 */ /* 0x000fe400078e00ff */
[----:B------:R-:W-:Y:S02]  /*6440*/  IMAD.U32 R7, RZ, RZ, UR10 ;  /* 0x0000000aff077e24 */ /* 0x000fe4000f8e00ff */
[----:B------:R-:W-:-:S13]  /*6450*/  FSETP.NE.FTZ.AND P1, PT, R10, RZ, PT ;  /* 0x000000ff0a00720b */ /* 0x000fda0003f35000 */
[----:B------:R-:W1:Y:S01]  /*6460*/  @P1 MUFU.RCP R6, R10 ;  /* 0x0000000a00061308 */ /* 0x000e620000001000 */
[----:B------:R-:W-:Y:S01]  /*6470*/  @P1 FMUL.FTZ R7, R7, 0.69314718246459960938 ;  /* 0x3f31721807071820 */ /* 0x000fe20000410000 */
[----:B0-----:R-:W-:Y:S01]  /*6480*/  FADD.FTZ R5, R8, R9 ;  /* 0x0000000908057221 */ /* 0x001fe20000010000 */
[----:B------:R-:W-:-:S04]  /*6490*/  IMAD.U32 R8, RZ, RZ, UR10 ;  /* 0x0000000aff087e24 */ /* 0x000fc8000f8e00ff */
[----:B------:R-:W-:Y:S01]  /*64a0*/  FSETP.NE.FTZ.AND P2, PT, R5, RZ, PT ;  /* 0x000000ff0500720b */ /* 0x000fe20003f55000 */
[----:B------:R-:W0:Y:S01]  /*64b0*/  @P1 MUFU.LG2 R9, R10 ;  /* 0x0000000a00091308 */ /* 0x000e220000000c00 */
[-C--:B-1----:R-:W-:Y:S01]  /*64c0*/  FMUL.FTZ R24, R24, R6.reuse ;  /* 0x0000000618187220 */ /* 0x082fe20000410000 */
[-C--:B------:R-:W-:Y:S01]  /*64d0*/  FMUL.FTZ R25, R25, R6.reuse ;  /* 0x0000000619197220 */ /* 0x080fe20000410000 */
[----:B------:R-:W-:-:S09]  /*64e0*/  FMUL.FTZ R28, R28, R6 ;  /* 0x000000061c1c7220 */ /* 0x000fd20000410000 */
[----:B------:R-:W1:Y:S01]  /*64f0*/  @P2 MUFU.LG2 R10, R5 ;  /* 0x00000005000a2308 */ /* 0x000e620000000c00 */
[----:B------:R-:W-:Y:S01]  /*6500*/  @P2 FMUL.FTZ R8, R8, 0.69314718246459960938 ;  /* 0x3f31721808082820 */ /* 0x000fe20000410000 */
[-C--:B------:R-:W-:Y:S01]  /*6510*/  FMUL.FTZ R29, R29, R6.reuse ;  /* 0x000000061d1d7220 */ /* 0x080fe20000410000 */
[-C--:B------:R-:W-:Y:S01]  /*6520*/  FMUL.FTZ R32, R32, R6.reuse ;  /* 0x0000000620207220 */ /* 0x080fe20000410000 */
[-C--:B------:R-:W-:Y:S01]  /*6530*/  FMUL.FTZ R33, R33, R6.reuse ;  /* 0x0000000621217220 */ /* 0x080fe20000410000 */
[----:B0-----:R-:W-:Y:S01]  /*6540*/  @P1 FMUL.FTZ R9, R9, 0.69314718246459960938 ;  /* 0x3f31721809091820 */ /* 0x001fe20000410000 */
[-C--:B------:R-:W-:Y:S01]  /*6550*/  FMUL.FTZ R36, R36, R6.reuse ;  /* 0x0000000624247220 */ /* 0x080fe20000410000 */
[-C--:B------:R-:W-:Y:S01]  /*6560*/  FMUL.FTZ R37, R37, R6.reuse ;  /* 0x0000000625257220 */ /* 0x080fe20000410000 */
[----:B------:R0:W2:Y:S01]  /*6570*/  @P2 MUFU.RCP R4, R5 ;  /* 0x0000000500042308 */ /* 0x0000a20000001000 */
        /* <DEDUP_REMOVED lines=58> */
[-C--:B--2---:R-:W-:Y:S01]  /*6920*/  FMUL.FTZ R26, R26, R4.reuse ;  /* 0x000000041a1a7220 */ /* 0x084fe20000410000 */
[----:B------:R-:W-:Y:S02]  /*6930*/  IMAD.MOV.U32 R6, RZ, RZ, -0x800000 ;  /* 0xff800000ff067424 */ /* 0x000fe400078e00ff */
        /* <DEDUP_REMOVED lines=64> */
[----:B------:R-:W-:-:S07]  /*6d40*/  @P2 FFMA.FTZ R6, R8, R3, R10 ;  /* 0x0000000308062223 */ /* 0x000fce000001000a */
.L_x_9391:
        /* <DEDUP_REMOVED lines=13> */
[----:B------:R-:W-:Y:S01]  /*6e20*/  IMAD.MOV.U32 R20, RZ, RZ, 0x2 ;  /* 0x00000002ff147424 */ /* 0x000fe200078e00ff */
[----:B------:R-:W-:Y:S01]  /*6e30*/  F2FP.F16.F32.PACK_AB R10, R29, R28 ;  /* 0x0000001c1d0a723e */ /* 0x000fe200000000ff */
[----:B------:R-:W-:Y:S01]  /*6e40*/  ULDC.64 UR14, c[0x0][0xc00] ;  /* 0x00030000000e7ab9 */ /* 0x000fe20000000a00 */
[----:B------:R-:W-:Y:S01]  /*6e50*/  F2FP.F16.F32.PACK_AB R11, R31, R30 ;  /* 0x0000001e1f0b723e */ /* 0x000fe200000000ff */
[----:B------:R-:W-:Y:S01]  /*6e60*/  USHF.L.U64.HI UR16, UR46, 0x2, UR45 ;  /* 0x000000022e107899 */ /* 0x000fe2000801022d */
[----:B------:R-:W3:Y:S01]  /*6e70*/  LDL R179, [R1+0x34] ;  /* 0x0000340001b37983 */ /* 0x000ee20000100800 */
[----:B------:R-:W-:Y:S01]  /*6e80*/  ULDC UR20, c[0x0][0xbe8] ;  /* 0x0002fa0000147ab9 */ /* 0x000fe20000000800 */
[----:B------:R-:W-:Y:S01]  /*6e90*/  UMOV UR10, UR8 ;  /* 0x00000008000a7c82 */ /* 0x000fe20008000000 */
[----:B0-----:R-:W-:Y:S01]  /*6ea0*/  UMOV UR11, UR4 ;  /* 0x00000004000b7c82 */ /* 0x001fe20008000000 */
[----:B------:R-:W-:-:S04]  /*6eb0*/  USHF.L.U32 UR4, UR46, 0x2, URZ ;  /* 0x000000022e047899 */ /* 0x000fc8000800063f */
[----:B------:R-:W-:-:S04]  /*6ec0*/  UIADD3 UR9, UP0, UR4, UR14, URZ ;  /* 0x0000000e04097290 */ /* 0x000fc8000ff1e03f */
[----:B------:R-:W-:Y:S01]  /*6ed0*/  UIADD3.X UR12, UR16, UR15, URZ, UP0, !UPT ;  /* 0x0000000f100c7290 */ /* 0x000fe200087fe43f */
[----:B------:R-:W-:Y:S01]  /*6ee0*/  BAR.SYNC.DEFER_BLOCKING 0x1, 0x100 ;  /* 0x0044000000007b1d */ /* 0x000fe20000010000 */
[----:B--2---:R-:W-:-:S03]  /*6ef0*/  IMAD.WIDE R20, R0, R20, UR10 ;  /* 0x0000000a00147e25 */ /* 0x004fc6000f8e0214 */
[C---:B------:R-:W-:Y:S02]  /*6f00*/  IADD3 R13, P1, R20.reuse, 0x20, RZ ;  /* 0x00000020140d7810 */ /* 0x040fe40007f3e0ff */
[C---:B------:R-:W-:Y:S02]  /*6f10*/  IADD3 R15, P0, R20.reuse, 0x40, RZ ;  /* 0x00000040140f7810 */ /* 0x040fe40007f1e0ff */
[----:B------:R-:W-:Y:S02]  /*6f20*/  IADD3 R157, P6, R20, 0x4020, RZ ;  /* 0x00004020149d7810 */ /* 0x000fe40007fde0ff */
[----:B------:R-:W-:Y:S02]  /*6f30*/  LOP3.LUT R12, R13, 0x380, RZ, 0xc0, !PT ;  /* 0x000003800d0c7812 */ /* 0x000fe400078ec0ff */
[----:B------:R-:W-:Y:S02]  /*6f40*/  LOP3.LUT R14, R15, 0x380, RZ, 0xc0, !PT ;  /* 0x000003800f0e7812 */ /* 0x000fe400078ec0ff */
[----:B------:R-:W-:-:S02]  /*6f50*/  LOP3.LUT R156, R157, 0x380, RZ, 0xc0, !PT ;  /* 0x000003809d9c7812 */ /* 0x000fc400078ec0ff */
[----:B------:R-:W-:Y:S02]  /*6f60*/  LOP3.LUT R9, R20, 0x380, RZ, 0xc0, !PT ;  /* 0x0000038014097812 */ /* 0x000fe400078ec0ff */
[----:B------:R-:W-:Y:S02]  /*6f70*/  SHF.R.U64 R12, R12, 0x3, RZ ;  /* 0x000000030c0c7819 */ /* 0x000fe400000012ff */
[----:B------:R-:W-:Y:S02]  /*6f80*/  SHF.R.U64 R14, R14, 0x3, RZ ;  /* 0x000000030e0e7819 */ /* 0x000fe400000012ff */
[----:B------:R-:W-:Y:S02]  /*6f90*/  SHF.R.U64 R156, R156, 0x3, RZ ;  /* 0x000000039c9c7819 */ /* 0x000fe400000012ff */
[----:B------:R-:W-:Y:S02]  /*6fa0*/  IADD3 R159, P5, R20, 0x4040, RZ ;  /* 0x00004040149f7810 */ /* 0x000fe40007fbe0ff */
[----:B------:R-:W-:-:S02]  /*6fb0*/  SHF.R.U64 R9, R9, 0x3, RZ ;  /* 0x0000000309097819 */ /* 0x000fc400000012ff */
[----:B------:R-:W-:Y:S01]  /*6fc0*/  LOP3.LUT R12, R12, R13, RZ, 0x3c, !PT ;  /* 0x0000000d0c0c7212 */ /* 0x000fe200078e3cff */
[--C-:B------:R-:W-:Y:S01]  /*6fd0*/  IMAD.X R13, RZ, RZ, R21.reuse, P1 ;  /* 0x000000ffff0d7224 */ /* 0x100fe200008e0615 */
[----:B------:R-:W-:Y:S01]  /*6fe0*/  LOP3.LUT R14, R14, R15, RZ, 0x3c, !PT ;  /* 0x0000000f0e0e7212 */ /* 0x000fe200078e3cff */
[--C-:B------:R-:W-:Y:S01]  /*6ff0*/  IMAD.X R15, RZ, RZ, R21.reuse, P0 ;  /* 0x000000ffff0f7224 */ /* 0x100fe200000e0615 */
[----:B------:R-:W-:Y:S02]  /*7000*/  IADD3 R163, P2, R20, 0x4060, RZ ;  /* 0x0000406014a37810 */ /* 0x000fe40007f5e0ff */
[----:B------:R-:W-:Y:S01]  /*7010*/  LOP3.LUT R156, R156, R157, RZ, 0x3c, !PT ;  /* 0x0000009d9c9c7212 */ /* 0x000fe200078e3cff */
[----:B------:R-:W-:Y:S01]  /*7020*/  IMAD.X R157, RZ, RZ, R21, P6 ;  /* 0x000000ffff9d7224 */ /* 0x000fe200030e0615 */
[----:B------:R-:W-:Y:S02]  /*7030*/  IADD3 R165, P1, R20, 0x8000, RZ ;  /* 0x0000800014a57810 */ /* 0x000fe40007f3e0ff */
[----:B------:R-:W-:-:S02]  /*7040*/  LOP3.LUT R158, R159, 0x380, RZ, 0xc0, !PT ;  /* 0x000003809f9e7812 */ /* 0x000fc400078ec0ff */
[C---:B------:R-:W-:Y:S02]  /*7050*/  IADD3 R167, P0, R20.reuse, 0x8020, RZ ;  /* 0x0000802014a77810 */ /* 0x040fe40007f1e0ff */
[----:B------:R-:W-:Y:S01]  /*7060*/  LOP3.LUT R8, R9, R20, RZ, 0x3c, !PT ;  /* 0x0000001409087212 */ /* 0x000fe200078e3cff */
[----:B------:R-:W-:Y:S01]  /*7070*/  IMAD.MOV.U32 R9, RZ, RZ, R21 ;  /* 0x000000ffff097224 */ /* 0x000fe200078e0015 */
[C---:B------:R-:W-:Y:S02]  /*7080*/  IADD3 R4, P6, R20.reuse, 0xc000, RZ ;  /* 0x0000c00014047810 */ /* 0x040fe40007fde0ff */
[C---:B------:R-:W-:Y:S02]  /*7090*/  IADD3 R153, P4, R20.reuse, 0x60, RZ ;  /* 0x0000006014997810 */ /* 0x040fe40007f9e0ff */
[----:B------:R-:W-:Y:S02]  /*70a0*/  IADD3 R155, P3, R20, 0x4000, RZ ;  /* 0x00004000149b7810 */ /* 0x000fe40007f7e0ff */
[----:B------:R-:W-:-:S02]  /*70b0*/  LOP3.LUT R162, R163, 0x380, RZ, 0xc0, !PT ;  /* 0x00000380a3a27812 */ /* 0x000fc400078ec0ff */
[----:B------:R-:W-:Y:S02]  /*70c0*/  LOP3.LUT R164, R165, 0x380, RZ, 0xc0, !PT ;  /* 0x00000380a5a47812 */ /* 0x000fe400078ec0ff */
[----:B------:R-:W-:Y:S02]  /*70d0*/  SHF.R.U64 R158, R158, 0x3, RZ ;  /* 0x000000039e9e7819 */ /* 0x000fe400000012ff */
[----:B------:R-:W-:Y:S02]  /*70e0*/  LOP3.LUT R166, R167, 0x380, RZ, 0xc0, !PT ;  /* 0x00000380a7a67812 */ /* 0x000fe400078ec0ff */
[----:B------:R-:W-:Y:S02]  /*70f0*/  LOP3.LUT R3, R4, 0x380, RZ, 0xc0, !PT ;  /* 0x0000038004037812 */ /* 0x000fe400078ec0ff */
[----:B------:R-:W-:Y:S02]  /*7100*/  LOP3.LUT R152, R153, 0x380, RZ, 0xc0, !PT ;  /* 0x0000038099987812 */ /* 0x000fe400078ec0ff */
[----:B------:R-:W-:-:S02]  /*7110*/  LOP3.LUT R154, R155, 0x380, RZ, 0xc0, !PT ;  /* 0x000003809b9a7812 */ /* 0x000fc400078ec0ff */
[----:B------:R-:W-:Y:S02]  /*7120*/  SHF.R.U64 R162, R162, 0x3, RZ ;  /* 0x00000003a2a27819 */ /* 0x000fe400000012ff */
[----:B------:R-:W-:Y:S02]  /*7130*/  MOV R0, R8 ;  /* 0x0000000800007202 */ /* 0x000fe40000000f00 */
[----:B------:R-:W-:Y:S02]  /*7140*/  SHF.R.U64 R164, R164, 0x3, RZ ;  /* 0x00000003a4a47819 */ /* 0x000fe400000012ff */
[----:B------:R-:W-:Y:S02]  /*7150*/  F2FP.F16.F32.PACK_AB R8, R25, R24 ;  /* 0x000000181908723e */ /* 0x000fe400000000ff */
[----:B------:R-:W-:Y:S02]  /*7160*/  F2FP.F16.F32.PACK_AB R9, R27, R26 ;  /* 0x0000001a1b09723e */ /* 0x000fe400000000ff */
[----:B------:R-:W-:Y:S01]  /*7170*/  LOP3.LUT R158, R158, R159, RZ, 0x3c, !PT ;  /* 0x0000009f9e9e7212 */ /* 0x000fe200078e3cff */
[----:B------:R-:W-:Y:S01]  /*7180*/  IMAD.X R159, RZ, RZ, R21, P5 ;  /* 0x000000ffff9f7224 */ /* 0x000fe200028e0615 */
[----:B------:R-:W-:-:S02]  /*7190*/  SHF.R.U64 R166, R166, 0x3, RZ ;  /* 0x00000003a6a67819 */ /* 0x000fc400000012ff */
[----:B------:R-:W-:Y:S02]  /*71a0*/  SHF.R.U64 R3, R3, 0x3, RZ ;  /* 0x0000000303037819 */ /* 0x000fe400000012ff */
[----:B------:R-:W-:Y:S02]  /*71b0*/  SHF.R.U64 R152, R152, 0x3, RZ ;  /* 0x0000000398987819 */ /* 0x000fe400000012ff */
[----:B------:R-:W-:Y:S02]  /*71c0*/  SHF.R.U64 R154, R154, 0x3, RZ ;  /* 0x000000039a9a7819 */ /* 0x000fe400000012ff */
[----:B------:R-:W-:Y:S01]  /*71d0*/  LOP3.LUT R162, R162, R163, RZ, 0x3c, !PT ;  /* 0x000000a3a2a27212 */ /* 0x000fe200078e3cff */
[--C-:B------:R-:W-:Y:S01]  /*71e0*/  IMAD.X R163, RZ, RZ, R21.reuse, P2 ;  /* 0x000000ffffa37224 */ /* 0x100fe200010e0615 */
[----:B------:R-:W-:Y:S01]  /*71f0*/  IADD3 R7, P5, R20, 0xc020, RZ ;  /* 0x0000c02014077810 */ /* 0x000fe20007fbe0ff */
[----:B------:R0:W-:Y:S01]  /*7200*/  STSM.16.M88.4 [R0], R8 ;  /* 0x0000000800007844 */ /* 0x0001e20000000200 */
[----:B------:R-:W-:Y:S01]  /*7210*/  LOP3.LUT R164, R164, R165, RZ, 0x3c, !PT ;  /* 0x000000a5a4a47212 */ /* 0x000fe200078e3cff */
[----:B------:R-:W-:Y:S01]  /*7220*/  IMAD.X R165, RZ, RZ, R21, P1 ;  /* 0x000000ffffa57224 */ /* 0x000fe200008e0615 */
[----:B------:R-:W-:-:S02]  /*7230*/  LOP3.LUT R166, R166, R167, RZ, 0x3c, !PT ;  /* 0x000000a7a6a67212 */ /* 0x000fc400078e3cff */
[C---:B------:R-:W-:Y:S02]  /*7240*/  IADD3 R161, P2, R20.reuse, 0xc040, RZ ;  /* 0x0000c04014a17810 */ /* 0x040fe40007f5e0ff */
[----:B------:R-:W-:Y:S02]  /*7250*/  IADD3 R167, P1, R20, 0xc060, RZ ;  /* 0x0000c06014a77810 */ /* 0x000fe40007f3e0ff */
[----:B------:R-:W-:Y:S01]  /*7260*/  LOP3.LUT R152, R152, R153, RZ, 0x3c, !PT ;  /* 0x0000009998987212 */ /* 0x000fe200078e3cff */
[--C-:B------:R-:W-:Y:S01]  /*7270*/  IMAD.X R153, RZ, RZ, R21.reuse, P4 ;  /* 0x000000ffff997224 */ /* 0x100fe200020e0615 */
[----:B------:R-:W-:Y:S01]  /*7280*/  LOP3.LUT R154, R154, R155, RZ, 0x3c, !PT ;  /* 0x0000009b9a9a7212 */ /* 0x000fe200078e3cff */
[----:B------:R-:W-:Y:S01]  /*7290*/  IMAD.X R155, RZ, RZ, R21, P3 ;  /* 0x000000ffff9b7224 */ /* 0x000fe200018e0615 */
[----:B------:R-:W-:Y:S02]  /*72a0*/  IADD3 R169, P4, R20, 0x8040, RZ ;  /* 0x0000804014a97810 */ /* 0x000fe40007f9e0ff */
[----:B0-----:R-:W-:-:S02]  /*72b0*/  LOP3.LUT R8, R3, R4, RZ, 0x3c, !PT ;  /* 0x0000000403087212 */ /* 0x001fc400078e3cff */
[----:B------:R-:W-:Y:S02]  /*72c0*/  LOP3.LUT R3, R7, 0x380, RZ, 0xc0, !PT ;  /* 0x0000038007037812 */ /* 0x000fe400078ec0ff */
[----:B------:R-:W-:Y:S02]  /*72d0*/  IADD3 R171, P3, R20, 0x8060, RZ ;  /* 0x0000806014ab7810 */ /* 0x000fe40007f7e0ff */
[----:B------:R-:W-:Y:S02]  /*72e0*/  LOP3.LUT R160, R161, 0x380, RZ, 0xc0, !PT ;  /* 0x00000380a1a07812 */ /* 0x000fe400078ec0ff */
[----:B------:R-:W-:Y:S02]  /*72f0*/  LOP3.LUT R20, R167, 0x380, RZ, 0xc0, !PT ;  /* 0x00000380a7147812 */ /* 0x000fe400078ec0ff */
[----:B------:R-:W-:Y:S01]  /*7300*/  SHF.R.U64 R10, R3, 0x3, RZ ;  /* 0x00000003030a7819 */ /* 0x000fe200000012ff */
[--C-:B------:R-:W-:Y:S01]  /*7310*/  IMAD.X R9, RZ, RZ, R21.reuse, P6 ;  /* 0x000000ffff097224 */ /* 0x100fe200030e0615 */
[----:B------:R-:W-:Y:S01]  /*7320*/  SHF.R.U64 R160, R160, 0x3, RZ ;  /* 0x00000003a0a07819 */ /* 0x000fe200000012ff */
[----:B------:R-:W-:Y:S01]  /*7330*/  IMAD.X R11, RZ, RZ, R21, P5 ;  /* 0x000000ffff0b7224 */ /* 0x000fe200028e0615 */
[----:B------:R-:W-:-:S02]  /*7340*/  LOP3.LUT R168, R169, 0x380, RZ, 0xc0, !PT ;  /* 0x00000380a9a87812 */ /* 0x000fc400078ec0ff */
[----:B------:R-:W-:Y:S02]  /*7350*/  SHF.R.U64 R20, R20, 0x3, RZ ;  /* 0x0000000314147819 */ /* 0x000fe400000012ff */
[----:B------:R-:W-:Y:S02]  /*7360*/  MOV R173, R156 ;  /* 0x0000009c00ad7202 */ /* 0x000fe40000000f00 */
[----:B------:R-:W-:Y:S02]  /*7370*/  MOV R174, R158 ;  /* 0x0000009e00ae7202 */ /* 0x000fe40000000f00 */
[----:B------:R-:W-:Y:S02]  /*7380*/  LOP3.LUT R10, R10, R7, RZ, 0x3c, !PT ;  /* 0x000000070a0a7212 */ /* 0x000fe400078e3cff */
[----:B------:R-:W-:Y:S02]  /*7390*/  MOV R12, R12 ;  /* 0x0000000c000c7202 */ /* 0x000fe40000000f00 */
[----:B------:R-:W-:-:S02]  /*73a0*/  F2FP.F16.F32.PACK_AB R156, R33, R32 ;  /* 0x00000020219c723e */ /* 0x000fc400000000ff */
[----:B------:R-:W-:Y:S02]  /*73b0*/  F2FP.F16.F32.PACK_AB R157, R35, R34 ;  /* 0x00000022239d723e */ /* 0x000fe400000000ff */
[----:B------:R-:W-:Y:S02]  /*73c0*/  F2FP.F16.F32.PACK_AB R158, R37, R36 ;  /* 0x00000024259e723e */ /* 0x000fe400000000ff */
[----:B------:R-:W-:Y:S02]  /*73d0*/  F2FP.F16.F32.PACK_AB R159, R39, R38 ;  /* 0x00000026279f723e */ /* 0x000fe400000000ff */
[----:B------:R-:W-:Y:S02]  /*73e0*/  LOP3.LUT R170, R171, 0x380, RZ, 0xc0, !PT ;  /* 0x00000380abaa7812 */ /* 0x000fe400078ec0ff */
[----:B------:R-:W-:Y:S01]  /*73f0*/  LOP3.LUT R160, R160, R161, RZ, 0x3c, !PT ;  /* 0x000000a1a0a07212 */ /* 0x000fe200078e3cff */
[----:B------:R-:W-:Y:S01]  /*7400*/  IMAD.X R161, RZ, RZ, R21, P2 ;  /* 0x000000ffffa17224 */ /* 0x000fe200010e0615 */
[----:B------:R-:W-:-:S02]  /*7410*/  SHF.R.U64 R168, R168, 0x3, RZ ;  /* 0x00000003a8a87819 */ /* 0x000fc400000012ff */
[----:B------:R-:W-:Y:S01]  /*7420*/  LOP3.LUT R20, R20, R167, RZ, 0x3c, !PT ;  /* 0x000000a714147212 */ /* 0x000fe200078e3cff */
[----:B------:R-:W-:Y:S01]  /*7430*/  IMAD.X R167, RZ, RZ, R21, P0 ;  /* 0x000000ffffa77224 */ /* 0x000fe200000e0615 */
[----:B------:R-:W-:Y:S01]  /*7440*/  MOV R0, R8 ;  /* 0x0000000800007202 */ /* 0x000fe20000000f00 */
[----:B------:R0:W-:Y:S01]  /*7450*/  STSM.16.M88.4 [R12], R156 ;  /* 0x0000009c0c007844 */ /* 0x0001e20000000200 */
[----:B------:R-:W-:Y:S02]  /*7460*/  MOV R3, R10 ;  /* 0x0000000a00037202 */ /* 0x000fe40000000f00 */
[----:B------:R-:W-:Y:S02]  /*7470*/  SHF.R.U64 R170, R170, 0x3, RZ ;  /* 0x00000003aaaa7819 */ /* 0x000fe400000012ff */
[----:B------:R-:W-:Y:S02]  /*7480*/  MOV R176, R14 ;  /* 0x0000000e00b07202 */ /* 0x000fe40000000f00 */
[----:B------:R-:W-:-:S02]  /*7490*/  F2FP.F16.F32.PACK_AB R8, R41, R40 ;  /* 0x000000282908723e */ /* 0x000fc400000000ff */
[----:B------:R-:W-:Y:S02]  /*74a0*/  F2FP.F16.F32.PACK_AB R9, R43, R42 ;  /* 0x0000002a2b09723e */ /* 0x000fe400000000ff */
[----:B------:R-:W-:Y:S02]  /*74b0*/  F2FP.F16.F32.PACK_AB R10, R45, R44 ;  /* 0x0000002c2d0a723e */ /* 0x000fe400000000ff */
[----:B------:R-:W-:Y:S02]  /*74c0*/  F2FP.F16.F32.PACK_AB R11, R47, R46 ;  /* 0x0000002e2f0b723e */ /* 0x000fe400000000ff */
[----:B------:R-:W-:Y:S02]  /*74d0*/  MOV R177, R152 ;  /* 0x0000009800b17202 */ /* 0x000fe40000000f00 */
[----:B------:R-:W-:Y:S02]  /*74e0*/  MOV R178, R154 ;  /* 0x0000009a00b27202 */ /* 0x000fe40000000f00 */
[----:B0-----:R-:W-:-:S02]  /*74f0*/  F2FP.F16.F32.PACK_AB R12, R49, R48 ;  /* 0x00000030310c723e */ /* 0x001fc400000000ff */
[----:B------:R-:W-:Y:S02]  /*7500*/  F2FP.F16.F32.PACK_AB R13, R51, R50 ;  /* 0x00000032330d723e */ /* 0x000fe400000000ff */
[----:B------:R-:W-:Y:S02]  /*7510*/  F2FP.F16.F32.PACK_AB R14, R53, R52 ;  /* 0x00000034350e723e */ /* 0x000fe400000000ff */
[----:B------:R-:W-:Y:S02]  /*7520*/  F2FP.F16.F32.PACK_AB R15, R55, R54 ;  /* 0x00000036370f723e */ /* 0x000fe400000000ff */
[----:B------:R-:W-:Y:S01]  /*7530*/  LOP3.LUT R168, R168, R169, RZ, 0x3c, !PT ;  /* 0x000000a9a8a87212 */ /* 0x000fe200078e3cff */
[----:B------:R-:W-:Y:S01]  /*7540*/  IMAD.X R169, RZ, RZ, R21, P4 ;  /* 0x000000ffffa97224 */ /* 0x000fe200020e0615 */
[----:B------:R-:W-:Y:S02]  /*7550*/  F2FP.F16.F32.PACK_AB R152, R57, R56 ;  /* 0x000000383998723e */ /* 0x000fe400000000ff */
[----:B------:R-:W-:-:S02]  /*7560*/  F2FP.F16.F32.PACK_AB R153, R59, R58 ;  /* 0x0000003a3b99723e */ /* 0x000fc400000000ff */
[----:B------:R-:W-:Y:S02]  /*7570*/  F2FP.F16.F32.PACK_AB R154, R61, R60 ;  /* 0x0000003c3d9a723e */ /* 0x000fe400000000ff */
[----:B------:R-:W-:Y:S02]  /*7580*/  F2FP.F16.F32.PACK_AB R155, R63, R62 ;  /* 0x0000003e3f9b723e */ /* 0x000fe400000000ff */
[----:B------:R-:W-:Y:S02]  /*7590*/  MOV R175, R162 ;  /* 0x000000a200af7202 */ /* 0x000fe40000000f00 */
[----:B------:R-:W-:Y:S02]  /*75a0*/  MOV R4, R160 ;  /* 0x000000a000047202 */ /* 0x000fe40000000f00 */
[----:B------:R-:W-:Y:S02]  /*75b0*/  F2FP.F16.F32.PACK_AB R156, R65, R64 ;  /* 0x00000040419c723e */ /* 0x000fe400000000ff */
[----:B------:R-:W-:-:S02]  /*75c0*/  F2FP.F16.F32.PACK_AB R157, R67, R66 ;  /* 0x00000042439d723e */ /* 0x000fc400000000ff */
[----:B------:R-:W-:Y:S02]  /*75d0*/  F2FP.F16.F32.PACK_AB R158, R69, R68 ;  /* 0x00000044459e723e */ /* 0x000fe400000000ff */
[----:B------:R-:W-:Y:S01]  /*75e0*/  F2FP.F16.F32.PACK_AB R159, R71, R70 ;  /* 0x00000046479f723e */ /* 0x000fe200000000ff */
[----:B------:R0:W-:Y:S01]  /*75f0*/  STSM.16.M88.4 [R176], R8 ;  /* 0x00000008b0007844 */ /* 0x0001e20000000200 */
[----:B------:R-:W-:Y:S01]  /*7600*/  LOP3.LUT R170, R170, R171, RZ, 0x3c, !PT ;  /* 0x000000abaaaa7212 */ /* 0x000fe200078e3cff */
[----:B------:R-:W-:Y:S01]  /*7610*/  IMAD.X R171, RZ, RZ, R21, P3 ;  /* 0x000000ffffab7224 */ /* 0x000fe200018e0615 */
[----:B------:R-:W-:Y:S02]  /*7620*/  MOV R7, R164 ;  /* 0x000000a400077202 */ /* 0x000fe40000000f00 */
[----:B------:R-:W-:Y:S02]  /*7630*/  MOV R172, R166 ;  /* 0x000000a600ac7202 */ /* 0x000fe40000000f00 */
[----:B------:R-:W-:-:S02]  /*7640*/  F2FP.F16.F32.PACK_AB R160, R73, R72 ;  /* 0x0000004849a0723e */ /* 0x000fc400000000ff */
[----:B------:R-:W-:Y:S02]  /*7650*/  F2FP.F16.F32.PACK_AB R161, R75, R74 ;  /* 0x0000004a4ba1723e */ /* 0x000fe400000000ff */
[----:B------:R-:W-:Y:S02]  /*7660*/  F2FP.F16.F32.PACK_AB R162, R77, R76 ;  /* 0x0000004c4da2723e */ /* 0x000fe400000000ff */
[----:B------:R-:W-:Y:S01]  /*7670*/  F2FP.F16.F32.PACK_AB R163, R79, R78 ;  /* 0x0000004e4fa3723e */ /* 0x000fe200000000ff */
[----:B------:R1:W-:Y:S01]  /*7680*/  STSM.16.M88.4 [R177], R12 ;  /* 0x0000000cb1007844 */ /* 0x0003e20000000200 */
[----:B------:R-:W-:Y:S02]  /*7690*/  F2FP.F16.F32.PACK_AB R164, R81, R80 ;  /* 0x0000005051a4723e */ /* 0x000fe400000000ff */
[----:B------:R-:W-:Y:S02]  /*76a0*/  F2FP.F16.F32.PACK_AB R165, R83, R82 ;  /* 0x0000005253a5723e */ /* 0x000fe400000000ff */
[----:B------:R-:W-:-:S02]  /*76b0*/  F2FP.F16.F32.PACK_AB R166, R85, R84 ;  /* 0x0000005455a6723e */ /* 0x000fc400000000ff */
[----:B------:R-:W-:Y:S01]  /*76c0*/  F2FP.F16.F32.PACK_AB R167, R87, R86 ;  /* 0x0000005657a7723e */ /* 0x000fe200000000ff */
[----:B------:R2:W-:Y:S01]  /*76d0*/  STSM.16.M88.4 [R178], R152 ;  /* 0x00000098b2007844 */ /* 0x0005e20000000200 */
[----:B0-----:R-:W-:Y:S02]  /*76e0*/  F2FP.F16.F32.PACK_AB R8, R89, R88 ;  /* 0x000000585908723e */ /* 0x001fe400000000ff */
[----:B------:R-:W-:Y:S02]  /*76f0*/  F2FP.F16.F32.PACK_AB R9, R91, R90 ;  /* 0x0000005a5b09723e */ /* 0x000fe400000000ff */
[----:B------:R-:W-:Y:S02]  /*7700*/  F2FP.F16.F32.PACK_AB R10, R93, R92 ;  /* 0x0000005c5d0a723e */ /* 0x000fe400000000ff */
[----:B------:R-:W-:Y:S01]  /*7710*/  F2FP.F16.F32.PACK_AB R11, R95, R94 ;  /* 0x0000005e5f0b723e */ /* 0x000fe200000000ff */
[----:B------:R0:W-:Y:S01]  /*7720*/  STSM.16.M88.4 [R173], R156 ;  /* 0x0000009cad007844 */ /* 0x0001e20000000200 */
[----:B-1----:R-:W-:-:S02]  /*7730*/  F2FP.F16.F32.PACK_AB R12, R97, R96 ;  /* 0x00000060610c723e */ /* 0x002fc400000000ff */
[----:B------:R-:W-:Y:S02]  /*7740*/  F2FP.F16.F32.PACK_AB R13, R99, R98 ;  /* 0x00000062630d723e */ /* 0x000fe400000000ff */
[----:B------:R-:W-:Y:S02]  /*7750*/  F2FP.F16.F32.PACK_AB R14, R101, R100 ;  /* 0x00000064650e723e */ /* 0x000fe400000000ff */
[----:B------:R-:W-:Y:S01]  /*7760*/  F2FP.F16.F32.PACK_AB R15, R103, R102 ;  /* 0x00000066670f723e */ /* 0x000fe200000000ff */
[----:B------:R-:W-:Y:S01]  /*7770*/  IMAD.X R21, RZ, RZ, R21, P1 ;  /* 0x000000ffff157224 */ /* 0x000fe200008e0615 */
[----:B------:R-:W-:Y:S01]  /*7780*/  MOV R168, R168 ;  /* 0x000000a800a87202 */ /* 0x000fe20000000f00 */
[----:B------:R1:W-:Y:S01]  /*7790*/  STSM.16.M88.4 [R174], R160 ;  /* 0x000000a0ae007844 */ /* 0x0003e20000000200 */
[----:B--2---:R-:W-:Y:S02]  /*77a0*/  F2FP.F16.F32.PACK_AB R152, R105, R104 ;  /* 0x000000686998723e */ /* 0x004fe400000000ff */
[----:B------:R-:W-:-:S02]  /*77b0*/  F2FP.F16.F32.PACK_AB R153, R107, R106 ;  /* 0x0000006a6b99723e */ /* 0x000fc400000000ff */
[----:B------:R-:W-:Y:S02]  /*77c0*/  F2FP.F16.F32.PACK_AB R154, R109, R108 ;  /* 0x0000006c6d9a723e */ /* 0x000fe400000000ff */
[----:B------:R-:W-:Y:S01]  /*77d0*/  F2FP.F16.F32.PACK_AB R155, R111, R110 ;  /* 0x0000006e6f9b723e */ /* 0x000fe200000000ff */
[----:B------:R-:W-:Y:S01]  /*77e0*/  STSM.16.M88.4 [R175], R164 ;  /* 0x000000a4af007844 */ /* 0x000fe20000000200 */
[----:B------:R-:W-:Y:S02]  /*77f0*/  MOV R170, R170 ;  /* 0x000000aa00aa7202 */ /* 0x000fe40000000f00 */
[----:B0-----:R-:W-:Y:S01]  /*7800*/  F2FP.F16.F32.PACK_AB R156, R113, R112 ;  /* 0x00000070719c723e */ /* 0x001fe200000000ff */
[----:B------:R0:W-:Y:S01]  /*7810*/  STSM.16.M88.4 [R7], R8 ;  /* 0x0000000807007844 */ /* 0x0001e20000000200 */
[----:B------:R-:W-:Y:S02]  /*7820*/  F2FP.F16.F32.PACK_AB R157, R115, R114 ;  /* 0x00000072739d723e */ /* 0x000fe400000000ff */
[----:B------:R-:W-:-:S02]  /*7830*/  F2FP.F16.F32.PACK_AB R158, R117, R116 ;  /* 0x00000074759e723e */ /* 0x000fc400000000ff */
[----:B------:R-:W-:Y:S01]  /*7840*/  F2FP.F16.F32.PACK_AB R159, R119, R118 ;  /* 0x00000076779f723e */ /* 0x000fe200000000ff */
[----:B------:R2:W-:Y:S01]  /*7850*/  STSM.16.M88.4 [R172], R12 ;  /* 0x0000000cac007844 */ /* 0x0005e20000000200 */
[----:B-1----:R-:W-:Y:S02]  /*7860*/  F2FP.F16.F32.PACK_AB R160, R121, R120 ;  /* 0x0000007879a0723e */ /* 0x002fe400000000ff */
[----:B------:R-:W-:Y:S02]  /*7870*/  F2FP.F16.F32.PACK_AB R161, R123, R122 ;  /* 0x0000007a7ba1723e */ /* 0x000fe400000000ff */
[----:B------:R-:W-:Y:S02]  /*7880*/  F2FP.F16.F32.PACK_AB R162, R125, R124 ;  /* 0x0000007c7da2723e */ /* 0x000fe400000000ff */
[----:B------:R-:W-:Y:S01]  /*7890*/  F2FP.F16.F32.PACK_AB R163, R127, R126 ;  /* 0x0000007e7fa3723e */ /* 0x000fe200000000ff */
[----:B------:R1:W-:Y:S01]  /*78a0*/  STSM.16.M88.4 [R168], R152 ;  /* 0x00000098a8007844 */ /* 0x0003e20000000200 */
[----:B0-----:R-:W-:-:S02]  /*78b0*/  F2FP.F16.F32.PACK_AB R8, R129, R128 ;  /* 0x000000808108723e */ /* 0x001fc400000000ff */
[----:B------:R-:W-:Y:S02]  /*78c0*/  F2FP.F16.F32.PACK_AB R9, R131, R130 ;  /* 0x000000828309723e */ /* 0x000fe400000000ff */
[----:B------:R-:W-:Y:S02]  /*78d0*/  F2FP.F16.F32.PACK_AB R10, R133, R132 ;  /* 0x00000084850a723e */ /* 0x000fe400000000ff */
[----:B------:R-:W-:Y:S02]  /*78e0*/  F2FP.F16.F32.PACK_AB R11, R135, R134 ;  /* 0x00000086870b723e */ /* 0x000fe400000000ff */
[----:B--2---:R-:W-:Y:S02]  /*78f0*/  F2FP.F16.F32.PACK_AB R12, R137, R136 ;  /* 0x00000088890c723e */ /* 0x004fe400000000ff */
[----:B------:R-:W-:Y:S02]  /*7900*/  F2FP.F16.F32.PACK_AB R13, R139, R138 ;  /* 0x0000008a8b0d723e */ /* 0x000fe400000000ff */
[----:B------:R-:W-:-:S02]  /*7910*/  F2FP.F16.F32.PACK_AB R14, R141, R140 ;  /* 0x0000008c8d0e723e */ /* 0x000fc400000000ff */
[----:B------:R-:W-:Y:S01]  /*7920*/  F2FP.F16.F32.PACK_AB R15, R143, R142 ;  /* 0x0000008e8f0f723e */ /* 0x000fe200000000ff */
[----:B------:R-:W-:Y:S01]  /*7930*/  STSM.16.M88.4 [R170], R156 ;  /* 0x0000009caa007844 */ /* 0x000fe20000000200 */
[----:B------:R-:W-:Y:S02]  /*7940*/  MOV R169, R20 ;  /* 0x0000001400a97202 */ /* 0x000fe40000000f00 */
[----:B-1----:R-:W-:Y:S02]  /*7950*/  F2FP.F16.F32.PACK_AB R152, R145, R144 ;  /* 0x000000909198723e */ /* 0x002fe400000000ff */
[----:B------:R-:W-:Y:S02]  /*7960*/  F2FP.F16.F32.PACK_AB R153, R147, R146 ;  /* 0x000000929399723e */ /* 0x000fe400000000ff */
[----:B------:R-:W-:Y:S02]  /*7970*/  F2FP.F16.F32.PACK_AB R154, R149, R148 ;  /* 0x00000094959a723e */ /* 0x000fe400000000ff */
[----:B------:R-:W-:Y:S01]  /*7980*/  F2FP.F16.F32.PACK_AB R155, R151, R150 ;  /* 0x00000096979b723e */ /* 0x000fe200000000ff */
[----:B------:R-:W-:Y:S04]  /*7990*/  STSM.16.M88.4 [R0], R160 ;  /* 0x000000a000007844 */ /* 0x000fe80000000200 */
[----:B------:R0:W-:Y:S04]  /*79a0*/  STSM.16.M88.4 [R3], R8 ;  /* 0x0000000803007844 */ /* 0x0001e80000000200 */
[----:B------:R1:W-:Y:S04]  /*79b0*/  STSM.16.M88.4 [R4], R12 ;  /* 0x0000000c04007844 */ /* 0x0003e80000000200 */
[----:B------:R2:W-:Y:S01]  /*79c0*/  STSM.16.M88.4 [R169], R152 ;  /* 0x00000098a9007844 */ /* 0x0005e20000000200 */
[----:B------:R-:W-:Y:S01]  /*79d0*/  BAR.SYNC.DEFER_BLOCKING 0x1, 0x100 ;  /* 0x0044000000007b1d */ /* 0x000fe20000010000 */
[----:B------:R-:W-:-:S04]  /*79e0*/  ISETP.NE.U32.AND P0, PT, RZ, UR14, PT ;  /* 0x0000000eff007c0c */ /* 0x000fc8000bf05070 */
[----:B------:R-:W-:Y:S01]  /*79f0*/  ISETP.NE.AND.EX P0, PT, RZ, UR15, PT, P0 ;  /* 0x0000000fff007c0c */ /* 0x000fe2000bf05300 */
[----:B------:R-:W-:Y:S02]  /*7a00*/  IMAD.U32 R20, RZ, RZ, UR9 ;  /* 0x00000009ff147e24 */ /* 0x000fe4000f8e00ff */
[----:B------:R-:W-:Y:S01]  /*7a10*/  IMAD.U32 R21, RZ, RZ, UR12 ;  /* 0x0000000cff157e24 */ /* 0x000fe2000f8e00ff */
[----:B------:R-:W-:Y:S02]  /*7a20*/  ULDC.64 UR12, c[0x0][0xc08] ;  /* 0x00030200000c7ab9 */ /* 0x000fe40000000a00 */
[----:B------:R-:W-:-:S07]  /*7a30*/  UISETP.NE.U32.AND UP0, UPT, UR12, URZ, UPT ;  /* 0x0000003f0c00728c */ /* 0x000fce000bf05070 */
[----:B------:R-:W4:Y:S01]  /*7a40*/  @P0 LDG.E R7, desc[UR40][R20.64] ;  /* 0x0000002814070981 */ /* 0x000f22000c1e1900 */
[----:B------:R-:W-:-:S06]  /*7a50*/  UISETP.NE.AND.EX UP0, UPT, UR13, URZ, UPT, UP0 ;  /* 0x0000003f0d00728c */ /* 0x000fcc000bf05300 */
[----:B------:R-:W-:-:S05]  /*7a60*/  PLOP3.LUT P4, PT, PT, PT, UP0, 0x80, 0x0 ;  /* 0x000000000000781c */ /* 0x000fca0003f8f008 */
[----:B------:R-:W-:-:S03]  /*7a70*/  @UP0 UIADD3 UR12, UP1, UR4, UR12, URZ ;  /* 0x0000000c040c0290 */ /* 0x000fc6000ff3e03f */
[----:B------:R-:W-:Y:S01]  /*7a80*/  ULDC UR4, c[0x0][0xad4] ;  /* 0x0002b50000047ab9 */ /* 0x000fe20000000800 */
[----:B------:R-:W-:Y:S02]  /*7a90*/  @UP0 UIADD3.X UR13, UR16, UR13, URZ, UP1, !UPT ;  /* 0x0000000d100d0290 */ /* 0x000fe40008ffe43f */
[----:B0-----:R-:W-:-:S04]  /*7aa0*/  IMAD.U32 R8, RZ, RZ, UR12 ;  /* 0x0000000cff087e24 */ /* 0x001fc8000f8e00ff */
[----:B------:R-:W-:-:S05]  /*7ab0*/  IMAD.U32 R9, RZ, RZ, UR13 ;  /* 0x0000000dff097e24 */ /* 0x000fca000f8e00ff */
[----:B------:R0:W5:Y:S01]  /*7ac0*/  @P4 LDG.E R0, desc[UR40][R8.64] ;  /* 0x0000002808004981 */ /* 0x000162000c1e1900 */
[----:B------:R-:W-:Y:S02]  /*7ad0*/  UISETP.NE.AND UP0, UPT, UR39, URZ, UPT ;  /* 0x0000003f2700728c */ /* 0x000fe4000bf05270 */
[----:B------:R-:W-:Y:S02]  /*7ae0*/  UISETP.NE.AND UP1, UPT, UR20, 0x1, UPT ;  /* 0x000000011400788c */ /* 0x000fe4000bf25270 */
[----:B------:R-:W-:Y:S01]  /*7af0*/  USEL UR4, UR39, UR4, UP0 ;  /* 0x0000000427047287 */ /* 0x000fe20008000000 */
[----:B------:R-:W-:-:S03]  /*7b00*/  UMOV UR21, 0x9b8 ;  /* 0x000009b800157882 */ /* 0x000fc60000000000 */
[----:B------:R-:W-:Y:S01]  /*7b10*/  UISETP.GT.AND UP2, UPT, UR4, 0x1, UPT ;  /* 0x000000010400788c */ /* 0x000fe2000bf44270 */
[----:B------:R-:W-:Y:S01]  /*7b20*/  PLOP3.LUT P1, PT, PT, PT, UP1, 0x80, 0x0 ;  /* 0x000000000000781c */ /* 0x000fe20003f2f018 */
[----:B------:R-:W-:Y:S02]  /*7b30*/  UISETP.NE.U32.AND UP0, UPT, UR14, URZ, UPT ;  /* 0x0000003f0e00728c */ /* 0x000fe4000bf05070 */
[----:B------:R-:W-:Y:S01]  /*7b40*/  USEL UR21, UR21, 0x978, UP2 ;  /* 0x0000097815157887 */ /* 0x000fe20009000000 */
[----:B-1----:R-:W-:Y:S01]  /*7b50*/  IMAD.U32 R12, RZ, RZ, UR44 ;  /* 0x0000002cff0c7e24 */ /* 0x002fe2000f8e00ff */
[----:B------:R-:W-:Y:S01]  /*7b60*/  UISETP.NE.AND.EX UP0, UPT, UR15, URZ, UPT, UP0 ;  /* 0x0000003f0f00728c */ /* 0x000fe2000bf05300 */
[----:B------:R-:W-:Y:S02]  /*7b70*/  UMOV UR4, URZ ;  /* 0x0000003f00047c82 */ /* 0x000fe40008000000 */
[----:B---3--:R-:W-:Y:S01]  /*7b80*/  IMAD R12, R12, 0x80, R179 ;  /* 0x000000800c0c7824 */ /* 0x008fe200078e02b3 */
[----:B------:R-:W-:Y:S01]  /*7b90*/  USEL UR46, UR46, URZ, !UP0 ;  /* 0x0000003f2e2e7287 */ /* 0x000fe2000c000000 */
[----:B------:R-:W-:Y:S01]  /*7ba0*/  @UP1 ULDC UR23, c[0x0][0xbec] ;  /* 0x0002fb0000171ab9 */ /* 0x000fe20000000800 */
[----:B------:R-:W-:-:S02]  /*7bb0*/  USEL UR9, UR42, URZ, UP2 ;  /* 0x0000003f2a097287 */ /* 0x000fc40009000000 */
[----:B------:R-:W-:Y:S01]  /*7bc0*/  @P1 IMAD.HI.U32 R4, R12, UR23, RZ ;  /* 0x000000170c041c27 */ /* 0x000fe2000f8e00ff */
[----:B------:R-:W-:Y:S01]  /*7bd0*/  @UP1 ULDC UR26, c[0x0][0xbf0] ;  /* 0x0002fc00001a1ab9 */ /* 0x000fe20000000800 */
[----:B------:R-:W-:Y:S01]  /*7be0*/  ULDC.64 UR16, c[0x0][UR21+0x220] ;  /* 0x0000880015107abb */ /* 0x000fe20008000a00 */
[----:B------:R-:W-:Y:S01]  /*7bf0*/  USEL UR45, UR45, URZ, !UP0 ;  /* 0x0000003f2d2d7287 */ /* 0x000fe2000c000000 */
[----:B------:R-:W-:Y:S01]  /*7c00*/  ULDC.64 UR14, c[0x0][UR21+0x218] ;  /* 0x00008600150e7abb */ /* 0x000fe20008000a00 */
[----:B------:R-:W-:Y:S01]  /*7c10*/  ULDC.64 UR18, c[0x0][UR21+0x228] ;  /* 0x00008a0015127abb */ /* 0x000fe20008000a00 */
[----:B------:R-:W-:Y:S01]  /*7c20*/  UIMAD UR17, UR17, UR46, URZ ;  /* 0x0000002e111172a4 */ /* 0x000fe2000f8e023f */
[----:B------:R-:W-:Y:S01]  /*7c30*/  IMAD.MOV.U32 R3, RZ, RZ, R12 ;  /* 0x000000ffff037224 */ /* 0x000fe200078e000c */
[----:B------:R-:W-:Y:S02]  /*7c40*/  UIMAD.WIDE.U32 UR12, UR14, UR43, URZ ;  /* 0x0000002b0e0c72a5 */ /* 0x000fe4000f8e003f */
[----:B------:R-:W-:-:S02]  /*7c50*/  UIMAD UR22, UR15, UR43, URZ ;  /* 0x0000002b0f1672a4 */ /* 0x000fc4000f8e023f */
[----:B------:R-:W-:Y:S01]  /*7c60*/  UIMAD.WIDE.U32 UR24, UR18, UR9, URZ ;  /* 0x00000009121872a5 */ /* 0x000fe2000f8e003f */
[----:B------:R-:W-:Y:S01]  /*7c70*/  @P1 SHF.R.U32.HI R3, RZ, UR26, R4 ;  /* 0x0000001aff031c19 */ /* 0x000fe20008011604 */
[----:B------:R-:W-:Y:S02]  /*7c80*/  UIMAD UR9, UR19, UR9, URZ ;  /* 0x00000009130972a4 */ /* 0x000fe4000f8e023f */
[----:B------:R-:W-:Y:S02]  /*7c90*/  UIMAD.WIDE.U32 UR14, UR16, UR46, URZ ;  /* 0x0000002e100e72a5 */ /* 0x000fe4000f8e003f */
[----:B------:R-:W-:Y:S02]  /*7ca0*/  UIMAD UR17, UR16, UR45, UR17 ;  /* 0x0000002d101172a4 */ /* 0x000fe4000f8e0211 */
[----:B------:R-:W-:Y:S02]  /*7cb0*/  UIADD3 UR22, UR13, UR22, URZ ;  /* 0x000000160d167290 */ /* 0x000fe4000fffe03f */
[----:B------:R-:W-:Y:S01]  /*7cc0*/  UIADD3 UR13, UR25, UR9, URZ ;  /* 0x00000009190d7290 */ /* 0x000fe2000fffe03f */
[----:B0-----:R-:W-:Y:S01]  /*7cd0*/  IMAD.U32 R8, RZ, RZ, UR24 ;  /* 0x00000018ff087e24 */ /* 0x001fe2000f8e00ff */
[----:B------:R-:W-:Y:S01]  /*7ce0*/  UIADD3 UR9, UR15, UR17, URZ ;  /* 0x000000110f097290 */ /* 0x000fe2000fffe03f */
[----:B------:R-:W-:-:S03]  /*7cf0*/  SHF.R.S32.HI R4, RZ, 0x1f, R3 ;  /* 0x0000001fff047819 */ /* 0x000fc60000011403 */
[----:B------:R-:W-:Y:S01]  /*7d00*/  IMAD.U32 R9, RZ, RZ, UR13 ;  /* 0x0000000dff097e24 */ /* 0x000fe2000f8e00ff */
[----:B----4-:R-:W-:Y:S01]  /*7d10*/  @P0 R2UR UR4, R7 ;  /* 0x00000000070402ca */ /* 0x010fe200000e0000 */
[----:B------:R-:W-:-:S04]  /*7d20*/  IMAD.MOV R7, RZ, RZ, -R3 ;  /* 0x000000ffff077224 */ /* 0x000fc800078e0a03 */
[----:B------:R-:W-:-:S08]  /*7d30*/  IMAD R7, R7, UR20, R12 ;  /* 0x0000001407077c24 */ /* 0x000fd0000f8e020c */
[----:B------:R-:W-:Y:S02]  /*7d40*/  UIADD3 UR12, UP0, UP3, UR14, UR12, UR4 ;  /* 0x0000000c0e0c7290 */ /* 0x000fe4000fb1e004 */
[----:B------:R-:W-:Y:S01]  /*7d50*/  USHF.R.S32.HI UR16, URZ, 0x1f, UR4 ;  /* 0x0000001f3f107899 */ /* 0x000fe20008011404 */
[----:B------:R-:W-:Y:S01]  /*7d60*/  ULDC.64 UR14, c[0x0][0xba8] ;  /* 0x0002ea00000e7ab9 */ /* 0x000fe20000000a00 */
[----:B------:R-:W-:Y:S02]  /*7d70*/  @!UP2 ULDC UR14, c[0x0][0xb50] ;  /* 0x0002d400000eaab9 */ /* 0x000fe40000000800 */
[----:B------:R-:W-:Y:S01]  /*7d80*/  UIADD3.X UR9, UR9, UR22, UR16, UP0, UP3 ;  /* 0x0000001609097290 */ /* 0x000fe200087e6410 */
[----:B------:R-:W-:Y:S01]  /*7d90*/  IADD3 R8, P2, P3, R3, UR12, R8 ;  /* 0x0000000c03087c10 */ /* 0x000fe2000fb5e008 */
[----:B------:R-:W-:Y:S01]  /*7da0*/  ULDC.64 UR12, c[0x0][UR21+0x210] ;  /* 0x00008400150c7abb */ /* 0x000fe20008000a00 */
[----:B------:R-:W-:Y:S01]  /*7db0*/  SHF.R.S32.HI R3, RZ, 0x1f, R7 ;  /* 0x0000001fff037819 */ /* 0x000fe20000011407 */
[----:B------:R-:W-:Y:S01]  /*7dc0*/  IMAD R10, R7, UR13, RZ ;  /* 0x0000000d070a7c24 */ /* 0x000fe2000f8e02ff */
[----:B------:R-:W-:Y:S01]  /*7dd0*/  @!UP2 ULDC UR15, c[0x0][0xb54] ;  /* 0x0002d500000faab9 */ /* 0x000fe20000000800 */
[----:B------:R-:W-:-:S02]  /*7de0*/  IADD3.X R9, R4, UR9, R9, P2, P3 ;  /* 0x0000000904097c10 */ /* 0x000fc400097e6409 */
[----:B------:R-:W-:Y:S02]  /*7df0*/  IMAD R3, R3, UR12, R10 ;  /* 0x0000000c03037c24 */ /* 0x000fe4000f8e020a */
[----:B------:R-:W-:-:S04]  /*7e00*/  IMAD.WIDE.U32 R8, R7, UR12, R8 ;  /* 0x0000000c07087c25 */ /* 0x000fc8000f8e0008 */
[----:B------:R-:W-:Y:S01]  /*7e10*/  IMAD.IADD R3, R9, 0x1, R3 ;  /* 0x0000000109037824 */ /* 0x000fe200078e0203 */
[----:B------:R-:W-:Y:S01]  /*7e20*/  LEA R4, P2, R8, UR14, 0x2 ;  /* 0x0000000e08047c11 */ /* 0x000fe2000f8410ff */
[----:B------:R-:W-:Y:S01]  /*7e30*/  ULDC UR9, c[0x0][0xa88] ;  /* 0x0002a20000097ab9 */ /* 0x000fe20000000800 */
[----:B-----5:R-:W-:Y:S02]  /*7e40*/  @P4 R2UR UR9, R0 ;  /* 0x00000000000942ca */ /* 0x020fe400000e0000 */
[----:B------:R-:W-:Y:S01]  /*7e50*/  LEA.HI.X R3, R8, UR15, R3, 0x2, P2 ;  /* 0x0000000f08037c11 */ /* 0x000fe200090f1403 */
[----:B--2---:R-:W-:-:S12]  /*7e60*/  @P4 BRA `(.L_x_9414) ;  /* 0x0000000000184947 */ /* 0x004fd80003800000 */
[----:B------:R-:W-:Y:S05]  /*7e70*/  @!P0 BRA `(.L_x_9414) ;  /* 0x0000000000148947 */ /* 0x000fea0003800000 */
[----:B------:R-:W2:Y:S04]  /*7e80*/  LDG.E R7, desc[UR40][R20.64] ;  /* 0x0000002814077981 */ /* 0x000ea8000c1e1900 */
[----:B------:R-:W3:Y:S01]  /*7e90*/  LDG.E R0, desc[UR40][R20.64+0x4] ;  /* 0x0000042814007981 */ /* 0x000ee2000c1e1900 */
[----:B--2---:R-:W-:Y:S02]  /*7ea0*/  R2UR UR12, R7 ;  /* 0x00000000070c72ca */ /* 0x004fe400000e0000 */
[----:B---3--:R-:W-:-:S13]  /*7eb0*/  R2UR UR9, R0 ;  /* 0x00000000000972ca */ /* 0x008fda00000e0000 */
[----:B------:R-:W-:-:S12]  /*7ec0*/  UIADD3 UR9, -UR12, UR9, URZ ;  /* 0x000000090c097290 */ /* 0x000fd8000fffe13f */
.L_x_9414:
[----:B------:R-:W2:Y:S01]  /*7ed0*/  LDL R0, [R1+0x30] ;  /* 0x0000300001007983 */ /* 0x000ea20000100800 */
[----:B------:R-:W-:Y:S01]  /*7ee0*/  IMAD.U32 R13, RZ, RZ, UR44 ;  /* 0x0000002cff0d7e24 */ /* 0x000fe2000f8e00ff */
[----:B------:R-:W-:Y:S01]  /*7ef0*/  UIMAD UR9, UR9, UR20, URZ ;  /* 0x00000014090972a4 */ /* 0x000fe2000f8e023f */
[----:B------:R-:W-:Y:S01]  /*7f00*/  LOP3.LUT P0, RZ, R222, 0x3, RZ, 0xc0, !PT ;  /* 0x00000003deff7812 */ /* 0x000fe2000780c0ff */
[----:B------:R-:W-:Y:S04]  /*7f10*/  SHFL.IDX PT, R8, R4, RZ, 0x1c1f ;  /* 0x001c1fff04087589 */ /* 0x000fe800000e0000 */
[----:B------:R-:W0:Y:S04]  /*7f20*/  SHFL.IDX PT, R9, R3, RZ, 0x1c1f ;  /* 0x001c1fff03097589 */ /* 0x000e2800000e0000 */
[----:B------:R-:W-:Y:S04]  /*7f30*/  SHFL.IDX PT, R10, R4, 0x1, 0x1c1f ;  /* 0x003c1f00040a7f89 */ /* 0x000fe800000e0000 */
[----:B------:R-:W1:Y:S01]  /*7f40*/  SHFL.IDX PT, R11, R3, 0x1, 0x1c1f ;  /* 0x003c1f00030b7f89 */ /* 0x000e6200000e0000 */
[----:B--2---:R-:W-:-:S04]  /*7f50*/  IMAD R13, R13, 0x80, R0 ;  /* 0x000000800d0d7824 */ /* 0x004fc800078e0200 */
[C---:B------:R-:W-:Y:S01]  /*7f60*/  VIADD R0, R13.reuse, 0x8 ;  /* 0x000000080d007836 */ /* 0x040fe20000000000 */
[----:B------:R-:W-:-:S04]  /*7f70*/  ISETP.GE.OR P2, PT, R13, UR9, P0 ;  /* 0x000000090d007c0c */ /* 0x000fc80008746670 */
[----:B------:R-:W-:-:S09]  /*7f80*/  ISETP.GE.OR P0, PT, R0, UR9, P0 ;  /* 0x0000000900007c0c */ /* 0x000fd20008706670 */
[----:B0-----:R0:W-:Y:S04]  /*7f90*/  @!P2 ST.E desc[UR40][R8.64], R5 ;  /* 0x000000050800a985 */ /* 0x0011e8000c101928 */
[----:B-1----:R0:W-:Y:S01]  /*7fa0*/  @!P0 ST.E desc[UR40][R10.64], R6 ;  /* 0x000000060a008985 */ /* 0x0021e2000c101928 */
[----:B------:R-:W-:-:S13]  /*7fb0*/  PLOP3.LUT P0, PT, PT, PT, UP2, 0x80, 0x0 ;  /* 0x000000000000781c */ /* 0x000fda0003f0f028 */
[----:B0-----:R-:W-:Y:S05]  /*7fc0*/  @P0 BRA `(.L_x_9415) ;  /* 0x0000001000100947 */ /* 0x001fea0003800000 */
[----:B------:R-:W0:Y:S01]  /*7fd0*/  S2R R0, SR_TID.X ;  /* 0x0000000000007919 */ /* 0x000e220000002100 */
[----:B------:R-:W-:Y:S01]  /*7fe0*/  ULDC.64 UR14, c[0x0][0xaa0] ;  /* 0x0002a800000e7ab9 */ /* 0x000fe20000000a00 */
[----:B0-----:R-:W-:-:S05]  /*7ff0*/  VIADD R0, R0, 0xffffff80 ;  /* 0xffffff8000007836 */ /* 0x001fca0000000000 */
[----:B------:R-:W-:-:S04]  /*8000*/  SHF.R.S32.HI R3, RZ, 0x1f, R0 ;  /* 0x0000001fff037819 */ /* 0x000fc80000011400 */
[----:B------:R-:W-:-:S04]  /*8010*/  LEA.HI R3, R3, R0, RZ, 0x3 ;  /* 0x0000000003037211 */ /* 0x000fc800078f18ff */
[----:B------:R-:W-:Y:S02]  /*8020*/  LOP3.LUT R5, R3, 0xfffffff8, RZ, 0xc0, !PT ;  /* 0xfffffff803057812 */ /* 0x000fe400078ec0ff */
[----:B------:R-:W-:-:S03]  /*8030*/  SHF.R.S32.HI R81, RZ, 0x3, R3 ;  /* 0x00000003ff517819 */ /* 0x000fc60000011403 */
[----:B------:R-:W-:Y:S02]  /*8040*/  IMAD.IADD R20, R0, 0x1, -R5 ;  /* 0x0000000100147824 */ /* 0x000fe400078e0a05 */
[----:B------:R-:W-:Y:S02]  /*8050*/  IMAD.MOV.U32 R5, RZ, RZ, 0x2 ;  /* 0x00000002ff057424 */ /* 0x000fe400078e00ff */
[----:B------:R-:W-:-:S04]  /*8060*/  IMAD.SHL.U32 R0, R20, 0x8, RZ ;  /* 0x0000000814007824 */ /* 0x000fc800078e00ff */
[----:B------:R-:W-:-:S04]  /*8070*/  IMAD R4, R81, 0x40, R0 ;  /* 0x0000004051047824 */ /* 0x000fc800078e0200 */
[----:B------:R-:W-:-:S03]  /*8080*/  IMAD.WIDE R4, R4, R5, UR10 ;  /* 0x0000000a04047e25 */ /* 0x000fc6000f8e0205 */
[C---:B------:R-:W-:Y:S02]  /*8090*/  IADD3 R25, P2, R4.reuse, 0x3000, RZ ;  /* 0x0000300004197810 */ /* 0x040fe40007f5e0ff */
[C---:B------:R-:W-:Y:S02]  /*80a0*/  IADD3 R9, P4, R4.reuse, 0x1000, RZ ;  /* 0x0000100004097810 */ /* 0x040fe40007f9e0ff */
[----:B------:R-:W-:Y:S02]  /*80b0*/  LOP3.LUT R24, R25, 0x380, RZ, 0xc0, !PT ;  /* 0x0000038019187812 */ /* 0x000fe400078ec0ff */
[----:B------:R-:W-:Y:S02]  /*80c0*/  IADD3 R13, P3, R4, 0x2000, RZ ;  /* 0x00002000040d7810 */ /* 0x000fe40007f7e0ff */
[----:B------:R-:W-:Y:S01]  /*80d0*/  SHF.R.U64 R24, R24, 0x3, RZ ;  /* 0x0000000318187819 */ /* 0x000fe200000012ff */
[----:B------:R-:W-:Y:S01]  /*80e0*/  UIMAD UR12, UR16, UR14, URZ ;  /* 0x0000000e100c72a4 */ /* 0x000fe2000f8e023f */
[----:B------:R-:W-:-:S02]  /*80f0*/  LOP3.LUT R8, R9, 0x380, RZ, 0xc0, !PT ;  /* 0x0000038009087812 */ /* 0x000fc400078ec0ff */
[----:B------:R-:W-:Y:S01]  /*8100*/  LOP3.LUT R24, R24, R25, RZ, 0x3c, !PT ;  /* 0x0000001918187212 */ /* 0x000fe200078e3cff */
[--C-:B------:R-:W-:Y:S01]  /*8110*/  IMAD.X R25, RZ, RZ, R5.reuse, P2 ;  /* 0x000000ffff197224 */ /* 0x100fe200010e0605 */
[----:B------:R-:W-:Y:S02]  /*8120*/  IADD3 R49, P2, R4, 0x9000, RZ ;  /* 0x0000900004317810 */ /* 0x000fe40007f5e0ff */
[----:B------:R-:W-:Y:S02]  /*8130*/  LOP3.LUT R12, R13, 0x380, RZ, 0xc0, !PT ;  /* 0x000003800d0c7812 */ /* 0x000fe400078ec0ff */
[----:B------:R-:W-:Y:S01]  /*8140*/  LOP3.LUT R48, R49, 0x380, RZ, 0xc0, !PT ;  /* 0x0000038031307812 */ /* 0x000fe200078ec0ff */
[----:B------:R-:W-:Y:S01]  /*8150*/  UIMAD UR12, UR4, UR15, UR12 ;  /* 0x0000000f040c72a4 */ /* 0x000fe2000f8e020c */
[----:B------:R-:W-:Y:S01]  /*8160*/  SHF.R.U64 R8, R8, 0x3, RZ ;  /* 0x0000000308087819 */ /* 0x000fe200000012ff */
[----:B------:R-:W-:Y:S01]  /*8170*/  UIMAD.WIDE.U32 UR10, UR4, UR14, URZ ;  /* 0x0000000e040a72a5 */ /* 0x000fe2000f8e003f */
[----:B------:R-:W-:Y:S01]  /*8180*/  SHF.R.U64 R48, R48, 0x3, RZ ;  /* 0x0000000330307819 */ /* 0x000fe200000012ff */
[----:B------:R-:W-:Y:S01]  /*8190*/  IMAD.U32 R78, RZ, RZ, UR44 ;  /* 0x0000002cff4e7e24 */ /* 0x000fe2000f8e00ff */
[----:B------:R-:W-:Y:S01]  /*81a0*/  SHF.R.U64 R12, R12, 0x3, RZ ;  /* 0x000000030c0c7819 */ /* 0x000fe200000012ff */
[----:B------:R-:W5:Y:S01]  /*81b0*/  LD.E.128 R24, desc[UR40][R24.64] ;  /* 0x0000002818187980 */ /* 0x000f62000c101d00 */
[----:B------:R-:W-:Y:S01]  /*81c0*/  LOP3.LUT R48, R48, R49, RZ, 0x3c, !PT ;  /* 0x0000003130307212 */ /* 0x000fe200078e3cff */
[--C-:B------:R-:W-:Y:S01]  /*81d0*/  IMAD.X R49, RZ, RZ, R5.reuse, P2 ;  /* 0x000000ffff317224 */ /* 0x100fe200010e0605 */
[----:B------:R-:W-:Y:S01]  /*81e0*/  IADD3 R6, P2, R4, 0xf000, RZ ;  /* 0x0000f00004067810 */ /* 0x000fe20007f5e0ff */
[----:B------:R-:W-:Y:S01]  /*81f0*/  UIADD3 UR11, UR11, UR12, URZ ;  /* 0x0000000c0b0b7290 */ /* 0x000fe2000fffe03f */
[----:B------:R-:W-:Y:S01]  /*8200*/  LOP3.LUT R8, R8, R9, RZ, 0x3c, !PT ;  /* 0x0000000908087212 */ /* 0x000fe200078e3cff */
[--C-:B------:R-:W-:Y:S01]  /*8210*/  IMAD.X R9, RZ, RZ, R5.reuse, P4 ;  /* 0x000000ffff097224 */ /* 0x100fe200020e0605 */
[----:B------:R-:W-:Y:S01]  /*8220*/  LOP3.LUT R3, R6, 0x380, RZ, 0xc0, !PT ;  /* 0x0000038006037812 */ /* 0x000fe200078ec0ff */
[----:B------:R-:W-:Y:S01]  /*8230*/  ULDC.64 UR12, c[0x0][0xae8] ;  /* 0x0002ba00000c7ab9 */ /* 0x000fe20000000a00 */
[----:B------:R-:W-:Y:S01]  /*8240*/  LOP3.LUT R12, R12, R13, RZ, 0x3c, !PT ;  /* 0x0000000d0c0c7212 */ /* 0x000fe200078e3cff */
[----:B------:R-:W-:Y:S01]  /*8250*/  IMAD.X R13, RZ, RZ, R5, P3 ;  /* 0x000000ffff0d7224 */ /* 0x000fe200018e0605 */
[----:B------:R-:W-:Y:S01]  /*8260*/  SHF.R.U64 R3, R3, 0x3, RZ ;  /* 0x0000000303037819 */ /* 0x000fe200000012ff */
[----:B------:R-:W-:Y:S01]  /*8270*/  UIMAD.WIDE.U32 UR10, UR43, UR12, UR10 ;  /* 0x0000000c2b0a72a5 */ /* 0x000fe2000f8e000a */
[----:B------:R-:W-:-:S02]  /*8280*/  IADD3 R29, P0, R4, 0x4000, RZ ;  /* 0x00004000041d7810 */ /* 0x000fc40007f1e0ff */
[C---:B------:R-:W-:Y:S02]  /*8290*/  IADD3 R33, P6, R4.reuse, 0x5000, RZ ;  /* 0x0000500004217810 */ /* 0x040fe40007fde0ff */
[----:B------:R-:W-:Y:S01]  /*82a0*/  IADD3 R37, P5, R4, 0x6000, RZ ;  /* 0x0000600004257810 */ /* 0x000fe20007fbe0ff */
[----:B------:R-:W-:Y:S01]  /*82b0*/  USHF.R.S32.HI UR4, URZ, 0x1f, UR46 ;  /* 0x0000001f3f047899 */ /* 0x000fe2000801142e */
[----:B------:R-:W-:Y:S01]  /*82c0*/  LOP3.LUT R72, R3, R6, RZ, 0x3c, !PT ;  /* 0x0000000603487212 */ /* 0x000fe200078e3cff */
[----:B------:R-:W-:Y:S01]  /*82d0*/  IMAD R3, R20, 0x20, R81 ;  /* 0x0000002014037824 */ /* 0x000fe200078e0251 */
[C---:B------:R-:W-:Y:S01]  /*82e0*/  IADD3 R41, P4, R4.reuse, 0x7000, RZ ;  /* 0x0000700004297810 */ /* 0x040fe20007f9e0ff */
[----:B------:R-:W-:Y:S01]  /*82f0*/  @UP1 ULDC UR14, c[0x0][0xbec] ;  /* 0x0002fb00000e1ab9 */ /* 0x000fe20000000800 */
[----:B------:R-:W-:Y:S01]  /*8300*/  IADD3 R45, P3, R4, 0x8000, RZ ;  /* 0x00008000042d7810 */ /* 0x000fe20007f7e0ff */
[----:B------:R-:W-:Y:S01]  /*8310*/  IMAD R78, R78, 0x80, R3 ;  /* 0x000000804e4e7824 */ /* 0x000fe200078e0203 */
[----:B------:R-:W-:Y:S01]  /*8320*/  LOP3.LUT R28, R29, 0x380, RZ, 0xc0, !PT ;  /* 0x000003801d1c7812 */ /* 0x000fe200078ec0ff */
[----:B------:R-:W-:Y:S01]  /*8330*/  UIMAD UR11, UR43, UR13, UR11 ;  /* 0x0000000d2b0b72a4 */ /* 0x000fe2000f8e020b */
[----:B------:R-:W-:Y:S01]  /*8340*/  LOP3.LUT R32, R33, 0x380, RZ, 0xc0, !PT ;  /* 0x0000038021207812 */ /* 0x000fe200078ec0ff */
[----:B------:R-:W-:Y:S01]  /*8350*/  IMAD.X R73, RZ, RZ, R5, P2 ;  /* 0x000000ffff497224 */ /* 0x000fe200010e0605 */
[----:B------:R-:W-:Y:S01]  /*8360*/  LOP3.LUT R36, R37, 0x380, RZ, 0xc0, !PT ;  /* 0x0000038025247812 */ /* 0x000fe200078ec0ff */
[----:B------:R-:W-:Y:S01]  /*8370*/  ULDC.64 UR12, c[0x0][0xaf0] ;  /* 0x0002bc00000c7ab9 */ /* 0x000fe20000000a00 */
[----:B------:R-:W-:Y:S01]  /*8380*/  LOP3.LUT R40, R41, 0x380, RZ, 0xc0, !PT ;  /* 0x0000038029287812 */ /* 0x000fe200078ec0ff */
[----:B------:R-:W5:Y:S01]  /*8390*/  LD.E.128 R8, desc[UR40][R8.64] ;  /* 0x0000002808087980 */ /* 0x000f62000c101d00 */
[----:B------:R-:W-:Y:S01]  /*83a0*/  LOP3.LUT R44, R45, 0x380, RZ, 0xc0, !PT ;  /* 0x000003802d2c7812 */ /* 0x000fe200078ec0ff */
[----:B------:R-:W-:Y:S01]  /*83b0*/  UIMAD UR4, UR4, UR12, URZ ;  /* 0x0000000c040472a4 */ /* 0x000fe2000f8e023f */
[----:B------:R-:W-:Y:S01]  /*83c0*/  SHF.R.U64 R28, R28, 0x3, RZ ;  /* 0x000000031c1c7819 */ /* 0x000fe200000012ff */
[----:B------:R-:W-:Y:S01]  /*83d0*/  @P1 IMAD.HI.U32 R20, R78, UR14, RZ ;  /* 0x0000000e4e141c27 */ /* 0x000fe2000f8e00ff */
[----:B------:R-:W-:Y:S01]  /*83e0*/  SHF.R.U64 R32, R32, 0x3, RZ ;  /* 0x0000000320207819 */ /* 0x000fe200000012ff */
[----:B------:R-:W5:Y:S01]  /*83f0*/  LD.E.128 R12, desc[UR40][R12.64] ;  /* 0x000000280c0c7980 */ /* 0x000f62000c101d00 */
[----:B------:R-:W-:-:S02]  /*8400*/  SHF.R.U64 R36, R36, 0x3, RZ ;  /* 0x0000000324247819 */ /* 0x000fc400000012ff */
[----:B------:R-:W-:Y:S01]  /*8410*/  SHF.R.U64 R40, R40, 0x3, RZ ;  /* 0x0000000328287819 */ /* 0x000fe200000012ff */
[----:B------:R-:W-:Y:S01]  /*8420*/  IMAD.MOV.U32 R3, RZ, RZ, R78 ;  /* 0x000000ffff037224 */ /* 0x000fe200078e004e */
[----:B------:R-:W-:Y:S01]  /*8430*/  SHF.R.U64 R44, R44, 0x3, RZ ;  /* 0x000000032c2c7819 */ /* 0x000fe200000012ff */
[----:B------:R-:W-:Y:S01]  /*8440*/  UIMAD.WIDE.U32 UR10, UR46, UR12, UR10 ;  /* 0x0000000c2e0a72a5 */ /* 0x000fe2000f8e000a */
[----:B------:R-:W-:Y:S01]  /*8450*/  LOP3.LUT R28, R28, R29, RZ, 0x3c, !PT ;  /* 0x0000001d1c1c7212 */ /* 0x000fe200078e3cff */
[----:B------:R-:W-:Y:S01]  /*8460*/  UIMAD UR4, UR46, UR13, UR4 ;  /* 0x0000000d2e0472a4 */ /* 0x000fe2000f8e0204 */
[----:B------:R-:W-:Y:S01]  /*8470*/  LOP3.LUT R32, R32, R33, RZ, 0x3c, !PT ;  /* 0x0000002120207212 */ /* 0x000fe200078e3cff */
[----:B------:R-:W-:Y:S01]  /*8480*/  @UP1 ULDC UR12, c[0x0][0xbf0] ;  /* 0x0002fc00000c1ab9 */ /* 0x000fe20000000800 */
[----:B------:R-:W-:Y:S01]  /*8490*/  LOP3.LUT R36, R36, R37, RZ, 0x3c, !PT ;  /* 0x0000002524247212 */ /* 0x000fe200078e3cff */
[--C-:B------:R-:W-:Y:S01]  /*84a0*/  IMAD.X R29, RZ, RZ, R5.reuse, P0 ;  /* 0x000000ffff1d7224 */ /* 0x100fe200000e0605 */
[----:B------:R-:W-:Y:S01]  /*84b0*/  LOP3.LUT R40, R40, R41, RZ, 0x3c, !PT ;  /* 0x0000002928287212 */ /* 0x000fe200078e3cff */
[--C-:B------:R-:W-:Y:S01]  /*84c0*/  IMAD.X R33, RZ, RZ, R5.reuse, P6 ;  /* 0x000000ffff217224 */ /* 0x100fe200030e0605 */
[----:B------:R-:W-:Y:S01]  /*84d0*/  LOP3.LUT R44, R44, R45, RZ, 0x3c, !PT ;  /* 0x0000002d2c2c7212 */ /* 0x000fe200078e3cff */
[--C-:B------:R-:W-:Y:S01]  /*84e0*/  IMAD.X R37, RZ, RZ, R5.reuse, P5 ;  /* 0x000000ffff257224 */ /* 0x100fe200028e0605 */
[----:B------:R-:W-:Y:S01]  /*84f0*/  @P1 SHF.R.U32.HI R3, RZ, UR12, R20 ;  /* 0x0000000cff031c19 */ /* 0x000fe20008011614 */
[--C-:B------:R-:W-:Y:S01]  /*8500*/  IMAD.X R41, RZ, RZ, R5.reuse, P4 ;  /* 0x000000ffff297224 */ /* 0x100fe200020e0605 */
[C---:B------:R-:W-:Y:S01]  /*8510*/  IADD3 R53, P0, R4.reuse, 0xa000, RZ ;  /* 0x0000a00004357810 */ /* 0x040fe20007f1e0ff */
[----:B------:R-:W-:Y:S01]  /*8520*/  IMAD.X R45, RZ, RZ, R5, P3 ;  /* 0x000000ffff2d7224 */ /* 0x000fe200018e0605 */
[C---:B------:R-:W-:Y:S01]  /*8530*/  IADD3 R57, P6, R4.reuse, 0xb000, RZ ;  /* 0x0000b00004397810 */ /* 0x040fe20007fde0ff */
[----:B------:R-:W-:Y:S01]  /*8540*/  UIADD3 UR4, UR11, UR4, URZ ;  /* 0x000000040b047290 */ /* 0x000fe2000fffe03f */
[C---:B------:R-:W-:Y:S01]  /*8550*/  IADD3 R61, P5, R4.reuse, 0xc000, RZ ;  /* 0x0000c000043d7810 */ /* 0x040fe20007fbe0ff */
[--C-:B------:R-:W-:Y:S01]  /*8560*/  IMAD.MOV R77, RZ, RZ, -R3.reuse ;  /* 0x000000ffff4d7224 */ /* 0x100fe200078e0a03 */
[C---:B------:R-:W-:Y:S01]  /*8570*/  IADD3 R65, P4, R4.reuse, 0xd000, RZ ;  /* 0x0000d00004417810 */ /* 0x040fe20007f9e0ff */
[----:B------:R-:W-:Y:S01]  /*8580*/  IMAD.U32 R20, RZ, RZ, UR10 ;  /* 0x0000000aff147e24 */ /* 0x000fe2000f8e00ff */
[----:B------:R-:W-:Y:S01]  /*8590*/  IADD3 R69, P3, R4, 0xe000, RZ ;  /* 0x0000e00004457810 */ /* 0x000fe20007f7e0ff */
[----:B------:R-:W-:Y:S01]  /*85a0*/  IMAD.U32 R21, RZ, RZ, UR11 ;  /* 0x0000000bff157e24 */ /* 0x000fe2000f8e00ff */
[----:B------:R-:W-:Y:S01]  /*85b0*/  SHF.R.S32.HI R76, RZ, 0x1f, R3 ;  /* 0x0000001fff4c7819 */ /* 0x000fe20000011403 */
[----:B------:R-:W-:Y:S01]  /*85c0*/  ULDC.64 UR10, c[0x0][0xae0] ;  /* 0x0002b800000a7ab9 */ /* 0x000fe20000000a00 */
[----:B------:R-:W-:Y:S01]  /*85d0*/  LOP3.LUT R52, R53, 0x380, RZ, 0xc0, !PT ;  /* 0x0000038035347812 */ /* 0x000fe200078ec0ff */
[----:B------:R-:W5:Y:S01]  /*85e0*/  LD.E.128 R28, desc[UR40][R28.64] ;  /* 0x000000281c1c7980 */ /* 0x000f62000c101d00 */
[----:B------:R-:W-:-:S02]  /*85f0*/  LOP3.LUT R56, R57, 0x380, RZ, 0xc0, !PT ;  /* 0x0000038039387812 */ /* 0x000fc400078ec0ff */
[----:B------:R-:W-:Y:S01]  /*8600*/  LOP3.LUT R60, R61, 0x380, RZ, 0xc0, !PT ;  /* 0x000003803d3c7812 */ /* 0x000fe200078ec0ff */
[----:B------:R-:W5:Y:S01]  /*8610*/  LD.E.128 R32, desc[UR40][R32.64] ;  /* 0x0000002820207980 */ /* 0x000f62000c101d00 */
[----:B------:R-:W-:Y:S02]  /*8620*/  LOP3.LUT R64, R65, 0x380, RZ, 0xc0, !PT ;  /* 0x0000038041407812 */ /* 0x000fe400078ec0ff */
[----:B------:R-:W-:Y:S02]  /*8630*/  LOP3.LUT R68, R69, 0x380, RZ, 0xc0, !PT ;  /* 0x0000038045447812 */ /* 0x000fe400078ec0ff */
[----:B------:R-:W-:Y:S01]  /*8640*/  LOP3.LUT R7, R4, 0x380, RZ, 0xc0, !PT ;  /* 0x0000038004077812 */ /* 0x000fe200078ec0ff */
[----:B------:R-:W-:Y:S01]  /*8650*/  IMAD.U32 R21, RZ, RZ, UR4 ;  /* 0x00000004ff157e24 */ /* 0x000fe2000f8e00ff */
[----:B------:R-:W-:Y:S01]  /*8660*/  SHF.R.U64 R52, R52, 0x3, RZ ;  /* 0x0000000334347819 */ /* 0x000fe200000012ff */
[----:B------:R-:W-:Y:S01]  /*8670*/  IMAD R76, R76, UR10, RZ ;  /* 0x0000000a4c4c7c24 */ /* 0x000fe2000f8e02ff */
[----:B------:R-:W-:Y:S01]  /*8680*/  SHF.R.U64 R56, R56, 0x3, RZ ;  /* 0x0000000338387819 */ /* 0x000fe200000012ff */
[----:B------:R-:W-:Y:S01]  /*8690*/  IMAD R77, R77, UR20, R78 ;  /* 0x000000144d4d7c24 */ /* 0x000fe2000f8e024e */
[----:B------:R-:W-:Y:S01]  /*86a0*/  SHF.R.U64 R60, R60, 0x3, RZ ;  /* 0x000000033c3c7819 */ /* 0x000fe200000012ff */
[----:B------:R-:W5:Y:S01]  /*86b0*/  LD.E.128 R36, desc[UR40][R36.64] ;  /* 0x0000002824247980 */ /* 0x000f62000c101d00 */
[----:B------:R-:W-:-:S02]  /*86c0*/  SHF.R.U64 R64, R64, 0x3, RZ ;  /* 0x0000000340407819 */ /* 0x000fc400000012ff */
[----:B------:R-:W-:Y:S01]  /*86d0*/  SHF.R.U64 R68, R68, 0x3, RZ ;  /* 0x0000000344447819 */ /* 0x000fe200000012ff */
[----:B------:R-:W5:Y:S01]  /*86e0*/  LD.E.128 R40, desc[UR40][R40.64] ;  /* 0x0000002828287980 */ /* 0x000f62000c101d00 */
[----:B------:R-:W-:Y:S01]  /*86f0*/  SHF.R.U64 R7, R7, 0x3, RZ ;  /* 0x0000000307077819 */ /* 0x000fe200000012ff */
[C---:B------:R-:W-:Y:S01]  /*8700*/  IMAD.WIDE.U32 R20, R3.reuse, UR10, R20 ;  /* 0x0000000a03147c25 */ /* 0x040fe2000f8e0014 */
[----:B------:R-:W-:Y:S01]  /*8710*/  LOP3.LUT R52, R52, R53, RZ, 0x3c, !PT ;  /* 0x0000003534347212 */ /* 0x000fe200078e3cff */
[----:B------:R-:W5:Y:S01]  /*8720*/  LD.E.128 R44, desc[UR40][R44.64] ;  /* 0x000000282c2c7980 */ /* 0x000f62000c101d00 */
[----:B------:R-:W-:Y:S01]  /*8730*/  LOP3.LUT R56, R56, R57, RZ, 0x3c, !PT ;  /* 0x0000003938387212 */ /* 0x000fe200078e3cff */
[----:B------:R-:W-:Y:S01]  /*8740*/  IMAD R79, R3, UR11, R76 ;  /* 0x0000000b034f7c24 */ /* 0x000fe2000f8e024c */
        /* <DEDUP_REMOVED lines=10> */
[----:B------:R-:W-:Y:S01]  /*87f0*/  ULDC.64 UR10, c[0x0][0xad8] ;  /* 0x0002b600000a7ab9 */ /* 0x000fe20000000a00 */
[----:B------:R-:W-:Y:S01]  /*8800*/  IMAD.IADD R21, R21, 0x1, R79 ;  /* 0x0000000115157824 */ /* 0x000fe200078e024f */
[----:B------:R-:W5:Y:S01]  /*8810*/  LD.E.128 R4, desc[UR40][R4.64] ;  /* 0x0000002804047980 */ /* 0x000f62000c101d00 */
[----:B------:R-:W-:-:S03]  /*8820*/  IMAD R76, R3, UR10, RZ ;  /* 0x0000000a034c7c24 */ /* 0x000fc6000f8e02ff */
[----:B------:R-:W5:Y:S01]  /*8830*/  LD.E.128 R48, desc[UR40][R48.64] ;  /* 0x0000002830307980 */ /* 0x000f62000c101d00 */
[----:B------:R-:W-:-:S03]  /*8840*/  IMAD R3, R77, UR11, R76 ;  /* 0x0000000b4d037c24 */ /* 0x000fc6000f8e024c */
[----:B------:R-:W5:Y:S01]  /*8850*/  LD.E.128 R52, desc[UR40][R52.64] ;  /* 0x0000002834347980 */ /* 0x000f62000c101d00 */
[----:B------:R-:W-:Y:S01]  /*8860*/  IMAD.WIDE.U32 R20, R77, UR10, R20 ;  /* 0x0000000a4d147c25 */ /* 0x000fe2000f8e0014 */
[----:B------:R-:W-:Y:S02]  /*8870*/  ULDC.64 UR10, c[0x0][0xa80] ;  /* 0x0002a000000a7ab9 */ /* 0x000fe40000000a00 */
[----:B------:R-:W5:Y:S04]  /*8880*/  LD.E.128 R56, desc[UR40][R56.64] ;  /* 0x0000002838387980 */ /* 0x000f68000c101d00 */
[----:B------:R-:W5:Y:S04]  /*8890*/  LD.E.128 R60, desc[UR40][R60.64] ;  /* 0x000000283c3c7980 */ /* 0x000f68000c101d00 */
[----:B------:R-:W5:Y:S04]  /*88a0*/  LD.E.128 R64, desc[UR40][R64.64] ;  /* 0x0000002840407980 */ /* 0x000f68000c101d00 */
[----:B------:R-:W5:Y:S04]  /*88b0*/  LD.E.128 R68, desc[UR40][R68.64] ;  /* 0x0000002844447980 */ /* 0x000f68000c101d00 */
        /* <DEDUP_REMOVED lines=9> */
[----:B------:R-:W-:Y:S01]  /*8950*/  LEA R82, P2, R20, UR10, 0x1 ;  /* 0x0000000a14527c11 */ /* 0x000fe2000f8408ff */
[----:B------:R-:W-:Y:S01]  /*8960*/  IMAD R84, R84, 0x80, R81 ;  /* 0x0000008054547824 */ /* 0x000fe200078e0251 */
[----:B------:R-:W-:-:S02]  /*8970*/  UIADD3 UR8, UR8, 0x22820, URZ ;  /* 0x0002282008087890 */ /* 0x000fc4000fffe03f */
[----:B------:R-:W-:Y:S02]  /*8980*/  LEA.HI.X R83, R20, UR11, R3, 0x1, P2 ;  /* 0x0000000b14537c11 */ /* 0x000fe400090f0c03 */
[C---:B------:R-:W-:Y:S01]  /*8990*/  ISETP.GE.AND P2, PT, R84.reuse, UR9, PT ;  /* 0x0000000954007c0c */ /* 0x040fe2000bf46270 */
[----:B------:R-:W-:Y:S01]  /*89a0*/  UPRMT UR8, URZ, 0x654, UR8 ;  /* 0x000006543f087896 */ /* 0x000fe20008000008 */
[C---:B------:R-:W-:Y:S02]  /*89b0*/  VIADD R76, R84.reuse, 0x20 ;  /* 0x00000020544c7836 */ /* 0x040fe40000000000 */
[----:B------:R-:W-:Y:S02]  /*89c0*/  VIADD R77, R84, 0x40 ;  /* 0x00000040544d7836 */ /* 0x000fe40000000000 */
[C---:B------:R-:W-:Y:S02]  /*89d0*/  VIADD R88, R0.reuse, 0x80 ;  /* 0x0000008000587836 */ /* 0x040fe40000000000 */
[----:B------:R-:W-:-:S02]  /*89e0*/  VIADD R90, R0, 0xc0 ;  /* 0x000000c0005a7836 */ /* 0x000fc40000000000 */
[----:B------:R-:W-:Y:S01]  /*89f0*/  VIADD R86, R0, 0x40 ;  /* 0x0000004000567836 */ /* 0x000fe20000000000 */
[----:B0-----:R0:W1:Y:S01]  /*8a00*/  SHFL.IDX PT, R81, R82, RZ, 0x181f ;  /* 0x00181fff52517589 */ /* 0x00106200000e0000 */
[----:B------:R-:W-:Y:S03]  /*8a10*/  BSSY B1, `(.L_x_9416) ;  /* 0x000001b000017945 */ /* 0x000fe60003800000 */
[----:B------:R0:W2:Y:S01]  /*8a20*/  SHFL.IDX PT, R3, R83, RZ, 0x181f ;  /* 0x00181fff53037589 */ /* 0x0000a200000e0000 */
[----:B------:R-:W-:Y:S01]  /*8a30*/  SYNCS.ARRIVE.TRANS64.RED.A1T0 RZ, [UR8], RZ ;  /* 0x000000ffffff79a7 */ /* 0x000fe20008100408 */
[----:B------:R-:W-:Y:S02]  /*8a40*/  ISETP.GE.AND P1, PT, R76, UR9, PT ;  /* 0x000000094c007c0c */ /* 0x000fe4000bf26270 */
[----:B------:R-:W-:Y:S02]  /*8a50*/  ISETP.GE.AND P0, PT, R77, UR9, PT ;  /* 0x000000094d007c0c */ /* 0x000fe4000bf06270 */
[----:B------:R-:W-:-:S02]  /*8a60*/  SHF.R.S32.HI R91, RZ, 0x1f, R0 ;  /* 0x0000001fff5b7819 */ /* 0x000fc40000011400 */
        /* <DEDUP_REMOVED lines=12> */
[----:B-----5:R0:W-:Y:S01]  /*8b30*/  @!P5 ST.E.128 desc[UR40][R20.64], R4 ;  /* 0x000000041400d985 */ /* 0x0201e2000c101d28 */
[----:B------:R-:W-:Y:S02]  /*8b40*/  @!P4 LEA.HI.X R77, R86, R3, R89, 0x1, P6 ;  /* 0x00000003564dc211 */ /* 0x000fe400030f0c59 */
[----:B------:R-:W-:-:S03]  /*8b50*/  @!P3 LEA R78, P6, R88, R81, 0x1 ;  /* 0x00000051584eb211 */ /* 0x000fc600078c08ff */
[----:B------:R0:W-:Y:S01]  /*8b60*/  @!P4 ST.E.128 desc[UR40][R76.64], R28 ;  /* 0x0000001c4c00c985 */ /* 0x0001e2000c101d28 */
[----:B------:R-:W-:Y:S02]  /*8b70*/  @!P3 LEA.HI.X R79, R88, R3, R85, 0x1, P6 ;  /* 0x00000003584fb211 */ /* 0x000fe400030f0c55 */
[----:B------:R-:W-:-:S03]  /*8b80*/  @!P2 LEA R80, P6, R90, R81, 0x1 ;  /* 0x000000515a50a211 */ /* 0x000fc600078c08ff */
[----:B------:R0:W-:Y:S01]  /*8b90*/  @!P3 ST.E.128 desc[UR40][R78.64], R44 ;  /* 0x0000002c4e00b985 */ /* 0x0001e2000c101d28 */
[----:B------:R-:W-:-:S05]  /*8ba0*/  @!P2 LEA.HI.X R81, R90, R3, R87, 0x1, P6 ;  /* 0x000000035a51a211 */ /* 0x000fca00030f0c57 */
[----:B------:R0:W-:Y:S04]  /*8bb0*/  @!P2 ST.E.128 desc[UR40][R80.64], R60 ;  /* 0x0000003c5000a985 */ /* 0x0001e8000c101d28 */
.L_x_9417:
[----:B------:R-:W-:Y:S05]  /*8bc0*/  BSYNC B1 ;  /* 0x0000000000017941 */ /* 0x000fea0003800000 */
.L_x_9416:
[----:B--2---:R2:W3:Y:S01]  /*8bd0*/  SHFL.IDX PT, R3, R83, 0x1, 0x181f ;  /* 0x00381f0053037f89 */ /* 0x0044e200000e0000 */
[----:B------:R-:W-:Y:S03]  /*8be0*/  BSSY B1, `(.L_x_9418) ;  /* 0x0000014000017945 */ /* 0x000fe60003800000 */
[----:B0----5:R2:W0:Y:S01]  /*8bf0*/  SHFL.IDX PT, R29, R82, 0x1, 0x181f ;  /* 0x00381f00521d7f89 */ /* 0x02142200000e0000 */
[----:B------:R-:W-:Y:S05]  /*8c00*/  @P1 BRA `(.L_x_9419) ;  /* 0x0000000000441947 */ /* 0x000fea0003800000 */
[----:B------:R-:W-:Y:S02]  /*8c10*/  ULDC UR4, c[0x0][0xac8] ;  /* 0x0002b20000047ab9 */ /* 0x000fe40000000800 */
[----:B------:R-:W-:Y:S02]  /*8c20*/  ISETP.GE.AND P4, PT, R0, UR4, PT ;  /* 0x0000000400007c0c */ /* 0x000fe4000bf86270 */
[----:B------:R-:W-:Y:S02]  /*8c30*/  ISETP.GE.AND P3, PT, R86, UR4, PT ;  /* 0x0000000456007c0c */ /* 0x000fe4000bf66270 */
[----:B------:R-:W-:Y:S02]  /*8c40*/  ISETP.GE.AND P2, PT, R88, UR4, PT ;  /* 0x0000000458007c0c */ /* 0x000fe4000bf46270 */
[----:B------:R-:W-:-:S07]  /*8c50*/  ISETP.GE.AND P1, PT, R90, UR4, PT ;  /* 0x000000045a007c0c */ /* 0x000fce000bf26270 */
[-C--:B0-----:R-:W-:Y:S02]  /*8c60*/  @!P4 LEA R4, P6, R0, R29.reuse, 0x1 ;  /* 0x0000001d0004c211 */ /* 0x081fe400078c08ff */
[----:B------:R-:W-:Y:S02]  /*8c70*/  @!P3 LEA R6, P5, R86, R29, 0x1 ;  /* 0x0000001d5606b211 */ /* 0x000fe400078a08ff */
[----:B---3--:R-:W-:Y:S02]  /*8c80*/  @!P4 LEA.HI.X R5, R0, R3, R91, 0x1, P6 ;  /* 0x000000030005c211 */ /* 0x008fe400030f0c5b */
[----:B------:R-:W-:Y:S02]  /*8c90*/  @!P2 LEA R20, P6, R88, R29, 0x1 ;  /* 0x0000001d5814a211 */ /* 0x000fe400078c08ff */
[----:B------:R-:W-:Y:S01]  /*8ca0*/  @!P3 LEA.HI.X R7, R86, R3, R89, 0x1, P5 ;  /* 0x000000035607b211 */ /* 0x000fe200028f0c59 */
[----:B------:R4:W-:Y:S01]  /*8cb0*/  @!P4 ST.E.128 desc[UR40][R4.64], R8 ;  /* 0x000000080400c985 */ /* 0x0009e2000c101d28 */
[----:B------:R-:W-:-:S02]  /*8cc0*/  @!P1 LEA R28, P5, R90, R29, 0x1 ;  /* 0x0000001d5a1c9211 */ /* 0x000fc400078a08ff */
[-C--:B------:R-:W-:Y:S01]  /*8cd0*/  @!P2 LEA.HI.X R21, R88, R3.reuse, R85, 0x1, P6 ;  /* 0x000000035815a211 */ /* 0x080fe200030f0c55 */
[----:B------:R4:W-:Y:S01]  /*8ce0*/  @!P3 ST.E.128 desc[UR40][R6.64], R32 ;  /* 0x000000200600b985 */ /* 0x0009e2000c101d28 */
[----:B------:R-:W-:-:S03]  /*8cf0*/  @!P1 LEA.HI.X R29, R90, R3, R87, 0x1, P5 ;  /* 0x000000035a1d9211 */ /* 0x000fc600028f0c57 */
[----:B------:R4:W-:Y:S04]  /*8d00*/  @!P2 ST.E.128 desc[UR40][R20.64], R48 ;  /* 0x000000301400a985 */ /* 0x0009e8000c101d28 */
[----:B------:R4:W-:Y:S02]  /*8d10*/  @!P1 ST.E.128 desc[UR40][R28.64], R64 ;  /* 0x000000401c009985 */ /* 0x0009e4000c101d28 */
.L_x_9419:
[----:B------:R-:W-:Y:S05]  /*8d20*/  BSYNC B1 ;  /* 0x0000000000017941 */ /* 0x000fea0003800000 */
.L_x_9418:
[----:B---3--:R3:W0:Y:S01]  /*8d30*/  SHFL.IDX PT, R3, R83, 0x2, 0x181f ;  /* 0x00581f0053037f89 */ /* 0x00862200000e0000 */
[----:B------:R-:W-:Y:S03]  /*8d40*/  BSSY B1, `(.L_x_9420) ;  /* 0x0000014000017945 */ /* 0x000fe60003800000 */
[----:B----4-:R3:W4:Y:S01]  /*8d50*/  SHFL.IDX PT, R11, R82, 0x2, 0x181f ;  /* 0x00581f00520b7f89 */ /* 0x01072200000e0000 */
[----:B------:R-:W-:Y:S05]  /*8d60*/  @P0 BRA `(.L_x_9421) ;  /* 0x0000000000440947 */ /* 0x000fea0003800000 */
[----:B------:R-:W-:Y:S02]  /*8d70*/  ULDC UR4, c[0x0][0xac8] ;  /* 0x0002b20000047ab9 */ /* 0x000fe40000000800 */
[----:B------:R-:W-:Y:S02]  /*8d80*/  ISETP.GE.AND P3, PT, R0, UR4, PT ;  /* 0x0000000400007c0c */ /* 0x000fe4000bf66270 */
[----:B------:R-:W-:Y:S02]  /*8d90*/  ISETP.GE.AND P2, PT, R86, UR4, PT ;  /* 0x0000000456007c0c */ /* 0x000fe4000bf46270 */
[----:B------:R-:W-:Y:S02]  /*8da0*/  ISETP.GE.AND P1, PT, R88, UR4, PT ;  /* 0x0000000458007c0c */ /* 0x000fe4000bf26270 */
[----:B------:R-:W-:-:S07]  /*8db0*/  ISETP.GE.AND P0, PT, R90, UR4, PT ;  /* 0x000000045a007c0c */ /* 0x000fce000bf06270 */
[-C--:B----4-:R-:W-:Y:S02]  /*8dc0*/  @!P3 LEA R4, P6, R0, R11.reuse, 0x1 ;  /* 0x0000000b0004b211 */ /* 0x090fe400078c08ff */
[-C--:B------:R-:W-:Y:S02]  /*8dd0*/  @!P2 LEA R6, P5, R86, R11.reuse, 0x1 ;  /* 0x0000000b5606a211 */ /* 0x080fe400078a08ff */
[----:B------:R-:W-:Y:S02]  /*8de0*/  @!P1 LEA R8, P4, R88, R11, 0x1 ;  /* 0x0000000b58089211 */ /* 0x000fe400078808ff */
[----:B0-----:R-:W-:Y:S02]  /*8df0*/  @!P3 LEA.HI.X R5, R0, R3, R91, 0x1, P6 ;  /* 0x000000030005b211 */ /* 0x001fe400030f0c5b */
[----:B------:R-:W-:Y:S02]  /*8e00*/  @!P0 LEA R10, P6, R90, R11, 0x1 ;  /* 0x0000000b5a0a8211 */ /* 0x000fe400078c08ff */
[-C--:B------:R-:W-:Y:S01]  /*8e10*/  @!P2 LEA.HI.X R7, R86, R3.reuse, R89, 0x1, P5 ;  /* 0x000000035607a211 */ /* 0x080fe200028f0c59 */
[----:B------:R0:W-:Y:S01]  /*8e20*/  @!P3 ST.E.128 desc[UR40][R4.64], R12 ;  /* 0x0000000c0400b985 */ /* 0x0001e2000c101d28 */
[----:B------:R-:W-:-:S02]  /*8e30*/  @!P1 LEA.HI.X R9, R88, R3, R85, 0x1, P4 ;  /* 0x0000000358099211 */ /* 0x000fc400020f0c55 */
[----:B------:R-:W-:Y:S01]  /*8e40*/  @!P0 LEA.HI.X R11, R90, R3, R87, 0x1, P6 ;  /* 0x000000035a0b8211 */ /* 0x000fe200030f0c57 */
[----:B------:R0:W-:Y:S04]  /*8e50*/  @!P2 ST.E.128 desc[UR40][R6.64], R36 ;  /* 0x000000240600a985 */ /* 0x0001e8000c101d28 */
[----:B------:R0:W-:Y:S04]  /*8e60*/  @!P1 ST.E.128 desc[UR40][R8.64], R52 ;  /* 0x0000003408009985 */ /* 0x0001e8000c101d28 */
[----:B------:R0:W-:Y:S02]  /*8e70*/  @!P0 ST.E.128 desc[UR40][R10.64], R68 ;  /* 0x000000440a008985 */ /* 0x0001e4000c101d28 */
.L_x_9421:
[----:B------:R-:W-:Y:S05]  /*8e80*/  BSYNC B1 ;  /* 0x0000000000017941 */ /* 0x000fea0003800000 */
.L_x_9420:
[----:B0-----:R-:W-:Y:S01]  /*8e90*/  VIADD R3, R84, 0x60 ;  /* 0x0000006054037836 */ /* 0x001fe20000000000 */
[----:B--23--:R-:W0:Y:S04]  /*8ea0*/  SHFL.IDX PT, R83, R83, 0x3, 0x181f ;  /* 0x00781f0053537f89 */ /* 0x00ce2800000e0000 */
[----:B------:R-:W-:Y:S01]  /*8eb0*/  ISETP.GE.AND P0, PT, R3, UR9, PT ;  /* 0x0000000903007c0c */ /* 0x000fe2000bf06270 */
[----:B----4-:R2:W3:-:S12]  /*8ec0*/  SHFL.IDX PT, R11, R82, 0x3, 0x181f ;  /* 0x00781f00520b7f89 */ /* 0x0104d800000e0000 */
[----:B--2---:R-:W-:Y:S05]  /*8ed0*/  @P0 BRA `(.L_x_9422) ;  /* 0x0000002400740947 */ /* 0x004fea0003800000 */
[----:B------:R-:W-:Y:S02]  /*8ee0*/  ULDC UR4, c[0x0][0xac8] ;  /* 0x0002b20000047ab9 */ /* 0x000fe40000000800 */
[----:B------:R-:W-:Y:S02]  /*8ef0*/  ISETP.GE.AND P3, PT, R0, UR4, PT ;  /* 0x0000000400007c0c */ /* 0x000fe4000bf66270 */
[----:B------:R-:W-:Y:S02]  /*8f00*/  ISETP.GE.AND P4, PT, R86, UR4, PT ;  /* 0x0000000456007c0c */ /* 0x000fe4000bf86270 */
[----:B------:R-:W-:-:S09]  /*8f10*/  ISETP.GE.AND P5, PT, R88, UR4, PT ;  /* 0x0000000458007c0c */ /* 0x000fd2000bfa6270 */
[-C--:B---3--:R-:W-:Y:S02]  /*8f20*/  @!P3 LEA R4, P0, R0, R11.reuse, 0x1 ;  /* 0x0000000b0004b211 */ /* 0x088fe400078008ff */
[-C--:B------:R-:W-:Y:S02]  /*8f30*/  @!P4 LEA R6, P1, R86, R11.reuse, 0x1 ;  /* 0x0000000b5606c211 */ /* 0x080fe400078208ff */
[----:B------:R-:W-:Y:S02]  /*8f40*/  @!P5 LEA R8, P2, R88, R11, 0x1 ;  /* 0x0000000b5808d211 */ /* 0x000fe400078408ff */
[-C--:B0-----:R-:W-:Y:S02]  /*8f50*/  @!P3 LEA.HI.X R5, R0, R83.reuse, R91, 0x1, P0 ;  /* 0x000000530005b211 */ /* 0x081fe400000f0c5b */
[-C--:B------:R-:W-:Y:S02]  /*8f60*/  @!P4 LEA.HI.X R7, R86, R83.reuse, R89, 0x1, P1 ;  /* 0x000000535607c211 */ /* 0x080fe400008f0c59 */
[----:B------:R-:W-:Y:S01]  /*8f70*/  @!P5 LEA.HI.X R9, R88, R83, R85, 0x1, P2 ;  /* 0x000000535809d211 */ /* 0x000fe200010f0c55 */
[----:B------:R0:W-:Y:S01]  /*8f80*/  @!P3 ST.E.128 desc[UR40][R4.64], R24 ;  /* 0x000000180400b985 */ /* 0x0001e2000c101d28 */
[----:B------:R-:W-:-:S03]  /*8f90*/  ISETP.GE.AND P0, PT, R90, UR4, PT ;  /* 0x000000045a007c0c */ /* 0x000fc6000bf06270 */
[----:B------:R0:W-:Y:S04]  /*8fa0*/  @!P4 ST.E.128 desc[UR40][R6.64], R40 ;  /* 0x000000280600c985 */ /* 0x0001e8000c101d28 */
[----:B------:R0:W-:Y:S06]  /*8fb0*/  @!P5 ST.E.128 desc[UR40][R8.64], R56 ;  /* 0x000000380800d985 */ /* 0x0001ec000c101d28 */
[----:B------:R-:W-:Y:S05]  /*8fc0*/  @P0 BRA `(.L_x_9422) ;  /* 0x0000002400380947 */ /* 0x000fea0003800000 */
[----:B0-----:R-:W-:-:S04]  /*8fd0*/  LEA R4, P0, R90, R11, 0x1 ;  /* 0x0000000b5a047211 */ /* 0x001fc800078008ff */
[----:B------:R-:W-:-:S05]  /*8fe0*/  LEA.HI.X R5, R90, R83, R87, 0x1, P0 ;  /* 0x000000535a057211 */ /* 0x000fca00000f0c57 */
[----:B------:R0:W-:Y:S01]  /*8ff0*/  ST.E.128 desc[UR40][R4.64], R72 ;  /* 0x0000004804007985 */ /* 0x0001e2000c101d28 */
[----:B------:R-:W-:Y:S05]  /*9000*/  BRA `(.L_x_9422) ;  /* 0x0000002400287947 */ /* 0x000fea0003800000 */
.L_x_9415:
[----:B------:R-:W-:Y:S01]  /*9010*/  ULDC.64 UR14, c[0x0][0xb08] ;  /* 0x0002c200000e7ab9 */ /* 0x000fe20000000a00 */
[----:B------:R-:W-:Y:S01]  /*9020*/  IMAD.MOV.U32 R3, RZ, RZ, R12 ;  /* 0x000000ffff037224 */ /* 0x000fe200078e000c */
[----:B------:R-:W-:Y:S01]  /*9030*/  UIMAD UR12, UR16, UR14, URZ ;  /* 0x0000000e100c72a4 */ /* 0x000fe2000f8e023f */
[----:B------:R-:W-:Y:S01]  /*9040*/  ISETP.GE.AND P0, PT, R13, UR9, PT ;  /* 0x000000090d007c0c */ /* 0x000fe2000bf06270 */
[----:B------:R-:W-:Y:S01]  /*9050*/  UIMAD.WIDE.U32 UR10, UR4, UR14, URZ ;  /* 0x0000000e040a72a5 */ /* 0x000fe2000f8e003f */
[----:B------:R-:W-:Y:S01]  /*9060*/  BSSY B1, `(.L_x_9423) ;  /* 0x00000c0000017945 */ /* 0x000fe20003800000 */
[----:B------:R-:W-:Y:S01]  /*9070*/  UIMAD UR12, UR4, UR15, UR12 ;  /* 0x0000000f040c72a4 */ /* 0x000fe2000f8e020c */
[----:B------:R-:W-:Y:S01]  /*9080*/  SHF.R.S32.HI R152, RZ, 0x1f, R210 ;  /* 0x0000001fff987819 */ /* 0x000fe200000114d2 */
[----:B------:R-:W-:Y:S01]  /*9090*/  USHF.R.S32.HI UR4, URZ, 0x1f, UR46 ;  /* 0x0000001f3f047899 */ /* 0x000fe2000801142e */
[----:B------:R-:W-:Y:S01]  /*90a0*/  SHF.R.S32.HI R153, RZ, 0x1f, R211 ;  /* 0x0000001fff997819 */ /* 0x000fe200000114d3 */
[----:B------:R-:W-:Y:S01]  /*90b0*/  UIADD3 UR11, UR11, UR12, URZ ;  /* 0x0000000c0b0b7290 */ /* 0x000fe2000fffe03f */
[----:B------:R-:W-:Y:S01]  /*90c0*/  SHF.R.S32.HI R154, RZ, 0x1f, R212 ;  /* 0x0000001fff9a7819 */ /* 0x000fe200000114d4 */
[----:B------:R-:W-:Y:S01]  /*90d0*/  ULDC.64 UR14, c[0x0][0xb40] ;  /* 0x0002d000000e7ab9 */ /* 0x000fe20000000a00 */
[----:B------:R-:W-:Y:S01]  /*90e0*/  ULDC.64 UR12, c[0x0][0xb38] ;  /* 0x0002ce00000c7ab9 */ /* 0x000fe20000000a00 */
[----:B------:R-:W-:Y:S01]  /*90f0*/  UIMAD UR4, UR4, UR14, URZ ;  /* 0x0000000e040472a4 */ /* 0x000fe2000f8e023f */
[----:B------:R-:W-:Y:S01]  /*9100*/  SHF.R.S32.HI R155, RZ, 0x1f, R213 ;  /* 0x0000001fff9b7819 */ /* 0x000fe200000114d5 */
[----:B------:R-:W-:Y:S01]  /*9110*/  UIMAD.WIDE.U32 UR10, UR43, UR12, UR10 ;  /* 0x0000000c2b0a72a5 */ /* 0x000fe2000f8e000a */
[----:B------:R-:W-:Y:S01]  /*9120*/  SHF.R.S32.HI R156, RZ, 0x1f, R214 ;  /* 0x0000001fff9c7819 */ /* 0x000fe200000114d6 */
[----:B------:R-:W-:Y:S01]  /*9130*/  UIMAD UR4, UR46, UR15, UR4 ;  /* 0x0000000f2e0472a4 */ /* 0x000fe2000f8e0204 */
[----:B------:R-:W-:Y:S01]  /*9140*/  SHF.R.S32.HI R157, RZ, 0x1f, R215 ;  /* 0x0000001fff9d7819 */ /* 0x000fe200000114d7 */
[----:B------:R-:W-:Y:S01]  /*9150*/  UIMAD UR11, UR43, UR13, UR11 ;  /* 0x0000000d2b0b72a4 */ /* 0x000fe2000f8e020b */
[----:B------:R-:W-:Y:S01]  /*9160*/  SHF.R.S32.HI R158, RZ, 0x1f, R216 ;  /* 0x0000001fff9e7819 */ /* 0x000fe200000114d8 */
[----:B------:R-:W-:Y:S01]  /*9170*/  @UP1 ULDC UR12, c[0x0][0xbec] ;  /* 0x0002fb00000c1ab9 */ /* 0x000fe20000000800 */
[----:B------:R-:W-:Y:S01]  /*9180*/  UIADD3 UR8, UR8, 0x22820, URZ ;  /* 0x0002282008087890 */ /* 0x000fe2000fffe03f */
[----:B------:R-:W-:Y:S01]  /*9190*/  @P1 IMAD.HI.U32 R4, R12, UR12, RZ ;  /* 0x0000000c0c041c27 */ /* 0x000fe2000f8e00ff */
[----:B------:R-:W-:Y:S01]  /*91a0*/  UIMAD.WIDE.U32 UR10, UR46, UR14, UR10 ;  /* 0x0000000e2e0a72a5 */ /* 0x000fe2000f8e000a */
[----:B------:R-:W-:Y:S01]  /*91b0*/  SHF.R.S32.HI R159, RZ, 0x1f, R217 ;  /* 0x0000001fff9f7819 */ /* 0x000fe200000114d9 */
[----:B------:R-:W-:Y:S01]  /*91c0*/  ULDC.64 UR12, c[0x0][0xb48] ;  /* 0x0002d200000c7ab9 */ /* 0x000fe20000000a00 */
[----:B------:R-:W-:Y:S01]  /*91d0*/  UPRMT UR8, URZ, 0x654, UR8 ;  /* 0x000006543f087896 */ /* 0x000fe20008000008 */
[----:B------:R-:W-:Y:S01]  /*91e0*/  SHF.R.S32.HI R160, RZ, 0x1f, R218 ;  /* 0x0000001fffa07819 */ /* 0x000fe200000114da */
[----:B------:R-:W-:Y:S01]  /*91f0*/  UIADD3 UR11, UR11, UR4, URZ ;  /* 0x000000040b0b7290 */ /* 0x000fe2000fffe03f */
[----:B------:R-:W-:-:S02]  /*9200*/  SHF.R.S32.HI R161, RZ, 0x1f, R219 ;  /* 0x0000001fffa17819 */ /* 0x000fc400000114db */
[----:B------:R-:W-:Y:S01]  /*9210*/  @UP1 ULDC UR4, c[0x0][0xbf0] ;  /* 0x0002fc0000041ab9 */ /* 0x000fe20000000800 */
[----:B------:R-:W-:Y:S01]  /*9220*/  UIMAD.WIDE.U32 UR10, UR42, UR12, UR10 ;  /* 0x0000000c2a0a72a5 */ /* 0x000fe2000f8e000a */
[----:B------:R-:W-:Y:S02]  /*9230*/  @P1 SHF.R.U32.HI R3, RZ, UR4, R4 ;  /* 0x00000004ff031c19 */ /* 0x000fe40008011604 */
[----:B------:R-:W-:Y:S01]  /*9240*/  SYNCS.ARRIVE.TRANS64.RED.A1T0 RZ, [UR8], RZ ;  /* 0x000000ffffff79a7 */ /* 0x000fe20008100408 */
[----:B------:R-:W-:Y:S01]  /*9250*/  UIMAD UR42, UR42, UR13, UR11 ;  /* 0x0000000d2a2a72a4 */ /* 0x000fe2000f8e020b */
[--C-:B------:R-:W-:Y:S01]  /*9260*/  SHF.R.S32.HI R4, RZ, 0x1f, R3.reuse ;  /* 0x0000001fff047819 */ /* 0x100fe20000011403 */
[----:B------:R-:W-:Y:S01]  /*9270*/  IMAD.MOV R7, RZ, RZ, -R3 ;  /* 0x000000ffff077224 */ /* 0x000fe200078e0a03 */
[----:B------:R-:W-:Y:S01]  /*9280*/  ULDC.64 UR12, c[0x0][0xb30] ;  /* 0x0002cc00000c7ab9 */ /* 0x000fe20000000a00 */
[----:B------:R-:W-:Y:S01]  /*9290*/  IMAD.U32 R5, RZ, RZ, UR11 ;  /* 0x0000000bff057e24 */ /* 0x000fe2000f8e00ff */
[----:B------:R-:W-:Y:S01]  /*92a0*/  SHF.R.S32.HI R162, RZ, 0x1f, R220 ;  /* 0x0000001fffa27819 */ /* 0x000fe200000114dc */
[----:B------:R-:W-:Y:S01]  /*92b0*/  IMAD R7, R7, UR20, R12 ;  /* 0x0000001407077c24 */ /* 0x000fe2000f8e020c */
[----:B------:R-:W-:Y:S01]  /*92c0*/  SHF.R.S32.HI R163, RZ, 0x1f, R221 ;  /* 0x0000001fffa37819 */ /* 0x000fe200000114dd */
        /* <DEDUP_REMOVED lines=18> */
[----:B------:R-:W-:Y:S01]  /*93f0*/  ULDC UR4, c[0x0][0xac8] ;  /* 0x0002b20000047ab9 */ /* 0x000fe20000000800 */
[----:B------:R-:W-:Y:S01]  /*9400*/  VIADD R13, R2, 0xe8 ;  /* 0x000000e8020d7836 */ /* 0x000fe20000000000 */
[----:B------:R-:W-:Y:S02]  /*9410*/  ISETP.GE.AND P4, PT, R221, UR4, PT ;  /* 0x00000004dd007c0c */ /* 0x000fe4000bf86270 */
[----:B------:R-:W-:Y:S02]  /*9420*/  ISETP.GE.AND P3, PT, R220, UR4, PT ;  /* 0x00000004dc007c0c */ /* 0x000fe4000bf66270 */
[----:B------:R-:W-:Y:S02]  /*9430*/  ISETP.GE.AND P5, PT, R2, UR4, PT ;  /* 0x0000000402007c0c */ /* 0x000fe4000bfa6270 */
[----:B------:R-:W-:Y:S02]  /*9440*/  ISETP.GE.AND P1, PT, R218, UR4, PT ;  /* 0x00000004da007c0c */ /* 0x000fe4000bf26270 */
[----:B------:R-:W-:-:S05]  /*9450*/  ISETP.GE.AND P0, PT, R219, UR4, PT ;  /* 0x00000004db007c0c */ /* 0x000fca000bf06270 */
[CC--:B-1----:R-:W-:Y:S02]  /*9460*/  @!P4 LEA R6, P2, R221.reuse, R4.reuse, 0x2 ;  /* 0x00000004dd06c211 */ /* 0x0c2fe400078410ff */
[----:B------:R-:W-:Y:S02]  /*9470*/  @!P3 LEA R8, P6, R220, R4, 0x2 ;  /* 0x00000004dc08b211 */ /* 0x000fe400078c10ff */
[----:B--2---:R-:W-:Y:S01]  /*9480*/  @!P5 IMAD.WIDE R10, R2, 0x4, R4 ;  /* 0x00000004020ad825 */ /* 0x004fe200078e0204 */
[-C--:B------:R-:W-:Y:S02]  /*9490*/  @!P4 LEA.HI.X R7, R221, R5.reuse, R163, 0x2, P2 ;  /* 0x00000005dd07c211 */ /* 0x080fe400010f14a3 */
[----:B------:R-:W-:Y:S02]  /*94a0*/  ISETP.GE.AND P2, PT, R217, UR4, PT ;  /* 0x00000004d9007c0c */ /* 0x000fe4000bf46270 */
[----:B------:R-:W-:Y:S01]  /*94b0*/  @!P3 LEA.HI.X R9, R220, R5, R162, 0x2, P6 ;  /* 0x00000005dc09b211 */ /* 0x000fe200030f14a2 */
[----:B------:R-:W-:Y:S04]  /*94c0*/  @!P5 ST.E.64 desc[UR40][R10.64], R24 ;  /* 0x000000180a00d985 */ /* 0x000fe8000c101b28 */
[----:B------:R1:W-:Y:S01]  /*94d0*/  @!P4 ST.E.64 desc[UR40][R6.64], R28 ;  /* 0x0000001c0600c985 */ /* 0x0003e2000c101b28 */
[----:B------:R-:W-:-:S03]  /*94e0*/  ISETP.GE.AND P4, PT, R215, UR4, PT ;  /* 0x00000004d7007c0c */ /* 0x000fc6000bf86270 */
[----:B------:R2:W-:Y:S01]  /*94f0*/  @!P3 ST.E.64 desc[UR40][R8.64], R32 ;  /* 0x000000200800b985 */ /* 0x0005e2000c101b28 */
[----:B------:R-:W-:Y:S02]  /*9500*/  ISETP.GE.AND P3, PT, R216, UR4, PT ;  /* 0x00000004d8007c0c */ /* 0x000fe4000bf66270 */
[CC--:B-1----:R-:W-:Y:S01]  /*9510*/  @!P0 LEA R6, P6, R219.reuse, R4.reuse, 0x2 ;  /* 0x00000004db068211 */ /* 0x0c2fe200078c10ff */
[----:B------:R-:W-:Y:S01]  /*9520*/  VIADD R29, R2, 0xf8 ;  /* 0x000000f8021d7836 */ /* 0x000fe20000000000 */
        /* <DEDUP_REMOVED lines=15> */
[----:B---3--:R-:W-:Y:S01]  /*9620*/  @!P5 LEA R10, P6, R214, R4, 0x2 ;  /* 0x00000004d60ad211 */ /* 0x008fe200078c10ff */
[----:B------:R1:W-:Y:S01]  /*9630*/  @!P3 ST.E.64 desc[UR40][R6.64], R48 ;  /* 0x000000300600b985 */ /* 0x0003e2000c101b28 */
[----:B------:R-:W-:-:S02]  /*9640*/  ISETP.GE.AND P2, PT, R211, UR4, PT ;  /* 0x00000004d3007c0c */ /* 0x000fc4000bf46270 */
[----:B------:R-:W-:Y:S01]  /*9650*/  @!P5 LEA.HI.X R11, R214, R5, R156, 0x2, P6 ;  /* 0x00000005d60bd211 */ /* 0x000fe200030f149c */
        /* <DEDUP_REMOVED lines=10> */
[C---:B---3--:R-:W-:Y:S01]  /*9700*/  @!P2 LEA R10, P6, R211.reuse, R4, 0x2 ;  /* 0x00000004d30aa211 */ /* 0x048fe200078c10ff */
[----:B------:R2:W-:Y:S01]  /*9710*/  @!P1 ST.E.64 desc[UR40][R8.64], R64 ;  /* 0x0000004008009985 */ /* 0x0005e2000c101b28 */
[----:B------:R-:W-:Y:S02]  /*9720*/  ISETP.GE.AND P1, PT, R206, UR4, PT ;  /* 0x00000004ce007c0c */ /* 0x000fe4000bf26270 */
        /* <DEDUP_REMOVED lines=8> */
[----:B------:R-:W-:Y:S01]  /*97b0*/  @!P3 ST.E.64 desc[UR40][R6.64], R72 ;  /* 0x000000480600b985 */ /* 0x000fe2000c101b28 */
[----:B---3--:R-:W-:-:S02]  /*97c0*/  @!P5 LEA R10, P6, R208, R4, 0x2 ;  /* 0x00000004d00ad211 */ /* 0x008fc400078c10ff */
[-C--:B------:R-:W-:Y:S01]  /*97d0*/  @!P1 LEA R20, P3, R206, R4.reuse, 0x2 ;  /* 0x00000004ce149211 */ /* 0x080fe200078610ff */
[----:B------:R1:W-:Y:S01]  /*97e0*/  @!P4 ST.E.64 desc[UR40][R8.64], R76 ;  /* 0x0000004c0800c985 */ /* 0x0003e2000c101b28 */
[-C--:B------:R-:W-:Y:S02]  /*97f0*/  @!P5 LEA.HI.X R11, R208, R5.reuse, R236, 0x2, P6 ;  /* 0x00000005d00bd211 */ /* 0x080fe400030f14ec */
[----:B------:R-:W-:Y:S02]  /*9800*/  @!P0 LEA R14, P6, R207, R4, 0x2 ;  /* 0x00000004cf0e8211 */ /* 0x000fe400078c10ff */
[----:B------:R-:W-:Y:S01]  /*9810*/  ISETP.GE.AND P4, PT, R203, UR4, PT ;  /* 0x00000004cb007c0c */ /* 0x000fe2000bf86270 */
[----:B------:R2:W-:Y:S01]  /*9820*/  @!P5 ST.E.64 desc[UR40][R10.64], R80 ;  /* 0x000000500a00d985 */ /* 0x0005e2000c101b28 */
[----:B------:R-:W-:Y:S02]  /*9830*/  ISETP.GE.AND P5, PT, R204, UR4, PT ;  /* 0x00000004cc007c0c */ /* 0x000fe4000bfa6270 */
[----:B------:R-:W-:-:S02]  /*9840*/  @!P1 LEA.HI.X R21, R206, R5, R234, 0x2, P3 ;  /* 0x00000005ce159211 */ /* 0x000fc400018f14ea */
[----:B------:R-:W-:Y:S02]  /*9850*/  ISETP.GE.AND P3, PT, R202, UR4, PT ;  /* 0x00000004ca007c0c */ /* 0x000fe4000bf66270 */
[----:B------:R-:W-:Y:S02]  /*9860*/  @!P0 LEA.HI.X R15, R207, R5, R235, 0x2, P6 ;  /* 0x00000005cf0f8211 */ /* 0x000fe400030f14eb */
[----:B------:R-:W-:-:S03]  /*9870*/  @!P2 LEA R24, P6, R205, R4, 0x2 ;  /* 0x00000004cd18a211 */ /* 0x000fc600078c10ff */
[----:B------:R3:W-:Y:S01]  /*9880*/  @!P0 ST.E.64 desc[UR40][R14.64], R84 ;  /* 0x000000540e008985 */ /* 0x0007e2000c101b28 */
[-C--:B------:R-:W-:Y:S02]  /*9890*/  @!P2 LEA.HI.X R25, R205, R5.reuse, R233, 0x2, P6 ;  /* 0x00000005cd19a211 */ /* 0x080fe400030f14e9 */
[-C--:B-1----:R-:W-:Y:S01]  /*98a0*/  @!P4 LEA R8, P0, R203, R4.reuse, 0x2 ;  /* 0x00000004cb08c211 */ /* 0x082fe200078010ff */
[----:B------:R1:W-:Y:S01]  /*98b0*/  @!P1 ST.E.64 desc[UR40][R20.64], R88 ;  /* 0x0000005814009985 */ /* 0x0003e2000c101b28 */
[-C--:B------:R-:W-:Y:S02]  /*98c0*/  @!P5 LEA R6, P1, R204, R4.reuse, 0x2 ;  /* 0x00000004cc06d211 */ /* 0x080fe400078210ff */
[----:B--2---:R-:W-:Y:S01]  /*98d0*/  @!P3 LEA R10, P6, R202, R4, 0x2 ;  /* 0x00000004ca0ab211 */ /* 0x004fe200078c10ff */
[----:B------:R2:W-:Y:S01]  /*98e0*/  @!P2 ST.E.64 desc[UR40][R24.64], R92 ;  /* 0x0000005c1800a985 */ /* 0x0005e2000c101b28 */
[----:B------:R-:W-:Y:S02]  /*98f0*/  ISETP.GE.AND P2, PT, R201, UR4, PT ;  /* 0x00000004c9007c0c */ /* 0x000fe4000bf46270 */
        /* <DEDUP_REMOVED lines=8> */
[----:B---3--:R-:W-:Y:S01]  /*9980*/  @!P2 LEA R14, P6, R201, R4, 0x2 ;  /* 0x00000004c90ea211 */ /* 0x008fe200078c10ff */
[----:B------:R3:W-:Y:S01]  /*9990*/  @!P3 ST.E.64 desc[UR40][R10.64], R104 ;  /* 0x000000680a00b985 */ /* 0x0007e2000c101b28 */
[----:B------:R-:W-:-:S02]  /*99a0*/  ISETP.GE.AND P3, PT, R22, UR4, PT ;  /* 0x0000000416007c0c */ /* 0x000fc4000bf66270 */
[CC--:B-1----:R-:W-:Y:S02]  /*99b0*/  @!P1 LEA R20, P5, R200.reuse, R4.reuse, 0x2 ;  /* 0x00000004c8149211 */ /* 0x0c2fe400078a10ff */
[-C--:B------:R-:W-:Y:S02]  /*99c0*/  @!P2 LEA.HI.X R15, R201, R5.reuse, R229, 0x2, P6 ;  /* 0x00000005c90fa211 */ /* 0x080fe400030f14e5 */
[-C--:B------:R-:W-:Y:S02]  /*99d0*/  @!P1 LEA.HI.X R21, R200, R5.reuse, R228, 0x2, P5 ;  /* 0x00000005c8159211 */ /* 0x080fe400028f14e4 */
[-C--:B--2---:R-:W-:Y:S01]  /*99e0*/  @!P0 LEA R24, P6, R23, R4.reuse, 0x2 ;  /* 0x0000000417188211 */ /* 0x084fe200078c10ff */
[----:B------:R-:W-:Y:S01]  /*99f0*/  @!P2 ST.E.64 desc[UR40][R14.64], R108 ;  /* 0x0000006c0e00a985 */ /* 0x000fe2000c101b28 */
[-C--:B----4-:R-:W-:Y:S02]  /*9a00*/  @!P4 LEA R8, P5, R19, R4.reuse, 0x2 ;  /* 0x000000041308c211 */ /* 0x090fe400078a10ff */
[----:B------:R-:W-:Y:S01]  /*9a10*/  @!P0 LEA.HI.X R25, R23, R5, R227, 0x2, P6 ;  /* 0x0000000517198211 */ /* 0x000fe200030f14e3 */
[----:B------:R-:W-:Y:S01]  /*9a20*/  @!P1 ST.E.64 desc[UR40][R20.64], R112 ;  /* 0x0000007014009985 */ /* 0x000fe2000c101b28 */
[----:B------:R-:W-:-:S02]  /*9a30*/  @!P3 LEA R6, P1, R22, R4, 0x2 ;  /* 0x000000041606b211 */ /* 0x000fc400078210ff */
[----:B------:R-:W-:Y:S01]  /*9a40*/  ISETP.GE.AND P2, PT, R18, UR4, PT ;  /* 0x0000000412007c0c */ /* 0x000fe2000bf46270 */
[----:B------:R1:W-:Y:S01]  /*9a50*/  @!P0 ST.E.64 desc[UR40][R24.64], R116 ;  /* 0x0000007418008985 */ /* 0x0003e2000c101b28 */
[-C--:B------:R-:W-:Y:S02]  /*9a60*/  @!P3 LEA.HI.X R7, R22, R5.reuse, R226, 0x2, P1 ;  /* 0x000000051607b211 */ /* 0x080fe400008f14e2 */
[----:B------:R-:W-:Y:S02]  /*9a70*/  ISETP.GE.AND P1, PT, R17, UR4, PT ;  /* 0x0000000411007c0c */ /* 0x000fe4000bf26270 */
[----:B------:R-:W-:Y:S01]  /*9a80*/  @!P4 LEA.HI.X R9, R19, R5, R225, 0x2, P5 ;  /* 0x000000051309c211 */ /* 0x000fe200028f14e1 */
[----:B------:R2:W-:Y:S01]  /*9a90*/  @!P3 ST.E.64 desc[UR40][R6.64], R120 ;  /* 0x000000780600b985 */ /* 0x0005e2000c101b28 */
[----:B------:R-:W-:-:S03]  /*9aa0*/  ISETP.GE.AND P0, PT, R16, UR4, PT ;  /* 0x0000000410007c0c */ /* 0x000fc6000bf06270 */
[----:B------:R4:W-:Y:S01]  /*9ab0*/  @!P4 ST.E.64 desc[UR40][R8.64], R124 ;  /* 0x0000007c0800c985 */ /* 0x0009e2000c101b28 */
[----:B------:R-:W-:Y:S02]  /*9ac0*/  ISETP.GE.AND P4, PT, R13, UR4, PT ;  /* 0x000000040d007c0c */ /* 0x000fe4000bf86270 */
[-C--:B---3--:R-:W-:Y:S01]  /*9ad0*/  @!P2 LEA R10, P5, R18, R4.reuse, 0x2 ;  /* 0x00000004120aa211 */ /* 0x088fe200078a10ff */
[----:B-1----:R-:W-:Y:S01]  /*9ae0*/  VIADD R25, R2, 0xf0 ;  /* 0x000000f002197836 */ /* 0x002fe20000000000 */
[----:B------:R-:W-:Y:S02]  /*9af0*/  SHF.R.S32.HI R21, RZ, 0x1f, R16 ;  /* 0x0000001fff157819 */ /* 0x000fe40000011410 */
[----:B------:R-:W-:Y:S02]  /*9b00*/  @!P1 LEA R14, P6, R17, R4, 0x2 ;  /* 0x00000004110e9211 */ /* 0x000fe400078c10ff */
[----:B------:R-:W-:Y:S02]  /*9b10*/  ISETP.GE.AND P3, PT, R25, UR4, PT ;  /* 0x0000000419007c0c */ /* 0x000fe4000bf66270 */
[----:B------:R-:W-:-:S02]  /*9b20*/  @!P2 LEA.HI.X R11, R18, R5, R224, 0x2, P5 ;  /* 0x00000005120ba211 */ /* 0x000fc400028f14e0 */
[CC--:B------:R-:W-:Y:S02]  /*9b30*/  @!P0 LEA R20, P5, R16.reuse, R4.reuse, 0x2 ;  /* 0x0000000410148211 */ /* 0x0c0fe400078a10ff */
[-C--:B------:R-:W-:Y:S01]  /*9b40*/  @!P1 LEA.HI.X R15, R17, R5.reuse, R223, 0x2, P6 ;  /* 0x00000005110f9211 */ /* 0x080fe200030f14df */
[----:B------:R3:W-:Y:S01]  /*9b50*/  @!P2 ST.E.64 desc[UR40][R10.64], R128 ;  /* 0x000000800a00a985 */ /* 0x0007e2000c101b28 */
[----:B------:R-:W-:Y:S02]  /*9b60*/  ISETP.GE.AND P6, PT, R29, UR4, PT ;  /* 0x000000041d007c0c */ /* 0x000fe4000bfc6270 */
[----:B------:R-:W-:Y:S01]  /*9b70*/  @!P0 LEA.HI.X R21, R16, R5, R21, 0x2, P5 ;  /* 0x0000000510158211 */ /* 0x000fe200028f1415 */
[----:B------:R3:W-:Y:S01]  /*9b80*/  @!P1 ST.E.64 desc[UR40][R14.64], R132 ;  /* 0x000000840e009985 */ /* 0x0007e2000c101b28 */
[----:B--2---:R-:W-:Y:S02]  /*9b90*/  SHF.R.S32.HI R7, RZ, 0x1f, R13 ;  /* 0x0000001fff077819 */ /* 0x004fe4000001140d */
[----:B------:R-:W-:Y:S01]  /*9ba0*/  @!P4 LEA R6, P5, R13, R4, 0x2 ;  /* 0x000000040d06c211 */ /* 0x000fe200078a10ff */
[----:B------:R3:W-:Y:S01]  /*9bb0*/  @!P0 ST.E.64 desc[UR40][R20.64], R136 ;  /* 0x0000008814008985 */ /* 0x0007e2000c101b28 */
[----:B----4-:R-:W-:-:S02]  /*9bc0*/  SHF.R.S32.HI R9, RZ, 0x1f, R25 ;  /* 0x0000001fff097819 */ /* 0x010fc40000011419 */
[-C--:B------:R-:W-:Y:S02]  /*9bd0*/  @!P4 LEA.HI.X R7, R13, R5.reuse, R7, 0x2, P5 ;  /* 0x000000050d07c211 */ /* 0x080fe400028f1407 */
[CC--:B------:R-:W-:Y:S02]  /*9be0*/  @!P3 LEA R8, P5, R25.reuse, R4.reuse, 0x2 ;  /* 0x000000041908b211 */ /* 0x0c0fe400078a10ff */
[----:B------:R-:W-:Y:S01]  /*9bf0*/  SHF.R.S32.HI R13, RZ, 0x1f, R29 ;  /* 0x0000001fff0d7819 */ /* 0x000fe2000001141d */
[----:B------:R3:W-:Y:S01]  /*9c00*/  @!P4 ST.E.64 desc[UR40][R6.64], R140 ;  /* 0x0000008c0600c985 */ /* 0x0007e2000c101b28 */
[----:B------:R-:W-:Y:S02]  /*9c10*/  @!P3 LEA.HI.X R9, R25, R5, R9, 0x2, P5 ;  /* 0x000000051909b211 */ /* 0x000fe400028f1409 */
[----:B------:R-:W-:-:S03]  /*9c20*/  @!P6 LEA R4, P5, R29, R4, 0x2 ;  /* 0x000000041d04e211 */ /* 0x000fc600078a10ff */
[----:B------:R3:W-:Y:S01]  /*9c30*/  @!P3 ST.E.64 desc[UR40][R8.64], R144 ;  /* 0x000000900800b985 */ /* 0x0007e2000c101b28 */
[----:B------:R-:W-:-:S05]  /*9c40*/  @!P6 LEA.HI.X R5, R29, R5, R13, 0x2, P5 ;  /* 0x000000051d05e211 */ /* 0x000fca00028f140d */
[----:B------:R3:W-:Y:S04]  /*9c50*/  @!P6 ST.E.64 desc[UR40][R4.64], R148 ;  /* 0x000000940400e985 */ /* 0x0007e8000c101b28 */
.L_x_9424:
[----:B------:R-:W-:Y:S05]  /*9c60*/  BSYNC B1 ;  /* 0x0000000000017941 */ /* 0x000fea0003800000 */
.L_x_9423:
[----:B------:R-:W-:Y:S01]  /*9c70*/  ISETP.GE.AND P0, PT, R0, UR9, PT ;  /* 0x0000000900007c0c */ /* 0x000fe2000bf06270 */
[----:B--23--:R2:W3:Y:S04]  /*9c80*/  SHFL.IDX PT, R5, R12, 0x1, 0x1c1f ;  /* 0x003c1f000c057f89 */ /* 0x00c4e800000e0000 */
[----:B-1----:R2:W1:Y:S08]  /*9c90*/  SHFL.IDX PT, R4, R3, 0x1, 0x1c1f ;  /* 0x003c1f0003047f89 */ /* 0x00247000000e0000 */
[----:B--2---:R-:W-:Y:S05]  /*9ca0*/  @P0 BRA `(.L_x_9422) ;  /* 0x0000001800000947 */ /* 0x004fea0003800000 */
[----:B------:R-:W-:Y:S01]  /*9cb0*/  ULDC UR4, c[0x0][0xac8] ;  /* 0x0002b20000047ab9 */ /* 0x000fe20000000800 */
[C---:B------:R-:W-:Y:S01]  /*9cc0*/  VIADD R25, R2.reuse, 0xe8 ;  /* 0x000000e802197836 */ /* 0x040fe20000000000 */
[----:B------:R-:W-:Y:S01]  /*9cd0*/  ISETP.GE.AND P5, PT, R221, UR4, PT ;  /* 0x00000004dd007c0c */ /* 0x000fe2000bfa6270 */
[C---:B0-----:R-:W-:Y:S01]  /*9ce0*/  VIADD R3, R2.reuse, 0xf0 ;  /* 0x000000f002037836 */ /* 0x041fe20000000000 */
[----:B------:R-:W-:Y:S02]  /*9cf0*/  ISETP.GE.AND P4, PT, R2, UR4, PT ;  /* 0x0000000402007c0c */ /* 0x000fe4000bf86270 */
[----:B------:R-:W-:Y:S02]  /*9d00*/  ISETP.GE.AND P2, PT, R220, UR4, PT ;  /* 0x00000004dc007c0c */ /* 0x000fe4000bf46270 */
[----:B------:R-:W-:Y:S02]  /*9d10*/  ISETP.GE.AND P1, PT, R219, UR4, PT ;  /* 0x00000004db007c0c */ /* 0x000fe4000bf26270 */
[----:B------:R-:W-:-:S02]  /*9d20*/  ISETP.GE.AND P0, PT, R218, UR4, PT ;  /* 0x00000004da007c0c */ /* 0x000fc4000bf06270 */
[----:B------:R-:W-:-:S03]  /*9d30*/  SHF.R.S32.HI R0, RZ, 0x1f, R25 ;  /* 0x0000001fff007819 */ /* 0x000fc60000011419 */
[CC--:B-1----:R-:W-:Y:S02]  /*9d40*/  @!P5 LEA R8, P3, R221.reuse, R4.reuse, 0x2 ;  /* 0x00000004dd08d211 */ /* 0x0c2fe400078610ff */
[----:B---3--:R-:W-:Y:S02]  /*9d50*/  @!P4 IMAD.WIDE R6, R2, 0x4, R4 ;  /* 0x000000040206c825 */ /* 0x008fe400078e0204 */
[-C--:B------:R-:W-:Y:S02]  /*9d60*/  @!P5 LEA.HI.X R9, R221, R5.reuse, R163, 0x2, P3 ;  /* 0x00000005dd09d211 */ /* 0x080fe400018f14a3 */
[CC--:B------:R-:W-:Y:S01]  /*9d70*/  @!P2 LEA R10, P6, R220.reuse, R4.reuse, 0x2 ;  /* 0x00000004dc0aa211 */ /* 0x0c0fe200078c10ff */
[----:B------:R0:W-:Y:S01]  /*9d80*/  @!P4 ST.E.64 desc[UR40][R6.64], R26 ;  /* 0x0000001a0600c985 */ /* 0x0001e2000c101b28 */
[----:B------:R-:W-:Y:S02]  /*9d90*/  ISETP.GE.AND P3, PT, R217, UR4, PT ;  /* 0x00000004d9007c0c */ /* 0x000fe4000bf66270 */
[----:B------:R-:W-:Y:S01]  /*9da0*/  @!P2 LEA.HI.X R11, R220, R5, R162, 0x2, P6 ;  /* 0x00000005dc0ba211 */ /* 0x000fe200030f14a2 */
[----:B------:R1:W-:Y:S01]  /*9db0*/  @!P5 ST.E.64 desc[UR40][R8.64], R30 ;  /* 0x0000001e0800d985 */ /* 0x0003e2000c101b28 */
[----:B------:R-:W-:-:S02]  /*9dc0*/  @!P1 LEA R12, P5, R219, R4, 0x2 ;  /* 0x00000004db0c9211 */ /* 0x000fc400078a10ff */
[----:B------:R-:W-:Y:S01]  /*9dd0*/  ISETP.GE.AND P4, PT, R216, UR4, PT ;  /* 0x00000004d8007c0c */ /* 0x000fe2000bf86270 */
[----:B------:R2:W-:Y:S01]  /*9de0*/  @!P2 ST.E.64 desc[UR40][R10.64], R34 ;  /* 0x000000220a00a985 */ /* 0x0005e2000c101b28 */
[CC--:B------:R-:W-:Y:S02]  /*9df0*/  @!P0 LEA R14, P6, R218.reuse, R4.reuse, 0x2 ;  /* 0x00000004da0e8211 */ /* 0x0c0fe400078c10ff */
[-C--:B------:R-:W-:Y:S02]  /*9e00*/  @!P1 LEA.HI.X R13, R219, R5.reuse, R161, 0x2, P5 ;  /* 0x00000005db0d9211 */ /* 0x080fe400028f14a1 */
[----:B------:R-:W-:Y:S02]  /*9e10*/  ISETP.GE.AND P5, PT, R215, UR4, PT ;  /* 0x00000004d7007c0c */ /* 0x000fe4000bfa6270 */
[----:B------:R-:W-:Y:S01]  /*9e20*/  @!P0 LEA.HI.X R15, R218, R5, R160, 0x2, P6 ;  /* 0x00000005da0f8211 */ /* 0x000fe200030f14a0 */
[----:B------:R3:W-:Y:S01]  /*9e30*/  @!P1 ST.E.64 desc[UR40][R12.64], R38 ;  /* 0x000000260c009985 */ /* 0x0007e2000c101b28 */
[----:B0-----:R-:W-:-:S02]  /*9e40*/  @!P3 LEA R6, P6, R217, R4, 0x2 ;  /* 0x00000004d906b211 */ /* 0x001fc400078c10ff */
[----:B------:R-:W-:Y:S01]  /*9e50*/  ISETP.GE.AND P1, PT, R213, UR4, PT ;  /* 0x00000004d5007c0c */ /* 0x000fe2000bf26270 */
[----:B------:R0:W-:Y:S01]  /*9e60*/  @!P0 ST.E.64 desc[UR40][R14.64], R42 ;  /* 0x0000002a0e008985 */ /* 0x0001e2000c101b28 */
[----:B------:R-:W-:Y:S02]  /*9e70*/  ISETP.GE.AND P0, PT, R214, UR4, PT ;  /* 0x00000004d6007c0c */ /* 0x000fe4000bf06270 */
[CC--:B-1----:R-:W-:Y:S02]  /*9e80*/  @!P4 LEA R8, P2, R216.reuse, R4.reuse, 0x2 ;  /* 0x00000004d808c211 */ /* 0x0c2fe400078410ff */
[-C--:B------:R-:W-:Y:S02]  /*9e90*/  @!P3 LEA.HI.X R7, R217, R5.reuse, R159, 0x2, P6 ;  /* 0x00000005d907b211 */ /* 0x080fe400030f149f */
[----:B------:R-:W-:Y:S02]  /*9ea0*/  @!P5 LEA R20, P6, R215, R4, 0x2 ;  /* 0x00000004d714d211 */ /* 0x000fe400078c10ff */
[----:B------:R-:W-:Y:S01]  /*9eb0*/  @!P4 LEA.HI.X R9, R216, R5, R158, 0x2, P2 ;  /* 0x00000005d809c211 */ /* 0x000fe200010f149e */
[----:B------:R1:W-:Y:S01]  /*9ec0*/  @!P3 ST.E.64 desc[UR40][R6.64], R46 ;  /* 0x0000002e0600b985 */ /* 0x0003e2000c101b28 */
[----:B------:R-:W-:-:S02]  /*9ed0*/  ISETP.GE.AND P2, PT, R212, UR4, PT ;  /* 0x00000004d4007c0c */ /* 0x000fc4000bf46270 */
[-C--:B------:R-:W-:Y:S01]  /*9ee0*/  @!P5 LEA.HI.X R21, R215, R5.reuse, R157, 0x2, P6 ;  /* 0x00000005d715d211 */ /* 0x080fe200030f149d */
[----:B------:R4:W-:Y:S01]  /*9ef0*/  @!P4 ST.E.64 desc[UR40][R8.64], R50 ;  /* 0x000000320800c985 */ /* 0x0009e2000c101b28 */
[CC--:B--2---:R-:W-:Y:S02]  /*9f00*/  @!P0 LEA R10, P4, R214.reuse, R4.reuse, 0x2 ;  /* 0x00000004d60a8211 */ /* 0x0c4fe400078810ff */
[----:B------:R-:W-:Y:S01]  /*9f10*/  ISETP.GE.AND P3, PT, R211, UR4, PT ;  /* 0x00000004d3007c0c */ /* 0x000fe2000bf66270 */
[----:B------:R2:W-:Y:S01]  /*9f20*/  @!P5 ST.E.64 desc[UR40][R20.64], R54 ;  /* 0x000000361400d985 */ /* 0x0005e2000c101b28 */
[----:B---3--:R-:W-:Y:S02]  /*9f30*/  @!P1 LEA R12, P5, R213, R4, 0x2 ;  /* 0x00000004d50c9211 */ /* 0x008fe400078a10ff */
[----:B------:R-:W-:Y:S02]  /*9f40*/  @!P0 LEA.HI.X R11, R214, R5, R156, 0x2, P4 ;  /* 0x00000005d60b8211 */ /* 0x000fe400020f149c */
[----:B------:R-:W-:-:S02]  /*9f50*/  ISETP.GE.AND P4, PT, R210, UR4, PT ;  /* 0x00000004d2007c0c */ /* 0x000fc4000bf86270 */
[-C--:B------:R-:W-:Y:S01]  /*9f60*/  @!P1 LEA.HI.X R13, R213, R5.reuse, R155, 0x2, P5 ;  /* 0x00000005d50d9211 */ /* 0x080fe200028f149b */
[----:B------:R-:W-:Y:S01]  /*9f70*/  @!P0 ST.E.64 desc[UR40][R10.64], R58 ;  /* 0x0000003a0a008985 */ /* 0x000fe2000c101b28 */
[----:B------:R-:W-:Y:S02]  /*9f80*/  ISETP.GE.AND P5, PT, R209, UR4, PT ;  /* 0x00000004d1007c0c */ /* 0x000fe4000bfa6270 */
[CC--:B0-----:R-:W-:Y:S01]  /*9f90*/  @!P2 LEA R14, P6, R212.reuse, R4.reuse, 0x2 ;  /* 0x00000004d40ea211 */ /* 0x0c1fe200078c10ff */
[----:B------:R0:W-:Y:S01]  /*9fa0*/  @!P1 ST.E.64 desc[UR40][R12.64], R62 ;  /* 0x0000003e0c009985 */ /* 0x0001e2000c101b28 */
[----:B------:R-:W-:Y:S02]  /*9fb0*/  ISETP.GE.AND P1, PT, R207, UR4, PT ;  /* 0x00000004cf007c0c */ /* 0x000fe4000bf26270 */
[----:B------:R-:W-:Y:S02]  /*9fc0*/  @!P2 LEA.HI.X R15, R212, R5, R154, 0x2, P6 ;  /* 0x00000005d40fa211 */ /* 0x000fe400030f149a */
[----:B-1----:R-:W-:-:S02]  /*9fd0*/  @!P3 LEA R6, P6, R211, R4, 0x2 ;  /* 0x00000004d306b211 */ /* 0x002fc400078c10ff */
[-C--:B----4-:R-:W-:Y:S01]  /*9fe0*/  @!P4 LEA R8, P0, R210, R4.reuse, 0x2 ;  /* 0x00000004d208c211 */ /* 0x090fe200078010ff */
[----:B------:R1:W-:Y:S01]  /*9ff0*/  @!P2 ST.E.64 desc[UR40][R14.64], R66 ;  /* 0x000000420e00a985 */ /* 0x0003e2000c101b28 */
[----:B------:R-:W-:Y:S02]  /*a000*/  ISETP.GE.AND P2, PT, R208, UR4, PT ;  /* 0x00000004d0007c0c */ /* 0x000fe4000bf46270 */
[-C--:B------:R-:W-:Y:S02]  /*a010*/  @!P3 LEA.HI.X R7, R211, R5.reuse, R153, 0x2, P6 ;  /* 0x00000005d307b211 */ /* 0x080fe400030f1499 */
[----:B--2---:R-:W-:Y:S02]  /*a020*/  @!P5 LEA R20, P6, R209, R4, 0x2 ;  /* 0x00000004d114d211 */ /* 0x004fe400078c10ff */
[----:B------:R-:W-:Y:S01]  /*a030*/  @!P4 LEA.HI.X R9, R210, R5, R152, 0x2, P0 ;  /* 0x00000005d209c211 */ /* 0x000fe200000f1498 */
[----:B------:R2:W-:Y:S01]  /*a040*/  @!P3 ST.E.64 desc[UR40][R6.64], R70 ;  /* 0x000000460600b985 */ /* 0x0005e2000c101b28 */
[----:B------:R-:W-:-:S02]  /*a050*/  ISETP.GE.AND P0, PT, R206, UR4, PT ;  /* 0x00000004ce007c0c */ /* 0x000fc4000bf06270 */
[-C--:B------:R-:W-:Y:S01]  /*a060*/  @!P5 LEA.HI.X R21, R209, R5.reuse, R237, 0x2, P6 ;  /* 0x00000005d115d211 */ /* 0x080fe200030f14ed */
[----:B------:R3:W-:Y:S01]  /*a070*/  @!P4 ST.E.64 desc[UR40][R8.64], R74 ;  /* 0x0000004a0800c985 */ /* 0x0007e2000c101b28 */
[-C--:B0-----:R-:W-:Y:S02]  /*a080*/  @!P1 LEA R12, P3, R207, R4.reuse, 0x2 ;  /* 0x00000004cf0c9211 */ /* 0x081fe400078610ff */
[----:B------:R-:W-:Y:S01]  /*a090*/  @!P2 LEA R10, P6, R208, R4, 0x2 ;  /* 0x00000004d00aa211 */ /* 0x000fe200078c10ff */
[----:B------:R0:W-:Y:S01]  /*a0a0*/  @!P5 ST.E.64 desc[UR40][R20.64], R78 ;  /* 0x0000004e1400d985 */ /* 0x0001e2000c101b28 */
[----:B------:R-:W-:Y:S02]  /*a0b0*/  ISETP.GE.AND P5, PT, R205, UR4, PT ;  /* 0x00000004cd007c0c */ /* 0x000fe4000bfa6270 */
[----:B------:R-:W-:Y:S02]  /*a0c0*/  ISETP.GE.AND P4, PT, R204, UR4, PT ;  /* 0x00000004cc007c0c */ /* 0x000fe4000bf86270 */
[----:B------:R-:W-:-:S02]  /*a0d0*/  @!P2 LEA.HI.X R11, R208, R5, R236, 0x2, P6 ;  /* 0x00000005d00ba211 */ /* 0x000fc400030f14ec */
[CC--:B-1----:R-:W-:Y:S02]  /*a0e0*/  @!P0 LEA R14, P6, R206.reuse, R4.reuse, 0x2 ;  /* 0x00000004ce0e8211 */ /* 0x0c2fe400078c10ff */
[-C--:B------:R-:W-:Y:S01]  /*a0f0*/  @!P1 LEA.HI.X R13, R207, R5.reuse, R235, 0x2, P3 ;  /* 0x00000005cf0d9211 */ /* 0x080fe200018f14eb */
[----:B------:R1:W-:Y:S01]  /*a100*/  @!P2 ST.E.64 desc[UR40][R10.64], R82 ;  /* 0x000000520a00a985 */ /* 0x0003e2000c101b28 */
[----:B------:R-:W-:Y:S02]  /*a110*/  ISETP.GE.AND P3, PT, R203, UR4, PT ;  /* 0x00000004cb007c0c */ /* 0x000fe4000bf66270 */
[----:B------:R-:W-:Y:S01]  /*a120*/  @!P0 LEA.HI.X R15, R206, R5, R234, 0x2, P6 ;  /* 0x00000005ce0f8211 */ /* 0x000fe200030f14ea */
[----:B------:R4:W-:Y:S01]  /*a130*/  @!P1 ST.E.64 desc[UR40][R12.64], R86 ;  /* 0x000000560c009985 */ /* 0x0009e2000c101b28 */
[-C--:B--2---:R-:W-:Y:S02]  /*a140*/  @!P5 LEA R6, P2, R205, R4.reuse, 0x2 ;  /* 0x00000004cd06d211 */ /* 0x084fe400078410ff */
[----:B---3--:R-:W-:Y:S01]  /*a150*/  @!P4 LEA R8, P1, R204, R4, 0x2 ;  /* 0x00000004cc08c211 */ /* 0x008fe200078210ff */
[----:B------:R2:W-:Y:S01]  /*a160*/  @!P0 ST.E.64 desc[UR40][R14.64], R90 ;  /* 0x0000005a0e008985 */ /* 0x0005e2000c101b28 */
[----:B------:R-:W-:-:S02]  /*a170*/  ISETP.GE.AND P0, PT, R202, UR4, PT ;  /* 0x00000004ca007c0c */ /* 0x000fc4000bf06270 */
[-C--:B------:R-:W-:Y:S02]  /*a180*/  @!P5 LEA.HI.X R7, R205, R5.reuse, R233, 0x2, P2 ;  /* 0x00000005cd07d211 */ /* 0x080fe400010f14e9 */
[----:B------:R-:W-:Y:S02]  /*a190*/  ISETP.GE.AND P2, PT, R201, UR4, PT ;  /* 0x00000004c9007c0c */ /* 0x000fe4000bf46270 */
[-C--:B------:R-:W-:Y:S01]  /*a1a0*/  @!P4 LEA.HI.X R9, R204, R5.reuse, R232, 0x2, P1 ;  /* 0x00000005cc09c211 */ /* 0x080fe200008f14e8 */
[----:B------:R3:W-:Y:S01]  /*a1b0*/  @!P5 ST.E.64 desc[UR40][R6.64], R94 ;  /* 0x0000005e0600d985 */ /* 0x0007e2000c101b28 */
[C---:B0-----:R-:W-:Y:S02]  /*a1c0*/  @!P3 LEA R20, P6, R203.reuse, R4, 0x2 ;  /* 0x00000004cb14b211 */ /* 0x041fe400078c10ff */
[----:B------:R-:W-:Y:S01]  /*a1d0*/  ISETP.GE.AND P1, PT, R200, UR4, PT ;  /* 0x00000004c8007c0c */ /* 0x000fe2000bf26270 */
[----:B------:R0:W-:Y:S01]  /*a1e0*/  @!P4 ST.E.64 desc[UR40][R8.64], R98 ;  /* 0x000000620800c985 */ /* 0x0001e2000c101b28 */
[----:B------:R-:W-:-:S02]  /*a1f0*/  @!P3 LEA.HI.X R21, R203, R5, R231, 0x2, P6 ;  /* 0x00000005cb15b211 */ /* 0x000fc400030f14e7 */
[----:B------:R-:W-:Y:S02]  /*a200*/  ISETP.GE.AND P4, PT, R23, UR4, PT ;  /* 0x0000000417007c0c */ /* 0x000fe4000bf86270 */
[-C--:B-1----:R-:W-:Y:S01]  /*a210*/  @!P0 LEA R10, P6, R202, R4.reuse, 0x2 ;  /* 0x00000004ca0a8211 */ /* 0x082fe200078c10ff */
[----:B------:R1:W-:Y:S01]  /*a220*/  @!P3 ST.E.64 desc[UR40][R20.64], R102 ;  /* 0x000000661400b985 */ /* 0x0003e2000c101b28 */
[----:B------:R-:W-:Y:S02]  /*a230*/  ISETP.GE.AND P5, PT, R22, UR4, PT ;  /* 0x0000000416007c0c */ /* 0x000fe4000bfa6270 */
[C---:B----4-:R-:W-:Y:S02]  /*a240*/  @!P2 LEA R12, P3, R201.reuse, R4, 0x2 ;  /* 0x00000004c90ca211 */ /* 0x050fe400078610ff */
[-C--:B------:R-:W-:Y:S02]  /*a250*/  @!P0 LEA.HI.X R11, R202, R5.reuse, R230, 0x2, P6 ;  /* 0x00000005ca0b8211 */ /* 0x080fe400030f14e6 */
[----:B------:R-:W-:-:S02]  /*a260*/  @!P2 LEA.HI.X R13, R201, R5, R229, 0x2, P3 ;  /* 0x00000005c90da211 */ /* 0x000fc400018f14e5 */
[----:B------:R-:W-:Y:S01]  /*a270*/  ISETP.GE.AND P3, PT, R19, UR4, PT ;  /* 0x0000000413007c0c */ /* 0x000fe2000bf66270 */
[----:B------:R4:W-:Y:S01]  /*a280*/  @!P0 ST.E.64 desc[UR40][R10.64], R106 ;  /* 0x0000006a0a008985 */ /* 0x0009e2000c101b28 */
[CC--:B--2---:R-:W-:Y:S02]  /*a290*/  @!P1 LEA R14, P6, R200.reuse, R4.reuse, 0x2 ;  /* 0x00000004c80e9211 */ /* 0x0c4fe400078c10ff */
[CC--:B---3--:R-:W-:Y:S01]  /*a2a0*/  @!P4 LEA R6, P0, R23.reuse, R4.reuse, 0x2 ;  /* 0x000000041706c211 */ /* 0x0c8fe200078010ff */
[----:B------:R2:W-:Y:S01]  /*a2b0*/  @!P2 ST.E.64 desc[UR40][R12.64], R110 ;  /* 0x0000006e0c00a985 */ /* 0x0005e2000c101b28 */
[-C--:B------:R-:W-:Y:S02]  /*a2c0*/  @!P1 LEA.HI.X R15, R200, R5.reuse, R228, 0x2, P6 ;  /* 0x00000005c80f9211 */ /* 0x080fe400030f14e4 */
[----:B0-----:R-:W-:Y:S02]  /*a2d0*/  @!P5 LEA R8, P6, R22, R4, 0x2 ;  /* 0x000000041608d211 */ /* 0x001fe400078c10ff */
[----:B------:R-:W-:Y:S01]  /*a2e0*/  @!P4 LEA.HI.X R7, R23, R5, R227, 0x2, P0 ;  /* 0x000000051707c211 */ /* 0x000fe200000f14e3 */
[----:B------:R-:W-:Y:S01]  /*a2f0*/  @!P1 ST.E.64 desc[UR40][R14.64], R114 ;  /* 0x000000720e009985 */ /* 0x000fe2000c101b28 */
[----:B------:R-:W-:-:S02]  /*a300*/  ISETP.GE.AND P0, PT, R18, UR4, PT ;  /* 0x0000000412007c0c */ /* 0x000fc4000bf06270 */
[-C--:B------:R-:W-:Y:S01]  /*a310*/  @!P5 LEA.HI.X R9, R22, R5.reuse, R226, 0x2, P6 ;  /* 0x000000051609d211 */ /* 0x080fe200030f14e2 */
[----:B------:R0:W-:Y:S01]  /*a320*/  @!P4 ST.E.64 desc[UR40][R6.64], R118 ;  /* 0x000000760600c985 */ /* 0x0001e2000c101b28 */
[----:B------:R-:W-:Y:S02]  /*a330*/  ISETP.GE.AND P1, PT, R25, UR4, PT ;  /* 0x0000000419007c0c */ /* 0x000fe4000bf26270 */
[----:B-1----:R-:W-:Y:S01]  /*a340*/  @!P3 LEA R20, P2, R19, R4, 0x2 ;  /* 0x000000041314b211 */ /* 0x002fe200078410ff */
[----:B------:R1:W-:Y:S01]  /*a350*/  @!P5 ST.E.64 desc[UR40][R8.64], R122 ;  /* 0x0000007a0800d985 */ /* 0x0003e2000c101b28 */
[----:B------:R-:W-:Y:S02]  /*a360*/  ISETP.GE.AND P4, PT, R17, UR4, PT ;  /* 0x0000000411007c0c */ /* 0x000fe4000bf86270 */
[----:B------:R-:W-:Y:S02]  /*a370*/  ISETP.GE.AND P5, PT, R16, UR4, PT ;  /* 0x0000000410007c0c */ /* 0x000fe4000bfa6270 */
[----:B------:R-:W-:-:S02]  /*a380*/  @!P3 LEA.HI.X R21, R19, R5, R225, 0x2, P2 ;  /* 0x000000051315b211 */ /* 0x000fc400010f14e1 */
[----:B------:R-:W-:Y:S02]  /*a390*/  ISETP.GE.AND P2, PT, R3, UR4, PT ;  /* 0x0000000403007c0c */ /* 0x000fe4000bf46270 */
[CC--:B----4-:R-:W-:Y:S01]  /*a3a0*/  @!P0 LEA R10, P6, R18.reuse, R4.reuse, 0x2 ;  /* 0x00000004120a8211 */ /* 0x0d0fe200078c10ff */
[----:B------:R4:W-:Y:S01]  /*a3b0*/  @!P3 ST.E.64 desc[UR40][R20.64], R126 ;  /* 0x0000007e1400b985 */ /* 0x0009e2000c101b28 */
[-C--:B--2---:R-:W-:Y:S02]  /*a3c0*/  @!P1 LEA R12, P3, R25, R4.reuse, 0x2 ;  /* 0x00000004190c9211 */ /* 0x084fe400078610ff */
[-C--:B------:R-:W-:Y:S02]  /*a3d0*/  @!P0 LEA.HI.X R11, R18, R5.reuse, R224, 0x2, P6 ;  /* 0x00000005120b8211 */ /* 0x080fe400030f14e0 */
[----:B0-----:R-:W-:Y:S02]  /*a3e0*/  @!P4 LEA R6, P6, R17, R4, 0x2 ;  /* 0x000000041106c211 */ /* 0x001fe400078c10ff */
[----:B------:R-:W-:Y:S01]  /*a3f0*/  @!P1 LEA.HI.X R13, R25, R5, R0, 0x2, P3 ;  /* 0x00000005190d9211 */ /* 0x000fe200018f1400 */
[----:B------:R4:W-:Y:S01]  /*a400*/  @!P0 ST.E.64 desc[UR40][R10.64], R130 ;  /* 0x000000820a008985 */ /* 0x0009e2000c101b28 */
[----:B------:R-:W-:-:S02]  /*a410*/  SHF.R.S32.HI R25, RZ, 0x1f, R16 ;  /* 0x0000001fff197819 */ /* 0x000fc40000011410 */
[CC--:B-1----:R-:W-:Y:S02]  /*a420*/  @!P5 LEA R8, P3, R16.reuse, R4.reuse, 0x2 ;  /* 0x000000041008d211 */ /* 0x0c2fe400078610ff */
[-C--:B------:R-:W-:Y:S02]  /*a430*/  @!P4 LEA.HI.X R7, R17, R5.reuse, R223, 0x2, P6 ;  /* 0x000000051107c211 */ /* 0x080fe400030f14df */
[----:B------:R-:W-:Y:S02]  /*a440*/  SHF.R.S32.HI R0, RZ, 0x1f, R3 ;  /* 0x0000001fff007819 */ /* 0x000fe40000011403 */
[C---:B------:R-:W-:Y:S01]  /*a450*/  @!P2 LEA R14, P6, R3.reuse, R4, 0x2 ;  /* 0x00000004030ea211 */ /* 0x040fe200078c10ff */
[----:B------:R4:W-:Y:S01]  /*a460*/  @!P4 ST.E.64 desc[UR40][R6.64], R134 ;  /* 0x000000860600c985 */ /* 0x0009e2000c101b28 */
[-C--:B------:R-:W-:Y:S02]  /*a470*/  @!P5 LEA.HI.X R9, R16, R5.reuse, R25, 0x2, P3 ;  /* 0x000000051009d211 */ /* 0x080fe400018f1419 */
[----:B------:R-:W-:Y:S01]  /*a480*/  @!P2 LEA.HI.X R15, R3, R5, R0, 0x2, P6 ;  /* 0x00000005030fa211 */ /* 0x000fe200030f1400 */
[----:B------:R-:W-:-:S02]  /*a490*/  VIADD R3, R2, 0xf8 ;  /* 0x000000f802037836 */ /* 0x000fc40000000000 */
[----:B------:R4:W-:Y:S03]  /*a4a0*/  @!P5 ST.E.64 desc[UR40][R8.64], R138 ;  /* 0x0000008a0800d985 */ /* 0x0009e6000c101b28 */
[----:B------:R-:W-:Y:S01]  /*a4b0*/  ISETP.GE.AND P0, PT, R3, UR4, PT ;  /* 0x0000000403007c0c */ /* 0x000fe2000bf06270 */
[----:B------:R4:W-:Y:S04]  /*a4c0*/  @!P1 ST.E.64 desc[UR40][R12.64], R142 ;  /* 0x0000008e0c009985 */ /* 0x0009e8000c101b28 */
[----:B------:R4:W-:Y:S08]  /*a4d0*/  @!P2 ST.E.64 desc[UR40][R14.64], R146 ;  /* 0x000000920e00a985 */ /* 0x0009f0000c101b28 */
[----:B------:R-:W-:Y:S05]  /*a4e0*/  @P0 BRA `(.L_x_9422) ;  /* 0x0000000c00f00947 */ /* 0x000fea0003800000 */
[----:B------:R-:W-:Y:S02]  /*a4f0*/  LEA R4, P0, R3, R4, 0x2 ;  /* 0x0000000403047211 */ /* 0x000fe400078010ff */
[----:B------:R-:W-:-:S04]  /*a500*/  SHF.R.S32.HI R0, RZ, 0x1f, R3 ;  /* 0x0000001fff007819 */ /* 0x000fc80000011403 */
[----:B------:R-:W-:-:S05]  /*a510*/  LEA.HI.X R5, R3, R5, R0, 0x2, P0 ;  /* 0x0000000503057211 */ /* 0x000fca00000f1400 */
[----:B------:R2:W-:Y:S01]  /*a520*/  ST.E.64 desc[UR40][R4.64], R150 ;  /* 0x0000009604007985 */ /* 0x0005e2000c101b28 */
[----:B------:R-:W-:Y:S05]  /*a530*/  BRA `(.L_x_9422) ;  /* 0x0000000c00dc7947 */ /* 0x000fea0003800000 */
.L_x_9413:
        /* <DEDUP_REMOVED lines=33> */
.L_x_9425:
        /* <DEDUP_REMOVED lines=58> */
.L_x_9427:
[----:B------:R-:W-:Y:S05]  /*aaf0*/  BSYNC B1 ;  /* 0x0000000000017941 */ /* 0x000fea0003800000 */
.L_x_9426:
[----:B------:R-:W-:-:S06]  /*ab00*/  UISETP.GT.AND UP0, UPT, UR39, 0x1, UPT ;  /* 0x000000012700788c */ /* 0x000fcc000bf04270 */
[----:B------:R-:W-:-:S13]  /*ab10*/  PLOP3.LUT P0, PT, PT, PT, UP0, 0x80, 0x0 ;  /* 0x000000000000781c */ /* 0x000fda0003f0f008 */
[----:B------:R-:W-:Y:S05]  /*ab20*/  @P0 BRA `(.L_x_9422) ;  /* 0x0000000800600947 */ /* 0x000fea0003800000 */
[----:B------:R-:W1:Y:S01]  /*ab30*/  LDC R11, c[0x0][0xbe8] ;  /* 0x0002fa00ff0b7b82 */ /* 0x000e620000000800 */
[----:B0-----:R-:W-:Y:S01]  /*ab40*/  SHF.R.S32.HI R3, RZ, 0x1f, R8 ;  /* 0x0000001fff037819 */ /* 0x001fe20000011408 */
[----:B------:R-:W-:Y:S01]  /*ab50*/  ULDC.64 UR10, c[0x0][0xaa0] ;  /* 0x0002a800000a7ab9 */ /* 0x000fe20000000a00 */
[----:B------:R-:W-:Y:S01]  /*ab60*/  BSSY B1, `(.L_x_9428) ;  /* 0x0000052000017945 */ /* 0x000fe20003800000 */
[----:B------:R-:W-:Y:S01]  /*ab70*/  UIMAD.WIDE.U32 UR8, UR4, UR10, URZ ;  /* 0x0000000a040872a5 */ /* 0x000fe2000f8e003f */
[----:B------:R-:W-:Y:S01]  /*ab80*/  LEA.HI R3, R3, R8, RZ, 0x3 ;  /* 0x0000000803037211 */ /* 0x000fe200078f18ff */
[----:B------:R-:W-:-:S03]  /*ab90*/  UIMAD UR10, UR19, UR10, URZ ;  /* 0x0000000a130a72a4 */ /* 0x000fc6000f8e023f */
[----:B------:R-:W-:Y:S01]  /*aba0*/  LOP3.LUT R9, R3, 0xfffffff8, RZ, 0xc0, !PT ;  /* 0xfffffff803097812 */ /* 0x000fe200078ec0ff */
[----:B------:R-:W-:Y:S01]  /*abb0*/  UIMAD UR10, UR4, UR11, UR10 ;  /* 0x0000000b040a72a4 */ /* 0x000fe2000f8e020a */
[----:B------:R-:W-:-:S03]  /*abc0*/  SHF.R.S32.HI R13, RZ, 0x3, R3 ;  /* 0x00000003ff0d7819 */ /* 0x000fc60000011403 */
[----:B------:R-:W-:Y:S01]  /*abd0*/  IMAD.IADD R10, R8, 0x1, -R9 ;  /* 0x00000001080a7824 */ /* 0x000fe200078e0a09 */
[----:B------:R-:W-:Y:S01]  /*abe0*/  UIADD3 UR9, UR9, UR10, URZ ;  /* 0x0000000a09097290 */ /* 0x000fe2000fffe03f */
[----:B------:R-:W-:Y:S02]  /*abf0*/  IMAD.U32 R8, RZ, RZ, UR44 ;  /* 0x0000002cff087e24 */ /* 0x000fe4000f8e00ff */
[----:B------:R-:W-:Y:S01]  /*ac00*/  IMAD R3, R10, 0x20, R13 ;  /* 0x000000200a037824 */ /* 0x000fe200078e020d */
[----:B------:R-:W-:Y:S02]  /*ac10*/  ULDC.64 UR10, c[0x0][0xae8] ;  /* 0x0002ba00000a7ab9 */ /* 0x000fe40000000a00 */
[----:B------:R-:W-:Y:S01]  /*ac20*/  UIMAD.WIDE.U32 UR8, UR43, UR10, UR8 ;  /* 0x0000000a2b0872a5 */ /* 0x000fe2000f8e0008 */
[----:B------:R-:W-:Y:S01]  /*ac30*/  IMAD R8, R8, 0x80, R3 ;  /* 0x0000008008087824 */ /* 0x000fe200078e0203 */
[----:B-1----:R-:W-:Y:S02]  /*ac40*/  ISETP.NE.AND P0, PT, R11, 0x1, PT ;  /* 0x000000010b00780c */ /* 0x002fe40003f05270 */
[----:B------:R-:W-:Y:S01]  /*ac50*/  UIMAD UR9, UR43, UR11, UR9 ;  /* 0x0000000b2b0972a4 */ /* 0x000fe2000f8e0209 */
[----:B------:R-:W-:-:S02]  /*ac60*/  IMAD.MOV.U32 R3, RZ, RZ, R8 ;  /* 0x000000ffff037224 */ /* 0x000fc400078e0008 */
[----:B------:R-:W-:Y:S02]  /*ac70*/  ULDC.64 UR10, c[0x0][0xaf0] ;  /* 0x0002bc00000a7ab9 */ /* 0x000fe40000000a00 */
[----:B------:R-:W-:Y:S02]  /*ac80*/  UIMAD UR45, UR45, UR10, URZ ;  /* 0x0000000a2d2d72a4 */ /* 0x000fe4000f8e023f */
[----:B------:R-:W-:Y:S02]  /*ac90*/  UIMAD.WIDE.U32 UR8, UR46, UR10, UR8 ;  /* 0x0000000a2e0872a5 */ /* 0x000fe4000f8e0008 */
[----:B------:R-:W-:Y:S02]  /*aca0*/  UIMAD UR4, UR46, UR11, UR45 ;  /* 0x0000000b2e0472a4 */ /* 0x000fe4000f8e022d */
[----:B------:R-:W0:Y:S02]  /*acb0*/  @P0 LDC R5, c[0x0][0xbec] ;  /* 0x0002fb00ff050b82 */ /* 0x000e240000000800 */
[----:B------:R-:W-:Y:S01]  /*acc0*/  UIADD3 UR4, UR9, UR4, URZ ;  /* 0x0000000409047290 */ /* 0x000fe2000fffe03f */
[----:B------:R-:W-:-:S05]  /*acd0*/  ULDC.64 UR10, c[0x0][0xae0] ;  /* 0x0002b800000a7ab9 */ /* 0x000fca0000000a00 */
[----:B------:R-:W1:Y:S01]  /*ace0*/  @P0 LDC R7, c[0x0][0xbf0] ;  /* 0x0002fc00ff070b82 */ /* 0x000e620000000800 */
[----:B0-----:R-:W-:-:S04]  /*acf0*/  @P0 IMAD.HI.U32 R4, R8, R5, RZ ;  /* 0x0000000508040227 */ /* 0x001fc800078e00ff */
[----:B------:R-:W-:Y:S02]  /*ad00*/  IMAD.U32 R5, RZ, RZ, UR9 ;  /* 0x00000009ff057e24 */ /* 0x000fe4000f8e00ff */
[----:B------:R-:W-:Y:S01]  /*ad10*/  IMAD.U32 R5, RZ, RZ, UR4 ;  /* 0x00000004ff057e24 */ /* 0x000fe2000f8e00ff */
[----:B-1----:R-:W-:Y:S01]  /*ad20*/  @P0 SHF.R.U32.HI R3, RZ, R7, R4 ;  /* 0x00000007ff030219 */ /* 0x002fe20000011604 */
[----:B------:R-:W-:Y:S01]  /*ad30*/  IMAD.U32 R4, RZ, RZ, UR8 ;  /* 0x00000008ff047e24 */ /* 0x000fe2000f8e00ff */
[----:B------:R-:W-:Y:S02]  /*ad40*/  ULDC.64 UR8, c[0x0][0xad8] ;  /* 0x0002b60000087ab9 */ /* 0x000fe40000000a00 */
[--C-:B------:R-:W-:Y:S01]  /*ad50*/  SHF.R.S32.HI R6, RZ, 0x1f, R3.reuse ;  /* 0x0000001fff067819 */ /* 0x100fe20000011403 */
[----:B------:R-:W-:Y:S02]  /*ad60*/  IMAD.MOV R7, RZ, RZ, -R3 ;  /* 0x000000ffff077224 */ /* 0x000fe400078e0a03 */
[----:B------:R-:W-:-:S04]  /*ad70*/  IMAD.WIDE.U32 R4, R3, UR10, R4 ;  /* 0x0000000a03047c25 */ /* 0x000fc8000f8e0004 */
[----:B------:R-:W-:Y:S02]  /*ad80*/  IMAD R7, R11, R7, R8 ;  /* 0x000000070b077224 */ /* 0x000fe400078e0208 */
[----:B------:R-:W-:Y:S02]  /*ad90*/  IMAD R6, R6, UR10, RZ ;  /* 0x0000000a06067c24 */ /* 0x000fe4000f8e02ff */
[----:B------:R-:W-:Y:S02]  /*ada0*/  IMAD.U32 R8, RZ, RZ, UR44 ;  /* 0x0000002cff087e24 */ /* 0x000fe4000f8e00ff */
[----:B------:R-:W-:Y:S01]  /*adb0*/  IMAD R9, R3, UR11, R6 ;  /* 0x0000000b03097c24 */ /* 0x000fe2000f8e0206 */
[----:B------:R-:W-:Y:S01]  /*adc0*/  SHF.R.S32.HI R6, RZ, 0x1f, R7 ;  /* 0x0000001fff067819 */ /* 0x000fe20000011407 */
[----:B------:R-:W-:Y:S02]  /*add0*/  IMAD R8, R8, 0x80, R13 ;  /* 0x0000008008087824 */ /* 0x000fe400078e020d */
[----:B------:R-:W-:-:S02]  /*ade0*/  IMAD.IADD R5, R5, 0x1, R9 ;  /* 0x0000000105057824 */ /* 0x000fc400078e0209 */
[----:B------:R-:W-:Y:S02]  /*adf0*/  IMAD R6, R6, UR8, RZ ;  /* 0x0000000806067c24 */ /* 0x000fe4000f8e02ff */
[----:B------:R-:W-:-:S04]  /*ae00*/  IMAD.WIDE.U32 R4, R7, UR8, R4 ;  /* 0x0000000807047c25 */ /* 0x000fc8000f8e0004 */
[----:B------:R-:W-:Y:S01]  /*ae10*/  IMAD R9, R7, UR9, R6 ;  /* 0x0000000907097c24 */ /* 0x000fe2000f8e0206 */
[----:B------:R-:W-:Y:S01]  /*ae20*/  ULDC.64 UR8, c[0x0][0xa80] ;  /* 0x0002a00000087ab9 */ /* 0x000fe20000000a00 */
[----:B-----5:R-:W-:Y:S01]  /*ae30*/  IMAD R11, R0, R11, RZ ;  /* 0x0000000b000b7224 */ /* 0x020fe200078e02ff */
[----:B------:R-:W-:Y:S01]  /*ae40*/  LEA R6, P2, R4, UR8, 0x1 ;  /* 0x0000000804067c11 */ /* 0x000fe2000f8408ff */
[C---:B------:R-:W-:Y:S02]  /*ae50*/  VIADD R3, R8.reuse, 0x40 ;  /* 0x0000004008037836 */ /* 0x040fe40000000000 */
[----:B------:R-:W-:Y:S02]  /*ae60*/  IMAD.IADD R5, R5, 0x1, R9 ;  /* 0x0000000105057824 */ /* 0x000fe400078e0209 */
[----:B------:R-:W-:Y:S01]  /*ae70*/  VIADD R0, R8, 0x20 ;  /* 0x0000002008007836 */ /* 0x000fe20000000000 */
[----:B------:R-:W-:Y:S01]  /*ae80*/  ISETP.GE.AND P0, PT, R3, R11, PT ;  /* 0x0000000b0300720c */ /* 0x000fe20003f06270 */
[----:B------:R-:W-:Y:S01]  /*ae90*/  IMAD.SHL.U32 R7, R10, 0x8, RZ ;  /* 0x000000080a077824 */ /* 0x000fe200078e00ff */
[----:B------:R-:W-:-:S02]  /*aea0*/  LEA.HI.X R3, R4, UR9, R5, 0x1, P2 ;  /* 0x0000000904037c11 */ /* 0x000fc400090f0c05 */
[-C--:B------:R-:W-:Y:S01]  /*aeb0*/  ISETP.GE.AND P2, PT, R8, R11.reuse, PT ;  /* 0x0000000b0800720c */ /* 0x080fe20003f46270 */
[C---:B------:R-:W-:Y:S01]  /*aec0*/  VIADD R9, R7.reuse, 0x80 ;  /* 0x0000008007097836 */ /* 0x040fe20000000000 */
[----:B------:R-:W-:Y:S01]  /*aed0*/  ISETP.GE.AND P1, PT, R0, R11, PT ;  /* 0x0000000b0000720c */ /* 0x000fe20003f26270 */
[C---:B------:R-:W-:Y:S01]  /*aee0*/  VIADD R13, R7.reuse, 0xc0 ;  /* 0x000000c0070d7836 */ /* 0x040fe20000000000 */
[----:B------:R0:W1:Y:S01]  /*aef0*/  SHFL.IDX PT, R4, R6, RZ, 0x181f ;  /* 0x00181fff06047589 */ /* 0x00006200000e0000 */
[----:B------:R-:W-:Y:S01]  /*af00*/  VIADD R15, R7, 0x40 ;  /* 0x00000040070f7836 */ /* 0x000fe20000000000 */
[----:B------:R-:W-:Y:S02]  /*af10*/  SHF.R.S32.HI R12, RZ, 0x1f, R7 ;  /* 0x0000001fff0c7819 */ /* 0x000fe40000011407 */
[----:B------:R0:W2:Y:S01]  /*af20*/  SHFL.IDX PT, R0, R3, RZ, 0x181f ;  /* 0x00181fff03007589 */ /* 0x0000a200000e0000 */
[----:B------:R-:W-:Y:S02]  /*af30*/  SHF.R.S32.HI R10, RZ, 0x1f, R9 ;  /* 0x0000001fff0a7819 */ /* 0x000fe40000011409 */
[----:B------:R-:W-:-:S02]  /*af40*/  SHF.R.S32.HI R14, RZ, 0x1f, R13 ;  /* 0x0000001fff0e7819 */ /* 0x000fc4000001140d */
[----:B------:R-:W-:Y:S01]  /*af50*/  SHF.R.S32.HI R20, RZ, 0x1f, R15 ;  /* 0x0000001fff147819 */ /* 0x000fe2000001140f */
[----:B------:R-:W-:Y:S06]  /*af60*/  @P2 BRA `(.L_x_9429) ;  /* 0x0000000000442947 */ /* 0x000fec0003800000 */
        /* <DEDUP_REMOVED lines=8> */
[----:B------:R3:W-:Y:S01]  /*aff0*/  @!P5 ST.E.128 desc[UR40][R24.64], RZ ;  /* 0x000000ff1800d985 */ /* 0x0007e2000c101d28 */
[----:B------:R-:W-:Y:S02]  /*b000*/  @!P4 LEA.HI.X R27, R15, R0, R20, 0x1, P6 ;  /* 0x000000000f1bc211 */ /* 0x000fe400030f0c14 */
[----:B------:R-:W-:-:S03]  /*b010*/  @!P3 LEA R28, P6, R9, R4, 0x1 ;  /* 0x00000004091cb211 */ /* 0x000fc600078c08ff */
[----:B------:R3:W-:Y:S01]  /*b020*/  @!P4 ST.E.128 desc[UR40][R26.64], RZ ;  /* 0x000000ff1a00c985 */ /* 0x0007e2000c101d28 */
[----:B------:R-:W-:Y:S02]  /*b030*/  @!P3 LEA.HI.X R29, R9, R0, R10, 0x1, P6 ;  /* 0x00000000091db211 */ /* 0x000fe400030f0c0a */
[----:B------:R-:W-:-:S03]  /*b040*/  @!P2 LEA R4, P6, R13, R4, 0x1 ;  /* 0x000000040d04a211 */ /* 0x000fc600078c08ff */
[----:B------:R3:W-:Y:S01]  /*b050*/  @!P3 ST.E.128 desc[UR40][R28.64], RZ ;  /* 0x000000ff1c00b985 */ /* 0x0007e2000c101d28 */
[----:B------:R-:W-:-:S05]  /*b060*/  @!P2 LEA.HI.X R5, R13, R0, R14, 0x1, P6 ;  /* 0x000000000d05a211 */ /* 0x000fca00030f0c0e */
[----:B------:R3:W-:Y:S04]  /*b070*/  @!P2 ST.E.128 desc[UR40][R4.64], RZ ;  /* 0x000000ff0400a985 */ /* 0x0007e8000c101d28 */
.L_x_9429:
[----:B------:R-:W-:Y:S05]  /*b080*/  BSYNC B1 ;  /* 0x0000000000017941 */ /* 0x000fea0003800000 */
.L_x_9428:
[----:B--2---:R2:W4:Y:S01]  /*b090*/  SHFL.IDX PT, R0, R3, 0x1, 0x181f ;  /* 0x00381f0003007f89 */ /* 0x00452200000e0000 */
[----:B------:R-:W-:Y:S03]  /*b0a0*/  BSSY B1, `(.L_x_9430) ;  /* 0x0000014000017945 */ /* 0x000fe60003800000 */
[----:B-1-3--:R2:W1:Y:S01]  /*b0b0*/  SHFL.IDX PT, R4, R6, 0x1, 0x181f ;  /* 0x00381f0006047f89 */ /* 0x00a46200000e0000 */
        /* <DEDUP_REMOVED lines=8> */
[----:B----4-:R-:W-:Y:S02]  /*b140*/  @!P4 LEA.HI.X R25, R7, R0, R12, 0x1, P6 ;  /* 0x000000000719c211 */ /* 0x010fe400030f0c0c */
[----:B------:R-:W-:Y:S02]  /*b150*/  @!P2 LEA R28, P6, R9, R4, 0x1 ;  /* 0x00000004091ca211 */ /* 0x000fe400078c08ff */
[----:B------:R-:W-:Y:S01]  /*b160*/  @!P3 LEA.HI.X R27, R15, R0, R20, 0x1, P5 ;  /* 0x000000000f1bb211 */ /* 0x000fe200028f0c14 */
[----:B------:R3:W-:Y:S01]  /*b170*/  @!P4 ST.E.128 desc[UR40][R24.64], RZ ;  /* 0x000000ff1800c985 */ /* 0x0007e2000c101d28 */
[----:B------:R-:W-:-:S02]  /*b180*/  @!P1 LEA R4, P5, R13, R4, 0x1 ;  /* 0x000000040d049211 */ /* 0x000fc400078a08ff */
[-C--:B------:R-:W-:Y:S01]  /*b190*/  @!P2 LEA.HI.X R29, R9, R0.reuse, R10, 0x1, P6 ;  /* 0x00000000091da211 */ /* 0x080fe200030f0c0a */
[----:B------:R3:W-:Y:S01]  /*b1a0*/  @!P3 ST.E.128 desc[UR40][R26.64], RZ ;  /* 0x000000ff1a00b985 */ /* 0x0007e2000c101d28 */
[----:B------:R-:W-:-:S03]  /*b1b0*/  @!P1 LEA.HI.X R5, R13, R0, R14, 0x1, P5 ;  /* 0x000000000d059211 */ /* 0x000fc600028f0c0e */
[----:B------:R3:W-:Y:S04]  /*b1c0*/  @!P2 ST.E.128 desc[UR40][R28.64], RZ ;  /* 0x000000ff1c00a985 */ /* 0x0007e8000c101d28 */
[----:B------:R3:W-:Y:S02]  /*b1d0*/  @!P1 ST.E.128 desc[UR40][R4.64], RZ ;  /* 0x000000ff04009985 */ /* 0x0007e4000c101d28 */
.L_x_9431:
[----:B------:R-:W-:Y:S05]  /*b1e0*/  BSYNC B1 ;  /* 0x0000000000017941 */ /* 0x000fea0003800000 */
.L_x_9430:
[----:B----4-:R4:W0:Y:S01]  /*b1f0*/  SHFL.IDX PT, R0, R3, 0x2, 0x181f ;  /* 0x00581f0003007f89 */ /* 0x01082200000e0000 */
        /* <DEDUP_REMOVED lines=9> */
[-C--:B------:R-:W-:Y:S02]  /*b290*/  @!P2 LEA R26, P5, R15, R4.reuse, 0x1 ;  /* 0x000000040f1aa211 */ /* 0x080fe400078a08ff */
[----:B------:R-:W-:Y:S02]  /*b2a0*/  @!P1 LEA R28, P4, R9, R4, 0x1 ;  /* 0x00000004091c9211 */ /* 0x000fe400078808ff */
[----:B0-----:R-:W-:Y:S02]  /*b2b0*/  @!P3 LEA.HI.X R25, R7, R0, R12, 0x1, P6 ;  /* 0x000000000719b211 */ /* 0x001fe400030f0c0c */
[----:B------:R-:W-:Y:S02]  /*b2c0*/  @!P0 LEA R4, P6, R13, R4, 0x1 ;  /* 0x000000040d048211 */ /* 0x000fe400078c08ff */
[-C--:B------:R-:W-:Y:S01]  /*b2d0*/  @!P2 LEA.HI.X R27, R15, R0.reuse, R20, 0x1, P5 ;  /* 0x000000000f1ba211 */ /* 0x080fe200028f0c14 */
[----:B------:R3:W-:Y:S01]  /*b2e0*/  @!P3 ST.E.128 desc[UR40][R24.64], RZ ;  /* 0x000000ff1800b985 */ /* 0x0007e2000c101d28 */
[----:B------:R-:W-:-:S02]  /*b2f0*/  @!P1 LEA.HI.X R29, R9, R0, R10, 0x1, P4 ;  /* 0x00000000091d9211 */ /* 0x000fc400020f0c0a */
[----:B------:R-:W-:Y:S01]  /*b300*/  @!P0 LEA.HI.X R5, R13, R0, R14, 0x1, P6 ;  /* 0x000000000d058211 */ /* 0x000fe200030f0c0e */
[----:B------:R3:W-:Y:S04]  /*b310*/  @!P2 ST.E.128 desc[UR40][R26.64], RZ ;  /* 0x000000ff1a00a985 */ /* 0x0007e8000c101d28 */
[----:B------:R3:W-:Y:S04]  /*b320*/  @!P1 ST.E.128 desc[UR40][R28.64], RZ ;  /* 0x000000ff1c009985 */ /* 0x0007e8000c101d28 */
[----:B------:R3:W-:Y:S02]  /*b330*/  @!P0 ST.E.128 desc[UR40][R4.64], RZ ;  /* 0x000000ff04008985 */ /* 0x0007e4000c101d28 */
.L_x_9433:
[----:B------:R-:W-:Y:S05]  /*b340*/  BSYNC B1 ;  /* 0x0000000000017941 */ /* 0x000fea0003800000 */
.L_x_9432:
[----:B0-----:R-:W-:Y:S01]  /*b350*/  VIADD R0, R8, 0x60 ;  /* 0x0000006008007836 */ /* 0x001fe20000000000 */
[----:B--2-4-:R-:W0:Y:S04]  /*b360*/  SHFL.IDX PT, R3, R3, 0x3, 0x181f ;  /* 0x00781f0003037f89 */ /* 0x014e2800000e0000 */
[----:B------:R-:W-:Y:S01]  /*b370*/  ISETP.GE.AND P0, PT, R0, R11, PT ;  /* 0x0000000b0000720c */ /* 0x000fe20003f06270 */
[----:B-1-3--:R1:W2:-:S12]  /*b380*/  SHFL.IDX PT, R4, R6, 0x3, 0x181f ;  /* 0x00781f0006047f89 */ /* 0x00a29800000e0000 */
[----:B-1----:R-:W-:Y:S05]  /*b390*/  @P0 BRA `(.L_x_9422) ;  /* 0x0000000000440947 */ /* 0x002fea0003800000 */
[----:B------:R-:W-:Y:S02]  /*b3a0*/  ULDC UR4, c[0x0][0xac8] ;  /* 0x0002b20000047ab9 */ /* 0x000fe40000000800 */
[----:B------:R-:W-:Y:S02]  /*b3b0*/  ISETP.GE.AND P3, PT, R7, UR4, PT ;  /* 0x0000000407007c0c */ /* 0x000fe4000bf66270 */
[----:B------:R-:W-:Y:S02]  /*b3c0*/  ISETP.GE.AND P2, PT, R15, UR4, PT ;  /* 0x000000040f007c0c */ /* 0x000fe4000bf46270 */
[----:B------:R-:W-:Y:S02]  /*b3d0*/  ISETP.GE.AND P1, PT, R9, UR4, PT ;  /* 0x0000000409007c0c */ /* 0x000fe4000bf26270 */
[----:B------:R-:W-:-:S07]  /*b3e0*/  ISETP.GE.AND P0, PT, R13, UR4, PT ;  /* 0x000000040d007c0c */ /* 0x000fce000bf06270 */
[----:B--2---:R-:W-:-:S04]  /*b3f0*/  @!P3 LEA R6, P4, R7, R4, 0x1 ;  /* 0x000000040706b211 */ /* 0x004fc800078808ff */
[-C--:B0-----:R-:W-:Y:S02]  /*b400*/  @!P3 LEA.HI.X R7, R7, R3.reuse, R12, 0x1, P4 ;  /* 0x000000030707b211 */ /* 0x081fe400020f0c0c */
[-C--:B------:R-:W-:Y:S02]  /*b410*/  @!P2 LEA R24, P4, R15, R4.reuse, 0x1 ;  /* 0x000000040f18a211 */ /* 0x080fe400078808ff */
[-C--:B------:R-:W-:Y:S01]  /*b420*/  @!P1 LEA R8, P5, R9, R4.reuse, 0x1 ;  /* 0x0000000409089211 */ /* 0x080fe200078a08ff */
[----:B------:R0:W-:Y:S01]  /*b430*/  @!P3 ST.E.128 desc[UR40][R6.64], RZ ;  /* 0x000000ff0600b985 */ /* 0x0001e2000c101d28 */
[----:B------:R-:W-:Y:S02]  /*b440*/  @!P0 LEA R4, P6, R13, R4, 0x1 ;  /* 0x000000040d048211 */ /* 0x000fe400078c08ff */
[-C--:B------:R-:W-:Y:S02]  /*b450*/  @!P2 LEA.HI.X R25, R15, R3.reuse, R20, 0x1, P4 ;  /* 0x000000030f19a211 */ /* 0x080fe400020f0c14 */
[----:B------:R-:W-:-:S02]  /*b460*/  @!P1 LEA.HI.X R9, R9, R3, R10, 0x1, P5 ;  /* 0x0000000309099211 */ /* 0x000fc400028f0c0a */
[----:B------:R-:W-:Y:S01]  /*b470*/  @!P0 LEA.HI.X R5, R13, R3, R14, 0x1, P6 ;  /* 0x000000030d058211 */ /* 0x000fe200030f0c0e */
[----:B------:R0:W-:Y:S04]  /*b480*/  @!P2 ST.E.128 desc[UR40][R24.64], RZ ;  /* 0x000000ff1800a985 */ /* 0x0001e8000c101d28 */
[----:B------:R0:W-:Y:S04]  /*b490*/  @!P1 ST.E.128 desc[UR40][R8.64], RZ ;  /* 0x000000ff08009985 */ /* 0x0001e8000c101d28 */
[----:B------:R0:W-:Y:S02]  /*b4a0*/  @!P0 ST.E.128 desc[UR40][R4.64], RZ ;  /* 0x000000ff04008985 */ /* 0x0001e4000c101d28 */
.L_x_9422:
[----:B------:R-:W-:Y:S05]  /*b4b0*/  BSYNC B0 ;  /* 0x0000000000007941 */ /* 0x000fea0003800000 */
.L_x_9412:
[----:B------:R-:W-:Y:S02]  /*b4c0*/  ULDC UR4, c[0x0][0xc3c] ;  /* 0x00030f0000047ab9 */ /* 0x000fe40000000800 */
[----:B------:R-:W-:-:S06]  /*b4d0*/  UISETP.GE.AND UP0, UPT, UR7, UR4, UPT ;  /* 0x000000040700728c */ /* 0x000fcc000bf06270 */
[----:B------:R-:W-:-:S13]  /*b4e0*/  PLOP3.LUT P0, PT, PT, PT, UP0, 0x80, 0x0 ;  /* 0x000000000000781c */ /* 0x000fda0003f0f008 */
[----:B------:R-:W-:Y:S05]  /*b4f0*/  @!P0 BRA `(.L_x_9434) ;  /* 0xffffff5c000c8947 */ /* 0x000fea000383ffff */
[----:B------:R-:W-:Y:S05]  /*b500*/  EXIT ;  /* 0x000000000000794d */ /* 0x000fea0003800000 */
.L_x_9387:
        /* <DEDUP_REMOVED lines=18> */
.L_x_9435:
        /* <DEDUP_REMOVED lines=43> */
.L_x_9439:
        /* <DEDUP_REMOVED lines=38> */
.L_x_9437:
        /* <DEDUP_REMOVED lines=20> */
.L_x_9440:
        /* <DEDUP_REMOVED lines=54> */
.L_x_9438:
[----:B------:R-:W-:Y:S01]  /*bfe0*/  IMAD.U32 R2, RZ, RZ, UR6 ;  /* 0x00000006ff027e24 */ /* 0x000fe2000f8e00ff */
[----:B------:R1:W-:Y:S04]  /*bff0*/  STL [R1+0x4], RZ ;  /* 0x000004ff01007387 */ /* 0x0003e80000100800 */
[----:B------:R1:W-:Y:S04]  /*c000*/  STL [R1+0x8], RZ ;  /* 0x000008ff01007387 */ /* 0x0003e80000100800 */
[----:B------:R1:W-:Y:S02]  /*c010*/  STL [R1], R2 ;  /* 0x0000000201007387 */ /* 0x0003e40000100800 */
.L_x_9441:
        /* <DEDUP_REMOVED lines=10> */
.L_x_9436:
        /* <DEDUP_REMOVED lines=8> */
[----:B------:R-:W2:Y:S01]  /*c140*/  S2UR UR5, SR_CgaCtaId ;  /* 0x00000000000579c3 */ /* 0x000ea20000008800 */
        /* <DEDUP_REMOVED lines=15> */
[----:B--2---:R-:W-:-:S06]  /*c240*/  ULEA UR4, UR5, UR4, 0x18 ;  /* 0x0000000405047291 */ /* 0x004fcc000f8ec03f */
[----:B------:R-:W-:-:S04]  /*c250*/  IMAD.U32 R18, RZ, RZ, UR4 ;  /* 0x00000004ff127e24 */ /* 0x000fc8000f8e00ff */
[----:B------:R-:W-:-:S05]  /*c260*/  IMAD R2, R3, 0x2, R18 ;  /* 0x0000000203027824 */ /* 0x000fca00078e0212 */
[----:B------:R0:W-:Y:S04]  /*c270*/  STL [R1+0x28], R2 ;  /* 0x0000280201007387 */ /* 0x0001e80000100800 */
[----:B------:R0:W-:Y:S04]  /*c280*/  STL [R1+0x10], R0 ;  /* 0x0000100001007387 */ /* 0x0001e80000100800 */
[----:B------:R0:W-:Y:S02]  /*c290*/  STL [R1+0x48], RZ ;  /* 0x000048ff01007387 */ /* 0x0001e40000100800 */
.L_x_9544:
[----:B0-2---:R-:W2:Y:S01]  /*c2a0*/  LDL R0, [R1+0xc] ;  /* 0x00000c0001007983 */ /* 0x005ea20000100800 */
[----:B------:R-:W2:Y:S01]  /*c2b0*/  LDC.64 R2, c[0x0][0xc88] ;  /* 0x00032200ff027b82 */ /* 0x000ea20000000a00 */
[----:B------:R-:W-:Y:S05]  /*c2c0*/  YIELD ;  /* 0x0000000000007946 */ /* 0x000fea0003800000 */
[----:B------:R-:W-:Y:S01]  /*c2d0*/  ULDC.64 UR4, c[0x0][0xa28] ;  /* 0x00028a0000047ab9 */ /* 0x000fe20000000a00 */
[----:B---3--:R-:W-:Y:S01]  /*c2e0*/  IMAD.MOV.U32 R6, RZ, RZ, RZ ;  /* 0x000000ffff067224 */ /* 0x008fe200078e00ff */
[----:B------:R-:W-:Y:S01]  /*c2f0*/  ISETP.NE.U32.AND P0, PT, RZ, UR4, PT ;  /* 0x00000004ff007c0c */ /* 0x000fe2000bf05070 */
[----:B------:R-:W-:Y:S01]  /*c300*/  ULDC.64 UR6, c[0x0][0xa18] ;  /* 0x0002860000067ab9 */ /* 0x000fe20000000a00 */
[----:B------:R-:W-:Y:S01]  /*c310*/  ULDC.64 UR8, c[0x0][0xa08] ;  /* 0x0002820000087ab9 */ /* 0x000fe20000000a00 */
[----:B--2---:R-:W-:-:S05]  /*c320*/  IMAD.WIDE R2, R0, 0x4, R2 ;  /* 0x0000000400027825 */ /* 0x004fca00078e0202 */
[----:B-1----:R-:W2:Y:S01]  /*c330*/  LDG.E R10, desc[UR40][R2.64] ;  /* 0x00000028020a7981 */ /* 0x002ea2000c1e1900 */
        /* <DEDUP_REMOVED lines=46> */
.L_x_9443:
        /* <DEDUP_REMOVED lines=18> */
.L_x_9444:
[----:B------:R-:W-:Y:S05]  /*c740*/  @!P0 BRA `(.L_x_9445) ;  /* 0x00000000000c8947 */ /* 0x000fea0003800000 */
[----:B------:R-:W2:Y:S04]  /*c750*/  LDG.E R6, desc[UR40][R4.64] ;  /* 0x0000002804067981 */ /* 0x000ea8000c1e1900 */
[----:B------:R-:W2:Y:S02]  /*c760*/  LDG.E R4, desc[UR40][R4.64+0x4] ;  /* 0x0000042804047981 */ /* 0x000ea4000c1e1900 */
[----:B--2---:R-:W-:-:S07]  /*c770*/  IMAD.IADD R6, R4, 0x1, -R6 ;  /* 0x0000000104067824 */ /* 0x004fce00078e0a06 */
.L_x_9445:
[----:B-----5:R-:W-:Y:S01]  /*c780*/  IMAD.IADD R6, R6, 0x1, -R0 ;  /* 0x0000000106067824 */ /* 0x020fe200078e0a00 */
[----:B------:R-:W-:Y:S01]  /*c790*/  LOP3.LUT R9, R2, 0xff, RZ, 0xc0, !PT ;  /* 0x000000ff02097812 */ /* 0x000fe200078ec0ff */
[----:B------:R-:W-:Y:S01]  /*c7a0*/  IMAD.MOV.U32 R4, RZ, RZ, RZ ;  /* 0x000000ffff047224 */ /* 0x000fe200078e00ff */
[----:B------:R-:W-:Y:S01]  /*c7b0*/  BSSY B0, `(.L_x_9446) ;  /* 0x000002a000007945 */ /* 0x000fe20003800000 */
[C---:B------:R-:W-:Y:S01]  /*c7c0*/  VIADD R0, R6.reuse, 0x5f ;  /* 0x0000005f06007836 */ /* 0x040fe20000000000 */
[----:B------:R-:W-:Y:S01]  /*c7d0*/  ISETP.GE.AND P0, PT, R6, 0x1, PT ;  /* 0x000000010600780c */ /* 0x000fe20003f06270 */
[----:B------:R-:W-:Y:S01]  /*c7e0*/  IMAD.MOV.U32 R10, RZ, RZ, R4 ;  /* 0x000000ffff0a7224 */ /* 0x000fe200078e0004 */
[----:B------:R2:W-:Y:S01]  /*c7f0*/  STL [R1+0x38], R4 ;  /* 0x0000380401007387 */ /* 0x0005e20000100800 */
[----:B------:R-:W-:-:S05]  /*c800*/  IMAD.HI R0, R0, 0x2aaaaaab, RZ ;  /* 0x2aaaaaab00007827 */ /* 0x000fca00078e02ff */
[----:B-1----:R-:W-:-:S04]  /*c810*/  SHF.R.U32.HI R3, RZ, 0x1f, R0 ;  /* 0x0000001fff037819 */ /* 0x002fc80000011600 */
[----:B------:R-:W-:-:S05]  /*c820*/  LEA.HI.SX32 R8, R0, R3, 0x1c ;  /* 0x0000000300087211 */ /* 0x000fca00078fe2ff */
[----:B------:R2:W-:Y:S04]  /*c830*/  STL [R1+0x40], R8 ;  /* 0x0000400801007387 */ /* 0x0005e80000100800 */
[----:B------:R2:W-:Y:S01]  /*c840*/  STL [R1+0x58], R9 ;  /* 0x0000580901007387 */ /* 0x0005e20000100800 */
[----:B------:R-:W-:Y:S05]  /*c850*/  @!P0 BRA `(.L_x_9447) ;  /* 0x00000000007c8947 */ /* 0x000fea0003800000 */
[----:B------:R-:W-:-:S04]  /*c860*/  SHF.R.U32.HI R0, RZ, 0x10, R2 ;  /* 0x00000010ff007819 */ /* 0x000fc80000011602 */
[----:B------:R-:W-:-:S13]  /*c870*/  ISETP.NE.AND P0, PT, R0, RZ, PT ;  /* 0x000000ff0000720c */ /* 0x000fda0003f05270 */
[----:B------:R-:W2:Y:S02]  /*c880*/  @!P0 LDC R0, c[0x0][0x9f0] ;  /* 0x00027c00ff008b82 */ /* 0x000ea40000000800 */
        /* <DEDUP_REMOVED lines=28> */
.L_x_9447:
[----:B------:R-:W-:Y:S05]  /*ca50*/  BSYNC B0 ;  /* 0x0000000000007941 */ /* 0x000fea0003800000 */
.L_x_9446:
[----:B------:R-:W-:Y:S01]  /*ca60*/  IMAD.MOV.U32 R0, RZ, RZ, R10 ;  /* 0x000000ffff007224 */ /* 0x000fe200078e000a */
[----:B------:R-:W-:Y:S03]  /*ca70*/  BSSY B7, `(.L_x_9448) ;  /* 0x00003e2000077945 */ /* 0x000fe60003800000 */
[----:B------:R-:W-:-:S05]  /*ca80*/  IMAD R2, R9, R0, RZ ;  /* 0x0000000009027224 */ /* 0x000fca00078e02ff */
        /* <DEDUP_REMOVED lines=9> */
[----:B------:R-:W3:Y:S01]  /*cb20*/  S2R R5, SR_LANEID ;  /* 0x0000000000057919 */ /* 0x000ee20000000000 */
[----:B------:R-:W-:Y:S01]  /*cb30*/  VOTEU.ANY UR4, UPT, PT ;  /* 0x0000000000047886 */ /* 0x000fe200038e0100 */
[----:B------:R-:W4:Y:S01]  /*cb40*/  LDC.64 R2, c[0x0][0xc60] ;  /* 0x00031800ff027b82 */ /* 0x000f220000000a00 */
[----:B------:R-:W3:Y:S02]  /*cb50*/  FLO.U32 R0, UR4 ;  /* 0x0000000400007d00 */ /* 0x000ee400080e0000 */
[----:B---3--:R-:W-:-:S06]  /*cb60*/  ISETP.EQ.U32.AND P0, PT, R0, R5, PT ;  /* 0x000000050000720c */ /* 0x008fcc0003f02070 */
[----:B------:R-:W4:Y:S07]  /*cb70*/  POPC R5, UR4 ;  /* 0x0000000400057d09 */ /* 0x000f2e0008000000 */
[----:B----4-:R-:W3:Y:S01]  /*cb80*/  @P0 ATOMG.E.ADD.STRONG.GPU PT, R3, desc[UR40][R2.64], R5 ;  /* 0x00000005020309a8 */ /* 0x010ee200081ee1e8 */
[----:B--2---:R-:W2:Y:S02]  /*cb90*/  S2R R4, SR_LTMASK ;  /* 0x0000000000047919 */ /* 0x004ea40000003900 */
[----:B--2---:R-:W-:-:S04]  /*cba0*/  LOP3.LUT R4, R4, UR4, RZ, 0xc0, !PT ;  /* 0x0000000404047c12 */ /* 0x004fc8000f8ec0ff */
[----:B------:R-:W2:Y:S01]  /*cbb0*/  POPC R7, R4 ;  /* 0x0000000400077309 */ /* 0x000ea20000000000 */
[----:B---3--:R-:W2:Y:S02]  /*cbc0*/  SHFL.IDX PT, R0, R3, R0, 0x1f ;  /* 0x00001f0003007589 */ /* 0x008ea400000e0000 */
[----:B--2---:R-:W-:-:S05]  /*cbd0*/  IADD3 R0, R0, UR37, R7 ;  /* 0x0000002500007c10 */ /* 0x004fca000fffe007 */
[----:B------:R4:W-:Y:S01]  /*cbe0*/  STL [R1], R0 ;  /* 0x0000000001007387 */ /* 0x0009e20000100800 */
[----:B------:R-:W-:Y:S05]  /*cbf0*/  BRA `(.L_x_9450) ;  /* 0x0000003c00247947 */ /* 0x000fea0003800000 */
.L_x_9449:
        /* <DEDUP_REMOVED lines=20> */
.L_x_9452:
[----:B------:R-:W-:Y:S05]  /*cd40*/  BSYNC B6 ;  /* 0x0000000000067941 */ /* 0x000fea0003800000 */
.L_x_9451:
        /* <DEDUP_REMOVED lines=9> */
[----:B--2---:R-:W-:Y:S02]  /*cde0*/  IMAD.U32 R4, RZ, RZ, UR6 ;  /* 0x00000006ff047e24 */ /* 0x004fe4000f8e00ff */
[----:B------:R-:W-:Y:S02]  /*cdf0*/  IMAD.U32 R5, RZ, RZ, UR7 ;  /* 0x00000007ff057e24 */ /* 0x000fe4000f8e00ff */
[----:B------:R-:W-:Y:S02]  /*ce00*/  IMAD.U32 R6, RZ, RZ, UR8 ;  /* 0x00000008ff067e24 */ /* 0x000fe4000f8e00ff */
[----:B------:R-:W-:-:S02]  /*ce10*/  IMAD.U32 R7, RZ, RZ, UR9 ;  /* 0x00000009ff077e24 */ /* 0x000fc4000f8e00ff */
[----:B-1----:R-:W-:Y:S02]  /*ce20*/  IMAD.U32 R10, RZ, RZ, UR4 ;  /* 0x00000004ff0a7e24 */ /* 0x002fe4000f8e00ff */
[----:B0-----:R-:W-:Y:S02]  /*ce30*/  IMAD.U32 R11, RZ, RZ, UR5 ;  /* 0x00000005ff0b7e24 */ /* 0x001fe4000f8e00ff */
[----:B------:R-:W-:Y:S02]  /*ce40*/  IMAD.MOV.U32 R8, RZ, RZ, 0x70 ;  /* 0x00000070ff087424 */ /* 0x000fe400078e00ff */
[----:B------:R-:W-:Y:S02]  /*ce50*/  IMAD.MOV.U32 R12, RZ, RZ, 0x1 ;  /* 0x00000001ff0c7424 */ /* 0x000fe400078e00ff */
[----:B---3--:R-:W-:-:S07]  /*ce60*/  IMAD.MOV.U32 R13, RZ, RZ, RZ ;  /* 0x000000ffff0d7224 */ /* 0x008fce00078e00ff */
[----:B------:R-:W-:-:S07]  /*ce70*/  LEPC R20, `(.L_x_9455) ;  /* 0x000000001014794e */ /* 0x000fce0000000000 */
[----:B----4-:R-:W-:Y:S05]  /*ce80*/  CALL.ABS.NOINC R2 ;  /* 0x0000000002007343 */ /* 0x010fea0003c00000 */
.L_x_9455:
        /* <DEDUP_REMOVED lines=16> */
.L_x_9454:
[----:B------:R-:W-:Y:S05]  /*cf90*/  BSYNC B6 ;  /* 0x0000000000067941 */ /* 0x000fea0003800000 */
.L_x_9453:
[----:B--2---:R-:W2:Y:S01]  /*cfa0*/  LDL.LU R4, [R1+0x14] ;  /* 0x0000140001047983 */ /* 0x004ea20000300800 */
        /* <DEDUP_REMOVED lines=8> */
[----:B---3--:R2:W3:Y:S02]  /*d030*/  @P0 LDG.E R7, desc[UR40][R2.64] ;  /* 0x0000002802070981 */ /* 0x0084e4000c1e1900 */
        /* <DEDUP_REMOVED lines=14> */
.L_x_9560:
        /* <DEDUP_REMOVED lines=9> */
.L_x_9563:
        /* <DEDUP_REMOVED lines=24> */
.L_x_9459:
[----:B--2---:R-:W2:Y:S01]  /*d330*/  LDL R2, [R1+0x10] ;  /* 0x0000100001027983 */ /* 0x004ea20000100800 */
[----:B----4-:R-:W-:Y:S01]  /*d340*/  IMAD R0, R19, 0x8, R18 ;  /* 0x0000000813007824 */ /* 0x010fe200078e0212 */
[----:B--2---:R-:W-:-:S04]  /*d350*/  SHF.L.U32 R2, R2, 0x1f, RZ ;  /* 0x0000001f02027819 */ /* 0x004fc800000006ff */
[----:B------:R-:W2:Y:S02]  /*d360*/  SYNCS.PHASECHK.TRANS64.TRYWAIT P0, [R0+URZ+0x22840], R2 ;  /* 0x02284002000075a7 */ /* 0x000ea4000800017f */
[----:B--2---:R-:W-:Y:S05]  /*d370*/  @!P0 BRA `(.L_x_9460) ;  /* 0x00000048005c8947 */ /* 0x004fea0003800000 */
.L_x_9564:
        /* <DEDUP_REMOVED lines=11> */
.L_x_9461:
[----:B------:R-:W3:Y:S04]  /*d430*/  LDL R3, [R1+0x2c] ;  /* 0x00002c0001037983 */ /* 0x000ee80000100800 */
[----:B--2---:R-:W2:Y:S01]  /*d440*/  LDL R2, [R1+0x1c] ;  /* 0x00001c0001027983 */ /* 0x004ea20000100800 */
        /* <DEDUP_REMOVED lines=14> */
[----:B---3--:R-:W-:Y:S02]  /*d530*/  R2UR UR11, R3 ;  /* 0x00000000030b72ca */ /* 0x008fe400000e0000 */
[----:B--2---:R-:W-:-:S13]  /*d540*/  R2UR UR4, R2 ;  /* 0x00000000020472ca */ /* 0x004fda00000e0000 */
[----:B------:R-:W-:-:S03]  /*d550*/  UIMAD UR11, UR11, 0x60, UR4 ;  /* 0x000000600b0b78a4 */ /* 0x000fc6000f8e0204 */
[----:B------:R-:W-:-:S06]  /*d560*/  UMOV UR4, 0x0 ;  /* 0x0000000000047882 */ /* 0x000fcc0000000000 */
[----:B------:R4:W-:Y:S02]  /*d570*/  UTMALDG.4D [UR8], [UR6], desc[UR4] ;  /* 0x00000408060075b4 */ /* 0x0009e40008019000 */
[----:B----4-:R-:W-:Y:S01]  /*d580*/  NOP ;  /* 0x0000000000007918 */ /* 0x010fe20000000000 */
.L_x_9457:
[----:B------:R-:W2:Y:S04]  /*d590*/  LDL.LU R3, [R1+0x34] ;  /* 0x0000340001037983 */ /* 0x000ea80000300800 */
[----:B------:R-:W3:Y:S04]  /*d5a0*/  LDL.LU R5, [R1+0x24] ;  /* 0x0000240001057983 */ /* 0x000ee80000300800 */
        /* <DEDUP_REMOVED lines=38> */
.L_x_9463:
[----:B------:R-:W-:Y:S05]  /*d810*/  BSYNC B6 ;  /* 0x0000000000067941 */ /* 0x000fea0003800000 */
.L_x_9462:
[----:B--2---:R-:W2:Y:S01]  /*d820*/  LDL.LU R0, [R1+0x3c] ;  /* 0x00003c0001007983 */ /* 0x004ea20000300800 */
[----:B------:R-:W-:Y:S01]  /*d830*/  ULDC.64 UR4, c[0x0][0x2d8] ;  /* 0x0000b60000047ab9 */ /* 0x000fe20000000a00 */
[----:B------:R-:W3:Y:S01]  /*d840*/  LDC R8, c[0x0][0x448] ;  /* 0x00011200ff087b82 */ /* 0x000ee20000000800 */
[----:B------:R-:W-:Y:S01]  /*d850*/  ULDC UR6, c[0x0][0x2b8] ;  /* 0x0000ae0000067ab9 */ /* 0x000fe20000000800 */
[----:B------:R-:W4:Y:S04]  /*d860*/  LDL.LU R5, [R1+0x34] ;  /* 0x0000340001057983 */ /* 0x000f280000300800 */
[----:B------:R-:W4:Y:S04]  /*d870*/  LDL.LU.64 R2, [R1+0x50] ;  /* 0x0000500001027983 */ /* 0x000f280000300a00 */
[----:B------:R-:W2:Y:S01]  /*d880*/  LDL.LU R4, [R1+0x24] ;  /* 0x0000240001047983 */ /* 0x000ea20000300800 */
[----:B---3--:R-:W-:-:S13]  /*d890*/  ISETP.NE.AND P0, PT, R8, 0x1, PT ;  /* 0x000000010800780c */ /* 0x008fda0003f05270 */
[----:B------:R-:W3:Y:S01]  /*d8a0*/  @P0 LDC R7, c[0x0][0x450] ;  /* 0x00011400ff070b82 */ /* 0x000ee20000000800 */
[----:B----4-:R-:W-:Y:S02]  /*d8b0*/  IMAD.MOV.U32 R3, RZ, RZ, R5 ;  /* 0x000000ffff037224 */ /* 0x010fe400078e0005 */
[----:B------:R-:W4:Y:S01]  /*d8c0*/  LDL.LU R5, [R1+0x4] ;  /* 0x0000040001057983 */ /* 0x000f220000300800 */
[----:B------:R-:W-:-:S03]  /*d8d0*/  IMAD.WIDE.U32 R2, R17, UR4, R2 ;  /* 0x0000000411027c25 */ /* 0x000fc6000f8e0002 */
[----:B------:R0:W5:Y:S01]  /*d8e0*/  LDL R9, [R1+0x28] ;  /* 0x0000280001097983 */ /* 0x0001620000100800 */
[----:B------:R-:W-:Y:S01]  /*d8f0*/  IMAD R3, R17, UR5, R3 ;  /* 0x0000000511037c24 */ /* 0x000fe2000f8e0203 */
[----:B------:R-:W-:Y:S02]  /*d900*/  ULDC.64 UR4, c[0x0][0x2e0] ;  /* 0x0000b80000047ab9 */ /* 0x000fe40000000a00 */
[----:B--2---:R-:W-:Y:S02]  /*d910*/  IMAD R0, R0, UR4, RZ ;  /* 0x0000000400007c24 */ /* 0x004fe4000f8e02ff */
[----:B------:R-:W-:-:S04]  /*d920*/  IMAD.WIDE.U32 R2, R4, UR4, R2 ;  /* 0x0000000404027c25 */ /* 0x000fc8000f8e0002 */
[----:B------:R-:W-:Y:S01]  /*d930*/  IMAD R0, R4, UR5, R0 ;  /* 0x0000000504007c24 */ /* 0x000fe2000f8e0200 */
[----:B-1----:R-:W1:Y:S01]  /*d940*/  S2R R10, SR_TID.X ;  /* 0x00000000000a7919 */ /* 0x002e620000002100 */
[----:B------:R-:W-:Y:S02]  /*d950*/  ULDC.64 UR4, c[0x0][0x2d0] ;  /* 0x0000b40000047ab9 */ /* 0x000fe40000000a00 */
[----:B------:R-:W-:Y:S01]  /*d960*/  IMAD.IADD R3, R3, 0x1, R0 ;  /* 0x0000000103037824 */ /* 0x000fe200078e0200 */
[----:B------:R-:W2:Y:S02]  /*d970*/  S2R R4, SR_TID.X ;  /* 0x0000000000047919 */ /* 0x000ea40000002100 */
[----:B--2---:R-:W-:-:S04]  /*d980*/  LOP3.LUT R4, R4, 0x7f, RZ, 0xc0, !PT ;  /* 0x0000007f04047812 */ /* 0x004fc800078ec0ff */
[----:B------:R-:W-:Y:S02]  /*d990*/  SHF.R.U32.HI R6, RZ, 0x3, R4 ;  /* 0x00000003ff067819 */ /* 0x000fe40000011604 */
[----:B------:R-:W2:Y:S02]  /*d9a0*/  S2R R4, SR_TID.X ;  /* 0x0000000000047919 */ /* 0x000ea40000002100 */
[----:B--2---:R-:W-:-:S05]  /*d9b0*/  IMAD.SHL.U32 R4, R4, 0x10, RZ ;  /* 0x0000001004047824 */ /* 0x004fca00078e00ff */
[----:B------:R-:W-:Y:S02]  /*d9c0*/  LOP3.LUT R4, R6, 0x70, R4, 0xf8, !PT ;  /* 0x0000007006047812 */ /* 0x000fe400078ef804 */
[----:B------:R-:W2:Y:S01]  /*d9d0*/  @P0 LDC R6, c[0x0][0x44c] ;  /* 0x00011300ff060b82 */ /* 0x000ea20000000800 */
[----:B-1----:R-:W-:-:S05]  /*d9e0*/  IMAD.SHL.U32 R10, R10, 0x8, RZ ;  /* 0x000000080a0a7824 */ /* 0x002fca00078e00ff */
[----:B------:R-:W-:Y:S01]  /*d9f0*/  LOP3.LUT R10, R10, 0x38, RZ, 0xc0, !PT ;  /* 0x000000380a0a7812 */ /* 0x000fe200078ec0ff */
[----:B----4-:R-:W-:-:S05]  /*da00*/  IMAD.SHL.U32 R5, R5, 0x80, RZ ;  /* 0x0000008005057824 */ /* 0x010fca00078e00ff */
[----:B------:R-:W-:-:S05]  /*da10*/  LOP3.LUT R0, R4, R5, RZ, 0xfc, !PT ;  /* 0x0000000504007212 */ /* 0x000fca00078efcff */
[----:B--2---:R-:W-:-:S04]  /*da20*/  @P0 IMAD.HI.U32 R6, R0, R6, RZ ;  /* 0x0000000600060227 */ /* 0x004fc800078e00ff */
[----:B------:R-:W-:Y:S01]  /*da30*/  IMAD.MOV.U32 R4, RZ, RZ, R0 ;  /* 0x000000ffff047224 */ /* 0x000fe200078e0000 */
        /* <DEDUP_REMOVED lines=19> */
[----:B0-----:R-:W-:Y:S09]  /*db70*/  BRA.DIV UR4, `(.L_x_9464) ;  /* 0x0000004204707947 */ /* 0x001ff2000b800000 */
[----:B------:R-:W2:Y:S01]  /*db80*/  LDL.LU R6, [R1+0x44] ;  /* 0x0000440001067983 */ /* 0x000ea20000300800 */
[----:B------:R-:W0:Y:S02]  /*db90*/  S2R R7, SR_TID.X ;  /* 0x0000000000077919 */ /* 0x000e240000002100 */
[----:B0-----:R-:W-:-:S04]  /*dba0*/  LOP3.LUT R7, R7, 0x7f, RZ, 0xc0, !PT ;  /* 0x0000007f07077812 */ /* 0x001fc800078ec0ff */
[----:B------:R-:W-:Y:S02]  /*dbb0*/  SHF.R.U32.HI R11, RZ, 0x3, R7 ;  /* 0x00000003ff0b7819 */ /* 0x000fe40000011607 */
[----:B------:R-:W0:Y:S03]  /*dbc0*/  SHFL.IDX PT, R7, R0, RZ, 0x181f ;  /* 0x00181fff00077589 */ /* 0x000e2600000e0000 */
[----:B------:R-:W-:-:S04]  /*dbd0*/  IMAD.IADD R3, R11, 0x1, R5 ;  /* 0x000000010b037824 */ /* 0x000fc800078e0205 */
[C---:B------:R-:W-:Y:S02]  /*dbe0*/  VIADD R5, R3.reuse, 0x10 ;  /* 0x0000001003057836 */ /* 0x040fe40000000000 */
        /* <DEDUP_REMOVED lines=64> */
[----:B------:R1:W2:Y:S02]  /*dff0*/  SHFL.IDX PT, R5, R2, 0x7, 0x181f ;  /* 0x00f81f0002057f89 */ /* 0x0002a400000e0000 */
.L_x_9581:
[----:B------:R-:W-:-:S05]  /*e000*/  VIADD R3, R3, 0x70 ;  /* 0x0000007003037836 */ /* 0x000fca0000000000 */
[----:B------:R-:W-:-:S13]  /*e010*/  ISETP.GE.AND P1, PT, R3, R4, PT ;  /* 0x000000040300720c */ /* 0x000fda0003f26270 */
[----:B01----:R-:W-:-:S05]  /*e020*/  @!P1 LEA R2, P2, R10, R0, 0x1 ;  /* 0x000000000a029211 */ /* 0x003fca00078408ff */
[----:B--2---:R-:W-:-:S05]  /*e030*/  @!P1 IMAD.X R3, RZ, RZ, R5, P2 ;  /* 0x000000ffff039224 */ /* 0x004fca00010e0605 */
[----:B------:R-:W-:Y:S01]  /*e040*/  @!PT LDS RZ, [RZ] ;  /* 0x00000000fffff984 */ /* 0x000fe20000000800 */
[----:B------:R-:W-:Y:S01]  /*e050*/  @!PT LDS RZ, [RZ] ;  /* 0x00000000fffff984 */ /* 0x000fe20000000800 */
[----:B------:R-:W-:Y:S01]  /*e060*/  @!PT LDS RZ, [RZ] ;  /* 0x00000000fffff984 */ /* 0x000fe20000000800 */
[----:B------:R0:W-:Y:S01]  /*e070*/  @!P1 LDGSTS.E.BYPASS.LTC128B.128 [R9+0x1bc00], desc[UR40][R2.64], !P0 ;  /* 0x1bc0000002099fae */ /* 0x0001e2000c101d68 */
[----:B------:R-:W-:Y:S01]  /*e080*/  PLOP3.LUT P0, PT, PT, PT, PT, 0x80, 0x0 ;  /* 0x000000000000781c */ /* 0x000fe20003f0f070 */
[----:B------:R-:W-:-:S12]  /*e090*/  NOP ;  /* 0x0000000000007918 */ /* 0x000fd80000000000 */
.L_x_9465:
        /* <DEDUP_REMOVED lines=18> */
.L_x_9582:
[----:B------:R-:W-:Y:S05]  /*e1c0*/  BSYNC B0 ;  /* 0x0000000000007941 */ /* 0x000fea0003800000 */
.L_x_9466:
[----:B------:R-:W2:Y:S01]  /*e1d0*/  LDL R2, [R1+0x18] ;  /* 0x0000180001027983 */ /* 0x000ea20000100800 */
[----:B------:R-:W-:Y:S01]  /*e1e0*/  BSSY B0, `(.L_x_9468) ;  /* 0x000005a000007945 */ /* 0x000fe20003800000 */
[----:B--2---:R-:W-:-:S13]  /*e1f0*/  ISETP.NE.AND P0, PT, R2, RZ, PT ;  /* 0x000000ff0200720c */ /* 0x004fda0003f05270 */
[----:B------:R-:W-:Y:S05]  /*e200*/  @!P0 BRA `(.L_x_9469) ;  /* 0x00000004005c8947 */ /* 0x000fea0003800000 */
[----:B------:R-:W0:Y:S01]  /*e210*/  LDL R4, [R1+0x10] ;  /* 0x0000100001047983 */ /* 0x000e220000100800 */
[----:B------:R-:W-:Y:S01]  /*e220*/  IMAD R2, R19, 0x8, R18 ;  /* 0x0000000813027824 */ /* 0x000fe200078e0212 */
[----:B------:R-:W-:Y:S01]  /*e230*/  BSSY B1, `(.L_x_9470) ;  /* 0x0000007000017945 */ /* 0x000fe20003800000 */
[----:B------:R-:W1:Y:S02]  /*e240*/  S2R R3, SR_TID.X ;  /* 0x0000000000037919 */ /* 0x000e640000002100 */
[----:B-1----:R-:W-:-:S04]  /*e250*/  LOP3.LUT R3, R3, 0x7f, RZ, 0xc0, !PT ;  /* 0x0000007f03037812 */ /* 0x002fc800078ec0ff */
[----:B------:R-:W-:Y:S02]  /*e260*/  ISETP.NE.AND P1, PT, R3, RZ, PT ;  /* 0x000000ff0300720c */ /* 0x000fe40003f25270 */
[----:B0-----:R-:W-:-:S04]  /*e270*/  SHF.L.U32 R0, R4, 0x1f, RZ ;  /* 0x0000001f04007819 */ /* 0x001fc800000006ff */
[----:B------:R-:W0:Y:S02]  /*e280*/  SYNCS.PHASECHK.TRANS64.TRYWAIT P0, [R2+URZ+0x22860], R0 ;  /* 0x02286000020075a7 */ /* 0x000e24000800017f */
[----:B0-----:R-:W-:Y:S05]  /*e290*/  @!P0 BRA `(.L_x_9471) ;  /* 0x0000004400588947 */ /* 0x001fea0003800000 */
.L_x_9583:
[----:B------:R-:W-:Y:S05]  /*e2a0*/  BSYNC B1 ;  /* 0x0000000000017941 */ /* 0x000fea0003800000 */
.L_x_9470:
        /* <DEDUP_REMOVED lines=9> */
.L_x_9473:
[----:B------:R-:W-:Y:S05]  /*e340*/  BSYNC B1 ;  /* 0x0000000000017941 */ /* 0x000fea0003800000 */
.L_x_9472:
[----:B------:R-:W2:Y:S04]  /*e350*/  LDL R4, [R1+0x1c] ;  /* 0x00001c0001047983 */ /* 0x000ea80000100800 */
[----:B------:R-:W2:Y:S01]  /*e360*/  LDL.LU R3, [R1+0x2c] ;  /* 0x00002c0001037983 */ /* 0x000ea20000300800 */
[----:B0-----:R-:W-:Y:S01]  /*e370*/  IMAD R0, R19, 0xc000, R18 ;  /* 0x0000c00013007824 */ /* 0x001fe200078e0212 */
        /* <DEDUP_REMOVED lines=8> */
[----:B------:R-:W-:-:S07]  /*e400*/  VIADD R4, R0, 0x400 ;  /* 0x0000040000047836 */ /* 0x000fce0000000000 */
.L_x_9474:
        /* <DEDUP_REMOVED lines=15> */
.L_x_9475:
        /* <DEDUP_REMOVED lines=15> */
.L_x_9476:
        /* <DEDUP_REMOVED lines=15> */
.L_x_9477:
        /* <DEDUP_REMOVED lines=10> */
.L_x_9469:
[----:B------:R-:W-:Y:S05]  /*e780*/  BSYNC B0 ;  /* 0x0000000000007941 */ /* 0x000fea0003800000 */
.L_x_9468:
        /* <DEDUP_REMOVED lines=54> */
.L_x_9484:
        /* <DEDUP_REMOVED lines=8> */
.L_x_9584:
[----:B------:R-:W-:Y:S05]  /*eb70*/  BSYNC B3 ;  /* 0x0000000000037941 */ /* 0x000fea0003800000 */
.L_x_9485:
        /* <DEDUP_REMOVED lines=9> */
.L_x_9488:
[----:B------:R-:W-:Y:S05]  /*ec10*/  BSYNC B3 ;  /* 0x0000000000037941 */ /* 0x000fea0003800000 */
.L_x_9487:
[----:B-1----:R-:W3:Y:S01]  /*ec20*/  LDL R6, [R1+0x1c] ;  /* 0x00001c0001067983 */ /* 0x002ee20000100800 */
        /* <DEDUP_REMOVED lines=10> */
[----:B------:R-:W-:-:S09]  /*ecd0*/  VIADD R6, R3, 0x22830 ;  /* 0x0002283003067836 */ /* 0x000fd20000000000 */
.L_x_9489:
        /* <DEDUP_REMOVED lines=13> */
.L_x_9585:
[----:B------:R-:W-:Y:S05]  /*edb0*/  BSYNC B3 ;  /* 0x0000000000037941 */ /* 0x000fea0003800000 */
.L_x_9490:
        /* <DEDUP_REMOVED lines=11> */
.L_x_9493:
[----:B------:R-:W-:Y:S05]  /*ee70*/  BSYNC B3 ;  /* 0x0000000000037941 */ /* 0x000fea0003800000 */
.L_x_9492:
[----:B------:R-:W-:Y:S01]  /*ee80*/  R2UR UR10, R9 ;  /* 0x00000000090a72ca */ /* 0x000fe200000e0000 */
[----:B0-2---:R-:W-:Y:S01]  /*ee90*/  IMAD R2, R19, 0xc000, R18 ;  /* 0x0000c00013027824 */ /* 0x005fe200078e0212 */
[----:B------:R-:W-:Y:S01]  /*eea0*/  R2UR UR6, R6 ;  /* 0x00000000060672ca */ /* 0x000fe200000e0000 */
[----:B------:R-:W-:Y:S01]  /*eeb0*/  UIADD3 UR4, UP0, UR38, 0x470, URZ ;  /* 0x0000047026047890 */ /* 0x000fe2000ff1e03f */
[----:B------:R-:W-:Y:S01]  /*eec0*/  R2UR UR7, R7 ;  /* 0x00000000070772ca */ /* 0x000fe200000e0000 */
[----:B------:R-:W-:Y:S01]  /*eed0*/  VIADD R3, R3, 0x22850 ;  /* 0x0002285003037836 */ /* 0x000fe20000000000 */
[----:B------:R-:W-:Y:S01]  /*eee0*/  PLOP3.LUT P0, PT, PT, PT, PT, 0x80, 0x0 ;  /* 0x000000000000781c */ /* 0x000fe20003f0f070 */
[----:B------:R-:W-:Y:S01]  /*eef0*/  VIADD R5, R2, 0x400 ;  /* 0x0000040002057836 */ /* 0x000fe20000000000 */
[----:B------:R-:W-:-:S12]  /*ef00*/  UIADD3.X UR5, URZ, UR39, URZ, UP0, !UPT ;  /* 0x000000273f057290 */ /* 0x000fd800087fe43f */
.L_x_9494:
        /* <DEDUP_REMOVED lines=15> */
.L_x_9495:
        /* <DEDUP_REMOVED lines=15> */
.L_x_9496:
        /* <DEDUP_REMOVED lines=15> */
.L_x_9497:
        /* <DEDUP_REMOVED lines=10> */
.L_x_9483:
[----:B------:R-:W-:Y:S05]  /*f280*/  BSYNC B1 ;  /* 0x0000000000017941 */ /* 0x000fea0003800000 */
.L_x_9482:
[----:B------:R-:W2:Y:S02]  /*f290*/  LDL.LU R5, [R1+0x30] ;  /* 0x0000300001057983 */ /* 0x000ea40000300800 */
[----:B--2---:R-:W-:-:S07]  /*f2a0*/  VIADD R0, R5, 0xfffffffd ;  /* 0xfffffffd05007836 */ /* 0x004fce0000000000 */
.L_x_9481:
[----:B------:R-:W-:Y:S05]  /*f2b0*/  BSYNC B2 ;  /* 0x0000000000027941 */ /* 0x000fea0003800000 */
.L_x_9480:
[----:B------:R-:W-:Y:S01]  /*f2c0*/  VIADD R8, R8, 0xfffffffe ;  /* 0xfffffffe08087836 */ /* 0x000fe20000000000 */
[----:B------:R-:W-:-:S04]  /*f2d0*/  LOP3.LUT R4, RZ, R4, RZ, 0x33, !PT ;  /* 0x00000004ff047212 */ /* 0x000fc800078e33ff */
[----:B------:R-:W-:-:S13]  /*f2e0*/  ISETP.NE.AND P0, PT, R8, R4, PT ;  /* 0x000000040800720c */ /* 0x000fda0003f05270 */
[----:B------:R-:W-:Y:S05]  /*f2f0*/  @!P0 BRA `(.L_x_9479) ;  /* 0x0000001000f88947 */ /* 0x000fea0003800000 */
.L_x_9530:
        /* <DEDUP_REMOVED lines=35> */
.L_x_9500:
        /* <DEDUP_REMOVED lines=8> */
.L_x_9586:
[----:B------:R-:W-:Y:S05]  /*f5b0*/  BSYNC B2 ;  /* 0x0000000000027941 */ /* 0x000fea0003800000 */
.L_x_9501:
        /* <DEDUP_REMOVED lines=9> */
.L_x_9504:
[----:B------:R-:W-:Y:S05]  /*f650*/  BSYNC B2 ;  /* 0x0000000000027941 */ /* 0x000fea0003800000 */
.L_x_9503:
        /* <DEDUP_REMOVED lines=12> */
.L_x_9505:
        /* <DEDUP_REMOVED lines=13> */
.L_x_9587:
[----:B------:R-:W-:Y:S05]  /*f7f0*/  BSYNC B2 ;  /* 0x0000000000027941 */ /* 0x000fea0003800000 */
.L_x_9506:
        /* <DEDUP_REMOVED lines=11> */
.L_x_9509:
[----:B------:R-:W-:Y:S05]  /*f8b0*/  BSYNC B2 ;  /* 0x0000000000027941 */ /* 0x000fea0003800000 */
.L_x_9508:
        /* <DEDUP_REMOVED lines=9> */
.L_x_9510:
        /* <DEDUP_REMOVED lines=15> */
.L_x_9511:
        /* <DEDUP_REMOVED lines=15> */
.L_x_9512:
        /* <DEDUP_REMOVED lines=15> */
.L_x_9513:
        /* <DEDUP_REMOVED lines=10> */
.L_x_9499:
[----:B------:R-:W-:Y:S05]  /*fcc0*/  BSYNC B1 ;  /* 0x0000000000017941 */ /* 0x000fea0003800000 */
.L_x_9498:
[----:B------:R-:W2:Y:S01]  /*fcd0*/  LDL R2, [R1+0x18] ;  /* 0x0000180001027983 */ /* 0x000ea20000100800 */
[----:B------:R-:W-:Y:S01]  /*fce0*/  VIADD R7, R7, 0x1 ;  /* 0x0000000107077836 */ /* 0x000fe20000000000 */
[----:B------:R-:W-:Y:S04]  /*fcf0*/  BSSY B1, `(.L_x_9514) ;  /* 0x000009a000017945 */ /* 0x000fe80003800000 */
[----:B------:R-:W-:-:S04]  /*fd00*/  ISETP.NE.AND P0, PT, R7, 0x2, PT ;  /* 0x000000020700780c */ /* 0x000fc80003f05270 */
[----:B------:R-:W-:Y:S02]  /*fd10*/  SEL R19, R7, RZ, P0 ;  /* 0x000000ff07137207 */ /* 0x000fe40000000000 */
[----:B--2---:R-:W-:Y:S02]  /*fd20*/  ISETP.NE.AND P2, PT, R2, RZ, PT ;  /* 0x000000ff0200720c */ /* 0x004fe40003f45270 */
[----:B------:R-:W-:-:S04]  /*fd30*/  SEL R2, RZ, 0x1, P0 ;  /* 0x00000001ff027807 */ /* 0x000fc80000000000 */
[----:B------:R-:W-:Y:S01]  /*fd40*/  LOP3.LUT R8, R6, R2, RZ, 0x3c, !PT ;  /* 0x0000000206087212 */ /* 0x000fe200078e3cff */
        /* <DEDUP_REMOVED lines=9> */
[----:B------:R-:W3:Y:S01]  /*fde0*/  LDC R7, c[0x0][0x43c] ;  /* 0x00010f00ff077b82 */ /* 0x000ee20000000800 */
[----:B------:R-:W-:Y:S02]  /*fdf0*/  ULDC.64 UR6, c[0x0][0x428] ;  /* 0x00010a0000067ab9 */ /* 0x000fe40000000a00 */
[----:B0-----:R-:W4:Y:S01]  /*fe00*/  LDL R9, [R1+0x8] ;  /* 0x0000080001097983 */ /* 0x001f220000100800 */
[----:B---3--:R-:W-:-:S13]  /*fe10*/  ISETP.NE.AND P0, PT, R7, 0x1, PT ;  /* 0x000000010700780c */ /* 0x008fda0003f05270 */
        /* <DEDUP_REMOVED lines=8> */
[C---:B----4-:R-:W-:Y:S02]  /*fea0*/  IMAD R4, R9.reuse, UR7, R4 ;  /* 0x0000000709047c24 */ /* 0x050fe4000f8e0204 */
[----:B------:R-:W-:-:S04]  /*feb0*/  IMAD.WIDE.U32 R2, R9, UR6, R2 ;  /* 0x0000000609027c25 */ /* 0x000fc8000f8e0002 */
[----:B------:R-:W-:Y:S01]  /*fec0*/  IMAD.IADD R3, R4, 0x1, R3 ;  /* 0x0000000104037824 */ /* 0x000fe200078e0203 */
[----:B------:R-:W-:-:S04]  /*fed0*/  LEA R4, P0, R2, UR4, 0x2 ;  /* 0x0000000402047c11 */ /* 0x000fc8000f8010ff */
[----:B------:R-:W-:-:S05]  /*fee0*/  LEA.HI.X R5, R2, UR5, R3, 0x2, P0 ;  /* 0x0000000502057c11 */ /* 0x000fca00080f1403 */
[----:B------:R2:W5:Y:S04]  /*fef0*/  LDG.E R16, desc[UR40][R4.64] ;  /* 0x0000002804107981 */ /* 0x000568000c1e1900 */
.L_x_9516:
[----:B------:R-:W-:Y:S01]  /*ff00*/  IMAD R2, R19, 0x8, R18 ;  /* 0x0000000813027824 */ /* 0x000fe200078e0212 */
[----:B------:R-:W-:Y:S01]  /*ff10*/  SHF.L.U32 R3, R8, 0x1f, RZ ;  /* 0x0000001f08037819 */ /* 0x000fe200000006ff */
[----:B--2---:R-:W2:Y:S01]  /*ff20*/  S2R R4, SR_TID.X ;  /* 0x0000000000047919 */ /* 0x004ea20000002100 */
[----:B------:R-:W-:Y:S02]  /*ff30*/  BSSY B2, `(.L_x_9517) ;  /* 0x0000005000027945 */ /* 0x000fe40003800000 */
[----:B------:R-:W3:Y:S01]  /*ff40*/  SYNCS.PHASECHK.TRANS64.TRYWAIT P0, [R2+URZ+0x22840], R3 ;  /* 0x02284003020075a7 */ /* 0x000ee2000800017f */
[----:B--2---:R-:W-:-:S04]  /*ff50*/  LOP3.LUT R4, R4, 0x7f, RZ, 0xc0, !PT ;  /* 0x0000007f04047812 */ /* 0x004fc800078ec0ff */
[----:B------:R-:W-:Y:S01]  /*ff60*/  ISETP.NE.AND P1, PT, R4, RZ, PT ;  /* 0x000000ff0400720c */ /* 0x000fe20003f25270 */
[----:B---3--:R-:W-:-:S12]  /*ff70*/  @!P0 BRA `(.L_x_9518) ;  /* 0x0000002800848947 */ /* 0x008fd80003800000 */
.L_x_9588:
[----:B------:R-:W-:Y:S05]  /*ff80*/  BSYNC B2 ;  /* 0x0000000000027941 */ /* 0x000fea0003800000 */
.L_x_9517:
[----:B------:R-:W-:Y:S04]  /*ff90*/  BSSY B2, `(.L_x_9519) ;  /* 0x0000009000027945 */ /* 0x000fe80003800000 */
[----:B------:R-:W-:Y:S05]  /*ffa0*/  @P1 BRA `(.L_x_9520) ;  /* 0x00000000001c1947 */ /* 0x000fea0003800000 */
[----:B------:R-:W3:Y:S01]  /*ffb0*/  S2R R5, SR_TID.X ;  /* 0x0000000000057919 */ /* 0x000ee20000002100 */
[----:B------:R-:W-:-:S04]  /*ffc0*/  IMAD.MOV.U32 R4, RZ, RZ, 0x3000 ;  /* 0x00003000ff047424 */ /* 0x000fc800078e00ff */
[----:B------:R4:W-:Y:S01]  /*ffd0*/  SYNCS.ARRIVE.TRANS64 RZ, [R2+URZ+0x22830], R4 ;  /* 0x0228300402ff79a7 */ /* 0x0009e2000800003f */
[----:B---3--:R-:W-:-:S04]  /*ffe0*/  LOP3.LUT R5, R5, 0x1f, RZ, 0xc0, !PT ;  /* 0x0000001f05057812 */ /* 0x008fc800078ec0ff */
[----:B------:R-:W-:-:S13]  /*fff0*/  ISETP.NE.AND P0, PT, R5, RZ, PT ;  /* 0x000000ff0500720c */ /* 0x000fda0003f05270 */
[----:B----4-:R-:W-:Y:S05]  /*10000*/  @!P0 BRA `(.L_x_9520) ;  /* 0x0000000000048947 */ /* 0x010fea0003800000 */
[----:B------:R-:W-:Y:S01]  /*10010*/  BPT.TRAP 0x1 ;  /* 0x000000040000795c */ /* 0x000fe20000300000 */
.L_x_9520:
[----:B------:R-:W-:Y:S05]  /*10020*/  BSYNC B2 ;  /* 0x0000000000027941 */ /* 0x000fea0003800000 */
.L_x_9519:
[----:B------:R-:W3:Y:S01]  /*10030*/  LDL R4, [R1+0x1c] ;  /* 0x00001c0001047983 */ /* 0x000ee20000100800 */
        /* <DEDUP_REMOVED lines=11> */
.L_x_9521:
        /* <DEDUP_REMOVED lines=10> */
[----:B------:R-:W3:Y:S01]  /*10190*/  SYNCS.PHASECHK.TRANS64.TRYWAIT P0, [R2+URZ+0x22860], R3 ;  /* 0x02286003020075a7 */ /* 0x000ee2000800017f */
[----:B------:R-:W-:Y:S04]  /*101a0*/  BSSY B2, `(.L_x_9522) ;  /* 0x0000002000027945 */ /* 0x000fe80003800000 */
[----:B---3--:R-:W-:Y:S05]  /*101b0*/  @!P0 BRA `(.L_x_9523) ;  /* 0x0000002800088947 */ /* 0x008fea0003800000 */
.L_x_9589:
[----:B------:R-:W-:Y:S05]  /*101c0*/  BSYNC B2 ;  /* 0x0000000000027941 */ /* 0x000fea0003800000 */
.L_x_9522:
[----:B------:R-:W-:Y:S01]  /*101d0*/  BSSY B2, `(.L_x_9524) ;  /* 0x000000b000027945 */ /* 0x000fe20003800000 */
[----:B-1----:R-:W-:Y:S02]  /*101e0*/  IMAD.MOV.U32 R8, RZ, RZ, 0x0 ;  /* 0x00000000ff087424 */ /* 0x002fe400078e00ff */
[----:B0-----:R-:W-:Y:S01]  /*101f0*/  IMAD.MOV.U32 R9, RZ, RZ, 0x14f00000 ;  /* 0x14f00000ff097424 */ /* 0x001fe200078e00ff */
[----:B------:R-:W-:Y:S06]  /*10200*/  @P1 BRA `(.L_x_9525) ;  /* 0x00000000001c1947 */ /* 0x000fec0003800000 */
[----:B------:R-:W0:Y:S01]  /*10210*/  S2R R5, SR_TID.X ;  /* 0x0000000000057919 */ /* 0x000e220000002100 */
[----:B--23--:R-:W-:-:S04]  /*10220*/  IMAD.MOV.U32 R3, RZ, RZ, 0xc000 ;  /* 0x0000c000ff037424 */ /* 0x00cfc800078e00ff */
[----:B------:R1:W-:Y:S01]  /*10230*/  SYNCS.ARRIVE.TRANS64 RZ, [R2+URZ+0x22850], R3 ;  /* 0x0228500302ff79a7 */ /* 0x0003e2000800003f */
[----:B0-----:R-:W-:-:S04]  /*10240*/  LOP3.LUT R5, R5, 0x1f, RZ, 0xc0, !PT ;  /* 0x0000001f05057812 */ /* 0x001fc800078ec0ff */
[----:B------:R-:W-:-:S13]  /*10250*/  ISETP.NE.AND P0, PT, R5, RZ, PT ;  /* 0x000000ff0500720c */ /* 0x000fda0003f05270 */
[----:B-1----:R-:W-:Y:S05]  /*10260*/  @!P0 BRA `(.L_x_9525) ;  /* 0x0000000000048947 */ /* 0x002fea0003800000 */
[----:B------:R-:W-:Y:S01]  /*10270*/  BPT.TRAP 0x1 ;  /* 0x000000040000795c */ /* 0x000fe20000300000 */
.L_x_9525:
[----:B------:R-:W-:Y:S05]  /*10280*/  BSYNC B2 ;  /* 0x0000000000027941 */ /* 0x000fea0003800000 */
.L_x_9524:
[----:B------:R-:W-:Y:S01]  /*10290*/  R2UR UR10, R10 ;  /* 0x000000000a0a72ca */ /* 0x000fe200000e0000 */
[----:B--23--:R-:W-:Y:S01]  /*102a0*/  IMAD R3, R19, 0xc000, R18 ;  /* 0x0000c00013037824 */ /* 0x00cfe200078e0212 */
[----:B------:R-:W-:Y:S01]  /*102b0*/  R2UR UR6, R8 ;  /* 0x00000000080672ca */ /* 0x000fe200000e0000 */
[----:B------:R-:W-:Y:S01]  /*102c0*/  UIADD3 UR4, UP0, UR38, 0x470, URZ ;  /* 0x0000047026047890 */ /* 0x000fe2000ff1e03f */
[----:B------:R-:W-:Y:S01]  /*102d0*/  R2UR UR7, R9 ;  /* 0x00000000090772ca */ /* 0x000fe200000e0000 */
[----:B------:R-:W-:Y:S01]  /*102e0*/  VIADD R2, R2, 0x22850 ;  /* 0x0002285002027836 */ /* 0x000fe20000000000 */
[----:B------:R-:W-:Y:S01]  /*102f0*/  PLOP3.LUT P0, PT, PT, PT, PT, 0x80, 0x0 ;  /* 0x000000000000781c */ /* 0x000fe20003f0f070 */
[----:B------:R-:W-:Y:S01]  /*10300*/  VIADD R5, R3, 0x400 ;  /* 0x0000040003057836 */ /* 0x000fe20000000000 */
[----:B------:R-:W-:-:S12]  /*10310*/  UIADD3.X UR5, URZ, UR39, URZ, UP0, !UPT ;  /* 0x000000273f057290 */ /* 0x000fd800087fe43f */
.L_x_9526:
        /* <DEDUP_REMOVED lines=15> */
.L_x_9527:
        /* <DEDUP_REMOVED lines=15> */
.L_x_9528:
        /* <DEDUP_REMOVED lines=15> */
.L_x_9529:
        /* <DEDUP_REMOVED lines=10> */
.L_x_9515:
[----:B------:R-:W-:Y:S05]  /*10690*/  BSYNC B1 ;  /* 0x0000000000017941 */ /* 0x000fea0003800000 */
.L_x_9514:
[----:B------:R-:W2:Y:S01]  /*106a0*/  LDL R5, [R1+0x20] ;  /* 0x0000200001057983 */ /* 0x000ea20000100800 */
[----:B------:R-:W-:Y:S01]  /*106b0*/  VIADD R0, R0, 0xfffffffe ;  /* 0xfffffffe00007836 */ /* 0x000fe20000000000 */
[----:B--2---:R-:W-:-:S13]  /*106c0*/  ISETP.GT.AND P0, PT, R6, R5, PT ;  /* 0x000000050600720c */ /* 0x004fda0003f04270 */
[----:B------:R-:W-:Y:S05]  /*106d0*/  @P0 BRA `(.L_x_9530) ;  /* 0xffffffec00080947 */ /* 0x000fea000383ffff */
.L_x_9479:
[----:B------:R-:W-:Y:S05]  /*106e0*/  BSYNC B0 ;  /* 0x0000000000007941 */ /* 0x000fea0003800000 */
.L_x_9478:
[----:B------:R-:W2:Y:S01]  /*106f0*/  LDL.LU R2, [R1+0x10] ;  /* 0x0000100001027983 */ /* 0x000ea20000300800 */
[----:B------:R-:W3:Y:S01]  /*10700*/  S2R R3, SR_TID.X ;  /* 0x0000000000037919 */ /* 0x000ee20000002100 */
[----:B------:R-:W-:-:S05]  /*10710*/  VIADD R19, R19, 0x1 ;  /* 0x0000000113137836 */ /* 0x000fca0000000000 */
[----:B------:R-:W-:-:S04]  /*10720*/  ISETP.NE.AND P0, PT, R19, 0x2, PT ;  /* 0x000000021300780c */ /* 0x000fc80003f05270 */
[----:B------:R-:W-:Y:S01]  /*10730*/  SEL R0, RZ, 0x1, P0 ;  /* 0x00000001ff007807 */ /* 0x000fe20000000000 */
[----:B------:R-:W-:Y:S01]  /*10740*/  BSSY B0, `(.L_x_9531) ;  /* 0x0000013000007945 */ /* 0x000fe20003800000 */
[----:B---3--:R-:W-:-:S04]  /*10750*/  LOP3.LUT R3, R3, 0x7f, RZ, 0xc0, !PT ;  /* 0x0000007f03037812 */ /* 0x008fc800078ec0ff */
[----:B------:R-:W-:Y:S02]  /*10760*/  ISETP.NE.AND P1, PT, R3, RZ, PT ;  /* 0x000000ff0300720c */ /* 0x000fe40003f25270 */
[----:B--2---:R-:W-:-:S05]  /*10770*/  LOP3.LUT R2, R2, R0, RZ, 0x3c, !PT ;  /* 0x0000000002027212 */ /* 0x004fca00078e3cff */
[----:B------:R2:W-:Y:S06]  /*10780*/  STL [R1+0x10], R2 ;  /* 0x0000100201007387 */ /* 0x0005ec0000100800 */
        /* <DEDUP_REMOVED lines=8> */
[----:B------:R-:W3:Y:S02]  /*10810*/  S2R R4, SR_LTMASK ;  /* 0x0000000000047919 */ /* 0x000ee40000003900 */
[----:B---3--:R-:W-:-:S04]  /*10820*/  LOP3.LUT R4, R4, UR4, RZ, 0xc0, !PT ;  /* 0x0000000404047c12 */ /* 0x008fc8000f8ec0ff */
[----:B------:R-:W3:Y:S01]  /*10830*/  POPC R7, R4 ;  /* 0x0000000400077309 */ /* 0x000ee20000000000 */
[----:B--2---:R-:W3:Y:S02]  /*10840*/  SHFL.IDX PT, R0, R3, R0, 0x1f ;  /* 0x00001f0003007589 */ /* 0x004ee400000e0000 */
[----:B---3--:R-:W-:-:S05]  /*10850*/  IADD3 R0, R0, UR37, R7 ;  /* 0x0000002500007c10 */ /* 0x008fca000fffe007 */
[----:B------:R3:W-:Y:S02]  /*10860*/  STL [R1], R0 ;  /* 0x0000000001007387 */ /* 0x0007e40000100800 */
.L_x_9532:
[----:B------:R-:W-:Y:S05]  /*10870*/  BSYNC B0 ;  /* 0x0000000000007941 */ /* 0x000fea0003800000 */
.L_x_9531:
[----:B------:R-:W-:-:S07]  /*10880*/  SEL R19, R19, RZ, P0 ;  /* 0x000000ff13137207 */ /* 0x000fce0000000000 */
.L_x_9450:
[----:B------:R-:W-:Y:S05]  /*10890*/  BSYNC B7 ;  /* 0x0000000000077941 */ /* 0x000fea0003800000 */
.L_x_9448:
[----:B---34-:R-:W3:Y:S02]  /*108a0*/  LDL R0, [R1+0x5c] ;  /* 0x00005c0001007983 */ /* 0x018ee40000100800 */
[----:B---3--:R-:W-:-:S13]  /*108b0*/  ISETP.NE.AND P0, PT, R0, RZ, PT ;  /* 0x000000ff0000720c */ /* 0x008fda0003f05270 */
[----:B------:R-:W-:Y:S05]  /*108c0*/  @!P0 BRA `(.L_x_9533) ;  /* 0x00000000002c8947 */ /* 0x000fea0003800000 */
[----:B------:R-:W-:Y:S05]  /*108d0*/  WARPSYNC.ALL ;  /* 0x0000000000007948 */ /* 0x000fea0003800000 */
[----:B------:R-:W3:Y:S08]  /*108e0*/  S2UR UR5, SR_CgaCtaId ;  /* 0x00000000000579c3 */ /* 0x000ef00000008800 */
[----:B------:R-:W-:Y:S06]  /*108f0*/  BAR.SYNC.DEFER_BLOCKING 0x5, 0x180 ;  /* 0x0146000000007b1d */ /* 0x000fec0000010000 */
[----:B------:R-:W-:-:S02]  /*10900*/  UMOV UR4, 0x400 ;  /* 0x0000040000047882 */ /* 0x000fc40000000000 */
[----:B---3--:R-:W-:-:S06]  /*10910*/  ULEA UR4, UR5, UR4, 0x18 ;  /* 0x0000000405047291 */ /* 0x008fcc000f8ec03f */
[----:B------:R-:W-:-:S05]  /*10920*/  IMAD.U32 R18, RZ, RZ, UR4 ;  /* 0x00000004ff127e24 */ /* 0x000fca000f8e00ff */
[----:B--2---:R-:W2:Y:S04]  /*10930*/  LDS.128 R4, [R18+0x228d0] ;  /* 0x0228d00012047984 */ /* 0x004ea80000000c00 */
[----:B--2---:R2:W-:Y:S04]  /*10940*/  STL.64 [R1], R4 ;  /* 0x0000000401007387 */ /* 0x0045e80000100a00 */
[----:B------:R2:W-:Y:S01]  /*10950*/  STL.64 [R1+0x8], R6 ;  /* 0x0000080601007387 */ /* 0x0005e20000100a00 */
[----:B------:R-:W-:Y:S06]  /*10960*/  BAR.ARV 0x4, 0x180 ;  /* 0x0106000000007b1d */ /* 0x000fec0000002000 */
[----:B------:R-:W-:Y:S05]  /*10970*/  BRA `(.L_x_9534) ;  /* 0x0000000c00187947 */ /* 0x000fea0003800000 */
.L_x_9533:
[----:B------:R-:W3:Y:S01]  /*10980*/  S2R R16, SR_TID.X ;  /* 0x0000000000107919 */ /* 0x000ee20000002100 */
[----:B------:R-:W-:Y:S01]  /*10990*/  UMOV UR4, 0xffffffff ;  /* 0xffffffff00047882 */ /* 0x000fe20000000000 */
[----:B---3--:R-:W-:-:S04]  /*109a0*/  LOP3.LUT R16, R16, 0x1f, RZ, 0xc0, !PT ;  /* 0x0000001f10107812 */ /* 0x008fc800078ec0ff */
        /* <DEDUP_REMOVED lines=9> */
[----:B------:R-:W2:Y:S01]  /*10a40*/  @!P1 LDC.64 R4, c[0x0][0xc78] ;  /* 0x00031e00ff049b82 */ /* 0x000ea20000000a00 */
[----:B-1----:R-:W-:-:S05]  /*10a50*/  @!P1 IMAD.WIDE R2, R0, 0x4, R2 ;  /* 0x0000000400029825 */ /* 0x002fca00078e0202 */
[----:B------:R2:W3:Y:S02]  /*10a60*/  @!P1 LDG.E R6, desc[UR40][R2.64] ;  /* 0x0000002802069981 */ /* 0x0004e4000c1e1900 */
        /* <DEDUP_REMOVED lines=9> */
[----:B---3--:R-:W-:Y:S01]  /*10b00*/  @!P1 IMAD.MOV.U32 R5, RZ, RZ, R6 ;  /* 0x000000ffff059224 */ /* 0x008fe200078e0006 */
[----:B------:R-:W-:-:S02]  /*10b10*/  CS2R R6, SRZ ;  /* 0x0000000000067805 */ /* 0x000fc4000001ff00 */
[----:B--2---:R-:W-:Y:S01]  /*10b20*/  @!P1 IMAD.MOV.U32 R7, RZ, RZ, R4 ;  /* 0x000000ffff079224 */ /* 0x004fe200078e0004 */
        /* <DEDUP_REMOVED lines=18> */
.L_x_9599:
[----:B------:R-:W-:Y:S02]  /*10c50*/  ULDC UR4, c[0x0][0xc38] ;  /* 0x00030e0000047ab9 */ /* 0x000fe40000000800 */
[----:B------:R-:W-:-:S04]  /*10c60*/  IMAD.U32 R3, RZ, RZ, UR4 ;  /* 0x00000004ff037e24 */ /* 0x000fc8000f8e00ff */
[----:B-1----:R-:W-:-:S04]  /*10c70*/  IMAD R9, R14, R3, RZ ;  /* 0x000000030e097224 */ /* 0x002fc800078e02ff */
[----:B------:R-:W-:-:S05]  /*10c80*/  IMAD.IADD R4, R8, 0x1, R9 ;  /* 0x0000000108047824 */ /* 0x000fca00078e0209 */
[----:B------:R-:W-:-:S13]  /*10c90*/  ISETP.GT.AND P6, PT, R4, R0, PT ;  /* 0x000000000400720c */ /* 0x000fda0003fc4270 */
[----:B------:R-:W-:Y:S05]  /*10ca0*/  @P6 BRA `(.L_x_9536) ;  /* 0x0000000000ac6947 */ /* 0x000fea0003800000 */
.L_x_9539:
        /* <DEDUP_REMOVED lines=37> */
.L_x_9607:
[----:B------:R-:W-:Y:S02]  /*10f00*/  ULDC UR4, c[0x0][0xc38] ;  /* 0x00030e0000047ab9 */ /* 0x000fe40000000800 */
[----:B------:R-:W-:-:S04]  /*10f10*/  IMAD.U32 R3, RZ, RZ, UR4 ;  /* 0x00000004ff037e24 */ /* 0x000fc8000f8e00ff */
[----:B-1----:R-:W-:-:S04]  /*10f20*/  IMAD R9, R14, R3, RZ ;  /* 0x000000030e097224 */ /* 0x002fc800078e02ff */
[----:B------:R-:W-:-:S05]  /*10f30*/  IMAD.IADD R4, R9, 0x1, R4 ;  /* 0x0000000109047824 */ /* 0x000fca00078e0204 */
[----:B------:R-:W-:-:S13]  /*10f40*/  ISETP.GT.AND P6, PT, R4, R0, PT ;  /* 0x000000000400720c */ /* 0x000fda0003fc4270 */
[----:B------:R-:W-:Y:S05]  /*10f50*/  @!P6 BRA `(.L_x_9539) ;  /* 0xfffffffc0054e947 */ /* 0x000fea000383ffff */
.L_x_9536:
        /* <DEDUP_REMOVED lines=9> */
.L_x_9612:
[----:B------:R-:W-:-:S13]  /*10ff0*/  ISETP.NE.AND P0, PT, R8, RZ, PT ;  /* 0x000000ff0800720c */ /* 0x000fda0003f05270 */
[----:B------:R-:W-:Y:S05]  /*11000*/  @!P0 BRA `(.L_x_9541) ;  /* 0x0000000000108947 */ /* 0x000fea0003800000 */
[----:B------:R-:W-:Y:S01]  /*11010*/  UMOV UR4, 0xffffffff ;  /* 0xffffffff00047882 */ /* 0x000fe20000000000 */
[----:B------:R-:W-:Y:S02]  /*11020*/  VIADD R12, R4, 0xffffffff ;  /* 0xffffffff040c7836 */ /* 0x000fe40000000000 */
[----:B------:R-:W-:Y:S05]  /*11030*/  BRA.DIV UR4, `(.L_x_9542) ;  /* 0x0000002204dc7947 */ /* 0x000fea000b800000 */
[----:B------:R4:W0:Y:S02]  /*11040*/  SHFL.IDX PT, R6, R2, R12, 0x1f ;  /* 0x00001f0c02067589 */ /* 0x00082400000e0000 */
.L_x_9541:
        /* <DEDUP_REMOVED lines=63> */
.L_x_9537:
        /* <DEDUP_REMOVED lines=10> */
.L_x_9543:
        /* <DEDUP_REMOVED lines=16> */
.L_x_9534:
[----:B------:R-:W4:Y:S01]  /*115e0*/  LDL R0, [R1+0xc] ;  /* 0x00000c0001007983 */ /* 0x000f220000100800 */
[----:B------:R-:W-:Y:S02]  /*115f0*/  ULDC UR4, c[0x0][0xc3c] ;  /* 0x00030f0000047ab9 */ /* 0x000fe40000000800 */
[----:B----4-:R-:W-:-:S13]  /*11600*/  ISETP.GE.AND P0, PT, R0, UR4, PT ;  /* 0x0000000400007c0c */ /* 0x010fda000bf06270 */
[----:B------:R-:W-:Y:S05]  /*11610*/  @!P0 BRA `(.L_x_9544) ;  /* 0xffffffac00208947 */ /* 0x000fea000383ffff */
[----:B------:R-:W-:Y:S05]  /*11620*/  BSYNC B8 ;  /* 0x0000000000087941 */ /* 0x000fea0003800000 */
.L_x_9442:
[----:B0-----:R-:W4:Y:S01]  /*11630*/  LDL.LU R0, [R1+0x48] ;  /* 0x0000480001007983 */ /* 0x001f220000300800 */
[----:B------:R-:W-:Y:S01]  /*11640*/  BSSY B0, `(.L_x_9545) ;  /* 0x000000b000007945 */ /* 0x000fe20003800000 */
[----:B--23--:R-:W0:Y:S01]  /*11650*/  S2R R5, SR_CgaCtaId ;  /* 0x0000000000057919 */ /* 0x00ce220000008800 */
[----:B----4-:R-:W-:-:S05]  /*11660*/  VIADD R0, R0, 0x1 ;  /* 0x0000000100007836 */ /* 0x010fca0000000000 */
[----:B-1----:R-:W-:-:S04]  /*11670*/  LEA.HI R2, R0, R0, RZ, 0x1 ;  /* 0x0000000000027211 */ /* 0x002fc800078f08ff */
[----:B------:R-:W-:-:S05]  /*11680*/  LOP3.LUT R3, R2, 0xfffffffe, RZ, 0xc0, !PT ;  /* 0xfffffffe02037812 */ /* 0x000fca00078ec0ff */
[----:B------:R-:W-:Y:S01]  /*11690*/  IMAD.IADD R3, R0, 0x1, -R3 ;  /* 0x0000000100037824 */ /* 0x000fe200078e0a03 */
[----:B------:R-:W-:-:S04]  /*116a0*/  MOV R0, 0x400 ;  /* 0x0000040000007802 */ /* 0x000fc80000000f00 */
[----:B0-----:R-:W-:Y:S02]  /*116b0*/  LEA R0, R5, R0, 0x18 ;  /* 0x0000000005007211 */ /* 0x001fe400078ec0ff */
[----:B------:R-:W-:-:S04]  /*116c0*/  SHF.L.U32 R3, R3, 0x1f, RZ ;  /* 0x0000001f03037819 */ /* 0x000fc800000006ff */
[----:B------:R-:W0:Y:S02]  /*116d0*/  SYNCS.PHASECHK.TRANS64.TRYWAIT P0, [R0+URZ+0x22820], R3 ;  /* 0x02282003000075a7 */ /* 0x000e24000800017f */
[----:B0-----:R-:W-:Y:S05]  /*116e0*/  @!P0 BRA `(.L_x_9546) ;  /* 0x0000001c00588947 */ /* 0x001fea0003800000 */
.L_x_9615:
[----:B------:R-:W-:Y:S05]  /*116f0*/  BSYNC B0 ;  /* 0x0000000000007941 */ /* 0x000fea0003800000 */
.L_x_9545:
[----:B------:R-:W-:-:S03]  /*11700*/  UMOV UR4, 0xffffffff ;  /* 0xffffffff00047882 */ /* 0x000fc60000000000 */
[----:B------:R-:W-:Y:S05]  /*11710*/  BRA.DIV UR4, `(.L_x_9547) ;  /* 0x0000001e04607947 */ /* 0x000fea000b800000 */
[----:B------:R-:W1:Y:S02]  /*11720*/  S2R R2, SR_TID.X ;  /* 0x0000000000027919 */ /* 0x000e640000002100 */
[----:B-1----:R-:W-:-:S04]  /*11730*/  SHF.R.U32.HI R2, RZ, 0x5, R2 ;  /* 0x00000005ff027819 */ /* 0x002fc80000011602 */
[----:B------:R-:W-:-:S05]  /*11740*/  LOP3.LUT R2, R2, 0x3, RZ, 0xc0, !PT ;  /* 0x0000000302027812 */ /* 0x000fca00078ec0ff */
[----:B------:R1:W2:Y:S02]  /*11750*/  SHFL.IDX PT, R14, R2, RZ, 0x1f ;  /* 0x00001fff020e7589 */ /* 0x0002a400000e0000 */
.L_x_9618:
[----:B--2---:R-:W-:Y:S01]  /*11760*/  ISETP.NE.AND P0, PT, R14, RZ, PT ;  /* 0x000000ff0e00720c */ /* 0x004fe20003f05270 */
[----:B------:R-:W-:-:S12]  /*11770*/  BSSY B0, `(.L_x_9548) ;  /* 0x0000025000007945 */ /* 0x000fd80003800000 */
[----:B------:R-:W-:Y:S05]  /*11780*/  @P0 BRA `(.L_x_9549) ;  /* 0x00000000008c0947 */ /* 0x000fea0003800000 */
[----:B------:R-:W-:-:S03]  /*11790*/  UMOV UR4, 0xffffffff ;  /* 0xffffffff00047882 */ /* 0x000fc60000000000 */
[----:B------:R-:W-:Y:S05]  /*117a0*/  BRA.DIV UR4, `(.L_x_9550) ;  /* 0x0000001e04707947 */ /* 0x000fea000b800000 */
[----:B------:R-:W-:-:S13]  /*117b0*/  ELECT P6, URZ, PT ;  /* 0x00000000003f782f */ /* 0x000fda00038c0000 */
.L_x_9621:
[----:B------:R-:W-:Y:S05]  /*117c0*/  @!P6 BRA `(.L_x_9549) ;  /* 0x00000000007ce947 */ /* 0x000fea0003800000 */
[----:B------:R-:W-:-:S06]  /*117d0*/  ULOP3.LUT UR4, UR36, 0x2, URZ, 0xfc, !UPT ;  /* 0x0000000224047892 */ /* 0x000fcc000f8efc3f */
[----:B-1----:R-:W-:-:S05]  /*117e0*/  IMAD.U32 R2, RZ, RZ, UR4 ;  /* 0x00000004ff027e24 */ /* 0x002fca000f8e00ff */
[----:B------:R-:W-:-:S13]  /*117f0*/  ISETP.NE.AND P2, PT, R2, 0x3, PT ;  /* 0x000000030200780c */ /* 0x000fda0003f45270 */
[----:B------:R-:W-:Y:S05]  /*11800*/  @!P2 BRA `(.L_x_9551) ;  /* 0x000000000004a947 */ /* 0x000fea0003800000 */
[----:B------:R-:W-:Y:S01]  /*11810*/  BPT.TRAP 0x1 ;  /* 0x000000040000795c */ /* 0x000fe20000300000 */
.L_x_9551:
        /* <DEDUP_REMOVED lines=13> */
.L_x_9622:
[----:B------:R-:W1:Y:S02]  /*118f0*/  SYNCS.PHASECHK.TRANS64.TRYWAIT P0, [R7+URZ], R2 ;  /* 0x00000002070075a7 */ /* 0x000e64000800017f */
[----:B-1----:R-:W-:Y:S05]  /*11900*/  @!P0 BRA `(.L_x_9553) ;  /* 0x0000001c004c8947 */ /* 0x002fea0003800000 */
.L_x_9623:
[----:B------:R-:W-:Y:S05]  /*11910*/  @!P2 BRA `(.L_x_9554) ;  /* 0x000000000004a947 */ /* 0x000fea0003800000 */
[----:B------:R-:W-:Y:S01]  /*11920*/  BPT.TRAP 0x1 ;  /* 0x000000040000795c */ /* 0x000fe20000300000 */
.L_x_9554:
[----:B------:R-:W-:-:S04]  /*11930*/  VIADD R0, R0, 0x22860 ;  /* 0x0002286000007836 */ /* 0x000fc80000000000 */
[----:B------:R-:W-:-:S04]  /*11940*/  IMAD R4, R19, 0x8, R0 ;  /* 0x0000000813047824 */ /* 0x000fc800078e0200 */
[----:B------:R-:W2:Y:S02]  /*11950*/  SYNCS.PHASECHK.TRANS64.TRYWAIT P0, [R4+URZ], R5 ;  /* 0x00000005040075a7 */ /* 0x000ea4000800017f */
[----:B--2---:R-:W-:Y:S05]  /*11960*/  @!P0 BRA `(.L_x_9555) ;  /* 0x0000001c00488947 */ /* 0x004fea0003800000 */
.L_x_9624:
[----:B------:R-:W-:-:S07]  /*11970*/  IMAD R3, R3, 0x8, R0 ;  /* 0x0000000803037824 */ /* 0x000fce00078e0200 */
.L_x_9556:
[----:B---3--:R3:W4:Y:S02]  /*11980*/  SYNCS.PHASECHK.TRANS64.TRYWAIT P0, [R3+URZ], R2 ;  /* 0x00000002030075a7 */ /* 0x008724000800017f */
[----:B----4-:R-:W-:Y:S05]  /*11990*/  @!P0 NANOSLEEP.SYNCS 0x989680 ;  /* 0x009896800000895d */ /* 0x010fea0003900000 */
[----:B------:R-:W4:Y:S02]  /*119a0*/  @!P0 SYNCS.PHASECHK.TRANS64 P0, [R3+URZ], R2 ;  /* 0x00000002030085a7 */ /* 0x000f24000800007f */
[----:B----4-:R-:W-:Y:S05]  /*119b0*/  @!P0 BRA `(.L_x_9556) ;  /* 0xfffffffc00f08947 */ /* 0x010fea000383ffff */
.L_x_9549:
[----:B------:R-:W-:Y:S05]  /*119c0*/  BSYNC B0 ;  /* 0x0000000000007941 */ /* 0x000fea0003800000 */
.L_x_9548:
[----:B------:R-:W-:Y:S05]  /*119d0*/  EXIT ;  /* 0x000000000000794d */ /* 0x000fea0003800000 */
.L_x_9393:
[----:B0-----:R0:W1:Y:S02]  /*119e0*/  SYNCS.PHASECHK.TRANS64.TRYWAIT P0, [R6+URZ+0x22800], R3 ;  /* 0x02280003060075a7 */ /* 0x001064000800017f */
[----:B-1----:R-:W-:Y:S05]  /*119f0*/  @!P0 NANOSLEEP.SYNCS 0x989680 ;  /* 0x009896800000895d */ /* 0x002fea0003900000 */
[----:B------:R-:W1:Y:S02]  /*11a00*/  @!P0 SYNCS.PHASECHK.TRANS64 P0, [R6+URZ+0x22800], R3 ;  /* 0x02280003060085a7 */ /* 0x000e64000800007f */
[----:B-1----:R-:W-:Y:S05]  /*11a10*/  @!P0 BRA `(.L_x_9393) ;  /* 0xfffffffc00f08947 */ /* 0x002fea000383ffff */
[----:B------:R-:W-:Y:S05]  /*11a20*/  BRA `(.L_x_9557) ;  /* 0xffffff0400487947 */ /* 0x000fea000383ffff */
.L_x_9397:
[----:B0-----:R-:W-:-:S04]  /*11a30*/  IMAD.U32 R3, RZ, RZ, UR22 ;  /* 0x00000016ff037e24 */ /* 0x001fc8000f8e00ff */
[----:B------:R0:W2:Y:S03]  /*11a40*/  SYNCS.PHASECHK.TRANS64.TRYWAIT P1, [R3+URZ+0x22830], R8 ;  /* 0x02283008030075a7 */ /* 0x0000a6000802017f */
[----:B--2---:R-:W-:Y:S05]  /*11a50*/  @!P1 NANOSLEEP.SYNCS 0x989680 ;  /* 0x009896800000995d */ /* 0x004fea0003900000 */
[----:B------:R-:W2:Y:S02]  /*11a60*/  @!P1 SYNCS.PHASECHK.TRANS64 P1, [R3+URZ+0x22830], R8 ;  /* 0x02283008030095a7 */ /* 0x000ea4000802007f */
[----:B--2---:R-:W-:Y:S05]  /*11a70*/  @!P1 BRA `(.L_x_9397) ;  /* 0xfffffffc00ec9947 */ /* 0x004fea000383ffff */
[----:B------:R-:W-:Y:S05]  /*11a80*/  BRA `(.L_x_9396) ;  /* 0xffffff0400707947 */ /* 0x000fea000383ffff */
.L_x_9401:
[----:B--2---:R-:W-:-:S04]  /*11a90*/  IMAD.U32 R9, RZ, RZ, UR22 ;  /* 0x00000016ff097e24 */ /* 0x004fc8000f8e00ff */
[----:B------:R2:W3:Y:S03]  /*11aa0*/  SYNCS.PHASECHK.TRANS64.TRYWAIT P2, [R9+URZ+0x22850], R8 ;  /* 0x02285008090075a7 */ /* 0x0004e6000804017f */
[----:B---3--:R-:W-:Y:S05]  /*11ab0*/  @!P2 NANOSLEEP.SYNCS 0x989680 ;  /* 0x009896800000a95d */ /* 0x008fea0003900000 */
[----:B------:R-:W3:Y:S02]  /*11ac0*/  @!P2 SYNCS.PHASECHK.TRANS64 P2, [R9+URZ+0x22850], R8 ;  /* 0x022850080900a5a7 */ /* 0x000ee4000804007f */
[----:B---3--:R-:W-:Y:S05]  /*11ad0*/  @!P2 BRA `(.L_x_9401) ;  /* 0xfffffffc00eca947 */ /* 0x008fea000383ffff */
[----:B------:R-:W-:Y:S05]  /*11ae0*/  BRA `(.L_x_9400) ;  /* 0xffffff20006c7947 */ /* 0x000fea000383ffff */
.L_x_9406:
[----:B-1----:R-:W-:-:S04]  /*11af0*/  IMAD.U32 R3, RZ, RZ, UR25 ;  /* 0x00000019ff037e24 */ /* 0x002fc8000f8e00ff */
[----:B------:R1:W2:Y:S03]  /*11b00*/  SYNCS.PHASECHK.TRANS64.TRYWAIT P2, [R3+URZ+0x22830], R6 ;  /* 0x02283006030075a7 */ /* 0x0002a6000804017f */
[----:B--2---:R-:W-:Y:S05]  /*11b10*/  @!P2 NANOSLEEP.SYNCS 0x989680 ;  /* 0x009896800000a95d */ /* 0x004fea0003900000 */
[----:B------:R-:W2:Y:S02]  /*11b20*/  @!P2 SYNCS.PHASECHK.TRANS64 P2, [R3+URZ+0x22830], R6 ;  /* 0x022830060300a5a7 */ /* 0x000ea4000804007f */
[----:B--2---:R-:W-:Y:S05]  /*11b30*/  @!P2 BRA `(.L_x_9406) ;  /* 0xfffffffc00eca947 */ /* 0x004fea000383ffff */
[----:B------:R-:W-:Y:S05]  /*11b40*/  BRA `(.L_x_9405) ;  /* 0xffffff2400847947 */ /* 0x000fea000383ffff */
.L_x_9410:
[----:B-1----:R1:W2:Y:S02]  /*11b50*/  SYNCS.PHASECHK.TRANS64.TRYWAIT P2, [R9+URZ+0x22850], R6 ;  /* 0x02285006090075a7 */ /* 0x0022a4000804017f */
[----:B--2---:R-:W-:Y:S05]  /*11b60*/  @!P2 NANOSLEEP.SYNCS 0x989680 ;  /* 0x009896800000a95d */ /* 0x004fea0003900000 */
[----:B------:R-:W2:Y:S02]  /*11b70*/  @!P2 SYNCS.PHASECHK.TRANS64 P2, [R9+URZ+0x22850], R6 ;  /* 0x022850060900a5a7 */ /* 0x000ea4000804007f */
[----:B--2---:R-:W-:Y:S05]  /*11b80*/  @!P2 BRA `(.L_x_9410) ;  /* 0xfffffffc00f0a947 */ /* 0x004fea000383ffff */
[----:B------:R-:W-:Y:S05]  /*11b90*/  BRA `(.L_x_9409) ;  /* 0xffffff4400247947 */ /* 0x000fea000383ffff */
.L_x_9456:
        /* <DEDUP_REMOVED lines=11> */
.L_x_9559:
[----:B------:R-:W-:Y:S05]  /*11c50*/  BSYNC B0 ;  /* 0x0000000000007941 */ /* 0x000fea0003800000 */
.L_x_9558:
[----:B------:R-:W-:Y:S05]  /*11c60*/  BRA `(.L_x_9560) ;  /* 0xffffffb4002c7947 */ /* 0x000fea000383ffff */
.L_x_9458:
[----:B------:R-:W-:Y:S01]  /*11c70*/  BSSY B0, `(.L_x_9561) ;  /* 0x0000006000007945 */ /* 0x000fe20003800000 */
[----:B------:R-:W-:-:S07]  /*11c80*/  IMAD.MOV.U32 R15, RZ, RZ, -0x1 ;  /* 0xffffffffff0f7424 */ /* 0x000fce00078e00ff */
[----:B01--4-:R-:W-:Y:S05]  /*11c90*/  WARPSYNC.COLLECTIVE R15, `(.L_x_9562) ;  /* 0x000000000f0c7348 */ /* 0x013fea0003c00000 */
[----:B------:R-:W-:Y:S02]  /*11ca0*/  ELECT P6, UR62, PT ;  /* 0x00000000003e782f */ /* 0x000fe400038c0000 */
[----:B------:R-:W-:Y:S01]  /*11cb0*/  MOV R14, UR62 ;  /* 0x0000003e000e7c02 */ /* 0x000fe20008000f00 */
[----:B01--4-:R-:W-:Y:S10]  /*11cc0*/  ENDCOLLECTIVE ;  /* 0x000000000000791b */ /* 0x013ff40003800000 */
.L_x_9562:
[----:B------:R-:W-:Y:S05]  /*11cd0*/  BSYNC B0 ;  /* 0x0000000000007941 */ /* 0x000fea0003800000 */
.L_x_9561:
[----:B------:R-:W-:Y:S05]  /*11ce0*/  BRA `(.L_x_9563) ;  /* 0xffffffb400307947 */ /* 0x000fea000383ffff */
.L_x_9460:
[----:B--2---:R2:W3:Y:S02]  /*11cf0*/  SYNCS.PHASECHK.TRANS64.TRYWAIT P0, [R0+URZ+0x22840], R2 ;  /* 0x02284002000075a7 */ /* 0x0044e4000800017f */
[----:B---3--:R-:W-:Y:S05]  /*11d00*/  @!P0 NANOSLEEP.SYNCS 0x989680 ;  /* 0x009896800000895d */ /* 0x008fea0003900000 */
[----:B------:R-:W3:Y:S02]  /*11d10*/  @!P0 SYNCS.PHASECHK.TRANS64 P0, [R0+URZ+0x22840], R2 ;  /* 0x02284002000085a7 */ /* 0x000ee4000800007f */
[----:B---3--:R-:W-:Y:S05]  /*11d20*/  @!P0 BRA `(.L_x_9460) ;  /* 0xfffffffc00f08947 */ /* 0x008fea000383ffff */
[----:B------:R-:W-:Y:S05]  /*11d30*/  BRA `(.L_x_9564) ;  /* 0xffffffb400907947 */ /* 0x000fea000383ffff */
.L_x_9464:
        /* <DEDUP_REMOVED lines=15> */
.L_x_9565:
[----:B------:R-:W-:Y:S02]  /*11e30*/  IMAD.MOV.U32 R13, RZ, RZ, R0 ;  /* 0x000000ffff0d7224 */ /* 0x000fe400078e0000 */
[----:B------:R-:W-:-:S07]  /*11e40*/  IMAD.MOV.U32 R6, RZ, RZ, R14 ;  /* 0x000000ffff067224 */ /* 0x000fce00078e000e */
[----:B------:R-:W-:Y:S05]  /*11e50*/  WARPSYNC.COLLECTIVE R15, `(.L_x_9566) ;  /* 0x000000000f087348 */ /* 0x000fea0003c00000 */
[----:B------:R0:W1:Y:S02]  /*11e60*/  SHFL.IDX P6, R14, R13, R12, R11 ;  /* 0x0000000c0d0e7389 */ /* 0x00006400000c000b */
[----:B01----:R-:W-:Y:S01]  /*11e70*/  ENDCOLLECTIVE ;  /* 0x000000000000791b */ /* 0x003fe20003800000 */
.L_x_9566:
[----:B------:R-:W-:Y:S02]  /*11e80*/  IMAD.MOV.U32 R13, RZ, RZ, R2 ;  /* 0x000000ffff0d7224 */ /* 0x000fe400078e0002 */
[----:B------:R-:W-:Y:S02]  /*11e90*/  IMAD.MOV.U32 R12, RZ, RZ, 0x1 ;  /* 0x00000001ff0c7424 */ /* 0x000fe400078e00ff */
[----:B------:R-:W-:-:S07]  /*11ea0*/  IMAD.MOV.U32 R7, RZ, RZ, R14 ;  /* 0x000000ffff077224 */ /* 0x000fce00078e000e */
[----:B------:R-:W-:Y:S05]  /*11eb0*/  WARPSYNC.COLLECTIVE R15, `(.L_x_9567) ;  /* 0x000000000f087348 */ /* 0x000fea0003c00000 */
[----:B------:R0:W1:Y:S02]  /*11ec0*/  SHFL.IDX P6, R14, R13, R12, R11 ;  /* 0x0000000c0d0e7389 */ /* 0x00006400000c000b */
[----:B01----:R-:W-:Y:S01]  /*11ed0*/  ENDCOLLECTIVE ;  /* 0x000000000000791b */ /* 0x003fe20003800000 */
.L_x_9567:
        /* <DEDUP_REMOVED lines=15> */
.L_x_9568:
[----:B------:R-:W-:Y:S02]  /*11fd0*/  IMAD.MOV.U32 R13, RZ, RZ, R2 ;  /* 0x000000ffff0d7224 */ /* 0x000fe400078e0002 */
[----:B------:R-:W-:Y:S02]  /*11fe0*/  IMAD.MOV.U32 R12, RZ, RZ, 0x2 ;  /* 0x00000002ff0c7424 */ /* 0x000fe400078e00ff */
[----:B------:R-:W-:-:S07]  /*11ff0*/  IMAD.MOV.U32 R5, RZ, RZ, R14 ;  /* 0x000000ffff057224 */ /* 0x000fce00078e000e */
[----:B------:R-:W-:Y:S05]  /*12000*/  WARPSYNC.COLLECTIVE R15, `(.L_x_9569) ;  /* 0x000000000f087348 */ /* 0x000fea0003c00000 */
[----:B------:R0:W1:Y:S02]  /*12010*/  SHFL.IDX P6, R14, R13, R12, R11 ;  /* 0x0000000c0d0e7389 */ /* 0x00006400000c000b */
[----:B01----:R-:W-:Y:S01]  /*12020*/  ENDCOLLECTIVE ;  /* 0x000000000000791b */ /* 0x003fe20003800000 */
.L_x_9569:
        /* <DEDUP_REMOVED lines=15> */
.L_x_9570:
[----:B------:R-:W-:Y:S02]  /*12120*/  IMAD.MOV.U32 R13, RZ, RZ, R2 ;  /* 0x000000ffff0d7224 */ /* 0x000fe400078e0002 */
[----:B------:R-:W-:Y:S02]  /*12130*/  IMAD.MOV.U32 R12, RZ, RZ, 0x3 ;  /* 0x00000003ff0c7424 */ /* 0x000fe400078e00ff */
[----:B------:R-:W-:-:S07]  /*12140*/  IMAD.MOV.U32 R5, RZ, RZ, R14 ;  /* 0x000000ffff057224 */ /* 0x000fce00078e000e */
[----:B------:R-:W-:Y:S05]  /*12150*/  WARPSYNC.COLLECTIVE R15, `(.L_x_9571) ;  /* 0x000000000f087348 */ /* 0x000fea0003c00000 */
[----:B------:R0:W1:Y:S02]  /*12160*/  SHFL.IDX P6, R14, R13, R12, R11 ;  /* 0x0000000c0d0e7389 */ /* 0x00006400000c000b */
[----:B01----:R-:W-:Y:S01]  /*12170*/  ENDCOLLECTIVE ;  /* 0x000000000000791b */ /* 0x003fe20003800000 */
.L_x_9571:
        /* <DEDUP_REMOVED lines=15> */
.L_x_9572:
[----:B------:R-:W-:Y:S02]  /*12270*/  IMAD.MOV.U32 R13, RZ, RZ, R2 ;  /* 0x000000ffff0d7224 */ /* 0x000fe400078e0002 */
[----:B------:R-:W-:Y:S02]  /*12280*/  IMAD.MOV.U32 R12, RZ, RZ, 0x4 ;  /* 0x00000004ff0c7424 */ /* 0x000fe400078e00ff */
[----:B------:R-:W-:-:S07]  /*12290*/  IMAD.MOV.U32 R5, RZ, RZ, R14 ;  /* 0x000000ffff057224 */ /* 0x000fce00078e000e */
[----:B------:R-:W-:Y:S05]  /*122a0*/  WARPSYNC.COLLECTIVE R15, `(.L_x_9573) ;  /* 0x000000000f087348 */ /* 0x000fea0003c00000 */
[----:B------:R0:W1:Y:S02]  /*122b0*/  SHFL.IDX P6, R14, R13, R12, R11 ;  /* 0x0000000c0d0e7389 */ /* 0x00006400000c000b */
[----:B01----:R-:W-:Y:S01]  /*122c0*/  ENDCOLLECTIVE ;  /* 0x000000000000791b */ /* 0x003fe20003800000 */
.L_x_9573:
        /* <DEDUP_REMOVED lines=15> */
.L_x_9574:
[----:B------:R-:W-:Y:S02]  /*123c0*/  IMAD.MOV.U32 R13, RZ, RZ, R2 ;  /* 0x000000ffff0d7224 */ /* 0x000fe400078e0002 */
[----:B------:R-:W-:Y:S02]  /*123d0*/  IMAD.MOV.U32 R12, RZ, RZ, 0x5 ;  /* 0x00000005ff0c7424 */ /* 0x000fe400078e00ff */
[----:B------:R-:W-:-:S07]  /*123e0*/  IMAD.MOV.U32 R5, RZ, RZ, R14 ;  /* 0x000000ffff057224 */ /* 0x000fce00078e000e */
[----:B------:R-:W-:Y:S05]  /*123f0*/  WARPSYNC.COLLECTIVE R15, `(.L_x_9575) ;  /* 0x000000000f087348 */ /* 0x000fea0003c00000 */
[----:B------:R0:W1:Y:S02]  /*12400*/  SHFL.IDX P6, R14, R13, R12, R11 ;  /* 0x0000000c0d0e7389 */ /* 0x00006400000c000b */
[----:B01----:R-:W-:Y:S01]  /*12410*/  ENDCOLLECTIVE ;  /* 0x000000000000791b */ /* 0x003fe20003800000 */
.L_x_9575:
        /* <DEDUP_REMOVED lines=15> */
.L_x_9576:
[----:B------:R-:W-:Y:S02]  /*12510*/  IMAD.MOV.U32 R13, RZ, RZ, R2 ;  /* 0x000000ffff0d7224 */ /* 0x000fe400078e0002 */
[----:B------:R-:W-:Y:S02]  /*12520*/  IMAD.MOV.U32 R12, RZ, RZ, 0x6 ;  /* 0x00000006ff0c7424 */ /* 0x000fe400078e00ff */
[----:B------:R-:W-:-:S07]  /*12530*/  IMAD.MOV.U32 R5, RZ, RZ, R14 ;  /* 0x000000ffff057224 */ /* 0x000fce00078e000e */
[----:B------:R-:W-:Y:S05]  /*12540*/  WARPSYNC.COLLECTIVE R15, `(.L_x_9577) ;  /* 0x000000000f087348 */ /* 0x000fea0003c00000 */
[----:B------:R0:W1:Y:S02]  /*12550*/  SHFL.IDX P6, R14, R13, R12, R11 ;  /* 0x0000000c0d0e7389 */ /* 0x00006400000c000b */
[----:B01----:R-:W-:Y:S01]  /*12560*/  ENDCOLLECTIVE ;  /* 0x000000000000791b */ /* 0x003fe20003800000 */
.L_x_9577:
        /* <DEDUP_REMOVED lines=13> */
.L_x_9578:
        /* <DEDUP_REMOVED lines=8> */
.L_x_9579:
        /* <DEDUP_REMOVED lines=13> */
.L_x_9580:
[----:B------:R-:W-:Y:S01]  /*12790*/  IMAD.MOV.U32 R0, RZ, RZ, R14 ;  /* 0x000000ffff007224 */ /* 0x000fe200078e000e */
[----:B------:R-:W-:Y:S06]  /*127a0*/  BRA `(.L_x_9581) ;  /* 0xffffffb800147947 */ /* 0x000fec000383ffff */
.L_x_9467:
[----:B0-----:R0:W1:Y:S02]  /*127b0*/  SYNCS.PHASECHK.TRANS64.TRYWAIT P0, [R18+URZ+0x22820], R0 ;  /* 0x02282000120075a7 */ /* 0x001064000800017f */
[----:B-1----:R-:W-:Y:S05]  /*127c0*/  @!P0 NANOSLEEP.SYNCS 0x989680 ;  /* 0x009896800000895d */ /* 0x002fea0003900000 */
[----:B------:R-:W1:Y:S02]  /*127d0*/  @!P0 SYNCS.PHASECHK.TRANS64 P0, [R18+URZ+0x22820], R0 ;  /* 0x02282000120085a7 */ /* 0x000e64000800007f */
[----:B-1----:R-:W-:Y:S05]  /*127e0*/  @!P0 BRA `(.L_x_9467) ;  /* 0xfffffffc00f08947 */ /* 0x002fea000383ffff */
[----:B------:R-:W-:Y:S05]  /*127f0*/  BRA `(.L_x_9582) ;  /* 0xffffffb800707947 */ /* 0x000fea000383ffff */
.L_x_9471:
[----:B0-----:R0:W1:Y:S02]  /*12800*/  SYNCS.PHASECHK.TRANS64.TRYWAIT P0, [R2+URZ+0x22860], R0 ;  /* 0x02286000020075a7 */ /* 0x001064000800017f */
[----:B-1----:R-:W-:Y:S05]  /*12810*/  @!P0 NANOSLEEP.SYNCS 0x989680 ;  /* 0x009896800000895d */ /* 0x002fea0003900000 */
[----:B------:R-:W1:Y:S02]  /*12820*/  @!P0 SYNCS.PHASECHK.TRANS64 P0, [R2+URZ+0x22860], R0 ;  /* 0x02286000020085a7 */ /* 0x000e64000800007f */
[----:B-1----:R-:W-:Y:S05]  /*12830*/  @!P0 BRA `(.L_x_9471) ;  /* 0xfffffffc00f08947 */ /* 0x002fea000383ffff */
[----:B------:R-:W-:Y:S05]  /*12840*/  BRA `(.L_x_9583) ;  /* 0xffffffb800947947 */ /* 0x000fea000383ffff */
.L_x_9486:
[----:B--2---:R2:W3:Y:S02]  /*12850*/  SYNCS.PHASECHK.TRANS64.TRYWAIT P0, [R3+URZ+0x22840], R2 ;  /* 0x02284002030075a7 */ /* 0x0044e4000800017f */
[----:B---3--:R-:W-:Y:S05]  /*12860*/  @!P0 NANOSLEEP.SYNCS 0x989680 ;  /* 0x009896800000895d */ /* 0x008fea0003900000 */
[----:B------:R-:W3:Y:S02]  /*12870*/  @!P0 SYNCS.PHASECHK.TRANS64 P0, [R3+URZ+0x22840], R2 ;  /* 0x02284002030085a7 */ /* 0x000ee4000800007f */
[----:B---3--:R-:W-:Y:S05]  /*12880*/  @!P0 BRA `(.L_x_9486) ;  /* 0xfffffffc00f08947 */ /* 0x008fea000383ffff */
[----:B------:R-:W-:Y:S05]  /*12890*/  BRA `(.L_x_9584) ;  /* 0xffffffc000b47947 */ /* 0x000fea000383ffff */
.L_x_9491:
[----:B0-----:R0:W1:Y:S02]  /*128a0*/  SYNCS.PHASECHK.TRANS64.TRYWAIT P0, [R3+URZ+0x22860], R2 ;  /* 0x02286002030075a7 */ /* 0x001064000800017f */
[----:B-1----:R-:W-:Y:S05]  /*128b0*/  @!P0 NANOSLEEP.SYNCS 0x989680 ;  /* 0x009896800000895d */ /* 0x002fea0003900000 */
[----:B------:R-:W1:Y:S02]  /*128c0*/  @!P0 SYNCS.PHASECHK.TRANS64 P0, [R3+URZ+0x22860], R2 ;  /* 0x02286002030085a7 */ /* 0x000e64000800007f */
[----:B-1----:R-:W-:Y:S05]  /*128d0*/  @!P0 BRA `(.L_x_9491) ;  /* 0xfffffffc00f08947 */ /* 0x002fea000383ffff */
[----:B------:R-:W-:Y:S05]  /*128e0*/  BRA `(.L_x_9585) ;  /* 0xffffffc400307947 */ /* 0x000fea000383ffff */
.L_x_9502:
[----:B-1----:R1:W2:Y:S02]  /*128f0*/  SYNCS.PHASECHK.TRANS64.TRYWAIT P0, [R4+URZ+0x22840], R2 ;  /* 0x02284002040075a7 */ /* 0x0022a4000800017f */
[----:B--2---:R-:W-:Y:S05]  /*12900*/  @!P0 NANOSLEEP.SYNCS 0x989680 ;  /* 0x009896800000895d */ /* 0x004fea0003900000 */
[----:B------:R-:W2:Y:S02]  /*12910*/  @!P0 SYNCS.PHASECHK.TRANS64 P0, [R4+URZ+0x22840], R2 ;  /* 0x02284002040085a7 */ /* 0x000ea4000800007f */
[----:B--2---:R-:W-:Y:S05]  /*12920*/  @!P0 BRA `(.L_x_9502) ;  /* 0xfffffffc00f08947 */ /* 0x004fea000383ffff */
[----:B------:R-:W-:Y:S05]  /*12930*/  BRA `(.L_x_9586) ;  /* 0xffffffcc001c7947 */ /* 0x000fea000383ffff */
.L_x_9507:
[----:B0-----:R0:W2:Y:S02]  /*12940*/  SYNCS.PHASECHK.TRANS64.TRYWAIT P0, [R4+URZ+0x22860], R2 ;  /* 0x02286002040075a7 */ /* 0x0010a4000800017f */
[----:B--2---:R-:W-:Y:S05]  /*12950*/  @!P0 NANOSLEEP.SYNCS 0x989680 ;  /* 0x009896800000895d */ /* 0x004fea0003900000 */
[----:B------:R-:W2:Y:S02]  /*12960*/  @!P0 SYNCS.PHASECHK.TRANS64 P0, [R4+URZ+0x22860], R2 ;  /* 0x02286002040085a7 */ /* 0x000ea4000800007f */
[----:B--2---:R-:W-:Y:S05]  /*12970*/  @!P0 BRA `(.L_x_9507) ;  /* 0xfffffffc00f08947 */ /* 0x004fea000383ffff */
[----:B------:R-:W-:Y:S05]  /*12980*/  BRA `(.L_x_9587) ;  /* 0xffffffcc00987947 */ /* 0x000fea000383ffff */
.L_x_9518:
[----:B--2---:R2:W3:Y:S02]  /*12990*/  SYNCS.PHASECHK.TRANS64.TRYWAIT P0, [R2+URZ+0x22840], R3 ;  /* 0x02284003020075a7 */ /* 0x0044e4000800017f */
[----:B---3--:R-:W-:Y:S05]  /*129a0*/  @!P0 NANOSLEEP.SYNCS 0x989680 ;  /* 0x009896800000895d */ /* 0x008fea0003900000 */
[----:B------:R-:W3:Y:S02]  /*129b0*/  @!P0 SYNCS.PHASECHK.TRANS64 P0, [R2+URZ+0x22840], R3 ;  /* 0x02284003020085a7 */ /* 0x000ee4000800007f */
[----:B---3--:R-:W-:Y:S05]  /*129c0*/  @!P0 BRA `(.L_x_9518) ;  /* 0xfffffffc00f08947 */ /* 0x008fea000383ffff */
[----:B------:R-:W-:Y:S05]  /*129d0*/  BRA `(.L_x_9588) ;  /* 0xffffffd400687947 */ /* 0x000fea000383ffff */
.L_x_9523:
[----:B---3--:R3:W4:Y:S02]  /*129e0*/  SYNCS.PHASECHK.TRANS64.TRYWAIT P0, [R2+URZ+0x22860], R3 ;  /* 0x02286003020075a7 */ /* 0x008724000800017f */
[----:B----4-:R-:W-:Y:S05]  /*129f0*/  @!P0 NANOSLEEP.SYNCS 0x989680 ;  /* 0x009896800000895d */ /* 0x010fea0003900000 */
[----:B------:R-:W4:Y:S02]  /*12a00*/  @!P0 SYNCS.PHASECHK.TRANS64 P0, [R2+URZ+0x22860], R3 ;  /* 0x02286003020085a7 */ /* 0x000f24000800007f */
[----:B----4-:R-:W-:Y:S05]  /*12a10*/  @!P0 BRA `(.L_x_9523) ;  /* 0xfffffffc00f08947 */ /* 0x010fea000383ffff */
[----:B------:R-:W-:Y:S05]  /*12a20*/  BRA `(.L_x_9589) ;  /* 0xffffffd400e47947 */ /* 0x000fea000383ffff */
.L_x_9535:
[----:B------:R-:W3:Y:S01]  /*12a30*/  LDL R3, [R1] ;  /* 0x0000000001037983 */ /* 0x000ee20000100800 */
[----:B------:R-:W-:Y:S01]  /*12a40*/  BSSY B0, `(.L_x_9590) ;  /* 0x0000008000007945 */ /* 0x000fe20003800000 */
[----:B------:R-:W-:Y:S02]  /*12a50*/  IMAD.MOV.U32 R12, RZ, RZ, RZ ;  /* 0x000000ffff0c7224 */ /* 0x000fe400078e00ff */
[----:B0-----:R-:W-:Y:S02]  /*12a60*/  IMAD.MOV.U32 R11, RZ, RZ, 0x1f ;  /* 0x0000001fff0b7424 */ /* 0x001fe400078e00ff */
[----:B------:R-:W-:Y:S02]  /*12a70*/  IMAD.MOV.U32 R15, RZ, RZ, -0x1 ;  /* 0xffffffffff0f7424 */ /* 0x000fe400078e00ff */
[----:B---3--:R-:W-:-:S07]  /*12a80*/  IMAD.MOV.U32 R13, RZ, RZ, R3 ;  /* 0x000000ffff0d7224 */ /* 0x008fce00078e0003 */
[----:B-12---:R-:W-:Y:S05]  /*12a90*/  WARPSYNC.COLLECTIVE R15, `(.L_x_9591) ;  /* 0x000000000f087348 */ /* 0x006fea0003c00000 */
[----:B------:R0:W3:Y:S02]  /*12aa0*/  SHFL.IDX P6, R14, R13, R12, R11 ;  /* 0x0000000c0d0e7389 */ /* 0x0000e400000c000b */
[----:B0123--:R-:W-:Y:S01]  /*12ab0*/  ENDCOLLECTIVE ;  /* 0x000000000000791b */ /* 0x00ffe20003800000 */
.L_x_9591:
[----:B------:R-:W-:Y:S05]  /*12ac0*/  BSYNC B0 ;  /* 0x0000000000007941 */ /* 0x000fea0003800000 */
.L_x_9590:
        /* <DEDUP_REMOVED lines=9> */
.L_x_9592:
        /* <DEDUP_REMOVED lines=25> */
.L_x_9593:
[----:B------:R-:W-:Y:S01]  /*12cf0*/  IMAD.MOV.U32 R12, RZ, RZ, 0x2 ;  /* 0x00000002ff0c7424 */ /* 0x000fe200078e00ff */
[----:B------:R-:W-:-:S05]  /*12d00*/  SEL R3, R14, RZ, P1 ;  /* 0x000000ff0e037207 */ /* 0x000fca0000800000 */
[----:B------:R-:W-:-:S04]  /*12d10*/  IMAD.IADD R2, R2, 0x1, R3 ;  /* 0x0000000102027824 */ /* 0x000fc800078e0203 */
[----:B------:R-:W-:-:S07]  /*12d20*/  IMAD.MOV.U32 R13, RZ, RZ, R2 ;  /* 0x000000ffff0d7224 */ /* 0x000fce00078e0002 */
[----:B------:R-:W-:Y:S05]  /*12d30*/  WARPSYNC.COLLECTIVE R15, `(.L_x_9594) ;  /* 0x000000000f087348 */ /* 0x000fea0003c00000 */
[----:B------:R0:W1:Y:S02]  /*12d40*/  SHFL.UP P6, R14, R13, R12, R11 ;  /* 0x0400000c0d0e7389 */ /* 0x00006400000c000b */
[----:B01----:R-:W-:Y:S01]  /*12d50*/  ENDCOLLECTIVE ;  /* 0x000000000000791b */ /* 0x003fe20003800000 */
.L_x_9594:
[----:B------:R-:W-:Y:S01]  /*12d60*/  IMAD.MOV.U32 R12, RZ, RZ, 0x4 ;  /* 0x00000004ff0c7424 */ /* 0x000fe200078e00ff */
[----:B------:R-:W-:-:S05]  /*12d70*/  SEL R3, R14, RZ, P2 ;  /* 0x000000ff0e037207 */ /* 0x000fca0001000000 */
[----:B------:R-:W-:-:S04]  /*12d80*/  IMAD.IADD R2, R2, 0x1, R3 ;  /* 0x0000000102027824 */ /* 0x000fc800078e0203 */
[----:B------:R-:W-:-:S07]  /*12d90*/  IMAD.MOV.U32 R13, RZ, RZ, R2 ;  /* 0x000000ffff0d7224 */ /* 0x000fce00078e0002 */
[----:B------:R-:W-:Y:S05]  /*12da0*/  WARPSYNC.COLLECTIVE R15, `(.L_x_9595) ;  /* 0x000000000f087348 */ /* 0x000fea0003c00000 */
[----:B------:R0:W1:Y:S02]  /*12db0*/  SHFL.UP P6, R14, R13, R12, R11 ;  /* 0x0400000c0d0e7389 */ /* 0x00006400000c000b */
[----:B01----:R-:W-:Y:S01]  /*12dc0*/  ENDCOLLECTIVE ;  /* 0x000000000000791b */ /* 0x003fe20003800000 */
.L_x_9595:
[----:B------:R-:W-:Y:S01]  /*12dd0*/  IMAD.MOV.U32 R12, RZ, RZ, 0x8 ;  /* 0x00000008ff0c7424 */ /* 0x000fe200078e00ff */
[----:B------:R-:W-:-:S05]  /*12de0*/  SEL R3, R14, RZ, P3 ;  /* 0x000000ff0e037207 */ /* 0x000fca0001800000 */
[----:B------:R-:W-:-:S04]  /*12df0*/  IMAD.IADD R2, R2, 0x1, R3 ;  /* 0x0000000102027824 */ /* 0x000fc800078e0203 */
[----:B------:R-:W-:-:S07]  /*12e00*/  IMAD.MOV.U32 R13, RZ, RZ, R2 ;  /* 0x000000ffff0d7224 */ /* 0x000fce00078e0002 */
[----:B------:R-:W-:Y:S05]  /*12e10*/  WARPSYNC.COLLECTIVE R15, `(.L_x_9596) ;  /* 0x000000000f087348 */ /* 0x000fea0003c00000 */
[----:B------:R0:W1:Y:S02]  /*12e20*/  SHFL.UP P6, R14, R13, R12, R11 ;  /* 0x0400000c0d0e7389 */ /* 0x00006400000c000b */
[----:B01----:R-:W-:Y:S01]  /*12e30*/  ENDCOLLECTIVE ;  /* 0x000000000000791b */ /* 0x003fe20003800000 */
.L_x_9596:
[----:B------:R-:W-:Y:S01]  /*12e40*/  IMAD.MOV.U32 R12, RZ, RZ, 0x10 ;  /* 0x00000010ff0c7424 */ /* 0x000fe200078e00ff */
[----:B------:R-:W-:-:S05]  /*12e50*/  SEL R3, R14, RZ, P4 ;  /* 0x000000ff0e037207 */ /* 0x000fca0002000000 */
[----:B------:R-:W-:-:S04]  /*12e60*/  IMAD.IADD R2, R2, 0x1, R3 ;  /* 0x0000000102027824 */ /* 0x000fc800078e0203 */
[----:B------:R-:W-:-:S07]  /*12e70*/  IMAD.MOV.U32 R13, RZ, RZ, R2 ;  /* 0x000000ffff0d7224 */ /* 0x000fce00078e0002 */
[----:B------:R-:W-:Y:S05]  /*12e80*/  WARPSYNC.COLLECTIVE R15, `(.L_x_9597) ;  /* 0x000000000f087348 */ /* 0x000fea0003c00000 */
[----:B------:R0:W1:Y:S02]  /*12e90*/  SHFL.UP P6, R14, R13, R12, R11 ;  /* 0x0400000c0d0e7389 */ /* 0x00006400000c000b */
[----:B01----:R-:W-:Y:S01]  /*12ea0*/  ENDCOLLECTIVE ;  /* 0x000000000000791b */ /* 0x003fe20003800000 */
.L_x_9597:
        /* <DEDUP_REMOVED lines=8> */
.L_x_9598:
[----:B------:R-:W-:Y:S05]  /*12f30*/  BRA `(.L_x_9599) ;  /* 0xffffffdc00447947 */ /* 0x000fea000383ffff */
.L_x_9538:
        /* <DEDUP_REMOVED lines=8> */
.L_x_9601:
[----:B------:R-:W-:Y:S05]  /*12fc0*/  BSYNC B0 ;  /* 0x0000000000007941 */ /* 0x000fea0003800000 */
.L_x_9600:
        /* <DEDUP_REMOVED lines=9> */
.L_x_9602:
[----:B------:R-:W-:Y:S01]  /*13060*/  IMAD.MOV.U32 R12, RZ, RZ, 0x4 ;  /* 0x00000004ff0c7424 */ /* 0x000fe200078e00ff */
[----:B------:R-:W-:-:S05]  /*13070*/  SEL R3, R14, RZ, P2 ;  /* 0x000000ff0e037207 */ /* 0x000fca0001000000 */
[----:B------:R-:W-:-:S04]  /*13080*/  IMAD.IADD R2, R2, 0x1, R3 ;  /* 0x0000000102027824 */ /* 0x000fc800078e0203 */
[----:B------:R-:W-:-:S07]  /*13090*/  IMAD.MOV.U32 R13, RZ, RZ, R2 ;  /* 0x000000ffff0d7224 */ /* 0x000fce00078e0002 */
[----:B------:R-:W-:Y:S05]  /*130a0*/  WARPSYNC.COLLECTIVE R15, `(.L_x_9603) ;  /* 0x000000000f087348 */ /* 0x000fea0003c00000 */
[----:B------:R0:W1:Y:S02]  /*130b0*/  SHFL.UP P6, R14, R13, R12, R11 ;  /* 0x0400000c0d0e7389 */ /* 0x00006400000c000b */
[----:B01----:R-:W-:Y:S01]  /*130c0*/  ENDCOLLECTIVE ;  /* 0x000000000000791b */ /* 0x003fe20003800000 */
.L_x_9603:
[----:B------:R-:W-:Y:S01]  /*130d0*/  IMAD.MOV.U32 R12, RZ, RZ, 0x8 ;  /* 0x00000008ff0c7424 */ /* 0x000fe200078e00ff */
[----:B------:R-:W-:-:S05]  /*130e0*/  SEL R3, R14, RZ, P3 ;  /* 0x000000ff0e037207 */ /* 0x000fca0001800000 */
[----:B------:R-:W-:-:S04]  /*130f0*/  IMAD.IADD R2, R2, 0x1, R3 ;  /* 0x0000000102027824 */ /* 0x000fc800078e0203 */
[----:B------:R-:W-:-:S07]  /*13100*/  IMAD.MOV.U32 R13, RZ, RZ, R2 ;  /* 0x000000ffff0d7224 */ /* 0x000fce00078e0002 */
[----:B------:R-:W-:Y:S05]  /*13110*/  WARPSYNC.COLLECTIVE R15, `(.L_x_9604) ;  /* 0x000000000f087348 */ /* 0x000fea0003c00000 */
[----:B------:R0:W1:Y:S02]  /*13120*/  SHFL.UP P6, R14, R13, R12, R11 ;  /* 0x0400000c0d0e7389 */ /* 0x00006400000c000b */
[----:B01----:R-:W-:Y:S01]  /*13130*/  ENDCOLLECTIVE ;  /* 0x000000000000791b */ /* 0x003fe20003800000 */
.L_x_9604:
[----:B------:R-:W-:Y:S01]  /*13140*/  IMAD.MOV.U32 R12, RZ, RZ, 0x10 ;  /* 0x00000010ff0c7424 */ /* 0x000fe200078e00ff */
[----:B------:R-:W-:-:S05]  /*13150*/  SEL R3, R14, RZ, P4 ;  /* 0x000000ff0e037207 */ /* 0x000fca0002000000 */
[----:B------:R-:W-:-:S04]  /*13160*/  IMAD.IADD R2, R2, 0x1, R3 ;  /* 0x0000000102027824 */ /* 0x000fc800078e0203 */
[----:B------:R-:W-:-:S07]  /*13170*/  IMAD.MOV.U32 R13, RZ, RZ, R2 ;  /* 0x000000ffff0d7224 */ /* 0x000fce00078e0002 */
[----:B------:R-:W-:Y:S05]  /*13180*/  WARPSYNC.COLLECTIVE R15, `(.L_x_9605) ;  /* 0x000000000f087348 */ /* 0x000fea0003c00000 */
[----:B------:R0:W1:Y:S02]  /*13190*/  SHFL.UP P6, R14, R13, R12, R11 ;  /* 0x0400000c0d0e7389 */ /* 0x00006400000c000b */
[----:B01----:R-:W-:Y:S01]  /*131a0*/  ENDCOLLECTIVE ;  /* 0x000000000000791b */ /* 0x003fe20003800000 */
.L_x_9605:
        /* <DEDUP_REMOVED lines=8> */
.L_x_9606:
[----:B------:R-:W-:Y:S05]  /*13230*/  BRA `(.L_x_9607) ;  /* 0xffffffdc00307947 */ /* 0x000fea000383ffff */
.L_x_9540:
[----:B------:R-:W-:Y:S01]  /*13240*/  BSSY B0, `(.L_x_9608) ;  /* 0x0000006000007945 */ /* 0x000fe20003800000 */
[----:B------:R-:W-:Y:S01]  /*13250*/  PLOP3.LUT P6, PT, P6, PT, PT, 0x8, 0x0 ;  /* 0x000000000000781c */ /* 0x000fe200037ce170 */
[----:B------:R-:W-:-:S12]  /*13260*/  IMAD.MOV.U32 R15, RZ, RZ, -0x1 ;  /* 0xffffffffff0f7424 */ /* 0x000fd800078e00ff */
[----:B0-----:R-:W-:Y:S05]  /*13270*/  WARPSYNC.COLLECTIVE R15, `(.L_x_9609) ;  /* 0x000000000f087348 */ /* 0x001fea0003c00000 */
[----:B------:R-:W-:Y:S01]  /*13280*/  VOTE.ANY R14, PT, P6 ;  /* 0x00000000000e7806 */ /* 0x000fe200030e0100 */
[----:B0-----:R-:W-:Y:S06]  /*13290*/  ENDCOLLECTIVE ;  /* 0x000000000000791b */ /* 0x001fec0003800000 */
.L_x_9609:
[----:B------:R-:W-:Y:S05]  /*132a0*/  BSYNC B0 ;  /* 0x0000000000007941 */ /* 0x000fea0003800000 */
.L_x_9608:
        /* <DEDUP_REMOVED lines=9> */
.L_x_9610:
[----:B------:R-:W-:Y:S02]  /*13340*/  IMAD.MOV.U32 R13, RZ, RZ, R7 ;  /* 0x000000ffff0d7224 */ /* 0x000fe400078e0007 */
[----:B------:R-:W-:-:S07]  /*13350*/  IMAD.MOV.U32 R5, RZ, RZ, R14 ;  /* 0x000000ffff057224 */ /* 0x000fce00078e000e */
[----:B------:R-:W-:Y:S05]  /*13360*/  WARPSYNC.COLLECTIVE R15, `(.L_x_9611) ;  /* 0x000000000f087348 */ /* 0x000fea0003c00000 */
[----:B------:R0:W1:Y:S02]  /*13370*/  SHFL.IDX P6, R14, R13, R12, R11 ;  /* 0x0000000c0d0e7389 */ /* 0x00006400000c000b */
[----:B01----:R-:W-:Y:S01]  /*13380*/  ENDCOLLECTIVE ;  /* 0x000000000000791b */ /* 0x003fe20003800000 */
.L_x_9611:
[----:B------:R-:W-:Y:S01]  /*13390*/  IMAD.MOV.U32 R7, RZ, RZ, R14 ;  /* 0x000000ffff077224 */ /* 0x000fe200078e000e */
[----:B------:R-:W-:Y:S06]  /*133a0*/  BRA `(.L_x_9612) ;  /* 0xffffffdc00107947 */ /* 0x000fec000383ffff */
.L_x_9542:
[----:B------:R-:W-:Y:S01]  /*133b0*/  BSSY B0, `(.L_x_9613) ;  /* 0x0000007000007945 */ /* 0x000fe20003800000 */
[----:B------:R-:W-:Y:S02]  /*133c0*/  IMAD.MOV.U32 R13, RZ, RZ, R2 ;  /* 0x000000ffff0d7224 */ /* 0x000fe400078e0002 */
[----:B------:R-:W-:Y:S02]  /*133d0*/  IMAD.MOV.U32 R11, RZ, RZ, 0x1f ;  /* 0x0000001fff0b7424 */ /* 0x000fe400078e00ff */
[----:B------:R-:W-:-:S07]  /*133e0*/  IMAD.MOV.U32 R15, RZ, RZ, -0x1 ;  /* 0xffffffffff0f7424 */ /* 0x000fce00078e00ff */
[----:B0123--:R-:W-:Y:S05]  /*133f0*/  WARPSYNC.COLLECTIVE R15, `(.L_x_9614) ;  /* 0x000000000f087348 */ /* 0x00ffea0003c00000 */
[----:B------:R4:W0:Y:S02]  /*13400*/  SHFL.IDX P6, R14, R13, R12, R11 ;  /* 0x0000000c0d0e7389 */ /* 0x00082400000c000b */
[----:B01234-:R-:W-:Y:S01]  /*13410*/  ENDCOLLECTIVE ;  /* 0x000000000000791b */ /* 0x01ffe20003800000 */
.L_x_9614:
[----:B------:R-:W-:Y:S05]  /*13420*/  BSYNC B0 ;  /* 0x0000000000007941 */ /* 0x000fea0003800000 */
.L_x_9613:
[----:B------:R-:W-:Y:S01]  /*13430*/  IMAD.MOV.U32 R6, RZ, RZ, R14 ;  /* 0x000000ffff067224 */ /* 0x000fe200078e000e */
[----:B------:R-:W-:Y:S06]  /*13440*/  BRA `(.L_x_9541) ;  /* 0xffffffdc00007947 */ /* 0x000fec000383ffff */
.L_x_9546:
[----:B0-----:R0:W1:Y:S02]  /*13450*/  SYNCS.PHASECHK.TRANS64.TRYWAIT P0, [R0+URZ+0x22820], R3 ;  /* 0x02282003000075a7 */ /* 0x001064000800017f */
[----:B-1----:R-:W-:Y:S05]  /*13460*/  @!P0 NANOSLEEP.SYNCS 0x989680 ;  /* 0x009896800000895d */ /* 0x002fea0003900000 */
[----:B------:R-:W1:Y:S02]  /*13470*/  @!P0 SYNCS.PHASECHK.TRANS64 P0, [R0+URZ+0x22820], R3 ;  /* 0x02282003000085a7 */ /* 0x000e64000800007f */
[----:B-1----:R-:W-:Y:S05]  /*13480*/  @!P0 BRA `(.L_x_9546) ;  /* 0xfffffffc00f08947 */ /* 0x002fea000383ffff */
[----:B------:R-:W-:Y:S05]  /*13490*/  BRA `(.L_x_9615) ;  /* 0xffffffe000947947 */ /* 0x000fea000383ffff */
.L_x_9547:
        /* <DEDUP_REMOVED lines=11> */
.L_x_9617:
[----:B------:R-:W-:Y:S05]  /*13550*/  BSYNC B0 ;  /* 0x0000000000007941 */ /* 0x000fea0003800000 */
.L_x_9616:
[----:B------:R-:W-:Y:S05]  /*13560*/  BRA `(.L_x_9618) ;  /* 0xffffffe0007c7947 */ /* 0x000fea000383ffff */
.L_x_9550:
[----:B------:R-:W-:Y:S01]  /*13570*/  BSSY B1, `(.L_x_9619) ;  /* 0x0000006000017945 */ /* 0x000fe20003800000 */
[----:B------:R-:W-:-:S07]  /*13580*/  IMAD.MOV.U32 R15, RZ, RZ, -0x1 ;  /* 0xffffffffff0f7424 */ /* 0x000fce00078e00ff */
[----:B01----:R-:W-:Y:S05]  /*13590*/  WARPSYNC.COLLECTIVE R15, `(.L_x_9620) ;  /* 0x000000000f0c7348 */ /* 0x003fea0003c00000 */
[----:B------:R-:W-:Y:S02]  /*135a0*/  ELECT P6, UR62, PT ;  /* 0x00000000003e782f */ /* 0x000fe400038c0000 */
[----:B------:R-:W-:Y:S01]  /*135b0*/  MOV R14, UR62 ;  /* 0x0000003e000e7c02 */ /* 0x000fe20008000f00 */
[----:B01----:R-:W-:Y:S10]  /*135c0*/  ENDCOLLECTIVE ;  /* 0x000000000000791b */ /* 0x003ff40003800000 */
.L_x_9620:
[----:B------:R-:W-:Y:S05]  /*135d0*/  BSYNC B1 ;  /* 0x0000000000017941 */ /* 0x000fea0003800000 */
.L_x_9619:
[----:B------:R-:W-:Y:S05]  /*135e0*/  BRA `(.L_x_9621) ;  /* 0xffffffe000747947 */ /* 0x000fea000383ffff */
.L_x_9552:
[----:B0-----:R0:W1:Y:S02]  /*135f0*/  SYNCS.PHASECHK.TRANS64.TRYWAIT P0, [R6+URZ], R5 ;  /* 0x00000005060075a7 */ /* 0x001064000800017f */
[----:B-1----:R-:W-:Y:S05]  /*13600*/  @!P0 NANOSLEEP.SYNCS 0x989680 ;  /* 0x009896800000895d */ /* 0x002fea0003900000 */
[----:B------:R-:W1:Y:S02]  /*13610*/  @!P0 SYNCS.PHASECHK.TRANS64 P0, [R6+URZ], R5 ;  /* 0x00000005060085a7 */ /* 0x000e64000800007f */
[----:B-1----:R-:W-:Y:S05]  /*13620*/  @!P0 BRA `(.L_x_9552) ;  /* 0xfffffffc00f08947 */ /* 0x002fea000383ffff */
[----:B------:R-:W-:Y:S05]  /*13630*/  BRA `(.L_x_9622) ;  /* 0xffffffe000ac7947 */ /* 0x000fea000383ffff */
.L_x_9553:
[----:B-1----:R1:W2:Y:S02]  /*13640*/  SYNCS.PHASECHK.TRANS64.TRYWAIT P0, [R7+URZ], R2 ;  /* 0x00000002070075a7 */ /* 0x0022a4000800017f */
[----:B--2---:R-:W-:Y:S05]  /*13650*/  @!P0 NANOSLEEP.SYNCS 0x989680 ;  /* 0x009896800000895d */ /* 0x004fea0003900000 */
[----:B------:R-:W2:Y:S02]  /*13660*/  @!P0 SYNCS.PHASECHK.TRANS64 P0, [R7+URZ], R2 ;  /* 0x00000002070085a7 */ /* 0x000ea4000800007f */
[----:B--2---:R-:W-:Y:S05]  /*13670*/  @!P0 BRA `(.L_x_9553) ;  /* 0xfffffffc00f08947 */ /* 0x004fea000383ffff */
[----:B------:R-:W-:Y:S05]  /*13680*/  BRA `(.L_x_9623) ;  /* 0xffffffe000a07947 */ /* 0x000fea000383ffff */
.L_x_9555:
[----:B--2---:R2:W3:Y:S02]  /*13690*/  SYNCS.PHASECHK.TRANS64.TRYWAIT P0, [R4+URZ], R5 ;  /* 0x00000005040075a7 */ /* 0x0044e4000800017f */
[----:B---3--:R-:W-:Y:S05]  /*136a0*/  @!P0 NANOSLEEP.SYNCS 0x989680 ;  /* 0x009896800000895d */ /* 0x008fea0003900000 */
[----:B------:R-:W3:Y:S02]  /*136b0*/  @!P0 SYNCS.PHASECHK.TRANS64 P0, [R4+URZ], R5 ;  /* 0x00000005040085a7 */ /* 0x000ee4000800007f */
[----:B---3--:R-:W-:Y:S05]  /*136c0*/  @!P0 BRA `(.L_x_9555) ;  /* 0xfffffffc00f08947 */ /* 0x008fea000383ffff */
[----:B------:R-:W-:Y:S05]  /*136d0*/  BRA `(.L_x_9624) ;  /* 0xffffffe000a47947 */ /* 0x000fea000383ffff */
.L_x_9625:
        /* <DEDUP_REMOVED lines=10> */
.L_x_15190:


//--------------------- .text._ZN7cutlass13device_kernelIN5flash11enable_sm90INS1_16FlashAttnFwdSm90INS1_25CollectiveMainloopFwdSm90ILi2EN4cute5tupleIJNS5_1CILi1EEES8_S8_EEENS6_IJNS7_ILi128EEENS7_ILi96EEENS7_ILi64EEEEEELi256ENS_6half_tEfNS_4arch4Sm90ELb0ELb0ELb1ELb1ELb0ELb1ELb0ELb1ELb0ELb1ELb1ELb0EEENS1_21CollectiveEpilogueFwdINS6_IJSA_NS7_ILi256EEESB_EEES9_SE_SG_Li256ELb1ELb1ELb1ELb0EEENS1_36VarlenDynamicPersistentTileSchedulerILi128ELi96ELi256ELi128ELb1ELb1ELb1ELb0ELb1ELb1EEEEEEEEEvNT_6ParamsE --------------------------
	.section	.text._ZN7cutlass13device_kernelIN5flash11enable_sm90INS1_16FlashAttnFwdSm90INS1_25CollectiveMainloopFwdSm90ILi2EN4cute5tupleIJNS5_1CILi1EEES8_S8_EEENS6_IJNS7_ILi128EEENS7_ILi96EEENS7_ILi64EEEEEELi256ENS_6half_tEfNS_4arch4Sm90ELb0ELb0ELb1ELb1ELb0ELb1ELb0ELb1ELb0ELb1ELb1ELb0EEENS1_21CollectiveEpilogueFwdINS6_IJSA_NS7_ILi256EEESB_EEES9_SE_SG_Li256ELb1ELb1ELb1ELb0EEENS1_36VarlenDynamicPersistentTileSchedulerILi128ELi96ELi256ELi128ELb1ELb1ELb1ELb0ELb1ELb1EEEEEEEEEvNT_6ParamsE,"ax",@progbits
	.align	128
.text._ZN7cutlass13device_kernelIN5flash11enable_sm90INS1_16FlashAttnFwdSm90INS1_25CollectiveMainloopFwdSm90ILi2EN4cute5tupleIJNS5_1CILi1EEES8_S8_EEENS6_IJNS7_ILi128EEENS7_ILi96EEENS7_ILi64EEEEEELi256ENS_6half_tEfNS_4arch4Sm90ELb0ELb0ELb1ELb1ELb0ELb1ELb0ELb1ELb0ELb1ELb1ELb0EEENS1_21CollectiveEpilogueFwdINS6_IJSA_NS7_ILi256EEESB_EEES9_SE_SG_Li256ELb1ELb1ELb1ELb0EEENS1_36VarlenDynamicPersistentTileSchedulerILi128ELi96ELi256ELi128ELb1ELb1ELb1ELb0ELb1ELb1EEEEEEEEEvNT_6ParamsE:
        .type           _ZN7cutlass13device_kernelIN5flash11enable_sm90INS1_16FlashAttnFwdSm90INS1_25CollectiveMainloopFwdSm90ILi2EN4cute5tupleIJNS5_1CILi1EEES8_S8_EEENS6_IJNS7_ILi128EEENS7_ILi96EEENS7_ILi64EEEEEELi256ENS_6half_tEfNS_4arch4Sm90ELb0ELb0ELb1ELb1ELb0ELb1ELb0ELb1ELb0ELb1ELb1ELb0EEENS1_21CollectiveEpilogueFwdINS6_IJSA_NS7_ILi256EEESB_EEES9_SE_SG_Li256ELb1ELb1ELb1ELb0EEENS1_36VarlenDynamicPersistentTileSchedulerILi128ELi96ELi256ELi128ELb1ELb1ELb1ELb0ELb1ELb1EEEEEEEEEvNT_6ParamsE,@function
        .size           _ZN7cutlass13device_kernelIN5flash11enable_sm90INS1_16FlashAttnFwdSm90INS1_25CollectiveMainloopFwdSm90ILi2EN4cute5tupleIJNS5_1CILi1EEES8_S8_EEENS6_IJNS7_ILi128EEENS7_ILi96EEENS7_ILi64EEEEEELi256ENS_6half_tEfNS_4arch4Sm90ELb0ELb0ELb1ELb1ELb0ELb1ELb0ELb1ELb0ELb1ELb1ELb0EEENS1_21CollectiveEpilogueFwdINS6_IJSA_NS7_ILi256EEESB_EEES9_SE_SG_Li256ELb1ELb1ELb1ELb0EEENS1_36VarlenDynamicPersistentTileSchedulerILi128ELi96ELi256ELi128ELb1ELb1ELb1ELb0ELb1ELb1EEEEEEEEEvNT_6ParamsE,(.L_x_15191 - _ZN7cutlass13device_kernelIN5flash11enable_sm90INS1_16FlashAttnFwdSm90INS1_25CollectiveMainloopFwdSm90ILi2EN4cute5tupleIJNS5_1CILi1EEES8_S8_EEENS6_IJNS7_ILi128EEENS7_ILi96EEENS7_ILi64EEEEEELi256ENS_6half_tEfNS_4arch4Sm90ELb0ELb0ELb1ELb1ELb0ELb1ELb0ELb1ELb0ELb1ELb1ELb0EEENS1_21CollectiveEpilogueFwdINS6_IJSA_NS7_ILi256EEESB_EEES9_SE_SG_Li256ELb1ELb1ELb1ELb0EEENS1_36VarlenDynamicPersistentTileSchedulerILi128ELi96ELi256ELi128ELb1ELb1ELb1ELb0ELb1ELb1EEEEEEEEEvNT_6ParamsE)
        .other          _ZN7cutlass13device_kernelIN5flash11enable_sm90INS1_16FlashAttnFwdSm90INS1_25CollectiveMainloopFwdSm90ILi2EN4cute5tupleIJNS5_1CILi1EEES8_S8_EEENS6_IJNS7_ILi128EEENS7_ILi96EEENS7_ILi64EEEEEELi256ENS_6half_tEfNS_4arch4Sm90ELb0ELb0ELb1ELb1ELb0ELb1ELb0ELb1ELb0ELb1ELb1ELb0EEENS1_21CollectiveEpilogueFwdINS6_IJSA_NS7_ILi256EEESB_EEES9_SE_SG_Li256ELb1ELb1ELb1ELb0EEENS1_36VarlenDynamicPersistentTileSchedulerILi128ELi96ELi256ELi128ELb1ELb1ELb1ELb0ELb1ELb1EEEEEEEEEvNT_6ParamsE,@"STO_CUDA_ENTRY STV_DEFAULT"
_ZN7cutlass13device_kernelIN5flash11enable_sm90INS1_16FlashAttnFwdSm90INS1_25CollectiveMainloopFwdSm90ILi2EN4cute5tupleIJNS5_1CILi1EEES8_S8_EEENS6_IJNS7_ILi128EEENS7_ILi96EEENS7_ILi64EEEEEELi256ENS_6half_tEfNS_4arch4Sm90ELb0ELb0ELb1ELb1ELb0ELb1ELb0ELb1ELb0ELb1ELb1ELb0EEENS1_21CollectiveEpilogueFwdINS6_IJSA_NS7_ILi256EEESB_EEES9_SE_SG_Li256ELb1ELb1ELb1ELb0EEENS1_36VarlenDynamicPersistentTileSchedulerILi128ELi96ELi256ELi128ELb1ELb1ELb1ELb0ELb1ELb1EEEEEEEEEvNT_6ParamsE:
        /* <DEDUP_REMOVED lines=24> */
.L_x_9627:
[----:B------:R-:W-:Y:S05]  /*0180*/  BSYNC B0 ;  /* 0x0000000000007941 */ /* 0x000fea0003800000 */
.L_x_9626:
        /* <DEDUP_REMOVED lines=41> */
.L_x_9628:
        /* <DEDUP_REMOVED lines=22> */
.L_x_9629:
        /* <DEDUP_REMOVED lines=18> */
.L_x_9630:
        /* <DEDUP_REMOVED lines=22> */
.L_x_9631:
        /* <DEDUP_REMOVED lines=22> */
.L_x_9632:
        /* <DEDUP_REMOVED lines=8> */
.L_x_9635:
        /* <DEDUP_REMOVED lines=11> */
[----:B------:R-:W-:Y:S04]  /*0a90*/  BAR.SYNC.DEFER_BLOCKING 0x5, 0x180 ;  /* 0x0146000000007b1d */ /* 0x000fe80000010000 */
[----:B------:R-:W-:-:S02]  /*0aa0*/  IMAD.U32 R19, RZ, RZ, UR4 ;  /* 0x00000004ff137e24 */ /* 0x000fc4000f8e00ff */
[----:B------:R-:W-:-:S03]  /*0ab0*/  ULDC UR4, c[0x0][0xc3c] ;  /* 0x00030f0000047ab9 */ /* 0x000fc60000000800 */
[----:B------:R-:W0:Y:S01]  /*0ac0*/  LDS.128 R152, [R19+0x228d0] ;  /* 0x0228d00013987984 */ /* 0x000e220000000c00 */
[----:B------:R-:W-:Y:S06]  /*0ad0*/  BAR.ARV 0x4, 0x180 ;  /* 0x0106000000007b1d */ /* 0x000fec0000002000 */
[----:B0-----:R-:W-:-:S13]  /*0ae0*/  ISETP.GE.AND P0, PT, R155, UR4, PT ;  /* 0x000000049b007c0c */ /* 0x001fda000bf06270 */
[----:B------:R-:W-:Y:S05]  /*0af0*/  @P0 BRA `(.L_x_9636) ;  /* 0x00000198006c0947 */ /* 0x000fea0003800000 */
[----:B------:R-:W-:Y:S01]  /*0b00*/  VIADD R6, R6, 0xffffff80 ;  /* 0xffffff8006067836 */ /* 0x000fe20000000000 */
[----:B------:R-:W-:Y:S01]  /*0b10*/  CS2R R200, SRZ ;  /* 0x0000000000c87805 */ /* 0x000fe2000001ff00 */
[----:B------:R-:W-:Y:S01]  /*0b20*/  IMAD.MOV.U32 R217, RZ, RZ, RZ ;  /* 0x000000ffffd97224 */ /* 0x000fe200078e00ff */
[----:B------:R-:W-:Y:S01]  /*0b30*/  ULOP3.LUT UR44, UR36, 0x1, URZ, 0xfc, !UPT ;  /* 0x00000001242c7892 */ /* 0x000fe2000f8efc3f */
[----:B------:R-:W-:Y:S01]  /*0b40*/  IMAD.MOV.U32 R204, RZ, RZ, RZ ;  /* 0x000000ffffcc7224 */ /* 0x000fe200078e00ff */
[----:B------:R-:W-:-:S04]  /*0b50*/  SHF.R.S32.HI R3, RZ, 0x1f, R6 ;  /* 0x0000001fff037819 */ /* 0x000fc80000011406 */
[CC--:B------:R-:W-:Y:S02]  /*0b60*/  LEA.HI R0, R3.reuse, R6.reuse, RZ, 0x7 ;  /* 0x0000000603007211 */ /* 0x0c0fe400078f38ff */
[CC--:B------:R-:W-:Y:S02]  /*0b70*/  LEA.HI R2, R3.reuse, R6.reuse, RZ, 0x4 ;  /* 0x0000000603027211 */ /* 0x0c0fe400078f20ff */
[----:B------:R-:W-:Y:S02]  /*0b80*/  LOP3.LUT R5, R0, 0xffffff80, RZ, 0xc0, !PT ;  /* 0xffffff8000057812 */ /* 0x000fe400078ec0ff */
[----:B------:R-:W-:Y:S02]  /*0b90*/  SHF.R.S32.HI R7, RZ, 0x4, R2 ;  /* 0x00000004ff077819 */ /* 0x000fe40000011402 */
[----:B------:R-:W-:Y:S01]  /*0ba0*/  LEA.HI R206, R3, R6, RZ, 0x5 ;  /* 0x0000000603ce7211 */ /* 0x000fe200078f28ff */
[----:B------:R-:W-:Y:S01]  /*0bb0*/  IMAD.IADD R13, R6, 0x1, -R5 ;  /* 0x00000001060d7824 */ /* 0x000fe200078e0a05 */
[----:B------:R-:W-:-:S02]  /*0bc0*/  SHF.R.S32.HI R5, RZ, 0x7, R0 ;  /* 0x00000007ff057819 */ /* 0x000fc40000011400 */
[----:B------:R-:W-:Y:S02]  /*0bd0*/  LEA.HI R4, R2, R7, RZ, 0x1 ;  /* 0x0000000702047211 */ /* 0x000fe400078f08ff */
[----:B------:R-:W-:Y:S01]  /*0be0*/  SHF.R.S32.HI R8, RZ, 0x1f, R13 ;  /* 0x0000001fff087819 */ /* 0x000fe2000001140d */
[----:B------:R-:W-:Y:S01]  /*0bf0*/  STL [R1+0x54], R13 ;  /* 0x0000540d01007387 */ /* 0x000fe20000100800 */
[----:B------:R-:W-:Y:S02]  /*0c00*/  LEA.HI R0, R0, R5, RZ, 0x1 ;  /* 0x0000000500007211 */ /* 0x000fe400078f08ff */
[----:B------:R-:W-:Y:S02]  /*0c10*/  LEA.HI R9, R8, R13, RZ, 0x2 ;  /* 0x0000000d08097211 */ /* 0x000fe400078f10ff */
[----:B------:R-:W-:Y:S02]  /*0c20*/  LOP3.LUT R0, R0, 0x3fffffe, RZ, 0xc0, !PT ;  /* 0x03fffffe00007812 */ /* 0x000fe400078ec0ff */
[----:B------:R-:W-:-:S02]  /*0c30*/  SHF.R.S32.HI R10, RZ, 0x2, R9 ;  /* 0x00000002ff0a7819 */ /* 0x000fc40000011409 */
[----:B------:R-:W-:Y:S01]  /*0c40*/  SHF.R.S32.HI R11, RZ, 0x1f, R9 ;  /* 0x0000001fff0b7819 */ /* 0x000fe20000011409 */
[----:B------:R-:W-:Y:S01]  /*0c50*/  IMAD.IADD R0, R5, 0x1, -R0 ;  /* 0x0000000105007824 */ /* 0x000fe200078e0a00 */
[----:B------:R-:W-:Y:S02]  /*0c60*/  LOP3.LUT R4, R4, 0x1ffffffe, RZ, 0xc0, !PT ;  /* 0x1ffffffe04047812 */ /* 0x000fe400078ec0ff */
[CC--:B------:R-:W-:Y:S02]  /*0c70*/  LEA.HI R18, R3.reuse, R6.reuse, RZ, 0x2 ;  /* 0x0000000603127211 */ /* 0x0c0fe400078f10ff */
[----:B------:R-:W-:Y:S01]  /*0c80*/  LEA.HI R3, R3, R6, RZ, 0x3 ;  /* 0x0000000603037211 */ /* 0x000fe200078f18ff */
[----:B------:R-:W-:Y:S01]  /*0c90*/  IMAD.IADD R4, R7, 0x1, -R4 ;  /* 0x0000000107047824 */ /* 0x000fe200078e0a04 */
[----:B------:R-:W-:Y:S02]  /*0ca0*/  LEA.HI R11, R11, R10, RZ, 0x3 ;  /* 0x0000000a0b0b7211 */ /* 0x000fe400078f18ff */
[----:B------:R-:W-:Y:S01]  /*0cb0*/  LOP3.LUT R5, R2, 0x3fffff0, RZ, 0xc0, !PT ;  /* 0x03fffff002057812 */ /* 0x000fe200078ec0ff */
[----:B------:R-:W-:Y:S01]  /*0cc0*/  IMAD.MOV.U32 R2, RZ, RZ, RZ ;  /* 0x000000ffff027224 */ /* 0x000fe200078e00ff */
[----:B------:R-:W-:-:S02]  /*0cd0*/  LOP3.LUT R7, R3, 0xfffffff8, RZ, 0xc0, !PT ;  /* 0xfffffff803077812 */ /* 0x000fc400078ec0ff */
[----:B------:R-:W-:Y:S01]  /*0ce0*/  LOP3.LUT R11, R11, 0xfffffff8, RZ, 0xc0, !PT ;  /* 0xfffffff80b0b7812 */ /* 0x000fe200078ec0ff */
[----:B------:R-:W-:Y:S01]  /*0cf0*/  IMAD.IADD R5, R6, 0x1, -R5 ;  /* 0x0000000106057824 */ /* 0x000fe200078e0a05 */
[----:B------:R-:W-:Y:S01]  /*0d00*/  LEA.HI R8, R8, R13, RZ, 0x5 ;  /* 0x0000000d08087211 */ /* 0x000fe200078f28ff */
[----:B------:R-:W-:Y:S01]  /*0d10*/  IMAD.IADD R7, R6, 0x1, -R7 ;  /* 0x0000000106077824 */ /* 0x000fe200078e0a07 */
[----:B------:R-:W-:Y:S01]  /*0d20*/  LOP3.LUT R3, R18, 0xfffffffc, RZ, 0xc0, !PT ;  /* 0xfffffffc12037812 */ /* 0x000fe200078ec0ff */
[----:B------:R-:W-:Y:S01]  /*0d30*/  IMAD.IADD R11, R10, 0x1, -R11 ;  /* 0x000000010a0b7824 */ /* 0x000fe200078e0a0b */
[----:B------:R-:W-:Y:S01]  /*0d40*/  SHF.R.S32.HI R206, RZ, 0x5, R206 ;  /* 0x00000005ffce7819 */ /* 0x000fe200000114ce */
[----:B------:R-:W-:Y:S01]  /*0d50*/  IMAD.SHL.U32 R203, R7, 0x8, RZ ;  /* 0x0000000807cb7824 */ /* 0x000fe200078e00ff */
[----:B------:R-:W-:Y:S01]  /*0d60*/  SHF.R.S32.HI R18, RZ, 0x2, R18 ;  /* 0x00000002ff127819 */ /* 0x000fe20000011412 */
[----:B------:R-:W-:Y:S01]  /*0d70*/  IMAD.IADD R3, R6, 0x1, -R3 ;  /* 0x0000000106037824 */ /* 0x000fe200078e0a03 */
[----:B------:R-:W-:Y:S01]  /*0d80*/  SHF.R.S32.HI R8, RZ, 0x5, R8 ;  /* 0x00000005ff087819 */ /* 0x000fe20000011408 */
[----:B------:R-:W-:Y:S01]  /*0d90*/  IMAD R5, R206, 0x10, R5 ;  /* 0x00000010ce057824 */ /* 0x000fe200078e0205 */
[----:B------:R-:W-:Y:S01]  /*0da0*/  IADD3 R210, R203, 0x40, RZ ;  /* 0x00000040cbd27810 */ /* 0x000fe20007ffe0ff */
[----:B------:R-:W-:Y:S01]  /*0db0*/  VIADD R216, R18, 0x40 ;  /* 0x0000004012d87836 */ /* 0x000fe20000000000 */
[----:B------:R-:W-:Y:S01]  /*0dc0*/  LOP3.LUT R9, R9, 0x7ffffffc, RZ, 0xc0, !PT ;  /* 0x7ffffffc09097812 */ /* 0x000fe200078ec0ff */
[----:B------:R-:W-:Y:S01]  /*0dd0*/  IMAD R11, R8, 0x10, R11 ;  /* 0x00000010080b7824 */ /* 0x000fe200078e020b */
[----:B------:R-:W-:Y:S01]  /*0de0*/  SHF.R.S32.HI R220, RZ, 0x1f, R18 ;  /* 0x0000001fffdc7819 */ /* 0x000fe20000011412 */
[----:B------:R-:W-:Y:S01]  /*0df0*/  IMAD R6, R5, 0x8, R4 ;  /* 0x0000000805067824 */ /* 0x000fe200078e0204 */
[----:B------:R-:W-:Y:S01]  /*0e00*/  SHF.R.S32.HI R5, RZ, 0x1f, R216 ;  /* 0x0000001fff057819 */ /* 0x000fe200000114d8 */
[----:B------:R-:W-:Y:S01]  /*0e10*/  IMAD R12, R0, 0x40, R11 ;  /* 0x00000040000c7824 */ /* 0x000fe200078e020b */
[----:B------:R-:W-:Y:S01]  /*0e20*/  LEA.HI R0, R3, R3, RZ, 0x1 ;  /* 0x0000000303007211 */ /* 0x000fe200078f08ff */
[----:B------:R-:W-:Y:S01]  /*0e30*/  IMAD.SHL.U32 R205, R216, 0x40, RZ ;  /* 0x00000040d8cd7824 */ /* 0x000fe200078e00ff */
[----:B------:R-:W-:Y:S01]  /*0e40*/  LEA.HI R5, R5, R216, RZ, 0x3 ;  /* 0x000000d805057211 */ /* 0x000fe200078f18ff */
[C---:B------:R-:W-:Y:S01]  /*0e50*/  IMAD.SHL.U32 R16, R3.reuse, 0x8, RZ ;  /* 0x0000000803107824 */ /* 0x040fe200078e00ff */
[----:B------:R-:W-:Y:S01]  /*0e60*/  LOP3.LUT R0, R0, 0x1ffffffe, RZ, 0xc0, !PT ;  /* 0x1ffffffe00007812 */ /* 0x000fe200078ec0ff */
[----:B------:R-:W-:Y:S01]  /*0e70*/  IMAD.SHL.U32 R22, R3, 0x4, RZ ;  /* 0x0000000403167824 */ /* 0x000fe200078e00ff */
[----:B------:R-:W-:Y:S01]  /*0e80*/  LOP3.LUT R205, R205, 0x1c0, RZ, 0xc0, !PT ;  /* 0x000001c0cdcd7812 */ /* 0x000fe200078ec0ff */
[----:B------:R-:W-:Y:S01]  /*0e90*/  IMAD.SHL.U32 R5, R5, 0x40, RZ ;  /* 0x0000004005057824 */ /* 0x000fe200078e00ff */
[----:B------:R-:W-:Y:S01]  /*0ea0*/  STL [R1+0x68], R12 ;  /* 0x0000680c01007387 */ /* 0x000fe20000100800 */
[----:B------:R-:W-:Y:S01]  /*0eb0*/  IMAD.IADD R0, R3, 0x1, -R0 ;  /* 0x0000000103007824 */ /* 0x000fe200078e0a00 */
[----:B------:R-:W-:Y:S01]  /*0ec0*/  SHF.R.S32.HI R3, RZ, 0x1f, R203 ;  /* 0x0000001fff037819 */ /* 0x000fe200000114cb */
[----:B------:R-:W-:Y:S01]  /*0ed0*/  IMAD.IADD R9, R13, 0x1, -R9 ;  /* 0x000000010d097824 */ /* 0x000fe200078e0a09 */
[----:B------:R-:W-:Y:S01]  /*0ee0*/  SHF.R.U32.HI R4, RZ, 0x3, R205 ;  /* 0x00000003ff047819 */ /* 0x000fe200000116cd */
[----:B------:R-:W-:Y:S01]  /*0ef0*/  IMAD R0, R0, 0x8, R12 ;  /* 0x0000000800007824 */ /* 0x000fe200078e020c */
[----:B------:R-:W-:Y:S01]  /*0f00*/  LOP3.LUT R3, R205, 0x38, R16, 0xf8, !PT ;  /* 0x00000038cd037812 */ /* 0x000fe200078ef810 */
[----:B------:R-:W-:Y:S01]  /*0f10*/  IMAD.SHL.U32 R224, R9, 0x2, RZ ;  /* 0x0000000209e07824 */ /* 0x000fe200078e00ff */
[----:B------:R-:W-:Y:S01]  /*0f20*/  LOP3.LUT R208, R5, 0xfffffe00, RZ, 0xc0, !PT ;  /* 0xfffffe0005d07812 */ /* 0x000fe200078ec0ff */
[----:B------:R-:W-:Y:S01]  /*0f30*/  VIADD R209, R203, 0x80 ;  /* 0x00000080cbd17836 */ /* 0x000fe20000000000 */
[----:B------:R-:W-:Y:S01]  /*0f40*/  SHF.R.S32.HI R5, RZ, 0x1f, R210 ;  /* 0x0000001fff057819 */ /* 0x000fe200000114d2 */
[----:B------:R-:W-:Y:S01]  /*0f50*/  IMAD.SHL.U32 R5, R6, 0x8, RZ ;  /* 0x0000000806057824 */ /* 0x000fe200078e00ff */
[----:B------:R-:W-:Y:S01]  /*0f60*/  LOP3.LUT R4, R208, R3, R4, 0xf6, !PT ;  /* 0x00000003d0047212 */ /* 0x000fe200078ef604 */
[C---:B------:R-:W-:Y:S01]  /*0f70*/  VIADD R27, R224.reuse, 0x18 ;  /* 0x00000018e01b7836 */ /* 0x040fe20000000000 */
[----:B------:R-:W-:Y:S01]  /*0f80*/  SHF.R.S32.HI R7, RZ, 0x1f, R209 ;  /* 0x0000001fff077819 */ /* 0x000fe200000114d1 */
[----:B------:R-:W-:Y:S01]  /*0f90*/  VIADD R24, R224, 0x30 ;  /* 0x00000030e0187836 */ /* 0x000fe20000000000 */
[----:B------:R0:W-:Y:S01]  /*0fa0*/  STL [R1+0x70], R5 ;  /* 0x0000700501007387 */ /* 0x0001e20000100800 */
[----:B------:R-:W-:Y:S01]  /*0fb0*/  IMAD R3, R4, 0x2, R19 ;  /* 0x0000000204037824 */ /* 0x000fe200078e0213 */
        /* <DEDUP_REMOVED lines=8> */
[----:B------:R2:W-:Y:S01]  /*1040*/  STL [R1+0x6c], R0 ;  /* 0x00006c0001007387 */ /* 0x0005e20000100800 */
[C---:B0-----:R-:W-:Y:S01]  /*1050*/  VIADD R5, R224.reuse, 0x90 ;  /* 0x00000090e0057836 */ /* 0x041fe20000000000 */
[----:B------:R-:W-:Y:S01]  /*1060*/  SHF.R.S32.HI R4, RZ, 0x1f, R11 ;  /* 0x0000001fff047819 */ /* 0x000fe2000001140b */
[C---:B------:R-:W-:Y:S01]  /*1070*/  VIADD R236, R224.reuse, 0xa8 ;  /* 0x000000a8e0ec7836 */ /* 0x040fe20000000000 */
[----:B------:R-:W-:Y:S01]  /*1080*/  SHF.R.S32.HI R4, RZ, 0x1f, R8 ;  /* 0x0000001fff047819 */ /* 0x000fe20000011408 */
[C---:B------:R-:W-:Y:S01]  /*1090*/  VIADD R235, R224.reuse, 0xb0 ;  /* 0x000000b0e0eb7836 */ /* 0x040fe20000000000 */
[C---:B-1----:R-:W-:Y:S01]  /*10a0*/  IADD3 R3, R224.reuse, 0x98, RZ ;  /* 0x00000098e0037810 */ /* 0x042fe20007ffe0ff */
        /* <DEDUP_REMOVED lines=43> */
[----:B------:R-:W-:-:S02]  /*1360*/  SHF.R.S32.HI R7, RZ, 0x1f, R7 ;  /* 0x0000001fff077819 */ /* 0x000fc40000011407 */
[----:B------:R-:W-:Y:S02]  /*1370*/  SHF.R.S32.HI R6, RZ, 0x1f, R6 ;  /* 0x0000001fff067819 */ /* 0x000fe40000011406 */
[----:B------:R-:W-:Y:S02]  /*1380*/  SHF.R.S32.HI R5, RZ, 0x1f, R228 ;  /* 0x0000001fff057819 */ /* 0x000fe400000114e4 */
[----:B------:R-:W-:Y:S02]  /*1390*/  SHF.R.S32.HI R4, RZ, 0x1f, R226 ;  /* 0x0000001fff047819 */ /* 0x000fe400000114e2 */
[----:B--2---:R-:W-:-:S07]  /*13a0*/  SHF.R.S32.HI R3, RZ, 0x1f, R225 ;  /* 0x0000001fff037819 */ /* 0x004fce00000114e1 */
.L_x_9782:
[----:B0--3--:R-:W0:Y:S02]  /*13b0*/  LDC.64 R4, c[0x0][0xc88] ;  /* 0x00032200ff047b82 */ /* 0x009e240000000a00 */
[----:B0-----:R-:W-:-:S05]  /*13c0*/  IMAD.WIDE R4, R155, 0x4, R4 ;  /* 0x000000049b047825 */ /* 0x001fca00078e0204 */
[----:B------:R-:W2:Y:S01]  /*13d0*/  LDG.E R213, desc[UR40][R4.64] ;  /* 0x0000002804d57981 */ /* 0x000ea2000c1e1900 */
[----:B------:R-:W-:Y:S05]  /*13e0*/  YIELD ;  /* 0x0000000000007946 */ /* 0x000fea0003800000 */
[----:B------:R-:W-:Y:S01]  /*13f0*/  ULDC.64 UR4, c[0x0][0xa28] ;  /* 0x00028a0000047ab9 */ /* 0x000fe20000000a00 */
[----:B------:R-:W-:Y:S01]  /*1400*/  ULDC.64 UR8, c[0x0][0xa18] ;  /* 0x0002860000087ab9 */ /* 0x000fe20000000a00 */
[----:B------:R-:W-:Y:S01]  /*1410*/  ISETP.NE.U32.AND P1, PT, RZ, UR4, PT ;  /* 0x00000004ff007c0c */ /* 0x000fe2000bf25070 */
[----:B------:R-:W-:Y:S01]  /*1420*/  ULDC.64 UR6, c[0x0][0xa08] ;  /* 0x0002820000067ab9 */ /* 0x000fe20000000a00 */
[----:B----4-:R-:W-:Y:S01]  /*1430*/  IMAD.MOV.U32 R11, RZ, RZ, RZ ;  /* 0x000000ffff0b7224 */ /* 0x010fe200078e00ff */
[----:B------:R-:W-:Y:S01]  /*1440*/  ISETP.NE.U32.AND P0, PT, RZ, UR6, PT ;  /* 0x00000006ff007c0c */ /* 0x000fe2000bf05070 */
[----:B------:R-:W-:Y:S01]  /*1450*/  IMAD.MOV.U32 R31, RZ, RZ, RZ ;  /* 0x000000ffff1f7224 */ /* 0x000fe200078e00ff */
[----:B------:R-:W-:-:S02]  /*1460*/  ISETP.NE.AND.EX P1, PT, RZ, UR5, PT, P1 ;  /* 0x00000005ff007c0c */ /* 0x000fc4000bf25310 */
[----:B------:R-:W-:Y:S02]  /*1470*/  ISETP.NE.AND.EX P0, PT, RZ, UR7, PT, P0 ;  /* 0x00000007ff007c0c */ /* 0x000fe4000bf05300 */
[----:B--2---:R-:W-:Y:S01]  /*1480*/  SHF.R.S32.HI R0, RZ, 0x1f, R213 ;  /* 0x0000001fff007819 */ /* 0x004fe200000114d5 */
[----:B------:R-:W-:-:S08]  /*1490*/  IMAD.SHL.U32 R214, R213, 0x4, RZ ;  /* 0x00000004d5d67824 */ /* 0x000fd000078e00ff */
[C---:B------:R-:W-:Y:S02]  /*14a0*/  @P1 LEA R6, P2, R213.reuse, UR4, 0x2 ;  /* 0x00000004d5061c11 */ /* 0x040fe4000f8410ff */
[C-C-:B------:R-:W-:Y:S01]  /*14b0*/  SHF.L.U64.HI R215, R213.reuse, 0x2, R0.reuse ;  /* 0x00000002d5d77819 */ /* 0x140fe20000010200 */
[----:B------:R0:W-:Y:S01]  /*14c0*/  STL [R1+0x4c], R0 ;  /* 0x00004c0001007387 */ /* 0x0001e20000100800 */
[----:B------:R-:W-:Y:S02]  /*14d0*/  @P1 LEA.HI.X R7, R213, UR5, R0, 0x2, P2 ;  /* 0x00000005d5071c11 */ /* 0x000fe400090f1400 */
[----:B------:R-:W-:Y:S01]  /*14e0*/  ISETP.NE.U32.AND P2, PT, RZ, UR8, PT ;  /* 0x00000008ff007c0c */ /* 0x000fe2000bf45070 */
[----:B------:R-:W-:Y:S01]  /*14f0*/  ULDC UR4, c[0x0][0x288] ;  /* 0x0000a20000047ab9 */ /* 0x000fe20000000800 */
[----:B------:R-:W-:Y:S01]  /*1500*/  IADD3 R8, P3, R214, UR6, RZ ;  /* 0x00000006d6087c10 */ /* 0x000fe2000ff7e0ff */
[----:B------:R0:W5:Y:S01]  /*1510*/  @P1 LDG.E R11, desc[UR40][R6.64] ;  /* 0x00000028060b1981 */ /* 0x000162000c1e1900 */
[----:B------:R-:W-:Y:S01]  /*1520*/  ISETP.NE.AND.EX P2, PT, RZ, UR9, PT, P2 ;  /* 0x00000009ff007c0c */ /* 0x000fe2000bf45320 */
[----:B------:R-:W-:Y:S01]  /*1530*/  IMAD.U32 R155, RZ, RZ, UR4 ;  /* 0x00000004ff9b7e24 */ /* 0x000fe2000f8e00ff */
[----:B-1----:R-:W-:Y:S01]  /*1540*/  IADD3.X R9, R215, UR7, RZ, P3, !PT ;  /* 0x00000007d7097c10 */ /* 0x002fe20009ffe4ff */
[----:B------:R-:W-:-:S04]  /*1550*/  ULDC.64 UR4, c[0x0][0x418] ;  /* 0x0001060000047ab9 */ /* 0x000fc80000000a00 */
[----:B------:R0:W5:Y:S06]  /*1560*/  @P0 LDG.E R31, desc[UR40][R8.64] ;  /* 0x00000028081f0981 */ /* 0x00016c000c1e1900 */
[----:B------:R-:W-:-:S04]  /*1570*/  @P2 IADD3 R4, P1, R214, UR8, RZ ;  /* 0x00000008d6042c10 */ /* 0x000fc8000ff3e0ff */
[----:B------:R-:W-:-:S05]  /*1580*/  @P2 IADD3.X R5, R215, UR9, RZ, P1, !PT ;  /* 0x00000009d7052c10 */ /* 0x000fca0008ffe4ff */
[----:B------:R0:W5:Y:S01]  /*1590*/  @P2 LDG.E R155, desc[UR40][R4.64] ;  /* 0x00000028049b2981 */ /* 0x000162000c1e1900 */
[----:B------:R-:W-:-:S03]  /*15a0*/  UISETP.NE.U32.AND UP0, UPT, UR4, URZ, UPT ;  /* 0x0000003f0400728c */ /* 0x000fc6000bf05070 */
[----:B------:R-:W-:Y:S01]  /*15b0*/  ULDC UR4, c[0x0][0x424] ;  /* 0x0001090000047ab9 */ /* 0x000fe20000000800 */
[----:B------:R-:W-:-:S03]  /*15c0*/  UISETP.NE.AND.EX UP0, UPT, UR5, URZ, UPT, UP0 ;  /* 0x0000003f0500728c */ /* 0x000fc6000bf05300 */
[----:B------:R-:W-:Y:S01]  /*15d0*/  ULDC UR5, c[0x0][0x2f0] ;  /* 0x0000bc0000057ab9 */ /* 0x000fe20000000800 */
[----:B------:R-:W-:-:S04]  /*15e0*/  USEL UR4, UR4, 0x1, UP0 ;  /* 0x0000000104047887 */ /* 0x000fc80008000000 */
[----:B------:R-:W-:-:S03]  /*15f0*/  UIMAD UR4, UR4, UR5, URZ ;  /* 0x00000005040472a4 */ /* 0x000fc6000f8e023f */
[----:B------:R-:W-:Y:S02]  /*1600*/  ULDC UR5, c[0x0][0x348] ;  /* 0x0000d20000057ab9 */ /* 0x000fe40000000800 */
[----:B------:R-:W-:Y:S02]  /*1610*/  IMAD.U32 R24, RZ, RZ, UR5 ;  /* 0x00000005ff187e24 */ /* 0x000fe4000f8e00ff */
[----:B------:R-:W-:Y:S01]  /*1620*/  IMAD.U32 R30, RZ, RZ, UR4 ;  /* 0x00000004ff1e7e24 */ /* 0x000fe2000f8e00ff */
        /* <DEDUP_REMOVED lines=10> */
.L_x_9637:
[----:B------:R-:W-:Y:S01]  /*16d0*/  ULDC.64 UR4, c[0x0][0xa20] ;  /* 0x0002880000047ab9 */ /* 0x000fe20000000a00 */
[C---:B------:R-:W-:Y:S01]  /*16e0*/  LOP3.LUT R3, R154.reuse, 0xff000000, RZ, 0xc0, !PT ;  /* 0xff0000009a037812 */ /* 0x040fe200078ec0ff */
[----:B------:R-:W-:Y:S01]  /*16f0*/  IMAD.MOV.U32 R218, RZ, RZ, R153 ;  /* 0x000000ffffda7224 */ /* 0x000fe200078e0099 */
[----:B------:R-:W-:Y:S02]  /*1700*/  ISETP.NE.U32.AND P1, PT, RZ, UR4, PT ;  /* 0x00000004ff007c0c */ /* 0x000fe4000bf25070 */
[C---:B------:R-:W-:Y:S02]  /*1710*/  LOP3.LUT R0, R154.reuse, 0xff0000, RZ, 0xc0, !PT ;  /* 0x00ff00009a007812 */ /* 0x040fe400078ec0ff */
[----:B------:R-:W-:Y:S02]  /*1720*/  ISETP.NE.AND.EX P1, PT, RZ, UR5, PT, P1 ;  /* 0x00000005ff007c0c */ /* 0x000fe4000bf25310 */
[----:B------:R-:W-:Y:S02]  /*1730*/  SHF.R.U32.HI R3, RZ, 0x8, R3 ;  /* 0x00000008ff037819 */ /* 0x000fe40000011603 */
[----:B------:R-:W-:-:S02]  /*1740*/  LOP3.LUT R211, R154, 0xffff, RZ, 0xc0, !PT ;  /* 0x0000ffff9ad37812 */ /* 0x000fc400078ec0ff */
[----:B------:R-:W-:-:S07]  /*1750*/  LEA.HI R212, R0, R3, RZ, 0x10 ;  /* 0x0000000300d47211 */ /* 0x000fce00078f80ff */
[----:B------:R-:W-:Y:S05]  /*1760*/  @!P1 BRA `(.L_x_9638) ;  /* 0x0000000000109947 */ /* 0x000fea0003800000 */
[----:B------:R-:W-:-:S04]  /*1770*/  IADD3 R4, P0, R214, UR4, RZ ;  /* 0x00000004d6047c10 */ /* 0x000fc8000ff1e0ff */
[----:B------:R-:W-:-:S05]  /*1780*/  IADD3.X R5, R215, UR5, RZ, P0, !PT ;  /* 0x00000005d7057c10 */ /* 0x000fca00087fe4ff */
[----:B------:R0:W5:Y:S01]  /*1790*/  LDG.E R30, desc[UR40][R4.64] ;  /* 0x00000028041e7981 */ /* 0x000162000c1e1900 */
[----:B------:R-:W-:Y:S05]  /*17a0*/  BRA `(.L_x_9639) ;  /* 0x0000000000107947 */ /* 0x000fea0003800000 */
.L_x_9638:
[----:B------:R-:W-:Y:S05]  /*17b0*/  @!P0 BRA `(.L_x_9639) ;  /* 0x00000000000c8947 */ /* 0x000fea0003800000 */
[----:B------:R-:W2:Y:S04]  /*17c0*/  LDG.E R3, desc[UR40][R8.64] ;  /* 0x0000002808037981 */ /* 0x000ea8000c1e1900 */
[----:B------:R-:W2:Y:S02]  /*17d0*/  LDG.E R30, desc[UR40][R8.64+0x4] ;  /* 0x00000428081e7981 */ /* 0x000ea4000c1e1900 */
[----:B--2---:R-:W-:-:S07]  /*17e0*/  IMAD.IADD R30, R30, 0x1, -R3 ;  /* 0x000000011e1e7824 */ /* 0x004fce00078e0a03 */
.L_x_9639:
[----:B------:R-:W-:Y:S02]  /*17f0*/  ULDC.64 UR4, c[0x0][0xa10] ;  /* 0x0002840000047ab9 */ /* 0x000fe40000000a00 */
[----:B------:R-:W-:-:S04]  /*1800*/  ISETP.NE.U32.AND P0, PT, RZ, UR4, PT ;  /* 0x00000004ff007c0c */ /* 0x000fc8000bf05070 */
[----:B------:R-:W-:Y:S01]  /*1810*/  ISETP.NE.AND.EX P0, PT, RZ, UR5, PT, P0 ;  /* 0x00000005ff007c0c */ /* 0x000fe2000bf05300 */
[----:B------:R-:W-:-:S12]  /*1820*/  ULDC.64 UR4, c[0x0][0xa30] ;  /* 0x00028c0000047ab9 */ /* 0x000fd80000000a00 */
[----:B0-----:R-:W0:Y:S01]  /*1830*/  @P0 LDC.64 R4, c[0x0][0xa10] ;  /* 0x00028400ff040b82 */ /* 0x001e220000000a00 */
[----:B------:R-:W-:-:S04]  /*1840*/  ISETP.NE.U32.AND P1, PT, RZ, UR4, PT ;  /* 0x00000004ff007c0c */ /* 0x000fc8000bf25070 */
[----:B------:R-:W-:Y:S01]  /*1850*/  ISETP.NE.AND.EX P1, PT, RZ, UR5, PT, P1 ;  /* 0x00000005ff007c0c */ /* 0x000fe2000bf25310 */
[----:B0-----:R-:W-:-:S05]  /*1860*/  @P0 IMAD.WIDE R4, R213, 0x4, R4 ;  /* 0x00000004d5040825 */ /* 0x001fca00078e0204 */
[----:B------:R-:W2:Y:S04]  /*1870*/  @P0 LDG.E R0, desc[UR40][R4.64] ;  /* 0x0000002804000981 */ /* 0x000ea8000c1e1900 */
[----:B------:R-:W2:Y:S03]  /*1880*/  @P0 LDG.E R3, desc[UR40][R4.64+0x4] ;  /* 0x0000042804030981 */ /* 0x000ea6000c1e1900 */
[----:B------:R-:W-:Y:S01]  /*1890*/  @P1 IADD3 R6, P2, R214, UR4, RZ ;  /* 0x00000004d6061c10 */ /* 0x000fe2000ff5e0ff */
[----:B-----5:R-:W-:-:S03]  /*18a0*/  IMAD.MOV.U32 R154, RZ, RZ, R30 ;  /* 0x000000ffff9a7224 */ /* 0x020fc600078e001e */
[----:B------:R-:W-:-:S05]  /*18b0*/  @P1 IADD3.X R7, R215, UR5, RZ, P2, !PT ;  /* 0x00000005d7071c10 */ /* 0x000fca00097fe4ff */
[----:B------:R0:W5:Y:S01]  /*18c0*/  @P1 LDG.E R154, desc[UR40][R6.64] ;  /* 0x00000028069a1981 */ /* 0x000162000c1e1900 */
[----:B------:R-:W-:Y:S01]  /*18d0*/  IADD3 R11, -R11, R30, RZ ;  /* 0x0000001e0b0b7210 */ /* 0x000fe20007ffe1ff */
[----:B------:R-:W-:Y:S01]  /*18e0*/  BSSY B0, `(.L_x_9640) ;  /* 0x000002a000007945 */ /* 0x000fe20003800000 */
[----:B------:R-:W-:Y:S02]  /*18f0*/  LOP3.LUT R219, R212, 0xff, RZ, 0xc0, !PT ;  /* 0x000000ffd4db7812 */ /* 0x000fe400078ec0ff */
[----:B------:R-:W-:Y:S01]  /*1900*/  SHF.R.U32.HI R212, RZ, 0x10, R212 ;  /* 0x00000010ffd47819 */ /* 0x000fe200000116d4 */
[----:B--2---:R-:W-:-:S04]  /*1910*/  @P0 IMAD.IADD R24, R3, 0x1, -R0 ;  /* 0x0000000103180824 */ /* 0x004fc800078e0a00 */
[----:B------:R-:W-:-:S04]  /*1920*/  IMAD.IADD R152, R11, 0x1, R24 ;  /* 0x000000010b987824 */ /* 0x000fc800078e0218 */
[C---:B------:R-:W-:Y:S01]  /*1930*/  VIADD R0, R152.reuse, 0x5f ;  /* 0x0000005f98007836 */ /* 0x040fe20000000000 */
[----:B------:R-:W-:-:S03]  /*1940*/  ISETP.GE.AND P3, PT, R152, 0x1, PT ;  /* 0x000000019800780c */ /* 0x000fc60003f66270 */
[----:B------:R-:W-:Y:S01]  /*1950*/  IMAD.HI R0, R0, 0x2aaaaaab, RZ ;  /* 0x2aaaaaab00007827 */ /* 0x000fe200078e02ff */
[----:B------:R-:W-:-:S04]  /*1960*/  P2R R29, PR, RZ, 0x8 ;  /* 0x00000008ff1d7803 */ /* 0x000fc80000000000 */
[----:B------:R-:W-:-:S04]  /*1970*/  SHF.R.U32.HI R3, RZ, 0x1f, R0 ;  /* 0x0000001fff037819 */ /* 0x000fc80000011600 */
[----:B------:R-:W-:Y:S01]  /*1980*/  LEA.HI.SX32 R178, R0, R3, 0x1c ;  /* 0x0000000300b27211 */ /* 0x000fe200078fe2ff */
[----:B------:R-:W-:Y:S01]  /*1990*/  IMAD.MOV.U32 R0, RZ, RZ, RZ ;  /* 0x000000ffff007224 */ /* 0x000fe200078e00ff */
[----:B0-----:R-:W-:Y:S06]  /*19a0*/  @!P3 BRA `(.L_x_9641) ;  /* 0x000000000074b947 */ /* 0x001fec0003800000 */
        /* <DEDUP_REMOVED lines=29> */
.L_x_9641:
[----:B------:R-:W-:Y:S05]  /*1b80*/  BSYNC B0 ;  /* 0x0000000000007941 */ /* 0x000fea0003800000 */
.L_x_9640:
[----:B------:R-:W-:-:S05]  /*1b90*/  IMAD R3, R219, R0, RZ ;  /* 0x00000000db037224 */ /* 0x000fca00078e02ff */
        /* <DEDUP_REMOVED lines=12> */
[----:B------:R-:W-:Y:S02]  /*1c60*/  @P0 LEA.HI.SX32 R27, R0, R3, 0x1c ;  /* 0x00000003001b0211 */ /* 0x000fe400078fe2ff */
        /* <DEDUP_REMOVED lines=23> */
.L_x_9644:
[----:B------:R-:W-:Y:S05]  /*1de0*/  BSYNC B6 ;  /* 0x0000000000067941 */ /* 0x000fea0003800000 */
.L_x_9643:
        /* <DEDUP_REMOVED lines=20> */
.L_x_9646:
[----:B------:R-:W-:Y:S05]  /*1f30*/  BSYNC B6 ;  /* 0x0000000000067941 */ /* 0x000fea0003800000 */
.L_x_9645:
[----:B------:R-:W-:Y:S01]  /*1f40*/  ULDC.64 UR4, c[0x0][0x9f8] ;  /* 0x00027e0000047ab9 */ /* 0x000fe20000000a00 */
[----:B------:R-:W-:Y:S01]  /*1f50*/  IMAD.MOV.U32 R0, RZ, RZ, R213 ;  /* 0x000000ffff007224 */ /* 0x000fe200078e00d5 */
[----:B------:R-:W-:Y:S01]  /*1f60*/  ISETP.NE.U32.AND P0, PT, RZ, UR4, PT ;  /* 0x00000004ff007c0c */ /* 0x000fe2000bf05070 */
[----:B------:R-:W0:Y:S03]  /*1f70*/  LDC.64 R8, c[0x0][0x300] ;  /* 0x0000c000ff087b82 */ /* 0x000e260000000a00 */
[----:B------:R-:W-:Y:S01]  /*1f80*/  ISETP.NE.AND.EX P0, PT, RZ, UR5, PT, P0 ;  /* 0x00000005ff007c0c */ /* 0x000fe2000bf05300 */
[----:B------:R-:W1:Y:S01]  /*1f90*/  S2R R38, SR_TID.X ;  /* 0x0000000000267919 */ /* 0x000e620000002100 */
[----:B------:R-:W2:Y:S01]  /*1fa0*/  S2R R11, SR_TID.X ;  /* 0x00000000000b7919 */ /* 0x000ea20000002100 */
[----:B------:R-:W-:Y:S01]  /*1fb0*/  IMAD.IADD R59, R31, 0x1, R30 ;  /* 0x000000011f3b7824 */ /* 0x000fe200078e021e */
[----:B------:R-:W-:Y:S01]  /*1fc0*/  SHF.R.S32.HI R17, RZ, 0x1f, R16 ;  /* 0x0000001fff117819 */ /* 0x000fe20000011410 */
[----:B------:R-:W3:Y:S08]  /*1fd0*/  LDC.64 R56, c[0x0][0x408] ;  /* 0x00010200ff387b82 */ /* 0x000ef00000000a00 */
[----:B------:R-:W-:Y:S01]  /*1fe0*/  @P0 IADD3 R6, P1, R214, UR4, RZ ;  /* 0x00000004d6060c10 */ /* 0x000fe2000ff3e0ff */
[----:B------:R-:W-:-:S02]  /*1ff0*/  VIADD R62, R16, 0x40 ;  /* 0x00000040103e7836 */ /* 0x000fc40000000000 */
[----:B------:R-:W-:Y:S01]  /*2000*/  VIADD R63, R16, 0x60 ;  /* 0x00000060103f7836 */ /* 0x000fe20000000000 */
[----:B------:R-:W-:Y:S01]  /*2010*/  @P0 IADD3.X R7, R215, UR5, RZ, P1, !PT ;  /* 0x00000005d7070c10 */ /* 0x000fe20008ffe4ff */
[----:B------:R-:W-:Y:S01]  /*2020*/  ULDC.64 UR4, c[0x0][0xa08] ;  /* 0x0002820000047ab9 */ /* 0x000fe20000000a00 */
[----:B------:R-:W4:Y:S03]  /*2030*/  LDC R43, c[0x0][0x3f4] ;  /* 0x0000fd00ff2b7b82 */ /* 0x000f260000000800 */
[----:B------:R2:W4:Y:S01]  /*2040*/  @P0 LDG.E R0, desc[UR40][R6.64] ;  /* 0x0000002806000981 */ /* 0x000522000c1e1900 */
[----:B------:R-:W-:Y:S01]  /*2050*/  SHF.R.S32.HI R33, RZ, 0x1f, R59 ;  /* 0x0000001fff217819 */ /* 0x000fe2000001143b */
[-C--:B0-----:R-:W-:Y:S01]  /*2060*/  IMAD.WIDE.U32 R4, R59, R8.reuse, RZ ;  /* 0x000000083b047225 */ /* 0x081fe200078e00ff */
[----:B------:R-:W-:Y:S02]  /*2070*/  ISETP.NE.U32.AND P0, PT, RZ, UR4, PT ;  /* 0x00000004ff007c0c */ /* 0x000fe4000bf05070 */
[----:B------:R-:W0:Y:S01]  /*2080*/  LDC.64 R14, c[0x0][0x3f8] ;  /* 0x0000fe00ff0e7b82 */ /* 0x000e220000000a00 */
[-C--:B------:R-:W-:Y:S01]  /*2090*/  IMAD R10, R33, R8.reuse, RZ ;  /* 0x00000008210a7224 */ /* 0x080fe200078e02ff */
[----:B------:R-:W-:Y:S01]  /*20a0*/  ISETP.NE.AND.EX P0, PT, RZ, UR5, PT, P0 ;  /* 0x00000005ff007c0c */ /* 0x000fe2000bf05300 */
[----:B------:R-:W-:Y:S01]  /*20b0*/  ULDC.64 UR4, c[0x0][0x308] ;  /* 0x0000c20000047ab9 */ /* 0x000fe20000000a00 */
[----:B------:R-:W-:Y:S01]  /*20c0*/  IMAD.WIDE.U32 R60, R18, R8, R16 ;  /* 0x00000008123c7225 */ /* 0x000fe200078e0010 */
[----:B------:R-:W-:-:S02]  /*20d0*/  IADD3 R65, R16, 0xa0, RZ ;  /* 0x000000a010417810 */ /* 0x000fc40007ffe0ff */
[----:B-1----:R-:W-:Y:S01]  /*20e0*/  SHF.R.U32.HI R38, RZ, 0x7, R38 ;  /* 0x00000007ff267819 */ /* 0x002fe20000011626 */
[----:B------:R-:W-:Y:S01]  /*20f0*/  IMAD R3, R59, R9, R10 ;  /* 0x000000093b037224 */ /* 0x000fe200078e020a */
[----:B------:R-:W-:Y:S01]  /*2100*/  SHF.R.S32.HI R23, RZ, 0x1f, R22 ;  /* 0x0000001fff177819 */ /* 0x000fe20000011416 */
[----:B--2---:R-:W-:Y:S01]  /*2110*/  VIADD R11, R11, 0xffffff80 ;  /* 0xffffff800b0b7836 */ /* 0x004fe20000000000 */
[----:B------:R-:W-:Y:S01]  /*2120*/  ISETP.NE.AND P6, PT, R38, 0x1, PT ;  /* 0x000000012600780c */ /* 0x000fe20003fc5270 */
[----:B------:R-:W-:Y:S01]  /*2130*/  IMAD.IADD R5, R5, 0x1, R3 ;  /* 0x0000000105057824 */ /* 0x000fe200078e0203 */
[----:B------:R-:W-:Y:S01]  /*2140*/  SHF.L.U64.HI R66, R8, 0x6, R9 ;  /* 0x0000000608427819 */ /* 0x000fe20000010209 */
[----:B------:R-:W-:Y:S01]  /*2150*/  VIADD R10, R16, 0xc0 ;  /* 0x000000c0100a7836 */ /* 0x000fe20000000000 */
[----:B------:R-:W-:Y:S01]  /*2160*/  SHF.R.S32.HI R6, RZ, 0x1f, R11 ;  /* 0x0000001fff067819 */ /* 0x000fe2000001140b */
[----:B------:R-:W-:Y:S01]  /*2170*/  IMAD.WIDE.U32 R4, R211, UR4, R4 ;  /* 0x00000004d3047c25 */ /* 0x000fe2000f8e0004 */
[----:B---3--:R-:W-:-:S02]  /*2180*/  SHF.L.U64.HI R70, R56, 0x6, R57 ;  /* 0x0000000638467819 */ /* 0x008fc40000010239 */
[----:B------:R-:W-:Y:S01]  /*2190*/  LEA.HI R36, R6, R11, RZ, 0x2 ;  /* 0x0000000b06247211 */ /* 0x000fe200078f10ff */
[----:B------:R-:W-:Y:S01]  /*21a0*/  IMAD R5, R211, UR5, R5 ;  /* 0x00000005d3057c24 */ /* 0x000fe2000f8e0205 */
[----:B------:R-:W-:Y:S01]  /*21b0*/  ULDC.64 UR4, c[0x0][0x310] ;  /* 0x0000c40000047ab9 */ /* 0x000fe20000000a00 */
[----:B------:R-:W-:Y:S01]  /*21c0*/  VIADD R64, R16, 0x80 ;  /* 0x0000008010407836 */ /* 0x000fe20000000000 */
[----:B------:R-:W-:Y:S01]  /*21d0*/  SHF.R.S32.HI R72, RZ, 0x1f, R216 ;  /* 0x0000001fff487819 */ /* 0x000fe200000114d8 */
[-C--:B------:R-:W-:Y:S01]  /*21e0*/  IMAD R30, R220, R56.reuse, RZ ;  /* 0x00000038dc1e7224 */ /* 0x080fe200078e02ff */
[----:B0-----:R-:W-:Y:S01]  /*21f0*/  SHF.L.U64.HI R68, R14, 0x6, R15 ;  /* 0x000000060e447819 */ /* 0x001fe2000001020f */
[----:B------:R-:W-:Y:S01]  /*2200*/  VIADD R73, R38, 0x8 ;  /* 0x0000000826497836 */ /* 0x000fe20000000000 */
[----:B------:R-:W-:Y:S01]  /*2210*/  SHF.R.U32.HI R38, RZ, 0x3, R205 ;  /* 0x00000003ff267819 */ /* 0x000fe200000116cd */
[C---:B------:R-:W-:Y:S02]  /*2220*/  IMAD R39, R18.reuse, R57, R30 ;  /* 0x0000003912277224 */ /* 0x040fe400078e021e */
[----:B------:R-:W-:-:S04]  /*2230*/  IMAD.WIDE.U32 R30, R18, R56, R16 ;  /* 0x00000038121e7225 */ /* 0x000fc800078e0010 */
[----:B------:R-:W-:Y:S02]  /*2240*/  IMAD.IADD R31, R39, 0x1, R31 ;  /* 0x00000001271f7824 */ /* 0x000fe400078e021f */
[----:B------:R-:W-:Y:S02]  /*2250*/  IMAD.MOV.U32 R88, RZ, RZ, 0x20 ;  /* 0x00000020ff587424 */ /* 0x000fe400078e00ff */
[----:B------:R-:W-:Y:S02]  /*2260*/  IMAD R75, R9, 0x60, RZ ;  /* 0x00000060094b7824 */ /* 0x000fe400078e02ff */
[----:B------:R-:W-:Y:S02]  /*2270*/  IMAD.SHL.U32 R67, R8, 0x40, RZ ;  /* 0x0000004008437824 */ /* 0x000fe400078e00ff */
[----:B------:R-:W-:Y:S02]  /*2280*/  IMAD.SHL.U32 R69, R14, 0x40, RZ ;  /* 0x000000400e457824 */ /* 0x000fe400078e00ff */
[----:B------:R-:W-:-:S02]  /*2290*/  IMAD R77, R57, 0x60, RZ ;  /* 0x00000060394d7824 */ /* 0x000fc400078e02ff */
[----:B------:R-:W-:Y:S02]  /*22a0*/  IMAD.SHL.U32 R71, R56, 0x40, RZ ;  /* 0x0000004038477824 */ /* 0x000fe400078e00ff */
[----:B-----5:R-:W-:-:S04]  /*22b0*/  IMAD.WIDE.U32 R30, R154, R56, R30 ;  /* 0x000000389a1e7225 */ /* 0x020fc800078e001e */
[----:B----4-:R-:W-:Y:S01]  /*22c0*/  IMAD.SHL.U32 R74, R43, 0x2, RZ ;  /* 0x000000022b4a7824 */ /* 0x010fe200078e00ff */
[----:B------:R-:W-:Y:S02]  /*22d0*/  SHF.R.S32.HI R3, RZ, 0x1f, R0 ;  /* 0x0000001fff037819 */ /* 0x000fe40000011400 */
[----:B------:R-:W-:Y:S02]  /*22e0*/  SEL R21, R0, RZ, !P0 ;  /* 0x000000ff00157207 */ /* 0x000fe40004000000 */
[----:B------:R-:W-:Y:S01]  /*22f0*/  SEL R20, R3, RZ, !P0 ;  /* 0x000000ff03147207 */ /* 0x000fe20004000000 */
[----:B------:R-:W-:Y:S02]  /*2300*/  IMAD R3, R220, R8, RZ ;  /* 0x00000008dc037224 */ /* 0x000fe400078e02ff */
[----:B------:R-:W-:-:S04]  /*2310*/  IMAD.WIDE.U32 R4, R21, UR4, R4 ;  /* 0x0000000415047c25 */ /* 0x000fc8000f8e0004 */
[----:B------:R-:W-:Y:S02]  /*2320*/  IMAD R0, R20, UR4, RZ ;  /* 0x0000000414007c24 */ /* 0x000fe4000f8e02ff */
[----:B------:R-:W-:Y:S01]  /*2330*/  IMAD R13, R18, R9, R3 ;  /* 0x00000009120d7224 */ /* 0x000fe200078e0203 */
[----:B------:R-:W-:Y:S01]  /*2340*/  IADD3 R3, P2, R4, R60, RZ ;  /* 0x0000003c04037210 */ /* 0x000fe20007f5e0ff */
[----:B------:R-:W-:Y:S01]  /*2350*/  IMAD R11, R21, UR5, R0 ;  /* 0x00000005150b7c24 */ /* 0x000fe2000f8e0200 */
[----:B------:R-:W-:Y:S05]  /*2360*/  @!P6 WARPSYNC.ALL ;  /* 0x000000000000e948 */ /* 0x000fea0003800000 */
[C---:B------:R-:W-:Y:S01]  /*2370*/  VIADD R0, R16.reuse, 0x20 ;  /* 0x0000002010007836 */ /* 0x040fe20000000000 */
[----:B------:R-:W-:Y:S01]  /*2380*/  ULDC UR4, c[0x0][0x320] ;  /* 0x0000c80000047ab9 */ /* 0x000fe20000000800 */
[----:B------:R-:W-:Y:S01]  /*2390*/  IMAD.IADD R60, R5, 0x1, R11 ;  /* 0x00000001053c7824 */ /* 0x000fe200078e020b */
[----:B------:R-:W-:Y:S01]  /*23a0*/  @!P6 BAR.SYNC.DEFER_BLOCKING 0x9, 0x100 ;  /* 0x024400000000eb1d */ /* 0x000fe20000010000 */
[C---:B------:R-:W-:Y:S01]  /*23b0*/  ISETP.GE.AND P0, PT, R16.reuse, UR4, PT ;  /* 0x0000000410007c0c */ /* 0x040fe2000bf06270 */
[----:B------:R-:W-:Y:S01]  /*23c0*/  VIADD R11, R16, 0xe0 ;  /* 0x000000e0100b7836 */ /* 0x000fe20000000000 */
[----:B------:R-:W-:Y:S01]  /*23d0*/  ISETP.GE.AND P1, PT, R0, UR4, PT ;  /* 0x0000000400007c0c */ /* 0x000fe2000bf26270 */
[----:B------:R-:W-:Y:S01]  /*23e0*/  IMAD.WIDE.U32 R8, R8, 0x60, RZ ;  /* 0x0000006008087825 */ /* 0x000fe200078e00ff */
[----:B------:R-:W-:Y:S01]  /*23f0*/  SEL R6, RZ, 0x1, P0 ;  /* 0x00000001ff067807 */ /* 0x000fe20000000000 */
[----:B------:R-:W-:Y:S01]  /*2400*/  ULDC.64 UR6, c[0x0][0x330] ;  /* 0x0000cc0000067ab9 */ /* 0x000fe20000000a00 */
[----:B------:R-:W-:Y:S01]  /*2410*/  SEL R7, RZ, 0xffffffff, P1 ;  /* 0xffffffffff077807 */ /* 0x000fe20000800000 */
[----:B------:R-:W-:Y:S01]  /*2420*/  IMAD.IADD R75, R9, 0x1, R75 ;  /* 0x00000001094b7824 */ /* 0x000fe200078e024b */
[----:B------:R-:W-:-:S02]  /*2430*/  IADD3.X R61, R60, R61, R13, P2, !PT ;  /* 0x0000003d3c3d7210 */ /* 0x000fc400017fe40d */
[----:B------:R-:W-:Y:S01]  /*2440*/  ISETP.GE.AND P1, PT, R62, UR4, PT ;  /* 0x000000043e007c0c */ /* 0x000fe2000bf26270 */
[----:B------:R-:W-:Y:S01]  /*2450*/  IMAD.SHL.U32 R7, R7, 0x2, RZ ;  /* 0x0000000207077824 */ /* 0x000fe200078e00ff */
[----:B------:R-:W-:Y:S02]  /*2460*/  ISETP.GE.AND P2, PT, R63, UR4, PT ;  /* 0x000000043f007c0c */ /* 0x000fe4000bf46270 */
[----:B------:R-:W-:Y:S02]  /*2470*/  ISETP.GE.AND P0, PT, R10, UR4, PT ;  /* 0x000000040a007c0c */ /* 0x000fe4000bf06270 */
[----:B------:R-:W-:Y:S02]  /*2480*/  ISETP.GE.AND P3, PT, R11, UR4, PT ;  /* 0x000000040b007c0c */ /* 0x000fe4000bf66270 */
[----:B------:R-:W-:Y:S01]  /*2490*/  LOP3.LUT R10, R7, 0x2, R6, 0xe2, !PT ;  /* 0x00000002070a7812 */ /* 0x000fe200078ee206 */
[----:B------:R-:W-:Y:S01]  /*24a0*/  IMAD.WIDE.U32 R6, R211, UR6, R16 ;  /* 0x00000006d3067c25 */ /* 0x000fe2000f8e0010 */
[----:B------:R-:W-:-:S02]  /*24b0*/  SEL R11, RZ, 0x4, P1 ;  /* 0x00000004ff0b7807 */ /* 0x000fc40000800000 */
[----:B------:R-:W-:Y:S01]  /*24c0*/  SEL R12, RZ, 0x8, P2 ;  /* 0x00000008ff0c7807 */ /* 0x000fe20001000000 */
[----:B------:R-:W-:Y:S01]  /*24d0*/  IMAD R7, R211, UR7, R7 ;  /* 0x00000007d3077c24 */ /* 0x000fe2000f8e0207 */
[----:B------:R-:W-:Y:S02]  /*24e0*/  ISETP.GE.AND P1, PT, R64, UR4, PT ;  /* 0x0000000440007c0c */ /* 0x000fe4000bf26270 */
[----:B------:R-:W-:Y:S01]  /*24f0*/  ISETP.GE.AND P2, PT, R65, UR4, PT ;  /* 0x0000000441007c0c */ /* 0x000fe2000bf46270 */
[----:B------:R-:W-:Y:S01]  /*2500*/  ULDC.64 UR4, c[0x0][0x338] ;  /* 0x0000ce0000047ab9 */ /* 0x000fe20000000a00 */
[----:B------:R-:W-:Y:S01]  /*2510*/  LOP3.LUT R10, R12, R10, R11, 0xfe, !PT ;  /* 0x0000000a0c0a7212 */ /* 0x000fe200078efe0b */
[----:B------:R-:W-:Y:S01]  /*2520*/  IMAD R13, R20, UR4, RZ ;  /* 0x00000004140d7c24 */ /* 0x000fe2000f8e02ff */
[----:B------:R-:W-:Y:S01]  /*2530*/  SEL R11, RZ, 0x10, P1 ;  /* 0x00000010ff0b7807 */ /* 0x000fe20000800000 */
[C---:B------:R-:W-:Y:S01]  /*2540*/  IMAD.WIDE.U32 R6, R21.reuse, UR4, R6 ;  /* 0x0000000415067c25 */ /* 0x040fe2000f8e0006 */
[----:B------:R-:W-:Y:S01]  /*2550*/  SEL R12, RZ, 0x20, P2 ;  /* 0x00000020ff0c7807 */ /* 0x000fe20001000000 */
[----:B------:R-:W-:Y:S01]  /*2560*/  ULDC UR4, c[0x0][0x2f4] ;  /* 0x0000bd0000047ab9 */ /* 0x000fe20000000800 */
[----:B------:R-:W-:Y:S01]  /*2570*/  IADD3 R58, P1, R18, R59, RZ ;  /* 0x0000003b123a7210 */ /* 0x000fe20007f3e0ff */
[----:B------:R-:W-:Y:S01]  /*2580*/  IMAD R41, R21, UR5, R13 ;  /* 0x0000000515297c24 */ /* 0x000fe2000f8e020d */
[----:B------:R-:W-:Y:S01]  /*2590*/  LOP3.LUT R11, R12, R10, R11, 0xfe, !PT ;  /* 0x0000000a0c0b7212 */ /* 0x000fe200078efe0b */
[----:B------:R-:W-:Y:S01]  /*25a0*/  IMAD.WIDE.U32 R20, R18, R56, R22 ;  /* 0x0000003812147225 */ /* 0x000fe200078e0016 */
[----:B------:R-:W-:-:S02]  /*25b0*/  SEL R10, RZ, 0x40, P0 ;  /* 0x00000040ff0a7807 */ /* 0x000fc40000000000 */
[----:B------:R-:W-:Y:S01]  /*25c0*/  ISETP.GE.AND P0, PT, R16, R43, PT ;  /* 0x0000002b1000720c */ /* 0x000fe20003f06270 */
[----:B------:R-:W-:Y:S01]  /*25d0*/  IMAD.IADD R21, R21, 0x1, R39 ;  /* 0x0000000115157824 */ /* 0x000fe200078e0227 */
[----:B------:R-:W-:Y:S01]  /*25e0*/  SHF.R.S32.HI R39, RZ, 0x1f, R36 ;  /* 0x0000001fff277819 */ /* 0x000fe20000011424 */
[----:B------:R-:W-:Y:S01]  /*25f0*/  IMAD.WIDE.U32 R12, R18, R14, R16 ;  /* 0x0000000e120c7225 */ /* 0x000fe200078e0010 */
[----:B------:R-:W-:Y:S02]  /*2600*/  LOP3.LUT R94, R11, R10, RZ, 0xfc, !PT ;  /* 0x0000000a0b5e7212 */ /* 0x000fe400078efcff */
[----:B------:R-:W-:Y:S01]  /*2610*/  LEA.HI R39, R39, R18, RZ, 0x3 ;  /* 0x0000001227277211 */ /* 0x000fe200078f18ff */
[CC--:B------:R-:W-:Y:S01]  /*2620*/  IMAD R10, R220.reuse, R14.reuse, RZ ;  /* 0x0000000edc0a7224 */ /* 0x0c0fe200078e02ff */
[----:B------:R-:W-:Y:S01]  /*2630*/  SEL R35, R43, RZ, P0 ;  /* 0x000000ff2b237207 */ /* 0x000fe20000000000 */
[----:B------:R-:W-:Y:S01]  /*2640*/  IMAD.X R59, R220, 0x1, R33, P1 ;  /* 0x00000001dc3b7824 */ /* 0x000fe200008e0621 */
[----:B------:R-:W-:Y:S01]  /*2650*/  LOP3.LUT R39, R39, 0xfffffff8, RZ, 0xc0, !PT ;  /* 0xfffffff827277812 */ /* 0x000fe200078ec0ff */
[C---:B------:R-:W-:Y:S01]  /*2660*/  IMAD R37, R18.reuse, R15, R10 ;  /* 0x0000000f12257224 */ /* 0x040fe200078e020a */
[----:B------:R-:W-:Y:S01]  /*2670*/  SEL R93, RZ, 0xffffff80, P3 ;  /* 0xffffff80ff5d7807 */ /* 0x000fe20001800000 */
[----:B------:R-:W-:Y:S01]  /*2680*/  IMAD.WIDE.U32 R10, R18, R14, R22 ;  /* 0x0000000e120a7225 */ /* 0x000fe200078e0016 */
[----:B------:R-:W-:-:S02]  /*2690*/  ISETP.GE.AND P2, PT, R0, UR4, PT ;  /* 0x0000000400007c0c */ /* 0x000fc4000bf46270 */
[----:B------:R-:W-:Y:S01]  /*26a0*/  LOP3.LUT R93, R94, 0x80, R93, 0xc8, !PT ;  /* 0x000000805e5d7812 */ /* 0x000fe200078ec85d */
[----:B------:R-:W-:Y:S01]  /*26b0*/  IMAD.IADD R35, R16, 0x1, R35 ;  /* 0x0000000110237824 */ /* 0x000fe200078e0223 */
[----:B------:R-:W-:Y:S01]  /*26c0*/  LOP3.LUT R94, R94, 0x40, RZ, 0xc0, !PT ;  /* 0x000000405e5e7812 */ /* 0x000fe200078ec0ff */
[----:B------:R-:W-:Y:S02]  /*26d0*/  IMAD.IADD R39, R18, 0x1, -R39 ;  /* 0x0000000112277824 */ /* 0x000fe400078e0a27 */
[----:B------:R-:W-:Y:S01]  /*26e0*/  IMAD.IADD R11, R11, 0x1, R37 ;  /* 0x000000010b0b7824 */ /* 0x000fe200078e0225 */
[----:B------:R-:W-:Y:S01]  /*26f0*/  SHF.R.S32.HI R32, RZ, 0x1f, R35 ;  /* 0x0000001fff207819 */ /* 0x000fe20000011423 */
[----:B------:R-:W-:Y:S01]  /*2700*/  IMAD.IADD R13, R37, 0x1, R13 ;  /* 0x00000001250d7824 */ /* 0x000fe200078e020d */
[----:B------:R-:W-:Y:S01]  /*2710*/  SHF.R.S32.HI R37, RZ, 0x1f, R154 ;  /* 0x0000001fff257819 */ /* 0x000fe2000001149a */
[----:B------:R-:W-:Y:S01]  /*2720*/  IMAD.SHL.U32 R82, R39, 0x40, RZ ;  /* 0x0000004027527824 */ /* 0x000fe200078e00ff */
[----:B------:R-:W-:Y:S01]  /*2730*/  LEA.HI R32, R32, R35, RZ, 0x3 ;  /* 0x0000002320207211 */ /* 0x000fe200078f18ff */
[----:B------:R-:W-:Y:S01]  /*2740*/  IMAD R35, R15, 0x60, RZ ;  /* 0x000000600f237824 */ /* 0x000fe200078e02ff */
[----:B------:R-:W-:Y:S01]  /*2750*/  LOP3.LUT P1, RZ, R39, 0x4, RZ, 0xc0, !PT ;  /* 0x0000000427ff7812 */ /* 0x000fe2000782c0ff */
[C---:B------:R-:W-:Y:S01]  /*2760*/  IMAD R34, R37.reuse, R14, RZ ;  /* 0x0000000e25227224 */ /* 0x040fe200078e02ff */
[----:B------:R-:W-:Y:S01]  /*2770*/  LOP3.LUT R82, R82, 0x1c0, RZ, 0xc0, !PT ;  /* 0x000001c052527812 */ /* 0x000fe200078ec0ff */
[----:B------:R-:W-:Y:S01]  /*2780*/  IMAD R37, R37, R56, RZ ;  /* 0x0000003825257224 */ /* 0x000fe200078e02ff */
[----:B------:R-:W-:Y:S01]  /*2790*/  LOP3.LUT R33, R205, 0x38, R32, 0xf8, !PT ;  /* 0x00000038cd217812 */ /* 0x000fe200078ef820 */
[C---:B------:R-:W-:Y:S01]  /*27a0*/  IMAD R79, R154.reuse, R15, R34 ;  /* 0x0000000f9a4f7224 */ /* 0x040fe200078e0222 */
[----:B------:R-:W-:Y:S01]  /*27b0*/  SHF.R.U32.HI R85, RZ, 0x3, R82 ;  /* 0x00000003ff557819 */ /* 0x000fe20000011652 */
[----:B------:R-:W-:Y:S01]  /*27c0*/  IMAD.WIDE.U32 R10, R154, R14, R10 ;  /* 0x0000000e9a0a7225 */ /* 0x000fe200078e000a */
[----:B------:R-:W-:-:S02]  /*27d0*/  LOP3.LUT R34, R82, 0x18, R16, 0xf8, !PT ;  /* 0x0000001852227812 */ /* 0x000fc400078ef810 */
[----:B------:R-:W-:Y:S01]  /*27e0*/  LOP3.LUT R33, R33, R38, RZ, 0x3c, !PT ;  /* 0x0000002621217212 */ /* 0x000fe200078e3cff */
[----:B------:R-:W-:Y:S01]  /*27f0*/  IMAD.WIDE.U32 R12, R154, R14, R12 ;  /* 0x0000000e9a0c7225 */ /* 0x000fe200078e000c */
[----:B------:R-:W-:Y:S02]  /*2800*/  SHF.R.S32.HI R83, RZ, 0x3, R32 ;  /* 0x00000003ff537819 */ /* 0x000fe40000011420 */
[----:B------:R-:W-:Y:S01]  /*2810*/  LOP3.LUT R84, R32, 0xfffffff8, RZ, 0xc0, !PT ;  /* 0xfffffff820547812 */ /* 0x000fe200078ec0ff */
[----:B------:R-:W-:Y:S01]  /*2820*/  IMAD R37, R154, R57, R37 ;  /* 0x000000399a257224 */ /* 0x000fe200078e0225 */
[-C--:B------:R-:W-:Y:S01]  /*2830*/  LOP3.LUT R89, R34, R85.reuse, RZ, 0x3c, !PT ;  /* 0x0000005522597212 */ /* 0x080fe200078e3cff */
[----:B------:R-:W-:Y:S01]  /*2840*/  IMAD.WIDE.U32 R20, R154, R56, R20 ;  /* 0x000000389a147225 */ /* 0x000fe200078e0014 */
[----:B------:R-:W-:Y:S02]  /*2850*/  LOP3.LUT R32, R82, 0x38, R32, 0xf8, !PT ;  /* 0x0000003852207812 */ /* 0x000fe400078ef820 */
[----:B------:R-:W-:Y:S01]  /*2860*/  SEL R88, R88, 0xffffffe0, !P1 ;  /* 0xffffffe058587807 */ /* 0x000fe20004800000 */
[----:B------:R-:W-:Y:S01]  /*2870*/  IMAD.IADD R87, R208, 0x1, R33 ;  /* 0x00000001d0577824 */ /* 0x000fe200078e0221 */
[----:B------:R-:W-:Y:S01]  /*2880*/  LOP3.LUT R33, R32, R85, RZ, 0x3c, !PT ;  /* 0x0000005520217212 */ /* 0x000fe200078e3cff */
[----:B------:R-:W-:Y:S01]  /*2890*/  IMAD.WIDE.U32 R14, R14, 0x60, RZ ;  /* 0x000000600e0e7825 */ /* 0x000fe200078e00ff */
[----:B------:R-:W-:-:S02]  /*28a0*/  SHF.R.S32.HI R86, RZ, 0x1f, R84 ;  /* 0x0000001fff567819 */ /* 0x000fc40000011454 */
[----:B------:R-:W-:Y:S01]  /*28b0*/  ISETP.GE.AND P1, PT, R16, UR4, PT ;  /* 0x0000000410007c0c */ /* 0x000fe2000bf26270 */
[----:B------:R-:W-:Y:S01]  /*28c0*/  IMAD.WIDE.U32 R56, R56, 0x60, RZ ;  /* 0x0000006038387825 */ /* 0x000fe200078e00ff */
[----:B------:R-:W-:-:S03]  /*28d0*/  LEA R90, R206, R33, 0x9 ;  /* 0x00000021ce5a7211 */ /* 0x000fc600078e48ff */
[----:B------:R-:W-:Y:S02]  /*28e0*/  IMAD R89, R206, 0x200, R89 ;  /* 0x00000200ce597824 */ /* 0x000fe400078e0259 */
[----:B------:R-:W-:Y:S02]  /*28f0*/  IMAD.IADD R78, R11, 0x1, R79 ;  /* 0x000000010b4e7824 */ /* 0x000fe400078e024f */
[----:B------:R-:W-:Y:S02]  /*2900*/  IMAD.IADD R76, R15, 0x1, R35 ;  /* 0x000000010f4c7824 */ /* 0x000fe400078e0223 */
[----:B------:R-:W-:Y:S02]  /*2910*/  IMAD.IADD R77, R57, 0x1, R77 ;  /* 0x00000001394d7824 */ /* 0x000fe400078e024d */
[----:B------:R-:W-:Y:S02]  /*2920*/  IMAD.IADD R79, R79, 0x1, R13 ;  /* 0x000000014f4f7824 */ /* 0x000fe400078e020d */
[----:B------:R-:W-:-:S02]  /*2930*/  IMAD.IADD R80, R21, 0x1, R37 ;  /* 0x0000000115507824 */ /* 0x000fc400078e0225 */
[----:B------:R-:W-:Y:S02]  /*2940*/  IMAD.IADD R81, R37, 0x1, R31 ;  /* 0x0000000125517824 */ /* 0x000fe400078e021f */
[----:B------:R-:W-:Y:S02]  /*2950*/  IMAD.IADD R91, R88, 0x1, R89 ;  /* 0x00000001585b7824 */ /* 0x000fe400078e0259 */
[----:B------:R-:W-:-:S07]  /*2960*/  IMAD.IADD R92, R7, 0x1, R41 ;  /* 0x00000001075c7824 */ /* 0x000fce00078e0229 */
.L_x_9694:
[----:B------:R-:W-:Y:S01]  /*2970*/  VIADD R45, R27, 0xffffffff ;  /* 0xffffffff1b2d7836 */ /* 0x000fe20000000000 */
[----:B0-----:R-:W0:Y:S01]  /*2980*/  LDC.64 R98, c[0x0][0x2e8] ;  /* 0x0000ba00ff627b82 */ /* 0x001e220000000a00 */
        /* <DEDUP_REMOVED lines=8> */
[----:B------:R-:W-:Y:S01]  /*2a10*/  IADD3 R27, P3, P4, R3, R100, R67 ;  /* 0x00000064031b7210 */ /* 0x000fe20007c7e043 */
[----:B------:R-:W-:-:S02]  /*2a20*/  IMAD R103, R103, 0x2, R26 ;  /* 0x0000000267677824 */ /* 0x000fc400078e021a */
[----:B------:R-:W-:-:S05]  /*2a30*/  IMAD.IADD R50, R101, 0x1, R33 ;  /* 0x0000000165327824 */ /* 0x000fca00078e0221 */
[----:B------:R-:W-:Y:S02]  /*2a40*/  IADD3.X R32, R61, R50, R66, P3, P4 ;  /* 0x000000323d207210 */ /* 0x000fe40001fe8442 */
[----:B------:R-:W-:-:S04]  /*2a50*/  IADD3 R33, P4, R3, R100, RZ ;  /* 0x0000006403217210 */ /* 0x000fc80007f9e0ff */
[-C--:B0-----:R-:W-:Y:S01]  /*2a60*/  LEA R42, P3, R33, R98.reuse, 0x1 ;  /* 0x00000062212a7211 */ /* 0x081fe200078608ff */
[----:B------:R-:W-:Y:S01]  /*2a70*/  IMAD.X R34, R50, 0x1, R61, P4 ;  /* 0x0000000132227824 */ /* 0x000fe200020e063d */
[----:B------:R-:W-:-:S04]  /*2a80*/  LEA R40, P4, R27, R98, 0x1 ;  /* 0x000000621b287211 */ /* 0x000fc800078808ff */
[-C--:B------:R-:W-:Y:S02]  /*2a90*/  LEA.HI.X R43, R33, R99.reuse, R34, 0x1, P3 ;  /* 0x00000063212b7211 */ /* 0x080fe400018f0c22 */
[----:B-1----:R-:W-:Y:S02]  /*2aa0*/  ISETP.GE.AND P3, PT, R102, 0x1, PT ;  /* 0x000000016600780c */ /* 0x002fe40003f66270 */
[----:B------:R-:W-:Y:S01]  /*2ab0*/  LEA.HI.X R41, R27, R99, R32, 0x1, P4 ;  /* 0x000000631b297211 */ /* 0x000fe200020f0c20 */
[----:B------:R-:W-:Y:S01]  /*2ac0*/  IMAD R27, R2, 0x1800, R89 ;  /* 0x00001800021b7824 */ /* 0x000fe200078e0259 */
[----:B------:R-:W-:-:S03]  /*2ad0*/  ISETP.GT.AND P4, PT, R45, R28, PT ;  /* 0x0000001c2d00720c */ /* 0x000fc60003f84270 */
[----:B------:R-:W-:Y:S01]  /*2ae0*/  IMAD R104, R27, 0x2, R26 ;  /* 0x000000021b687824 */ /* 0x000fe200078e021a */
[----:B------:R-:W-:Y:S01]  /*2af0*/  P2R R96, PR, RZ, 0x10 ;  /* 0x00000010ff607803 */ /* 0x000fe20000000000 */
[----:B------:R-:W-:-:S04]  /*2b00*/  IMAD.MOV.U32 R27, RZ, RZ, R45 ;  /* 0x000000ffff1b7224 */ /* 0x000fc800078e002d */
[----:B------:R-:W-:Y:S05]  /*2b10*/  @!P3 BRA `(.L_x_9648) ;  /* 0x0000002400dcb947 */ /* 0x000fea0003800000 */
        /* <DEDUP_REMOVED lines=10> */
[----:B------:R-:W-:Y:S02]  /*2bc0*/  IMAD.IADD R95, R33, 0x1, R37 ;  /* 0x00000001215f7824 */ /* 0x000fe400078e0225 */
        /* <DEDUP_REMOVED lines=18> */
[----:B------:R-:W-:-:S05]  /*2cf0*/  IADD3 R48, P3, R20, R34, RZ ;  /* 0x0000002214307210 */ /* 0x000fca0007f7e0ff */
[----:B------:R-:W-:Y:S01]  /*2d00*/  IMAD.X R49, R105, 0x1, R80, P3 ;  /* 0x0000000169317824 */ /* 0x000fe200018e0650 */
        /* <DEDUP_REMOVED lines=13> */
.L_x_9651:
[----:B------:R-:W-:Y:S05]  /*2de0*/  BSYNC B1 ;  /* 0x0000000000017941 */ /* 0x000fea0003800000 */
.L_x_9650:
[----:B------:R-:W-:Y:S01]  /*2df0*/  ISETP.GE.AND P5, PT, R216, R97, PT ;  /* 0x00000061d800720c */ /* 0x000fe20003fa6270 */
[----:B------:R-:W-:Y:S01]  /*2e00*/  BSSY B1, `(.L_x_9652) ;  /* 0x0000018000017945 */ /* 0x000fe20003800000 */
[----:B0----5:R-:W-:Y:S02]  /*2e10*/  IMAD.MOV.U32 R98, RZ, RZ, R50 ;  /* 0x000000ffff627224 */ /* 0x021fe400078e0032 */
[----:B------:R-:W-:-:S09]  /*2e20*/  IMAD.MOV.U32 R99, RZ, RZ, R51 ;  /* 0x000000ffff637224 */ /* 0x000fd200078e0033 */
[----:B------:R-:W-:Y:S05]  /*2e30*/  @P5 BRA `(.L_x_9653) ;  /* 0x0000000000505947 */ /* 0x000fea0003800000 */
[----:B------:R-:W-:Y:S01]  /*2e40*/  IADD3 R33, P3, P6, R10, R32, R69 ;  /* 0x000000200a217210 */ /* 0x000fe20007e7e045 */
[----:B------:R-:W-:Y:S01]  /*2e50*/  ULDC.64 UR4, c[0x0][0x3e8] ;  /* 0x0000fa0000047ab9 */ /* 0x000fe20000000a00 */
[----:B------:R-:W-:Y:S02]  /*2e60*/  CS2R R44, SRZ ;  /* 0x00000000002c7805 */ /* 0x000fe4000001ff00 */
[----:B------:R-:W-:Y:S02]  /*2e70*/  CS2R R46, SRZ ;  /* 0x00000000002e7805 */ /* 0x000fe4000001ff00 */
[----:B------:R-:W-:Y:S02]  /*2e80*/  IADD3.X R38, R78, R95, R68, P3, P6 ;  /* 0x0000005f4e267210 */ /* 0x000fe40001fec444 */
[----:B------:R-:W-:-:S04]  /*2e90*/  IADD3 R35, P3, P6, R20, R34, R71 ;  /* 0x0000002214237210 */ /* 0x000fc80007e7e047 */
        /* <DEDUP_REMOVED lines=14> */
.L_x_9653:
[----:B------:R-:W-:Y:S05]  /*2f80*/  BSYNC B1 ;  /* 0x0000000000017941 */ /* 0x000fea0003800000 */
.L_x_9652:
[----:B0-----:R-:W-:Y:S01]  /*2f90*/  IMAD.MOV.U32 R32, RZ, RZ, R52 ;  /* 0x000000ffff207224 */ /* 0x001fe200078e0034 */
[----:B------:R-:W-:Y:S01]  /*2fa0*/  UISETP.NE.AND UP0, UPT, UR44, 0x3, UPT ;  /* 0x000000032c00788c */ /* 0x000fe2000bf05270 */
[----:B------:R-:W-:Y:S01]  /*2fb0*/  IMAD.MOV.U32 R33, RZ, RZ, R53 ;  /* 0x000000ffff217224 */ /* 0x000fe200078e0035 */
[----:B------:R-:W-:Y:S01]  /*2fc0*/  PRMT R105, R99, 0x5410, R98 ;  /* 0x0000541063697816 */ /* 0x000fe20000000062 */
[----:B------:R-:W-:Y:S02]  /*2fd0*/  IMAD.MOV.U32 R34, RZ, RZ, R54 ;  /* 0x000000ffff227224 */ /* 0x000fe400078e0036 */
[----:B------:R-:W-:Y:S01]  /*2fe0*/  IMAD.MOV.U32 R35, RZ, RZ, R55 ;  /* 0x000000ffff237224 */ /* 0x000fe200078e0037 */
[----:B------:R-:W-:Y:S01]  /*2ff0*/  PRMT R113, R32, 0x5410, R33 ;  /* 0x0000541020717816 */ /* 0x000fe20000000021 */
[----:B------:R-:W-:Y:S01]  /*3000*/  IMAD.MOV.U32 R32, RZ, RZ, R48 ;  /* 0x000000ffff207224 */ /* 0x000fe200078e0030 */
[----:B------:R-:W-:Y:S01]  /*3010*/  PLOP3.LUT P3, PT, PT, PT, UP0, 0x80, 0x0 ;  /* 0x000000000000781c */ /* 0x000fe20003f6f008 */
[----:B------:R-:W-:Y:S01]  /*3020*/  IMAD.MOV.U32 R33, RZ, RZ, R49 ;  /* 0x000000ffff217224 */ /* 0x000fe200078e0031 */
[----:B------:R-:W-:Y:S01]  /*3030*/  PRMT R114, R34, 0x5410, R35 ;  /* 0x0000541022727816 */ /* 0x000fe20000000023 */
[----:B-----5:R-:W-:Y:S01]  /*3040*/  IMAD.MOV.U32 R34, RZ, RZ, R44 ;  /* 0x000000ffff227224 */ /* 0x020fe200078e002c */
[----:B------:R-:W-:-:S02]  /*3050*/  MOV R35, R45 ;  /* 0x0000002d00237202 */ /* 0x000fc40000000f00 */
[----:B------:R-:W-:Y:S01]  /*3060*/  PRMT R107, R32, 0x5410, R33 ;  /* 0x00005410206b7816 */ /* 0x000fe20000000021 */
[----:B------:R-:W-:Y:S01]  /*3070*/  IMAD.MOV.U32 R32, RZ, RZ, R38 ;  /* 0x000000ffff207224 */ /* 0x000fe200078e0026 */
[----:B------:R-:W-:Y:S01]  /*3080*/  PRMT R100, R34, 0x5410, R35 ;  /* 0x0000541022647816 */ /* 0x000fe20000000023 */
[----:B------:R-:W-:Y:S02]  /*3090*/  IMAD.MOV.U32 R33, RZ, RZ, R39 ;  /* 0x000000ffff217224 */ /* 0x000fe400078e0027 */
[----:B------:R-:W-:Y:S02]  /*30a0*/  IMAD.MOV.U32 R34, RZ, RZ, R46 ;  /* 0x000000ffff227224 */ /* 0x000fe400078e002e */
[----:B------:R-:W-:Y:S01]  /*30b0*/  IMAD.MOV.U32 R35, RZ, RZ, R47 ;  /* 0x000000ffff237224 */ /* 0x000fe200078e002f */
[----:B------:R-:W-:Y:S01]  /*30c0*/  PRMT R98, R32, 0x5410, R33 ;  /* 0x0000541020627816 */ /* 0x000fe20000000021 */
[----:B------:R-:W-:Y:S02]  /*30d0*/  IMAD.MOV.U32 R32, RZ, RZ, R36 ;  /* 0x000000ffff207224 */ /* 0x000fe400078e0024 */
[----:B------:R-:W-:Y:S01]  /*30e0*/  IMAD.MOV.U32 R33, RZ, RZ, R37 ;  /* 0x000000ffff217224 */ /* 0x000fe200078e0025 */
[----:B------:R-:W-:-:S04]  /*30f0*/  PRMT R101, R34, 0x5410, R35 ;  /* 0x0000541022657816 */ /* 0x000fc80000000023 */
[----:B------:R-:W-:Y:S01]  /*3100*/  PRMT R99, R32, 0x5410, R33 ;  /* 0x0000541020637816 */ /* 0x000fe20000000021 */
[----:B------:R-:W-:Y:S06]  /*3110*/  @!P3 BRA `(.L_x_9654) ;  /* 0x000000000004b947 */ /* 0x000fec0003800000 */
[----:B------:R-:W-:Y:S01]  /*3120*/  BPT.TRAP 0x1 ;  /* 0x000000040000795c */ /* 0x000fe20000300000 */
.L_x_9654:
[----:B------:R-:W-:Y:S01]  /*3130*/  IMAD R95, R2, 0x8, R19 ;  /* 0x00000008025f7824 */ /* 0x000fe200078e0213 */
[----:B------:R-:W-:Y:S01]  /*3140*/  SHF.L.U32 R106, R201, 0x1f, RZ ;  /* 0x0000001fc96a7819 */ /* 0x000fe200000006ff */
[----:B------:R-:W-:Y:S03]  /*3150*/  BSSY B1, `(.L_x_9655) ;  /* 0x0000003000017945 */ /* 0x000fe60003800000 */
[----:B------:R-:W0:Y:S02]  /*3160*/  SYNCS.PHASECHK.TRANS64.TRYWAIT P6, [R95+URZ+0x22890], R106 ;  /* 0x0228906a5f0075a7 */ /* 0x000e2400080c017f */
[----:B0-----:R-:W-:Y:S05]  /*3170*/  @!P6 BRA `(.L_x_9656) ;  /* 0x0000017000d4e947 */ /* 0x001fea0003800000 */
.L_x_9943:
[----:B------:R-:W-:Y:S05]  /*3180*/  BSYNC B1 ;  /* 0x0000000000017941 */ /* 0x000fea0003800000 */
.L_x_9655:
[----:B------:R-:W-:Y:S04]  /*3190*/  BSSY B1, `(.L_x_9657) ;  /* 0x0000064000017945 */ /* 0x000fe80003800000 */
[----:B------:R-:W-:Y:S05]  /*31a0*/  @P4 BRA `(.L_x_9658) ;  /* 0x0000000400884947 */ /* 0x000fea0003800000 */
[----:B------:R-:W-:Y:S04]  /*31b0*/  BSSY B2, `(.L_x_9659) ;  /* 0x0000031000027945 */ /* 0x000fe80003800000 */
[----:B------:R-:W-:Y:S05]  /*31c0*/  @P1 BRA `(.L_x_9660) ;  /* 0x0000000000bc1947 */ /* 0x000fea0003800000 */
[----:B------:R1:W2:Y:S01]  /*31d0*/  LDS.128 R32, [R104] ;  /* 0x0000000068207984 */ /* 0x0002a20000000c00 */
        /* <DEDUP_REMOVED lines=9> */
[----:B------:R-:W-:Y:S01]  /*3270*/  SHF.R.U32.HI R110, RZ, 0x10, R53 ;  /* 0x00000010ff6e7819 */ /* 0x000fe20000011635 */
[----:B------:R-:W-:Y:S02]  /*3280*/  HADD2.F32 R108, -RZ, R108.H0_H0 ;  /* 0x2000006cff6c7230 */ /* 0x000fe40000004100 */
[----:B------:R-:W-:Y:S02]  /*3290*/  HADD2.F32 R109, -RZ, R109.H0_H0 ;  /* 0x2000006dff6d7230 */ /* 0x000fe40000004100 */
[----:B------:R-:W-:-:S02]  /*32a0*/  HADD2.F32 R53, -RZ, R52.H1_H1 ;  /* 0x30000034ff357230 */ /* 0x000fc40000004100 */
[----:B------:R-:W-:Y:S02]  /*32b0*/  HADD2.F32 R54, -RZ, R111.H0_H0 ;  /* 0x2000006fff367230 */ /* 0x000fe40000004100 */
[----:B------:R-:W-:Y:S02]  /*32c0*/  HADD2.F32 R55, -RZ, R110.H0_H0 ;  /* 0x2000006eff377230 */ /* 0x000fe40000004100 */
[-C--:B------:R-:W-:Y:S01]  /*32d0*/  FMUL.FTZ R110, R35, R108.reuse ;  /* 0x0000006c236e7220 */ /* 0x080fe20000410000 */
[----:B------:R-:W-:Y:S02]  /*32e0*/  HADD2.F32 R52, -RZ, R52.H0_H0 ;  /* 0x20000034ff347230 */ /* 0x000fe40000004100 */
[----:B------:R-:W-:Y:S01]  /*32f0*/  FMUL.FTZ R108, R33, R108 ;  /* 0x0000006c216c7220 */ /* 0x000fe20000410000 */
[-C--:B------:R-:W-:Y:S01]  /*3300*/  FMUL.FTZ R111, R53, R109.reuse ;  /* 0x0000006d356f7220 */ /* 0x080fe20000410000 */
[-C--:B------:R-:W-:Y:S01]  /*3310*/  FFMA.FTZ R33, R33, R54.reuse, -R110 ;  /* 0x0000003621217223 */ /* 0x080fe2000001086e */
[C---:B------:R-:W-:Y:S01]  /*3320*/  FMUL.FTZ R112, R52.reuse, R109 ;  /* 0x0000006d34707220 */ /* 0x040fe20000410000 */
[----:B------:R-:W-:Y:S01]  /*3330*/  FFMA.FTZ R108, R35, R54, R108 ;  /* 0x00000036236c7223 */ /* 0x000fe2000001006c */
[----:B------:R-:W-:Y:S01]  /*3340*/  FFMA.FTZ R110, R52, R55, -R111 ;  /* 0x00000037346e7223 */ /* 0x000fe2000001086f */
[----:B------:R-:W-:-:S02]  /*3350*/  HADD2.F32 R54, -RZ, R114.H0_H0 ;  /* 0x20000072ff367230 */ /* 0x000fc40000004100 */
[----:B------:R-:W-:Y:S01]  /*3360*/  FFMA.FTZ R115, R53, R55, R112 ;  /* 0x0000003735737223 */ /* 0x000fe20000010070 */
[----:B------:R-:W-:Y:S01]  /*3370*/  HADD2.F32 R109, -RZ, R114.H1_H1 ;  /* 0x30000072ff6d7230 */ /* 0x000fe20000004100 */
[----:B------:R-:W-:Y:S01]  /*3380*/  F2FP.F16.F32.PACK_AB R33, R108, R33 ;  /* 0x000000216c21723e */ /* 0x000fe200000000ff */
        /* <DEDUP_REMOVED lines=16> */
[----:B------:R-:W-:-:S07]  /*3490*/  F2FP.F16.F32.PACK_AB R34, R52, R113 ;  /* 0x000000713422723e */ /* 0x000fce00000000ff */
.L_x_9662:
[----:B------:R-:W-:Y:S05]  /*34a0*/  BSYNC B3 ;  /* 0x0000000000037941 */ /* 0x000fea0003800000 */
.L_x_9661:
[----:B--2---:R1:W-:Y:S02]  /*34b0*/  STG.E.128 desc[UR40][R42.64], R32 ;  /* 0x000000202a007986 */ /* 0x0043e4000c101d28 */
.L_x_9660:
[----:B------:R-:W-:Y:S05]  /*34c0*/  BSYNC B2 ;  /* 0x0000000000027941 */ /* 0x000fea0003800000 */
.L_x_9659:
[----:B------:R-:W-:Y:S05]  /*34d0*/  @P2 BRA `(.L_x_9658) ;  /* 0x0000000000bc2947 */ /* 0x000fea0003800000 */
[----:B-1----:R1:W2:Y:S01]  /*34e0*/  LDS.128 R32, [R103] ;  /* 0x0000000067207984 */ /* 0x0022a20000000c00 */
        /* <DEDUP_REMOVED lines=11> */
[--C-:B------:R-:W-:Y:S02]  /*35a0*/  HADD2.F32 R49, -RZ, R35.reuse.H1_H1 ;  /* 0x30000023ff317230 */ /* 0x100fe40000004100 */
[----:B------:R-:W-:Y:S01]  /*35b0*/  FMUL.FTZ R108, R34, R51 ;  /* 0x00000033226c7220 */ /* 0x000fe20000410000 */
[----:B------:R-:W-:Y:S02]  /*35c0*/  HADD2.F32 R35, -RZ, R35.H0_H0 ;  /* 0x20000023ff237230 */ /* 0x000fe40000004100 */
[----:B------:R-:W-:Y:S02]  /*35d0*/  HADD2.F32 R33, -RZ, R33.H0_H0 ;  /* 0x20000021ff217230 */ /* 0x000fe40000004100 */
[-C--:B------:R-:W-:Y:S01]  /*35e0*/  FMUL.FTZ R110, R49, R54.reuse ;  /* 0x00000036316e7220 */ /* 0x080fe20000410000 */
[----:B------:R-:W-:Y:S02]  /*35f0*/  HADD2.F32 R50, -RZ, R50.H0_H0 ;  /* 0x20000032ff327230 */ /* 0x000fe40000004100 */
[----:B------:R-:W-:Y:S01]  /*3600*/  FMUL.FTZ R54, R35, R54 ;  /* 0x0000003623367220 */ /* 0x000fe20000410000 */
[----:B------:R-:W-:-:S02]  /*3610*/  HADD2.F32 R52, -RZ, R52.H0_H0 ;  /* 0x20000034ff347230 */ /* 0x000fc40000004100 */
[C---:B------:R-:W-:Y:S01]  /*3620*/  FMUL.FTZ R51, R33.reuse, R51 ;  /* 0x0000003321337220 */ /* 0x040fe20000410000 */
[----:B------:R-:W-:Y:S01]  /*3630*/  FFMA.FTZ R108, R33, R50, -R108 ;  /* 0x00000032216c7223 */ /* 0x000fe2000001086c */
[--C-:B------:R-:W-:Y:S02]  /*3640*/  HADD2.F32 R33, -RZ, R32.reuse.H1_H1 ;  /* 0x30000020ff217230 */ /* 0x100fe40000004100 */
[----:B------:R-:W-:Y:S01]  /*3650*/  FFMA.FTZ R55, R49, R52, R54 ;  /* 0x0000003431377223 */ /* 0x000fe20000010036 */
[----:B------:R-:W-:Y:S01]  /*3660*/  FFMA.FTZ R53, R34, R50, R51 ;  /* 0x0000003222357223 */ /* 0x000fe20000010033 */
[--C-:B------:R-:W-:Y:S02]  /*3670*/  HADD2.F32 R49, -RZ, R107.reuse.H0_H0 ;  /* 0x2000006bff317230 */ /* 0x100fe40000004100 */
[----:B------:R-:W-:Y:S01]  /*3680*/  FFMA.FTZ R110, R35, R52, -R110 ;  /* 0x00000034236e7223 */ /* 0x000fe2000001086e */
[----:B------:R-:W-:Y:S02]  /*3690*/  HADD2.F32 R32, -RZ, R32.H0_H0 ;  /* 0x20000020ff207230 */ /* 0x000fe40000004100 */
[----:B------:R-:W-:-:S02]  /*36a0*/  HADD2.F32 R107, -RZ, R107.H1_H1 ;  /* 0x3000006bff6b7230 */ /* 0x000fc40000004100 */
[CC--:B------:R-:W-:Y:S01]  /*36b0*/  FMUL.FTZ R51, R33.reuse, R49.reuse ;  /* 0x0000003121337220 */ /* 0x0c0fe20000410000 */
[--C-:B------:R-:W-:Y:S02]  /*36c0*/  HADD2.F32 R34, -RZ, R48.reuse.H1_H1 ;  /* 0x30000030ff227230 */ /* 0x100fe40000004100 */
[----:B------:R-:W-:Y:S01]  /*36d0*/  FMUL.FTZ R50, R32, R49 ;  /* 0x0000003120327220 */ /* 0x000fe20000410000 */
[----:B------:R-:W-:Y:S02]  /*36e0*/  HADD2.F32 R48, -RZ, R48.H0_H0 ;  /* 0x20000030ff307230 */ /* 0x000fe40000004100 */
[--C-:B------:R-:W-:Y:S02]  /*36f0*/  HADD2.F32 R35, -RZ, R105.reuse.H1_H1 ;  /* 0x30000069ff237230 */ /* 0x100fe40000004100 */
[-C--:B------:R-:W-:Y:S01]  /*3700*/  FMUL.FTZ R49, R34, R107.reuse ;  /* 0x0000006b22317220 */ /* 0x080fe20000410000 */
        /* <DEDUP_REMOVED lines=10> */
.L_x_9664:
[----:B------:R-:W-:Y:S05]  /*37b0*/  BSYNC B2 ;  /* 0x0000000000027941 */ /* 0x000fea0003800000 */
.L_x_9663:
[----:B--2---:R2:W-:Y:S02]  /*37c0*/  STG.E.128 desc[UR40][R42.64+0x40], R32 ;  /* 0x000040202a007986 */ /* 0x0045e4000c101d28 */
.L_x_9658:
[----:B------:R-:W-:Y:S05]  /*37d0*/  BSYNC B1 ;  /* 0x0000000000017941 */ /* 0x000fea0003800000 */
.L_x_9657:
[----:B------:R-:W-:Y:S05]  /*37e0*/  @P5 BRA `(.L_x_9665) ;  /* 0x0000001c00105947 */ /* 0x000fea0003800000 */
[----:B------:R-:W-:Y:S04]  /*37f0*/  BSSY B1, `(.L_x_9666) ;  /* 0x0000031000017945 */ /* 0x000fe80003800000 */
[----:B------:R-:W-:Y:S05]  /*3800*/  @P1 BRA `(.L_x_9667) ;  /* 0x0000000000bc1947 */ /* 0x000fea0003800000 */
[----:B-12---:R1:W2:Y:S01]  /*3810*/  LDS.128 R32, [R104+0x2000] ;  /* 0x0020000068207984 */ /* 0x0062a20000000c00 */
        /* <DEDUP_REMOVED lines=44> */
.L_x_9669:
[----:B------:R-:W-:Y:S05]  /*3ae0*/  BSYNC B2 ;  /* 0x0000000000027941 */ /* 0x000fea0003800000 */
.L_x_9668:
[----:B--2---:R3:W-:Y:S02]  /*3af0*/  STG.E.128 desc[UR40][R40.64], R32 ;  /* 0x0000002028007986 */ /* 0x0047e4000c101d28 */
.L_x_9667:
[----:B------:R-:W-:Y:S05]  /*3b00*/  BSYNC B1 ;  /* 0x0000000000017941 */ /* 0x000fea0003800000 */
.L_x_9666:
[----:B------:R-:W-:Y:S05]  /*3b10*/  @P2 BRA `(.L_x_9665) ;  /* 0x0000001800442947 */ /* 0x000fea0003800000 */
[----:B-123--:R1:W2:Y:S01]  /*3b20*/  LDS.128 R32, [R103+0x2000] ;  /* 0x0020000067207984 */ /* 0x00e2a20000000c00 */
        /* <DEDUP_REMOVED lines=44> */
.L_x_9671:
[----:B------:R-:W-:Y:S05]  /*3df0*/  BSYNC B1 ;  /* 0x0000000000017941 */ /* 0x000fea0003800000 */
.L_x_9670:
[----:B--2---:R4:W-:Y:S01]  /*3e00*/  STG.E.128 desc[UR40][R40.64+0x40], R32 ;  /* 0x0000402028007986 */ /* 0x0049e2000c101d28 */
[----:B------:R-:W-:Y:S05]  /*3e10*/  BRA `(.L_x_9665) ;  /* 0x0000001400847947 */ /* 0x000fea0003800000 */
.L_x_9649:
[----:B------:R-:W-:Y:S02]  /*3e20*/  ISETP.GE.AND P3, PT, R216, R97, PT ;  /* 0x00000061d800720c */ /* 0x000fe40003f66270 */
[----:B------:R-:W-:Y:S02]  /*3e30*/  CS2R R38, SRZ ;  /* 0x0000000000267805 */ /* 0x000fe4000001ff00 */
[----:B------:R-:W-:-:S13]  /*3e40*/  ISETP.GE.OR P3, PT, R16, R102, P3 ;  /* 0x000000661000720c */ /* 0x000fda0001f66670 */
[----:B------:R-:W-:Y:S01]  /*3e50*/  @!P3 IADD3 R33, P4, P5, R12, R32, R69 ;  /* 0x000000200c21b210 */ /* 0x000fe20007d9e045 */
[----:B------:R-:W0:Y:S03]  /*3e60*/  @!P3 LDC.64 R44, c[0x0][0x3e8] ;  /* 0x0000fa00ff2cbb82 */ /* 0x000e260000000a00 */
[----:B------:R-:W-:Y:S02]  /*3e70*/  @!P3 IADD3.X R36, R79, R95, R68, P4, P5 ;  /* 0x0000005f4f24b210 */ /* 0x000fe400027ea444 */
[----:B------:R-:W-:-:S03]  /*3e80*/  @!P3 IADD3 R46, P4, P5, R30, R34, R71 ;  /* 0x000000221e2eb210 */ /* 0x000fc60007d9e047 */
[----:B------:R-:W1:Y:S01]  /*3e90*/  @!P3 LDC.64 R48, c[0x0][0x400] ;  /* 0x00010000ff30bb82 */ /* 0x000e620000000a00 */
[----:B------:R-:W-:Y:S02]  /*3ea0*/  @!P3 IADD3.X R47, R81, R105, R70, P4, P5 ;  /* 0x00000069512fb210 */ /* 0x000fe400027ea446 */
[----:B------:R-:W-:-:S04]  /*3eb0*/  ISETP.GE.AND P4, PT, R18, R97, PT ;  /* 0x000000611200720c */ /* 0x000fc80003f86270 */
[----:B------:R-:W-:-:S13]  /*3ec0*/  ISETP.GE.OR P4, PT, R16, R102, P4 ;  /* 0x000000661000720c */ /* 0x000fda0002786670 */
[----:B------:R-:W2:Y:S01]  /*3ed0*/  @!P4 LDC.64 R40, c[0x0][0x3e8] ;  /* 0x0000fa00ff28cb82 */ /* 0x000ea20000000a00 */
[----:B------:R-:W-:-:S05]  /*3ee0*/  @!P4 IADD3 R32, P5, R12, R32, RZ ;  /* 0x000000200c20c210 */ /* 0x000fca0007fbe0ff */
[----:B------:R-:W-:Y:S02]  /*3ef0*/  @!P4 IMAD.X R35, R95, 0x1, R79, P5 ;  /* 0x000000015f23c824 */ /* 0x000fe400028e064f */
[----:B------:R-:W3:Y:S01]  /*3f00*/  @!P4 LDC.64 R42, c[0x0][0x400] ;  /* 0x00010000ff2acb82 */ /* 0x000ee20000000a00 */
[----:B--2---:R-:W-:-:S04]  /*3f10*/  @!P4 LEA R40, P5, R32, R40, 0x1 ;  /* 0x000000282028c211 */ /* 0x004fc800078a08ff */
[----:B------:R-:W-:Y:S02]  /*3f20*/  @!P4 LEA.HI.X R41, R32, R41, R35, 0x1, P5 ;  /* 0x000000292029c211 */ /* 0x000fe400028f0c23 */
[----:B------:R-:W-:-:S05]  /*3f30*/  @!P4 IADD3 R34, P5, R30, R34, RZ ;  /* 0x000000221e22c210 */ /* 0x000fca0007fbe0ff */
[----:B------:R-:W-:Y:S01]  /*3f40*/  @!P4 IMAD.X R32, R105, 0x1, R81, P5 ;  /* 0x000000016920c824 */ /* 0x000fe200028e0651 */
[----:B---3--:R-:W-:-:S04]  /*3f50*/  @!P4 LEA R42, P5, R34, R42, 0x1 ;  /* 0x0000002a222ac211 */ /* 0x008fc800078a08ff */
[----:B------:R-:W-:Y:S02]  /*3f60*/  @!P4 LEA.HI.X R43, R34, R43, R32, 0x1, P5 ;  /* 0x0000002b222bc211 */ /* 0x000fe400028f0c20 */
[----:B------:R-:W-:Y:S02]  /*3f70*/  CS2R R34, SRZ ;  /* 0x0000000000227805 */ /* 0x000fe4000001ff00 */
[----:B0-----:R-:W-:-:S04]  /*3f80*/  @!P3 LEA R44, P5, R33, R44, 0x1 ;  /* 0x0000002c212cb211 */ /* 0x001fc800078a08ff */
[----:B------:R-:W-:Y:S02]  /*3f90*/  @!P3 LEA.HI.X R45, R33, R45, R36, 0x1, P5 ;  /* 0x0000002d212db211 */ /* 0x000fe400028f0c24 */
[----:B------:R-:W-:Y:S02]  /*3fa0*/  CS2R R32, SRZ ;  /* 0x0000000000207805 */ /* 0x000fe4000001ff00 */
[----:B------:R-:W-:-:S04]  /*3fb0*/  CS2R R36, SRZ ;  /* 0x0000000000247805 */ /* 0x000fc8000001ff00 */
[----:B------:R0:W2:Y:S04]  /*3fc0*/  @!P4 LDG.E.128 R32, desc[UR40][R40.64] ;  /* 0x000000282820c981 */ /* 0x0000a8000c1e1d00 */
[----:B------:R3:W4:Y:S01]  /*3fd0*/  @!P4 LDG.E.128 R36, desc[UR40][R42.64] ;  /* 0x000000282a24c981 */ /* 0x000722000c1e1d00 */
[----:B-1----:R-:W-:-:S04]  /*3fe0*/  @!P3 LEA R48, P4, R46, R48, 0x1 ;  /* 0x000000302e30b211 */ /* 0x002fc800078808ff */
[----:B------:R-:W-:Y:S02]  /*3ff0*/  @!P3 LEA.HI.X R49, R46, R49, R47, 0x1, P4 ;  /* 0x000000312e31b211 */ /* 0x000fe400020f0c2f */
[----:B0-----:R-:W-:Y:S02]  /*4000*/  CS2R R40, SRZ ;  /* 0x0000000000287805 */ /* 0x001fe4000001ff00 */
[----:B---3--:R-:W-:Y:S02]  /*4010*/  CS2R R42, SRZ ;  /* 0x00000000002a7805 */ /* 0x008fe4000001ff00 */
[----:B------:R-:W-:-:S04]  /*4020*/  CS2R R46, SRZ ;  /* 0x00000000002e7805 */ /* 0x000fc8000001ff00 */
[----:B------:R0:W3:Y:S02]  /*4030*/  @!P3 LDG.E.128 R40, desc[UR40][R44.64] ;  /* 0x000000282c28b981 */ /* 0x0000e4000c1e1d00 */
[----:B0-----:R-:W-:-:S06]  /*4040*/  CS2R R44, SRZ ;  /* 0x00000000002c7805 */ /* 0x001fcc000001ff00 */
[----:B------:R0:W5:Y:S01]  /*4050*/  @!P3 LDG.E.128 R44, desc[UR40][R48.64] ;  /* 0x00000028302cb981 */ /* 0x000162000c1e1d00 */
[----:B------:R-:W-:Y:S01]  /*4060*/  UISETP.NE.AND UP0, UPT, UR44, 0x3, UPT ;  /* 0x000000032c00788c */ /* 0x000fe2000bf05270 */
[----:B------:R-:W-:-:S05]  /*4070*/  ISETP.GE.AND P4, PT, R16, R102, PT ;  /* 0x000000661000720c */ /* 0x000fca0003f86270 */
[----:B------:R-:W-:Y:S01]  /*4080*/  PLOP3.LUT P3, PT, PT, PT, UP0, 0x80, 0x0 ;  /* 0x000000000000781c */ /* 0x000fe20003f6f008 */
[----:B--2---:R-:W-:Y:S02]  /*4090*/  IMAD.MOV.U32 R51, RZ, RZ, R34 ;  /* 0x000000ffff337224 */ /* 0x004fe400078e0022 */
[----:B------:R-:W-:Y:S02]  /*40a0*/  IMAD.MOV.U32 R52, RZ, RZ, R35 ;  /* 0x000000ffff347224 */ /* 0x000fe400078e0023 */
[----:B------:R-:W-:Y:S01]  /*40b0*/  IMAD.MOV.U32 R53, RZ, RZ, R32 ;  /* 0x000000ffff357224 */ /* 0x000fe200078e0020 */
[----:B------:R-:W-:Y:S01]  /*40c0*/  PRMT R119, R119, 0x5410, R51 ;  /* 0x0000541077777816 */ /* 0x000fe20000000033 */
[----:B----4-:R-:W-:Y:S01]  /*40d0*/  IMAD.MOV.U32 R51, RZ, RZ, R38 ;  /* 0x000000ffff337224 */ /* 0x010fe200078e0026 */
[----:B------:R-:W-:Y:S01]  /*40e0*/  PRMT R123, R52, 0x7610, R123 ;  /* 0x00007610347b7816 */ /* 0x000fe2000000007b */
[----:B0-----:R-:W-:Y:S01]  /*40f0*/  IMAD.MOV.U32 R48, RZ, RZ, R39 ;  /* 0x000000ffff307224 */ /* 0x001fe200078e0027 */
        /* <DEDUP_REMOVED lines=16> */
[----:B-----5:R-:W-:Y:S01]  /*4200*/  IMAD.MOV.U32 R49, RZ, RZ, R47 ;  /* 0x000000ffff317224 */ /* 0x020fe200078e002f */
[----:B------:R-:W-:Y:S01]  /*4210*/  MOV R48, R46 ;  /* 0x0000002e00307202 */ /* 0x000fe20000000f00 */
[----:B------:R-:W-:Y:S02]  /*4220*/  IMAD.MOV.U32 R51, RZ, RZ, R44 ;  /* 0x000000ffff337224 */ /* 0x000fe400078e002c */
[----:B------:R-:W-:Y:S01]  /*4230*/  IMAD.MOV.U32 R52, RZ, RZ, R45 ;  /* 0x000000ffff347224 */ /* 0x000fe200078e002d */
[----:B------:R-:W-:Y:S02]  /*4240*/  PRMT R116, R116, 0x5410, R49 ;  /* 0x0000541074747816 */ /* 0x000fe40000000031 */
[----:B------:R-:W-:-:S02]  /*4250*/  PRMT R115, R48, 0x5410, R51 ;  /* 0x0000541030737816 */ /* 0x000fc40000000033 */
[----:B------:R-:W-:Y:S01]  /*4260*/  PRMT R118, R118, 0x5410, R52 ;  /* 0x0000541076767816 */ /* 0x000fe20000000034 */
[----:B------:R-:W-:Y:S06]  /*4270*/  @!P3 BRA `(.L_x_9672) ;  /* 0x000000000004b947 */ /* 0x000fec0003800000 */
[----:B------:R-:W-:Y:S01]  /*4280*/  BPT.TRAP 0x1 ;  /* 0x000000040000795c */ /* 0x000fe20000300000 */
.L_x_9672:
[----:B------:R-:W-:Y:S01]  /*4290*/  IMAD R95, R2, 0x8, R19 ;  /* 0x00000008025f7824 */ /* 0x000fe200078e0213 */
[----:B------:R-:W-:Y:S01]  /*42a0*/  SHF.L.U32 R106, R201, 0x1f, RZ ;  /* 0x0000001fc96a7819 */ /* 0x000fe200000006ff */
[----:B------:R-:W0:Y:S01]  /*42b0*/  LDC R107, c[0x0][0x2f4] ;  /* 0x0000bd00ff6b7b82 */ /* 0x000e220000000800 */
[----:B------:R-:W-:Y:S01]  /*42c0*/  BSSY B1, `(.L_x_9673) ;  /* 0x0000006000017945 */ /* 0x000fe20003800000 */
[----:B------:R-:W-:Y:S01]  /*42d0*/  IMAD.MOV.U32 R101, RZ, RZ, R50 ;  /* 0x000000ffff657224 */ /* 0x000fe200078e0032 */
[----:B------:R-:W1:Y:S05]  /*42e0*/  SYNCS.PHASECHK.TRANS64.TRYWAIT P5, [R95+URZ+0x22890], R106 ;  /* 0x0228906a5f0075a7 */ /* 0x000e6a00080a017f */
[----:B------:R-:W2:Y:S01]  /*42f0*/  LDC.64 R102, c[0x0][0x300] ;  /* 0x0000c000ff667b82 */ /* 0x000ea20000000a00 */
[----:B0-----:R-:W-:Y:S01]  /*4300*/  IMAD.IADD R109, R107, 0x1, -R74 ;  /* 0x000000016b6d7824 */ /* 0x001fe200078e0a4a */
[----:B-1----:R-:W-:Y:S06]  /*4310*/  @!P5 BRA `(.L_x_9674) ;  /* 0x000001600080d947 */ /* 0x002fec0003800000 */
.L_x_9944:
[----:B------:R-:W-:Y:S05]  /*4320*/  BSYNC B1 ;  /* 0x0000000000017941 */ /* 0x000fea0003800000 */
.L_x_9673:
[----:B------:R-:W-:Y:S01]  /*4330*/  ISETP.GE.OR P5, PT, R18, R97, P1 ;  /* 0x000000611200720c */ /* 0x000fe20000fa6670 */
[----:B------:R-:W-:-:S12]  /*4340*/  BSSY B1, `(.L_x_9675) ;  /* 0x0000079000017945 */ /* 0x000fd80003800000 */
[----:B------:R-:W-:Y:S05]  /*4350*/  @P5 BRA `(.L_x_9676) ;  /* 0x0000000400dc5947 */ /* 0x000fea0003800000 */
[-C--:B--2---:R-:W-:Y:S01]  /*4360*/  IMAD R48, R220, R102.reuse, RZ ;  /* 0x00000066dc307224 */ /* 0x084fe200078e02ff */
[----:B------:R-:W-:Y:S01]  /*4370*/  BSSY B2, `(.L_x_9677) ;  /* 0x0000069000027945 */ /* 0x000fe20003800000 */
[----:B------:R-:W-:-:S04]  /*4380*/  IMAD.WIDE.U32 R104, R18, R102, R100 ;  /* 0x0000006612687225 */ /* 0x000fc800078e0064 */
[----:B------:R-:W-:Y:S01]  /*4390*/  IMAD R111, R18, R103, R48 ;  /* 0x00000067126f7224 */ /* 0x000fe200078e0230 */
[----:B------:R-:W-:Y:S02]  /*43a0*/  SEL R48, R74, R109, !P0 ;  /* 0x0000006d4a307207 */ /* 0x000fe40004000000 */
[----:B------:R-:W-:Y:S01]  /*43b0*/  IADD3 R108, P5, P6, R4, R104, R84 ;  /* 0x00000068046c7210 */ /* 0x000fe20007ebe054 */
[----:B------:R-:W-:Y:S01]  /*43c0*/  IMAD.IADD R111, R111, 0x1, R105 ;  /* 0x000000016f6f7824 */ /* 0x000fe200078e0269 */
[----:B------:R-:W-:-:S04]  /*43d0*/  SHF.R.S32.HI R49, RZ, 0x1f, R48 ;  /* 0x0000001fff317819 */ /* 0x000fc80000011430 */
[----:B------:R-:W-:Y:S02]  /*43e0*/  LEA.HI R48, R49, R48, RZ, 0x4 ;  /* 0x0000003031307211 */ /* 0x000fe400078f20ff */
[----:B------:R-:W-:Y:S02]  /*43f0*/  IADD3.X R110, R60, R111, R86, P5, P6 ;  /* 0x0000006f3c6e7210 */ /* 0x000fe40002fec456 */
[----:B------:R-:W-:-:S05]  /*4400*/  LEA.HI.SX32 R48, R48, R83, 0x1c ;  /* 0x0000005330307211 */ /* 0x000fca00078fe2ff */
[----:B------:R-:W-:-:S05]  /*4410*/  IMAD.SHL.U32 R113, R48, 0x8, RZ ;  /* 0x0000000830717824 */ /* 0x000fca00078e00ff */
[----:B------:R-:W-:-:S04]  /*4420*/  LOP3.LUT R48, R82, 0x38, R113, 0xf8, !PT ;  /* 0x0000003852307812 */ /* 0x000fc800078ef871 */
[----:B------:R-:W-:Y:S01]  /*4430*/  LOP3.LUT R49, R48, R85, RZ, 0x3c, !PT ;  /* 0x0000005530317212 */ /* 0x000fe200078e3cff */
[----:B------:R-:W-:-:S04]  /*4440*/  IMAD R48, R2, 0x1800, R90 ;  /* 0x0000180002307824 */ /* 0x000fc800078e025a */
[----:B------:R-:W-:Y:S02]  /*4450*/  IMAD R49, R206, 0x200, R49 ;  /* 0x00000200ce317824 */ /* 0x000fe400078e0231 */
[----:B------:R-:W-:Y:S02]  /*4460*/  IMAD R48, R48, 0x2, R19 ;  /* 0x0000000230307824 */ /* 0x000fe400078e0213 */
[----:B------:R-:W-:-:S04]  /*4470*/  IMAD R50, R2, 0x1800, R49 ;  /* 0x0000180002327824 */ /* 0x000fc800078e0231 */
[----:B------:R-:W-:Y:S02]  /*4480*/  IMAD R52, R50, 0x2, R19 ;  /* 0x0000000232347824 */ /* 0x000fe400078e0213 */
[----:B------:R-:W1:Y:S04]  /*4490*/  LDS.128 R48, [R48+0x1c400] ;  /* 0x01c4000030307984 */ /* 0x000e680000000c00 */
[----:B------:R-:W2:Y:S01]  /*44a0*/  LDS.128 R52, [R52+0x1c400] ;  /* 0x01c4000034347984 */ /* 0x000ea20000000c00 */
[----:B------:R-:W-:Y:S05]  /*44b0*/  @P4 BRA `(.L_x_9678) ;  /* 0x0000000400504947 */ /* 0x000fea0003800000 */
[--C-:B------:R-:W-:Y:S01]  /*44c0*/  SHF.R.U64 R32, R32, 0x10, R33.reuse ;  /* 0x0000001020207819 */ /* 0x100fe20000001221 */
[----:B------:R-:W-:Y:S01]  /*44d0*/  HADD2.F32 R120, -RZ, R120.H0_H0 ;  /* 0x20000078ff787230 */ /* 0x000fe20000004100 */
[----:B------:R-:W-:Y:S01]  /*44e0*/  SHF.R.U32.HI R112, RZ, 0x10, R33 ;  /* 0x00000010ff707819 */ /* 0x000fe20000011621 */
[----:B------:R-:W-:Y:S01]  /*44f0*/  HADD2.F32 R122, -RZ, R122.H0_H0 ;  /* 0x2000007aff7a7230 */ /* 0x000fe20000004100 */
[----:B------:R-:W-:Y:S02]  /*4500*/  SHF.R.U64 R33, R36, 0x10, R37 ;  /* 0x0000001024217819 */ /* 0x000fe40000001225 */
[--C-:B------:R-:W-:Y:S02]  /*4510*/  SHF.R.U64 R34, R34, 0x10, R35.reuse ;  /* 0x0000001022227819 */ /* 0x100fe40000001223 */
[----:B------:R-:W-:Y:S02]  /*4520*/  SHF.R.U32.HI R36, RZ, 0x10, R35 ;  /* 0x00000010ff247819 */ /* 0x000fe40000011623 */
[----:B------:R-:W-:-:S02]  /*4530*/  SHF.R.U64 R35, R38, 0x10, R39 ;  /* 0x0000001026237819 */ /* 0x000fc40000001227 */
[----:B------:R-:W-:Y:S01]  /*4540*/  SHF.R.U32.HI R117, RZ, 0x10, R37 ;  /* 0x00000010ff757819 */ /* 0x000fe20000011625 */
[----:B-1----:R-:W-:Y:S01]  /*4550*/  HADD2.F32 R37, -RZ, R49.H0_H0 ;  /* 0x20000031ff257230 */ /* 0x002fe20000004100 */
[----:B------:R-:W-:Y:S01]  /*4560*/  SHF.R.U32.HI R38, RZ, 0x10, R39 ;  /* 0x00000010ff267819 */ /* 0x000fe20000011627 */
[----:B--2---:R-:W-:Y:S02]  /*4570*/  HADD2.F32 R39, -RZ, R53.H0_H0 ;  /* 0x20000035ff277230 */ /* 0x004fe40000004100 */
[----:B------:R-:W-:Y:S02]  /*4580*/  HADD2.F32 R117, -RZ, R117.H0_H0 ;  /* 0x20000075ff757230 */ /* 0x000fe40000004100 */
[-C--:B------:R-:W-:Y:S01]  /*4590*/  FMUL.FTZ R126, R37, R120.reuse ;  /* 0x00000078257e7220 */ /* 0x080fe20000410000 */
[----:B------:R-:W-:Y:S02]  /*45a0*/  HADD2.F32 R49, -RZ, R49.H1_H1 ;  /* 0x30000031ff317230 */ /* 0x000fe40000004100 */
[----:B------:R-:W-:Y:S01]  /*45b0*/  FMUL.FTZ R124, R39, R120 ;  /* 0x00000078277c7220 */ /* 0x000fe20000410000 */
[----:B------:R-:W-:-:S02]  /*45c0*/  HADD2.F32 R120, -RZ, R53.H1_H1 ;  /* 0x30000035ff787230 */ /* 0x000fc40000004100 */
[-C--:B------:R-:W-:Y:S01]  /*45d0*/  FFMA.FTZ R39, R39, R122.reuse, R126 ;  /* 0x0000007a27277223 */ /* 0x080fe2000001007e */
[----:B------:R-:W-:Y:S02]  /*45e0*/  HADD2.F32 R53, -RZ, R112.H0_H0 ;  /* 0x20000070ff357230 */ /* 0x000fe40000004100 */
[----:B------:R-:W-:Y:S01]  /*45f0*/  FFMA.FTZ R37, R37, R122, -R124 ;  /* 0x0000007a25257223 */ /* 0x000fe2000001087c */
[--C-:B------:R-:W-:Y:S02]  /*4600*/  HADD2.F32 R124, -RZ, R123.reuse.H1_H1 ;  /* 0x3000007bff7c7230 */ /* 0x100fe40000004100 */
[-C--:B------:R-:W-:Y:S01]  /*4610*/  FMUL.FTZ R112, R120, R117.reuse ;  /* 0x0000007578707220 */ /* 0x080fe20000410000 */
[C---:B------:R-:W-:Y:S01]  /*4620*/  FMUL.FTZ R117, R49.reuse, R117 ;  /* 0x0000007531757220 */ /* 0x040fe20000410000 */
[----:B------:R-:W-:Y:S02]  /*4630*/  HADD2.F32 R122, -RZ, R123.H0_H0 ;  /* 0x2000007bff7a7230 */ /* 0x000fe40000004100 */
[----:B------:R-:W-:Y:S01]  /*4640*/  FFMA.FTZ R112, R49, R53, -R112 ;  /* 0x0000003531707223 */ /* 0x000fe20000010870 */
[----:B------:R-:W-:-:S02]  /*4650*/  HADD2.F32 R49, -RZ, R55.H0_H0 ;  /* 0x20000037ff317230 */ /* 0x000fc40000004100 */
[----:B------:R-:W-:Y:S01]  /*4660*/  FFMA.FTZ R120, R120, R53, R117 ;  /* 0x0000003578787223 */ /* 0x000fe20000010075 */
[----:B------:R-:W-:Y:S02]  /*4670*/  HADD2.F32 R117, -RZ, R51.H0_H0 ;  /* 0x20000033ff757230 */ /* 0x000fe40000004100 */
[----:B------:R-:W-:Y:S02]  /*4680*/  HADD2.F32 R53, -RZ, R55.H1_H1 ;  /* 0x30000037ff357230 */ /* 0x000fe40000004100 */
[-C--:B------:R-:W-:Y:S01]  /*4690*/  FMUL.FTZ R128, R49, R124.reuse ;  /* 0x0000007c31807220 */ /* 0x080fe20000410000 */
[----:B------:R-:W-:Y:S02]  /*46a0*/  HADD2.F32 R126, -RZ, R38.H0_H0 ;  /* 0x20000026ff7e7230 */ /* 0x000fe40000004100 */
[C---:B------:R-:W-:Y:S01]  /*46b0*/  FMUL.FTZ R130, R117.reuse, R124 ;  /* 0x0000007c75827220 */ /* 0x040fe20000410000 */
[----:B------:R-:W-:Y:S02]  /*46c0*/  HADD2.F32 R51, -RZ, R51.H1_H1 ;  /* 0x30000033ff337230 */ /* 0x000fe40000004100 */
[----:B------:R-:W-:Y:S01]  /*46d0*/  FFMA.FTZ R38, R117, R122, -R128 ;  /* 0x0000007a75267223 */ /* 0x000fe20000010880 */
[----:B------:R-:W-:-:S02]  /*46e0*/  HADD2.F32 R124, -RZ, R36.H0_H0 ;  /* 0x20000024ff7c7230 */ /* 0x000fc40000004100 */
[----:B------:R-:W-:Y:S01]  /*46f0*/  FMUL.FTZ R128, R53, R126 ;  /* 0x0000007e35807220 */ /* 0x000fe20000410000 */
[----:B------:R-:W-:Y:S01]  /*4700*/  FFMA.FTZ R36, R49, R122, R130 ;  /* 0x0000007a31247223 */ /* 0x000fe20000010082 */
[C---:B------:R-:W-:Y:S01]  /*4710*/  FMUL.FTZ R126, R51.reuse, R126 ;  /* 0x0000007e337e7220 */ /* 0x040fe20000410000 */
[----:B------:R-:W-:Y:S02]  /*4720*/  HADD2.F32 R117, -RZ, R33.H0_H0 ;  /* 0x20000021ff757230 */ /* 0x000fe40000004100 */
[-C--:B------:R-:W-:Y:S01]  /*4730*/  FFMA.FTZ R49, R51, R124.reuse, -R128 ;  /* 0x0000007c33317223 */ /* 0x080fe20000010880 */
[----:B------:R-:W-:Y:S02]  /*4740*/  HADD2.F32 R33, -RZ, R48.H0_H0 ;  /* 0x20000030ff217230 */ /* 0x000fe40000004100 */
[----:B------:R-:W-:Y:S01]  /*4750*/  FFMA.FTZ R51, R53, R124, R126 ;  /* 0x0000007c35337223 */ /* 0x000fe2000001007e */
[----:B------:R-:W-:Y:S01]  /*4760*/  HADD2.F32 R124, -RZ, R121.H1_H1 ;  /* 0x30000079ff7c7230 */ /* 0x000fe20000004100 */
[----:B------:R-:W-:Y:S01]  /*4770*/  F2FP.F16.F32.PACK_AB R37, R112, R37 ;  /* 0x000000257025723e */ /* 0x000fe200000000ff */
[--C-:B------:R-:W-:Y:S01]  /*4780*/  HADD2.F32 R53, -RZ, R52.reuse.H0_H0 ;  /* 0x20000034ff357230 */ /* 0x100fe20000004100 */
[----:B------:R-:W-:Y:S01]  /*4790*/  F2FP.F16.F32.PACK_AB R38, R49, R38 ;  /* 0x000000263126723e */ /* 0x000fe200000000ff */
[----:B------:R-:W-:Y:S01]  /*47a0*/  HADD2.F32 R52, -RZ, R52.H1_H1 ;  /* 0x30000034ff347230 */ /* 0x000fe20000004100 */
[----:B------:R-:W-:Y:S01]  /*47b0*/  F2FP.F16.F32.PACK_AB R39, R120, R39 ;  /* 0x000000277827723e */ /* 0x000fe200000000ff */
[----:B------:R-:W-:-:S02]  /*47c0*/  HADD2.F32 R48, -RZ, R48.H1_H1 ;  /* 0x30000030ff307230 */ /* 0x000fc40000004100 */
[----:B------:R-:W-:Y:S02]  /*47d0*/  HADD2.F32 R122, -RZ, R121.H0_H0 ;  /* 0x20000079ff7a7230 */ /* 0x000fe40000004100 */
[-C--:B------:R-:W-:Y:S01]  /*47e0*/  FMUL.FTZ R121, R52, R117.reuse ;  /* 0x0000007534797220 */ /* 0x080fe20000410000 */
[----:B------:R-:W-:Y:S02]  /*47f0*/  HADD2.F32 R55, -RZ, R32.H0_H0 ;  /* 0x20000020ff377230 */ /* 0x000fe40000004100 */
[-C--:B------:R-:W-:Y:S01]  /*4800*/  FMUL.FTZ R32, R53, R124.reuse ;  /* 0x0000007c35207220 */ /* 0x080fe20000410000 */
[C---:B------:R-:W-:Y:S01]  /*4810*/  FMUL.FTZ R124, R33.reuse, R124 ;  /* 0x0000007c217c7220 */ /* 0x040fe20000410000 */
[C---:B------:R-:W-:Y:S01]  /*4820*/  FMUL.FTZ R117, R48.reuse, R117 ;  /* 0x0000007530757220 */ /* 0x040fe20000410000 */
[----:B------:R-:W-:Y:S02]  /*4830*/  IMAD.MOV.U32 R49, RZ, RZ, R37 ;  /* 0x000000ffff317224 */ /* 0x000fe400078e0025 */
[-C--:B------:R-:W-:Y:S01]  /*4840*/  FFMA.FTZ R32, R33, R122.reuse, -R32 ;  /* 0x0000007a21207223 */ /* 0x080fe20000010820 */
[----:B------:R-:W-:Y:S01]  /*4850*/  FFMA.FTZ R33, R53, R122, R124 ;  /* 0x0000007a35217223 */ /* 0x000fe2000001007c */
[-C--:B------:R-:W-:Y:S01]  /*4860*/  FFMA.FTZ R53, R48, R55.reuse, -R121 ;  /* 0x0000003730357223 */ /* 0x080fe20000010879 */
[----:B------:R-:W-:Y:S01]  /*4870*/  FFMA.FTZ R48, R52, R55, R117 ;  /* 0x0000003734307223 */ /* 0x000fe20000010075 */
[----:B------:R-:W-:-:S02]  /*4880*/  HADD2.F32 R55, -RZ, R119.H1_H1 ;  /* 0x30000077ff377230 */ /* 0x000fc40000004100 */
[----:B------:R-:W-:Y:S02]  /*4890*/  HADD2.F32 R119, -RZ, R119.H0_H0 ;  /* 0x20000077ff777230 */ /* 0x000fe40000004100 */
[----:B------:R-:W-:Y:S02]  /*48a0*/  HADD2.F32 R121, -RZ, R35.H0_H0 ;  /* 0x20000023ff797230 */ /* 0x000fe40000004100 */
[----:B------:R-:W-:Y:S02]  /*48b0*/  HADD2.F32 R52, -RZ, R54.H0_H0 ;  /* 0x20000036ff347230 */ /* 0x000fe40000004100 */
[----:B------:R-:W-:Y:S02]  /*48c0*/  HADD2.F32 R35, -RZ, R50.H0_H0 ;  /* 0x20000032ff237230 */ /* 0x000fe40000004100 */
[----:B------:R-:W-:Y:S02]  /*48d0*/  HADD2.F32 R54, -RZ, R54.H1_H1 ;  /* 0x30000036ff367230 */ /* 0x000fe40000004100 */
[----:B------:R-:W-:-:S02]  /*48e0*/  HADD2.F32 R50, -RZ, R50.H1_H1 ;  /* 0x30000032ff327230 */ /* 0x000fc40000004100 */
[----:B------:R-:W-:Y:S02]  /*48f0*/  HADD2.F32 R117, -RZ, R34.H0_H0 ;  /* 0x20000022ff757230 */ /* 0x000fe40000004100 */
[-C--:B------:R-:W-:Y:S01]  /*4900*/  FMUL.FTZ R34, R52, R119.reuse ;  /* 0x0000007734227220 */ /* 0x080fe20000410000 */
[C---:B------:R-:W-:Y:S01]  /*4910*/  FMUL.FTZ R119, R35.reuse, R119 ;  /* 0x0000007723777220 */ /* 0x040fe20000410000 */
[-C--:B------:R-:W-:Y:S01]  /*4920*/  FMUL.FTZ R123, R54, R121.reuse ;  /* 0x00000079367b7220 */ /* 0x080fe20000410000 */
[----:B------:R-:W-:Y:S01]  /*4930*/  FMUL.FTZ R121, R50, R121 ;  /* 0x0000007932797220 */ /* 0x000fe20000410000 */
[-C--:B------:R-:W-:Y:S01]  /*4940*/  FFMA.FTZ R34, R35, R55.reuse, -R34 ;  /* 0x0000003723227223 */ /* 0x080fe20000010822 */
[----:B------:R-:W-:Y:S01]  /*4950*/  FFMA.FTZ R119, R52, R55, R119 ;  /* 0x0000003734777223 */ /* 0x000fe20000010077 */
[----:B------:R-:W-:Y:S01]  /*4960*/  F2FP.F16.F32.PACK_AB R55, R51, R36 ;  /* 0x000000243337723e */ /* 0x000fe200000000ff */
[-C--:B------:R-:W-:Y:S01]  /*4970*/  FFMA.FTZ R123, R50, R117.reuse, -R123 ;  /* 0x00000075327b7223 */ /* 0x080fe2000001087b */
[----:B------:R-:W-:Y:S01]  /*4980*/  FFMA.FTZ R54, R54, R117, R121 ;  /* 0x0000007536367223 */ /* 0x000fe20000010079 */
[----:B------:R-:W-:Y:S01]  /*4990*/  F2FP.F16.F32.PACK_AB R36, R53, R32 ;  /* 0x000000203524723e */ /* 0x000fe200000000ff */
[----:B------:R-:W-:Y:S01]  /*49a0*/  IMAD.MOV.U32 R53, RZ, RZ, R39 ;  /* 0x000000ffff357224 */ /* 0x000fe200078e0027 */
[----:B------:R-:W-:Y:S01]  /*49b0*/  F2FP.F16.F32.PACK_AB R52, R48, R33 ;  /* 0x000000213034723e */ /* 0x000fe200000000ff */
[----:B------:R-:W-:Y:S01]  /*49c0*/  IMAD.MOV.U32 R51, RZ, RZ, R38 ;  /* 0x000000ffff337224 */ /* 0x000fe200078e0026 */
[----:B------:R-:W-:Y:S01]  /*49d0*/  F2FP.F16.F32.PACK_AB R50, R123, R34 ;  /* 0x000000227b32723e */ /* 0x000fe200000000ff */
[----:B------:R-:W-:Y:S01]  /*49e0*/  IMAD.MOV.U32 R48, RZ, RZ, R36 ;  /* 0x000000ffff307224 */ /* 0x000fe200078e0024 */
[----:B------:R-:W-:-:S07]  /*49f0*/  F2FP.F16.F32.PACK_AB R54, R54, R119 ;  /* 0x000000773636723e */ /* 0x000fce00000000ff */
.L_x_9678:
[----:B------:R-:W-:Y:S05]  /*4a00*/  BSYNC B2 ;  /* 0x0000000000027941 */ /* 0x000fea0003800000 */
.L_x_9677:
[----:B------:R-:W-:Y:S02]  /*4a10*/  ISETP.GE.AND P5, PT, R113, R107, PT ;  /* 0x0000006b7100720c */ /* 0x000fe40003fa6270 */
[----:B------:R-:W-:-:S11]  /*4a20*/  P2R R33, PR, RZ, 0x1 ;  /* 0x00000001ff217803 */ /* 0x000fd60000000000 */
[--C-:B------:R-:W-:Y:S02]  /*4a30*/  @!P5 SHF.R.S32.HI R32, RZ, 0x1f, R113.reuse ;  /* 0x0000001fff20d819 */ /* 0x100fe40000011471 */
[----:B------:R-:W-:-:S04]  /*4a40*/  @!P5 IADD3 R104, P0, P6, R4, R104, R113 ;  /* 0x000000680468d210 */ /* 0x000fc80007e1e071 */
[----:B------:R-:W-:Y:S02]  /*4a50*/  @!P5 IADD3.X R111, R60, R111, R32, P0, P6 ;  /* 0x0000006f3c6fd210 */ /* 0x000fe400007ec420 */
[CC--:B------:R-:W-:Y:S02]  /*4a60*/  LEA R32, P6, R108.reuse, R98.reuse, 0x1 ;  /* 0x000000626c207211 */ /* 0x0c0fe400078c08ff */
[----:B------:R-:W-:Y:S02]  /*4a70*/  ISETP.NE.AND P0, PT, R33, RZ, PT ;  /* 0x000000ff2100720c */ /* 0x000fe40003f05270 */
[----:B------:R-:W-:Y:S02]  /*4a80*/  LEA.HI.X R33, R108, R99, R110, 0x1, P6 ;  /* 0x000000636c217211 */ /* 0x000fe400030f0c6e */
[----:B------:R-:W-:-:S03]  /*4a90*/  @!P5 LEA R34, P6, R104, R98, 0x1 ;  /* 0x000000626822d211 */ /* 0x000fc600078c08ff */
[----:B-1----:R1:W-:Y:S01]  /*4aa0*/  STG.E.128 desc[UR40][R32.64], R48 ;  /* 0x0000003020007986 */ /* 0x0023e2000c101d28 */
[----:B------:R-:W-:-:S05]  /*4ab0*/  @!P5 LEA.HI.X R35, R104, R99, R111, 0x1, P6 ;  /* 0x000000636823d211 */ /* 0x000fca00030f0c6f */
[----:B--2---:R1:W-:Y:S04]  /*4ac0*/  @!P5 STG.E.128 desc[UR40][R34.64], R52 ;  /* 0x000000342200d986 */ /* 0x0043e8000c101d28 */
.L_x_9676:
[----:B------:R-:W-:Y:S05]  /*4ad0*/  BSYNC B1 ;  /* 0x0000000000017941 */ /* 0x000fea0003800000 */
.L_x_9675:
[----:B------:R-:W-:Y:S01]  /*4ae0*/  ISETP.GE.OR P5, PT, R216, R97, P1 ;  /* 0x00000061d800720c */ /* 0x000fe20000fa6670 */
[-C--:B-12---:R-:W-:Y:S02]  /*4af0*/  IMAD R32, R72, R102.reuse, RZ ;  /* 0x0000006648207224 */ /* 0x086fe400078e02ff */
[----:B------:R-:W-:-:S04]  /*4b00*/  IMAD.WIDE.U32 R100, R216, R102, R100 ;  /* 0x00000066d8647225 */ /* 0x000fc800078e0064 */
[----:B------:R-:W-:-:S06]  /*4b10*/  IMAD R51, R216, R103, R32 ;  /* 0x00000067d8337224 */ /* 0x000fcc00078e0220 */
[----:B------:R-:W-:Y:S05]  /*4b20*/  @P5 BRA `(.L_x_9665) ;  /* 0x0000000800405947 */ /* 0x000fea0003800000 */
[----:B------:R-:W-:Y:S01]  /*4b30*/  IMAD.IADD R51, R101, 0x1, R51 ;  /* 0x0000000165337824 */ /* 0x000fe200078e0233 */
[----:B------:R-:W-:Y:S01]  /*4b40*/  IADD3 R32, P5, P6, R4, R100, R84 ;  /* 0x0000006404207210 */ /* 0x000fe20007ebe054 */
[----:B------:R-:W-:Y:S01]  /*4b50*/  BSSY B1, `(.L_x_9679) ;  /* 0x0000069000017945 */ /* 0x000fe20003800000 */
[----:B------:R-:W-:Y:S02]  /*4b60*/  SEL R109, R74, R109, !P0 ;  /* 0x0000006d4a6d7207 */ /* 0x000fe40004000000 */
[----:B------:R-:W-:Y:S02]  /*4b70*/  IADD3.X R33, R60, R51, R86, P5, P6 ;  /* 0x000000333c217210 */ /* 0x000fe40002fec456 */
[C---:B------:R-:W-:Y:S02]  /*4b80*/  LEA R48, P5, R32.reuse, R98, 0x1 ;  /* 0x0000006220307211 */ /* 0x040fe400078a08ff */
[----:B------:R-:W-:Y:S02]  /*4b90*/  SHF.R.U32.HI R34, RZ, 0x3, R205 ;  /* 0x00000003ff227819 */ /* 0x000fe400000116cd */
[----:B------:R-:W-:-:S02]  /*4ba0*/  LEA.HI.X R49, R32, R99, R33, 0x1, P5 ;  /* 0x0000006320317211 */ /* 0x000fc400028f0c21 */
[----:B------:R-:W-:-:S04]  /*4bb0*/  SHF.R.S32.HI R32, RZ, 0x1f, R109 ;  /* 0x0000001fff207819 */ /* 0x000fc8000001146d */
[----:B------:R-:W-:-:S04]  /*4bc0*/  LEA.HI R32, R32, R109, RZ, 0x4 ;  /* 0x0000006d20207211 */ /* 0x000fc800078f20ff */
[----:B------:R-:W-:-:S05]  /*4bd0*/  LEA.HI.SX32 R32, R32, R83, 0x1c ;  /* 0x0000005320207211 */ /* 0x000fca00078fe2ff */
[----:B------:R-:W-:-:S05]  /*4be0*/  IMAD.SHL.U32 R50, R32, 0x8, RZ ;  /* 0x0000000820327824 */ /* 0x000fca00078e00ff */
[----:B------:R-:W-:-:S04]  /*4bf0*/  LOP3.LUT R32, R205, 0x38, R50, 0xf8, !PT ;  /* 0x00000038cd207812 */ /* 0x000fc800078ef832 */
[----:B------:R-:W-:Y:S01]  /*4c00*/  LOP3.LUT R33, R32, R34, RZ, 0x3c, !PT ;  /* 0x0000002220217212 */ /* 0x000fe200078e3cff */
[----:B------:R-:W-:-:S04]  /*4c10*/  IMAD R32, R2, 0x1800, R87 ;  /* 0x0000180002207824 */ /* 0x000fc800078e0257 */
[----:B------:R-:W-:Y:S02]  /*4c20*/  IMAD.IADD R33, R208, 0x1, R33 ;  /* 0x00000001d0217824 */ /* 0x000fe400078e0221 */
[----:B------:R-:W-:Y:S02]  /*4c30*/  IMAD R32, R32, 0x2, R19 ;  /* 0x0000000220207824 */ /* 0x000fe400078e0213 */
[----:B------:R-:W-:-:S04]  /*4c40*/  IMAD R34, R2, 0x1800, R33 ;  /* 0x0000180002227824 */ /* 0x000fc800078e0221 */
[----:B------:R-:W-:Y:S02]  /*4c50*/  IMAD R36, R34, 0x2, R19 ;  /* 0x0000000222247824 */ /* 0x000fe400078e0213 */
[----:B------:R-:W1:Y:S04]  /*4c60*/  LDS.128 R32, [R32+0x1c400] ;  /* 0x01c4000020207984 */ /* 0x000e680000000c00 */
[----:B------:R-:W2:Y:S01]  /*4c70*/  LDS.128 R36, [R36+0x1c400] ;  /* 0x01c4000024247984 */ /* 0x000ea20000000c00 */
[----:B------:R-:W-:Y:S05]  /*4c80*/  @P4 BRA `(.L_x_9680) ;  /* 0x0000000400544947 */ /* 0x000fea0003800000 */
[--C-:B------:R-:W-:Y:S01]  /*4c90*/  SHF.R.U64 R40, R40, 0x10, R41.reuse ;  /* 0x0000001028287819 */ /* 0x100fe20000001229 */
[--C-:B------:R-:W-:Y:S01]  /*4ca0*/  HADD2.F32 R52, -RZ, R118.reuse.H0_H0 ;  /* 0x20000076ff347230 */ /* 0x100fe20000004100 */
[----:B------:R-:W-:Y:S01]  /*4cb0*/  SHF.R.U32.HI R53, RZ, 0x10, R41 ;  /* 0x00000010ff357819 */ /* 0x000fe20000011629 */
[----:B------:R-:W-:Y:S01]  /*4cc0*/  HADD2.F32 R118, -RZ, R118.H1_H1 ;  /* 0x30000076ff767230 */ /* 0x000fe20000004100 */
[----:B------:R-:W-:Y:S01]  /*4cd0*/  SHF.R.U64 R41, R42, 0x10, R43 ;  /* 0x000000102a297819 */ /* 0x000fe2000000122b */
[----:B------:R-:W-:Y:S01]  /*4ce0*/  HADD2.F32 R40, -RZ, R40.H0_H0 ;  /* 0x20000028ff287230 */ /* 0x000fe20000004100 */
[----:B------:R-:W-:Y:S01]  /*4cf0*/  SHF.R.U64 R42, R46, 0x10, R47 ;  /* 0x000000102e2a7819 */ /* 0x000fe2000000122f */
[----:B--2---:R-:W-:Y:S01]  /*4d00*/  IMAD.MOV.U32 R46, RZ, RZ, R37 ;  /* 0x000000ffff2e7224 */ /* 0x004fe200078e0025 */
[----:B------:R-:W-:Y:S01]  /*4d10*/  SHF.R.U32.HI R55, RZ, 0x10, R45 ;  /* 0x00000010ff377819 */ /* 0x000fe2000001162d */
[----:B-1----:R-:W-:Y:S01]  /*4d20*/  IMAD.MOV.U32 R37, RZ, RZ, R35 ;  /* 0x000000ffff257224 */ /* 0x002fe200078e0023 */
[----:B------:R-:W-:Y:S01]  /*4d30*/  SHF.R.U32.HI R102, RZ, 0x10, R47 ;  /* 0x00000010ff667819 */ /* 0x000fe2000001162f */
[----:B------:R-:W-:Y:S01]  /*4d40*/  HADD2.F32 R35, -RZ, R33.H0_H0 ;  /* 0x20000021ff237230 */ /* 0x000fe20000004100 */
[----:B------:R-:W-:Y:S01]  /*4d50*/  SHF.R.U64 R44, R44, 0x10, R45 ;  /* 0x000000102c2c7819 */ /* 0x000fe2000000122d */
[----:B------:R-:W-:Y:S01]  /*4d60*/  HADD2.F32 R55, -RZ, R55.H0_H0 ;  /* 0x20000037ff377230 */ /* 0x000fe20000004100 */
[----:B------:R-:W-:Y:S01]  /*4d70*/  MOV R47, R39 ;  /* 0x00000027002f7202 */ /* 0x000fe20000000f00 */
[----:B------:R-:W-:Y:S01]  /*4d80*/  HADD2.F32 R39, -RZ, R46.H0_H0 ;  /* 0x2000002eff277230 */ /* 0x000fe20000004100 */
[----:B------:R-:W-:Y:S01]  /*4d90*/  SHF.R.U32.HI R45, RZ, 0x10, R43 ;  /* 0x00000010ff2d7819 */ /* 0x000fe2000001162b */
[----:B------:R-:W-:-:S02]  /*4da0*/  IMAD.MOV.U32 R43, RZ, RZ, R36 ;  /* 0x000000ffff2b7224 */ /* 0x000fc400078e0024 */
[----:B------:R-:W-:Y:S02]  /*4db0*/  HADD2.F32 R46, -RZ, R46.H1_H1 ;  /* 0x3000002eff2e7230 */ /* 0x000fe40000004100 */
[-C--:B------:R-:W-:Y:S01]  /*4dc0*/  FMUL.FTZ R54, R39, R118.reuse ;  /* 0x0000007627367220 */ /* 0x080fe20000410000 */
[----:B------:R-:W-:Y:S02]  /*4dd0*/  HADD2.F32 R36, -RZ, R33.H1_H1 ;  /* 0x30000021ff247230 */ /* 0x000fe40000004100 */
[C---:B------:R-:W-:Y:S01]  /*4de0*/  FMUL.FTZ R118, R35.reuse, R118 ;  /* 0x0000007623767220 */ /* 0x040fe20000410000 */
[----:B------:R-:W-:Y:S02]  /*4df0*/  HADD2.F32 R53, -RZ, R53.H0_H0 ;  /* 0x20000035ff357230 */ /* 0x000fe40000004100 */
[-C--:B------:R-:W-:Y:S01]  /*4e00*/  FMUL.FTZ R103, R46, R55.reuse ;  /* 0x000000372e677220 */ /* 0x080fe20000410000 */
[----:B------:R-:W-:Y:S01]  /*4e10*/  FFMA.FTZ R33, R35, R52, -R54 ;  /* 0x0000003423217223 */ /* 0x000fe20000010836 */
[----:B------:R-:W-:Y:S01]  /*4e20*/  FMUL.FTZ R55, R36, R55 ;  /* 0x0000003724377220 */ /* 0x000fe20000410000 */
[----:B------:R-:W-:-:S02]  /*4e30*/  HADD2.F32 R54, -RZ, R116.H0_H0 ;  /* 0x20000074ff367230 */ /* 0x000fc40000004100 */
[-C--:B------:R-:W-:Y:S01]  /*4e40*/  FFMA.FTZ R36, R36, R53.reuse, -R103 ;  /* 0x0000003524247223 */ /* 0x080fe20000010867 */
[----:B------:R-:W-:Y:S01]  /*4e50*/  FFMA.FTZ R35, R39, R52, R118 ;  /* 0x0000003427237223 */ /* 0x000fe20000010076 */
[----:B------:R-:W-:Y:S01]  /*4e60*/  FFMA.FTZ R46, R46, R53, R55 ;  /* 0x000000352e2e7223 */ /* 0x000fe20000010037 */
[----:B------:R-:W-:Y:S02]  /*4e70*/  HADD2.F32 R116, -RZ, R116.H1_H1 ;  /* 0x30000074ff747230 */ /* 0x000fe40000004100 */
[----:B------:R-:W-:Y:S01]  /*4e80*/  HADD2.F32 R53, -RZ, R47.H0_H0 ;  /* 0x2000002fff357230 */ /* 0x000fe20000004100 */
[----:B------:R-:W-:Y:S01]  /*4e90*/  F2FP.F16.F32.PACK_AB R33, R36, R33 ;  /* 0x000000212421723e */ /* 0x000fe200000000ff */
[----:B------:R-:W-:Y:S02]  /*4ea0*/  HADD2.F32 R39, -RZ, R37.H0_H0 ;  /* 0x20000025ff277230 */ /* 0x000fe40000004100 */
[----:B------:R-:W-:Y:S02]  /*4eb0*/  HADD2.F32 R47, -RZ, R47.H1_H1 ;  /* 0x3000002fff2f7230 */ /* 0x000fe40000004100 */
[----:B------:R-:W-:-:S02]  /*4ec0*/  HADD2.F32 R55, -RZ, R102.H0_H0 ;  /* 0x20000066ff377230 */ /* 0x000fc40000004100 */
[-C--:B------:R-:W-:Y:S01]  /*4ed0*/  FMUL.FTZ R102, R53, R116.reuse ;  /* 0x0000007435667220 */ /* 0x080fe20000410000 */
[----:B------:R-:W-:Y:S02]  /*4ee0*/  HADD2.F32 R52, -RZ, R37.H1_H1 ;  /* 0x30000025ff347230 */ /* 0x000fe40000004100 */
[----:B------:R-:W-:Y:S01]  /*4ef0*/  FMUL.FTZ R116, R39, R116 ;  /* 0x0000007427747220 */ /* 0x000fe20000410000 */
[----:B------:R-:W-:Y:S02]  /*4f00*/  HADD2.F32 R45, -RZ, R45.H0_H0 ;  /* 0x2000002dff2d7230 */ /* 0x000fe40000004100 */
[-C--:B------:R-:W-:Y:S01]  /*4f10*/  FMUL.FTZ R103, R47, R55.reuse ;  /* 0x000000372f677220 */ /* 0x080fe20000410000 */
[-C--:B------:R-:W-:Y:S01]  /*4f20*/  FFMA.FTZ R37, R39, R54.reuse, -R102 ;  /* 0x0000003627257223 */ /* 0x080fe20000010866 */
[C---:B------:R-:W-:Y:S01]  /*4f30*/  FMUL.FTZ R104, R52.reuse, R55 ;  /* 0x0000003734687220 */ /* 0x040fe20000410000 */
[----:B------:R-:W-:Y:S01]  /*4f40*/  FFMA.FTZ R39, R53, R54, R116 ;  /* 0x0000003635277223 */ /* 0x000fe20000010074 */
[----:B------:R-:W-:Y:S01]  /*4f50*/  FFMA.FTZ R52, R52, R45, -R103 ;  /* 0x0000002d34347223 */ /* 0x000fe20000010867 */
[----:B------:R-:W-:-:S02]  /*4f60*/  HADD2.F32 R55, -RZ, R44.H0_H0 ;  /* 0x2000002cff377230 */ /* 0x000fc40000004100 */
[----:B------:R-:W-:Y:S01]  /*4f70*/  FFMA.FTZ R54, R47, R45, R104 ;  /* 0x0000002d2f367223 */ /* 0x000fe20000010068 */
[----:B------:R-:W-:Y:S02]  /*4f80*/  HADD2.F32 R53, -RZ, R115.H1_H1 ;  /* 0x30000073ff357230 */ /* 0x000fe40000004100 */
[--C-:B------:R-:W-:Y:S01]  /*4f90*/  HADD2.F32 R45, -RZ, R43.reuse.H0_H0 ;  /* 0x2000002bff2d7230 */ /* 0x100fe20000004100 */
[----:B------:R-:W-:Y:S01]  /*4fa0*/  F2FP.F16.F32.PACK_AB R52, R52, R37 ;  /* 0x000000253434723e */ /* 0x000fe200000000ff */
[--C-:B------:R-:W-:Y:S01]  /*4fb0*/  HADD2.F32 R44, -RZ, R32.reuse.H0_H0 ;  /* 0x20000020ff2c7230 */ /* 0x100fe20000004100 */
[----:B------:R-:W-:Y:S01]  /*4fc0*/  F2FP.F16.F32.PACK_AB R37, R46, R35 ;  /* 0x000000232e25723e */ /* 0x000fe200000000ff */
[----:B------:R-:W-:Y:S02]  /*4fd0*/  HADD2.F32 R43, -RZ, R43.H1_H1 ;  /* 0x3000002bff2b7230 */ /* 0x000fe40000004100 */
[----:B------:R-:W-:Y:S01]  /*4fe0*/  FMUL.FTZ R103, R45, R53 ;  /* 0x000000352d677220 */ /* 0x000fe20000410000 */
[----:B------:R-:W-:-:S02]  /*4ff0*/  HADD2.F32 R32, -RZ, R32.H1_H1 ;  /* 0x30000020ff207230 */ /* 0x000fc40000004100 */
[----:B------:R-:W-:Y:S01]  /*5000*/  FMUL.FTZ R102, R44, R53 ;  /* 0x000000352c667220 */ /* 0x000fe20000410000 */
[----:B------:R-:W-:Y:S02]  /*5010*/  HADD2.F32 R47, -RZ, R114.H1_H1 ;  /* 0x30000072ff2f7230 */ /* 0x000fe40000004100 */
        /* <DEDUP_REMOVED lines=8> */
[----:B------:R-:W-:Y:S01]  /*50a0*/  HADD2.F32 R40, -RZ, R38.H0_H0 ;  /* 0x20000026ff287230 */ /* 0x000fe20000004100 */
[----:B------:R-:W-:Y:S01]  /*50b0*/  F2FP.F16.F32.PACK_AB R39, R54, R39 ;  /* 0x000000273627723e */ /* 0x000fe200000000ff */
[----:B------:R-:W-:-:S02]  /*50c0*/  HADD2.F32 R45, -RZ, R42.H0_H0 ;  /* 0x2000002aff2d7230 */ /* 0x000fc40000004100 */
[----:B------:R-:W-:Y:S02]  /*50d0*/  HADD2.F32 R32, -RZ, R34.H0_H0 ;  /* 0x20000022ff207230 */ /* 0x000fe40000004100 */
[-C--:B------:R-:W-:Y:S01]  /*50e0*/  FMUL.FTZ R53, R40, R115.reuse ;  /* 0x0000007328357220 */ /* 0x080fe20000410000 */
[----:B------:R-:W-:Y:S01]  /*50f0*/  HADD2.F32 R38, -RZ, R38.H1_H1 ;  /* 0x30000026ff267230 */ /* 0x000fe20000004100 */
[----:B------:R-:W-:Y:S01]  /*5100*/  F2FP.F16.F32.PACK_AB R36, R47, R102 ;  /* 0x000000662f24723e */ /* 0x000fe200000000ff */
[----:B------:R-:W-:Y:S02]  /*5110*/  HADD2.F32 R34, -RZ, R34.H1_H1 ;  /* 0x30000022ff227230 */ /* 0x000fe40000004100 */
[----:B------:R-:W-:Y:S01]  /*5120*/  FMUL.FTZ R115, R32, R115 ;  /* 0x0000007320737220 */ /* 0x000fe20000410000 */
[----:B------:R-:W-:Y:S02]  /*5130*/  HADD2.F32 R43, -RZ, R114.H0_H0 ;  /* 0x20000072ff2b7230 */ /* 0x000fe40000004100 */
[----:B------:R-:W-:Y:S01]  /*5140*/  FMUL.FTZ R55, R38, R45 ;  /* 0x0000002d26377220 */ /* 0x000fe20000410000 */
[----:B------:R-:W-:-:S02]  /*5150*/  IMAD.MOV.U32 R35, RZ, RZ, R52 ;  /* 0x000000ffff237224 */ /* 0x000fc400078e0034 */
[----:B------:R-:W-:Y:S01]  /*5160*/  FMUL.FTZ R45, R34, R45 ;  /* 0x0000002d222d7220 */ /* 0x000fe20000410000 */
[-C--:B------:R-:W-:Y:S01]  /*5170*/  FFMA.FTZ R53, R32, R43.reuse, -R53 ;  /* 0x0000002b20357223 */ /* 0x080fe20000010835 */
[----:B------:R-:W-:Y:S01]  /*5180*/  FFMA.FTZ R115, R40, R43, R115 ;  /* 0x0000002b28737223 */ /* 0x000fe20000010073 */
[-C--:B------:R-:W-:Y:S01]  /*5190*/  FFMA.FTZ R34, R34, R41.reuse, -R55 ;  /* 0x0000002922227223 */ /* 0x080fe20000010837 */
[----:B------:R-:W-:Y:S01]  /*51a0*/  FFMA.FTZ R38, R38, R41, R45 ;  /* 0x0000002926267223 */ /* 0x000fe2000001002d */
[----:B------:R-:W-:-:S03]  /*51b0*/  F2FP.F16.F32.PACK_AB R32, R44, R103 ;  /* 0x000000672c20723e */ /* 0x000fc600000000ff */
[----:B------:R-:W-:Y:S02]  /*51c0*/  F2FP.F16.F32.PACK_AB R34, R34, R53 ;  /* 0x000000352222723e */ /* 0x000fe400000000ff */
[----:B------:R-:W-:-:S07]  /*51d0*/  F2FP.F16.F32.PACK_AB R38, R38, R115 ;  /* 0x000000732626723e */ /* 0x000fce00000000ff */
.L_x_9680:
[----:B------:R-:W-:Y:S05]  /*51e0*/  BSYNC B1 ;  /* 0x0000000000017941 */ /* 0x000fea0003800000 */
.L_x_9679:
[----:B-1----:R1:W-:Y:S01]  /*51f0*/  STG.E.128 desc[UR40][R48.64], R32 ;  /* 0x0000002030007986 */ /* 0x0023e2000c101d28 */
[----:B------:R-:W-:-:S13]  /*5200*/  ISETP.GE.AND P4, PT, R50, R107, PT ;  /* 0x0000006b3200720c */ /* 0x000fda0003f86270 */
[----:B------:R-:W-:Y:S05]  /*5210*/  @P4 BRA `(.L_x_9665) ;  /* 0x0000000000844947 */ /* 0x000fea0003800000 */
[--C-:B-1----:R-:W-:Y:S02]  /*5220*/  SHF.R.S32.HI R32, RZ, 0x1f, R50.reuse ;  /* 0x0000001fff207819 */ /* 0x102fe40000011432 */
[----:B------:R-:W-:-:S04]  /*5230*/  IADD3 R50, P4, P5, R4, R100, R50 ;  /* 0x0000006404327210 */ /* 0x000fc80007d9e032 */
[----:B------:R-:W-:Y:S02]  /*5240*/  IADD3.X R51, R60, R51, R32, P4, P5 ;  /* 0x000000333c337210 */ /* 0x000fe400027ea420 */
[----:B------:R-:W-:-:S04]  /*5250*/  LEA R98, P4, R50, R98, 0x1 ;  /* 0x0000006232627211 */ /* 0x000fc800078808ff */
[----:B------:R-:W-:-:S05]  /*5260*/  LEA.HI.X R99, R50, R99, R51, 0x1, P4 ;  /* 0x0000006332637211 */ /* 0x000fca00020f0c33 */
[----:B--2---:R1:W-:Y:S01]  /*5270*/  STG.E.128 desc[UR40][R98.64], R36 ;  /* 0x0000002462007986 */ /* 0x0043e2000c101d28 */
[----:B------:R-:W-:Y:S05]  /*5280*/  BRA `(.L_x_9665) ;  /* 0x0000000000687947 */ /* 0x000fea0003800000 */
.L_x_9648:
[----:B------:R-:W-:-:S06]  /*5290*/  UISETP.NE.AND UP0, UPT, UR44, 0x3, UPT ;  /* 0x000000032c00788c */ /* 0x000fcc000bf05270 */
[----:B------:R-:W-:-:S13]  /*52a0*/  PLOP3.LUT P3, PT, PT, PT, UP0, 0x80, 0x0 ;  /* 0x000000000000781c */ /* 0x000fda0003f6f008 */
[----:B------:R-:W-:Y:S05]  /*52b0*/  @!P3 BRA `(.L_x_9681) ;  /* 0x000000000004b947 */ /* 0x000fea0003800000 */
[----:B------:R-:W-:Y:S01]  /*52c0*/  BPT.TRAP 0x1 ;  /* 0x000000040000795c */ /* 0x000fe20000300000 */
.L_x_9681:
[----:B------:R-:W-:Y:S01]  /*52d0*/  IMAD R95, R2, 0x8, R19 ;  /* 0x00000008025f7824 */ /* 0x000fe200078e0213 */
[----:B------:R-:W-:Y:S01]  /*52e0*/  SHF.L.U32 R106, R201, 0x1f, RZ ;  /* 0x0000001fc96a7819 */ /* 0x000fe200000006ff */
[----:B------:R-:W-:Y:S01]  /*52f0*/  IMAD R97, R27, -0x60, R24 ;  /* 0xffffffa01b617824 */ /* 0x000fe200078e0218 */
[----:B------:R-:W-:Y:S02]  /*5300*/  BSSY B1, `(.L_x_9682) ;  /* 0x0000004000017945 */ /* 0x000fe40003800000 */
[----:B------:R-:W0:Y:S02]  /*5310*/  SYNCS.PHASECHK.TRANS64.TRYWAIT P4, [R95+URZ+0x22890], R106 ;  /* 0x0228906a5f0075a7 */ /* 0x000e24000808017f */
[----:B------:R-:W-:Y:S01]  /*5320*/  VIMNMX R97, R97, 0x60, PT ;  /* 0x0000006061617848 */ /* 0x000fe20003fe0100 */
[----:B0-----:R-:W-:Y:S06]  /*5330*/  @!P4 BRA `(.L_x_9683) ;  /* 0x00000150008cc947 */ /* 0x001fec0003800000 */
.L_x_9945:
[----:B------:R-:W-:Y:S05]  /*5340*/  BSYNC B1 ;  /* 0x0000000000017941 */ /* 0x000fea0003800000 */
.L_x_9682:
[----:B------:R-:W-:Y:S01]  /*5350*/  ISETP.GE.AND P4, PT, R18, R97, PT ;  /* 0x000000611200720c */ /* 0x000fe20003f86270 */
[----:B------:R-:W-:-:S12]  /*5360*/  BSSY B1, `(.L_x_9684) ;  /* 0x0000006000017945 */ /* 0x000fd80003800000 */
[----:B------:R-:W-:Y:S05]  /*5370*/  @P4 BRA `(.L_x_9685) ;  /* 0x0000000000104947 */ /* 0x000fea0003800000 */
[----:B------:R-:W1:Y:S04]  /*5380*/  @!P1 LDS.128 R32, [R104] ;  /* 0x0000000068209984 */ /* 0x000e680000000c00 */
[----:B------:R-:W2:Y:S04]  /*5390*/  @!P2 LDS.128 R36, [R103] ;  /* 0x000000006724a984 */ /* 0x000ea80000000c00 */
[----:B-1----:R1:W-:Y:S04]  /*53a0*/  @!P1 STG.E.128 desc[UR40][R42.64], R32 ;  /* 0x000000202a009986 */ /* 0x0023e8000c101d28 */
[----:B--2---:R1:W-:Y:S02]  /*53b0*/  @!P2 STG.E.128 desc[UR40][R42.64+0x40], R36 ;  /* 0x000040242a00a986 */ /* 0x0043e4000c101d28 */
.L_x_9685:
[----:B------:R-:W-:Y:S05]  /*53c0*/  BSYNC B1 ;  /* 0x0000000000017941 */ /* 0x000fea0003800000 */
.L_x_9684:
[----:B------:R-:W-:-:S13]  /*53d0*/  ISETP.GE.AND P4, PT, R216, R97, PT ;  /* 0x00000061d800720c */ /* 0x000fda0003f86270 */
[----:B------:R-:W-:Y:S05]  /*53e0*/  @P4 BRA `(.L_x_9665) ;  /* 0x0000000000104947 */ /* 0x000fea0003800000 */
[----:B-1----:R-:W1:Y:S04]  /*53f0*/  @!P1 LDS.128 R32, [R104+0x2000] ;  /* 0x0020000068209984 */ /* 0x002e680000000c00 */
[----:B------:R-:W2:Y:S04]  /*5400*/  @!P2 LDS.128 R36, [R103+0x2000] ;  /* 0x002000006724a984 */ /* 0x000ea80000000c00 */
[----:B-1----:R1:W-:Y:S04]  /*5410*/  @!P1 STG.E.128 desc[UR40][R40.64], R32 ;  /* 0x0000002028009986 */ /* 0x0023e8000c101d28 */
[----:B--2---:R1:W-:Y:S02]  /*5420*/  @!P2 STG.E.128 desc[UR40][R40.64+0x40], R36 ;  /* 0x000040242800a986 */ /* 0x0043e4000c101d28 */
.L_x_9665:
[----:B------:R-:W-:Y:S05]  /*5430*/  BSYNC B0 ;  /* 0x0000000000007941 */ /* 0x000fea0003800000 */
.L_x_9647:
[----:B-1234-:R-:W1:Y:S01]  /*5440*/  S2R R32, SR_TID.X ;  /* 0x0000000000207919 */ /* 0x01ee620000002100 */
        /* <DEDUP_REMOVED lines=16> */
.L_x_9687:
[----:B------:R-:W-:Y:S05]  /*5550*/  BSYNC B0 ;  /* 0x0000000000007941 */ /* 0x000fea0003800000 */
.L_x_9686:
[----:B------:R-:W2:Y:S01]  /*5560*/  SYNCS.PHASECHK.TRANS64.TRYWAIT P3, [R95+URZ+0x228b0], R106 ;  /* 0x0228b06a5f0075a7 */ /* 0x000ea2000806017f */
[----:B------:R-:W-:Y:S01]  /*5570*/  IMAD R41, R2, 0x6000, R89 ;  /* 0x0000600002297824 */ /* 0x000fe200078e0259 */
[----:B------:R-:W-:Y:S01]  /*5580*/  ULDC UR45, c[0x0][0x320] ;  /* 0x0000c800002d7ab9 */ /* 0x000fe20000000800 */
[----:B------:R-:W-:Y:S01]  /*5590*/  ULDC.64 UR42, c[0x0][0x328] ;  /* 0x0000ca00002a7ab9 */ /* 0x000fe20000000a00 */
[----:B------:R-:W-:Y:S01]  /*55a0*/  ULDC.64 UR38, c[0x0][0x318] ;  /* 0x0000c60000267ab9 */ /* 0x000fe20000000a00 */
[----:B------:R-:W-:Y:S01]  /*55b0*/  BSSY B0, `(.L_x_9688) ;  /* 0x0000003000007945 */ /* 0x000fe20003800000 */
[----:B------:R-:W-:-:S03]  /*55c0*/  IMAD.IADD R40, R88, 0x1, R41 ;  /* 0x0000000158287824 */ /* 0x000fc600078e0229 */
[----:B--2---:R-:W-:Y:S05]  /*55d0*/  @!P3 BRA `(.L_x_9689) ;  /* 0x0000014c00f8b947 */ /* 0x004fea0003800000 */
.L_x_9946:
[----:B------:R-:W-:Y:S05]  /*55e0*/  BSYNC B0 ;  /* 0x0000000000007941 */ /* 0x000fea0003800000 */
.L_x_9688:
[----:B------:R-:W-:Y:S01]  /*55f0*/  ISETP.GE.AND P3, PT, R18, R97, PT ;  /* 0x000000611200720c */ /* 0x000fe20003f66270 */
[----:B------:R-:W-:Y:S01]  /*5600*/  BSSY B0, `(.L_x_9690) ;  /* 0x0000025000007945 */ /* 0x000fe20003800000 */
[----:B------:R-:W-:Y:S02]  /*5610*/  IMAD R41, R41, 0x2, R25 ;  /* 0x0000000229297824 */ /* 0x000fe400078e0219 */
[----:B------:R-:W-:-:S04]  /*5620*/  IMAD.WIDE R36, R27, 0x60, R58 ;  /* 0x000000601b247825 */ /* 0x000fc800078e023a */
[----:B------:R-:W-:-:S05]  /*5630*/  IMAD R40, R40, 0x2, R25 ;  /* 0x0000000228287824 */ /* 0x000fca00078e0219 */
[----:B------:R-:W-:Y:S05]  /*5640*/  @P3 BRA `(.L_x_9691) ;  /* 0x0000000000803947 */ /* 0x000fea0003800000 */
[----:B------:R-:W-:Y:S02]  /*5650*/  IMAD R35, R37, UR42, RZ ;  /* 0x0000002a25237c24 */ /* 0x000fe4000f8e02ff */
[----:B-1----:R-:W-:Y:S02]  /*5660*/  IMAD.MOV.U32 R32, RZ, RZ, R6 ;  /* 0x000000ffff207224 */ /* 0x002fe400078e0006 */
[----:B------:R-:W-:Y:S02]  /*5670*/  IMAD.MOV.U32 R33, RZ, RZ, R92 ;  /* 0x000000ffff217224 */ /* 0x000fe400078e005c */
[C---:B------:R-:W-:Y:S02]  /*5680*/  IMAD R35, R36.reuse, UR43, R35 ;  /* 0x0000002b24237c24 */ /* 0x040fe4000f8e0223 */
[----:B------:R-:W-:-:S04]  /*5690*/  IMAD.WIDE.U32 R32, R36, UR42, R32 ;  /* 0x0000002a24207c25 */ /* 0x000fc8000f8e0020 */
[----:B------:R-:W-:Y:S01]  /*56a0*/  IMAD.IADD R33, R33, 0x1, R35 ;  /* 0x0000000121217824 */ /* 0x000fe200078e0223 */
[----:B------:R-:W-:-:S04]  /*56b0*/  LEA R38, P3, R32, UR38, 0x1 ;  /* 0x0000002620267c11 */ /* 0x000fc8000f8608ff */
[----:B------:R-:W-:Y:S02]  /*56c0*/  LEA.HI.X R39, R32, UR39, R33, 0x1, P3 ;  /* 0x0000002720277c11 */ /* 0x000fe400098f0c21 */
[----:B------:R-:W-:-:S13]  /*56d0*/  ISETP.GE.AND P3, PT, R16, UR45, PT ;  /* 0x0000002d10007c0c */ /* 0x000fda000bf66270 */
[----:B------:R-:W1:Y:S04]  /*56e0*/  @!P3 LDS.128 R32, [R41] ;  /* 0x000000002920b984 */ /* 0x000e680000000c00 */
[----:B-1----:R-:W-:Y:S01]  /*56f0*/  @!P3 STG.E.128 desc[UR40][R38.64], R32 ;  /* 0x000000202600b986 */ /* 0x002fe2000c101d28 */
[----:B------:R-:W-:-:S13]  /*5700*/  ISETP.GE.AND P3, PT, R0, UR45, PT ;  /* 0x0000002d00007c0c */ /* 0x000fda000bf66270 */
[----:B------:R-:W1:Y:S04]  /*5710*/  @!P3 LDS.128 R32, [R40] ;  /* 0x000000002820b984 */ /* 0x000e680000000c00 */
[----:B-1----:R-:W-:Y:S01]  /*5720*/  @!P3 STG.E.128 desc[UR40][R38.64+0x40], R32 ;  /* 0x000040202600b986 */ /* 0x002fe2000c101d28 */
[----:B------:R-:W-:-:S13]  /*5730*/  ISETP.GE.AND P3, PT, R62, UR45, PT ;  /* 0x0000002d3e007c0c */ /* 0x000fda000bf66270 */
[----:B------:R-:W1:Y:S04]  /*5740*/  @!P3 LDS.128 R32, [R41+0x3000] ;  /* 0x003000002920b984 */ /* 0x000e680000000c00 */
        /* <DEDUP_REMOVED lines=10> */
[----:B------:R-:W-:-:S13]  /*57f0*/  ISETP.NE.AND P3, PT, R94, RZ, PT ;  /* 0x000000ff5e00720c */ /* 0x000fda0003f65270 */
[----:B------:R-:W1:Y:S04]  /*5800*/  @P3 LDS.128 R32, [R41+0x9000] ;  /* 0x0090000029203984 */ /* 0x000e680000000c00 */
[----:B-1----:R-:W-:Y:S01]  /*5810*/  @P3 STG.E.128 desc[UR40][R38.64+0x180], R32 ;  /* 0x0001802026003986 */ /* 0x002fe2000c101d28 */
[----:B------:R-:W-:-:S13]  /*5820*/  ISETP.NE.AND P3, PT, R93, RZ, PT ;  /* 0x000000ff5d00720c */ /* 0x000fda0003f65270 */
[----:B------:R-:W1:Y:S04]  /*5830*/  @P3 LDS.128 R32, [R40+0x9000] ;  /* 0x0090000028203984 */ /* 0x000e680000000c00 */
[----:B-1----:R3:W-:Y:S02]  /*5840*/  @P3 STG.E.128 desc[UR40][R38.64+0x1c0], R32 ;  /* 0x0001c02026003986 */ /* 0x0027e4000c101d28 */
.L_x_9691:
[----:B------:R-:W-:Y:S05]  /*5850*/  BSYNC B0 ;  /* 0x0000000000007941 */ /* 0x000fea0003800000 */
.L_x_9690:
[----:B------:R-:W-:Y:S01]  /*5860*/  ISETP.GE.AND P3, PT, R216, R97, PT ;  /* 0x00000061d800720c */ /* 0x000fe20003f66270 */
[----:B------:R-:W-:-:S12]  /*5870*/  BSSY B0, `(.L_x_9692) ;  /* 0x0000024000007945 */ /* 0x000fd80003800000 */
[----:B------:R-:W-:Y:S05]  /*5880*/  @P3 BRA `(.L_x_9693) ;  /* 0x0000000000883947 */ /* 0x000fea0003800000 */
[----:B---3--:R-:W-:Y:S01]  /*5890*/  IADD3 R35, P3, R36, 0x40, RZ ;  /* 0x0000004024237810 */ /* 0x008fe20007f7e0ff */
[----:B-1----:R-:W-:Y:S02]  /*58a0*/  IMAD.MOV.U32 R32, RZ, RZ, R6 ;  /* 0x000000ffff207224 */ /* 0x002fe400078e0006 */
[----:B------:R-:W-:Y:S02]  /*58b0*/  IMAD.MOV.U32 R33, RZ, RZ, R92 ;  /* 0x000000ffff217224 */ /* 0x000fe400078e005c */
        /* <DEDUP_REMOVED lines=30> */
[----:B-1----:R4:W-:Y:S02]  /*5aa0*/  @P3 STG.E.128 desc[UR40][R36.64+0x1c0], R32 ;  /* 0x0001c02024003986 */ /* 0x0029e4000c101d28 */
.L_x_9693:
[----:B------:R-:W-:Y:S05]  /*5ab0*/  BSYNC B0 ;  /* 0x0000000000007941 */ /* 0x000fea0003800000 */
.L_x_9692:
[----:B------:R-:W-:Y:S01]  /*5ac0*/  @!PT LDS RZ, [RZ] ;  /* 0x00000000fffff984 */ /* 0x000fe20000000800 */
[----:B------:R-:W-:Y:S01]  /*5ad0*/  @!PT LDS RZ, [RZ] ;  /* 0x00000000fffff984 */ /* 0x000fe20000000800 */
[----:B------:R-:W-:Y:S01]  /*5ae0*/  @!PT LDS RZ, [RZ] ;  /* 0x00000000fffff984 */ /* 0x000fe20000000800 */
[----:B------:R-:W-:Y:S01]  /*5af0*/  @!PT LDS RZ, [RZ] ;  /* 0x00000000fffff984 */ /* 0x000fe20000000800 */
[----:B------:R5:W-:Y:S06]  /*5b00*/  MEMBAR.ALL.CTA ;  /* 0x0000000000007992 */ /* 0x000bec0000008000 */
[----:B-----5:R-:W5:Y:S02]  /*5b10*/  FENCE.VIEW.ASYNC.S ;  /* 0x00000000000073c6 */ /* 0x020f640000000000 */
[----:B-----5:R1:W-:Y:S01]  /*5b20*/  BAR.SYNC.DEFER_BLOCKING R73, 0x80 ;  /* 0x000200490000751d */ /* 0x0203e20000010000 */
[----:B------:R-:W-:Y:S01]  /*5b30*/  ISETP.NE.AND P5, PT, R96, RZ, PT ;  /* 0x000000ff6000720c */ /* 0x000fe20003fa5270 */
[----:B------:R-:W-:-:S02]  /*5b40*/  VIADD R2, R2, 0x1 ;  /* 0x0000000102027836 */ /* 0x000fc40000000000 */
[----:B0-2---:R-:W-:-:S03]  /*5b50*/  @!P4 VIADD R95, R95, 0x228c0 ;  /* 0x000228c05f5fc836 */ /* 0x005fc60000000000 */
[C---:B------:R-:W-:Y:S02]  /*5b60*/  ISETP.NE.AND P3, PT, R2.reuse, 0x2, PT ;  /* 0x000000020200780c */ /* 0x040fe40003f65270 */
[----:B------:R-:W-:Y:S02]  /*5b70*/  @!P4 PRMT R95, RZ, 0x654, R95 ;  /* 0x00000654ff5fc816 */ /* 0x000fe4000000005f */
[----:B-1-34-:R-:W-:Y:S02]  /*5b80*/  SEL R32, RZ, 0x1, P3 ;  /* 0x00000001ff207807 */ /* 0x01afe40001800000 */
[----:B------:R-:W-:Y:S02]  /*5b90*/  SEL R2, R2, RZ, P3 ;  /* 0x000000ff02027207 */ /* 0x000fe40001800000 */
[----:B------:R-:W-:Y:S01]  /*5ba0*/  LOP3.LUT R201, R201, R32, RZ, 0x3c, !PT ;  /* 0x00000020c9c97212 */ /* 0x000fe200078e3cff */
[----:B------:R0:W-:Y:S01]  /*5bb0*/  @!P4 SYNCS.ARRIVE.TRANS64.RED.A1T0 RZ, [R95+URZ], RZ ;  /* 0x000000ff5fffc9a7 */ /* 0x0001e2000810043f */
[----:B------:R-:W-:Y:S05]  /*5bc0*/  @P5 BRA `(.L_x_9694) ;  /* 0xffffffcc00685947 */ /* 0x000fea000383ffff */
[----:B------:R-:W1:Y:S01]  /*5bd0*/  S2R R33, SR_TID.X ;  /* 0x0000000000217919 */ /* 0x000e620000002100 */
[----:B------:R-:W-:Y:S02]  /*5be0*/  PLOP3.LUT P0, PT, PT, PT, PT, 0x8, 0x0 ;  /* 0x000000000000781c */ /* 0x000fe40003f0e170 */
[----:B-1----:R-:W-:-:S04]  /*5bf0*/  SHF.R.U32.HI R33, RZ, 0x7, R33 ;  /* 0x00000007ff217819 */ /* 0x002fc80000011621 */
[----:B------:R-:W-:-:S13]  /*5c00*/  ISETP.NE.AND P5, PT, R33, 0x1, PT ;  /* 0x000000012100780c */ /* 0x000fda0003fa5270 */
[----:B------:R-:W-:Y:S06]  /*5c10*/  @!P5 BAR.ARV 0x9, 0x100 ;  /* 0x024400000000db1d */ /* 0x000fec0000002000 */
.L_x_9642:
[----:B------:R-:W-:Y:S01]  /*5c20*/  IMAD.MOV.U32 R0, RZ, RZ, RZ ;  /* 0x000000ffff007224 */ /* 0x000fe200078e00ff */
[----:B------:R-:W-:Y:S06]  /*5c30*/  @P0 BRA `(.L_x_9695) ;  /* 0x00000000000c0947 */ /* 0x000fec0003800000 */
[----:B------:R-:W1:Y:S01]  /*5c40*/  FENCE.VIEW.ASYNC.G ;  /* 0x00000000000073c6 */ /* 0x000e620000000100 */
[----:B------:R-:W-:Y:S05]  /*5c50*/  WARPSYNC.ALL ;  /* 0x0000000000007948 */ /* 0x000fea0003800000 */
[----:B-1----:R-:W-:Y:S06]  /*5c60*/  BAR.ARV 0xc, 0x180 ;  /* 0x0306000000007b1d */ /* 0x002fec0000002000 */
.L_x_9695:
[----:B------:R-:W-:Y:S01]  /*5c70*/  ISETP.NE.AND P0, PT, R29, RZ, PT ;  /* 0x000000ff1d00720c */ /* 0x000fe20003f05270 */
[----:B------:R-:W-:-:S12]  /*5c80*/  BSSY B0, `(.L_x_9696) ;  /* 0x000001f000007945 */ /* 0x000fd80003800000 */
        /* <DEDUP_REMOVED lines=30> */
.L_x_9697:
[----:B------:R-:W-:Y:S05]  /*5e70*/  BSYNC B0 ;  /* 0x0000000000007941 */ /* 0x000fea0003800000 */
.L_x_9696:
        /* <DEDUP_REMOVED lines=71> */
[----:B------:R-:W0:Y:S01]  /*62f0*/  S2R R0, SR_TID.X ;  /* 0x0000000000007919 */ /* 0x000e220000002100 */
[----:B------:R-:W-:Y:S01]  /*6300*/  UMOV UR4, 0xffffffff ;  /* 0xffffffff00047882 */ /* 0x000fe20000000000 */
[----:B0-----:R-:W-:-:S05]  /*6310*/  VIADD R29, R0, 0xffffff80 ;  /* 0xffffff80001d7836 */ /* 0x001fca0000000000 */
[----:B------:R-:W-:-:S04]  /*6320*/  SHF.R.S32.HI R30, RZ, 0x1f, R29 ;  /* 0x0000001fff1e7819 */ /* 0x000fc8000001141d */
[----:B------:R-:W-:-:S04]  /*6330*/  LEA.HI R13, R30, R29, RZ, 0x7 ;  /* 0x0000001d1e0d7211 */ /* 0x000fc800078f38ff */
[----:B------:R-:W-:Y:S01]  /*6340*/  SHF.R.S32.HI R13, RZ, 0x7, R13 ;  /* 0x00000007ff0d7819 */ /* 0x000fe2000001140d */
[----:B------:R-:W-:Y:S06]  /*6350*/  BRA.DIV UR4, `(.L_x_9699) ;  /* 0x0000014204ac7947 */ /* 0x000fec000b800000 */
[----:B------:R0:W1:Y:S02]  /*6360*/  SHFL.IDX PT, R14, R13, RZ, 0x1f ;  /* 0x00001fff0d0e7589 */ /* 0x00006400000e0000 */
.L_x_9949:
[----:B-1----:R-:W-:Y:S01]  /*6370*/  LEA.HI R0, R14, R14, RZ, 0x1 ;  /* 0x0000000e0e007211 */ /* 0x002fe200078f08ff */
[----:B------:R-:W-:Y:S01]  /*6380*/  VIADD R24, R19, 0x18400 ;  /* 0x0001840013187836 */ /* 0x000fe20000000000 */
[----:B------:R-:W-:Y:S02]  /*6390*/  BSSY B6, `(.L_x_9700) ;  /* 0x0000018000067945 */ /* 0x000fe40003800000 */
[----:B------:R-:W-:Y:S02]  /*63a0*/  LOP3.LUT R3, R0, 0x1e, RZ, 0xc0, !PT ;  /* 0x0000001e00037812 */ /* 0x000fe400078ec0ff */
[----:B------:R-:W-:-:S03]  /*63b0*/  LOP3.LUT P0, RZ, R24, 0x1bf, RZ, 0xc0, !PT ;  /* 0x000001bf18ff7812 */ /* 0x000fc6000780c0ff */
[----:B------:R-:W-:-:S04]  /*63c0*/  IMAD.IADD R3, R14, 0x1, -R3 ;  /* 0x000000010e037824 */ /* 0x000fc800078e0a03 */
[----:B------:R-:W-:-:S05]  /*63d0*/  IMAD R3, R3, 0x2000, R24 ;  /* 0x0000200003037824 */ /* 0x000fca00078e0218 */
[----:B------:R-:W-:-:S04]  /*63e0*/  SHF.R.U32.HI R3, RZ, 0x4, R3 ;  /* 0x00000004ff037819 */ /* 0x000fc80000011603 */
[----:B------:R-:W-:Y:S01]  /*63f0*/  LOP3.LUT R28, R3, 0x3fff, RZ, 0xc0, !PT ;  /* 0x00003fff031c7812 */ /* 0x000fe200078ec0ff */
[----:B------:R-:W-:Y:S06]  /*6400*/  @!P0 BRA `(.L_x_9701) ;  /* 0x0000000000408947 */ /* 0x000fec0003800000 */
[----:B------:R-:W-:Y:S01]  /*6410*/  MOV R14, 0x0 ;  /* 0x00000000000e7802 */ /* 0x000fe20000000f00 */
[----:B------:R-:W-:Y:S01]  /*6420*/  ULDC.64 UR4, c[0x4][0x118] ;  /* 0x0100460000047ab9 */ /* 0x000fe20000000a00 */
[----:B------:R-:W-:Y:S01]  /*6430*/  ULDC.64 UR6, c[0x4][0x120] ;  /* 0x0100480000067ab9 */ /* 0x000fe20000000a00 */
[----:B------:R-:W-:Y:S02]  /*6440*/  IMAD.U32 R4, RZ, RZ, UR4 ;  /* 0x00000004ff047e24 */ /* 0x000fe4000f8e00ff */
[----:B------:R-:W-:Y:S01]  /*6450*/  IMAD.U32 R5, RZ, RZ, UR5 ;  /* 0x00000005ff057e24 */ /* 0x000fe2000f8e00ff */
[----:B------:R-:W1:Y:S01]  /*6460*/  LDC.64 R14, c[0x4][R14] ;  /* 0x010000000e0e7b82 */ /* 0x000e620000000a00 */
[----:B------:R-:W-:Y:S01]  /*6470*/  ULDC.64 UR4, c[0x4][0x38] ;  /* 0x01000e0000047ab9 */ /* 0x000fe20000000a00 */
        /* <DEDUP_REMOVED lines=8> */
[----:B-1---5:R-:W-:Y:S05]  /*6500*/  CALL.ABS.NOINC R14 ;  /* 0x000000000e007343 */ /* 0x022fea0003c00000 */
.L_x_9701:
[----:B------:R-:W-:Y:S05]  /*6510*/  BSYNC B6 ;  /* 0x0000000000067941 */ /* 0x000fea0003800000 */
.L_x_9700:
        /* <DEDUP_REMOVED lines=12> */
.L_x_9705:
[----:B--2---:R2:W3:Y:S02]  /*65e0*/  SYNCS.PHASECHK.TRANS64.TRYWAIT P0, [R19+URZ+0x22800], R0 ;  /* 0x02280000130075a7 */ /* 0x0044e4000800017f */
[----:B---3--:R-:W-:Y:S05]  /*65f0*/  @!P0 NANOSLEEP.SYNCS 0x989680 ;  /* 0x009896800000895d */ /* 0x008fea0003900000 */
[----:B------:R-:W3:Y:S02]  /*6600*/  @!P0 SYNCS.PHASECHK.TRANS64 P0, [R19+URZ+0x22800], R0 ;  /* 0x02280000130085a7 */ /* 0x000ee4000800007f */
[----:B---3--:R-:W-:Y:S05]  /*6610*/  @!P0 BRA `(.L_x_9705) ;  /* 0xfffffffc00f08947 */ /* 0x008fea000383ffff */
.L_x_9704:
[----:B------:R-:W-:Y:S05]  /*6620*/  BSYNC B0 ;  /* 0x0000000000007941 */ /* 0x000fea0003800000 */
.L_x_9703:
[----:B------:R-:W-:Y:S05]  /*6630*/  BRA `(.L_x_9706) ;  /* 0x0000002000a47947 */ /* 0x000fea0003800000 */
.L_x_9702:
[----:B-----5:R-:W-:Y:S01]  /*6640*/  SHF.R.S32.HI R0, RZ, 0x1f, R154 ;  /* 0x0000001fff007819 */ /* 0x020fe2000001149a */
[----:B------:R-:W-:Y:S01]  /*6650*/  ULDC.64 UR4, c[0x0][0x3f8] ;  /* 0x0000fe0000047ab9 */ /* 0x000fe20000000a00 */
[----:B------:R-:W-:Y:S01]  /*6660*/  ULDC.64 UR6, c[0x0][0x408] ;  /* 0x0001020000067ab9 */ /* 0x000fe20000000a00 */
[----:B------:R-:W-:Y:S01]  /*6670*/  LOP3.LUT P0, RZ, R24, 0x3ff, RZ, 0xc0, !PT ;  /* 0x000003ff18ff7812 */ /* 0x000fe2000780c0ff */
[----:B------:R-:W-:Y:S01]  /*6680*/  IMAD.WIDE.U32 R4, R154, UR4, RZ ;  /* 0x000000049a047c25 */ /* 0x000fe2000f8e00ff */
[----:B------:R-:W-:Y:S03]  /*6690*/  BSSY B6, `(.L_x_9707) ;  /* 0x000001f000067945 */ /* 0x000fe60003800000 */
[C---:B------:R-:W-:Y:S02]  /*66a0*/  IMAD R3, R0.reuse, UR4, RZ ;  /* 0x0000000400037c24 */ /* 0x040fe4000f8e02ff */
[----:B------:R-:W-:-:S02]  /*66b0*/  IMAD R9, R0, UR6, RZ ;  /* 0x0000000600097c24 */ /* 0x000fc4000f8e02ff */
        /* <DEDUP_REMOVED lines=19> */
[----:B------:R-:W-:Y:S01]  /*67f0*/  IMAD.U32 R6, RZ, RZ, UR6 ;  /* 0x00000006ff067e24 */ /* 0x000fe2000f8e00ff */
[----:B------:R-:W-:Y:S01]  /*6800*/  MOV R10, UR4 ;  /* 0x00000004000a7c02 */ /* 0x000fe20008000f00 */
[----:B------:R-:W-:-:S02]  /*6810*/  IMAD.U32 R7, RZ, RZ, UR7 ;  /* 0x00000007ff077e24 */ /* 0x000fc4000f8e00ff */
[----:B------:R-:W-:Y:S02]  /*6820*/  IMAD.U32 R11, RZ, RZ, UR5 ;  /* 0x00000005ff0b7e24 */ /* 0x000fe4000f8e00ff */
[----:B------:R-:W-:Y:S02]  /*6830*/  IMAD.MOV.U32 R8, RZ, RZ, 0x70 ;  /* 0x00000070ff087424 */ /* 0x000fe400078e00ff */
[----:B------:R-:W-:Y:S02]  /*6840*/  IMAD.MOV.U32 R12, RZ, RZ, 0x1 ;  /* 0x00000001ff0c7424 */ /* 0x000fe400078e00ff */
[----:B0-----:R-:W-:-:S07]  /*6850*/  IMAD.MOV.U32 R13, RZ, RZ, RZ ;  /* 0x000000ffff0d7224 */ /* 0x001fce00078e00ff */
[----:B------:R-:W-:-:S07]  /*6860*/  LEPC R20, `(.L_x_9708) ;  /* 0x000000001014794e */ /* 0x000fce0000000000 */
[----:B-1----:R-:W-:Y:S05]  /*6870*/  CALL.ABS.NOINC R14 ;  /* 0x000000000e007343 */ /* 0x002fea0003c00000 */
.L_x_9708:
[----:B------:R-:W-:Y:S05]  /*6880*/  BSYNC B6 ;  /* 0x0000000000067941 */ /* 0x000fea0003800000 */
.L_x_9707:
[----:B------:R-:W-:Y:S01]  /*6890*/  LEA.HI R29, R30, R29, RZ, 0x2 ;  /* 0x0000001d1e1d7211 */ /* 0x000fe200078f10ff */
[----:B------:R-:W-:Y:S01]  /*68a0*/  ULDC.U8 UR4, c[0x0][0x410] ;  /* 0x0001040000047ab9 */ /* 0x000fe20000000000 */
[----:B------:R-:W-:Y:S01]  /*68b0*/  BSSY B0, `(.L_x_9709) ;  /* 0x00001f9000007945 */ /* 0x000fe20003800000 */
[----:B------:R-:W-:Y:S01]  /*68c0*/  ISETP.NE.AND P0, PT, RZ, UR4, PT ;  /* 0x00000004ff007c0c */ /* 0x000fe2000bf05270 */
[----:B------:R-:W-:Y:S01]  /*68d0*/  IMAD R4, R153, 0x80, R18 ;  /* 0x0000008099047824 */ /* 0x000fe200078e0212 */
[----:B------:R-:W-:-:S04]  /*68e0*/  SHF.R.S32.HI R29, RZ, 0x1f, R29 ;  /* 0x0000001fff1d7819 */ /* 0x000fc8000001141d */
[----:B------:R-:W-:-:S04]  /*68f0*/  LEA.HI R29, R29, R18, RZ, 0x3 ;  /* 0x000000121d1d7211 */ /* 0x000fc800078f18ff */
[----:B------:R-:W-:-:S05]  /*6900*/  LOP3.LUT R29, R29, 0xfffffff8, RZ, 0xc0, !PT ;  /* 0xfffffff81d1d7812 */ /* 0x000fca00078ec0ff */
[----:B------:R-:W-:Y:S01]  /*6910*/  IMAD.IADD R29, R18, 0x1, -R29 ;  /* 0x00000001121d7824 */ /* 0x000fe200078e0a1d */
[----:B------:R-:W-:Y:S06]  /*6920*/  @!P0 BRA `(.L_x_9710) ;  /* 0x0000001000048947 */ /* 0x000fec0003800000 */
[----:B------:R-:W-:-:S03]  /*6930*/  UMOV UR4, 0xffffffff ;  /* 0xffffffff00047882 */ /* 0x000fc60000000000 */
[----:B------:R-:W-:Y:S05]  /*6940*/  BRA.DIV UR4, `(.L_x_9711) ;  /* 0x0000013e04547947 */ /* 0x000fea000b800000 */
[----:B------:R1:W2:Y:S04]  /*6950*/  SHFL.IDX PT, R3, R25, RZ, 0x1c1f ;  /* 0x001c1fff19037589 */ /* 0x0002a800000e0000 */
[----:B------:R1:W3:Y:S04]  /*6960*/  SHFL.IDX PT, R0, R24, RZ, 0x1c1f ;  /* 0x001c1fff18007589 */ /* 0x0002e800000e0000 */
[----:B------:R1:W4:Y:S04]  /*6970*/  SHFL.IDX PT, R5, R27, RZ, 0x1c1f ;  /* 0x001c1fff1b057589 */ /* 0x00032800000e0000 */
[----:B------:R1:W0:Y:S02]  /*6980*/  SHFL.IDX PT, R14, R26, RZ, 0x1c1f ;  /* 0x001c1fff1a0e7589 */ /* 0x00022400000e0000 */
.L_x_9955:
[----:B------:R-:W-:Y:S01]  /*6990*/  ULDC UR4, c[0x0][0x448] ;  /* 0x0001120000047ab9 */ /* 0x000fe20000000800 */
[----:B------:R-:W-:Y:S01]  /*69a0*/  IMAD.SHL.U32 R6, R29, 0x40, RZ ;  /* 0x000000401d067824 */ /* 0x000fe200078e00ff */
[----:B------:R-:W-:Y:S01]  /*69b0*/  BSSY B1, `(.L_x_9712) ;  /* 0x0000029000017945 */ /* 0x000fe20003800000 */
[----:B-1----:R-:W-:Y:S01]  /*69c0*/  IMAD R26, R155, UR4, RZ ;  /* 0x000000049b1a7c24 */ /* 0x002fe2000f8e02ff */
[----:B------:R-:W-:Y:S02]  /*69d0*/  LOP3.LUT P0, RZ, R29, 0x4, RZ, 0xc0, !PT ;  /* 0x000000041dff7812 */ /* 0x000fe4000780c0ff */
[----:B------:R-:W-:Y:S02]  /*69e0*/  CS2R R10, SRZ ;  /* 0x00000000000a7805 */ /* 0x000fe4000001ff00 */
[----:B------:R-:W-:Y:S02]  /*69f0*/  LOP3.LUT R7, R6, 0x1c0, RZ, 0xc0, !PT ;  /* 0x000001c006077812 */ /* 0x000fe400078ec0ff */
[----:B------:R-:W-:-:S02]  /*6a00*/  CS2R R20, SRZ ;  /* 0x0000000000147805 */ /* 0x000fc4000001ff00 */
[----:B------:R-:W-:Y:S01]  /*6a10*/  ISETP.GE.AND P1, PT, R4, R26, PT ;  /* 0x0000001a0400720c */ /* 0x000fe20003f26270 */
[----:B------:R-:W-:Y:S01]  /*6a20*/  IMAD R26, R153, -0x80, R26 ;  /* 0xffffff80991a7824 */ /* 0x000fe200078e021a */
[----:B------:R-:W-:Y:S02]  /*6a30*/  LEA.HI R6, R217, R217, RZ, 0x1 ;  /* 0x000000d9d9067211 */ /* 0x000fe400078f08ff */
[----:B------:R-:W-:Y:S02]  /*6a40*/  LOP3.LUT R8, R7, 0x18, R16, 0xf8, !PT ;  /* 0x0000001807087812 */ /* 0x000fe400078ef810 */
[----:B------:R-:W-:Y:S02]  /*6a50*/  LOP3.LUT R6, R6, 0xfffffffe, RZ, 0xc0, !PT ;  /* 0xfffffffe06067812 */ /* 0x000fe400078ec0ff */
[----:B------:R-:W-:-:S03]  /*6a60*/  SHF.R.U32.HI R7, RZ, 0x3, R7 ;  /* 0x00000003ff077819 */ /* 0x000fc60000011607 */
[----:B------:R-:W-:Y:S01]  /*6a70*/  IMAD.IADD R30, R217, 0x1, -R6 ;  /* 0x00000001d91e7824 */ /* 0x000fe200078e0a06 */
[----:B------:R-:W-:Y:S02]  /*6a80*/  LOP3.LUT R27, R8, R7, RZ, 0x3c, !PT ;  /* 0x00000007081b7212 */ /* 0x000fe400078e3cff */
[----:B------:R-:W-:Y:S02]  /*6a90*/  CS2R R8, SRZ ;  /* 0x0000000000087805 */ /* 0x000fe4000001ff00 */
[----:B------:R-:W-:Y:S02]  /*6aa0*/  CS2R R6, SRZ ;  /* 0x0000000000067805 */ /* 0x000fe4000001ff00 */
[----:B------:R-:W-:Y:S01]  /*6ab0*/  SHF.L.U32 R30, R30, 0x1f, RZ ;  /* 0x0000001f1e1e7819 */ /* 0x000fe200000006ff */
[----:B------:R-:W-:Y:S06]  /*6ac0*/  @P1 BRA `(.L_x_9713) ;  /* 0x00000000005c1947 */ /* 0x000fec0003800000 */
[----:B------:R-:W-:Y:S01]  /*6ad0*/  ULDC UR4, c[0x0][0x3f4] ;  /* 0x0000fd0000047ab9 */ /* 0x000fe20000000800 */
[----:B0-----:R-:W-:Y:S01]  /*6ae0*/  IMAD.SHL.U32 R13, R202, 0x2, RZ ;  /* 0x00000002ca0d7824 */ /* 0x001fe200078e00ff */
[----:B------:R-:W-:Y:S01]  /*6af0*/  ISETP.GE.AND P3, PT, R22, UR4, PT ;  /* 0x0000000416007c0c */ /* 0x000fe2000bf66270 */
[----:B---3--:R-:W-:Y:S01]  /*6b00*/  IMAD.MOV.U32 R8, RZ, RZ, R0 ;  /* 0x000000ffff087224 */ /* 0x008fe200078e0000 */
[----:B------:R-:W-:Y:S01]  /*6b10*/  ISETP.GE.AND P4, PT, R202, UR4, PT ;  /* 0x00000004ca007c0c */ /* 0x000fe2000bf86270 */
[----:B--2---:R-:W-:Y:S01]  /*6b20*/  IMAD.MOV.U32 R9, RZ, RZ, R3 ;  /* 0x000000ffff097224 */ /* 0x004fe200078e0003 */
[----:B------:R-:W-:Y:S01]  /*6b30*/  SHF.R.S32.HI R11, RZ, 0x1f, R202 ;  /* 0x0000001fff0b7819 */ /* 0x000fe200000114ca */
[----:B----4-:R-:W-:Y:S01]  /*6b40*/  IMAD.MOV.U32 R15, RZ, RZ, R5 ;  /* 0x000000ffff0f7224 */ /* 0x010fe200078e0005 */
[----:B------:R-:W-:-:S07]  /*6b50*/  CS2R R6, SRZ ;  /* 0x0000000000067805 */ /* 0x000fce000001ff00 */
[----:B------:R-:W-:Y:S01]  /*6b60*/  @!P3 IMAD.WIDE R24, R22, 0x2, R8 ;  /* 0x000000021618b825 */ /* 0x000fe200078e0208 */
[----:B------:R-:W-:Y:S02]  /*6b70*/  SHF.L.U64.HI R8, R202, 0x1, R11 ;  /* 0x00000001ca087819 */ /* 0x000fe4000001020b */
[-C--:B------:R-:W-:Y:S02]  /*6b80*/  @!P4 IADD3 R12, P1, R0, R13.reuse, RZ ;  /* 0x0000000d000cc210 */ /* 0x080fe40007f3e0ff */
[----:B------:R-:W-:Y:S02]  /*6b90*/  @!P4 IADD3 R4, P2, R14, R13, RZ ;  /* 0x0000000d0e04c210 */ /* 0x000fe40007f5e0ff */
[----:B------:R-:W-:Y:S02]  /*6ba0*/  CS2R R10, SRZ ;  /* 0x00000000000a7805 */ /* 0x000fe4000001ff00 */
[----:B------:R-:W-:Y:S01]  /*6bb0*/  CS2R R20, SRZ ;  /* 0x0000000000147805 */ /* 0x000fe2000001ff00 */
[--C-:B------:R-:W-:Y:S01]  /*6bc0*/  @!P4 IMAD.X R13, R3, 0x1, R8.reuse, P1 ;  /* 0x00000001030dc824 */ /* 0x100fe200008e0608 */
[----:B------:R1:W5:Y:S01]  /*6bd0*/  @!P3 LD.E.64 R6, desc[UR40][R24.64] ;  /* 0x000000281806b980 */ /* 0x000362000c101b00 */
[----:B------:R-:W-:Y:S01]  /*6be0*/  @!P4 IMAD.X R5, R5, 0x1, R8, P2 ;  /* 0x000000010505c824 */ /* 0x000fe200010e0608 */
[----:B------:R-:W-:Y:S01]  /*6bf0*/  CS2R R8, SRZ ;  /* 0x0000000000087805 */ /* 0x000fe2000001ff00 */
[----:B------:R-:W-:Y:S01]  /*6c00*/  @!P3 IMAD.WIDE R14, R22, 0x2, R14 ;  /* 0x00000002160eb825 */ /* 0x000fe200078e020e */
[----:B------:R1:W5:Y:S04]  /*6c10*/  @!P4 LD.E.64 R20, desc[UR40][R12.64] ;  /* 0x000000280c14c980 */ /* 0x000368000c101b00 */
[----:B------:R1:W5:Y:S04]  /*6c20*/  @!P3 LD.E.64 R10, desc[UR40][R14.64] ;  /* 0x000000280e0ab980 */ /* 0x000368000c101b00 */
[----:B------:R1:W5:Y:S02]  /*6c30*/  @!P4 LD.E.64 R8, desc[UR40][R4.64] ;  /* 0x000000280408c980 */ /* 0x000364000c101b00 */
.L_x_9713:
[----:B------:R-:W-:Y:S05]  /*6c40*/  BSYNC B1 ;  /* 0x0000000000017941 */ /* 0x000fea0003800000 */
.L_x_9712:
[----:B------:R-:W4:Y:S01]  /*6c50*/  SYNCS.PHASECHK.TRANS64.TRYWAIT P1, [R19+URZ+0x22800], R30 ;  /* 0x0228001e130075a7 */ /* 0x000f22000802017f */
[----:B---3--:R-:W-:Y:S01]  /*6c60*/  IMAD R0, R206, 0x200, R27 ;  /* 0x00000200ce007824 */ /* 0x008fe200078e021b */
[--C-:B-----5:R-:W-:Y:S01]  /*6c70*/  SHF.R.U64 R34, R6, 0x10, R7.reuse ;  /* 0x0000001006227819 */ /* 0x120fe20000001207 */
[----:B------:R-:W-:Y:S01]  /*6c80*/  IMAD.MOV.U32 R32, RZ, RZ, R6 ;  /* 0x000000ffff207224 */ /* 0x000fe200078e0006 */
[----:B01----:R-:W-:Y:S01]  /*6c90*/  SHF.R.U32.HI R13, RZ, 0x10, R7 ;  /* 0x00000010ff0d7819 */ /* 0x003fe20000011607 */
[----:B--2---:R-:W-:Y:S01]  /*6ca0*/  IMAD R3, R0, 0x2, R19 ;  /* 0x0000000200037824 */ /* 0x004fe200078e0213 */
[----:B------:R-:W-:Y:S01]  /*6cb0*/  SHF.R.U64 R36, R10, 0x10, R11 ;  /* 0x000000100a247819 */ /* 0x000fe2000000120b */
[----:B------:R-:W-:Y:S01]  /*6cc0*/  IMAD.MOV.U32 R12, RZ, RZ, R7 ;  /* 0x000000ffff0c7224 */ /* 0x000fe200078e0007 */
[--C-:B------:R-:W-:Y:S01]  /*6cd0*/  SHF.R.U64 R35, R20, 0x10, R21.reuse ;  /* 0x0000001014237819 */ /* 0x100fe20000001215 */
[----:B------:R-:W-:Y:S01]  /*6ce0*/  IMAD.MOV.U32 R33, RZ, RZ, R20 ;  /* 0x000000ffff217224 */ /* 0x000fe200078e0014 */
[C---:B------:R-:W-:Y:S01]  /*6cf0*/  IADD3 R4, R3.reuse, 0x18400, RZ ;  /* 0x0001840003047810 */ /* 0x040fe20007ffe0ff */
[--C-:B------:R-:W-:Y:S01]  /*6d00*/  IMAD.MOV.U32 R7, RZ, RZ, R21.reuse ;  /* 0x000000ffff077224 */ /* 0x100fe200078e0015 */
[----:B------:R-:W-:Y:S01]  /*6d10*/  SHF.R.U32.HI R14, RZ, 0x10, R21 ;  /* 0x00000010ff0e7819 */ /* 0x000fe20000011615 */
[----:B------:R-:W-:Y:S01]  /*6d20*/  IMAD.MOV.U32 R29, RZ, RZ, R10 ;  /* 0x000000ffff1d7224 */ /* 0x000fe200078e000a */
[--C-:B------:R-:W-:Y:S01]  /*6d30*/  SHF.R.U32.HI R10, RZ, 0x10, R11.reuse ;  /* 0x00000010ff0a7819 */ /* 0x100fe2000001160b */
[----:B----4-:R-:W-:Y:S01]  /*6d40*/  IMAD.MOV.U32 R5, RZ, RZ, R11 ;  /* 0x000000ffff057224 */ /* 0x010fe200078e000b */
[----:B------:R-:W-:Y:S01]  /*6d50*/  VIMNMX R27, R26, 0x80, PT ;  /* 0x000000801a1b7848 */ /* 0x000fe20003fe0100 */
[----:B------:R-:W-:Y:S01]  /*6d60*/  IMAD.MOV.U32 R31, RZ, RZ, R8 ;  /* 0x000000ffff1f7224 */ /* 0x000fe200078e0008 */
[----:B------:R-:W-:Y:S01]  /*6d70*/  BSSY B1, `(.L_x_9714) ;  /* 0x000000f000017945 */ /* 0x000fe20003800000 */
[--C-:B------:R-:W-:Y:S01]  /*6d80*/  IMAD.MOV.U32 R6, RZ, RZ, R9.reuse ;  /* 0x000000ffff067224 */ /* 0x100fe200078e0009 */
[--C-:B------:R-:W-:Y:S01]  /*6d90*/  SHF.R.U64 R8, R8, 0x10, R9.reuse ;  /* 0x0000001008087819 */ /* 0x100fe20000001209 */
[----:B------:R-:W-:Y:S01]  /*6da0*/  VIADD R0, R3, 0x18440 ;  /* 0x0001844003007836 */ /* 0x000fe20000000000 */
        /* <DEDUP_REMOVED lines=10> */
[----:B------:R-:W-:Y:S06]  /*6e50*/  @!P1 BRA `(.L_x_9715) ;  /* 0x0000013800809947 */ /* 0x000fec0003800000 */
.L_x_9956:
[----:B------:R-:W-:Y:S05]  /*6e60*/  BSYNC B1 ;  /* 0x0000000000017941 */ /* 0x000fea0003800000 */
.L_x_9714:
[----:B------:R-:W-:Y:S01]  /*6e70*/  BSSY B1, `(.L_x_9716) ;  /* 0x0000056000017945 */ /* 0x000fe20003800000 */
[----:B0-----:R-:W-:-:S03]  /*6e80*/  PRMT R30, R8, 0x5410, R9 ;  /* 0x00005410081e7816 */ /* 0x001fc60000000009 */
[----:B------:R-:W-:Y:S05]  /*6e90*/  @P2 BRA `(.L_x_9717) ;  /* 0x00000004004c2947 */ /* 0x000fea0003800000 */
[----:B------:R-:W0:Y:S01]  /*6ea0*/  LDC R5, c[0x0][0x3f4] ;  /* 0x0000fd00ff057b82 */ /* 0x000e220000000800 */
[----:B------:R-:W-:Y:S01]  /*6eb0*/  BSSY B2, `(.L_x_9718) ;  /* 0x000002a000027945 */ /* 0x000fe20003800000 */
[-C--:B0-----:R-:W-:Y:S02]  /*6ec0*/  ISETP.GE.AND P0, PT, R22, R5.reuse, PT ;  /* 0x000000051600720c */ /* 0x081fe40003f06270 */
[----:B------:R-:W-:-:S11]  /*6ed0*/  ISETP.GE.AND P1, PT, R202, R5, PT ;  /* 0x00000005ca00720c */ /* 0x000fd60003f26270 */
[----:B------:R-:W-:Y:S05]  /*6ee0*/  @P0 BRA `(.L_x_9719) ;  /* 0x0000000000980947 */ /* 0x000fea0003800000 */
        /* <DEDUP_REMOVED lines=38> */
.L_x_9719:
[----:B------:R-:W-:Y:S05]  /*7150*/  BSYNC B2 ;  /* 0x0000000000027941 */ /* 0x000fea0003800000 */
.L_x_9718:
        /* <DEDUP_REMOVED lines=39> */
.L_x_9717:
[----:B------:R-:W-:Y:S05]  /*73d0*/  BSYNC B1 ;  /* 0x0000000000017941 */ /* 0x000fea0003800000 */
.L_x_9716:
[----:B------:R-:W-:-:S13]  /*73e0*/  ISETP.GE.AND P0, PT, R216, R27, PT ;  /* 0x0000001bd800720c */ /* 0x000fda0003f06270 */
[----:B------:R-:W-:Y:S05]  /*73f0*/  @P0 BRA `(.L_x_9720) ;  /* 0x0000001400100947 */ /* 0x000fea0003800000 */
[----:B01----:R-:W0:Y:S01]  /*7400*/  LDC R5, c[0x0][0x3f4] ;  /* 0x0000fd00ff057b82 */ /* 0x003e220000000800 */
[----:B------:R-:W-:Y:S01]  /*7410*/  BSSY B1, `(.L_x_9721) ;  /* 0x000002a000017945 */ /* 0x000fe20003800000 */
[-C--:B0-----:R-:W-:Y:S02]  /*7420*/  ISETP.GE.AND P0, PT, R22, R5.reuse, PT ;  /* 0x000000051600720c */ /* 0x081fe40003f06270 */
[----:B------:R-:W-:-:S11]  /*7430*/  ISETP.GE.AND P1, PT, R202, R5, PT ;  /* 0x00000005ca00720c */ /* 0x000fd60003f26270 */
[----:B------:R-:W-:Y:S05]  /*7440*/  @P0 BRA `(.L_x_9722) ;  /* 0x0000000000980947 */ /* 0x000fea0003800000 */
[----:B------:R-:W0:Y:S01]  /*7450*/  LDS.128 R4, [R3+0x1a400] ;  /* 0x01a4000003047984 */ /* 0x000e220000000c00 */
[----:B------:R-:W-:Y:S02]  /*7460*/  HADD2.F32 R14, -RZ, R32.H0_H0 ;  /* 0x20000020ff0e7230 */ /* 0x000fe40000004100 */
[--C-:B------:R-:W-:Y:S02]  /*7470*/  HADD2.F32 R20, -RZ, R29.reuse.H0_H0 ;  /* 0x2000001dff147230 */ /* 0x100fe40000004100 */
[----:B------:R-:W-:Y:S02]  /*7480*/  HADD2.F32 R25, -RZ, R36.H0_H0 ;  /* 0x20000024ff197230 */ /* 0x000fe40000004100 */
[----:B------:R-:W-:Y:S02]  /*7490*/  HADD2.F32 R21, -RZ, R34.H0_H0 ;  /* 0x20000022ff157230 */ /* 0x000fe40000004100 */
[----:B------:R-:W-:Y:S02]  /*74a0*/  HADD2.F32 R24, -RZ, R29.H1_H1 ;  /* 0x3000001dff187230 */ /* 0x000fe40000004100 */
[----:B------:R-:W-:-:S02]  /*74b0*/  HADD2.F32 R27, -RZ, R36.H1_H1 ;  /* 0x30000024ff1b7230 */ /* 0x000fc40000004100 */
[--C-:B0-----:R-:W-:Y:S02]  /*74c0*/  HADD2.F32 R8, -RZ, R4.reuse.H0_H0 ;  /* 0x20000004ff087230 */ /* 0x101fe40000004100 */
[----:B------:R-:W-:Y:S02]  /*74d0*/  HADD2.F32 R4, -RZ, R4.H1_H1 ;  /* 0x30000004ff047230 */ /* 0x000fe40000004100 */
[--C-:B------:R-:W-:Y:S02]  /*74e0*/  HADD2.F32 R9, -RZ, R5.reuse.H0_H0 ;  /* 0x20000005ff097230 */ /* 0x100fe40000004100 */
[----:B------:R-:W-:Y:S02]  /*74f0*/  HADD2.F32 R5, -RZ, R5.H1_H1 ;  /* 0x30000005ff057230 */ /* 0x000fe40000004100 */
[-C--:B------:R-:W-:Y:S01]  /*7500*/  FMUL.FTZ R13, R20, R4.reuse ;  /* 0x00000004140d7220 */ /* 0x080fe20000410000 */
        /* <DEDUP_REMOVED lines=26> */
.L_x_9722:
[----:B------:R-:W-:Y:S05]  /*76b0*/  BSYNC B1 ;  /* 0x0000000000017941 */ /* 0x000fea0003800000 */
.L_x_9721:
[----:B------:R-:W-:Y:S05]  /*76c0*/  @P1 BRA `(.L_x_9720) ;  /* 0x00000010005c1947 */ /* 0x000fea0003800000 */
[----:B0-----:R-:W0:Y:S01]  /*76d0*/  LDS.128 R4, [R0+0x2000] ;  /* 0x0020000000047984 */ /* 0x001e220000000c00 */
[----:B------:R-:W-:Y:S02]  /*76e0*/  HADD2.F32 R15, -RZ, R31.H0_H0 ;  /* 0x2000001fff0f7230 */ /* 0x000fe40000004100 */
[----:B------:R-:W-:Y:S02]  /*76f0*/  HADD2.F32 R13, -RZ, R33.H0_H0 ;  /* 0x20000021ff0d7230 */ /* 0x000fe40000004100 */
[--C-:B------:R-:W-:Y:S02]  /*7700*/  HADD2.F32 R24, -RZ, R30.reuse.H0_H0 ;  /* 0x2000001eff187230 */ /* 0x100fe40000004100 */
        /* <DEDUP_REMOVED lines=35> */
.L_x_9710:
[----:B------:R-:W-:-:S03]  /*7940*/  UMOV UR4, 0xffffffff ;  /* 0xffffffff00047882 */ /* 0x000fc60000000000 */
[----:B------:R-:W-:Y:S05]  /*7950*/  BRA.DIV UR4, `(.L_x_9723) ;  /* 0x0000012e04d47947 */ /* 0x000fea000b800000 */
[----:B------:R1:W2:Y:S04]  /*7960*/  SHFL.IDX PT, R0, R25, RZ, 0x1c1f ;  /* 0x001c1fff19007589 */ /* 0x0002a800000e0000 */
[----:B------:R1:W3:Y:S04]  /*7970*/  SHFL.IDX PT, R3, R24, RZ, 0x1c1f ;  /* 0x001c1fff18037589 */ /* 0x0002e800000e0000 */
[----:B------:R1:W4:Y:S04]  /*7980*/  SHFL.IDX PT, R20, R27, RZ, 0x1c1f ;  /* 0x001c1fff1b147589 */ /* 0x00032800000e0000 */
[----:B------:R1:W0:Y:S02]  /*7990*/  SHFL.IDX PT, R14, R26, RZ, 0x1c1f ;  /* 0x001c1fff1a0e7589 */ /* 0x00022400000e0000 */
.L_x_9962:
[----:B------:R-:W-:Y:S01]  /*79a0*/  ULDC UR4, c[0x0][0x448] ;  /* 0x0001120000047ab9 */ /* 0x000fe20000000800 */
[----:B------:R-:W-:Y:S01]  /*79b0*/  LEA.HI R5, R217, R217, RZ, 0x1 ;  /* 0x000000d9d9057211 */ /* 0x000fe200078f08ff */
[----:B------:R-:W-:Y:S01]  /*79c0*/  IMAD R21, R155, UR4, RZ ;  /* 0x000000049b157c24 */ /* 0x000fe2000f8e02ff */
[----:B------:R-:W-:Y:S01]  /*79d0*/  BSSY B1, `(.L_x_9724) ;  /* 0x0000018000017945 */ /* 0x000fe20003800000 */
[----:B------:R-:W-:Y:S02]  /*79e0*/  CS2R R8, SRZ ;  /* 0x0000000000087805 */ /* 0x000fe4000001ff00 */
[----:B------:R-:W-:Y:S02]  /*79f0*/  LOP3.LUT R6, R5, 0xfffffffe, RZ, 0xc0, !PT ;  /* 0xfffffffe05067812 */ /* 0x000fe400078ec0ff */
[----:B------:R-:W-:Y:S02]  /*7a00*/  CS2R R10, SRZ ;  /* 0x00000000000a7805 */ /* 0x000fe4000001ff00 */
[----:B------:R-:W-:Y:S01]  /*7a10*/  ISETP.GE.AND P0, PT, R4, R21, PT ;  /* 0x000000150400720c */ /* 0x000fe20003f06270 */
[----:B------:R-:W-:Y:S01]  /*7a20*/  IMAD R21, R153, -0x80, R21 ;  /* 0xffffff8099157824 */ /* 0x000fe200078e0215 */
[----:B------:R-:W-:Y:S01]  /*7a30*/  CS2R R4, SRZ ;  /* 0x0000000000047805 */ /* 0x000fe2000001ff00 */
[----:B-1----:R-:W-:Y:S01]  /*7a40*/  IMAD.IADD R24, R217, 0x1, -R6 ;  /* 0x00000001d9187824 */ /* 0x002fe200078e0a06 */
[----:B------:R-:W-:-:S04]  /*7a50*/  CS2R R6, SRZ ;  /* 0x0000000000067805 */ /* 0x000fc8000001ff00 */
[----:B------:R-:W-:-:S05]  /*7a60*/  SHF.L.U32 R24, R24, 0x1f, RZ ;  /* 0x0000001f18187819 */ /* 0x000fca00000006ff */
[----:B------:R-:W-:Y:S05]  /*7a70*/  @P0 BRA `(.L_x_9725) ;  /* 0x0000000000340947 */ /* 0x000fea0003800000 */
[----:B------:R-:W-:Y:S01]  /*7a80*/  ULDC UR4, c[0x0][0x3f4] ;  /* 0x0000fd0000047ab9 */ /* 0x000fe20000000800 */
[C---:B------:R-:W-:Y:S01]  /*7a90*/  IMAD.SHL.U32 R15, R16.reuse, 0x2, RZ ;  /* 0x00000002100f7824 */ /* 0x040fe200078e00ff */
[C---:B------:R-:W-:Y:S02]  /*7aa0*/  ISETP.GE.AND P2, PT, R16.reuse, UR4, PT ;  /* 0x0000000410007c0c */ /* 0x040fe4000bf46270 */
[----:B------:R-:W-:Y:S02]  /*7ab0*/  SHF.R.S32.HI R5, RZ, 0x1f, R16 ;  /* 0x0000001fff057819 */ /* 0x000fe40000011410 */
[----:B---3--:R-:W-:Y:S02]  /*7ac0*/  IADD3 R12, P0, R3, R15, RZ ;  /* 0x0000000f030c7210 */ /* 0x008fe40007f1e0ff */
[----:B------:R-:W-:Y:S02]  /*7ad0*/  SHF.L.U64.HI R3, R16, 0x1, R5 ;  /* 0x0000000110037819 */ /* 0x000fe40000010205 */
[----:B------:R-:W-:-:S02]  /*7ae0*/  CS2R R4, SRZ ;  /* 0x0000000000047805 */ /* 0x000fc4000001ff00 */
[----:B0-----:R-:W-:Y:S01]  /*7af0*/  IADD3 R14, P1, R14, R15, RZ ;  /* 0x0000000f0e0e7210 */ /* 0x001fe20007f3e0ff */
[----:B--2---:R-:W-:-:S04]  /*7b00*/  IMAD.X R13, R0, 0x1, R3, P0 ;  /* 0x00000001000d7824 */ /* 0x004fc800000e0603 */
[----:B----4-:R-:W-:Y:S01]  /*7b10*/  IMAD.X R15, R20, 0x1, R3, P1 ;  /* 0x00000001140f7824 */ /* 0x010fe200008e0603 */
[----:B------:R-:W-:Y:S07]  /*7b20*/  @P2 BRA `(.L_x_9725) ;  /* 0x0000000000082947 */ /* 0x000fee0003800000 */
[----:B------:R1:W5:Y:S04]  /*7b30*/  LD.E.128 R4, desc[UR40][R12.64] ;  /* 0x000000280c047980 */ /* 0x000368000c101d00 */
[----:B------:R1:W5:Y:S02]  /*7b40*/  LD.E.128 R8, desc[UR40][R14.64] ;  /* 0x000000280e087980 */ /* 0x000364000c101d00 */
.L_x_9725:
[----:B------:R-:W-:Y:S05]  /*7b50*/  BSYNC B1 ;  /* 0x0000000000017941 */ /* 0x000fea0003800000 */
.L_x_9724:
[----:B------:R-:W0:Y:S01]  /*7b60*/  SYNCS.PHASECHK.TRANS64.TRYWAIT P1, [R19+URZ+0x22800], R24 ;  /* 0x02280018130075a7 */ /* 0x000e22000802017f */
[----:B-----5:R-:W-:Y:S01]  /*7b70*/  IMAD.MOV.U32 R37, RZ, RZ, R4 ;  /* 0x000000ffff257224 */ /* 0x020fe200078e0004 */
[--C-:B------:R-:W-:Y:S01]  /*7b80*/  SHF.R.U64 R41, R4, 0x10, R5.reuse ;  /* 0x0000001004297819 */ /* 0x100fe20000001205 */
[--C-:B--2---:R-:W-:Y:S01]  /*7b90*/  IMAD.MOV.U32 R0, RZ, RZ, R5.reuse ;  /* 0x000000ffff007224 */ /* 0x104fe200078e0005 */
[----:B-1----:R-:W-:Y:S01]  /*7ba0*/  SHF.R.U32.HI R12, RZ, 0x10, R5 ;  /* 0x00000010ff0c7819 */ /* 0x002fe20000011605 */
[----:B------:R-:W-:Y:S01]  /*7bb0*/  IMAD.MOV.U32 R39, RZ, RZ, R6 ;  /* 0x000000ffff277224 */ /* 0x000fe200078e0006 */
[----:B------:R-:W-:Y:S01]  /*7bc0*/  SHF.R.U64 R42, R6, 0x10, R7 ;  /* 0x00000010062a7819 */ /* 0x000fe20000001207 */
[----:B------:R-:W-:Y:S01]  /*7bd0*/  IMAD.MOV.U32 R38, RZ, RZ, R8 ;  /* 0x000000ffff267224 */ /* 0x000fe200078e0008 */
[----:B------:R-:W-:Y:S01]  /*7be0*/  SHF.R.U64 R43, R8, 0x10, R9 ;  /* 0x00000010082b7819 */ /* 0x000fe20000001209 */
[----:B------:R-:W-:Y:S01]  /*7bf0*/  IMAD.MOV.U32 R4, RZ, RZ, R7 ;  /* 0x000000ffff047224 */ /* 0x000fe200078e0007 */
[--C-:B------:R-:W-:Y:S01]  /*7c00*/  SHF.R.U32.HI R8, RZ, 0x10, R9.reuse ;  /* 0x00000010ff087819 */ /* 0x100fe20000011609 */
[----:B------:R-:W-:Y:S01]  /*7c10*/  IMAD.MOV.U32 R5, RZ, RZ, R9 ;  /* 0x000000ffff057224 */ /* 0x000fe200078e0009 */
[----:B------:R-:W-:Y:S01]  /*7c20*/  VIMNMX R21, R21, 0x80, PT ;  /* 0x0000008015157848 */ /* 0x000fe20003fe0100 */
[----:B------:R-:W-:Y:S01]  /*7c30*/  IMAD.MOV.U32 R40, RZ, RZ, R10 ;  /* 0x000000ffff287224 */ /* 0x000fe200078e000a */
[----:B------:R-:W-:Y:S01]  /*7c40*/  SHF.R.U32.HI R7, RZ, 0x10, R7 ;  /* 0x00000010ff077819 */ /* 0x000fe20000011607 */
[--C-:B------:R-:W-:Y:S01]  /*7c50*/  IMAD.MOV.U32 R6, RZ, RZ, R11.reuse ;  /* 0x000000ffff067224 */ /* 0x100fe200078e000b */
[----:B---3--:R-:W1:Y:S01]  /*7c60*/  LDC R3, c[0x0][0x3f4] ;  /* 0x0000fd00ff037b82 */ /* 0x008e620000000800 */
[--C-:B------:R-:W-:Y:S01]  /*7c70*/  SHF.R.U64 R44, R10, 0x10, R11.reuse ;  /* 0x000000100a2c7819 */ /* 0x100fe2000000120b */
[----:B------:R-:W-:Y:S01]  /*7c80*/  BSSY B1, `(.L_x_9726) ;  /* 0x000000f000017945 */ /* 0x000fe20003800000 */
[----:B------:R-:W-:-:S02]  /*7c90*/  SHF.R.U32.HI R9, RZ, 0x10, R11 ;  /* 0x00000010ff097819 */ /* 0x000fc4000001160b */
        /* <DEDUP_REMOVED lines=8> */
[C---:B-1----:R-:W-:Y:S01]  /*7d20*/  ISETP.GE.AND P0, PT, R16.reuse, R3, PT ;  /* 0x000000031000720c */ /* 0x042fe20003f06270 */
[----:B------:R-:W-:-:S03]  /*7d30*/  IMAD.IADD R0, R16, 0x1, R3 ;  /* 0x0000000110007824 */ /* 0x000fc600078e0203 */
[-C--:B------:R-:W-:Y:S02]  /*7d40*/  ISETP.GE.OR P2, PT, R18, R21.reuse, P0 ;  /* 0x000000151200720c */ /* 0x080fe40000746670 */
[----:B------:R-:W-:Y:S01]  /*7d50*/  ISETP.GE.OR P0, PT, R216, R21, P0 ;  /* 0x00000015d800720c */ /* 0x000fe20000706670 */
[----:B0-----:R-:W-:-:S12]  /*7d60*/  @!P1 BRA `(.L_x_9727) ;  /* 0x0000012c00409947 */ /* 0x001fd80003800000 */
.L_x_9963:
[----:B------:R-:W-:Y:S05]  /*7d70*/  BSYNC B1 ;  /* 0x0000000000017941 */ /* 0x000fea0003800000 */
.L_x_9726:
[----:B------:R-:W-:Y:S01]  /*7d80*/  BSSY B1, `(.L_x_9728) ;  /* 0x0000059000017945 */ /* 0x000fe20003800000 */
[----:B------:R-:W-:-:S03]  /*7d90*/  LOP3.LUT R0, R0, 0x38, RZ, 0xc0, !PT ;  /* 0x0000003800007812 */ /* 0x000fc600078ec0ff */
[----:B------:R-:W-:Y:S05]  /*7da0*/  @P2 BRA `(.L_x_9729) ;  /* 0x0000000400582947 */ /* 0x000fea0003800000 */
[----:B------:R-:W-:Y:S02]  /*7db0*/  IMAD.SHL.U32 R3, R29, 0x40, RZ ;  /* 0x000000401d037824 */ /* 0x000fe400078e00ff */
[----:B------:R-:W-:Y:S02]  /*7dc0*/  HADD2.F32 R26, -RZ, R37.H0_H0 ;  /* 0x20000025ff1a7230 */ /* 0x000fe40000004100 */
[--C-:B------:R-:W-:Y:S01]  /*7dd0*/  HADD2.F32 R30, -RZ, R38.reuse.H0_H0 ;  /* 0x20000026ff1e7230 */ /* 0x100fe20000004100 */
[----:B------:R-:W-:Y:S01]  /*7de0*/  LOP3.LUT R5, R3, 0x1c0, RZ, 0xc0, !PT ;  /* 0x000001c003057812 */ /* 0x000fe200078ec0ff */
[----:B------:R-:W-:Y:S02]  /*7df0*/  HADD2.F32 R25, -RZ, R43.H0_H0 ;  /* 0x2000002bff197230 */ /* 0x000fe40000004100 */
[----:B------:R-:W-:Y:S01]  /*7e00*/  HADD2.F32 R27, -RZ, R38.H1_H1 ;  /* 0x30000026ff1b7230 */ /* 0x000fe20000004100 */
[----:B------:R-:W-:Y:S02]  /*7e10*/  LOP3.LUT R3, R5, 0x38, R16, 0xf8, !PT ;  /* 0x0000003805037812 */ /* 0x000fe400078ef810 */
[----:B------:R-:W-:-:S04]  /*7e20*/  SHF.R.U32.HI R6, RZ, 0x3, R5 ;  /* 0x00000003ff067819 */ /* 0x000fc80000011605 */
[----:B------:R-:W-:-:S05]  /*7e30*/  LOP3.LUT R3, R3, R6, RZ, 0x3c, !PT ;  /* 0x0000000603037212 */ /* 0x000fca00078e3cff */
[----:B------:R-:W-:Y:S01]  /*7e40*/  IMAD R4, R206, 0x200, R3 ;  /* 0x00000200ce047824 */ /* 0x000fe200078e0203 */
[----:B------:R-:W-:-:S03]  /*7e50*/  LOP3.LUT R3, R6, R0, R5, 0x1e, !PT ;  /* 0x0000000006037212 */ /* 0x000fc600078e1e05 */
[----:B------:R-:W-:Y:S02]  /*7e60*/  IMAD R33, R4, 0x2, R19 ;  /* 0x0000000204217824 */ /* 0x000fe400078e0213 */
[----:B------:R-:W-:-:S03]  /*7e70*/  IMAD R8, R206, 0x200, R3 ;  /* 0x00000200ce087824 */ /* 0x000fc600078e0203 */
[----:B------:R-:W1:Y:S01]  /*7e80*/  LDS.128 R4, [R33+0x18400] ;  /* 0x0184000021047984 */ /* 0x000e620000000c00 */
[----:B------:R-:W-:-:S05]  /*7e90*/  IMAD R35, R8, 0x2, R19 ;  /* 0x0000000208237824 */ /* 0x000fca00078e0213 */
[----:B------:R-:W2:Y:S01]  /*7ea0*/  LDS.128 R8, [R35+0x18400] ;  /* 0x0184000023087984 */ /* 0x000ea20000000c00 */
[--C-:B-1----:R-:W-:Y:S02]  /*7eb0*/  HADD2.F32 R3, -RZ, R4.reuse.H0_H0 ;  /* 0x20000004ff037230 */ /* 0x102fe40000004100 */
[----:B------:R-:W-:Y:S02]  /*7ec0*/  HADD2.F32 R4, -RZ, R4.H1_H1 ;  /* 0x30000004ff047230 */ /* 0x000fe40000004100 */
[----:B------:R-:W-:Y:S02]  /*7ed0*/  HADD2.F32 R12, -RZ, R5.H0_H0 ;  /* 0x20000005ff0c7230 */ /* 0x000fe40000004100 */
[--C-:B--2---:R-:W-:Y:S02]  /*7ee0*/  HADD2.F32 R15, -RZ, R8.reuse.H0_H0 ;  /* 0x20000008ff0f7230 */ /* 0x104fe40000004100 */
[----:B------:R-:W-:Y:S02]  /*7ef0*/  HADD2.F32 R8, -RZ, R8.H1_H1 ;  /* 0x30000008ff087230 */ /* 0x000fe40000004100 */
[----:B----4-:R-:W-:-:S02]  /*7f00*/  HADD2.F32 R20, -RZ, R9.H0_H0 ;  /* 0x20000009ff147230 */ /* 0x010fc40000004100 */
[C---:B------:R-:W-:Y:S01]  /*7f10*/  FMUL.FTZ R32, R15.reuse, R30 ;  /* 0x0000001e0f207220 */ /* 0x040fe20000410000 */
[-C--:B------:R-:W-:Y:S01]  /*7f20*/  FMUL.FTZ R34, R15, R26.reuse ;  /* 0x0000001a0f227220 */ /* 0x080fe20000410000 */
[----:B------:R-:W-:Y:S02]  /*7f30*/  HADD2.F32 R15, -RZ, R41.H0_H0 ;  /* 0x20000029ff0f7230 */ /* 0x000fe40000004100 */
[C---:B------:R-:W-:Y:S01]  /*7f40*/  FMUL.FTZ R29, R8.reuse, R25 ;  /* 0x00000019081d7220 */ /* 0x040fe20000410000 */
[C---:B------:R-:W-:Y:S01]  /*7f50*/  FFMA.FTZ R32, R3.reuse, R26, -R32 ;  /* 0x0000001a03207223 */ /* 0x040fe20000010820 */
[----:B------:R-:W-:Y:S01]  /*7f60*/  FFMA.FTZ R34, R3, R30, R34 ;  /* 0x0000001e03227223 */ /* 0x000fe20000010022 */
[----:B------:R-:W-:Y:S02]  /*7f70*/  HADD2.F32 R3, -RZ, R37.H1_H1 ;  /* 0x30000025ff037230 */ /* 0x000fe40000004100 */
[-C--:B------:R-:W-:Y:S01]  /*7f80*/  FMUL.FTZ R31, R8, R15.reuse ;  /* 0x0000000f081f7220 */ /* 0x080fe20000410000 */
[----:B------:R-:W-:Y:S01]  /*7f90*/  FFMA.FTZ R29, R4, R15, -R29 ;  /* 0x0000000f041d7223 */ /* 0x000fe2000001081d */
[----:B------:R-:W-:Y:S01]  /*7fa0*/  FMUL.FTZ R15, R20, R27 ;  /* 0x0000001b140f7220 */ /* 0x000fe20000410000 */
[----:B------:R-:W-:-:S02]  /*7fb0*/  HADD2.F32 R9, -RZ, R9.H1_H1 ;  /* 0x30000009ff097230 */ /* 0x000fc40000004100 */
[----:B------:R-:W-:Y:S01]  /*7fc0*/  FMUL.FTZ R20, R20, R3 ;  /* 0x0000000314147220 */ /* 0x000fe20000410000 */
[----:B------:R-:W-:Y:S02]  /*7fd0*/  HADD2.F32 R26, -RZ, R43.H1_H1 ;  /* 0x3000002bff1a7230 */ /* 0x000fe40000004100 */
[----:B------:R-:W-:Y:S01]  /*7fe0*/  FFMA.FTZ R31, R4, R25, R31 ;  /* 0x00000019041f7223 */ /* 0x000fe2000001001f */
[----:B------:R-:W-:Y:S02]  /*7ff0*/  HADD2.F32 R4, -RZ, R41.H1_H1 ;  /* 0x30000029ff047230 */ /* 0x000fe40000004100 */
[C---:B------:R-:W-:Y:S01]  /*8000*/  FFMA.FTZ R15, R12.reuse, R3, -R15 ;  /* 0x000000030c0f7223 */ /* 0x040fe2000001080f */
[----:B------:R-:W-:Y:S02]  /*8010*/  HADD2.F32 R5, -RZ, R5.H1_H1 ;  /* 0x30000005ff057230 */ /* 0x000fe40000004100 */
        /* <DEDUP_REMOVED lines=13> */
[----:B------:R-:W-:Y:S02]  /*80f0*/  HADD2.F32 R3, -RZ, R42.H0_H0 ;  /* 0x2000002aff037230 */ /* 0x000fe40000004100 */
[C---:B------:R-:W-:Y:S01]  /*8100*/  FMUL.FTZ R5, R10.reuse, R9 ;  /* 0x000000090a057220 */ /* 0x040fe20000410000 */
[----:B------:R-:W-:Y:S02]  /*8110*/  HADD2.F32 R6, -RZ, R6.H1_H1 ;  /* 0x30000006ff067230 */ /* 0x000fe40000004100 */
[C---:B------:R-:W-:Y:S01]  /*8120*/  FFMA.FTZ R25, R13.reuse, R8, -R4 ;  /* 0x000000080d197223 */ /* 0x040fe20000010804 */
[----:B------:R-:W-:Y:S01]  /*8130*/  FFMA.FTZ R27, R13, R12, R27 ;  /* 0x0000000c0d1b7223 */ /* 0x000fe2000001001b */
[----:B------:R-:W-:Y:S01]  /*8140*/  FMUL.FTZ R13, R10, R3 ;  /* 0x000000030a0d7220 */ /* 0x000fe20000410000 */
[----:B0-----:R-:W-:-:S02]  /*8150*/  HADD2.F32 R24, -RZ, R11.H0_H0 ;  /* 0x2000000bff187230 */ /* 0x001fc40000004100 */
[C---:B------:R-:W-:Y:S01]  /*8160*/  FFMA.FTZ R10, R6.reuse, R3, -R5 ;  /* 0x00000003060a7223 */ /* 0x040fe20000010805 */
        /* <DEDUP_REMOVED lines=26> */
.L_x_9729:
[----:B------:R-:W-:Y:S05]  /*8310*/  BSYNC B1 ;  /* 0x0000000000017941 */ /* 0x000fea0003800000 */
.L_x_9728:
[----:B------:R-:W-:Y:S05]  /*8320*/  @P0 BRA `(.L_x_9720) ;  /* 0x0000000400440947 */ /* 0x000fea0003800000 */
[----:B------:R-:W2:Y:S01]  /*8330*/  LDL R45, [R1+0x64] ;  /* 0x00006400012d7983 */ /* 0x000ea20000100800 */
[----:B------:R-:W-:-:S04]  /*8340*/  SHF.R.U32.HI R3, RZ, 0x3, R205 ;  /* 0x00000003ff037819 */ /* 0x000fc800000116cd */
[----:B------:R-:W-:-:S05]  /*8350*/  LOP3.LUT R3, R3, R0, R205, 0x1e, !PT ;  /* 0x0000000003037212 */ /* 0x000fca00078e1ecd */
[----:B------:R-:W-:-:S04]  /*8360*/  IMAD.IADD R0, R208, 0x1, R3 ;  /* 0x00000001d0007824 */ /* 0x000fc800078e0203 */
[----:B------:R-:W-:-:S05]  /*8370*/  IMAD R0, R0, 0x2, R19 ;  /* 0x0000000200007824 */ /* 0x000fca00078e0213 */
[----:B-1----:R-:W1:Y:S01]  /*8380*/  LDS.128 R8, [R0+0x18400] ;  /* 0x0184000000087984 */ /* 0x002e620000000c00 */
[----:B------:R-:W-:Y:S02]  /*8390*/  HADD2.F32 R25, -RZ, R37.H0_H0 ;  /* 0x20000025ff197230 */ /* 0x000fe40000004100 */
[--C-:B------:R-:W-:Y:S02]  /*83a0*/  HADD2.F32 R27, -RZ, R38.reuse.H0_H0 ;  /* 0x20000026ff1b7230 */ /* 0x100fe40000004100 */
[----:B------:R-:W-:Y:S02]  /*83b0*/  HADD2.F32 R36, -RZ, R43.H0_H0 ;  /* 0x2000002bff247230 */ /* 0x000fe40000004100 */
[----:B------:R-:W-:Y:S02]  /*83c0*/  HADD2.F32 R32, -RZ, R41.H0_H0 ;  /* 0x20000029ff207230 */ /* 0x000fe40000004100 */
[----:B------:R-:W-:Y:S02]  /*83d0*/  HADD2.F32 R38, -RZ, R38.H1_H1 ;  /* 0x30000026ff267230 */ /* 0x000fe40000004100 */
[----:B------:R-:W-:-:S02]  /*83e0*/  HADD2.F32 R34, -RZ, R37.H1_H1 ;  /* 0x30000025ff227230 */ /* 0x000fc40000004100 */
[----:B------:R-:W-:Y:S02]  /*83f0*/  HADD2.F32 R33, -RZ, R43.H1_H1 ;  /* 0x3000002bff217230 */ /* 0x000fe40000004100 */
[----:B------:R-:W-:Y:S02]  /*8400*/  HADD2.F32 R29, -RZ, R41.H1_H1 ;  /* 0x30000029ff1d7230 */ /* 0x000fe40000004100 */
[----:B------:R-:W-:Y:S02]  /*8410*/  HADD2.F32 R35, -RZ, R40.H0_H0 ;  /* 0x20000028ff237230 */ /* 0x000fe40000004100 */
[----:B------:R-:W-:Y:S02]  /*8420*/  HADD2.F32 R31, -RZ, R39.H0_H0 ;  /* 0x20000027ff1f7230 */ /* 0x000fe40000004100 */
[--C-:B-1----:R-:W-:Y:S02]  /*8430*/  HADD2.F32 R15, -RZ, R8.reuse.H0_H0 ;  /* 0x20000008ff0f7230 */ /* 0x102fe40000004100 */
[----:B------:R-:W-:-:S03]  /*8440*/  HADD2.F32 R8, -RZ, R8.H1_H1 ;  /* 0x30000008ff087230 */ /* 0x000fc60000004100 */
[-C--:B------:R-:W-:Y:S01]  /*8450*/  FMUL.FTZ R26, R27, R15.reuse ;  /* 0x0000000f1b1a7220 */ /* 0x080fe20000410000 */
[----:B------:R-:W-:Y:S01]  /*8460*/  FMUL.FTZ R30, R25, R15 ;  /* 0x0000000f191e7220 */ /* 0x000fe20000410000 */
[--C-:B----4-:R-:W-:Y:S02]  /*8470*/  HADD2.F32 R20, -RZ, R9.reuse.H0_H0 ;  /* 0x20000009ff147230 */ /* 0x110fe40000004100 */
[----:B------:R-:W-:Y:S01]  /*8480*/  FMUL.FTZ R15, R36, R8 ;  /* 0x00000008240f7220 */ /* 0x000fe20000410000 */
[----:B------:R-:W-:Y:S02]  /*8490*/  HADD2.F32 R9, -RZ, R9.H1_H1 ;  /* 0x30000009ff097230 */ /* 0x000fe40000004100 */
[--C-:B------:R-:W-:Y:S02]  /*84a0*/  HADD2.F32 R21, -RZ, R10.reuse.H0_H0 ;  /* 0x2000000aff157230 */ /* 0x100fe40000004100 */
[----:B------:R-:W-:Y:S02]  /*84b0*/  HADD2.F32 R10, -RZ, R10.H1_H1 ;  /* 0x3000000aff0a7230 */ /* 0x000fe40000004100 */
[----:B0-----:R-:W-:-:S02]  /*84c0*/  HADD2.F32 R24, -RZ, R11.H0_H0 ;  /* 0x2000000bff187230 */ /* 0x001fc40000004100 */
[----:B------:R-:W-:Y:S01]  /*84d0*/  HADD2.F32 R11, -RZ, R11.H1_H1 ;  /* 0x3000000bff0b7230 */ /* 0x000fe20000004100 */
[----:B--2---:R-:W0:Y:S02]  /*84e0*/  LDS.128 R4, [R45+0x18400] ;  /* 0x018400002d047984 */ /* 0x004e240000000c00 */
[--C-:B0-----:R-:W-:Y:S02]  /*84f0*/  HADD2.F32 R3, -RZ, R4.reuse.H0_H0 ;  /* 0x20000004ff037230 */ /* 0x101fe40000004100 */
[----:B------:R-:W-:-:S03]  /*8500*/  HADD2.F32 R4, -RZ, R4.H1_H1 ;  /* 0x30000004ff047230 */ /* 0x000fc60000004100 */
[-C--:B------:R-:W-:Y:S01]  /*8510*/  FFMA.FTZ R26, R25, R3.reuse, -R26 ;  /* 0x00000003191a7223 */ /* 0x080fe2000001081a */
[----:B------:R-:W-:Y:S01]  /*8520*/  FFMA.FTZ R30, R27, R3, R30 ;  /* 0x000000031b1e7223 */ /* 0x000fe2000001001e */
[----:B------:R-:W-:Y:S01]  /*8530*/  FMUL.FTZ R3, R32, R8 ;  /* 0x0000000820037220 */ /* 0x000fe20000410000 */
[--C-:B------:R-:W-:Y:S02]  /*8540*/  HADD2.F32 R12, -RZ, R5.reuse.H0_H0 ;  /* 0x20000005ff0c7230 */ /* 0x100fe40000004100 */
[----:B------:R-:W-:Y:S01]  /*8550*/  FMUL.FTZ R25, R38, R20 ;  /* 0x0000001426197220 */ /* 0x000fe20000410000 */
[----:B------:R-:W-:Y:S02]  /*8560*/  HADD2.F32 R5, -RZ, R5.H1_H1 ;  /* 0x30000005ff057230 */ /* 0x000fe40000004100 */
[----:B------:R-:W-:Y:S01]  /*8570*/  FFMA.FTZ R15, R32, R4, -R15 ;  /* 0x00000004200f7223 */ /* 0x000fe2000001080f */
[----:B------:R-:W-:Y:S01]  /*8580*/  FMUL.FTZ R27, R34, R20 ;  /* 0x00000014221b7220 */ /* 0x000fe20000410000 */
[----:B------:R-:W-:Y:S01]  /*8590*/  FFMA.FTZ R3, R36, R4, R3 ;  /* 0x0000000424037223 */ /* 0x000fe20000010003 */
[-C--:B------:R-:W-:Y:S01]  /*85a0*/  FMUL.FTZ R4, R33, R9.reuse ;  /* 0x0000000921047220 */ /* 0x080fe20000410000 */
[----:B------:R-:W-:Y:S01]  /*85b0*/  FMUL.FTZ R8, R29, R9 ;  /* 0x000000091d087220 */ /* 0x000fe20000410000 */
[----:B------:R-:W-:-:S02]  /*85c0*/  HADD2.F32 R36, -RZ, R44.H0_H0 ;  /* 0x2000002cff247230 */ /* 0x000fc40000004100 */
[-C--:B------:R-:W-:Y:S01]  /*85d0*/  FFMA.FTZ R25, R34, R12.reuse, -R25 ;  /* 0x0000000c22197223 */ /* 0x080fe20000010819 */
[----:B------:R-:W-:Y:S02]  /*85e0*/  HADD2.F32 R13, -RZ, R6.H0_H0 ;  /* 0x20000006ff0d7230 */ /* 0x000fe40000004100 */
[----:B------:R-:W-:Y:S01]  /*85f0*/  FFMA.FTZ R27, R38, R12, R27 ;  /* 0x0000000c261b7223 */ /* 0x000fe2000001001b */
[----:B------:R-:W-:Y:S02]  /*8600*/  HADD2.F32 R34, -RZ, R42.H0_H0 ;  /* 0x2000002aff227230 */ /* 0x000fe40000004100 */
[-C--:B------:R-:W-:Y:S01]  /*8610*/  FFMA.FTZ R12, R29, R5.reuse, -R4 ;  /* 0x000000051d0c7223 */ /* 0x080fe20000010804 */
[----:B------:R-:W-:Y:S02]  /*8620*/  HADD2.F32 R6, -RZ, R6.H1_H1 ;  /* 0x30000006ff067230 */ /* 0x000fe40000004100 */
[----:B------:R-:W-:Y:S01]  /*8630*/  FFMA.FTZ R20, R33, R5, R8 ;  /* 0x0000000521147223 */ /* 0x000fe20000010008 */
[-C--:B------:R-:W-:Y:S01]  /*8640*/  FMUL.FTZ R4, R35, R21.reuse ;  /* 0x0000001523047220 */ /* 0x080fe20000410000 */
[-C--:B------:R-:W-:Y:S01]  /*8650*/  FMUL.FTZ R5, R36, R10.reuse ;  /* 0x0000000a24057220 */ /* 0x080fe20000410000 */
[C---:B------:R-:W-:Y:S01]  /*8660*/  FMUL.FTZ R32, R31.reuse, R21 ;  /* 0x000000151f207220 */ /* 0x040fe20000410000 */
[C---:B------:R-:W-:Y:S01]  /*8670*/  FMUL.FTZ R9, R34.reuse, R10 ;  /* 0x0000000a22097220 */ /* 0x040fe20000410000 */
[----:B------:R-:W-:Y:S01]  /*8680*/  FFMA.FTZ R21, R31, R13, -R4 ;  /* 0x0000000d1f157223 */ /* 0x000fe20000010804 */
[----:B------:R-:W-:Y:S01]  /*8690*/  FFMA.FTZ R10, R34, R6, -R5 ;  /* 0x00000006220a7223 */ /* 0x000fe20000010805 */
[----:B------:R-:W-:-:S02]  /*86a0*/  HADD2.F32 R34, -RZ, R40.H1_H1 ;  /* 0x30000028ff227230 */ /* 0x000fc40000004100 */
[----:B------:R-:W-:Y:S02]  /*86b0*/  HADD2.F32 R31, -RZ, R44.H1_H1 ;  /* 0x3000002cff1f7230 */ /* 0x000fe40000004100 */
[----:B------:R-:W-:Y:S02]  /*86c0*/  HADD2.F32 R8, -RZ, R39.H1_H1 ;  /* 0x30000027ff087230 */ /* 0x000fe40000004100 */
[----:B------:R-:W-:Y:S02]  /*86d0*/  HADD2.F32 R29, -RZ, R42.H1_H1 ;  /* 0x3000002aff1d7230 */ /* 0x000fe40000004100 */
[----:B------:R-:W-:Y:S01]  /*86e0*/  FFMA.FTZ R32, R35, R13, R32 ;  /* 0x0000000d23207223 */ /* 0x000fe20000010020 */
[--C-:B------:R-:W-:Y:S02]  /*86f0*/  HADD2.F32 R14, -RZ, R7.reuse.H0_H0 ;  /* 0x20000007ff0e7230 */ /* 0x100fe40000004100 */
[----:B------:R-:W-:Y:S01]  /*8700*/  FFMA.FTZ R13, R36, R6, R9 ;  /* 0x00000006240d7223 */ /* 0x000fe20000010009 */
[----:B------:R-:W-:-:S02]  /*8710*/  HADD2.F32 R7, -RZ, R7.H1_H1 ;  /* 0x30000007ff077230 */ /* 0x000fc40000004100 */
        /* <DEDUP_REMOVED lines=8> */
[----:B------:R-:W-:Y:S02]  /*87a0*/  F2FP.F16.F32.PACK_AB R4, R15, R26 ;  /* 0x0000001a0f04723e */ /* 0x000fe400000000ff */
[----:B------:R-:W-:-:S02]  /*87b0*/  F2FP.F16.F32.PACK_AB R5, R12, R25 ;  /* 0x000000190c05723e */ /* 0x000fc400000000ff */
[----:B------:R-:W-:Y:S02]  /*87c0*/  F2FP.F16.F32.PACK_AB R6, R10, R21 ;  /* 0x000000150a06723e */ /* 0x000fe400000000ff */
[----:B------:R-:W-:Y:S02]  /*87d0*/  F2FP.F16.F32.PACK_AB R7, R24, R11 ;  /* 0x0000000b1807723e */ /* 0x000fe400000000ff */
[----:B------:R-:W-:Y:S02]  /*87e0*/  F2FP.F16.F32.PACK_AB R8, R3, R30 ;  /* 0x0000001e0308723e */ /* 0x000fe400000000ff */
[----:B------:R-:W-:Y:S02]  /*87f0*/  F2FP.F16.F32.PACK_AB R9, R20, R27 ;  /* 0x0000001b1409723e */ /* 0x000fe400000000ff */
[----:B------:R-:W-:Y:S02]  /*8800*/  F2FP.F16.F32.PACK_AB R10, R13, R32 ;  /* 0x000000200d0a723e */ /* 0x000fe400000000ff */
[----:B------:R-:W-:Y:S01]  /*8810*/  F2FP.F16.F32.PACK_AB R11, R29, R14 ;  /* 0x0000000e1d0b723e */ /* 0x000fe200000000ff */
[----:B------:R2:W-:Y:S04]  /*8820*/  STS.128 [R45+0x18400], R4 ;  /* 0x018400042d007388 */ /* 0x0005e80000000c00 */
[----:B------:R2:W-:Y:S02]  /*8830*/  STS.128 [R0+0x18400], R8 ;  /* 0x0184000800007388 */ /* 0x0005e40000000c00 */
.L_x_9720:
[----:B------:R-:W-:Y:S05]  /*8840*/  BSYNC B0 ;  /* 0x0000000000007941 */ /* 0x000fea0003800000 */
.L_x_9709:
        /* <DEDUP_REMOVED lines=8> */
.L_x_9706:
[----:B-123--:R-:W1:Y:S01]  /*88d0*/  S2R R0, SR_TID.X ;  /* 0x0000000000007919 */ /* 0x00ee620000002100 */
[----:B------:R-:W-:Y:S05]  /*88e0*/  WARPSYNC.ALL ;  /* 0x0000000000007948 */ /* 0x000fea0003800000 */
[----:B-1----:R-:W-:-:S04]  /*88f0*/  SHF.R.U32.HI R0, RZ, 0x7, R0 ;  /* 0x00000007ff007819 */ /* 0x002fc80000011600 */
[----:B----4-:R-:W-:Y:S01]  /*8900*/  IADD3 R20, R0, 0x8, RZ ;  /* 0x0000000800147810 */ /* 0x010fe20007ffe0ff */
[----:B------:R-:W-:-:S04]  /*8910*/  IMAD.U32 R0, RZ, RZ, UR44 ;  /* 0x0000002cff007e24 */ /* 0x000fc8000f8e00ff */
[----:B------:R1:W-:Y:S01]  /*8920*/  BAR.SYNC.DEFER_BLOCKING R20, 0x100 ;  /* 0x000400140000751d */ /* 0x0003e20000010000 */
[----:B------:R-:W-:-:S13]  /*8930*/  ISETP.NE.AND P0, PT, R0, 0x3, PT ;  /* 0x000000030000780c */ /* 0x000fda0003f05270 */
[----:B-1----:R-:W-:Y:S05]  /*8940*/  @!P0 BRA `(.L_x_9730) ;  /* 0x0000000000048947 */ /* 0x002fea0003800000 */
[----:B------:R-:W-:Y:S01]  /*8950*/  BPT.TRAP 0x1 ;  /* 0x000000040000795c */ /* 0x000fe20000300000 */
.L_x_9730:
[----:B0-----:R-:W-:Y:S01]  /*8960*/  IMAD R13, R200, 0x8, R19 ;  /* 0x00000008c80d7824 */ /* 0x001fe200078e0213 */
[----:B------:R-:W-:-:S04]  /*8970*/  SHF.L.U32 R72, R204, 0x1f, RZ ;  /* 0x0000001fcc487819 */ /* 0x000fc800000006ff */
[----:B------:R0:W1:Y:S01]  /*8980*/  SYNCS.PHASECHK.TRANS64.TRYWAIT P1, [R13+URZ+0x22830], R72 ;  /* 0x022830480d0075a7 */ /* 0x000062000802017f */
[----:B------:R-:W-:Y:S05]  /*8990*/  @!P0 BRA `(.L_x_9731) ;  /* 0x0000000000048947 */ /* 0x000fea0003800000 */
[----:B------:R-:W-:Y:S01]  /*89a0*/  BPT.TRAP 0x1 ;  /* 0x000000040000795c */ /* 0x000fe20000300000 */
.L_x_9731:
[----:B------:R-:W-:Y:S01]  /*89b0*/  VIADD R0, R19, 0x1c400 ;  /* 0x0001c40013007836 */ /* 0x000fe20000000000 */
[----:B------:R-:W-:Y:S01]  /*89c0*/  LOP3.LUT R4, R28, 0x10000, RZ, 0xfc, !PT ;  /* 0x000100001c047812 */ /* 0x000fe200078efcff */
[----:B------:R-:W-:-:S03]  /*89d0*/  IMAD.MOV.U32 R5, RZ, RZ, 0x40000040 ;  /* 0x40000040ff057424 */ /* 0x000fc600078e00ff */
[----:B------:R-:W-:-:S04]  /*89e0*/  SHF.R.U32.HI R0, RZ, 0x4, R0 ;  /* 0x00000004ff007819 */ /* 0x000fc80000011600 */
[----:B------:R-:W-:-:S04]  /*89f0*/  LOP3.LUT R0, R0, 0x3fff, RZ, 0xc0, !PT ;  /* 0x00003fff00007812 */ /* 0x000fc800078ec0ff */
[----:B------:R-:W-:Y:S01]  /*8a00*/  LOP3.LUT R0, R0, 0x10000, RZ, 0xfc, !PT ;  /* 0x0001000000007812 */ /* 0x000fe200078efcff */
[----:B-1----:R-:W-:Y:S06]  /*8a10*/  @P1 BRA `(.L_x_9732) ;  /* 0x0000000000081947 */ /* 0x002fec0003800000 */
[----:B------:R-:W1:Y:S02]  /*8a20*/  SYNCS.PHASECHK.TRANS64.TRYWAIT P1, [R13+URZ+0x22830], R72 ;  /* 0x022830480d0075a7 */ /* 0x000e64000802017f */
[----:B-1----:R-:W-:Y:S05]  /*8a30*/  @!P1 BRA `(.L_x_9733) ;  /* 0x0000012000209947 */ /* 0x002fea0003800000 */
.L_x_9732:
[----:B------:R-:W-:Y:S01]  /*8a40*/  IMAD R14, R200, 0x300, R0 ;  /* 0x00000300c80e7824 */ /* 0x000fe200078e0200 */
        /* <DEDUP_REMOVED lines=10> */
[----:B------:R-:W2:Y:S01]  /*8af0*/  S2R R73, SR_TID.X ;  /* 0x0000000000497919 */ /* 0x000ea20000002100 */
[----:B------:R-:W-:-:S02]  /*8b00*/  IMAD.MOV.U32 R7, RZ, RZ, 0x40000040 ;  /* 0x40000040ff077424 */ /* 0x000fc400078e00ff */
[----:B------:R-:W-:Y:S02]  /*8b10*/  VIADD R8, R4, 0x4 ;  /* 0x0000000404087836 */ /* 0x000fe40000000000 */
[----:B------:R-:W-:Y:S02]  /*8b20*/  IMAD.MOV.U32 R9, RZ, RZ, 0x40000040 ;  /* 0x40000040ff097424 */ /* 0x000fe400078e00ff */
[----:B------:R-:W-:Y:S02]  /*8b30*/  IMAD.MOV.U32 R15, RZ, RZ, 0x40000040 ;  /* 0x40000040ff0f7424 */ /* 0x000fe400078e00ff */
[----:B------:R-:W-:Y:S02]  /*8b40*/  IMAD R21, R178, -0x60, R152 ;  /* 0xffffffa0b2157824 */ /* 0x000fe400078e0298 */
[----:B------:R-:W-:Y:S01]  /*8b50*/  HGMMA.64x96x16.F32 R24, gdesc[UR4], RZ, !UPT, gsb0 ;  /* 0x01600000041879f0 */ /* 0x000fe2000c0008ff */
[----:B------:R-:W-:Y:S02]  /*8b60*/  R2UR UR4, R10 ;  /* 0x000000000a0472ca */ /* 0x000fe400000e0000 */
[----:B------:R-:W-:-:S02]  /*8b70*/  R2UR UR5, R11 ;  /* 0x000000000b0572ca */ /* 0x000fc400000e0000 */
[----:B------:R-:W-:Y:S01]  /*8b80*/  R2UR UR6, R6 ;  /* 0x00000000060672ca */ /* 0x000fe200000e0000 */
[----:B------:R-:W-:Y:S01]  /*8b90*/  VIADD R6, R14, 0x4 ;  /* 0x000000040e067836 */ /* 0x000fe20000000000 */
[----:B------:R-:W-:Y:S01]  /*8ba0*/  R2UR UR7, R7 ;  /* 0x00000000070772ca */ /* 0x000fe200000e0000 */
[----:B------:R-:W-:Y:S01]  /*8bb0*/  IMAD.MOV.U32 R7, RZ, RZ, 0x40000040 ;  /* 0x40000040ff077424 */ /* 0x000fe200078e00ff */
[----:B------:R-:W-:Y:S01]  /*8bc0*/  IADD3 R21, -R224, 0x60, R21 ;  /* 0x00000060e0157810 */ /* 0x000fe20007ffe115 */
[----:B------:R-:W-:-:S03]  /*8bd0*/  VIADD R14, R14, 0x6 ;  /* 0x000000060e0e7836 */ /* 0x000fc60000000000 */
[C---:B------:R-:W-:Y:S02]  /*8be0*/  ISETP.GT.AND P2, PT, R21.reuse, RZ, PT ;  /* 0x000000ff1500720c */ /* 0x040fe40003f44270 */
        /* <DEDUP_REMOVED lines=16> */
[----:B------:R-:W-:Y:S01]  /*8cf0*/  HGMMA.64x96x16.F32 R24, gdesc[UR4], R24, gsb0 ;  /* 0x01600000041879f0 */ /* 0x000fe20008000818 */
[----:B------:R-:W-:Y:S02]  /*8d00*/  R2UR UR4, R6 ;  /* 0x00000000060472ca */ /* 0x000fe400000e0000 */
[----:B------:R-:W-:Y:S02]  /*8d10*/  R2UR UR5, R7 ;  /* 0x00000000070572ca */ /* 0x000fe400000e0000 */
[----:B------:R-:W-:Y:S02]  /*8d20*/  R2UR UR6, R14 ;  /* 0x000000000e0672ca */ /* 0x000fe400000e0000 */
[----:B------:R-:W-:Y:S01]  /*8d30*/  R2UR UR7, R15 ;  /* 0x000000000f0772ca */ /* 0x000fe200000e0000 */
[----:B------:R-:W-:Y:S02]  /*8d40*/  WARPGROUP.DEPBAR.LE gsb0, 0x0 ;  /* 0x00008000000079c5 */ /* 0x000fe40000010000 */
[----:B------:R-:W-:-:S10]  /*8d50*/  WARPGROUP.ARRIVE ;  /* 0x00000000000079c5 */ /* 0x000fd40000000000 */
[----:B------:R-:W-:Y:S01]  /*8d60*/  HGMMA.64x96x16.F32 R24, gdesc[UR4], R24, gsb0 ;  /* 0x01600000041879f0 */ /* 0x000fe20008000818 */
        /* <DEDUP_REMOVED lines=57> */
[----:B--2---:R-:W-:-:S07]  /*9100*/  FSEL R12, R12, -INF , P2 ;  /* 0xff8000000c0c7808 */ /* 0x004fce0001000000 */
[----:B------:R-:W2:Y:S08]  /*9110*/  MUFU.TANH R3, R27 ;  /* 0x0000001b00037308 */ /* 0x000eb00000002400 */
[----:B------:R-:W4:Y:S01]  /*9120*/  MUFU.TANH R30, R38 ;  /* 0x00000026001e7308 */ /* 0x000f220000002400 */
[----:B---3--:R-:W-:-:S07]  /*9130*/  FSEL R14, R14, -INF , P4 ;  /* 0xff8000000e0e7808 */ /* 0x008fce0002000000 */
[----:B------:R-:W3:Y:S01]  /*9140*/  MUFU.TANH R33, R33 ;  /* 0x0000002100217308 */ /* 0x000ee20000002400 */
[----:B--2---:R-:W-:Y:S02]  /*9150*/  FSEL R3, R3, -INF , P3 ;  /* 0xff80000003037808 */ /* 0x004fe40001800000 */
[----:B------:R-:W-:-:S05]  /*9160*/  ISETP.GT.AND P3, PT, R21, 0x18, PT ;  /* 0x000000181500780c */ /* 0x000fca0003f64270 */
[----:B------:R2:W-:Y:S01]  /*9170*/  MUFU.TANH R38, R46 ;  /* 0x0000002e00267308 */ /* 0x0005e20000002400 */
[----:B----4-:R-:W-:-:S07]  /*9180*/  FSEL R30, R30, -INF , P3 ;  /* 0xff8000001e1e7808 */ /* 0x010fce0001800000 */
[----:B------:R-:W4:Y:S01]  /*9190*/  MUFU.TANH R26, R34 ;  /* 0x00000022001a7308 */ /* 0x000f220000002400 */
[----:B--2---:R-:W-:Y:S02]  /*91a0*/  FSEL R46, R24, -INF , P2 ;  /* 0xff800000182e7808 */ /* 0x004fe40001000000 */
[----:B------:R-:W-:-:S04]  /*91b0*/  ISETP.GT.AND P2, PT, R21, 0x11, PT ;  /* 0x000000111500780c */ /* 0x000fc80003f44270 */
[----:B---3--:R-:W-:Y:S01]  /*91c0*/  FSEL R74, R33, -INF , P2 ;  /* 0xff800000214a7808 */ /* 0x008fe20001000000 */
[----:B------:R-:W-:Y:S08]  /*91d0*/  MUFU.TANH R34, R42 ;  /* 0x0000002a00227308 */ /* 0x000ff00000002400 */
[----:B------:R2:W-:Y:S01]  /*91e0*/  MUFU.TANH R25, R54 ;  /* 0x0000003600197308 */ /* 0x0005e20000002400 */
[----:B----4-:R-:W-:-:S07]  /*91f0*/  FSEL R26, R26, -INF , P1 ;  /* 0xff8000001a1a7808 */ /* 0x010fce0000800000 */
[----:B------:R-:W3:Y:S01]  /*9200*/  MUFU.TANH R36, R36 ;  /* 0x0000002400247308 */ /* 0x000ee20000002400 */
[----:B--2---:R-:W-:Y:S02]  /*9210*/  FSEL R54, R29, -INF , P5 ;  /* 0xff8000001d367808 */ /* 0x004fe40002800000 */
[----:B------:R-:W-:-:S05]  /*9220*/  FMNMX.FTZ R29, R46, R15, !PT ;  /* 0x0000000f2e1d7209 */ /* 0x000fca0007810000 */
[----:B------:R2:W-:Y:S08]  /*9230*/  MUFU.TANH R42, R50 ;  /* 0x00000032002a7308 */ /* 0x0005f00000002400 */
[----:B------:R-:W4:Y:S01]  /*9240*/  MUFU.TANH R31, R31 ;  /* 0x0000001f001f7308 */ /* 0x000f220000002400 */
[----:B--2---:R-:W-:Y:S02]  /*9250*/  FSEL R50, R28, -INF , P4 ;  /* 0xff8000001c327808 */ /* 0x004fe40002000000 */
[----:B------:R-:W-:-:S02]  /*9260*/  ISETP.GT.AND P4, PT, R21, 0x19, PT ;  /* 0x000000191500780c */ /* 0x000fc40003f84270 */
[----:B------:R-:W-:Y:S02]  /*9270*/  FMNMX.FTZ R29, R50, R29, !PT ;  /* 0x0000001d321d7209 */ /* 0x000fe40007810000 */
[----:B---3--:R-:W-:Y:S01]  /*9280*/  FSEL R76, R36, -INF , P3 ;  /* 0xff800000244c7808 */ /* 0x008fe20001800000 */
[----:B------:R-:W2:Y:S01]  /*9290*/  MUFU.TANH R37, R37 ;  /* 0x0000002500257308 */ /* 0x000ea20000002400 */
[----:B------:R-:W-:Y:S02]  /*92a0*/  FMNMX.FTZ R29, R54, R29, !PT ;  /* 0x0000001d361d7209 */ /* 0x000fe40007810000 */
[----:B------:R-:W-:-:S05]  /*92b0*/  ISETP.GT.AND P3, PT, R21, 0x29, PT ;  /* 0x000000291500780c */ /* 0x000fca0003f64270 */
[----:B------:R-:W3:Y:S01]  /*92c0*/  MUFU.TANH R40, R40 ;  /* 0x0000002800287308 */ /* 0x000ee20000002400 */
[----:B----4-:R-:W-:Y:S02]  /*92d0*/  FSEL R24, R31, -INF , P5 ;  /* 0xff8000001f187808 */ /* 0x010fe40002800000 */
[----:B------:R-:W-:-:S04]  /*92e0*/  ISETP.GT.AND P5, PT, R21, 0x20, PT ;  /* 0x000000201500780c */ /* 0x000fc80003fa4270 */
[----:B------:R-:W-:Y:S01]  /*92f0*/  FSEL R34, R34, -INF , P5 ;  /* 0xff80000022227808 */ /* 0x000fe20002800000 */
[----:B------:R4:W-:Y:S01]  /*9300*/  MUFU.TANH R27, R58 ;  /* 0x0000003a001b7308 */ /* 0x0009e20000002400 */
[----:B--2---:R-:W-:-:S07]  /*9310*/  FSEL R78, R37, -INF , P4 ;  /* 0xff800000254e7808 */ /* 0x004fce0002000000 */
[----:B------:R-:W2:Y:S01]  /*9320*/  MUFU.TANH R35, R35 ;  /* 0x0000002300237308 */ /* 0x000ea20000002400 */
[----:B----4-:R-:W-:Y:S02]  /*9330*/  FSEL R58, R32, -INF , P1 ;  /* 0xff800000203a7808 */ /* 0x010fe40000800000 */
[C---:B------:R-:W-:Y:S02]  /*9340*/  ISETP.GT.AND P1, PT, R21.reuse, 0x21, PT ;  /* 0x000000211500780c */ /* 0x040fe40003f24270 */
[----:B------:R-:W-:Y:S02]  /*9350*/  FMNMX.FTZ R29, R58, R29, !PT ;  /* 0x0000001d3a1d7209 */ /* 0x000fe40007810000 */
[----:B---3--:R-:W-:Y:S01]  /*9360*/  FSEL R80, R40, -INF , P5 ;  /* 0xff80000028507808 */ /* 0x008fe20002800000 */
[----:B------:R-:W3:Y:S01]  /*9370*/  MUFU.TANH R41, R41 ;  /* 0x0000002900297308 */ /* 0x000ee20000002400 */
[----:B------:R-:W-:Y:S02]  /*9380*/  FMNMX.FTZ R29, R74, R29, !PT ;  /* 0x0000001d4a1d7209 */ /* 0x000fe40007810000 */
[----:B------:R-:W-:-:S02]  /*9390*/  ISETP.GT.AND P5, PT, R21, 0x31, PT ;  /* 0x000000311500780c */ /* 0x000fc40003fa4270 */
[----:B------:R-:W-:-:S03]  /*93a0*/  FMNMX.FTZ R29, R76, R29, !PT ;  /* 0x0000001d4c1d7209 */ /* 0x000fc60007810000 */
[----:B------:R-:W4:Y:S01]  /*93b0*/  MUFU.TANH R44, R44 ;  /* 0x0000002c002c7308 */ /* 0x000f220000002400 */
[----:B------:R-:W-:Y:S02]  /*93c0*/  FMNMX.FTZ R29, R78, R29, !PT ;  /* 0x0000001d4e1d7209 */ /* 0x000fe40007810000 */
[----:B--2---:R-:W-:Y:S02]  /*93d0*/  FSEL R28, R35, -INF , P2 ;  /* 0xff800000231c7808 */ /* 0x004fe40001000000 */
[----:B------:R-:W-:Y:S02]  /*93e0*/  ISETP.GT.AND P2, PT, R21, 0x28, PT ;  /* 0x000000281500780c */ /* 0x000fe40003f44270 */
[----:B------:R-:W-:Y:S01]  /*93f0*/  FMNMX.FTZ R29, R80, R29, !PT ;  /* 0x0000001d501d7209 */ /* 0x000fe20007810000 */
[----:B------:R-:W2:Y:S01]  /*9400*/  MUFU.TANH R39, R39 ;  /* 0x0000002700277308 */ /* 0x000ea20000002400 */
[----:B---3--:R-:W-:Y:S02]  /*9410*/  FSEL R82, R41, -INF , P1 ;  /* 0xff80000029527808 */ /* 0x008fe40000800000 */
[----:B------:R-:W-:-:S02]  /*9420*/  FSEL R38, R38, -INF , P2 ;  /* 0xff80000026267808 */ /* 0x000fc40001000000 */
[----:B------:R-:W-:-:S03]  /*9430*/  FMNMX.FTZ R29, R82, R29, !PT ;  /* 0x0000001d521d7209 */ /* 0x000fc60007810000 */
[----:B------:R-:W3:Y:S01]  /*9440*/  MUFU.TANH R45, R45 ;  /* 0x0000002d002d7308 */ /* 0x000ee20000002400 */
[----:B----4-:R-:W-:Y:S02]  /*9450*/  FSEL R84, R44, -INF , P2 ;  /* 0xff8000002c547808 */ /* 0x010fe40001000000 */
[----:B------:R-:W-:Y:S02]  /*9460*/  ISETP.GT.AND P2, PT, R21, 0x39, PT ;  /* 0x000000391500780c */ /* 0x000fe40003f44270 */
[----:B------:R-:W-:Y:S01]  /*9470*/  FMNMX.FTZ R31, R84, R29, !PT ;  /* 0x0000001d541f7209 */ /* 0x000fe20007810000 */
[----:B------:R-:W-:Y:S02]  /*9480*/  FMUL.FTZ R29, R64, UR4 ;  /* 0x00000004401d7c20 */ /* 0x000fe40008410000 */
[----:B------:R-:W4:Y:S01]  /*9490*/  MUFU.TANH R48, R48 ;  /* 0x0000003000307308 */ /* 0x000f220000002400 */
[----:B--2---:R-:W-:Y:S02]  /*94a0*/  FSEL R32, R39, -INF , P4 ;  /* 0xff80000027207808 */ /* 0x004fe40002000000 */
[----:B------:R-:W-:-:S04]  /*94b0*/  ISETP.GT.AND P4, PT, R21, 0x30, PT ;  /* 0x000000301500780c */ /* 0x000fc80003f84270 */
[----:B------:R-:W-:Y:S01]  /*94c0*/  FSEL R42, R42, -INF , P4 ;  /* 0xff8000002a2a7808 */ /* 0x000fe20002000000 */
        /* <DEDUP_REMOVED lines=21> */
[----:B------:R-:W-:-:S05]  /*9620*/  ISETP.GT.AND P3, PT, R21, 0x40, PT ;  /* 0x000000401500780c */ /* 0x000fca0003f64270 */
[----:B------:R-:W2:Y:S01]  /*9630*/  MUFU.TANH R51, R51 ;  /* 0x0000003300337308 */ /* 0x000ea20000002400 */
[----:B---3--:R-:W-:-:S04]  /*9640*/  FSEL R92, R53, -INF , P2 ;  /* 0xff800000355c7808 */ /* 0x008fc80001000000 */
[----:B------:R-:W-:-:S03]  /*9650*/  FMNMX.FTZ R33, R92, R33, !PT ;  /* 0x000000215c217209 */ /* 0x000fc60007810000 */
[----:B------:R-:W3:Y:S01]  /*9660*/  MUFU.TANH R57, R57 ;  /* 0x0000003900397308 */ /* 0x000ee20000002400 */
[----:B----4-:R-:W-:Y:S02]  /*9670*/  FSEL R68, R56, -INF , P3 ;  /* 0xff80000038447808 */ /* 0x010fe40001800000 */
[----:B------:R-:W-:Y:S02]  /*9680*/  FSEL R56, R27, -INF , P3 ;  /* 0xff8000001b387808 */ /* 0x000fe40001800000 */
[----:B------:R-:W-:Y:S02]  /*9690*/  FMNMX.FTZ R33, R68, R33, !PT ;  /* 0x0000002144217209 */ /* 0x000fe40007810000 */
[----:B------:R-:W-:Y:S01]  /*96a0*/  ISETP.GT.AND P3, PT, R21, 0x51, PT ;  /* 0x000000511500780c */ /* 0x000fe20003f64270 */
[----:B------:R-:W4:Y:S01]  /*96b0*/  MUFU.TANH R60, R60 ;  /* 0x0000003c003c7308 */ /* 0x000f220000002400 */
[----:B--2---:R-:W-:Y:S02]  /*96c0*/  FSEL R44, R51, -INF , P5 ;  /* 0xff800000332c7808 */ /* 0x004fe40002800000 */
[----:B------:R-:W-:-:S02]  /*96d0*/  ISETP.GT.AND P5, PT, R21, 0x48, PT ;  /* 0x000000481500780c */ /* 0x000fc40003fa4270 */
[----:B------:R-:W-:-:S03]  /*96e0*/  FMNMX.FTZ R27, R12, R3, !PT ;  /* 0x000000030c1b7209 */ /* 0x000fc60007810000 */
[----:B------:R-:W2:Y:S01]  /*96f0*/  MUFU.TANH R55, R55 ;  /* 0x0000003700377308 */ /* 0x000ea20000002400 */
[----:B---3--:R-:W-:Y:S02]  /*9700*/  FSEL R94, R57, -INF , P4 ;  /* 0xff800000395e7808 */ /* 0x008fe40002000000 */
[----:B------:R-:W-:Y:S02]  /*9710*/  FMNMX.FTZ R27, R14, R27, !PT ;  /* 0x0000001b0e1b7209 */ /* 0x000fe40007810000 */
[----:B------:R-:W-:Y:S02]  /*9720*/  FMNMX.FTZ R33, R94, R33, !PT ;  /* 0x000000215e217209 */ /* 0x000fe40007810000 */
[----:B------:R-:W-:Y:S01]  /*9730*/  FMNMX.FTZ R27, R24, R27, !PT ;  /* 0x0000001b181b7209 */ /* 0x000fe20007810000 */
[----:B------:R-:W3:Y:S01]  /*9740*/  MUFU.TANH R61, R61 ;  /* 0x0000003d003d7308 */ /* 0x000ee20000002400 */
[----:B----4-:R-:W-:Y:S02]  /*9750*/  FSEL R96, R60, -INF , P5 ;  /* 0xff8000003c607808 */ /* 0x010fe40002800000 */
[----:B------:R-:W-:-:S02]  /*9760*/  FMNMX.FTZ R27, R26, R27, !PT ;  /* 0x0000001b1a1b7209 */ /* 0x000fc40007810000 */
[----:B------:R-:W-:Y:S02]  /*9770*/  FMNMX.FTZ R33, R96, R33, !PT ;  /* 0x0000002160217209 */ /* 0x000fe40007810000 */
[----:B------:R-:W-:Y:S01]  /*9780*/  FMNMX.FTZ R27, R28, R27, !PT ;  /* 0x0000001b1c1b7209 */ /* 0x000fe20007810000 */
[----:B------:R-:W4:Y:S01]  /*9790*/  MUFU.TANH R29, R29 ;  /* 0x0000001d001d7308 */ /* 0x000f220000002400 */
[----:B--2---:R-:W-:Y:S02]  /*97a0*/  FSEL R52, R55, -INF , P2 ;  /* 0xff80000037347808 */ /* 0x004fe40001000000 */
[----:B------:R-:W-:Y:S02]  /*97b0*/  ISETP.GT.AND P2, PT, R21, 0x50, PT ;  /* 0x000000501500780c */ /* 0x000fe40003f44270 */
        /* <DEDUP_REMOVED lines=18> */
[----:B------:R-:W-:-:S03]  /*98e0*/  FMNMX.FTZ R33, R102, R33, !PT ;  /* 0x0000002166217209 */ /* 0x000fc60007810000 */
[----:B------:R-:W3:Y:S01]  /*98f0*/  MUFU.TANH R69, R69 ;  /* 0x0000004500457308 */ /* 0x000ee20000002400 */
[----:B----4-:R-:W-:Y:S02]  /*9900*/  FSEL R62, R62, -INF , P5 ;  /* 0xff8000003e3e7808 */ /* 0x010fe40002800000 */
[----:B------:R-:W-:-:S05]  /*9910*/  ISETP.GT.AND P5, PT, R21, 0x59, PT ;  /* 0x000000591500780c */ /* 0x000fca0003fa4270 */
[----:B------:R-:W4:Y:S01]  /*9920*/  MUFU.TANH R63, R63 ;  /* 0x0000003f003f7308 */ /* 0x000f220000002400 */
[----:B--2---:R-:W-:Y:S02]  /*9930*/  FSEL R104, R31, -INF , P4 ;  /* 0xff8000001f687808 */ /* 0x004fe40002000000 */
[----:B------:R-:W-:Y:S02]  /*9940*/  FMNMX.FTZ R31, R44, R29, !PT ;  /* 0x0000001d2c1f7209 */ /* 0x000fe40007810000 */
[----:B------:R-:W-:Y:S02]  /*9950*/  FMNMX.FTZ R33, R104, R33, !PT ;  /* 0x0000002168217209 */ /* 0x000fe40007810000 */
[----:B------:R-:W-:Y:S01]  /*9960*/  FMNMX.FTZ R31, R48, R31, !PT ;  /* 0x0000001f301f7209 */ /* 0x000fe20007810000 */
[----:B------:R-:W2:Y:S01]  /*9970*/  MUFU.TANH R66, R66 ;  /* 0x0000004200427308 */ /* 0x000ea20000002400 */
[----:B---3--:R-:W-:Y:S02]  /*9980*/  FSEL R106, R69, -INF , P5 ;  /* 0xff800000456a7808 */ /* 0x008fe40002800000 */
[----:B------:R-:W-:-:S02]  /*9990*/  FMNMX.FTZ R31, R52, R31, !PT ;  /* 0x0000001f341f7209 */ /* 0x000fc40007810000 */
[----:B------:R-:W-:Y:S02]  /*99a0*/  FMNMX.FTZ R33, R106, R33, !PT ;  /* 0x000000216a217209 */ /* 0x000fe40007810000 */
[----:B------:R-:W-:Y:S01]  /*99b0*/  FMNMX.FTZ R31, R56, R31, !PT ;  /* 0x0000001f381f7209 */ /* 0x000fe20007810000 */
[----:B------:R-:W-:Y:S02]  /*99c0*/  MUFU.TANH R67, R67 ;  /* 0x0000004300437308 */ /* 0x000fe40000002400 */
[----:B------:R-:W3:Y:S06]  /*99d0*/  SHFL.BFLY PT, R108, R33, 0x2, 0x1f ;  /* 0x0c401f00216c7f89 */ /* 0x000eec00000e0000 */
[----:B------:R-:W0:Y:S08]  /*99e0*/  MUFU.TANH R70, R70 ;  /* 0x0000004600467308 */ /* 0x000e300000002400 */
[----:B------:R-:W1:Y:S01]  /*99f0*/  MUFU.TANH R71, R71 ;  /* 0x0000004700477308 */ /* 0x000e620000002400 */
[----:B---3--:R-:W-:-:S02]  /*9a00*/  FMNMX.FTZ R108, R33, R108, !PT ;  /* 0x0000006c216c7209 */ /* 0x008fc40007810000 */
[----:B------:R-:W-:-:S03]  /*9a10*/  FMNMX.FTZ R33, R60, R31, !PT ;  /* 0x0000001f3c217209 */ /* 0x000fc60007810000 */
[----:B------:R-:W3:Y:S01]  /*9a20*/  SHFL.BFLY PT, R21, R108, 0x1, 0x1f ;  /* 0x0c201f006c157f89 */ /* 0x000ee200000e0000 */
[----:B------:R-:W-:Y:S02]  /*9a30*/  FMNMX.FTZ R33, R62, R33, !PT ;  /* 0x000000213e217209 */ /* 0x000fe40007810000 */
[----:B---3--:R-:W-:Y:S01]  /*9a40*/  FMNMX.FTZ R176, R108, R21, !PT ;  /* 0x000000156cb07209 */ /* 0x008fe20007810000 */
[----:B------:R-:W-:-:S03]  /*9a50*/  IMAD.U32 R21, RZ, RZ, UR5 ;  /* 0x00000005ff157e24 */ /* 0x000fc6000f8e00ff */
[C---:B------:R-:W-:Y:S01]  /*9a60*/  FSETP.NEU.FTZ.AND P6, PT, R176.reuse, -INF , PT ;  /* 0xff800000b000780b */ /* 0x040fe20003fdd000 */
[----:B------:R-:W-:-:S05]  /*9a70*/  FMUL.FTZ R25, R176, R21 ;  /* 0x00000015b0197220 */ /* 0x000fca0000410000 */
[----:B------:R-:W-:-:S05]  /*9a80*/  FSEL R25, R25, RZ, P6 ;  /* 0x000000ff19197208 */ /* 0x000fca0003000000 */
[-CC-:B------:R-:W-:Y:S01]  /*9a90*/  FFMA.FTZ R152, R46, R21.reuse, -R25.reuse ;  /* 0x000000152e987223 */ /* 0x180fe20000010819 */
[----:B----4-:R-:W-:Y:S01]  /*9aa0*/  FSEL R46, R63, -INF , P1 ;  /* 0xff8000003f2e7808 */ /* 0x010fe20000800000 */
[-CC-:B-----5:R-:W-:Y:S01]  /*9ab0*/  FFMA.FTZ R154, R50, R21.reuse, -R25.reuse ;  /* 0x00000015329a7223 */ /* 0x1a0fe20000010819 */
[-CC-:B------:R-:W-:Y:S01]  /*9ac0*/  FFMA.FTZ R54, R54, R21.reuse, -R25.reuse ;  /* 0x0000001536367223 */ /* 0x180fe20000010819 */
[----:B--2---:R-:W-:Y:S01]  /*9ad0*/  FSEL R50, R66, -INF , P2 ;  /* 0xff80000042327808 */ /* 0x004fe20001000000 */
[--C-:B------:R-:W-:Y:S01]  /*9ae0*/  FFMA.FTZ R156, R58, R21, -R25.reuse ;  /* 0x000000153a9c7223 */ /* 0x100fe20000010819 */
[----:B------:R-:W-:Y:S01]  /*9af0*/  FMNMX.FTZ R33, R46, R33, !PT ;  /* 0x000000212e217209 */ /* 0x000fe20007810000 */
[----:B------:R2:W-:Y:S01]  /*9b00*/  MUFU.EX2 R27, R54 ;  /* 0x00000036001b7308 */ /* 0x0005e20000000800 */
[----:B0-----:R-:W-:Y:S01]  /*9b10*/  FSEL R58, R70, -INF , P4 ;  /* 0xff800000463a7808 */ /* 0x001fe20002000000 */
[--C-:B------:R-:W-:Y:S01]  /*9b20*/  FFMA.FTZ R15, R15, R21, -R25.reuse ;  /* 0x000000150f0f7223 */ /* 0x100fe20000010819 */
[----:B------:R-:W-:Y:S01]  /*9b30*/  FMNMX.FTZ R33, R50, R33, !PT ;  /* 0x0000002132217209 */ /* 0x000fe20007810000 */
[-CC-:B------:R-:W-:Y:S01]  /*9b40*/  FFMA.FTZ R74, R74, R21.reuse, -R25.reuse ;  /* 0x000000154a4a7223 */ /* 0x180fe20000010819 */
[----:B-1----:R-:W-:Y:S01]  /*9b50*/  FSEL R66, R71, -INF , P5 ;  /* 0xff80000047427808 */ /* 0x002fe20002800000 */
[-CC-:B------:R-:W-:Y:S01]  /*9b60*/  FFMA.FTZ R158, R76, R21.reuse, -R25.reuse ;  /* 0x000000154c9e7223 */ /* 0x180fe20000010819 */
[-CC-:B------:R-:W-:Y:S01]  /*9b70*/  FFMA.FTZ R78, R78, R21.reuse, -R25.reuse ;  /* 0x000000154e4e7223 */ /* 0x180fe20000010819 */
[----:B------:R-:W-:Y:S01]  /*9b80*/  MUFU.EX2 R152, R152 ;  /* 0x0000009800987308 */ /* 0x000fe20000000800 */
[----:B--2---:R-:W-:Y:S01]  /*9b90*/  FSEL R54, R67, -INF , P3 ;  /* 0xff80000043367808 */ /* 0x004fe20001800000 */
        /* <DEDUP_REMOVED lines=13> */
[-CC-:B------:R-:W-:Y:S01]  /*9c70*/  FFMA.FTZ R170, R96, R21.reuse, -R25.reuse ;  /* 0x0000001560aa7223 */ /* 0x180fe20000010819 */
[----:B------:R-:W1:Y:S01]  /*9c80*/  MUFU.EX2 R154, R154 ;  /* 0x0000009a009a7308 */ /* 0x000e620000000800 */
[-CC-:B------:R-:W-:Y:S01]  /*9c90*/  FFMA.FTZ R43, R98, R21.reuse, -R25.reuse ;  /* 0x00000015622b7223 */ /* 0x180fe20000010819 */
[----:B------:R-:W2:Y:S01]  /*9ca0*/  SHFL.BFLY PT, R70, R41, 0x2, 0x1f ;  /* 0x0c401f0029467f89 */ /* 0x000ea200000e0000 */
[-CC-:B------:R-:W-:Y:S01]  /*9cb0*/  FFMA.FTZ R172, R100, R21.reuse, -R25.reuse ;  /* 0x0000001564ac7223 */ /* 0x180fe20000010819 */
[-CC-:B------:R-:W-:Y:S01]  /*9cc0*/  FFMA.FTZ R45, R102, R21.reuse, -R25.reuse ;  /* 0x00000015662d7223 */ /* 0x180fe20000010819 */
[----:B------:R-:W-:-:S03]  /*9cd0*/  FFMA.FTZ R174, R104, R21, -R25 ;  /* 0x0000001568ae7223 */ /* 0x000fc60000010819 */
[----:B------:R-:W3:Y:S08]  /*9ce0*/  MUFU.EX2 R156, R156 ;  /* 0x0000009c009c7308 */ /* 0x000ef00000000800 */
[----:B------:R-:W4:Y:S08]  /*9cf0*/  MUFU.EX2 R29, R74 ;  /* 0x0000004a001d7308 */ /* 0x000f300000000800 */
[----:B------:R-:W4:Y:S01]  /*9d00*/  MUFU.EX2 R158, R158 ;  /* 0x0000009e009e7308 */ /* 0x000f220000000800 */
[----:B--2---:R-:W-:Y:S01]  /*9d10*/  FMNMX.FTZ R70, R41, R70, !PT ;  /* 0x0000004629467209 */ /* 0x004fe20007810000 */
[-CC-:B------:R-:W-:Y:S01]  /*9d20*/  FFMA.FTZ R41, R94, R21.reuse, -R25.reuse ;  /* 0x000000155e297223 */ /* 0x180fe20000010819 */
[----:B------:R-:W-:-:S03]  /*9d30*/  FFMA.FTZ R25, R106, R21, -R25 ;  /* 0x000000156a197223 */ /* 0x000fc60000010819 */
[----:B------:R-:W2:Y:S02]  /*9d40*/  SHFL.BFLY PT, R177, R70, 0x1, 0x1f ;  /* 0x0c201f0046b17f89 */ /* 0x000ea400000e0000 */
[----:B------:R-:W4:Y:S08]  /*9d50*/  MUFU.EX2 R31, R78 ;  /* 0x0000004e001f7308 */ /* 0x000f300000000800 */
[----:B------:R-:W-:Y:S08]  /*9d60*/  MUFU.EX2 R160, R160 ;  /* 0x000000a000a07308 */ /* 0x000ff00000000800 */
[----:B------:R-:W-:Y:S01]  /*9d70*/  MUFU.EX2 R33, R82 ;  /* 0x0000005200217308 */ /* 0x000fe20000000800 */
[----:B--2---:R-:W-:-:S07]  /*9d80*/  FMNMX.FTZ R177, R70, R177, !PT ;  /* 0x000000b146b17209 */ /* 0x004fce0007810000 */
[----:B------:R-:W-:Y:S01]  /*9d90*/  MUFU.EX2 R162, R162 ;  /* 0x000000a200a27308 */ /* 0x000fe20000000800 */
[C---:B------:R-:W-:Y:S01]  /*9da0*/  FSETP.NEU.FTZ.AND P1, PT, R177.reuse, -INF , PT ;  /* 0xff800000b100780b */ /* 0x040fe20003f3d000 */
[----:B------:R-:W-:-:S06]  /*9db0*/  FMUL.FTZ R47, R177, R21 ;  /* 0x00000015b12f7220 */ /* 0x000fcc0000410000 */
[----:B------:R-:W-:Y:S01]  /*9dc0*/  MUFU.EX2 R35, R35 ;  /* 0x0000002300237308 */ /* 0x000fe20000000800 */
[----:B------:R-:W-:Y:S02]  /*9dd0*/  FSEL R47, R47, RZ, P1 ;  /* 0x000000ff2f2f7208 */ /* 0x000fe40000800000 */
[----:B------:R-:W-:Y:S02]  /*9de0*/  ISETP.NE.AND P1, PT, R73, RZ, PT ;  /* 0x000000ff4900720c */ /* 0x000fe40003f25270 */
[----:B------:R-:W2:Y:S01]  /*9df0*/  S2R R73, SR_TID.X ;  /* 0x0000000000497919 */ /* 0x000ea20000002100 */
[-CC-:B------:R-:W-:Y:S01]  /*9e00*/  FFMA.FTZ R153, R12, R21.reuse, -R47.reuse ;  /* 0x000000150c997223 */ /* 0x180fe2000001082f */
[-CC-:B------:R-:W-:Y:S01]  /*9e10*/  FFMA.FTZ R12, R3, R21.reuse, -R47.reuse ;  /* 0x00000015030c7223 */ /* 0x180fe2000001082f */
[-CC-:B------:R-:W-:Y:S01]  /*9e20*/  FFMA.FTZ R155, R14, R21.reuse, -R47.reuse ;  /* 0x000000150e9b7223 */ /* 0x180fe2000001082f */
[-C--:B------:R-:W-:Y:S01]  /*9e30*/  FFMA.FTZ R14, R24, R21.reuse, -R47 ;  /* 0x00000015180e7223 */ /* 0x080fe2000001082f */
        /* <DEDUP_REMOVED lines=8> */
[----:B------:R-:W-:Y:S01]  /*9ec0*/  FADD.FTZ R3, R27, R34 ;  /* 0x000000221b037221 */ /* 0x000fe20000010000 */
[-CC-:B------:R-:W-:Y:S01]  /*9ed0*/  FFMA.FTZ R26, R32, R21.reuse, -R47.reuse ;  /* 0x00000015201a7223 */ /* 0x180fe2000001082f */
[----:B------:R-:W0:Y:S01]  /*9ee0*/  MUFU.EX2 R12, R12 ;  /* 0x0000000c000c7308 */ /* 0x000e220000000800 */
        /* <DEDUP_REMOVED lines=8> */
[-C--:B------:R-:W-:Y:S01]  /*9f70*/  FFMA.FTZ R56, R56, R21.reuse, -R47 ;  /* 0x0000001538387223 */ /* 0x080fe2000001082f */
[----:B------:R-:W-:Y:S01]  /*9f80*/  FADD.FTZ R38, R158, R49 ;  /* 0x000000319e267221 */ /* 0x000fe20000010000 */
[-CC-:B------:R-:W-:Y:S01]  /*9f90*/  FFMA.FTZ R60, R60, R21.reuse, -R47.reuse ;  /* 0x000000153c3c7223 */ /* 0x180fe2000001082f */
[-CC-:B------:R-:W-:Y:S01]  /*9fa0*/  FFMA.FTZ R62, R62, R21.reuse, -R47.reuse ;  /* 0x000000153e3e7223 */ /* 0x180fe2000001082f */
[----:B------:R-:W-:Y:S01]  /*9fb0*/  F2FP.F16.F32.PACK_AB R152, R15, R152 ;  /* 0x000000980f98723e */ /* 0x000fe200000000ff */
[----:B------:R-:W-:Y:S01]  /*9fc0*/  FADD.FTZ R51, R31, R38 ;  /* 0x000000261f337221 */ /* 0x000fe20000010000 */
[-C--:B------:R-:W-:Y:S01]  /*9fd0*/  FFMA.FTZ R46, R46, R21.reuse, -R47 ;  /* 0x000000152e2e7223 */ /* 0x080fe2000001082f */
[----:B------:R-:W3:Y:S01]  /*9fe0*/  MUFU.EX2 R14, R14 ;  /* 0x0000000e000e7308 */ /* 0x000ee20000000800 */
[----:B0-----:R-:W-:Y:S01]  /*9ff0*/  FADD.FTZ R34, R153, R12 ;  /* 0x0000000c99227221 */ /* 0x001fe20000010000 */
[----:B------:R-:W-:Y:S01]  /*a000*/  FADD.FTZ R38, R160, R51 ;  /* 0x00000033a0267221 */ /* 0x000fe20000010000 */
[----:B--2---:R-:W-:Y:S01]  /*a010*/  SHF.R.U32.HI R73, RZ, 0x7, R73 ;  /* 0x00000007ff497819 */ /* 0x004fe20000011649 */
[-CC-:B------:R-:W-:Y:S01]  /*a020*/  FFMA.FTZ R50, R50, R21.reuse, -R47.reuse ;  /* 0x0000001532327223 */ /* 0x180fe2000001082f */
[-C--:B------:R-:W-:Y:S01]  /*a030*/  FFMA.FTZ R54, R54, R21.reuse, -R47 ;  /* 0x0000001536367223 */ /* 0x080fe2000001082f */
[----:B------:R-:W-:Y:S01]  /*a040*/  FADD.FTZ R51, R33, R38 ;  /* 0x0000002621337221 */ /* 0x000fe20000010000 */
[----:B------:R-:W-:Y:S01]  /*a050*/  IADD3 R194, -R73, 0xb, RZ ;  /* 0x0000000b49c27810 */ /* 0x000fe20007ffe1ff */
[----:B------:R-:W0:Y:S01]  /*a060*/  MUFU.EX2 R157, R157 ;  /* 0x0000009d009d7308 */ /* 0x000e220000000800 */
[----:B-1----:R-:W-:Y:S01]  /*a070*/  FADD.FTZ R3, R155, R34 ;  /* 0x000000229b037221 */ /* 0x002fe20000010000 */
[----:B------:R-:W-:Y:S01]  /*a080*/  FADD.FTZ R38, R162, R51 ;  /* 0x00000033a2267221 */ /* 0x000fe20000010000 */
[-CC-:B------:R-:W-:Y:S01]  /*a090*/  FFMA.FTZ R34, R52, R21.reuse, -R47.reuse ;  /* 0x0000001534227223 */ /* 0x180fe2000001082f */
[-CC-:B------:R-:W-:Y:S01]  /*a0a0*/  FFMA.FTZ R58, R58, R21.reuse, -R47.reuse ;  /* 0x000000153a3a7223 */ /* 0x180fe2000001082f */
[----:B------:R-:W-:Y:S01]  /*a0b0*/  FFMA.FTZ R47, R66, R21, -R47 ;  /* 0x00000015422f7223 */ /* 0x000fe2000001082f */
[----:B------:R-:W-:-:S02]  /*a0c0*/  F2FP.F16.F32.PACK_AB R153, R12, R153 ;  /* 0x000000990c99723e */ /* 0x000fc400000000ff */
[----:B------:R-:W1:Y:S01]  /*a0d0*/  MUFU.EX2 R24, R24 ;  /* 0x0000001800187308 */ /* 0x000e620000000800 */
[----:B---3--:R-:W-:Y:S01]  /*a0e0*/  FADD.FTZ R36, R14, R3 ;  /* 0x000000030e247221 */ /* 0x008fe20000010000 */
[----:B------:R-:W-:Y:S01]  /*a0f0*/  @!P1 VIADD R3, R13, 0x22840 ;  /* 0x000228400d039836 */ /* 0x000fe20000000000 */
[----:B------:R-:W-:Y:S02]  /*a100*/  F2FP.F16.F32.PACK_AB R154, R27, R154 ;  /* 0x0000009a1b9a723e */ /* 0x000fe400000000ff */
[----:B------:R-:W-:Y:S02]  /*a110*/  F2FP.F16.F32.PACK_AB R156, R29, R156 ;  /* 0x0000009c1d9c723e */ /* 0x000fe400000000ff */
[----:B------:R-:W-:Y:S01]  /*a120*/  @!P1 PRMT R3, RZ, 0x654, R3 ;  /* 0x00000654ff039816 */ /* 0x000fe20000000003 */
[----:B------:R-:W2:Y:S01]  /*a130*/  MUFU.EX2 R159, R159 ;  /* 0x0000009f009f7308 */ /* 0x000ea20000000800 */
[----:B0-----:R-:W-:Y:S01]  /*a140*/  FADD.FTZ R49, R157, R36 ;  /* 0x000000249d317221 */ /* 0x001fe20000010000 */
[----:B------:R0:W-:Y:S06]  /*a150*/  BAR.ARV R194, 0x100 ;  /* 0x000400c20000751d */ /* 0x0001ec0000002000 */
[----:B------:R-:W3:Y:S01]  /*a160*/  MUFU.EX2 R26, R26 ;  /* 0x0000001a001a7308 */ /* 0x000ee20000000800 */
[----:B-1----:R-:W-:Y:S01]  /*a170*/  FADD.FTZ R36, R24, R49 ;  /* 0x0000003118247221 */ /* 0x002fe20000010000 */
[----:B------:R1:W-:Y:S01]  /*a180*/  @!P1 SYNCS.ARRIVE.TRANS64.RED.A1T0 RZ, [R3+URZ], RZ ;  /* 0x000000ff03ff99a7 */ /* 0x0003e2000810043f */
[----:B------:R-:W-:-:S02]  /*a190*/  F2FP.F16.F32.PACK_AB R158, R31, R158 ;  /* 0x0000009e1f9e723e */ /* 0x000fc400000000ff */
[----:B------:R-:W-:Y:S02]  /*a1a0*/  F2FP.F16.F32.PACK_AB R160, R33, R160 ;  /* 0x000000a021a0723e */ /* 0x000fe400000000ff */
[----:B------:R-:W-:Y:S01]  /*a1b0*/  F2FP.F16.F32.PACK_AB R162, R35, R162 ;  /* 0x000000a223a2723e */ /* 0x000fe200000000ff */
[----:B------:R-:W1:Y:S01]  /*a1c0*/  MUFU.EX2 R161, R161 ;  /* 0x000000a100a17308 */ /* 0x000e620000000800 */
[----:B--2---:R-:W-:Y:S01]  /*a1d0*/  FADD.FTZ R49, R159, R36 ;  /* 0x000000249f317221 */ /* 0x004fe20000010000 */
[----:B------:R-:W-:Y:S02]  /*a1e0*/  F2FP.F16.F32.PACK_AB R155, R14, R155 ;  /* 0x0000009b0e9b723e */ /* 0x000fe400000000ff */
[----:B------:R-:W-:-:S04]  /*a1f0*/  F2FP.F16.F32.PACK_AB R157, R24, R157 ;  /* 0x0000009d189d723e */ /* 0x000fc800000000ff */
[----:B------:R-:W2:Y:S01]  /*a200*/  MUFU.EX2 R164, R164 ;  /* 0x000000a400a47308 */ /* 0x000ea20000000800 */
[C---:B---3--:R-:W-:Y:S01]  /*a210*/  FADD.FTZ R36, R26.reuse, R49 ;  /* 0x000000311a247221 */ /* 0x048fe20000010000 */
[----:B------:R-:W-:Y:S01]  /*a220*/  FADD.FTZ R49, R35, R38 ;  /* 0x0000002623317221 */ /* 0x000fe20000010000 */
[----:B------:R-:W-:-:S05]  /*a230*/  F2FP.F16.F32.PACK_AB R159, R26, R159 ;  /* 0x0000009f1a9f723e */ /* 0x000fca00000000ff */
[----:B------:R-:W3:Y:S01]  /*a240*/  MUFU.EX2 R28, R28 ;  /* 0x0000001c001c7308 */ /* 0x000ee20000000800 */
[----:B-1----:R-:W-:-:S07]  /*a250*/  FADD.FTZ R3, R161, R36 ;  /* 0x00000024a1037221 */ /* 0x002fce0000010000 */
[----:B------:R-:W1:Y:S01]  /*a260*/  MUFU.EX2 R37, R37 ;  /* 0x0000002500257308 */ /* 0x000e620000000800 */
[----:B--2---:R-:W-:-:S07]  /*a270*/  FADD.FTZ R38, R164, R49 ;  /* 0x00000031a4267221 */ /* 0x004fce0000010000 */
[----:B------:R-:W2:Y:S01]  /*a280*/  MUFU.EX2 R163, R163 ;  /* 0x000000a300a37308 */ /* 0x000ea20000000800 */
[C---:B---3--:R-:W-:Y:S01]  /*a290*/  FADD.FTZ R36, R28.reuse, R3 ;  /* 0x000000031c247221 */ /* 0x048fe20000010000 */
[----:B------:R-:W-:-:S06]  /*a2a0*/  F2FP.F16.F32.PACK_AB R161, R28, R161 ;  /* 0x000000a11ca1723e */ /* 0x000fcc00000000ff */
[----:B------:R-:W3:Y:S01]  /*a2b0*/  MUFU.EX2 R166, R166 ;  /* 0x000000a600a67308 */ /* 0x000ee20000000800 */
[C---:B-1----:R-:W-:Y:S01]  /*a2c0*/  FADD.FTZ R49, R37.reuse, R38 ;  /* 0x0000002625317221 */ /* 0x042fe20000010000 */
[----:B------:R-:W-:-:S06]  /*a2d0*/  F2FP.F16.F32.PACK_AB R164, R37, R164 ;  /* 0x000000a425a4723e */ /* 0x000fcc00000000ff */
[----:B------:R-:W1:Y:S01]  /*a2e0*/  MUFU.EX2 R30, R30 ;  /* 0x0000001e001e7308 */ /* 0x000e620000000800 */
[----:B--2---:R-:W-:-:S07]  /*a2f0*/  FADD.FTZ R3, R163, R36 ;  /* 0x00000024a3037221 */ /* 0x004fce0000010000 */
[----:B------:R-:W2:Y:S01]  /*a300*/  MUFU.EX2 R39, R39 ;  /* 0x0000002700277308 */ /* 0x000ea20000000800 */
[----:B---3--:R-:W-:-:S07]  /*a310*/  FADD.FTZ R38, R166, R49 ;  /* 0x00000031a6267221 */ /* 0x008fce0000010000 */
[----:B------:R-:W3:Y:S01]  /*a320*/  MUFU.EX2 R165, R165 ;  /* 0x000000a500a57308 */ /* 0x000ee20000000800 */
[C---:B-1----:R-:W-:Y:S01]  /*a330*/  FADD.FTZ R36, R30.reuse, R3 ;  /* 0x000000031e247221 */ /* 0x042fe20000010000 */
[----:B------:R-:W-:-:S06]  /*a340*/  F2FP.F16.F32.PACK_AB R163, R30, R163 ;  /* 0x000000a31ea3723e */ /* 0x000fcc00000000ff */
[----:B------:R-:W1:Y:S01]  /*a350*/  MUFU.EX2 R168, R168 ;  /* 0x000000a800a87308 */ /* 0x000e620000000800 */
[C---:B--2---:R-:W-:Y:S01]  /*a360*/  FADD.FTZ R49, R39.reuse, R38 ;  /* 0x0000002627317221 */ /* 0x044fe20000010000 */
[----:B------:R-:W-:-:S06]  /*a370*/  F2FP.F16.F32.PACK_AB R166, R39, R166 ;  /* 0x000000a627a6723e */ /* 0x000fcc00000000ff */
[----:B------:R-:W2:Y:S01]  /*a380*/  MUFU.EX2 R32, R32 ;  /* 0x0000002000207308 */ /* 0x000ea20000000800 */
[----:B---3--:R-:W-:-:S07]  /*a390*/  FADD.FTZ R3, R165, R36 ;  /* 0x00000024a5037221 */ /* 0x008fce0000010000 */
[----:B------:R-:W3:Y:S01]  /*a3a0*/  MUFU.EX2 R41, R41 ;  /* 0x0000002900297308 */ /* 0x000ee20000000800 */
[----:B-1----:R-:W-:-:S07]  /*a3b0*/  FADD.FTZ R38, R168, R49 ;  /* 0x00000031a8267221 */ /* 0x002fce0000010000 */
[----:B------:R-:W1:Y:S01]  /*a3c0*/  MUFU.EX2 R167, R167 ;  /* 0x000000a700a77308 */ /* 0x000e620000000800 */
[C---:B--2---:R-:W-:Y:S01]  /*a3d0*/  FADD.FTZ R36, R32.reuse, R3 ;  /* 0x0000000320247221 */ /* 0x044fe20000010000 */
[----:B------:R-:W-:-:S06]  /*a3e0*/  F2FP.F16.F32.PACK_AB R165, R32, R165 ;  /* 0x000000a520a5723e */ /* 0x000fcc00000000ff */
[----:B------:R-:W2:Y:S01]  /*a3f0*/  MUFU.EX2 R170, R170 ;  /* 0x000000aa00aa7308 */ /* 0x000ea20000000800 */
[C---:B---3--:R-:W-:Y:S01]  /*a400*/  FADD.FTZ R15, R41.reuse, R38 ;  /* 0x00000026290f7221 */ /* 0x048fe20000010000 */
[----:B------:R-:W-:-:S06]  /*a410*/  F2FP.F16.F32.PACK_AB R168, R41, R168 ;  /* 0x000000a829a8723e */ /* 0x000fcc00000000ff */
        /* <DEDUP_REMOVED lines=28> */
[----:B---3--:R-:W-:-:S07]  /*a5e0*/  FADD.FTZ R12, R50, R15 ;  /* 0x0000000f320c7221 */ /* 0x008fce0000010000 */
[----:B------:R-:W3:Y:S01]  /*a5f0*/  MUFU.EX2 R25, R25 ;  /* 0x0000001900197308 */ /* 0x000ee20000000800 */
[C---:B-1----:R-:W-:Y:S01]  /*a600*/  FADD.FTZ R15, R173.reuse, R12 ;  /* 0x0000000cad0f7221 */ /* 0x042fe20000010000 */
[----:B------:R-:W-:-:S06]  /*a610*/  F2FP.F16.F32.PACK_AB R173, R173, R50 ;  /* 0x00000032adad723e */ /* 0x000fcc00000000ff */
[----:B------:R-:W1:Y:S01]  /*a620*/  MUFU.EX2 R47, R47 ;  /* 0x0000002f002f7308 */ /* 0x000e620000000800 */
[----:B--2---:R-:W-:Y:S01]  /*a630*/  FADD.FTZ R12, R58, R15 ;  /* 0x0000000f3a0c7221 */ /* 0x004fe20000010000 */
[C---:B---3--:R-:W-:Y:S01]  /*a640*/  FADD.FTZ R3, R25.reuse, R38 ;  /* 0x0000002619037221 */ /* 0x048fe20000010000 */
[----:B------:R-:W-:Y:S02]  /*a650*/  F2FP.F16.F32.PACK_AB R174, R25, R174 ;  /* 0x000000ae19ae723e */ /* 0x000fe400000000ff */
[C---:B-1----:R-:W-:Y:S01]  /*a660*/  FADD.FTZ R12, R47.reuse, R12 ;  /* 0x0000000c2f0c7221 */ /* 0x042fe20000010000 */
[----:B------:R-:W-:Y:S01]  /*a670*/  F2FP.F16.F32.PACK_AB R175, R47, R58 ;  /* 0x0000003a2faf723e */ /* 0x000fe200000000ff */
[----:B0-----:R-:W-:Y:S06]  /*a680*/  @!P0 BRA `(.L_x_9734) ;  /* 0x0000000000048947 */ /* 0x001fec0003800000 */
[----:B------:R-:W-:Y:S01]  /*a690*/  BPT.TRAP 0x1 ;  /* 0x000000040000795c */ /* 0x000fe20000300000 */
.L_x_9734:
[----:B------:R0:W1:Y:S01]  /*a6a0*/  SYNCS.PHASECHK.TRANS64.TRYWAIT P2, [R13+URZ+0x22850], R72 ;  /* 0x022850480d0075a7 */ /* 0x000062000804017f */
[----:B------:R-:W-:Y:S05]  /*a6b0*/  @!P0 BRA `(.L_x_9735) ;  /* 0x0000000000048947 */ /* 0x000fea0003800000 */
[----:B------:R-:W-:Y:S01]  /*a6c0*/  BPT.TRAP 0x1 ;  /* 0x000000040000795c */ /* 0x000fe20000300000 */
.L_x_9735:
[----:B------:R-:W-:Y:S04]  /*a6d0*/  BSSY B0, `(.L_x_9736) ;  /* 0x0000004000007945 */ /* 0x000fe80003800000 */
[----:B-1----:R-:W-:Y:S05]  /*a6e0*/  @P2 BRA `(.L_x_9737) ;  /* 0x0000000000082947 */ /* 0x002fea0003800000 */
[----:B------:R-:W1:Y:S02]  /*a6f0*/  SYNCS.PHASECHK.TRANS64.TRYWAIT P2, [R13+URZ+0x22850], R72 ;  /* 0x022850480d0075a7 */ /* 0x000e64000804017f */
[----:B-1----:R-:W-:Y:S05]  /*a700*/  @!P2 BRA `(.L_x_9738) ;  /* 0x000001040000a947 */ /* 0x002fea0003800000 */
.L_x_9737:
[----:B------:R-:W-:Y:S05]  /*a710*/  BSYNC B0 ;  /* 0x0000000000007941 */ /* 0x000fea0003800000 */
.L_x_9736:
[----:B------:R-:W-:Y:S05]  /*a720*/  WARPSYNC.ALL ;  /* 0x0000000000007948 */ /* 0x000fea0003800000 */
[----:B------:R-:W-:Y:S01]  /*a730*/  R2UR UR4, R19 ;  /* 0x00000000130472ca */ /* 0x000fe200000e0000 */
[----:B------:R2:W-:Y:S01]  /*a740*/  BAR.SYNC.DEFER_BLOCKING R20, 0x100 ;  /* 0x000400140000751d */ /* 0x0005e20000010000 */
[----:B------:R-:W-:Y:S01]  /*a750*/  IMAD.MOV.U32 R15, RZ, RZ, 0xc00 ;  /* 0x00000c00ff0f7424 */ /* 0x000fe200078e00ff */
[----:B------:R-:W-:Y:S01]  /*a760*/  MOV R27, 0x40000040 ;  /* 0x40000040001b7802 */ /* 0x000fe20000000f00 */
[----:B------:R-:W-:Y:S02]  /*a770*/  IMAD.MOV.U32 R25, RZ, RZ, 0x40000040 ;  /* 0x40000040ff197424 */ /* 0x000fe400078e00ff */
[----:B------:R-:W-:Y:S01]  /*a780*/  IMAD.MOV.U32 R29, RZ, RZ, 0x40000040 ;  /* 0x40000040ff1d7424 */ /* 0x000fe200078e00ff */
[----:B------:R-:W-:Y:S01]  /*a790*/  R2UR UR11, R27 ;  /* 0x000000001b0b72ca */ /* 0x000fe200000e0000 */
[----:B01----:R-:W-:Y:S01]  /*a7a0*/  @!P1 VIADD R13, R13, 0x22860 ;  /* 0x000228600d0d9836 */ /* 0x003fe20000000000 */
[----:B------:R-:W-:Y:S01]  /*a7b0*/  R2UR UR15, R25 ;  /* 0x00000000190f72ca */ /* 0x000fe200000e0000 */
[----:B------:R-:W-:Y:S01]  /*a7c0*/  ULDC UR47, c[0x0][0x9d8] ;  /* 0x00027600002f7ab9 */ /* 0x000fe20000000800 */
[----:B------:R-:W-:Y:S01]  /*a7d0*/  R2UR UR19, R27 ;  /* 0x000000001b1372ca */ /* 0x000fe200000e0000 */
[----:B------:R-:W-:Y:S01]  /*a7e0*/  ULDC UR46, c[0x0][0x988] ;  /* 0x00026200002e7ab9 */ /* 0x000fe20000000800 */
[----:B------:R-:W-:Y:S01]  /*a7f0*/  UIADD3 UR4, UR4, 0x400, URZ ;  /* 0x0000040004047890 */ /* 0x000fe2000fffe03f */
[----:B------:R-:W-:-:S02]  /*a800*/  R2UR UR23, R29 ;  /* 0x000000001d1772ca */ /* 0x000fc400000e0000 */
[----:B------:R-:W-:Y:S01]  /*a810*/  @!P1 PRMT R13, RZ, 0x654, R13 ;  /* 0x00000654ff0d9816 */ /* 0x000fe2000000000d */
[----:B------:R-:W-:-:S04]  /*a820*/  USHF.R.U32.HI UR4, URZ, 0x4, UR4 ;  /* 0x000000043f047899 */ /* 0x000fc80008011604 */
[----:B------:R-:W-:-:S04]  /*a830*/  ULOP3.LUT UR4, UR4, 0x3fff, URZ, 0xc0, !UPT ;  /* 0x00003fff04047892 */ /* 0x000fc8000f8ec03f */
[----:B------:R-:W-:-:S06]  /*a840*/  ULOP3.LUT UR37, UR4, 0x3000000, URZ, 0xfc, !UPT ;  /* 0x0300000004257892 */ /* 0x000fcc000f8efc3f */
[----:B------:R-:W-:Y:S02]  /*a850*/  IMAD R14, R200, R15, UR37 ;  /* 0x00000025c80e7e24 */ /* 0x000fe4000f8e020f */
[----:B------:R-:W-:Y:S02]  /*a860*/  IMAD.MOV.U32 R15, RZ, RZ, 0x40000040 ;  /* 0x40000040ff0f7424 */ /* 0x000fe400078e00ff */
[C---:B------:R-:W-:Y:S01]  /*a870*/  VIADD R26, R14.reuse, 0x80 ;  /* 0x000000800e1a7836 */ /* 0x040fe20000000000 */
[C---:B------:R-:W-:Y:S01]  /*a880*/  R2UR UR6, R14.reuse ;  /* 0x000000000e0672ca */ /* 0x040fe200000e0000 */
[C---:B------:R-:W-:Y:S01]  /*a890*/  VIADD R24, R14.reuse, 0x100 ;  /* 0x000001000e187836 */ /* 0x040fe20000000000 */
[----:B------:R-:W-:Y:S01]  /*a8a0*/  R2UR UR7, R15 ;  /* 0x000000000f0772ca */ /* 0x000fe200000e0000 */
[----:B------:R-:W-:Y:S01]  /*a8b0*/  VIADD R28, R14, 0x200 ;  /* 0x000002000e1c7836 */ /* 0x000fe20000000000 */
[----:B------:R-:W-:Y:S01]  /*a8c0*/  R2UR UR10, R26 ;  /* 0x000000001a0a72ca */ /* 0x000fe200000e0000 */
[----:B------:R-:W-:Y:S01]  /*a8d0*/  VIADD R26, R14, 0x180 ;  /* 0x000001800e1a7836 */ /* 0x000fe20000000000 */
[----:B------:R-:W-:Y:S01]  /*a8e0*/  R2UR UR14, R24 ;  /* 0x00000000180e72ca */ /* 0x000fe200000e0000 */
[----:B------:R-:W-:Y:S01]  /*a8f0*/  VIADD R14, R14, 0x280 ;  /* 0x000002800e0e7836 */ /* 0x000fe20000000000 */
[----:B------:R-:W-:-:S02]  /*a900*/  R2UR UR22, R28 ;  /* 0x000000001c1672ca */ /* 0x000fc400000e0000 */
[----:B------:R-:W-:Y:S02]  /*a910*/  R2UR UR18, R26 ;  /* 0x000000001a1272ca */ /* 0x000fe400000e0000 */
[----:B------:R-:W-:Y:S01]  /*a920*/  WARPGROUP.ARRIVE ;  /* 0x00000000000079c5 */ /* 0x000fe20000000000 */
[----:B------:R-:W-:Y:S02]  /*a930*/  R2UR UR26, R14 ;  /* 0x000000000e1a72ca */ /* 0x000fe400000e0000 */
[----:B------:R-:W-:-:S03]  /*a940*/  R2UR UR27, R15 ;  /* 0x000000000f1b72ca */ /* 0x000fc600000e0000 */
        /* <DEDUP_REMOVED lines=22> */
[----:B------:R0:W-:Y:S02]  /*aab0*/  @!P1 SYNCS.ARRIVE.TRANS64.RED.A1T0 RZ, [R13+URZ], RZ ;  /* 0x000000ff0dff99a7 */ /* 0x0001e4000810043f */
[----:B0-----:R-:W-:-:S05]  /*aac0*/  VIADD R13, R178, 0xfffffffe ;  /* 0xfffffffeb20d7836 */ /* 0x001fca0000000000 */
[----:B------:R-:W-:-:S13]  /*aad0*/  ISETP.GE.AND P2, PT, R13, R207, PT ;  /* 0x000000cf0d00720c */ /* 0x000fda0003f46270 */
[----:B--2---:R-:W-:Y:S05]  /*aae0*/  @!P2 BRA `(.L_x_9739) ;  /* 0x000000240034a947 */ /* 0x004fea0003800000 */
[----:B------:R-:W-:Y:S02]  /*aaf0*/  IMAD.MOV.U32 R20, RZ, RZ, R177 ;  /* 0x000000ffff147224 */ /* 0x000fe400078e00b1 */
[----:B------:R-:W-:-:S07]  /*ab00*/  IMAD.MOV.U32 R221, RZ, RZ, R176 ;  /* 0x000000ffffdd7224 */ /* 0x000fce00078e00b0 */
.L_x_9749:
[----:B------:R-:W-:Y:S01]  /*ab10*/  VIADD R200, R200, 0x1 ;  /* 0x00000001c8c87836 */ /* 0x000fe20000000000 */
[----:B------:R-:W-:Y:S05]  /*ab20*/  YIELD ;  /* 0x0000000000007946 */ /* 0x000fea0003800000 */
[----:B------:R-:W-:Y:S02]  /*ab30*/  ISETP.NE.AND P3, PT, R200, 0x2, PT ;  /* 0x00000002c800780c */ /* 0x000fe40003f65270 */
[C---:B------:R-:W-:Y:S01]  /*ab40*/  ISETP.GT.AND P2, PT, R13.reuse, R207, PT ;  /* 0x000000cf0d00720c */ /* 0x040fe20003f44270 */
[----:B------:R-:W-:Y:S01]  /*ab50*/  VIADD R13, R13, 0xffffffff ;  /* 0xffffffff0d0d7836 */ /* 0x000fe20000000000 */
[----:B0-----:R-:W-:-:S02]  /*ab60*/  SEL R14, RZ, 0x1, P3 ;  /* 0x00000001ff0e7807 */ /* 0x001fc40001800000 */
[----:B------:R-:W-:Y:S02]  /*ab70*/  SEL R200, R200, RZ, P3 ;  /* 0x000000ffc8c87207 */ /* 0x000fe40001800000 */
[----:B------:R-:W-:Y:S01]  /*ab80*/  LOP3.LUT R204, R204, R14, RZ, 0x3c, !PT ;  /* 0x0000000ecccc7212 */ /* 0x000fe200078e3cff */
[----:B------:R-:W-:Y:S06]  /*ab90*/  @!P0 BRA `(.L_x_9740) ;  /* 0x0000000000048947 */ /* 0x000fec0003800000 */
[----:B------:R-:W-:Y:S01]  /*aba0*/  BPT.TRAP 0x1 ;  /* 0x000000040000795c */ /* 0x000fe20000300000 */
.L_x_9740:
[----:B------:R-:W-:Y:S01]  /*abb0*/  IMAD R14, R200, 0x8, R19 ;  /* 0x00000008c80e7824 */ /* 0x000fe200078e0213 */
[----:B------:R-:W-:-:S04]  /*abc0*/  SHF.L.U32 R15, R204, 0x1f, RZ ;  /* 0x0000001fcc0f7819 */ /* 0x000fc800000006ff */
[----:B------:R0:W1:Y:S01]  /*abd0*/  SYNCS.PHASECHK.TRANS64.TRYWAIT P3, [R14+URZ+0x22830], R15 ;  /* 0x0228300f0e0075a7 */ /* 0x000062000806017f */
[----:B------:R-:W-:Y:S05]  /*abe0*/  @!P0 BRA `(.L_x_9741) ;  /* 0x0000000000048947 */ /* 0x000fea0003800000 */
[----:B------:R-:W-:Y:S01]  /*abf0*/  BPT.TRAP 0x1 ;  /* 0x000000040000795c */ /* 0x000fe20000300000 */
.L_x_9741:
[----:B------:R-:W-:Y:S02]  /*ac00*/  IMAD R156, R200, 0x300, R0 ;  /* 0x00000300c89c7824 */ /* 0x000fe400078e0200 */
[----:B------:R-:W-:Y:S01]  /*ac10*/  IMAD.MOV.U32 R157, RZ, RZ, 0x40000040 ;  /* 0x40000040ff9d7424 */ /* 0x000fe200078e00ff */
[----:B-1----:R-:W-:Y:S06]  /*ac20*/  @P3 BRA `(.L_x_9742) ;  /* 0x0000000000083947 */ /* 0x002fec0003800000 */
[----:B------:R-:W1:Y:S02]  /*ac30*/  SYNCS.PHASECHK.TRANS64.TRYWAIT P3, [R14+URZ+0x22830], R15 ;  /* 0x0228300f0e0075a7 */ /* 0x000e64000806017f */
[----:B-1----:R-:W-:Y:S05]  /*ac40*/  @!P3 BRA `(.L_x_9743) ;  /* 0x000000fc00c4b947 */ /* 0x002fea0003800000 */
.L_x_9742:
[----:B------:R-:W-:Y:S05]  /*ac50*/  WARPSYNC.ALL ;  /* 0x0000000000007948 */ /* 0x000fea0003800000 */
        /* <DEDUP_REMOVED lines=20> */
[----:B------:R-:W-:Y:S01]  /*ada0*/  HGMMA.64x96x16.F32 R152, gdesc[UR4], RZ, !UPT, gsb0 ;  /* 0x01600000049879f0 */ /* 0x000fe2000c0008ff */
[----:B------:R-:W-:-:S02]  /*adb0*/  R2UR UR13, R9 ;  /* 0x00000000090d72ca */ /* 0x000fc400000e0000 */
[----:B------:R-:W-:Y:S02]  /*adc0*/  R2UR UR16, R6 ;  /* 0x00000000061072ca */ /* 0x000fe400000e0000 */
[----:B------:R-:W-:Y:S01]  /*add0*/  R2UR UR17, R7 ;  /* 0x00000000071172ca */ /* 0x000fe200000e0000 */
        /* <DEDUP_REMOVED lines=46> */
[----:B------:R-:W-:Y:S01]  /*b0c0*/  FMUL.FTZ R166, R166, UR47 ;  /* 0x0000002fa6a67c20 */ /* 0x000fe20008410000 */
[----:B------:R-:W-:Y:S01]  /*b0d0*/  FMUL.FTZ R167, R167, UR47 ;  /* 0x0000002fa7a77c20 */ /* 0x000fe20008410000 */
[----:B------:R-:W3:Y:S01]  /*b0e0*/  MUFU.TANH R160, R160 ;  /* 0x000000a000a07308 */ /* 0x000ee20000002400 */
[----:B----4-:R-:W-:Y:S01]  /*b0f0*/  FMNMX.FTZ R21, R156, R21, !PT ;  /* 0x000000159c157209 */ /* 0x010fe20007810000 */
        /* <DEDUP_REMOVED lines=10> */
[----:B------:R-:W-:-:S04]  /*b1a0*/  FMUL.FTZ R199, R199, UR47 ;  /* 0x0000002fc7c77c20 */ /* 0x000fc80008410000 */
        /* <DEDUP_REMOVED lines=36> */
[----:B------:R-:W-:Y:S01]  /*b3f0*/  MUFU.TANH R196, R196 ;  /* 0x000000c400c47308 */ /* 0x000fe20000002400 */
[----:B---3--:R-:W-:-:S07]  /*b400*/  FMNMX.FTZ R21, R223, R21, !PT ;  /* 0x00000015df157209 */ /* 0x008fce0007810000 */
[----:B------:R-:W-:Y:S01]  /*b410*/  MUFU.TANH R155, R155 ;  /* 0x0000009b009b7308 */ /* 0x000fe20000002400 */
[----:B----4-:R-:W-:-:S05]  /*b420*/  FMNMX.FTZ R176, R197, R21, !PT ;  /* 0x00000015c5b07209 */ /* 0x010fca0007810000 */
        /* <DEDUP_REMOVED lines=40> */
[----:B------:R4:W-:Y:S01]  /*b6b0*/  MUFU.EX2 R227, R157 ;  /* 0x0000009d00e37308 */ /* 0x0009e20000000800 */
[-C--:B--2---:R-:W-:Y:S01]  /*b6c0*/  FMUL.FTZ R24, R24, R221.reuse ;  /* 0x000000dd18187220 */ /* 0x084fe20000410000 */
[-C--:B------:R-:W-:Y:S01]  /*b6d0*/  FMUL.FTZ R25, R25, R221.reuse ;  /* 0x000000dd19197220 */ /* 0x080fe20000410000 */
[-C--:B------:R-:W-:Y:S01]  /*b6e0*/  FMUL.FTZ R28, R28, R221.reuse ;  /* 0x000000dd1c1c7220 */ /* 0x080fe20000410000 */
[-C--:B------:R-:W-:Y:S01]  /*b6f0*/  FMUL.FTZ R29, R29, R221.reuse ;  /* 0x000000dd1d1d7220 */ /* 0x080fe20000410000 */
[-C--:B------:R-:W-:Y:S01]  /*b700*/  FMUL.FTZ R32, R32, R221.reuse ;  /* 0x000000dd20207220 */ /* 0x080fe20000410000 */
[-C--:B------:R-:W-:Y:S01]  /*b710*/  FMUL.FTZ R33, R33, R221.reuse ;  /* 0x000000dd21217220 */ /* 0x080fe20000410000 */
[-C--:B------:R-:W-:Y:S01]  /*b720*/  FMUL.FTZ R36, R36, R221.reuse ;  /* 0x000000dd24247220 */ /* 0x080fe20000410000 */
[----:B------:R-:W2:Y:S01]  /*b730*/  MUFU.EX2 R154, R153 ;  /* 0x00000099009a7308 */ /* 0x000ea20000000800 */
[----:B----4-:R-:W-:Y:S01]  /*b740*/  FMUL.FTZ R157, R178, UR47 ;  /* 0x0000002fb29d7c20 */ /* 0x010fe20008410000 */
[----:B------:R-:W-:Y:S01]  /*b750*/  FMNMX.FTZ R178, R196, R20, !PT ;  /* 0x00000014c4b27209 */ /* 0x000fe20007810000 */
        /* <DEDUP_REMOVED lines=57> */
[----:B---3--:R-:W-:Y:S01]  /*baf0*/  FFMA.FTZ R221, R221, R3, R152 ;  /* 0x00000003dddd7223 */ /* 0x008fe20000010098 */
[----:B------:R-:W-:Y:S01]  /*bb00*/  FMNMX.FTZ R178, R155, R178, !PT ;  /* 0x000000b29bb27209 */ /* 0x000fe20007810000 */
[----:B------:R-:W-:Y:S01]  /*bb10*/  FMUL.FTZ R3, R170, UR47 ;  /* 0x0000002faa037c20 */ /* 0x000fe20008410000 */
[----:B------:R-:W-:Y:S01]  /*bb20*/  FMUL.FTZ R170, R174, UR47 ;  /* 0x0000002faeaa7c20 */ /* 0x000fe20008410000 */
[----:B------:R-:W-:Y:S01]  /*bb30*/  FMUL.FTZ R174, R179, UR47 ;  /* 0x0000002fb3ae7c20 */ /* 0x000fe20008410000 */
[----:B------:R-:W-:Y:S01]  /*bb40*/  FMNMX.FTZ R179, R158, R178, !PT ;  /* 0x000000b29eb37209 */ /* 0x000fe20007810000 */
[C---:B--2---:R-:W-:Y:S01]  /*bb50*/  FADD.FTZ R221, R154.reuse, R221 ;  /* 0x000000dd9add7221 */ /* 0x044fe20000010000 */
[----:B------:R-:W-:Y:S01]  /*bb60*/  F2FP.F16.F32.PACK_AB R152, R154, R152 ;  /* 0x000000989a98723e */ /* 0x000fe200000000ff */
[----:B------:R-:W-:Y:S01]  /*bb70*/  FMUL.FTZ R153, R171, UR47 ;  /* 0x0000002fab997c20 */ /* 0x000fe20008410000 */
[----:B------:R-:W-:Y:S01]  /*bb80*/  FMNMX.FTZ R179, R159, R179, !PT ;  /* 0x000000b39fb37209 */ /* 0x000fe20007810000 */
[----:B------:R2:W3:Y:S08]  /*bb90*/  MUFU.EX2 R154, R156 ;  /* 0x0000009c009a7308 */ /* 0x0004f00000000800 */
[----:B------:R-:W4:Y:S01]  /*bba0*/  MUFU.TANH R3, R3 ;  /* 0x0000000300037308 */ /* 0x000f220000002400 */
[----:B--2---:R-:W-:Y:S01]  /*bbb0*/  FMUL.FTZ R156, R175, UR47 ;  /* 0x0000002faf9c7c20 */ /* 0x004fe20008410000 */
[----:B------:R-:W-:Y:S01]  /*bbc0*/  FMUL.FTZ R175, R182, UR47 ;  /* 0x0000002fb6af7c20 */ /* 0x000fe20008410000 */
[----:B------:R-:W-:-:S04]  /*bbd0*/  FMNMX.FTZ R182, R162, R179, !PT ;  /* 0x000000b3a2b67209 */ /* 0x000fc80007810000 */
[----:B------:R-:W-:Y:S01]  /*bbe0*/  FMNMX.FTZ R182, R163, R182, !PT ;  /* 0x000000b6a3b67209 */ /* 0x000fe20007810000 */
[----:B------:R-:W2:Y:S01]  /*bbf0*/  MUFU.TANH R153, R153 ;  /* 0x0000009900997308 */ /* 0x000ea20000002400 */
[----:B---3--:R-:W-:Y:S01]  /*bc00*/  FADD.FTZ R171, R154, R221 ;  /* 0x000000dd9aab7221 */ /* 0x008fe20000010000 */
[----:B------:R-:W-:-:S03]  /*bc10*/  F2FP.F16.F32.PACK_AB R154, R227, R154 ;  /* 0x0000009ae39a723e */ /* 0x000fc600000000ff */
[----:B------:R-:W-:-:S03]  /*bc20*/  FADD.FTZ R171, R227, R171 ;  /* 0x000000abe3ab7221 */ /* 0x000fc60000010000 */
[----:B------:R-:W3:Y:S08]  /*bc30*/  MUFU.TANH R170, R170 ;  /* 0x000000aa00aa7308 */ /* 0x000ef00000002400 */
[----:B------:R5:W-:Y:S08]  /*bc40*/  MUFU.TANH R178, R183 ;  /* 0x000000b700b27308 */ /* 0x000bf00000002400 */
[----:B------:R-:W0:Y:S01]  /*bc50*/  MUFU.TANH R156, R156 ;  /* 0x0000009c009c7308 */ /* 0x000e220000002400 */
[----:B-----5:R-:W-:-:S04]  /*bc60*/  FMNMX.FTZ R183, R166, R182, !PT ;  /* 0x000000b6a6b77209 */ /* 0x020fc80007810000 */
[----:B------:R-:W-:-:S03]  /*bc70*/  FMNMX.FTZ R183, R167, R183, !PT ;  /* 0x000000b7a7b77209 */ /* 0x000fc60007810000 */
[----:B------:R-:W5:Y:S08]  /*bc80*/  MUFU.TANH R157, R157 ;  /* 0x0000009d009d7308 */ /* 0x000f700000002400 */
[----:B------:R4:W-:Y:S08]  /*bc90*/  MUFU.TANH R179, R186 ;  /* 0x000000ba00b37308 */ /* 0x0009f00000002400 */
[----:B------:R-:W1:Y:S01]  /*bca0*/  MUFU.TANH R174, R174 ;  /* 0x000000ae00ae7308 */ /* 0x000e620000002400 */
[----:B----4-:R-:W-:-:S04]  /*bcb0*/  FMNMX.FTZ R186, R3, R183, !PT ;  /* 0x000000b703ba7209 */ /* 0x010fc80007810000 */
[----:B--2---:R-:W-:-:S03]  /*bcc0*/  FMNMX.FTZ R186, R153, R186, !PT ;  /* 0x000000ba99ba7209 */ /* 0x004fc60007810000 */
[----:B------:R-:W2:Y:S08]  /*bcd0*/  MUFU.TANH R175, R175 ;  /* 0x000000af00af7308 */ /* 0x000eb00000002400 */
[----:B------:R3:W4:Y:S08]  /*bce0*/  MUFU.TANH R182, R187 ;  /* 0x000000bb00b67308 */ /* 0x0007300000002400 */
[----:B------:R5:W4:Y:S01]  /*bcf0*/  MUFU.TANH R183, R190 ;  /* 0x000000be00b77308 */ /* 0x000b220000002400 */
[----:B---3--:R-:W-:-:S04]  /*bd00*/  FMNMX.FTZ R187, R170, R186, !PT ;  /* 0x000000baaabb7209 */ /* 0x008fc80007810000 */
[----:B0-----:R-:W-:-:S03]  /*bd10*/  FMNMX.FTZ R187, R156, R187, !PT ;  /* 0x000000bb9cbb7209 */ /* 0x001fc60007810000 */
[----:B------:R2:W0:Y:S01]  /*bd20*/  MUFU.TANH R186, R191 ;  /* 0x000000bf00ba7308 */ /* 0x0004220000002400 */
[----:B-----5:R-:W-:-:S04]  /*bd30*/  FMNMX.FTZ R190, R157, R187, !PT ;  /* 0x000000bb9dbe7209 */ /* 0x020fc80007810000 */
[----:B-1----:R-:W-:-:S03]  /*bd40*/  FMNMX.FTZ R190, R174, R190, !PT ;  /* 0x000000beaebe7209 */ /* 0x002fc60007810000 */
[----:B------:R1:W3:Y:S01]  /*bd50*/  MUFU.TANH R187, R194 ;  /* 0x000000c200bb7308 */ /* 0x0002e20000002400 */
[----:B--2---:R-:W-:-:S04]  /*bd60*/  FMNMX.FTZ R191, R175, R190, !PT ;  /* 0x000000beafbf7209 */ /* 0x004fc80007810000 */
[----:B------:R-:W-:-:S03]  /*bd70*/  FMNMX.FTZ R191, R178, R191, !PT ;  /* 0x000000bfb2bf7209 */ /* 0x000fc60007810000 */
[----:B------:R2:W5:Y:S01]  /*bd80*/  MUFU.TANH R190, R195 ;  /* 0x000000c300be7308 */ /* 0x0005620000002400 */
[----:B-1----:R-:W-:-:S04]  /*bd90*/  FMNMX.FTZ R194, R179, R191, !PT ;  /* 0x000000bfb3c27209 */ /* 0x002fc80007810000 */
[----:B----4-:R-:W-:-:S03]  /*bda0*/  FMNMX.FTZ R194, R182, R194, !PT ;  /* 0x000000c2b6c27209 */ /* 0x010fc60007810000 */
[----:B------:R-:W1:Y:S01]  /*bdb0*/  MUFU.TANH R191, R198 ;  /* 0x000000c600bf7308 */ /* 0x000e620000002400 */
[----:B--2---:R-:W-:-:S04]  /*bdc0*/  FMNMX.FTZ R195, R183, R194, !PT ;  /* 0x000000c2b7c37209 */ /* 0x004fc80007810000 */
[----:B0-----:R-:W-:-:S03]  /*bdd0*/  FMNMX.FTZ R195, R186, R195, !PT ;  /* 0x000000c3bac37209 */ /* 0x001fc60007810000 */
[----:B------:R-:W0:Y:S01]  /*bde0*/  MUFU.TANH R194, R199 ;  /* 0x000000c700c27308 */ /* 0x000e220000002400 */
[----:B---3--:R-:W-:-:S04]  /*bdf0*/  FMNMX.FTZ R195, R187, R195, !PT ;  /* 0x000000c3bbc37209 */ /* 0x008fc80007810000 */
[----:B-----5:R-:W-:-:S03]  /*be00*/  FMNMX.FTZ R195, R190, R195, !PT ;  /* 0x000000c3bec37209 */ /* 0x020fc60007810000 */
[----:B------:R-:W-:Y:S01]  /*be10*/  MUFU.EX2 R160, R160 ;  /* 0x000000a000a07308 */ /* 0x000fe20000000800 */
[----:B-1----:R-:W-:-:S07]  /*be20*/  FMNMX.FTZ R195, R191, R195, !PT ;  /* 0x000000c3bfc37209 */ /* 0x002fce0007810000 */
[----:B------:R-:W1:Y:S01]  /*be30*/  MUFU.EX2 R161, R161 ;  /* 0x000000a100a17308 */ /* 0x000e620000000800 */
[----:B0-----:R-:W-:-:S05]  /*be40*/  FMNMX.FTZ R198, R194, R195, !PT ;  /* 0x000000c3c2c67209 */ /* 0x001fca0007810000 */
[----:B------:R-:W0:Y:S02]  /*be50*/  SHFL.BFLY PT, R195, R198, 0x2, 0x1f ;  /* 0x0c401f00c6c37f89 */ /* 0x000e2400000e0000 */
[----:B------:R-:W-:Y:S08]  /*be60*/  MUFU.EX2 R164, R164 ;  /* 0x000000a400a47308 */ /* 0x000ff00000000800 */
[----:B------:R-:W-:Y:S08]  /*be70*/  MUFU.EX2 R165, R165 ;  /* 0x000000a500a57308 */ /* 0x000ff00000000800 */
[----:B------:R-:W-:Y:S01]  /*be80*/  MUFU.EX2 R168, R168 ;  /* 0x000000a800a87308 */ /* 0x000fe20000000800 */
[----:B0-----:R-:W-:-:S07]  /*be90*/  FMNMX.FTZ R198, R198, R195, !PT ;  /* 0x000000c3c6c67209 */ /* 0x001fce0007810000 */
[----:B------:R0:W-:Y:S01]  /*bea0*/  MUFU.EX2 R195, R177 ;  /* 0x000000b100c37308 */ /* 0x0001e20000000800 */
        /* <DEDUP_REMOVED lines=34> */
[----:B------:R-:W2:Y:S01]  /*c0d0*/  S2R R194, SR_TID.X ;  /* 0x0000000000c27919 */ /* 0x000ea20000002100 */
[----:B-1----:R-:W-:-:S06]  /*c0e0*/  F2FP.F16.F32.PACK_AB R156, R161, R160 ;  /* 0x000000a0a19c723e */ /* 0x002fcc00000000ff */
[----:B------:R-:W1:Y:S08]  /*c0f0*/  MUFU.EX2 R196, R196 ;  /* 0x000000c400c47308 */ /* 0x000e700000000800 */
[----:B------:R-:W3:Y:S01]  /*c100*/  MUFU.EX2 R155, R155 ;  /* 0x0000009b009b7308 */ /* 0x000ee20000000800 */
[-C--:B0-----:R-:W-:Y:S01]  /*c110*/  FMUL.FTZ R26, R26, R198.reuse ;  /* 0x000000c61a1a7220 */ /* 0x081fe20000410000 */
[-C--:B------:R-:W-:Y:S01]  /*c120*/  FMUL.FTZ R27, R27, R198.reuse ;  /* 0x000000c61b1b7220 */ /* 0x080fe20000410000 */
[-C--:B------:R-:W-:Y:S01]  /*c130*/  FMUL.FTZ R30, R30, R198.reuse ;  /* 0x000000c61e1e7220 */ /* 0x080fe20000410000 */
[-C--:B------:R-:W-:Y:S01]  /*c140*/  FMUL.FTZ R31, R31, R198.reuse ;  /* 0x000000c61f1f7220 */ /* 0x080fe20000410000 */
[-C--:B------:R-:W-:Y:S01]  /*c150*/  FMUL.FTZ R34, R34, R198.reuse ;  /* 0x000000c622227220 */ /* 0x080fe20000410000 */
[-C--:B------:R-:W-:Y:S01]  /*c160*/  FMUL.FTZ R35, R35, R198.reuse ;  /* 0x000000c623237220 */ /* 0x080fe20000410000 */
[----:B------:R-:W-:Y:S01]  /*c170*/  FMUL.FTZ R38, R38, R198 ;  /* 0x000000c626267220 */ /* 0x000fe20000410000 */
[----:B------:R0:W4:Y:S01]  /*c180*/  MUFU.EX2 R221, R158 ;  /* 0x0000009e00dd7308 */ /* 0x0001220000000800 */
[----:B-1----:R-:W-:Y:S01]  /*c190*/  FFMA.FTZ R12, R198, R12, R196 ;  /* 0x0000000cc60c7223 */ /* 0x002fe200000100c4 */
[-C--:B------:R-:W-:Y:S01]  /*c1a0*/  FMUL.FTZ R39, R39, R198.reuse ;  /* 0x000000c627277220 */ /* 0x080fe20000410000 */
[-C--:B------:R-:W-:Y:S01]  /*c1b0*/  FMUL.FTZ R42, R42, R198.reuse ;  /* 0x000000c62a2a7220 */ /* 0x080fe20000410000 */
[-C--:B------:R-:W-:Y:S01]  /*c1c0*/  FMUL.FTZ R43, R43, R198.reuse ;  /* 0x000000c62b2b7220 */ /* 0x080fe20000410000 */
[-C--:B------:R-:W-:Y:S01]  /*c1d0*/  FMUL.FTZ R46, R46, R198.reuse ;  /* 0x000000c62e2e7220 */ /* 0x080fe20000410000 */
[-C--:B------:R-:W-:Y:S01]  /*c1e0*/  FMUL.FTZ R47, R47, R198.reuse ;  /* 0x000000c62f2f7220 */ /* 0x080fe20000410000 */
[----:B------:R-:W-:Y:S01]  /*c1f0*/  FMUL.FTZ R50, R50, R198 ;  /* 0x000000c632327220 */ /* 0x000fe20000410000 */
[----:B------:R-:W1:Y:S01]  /*c200*/  MUFU.EX2 R159, R159 ;  /* 0x0000009f009f7308 */ /* 0x000e620000000800 */
[----:B0-----:R-:W-:Y:S01]  /*c210*/  FADD.FTZ R158, R160, R171 ;  /* 0x000000aba09e7221 */ /* 0x001fe20000010000 */
[----:B---3--:R-:W-:Y:S01]  /*c220*/  FADD.FTZ R12, R155, R12 ;  /* 0x0000000c9b0c7221 */ /* 0x008fe20000010000 */
[----:B--2---:R-:W-:Y:S01]  /*c230*/  SHF.R.U32.HI R194, RZ, 0x7, R194 ;  /* 0x00000007ffc27819 */ /* 0x004fe200000116c2 */
[----:B------:R-:W-:-:S02]  /*c240*/  @!P1 VIADD R160, R14, 0x22840 ;  /* 0x000228400ea09836 */ /* 0x000fc40000000000 */
[----:B------:R-:W-:Y:S01]  /*c250*/  FADD.FTZ R158, R161, R158 ;  /* 0x0000009ea19e7221 */ /* 0x000fe20000010000 */
[----:B------:R-:W-:Y:S01]  /*c260*/  FMUL.FTZ R51, R51, R198 ;  /* 0x000000c633337220 */ /* 0x000fe20000410000 */
[----:B------:R-:W-:Y:S01]  /*c270*/  IADD3 R194, -R194, 0xb, RZ ;  /* 0x0000000bc2c27810 */ /* 0x000fe20007ffe1ff */
[----:B------:R0:W2:Y:S01]  /*c280*/  MUFU.EX2 R227, R162 ;  /* 0x000000a200e37308 */ /* 0x0000a20000000800 */
[----:B------:R-:W-:Y:S01]  /*c290*/  FADD.FTZ R158, R164, R158 ;  /* 0x0000009ea49e7221 */ /* 0x000fe20000010000 */
[----:B----4-:R-:W-:Y:S01]  /*c2a0*/  FADD.FTZ R12, R221, R12 ;  /* 0x0000000cdd0c7221 */ /* 0x010fe20000010000 */
[----:B------:R-:W-:Y:S01]  /*c2b0*/  @!P1 PRMT R160, RZ, 0x654, R160 ;  /* 0x00000654ffa09816 */ /* 0x000fe200000000a0 */
[----:B------:R3:W-:Y:S06]  /*c2c0*/  BAR.ARV R194, 0x100 ;  /* 0x000400c20000751d */ /* 0x0007ec0000002000 */
[----:B------:R-:W4:Y:S01]  /*c2d0*/  MUFU.EX2 R163, R163 ;  /* 0x000000a300a37308 */ /* 0x000f220000000800 */
[----:B------:R-:W-:Y:S01]  /*c2e0*/  FADD.FTZ R158, R165, R158 ;  /* 0x0000009ea59e7221 */ /* 0x000fe20000010000 */
[----:B-1----:R-:W-:Y:S01]  /*c2f0*/  FADD.FTZ R12, R159, R12 ;  /* 0x0000000c9f0c7221 */ /* 0x002fe20000010000 */
[----:B------:R1:W-:Y:S01]  /*c300*/  @!P1 SYNCS.ARRIVE.TRANS64.RED.A1T0 RZ, [R160+URZ], RZ ;  /* 0x000000ffa0ff99a7 */ /* 0x0003e2000810043f */
[----:B0-----:R-:W-:Y:S01]  /*c310*/  F2FP.F16.F32.PACK_AB R162, R173, R172 ;  /* 0x000000acada2723e */ /* 0x001fe200000000ff */
[-C--:B------:R-:W-:Y:S01]  /*c320*/  FMUL.FTZ R54, R54, R198.reuse ;  /* 0x000000c636367220 */ /* 0x080fe20000410000 */
[-C--:B------:R-:W-:Y:S01]  /*c330*/  FMUL.FTZ R55, R55, R198.reuse ;  /* 0x000000c637377220 */ /* 0x080fe20000410000 */
[----:B--2---:R-:W-:Y:S01]  /*c340*/  FADD.FTZ R12, R227, R12 ;  /* 0x0000000ce30c7221 */ /* 0x004fe20000010000 */
        /* <DEDUP_REMOVED lines=8> */
[----:B------:R1:W-:Y:S01]  /*c3d0*/  MUFU.EX2 R171, R3 ;  /* 0x0000000300ab7308 */ /* 0x0003e20000000800 */
[----:B----4-:R-:W-:Y:S01]  /*c3e0*/  FADD.FTZ R12, R163, R12 ;  /* 0x0000000ca30c7221 */ /* 0x010fe20000010000 */
        /* <DEDUP_REMOVED lines=9> */
[----:B0-----:R-:W-:Y:S01]  /*c480*/  FADD.FTZ R12, R161, R12 ;  /* 0x0000000ca10c7221 */ /* 0x001fe20000010000 */
[----:B------:R-:W-:Y:S01]  /*c490*/  F2FP.F16.F32.PACK_AB R164, R195, R222 ;  /* 0x000000dec3a4723e */ /* 0x000fe200000000ff */
[----:B------:R-:W-:Y:S01]  /*c4a0*/  FADD.FTZ R3, R169, R3 ;  /* 0x00000003a9037221 */ /* 0x000fe20000010000 */
[-C--:B------:R-:W-:Y:S01]  /*c4b0*/  FMUL.FTZ R82, R82, R198.reuse ;  /* 0x000000c652527220 */ /* 0x080fe20000410000 */
[-C--:B------:R-:W-:Y:S01]  /*c4c0*/  FMUL.FTZ R83, R83, R198.reuse ;  /* 0x000000c653537220 */ /* 0x080fe20000410000 */
[----:B------:R-:W0:Y:S01]  /*c4d0*/  MUFU.EX2 R180, R180 ;  /* 0x000000b400b47308 */ /* 0x000e220000000800 */
[----:B------:R-:W-:Y:S01]  /*c4e0*/  FADD.FTZ R3, R172, R3 ;  /* 0x00000003ac037221 */ /* 0x000fe20000010000 */
[-C--:B------:R-:W-:Y:S01]  /*c4f0*/  FMUL.FTZ R86, R86, R198.reuse ;  /* 0x000000c656567220 */ /* 0x080fe20000410000 */
[-C--:B------:R-:W-:Y:S01]  /*c500*/  FMUL.FTZ R87, R87, R198.reuse ;  /* 0x000000c657577220 */ /* 0x080fe20000410000 */
[-C--:B------:R-:W-:Y:S01]  /*c510*/  FMUL.FTZ R90, R90, R198.reuse ;  /* 0x000000c65a5a7220 */ /* 0x080fe20000410000 */
[----:B------:R-:W-:Y:S01]  /*c520*/  FADD.FTZ R3, R173, R3 ;  /* 0x00000003ad037221 */ /* 0x000fe20000010000 */
[-C--:B------:R-:W-:Y:S01]  /*c530*/  FMUL.FTZ R91, R91, R198.reuse ;  /* 0x000000c65b5b7220 */ /* 0x080fe20000410000 */
[-C--:B------:R-:W-:Y:S01]  /*c540*/  FMUL.FTZ R94, R94, R198.reuse ;  /* 0x000000c65e5e7220 */ /* 0x080fe20000410000 */
[----:B------:R-:W1:Y:S01]  /*c550*/  MUFU.EX2 R181, R181 ;  /* 0x000000b500b57308 */ /* 0x000e620000000800 */
[----:B------:R-:W-:Y:S01]  /*c560*/  FADD.FTZ R3, R222, R3 ;  /* 0x00000003de037221 */ /* 0x000fe20000010000 */
[----:B--2---:R-:W-:Y:S01]  /*c570*/  FADD.FTZ R12, R167, R12 ;  /* 0x0000000ca70c7221 */ /* 0x004fe20000010000 */
[-C--:B------:R-:W-:Y:S01]  /*c580*/  FMUL.FTZ R95, R95, R198.reuse ;  /* 0x000000c65f5f7220 */ /* 0x080fe20000410000 */
[-C--:B------:R-:W-:Y:S01]  /*c590*/  FMUL.FTZ R98, R98, R198.reuse ;  /* 0x000000c662627220 */ /* 0x080fe20000410000 */
[----:B------:R-:W-:Y:S01]  /*c5a0*/  FADD.FTZ R3, R195, R3 ;  /* 0x00000003c3037221 */ /* 0x000fe20000010000 */
[----:B------:R-:W-:Y:S01]  /*c5b0*/  FADD.FTZ R12, R171, R12 ;  /* 0x0000000cab0c7221 */ /* 0x000fe20000010000 */
[-C--:B------:R-:W-:Y:S01]  /*c5c0*/  FMUL.FTZ R99, R99, R198.reuse ;  /* 0x000000c663637220 */ /* 0x080fe20000410000 */
[----:B------:R2:W4:Y:S01]  /*c5d0*/  MUFU.EX2 R165, R153 ;  /* 0x0000009900a57308 */ /* 0x0005220000000800 */
        /* <DEDUP_REMOVED lines=8> */
[C---:B-1----:R-:W-:Y:S01]  /*c660*/  F2FP.F16.F32.PACK_AB R166, R181.reuse, R180 ;  /* 0x000000b4b5a6723e */ /* 0x042fe200000000ff */
[----:B------:R-:W-:Y:S01]  /*c670*/  FADD.FTZ R3, R181, R3 ;  /* 0x00000003b5037221 */ /* 0x000fe20000010000 */
[----:B--2---:R-:W-:Y:S01]  /*c680*/  F2FP.F16.F32.PACK_AB R153, R155, R196 ;  /* 0x000000c49b99723e */ /* 0x004fe200000000ff */
[-C--:B------:R-:W-:Y:S01]  /*c690*/  FMUL.FTZ R114, R114, R198.reuse ;  /* 0x000000c672727220 */ /* 0x080fe20000410000 */
[----:B------:R-:W-:Y:S01]  /*c6a0*/  F2FP.F16.F32.PACK_AB R155, R159, R221 ;  /* 0x000000dd9f9b723e */ /* 0x000fe200000000ff */
[-C--:B------:R-:W-:Y:S01]  /*c6b0*/  FMUL.FTZ R115, R115, R198.reuse ;  /* 0x000000c673737220 */ /* 0x080fe20000410000 */
[----:B------:R-:W-:Y:S01]  /*c6c0*/  F2FP.F16.F32.PACK_AB R159, R167, R161 ;  /* 0x000000a1a79f723e */ /* 0x000fe200000000ff */
        /* <DEDUP_REMOVED lines=19> */
[-C--:B------:R-:W-:Y:S01]  /*c800*/  FMUL.FTZ R139, R139, R198.reuse ;  /* 0x000000c68b8b7220 */ /* 0x080fe20000410000 */
[----:B------:R-:W-:Y:S01]  /*c810*/  F2FP.F16.F32.PACK_AB R163, R169, R199 ;  /* 0x000000c7a9a3723e */ /* 0x000fe200000000ff */
[-C--:B------:R-:W-:Y:S01]  /*c820*/  FMUL.FTZ R142, R142, R198.reuse ;  /* 0x000000c68e8e7220 */ /* 0x080fe20000410000 */
[-C--:B------:R-:W-:Y:S01]  /*c830*/  FMUL.FTZ R143, R143, R198.reuse ;  /* 0x000000c68f8f7220 */ /* 0x080fe20000410000 */
[-C--:B------:R-:W-:Y:S01]  /*c840*/  FMUL.FTZ R146, R146, R198.reuse ;  /* 0x000000c692927220 */ /* 0x080fe20000410000 */
[----:B------:R-:W1:Y:S01]  /*c850*/  MUFU.EX2 R175, R175 ;  /* 0x000000af00af7308 */ /* 0x000e620000000800 */
[----:B----4-:R-:W-:Y:S01]  /*c860*/  FADD.FTZ R12, R173, R12 ;  /* 0x0000000cad0c7221 */ /* 0x010fe20000010000 */
[-C--:B------:R-:W-:Y:S01]  /*c870*/  FMUL.FTZ R147, R147, R198.reuse ;  /* 0x000000c693937220 */ /* 0x080fe20000410000 */
[-C--:B------:R-:W-:Y:S01]  /*c880*/  FMUL.FTZ R150, R150, R198.reuse ;  /* 0x000000c696967220 */ /* 0x080fe20000410000 */
[----:B------:R-:W-:-:S04]  /*c890*/  FMUL.FTZ R151, R151, R198 ;  /* 0x000000c697977220 */ /* 0x000fc80000410000 */
        /* <DEDUP_REMOVED lines=43> */
[----:B------:R-:W-:Y:S02]  /*cb50*/  F2FP.F16.F32.PACK_AB R174, R197, R223 ;  /* 0x000000dfc5ae723e */ /* 0x000fe400000000ff */
[C---:B0-----:R-:W-:Y:S01]  /*cb60*/  FADD.FTZ R12, R20.reuse, R12 ;  /* 0x0000000c140c7221 */ /* 0x041fe20000010000 */
[----:B------:R-:W-:Y:S01]  /*cb70*/  F2FP.F16.F32.PACK_AB R175, R20, R191 ;  /* 0x000000bf14af723e */ /* 0x000fe200000000ff */
[----:B---3--:R-:W-:Y:S06]  /*cb80*/  @!P0 BRA `(.L_x_9744) ;  /* 0x0000000000048947 */ /* 0x008fec0003800000 */
[----:B------:R-:W-:Y:S01]  /*cb90*/  BPT.TRAP 0x1 ;  /* 0x000000040000795c */ /* 0x000fe20000300000 */
.L_x_9744:
[----:B------:R0:W1:Y:S01]  /*cba0*/  SYNCS.PHASECHK.TRANS64.TRYWAIT P3, [R14+URZ+0x22850], R15 ;  /* 0x0228500f0e0075a7 */ /* 0x000062000806017f */
[----:B------:R-:W-:Y:S05]  /*cbb0*/  @!P0 BRA `(.L_x_9745) ;  /* 0x0000000000048947 */ /* 0x000fea0003800000 */
[----:B------:R-:W-:Y:S01]  /*cbc0*/  BPT.TRAP 0x1 ;  /* 0x000000040000795c */ /* 0x000fe20000300000 */
.L_x_9745:
[----:B------:R-:W-:Y:S04]  /*cbd0*/  BSSY B0, `(.L_x_9746) ;  /* 0x0000004000007945 */ /* 0x000fe80003800000 */
[----:B-1----:R-:W-:Y:S05]  /*cbe0*/  @P3 BRA `(.L_x_9747) ;  /* 0x0000000000083947 */ /* 0x002fea0003800000 */
[----:B------:R-:W1:Y:S02]  /*cbf0*/  SYNCS.PHASECHK.TRANS64.TRYWAIT P3, [R14+URZ+0x22850], R15 ;  /* 0x0228500f0e0075a7 */ /* 0x000e64000806017f */
[----:B-1----:R-:W-:Y:S05]  /*cc00*/  @!P3 BRA `(.L_x_9748) ;  /* 0x000000dc00e8b947 */ /* 0x002fea0003800000 */
.L_x_9747:
[----:B------:R-:W-:Y:S05]  /*cc10*/  BSYNC B0 ;  /* 0x0000000000007941 */ /* 0x000fea0003800000 */
.L_x_9746:
[----:B------:R-:W2:Y:S01]  /*cc20*/  S2R R20, SR_TID.X ;  /* 0x0000000000147919 */ /* 0x000ea20000002100 */
[----:B------:R-:W-:Y:S05]  /*cc30*/  WARPSYNC.ALL ;  /* 0x0000000000007948 */ /* 0x000fea0003800000 */
[----:B------:R-:W-:Y:S02]  /*cc40*/  IMAD.MOV.U32 R178, RZ, RZ, 0xc00 ;  /* 0x00000c00ffb27424 */ /* 0x000fe400078e00ff */
[----:B------:R-:W-:Y:S02]  /*cc50*/  IMAD.MOV.U32 R179, RZ, RZ, 0x40000040 ;  /* 0x40000040ffb37424 */ /* 0x000fe400078e00ff */
[----:B------:R-:W-:-:S02]  /*cc60*/  IMAD R178, R200, R178, UR37 ;  /* 0x00000025c8b27e24 */ /* 0x000fc4000f8e02b2 */
[----:B01----:R-:W-:Y:S01]  /*cc70*/  @!P1 VIADD R14, R14, 0x22860 ;  /* 0x000228600e0e9836 */ /* 0x003fe20000000000 */
[----:B------:R-:W-:Y:S01]  /*cc80*/  R2UR UR7, R179 ;  /* 0x00000000b30772ca */ /* 0x000fe200000e0000 */
[----:B------:R-:W-:Y:S01]  /*cc90*/  IMAD.MOV.U32 R179, RZ, RZ, 0x40000040 ;  /* 0x40000040ffb37424 */ /* 0x000fe200078e00ff */
[----:B------:R-:W-:Y:S01]  /*cca0*/  R2UR UR6, R178 ;  /* 0x00000000b20672ca */ /* 0x000fe200000e0000 */
[----:B------:R-:W-:Y:S01]  /*ccb0*/  IMAD.MOV.U32 R221, RZ, RZ, R176 ;  /* 0x000000ffffdd7224 */ /* 0x000fe200078e00b0 */
[----:B------:R-:W-:Y:S02]  /*ccc0*/  @!P1 PRMT R14, RZ, 0x654, R14 ;  /* 0x00000654ff0e9816 */ /* 0x000fe4000000000e */
[----:B--2---:R-:W-:-:S04]  /*ccd0*/  SHF.R.U32.HI R20, RZ, 0x7, R20 ;  /* 0x00000007ff147819 */ /* 0x004fc80000011614 */
[----:B------:R-:W-:Y:S01]  /*cce0*/  IADD3 R15, R20, 0x8, RZ ;  /* 0x00000008140f7810 */ /* 0x000fe20007ffe0ff */
[----:B------:R-:W-:-:S04]  /*ccf0*/  IMAD.MOV.U32 R20, RZ, RZ, R177 ;  /* 0x000000ffff147224 */ /* 0x000fc800078e00b1 */
[----:B------:R0:W-:Y:S06]  /*cd00*/  BAR.SYNC.DEFER_BLOCKING R15, 0x100 ;  /* 0x0004000f0000751d */ /* 0x0001ec0000010000 */
        /* <DEDUP_REMOVED lines=41> */
[----:B------:R0:W-:Y:S01]  /*cfa0*/  @!P1 SYNCS.ARRIVE.TRANS64.RED.A1T0 RZ, [R14+URZ], RZ ;  /* 0x000000ff0eff99a7 */ /* 0x0001e2000810043f */
[----:B------:R-:W-:Y:S05]  /*cfb0*/  @P2 BRA `(.L_x_9749) ;  /* 0xffffffd800d42947 */ /* 0x000fea000383ffff */
.L_x_9739:
[----:B------:R-:W-:Y:S05]  /*cfc0*/  WARPSYNC.ALL ;  /* 0x0000000000007948 */ /* 0x000fea0003800000 */
[----:B------:R-:W1:Y:S01]  /*cfd0*/  SHFL.BFLY PT, R0, R3, 0x2, 0x1f ;  /* 0x0c401f0003007f89 */ /* 0x000e6200000e0000 */
[----:B------:R-:W-:Y:S02]  /*cfe0*/  IMAD.MOV.U32 R20, RZ, RZ, -0x800000 ;  /* 0xff800000ff147424 */ /* 0x000fe400078e00ff */
[----:B------:R-:W-:Y:S01]  /*cff0*/  IMAD.MOV.U32 R4, RZ, RZ, RZ ;  /* 0x000000ffff047224 */ /* 0x000fe200078e00ff */
[----:B------:R2:W-:Y:S06]  /*d000*/  BAR.ARV R194, 0x100 ;  /* 0x000400c20000751d */ /* 0x0005ec0000002000 */
[----:B------:R-:W-:-:S02]  /*d010*/  VIADD R200, R200, 0x1 ;  /* 0x00000001c8c87836 */ /* 0x000fc40000000000 */
[----:B------:R-:W-:Y:S06]  /*d020*/  BAR.ARV 0x8, 0x180 ;  /* 0x0206000000007b1d */ /* 0x000fec0000002000 */
[----:B------:R-:W-:Y:S01]  /*d030*/  ISETP.NE.AND P1, PT, R200, 0x2, PT ;  /* 0x00000002c800780c */ /* 0x000fe20003f25270 */
[----:B------:R-:W-:-:S03]  /*d040*/  VIADD R217, R217, 0x1 ;  /* 0x00000001d9d97836 */ /* 0x000fc60000000000 */
[----:B------:R-:W-:Y:S01]  /*d050*/  SEL R200, R200, RZ, P1 ;  /* 0x000000ffc8c87207 */ /* 0x000fe20000800000 */
[----:B-1----:R-:W-:-:S05]  /*d060*/  FADD.FTZ R0, R0, R3 ;  /* 0x0000000300007221 */ /* 0x002fca0000010000 */
[----:B------:R-:W1:Y:S02]  /*d070*/  SHFL.BFLY PT, R5, R0, 0x1, 0x1f ;  /* 0x0c201f0000057f89 */ /* 0x000e6400000e0000 */
[----:B-1----:R-:W-:-:S05]  /*d080*/  FADD.FTZ R7, R0, R5 ;  /* 0x0000000500077221 */ /* 0x002fca0000010000 */
[----:B------:R-:W-:-:S13]  /*d090*/  FSETP.NE.FTZ.AND P0, PT, R7, RZ, PT ;  /* 0x000000ff0700720b */ /* 0x000fda0003f15000 */
[----:B------:R-:W1:Y:S01]  /*d0a0*/  @P0 MUFU.LG2 R5, R7 ;  /* 0x0000000700050308 */ /* 0x000e620000000c00 */
[----:B------:R-:W-:-:S07]  /*d0b0*/  @P0 FMUL.FTZ R3, R21, 0.69314718246459960938 ;  /* 0x3f31721815030820 */ /* 0x000fce0000410000 */
[----:B------:R-:W3:Y:S01]  /*d0c0*/  @P0 MUFU.RCP R4, R7 ;  /* 0x0000000700040308 */ /* 0x000ee20000001000 */
[----:B-1----:R-:W-:-:S04]  /*d0d0*/  @P0 FMUL.FTZ R6, R5, 0.69314718246459960938 ;  /* 0x3f31721805060820 */ /* 0x002fc80000410000 */
[----:B------:R-:W-:Y:S02]  /*d0e0*/  @P0 FFMA.FTZ R20, R3, R176, R6 ;  /* 0x000000b003140223 */ /* 0x000fe40000010006 */
[----:B------:R-:W1:Y:S01]  /*d0f0*/  SHFL.BFLY PT, R3, R12, 0x2, 0x1f ;  /* 0x0c401f000c037f89 */ /* 0x000e6200000e0000 */
        /* <DEDUP_REMOVED lines=22> */
[----:B-1----:R-:W-:Y:S01]  /*d260*/  FADD.FTZ R5, R3, R12 ;  /* 0x0000000c03057221 */ /* 0x002fe20000010000 */
[-C--:B------:R-:W-:Y:S01]  /*d270*/  FMUL.FTZ R68, R68, R4.reuse ;  /* 0x0000000444447220 */ /* 0x080fe20000410000 */
[-C--:B------:R-:W-:Y:S01]  /*d280*/  FMUL.FTZ R69, R69, R4.reuse ;  /* 0x0000000445457220 */ /* 0x080fe20000410000 */
[-C--:B------:R-:W-:Y:S01]  /*d290*/  FMUL.FTZ R72, R72, R4.reuse ;  /* 0x0000000448487220 */ /* 0x080fe20000410000 */
[-C--:B------:R-:W-:Y:S01]  /*d2a0*/  FMUL.FTZ R73, R73, R4.reuse ;  /* 0x0000000449497220 */ /* 0x080fe20000410000 */
[----:B------:R-:W1:Y:S01]  /*d2b0*/  SHFL.BFLY PT, R0, R5, 0x1, 0x1f ;  /* 0x0c201f0005007f89 */ /* 0x000e6200000e0000 */
        /* <DEDUP_REMOVED lines=24> */
[----:B------:R-:W-:Y:S01]  /*d440*/  IMAD.MOV.U32 R0, RZ, RZ, RZ ;  /* 0x000000ffff007224 */ /* 0x000fe200078e00ff */
[----:B------:R-:W-:Y:S01]  /*d450*/  SEL R5, RZ, 0x1, P1 ;  /* 0x00000001ff057807 */ /* 0x000fe20000800000 */
        /* <DEDUP_REMOVED lines=15> */
[----:B------:R-:W1:Y:S01]  /*d550*/  @P0 MUFU.LG2 R3, R8 ;  /* 0x0000000800030308 */ /* 0x000e620000000c00 */
[----:B------:R-:W-:Y:S01]  /*d560*/  @P0 FMUL.FTZ R21, R21, 0.69314718246459960938 ;  /* 0x3f31721815150820 */ /* 0x000fe20000410000 */
[----:B------:R-:W-:Y:S01]  /*d570*/  FMUL.FTZ R149, R149, R4 ;  /* 0x0000000495957220 */ /* 0x000fe20000410000 */
[----:B------:R-:W-:-:S05]  /*d580*/  LOP3.LUT R204, R204, R5, RZ, 0x3c, !PT ;  /* 0x00000005cccc7212 */ /* 0x000fca00078e3cff */
[----:B------:R-:W3:Y:S01]  /*d590*/  @P0 MUFU.RCP R0, R8 ;  /* 0x0000000800000308 */ /* 0x000ee20000001000 */
[----:B-1----:R-:W-:Y:S01]  /*d5a0*/  @P0 FMUL.FTZ R6, R3, 0.69314718246459960938 ;  /* 0x3f31721803060820 */ /* 0x002fe20000410000 */
[----:B------:R-:W-:-:S03]  /*d5b0*/  IMAD.MOV.U32 R3, RZ, RZ, -0x800000 ;  /* 0xff800000ff037424 */ /* 0x000fc600078e00ff */
[----:B------:R-:W-:Y:S01]  /*d5c0*/  @P0 FFMA.FTZ R3, R21, R177, R6 ;  /* 0x000000b115030223 */ /* 0x000fe20000010006 */
[----:B------:R-:W-:Y:S01]  /*d5d0*/  PLOP3.LUT P0, PT, PT, PT, PT, 0x8, 0x0 ;  /* 0x000000000000781c */ /* 0x000fe20003f0e170 */
        /* <DEDUP_REMOVED lines=63> */
[----:B--2---:R-:W-:-:S07]  /*d9d0*/  FMUL.FTZ R151, R151, R0 ;  /* 0x0000000097977220 */ /* 0x004fce0000410000 */
.L_x_9698:
[----:B------:R-:W-:Y:S05]  /*d9e0*/  WARPSYNC.ALL ;  /* 0x0000000000007948 */ /* 0x000fea0003800000 */
[----:B------:R-:W1:Y:S08]  /*d9f0*/  S2UR UR5, SR_CgaCtaId ;  /* 0x00000000000579c3 */ /* 0x000e700000008800 */
[----:B------:R-:W-:Y:S06]  /*da00*/  BAR.SYNC.DEFER_BLOCKING 0x5, 0x180 ;  /* 0x0146000000007b1d */ /* 0x000fec0000010000 */
[----:B------:R-:W-:Y:S01]  /*da10*/  UMOV UR4, 0x400 ;  /* 0x0000040000047882 */ /* 0x000fe20000000000 */
[----:B------:R-:W-:Y:S01]  /*da20*/  BSSY B0, `(.L_x_9750) ;  /* 0x00004e0000007945 */ /* 0x000fe20003800000 */
[----:B-1----:R-:W-:-:S06]  /*da30*/  ULEA UR4, UR5, UR4, 0x18 ;  /* 0x0000000405047291 */ /* 0x002fcc000f8ec03f */
[----:B------:R-:W-:-:S05]  /*da40*/  IMAD.U32 R19, RZ, RZ, UR4 ;  /* 0x00000004ff137e24 */ /* 0x000fca000f8e00ff */
[----:B-----5:R1:W2:Y:S01]  /*da50*/  LDS.128 R152, [R19+0x228d0] ;  /* 0x0228d00013987984 */ /* 0x0202a20000000c00 */
[----:B------:R-:W-:Y:S06]  /*da60*/  BAR.ARV 0x4, 0x180 ;  /* 0x0106000000007b1d */ /* 0x000fec0000002000 */
[----:B------:R-:W-:Y:S05]  /*da70*/  @P0 BRA `(.L_x_9751) ;  /* 0x0000003c00940947 */ /* 0x000fea0003800000 */
[----:B------:R-:W0:Y:S01]  /*da80*/  LDL R4, [R1+0x70] ;  /* 0x0000700001047983 */ /* 0x000e220000100800 */
[C---:B------:R-:W-:Y:S01]  /*da90*/  ISETP.NE.AND P0, PT, R212.reuse, RZ, PT ;  /* 0x000000ffd400720c */ /* 0x040fe20003f05270 */
[----:B------:R-:W-:Y:S01]  /*daa0*/  ULDC UR4, c[0x0][0xad4] ;  /* 0x0002b50000047ab9 */ /* 0x000fe20000000800 */
[----:B------:R-:W-:Y:S01]  /*dab0*/  F2FP.F16.F32.PACK_AB R6, R29, R28 ;  /* 0x0000001c1d06723e */ /* 0x000fe200000000ff */
[----:B------:R-:W3:Y:S01]  /*dac0*/  S2R R0, SR_SWINHI ;  /* 0x0000000000007919 */ /* 0x000ee20000002f00 */
[----:B------:R-:W-:Y:S01]  /*dad0*/  SEL R212, R212, UR4, P0 ;  /* 0x00000004d4d47c07 */ /* 0x000fe20008000000 */
[----:B------:R-:W-:Y:S05]  /*dae0*/  WARPSYNC.ALL ;  /* 0x0000000000007948 */ /* 0x000fea0003800000 */
[----:B------:R-:W-:Y:S01]  /*daf0*/  F2FP.F16.F32.PACK_AB R7, R31, R30 ;  /* 0x0000001e1f07723e */ /* 0x000fe200000000ff */
[----:B------:R-:W-:Y:S01]  /*db00*/  ULDC.64 UR4, c[0x0][0xc00] ;  /* 0x0003000000047ab9 */ /* 0x000fe20000000a00 */
[----:B------:R-:W-:Y:S01]  /*db10*/  F2FP.F16.F32.PACK_AB R8, R33, R32 ;  /* 0x000000202108723e */ /* 0x000fe200000000ff */
[----:B------:R-:W-:Y:S01]  /*db20*/  ULDC.64 UR6, c[0x0][0xc08] ;  /* 0x0003020000067ab9 */ /* 0x000fe20000000a00 */
[----:B------:R-:W-:-:S02]  /*db30*/  F2FP.F16.F32.PACK_AB R9, R35, R34 ;  /* 0x000000222309723e */ /* 0x000fc400000000ff */
[----:B------:R-:W-:Y:S02]  /*db40*/  F2FP.F16.F32.PACK_AB R10, R37, R36 ;  /* 0x00000024250a723e */ /* 0x000fe400000000ff */
[----:B------:R-:W-:Y:S01]  /*db50*/  F2FP.F16.F32.PACK_AB R11, R39, R38 ;  /* 0x00000026270b723e */ /* 0x000fe200000000ff */
[----:B------:R-:W-:Y:S01]  /*db60*/  BAR.SYNC.DEFER_BLOCKING 0x1, 0x100 ;  /* 0x0044000000007b1d */ /* 0x000fe20000010000 */
[----:B------:R-:W-:-:S04]  /*db70*/  ISETP.NE.U32.AND P1, PT, RZ, UR4, PT ;  /* 0x00000004ff007c0c */ /* 0x000fc8000bf25070 */
[----:B------:R-:W-:Y:S02]  /*db80*/  ISETP.NE.AND.EX P1, PT, RZ, UR5, PT, P1 ;  /* 0x00000005ff007c0c */ /* 0x000fe4000bf25310 */
[----:B------:R-:W-:Y:S02]  /*db90*/  MOV R12, R19 ;  /* 0x00000013000c7202 */ /* 0x000fe40000000f00 */
[----:B---3--:R-:W-:-:S03]  /*dba0*/  MOV R13, R0 ;  /* 0x00000000000d7202 */ /* 0x008fc60000000f00 */
[----:B0-----:R-:W-:-:S04]  /*dbb0*/  IMAD.WIDE R14, R4, 0x2, R12 ;  /* 0x00000002040e7825 */ /* 0x001fc800078e020c */
        /* <DEDUP_REMOVED lines=32> */
[----:B------:R-:W-:Y:S02]  /*ddc0*/  LOP3.LUT R0, R4, 0x380, RZ, 0xc0, !PT ;  /* 0x0000038004007812 */ /* 0x000fe400078ec0ff */
[----:B------:R-:W-:Y:S02]  /*ddd0*/  IADD3.X R5, RZ, R15, RZ, P0, !PT ;  /* 0x0000000fff057210 */ /* 0x000fe400007fe4ff */
[----:B------:R-:W-:-:S02]  /*dde0*/  SHF.R.U64 R0, R0, 0x3, RZ ;  /* 0x0000000300007819 */ /* 0x000fc400000012ff */
[----:B------:R-:W-:Y:S02]  /*ddf0*/  F2FP.F16.F32.PACK_AB R7, R63, R62 ;  /* 0x0000003e3f07723e */ /* 0x000fe400000000ff */
        /* <DEDUP_REMOVED lines=126> */
[----:B0-----:R-:W-:-:S04]  /*e5e0*/  IADD3 R0, P0, R14, 0xc060, RZ ;  /* 0x0000c0600e007810 */ /* 0x001fc80007f1e0ff */
[----:B------:R-:W-:Y:S01]  /*e5f0*/  LOP3.LUT R4, R0, 0x380, RZ, 0xc0, !PT ;  /* 0x0000038000047812 */ /* 0x000fe200078ec0ff */
[----:B------:R-:W-:Y:S01]  /*e600*/  IMAD.X R15, RZ, RZ, R15, P0 ;  /* 0x000000ffff0f7224 */ /* 0x000fe200000e060f */
[----:B------:R-:W-:Y:S02]  /*e610*/  IADD3 R6, P0, R214, UR4, RZ ;  /* 0x00000004d6067c10 */ /* 0x000fe4000ff1e0ff */
        /* <DEDUP_REMOVED lines=15> */
[----:B------:R-:W-:Y:S01]  /*e710*/  IMAD.MOV.U32 R15, RZ, RZ, 0x9b8 ;  /* 0x000009b8ff0f7424 */ /* 0x000fe200078e00ff */
[----:B------:R-:W-:-:S04]  /*e720*/  ISETP.GT.AND P2, PT, R212, 0x1, PT ;  /* 0x00000001d400780c */ /* 0x000fc80003f44270 */
[----:B------:R-:W-:-:S04]  /*e730*/  SEL R15, R15, 0x978, P2 ;  /* 0x000009780f0f7807 */ /* 0x000fc80001000000 */
[----:B0-----:R3:W0:Y:S08]  /*e740*/  LDC.64 R10, c[0x0][R15+0x220] ;  /* 0x000088000f0a7b82 */ /* 0x0016300000000a00 */
[----:B------:R3:W4:Y:S01]  /*e750*/  LDC.64 R8, c[0x0][R15+0x218] ;  /* 0x000086000f087b82 */ /* 0x0007220000000a00 */
[----:B------:R-:W-:Y:S05]  /*e760*/  @P0 BRA `(.L_x_9752) ;  /* 0x0000000000100947 */ /* 0x000fea0003800000 */
[----:B------:R-:W-:Y:S05]  /*e770*/  @!P1 BRA `(.L_x_9752) ;  /* 0x00000000000c9947 */ /* 0x000fea0003800000 */
[----:B-----5:R-:W2:Y:S04]  /*e780*/  LDG.E R0, desc[UR40][R6.64] ;  /* 0x0000002806007981 */ /* 0x020ea8000c1e1900 */
[----:B---3--:R-:W2:Y:S02]  /*e790*/  LDG.E R6, desc[UR40][R6.64+0x4] ;  /* 0x0000042806067981 */ /* 0x008ea4000c1e1900 */
[----:B--2---:R-:W-:-:S07]  /*e7a0*/  IMAD.IADD R0, R6, 0x1, -R0 ;  /* 0x0000000106007824 */ /* 0x004fce00078e0a00 */
.L_x_9752:
[----:B------:R-:W2:Y:S01]  /*e7b0*/  LDL.LU R5, [R1+0x4c] ;  /* 0x00004c0001057983 */ /* 0x000ea20000300800 */
[----:B------:R-:W1:Y:S03]  /*e7c0*/  LDC R157, c[0x0][0xbe8] ;  /* 0x0002fa00ff9d7b82 */ /* 0x000e660000000800 */
[----:B------:R-:W2:Y:S01]  /*e7d0*/  LDL R160, [R1+0x6c] ;  /* 0x00006c0001a07983 */ /* 0x000ea20000100800 */
[----:B------:R-:W-:-:S03]  /*e7e0*/  ISETP.NE.U32.AND P0, PT, RZ, UR4, PT ;  /* 0x00000004ff007c0c */ /* 0x000fc6000bf05070 */
[----:B------:R-:W2:Y:S01]  /*e7f0*/  LDL R159, [R1+0x68] ;  /* 0x00006800019f7983 */ /* 0x000ea20000100800 */
[----:B---3--:R-:W3:Y:S01]  /*e800*/  LDC.64 R6, c[0x0][R15+0x228] ;  /* 0x00008a000f067b82 */ /* 0x008ee20000000a00 */
[----:B------:R-:W-:Y:S02]  /*e810*/  ISETP.NE.AND.EX P0, PT, RZ, UR5, PT, P0 ;  /* 0x00000005ff007c0c */ /* 0x000fe4000bf05300 */
[----:B------:R-:W3:Y:S02]  /*e820*/  LDL R158, [R1+0x54] ;  /* 0x00005400019e7983 */ /* 0x000ee40000100800 */
[----:B------:R-:W-:Y:S02]  /*e830*/  SEL R213, R213, RZ, !P0 ;  /* 0x000000ffd5d57207 */ /* 0x000fe40004000000 */
[----:B-1----:R-:W-:-:S03]  /*e840*/  ISETP.NE.AND P1, PT, R157, 0x1, PT ;  /* 0x000000019d00780c */ /* 0x002fc60003f25270 */
[----:B0-----:R-:W-:Y:S02]  /*e850*/  IMAD R11, R11, R213, RZ ;  /* 0x000000d50b0b7224 */ /* 0x001fe400078e02ff */
[----:B----4-:R-:W-:-:S08]  /*e860*/  IMAD R14, R9, R211, RZ ;  /* 0x000000d3090e7224 */ /* 0x010fd000078e02ff */
[----:B--2---:R-:W0:Y:S01]  /*e870*/  @P1 LDC R152, c[0x0][0xbec] ;  /* 0x0002fb00ff981b82 */ /* 0x004e220000000800 */
[----:B------:R-:W-:-:S07]  /*e880*/  IMAD.WIDE.U32 R8, R8, R211, RZ ;  /* 0x000000d308087225 */ /* 0x000fce00078e00ff */
[----:B------:R-:W1:Y:S01]  /*e890*/  @P1 LDC R156, c[0x0][0xbf0] ;  /* 0x0002fc00ff9c1b82 */ /* 0x000e620000000800 */
[----:B------:R-:W-:Y:S02]  /*e8a0*/  IMAD.IADD R14, R9, 0x1, R14 ;  /* 0x00000001090e7824 */ /* 0x000fe400078e020e */
[----:B-----5:R-:W-:Y:S01]  /*e8b0*/  IMAD R0, R0, R157, RZ ;  /* 0x0000009d00007224 */ /* 0x020fe200078e02ff */
[----:B------:R-:W-:-:S05]  /*e8c0*/  SEL R5, R5, RZ, !P0 ;  /* 0x000000ff05057207 */ /* 0x000fca0004000000 */
[C---:B------:R-:W-:Y:S02]  /*e8d0*/  IMAD R5, R10.reuse, R5, R11 ;  /* 0x000000050a057224 */ /* 0x040fe400078e020b */
[----:B------:R-:W-:-:S04]  /*e8e0*/  IMAD.WIDE.U32 R10, R10, R213, RZ ;  /* 0x000000d50a0a7225 */ /* 0x000fc800078e00ff */
[----:B------:R-:W-:Y:S01]  /*e8f0*/  IMAD.IADD R11, R11, 0x1, R5 ;  /* 0x000000010b0b7824 */ /* 0x000fe200078e0205 */
[--C-:B------:R-:W-:Y:S02]  /*e900*/  IADD3 R10, P0, P3, R10, R8, R4.reuse ;  /* 0x000000080a0a7210 */ /* 0x100fe40007b1e004 */
[----:B------:R-:W-:Y:S02]  /*e910*/  SHF.R.S32.HI R5, RZ, 0x1f, R4 ;  /* 0x0000001fff057819 */ /* 0x000fe40000011404 */
[----:B------:R-:W-:Y:S02]  /*e920*/  SEL R8, R219, RZ, P2 ;  /* 0x000000ffdb087207 */ /* 0x000fe40001000000 */
[----:B------:R-:W-:Y:S01]  /*e930*/  IADD3.X R11, R11, R14, R5, P0, P3 ;  /* 0x0000000e0b0b7210 */ /* 0x000fe200007e6405 */
[----:B------:R-:W-:Y:S02]  /*e940*/  IMAD R14, R218, 0x80, R160 ;  /* 0x00000080da0e7824 */ /* 0x000fe400078e02a0 */
[----:B---3--:R-:W-:-:S02]  /*e950*/  IMAD R21, R7, R8, RZ ;  /* 0x0000000807157224 */ /* 0x008fc400078e02ff */
[----:B------:R-:W-:-:S04]  /*e960*/  IMAD.WIDE.U32 R8, R6, R8, RZ ;  /* 0x0000000806087225 */ /* 0x000fc800078e00ff */
[----:B0-----:R-:W-:-:S04]  /*e970*/  @P1 IMAD.HI.U32 R6, R14, R152, RZ ;  /* 0x000000980e061227 */ /* 0x001fc800078e00ff */
[----:B------:R-:W-:Y:S01]  /*e980*/  IMAD.MOV.U32 R152, RZ, RZ, R14 ;  /* 0x000000ffff987224 */ /* 0x000fe200078e000e */
[----:B-1----:R-:W-:Y:S02]  /*e990*/  @P1 SHF.R.U32.HI R152, RZ, R156, R6 ;  /* 0x0000009cff981219 */ /* 0x002fe40000011606 */
[----:B------:R0:W1:Y:S03]  /*e9a0*/  LDC.64 R6, c[0x0][R15+0x210] ;  /* 0x000084000f067b82 */ /* 0x0000660000000a00 */
[----:B0-----:R-:W-:-:S04]  /*e9b0*/  IMAD.MOV R15, RZ, RZ, -R152 ;  /* 0x000000ffff0f7224 */ /* 0x001fc800078e0a98 */
[----:B------:R-:W-:Y:S01]  /*e9c0*/  IMAD R15, R157, R15, R14 ;  /* 0x0000000f9d0f7224 */ /* 0x000fe200078e020e */
[----:B------:R-:W-:Y:S01]  /*e9d0*/  IADD3 R8, P0, P3, R152, R10, R8 ;  /* 0x0000000a98087210 */ /* 0x000fe20007b1e008 */
[----:B------:R-:W-:Y:S01]  /*e9e0*/  IMAD.IADD R21, R9, 0x1, R21 ;  /* 0x0000000109157824 */ /* 0x000fe200078e0215 */
[----:B------:R-:W-:Y:S02]  /*e9f0*/  SHF.R.S32.HI R9, RZ, 0x1f, R152 ;  /* 0x0000001fff097819 */ /* 0x000fe40000011498 */
[----:B------:R-:W-:Y:S02]  /*ea00*/  SHF.R.S32.HI R10, RZ, 0x1f, R15 ;  /* 0x0000001fff0a7819 */ /* 0x000fe4000001140f */
[----:B------:R-:W-:Y:S01]  /*ea10*/  IADD3.X R9, R9, R11, R21, P0, P3 ;  /* 0x0000000b09097210 */ /* 0x000fe200007e6415 */
[----:B-1----:R-:W-:-:S04]  /*ea20*/  IMAD R7, R7, R15, RZ ;  /* 0x0000000f07077224 */ /* 0x002fc800078e02ff */
[C---:B------:R-:W-:Y:S02]  /*ea30*/  IMAD R7, R6.reuse, R10, R7 ;  /* 0x0000000a06077224 */ /* 0x040fe400078e0207 */
[----:B------:R-:W0:Y:S01]  /*ea40*/  LDC.64 R10, c[0x0][0xba8] ;  /* 0x0002ea00ff0a7b82 */ /* 0x000e220000000a00 */
[----:B------:R-:W-:-:S07]  /*ea50*/  IMAD.WIDE.U32 R8, R6, R15, R8 ;  /* 0x0000000f06087225 */ /* 0x000fce00078e0008 */
[----:B0-----:R-:W0:Y:S08]  /*ea60*/  @!P2 LDC R10, c[0x0][0xb50] ;  /* 0x0002d400ff0aab82 */ /* 0x001e300000000800 */
[----:B------:R-:W1:Y:S01]  /*ea70*/  @!P2 LDC R11, c[0x0][0xb54] ;  /* 0x0002d500ff0bab82 */ /* 0x000e620000000800 */
[----:B------:R-:W-:Y:S01]  /*ea80*/  IMAD.IADD R7, R9, 0x1, R7 ;  /* 0x0000000109077824 */ /* 0x000fe200078e0207 */
[----:B------:R-:W-:-:S02]  /*ea90*/  LEA R21, R218, R159, 0x7 ;  /* 0x0000009fda157211 */ /* 0x000fc400078e38ff */
[----:B0-----:R-:W-:-:S04]  /*eaa0*/  LEA R10, P0, R8, R10, 0x2 ;  /* 0x0000000a080a7211 */ /* 0x001fc800078010ff */
[----:B-1----:R-:W-:Y:S01]  /*eab0*/  LEA.HI.X R11, R8, R11, R7, 0x2, P0 ;  /* 0x0000000b080b7211 */ /* 0x002fe200000f1407 */
[----:B------:R-:W-:Y:S04]  /*eac0*/  SHFL.IDX PT, R6, R10, RZ, 0x1c1f ;  /* 0x001c1fff0a067589 */ /* 0x000fe800000e0000 */
[----:B------:R-:W0:Y:S04]  /*ead0*/  SHFL.IDX PT, R7, R11, RZ, 0x1c1f ;  /* 0x001c1fff0b077589 */ /* 0x000e2800000e0000 */
[----:B------:R1:W-:Y:S04]  /*eae0*/  SHFL.IDX PT, R8, R10, 0x1, 0x1c1f ;  /* 0x003c1f000a087f89 */ /* 0x0003e800000e0000 */
[----:B------:R-:W2:Y:S01]  /*eaf0*/  SHFL.IDX PT, R9, R11, 0x1, 0x1c1f ;  /* 0x003c1f000b097f89 */ /* 0x000ea200000e0000 */
[----:B------:R-:W-:Y:S01]  /*eb00*/  LOP3.LUT P0, RZ, R158, 0x3, RZ, 0xc0, !PT ;  /* 0x000000039eff7812 */ /* 0x000fe2000780c0ff */
[----:B-1----:R-:W-:-:S03]  /*eb10*/  VIADD R10, R21, 0x8 ;  /* 0x00000008150a7836 */ /* 0x002fc60000000000 */
[-C--:B------:R-:W-:Y:S02]  /*eb20*/  ISETP.GE.OR P3, PT, R21, R0.reuse, P0 ;  /* 0x000000001500720c */ /* 0x080fe40000766670 */
[----:B------:R-:W-:-:S11]  /*eb30*/  ISETP.GE.OR P0, PT, R10, R0, P0 ;  /* 0x000000000a00720c */ /* 0x000fd60000706670 */
[----:B0-----:R0:W-:Y:S04]  /*eb40*/  @!P3 ST.E desc[UR40][R6.64], R20 ;  /* 0x000000140600b985 */ /* 0x0011e8000c101928 */
[----:B--2---:R0:W-:Y:S01]  /*eb50*/  @!P0 ST.E desc[UR40][R8.64], R3 ;  /* 0x0000000308008985 */ /* 0x0041e2000c101928 */
[----:B------:R-:W-:Y:S05]  /*eb60*/  @P2 BRA `(.L_x_9753) ;  /* 0x0000001000382947 */ /* 0x000fea0003800000 */
[----:B0-----:R-:W0:Y:S01]  /*eb70*/  S2R R3, SR_TID.X ;  /* 0x0000000000037919 */ /* 0x001e220000002100 */
[----:B------:R-:W1:Y:S01]  /*eb80*/  @P1 LDC R10, c[0x0][0xbec] ;  /* 0x0002fb00ff0a1b82 */ /* 0x000e620000000800 */
[----:B------:R-:W-:Y:S01]  /*eb90*/  ULDC.64 UR4, c[0x0][0xaa0] ;  /* 0x0002a80000047ab9 */ /* 0x000fe20000000a00 */
        /* <DEDUP_REMOVED lines=34> */
[C---:B------:R-:W-:Y:S01]  /*edc0*/  IADD3 R53, P2, R12.reuse, 0x7000, RZ ;  /* 0x000070000c357810 */ /* 0x040fe20007f5e0ff */
[----:B------:R-:W5:Y:S01]  /*edd0*/  LD.E.128 R28, desc[UR40][R28.64] ;  /* 0x000000281c1c7980 */ /* 0x000f62000c101d00 */
[----:B------:R-:W-:-:S02]  /*ede0*/  IADD3 R57, P3, R12, 0x8000, RZ ;  /* 0x000080000c397810 */ /* 0x000fc40007f7e0ff */
[----:B------:R-:W-:Y:S01]  /*edf0*/  IADD3 R61, P4, R12, 0x9000, RZ ;  /* 0x000090000c3d7810 */ /* 0x000fe20007f9e0ff */
[----:B------:R-:W5:Y:S01]  /*ee00*/  LD.E.128 R32, desc[UR40][R32.64] ;  /* 0x0000002820207980 */ /* 0x000f62000c101d00 */
[----:B------:R-:W-:Y:S02]  /*ee10*/  LOP3.LUT R64, R65, 0x380, RZ, 0xc0, !PT ;  /* 0x0000038041407812 */ /* 0x000fe400078ec0ff */
[----:B------:R-:W-:Y:S01]  /*ee20*/  LOP3.LUT R48, R49, 0x380, RZ, 0xc0, !PT ;  /* 0x0000038031307812 */ /* 0x000fe200078ec0ff */
[----:B------:R-:W5:Y:S01]  /*ee30*/  LD.E.128 R36, desc[UR40][R36.64] ;  /* 0x0000002824247980 */ /* 0x000f62000c101d00 */
[----:B------:R-:W-:Y:S02]  /*ee40*/  LOP3.LUT R52, R53, 0x380, RZ, 0xc0, !PT ;  /* 0x0000038035347812 */ /* 0x000fe400078ec0ff */
[----:B------:R-:W-:Y:S01]  /*ee50*/  LOP3.LUT R56, R57, 0x380, RZ, 0xc0, !PT ;  /* 0x0000038039387812 */ /* 0x000fe200078ec0ff */
[----:B------:R-:W5:Y:S01]  /*ee60*/  LD.E.128 R40, desc[UR40][R40.64] ;  /* 0x0000002828287980 */ /* 0x000f62000c101d00 */
[----:B------:R-:W-:-:S02]  /*ee70*/  LOP3.LUT R60, R61, 0x380, RZ, 0xc0, !PT ;  /* 0x000003803d3c7812 */ /* 0x000fc400078ec0ff */
[----:B------:R-:W-:Y:S01]  /*ee80*/  SHF.R.U64 R64, R64, 0x3, RZ ;  /* 0x0000000340407819 */ /* 0x000fe200000012ff */
[----:B------:R-:W5:Y:S01]  /*ee90*/  LD.E.128 R44, desc[UR40][R44.64] ;  /* 0x000000282c2c7980 */ /* 0x000f62000c101d00 */
[----:B------:R-:W-:Y:S02]  /*eea0*/  LOP3.LUT R11, R12, 0x380, RZ, 0xc0, !PT ;  /* 0x000003800c0b7812 */ /* 0x000fe400078ec0ff */
[----:B------:R-:W-:Y:S02]  /*eeb0*/  SHF.R.U64 R48, R48, 0x3, RZ ;  /* 0x0000000330307819 */ /* 0x000fe400000012ff */
[----:B------:R-:W-:Y:S02]  /*eec0*/  SHF.R.U64 R52, R52, 0x3, RZ ;  /* 0x0000000334347819 */ /* 0x000fe400000012ff */
[----:B------:R-:W-:Y:S02]  /*eed0*/  SHF.R.U64 R56, R56, 0x3, RZ ;  /* 0x0000000338387819 */ /* 0x000fe400000012ff */
[----:B------:R-:W-:-:S02]  /*eee0*/  SHF.R.U64 R60, R60, 0x3, RZ ;  /* 0x000000033c3c7819 */ /* 0x000fc400000012ff */
[----:B------:R-:W-:Y:S01]  /*eef0*/  LOP3.LUT R64, R64, R65, RZ, 0x3c, !PT ;  /* 0x0000004140407212 */ /* 0x000fe200078e3cff */
[--C-:B------:R-:W-:Y:S01]  /*ef00*/  IMAD.X R65, RZ, RZ, R13.reuse, P5 ;  /* 0x000000ffff417224 */ /* 0x100fe200028e060d */
[----:B------:R-:W-:Y:S02]  /*ef10*/  IADD3 R9, P5, R12, 0xf000, RZ ;  /* 0x0000f0000c097810 */ /* 0x000fe40007fbe0ff */
        /* <DEDUP_REMOVED lines=14> */
[----:B------:R-:W-:Y:S01]  /*f000*/  IADD3 R81, P4, R12, 0xe000, RZ ;  /* 0x0000e0000c517810 */ /* 0x000fe20007f9e0ff */
[----:B------:R-:W5:Y:S01]  /*f010*/  LD.E.128 R52, desc[UR40][R52.64] ;  /* 0x0000002834347980 */ /* 0x000f62000c101d00 */
[----:B------:R-:W-:Y:S02]  /*f020*/  LOP3.LUT R8, R9, 0x380, RZ, 0xc0, !PT ;  /* 0x0000038009087812 */ /* 0x000fe400078ec0ff */
[----:B------:R-:W-:Y:S01]  /*f030*/  LOP3.LUT R12, R11, R12, RZ, 0x3c, !PT ;  /* 0x0000000c0b0c7212 */ /* 0x000fe200078e3cff */
[----:B------:R-:W5:Y:S01]  /*f040*/  LD.E.128 R56, desc[UR40][R56.64] ;  /* 0x0000002838387980 */ /* 0x000f62000c101d00 */
[----:B------:R-:W-:Y:S02]  /*f050*/  SHF.R.U64 R8, R8, 0x3, RZ ;  /* 0x0000000308087819 */ /* 0x000fe400000012ff */
[----:B------:R-:W-:Y:S01]  /*f060*/  LOP3.LUT R68, R69, 0x380, RZ, 0xc0, !PT ;  /* 0x0000038045447812 */ /* 0x000fe200078ec0ff */
[----:B------:R0:W5:Y:S01]  /*f070*/  LD.E.128 R24, desc[UR40][R12.64] ;  /* 0x000000280c187980 */ /* 0x000162000c101d00 */
[----:B------:R-:W-:-:S02]  /*f080*/  LOP3.LUT R84, R8, R9, RZ, 0x3c, !PT ;  /* 0x0000000908547212 */ /* 0x000fc400078e3cff */
[----:B------:R-:W-:Y:S01]  /*f090*/  LOP3.LUT R8, R7, 0xfffffff8, RZ, 0xc0, !PT ;  /* 0xfffffff807087812 */ /* 0x000fe200078ec0ff */
[----:B------:R-:W5:Y:S01]  /*f0a0*/  LD.E.128 R60, desc[UR40][R60.64] ;  /* 0x000000283c3c7980 */ /* 0x000f62000c101d00 */
[----:B------:R-:W-:Y:S02]  /*f0b0*/  LOP3.LUT R72, R73, 0x380, RZ, 0xc0, !PT ;  /* 0x0000038049487812 */ /* 0x000fe400078ec0ff */
[----:B------:R-:W-:Y:S01]  /*f0c0*/  LOP3.LUT R76, R77, 0x380, RZ, 0xc0, !PT ;  /* 0x000003804d4c7812 */ /* 0x000fe200078ec0ff */
[----:B------:R-:W5:Y:S01]  /*f0d0*/  LD.E.128 R64, desc[UR40][R64.64] ;  /* 0x0000002840407980 */ /* 0x000f62000c101d00 */
[----:B------:R-:W-:Y:S01]  /*f0e0*/  LOP3.LUT R80, R81, 0x380, RZ, 0xc0, !PT ;  /* 0x0000038051507812 */ /* 0x000fe200078ec0ff */
[----:B0-----:R-:W0:Y:S01]  /*f0f0*/  @P1 LDC R12, c[0x0][0xbf0] ;  /* 0x0002fc00ff0c1b82 */ /* 0x001e220000000800 */
[----:B------:R-:W-:Y:S01]  /*f100*/  IMAD R9, R4, UR5, R5 ;  /* 0x0000000504097c24 */ /* 0x000fe2000f8e0205 */
[----:B------:R-:W-:Y:S01]  /*f110*/  SHF.R.U64 R68, R68, 0x3, RZ ;  /* 0x0000000344447819 */ /* 0x000fe200000012ff */
[----:B------:R-:W-:Y:S01]  /*f120*/  IMAD.IADD R3, R3, 0x1, -R8 ;  /* 0x0000000103037824 */ /* 0x000fe200078e0a08 */
[----:B------:R-:W-:Y:S01]  /*f130*/  SHF.R.U64 R72, R72, 0x3, RZ ;  /* 0x0000000348487819 */ /* 0x000fe200000012ff */
[----:B------:R-:W-:Y:S01]  /*f140*/  IMAD.WIDE.U32 R4, R4, UR4, RZ ;  /* 0x0000000404047c25 */ /* 0x000fe2000f8e00ff */
[----:B------:R-:W-:Y:S01]  /*f150*/  ULDC.64 UR4, c[0x0][0xae8] ;  /* 0x0002ba0000047ab9 */ /* 0x000fe20000000a00 */
[----:B------:R-:W-:Y:S01]  /*f160*/  SHF.R.U64 R76, R76, 0x3, RZ ;  /* 0x000000034c4c7819 */ /* 0x000fe200000012ff */
[----:B------:R-:W5:Y:S01]  /*f170*/  LD.E.128 R84, desc[UR40][R84.64] ;  /* 0x0000002854547980 */ /* 0x000f62000c101d00 */
[----:B------:R-:W-:Y:S01]  /*f180*/  IMAD R3, R3, 0x20, R6 ;  /* 0x0000002003037824 */ /* 0x000fe200078e0206 */
[----:B------:R-:W-:Y:S01]  /*f190*/  SHF.R.U64 R80, R80, 0x3, RZ ;  /* 0x0000000350507819 */ /* 0x000fe200000012ff */
[----:B------:R-:W-:Y:S01]  /*f1a0*/  IMAD.IADD R5, R5, 0x1, R9 ;  /* 0x0000000105057824 */ /* 0x000fe200078e0209 */
[----:B------:R-:W-:Y:S01]  /*f1b0*/  SHF.R.S32.HI R8, RZ, 0x1f, R213 ;  /* 0x0000001fff087819 */ /* 0x000fe200000114d5 */
[----:B------:R-:W-:Y:S01]  /*f1c0*/  IMAD R11, R218, 0x80, R3 ;  /* 0x00000080da0b7824 */ /* 0x000fe200078e0203 */
[----:B------:R-:W-:Y:S01]  /*f1d0*/  LOP3.LUT R68, R68, R69, RZ, 0x3c, !PT ;  /* 0x0000004544447212 */ /* 0x000fe200078e3cff */
[----:B------:R-:W-:Y:S01]  /*f1e0*/  IMAD.WIDE.U32 R4, R211, UR4, R4 ;  /* 0x00000004d3047c25 */ /* 0x000fe2000f8e0004 */
[----:B------:R-:W-:-:S02]  /*f1f0*/  LOP3.LUT R72, R72, R73, RZ, 0x3c, !PT ;  /* 0x0000004948487212 */ /* 0x000fc400078e3cff */
[----:B------:R-:W-:Y:S01]  /*f200*/  LOP3.LUT R76, R76, R77, RZ, 0x3c, !PT ;  /* 0x0000004d4c4c7212 */ /* 0x000fe200078e3cff */
[----:B-1----:R-:W-:Y:S01]  /*f210*/  @P1 IMAD.HI.U32 R3, R11, R10, RZ ;  /* 0x0000000a0b031227 */ /* 0x002fe200078e00ff */
[----:B------:R-:W-:-:S03]  /*f220*/  LOP3.LUT R80, R80, R81, RZ, 0x3c, !PT ;  /* 0x0000005150507212 */ /* 0x000fc600078e3cff */
[--C-:B------:R-:W-:Y:S02]  /*f230*/  IMAD.X R69, RZ, RZ, R13.reuse, P0 ;  /* 0x000000ffff457224 */ /* 0x100fe400000e060d */
[--C-:B------:R-:W-:Y:S02]  /*f240*/  IMAD.X R73, RZ, RZ, R13.reuse, P2 ;  /* 0x000000ffff497224 */ /* 0x100fe400010e060d */
[--C-:B------:R-:W-:Y:S02]  /*f250*/  IMAD.X R77, RZ, RZ, R13.reuse, P3 ;  /* 0x000000ffff4d7224 */ /* 0x100fe400018e060d */
[----:B------:R-:W-:Y:S01]  /*f260*/  IMAD.X R81, RZ, RZ, R13, P4 ;  /* 0x000000ffff517224 */ /* 0x000fe200020e060d */
[----:B------:R-:W5:Y:S01]  /*f270*/  LD.E.128 R68, desc[UR40][R68.64] ;  /* 0x0000002844447980 */ /* 0x000f62000c101d00 */
[----:B------:R-:W-:Y:S01]  /*f280*/  IMAD R5, R211, UR5, R5 ;  /* 0x00000005d3057c24 */ /* 0x000fe2000f8e0205 */
[----:B------:R-:W-:Y:S01]  /*f290*/  ULDC.64 UR4, c[0x0][0xaf0] ;  /* 0x0002bc0000047ab9 */ /* 0x000fe20000000a00 */
[----:B------:R-:W-:Y:S01]  /*f2a0*/  IMAD.MOV.U32 R7, RZ, RZ, R11 ;  /* 0x000000ffff077224 */ /* 0x000fe200078e000b */
[----:B0-----:R-:W-:Y:S01]  /*f2b0*/  @P1 SHF.R.U32.HI R7, RZ, R12, R3 ;  /* 0x0000000cff071219 */ /* 0x001fe20000011603 */
[----:B------:R-:W-:Y:S01]  /*f2c0*/  IMAD R8, R8, UR4, RZ ;  /* 0x0000000408087c24 */ /* 0x000fe2000f8e02ff */
[----:B------:R-:W5:Y:S01]  /*f2d0*/  LD.E.128 R72, desc[UR40][R72.64] ;  /* 0x0000002848487980 */ /* 0x000f62000c101d00 */
[----:B------:R-:W-:Y:S01]  /*f2e0*/  IMAD.WIDE.U32 R4, R213, UR4, R4 ;  /* 0x00000004d5047c25 */ /* 0x000fe2000f8e0004 */
[----:B------:R-:W-:-:S02]  /*f2f0*/  SHF.R.S32.HI R3, RZ, 0x1f, R7 ;  /* 0x0000001fff037819 */ /* 0x000fc40000011407 */
[----:B------:R-:W5:Y:S01]  /*f300*/  LD.E.128 R76, desc[UR40][R76.64] ;  /* 0x000000284c4c7980 */ /* 0x000f62000c101d00 */
[----:B------:R-:W-:Y:S01]  /*f310*/  IMAD R9, R213, UR5, R8 ;  /* 0x00000005d5097c24 */ /* 0x000fe2000f8e0208 */
[----:B------:R-:W-:Y:S02]  /*f320*/  ULDC.64 UR4, c[0x0][0xae0] ;  /* 0x0002b80000047ab9 */ /* 0x000fe40000000a00 */
[----:B------:R-:W5:Y:S01]  /*f330*/  LD.E.128 R80, desc[UR40][R80.64] ;  /* 0x0000002850507980 */ /* 0x000f62000c101d00 */
[----:B------:R-:W-:Y:S01]  /*f340*/  IMAD.MOV R10, RZ, RZ, -R7 ;  /* 0x000000ffff0a7224 */ /* 0x000fe200078e0a07 */
[----:B------:R-:W-:Y:S01]  /*f350*/  @!PT LDS RZ, [RZ] ;  /* 0x00000000fffff984 */ /* 0x000fe20000000800 */
[----:B------:R-:W-:Y:S01]  /*f360*/  @!PT LDS RZ, [RZ] ;  /* 0x00000000fffff984 */ /* 0x000fe20000000800 */
[----:B------:R-:W-:Y:S01]  /*f370*/  @!PT LDS RZ, [RZ] ;  /* 0x00000000fffff984 */ /* 0x000fe20000000800 */
[----:B------:R-:W-:Y:S01]  /*f380*/  @!PT LDS RZ, [RZ] ;  /* 0x00000000fffff984 */ /* 0x000fe20000000800 */
[----:B------:R0:W-:Y:S06]  /*f390*/  MEMBAR.ALL.CTA ;  /* 0x0000000000007992 */ /* 0x0001ec0000008000 */
[----:B0-----:R-:W0:Y:S01]  /*f3a0*/  FENCE.VIEW.ASYNC.S ;  /* 0x00000000000073c6 */ /* 0x001e220000000000 */
[----:B------:R-:W-:Y:S01]  /*f3b0*/  IADD3 R5, R5, R9, RZ ;  /* 0x0000000905057210 */ /* 0x000fe20007ffe0ff */
[----:B------:R-:W-:-:S02]  /*f3c0*/  IMAD R8, R3, UR4, RZ ;  /* 0x0000000403087c24 */ /* 0x000fc4000f8e02ff */
[----:B------:R-:W-:Y:S02]  /*f3d0*/  IMAD R157, R157, R10, R11 ;  /* 0x0000000a9d9d7224 */ /* 0x000fe400078e020b */
[----:B------:R-:W-:-:S04]  /*f3e0*/  IMAD.WIDE.U32 R4, R7, UR4, R4 ;  /* 0x0000000407047c25 */ /* 0x000fc8000f8e0004 */
[----:B------:R-:W-:Y:S01]  /*f3f0*/  IMAD R9, R7, UR5, R8 ;  /* 0x0000000507097c24 */ /* 0x000fe2000f8e0208 */
[----:B------:R-:W-:Y:S01]  /*f400*/  SHF.R.S32.HI R7, RZ, 0x1f, R157 ;  /* 0x0000001fff077819 */ /* 0x000fe2000001149d */
[----:B------:R-:W-:Y:S01]  /*f410*/  ULDC.64 UR4, c[0x0][0xad8] ;  /* 0x0002b60000047ab9 */ /* 0x000fe20000000a00 */
[----:B------:R-:W-:Y:S02]  /*f420*/  VIADD R3, R19, 0x22820 ;  /* 0x0002282013037836 */ /* 0x000fe40000000000 */
[----:B------:R-:W-:Y:S02]  /*f430*/  IMAD.IADD R5, R5, 0x1, R9 ;  /* 0x0000000105057824 */ /* 0x000fe400078e0209 */
[----:B------:R-:W-:Y:S01]  /*f440*/  IMAD R8, R7, UR4, RZ ;  /* 0x0000000407087c24 */ /* 0x000fe2000f8e02ff */
[----:B------:R-:W-:Y:S01]  /*f450*/  PRMT R3, RZ, 0x654, R3 ;  /* 0x00000654ff037816 */ /* 0x000fe20000000003 */
[----:B------:R-:W-:-:S04]  /*f460*/  IMAD.WIDE.U32 R4, R157, UR4, R4 ;  /* 0x000000049d047c25 */ /* 0x000fc8000f8e0004 */
[----:B------:R-:W-:Y:S01]  /*f470*/  IMAD R21, R157, UR5, R8 ;  /* 0x000000059d157c24 */ /* 0x000fe2000f8e0208 */
[----:B------:R-:W-:Y:S01]  /*f480*/  ULDC.64 UR4, c[0x0][0xa80] ;  /* 0x0002a00000047ab9 */ /* 0x000fe20000000a00 */
[----:B0-----:R0:W-:Y:S02]  /*f490*/  SYNCS.ARRIVE.TRANS64.RED.A1T0 RZ, [R3+URZ], RZ ;  /* 0x000000ff03ff79a7 */ /* 0x0011e4000810043f */
[----:B------:R-:W-:Y:S01]  /*f4a0*/  IMAD.IADD R21, R5, 0x1, R21 ;  /* 0x0000000105157824 */ /* 0x000fe200078e0215 */
[----:B0-----:R-:W-:Y:S01]  /*f4b0*/  LEA R3, P0, R4, UR4, 0x1 ;  /* 0x0000000404037c11 */ /* 0x001fe2000f8008ff */
[----:B------:R-:W-:-:S03]  /*f4c0*/  UMOV UR4, 0xffffffff ;  /* 0xffffffff00047882 */ /* 0x000fc60000000000 */
[----:B------:R-:W-:Y:S01]  /*f4d0*/  LEA.HI.X R21, R4, UR5, R21, 0x1, P0 ;  /* 0x0000000504157c11 */ /* 0x000fe200080f0c15 */
[----:B------:R-:W-:Y:S08]  /*f4e0*/  BRA.DIV UR4, `(.L_x_9754) ;  /* 0x000000b604c47947 */ /* 0x000ff0000b800000 */
[----:B------:R0:W1:Y:S04]  /*f4f0*/  SHFL.IDX PT, R20, R21, RZ, 0x181f ;  /* 0x00181fff15147589 */ /* 0x00006800000e0000 */
[----:B------:R0:W2:Y:S02]  /*f500*/  SHFL.IDX PT, R14, R3, RZ, 0x181f ;  /* 0x00181fff030e7589 */ /* 0x0000a400000e0000 */
.L_x_9966:
[----:B------:R-:W-:Y:S01]  /*f510*/  IMAD R89, R218, 0x80, R6 ;  /* 0x00000080da597824 */ /* 0x000fe200078e0206 */
[----:B------:R-:W-:Y:S01]  /*f520*/  BSSY B1, `(.L_x_9755) ;  /* 0x000001a000017945 */ /* 0x000fe20003800000 */
[----:B------:R-:W-:-:S03]  /*f530*/  VIADD R91, R203, 0xc0 ;  /* 0x000000c0cb5b7836 */ /* 0x000fc60000000000 */
[----:B------:R-:W-:-:S13]  /*f540*/  ISETP.GE.AND P0, PT, R89, R0, PT ;  /* 0x000000005900720c */ /* 0x000fda0003f06270 */
[----:B------:R-:W-:Y:S05]  /*f550*/  @P0 BRA `(.L_x_9756) ;  /* 0x0000000000580947 */ /* 0x000fea0003800000 */
[----:B------:R-:W-:Y:S01]  /*f560*/  ULDC UR4, c[0x0][0xac8] ;  /* 0x0002b20000047ab9 */ /* 0x000fe20000000800 */
[C---:B------:R-:W-:Y:S01]  /*f570*/  VIADD R11, R203.reuse, 0xc0 ;  /* 0x000000c0cb0b7836 */ /* 0x040fe20000000000 */
[----:B------:R-:W-:Y:S02]  /*f580*/  ISETP.GE.AND P3, PT, R203, UR4, PT ;  /* 0x00000004cb007c0c */ /* 0x000fe4000bf66270 */
[----:B------:R-:W-:Y:S02]  /*f590*/  ISETP.GE.AND P2, PT, R210, UR4, PT ;  /* 0x00000004d2007c0c */ /* 0x000fe4000bf46270 */
[----:B------:R-:W-:Y:S02]  /*f5a0*/  ISETP.GE.AND P1, PT, R209, UR4, PT ;  /* 0x00000004d1007c0c */ /* 0x000fe4000bf26270 */
[----:B------:R-:W-:Y:S02]  /*f5b0*/  ISETP.GE.AND P0, PT, R11, UR4, PT ;  /* 0x000000040b007c0c */ /* 0x000fe4000bf06270 */
[----:B------:R-:W-:-:S02]  /*f5c0*/  SHF.R.S32.HI R8, RZ, 0x1f, R203 ;  /* 0x0000001fff087819 */ /* 0x000fc400000114cb */
[----:B------:R-:W-:Y:S02]  /*f5d0*/  SHF.R.S32.HI R10, RZ, 0x1f, R210 ;  /* 0x0000001fff0a7819 */ /* 0x000fe400000114d2 */
[----:B------:R-:W-:Y:S02]  /*f5e0*/  SHF.R.S32.HI R13, RZ, 0x1f, R209 ;  /* 0x0000001fff0d7819 */ /* 0x000fe400000114d1 */
[CC--:B--2---:R-:W-:Y:S02]  /*f5f0*/  @!P3 LEA R4, P5, R203.reuse, R14.reuse, 0x1 ;  /* 0x0000000ecb04b211 */ /* 0x0c4fe400078a08ff */
[----:B------:R-:W-:Y:S02]  /*f600*/  @!P2 LEA R6, P4, R210, R14, 0x1 ;  /* 0x0000000ed206a211 */ /* 0x000fe400078808ff */
[----:B-1----:R-:W-:Y:S02]  /*f610*/  @!P3 LEA.HI.X R5, R203, R20, R8, 0x1, P5 ;  /* 0x00000014cb05b211 */ /* 0x002fe400028f0c08 */
[----:B------:R-:W-:-:S02]  /*f620*/  @!P1 LEA R8, P5, R209, R14, 0x1 ;  /* 0x0000000ed1089211 */ /* 0x000fc400078a08ff */
[----:B------:R-:W-:Y:S01]  /*f630*/  @!P2 LEA.HI.X R7, R210, R20, R10, 0x1, P4 ;  /* 0x00000014d207a211 */ /* 0x000fe200020f0c0a */
[----:B-----5:R3:W-:Y:S01]  /*f640*/  @!P3 ST.E.128 desc[UR40][R4.64], R24 ;  /* 0x000000180400b985 */ /* 0x0207e2000c101d28 */
[----:B------:R-:W-:Y:S02]  /*f650*/  SHF.R.S32.HI R12, RZ, 0x1f, R11 ;  /* 0x0000001fff0c7819 */ /* 0x000fe4000001140b */
[----:B------:R-:W-:Y:S01]  /*f660*/  @!P0 LEA R10, P4, R11, R14, 0x1 ;  /* 0x0000000e0b0a8211 */ /* 0x000fe200078808ff */
[----:B------:R3:W-:Y:S01]  /*f670*/  @!P2 ST.E.128 desc[UR40][R6.64], R40 ;  /* 0x000000280600a985 */ /* 0x0007e2000c101d28 */
[-C--:B------:R-:W-:Y:S02]  /*f680*/  @!P1 LEA.HI.X R9, R209, R20.reuse, R13, 0x1, P5 ;  /* 0x00000014d1099211 */ /* 0x080fe400028f0c0d */
[----:B------:R-:W-:-:S03]  /*f690*/  @!P0 LEA.HI.X R11, R11, R20, R12, 0x1, P4 ;  /* 0x000000140b0b8211 */ /* 0x000fc600020f0c0c */
[----:B------:R3:W-:Y:S04]  /*f6a0*/  @!P1 ST.E.128 desc[UR40][R8.64], R56 ;  /* 0x0000003808009985 */ /* 0x0007e8000c101d28 */
[----:B------:R3:W-:Y:S02]  /*f6b0*/  @!P0 ST.E.128 desc[UR40][R10.64], R72 ;  /* 0x000000480a008985 */ /* 0x0007e4000c101d28 */
.L_x_9756:
[----:B------:R-:W-:Y:S05]  /*f6c0*/  BSYNC B1 ;  /* 0x0000000000017941 */ /* 0x000fea0003800000 */
.L_x_9755:
[----:B------:R-:W-:Y:S01]  /*f6d0*/  UMOV UR4, 0xffffffff ;  /* 0xffffffff00047882 */ /* 0x000fe20000000000 */
[----:B---3-5:R-:W-:Y:S02]  /*f6e0*/  SHF.R.S32.HI R24, RZ, 0x1f, R91 ;  /* 0x0000001fff187819 */ /* 0x028fe4000001145b */
[----:B------:R-:W-:Y:S05]  /*f6f0*/  BRA.DIV UR4, `(.L_x_9757) ;  /* 0x000000b604747947 */ /* 0x000fea000b800000 */
[----:B-1----:R1:W3:Y:S04]  /*f700*/  SHFL.IDX PT, R20, R21, 0x1, 0x181f ;  /* 0x00381f0015147f89 */ /* 0x0022e800000e0000 */
[----:B--2---:R1:W2:Y:S02]  /*f710*/  SHFL.IDX PT, R14, R3, 0x1, 0x181f ;  /* 0x00381f00030e7f89 */ /* 0x0042a400000e0000 */
.L_x_9970:
[----:B------:R-:W-:Y:S01]  /*f720*/  VIADD R5, R89, 0x20 ;  /* 0x0000002059057836 */ /* 0x000fe20000000000 */
[----:B------:R-:W-:Y:S04]  /*f730*/  BSSY B1, `(.L_x_9758) ;  /* 0x0000017000017945 */ /* 0x000fe80003800000 */
[----:B------:R-:W-:-:S13]  /*f740*/  ISETP.GE.AND P0, PT, R5, R0, PT ;  /* 0x000000000500720c */ /* 0x000fda0003f06270 */
[----:B------:R-:W-:Y:S05]  /*f750*/  @P0 BRA `(.L_x_9759) ;  /* 0x0000000000500947 */ /* 0x000fea0003800000 */
[----:B------:R-:W-:Y:S01]  /*f760*/  ULDC UR4, c[0x0][0xac8] ;  /* 0x0002b20000047ab9 */ /* 0x000fe20000000800 */
[----:B------:R-:W-:Y:S02]  /*f770*/  SHF.R.S32.HI R8, RZ, 0x1f, R203 ;  /* 0x0000001fff087819 */ /* 0x000fe400000114cb */
[----:B------:R-:W-:Y:S02]  /*f780*/  ISETP.GE.AND P3, PT, R203, UR4, PT ;  /* 0x00000004cb007c0c */ /* 0x000fe4000bf66270 */
[----:B------:R-:W-:Y:S02]  /*f790*/  ISETP.GE.AND P2, PT, R210, UR4, PT ;  /* 0x00000004d2007c0c */ /* 0x000fe4000bf46270 */
[----:B------:R-:W-:Y:S02]  /*f7a0*/  ISETP.GE.AND P1, PT, R209, UR4, PT ;  /* 0x00000004d1007c0c */ /* 0x000fe4000bf26270 */
[----:B------:R-:W-:Y:S02]  /*f7b0*/  ISETP.GE.AND P0, PT, R91, UR4, PT ;  /* 0x000000045b007c0c */ /* 0x000fe4000bf06270 */
[----:B------:R-:W-:-:S02]  /*f7c0*/  SHF.R.S32.HI R10, RZ, 0x1f, R210 ;  /* 0x0000001fff0a7819 */ /* 0x000fc400000114d2 */
[----:B------:R-:W-:-:S03]  /*f7d0*/  SHF.R.S32.HI R12, RZ, 0x1f, R209 ;  /* 0x0000001fff0c7819 */ /* 0x000fc600000114d1 */
[CC--:B--2---:R-:W-:Y:S02]  /*f7e0*/  @!P3 LEA R4, P5, R203.reuse, R14.reuse, 0x1 ;  /* 0x0000000ecb04b211 */ /* 0x0c4fe400078a08ff */
[C---:B------:R-:W-:Y:S02]  /*f7f0*/  @!P2 LEA R6, P4, R210.reuse, R14, 0x1 ;  /* 0x0000000ed206a211 */ /* 0x040fe400078808ff */
        /* <DEDUP_REMOVED lines=10> */
.L_x_9759:
[----:B------:R-:W-:Y:S05]  /*f8a0*/  BSYNC B1 ;  /* 0x0000000000017941 */ /* 0x000fea0003800000 */
.L_x_9758:
[----:B------:R-:W-:-:S03]  /*f8b0*/  UMOV UR4, 0xffffffff ;  /* 0xffffffff00047882 */ /* 0x000fc60000000000 */
[----:B------:R-:W-:Y:S05]  /*f8c0*/  BRA.DIV UR4, `(.L_x_9760) ;  /* 0x000000b604487947 */ /* 0x000fea000b800000 */
[----:B----4-:R4:W0:Y:S04]  /*f8d0*/  SHFL.IDX PT, R4, R21, 0x2, 0x181f ;  /* 0x00581f0015047f89 */ /* 0x01082800000e0000 */
[----:B--2---:R4:W2:Y:S02]  /*f8e0*/  SHFL.IDX PT, R14, R3, 0x2, 0x181f ;  /* 0x00581f00030e7f89 */ /* 0x0048a400000e0000 */
.L_x_9974:
        /* <DEDUP_REMOVED lines=14> */
[----:B0-----:R-:W-:Y:S02]  /*f9d0*/  @!P3 LEA.HI.X R11, R203, R4, R6, 0x1, P5 ;  /* 0x00000004cb0bb211 */ /* 0x001fe400028f0c06 */
        /* <DEDUP_REMOVED lines=9> */
.L_x_9762:
[----:B------:R-:W-:Y:S05]  /*fa70*/  BSYNC B1 ;  /* 0x0000000000017941 */ /* 0x000fea0003800000 */
.L_x_9761:
[----:B------:R-:W-:-:S03]  /*fa80*/  UMOV UR4, 0xffffffff ;  /* 0xffffffff00047882 */ /* 0x000fc60000000000 */
[----:B------:R-:W-:Y:S05]  /*fa90*/  BRA.DIV UR4, `(.L_x_9763) ;  /* 0x000000b6041c7947 */ /* 0x000fea000b800000 */
[----:B0-----:R0:W0:Y:S04]  /*faa0*/  SHFL.IDX PT, R4, R21, 0x3, 0x181f ;  /* 0x00781f0015047f89 */ /* 0x00102800000e0000 */
[----:B--2---:R2:W0:Y:S02]  /*fab0*/  SHFL.IDX PT, R14, R3, 0x3, 0x181f ;  /* 0x00781f00030e7f89 */ /* 0x00442400000e0000 */
.L_x_9978:
[----:B-12-4-:R-:W-:-:S05]  /*fac0*/  VIADD R3, R89, 0x60 ;  /* 0x0000006059037836 */ /* 0x016fca0000000000 */
[----:B------:R-:W-:-:S13]  /*fad0*/  ISETP.GE.AND P0, PT, R3, R0, PT ;  /* 0x000000000300720c */ /* 0x000fda0003f06270 */
[----:B------:R-:W-:Y:S05]  /*fae0*/  @P0 BRA `(.L_x_9764) ;  /* 0x0000002c004c0947 */ /* 0x000fea0003800000 */
[----:B------:R-:W-:Y:S01]  /*faf0*/  ULDC UR4, c[0x0][0xac8] ;  /* 0x0002b20000047ab9 */ /* 0x000fe20000000800 */
[----:B------:R-:W-:Y:S02]  /*fb00*/  SHF.R.S32.HI R13, RZ, 0x1f, R203 ;  /* 0x0000001fff0d7819 */ /* 0x000fe400000114cb */
[----:B------:R-:W-:Y:S02]  /*fb10*/  ISETP.GE.AND P3, PT, R203, UR4, PT ;  /* 0x00000004cb007c0c */ /* 0x000fe4000bf66270 */
[----:B------:R-:W-:Y:S02]  /*fb20*/  ISETP.GE.AND P4, PT, R210, UR4, PT ;  /* 0x00000004d2007c0c */ /* 0x000fe4000bf86270 */
[----:B------:R-:W-:Y:S02]  /*fb30*/  ISETP.GE.AND P5, PT, R209, UR4, PT ;  /* 0x00000004d1007c0c */ /* 0x000fe4000bfa6270 */
[----:B------:R-:W-:Y:S02]  /*fb40*/  SHF.R.S32.HI R12, RZ, 0x1f, R210 ;  /* 0x0000001fff0c7819 */ /* 0x000fe400000114d2 */
[----:B------:R-:W-:-:S05]  /*fb50*/  SHF.R.S32.HI R5, RZ, 0x1f, R209 ;  /* 0x0000001fff057819 */ /* 0x000fca00000114d1 */
[-C--:B0-----:R-:W-:Y:S02]  /*fb60*/  @!P3 LEA R6, P0, R203, R14.reuse, 0x1 ;  /* 0x0000000ecb06b211 */ /* 0x081fe400078008ff */
[CC--:B------:R-:W-:Y:S02]  /*fb70*/  @!P4 LEA R8, P1, R210.reuse, R14.reuse, 0x1 ;  /* 0x0000000ed208c211 */ /* 0x0c0fe400078208ff */
[----:B------:R-:W-:Y:S02]  /*fb80*/  @!P5 LEA R10, P2, R209, R14, 0x1 ;  /* 0x0000000ed10ad211 */ /* 0x000fe400078408ff */
[-C--:B------:R-:W-:Y:S02]  /*fb90*/  @!P3 LEA.HI.X R7, R203, R4.reuse, R13, 0x1, P0 ;  /* 0x00000004cb07b211 */ /* 0x080fe400000f0c0d */
[-C--:B------:R-:W-:Y:S02]  /*fba0*/  @!P4 LEA.HI.X R9, R210, R4.reuse, R12, 0x1, P1 ;  /* 0x00000004d209c211 */ /* 0x080fe400008f0c0c */
[----:B------:R-:W-:Y:S01]  /*fbb0*/  @!P5 LEA.HI.X R11, R209, R4, R5, 0x1, P2 ;  /* 0x00000004d10bd211 */ /* 0x000fe200010f0c05 */
[----:B------:R4:W-:Y:S01]  /*fbc0*/  @!P3 ST.E.128 desc[UR40][R6.64], R36 ;  /* 0x000000240600b985 */ /* 0x0009e2000c101d28 */
[----:B------:R-:W-:-:S03]  /*fbd0*/  ISETP.GE.AND P0, PT, R91, UR4, PT ;  /* 0x000000045b007c0c */ /* 0x000fc6000bf06270 */
[----:B------:R4:W-:Y:S04]  /*fbe0*/  @!P4 ST.E.128 desc[UR40][R8.64], R52 ;  /* 0x000000340800c985 */ /* 0x0009e8000c101d28 */
[----:B------:R4:W-:Y:S06]  /*fbf0*/  @!P5 ST.E.128 desc[UR40][R10.64], R68 ;  /* 0x000000440a00d985 */ /* 0x0009ec000c101d28 */
[----:B------:R-:W-:Y:S05]  /*fc00*/  @P0 BRA `(.L_x_9764) ;  /* 0x0000002c00040947 */ /* 0x000fea0003800000 */
[----:B------:R-:W-:-:S04]  /*fc10*/  LEA R14, P0, R91, R14, 0x1 ;  /* 0x0000000e5b0e7211 */ /* 0x000fc800078008ff */
[----:B------:R-:W-:-:S05]  /*fc20*/  LEA.HI.X R15, R91, R4, R24, 0x1, P0 ;  /* 0x000000045b0f7211 */ /* 0x000fca00000f0c18 */
[----:B------:R0:W-:Y:S01]  /*fc30*/  ST.E.128 desc[UR40][R14.64], R84 ;  /* 0x000000540e007985 */ /* 0x0001e2000c101d28 */
[----:B------:R-:W-:Y:S05]  /*fc40*/  BRA `(.L_x_9764) ;  /* 0x0000002800f47947 */ /* 0x000fea0003800000 */
.L_x_9753:
[----:B0-----:R-:W0:Y:S01]  /*fc50*/  @P1 LDC R7, c[0x0][0xbec] ;  /* 0x0002fb00ff071b82 */ /* 0x001e220000000800 */
[----:B------:R-:W-:Y:S01]  /*fc60*/  ULDC.64 UR4, c[0x0][0xb08] ;  /* 0x0002c20000047ab9 */ /* 0x000fe20000000a00 */
[----:B------:R-:W-:Y:S02]  /*fc70*/  IMAD.MOV.U32 R3, RZ, RZ, R14 ;  /* 0x000000ffff037224 */ /* 0x000fe400078e000e */
[----:B------:R-:W-:-:S04]  /*fc80*/  IMAD R5, R5, UR4, RZ ;  /* 0x0000000405057c24 */ /* 0x000fc8000f8e02ff */
[----:B------:R-:W1:Y:S01]  /*fc90*/  @P1 LDC R6, c[0x0][0xbf0] ;  /* 0x0002fc00ff061b82 */ /* 0x000e620000000800 */
[----:B0-----:R-:W-:-:S05]  /*fca0*/  @P1 IMAD.HI.U32 R7, R14, R7, RZ ;  /* 0x000000070e071227 */ /* 0x001fca00078e00ff */
[----:B-1----:R-:W-:Y:S01]  /*fcb0*/  @P1 SHF.R.U32.HI R3, RZ, R6, R7 ;  /* 0x00000006ff031219 */ /* 0x002fe20000011607 */
[C---:B------:R-:W-:Y:S02]  /*fcc0*/  IMAD R6, R4.reuse, UR5, R5 ;  /* 0x0000000504067c24 */ /* 0x040fe4000f8e0205 */
[----:B------:R-:W-:Y:S01]  /*fcd0*/  IMAD.WIDE.U32 R4, R4, UR4, RZ ;  /* 0x0000000404047c25 */ /* 0x000fe2000f8e00ff */
[----:B------:R-:W-:-:S03]  /*fce0*/  ULDC.64 UR4, c[0x0][0xb38] ;  /* 0x0002ce0000047ab9 */ /* 0x000fc60000000a00 */
[----:B------:R-:W-:Y:S01]  /*fcf0*/  IMAD.IADD R5, R5, 0x1, R6 ;  /* 0x0000000105057824 */ /* 0x000fe200078e0206 */
[----:B------:R-:W-:Y:S01]  /*fd00*/  SHF.R.S32.HI R6, RZ, 0x1f, R213 ;  /* 0x0000001fff067819 */ /* 0x000fe200000114d5 */
[----:B------:R-:W-:-:S04]  /*fd10*/  IMAD.WIDE.U32 R4, R211, UR4, R4 ;  /* 0x00000004d3047c25 */ /* 0x000fc8000f8e0004 */
[----:B------:R-:W-:Y:S01]  /*fd20*/  IMAD R5, R211, UR5, R5 ;  /* 0x00000005d3057c24 */ /* 0x000fe2000f8e0205 */
[----:B------:R-:W-:Y:S02]  /*fd30*/  ULDC.64 UR4, c[0x0][0xb40] ;  /* 0x0002d00000047ab9 */ /* 0x000fe40000000a00 */
[----:B------:R-:W-:Y:S02]  /*fd40*/  IMAD R6, R6, UR4, RZ ;  /* 0x0000000406067c24 */ /* 0x000fe4000f8e02ff */
[----:B------:R-:W-:-:S04]  /*fd50*/  IMAD.WIDE.U32 R4, R213, UR4, R4 ;  /* 0x00000004d5047c25 */ /* 0x000fc8000f8e0004 */
[----:B------:R-:W-:Y:S01]  /*fd60*/  IMAD R7, R213, UR5, R6 ;  /* 0x00000005d5077c24 */ /* 0x000fe2000f8e0206 */
[----:B------:R-:W-:Y:S01]  /*fd70*/  ULDC.64 UR4, c[0x0][0xb48] ;  /* 0x0002d20000047ab9 */ /* 0x000fe20000000a00 */
[----:B------:R-:W-:Y:S02]  /*fd80*/  IMAD.MOV R6, RZ, RZ, -R3 ;  /* 0x000000ffff067224 */ /* 0x000fe400078e0a03 */
[----:B------:R-:W-:Y:S01]  /*fd90*/  IMAD.IADD R5, R5, 0x1, R7 ;  /* 0x0000000105057824 */ /* 0x000fe200078e0207 */
[----:B------:R-:W-:Y:S01]  /*fda0*/  SHF.R.S32.HI R7, RZ, 0x1f, R3 ;  /* 0x0000001fff077819 */ /* 0x000fe20000011403 */
[----:B------:R-:W-:Y:S02]  /*fdb0*/  IMAD R6, R157, R6, R14 ;  /* 0x000000069d067224 */ /* 0x000fe400078e020e */
[----:B------:R-:W-:-:S04]  /*fdc0*/  IMAD.WIDE.U32 R4, R219, UR4, R4 ;  /* 0x00000004db047c25 */ /* 0x000fc8000f8e0004 */
[----:B------:R-:W-:Y:S01]  /*fdd0*/  IMAD R5, R219, UR5, R5 ;  /* 0x00000005db057c24 */ /* 0x000fe2000f8e0205 */
[----:B------:R-:W-:Y:S02]  /*fde0*/  ULDC.64 UR4, c[0x0][0xb30] ;  /* 0x0002cc0000047ab9 */ /* 0x000fe40000000a00 */
[----:B------:R-:W-:Y:S02]  /*fdf0*/  IMAD R8, R7, UR4, RZ ;  /* 0x0000000407087c24 */ /* 0x000fe4000f8e02ff */
[----:B------:R-:W-:-:S04]  /*fe00*/  IMAD.WIDE.U32 R4, R3, UR4, R4 ;  /* 0x0000000403047c25 */ /* 0x000fc8000f8e0004 */
[----:B------:R-:W-:Y:S01]  /*fe10*/  IMAD R7, R3, UR5, R8 ;  /* 0x0000000503077c24 */ /* 0x000fe2000f8e0208 */
[----:B------:R-:W-:Y:S01]  /*fe20*/  ULDC.64 UR4, c[0x0][0xb28] ;  /* 0x0002ca0000047ab9 */ /* 0x000fe20000000a00 */
[----:B------:R-:W-:Y:S02]  /*fe30*/  VIADD R3, R19, 0x22820 ;  /* 0x0002282013037836 */ /* 0x000fe40000000000 */
[----:B------:R-:W-:-:S03]  /*fe40*/  IMAD.IADD R5, R5, 0x1, R7 ;  /* 0x0000000105057824 */ /* 0x000fc600078e0207 */
[----:B------:R-:W-:Y:S01]  /*fe50*/  PRMT R3, RZ, 0x654, R3 ;  /* 0x00000654ff037816 */ /* 0x000fe20000000003 */
[----:B------:R-:W-:-:S03]  /*fe60*/  IMAD.WIDE.U32 R4, R6, UR4, R4 ;  /* 0x0000000406047c25 */ /* 0x000fc6000f8e0004 */
[----:B------:R0:W-:Y:S02]  /*fe70*/  SYNCS.ARRIVE.TRANS64.RED.A1T0 RZ, [R3+URZ], RZ ;  /* 0x000000ff03ff79a7 */ /* 0x0001e4000810043f */
[----:B0-----:R-:W-:-:S05]  /*fe80*/  SHF.R.S32.HI R3, RZ, 0x1f, R6 ;  /* 0x0000001fff037819 */ /* 0x001fca0000011406 */
[----:B------:R-:W-:-:S04]  /*fe90*/  IMAD R3, R3, UR4, RZ ;  /* 0x0000000403037c24 */ /* 0x000fc8000f8e02ff */
[----:B------:R-:W-:Y:S01]  /*fea0*/  IMAD R7, R6, UR5, R3 ;  /* 0x0000000506077c24 */ /* 0x000fe2000f8e0203 */
[----:B------:R-:W-:Y:S02]  /*feb0*/  ULDC.64 UR4, c[0x0][0xb00] ;  /* 0x0002c00000047ab9 */ /* 0x000fe40000000a00 */
[----:B------:R-:W-:Y:S01]  /*fec0*/  LEA R3, P0, R4, UR4, 0x2 ;  /* 0x0000000404037c11 */ /* 0x000fe2000f8010ff */
[----:B------:R-:W-:Y:S01]  /*fed0*/  IMAD.IADD R5, R5, 0x1, R7 ;  /* 0x0000000105057824 */ /* 0x000fe200078e0207 */
[----:B------:R-:W-:-:S04]  /*fee0*/  UMOV UR4, 0xffffffff ;  /* 0xffffffff00047882 */ /* 0x000fc80000000000 */
[----:B------:R-:W-:Y:S01]  /*fef0*/  LEA.HI.X R8, R4, UR5, R5, 0x2, P0 ;  /* 0x0000000504087c11 */ /* 0x000fe200080f1405 */
[----:B------:R-:W-:Y:S06]  /*ff00*/  BRA.DIV UR4, `(.L_x_9765) ;  /* 0x000000b204487947 */ /* 0x000fec000b800000 */
[----:B------:R0:W1:Y:S04]  /*ff10*/  SHFL.IDX PT, R9, R8, RZ, 0x1c1f ;  /* 0x001c1fff08097589 */ /* 0x00006800000e0000 */
[----:B------:R0:W2:Y:S02]  /*ff20*/  SHFL.IDX PT, R11, R3, RZ, 0x1c1f ;  /* 0x001c1fff030b7589 */ /* 0x0000a400000e0000 */
.L_x_9981:
[----:B------:R-:W-:Y:S01]  /*ff30*/  ISETP.GE.AND P0, PT, R21, R0, PT ;  /* 0x000000001500720c */ /* 0x000fe20003f06270 */
[----:B------:R-:W-:-:S12]  /*ff40*/  BSSY B1, `(.L_x_9766) ;  /* 0x00000c9000017945 */ /* 0x000fd80003800000 */
[----:B------:R-:W-:Y:S05]  /*ff50*/  @P0 BRA `(.L_x_9767) ;  /* 0x0000000c001c0947 */ /* 0x000fea0003800000 */
[----:B------:R-:W-:Y:S01]  /*ff60*/  ULDC UR4, c[0x0][0xac8] ;  /* 0x0002b20000047ab9 */ /* 0x000fe20000000800 */
[C---:B------:R-:W-:Y:S01]  /*ff70*/  VIADD R12, R224.reuse, 0x8 ;  /* 0x00000008e00c7836 */ /* 0x040fe20000000000 */
[C---:B------:R-:W-:Y:S01]  /*ff80*/  ISETP.GE.AND P0, PT, R224.reuse, UR4, PT ;  /* 0x00000004e0007c0c */ /* 0x040fe2000bf06270 */
[C---:B------:R-:W-:Y:S02]  /*ff90*/  VIADD R7, R224.reuse, 0x10 ;  /* 0x00000010e0077836 */ /* 0x040fe40000000000 */
[----:B------:R-:W-:Y:S01]  /*ffa0*/  VIADD R13, R224, 0x8 ;  /* 0x00000008e00d7836 */ /* 0x000fe20000000000 */
[----:B------:R-:W-:Y:S01]  /*ffb0*/  ISETP.GE.AND P1, PT, R12, UR4, PT ;  /* 0x000000040c007c0c */ /* 0x000fe2000bf26270 */
[C---:B------:R-:W-:Y:S02]  /*ffc0*/  VIADD R6, R224.reuse, 0x18 ;  /* 0x00000018e0067836 */ /* 0x040fe40000000000 */
[C---:B------:R-:W-:Y:S01]  /*ffd0*/  VIADD R20, R224.reuse, 0x40 ;  /* 0x00000040e0147836 */ /* 0x040fe20000000000 */
[----:B------:R-:W-:Y:S01]  /*ffe0*/  SHF.R.S32.HI R13, RZ, 0x1f, R13 ;  /* 0x0000001fff0d7819 */ /* 0x000fe2000001140d */
[----:B------:R-:W-:-:S02]  /*fff0*/  VIADD R15, R224, 0x38 ;  /* 0x00000038e00f7836 */ /* 0x000fc40000000000 */
[C---:B------:R-:W-:Y:S02]  /*10000*/  VIADD R14, R224.reuse, 0x50 ;  /* 0x00000050e00e7836 */ /* 0x040fe40000000000 */
[----:B--2---:R-:W-:Y:S01]  /*10010*/  @!P0 IMAD.MOV.U32 R4, RZ, RZ, R11 ;  /* 0x000000ffff048224 */ /* 0x004fe200078e000b */
[----:B------:R-:W-:Y:S01]  /*10020*/  SHF.R.S32.HI R15, RZ, 0x1f, R15 ;  /* 0x0000001fff0f7819 */ /* 0x000fe2000001140f */
[----:B-1----:R-:W-:Y:S02]  /*10030*/  @!P0 IMAD.MOV.U32 R5, RZ, RZ, R9 ;  /* 0x000000ffff058224 */ /* 0x002fe400078e0009 */
[C---:B------:R-:W-:Y:S02]  /*10040*/  VIADD R21, R224.reuse, 0x40 ;  /* 0x00000040e0157836 */ /* 0x040fe40000000000 */
[----:B------:R-:W-:-:S03]  /*10050*/  @!P0 IMAD.WIDE R4, R224, 0x4, R4 ;  /* 0x00000004e0048825 */ /* 0x000fc600078e0204 */
[----:B------:R-:W-:Y:S02]  /*10060*/  SHF.R.S32.HI R21, RZ, 0x1f, R21 ;  /* 0x0000001fff157819 */ /* 0x000fe40000011415 */
[----:B------:R1:W-:Y:S01]  /*10070*/  @!P0 ST.E.64 desc[UR40][R4.64], R24 ;  /* 0x0000001804008985 */ /* 0x0003e2000c101b28 */
[----:B------:R-:W-:Y:S02]  /*10080*/  ISETP.GE.AND P0, PT, R7, UR4, PT ;  /* 0x0000000407007c0c */ /* 0x000fe4000bf06270 */
[----:B-1----:R-:W-:-:S04]  /*10090*/  @!P1 LEA R4, P2, R12, R11, 0x2 ;  /* 0x0000000b0c049211 */ /* 0x002fc800078410ff */
[----:B------:R-:W-:Y:S01]  /*100a0*/  @!P1 LEA.HI.X R5, R12, R9, R13, 0x2, P2 ;  /* 0x000000090c059211 */ /* 0x000fe200010f140d */
[C---:B------:R-:W-:Y:S01]  /*100b0*/  VIADD R12, R224.reuse, 0x20 ;  /* 0x00000020e00c7836 */ /* 0x040fe20000000000 */
[----:B------:R-:W-:-:S03]  /*100c0*/  IADD3 R13, R224, 0x10, RZ ;  /* 0x00000010e00d7810 */ /* 0x000fc60007ffe0ff */
[----:B------:R1:W-:Y:S01]  /*100d0*/  @!P1 ST.E.64 desc[UR40][R4.64], R28 ;  /* 0x0000001c04009985 */ /* 0x0003e2000c101b28 */
[----:B------:R-:W-:Y:S02]  /*100e0*/  SHF.R.S32.HI R13, RZ, 0x1f, R13 ;  /* 0x0000001fff0d7819 */ /* 0x000fe4000001140d */
[----:B------:R-:W-:Y:S02]  /*100f0*/  ISETP.GE.AND P1, PT, R6, UR4, PT ;  /* 0x0000000406007c0c */ /* 0x000fe4000bf26270 */
[----:B-1----:R-:W-:-:S04]  /*10100*/  @!P0 LEA R4, P2, R7, R11, 0x2 ;  /* 0x0000000b07048211 */ /* 0x002fc800078410ff */
[----:B------:R-:W-:Y:S01]  /*10110*/  @!P0 LEA.HI.X R5, R7, R9, R13, 0x2, P2 ;  /* 0x0000000907058211 */ /* 0x000fe200010f140d */
[C---:B------:R-:W-:Y:S02]  /*10120*/  VIADD R13, R224.reuse, 0x18 ;  /* 0x00000018e00d7836 */ /* 0x040fe40000000000 */
[----:B------:R-:W-:Y:S02]  /*10130*/  VIADD R7, R224, 0x28 ;  /* 0x00000028e0077836 */ /* 0x000fe40000000000 */
[----:B------:R1:W-:Y:S01]  /*10140*/  @!P0 ST.E.64 desc[UR40][R4.64], R32 ;  /* 0x0000002004008985 */ /* 0x0003e2000c101b28 */
[----:B------:R-:W-:Y:S02]  /*10150*/  ISETP.GE.AND P0, PT, R12, UR4, PT ;  /* 0x000000040c007c0c */ /* 0x000fe4000bf06270 */
[----:B------:R-:W-:Y:S02]  /*10160*/  SHF.R.S32.HI R13, RZ, 0x1f, R13 ;  /* 0x0000001fff0d7819 */ /* 0x000fe4000001140d */
[----:B-1----:R-:W-:-:S04]  /*10170*/  @!P1 LEA R4, P2, R6, R11, 0x2 ;  /* 0x0000000b06049211 */ /* 0x002fc800078410ff */
[----:B------:R-:W-:Y:S01]  /*10180*/  @!P1 LEA.HI.X R5, R6, R9, R13, 0x2, P2 ;  /* 0x0000000906059211 */ /* 0x000fe200010f140d */
[C---:B------:R-:W-:Y:S01]  /*10190*/  VIADD R13, R224.reuse, 0x20 ;  /* 0x00000020e00d7836 */ /* 0x040fe20000000000 */
[----:B------:R-:W-:Y:S01]  /*101a0*/  ISETP.GE.AND P2, PT, R7, UR4, PT ;  /* 0x0000000407007c0c */ /* 0x000fe2000bf46270 */
[----:B------:R-:W-:Y:S02]  /*101b0*/  VIADD R6, R224, 0x30 ;  /* 0x00000030e0067836 */ /* 0x000fe40000000000 */
        /* <DEDUP_REMOVED lines=8> */
[----:B------:R-:W-:Y:S02]  /*10240*/  SHF.R.S32.HI R13, RZ, 0x1f, R13 ;  /* 0x0000001fff0d7819 */ /* 0x000fe4000001140d */
[----:B------:R-:W-:Y:S02]  /*10250*/  ISETP.GE.AND P1, PT, R12, UR4, PT ;  /* 0x000000040c007c0c */ /* 0x000fe4000bf26270 */
[----:B-1----:R-:W-:-:S04]  /*10260*/  @!P2 LEA R4, P0, R7, R11, 0x2 ;  /* 0x0000000b0704a211 */ /* 0x002fc800078010ff */
[----:B------:R-:W-:Y:S01]  /*10270*/  @!P2 LEA.HI.X R5, R7, R9, R13, 0x2, P0 ;  /* 0x000000090705a211 */ /* 0x000fe200000f140d */
[----:B------:R-:W-:Y:S01]  /*10280*/  VIADD R7, R224, 0x30 ;  /* 0x00000030e0077836 */ /* 0x000fe20000000000 */
[----:B------:R-:W-:Y:S01]  /*10290*/  ISETP.GE.AND P0, PT, R20, UR4, PT ;  /* 0x0000000414007c0c */ /* 0x000fe2000bf06270 */
[----:B------:R-:W-:Y:S02]  /*102a0*/  VIADD R13, R224, 0x48 ;  /* 0x00000048e00d7836 */ /* 0x000fe40000000000 */
[----:B------:R1:W-:Y:S01]  /*102b0*/  @!P2 ST.E.64 desc[UR40][R4.64], R44 ;  /* 0x0000002c0400a985 */ /* 0x0003e2000c101b28 */
[----:B------:R-:W-:Y:S02]  /*102c0*/  SHF.R.S32.HI R7, RZ, 0x1f, R7 ;  /* 0x0000001fff077819 */ /* 0x000fe40000011407 */
[----:B-1----:R-:W-:-:S04]  /*102d0*/  @!P3 LEA R4, P2, R6, R11, 0x2 ;  /* 0x0000000b0604b211 */ /* 0x002fc800078410ff */
[----:B------:R-:W-:Y:S02]  /*102e0*/  @!P3 LEA.HI.X R5, R6, R9, R7, 0x2, P2 ;  /* 0x000000090605b211 */ /* 0x000fe400010f1407 */
[----:B------:R-:W-:Y:S02]  /*102f0*/  ISETP.GE.AND P2, PT, R13, UR4, PT ;  /* 0x000000040d007c0c */ /* 0x000fe4000bf46270 */
[----:B------:R-:W-:Y:S01]  /*10300*/  @!P1 LEA R6, P4, R12, R11, 0x2 ;  /* 0x0000000b0c069211 */ /* 0x000fe200078810ff */
[----:B------:R1:W-:Y:S01]  /*10310*/  @!P3 ST.E.64 desc[UR40][R4.64], R48 ;  /* 0x000000300400b985 */ /* 0x0003e2000c101b28 */
[----:B------:R-:W-:Y:S02]  /*10320*/  ISETP.GE.AND P3, PT, R14, UR4, PT ;  /* 0x000000040e007c0c */ /* 0x000fe4000bf66270 */
[----:B------:R-:W-:Y:S01]  /*10330*/  @!P1 LEA.HI.X R7, R12, R9, R15, 0x2, P4 ;  /* 0x000000090c079211 */ /* 0x000fe200020f140f */
[C---:B------:R-:W-:Y:S02]  /*10340*/  VIADD R12, R224.reuse, 0x58 ;  /* 0x00000058e00c7836 */ /* 0x040fe40000000000 */
[----:B------:R-:W-:-:S02]  /*10350*/  VIADD R15, R224, 0x48 ;  /* 0x00000048e00f7836 */ /* 0x000fc40000000000 */
[----:B------:R2:W-:Y:S01]  /*10360*/  @!P1 ST.E.64 desc[UR40][R6.64], R52 ;  /* 0x0000003406009985 */ /* 0x0005e2000c101b28 */
[----:B------:R-:W-:Y:S02]  /*10370*/  ISETP.GE.AND P1, PT, R12, UR4, PT ;  /* 0x000000040c007c0c */ /* 0x000fe4000bf26270 */
[----:B------:R-:W-:Y:S02]  /*10380*/  SHF.R.S32.HI R15, RZ, 0x1f, R15 ;  /* 0x0000001fff0f7819 */ /* 0x000fe4000001140f */
[----:B-1----:R-:W-:-:S04]  /*10390*/  @!P0 LEA R4, P4, R20, R11, 0x2 ;  /* 0x0000000b14048211 */ /* 0x002fc800078810ff */
[----:B------:R-:W-:Y:S01]  /*103a0*/  @!P0 LEA.HI.X R5, R20, R9, R21, 0x2, P4 ;  /* 0x0000000914058211 */ /* 0x000fe200020f1415 */
[C---:B------:R-:W-:Y:S02]  /*103b0*/  VIADD R20, R224.reuse, 0x60 ;  /* 0x00000060e0147836 */ /* 0x040fe40000000000 */
[----:B------:R-:W-:Y:S01]  /*103c0*/  VIADD R21, R224, 0x50 ;  /* 0x00000050e0157836 */ /* 0x000fe20000000000 */
[C---:B--2---:R-:W-:Y:S01]  /*103d0*/  @!P2 LEA R6, P5, R13.reuse, R11, 0x2 ;  /* 0x0000000b0d06a211 */ /* 0x044fe200078a10ff */
[----:B------:R1:W-:Y:S01]  /*103e0*/  @!P0 ST.E.64 desc[UR40][R4.64], R56 ;  /* 0x0000003804008985 */ /* 0x0003e2000c101b28 */
[----:B------:R-:W-:Y:S02]  /*103f0*/  ISETP.GE.AND P0, PT, R20, UR4, PT ;  /* 0x0000000414007c0c */ /* 0x000fe4000bf06270 */
[----:B------:R-:W-:Y:S01]  /*10400*/  @!P2 LEA.HI.X R7, R13, R9, R15, 0x2, P5 ;  /* 0x000000090d07a211 */ /* 0x000fe200028f140f */
[C---:B------:R-:W-:Y:S01]  /*10410*/  VIADD R13, R224.reuse, 0x68 ;  /* 0x00000068e00d7836 */ /* 0x040fe20000000000 */
[----:B------:R-:W-:Y:S01]  /*10420*/  SHF.R.S32.HI R21, RZ, 0x1f, R21 ;  /* 0x0000001fff157819 */ /* 0x000fe20000011415 */
        /* <DEDUP_REMOVED lines=8> */
[----:B--2---:R-:W-:Y:S01]  /*104b0*/  @!P1 LEA R6, P5, R12, R11, 0x2 ;  /* 0x0000000b0c069211 */ /* 0x004fe200078a10ff */
        /* <DEDUP_REMOVED lines=11> */
[C---:B------:R-:W-:Y:S01]  /*10570*/  VIADD R21, R224.reuse, 0x70 ;  /* 0x00000070e0157836 */ /* 0x040fe20000000000 */
[----:B------:R-:W-:Y:S02]  /*10580*/  IADD3 R20, R224, 0x80, RZ ;  /* 0x00000080e0147810 */ /* 0x000fe40007ffe0ff */
        /* <DEDUP_REMOVED lines=22> */
[----:B------:R-:W-:Y:S02]  /*106f0*/  SHF.R.S32.HI R15, RZ, 0x1f, R15 ;  /* 0x0000001fff0f7819 */ /* 0x000fe4000001140f */
[----:B------:R-:W-:Y:S02]  /*10700*/  ISETP.GE.AND P1, PT, R12, UR4, PT ;  /* 0x000000040c007c0c */ /* 0x000fe4000bf26270 */
[----:B-1----:R-:W-:-:S04]  /*10710*/  @!P0 LEA R4, P4, R20, R11, 0x2 ;  /* 0x0000000b14048211 */ /* 0x002fc800078810ff */
[----:B------:R-:W-:Y:S02]  /*10720*/  @!P0 LEA.HI.X R5, R20, R9, R21, 0x2, P4 ;  /* 0x0000000914058211 */ /* 0x000fe400020f1415 */
[----:B------:R-:W-:Y:S02]  /*10730*/  SHF.R.S32.HI R21, RZ, 0x1f, R226 ;  /* 0x0000001fff157819 */ /* 0x000fe400000114e2 */
        /* <DEDUP_REMOVED lines=9> */
[----:B------:R-:W-:Y:S02]  /*107d0*/  SHF.R.S32.HI R13, RZ, 0x1f, R13 ;  /* 0x0000001fff0d7819 */ /* 0x000fe4000001140d */
[----:B------:R-:W-:Y:S02]  /*107e0*/  ISETP.GE.AND P2, PT, R236, UR4, PT ;  /* 0x00000004ec007c0c */ /* 0x000fe4000bf46270 */
[----:B-1----:R-:W-:-:S04]  /*107f0*/  @!P3 LEA R4, P4, R14, R11, 0x2 ;  /* 0x0000000b0e04b211 */ /* 0x002fc800078810ff */
[----:B------:R-:W-:Y:S02]  /*10800*/  @!P3 LEA.HI.X R5, R14, R9, R15, 0x2, P4 ;  /* 0x000000090e05b211 */ /* 0x000fe400020f140f */
[----:B------:R-:W-:Y:S02]  /*10810*/  ISETP.GE.AND P4, PT, R235, UR4, PT ;  /* 0x00000004eb007c0c */ /* 0x000fe4000bf86270 */
[C---:B--2---:R-:W-:Y:S01]  /*10820*/  @!P1 LEA R6, P5, R12.reuse, R11, 0x2 ;  /* 0x0000000b0c069211 */ /* 0x044fe200078a10ff */
[----:B------:R1:W-:Y:S01]  /*10830*/  @!P3 ST.E.64 desc[UR40][R4.64], R96 ;  /* 0x000000600400b985 */ /* 0x0003e2000c101b28 */
[----:B------:R-:W-:Y:S02]  /*10840*/  SHF.R.S32.HI R15, RZ, 0x1f, R232 ;  /* 0x0000001fff0f7819 */ /* 0x000fe400000114e8 */
[----:B------:R-:W-:Y:S02]  /*10850*/  @!P1 LEA.HI.X R7, R12, R9, R13, 0x2, P5 ;  /* 0x000000090c079211 */ /* 0x000fe400028f140d */
[----:B------:R-:W-:-:S02]  /*10860*/  SHF.R.S32.HI R13, RZ, 0x1f, R237 ;  /* 0x0000001fff0d7819 */ /* 0x000fc400000114ed */
[----:B------:R-:W-:Y:S01]  /*10870*/  SHF.R.S32.HI R12, RZ, 0x1f, R236 ;  /* 0x0000001fff0c7819 */ /* 0x000fe200000114ec */
[----:B------:R2:W-:Y:S01]  /*10880*/  @!P1 ST.E.64 desc[UR40][R6.64], R100 ;  /* 0x0000006406009985 */ /* 0x0005e2000c101b28 */
[----:B------:R-:W-:Y:S02]  /*10890*/  ISETP.GE.AND P1, PT, R234, UR4, PT ;  /* 0x00000004ea007c0c */ /* 0x000fe4000bf26270 */
[----:B------:R-:W-:Y:S02]  /*108a0*/  SHF.R.S32.HI R14, RZ, 0x1f, R231 ;  /* 0x0000001fff0e7819 */ /* 0x000fe400000114e7 */
[----:B-1----:R-:W-:-:S04]  /*108b0*/  @!P0 LEA R4, P3, R237, R11, 0x2 ;  /* 0x0000000bed048211 */ /* 0x002fc800078610ff */
[----:B------:R-:W-:Y:S02]  /*108c0*/  @!P0 LEA.HI.X R5, R237, R9, R13, 0x2, P3 ;  /* 0x00000009ed058211 */ /* 0x000fe400018f140d */
[----:B------:R-:W-:Y:S02]  /*108d0*/  SHF.R.S32.HI R13, RZ, 0x1f, R235 ;  /* 0x0000001fff0d7819 */ /* 0x000fe400000114eb */
[C---:B--2---:R-:W-:Y:S01]  /*108e0*/  @!P2 LEA R6, P5, R236.reuse, R11, 0x2 ;  /* 0x0000000bec06a211 */ /* 0x044fe200078a10ff */
[----:B------:R1:W-:Y:S01]  /*108f0*/  @!P0 ST.E.64 desc[UR40][R4.64], R104 ;  /* 0x0000006804008985 */ /* 0x0003e2000c101b28 */
[----:B------:R-:W-:Y:S02]  /*10900*/  ISETP.GE.AND P0, PT, R233, UR4, PT ;  /* 0x00000004e9007c0c */ /* 0x000fe4000bf06270 */
[----:B------:R-:W-:Y:S02]  /*10910*/  @!P2 LEA.HI.X R7, R236, R9, R12, 0x2, P5 ;  /* 0x00000009ec07a211 */ /* 0x000fe400028f140c */
[----:B------:R-:W-:-:S03]  /*10920*/  SHF.R.S32.HI R12, RZ, 0x1f, R234 ;  /* 0x0000001fff0c7819 */ /* 0x000fc600000114ea */
[----:B------:R2:W-:Y:S01]  /*10930*/  @!P2 ST.E.64 desc[UR40][R6.64], R108 ;  /* 0x0000006c0600a985 */ /* 0x0005e2000c101b28 */
[----:B------:R-:W-:Y:S02]  /*10940*/  ISETP.GE.AND P2, PT, R232, UR4, PT ;  /* 0x00000004e8007c0c */ /* 0x000fe4000bf46270 */
[----:B-1----:R-:W-:-:S04]  /*10950*/  @!P4 LEA R4, P3, R235, R11, 0x2 ;  /* 0x0000000beb04c211 */ /* 0x002fc800078610ff */
[----:B------:R-:W-:Y:S02]  /*10960*/  @!P4 LEA.HI.X R5, R235, R9, R13, 0x2, P3 ;  /* 0x00000009eb05c211 */ /* 0x000fe400018f140d */
[----:B------:R-:W-:Y:S02]  /*10970*/  ISETP.GE.AND P3, PT, R231, UR4, PT ;  /* 0x00000004e7007c0c */ /* 0x000fe4000bf66270 */
[C---:B--2---:R-:W-:Y:S01]  /*10980*/  @!P1 LEA R6, P5, R234.reuse, R11, 0x2 ;  /* 0x0000000bea069211 */ /* 0x044fe200078a10ff */
[----:B------:R1:W-:Y:S03]  /*10990*/  @!P4 ST.E.64 desc[UR40][R4.64], R112 ;  /* 0x000000700400c985 */ /* 0x0003e6000c101b28 */
[----:B------:R-:W-:Y:S02]  /*109a0*/  @!P1 LEA.HI.X R7, R234, R9, R12, 0x2, P5 ;  /* 0x00000009ea079211 */ /* 0x000fe400028f140c */
[----:B------:R-:W-:-:S03]  /*109b0*/  SHF.R.S32.HI R12, RZ, 0x1f, R233 ;  /* 0x0000001fff0c7819 */ /* 0x000fc600000114e9 */
[----:B------:R2:W-:Y:S01]  /*109c0*/  @!P1 ST.E.64 desc[UR40][R6.64], R116 ;  /* 0x0000007406009985 */ /* 0x0005e2000c101b28 */
[----:B------:R-:W-:Y:S02]  /*109d0*/  ISETP.GE.AND P1, PT, R230, UR4, PT ;  /* 0x00000004e6007c0c */ /* 0x000fe4000bf26270 */
[----:B-1----:R-:W-:-:S04]  /*109e0*/  @!P0 LEA R4, P4, R233, R11, 0x2 ;  /* 0x0000000be9048211 */ /* 0x002fc800078810ff */
[----:B------:R-:W-:Y:S02]  /*109f0*/  @!P0 LEA.HI.X R5, R233, R9, R12, 0x2, P4 ;  /* 0x00000009e9058211 */ /* 0x000fe400020f140c */
[-C--:B------:R-:W-:Y:S02]  /*10a00*/  @!P3 LEA R12, P4, R231, R11.reuse, 0x2 ;  /* 0x0000000be70cb211 */ /* 0x080fe400078810ff */
[C---:B--2---:R-:W-:Y:S01]  /*10a10*/  @!P2 LEA R6, P5, R232.reuse, R11, 0x2 ;  /* 0x0000000be806a211 */ /* 0x044fe200078a10ff */
[----:B------:R1:W-:Y:S01]  /*10a20*/  @!P0 ST.E.64 desc[UR40][R4.64], R120 ;  /* 0x0000007804008985 */ /* 0x0003e2000c101b28 */
[----:B------:R-:W-:Y:S02]  /*10a30*/  ISETP.GE.AND P0, PT, R229, UR4, PT ;  /* 0x00000004e5007c0c */ /* 0x000fe4000bf06270 */
[-C--:B------:R-:W-:Y:S02]  /*10a40*/  @!P2 LEA.HI.X R7, R232, R9.reuse, R15, 0x2, P5 ;  /* 0x00000009e807a211 */ /* 0x080fe400028f140f */
[----:B------:R-:W-:-:S02]  /*10a50*/  @!P3 LEA.HI.X R13, R231, R9, R14, 0x2, P4 ;  /* 0x00000009e70db211 */ /* 0x000fc400020f140e */
[----:B------:R-:W-:Y:S01]  /*10a60*/  ISETP.GE.AND P4, PT, R228, UR4, PT ;  /* 0x00000004e4007c0c */ /* 0x000fe2000bf86270 */
[----:B------:R2:W-:Y:S01]  /*10a70*/  @!P2 ST.E.64 desc[UR40][R6.64], R124 ;  /* 0x0000007c0600a985 */ /* 0x0005e2000c101b28 */
[----:B------:R-:W-:Y:S02]  /*10a80*/  SHF.R.S32.HI R14, RZ, 0x1f, R230 ;  /* 0x0000001fff0e7819 */ /* 0x000fe400000114e6 */
[----:B------:R-:W-:Y:S01]  /*10a90*/  ISETP.GE.AND P2, PT, R226, UR4, PT ;  /* 0x00000004e2007c0c */ /* 0x000fe2000bf46270 */
[----:B------:R3:W-:Y:S01]  /*10aa0*/  @!P3 ST.E.64 desc[UR40][R12.64], R128 ;  /* 0x000000800c00b985 */ /* 0x0007e2000c101b28 */
[----:B------:R-:W-:Y:S02]  /*10ab0*/  ISETP.GE.AND P3, PT, R225, UR4, PT ;  /* 0x00000004e1007c0c */ /* 0x000fe4000bf66270 */
[----:B-1----:R-:W-:-:S04]  /*10ac0*/  @!P1 LEA R4, P5, R230, R11, 0x2 ;  /* 0x0000000be6049211 */ /* 0x002fc800078a10ff */
[----:B------:R-:W-:Y:S02]  /*10ad0*/  @!P1 LEA.HI.X R5, R230, R9, R14, 0x2, P5 ;  /* 0x00000009e6059211 */ /* 0x000fe400028f140e */
[----:B------:R-:W-:Y:S02]  /*10ae0*/  SHF.R.S32.HI R14, RZ, 0x1f, R229 ;  /* 0x0000001fff0e7819 */ /* 0x000fe400000114e5 */
[CC--:B--2---:R-:W-:Y:S01]  /*10af0*/  @!P0 LEA R6, P5, R229.reuse, R11.reuse, 0x2 ;  /* 0x0000000be5068211 */ /* 0x0c4fe200078a10ff */
[----:B------:R1:W-:Y:S01]  /*10b00*/  @!P1 ST.E.64 desc[UR40][R4.64], R132 ;  /* 0x0000008404009985 */ /* 0x0003e2000c101b28 */
[----:B---3--:R-:W-:Y:S02]  /*10b10*/  @!P4 LEA R12, P1, R228, R11, 0x2 ;  /* 0x0000000be40cc211 */ /* 0x008fe400078210ff */
[----:B------:R-:W-:Y:S02]  /*10b20*/  @!P0 LEA.HI.X R7, R229, R9, R14, 0x2, P5 ;  /* 0x00000009e5078211 */ /* 0x000fe400028f140e */
[----:B------:R-:W-:-:S03]  /*10b30*/  SHF.R.S32.HI R14, RZ, 0x1f, R228 ;  /* 0x0000001fff0e7819 */ /* 0x000fc600000114e4 */
[----:B------:R3:W-:Y:S01]  /*10b40*/  @!P0 ST.E.64 desc[UR40][R6.64], R136 ;  /* 0x0000008806008985 */ /* 0x0007e2000c101b28 */
[----:B------:R-:W-:Y:S02]  /*10b50*/  @!P4 LEA.HI.X R13, R228, R9, R14, 0x2, P1 ;  /* 0x00000009e40dc211 */ /* 0x000fe400008f140e */
[CC--:B------:R-:W-:Y:S02]  /*10b60*/  @!P3 LEA R14, P1, R225.reuse, R11.reuse, 0x2 ;  /* 0x0000000be10eb211 */ /* 0x0c0fe400078210ff */
[C---:B-1----:R-:W-:Y:S01]  /*10b70*/  @!P2 LEA R4, P5, R226.reuse, R11, 0x2 ;  /* 0x0000000be204a211 */ /* 0x042fe200078a10ff */
[----:B------:R3:W-:Y:S01]  /*10b80*/  @!P4 ST.E.64 desc[UR40][R12.64], R140 ;  /* 0x0000008c0c00c985 */ /* 0x0007e2000c101b28 */
[-C--:B------:R-:W-:Y:S02]  /*10b90*/  @!P3 LEA.HI.X R15, R225, R9.reuse, R20, 0x2, P1 ;  /* 0x00000009e10fb211 */ /* 0x080fe400008f1414 */
[----:B------:R-:W-:-:S05]  /*10ba0*/  @!P2 LEA.HI.X R5, R226, R9, R21, 0x2, P5 ;  /* 0x00000009e205a211 */ /* 0x000fca00028f1415 */
[----:B------:R3:W-:Y:S04]  /*10bb0*/  @!P2 ST.E.64 desc[UR40][R4.64], R144 ;  /* 0x000000900400a985 */ /* 0x0007e8000c101b28 */
[----:B------:R3:W-:Y:S02]  /*10bc0*/  @!P3 ST.E.64 desc[UR40][R14.64], R148 ;  /* 0x000000940e00b985 */ /* 0x0007e4000c101b28 */
.L_x_9767:
[----:B------:R-:W-:Y:S05]  /*10bd0*/  BSYNC B1 ;  /* 0x0000000000017941 */ /* 0x000fea0003800000 */
.L_x_9766:
[----:B------:R-:W-:-:S03]  /*10be0*/  UMOV UR4, 0xffffffff ;  /* 0xffffffff00047882 */ /* 0x000fc60000000000 */
[----:B------:R-:W-:Y:S05]  /*10bf0*/  BRA.DIV UR4, `(.L_x_9768) ;  /* 0x000000a604447947 */ /* 0x000fea000b800000 */
[----:B------:R4:W0:Y:S04]  /*10c00*/  SHFL.IDX PT, R20, R8, 0x1, 0x1c1f ;  /* 0x003c1f0008147f89 */ /* 0x00082800000e0000 */
[----:B---3--:R4:W3:Y:S02]  /*10c10*/  SHFL.IDX PT, R14, R3, 0x1, 0x1c1f ;  /* 0x003c1f00030e7f89 */ /* 0x0088e400000e0000 */
.L_x_9985:
[----:B------:R-:W-:-:S13]  /*10c20*/  ISETP.GE.AND P0, PT, R10, R0, PT ;  /* 0x000000000a00720c */ /* 0x000fda0003f06270 */
[----:B------:R-:W-:Y:S05]  /*10c30*/  @P0 BRA `(.L_x_9764) ;  /* 0x0000001800f80947 */ /* 0x000fea0003800000 */
[----:B------:R-:W-:Y:S01]  /*10c40*/  ULDC UR4, c[0x0][0xac8] ;  /* 0x0002b20000047ab9 */ /* 0x000fe20000000800 */
[C---:B-1----:R-:W-:Y:S01]  /*10c50*/  VIADD R9, R224.reuse, 0x8 ;  /* 0x00000008e0097836 */ /* 0x042fe20000000000 */
[C---:B------:R-:W-:Y:S01]  /*10c60*/  ISETP.GE.AND P2, PT, R224.reuse, UR4, PT ;  /* 0x00000004e0007c0c */ /* 0x040fe2000bf46270 */
[C---:B0---4-:R-:W-:Y:S02]  /*10c70*/  VIADD R3, R224.reuse, 0x10 ;  /* 0x00000010e0037836 */ /* 0x051fe40000000000 */
[C---:B------:R-:W-:Y:S01]  /*10c80*/  VIADD R12, R224.reuse, 0x18 ;  /* 0x00000018e00c7836 */ /* 0x040fe20000000000 */
[----:B------:R-:W-:Y:S01]  /*10c90*/  ISETP.GE.AND P3, PT, R9, UR4, PT ;  /* 0x0000000409007c0c */ /* 0x000fe2000bf66270 */
[C---:B------:R-:W-:Y:S01]  /*10ca0*/  VIADD R8, R224.reuse, 0x20 ;  /* 0x00000020e0087836 */ /* 0x040fe20000000000 */
[----:B------:R-:W-:Y:S01]  /*10cb0*/  ISETP.GE.AND P1, PT, R3, UR4, PT ;  /* 0x0000000403007c0c */ /* 0x000fe2000bf26270 */
[----:B------:R-:W-:Y:S01]  /*10cc0*/  VIADD R13, R224, 0x8 ;  /* 0x00000008e00d7836 */ /* 0x000fe20000000000 */
[----:B------:R-:W-:Y:S01]  /*10cd0*/  ISETP.GE.AND P0, PT, R12, UR4, PT ;  /* 0x000000040c007c0c */ /* 0x000fe2000bf06270 */
[----:B--2---:R-:W-:-:S02]  /*10ce0*/  VIADD R11, R224, 0x10 ;  /* 0x00000010e00b7836 */ /* 0x004fc40000000000 */
[C---:B------:R-:W-:Y:S01]  /*10cf0*/  VIADD R15, R224.reuse, 0x58 ;  /* 0x00000058e00f7836 */ /* 0x040fe20000000000 */
[----:B------:R-:W-:Y:S01]  /*10d00*/  SHF.R.S32.HI R13, RZ, 0x1f, R13 ;  /* 0x0000001fff0d7819 */ /* 0x000fe2000001140d */
[----:B---3--:R-:W-:Y:S01]  /*10d10*/  @!P2 IMAD.MOV.U32 R4, RZ, RZ, R14 ;  /* 0x000000ffff04a224 */ /* 0x008fe200078e000e */
[----:B------:R-:W-:Y:S01]  /*10d20*/  SHF.R.S32.HI R11, RZ, 0x1f, R11 ;  /* 0x0000001fff0b7819 */ /* 0x000fe2000001140b */
[----:B------:R-:W-:Y:S02]  /*10d30*/  @!P2 IMAD.MOV.U32 R5, RZ, RZ, R20 ;  /* 0x000000ffff05a224 */ /* 0x000fe400078e0014 */
[C---:B------:R-:W-:Y:S01]  /*10d40*/  @!P3 LEA R6, P4, R9.reuse, R14, 0x2 ;  /* 0x0000000e0906b211 */ /* 0x040fe200078810ff */
[C---:B------:R-:W-:Y:S02]  /*10d50*/  VIADD R24, R224.reuse, 0x68 ;  /* 0x00000068e0187836 */ /* 0x040fe40000000000 */
[----:B------:R-:W-:Y:S01]  /*10d60*/  @!P2 IMAD.WIDE R4, R224, 0x4, R4 ;  /* 0x00000004e004a825 */ /* 0x000fe200078e0204 */
[----:B------:R-:W-:-:S03]  /*10d70*/  @!P3 LEA.HI.X R7, R9, R20, R13, 0x2, P4 ;  /* 0x000000140907b211 */ /* 0x000fc600020f140d */
[----:B------:R-:W-:Y:S01]  /*10d80*/  VIADD R9, R224, 0x28 ;  /* 0x00000028e0097836 */ /* 0x000fe20000000000 */
[----:B------:R0:W-:Y:S01]  /*10d90*/  @!P2 ST.E.64 desc[UR40][R4.64], R26 ;  /* 0x0000001a0400a985 */ /* 0x0001e2000c101b28 */
[----:B------:R-:W-:Y:S01]  /*10da0*/  ISETP.GE.AND P2, PT, R8, UR4, PT ;  /* 0x0000000408007c0c */ /* 0x000fe2000bf46270 */
[C---:B------:R-:W-:Y:S02]  /*10db0*/  VIADD R13, R224.reuse, 0x18 ;  /* 0x00000018e00d7836 */ /* 0x040fe40000000000 */
[----:B------:R1:W-:Y:S01]  /*10dc0*/  @!P3 ST.E.64 desc[UR40][R6.64], R30 ;  /* 0x0000001e0600b985 */ /* 0x0003e2000c101b28 */
[----:B------:R-:W-:Y:S01]  /*10dd0*/  ISETP.GE.AND P3, PT, R9, UR4, PT ;  /* 0x0000000409007c0c */ /* 0x000fe2000bf66270 */
[C---:B------:R-:W-:Y:S01]  /*10de0*/  VIADD R21, R224.reuse, 0x58 ;  /* 0x00000058e0157836 */ /* 0x040fe20000000000 */
[----:B------:R-:W-:Y:S01]  /*10df0*/  SHF.R.S32.HI R13, RZ, 0x1f, R13 ;  /* 0x0000001fff0d7819 */ /* 0x000fe2000001140d */
[C---:B------:R-:W-:Y:S02]  /*10e00*/  VIADD R28, R224.reuse, 0x78 ;  /* 0x00000078e01c7836 */ /* 0x040fe40000000000 */
[C---:B------:R-:W-:Y:S01]  /*10e10*/  VIADD R25, R224.reuse, 0x68 ;  /* 0x00000068e0197836 */ /* 0x040fe20000000000 */
[----:B------:R-:W-:Y:S01]  /*10e20*/  SHF.R.S32.HI R21, RZ, 0x1f, R21 ;  /* 0x0000001fff157819 */ /* 0x000fe20000011415 */
[----:B------:R-:W-:Y:S01]  /*10e30*/  VIADD R29, R224, 0x78 ;  /* 0x00000078e01d7836 */ /* 0x000fe20000000000 */
[----:B0-----:R-:W-:-:S02]  /*10e40*/  @!P1 LEA R4, P5, R3, R14, 0x2 ;  /* 0x0000000e03049211 */ /* 0x001fc400078a10ff */
[----:B------:R-:W-:Y:S02]  /*10e50*/  SHF.R.S32.HI R25, RZ, 0x1f, R25 ;  /* 0x0000001fff197819 */ /* 0x000fe40000011419 */
[----:B------:R-:W-:Y:S01]  /*10e60*/  @!P1 LEA.HI.X R5, R3, R20, R11, 0x2, P5 ;  /* 0x0000001403059211 */ /* 0x000fe200028f140b */
[----:B------:R-:W-:Y:S01]  /*10e70*/  VIADD R3, R224, 0x30 ;  /* 0x00000030e0037836 */ /* 0x000fe20000000000 */
[----:B-1----:R-:W-:Y:S01]  /*10e80*/  @!P0 LEA R6, P4, R12, R14, 0x2 ;  /* 0x0000000e0c068211 */ /* 0x002fe200078810ff */
[----:B------:R-:W-:Y:S01]  /*10e90*/  VIADD R11, R224, 0x20 ;  /* 0x00000020e00b7836 */ /* 0x000fe20000000000 */
[----:B------:R-:W-:Y:S01]  /*10ea0*/  SHF.R.S32.HI R29, RZ, 0x1f, R29 ;  /* 0x0000001fff1d7819 */ /* 0x000fe2000001141d */
[----:B------:R0:W-:Y:S01]  /*10eb0*/  @!P1 ST.E.64 desc[UR40][R4.64], R34 ;  /* 0x0000002204009985 */ /* 0x0001e2000c101b28 */
[----:B------:R-:W-:Y:S02]  /*10ec0*/  ISETP.GE.AND P1, PT, R3, UR4, PT ;  /* 0x0000000403007c0c */ /* 0x000fe4000bf26270 */
[----:B------:R-:W-:-:S02]  /*10ed0*/  SHF.R.S32.HI R11, RZ, 0x1f, R11 ;  /* 0x0000001fff0b7819 */ /* 0x000fc4000001140b */
[----:B------:R-:W-:Y:S01]  /*10ee0*/  @!P0 LEA.HI.X R7, R12, R20, R13, 0x2, P4 ;  /* 0x000000140c078211 */ /* 0x000fe200020f140d */
[C---:B------:R-:W-:Y:S01]  /*10ef0*/  VIADD R12, R224.reuse, 0x38 ;  /* 0x00000038e00c7836 */ /* 0x040fe20000000000 */
[----:B------:R-:W-:-:S03]  /*10f00*/  IADD3 R13, R224, 0x28, RZ ;  /* 0x00000028e00d7810 */ /* 0x000fc60007ffe0ff */
[----:B------:R1:W-:Y:S01]  /*10f10*/  @!P0 ST.E.64 desc[UR40][R6.64], R38 ;  /* 0x0000002606008985 */ /* 0x0003e2000c101b28 */
[----:B------:R-:W-:Y:S02]  /*10f20*/  ISETP.GE.AND P0, PT, R12, UR4, PT ;  /* 0x000000040c007c0c */ /* 0x000fe4000bf06270 */
[----:B------:R-:W-:Y:S02]  /*10f30*/  SHF.R.S32.HI R13, RZ, 0x1f, R13 ;  /* 0x0000001fff0d7819 */ /* 0x000fe4000001140d */
[----:B0-----:R-:W-:-:S04]  /*10f40*/  @!P2 LEA R4, P5, R8, R14, 0x2 ;  /* 0x0000000e0804a211 */ /* 0x001fc800078a10ff */
[----:B------:R-:W-:Y:S01]  /*10f50*/  @!P2 LEA.HI.X R5, R8, R20, R11, 0x2, P5 ;  /* 0x000000140805a211 */ /* 0x000fe200028f140b */
[C---:B------:R-:W-:Y:S02]  /*10f60*/  VIADD R8, R224.reuse, 0x40 ;  /* 0x00000040e0087836 */ /* 0x040fe40000000000 */
[----:B------:R-:W-:Y:S02]  /*10f70*/  VIADD R11, R224, 0x30 ;  /* 0x00000030e00b7836 */ /* 0x000fe40000000000 */
[----:B------:R0:W-:Y:S01]  /*10f80*/  @!P2 ST.E.64 desc[UR40][R4.64], R42 ;  /* 0x0000002a0400a985 */ /* 0x0001e2000c101b28 */
[----:B-1----:R-:W-:Y:S02]  /*10f90*/  @!P3 LEA R6, P4, R9, R14, 0x2 ;  /* 0x0000000e0906b211 */ /* 0x002fe400078810ff */
[----:B------:R-:W-:Y:S02]  /*10fa0*/  ISETP.GE.AND P2, PT, R8, UR4, PT ;  /* 0x0000000408007c0c */ /* 0x000fe4000bf46270 */
[----:B------:R-:W-:-:S02]  /*10fb0*/  SHF.R.S32.HI R11, RZ, 0x1f, R11 ;  /* 0x0000001fff0b7819 */ /* 0x000fc4000001140b */
[----:B------:R-:W-:Y:S01]  /*10fc0*/  @!P3 LEA.HI.X R7, R9, R20, R13, 0x2, P4 ;  /* 0x000000140907b211 */ /* 0x000fe200020f140d */
[C---:B------:R-:W-:Y:S02]  /*10fd0*/  VIADD R9, R224.reuse, 0x48 ;  /* 0x00000048e0097836 */ /* 0x040fe40000000000 */
[----:B------:R-:W-:Y:S02]  /*10fe0*/  VIADD R13, R224, 0x38 ;  /* 0x00000038e00d7836 */ /* 0x000fe40000000000 */
[----:B------:R1:W-:Y:S01]  /*10ff0*/  @!P3 ST.E.64 desc[UR40][R6.64], R46 ;  /* 0x0000002e0600b985 */ /* 0x0003e2000c101b28 */
[----:B------:R-:W-:Y:S02]  /*11000*/  ISETP.GE.AND P3, PT, R9, UR4, PT ;  /* 0x0000000409007c0c */ /* 0x000fe4000bf66270 */
[----:B0-----:R-:W-:Y:S02]  /*11010*/  @!P1 LEA R4, P5, R3, R14, 0x2 ;  /* 0x0000000e03049211 */ /* 0x001fe400078a10ff */
[----:B------:R-:W-:-:S02]  /*11020*/  SHF.R.S32.HI R13, RZ, 0x1f, R13 ;  /* 0x0000001fff0d7819 */ /* 0x000fc4000001140d */
[----:B------:R-:W-:Y:S01]  /*11030*/  @!P1 LEA.HI.X R5, R3, R20, R11, 0x2, P5 ;  /* 0x0000001403059211 */ /* 0x000fe200028f140b */
[C---:B------:R-:W-:Y:S02]  /*11040*/  VIADD R3, R224.reuse, 0x50 ;  /* 0x00000050e0037836 */ /* 0x040fe40000000000 */
[----:B------:R-:W-:Y:S02]  /*11050*/  VIADD R11, R224, 0x40 ;  /* 0x00000040e00b7836 */ /* 0x000fe40000000000 */
[----:B------:R0:W-:Y:S01]  /*11060*/  @!P1 ST.E.64 desc[UR40][R4.64], R50 ;  /* 0x0000003204009985 */ /* 0x0001e2000c101b28 */
[----:B------:R-:W-:Y:S02]  /*11070*/  ISETP.GE.AND P1, PT, R3, UR4, PT ;  /* 0x0000000403007c0c */ /* 0x000fe4000bf26270 */
[----:B-1----:R-:W-:Y:S02]  /*11080*/  @!P0 LEA R6, P4, R12, R14, 0x2 ;  /* 0x0000000e0c068211 */ /* 0x002fe400078810ff */
        /* <DEDUP_REMOVED lines=12> */
[----:B------:R-:W-:Y:S02]  /*11150*/  SHF.R.S32.HI R11, RZ, 0x1f, R11 ;  /* 0x0000001fff0b7819 */ /* 0x000fe4000001140b */
[----:B-1----:R-:W-:Y:S02]  /*11160*/  @!P3 LEA R6, P4, R9, R14, 0x2 ;  /* 0x0000000e0906b211 */ /* 0x002fe400078810ff */
[----:B------:R-:W-:-:S02]  /*11170*/  ISETP.GE.AND P2, PT, R12, UR4, PT ;  /* 0x000000040c007c0c */ /* 0x000fc4000bf46270 */
[----:B------:R-:W-:Y:S02]  /*11180*/  SHF.R.S32.HI R8, RZ, 0x1f, R8 ;  /* 0x0000001fff087819 */ /* 0x000fe40000011408 */
[----:B------:R-:W-:Y:S02]  /*11190*/  @!P3 LEA.HI.X R7, R9, R20, R11, 0x2, P4 ;  /* 0x000000140907b211 */ /* 0x000fe400020f140b */
[----:B0-----:R-:W-:-:S03]  /*111a0*/  @!P1 LEA R4, P5, R3, R14, 0x2 ;  /* 0x0000000e03049211 */ /* 0x001fc600078a10ff */
[----:B------:R0:W-:Y:S01]  /*111b0*/  @!P3 ST.E.64 desc[UR40][R6.64], R62 ;  /* 0x0000003e0600b985 */ /* 0x0001e2000c101b28 */
[----:B------:R-:W-:Y:S02]  /*111c0*/  ISETP.GE.AND P3, PT, R24, UR4, PT ;  /* 0x0000000418007c0c */ /* 0x000fe4000bf66270 */
[----:B------:R-:W-:Y:S01]  /*111d0*/  @!P1 LEA.HI.X R5, R3, R20, R8, 0x2, P5 ;  /* 0x0000001403059211 */ /* 0x000fe200028f1408 */
[----:B------:R-:W-:Y:S01]  /*111e0*/  VIADD R3, R224, 0x70 ;  /* 0x00000070e0037836 */ /* 0x000fe20000000000 */
[-C--:B------:R-:W-:Y:S02]  /*111f0*/  @!P0 LEA R8, P4, R15, R14.reuse, 0x2 ;  /* 0x0000000e0f088211 */ /* 0x080fe400078810ff */
[----:B------:R-:W-:Y:S01]  /*11200*/  @!P2 LEA R10, P5, R12, R14, 0x2 ;  /* 0x0000000e0c0aa211 */ /* 0x000fe200078a10ff */
[----:B------:R1:W-:Y:S01]  /*11210*/  @!P1 ST.E.64 desc[UR40][R4.64], R66 ;  /* 0x0000004204009985 */ /* 0x0003e2000c101b28 */
[----:B------:R-:W-:Y:S02]  /*11220*/  ISETP.GE.AND P1, PT, R3, UR4, PT ;  /* 0x0000000403007c0c */ /* 0x000fe4000bf26270 */
[-C--:B------:R-:W-:Y:S01]  /*11230*/  @!P0 LEA.HI.X R9, R15, R20.reuse, R21, 0x2, P4 ;  /* 0x000000140f098211 */ /* 0x080fe200020f1415 */
[----:B------:R-:W-:Y:S01]  /*11240*/  VIADD R21, R224, 0x80 ;  /* 0x00000080e0157836 */ /* 0x000fe20000000000 */
[----:B------:R-:W-:Y:S01]  /*11250*/  @!P2 LEA.HI.X R11, R12, R20, R13, 0x2, P5 ;  /* 0x000000140c0ba211 */ /* 0x000fe200028f140d */
[----:B------:R-:W-:Y:S01]  /*11260*/  VIADD R15, R224, 0x70 ;  /* 0x00000070e00f7836 */ /* 0x000fe20000000000 */
[----:B------:R-:W-:Y:S01]  /*11270*/  @!P3 LEA R12, P4, R24, R14, 0x2 ;  /* 0x0000000e180cb211 */ /* 0x000fe200078810ff */
[----:B------:R2:W-:Y:S01]  /*11280*/  @!P0 ST.E.64 desc[UR40][R8.64], R70 ;  /* 0x0000004608008985 */ /* 0x0005e2000c101b28 */
[----:B------:R-:W-:-:S02]  /*11290*/  ISETP.GE.AND P0, PT, R28, UR4, PT ;  /* 0x000000041c007c0c */ /* 0x000fc4000bf06270 */
[----:B------:R-:W-:Y:S01]  /*112a0*/  SHF.R.S32.HI R15, RZ, 0x1f, R15 ;  /* 0x0000001fff0f7819 */ /* 0x000fe2000001140f */
[----:B------:R3:W-:Y:S01]  /*112b0*/  @!P2 ST.E.64 desc[UR40][R10.64], R74 ;  /* 0x0000004a0a00a985 */ /* 0x0007e2000c101b28 */
[----:B------:R-:W-:Y:S02]  /*112c0*/  ISETP.GE.AND P2, PT, R21, UR4, PT ;  /* 0x0000000415007c0c */ /* 0x000fe4000bf46270 */
[C---:B0-----:R-:W-:Y:S02]  /*112d0*/  @!P1 LEA R6, P5, R3.reuse, R14, 0x2 ;  /* 0x0000000e03069211 */ /* 0x041fe400078a10ff */
[-C--:B------:R-:W-:Y:S01]  /*112e0*/  @!P3 LEA.HI.X R13, R24, R20.reuse, R25, 0x2, P4 ;  /* 0x00000014180db211 */ /* 0x080fe200020f1419 */
[C---:B------:R-:W-:Y:S01]  /*112f0*/  VIADD R24, R224.reuse, 0x88 ;  /* 0x00000088e0187836 */ /* 0x040fe20000000000 */
[----:B------:R-:W-:Y:S01]  /*11300*/  @!P1 LEA.HI.X R7, R3, R20, R15, 0x2, P5 ;  /* 0x0000001403079211 */ /* 0x000fe200028f140f */
[C---:B------:R-:W-:Y:S02]  /*11310*/  VIADD R3, R224.reuse, 0x90 ;  /* 0x00000090e0037836 */ /* 0x040fe40000000000 */
[----:B------:R0:W-:Y:S01]  /*11320*/  @!P3 ST.E.64 desc[UR40][R12.64], R78 ;  /* 0x0000004e0c00b985 */ /* 0x0001e2000c101b28 */
[----:B------:R-:W-:Y:S01]  /*11330*/  VIADD R25, R224, 0x80 ;  /* 0x00000080e0197836 */ /* 0x000fe20000000000 */
[----:B------:R-:W-:Y:S01]  /*11340*/  ISETP.GE.AND P3, PT, R24, UR4, PT ;  /* 0x0000000418007c0c */ /* 0x000fe2000bf66270 */
[----:B------:R-:W-:Y:S01]  /*11350*/  VIADD R15, R224, 0x98 ;  /* 0x00000098e00f7836 */ /* 0x000fe20000000000 */
[----:B------:R4:W-:Y:S01]  /*11360*/  @!P1 ST.E.64 desc[UR40][R6.64], R82 ;  /* 0x0000005206009985 */ /* 0x0009e2000c101b28 */
[----:B-1----:R-:W-:-:S02]  /*11370*/  @!P0 LEA R4, P4, R28, R14, 0x2 ;  /* 0x0000000e1c048211 */ /* 0x002fc400078810ff */
[----:B------:R-:W-:Y:S02]  /*11380*/  ISETP.GE.AND P1, PT, R3, UR4, PT ;  /* 0x0000000403007c0c */ /* 0x000fe4000bf26270 */
[----:B------:R-:W-:Y:S02]  /*11390*/  SHF.R.S32.HI R25, RZ, 0x1f, R25 ;  /* 0x0000001fff197819 */ /* 0x000fe40000011419 */
[C---:B--2---:R-:W-:Y:S02]  /*113a0*/  @!P2 LEA R8, P5, R21.reuse, R14, 0x2 ;  /* 0x0000000e1508a211 */ /* 0x044fe400078a10ff */
[-C--:B------:R-:W-:Y:S02]  /*113b0*/  @!P0 LEA.HI.X R5, R28, R20.reuse, R29, 0x2, P4 ;  /* 0x000000141c058211 */ /* 0x080fe400020f141d */
[----:B------:R-:W-:Y:S01]  /*113c0*/  @!P2 LEA.HI.X R9, R21, R20, R25, 0x2, P5 ;  /* 0x000000141509a211 */ /* 0x000fe200028f1419 */
[C---:B------:R-:W-:Y:S01]  /*113d0*/  VIADD R21, R224.reuse, 0x90 ;  /* 0x00000090e0157836 */ /* 0x040fe20000000000 */
[----:B------:R-:W-:Y:S01]  /*113e0*/  IADD3 R25, R224, 0x88, RZ ;  /* 0x00000088e0197810 */ /* 0x000fe20007ffe0ff */
[----:B------:R1:W-:Y:S01]  /*113f0*/  @!P0 ST.E.64 desc[UR40][R4.64], R86 ;  /* 0x0000005604008985 */ /* 0x0003e2000c101b28 */
[----:B------:R-:W-:-:S02]  /*11400*/  ISETP.GE.AND P0, PT, R15, UR4, PT ;  /* 0x000000040f007c0c */ /* 0x000fc4000bf06270 */
[CC--:B---3--:R-:W-:Y:S01]  /*11410*/  @!P3 LEA R10, P4, R24.reuse, R14.reuse, 0x2 ;  /* 0x0000000e180ab211 */ /* 0x0c8fe200078810ff */
[----:B------:R2:W-:Y:S01]  /*11420*/  @!P2 ST.E.64 desc[UR40][R8.64], R90 ;  /* 0x0000005a0800a985 */ /* 0x0005e2000c101b28 */
[----:B------:R-:W-:Y:S02]  /*11430*/  SHF.R.S32.HI R25, RZ, 0x1f, R25 ;  /* 0x0000001fff197819 */ /* 0x000fe40000011419 */
[----:B------:R-:W-:Y:S02]  /*11440*/  SHF.R.S32.HI R21, RZ, 0x1f, R21 ;  /* 0x0000001fff157819 */ /* 0x000fe40000011415 */
[----:B0-----:R-:W-:Y:S02]  /*11450*/  @!P1 LEA R12, P5, R3, R14, 0x2 ;  /* 0x0000000e030c9211 */ /* 0x001fe400078a10ff */
[----:B------:R-:W-:Y:S02]  /*11460*/  ISETP.GE.AND P2, PT, R237, UR4, PT ;  /* 0x00000004ed007c0c */ /* 0x000fe4000bf46270 */
[----:B------:R-:W-:-:S02]  /*11470*/  @!P3 LEA.HI.X R11, R24, R20, R25, 0x2, P4 ;  /* 0x00000014180bb211 */ /* 0x000fc400020f1419 */
[----:B------:R-:W-:Y:S01]  /*11480*/  @!P1 LEA.HI.X R13, R3, R20, R21, 0x2, P5 ;  /* 0x00000014030d9211 */ /* 0x000fe200028f1415 */
[----:B------:R-:W-:Y:S01]  /*11490*/  VIADD R21, R224, 0x98 ;  /* 0x00000098e0157836 */ /* 0x000fe20000000000 */
[----:B------:R-:W-:Y:S01]  /*114a0*/  ISETP.GE.AND P4, PT, R236, UR4, PT ;  /* 0x00000004ec007c0c */ /* 0x000fe2000bf86270 */
[----:B------:R0:W-:Y:S01]  /*114b0*/  @!P3 ST.E.64 desc[UR40][R10.64], R94 ;  /* 0x0000005e0a00b985 */ /* 0x0001e2000c101b28 */
[----:B----4-:R-:W-:Y:S02]  /*114c0*/  @!P0 LEA R6, P5, R15, R14, 0x2 ;  /* 0x0000000e0f068211 */ /* 0x010fe400078a10ff */
[----:B------:R-:W-:Y:S01]  /*114d0*/  SHF.R.S32.HI R21, RZ, 0x1f, R21 ;  /* 0x0000001fff157819 */ /* 0x000fe20000011415 */
[----:B------:R3:W-:Y:S01]  /*114e0*/  @!P1 ST.E.64 desc[UR40][R12.64], R98 ;  /* 0x000000620c009985 */ /* 0x0007e2000c101b28 */
[----:B------:R-:W-:Y:S02]  /*114f0*/  ISETP.GE.AND P3, PT, R235, UR4, PT ;  /* 0x00000004eb007c0c */ /* 0x000fe4000bf66270 */
[----:B------:R-:W-:-:S02]  /*11500*/  SHF.R.S32.HI R3, RZ, 0x1f, R237 ;  /* 0x0000001fff037819 */ /* 0x000fc400000114ed */
[----:B-1----:R-:W-:Y:S02]  /*11510*/  @!P2 LEA R4, P1, R237, R14, 0x2 ;  /* 0x0000000eed04a211 */ /* 0x002fe400078210ff */
[-C--:B------:R-:W-:Y:S02]  /*11520*/  @!P0 LEA.HI.X R7, R15, R20.reuse, R21, 0x2, P5 ;  /* 0x000000140f078211 */ /* 0x080fe400028f1415 */
[----:B------:R-:W-:Y:S02]  /*11530*/  @!P2 LEA.HI.X R5, R237, R20, R3, 0x2, P1 ;  /* 0x00000014ed05a211 */ /* 0x000fe400008f1403 */
[----:B------:R-:W-:Y:S01]  /*11540*/  ISETP.GE.AND P1, PT, R234, UR4, PT ;  /* 0x00000004ea007c0c */ /* 0x000fe2000bf26270 */
[----:B------:R1:W-:Y:S01]  /*11550*/  @!P0 ST.E.64 desc[UR40][R6.64], R102 ;  /* 0x0000006606008985 */ /* 0x0003e2000c101b28 */
[----:B--2---:R-:W-:Y:S02]  /*11560*/  @!P4 LEA R8, P0, R236, R14, 0x2 ;  /* 0x0000000eec08c211 */ /* 0x004fe400078010ff */
[----:B------:R-:W-:Y:S01]  /*11570*/  SHF.R.S32.HI R15, RZ, 0x1f, R236 ;  /* 0x0000001fff0f7819 */ /* 0x000fe200000114ec */
[----:B------:R2:W-:Y:S01]  /*11580*/  @!P2 ST.E.64 desc[UR40][R4.64], R106 ;  /* 0x0000006a0400a985 */ /* 0x0005e2000c101b28 */
[----:B------:R-:W-:-:S02]  /*11590*/  SHF.R.S32.HI R3, RZ, 0x1f, R235 ;  /* 0x0000001fff037819 */ /* 0x000fc400000114eb */
[----:B0-----:R-:W-:Y:S02]  /*115a0*/  @!P3 LEA R10, P5, R235, R14, 0x2 ;  /* 0x0000000eeb0ab211 */ /* 0x001fe400078a10ff */
[----:B------:R-:W-:Y:S02]  /*115b0*/  ISETP.GE.AND P2, PT, R233, UR4, PT ;  /* 0x00000004e9007c0c */ /* 0x000fe4000bf46270 */
[-C--:B------:R-:W-:Y:S02]  /*115c0*/  @!P4 LEA.HI.X R9, R236, R20.reuse, R15, 0x2, P0 ;  /* 0x00000014ec09c211 */ /* 0x080fe400000f140f */
[----:B------:R-:W-:Y:S02]  /*115d0*/  ISETP.GE.AND P0, PT, R232, UR4, PT ;  /* 0x00000004e8007c0c */ /* 0x000fe4000bf06270 */
[----:B------:R-:W-:Y:S01]  /*115e0*/  @!P3 LEA.HI.X R11, R235, R20, R3, 0x2, P5 ;  /* 0x00000014eb0bb211 */ /* 0x000fe200028f1403 */
[----:B------:R0:W-:Y:S01]  /*115f0*/  @!P4 ST.E.64 desc[UR40][R8.64], R110 ;  /* 0x0000006e0800c985 */ /* 0x0001e2000c101b28 */
[----:B---3--:R-:W-:-:S02]  /*11600*/  @!P1 LEA R12, P4, R234, R14, 0x2 ;  /* 0x0000000eea0c9211 */ /* 0x008fc400078810ff */
[----:B------:R-:W-:Y:S01]  /*11610*/  SHF.R.S32.HI R3, RZ, 0x1f, R234 ;  /* 0x0000001fff037819 */ /* 0x000fe200000114ea */
[----:B------:R3:W-:Y:S01]  /*11620*/  @!P3 ST.E.64 desc[UR40][R10.64], R114 ;  /* 0x000000720a00b985 */ /* 0x0007e2000c101b28 */
[----:B------:R-:W-:Y:S02]  /*11630*/  ISETP.GE.AND P3, PT, R231, UR4, PT ;  /* 0x00000004e7007c0c */ /* 0x000fe4000bf66270 */
[----:B------:R-:W-:Y:S02]  /*11640*/  @!P1 LEA.HI.X R13, R234, R20, R3, 0x2, P4 ;  /* 0x00000014ea0d9211 */ /* 0x000fe400020f1403 */
[-C--:B-1----:R-:W-:Y:S02]  /*11650*/  @!P2 LEA R6, P5, R233, R14.reuse, 0x2 ;  /* 0x0000000ee906a211 */ /* 0x082fe400078a10ff */
[----:B------:R-:W-:Y:S01]  /*11660*/  SHF.R.S32.HI R15, RZ, 0x1f, R233 ;  /* 0x0000001fff0f7819 */ /* 0x000fe200000114e9 */
[----:B------:R1:W-:Y:S01]  /*11670*/  @!P1 ST.E.64 desc[UR40][R12.64], R118 ;  /* 0x000000760c009985 */ /* 0x0003e2000c101b28 */
[----:B--2---:R-:W-:-:S02]  /*11680*/  @!P0 LEA R4, P4, R232, R14, 0x2 ;  /* 0x0000000ee8048211 */ /* 0x004fc400078810ff */
[----:B------:R-:W-:Y:S02]  /*11690*/  SHF.R.S32.HI R3, RZ, 0x1f, R232 ;  /* 0x0000001fff037819 */ /* 0x000fe400000114e8 */
[-C--:B------:R-:W-:Y:S02]  /*116a0*/  @!P2 LEA.HI.X R7, R233, R20.reuse, R15, 0x2, P5 ;  /* 0x00000014e907a211 */ /* 0x080fe400028f140f */
[----:B------:R-:W-:Y:S02]  /*116b0*/  ISETP.GE.AND P1, PT, R230, UR4, PT ;  /* 0x00000004e6007c0c */ /* 0x000fe4000bf26270 */
[----:B------:R-:W-:Y:S01]  /*116c0*/  @!P0 LEA.HI.X R5, R232, R20, R3, 0x2, P4 ;  /* 0x00000014e8058211 */ /* 0x000fe200020f1403 */
[----:B------:R2:W-:Y:S01]  /*116d0*/  @!P2 ST.E.64 desc[UR40][R6.64], R122 ;  /* 0x0000007a0600a985 */ /* 0x0005e2000c101b28 */
[----:B------:R-:W-:Y:S02]  /*116e0*/  ISETP.GE.AND P4, PT, R229, UR4, PT ;  /* 0x00000004e5007c0c */ /* 0x000fe4000bf86270 */
[----:B------:R-:W-:Y:S01]  /*116f0*/  SHF.R.S32.HI R3, RZ, 0x1f, R231 ;  /* 0x0000001fff037819 */ /* 0x000fe200000114e7 */
[----:B------:R4:W-:Y:S01]  /*11700*/  @!P0 ST.E.64 desc[UR40][R4.64], R126 ;  /* 0x0000007e04008985 */ /* 0x0009e2000c101b28 */
[----:B0-----:R-:W-:-:S02]  /*11710*/  @!P3 LEA R8, P5, R231, R14, 0x2 ;  /* 0x0000000ee708b211 */ /* 0x001fc400078a10ff */
[----:B------:R-:W-:Y:S02]  /*11720*/  ISETP.GE.AND P2, PT, R228, UR4, PT ;  /* 0x00000004e4007c0c */ /* 0x000fe4000bf46270 */
[----:B------:R-:W-:Y:S02]  /*11730*/  ISETP.GE.AND P0, PT, R226, UR4, PT ;  /* 0x00000004e2007c0c */ /* 0x000fe4000bf06270 */
[----:B------:R-:W-:Y:S02]  /*11740*/  @!P3 LEA.HI.X R9, R231, R20, R3, 0x2, P5 ;  /* 0x00000014e709b211 */ /* 0x000fe400028f1403 */
[----:B------:R-:W-:Y:S02]  /*11750*/  SHF.R.S32.HI R3, RZ, 0x1f, R230 ;  /* 0x0000001fff037819 */ /* 0x000fe400000114e6 */
[-C--:B---3--:R-:W-:Y:S01]  /*11760*/  @!P1 LEA R10, P5, R230, R14.reuse, 0x2 ;  /* 0x0000000ee60a9211 */ /* 0x088fe200078a10ff */
[----:B------:R4:W-:Y:S01]  /*11770*/  @!P3 ST.E.64 desc[UR40][R8.64], R130 ;  /* 0x000000820800b985 */ /* 0x0009e2000c101b28 */
[----:B-1----:R-:W-:-:S02]  /*11780*/  @!P4 LEA R12, P3, R229, R14, 0x2 ;  /* 0x0000000ee50cc211 */ /* 0x002fc400078610ff */
[----:B------:R-:W-:Y:S02]  /*11790*/  SHF.R.S32.HI R21, RZ, 0x1f, R229 ;  /* 0x0000001fff157819 */ /* 0x000fe400000114e5 */
[----:B------:R-:W-:Y:S02]  /*117a0*/  @!P1 LEA.HI.X R11, R230, R20, R3, 0x2, P5 ;  /* 0x00000014e60b9211 */ /* 0x000fe400028f1403 */
[----:B--2---:R-:W-:Y:S02]  /*117b0*/  @!P2 LEA R6, P5, R228, R14, 0x2 ;  /* 0x0000000ee406a211 */ /* 0x004fe400078a10ff */
[----:B------:R-:W-:Y:S01]  /*117c0*/  SHF.R.S32.HI R15, RZ, 0x1f, R228 ;  /* 0x0000001fff0f7819 */ /* 0x000fe200000114e4 */
[----:B------:R4:W-:Y:S01]  /*117d0*/  @!P1 ST.E.64 desc[UR40][R10.64], R134 ;  /* 0x000000860a009985 */ /* 0x0009e2000c101b28 */
[----:B------:R-:W-:Y:S02]  /*117e0*/  @!P4 LEA.HI.X R13, R229, R20, R21, 0x2, P3 ;  /* 0x00000014e50dc211 */ /* 0x000fe400018f1415 */
[----:B------:R-:W-:-:S02]  /*117f0*/  SHF.R.S32.HI R3, RZ, 0x1f, R226 ;  /* 0x0000001fff037819 */ /* 0x000fc400000114e2 */
[----:B------:R-:W-:Y:S01]  /*11800*/  @!P0 LEA R24, P3, R226, R14, 0x2 ;  /* 0x0000000ee2188211 */ /* 0x000fe200078610ff */
[----:B------:R4:W-:Y:S01]  /*11810*/  @!P4 ST.E.64 desc[UR40][R12.64], R138 ;  /* 0x0000008a0c00c985 */ /* 0x0009e2000c101b28 */
[-C--:B------:R-:W-:Y:S02]  /*11820*/  @!P2 LEA.HI.X R7, R228, R20.reuse, R15, 0x2, P5 ;  /* 0x00000014e407a211 */ /* 0x080fe400028f140f */
[----:B------:R-:W-:-:S03]  /*11830*/  @!P0 LEA.HI.X R25, R226, R20, R3, 0x2, P3 ;  /* 0x00000014e2198211 */ /* 0x000fc600018f1403 */
[----:B------:R4:W-:Y:S04]  /*11840*/  @!P2 ST.E.64 desc[UR40][R6.64], R142 ;  /* 0x0000008e0600a985 */ /* 0x0009e8000c101b28 */
[----:B------:R4:W-:Y:S01]  /*11850*/  @!P0 ST.E.64 desc[UR40][R24.64], R146 ;  /* 0x0000009218008985 */ /* 0x0009e2000c101b28 */
[----:B------:R-:W-:-:S13]  /*11860*/  ISETP.GE.AND P0, PT, R225, UR4, PT ;  /* 0x00000004e1007c0c */ /* 0x000fda000bf06270 */
[----:B----4-:R-:W-:Y:S05]  /*11870*/  @P0 BRA `(.L_x_9764) ;  /* 0x0000000c00e80947 */ /* 0x010fea0003800000 */
[----:B------:R-:W-:Y:S02]  /*11880*/  SHF.R.S32.HI R3, RZ, 0x1f, R225 ;  /* 0x0000001fff037819 */ /* 0x000fe400000114e1 */
[----:B------:R-:W-:-:S04]  /*11890*/  LEA R14, P0, R225, R14, 0x2 ;  /* 0x0000000ee10e7211 */ /* 0x000fc800078010ff */
[----:B------:R-:W-:-:S05]  /*118a0*/  LEA.HI.X R15, R225, R20, R3, 0x2, P0 ;  /* 0x00000014e10f7211 */ /* 0x000fca00000f1403 */
[----:B------:R0:W-:Y:S01]  /*118b0*/  ST.E.64 desc[UR40][R14.64], R150 ;  /* 0x000000960e007985 */ /* 0x0001e2000c101b28 */
[----:B------:R-:W-:Y:S05]  /*118c0*/  BRA `(.L_x_9764) ;  /* 0x0000000c00d47947 */ /* 0x000fea0003800000 */
.L_x_9751:
        /* <DEDUP_REMOVED lines=17> */
[----:B------:R-:W0:Y:S01]  /*119e0*/  @!P2 LDC R212, c[0x0][0xad4] ;  /* 0x0002b500ffd4ab82 */ /* 0x000e220000000800 */
[----:B----4-:R-:W-:Y:S01]  /*119f0*/  VIADD R28, R0, 0xffffff80 ;  /* 0xffffff80001c7836 */ /* 0x010fe20000000000 */
[----:B0-----:R-:W-:-:S04]  /*11a00*/  ISETP.GT.AND P2, PT, R212, 0x1, PT ;  /* 0x00000001d400780c */ /* 0x001fc80003f44270 */
[----:B------:R-:W-:Y:S01]  /*11a10*/  ISETP.GT.AND P3, PT, R28, 0x7f, PT ;  /* 0x0000007f1c00780c */ /* 0x000fe20003f64270 */
[----:B---3--:R-:W-:-:S12]  /*11a20*/  @P1 BRA `(.L_x_9769) ;  /* 0x0000000000101947 */ /* 0x008fd80003800000 */
[----:B------:R-:W-:Y:S05]  /*11a30*/  @!P0 BRA `(.L_x_9769) ;  /* 0x00000000000c8947 */ /* 0x000fea0003800000 */
[----:B------:R-:W3:Y:S04]  /*11a40*/  LDG.E R7, desc[UR40][R4.64] ;  /* 0x0000002804077981 */ /* 0x000ee8000c1e1900 */
[----:B-----5:R-:W3:Y:S02]  /*11a50*/  LDG.E R20, desc[UR40][R4.64+0x4] ;  /* 0x0000042804147981 */ /* 0x020ee4000c1e1900 */
[----:B---3--:R-:W-:-:S07]  /*11a60*/  IMAD.IADD R20, R20, 0x1, -R7 ;  /* 0x0000000114147824 */ /* 0x008fce00078e0a07 */
.L_x_9769:
[----:B------:R-:W3:Y:S01]  /*11a70*/  LDL.LU R0, [R1+0x4c] ;  /* 0x00004c0001007983 */ /* 0x000ee20000300800 */
[----:B------:R-:W-:Y:S01]  /*11a80*/  BSSY B1, `(.L_x_9770) ;  /* 0x0000037000017945 */ /* 0x000fe20003800000 */
[----:B------:R-:W-:Y:S02]  /*11a90*/  SEL R213, R213, RZ, !P0 ;  /* 0x000000ffd5d57207 */ /* 0x000fe40004000000 */
[----:B-----5:R-:W-:Y:S02]  /*11aa0*/  SHF.R.S32.HI R26, RZ, 0x1f, R3 ;  /* 0x0000001fff1a7819 */ /* 0x020fe40000011403 */
[----:B---3--:R-:W-:Y:S01]  /*11ab0*/  SEL R27, R0, RZ, !P0 ;  /* 0x000000ff001b7207 */ /* 0x008fe20004000000 */
[----:B------:R-:W-:Y:S06]  /*11ac0*/  @P3 BRA `(.L_x_9771) ;  /* 0x0000000000c83947 */ /* 0x000fec0003800000 */
[----:B------:R-:W0:Y:S01]  /*11ad0*/  S2R R5, SR_TID.X ;  /* 0x0000000000057919 */ /* 0x000e220000002100 */
[----:B------:R-:W3:Y:S02]  /*11ae0*/  LDC R31, c[0x0][0xbe8] ;  /* 0x0002fa00ff1f7b82 */ /* 0x000ee40000000800 */
[----:B---3--:R-:W-:Y:S02]  /*11af0*/  IMAD R4, R20, R31, RZ ;  /* 0x0000001f14047224 */ /* 0x008fe400078e02ff */
        /* <DEDUP_REMOVED lines=9> */
[----:B------:R-:W-:Y:S02]  /*11b90*/  SEL R24, R24, 0x978, P0 ;  /* 0x0000097818187807 */ /* 0x000fe40000000000 */
[----:B------:R-:W-:-:S03]  /*11ba0*/  SEL R219, R219, RZ, P0 ;  /* 0x000000ffdbdb7207 */ /* 0x000fc60000000000 */
        /* <DEDUP_REMOVED lines=27> */
[----:B-1----:R-:W-:Y:S01]  /*11d60*/  IMAD R0, R7, R11, RZ ;  /* 0x0000000b07007224 */ /* 0x002fe200078e02ff */
[----:B------:R-:W-:-:S05]  /*11d70*/  SHF.R.S32.HI R13, RZ, 0x1f, R11 ;  /* 0x0000001fff0d7819 */ /* 0x000fca000001140b */
[C---:B------:R-:W-:Y:S02]  /*11d80*/  IMAD R13, R6.reuse, R13, R0 ;  /* 0x0000000d060d7224 */ /* 0x040fe400078e0200 */
[----:B------:R-:W-:-:S04]  /*11d90*/  IMAD.WIDE.U32 R6, R6, R11, R8 ;  /* 0x0000000b06067225 */ /* 0x000fc800078e0008 */
[----:B------:R-:W-:Y:S01]  /*11da0*/  IMAD.IADD R0, R7, 0x1, R13 ;  /* 0x0000000107007824 */ /* 0x000fe200078e020d */
[----:B0-----:R-:W-:Y:S01]  /*11db0*/  LEA R4, P0, R6, R4, 0x2 ;  /* 0x0000000406047211 */ /* 0x001fe200078010ff */
[----:B------:R-:W-:-:S03]  /*11dc0*/  IMAD.MOV.U32 R7, RZ, RZ, -0x800000 ;  /* 0xff800000ff077424 */ /* 0x000fc600078e00ff */
[----:B--2---:R-:W-:-:S05]  /*11dd0*/  LEA.HI.X R5, R6, R5, R0, 0x2, P0 ;  /* 0x0000000506057211 */ /* 0x004fca00000f1400 */
[----:B------:R0:W-:Y:S04]  /*11de0*/  STG.E desc[UR40][R4.64], R7 ;  /* 0x0000000704007986 */ /* 0x0001e8000c101928 */
.L_x_9771:
[----:B------:R-:W-:Y:S05]  /*11df0*/  BSYNC B1 ;  /* 0x0000000000017941 */ /* 0x000fea0003800000 */
.L_x_9770:
[----:B------:R-:W-:Y:S05]  /*11e00*/  @P2 BRA `(.L_x_9764) ;  /* 0x0000000800842947 */ /* 0x000fea0003800000 */
[----:B------:R-:W3:Y:S01]  /*11e10*/  LDC R21, c[0x0][0xbe8] ;  /* 0x0002fa00ff157b82 */ /* 0x000ee20000000800 */
[----:B0-----:R-:W-:Y:S01]  /*11e20*/  SHF.R.S32.HI R5, RZ, 0x1f, R28 ;  /* 0x0000001fff057819 */ /* 0x001fe2000001141c */
[----:B------:R-:W-:Y:S02]  /*11e30*/  ULDC.64 UR4, c[0x0][0xaa0] ;  /* 0x0002a80000047ab9 */ /* 0x000fe40000000a00 */
[----:B------:R-:W-:Y:S01]  /*11e40*/  IMAD R0, R26, UR4, RZ ;  /* 0x000000041a007c24 */ /* 0x000fe2000f8e02ff */
[----:B------:R-:W-:Y:S01]  /*11e50*/  LEA.HI R8, R5, R28, RZ, 0x3 ;  /* 0x0000001c05087211 */ /* 0x000fe200078f18ff */
[----:B------:R-:W-:-:S03]  /*11e60*/  IMAD.WIDE.U32 R4, R3, UR4, RZ ;  /* 0x0000000403047c25 */ /* 0x000fc6000f8e00ff */
[----:B------:R-:W-:Y:S01]  /*11e70*/  LOP3.LUT R9, R8, 0xfffffff8, RZ, 0xc0, !PT ;  /* 0xfffffff808097812 */ /* 0x000fe200078ec0ff */
[----:B------:R-:W-:Y:S01]  /*11e80*/  IMAD R7, R3, UR5, R0 ;  /* 0x0000000503077c24 */ /* 0x000fe2000f8e0200 */
[----:B------:R-:W-:Y:S01]  /*11e90*/  SHF.R.S32.HI R8, RZ, 0x3, R8 ;  /* 0x00000003ff087819 */ /* 0x000fe20000011408 */
[----:B------:R-:W-:Y:S02]  /*11ea0*/  ULDC.64 UR4, c[0x0][0xae8] ;  /* 0x0002ba0000047ab9 */ /* 0x000fe40000000a00 */
[----:B------:R-:W-:Y:S02]  /*11eb0*/  IMAD.IADD R3, R28, 0x1, -R9 ;  /* 0x000000011c037824 */ /* 0x000fe400078e0a09 */
[----:B------:R-:W-:Y:S02]  /*11ec0*/  IMAD.IADD R5, R5, 0x1, R7 ;  /* 0x0000000105057824 */ /* 0x000fe400078e0207 */
[----:B------:R-:W-:Y:S02]  /*11ed0*/  IMAD R3, R3, 0x20, R8 ;  /* 0x0000002003037824 */ /* 0x000fe400078e0208 */
[----:B------:R-:W-:Y:S01]  /*11ee0*/  IMAD.WIDE.U32 R4, R211, UR4, R4 ;  /* 0x00000004d3047c25 */ /* 0x000fe2000f8e0004 */
[----:B---3--:R-:W-:-:S03]  /*11ef0*/  ISETP.NE.AND P0, PT, R21, 0x1, PT ;  /* 0x000000011500780c */ /* 0x008fc60003f05270 */
[----:B------:R-:W-:Y:S02]  /*11f00*/  IMAD R9, R218, 0x80, R3 ;  /* 0x00000080da097824 */ /* 0x000fe400078e0203 */
[----:B------:R-:W-:Y:S01]  /*11f10*/  IMAD R5, R211, UR5, R5 ;  /* 0x00000005d3057c24 */ /* 0x000fe2000f8e0205 */
[----:B------:R-:W-:Y:S01]  /*11f20*/  ULDC.64 UR4, c[0x0][0xaf0] ;  /* 0x0002bc0000047ab9 */ /* 0x000fe20000000a00 */
[----:B------:R-:W-:Y:S02]  /*11f30*/  IMAD.MOV.U32 R3, RZ, RZ, R9 ;  /* 0x000000ffff037224 */ /* 0x000fe400078e0009 */
[----:B------:R-:W-:-:S04]  /*11f40*/  IMAD.WIDE.U32 R4, R213, UR4, R4 ;  /* 0x00000004d5047c25 */ /* 0x000fc8000f8e0004 */
[----:B------:R-:W0:Y:S08]  /*11f50*/  @P0 LDC R6, c[0x0][0xbec] ;  /* 0x0002fb00ff060b82 */ /* 0x000e300000000800 */
[----:B------:R-:W3:Y:S01]  /*11f60*/  @P0 LDC R11, c[0x0][0xbf0] ;  /* 0x0002fc00ff0b0b82 */ /* 0x000ee20000000800 */
[----:B0-----:R-:W-:-:S04]  /*11f70*/  @P0 IMAD.HI.U32 R0, R9, R6, RZ ;  /* 0x0000000609000227 */ /* 0x001fc800078e00ff */
[----:B------:R-:W-:Y:S01]  /*11f80*/  IMAD R6, R27, UR4, RZ ;  /* 0x000000041b067c24 */ /* 0x000fe2000f8e02ff */
[----:B---3--:R-:W-:-:S03]  /*11f90*/  @P0 SHF.R.U32.HI R3, RZ, R11, R0 ;  /* 0x0000000bff030219 */ /* 0x008fc60000011600 */
[----:B------:R-:W-:Y:S01]  /*11fa0*/  IMAD R7, R213, UR5, R6 ;  /* 0x00000005d5077c24 */ /* 0x000fe2000f8e0206 */
[----:B------:R-:W-:Y:S01]  /*11fb0*/  ULDC.64 UR4, c[0x0][0xae0] ;  /* 0x0002b80000047ab9 */ /* 0x000fe20000000a00 */
[--C-:B------:R-:W-:Y:S01]  /*11fc0*/  SHF.R.S32.HI R0, RZ, 0x1f, R3.reuse ;  /* 0x0000001fff007819 */ /* 0x100fe20000011403 */
[----:B------:R-:W-:Y:S02]  /*11fd0*/  IMAD.MOV R6, RZ, RZ, -R3 ;  /* 0x000000ffff067224 */ /* 0x000fe400078e0a03 */
[----:B------:R-:W-:Y:S02]  /*11fe0*/  IMAD.IADD R5, R5, 0x1, R7 ;  /* 0x0000000105057824 */ /* 0x000fe400078e0207 */
        /* <DEDUP_REMOVED lines=10> */
[----:B------:R-:W-:Y:S01]  /*12090*/  ULDC.64 UR4, c[0x0][0xa80] ;  /* 0x0002a00000047ab9 */ /* 0x000fe20000000a00 */
[----:B------:R-:W-:-:S03]  /*120a0*/  VIADD R9, R203, 0xc0 ;  /* 0x000000c0cb097836 */ /* 0x000fc60000000000 */
[----:B------:R-:W-:Y:S02]  /*120b0*/  IADD3 R5, R5, R3, RZ ;  /* 0x0000000305057210 */ /* 0x000fe40007ffe0ff */
[C---:B------:R-:W-:Y:S01]  /*120c0*/  LEA R3, P0, R4.reuse, UR4, 0x1 ;  /* 0x0000000404037c11 */ /* 0x040fe2000f8008ff */
[----:B------:R-:W-:Y:S01]  /*120d0*/  UMOV UR4, 0xffffffff ;  /* 0xffffffff00047882 */ /* 0x000fe20000000000 */
[----:B------:R-:W-:Y:S02]  /*120e0*/  SHF.R.S32.HI R6, RZ, 0x1f, R9 ;  /* 0x0000001fff067819 */ /* 0x000fe40000011409 */
[----:B------:R-:W-:Y:S01]  /*120f0*/  LEA.HI.X R4, R4, UR5, R5, 0x1, P0 ;  /* 0x0000000504047c11 */ /* 0x000fe200080f0c05 */
[----:B------:R-:W-:Y:S08]  /*12100*/  BRA.DIV UR4, `(.L_x_9772) ;  /* 0x0000009204487947 */ /* 0x000ff0000b800000 */
[----:B------:R0:W3:Y:S04]  /*12110*/  SHFL.IDX PT, R0, R4, RZ, 0x181f ;  /* 0x00181fff04007589 */ /* 0x0000e800000e0000 */
[----:B------:R0:W4:Y:S02]  /*12120*/  SHFL.IDX PT, R14, R3, RZ, 0x181f ;  /* 0x00181fff030e7589 */ /* 0x00012400000e0000 */
.L_x_9988:
[----:B------:R-:W-:Y:S01]  /*12130*/  IMAD R20, R20, R21, RZ ;  /* 0x0000001514147224 */ /* 0x000fe200078e02ff */
[----:B------:R-:W-:Y:S01]  /*12140*/  BSSY B1, `(.L_x_9773) ;  /* 0x0000018000017945 */ /* 0x000fe20003800000 */
[----:B------:R-:W-:-:S05]  /*12150*/  IMAD R7, R218, 0x80, R8 ;  /* 0x00000080da077824 */ /* 0x000fca00078e0208 */
        /* <DEDUP_REMOVED lines=8> */
[----:B------:R-:W-:-:S05]  /*121e0*/  SHF.R.S32.HI R15, RZ, 0x1f, R210 ;  /* 0x0000001fff0f7819 */ /* 0x000fca00000114d2 */
[CC--:B----4-:R-:W-:Y:S02]  /*121f0*/  @!P3 LEA R10, P5, R203.reuse, R14.reuse, 0x1 ;  /* 0x0000000ecb0ab211 */ /* 0x0d0fe400078a08ff */
[C---:B------:R-:W-:Y:S02]  /*12200*/  @!P2 LEA R12, P4, R210.reuse, R14, 0x1 ;  /* 0x0000000ed20ca211 */ /* 0x040fe400078808ff */
[----:B---3--:R-:W-:Y:S02]  /*12210*/  @!P3 LEA.HI.X R11, R203, R0, R5, 0x1, P5 ;  /* 0x00000000cb0bb211 */ /* 0x008fe400028f0c05 */
[----:B------:R-:W-:Y:S02]  /*12220*/  SHF.R.S32.HI R5, RZ, 0x1f, R209 ;  /* 0x0000001fff057819 */ /* 0x000fe400000114d1 */
[----:B------:R-:W-:Y:S01]  /*12230*/  @!P1 LEA R24, P5, R209, R14, 0x1 ;  /* 0x0000000ed1189211 */ /* 0x000fe200078a08ff */
[----:B------:R3:W-:Y:S01]  /*12240*/  @!P3 ST.E.128 desc[UR40][R10.64], RZ ;  /* 0x000000ff0a00b985 */ /* 0x0007e2000c101d28 */
[----:B------:R-:W-:-:S02]  /*12250*/  @!P2 LEA.HI.X R13, R210, R0, R15, 0x1, P4 ;  /* 0x00000000d20da211 */ /* 0x000fc400020f0c0f */
[----:B------:R-:W-:Y:S02]  /*12260*/  @!P0 LEA R14, P4, R9, R14, 0x1 ;  /* 0x0000000e090e8211 */ /* 0x000fe400078808ff */
[-C--:B------:R-:W-:Y:S01]  /*12270*/  @!P1 LEA.HI.X R25, R209, R0.reuse, R5, 0x1, P5 ;  /* 0x00000000d1199211 */ /* 0x080fe200028f0c05 */
[----:B------:R3:W-:Y:S01]  /*12280*/  @!P2 ST.E.128 desc[UR40][R12.64], RZ ;  /* 0x000000ff0c00a985 */ /* 0x0007e2000c101d28 */
[----:B------:R-:W-:-:S03]  /*12290*/  @!P0 LEA.HI.X R15, R9, R0, R6, 0x1, P4 ;  /* 0x00000000090f8211 */ /* 0x000fc600020f0c06 */
[----:B------:R3:W-:Y:S04]  /*122a0*/  @!P1 ST.E.128 desc[UR40][R24.64], RZ ;  /* 0x000000ff18009985 */ /* 0x0007e8000c101d28 */
[----:B------:R3:W-:Y:S02]  /*122b0*/  @!P0 ST.E.128 desc[UR40][R14.64], RZ ;  /* 0x000000ff0e008985 */ /* 0x0007e4000c101d28 */
.L_x_9774:
[----:B------:R-:W-:Y:S05]  /*122c0*/  BSYNC B1 ;  /* 0x0000000000017941 */ /* 0x000fea0003800000 */
.L_x_9773:
[----:B------:R-:W-:-:S03]  /*122d0*/  UMOV UR4, 0xffffffff ;  /* 0xffffffff00047882 */ /* 0x000fc60000000000 */
[----:B------:R-:W-:Y:S05]  /*122e0*/  BRA.DIV UR4, `(.L_x_9775) ;  /* 0x0000009204047947 */ /* 0x000fea000b800000 */
[----:B---3--:R3:W0:Y:S04]  /*122f0*/  SHFL.IDX PT, R0, R4, 0x1, 0x181f ;  /* 0x00381f0004007f89 */ /* 0x00862800000e0000 */
[----:B----4-:R3:W4:Y:S02]  /*12300*/  SHFL.IDX PT, R14, R3, 0x1, 0x181f ;  /* 0x00381f00030e7f89 */ /* 0x01072400000e0000 */
.L_x_9992:
        /* <DEDUP_REMOVED lines=13> */
[----:B0-----:R-:W-:Y:S02]  /*123e0*/  @!P3 LEA.HI.X R11, R203, R0, R8, 0x1, P5 ;  /* 0x00000000cb0bb211 */ /* 0x001fe400028f0c08 */
        /* <DEDUP_REMOVED lines=10> */
.L_x_9777:
[----:B------:R-:W-:Y:S05]  /*12490*/  BSYNC B1 ;  /* 0x0000000000017941 */ /* 0x000fea0003800000 */
.L_x_9776:
[----:B------:R-:W-:-:S03]  /*124a0*/  UMOV UR4, 0xffffffff ;  /* 0xffffffff00047882 */ /* 0x000fc60000000000 */
[----:B------:R-:W-:Y:S05]  /*124b0*/  BRA.DIV UR4, `(.L_x_9778) ;  /* 0x0000008e04d87947 */ /* 0x000fea000b800000 */
[----:B0-----:R0:W0:Y:S04]  /*124c0*/  SHFL.IDX PT, R0, R4, 0x2, 0x181f ;  /* 0x00581f0004007f89 */ /* 0x00102800000e0000 */
[----:B----4-:R4:W0:Y:S02]  /*124d0*/  SHFL.IDX PT, R14, R3, 0x2, 0x181f ;  /* 0x00581f00030e7f89 */ /* 0x01082400000e0000 */
.L_x_9996:
        /* <DEDUP_REMOVED lines=11> */
[CC--:B0-----:R-:W-:Y:S02]  /*12590*/  @!P3 LEA R10, P5, R203.reuse, R14.reuse, 0x1 ;  /* 0x0000000ecb0ab211 */ /* 0x0c1fe400078a08ff */
[C---:B------:R-:W-:Y:S02]  /*125a0*/  @!P2 LEA R12, P4, R210.reuse, R14, 0x1 ;  /* 0x0000000ed20ca211 */ /* 0x040fe400078808ff */
[----:B------:R-:W-:Y:S02]  /*125b0*/  @!P3 LEA.HI.X R11, R203, R0, R8, 0x1, P5 ;  /* 0x00000000cb0bb211 */ /* 0x000fe400028f0c08 */
        /* <DEDUP_REMOVED lines=10> */
.L_x_9780:
[----:B------:R-:W-:Y:S05]  /*12660*/  BSYNC B1 ;  /* 0x0000000000017941 */ /* 0x000fea0003800000 */
.L_x_9779:
[----:B------:R-:W-:-:S03]  /*12670*/  UMOV UR4, 0xffffffff ;  /* 0xffffffff00047882 */ /* 0x000fc60000000000 */
[----:B------:R-:W-:Y:S05]  /*12680*/  BRA.DIV UR4, `(.L_x_9781) ;  /* 0x0000008e04ac7947 */ /* 0x000fea000b800000 */
[----:B0-----:R0:W0:Y:S04]  /*12690*/  SHFL.IDX PT, R0, R4, 0x3, 0x181f ;  /* 0x00781f0004007f89 */ /* 0x00102800000e0000 */
[----:B------:R0:W0:Y:S02]  /*126a0*/  SHFL.IDX PT, R14, R3, 0x3, 0x181f ;  /* 0x00781f00030e7f89 */ /* 0x00002400000e0000 */
.L_x_10000:
[----:B0--34-:R-:W-:-:S05]  /*126b0*/  VIADD R3, R7, 0x60 ;  /* 0x0000006007037836 */ /* 0x019fca0000000000 */
        /* <DEDUP_REMOVED lines=9> */
[CC--:B------:R-:W-:Y:S02]  /*12750*/  @!P3 LEA R4, P5, R203.reuse, R14.reuse, 0x1 ;  /* 0x0000000ecb04b211 */ /* 0x0c0fe400078a08ff */
        /* <DEDUP_REMOVED lines=12> */
.L_x_9764:
[----:B------:R-:W-:Y:S05]  /*12820*/  BSYNC B0 ;  /* 0x0000000000007941 */ /* 0x000fea0003800000 */
.L_x_9750:
[----:B------:R-:W-:Y:S02]  /*12830*/  ULDC UR4, c[0x0][0xc3c] ;  /* 0x00030f0000047ab9 */ /* 0x000fe40000000800 */
[----:B--2---:R-:W-:-:S13]  /*12840*/  ISETP.GE.AND P0, PT, R155, UR4, PT ;  /* 0x000000049b007c0c */ /* 0x004fda000bf06270 */
[----:B------:R-:W-:Y:S05]  /*12850*/  @!P0 BRA `(.L_x_9782) ;  /* 0xfffffee800d48947 */ /* 0x000fea000383ffff */
[----:B------:R-:W-:Y:S05]  /*12860*/  BRA `(.L_x_9636) ;  /* 0x0000007c00107947 */ /* 0x000fea0003800000 */
.L_x_9634:
        /* <DEDUP_REMOVED lines=20> */
.L_x_9783:
        /* <DEDUP_REMOVED lines=43> */
.L_x_9787:
        /* <DEDUP_REMOVED lines=35> */
[----:B------:R-:W-:-:S04]  /*12e90*/  IADD3 R8, R11, R8, RZ ;  /* 0x000000080b087210 */ /* 0x000fc80007ffe0ff */
[----:B------:R-:W-:-:S13]  /*12ea0*/  ISETP.GT.AND P6, PT, R8, UR6, PT ;  /* 0x0000000608007c0c */ /* 0x000fda000bfc4270 */
[----:B------:R-:W-:Y:S05]  /*12eb0*/  @!P6 BRA `(.L_x_9787) ;  /* 0xfffffffc0068e947 */ /* 0x000fea000383ffff */
.L_x_9785:
        /* <DEDUP_REMOVED lines=20> */
.L_x_9788:
        /* <DEDUP_REMOVED lines=48> */
[----:B------:R-:W-:Y:S01]  /*13300*/  IMAD R3, R11, 0x10000, R2 ;  /* 0x000100000b037824 */ /* 0x000fe200078e0202 */
[----:B------:R-:W-:Y:S02]  /*13310*/  IADD3 R2, R4, UR4, RZ ;  /* 0x0000000404027c10 */ /* 0x000fe4000fffe0ff */
[----:B------:R1:W-:Y:S04]  /*13320*/  STL [R1+0x4], R5 ;  /* 0x0000040501007387 */ /* 0x0003e80000100800 */
[----:B------:R1:W-:Y:S04]  /*13330*/  STL [R1+0xc], R2 ;  /* 0x00000c0201007387 */ /* 0x0003e80000100800 */
[----:B------:R1:W-:Y:S01]  /*13340*/  STL [R1+0x8], R3 ;  /* 0x0000080301007387 */ /* 0x0003e20000100800 */
[----:B------:R-:W-:Y:S05]  /*13350*/  BRA `(.L_x_9789) ;  /* 0x0000000000107947 */ /* 0x000fea0003800000 */
.L_x_9786:
[----:B------:R-:W-:Y:S01]  /*13360*/  IMAD.U32 R2, RZ, RZ, UR6 ;  /* 0x00000006ff027e24 */ /* 0x000fe2000f8e00ff */
[----:B------:R0:W-:Y:S04]  /*13370*/  STL [R1+0x4], RZ ;  /* 0x000004ff01007387 */ /* 0x0001e80000100800 */
[----:B------:R0:W-:Y:S04]  /*13380*/  STL [R1+0x8], RZ ;  /* 0x000008ff01007387 */ /* 0x0001e80000100800 */
[----:B------:R0:W-:Y:S02]  /*13390*/  STL [R1], R2 ;  /* 0x0000000201007387 */ /* 0x0001e40000100800 */
.L_x_9789:
        /* <DEDUP_REMOVED lines=10> */
.L_x_9784:
[----:B-1----:R-:W3:Y:S01]  /*13440*/  LDL R0, [R1+0xc] ;  /* 0x00000c0001007983 */ /* 0x002ee20000100800 */
[----:B------:R-:W-:Y:S01]  /*13450*/  ULDC UR4, c[0x0][0xc3c] ;  /* 0x00030f0000047ab9 */ /* 0x000fe20000000800 */
[----:B------:R-:W-:Y:S01]  /*13460*/  IMAD.MOV.U32 R19, RZ, RZ, RZ ;  /* 0x000000ffff137224 */ /* 0x000fe200078e00ff */
[----:B---3--:R-:W-:Y:S01]  /*13470*/  ISETP.GE.AND P0, PT, R0, UR4, PT ;  /* 0x0000000400007c0c */ /* 0x008fe2000bf06270 */
[----:B------:R-:W-:-:S05]  /*13480*/  IMAD.MOV.U32 R0, RZ, RZ, 0x1 ;  /* 0x00000001ff007424 */ /* 0x000fca00078e00ff */
[----:B------:R1:W-:Y:S04]  /*13490*/  STL [R1+0x14], R0 ;  /* 0x0000140001007387 */ /* 0x0003e80000100800 */
[----:B------:R1:W-:Y:S03]  /*134a0*/  STL [R1+0x54], RZ ;  /* 0x000054ff01007387 */ /* 0x0003e60000100800 */
[----:B------:R-:W-:Y:S05]  /*134b0*/  @P0 BRA `(.L_x_9790) ;  /* 0x0000006c001c0947 */ /* 0x000fea0003800000 */
[----:B------:R-:W3:Y:S01]  /*134c0*/  S2UR UR5, SR_CgaCtaId ;  /* 0x00000000000579c3 */ /* 0x000ee20000008800 */
[C---:B-1----:R-:W-:Y:S01]  /*134d0*/  IMAD.SHL.U32 R0, R6.reuse, 0x8, RZ ;  /* 0x0000000806007824 */ /* 0x042fe200078e00ff */
[----:B------:R-:W-:Y:S01]  /*134e0*/  LOP3.LUT R4, R6, 0x7f, RZ, 0xc0, !PT ;  /* 0x0000007f06047812 */ /* 0x000fe200078ec0ff */
[----:B------:R-:W-:Y:S01]  /*134f0*/  UMOV UR4, 0x400 ;  /* 0x0000040000047882 */ /* 0x000fe20000000000 */
[----:B------:R-:W-:Y:S01]  /*13500*/  BSSY B8, `(.L_x_9790) ;  /* 0x00006c2000087945 */ /* 0x000fe20003800000 */
[----:B------:R-:W-:Y:S01]  /*13510*/  IMAD.MOV.U32 R19, RZ, RZ, RZ ;  /* 0x000000ffff137224 */ /* 0x000fe200078e00ff */
[----:B------:R-:W-:Y:S01]  /*13520*/  LOP3.LUT R3, R0, 0x1f8, RZ, 0xc0, !PT ;  /* 0x000001f800037812 */ /* 0x000fe200078ec0ff */
[----:B0-----:R-:W-:Y:S01]  /*13530*/  IMAD.SHL.U32 R2, R4, 0x8, RZ ;  /* 0x0000000804027824 */ /* 0x001fe200078e00ff */
        /* <DEDUP_REMOVED lines=16> */
.L_x_9932:
[----:B0--3--:R-:W3:Y:S01]  /*13640*/  LDL R0, [R1+0xc] ;  /* 0x00000c0001007983 */ /* 0x009ee20000100800 */
[----:B-1----:R-:W3:Y:S01]  /*13650*/  LDC.64 R2, c[0x0][0xc88] ;  /* 0x00032200ff027b82 */ /* 0x002ee20000000a00 */
[----:B------:R-:W-:Y:S05]  /*13660*/  YIELD ;  /* 0x0000000000007946 */ /* 0x000fea0003800000 */
[----:B------:R-:W-:Y:S01]  /*13670*/  ULDC.64 UR4, c[0x0][0xa28] ;  /* 0x00028a0000047ab9 */ /* 0x000fe20000000a00 */
[----:B--2---:R-:W-:Y:S02]  /*13680*/  CS2R R8, SRZ ;  /* 0x0000000000087805 */ /* 0x004fe4000001ff00 */
[----:B------:R-:W-:Y:S01]  /*13690*/  ISETP.NE.U32.AND P0, PT, RZ, UR4, PT ;  /* 0x00000004ff007c0c */ /* 0x000fe2000bf05070 */
[----:B------:R-:W-:Y:S01]  /*136a0*/  ULDC.64 UR10, c[0x0][0xa18] ;  /* 0x00028600000a7ab9 */ /* 0x000fe20000000a00 */
[----:B------:R-:W-:Y:S01]  /*136b0*/  ULDC.64 UR8, c[0x0][0xa10] ;  /* 0x0002840000087ab9 */ /* 0x000fe20000000a00 */
[----:B------:R-:W-:Y:S01]  /*136c0*/  ULDC.64 UR6, c[0x0][0xa08] ;  /* 0x0002820000067ab9 */ /* 0x000fe20000000a00 */
[----:B---3--:R-:W-:-:S05]  /*136d0*/  IMAD.WIDE R2, R0, 0x4, R2 ;  /* 0x0000000400027825 */ /* 0x008fca00078e0202 */
        /* <DEDUP_REMOVED lines=54> */
.L_x_9791:
        /* <DEDUP_REMOVED lines=17> */
.L_x_9792:
[----:B------:R-:W-:Y:S05]  /*13b50*/  @!P0 BRA `(.L_x_9793) ;  /* 0x00000000000c8947 */ /* 0x000fea0003800000 */
[----:B------:R-:W2:Y:S04]  /*13b60*/  LDG.E R9, desc[UR40][R6.64] ;  /* 0x0000002806097981 */ /* 0x000ea8000c1e1900 */
[----:B------:R-:W2:Y:S02]  /*13b70*/  LDG.E R6, desc[UR40][R6.64+0x4] ;  /* 0x0000042806067981 */ /* 0x000ea4000c1e1900 */
[----:B--2---:R-:W-:-:S07]  /*13b80*/  IMAD.IADD R9, R6, 0x1, -R9 ;  /* 0x0000000106097824 */ /* 0x004fce00078e0a09 */
.L_x_9793:
[----:B01----:R-:W2:Y:S01]  /*13b90*/  @P2 LDG.E R2, desc[UR40][R4.64] ;  /* 0x0000002804022981 */ /* 0x003ea2000c1e1900 */
[----:B-----5:R-:W-:-:S03]  /*13ba0*/  IMAD.IADD R6, R9, 0x1, -R8 ;  /* 0x0000000109067824 */ /* 0x020fc600078e0a08 */
[----:B------:R-:W2:Y:S01]  /*13bb0*/  @P2 LDG.E R4, desc[UR40][R4.64+0x4] ;  /* 0x0000042804042981 */ /* 0x000ea2000c1e1900 */
[----:B------:R-:W-:Y:S01]  /*13bc0*/  LOP3.LUT R14, R10, 0xff, RZ, 0xc0, !PT ;  /* 0x000000ff0a0e7812 */ /* 0x000fe200078ec0ff */
[----:B------:R-:W-:Y:S01]  /*13bd0*/  BSSY B0, `(.L_x_9794) ;  /* 0x000002a000007945 */ /* 0x000fe20003800000 */
[----:B------:R-:W-:Y:S01]  /*13be0*/  SHF.R.U32.HI R10, RZ, 0x10, R10 ;  /* 0x00000010ff0a7819 */ /* 0x000fe2000001160a */
[----:B--2---:R-:W-:-:S04]  /*13bf0*/  @P2 IMAD.IADD R11, R4, 0x1, -R2 ;  /* 0x00000001040b2824 */ /* 0x004fc800078e0a02 */
[----:B------:R-:W-:-:S04]  /*13c00*/  IMAD.IADD R3, R6, 0x1, R11 ;  /* 0x0000000106037824 */ /* 0x000fc800078e020b */
[----:B------:R-:W-:-:S04]  /*13c10*/  VIADD R2, R3, 0x5f ;  /* 0x0000005f03027836 */ /* 0x000fc80000000000 */
[----:B------:R-:W-:Y:S01]  /*13c20*/  IMAD.HI R2, R2, 0x2aaaaaab, RZ ;  /* 0x2aaaaaab02027827 */ /* 0x000fe200078e02ff */
[----:B------:R-:W-:-:S04]  /*13c30*/  ISETP.GE.AND P1, PT, R3, 0x1, PT ;  /* 0x000000010300780c */ /* 0x000fc80003f26270 */
[----:B------:R-:W-:-:S04]  /*13c40*/  SHF.R.U32.HI R3, RZ, 0x1f, R2 ;  /* 0x0000001fff037819 */ /* 0x000fc80000011602 */
[----:B------:R-:W-:-:S05]  /*13c50*/  LEA.HI.SX32 R12, R2, R3, 0x1c ;  /* 0x00000003020c7211 */ /* 0x000fca00078fe2ff */
[----:B------:R0:W-:Y:S04]  /*13c60*/  STL [R1+0x38], R12 ;  /* 0x0000380c01007387 */ /* 0x0001e80000100800 */
[----:B------:R0:W-:Y:S01]  /*13c70*/  STL [R1+0x5c], R14 ;  /* 0x00005c0e01007387 */ /* 0x0001e20000100800 */
[----:B------:R-:W-:Y:S01]  /*13c80*/  MOV R4, RZ ;  /* 0x000000ff00047202 */ /* 0x000fe20000000f00 */
        /* <DEDUP_REMOVED lines=30> */
.L_x_9795:
[----:B------:R-:W-:Y:S05]  /*13e70*/  BSYNC B0 ;  /* 0x0000000000007941 */ /* 0x000fea0003800000 */
.L_x_9794:
[-C--:B------:R-:W-:Y:S01]  /*13e80*/  IMAD R2, R14, R4.reuse, RZ ;  /* 0x000000040e027224 */ /* 0x080fe200078e02ff */
[----:B------:R-:W-:Y:S04]  /*13e90*/  BSSY B0, `(.L_x_9796) ;  /* 0x0000141000007945 */ /* 0x000fe80003800000 */
[C---:B------:R-:W-:Y:S01]  /*13ea0*/  VIADDMNMX R4, R2.reuse, R4, R12, PT ;  /* 0x0000000402047246 */ /* 0x040fe2000380010c */
[----:B------:R-:W-:-:S04]  /*13eb0*/  IMAD R2, R2, 0x60, -R6 ;  /* 0x0000006002027824 */ /* 0x000fc800078e0a06 */
[----:B------:R-:W-:Y:S01]  /*13ec0*/  IMAD R6, R4, 0x60, -R6 ;  /* 0x0000006004067824 */ /* 0x000fe200078e0a06 */
[----:B------:R-:W-:-:S04]  /*13ed0*/  VIMNMX R2, RZ, R2, !PT ;  /* 0x00000002ff027248 */ /* 0x000fc80007fe0100 */
[----:B------:R-:W-:-:S04]  /*13ee0*/  VIMNMX R11, R6, R11, PT ;  /* 0x0000000b060b7248 */ /* 0x000fc80003fe0100 */
[----:B------:R-:W-:Y:S01]  /*13ef0*/  ISETP.GT.AND P0, PT, R11, R2, PT ;  /* 0x000000020b00720c */ /* 0x000fe20003f04270 */
[----:B------:R-:W-:-:S05]  /*13f00*/  IMAD.WIDE.U32 R2, R2, -0x55555555, RZ ;  /* 0xaaaaaaab02027825 */ /* 0x000fca00078e00ff */
[----:B------:R-:W-:-:S05]  /*13f10*/  SHF.R.U32.HI R3, RZ, 0x6, R3 ;  /* 0x00000006ff037819 */ /* 0x000fca0000011603 */
[----:B------:R-:W-:Y:S02]  /*13f20*/  IMAD.MOV.U32 R8, RZ, RZ, R3 ;  /* 0x000000ffff087224 */ /* 0x000fe400078e0003 */
[----:B------:R-:W-:-:S04]  /*13f30*/  @P0 VIADD R11, R11, 0x5f ;  /* 0x0000005f0b0b0836 */ /* 0x000fc80000000000 */
[----:B------:R-:W-:-:S05]  /*13f40*/  @P0 IMAD.HI R2, R11, 0x2aaaaaab, RZ ;  /* 0x2aaaaaab0b020827 */ /* 0x000fca00078e02ff */
[----:B------:R-:W-:-:S04]  /*13f50*/  @P0 SHF.R.U32.HI R4, RZ, 0x1f, R2 ;  /* 0x0000001fff040819 */ /* 0x000fc80000011602 */
[----:B------:R-:W-:Y:S02]  /*13f60*/  @P0 LEA.HI.SX32 R8, R2, R4, 0x1c ;  /* 0x0000000402080211 */ /* 0x000fe400078fe2ff */
        /* <DEDUP_REMOVED lines=10> */
.L_x_10003:
[----:B-1----:R-:W-:Y:S02]  /*14010*/  ISETP.NE.AND P0, PT, R14, RZ, PT ;  /* 0x000000ff0e00720c */ /* 0x002fe40003f05270 */
[----:B------:R-:W-:-:S11]  /*14020*/  PLOP3.LUT P6, PT, PT, PT, PT, 0x8, 0x0 ;  /* 0x000000000000781c */ /* 0x000fd60003fce170 */
[----:B------:R-:W-:Y:S05]  /*14030*/  @P0 BRA `(.L_x_9799) ;  /* 0x00000000000c0947 */ /* 0x000fea0003800000 */
[----:B------:R-:W-:-:S03]  /*14040*/  UMOV UR4, 0xffffffff ;  /* 0xffffffff00047882 */ /* 0x000fc60000000000 */
[----:B------:R-:W-:Y:S05]  /*14050*/  BRA.DIV UR4, `(.L_x_9800) ;  /* 0x0000007604b47947 */ /* 0x000fea000b800000 */
[----:B------:R-:W-:-:S13]  /*14060*/  ELECT P6, URZ, PT ;  /* 0x00000000003f782f */ /* 0x000fda00038c0000 */
.L_x_9799:
        /* <DEDUP_REMOVED lines=9> */
.L_x_10006:
[----:B------:R-:W-:Y:S05]  /*14100*/  BSYNC B1 ;  /* 0x0000000000017941 */ /* 0x000fea0003800000 */
.L_x_9801:
[----:B------:R-:W-:Y:S04]  /*14110*/  BSSY B1, `(.L_x_9803) ;  /* 0x000007f000017945 */ /* 0x000fe80003800000 */
        /* <DEDUP_REMOVED lines=11> */
.L_x_10007:
[----:B------:R-:W-:Y:S05]  /*141d0*/  BSYNC B2 ;  /* 0x0000000000027941 */ /* 0x000fea0003800000 */
.L_x_9805:
        /* <DEDUP_REMOVED lines=9> */
.L_x_9808:
[----:B------:R-:W-:Y:S05]  /*14270*/  BSYNC B2 ;  /* 0x0000000000027941 */ /* 0x000fea0003800000 */
.L_x_9807:
[----:B------:R-:W2:Y:S01]  /*14280*/  LDL R6, [R1+0x10] ;  /* 0x0000100001067983 */ /* 0x000ea20000100800 */
        /* <DEDUP_REMOVED lines=12> */
.L_x_9809:
        /* <DEDUP_REMOVED lines=13> */
.L_x_10008:
[----:B------:R-:W-:Y:S05]  /*14420*/  BSYNC B2 ;  /* 0x0000000000027941 */ /* 0x000fea0003800000 */
.L_x_9810:
        /* <DEDUP_REMOVED lines=11> */
.L_x_9813:
[----:B------:R-:W-:Y:S05]  /*144e0*/  BSYNC B2 ;  /* 0x0000000000027941 */ /* 0x000fea0003800000 */
.L_x_9812:
        /* <DEDUP_REMOVED lines=8> */
[----:B--2---:R-:W-:-:S05]  /*14570*/  IMAD R7, R6, 0xc000, R18 ;  /* 0x0000c00006077824 */ /* 0x004fca00078e0212 */
[----:B------:R-:W-:-:S07]  /*14580*/  IADD3 R6, R7, 0x400, RZ ;  /* 0x0000040007067810 */ /* 0x000fce0007ffe0ff */
.L_x_9814:
        /* <DEDUP_REMOVED lines=15> */
.L_x_9815:
        /* <DEDUP_REMOVED lines=15> */
.L_x_9816:
        /* <DEDUP_REMOVED lines=15> */
.L_x_9817:
        /* <DEDUP_REMOVED lines=10> */
.L_x_9804:
[----:B------:R-:W-:Y:S05]  /*14900*/  BSYNC B1 ;  /* 0x0000000000017941 */ /* 0x000fea0003800000 */
.L_x_9803:
        /* <DEDUP_REMOVED lines=13> */
.L_x_9833:
        /* <DEDUP_REMOVED lines=13> */
.L_x_10009:
[----:B------:R-:W-:Y:S05]  /*14ab0*/  BSYNC B2 ;  /* 0x0000000000027941 */ /* 0x000fea0003800000 */
.L_x_9820:
        /* <DEDUP_REMOVED lines=9> */
.L_x_9823:
[----:B------:R-:W-:Y:S05]  /*14b50*/  BSYNC B2 ;  /* 0x0000000000027941 */ /* 0x000fea0003800000 */
.L_x_9822:
        /* <DEDUP_REMOVED lines=12> */
.L_x_9824:
        /* <DEDUP_REMOVED lines=13> */
.L_x_10010:
[----:B------:R-:W-:Y:S05]  /*14cf0*/  BSYNC B2 ;  /* 0x0000000000027941 */ /* 0x000fea0003800000 */
.L_x_9825:
        /* <DEDUP_REMOVED lines=11> */
.L_x_9828:
[----:B------:R-:W-:Y:S05]  /*14db0*/  BSYNC B2 ;  /* 0x0000000000027941 */ /* 0x000fea0003800000 */
.L_x_9827:
        /* <DEDUP_REMOVED lines=10> */
.L_x_9829:
        /* <DEDUP_REMOVED lines=15> */
.L_x_9830:
        /* <DEDUP_REMOVED lines=15> */
.L_x_9831:
        /* <DEDUP_REMOVED lines=15> */
.L_x_9832:
        /* <DEDUP_REMOVED lines=10> */
.L_x_9819:
[----:B------:R-:W-:Y:S05]  /*151d0*/  BSYNC B1 ;  /* 0x0000000000017941 */ /* 0x000fea0003800000 */
.L_x_9818:
        /* <DEDUP_REMOVED lines=12> */
.L_x_9797:
[----:B------:R-:W-:Y:S05]  /*152a0*/  BSYNC B0 ;  /* 0x0000000000007941 */ /* 0x000fea0003800000 */
.L_x_9796:
        /* <DEDUP_REMOVED lines=35> */
.L_x_9835:
[----:B------:R-:W-:Y:S05]  /*154e0*/  BSYNC B0 ;  /* 0x0000000000007941 */ /* 0x000fea0003800000 */
.L_x_9834:
        /* <DEDUP_REMOVED lines=27> */
.L_x_9837:
        /* <DEDUP_REMOVED lines=20> */
.L_x_9840:
[----:B------:R-:W-:Y:S05]  /*157e0*/  BSYNC B6 ;  /* 0x0000000000067941 */ /* 0x000fea0003800000 */
.L_x_9839:
        /* <DEDUP_REMOVED lines=9> */
[----:B------:R-:W-:Y:S01]  /*15880*/  IMAD.U32 R4, RZ, RZ, UR6 ;  /* 0x00000006ff047e24 */ /* 0x000fe2000f8e00ff */
[----:B0-----:R-:W-:Y:S01]  /*15890*/  MOV R12, 0x1 ;  /* 0x00000001000c7802 */ /* 0x001fe20000000f00 */
[----:B------:R-:W-:Y:S02]  /*158a0*/  IMAD.U32 R5, RZ, RZ, UR7 ;  /* 0x00000007ff057e24 */ /* 0x000fe4000f8e00ff */
[----:B------:R-:W-:Y:S02]  /*158b0*/  IMAD.U32 R6, RZ, RZ, UR8 ;  /* 0x00000008ff067e24 */ /* 0x000fe4000f8e00ff */
[----:B------:R-:W-:-:S02]  /*158c0*/  IMAD.U32 R7, RZ, RZ, UR9 ;  /* 0x00000009ff077e24 */ /* 0x000fc4000f8e00ff */
[----:B------:R-:W-:Y:S02]  /*158d0*/  IMAD.U32 R10, RZ, RZ, UR4 ;  /* 0x00000004ff0a7e24 */ /* 0x000fe4000f8e00ff */
[----:B------:R-:W-:Y:S02]  /*158e0*/  IMAD.U32 R11, RZ, RZ, UR5 ;  /* 0x00000005ff0b7e24 */ /* 0x000fe4000f8e00ff */
[----:B------:R-:W-:Y:S02]  /*158f0*/  IMAD.MOV.U32 R8, RZ, RZ, 0x70 ;  /* 0x00000070ff087424 */ /* 0x000fe400078e00ff */
[----:B-1----:R-:W-:-:S07]  /*15900*/  IMAD.MOV.U32 R13, RZ, RZ, RZ ;  /* 0x000000ffff0d7224 */ /* 0x002fce00078e00ff */
[----:B------:R-:W-:-:S07]  /*15910*/  LEPC R20, `(.L_x_9843) ;  /* 0x000000001014794e */ /* 0x000fce0000000000 */
[----:B--2---:R-:W-:Y:S05]  /*15920*/  CALL.ABS.NOINC R2 ;  /* 0x0000000002007343 */ /* 0x004fea0003c00000 */
.L_x_9843:
        /* <DEDUP_REMOVED lines=16> */
.L_x_9842:
[----:B------:R-:W-:Y:S05]  /*15a30*/  BSYNC B6 ;  /* 0x0000000000067941 */ /* 0x000fea0003800000 */
.L_x_9841:
        /* <DEDUP_REMOVED lines=24> */
.L_x_10013:
        /* <DEDUP_REMOVED lines=11> */
.L_x_10016:
        /* <DEDUP_REMOVED lines=24> */
.L_x_9847:
[----:B-1----:R-:W2:Y:S01]  /*15df0*/  LDL R2, [R1+0x14] ;  /* 0x0000140001027983 */ /* 0x002ea20000100800 */
[----:B0-----:R-:W-:Y:S01]  /*15e00*/  IMAD R0, R19, 0x8, R18 ;  /* 0x0000000813007824 */ /* 0x001fe200078e0212 */
[----:B--2---:R-:W-:-:S04]  /*15e10*/  SHF.L.U32 R2, R2, 0x1f, RZ ;  /* 0x0000001f02027819 */ /* 0x004fc800000006ff */
[----:B------:R-:W0:Y:S02]  /*15e20*/  SYNCS.PHASECHK.TRANS64.TRYWAIT P0, [R0+URZ+0x22840], R2 ;  /* 0x02284002000075a7 */ /* 0x000e24000800017f */
[----:B0-----:R-:W-:Y:S05]  /*15e30*/  @!P0 BRA `(.L_x_9848) ;  /* 0x0000005c00148947 */ /* 0x001fea0003800000 */
.L_x_10017:
        /* <DEDUP_REMOVED lines=11> */
.L_x_9849:
        /* <DEDUP_REMOVED lines=19> */
[----:B------:R-:W-:Y:S01]  /*16020*/  UIMAD UR11, UR11, 0x60, UR4 ;  /* 0x000000600b0b78a4 */ /* 0x000fe2000f8e0204 */
[----:B------:R1:W-:Y:S02]  /*16030*/  STL [R1+0x1c], R2 ;  /* 0x00001c0201007387 */ /* 0x0003e40000100800 */
[----:B------:R-:W-:-:S06]  /*16040*/  UMOV UR4, 0x0 ;  /* 0x0000000000047882 */ /* 0x000fcc0000000000 */
[----:B------:R1:W-:Y:S01]  /*16050*/  UTMALDG.4D [UR8], [UR6], desc[UR4] ;  /* 0x00000408060075b4 */ /* 0x0003e20008019000 */
[----:B------:R-:W-:Y:S02]  /*16060*/  NOP ;  /* 0x0000000000007918 */ /* 0x000fe40000000000 */
.L_x_9845:
        /* <DEDUP_REMOVED lines=40> */
.L_x_9851:
[----:B------:R-:W-:Y:S05]  /*162f0*/  BSYNC B6 ;  /* 0x0000000000067941 */ /* 0x000fea0003800000 */
.L_x_9850:
[----:B0-----:R-:W2:Y:S01]  /*16300*/  LDL.LU R0, [R1+0x60] ;  /* 0x0000600001007983 */ /* 0x001ea20000300800 */
[----:B------:R-:W-:Y:S01]  /*16310*/  ULDC.64 UR4, c[0x0][0x2d8] ;  /* 0x0000b60000047ab9 */ /* 0x000fe20000000a00 */
[----:B------:R-:W0:Y:S01]  /*16320*/  LDC R8, c[0x0][0x448] ;  /* 0x00011200ff087b82 */ /* 0x000e220000000800 */
[----:B------:R-:W-:Y:S01]  /*16330*/  ULDC UR6, c[0x0][0x2b8] ;  /* 0x0000ae0000067ab9 */ /* 0x000fe20000000800 */
[----:B------:R-:W3:Y:S04]  /*16340*/  LDL.LU R5, [R1+0x50] ;  /* 0x0000500001057983 */ /* 0x000ee80000300800 */
[----:B------:R-:W3:Y:S04]  /*16350*/  LDL.LU.64 R2, [R1+0x48] ;  /* 0x0000480001027983 */ /* 0x000ee80000300a00 */
[----:B------:R-:W4:Y:S01]  /*16360*/  LDL.LU R4, [R1+0x2c] ;  /* 0x00002c0001047983 */ /* 0x000f220000300800 */
[----:B0-----:R-:W-:-:S13]  /*16370*/  ISETP.NE.AND P0, PT, R8, 0x1, PT ;  /* 0x000000010800780c */ /* 0x001fda0003f05270 */
[----:B------:R-:W0:Y:S01]  /*16380*/  @P0 LDC R7, c[0x0][0x450] ;  /* 0x00011400ff070b82 */ /* 0x000e220000000800 */
[----:B---3--:R-:W-:Y:S02]  /*16390*/  IMAD.MOV.U32 R3, RZ, RZ, R5 ;  /* 0x000000ffff037224 */ /* 0x008fe400078e0005 */
[----:B------:R-:W3:Y:S01]  /*163a0*/  LDL.LU R5, [R1+0x4] ;  /* 0x0000040001057983 */ /* 0x000ee20000300800 */
[----:B------:R-:W-:-:S03]  /*163b0*/  IMAD.WIDE.U32 R2, R16, UR4, R2 ;  /* 0x0000000410027c25 */ /* 0x000fc6000f8e0002 */
[----:B------:R1:W5:Y:S01]  /*163c0*/  LDL R9, [R1+0x34] ;  /* 0x0000340001097983 */ /* 0x0003620000100800 */
[----:B------:R-:W-:Y:S01]  /*163d0*/  IMAD R3, R16, UR5, R3 ;  /* 0x0000000510037c24 */ /* 0x000fe2000f8e0203 */
[----:B------:R-:W-:Y:S02]  /*163e0*/  ULDC.64 UR4, c[0x0][0x2e0] ;  /* 0x0000b80000047ab9 */ /* 0x000fe40000000a00 */
[----:B--2---:R-:W-:Y:S02]  /*163f0*/  IMAD R0, R0, UR4, RZ ;  /* 0x0000000400007c24 */ /* 0x004fe4000f8e02ff */
[----:B----4-:R-:W-:-:S04]  /*16400*/  IMAD.WIDE.U32 R2, R4, UR4, R2 ;  /* 0x0000000404027c25 */ /* 0x010fc8000f8e0002 */
[----:B------:R-:W-:Y:S01]  /*16410*/  IMAD R0, R4, UR5, R0 ;  /* 0x0000000504007c24 */ /* 0x000fe2000f8e0200 */
[----:B------:R-:W2:Y:S01]  /*16420*/  S2R R10, SR_TID.X ;  /* 0x00000000000a7919 */ /* 0x000ea20000002100 */
[----:B------:R-:W-:Y:S02]  /*16430*/  ULDC.64 UR4, c[0x0][0x2d0] ;  /* 0x0000b40000047ab9 */ /* 0x000fe40000000a00 */
[----:B------:R-:W-:Y:S01]  /*16440*/  IMAD.IADD R3, R3, 0x1, R0 ;  /* 0x0000000103037824 */ /* 0x000fe200078e0200 */
[----:B------:R-:W4:Y:S02]  /*16450*/  S2R R4, SR_TID.X ;  /* 0x0000000000047919 */ /* 0x000f240000002100 */
[----:B----4-:R-:W-:-:S04]  /*16460*/  LOP3.LUT R4, R4, 0x7f, RZ, 0xc0, !PT ;  /* 0x0000007f04047812 */ /* 0x010fc800078ec0ff */
[----:B------:R-:W-:Y:S02]  /*16470*/  SHF.R.U32.HI R6, RZ, 0x3, R4 ;  /* 0x00000003ff067819 */ /* 0x000fe40000011604 */
[----:B------:R-:W4:Y:S02]  /*16480*/  S2R R4, SR_TID.X ;  /* 0x0000000000047919 */ /* 0x000f240000002100 */
[----:B----4-:R-:W-:-:S05]  /*16490*/  IMAD.SHL.U32 R4, R4, 0x10, RZ ;  /* 0x0000001004047824 */ /* 0x010fca00078e00ff */
[----:B------:R-:W-:Y:S02]  /*164a0*/  LOP3.LUT R4, R6, 0x70, R4, 0xf8, !PT ;  /* 0x0000007006047812 */ /* 0x000fe400078ef804 */
[----:B------:R-:W4:Y:S01]  /*164b0*/  @P0 LDC R6, c[0x0][0x44c] ;  /* 0x00011300ff060b82 */ /* 0x000f220000000800 */
[----:B--2---:R-:W-:-:S05]  /*164c0*/  IMAD.SHL.U32 R10, R10, 0x8, RZ ;  /* 0x000000080a0a7824 */ /* 0x004fca00078e00ff */
[----:B------:R-:W-:Y:S01]  /*164d0*/  LOP3.LUT R10, R10, 0x38, RZ, 0xc0, !PT ;  /* 0x000000380a0a7812 */ /* 0x000fe200078ec0ff */
[----:B---3--:R-:W-:-:S05]  /*164e0*/  IMAD.SHL.U32 R5, R5, 0x80, RZ ;  /* 0x0000008005057824 */ /* 0x008fca00078e00ff */
[----:B------:R-:W-:-:S05]  /*164f0*/  LOP3.LUT R4, R4, R5, RZ, 0xfc, !PT ;  /* 0x0000000504047212 */ /* 0x000fca00078efcff */
[----:B----4-:R-:W-:-:S04]  /*16500*/  @P0 IMAD.HI.U32 R6, R4, R6, RZ ;  /* 0x0000000604060227 */ /* 0x010fc800078e00ff */
[----:B------:R-:W-:Y:S01]  /*16510*/  IMAD.MOV.U32 R0, RZ, RZ, R4 ;  /* 0x000000ffff007224 */ /* 0x000fe200078e0004 */
        /* <DEDUP_REMOVED lines=19> */
[----:B-1----:R-:W-:Y:S09]  /*16650*/  BRA.DIV UR4, `(.L_x_9852) ;  /* 0x0000005604207947 */ /* 0x002ff2000b800000 */
[----:B------:R-:W2:Y:S01]  /*16660*/  LDL.LU R6, [R1+0x58] ;  /* 0x0000580001067983 */ /* 0x000ea20000300800 */
[----:B------:R-:W0:Y:S02]  /*16670*/  S2R R7, SR_TID.X ;  /* 0x0000000000077919 */ /* 0x000e240000002100 */
[----:B0-----:R-:W-:-:S04]  /*16680*/  LOP3.LUT R7, R7, 0x7f, RZ, 0xc0, !PT ;  /* 0x0000007f07077812 */ /* 0x001fc800078ec0ff */
[----:B------:R-:W-:Y:S02]  /*16690*/  SHF.R.U32.HI R11, RZ, 0x3, R7 ;  /* 0x00000003ff0b7819 */ /* 0x000fe40000011607 */
[----:B------:R-:W0:Y:S03]  /*166a0*/  SHFL.IDX PT, R7, R4, RZ, 0x181f ;  /* 0x00181fff04077589 */ /* 0x000e2600000e0000 */
[----:B------:R-:W-:-:S04]  /*166b0*/  IMAD.IADD R0, R11, 0x1, R5 ;  /* 0x000000010b007824 */ /* 0x000fc800078e0205 */
[----:B------:R-:W-:Y:S02]  /*166c0*/  VIADD R5, R0, 0x10 ;  /* 0x0000001000057836 */ /* 0x000fe40000000000 */
        /* <DEDUP_REMOVED lines=24> */
[----:B------:R-:W-:Y:S01]  /*16850*/  @!P1 IMAD.MOV.U32 R7, RZ, RZ, R6 ;  /* 0x000000ffff079224 */ /* 0x000fe200078e0006 */
[----:B------:R-:W-:Y:S01]  /*16860*/  @!P1 MOV R6, R5 ;  /* 0x0000000500069202 */ /* 0x000fe20000000f00 */
[----:B------:R-:W-:-:S04]  /*16870*/  VIADD R5, R0, 0x30 ;  /* 0x0000003000057836 */ /* 0x000fc80000000000 */
        /* <DEDUP_REMOVED lines=38> */
.L_x_10034:
        /* <DEDUP_REMOVED lines=10> */
.L_x_9853:
        /* <DEDUP_REMOVED lines=18> */
.L_x_10035:
[----:B------:R-:W-:Y:S05]  /*16ca0*/  BSYNC B0 ;  /* 0x0000000000007941 */ /* 0x000fea0003800000 */
.L_x_9854:
[----:B------:R-:W2:Y:S01]  /*16cb0*/  LDL R2, [R1+0x1c] ;  /* 0x00001c0001027983 */ /* 0x000ea20000100800 */
[----:B------:R-:W-:Y:S01]  /*16cc0*/  BSSY B0, `(.L_x_9856) ;  /* 0x000005a000007945 */ /* 0x000fe20003800000 */
[----:B--2---:R-:W-:-:S13]  /*16cd0*/  LOP3.LUT P0, RZ, R2, 0x1, RZ, 0xc0, !PT ;  /* 0x0000000102ff7812 */ /* 0x004fda000780c0ff */
        /* <DEDUP_REMOVED lines=10> */
.L_x_10036:
[----:B------:R-:W-:Y:S05]  /*16d80*/  BSYNC B1 ;  /* 0x0000000000017941 */ /* 0x000fea0003800000 */
.L_x_9858:
        /* <DEDUP_REMOVED lines=9> */
.L_x_9861:
[----:B------:R-:W-:Y:S05]  /*16e20*/  BSYNC B1 ;  /* 0x0000000000017941 */ /* 0x000fea0003800000 */
.L_x_9860:
        /* <DEDUP_REMOVED lines=10> */
[----:B--2---:R-:W-:Y:S01]  /*16ed0*/  IMAD R3, R3, 0x60, R4 ;  /* 0x0000006003037824 */ /* 0x004fe200078e0204 */
[----:B------:R-:W-:-:S08]  /*16ee0*/  IADD3 R4, R0, 0x400, RZ ;  /* 0x0000040000047810 */ /* 0x000fd00007ffe0ff */
.L_x_9862:
        /* <DEDUP_REMOVED lines=15> */
.L_x_9863:
        /* <DEDUP_REMOVED lines=15> */
.L_x_9864:
        /* <DEDUP_REMOVED lines=15> */
.L_x_9865:
        /* <DEDUP_REMOVED lines=10> */
.L_x_9857:
[----:B------:R-:W-:Y:S05]  /*17260*/  BSYNC B0 ;  /* 0x0000000000007941 */ /* 0x000fea0003800000 */
.L_x_9856:
        /* <DEDUP_REMOVED lines=9> */
[----:B------:R-:W-:Y:S01]  /*17300*/  BSSY B2, `(.L_x_9868) ;  /* 0x00000a9000027945 */ /* 0x000fe20003800000 */
[----:B--2---:R-:W-:-:S04]  /*17310*/  VIADD R2, R7, 0x1 ;  /* 0x0000000107027836 */ /* 0x004fc80000000000 */
[----:B---3--:R-:W-:-:S05]  /*17320*/  IMAD R2, R2, R6, RZ ;  /* 0x0000000602027224 */ /* 0x008fca00078e02ff */
[----:B----4-:R-:W-:Y:S02]  /*17330*/  VIMNMX R4, R4, R2, PT ;  /* 0x0000000204047248 */ /* 0x010fe40003fe0100 */
        /* <DEDUP_REMOVED lines=41> */
.L_x_9872:
        /* <DEDUP_REMOVED lines=8> */
.L_x_10037:
[----:B------:R-:W-:Y:S05]  /*17650*/  BSYNC B3 ;  /* 0x0000000000037941 */ /* 0x000fea0003800000 */
.L_x_9873:
        /* <DEDUP_REMOVED lines=9> */
.L_x_9876:
[----:B------:R-:W-:Y:S05]  /*176f0*/  BSYNC B3 ;  /* 0x0000000000037941 */ /* 0x000fea0003800000 */
.L_x_9875:
        /* <DEDUP_REMOVED lines=12> */
.L_x_9877:
        /* <DEDUP_REMOVED lines=13> */
.L_x_10038:
[----:B------:R-:W-:Y:S05]  /*17890*/  BSYNC B3 ;  /* 0x0000000000037941 */ /* 0x000fea0003800000 */
.L_x_9878:
        /* <DEDUP_REMOVED lines=11> */
.L_x_9881:
[----:B------:R-:W-:Y:S05]  /*17950*/  BSYNC B3 ;  /* 0x0000000000037941 */ /* 0x000fea0003800000 */
.L_x_9880:
        /* <DEDUP_REMOVED lines=9> */
.L_x_9882:
        /* <DEDUP_REMOVED lines=15> */
.L_x_9883:
        /* <DEDUP_REMOVED lines=15> */
.L_x_9884:
        /* <DEDUP_REMOVED lines=12> */
[----:B------:R-:W-:Y:S02]  /*17c90*/  R2UR UR7, R7 ;  /* 0x00000000070772ca */ /* 0x000fe400000e0000 */
[----:B------:R-:W-:Y:S02]  /*17ca0*/  PLOP3.LUT P0, PT, PT, PT, PT, 0x80, 0x0 ;  /* 0x000000000000781c */ /* 0x000fe40003f0f070 */
[----:B------:R-:W-:-:S11]  /*17cb0*/  IADD3 R3, R3, 0x9400, RZ ;  /* 0x0000940003037810 */ /* 0x000fd60007ffe0ff */
.L_x_9885:
        /* <DEDUP_REMOVED lines=10> */
.L_x_9871:
[----:B------:R-:W-:Y:S05]  /*17d60*/  BSYNC B1 ;  /* 0x0000000000017941 */ /* 0x000fea0003800000 */
.L_x_9870:
[----:B------:R-:W2:Y:S02]  /*17d70*/  LDL.LU R5, [R1+0x40] ;  /* 0x0000400001057983 */ /* 0x000ea40000300800 */
[----:B--2---:R-:W-:-:S07]  /*17d80*/  VIADD R0, R5, 0xfffffffd ;  /* 0xfffffffd05007836 */ /* 0x004fce0000000000 */
.L_x_9869:
[----:B------:R-:W-:Y:S05]  /*17d90*/  BSYNC B2 ;  /* 0x0000000000027941 */ /* 0x000fea0003800000 */
.L_x_9868:
[----:B------:R-:W-:Y:S01]  /*17da0*/  VIADD R8, R8, 0xfffffffe ;  /* 0xfffffffe08087836 */ /* 0x000fe20000000000 */
[----:B------:R-:W-:-:S04]  /*17db0*/  LOP3.LUT R4, RZ, R4, RZ, 0x33, !PT ;  /* 0x00000004ff047212 */ /* 0x000fc800078e33ff */
[----:B------:R-:W-:-:S13]  /*17dc0*/  ISETP.NE.AND P0, PT, R8, R4, PT ;  /* 0x000000040800720c */ /* 0x000fda0003f05270 */
[----:B------:R-:W-:Y:S05]  /*17dd0*/  @!P0 BRA `(.L_x_9867) ;  /* 0x0000001000f88947 */ /* 0x000fea0003800000 */
.L_x_9918:
        /* <DEDUP_REMOVED lines=35> */
.L_x_9888:
        /* <DEDUP_REMOVED lines=8> */
.L_x_10039:
[----:B------:R-:W-:Y:S05]  /*18090*/  BSYNC B2 ;  /* 0x0000000000027941 */ /* 0x000fea0003800000 */
.L_x_9889:
        /* <DEDUP_REMOVED lines=9> */
.L_x_9892:
[----:B------:R-:W-:Y:S05]  /*18130*/  BSYNC B2 ;  /* 0x0000000000027941 */ /* 0x000fea0003800000 */
.L_x_9891:
        /* <DEDUP_REMOVED lines=12> */
.L_x_9893:
        /* <DEDUP_REMOVED lines=13> */
.L_x_10040:
[----:B------:R-:W-:Y:S05]  /*182d0*/  BSYNC B2 ;  /* 0x0000000000027941 */ /* 0x000fea0003800000 */
.L_x_9894:
        /* <DEDUP_REMOVED lines=11> */
.L_x_9897:
[----:B------:R-:W-:Y:S05]  /*18390*/  BSYNC B2 ;  /* 0x0000000000027941 */ /* 0x000fea0003800000 */
.L_x_9896:
        /* <DEDUP_REMOVED lines=9> */
.L_x_9898:
        /* <DEDUP_REMOVED lines=15> */
.L_x_9899:
        /* <DEDUP_REMOVED lines=15> */
.L_x_9900:
        /* <DEDUP_REMOVED lines=15> */
.L_x_9901:
        /* <DEDUP_REMOVED lines=10> */
.L_x_9887:
[----:B------:R-:W-:Y:S05]  /*187a0*/  BSYNC B1 ;  /* 0x0000000000017941 */ /* 0x000fea0003800000 */
.L_x_9886:
        /* <DEDUP_REMOVED lines=22> */
[----:B0-----:R-:W-:Y:S01]  /*18910*/  @P0 IMAD.HI.U32 R4, R6, R2, RZ ;  /* 0x0000000206040227 */ /* 0x001fe200078e00ff */
[----:B------:R-:W-:-:S04]  /*18920*/  MOV R2, R6 ;  /* 0x0000000600027202 */ /* 0x000fc80000000f00 */
        /* <DEDUP_REMOVED lines=11> */
.L_x_9904:
        /* <DEDUP_REMOVED lines=8> */
.L_x_10041:
[----:B------:R-:W-:Y:S05]  /*18a60*/  BSYNC B2 ;  /* 0x0000000000027941 */ /* 0x000fea0003800000 */
.L_x_9905:
        /* <DEDUP_REMOVED lines=9> */
.L_x_9908:
[----:B------:R-:W-:Y:S05]  /*18b00*/  BSYNC B2 ;  /* 0x0000000000027941 */ /* 0x000fea0003800000 */
.L_x_9907:
        /* <DEDUP_REMOVED lines=12> */
.L_x_9909:
        /* <DEDUP_REMOVED lines=13> */
.L_x_10042:
[----:B------:R-:W-:Y:S05]  /*18ca0*/  BSYNC B2 ;  /* 0x0000000000027941 */ /* 0x000fea0003800000 */
.L_x_9910:
        /* <DEDUP_REMOVED lines=11> */
.L_x_9913:
[----:B------:R-:W-:Y:S05]  /*18d60*/  BSYNC B2 ;  /* 0x0000000000027941 */ /* 0x000fea0003800000 */
.L_x_9912:
        /* <DEDUP_REMOVED lines=9> */
.L_x_9914:
        /* <DEDUP_REMOVED lines=15> */
.L_x_9915:
        /* <DEDUP_REMOVED lines=15> */
.L_x_9916:
        /* <DEDUP_REMOVED lines=15> */
.L_x_9917:
        /* <DEDUP_REMOVED lines=10> */
.L_x_9903:
[----:B------:R-:W-:Y:S05]  /*19170*/  BSYNC B1 ;  /* 0x0000000000017941 */ /* 0x000fea0003800000 */
.L_x_9902:
[----:B------:R-:W2:Y:S01]  /*19180*/  LDL R5, [R1+0x28] ;  /* 0x0000280001057983 */ /* 0x000ea20000100800 */
[----:B------:R-:W-:Y:S01]  /*19190*/  VIADD R0, R0, 0xfffffffe ;  /* 0xfffffffe00007836 */ /* 0x000fe20000000000 */
[----:B--2---:R-:W-:-:S13]  /*191a0*/  ISETP.GT.AND P0, PT, R6, R5, PT ;  /* 0x000000050600720c */ /* 0x004fda0003f04270 */
[----:B------:R-:W-:Y:S05]  /*191b0*/  @P0 BRA `(.L_x_9918) ;  /* 0xffffffec00080947 */ /* 0x000fea000383ffff */
.L_x_9867:
[----:B------:R-:W-:Y:S05]  /*191c0*/  BSYNC B0 ;  /* 0x0000000000007941 */ /* 0x000fea0003800000 */
.L_x_9866:
        /* <DEDUP_REMOVED lines=24> */
.L_x_9920:
[----:B------:R-:W-:Y:S05]  /*19350*/  BSYNC B0 ;  /* 0x0000000000007941 */ /* 0x000fea0003800000 */
.L_x_9919:
[----:B------:R-:W-:-:S07]  /*19360*/  SEL R19, R19, RZ, P0 ;  /* 0x000000ff13137207 */ /* 0x000fce0000000000 */
.L_x_9838:
[----:B------:R-:W-:Y:S05]  /*19370*/  BSYNC B7 ;  /* 0x0000000000077941 */ /* 0x000fea0003800000 */
.L_x_9836:
[----:B--23--:R-:W2:Y:S02]  /*19380*/  LDL R0, [R1+0x1c] ;  /* 0x00001c0001007983 */ /* 0x00cea40000100800 */
        /* <DEDUP_REMOVED lines=8> */
[----:B------:R-:W2:Y:S04]  /*19410*/  LDS.128 R4, [R18+0x228d0] ;  /* 0x0228d00012047984 */ /* 0x000ea80000000c00 */
[----:B--2---:R2:W-:Y:S04]  /*19420*/  STL.64 [R1], R4 ;  /* 0x0000000401007387 */ /* 0x0045e80000100a00 */
[----:B------:R2:W-:Y:S01]  /*19430*/  STL.64 [R1+0x8], R6 ;  /* 0x0000080601007387 */ /* 0x0005e20000100a00 */
[----:B------:R-:W-:Y:S06]  /*19440*/  BAR.ARV 0x4, 0x180 ;  /* 0x0106000000007b1d */ /* 0x000fec0000002000 */
[----:B------:R-:W-:Y:S05]  /*19450*/  BRA `(.L_x_9922) ;  /* 0x0000000c00207947 */ /* 0x000fea0003800000 */
.L_x_9921:
        /* <DEDUP_REMOVED lines=25> */
[----:B------:R-:W-:Y:S01]  /*195f0*/  IMAD.MOV.U32 R8, RZ, RZ, RZ ;  /* 0x000000ffff087224 */ /* 0x000fe200078e00ff */
[----:B--2---:R-:W-:-:S02]  /*19600*/  @!P1 MOV R6, R2 ;  /* 0x0000000200069202 */ /* 0x004fc40000000f00 */
        /* <DEDUP_REMOVED lines=19> */
.L_x_10052:
[----:B------:R-:W-:Y:S02]  /*19740*/  ULDC UR4, c[0x0][0xc38] ;  /* 0x00030e0000047ab9 */ /* 0x000fe40000000800 */
[----:B------:R-:W-:-:S04]  /*19750*/  IMAD.U32 R2, RZ, RZ, UR4 ;  /* 0x00000004ff027e24 */ /* 0x000fc8000f8e00ff */
[----:B-1----:R-:W-:-:S04]  /*19760*/  IMAD R9, R9, R2, RZ ;  /* 0x0000000209097224 */ /* 0x002fc800078e02ff */
[----:B------:R-:W-:-:S05]  /*19770*/  IMAD.IADD R0, R0, 0x1, R9 ;  /* 0x0000000100007824 */ /* 0x000fca00078e0209 */
[----:B------:R-:W-:-:S13]  /*19780*/  ISETP.GT.AND P6, PT, R0, R5, PT ;  /* 0x000000050000720c */ /* 0x000fda0003fc4270 */
[----:B------:R-:W-:Y:S05]  /*19790*/  @P6 BRA `(.L_x_9924) ;  /* 0x0000000000ac6947 */ /* 0x000fea0003800000 */
.L_x_9927:
        /* <DEDUP_REMOVED lines=37> */
.L_x_10060:
[----:B------:R-:W-:Y:S02]  /*199f0*/  ULDC UR4, c[0x0][0xc38] ;  /* 0x00030e0000047ab9 */ /* 0x000fe40000000800 */
[----:B------:R-:W-:-:S04]  /*19a00*/  IMAD.U32 R2, RZ, RZ, UR4 ;  /* 0x00000004ff027e24 */ /* 0x000fc8000f8e00ff */
[----:B-1----:R-:W-:-:S04]  /*19a10*/  IMAD R9, R9, R2, RZ ;  /* 0x0000000209097224 */ /* 0x002fc800078e02ff */
[----:B------:R-:W-:-:S05]  /*19a20*/  IMAD.IADD R0, R9, 0x1, R0 ;  /* 0x0000000109007824 */ /* 0x000fca00078e0200 */
[----:B------:R-:W-:-:S13]  /*19a30*/  ISETP.GT.AND P6, PT, R0, R5, PT ;  /* 0x000000050000720c */ /* 0x000fda0003fc4270 */
[----:B------:R-:W-:Y:S05]  /*19a40*/  @!P6 BRA `(.L_x_9927) ;  /* 0xfffffffc0054e947 */ /* 0x000fea000383ffff */
.L_x_9924:
        /* <DEDUP_REMOVED lines=9> */
.L_x_10065:
[----:B------:R-:W-:-:S13]  /*19ae0*/  ISETP.NE.AND P0, PT, R3, RZ, PT ;  /* 0x000000ff0300720c */ /* 0x000fda0003f05270 */
[----:B------:R-:W-:Y:S05]  /*19af0*/  @!P0 BRA `(.L_x_9929) ;  /* 0x0000000000148947 */ /* 0x000fea0003800000 */
[----:B------:R-:W-:Y:S01]  /*19b00*/  UMOV UR4, 0xffffffff ;  /* 0xffffffff00047882 */ /* 0x000fe20000000000 */
[----:B------:R-:W-:Y:S02]  /*19b10*/  VIADD R12, R0, 0xffffffff ;  /* 0xffffffff000c7836 */ /* 0x000fe40000000000 */
[----:B------:R-:W-:Y:S05]  /*19b20*/  BRA.DIV UR4, `(.L_x_9930) ;  /* 0x0000003604bc7947 */ /* 0x000fea000b800000 */
[----:B0-----:R0:W4:Y:S02]  /*19b30*/  SHFL.IDX PT, R7, R7, R12, 0x1f ;  /* 0x00001f0c07077589 */ /* 0x00112400000e0000 */
.L_x_10068:
[----:B----4-:R-:W-:-:S07]  /*19b40*/  IMAD.MOV.U32 R8, RZ, RZ, R7 ;  /* 0x000000ffff087224 */ /* 0x010fce00078e0007 */
.L_x_9929:
[----:B------:R-:W4:Y:S01]  /*19b50*/  LDL.LU R10, [R1+0xc] ;  /* 0x00000c00010a7983 */ /* 0x000f220000300800 */
[----:B0-2---:R-:W-:Y:S01]  /*19b60*/  IABS R7, R4 ;  /* 0x0000000400077213 */ /* 0x005fe20000000000 */
[----:B------:R-:W-:-:S03]  /*19b70*/  IMAD R9, R8, R2, R9 ;  /* 0x0000000208097224 */ /* 0x000fc600078e0209 */
[----:B------:R-:W0:Y:S01]  /*19b80*/  I2F.RP R2, R7 ;  /* 0x0000000700027306 */ /* 0x000e220000209400 */
[----:B------:R-:W-:Y:S01]  /*19b90*/  IMAD.IADD R5, R5, 0x1, -R9 ;  /* 0x0000000105057824 */ /* 0x000fe200078e0a09 */
[----:B------:R2:W-:Y:S02]  /*19ba0*/  STL [R1], R9 ;  /* 0x0000000901007387 */ /* 0x0005e40000100800 */
[----:B--2---:R-:W-:-:S04]  /*19bb0*/  IABS R9, R4 ;  /* 0x0000000400097213 */ /* 0x004fc80000000000 */
[----:B0-----:R-:W0:Y:S01]  /*19bc0*/  MUFU.RCP R2, R2 ;  /* 0x0000000200027308 */ /* 0x001e220000001000 */
[----:B------:R-:W-:Y:S02]  /*19bd0*/  IMAD.MOV R9, RZ, RZ, -R9 ;  /* 0x000000ffff097224 */ /* 0x000fe400078e0a09 */
[----:B0-----:R-:W-:-:S05]  /*19be0*/  VIADD R2, R2, 0xffffffe ;  /* 0x0ffffffe02027836 */ /* 0x001fca0000000000 */
[----:B------:R-:W0:Y:S02]  /*19bf0*/  F2I.FTZ.U32.TRUNC.NTZ R3, R2 ;  /* 0x0000000200037305 */ /* 0x000e24000021f000 */
[----:B0-----:R-:W-:-:S05]  /*19c00*/  IADD3 R2, RZ, -R3, RZ ;  /* 0x80000003ff027210 */ /* 0x001fca0007ffe0ff */
        /* <DEDUP_REMOVED lines=46> */
[----:B-1----:R-:W-:-:S05]  /*19ef0*/  IMAD R0, R3, 0x10000, R2 ;  /* 0x0001000003007824 */ /* 0x002fca00078e0202 */
[----:B------:R0:W-:Y:S04]  /*19f00*/  STL [R1+0x8], R0 ;  /* 0x0000080001007387 */ /* 0x0001e80000100800 */
[----:B------:R0:W-:Y:S04]  /*19f10*/  STL [R1+0xc], R10 ;  /* 0x00000c0a01007387 */ /* 0x0001e80000100800 */
[----:B------:R0:W-:Y:S01]  /*19f20*/  STL [R1+0x4], R4 ;  /* 0x0000040401007387 */ /* 0x0001e20000100800 */
[----:B------:R-:W-:Y:S05]  /*19f30*/  BRA `(.L_x_9931) ;  /* 0x0000000000287947 */ /* 0x000fea0003800000 */
.L_x_9925:
        /* <DEDUP_REMOVED lines=10> */
.L_x_9931:
        /* <DEDUP_REMOVED lines=9> */
[----:B------:R-:W-:Y:S02]  /*1a070*/  @!P0 MOV R0, 0x400 ;  /* 0x0000040000008802 */ /* 0x000fe40000000f00 */
[----:B--2---:R-:W-:Y:S02]  /*1a080*/  MOV R6, R3 ;  /* 0x0000000300067202 */ /* 0x004fe40000000f00 */
[----:B------:R-:W0:Y:S01]  /*1a090*/  @!P0 S2R R3, SR_CgaCtaId ;  /* 0x0000000000038919 */ /* 0x000e220000008800 */
[----:B---3--:R-:W-:Y:S01]  /*1a0a0*/  IMAD.MOV.U32 R7, RZ, RZ, R2 ;  /* 0x000000ffff077224 */ /* 0x008fe200078e0002 */
[----:B0-----:R-:W-:-:S05]  /*1a0b0*/  @!P0 LEA R18, R3, R0, 0x18 ;  /* 0x0000000003128211 */ /* 0x001fca00078ec0ff */
[----:B----4-:R3:W-:Y:S01]  /*1a0c0*/  @!P0 STS.128 [R18+0x228d0], R4 ;  /* 0x0228d00412008388 */ /* 0x0107e20000000c00 */
[----:B------:R-:W-:Y:S06]  /*1a0d0*/  BAR.ARV 0x5, 0x180 ;  /* 0x0146000000007b1d */ /* 0x000fec0000002000 */
.L_x_9922:
[----:B------:R-:W4:Y:S01]  /*1a0e0*/  LDL R0, [R1+0xc] ;  /* 0x00000c0001007983 */ /* 0x000f220000100800 */
[----:B------:R-:W-:Y:S02]  /*1a0f0*/  ULDC UR4, c[0x0][0xc3c] ;  /* 0x00030f0000047ab9 */ /* 0x000fe40000000800 */
[----:B----4-:R-:W-:-:S13]  /*1a100*/  ISETP.GE.AND P0, PT, R0, UR4, PT ;  /* 0x0000000400007c0c */ /* 0x010fda000bf06270 */
[----:B------:R-:W-:Y:S05]  /*1a110*/  @!P0 BRA `(.L_x_9932) ;  /* 0xffffff9400488947 */ /* 0x000fea000383ffff */
[----:B------:R-:W-:Y:S05]  /*1a120*/  BSYNC B8 ;  /* 0x0000000000087941 */ /* 0x000fea0003800000 */
.L_x_9790:
[----:B-1----:R-:W4:Y:S01]  /*1a130*/  LDL.LU R0, [R1+0x54] ;  /* 0x0000540001007983 */ /* 0x002f220000300800 */
[----:B------:R-:W-:Y:S01]  /*1a140*/  BSSY B0, `(.L_x_9933) ;  /* 0x000000b000007945 */ /* 0x000fe20003800000 */
[----:B--23--:R-:W1:Y:S01]  /*1a150*/  S2R R5, SR_CgaCtaId ;  /* 0x0000000000057919 */ /* 0x00ce620000008800 */
[----:B----4-:R-:W-:-:S05]  /*1a160*/  VIADD R0, R0, 0x1 ;  /* 0x0000000100007836 */ /* 0x010fca0000000000 */
[----:B0-----:R-:W-:-:S04]  /*1a170*/  LEA.HI R2, R0, R0, RZ, 0x1 ;  /* 0x0000000000027211 */ /* 0x001fc800078f08ff */
[----:B------:R-:W-:-:S05]  /*1a180*/  LOP3.LUT R3, R2, 0xfffffffe, RZ, 0xc0, !PT ;  /* 0xfffffffe02037812 */ /* 0x000fca00078ec0ff */
[----:B------:R-:W-:Y:S01]  /*1a190*/  IMAD.IADD R3, R0, 0x1, -R3 ;  /* 0x0000000100037824 */ /* 0x000fe200078e0a03 */
[----:B------:R-:W-:-:S04]  /*1a1a0*/  MOV R0, 0x400 ;  /* 0x0000040000007802 */ /* 0x000fc80000000f00 */
[----:B-1----:R-:W-:Y:S02]  /*1a1b0*/  LEA R0, R5, R0, 0x18 ;  /* 0x0000000005007211 */ /* 0x002fe400078ec0ff */
[----:B------:R-:W-:-:S04]  /*1a1c0*/  SHF.L.U32 R3, R3, 0x1f, RZ ;  /* 0x0000001f03037819 */ /* 0x000fc800000006ff */
[----:B------:R-:W0:Y:S02]  /*1a1d0*/  SYNCS.PHASECHK.TRANS64.TRYWAIT P0, [R0+URZ+0x22820], R3 ;  /* 0x02282003000075a7 */ /* 0x000e24000800017f */
[----:B0-----:R-:W-:Y:S05]  /*1a1e0*/  @!P0 BRA `(.L_x_9934) ;  /* 0x0000003000348947 */ /* 0x001fea0003800000 */
.L_x_10069:
[----:B------:R-:W-:Y:S05]  /*1a1f0*/  BSYNC B0 ;  /* 0x0000000000007941 */ /* 0x000fea0003800000 */
.L_x_9933:
[----:B------:R-:W-:-:S03]  /*1a200*/  UMOV UR4, 0xffffffff ;  /* 0xffffffff00047882 */ /* 0x000fc60000000000 */
[----:B------:R-:W-:Y:S05]  /*1a210*/  BRA.DIV UR4, `(.L_x_9935) ;  /* 0x00000032043c7947 */ /* 0x000fea000b800000 */
[----:B------:R-:W1:Y:S02]  /*1a220*/  S2R R2, SR_TID.X ;  /* 0x0000000000027919 */ /* 0x000e640000002100 */
[----:B-1----:R-:W-:-:S04]  /*1a230*/  SHF.R.U32.HI R2, RZ, 0x5, R2 ;  /* 0x00000005ff027819 */ /* 0x002fc80000011602 */
[----:B------:R-:W-:-:S05]  /*1a240*/  LOP3.LUT R2, R2, 0x3, RZ, 0xc0, !PT ;  /* 0x0000000302027812 */ /* 0x000fca00078ec0ff */
[----:B------:R1:W2:Y:S02]  /*1a250*/  SHFL.IDX PT, R14, R2, RZ, 0x1f ;  /* 0x00001fff020e7589 */ /* 0x0002a400000e0000 */
.L_x_10072:
[----:B--2---:R-:W-:-:S13]  /*1a260*/  ISETP.NE.AND P0, PT, R14, RZ, PT ;  /* 0x000000ff0e00720c */ /* 0x004fda0003f05270 */
[----:B------:R-:W-:Y:S05]  /*1a270*/  @P0 BRA `(.L_x_9636) ;  /* 0x00000000008c0947 */ /* 0x000fea0003800000 */
[----:B------:R-:W-:-:S03]  /*1a280*/  UMOV UR4, 0xffffffff ;  /* 0xffffffff00047882 */ /* 0x000fc60000000000 */
[----:B------:R-:W-:Y:S05]  /*1a290*/  BRA.DIV UR4, `(.L_x_9936) ;  /* 0x0000003204507947 */ /* 0x000fea000b800000 */
[----:B------:R-:W-:-:S13]  /*1a2a0*/  ELECT P6, URZ, PT ;  /* 0x00000000003f782f */ /* 0x000fda00038c0000 */
.L_x_10075:
[----:B------:R-:W-:Y:S05]  /*1a2b0*/  @!P6 BRA `(.L_x_9636) ;  /* 0x00000000007ce947 */ /* 0x000fea0003800000 */
[----:B------:R-:W-:-:S06]  /*1a2c0*/  ULOP3.LUT UR4, UR36, 0x2, URZ, 0xfc, !UPT ;  /* 0x0000000224047892 */ /* 0x000fcc000f8efc3f */
[----:B-1----:R-:W-:-:S05]  /*1a2d0*/  IMAD.U32 R2, RZ, RZ, UR4 ;  /* 0x00000004ff027e24 */ /* 0x002fca000f8e00ff */
[----:B------:R-:W-:-:S13]  /*1a2e0*/  ISETP.NE.AND P2, PT, R2, 0x3, PT ;  /* 0x000000030200780c */ /* 0x000fda0003f45270 */
[----:B------:R-:W-:Y:S05]  /*1a2f0*/  @!P2 BRA `(.L_x_9937) ;  /* 0x000000000004a947 */ /* 0x000fea0003800000 */
[----:B------:R-:W-:Y:S01]  /*1a300*/  BPT.TRAP 0x1 ;  /* 0x000000040000795c */ /* 0x000fe20000300000 */
.L_x_9937:
        /* <DEDUP_REMOVED lines=13> */
.L_x_10076:
[----:B------:R-:W1:Y:S02]  /*1a3e0*/  SYNCS.PHASECHK.TRANS64.TRYWAIT P0, [R7+URZ], R2 ;  /* 0x00000002070075a7 */ /* 0x000e64000800017f */
[----:B-1----:R-:W-:Y:S05]  /*1a3f0*/  @!P0 BRA `(.L_x_9939) ;  /* 0x00000030002c8947 */ /* 0x002fea0003800000 */
.L_x_10077:
[----:B------:R-:W-:Y:S05]  /*1a400*/  @!P2 BRA `(.L_x_9940) ;  /* 0x000000000004a947 */ /* 0x000fea0003800000 */
[----:B------:R-:W-:Y:S01]  /*1a410*/  BPT.TRAP 0x1 ;  /* 0x000000040000795c */ /* 0x000fe20000300000 */
.L_x_9940:
[----:B------:R-:W-:-:S04]  /*1a420*/  VIADD R0, R0, 0x22860 ;  /* 0x0002286000007836 */ /* 0x000fc80000000000 */
[----:B------:R-:W-:-:S04]  /*1a430*/  IMAD R4, R19, 0x8, R0 ;  /* 0x0000000813047824 */ /* 0x000fc800078e0200 */
[----:B------:R-:W2:Y:S02]  /*1a440*/  SYNCS.PHASECHK.TRANS64.TRYWAIT P0, [R4+URZ], R5 ;  /* 0x00000005040075a7 */ /* 0x000ea4000800017f */
[----:B--2---:R-:W-:Y:S05]  /*1a450*/  @!P0 BRA `(.L_x_9941) ;  /* 0x0000003000288947 */ /* 0x004fea0003800000 */
.L_x_10078:
[----:B------:R-:W-:-:S07]  /*1a460*/  IMAD R3, R3, 0x8, R0 ;  /* 0x0000000803037824 */ /* 0x000fce00078e0200 */
.L_x_9942:
[----:B---3--:R3:W4:Y:S02]  /*1a470*/  SYNCS.PHASECHK.TRANS64.TRYWAIT P0, [R3+URZ], R2 ;  /* 0x00000002030075a7 */ /* 0x008724000800017f */
[----:B----4-:R-:W-:Y:S05]  /*1a480*/  @!P0 NANOSLEEP.SYNCS 0x989680 ;  /* 0x009896800000895d */ /* 0x010fea0003900000 */
[----:B------:R-:W4:Y:S02]  /*1a490*/  @!P0 SYNCS.PHASECHK.TRANS64 P0, [R3+URZ], R2 ;  /* 0x00000002030085a7 */ /* 0x000f24000800007f */
[----:B----4-:R-:W-:Y:S05]  /*1a4a0*/  @!P0 BRA `(.L_x_9942) ;  /* 0xfffffffc00f08947 */ /* 0x010fea000383ffff */
.L_x_9636:
[----:B------:R-:W-:Y:S05]  /*1a4b0*/  BSYNC B9 ;  /* 0x0000000000097941 */ /* 0x000fea0003800000 */
.L_x_9633:
[----:B------:R-:W-:Y:S05]  /*1a4c0*/  EXIT ;  /* 0x000000000000794d */ /* 0x000fea0003800000 */
.L_x_9656:
[----:B0-----:R0:W1:Y:S02]  /*1a4d0*/  SYNCS.PHASECHK.TRANS64.TRYWAIT P6, [R95+URZ+0x22890], R106 ;  /* 0x0228906a5f0075a7 */ /* 0x00106400080c017f */
[----:B-1----:R-:W-:Y:S05]  /*1a4e0*/  @!P6 NANOSLEEP.SYNCS 0x989680 ;  /* 0x009896800000e95d */ /* 0x002fea0003900000 */
[----:B------:R-:W1:Y:S02]  /*1a4f0*/  @!P6 SYNCS.PHASECHK.TRANS64 P6, [R95+URZ+0x22890], R106 ;  /* 0x0228906a5f00e5a7 */ /* 0x000e6400080c007f */
[----:B-1----:R-:W-:Y:S05]  /*1a500*/  @!P6 BRA `(.L_x_9656) ;  /* 0xfffffffc00f0e947 */ /* 0x002fea000383ffff */
[----:B------:R-:W-:Y:S05]  /*1a510*/  BRA `(.L_x_9943) ;  /* 0xfffffe8c00187947 */ /* 0x000fea000383ffff */
.L_x_9674:
[----:B0-----:R0:W1:Y:S02]  /*1a520*/  SYNCS.PHASECHK.TRANS64.TRYWAIT P5, [R95+URZ+0x22890], R106 ;  /* 0x0228906a5f0075a7 */ /* 0x00106400080a017f */
[----:B-1----:R-:W-:Y:S05]  /*1a530*/  @!P5 NANOSLEEP.SYNCS 0x989680 ;  /* 0x009896800000d95d */ /* 0x002fea0003900000 */
[----:B------:R-:W1:Y:S02]  /*1a540*/  @!P5 SYNCS.PHASECHK.TRANS64 P5, [R95+URZ+0x22890], R106 ;  /* 0x0228906a5f00d5a7 */ /* 0x000e6400080a007f */
[----:B-1----:R-:W-:Y:S05]  /*1a550*/  @!P5 BRA `(.L_x_9674) ;  /* 0xfffffffc00f0d947 */ /* 0x002fea000383ffff */
[----:B------:R-:W-:Y:S05]  /*1a560*/  BRA `(.L_x_9944) ;  /* 0xfffffe9c006c7947 */ /* 0x000fea000383ffff */
.L_x_9683:
[----:B0-----:R0:W1:Y:S02]  /*1a570*/  SYNCS.PHASECHK.TRANS64.TRYWAIT P4, [R95+URZ+0x22890], R106 ;  /* 0x0228906a5f0075a7 */ /* 0x001064000808017f */
[----:B-1----:R-:W-:Y:S05]  /*1a580*/  @!P4 NANOSLEEP.SYNCS 0x989680 ;  /* 0x009896800000c95d */ /* 0x002fea0003900000 */
[----:B------:R-:W1:Y:S02]  /*1a590*/  @!P4 SYNCS.PHASECHK.TRANS64 P4, [R95+URZ+0x22890], R106 ;  /* 0x0228906a5f00c5a7 */ /* 0x000e64000808007f */
[----:B-1----:R-:W-:Y:S05]  /*1a5a0*/  @!P4 BRA `(.L_x_9683) ;  /* 0xfffffffc00f0c947 */ /* 0x002fea000383ffff */
[----:B------:R-:W-:Y:S05]  /*1a5b0*/  BRA `(.L_x_9945) ;  /* 0xfffffeac00607947 */ /* 0x000fea000383ffff */
.L_x_9689:
[----:B--2---:R2:W3:Y:S02]  /*1a5c0*/  SYNCS.PHASECHK.TRANS64.TRYWAIT P3, [R95+URZ+0x228b0], R106 ;  /* 0x0228b06a5f0075a7 */ /* 0x0044e4000806017f */
[----:B---3--:R-:W-:Y:S05]  /*1a5d0*/  @!P3 NANOSLEEP.SYNCS 0x989680 ;  /* 0x009896800000b95d */ /* 0x008fea0003900000 */
[----:B------:R-:W3:Y:S02]  /*1a5e0*/  @!P3 SYNCS.PHASECHK.TRANS64 P3, [R95+URZ+0x228b0], R106 ;  /* 0x0228b06a5f00b5a7 */ /* 0x000ee4000806007f */
[----:B---3--:R-:W-:Y:S05]  /*1a5f0*/  @!P3 BRA `(.L_x_9689) ;  /* 0xfffffffc00f0b947 */ /* 0x008fea000383ffff */
[----:B------:R-:W-:Y:S05]  /*1a600*/  BRA `(.L_x_9946) ;  /* 0xfffffeac00f47947 */ /* 0x000fea000383ffff */
.L_x_9699:
[----:B------:R-:W-:Y:S01]  /*1a610*/  BSSY B0, `(.L_x_9947) ;  /* 0x0000007000007945 */ /* 0x000fe20003800000 */
[----:B------:R-:W-:Y:S02]  /*1a620*/  IMAD.MOV.U32 R12, RZ, RZ, RZ ;  /* 0x000000ffff0c7224 */ /* 0x000fe400078e00ff */
[----:B------:R-:W-:Y:S02]  /*1a630*/  IMAD.MOV.U32 R11, RZ, RZ, 0x1f ;  /* 0x0000001fff0b7424 */ /* 0x000fe400078e00ff */
[----:B------:R-:W-:-:S07]  /*1a640*/  IMAD.MOV.U32 R15, RZ, RZ, -0x1 ;  /* 0xffffffffff0f7424 */ /* 0x000fce00078e00ff */
[----:B-----5:R-:W-:Y:S05]  /*1a650*/  WARPSYNC.COLLECTIVE R15, `(.L_x_9948) ;  /* 0x000000000f087348 */ /* 0x020fea0003c00000 */
[----:B------:R0:W1:Y:S02]  /*1a660*/  SHFL.IDX P6, R14, R13, R12, R11 ;  /* 0x0000000c0d0e7389 */ /* 0x00006400000c000b */
[----:B01---5:R-:W-:Y:S01]  /*1a670*/  ENDCOLLECTIVE ;  /* 0x000000000000791b */ /* 0x023fe20003800000 */
.L_x_9948:
[----:B------:R-:W-:Y:S05]  /*1a680*/  BSYNC B0 ;  /* 0x0000000000007941 */ /* 0x000fea0003800000 */
.L_x_9947:
[----:B------:R-:W-:Y:S05]  /*1a690*/  BRA `(.L_x_9949) ;  /* 0xfffffebc00347947 */ /* 0x000fea000383ffff */
.L_x_9711:
[----:B------:R-:W-:Y:S01]  /*1a6a0*/  BSSY B1, `(.L_x_9950) ;  /* 0x0000008000017945 */ /* 0x000fe20003800000 */
[----:B0-----:R-:W-:Y:S02]  /*1a6b0*/  IMAD.MOV.U32 R13, RZ, RZ, R25 ;  /* 0x000000ffff0d7224 */ /* 0x001fe400078e0019 */
[----:B------:R-:W-:Y:S02]  /*1a6c0*/  IMAD.MOV.U32 R12, RZ, RZ, RZ ;  /* 0x000000ffff0c7224 */ /* 0x000fe400078e00ff */
[----:B------:R-:W-:Y:S02]  /*1a6d0*/  IMAD.MOV.U32 R11, RZ, RZ, 0x1c1f ;  /* 0x00001c1fff0b7424 */ /* 0x000fe400078e00ff */
[----:B------:R-:W-:-:S07]  /*1a6e0*/  IMAD.MOV.U32 R15, RZ, RZ, -0x1 ;  /* 0xffffffffff0f7424 */ /* 0x000fce00078e00ff */
[----:B------:R-:W-:Y:S05]  /*1a6f0*/  WARPSYNC.COLLECTIVE R15, `(.L_x_9951) ;  /* 0x000000000f087348 */ /* 0x000fea0003c00000 */
[----:B------:R0:W1:Y:S02]  /*1a700*/  SHFL.IDX P6, R14, R13, R12, R11 ;  /* 0x0000000c0d0e7389 */ /* 0x00006400000c000b */
[----:B01----:R-:W-:Y:S01]  /*1a710*/  ENDCOLLECTIVE ;  /* 0x000000000000791b */ /* 0x003fe20003800000 */
.L_x_9951:
[----:B------:R-:W-:Y:S05]  /*1a720*/  BSYNC B1 ;  /* 0x0000000000017941 */ /* 0x000fea0003800000 */
.L_x_9950:
        /* <DEDUP_REMOVED lines=8> */
.L_x_9952:
[----:B------:R-:W-:Y:S01]  /*1a7b0*/  IMAD.MOV.U32 R13, RZ, RZ, R27 ;  /* 0x000000ffff0d7224 */ /* 0x000fe200078e001b */
[----:B------:R-:W-:-:S07]  /*1a7c0*/  MOV R0, R14 ;  /* 0x0000000e00007202 */ /* 0x000fce0000000f00 */
[----:B------:R-:W-:Y:S05]  /*1a7d0*/  WARPSYNC.COLLECTIVE R15, `(.L_x_9953) ;  /* 0x000000000f087348 */ /* 0x000fea0003c00000 */
[----:B------:R0:W1:Y:S02]  /*1a7e0*/  SHFL.IDX P6, R14, R13, R12, R11 ;  /* 0x0000000c0d0e7389 */ /* 0x00006400000c000b */
[----:B01----:R-:W-:Y:S01]  /*1a7f0*/  ENDCOLLECTIVE ;  /* 0x000000000000791b */ /* 0x003fe20003800000 */
.L_x_9953:
[----:B------:R-:W-:Y:S02]  /*1a800*/  IMAD.MOV.U32 R13, RZ, RZ, R26 ;  /* 0x000000ffff0d7224 */ /* 0x000fe400078e001a */
[----:B------:R-:W-:-:S07]  /*1a810*/  IMAD.MOV.U32 R5, RZ, RZ, R14 ;  /* 0x000000ffff057224 */ /* 0x000fce00078e000e */
[----:B------:R-:W-:Y:S05]  /*1a820*/  WARPSYNC.COLLECTIVE R15, `(.L_x_9954) ;  /* 0x000000000f087348 */ /* 0x000fea0003c00000 */
[----:B------:R0:W1:Y:S02]  /*1a830*/  SHFL.IDX P6, R14, R13, R12, R11 ;  /* 0x0000000c0d0e7389 */ /* 0x00006400000c000b */
[----:B01----:R-:W-:Y:S01]  /*1a840*/  ENDCOLLECTIVE ;  /* 0x000000000000791b */ /* 0x003fe20003800000 */
.L_x_9954:
[----:B------:R-:W-:Y:S05]  /*1a850*/  BRA `(.L_x_9955) ;  /* 0xfffffec0004c7947 */ /* 0x000fea000383ffff */
.L_x_9715:
[----:B0-----:R0:W1:Y:S02]  /*1a860*/  SYNCS.PHASECHK.TRANS64.TRYWAIT P0, [R19+URZ+0x22800], R30 ;  /* 0x0228001e130075a7 */ /* 0x001064000800017f */
[----:B-1----:R-:W-:Y:S05]  /*1a870*/  @!P0 NANOSLEEP.SYNCS 0x989680 ;  /* 0x009896800000895d */ /* 0x002fea0003900000 */
[----:B------:R-:W1:Y:S02]  /*1a880*/  @!P0 SYNCS.PHASECHK.TRANS64 P0, [R19+URZ+0x22800], R30 ;  /* 0x0228001e130085a7 */ /* 0x000e64000800007f */
[----:B-1----:R-:W-:Y:S05]  /*1a890*/  @!P0 BRA `(.L_x_9715) ;  /* 0xfffffffc00f08947 */ /* 0x002fea000383ffff */
[----:B------:R-:W-:Y:S05]  /*1a8a0*/  BRA `(.L_x_9956) ;  /* 0xfffffec4006c7947 */ /* 0x000fea000383ffff */
.L_x_9723:
        /* <DEDUP_REMOVED lines=8> */
.L_x_9958:
[----:B------:R-:W-:Y:S05]  /*1a930*/  BSYNC B1 ;  /* 0x0000000000017941 */ /* 0x000fea0003800000 */
.L_x_9957:
        /* <DEDUP_REMOVED lines=8> */
.L_x_9959:
[----:B------:R-:W-:Y:S02]  /*1a9c0*/  IMAD.MOV.U32 R13, RZ, RZ, R27 ;  /* 0x000000ffff0d7224 */ /* 0x000fe400078e001b */
[----:B------:R-:W-:-:S07]  /*1a9d0*/  IMAD.MOV.U32 R3, RZ, RZ, R14 ;  /* 0x000000ffff037224 */ /* 0x000fce00078e000e */
[----:B------:R-:W-:Y:S05]  /*1a9e0*/  WARPSYNC.COLLECTIVE R15, `(.L_x_9960) ;  /* 0x000000000f087348 */ /* 0x000fea0003c00000 */
[----:B------:R0:W1:Y:S02]  /*1a9f0*/  SHFL.IDX P6, R14, R13, R12, R11 ;  /* 0x0000000c0d0e7389 */ /* 0x00006400000c000b */
[----:B01----:R-:W-:Y:S01]  /*1aa00*/  ENDCOLLECTIVE ;  /* 0x000000000000791b */ /* 0x003fe20003800000 */
.L_x_9960:
[----:B------:R-:W-:Y:S02]  /*1aa10*/  IMAD.MOV.U32 R13, RZ, RZ, R26 ;  /* 0x000000ffff0d7224 */ /* 0x000fe400078e001a */
[----:B------:R-:W-:-:S07]  /*1aa20*/  IMAD.MOV.U32 R20, RZ, RZ, R14 ;  /* 0x000000ffff147224 */ /* 0x000fce00078e000e */
[----:B------:R-:W-:Y:S05]  /*1aa30*/  WARPSYNC.COLLECTIVE R15, `(.L_x_9961) ;  /* 0x000000000f087348 */ /* 0x000fea0003c00000 */
[----:B------:R0:W1:Y:S02]  /*1aa40*/  SHFL.IDX P6, R14, R13, R12, R11 ;  /* 0x0000000c0d0e7389 */ /* 0x00006400000c000b */
[----:B01----:R-:W-:Y:S01]  /*1aa50*/  ENDCOLLECTIVE ;  /* 0x000000000000791b */ /* 0x003fe20003800000 */
.L_x_9961:
[----:B------:R-:W-:Y:S05]  /*1aa60*/  BRA `(.L_x_9962) ;  /* 0xfffffecc00cc7947 */ /* 0x000fea000383ffff */
.L_x_9727:
[----:B0-----:R0:W1:Y:S02]  /*1aa70*/  SYNCS.PHASECHK.TRANS64.TRYWAIT P1, [R19+URZ+0x22800], R24 ;  /* 0x02280018130075a7 */ /* 0x001064000802017f */
[----:B-1----:R-:W-:Y:S05]  /*1aa80*/  @!P1 NANOSLEEP.SYNCS 0x989680 ;  /* 0x009896800000995d */ /* 0x002fea0003900000 */
[----:B------:R-:W1:Y:S02]  /*1aa90*/  @!P1 SYNCS.PHASECHK.TRANS64 P1, [R19+URZ+0x22800], R24 ;  /* 0x02280018130095a7 */ /* 0x000e64000802007f */
[----:B-1----:R-:W-:Y:S05]  /*1aaa0*/  @!P1 BRA `(.L_x_9727) ;  /* 0xfffffffc00f09947 */ /* 0x002fea000383ffff */
[----:B------:R-:W-:Y:S05]  /*1aab0*/  BRA `(.L_x_9963) ;  /* 0xfffffed000ac7947 */ /* 0x000fea000383ffff */
.L_x_9733:
[----:B-1----:R1:W2:Y:S02]  /*1aac0*/  SYNCS.PHASECHK.TRANS64.TRYWAIT P1, [R13+URZ+0x22830], R72 ;  /* 0x022830480d0075a7 */ /* 0x0022a4000802017f */
[----:B--2---:R-:W-:Y:S05]  /*1aad0*/  @!P1 NANOSLEEP.SYNCS 0x989680 ;  /* 0x009896800000995d */ /* 0x004fea0003900000 */
[----:B------:R-:W2:Y:S02]  /*1aae0*/  @!P1 SYNCS.PHASECHK.TRANS64 P1, [R13+URZ+0x22830], R72 ;  /* 0x022830480d0095a7 */ /* 0x000ea4000802007f */
[----:B--2---:R-:W-:Y:S05]  /*1aaf0*/  @!P1 BRA `(.L_x_9733) ;  /* 0xfffffffc00f09947 */ /* 0x004fea000383ffff */
[----:B------:R-:W-:Y:S05]  /*1ab00*/  BRA `(.L_x_9732) ;  /* 0xfffffedc00cc7947 */ /* 0x000fea000383ffff */
.L_x_9738:
[----:B-1----:R1:W2:Y:S02]  /*1ab10*/  SYNCS.PHASECHK.TRANS64.TRYWAIT P2, [R13+URZ+0x22850], R72 ;  /* 0x022850480d0075a7 */ /* 0x0022a4000804017f */
[----:B--2---:R-:W-:Y:S05]  /*1ab20*/  @!P2 NANOSLEEP.SYNCS 0x989680 ;  /* 0x009896800000a95d */ /* 0x004fea0003900000 */
[----:B------:R-:W2:Y:S02]  /*1ab30*/  @!P2 SYNCS.PHASECHK.TRANS64 P2, [R13+URZ+0x22850], R72 ;  /* 0x022850480d00a5a7 */ /* 0x000ea4000804007f */
[----:B--2---:R-:W-:Y:S05]  /*1ab40*/  @!P2 BRA `(.L_x_9738) ;  /* 0xfffffffc00f0a947 */ /* 0x004fea000383ffff */
[----:B------:R-:W-:Y:S05]  /*1ab50*/  BRA `(.L_x_9737) ;  /* 0xfffffef800ec7947 */ /* 0x000fea000383ffff */
.L_x_9743:
[----:B-1----:R1:W2:Y:S02]  /*1ab60*/  SYNCS.PHASECHK.TRANS64.TRYWAIT P3, [R14+URZ+0x22830], R15 ;  /* 0x0228300f0e0075a7 */ /* 0x0022a4000806017f */
[----:B--2---:R-:W-:Y:S05]  /*1ab70*/  @!P3 NANOSLEEP.SYNCS 0x989680 ;  /* 0x009896800000b95d */ /* 0x004fea0003900000 */
[----:B------:R-:W2:Y:S02]  /*1ab80*/  @!P3 SYNCS.PHASECHK.TRANS64 P3, [R14+URZ+0x22830], R15 ;  /* 0x0228300f0e00b5a7 */ /* 0x000ea4000806007f */
[----:B--2---:R-:W-:Y:S05]  /*1ab90*/  @!P3 BRA `(.L_x_9743) ;  /* 0xfffffffc00f0b947 */ /* 0x004fea000383ffff */
[----:B------:R-:W-:Y:S05]  /*1aba0*/  BRA `(.L_x_9742) ;  /* 0xffffff0000287947 */ /* 0x000fea000383ffff */
.L_x_9748:
[----:B-1----:R1:W2:Y:S02]  /*1abb0*/  SYNCS.PHASECHK.TRANS64.TRYWAIT P3, [R14+URZ+0x22850], R15 ;  /* 0x0228500f0e0075a7 */ /* 0x0022a4000806017f */
[----:B--2---:R-:W-:Y:S05]  /*1abc0*/  @!P3 NANOSLEEP.SYNCS 0x989680 ;  /* 0x009896800000b95d */ /* 0x004fea0003900000 */
[----:B------:R-:W2:Y:S02]  /*1abd0*/  @!P3 SYNCS.PHASECHK.TRANS64 P3, [R14+URZ+0x22850], R15 ;  /* 0x0228500f0e00b5a7 */ /* 0x000ea4000806007f */
[----:B--2---:R-:W-:Y:S05]  /*1abe0*/  @!P3 BRA `(.L_x_9748) ;  /* 0xfffffffc00f0b947 */ /* 0x004fea000383ffff */
[----:B------:R-:W-:Y:S05]  /*1abf0*/  BRA `(.L_x_9747) ;  /* 0xffffff2000047947 */ /* 0x000fea000383ffff */
.L_x_9754:
[----:B------:R-:W-:Y:S02]  /*1ac00*/  IMAD.MOV.U32 R13, RZ, RZ, R21 ;  /* 0x000000ffff0d7224 */ /* 0x000fe400078e0015 */
[----:B------:R-:W-:Y:S02]  /*1ac10*/  IMAD.MOV.U32 R12, RZ, RZ, RZ ;  /* 0x000000ffff0c7224 */ /* 0x000fe400078e00ff */
[----:B------:R-:W-:Y:S02]  /*1ac20*/  IMAD.MOV.U32 R11, RZ, RZ, 0x181f ;  /* 0x0000181fff0b7424 */ /* 0x000fe400078e00ff */
[----:B------:R-:W-:-:S07]  /*1ac30*/  IMAD.MOV.U32 R15, RZ, RZ, -0x1 ;  /* 0xffffffffff0f7424 */ /* 0x000fce00078e00ff */
[----:B-----5:R-:W-:Y:S05]  /*1ac40*/  WARPSYNC.COLLECTIVE R15, `(.L_x_9964) ;  /* 0x000000000f087348 */ /* 0x020fea0003c00000 */
[----:B------:R0:W1:Y:S02]  /*1ac50*/  SHFL.IDX P6, R14, R13, R12, R11 ;  /* 0x0000000c0d0e7389 */ /* 0x00006400000c000b */
[----:B01---5:R-:W-:Y:S01]  /*1ac60*/  ENDCOLLECTIVE ;  /* 0x000000000000791b */ /* 0x023fe20003800000 */
.L_x_9964:
[----:B------:R-:W-:Y:S02]  /*1ac70*/  IMAD.MOV.U32 R13, RZ, RZ, R3 ;  /* 0x000000ffff0d7224 */ /* 0x000fe400078e0003 */
[----:B------:R-:W-:-:S07]  /*1ac80*/  IMAD.MOV.U32 R20, RZ, RZ, R14 ;  /* 0x000000ffff147224 */ /* 0x000fce00078e000e */
[----:B------:R-:W-:Y:S05]  /*1ac90*/  WARPSYNC.COLLECTIVE R15, `(.L_x_9965) ;  /* 0x000000000f087348 */ /* 0x000fea0003c00000 */
[----:B------:R0:W1:Y:S02]  /*1aca0*/  SHFL.IDX P6, R14, R13, R12, R11 ;  /* 0x0000000c0d0e7389 */ /* 0x00006400000c000b */
[----:B01----:R-:W-:Y:S01]  /*1acb0*/  ENDCOLLECTIVE ;  /* 0x000000000000791b */ /* 0x003fe20003800000 */
.L_x_9965:
[----:B------:R-:W-:Y:S05]  /*1acc0*/  BRA `(.L_x_9966) ;  /* 0xffffff4800107947 */ /* 0x000fea000383ffff */
.L_x_9757:
[----:B------:R-:W-:Y:S01]  /*1acd0*/  BSSY B1, `(.L_x_9967) ;  /* 0x0000008000017945 */ /* 0x000fe20003800000 */
[----:B------:R-:W-:Y:S01]  /*1ace0*/  IMAD.MOV.U32 R13, RZ, RZ, R21 ;  /* 0x000000ffff0d7224 */ /* 0x000fe200078e0015 */
[----:B------:R-:W-:Y:S01]  /*1acf0*/  MOV R12, 0x1 ;  /* 0x00000001000c7802 */ /* 0x000fe20000000f00 */
[----:B------:R-:W-:Y:S02]  /*1ad00*/  IMAD.MOV.U32 R11, RZ, RZ, 0x181f ;  /* 0x0000181fff0b7424 */ /* 0x000fe400078e00ff */
[----:B------:R-:W-:-:S07]  /*1ad10*/  IMAD.MOV.U32 R15, RZ, RZ, -0x1 ;  /* 0xffffffffff0f7424 */ /* 0x000fce00078e00ff */
[----:B012---:R-:W-:Y:S05]  /*1ad20*/  WARPSYNC.COLLECTIVE R15, `(.L_x_9968) ;  /* 0x000000000f087348 */ /* 0x007fea0003c00000 */
[----:B--2---:R2:W3:Y:S02]  /*1ad30*/  SHFL.IDX P6, R14, R13, R12, R11 ;  /* 0x0000000c0d0e7389 */ /* 0x0044e400000c000b */
[----:B0123--:R-:W-:Y:S01]  /*1ad40*/  ENDCOLLECTIVE ;  /* 0x000000000000791b */ /* 0x00ffe20003800000 */
.L_x_9968:
[----:B------:R-:W-:Y:S05]  /*1ad50*/  BSYNC B1 ;  /* 0x0000000000017941 */ /* 0x000fea0003800000 */
.L_x_9967:
        /* <DEDUP_REMOVED lines=8> */
.L_x_9969:
[----:B------:R-:W-:Y:S05]  /*1ade0*/  BRA `(.L_x_9970) ;  /* 0xffffff48004c7947 */ /* 0x000fea000383ffff */
.L_x_9760:
[----:B------:R-:W-:Y:S01]  /*1adf0*/  BSSY B1, `(.L_x_9971) ;  /* 0x0000008000017945 */ /* 0x000fe20003800000 */
[----:B------:R-:W-:Y:S02]  /*1ae00*/  IMAD.MOV.U32 R13, RZ, RZ, R21 ;  /* 0x000000ffff0d7224 */ /* 0x000fe400078e0015 */
[----:B------:R-:W-:Y:S02]  /*1ae10*/  IMAD.MOV.U32 R12, RZ, RZ, 0x2 ;  /* 0x00000002ff0c7424 */ /* 0x000fe400078e00ff */
[----:B----4-:R-:W-:Y:S02]  /*1ae20*/  IMAD.MOV.U32 R11, RZ, RZ, 0x181f ;  /* 0x0000181fff0b7424 */ /* 0x010fe400078e00ff */
[----:B------:R-:W-:-:S07]  /*1ae30*/  IMAD.MOV.U32 R15, RZ, RZ, -0x1 ;  /* 0xffffffffff0f7424 */ /* 0x000fce00078e00ff */
[----:B0123--:R-:W-:Y:S05]  /*1ae40*/  WARPSYNC.COLLECTIVE R15, `(.L_x_9972) ;  /* 0x000000000f087348 */ /* 0x00ffea0003c00000 */
[----:B--2---:R2:W4:Y:S02]  /*1ae50*/  SHFL.IDX P6, R14, R13, R12, R11 ;  /* 0x0000000c0d0e7389 */ /* 0x00452400000c000b */
[----:B01234-:R-:W-:Y:S01]  /*1ae60*/  ENDCOLLECTIVE ;  /* 0x000000000000791b */ /* 0x01ffe20003800000 */
.L_x_9972:
[----:B------:R-:W-:Y:S05]  /*1ae70*/  BSYNC B1 ;  /* 0x0000000000017941 */ /* 0x000fea0003800000 */
.L_x_9971:
        /* <DEDUP_REMOVED lines=8> */
.L_x_9973:
[----:B------:R-:W-:Y:S05]  /*1af00*/  BRA `(.L_x_9974) ;  /* 0xffffff4800787947 */ /* 0x000fea000383ffff */
.L_x_9763:
[----:B------:R-:W-:Y:S01]  /*1af10*/  BSSY B1, `(.L_x_9975) ;  /* 0x0000008000017945 */ /* 0x000fe20003800000 */
[----:B------:R-:W-:Y:S02]  /*1af20*/  IMAD.MOV.U32 R13, RZ, RZ, R21 ;  /* 0x000000ffff0d7224 */ /* 0x000fe400078e0015 */
[----:B------:R-:W-:Y:S02]  /*1af30*/  IMAD.MOV.U32 R12, RZ, RZ, 0x3 ;  /* 0x00000003ff0c7424 */ /* 0x000fe400078e00ff */
[----:B0-----:R-:W-:Y:S02]  /*1af40*/  IMAD.MOV.U32 R11, RZ, RZ, 0x181f ;  /* 0x0000181fff0b7424 */ /* 0x001fe400078e00ff */
[----:B------:R-:W-:-:S07]  /*1af50*/  IMAD.MOV.U32 R15, RZ, RZ, -0x1 ;  /* 0xffffffffff0f7424 */ /* 0x000fce00078e00ff */
[----:B-1234-:R-:W-:Y:S05]  /*1af60*/  WARPSYNC.COLLECTIVE R15, `(.L_x_9976) ;  /* 0x000000000f087348 */ /* 0x01efea0003c00000 */
[----:B--2---:R0:W2:Y:S02]  /*1af70*/  SHFL.IDX P6, R14, R13, R12, R11 ;  /* 0x0000000c0d0e7389 */ /* 0x0040a400000c000b */
[----:B01234-:R-:W-:Y:S01]  /*1af80*/  ENDCOLLECTIVE ;  /* 0x000000000000791b */ /* 0x01ffe20003800000 */
.L_x_9976:
[----:B------:R-:W-:Y:S05]  /*1af90*/  BSYNC B1 ;  /* 0x0000000000017941 */ /* 0x000fea0003800000 */
.L_x_9975:
        /* <DEDUP_REMOVED lines=8> */
.L_x_9977:
[----:B------:R-:W-:Y:S05]  /*1b020*/  BRA `(.L_x_9978) ;  /* 0xffffff4800a47947 */ /* 0x000fea000383ffff */
.L_x_9765:
[----:B------:R-:W-:Y:S02]  /*1b030*/  IMAD.MOV.U32 R13, RZ, RZ, R8 ;  /* 0x000000ffff0d7224 */ /* 0x000fe400078e0008 */
[----:B------:R-:W-:Y:S02]  /*1b040*/  IMAD.MOV.U32 R12, RZ, RZ, RZ ;  /* 0x000000ffff0c7224 */ /* 0x000fe400078e00ff */
[----:B------:R-:W-:Y:S02]  /*1b050*/  IMAD.MOV.U32 R11, RZ, RZ, 0x1c1f ;  /* 0x00001c1fff0b7424 */ /* 0x000fe400078e00ff */
[----:B------:R-:W-:-:S07]  /*1b060*/  IMAD.MOV.U32 R15, RZ, RZ, -0x1 ;  /* 0xffffffffff0f7424 */ /* 0x000fce00078e00ff */
[----:B------:R-:W-:Y:S05]  /*1b070*/  WARPSYNC.COLLECTIVE R15, `(.L_x_9979) ;  /* 0x000000000f087348 */ /* 0x000fea0003c00000 */
[----:B------:R0:W1:Y:S02]  /*1b080*/  SHFL.IDX P6, R14, R13, R12, R11 ;  /* 0x0000000c0d0e7389 */ /* 0x00006400000c000b */
[----:B01----:R-:W-:Y:S01]  /*1b090*/  ENDCOLLECTIVE ;  /* 0x000000000000791b */ /* 0x003fe20003800000 */
.L_x_9979:
[----:B------:R-:W-:Y:S02]  /*1b0a0*/  IMAD.MOV.U32 R13, RZ, RZ, R3 ;  /* 0x000000ffff0d7224 */ /* 0x000fe400078e0003 */
[----:B------:R-:W-:-:S07]  /*1b0b0*/  IMAD.MOV.U32 R9, RZ, RZ, R14 ;  /* 0x000000ffff097224 */ /* 0x000fce00078e000e */
[----:B------:R-:W-:Y:S05]  /*1b0c0*/  WARPSYNC.COLLECTIVE R15, `(.L_x_9980) ;  /* 0x000000000f087348 */ /* 0x000fea0003c00000 */
[----:B------:R0:W1:Y:S02]  /*1b0d0*/  SHFL.IDX P6, R14, R13, R12, R11 ;  /* 0x0000000c0d0e7389 */ /* 0x00006400000c000b */
[----:B01----:R-:W-:Y:S01]  /*1b0e0*/  ENDCOLLECTIVE ;  /* 0x000000000000791b */ /* 0x003fe20003800000 */
.L_x_9980:
[----:B------:R-:W-:Y:S01]  /*1b0f0*/  IMAD.MOV.U32 R11, RZ, RZ, R14 ;  /* 0x000000ffff0b7224 */ /* 0x000fe200078e000e */
[----:B------:R-:W-:Y:S06]  /*1b100*/  BRA `(.L_x_9981) ;  /* 0xffffff4c00887947 */ /* 0x000fec000383ffff */
.L_x_9768:
[----:B------:R-:W-:Y:S01]  /*1b110*/  BSSY B1, `(.L_x_9982) ;  /* 0x0000008000017945 */ /* 0x000fe20003800000 */
[----:B---3--:R-:W-:Y:S02]  /*1b120*/  IMAD.MOV.U32 R13, RZ, RZ, R8 ;  /* 0x000000ffff0d7224 */ /* 0x008fe400078e0008 */
[----:B------:R-:W-:Y:S02]  /*1b130*/  IMAD.MOV.U32 R12, RZ, RZ, 0x1 ;  /* 0x00000001ff0c7424 */ /* 0x000fe400078e00ff */
[----:B--2---:R-:W-:Y:S02]  /*1b140*/  IMAD.MOV.U32 R11, RZ, RZ, 0x1c1f ;  /* 0x00001c1fff0b7424 */ /* 0x004fe400078e00ff */
[----:B------:R-:W-:-:S07]  /*1b150*/  IMAD.MOV.U32 R15, RZ, RZ, -0x1 ;  /* 0xffffffffff0f7424 */ /* 0x000fce00078e00ff */
[----:B01----:R-:W-:Y:S05]  /*1b160*/  WARPSYNC.COLLECTIVE R15, `(.L_x_9983) ;  /* 0x000000000f087348 */ /* 0x003fea0003c00000 */
[----:B------:R2:W3:Y:S02]  /*1b170*/  SHFL.IDX P6, R14, R13, R12, R11 ;  /* 0x0000000c0d0e7389 */ /* 0x0004e400000c000b */
[----:B0123--:R-:W-:Y:S01]  /*1b180*/  ENDCOLLECTIVE ;  /* 0x000000000000791b */ /* 0x00ffe20003800000 */
.L_x_9983:
[----:B------:R-:W-:Y:S05]  /*1b190*/  BSYNC B1 ;  /* 0x0000000000017941 */ /* 0x000fea0003800000 */
.L_x_9982:
        /* <DEDUP_REMOVED lines=8> */
.L_x_9984:
[----:B------:R-:W-:Y:S05]  /*1b220*/  BRA `(.L_x_9985) ;  /* 0xffffff58007c7947 */ /* 0x000fea000383ffff */
.L_x_9772:
[----:B------:R-:W-:Y:S02]  /*1b230*/  IMAD.MOV.U32 R13, RZ, RZ, R4 ;  /* 0x000000ffff0d7224 */ /* 0x000fe400078e0004 */
[----:B------:R-:W-:Y:S02]  /*1b240*/  IMAD.MOV.U32 R12, RZ, RZ, RZ ;  /* 0x000000ffff0c7224 */ /* 0x000fe400078e00ff */
[----:B------:R-:W-:Y:S02]  /*1b250*/  IMAD.MOV.U32 R11, RZ, RZ, 0x181f ;  /* 0x0000181fff0b7424 */ /* 0x000fe400078e00ff */
[----:B------:R-:W-:-:S07]  /*1b260*/  IMAD.MOV.U32 R15, RZ, RZ, -0x1 ;  /* 0xffffffffff0f7424 */ /* 0x000fce00078e00ff */
[----:B-12---:R-:W-:Y:S05]  /*1b270*/  WARPSYNC.COLLECTIVE R15, `(.L_x_9986) ;  /* 0x000000000f087348 */ /* 0x006fea0003c00000 */
[----:B------:R0:W3:Y:S02]  /*1b280*/  SHFL.IDX P6, R14, R13, R12, R11 ;  /* 0x0000000c0d0e7389 */ /* 0x0000e400000c000b */
[----:B0123--:R-:W-:Y:S01]  /*1b290*/  ENDCOLLECTIVE ;  /* 0x000000000000791b */ /* 0x00ffe20003800000 */
.L_x_9986:
[----:B------:R-:W-:Y:S02]  /*1b2a0*/  IMAD.MOV.U32 R13, RZ, RZ, R3 ;  /* 0x000000ffff0d7224 */ /* 0x000fe400078e0003 */
[----:B------:R-:W-:-:S07]  /*1b2b0*/  IMAD.MOV.U32 R0, RZ, RZ, R14 ;  /* 0x000000ffff007224 */ /* 0x000fce00078e000e */
[----:B------:R-:W-:Y:S05]  /*1b2c0*/  WARPSYNC.COLLECTIVE R15, `(.L_x_9987) ;  /* 0x000000000f087348 */ /* 0x000fea0003c00000 */
[----:B------:R0:W1:Y:S02]  /*1b2d0*/  SHFL.IDX P6, R14, R13, R12, R11 ;  /* 0x0000000c0d0e7389 */ /* 0x00006400000c000b */
[----:B01----:R-:W-:Y:S01]  /*1b2e0*/  ENDCOLLECTIVE ;  /* 0x000000000000791b */ /* 0x003fe20003800000 */
.L_x_9987:
[----:B------:R-:W-:Y:S05]  /*1b2f0*/  BRA `(.L_x_9988) ;  /* 0xffffff6c008c7947 */ /* 0x000fea000383ffff */
.L_x_9775:
[----:B------:R-:W-:Y:S01]  /*1b300*/  BSSY B1, `(.L_x_9989) ;  /* 0x0000008000017945 */ /* 0x000fe20003800000 */
[----:B---3--:R-:W-:Y:S01]  /*1b310*/  MOV R13, R4 ;  /* 0x00000004000d7202 */ /* 0x008fe20000000f00 */
[----:B------:R-:W-:Y:S02]  /*1b320*/  IMAD.MOV.U32 R12, RZ, RZ, 0x1 ;  /* 0x00000001ff0c7424 */ /* 0x000fe400078e00ff */
[----:B------:R-:W-:Y:S02]  /*1b330*/  IMAD.MOV.U32 R11, RZ, RZ, 0x181f ;  /* 0x0000181fff0b7424 */ /* 0x000fe400078e00ff */
[----:B------:R-:W-:-:S07]  /*1b340*/  IMAD.MOV.U32 R15, RZ, RZ, -0x1 ;  /* 0xffffffffff0f7424 */ /* 0x000fce00078e00ff */
[----:B012-4-:R-:W-:Y:S05]  /*1b350*/  WARPSYNC.COLLECTIVE R15, `(.L_x_9990) ;  /* 0x000000000f087348 */ /* 0x017fea0003c00000 */
[----:B----4-:R3:W4:Y:S02]  /*1b360*/  SHFL.IDX P6, R14, R13, R12, R11 ;  /* 0x0000000c0d0e7389 */ /* 0x01072400000c000b */
[----:B01234-:R-:W-:Y:S01]  /*1b370*/  ENDCOLLECTIVE ;  /* 0x000000000000791b */ /* 0x01ffe20003800000 */
.L_x_9990:
[----:B------:R-:W-:Y:S05]  /*1b380*/  BSYNC B1 ;  /* 0x0000000000017941 */ /* 0x000fea0003800000 */
.L_x_9989:
        /* <DEDUP_REMOVED lines=8> */
.L_x_9991:
[----:B------:R-:W-:Y:S05]  /*1b410*/  BRA `(.L_x_9992) ;  /* 0xffffff6c00bc7947 */ /* 0x000fea000383ffff */
.L_x_9778:
[----:B------:R-:W-:Y:S01]  /*1b420*/  BSSY B1, `(.L_x_9993) ;  /* 0x0000008000017945 */ /* 0x000fe20003800000 */
[----:B0-----:R-:W-:Y:S02]  /*1b430*/  IMAD.MOV.U32 R13, RZ, RZ, R4 ;  /* 0x000000ffff0d7224 */ /* 0x001fe400078e0004 */
[----:B------:R-:W-:Y:S02]  /*1b440*/  IMAD.MOV.U32 R12, RZ, RZ, 0x2 ;  /* 0x00000002ff0c7424 */ /* 0x000fe400078e00ff */
[----:B------:R-:W-:Y:S02]  /*1b450*/  IMAD.MOV.U32 R11, RZ, RZ, 0x181f ;  /* 0x0000181fff0b7424 */ /* 0x000fe400078e00ff */
[----:B------:R-:W-:-:S07]  /*1b460*/  IMAD.MOV.U32 R15, RZ, RZ, -0x1 ;  /* 0xffffffffff0f7424 */ /* 0x000fce00078e00ff */
[----:B-1234-:R-:W-:Y:S05]  /*1b470*/  WARPSYNC.COLLECTIVE R15, `(.L_x_9994) ;  /* 0x000000000f087348 */ /* 0x01efea0003c00000 */
[----:B----4-:R0:W4:Y:S02]  /*1b480*/  SHFL.IDX P6, R14, R13, R12, R11 ;  /* 0x0000000c0d0e7389 */ /* 0x01012400000c000b */
[----:B01234-:R-:W-:Y:S01]  /*1b490*/  ENDCOLLECTIVE ;  /* 0x000000000000791b */ /* 0x01ffe20003800000 */
.L_x_9994:
[----:B------:R-:W-:Y:S05]  /*1b4a0*/  BSYNC B1 ;  /* 0x0000000000017941 */ /* 0x000fea0003800000 */
.L_x_9993:
        /* <DEDUP_REMOVED lines=8> */
.L_x_9995:
[----:B------:R-:W-:Y:S05]  /*1b530*/  BRA `(.L_x_9996) ;  /* 0xffffff6c00e87947 */ /* 0x000fea000383ffff */
.L_x_9781:
[----:B------:R-:W-:Y:S01]  /*1b540*/  BSSY B1, `(.L_x_9997) ;  /* 0x0000008000017945 */ /* 0x000fe20003800000 */
[----:B0-----:R-:W-:Y:S02]  /*1b550*/  IMAD.MOV.U32 R13, RZ, RZ, R4 ;  /* 0x000000ffff0d7224 */ /* 0x001fe400078e0004 */
[----:B------:R-:W-:Y:S02]  /*1b560*/  IMAD.MOV.U32 R12, RZ, RZ, 0x3 ;  /* 0x00000003ff0c7424 */ /* 0x000fe400078e00ff */
[----:B------:R-:W-:Y:S02]  /*1b570*/  IMAD.MOV.U32 R11, RZ, RZ, 0x181f ;  /* 0x0000181fff0b7424 */ /* 0x000fe400078e00ff */
[----:B------:R-:W-:-:S07]  /*1b580*/  IMAD.MOV.U32 R15, RZ, RZ, -0x1 ;  /* 0xffffffffff0f7424 */ /* 0x000fce00078e00ff */
[----:B-1234-:R-:W-:Y:S05]  /*1b590*/  WARPSYNC.COLLECTIVE R15, `(.L_x_9998) ;  /* 0x000000000f087348 */ /* 0x01efea0003c00000 */
[----:B------:R0:W0:Y:S02]  /*1b5a0*/  SHFL.IDX P6, R14, R13, R12, R11 ;  /* 0x0000000c0d0e7389 */ /* 0x00002400000c000b */
[----:B01234-:R-:W-:Y:S01]  /*1b5b0*/  ENDCOLLECTIVE ;  /* 0x000000000000791b */ /* 0x01ffe20003800000 */
.L_x_9998:
[----:B------:R-:W-:Y:S05]  /*1b5c0*/  BSYNC B1 ;  /* 0x0000000000017941 */ /* 0x000fea0003800000 */
.L_x_9997:
        /* <DEDUP_REMOVED lines=8> */
.L_x_9999:
[----:B------:R-:W-:Y:S05]  /*1b650*/  BRA `(.L_x_10000) ;  /* 0xffffff7000147947 */ /* 0x000fea000383ffff */
.L_x_9798:
        /* <DEDUP_REMOVED lines=11> */
.L_x_10002:
[----:B------:R-:W-:Y:S05]  /*1b710*/  BSYNC B1 ;  /* 0x0000000000017941 */ /* 0x000fea0003800000 */
.L_x_10001:
[----:B------:R-:W-:Y:S05]  /*1b720*/  BRA `(.L_x_10003) ;  /* 0xffffff8800387947 */ /* 0x000fea000383ffff */
.L_x_9800:
[----:B------:R-:W-:Y:S01]  /*1b730*/  BSSY B1, `(.L_x_10004) ;  /* 0x0000006000017945 */ /* 0x000fe20003800000 */
[----:B------:R-:W-:-:S07]  /*1b740*/  IMAD.MOV.U32 R15, RZ, RZ, -0x1 ;  /* 0xffffffffff0f7424 */ /* 0x000fce00078e00ff */
[----:B0-----:R-:W-:Y:S05]  /*1b750*/  WARPSYNC.COLLECTIVE R15, `(.L_x_10005) ;  /* 0x000000000f0c7348 */ /* 0x001fea0003c00000 */
[----:B------:R-:W-:Y:S02]  /*1b760*/  ELECT P6, UR62, PT ;  /* 0x00000000003e782f */ /* 0x000fe400038c0000 */
[----:B------:R-:W-:Y:S01]  /*1b770*/  MOV R14, UR62 ;  /* 0x0000003e000e7c02 */ /* 0x000fe20008000f00 */
[----:B0-----:R-:W-:Y:S10]  /*1b780*/  ENDCOLLECTIVE ;  /* 0x000000000000791b */ /* 0x001ff40003800000 */
.L_x_10005:
[----:B------:R-:W-:Y:S05]  /*1b790*/  BSYNC B1 ;  /* 0x0000000000017941 */ /* 0x000fea0003800000 */
.L_x_10004:
[----:B------:R-:W-:Y:S05]  /*1b7a0*/  BRA `(.L_x_9799) ;  /* 0xffffff8800307947 */ /* 0x000fea000383ffff */
.L_x_9802:
[----:B0-----:R0:W1:Y:S02]  /*1b7b0*/  SYNCS.PHASECHK.TRANS64.TRYWAIT P0, [R18+URZ+0x22820], R4 ;  /* 0x02282004120075a7 */ /* 0x001064000800017f */
[----:B-1----:R-:W-:Y:S05]  /*1b7c0*/  @!P0 NANOSLEEP.SYNCS 0x989680 ;  /* 0x009896800000895d */ /* 0x002fea0003900000 */
[----:B------:R-:W1:Y:S02]  /*1b7d0*/  @!P0 SYNCS.PHASECHK.TRANS64 P0, [R18+URZ+0x22820], R4 ;  /* 0x02282004120085a7 */ /* 0x000e64000800007f */
[----:B-1----:R-:W-:Y:S05]  /*1b7e0*/  @!P0 BRA `(.L_x_9802) ;  /* 0xfffffffc00f08947 */ /* 0x002fea000383ffff */
[----:B------:R-:W-:Y:S05]  /*1b7f0*/  BRA `(.L_x_10006) ;  /* 0xffffff8800407947 */ /* 0x000fea000383ffff */
.L_x_9806:
[----:B0-----:R0:W1:Y:S02]  /*1b800*/  SYNCS.PHASECHK.TRANS64.TRYWAIT P0, [R4+URZ+0x228a0], R9 ;  /* 0x0228a009040075a7 */ /* 0x001064000800017f */
[----:B-1----:R-:W-:Y:S05]  /*1b810*/  @!P0 NANOSLEEP.SYNCS 0x989680 ;  /* 0x009896800000895d */ /* 0x002fea0003900000 */
[----:B------:R-:W1:Y:S02]  /*1b820*/  @!P0 SYNCS.PHASECHK.TRANS64 P0, [R4+URZ+0x228a0], R9 ;  /* 0x0228a009040085a7 */ /* 0x000e64000800007f */
[----:B-1----:R-:W-:Y:S05]  /*1b830*/  @!P0 BRA `(.L_x_9806) ;  /* 0xfffffffc00f08947 */ /* 0x002fea000383ffff */
[----:B------:R-:W-:Y:S05]  /*1b840*/  BRA `(.L_x_10007) ;  /* 0xffffff8800607947 */ /* 0x000fea000383ffff */
.L_x_9811:
[----:B-1----:R1:W2:Y:S02]  /*1b850*/  SYNCS.PHASECHK.TRANS64.TRYWAIT P0, [R4+URZ+0x228c0], R9 ;  /* 0x0228c009040075a7 */ /* 0x0022a4000800017f */
[----:B--2---:R-:W-:Y:S05]  /*1b860*/  @!P0 NANOSLEEP.SYNCS 0x989680 ;  /* 0x009896800000895d */ /* 0x004fea0003900000 */
[----:B------:R-:W2:Y:S02]  /*1b870*/  @!P0 SYNCS.PHASECHK.TRANS64 P0, [R4+URZ+0x228c0], R9 ;  /* 0x0228c009040085a7 */ /* 0x000ea4000800007f */
[----:B--2---:R-:W-:Y:S05]  /*1b880*/  @!P0 BRA `(.L_x_9811) ;  /* 0xfffffffc00f08947 */ /* 0x004fea000383ffff */
[----:B------:R-:W-:Y:S05]  /*1b890*/  BRA `(.L_x_10008) ;  /* 0xffffff8800e07947 */ /* 0x000fea000383ffff */
.L_x_9821:
[----:B0-----:R0:W1:Y:S02]  /*1b8a0*/  SYNCS.PHASECHK.TRANS64.TRYWAIT P2, [R5+URZ+0x228a0], R6 ;  /* 0x0228a006050075a7 */ /* 0x001064000804017f */
[----:B-1----:R-:W-:Y:S05]  /*1b8b0*/  @!P2 NANOSLEEP.SYNCS 0x989680 ;  /* 0x009896800000a95d */ /* 0x002fea0003900000 */
[----:B------:R-:W1:Y:S02]  /*1b8c0*/  @!P2 SYNCS.PHASECHK.TRANS64 P2, [R5+URZ+0x228a0], R6 ;  /* 0x0228a0060500a5a7 */ /* 0x000e64000804007f */
[----:B-1----:R-:W-:Y:S05]  /*1b8d0*/  @!P2 BRA `(.L_x_9821) ;  /* 0xfffffffc00f0a947 */ /* 0x002fea000383ffff */
[----:B------:R-:W-:Y:S05]  /*1b8e0*/  BRA `(.L_x_10009) ;  /* 0xffffff9000707947 */ /* 0x000fea000383ffff */
.L_x_9826:
[----:B-1----:R1:W2:Y:S02]  /*1b8f0*/  SYNCS.PHASECHK.TRANS64.TRYWAIT P2, [R5+URZ+0x228c0], R6 ;  /* 0x0228c006050075a7 */ /* 0x0022a4000804017f */
[----:B--2---:R-:W-:Y:S05]  /*1b900*/  @!P2 NANOSLEEP.SYNCS 0x989680 ;  /* 0x009896800000a95d */ /* 0x004fea0003900000 */
[----:B------:R-:W2:Y:S02]  /*1b910*/  @!P2 SYNCS.PHASECHK.TRANS64 P2, [R5+URZ+0x228c0], R6 ;  /* 0x0228c0060500a5a7 */ /* 0x000ea4000804007f */
[----:B--2---:R-:W-:Y:S05]  /*1b920*/  @!P2 BRA `(.L_x_9826) ;  /* 0xfffffffc00f0a947 */ /* 0x004fea000383ffff */
[----:B------:R-:W-:Y:S05]  /*1b930*/  BRA `(.L_x_10010) ;  /* 0xffffff9000ec7947 */ /* 0x000fea000383ffff */
.L_x_9844:
        /* <DEDUP_REMOVED lines=11> */
.L_x_10012:
[----:B------:R-:W-:Y:S05]  /*1b9f0*/  BSYNC B0 ;  /* 0x0000000000007941 */ /* 0x000fea0003800000 */
.L_x_10011:
[----:B------:R-:W-:Y:S05]  /*1ba00*/  BRA `(.L_x_10013) ;  /* 0xffffffa0006c7947 */ /* 0x000fea000383ffff */
.L_x_9846:
[----:B------:R-:W-:Y:S01]  /*1ba10*/  BSSY B0, `(.L_x_10014) ;  /* 0x0000006000007945 */ /* 0x000fe20003800000 */
[----:B------:R-:W-:-:S07]  /*1ba20*/  IMAD.MOV.U32 R15, RZ, RZ, -0x1 ;  /* 0xffffffffff0f7424 */ /* 0x000fce00078e00ff */
[----:B0-----:R-:W-:Y:S05]  /*1ba30*/  WARPSYNC.COLLECTIVE R15, `(.L_x_10015) ;  /* 0x000000000f0c7348 */ /* 0x001fea0003c00000 */
[----:B------:R-:W-:Y:S02]  /*1ba40*/  ELECT P6, UR62, PT ;  /* 0x00000000003e782f */ /* 0x000fe400038c0000 */
[----:B------:R-:W-:Y:S01]  /*1ba50*/  MOV R14, UR62 ;  /* 0x0000003e000e7c02 */ /* 0x000fe20008000f00 */
[----:B0-----:R-:W-:Y:S10]  /*1ba60*/  ENDCOLLECTIVE ;  /* 0x000000000000791b */ /* 0x001ff40003800000 */
.L_x_10015:
[----:B------:R-:W-:Y:S05]  /*1ba70*/  BSYNC B0 ;  /* 0x0000000000007941 */ /* 0x000fea0003800000 */
.L_x_10014:
[----:B------:R-:W-:Y:S05]  /*1ba80*/  BRA `(.L_x_10016) ;  /* 0xffffffa000787947 */ /* 0x000fea000383ffff */
.L_x_9848:
[----:B0-----:R0:W1:Y:S02]  /*1ba90*/  SYNCS.PHASECHK.TRANS64.TRYWAIT P0, [R0+URZ+0x22840], R2 ;  /* 0x02284002000075a7 */ /* 0x001064000800017f */
[----:B-1----:R-:W-:Y:S05]  /*1baa0*/  @!P0 NANOSLEEP.SYNCS 0x989680 ;  /* 0x009896800000895d */ /* 0x002fea0003900000 */
[----:B------:R-:W1:Y:S02]  /*1bab0*/  @!P0 SYNCS.PHASECHK.TRANS64 P0, [R0+URZ+0x22840], R2 ;  /* 0x02284002000085a7 */ /* 0x000e64000800007f */
[----:B-1----:R-:W-:Y:S05]  /*1bac0*/  @!P0 BRA `(.L_x_9848) ;  /* 0xfffffffc00f08947 */ /* 0x002fea000383ffff */
[----:B------:R-:W-:Y:S05]  /*1bad0*/  BRA `(.L_x_10017) ;  /* 0xffffffa000d87947 */ /* 0x000fea000383ffff */
.L_x_9852:
        /* <DEDUP_REMOVED lines=15> */
.L_x_10018:
[----:B------:R-:W-:Y:S02]  /*1bbd0*/  IMAD.MOV.U32 R13, RZ, RZ, R4 ;  /* 0x000000ffff0d7224 */ /* 0x000fe400078e0004 */
[----:B------:R-:W-:-:S07]  /*1bbe0*/  IMAD.MOV.U32 R6, RZ, RZ, R14 ;  /* 0x000000ffff067224 */ /* 0x000fce00078e000e */
[----:B------:R-:W-:Y:S05]  /*1bbf0*/  WARPSYNC.COLLECTIVE R15, `(.L_x_10019) ;  /* 0x000000000f087348 */ /* 0x000fea0003c00000 */
[----:B------:R0:W1:Y:S02]  /*1bc00*/  SHFL.IDX P6, R14, R13, R12, R11 ;  /* 0x0000000c0d0e7389 */ /* 0x00006400000c000b */
[----:B01----:R-:W-:Y:S01]  /*1bc10*/  ENDCOLLECTIVE ;  /* 0x000000000000791b */ /* 0x003fe20003800000 */
.L_x_10019:
[----:B------:R-:W-:Y:S01]  /*1bc20*/  IMAD.MOV.U32 R13, RZ, RZ, R3 ;  /* 0x000000ffff0d7224 */ /* 0x000fe200078e0003 */
[----:B------:R-:W-:Y:S01]  /*1bc30*/  MOV R12, 0x1 ;  /* 0x00000001000c7802 */ /* 0x000fe20000000f00 */
[----:B------:R-:W-:-:S07]  /*1bc40*/  IMAD.MOV.U32 R7, RZ, RZ, R14 ;  /* 0x000000ffff077224 */ /* 0x000fce00078e000e */
[----:B------:R-:W-:Y:S05]  /*1bc50*/  WARPSYNC.COLLECTIVE R15, `(.L_x_10020) ;  /* 0x000000000f087348 */ /* 0x000fea0003c00000 */
[----:B------:R0:W1:Y:S02]  /*1bc60*/  SHFL.IDX P6, R14, R13, R12, R11 ;  /* 0x0000000c0d0e7389 */ /* 0x00006400000c000b */
[----:B01----:R-:W-:Y:S01]  /*1bc70*/  ENDCOLLECTIVE ;  /* 0x000000000000791b */ /* 0x003fe20003800000 */
.L_x_10020:
        /* <DEDUP_REMOVED lines=15> */
.L_x_10021:
[----:B------:R-:W-:Y:S02]  /*1bd70*/  IMAD.MOV.U32 R13, RZ, RZ, R3 ;  /* 0x000000ffff0d7224 */ /* 0x000fe400078e0003 */
[----:B------:R-:W-:Y:S02]  /*1bd80*/  IMAD.MOV.U32 R12, RZ, RZ, 0x2 ;  /* 0x00000002ff0c7424 */ /* 0x000fe400078e00ff */
[----:B------:R-:W-:-:S07]  /*1bd90*/  IMAD.MOV.U32 R5, RZ, RZ, R14 ;  /* 0x000000ffff057224 */ /* 0x000fce00078e000e */
[----:B------:R-:W-:Y:S05]  /*1bda0*/  WARPSYNC.COLLECTIVE R15, `(.L_x_10022) ;  /* 0x000000000f087348 */ /* 0x000fea0003c00000 */
[----:B------:R0:W1:Y:S02]  /*1bdb0*/  SHFL.IDX P6, R14, R13, R12, R11 ;  /* 0x0000000c0d0e7389 */ /* 0x00006400000c000b */
[----:B01----:R-:W-:Y:S01]  /*1bdc0*/  ENDCOLLECTIVE ;  /* 0x000000000000791b */ /* 0x003fe20003800000 */
.L_x_10022:
        /* <DEDUP_REMOVED lines=15> */
.L_x_10023:
[----:B------:R-:W-:Y:S02]  /*1bec0*/  IMAD.MOV.U32 R13, RZ, RZ, R3 ;  /* 0x000000ffff0d7224 */ /* 0x000fe400078e0003 */
[----:B------:R-:W-:Y:S02]  /*1bed0*/  IMAD.MOV.U32 R12, RZ, RZ, 0x3 ;  /* 0x00000003ff0c7424 */ /* 0x000fe400078e00ff */
[----:B------:R-:W-:-:S07]  /*1bee0*/  IMAD.MOV.U32 R5, RZ, RZ, R14 ;  /* 0x000000ffff057224 */ /* 0x000fce00078e000e */
[----:B------:R-:W-:Y:S05]  /*1bef0*/  WARPSYNC.COLLECTIVE R15, `(.L_x_10024) ;  /* 0x000000000f087348 */ /* 0x000fea0003c00000 */
[----:B------:R0:W1:Y:S02]  /*1bf00*/  SHFL.IDX P6, R14, R13, R12, R11 ;  /* 0x0000000c0d0e7389 */ /* 0x00006400000c000b */
[----:B01----:R-:W-:Y:S01]  /*1bf10*/  ENDCOLLECTIVE ;  /* 0x000000000000791b */ /* 0x003fe20003800000 */
.L_x_10024:
        /* <DEDUP_REMOVED lines=15> */
.L_x_10025:
[----:B------:R-:W-:Y:S02]  /*1c010*/  IMAD.MOV.U32 R13, RZ, RZ, R3 ;  /* 0x000000ffff0d7224 */ /* 0x000fe400078e0003 */
[----:B------:R-:W-:Y:S02]  /*1c020*/  IMAD.MOV.U32 R12, RZ, RZ, 0x4 ;  /* 0x00000004ff0c7424 */ /* 0x000fe400078e00ff */
[----:B------:R-:W-:-:S07]  /*1c030*/  IMAD.MOV.U32 R5, RZ, RZ, R14 ;  /* 0x000000ffff057224 */ /* 0x000fce00078e000e */
[----:B------:R-:W-:Y:S05]  /*1c040*/  WARPSYNC.COLLECTIVE R15, `(.L_x_10026) ;  /* 0x000000000f087348 */ /* 0x000fea0003c00000 */
[----:B------:R0:W1:Y:S02]  /*1c050*/  SHFL.IDX P6, R14, R13, R12, R11 ;  /* 0x0000000c0d0e7389 */ /* 0x00006400000c000b */
[----:B01----:R-:W-:Y:S01]  /*1c060*/  ENDCOLLECTIVE ;  /* 0x000000000000791b */ /* 0x003fe20003800000 */
.L_x_10026:
[----:B------:R-:W-:-:S05]  /*1c070*/  @!P1 LEA R5, P2, R10, R5, 0x1 ;  /* 0x000000050a059211 */ /* 0x000fca00078408ff */
[----:B------:R-:W-:-:S04]  /*1c080*/  @!P1 IMAD.X R6, RZ, RZ, R6, P2 ;  /* 0x000000ffff069224 */ /* 0x000fc800010e0606 */
[----:B------:R-:W-:Y:S01]  /*1c090*/  @!P1 IMAD.MOV.U32 R7, RZ, RZ, R6 ;  /* 0x000000ffff079224 */ /* 0x000fe200078e0006 */
[----:B------:R-:W-:Y:S01]  /*1c0a0*/  @!P1 MOV R6, R5 ;  /* 0x0000000500069202 */ /* 0x000fe20000000f00 */
[----:B------:R-:W-:Y:S02]  /*1c0b0*/  IMAD.MOV.U32 R13, RZ, RZ, R4 ;  /* 0x000000ffff0d7224 */ /* 0x000fe400078e0004 */
[----:B------:R-:W-:Y:S02]  /*1c0c0*/  VIADD R5, R0, 0x40 ;  /* 0x0000004000057836 */ /* 0x000fe40000000000 */
[----:B------:R-:W-:Y:S01]  /*1c0d0*/  @!PT LDS RZ, [RZ] ;  /* 0x00000000fffff984 */ /* 0x000fe20000000800 */
[----:B------:R-:W-:Y:S01]  /*1c0e0*/  @!PT LDS RZ, [RZ] ;  /* 0x00000000fffff984 */ /* 0x000fe20000000800 */
[----:B------:R-:W-:Y:S01]  /*1c0f0*/  @!PT LDS RZ, [RZ] ;  /* 0x00000000fffff984 */ /* 0x000fe20000000800 */
[----:B------:R0:W-:Y:S03]  /*1c100*/  @!P1 LDGSTS.E.BYPASS.LTC128B.128 [R9+0x19c00], desc[UR40][R6.64], !P0 ;  /* 0x19c0000006099fae */ /* 0x0001e6000c101d68 */
[----:B------:R-:W-:Y:S01]  /*1c110*/  ISETP.GE.AND P1, PT, R5, R2, PT ;  /* 0x000000020500720c */ /* 0x000fe20003f26270 */
[----:B0-----:R-:W-:-:S12]  /*1c120*/  IMAD.MOV.U32 R6, RZ, RZ, R14 ;  /* 0x000000ffff067224 */ /* 0x001fd800078e000e */
[----:B------:R-:W-:Y:S05]  /*1c130*/  WARPSYNC.COLLECTIVE R15, `(.L_x_10027) ;  /* 0x000000000f087348 */ /* 0x000fea0003c00000 */
[----:B------:R0:W1:Y:S02]  /*1c140*/  SHFL.IDX P6, R14, R13, R12, R11 ;  /* 0x0000000c0d0e7389 */ /* 0x00006400000c000b */
[----:B01----:R-:W-:Y:S01]  /*1c150*/  ENDCOLLECTIVE ;  /* 0x000000000000791b */ /* 0x003fe20003800000 */
.L_x_10027:
[----:B------:R-:W-:Y:S02]  /*1c160*/  IMAD.MOV.U32 R13, RZ, RZ, R3 ;  /* 0x000000ffff0d7224 */ /* 0x000fe400078e0003 */
[----:B------:R-:W-:Y:S02]  /*1c170*/  IMAD.MOV.U32 R12, RZ, RZ, 0x5 ;  /* 0x00000005ff0c7424 */ /* 0x000fe400078e00ff */
[----:B------:R-:W-:-:S07]  /*1c180*/  IMAD.MOV.U32 R5, RZ, RZ, R14 ;  /* 0x000000ffff057224 */ /* 0x000fce00078e000e */
[----:B------:R-:W-:Y:S05]  /*1c190*/  WARPSYNC.COLLECTIVE R15, `(.L_x_10028) ;  /* 0x000000000f087348 */ /* 0x000fea0003c00000 */
[----:B------:R0:W1:Y:S02]  /*1c1a0*/  SHFL.IDX P6, R14, R13, R12, R11 ;  /* 0x0000000c0d0e7389 */ /* 0x00006400000c000b */
[----:B01----:R-:W-:Y:S01]  /*1c1b0*/  ENDCOLLECTIVE ;  /* 0x000000000000791b */ /* 0x003fe20003800000 */
.L_x_10028:
        /* <DEDUP_REMOVED lines=15> */
.L_x_10029:
[----:B------:R-:W-:Y:S02]  /*1c2b0*/  IMAD.MOV.U32 R13, RZ, RZ, R3 ;  /* 0x000000ffff0d7224 */ /* 0x000fe400078e0003 */
[----:B------:R-:W-:Y:S02]  /*1c2c0*/  IMAD.MOV.U32 R12, RZ, RZ, 0x6 ;  /* 0x00000006ff0c7424 */ /* 0x000fe400078e00ff */
[----:B------:R-:W-:-:S07]  /*1c2d0*/  IMAD.MOV.U32 R5, RZ, RZ, R14 ;  /* 0x000000ffff057224 */ /* 0x000fce00078e000e */
[----:B------:R-:W-:Y:S05]  /*1c2e0*/  WARPSYNC.COLLECTIVE R15, `(.L_x_10030) ;  /* 0x000000000f087348 */ /* 0x000fea0003c00000 */
[----:B------:R0:W1:Y:S02]  /*1c2f0*/  SHFL.IDX P6, R14, R13, R12, R11 ;  /* 0x0000000c0d0e7389 */ /* 0x00006400000c000b */
[----:B01----:R-:W-:Y:S01]  /*1c300*/  ENDCOLLECTIVE ;  /* 0x000000000000791b */ /* 0x003fe20003800000 */
.L_x_10030:
        /* <DEDUP_REMOVED lines=9> */
[----:B0-----:R-:W-:Y:S01]  /*1c3a0*/  IMAD.MOV.U32 R6, RZ, RZ, R14 ;  /* 0x000000ffff067224 */ /* 0x001fe200078e000e */
[----:B------:R-:W-:-:S07]  /*1c3b0*/  IADD3 R7, R0, 0x60, RZ ;  /* 0x0000006000077810 */ /* 0x000fce0007ffe0ff */
[----:B------:R-:W-:Y:S05]  /*1c3c0*/  WARPSYNC.COLLECTIVE R15, `(.L_x_10031) ;  /* 0x000000000f087348 */ /* 0x000fea0003c00000 */
[----:B------:R0:W1:Y:S02]  /*1c3d0*/  SHFL.IDX P6, R14, R13, R12, R11 ;  /* 0x0000000c0d0e7389 */ /* 0x00006400000c000b */
[----:B01----:R-:W-:Y:S01]  /*1c3e0*/  ENDCOLLECTIVE ;  /* 0x000000000000791b */ /* 0x003fe20003800000 */
.L_x_10031:
[----:B------:R-:W-:Y:S01]  /*1c3f0*/  ISETP.GE.AND P1, PT, R7, R2, PT ;  /* 0x000000020700720c */ /* 0x000fe20003f26270 */
[----:B------:R-:W-:Y:S02]  /*1c400*/  IMAD.MOV.U32 R13, RZ, RZ, R3 ;  /* 0x000000ffff0d7224 */ /* 0x000fe400078e0003 */
[----:B------:R-:W-:Y:S02]  /*1c410*/  IMAD.MOV.U32 R12, RZ, RZ, 0x7 ;  /* 0x00000007ff0c7424 */ /* 0x000fe400078e00ff */
[----:B------:R-:W-:-:S08]  /*1c420*/  IMAD.MOV.U32 R5, RZ, RZ, R14 ;  /* 0x000000ffff057224 */ /* 0x000fd000078e000e */
[----:B------:R-:W-:Y:S05]  /*1c430*/  WARPSYNC.COLLECTIVE R15, `(.L_x_10032) ;  /* 0x000000000f087348 */ /* 0x000fea0003c00000 */
[----:B------:R0:W1:Y:S02]  /*1c440*/  SHFL.IDX P6, R14, R13, R12, R11 ;  /* 0x0000000c0d0e7389 */ /* 0x00006400000c000b */
[----:B01----:R-:W-:Y:S01]  /*1c450*/  ENDCOLLECTIVE ;  /* 0x000000000000791b */ /* 0x003fe20003800000 */
.L_x_10032:
        /* <DEDUP_REMOVED lines=13> */
.L_x_10033:
[----:B------:R-:W-:Y:S01]  /*1c530*/  IMAD.MOV.U32 R3, RZ, RZ, R14 ;  /* 0x000000ffff037224 */ /* 0x000fe200078e000e */
[----:B------:R-:W-:Y:S06]  /*1c540*/  BRA `(.L_x_10034) ;  /* 0xffffffa400647947 */ /* 0x000fec000383ffff */
.L_x_9855:
[----:B0-----:R0:W1:Y:S02]  /*1c550*/  SYNCS.PHASECHK.TRANS64.TRYWAIT P0, [R18+URZ+0x22820], R0 ;  /* 0x02282000120075a7 */ /* 0x001064000800017f */
[----:B-1----:R-:W-:Y:S05]  /*1c560*/  @!P0 NANOSLEEP.SYNCS 0x989680 ;  /* 0x009896800000895d */ /* 0x002fea0003900000 */
[----:B------:R-:W1:Y:S02]  /*1c570*/  @!P0 SYNCS.PHASECHK.TRANS64 P0, [R18+URZ+0x22820], R0 ;  /* 0x02282000120085a7 */ /* 0x000e64000800007f */
[----:B-1----:R-:W-:Y:S05]  /*1c580*/  @!P0 BRA `(.L_x_9855) ;  /* 0xfffffffc00f08947 */ /* 0x002fea000383ffff */
[----:B------:R-:W-:Y:S05]  /*1c590*/  BRA `(.L_x_10035) ;  /* 0xffffffa400c07947 */ /* 0x000fea000383ffff */
.L_x_9859:
[----:B0-----:R0:W1:Y:S02]  /*1c5a0*/  SYNCS.PHASECHK.TRANS64.TRYWAIT P0, [R2+URZ+0x22860], R0 ;  /* 0x02286000020075a7 */ /* 0x001064000800017f */
[----:B-1----:R-:W-:Y:S05]  /*1c5b0*/  @!P0 NANOSLEEP.SYNCS 0x989680 ;  /* 0x009896800000895d */ /* 0x002fea0003900000 */
[----:B------:R-:W1:Y:S02]  /*1c5c0*/  @!P0 SYNCS.PHASECHK.TRANS64 P0, [R2+URZ+0x22860], R0 ;  /* 0x02286000020085a7 */ /* 0x000e64000800007f */
[----:B-1----:R-:W-:Y:S05]  /*1c5d0*/  @!P0 BRA `(.L_x_9859) ;  /* 0xfffffffc00f08947 */ /* 0x002fea000383ffff */
[----:B------:R-:W-:Y:S05]  /*1c5e0*/  BRA `(.L_x_10036) ;  /* 0xffffffa400e47947 */ /* 0x000fea000383ffff */
.L_x_9874:
[----:B-1----:R1:W2:Y:S02]  /*1c5f0*/  SYNCS.PHASECHK.TRANS64.TRYWAIT P0, [R2+URZ+0x22840], R6 ;  /* 0x02284006020075a7 */ /* 0x0022a4000800017f */
[----:B--2---:R-:W-:Y:S05]  /*1c600*/  @!P0 NANOSLEEP.SYNCS 0x989680 ;  /* 0x009896800000895d */ /* 0x004fea0003900000 */
[----:B------:R-:W2:Y:S02]  /*1c610*/  @!P0 SYNCS.PHASECHK.TRANS64 P0, [R2+URZ+0x22840], R6 ;  /* 0x02284006020085a7 */ /* 0x000ea4000800007f */
[----:B--2---:R-:W-:Y:S05]  /*1c620*/  @!P0 BRA `(.L_x_9874) ;  /* 0xfffffffc00f08947 */ /* 0x004fea000383ffff */
[----:B------:R-:W-:Y:S05]  /*1c630*/  BRA `(.L_x_10037) ;  /* 0xffffffb000047947 */ /* 0x000fea000383ffff */
.L_x_9879:
[----:B0-----:R0:W2:Y:S02]  /*1c640*/  SYNCS.PHASECHK.TRANS64.TRYWAIT P0, [R2+URZ+0x22860], R6 ;  /* 0x02286006020075a7 */ /* 0x0010a4000800017f */
[----:B--2---:R-:W-:Y:S05]  /*1c650*/  @!P0 NANOSLEEP.SYNCS 0x989680 ;  /* 0x009896800000895d */ /* 0x004fea0003900000 */
[----:B------:R-:W2:Y:S02]  /*1c660*/  @!P0 SYNCS.PHASECHK.TRANS64 P0, [R2+URZ+0x22860], R6 ;  /* 0x02286006020085a7 */ /* 0x000ea4000800007f */
[----:B--2---:R-:W-:Y:S05]  /*1c670*/  @!P0 BRA `(.L_x_9879) ;  /* 0xfffffffc00f08947 */ /* 0x004fea000383ffff */
[----:B------:R-:W-:Y:S05]  /*1c680*/  BRA `(.L_x_10038) ;  /* 0xffffffb000807947 */ /* 0x000fea000383ffff */
.L_x_9890:
[----:B-1----:R1:W2:Y:S02]  /*1c690*/  SYNCS.PHASECHK.TRANS64.TRYWAIT P0, [R3+URZ+0x22840], R2 ;  /* 0x02284002030075a7 */ /* 0x0022a4000800017f */
[----:B--2---:R-:W-:Y:S05]  /*1c6a0*/  @!P0 NANOSLEEP.SYNCS 0x989680 ;  /* 0x009896800000895d */ /* 0x004fea0003900000 */
[----:B------:R-:W2:Y:S02]  /*1c6b0*/  @!P0 SYNCS.PHASECHK.TRANS64 P0, [R3+URZ+0x22840], R2 ;  /* 0x02284002030085a7 */ /* 0x000ea4000800007f */
[----:B--2---:R-:W-:Y:S05]  /*1c6c0*/  @!P0 BRA `(.L_x_9890) ;  /* 0xfffffffc00f08947 */ /* 0x004fea000383ffff */
[----:B------:R-:W-:Y:S05]  /*1c6d0*/  BRA `(.L_x_10039) ;  /* 0xffffffb8006c7947 */ /* 0x000fea000383ffff */
.L_x_9895:
[----:B--2---:R2:W3:Y:S02]  /*1c6e0*/  SYNCS.PHASECHK.TRANS64.TRYWAIT P0, [R3+URZ+0x22860], R2 ;  /* 0x02286002030075a7 */ /* 0x0044e4000800017f */
[----:B---3--:R-:W-:Y:S05]  /*1c6f0*/  @!P0 NANOSLEEP.SYNCS 0x989680 ;  /* 0x009896800000895d */ /* 0x008fea0003900000 */
[----:B------:R-:W3:Y:S02]  /*1c700*/  @!P0 SYNCS.PHASECHK.TRANS64 P0, [R3+URZ+0x22860], R2 ;  /* 0x02286002030085a7 */ /* 0x000ee4000800007f */
[----:B---3--:R-:W-:Y:S05]  /*1c710*/  @!P0 BRA `(.L_x_9895) ;  /* 0xfffffffc00f08947 */ /* 0x008fea000383ffff */
[----:B------:R-:W-:Y:S05]  /*1c720*/  BRA `(.L_x_10040) ;  /* 0xffffffb800e87947 */ /* 0x000fea000383ffff */
.L_x_9906:
[----:B-1----:R1:W2:Y:S02]  /*1c730*/  SYNCS.PHASECHK.TRANS64.TRYWAIT P0, [R3+URZ+0x22840], R2 ;  /* 0x02284002030075a7 */ /* 0x0022a4000800017f */
[----:B--2---:R-:W-:Y:S05]  /*1c740*/  @!P0 NANOSLEEP.SYNCS 0x989680 ;  /* 0x009896800000895d */ /* 0x004fea0003900000 */
[----:B------:R-:W2:Y:S02]  /*1c750*/  @!P0 SYNCS.PHASECHK.TRANS64 P0, [R3+URZ+0x22840], R2 ;  /* 0x02284002030085a7 */ /* 0x000ea4000800007f */
[----:B--2---:R-:W-:Y:S05]  /*1c760*/  @!P0 BRA `(.L_x_9906) ;  /* 0xfffffffc00f08947 */ /* 0x004fea000383ffff */
[----:B------:R-:W-:Y:S05]  /*1c770*/  BRA `(.L_x_10041) ;  /* 0xffffffc000b87947 */ /* 0x000fea000383ffff */
.L_x_9911:
[----:B--2---:R2:W3:Y:S02]  /*1c780*/  SYNCS.PHASECHK.TRANS64.TRYWAIT P0, [R3+URZ+0x22860], R2 ;  /* 0x02286002030075a7 */ /* 0x0044e4000800017f */
[----:B---3--:R-:W-:Y:S05]  /*1c790*/  @!P0 NANOSLEEP.SYNCS 0x989680 ;  /* 0x009896800000895d */ /* 0x008fea0003900000 */
[----:B------:R-:W3:Y:S02]  /*1c7a0*/  @!P0 SYNCS.PHASECHK.TRANS64 P0, [R3+URZ+0x22860], R2 ;  /* 0x02286002030085a7 */ /* 0x000ee4000800007f */
[----:B---3--:R-:W-:Y:S05]  /*1c7b0*/  @!P0 BRA `(.L_x_9911) ;  /* 0xfffffffc00f08947 */ /* 0x008fea000383ffff */
[----:B------:R-:W-:Y:S05]  /*1c7c0*/  BRA `(.L_x_10042) ;  /* 0xffffffc400347947 */ /* 0x000fea000383ffff */
.L_x_9923:
[----:B------:R-:W2:Y:S01]  /*1c7d0*/  LDL R0, [R1] ;  /* 0x0000000001007983 */ /* 0x000ea20000100800 */
[----:B------:R-:W-:Y:S01]  /*1c7e0*/  BSSY B0, `(.L_x_10043) ;  /* 0x0000008000007945 */ /* 0x000fe20003800000 */
[----:B0-----:R-:W-:Y:S02]  /*1c7f0*/  IMAD.MOV.U32 R12, RZ, RZ, RZ ;  /* 0x000000ffff0c7224 */ /* 0x001fe400078e00ff */
[----:B------:R-:W-:Y:S02]  /*1c800*/  IMAD.MOV.U32 R11, RZ, RZ, 0x1f ;  /* 0x0000001fff0b7424 */ /* 0x000fe400078e00ff */
[----:B------:R-:W-:Y:S02]  /*1c810*/  IMAD.MOV.U32 R15, RZ, RZ, -0x1 ;  /* 0xffffffffff0f7424 */ /* 0x000fe400078e00ff */
[----:B--2---:R-:W-:-:S07]  /*1c820*/  IMAD.MOV.U32 R13, RZ, RZ, R0 ;  /* 0x000000ffff0d7224 */ /* 0x004fce00078e0000 */
[----:B-1----:R-:W-:Y:S05]  /*1c830*/  WARPSYNC.COLLECTIVE R15, `(.L_x_10044) ;  /* 0x000000000f087348 */ /* 0x002fea0003c00000 */
[----:B------:R0:W2:Y:S02]  /*1c840*/  SHFL.IDX P6, R14, R13, R12, R11 ;  /* 0x0000000c0d0e7389 */ /* 0x0000a400000c000b */
[----:B012---:R-:W-:Y:S01]  /*1c850*/  ENDCOLLECTIVE ;  /* 0x000000000000791b */ /* 0x007fe20003800000 */
.L_x_10044:
[----:B------:R-:W-:Y:S05]  /*1c860*/  BSYNC B0 ;  /* 0x0000000000007941 */ /* 0x000fea0003800000 */
.L_x_10043:
        /* <DEDUP_REMOVED lines=9> */
.L_x_10045:
        /* <DEDUP_REMOVED lines=16> */
[C---:B------:R-:W-:Y:S01]  /*1ca00*/  ISETP.GE.U32.AND P5, PT, R16.reuse, 0x10, PT ;  /* 0x000000101000780c */ /* 0x040fe20003fa6070 */
[----:B--2---:R-:W-:Y:S01]  /*1ca10*/  @!P1 IMAD.MOV.U32 R4, RZ, RZ, R8 ;  /* 0x000000ffff049224 */ /* 0x004fe200078e0008 */
[----:B------:R-:W-:Y:S01]  /*1ca20*/  MOV R8, RZ ;  /* 0x000000ff00087202 */ /* 0x000fe20000000f00 */
[----:B---3--:R-:W-:Y:S01]  /*1ca30*/  @!P1 IMAD.MOV.U32 R6, RZ, RZ, R2 ;  /* 0x000000ffff069224 */ /* 0x008fe200078e0002 */
[----:B------:R-:W-:-:S03]  /*1ca40*/  ISETP.NE.AND P1, PT, R16, RZ, PT ;  /* 0x000000ff1000720c */ /* 0x000fc60003f25270 */
[----:B------:R-:W-:-:S05]  /*1ca50*/  IMAD R2, R6, R4, RZ ;  /* 0x0000000406027224 */ /* 0x000fca00078e02ff */
[----:B------:R-:W-:-:S07]  /*1ca60*/  MOV R13, R2 ;  /* 0x00000002000d7202 */ /* 0x000fce0000000f00 */
[----:B------:R-:W-:Y:S05]  /*1ca70*/  WARPSYNC.COLLECTIVE R15, `(.L_x_10046) ;  /* 0x000000000f087348 */ /* 0x000fea0003c00000 */
[----:B------:R0:W1:Y:S02]  /*1ca80*/  SHFL.UP P6, R14, R13, R12, R11 ;  /* 0x0400000c0d0e7389 */ /* 0x00006400000c000b */
[----:B01----:R-:W-:Y:S01]  /*1ca90*/  ENDCOLLECTIVE ;  /* 0x000000000000791b */ /* 0x003fe20003800000 */
.L_x_10046:
        /* <DEDUP_REMOVED lines=8> */
.L_x_10047:
        /* <DEDUP_REMOVED lines=8> */
.L_x_10048:
        /* <DEDUP_REMOVED lines=8> */
.L_x_10049:
        /* <DEDUP_REMOVED lines=8> */
.L_x_10050:
        /* <DEDUP_REMOVED lines=9> */
.L_x_10051:
[----:B------:R-:W-:Y:S01]  /*1cd30*/  IMAD.MOV.U32 R9, RZ, RZ, R14 ;  /* 0x000000ffff097224 */ /* 0x000fe200078e000e */
[----:B------:R-:W-:Y:S06]  /*1cd40*/  BRA `(.L_x_10052) ;  /* 0xffffffc8007c7947 */ /* 0x000fec000383ffff */
.L_x_9926:
        /* <DEDUP_REMOVED lines=8> */
.L_x_10054:
[----:B------:R-:W-:Y:S05]  /*1cdd0*/  BSYNC B0 ;  /* 0x0000000000007941 */ /* 0x000fea0003800000 */
.L_x_10053:
        /* <DEDUP_REMOVED lines=10> */
.L_x_10055:
        /* <DEDUP_REMOVED lines=8> */
.L_x_10056:
        /* <DEDUP_REMOVED lines=8> */
.L_x_10057:
        /* <DEDUP_REMOVED lines=8> */
.L_x_10058:
[----:B------:R-:W-:Y:S02]  /*1d000*/  IMAD.MOV.U32 R12, RZ, RZ, 0x1f ;  /* 0x0000001fff0c7424 */ /* 0x000fe400078e00ff */
[----:B------:R-:W-:Y:S02]  /*1d010*/  IMAD.MOV.U32 R11, RZ, RZ, 0x1f ;  /* 0x0000001fff0b7424 */ /* 0x000fe400078e00ff */
[----:B------:R-:W-:-:S05]  /*1d020*/  IMAD.MOV.U32 R3, RZ, RZ, R14 ;  /* 0x000000ffff037224 */ /* 0x000fca00078e000e */
[----:B------:R-:W-:-:S04]  /*1d030*/  SEL R3, R3, RZ, P5 ;  /* 0x000000ff03037207 */ /* 0x000fc80002800000 */
[----:B------:R-:W-:-:S05]  /*1d040*/  IADD3 R7, R2, R3, RZ ;  /* 0x0000000302077210 */ /* 0x000fca0007ffe0ff */
[----:B------:R-:W-:-:S07]  /*1d050*/  IMAD.MOV.U32 R13, RZ, RZ, R7 ;  /* 0x000000ffff0d7224 */ /* 0x000fce00078e0007 */
[----:B------:R-:W-:Y:S05]  /*1d060*/  WARPSYNC.COLLECTIVE R15, `(.L_x_10059) ;  /* 0x000000000f087348 */ /* 0x000fea0003c00000 */
[----:B------:R0:W1:Y:S02]  /*1d070*/  SHFL.IDX P6, R14, R13, R12, R11 ;  /* 0x0000000c0d0e7389 */ /* 0x00006400000c000b */
[----:B01----:R-:W-:Y:S01]  /*1d080*/  ENDCOLLECTIVE ;  /* 0x000000000000791b */ /* 0x003fe20003800000 */
.L_x_10059:
[----:B------:R-:W-:Y:S01]  /*1d090*/  IMAD.MOV.U32 R9, RZ, RZ, R14 ;  /* 0x000000ffff097224 */ /* 0x000fe200078e000e */
[----:B------:R-:W-:Y:S06]  /*1d0a0*/  BRA `(.L_x_10060) ;  /* 0xffffffc800507947 */ /* 0x000fec000383ffff */
.L_x_9928:
[----:B------:R-:W-:Y:S01]  /*1d0b0*/  BSSY B0, `(.L_x_10061) ;  /* 0x0000006000007945 */ /* 0x000fe20003800000 */
[----:B------:R-:W-:Y:S01]  /*1d0c0*/  PLOP3.LUT P6, PT, P6, PT, PT, 0x8, 0x0 ;  /* 0x000000000000781c */ /* 0x000fe200037ce170 */
[----:B------:R-:W-:-:S12]  /*1d0d0*/  IMAD.MOV.U32 R15, RZ, RZ, -0x1 ;  /* 0xffffffffff0f7424 */ /* 0x000fd800078e00ff */
[----:B0-----:R-:W-:Y:S05]  /*1d0e0*/  WARPSYNC.COLLECTIVE R15, `(.L_x_10062) ;  /* 0x000000000f087348 */ /* 0x001fea0003c00000 */
[----:B------:R-:W-:Y:S01]  /*1d0f0*/  VOTE.ANY R14, PT, P6 ;  /* 0x00000000000e7806 */ /* 0x000fe200030e0100 */
[----:B0-----:R-:W-:Y:S06]  /*1d100*/  ENDCOLLECTIVE ;  /* 0x000000000000791b */ /* 0x001fec0003800000 */
.L_x_10062:
[----:B------:R-:W-:Y:S05]  /*1d110*/  BSYNC B0 ;  /* 0x0000000000007941 */ /* 0x000fea0003800000 */
.L_x_10061:
        /* <DEDUP_REMOVED lines=9> */
.L_x_10063:
[----:B------:R-:W-:Y:S02]  /*1d1b0*/  IMAD.MOV.U32 R13, RZ, RZ, R6 ;  /* 0x000000ffff0d7224 */ /* 0x000fe400078e0006 */
[----:B------:R-:W-:-:S07]  /*1d1c0*/  IMAD.MOV.U32 R4, RZ, RZ, R14 ;  /* 0x000000ffff047224 */ /* 0x000fce00078e000e */
[----:B------:R-:W-:Y:S05]  /*1d1d0*/  WARPSYNC.COLLECTIVE R15, `(.L_x_10064) ;  /* 0x000000000f087348 */ /* 0x000fea0003c00000 */
[----:B------:R0:W1:Y:S02]  /*1d1e0*/  SHFL.IDX P6, R14, R13, R12, R11 ;  /* 0x0000000c0d0e7389 */ /* 0x00006400000c000b */
[----:B01----:R-:W-:Y:S01]  /*1d1f0*/  ENDCOLLECTIVE ;  /* 0x000000000000791b */ /* 0x003fe20003800000 */
.L_x_10064:
[----:B------:R-:W-:Y:S01]  /*1d200*/  IMAD.MOV.U32 R6, RZ, RZ, R14 ;  /* 0x000000ffff067224 */ /* 0x000fe200078e000e */
[----:B------:R-:W-:Y:S06]  /*1d210*/  BRA `(.L_x_10065) ;  /* 0xffffffc800307947 */ /* 0x000fec000383ffff */
.L_x_9930:
[----:B------:R-:W-:Y:S01]  /*1d220*/  BSSY B0, `(.L_x_10066) ;  /* 0x0000007000007945 */ /* 0x000fe20003800000 */
[----:B------:R-:W-:Y:S02]  /*1d230*/  IMAD.MOV.U32 R13, RZ, RZ, R7 ;  /* 0x000000ffff0d7224 */ /* 0x000fe400078e0007 */
[----:B------:R-:W-:Y:S02]  /*1d240*/  IMAD.MOV.U32 R11, RZ, RZ, 0x1f ;  /* 0x0000001fff0b7424 */ /* 0x000fe400078e00ff */
[----:B------:R-:W-:-:S07]  /*1d250*/  IMAD.MOV.U32 R15, RZ, RZ, -0x1 ;  /* 0xffffffffff0f7424 */ /* 0x000fce00078e00ff */
[----:B0123--:R-:W-:Y:S05]  /*1d260*/  WARPSYNC.COLLECTIVE R15, `(.L_x_10067) ;  /* 0x000000000f087348 */ /* 0x00ffea0003c00000 */
[----:B------:R4:W0:Y:S02]  /*1d270*/  SHFL.IDX P6, R14, R13, R12, R11 ;  /* 0x0000000c0d0e7389 */ /* 0x00082400000c000b */
[----:B01234-:R-:W-:Y:S01]  /*1d280*/  ENDCOLLECTIVE ;  /* 0x000000000000791b */ /* 0x01ffe20003800000 */
.L_x_10067:
[----:B------:R-:W-:Y:S05]  /*1d290*/  BSYNC B0 ;  /* 0x0000000000007941 */ /* 0x000fea0003800000 */
.L_x_10066:
[----:B------:R-:W-:Y:S01]  /*1d2a0*/  IMAD.MOV.U32 R7, RZ, RZ, R14 ;  /* 0x000000ffff077224 */ /* 0x000fe200078e000e */
[----:B------:R-:W-:Y:S06]  /*1d2b0*/  BRA `(.L_x_10068) ;  /* 0xffffffc800207947 */ /* 0x000fec000383ffff */
.L_x_9934:
[----:B0-----:R0:W1:Y:S02]  /*1d2c0*/  SYNCS.PHASECHK.TRANS64.TRYWAIT P0, [R0+URZ+0x22820], R3 ;  /* 0x02282003000075a7 */ /* 0x001064000800017f */
[----:B-1----:R-:W-:Y:S05]  /*1d2d0*/  @!P0 NANOSLEEP.SYNCS 0x989680 ;  /* 0x009896800000895d */ /* 0x002fea0003900000 */
[----:B------:R-:W1:Y:S02]  /*1d2e0*/  @!P0 SYNCS.PHASECHK.TRANS64 P0, [R0+URZ+0x22820], R3 ;  /* 0x02282003000085a7 */ /* 0x000e64000800007f */
[----:B-1----:R-:W-:Y:S05]  /*1d2f0*/  @!P0 BRA `(.L_x_9934) ;  /* 0xfffffffc00f08947 */ /* 0x002fea000383ffff */
[----:B------:R-:W-:Y:S05]  /*1d300*/  BRA `(.L_x_10069) ;  /* 0xffffffcc00b87947 */ /* 0x000fea000383ffff */
.L_x_9935:
        /* <DEDUP_REMOVED lines=11> */
.L_x_10071:
[----:B------:R-:W-:Y:S05]  /*1d3c0*/  BSYNC B0 ;  /* 0x0000000000007941 */ /* 0x000fea0003800000 */
.L_x_10070:
[----:B------:R-:W-:Y:S05]  /*1d3d0*/  BRA `(.L_x_10072) ;  /* 0xffffffcc00a07947 */ /* 0x000fea000383ffff */
.L_x_9936:
[----:B------:R-:W-:Y:S01]  /*1d3e0*/  BSSY B0, `(.L_x_10073) ;  /* 0x0000006000007945 */ /* 0x000fe20003800000 */
[----:B------:R-:W-:-:S07]  /*1d3f0*/  IMAD.MOV.U32 R15, RZ, RZ, -0x1 ;  /* 0xffffffffff0f7424 */ /* 0x000fce00078e00ff */
[----:B01----:R-:W-:Y:S05]  /*1d400*/  WARPSYNC.COLLECTIVE R15, `(.L_x_10074) ;  /* 0x000000000f0c7348 */ /* 0x003fea0003c00000 */
[----:B------:R-:W-:Y:S02]  /*1d410*/  ELECT P6, UR62, PT ;  /* 0x00000000003e782f */ /* 0x000fe400038c0000 */
[----:B------:R-:W-:Y:S01]  /*1d420*/  MOV R14, UR62 ;  /* 0x0000003e000e7c02 */ /* 0x000fe20008000f00 */
[----:B01----:R-:W-:Y:S10]  /*1d430*/  ENDCOLLECTIVE ;  /* 0x000000000000791b */ /* 0x003ff40003800000 */
.L_x_10074:
[----:B------:R-:W-:Y:S05]  /*1d440*/  BSYNC B0 ;  /* 0x0000000000007941 */ /* 0x000fea0003800000 */
.L_x_10073:
[----:B------:R-:W-:Y:S05]  /*1d450*/  BRA `(.L_x_10075) ;  /* 0xffffffcc00947947 */ /* 0x000fea000383ffff */
.L_x_9938:
[----:B0-----:R0:W1:Y:S02]  /*1d460*/  SYNCS.PHASECHK.TRANS64.TRYWAIT P0, [R6+URZ], R5 ;  /* 0x00000005060075a7 */ /* 0x001064000800017f */
[----:B-1----:R-:W-:Y:S05]  /*1d470*/  @!P0 NANOSLEEP.SYNCS 0x989680 ;  /* 0x009896800000895d */ /* 0x002fea0003900000 */
[----:B------:R-:W1:Y:S02]  /*1d480*/  @!P0 SYNCS.PHASECHK.TRANS64 P0, [R6+URZ], R5 ;  /* 0x00000005060085a7 */ /* 0x000e64000800007f */
[----:B-1----:R-:W-:Y:S05]  /*1d490*/  @!P0 BRA `(.L_x_9938) ;  /* 0xfffffffc00f08947 */ /* 0x002fea000383ffff */
[----:B------:R-:W-:Y:S05]  /*1d4a0*/  BRA `(.L_x_10076) ;  /* 0xffffffcc00cc7947 */ /* 0x000fea000383ffff */
.L_x_9939:
[----:B-1----:R1:W2:Y:S02]  /*1d4b0*/  SYNCS.PHASECHK.TRANS64.TRYWAIT P0, [R7+URZ], R2 ;  /* 0x00000002070075a7 */ /* 0x0022a4000800017f */
[----:B--2---:R-:W-:Y:S05]  /*1d4c0*/  @!P0 NANOSLEEP.SYNCS 0x989680 ;  /* 0x009896800000895d */ /* 0x004fea0003900000 */
[----:B------:R-:W2:Y:S02]  /*1d4d0*/  @!P0 SYNCS.PHASECHK.TRANS64 P0, [R7+URZ], R2 ;  /* 0x00000002070085a7 */ /* 0x000ea4000800007f */
[----:B--2---:R-:W-:Y:S05]  /*1d4e0*/  @!P0 BRA `(.L_x_9939) ;  /* 0xfffffffc00f08947 */ /* 0x004fea000383ffff */
[----:B------:R-:W-:Y:S05]  /*1d4f0*/  BRA `(.L_x_10077) ;  /* 0xffffffcc00c07947 */ /* 0x000fea000383ffff */
.L_x_9941:
[----:B--2---:R2:W3:Y:S02]  /*1d500*/  SYNCS.PHASECHK.TRANS64.TRYWAIT P0, [R4+URZ], R5 ;  /* 0x00000005040075a7 */ /* 0x0044e4000800017f */
[----:B---3--:R-:W-:Y:S05]  /*1d510*/  @!P0 NANOSLEEP.SYNCS 0x989680 ;  /* 0x009896800000895d */ /* 0x008fea0003900000 */
[----:B------:R-:W3:Y:S02]  /*1d520*/  @!P0 SYNCS.PHASECHK.TRANS64 P0, [R4+URZ], R5 ;  /* 0x00000005040085a7 */ /* 0x000ee4000800007f */
[----:B---3--:R-:W-:Y:S05]  /*1d530*/  @!P0 BRA `(.L_x_9941) ;  /* 0xfffffffc00f08947 */ /* 0x008fea000383ffff */
[----:B------:R-:W-:Y:S05]  /*1d540*/  BRA `(.L_x_10078) ;  /* 0xffffffcc00c47947 */ /* 0x000fea000383ffff */
.L_x_10079:
        /* <DEDUP_REMOVED lines=11> */
.L_x_15191:


//--------------------- .text._ZN7cutlass13device_kernelIN5flash11enable_sm90INS1_16FlashAttnFwdSm90INS1_25CollectiveMainloopFwdSm90ILi2EN4cute5tupleIJNS5_1CILi1EEES8_S8_EEENS6_IJNS7_ILi128EEENS7_ILi96EEENS7_ILi64EEEEEELi256ENS_6half_tEfNS_4arch4Sm90ELb0ELb0ELb1ELb1ELb0ELb0ELb1ELb1ELb0ELb1ELb1ELb0EEENS1_21CollectiveEpilogueFwdINS6_IJSA_NS7_ILi256EEESB_EEES9_SE_SG_Li256ELb1ELb1ELb1ELb0EEENS1_36VarlenDynamicPersistentTileSchedulerILi128ELi96ELi256ELi128ELb1ELb1ELb1ELb0ELb1ELb1EEEEEEEEEvNT_6ParamsE --------------------------
	.section	.text._ZN7cutlass13device_kernelIN5flash11enable_sm90INS1_16FlashAttnFwdSm90INS1_25CollectiveMainloopFwdSm90ILi2EN4cute5tupleIJNS5_1CILi1EEES8_S8_EEENS6_IJNS7_ILi128EEENS7_ILi96EEENS7_ILi64EEEEEELi256ENS_6half_tEfNS_4arch4Sm90ELb0ELb0ELb1ELb1ELb0ELb0ELb1ELb1ELb0ELb1ELb1ELb0EEENS1_21CollectiveEpilogueFwdINS6_IJSA_NS7_ILi256EEESB_EEES9_SE_SG_Li256ELb1ELb1ELb1ELb0EEENS1_36VarlenDynamicPersistentTileSchedulerILi128ELi96ELi256ELi128ELb1ELb1ELb1ELb0ELb1ELb1EEEEEEEEEvNT_6ParamsE,"ax",@progbits
	.align	128
.text._ZN7cutlass13device_kernelIN5flash11enable_sm90INS1_16FlashAttnFwdSm90INS1_25CollectiveMainloopFwdSm90ILi2EN4cute5tupleIJNS5_1CILi1EEES8_S8_EEENS6_IJNS7_ILi128EEENS7_ILi96EEENS7_ILi64EEEEEELi256ENS_6half_tEfNS_4arch4Sm90ELb0ELb0ELb1ELb1ELb0ELb0ELb1ELb1ELb0ELb1ELb1ELb0EEENS1_21CollectiveEpilogueFwdINS6_IJSA_NS7_ILi256EEESB_EEES9_SE_SG_Li256ELb1ELb1ELb1ELb0EEENS1_36VarlenDynamicPersistentTileSchedulerILi128ELi96ELi256ELi128ELb1ELb1ELb1ELb0ELb1ELb1EEEEEEEEEvNT_6ParamsE:
        .type           _ZN7cutlass13device_kernelIN5flash11enable_sm90INS1_16FlashAttnFwdSm90INS1_25CollectiveMainloopFwdSm90ILi2EN4cute5tupleIJNS5_1CILi1EEES8_S8_EEENS6_IJNS7_ILi128EEENS7_ILi96EEENS7_ILi64EEEEEELi256ENS_6half_tEfNS_4arch4Sm90ELb0ELb0ELb1ELb1ELb0ELb0ELb1ELb1ELb0ELb1ELb1ELb0EEENS1_21CollectiveEpilogueFwdINS6_IJSA_NS7_ILi256EEESB_EEES9_SE_SG_Li256ELb1ELb1ELb1ELb0EEENS1_36VarlenDynamicPersistentTileSchedulerILi128ELi96ELi256ELi128ELb1ELb1ELb1ELb0ELb1ELb1EEEEEEEEEvNT_6ParamsE,@function
        .size           _ZN7cutlass13device_kernelIN5flash11enable_sm90INS1_16FlashAttnFwdSm90INS1_25CollectiveMainloopFwdSm90ILi2EN4cute5tupleIJNS5_1CILi1EEES8_S8_EEENS6_IJNS7_ILi128EEENS7_ILi96EEENS7_ILi64EEEEEELi256ENS_6half_tEfNS_4arch4Sm90ELb0ELb0ELb1ELb1ELb0ELb0ELb1ELb1ELb0ELb1ELb1ELb0EEENS1_21CollectiveEpilogueFwdINS6_IJSA_NS7_ILi256EEESB_EEES9_SE_SG_Li256ELb1ELb1ELb1ELb0EEENS1_36VarlenDynamicPersistentTileSchedulerILi128ELi96ELi256ELi128ELb1ELb1ELb1ELb0ELb1ELb1EEEEEEEEEvNT_6ParamsE,(.L_x_15192 - _ZN7cutlass13device_kernelIN5flash11enable_sm90INS1_16FlashAttnFwdSm90INS1_25CollectiveMainloopFwdSm90ILi2EN4cute5tupleIJNS5_1CILi1EEES8_S8_EEENS6_IJNS7_ILi128EEENS7_ILi96EEENS7_ILi64EEEEEELi256ENS_6half_tEfNS_4arch4Sm90ELb0ELb0ELb1ELb1ELb0ELb0ELb1ELb1ELb0ELb1ELb1ELb0EEENS1_21CollectiveEpilogueFwdINS6_IJSA_NS7_ILi256EEESB_EEES9_SE_SG_Li256ELb1ELb1ELb1ELb0EEENS1_36VarlenDynamicPersistentTileSchedulerILi128ELi96ELi256ELi128ELb1ELb1ELb1ELb0ELb1ELb1EEEEEEEEEvNT_6ParamsE)
        .other          _ZN7cutlass13device_kernelIN5flash11enable_sm90INS1_16FlashAttnFwdSm90INS1_25CollectiveMainloopFwdSm90ILi2EN4cute5tupleIJNS5_1CILi1EEES8_S8_EEENS6_IJNS7_ILi128EEENS7_ILi96EEENS7_ILi64EEEEEELi256ENS_6half_tEfNS_4arch4Sm90ELb0ELb0ELb1ELb1ELb0ELb0ELb1ELb1ELb0ELb1ELb1ELb0EEENS1_21CollectiveEpilogueFwdINS6_IJSA_NS7_ILi256EEESB_EEES9_SE_SG_Li256ELb1ELb1ELb1ELb0EEENS1_36VarlenDynamicPersistentTileSchedulerILi128ELi96ELi256ELi128ELb1ELb1ELb1ELb0ELb1ELb1EEEEEEEEEvNT_6ParamsE,@"STO_CUDA_ENTRY STV_DEFAULT"
_ZN7cutlass13device_kernelIN5flash11enable_sm90INS1_16FlashAttnFwdSm90INS1_25CollectiveMainloopFwdSm90ILi2EN4cute5tupleIJNS5_1CILi1EEES8_S8_EEENS6_IJNS7_ILi128EEENS7_ILi96EEENS7_ILi64EEEEEELi256ENS_6half_tEfNS_4arch4Sm90ELb0ELb0ELb1ELb1ELb0ELb0ELb1ELb1ELb0ELb1ELb1ELb0EEENS1_21CollectiveEpilogueFwdINS6_IJSA_NS7_ILi256EEESB_EEES9_SE_SG_Li256ELb1ELb1ELb1ELb0EEENS1_36VarlenDynamicPersistentTileSchedulerILi128ELi96ELi256ELi128ELb1ELb1ELb1ELb0ELb1ELb1EEEEEEEEEvNT_6ParamsE:
        /* <DEDUP_REMOVED lines=17> */
.L_x_10081:
[----:B------:R-:W-:Y:S05]  /*0110*/  BSYNC B0 ;  /* 0x0000000000007941 */ /* 0x000fea0003800000 */
.L_x_10080:
        /* <DEDUP_REMOVED lines=11> */
[----:B------:R-:W-:Y:S01]  /*01d0*/  VOTEU.ANY UP2, P0 ;  /* 0x00000000003f7886 */ /* 0x000fe20000040100 */
[----:B0-----:R-:W-:-:S03]  /*01e0*/  ISETP.NE.AND P1, PT, R2, RZ, PT ;  /* 0x000000ff0200720c */ /* 0x001fc60003f25270 */
[----:B------:R0:W2:Y:S01]  /*01f0*/  SHFL.IDX PT, R2, R3, RZ, 0x1f ;  /* 0x00001fff03027589 */ /* 0x0000a200000e0000 */
[----:B-1----:R-:W-:Y:S02]  /*0200*/  @UP0 ULEA UR8, UR8, UR6, 0x18 ;  /* 0x0000000608080291 */ /* 0x002fe4000f8ec03f */
[----:B------:R-:W-:-:S04]  /*0210*/  @UP0 UIADD3 UR6, -UR7, 0x100000, URZ ;  /* 0x0010000007060890 */ /* 0x000fc8000fffe13f */
[----:B------:R-:W-:Y:S02]  /*0220*/  @UP0 USHF.L.U32 UR7, UR6, 0xb, URZ ;  /* 0x0000000b06070899 */ /* 0x000fe4000800063f */
[----:B------:R-:W-:Y:S01]  /*0230*/  @UP0 USHF.L.U32 UR6, UR6, 0x1, URZ ;  /* 0x0000000106060899 */ /* 0x000fe2000800063f */
[----:B------:R-:W-:Y:S01]  /*0240*/  VOTEU.ANY UP0, P0 ;  /* 0x00000000003f7886 */ /* 0x000fe20000000100 */
[----:B------:R-:W1:Y:S04]  /*0250*/  FENCE.VIEW.ASYNC.S ;  /* 0x00000000000073c6 */ /* 0x000e680000000000 */
[----:B-1----:R0:W1:Y:S01]  /*0260*/  @UP0 SYNCS.EXCH.64 URZ, [UR8+0x32400], UR4 ;  /* 0x03240004083f05b2 */ /* 0x0020620008000100 */
[----:B------:R0:W3:Y:S05]  /*0270*/  @UP1 SYNCS.EXCH.64 URZ, [UR8+0x32410], UR4 ;  /* 0x03241004083f15b2 */ /* 0x0000ea0008000100 */
[----:B------:R0:W4:Y:S02]  /*0280*/  @UP2 SYNCS.EXCH.64 URZ, [UR8+0x32420], UR6 ;  /* 0x03242006083f25b2 */ /* 0x0001240008000100 */
[----:B0-----:R-:W-:Y:S05]  /*0290*/  @P1 BRA `(.L_x_10082) ;  /* 0x0000000000481947 */ /* 0x001fea0003800000 */
[----:B------:R-:W0:Y:S01]  /*02a0*/  S2UR UR5, SR_CgaCtaId ;  /* 0x00000000000579c3 */ /* 0x000e220000008800 */
        /* <DEDUP_REMOVED lines=17> */
.L_x_10082:
        /* <DEDUP_REMOVED lines=22> */
.L_x_10083:
        /* <DEDUP_REMOVED lines=18> */
.L_x_10084:
        /* <DEDUP_REMOVED lines=22> */
.L_x_10085:
        /* <DEDUP_REMOVED lines=22> */
.L_x_10086:
[----:B--2---:R-:W-:Y:S01]  /*0900*/  ISETP.NE.AND P0, PT, R2, RZ, PT ;  /* 0x000000ff0200720c */ /* 0x004fe20003f05270 */
[----:B------:R-:W-:Y:S01]  /*0910*/  IMAD.MOV.U32 R2, RZ, RZ, 0x1 ;  /* 0x00000001ff027424 */ /* 0x000fe200078e00ff */
[----:B------:R-:W-:Y:S01]  /*0920*/  NOP ;  /* 0x0000000000007918 */ /* 0x000fe20000000000 */
[----:B------:R-:W-:-:S03]  /*0930*/  ULDC.64 UR38, c[0x0][0x208] ;  /* 0x0000820000267ab9 */ /* 0x000fc60000000a00 */
[----:B------:R-:W-:-:S05]  /*0940*/  SEL R2, R2, 0x2, !P0 ;  /* 0x0000000202027807 */ /* 0x000fca0004000000 */
[----:B------:R2:W-:Y:S01]  /*0950*/  STL [R1+0x84], R2 ;  /* 0x0000840201007387 */ /* 0x0005e20000100800 */
[----:B01-34-:R-:W-:Y:S06]  /*0960*/  BAR.SYNC.DEFER_BLOCKING 0x0 ;  /* 0x0000000000007b1d */ /* 0x01bfec0000010000 */
[----:B------:R-:W-:Y:S05]  /*0970*/  @!P0 BRA `(.L_x_10087) ;  /* 0x000000b800148947 */ /* 0x000fea0003800000 */
.L_x_10088:
[----:B------:R-:W-:-:S08]  /*0980*/  NOP ;  /* 0x0000000000007918 */ /* 0x000fd00000000000 */
[----:B------:R-:W0:Y:S02]  /*0990*/  USETMAXREG.TRY_ALLOC.CTAPOOL UP0, 0xf0 ;  /* 0x000000f0000079c8 */ /* 0x000e240008000600 */
[----:B0-----:R-:W-:-:S13]  /*09a0*/  PLOP3.LUT P0, PT, PT, PT, UP0, 0x80, 0x0 ;  /* 0x000000000000781c */ /* 0x001fda0003f0f008 */
[----:B------:R-:W-:Y:S05]  /*09b0*/  @!P0 BRA `(.L_x_10088) ;  /* 0xfffffffc00f08947 */ /* 0x000fea000383ffff */
[----:B------:R-:W0:Y:S01]  /*09c0*/  S2R R0, SR_TID.X ;  /* 0x0000000000007919 */ /* 0x000e220000002100 */
[----:B------:R-:W1:Y:S01]  /*09d0*/  S2UR UR5, SR_CgaCtaId ;  /* 0x00000000000579c3 */ /* 0x000e620000008800 */
[----:B------:R-:W-:-:S07]  /*09e0*/  UMOV UR4, 0x400 ;  /* 0x0000040000047882 */ /* 0x000fce0000000000 */
[----:B------:R-:W-:Y:S06]  /*09f0*/  BAR.ARV 0x8, 0x180 ;  /* 0x0206000000007b1d */ /* 0x000fec0000002000 */
[----:B-1----:R-:W-:Y:S01]  /*0a00*/  ULEA UR4, UR5, UR4, 0x18 ;  /* 0x0000000405047291 */ /* 0x002fe2000f8ec03f */
[----:B0-----:R-:W-:-:S04]  /*0a10*/  SHF.R.U32.HI R0, RZ, 0x7, R0 ;  /* 0x00000007ff007819 */ /* 0x001fc80000011600 */
[----:B------:R-:W-:-:S13]  /*0a20*/  ISETP.NE.AND P0, PT, R0, 0x1, PT ;  /* 0x000000010000780c */ /* 0x000fda0003f05270 */
[----:B------:R-:W-:Y:S08]  /*0a30*/  @!P0 BAR.ARV 0x9, 0x100 ;  /* 0x0244000000008b1d */ /* 0x000ff00000002000 */
[----:B------:R-:W-:Y:S06]  /*0a40*/  BAR.SYNC.DEFER_BLOCKING 0x5, 0x180 ;  /* 0x0146000000007b1d */ /* 0x000fec0000010000 */
[----:B------:R-:W0:Y:S01]  /*0a50*/  LDS.128 R12, [UR4+0x324d0] ;  /* 0x0324d004ff0c7984 */ /* 0x000e220008000c00 */
[----:B------:R-:W-:Y:S01]  /*0a60*/  ULDC UR4, c[0x0][0xd3c] ;  /* 0x00034f0000047ab9 */ /* 0x000fe20000000800 */
[----:B------:R-:W-:Y:S06]  /*0a70*/  BAR.ARV 0x4, 0x180 ;  /* 0x0106000000007b1d */ /* 0x000fec0000002000 */
[----:B0-----:R-:W-:-:S13]  /*0a80*/  ISETP.GE.AND P0, PT, R15, UR4, PT ;  /* 0x000000040f007c0c */ /* 0x001fda000bf06270 */
[----:B------:R-:W-:Y:S05]  /*0a90*/  @P0 EXIT ;  /* 0x000000000000094d */ /* 0x000fea0003800000 */
[----:B------:R-:W3:Y:S01]  /*0aa0*/  LDL.LU R11, [R1+0x84] ;  /* 0x00008400010b7983 */ /* 0x000ee20000300800 */
[----:B------:R-:W0:Y:S02]  /*0ab0*/  S2R R0, SR_TID.X ;  /* 0x0000000000007919 */ /* 0x000e240000002100 */
[----:B0-----:R-:W-:-:S05]  /*0ac0*/  VIADD R16, R0, 0xffffff80 ;  /* 0xffffff8000107836 */ /* 0x001fca0000000000 */
[----:B------:R-:W-:-:S04]  /*0ad0*/  SHF.R.S32.HI R0, RZ, 0x1f, R16 ;  /* 0x0000001fff007819 */ /* 0x000fc80000011410 */
[----:B--2---:R-:W-:-:S04]  /*0ae0*/  LEA.HI R2, R0, R16, RZ, 0x7 ;  /* 0x0000001000027211 */ /* 0x004fc800078f38ff */
[----:B------:R-:W-:Y:S02]  /*0af0*/  LOP3.LUT R5, R2, 0xffffff80, RZ, 0xc0, !PT ;  /* 0xffffff8002057812 */ /* 0x000fe400078ec0ff */
[----:B------:R-:W-:-:S03]  /*0b00*/  LEA.HI R4, R0, R16, RZ, 0x5 ;  /* 0x0000001000047211 */ /* 0x000fc600078f28ff */
[----:B------:R-:W-:Y:S01]  /*0b10*/  IMAD.IADD R12, R16, 0x1, -R5 ;  /* 0x00000001100c7824 */ /* 0x000fe200078e0a05 */
[----:B------:R-:W-:Y:S01]  /*0b20*/  LEA.HI R3, R0, R16, RZ, 0x4 ;  /* 0x0000001000037211 */ /* 0x000fe200078f20ff */
[----:B------:R-:W-:-:S03]  /*0b30*/  IMAD.SHL.U32 R5, R4, 0x20, RZ ;  /* 0x0000002004057824 */ /* 0x000fc600078e00ff */
[----:B------:R-:W-:Y:S02]  /*0b40*/  SHF.R.S32.HI R7, RZ, 0x1f, R12 ;  /* 0x0000001fff077819 */ /* 0x000fe4000001140c */
[----:B------:R-:W-:Y:S02]  /*0b50*/  LOP3.LUT R4, R3, 0x3fffff0, RZ, 0xc0, !PT ;  /* 0x03fffff003047812 */ /* 0x000fe400078ec0ff */
[----:B------:R-:W-:Y:S02]  /*0b60*/  LEA.HI R8, R7, R12, RZ, 0x2 ;  /* 0x0000000c07087211 */ /* 0x000fe400078f10ff */
[----:B------:R-:W-:Y:S02]  /*0b70*/  SHF.R.S32.HI R6, RZ, 0x4, R3 ;  /* 0x00000004ff067819 */ /* 0x000fe40000011403 */
[----:B------:R-:W-:Y:S01]  /*0b80*/  LEA.HI R10, R0, R16, RZ, 0x2 ;  /* 0x00000010000a7211 */ /* 0x000fe200078f10ff */
[----:B------:R-:W-:Y:S01]  /*0b90*/  IMAD.IADD R4, R16, 0x1, -R4 ;  /* 0x0000000110047824 */ /* 0x000fe200078e0a04 */
[----:B------:R-:W-:-:S02]  /*0ba0*/  LOP3.LUT R5, R5, 0xfffffc00, RZ, 0xc0, !PT ;  /* 0xfffffc0005057812 */ /* 0x000fc400078ec0ff */
[--C-:B------:R-:W-:Y:S02]  /*0bb0*/  SHF.R.S32.HI R0, RZ, 0x2, R8.reuse ;  /* 0x00000002ff007819 */ /* 0x100fe40000011408 */
[----:B------:R-:W-:Y:S02]  /*0bc0*/  SHF.R.S32.HI R9, RZ, 0x1f, R8 ;  /* 0x0000001fff097819 */ /* 0x000fe40000011408 */
[----:B------:R-:W-:Y:S01]  /*0bd0*/  LEA.HI R3, R3, R6, RZ, 0x1 ;  /* 0x0000000603037211 */ /* 0x000fe200078f08ff */
[----:B------:R-:W-:Y:S01]  /*0be0*/  IMAD R4, R4, 0x40, R5 ;  /* 0x0000004004047824 */ /* 0x000fe200078e0205 */
[----:B------:R-:W-:Y:S02]  /*0bf0*/  LEA.HI R9, R9, R0, RZ, 0x3 ;  /* 0x0000000009097211 */ /* 0x000fe400078f18ff */
[----:B------:R-:W-:Y:S02]  /*0c00*/  LOP3.LUT R5, R3, 0x1ffffffe, RZ, 0xc0, !PT ;  /* 0x1ffffffe03057812 */ /* 0x000fe400078ec0ff */
[----:B------:R-:W-:-:S02]  /*0c10*/  SHF.R.S32.HI R3, RZ, 0x7, R2 ;  /* 0x00000007ff037819 */ /* 0x000fc40000011402 */
[----:B------:R-:W-:Y:S02]  /*0c20*/  LOP3.LUT R10, R10, 0xfffffffc, RZ, 0xc0, !PT ;  /* 0xfffffffc0a0a7812 */ /* 0x000fe400078ec0ff */
[----:B------:R-:W-:Y:S02]  /*0c30*/  LOP3.LUT R9, R9, 0xfffffff8, RZ, 0xc0, !PT ;  /* 0xfffffff809097812 */ /* 0x000fe400078ec0ff */
[----:B------:R-:W-:Y:S01]  /*0c40*/  LEA.HI R7, R7, R12, RZ, 0x5 ;  /* 0x0000000c07077211 */ /* 0x000fe200078f28ff */
[----:B------:R-:W-:Y:S01]  /*0c50*/  IMAD.IADD R10, R16, 0x1, -R10 ;  /* 0x00000001100a7824 */ /* 0x000fe200078e0a0a */
[----:B------:R-:W-:Y:S01]  /*0c60*/  LEA.HI R2, R2, R3, RZ, 0x1 ;  /* 0x0000000302027211 */ /* 0x000fe200078f08ff */
[----:B------:R-:W-:Y:S01]  /*0c70*/  IMAD.IADD R0, R0, 0x1, -R9 ;  /* 0x0000000100007824 */ /* 0x000fe200078e0a09 */
[----:B------:R-:W-:Y:S01]  /*0c80*/  SHF.R.S32.HI R7, RZ, 0x5, R7 ;  /* 0x00000005ff077819 */ /* 0x000fe20000011407 */
[----:B------:R-:W-:Y:S01]  /*0c90*/  IMAD.IADD R5, R6, 0x1, -R5 ;  /* 0x0000000106057824 */ /* 0x000fe200078e0a05 */
[----:B------:R-:W-:-:S02]  /*0ca0*/  LOP3.LUT R2, R2, 0x3fffffe, RZ, 0xc0, !PT ;  /* 0x03fffffe02027812 */ /* 0x000fc400078ec0ff */
[----:B------:R-:W-:Y:S01]  /*0cb0*/  LEA.HI R6, R10, R10, RZ, 0x1 ;  /* 0x0000000a0a067211 */ /* 0x000fe200078f08ff */
[----:B------:R-:W-:Y:S02]  /*0cc0*/  IMAD R7, R7, 0x10, R0 ;  /* 0x0000001007077824 */ /* 0x000fe400078e0200 */
[----:B------:R-:W-:Y:S02]  /*0cd0*/  IMAD R0, R5, 0x8, R4 ;  /* 0x0000000805007824 */ /* 0x000fe400078e0204 */
[----:B------:R-:W-:Y:S01]  /*0ce0*/  IMAD.IADD R2, R3, 0x1, -R2 ;  /* 0x0000000103027824 */ /* 0x000fe200078e0a02 */
[----:B------:R-:W-:Y:S02]  /*0cf0*/  LOP3.LUT R3, R6, 0x1ffffffe, RZ, 0xc0, !PT ;  /* 0x1ffffffe06037812 */ /* 0x000fe400078ec0ff */
[----:B------:R0:W-:Y:S01]  /*0d00*/  STL [R1+0x80], R0 ;  /* 0x0000800001007387 */ /* 0x0001e20000100800 */
[----:B------:R-:W-:Y:S02]  /*0d10*/  LOP3.LUT R8, R8, 0x7ffffffc, RZ, 0xc0, !PT ;  /* 0x7ffffffc08087812 */ /* 0x000fe400078ec0ff */
[----:B------:R-:W-:-:S02]  /*0d20*/  IMAD.IADD R3, R10, 0x1, -R3 ;  /* 0x000000010a037824 */ /* 0x000fc400078e0a03 */
[----:B0-----:R-:W-:-:S05]  /*0d30*/  IMAD R0, R2, 0x40, R7 ;  /* 0x0000004002007824 */ /* 0x001fca00078e0207 */
[----:B------:R0:W-:Y:S01]  /*0d40*/  STL [R1+0x78], R0 ;  /* 0x0000780001007387 */ /* 0x0001e20000100800 */
[----:B------:R-:W-:-:S03]  /*0d50*/  IMAD.IADD R8, R12, 0x1, -R8 ;  /* 0x000000010c087824 */ /* 0x000fc600078e0a08 */
[----:B------:R1:W-:Y:S01]  /*0d60*/  STL [R1+0x14], RZ ;  /* 0x000014ff01007387 */ /* 0x0003e20000100800 */
[----:B0-----:R-:W-:Y:S02]  /*0d70*/  IMAD R0, R3, 0x8, R0 ;  /* 0x0000000803007824 */ /* 0x001fe400078e0200 */
[----:B------:R-:W-:-:S03]  /*0d80*/  IMAD.SHL.U32 R201, R8, 0x2, RZ ;  /* 0x0000000208c97824 */ /* 0x000fc600078e00ff */
[----:B------:R1:W-:Y:S01]  /*0d90*/  STL [R1+0x7c], R0 ;  /* 0x00007c0001007387 */ /* 0x0003e20000100800 */
        /* <DEDUP_REMOVED lines=8> */
[C---:B------:R-:W-:Y:S01]  /*0e20*/  VIADD R233, R201.reuse, 0x48 ;  /* 0x00000048c9e97836 */ /* 0x040fe20000000000 */
[----:B------:R-:W-:Y:S01]  /*0e30*/  SHF.R.S32.HI R10, RZ, 0x1f, R8 ;  /* 0x0000001fff0a7819 */ /* 0x000fe20000011408 */
[C---:B------:R-:W-:Y:S02]  /*0e40*/  VIADD R232, R201.reuse, 0x50 ;  /* 0x00000050c9e87836 */ /* 0x040fe40000000000 */
[C---:B------:R-:W-:Y:S02]  /*0e50*/  VIADD R231, R201.reuse, 0x58 ;  /* 0x00000058c9e77836 */ /* 0x040fe40000000000 */
[C---:B------:R-:W-:Y:S01]  /*0e60*/  VIADD R230, R201.reuse, 0x60 ;  /* 0x00000060c9e67836 */ /* 0x040fe20000000000 */
[----:B------:R-:W-:Y:S01]  /*0e70*/  SHF.R.S32.HI R8, RZ, 0x1f, R2 ;  /* 0x0000001fff087819 */ /* 0x000fe20000011402 */
[----:B------:R-:W-:-:S02]  /*0e80*/  VIADD R229, R201, 0x68 ;  /* 0x00000068c9e57836 */ /* 0x000fc40000000000 */
[C---:B------:R-:W-:Y:S02]  /*0e90*/  VIADD R228, R201.reuse, 0x70 ;  /* 0x00000070c9e47836 */ /* 0x040fe40000000000 */
[C---:B------:R-:W-:Y:S01]  /*0ea0*/  VIADD R226, R201.reuse, 0x78 ;  /* 0x00000078c9e27836 */ /* 0x040fe20000000000 */
[----:B------:R-:W-:Y:S01]  /*0eb0*/  SHF.R.S32.HI R2, RZ, 0x1f, R236 ;  /* 0x0000001fff027819 */ /* 0x000fe200000114ec */
[C---:B------:R-:W-:Y:S02]  /*0ec0*/  VIADD R225, R201.reuse, 0x80 ;  /* 0x00000080c9e17836 */ /* 0x040fe40000000000 */
        /* <DEDUP_REMOVED lines=17> */
[----:B------:R-:W-:Y:S02]  /*0fe0*/  SHF.R.S32.HI R8, RZ, 0x1f, R225 ;  /* 0x0000001fff087819 */ /* 0x000fe400000114e1 */
[----:B------:R-:W-:Y:S02]  /*0ff0*/  SHF.R.S32.HI R2, RZ, 0x1f, R223 ;  /* 0x0000001fff027819 */ /* 0x000fe400000114df */
[----:B------:R-:W-:Y:S02]  /*1000*/  SHF.R.S32.HI R8, RZ, 0x1f, R222 ;  /* 0x0000001fff087819 */ /* 0x000fe400000114de */
[----:B------:R-:W-:Y:S01]  /*1010*/  SHF.R.S32.HI R2, RZ, 0x1f, R213 ;  /* 0x0000001fff027819 */ /* 0x000fe200000114d5 */
[----:B------:R-:W-:Y:S01]  /*1020*/  IMAD.MOV.U32 R5, RZ, RZ, R13 ;  /* 0x000000ffff057224 */ /* 0x000fe200078e000d */
[----:B------:R-:W-:Y:S01]  /*1030*/  SHF.R.S32.HI R8, RZ, 0x1f, R212 ;  /* 0x0000001fff087819 */ /* 0x000fe200000114d4 */
[----:B------:R-:W-:Y:S01]  /*1040*/  IMAD.MOV.U32 R6, RZ, RZ, R14 ;  /* 0x000000ffff067224 */ /* 0x000fe200078e000e */
[----:B------:R-:W-:Y:S01]  /*1050*/  SHF.R.S32.HI R2, RZ, 0x1f, R210 ;  /* 0x0000001fff027819 */ /* 0x000fe200000114d2 */
[----:B------:R-:W-:Y:S01]  /*1060*/  IMAD.MOV.U32 R7, RZ, RZ, R15 ;  /* 0x000000ffff077224 */ /* 0x000fe200078e000f */
[----:B------:R-:W-:Y:S01]  /*1070*/  SHF.R.S32.HI R8, RZ, 0x1f, R209 ;  /* 0x0000001fff087819 */ /* 0x000fe200000114d1 */
[----:B------:R-:W-:Y:S01]  /*1080*/  VIADD R205, R201, 0xe0 ;  /* 0x000000e0c9cd7836 */ /* 0x000fe20000000000 */
[----:B------:R-:W-:Y:S01]  /*1090*/  SHF.R.S32.HI R2, RZ, 0x1f, R207 ;  /* 0x0000001fff027819 */ /* 0x000fe200000114cf */
[----:B------:R-:W-:Y:S01]  /*10a0*/  UMOV UR37, URZ ;  /* 0x0000003f00257c82 */ /* 0x000fe20008000000 */
[----:B------:R-:W-:Y:S01]  /*10b0*/  UMOV UR36, URZ ;  /* 0x0000003f00247c82 */ /* 0x000fe20008000000 */
[----:B---3--:R-:W-:-:S02]  /*10c0*/  LOP3.LUT R23, R11, 0x1, RZ, 0xfc, !PT ;  /* 0x000000010b177812 */ /* 0x008fc400078efcff */
        /* <DEDUP_REMOVED lines=9> */
[----:B-1----:R-:W-:-:S07]  /*1160*/  SHF.R.S32.HI R4, RZ, 0x1f, R208 ;  /* 0x0000001fff047819 */ /* 0x002fce00000114d0 */
.L_x_10135:
[----:B01-34-:R-:W0:Y:S01]  /*1170*/  LDC.64 R2, c[0x0][0xd88] ;  /* 0x00036200ff027b82 */ /* 0x01be220000000a00 */
[----:B------:R-:W-:-:S07]  /*1180*/  ULDC.64 UR4, c[0x0][0xb20] ;  /* 0x0002c80000047ab9 */ /* 0x000fce0000000a00 */
[----:B--2---:R-:W1:Y:S08]  /*1190*/  LDC.64 R10, c[0x0][0x418] ;  /* 0x00010600ff0a7b82 */ /* 0x004e700000000a00 */
[----:B------:R-:W2:Y:S01]  /*11a0*/  LDC R0, c[0x0][0x424] ;  /* 0x00010900ff007b82 */ /* 0x000ea20000000800 */
[----:B0-----:R-:W-:-:S07]  /*11b0*/  IMAD.WIDE R2, R7, 0x4, R2 ;  /* 0x0000000407027825 */ /* 0x001fce00078e0202 */
[----:B------:R-:W0:Y:S01]  /*11c0*/  LDC R13, c[0x0][0x2f0] ;  /* 0x0000bc00ff0d7b82 */ /* 0x000e220000000800 */
[----:B------:R-:W3:Y:S01]  /*11d0*/  LDG.E R200, desc[UR38][R2.64] ;  /* 0x0000002602c87981 */ /* 0x000ee2000c1e1900 */
[----:B------:R-:W-:Y:S01]  /*11e0*/  ISETP.NE.U32.AND P0, PT, RZ, UR4, PT ;  /* 0x00000004ff007c0c */ /* 0x000fe2000bf05070 */
[----:B------:R-:W-:-:S03]  /*11f0*/  IMAD.MOV.U32 R7, RZ, RZ, RZ ;  /* 0x000000ffff077224 */ /* 0x000fc600078e00ff */
[----:B------:R-:W-:Y:S02]  /*1200*/  ISETP.NE.AND.EX P0, PT, RZ, UR5, PT, P0 ;  /* 0x00000005ff007c0c */ /* 0x000fe4000bf05300 */
        /* <DEDUP_REMOVED lines=24> */
.L_x_10089:
[----:B-----5:R-:W-:Y:S01]  /*1390*/  IMAD.IADD R152, R152, 0x1, -R7 ;  /* 0x0000000198987824 */ /* 0x020fe200078e0a07 */
[----:B---3--:R-:W-:Y:S01]  /*13a0*/  LOP3.LUT R2, R6, 0xff000000, RZ, 0xc0, !PT ;  /* 0xff00000006027812 */ /* 0x008fe200078ec0ff */
[----:B------:R-:W-:Y:S02]  /*13b0*/  IMAD.MOV.U32 R165, RZ, RZ, RZ ;  /* 0x000000ffffa57224 */ /* 0x000fe400078e00ff */
[C---:B------:R-:W-:Y:S01]  /*13c0*/  VIADD R0, R152.reuse, 0x5f ;  /* 0x0000005f98007836 */ /* 0x040fe20000000000 */
[----:B------:R-:W-:Y:S02]  /*13d0*/  SHF.R.U32.HI R3, RZ, 0x8, R2 ;  /* 0x00000008ff037819 */ /* 0x000fe40000011602 */
[----:B------:R-:W-:Y:S01]  /*13e0*/  ISETP.GE.AND P0, PT, R152, 0x1, PT ;  /* 0x000000019800780c */ /* 0x000fe20003f06270 */
[----:B------:R-:W-:Y:S01]  /*13f0*/  IMAD.HI R4, R0, 0x2aaaaaab, RZ ;  /* 0x2aaaaaab00047827 */ /* 0x000fe200078e02ff */
[----:B------:R-:W-:-:S04]  /*1400*/  LOP3.LUT R0, R6, 0xff0000, RZ, 0xc0, !PT ;  /* 0x00ff000006007812 */ /* 0x000fc800078ec0ff */
[----:B------:R-:W-:Y:S02]  /*1410*/  LEA.HI R0, R0, R3, RZ, 0x10 ;  /* 0x0000000300007211 */ /* 0x000fe400078f80ff */
[----:B------:R-:W-:Y:S02]  /*1420*/  SHF.R.U32.HI R7, RZ, 0x1f, R4 ;  /* 0x0000001fff077819 */ /* 0x000fe40000011604 */
[----:B------:R-:W-:Y:S02]  /*1430*/  LOP3.LUT R13, R0, 0xff, RZ, 0xc0, !PT ;  /* 0x000000ff000d7812 */ /* 0x000fe400078ec0ff */
[----:B------:R-:W-:Y:S02]  /*1440*/  LEA.HI.SX32 R8, R4, R7, 0x1c ;  /* 0x0000000704087211 */ /* 0x000fe400078fe2ff */
[----:B------:R-:W-:Y:S01]  /*1450*/  SHF.R.U32.HI R203, RZ, 0x10, R0 ;  /* 0x00000010ffcb7819 */ /* 0x000fe20000011600 */
[----:B------:R0:W-:Y:S01]  /*1460*/  STL [R1+0x10], R13 ;  /* 0x0000100d01007387 */ /* 0x0001e20000100800 */
[----:B------:R-:W-:Y:S05]  /*1470*/  @!P0 BRA `(.L_x_10090) ;  /* 0x0000000000788947 */ /* 0x000fea0003800000 */
[----:B------:R-:W1:Y:S01]  /*1480*/  LDC R0, c[0x0][0xae8] ;  /* 0x0002ba00ff007b82 */ /* 0x000e620000000800 */
[----:B------:R-:W-:-:S04]  /*1490*/  ISETP.NE.AND P0, PT, R203, RZ, PT ;  /* 0x000000ffcb00720c */ /* 0x000fc80003f05270 */
[----:B-1----:R-:W-:-:S04]  /*14a0*/  SEL R11, R203, R0, P0 ;  /* 0x00000000cb0b7207 */ /* 0x002fc80000000000 */
[-C--:B------:R-:W-:Y:S02]  /*14b0*/  IABS R7, R11.reuse ;  /* 0x0000000b00077213 */ /* 0x080fe40000000000 */
[----:B------:R-:W-:Y:S02]  /*14c0*/  IADD3 R0, R8, -0x1, R11 ;  /* 0xffffffff08007810 */ /* 0x000fe40007ffe00b */
[----:B------:R-:W1:Y:S01]  /*14d0*/  I2F.RP R4, R7 ;  /* 0x0000000700047306 */ /* 0x000e620000209400 */
        /* <DEDUP_REMOVED lines=24> */
.L_x_10090:
[-C--:B------:R-:W-:Y:S01]  /*1660*/  IMAD R22, R13, R165.reuse, RZ ;  /* 0x000000a50d167224 */ /* 0x080fe200078e02ff */
[----:B------:R-:W-:Y:S01]  /*1670*/  LOP3.LUT R202, R6, 0xffff, RZ, 0xc0, !PT ;  /* 0x0000ffff06ca7812 */ /* 0x000fe200078ec0ff */
[----:B------:R-:W-:Y:S01]  /*1680*/  IMAD.MOV.U32 R204, RZ, RZ, R5 ;  /* 0x000000ffffcc7224 */ /* 0x000fe200078e0005 */
[----:B------:R-:W-:Y:S02]  /*1690*/  PLOP3.LUT P0, PT, PT, PT, PT, 0x80, 0x0 ;  /* 0x000000000000781c */ /* 0x000fe40003f0f070 */
        /* <DEDUP_REMOVED lines=68> */
[----:B------:R-:W1:Y:S01]  /*1ae0*/  S2R R0, SR_TID.X ;  /* 0x0000000000007919 */ /* 0x000e620000002100 */
[----:B------:R-:W2:Y:S01]  /*1af0*/  S2UR UR6, SR_CgaCtaId ;  /* 0x00000000000679c3 */ /* 0x000ea20000008800 */
[----:B------:R-:W-:Y:S02]  /*1b00*/  UMOV UR5, 0x400 ;  /* 0x0000040000057882 */ /* 0x000fe40000000000 */
[----:B--2---:R-:W-:-:S04]  /*1b10*/  ULEA UR5, UR6, UR5, 0x18 ;  /* 0x0000000506057291 */ /* 0x004fc8000f8ec03f */
[----:B------:R-:W-:Y:S01]  /*1b20*/  UIADD3 UR5, UR5, 0x18400, URZ ;  /* 0x0001840005057890 */ /* 0x000fe2000fffe03f */
[----:B-1----:R-:W-:-:S03]  /*1b30*/  VIADD R4, R0, 0xffffff80 ;  /* 0xffffff8000047836 */ /* 0x002fc60000000000 */
[----:B------:R-:W-:Y:S02]  /*1b40*/  ULOP3.LUT UP0, URZ, UR5, 0x1bf, URZ, 0xc0, !UPT ;  /* 0x000001bf053f7892 */ /* 0x000fe4000f80c03f */
[----:B------:R-:W-:-:S04]  /*1b50*/  SHF.R.S32.HI R0, RZ, 0x1f, R4 ;  /* 0x0000001fff007819 */ /* 0x000fc80000011404 */
[----:B------:R-:W-:Y:S02]  /*1b60*/  PLOP3.LUT P0, PT, PT, PT, UP0, 0x80, 0x0 ;  /* 0x000000000000781c */ /* 0x000fe40003f0f008 */
[----:B------:R-:W-:-:S04]  /*1b70*/  LEA.HI R0, R0, R4, RZ, 0x7 ;  /* 0x0000000400007211 */ /* 0x000fc800078f38ff */
[----:B------:R-:W-:-:S06]  /*1b80*/  SHF.R.S32.HI R0, RZ, 0x7, R0 ;  /* 0x00000007ff007819 */ /* 0x000fcc0000011400 */
[----:B------:R-:W1:Y:S02]  /*1b90*/  SHFL.IDX PT, R0, R0, RZ, 0x1f ;  /* 0x00001fff00007589 */ /* 0x000e6400000e0000 */
[----:B-1----:R-:W-:-:S13]  /*1ba0*/  R2UR UR40, R0 ;  /* 0x00000000002872ca */ /* 0x002fda00000e0000 */
        /* <DEDUP_REMOVED lines=11> */
[----:B------:R1:W2:Y:S01]  /*1c60*/  LDC.64 R2, c[0x4][R0] ;  /* 0x0100000000027b82 */ /* 0x0002a20000000a00 */
        /* <DEDUP_REMOVED lines=8> */
[----:B01----:R-:W-:-:S07]  /*1cf0*/  IMAD.MOV.U32 R13, RZ, RZ, RZ ;  /* 0x000000ffff0d7224 */ /* 0x003fce00078e00ff */
[----:B------:R-:W-:-:S07]  /*1d00*/  LEPC R20, `(.L_x_10092) ;  /* 0x000000001014794e */ /* 0x000fce0000000000 */
[----:B--2---:R-:W-:Y:S05]  /*1d10*/  CALL.ABS.NOINC R2 ;  /* 0x0000000002007343 */ /* 0x004fea0003c00000 */
.L_x_10092:
[----:B------:R-:W2:Y:S01]  /*1d20*/  LDL R17, [R1+0x14] ;  /* 0x0000140001117983 */ /* 0x000ea20000100800 */
[----:B------:R-:W-:Y:S01]  /*1d30*/  MOV R2, 0x400 ;  /* 0x0000040000027802 */ /* 0x000fe20000000f00 */
[----:B------:R-:W1:Y:S01]  /*1d40*/  S2R R3, SR_CgaCtaId ;  /* 0x0000000000037919 */ /* 0x000e620000008800 */
[----:B------:R-:W3:Y:S02]  /*1d50*/  S2R R16, SR_TID.X ;  /* 0x0000000000107919 */ /* 0x000ee40000002100 */
[----:B-1----:R-:W-:Y:S02]  /*1d60*/  LEA R7, R3, R2, 0x18 ;  /* 0x0000000203077211 */ /* 0x002fe400078ec0ff */
[----:B---3--:R-:W-:-:S05]  /*1d70*/  SHF.R.U32.HI R16, RZ, 0x7, R16 ;  /* 0x00000007ff107819 */ /* 0x008fca0000011610 */
[----:B------:R-:W-:Y:S01]  /*1d80*/  VIADD R72, R16, 0x8 ;  /* 0x0000000810487836 */ /* 0x000fe20000000000 */
[----:B--2---:R-:W-:-:S04]  /*1d90*/  LEA.HI R0, R17, R17, RZ, 0x1 ;  /* 0x0000001111007211 */ /* 0x004fc800078f08ff */
[----:B------:R-:W-:-:S05]  /*1da0*/  LOP3.LUT R0, R0, 0xfffffffe, RZ, 0xc0, !PT ;  /* 0xfffffffe00007812 */ /* 0x000fca00078ec0ff */
[----:B------:R-:W-:-:S05]  /*1db0*/  IMAD.IADD R0, R17, 0x1, -R0 ;  /* 0x0000000111007824 */ /* 0x000fca00078e0a00 */
[----:B------:R-:W-:-:S04]  /*1dc0*/  SHF.L.U32 R4, R0, 0x1f, RZ ;  /* 0x0000001f00047819 */ /* 0x000fc800000006ff */
[----:B------:R-:W1:Y:S02]  /*1dd0*/  SYNCS.PHASECHK.TRANS64.TRYWAIT P0, [R7+URZ+0x32400], R4 ;  /* 0x03240004070075a7 */ /* 0x000e64000800017f */
[----:B-1----:R-:W-:Y:S05]  /*1de0*/  @!P0 BRA `(.L_x_10093) ;  /* 0x0000011400808947 */ /* 0x002fea0003800000 */
.L_x_10264:
[----:B------:R-:W-:Y:S01]  /*1df0*/  ISETP.NE.AND P0, PT, R23, 0x3, PT ;  /* 0x000000031700780c */ /* 0x000fe20003f05270 */
[----:B------:R-:W-:Y:S05]  /*1e00*/  WARPSYNC.ALL ;  /* 0x0000000000007948 */ /* 0x000fea0003800000 */
[----:B------:R2:W-:Y:S07]  /*1e10*/  BAR.SYNC.DEFER_BLOCKING R72, 0x100 ;  /* 0x000400480000751d */ /* 0x0005ee0000010000 */
[----:B------:R-:W-:Y:S05]  /*1e20*/  @!P0 BRA `(.L_x_10094) ;  /* 0x0000000000048947 */ /* 0x000fea0003800000 */
[----:B------:R-:W-:Y:S01]  /*1e30*/  BPT.TRAP 0x1 ;  /* 0x000000040000795c */ /* 0x000fe20000300000 */
.L_x_10094:
[----:B------:R-:W-:Y:S02]  /*1e40*/  IMAD.U32 R5, RZ, RZ, UR37 ;  /* 0x00000025ff057e24 */ /* 0x000fe4000f8e00ff */
[----:B------:R-:W-:-:S03]  /*1e50*/  IMAD.U32 R0, RZ, RZ, UR36 ;  /* 0x00000024ff007e24 */ /* 0x000fc6000f8e00ff */
[----:B------:R-:W-:Y:S01]  /*1e60*/  SHF.L.U32 R5, R5, 0x1f, RZ ;  /* 0x0000001f05057819 */ /* 0x000fe200000006ff */
[----:B------:R-:W-:-:S04]  /*1e70*/  IMAD R0, R0, 0x8, R7 ;  /* 0x0000000800007824 */ /* 0x000fc800078e0207 */
[----:B------:R3:W4:Y:S01]  /*1e80*/  SYNCS.PHASECHK.TRANS64.TRYWAIT P1, [R0+URZ+0x32430], R5 ;  /* 0x03243005000075a7 */ /* 0x000722000802017f */
[----:B------:R-:W-:Y:S05]  /*1e90*/  @!P0 BRA `(.L_x_10095) ;  /* 0x0000000000048947 */ /* 0x000fea0003800000 */
[----:B------:R-:W-:Y:S01]  /*1ea0*/  BPT.TRAP 0x1 ;  /* 0x000000040000795c */ /* 0x000fe20000300000 */
.L_x_10095:
[----:B----4-:R-:W-:Y:S05]  /*1eb0*/  @P1 BRA `(.L_x_10096) ;  /* 0x0000000000081947 */ /* 0x010fea0003800000 */
[----:B------:R-:W4:Y:S02]  /*1ec0*/  SYNCS.PHASECHK.TRANS64.TRYWAIT P1, [R0+URZ+0x32430], R5 ;  /* 0x03243005000075a7 */ /* 0x000f24000802017f */
[----:B----4-:R-:W-:Y:S05]  /*1ed0*/  @!P1 BRA `(.L_x_10097) ;  /* 0x0000011400589947 */ /* 0x010fea0003800000 */
.L_x_10096:
[----:B------:R-:W-:Y:S01]  /*1ee0*/  R2UR UR4, R7 ;  /* 0x00000000070472ca */ /* 0x000fe200000e0000 */
[----:B------:R-:W-:Y:S01]  /*1ef0*/  ULOP3.LUT UR41, UR41, 0x10000, URZ, 0xfc, !UPT ;  /* 0x0001000029297892 */ /* 0x000fe2000f8efc3f */
[----:B------:R-:W-:Y:S01]  /*1f00*/  WARPGROUP.ARRIVE ;  /* 0x00000000000079c5 */ /* 0x000fe20000000000 */
[----:B------:R-:W-:Y:S01]  /*1f10*/  UMOV UR9, 0x40000040 ;  /* 0x4000004000097882 */ /* 0x000fe20000000000 */
[----:B------:R-:W-:Y:S01]  /*1f20*/  UMOV UR11, 0x40000040 ;  /* 0x40000040000b7882 */ /* 0x000fe20000000000 */
[----:B------:R-:W-:Y:S01]  /*1f30*/  UIADD3 UR5, UR41, 0x2, URZ ;  /* 0x0000000229057890 */ /* 0x000fe2000fffe03f */
[----:B------:R-:W-:Y:S02]  /*1f40*/  IMAD.U32 R19, RZ, RZ, UR9 ;  /* 0x00000009ff137e24 */ /* 0x000fe4000f8e00ff */
[----:B------:R-:W-:Y:S02]  /*1f50*/  UMOV UR8, UR41 ;  /* 0x0000002900087c82 */ /* 0x000fe40008000000 */
[----:B------:R-:W-:-:S03]  /*1f60*/  IMAD.U32 R18, RZ, RZ, UR8 ;  /* 0x00000008ff127e24 */ /* 0x000fc6000f8e00ff */
[----:B------:R-:W-:-:S04]  /*1f70*/  UIADD3 UR4, UR4, 0x1c400, URZ ;  /* 0x0001c40004047890 */ /* 0x000fc8000fffe03f */
[----:B------:R-:W-:-:S04]  /*1f80*/  USHF.R.U32.HI UR4, URZ, 0x4, UR4 ;  /* 0x000000043f047899 */ /* 0x000fc80008011604 */
[----:B------:R-:W-:-:S04]  /*1f90*/  ULOP3.LUT UR4, UR4, 0x3fff, URZ, 0xc0, !UPT ;  /* 0x00003fff04047892 */ /* 0x000fc8000f8ec03f */
[----:B------:R-:W-:-:S04]  /*1fa0*/  ULOP3.LUT UR61, UR4, 0x10000, URZ, 0xfc, !UPT ;  /* 0x00010000043d7892 */ /* 0x000fc8000f8efc3f */
[----:B------:R-:W-:-:S04]  /*1fb0*/  UIMAD UR4, UR36, 0x300, UR61 ;  /* 0x00000300240478a4 */ /* 0x000fc8000f8e023d */
[----:B------:R-:W-:-:S03]  /*1fc0*/  UIADD3 UR6, UR4, 0x2, URZ ;  /* 0x0000000204067890 */ /* 0x000fc6000fffe03f */
[----:B------:R-:W-:Y:S02]  /*1fd0*/  UMOV UR10, UR4 ;  /* 0x00000004000a7c82 */ /* 0x000fe40008000000 */
[----:B------:R-:W-:Y:S01]  /*1fe0*/  HGMMA.64x96x16.F32 R24, gdesc[UR8], RZ, !UPT, gsb0 ;  /* 0x01600000081879f0 */ /* 0x000fe2000c0008ff */
[----:B------:R-:W-:Y:S01]  /*1ff0*/  UMOV UR8, UR5 ;  /* 0x0000000500087c82 */ /* 0x000fe20008000000 */
[----:B------:R-:W-:Y:S01]  /*2000*/  UMOV UR9, 0x40000040 ;  /* 0x4000004000097882 */ /* 0x000fe20000000000 */
[----:B------:R-:W-:Y:S01]  /*2010*/  UMOV UR10, UR6 ;  /* 0x00000006000a7c82 */ /* 0x000fe20008000000 */
[----:B------:R-:W-:Y:S01]  /*2020*/  UMOV UR11, 0x40000040 ;  /* 0x40000040000b7882 */ /* 0x000fe20000000000 */
[----:B------:R-:W-:Y:S01]  /*2030*/  UIADD3 UR5, UR41, 0x4, URZ ;  /* 0x0000000429057890 */ /* 0x000fe2000fffe03f */
[----:B------:R-:W-:Y:S01]  /*2040*/  IMAD.U32 R16, RZ, RZ, UR8 ;  /* 0x00000008ff107e24 */ /* 0x000fe2000f8e00ff */
[----:B------:R-:W-:Y:S01]  /*2050*/  UIADD3 UR6, UR4, 0x4, URZ ;  /* 0x0000000404067890 */ /* 0x000fe2000fffe03f */
[----:B------:R-:W-:Y:S01]  /*2060*/  IMAD.U32 R17, RZ, RZ, UR9 ;  /* 0x00000009ff117e24 */ /* 0x000fe2000f8e00ff */
[----:B------:R-:W-:Y:S01]  /*2070*/  UIADD3 UR4, UR4, 0x6, URZ ;  /* 0x0000000604047890 */ /* 0x000fe2000fffe03f */
[----:B------:R-:W-:-:S02]  /*2080*/  WARPGROUP.DEPBAR.LE gsb0, 0x0 ;  /* 0x00008000000079c5 */ /* 0x000fc40000010000 */
[----:B------:R-:W-:-:S06]  /*2090*/  WARPGROUP.ARRIVE ;  /* 0x00000000000079c5 */ /* 0x000fcc0000000000 */
[----:B------:R-:W-:Y:S01]  /*20a0*/  HGMMA.64x96x16.F32 R24, gdesc[UR8], R24, gsb0 ;  /* 0x01600000081879f0 */ /* 0x000fe20008000818 */
[----:B------:R-:W-:Y:S01]  /*20b0*/  UMOV UR8, UR5 ;  /* 0x0000000500087c82 */ /* 0x000fe20008000000 */
[----:B------:R-:W-:Y:S01]  /*20c0*/  UMOV UR9, 0x40000040 ;  /* 0x4000004000097882 */ /* 0x000fe20000000000 */
[----:B------:R-:W-:Y:S01]  /*20d0*/  UMOV UR10, UR6 ;  /* 0x00000006000a7c82 */ /* 0x000fe20008000000 */
[----:B------:R-:W-:Y:S01]  /*20e0*/  UMOV UR11, 0x40000040 ;  /* 0x40000040000b7882 */ /* 0x000fe20000000000 */
[----:B------:R-:W-:Y:S01]  /*20f0*/  UIADD3 UR5, UR41, 0x6, URZ ;  /* 0x0000000629057890 */ /* 0x000fe2000fffe03f */
[----:B------:R-:W-:Y:S02]  /*2100*/  IMAD.U32 R14, RZ, RZ, UR8 ;  /* 0x00000008ff0e7e24 */ /* 0x000fe4000f8e00ff */
[----:B------:R-:W-:Y:S01]  /*2110*/  IMAD.U32 R15, RZ, RZ, UR9 ;  /* 0x00000009ff0f7e24 */ /* 0x000fe2000f8e00ff */
[----:B------:R-:W-:Y:S02]  /*2120*/  WARPGROUP.DEPBAR.LE gsb0, 0x0 ;  /* 0x00008000000079c5 */ /* 0x000fe40000010000 */
[----:B------:R-:W-:-:S06]  /*2130*/  WARPGROUP.ARRIVE ;  /* 0x00000000000079c5 */ /* 0x000fcc0000000000 */
[----:B------:R-:W-:Y:S01]  /*2140*/  HGMMA.64x96x16.F32 R24, gdesc[UR8], R24, gsb0 ;  /* 0x01600000081879f0 */ /* 0x000fe20008000818 */
[----:B------:R-:W-:Y:S01]  /*2150*/  UMOV UR8, UR5 ;  /* 0x0000000500087c82 */ /* 0x000fe20008000000 */
[----:B------:R-:W-:Y:S01]  /*2160*/  UMOV UR9, 0x40000040 ;  /* 0x4000004000097882 */ /* 0x000fe20000000000 */
[----:B------:R-:W-:Y:S01]  /*2170*/  UMOV UR10, UR4 ;  /* 0x00000004000a7c82 */ /* 0x000fe20008000000 */
[----:B------:R-:W-:Y:S01]  /*2180*/  UMOV UR11, 0x40000040 ;  /* 0x40000040000b7882 */ /* 0x000fe20000000000 */
[----:B------:R-:W-:Y:S02]  /*2190*/  IMAD.U32 R2, RZ, RZ, UR8 ;  /* 0x00000008ff027e24 */ /* 0x000fe4000f8e00ff */
[----:B------:R-:W-:Y:S01]  /*21a0*/  IMAD.U32 R3, RZ, RZ, UR9 ;  /* 0x00000009ff037e24 */ /* 0x000fe2000f8e00ff */
[----:B------:R-:W-:Y:S02]  /*21b0*/  WARPGROUP.DEPBAR.LE gsb0, 0x0 ;  /* 0x00008000000079c5 */ /* 0x000fe40000010000 */
[----:B------:R-:W-:-:S06]  /*21c0*/  WARPGROUP.ARRIVE ;  /* 0x00000000000079c5 */ /* 0x000fcc0000000000 */
[----:B------:R-:W-:Y:S03]  /*21d0*/  HGMMA.64x96x16.F32 R24, gdesc[UR8], R24, gsb0 ;  /* 0x01600000081879f0 */ /* 0x000fe60008000818 */
[----:B------:R-:W-:Y:S02]  /*21e0*/  WARPGROUP.DEPBAR.LE gsb0, 0x0 ;  /* 0x00008000000079c5 */ /* 0x000fe40000010000 */
[----:B------:R-:W5:Y:S02]  /*21f0*/  SYNCS.PHASECHK.TRANS64.TRYWAIT P1, [R7+URZ+0x32410], R4 ;  /* 0x03241004070075a7 */ /* 0x000f64000802017f */
[----:B-----5:R-:W-:Y:S05]  /*2200*/  @!P1 BRA `(.L_x_10098) ;  /* 0x0000011000a09947 */ /* 0x020fea0003800000 */
.L_x_10265:
[----:B------:R-:W-:Y:S05]  /*2210*/  @!P0 BRA `(.L_x_10099) ;  /* 0x0000000000048947 */ /* 0x000fea0003800000 */
[----:B------:R-:W-:Y:S01]  /*2220*/  BPT.TRAP 0x1 ;  /* 0x000000040000795c */ /* 0x000fe20000300000 */
.L_x_10099:
[----:B------:R0:W0:Y:S01]  /*2230*/  SYNCS.PHASECHK.TRANS64.TRYWAIT P1, [R0+URZ+0x32450], R5 ;  /* 0x03245005000075a7 */ /* 0x000022000802017f */
[----:B------:R-:W-:Y:S05]  /*2240*/  @!P0 BRA `(.L_x_10100) ;  /* 0x0000000000048947 */ /* 0x000fea0003800000 */
[----:B------:R-:W-:Y:S01]  /*2250*/  BPT.TRAP 0x1 ;  /* 0x000000040000795c */ /* 0x000fe20000300000 */
.L_x_10100:
[----:B0-----:R-:W-:Y:S05]  /*2260*/  @P1 BRA `(.L_x_10101) ;  /* 0x0000000000081947 */ /* 0x001fea0003800000 */
[----:B------:R-:W0:Y:S02]  /*2270*/  SYNCS.PHASECHK.TRANS64.TRYWAIT P1, [R0+URZ+0x32450], R5 ;  /* 0x03245005000075a7 */ /* 0x000e24000802017f */
[----:B0-----:R-:W-:Y:S05]  /*2280*/  @!P1 BRA `(.L_x_10102) ;  /* 0x0000011000949947 */ /* 0x001fea0003800000 */
.L_x_10101:
[----:B------:R-:W-:Y:S01]  /*2290*/  R2UR UR5, R7 ;  /* 0x00000000070572ca */ /* 0x000fe200000e0000 */
[----:B------:R-:W-:Y:S01]  /*22a0*/  WARPGROUP.ARRIVE ;  /* 0x00000000000079c5 */ /* 0x000fe20000000000 */
[----:B------:R-:W-:Y:S01]  /*22b0*/  UMOV UR11, 0x40000040 ;  /* 0x40000040000b7882 */ /* 0x000fe20000000000 */
[----:B------:R-:W-:Y:S01]  /*22c0*/  UMOV UR9, 0x40000040 ;  /* 0x4000004000097882 */ /* 0x000fe20000000000 */
[----:B------:R-:W-:Y:S01]  /*22d0*/  UMOV UR13, 0x40000040 ;  /* 0x40000040000d7882 */ /* 0x000fe20000000000 */
[----:B------:R-:W-:Y:S01]  /*22e0*/  UMOV UR15, 0x40000040 ;  /* 0x40000040000f7882 */ /* 0x000fe20000000000 */
[----:B-1----:R-:W-:Y:S01]  /*22f0*/  IMAD.U32 R7, RZ, RZ, UR13 ;  /* 0x0000000dff077e24 */ /* 0x002fe2000f8e00ff */
[----:B------:R-:W-:Y:S01]  /*2300*/  UMOV UR17, 0x40000040 ;  /* 0x4000004000117882 */ /* 0x000fe20000000000 */
[----:B---34-:R-:W-:Y:S01]  /*2310*/  IMAD.U32 R5, RZ, RZ, UR9 ;  /* 0x00000009ff057e24 */ /* 0x018fe2000f8e00ff */
[----:B------:R-:W-:Y:S01]  /*2320*/  UMOV UR19, 0x40000040 ;  /* 0x4000004000137882 */ /* 0x000fe20000000000 */
[----:B------:R-:W-:Y:S01]  /*2330*/  UMOV UR21, 0x40000040 ;  /* 0x4000004000157882 */ /* 0x000fe20000000000 */
[----:B------:R-:W-:Y:S01]  /*2340*/  UMOV UR23, 0x40000040 ;  /* 0x4000004000177882 */ /* 0x000fe20000000000 */
[----:B------:R-:W-:Y:S01]  /*2350*/  UMOV UR25, 0x40000040 ;  /* 0x4000004000197882 */ /* 0x000fe20000000000 */
[----:B------:R-:W-:Y:S01]  /*2360*/  UIADD3 UR4, UR5, 0x400, URZ ;  /* 0x0000040005047890 */ /* 0x000fe2000fffe03f */
[----:B------:R-:W-:Y:S01]  /*2370*/  IMAD R152, R165, -0x60, R152 ;  /* 0xffffffa0a5987824 */ /* 0x000fe200078e0298 */
[----:B------:R-:W-:Y:S01]  /*2380*/  ULEA UR40, UR40, UR5, 0xd ;  /* 0x0000000528287291 */ /* 0x000fe2000f8e683f */
[----:B------:R-:W0:Y:S01]  /*2390*/  S2R R77, SR_TID.X ;  /* 0x00000000004d7919 */ /* 0x000e220000002100 */
[----:B------:R-:W-:-:S02]  /*23a0*/  USHF.R.U32.HI UR4, URZ, 0x4, UR4 ;  /* 0x000000043f047899 */ /* 0x000fc40008011604 */
[----:B------:R-:W-:Y:S01]  /*23b0*/  UIADD3 UR40, UR40, 0x22400, URZ ;  /* 0x0002240028287890 */ /* 0x000fe2000fffe03f */
[----:B------:R-:W-:Y:S01]  /*23c0*/  IADD3 R152, -R201, 0x60, R152 ;  /* 0x00000060c9987810 */ /* 0x000fe20007ffe198 */
[----:B------:R-:W-:Y:S02]  /*23d0*/  ULOP3.LUT UR7, UR4, 0x3fff, URZ, 0xc0, !UPT ;  /* 0x00003fff04077892 */ /* 0x000fe4000f8ec03f */
[----:B------:R-:W-:Y:S01]  /*23e0*/  USHF.R.U32.HI UR40, URZ, 0x4, UR40 ;  /* 0x000000043f287899 */ /* 0x000fe20008011628 */
[C---:B------:R-:W-:Y:S01]  /*23f0*/  ISETP.GT.AND P4, PT, R152.reuse, RZ, PT ;  /* 0x000000ff9800720c */ /* 0x040fe20003f84270 */
[----:B------:R-:W-:Y:S01]  /*2400*/  ULOP3.LUT UR60, UR7, 0x10000, URZ, 0xfc, !UPT ;  /* 0x00010000073c7892 */ /* 0x000fe2000f8efc3f */
[C---:B------:R-:W-:Y:S01]  /*2410*/  ISETP.GT.AND P5, PT, R152.reuse, 0x1, PT ;  /* 0x000000019800780c */ /* 0x040fe20003fa4270 */
[----:B------:R-:W-:Y:S01]  /*2420*/  ULOP3.LUT UR4, UR40, 0x3fff, URZ, 0xc0, !UPT ;  /* 0x00003fff28047892 */ /* 0x000fe2000f8ec03f */
[C---:B------:R-:W-:Y:S01]  /*2430*/  ISETP.GT.AND P6, PT, R152.reuse, 0x8, PT ;  /* 0x000000089800780c */ /* 0x040fe20003fc4270 */
[----:B------:R-:W-:Y:S01]  /*2440*/  UIMAD UR5, UR36, 0xc00, UR60 ;  /* 0x00000c00240578a4 */ /* 0x000fe2000f8e023c */
[C---:B------:R-:W-:Y:S01]  /*2450*/  ISETP.GT.AND P1, PT, R152.reuse, 0x9, PT ;  /* 0x000000099800780c */ /* 0x040fe20003f24270 */
[----:B------:R-:W-:Y:S01]  /*2460*/  ULOP3.LUT UR4, UR4, 0x10000, URZ, 0xfc, !UPT ;  /* 0x0001000004047892 */ /* 0x000fe2000f8efc3f */
[C---:B------:R-:W-:Y:S01]  /*2470*/  ISETP.GT.AND P2, PT, R152.reuse, 0x10, PT ;  /* 0x000000109800780c */ /* 0x040fe20003f44270 */
[----:B------:R-:W-:Y:S01]  /*2480*/  UIADD3 UR18, UR5, 0x306, URZ ;  /* 0x0000030605127890 */ /* 0x000fe2000fffe03f */
[----:B------:R-:W-:Y:S01]  /*2490*/  ISETP.GT.AND P3, PT, R152, 0x11, PT ;  /* 0x000000119800780c */ /* 0x000fe20003f64270 */
[----:B------:R-:W-:Y:S01]  /*24a0*/  UIADD3 UR6, UR4, 0x2, URZ ;  /* 0x0000000204067890 */ /* 0x000fe2000fffe03f */
[----:B------:R-:W-:-:S02]  /*24b0*/  UMOV UR10, UR5 ;  /* 0x00000005000a7c82 */ /* 0x000fc40008000000 */
[----:B------:R-:W-:Y:S01]  /*24c0*/  UMOV UR8, UR4 ;  /* 0x0000000400087c82 */ /* 0x000fe20008000000 */
[----:B------:R-:W-:Y:S01]  /*24d0*/  UIADD3 UR16, UR4, 0x406, URZ ;  /* 0x0000040604107890 */ /* 0x000fe2000fffe03f */
[----:B------:R-:W-:Y:S01]  /*24e0*/  HGMMA.64x96x16.F32 R24, gdesc[UR8], R24, gsb0 ;  /* 0x01600000081879f0 */ /* 0x000fe20008000818 */
[----:B------:R-:W-:Y:S01]  /*24f0*/  IMAD.U32 R4, RZ, RZ, UR8 ;  /* 0x00000008ff047e24 */ /* 0x000fe2000f8e00ff */
[----:B------:R-:W-:Y:S01]  /*2500*/  UIADD3 UR8, UR5, 0x2, URZ ;  /* 0x0000000205087890 */ /* 0x000fe2000fffe03f */
[----:B------:R-:W-:Y:S01]  /*2510*/  UMOV UR12, UR6 ;  /* 0x00000006000c7c82 */ /* 0x000fe20008000000 */
[----:B------:R-:W-:Y:S01]  /*2520*/  UIADD3 UR6, UR4, 0x4, URZ ;  /* 0x0000000404067890 */ /* 0x000fe2000fffe03f */
[----:B------:R-:W-:Y:S01]  /*2530*/  IMAD.U32 R6, RZ, RZ, UR12 ;  /* 0x0000000cff067e24 */ /* 0x000fe2000f8e00ff */
[----:B------:R-:W-:-:S03]  /*2540*/  UIADD3 UR10, UR5, 0x302, URZ ;  /* 0x00000302050a7890 */ /* 0x000fc6000fffe03f */
[----:B------:R-:W-:Y:S01]  /*2550*/  UMOV UR14, UR8 ;  /* 0x00000008000e7c82 */ /* 0x000fe20008000000 */
[----:B------:R-:W-:Y:S01]  /*2560*/  UIADD3 UR8, UR5, 0x4, URZ ;  /* 0x0000000405087890 */ /* 0x000fe2000fffe03f */
[----:B------:R-:W-:Y:S01]  /*2570*/  UMOV UR9, 0x40000040 ;  /* 0x4000004000097882 */ /* 0x000fe20000000000 */
[----:B------:R-:W-:Y:S01]  /*2580*/  UMOV UR11, 0x40000040 ;  /* 0x40000040000b7882 */ /* 0x000fe20000000000 */
[----:B------:R-:W-:Y:S02]  /*2590*/  UIADD3 UR20, UR4, 0x800, URZ ;  /* 0x0000080004147890 */ /* 0x000fe4000fffe03f */
[----:B------:R-:W-:Y:S02]  /*25a0*/  UIADD3 UR22, UR5, 0x600, URZ ;  /* 0x0000060005167890 */ /* 0x000fe4000fffe03f */
[----:B------:R-:W-:Y:S02]  /*25b0*/  UIADD3 UR24, UR4, 0x802, URZ ;  /* 0x0000080204187890 */ /* 0x000fe4000fffe03f */
[----:B------:R-:W-:Y:S01]  /*25c0*/  UIADD3 UR26, UR5, 0x602, URZ ;  /* 0x00000602051a7890 */ /* 0x000fe2000fffe03f */
        /* <DEDUP_REMOVED lines=25> */
[----:B------:R-:W-:Y:S01]  /*2760*/  ULOP3.LUT UR7, UR7, 0x3000000, URZ, 0xfc, !UPT ;  /* 0x0300000007077892 */ /* 0x000fe2000f8efc3f */
        /* <DEDUP_REMOVED lines=35> */
[----:B------:R-:W-:Y:S02]  /*29a0*/  UIADD3 UR12, UR4, 0x404, URZ ;  /* 0x00000404040c7890 */ /* 0x000fe4000fffe03f */
[----:B------:R-:W-:Y:S01]  /*29b0*/  UIADD3 UR14, UR5, 0x304, URZ ;  /* 0x00000304050e7890 */ /* 0x000fe2000fffe03f */
[----:B------:R-:W-:Y:S01]  /*29c0*/  UMOV UR13, 0x40000040 ;  /* 0x40000040000d7882 */ /* 0x000fe20000000000 */
[----:B------:R-:W-:Y:S01]  /*29d0*/  UMOV UR15, 0x40000040 ;  /* 0x40000040000f7882 */ /* 0x000fe20000000000 */
[----:B------:R-:W-:Y:S01]  /*29e0*/  ULDC UR4, c[0x0][0xad0] ;  /* 0x0002b40000047ab9 */ /* 0x000fe20000000800 */
[----:B------:R-:W-:Y:S02]  /*29f0*/  WARPGROUP.DEPBAR.LE gsb0, 0x0 ;  /* 0x00008000000079c5 */ /* 0x000fe40000010000 */
[----:B------:R-:W-:-:S06]  /*2a00*/  WARPGROUP.ARRIVE ;  /* 0x00000000000079c5 */ /* 0x000fcc0000000000 */
[----:B------:R-:W-:Y:S01]  /*2a10*/  HGMMA.64x96x16.F32 R24, gdesc[UR8], R24, gsb0 ;  /* 0x01600000081879f0 */ /* 0x000fe20008000818 */
[----:B------:R-:W-:Y:S02]  /*2a20*/  UMOV UR11, 0x40000040 ;  /* 0x40000040000b7882 */ /* 0x000fe40000000000 */
[----:B------:R-:W-:Y:S02]  /*2a30*/  WARPGROUP.DEPBAR.LE gsb0, 0x0 ;  /* 0x00008000000079c5 */ /* 0x000fe40000010000 */
[----:B------:R-:W-:-:S06]  /*2a40*/  WARPGROUP.ARRIVE ;  /* 0x00000000000079c5 */ /* 0x000fcc0000000000 */
[----:B------:R-:W-:Y:S01]  /*2a50*/  HGMMA.64x96x16.F32 R24, gdesc[UR12], R24, gsb0 ;  /* 0x016000000c1879f0 */ /* 0x000fe20008000818 */
[----:B------:R-:W-:Y:S02]  /*2a60*/  UMOV UR15, 0x40000040 ;  /* 0x40000040000f7882 */ /* 0x000fe40000000000 */
        /* <DEDUP_REMOVED lines=51> */
[----:B---3--:R-:W-:Y:S01]  /*2da0*/  FMUL.FTZ R25, R34, UR4 ;  /* 0x0000000422197c20 */ /* 0x008fe20008410000 */
[----:B-1----:R-:W-:Y:S01]  /*2db0*/  FSEL R24, R24, -INF , P4 ;  /* 0xff80000018187808 */ /* 0x002fe20002000000 */
[----:B------:R-:W-:Y:S01]  /*2dc0*/  FMUL.FTZ R49, R49, UR4 ;  /* 0x0000000431317c20 */ /* 0x000fe20008410000 */
[----:B------:R-:W-:Y:S01]  /*2dd0*/  FMUL.FTZ R43, R43, UR4 ;  /* 0x000000042b2b7c20 */ /* 0x000fe20008410000 */
[----:B------:R-:W-:Y:S01]  /*2de0*/  FMUL.FTZ R50, R50, UR4 ;  /* 0x0000000432327c20 */ /* 0x000fe20008410000 */
[----:B------:R-:W-:Y:S01]  /*2df0*/  FMUL.FTZ R52, R52, UR4 ;  /* 0x0000000434347c20 */ /* 0x000fe20008410000 */
[----:B------:R-:W-:Y:S01]  /*2e00*/  FMUL.FTZ R53, R53, UR4 ;  /* 0x0000000435357c20 */ /* 0x000fe20008410000 */
[----:B------:R-:W1:Y:S01]  /*2e10*/  MUFU.TANH R28, R28 ;  /* 0x0000001c001c7308 */ /* 0x000e620000002400 */
[----:B----4-:R-:W-:Y:S01]  /*2e20*/  FSEL R26, R26, -INF , P5 ;  /* 0xff8000001a1a7808 */ /* 0x010fe20002800000 */
        /* <DEDUP_REMOVED lines=15> */
[----:B---3--:R-:W-:Y:S01]  /*2f20*/  FMUL.FTZ R29, R38, UR4 ;  /* 0x00000004261d7c20 */ /* 0x008fe20008410000 */
[----:B-1----:R-:W-:Y:S01]  /*2f30*/  FSEL R28, R28, -INF , P6 ;  /* 0xff8000001c1c7808 */ /* 0x002fe20003000000 */
[----:B------:R-:W-:Y:S01]  /*2f40*/  FMUL.FTZ R69, R69, UR4 ;  /* 0x0000000445457c20 */ /* 0x000fe20008410000 */
[----:B------:R-:W-:Y:S01]  /*2f50*/  FMUL.FTZ R62, R62, UR4 ;  /* 0x000000043e3e7c20 */ /* 0x000fe20008410000 */
[----:B------:R-:W-:Y:S01]  /*2f60*/  FMUL.FTZ R63, R63, UR4 ;  /* 0x000000043f3f7c20 */ /* 0x000fe20008410000 */
[----:B------:R-:W-:Y:S01]  /*2f70*/  FMUL.FTZ R66, R66, UR4 ;  /* 0x0000000442427c20 */ /* 0x000fe20008410000 */
[----:B------:R-:W-:Y:S01]  /*2f80*/  FMUL.FTZ R67, R67, UR4 ;  /* 0x0000000443437c20 */ /* 0x000fe20008410000 */
[----:B------:R-:W-:Y:S01]  /*2f90*/  MUFU.TANH R20, R20 ;  /* 0x0000001400147308 */ /* 0x000fe20000002400 */
[----:B----4-:R-:W-:Y:S01]  /*2fa0*/  FSEL R30, R30, -INF , P1 ;  /* 0xff8000001e1e7808 */ /* 0x010fe20000800000 */
[----:B------:R-:W-:Y:S01]  /*2fb0*/  FMUL.FTZ R70, R70, UR4 ;  /* 0x0000000446467c20 */ /* 0x000fe20008410000 */
[----:B------:R-:W-:-:S05]  /*2fc0*/  FMUL.FTZ R71, R71, UR4 ;  /* 0x0000000447477c20 */ /* 0x000fca0008410000 */
[----:B------:R-:W1:Y:S01]  /*2fd0*/  MUFU.TANH R34, R33 ;  /* 0x0000002100227308 */ /* 0x000e620000002400 */
[----:B-----5:R-:W-:-:S07]  /*2fe0*/  FSEL R32, R32, -INF , P2 ;  /* 0xff80000020207808 */ /* 0x020fce0001000000 */
[----:B------:R-:W3:Y:S08]  /*2ff0*/  MUFU.TANH R27, R27 ;  /* 0x0000001b001b7308 */ /* 0x000ef00000002400 */
[----:B------:R4:W-:Y:S01]  /*3000*/  MUFU.TANH R74, R29 ;  /* 0x0000001d004a7308 */ /* 0x0009e20000002400 */
[----:B-1----:R-:W-:-:S07]  /*3010*/  FSEL R34, R34, -INF , P3 ;  /* 0xff80000022227808 */ /* 0x002fce0001800000 */
[----:B------:R-:W-:Y:S01]  /*3020*/  MUFU.TANH R36, R36 ;  /* 0x0000002400247308 */ /* 0x000fe20000002400 */
[----:B----4-:R-:W-:Y:S02]  /*3030*/  FSEL R29, R21, -INF , P6 ;  /* 0xff800000151d7808 */ /* 0x010fe40003000000 */
[----:B------:R-:W-:Y:S02]  /*3040*/  FMNMX.FTZ R21, R24, R26, !PT ;  /* 0x0000001a18157209 */ /* 0x000fe40007810000 */
[----:B---3--:R-:W-:Y:S02]  /*3050*/  FSEL R27, R27, -INF , P5 ;  /* 0xff8000001b1b7808 */ /* 0x008fe40002800000 */
[----:B------:R-:W-:Y:S01]  /*3060*/  FMNMX.FTZ R21, R28, R21, !PT ;  /* 0x000000151c157209 */ /* 0x000fe20007810000 */
[----:B------:R-:W1:Y:S01]  /*3070*/  MUFU.TANH R38, R37 ;  /* 0x0000002500267308 */ /* 0x000e620000002400 */
[----:B------:R-:W-:Y:S02]  /*3080*/  ISETP.GT.AND P5, PT, R152, 0x19, PT ;  /* 0x000000199800780c */ /* 0x000fe40003fa4270 */
[----:B------:R-:W-:-:S02]  /*3090*/  FMNMX.FTZ R21, R30, R21, !PT ;  /* 0x000000151e157209 */ /* 0x000fc40007810000 */
[----:B------:R-:W-:Y:S02]  /*30a0*/  ISETP.GT.AND P6, PT, R152, 0x20, PT ;  /* 0x000000209800780c */ /* 0x000fe40003fc4270 */
[----:B------:R-:W-:Y:S01]  /*30b0*/  FMNMX.FTZ R21, R32, R21, !PT ;  /* 0x0000001520157209 */ /* 0x000fe20007810000 */
[----:B------:R3:W4:Y:S03]  /*30c0*/  MUFU.TANH R73, R25 ;  /* 0x0000001900497308 */ /* 0x0007260000002400 */
[----:B------:R-:W-:-:S05]  /*30d0*/  FMNMX.FTZ R21, R34, R21, !PT ;  /* 0x0000001522157209 */ /* 0x000fca0007810000 */
[----:B------:R-:W5:Y:S01]  /*30e0*/  MUFU.TANH R31, R31 ;  /* 0x0000001f001f7308 */ /* 0x000f620000002400 */
[----:B---3--:R-:W-:Y:S01]  /*30f0*/  FMUL.FTZ R25, R42, UR4 ;  /* 0x000000042a197c20 */ /* 0x008fe20008410000 */
[----:B-1----:R-:W-:Y:S01]  /*3100*/  FSEL R38, R38, -INF , P5 ;  /* 0xff80000026267808 */ /* 0x002fe20002800000 */
[----:B------:R-:W-:-:S05]  /*3110*/  ULDC UR4, c[0x0][0xa80] ;  /* 0x0002a00000047ab9 */ /* 0x000fca0000000800 */
[----:B------:R-:W1:Y:S01]  /*3120*/  MUFU.TANH R40, R40 ;  /* 0x0000002800287308 */ /* 0x000e620000002400 */
[----:B----4-:R-:W-:Y:S02]  /*3130*/  FSEL R33, R73, -INF , P2 ;  /* 0xff80000049217808 */ /* 0x010fe40001000000 */
[----:B------:R-:W-:-:S05]  /*3140*/  ISETP.GT.AND P2, PT, R152, 0x28, PT ;  /* 0x000000289800780c */ /* 0x000fca0003f44270 */
[----:B------:R3:W4:Y:S01]  /*3150*/  MUFU.TANH R76, R25 ;  /* 0x00000019004c7308 */ /* 0x0007220000002400 */
[----:B-----5:R-:W-:Y:S02]  /*3160*/  FSEL R31, R31, -INF , P1 ;  /* 0xff8000001f1f7808 */ /* 0x020fe40000800000 */
[----:B------:R-:W-:-:S05]  /*3170*/  ISETP.GT.AND P1, PT, R152, 0x21, PT ;  /* 0x000000219800780c */ /* 0x000fca0003f24270 */
[----:B------:R4:W5:Y:S01]  /*3180*/  MUFU.TANH R42, R41 ;  /* 0x00000029002a7308 */ /* 0x0009620000002400 */
[----:B---3--:R-:W-:Y:S02]  /*3190*/  FSEL R25, R20, -INF , P4 ;  /* 0xff80000014197808 */ /* 0x008fe40002000000 */
[----:B------:R-:W-:Y:S02]  /*31a0*/  ISETP.GT.AND P4, PT, R152, 0x18, PT ;  /* 0x000000189800780c */ /* 0x000fe40003f84270 */
[----:B-1----:R-:W-:Y:S02]  /*31b0*/  FSEL R40, R40, -INF , P6 ;  /* 0xff80000028287808 */ /* 0x002fe40003000000 */
[----:B------:R-:W-:Y:S01]  /*31c0*/  FSEL R36, R36, -INF , P4 ;  /* 0xff80000024247808 */ /* 0x000fe20002000000 */
[----:B------:R-:W-:Y:S01]  /*31d0*/  MUFU.TANH R35, R35 ;  /* 0x0000002300237308 */ /* 0x000fe20000002400 */
[----:B----4-:R-:W-:Y:S02]  /*31e0*/  FSEL R41, R76, -INF , P6 ;  /* 0xff8000004c297808 */ /* 0x010fe40003000000 */
[----:B------:R-:W-:-:S02]  /*31f0*/  FMNMX.FTZ R21, R36, R21, !PT ;  /* 0x0000001524157209 */ /* 0x000fc40007810000 */
[----:B------:R-:W-:Y:S02]  /*3200*/  ISETP.GT.AND P6, PT, R152, 0x38, PT ;  /* 0x000000389800780c */ /* 0x000fe40003fc4270 */
[----:B------:R-:W-:Y:S01]  /*3210*/  FMNMX.FTZ R21, R38, R21, !PT ;  /* 0x0000001526157209 */ /* 0x000fe20007810000 */
[----:B------:R-:W1:Y:S01]  /*3220*/  MUFU.TANH R44, R44 ;  /* 0x0000002c002c7308 */ /* 0x000e620000002400 */
[----:B-----5:R-:W-:Y:S02]  /*3230*/  FSEL R42, R42, -INF , P1 ;  /* 0xff8000002a2a7808 */ /* 0x020fe40000800000 */
[----:B------:R-:W-:Y:S02]  /*3240*/  FMNMX.FTZ R21, R40, R21, !PT ;  /* 0x0000001528157209 */ /* 0x000fe40007810000 */
[----:B------:R-:W-:Y:S02]  /*3250*/  FMNMX.FTZ R20, R25, R27, !PT ;  /* 0x0000001b19147209 */ /* 0x000fe40007810000 */
[----:B------:R-:W-:Y:S01]  /*3260*/  FMNMX.FTZ R21, R42, R21, !PT ;  /* 0x000000152a157209 */ /* 0x000fe20007810000 */
[----:B------:R-:W3:Y:S01]  /*3270*/  MUFU.TANH R46, R46 ;  /* 0x0000002e002e7308 */ /* 0x000ee20000002400 */
[----:B------:R-:W-:-:S04]  /*3280*/  FMNMX.FTZ R20, R29, R20, !PT ;  /* 0x000000141d147209 */ /* 0x000fc80007810000 */
[----:B------:R-:W-:-:S03]  /*3290*/  FMNMX.FTZ R20, R31, R20, !PT ;  /* 0x000000141f147209 */ /* 0x000fc60007810000 */
[----:B------:R-:W4:Y:S01]  /*32a0*/  MUFU.TANH R45, R45 ;  /* 0x0000002d002d7308 */ /* 0x000f220000002400 */
[----:B-1----:R-:W-:Y:S02]  /*32b0*/  FSEL R44, R44, -INF , P2 ;  /* 0xff8000002c2c7808 */ /* 0x002fe40001000000 */
[----:B------:R-:W-:Y:S02]  /*32c0*/  FMNMX.FTZ R20, R33, R20, !PT ;  /* 0x0000001421147209 */ /* 0x000fe40007810000 */
[----:B------:R-:W-:-:S03]  /*32d0*/  FMNMX.FTZ R21, R44, R21, !PT ;  /* 0x000000152c157209 */ /* 0x000fc60007810000 */
[----:B------:R1:W5:Y:S01]  /*32e0*/  MUFU.TANH R75, R39 ;  /* 0x00000027004b7308 */ /* 0x0003620000002400 */
[----:B---3--:R-:W-:Y:S02]  /*32f0*/  FSEL R163, R46, -INF , P2 ;  /* 0xff8000002ea37808 */ /* 0x008fe40001000000 */
[----:B------:R-:W-:-:S05]  /*3300*/  ISETP.GT.AND P2, PT, R152, 0x40, PT ;  /* 0x000000409800780c */ /* 0x000fca0003f44270 */
[----:B------:R-:W3:Y:S01]  /*3310*/  MUFU.TANH R48, R48 ;  /* 0x0000003000307308 */ /* 0x000ee20000002400 */
[----:B-1----:R-:W-:Y:S02]  /*3320*/  FSEL R39, R35, -INF , P3 ;  /* 0xff80000023277808 */ /* 0x002fe40001800000 */
[----:B------:R-:W-:Y:S02]  /*3330*/  ISETP.GT.AND P3, PT, R152, 0x29, PT ;  /* 0x000000299800780c */ /* 0x000fe40003f64270 */
[----:B------:R-:W-:Y:S02]  /*3340*/  FSEL R35, R74, -INF , P4 ;  /* 0xff8000004a237808 */ /* 0x000fe40002000000 */
[----:B------:R-:W-:Y:S01]  /*3350*/  ISETP.GT.AND P4, PT, R152, 0x30, PT ;  /* 0x000000309800780c */ /* 0x000fe20003f84270 */
[----:B------:R-:W1:Y:S01]  /*3360*/  MUFU.TANH R49, R49 ;  /* 0x0000003100317308 */ /* 0x000e620000002400 */
[----:B----4-:R-:W-:Y:S02]  /*3370*/  FSEL R46, R45, -INF , P3 ;  /* 0xff8000002d2e7808 */ /* 0x010fe40001800000 */
[----:B-----5:R-:W-:-:S02]  /*3380*/  FSEL R37, R75, -INF , P5 ;  /* 0xff8000004b257808 */ /* 0x020fc40002800000 */
[----:B------:R-:W-:Y:S02]  /*3390*/  ISETP.GT.AND P5, PT, R152, 0x31, PT ;  /* 0x000000319800780c */ /* 0x000fe40003fa4270 */
[----:B------:R-:W-:Y:S01]  /*33a0*/  FMNMX.FTZ R21, R46, R21, !PT ;  /* 0x000000152e157209 */ /* 0x000fe20007810000 */
[----:B------:R-:W4:Y:S01]  /*33b0*/  MUFU.TANH R43, R43 ;  /* 0x0000002b002b7308 */ /* 0x000f220000002400 */
[----:B---3--:R-:W-:Y:S02]  /*33c0*/  FSEL R48, R48, -INF , P4 ;  /* 0xff80000030307808 */ /* 0x008fe40002000000 */
[----:B------:R-:W-:Y:S02]  /*33d0*/  FMNMX.FTZ R20, R39, R20, !PT ;  /* 0x0000001427147209 */ /* 0x000fe40007810000 */
[----:B------:R-:W-:Y:S02]  /*33e0*/  FMNMX.FTZ R21, R48, R21, !PT ;  /* 0x0000001530157209 */ /* 0x000fe40007810000 */
[----:B------:R-:W-:Y:S01]  /*33f0*/  FMNMX.FTZ R20, R35, R20, !PT ;  /* 0x0000001423147209 */ /* 0x000fe20007810000 */
[----:B------:R-:W3:Y:S01]  /*3400*/  MUFU.TANH R50, R50 ;  /* 0x0000003200327308 */ /* 0x000ee20000002400 */
[----:B-1----:R-:W-:-:S02]  /*3410*/  FSEL R192, R49, -INF , P5 ;  /* 0xff80000031c07808 */ /* 0x002fc40002800000 */
[----:B------:R-:W-:Y:S02]  /*3420*/  FMNMX.FTZ R20, R37, R20, !PT ;  /* 0x0000001425147209 */ /* 0x000fe40007810000 */
[----:B------:R-:W-:Y:S02]  /*3430*/  FMNMX.FTZ R21, R192, R21, !PT ;  /* 0x00000015c0157209 */ /* 0x000fe40007810000 */
[----:B------:R-:W-:Y:S01]  /*3440*/  FMNMX.FTZ R20, R41, R20, !PT ;  /* 0x0000001429147209 */ /* 0x000fe20007810000 */
[----:B------:R-:W1:Y:S01]  /*3450*/  MUFU.TANH R52, R52 ;  /* 0x0000003400347308 */ /* 0x000e620000002400 */
[----:B----4-:R-:W-:Y:S02]  /*3460*/  FSEL R43, R43, -INF , P1 ;  /* 0xff8000002b2b7808 */ /* 0x010fe40000800000 */
[----:B------:R-:W-:Y:S02]  /*3470*/  ISETP.GT.AND P1, PT, R152, 0x39, PT ;  /* 0x000000399800780c */ /* 0x000fe40003f24270 */
[----:B------:R-:W-:-:S03]  /*3480*/  FMNMX.FTZ R20, R43, R20, !PT ;  /* 0x000000142b147209 */ /* 0x000fc60007810000 */
[----:B------:R-:W4:Y:S01]  /*3490*/  MUFU.TANH R53, R53 ;  /* 0x0000003500357308 */ /* 0x000f220000002400 */
[----:B---3--:R-:W-:Y:S02]  /*34a0*/  FSEL R169, R50, -INF , P4 ;  /* 0xff80000032a97808 */ /* 0x008fe40002000000 */
[----:B------:R-:W-:-:S05]  /*34b0*/  ISETP.GT.AND P4, PT, R152, 0x48, PT ;  /* 0x000000489800780c */ /* 0x000fca0003f84270 */
[----:B------:R-:W3:Y:S01]  /*34c0*/  MUFU.TANH R47, R47 ;  /* 0x0000002f002f7308 */ /* 0x000ee20000002400 */
[----:B-1----:R-:W-:-:S04]  /*34d0*/  FSEL R50, R52, -INF , P6 ;  /* 0xff80000034327808 */ /* 0x002fc80003000000 */
[----:B------:R-:W-:-:S03]  /*34e0*/  FMNMX.FTZ R21, R50, R21, !PT ;  /* 0x0000001532157209 */ /* 0x000fc60007810000 */
[----:B------:R-:W1:Y:S01]  /*34f0*/  MUFU.TANH R56, R56 ;  /* 0x0000003800387308 */ /* 0x000e620000002400 */
[----:B----4-:R-:W-:-:S04]  /*3500*/  FSEL R52, R53, -INF , P1 ;  /* 0xff80000035347808 */ /* 0x010fc80000800000 */
        /* <DEDUP_REMOVED lines=8> */
[----:B----4-:R-:W-:Y:S02]  /*3590*/  FSEL R171, R54, -INF , P6 ;  /* 0xff80000036ab7808 */ /* 0x010fe40003000000 */
[----:B------:R-:W-:-:S05]  /*35a0*/  ISETP.GT.AND P6, PT, R152, 0x50, PT ;  /* 0x000000509800780c */ /* 0x000fca0003fc4270 */
[----:B------:R-:W4:Y:S01]  /*35b0*/  MUFU.TANH R60, R60 ;  /* 0x0000003c003c7308 */ /* 0x000f220000002400 */
[----:B---3--:R-:W-:-:S04]  /*35c0*/  FSEL R54, R57, -INF , P3 ;  /* 0xff80000039367808 */ /* 0x008fc80001800000 */
[----:B------:R-:W-:-:S03]  /*35d0*/  FMNMX.FTZ R21, R54, R21, !PT ;  /* 0x0000001536157209 */ /* 0x000fc60007810000 */
[----:B------:R-:W3:Y:S01]  /*35e0*/  MUFU.TANH R58, R58 ;  /* 0x0000003a003a7308 */ /* 0x000ee20000002400 */
[----:B-1----:R-:W-:Y:S02]  /*35f0*/  FSEL R170, R51, -INF , P5 ;  /* 0xff80000033aa7808 */ /* 0x002fe40002800000 */
[----:B------:R-:W-:-:S05]  /*3600*/  ISETP.GT.AND P5, PT, R152, 0x49, PT ;  /* 0x000000499800780c */ /* 0x000fca0003fa4270 */
        /* <DEDUP_REMOVED lines=26> */
[----:B------:R-:W-:Y:S02]  /*37b0*/  FMNMX.FTZ R45, R176, R21, !PT ;  /* 0x00000015b02d7209 */ /* 0x000fe40007810000 */
[----:B------:R-:W-:Y:S01]  /*37c0*/  FMNMX.FTZ R21, R163, R20, !PT ;  /* 0x00000014a3157209 */ /* 0x000fe20007810000 */
[----:B------:R-:W1:Y:S01]  /*37d0*/  MUFU.TANH R66, R66 ;  /* 0x0000004200427308 */ /* 0x000e620000002400 */
[----:B----4-:R-:W-:Y:S01]  /*37e0*/  FSEL R184, R62, -INF , P4 ;  /* 0xff8000003eb87808 */ /* 0x010fe20002000000 */
[----:B------:R-:W4:Y:S01]  /*37f0*/  SHFL.BFLY PT, R68, R45, 0x2, 0x1f ;  /* 0x0c401f002d447f89 */ /* 0x000f2200000e0000 */
[----:B------:R-:W-:-:S04]  /*3800*/  FMNMX.FTZ R20, R172, R21, !PT ;  /* 0x00000015ac147209 */ /* 0x000fc80007810000 */
[----:B------:R-:W-:Y:S01]  /*3810*/  FMNMX.FTZ R21, R169, R20, !PT ;  /* 0x00000014a9157209 */ /* 0x000fe20007810000 */
[----:B------:R-:W5:Y:S01]  /*3820*/  MUFU.TANH R67, R67 ;  /* 0x0000004300437308 */ /* 0x000f620000002400 */
[----:B---3--:R-:W-:Y:S02]  /*3830*/  FSEL R182, R63, -INF , P5 ;  /* 0xff8000003fb67808 */ /* 0x008fe40002800000 */
[----:B------:R-:W-:-:S04]  /*3840*/  FMNMX.FTZ R20, R170, R21, !PT ;  /* 0x00000015aa147209 */ /* 0x000fc80007810000 */
[----:B------:R-:W-:Y:S01]  /*3850*/  FMNMX.FTZ R20, R171, R20, !PT ;  /* 0x00000014ab147209 */ /* 0x000fe20007810000 */
[----:B------:R-:W3:Y:S01]  /*3860*/  MUFU.TANH R70, R70 ;  /* 0x0000004600467308 */ /* 0x000ee20000002400 */
[----:B-1----:R-:W-:Y:S02]  /*3870*/  FSEL R186, R66, -INF , P6 ;  /* 0xff80000042ba7808 */ /* 0x002fe40003000000 */
[----:B------:R-:W-:-:S04]  /*3880*/  FMNMX.FTZ R21, R177, R20, !PT ;  /* 0x00000014b1157209 */ /* 0x000fc80007810000 */
[----:B------:R-:W-:Y:S01]  /*3890*/  FMNMX.FTZ R21, R168, R21, !PT ;  /* 0x00000015a8157209 */ /* 0x000fe20007810000 */
[----:B------:R-:W1:Y:S01]  /*38a0*/  MUFU.TANH R71, R71 ;  /* 0x0000004700477308 */ /* 0x000e620000002400 */
[----:B-----5:R-:W-:Y:S02]  /*38b0*/  FSEL R180, R67, -INF , P1 ;  /* 0xff80000043b47808 */ /* 0x020fe40000800000 */
[----:B----4-:R-:W-:Y:S02]  /*38c0*/  FMNMX.FTZ R68, R45, R68, !PT ;  /* 0x000000442d447209 */ /* 0x010fe40007810000 */
[----:B------:R-:W-:-:S03]  /*38d0*/  FMNMX.FTZ R21, R166, R21, !PT ;  /* 0x00000015a6157209 */ /* 0x000fc60007810000 */
[----:B------:R-:W4:Y:S01]  /*38e0*/  SHFL.BFLY PT, R45, R68, 0x1, 0x1f ;  /* 0x0c201f00442d7f89 */ /* 0x000f2200000e0000 */
[----:B------:R-:W-:Y:S02]  /*38f0*/  FMNMX.FTZ R21, R184, R21, !PT ;  /* 0x00000015b8157209 */ /* 0x000fe40007810000 */
[----:B---3--:R-:W-:Y:S02]  /*3900*/  FSEL R181, R70, -INF , P2 ;  /* 0xff80000046b57808 */ /* 0x008fe40001000000 */
[----:B------:R-:W-:-:S04]  /*3910*/  FMNMX.FTZ R21, R182, R21, !PT ;  /* 0x00000015b6157209 */ /* 0x000fc80007810000 */
[----:B------:R-:W-:Y:S02]  /*3920*/  FMNMX.FTZ R21, R186, R21, !PT ;  /* 0x00000015ba157209 */ /* 0x000fe40007810000 */
[----:B-1----:R-:W-:Y:S02]  /*3930*/  FSEL R187, R71, -INF , P3 ;  /* 0xff80000047bb7808 */ /* 0x002fe40001800000 */
[----:B------:R-:W-:Y:S01]  /*3940*/  FMNMX.FTZ R20, R180, R21, !PT ;  /* 0x00000015b4147209 */ /* 0x000fe20007810000 */
[----:B------:R-:W-:Y:S01]  /*3950*/  IMAD.U32 R21, RZ, RZ, UR4 ;  /* 0x00000004ff157e24 */ /* 0x000fe2000f8e00ff */
[----:B------:R-:W-:Y:S02]  /*3960*/  UIMAD UR4, UR36, 0xc00, UR7 ;  /* 0x00000c00240478a4 */ /* 0x000fe4000f8e0207 */
[----:B------:R-:W-:Y:S02]  /*3970*/  FMNMX.FTZ R62, R181, R20, !PT ;  /* 0x00000014b53e7209 */ /* 0x000fe40007810000 */
[----:B------:R-:W-:-:S02]  /*3980*/  UIADD3 UR6, UR4, 0x80, URZ ;  /* 0x0000008004067890 */ /* 0x000fc4000fffe03f */
[----:B------:R-:W-:Y:S01]  /*3990*/  FMNMX.FTZ R62, R187, R62, !PT ;  /* 0x0000003ebb3e7209 */ /* 0x000fe20007810000 */
[----:B------:R-:W-:Y:S01]  /*39a0*/  UMOV UR10, UR4 ;  /* 0x00000004000a7c82 */ /* 0x000fe20008000000 */
[----:B----4-:R-:W-:-:S03]  /*39b0*/  FMNMX.FTZ R20, R68, R45, !PT ;  /* 0x0000002d44147209 */ /* 0x010fc60007810000 */
[----:B------:R-:W1:Y:S01]  /*39c0*/  SHFL.BFLY PT, R45, R62, 0x2, 0x1f ;  /* 0x0c401f003e2d7f89 */ /* 0x000e6200000e0000 */
[----:B------:R-:W-:Y:S01]  /*39d0*/  UMOV UR14, UR6 ;  /* 0x00000006000e7c82 */ /* 0x000fe20008000000 */
[C---:B------:R-:W-:Y:S01]  /*39e0*/  FSETP.NEU.FTZ.AND P1, PT, R20.reuse, -INF , PT ;  /* 0xff8000001400780b */ /* 0x040fe20003f3d000 */
[----:B------:R-:W-:Y:S01]  /*39f0*/  FMUL.FTZ R47, R20, R21 ;  /* 0x00000015142f7220 */ /* 0x000fe20000410000 */
[----:B------:R-:W-:-:S04]  /*3a00*/  UIADD3 UR6, UR4, 0x100, URZ ;  /* 0x0000010004067890 */ /* 0x000fc8000fffe03f */
[----:B------:R-:W-:-:S05]  /*3a10*/  FSEL R47, R47, RZ, P1 ;  /* 0x000000ff2f2f7208 */ /* 0x000fca0000800000 */
        /* <DEDUP_REMOVED lines=10> */
[--C-:B------:R-:W-:Y:S01]  /*3ac0*/  FFMA.FTZ R42, R42, R21, -R47.reuse ;  /* 0x000000152a2a7223 */ /* 0x100fe2000001082f */
[----:B-1----:R-:W-:Y:S01]  /*3ad0*/  FMNMX.FTZ R45, R62, R45, !PT ;  /* 0x0000002d3e2d7209 */ /* 0x002fe20007810000 */
[----:B------:R-:W-:Y:S01]  /*3ae0*/  MUFU.EX2 R49, R26 ;  /* 0x0000001a00317308 */ /* 0x000fe20000000800 */
[-CC-:B------:R-:W-:Y:S01]  /*3af0*/  FFMA.FTZ R44, R44, R21.reuse, -R47.reuse ;  /* 0x000000152c2c7223 */ /* 0x180fe2000001082f */
[-CC-:B------:R-:W-:Y:S01]  /*3b00*/  FFMA.FTZ R46, R46, R21.reuse, -R47.reuse ;  /* 0x000000152e2e7223 */ /* 0x180fe2000001082f */
[-CC-:B------:R-:W-:Y:S01]  /*3b10*/  FFMA.FTZ R193, R48, R21.reuse, -R47.reuse ;  /* 0x0000001530c17223 */ /* 0x180fe2000001082f */
[----:B------:R-:W1:Y:S01]  /*3b20*/  SHFL.BFLY PT, R164, R45, 0x1, 0x1f ;  /* 0x0c201f002da47f89 */ /* 0x000e6200000e0000 */
        /* <DEDUP_REMOVED lines=12> */
[----:B------:R-:W-:-:S07]  /*3bf0*/  FFMA.FTZ R176, R176, R21, -R47 ;  /* 0x00000015b0b07223 */ /* 0x000fce000001082f */
[----:B------:R-:W-:Y:S01]  /*3c00*/  MUFU.EX2 R32, R32 ;  /* 0x0000002000207308 */ /* 0x000fe20000000800 */
[----:B-1----:R-:W-:-:S04]  /*3c10*/  FMNMX.FTZ R164, R45, R164, !PT ;  /* 0x000000a42da47209 */ /* 0x002fc80007810000 */
[C---:B------:R-:W-:Y:S01]  /*3c20*/  FSETP.NEU.FTZ.AND P1, PT, R164.reuse, -INF , PT ;  /* 0xff800000a400780b */ /* 0x040fe20003f3d000 */
[----:B------:R-:W-:Y:S02]  /*3c30*/  FMUL.FTZ R178, R164, R21 ;  /* 0x00000015a4b27220 */ /* 0x000fe40000410000 */
[----:B------:R-:W1:Y:S01]  /*3c40*/  MUFU.EX2 R53, R34 ;  /* 0x0000002200357308 */ /* 0x000e620000000800 */
[----:B---3--:R-:W-:Y:S02]  /*3c50*/  F2FP.F16.F32.PACK_AB R154, R51, R28 ;  /* 0x0000001c339a723e */ /* 0x008fe400000000ff */
[----:B------:R-:W-:Y:S02]  /*3c60*/  FSEL R178, R178, RZ, P1 ;  /* 0x000000ffb2b27208 */ /* 0x000fe40000800000 */
[----:B0-----:R-:W-:-:S03]  /*3c70*/  LOP3.LUT P1, RZ, R77, 0x7f, RZ, 0xc0, !PT ;  /* 0x0000007f4dff7812 */ /* 0x001fc6000782c0ff */
[----:B------:R-:W-:Y:S01]  /*3c80*/  MUFU.EX2 R36, R36 ;  /* 0x0000002400247308 */ /* 0x000fe20000000800 */
[-CC-:B------:R-:W-:Y:S01]  /*3c90*/  FFMA.FTZ R25, R25, R21.reuse, -R178.reuse ;  /* 0x0000001519197223 */ /* 0x180fe200000108b2 */
[-CC-:B------:R-:W-:Y:S01]  /*3ca0*/  FFMA.FTZ R27, R27, R21.reuse, -R178.reuse ;  /* 0x000000151b1b7223 */ /* 0x180fe200000108b2 */
[-CC-:B------:R-:W-:Y:S01]  /*3cb0*/  FFMA.FTZ R29, R29, R21.reuse, -R178.reuse ;  /* 0x000000151d1d7223 */ /* 0x180fe200000108b2 */
[-CC-:B------:R-:W-:Y:S01]  /*3cc0*/  FFMA.FTZ R31, R31, R21.reuse, -R178.reuse ;  /* 0x000000151f1f7223 */ /* 0x180fe200000108b2 */
[----:B------:R-:W-:Y:S01]  /*3cd0*/  SHF.R.U32.HI R77, RZ, 0x7, R77 ;  /* 0x00000007ff4d7819 */ /* 0x000fe2000001164d */
[-CC-:B------:R-:W-:Y:S01]  /*3ce0*/  FFMA.FTZ R33, R33, R21.reuse, -R178.reuse ;  /* 0x0000001521217223 */ /* 0x180fe200000108b2 */
[-CC-:B------:R-:W-:Y:S01]  /*3cf0*/  FFMA.FTZ R39, R39, R21.reuse, -R178.reuse ;  /* 0x0000001527277223 */ /* 0x180fe200000108b2 */
[----:B------:R0:W-:Y:S01]  /*3d00*/  MUFU.EX2 R26, R27 ;  /* 0x0000001b001a7308 */ /* 0x0001e20000000800 */
[----:B------:R-:W-:Y:S01]  /*3d10*/  IADD3 R167, -R77, 0xb, RZ ;  /* 0x0000000b4da77810 */ /* 0x000fe20007ffe1ff */
[----:B------:R-:W-:Y:S01]  /*3d20*/  FFMA.FTZ R35, R35, R21, -R178 ;  /* 0x0000001523237223 */ /* 0x000fe200000108b2 */
[----:B------:R-:W-:-:S02]  /*3d30*/  @!P1 VIADD R24, R0, 0x32440 ;  /* 0x0003244000189836 */ /* 0x000fc40000000000 */
[-CC-:B------:R-:W-:Y:S01]  /*3d40*/  FFMA.FTZ R37, R37, R21.reuse, -R178.reuse ;  /* 0x0000001525257223 */ /* 0x180fe200000108b2 */
[-CC-:B------:R-:W-:Y:S01]  /*3d50*/  FFMA.FTZ R41, R41, R21.reuse, -R178.reuse ;  /* 0x0000001529297223 */ /* 0x180fe200000108b2 */
[-C--:B------:R-:W-:Y:S01]  /*3d60*/  FFMA.FTZ R43, R43, R21.reuse, -R178 ;  /* 0x000000152b2b7223 */ /* 0x080fe200000108b2 */
[----:B-1----:R-:W-:Y:S01]  /*3d70*/  F2FP.F16.F32.PACK_AB R156, R53, R32 ;  /* 0x00000020359c723e */ /* 0x002fe200000000ff */
[----:B------:R-:W1:Y:S01]  /*3d80*/  MUFU.EX2 R25, R25 ;  /* 0x0000001900197308 */ /* 0x000e620000000800 */
[----:B0-----:R-:W-:Y:S01]  /*3d90*/  FADD.FTZ R27, R152, R49 ;  /* 0x00000031981b7221 */ /* 0x001fe20000010000 */
[----:B------:R-:W-:Y:S01]  /*3da0*/  @!P1 PRMT R24, RZ, 0x654, R24 ;  /* 0x00000654ff189816 */ /* 0x000fe20000000018 */
[----:B------:R0:W-:Y:S06]  /*3db0*/  BAR.ARV R167, 0x100 ;  /* 0x000400a70000751d */ /* 0x0001ec0000002000 */
[----:B------:R-:W-:Y:S01]  /*3dc0*/  FADD.FTZ R34, R28, R27 ;  /* 0x0000001b1c227221 */ /* 0x000fe20000010000 */
[----:B------:R-:W-:Y:S01]  /*3dd0*/  MUFU.EX2 R29, R29 ;  /* 0x0000001d001d7308 */ /* 0x000fe20000000800 */
[----:B------:R3:W-:Y:S01]  /*3de0*/  @!P1 SYNCS.ARRIVE.TRANS64.RED.A1T0 RZ, [R24+URZ], RZ ;  /* 0x000000ff18ff99a7 */ /* 0x0007e2000810043f */
[----:B------:R-:W-:Y:S01]  /*3df0*/  F2FP.F16.F32.PACK_AB R152, R49, R152 ;  /* 0x000000983198723e */ /* 0x000fe200000000ff */
[----:B------:R-:W-:Y:S01]  /*3e00*/  FADD.FTZ R27, R51, R34 ;  /* 0x00000022331b7221 */ /* 0x000fe20000010000 */
[-CC-:B------:R-:W-:Y:S01]  /*3e10*/  FFMA.FTZ R163, R163, R21.reuse, -R178.reuse ;  /* 0x00000015a3a37223 */ /* 0x180fe200000108b2 */
[-CC-:B------:R-:W-:Y:S01]  /*3e20*/  FFMA.FTZ R186, R186, R21.reuse, -R178.reuse ;  /* 0x00000015baba7223 */ /* 0x180fe200000108b2 */
[--C-:B------:R-:W-:Y:S01]  /*3e30*/  FFMA.FTZ R180, R180, R21, -R178.reuse ;  /* 0x00000015b4b47223 */ /* 0x100fe200000108b2 */
[----:B------:R-:W-:Y:S01]  /*3e40*/  FADD.FTZ R34, R32, R27 ;  /* 0x0000001b20227221 */ /* 0x000fe20000010000 */
[----:B------:R4:W5:Y:S01]  /*3e50*/  MUFU.EX2 R55, R38 ;  /* 0x0000002600377308 */ /* 0x0009620000000800 */
[----:B-1----:R-:W-:Y:S01]  /*3e60*/  F2FP.F16.F32.PACK_AB R153, R26, R25 ;  /* 0x000000191a99723e */ /* 0x002fe200000000ff */
[----:B------:R-:W-:Y:S01]  /*3e70*/  FFMA.FTZ R181, R181, R21, -R178 ;  /* 0x00000015b5b57223 */ /* 0x000fe200000108b2 */
[----:B------:R-:W-:Y:S01]  /*3e80*/  FADD.FTZ R27, R53, R34 ;  /* 0x00000022351b7221 */ /* 0x000fe20000010000 */
[----:B------:R-:W-:-:S04]  /*3e90*/  @!P1 VIADD R0, R0, 0x32460 ;  /* 0x0003246000009836 */ /* 0x000fc80000000000 */
[----:B------:R-:W1:Y:S01]  /*3ea0*/  MUFU.EX2 R30, R31 ;  /* 0x0000001f001e7308 */ /* 0x000e620000000800 */
[----:B----4-:R-:W-:Y:S01]  /*3eb0*/  FADD.FTZ R38, R25, R26 ;  /* 0x0000001a19267221 */ /* 0x010fe20000010000 */
[----:B------:R-:W-:-:S06]  /*3ec0*/  @!P1 PRMT R0, RZ, 0x654, R0 ;  /* 0x00000654ff009816 */ /* 0x000fcc0000000000 */
[----:B------:R-:W4:Y:S01]  /*3ed0*/  MUFU.EX2 R40, R40 ;  /* 0x0000002800287308 */ /* 0x000f220000000800 */
[----:B-----5:R-:W-:-:S07]  /*3ee0*/  F2FP.F16.F32.PACK_AB R158, R55, R36 ;  /* 0x00000024379e723e */ /* 0x020fce00000000ff */
[----:B------:R-:W5:Y:S01]  /*3ef0*/  MUFU.EX2 R33, R33 ;  /* 0x0000002100217308 */ /* 0x000f620000000800 */
[----:B-1----:R-:W-:-:S07]  /*3f00*/  F2FP.F16.F32.PACK_AB R155, R30, R29 ;  /* 0x0000001d1e9b723e */ /* 0x002fce00000000ff */
[----:B------:R1:W2:Y:S08]  /*3f10*/  MUFU.EX2 R45, R42 ;  /* 0x0000002a002d7308 */ /* 0x0002b00000000800 */
[----:B---3--:R-:W3:Y:S01]  /*3f20*/  MUFU.EX2 R24, R39 ;  /* 0x0000002700187308 */ /* 0x008ee20000000800 */
[----:B-1----:R-:W-:Y:S01]  /*3f30*/  FADD.FTZ R42, R36, R27 ;  /* 0x0000001b242a7221 */ /* 0x002fe20000010000 */
[----:B------:R-:W-:-:S03]  /*3f40*/  FADD.FTZ R27, R29, R38 ;  /* 0x000000261d1b7221 */ /* 0x000fc60000010000 */
[----:B------:R-:W-:Y:S01]  /*3f50*/  FADD.FTZ R31, R55, R42 ;  /* 0x0000002a371f7221 */ /* 0x000fe20000010000 */
[----:B------:R-:W-:Y:S02]  /*3f60*/  FADD.FTZ R38, R30, R27 ;  /* 0x0000001b1e267221 */ /* 0x000fe40000010000 */
[----:B------:R-:W1:Y:S01]  /*3f70*/  MUFU.EX2 R35, R35 ;  /* 0x0000002300237308 */ /* 0x000e620000000800 */
[----:B----4-:R-:W-:Y:S01]  /*3f80*/  FADD.FTZ R28, R40, R31 ;  /* 0x0000001f281c7221 */ /* 0x010fe20000010000 */
[----:B-----5:R-:W-:Y:S01]  /*3f90*/  FADD.FTZ R27, R33, R38 ;  /* 0x00000026211b7221 */ /* 0x020fe20000010000 */
[C---:B--2---:R-:W-:Y:S02]  /*3fa0*/  F2FP.F16.F32.PACK_AB R160, R45.reuse, R40 ;  /* 0x000000282da0723e */ /* 0x044fe400000000ff */
[----:B------:R-:W-:-:S03]  /*3fb0*/  FADD.FTZ R31, R45, R28 ;  /* 0x0000001c2d1f7221 */ /* 0x000fc60000010000 */
[----:B------:R-:W2:Y:S01]  /*3fc0*/  MUFU.EX2 R34, R37 ;  /* 0x0000002500227308 */ /* 0x000ea20000000800 */
[C---:B---3--:R-:W-:Y:S01]  /*3fd0*/  FADD.FTZ R32, R24.reuse, R27 ;  /* 0x0000001b18207221 */ /* 0x048fe20000010000 */
[----:B------:R-:W-:-:S06]  /*3fe0*/  F2FP.F16.F32.PACK_AB R157, R24, R33 ;  /* 0x00000021189d723e */ /* 0x000fcc00000000ff */
        /* <DEDUP_REMOVED lines=12> */
[----:B------:R-:W-:Y:S01]  /*40b0*/  MUFU.EX2 R193, R193 ;  /* 0x000000c100c17308 */ /* 0x000fe20000000800 */
[C---:B---3--:R-:W-:Y:S01]  /*40c0*/  FADD.FTZ R194, R28.reuse, R25 ;  /* 0x000000191cc27221 */ /* 0x048fe20000010000 */
[----:B------:R-:W-:-:S06]  /*40d0*/  F2FP.F16.F32.PACK_AB R161, R28, R41 ;  /* 0x000000291ca1723e */ /* 0x000fcc00000000ff */
[----:B------:R-:W-:Y:S01]  /*40e0*/  MUFU.EX2 R192, R192 ;  /* 0x000000c000c07308 */ /* 0x000fe20000000800 */
[----:B-1----:R-:W-:-:S07]  /*40f0*/  FADD.FTZ R194, R163, R194 ;  /* 0x000000c2a3c27221 */ /* 0x002fce0000010000 */
[----:B------:R-:W-:Y:S08]  /*4100*/  MUFU.EX2 R189, R189 ;  /* 0x000000bd00bd7308 */ /* 0x000ff00000000800 */
[----:B------:R-:W1:Y:S08]  /*4110*/  MUFU.EX2 R191, R191 ;  /* 0x000000bf00bf7308 */ /* 0x000e700000000800 */
        /* <DEDUP_REMOVED lines=8> */
[----:B------:R2:W-:Y:S06]  /*41a0*/  BAR.SYNC.DEFER_BLOCKING R72, 0x100 ;  /* 0x000400480000751d */ /* 0x0005ec0000010000 */
[----:B--2---:R-:W-:-:S06]  /*41b0*/  WARPGROUP.ARRIVE ;  /* 0x00000000000079c5 */ /* 0x004fcc0000000000 */
[----:B------:R-:W-:Y:S01]  /*41c0*/  HGMMA.64x256x16.F32 R24, R152, gdesc[UR8].tnspB, RZ, !UPT, gsb0 ;  /* 0x43e0000898187df0 */ /* 0x000fe2000c0008ff */
[----:B------:R-:W-:Y:S01]  /*41d0*/  UMOV UR10, UR6 ;  /* 0x00000006000a7c82 */ /* 0x000fe20008000000 */
[----:B------:R-:W-:Y:S01]  /*41e0*/  UMOV UR11, 0x40000040 ;  /* 0x40000040000b7882 */ /* 0x000fe20000000000 */
[----:B------:R-:W-:Y:S01]  /*41f0*/  UIADD3 UR6, UR4, 0x180, URZ ;  /* 0x0000018004067890 */ /* 0x000fe2000fffe03f */
[----:B------:R-:W-:Y:S02]  /*4200*/  WARPGROUP.DEPBAR.LE gsb0, 0x0 ;  /* 0x00008000000079c5 */ /* 0x000fe40000010000 */
[----:B------:R-:W-:Y:S01]  /*4210*/  WARPGROUP.ARRIVE ;  /* 0x00000000000079c5 */ /* 0x000fe20000000000 */
[-CC-:B------:R-:W-:Y:S01]  /*4220*/  FFMA.FTZ R152, R172, R21.reuse, -R178.reuse ;  /* 0x00000015ac987223 */ /* 0x180fe200000108b2 */
[----:B------:R-:W-:Y:S01]  /*4230*/  FFMA.FTZ R153, R169, R21, -R178 ;  /* 0x00000015a9997223 */ /* 0x000fe200000108b2 */
[----:B-1----:R-:W-:-:S15]  /*4240*/  F2FP.F16.F32.PACK_AB R154, R191, R189 ;  /* 0x000000bdbf9a723e */ /* 0x002fde00000000ff */
[----:B------:R-:W-:-:S04]  /*4250*/  NOP ;  /* 0x0000000000007918 */ /* 0x000fc80000000000 */
[----:B------:R-:W-:Y:S01]  /*4260*/  HGMMA.64x256x16.F32 R24, R156, gdesc[UR12].tnspB, R24, gsb0 ;  /* 0x43e0000c9c187df0 */ /* 0x000fe20008000818 */
[----:B------:R-:W1:Y:S08]  /*4270*/  MUFU.EX2 R152, R152 ;  /* 0x0000009800987308 */ /* 0x000e700000000800 */
[----:B------:R-:W2:Y:S01]  /*4280*/  MUFU.EX2 R153, R153 ;  /* 0x0000009900997308 */ /* 0x000ea20000000800 */
[C---:B-1----:R-:W-:Y:S01]  /*4290*/  F2FP.F16.F32.PACK_AB R163, R152.reuse, R163 ;  /* 0x000000a398a3723e */ /* 0x042fe200000000ff */
[----:B------:R-:W-:Y:S01]  /*42a0*/  FADD.FTZ R194, R152, R194 ;  /* 0x000000c298c27221 */ /* 0x000fe20000010000 */
[----:B------:R-:W-:-:S03]  /*42b0*/  F2FP.F16.F32.PACK_AB R152, R192, R193 ;  /* 0x000000c1c098723e */ /* 0x000fc600000000ff */
[----:B--2---:R-:W-:Y:S01]  /*42c0*/  FADD.FTZ R194, R153, R194 ;  /* 0x000000c299c27221 */ /* 0x004fe20000010000 */
[----:B------:R-:W-:Y:S02]  /*42d0*/  WARPGROUP.DEPBAR.LE gsb0, 0x0 ;  /* 0x00008000000079c5 */ /* 0x000fe40000010000 */
[----:B------:R-:W-:Y:S01]  /*42e0*/  WARPGROUP.ARRIVE ;  /* 0x00000000000079c5 */ /* 0x000fe20000000000 */
[-CC-:B------:R-:W-:Y:S01]  /*42f0*/  FFMA.FTZ R156, R170, R21.reuse, -R178.reuse ;  /* 0x00000015aa9c7223 */ /* 0x180fe200000108b2 */
[-CC-:B------:R-:W-:Y:S01]  /*4300*/  FFMA.FTZ R157, R171, R21.reuse, -R178.reuse ;  /* 0x00000015ab9d7223 */ /* 0x180fe200000108b2 */
[----:B------:R-:W-:Y:S01]  /*4310*/  FFMA.FTZ R158, R177, R21, -R178 ;  /* 0x00000015b19e7223 */ /* 0x000fe200000108b2 */
[----:B------:R-:W-:-:S06]  /*4320*/  FADD.FTZ R159, R193, R190 ;  /* 0x000000bec19f7221 */ /* 0x000fcc0000010000 */
[----:B------:R-:W-:Y:S01]  /*4330*/  HGMMA.64x256x16.F32 R24, R160, gdesc[UR8].tnspB, R24, gsb0 ;  /* 0x43e00008a0187df0 */ /* 0x000fe20008000818 */
[----:B------:R-:W1:Y:S01]  /*4340*/  MUFU.EX2 R156, R156 ;  /* 0x0000009c009c7308 */ /* 0x000e620000000800 */
[----:B------:R-:W-:Y:S01]  /*4350*/  UMOV UR10, UR6 ;  /* 0x00000006000a7c82 */ /* 0x000fe20008000000 */
[----:B------:R-:W-:Y:S01]  /*4360*/  UMOV UR11, 0x40000040 ;  /* 0x40000040000b7882 */ /* 0x000fe20000000000 */
[----:B------:R-:W-:Y:S01]  /*4370*/  FADD.FTZ R159, R192, R159 ;  /* 0x0000009fc09f7221 */ /* 0x000fe20000010000 */
[----:B------:R-:W-:Y:S02]  /*4380*/  UIADD3 UR6, UR4, 0x200, URZ ;  /* 0x0000020004067890 */ /* 0x000fe4000fffe03f */
[----:B------:R-:W-:Y:S01]  /*4390*/  UIADD3 UR4, UR4, 0x280, URZ ;  /* 0x0000028004047890 */ /* 0x000fe2000fffe03f */
[----:B------:R-:W-:Y:S01]  /*43a0*/  FADD.FTZ R159, R189, R159 ;  /* 0x0000009fbd9f7221 */ /* 0x000fe20000010000 */
[----:B------:R-:W2:Y:S03]  /*43b0*/  MUFU.EX2 R157, R157 ;  /* 0x0000009d009d7308 */ /* 0x000ea60000000800 */
[----:B------:R-:W-:-:S05]  /*43c0*/  FADD.FTZ R159, R191, R159 ;  /* 0x0000009fbf9f7221 */ /* 0x000fca0000010000 */
[----:B------:R-:W3:Y:S01]  /*43d0*/  MUFU.EX2 R158, R158 ;  /* 0x0000009e009e7308 */ /* 0x000ee20000000800 */
[C---:B-1----:R-:W-:Y:S01]  /*43e0*/  F2FP.F16.F32.PACK_AB R153, R156.reuse, R153 ;  /* 0x000000999c99723e */ /* 0x042fe200000000ff */
[----:B------:R-:W-:Y:S01]  /*43f0*/  FADD.FTZ R194, R156, R194 ;  /* 0x000000c29cc27221 */ /* 0x000fe20000010000 */
[----:B------:R-:W-:-:S06]  /*4400*/  FFMA.FTZ R156, R182, R21, -R178 ;  /* 0x00000015b69c7223 */ /* 0x000fcc00000108b2 */
[----:B------:R-:W-:Y:S01]  /*4410*/  MUFU.EX2 R156, R156 ;  /* 0x0000009c009c7308 */ /* 0x000fe20000000800 */
[----:B--2---:R-:W-:Y:S01]  /*4420*/  FADD.FTZ R194, R157, R194 ;  /* 0x000000c29dc27221 */ /* 0x004fe20000010000 */
[----:B---3--:R-:W-:-:S03]  /*4430*/  F2FP.F16.F32.PACK_AB R155, R158, R157 ;  /* 0x0000009d9e9b723e */ /* 0x008fc600000000ff */
[----:B------:R-:W-:Y:S01]  /*4440*/  FADD.FTZ R157, R158, R194 ;  /* 0x000000c29e9d7221 */ /* 0x000fe20000010000 */
[----:B------:R-:W-:Y:S02]  /*4450*/  WARPGROUP.DEPBAR.LE gsb0, 0x0 ;  /* 0x00008000000079c5 */ /* 0x000fe40000010000 */
[----:B------:R-:W-:Y:S01]  /*4460*/  WARPGROUP.ARRIVE ;  /* 0x00000000000079c5 */ /* 0x000fe20000000000 */
[-CC-:B------:R-:W-:Y:S01]  /*4470*/  FFMA.FTZ R160, R166, R21.reuse, -R178.reuse ;  /* 0x00000015a6a07223 */ /* 0x180fe200000108b2 */
[----:B------:R-:W-:-:S04]  /*4480*/  FFMA.FTZ R161, R184, R21, -R178 ;  /* 0x00000015b8a17223 */ /* 0x000fc800000108b2 */
[----:B------:R-:W-:Y:S01]  /*4490*/  HGMMA.64x256x16.F32 R24, R152, gdesc[UR8].tnspB, R24, gsb0 ;  /* 0x43e0000898187df0 */ /* 0x000fe20008000818 */
[----:B------:R-:W-:Y:S01]  /*44a0*/  MUFU.EX2 R160, R160 ;  /* 0x000000a000a07308 */ /* 0x000fe20000000800 */
[----:B------:R-:W-:Y:S01]  /*44b0*/  UMOV UR10, UR6 ;  /* 0x00000006000a7c82 */ /* 0x000fe20008000000 */
[----:B------:R-:W-:-:S06]  /*44c0*/  UMOV UR11, 0x40000040 ;  /* 0x40000040000b7882 */ /* 0x000fcc0000000000 */
[----:B------:R-:W1:Y:S01]  /*44d0*/  MUFU.EX2 R161, R161 ;  /* 0x000000a100a17308 */ /* 0x000e620000000800 */
[----:B------:R-:W-:Y:S02]  /*44e0*/  WARPGROUP.DEPBAR.LE gsb0, 0x0 ;  /* 0x00008000000079c5 */ /* 0x000fe40000010000 */
[----:B------:R-:W-:-:S05]  /*44f0*/  FFMA.FTZ R153, R168, R21, -R178 ;  /* 0x00000015a8997223 */ /* 0x000fca00000108b2 */
[----:B------:R-:W2:Y:S01]  /*4500*/  MUFU.EX2 R152, R188 ;  /* 0x000000bc00987308 */ /* 0x000ea20000000800 */
[----:B------:R-:W-:Y:S01]  /*4510*/  F2FP.F16.F32.PACK_AB R154, R185, R183 ;  /* 0x000000b7b99a723e */ /* 0x000fe200000000ff */
[----:B------:R-:W-:Y:S01]  /*4520*/  FFMA.FTZ R178, R187, R21, -R178 ;  /* 0x00000015bbb27223 */ /* 0x000fe200000108b2 */
[----:B-1----:R-:W-:-:S05]  /*4530*/  F2FP.F16.F32.PACK_AB R155, R156, R161 ;  /* 0x000000a19c9b723e */ /* 0x002fca00000000ff */
[----:B------:R-:W1:Y:S08]  /*4540*/  MUFU.EX2 R153, R153 ;  /* 0x0000009900997308 */ /* 0x000e700000000800 */
[----:B------:R-:W3:Y:S01]  /*4550*/  MUFU.EX2 R178, R178 ;  /* 0x000000b200b27308 */ /* 0x000ee20000000800 */
[----:B--2---:R-:W-:Y:S01]  /*4560*/  FADD.FTZ R159, R152, R159 ;  /* 0x0000009f989f7221 */ /* 0x004fe20000010000 */
[----:B------:R-:W-:-:S03]  /*4570*/  F2FP.F16.F32.PACK_AB R152, R179, R152 ;  /* 0x00000098b398723e */ /* 0x000fc600000000ff */
[----:B------:R-:W-:Y:S01]  /*4580*/  FADD.FTZ R159, R179, R159 ;  /* 0x0000009fb39f7221 */ /* 0x000fe20000010000 */
[----:B-1----:R-:W-:Y:S01]  /*4590*/  FADD.FTZ R157, R153, R157 ;  /* 0x0000009d999d7221 */ /* 0x002fe20000010000 */
[----:B------:R-:W-:-:S03]  /*45a0*/  F2FP.F16.F32.PACK_AB R153, R160, R153 ;  /* 0x00000099a099723e */ /* 0x000fc600000000ff */
[----:B------:R-:W-:Y:S01]  /*45b0*/  FADD.FTZ R157, R160, R157 ;  /* 0x0000009da09d7221 */ /* 0x000fe20000010000 */
[----:B------:R-:W-:-:S03]  /*45c0*/  WARPGROUP.ARRIVE ;  /* 0x00000000000079c5 */ /* 0x000fc60000000000 */
[----:B------:R-:W-:-:S03]  /*45d0*/  FADD.FTZ R157, R161, R157 ;  /* 0x0000009da19d7221 */ /* 0x000fc60000010000 */
[----:B------:R-:W-:Y:S01]  /*45e0*/  HGMMA.64x256x16.F32 R24, R152, gdesc[UR8].tnspB, R24, gsb0 ;  /* 0x43e0000898187df0 */ /* 0x000fe20008000818 */
[----:B------:R-:W-:Y:S01]  /*45f0*/  FADD.FTZ R156, R156, R157 ;  /* 0x0000009d9c9c7221 */ /* 0x000fe20000010000 */
[----:B------:R-:W-:Y:S01]  /*4600*/  UMOV UR10, UR4 ;  /* 0x00000004000a7c82 */ /* 0x000fe20008000000 */
[----:B------:R-:W-:Y:S01]  /*4610*/  UMOV UR11, 0x40000040 ;  /* 0x40000040000b7882 */ /* 0x000fe20000000000 */
[----:B------:R-:W-:Y:S02]  /*4620*/  WARPGROUP.DEPBAR.LE gsb0, 0x0 ;  /* 0x00008000000079c5 */ /* 0x000fe40000010000 */
[----:B------:R-:W1:Y:S01]  /*4630*/  MUFU.EX2 R152, R173 ;  /* 0x000000ad00987308 */ /* 0x000e620000000800 */
[----:B------:R-:W-:Y:S01]  /*4640*/  FADD.FTZ R154, R183, R159 ;  /* 0x0000009fb79a7221 */ /* 0x000fe20000010000 */
[----:B---3--:R-:W-:-:S03]  /*4650*/  F2FP.F16.F32.PACK_AB R155, R178, R181 ;  /* 0x000000b5b29b723e */ /* 0x008fc600000000ff */
[----:B------:R-:W-:Y:S01]  /*4660*/  FADD.FTZ R185, R185, R154 ;  /* 0x0000009ab9b97221 */ /* 0x000fe20000010000 */
[----:B------:R-:W-:Y:S02]  /*4670*/  F2FP.F16.F32.PACK_AB R154, R176, R175 ;  /* 0x000000afb09a723e */ /* 0x000fe400000000ff */
[----:B------:R-:W2:Y:S01]  /*4680*/  MUFU.EX2 R153, R186 ;  /* 0x000000ba00997308 */ /* 0x000ea20000000800 */
[----:B-1----:R-:W-:Y:S01]  /*4690*/  FADD.FTZ R157, R152, R185 ;  /* 0x000000b9989d7221 */ /* 0x002fe20000010000 */
[----:B------:R-:W-:-:S03]  /*46a0*/  F2FP.F16.F32.PACK_AB R152, R174, R152 ;  /* 0x00000098ae98723e */ /* 0x000fc600000000ff */
[----:B------:R-:W-:Y:S01]  /*46b0*/  FADD.FTZ R174, R174, R157 ;  /* 0x0000009daeae7221 */ /* 0x000fe20000010000 */
[----:B--2---:R-:W-:Y:S01]  /*46c0*/  FADD.FTZ R159, R153, R156 ;  /* 0x0000009c999f7221 */ /* 0x004fe20000010000 */
[C---:B------:R-:W-:Y:S02]  /*46d0*/  F2FP.F16.F32.PACK_AB R153, R180.reuse, R153 ;  /* 0x00000099b499723e */ /* 0x040fe400000000ff */
[----:B------:R-:W-:Y:S01]  /*46e0*/  FADD.FTZ R175, R175, R174 ;  /* 0x000000aeafaf7221 */ /* 0x000fe20000010000 */
[----:B------:R-:W-:Y:S01]  /*46f0*/  FADD.FTZ R180, R180, R159 ;  /* 0x0000009fb4b47221 */ /* 0x000fe20000010000 */
[----:B------:R-:W-:Y:S02]  /*4700*/  WARPGROUP.ARRIVE ;  /* 0x00000000000079c5 */ /* 0x000fe40000000000 */
[----:B------:R-:W-:Y:S01]  /*4710*/  FADD.FTZ R217, R176, R175 ;  /* 0x000000afb0d97221 */ /* 0x000fe20000010000 */
[----:B------:R-:W-:-:S03]  /*4720*/  FADD.FTZ R181, R181, R180 ;  /* 0x000000b4b5b57221 */ /* 0x000fc60000010000 */
[----:B------:R-:W-:Y:S01]  /*4730*/  HGMMA.64x256x16.F32 R24, R152, gdesc[UR8].tnspB, R24, gsb0 ;  /* 0x43e0000898187df0 */ /* 0x000fe20008000818 */
[----:B------:R-:W-:Y:S02]  /*4740*/  FADD.FTZ R214, R178, R181 ;  /* 0x000000b5b2d67221 */ /* 0x000fe40000010000 */
[----:B------:R-:W-:Y:S02]  /*4750*/  WARPGROUP.DEPBAR.LE gsb0, 0x0 ;  /* 0x00008000000079c5 */ /* 0x000fe40000010000 */
[----:B------:R1:W-:Y:S02]  /*4760*/  @!P1 SYNCS.ARRIVE.TRANS64.RED.A1T0 RZ, [R0+URZ], RZ ;  /* 0x000000ff00ff99a7 */ /* 0x0003e4000810043f */
[----:B-1----:R-:W-:-:S05]  /*4770*/  VIADD R0, R165, 0xfffffffe ;  /* 0xfffffffea5007836 */ /* 0x002fca0000000000 */
[----:B------:R-:W-:-:S13]  /*4780*/  ISETP.GE.AND P2, PT, R0, R22, PT ;  /* 0x000000160000720c */ /* 0x000fda0003f46270 */
[----:B0-----:R-:W-:Y:S05]  /*4790*/  @!P2 BRA `(.L_x_10103) ;  /* 0x00000028004ca947 */ /* 0x001fea0003800000 */
[----:B------:R-:W-:Y:S01]  /*47a0*/  IMAD.MOV.U32 R215, RZ, RZ, R164 ;  /* 0x000000ffffd77224 */ /* 0x000fe200078e00a4 */
[----:B------:R-:W-:Y:S01]  /*47b0*/  ULDC UR4, c[0x0][0xad0] ;  /* 0x0002b40000047ab9 */ /* 0x000fe20000000800 */
[----:B------:R-:W-:-:S07]  /*47c0*/  IMAD.MOV.U32 R216, RZ, RZ, R20 ;  /* 0x000000ffffd87224 */ /* 0x000fce00078e0014 */
.L_x_10112:
[----:B------:R-:W-:Y:S01]  /*47d0*/  UIADD3 UR36, UR36, 0x1, URZ ;  /* 0x0000000124247890 */ /* 0x000fe2000fffe03f */
[C---:B------:R-:W-:Y:S01]  /*47e0*/  ISETP.GT.AND P2, PT, R0.reuse, R22, PT ;  /* 0x000000160000720c */ /* 0x040fe20003f44270 */
[----:B------:R-:W-:Y:S02]  /*47f0*/  VIADD R0, R0, 0xffffffff ;  /* 0xffffffff00007836 */ /* 0x000fe40000000000 */
[----:B------:R-:W-:-:S04]  /*4800*/  UISETP.NE.AND UP0, UPT, UR36, 0x2, UPT ;  /* 0x000000022400788c */ /* 0x000fc8000bf05270 */
[----:B------:R-:W-:Y:S02]  /*4810*/  USEL UR5, URZ, 0x1, UP0 ;  /* 0x000000013f057887 */ /* 0x000fe40008000000 */
[----:B------:R-:W-:Y:S02]  /*4820*/  USEL UR36, UR36, URZ, UP0 ;  /* 0x0000003f24247287 */ /* 0x000fe40008000000 */
[----:B------:R-:W-:Y:S01]  /*4830*/  ULOP3.LUT UR37, UR37, UR5, URZ, 0x3c, !UPT ;  /* 0x0000000525257292 */ /* 0x000fe2000f8e3c3f */
[----:B0-----:R-:W-:Y:S11]  /*4840*/  @!P0 BRA `(.L_x_10104) ;  /* 0x0000000000048947 */ /* 0x001ff60003800000 */
[----:B------:R-:W-:Y:S01]  /*4850*/  BPT.TRAP 0x1 ;  /* 0x000000040000795c */ /* 0x000fe20000300000 */
.L_x_10104:
        /* <DEDUP_REMOVED lines=9> */
.L_x_10105:
[----:B-1----:R-:W-:Y:S05]  /*48f0*/  @P3 BRA `(.L_x_10106) ;  /* 0x0000000000083947 */ /* 0x002fea0003800000 */
[----:B------:R-:W1:Y:S02]  /*4900*/  SYNCS.PHASECHK.TRANS64.TRYWAIT P3, [UR5+0x32430], R20 ;  /* 0x03243014ff0075a7 */ /* 0x000e640008060145 */
[----:B-1----:R-:W-:Y:S05]  /*4910*/  @!P3 BRA `(.L_x_10107) ;  /* 0x000000ec0004b947 */ /* 0x002fea0003800000 */
.L_x_10106:
[----:B------:R-:W-:Y:S01]  /*4920*/  R2UR UR52, R18 ;  /* 0x00000000123472ca */ /* 0x000fe200000e0000 */
[----:B------:R-:W-:Y:S01]  /*4930*/  UIMAD UR6, UR36, 0x300, UR61 ;  /* 0x00000300240678a4 */ /* 0x000fe2000f8e023d */
[----:B------:R-:W-:Y:S01]  /*4940*/  R2UR UR53, R19 ;  /* 0x00000000133572ca */ /* 0x000fe200000e0000 */
[----:B------:R-:W-:Y:S01]  /*4950*/  WARPGROUP.ARRIVE ;  /* 0x00000000000079c5 */ /* 0x000fe20000000000 */
[----:B------:R-:W-:-:S04]  /*4960*/  UMOV UR55, 0x40000040 ;  /* 0x4000004000377882 */ /* 0x000fc80000000000 */
[----:B------:R-:W-:-:S07]  /*4970*/  UMOV UR54, UR6 ;  /* 0x0000000600367c82 */ /* 0x000fce0008000000 */
[----:B------:R-:W-:Y:S01]  /*4980*/  HGMMA.64x96x16.F32 R152, gdesc[UR52], RZ, !UPT, gsb0 ;  /* 0x01600000349879f0 */ /* 0x000fe2000c0008ff */
[----:B------:R-:W-:Y:S01]  /*4990*/  R2UR UR52, R16 ;  /* 0x00000000103472ca */ /* 0x000fe200000e0000 */
[----:B------:R-:W-:Y:S01]  /*49a0*/  UIADD3 UR54, UR6, 0x2, URZ ;  /* 0x0000000206367890 */ /* 0x000fe2000fffe03f */
[----:B------:R-:W-:Y:S01]  /*49b0*/  R2UR UR53, R17 ;  /* 0x00000000113572ca */ /* 0x000fe200000e0000 */
[----:B------:R-:W-:Y:S01]  /*49c0*/  UMOV UR55, 0x40000040 ;  /* 0x4000004000377882 */ /* 0x000fe20000000000 */
[----:B------:R-:W-:Y:S02]  /*49d0*/  WARPGROUP.DEPBAR.LE gsb0, 0x0 ;  /* 0x00008000000079c5 */ /* 0x000fe40000010000 */
[----:B------:R-:W-:-:S09]  /*49e0*/  WARPGROUP.ARRIVE ;  /* 0x00000000000079c5 */ /* 0x000fd20000000000 */
[----:B------:R-:W-:Y:S01]  /*49f0*/  HGMMA.64x96x16.F32 R152, gdesc[UR52], R152, gsb0 ;  /* 0x01600000349879f0 */ /* 0x000fe20008000898 */
        /* <DEDUP_REMOVED lines=13> */
[----:B------:R-:W-:Y:S03]  /*4ad0*/  HGMMA.64x96x16.F32 R152, gdesc[UR52], R152, gsb0 ;  /* 0x01600000349879f0 */ /* 0x000fe60008000898 */
[----:B------:R-:W-:Y:S02]  /*4ae0*/  WARPGROUP.DEPBAR.LE gsb0, 0x0 ;  /* 0x00008000000079c5 */ /* 0x000fe40000010000 */
[----:B------:R-:W-:Y:S05]  /*4af0*/  @!P0 BRA `(.L_x_10108) ;  /* 0x0000000000048947 */ /* 0x000fea0003800000 */
[----:B------:R-:W-:Y:S01]  /*4b00*/  BPT.TRAP 0x1 ;  /* 0x000000040000795c */ /* 0x000fe20000300000 */
.L_x_10108:
[----:B------:R2:W3:Y:S01]  /*4b10*/  SYNCS.PHASECHK.TRANS64.TRYWAIT P3, [UR5+0x32450], R20 ;  /* 0x03245014ff0075a7 */ /* 0x0004e20008060145 */
[----:B------:R-:W-:Y:S05]  /*4b20*/  @!P0 BRA `(.L_x_10109) ;  /* 0x0000000000048947 */ /* 0x000fea0003800000 */
[----:B------:R-:W-:Y:S01]  /*4b30*/  BPT.TRAP 0x1 ;  /* 0x000000040000795c */ /* 0x000fe20000300000 */
.L_x_10109:
[----:B---3--:R-:W-:Y:S05]  /*4b40*/  @P3 BRA `(.L_x_10110) ;  /* 0x0000000000083947 */ /* 0x008fea0003800000 */
[----:B------:R-:W3:Y:S02]  /*4b50*/  SYNCS.PHASECHK.TRANS64.TRYWAIT P3, [UR5+0x32450], R20 ;  /* 0x03245014ff0075a7 */ /* 0x000ee40008060145 */
[----:B---3--:R-:W-:Y:S05]  /*4b60*/  @!P3 BRA `(.L_x_10111) ;  /* 0x000000e80088b947 */ /* 0x008fea0003800000 */
.L_x_10110:
[----:B------:R-:W-:Y:S01]  /*4b70*/  R2UR UR52, R4 ;  /* 0x00000000043472ca */ /* 0x000fe200000e0000 */
[----:B------:R-:W-:Y:S01]  /*4b80*/  UIMAD UR6, UR36, 0xc00, UR60 ;  /* 0x00000c00240678a4 */ /* 0x000fe2000f8e023c */
[----:B------:R-:W-:Y:S01]  /*4b90*/  R2UR UR53, R5 ;  /* 0x00000000053572ca */ /* 0x000fe200000e0000 */
[----:B------:R-:W-:Y:S01]  /*4ba0*/  WARPGROUP.ARRIVE ;  /* 0x00000000000079c5 */ /* 0x000fe20000000000 */
[----:B------:R-:W-:Y:S01]  /*4bb0*/  UMOV UR55, 0x40000040 ;  /* 0x4000004000377882 */ /* 0x000fe20000000000 */
[----:B------:R-:W-:Y:S01]  /*4bc0*/  UIADD3 UR10, UR6, 0x302, URZ ;  /* 0x00000302060a7890 */ /* 0x000fe2000fffe03f */
[----:B------:R-:W-:Y:S02]  /*4bd0*/  UMOV UR11, 0x40000040 ;  /* 0x40000040000b7882 */ /* 0x000fe40000000000 */
[----:B------:R-:W-:Y:S01]  /*4be0*/  UMOV UR54, UR6 ;  /* 0x0000000600367c82 */ /* 0x000fe20008000000 */
[----:B------:R-:W-:Y:S01]  /*4bf0*/  UIADD3 UR14, UR6, 0x304, URZ ;  /* 0x00000304060e7890 */ /* 0x000fe2000fffe03f */
[----:B------:R-:W-:Y:S01]  /*4c00*/  UMOV UR15, 0x40000040 ;  /* 0x40000040000f7882 */ /* 0x000fe20000000000 */
[----:B------:R-:W-:Y:S01]  /*4c10*/  UIADD3 UR18, UR6, 0x306, URZ ;  /* 0x0000030606127890 */ /* 0x000fe2000fffe03f */
[----:B------:R-:W-:-:S03]  /*4c20*/  UMOV UR19, 0x40000040 ;  /* 0x4000004000137882 */ /* 0x000fc60000000000 */
[----:B------:R-:W-:Y:S01]  /*4c30*/  HGMMA.64x96x16.F32 R152, gdesc[UR52], R152, gsb0 ;  /* 0x01600000349879f0 */ /* 0x000fe20008000898 */
[----:B------:R-:W-:Y:S01]  /*4c40*/  R2UR UR52, R6 ;  /* 0x00000000063472ca */ /* 0x000fe200000e0000 */
[----:B------:R-:W-:Y:S01]  /*4c50*/  UIADD3 UR54, UR6, 0x2, URZ ;  /* 0x0000000206367890 */ /* 0x000fe2000fffe03f */
[----:B------:R-:W-:Y:S01]  /*4c60*/  R2UR UR53, R7 ;  /* 0x00000000073572ca */ /* 0x000fe200000e0000 */
        /* <DEDUP_REMOVED lines=39> */
[----:B------:R-:W-:Y:S01]  /*4ee0*/  UIADD3 UR54, UR6, 0x906, URZ ;  /* 0x0000090606367890 */ /* 0x000fe2000fffe03f */
[----:B------:R-:W-:Y:S01]  /*4ef0*/  UMOV UR52, UR56 ;  /* 0x0000003800347c82 */ /* 0x000fe20008000000 */
[----:B------:R-:W-:Y:S01]  /*4f00*/  UMOV UR53, UR57 ;  /* 0x0000003900357c82 */ /* 0x000fe20008000000 */
[----:B------:R-:W-:Y:S01]  /*4f10*/  UMOV UR55, 0x40000040 ;  /* 0x4000004000377882 */ /* 0x000fe20000000000 */
[----:B------:R-:W-:Y:S01]  /*4f20*/  UIMAD UR6, UR36, 0xc00, UR7 ;  /* 0x00000c00240678a4 */ /* 0x000fe2000f8e0207 */
[----:B------:R-:W-:Y:S02]  /*4f30*/  WARPGROUP.DEPBAR.LE gsb0, 0x0 ;  /* 0x00008000000079c5 */ /* 0x000fe40000010000 */
[----:B------:R-:W-:-:S06]  /*4f40*/  WARPGROUP.ARRIVE ;  /* 0x00000000000079c5 */ /* 0x000fcc0000000000 */
[----:B------:R-:W-:Y:S01]  /*4f50*/  HGMMA.64x96x16.F32 R152, gdesc[UR8], R152, gsb0 ;  /* 0x01600000089879f0 */ /* 0x000fe20008000898 */
        /* <DEDUP_REMOVED lines=56> */
[----:B012---:R-:W-:Y:S01]  /*52e0*/  FMNMX.FTZ R20, R152, R216, !PT ;  /* 0x000000d898147209 */ /* 0x007fe20007810000 */
[----:B------:R-:W-:Y:S01]  /*52f0*/  FMUL.FTZ R192, R192, UR4 ;  /* 0x00000004c0c07c20 */ /* 0x000fe20008410000 */
[----:B------:R-:W-:Y:S01]  /*5300*/  FMUL.FTZ R218, R193, UR4 ;  /* 0x00000004c1da7c20 */ /* 0x000fe20008410000 */
[----:B------:R-:W-:Y:S01]  /*5310*/  FMUL.FTZ R196, R196, UR4 ;  /* 0x00000004c4c47c20 */ /* 0x000fe20008410000 */
[----:B------:R-:W-:Y:S01]  /*5320*/  FMUL.FTZ R219, R197, UR4 ;  /* 0x00000004c5db7c20 */ /* 0x000fe20008410000 */
[----:B------:R-:W-:Y:S01]  /*5330*/  FMUL.FTZ R197, R158, UR4 ;  /* 0x000000049ec57c20 */ /* 0x000fe20008410000 */
[----:B------:R-:W-:Y:S01]  /*5340*/  FMUL.FTZ R158, R162, UR4 ;  /* 0x00000004a29e7c20 */ /* 0x000fe20008410000 */
[----:B------:R-:W0:Y:S01]  /*5350*/  MUFU.TANH R157, R157 ;  /* 0x0000009d009d7308 */ /* 0x000e220000002400 */
[----:B---3--:R-:W-:Y:S01]  /*5360*/  FMNMX.FTZ R20, R153, R20, !PT ;  /* 0x0000001499147209 */ /* 0x008fe20007810000 */
[----:B------:R-:W-:Y:S01]  /*5370*/  FMUL.FTZ R193, R154, UR4 ;  /* 0x000000049ac17c20 */ /* 0x000fe20008410000 */
[----:B------:R-:W-:Y:S01]  /*5380*/  FMUL.FTZ R162, R170, UR4 ;  /* 0x00000004aaa27c20 */ /* 0x000fe20008410000 */
[----:B------:R-:W-:Y:S01]  /*5390*/  FMUL.FTZ R220, R159, UR4 ;  /* 0x000000049fdc7c20 */ /* 0x000fe20008410000 */
[----:B------:R-:W-:Y:S01]  /*53a0*/  FMUL.FTZ R159, R163, UR4 ;  /* 0x00000004a39f7c20 */ /* 0x000fe20008410000 */
[----:B------:R-:W-:Y:S01]  /*53b0*/  FMUL.FTZ R163, R166, UR4 ;  /* 0x00000004a6a37c20 */ /* 0x000fe20008410000 */
[----:B------:R-:W-:Y:S01]  /*53c0*/  FMUL.FTZ R166, R167, UR4 ;  /* 0x00000004a7a67c20 */ /* 0x000fe20008410000 */
[----:B------:R-:W1:Y:S01]  /*53d0*/  MUFU.TANH R160, R160 ;  /* 0x000000a000a07308 */ /* 0x000e620000002400 */
[----:B----4-:R-:W-:Y:S01]  /*53e0*/  FMNMX.FTZ R20, R156, R20, !PT ;  /* 0x000000149c147209 */ /* 0x010fe20007810000 */
        /* <DEDUP_REMOVED lines=10> */
[----:B------:R-:W-:-:S04]  /*5490*/  FMUL.FTZ R191, R198, UR4 ;  /* 0x00000004c6bf7c20 */ /* 0x000fc80008410000 */
        /* <DEDUP_REMOVED lines=36> */
[----:B------:R-:W-:Y:S01]  /*56e0*/  MUFU.TANH R193, R193 ;  /* 0x000000c100c17308 */ /* 0x000fe20000002400 */
[----:B-1----:R-:W-:-:S07]  /*56f0*/  FMNMX.FTZ R20, R196, R20, !PT ;  /* 0x00000014c4147209 */ /* 0x002fce0007810000 */
[----:B------:R-:W-:Y:S01]  /*5700*/  MUFU.TANH R155, R155 ;  /* 0x0000009b009b7308 */ /* 0x000fe20000002400 */
[----:B--2---:R-:W-:-:S05]  /*5710*/  FMNMX.FTZ R20, R219, R20, !PT ;  /* 0x00000014db147209 */ /* 0x004fca0007810000 */
        /* <DEDUP_REMOVED lines=8> */
[----:B------:R-:W-:Y:S08]  /*57a0*/  MUFU.TANH R166, R166 ;  /* 0x000000a600a67308 */ /* 0x000ff00000002400 */
[----:B------:R-:W-:Y:S01]  /*57b0*/  MUFU.TANH R162, R162 ;  /* 0x000000a200a27308 */ /* 0x000fe20000002400 */
[----:B0-----:R-:W-:-:S02]  /*57c0*/  FMNMX.FTZ R20, R20, R21, !PT ;  /* 0x0000001514147209 */ /* 0x001fc40007810000 */
[----:B------:R-:W0:Y:S03]  /*57d0*/  LDC R21, c[0x0][0xa80] ;  /* 0x0002a000ff157b82 */ /* 0x000e260000000800 */
[----:B------:R-:W-:Y:S02]  /*57e0*/  FADD.FTZ R170, -R20, R216 ;  /* 0x000000d814aa7221 */ /* 0x000fe40000010100 */
[----:B------:R-:W-:Y:S01]  /*57f0*/  MUFU.TANH R171, R171 ;  /* 0x000000ab00ab7308 */ /* 0x000fe20000002400 */
[----:B------:R-:W-:Y:S01]  /*5800*/  FMUL.FTZ R216, R182, UR4 ;  /* 0x00000004b6d87c20 */ /* 0x000fe20008410000 */
[----:B------:R-:W-:Y:S01]  /*5810*/  FMUL.FTZ R182, R187, UR4 ;  /* 0x00000004bbb67c20 */ /* 0x000fe20008410000 */
[----:B------:R-:W-:Y:S01]  /*5820*/  FMUL.FTZ R187, R194, UR4 ;  /* 0x00000004c2bb7c20 */ /* 0x000fe20008410000 */
[----:B------:R-:W-:-:S04]  /*5830*/  FMUL.FTZ R194, R199, UR4 ;  /* 0x00000004c7c27c20 */ /* 0x000fc80008410000 */
[----:B------:R-:W-:Y:S08]  /*5840*/  MUFU.TANH R174, R174 ;  /* 0x000000ae00ae7308 */ /* 0x000ff00000002400 */
[----:B------:R-:W-:Y:S01]  /*5850*/  MUFU.TANH R227, R227 ;  /* 0x000000e300e37308 */ /* 0x000fe20000002400 */
[-C--:B0-----:R-:W-:Y:S01]  /*5860*/  FMUL.FTZ R154, R20, R21.reuse ;  /* 0x00000015149a7220 */ /* 0x081fe20000410000 */
[----:B------:R-:W-:-:S03]  /*5870*/  FMUL.FTZ R170, R170, R21 ;  /* 0x00000015aaaa7220 */ /* 0x000fc60000410000 */
        /* <DEDUP_REMOVED lines=27> */
[-C--:B0-----:R-:W-:Y:S01]  /*5a30*/  FMUL.FTZ R24, R24, R170.reuse ;  /* 0x000000aa18187220 */ /* 0x081fe20000410000 */
        /* <DEDUP_REMOVED lines=13> */
[-C--:B------:R-:W-:Y:S01]  /*5b10*/  FMUL.FTZ R49, R49, R170.reuse ;  /* 0x000000aa31317220 */ /* 0x080fe20000410000 */
[----:B------:R-:W-:Y:S01]  /*5b20*/  MUFU.TANH R175, R175 ;  /* 0x000000af00af7308 */ /* 0x000fe20000002400 */
[----:B-1----:R-:W-:Y:S01]  /*5b30*/  FFMA.FTZ R153, R170, R217, R152 ;  /* 0x000000d9aa997223 */ /* 0x002fe20000010098 */
[----:B------:R-:W-:Y:S01]  /*5b40*/  FMUL.FTZ R217, R183, UR4 ;  /* 0x00000004b7d97c20 */ /* 0x000fe20008410000 */
[----:B------:R-:W-:Y:S01]  /*5b50*/  FMUL.FTZ R183, R190, UR4 ;  /* 0x00000004beb77c20 */ /* 0x000fe20008410000 */
[----:B------:R-:W-:Y:S01]  /*5b60*/  FMUL.FTZ R190, R195, UR4 ;  /* 0x00000004c3be7c20 */ /* 0x000fe20008410000 */
[-C--:B------:R-:W-:Y:S01]  /*5b70*/  FMUL.FTZ R52, R52, R170.reuse ;  /* 0x000000aa34347220 */ /* 0x080fe20000410000 */
[-C--:B------:R-:W-:Y:S01]  /*5b80*/  FMUL.FTZ R53, R53, R170.reuse ;  /* 0x000000aa35357220 */ /* 0x080fe20000410000 */
[----:B------:R-:W-:Y:S01]  /*5b90*/  FMUL.FTZ R56, R56, R170 ;  /* 0x000000aa38387220 */ /* 0x000fe20000410000 */
[----:B------:R-:W-:Y:S01]  /*5ba0*/  MUFU.TANH R179, R179 ;  /* 0x000000b300b37308 */ /* 0x000fe20000002400 */
        /* <DEDUP_REMOVED lines=15> */
[----:B------:R-:W1:Y:S01]  /*5ca0*/  MUFU.TANH R216, R216 ;  /* 0x000000d800d87308 */ /* 0x000e620000002400 */
[-C--:B------:R-:W-:Y:S01]  /*5cb0*/  FMUL.FTZ R81, R81, R170.reuse ;  /* 0x000000aa51517220 */ /* 0x080fe20000410000 */
[-C--:B------:R-:W-:Y:S01]  /*5cc0*/  FMUL.FTZ R84, R84, R170.reuse ;  /* 0x000000aa54547220 */ /* 0x080fe20000410000 */
[-C--:B------:R-:W-:Y:S01]  /*5cd0*/  FMUL.FTZ R85, R85, R170.reuse ;  /* 0x000000aa55557220 */ /* 0x080fe20000410000 */
[-C--:B------:R-:W-:Y:S01]  /*5ce0*/  FMUL.FTZ R88, R88, R170.reuse ;  /* 0x000000aa58587220 */ /* 0x080fe20000410000 */
[-C--:B------:R-:W-:Y:S01]  /*5cf0*/  FMUL.FTZ R89, R89, R170.reuse ;  /* 0x000000aa59597220 */ /* 0x080fe20000410000 */
[-C--:B------:R-:W-:Y:S01]  /*5d00*/  FMUL.FTZ R92, R92, R170.reuse ;  /* 0x000000aa5c5c7220 */ /* 0x080fe20000410000 */
[----:B------:R-:W-:Y:S01]  /*5d10*/  FMUL.FTZ R93, R93, R170 ;  /* 0x000000aa5d5d7220 */ /* 0x000fe20000410000 */
[----:B------:R-:W2:Y:S01]  /*5d20*/  MUFU.TANH R217, R217 ;  /* 0x000000d900d97308 */ /* 0x000ea20000002400 */
[----:B0-----:R-:W-:Y:S01]  /*5d30*/  FADD.FTZ R153, R154, R153 ;  /* 0x000000999a997221 */ /* 0x001fe20000010000 */
[----:B------:R-:W-:Y:S01]  /*5d40*/  F2FP.F16.F32.PACK_AB R154, R167, R154 ;  /* 0x0000009aa79a723e */ /* 0x000fe200000000ff */
[-C--:B------:R-:W-:Y:S01]  /*5d50*/  FMUL.FTZ R96, R96, R170.reuse ;  /* 0x000000aa60607220 */ /* 0x080fe20000410000 */
[-C--:B------:R-:W-:Y:S01]  /*5d60*/  FMUL.FTZ R97, R97, R170.reuse ;  /* 0x000000aa61617220 */ /* 0x080fe20000410000 */
[----:B------:R-:W-:Y:S01]  /*5d70*/  FADD.FTZ R156, R167, R153 ;  /* 0x00000099a79c7221 */ /* 0x000fe20000010000 */
[----:B------:R-:W-:Y:S01]  /*5d80*/  FMNMX.FTZ R153, R193, R215, !PT ;  /* 0x000000d7c1997209 */ /* 0x000fe20007810000 */
[----:B------:R-:W0:Y:S01]  /*5d90*/  S2R R167, SR_TID.X ;  /* 0x0000000000a77919 */ /* 0x000e220000002100 */
[----:B------:R-:W3:Y:S01]  /*5da0*/  MUFU.TANH R178, R178 ;  /* 0x000000b200b27308 */ /* 0x000ee20000002400 */
[-C--:B------:R-:W-:Y:S01]  /*5db0*/  FMUL.FTZ R100, R100, R170.reuse ;  /* 0x000000aa64647220 */ /* 0x080fe20000410000 */
[----:B------:R-:W-:Y:S01]  /*5dc0*/  FMNMX.FTZ R153, R155, R153, !PT ;  /* 0x000000999b997209 */ /* 0x000fe20007810000 */
[-C--:B------:R-:W-:Y:S01]  /*5dd0*/  FMUL.FTZ R101, R101, R170.reuse ;  /* 0x000000aa65657220 */ /* 0x080fe20000410000 */
[-C--:B------:R-:W-:Y:S01]  /*5de0*/  FMUL.FTZ R104, R104, R170.reuse ;  /* 0x000000aa68687220 */ /* 0x080fe20000410000 */
[-C--:B------:R-:W-:Y:S01]  /*5df0*/  FMUL.FTZ R105, R105, R170.reuse ;  /* 0x000000aa69697220 */ /* 0x080fe20000410000 */
[----:B------:R-:W-:Y:S01]  /*5e00*/  FMNMX.FTZ R153, R197, R153, !PT ;  /* 0x00000099c5997209 */ /* 0x000fe20007810000 */
[-C--:B------:R-:W-:Y:S01]  /*5e10*/  FMUL.FTZ R108, R108, R170.reuse ;  /* 0x000000aa6c6c7220 */ /* 0x080fe20000410000 */
[----:B------:R-:W4:Y:S01]  /*5e20*/  MUFU.TANH R182, R182 ;  /* 0x000000b600b67308 */ /* 0x000f220000002400 */
[-C--:B------:R-:W-:Y:S01]  /*5e30*/  FMUL.FTZ R109, R109, R170.reuse ;  /* 0x000000aa6d6d7220 */ /* 0x080fe20000410000 */
[----:B------:R-:W-:Y:S01]  /*5e40*/  FMNMX.FTZ R153, R220, R153, !PT ;  /* 0x00000099dc997209 */ /* 0x000fe20007810000 */
[-C--:B------:R-:W-:Y:S01]  /*5e50*/  FMUL.FTZ R112, R112, R170.reuse ;  /* 0x000000aa70707220 */ /* 0x080fe20000410000 */
[-C--:B------:R-:W-:Y:S01]  /*5e60*/  FMUL.FTZ R113, R113, R170.reuse ;  /* 0x000000aa71717220 */ /* 0x080fe20000410000 */
[-C--:B------:R-:W-:Y:S01]  /*5e70*/  FMUL.FTZ R116, R116, R170.reuse ;  /* 0x000000aa74747220 */ /* 0x080fe20000410000 */
[----:B------:R-:W-:Y:S01]  /*5e80*/  FMNMX.FTZ R153, R158, R153, !PT ;  /* 0x000000999e997209 */ /* 0x000fe20007810000 */
[-C--:B------:R-:W-:Y:S01]  /*5e90*/  FMUL.FTZ R117, R117, R170.reuse ;  /* 0x000000aa75757220 */ /* 0x080fe20000410000 */
[----:B------:R-:W5:Y:S01]  /*5ea0*/  MUFU.TANH R183, R183 ;  /* 0x000000b700b77308 */ /* 0x000f620000002400 */
[-C--:B------:R-:W-:Y:S01]  /*5eb0*/  FMUL.FTZ R120, R120, R170.reuse ;  /* 0x000000aa78787220 */ /* 0x080fe20000410000 */
[----:B------:R-:W-:Y:S01]  /*5ec0*/  FMNMX.FTZ R153, R159, R153, !PT ;  /* 0x000000999f997209 */ /* 0x000fe20007810000 */
[-C--:B------:R-:W-:Y:S01]  /*5ed0*/  FMUL.FTZ R121, R121, R170.reuse ;  /* 0x000000aa79797220 */ /* 0x080fe20000410000 */
[-C--:B------:R-:W-:Y:S01]  /*5ee0*/  FMUL.FTZ R124, R124, R170.reuse ;  /* 0x000000aa7c7c7220 */ /* 0x080fe20000410000 */
[-C--:B------:R-:W-:Y:S01]  /*5ef0*/  FMUL.FTZ R125, R125, R170.reuse ;  /* 0x000000aa7d7d7220 */ /* 0x080fe20000410000 */
[----:B------:R-:W-:Y:S01]  /*5f00*/  FMNMX.FTZ R153, R163, R153, !PT ;  /* 0x00000099a3997209 */ /* 0x000fe20007810000 */
[-C--:B------:R-:W-:Y:S01]  /*5f10*/  FMUL.FTZ R128, R128, R170.reuse ;  /* 0x000000aa80807220 */ /* 0x080fe20000410000 */
[----:B------:R-:W0:Y:S01]  /*5f20*/  MUFU.TANH R186, R186 ;  /* 0x000000ba00ba7308 */ /* 0x000e220000002400 */
        /* <DEDUP_REMOVED lines=16> */
[----:B------:R-:W-:Y:S01]  /*6030*/  FMUL.FTZ R149, R149, R170 ;  /* 0x000000aa95957220 */ /* 0x000fe20000410000 */
[----:B------:R-:W-:Y:S01]  /*6040*/  FMNMX.FTZ R153, R227, R153, !PT ;  /* 0x00000099e3997209 */ /* 0x000fe20007810000 */
[----:B------:R-:W-:-:S03]  /*6050*/  IMAD.U32 R170, RZ, RZ, UR5 ;  /* 0x00000005ffaa7e24 */ /* 0x000fc6000f8e00ff */
[----:B------:R-:W-:Y:S02]  /*6060*/  FMNMX.FTZ R153, R175, R153, !PT ;  /* 0x00000099af997209 */ /* 0x000fe40007810000 */
[----:B------:R-:W0:Y:S02]  /*6070*/  MUFU.TANH R191, R191 ;  /* 0x000000bf00bf7308 */ /* 0x000e240000002400 */
[----:B------:R-:W-:-:S04]  /*6080*/  FMNMX.FTZ R153, R179, R153, !PT ;  /* 0x00000099b3997209 */ /* 0x000fc80007810000 */
[----:B-1----:R-:W-:Y:S02]  /*6090*/  FMNMX.FTZ R153, R216, R153, !PT ;  /* 0x00000099d8997209 */ /* 0x002fe40007810000 */
[----:B------:R-:W1:Y:S02]  /*60a0*/  MUFU.TANH R194, R194 ;  /* 0x000000c200c27308 */ /* 0x000e640000002400 */
[----:B--2---:R-:W-:-:S04]  /*60b0*/  FMNMX.FTZ R153, R217, R153, !PT ;  /* 0x00000099d9997209 */ /* 0x004fc80007810000 */
[----:B---3--:R-:W-:Y:S02]  /*60c0*/  FMNMX.FTZ R153, R178, R153, !PT ;  /* 0x00000099b2997209 */ /* 0x008fe40007810000 */
[----:B------:R-:W-:Y:S02]  /*60d0*/  MUFU.EX2 R161, R161 ;  /* 0x000000a100a17308 */ /* 0x000fe40000000800 */
[----:B----4-:R-:W-:-:S04]  /*60e0*/  FMNMX.FTZ R153, R182, R153, !PT ;  /* 0x00000099b6997209 */ /* 0x010fc80007810000 */
[----:B-----5:R-:W-:Y:S02]  /*60f0*/  FMNMX.FTZ R153, R183, R153, !PT ;  /* 0x00000099b7997209 */ /* 0x020fe40007810000 */
[----:B------:R-:W-:Y:S02]  /*6100*/  MUFU.EX2 R168, R168 ;  /* 0x000000a800a87308 */ /* 0x000fe40000000800 */
[----:B0-----:R-:W-:-:S04]  /*6110*/  FMNMX.FTZ R153, R186, R153, !PT ;  /* 0x00000099ba997209 */ /* 0x001fc80007810000 */
[----:B------:R-:W-:Y:S02]  /*6120*/  FMNMX.FTZ R153, R187, R153, !PT ;  /* 0x00000099bb997209 */ /* 0x000fe40007810000 */
[----:B------:R-:W-:Y:S02]  /*6130*/  MUFU.EX2 R169, R169 ;  /* 0x000000a900a97308 */ /* 0x000fe40000000800 */
[----:B------:R-:W-:-:S04]  /*6140*/  FMNMX.FTZ R153, R190, R153, !PT ;  /* 0x00000099be997209 */ /* 0x000fc80007810000 */
[----:B------:R-:W-:Y:S02]  /*6150*/  FMNMX.FTZ R153, R191, R153, !PT ;  /* 0x00000099bf997209 */ /* 0x000fe40007810000 */
[----:B------:R-:W-:Y:S02]  /*6160*/  MUFU.EX2 R172, R172 ;  /* 0x000000ac00ac7308 */ /* 0x000fe40000000800 */
[----:B-1----:R-:W-:-:S05]  /*6170*/  FMNMX.FTZ R153, R194, R153, !PT ;  /* 0x00000099c2997209 */ /* 0x002fca0007810000 */
        /* <DEDUP_REMOVED lines=10> */
[----:B0-----:R-:W-:-:S07]  /*6220*/  FMNMX.FTZ R164, R164, R153, !PT ;  /* 0x00000099a4a47209 */ /* 0x001fce0007810000 */
[----:B------:R-:W-:Y:S01]  /*6230*/  MUFU.EX2 R188, R188 ;  /* 0x000000bc00bc7308 */ /* 0x000fe20000000800 */
[C---:B------:R-:W-:Y:S01]  /*6240*/  FADD.FTZ R153, -R164.reuse, R215 ;  /* 0x000000d7a4997221 */ /* 0x040fe20000010100 */
[----:B------:R-:W-:Y:S01]  /*6250*/  SHF.R.U32.HI R215, RZ, 0x7, R167 ;  /* 0x00000007ffd77819 */ /* 0x000fe200000116a7 */
[-C--:B------:R-:W-:Y:S02]  /*6260*/  FMUL.FTZ R198, R164, R21.reuse ;  /* 0x00000015a4c67220 */ /* 0x080fe40000410000 */
[-C--:B------:R-:W-:Y:S01]  /*6270*/  FMUL.FTZ R153, R153, R21.reuse ;  /* 0x0000001599997220 */ /* 0x080fe20000410000 */
[----:B------:R-:W-:Y:S01]  /*6280*/  IADD3 R167, -R215, 0xb, RZ ;  /* 0x0000000bd7a77810 */ /* 0x000fe20007ffe1ff */
        /* <DEDUP_REMOVED lines=8> */
[----:B------:R-:W-:-:S02]  /*6310*/  FFMA.FTZ R194, R194, R21, -R198 ;  /* 0x00000015c2c27223 */ /* 0x000fc400000108c6 */
[----:B------:R-:W-:Y:S01]  /*6320*/  MUFU.EX2 R193, R193 ;  /* 0x000000c100c17308 */ /* 0x000fe20000000800 */
[C---:B0-----:R-:W-:Y:S02]  /*6330*/  @!P1 VIADD R153, R170.reuse, 0x32440 ;  /* 0x00032440aa999836 */ /* 0x041fe40000000000 */
[----:B------:R-:W-:-:S03]  /*6340*/  @!P1 VIADD R170, R170, 0x32460 ;  /* 0x00032460aaaa9836 */ /* 0x000fc60000000000 */
[----:B------:R-:W-:Y:S01]  /*6350*/  @!P1 PRMT R153, RZ, 0x654, R153 ;  /* 0x00000654ff999816 */ /* 0x000fe20000000099 */
[----:B------:R0:W-:Y:S06]  /*6360*/  BAR.ARV R167, 0x100 ;  /* 0x000400a70000751d */ /* 0x0001ec0000002000 */
[----:B------:R2:W-:Y:S01]  /*6370*/  @!P1 SYNCS.ARRIVE.TRANS64.RED.A1T0 RZ, [R153+URZ], RZ ;  /* 0x000000ff99ff99a7 */ /* 0x0005e2000810043f */
[----:B------:R-:W3:Y:S01]  /*6380*/  MUFU.EX2 R199, R199 ;  /* 0x000000c700c77308 */ /* 0x000ee20000000800 */
[-C--:B-1----:R-:W-:Y:S01]  /*6390*/  FMUL.FTZ R26, R26, R195.reuse ;  /* 0x000000c31a1a7220 */ /* 0x082fe20000410000 */
[-C--:B------:R-:W-:Y:S01]  /*63a0*/  FMUL.FTZ R27, R27, R195.reuse ;  /* 0x000000c31b1b7220 */ /* 0x080fe20000410000 */
[-C--:B------:R-:W-:Y:S01]  /*63b0*/  FMUL.FTZ R30, R30, R195.reuse ;  /* 0x000000c31e1e7220 */ /* 0x080fe20000410000 */
[-C--:B------:R-:W-:Y:S01]  /*63c0*/  FMUL.FTZ R31, R31, R195.reuse ;  /* 0x000000c31f1f7220 */ /* 0x080fe20000410000 */
[-C--:B------:R-:W-:Y:S01]  /*63d0*/  FMUL.FTZ R34, R34, R195.reuse ;  /* 0x000000c322227220 */ /* 0x080fe20000410000 */
[----:B------:R-:W-:Y:S01]  /*63e0*/  FMUL.FTZ R35, R35, R195 ;  /* 0x000000c323237220 */ /* 0x000fe20000410000 */
[----:B--2---:R-:W-:-:S02]  /*63f0*/  VIADD R153, R215, 0x8 ;  /* 0x00000008d7997836 */ /* 0x004fc40000000000 */
[----:B------:R-:W-:Y:S01]  /*6400*/  FFMA.FTZ R215, R220, R21, -R198 ;  /* 0x00000015dcd77223 */ /* 0x000fe200000108c6 */
[----:B------:R-:W-:Y:S01]  /*6410*/  MUFU.EX2 R197, R197 ;  /* 0x000000c500c57308 */ /* 0x000fe20000000800 */
[-C--:B------:R-:W-:Y:S01]  /*6420*/  FMUL.FTZ R38, R38, R195.reuse ;  /* 0x000000c326267220 */ /* 0x080fe20000410000 */
[-C--:B------:R-:W-:Y:S01]  /*6430*/  FMUL.FTZ R39, R39, R195.reuse ;  /* 0x000000c327277220 */ /* 0x080fe20000410000 */
[----:B------:R3:W-:Y:S01]  /*6440*/  BAR.SYNC.DEFER_BLOCKING R153, 0x100 ;  /* 0x000400990000751d */ /* 0x0007e20000010000 */
        /* <DEDUP_REMOVED lines=58> */
[----:B------:R-:W2:Y:S01]  /*67f0*/  MUFU.EX2 R220, R160 ;  /* 0x000000a000dc7308 */ /* 0x000ea20000000800 */
[----:B-1----:R-:W-:Y:S01]  /*6800*/  F2FP.F16.F32.PACK_AB R155, R215, R197 ;  /* 0x000000c5d79b723e */ /* 0x002fe200000000ff */
[----:B------:R-:W-:Y:S01]  /*6810*/  FFMA.FTZ R193, R195, R214, R193 ;  /* 0x000000d6c3c17223 */ /* 0x000fe200000100c1 */
[----:B------:R-:W-:-:S02]  /*6820*/  @!P1 PRMT R170, RZ, 0x654, R170 ;  /* 0x00000654ffaa9816 */ /* 0x000fc400000000aa */
[----:B------:R-:W-:Y:S01]  /*6830*/  WARPGROUP.ARRIVE ;  /* 0x00000000000079c5 */ /* 0x000fe20000000000 */
[----:B------:R-:W-:Y:S02]  /*6840*/  FADD.FTZ R193, R199, R193 ;  /* 0x000000c1c7c17221 */ /* 0x000fe40000010000 */
[----:B------:R1:W-:Y:S02]  /*6850*/  MUFU.EX2 R160, R165 ;  /* 0x000000a500a07308 */ /* 0x0003e40000000800 */
[----:B------:R-:W-:Y:S01]  /*6860*/  FADD.FTZ R193, R197, R193 ;  /* 0x000000c1c5c17221 */ /* 0x000fe20000010000 */
[----:B------:R-:W-:Y:S01]  /*6870*/  HGMMA.64x256x16.F32 R24, R152, gdesc[UR8].tnspB, R24, gsb0 ;  /* 0x43e0000898187df0 */ /* 0x000fe20008000818 */
[----:B------:R-:W-:Y:S01]  /*6880*/  UIADD3 UR10, UR6, 0x80, URZ ;  /* 0x00000080060a7890 */ /* 0x000fe2000fffe03f */
[----:B------:R-:W-:Y:S01]  /*6890*/  UMOV UR11, 0x40000040 ;  /* 0x40000040000b7882 */ /* 0x000fe20000000000 */
[----:B------:R-:W-:Y:S02]  /*68a0*/  FADD.FTZ R215, R215, R193 ;  /* 0x000000c1d7d77221 */ /* 0x000fe40000010000 */
[----:B------:R-:W-:Y:S01]  /*68b0*/  MUFU.EX2 R189, R189 ;  /* 0x000000bd00bd7308 */ /* 0x000fe20000000800 */
[----:B-1----:R-:W-:Y:S01]  /*68c0*/  FFMA.FTZ R165, R166, R21, -R198 ;  /* 0x00000015a6a57223 */ /* 0x002fe200000108c6 */
[----:B--2---:R-:W-:-:S06]  /*68d0*/  FADD.FTZ R156, R220, R156 ;  /* 0x0000009cdc9c7221 */ /* 0x004fcc0000010000 */
        /* <DEDUP_REMOVED lines=10> */
[-CC-:B------:R-:W-:Y:S01]  /*6980*/  FFMA.FTZ R152, R158, R21.reuse, -R198.reuse ;  /* 0x000000159e987223 */ /* 0x180fe200000108c6 */
[-CC-:B------:R-:W-:Y:S01]  /*6990*/  FFMA.FTZ R153, R159, R21.reuse, -R198.reuse ;  /* 0x000000159f997223 */ /* 0x180fe200000108c6 */
[----:B------:R-:W-:-:S03]  /*69a0*/  FFMA.FTZ R155, R163, R21, -R198 ;  /* 0x00000015a39b7223 */ /* 0x000fc600000108c6 */
[----:B------:R-:W1:Y:S01]  /*69b0*/  MUFU.EX2 R154, R157 ;  /* 0x0000009d009a7308 */ /* 0x000e620000000800 */
[C---:B------:R-:W-:Y:S01]  /*69c0*/  FADD.FTZ R163, R161.reuse, R156 ;  /* 0x0000009ca1a37221 */ /* 0x040fe20000010000 */
[----:B------:R-:W-:-:S06]  /*69d0*/  F2FP.F16.F32.PACK_AB R156, R161, R220 ;  /* 0x000000dca19c723e */ /* 0x000fcc00000000ff */
[----:B------:R-:W2:Y:S08]  /*69e0*/  MUFU.EX2 R152, R152 ;  /* 0x0000009800987308 */ /* 0x000eb00000000800 */
[----:B------:R-:W3:Y:S01]  /*69f0*/  MUFU.EX2 R153, R153 ;  /* 0x0000009900997308 */ /* 0x000ee20000000800 */
[----:B-1----:R-:W-:Y:S01]  /*6a00*/  F2FP.F16.F32.PACK_AB R158, R160, R154 ;  /* 0x0000009aa09e723e */ /* 0x002fe200000000ff */
[----:B------:R-:W-:-:S04]  /*6a10*/  FADD.FTZ R154, R154, R163 ;  /* 0x000000a39a9a7221 */ /* 0x000fc80000010000 */
[----:B------:R-:W-:Y:S01]  /*6a20*/  FADD.FTZ R154, R160, R154 ;  /* 0x0000009aa09a7221 */ /* 0x000fe20000010000 */
[----:B------:R-:W-:Y:S01]  /*6a30*/  F2FP.F16.F32.PACK_AB R160, R169, R168 ;  /* 0x000000a8a9a0723e */ /* 0x000fe200000000ff */
[----:B------:R-:W1:Y:S01]  /*6a40*/  MUFU.EX2 R155, R155 ;  /* 0x0000009b009b7308 */ /* 0x000e620000000800 */
[----:B--2---:R-:W-:Y:S01]  /*6a50*/  FADD.FTZ R215, R152, R215 ;  /* 0x000000d798d77221 */ /* 0x004fe20000010000 */
[----:B------:R-:W-:Y:S01]  /*6a60*/  FADD.FTZ R154, R168, R154 ;  /* 0x0000009aa89a7221 */ /* 0x000fe20000010000 */
[----:B------:R-:W-:-:S03]  /*6a70*/  FFMA.FTZ R168, R178, R21, -R198 ;  /* 0x00000015b2a87223 */ /* 0x000fc600000108c6 */
[----:B------:R-:W-:Y:S01]  /*6a80*/  FADD.FTZ R154, R169, R154 ;  /* 0x0000009aa99a7221 */ /* 0x000fe20000010000 */
[----:B------:R-:W-:Y:S01]  /*6a90*/  FFMA.FTZ R169, R182, R21, -R198 ;  /* 0x00000015b6a97223 */ /* 0x000fe200000108c6 */
[C---:B---3--:R-:W-:Y:S01]  /*6aa0*/  F2FP.F16.F32.PACK_AB R157, R153.reuse, R152 ;  /* 0x00000098999d723e */ /* 0x048fe200000000ff */
[----:B------:R-:W-:Y:S01]  /*6ab0*/  FADD.FTZ R166, R153, R215 ;  /* 0x000000d799a67221 */ /* 0x000fe20000010000 */
[----:B------:R-:W-:Y:S01]  /*6ac0*/  F2FP.F16.F32.PACK_AB R152, R177, R176 ;  /* 0x000000b0b198723e */ /* 0x000fe200000000ff */
[----:B------:R-:W-:Y:S01]  /*6ad0*/  MUFU.EX2 R168, R168 ;  /* 0x000000a800a87308 */ /* 0x000fe20000000800 */
[----:B------:R-:W-:Y:S01]  /*6ae0*/  IMAD.MOV.U32 R215, RZ, RZ, R164 ;  /* 0x000000ffffd77224 */ /* 0x000fe200078e00a4 */
[----:B-1----:R-:W-:Y:S01]  /*6af0*/  F2FP.F16.F32.PACK_AB R159, R165, R155 ;  /* 0x0000009ba59f723e */ /* 0x002fe200000000ff */
[----:B------:R-:W-:-:S05]  /*6b00*/  FADD.FTZ R166, R155, R166 ;  /* 0x000000a69ba67221 */ /* 0x000fca0000010000 */
[----:B------:R-:W-:Y:S01]  /*6b10*/  MUFU.EX2 R169, R169 ;  /* 0x000000a900a97308 */ /* 0x000fe20000000800 */
[----:B------:R-:W-:Y:S01]  /*6b20*/  WARPGROUP.ARRIVE ;  /* 0x00000000000079c5 */ /* 0x000fe20000000000 */
[----:B------:R-:W-:-:S05]  /*6b30*/  FADD.FTZ R166, R165, R166 ;  /* 0x000000a6a5a67221 */ /* 0x000fca0000010000 */
[----:B------:R-:W-:Y:S01]  /*6b40*/  HGMMA.64x256x16.F32 R24, R156, gdesc[UR8].tnspB, R24, gsb0 ;  /* 0x43e000089c187df0 */ /* 0x000fe20008000818 */
[----:B------:R-:W-:Y:S01]  /*6b50*/  UIADD3 UR10, UR6, 0x100, URZ ;  /* 0x00000100060a7890 */ /* 0x000fe2000fffe03f */
[----:B------:R-:W-:Y:S01]  /*6b60*/  UMOV UR11, 0x40000040 ;  /* 0x40000040000b7882 */ /* 0x000fe20000000000 */
[----:B------:R-:W-:Y:S02]  /*6b70*/  WARPGROUP.DEPBAR.LE gsb0, 0x0 ;  /* 0x00008000000079c5 */ /* 0x000fe40000010000 */
[-CC-:B------:R-:W-:Y:S01]  /*6b80*/  FFMA.FTZ R158, R162, R21.reuse, -R198.reuse ;  /* 0x00000015a29e7223 */ /* 0x180fe200000108c6 */
[-CC-:B------:R-:W-:Y:S01]  /*6b90*/  FFMA.FTZ R156, R171, R21.reuse, -R198.reuse ;  /* 0x00000015ab9c7223 */ /* 0x180fe200000108c6 */
[-CC-:B------:R-:W-:Y:S01]  /*6ba0*/  FFMA.FTZ R157, R174, R21.reuse, -R198.reuse ;  /* 0x00000015ae9d7223 */ /* 0x180fe200000108c6 */
[-C--:B------:R-:W-:Y:S01]  /*6bb0*/  FFMA.FTZ R159, R227, R21.reuse, -R198 ;  /* 0x00000015e39f7223 */ /* 0x080fe200000108c6 */
[----:B------:R-:W-:Y:S01]  /*6bc0*/  F2FP.F16.F32.PACK_AB R162, R173, R172 ;  /* 0x000000acada2723e */ /* 0x000fe200000000ff */
[----:B------:R-:W-:Y:S01]  /*6bd0*/  FADD.FTZ R172, R172, R154 ;  /* 0x0000009aacac7221 */ /* 0x000fe20000010000 */
[----:B------:R-:W1:Y:S01]  /*6be0*/  MUFU.EX2 R158, R158 ;  /* 0x0000009e009e7308 */ /* 0x000e620000000800 */
[----:B------:R-:W-:Y:S01]  /*6bf0*/  F2FP.F16.F32.PACK_AB R154, R181, R180 ;  /* 0x000000b4b59a723e */ /* 0x000fe200000000ff */
[----:B------:R-:W-:Y:S01]  /*6c00*/  FFMA.FTZ R171, R183, R21, -R198 ;  /* 0x00000015b7ab7223 */ /* 0x000fe200000108c6 */
[----:B------:R-:W-:-:S04]  /*6c10*/  FADD.FTZ R173, R173, R172 ;  /* 0x000000acadad7221 */ /* 0x000fc80000010000 */
[----:B------:R-:W-:Y:S01]  /*6c20*/  FADD.FTZ R173, R176, R173 ;  /* 0x000000adb0ad7221 */ /* 0x000fe20000010000 */
[----:B------:R-:W2:Y:S03]  /*6c30*/  MUFU.EX2 R156, R156 ;  /* 0x0000009c009c7308 */ /* 0x000ea60000000800 */
[----:B------:R-:W-:-:S04]  /*6c40*/  FADD.FTZ R173, R177, R173 ;  /* 0x000000adb1ad7221 */ /* 0x000fc80000010000 */
[----:B------:R-:W-:Y:S01]  /*6c50*/  FADD.FTZ R173, R180, R173 ;  /* 0x000000adb4ad7221 */ /* 0x000fe20000010000 */
[----:B------:R-:W3:Y:S01]  /*6c60*/  MUFU.EX2 R157, R157 ;  /* 0x0000009d009d7308 */ /* 0x000ee20000000800 */
[----:B-1----:R-:W-:Y:S02]  /*6c70*/  FADD.FTZ R166, R158, R166 ;  /* 0x000000a69ea67221 */ /* 0x002fe40000010000 */
[----:B------:R-:W-:-:S04]  /*6c80*/  FADD.FTZ R173, R181, R173 ;  /* 0x000000adb5ad7221 */ /* 0x000fc80000010000 */
[----:B------:R-:W-:Y:S01]  /*6c90*/  FADD.FTZ R173, R184, R173 ;  /* 0x000000adb8ad7221 */ /* 0x000fe20000010000 */
[----:B------:R-:W1:Y:S01]  /*6ca0*/  MUFU.EX2 R159, R159 ;  /* 0x0000009f009f7308 */ /* 0x000e620000000800 */
[C---:B--2---:R-:W-:Y:S01]  /*6cb0*/  F2FP.F16.F32.PACK_AB R161, R156.reuse, R158 ;  /* 0x0000009e9ca1723e */ /* 0x044fe200000000ff */
[----:B------:R-:W-:Y:S01]  /*6cc0*/  FADD.FTZ R166, R156, R166 ;  /* 0x000000a69ca67221 */ /* 0x000fe20000010000 */
[----:B------:R-:W-:-:S05]  /*6cd0*/  FADD.FTZ R173, R185, R173 ;  /* 0x000000adb9ad7221 */ /* 0x000fca0000010000 */
[----:B------:R-:W-:Y:S01]  /*6ce0*/  MUFU.EX2 R171, R171 ;  /* 0x000000ab00ab7308 */ /* 0x000fe20000000800 */
[----:B---3--:R-:W-:-:S07]  /*6cf0*/  FADD.FTZ R166, R157, R166 ;  /* 0x000000a69da67221 */ /* 0x008fce0000010000 */
[----:B------:R-:W-:Y:S01]  /*6d00*/  MUFU.EX2 R172, R186 ;  /* 0x000000ba00ac7308 */ /* 0x000fe20000000800 */
[C---:B-1----:R-:W-:Y:S01]  /*6d10*/  F2FP.F16.F32.PACK_AB R163, R159.reuse, R157 ;  /* 0x0000009d9fa3723e */ /* 0x042fe200000000ff */
[----:B------:R-:W-:-:S03]  /*6d20*/  FADD.FTZ R166, R159, R166 ;  /* 0x000000a69fa67221 */ /* 0x000fc60000010000 */
[----:B------:R-:W-:-:S06]  /*6d30*/  WARPGROUP.ARRIVE ;  /* 0x00000000000079c5 */ /* 0x000fcc0000000000 */
[----:B------:R-:W-:Y:S01]  /*6d40*/  HGMMA.64x256x16.F32 R24, R160, gdesc[UR8].tnspB, R24, gsb0 ;  /* 0x43e00008a0187df0 */ /* 0x000fe20008000818 */
[----:B------:R-:W-:Y:S01]  /*6d50*/  UIADD3 UR10, UR6, 0x180, URZ ;  /* 0x00000180060a7890 */ /* 0x000fe2000fffe03f */
[----:B------:R-:W-:Y:S01]  /*6d60*/  UMOV UR11, 0x40000040 ;  /* 0x40000040000b7882 */ /* 0x000fe20000000000 */
[----:B------:R-:W-:Y:S02]  /*6d70*/  WARPGROUP.DEPBAR.LE gsb0, 0x0 ;  /* 0x00008000000079c5 */ /* 0x000fe40000010000 */
[-CC-:B------:R-:W-:Y:S01]  /*6d80*/  FFMA.FTZ R162, R175, R21.reuse, -R198.reuse ;  /* 0x00000015afa27223 */ /* 0x180fe200000108c6 */
[-CC-:B------:R-:W-:Y:S01]  /*6d90*/  FFMA.FTZ R160, R179, R21.reuse, -R198.reuse ;  /* 0x00000015b3a07223 */ /* 0x180fe200000108c6 */
[-CC-:B------:R-:W-:Y:S01]  /*6da0*/  FFMA.FTZ R161, R216, R21.reuse, -R198.reuse ;  /* 0x00000015d8a17223 */ /* 0x180fe200000108c6 */
[----:B------:R-:W-:Y:S01]  /*6db0*/  FFMA.FTZ R163, R217, R21, -R198 ;  /* 0x00000015d9a37223 */ /* 0x000fe200000108c6 */
[----:B------:R-:W-:Y:S02]  /*6dc0*/  IMAD.MOV.U32 R216, RZ, RZ, R20 ;  /* 0x000000ffffd87224 */ /* 0x000fe400078e0014 */
[----:B------:R-:W-:Y:S08]  /*6dd0*/  MUFU.EX2 R162, R162 ;  /* 0x000000a200a27308 */ /* 0x000ff00000000800 */
[----:B------:R-:W1:Y:S08]  /*6de0*/  MUFU.EX2 R160, R160 ;  /* 0x000000a000a07308 */ /* 0x000e700000000800 */
[----:B------:R-:W2:Y:S08]  /*6df0*/  MUFU.EX2 R161, R161 ;  /* 0x000000a100a17308 */ /* 0x000eb00000000800 */
[----:B------:R-:W3:Y:S01]  /*6e00*/  MUFU.EX2 R163, R163 ;  /* 0x000000a300a37308 */ /* 0x000ee20000000800 */
[----:B-1----:R-:W-:Y:S01]  /*6e10*/  F2FP.F16.F32.PACK_AB R153, R160, R162 ;  /* 0x000000a2a099723e */ /* 0x002fe200000000ff */
[----:B------:R-:W-:-:S04]  /*6e20*/  FADD.FTZ R162, R162, R166 ;  /* 0x000000a6a2a27221 */ /* 0x000fc80000010000 */
[----:B------:R-:W-:-:S04]  /*6e30*/  FADD.FTZ R162, R160, R162 ;  /* 0x000000a2a0a27221 */ /* 0x000fc80000010000 */
[----:B--2---:R-:W-:Y:S01]  /*6e40*/  FADD.FTZ R162, R161, R162 ;  /* 0x000000a2a1a27221 */ /* 0x004fe20000010000 */
[----:B---3--:R-:W-:-:S03]  /*6e50*/  F2FP.F16.F32.PACK_AB R155, R163, R161 ;  /* 0x000000a1a39b723e */ /* 0x008fc600000000ff */
[----:B------:R-:W-:Y:S01]  /*6e60*/  FADD.FTZ R162, R163, R162 ;  /* 0x000000a2a3a27221 */ /* 0x000fe20000010000 */
[----:B------:R-:W-:-:S03]  /*6e70*/  WARPGROUP.ARRIVE ;  /* 0x00000000000079c5 */ /* 0x000fc60000000000 */
[----:B------:R-:W-:-:S04]  /*6e80*/  FADD.FTZ R162, R168, R162 ;  /* 0x000000a2a8a27221 */ /* 0x000fc80000010000 */
[----:B------:R-:W-:Y:S01]  /*6e90*/  FADD.FTZ R162, R169, R162 ;  /* 0x000000a2a9a27221 */ /* 0x000fe20000010000 */
[----:B------:R-:W-:Y:S01]  /*6ea0*/  HGMMA.64x256x16.F32 R24, R152, gdesc[UR8].tnspB, R24, gsb0 ;  /* 0x43e0000898187df0 */ /* 0x000fe20008000818 */
[----:B------:R-:W-:Y:S01]  /*6eb0*/  UIADD3 UR10, UR6, 0x200, URZ ;  /* 0x00000200060a7890 */ /* 0x000fe2000fffe03f */
[----:B------:R-:W-:Y:S01]  /*6ec0*/  UMOV UR11, 0x40000040 ;  /* 0x40000040000b7882 */ /* 0x000fe20000000000 */
[----:B------:R-:W-:Y:S01]  /*6ed0*/  UIADD3 UR6, UR6, 0x280, URZ ;  /* 0x0000028006067890 */ /* 0x000fe2000fffe03f */
[----:B------:R-:W-:Y:S02]  /*6ee0*/  WARPGROUP.DEPBAR.LE gsb0, 0x0 ;  /* 0x00008000000079c5 */ /* 0x000fe40000010000 */
[----:B------:R-:W-:Y:S02]  /*6ef0*/  F2FP.F16.F32.PACK_AB R152, R185, R184 ;  /* 0x000000b8b998723e */ /* 0x000fe400000000ff */
[----:B------:R-:W-:Y:S01]  /*6f00*/  F2FP.F16.F32.PACK_AB R154, R189, R188 ;  /* 0x000000bcbd9a723e */ /* 0x000fe200000000ff */
[----:B------:R-:W-:Y:S01]  /*6f10*/  FADD.FTZ R188, R188, R173 ;  /* 0x000000adbcbc7221 */ /* 0x000fe20000010000 */
[----:B------:R-:W-:-:S02]  /*6f20*/  F2FP.F16.F32.PACK_AB R153, R169, R168 ;  /* 0x000000a8a999723e */ /* 0x000fc400000000ff */
[C---:B------:R-:W-:Y:S01]  /*6f30*/  F2FP.F16.F32.PACK_AB R155, R172.reuse, R171 ;  /* 0x000000abac9b723e */ /* 0x040fe200000000ff */
[----:B------:R-:W-:Y:S01]  /*6f40*/  FADD.FTZ R171, R171, R162 ;  /* 0x000000a2abab7221 */ /* 0x000fe20000010000 */
[----:B------:R-:W-:Y:S02]  /*6f50*/  FADD.FTZ R189, R189, R188 ;  /* 0x000000bcbdbd7221 */ /* 0x000fe40000010000 */
[----:B------:R-:W-:Y:S01]  /*6f60*/  WARPGROUP.ARRIVE ;  /* 0x00000000000079c5 */ /* 0x000fe20000000000 */
[----:B------:R-:W-:Y:S01]  /*6f70*/  FADD.FTZ R172, R172, R171 ;  /* 0x000000abacac7221 */ /* 0x000fe20000010000 */
[----:B------:R-:W-:-:S10]  /*6f80*/  FADD.FTZ R189, R192, R189 ;  /* 0x000000bdc0bd7221 */ /* 0x000fd40000010000 */
[----:B------:R-:W-:Y:S01]  /*6f90*/  HGMMA.64x256x16.F32 R24, R152, gdesc[UR8].tnspB, R24, gsb0 ;  /* 0x43e0000898187df0 */ /* 0x000fe20008000818 */
[----:B------:R-:W-:Y:S01]  /*6fa0*/  UMOV UR10, UR6 ;  /* 0x00000006000a7c82 */ /* 0x000fe20008000000 */
[----:B------:R-:W-:Y:S01]  /*6fb0*/  UMOV UR11, 0x40000040 ;  /* 0x40000040000b7882 */ /* 0x000fe20000000000 */
[C---:B------:R-:W-:Y:S01]  /*6fc0*/  FADD.FTZ R189, R218.reuse, R189 ;  /* 0x000000bddabd7221 */ /* 0x040fe20000010000 */
[----:B------:R-:W-:Y:S02]  /*6fd0*/  WARPGROUP.DEPBAR.LE gsb0, 0x0 ;  /* 0x00008000000079c5 */ /* 0x000fe40000010000 */
[----:B------:R-:W-:Y:S02]  /*6fe0*/  F2FP.F16.F32.PACK_AB R152, R218, R192 ;  /* 0x000000c0da98723e */ /* 0x000fe400000000ff */
        /* <DEDUP_REMOVED lines=8> */
[----:B------:R-:W-:-:S04]  /*7070*/  FADD.FTZ R191, R191, R190 ;  /* 0x000000bebfbf7221 */ /* 0x000fc80000010000 */
[----:B------:R-:W-:-:S07]  /*7080*/  FADD.FTZ R214, R194, R191 ;  /* 0x000000bfc2d67221 */ /* 0x000fce0000010000 */
[----:B------:R-:W-:Y:S03]  /*7090*/  HGMMA.64x256x16.F32 R24, R152, gdesc[UR8].tnspB, R24, gsb0 ;  /* 0x43e0000898187df0 */ /* 0x000fe60008000818 */
[----:B------:R-:W-:Y:S02]  /*70a0*/  WARPGROUP.DEPBAR.LE gsb0, 0x0 ;  /* 0x00008000000079c5 */ /* 0x000fe40000010000 */
[----:B------:R0:W-:Y:S01]  /*70b0*/  @!P1 SYNCS.ARRIVE.TRANS64.RED.A1T0 RZ, [R170+URZ], RZ ;  /* 0x000000ffaaff99a7 */ /* 0x0001e2000810043f */
[----:B------:R-:W-:Y:S05]  /*70c0*/  @P2 BRA `(.L_x_10112) ;  /* 0xffffffd400c02947 */ /* 0x000fea000383ffff */
.L_x_10103:
[----:B------:R-:W2:Y:S01]  /*70d0*/  LDL.LU R152, [R1+0x14] ;  /* 0x0000140001987983 */ /* 0x000ea20000300800 */
[----:B------:R-:W-:Y:S01]  /*70e0*/  UIADD3 UR36, UR36, 0x1, URZ ;  /* 0x0000000124247890 */ /* 0x000fe2000fffe03f */
[----:B------:R1:W-:Y:S06]  /*70f0*/  BAR.ARV R167, 0x100 ;  /* 0x000400a70000751d */ /* 0x0003ec0000002000 */
[----:B------:R-:W-:Y:S02]  /*7100*/  UISETP.NE.AND UP0, UPT, UR36, 0x2, UPT ;  /* 0x000000022400788c */ /* 0x000fe4000bf05270 */
[----:B------:R-:W-:Y:S06]  /*7110*/  BAR.ARV 0x8, 0x180 ;  /* 0x0206000000007b1d */ /* 0x000fec0000002000 */
[----:B------:R-:W-:Y:S01]  /*7120*/  USEL UR4, URZ, 0x1, UP0 ;  /* 0x000000013f047887 */ /* 0x000fe20008000000 */
[----:B------:R-:W-:Y:S01]  /*7130*/  PLOP3.LUT P0, PT, PT, PT, PT, 0x8, 0x0 ;  /* 0x000000000000781c */ /* 0x000fe20003f0e170 */
[----:B------:R-:W3:Y:S01]  /*7140*/  SHFL.BFLY PT, R0, R217, 0x2, 0x1f ;  /* 0x0c401f00d9007f89 */ /* 0x000ee200000e0000 */
[----:B------:R-:W-:-:S02]  /*7150*/  USEL UR36, UR36, URZ, UP0 ;  /* 0x0000003f24247287 */ /* 0x000fc40008000000 */
[----:B------:R-:W-:Y:S01]  /*7160*/  ULOP3.LUT UR37, UR37, UR4, URZ, 0x3c, !UPT ;  /* 0x0000000425257292 */ /* 0x000fe2000f8e3c3f */
[----:B------:R-:W4:Y:S01]  /*7170*/  SHFL.BFLY PT, R5, R214, 0x2, 0x1f ;  /* 0x0c401f00d6057f89 */ /* 0x000f2200000e0000 */
[----:B---3--:R-:W-:Y:S01]  /*7180*/  FADD.FTZ R3, R0, R217 ;  /* 0x000000d900037221 */ /* 0x008fe20000010000 */
[----:B----4-:R-:W-:-:S04]  /*7190*/  FADD.FTZ R5, R5, R214 ;  /* 0x000000d605057221 */ /* 0x010fc80000010000 */
[----:B------:R-:W3:Y:S04]  /*71a0*/  SHFL.BFLY PT, R0, R3, 0x1, 0x1f ;  /* 0x0c201f0003007f89 */ /* 0x000ee800000e0000 */
[----:B------:R-:W4:Y:S01]  /*71b0*/  SHFL.BFLY PT, R2, R5, 0x1, 0x1f ;  /* 0x0c201f0005027f89 */ /* 0x000f2200000e0000 */
[----:B---3--:R-:W-:Y:S01]  /*71c0*/  FADD.FTZ R6, R3, R0 ;  /* 0x0000000003067221 */ /* 0x008fe20000010000 */
[----:B------:R-:W-:Y:S02]  /*71d0*/  IMAD.MOV.U32 R0, RZ, RZ, RZ ;  /* 0x000000ffff007224 */ /* 0x000fe400078e00ff */
[----:B------:R-:W-:Y:S02]  /*71e0*/  IMAD.MOV.U32 R3, RZ, RZ, -0x800000 ;  /* 0xff800000ff037424 */ /* 0x000fe400078e00ff */
[----:B----4-:R-:W-:Y:S01]  /*71f0*/  FADD.FTZ R7, R5, R2 ;  /* 0x0000000205077221 */ /* 0x010fe20000010000 */
[----:B------:R-:W-:Y:S01]  /*7200*/  FSETP.NE.FTZ.AND P1, PT, R6, RZ, PT ;  /* 0x000000ff0600720b */ /* 0x000fe20003f35000 */
[----:B------:R-:W-:-:S03]  /*7210*/  IMAD.MOV.U32 R2, RZ, RZ, RZ ;  /* 0x000000ffff027224 */ /* 0x000fc600078e00ff */
[----:B------:R-:W-:-:S09]  /*7220*/  FSETP.NE.FTZ.AND P2, PT, R7, RZ, PT ;  /* 0x000000ff0700720b */ /* 0x000fd20003f55000 */
[----:B------:R-:W3:Y:S08]  /*7230*/  @P1 MUFU.LG2 R4, R6 ;  /* 0x0000000600041308 */ /* 0x000ef00000000c00 */
[----:B------:R-:W4:Y:S08]  /*7240*/  @P2 MUFU.LG2 R5, R7 ;  /* 0x0000000700052308 */ /* 0x000f300000000c00 */
[----:B------:R5:W0:Y:S01]  /*7250*/  @P1 MUFU.RCP R2, R6 ;  /* 0x0000000600021308 */ /* 0x000a220000001000 */
[----:B---3--:R-:W-:-:S07]  /*7260*/  @P1 FMUL.FTZ R4, R4, 0.69314718246459960938 ;  /* 0x3f31721804041820 */ /* 0x008fce0000410000 */
[----:B------:R-:W3:Y:S01]  /*7270*/  @P2 MUFU.RCP R0, R7 ;  /* 0x0000000700002308 */ /* 0x000ee20000001000 */
[C---:B-----5:R-:W-:Y:S01]  /*7280*/  @P1 FMUL.FTZ R6, R21.reuse, 0.69314718246459960938 ;  /* 0x3f31721815061820 */ /* 0x060fe20000410000 */
[----:B------:R-:W-:Y:S01]  /*7290*/  @P2 FMUL.FTZ R21, R21, 0.69314718246459960938 ;  /* 0x3f31721815152820 */ /* 0x000fe20000410000 */
[----:B----4-:R-:W-:-:S04]  /*72a0*/  @P2 FMUL.FTZ R5, R5, 0.69314718246459960938 ;  /* 0x3f31721805052820 */ /* 0x010fc80000410000 */
[----:B------:R-:W-:Y:S01]  /*72b0*/  @P2 FFMA.FTZ R3, R21, R164, R5 ;  /* 0x000000a415032223 */ /* 0x000fe20000010005 */
        /* <DEDUP_REMOVED lines=64> */
[----:B------:R-:W-:-:S02]  /*76c0*/  IMAD.MOV.U32 R2, RZ, RZ, -0x800000 ;  /* 0xff800000ff027424 */ /* 0x000fc400078e00ff */
        /* <DEDUP_REMOVED lines=65> */
[----:B--2---:R-:W-:-:S05]  /*7ae0*/  VIADD R152, R152, 0x1 ;  /* 0x0000000198987836 */ /* 0x004fca0000000000 */
[----:B------:R1:W-:Y:S02]  /*7af0*/  STL [R1+0x14], R152 ;  /* 0x0000149801007387 */ /* 0x0003e40000100800 */
.L_x_10091:
[----:B------:R-:W2:Y:S01]  /*7b00*/  S2R R5, SR_CgaCtaId ;  /* 0x0000000000057919 */ /* 0x000ea20000008800 */
[----:B------:R-:W-:Y:S01]  /*7b10*/  MOV R0, 0x400 ;  /* 0x0000040000007802 */ /* 0x000fe20000000f00 */
[----:B------:R-:W-:Y:S01]  /*7b20*/  BSSY B0, `(.L_x_10113) ;  /* 0x0000466000007945 */ /* 0x000fe20003800000 */
[----:B------:R-:W-:Y:S02]  /*7b30*/  BAR.SYNC.DEFER_BLOCKING 0x5, 0x180 ;  /* 0x0146000000007b1d */ /* 0x000fe40000010000 */
[----:B--2---:R-:W-:-:S05]  /*7b40*/  LEA R0, R5, R0, 0x18 ;  /* 0x0000000005007211 */ /* 0x004fca00078ec0ff */
[----:B------:R2:W3:Y:S01]  /*7b50*/  LDS.128 R4, [R0+0x324d0] ;  /* 0x0324d00000047984 */ /* 0x0004e20000000c00 */
[----:B------:R-:W-:Y:S06]  /*7b60*/  BAR.ARV 0x4, 0x180 ;  /* 0x0106000000007b1d */ /* 0x000fec0000002000 */
[----:B------:R-:W-:Y:S05]  /*7b70*/  @P0 BRA `(.L_x_10114) ;  /* 0x0000003400e80947 */ /* 0x000fea0003800000 */
[----:B------:R-:W4:Y:S01]  /*7b80*/  LDL R8, [R1+0x80] ;  /* 0x0000800001087983 */ /* 0x000f220000100800 */
[----:B------:R-:W0:Y:S01]  /*7b90*/  S2R R9, SR_SWINHI ;  /* 0x0000000000097919 */ /* 0x000e220000002f00 */
[----:B------:R-:W-:Y:S01]  /*7ba0*/  F2FP.F16.F32.PACK_AB R10, R29, R28 ;  /* 0x0000001c1d0a723e */ /* 0x000fe200000000ff */
[----:B------:R-:W-:Y:S01]  /*7bb0*/  ULDC.64 UR4, c[0x0][0xd08] ;  /* 0x0003420000047ab9 */ /* 0x000fe20000000a00 */
[----:B------:R-:W-:Y:S01]  /*7bc0*/  F2FP.F16.F32.PACK_AB R11, R31, R30 ;  /* 0x0000001e1f0b723e */ /* 0x000fe200000000ff */
[----:B------:R-:W2:Y:S04]  /*7bd0*/  LDL R161, [R1+0x7c] ;  /* 0x00007c0001a17983 */ /* 0x000ea80000100800 */
[----:B------:R-:W2:Y:S01]  /*7be0*/  LDL R160, [R1+0x10] ;  /* 0x0000100001a07983 */ /* 0x000ea20000100800 */
[----:B------:R-:W-:-:S02]  /*7bf0*/  MOV R156, R0 ;  /* 0x00000000009c7202 */ /* 0x000fc40000000f00 */
[----:B0-----:R-:W-:Y:S02]  /*7c00*/  MOV R157, R9 ;  /* 0x00000009009d7202 */ /* 0x001fe40000000f00 */
[----:B------:R-:W-:Y:S02]  /*7c10*/  F2FP.F16.F32.PACK_AB R14, R37, R36 ;  /* 0x00000024250e723e */ /* 0x000fe400000000ff */
[----:B------:R-:W-:Y:S01]  /*7c20*/  F2FP.F16.F32.PACK_AB R15, R39, R38 ;  /* 0x00000026270f723e */ /* 0x000fe200000000ff */
[----:B------:R-:W-:Y:S01]  /*7c30*/  BAR.SYNC.DEFER_BLOCKING 0x1, 0x100 ;  /* 0x0044000000007b1d */ /* 0x000fe20000010000 */
[----:B----4-:R-:W-:-:S03]  /*7c40*/  IMAD.WIDE R20, R8, 0x2, R156 ;  /* 0x0000000208147825 */ /* 0x010fc600078e029c */
[C---:B------:R-:W-:Y:S02]  /*7c50*/  LOP3.LUT R9, R20.reuse, 0x380, RZ, 0xc0, !PT ;  /* 0x0000038014097812 */ /* 0x040fe400078ec0ff */
[C---:B------:R-:W-:Y:S02]  /*7c60*/  IADD3 R13, P0, R20.reuse, 0x20, RZ ;  /* 0x00000020140d7810 */ /* 0x040fe40007f1e0ff */
[----:B------:R-:W-:Y:S02]  /*7c70*/  IADD3 R19, P1, R20, 0x40, RZ ;  /* 0x0000004014137810 */ /* 0x000fe40007f3e0ff */
[----:B------:R-:W-:Y:S02]  /*7c80*/  SHF.R.U64 R9, R9, 0x3, RZ ;  /* 0x0000000309097819 */ /* 0x000fe400000012ff */
[----:B------:R-:W-:Y:S02]  /*7c90*/  LOP3.LUT R12, R13, 0x380, RZ, 0xc0, !PT ;  /* 0x000003800d0c7812 */ /* 0x000fe400078ec0ff */
[----:B------:R-:W-:-:S02]  /*7ca0*/  LOP3.LUT R18, R19, 0x380, RZ, 0xc0, !PT ;  /* 0x0000038013127812 */ /* 0x000fc400078ec0ff */
[----:B------:R-:W-:Y:S01]  /*7cb0*/  LOP3.LUT R8, R9, R20, RZ, 0x3c, !PT ;  /* 0x0000001409087212 */ /* 0x000fe200078e3cff */
[--C-:B------:R-:W-:Y:S01]  /*7cc0*/  IMAD.MOV.U32 R9, RZ, RZ, R21.reuse ;  /* 0x000000ffff097224 */ /* 0x100fe200078e0015 */
[----:B------:R-:W-:Y:S02]  /*7cd0*/  SHF.R.U64 R12, R12, 0x3, RZ ;  /* 0x000000030c0c7819 */ /* 0x000fe400000012ff */
[----:B------:R-:W-:Y:S02]  /*7ce0*/  SHF.R.U64 R18, R18, 0x3, RZ ;  /* 0x0000000312127819 */ /* 0x000fe400000012ff */
[----:B------:R-:W-:Y:S01]  /*7cf0*/  LOP3.LUT R12, R12, R13, RZ, 0x3c, !PT ;  /* 0x0000000d0c0c7212 */ /* 0x000fe200078e3cff */
[----:B------:R-:W-:Y:S01]  /*7d00*/  IMAD.X R13, RZ, RZ, R21, P0 ;  /* 0x000000ffff0d7224 */ /* 0x000fe200000e0615 */
[----:B---3--:R-:W-:Y:S02]  /*7d10*/  MOV R4, R8 ;  /* 0x0000000800047202 */ /* 0x008fe40000000f00 */
[----:B------:R-:W-:-:S02]  /*7d20*/  F2FP.F16.F32.PACK_AB R8, R25, R24 ;  /* 0x000000181908723e */ /* 0x000fc400000000ff */
[----:B------:R-:W-:Y:S02]  /*7d30*/  F2FP.F16.F32.PACK_AB R9, R27, R26 ;  /* 0x0000001a1b09723e */ /* 0x000fe400000000ff */
[----:B------:R-:W-:Y:S01]  /*7d40*/  LOP3.LUT R18, R18, R19, RZ, 0x3c, !PT ;  /* 0x0000001312127212 */ /* 0x000fe200078e3cff */
[----:B------:R-:W-:Y:S01]  /*7d50*/  IMAD.X R19, RZ, RZ, R21, P1 ;  /* 0x000000ffff137224 */ /* 0x000fe200008e0615 */
[C---:B------:R-:W-:Y:S02]  /*7d60*/  IADD3 R17, P0, R20.reuse, 0x60, RZ ;  /* 0x0000006014117810 */ /* 0x040fe40007f1e0ff */
[----:B------:R-:W-:Y:S01]  /*7d70*/  IADD3 R153, P1, R20, 0x4000, RZ ;  /* 0x0000400014997810 */ /* 0x000fe20007f3e0ff */
[----:B------:R0:W-:Y:S01]  /*7d80*/  STSM.16.M88.4 [R4], R8 ;  /* 0x0000000804007844 */ /* 0x0001e20000000200 */
[----:B------:R-:W-:-:S04]  /*7d90*/  LOP3.LUT R16, R17, 0x380, RZ, 0xc0, !PT ;  /* 0x0000038011107812 */ /* 0x000fc800078ec0ff */
[----:B------:R-:W-:Y:S02]  /*7da0*/  SHF.R.U64 R16, R16, 0x3, RZ ;  /* 0x0000000310107819 */ /* 0x000fe400000012ff */
[----:B------:R-:W-:Y:S02]  /*7db0*/  MOV R22, R12 ;  /* 0x0000000c00167202 */ /* 0x000fe40000000f00 */
[----:B------:R-:W-:Y:S02]  /*7dc0*/  LOP3.LUT R16, R16, R17, RZ, 0x3c, !PT ;  /* 0x0000001110107212 */ /* 0x000fe400078e3cff */
[----:B0-----:R-:W-:Y:S02]  /*7dd0*/  MOV R4, R18 ;  /* 0x0000001200047202 */ /* 0x001fe40000000f00 */
[----:B------:R-:W-:Y:S01]  /*7de0*/  LOP3.LUT R18, R153, 0x380, RZ, 0xc0, !PT ;  /* 0x0000038099127812 */ /* 0x000fe200078ec0ff */
[----:B------:R-:W-:-:S03]  /*7df0*/  IMAD.X R17, RZ, RZ, R21, P0 ;  /* 0x000000ffff117224 */ /* 0x000fc600000e0615 */
[----:B------:R-:W-:Y:S02]  /*7e00*/  SHF.R.U64 R18, R18, 0x3, RZ ;  /* 0x0000000312127819 */ /* 0x000fe400000012ff */
[----:B------:R-:W-:Y:S02]  /*7e10*/  F2FP.F16.F32.PACK_AB R12, R33, R32 ;  /* 0x00000020210c723e */ /* 0x000fe400000000ff */
[----:B------:R-:W-:Y:S02]  /*7e20*/  F2FP.F16.F32.PACK_AB R13, R35, R34 ;  /* 0x00000022230d723e */ /* 0x000fe400000000ff */
[----:B------:R-:W-:Y:S02]  /*7e30*/  LOP3.LUT R18, R18, R153, RZ, 0x3c, !PT ;  /* 0x0000009912127212 */ /* 0x000fe400078e3cff */
[----:B------:R-:W-:Y:S01]  /*7e40*/  IADD3 R153, P0, R20, 0x4020, RZ ;  /* 0x0000402014997810 */ /* 0x000fe20007f1e0ff */
[----:B------:R0:W-:Y:S01]  /*7e50*/  STSM.16.M88.4 [R22], R12 ;  /* 0x0000000c16007844 */ /* 0x0001e20000000200 */
[----:B------:R-:W-:Y:S01]  /*7e60*/  F2FP.F16.F32.PACK_AB R8, R41, R40 ;  /* 0x000000282908723e */ /* 0x000fe200000000ff */
[----:B------:R-:W-:Y:S01]  /*7e70*/  IMAD.X R19, RZ, RZ, R21, P1 ;  /* 0x000000ffff137224 */ /* 0x000fe200008e0615 */
[----:B------:R-:W-:-:S02]  /*7e80*/  F2FP.F16.F32.PACK_AB R9, R43, R42 ;  /* 0x0000002a2b09723e */ /* 0x000fc400000000ff */
[----:B------:R-:W-:Y:S02]  /*7e90*/  F2FP.F16.F32.PACK_AB R10, R45, R44 ;  /* 0x0000002c2d0a723e */ /* 0x000fe400000000ff */
[----:B------:R-:W-:Y:S02]  /*7ea0*/  F2FP.F16.F32.PACK_AB R11, R47, R46 ;  /* 0x0000002e2f0b723e */ /* 0x000fe400000000ff */
[----:B-1----:R-:W-:Y:S02]  /*7eb0*/  MOV R152, R16 ;  /* 0x0000001000987202 */ /* 0x002fe40000000f00 */
[----:B------:R-:W-:Y:S01]  /*7ec0*/  LOP3.LUT R16, R153, 0x380, RZ, 0xc0, !PT ;  /* 0x0000038099107812 */ /* 0x000fe200078ec0ff */
[----:B------:R1:W-:Y:S01]  /*7ed0*/  STSM.16.M88.4 [R4], R8 ;  /* 0x0000000804007844 */ /* 0x0003e20000000200 */
[----:B0-----:R-:W-:Y:S02]  /*7ee0*/  F2FP.F16.F32.PACK_AB R12, R49, R48 ;  /* 0x00000030310c723e */ /* 0x001fe400000000ff */
[----:B------:R-:W-:-:S02]  /*7ef0*/  F2FP.F16.F32.PACK_AB R13, R51, R50 ;  /* 0x00000032330d723e */ /* 0x000fc400000000ff */
[----:B------:R-:W-:Y:S02]  /*7f00*/  F2FP.F16.F32.PACK_AB R14, R53, R52 ;  /* 0x00000034350e723e */ /* 0x000fe400000000ff */
[----:B------:R-:W-:Y:S02]  /*7f10*/  F2FP.F16.F32.PACK_AB R15, R55, R54 ;  /* 0x00000036370f723e */ /* 0x000fe400000000ff */
[----:B------:R-:W-:Y:S02]  /*7f20*/  SHF.R.U64 R16, R16, 0x3, RZ ;  /* 0x0000000310107819 */ /* 0x000fe400000012ff */
[----:B------:R-:W-:Y:S01]  /*7f30*/  MOV R22, R18 ;  /* 0x0000001200167202 */ /* 0x000fe20000000f00 */
[----:B------:R0:W-:Y:S01]  /*7f40*/  STSM.16.M88.4 [R152], R12 ;  /* 0x0000000c98007844 */ /* 0x0001e20000000200 */
[----:B-1----:R-:W-:Y:S02]  /*7f50*/  F2FP.F16.F32.PACK_AB R8, R57, R56 ;  /* 0x000000383908723e */ /* 0x002fe400000000ff */
[----:B------:R-:W-:-:S02]  /*7f60*/  F2FP.F16.F32.PACK_AB R9, R59, R58 ;  /* 0x0000003a3b09723e */ /* 0x000fc400000000ff */
[----:B------:R-:W-:Y:S02]  /*7f70*/  F2FP.F16.F32.PACK_AB R10, R61, R60 ;  /* 0x0000003c3d0a723e */ /* 0x000fe400000000ff */
[----:B------:R-:W-:Y:S01]  /*7f80*/  F2FP.F16.F32.PACK_AB R11, R63, R62 ;  /* 0x0000003e3f0b723e */ /* 0x000fe200000000ff */
[----:B------:R-:W-:Y:S01]  /*7f90*/  IMAD.X R17, RZ, RZ, R21, P0 ;  /* 0x000000ffff117224 */ /* 0x000fe200000e0615 */
[----:B------:R-:W-:Y:S02]  /*7fa0*/  LOP3.LUT R16, R16, R153, RZ, 0x3c, !PT ;  /* 0x0000009910107212 */ /* 0x000fe400078e3cff */
[C---:B------:R-:W-:Y:S01]  /*7fb0*/  IADD3 R153, P0, R20.reuse, 0xc040, RZ ;  /* 0x0000c04014997810 */ /* 0x040fe20007f1e0ff */
[----:B------:R1:W-:Y:S01]  /*7fc0*/  STSM.16.M88.4 [R22], R8 ;  /* 0x0000000816007844 */ /* 0x0003e20000000200 */
[----:B0-----:R-:W-:Y:S02]  /*7fd0*/  IADD3 R13, P5, R20, 0x4040, RZ ;  /* 0x00004040140d7810 */ /* 0x001fe40007fbe0ff */
[----:B------:R-:W-:-:S02]  /*7fe0*/  LOP3.LUT R152, R153, 0x380, RZ, 0xc0, !PT ;  /* 0x0000038099987812 */ /* 0x000fc400078ec0ff */
[----:B------:R-:W-:Y:S02]  /*7ff0*/  MOV R4, R16 ;  /* 0x0000001000047202 */ /* 0x000fe40000000f00 */
[C---:B------:R-:W-:Y:S02]  /*8000*/  IADD3 R15, P2, R20.reuse, 0x8000, RZ ;  /* 0x00008000140f7810 */ /* 0x040fe40007f5e0ff */
[----:B------:R-:W-:Y:S02]  /*8010*/  F2FP.F16.F32.PACK_AB R16, R65, R64 ;  /* 0x000000404110723e */ /* 0x000fe400000000ff */
[----:B-1----:R-:W-:Y:S02]  /*8020*/  LOP3.LUT R8, R13, 0x380, RZ, 0xc0, !PT ;  /* 0x000003800d087812 */ /* 0x002fe400078ec0ff */
[----:B------:R-:W-:Y:S02]  /*8030*/  IADD3 R11, P4, R20, 0x4060, RZ ;  /* 0x00004060140b7810 */ /* 0x000fe40007f9e0ff */
[----:B------:R-:W-:-:S02]  /*8040*/  F2FP.F16.F32.PACK_AB R17, R67, R66 ;  /* 0x000000424311723e */ /* 0x000fc400000000ff */
[----:B------:R-:W-:Y:S02]  /*8050*/  F2FP.F16.F32.PACK_AB R18, R69, R68 ;  /* 0x000000444512723e */ /* 0x000fe400000000ff */
[----:B------:R-:W-:Y:S02]  /*8060*/  F2FP.F16.F32.PACK_AB R19, R71, R70 ;  /* 0x000000464713723e */ /* 0x000fe400000000ff */
[----:B------:R-:W-:Y:S02]  /*8070*/  SHF.R.U64 R8, R8, 0x3, RZ ;  /* 0x0000000308087819 */ /* 0x000fe400000012ff */
[----:B------:R-:W-:Y:S01]  /*8080*/  LOP3.LUT R12, R11, 0x380, RZ, 0xc0, !PT ;  /* 0x000003800b0c7812 */ /* 0x000fe200078ec0ff */
[----:B------:R-:W-:Y:S01]  /*8090*/  IMAD.X R9, RZ, RZ, R21, P5 ;  /* 0x000000ffff097224 */ /* 0x000fe200028e0615 */
[----:B------:R-:W-:Y:S02]  /*80a0*/  SHF.R.U64 R152, R152, 0x3, RZ ;  /* 0x0000000398987819 */ /* 0x000fe400000012ff */
[----:B------:R-:W-:Y:S01]  /*80b0*/  LOP3.LUT R10, R15, 0x380, RZ, 0xc0, !PT ;  /* 0x000003800f0a7812 */ /* 0x000fe200078ec0ff */
[----:B------:R0:W-:Y:S01]  /*80c0*/  STSM.16.M88.4 [R4], R16 ;  /* 0x0000001004007844 */ /* 0x0001e20000000200 */
[----:B------:R-:W-:-:S02]  /*80d0*/  LOP3.LUT R8, R8, R13, RZ, 0x3c, !PT ;  /* 0x0000000d08087212 */ /* 0x000fc400078e3cff */
[----:B------:R-:W-:Y:S02]  /*80e0*/  SHF.R.U64 R12, R12, 0x3, RZ ;  /* 0x000000030c0c7819 */ /* 0x000fe400000012ff */
[----:B------:R-:W-:Y:S01]  /*80f0*/  LOP3.LUT R152, R152, R153, RZ, 0x3c, !PT ;  /* 0x0000009998987212 */ /* 0x000fe200078e3cff */
[--C-:B------:R-:W-:Y:S01]  /*8100*/  IMAD.X R13, RZ, RZ, R21.reuse, P4 ;  /* 0x000000ffff0d7224 */ /* 0x100fe200020e0615 */
[----:B------:R-:W-:Y:S02]  /*8110*/  IADD3 R155, P1, R20, 0x8060, RZ ;  /* 0x00008060149b7810 */ /* 0x000fe40007f3e0ff */
[----:B------:R-:W-:Y:S02]  /*8120*/  LOP3.LUT R12, R12, R11, RZ, 0x3c, !PT ;  /* 0x0000000b0c0c7212 */ /* 0x000fe400078e3cff */
[----:B------:R-:W-:Y:S01]  /*8130*/  F2FP.F16.F32.PACK_AB R11, R79, R78 ;  /* 0x0000004e4f0b723e */ /* 0x000fe200000000ff */
[----:B0-----:R-:W-:Y:S01]  /*8140*/  IMAD.X R17, RZ, RZ, R21, P2 ;  /* 0x000000ffff117224 */ /* 0x001fe200010e0615 */
[----:B------:R-:W-:-:S02]  /*8150*/  SHF.R.U64 R16, R10, 0x3, RZ ;  /* 0x000000030a107819 */ /* 0x000fc400000012ff */
[----:B------:R-:W-:Y:S02]  /*8160*/  IADD3 R153, P2, R20, 0x8040, RZ ;  /* 0x0000804014997810 */ /* 0x000fe40007f5e0ff */
[----:B------:R-:W-:Y:S02]  /*8170*/  MOV R18, R8 ;  /* 0x0000000800127202 */ /* 0x000fe40000000f00 */
[----:B------:R-:W-:Y:S02]  /*8180*/  F2FP.F16.F32.PACK_AB R8, R73, R72 ;  /* 0x000000484908723e */ /* 0x000fe400000000ff */
[----:B------:R-:W-:Y:S02]  /*8190*/  F2FP.F16.F32.PACK_AB R9, R75, R74 ;  /* 0x0000004a4b09723e */ /* 0x000fe400000000ff */
[----:B------:R-:W-:Y:S02]  /*81a0*/  F2FP.F16.F32.PACK_AB R10, R77, R76 ;  /* 0x0000004c4d0a723e */ /* 0x000fe400000000ff */
[----:B------:R-:W-:-:S02]  /*81b0*/  LOP3.LUT R16, R16, R15, RZ, 0x3c, !PT ;  /* 0x0000000f10107212 */ /* 0x000fc400078e3cff */
[----:B------:R-:W-:Y:S02]  /*81c0*/  LOP3.LUT R19, R153, 0x380, RZ, 0xc0, !PT ;  /* 0x0000038099137812 */ /* 0x000fe400078ec0ff */
[----:B------:R-:W-:Y:S01]  /*81d0*/  LOP3.LUT R154, R155, 0x380, RZ, 0xc0, !PT ;  /* 0x000003809b9a7812 */ /* 0x000fe200078ec0ff */
[----:B------:R0:W-:Y:S01]  /*81e0*/  STSM.16.M88.4 [R18], R8 ;  /* 0x0000000812007844 */ /* 0x0001e20000000200 */
[----:B------:R-:W-:Y:S02]  /*81f0*/  MOV R22, R12 ;  /* 0x0000000c00167202 */ /* 0x000fe40000000f00 */
[----:B------:R-:W-:Y:S02]  /*8200*/  F2FP.F16.F32.PACK_AB R12, R81, R80 ;  /* 0x00000050510c723e */ /* 0x000fe400000000ff */
[----:B------:R-:W-:Y:S02]  /*8210*/  F2FP.F16.F32.PACK_AB R13, R83, R82 ;  /* 0x00000052530d723e */ /* 0x000fe400000000ff */
[----:B------:R-:W-:-:S02]  /*8220*/  F2FP.F16.F32.PACK_AB R14, R85, R84 ;  /* 0x00000054550e723e */ /* 0x000fc400000000ff */
[----:B------:R-:W-:Y:S02]  /*8230*/  F2FP.F16.F32.PACK_AB R15, R87, R86 ;  /* 0x00000056570f723e */ /* 0x000fe400000000ff */
[----:B------:R-:W-:Y:S02]  /*8240*/  MOV R4, R16 ;  /* 0x0000001000047202 */ /* 0x000fe40000000f00 */
[----:B------:R-:W-:Y:S02]  /*8250*/  SHF.R.U64 R154, R154, 0x3, RZ ;  /* 0x000000039a9a7819 */ /* 0x000fe400000012ff */
[----:B------:R-:W-:Y:S02]  /*8260*/  F2FP.F16.F32.PACK_AB R16, R89, R88 ;  /* 0x000000585910723e */ /* 0x000fe400000000ff */
[----:B0-----:R-:W-:Y:S02]  /*8270*/  SHF.R.U64 R8, R19, 0x3, RZ ;  /* 0x0000000313087819 */ /* 0x001fe400000012ff */
[----:B------:R-:W-:-:S02]  /*8280*/  F2FP.F16.F32.PACK_AB R17, R91, R90 ;  /* 0x0000005a5b11723e */ /* 0x000fc400000000ff */
[----:B------:R-:W-:Y:S02]  /*8290*/  F2FP.F16.F32.PACK_AB R18, R93, R92 ;  /* 0x0000005c5d12723e */ /* 0x000fe400000000ff */
[----:B------:R-:W-:Y:S02]  /*82a0*/  F2FP.F16.F32.PACK_AB R19, R95, R94 ;  /* 0x0000005e5f13723e */ /* 0x000fe400000000ff */
[----:B------:R-:W-:Y:S01]  /*82b0*/  IADD3 R159, P3, R20, 0x8020, RZ ;  /* 0x00008020149f7810 */ /* 0x000fe20007f7e0ff */
[----:B------:R0:W-:Y:S01]  /*82c0*/  STSM.16.M88.4 [R22], R12 ;  /* 0x0000000c16007844 */ /* 0x0001e20000000200 */
[----:B------:R-:W-:Y:S01]  /*82d0*/  LOP3.LUT R154, R154, R155, RZ, 0x3c, !PT ;  /* 0x0000009b9a9a7212 */ /* 0x000fe200078e3cff */
[----:B------:R-:W-:Y:S01]  /*82e0*/  IMAD.X R155, RZ, RZ, R21, P1 ;  /* 0x000000ffff9b7224 */ /* 0x000fe200008e0615 */
[----:B------:R-:W-:Y:S01]  /*82f0*/  LOP3.LUT R158, R159, 0x380, RZ, 0xc0, !PT ;  /* 0x000003809f9e7812 */ /* 0x000fe200078ec0ff */
[----:B------:R1:W-:Y:S03]  /*8300*/  STSM.16.M88.4 [R4], R16 ;  /* 0x0000001004007844 */ /* 0x0003e60000000200 */
[----:B------:R-:W-:-:S02]  /*8310*/  SHF.R.U64 R158, R158, 0x3, RZ ;  /* 0x000000039e9e7819 */ /* 0x000fc400000012ff */
[----:B0-----:R-:W-:Y:S01]  /*8320*/  LOP3.LUT R12, R8, R153, RZ, 0x3c, !PT ;  /* 0x00000099080c7212 */ /* 0x001fe200078e3cff */
[--C-:B------:R-:W-:Y:S01]  /*8330*/  IMAD.X R13, RZ, RZ, R21.reuse, P2 ;  /* 0x000000ffff0d7224 */ /* 0x100fe200010e0615 */
[C---:B------:R-:W-:Y:S02]  /*8340*/  IADD3 R153, P2, R20.reuse, 0xc000, RZ ;  /* 0x0000c00014997810 */ /* 0x040fe40007f5e0ff */
[----:B-1----:R-:W-:Y:S02]  /*8350*/  IADD3 R19, P1, R20, 0xc020, RZ ;  /* 0x0000c02014137810 */ /* 0x002fe40007f3e0ff */
[----:B------:R-:W-:Y:S02]  /*8360*/  LOP3.LUT R14, R153, 0x380, RZ, 0xc0, !PT ;  /* 0x00000380990e7812 */ /* 0x000fe400078ec0ff */
[----:B------:R-:W-:Y:S02]  /*8370*/  LOP3.LUT R18, R19, 0x380, RZ, 0xc0, !PT ;  /* 0x0000038013127812 */ /* 0x000fe400078ec0ff */
[----:B------:R-:W-:Y:S01]  /*8380*/  LOP3.LUT R158, R158, R159, RZ, 0x3c, !PT ;  /* 0x0000009f9e9e7212 */ /* 0x000fe200078e3cff */
[----:B------:R-:W-:Y:S01]  /*8390*/  IMAD.X R159, RZ, RZ, R21, P3 ;  /* 0x000000ffff9f7224 */ /* 0x000fe200018e0615 */
[----:B------:R-:W-:-:S02]  /*83a0*/  SHF.R.U64 R18, R18, 0x3, RZ ;  /* 0x0000000312127819 */ /* 0x000fc400000012ff */
[----:B------:R-:W-:Y:S02]  /*83b0*/  SHF.R.U64 R16, R14, 0x3, RZ ;  /* 0x000000030e107819 */ /* 0x000fe400000012ff */
[----:B------:R-:W-:Y:S01]  /*83c0*/  LOP3.LUT R18, R18, R19, RZ, 0x3c, !PT ;  /* 0x0000001312127212 */ /* 0x000fe200078e3cff */
[--C-:B------:R-:W-:Y:S01]  /*83d0*/  IMAD.X R19, RZ, RZ, R21.reuse, P1 ;  /* 0x000000ffff137224 */ /* 0x100fe200008e0615 */
[----:B------:R-:W-:Y:S01]  /*83e0*/  MOV R158, R158 ;  /* 0x0000009e009e7202 */ /* 0x000fe20000000f00 */
[----:B------:R-:W-:Y:S01]  /*83f0*/  IMAD.X R17, RZ, RZ, R21, P2 ;  /* 0x000000ffff117224 */ /* 0x000fe200010e0615 */
[----:B------:R-:W-:Y:S02]  /*8400*/  F2FP.F16.F32.PACK_AB R8, R97, R96 ;  /* 0x000000606108723e */ /* 0x000fe400000000ff */
[----:B------:R-:W-:Y:S02]  /*8410*/  F2FP.F16.F32.PACK_AB R9, R99, R98 ;  /* 0x000000626309723e */ /* 0x000fe400000000ff */
[----:B------:R-:W-:-:S02]  /*8420*/  F2FP.F16.F32.PACK_AB R10, R101, R100 ;  /* 0x00000064650a723e */ /* 0x000fc400000000ff */
[----:B------:R-:W-:Y:S02]  /*8430*/  F2FP.F16.F32.PACK_AB R11, R103, R102 ;  /* 0x00000066670b723e */ /* 0x000fe400000000ff */
[----:B------:R-:W-:Y:S02]  /*8440*/  LOP3.LUT R16, R16, R153, RZ, 0x3c, !PT ;  /* 0x0000009910107212 */ /* 0x000fe400078e3cff */
[----:B------:R-:W-:Y:S01]  /*8450*/  IADD3 R20, P1, R20, 0xc060, RZ ;  /* 0x0000c06014147810 */ /* 0x000fe20007f3e0ff */
[----:B------:R0:W-:Y:S01]  /*8460*/  STSM.16.M88.4 [R158], R8 ;  /* 0x000000089e007844 */ /* 0x0001e20000000200 */
[----:B------:R-:W-:Y:S02]  /*8470*/  MOV R22, R12 ;  /* 0x0000000c00167202 */ /* 0x000fe40000000f00 */
[----:B------:R-:W-:Y:S02]  /*8480*/  F2FP.F16.F32.PACK_AB R12, R105, R104 ;  /* 0x00000068690c723e */ /* 0x000fe400000000ff */
[----:B------:R-:W-:-:S02]  /*8490*/  F2FP.F16.F32.PACK_AB R13, R107, R106 ;  /* 0x0000006a6b0d723e */ /* 0x000fc400000000ff */
[----:B------:R-:W-:Y:S02]  /*84a0*/  F2FP.F16.F32.PACK_AB R14, R109, R108 ;  /* 0x0000006c6d0e723e */ /* 0x000fe400000000ff */
[----:B------:R-:W-:Y:S02]  /*84b0*/  F2FP.F16.F32.PACK_AB R15, R111, R110 ;  /* 0x0000006e6f0f723e */ /* 0x000fe400000000ff */
[----:B------:R-:W-:Y:S02]  /*84c0*/  MOV R18, R18 ;  /* 0x0000001200127202 */ /* 0x000fe40000000f00 */
[----:B------:R-:W-:Y:S02]  /*84d0*/  MOV R154, R154 ;  /* 0x0000009a009a7202 */ /* 0x000fe40000000f00 */
[----:B------:R-:W-:Y:S02]  /*84e0*/  MOV R4, R16 ;  /* 0x0000001000047202 */ /* 0x000fe40000000f00 */
[----:B0-----:R-:W-:Y:S01]  /*84f0*/  F2FP.F16.F32.PACK_AB R8, R113, R112 ;  /* 0x000000707108723e */ /* 0x001fe200000000ff */
[----:B------:R-:W0:Y:S01]  /*8500*/  LDC.64 R16, c[0x0][0xd00] ;  /* 0x00034000ff107b82 */ /* 0x000e220000000a00 */
[----:B------:R-:W-:-:S02]  /*8510*/  F2FP.F16.F32.PACK_AB R9, R115, R114 ;  /* 0x000000727309723e */ /* 0x000fc400000000ff */
[----:B------:R-:W-:Y:S02]  /*8520*/  F2FP.F16.F32.PACK_AB R10, R117, R116 ;  /* 0x00000074750a723e */ /* 0x000fe400000000ff */
[----:B------:R-:W-:Y:S02]  /*8530*/  F2FP.F16.F32.PACK_AB R11, R119, R118 ;  /* 0x00000076770b723e */ /* 0x000fe400000000ff */
[----:B------:R-:W-:Y:S01]  /*8540*/  LOP3.LUT R19, R20, 0x380, RZ, 0xc0, !PT ;  /* 0x0000038014137812 */ /* 0x000fe200078ec0ff */
[----:B------:R1:W-:Y:S01]  /*8550*/  STSM.16.M88.4 [R22], R12 ;  /* 0x0000000c16007844 */ /* 0x0003e20000000200 */
[--C-:B------:R-:W-:Y:S02]  /*8560*/  IMAD.X R153, RZ, RZ, R21.reuse, P0 ;  /* 0x000000ffff997224 */ /* 0x100fe400000e0615 */
[----:B------:R-:W-:Y:S01]  /*8570*/  SHF.R.U64 R19, R19, 0x3, RZ ;  /* 0x0000000313137819 */ /* 0x000fe200000012ff */
[----:B------:R3:W-:Y:S01]  /*8580*/  STSM.16.M88.4 [R154], R8 ;  /* 0x000000089a007844 */ /* 0x0007e20000000200 */
[----:B------:R-:W-:-:S02]  /*8590*/  IMAD.X R21, RZ, RZ, R21, P1 ;  /* 0x000000ffff157224 */ /* 0x000fc400008e0615 */
[----:B------:R-:W-:Y:S02]  /*85a0*/  LOP3.LUT R20, R19, R20, RZ, 0x3c, !PT ;  /* 0x0000001413147212 */ /* 0x000fe400078e3cff */
[----:B------:R-:W-:Y:S02]  /*85b0*/  MOV R152, R152 ;  /* 0x0000009800987202 */ /* 0x000fe40000000f00 */
[----:B-1----:R-:W-:Y:S02]  /*85c0*/  F2FP.F16.F32.PACK_AB R12, R121, R120 ;  /* 0x00000078790c723e */ /* 0x002fe400000000ff */
[----:B------:R-:W-:Y:S02]  /*85d0*/  F2FP.F16.F32.PACK_AB R13, R123, R122 ;  /* 0x0000007a7b0d723e */ /* 0x000fe400000000ff */
[----:B------:R-:W-:Y:S02]  /*85e0*/  F2FP.F16.F32.PACK_AB R14, R125, R124 ;  /* 0x0000007c7d0e723e */ /* 0x000fe400000000ff */
[----:B------:R-:W-:-:S02]  /*85f0*/  F2FP.F16.F32.PACK_AB R15, R127, R126 ;  /* 0x0000007e7f0f723e */ /* 0x000fc400000000ff */
[----:B---3--:R-:W-:Y:S02]  /*8600*/  F2FP.F16.F32.PACK_AB R8, R129, R128 ;  /* 0x000000808108723e */ /* 0x008fe400000000ff */
[----:B------:R-:W-:Y:S02]  /*8610*/  F2FP.F16.F32.PACK_AB R9, R131, R130 ;  /* 0x000000828309723e */ /* 0x000fe400000000ff */
[----:B------:R-:W-:Y:S02]  /*8620*/  F2FP.F16.F32.PACK_AB R10, R133, R132 ;  /* 0x00000084850a723e */ /* 0x000fe400000000ff */
[----:B------:R-:W-:Y:S01]  /*8630*/  F2FP.F16.F32.PACK_AB R11, R135, R134 ;  /* 0x00000086870b723e */ /* 0x000fe200000000ff */
[----:B------:R1:W-:Y:S01]  /*8640*/  STSM.16.M88.4 [R4], R12 ;  /* 0x0000000c04007844 */ /* 0x0003e20000000200 */
[----:B------:R-:W-:-:S03]  /*8650*/  MOV R20, R20 ;  /* 0x0000001400147202 */ /* 0x000fc60000000f00 */
[----:B------:R3:W-:Y:S01]  /*8660*/  STSM.16.M88.4 [R18], R8 ;  /* 0x0000000812007844 */ /* 0x0007e20000000200 */
[----:B-1----:R-:W-:Y:S02]  /*8670*/  F2FP.F16.F32.PACK_AB R12, R137, R136 ;  /* 0x00000088890c723e */ /* 0x002fe400000000ff */
[----:B------:R-:W-:Y:S02]  /*8680*/  F2FP.F16.F32.PACK_AB R13, R139, R138 ;  /* 0x0000008a8b0d723e */ /* 0x000fe400000000ff */
[----:B------:R-:W-:Y:S02]  /*8690*/  F2FP.F16.F32.PACK_AB R14, R141, R140 ;  /* 0x0000008c8d0e723e */ /* 0x000fe400000000ff */
[----:B------:R-:W-:Y:S02]  /*86a0*/  F2FP.F16.F32.PACK_AB R15, R143, R142 ;  /* 0x0000008e8f0f723e */ /* 0x000fe400000000ff */
[----:B---3--:R-:W-:Y:S02]  /*86b0*/  F2FP.F16.F32.PACK_AB R8, R145, R144 ;  /* 0x000000909108723e */ /* 0x008fe400000000ff */
[----:B------:R-:W-:-:S02]  /*86c0*/  F2FP.F16.F32.PACK_AB R9, R147, R146 ;  /* 0x000000929309723e */ /* 0x000fc400000000ff */
[----:B------:R-:W-:Y:S02]  /*86d0*/  F2FP.F16.F32.PACK_AB R10, R149, R148 ;  /* 0x00000094950a723e */ /* 0x000fe400000000ff */
[----:B------:R-:W-:Y:S01]  /*86e0*/  F2FP.F16.F32.PACK_AB R11, R151, R150 ;  /* 0x00000096970b723e */ /* 0x000fe200000000ff */
[----:B------:R1:W-:Y:S04]  /*86f0*/  STSM.16.M88.4 [R152], R12 ;  /* 0x0000000c98007844 */ /* 0x0003e80000000200 */
[----:B------:R3:W-:Y:S01]  /*8700*/  STSM.16.M88.4 [R20], R8 ;  /* 0x0000000814007844 */ /* 0x0007e20000000200 */
[----:B0-----:R-:W-:Y:S01]  /*8710*/  ISETP.NE.U32.AND P0, PT, R16, RZ, PT ;  /* 0x000000ff1000720c */ /* 0x001fe20003f05070 */
[----:B------:R-:W-:-:S03]  /*8720*/  IMAD.SHL.U32 R19, R200, 0x4, RZ ;  /* 0x00000004c8137824 */ /* 0x000fc600078e00ff */
[----:B------:R-:W-:Y:S02]  /*8730*/  ISETP.NE.AND.EX P0, PT, R17, RZ, PT, P0 ;  /* 0x000000ff1100720c */ /* 0x000fe40003f05300 */
[----:B------:R-:W-:Y:S01]  /*8740*/  SHF.L.U64.HI R22, R200, 0x2, R206 ;  /* 0x00000002c8167819 */ /* 0x000fe200000102ce */
[----:B------:R-:W-:Y:S01]  /*8750*/  IMAD.MOV.U32 R4, RZ, RZ, RZ ;  /* 0x000000ffff047224 */ /* 0x000fe200078e00ff */
[----:B------:R-:W-:Y:S01]  /*8760*/  BAR.SYNC.DEFER_BLOCKING 0x1, 0x100 ;  /* 0x0044000000007b1d */ /* 0x000fe20000010000 */
[----:B-1----:R-:W-:-:S07]  /*8770*/  IADD3 R12, P1, R19, R16, RZ ;  /* 0x00000010130c7210 */ /* 0x002fce0007f3e0ff */
[----:B---3--:R-:W0:Y:S01]  /*8780*/  LDC R10, c[0x0][0xbd4] ;  /* 0x0002f500ff0a7b82 */ /* 0x008e220000000800 */
[----:B------:R-:W-:Y:S02]  /*8790*/  IMAD.X R13, R22, 0x1, R17, P1 ;  /* 0x00000001160d7824 */ /* 0x000fe400008e0611 */
[----:B------:R-:W-:-:S05]  /*87a0*/  IMAD.MOV.U32 R21, RZ, RZ, 0xab8 ;  /* 0x00000ab8ff157424 */ /* 0x000fca00078e00ff */
[----:B------:R-:W1:Y:S01]  /*87b0*/  LDC R20, c[0x0][0xce8] ;  /* 0x00033a00ff147b82 */ /* 0x000e620000000800 */
[----:B------:R-:W3:Y:S01]  /*87c0*/  @P0 LDG.E R4, desc[UR38][R12.64] ;  /* 0x000000260c040981 */ /* 0x000ee2000c1e1900 */
[----:B------:R-:W-:-:S04]  /*87d0*/  ISETP.NE.U32.AND P1, PT, RZ, UR4, PT ;  /* 0x00000004ff007c0c */ /* 0x000fc8000bf25070 */
[----:B------:R-:W-:-:S13]  /*87e0*/  ISETP.NE.AND.EX P1, PT, RZ, UR5, PT, P1 ;  /* 0x00000005ff007c0c */ /* 0x000fda000bf25310 */
[----:B------:R-:W-:-:S04]  /*87f0*/  @P1 IADD3 R8, P2, R19, UR4, RZ ;  /* 0x0000000413081c10 */ /* 0x000fc8000ff5e0ff */
[----:B------:R-:W-:Y:S02]  /*8800*/  @P1 IADD3.X R9, R22, UR5, RZ, P2, !PT ;  /* 0x0000000516091c10 */ /* 0x000fe400097fe4ff */
[----:B------:R-:W-:Y:S01]  /*8810*/  ISETP.NE.AND P2, PT, R203, RZ, PT ;  /* 0x000000ffcb00720c */ /* 0x000fe20003f45270 */
[----:B------:R-:W-:-:S03]  /*8820*/  ULDC UR4, c[0x0][0xb88] ;  /* 0x0002e20000047ab9 */ /* 0x000fc60000000800 */
[----:B0-----:R-:W-:Y:S01]  /*8830*/  SEL R10, R203, R10, P2 ;  /* 0x0000000acb0a7207 */ /* 0x001fe20001000000 */
[----:B------:R-:W-:-:S03]  /*8840*/  IMAD.U32 R19, RZ, RZ, UR4 ;  /* 0x00000004ff137e24 */ /* 0x000fc6000f8e00ff */
[----:B------:R-:W-:-:S03]  /*8850*/  ISETP.GT.AND P3, PT, R10, 0x1, PT ;  /* 0x000000010a00780c */ /* 0x000fc60003f64270 */
[----:B------:R0:W5:Y:S01]  /*8860*/  @P1 LDG.E R19, desc[UR38][R8.64] ;  /* 0x0000002608131981 */ /* 0x000162000c1e1900 */
[----:B------:R-:W-:-:S04]  /*8870*/  SEL R21, R21, 0xa78, P3 ;  /* 0x00000a7815157807 */ /* 0x000fc80001800000 */
[----:B------:R-:W4:Y:S08]  /*8880*/  LDC.64 R10, c[0x0][R21+0x218] ;  /* 0x00008600150a7b82 */ /* 0x000f300000000a00 */
[----:B0-----:R-:W0:Y:S01]  /*8890*/  LDC.64 R8, c[0x0][R21+0x220] ;  /* 0x0000880015087b82 */ /* 0x001e220000000a00 */
[----:B------:R-:W-:Y:S02]  /*88a0*/  ISETP.NE.U32.AND P2, PT, R16, RZ, PT ;  /* 0x000000ff1000720c */ /* 0x000fe40003f45070 */
[----:B-1----:R-:W-:-:S02]  /*88b0*/  ISETP.NE.AND P4, PT, R20, 0x1, PT ;  /* 0x000000011400780c */ /* 0x002fc40003f85270 */
[----:B------:R-:W-:-:S04]  /*88c0*/  ISETP.NE.AND.EX P2, PT, R17, RZ, PT, P2 ;  /* 0x000000ff1100720c */ /* 0x000fc80003f45320 */
[----:B------:R-:W-:Y:S02]  /*88d0*/  SEL R200, R200, RZ, !P2 ;  /* 0x000000ffc8c87207 */ /* 0x000fe40005000000 */
[----:B------:R-:W-:Y:S01]  /*88e0*/  SEL R15, R206, RZ, !P2 ;  /* 0x000000ffce0f7207 */ /* 0x000fe20005000000 */
[----:B----4-:R-:W-:-:S04]  /*88f0*/  IMAD R11, R11, R202, RZ ;  /* 0x000000ca0b0b7224 */ /* 0x010fc800078e02ff */
[----:B------:R-:W1:Y:S01]  /*8900*/  @P4 LDC R153, c[0x0][0xcec] ;  /* 0x00033b00ff994b82 */ /* 0x000e620000000800 */
[----:B0-----:R-:W-:-:S07]  /*8910*/  IMAD R9, R9, R200, RZ ;  /* 0x000000c809097224 */ /* 0x001fce00078e02ff */
[----:B------:R-:W0:Y:S01]  /*8920*/  @P4 LDC R155, c[0x0][0xcf0] ;  /* 0x00033c00ff9b4b82 */ /* 0x000e220000000800 */
[C---:B------:R-:W-:Y:S02]  /*8930*/  IMAD R17, R8.reuse, R15, R9 ;  /* 0x0000000f08117224 */ /* 0x040fe400078e0209 */
[----:B------:R-:W-:-:S04]  /*8940*/  IMAD.WIDE.U32 R14, R8, R200, RZ ;  /* 0x000000c8080e7225 */ /* 0x000fc800078e00ff */
[----:B------:R-:W-:-:S04]  /*8950*/  IMAD.WIDE.U32 R8, R10, R202, RZ ;  /* 0x000000ca0a087225 */ /* 0x000fc800078e00ff */
[----:B------:R-:W-:Y:S02]  /*8960*/  IMAD.IADD R154, R15, 0x1, R17 ;  /* 0x000000010f9a7824 */ /* 0x000fe400078e0211 */
[----:B------:R-:W4:Y:S01]  /*8970*/  LDC.64 R16, c[0x0][R21+0x228] ;  /* 0x00008a0015107b82 */ /* 0x000f220000000a00 */
[----:B------:R-:W-:-:S07]  /*8980*/  IMAD.IADD R152, R9, 0x1, R11 ;  /* 0x0000000109987824 */ /* 0x000fce00078e020b */
[----:B------:R-:W1:Y:S01]  /*8990*/  LDC.64 R10, c[0x0][0xca8] ;  /* 0x00032a00ff0a7b82 */ /* 0x000e620000000a00 */
[----:B--2---:R-:W-:Y:S01]  /*89a0*/  IMAD R18, R204, 0x80, R161 ;  /* 0x00000080cc127824 */ /* 0x004fe200078e02a1 */
[----:B------:R-:W-:-:S05]  /*89b0*/  SEL R9, R160, RZ, P3 ;  /* 0x000000ffa0097207 */ /* 0x000fca0001800000 */
[-C--:B----4-:R-:W-:Y:S02]  /*89c0*/  IMAD R159, R17, R9.reuse, RZ ;  /* 0x00000009119f7224 */ /* 0x090fe400078e02ff */
[----:B------:R-:W-:Y:S01]  /*89d0*/  IMAD.WIDE.U32 R16, R16, R9, RZ ;  /* 0x0000000910107225 */ /* 0x000fe200078e00ff */
[----:B-1----:R-:W1:Y:S03]  /*89e0*/  @!P3 LDC R10, c[0x0][0xc50] ;  /* 0x00031400ff0abb82 */ /* 0x002e660000000800 */
[----:B------:R-:W-:-:S05]  /*89f0*/  IMAD.IADD R159, R17, 0x1, R159 ;  /* 0x00000001119f7824 */ /* 0x000fca00078e029f */
[----:B------:R-:W2:Y:S01]  /*8a00*/  @!P3 LDC R11, c[0x0][0xc54] ;  /* 0x00031500ff0bbb82 */ /* 0x000ea20000000800 */
[----:B---3--:R-:W-:-:S07]  /*8a10*/  IADD3 R22, P2, P5, R14, R8, R4 ;  /* 0x000000080e167210 */ /* 0x008fce0007d5e004 */
[----:B------:R3:W4:Y:S01]  /*8a20*/  LDC.64 R14, c[0x0][R21+0x210] ;  /* 0x00008400150e7b82 */ /* 0x0007220000000a00 */
[----:B------:R-:W-:-:S04]  /*8a30*/  @P4 IMAD.HI.U32 R8, R18, R153, RZ ;  /* 0x0000009912084227 */ /* 0x000fc800078e00ff */
[----:B------:R-:W-:Y:S01]  /*8a40*/  IMAD.MOV.U32 R153, RZ, RZ, R18 ;  /* 0x000000ffff997224 */ /* 0x000fe200078e0012 */
[----:B0-----:R-:W-:Y:S02]  /*8a50*/  @P4 SHF.R.U32.HI R153, RZ, R155, R8 ;  /* 0x0000009bff994219 */ /* 0x001fe40000011608 */
[----:B------:R-:W-:-:S03]  /*8a60*/  SHF.R.S32.HI R9, RZ, 0x1f, R4 ;  /* 0x0000001fff097819 */ /* 0x000fc60000011404 */
[----:B------:R-:W-:Y:S01]  /*8a70*/  IMAD.MOV R17, RZ, RZ, -R153 ;  /* 0x000000ffff117224 */ /* 0x000fe200078e0a99 */
[----:B------:R-:W-:Y:S02]  /*8a80*/  IADD3.X R155, R154, R152, R9, P2, P5 ;  /* 0x000000989a9b7210 */ /* 0x000fe400017ea409 */
[----:B------:R-:W-:Y:S02]  /*8a90*/  IADD3 R16, P2, P5, R153, R22, R16 ;  /* 0x0000001699107210 */ /* 0x000fe40007d5e010 */
[----:B------:R-:W-:Y:S01]  /*8aa0*/  SHF.R.S32.HI R8, RZ, 0x1f, R153 ;  /* 0x0000001fff087819 */ /* 0x000fe20000011499 */
[----:B------:R-:W-:-:S03]  /*8ab0*/  IMAD R153, R20, R17, R18 ;  /* 0x0000001114997224 */ /* 0x000fc600078e0212 */
[----:B------:R-:W-:Y:S02]  /*8ac0*/  IADD3.X R17, R8, R155, R159, P2, P5 ;  /* 0x0000009b08117210 */ /* 0x000fe400017ea49f */
[----:B---3--:R-:W-:Y:S01]  /*8ad0*/  SHF.R.S32.HI R21, RZ, 0x1f, R153 ;  /* 0x0000001fff157819 */ /* 0x008fe20000011499 */
[-C--:B----4-:R-:W-:Y:S02]  /*8ae0*/  IMAD R8, R15, R153.reuse, RZ ;  /* 0x000000990f087224 */ /* 0x090fe400078e02ff */
[----:B------:R-:W-:-:S04]  /*8af0*/  IMAD.WIDE.U32 R16, R14, R153, R16 ;  /* 0x000000990e107225 */ /* 0x000fc800078e0010 */
[----:B------:R-:W-:Y:S01]  /*8b00*/  IMAD R21, R14, R21, R8 ;  /* 0x000000150e157224 */ /* 0x000fe200078e0208 */
[----:B-1----:R-:W-:-:S03]  /*8b10*/  LEA R15, P2, R16, R10, 0x2 ;  /* 0x0000000a100f7211 */ /* 0x002fc600078410ff */
[----:B------:R-:W-:-:S05]  /*8b20*/  IMAD.IADD R8, R17, 0x1, R21 ;  /* 0x0000000111087824 */ /* 0x000fca00078e0215 */
[----:B--2---:R-:W-:Y:S01]  /*8b30*/  LEA.HI.X R17, R16, R11, R8, 0x2, P2 ;  /* 0x0000000b10117211 */ /* 0x004fe200010f1408 */
[----:B------:R-:W-:Y:S06]  /*8b40*/  @P1 BRA `(.L_x_10115) ;  /* 0x0000000000101947 */ /* 0x000fec0003800000 */
[----:B------:R-:W-:Y:S05]  /*8b50*/  @!P0 BRA `(.L_x_10115) ;  /* 0x00000000000c8947 */ /* 0x000fea0003800000 */
[----:B------:R-:W2:Y:S04]  /*8b60*/  LDG.E R8, desc[UR38][R12.64] ;  /* 0x000000260c087981 */ /* 0x000ea8000c1e1900 */
[----:B-----5:R-:W2:Y:S02]  /*8b70*/  LDG.E R19, desc[UR38][R12.64+0x4] ;  /* 0x000004260c137981 */ /* 0x020ea4000c1e1900 */
[----:B--2---:R-:W-:-:S07]  /*8b80*/  IMAD.IADD R19, R19, 0x1, -R8 ;  /* 0x0000000113137824 */ /* 0x004fce00078e0a08 */
.L_x_10115:
[----:B------:R-:W2:Y:S01]  /*8b90*/  LDL R8, [R1+0x78] ;  /* 0x0000780001087983 */ /* 0x000ea20000100800 */
[----:B------:R-:W0:Y:S03]  /*8ba0*/  S2R R10, SR_TID.X ;  /* 0x00000000000a7919 */ /* 0x000e260000002100 */
[----:B------:R-:W-:Y:S04]  /*8bb0*/  SHFL.IDX PT, R11, R17, RZ, 0x1c1f ;  /* 0x001c1fff110b7589 */ /* 0x000fe800000e0000 */
[----:B------:R-:W-:Y:S04]  /*8bc0*/  SHFL.IDX PT, R12, R15, 0x1, 0x1c1f ;  /* 0x003c1f000f0c7f89 */ /* 0x000fe800000e0000 */
[----:B------:R-:W-:Y:S01]  /*8bd0*/  SHFL.IDX PT, R13, R17, 0x1, 0x1c1f ;  /* 0x003c1f00110d7f89 */ /* 0x000fe200000e0000 */
[----:B0-----:R-:W-:-:S05]  /*8be0*/  VIADD R14, R10, 0xffffff80 ;  /* 0xffffff800a0e7836 */ /* 0x001fca0000000000 */
[----:B------:R-:W-:-:S04]  /*8bf0*/  SHF.R.S32.HI R16, RZ, 0x1f, R14 ;  /* 0x0000001fff107819 */ /* 0x000fc8000001140e */
[----:B------:R-:W-:-:S04]  /*8c00*/  LEA.HI R16, R16, R14, RZ, 0x7 ;  /* 0x0000000e10107211 */ /* 0x000fc800078f38ff */
[----:B------:R-:W-:Y:S01]  /*8c10*/  LOP3.LUT R16, R16, 0xffffff80, RZ, 0xc0, !PT ;  /* 0xffffff8010107812 */ /* 0x000fe200078ec0ff */
[----:B------:R-:W0:Y:S04]  /*8c20*/  SHFL.IDX PT, R10, R15, RZ, 0x1c1f ;  /* 0x001c1fff0f0a7589 */ /* 0x000e2800000e0000 */
[----:B------:R-:W-:-:S05]  /*8c30*/  IMAD.IADD R16, R14, 0x1, -R16 ;  /* 0x000000010e107824 */ /* 0x000fca00078e0a10 */
[----:B------:R-:W-:Y:S01]  /*8c40*/  LOP3.LUT P0, RZ, R16, 0x3, RZ, 0xc0, !PT ;  /* 0x0000000310ff7812 */ /* 0x000fe2000780c0ff */
[----:B--2---:R-:W-:Y:S02]  /*8c50*/  IMAD R14, R204, 0x80, R8 ;  /* 0x00000080cc0e7824 */ /* 0x004fe400078e0208 */
[----:B-----5:R-:W-:Y:S02]  /*8c60*/  IMAD R8, R19, R20, RZ ;  /* 0x0000001413087224 */ /* 0x020fe400078e02ff */
[----:B------:R-:W-:-:S03]  /*8c70*/  VIADD R16, R14, 0x8 ;  /* 0x000000080e107836 */ /* 0x000fc60000000000 */
[-C--:B------:R-:W-:Y:S02]  /*8c80*/  ISETP.GE.OR P1, PT, R14, R8.reuse, P0 ;  /* 0x000000080e00720c */ /* 0x080fe40000726670 */
[----:B------:R-:W-:-:S11]  /*8c90*/  ISETP.GE.OR P0, PT, R16, R8, P0 ;  /* 0x000000081000720c */ /* 0x000fd60000706670 */
[----:B0-----:R0:W-:Y:S04]  /*8ca0*/  @!P1 ST.E desc[UR38][R10.64], R2 ;  /* 0x000000020a009985 */ /* 0x0011e8000c101926 */
[----:B------:R0:W-:Y:S01]  /*8cb0*/  @!P0 ST.E desc[UR38][R12.64], R3 ;  /* 0x000000030c008985 */ /* 0x0001e2000c101926 */
[----:B------:R-:W-:Y:S05]  /*8cc0*/  @P3 BRA `(.L_x_10116) ;  /* 0x0000000c00f83947 */ /* 0x000fea0003800000 */
[----:B------:R-:W1:Y:S01]  /*8cd0*/  S2R R21, SR_TID.X ;  /* 0x0000000000157919 */ /* 0x000e620000002100 */
[----:B------:R-:W2:Y:S01]  /*8ce0*/  @P4 LDC R81, c[0x0][0xcec] ;  /* 0x00033b00ff514b82 */ /* 0x000ea20000000800 */
[----:B------:R-:W-:-:S07]  /*8cf0*/  ULDC.64 UR4, c[0x0][0xba0] ;  /* 0x0002e80000047ab9 */ /* 0x000fce0000000a00 */
[----:B------:R-:W3:Y:S01]  /*8d00*/  @P4 LDC R83, c[0x0][0xcf0] ;  /* 0x00033c00ff534b82 */ /* 0x000ee20000000800 */
[----:B-1----:R-:W-:-:S05]  /*8d10*/  VIADD R21, R21, 0xffffff80 ;  /* 0xffffff8015157836 */ /* 0x002fca0000000000 */
[----:B0-----:R-:W-:-:S04]  /*8d20*/  SHF.R.S32.HI R2, RZ, 0x1f, R21 ;  /* 0x0000001fff027819 */ /* 0x001fc80000011415 */
[----:B------:R-:W-:-:S04]  /*8d30*/  LEA.HI R2, R2, R21, RZ, 0x3 ;  /* 0x0000001502027211 */ /* 0x000fc800078f18ff */
[----:B------:R-:W-:-:S05]  /*8d40*/  LOP3.LUT R3, R2, 0xfffffff8, RZ, 0xc0, !PT ;  /* 0xfffffff802037812 */ /* 0x000fca00078ec0ff */
[----:B------:R-:W-:Y:S01]  /*8d50*/  IMAD.IADD R22, R21, 0x1, -R3 ;  /* 0x0000000115167824 */ /* 0x000fe200078e0a03 */
[----:B------:R-:W-:-:S03]  /*8d60*/  SHF.R.S32.HI R3, RZ, 0x3, R2 ;  /* 0x00000003ff037819 */ /* 0x000fc60000011402 */
[----:B------:R-:W-:-:S04]  /*8d70*/  IMAD.SHL.U32 R2, R22, 0x8, RZ ;  /* 0x0000000816027824 */ /* 0x000fc800078e00ff */
        /* <DEDUP_REMOVED lines=10> */
[----:B------:R-:W-:Y:S02]  /*8e20*/  IADD3 R53, P1, R156, 0x9000, RZ ;  /* 0x000090009c357810 */ /* 0x000fe40007f3e0ff */
[----:B------:R-:W-:Y:S02]  /*8e30*/  LOP3.LUT R24, R25, 0x380, RZ, 0xc0, !PT ;  /* 0x0000038019187812 */ /* 0x000fe400078ec0ff */
[----:B------:R-:W-:Y:S01]  /*8e40*/  LOP3.LUT R52, R53, 0x380, RZ, 0xc0, !PT ;  /* 0x0000038035347812 */ /* 0x000fe200078ec0ff */
[----:B------:R-:W-:Y:S01]  /*8e50*/  IMAD R9, R9, UR4, RZ ;  /* 0x0000000409097c24 */ /* 0x000fe2000f8e02ff */
[----:B------:R-:W-:Y:S01]  /*8e60*/  SHF.R.U64 R16, R16, 0x3, RZ ;  /* 0x0000000310107819 */ /* 0x000fe200000012ff */
[----:B------:R-:W5:Y:S01]  /*8e70*/  LD.E.128 R28, desc[UR38][R28.64] ;  /* 0x000000261c1c7980 */ /* 0x000f62000c101d00 */
[----:B------:R-:W-:-:S02]  /*8e80*/  SHF.R.U64 R52, R52, 0x3, RZ ;  /* 0x0000000334347819 */ /* 0x000fc400000012ff */
[----:B------:R-:W-:Y:S02]  /*8e90*/  SHF.R.U64 R24, R24, 0x3, RZ ;  /* 0x0000000318187819 */ /* 0x000fe400000012ff */
[----:B------:R-:W-:Y:S01]  /*8ea0*/  LOP3.LUT R52, R52, R53, RZ, 0x3c, !PT ;  /* 0x0000003534347212 */ /* 0x000fe200078e3cff */
[----:B------:R-:W-:Y:S01]  /*8eb0*/  IMAD.X R53, RZ, RZ, R157, P1 ;  /* 0x000000ffff357224 */ /* 0x000fe200008e069d */
[----:B------:R-:W-:Y:S01]  /*8ec0*/  IADD3 R11, P1, R156, 0xf000, RZ ;  /* 0x0000f0009c0b7810 */ /* 0x000fe20007f3e0ff */
[----:B------:R-:W-:Y:S01]  /*8ed0*/  IMAD R9, R4, UR5, R9 ;  /* 0x0000000504097c24 */ /* 0x000fe2000f8e0209 */
[----:B------:R-:W-:Y:S01]  /*8ee0*/  LOP3.LUT R16, R16, R17, RZ, 0x3c, !PT ;  /* 0x0000001110107212 */ /* 0x000fe200078e3cff */
[--C-:B------:R-:W-:Y:S01]  /*8ef0*/  IMAD.X R17, RZ, RZ, R157.reuse, P3 ;  /* 0x000000ffff117224 */ /* 0x100fe200018e069d */
[----:B------:R-:W-:Y:S01]  /*8f00*/  LOP3.LUT R10, R11, 0x380, RZ, 0xc0, !PT ;  /* 0x000003800b0a7812 */ /* 0x000fe200078ec0ff */
[--C-:B------:R-:W-:Y:S01]  /*8f10*/  IMAD.X R77, RZ, RZ, R157.reuse, P1 ;  /* 0x000000ffff4d7224 */ /* 0x100fe200008e069d */
[----:B------:R-:W-:Y:S01]  /*8f20*/  LOP3.LUT R24, R24, R25, RZ, 0x3c, !PT ;  /* 0x0000001918187212 */ /* 0x000fe200078e3cff */
[----:B------:R-:W-:Y:S01]  /*8f30*/  IMAD.X R25, RZ, RZ, R157, P2 ;  /* 0x000000ffff197224 */ /* 0x000fe200010e069d */
[----:B------:R-:W-:Y:S01]  /*8f40*/  SHF.R.U64 R10, R10, 0x3, RZ ;  /* 0x000000030a0a7819 */ /* 0x000fe200000012ff */
[----:B------:R-:W5:Y:S01]  /*8f50*/  LD.E.128 R16, desc[UR38][R16.64] ;  /* 0x0000002610107980 */ /* 0x000f62000c101d00 */
[----:B------:R-:W-:-:S02]  /*8f60*/  IADD3 R33, P0, R156, 0x4000, RZ ;  /* 0x000040009c217810 */ /* 0x000fc40007f1e0ff */
[----:B------:R-:W-:Y:S01]  /*8f70*/  LOP3.LUT R76, R10, R11, RZ, 0x3c, !PT ;  /* 0x0000000b0a4c7212 */ /* 0x000fe200078e3cff */
[----:B------:R-:W-:Y:S01]  /*8f80*/  IMAD.WIDE.U32 R10, R4, UR4, RZ ;  /* 0x00000004040a7c25 */ /* 0x000fe2000f8e00ff */
[C---:B------:R-:W-:Y:S01]  /*8f90*/  IADD3 R37, P6, R156.reuse, 0x5000, RZ ;  /* 0x000050009c257810 */ /* 0x040fe20007fde0ff */
[----:B------:R-:W-:Y:S01]  /*8fa0*/  ULDC.64 UR4, c[0x0][0xbe8] ;  /* 0x0002fa0000047ab9 */ /* 0x000fe20000000a00 */
[C---:B------:R-:W-:Y:S01]  /*8fb0*/  IADD3 R41, P5, R156.reuse, 0x6000, RZ ;  /* 0x000060009c297810 */ /* 0x040fe20007fbe0ff */
[----:B------:R-:W5:Y:S01]  /*8fc0*/  LD.E.128 R52, desc[UR38][R52.64] ;  /* 0x0000002634347980 */ /* 0x000f62000c101d00 */
[C---:B------:R-:W-:Y:S02]  /*8fd0*/  IADD3 R45, P3, R156.reuse, 0x7000, RZ ;  /* 0x000070009c2d7810 */ /* 0x040fe40007f7e0ff */
[----:B------:R-:W-:Y:S01]  /*8fe0*/  IADD3 R49, P2, R156, 0x8000, RZ ;  /* 0x000080009c317810 */ /* 0x000fe20007f5e0ff */
[----:B------:R-:W-:Y:S01]  /*8ff0*/  IMAD.IADD R11, R11, 0x1, R9 ;  /* 0x000000010b0b7824 */ /* 0x000fe200078e0209 */
[----:B------:R-:W-:Y:S01]  /*9000*/  LOP3.LUT R32, R33, 0x380, RZ, 0xc0, !PT ;  /* 0x0000038021207812 */ /* 0x000fe200078ec0ff */
[----:B------:R-:W-:Y:S01]  /*9010*/  IMAD R9, R22, 0x20, R3 ;  /* 0x0000002016097824 */ /* 0x000fe200078e0203 */
[----:B------:R-:W-:Y:S01]  /*9020*/  LOP3.LUT R36, R37, 0x380, RZ, 0xc0, !PT ;  /* 0x0000038025247812 */ /* 0x000fe200078ec0ff */
[----:B------:R-:W5:Y:S01]  /*9030*/  LD.E.128 R24, desc[UR38][R24.64] ;  /* 0x0000002618187980 */ /* 0x000f62000c101d00 */
[----:B------:R-:W-:-:S02]  /*9040*/  LOP3.LUT R40, R41, 0x380, RZ, 0xc0, !PT ;  /* 0x0000038029287812 */ /* 0x000fc400078ec0ff */
[----:B------:R-:W-:Y:S01]  /*9050*/  LOP3.LUT R44, R45, 0x380, RZ, 0xc0, !PT ;  /* 0x000003802d2c7812 */ /* 0x000fe200078ec0ff */
[----:B------:R-:W5:Y:S01]  /*9060*/  LD.E.128 R76, desc[UR38][R76.64] ;  /* 0x000000264c4c7980 */ /* 0x000f62000c101d00 */
[----:B------:R-:W-:Y:S01]  /*9070*/  LOP3.LUT R48, R49, 0x380, RZ, 0xc0, !PT ;  /* 0x0000038031307812 */ /* 0x000fe200078ec0ff */
[----:B------:R-:W-:Y:S01]  /*9080*/  IMAD R22, R204, 0x80, R9 ;  /* 0x00000080cc167824 */ /* 0x000fe200078e0209 */
[----:B------:R-:W-:Y:S01]  /*9090*/  SHF.R.U64 R32, R32, 0x3, RZ ;  /* 0x0000000320207819 */ /* 0x000fe200000012ff */
[----:B------:R-:W-:Y:S01]  /*90a0*/  IMAD.WIDE.U32 R10, R202, UR4, R10 ;  /* 0x00000004ca0a7c25 */ /* 0x000fe2000f8e000a */
[----:B------:R-:W-:Y:S02]  /*90b0*/  SHF.R.U64 R36, R36, 0x3, RZ ;  /* 0x0000000324247819 */ /* 0x000fe400000012ff */
[----:B------:R-:W-:Y:S02]  /*90c0*/  SHF.R.U64 R40, R40, 0x3, RZ ;  /* 0x0000000328287819 */ /* 0x000fe400000012ff */
[----:B------:R-:W-:-:S02]  /*90d0*/  SHF.R.U64 R44, R44, 0x3, RZ ;  /* 0x000000032c2c7819 */ /* 0x000fc400000012ff */
[----:B------:R-:W-:Y:S01]  /*90e0*/  SHF.R.U64 R48, R48, 0x3, RZ ;  /* 0x0000000330307819 */ /* 0x000fe200000012ff */
[----:B--2---:R-:W-:Y:S01]  /*90f0*/  @P4 IMAD.HI.U32 R4, R22, R81, RZ ;  /* 0x0000005116044227 */ /* 0x004fe200078e00ff */
[----:B------:R-:W-:Y:S02]  /*9100*/  SHF.R.S32.HI R21, RZ, 0x1f, R200 ;  /* 0x0000001fff157819 */ /* 0x000fe400000114c8 */
        /* <DEDUP_REMOVED lines=10> */
[----:B------:R-:W-:Y:S01]  /*91b0*/  IADD3 R57, P0, R156, 0xa000, RZ ;  /* 0x0000a0009c397810 */ /* 0x000fe20007f1e0ff */
[----:B------:R-:W-:Y:S01]  /*91c0*/  IMAD R11, R202, UR5, R11 ;  /* 0x00000005ca0b7c24 */ /* 0x000fe2000f8e020b */
[C---:B------:R-:W-:Y:S01]  /*91d0*/  IADD3 R61, P6, R156.reuse, 0xb000, RZ ;  /* 0x0000b0009c3d7810 */ /* 0x040fe20007fde0ff */
[----:B------:R-:W-:Y:S01]  /*91e0*/  ULDC.64 UR4, c[0x0][0xbf0] ;  /* 0x0002fc0000047ab9 */ /* 0x000fe20000000a00 */
[C---:B------:R-:W-:Y:S01]  /*91f0*/  IADD3 R65, P5, R156.reuse, 0xc000, RZ ;  /* 0x0000c0009c417810 */ /* 0x040fe20007fbe0ff */
[----:B------:R-:W-:Y:S01]  /*9200*/  IMAD.MOV.U32 R9, RZ, RZ, R22 ;  /* 0x000000ffff097224 */ /* 0x000fe200078e0016 */
[C---:B------:R-:W-:Y:S01]  /*9210*/  IADD3 R69, P3, R156.reuse, 0xd000, RZ ;  /* 0x0000d0009c457810 */ /* 0x040fe20007f7e0ff */
[----:B------:R-:W5:Y:S01]  /*9220*/  LD.E.128 R32, desc[UR38][R32.64] ;  /* 0x0000002620207980 */ /* 0x000f62000c101d00 */
[----:B------:R-:W-:Y:S01]  /*9230*/  IADD3 R73, P2, R156, 0xe000, RZ ;  /* 0x0000e0009c497810 */ /* 0x000fe20007f5e0ff */
[----:B------:R-:W-:Y:S01]  /*9240*/  IMAD R21, R21, UR4, RZ ;  /* 0x0000000415157c24 */ /* 0x000fe2000f8e02ff */
[----:B---3--:R-:W-:Y:S01]  /*9250*/  @P4 SHF.R.U32.HI R9, RZ, R83, R4 ;  /* 0x00000053ff094219 */ /* 0x008fe20000011604 */
[----:B------:R-:W5:Y:S01]  /*9260*/  LD.E.128 R36, desc[UR38][R36.64] ;  /* 0x0000002624247980 */ /* 0x000f62000c101d00 */
[----:B------:R-:W-:-:S02]  /*9270*/  LOP3.LUT R56, R57, 0x380, RZ, 0xc0, !PT ;  /* 0x0000038039387812 */ /* 0x000fc400078ec0ff */
[----:B------:R-:W-:Y:S01]  /*9280*/  LOP3.LUT R60, R61, 0x380, RZ, 0xc0, !PT ;  /* 0x000003803d3c7812 */ /* 0x000fe200078ec0ff */
[----:B------:R-:W5:Y:S01]  /*9290*/  LD.E.128 R40, desc[UR38][R40.64] ;  /* 0x0000002628287980 */ /* 0x000f62000c101d00 */
[----:B------:R-:W-:Y:S02]  /*92a0*/  LOP3.LUT R64, R65, 0x380, RZ, 0xc0, !PT ;  /* 0x0000038041407812 */ /* 0x000fe400078ec0ff */
[----:B------:R-:W-:Y:S01]  /*92b0*/  LOP3.LUT R68, R69, 0x380, RZ, 0xc0, !PT ;  /* 0x0000038045447812 */ /* 0x000fe200078ec0ff */
[----:B------:R-:W5:Y:S01]  /*92c0*/  LD.E.128 R44, desc[UR38][R44.64] ;  /* 0x000000262c2c7980 */ /* 0x000f62000c101d00 */
[----:B------:R-:W-:Y:S01]  /*92d0*/  LOP3.LUT R72, R73, 0x380, RZ, 0xc0, !PT ;  /* 0x0000038049487812 */ /* 0x000fe200078ec0ff */
[----:B------:R-:W-:Y:S01]  /*92e0*/  IMAD R21, R200, UR5, R21 ;  /* 0x00000005c8157c24 */ /* 0x000fe2000f8e0215 */
[----:B------:R-:W-:Y:S01]  /*92f0*/  LOP3.LUT R13, R156, 0x380, RZ, 0xc0, !PT ;  /* 0x000003809c0d7812 */ /* 0x000fe200078ec0ff */
[----:B------:R-:W-:Y:S01]  /*9300*/  IMAD.WIDE.U32 R10, R200, UR4, R10 ;  /* 0x00000004c80a7c25 */ /* 0x000fe2000f8e000a */
[--C-:B------:R-:W-:Y:S01]  /*9310*/  SHF.R.S32.HI R4, RZ, 0x1f, R9.reuse ;  /* 0x0000001fff047819 */ /* 0x100fe20000011409 */
[----:B------:R-:W-:Y:S01]  /*9320*/  ULDC.64 UR4, c[0x0][0xbe0] ;  /* 0x0002f80000047ab9 */ /* 0x000fe20000000a00 */
[----:B------:R-:W-:Y:S01]  /*9330*/  SHF.R.U64 R56, R56, 0x3, RZ ;  /* 0x0000000338387819 */ /* 0x000fe200000012ff */
[----:B------:R-:W-:Y:S01]  /*9340*/  IMAD.MOV R81, RZ, RZ, -R9 ;  /* 0x000000ffff517224 */ /* 0x000fe200078e0a09 */
[----:B------:R-:W-:Y:S01]  /*9350*/  SHF.R.U64 R60, R60, 0x3, RZ ;  /* 0x000000033c3c7819 */ /* 0x000fe200000012ff */
[----:B------:R-:W5:Y:S01]  /*9360*/  LD.E.128 R48, desc[UR38][R48.64] ;  /* 0x0000002630307980 */ /* 0x000f62000c101d00 */
[----:B------:R-:W-:-:S02]  /*9370*/  SHF.R.U64 R64, R64, 0x3, RZ ;  /* 0x0000000340407819 */ /* 0x000fc400000012ff */
[----:B------:R-:W-:Y:S02]  /*9380*/  SHF.R.U64 R68, R68, 0x3, RZ ;  /* 0x0000000344447819 */ /* 0x000fe400000012ff */
[----:B------:R-:W-:Y:S01]  /*9390*/  SHF.R.U64 R72, R72, 0x3, RZ ;  /* 0x0000000348487819 */ /* 0x000fe200000012ff */
[----:B------:R-:W-:Y:S01]  /*93a0*/  IMAD.IADD R11, R11, 0x1, R21 ;  /* 0x000000010b0b7824 */ /* 0x000fe200078e0215 */
[----:B------:R-:W-:Y:S01]  /*93b0*/  SHF.R.U64 R13, R13, 0x3, RZ ;  /* 0x000000030d0d7819 */ /* 0x000fe200000012ff */
[----:B------:R-:W-:Y:S01]  /*93c0*/  IMAD R4, R4, UR4, RZ ;  /* 0x0000000404047c24 */ /* 0x000fe2000f8e02ff */
[----:B------:R-:W-:Y:S01]  /*93d0*/  LOP3.LUT R56, R56, R57, RZ, 0x3c, !PT ;  /* 0x0000003938387212 */ /* 0x000fe200078e3cff */
[----:B------:R-:W-:Y:S01]  /*93e0*/  IMAD R21, R20, R81, R22 ;  /* 0x0000005114157224 */ /* 0x000fe200078e0216 */
        /* <DEDUP_REMOVED lines=11> */
[C---:B------:R-:W-:Y:S01]  /*94a0*/  IMAD R81, R9.reuse, UR5, R4 ;  /* 0x0000000509517c24 */ /* 0x040fe2000f8e0204 */
[----:B------:R-:W-:Y:S01]  /*94b0*/  SHF.R.S32.HI R4, RZ, 0x1f, R21 ;  /* 0x0000001fff047819 */ /* 0x000fe20000011415 */
[----:B------:R-:W-:Y:S01]  /*94c0*/  IMAD.WIDE.U32 R10, R9, UR4, R10 ;  /* 0x00000004090a7c25 */ /* 0x000fe2000f8e000a */
[----:B------:R0:W5:Y:S01]  /*94d0*/  LD.E.128 R12, desc[UR38][R156.64] ;  /* 0x000000269c0c7980 */ /* 0x000162000c101d00 */
[----:B------:R-:W-:-:S03]  /*94e0*/  ULDC.64 UR4, c[0x0][0xbd8] ;  /* 0x0002f60000047ab9 */ /* 0x000fc60000000a00 */
[----:B------:R-:W5:Y:S01]  /*94f0*/  LD.E.128 R60, desc[UR38][R60.64] ;  /* 0x000000263c3c7980 */ /* 0x000f62000c101d00 */
[----:B------:R-:W-:-:S03]  /*9500*/  IMAD.IADD R11, R11, 0x1, R81 ;  /* 0x000000010b0b7824 */ /* 0x000fc600078e0251 */
[----:B------:R-:W5:Y:S01]  /*9510*/  LD.E.128 R64, desc[UR38][R64.64] ;  /* 0x0000002640407980 */ /* 0x000f62000c101d00 */
[----:B------:R-:W-:-:S03]  /*9520*/  IMAD R4, R4, UR4, RZ ;  /* 0x0000000404047c24 */ /* 0x000fc6000f8e02ff */
        /* <DEDUP_REMOVED lines=8> */
[----:B------:R-:W-:-:S02]  /*95b0*/  IMAD R85, R204, 0x80, R3 ;  /* 0x00000080cc557824 */ /* 0x000fc400078e0203 */
[C---:B------:R-:W-:Y:S02]  /*95c0*/  IMAD R81, R21.reuse, UR5, R4 ;  /* 0x0000000515517c24 */ /* 0x040fe4000f8e0204 */
[----:B------:R-:W-:Y:S01]  /*95d0*/  IMAD.WIDE.U32 R10, R21, UR4, R10 ;  /* 0x00000004150a7c25 */ /* 0x000fe2000f8e000a */
[----:B------:R-:W-:-:S03]  /*95e0*/  ULDC.64 UR4, c[0x0][0xb80] ;  /* 0x0002e00000047ab9 */ /* 0x000fc60000000a00 */
[----:B------:R-:W-:Y:S01]  /*95f0*/  VIADD R9, R85, 0x40 ;  /* 0x0000004055097836 */ /* 0x000fe20000000000 */
[----:B------:R-:W-:Y:S01]  /*9600*/  LEA R4, P2, R10, UR4, 0x1 ;  /* 0x000000040a047c11 */ /* 0x000fe2000f8408ff */
[----:B------:R-:W-:-:S03]  /*9610*/  IMAD.IADD R11, R11, 0x1, R81 ;  /* 0x000000010b0b7824 */ /* 0x000fc600078e0251 */
[-C--:B------:R-:W-:Y:S01]  /*9620*/  ISETP.GE.AND P0, PT, R9, R8.reuse, PT ;  /* 0x000000080900720c */ /* 0x080fe20003f06270 */
[----:B------:R-:W-:Y:S01]  /*9630*/  VIADD R0, R0, 0x32420 ;  /* 0x0003242000007836 */ /* 0x000fe20000000000 */
[----:B------:R-:W-:Y:S02]  /*9640*/  LEA.HI.X R9, R10, UR5, R11, 0x1, P2 ;  /* 0x000000050a097c11 */ /* 0x000fe400090f0c0b */
[CC--:B------:R-:W-:Y:S01]  /*9650*/  ISETP.GE.AND P2, PT, R85.reuse, R8.reuse, PT ;  /* 0x000000085500720c */ /* 0x0c0fe20003f46270 */
[----:B------:R-:W-:Y:S01]  /*9660*/  VIADD R3, R85, 0x20 ;  /* 0x0000002055037836 */ /* 0x000fe20000000000 */
[----:B------:R-:W-:Y:S01]  /*9670*/  PRMT R0, RZ, 0x654, R0 ;  /* 0x00000654ff007816 */ /* 0x000fe20000000000 */
[C---:B------:R-:W-:Y:S02]  /*9680*/  VIADD R84, R2.reuse, 0x80 ;  /* 0x0000008002547836 */ /* 0x040fe40000000000 */
[C---:B------:R-:W-:Y:S01]  /*9690*/  VIADD R88, R2.reuse, 0xc0 ;  /* 0x000000c002587836 */ /* 0x040fe20000000000 */
[----:B-1----:R1:W-:Y:S01]  /*96a0*/  SYNCS.ARRIVE.TRANS64.RED.A1T0 RZ, [R0+URZ], RZ ;  /* 0x000000ff00ff79a7 */ /* 0x0023e2000810043f */
[----:B------:R-:W-:Y:S01]  /*96b0*/  ISETP.GE.AND P1, PT, R3, R8, PT ;  /* 0x000000080300720c */ /* 0x000fe20003f26270 */
[----:B------:R0:W2:Y:S01]  /*96c0*/  SHFL.IDX PT, R83, R4, RZ, 0x181f ;  /* 0x00181fff04537589 */ /* 0x0000a200000e0000 */
[----:B------:R-:W-:Y:S03]  /*96d0*/  BSSY B1, `(.L_x_10117) ;  /* 0x0000019000017945 */ /* 0x000fe60003800000 */
[----:B------:R0:W3:Y:S01]  /*96e0*/  SHFL.IDX PT, R3, R9, RZ, 0x181f ;  /* 0x00181fff09037589 */ /* 0x0000e200000e0000 */
[----:B-1----:R-:W-:Y:S01]  /*96f0*/  VIADD R0, R2, 0x40 ;  /* 0x0000004002007836 */ /* 0x002fe20000000000 */
        /* <DEDUP_REMOVED lines=10> */
[----:B--2---:R-:W-:-:S04]  /*97a0*/  @!P5 LEA R10, P6, R2, R83, 0x1 ;  /* 0x00000053020ad211 */ /* 0x004fc800078c08ff */
[----:B---3--:R-:W-:Y:S02]  /*97b0*/  @!P5 LEA.HI.X R11, R2, R3, R89, 0x1, P6 ;  /* 0x00000003020bd211 */ /* 0x008fe400030f0c59 */
        /* <DEDUP_REMOVED lines=10> */
.L_x_10118:
[----:B------:R-:W-:Y:S05]  /*9860*/  BSYNC B1 ;  /* 0x0000000000017941 */ /* 0x000fea0003800000 */
.L_x_10117:
[----:B---3--:R1:W3:Y:S01]  /*9870*/  SHFL.IDX PT, R3, R9, 0x1, 0x181f ;  /* 0x00381f0009037f89 */ /* 0x0082e200000e0000 */
[----:B------:R-:W-:Y:S03]  /*9880*/  BSSY B1, `(.L_x_10119) ;  /* 0x0000014000017945 */ /* 0x000fe60003800000 */
[----:B0-----:R1:W0:Y:S01]  /*9890*/  SHFL.IDX PT, R21, R4, 0x1, 0x181f ;  /* 0x00381f0004157f89 */ /* 0x00122200000e0000 */
[----:B------:R-:W-:Y:S05]  /*98a0*/  @P1 BRA `(.L_x_10120) ;  /* 0x0000000000441947 */ /* 0x000fea0003800000 */
[----:B------:R-:W-:Y:S02]  /*98b0*/  ULDC UR4, c[0x0][0xbc8] ;  /* 0x0002f20000047ab9 */ /* 0x000fe40000000800 */
[----:B------:R-:W-:Y:S02]  /*98c0*/  ISETP.GE.AND P4, PT, R2, UR4, PT ;  /* 0x0000000402007c0c */ /* 0x000fe4000bf86270 */
[----:B------:R-:W-:Y:S02]  /*98d0*/  ISETP.GE.AND P3, PT, R0, UR4, PT ;  /* 0x0000000400007c0c */ /* 0x000fe4000bf66270 */
[----:B------:R-:W-:Y:S02]  /*98e0*/  ISETP.GE.AND P2, PT, R84, UR4, PT ;  /* 0x0000000454007c0c */ /* 0x000fe4000bf46270 */
[----:B------:R-:W-:-:S07]  /*98f0*/  ISETP.GE.AND P1, PT, R88, UR4, PT ;  /* 0x0000000458007c0c */ /* 0x000fce000bf26270 */
[-C--:B0-----:R-:W-:Y:S02]  /*9900*/  @!P4 LEA R10, P6, R2, R21.reuse, 0x1 ;  /* 0x00000015020ac211 */ /* 0x081fe400078c08ff */
[----:B-----5:R-:W-:Y:S02]  /*9910*/  @!P3 LEA R12, P5, R0, R21, 0x1 ;  /* 0x00000015000cb211 */ /* 0x020fe400078a08ff */
        /* <DEDUP_REMOVED lines=10> */
.L_x_10120:
[----:B------:R-:W-:Y:S05]  /*99c0*/  BSYNC B1 ;  /* 0x0000000000017941 */ /* 0x000fea0003800000 */
.L_x_10119:
[----:B---3--:R3:W0:Y:S01]  /*99d0*/  SHFL.IDX PT, R3, R9, 0x2, 0x181f ;  /* 0x00581f0009037f89 */ /* 0x00862200000e0000 */
[----:B------:R-:W-:Y:S03]  /*99e0*/  BSSY B1, `(.L_x_10121) ;  /* 0x0000014000017945 */ /* 0x000fe60003800000 */
[----:B----45:R3:W4:Y:S01]  /*99f0*/  SHFL.IDX PT, R17, R4, 0x2, 0x181f ;  /* 0x00581f0004117f89 */ /* 0x03072200000e0000 */
        /* <DEDUP_REMOVED lines=18> */
.L_x_10122:
[----:B------:R-:W-:Y:S05]  /*9b20*/  BSYNC B1 ;  /* 0x0000000000017941 */ /* 0x000fea0003800000 */
.L_x_10121:
[----:B0-----:R-:W-:Y:S01]  /*9b30*/  VIADD R3, R85, 0x60 ;  /* 0x0000006055037836 */ /* 0x001fe20000000000 */
[----:B------:R0:W0:Y:S04]  /*9b40*/  SHFL.IDX PT, R15, R9, 0x3, 0x181f ;  /* 0x00781f00090f7f89 */ /* 0x00002800000e0000 */
[----:B------:R-:W-:Y:S01]  /*9b50*/  ISETP.GE.AND P0, PT, R3, R8, PT ;  /* 0x000000080300720c */ /* 0x000fe20003f06270 */
[----:B----4-:R4:W0:-:S12]  /*9b60*/  SHFL.IDX PT, R17, R4, 0x3, 0x181f ;  /* 0x00781f0004117f89 */ /* 0x01081800000e0000 */
[----:B----4-:R-:W-:Y:S05]  /*9b70*/  @P0 BRA `(.L_x_10123) ;  /* 0x0000002400800947 */ /* 0x010fea0003800000 */
[----:B------:R-:W-:Y:S02]  /*9b80*/  ULDC UR4, c[0x0][0xbc8] ;  /* 0x0002f20000047ab9 */ /* 0x000fe40000000800 */
[----:B------:R-:W-:Y:S02]  /*9b90*/  ISETP.GE.AND P3, PT, R2, UR4, PT ;  /* 0x0000000402007c0c */ /* 0x000fe4000bf66270 */
[----:B------:R-:W-:Y:S02]  /*9ba0*/  ISETP.GE.AND P4, PT, R0, UR4, PT ;  /* 0x0000000400007c0c */ /* 0x000fe4000bf86270 */
[----:B------:R-:W-:-:S09]  /*9bb0*/  ISETP.GE.AND P5, PT, R84, UR4, PT ;  /* 0x0000000454007c0c */ /* 0x000fd2000bfa6270 */
[-C--:B0-----:R-:W-:Y:S02]  /*9bc0*/  @!P3 LEA R8, P0, R2, R17.reuse, 0x1 ;  /* 0x000000110208b211 */ /* 0x081fe400078008ff */
[-C--:B------:R-:W-:Y:S02]  /*9bd0*/  @!P4 LEA R10, P1, R0, R17.reuse, 0x1 ;  /* 0x00000011000ac211 */ /* 0x080fe400078208ff */
[----:B------:R-:W-:Y:S02]  /*9be0*/  @!P5 LEA R12, P2, R84, R17, 0x1 ;  /* 0x00000011540cd211 */ /* 0x000fe400078408ff */
[-C--:B-1-3--:R-:W-:Y:S02]  /*9bf0*/  @!P3 LEA.HI.X R9, R2, R15.reuse, R89, 0x1, P0 ;  /* 0x0000000f0209b211 */ /* 0x08afe400000f0c59 */
        /* <DEDUP_REMOVED lines=11> */
.L_x_10116:
[----:B------:R-:W-:Y:S01]  /*9cb0*/  ULDC.64 UR4, c[0x0][0xc08] ;  /* 0x0003020000047ab9 */ /* 0x000fe20000000a00 */
[----:B0-----:R-:W0:Y:S01]  /*9cc0*/  @P4 LDC R13, c[0x0][0xcec] ;  /* 0x00033b00ff0d4b82 */ /* 0x001e220000000800 */
[----:B------:R-:W-:Y:S01]  /*9cd0*/  IMAD R9, R9, UR4, RZ ;  /* 0x0000000409097c24 */ /* 0x000fe2000f8e02ff */
[----:B------:R-:W-:Y:S01]  /*9ce0*/  ULDC.64 UR6, c[0x0][0xc30] ;  /* 0x00030c0000067ab9 */ /* 0x000fe20000000a00 */
[----:B------:R-:W-:Y:S01]  /*9cf0*/  IMAD.WIDE.U32 R2, R4, UR4, RZ ;  /* 0x0000000404027c25 */ /* 0x000fe2000f8e00ff */
[----:B------:R-:W-:Y:S01]  /*9d00*/  ISETP.GE.AND P0, PT, R14, R8, PT ;  /* 0x000000080e00720c */ /* 0x000fe20003f06270 */
[----:B------:R-:W-:Y:S01]  /*9d10*/  BSSY B1, `(.L_x_10124) ;  /* 0x00000d3000017945 */ /* 0x000fe20003800000 */
[----:B------:R-:W-:Y:S01]  /*9d20*/  SHF.R.S32.HI R22, RZ, 0x1f, R207 ;  /* 0x0000001fff167819 */ /* 0x000fe200000114cf */
[----:B------:R-:W-:Y:S01]  /*9d30*/  IMAD R9, R4, UR5, R9 ;  /* 0x0000000504097c24 */ /* 0x000fe2000f8e0209 */
[----:B------:R-:W-:Y:S01]  /*9d40*/  ULDC.64 UR4, c[0x0][0xc38] ;  /* 0x00030e0000047ab9 */ /* 0x000fe20000000a00 */
[----:B------:R-:W1:Y:S01]  /*9d50*/  @P4 LDC R4, c[0x0][0xcf0] ;  /* 0x00033c00ff044b82 */ /* 0x000e620000000800 */
[----:B------:R-:W-:Y:S01]  /*9d60*/  VIADD R175, R201, 0x20 ;  /* 0x00000020c9af7836 */ /* 0x000fe20000000000 */
        /* <DEDUP_REMOVED lines=14> */
[----:B0-----:R-:W-:Y:S01]  /*9e50*/  @P4 IMAD.HI.U32 R13, R18, R13, RZ ;  /* 0x0000000d120d4227 */ /* 0x001fe200078e00ff */
[----:B------:R-:W-:Y:S02]  /*9e60*/  SHF.R.S32.HI R158, RZ, 0x1f, R221 ;  /* 0x0000001fff9e7819 */ /* 0x000fe400000114dd */
[----:B------:R-:W-:Y:S01]  /*9e70*/  SHF.R.S32.HI R159, RZ, 0x1f, R222 ;  /* 0x0000001fff9f7819 */ /* 0x000fe200000114de */
[C---:B------:R-:W-:Y:S01]  /*9e80*/  IMAD R11, R200.reuse, UR5, R9 ;  /* 0x00000005c80b7c24 */ /* 0x040fe2000f8e0209 */
[----:B------:R-:W-:Y:S01]  /*9e90*/  SHF.R.S32.HI R161, RZ, 0x1f, R224 ;  /* 0x0000001fffa17819 */ /* 0x000fe200000114e0 */
[----:B------:R-:W-:Y:S01]  /*9ea0*/  IMAD.WIDE.U32 R2, R200, UR4, R2 ;  /* 0x00000004c8027c25 */ /* 0x000fe2000f8e0002 */
[----:B------:R-:W-:Y:S01]  /*9eb0*/  ULDC.64 UR4, c[0x0][0xc48] ;  /* 0x0003120000047ab9 */ /* 0x000fe20000000a00 */
[----:B------:R-:W-:-:S02]  /*9ec0*/  SHF.R.S32.HI R162, RZ, 0x1f, R225 ;  /* 0x0000001fffa27819 */ /* 0x000fc400000114e1 */
[----:B------:R-:W-:Y:S01]  /*9ed0*/  IMAD.MOV.U32 R9, RZ, RZ, R18 ;  /* 0x000000ffff097224 */ /* 0x000fe200078e0012 */
[----:B-1----:R-:W-:Y:S01]  /*9ee0*/  @P4 SHF.R.U32.HI R9, RZ, R4, R13 ;  /* 0x00000004ff094219 */ /* 0x002fe2000001160d */
[----:B------:R-:W-:Y:S01]  /*9ef0*/  IMAD.IADD R3, R3, 0x1, R11 ;  /* 0x0000000103037824 */ /* 0x000fe200078e020b */
[----:B------:R-:W-:Y:S01]  /*9f00*/  SHF.R.S32.HI R163, RZ, 0x1f, R226 ;  /* 0x0000001fffa37819 */ /* 0x000fe200000114e2 */
[----:B------:R-:W-:Y:S01]  /*9f10*/  VIADD R181, R201, 0x8 ;  /* 0x00000008c9b57836 */ /* 0x000fe20000000000 */
[--C-:B------:R-:W-:Y:S01]  /*9f20*/  SHF.R.S32.HI R4, RZ, 0x1f, R9.reuse ;  /* 0x0000001fff047819 */ /* 0x100fe20000011409 */
[----:B------:R-:W-:Y:S01]  /*9f30*/  IMAD.MOV R11, RZ, RZ, -R9 ;  /* 0x000000ffff0b7224 */ /* 0x000fe200078e0a09 */
[----:B------:R-:W-:Y:S01]  /*9f40*/  SHF.R.S32.HI R164, RZ, 0x1f, R228 ;  /* 0x0000001fffa47819 */ /* 0x000fe200000114e4 */
[----:B------:R-:W-:Y:S01]  /*9f50*/  IMAD.WIDE.U32 R2, R160, UR4, R2 ;  /* 0x00000004a0027c25 */ /* 0x000fe2000f8e0002 */
        /* <DEDUP_REMOVED lines=13> */
[----:B------:R-:W-:Y:S01]  /*a030*/  IMAD R4, R4, UR4, RZ ;  /* 0x0000000404047c24 */ /* 0x000fe2000f8e02ff */
[----:B------:R-:W-:Y:S01]  /*a040*/  SHF.R.S32.HI R170, RZ, 0x1f, R234 ;  /* 0x0000001fffaa7819 */ /* 0x000fe200000114ea */
[----:B------:R-:W-:Y:S01]  /*a050*/  IMAD.IADD R3, R3, 0x1, R13 ;  /* 0x0000000103037824 */ /* 0x000fe200078e020d */
[----:B------:R-:W-:Y:S01]  /*a060*/  SHF.R.S32.HI R171, RZ, 0x1f, R235 ;  /* 0x0000001fffab7819 */ /* 0x000fe200000114eb */
[C---:B------:R-:W-:Y:S01]  /*a070*/  IMAD R9, R11.reuse, UR5, R4 ;  /* 0x000000050b097c24 */ /* 0x040fe2000f8e0204 */
[----:B------:R-:W-:Y:S01]  /*a080*/  SHF.R.S32.HI R172, RZ, 0x1f, R236 ;  /* 0x0000001fffac7819 */ /* 0x000fe200000114ec */
[----:B------:R-:W-:Y:S01]  /*a090*/  IMAD.WIDE.U32 R2, R11, UR4, R2 ;  /* 0x000000040b027c25 */ /* 0x000fe2000f8e0002 */
[----:B------:R-:W-:Y:S01]  /*a0a0*/  ULDC.64 UR4, c[0x0][0xc00] ;  /* 0x0003000000047ab9 */ /* 0x000fe20000000a00 */
[----:B------:R-:W-:Y:S02]  /*a0b0*/  SHF.R.S32.HI R173, RZ, 0x1f, R237 ;  /* 0x0000001fffad7819 */ /* 0x000fe400000114ed */
[----:B------:R-:W-:Y:S01]  /*a0c0*/  VIADD R4, R0, 0x32420 ;  /* 0x0003242000047836 */ /* 0x000fe20000000000 */
[C---:B------:R-:W-:Y:S01]  /*a0d0*/  LEA R0, P1, R2.reuse, UR4, 0x2 ;  /* 0x0000000402007c11 */ /* 0x040fe2000f8210ff */
[----:B------:R-:W-:Y:S01]  /*a0e0*/  IMAD.IADD R3, R3, 0x1, R9 ;  /* 0x0000000103037824 */ /* 0x000fe200078e0209 */
[----:B------:R-:W-:Y:S01]  /*a0f0*/  SHF.R.S32.HI R175, RZ, 0x1f, R175 ;  /* 0x0000001fffaf7819 */ /* 0x000fe200000114af */
[C---:B------:R-:W-:Y:S01]  /*a100*/  VIADD R174, R201.reuse, 0x20 ;  /* 0x00000020c9ae7836 */ /* 0x040fe20000000000 */
[----:B------:R-:W-:Y:S01]  /*a110*/  PRMT R9, RZ, 0x654, R4 ;  /* 0x00000654ff097816 */ /* 0x000fe20000000004 */
[C---:B------:R-:W-:Y:S01]  /*a120*/  VIADD R176, R201.reuse, 0x18 ;  /* 0x00000018c9b07836 */ /* 0x040fe20000000000 */
[----:B------:R-:W-:Y:S01]  /*a130*/  LEA.HI.X R4, R2, UR5, R3, 0x2, P1 ;  /* 0x0000000502047c11 */ /* 0x000fe200088f1403 */
[C---:B------:R-:W-:Y:S01]  /*a140*/  VIADD R178, R201.reuse, 0x10 ;  /* 0x00000010c9b27836 */ /* 0x040fe20000000000 */
[----:B------:R0:W-:Y:S01]  /*a150*/  SYNCS.ARRIVE.TRANS64.RED.A1T0 RZ, [R9+URZ], RZ ;  /* 0x000000ff09ff79a7 */ /* 0x0001e2000810043f */
[----:B------:R0:W1:Y:S01]  /*a160*/  SHFL.IDX PT, R2, R0, RZ, 0x1c1f ;  /* 0x001c1fff00027589 */ /* 0x00006200000e0000 */
[----:B------:R-:W-:Y:S01]  /*a170*/  SHF.R.S32.HI R177, RZ, 0x1f, R177 ;  /* 0x0000001fffb17819 */ /* 0x000fe200000114b1 */
[----:B------:R-:W-:Y:S01]  /*a180*/  VIADD R180, R201, 0x8 ;  /* 0x00000008c9b47836 */ /* 0x000fe20000000000 */
[----:B------:R-:W-:Y:S01]  /*a190*/  SHF.R.S32.HI R179, RZ, 0x1f, R179 ;  /* 0x0000001fffb37819 */ /* 0x000fe200000114b3 */
[----:B------:R0:W2:Y:S01]  /*a1a0*/  SHFL.IDX PT, R3, R4, RZ, 0x1c1f ;  /* 0x001c1fff04037589 */ /* 0x0000a200000e0000 */
[----:B------:R-:W-:Y:S01]  /*a1b0*/  SHF.R.S32.HI R181, RZ, 0x1f, R181 ;  /* 0x0000001fffb57819 */ /* 0x000fe200000114b5 */
[----:B------:R-:W-:Y:S06]  /*a1c0*/  @P0 BRA `(.L_x_10125) ;  /* 0x00000008001c0947 */ /* 0x000fec0003800000 */
[----:B------:R-:W-:Y:S01]  /*a1d0*/  ULDC UR4, c[0x0][0xbc8] ;  /* 0x0002f20000047ab9 */ /* 0x000fe20000000800 */
[C---:B0-----:R-:W-:Y:S01]  /*a1e0*/  VIADD R9, R201.reuse, 0xe8 ;  /* 0x000000e8c9097836 */ /* 0x041fe20000000000 */
[----:B------:R-:W-:Y:S01]  /*a1f0*/  ISETP.GE.AND P4, PT, R180, UR4, PT ;  /* 0x00000004b4007c0c */ /* 0x000fe2000bf86270 */
[C---:B------:R-:W-:Y:S01]  /*a200*/  VIADD R17, R201.reuse, 0xf0 ;  /* 0x000000f0c9117836 */ /* 0x040fe20000000000 */
[----:B------:R-:W-:Y:S02]  /*a210*/  ISETP.GE.AND P3, PT, R178, UR4, PT ;  /* 0x00000004b2007c0c */ /* 0x000fe4000bf66270 */
[----:B------:R-:W-:Y:S02]  /*a220*/  ISETP.GE.AND P5, PT, R201, UR4, PT ;  /* 0x00000004c9007c0c */ /* 0x000fe4000bfa6270 */
[----:B------:R-:W-:Y:S02]  /*a230*/  ISETP.GE.AND P1, PT, R174, UR4, PT ;  /* 0x00000004ae007c0c */ /* 0x000fe4000bf26270 */
[----:B------:R-:W-:-:S05]  /*a240*/  ISETP.GE.AND P0, PT, R176, UR4, PT ;  /* 0x00000004b0007c0c */ /* 0x000fca000bf06270 */
[-C--:B-1----:R-:W-:Y:S02]  /*a250*/  @!P4 LEA R10, P2, R180, R2.reuse, 0x2 ;  /* 0x00000002b40ac211 */ /* 0x082fe400078410ff */
        /* <DEDUP_REMOVED lines=26> */
[----:B--2---:R-:W-:Y:S01]  /*a400*/  @!P5 LEA R14, P6, R234, R2, 0x2 ;  /* 0x00000002ea0ed211 */ /* 0x004fe200078c10ff */
[----:B------:R0:W-:Y:S01]  /*a410*/  @!P3 ST.E.64 desc[UR38][R10.64], R48 ;  /* 0x000000300a00b985 */ /* 0x0001e2000c101b26 */
[----:B------:R-:W-:-:S02]  /*a420*/  ISETP.GE.AND P2, PT, R231, UR4, PT ;  /* 0x00000004e7007c0c */ /* 0x000fc4000bf46270 */
[----:B------:R-:W-:Y:S01]  /*a430*/  @!P5 LEA.HI.X R15, R234, R3, R170, 0x2, P6 ;  /* 0x00000003ea0fd211 */ /* 0x000fe200030f14aa */
[----:B------:R1:W-:Y:S01]  /*a440*/  @!P4 ST.E.64 desc[UR38][R12.64], R52 ;  /* 0x000000340c00c985 */ /* 0x0003e2000c101b26 */
[----:B------:R-:W-:-:S03]  /*a450*/  ISETP.GE.AND P3, PT, R230, UR4, PT ;  /* 0x00000004e6007c0c */ /* 0x000fc6000bf66270 */
[----:B------:R2:W-:Y:S01]  /*a460*/  @!P5 ST.E.64 desc[UR38][R14.64], R56 ;  /* 0x000000380e00d985 */ /* 0x0005e2000c101b26 */
[CC--:B0-----:R-:W-:Y:S02]  /*a470*/  @!P0 LEA R10, P4, R233.reuse, R2.reuse, 0x2 ;  /* 0x00000002e90a8211 */ /* 0x0c1fe400078810ff */
[C---:B-1----:R-:W-:Y:S02]  /*a480*/  @!P1 LEA R12, P5, R232.reuse, R2, 0x2 ;  /* 0x00000002e80c9211 */ /* 0x042fe400078a10ff */
[-C--:B------:R-:W-:Y:S02]  /*a490*/  @!P0 LEA.HI.X R11, R233, R3.reuse, R169, 0x2, P4 ;  /* 0x00000003e90b8211 */ /* 0x080fe400020f14a9 */
[----:B------:R-:W-:Y:S02]  /*a4a0*/  ISETP.GE.AND P4, PT, R229, UR4, PT ;  /* 0x00000004e5007c0c */ /* 0x000fe4000bf86270 */
[----:B------:R-:W-:Y:S01]  /*a4b0*/  @!P1 LEA.HI.X R13, R232, R3, R168, 0x2, P5 ;  /* 0x00000003e80d9211 */ /* 0x000fe200028f14a8 */
[----:B------:R0:W-:Y:S01]  /*a4c0*/  @!P0 ST.E.64 desc[UR38][R10.64], R60 ;  /* 0x0000003c0a008985 */ /* 0x0001e2000c101b26 */
[----:B------:R-:W-:-:S02]  /*a4d0*/  ISETP.GE.AND P5, PT, R228, UR4, PT ;  /* 0x00000004e4007c0c */ /* 0x000fc4000bfa6270 */
[----:B--2---:R-:W-:Y:S01]  /*a4e0*/  @!P2 LEA R14, P6, R231, R2, 0x2 ;  /* 0x00000002e70ea211 */ /* 0x004fe200078c10ff */
[----:B------:R1:W-:Y:S01]  /*a4f0*/  @!P1 ST.E.64 desc[UR38][R12.64], R64 ;  /* 0x000000400c009985 */ /* 0x0003e2000c101b26 */
[----:B------:R-:W-:Y:S02]  /*a500*/  ISETP.GE.AND P1, PT, R225, UR4, PT ;  /* 0x00000004e1007c0c */ /* 0x000fe4000bf26270 */
        /* <DEDUP_REMOVED lines=26> */
[CC--:B0-----:R-:W-:Y:S02]  /*a6b0*/  @!P5 LEA R10, P1, R223.reuse, R2.reuse, 0x2 ;  /* 0x00000002df0ad211 */ /* 0x0c1fe400078210ff */
[-C--:B-1----:R-:W-:Y:S02]  /*a6c0*/  @!P4 LEA R12, P0, R222, R2.reuse, 0x2 ;  /* 0x00000002de0cc211 */ /* 0x082fe400078010ff */
[-C--:B------:R-:W-:Y:S02]  /*a6d0*/  @!P5 LEA.HI.X R11, R223, R3.reuse, R160, 0x2, P1 ;  /* 0x00000003df0bd211 */ /* 0x080fe400008f14a0 */
[----:B------:R-:W-:Y:S02]  /*a6e0*/  ISETP.GE.AND P1, PT, R212, UR4, PT ;  /* 0x00000004d4007c0c */ /* 0x000fe4000bf26270 */
[----:B--2---:R-:W-:Y:S01]  /*a6f0*/  @!P3 LEA R14, P6, R221, R2, 0x2 ;  /* 0x00000002dd0eb211 */ /* 0x004fe200078c10ff */
[----:B------:R0:W-:Y:S01]  /*a700*/  @!P5 ST.E.64 desc[UR38][R10.64], R96 ;  /* 0x000000600a00d985 */ /* 0x0001e2000c101b26 */
[----:B------:R-:W-:-:S02]  /*a710*/  @!P4 LEA.HI.X R13, R222, R3, R159, 0x2, P0 ;  /* 0x00000003de0dc211 */ /* 0x000fc400000f149f */
[----:B------:R-:W-:Y:S02]  /*a720*/  @!P3 LEA.HI.X R15, R221, R3, R158, 0x2, P6 ;  /* 0x00000003dd0fb211 */ /* 0x000fe400030f149e */
[----:B------:R-:W-:Y:S01]  /*a730*/  ISETP.GE.AND P0, PT, R211, UR4, PT ;  /* 0x00000004d3007c0c */ /* 0x000fe2000bf06270 */
[----:B------:R-:W-:Y:S01]  /*a740*/  @!P4 ST.E.64 desc[UR38][R12.64], R100 ;  /* 0x000000640c00c985 */ /* 0x000fe2000c101b26 */
[-C--:B------:R-:W-:Y:S02]  /*a750*/  @!P2 LEA R20, P6, R213, R2.reuse, 0x2 ;  /* 0x00000002d514a211 */ /* 0x080fe400078c10ff */
[----:B------:R-:W-:Y:S01]  /*a760*/  ISETP.GE.AND P4, PT, R209, UR4, PT ;  /* 0x00000004d1007c0c */ /* 0x000fe2000bf86270 */
[----:B------:R-:W-:Y:S01]  /*a770*/  @!P3 ST.E.64 desc[UR38][R14.64], R104 ;  /* 0x000000680e00b985 */ /* 0x000fe2000c101b26 */
[----:B------:R-:W-:Y:S02]  /*a780*/  ISETP.GE.AND P3, PT, R210, UR4, PT ;  /* 0x00000004d2007c0c */ /* 0x000fe4000bf66270 */
[----:B------:R-:W-:-:S02]  /*a790*/  @!P1 LEA R24, P5, R212, R2, 0x2 ;  /* 0x00000002d4189211 */ /* 0x000fc400078a10ff */
[-C--:B------:R-:W-:Y:S02]  /*a7a0*/  @!P2 LEA.HI.X R21, R213, R3.reuse, R157, 0x2, P6 ;  /* 0x00000003d515a211 */ /* 0x080fe400030f149d */
[-C--:B------:R-:W-:Y:S02]  /*a7b0*/  @!P1 LEA.HI.X R25, R212, R3.reuse, R156, 0x2, P5 ;  /* 0x00000003d4199211 */ /* 0x080fe400028f149c */
[CC--:B------:R-:W-:Y:S01]  /*a7c0*/  @!P0 LEA R18, P6, R211.reuse, R2.reuse, 0x2 ;  /* 0x00000002d3128211 */ /* 0x0c0fe200078c10ff */
[----:B------:R-:W-:Y:S01]  /*a7d0*/  @!P2 ST.E.64 desc[UR38][R20.64], R108 ;  /* 0x0000006c1400a985 */ /* 0x000fe2000c101b26 */
[----:B------:R-:W-:Y:S02]  /*a7e0*/  ISETP.GE.AND P2, PT, R208, UR4, PT ;  /* 0x00000004d0007c0c */ /* 0x000fe4000bf46270 */
[----:B------:R-:W-:Y:S01]  /*a7f0*/  @!P0 LEA.HI.X R19, R211, R3, R155, 0x2, P6 ;  /* 0x00000003d3138211 */ /* 0x000fe200030f149b */
[----:B------:R1:W-:Y:S01]  /*a800*/  @!P1 ST.E.64 desc[UR38][R24.64], R112 ;  /* 0x0000007018009985 */ /* 0x0003e2000c101b26 */
[----:B------:R-:W-:-:S02]  /*a810*/  @!P3 LEA R28, P1, R210, R2, 0x2 ;  /* 0x00000002d21cb211 */ /* 0x000fc400078210ff */
[-C--:B------:R-:W-:Y:S01]  /*a820*/  @!P4 LEA R32, P5, R209, R2.reuse, 0x2 ;  /* 0x00000002d120c211 */ /* 0x080fe200078a10ff */
[----:B------:R2:W-:Y:S01]  /*a830*/  @!P0 ST.E.64 desc[UR38][R18.64], R116 ;  /* 0x0000007412008985 */ /* 0x0005e2000c101b26 */
[-C--:B------:R-:W-:Y:S02]  /*a840*/  @!P3 LEA.HI.X R29, R210, R3.reuse, R154, 0x2, P1 ;  /* 0x00000003d21db211 */ /* 0x080fe400008f149a */
[----:B------:R-:W-:Y:S02]  /*a850*/  ISETP.GE.AND P1, PT, R207, UR4, PT ;  /* 0x00000004cf007c0c */ /* 0x000fe4000bf26270 */
[----:B------:R-:W-:Y:S01]  /*a860*/  @!P4 LEA.HI.X R33, R209, R3, R153, 0x2, P5 ;  /* 0x00000003d121c211 */ /* 0x000fe200028f1499 */
[----:B------:R3:W-:Y:S01]  /*a870*/  @!P3 ST.E.64 desc[UR38][R28.64], R120 ;  /* 0x000000781c00b985 */ /* 0x0007e2000c101b26 */
[----:B------:R-:W-:Y:S02]  /*a880*/  ISETP.GE.AND P0, PT, R205, UR4, PT ;  /* 0x00000004cd007c0c */ /* 0x000fe4000bf06270 */
[----:B0-----:R-:W-:Y:S01]  /*a890*/  @!P2 LEA R10, P5, R208, R2, 0x2 ;  /* 0x00000002d00aa211 */ /* 0x001fe200078a10ff */
[----:B------:R3:W-:Y:S01]  /*a8a0*/  @!P4 ST.E.64 desc[UR38][R32.64], R124 ;  /* 0x0000007c2000c985 */ /* 0x0007e2000c101b26 */
[----:B------:R-:W-:Y:S01]  /*a8b0*/  ISETP.GE.AND P4, PT, R9, UR4, PT ;  /* 0x0000000409007c0c */ /* 0x000fe2000bf86270 */
[----:B-1----:R-:W-:Y:S01]  /*a8c0*/  VIADD R25, R201, 0xf8 ;  /* 0x000000f8c9197836 */ /* 0x002fe20000000000 */
[----:B------:R-:W-:-:S02]  /*a8d0*/  ISETP.GE.AND P3, PT, R17, UR4, PT ;  /* 0x0000000411007c0c */ /* 0x000fc4000bf66270 */
[-C--:B------:R-:W-:Y:S02]  /*a8e0*/  @!P2 LEA.HI.X R11, R208, R3.reuse, R152, 0x2, P5 ;  /* 0x00000003d00ba211 */ /* 0x080fe400028f1498 */
[-C--:B------:R-:W-:Y:S02]  /*a8f0*/  @!P1 LEA R12, P6, R207, R2.reuse, 0x2 ;  /* 0x00000002cf0c9211 */ /* 0x080fe400078c10ff */
[----:B------:R-:W-:Y:S01]  /*a900*/  SHF.R.S32.HI R15, RZ, 0x1f, R205 ;  /* 0x0000001fff0f7819 */ /* 0x000fe200000114cd */
[----:B------:R3:W-:Y:S01]  /*a910*/  @!P2 ST.E.64 desc[UR38][R10.64], R128 ;  /* 0x000000800a00a985 */ /* 0x0007e2000c101b26 */
[----:B------:R-:W-:Y:S02]  /*a920*/  @!P0 LEA R14, P5, R205, R2, 0x2 ;  /* 0x00000002cd0e8211 */ /* 0x000fe400078a10ff */
[----:B------:R-:W-:Y:S02]  /*a930*/  @!P1 LEA.HI.X R13, R207, R3, R22, 0x2, P6 ;  /* 0x00000003cf0d9211 */ /* 0x000fe400030f1416 */
[----:B------:R-:W-:-:S02]  /*a940*/  ISETP.GE.AND P6, PT, R25, UR4, PT ;  /* 0x0000000419007c0c */ /* 0x000fc4000bfc6270 */
[-C--:B------:R-:W-:Y:S01]  /*a950*/  @!P0 LEA.HI.X R15, R205, R3.reuse, R15, 0x2, P5 ;  /* 0x00000003cd0f8211 */ /* 0x080fe200028f140f */
[----:B------:R3:W-:Y:S01]  /*a960*/  @!P1 ST.E.64 desc[UR38][R12.64], R132 ;  /* 0x000000840c009985 */ /* 0x0007e2000c101b26 */
[----:B--2---:R-:W-:Y:S02]  /*a970*/  SHF.R.S32.HI R19, RZ, 0x1f, R9 ;  /* 0x0000001fff137819 */ /* 0x004fe40000011409 */
[C---:B------:R-:W-:Y:S01]  /*a980*/  @!P4 LEA R18, P5, R9.reuse, R2, 0x2 ;  /* 0x000000020912c211 */ /* 0x040fe200078a10ff */
[----:B------:R3:W-:Y:S03]  /*a990*/  @!P0 ST.E.64 desc[UR38][R14.64], R136 ;  /* 0x000000880e008985 */ /* 0x0007e6000c101b26 */
[----:B------:R-:W-:Y:S02]  /*a9a0*/  @!P4 LEA.HI.X R19, R9, R3, R19, 0x2, P5 ;  /* 0x000000030913c211 */ /* 0x000fe400028f1413 */
[----:B------:R-:W-:-:S02]  /*a9b0*/  SHF.R.S32.HI R9, RZ, 0x1f, R17 ;  /* 0x0000001fff097819 */ /* 0x000fc40000011411 */
[CC--:B------:R-:W-:Y:S01]  /*a9c0*/  @!P3 LEA R20, P5, R17.reuse, R2.reuse, 0x2 ;  /* 0x000000021114b211 */ /* 0x0c0fe200078a10ff */
[----:B------:R3:W-:Y:S03]  /*a9d0*/  @!P4 ST.E.64 desc[UR38][R18.64], R140 ;  /* 0x0000008c1200c985 */ /* 0x0007e6000c101b26 */
[-C--:B------:R-:W-:Y:S02]  /*a9e0*/  @!P3 LEA.HI.X R21, R17, R3.reuse, R9, 0x2, P5 ;  /* 0x000000031115b211 */ /* 0x080fe400028f1409 */
[----:B------:R-:W-:Y:S02]  /*a9f0*/  SHF.R.S32.HI R9, RZ, 0x1f, R25 ;  /* 0x0000001fff097819 */ /* 0x000fe40000011419 */
[C---:B------:R-:W-:Y:S01]  /*aa00*/  @!P6 LEA R2, P5, R25.reuse, R2, 0x2 ;  /* 0x000000021902e211 */ /* 0x040fe200078a10ff */
[----:B------:R3:W-:Y:S03]  /*aa10*/  @!P3 ST.E.64 desc[UR38][R20.64], R144 ;  /* 0x000000901400b985 */ /* 0x0007e6000c101b26 */
[----:B------:R-:W-:-:S05]  /*aa20*/  @!P6 LEA.HI.X R3, R25, R3, R9, 0x2, P5 ;  /* 0x000000031903e211 */ /* 0x000fca00028f1409 */
[----:B------:R3:W-:Y:S04]  /*aa30*/  @!P6 ST.E.64 desc[UR38][R2.64], R148 ;  /* 0x000000940200e985 */ /* 0x0007e8000c101b26 */
.L_x_10125:
[----:B------:R-:W-:Y:S05]  /*aa40*/  BSYNC B1 ;  /* 0x0000000000017941 */ /* 0x000fea0003800000 */
.L_x_10124:
[----:B------:R-:W-:Y:S01]  /*aa50*/  ISETP.GE.AND P0, PT, R16, R8, PT ;  /* 0x000000081000720c */ /* 0x000fe20003f06270 */
[----:B--23--:R2:W3:Y:S04]  /*aa60*/  SHFL.IDX PT, R3, R4, 0x1, 0x1c1f ;  /* 0x003c1f0004037f89 */ /* 0x00c4e800000e0000 */
[----:B-1----:R2:W1:Y:S08]  /*aa70*/  SHFL.IDX PT, R2, R0, 0x1, 0x1c1f ;  /* 0x003c1f0000027f89 */ /* 0x00247000000e0000 */
[----:B--2---:R-:W-:Y:S05]  /*aa80*/  @P0 BRA `(.L_x_10123) ;  /* 0x0000001400bc0947 */ /* 0x004fea0003800000 */
[----:B------:R-:W-:Y:S01]  /*aa90*/  ULDC UR4, c[0x0][0xbc8] ;  /* 0x0002f20000047ab9 */ /* 0x000fe20000000800 */
[C---:B------:R-:W-:Y:S01]  /*aaa0*/  VIADD R21, R201.reuse, 0xe8 ;  /* 0x000000e8c9157836 */ /* 0x040fe20000000000 */
[----:B------:R-:W-:Y:S01]  /*aab0*/  ISETP.GE.AND P5, PT, R180, UR4, PT ;  /* 0x00000004b4007c0c */ /* 0x000fe2000bfa6270 */
[C---:B------:R-:W-:Y:S01]  /*aac0*/  VIADD R25, R201.reuse, 0xf0 ;  /* 0x000000f0c9197836 */ /* 0x040fe20000000000 */
[----:B------:R-:W-:Y:S02]  /*aad0*/  ISETP.GE.AND P4, PT, R201, UR4, PT ;  /* 0x00000004c9007c0c */ /* 0x000fe4000bf86270 */
[----:B------:R-:W-:Y:S02]  /*aae0*/  ISETP.GE.AND P2, PT, R178, UR4, PT ;  /* 0x00000004b2007c0c */ /* 0x000fe4000bf46270 */
[----:B------:R-:W-:Y:S02]  /*aaf0*/  ISETP.GE.AND P1, PT, R176, UR4, PT ;  /* 0x00000004b0007c0c */ /* 0x000fe4000bf26270 */
[----:B------:R-:W-:-:S02]  /*ab00*/  ISETP.GE.AND P0, PT, R174, UR4, PT ;  /* 0x00000004ae007c0c */ /* 0x000fc4000bf06270 */
[----:B0-----:R-:W-:Y:S02]  /*ab10*/  SHF.R.S32.HI R0, RZ, 0x1f, R21 ;  /* 0x0000001fff007819 */ /* 0x001fe40000011415 */
[----:B------:R-:W-:Y:S02]  /*ab20*/  SHF.R.S32.HI R4, RZ, 0x1f, R205 ;  /* 0x0000001fff047819 */ /* 0x000fe400000114cd */
[-C--:B-1----:R-:W-:Y:S01]  /*ab30*/  @!P5 LEA R10, P3, R180, R2.reuse, 0x2 ;  /* 0x00000002b40ad211 */ /* 0x082fe200078610ff */
[----:B---3--:R-:W-:Y:S02]  /*ab40*/  @!P4 IMAD.WIDE R8, R201, 0x4, R2 ;  /* 0x00000004c908c825 */ /* 0x008fe400078e0202 */
[----:B------:R-:W-:Y:S02]  /*ab50*/  @!P2 LEA R12, P6, R178, R2, 0x2 ;  /* 0x00000002b20ca211 */ /* 0x000fe400078c10ff */
[----:B------:R-:W-:Y:S01]  /*ab60*/  @!P5 LEA.HI.X R11, R180, R3, R181, 0x2, P3 ;  /* 0x00000003b40bd211 */ /* 0x000fe200018f14b5 */
[----:B------:R0:W-:Y:S01]  /*ab70*/  @!P4 ST.E.64 desc[UR38][R8.64], R26 ;  /* 0x0000001a0800c985 */ /* 0x0001e2000c101b26 */
[----:B------:R-:W-:-:S02]  /*ab80*/  ISETP.GE.AND P3, PT, R237, UR4, PT ;  /* 0x00000004ed007c0c */ /* 0x000fc4000bf66270 */
[-C--:B------:R-:W-:Y:S01]  /*ab90*/  @!P2 LEA.HI.X R13, R178, R3.reuse, R179, 0x2, P6 ;  /* 0x00000003b20da211 */ /* 0x080fe200030f14b3 */
[----:B------:R1:W-:Y:S01]  /*aba0*/  @!P5 ST.E.64 desc[UR38][R10.64], R30 ;  /* 0x0000001e0a00d985 */ /* 0x0003e2000c101b26 */
[-C--:B------:R-:W-:Y:S02]  /*abb0*/  @!P1 LEA R14, P5, R176, R2.reuse, 0x2 ;  /* 0x00000002b00e9211 */ /* 0x080fe400078a10ff */
[----:B------:R-:W-:Y:S01]  /*abc0*/  ISETP.GE.AND P4, PT, R236, UR4, PT ;  /* 0x00000004ec007c0c */ /* 0x000fe2000bf86270 */
[----:B------:R2:W-:Y:S01]  /*abd0*/  @!P2 ST.E.64 desc[UR38][R12.64], R34 ;  /* 0x000000220c00a985 */ /* 0x0005e2000c101b26 */
[----:B------:R-:W-:Y:S02]  /*abe0*/  @!P0 LEA R16, P6, R174, R2, 0x2 ;  /* 0x00000002ae108211 */ /* 0x000fe400078c10ff */
[----:B------:R-:W-:Y:S02]  /*abf0*/  @!P1 LEA.HI.X R15, R176, R3, R177, 0x2, P5 ;  /* 0x00000003b00f9211 */ /* 0x000fe400028f14b1 */
[----:B------:R-:W-:-:S02]  /*ac00*/  ISETP.GE.AND P5, PT, R235, UR4, PT ;  /* 0x00000004eb007c0c */ /* 0x000fc4000bfa6270 */
[-C--:B------:R-:W-:Y:S01]  /*ac10*/  @!P0 LEA.HI.X R17, R174, R3.reuse, R175, 0x2, P6 ;  /* 0x00000003ae118211 */ /* 0x080fe200030f14af */
[----:B------:R3:W-:Y:S01]  /*ac20*/  @!P1 ST.E.64 desc[UR38][R14.64], R38 ;  /* 0x000000260e009985 */ /* 0x0007e2000c101b26 */
[-C--:B0-----:R-:W-:Y:S02]  /*ac30*/  @!P3 LEA R8, P6, R237, R2.reuse, 0x2 ;  /* 0x00000002ed08b211 */ /* 0x081fe400078c10ff */
[----:B------:R-:W-:Y:S01]  /*ac40*/  ISETP.GE.AND P1, PT, R233, UR4, PT ;  /* 0x00000004e9007c0c */ /* 0x000fe2000bf26270 */
[----:B------:R0:W-:Y:S01]  /*ac50*/  @!P0 ST.E.64 desc[UR38][R16.64], R42 ;  /* 0x0000002a10008985 */ /* 0x0001e2000c101b26 */
[----:B------:R-:W-:Y:S02]  /*ac60*/  ISETP.GE.AND P0, PT, R234, UR4, PT ;  /* 0x00000004ea007c0c */ /* 0x000fe4000bf06270 */
[----:B-1----:R-:W-:Y:S02]  /*ac70*/  @!P4 LEA R10, P2, R236, R2, 0x2 ;  /* 0x00000002ec0ac211 */ /* 0x002fe400078410ff */
[----:B------:R-:W-:-:S02]  /*ac80*/  @!P3 LEA.HI.X R9, R237, R3, R173, 0x2, P6 ;  /* 0x00000003ed09b211 */ /* 0x000fc400030f14ad */
[CC--:B------:R-:W-:Y:S02]  /*ac90*/  @!P5 LEA R18, P6, R235.reuse, R2.reuse, 0x2 ;  /* 0x00000002eb12d211 */ /* 0x0c0fe400078c10ff */
[-C--:B------:R-:W-:Y:S01]  /*aca0*/  @!P4 LEA.HI.X R11, R236, R3.reuse, R172, 0x2, P2 ;  /* 0x00000003ec0bc211 */ /* 0x080fe200010f14ac */
[----:B------:R1:W-:Y:S01]  /*acb0*/  @!P3 ST.E.64 desc[UR38][R8.64], R46 ;  /* 0x0000002e0800b985 */ /* 0x0003e2000c101b26 */
[----:B------:R-:W-:Y:S02]  /*acc0*/  ISETP.GE.AND P2, PT, R232, UR4, PT ;  /* 0x00000004e8007c0c */ /* 0x000fe4000bf46270 */
[----:B------:R-:W-:Y:S01]  /*acd0*/  @!P5 LEA.HI.X R19, R235, R3, R171, 0x2, P6 ;  /* 0x00000003eb13d211 */ /* 0x000fe200030f14ab */
[----:B------:R4:W-:Y:S01]  /*ace0*/  @!P4 ST.E.64 desc[UR38][R10.64], R50 ;  /* 0x000000320a00c985 */ /* 0x0009e2000c101b26 */
[-C--:B--2---:R-:W-:Y:S02]  /*acf0*/  @!P0 LEA R12, P4, R234, R2.reuse, 0x2 ;  /* 0x00000002ea0c8211 */ /* 0x084fe400078810ff */
[----:B------:R-:W-:Y:S01]  /*ad00*/  ISETP.GE.AND P3, PT, R231, UR4, PT ;  /* 0x00000004e7007c0c */ /* 0x000fe2000bf66270 */
[----:B------:R2:W-:Y:S01]  /*ad10*/  @!P5 ST.E.64 desc[UR38][R18.64], R54 ;  /* 0x000000361200d985 */ /* 0x0005e2000c101b26 */
[----:B---3--:R-:W-:-:S02]  /*ad20*/  @!P1 LEA R14, P5, R233, R2, 0x2 ;  /* 0x00000002e90e9211 */ /* 0x008fc400078a10ff */
[-C--:B------:R-:W-:Y:S02]  /*ad30*/  @!P0 LEA.HI.X R13, R234, R3.reuse, R170, 0x2, P4 ;  /* 0x00000003ea0d8211 */ /* 0x080fe400020f14aa */
[----:B------:R-:W-:Y:S02]  /*ad40*/  ISETP.GE.AND P4, PT, R230, UR4, PT ;  /* 0x00000004e6007c0c */ /* 0x000fe4000bf86270 */
[----:B------:R-:W-:Y:S01]  /*ad50*/  @!P1 LEA.HI.X R15, R233, R3, R169, 0x2, P5 ;  /* 0x00000003e90f9211 */ /* 0x000fe200028f14a9 */
[----:B------:R-:W-:Y:S01]  /*ad60*/  @!P0 ST.E.64 desc[UR38][R12.64], R58 ;  /* 0x0000003a0c008985 */ /* 0x000fe2000c101b26 */
[----:B------:R-:W-:Y:S02]  /*ad70*/  ISETP.GE.AND P5, PT, R229, UR4, PT ;  /* 0x00000004e5007c0c */ /* 0x000fe4000bfa6270 */
[----:B0-----:R-:W-:Y:S01]  /*ad80*/  @!P2 LEA R16, P6, R232, R2, 0x2 ;  /* 0x00000002e810a211 */ /* 0x001fe200078c10ff */
[----:B------:R0:W-:Y:S01]  /*ad90*/  @!P1 ST.E.64 desc[UR38][R14.64], R62 ;  /* 0x0000003e0e009985 */ /* 0x0001e2000c101b26 */
[----:B------:R-:W-:-:S02]  /*ada0*/  ISETP.GE.AND P1, PT, R226, UR4, PT ;  /* 0x00000004e2007c0c */ /* 0x000fc4000bf26270 */
[-C--:B------:R-:W-:Y:S02]  /*adb0*/  @!P2 LEA.HI.X R17, R232, R3.reuse, R168, 0x2, P6 ;  /* 0x00000003e811a211 */ /* 0x080fe400030f14a8 */
[CC--:B-1----:R-:W-:Y:S02]  /*adc0*/  @!P3 LEA R8, P6, R231.reuse, R2.reuse, 0x2 ;  /* 0x00000002e708b211 */ /* 0x0c2fe400078c10ff */
[-C--:B----4-:R-:W-:Y:S01]  /*add0*/  @!P4 LEA R10, P0, R230, R2.reuse, 0x2 ;  /* 0x00000002e60ac211 */ /* 0x090fe200078010ff */
[----:B------:R1:W-:Y:S01]  /*ade0*/  @!P2 ST.E.64 desc[UR38][R16.64], R66 ;  /* 0x000000421000a985 */ /* 0x0003e2000c101b26 */
[----:B------:R-:W-:Y:S02]  /*adf0*/  ISETP.GE.AND P2, PT, R228, UR4, PT ;  /* 0x00000004e4007c0c */ /* 0x000fe4000bf46270 */
[----:B------:R-:W-:Y:S02]  /*ae00*/  @!P3 LEA.HI.X R9, R231, R3, R167, 0x2, P6 ;  /* 0x00000003e709b211 */ /* 0x000fe400030f14a7 */
[----:B--2---:R-:W-:-:S02]  /*ae10*/  @!P5 LEA R18, P6, R229, R2, 0x2 ;  /* 0x00000002e512d211 */ /* 0x004fc400078c10ff */
[-C--:B------:R-:W-:Y:S01]  /*ae20*/  @!P4 LEA.HI.X R11, R230, R3.reuse, R166, 0x2, P0 ;  /* 0x00000003e60bc211 */ /* 0x080fe200000f14a6 */
[----:B------:R2:W-:Y:S01]  /*ae30*/  @!P3 ST.E.64 desc[UR38][R8.64], R70 ;  /* 0x000000460800b985 */ /* 0x0005e2000c101b26 */
[----:B------:R-:W-:Y:S02]  /*ae40*/  ISETP.GE.AND P0, PT, R225, UR4, PT ;  /* 0x00000004e1007c0c */ /* 0x000fe4000bf06270 */
[----:B------:R-:W-:Y:S01]  /*ae50*/  @!P5 LEA.HI.X R19, R229, R3, R165, 0x2, P6 ;  /* 0x00000003e513d211 */ /* 0x000fe200030f14a5 */
[----:B------:R3:W-:Y:S01]  /*ae60*/  @!P4 ST.E.64 desc[UR38][R10.64], R74 ;  /* 0x0000004a0a00c985 */ /* 0x0007e2000c101b26 */
[-C--:B0-----:R-:W-:Y:S02]  /*ae70*/  @!P1 LEA R14, P3, R226, R2.reuse, 0x2 ;  /* 0x00000002e20e9211 */ /* 0x081fe400078610ff */
[----:B------:R-:W-:Y:S01]  /*ae80*/  @!P2 LEA R12, P6, R228, R2, 0x2 ;  /* 0x00000002e40ca211 */ /* 0x000fe200078c10ff */
[----:B------:R0:W-:Y:S01]  /*ae90*/  @!P5 ST.E.64 desc[UR38][R18.64], R78 ;  /* 0x0000004e1200d985 */ /* 0x0001e2000c101b26 */
[----:B------:R-:W-:-:S02]  /*aea0*/  ISETP.GE.AND P5, PT, R224, UR4, PT ;  /* 0x00000004e0007c0c */ /* 0x000fc4000bfa6270 */
[----:B------:R-:W-:Y:S02]  /*aeb0*/  ISETP.GE.AND P4, PT, R223, UR4, PT ;  /* 0x00000004df007c0c */ /* 0x000fe4000bf86270 */
[-C--:B------:R-:W-:Y:S02]  /*aec0*/  @!P2 LEA.HI.X R13, R228, R3.reuse, R164, 0x2, P6 ;  /* 0x00000003e40da211 */ /* 0x080fe400030f14a4 */
[CC--:B-1----:R-:W-:Y:S02]  /*aed0*/  @!P0 LEA R16, P6, R225.reuse, R2.reuse, 0x2 ;  /* 0x00000002e1108211 */ /* 0x0c2fe400078c10ff */
[-C--:B------:R-:W-:Y:S01]  /*aee0*/  @!P1 LEA.HI.X R15, R226, R3.reuse, R163, 0x2, P3 ;  /* 0x00000003e20f9211 */ /* 0x080fe200018f14a3 */
[----:B------:R1:W-:Y:S01]  /*aef0*/  @!P2 ST.E.64 desc[UR38][R12.64], R82 ;  /* 0x000000520c00a985 */ /* 0x0003e2000c101b26 */
[----:B------:R-:W-:Y:S02]  /*af00*/  ISETP.GE.AND P3, PT, R222, UR4, PT ;  /* 0x00000004de007c0c */ /* 0x000fe4000bf66270 */
[----:B------:R-:W-:Y:S01]  /*af10*/  @!P0 LEA.HI.X R17, R225, R3, R162, 0x2, P6 ;  /* 0x00000003e1118211 */ /* 0x000fe200030f14a2 */
[----:B------:R4:W-:Y:S01]  /*af20*/  @!P1 ST.E.64 desc[UR38][R14.64], R86 ;  /* 0x000000560e009985 */ /* 0x0009e2000c101b26 */
[----:B--2---:R-:W-:-:S02]  /*af30*/  @!P5 LEA R8, P2, R224, R2, 0x2 ;  /* 0x00000002e008d211 */ /* 0x004fc400078410ff */
[-C--:B---3--:R-:W-:Y:S01]  /*af40*/  @!P4 LEA R10, P1, R223, R2.reuse, 0x2 ;  /* 0x00000002df0ac211 */ /* 0x088fe200078210ff */
[----:B------:R2:W-:Y:S01]  /*af50*/  @!P0 ST.E.64 desc[UR38][R16.64], R90 ;  /* 0x0000005a10008985 */ /* 0x0005e2000c101b26 */
[----:B------:R-:W-:Y:S02]  /*af60*/  ISETP.GE.AND P0, PT, R221, UR4, PT ;  /* 0x00000004dd007c0c */ /* 0x000fe4000bf06270 */
[-C--:B------:R-:W-:Y:S02]  /*af70*/  @!P5 LEA.HI.X R9, R224, R3.reuse, R161, 0x2, P2 ;  /* 0x00000003e009d211 */ /* 0x080fe400010f14a1 */
[----:B------:R-:W-:Y:S02]  /*af80*/  ISETP.GE.AND P2, PT, R213, UR4, PT ;  /* 0x00000004d5007c0c */ /* 0x000fe4000bf46270 */
[----:B------:R-:W-:Y:S01]  /*af90*/  @!P4 LEA.HI.X R11, R223, R3, R160, 0x2, P1 ;  /* 0x00000003df0bc211 */ /* 0x000fe200008f14a0 */
[----:B------:R3:W-:Y:S01]  /*afa0*/  @!P5 ST.E.64 desc[UR38][R8.64], R94 ;  /* 0x0000005e0800d985 */ /* 0x0007e2000c101b26 */
[----:B0-----:R-:W-:-:S02]  /*afb0*/  @!P3 LEA R18, P6, R222, R2, 0x2 ;  /* 0x00000002de12b211 */ /* 0x001fc400078c10ff */
[----:B------:R-:W-:Y:S01]  /*afc0*/  ISETP.GE.AND P1, PT, R212, UR4, PT ;  /* 0x00000004d4007c0c */ /* 0x000fe2000bf26270 */
[----:B------:R0:W-:Y:S01]  /*afd0*/  @!P4 ST.E.64 desc[UR38][R10.64], R98 ;  /* 0x000000620a00c985 */ /* 0x0001e2000c101b26 */
[----:B------:R-:W-:Y:S02]  /*afe0*/  @!P3 LEA.HI.X R19, R222, R3, R159, 0x2, P6 ;  /* 0x00000003de13b211 */ /* 0x000fe400030f149f */
[----:B------:R-:W-:Y:S02]  /*aff0*/  ISETP.GE.AND P4, PT, R211, UR4, PT ;  /* 0x00000004d3007c0c */ /* 0x000fe4000bf86270 */
[-C--:B-1----:R-:W-:Y:S01]  /*b000*/  @!P0 LEA R12, P6, R221, R2.reuse, 0x2 ;  /* 0x00000002dd0c8211 */ /* 0x082fe200078c10ff */
[----:B------:R1:W-:Y:S01]  /*b010*/  @!P3 ST.E.64 desc[UR38][R18.64], R102 ;  /* 0x000000661200b985 */ /* 0x0003e2000c101b26 */
[----:B------:R-:W-:Y:S02]  /*b020*/  ISETP.GE.AND P5, PT, R210, UR4, PT ;  /* 0x00000004d2007c0c */ /* 0x000fe4000bfa6270 */
[----:B----4-:R-:W-:-:S02]  /*b030*/  @!P2 LEA R14, P3, R213, R2, 0x2 ;  /* 0x00000002d50ea211 */ /* 0x010fc400078610ff */
[-C--:B------:R-:W-:Y:S02]  /*b040*/  @!P0 LEA.HI.X R13, R221, R3.reuse, R158, 0x2, P6 ;  /* 0x00000003dd0d8211 */ /* 0x080fe400030f149e */
[-C--:B------:R-:W-:Y:S02]  /*b050*/  @!P2 LEA.HI.X R15, R213, R3.reuse, R157, 0x2, P3 ;  /* 0x00000003d50fa211 */ /* 0x080fe400018f149d */
[----:B------:R-:W-:Y:S01]  /*b060*/  ISETP.GE.AND P3, PT, R209, UR4, PT ;  /* 0x00000004d1007c0c */ /* 0x000fe2000bf66270 */
[----:B------:R4:W-:Y:S01]  /*b070*/  @!P0 ST.E.64 desc[UR38][R12.64], R106 ;  /* 0x0000006a0c008985 */ /* 0x0009e2000c101b26 */
[CC--:B--2---:R-:W-:Y:S02]  /*b080*/  @!P1 LEA R16, P6, R212.reuse, R2.reuse, 0x2 ;  /* 0x00000002d4109211 */ /* 0x0c4fe400078c10ff */
[----:B---3--:R-:W-:Y:S01]  /*b090*/  @!P4 LEA R8, P0, R211, R2, 0x2 ;  /* 0x00000002d308c211 */ /* 0x008fe200078010ff */
[----:B------:R2:W-:Y:S01]  /*b0a0*/  @!P2 ST.E.64 desc[UR38][R14.64], R110 ;  /* 0x0000006e0e00a985 */ /* 0x0005e2000c101b26 */
[----:B------:R-:W-:-:S02]  /*b0b0*/  @!P1 LEA.HI.X R17, R212, R3, R156, 0x2, P6 ;  /* 0x00000003d4119211 */ /* 0x000fc400030f149c */
[-C--:B0-----:R-:W-:Y:S02]  /*b0c0*/  @!P5 LEA R10, P6, R210, R2.reuse, 0x2 ;  /* 0x00000002d20ad211 */ /* 0x081fe400078c10ff */
[-C--:B------:R-:W-:Y:S01]  /*b0d0*/  @!P4 LEA.HI.X R9, R211, R3.reuse, R155, 0x2, P0 ;  /* 0x00000003d309c211 */ /* 0x080fe200000f149b */
[----:B------:R-:W-:Y:S01]  /*b0e0*/  @!P1 ST.E.64 desc[UR38][R16.64], R114 ;  /* 0x0000007210009985 */ /* 0x000fe2000c101b26 */
[----:B------:R-:W-:Y:S02]  /*b0f0*/  ISETP.GE.AND P0, PT, R208, UR4, PT ;  /* 0x00000004d0007c0c */ /* 0x000fe4000bf06270 */
[----:B------:R-:W-:Y:S01]  /*b100*/  @!P5 LEA.HI.X R11, R210, R3, R154, 0x2, P6 ;  /* 0x00000003d20bd211 */ /* 0x000fe200030f149a */
[----:B------:R0:W-:Y:S01]  /*b110*/  @!P4 ST.E.64 desc[UR38][R8.64], R118 ;  /* 0x000000760800c985 */ /* 0x0001e2000c101b26 */
[----:B------:R-:W-:Y:S02]  /*b120*/  ISETP.GE.AND P1, PT, R21, UR4, PT ;  /* 0x0000000415007c0c */ /* 0x000fe4000bf26270 */
[----:B-1----:R-:W-:Y:S01]  /*b130*/  @!P3 LEA R18, P2, R209, R2, 0x2 ;  /* 0x00000002d112b211 */ /* 0x002fe200078410ff */
[----:B------:R1:W-:Y:S01]  /*b140*/  @!P5 ST.E.64 desc[UR38][R10.64], R122 ;  /* 0x0000007a0a00d985 */ /* 0x0003e2000c101b26 */
[----:B------:R-:W-:-:S02]  /*b150*/  ISETP.GE.AND P4, PT, R207, UR4, PT ;  /* 0x00000004cf007c0c */ /* 0x000fc4000bf86270 */
[----:B------:R-:W-:Y:S02]  /*b160*/  ISETP.GE.AND P5, PT, R205, UR4, PT ;  /* 0x00000004cd007c0c */ /* 0x000fe4000bfa6270 */
[-C--:B------:R-:W-:Y:S02]  /*b170*/  @!P3 LEA.HI.X R19, R209, R3.reuse, R153, 0x2, P2 ;  /* 0x00000003d113b211 */ /* 0x080fe400010f1499 */
[----:B------:R-:W-:Y:S02]  /*b180*/  ISETP.GE.AND P2, PT, R25, UR4, PT ;  /* 0x0000000419007c0c */ /* 0x000fe4000bf46270 */
[CC--:B----4-:R-:W-:Y:S01]  /*b190*/  @!P0 LEA R12, P6, R208.reuse, R2.reuse, 0x2 ;  /* 0x00000002d00c8211 */ /* 0x0d0fe200078c10ff */
[----:B------:R3:W-:Y:S01]  /*b1a0*/  @!P3 ST.E.64 desc[UR38][R18.64], R126 ;  /* 0x0000007e1200b985 */ /* 0x0007e2000c101b26 */
[----:B--2---:R-:W-:Y:S02]  /*b1b0*/  @!P1 LEA R14, P3, R21, R2, 0x2 ;  /* 0x00000002150e9211 */ /* 0x004fe400078610ff */
[----:B------:R-:W-:-:S02]  /*b1c0*/  @!P0 LEA.HI.X R13, R208, R3, R152, 0x2, P6 ;  /* 0x00000003d00d8211 */ /* 0x000fc400030f1498 */
[-C--:B0-----:R-:W-:Y:S02]  /*b1d0*/  @!P4 LEA R8, P6, R207, R2.reuse, 0x2 ;  /* 0x00000002cf08c211 */ /* 0x081fe400078c10ff */
[-C--:B------:R-:W-:Y:S01]  /*b1e0*/  @!P1 LEA.HI.X R15, R21, R3.reuse, R0, 0x2, P3 ;  /* 0x00000003150f9211 */ /* 0x080fe200018f1400 */
[----:B------:R2:W-:Y:S01]  /*b1f0*/  @!P0 ST.E.64 desc[UR38][R12.64], R130 ;  /* 0x000000820c008985 */ /* 0x0005e2000c101b26 */
[-C--:B-1----:R-:W-:Y:S02]  /*b200*/  @!P5 LEA R10, P3, R205, R2.reuse, 0x2 ;  /* 0x00000002cd0ad211 */ /* 0x082fe400078610ff */
[-C--:B------:R-:W-:Y:S02]  /*b210*/  @!P4 LEA.HI.X R9, R207, R3.reuse, R22, 0x2, P6 ;  /* 0x00000003cf09c211 */ /* 0x080fe400030f1416 */
[----:B------:R-:W-:Y:S01]  /*b220*/  SHF.R.S32.HI R0, RZ, 0x1f, R25 ;  /* 0x0000001fff007819 */ /* 0x000fe20000011419 */
[----:B---3--:R-:W-:Y:S01]  /*b230*/  VIADD R19, R201, 0xf8 ;  /* 0x000000f8c9137836 */ /* 0x008fe20000000000 */
[----:B------:R-:W-:Y:S01]  /*b240*/  @!P2 LEA R16, P6, R25, R2, 0x2 ;  /* 0x000000021910a211 */ /* 0x000fe200078c10ff */
[----:B------:R2:W-:Y:S01]  /*b250*/  @!P4 ST.E.64 desc[UR38][R8.64], R134 ;  /* 0x000000860800c985 */ /* 0x0005e2000c101b26 */
[----:B------:R-:W-:-:S02]  /*b260*/  @!P5 LEA.HI.X R11, R205, R3, R4, 0x2, P3 ;  /* 0x00000003cd0bd211 */ /* 0x000fc400018f1404 */
[----:B------:R-:W-:Y:S02]  /*b270*/  @!P2 LEA.HI.X R17, R25, R3, R0, 0x2, P6 ;  /* 0x000000031911a211 */ /* 0x000fe400030f1400 */
[----:B------:R-:W-:Y:S01]  /*b280*/  ISETP.GE.AND P0, PT, R19, UR4, PT ;  /* 0x0000000413007c0c */ /* 0x000fe2000bf06270 */
[----:B------:R2:W-:Y:S04]  /*b290*/  @!P5 ST.E.64 desc[UR38][R10.64], R138 ;  /* 0x0000008a0a00d985 */ /* 0x0005e8000c101b26 */
[----:B------:R2:W-:Y:S04]  /*b2a0*/  @!P1 ST.E.64 desc[UR38][R14.64], R142 ;  /* 0x0000008e0e009985 */ /* 0x0005e8000c101b26 */
[----:B------:R2:W-:Y:S04]  /*b2b0*/  @!P2 ST.E.64 desc[UR38][R16.64], R146 ;  /* 0x000000921000a985 */ /* 0x0005e8000c101b26 */
[----:B------:R-:W-:Y:S05]  /*b2c0*/  @P0 BRA `(.L_x_10123) ;  /* 0x0000000c00ac0947 */ /* 0x000fea0003800000 */
[----:B------:R-:W-:Y:S02]  /*b2d0*/  LEA R2, P0, R19, R2, 0x2 ;  /* 0x0000000213027211 */ /* 0x000fe400078010ff */
[----:B------:R-:W-:-:S04]  /*b2e0*/  SHF.R.S32.HI R0, RZ, 0x1f, R19 ;  /* 0x0000001fff007819 */ /* 0x000fc80000011413 */
[----:B------:R-:W-:-:S05]  /*b2f0*/  LEA.HI.X R3, R19, R3, R0, 0x2, P0 ;  /* 0x0000000313037211 */ /* 0x000fca00000f1400 */
[----:B------:R4:W-:Y:S01]  /*b300*/  ST.E.64 desc[UR38][R2.64], R150 ;  /* 0x0000009602007985 */ /* 0x0009e2000c101b26 */
[----:B------:R-:W-:Y:S05]  /*b310*/  BRA `(.L_x_10123) ;  /* 0x0000000c00987947 */ /* 0x000fea0003800000 */
.L_x_10114:
[----:B------:R-:W4:Y:S01]  /*b320*/  LDC.64 R8, c[0x0][0xd00] ;  /* 0x00034000ff087b82 */ /* 0x000f220000000a00 */
[----:B------:R-:W-:Y:S01]  /*b330*/  ULDC.64 UR4, c[0x0][0xd08] ;  /* 0x0003420000047ab9 */ /* 0x000fe20000000a00 */
[----:B------:R-:W-:Y:S01]  /*b340*/  IMAD.MOV.U32 R17, RZ, RZ, RZ ;  /* 0x000000ffff117224 */ /* 0x000fe200078e00ff */
[----:B------:R-:W-:-:S04]  /*b350*/  ISETP.NE.U32.AND P1, PT, RZ, UR4, PT ;  /* 0x00000004ff007c0c */ /* 0x000fc8000bf25070 */
[----:B------:R-:W-:Y:S01]  /*b360*/  ISETP.NE.AND.EX P1, PT, RZ, UR5, PT, P1 ;  /* 0x00000005ff007c0c */ /* 0x000fe2000bf25310 */
[----:B------:R-:W0:Y:S01]  /*b370*/  LDC.64 R2, c[0x0][0xd00] ;  /* 0x00034000ff027b82 */ /* 0x000e220000000a00 */
[----:B----4-:R-:W-:-:S04]  /*b380*/  ISETP.NE.U32.AND P0, PT, R8, RZ, PT ;  /* 0x000000ff0800720c */ /* 0x010fc80003f05070 */
[----:B------:R-:W-:Y:S01]  /*b390*/  ISETP.NE.AND.EX P0, PT, R9, RZ, PT, P0 ;  /* 0x000000ff0900720c */ /* 0x000fe20003f05300 */
[----:B0-----:R-:W-:-:S06]  /*b3a0*/  IMAD.WIDE R8, R200, 0x4, R2 ;  /* 0x00000004c8087825 */ /* 0x001fcc00078e0202 */
[C---:B------:R-:W-:Y:S01]  /*b3b0*/  @P1 LEA R2, P2, R200.reuse, UR4, 0x2 ;  /* 0x00000004c8021c11 */ /* 0x040fe2000f8410ff */
[----:B------:R-:W-:Y:S02]  /*b3c0*/  ULDC UR4, c[0x0][0xb88] ;  /* 0x0002e20000047ab9 */ /* 0x000fe40000000800 */
[----:B--2---:R-:W-:Y:S01]  /*b3d0*/  IMAD.U32 R0, RZ, RZ, UR4 ;  /* 0x00000004ff007e24 */ /* 0x004fe2000f8e00ff */
[----:B------:R-:W-:Y:S02]  /*b3e0*/  @P1 LEA.HI.X R3, R200, UR5, R206, 0x2, P2 ;  /* 0x00000005c8031c11 */ /* 0x000fe400090f14ce */
[----:B------:R0:W5:Y:S04]  /*b3f0*/  @P0 LDG.E R17, desc[UR38][R8.64] ;  /* 0x0000002608110981 */ /* 0x000168000c1e1900 */
[----:B------:R0:W5:Y:S01]  /*b400*/  @P1 LDG.E R0, desc[UR38][R2.64] ;  /* 0x0000002602001981 */ /* 0x000162000c1e1900 */
[----:B------:R-:W-:Y:S01]  /*b410*/  ISETP.NE.AND P2, PT, R203, RZ, PT ;  /* 0x000000ffcb00720c */ /* 0x000fe20003f45270 */
[----:B---3--:R-:W2:-:S12]  /*b420*/  S2R R4, SR_TID.X ;  /* 0x0000000000047919 */ /* 0x008e980000002100 */
[----:B------:R-:W3:Y:S01]  /*b430*/  @!P2 LDC R203, c[0x0][0xbd4] ;  /* 0x0002f500ffcbab82 */ /* 0x000ee20000000800 */
[----:B--2---:R-:W-:Y:S01]  /*b440*/  VIADD R22, R4, 0xffffff80 ;  /* 0xffffff8004167836 */ /* 0x004fe20000000000 */
[----:B---3--:R-:W-:-:S04]  /*b450*/  ISETP.GT.AND P2, PT, R203, 0x1, PT ;  /* 0x00000001cb00780c */ /* 0x008fc80003f44270 */
[----:B------:R-:W-:Y:S01]  /*b460*/  ISETP.GT.AND P3, PT, R22, 0x7f, PT ;  /* 0x0000007f1600780c */ /* 0x000fe20003f64270 */
[----:B0-----:R-:W-:-:S12]  /*b470*/  @P1 BRA `(.L_x_10126) ;  /* 0x0000000000101947 */ /* 0x001fd80003800000 */
[----:B------:R-:W-:Y:S05]  /*b480*/  @!P0 BRA `(.L_x_10126) ;  /* 0x00000000000c8947 */ /* 0x000fea0003800000 */
[----:B------:R-:W2:Y:S04]  /*b490*/  LDG.E R3, desc[UR38][R8.64] ;  /* 0x0000002608037981 */ /* 0x000ea8000c1e1900 */
[----:B-----5:R-:W2:Y:S02]  /*b4a0*/  LDG.E R0, desc[UR38][R8.64+0x4] ;  /* 0x0000042608007981 */ /* 0x020ea4000c1e1900 */
[----:B--2---:R-:W-:-:S07]  /*b4b0*/  IMAD.IADD R0, R0, 0x1, -R3 ;  /* 0x0000000100007824 */ /* 0x004fce00078e0a03 */
.L_x_10126:
[----:B------:R-:W-:Y:S01]  /*b4c0*/  BSSY B1, `(.L_x_10127) ;  /* 0x0000037000017945 */ /* 0x000fe20003800000 */
[----:B------:R-:W-:Y:S02]  /*b4d0*/  SEL R27, R200, RZ, !P0 ;  /* 0x000000ffc81b7207 */ /* 0x000fe40004000000 */
[----:B------:R-:W-:Y:S02]  /*b4e0*/  SEL R206, R206, RZ, !P0 ;  /* 0x000000ffcece7207 */ /* 0x000fe40004000000 */
[----:B-----5:R-:W-:Y:S01]  /*b4f0*/  SHF.R.S32.HI R18, RZ, 0x1f, R17 ;  /* 0x0000001fff127819 */ /* 0x020fe20000011411 */
[----:B------:R-:W-:Y:S06]  /*b500*/  @P3 BRA `(.L_x_10128) ;  /* 0x0000000000c83947 */ /* 0x000fec0003800000 */
[----:B------:R-:W0:Y:S01]  /*b510*/  LDC R31, c[0x0][0xce8] ;  /* 0x00033a00ff1f7b82 */ /* 0x000e220000000800 */
[----:B------:R-:W-:-:S04]  /*b520*/  IMAD R2, R204, 0x80, R4 ;  /* 0x00000080cc027824 */ /* 0x000fc800078e0204 */
[----:B------:R-:W-:Y:S02]  /*b530*/  VIADD R20, R2, 0xffffff80 ;  /* 0xffffff8002147836 */ /* 0x000fe40000000000 */
[----:B0-----:R-:W-:-:S05]  /*b540*/  IMAD R3, R0, R31, RZ ;  /* 0x0000001f00037224 */ /* 0x001fca00078e02ff */
[----:B------:R-:W-:-:S13]  /*b550*/  ISETP.GE.AND P0, PT, R20, R3, PT ;  /* 0x000000031400720c */ /* 0x000fda0003f06270 */
[----:B------:R-:W-:Y:S05]  /*b560*/  @P0 BRA `(.L_x_10128) ;  /* 0x0000000000b00947 */ /* 0x000fea0003800000 */
[----:B------:R-:W2:Y:S01]  /*b570*/  LDL.LU R24, [R1+0x10] ;  /* 0x0000100001187983 */ /* 0x000ea20000300800 */
[----:B------:R-:W-:Y:S01]  /*b580*/  ISETP.NE.AND P1, PT, R31, 0x1, PT ;  /* 0x000000011f00780c */ /* 0x000fe20003f25270 */
[----:B------:R-:W-:Y:S01]  /*b590*/  IMAD.MOV.U32 R16, RZ, RZ, 0xab8 ;  /* 0x00000ab8ff107424 */ /* 0x000fe200078e00ff */
[----:B------:R-:W-:Y:S01]  /*b5a0*/  ISETP.GT.AND P0, PT, R203, 0x1, PT ;  /* 0x00000001cb00780c */ /* 0x000fe20003f04270 */
[----:B------:R-:W0:Y:S01]  /*b5b0*/  LDC.64 R28, c[0x0][0xca8] ;  /* 0x00032a00ff1c7b82 */ /* 0x000e220000000a00 */
[----:B------:R-:W-:Y:S02]  /*b5c0*/  IMAD.MOV.U32 R19, RZ, RZ, R20 ;  /* 0x000000ffff137224 */ /* 0x000fe400078e0014 */
[----:B------:R-:W-:-:S05]  /*b5d0*/  SEL R16, R16, 0xa78, P0 ;  /* 0x00000a7810107807 */ /* 0x000fca0000000000 */
[----:B------:R-:W3:Y:S08]  /*b5e0*/  LDC.64 R8, c[0x0][R16+0x220] ;  /* 0x0000880010087b82 */ /* 0x000ef00000000a00 */
[----:B------:R-:W4:Y:S08]  /*b5f0*/  @P1 LDC R15, c[0x0][0xcec] ;  /* 0x00033b00ff0f1b82 */ /* 0x000f300000000800 */
[----:B------:R-:W5:Y:S08]  /*b600*/  LDC.64 R2, c[0x0][R16+0x218] ;  /* 0x0000860010027b82 */ /* 0x000f700000000a00 */
[----:B------:R-:W1:Y:S01]  /*b610*/  @P1 LDC R25, c[0x0][0xcf0] ;  /* 0x00033c00ff191b82 */ /* 0x000e620000000800 */
[----:B---3--:R-:W-:-:S07]  /*b620*/  IMAD R9, R9, R27, RZ ;  /* 0x0000001b09097224 */ /* 0x008fce00078e02ff */
[----:B------:R-:W3:Y:S01]  /*b630*/  LDC.64 R10, c[0x0][R16+0x228] ;  /* 0x00008a00100a7b82 */ /* 0x000ee20000000a00 */
[----:B----4-:R-:W-:-:S04]  /*b640*/  @P1 IMAD.HI.U32 R4, R20, R15, RZ ;  /* 0x0000000f14041227 */ /* 0x010fc800078e00ff */
[----:B------:R-:W-:-:S03]  /*b650*/  IMAD.WIDE.U32 R14, R8, R27, RZ ;  /* 0x0000001b080e7225 */ /* 0x000fc600078e00ff */
[----:B------:R-:W4:Y:S01]  /*b660*/  LDC.64 R12, c[0x0][R16+0x210] ;  /* 0x00008400100c7b82 */ /* 0x000f220000000a00 */
[-C--:B-----5:R-:W-:Y:S02]  /*b670*/  IMAD R21, R3, R202.reuse, RZ ;  /* 0x000000ca03157224 */ /* 0x0a0fe400078e02ff */
[----:B------:R-:W-:-:S04]  /*b680*/  IMAD.WIDE.U32 R2, R2, R202, RZ ;  /* 0x000000ca02027225 */ /* 0x000fc800078e00ff */
[----:B------:R-:W-:Y:S01]  /*b690*/  IMAD.IADD R21, R3, 0x1, R21 ;  /* 0x0000000103157824 */ /* 0x000fe200078e0215 */
[----:B-1----:R-:W-:Y:S01]  /*b6a0*/  @P1 SHF.R.U32.HI R19, RZ, R25, R4 ;  /* 0x00000019ff131219 */ /* 0x002fe20000011604 */
[----:B------:R-:W-:Y:S01]  /*b6b0*/  IMAD R25, R8, R206, R9 ;  /* 0x000000ce08197224 */ /* 0x000fe200078e0209 */
[----:B0-----:R-:W0:Y:S01]  /*b6c0*/  @!P0 LDC R28, c[0x0][0xc50] ;  /* 0x00031400ff1c8b82 */ /* 0x001e220000000800 */
[----:B------:R-:W-:Y:S02]  /*b6d0*/  IADD3 R4, P1, P3, R14, R2, R17 ;  /* 0x000000020e047210 */ /* 0x000fe40007b3e011 */
[----:B------:R-:W-:Y:S02]  /*b6e0*/  IMAD.MOV R8, RZ, RZ, -R19 ;  /* 0x000000ffff087224 */ /* 0x000fe400078e0a13 */
[----:B------:R-:W-:-:S03]  /*b6f0*/  IMAD.IADD R25, R15, 0x1, R25 ;  /* 0x000000010f197824 */ /* 0x000fc600078e0219 */
[----:B------:R-:W1:Y:S01]  /*b700*/  @!P0 LDC R29, c[0x0][0xc54] ;  /* 0x00031500ff1d8b82 */ /* 0x000e620000000800 */
[----:B--2---:R-:W-:-:S05]  /*b710*/  SEL R9, R24, RZ, P0 ;  /* 0x000000ff18097207 */ /* 0x004fca0000000000 */
[----:B---3--:R-:W-:-:S04]  /*b720*/  IMAD.WIDE.U32 R2, R10, R9, RZ ;  /* 0x000000090a027225 */ /* 0x008fc800078e00ff */
[----:B------:R-:W-:Y:S02]  /*b730*/  IMAD R11, R11, R9, RZ ;  /* 0x000000090b0b7224 */ /* 0x000fe400078e02ff */
[----:B------:R-:W-:Y:S01]  /*b740*/  IMAD R9, R31, R8, R20 ;  /* 0x000000081f097224 */ /* 0x000fe200078e0214 */
[----:B------:R-:W-:Y:S01]  /*b750*/  IADD3.X R8, R25, R21, R18, P1, P3 ;  /* 0x0000001519087210 */ /* 0x000fe20000fe6412 */
[----:B------:R-:W-:Y:S01]  /*b760*/  IMAD.IADD R11, R3, 0x1, R11 ;  /* 0x00000001030b7824 */ /* 0x000fe200078e020b */
[----:B------:R-:W-:Y:S01]  /*b770*/  IADD3 R2, P0, P1, R19, R4, R2 ;  /* 0x0000000413027210 */ /* 0x000fe2000791e002 */
[----:B----4-:R-:W-:Y:S01]  /*b780*/  IMAD R4, R13, R9, RZ ;  /* 0x000000090d047224 */ /* 0x010fe200078e02ff */
[----:B------:R-:W-:-:S04]  /*b790*/  SHF.R.S32.HI R19, RZ, 0x1f, R19 ;  /* 0x0000001fff137819 */ /* 0x000fc80000011413 */
[----:B------:R-:W-:Y:S02]  /*b7a0*/  IADD3.X R3, R19, R8, R11, P0, P1 ;  /* 0x0000000813037210 */ /* 0x000fe400007e240b */
[----:B------:R-:W-:Y:S01]  /*b7b0*/  SHF.R.S32.HI R11, RZ, 0x1f, R9 ;  /* 0x0000001fff0b7819 */ /* 0x000fe20000011409 */
[----:B------:R-:W-:-:S04]  /*b7c0*/  IMAD.WIDE.U32 R2, R12, R9, R2 ;  /* 0x000000090c027225 */ /* 0x000fc800078e0002 */
[----:B------:R-:W-:Y:S01]  /*b7d0*/  IMAD R11, R12, R11, R4 ;  /* 0x0000000b0c0b7224 */ /* 0x000fe200078e0204 */
[----:B0-----:R-:W-:-:S03]  /*b7e0*/  LEA R8, P0, R2, R28, 0x2 ;  /* 0x0000001c02087211 */ /* 0x001fc600078010ff */
[----:B------:R-:W-:-:S05]  /*b7f0*/  IMAD.IADD R3, R3, 0x1, R11 ;  /* 0x0000000103037824 */ /* 0x000fca00078e020b */
[----:B-1----:R-:W-:Y:S01]  /*b800*/  LEA.HI.X R9, R2, R29, R3, 0x2, P0 ;  /* 0x0000001d02097211 */ /* 0x002fe200000f1403 */
[----:B------:R-:W-:-:S05]  /*b810*/  IMAD.MOV.U32 R3, RZ, RZ, -0x800000 ;  /* 0xff800000ff037424 */ /* 0x000fca00078e00ff */
[----:B------:R0:W-:Y:S02]  /*b820*/  STG.E desc[UR38][R8.64], R3 ;  /* 0x0000000308007986 */ /* 0x0001e4000c101926 */
.L_x_10128:
[----:B------:R-:W-:Y:S05]  /*b830*/  BSYNC B1 ;  /* 0x0000000000017941 */ /* 0x000fea0003800000 */
.L_x_10127:
[----:B------:R-:W-:Y:S05]  /*b840*/  @P2 BRA `(.L_x_10123) ;  /* 0x00000008004c2947 */ /* 0x000fea0003800000 */
[----:B------:R-:W2:Y:S01]  /*b850*/  LDC R15, c[0x0][0xce8] ;  /* 0x00033a00ff0f7b82 */ /* 0x000ea20000000800 */
[----:B0-----:R-:W-:Y:S01]  /*b860*/  SHF.R.S32.HI R3, RZ, 0x1f, R22 ;  /* 0x0000001fff037819 */ /* 0x001fe20000011416 */
[----:B------:R-:W-:Y:S01]  /*b870*/  ULDC.64 UR4, c[0x0][0xba0] ;  /* 0x0002e80000047ab9 */ /* 0x000fe20000000a00 */
[----:B------:R-:W-:Y:S01]  /*b880*/  BSSY B1, `(.L_x_10129) ;  /* 0x000004d000017945 */ /* 0x000fe20003800000 */
[----:B------:R-:W-:Y:S01]  /*b890*/  IMAD R2, R18, UR4, RZ ;  /* 0x0000000412027c24 */ /* 0x000fe2000f8e02ff */
[----:B------:R-:W-:-:S03]  /*b8a0*/  LEA.HI R8, R3, R22, RZ, 0x3 ;  /* 0x0000001603087211 */ /* 0x000fc600078f18ff */
[C---:B------:R-:W-:Y:S01]  /*b8b0*/  IMAD R9, R17.reuse, UR5, R2 ;  /* 0x0000000511097c24 */ /* 0x040fe2000f8e0202 */
[----:B------:R-:W-:Y:S01]  /*b8c0*/  LOP3.LUT R10, R8, 0xfffffff8, RZ, 0xc0, !PT ;  /* 0xfffffff8080a7812 */ /* 0x000fe200078ec0ff */
[----:B------:R-:W-:Y:S01]  /*b8d0*/  IMAD.WIDE.U32 R2, R17, UR4, RZ ;  /* 0x0000000411027c25 */ /* 0x000fe2000f8e00ff */
[----:B------:R-:W-:Y:S01]  /*b8e0*/  SHF.R.S32.HI R17, RZ, 0x3, R8 ;  /* 0x00000003ff117819 */ /* 0x000fe20000011408 */
[----:B------:R-:W-:Y:S02]  /*b8f0*/  ULDC.64 UR4, c[0x0][0xbe8] ;  /* 0x0002fa0000047ab9 */ /* 0x000fe40000000a00 */
[----:B------:R-:W-:Y:S02]  /*b900*/  IMAD.IADD R12, R22, 0x1, -R10 ;  /* 0x00000001160c7824 */ /* 0x000fe400078e0a0a */
[----:B------:R-:W-:Y:S02]  /*b910*/  IMAD.IADD R3, R3, 0x1, R9 ;  /* 0x0000000103037824 */ /* 0x000fe400078e0209 */
[----:B------:R-:W-:-:S02]  /*b920*/  IMAD R9, R12, 0x20, R17 ;  /* 0x000000200c097824 */ /* 0x000fc400078e0211 */
[----:B------:R-:W-:Y:S01]  /*b930*/  IMAD.WIDE.U32 R2, R202, UR4, R2 ;  /* 0x00000004ca027c25 */ /* 0x000fe2000f8e0002 */
[----:B--2---:R-:W-:-:S03]  /*b940*/  ISETP.NE.AND P0, PT, R15, 0x1, PT ;  /* 0x000000010f00780c */ /* 0x004fc60003f05270 */
[----:B------:R-:W-:Y:S02]  /*b950*/  IMAD R13, R204, 0x80, R9 ;  /* 0x00000080cc0d7824 */ /* 0x000fe400078e0209 */
[----:B------:R-:W-:Y:S01]  /*b960*/  IMAD R3, R202, UR5, R3 ;  /* 0x00000005ca037c24 */ /* 0x000fe2000f8e0203 */
[----:B------:R-:W-:Y:S01]  /*b970*/  ULDC.64 UR4, c[0x0][0xbf0] ;  /* 0x0002fc0000047ab9 */ /* 0x000fe20000000a00 */
[----:B------:R-:W-:Y:S02]  /*b980*/  IMAD.MOV.U32 R9, RZ, RZ, R13 ;  /* 0x000000ffff097224 */ /* 0x000fe400078e000d */
[----:B------:R-:W-:Y:S02]  /*b990*/  IMAD R8, R206, UR4, RZ ;  /* 0x00000004ce087c24 */ /* 0x000fe4000f8e02ff */
[----:B------:R-:W-:Y:S02]  /*b9a0*/  IMAD.WIDE.U32 R2, R27, UR4, R2 ;  /* 0x000000041b027c25 */ /* 0x000fe4000f8e0002 */
[----:B------:R-:W0:Y:S02]  /*b9b0*/  @P0 LDC R4, c[0x0][0xcec] ;  /* 0x00033b00ff040b82 */ /* 0x000e240000000800 */
[----:B------:R-:W-:-:S06]  /*b9c0*/  IMAD R10, R204, 0x80, R17 ;  /* 0x00000080cc0a7824 */ /* 0x000fcc00078e0211 */
[----:B------:R-:W2:Y:S01]  /*b9d0*/  @P0 LDC R11, c[0x0][0xcf0] ;  /* 0x00033c00ff0b0b82 */ /* 0x000ea20000000800 */
[----:B0-----:R-:W-:-:S05]  /*b9e0*/  @P0 IMAD.HI.U32 R4, R13, R4, RZ ;  /* 0x000000040d040227 */ /* 0x001fca00078e00ff */
[----:B--2---:R-:W-:Y:S01]  /*b9f0*/  @P0 SHF.R.U32.HI R9, RZ, R11, R4 ;  /* 0x0000000bff090219 */ /* 0x004fe20000011604 */
[----:B------:R-:W-:Y:S01]  /*ba00*/  IMAD R11, R27, UR5, R8 ;  /* 0x000000051b0b7c24 */ /* 0x000fe2000f8e0208 */
[----:B------:R-:W-:Y:S02]  /*ba10*/  ULDC.64 UR4, c[0x0][0xbe0] ;  /* 0x0002f80000047ab9 */ /* 0x000fe40000000a00 */
[--C-:B------:R-:W-:Y:S01]  /*ba20*/  SHF.R.S32.HI R4, RZ, 0x1f, R9.reuse ;  /* 0x0000001fff047819 */ /* 0x100fe20000011409 */
[----:B------:R-:W-:Y:S02]  /*ba30*/  IMAD.MOV R8, RZ, RZ, -R9 ;  /* 0x000000ffff087224 */ /* 0x000fe400078e0a09 */
[----:B------:R-:W-:Y:S02]  /*ba40*/  IMAD.IADD R3, R3, 0x1, R11 ;  /* 0x0000000103037824 */ /* 0x000fe400078e020b */
[----:B------:R-:W-:Y:S02]  /*ba50*/  IMAD R11, R15, R8, R13 ;  /* 0x000000080f0b7224 */ /* 0x000fe400078e020d */
[----:B------:R-:W-:-:S02]  /*ba60*/  IMAD R4, R4, UR4, RZ ;  /* 0x0000000404047c24 */ /* 0x000fc4000f8e02ff */
[----:B------:R-:W-:-:S04]  /*ba70*/  IMAD.WIDE.U32 R2, R9, UR4, R2 ;  /* 0x0000000409027c25 */ /* 0x000fc8000f8e0002 */
[----:B------:R-:W-:Y:S01]  /*ba80*/  IMAD R13, R9, UR5, R4 ;  /* 0x00000005090d7c24 */ /* 0x000fe2000f8e0204 */
[----:B------:R-:W-:Y:S01]  /*ba90*/  SHF.R.S32.HI R4, RZ, 0x1f, R11 ;  /* 0x0000001fff047819 */ /* 0x000fe2000001140b */
[----:B------:R-:W-:Y:S01]  /*baa0*/  ULDC.64 UR4, c[0x0][0xbd8] ;  /* 0x0002f60000047ab9 */ /* 0x000fe20000000a00 */
[----:B------:R-:W-:Y:S02]  /*bab0*/  IMAD R15, R0, R15, RZ ;  /* 0x0000000f000f7224 */ /* 0x000fe400078e02ff */
        /* <DEDUP_REMOVED lines=8> */
[----:B------:R-:W-:Y:S01]  /*bb40*/  VIADD R0, R10, 0x20 ;  /* 0x000000200a007836 */ /* 0x000fe20000000000 */
[-C--:B------:R-:W-:Y:S01]  /*bb50*/  ISETP.GE.AND P0, PT, R4, R15.reuse, PT ;  /* 0x0000000f0400720c */ /* 0x080fe20003f06270 */
[----:B------:R-:W-:Y:S01]  /*bb60*/  IMAD.SHL.U32 R9, R12, 0x8, RZ ;  /* 0x000000080c097824 */ /* 0x000fe200078e00ff */
[----:B------:R-:W-:Y:S02]  /*bb70*/  LEA.HI.X R4, R2, UR5, R3, 0x1, P2 ;  /* 0x0000000502047c11 */ /* 0x000fe400090f0c03 */
[-C--:B------:R-:W-:Y:S01]  /*bb80*/  ISETP.GE.AND P2, PT, R10, R15.reuse, PT ;  /* 0x0000000f0a00720c */ /* 0x080fe20003f46270 */
[C---:B------:R-:W-:Y:S01]  /*bb90*/  VIADD R19, R9.reuse, 0xc0 ;  /* 0x000000c009137836 */ /* 0x040fe20000000000 */
[----:B------:R-:W-:Y:S01]  /*bba0*/  ISETP.GE.AND P1, PT, R0, R15, PT ;  /* 0x0000000f0000720c */ /* 0x000fe20003f26270 */
[C---:B------:R-:W-:Y:S01]  /*bbb0*/  VIADD R17, R9.reuse, 0x40 ;  /* 0x0000004009117836 */ /* 0x040fe20000000000 */
[----:B------:R0:W2:Y:S01]  /*bbc0*/  SHFL.IDX PT, R2, R8, RZ, 0x181f ;  /* 0x00181fff08027589 */ /* 0x0000a200000e0000 */
[----:B------:R-:W-:Y:S01]  /*bbd0*/  VIADD R13, R9, 0x80 ;  /* 0x00000080090d7836 */ /* 0x000fe20000000000 */
[----:B------:R-:W-:-:S02]  /*bbe0*/  SHF.R.S32.HI R11, RZ, 0x1f, R9 ;  /* 0x0000001fff0b7819 */ /* 0x000fc40000011409 */
[----:B------:R0:W3:Y:S01]  /*bbf0*/  SHFL.IDX PT, R0, R4, RZ, 0x181f ;  /* 0x00181fff04007589 */ /* 0x0000e200000e0000 */
[----:B------:R-:W-:Y:S02]  /*bc00*/  SHF.R.S32.HI R12, RZ, 0x1f, R19 ;  /* 0x0000001fff0c7819 */ /* 0x000fe40000011413 */
[----:B------:R-:W-:Y:S02]  /*bc10*/  SHF.R.S32.HI R14, RZ, 0x1f, R17 ;  /* 0x0000001fff0e7819 */ /* 0x000fe40000011411 */
[----:B------:R-:W-:Y:S01]  /*bc20*/  SHF.R.S32.HI R16, RZ, 0x1f, R13 ;  /* 0x0000001fff107819 */ /* 0x000fe2000001140d */
[----:B------:R-:W-:Y:S06]  /*bc30*/  @P2 BRA `(.L_x_10130) ;  /* 0x0000000000442947 */ /* 0x000fec0003800000 */
        /* <DEDUP_REMOVED lines=17> */
.L_x_10130:
[----:B------:R-:W-:Y:S05]  /*bd50*/  BSYNC B1 ;  /* 0x0000000000017941 */ /* 0x000fea0003800000 */
.L_x_10129:
[----:B---3--:R3:W0:Y:S01]  /*bd60*/  SHFL.IDX PT, R0, R4, 0x1, 0x181f ;  /* 0x00381f0004007f89 */ /* 0x00862200000e0000 */
[----:B------:R-:W-:Y:S03]  /*bd70*/  BSSY B1, `(.L_x_10131) ;  /* 0x0000014000017945 */ /* 0x000fe60003800000 */
[----:B--2-4-:R3:W2:Y:S01]  /*bd80*/  SHFL.IDX PT, R2, R8, 0x1, 0x181f ;  /* 0x00381f0008027f89 */ /* 0x0146a200000e0000 */
[----:B------:R-:W-:Y:S05]  /*bd90*/  @P1 BRA `(.L_x_10132) ;  /* 0x0000000000441947 */ /* 0x000fea0003800000 */
[----:B------:R-:W-:Y:S02]  /*bda0*/  ULDC UR4, c[0x0][0xbc8] ;  /* 0x0002f20000047ab9 */ /* 0x000fe40000000800 */
[----:B------:R-:W-:Y:S02]  /*bdb0*/  ISETP.GE.AND P4, PT, R9, UR4, PT ;  /* 0x0000000409007c0c */ /* 0x000fe4000bf86270 */
[----:B------:R-:W-:Y:S02]  /*bdc0*/  ISETP.GE.AND P3, PT, R17, UR4, PT ;  /* 0x0000000411007c0c */ /* 0x000fe4000bf66270 */
[----:B------:R-:W-:Y:S02]  /*bdd0*/  ISETP.GE.AND P2, PT, R13, UR4, PT ;  /* 0x000000040d007c0c */ /* 0x000fe4000bf46270 */
[----:B------:R-:W-:-:S07]  /*bde0*/  ISETP.GE.AND P1, PT, R19, UR4, PT ;  /* 0x0000000413007c0c */ /* 0x000fce000bf26270 */
[-C--:B--2---:R-:W-:Y:S02]  /*bdf0*/  @!P4 LEA R20, P6, R9, R2.reuse, 0x1 ;  /* 0x000000020914c211 */ /* 0x084fe400078c08ff */
[----:B------:R-:W-:Y:S02]  /*be00*/  @!P3 LEA R24, P5, R17, R2, 0x1 ;  /* 0x000000021118b211 */ /* 0x000fe400078a08ff */
[----:B0-----:R-:W-:Y:S02]  /*be10*/  @!P4 LEA.HI.X R21, R9, R0, R11, 0x1, P6 ;  /* 0x000000000915c211 */ /* 0x001fe400030f0c0b */
        /* <DEDUP_REMOVED lines=9> */
.L_x_10132:
[----:B------:R-:W-:Y:S05]  /*beb0*/  BSYNC B1 ;  /* 0x0000000000017941 */ /* 0x000fea0003800000 */
.L_x_10131:
[----:B0-----:R0:W0:Y:S01]  /*bec0*/  SHFL.IDX PT, R0, R4, 0x2, 0x181f ;  /* 0x00581f0004007f89 */ /* 0x00102200000e0000 */
[----:B------:R-:W-:Y:S03]  /*bed0*/  BSSY B1, `(.L_x_10133) ;  /* 0x0000014000017945 */ /* 0x000fe60003800000 */
[----:B--2-4-:R2:W4:Y:S01]  /*bee0*/  SHFL.IDX PT, R2, R8, 0x2, 0x181f ;  /* 0x00581f0008027f89 */ /* 0x01452200000e0000 */
        /* <DEDUP_REMOVED lines=18> */
.L_x_10134:
[----:B------:R-:W-:Y:S05]  /*c010*/  BSYNC B1 ;  /* 0x0000000000017941 */ /* 0x000fea0003800000 */
.L_x_10133:
[----:B0-----:R-:W-:Y:S01]  /*c020*/  VIADD R0, R10, 0x60 ;  /* 0x000000600a007836 */ /* 0x001fe20000000000 */
[----:B---3--:R-:W0:Y:S04]  /*c030*/  SHFL.IDX PT, R4, R4, 0x3, 0x181f ;  /* 0x00781f0004047f89 */ /* 0x008e2800000e0000 */
[----:B------:R-:W-:Y:S01]  /*c040*/  ISETP.GE.AND P0, PT, R0, R15, PT ;  /* 0x0000000f0000720c */ /* 0x000fe20003f06270 */
[----:B----4-:R3:W4:-:S12]  /*c050*/  SHFL.IDX PT, R2, R8, 0x3, 0x181f ;  /* 0x00781f0008027f89 */ /* 0x01071800000e0000 */
[----:B---3--:R-:W-:Y:S05]  /*c060*/  @P0 BRA `(.L_x_10123) ;  /* 0x0000000000440947 */ /* 0x008fea0003800000 */
[----:B------:R-:W-:Y:S02]  /*c070*/  ULDC UR4, c[0x0][0xbc8] ;  /* 0x0002f20000047ab9 */ /* 0x000fe40000000800 */
[----:B------:R-:W-:Y:S02]  /*c080*/  ISETP.GE.AND P3, PT, R9, UR4, PT ;  /* 0x0000000409007c0c */ /* 0x000fe4000bf66270 */
[----:B------:R-:W-:Y:S02]  /*c090*/  ISETP.GE.AND P2, PT, R17, UR4, PT ;  /* 0x0000000411007c0c */ /* 0x000fe4000bf46270 */
[----:B------:R-:W-:Y:S02]  /*c0a0*/  ISETP.GE.AND P1, PT, R13, UR4, PT ;  /* 0x000000040d007c0c */ /* 0x000fe4000bf26270 */
[----:B------:R-:W-:-:S07]  /*c0b0*/  ISETP.GE.AND P0, PT, R19, UR4, PT ;  /* 0x0000000413007c0c */ /* 0x000fce000bf06270 */
[----:B--2-4-:R-:W-:-:S04]  /*c0c0*/  @!P3 LEA R8, P4, R9, R2, 0x1 ;  /* 0x000000020908b211 */ /* 0x014fc800078808ff */
[----:B0-----:R-:W-:Y:S02]  /*c0d0*/  @!P3 LEA.HI.X R9, R9, R4, R11, 0x1, P4 ;  /* 0x000000040909b211 */ /* 0x001fe400020f0c0b */
        /* <DEDUP_REMOVED lines=10> */
.L_x_10123:
[----:B------:R-:W-:Y:S05]  /*c180*/  BSYNC B0 ;  /* 0x0000000000007941 */ /* 0x000fea0003800000 */
.L_x_10113:
[----:B------:R-:W-:Y:S02]  /*c190*/  ULDC UR4, c[0x0][0xd3c] ;  /* 0x00034f0000047ab9 */ /* 0x000fe40000000800 */
[----:B------:R-:W-:-:S13]  /*c1a0*/  ISETP.GE.AND P0, PT, R7, UR4, PT ;  /* 0x0000000407007c0c */ /* 0x000fda000bf06270 */
[----:B------:R-:W-:Y:S05]  /*c1b0*/  @!P0 BRA `(.L_x_10135) ;  /* 0xffffff4c00ec8947 */ /* 0x000fea000383ffff */
[----:B------:R-:W-:Y:S05]  /*c1c0*/  EXIT ;  /* 0x000000000000794d */ /* 0x000fea0003800000 */
.L_x_10087:
[----:B------:R-:W-:-:S08]  /*c1d0*/  NOP ;  /* 0x0000000000007918 */ /* 0x000fd00000000000 */
[----:B--2---:R-:W0:-:S00]  /*c1e0*/  USETMAXREG.DEALLOC.CTAPOOL 0x18 ;  /* 0x00000018000079c8 */ /* 0x004e0000080e0500 */
        /* <DEDUP_REMOVED lines=18> */
.L_x_10136:
[----:B------:R-:W1:Y:S01]  /*c310*/  S2R R0, SR_TID.X ;  /* 0x0000000000007919 */ /* 0x000e620000002100 */
[----:B------:R-:W-:Y:S01]  /*c320*/  ULDC UR4, c[0x0][0xd3c] ;  /* 0x00034f0000047ab9 */ /* 0x000fe20000000800 */
[----:B------:R-:W-:Y:S01]  /*c330*/  IMAD.MOV.U32 R9, RZ, RZ, RZ ;  /* 0x000000ffff097224 */ /* 0x000fe200078e00ff */
[----:B------:R-:W2:Y:S01]  /*c340*/  S2UR UR6, SR_CTAID.X ;  /* 0x00000000000679c3 */ /* 0x000ea20000002500 */
[----:B------:R-:W-:Y:S01]  /*c350*/  ULDC UR5, c[0x0][0xd38] ;  /* 0x00034e0000057ab9 */ /* 0x000fe20000000800 */
[----:B-1----:R-:W-:-:S04]  /*c360*/  LOP3.LUT R0, R0, 0x1f, RZ, 0xc0, !PT ;  /* 0x0000001f00007812 */ /* 0x002fc800078ec0ff */
[----:B------:R-:W-:-:S04]  /*c370*/  ISETP.NE.AND P0, PT, R0, 0x1f, PT ;  /* 0x0000001f0000780c */ /* 0x000fc80003f05270 */
[----:B------:R-:W-:-:S13]  /*c380*/  ISETP.GE.OR P1, PT, R0, UR4, !P0 ;  /* 0x0000000400007c0c */ /* 0x000fda000c726670 */
[----:B0-----:R-:W0:Y:S08]  /*c390*/  @!P1 LDC.64 R2, c[0x0][0xd80] ;  /* 0x00036000ff029b82 */ /* 0x001e300000000a00 */
[----:B------:R-:W1:Y:S01]  /*c3a0*/  @!P1 LDC.64 R4, c[0x0][0xd78] ;  /* 0x00035e00ff049b82 */ /* 0x000e620000000a00 */
[----:B0-----:R-:W-:-:S05]  /*c3b0*/  @!P1 IMAD.WIDE.U32 R2, R0, 0x4, R2 ;  /* 0x0000000400029825 */ /* 0x001fca00078e0002 */
[----:B------:R1:W3:Y:S02]  /*c3c0*/  @!P1 LDG.E R6, desc[UR38][R2.64] ;  /* 0x0000002602069981 */ /* 0x0002e4000c1e1900 */
[----:B-1----:R-:W-:-:S05]  /*c3d0*/  @!P1 IMAD.WIDE.U32 R2, R0, 0x4, R4 ;  /* 0x0000000400029825 */ /* 0x002fca00078e0004 */
        /* <DEDUP_REMOVED lines=26> */
[----:B--2---:R-:W-:-:S13]  /*c580*/  ISETP.GT.AND P6, PT, R7, UR6, PT ;  /* 0x0000000607007c0c */ /* 0x004fda000bfc4270 */
[----:B------:R-:W-:Y:S05]  /*c590*/  @P6 BRA `(.L_x_10138) ;  /* 0x0000000000a46947 */ /* 0x000fea0003800000 */
[----:B------:R-:W-:Y:S01]  /*c5a0*/  IMAD.MOV.U32 R7, RZ, RZ, R4 ;  /* 0x000000ffff077224 */ /* 0x000fe200078e0004 */
[----:B------:R-:W-:Y:S01]  /*c5b0*/  UMOV UR4, URZ ;  /* 0x0000003f00047c82 */ /* 0x000fe20008000000 */
[----:B------:R-:W-:-:S05]  /*c5c0*/  ULDC UR5, c[0x0][0xd38] ;  /* 0x00034e0000057ab9 */ /* 0x000fca0000000800 */
.L_x_10140:
        /* <DEDUP_REMOVED lines=38> */
.L_x_10138:
        /* <DEDUP_REMOVED lines=20> */
.L_x_10141:
        /* <DEDUP_REMOVED lines=24> */
[----:B------:R-:W-:Y:S01]  /*caf0*/  ISETP.GE.AND P2, PT, R2, RZ, PT ;  /* 0x000000ff0200720c */ /* 0x000fe20003f46270 */
[----:B------:R-:W-:Y:S01]  /*cb00*/  @P0 VIADD R11, R11, 0x1 ;  /* 0x000000010b0b0836 */ /* 0x000fe20000000000 */
[----:B------:R-:W-:-:S05]  /*cb10*/  IABS R2, R8 ;  /* 0x0000000800027213 */ /* 0x000fca0000000000 */
[----:B------:R-:W-:-:S06]  /*cb20*/  IMAD.MOV R2, RZ, RZ, -R2 ;  /* 0x000000ffff027224 */ /* 0x000fcc00078e0a02 */
        /* <DEDUP_REMOVED lines=26> */
.L_x_10139:
[----:B------:R-:W-:Y:S01]  /*ccd0*/  IMAD.U32 R2, RZ, RZ, UR6 ;  /* 0x00000006ff027e24 */ /* 0x000fe2000f8e00ff */
[----:B------:R0:W-:Y:S04]  /*cce0*/  STL [R1+0x4], RZ ;  /* 0x000004ff01007387 */ /* 0x0001e80000100800 */
[----:B------:R0:W-:Y:S04]  /*ccf0*/  STL [R1+0x8], RZ ;  /* 0x000008ff01007387 */ /* 0x0001e80000100800 */
[----:B------:R0:W-:Y:S02]  /*cd00*/  STL [R1], R2 ;  /* 0x0000000201007387 */ /* 0x0001e40000100800 */
.L_x_10142:
        /* <DEDUP_REMOVED lines=10> */
.L_x_10137:
        /* <DEDUP_REMOVED lines=8> */
[----:B--2---:R-:W2:Y:S01]  /*ce30*/  S2R R5, SR_TID.X ;  /* 0x0000000000057919 */ /* 0x004ea20000002100 */
[----:B------:R-:W3:Y:S01]  /*ce40*/  S2UR UR5, SR_CgaCtaId ;  /* 0x00000000000579c3 */ /* 0x000ee20000008800 */
[----:B------:R-:W-:Y:S01]  /*ce50*/  UMOV UR4, 0x400 ;  /* 0x0000040000047882 */ /* 0x000fe20000000000 */
[----:B------:R-:W-:Y:S01]  /*ce60*/  BSSY B8, `(.L_x_10143) ;  /* 0x000061d000087945 */ /* 0x000fe20003800000 */
[----:B------:R-:W-:Y:S01]  /*ce70*/  IMAD.MOV.U32 R19, RZ, RZ, RZ ;  /* 0x000000ffff137224 */ /* 0x000fe200078e00ff */
[----:B------:R-:W-:Y:S01]  /*ce80*/  ULDC UR40, c[0x0][0xc] ;  /* 0x0000030000287ab9 */ /* 0x000fe20000000800 */
[----:B------:R-:W-:Y:S01]  /*ce90*/  ULDC.64 UR36, c[0x0][0x198] ;  /* 0x0000660000247ab9 */ /* 0x000fe20000000a00 */
[----:B---3--:R-:W-:-:S06]  /*cea0*/  ULEA UR4, UR5, UR4, 0x18 ;  /* 0x0000000405047291 */ /* 0x008fcc000f8ec03f */
[----:B------:R-:W-:Y:S01]  /*ceb0*/  IMAD.U32 R18, RZ, RZ, UR4 ;  /* 0x00000004ff127e24 */ /* 0x000fe2000f8e00ff */
[C---:B--2---:R-:W-:Y:S01]  /*cec0*/  LOP3.LUT R4, R5.reuse, 0x7f, RZ, 0xc0, !PT ;  /* 0x0000007f05047812 */ /* 0x044fe200078ec0ff */
[----:B-1----:R-:W-:-:S05]  /*ced0*/  IMAD.SHL.U32 R0, R5, 0x8, RZ ;  /* 0x0000000805007824 */ /* 0x002fca00078e00ff */
[C---:B0-----:R-:W-:Y:S02]  /*cee0*/  LOP3.LUT R2, R0.reuse, 0x1f8, RZ, 0xc0, !PT ;  /* 0x000001f800027812 */ /* 0x041fe400078ec0ff */
        /* <DEDUP_REMOVED lines=9> */
[----:B------:R0:W-:Y:S04]  /*cf80*/  STL [R1+0x10], R3 ;  /* 0x0000100301007387 */ /* 0x0001e80000100800 */
[----:B------:R-:W-:Y:S04]  /*cf90*/  STL [R1+0x70], RZ ;  /* 0x000070ff01007387 */ /* 0x000fe80000100800 */
[----:B------:R1:W-:Y:S01]  /*cfa0*/  STL [R1+0x18], R2 ;  /* 0x0000180201007387 */ /* 0x0003e20000100800 */
[C---:B0-----:R-:W-:Y:S02]  /*cfb0*/  LOP3.LUT R3, R0.reuse, 0x40, RZ, 0xfc, !PT ;  /* 0x0000004000037812 */ /* 0x041fe400078efcff */
[----:B-1----:R-:W-:-:S02]  /*cfc0*/  LOP3.LUT R2, R0, 0x80, RZ, 0xfc, !PT ;  /* 0x0000008000027812 */ /* 0x002fc400078efcff */
[----:B------:R-:W-:-:S07]  /*cfd0*/  LOP3.LUT R0, R0, 0xc0, RZ, 0xfc, !PT ;  /* 0x000000c000007812 */ /* 0x000fce00078efcff */
.L_x_10251:
[----:B--2---:R-:W2:Y:S01]  /*cfe0*/  LDL R0, [R1+0xc] ;  /* 0x00000c0001007983 */ /* 0x004ea20000100800 */
[----:B-1----:R-:W2:Y:S01]  /*cff0*/  LDC.64 R2, c[0x0][0xd88] ;  /* 0x00036200ff027b82 */ /* 0x002ea20000000a00 */
[----:B------:R-:W-:Y:S05]  /*d000*/  YIELD ;  /* 0x0000000000007946 */ /* 0x000fea0003800000 */
[----:B------:R-:W-:Y:S01]  /*d010*/  ULDC.64 UR4, c[0x0][0xb20] ;  /* 0x0002c80000047ab9 */ /* 0x000fe20000000a00 */
[----:B---3--:R-:W-:Y:S01]  /*d020*/  IMAD.MOV.U32 R6, RZ, RZ, RZ ;  /* 0x000000ffff067224 */ /* 0x008fe200078e00ff */
        /* <DEDUP_REMOVED lines=13> */
[----:B0-----:R-:W-:Y:S01]  /*d100*/  SHF.L.U64.HI R9, R10, 0x2, R4 ;  /* 0x000000020a097819 */ /* 0x001fe20000010204 */
        /* <DEDUP_REMOVED lines=37> */
.L_x_10144:
        /* <DEDUP_REMOVED lines=18> */
.L_x_10145:
[----:B------:R-:W-:Y:S05]  /*d480*/  @!P0 BRA `(.L_x_10146) ;  /* 0x00000000000c8947 */ /* 0x000fea0003800000 */
[----:B------:R-:W2:Y:S04]  /*d490*/  LDG.E R6, desc[UR38][R4.64] ;  /* 0x0000002604067981 */ /* 0x000ea8000c1e1900 */
[----:B------:R-:W2:Y:S02]  /*d4a0*/  LDG.E R4, desc[UR38][R4.64+0x4] ;  /* 0x0000042604047981 */ /* 0x000ea4000c1e1900 */
[----:B--2---:R-:W-:-:S07]  /*d4b0*/  IMAD.IADD R6, R4, 0x1, -R6 ;  /* 0x0000000104067824 */ /* 0x004fce00078e0a06 */
.L_x_10146:
        /* <DEDUP_REMOVED lines=45> */
.L_x_10148:
[----:B------:R-:W-:Y:S05]  /*d790*/  BSYNC B0 ;  /* 0x0000000000007941 */ /* 0x000fea0003800000 */
.L_x_10147:
        /* <DEDUP_REMOVED lines=26> */
.L_x_10150:
        /* <DEDUP_REMOVED lines=20> */
.L_x_10153:
[----:B------:R-:W-:Y:S05]  /*da80*/  BSYNC B6 ;  /* 0x0000000000067941 */ /* 0x000fea0003800000 */
.L_x_10152:
        /* <DEDUP_REMOVED lines=20> */
.L_x_10156:
        /* <DEDUP_REMOVED lines=16> */
.L_x_10155:
[----:B------:R-:W-:Y:S05]  /*dcd0*/  BSYNC B6 ;  /* 0x0000000000067941 */ /* 0x000fea0003800000 */
.L_x_10154:
        /* <DEDUP_REMOVED lines=24> */
.L_x_10268:
[----:B--2---:R-:W2:Y:S01]  /*de60*/  LDL.LU R4, [R1+0x14] ;  /* 0x0000140001047983 */ /* 0x004ea20000300800 */
[----:B------:R-:W-:Y:S02]  /*de70*/  PLOP3.LUT P1, PT, PT, PT, PT, 0x8, 0x0 ;  /* 0x000000000000781c */ /* 0x000fe40003f2e170 */
[----:B---3--:R-:W-:Y:S01]  /*de80*/  ISETP.NE.AND P0, PT, R14, RZ, PT ;  /* 0x000000ff0e00720c */ /* 0x008fe20003f05270 */
        /* <DEDUP_REMOVED lines=8> */
.L_x_10271:
[----:B------:R-:W-:Y:S05]  /*df10*/  @!P6 BRA `(.L_x_10158) ;  /* 0x0000000000fce947 */ /* 0x000fea0003800000 */
[----:B------:R-:W-:-:S04]  /*df20*/  ISETP.NE.U32.AND P0, PT, R2, RZ, PT ;  /* 0x000000ff0200720c */ /* 0x000fc80003f05070 */
[----:B------:R-:W-:-:S13]  /*df30*/  ISETP.NE.AND.EX P0, PT, R3, RZ, PT, P0 ;  /* 0x000000ff0300720c */ /* 0x000fda0003f05300 */
[----:B------:R-:W-:Y:S05]  /*df40*/  @!P0 BRA `(.L_x_10160) ;  /* 0x0000000000508947 */ /* 0x000fea0003800000 */
[----:B------:R-:W2:Y:S01]  /*df50*/  LDC R6, c[0x0][0x43c] ;  /* 0x00010f00ff067b82 */ /* 0x000ea20000000800 */
[----:B------:R-:W-:Y:S01]  /*df60*/  IMAD.MOV.U32 R9, RZ, RZ, R0 ;  /* 0x000000ffff097224 */ /* 0x000fe200078e0000 */
[----:B------:R-:W-:-:S03]  /*df70*/  ULDC.64 UR4, c[0x0][0x428] ;  /* 0x00010a0000047ab9 */ /* 0x000fc60000000a00 */
[----:B---3--:R-:W-:Y:S01]  /*df80*/  IMAD.MOV.U32 R0, RZ, RZ, R9 ;  /* 0x000000ffff007224 */ /* 0x008fe200078e0009 */
        /* <DEDUP_REMOVED lines=16> */
.L_x_10160:
[----:B--2---:R-:W2:Y:S01]  /*e090*/  LDL R2, [R1+0x18] ;  /* 0x0000180001027983 */ /* 0x004ea20000100800 */
[----:B---3--:R-:W-:Y:S01]  /*e0a0*/  IMAD R0, R19, 0x8, R18 ;  /* 0x0000000813007824 */ /* 0x008fe200078e0212 */
[----:B--2---:R-:W-:-:S04]  /*e0b0*/  SHF.L.U32 R2, R2, 0x1f, RZ ;  /* 0x0000001f02027819 */ /* 0x004fc800000006ff */
[----:B------:R-:W2:Y:S02]  /*e0c0*/  SYNCS.PHASECHK.TRANS64.TRYWAIT P0, [R0+URZ+0x32440], R2 ;  /* 0x03244002000075a7 */ /* 0x000ea4000800017f */
[----:B--2---:R-:W-:Y:S05]  /*e0d0*/  @!P0 BRA `(.L_x_10161) ;  /* 0x0000005400988947 */ /* 0x004fea0003800000 */
.L_x_10272:
        /* <DEDUP_REMOVED lines=11> */
.L_x_10162:
[----:B------:R-:W3:Y:S04]  /*e190*/  LDL R4, [R1+0x30] ;  /* 0x0000300001047983 */ /* 0x000ee80000100800 */
[----:B------:R-:W4:Y:S04]  /*e1a0*/  LDL R3, [R1+0x20] ;  /* 0x0000200001037983 */ /* 0x000f280000100800 */
[----:B--2---:R-:W2:Y:S01]  /*e1b0*/  LDL.LU R2, [R1+0x14] ;  /* 0x0000140001027983 */ /* 0x004ea20000300800 */
        /* <DEDUP_REMOVED lines=16> */
[----:B------:R-:W-:Y:S01]  /*e2c0*/  UIMAD UR11, UR11, 0x60, UR4 ;  /* 0x000000600b0b78a4 */ /* 0x000fe2000f8e0204 */
[----:B------:R2:W-:Y:S02]  /*e2d0*/  STL [R1+0x14], R2 ;  /* 0x0000140201007387 */ /* 0x0005e40000100800 */
[----:B------:R-:W-:-:S06]  /*e2e0*/  UMOV UR4, 0x0 ;  /* 0x0000000000047882 */ /* 0x000fcc0000000000 */
[----:B------:R2:W-:Y:S01]  /*e2f0*/  UTMALDG.4D [UR8], [UR6], desc[UR4] ;  /* 0x00000408060075b4 */ /* 0x0005e20008019000 */
[----:B------:R-:W-:Y:S02]  /*e300*/  NOP ;  /* 0x0000000000007918 */ /* 0x000fe40000000000 */
.L_x_10158:
[----:B---3--:R-:W3:Y:S04]  /*e310*/  LDL.LU R4, [R1+0x28] ;  /* 0x0000280001047983 */ /* 0x008ee80000300800 */
[----:B------:R-:W4:Y:S04]  /*e320*/  LDL.LU R3, [R1+0x44] ;  /* 0x0000440001037983 */ /* 0x000f280000300800 */
[----:B--2---:R-:W2:Y:S01]  /*e330*/  LDL R2, [R1+0x2c] ;  /* 0x00002c0001027983 */ /* 0x004ea20000100800 */
        /* <DEDUP_REMOVED lines=11> */
[----:B--2---:R-:W-:-:S05]  /*e3f0*/  SHF.R.S32.HI R0, RZ, 0x1f, R2 ;  /* 0x0000001fff007819 */ /* 0x004fca0000011402 */
[----:B------:R3:W-:Y:S04]  /*e400*/  STL [R1+0x48], R0 ;  /* 0x0000480001007387 */ /* 0x0007e80000100800 */
[----:B------:R3:W-:Y:S01]  /*e410*/  STL [R1+0x58], R3 ;  /* 0x0000580301007387 */ /* 0x0007e20000100800 */
[----:B------:R-:W-:Y:S05]  /*e420*/  @!P1 BRA `(.L_x_10164) ;  /* 0x0000000000409947 */ /* 0x000fea0003800000 */
[----:B------:R-:W-:Y:S01]  /*e430*/  MOV R2, 0x0 ;  /* 0x0000000000027802 */ /* 0x000fe20000000f00 */
[----:B------:R-:W-:Y:S01]  /*e440*/  ULDC.64 UR6, c[0x4][0x118] ;  /* 0x0100460000067ab9 */ /* 0x000fe20000000a00 */
[----:B------:R-:W-:Y:S01]  /*e450*/  ULDC.64 UR8, c[0x4][0x120] ;  /* 0x0100480000087ab9 */ /* 0x000fe20000000a00 */
[----:B------:R-:W-:Y:S01]  /*e460*/  ULDC.64 UR4, c[0x4][0x20] ;  /* 0x0100080000047ab9 */ /* 0x000fe20000000a00 */
[----:B---3--:R-:W-:Y:S02]  /*e470*/  IMAD.U32 R4, RZ, RZ, UR6 ;  /* 0x00000006ff047e24 */ /* 0x008fe4000f8e00ff */
        /* <DEDUP_REMOVED lines=11> */
.L_x_10164:
[----:B------:R-:W-:Y:S05]  /*e530*/  BSYNC B6 ;  /* 0x0000000000067941 */ /* 0x000fea0003800000 */
.L_x_10163:
[----:B------:R-:W2:Y:S01]  /*e540*/  LDL.LU R5, [R1+0x4] ;  /* 0x0000040001057983 */ /* 0x000ea20000300800 */
[----:B------:R-:W4:Y:S01]  /*e550*/  LDC R8, c[0x0][0x448] ;  /* 0x00011200ff087b82 */ /* 0x000f220000000800 */
[----:B------:R-:W-:Y:S01]  /*e560*/  ULDC.64 UR4, c[0x0][0x298] ;  /* 0x0000a60000047ab9 */ /* 0x000fe20000000a00 */
[----:B------:R-:W-:Y:S01]  /*e570*/  ULDC.64 UR6, c[0x0][0x280] ;  /* 0x0000a00000067ab9 */ /* 0x000fe20000000a00 */
[----:B---3--:R-:W3:Y:S04]  /*e580*/  LDL R4, [R1+0x48] ;  /* 0x0000480001047983 */ /* 0x008ee80000100800 */
[----:B-1----:R-:W3:Y:S04]  /*e590*/  LDL R10, [R1+0x2c] ;  /* 0x00002c00010a7983 */ /* 0x002ee80000100800 */
[----:B------:R-:W3:Y:S01]  /*e5a0*/  LDL R9, [R1+0x58] ;  /* 0x0000580001097983 */ /* 0x000ee20000100800 */
[----:B------:R-:W1:Y:S01]  /*e5b0*/  S2R R2, SR_TID.X ;  /* 0x0000000000027919 */ /* 0x000e620000002100 */
[----:B------:R-:W0:Y:S02]  /*e5c0*/  S2R R0, SR_TID.X ;  /* 0x0000000000007919 */ /* 0x000e240000002100 */
[----:B------:R-:W3:Y:S01]  /*e5d0*/  LDL R7, [R1+0x34] ;  /* 0x0000340001077983 */ /* 0x000ee20000100800 */
[----:B----4-:R-:W-:-:S13]  /*e5e0*/  ISETP.NE.AND P0, PT, R8, 0x1, PT ;  /* 0x000000010800780c */ /* 0x010fda0003f05270 */
[----:B------:R-:W4:Y:S01]  /*e5f0*/  @P0 LDC R3, c[0x0][0x450] ;  /* 0x00011400ff030b82 */ /* 0x000f220000000800 */
[----:B-1----:R-:W-:-:S04]  /*e600*/  LOP3.LUT R2, R2, 0x7f, RZ, 0xc0, !PT ;  /* 0x0000007f02027812 */ /* 0x002fc800078ec0ff */
[----:B------:R-:W-:Y:S01]  /*e610*/  SHF.R.U32.HI R2, RZ, 0x3, R2 ;  /* 0x00000003ff027819 */ /* 0x000fe20000011602 */
[----:B0-----:R-:W-:-:S05]  /*e620*/  IMAD.SHL.U32 R0, R0, 0x10, RZ ;  /* 0x0000001000007824 */ /* 0x001fca00078e00ff */
[----:B------:R-:W-:Y:S02]  /*e630*/  LOP3.LUT R0, R2, 0x70, R0, 0xf8, !PT ;  /* 0x0000007002007812 */ /* 0x000fe400078ef800 */
[----:B------:R-:W0:Y:S01]  /*e640*/  @P0 LDC R2, c[0x0][0x44c] ;  /* 0x00011300ff020b82 */ /* 0x000e220000000800 */
[----:B--2---:R-:W-:-:S05]  /*e650*/  IMAD.SHL.U32 R6, R5, 0x80, RZ ;  /* 0x0000008005067824 */ /* 0x004fca00078e00ff */
[----:B------:R-:W-:-:S05]  /*e660*/  LOP3.LUT R5, R0, R6, RZ, 0xfc, !PT ;  /* 0x0000000600057212 */ /* 0x000fca00078efcff */
[----:B0-----:R-:W-:-:S04]  /*e670*/  @P0 IMAD.HI.U32 R2, R5, R2, RZ ;  /* 0x0000000205020227 */ /* 0x001fc800078e00ff */
[----:B------:R-:W-:Y:S01]  /*e680*/  IMAD.MOV.U32 R0, RZ, RZ, R5 ;  /* 0x000000ffff007224 */ /* 0x000fe200078e0005 */
[----:B----4-:R-:W-:Y:S01]  /*e690*/  @P0 SHF.R.U32.HI R0, RZ, R3, R2 ;  /* 0x00000003ff000219 */ /* 0x010fe20000011602 */
[----:B---3--:R-:W-:-:S04]  /*e6a0*/  IMAD R2, R4, UR4, RZ ;  /* 0x0000000404027c24 */ /* 0x008fc8000f8e02ff */
[C---:B------:R-:W-:Y:S02]  /*e6b0*/  IMAD R4, R10.reuse, UR5, R2 ;  /* 0x000000050a047c24 */ /* 0x040fe4000f8e0202 */
        /* <DEDUP_REMOVED lines=25> */
[----:B0-----:R-:W-:Y:S01]  /*e850*/  IMAD.WIDE.U32 R4, R0, UR4, R2 ;  /* 0x0000000400047c25 */ /* 0x001fe2000f8e0002 */
        /* <DEDUP_REMOVED lines=9> */
[----:B------:R-:W0:Y:S02]  /*e8f0*/  S2R R4, SR_TID.X ;  /* 0x0000000000047919 */ /* 0x000e240000002100 */
[----:B0-----:R-:W-:Y:S02]  /*e900*/  LOP3.LUT R5, R4, 0x7f, RZ, 0xc0, !PT ;  /* 0x0000007f04057812 */ /* 0x001fe400078ec0ff */
[----:B------:R-:W2:Y:S02]  /*e910*/  LDL R4, [R1+0x38] ;  /* 0x0000380001047983 */ /* 0x000ea40000100800 */
[----:B------:R-:W-:Y:S02]  /*e920*/  SHF.R.U32.HI R7, RZ, 0x3, R5 ;  /* 0x00000003ff077819 */ /* 0x000fe40000011605 */
[----:B------:R-:W0:Y:S03]  /*e930*/  SHFL.IDX PT, R5, R3, RZ, 0x181f ;  /* 0x00181fff03057589 */ /* 0x000e2600000e0000 */
[----:B------:R-:W-:-:S02]  /*e940*/  IMAD.IADD R11, R7, 0x1, R6 ;  /* 0x00000001070b7824 */ /* 0x000fc400078e0206 */
[----:B------:R-:W-:Y:S04]  /*e950*/  SHFL.IDX PT, R6, R3, 0x1, 0x181f ;  /* 0x00381f0003067f89 */ /* 0x000fe800000e0000 */
[----:B------:R-:W-:Y:S04]  /*e960*/  SHFL.IDX PT, R7, R0, 0x1, 0x181f ;  /* 0x00381f0000077f89 */ /* 0x000fe800000e0000 */
[----:B------:R-:W-:Y:S01]  /*e970*/  STL [R1+0x4], R11 ;  /* 0x0000040b01007387 */ /* 0x000fe20000100800 */
[----:B--2---:R-:W-:-:S03]  /*e980*/  IMAD R2, R4, R8, RZ ;  /* 0x0000000804027224 */ /* 0x004fc600078e02ff */
[----:B------:R-:W1:Y:S01]  /*e990*/  SHFL.IDX PT, R4, R0, RZ, 0x181f ;  /* 0x00181fff00047589 */ /* 0x000e6200000e0000 */
[C---:B------:R-:W-:Y:S01]  /*e9a0*/  VIADD R8, R11.reuse, 0x10 ;  /* 0x000000100b087836 */ /* 0x040fe20000000000 */
[----:B------:R-:W-:-:S04]  /*e9b0*/  ISETP.GE.AND P1, PT, R11, R2, PT ;  /* 0x000000020b00720c */ /* 0x000fc80003f26270 */
[----:B------:R-:W-:Y:S01]  /*e9c0*/  ISETP.GE.AND P2, PT, R8, R2, PT ;  /* 0x000000020800720c */ /* 0x000fe20003f46270 */
[----:B------:R2:W-:Y:S08]  /*e9d0*/  STL [R1+0x44], R8 ;  /* 0x0000440801007387 */ /* 0x0005f00000100800 */
[----:B0-----:R-:W-:Y:S01]  /*e9e0*/  @!P1 LEA R5, P3, R10, R5, 0x1 ;  /* 0x000000050a059211 */ /* 0x001fe200078608ff */
[----:B--2---:R-:W-:-:S05]  /*e9f0*/  VIADD R8, R11, 0x20 ;  /* 0x000000200b087836 */ /* 0x004fca0000000000 */
[----:B------:R-:W-:Y:S01]  /*ea00*/  STL [R1+0x50], R8 ;  /* 0x0000500801007387 */ /* 0x000fe20000100800 */
[----:B-1----:R-:W-:-:S05]  /*ea10*/  @!P1 IMAD.X R4, RZ, RZ, R4, P3 ;  /* 0x000000ffff049224 */ /* 0x002fca00018e0604 */
[----:B------:R-:W-:-:S04]  /*ea20*/  @!P1 LOP3.LUT R5, R5, R4, RZ, 0x3c, !PT ;  /* 0x0000000405059212 */ /* 0x000fc800078e3cff */
[----:B------:R-:W-:-:S04]  /*ea30*/  @!P1 LOP3.LUT R4, R5, R4, RZ, 0x3c, !PT ;  /* 0x0000000405049212 */ /* 0x000fc800078e3cff */
[----:B------:R-:W-:-:S05]  /*ea40*/  @!P1 LOP3.LUT R5, R5, R4, RZ, 0x3c, !PT ;  /* 0x0000000405059212 */ /* 0x000fca00078e3cff */
[----:B-----5:R0:W-:Y:S02]  /*ea50*/  @!P1 LDGSTS.E.BYPASS.LTC128B.128 [R9+0x18400], desc[UR38][R4.64], !P0 ;  /* 0x1840000004099fae */ /* 0x0201e4000c101d66 */
[----:B0-----:R-:W-:Y:S02]  /*ea60*/  @!P2 LEA R5, P1, R10, R6, 0x1 ;  /* 0x000000060a05a211 */ /* 0x001fe400078208ff */
[----:B------:R-:W-:Y:S03]  /*ea70*/  SHFL.IDX PT, R6, R0, 0x2, 0x181f ;  /* 0x00581f0000067f89 */ /* 0x000fe600000e0000 */
[----:B------:R-:W-:Y:S01]  /*ea80*/  @!P2 IMAD.X R4, RZ, RZ, R7, P1 ;  /* 0x000000ffff04a224 */ /* 0x000fe200008e0607 */
[----:B------:R-:W-:Y:S01]  /*ea90*/  ISETP.GE.AND P1, PT, R8, R2, PT ;  /* 0x000000020800720c */ /* 0x000fe20003f26270 */
[----:B------:R-:W-:-:S03]  /*eaa0*/  VIADD R7, R11, 0x30 ;  /* 0x000000300b077836 */ /* 0x000fc60000000000 */
[-C--:B------:R-:W-:Y:S02]  /*eab0*/  @!P2 LOP3.LUT R5, R5, R4.reuse, RZ, 0x3c, !PT ;  /* 0x000000040505a212 */ /* 0x080fe400078e3cff */
[----:B------:R-:W-:Y:S02]  /*eac0*/  STL [R1+0x54], R7 ;  /* 0x0000540701007387 */ /* 0x000fe40000100800 */
[----:B------:R-:W-:-:S04]  /*ead0*/  @!P2 LOP3.LUT R4, R5, R4, RZ, 0x3c, !PT ;  /* 0x000000040504a212 */ /* 0x000fc800078e3cff */
[----:B------:R-:W-:-:S05]  /*eae0*/  @!P2 LOP3.LUT R5, R5, R4, RZ, 0x3c, !PT ;  /* 0x000000040505a212 */ /* 0x000fca00078e3cff */
[----:B------:R0:W-:Y:S04]  /*eaf0*/  @!P2 LDGSTS.E.BYPASS.LTC128B.128 [R9+0x18c00], desc[UR38][R4.64], !P0 ;  /* 0x18c000000409afae */ /* 0x0001e8000c101d66 */
[----:B0-----:R-:W0:Y:S02]  /*eb00*/  SHFL.IDX PT, R4, R3, 0x2, 0x181f ;  /* 0x00581f0003047f89 */ /* 0x001e2400000e0000 */
[----:B0-----:R-:W-:-:S05]  /*eb10*/  @!P1 LEA R5, P2, R10, R4, 0x1 ;  /* 0x000000040a059211 */ /* 0x001fca00078408ff */
[----:B------:R-:W-:Y:S02]  /*eb20*/  @!P1 IMAD.X R4, RZ, RZ, R6, P2 ;  /* 0x000000ffff049224 */ /* 0x000fe400010e0606 */
[----:B------:R-:W-:Y:S03]  /*eb30*/  SHFL.IDX PT, R6, R0, 0x3, 0x181f ;  /* 0x00781f0000067f89 */ /* 0x000fe600000e0000 */
[----:B------:R-:W-:-:S04]  /*eb40*/  @!P1 LOP3.LUT R5, R5, R4, RZ, 0x3c, !PT ;  /* 0x0000000405059212 */ /* 0x000fc800078e3cff */
[----:B------:R-:W-:-:S04]  /*eb50*/  @!P1 LOP3.LUT R4, R5, R4, RZ, 0x3c, !PT ;  /* 0x0000000405049212 */ /* 0x000fc800078e3cff */
[----:B------:R-:W-:-:S05]  /*eb60*/  @!P1 LOP3.LUT R5, R5, R4, RZ, 0x3c, !PT ;  /* 0x0000000405059212 */ /* 0x000fca00078e3cff */
[----:B------:R0:W-:Y:S01]  /*eb70*/  @!P1 LDGSTS.E.BYPASS.LTC128B.128 [R9+0x19400], desc[UR38][R4.64], !P0 ;  /* 0x1940000004099fae */ /* 0x0001e2000c101d66 */
[----:B------:R-:W-:Y:S01]  /*eb80*/  ISETP.GE.AND P1, PT, R7, R2, PT ;  /* 0x000000020700720c */ /* 0x000fe20003f26270 */
[----:B------:R-:W-:-:S05]  /*eb90*/  VIADD R7, R11, 0x40 ;  /* 0x000000400b077836 */ /* 0x000fca0000000000 */
        /* <DEDUP_REMOVED lines=27> */
[-C--:B------:R-:W-:Y:S01]  /*ed50*/  @!P1 LOP3.LUT R5, R5, R4.reuse, RZ, 0x3c, !PT ;  /* 0x0000000405059212 */ /* 0x080fe200078e3cff */
[----:B------:R-:W-:Y:S03]  /*ed60*/  SHFL.IDX PT, R0, R0, 0x7, 0x181f ;  /* 0x00f81f0000007f89 */ /* 0x000fe600000e0000 */
        /* <DEDUP_REMOVED lines=11> */
[----:B-1----:R0:W-:Y:S02]  /*ee20*/  @!P1 LDGSTS.E.BYPASS.LTC128B.128 [R9+0x1b400], desc[UR38][R4.64], !P0 ;  /* 0x1b40000004099fae */ /* 0x0021e4000c101d66 */
.L_x_10289:
[----:B01----:R-:W2:Y:S02]  /*ee30*/  LDL R4, [R1+0x4] ;  /* 0x0000040001047983 */ /* 0x003ea40000100800 */
[----:B--2---:R-:W-:-:S05]  /*ee40*/  VIADD R4, R4, 0x70 ;  /* 0x0000007004047836 */ /* 0x004fca0000000000 */
[----:B------:R-:W-:Y:S01]  /*ee50*/  ISETP.GE.AND P1, PT, R4, R2, PT ;  /* 0x000000020400720c */ /* 0x000fe20003f26270 */
[----:B------:R0:W-:-:S12]  /*ee60*/  STL [R1+0x6c], R4 ;  /* 0x00006c0401007387 */ /* 0x0001d80000100800 */
        /* <DEDUP_REMOVED lines=8> */
.L_x_10166:
        /* <DEDUP_REMOVED lines=11> */
[----:B------:R-:W-:Y:S01]  /*efa0*/  VIADD R2, R18, 0x22400 ;  /* 0x0002240012027836 */ /* 0x000fe20000000000 */
[----:B------:R-:W-:Y:S04]  /*efb0*/  BSSY B6, `(.L_x_10167) ;  /* 0x0000019000067945 */ /* 0x000fe80003800000 */
[----:B------:R-:W-:Y:S01]  /*efc0*/  LOP3.LUT P0, RZ, R2, 0x3ff, RZ, 0xc0, !PT ;  /* 0x000003ff02ff7812 */ /* 0x000fe2000780c0ff */
[----:B--2---:R-:W-:-:S04]  /*efd0*/  IMAD R0, R0, UR4, RZ ;  /* 0x0000000400007c24 */ /* 0x004fc8000f8e02ff */
[C---:B---3--:R-:W-:Y:S02]  /*efe0*/  IMAD R0, R3.reuse, UR5, R0 ;  /* 0x0000000503007c24 */ /* 0x048fe4000f8e0200 */
[----:B------:R-:W-:-:S04]  /*eff0*/  IMAD.WIDE.U32 R2, R3, UR4, RZ ;  /* 0x0000000403027c25 */ /* 0x000fc8000f8e00ff */
[----:B------:R-:W-:Y:S01]  /*f000*/  IMAD.IADD R0, R3, 0x1, R0 ;  /* 0x0000000103007824 */ /* 0x000fe200078e0200 */
[----:B------:R1:W-:Y:S04]  /*f010*/  STL.64 [R1+0x48], R2 ;  /* 0x0000480201007387 */ /* 0x0003e80000100a00 */
[----:B------:R1:W-:Y:S01]  /*f020*/  STL [R1+0x2c], R0 ;  /* 0x00002c0001007387 */ /* 0x0003e20000100800 */
[----:B------:R-:W-:Y:S05]  /*f030*/  @!P0 BRA `(.L_x_10168) ;  /* 0x0000000000408947 */ /* 0x000fea0003800000 */
[----:B-1----:R-:W-:Y:S01]  /*f040*/  MOV R2, 0x0 ;  /* 0x0000000000027802 */ /* 0x002fe20000000f00 */
        /* <DEDUP_REMOVED lines=15> */
.L_x_10168:
[----:B------:R-:W-:Y:S05]  /*f140*/  BSYNC B6 ;  /* 0x0000000000067941 */ /* 0x000fea0003800000 */
.L_x_10167:
[----:B------:R-:W2:Y:S01]  /*f150*/  LDL.LU R5, [R1+0x2c] ;  /* 0x00002c0001057983 */ /* 0x000ea20000300800 */
[----:B------:R-:W0:Y:S01]  /*f160*/  LDC R7, c[0x0][0x448] ;  /* 0x00011200ff077b82 */ /* 0x000e220000000800 */
[----:B------:R-:W-:Y:S01]  /*f170*/  ULDC.64 UR4, c[0x0][0x3d8] ;  /* 0x0000f60000047ab9 */ /* 0x000fe20000000a00 */
[----:B------:R-:W-:Y:S01]  /*f180*/  ULDC.64 UR6, c[0x0][0x390] ;  /* 0x0000e40000067ab9 */ /* 0x000fe20000000a00 */
[----:B-1----:R-:W2:Y:S04]  /*f190*/  LDL.LU.64 R2, [R1+0x48] ;  /* 0x0000480001027983 */ /* 0x002ea80000300a00 */
[----:B------:R-:W3:Y:S04]  /*f1a0*/  LDL.LU R0, [R1+0x58] ;  /* 0x0000580001007983 */ /* 0x000ee80000300800 */
[----:B------:R-:W4:Y:S04]  /*f1b0*/  LDL.LU R4, [R1+0x34] ;  /* 0x0000340001047983 */ /* 0x000f280000300800 */
[----:B------:R-:W5:Y:S01]  /*f1c0*/  LDL.LU R6, [R1+0x28] ;  /* 0x0000280001067983 */ /* 0x000f620000300800 */
[----:B------:R-:W1:Y:S01]  /*f1d0*/  S2R R9, SR_TID.X ;  /* 0x0000000000097919 */ /* 0x000e620000002100 */
[----:B0-----:R-:W-:Y:S01]  /*f1e0*/  ISETP.NE.AND P0, PT, R7, 0x1, PT ;  /* 0x000000010700780c */ /* 0x001fe20003f05270 */
[----:B-1----:R-:W-:-:S02]  /*f1f0*/  IMAD.SHL.U32 R8, R9, 0x8, RZ ;  /* 0x0000000809087824 */ /* 0x002fc400078e00ff */
[----:B------:R-:W-:-:S03]  /*f200*/  IMAD.SHL.U32 R9, R9, 0x8, RZ ;  /* 0x0000000809097824 */ /* 0x000fc600078e00ff */
[----:B------:R-:W-:Y:S02]  /*f210*/  LOP3.LUT R8, R8, 0x38, RZ, 0xc0, !PT ;  /* 0x0000003808087812 */ /* 0x000fe400078ec0ff */
[----:B------:R-:W-:-:S04]  /*f220*/  LOP3.LUT R9, R9, 0x38, RZ, 0xc0, !PT ;  /* 0x0000003809097812 */ /* 0x000fc800078ec0ff */
[C---:B------:R-:W-:Y:S02]  /*f230*/  LOP3.LUT R11, R9.reuse, 0x40, RZ, 0xfc, !PT ;  /* 0x00000040090b7812 */ /* 0x040fe400078efcff */
        /* <DEDUP_REMOVED lines=22> */
[----:B------:R-:W-:-:S03]  /*f3a0*/  ULDC.64 UR4, c[0x0][0x3c8] ;  /* 0x0000f20000047ab9 */ /* 0x000fc60000000a00 */
[----:B------:R-:W-:Y:S01]  /*f3b0*/  IMAD.IADD R3, R3, 0x1, R4 ;  /* 0x0000000103037824 */ /* 0x000fe200078e0204 */
[----:B------:R-:W-:-:S05]  /*f3c0*/  SHF.R.S32.HI R4, RZ, 0x1f, R0 ;  /* 0x0000001fff047819 */ /* 0x000fca0000011400 */
[----:B------:R-:W-:Y:S02]  /*f3d0*/  IMAD R6, R4, UR4, RZ ;  /* 0x0000000404067c24 */ /* 0x000fe4000f8e02ff */
[----:B------:R-:W-:Y:S01]  /*f3e0*/  IMAD.WIDE.U32 R4, R0, UR4, R2 ;  /* 0x0000000400047c25 */ /* 0x000fe2000f8e0002 */
[----:B------:R-:W-:Y:S02]  /*f3f0*/  ULDC UR4, c[0x0][0x3b8] ;  /* 0x0000ee0000047ab9 */ /* 0x000fe40000000800 */
[----:B------:R-:W-:Y:S01]  /*f400*/  ISETP.GE.AND P3, PT, R8, UR4, PT ;  /* 0x0000000408007c0c */ /* 0x000fe2000bf66270 */
[----:B------:R-:W-:Y:S01]  /*f410*/  IMAD R0, R0, UR5, R6 ;  /* 0x0000000500007c24 */ /* 0x000fe2000f8e0206 */
[----:B------:R-:W-:Y:S02]  /*f420*/  LEA R2, P4, R4, UR6, 0x1 ;  /* 0x0000000604027c11 */ /* 0x000fe4000f8808ff */
[----:B------:R-:W-:Y:S01]  /*f430*/  ISETP.GE.AND P2, PT, R11, UR4, PT ;  /* 0x000000040b007c0c */ /* 0x000fe2000bf46270 */
[----:B------:R-:W-:Y:S01]  /*f440*/  IMAD.IADD R0, R5, 0x1, R0 ;  /* 0x0000000105007824 */ /* 0x000fe200078e0200 */
[----:B------:R-:W-:-:S02]  /*f450*/  ISETP.GE.AND P1, PT, R10, UR4, PT ;  /* 0x000000040a007c0c */ /* 0x000fc4000bf26270 */
[----:B------:R-:W-:Y:S01]  /*f460*/  ISETP.GE.AND P0, PT, R9, UR4, PT ;  /* 0x0000000409007c0c */ /* 0x000fe2000bf06270 */
[----:B------:R-:W-:Y:S01]  /*f470*/  UMOV UR4, 0xffffffff ;  /* 0xffffffff00047882 */ /* 0x000fe20000000000 */
[----:B------:R-:W-:Y:S02]  /*f480*/  LEA.HI.X R0, R4, UR7, R0, 0x1, P4 ;  /* 0x0000000704007c11 */ /* 0x000fe4000a0f0c00 */
[----:B------:R-:W-:Y:S09]  /*f490*/  BRA.DIV UR4, `(.L_x_10169) ;  /* 0x0000004e048c7947 */ /* 0x000ff2000b800000 */
[----:B------:R-:W2:Y:S04]  /*f4a0*/  LDL.LU R10, [R1+0x38] ;  /* 0x00003800010a7983 */ /* 0x000ea80000300800 */
[----:B------:R-:W3:Y:S04]  /*f4b0*/  LDL.LU R5, [R1+0x4] ;  /* 0x0000040001057983 */ /* 0x000ee80000300800 */
[----:B------:R-:W4:Y:S04]  /*f4c0*/  LDL.LU R4, [R1+0x44] ;  /* 0x0000440001047983 */ /* 0x000f280000300800 */
[----:B------:R-:W5:Y:S04]  /*f4d0*/  LDL.LU R11, [R1+0x50] ;  /* 0x00005000010b7983 */ /* 0x000f680000300800 */
[----:B------:R-:W5:Y:S04]  /*f4e0*/  LDL R9, [R1+0x10] ;  /* 0x0000100001097983 */ /* 0x000f680000100800 */
[----:B------:R-:W-:Y:S01]  /*f4f0*/  SHFL.IDX PT, R6, R0, 0x1, 0x181f ;  /* 0x00381f0000067f89 */ /* 0x000fe200000e0000 */
[----:B--2---:R-:W-:-:S03]  /*f500*/  IMAD R3, R10, R7, RZ ;  /* 0x000000070a037224 */ /* 0x004fc600078e02ff */
[----:B------:R-:W2:Y:S02]  /*f510*/  LDL.LU R10, [R1+0x54] ;  /* 0x00005400010a7983 */ /* 0x000ea40000300800 */
[-C--:B---3--:R-:W-:Y:S02]  /*f520*/  ISETP.GE.AND P5, PT, R5, R3.reuse, PT ;  /* 0x000000030500720c */ /* 0x088fe40003fa6270 */
[----:B------:R-:W3:Y:S01]  /*f530*/  LDL.LU R12, [R1+0x60] ;  /* 0x00006000010c7983 */ /* 0x000ee20000300800 */
[----:B----4-:R-:W-:-:S03]  /*f540*/  ISETP.GE.AND P4, PT, R4, R3, PT ;  /* 0x000000030400720c */ /* 0x010fc60003f86270 */
[----:B------:R-:W0:Y:S04]  /*f550*/  SHFL.IDX PT, R5, R2, RZ, 0x181f ;  /* 0x00181fff02057589 */ /* 0x000e2800000e0000 */
[----:B------:R-:W1:Y:S03]  /*f560*/  SHFL.IDX PT, R4, R0, RZ, 0x181f ;  /* 0x00181fff00047589 */ /* 0x000e6600000e0000 */
[----:B0-----:R-:W-:-:S05]  /*f570*/  @!P5 LEA R5, P6, R8, R5, 0x1 ;  /* 0x000000050805d211 */ /* 0x001fca00078c08ff */
[----:B-1----:R-:W-:-:S05]  /*f580*/  @!P5 IMAD.X R4, RZ, RZ, R4, P6 ;  /* 0x000000ffff04d224 */ /* 0x002fca00030e0604 */
[----:B------:R-:W-:-:S04]  /*f590*/  @!P5 LOP3.LUT R5, R5, R4, RZ, 0x3c, !PT ;  /* 0x000000040505d212 */ /* 0x000fc800078e3cff */
[----:B------:R-:W-:-:S04]  /*f5a0*/  @!P5 LOP3.LUT R4, R5, R4, RZ, 0x3c, !PT ;  /* 0x000000040504d212 */ /* 0x000fc800078e3cff */
[----:B------:R-:W-:-:S05]  /*f5b0*/  @!P5 LOP3.LUT R5, R5, R4, RZ, 0x3c, !PT ;  /* 0x000000040505d212 */ /* 0x000fca00078e3cff */
[----:B-----5:R-:W-:Y:S04]  /*f5c0*/  @!P5 LDGSTS.E.BYPASS.LTC128B.128 [R9+0x22400], desc[UR38][R4.64], !P3 ;  /* 0x224000000409dfae */ /* 0x020fe8000d901d66 */
[----:B------:R-:W-:Y:S04]  /*f5d0*/  @!P5 LDGSTS.E.BYPASS.LTC128B.128 [R9+0x26400], desc[UR38][R4.64+0x80], !P2 ;  /* 0x264000800409dfae */ /* 0x000fe8000d101d66 */
[----:B------:R-:W-:Y:S04]  /*f5e0*/  @!P5 LDGSTS.E.BYPASS.LTC128B.128 [R9+0x2a400], desc[UR38][R4.64+0x100], !P1 ;  /* 0x2a4001000409dfae */ /* 0x000fe8000c901d66 */
[----:B------:R0:W-:Y:S04]  /*f5f0*/  @!P5 LDGSTS.E.BYPASS.LTC128B.128 [R9+0x2e400], desc[UR38][R4.64+0x180], !P0 ;  /* 0x2e4001800409dfae */ /* 0x0001e8000c101d66 */
[----:B0-----:R-:W0:Y:S02]  /*f600*/  SHFL.IDX PT, R4, R2, 0x1, 0x181f ;  /* 0x00381f0002047f89 */ /* 0x001e2400000e0000 */
[----:B0-----:R-:W-:-:S05]  /*f610*/  @!P4 LEA R4, P6, R8, R4, 0x1 ;  /* 0x000000040804c211 */ /* 0x001fca00078c08ff */
[----:B------:R-:W-:-:S05]  /*f620*/  @!P4 IMAD.X R5, RZ, RZ, R6, P6 ;  /* 0x000000ffff05c224 */ /* 0x000fca00030e0606 */
[----:B------:R-:W-:Y:S04]  /*f630*/  @!P4 LDGSTS.E.BYPASS.LTC128B.128 [R9+0x22c00], desc[UR38][R4.64], !P3 ;  /* 0x22c000000409cfae */ /* 0x000fe8000d901d66 */
[----:B------:R-:W-:Y:S04]  /*f640*/  @!P4 LDGSTS.E.BYPASS.LTC128B.128 [R9+0x26c00], desc[UR38][R4.64+0x80], !P2 ;  /* 0x26c000800409cfae */ /* 0x000fe8000d101d66 */
[----:B------:R-:W-:Y:S04]  /*f650*/  @!P4 LDGSTS.E.BYPASS.LTC128B.128 [R9+0x2ac00], desc[UR38][R4.64+0x100], !P1 ;  /* 0x2ac001000409cfae */ /* 0x000fe8000c901d66 */
[----:B------:R0:W-:Y:S01]  /*f660*/  @!P4 LDGSTS.E.BYPASS.LTC128B.128 [R9+0x2ec00], desc[UR38][R4.64+0x180], !P0 ;  /* 0x2ec001800409cfae */ /* 0x0001e2000c101d66 */
[----:B------:R-:W-:-:S03]  /*f670*/  ISETP.GE.AND P4, PT, R11, R3, PT ;  /* 0x000000030b00720c */ /* 0x000fc60003f86270 */
[----:B------:R-:W4:Y:S04]  /*f680*/  LDL.LU R11, [R1+0x64] ;  /* 0x00006400010b7983 */ /* 0x000f280000300800 */
[----:B0-----:R-:W0:Y:S04]  /*f690*/  SHFL.IDX PT, R4, R2, 0x2, 0x181f ;  /* 0x00581f0002047f89 */ /* 0x001e2800000e0000 */
[----:B------:R-:W1:Y:S02]  /*f6a0*/  SHFL.IDX PT, R6, R0, 0x2, 0x181f ;  /* 0x00581f0000067f89 */ /* 0x000e6400000e0000 */
[----:B0-----:R-:W-:-:S05]  /*f6b0*/  @!P4 LEA R4, P6, R8, R4, 0x1 ;  /* 0x000000040804c211 */ /* 0x001fca00078c08ff */
[----:B-1----:R-:W-:-:S05]  /*f6c0*/  @!P4 IMAD.X R5, RZ, RZ, R6, P6 ;  /* 0x000000ffff05c224 */ /* 0x002fca00030e0606 */
[----:B------:R-:W-:Y:S04]  /*f6d0*/  @!P4 LDGSTS.E.BYPASS.LTC128B.128 [R9+0x23400], desc[UR38][R4.64], !P3 ;  /* 0x234000000409cfae */ /* 0x000fe8000d901d66 */
[----:B------:R-:W-:Y:S04]  /*f6e0*/  @!P4 LDGSTS.E.BYPASS.LTC128B.128 [R9+0x27400], desc[UR38][R4.64+0x80], !P2 ;  /* 0x274000800409cfae */ /* 0x000fe8000d101d66 */
[----:B------:R-:W-:Y:S04]  /*f6f0*/  @!P4 LDGSTS.E.BYPASS.LTC128B.128 [R9+0x2b400], desc[UR38][R4.64+0x100], !P1 ;  /* 0x2b4001000409cfae */ /* 0x000fe8000c901d66 */
[----:B------:R0:W-:Y:S01]  /*f700*/  @!P4 LDGSTS.E.BYPASS.LTC128B.128 [R9+0x2f400], desc[UR38][R4.64+0x180], !P0 ;  /* 0x2f4001800409cfae */ /* 0x0001e2000c101d66 */
[----:B--2---:R-:W-:-:S03]  /*f710*/  ISETP.GE.AND P4, PT, R10, R3, PT ;  /* 0x000000030a00720c */ /* 0x004fc60003f86270 */
[----:B------:R-:W2:Y:S04]  /*f720*/  LDL.LU R10, [R1+0x68] ;  /* 0x00006800010a7983 */ /* 0x000ea80000300800 */
[----:B0-----:R-:W0:Y:S04]  /*f730*/  SHFL.IDX PT, R4, R2, 0x3, 0x181f ;  /* 0x00781f0002047f89 */ /* 0x001e2800000e0000 */
[----:B------:R-:W1:Y:S02]  /*f740*/  SHFL.IDX PT, R6, R0, 0x3, 0x181f ;  /* 0x00781f0000067f89 */ /* 0x000e6400000e0000 */
[----:B0-----:R-:W-:-:S05]  /*f750*/  @!P4 LEA R4, P6, R8, R4, 0x1 ;  /* 0x000000040804c211 */ /* 0x001fca00078c08ff */
[----:B-1----:R-:W-:-:S05]  /*f760*/  @!P4 IMAD.X R5, RZ, RZ, R6, P6 ;  /* 0x000000ffff05c224 */ /* 0x002fca00030e0606 */
[----:B------:R-:W-:Y:S04]  /*f770*/  @!P4 LDGSTS.E.BYPASS.LTC128B.128 [R9+0x23c00], desc[UR38][R4.64], !P3 ;  /* 0x23c000000409cfae */ /* 0x000fe8000d901d66 */
[----:B------:R-:W-:Y:S04]  /*f780*/  @!P4 LDGSTS.E.BYPASS.LTC128B.128 [R9+0x27c00], desc[UR38][R4.64+0x80], !P2 ;  /* 0x27c000800409cfae */ /* 0x000fe8000d101d66 */
[----:B------:R-:W-:Y:S04]  /*f790*/  @!P4 LDGSTS.E.BYPASS.LTC128B.128 [R9+0x2bc00], desc[UR38][R4.64+0x100], !P1 ;  /* 0x2bc001000409cfae */ /* 0x000fe8000c901d66 */
[----:B------:R0:W-:Y:S04]  /*f7a0*/  @!P4 LDGSTS.E.BYPASS.LTC128B.128 [R9+0x2fc00], desc[UR38][R4.64+0x180], !P0 ;  /* 0x2fc001800409cfae */ /* 0x0001e8000c101d66 */
[----:B------:R-:W-:Y:S04]  /*f7b0*/  SHFL.IDX PT, R6, R0, 0x4, 0x181f ;  /* 0x00981f0000067f89 */ /* 0x000fe800000e0000 */
[----:B0-----:R-:W0:Y:S01]  /*f7c0*/  SHFL.IDX PT, R4, R2, 0x4, 0x181f ;  /* 0x00981f0002047f89 */ /* 0x001e2200000e0000 */
[----:B---3--:R-:W-:-:S13]  /*f7d0*/  ISETP.GE.AND P4, PT, R12, R3, PT ;  /* 0x000000030c00720c */ /* 0x008fda0003f86270 */
[----:B0-----:R-:W-:-:S05]  /*f7e0*/  @!P4 LEA R4, P6, R8, R4, 0x1 ;  /* 0x000000040804c211 */ /* 0x001fca00078c08ff */
[----:B------:R-:W-:-:S05]  /*f7f0*/  @!P4 IMAD.X R5, RZ, RZ, R6, P6 ;  /* 0x000000ffff05c224 */ /* 0x000fca00030e0606 */
[----:B------:R-:W-:Y:S04]  /*f800*/  @!P4 LDGSTS.E.BYPASS.LTC128B.128 [R9+0x24400], desc[UR38][R4.64], !P3 ;  /* 0x244000000409cfae */ /* 0x000fe8000d901d66 */
[----:B------:R-:W-:Y:S04]  /*f810*/  @!P4 LDGSTS.E.BYPASS.LTC128B.128 [R9+0x28400], desc[UR38][R4.64+0x80], !P2 ;  /* 0x284000800409cfae */ /* 0x000fe8000d101d66 */
[----:B------:R-:W-:Y:S04]  /*f820*/  @!P4 LDGSTS.E.BYPASS.LTC128B.128 [R9+0x2c400], desc[UR38][R4.64+0x100], !P1 ;  /* 0x2c4001000409cfae */ /* 0x000fe8000c901d66 */
[----:B------:R0:W-:Y:S04]  /*f830*/  @!P4 LDGSTS.E.BYPASS.LTC128B.128 [R9+0x30400], desc[UR38][R4.64+0x180], !P0 ;  /* 0x304001800409cfae */ /* 0x0001e8000c101d66 */
[----:B------:R-:W-:Y:S04]  /*f840*/  SHFL.IDX PT, R6, R0, 0x5, 0x181f ;  /* 0x00b81f0000067f89 */ /* 0x000fe800000e0000 */
[----:B0-----:R-:W0:Y:S01]  /*f850*/  SHFL.IDX PT, R4, R2, 0x5, 0x181f ;  /* 0x00b81f0002047f89 */ /* 0x001e2200000e0000 */
[----:B----4-:R-:W-:-:S13]  /*f860*/  ISETP.GE.AND P4, PT, R11, R3, PT ;  /* 0x000000030b00720c */ /* 0x010fda0003f86270 */
[----:B0-----:R-:W-:-:S05]  /*f870*/  @!P4 LEA R4, P5, R8, R4, 0x1 ;  /* 0x000000040804c211 */ /* 0x001fca00078a08ff */
[----:B------:R-:W-:-:S05]  /*f880*/  @!P4 IMAD.X R5, RZ, RZ, R6, P5 ;  /* 0x000000ffff05c224 */ /* 0x000fca00028e0606 */
[----:B------:R-:W-:Y:S04]  /*f890*/  @!P4 LDGSTS.E.BYPASS.LTC128B.128 [R9+0x24c00], desc[UR38][R4.64], !P3 ;  /* 0x24c000000409cfae */ /* 0x000fe8000d901d66 */
[----:B------:R-:W-:Y:S04]  /*f8a0*/  @!P4 LDGSTS.E.BYPASS.LTC128B.128 [R9+0x28c00], desc[UR38][R4.64+0x80], !P2 ;  /* 0x28c000800409cfae */ /* 0x000fe8000d101d66 */
[----:B------:R-:W-:Y:S04]  /*f8b0*/  @!P4 LDGSTS.E.BYPASS.LTC128B.128 [R9+0x2cc00], desc[UR38][R4.64+0x100], !P1 ;  /* 0x2cc001000409cfae */ /* 0x000fe8000c901d66 */
[----:B------:R0:W-:Y:S04]  /*f8c0*/  @!P4 LDGSTS.E.BYPASS.LTC128B.128 [R9+0x30c00], desc[UR38][R4.64+0x180], !P0 ;  /* 0x30c001800409cfae */ /* 0x0001e8000c101d66 */
[----:B------:R-:W-:Y:S04]  /*f8d0*/  SHFL.IDX PT, R6, R0, 0x6, 0x181f ;  /* 0x00d81f0000067f89 */ /* 0x000fe800000e0000 */
[----:B0-----:R-:W0:Y:S04]  /*f8e0*/  SHFL.IDX PT, R4, R2, 0x6, 0x181f ;  /* 0x00d81f0002047f89 */ /* 0x001e2800000e0000 */
[----:B------:R-:W1:Y:S01]  /*f8f0*/  SHFL.IDX PT, R2, R2, 0x7, 0x181f ;  /* 0x00f81f0002027f89 */ /* 0x000e6200000e0000 */
[----:B--2---:R-:W-:-:S13]  /*f900*/  ISETP.GE.AND P4, PT, R10, R3, PT ;  /* 0x000000030a00720c */ /* 0x004fda0003f86270 */
[----:B0-----:R-:W-:-:S05]  /*f910*/  @!P4 LEA R4, P5, R8, R4, 0x1 ;  /* 0x000000040804c211 */ /* 0x001fca00078a08ff */
[----:B------:R-:W-:Y:S02]  /*f920*/  @!P4 IMAD.X R5, RZ, RZ, R6, P5 ;  /* 0x000000ffff05c224 */ /* 0x000fe400028e0606 */
[----:B------:R0:W2:Y:S04]  /*f930*/  SHFL.IDX PT, R6, R0, 0x7, 0x181f ;  /* 0x00f81f0000067f89 */ /* 0x0000a800000e0000 */
[----:B------:R0:W-:Y:S04]  /*f940*/  @!P4 LDGSTS.E.BYPASS.LTC128B.128 [R9+0x25400], desc[UR38][R4.64], !P3 ;  /* 0x254000000409cfae */ /* 0x0001e8000d901d66 */
[----:B------:R0:W-:Y:S04]  /*f950*/  @!P4 LDGSTS.E.BYPASS.LTC128B.128 [R9+0x29400], desc[UR38][R4.64+0x80], !P2 ;  /* 0x294000800409cfae */ /* 0x0001e8000d101d66 */
[----:B------:R0:W-:Y:S04]  /*f960*/  @!P4 LDGSTS.E.BYPASS.LTC128B.128 [R9+0x2d400], desc[UR38][R4.64+0x100], !P1 ;  /* 0x2d4001000409cfae */ /* 0x0001e8000c901d66 */
[----:B-1----:R0:W-:Y:S02]  /*f970*/  @!P4 LDGSTS.E.BYPASS.LTC128B.128 [R9+0x31400], desc[UR38][R4.64+0x180], !P0 ;  /* 0x314001800409cfae */ /* 0x0021e4000c101d66 */
.L_x_10307:
[----:B0-----:R-:W3:Y:S01]  /*f980*/  LDL.LU R0, [R1+0x6c] ;  /* 0x00006c0001007983 */ /* 0x001ee20000300800 */
[----:B------:R-:W-:Y:S01]  /*f990*/  BSSY B0, `(.L_x_10170) ;  /* 0x000000d000007945 */ /* 0x000fe20003800000 */
[----:B---3--:R-:W-:-:S13]  /*f9a0*/  ISETP.GE.AND P4, PT, R0, R3, PT ;  /* 0x000000030000720c */ /* 0x008fda0003f86270 */
[----:B------:R-:W-:Y:S05]  /*f9b0*/  @P4 BRA `(.L_x_10171) ;  /* 0x0000000000284947 */ /* 0x000fea0003800000 */
[----:B------:R-:W3:Y:S01]  /*f9c0*/  LDL R0, [R1+0x10] ;  /* 0x0000100001007983 */ /* 0x000ee20000100800 */
[----:B------:R-:W-:-:S05]  /*f9d0*/  LEA R2, P4, R8, R2, 0x1 ;  /* 0x0000000208027211 */ /* 0x000fca00078808ff */
[----:B--2---:R-:W-:-:S05]  /*f9e0*/  IMAD.X R3, RZ, RZ, R6, P4 ;  /* 0x000000ffff037224 */ /* 0x004fca00020e0606 */
[----:B------:R-:W-:Y:S01]  /*f9f0*/  @!PT LDS RZ, [RZ] ;  /* 0x00000000fffff984 */ /* 0x000fe20000000800 */
[----:B------:R-:W-:Y:S01]  /*fa00*/  @!PT LDS RZ, [RZ] ;  /* 0x00000000fffff984 */ /* 0x000fe20000000800 */
[----:B------:R-:W-:Y:S01]  /*fa10*/  @!PT LDS RZ, [RZ] ;  /* 0x00000000fffff984 */ /* 0x000fe20000000800 */
[----:B---3--:R0:W-:Y:S04]  /*fa20*/  LDGSTS.E.BYPASS.LTC128B.128 [R0+0x25c00], desc[UR38][R2.64], !P3 ;  /* 0x25c0000002007fae */ /* 0x0081e8000d901d66 */
[----:B------:R0:W-:Y:S04]  /*fa30*/  LDGSTS.E.BYPASS.LTC128B.128 [R0+0x29c00], desc[UR38][R2.64+0x80], !P2 ;  /* 0x29c0008002007fae */ /* 0x0001e8000d101d66 */
[----:B------:R0:W-:Y:S04]  /*fa40*/  LDGSTS.E.BYPASS.LTC128B.128 [R0+0x2dc00], desc[UR38][R2.64+0x100], !P1 ;  /* 0x2dc0010002007fae */ /* 0x0001e8000c901d66 */
[----:B------:R0:W-:Y:S02]  /*fa50*/  LDGSTS.E.BYPASS.LTC128B.128 [R0+0x31c00], desc[UR38][R2.64+0x180], !P0 ;  /* 0x31c0018002007fae */ /* 0x0001e4000c101d66 */
.L_x_10171:
[----:B------:R-:W-:Y:S05]  /*fa60*/  BSYNC B0 ;  /* 0x0000000000007941 */ /* 0x000fea0003800000 */
.L_x_10170:
[----:B------:R-:W-:Y:S01]  /*fa70*/  NOP ;  /* 0x0000000000007918 */ /* 0x000fe20000000000 */
[----:B------:R-:W-:-:S13]  /*fa80*/  PLOP3.LUT P0, PT, PT, PT, PT, 0x80, 0x0 ;  /* 0x000000000000781c */ /* 0x000fda0003f0f070 */
.L_x_10172:
        /* <DEDUP_REMOVED lines=18> */
.L_x_10308:
[----:B------:R-:W-:Y:S05]  /*fbb0*/  BSYNC B0 ;  /* 0x0000000000007941 */ /* 0x000fea0003800000 */
.L_x_10173:
[----:B------:R-:W3:Y:S01]  /*fbc0*/  LDL R2, [R1+0x14] ;  /* 0x0000140001027983 */ /* 0x000ee20000100800 */
[----:B------:R-:W-:Y:S01]  /*fbd0*/  BSSY B0, `(.L_x_10175) ;  /* 0x000005a000007945 */ /* 0x000fe20003800000 */
[----:B---3--:R-:W-:-:S13]  /*fbe0*/  LOP3.LUT P0, RZ, R2, 0x1, RZ, 0xc0, !PT ;  /* 0x0000000102ff7812 */ /* 0x008fda000780c0ff */
[----:B------:R-:W-:Y:S05]  /*fbf0*/  @!P0 BRA `(.L_x_10176) ;  /* 0x00000004005c8947 */ /* 0x000fea0003800000 */
[----:B------:R-:W0:Y:S01]  /*fc00*/  LDL R4, [R1+0x18] ;  /* 0x0000180001047983 */ /* 0x000e220000100800 */
[----:B------:R-:W1:Y:S02]  /*fc10*/  S2R R2, SR_TID.X ;  /* 0x0000000000027919 */ /* 0x000e640000002100 */
[----:B-1----:R-:W-:Y:S01]  /*fc20*/  LOP3.LUT R3, R2, 0x7f, RZ, 0xc0, !PT ;  /* 0x0000007f02037812 */ /* 0x002fe200078ec0ff */
[----:B------:R-:W-:Y:S01]  /*fc30*/  IMAD R2, R19, 0x8, R18 ;  /* 0x0000000813027824 */ /* 0x000fe200078e0212 */
[----:B------:R-:W-:Y:S02]  /*fc40*/  BSSY B1, `(.L_x_10177) ;  /* 0x0000005000017945 */ /* 0x000fe40003800000 */
[----:B------:R-:W-:Y:S02]  /*fc50*/  ISETP.NE.AND P1, PT, R3, RZ, PT ;  /* 0x000000ff0300720c */ /* 0x000fe40003f25270 */
[----:B0-----:R-:W-:-:S04]  /*fc60*/  SHF.L.U32 R0, R4, 0x1f, RZ ;  /* 0x0000001f04007819 */ /* 0x001fc800000006ff */
[----:B------:R-:W0:Y:S02]  /*fc70*/  SYNCS.PHASECHK.TRANS64.TRYWAIT P0, [R2+URZ+0x32460], R0 ;  /* 0x03246000020075a7 */ /* 0x000e24000800017f */
[----:B0-----:R-:W-:Y:S05]  /*fc80*/  @!P0 BRA `(.L_x_10178) ;  /* 0x0000005400048947 */ /* 0x001fea0003800000 */
.L_x_10309:
[----:B------:R-:W-:Y:S05]  /*fc90*/  BSYNC B1 ;  /* 0x0000000000017941 */ /* 0x000fea0003800000 */
.L_x_10177:
[----:B------:R-:W-:Y:S04]  /*fca0*/  BSSY B1, `(.L_x_10179) ;  /* 0x0000009000017945 */ /* 0x000fe80003800000 */
        /* <DEDUP_REMOVED lines=8> */
.L_x_10180:
[----:B------:R-:W-:Y:S05]  /*fd30*/  BSYNC B1 ;  /* 0x0000000000017941 */ /* 0x000fea0003800000 */
.L_x_10179:
[----:B------:R-:W3:Y:S04]  /*fd40*/  LDL R4, [R1+0x20] ;  /* 0x0000200001047983 */ /* 0x000ee80000100800 */
[----:B------:R-:W3:Y:S01]  /*fd50*/  LDL.LU R3, [R1+0x30] ;  /* 0x0000300001037983 */ /* 0x000ee20000300800 */
        /* <DEDUP_REMOVED lines=9> */
[----:B------:R-:W-:-:S07]  /*fdf0*/  VIADD R4, R0, 0x400 ;  /* 0x0000040000047836 */ /* 0x000fce0000000000 */
.L_x_10181:
        /* <DEDUP_REMOVED lines=15> */
.L_x_10182:
        /* <DEDUP_REMOVED lines=15> */
.L_x_10183:
        /* <DEDUP_REMOVED lines=15> */
.L_x_10184:
        /* <DEDUP_REMOVED lines=10> */
.L_x_10176:
[----:B------:R-:W-:Y:S05]  /*10170*/  BSYNC B0 ;  /* 0x0000000000007941 */ /* 0x000fea0003800000 */
.L_x_10175:
[----:B------:R-:W0:Y:S04]  /*10180*/  LDL R4, [R1+0x3c] ;  /* 0x00003c0001047983 */ /* 0x000e280000100800 */
[----:B------:R-:W3:Y:S01]  /*10190*/  LDL R5, [R1+0x24] ;  /* 0x0000240001057983 */ /* 0x000ee20000100800 */
        /* <DEDUP_REMOVED lines=52> */
.L_x_10191:
        /* <DEDUP_REMOVED lines=8> */
.L_x_10310:
[----:B------:R-:W-:Y:S05]  /*10560*/  BSYNC B3 ;  /* 0x0000000000037941 */ /* 0x000fea0003800000 */
.L_x_10192:
        /* <DEDUP_REMOVED lines=9> */
.L_x_10195:
[----:B------:R-:W-:Y:S05]  /*10600*/  BSYNC B3 ;  /* 0x0000000000037941 */ /* 0x000fea0003800000 */
.L_x_10194:
        /* <DEDUP_REMOVED lines=12> */
.L_x_10196:
        /* <DEDUP_REMOVED lines=13> */
.L_x_10311:
[----:B------:R-:W-:Y:S05]  /*107a0*/  BSYNC B3 ;  /* 0x0000000000037941 */ /* 0x000fea0003800000 */
.L_x_10197:
        /* <DEDUP_REMOVED lines=11> */
.L_x_10200:
[----:B------:R-:W-:Y:S05]  /*10860*/  BSYNC B3 ;  /* 0x0000000000037941 */ /* 0x000fea0003800000 */
.L_x_10199:
        /* <DEDUP_REMOVED lines=9> */
.L_x_10201:
        /* <DEDUP_REMOVED lines=15> */
.L_x_10202:
        /* <DEDUP_REMOVED lines=15> */
.L_x_10203:
        /* <DEDUP_REMOVED lines=15> */
.L_x_10204:
        /* <DEDUP_REMOVED lines=10> */
.L_x_10190:
[----:B------:R-:W-:Y:S05]  /*10c70*/  BSYNC B1 ;  /* 0x0000000000017941 */ /* 0x000fea0003800000 */
.L_x_10189:
[----:B------:R-:W2:Y:S02]  /*10c80*/  LDL.LU R5, [R1+0x3c] ;  /* 0x00003c0001057983 */ /* 0x000ea40000300800 */
[----:B--2---:R-:W-:-:S07]  /*10c90*/  VIADD R0, R5, 0xfffffffd ;  /* 0xfffffffd05007836 */ /* 0x004fce0000000000 */
.L_x_10188:
[----:B------:R-:W-:Y:S05]  /*10ca0*/  BSYNC B2 ;  /* 0x0000000000027941 */ /* 0x000fea0003800000 */
.L_x_10187:
[----:B------:R-:W-:Y:S01]  /*10cb0*/  VIADD R8, R8, 0xfffffffe ;  /* 0xfffffffe08087836 */ /* 0x000fe20000000000 */
[----:B------:R-:W-:-:S04]  /*10cc0*/  LOP3.LUT R4, RZ, R4, RZ, 0x33, !PT ;  /* 0x00000004ff047212 */ /* 0x000fc800078e33ff */
[----:B------:R-:W-:-:S13]  /*10cd0*/  ISETP.NE.AND P0, PT, R8, R4, PT ;  /* 0x000000040800720c */ /* 0x000fda0003f05270 */
[----:B------:R-:W-:Y:S05]  /*10ce0*/  @!P0 BRA `(.L_x_10186) ;  /* 0x0000001000f88947 */ /* 0x000fea0003800000 */
.L_x_10237:
        /* <DEDUP_REMOVED lines=35> */
.L_x_10207:
[----:B------:R-:W1:Y:S01]  /*10f20*/  S2R R2, SR_TID.X ;  /* 0x0000000000027919 */ /* 0x000e620000002100 */
[----:B------:R-:W-:Y:S01]  /*10f30*/  SHF.L.U32 R3, R6, 0x1f, RZ ;  /* 0x0000001f06037819 */ /* 0x000fe200000006ff */
[----:B------:R-:W-:Y:S01]  /*10f40*/  BSSY B2, `(.L_x_10208) ;  /* 0x0000006000027945 */ /* 0x000fe20003800000 */
[----:B-1----:R-:W-:Y:S01]  /*10f50*/  LOP3.LUT R4, R2, 0x7f, RZ, 0xc0, !PT ;  /* 0x0000007f02047812 */ /* 0x002fe200078ec0ff */
[----:B------:R-:W-:-:S03]  /*10f60*/  IMAD R2, R7, 0x8, R18 ;  /* 0x0000000807027824 */ /* 0x000fc600078e0212 */
[----:B------:R-:W-:Y:S01]  /*10f70*/  ISETP.NE.AND P1, PT, R4, RZ, PT ;  /* 0x000000ff0400720c */ /* 0x000fe20003f25270 */
[----:B------:R-:W1:Y:S02]  /*10f80*/  SYNCS.PHASECHK.TRANS64.TRYWAIT P0, [R2+URZ+0x32440], R3 ;  /* 0x03244003020075a7 */ /* 0x000e64000800017f */
[----:B-1----:R-:W-:Y:S10]  /*10f90*/  @!P0 BRA `(.L_x_10209) ;  /* 0x00000040007c8947 */ /* 0x002ff40003800000 */
.L_x_10312:
[----:B------:R-:W-:Y:S05]  /*10fa0*/  BSYNC B2 ;  /* 0x0000000000027941 */ /* 0x000fea0003800000 */
.L_x_10208:
        /* <DEDUP_REMOVED lines=9> */
.L_x_10211:
[----:B------:R-:W-:Y:S05]  /*11040*/  BSYNC B2 ;  /* 0x0000000000027941 */ /* 0x000fea0003800000 */
.L_x_10210:
        /* <DEDUP_REMOVED lines=12> */
.L_x_10212:
        /* <DEDUP_REMOVED lines=13> */
.L_x_10313:
[----:B------:R-:W-:Y:S05]  /*111e0*/  BSYNC B2 ;  /* 0x0000000000027941 */ /* 0x000fea0003800000 */
.L_x_10213:
        /* <DEDUP_REMOVED lines=11> */
.L_x_10216:
[----:B------:R-:W-:Y:S05]  /*112a0*/  BSYNC B2 ;  /* 0x0000000000027941 */ /* 0x000fea0003800000 */
.L_x_10215:
        /* <DEDUP_REMOVED lines=9> */
.L_x_10217:
        /* <DEDUP_REMOVED lines=15> */
.L_x_10218:
        /* <DEDUP_REMOVED lines=15> */
.L_x_10219:
        /* <DEDUP_REMOVED lines=15> */
.L_x_10220:
        /* <DEDUP_REMOVED lines=10> */
.L_x_10206:
[----:B------:R-:W-:Y:S05]  /*116b0*/  BSYNC B1 ;  /* 0x0000000000017941 */ /* 0x000fea0003800000 */
.L_x_10205:
        /* <DEDUP_REMOVED lines=19> */
[----:B0-----:R-:W3:Y:S01]  /*117f0*/  LDL R9, [R1+0x8] ;  /* 0x0000080001097983 */ /* 0x001ee20000100800 */
[----:B-1----:R-:W-:-:S13]  /*11800*/  ISETP.NE.AND P0, PT, R5, 0x1, PT ;  /* 0x000000010500780c */ /* 0x002fda0003f05270 */
        /* <DEDUP_REMOVED lines=14> */
.L_x_10223:
        /* <DEDUP_REMOVED lines=8> */
.L_x_10314:
[----:B------:R-:W-:Y:S05]  /*11970*/  BSYNC B2 ;  /* 0x0000000000027941 */ /* 0x000fea0003800000 */
.L_x_10224:
        /* <DEDUP_REMOVED lines=9> */
.L_x_10227:
[----:B------:R-:W-:Y:S05]  /*11a10*/  BSYNC B2 ;  /* 0x0000000000027941 */ /* 0x000fea0003800000 */
.L_x_10226:
        /* <DEDUP_REMOVED lines=12> */
.L_x_10228:
        /* <DEDUP_REMOVED lines=13> */
.L_x_10315:
[----:B------:R-:W-:Y:S05]  /*11bb0*/  BSYNC B2 ;  /* 0x0000000000027941 */ /* 0x000fea0003800000 */
.L_x_10229:
        /* <DEDUP_REMOVED lines=11> */
.L_x_10232:
[----:B------:R-:W-:Y:S05]  /*11c70*/  BSYNC B2 ;  /* 0x0000000000027941 */ /* 0x000fea0003800000 */
.L_x_10231:
        /* <DEDUP_REMOVED lines=9> */
.L_x_10233:
        /* <DEDUP_REMOVED lines=15> */
.L_x_10234:
        /* <DEDUP_REMOVED lines=15> */
.L_x_10235:
        /* <DEDUP_REMOVED lines=15> */
.L_x_10236:
        /* <DEDUP_REMOVED lines=10> */
.L_x_10222:
[----:B------:R-:W-:Y:S05]  /*12080*/  BSYNC B1 ;  /* 0x0000000000017941 */ /* 0x000fea0003800000 */
.L_x_10221:
[----:B------:R-:W2:Y:S01]  /*12090*/  LDL R5, [R1+0x24] ;  /* 0x0000240001057983 */ /* 0x000ea20000100800 */
[----:B------:R-:W-:Y:S01]  /*120a0*/  VIADD R0, R0, 0xfffffffe ;  /* 0xfffffffe00007836 */ /* 0x000fe20000000000 */
[----:B--2---:R-:W-:-:S13]  /*120b0*/  ISETP.GT.AND P0, PT, R6, R5, PT ;  /* 0x000000050600720c */ /* 0x004fda0003f04270 */
[----:B------:R-:W-:Y:S05]  /*120c0*/  @P0 BRA `(.L_x_10237) ;  /* 0xffffffec00080947 */ /* 0x000fea000383ffff */
.L_x_10186:
[----:B------:R-:W-:Y:S05]  /*120d0*/  BSYNC B0 ;  /* 0x0000000000007941 */ /* 0x000fea0003800000 */
.L_x_10185:
[----:B------:R-:W1:Y:S02]  /*120e0*/  S2R R2, SR_TID.X ;  /* 0x0000000000027919 */ /* 0x000e640000002100 */
[----:B-1----:R-:W-:Y:S02]  /*120f0*/  LOP3.LUT R3, R2, 0x7f, RZ, 0xc0, !PT ;  /* 0x0000007f02037812 */ /* 0x002fe400078ec0ff */
[----:B------:R-:W3:Y:S01]  /*12100*/  LDL.LU R2, [R1+0x18] ;  /* 0x0000180001027983 */ /* 0x000ee20000300800 */
[----:B------:R-:W-:Y:S01]  /*12110*/  VIADD R19, R19, 0x1 ;  /* 0x0000000113137836 */ /* 0x000fe20000000000 */
[----:B------:R-:W-:Y:S01]  /*12120*/  ISETP.NE.AND P1, PT, R3, RZ, PT ;  /* 0x000000ff0300720c */ /* 0x000fe20003f25270 */
[----:B------:R-:W-:Y:S03]  /*12130*/  BSSY B0, `(.L_x_10238) ;  /* 0x0000013000007945 */ /* 0x000fe60003800000 */
[----:B------:R-:W-:-:S04]  /*12140*/  ISETP.NE.AND P0, PT, R19, 0x2, PT ;  /* 0x000000021300780c */ /* 0x000fc80003f05270 */
[----:B------:R-:W-:-:S04]  /*12150*/  SEL R0, RZ, 0x1, P0 ;  /* 0x00000001ff007807 */ /* 0x000fc80000000000 */
[----:B---3--:R-:W-:-:S05]  /*12160*/  LOP3.LUT R2, R2, R0, RZ, 0x3c, !PT ;  /* 0x0000000002027212 */ /* 0x008fca00078e3cff */
[----:B------:R1:W-:Y:S01]  /*12170*/  STL [R1+0x18], R2 ;  /* 0x0000180201007387 */ /* 0x0003e20000100800 */
[----:B------:R-:W-:Y:S05]  /*12180*/  @P1 BRA `(.L_x_10239) ;  /* 0x0000000000341947 */ /* 0x000fea0003800000 */
[----:B------:R-:W3:Y:S01]  /*12190*/  S2R R3, SR_LANEID ;  /* 0x0000000000037919 */ /* 0x000ee20000000000 */
[----:B------:R-:W-:Y:S02]  /*121a0*/  VOTEU.ANY UR4, UPT, PT ;  /* 0x0000000000047886 */ /* 0x000fe400038e0100 */
[----:B------:R-:W3:Y:S08]  /*121b0*/  FLO.U32 R0, UR4 ;  /* 0x0000000400007d00 */ /* 0x000ef000080e0000 */
[----:B------:R-:W4:Y:S01]  /*121c0*/  POPC R5, UR4 ;  /* 0x0000000400057d09 */ /* 0x000f220008000000 */
[----:B---3--:R-:W-:-:S02]  /*121d0*/  ISETP.EQ.U32.AND P1, PT, R0, R3, PT ;  /* 0x000000030000720c */ /* 0x008fc40003f22070 */
[----:B-1----:R-:W4:Y:S11]  /*121e0*/  LDC.64 R2, c[0x0][0xd60] ;  /* 0x00035800ff027b82 */ /* 0x002f360000000a00 */
[----:B----4-:R-:W3:Y:S01]  /*121f0*/  @P1 ATOMG.E.ADD.STRONG.GPU PT, R3, desc[UR38][R2.64], R5 ;  /* 0x00000005020319a8 */ /* 0x010ee200081ee1e6 */
[----:B------:R-:W1:Y:S02]  /*12200*/  S2R R4, SR_LTMASK ;  /* 0x0000000000047919 */ /* 0x000e640000003900 */
[----:B-1----:R-:W-:-:S04]  /*12210*/  LOP3.LUT R4, R4, UR4, RZ, 0xc0, !PT ;  /* 0x0000000404047c12 */ /* 0x002fc8000f8ec0ff */
[----:B------:R-:W1:Y:S01]  /*12220*/  POPC R7, R4 ;  /* 0x0000000400077309 */ /* 0x000e620000000000 */
[----:B---3--:R-:W1:Y:S02]  /*12230*/  SHFL.IDX PT, R0, R3, R0, 0x1f ;  /* 0x00001f0003007589 */ /* 0x008e6400000e0000 */
[----:B-1----:R-:W-:-:S05]  /*12240*/  IADD3 R0, R0, UR40, R7 ;  /* 0x0000002800007c10 */ /* 0x002fca000fffe007 */
[----:B------:R3:W-:Y:S02]  /*12250*/  STL [R1], R0 ;  /* 0x0000000001007387 */ /* 0x0007e40000100800 */
.L_x_10239:
[----:B------:R-:W-:Y:S05]  /*12260*/  BSYNC B0 ;  /* 0x0000000000007941 */ /* 0x000fea0003800000 */
.L_x_10238:
[----:B------:R-:W-:-:S07]  /*12270*/  SEL R19, R19, RZ, P0 ;  /* 0x000000ff13137207 */ /* 0x000fce0000000000 */
.L_x_10151:
[----:B------:R-:W-:Y:S05]  /*12280*/  BSYNC B7 ;  /* 0x0000000000077941 */ /* 0x000fea0003800000 */
.L_x_10149:
[----:B---34-:R-:W3:Y:S02]  /*12290*/  LDL R0, [R1+0x14] ;  /* 0x0000140001007983 */ /* 0x018ee40000100800 */
        /* <DEDUP_REMOVED lines=13> */
.L_x_10240:
[----:B------:R-:W3:Y:S01]  /*12370*/  S2R R0, SR_TID.X ;  /* 0x0000000000007919 */ /* 0x000ee20000002100 */
[----:B------:R-:W-:Y:S01]  /*12380*/  UMOV UR4, 0xffffffff ;  /* 0xffffffff00047882 */ /* 0x000fe20000000000 */
[----:B---3--:R-:W-:-:S04]  /*12390*/  LOP3.LUT R16, R0, 0x1f, RZ, 0xc0, !PT ;  /* 0x0000001f00107812 */ /* 0x008fc800078ec0ff */
[----:B------:R-:W-:Y:S01]  /*123a0*/  ISETP.NE.AND P0, PT, R16, 0x1f, PT ;  /* 0x0000001f1000780c */ /* 0x000fe20003f05270 */
[----:B------:R-:W-:-:S12]  /*123b0*/  BRA.DIV UR4, `(.L_x_10242) ;  /* 0x0000002e04c47947 */ /* 0x000fd8000b800000 */
[----:B------:R-:W1:Y:S01]  /*123c0*/  LDL.LU R3, [R1] ;  /* 0x0000000001037983 */ /* 0x000e620000300800 */
[----:B------:R-:W-:-:S03]  /*123d0*/  ULDC UR4, c[0x0][0xd3c] ;  /* 0x00034f0000047ab9 */ /* 0x000fc60000000800 */
[----:B------:R-:W3:Y:S01]  /*123e0*/  LDL R4, [R1+0xc] ;  /* 0x00000c0001047983 */ /* 0x000ee20000100800 */
[----:B-1----:R-:W-:Y:S02]  /*123f0*/  IMAD.MOV.U32 R10, RZ, RZ, R3 ;  /* 0x000000ffff0a7224 */ /* 0x002fe400078e0003 */
[----:B---3--:R-:W-:-:S05]  /*12400*/  IMAD.IADD R0, R4, 0x1, R16 ;  /* 0x0000000104007824 */ /* 0x008fca00078e0210 */
[----:B------:R-:W-:-:S13]  /*12410*/  ISETP.GE.OR P1, PT, R0, UR4, !P0 ;  /* 0x0000000400007c0c */ /* 0x000fda000c726670 */
[----:B------:R-:W1:Y:S08]  /*12420*/  @!P1 LDC.64 R2, c[0x0][0xd80] ;  /* 0x00036000ff029b82 */ /* 0x000e700000000a00 */
[----:B------:R-:W3:Y:S01]  /*12430*/  @!P1 LDC.64 R4, c[0x0][0xd78] ;  /* 0x00035e00ff049b82 */ /* 0x000ee20000000a00 */
[----:B-1----:R-:W-:-:S05]  /*12440*/  @!P1 IMAD.WIDE R2, R0, 0x4, R2 ;  /* 0x0000000400029825 */ /* 0x002fca00078e0202 */
[----:B--2---:R3:W2:Y:S02]  /*12450*/  @!P1 LDG.E R6, desc[UR38][R2.64] ;  /* 0x0000002602069981 */ /* 0x0046a4000c1e1900 */
[----:B---3--:R-:W-:-:S06]  /*12460*/  @!P1 IMAD.WIDE R2, R0, 0x4, R4 ;  /* 0x0000000400029825 */ /* 0x008fcc00078e0204 */
        /* <DEDUP_REMOVED lines=30> */
.L_x_10325:
[----:B------:R-:W-:Y:S02]  /*12650*/  ULDC UR4, c[0x0][0xd38] ;  /* 0x00034e0000047ab9 */ /* 0x000fe40000000800 */
[----:B------:R-:W-:-:S04]  /*12660*/  IMAD.U32 R3, RZ, RZ, UR4 ;  /* 0x00000004ff037e24 */ /* 0x000fc8000f8e00ff */
[----:B-1----:R-:W-:-:S04]  /*12670*/  IMAD R9, R9, R3, RZ ;  /* 0x0000000309097224 */ /* 0x002fc800078e02ff */
[----:B------:R-:W-:-:S05]  /*12680*/  IMAD.IADD R4, R7, 0x1, R9 ;  /* 0x0000000107047824 */ /* 0x000fca00078e0209 */
[----:B------:R-:W-:-:S13]  /*12690*/  ISETP.GT.AND P6, PT, R4, R0, PT ;  /* 0x000000000400720c */ /* 0x000fda0003fc4270 */
[----:B------:R-:W-:Y:S05]  /*126a0*/  @P6 BRA `(.L_x_10243) ;  /* 0x0000000000ac6947 */ /* 0x000fea0003800000 */
.L_x_10246:
        /* <DEDUP_REMOVED lines=37> */
.L_x_10333:
[----:B------:R-:W-:Y:S02]  /*12900*/  ULDC UR4, c[0x0][0xd38] ;  /* 0x00034e0000047ab9 */ /* 0x000fe40000000800 */
[----:B------:R-:W-:-:S04]  /*12910*/  IMAD.U32 R3, RZ, RZ, UR4 ;  /* 0x00000004ff037e24 */ /* 0x000fc8000f8e00ff */
[----:B-1----:R-:W-:-:S04]  /*12920*/  IMAD R9, R9, R3, RZ ;  /* 0x0000000309097224 */ /* 0x002fc800078e02ff */
[----:B------:R-:W-:-:S05]  /*12930*/  IMAD.IADD R4, R9, 0x1, R4 ;  /* 0x0000000109047824 */ /* 0x000fca00078e0204 */
[----:B------:R-:W-:-:S13]  /*12940*/  ISETP.GT.AND P6, PT, R4, R0, PT ;  /* 0x000000000400720c */ /* 0x000fda0003fc4270 */
[----:B------:R-:W-:Y:S05]  /*12950*/  @!P6 BRA `(.L_x_10246) ;  /* 0xfffffffc0054e947 */ /* 0x000fea000383ffff */
.L_x_10243:
        /* <DEDUP_REMOVED lines=9> */
.L_x_10338:
[----:B------:R-:W-:-:S13]  /*129f0*/  ISETP.NE.AND P0, PT, R7, RZ, PT ;  /* 0x000000ff0700720c */ /* 0x000fda0003f05270 */
[----:B------:R-:W-:Y:S05]  /*12a00*/  @!P0 BRA `(.L_x_10248) ;  /* 0x0000000000148947 */ /* 0x000fea0003800000 */
[----:B------:R-:W-:Y:S01]  /*12a10*/  UMOV UR4, 0xffffffff ;  /* 0xffffffff00047882 */ /* 0x000fe20000000000 */
[----:B------:R-:W-:Y:S02]  /*12a20*/  VIADD R12, R4, 0xffffffff ;  /* 0xffffffff040c7836 */ /* 0x000fe40000000000 */
[----:B------:R-:W-:Y:S05]  /*12a30*/  BRA.DIV UR4, `(.L_x_10249) ;  /* 0x0000003204b87947 */ /* 0x000fea000b800000 */
[----:B0-----:R0:W4:Y:S02]  /*12a40*/  SHFL.IDX PT, R2, R2, R12, 0x1f ;  /* 0x00001f0c02027589 */ /* 0x00112400000e0000 */
.L_x_10341:
[----:B----4-:R-:W-:-:S07]  /*12a50*/  IMAD.MOV.U32 R8, RZ, RZ, R2 ;  /* 0x000000ffff087224 */ /* 0x010fce00078e0002 */
.L_x_10248:
[----:B------:R-:W4:Y:S01]  /*12a60*/  LDL.LU R10, [R1+0xc] ;  /* 0x00000c00010a7983 */ /* 0x000f220000300800 */
[----:B--2---:R-:W-:Y:S01]  /*12a70*/  IABS R7, R5 ;  /* 0x0000000500077213 */ /* 0x004fe20000000000 */
[----:B------:R-:W-:-:S03]  /*12a80*/  IMAD R9, R8, R3, R9 ;  /* 0x0000000308097224 */ /* 0x000fc600078e0209 */
[----:B0-----:R-:W0:Y:S01]  /*12a90*/  I2F.RP R2, R7 ;  /* 0x0000000700027306 */ /* 0x001e220000209400 */
[----:B------:R-:W-:Y:S01]  /*12aa0*/  IMAD.IADD R0, R0, 0x1, -R9 ;  /* 0x0000000100007824 */ /* 0x000fe200078e0a09 */
[----:B------:R2:W-:Y:S02]  /*12ab0*/  STL [R1], R9 ;  /* 0x0000000901007387 */ /* 0x0005e40000100800 */
[----:B--2---:R-:W-:-:S04]  /*12ac0*/  IABS R9, R5 ;  /* 0x0000000500097213 */ /* 0x004fc80000000000 */
        /* <DEDUP_REMOVED lines=56> */
.L_x_10244:
        /* <DEDUP_REMOVED lines=10> */
.L_x_10250:
[----:B-1----:R-:W2:Y:S04]  /*12ef0*/  LDL R2, [R1+0xc] ;  /* 0x00000c0001027983 */ /* 0x002ea80000100800 */
[----:B------:R-:W3:Y:S04]  /*12f00*/  LDL R3, [R1+0x8] ;  /* 0x0000080001037983 */ /* 0x000ee80000100800 */
[----:B0-----:R-:W4:Y:S04]  /*12f10*/  LDL R4, [R1] ;  /* 0x0000000001047983 */ /* 0x001f280000100800 */
[----:B------:R-:W4:Y:S01]  /*12f20*/  LDL R5, [R1+0x4] ;  /* 0x0000040001057983 */ /* 0x000f220000100800 */
        /* <DEDUP_REMOVED lines=12> */
.L_x_10241:
[----:B------:R-:W4:Y:S01]  /*12ff0*/  LDL R0, [R1+0xc] ;  /* 0x00000c0001007983 */ /* 0x000f220000100800 */
[----:B------:R-:W-:Y:S02]  /*13000*/  ULDC UR4, c[0x0][0xd3c] ;  /* 0x00034f0000047ab9 */ /* 0x000fe40000000800 */
[----:B----4-:R-:W-:-:S13]  /*13010*/  ISETP.GE.AND P0, PT, R0, UR4, PT ;  /* 0x0000000400007c0c */ /* 0x010fda000bf06270 */
[----:B------:R-:W-:Y:S05]  /*13020*/  @!P0 BRA `(.L_x_10251) ;  /* 0xffffff9c00ec8947 */ /* 0x000fea000383ffff */
[----:B------:R-:W-:Y:S05]  /*13030*/  BSYNC B8 ;  /* 0x0000000000087941 */ /* 0x000fea0003800000 */
.L_x_10143:
        /* <DEDUP_REMOVED lines=12> */
.L_x_10342:
[----:B------:R-:W-:Y:S05]  /*13100*/  BSYNC B0 ;  /* 0x0000000000007941 */ /* 0x000fea0003800000 */
.L_x_10252:
[----:B------:R-:W-:-:S03]  /*13110*/  UMOV UR4, 0xffffffff ;  /* 0xffffffff00047882 */ /* 0x000fc60000000000 */
[----:B------:R-:W-:Y:S05]  /*13120*/  BRA.DIV UR4, `(.L_x_10254) ;  /* 0x0000002e04387947 */ /* 0x000fea000b800000 */
[----:B------:R-:W1:Y:S02]  /*13130*/  S2R R2, SR_TID.X ;  /* 0x0000000000027919 */ /* 0x000e640000002100 */
[----:B-1----:R-:W-:-:S04]  /*13140*/  SHF.R.U32.HI R2, RZ, 0x5, R2 ;  /* 0x00000005ff027819 */ /* 0x002fc80000011602 */
[----:B------:R-:W-:-:S05]  /*13150*/  LOP3.LUT R2, R2, 0x3, RZ, 0xc0, !PT ;  /* 0x0000000302027812 */ /* 0x000fca00078ec0ff */
[----:B------:R1:W2:Y:S02]  /*13160*/  SHFL.IDX PT, R14, R2, RZ, 0x1f ;  /* 0x00001fff020e7589 */ /* 0x0002a400000e0000 */
.L_x_10345:
[----:B--2---:R-:W-:Y:S01]  /*13170*/  ISETP.NE.AND P0, PT, R14, RZ, PT ;  /* 0x000000ff0e00720c */ /* 0x004fe20003f05270 */
[----:B------:R-:W-:-:S12]  /*13180*/  BSSY B0, `(.L_x_10255) ;  /* 0x0000025000007945 */ /* 0x000fd80003800000 */
[----:B------:R-:W-:Y:S05]  /*13190*/  @P0 BRA `(.L_x_10256) ;  /* 0x00000000008c0947 */ /* 0x000fea0003800000 */
[----:B------:R-:W-:-:S03]  /*131a0*/  UMOV UR4, 0xffffffff ;  /* 0xffffffff00047882 */ /* 0x000fc60000000000 */
[----:B------:R-:W-:Y:S05]  /*131b0*/  BRA.DIV UR4, `(.L_x_10257) ;  /* 0x0000002e04487947 */ /* 0x000fea000b800000 */
[----:B------:R-:W-:-:S13]  /*131c0*/  ELECT P6, URZ, PT ;  /* 0x00000000003f782f */ /* 0x000fda00038c0000 */
.L_x_10348:
[----:B------:R-:W-:Y:S05]  /*131d0*/  @!P6 BRA `(.L_x_10256) ;  /* 0x00000000007ce947 */ /* 0x000fea0003800000 */
[----:B-1----:R-:W2:Y:S02]  /*131e0*/  LDL.LU R2, [R1+0x84] ;  /* 0x0000840001027983 */ /* 0x002ea40000300800 */
[----:B--2---:R-:W-:-:S04]  /*131f0*/  LOP3.LUT R2, R2, 0x2, RZ, 0xfc, !PT ;  /* 0x0000000202027812 */ /* 0x004fc800078efcff */
[----:B------:R-:W-:-:S13]  /*13200*/  ISETP.NE.AND P2, PT, R2, 0x3, PT ;  /* 0x000000030200780c */ /* 0x000fda0003f45270 */
[----:B------:R-:W-:Y:S05]  /*13210*/  @!P2 BRA `(.L_x_10258) ;  /* 0x000000000004a947 */ /* 0x000fea0003800000 */
[----:B------:R-:W-:Y:S01]  /*13220*/  BPT.TRAP 0x1 ;  /* 0x000000040000795c */ /* 0x000fe20000300000 */
.L_x_10258:
        /* <DEDUP_REMOVED lines=13> */
.L_x_10349:
[----:B------:R-:W1:Y:S02]  /*13300*/  SYNCS.PHASECHK.TRANS64.TRYWAIT P0, [R7+URZ], R2 ;  /* 0x00000002070075a7 */ /* 0x000e64000800017f */
[----:B-1----:R-:W-:Y:S05]  /*13310*/  @!P0 BRA `(.L_x_10260) ;  /* 0x0000002c00248947 */ /* 0x002fea0003800000 */
.L_x_10350:
[----:B------:R-:W-:Y:S05]  /*13320*/  @!P2 BRA `(.L_x_10261) ;  /* 0x000000000004a947 */ /* 0x000fea0003800000 */
[----:B------:R-:W-:Y:S01]  /*13330*/  BPT.TRAP 0x1 ;  /* 0x000000040000795c */ /* 0x000fe20000300000 */
.L_x_10261:
[----:B------:R-:W-:-:S04]  /*13340*/  VIADD R0, R0, 0x32460 ;  /* 0x0003246000007836 */ /* 0x000fc80000000000 */
[----:B------:R-:W-:-:S04]  /*13350*/  IMAD R4, R19, 0x8, R0 ;  /* 0x0000000813047824 */ /* 0x000fc800078e0200 */
[----:B------:R-:W2:Y:S02]  /*13360*/  SYNCS.PHASECHK.TRANS64.TRYWAIT P0, [R4+URZ], R5 ;  /* 0x00000005040075a7 */ /* 0x000ea4000800017f */
[----:B--2---:R-:W-:Y:S05]  /*13370*/  @!P0 BRA `(.L_x_10262) ;  /* 0x0000002c00208947 */ /* 0x004fea0003800000 */
.L_x_10351:
[----:B------:R-:W-:-:S07]  /*13380*/  IMAD R3, R3, 0x8, R0 ;  /* 0x0000000803037824 */ /* 0x000fce00078e0200 */
.L_x_10263:
[----:B---3--:R3:W4:Y:S02]  /*13390*/  SYNCS.PHASECHK.TRANS64.TRYWAIT P0, [R3+URZ], R2 ;  /* 0x00000002030075a7 */ /* 0x008724000800017f */
[----:B----4-:R-:W-:Y:S05]  /*133a0*/  @!P0 NANOSLEEP.SYNCS 0x989680 ;  /* 0x009896800000895d */ /* 0x010fea0003900000 */
[----:B------:R-:W4:Y:S02]  /*133b0*/  @!P0 SYNCS.PHASECHK.TRANS64 P0, [R3+URZ], R2 ;  /* 0x00000002030085a7 */ /* 0x000f24000800007f */
[----:B----4-:R-:W-:Y:S05]  /*133c0*/  @!P0 BRA `(.L_x_10263) ;  /* 0xfffffffc00f08947 */ /* 0x010fea000383ffff */
.L_x_10256:
[----:B------:R-:W-:Y:S05]  /*133d0*/  BSYNC B0 ;  /* 0x0000000000007941 */ /* 0x000fea0003800000 */
.L_x_10255:
[----:B------:R-:W-:Y:S05]  /*133e0*/  EXIT ;  /* 0x000000000000794d */ /* 0x000fea0003800000 */
.L_x_10093:
[----:B-1----:R1:W2:Y:S02]  /*133f0*/  SYNCS.PHASECHK.TRANS64.TRYWAIT P0, [R7+URZ+0x32400], R4 ;  /* 0x03240004070075a7 */ /* 0x0022a4000800017f */
[----:B--2---:R-:W-:Y:S05]  /*13400*/  @!P0 NANOSLEEP.SYNCS 0x989680 ;  /* 0x009896800000895d */ /* 0x004fea0003900000 */
[----:B------:R-:W2:Y:S02]  /*13410*/  @!P0 SYNCS.PHASECHK.TRANS64 P0, [R7+URZ+0x32400], R4 ;  /* 0x03240004070085a7 */ /* 0x000ea4000800007f */
[----:B--2---:R-:W-:Y:S05]  /*13420*/  @!P0 BRA `(.L_x_10093) ;  /* 0xfffffffc00f08947 */ /* 0x004fea000383ffff */
[----:B------:R-:W-:Y:S05]  /*13430*/  BRA `(.L_x_10264) ;  /* 0xfffffee8006c7947 */ /* 0x000fea000383ffff */
.L_x_10097:
[----:B----4-:R4:W0:Y:S02]  /*13440*/  SYNCS.PHASECHK.TRANS64.TRYWAIT P1, [R0+URZ+0x32430], R5 ;  /* 0x03243005000075a7 */ /* 0x010824000802017f */
[----:B0-----:R-:W-:Y:S05]  /*13450*/  @!P1 NANOSLEEP.SYNCS 0x989680 ;  /* 0x009896800000995d */ /* 0x001fea0003900000 */
[----:B------:R-:W0:Y:S02]  /*13460*/  @!P1 SYNCS.PHASECHK.TRANS64 P1, [R0+URZ+0x32430], R5 ;  /* 0x03243005000095a7 */ /* 0x000e24000802007f */
[----:B0-----:R-:W-:Y:S05]  /*13470*/  @!P1 BRA `(.L_x_10097) ;  /* 0xfffffffc00f09947 */ /* 0x001fea000383ffff */
[----:B------:R-:W-:Y:S05]  /*13480*/  BRA `(.L_x_10096) ;  /* 0xfffffee800947947 */ /* 0x000fea000383ffff */
.L_x_10098:
[----:B------:R0:W0:Y:S02]  /*13490*/  SYNCS.PHASECHK.TRANS64.TRYWAIT P1, [R7+URZ+0x32410], R4 ;  /* 0x03241004070075a7 */ /* 0x000024000802017f */
[----:B0-----:R-:W-:Y:S05]  /*134a0*/  @!P1 NANOSLEEP.SYNCS 0x989680 ;  /* 0x009896800000995d */ /* 0x001fea0003900000 */
[----:B------:R-:W0:Y:S02]  /*134b0*/  @!P1 SYNCS.PHASECHK.TRANS64 P1, [R7+URZ+0x32410], R4 ;  /* 0x03241004070095a7 */ /* 0x000e24000802007f */
[----:B0-----:R-:W-:Y:S05]  /*134c0*/  @!P1 BRA `(.L_x_10098) ;  /* 0xfffffffc00f09947 */ /* 0x001fea000383ffff */
[----:B------:R-:W-:Y:S05]  /*134d0*/  BRA `(.L_x_10265) ;  /* 0xfffffeec004c7947 */ /* 0x000fea000383ffff */
.L_x_10102:
[----:B------:R0:W0:Y:S02]  /*134e0*/  SYNCS.PHASECHK.TRANS64.TRYWAIT P1, [R0+URZ+0x32450], R5 ;  /* 0x03245005000075a7 */ /* 0x000024000802017f */
[----:B0-----:R-:W-:Y:S05]  /*134f0*/  @!P1 NANOSLEEP.SYNCS 0x989680 ;  /* 0x009896800000995d */ /* 0x001fea0003900000 */
[----:B------:R-:W0:Y:S02]  /*13500*/  @!P1 SYNCS.PHASECHK.TRANS64 P1, [R0+URZ+0x32450], R5 ;  /* 0x03245005000095a7 */ /* 0x000e24000802007f */
[----:B0-----:R-:W-:Y:S05]  /*13510*/  @!P1 BRA `(.L_x_10102) ;  /* 0xfffffffc00f09947 */ /* 0x001fea000383ffff */
[----:B------:R-:W-:Y:S05]  /*13520*/  BRA `(.L_x_10101) ;  /* 0xfffffeec00587947 */ /* 0x000fea000383ffff */
.L_x_10107:
[----:B-1----:R-:W-:-:S04]  /*13530*/  IMAD.U32 R21, RZ, RZ, UR5 ;  /* 0x00000005ff157e24 */ /* 0x002fc8000f8e00ff */
[----:B------:R1:W2:Y:S03]  /*13540*/  SYNCS.PHASECHK.TRANS64.TRYWAIT P3, [R21+URZ+0x32430], R20 ;  /* 0x03243014150075a7 */ /* 0x0002a6000806017f */
[----:B--2---:R-:W-:Y:S05]  /*13550*/  @!P3 NANOSLEEP.SYNCS 0x989680 ;  /* 0x009896800000b95d */ /* 0x004fea0003900000 */
[----:B------:R-:W2:Y:S02]  /*13560*/  @!P3 SYNCS.PHASECHK.TRANS64 P3, [R21+URZ+0x32430], R20 ;  /* 0x032430141500b5a7 */ /* 0x000ea4000806007f */
[----:B--2---:R-:W-:Y:S05]  /*13570*/  @!P3 BRA `(.L_x_10107) ;  /* 0xfffffffc00ecb947 */ /* 0x004fea000383ffff */
[----:B------:R-:W-:Y:S05]  /*13580*/  BRA `(.L_x_10106) ;  /* 0xffffff1000e47947 */ /* 0x000fea000383ffff */
.L_x_10111:
[----:B-1----:R-:W-:-:S04]  /*13590*/  IMAD.U32 R21, RZ, RZ, UR5 ;  /* 0x00000005ff157e24 */ /* 0x002fc8000f8e00ff */
[----:B------:R1:W3:Y:S03]  /*135a0*/  SYNCS.PHASECHK.TRANS64.TRYWAIT P3, [R21+URZ+0x32450], R20 ;  /* 0x03245014150075a7 */ /* 0x0002e6000806017f */
[----:B---3--:R-:W-:Y:S05]  /*135b0*/  @!P3 NANOSLEEP.SYNCS 0x989680 ;  /* 0x009896800000b95d */ /* 0x008fea0003900000 */
[----:B------:R-:W3:Y:S02]  /*135c0*/  @!P3 SYNCS.PHASECHK.TRANS64 P3, [R21+URZ+0x32450], R20 ;  /* 0x032450141500b5a7 */ /* 0x000ee4000806007f */
[----:B---3--:R-:W-:Y:S05]  /*135d0*/  @!P3 BRA `(.L_x_10111) ;  /* 0xfffffffc00ecb947 */ /* 0x008fea000383ffff */
[----:B------:R-:W-:Y:S05]  /*135e0*/  BRA `(.L_x_10110) ;  /* 0xffffff1400607947 */ /* 0x000fea000383ffff */
.L_x_10157:
        /* <DEDUP_REMOVED lines=11> */
.L_x_10267:
[----:B------:R-:W-:Y:S05]  /*136a0*/  BSYNC B0 ;  /* 0x0000000000007941 */ /* 0x000fea0003800000 */
.L_x_10266:
[----:B------:R-:W-:Y:S05]  /*136b0*/  BRA `(.L_x_10268) ;  /* 0xffffffa400e87947 */ /* 0x000fea000383ffff */
.L_x_10159:
[----:B------:R-:W-:Y:S01]  /*136c0*/  BSSY B0, `(.L_x_10269) ;  /* 0x0000006000007945 */ /* 0x000fe20003800000 */
[----:B------:R-:W-:-:S07]  /*136d0*/  IMAD.MOV.U32 R15, RZ, RZ, -0x1 ;  /* 0xffffffffff0f7424 */ /* 0x000fce00078e00ff */
[----:B01-3--:R-:W-:Y:S05]  /*136e0*/  WARPSYNC.COLLECTIVE R15, `(.L_x_10270) ;  /* 0x000000000f0c7348 */ /* 0x00bfea0003c00000 */
[----:B------:R-:W-:Y:S02]  /*136f0*/  ELECT P6, UR62, PT ;  /* 0x00000000003e782f */ /* 0x000fe400038c0000 */
[----:B------:R-:W-:Y:S01]  /*13700*/  MOV R14, UR62 ;  /* 0x0000003e000e7c02 */ /* 0x000fe20008000f00 */
[----:B01-3--:R-:W-:Y:S10]  /*13710*/  ENDCOLLECTIVE ;  /* 0x000000000000791b */ /* 0x00bff40003800000 */
.L_x_10270:
[----:B------:R-:W-:Y:S05]  /*13720*/  BSYNC B0 ;  /* 0x0000000000007941 */ /* 0x000fea0003800000 */
.L_x_10269:
[----:B------:R-:W-:Y:S05]  /*13730*/  BRA `(.L_x_10271) ;  /* 0xffffffa400f47947 */ /* 0x000fea000383ffff */
.L_x_10161:
[----:B--2---:R2:W3:Y:S02]  /*13740*/  SYNCS.PHASECHK.TRANS64.TRYWAIT P0, [R0+URZ+0x32440], R2 ;  /* 0x03244002000075a7 */ /* 0x0044e4000800017f */
[----:B---3--:R-:W-:Y:S05]  /*13750*/  @!P0 NANOSLEEP.SYNCS 0x989680 ;  /* 0x009896800000895d */ /* 0x008fea0003900000 */
[----:B------:R-:W3:Y:S02]  /*13760*/  @!P0 SYNCS.PHASECHK.TRANS64 P0, [R0+URZ+0x32440], R2 ;  /* 0x03244002000085a7 */ /* 0x000ee4000800007f */
[----:B---3--:R-:W-:Y:S05]  /*13770*/  @!P0 BRA `(.L_x_10161) ;  /* 0xfffffffc00f08947 */ /* 0x008fea000383ffff */
[----:B------:R-:W-:Y:S05]  /*13780*/  BRA `(.L_x_10272) ;  /* 0xffffffa800547947 */ /* 0x000fea000383ffff */
.L_x_10165:
        /* <DEDUP_REMOVED lines=9> */
.L_x_10273:
[----:B------:R-:W-:Y:S02]  /*13820*/  IMAD.MOV.U32 R13, RZ, RZ, R3 ;  /* 0x000000ffff0d7224 */ /* 0x000fe400078e0003 */
[----:B------:R-:W-:Y:S01]  /*13830*/  IMAD.MOV.U32 R4, RZ, RZ, R14 ;  /* 0x000000ffff047224 */ /* 0x000fe200078e000e */
[----:B------:R-:W-:-:S07]  /*13840*/  LOP3.LUT R7, R7, 0x7f, RZ, 0xc0, !PT ;  /* 0x0000007f07077812 */ /* 0x000fce00078ec0ff */
[----:B------:R-:W-:Y:S05]  /*13850*/  WARPSYNC.COLLECTIVE R15, `(.L_x_10274) ;  /* 0x000000000f087348 */ /* 0x000fea0003c00000 */
[----:B------:R0:W1:Y:S02]  /*13860*/  SHFL.IDX P6, R14, R13, R12, R11 ;  /* 0x0000000c0d0e7389 */ /* 0x00006400000c000b */
[----:B01----:R-:W-:Y:S01]  /*13870*/  ENDCOLLECTIVE ;  /* 0x000000000000791b */ /* 0x003fe20003800000 */
.L_x_10274:
[----:B------:R-:W-:Y:S01]  /*13880*/  SHF.R.U32.HI R7, RZ, 0x3, R7 ;  /* 0x00000003ff077819 */ /* 0x000fe20000011607 */
[----:B------:R-:W-:Y:S02]  /*13890*/  IMAD.MOV.U32 R13, RZ, RZ, R0 ;  /* 0x000000ffff0d7224 */ /* 0x000fe400078e0000 */
[----:B------:R-:W-:Y:S02]  /*138a0*/  IMAD.MOV.U32 R12, RZ, RZ, 0x1 ;  /* 0x00000001ff0c7424 */ /* 0x000fe400078e00ff */
[----:B------:R-:W-:-:S07]  /*138b0*/  IMAD.MOV.U32 R5, RZ, RZ, R14 ;  /* 0x000000ffff057224 */ /* 0x000fce00078e000e */
[----:B------:R-:W-:Y:S05]  /*138c0*/  WARPSYNC.COLLECTIVE R15, `(.L_x_10275) ;  /* 0x000000000f087348 */ /* 0x000fea0003c00000 */
[----:B------:R0:W1:Y:S02]  /*138d0*/  SHFL.IDX P6, R14, R13, R12, R11 ;  /* 0x0000000c0d0e7389 */ /* 0x00006400000c000b */
[----:B01----:R-:W-:Y:S01]  /*138e0*/  ENDCOLLECTIVE ;  /* 0x000000000000791b */ /* 0x003fe20003800000 */
.L_x_10275:
[----:B------:R-:W-:Y:S02]  /*138f0*/  IMAD.MOV.U32 R13, RZ, RZ, R3 ;  /* 0x000000ffff0d7224 */ /* 0x000fe400078e0003 */
[----:B------:R-:W-:Y:S02]  /*13900*/  IMAD R2, R2, R8, RZ ;  /* 0x0000000802027224 */ /* 0x000fe400078e02ff */
[----:B------:R-:W-:Y:S02]  /*13910*/  IMAD.IADD R8, R7, 0x1, R6 ;  /* 0x0000000107087824 */ /* 0x000fe400078e0206 */
[----:B------:R-:W-:-:S07]  /*13920*/  IMAD.MOV.U32 R7, RZ, RZ, R14 ;  /* 0x000000ffff077224 */ /* 0x000fce00078e000e */
[----:B------:R-:W-:Y:S05]  /*13930*/  WARPSYNC.COLLECTIVE R15, `(.L_x_10276) ;  /* 0x000000000f087348 */ /* 0x000fea0003c00000 */
[----:B------:R0:W1:Y:S02]  /*13940*/  SHFL.IDX P6, R14, R13, R12, R11 ;  /* 0x0000000c0d0e7389 */ /* 0x00006400000c000b */
[----:B01----:R-:W-:Y:S01]  /*13950*/  ENDCOLLECTIVE ;  /* 0x000000000000791b */ /* 0x003fe20003800000 */
.L_x_10276:
[----:B------:R-:W-:Y:S01]  /*13960*/  ISETP.GE.AND P1, PT, R8, R2, PT ;  /* 0x000000020800720c */ /* 0x000fe20003f26270 */
[----:B------:R0:W-:-:S12]  /*13970*/  STL [R1+0x4], R8 ;  /* 0x0000040801007387 */ /* 0x0001d80000100800 */
[----:B------:R-:W-:Y:S01]  /*13980*/  @!P1 LEA R5, P3, R10, R5, 0x1 ;  /* 0x000000050a059211 */ /* 0x000fe200078608ff */
[----:B------:R-:W-:Y:S02]  /*13990*/  IMAD.MOV.U32 R13, RZ, RZ, R0 ;  /* 0x000000ffff0d7224 */ /* 0x000fe400078e0000 */
[----:B------:R-:W-:Y:S02]  /*139a0*/  IMAD.MOV.U32 R12, RZ, RZ, 0x2 ;  /* 0x00000002ff0c7424 */ /* 0x000fe400078e00ff */
[----:B------:R-:W-:-:S05]  /*139b0*/  @!P1 IMAD.X R4, RZ, RZ, R4, P3 ;  /* 0x000000ffff049224 */ /* 0x000fca00018e0604 */
[----:B------:R-:W-:Y:S01]  /*139c0*/  @!P1 LOP3.LUT R5, R5, R4, RZ, 0x3c, !PT ;  /* 0x0000000405059212 */ /* 0x000fe200078e3cff */
[----:B0-----:R-:W-:-:S07]  /*139d0*/  IMAD.MOV.U32 R6, RZ, RZ, R14 ;  /* 0x000000ffff067224 */ /* 0x001fce00078e000e */
[----:B------:R-:W-:Y:S05]  /*139e0*/  WARPSYNC.COLLECTIVE R15, `(.L_x_10277) ;  /* 0x000000000f087348 */ /* 0x000fea0003c00000 */
[----:B------:R0:W1:Y:S02]  /*139f0*/  SHFL.IDX P6, R14, R13, R12, R11 ;  /* 0x0000000c0d0e7389 */ /* 0x00006400000c000b */
[----:B01----:R-:W-:Y:S01]  /*13a00*/  ENDCOLLECTIVE ;  /* 0x000000000000791b */ /* 0x003fe20003800000 */
.L_x_10277:
[----:B------:R-:W-:-:S04]  /*13a10*/  @!P1 LOP3.LUT R4, R5, R4, RZ, 0x3c, !PT ;  /* 0x0000000405049212 */ /* 0x000fc800078e3cff */
[----:B------:R-:W-:-:S05]  /*13a20*/  @!P1 LOP3.LUT R5, R5, R4, RZ, 0x3c, !PT ;  /* 0x0000000405059212 */ /* 0x000fca00078e3cff */
[----:B------:R-:W-:Y:S01]  /*13a30*/  @!PT LDS RZ, [RZ] ;  /* 0x00000000fffff984 */ /* 0x000fe20000000800 */
[----:B------:R-:W-:Y:S01]  /*13a40*/  @!PT LDS RZ, [RZ] ;  /* 0x00000000fffff984 */ /* 0x000fe20000000800 */
[----:B------:R-:W-:Y:S01]  /*13a50*/  @!PT LDS RZ, [RZ] ;  /* 0x00000000fffff984 */ /* 0x000fe20000000800 */
[----:B------:R0:W-:Y:S01]  /*13a60*/  @!P1 LDGSTS.E.BYPASS.LTC128B.128 [R9+0x18400], desc[UR38][R4.64], !P0 ;  /* 0x1840000004099fae */ /* 0x0001e2000c101d66 */
[----:B------:R-:W-:Y:S02]  /*13a70*/  IMAD.MOV.U32 R13, RZ, RZ, R3 ;  /* 0x000000ffff0d7224 */ /* 0x000fe400078e0003 */
[----:B0-----:R-:W-:-:S05]  /*13a80*/  VIADD R5, R8, 0x10 ;  /* 0x0000001008057836 */ /* 0x001fca0000000000 */
[----:B------:R-:W-:Y:S01]  /*13a90*/  ISETP.GE.AND P2, PT, R5, R2, PT ;  /* 0x000000020500720c */ /* 0x000fe20003f46270 */
[----:B------:R0:W-:-:S12]  /*13aa0*/  STL [R1+0x44], R5 ;  /* 0x0000440501007387 */ /* 0x0001d80000100800 */
[----:B0-----:R-:W-:Y:S01]  /*13ab0*/  @!P2 LEA R5, P1, R10, R6, 0x1 ;  /* 0x000000060a05a211 */ /* 0x001fe200078208ff */
[----:B------:R-:W-:-:S12]  /*13ac0*/  IMAD.MOV.U32 R6, RZ, RZ, R14 ;  /* 0x000000ffff067224 */ /* 0x000fd800078e000e */
[----:B------:R-:W-:Y:S05]  /*13ad0*/  WARPSYNC.COLLECTIVE R15, `(.L_x_10278) ;  /* 0x000000000f087348 */ /* 0x000fea0003c00000 */
[----:B------:R0:W1:Y:S02]  /*13ae0*/  SHFL.IDX P6, R14, R13, R12, R11 ;  /* 0x0000000c0d0e7389 */ /* 0x00006400000c000b */
[----:B01----:R-:W-:Y:S01]  /*13af0*/  ENDCOLLECTIVE ;  /* 0x000000000000791b */ /* 0x003fe20003800000 */
.L_x_10278:
[----:B------:R-:W-:Y:S02]  /*13b00*/  @!P2 IMAD.X R4, RZ, RZ, R7, P1 ;  /* 0x000000ffff04a224 */ /* 0x000fe400008e0607 */
[----:B------:R-:W-:-:S03]  /*13b10*/  VIADD R7, R8, 0x20 ;  /* 0x0000002008077836 */ /* 0x000fc60000000000 */
[----:B------:R-:W-:Y:S02]  /*13b20*/  @!P2 LOP3.LUT R5, R5, R4, RZ, 0x3c, !PT ;  /* 0x000000040505a212 */ /* 0x000fe400078e3cff */
[----:B------:R-:W-:Y:S01]  /*13b30*/  ISETP.GE.AND P1, PT, R7, R2, PT ;  /* 0x000000020700720c */ /* 0x000fe20003f26270 */
[----:B------:R0:W-:Y:S01]  /*13b40*/  STL [R1+0x50], R7 ;  /* 0x0000500701007387 */ /* 0x0001e20000100800 */
[----:B------:R-:W-:Y:S01]  /*13b50*/  @!P2 LOP3.LUT R4, R5, R4, RZ, 0x3c, !PT ;  /* 0x000000040504a212 */ /* 0x000fe200078e3cff */
[----:B------:R-:W-:-:S03]  /*13b60*/  IMAD.MOV.U32 R13, RZ, RZ, R0 ;  /* 0x000000ffff0d7224 */ /* 0x000fc600078e0000 */
[----:B------:R-:W-:Y:S01]  /*13b70*/  @!P2 LOP3.LUT R5, R5, R4, RZ, 0x3c, !PT ;  /* 0x000000040505a212 */ /* 0x000fe200078e3cff */
[----:B------:R-:W-:-:S04]  /*13b80*/  IMAD.MOV.U32 R12, RZ, RZ, 0x3 ;  /* 0x00000003ff0c7424 */ /* 0x000fc800078e00ff */
[----:B------:R-:W-:Y:S01]  /*13b90*/  @!PT LDS RZ, [RZ] ;  /* 0x00000000fffff984 */ /* 0x000fe20000000800 */
[----:B------:R-:W-:Y:S01]  /*13ba0*/  @!PT LDS RZ, [RZ] ;  /* 0x00000000fffff984 */ /* 0x000fe20000000800 */
[----:B------:R-:W-:Y:S01]  /*13bb0*/  @!PT LDS RZ, [RZ] ;  /* 0x00000000fffff984 */ /* 0x000fe20000000800 */
[----:B------:R1:W-:Y:S01]  /*13bc0*/  @!P2 LDGSTS.E.BYPASS.LTC128B.128 [R9+0x18c00], desc[UR38][R4.64], !P0 ;  /* 0x18c000000409afae */ /* 0x0003e2000c101d66 */
[----:B0-----:R-:W-:-:S05]  /*13bd0*/  VIADD R7, R8, 0x30 ;  /* 0x0000003008077836 */ /* 0x001fca0000000000 */
[----:B------:R0:W-:Y:S01]  /*13be0*/  STL [R1+0x54], R7 ;  /* 0x0000540701007387 */ /* 0x0001e20000100800 */
[----:B-1----:R-:W-:-:S07]  /*13bf0*/  IMAD.MOV.U32 R4, RZ, RZ, R14 ;  /* 0x000000ffff047224 */ /* 0x002fce00078e000e */
[----:B0-----:R-:W-:Y:S05]  /*13c00*/  WARPSYNC.COLLECTIVE R15, `(.L_x_10279) ;  /* 0x000000000f087348 */ /* 0x001fea0003c00000 */
[----:B------:R1:W2:Y:S02]  /*13c10*/  SHFL.IDX P6, R14, R13, R12, R11 ;  /* 0x0000000c0d0e7389 */ /* 0x0002a400000c000b */
[----:B012---:R-:W-:Y:S01]  /*13c20*/  ENDCOLLECTIVE ;  /* 0x000000000000791b */ /* 0x007fe20003800000 */
.L_x_10279:
        /* <DEDUP_REMOVED lines=10> */
.L_x_10280:
[----:B------:R-:W-:Y:S01]  /*13cd0*/  @!PT LDS RZ, [RZ] ;  /* 0x00000000fffff984 */ /* 0x000fe20000000800 */
[----:B------:R-:W-:Y:S01]  /*13ce0*/  @!PT LDS RZ, [RZ] ;  /* 0x00000000fffff984 */ /* 0x000fe20000000800 */
[----:B------:R-:W-:Y:S01]  /*13cf0*/  @!PT LDS RZ, [RZ] ;  /* 0x00000000fffff984 */ /* 0x000fe20000000800 */
[----:B------:R0:W-:Y:S01]  /*13d00*/  @!P1 LDGSTS.E.BYPASS.LTC128B.128 [R9+0x19400], desc[UR38][R4.64], !P0 ;  /* 0x1940000004099fae */ /* 0x0001e2000c101d66 */
[----:B------:R-:W-:Y:S01]  /*13d10*/  ISETP.GE.AND P1, PT, R7, R2, PT ;  /* 0x000000020700720c */ /* 0x000fe20003f26270 */
[----:B------:R-:W-:-:S05]  /*13d20*/  VIADD R7, R8, 0x40 ;  /* 0x0000004008077836 */ /* 0x000fca0000000000 */
[----:B------:R1:W-:Y:S01]  /*13d30*/  STL [R1+0x60], R7 ;  /* 0x0000600701007387 */ /* 0x0003e20000100800 */
[----:B------:R-:W-:Y:S02]  /*13d40*/  IMAD.MOV.U32 R13, RZ, RZ, R0 ;  /* 0x000000ffff0d7224 */ /* 0x000fe400078e0000 */
[----:B------:R-:W-:Y:S02]  /*13d50*/  IMAD.MOV.U32 R12, RZ, RZ, 0x4 ;  /* 0x00000004ff0c7424 */ /* 0x000fe400078e00ff */
[----:B0-----:R-:W-:-:S07]  /*13d60*/  IMAD.MOV.U32 R4, RZ, RZ, R14 ;  /* 0x000000ffff047224 */ /* 0x001fce00078e000e */
[----:B-1----:R-:W-:Y:S05]  /*13d70*/  WARPSYNC.COLLECTIVE R15, `(.L_x_10281) ;  /* 0x000000000f087348 */ /* 0x002fea0003c00000 */
[----:B------:R0:W2:Y:S02]  /*13d80*/  SHFL.IDX P6, R14, R13, R12, R11 ;  /* 0x0000000c0d0e7389 */ /* 0x0000a400000c000b */
[----:B012---:R-:W-:Y:S01]  /*13d90*/  ENDCOLLECTIVE ;  /* 0x000000000000791b */ /* 0x007fe20003800000 */
.L_x_10281:
        /* <DEDUP_REMOVED lines=10> */
.L_x_10282:
        /* <DEDUP_REMOVED lines=13> */
.L_x_10283:
        /* <DEDUP_REMOVED lines=10> */
.L_x_10284:
        /* <DEDUP_REMOVED lines=13> */
.L_x_10285:
        /* <DEDUP_REMOVED lines=10> */
.L_x_10286:
        /* <DEDUP_REMOVED lines=11> */
.L_x_10287:
        /* <DEDUP_REMOVED lines=10> */
.L_x_10288:
[----:B------:R-:W-:Y:S01]  /*14270*/  @!PT LDS RZ, [RZ] ;  /* 0x00000000fffff984 */ /* 0x000fe20000000800 */
[----:B------:R-:W-:Y:S01]  /*14280*/  @!PT LDS RZ, [RZ] ;  /* 0x00000000fffff984 */ /* 0x000fe20000000800 */
[----:B------:R-:W-:Y:S01]  /*14290*/  @!PT LDS RZ, [RZ] ;  /* 0x00000000fffff984 */ /* 0x000fe20000000800 */
[----:B------:R1:W-:Y:S01]  /*142a0*/  @!P1 LDGSTS.E.BYPASS.LTC128B.128 [R9+0x1b400], desc[UR38][R4.64], !P0 ;  /* 0x1b40000004099fae */ /* 0x0003e2000c101d66 */
[----:B------:R-:W-:Y:S01]  /*142b0*/  IMAD.MOV.U32 R3, RZ, RZ, R14 ;  /* 0x000000ffff037224 */ /* 0x000fe200078e000e */
[----:B------:R-:W-:Y:S06]  /*142c0*/  BRA `(.L_x_10289) ;  /* 0xffffffa800d87947 */ /* 0x000fec000383ffff */
.L_x_10169:
[----:B------:R-:W2:Y:S04]  /*142d0*/  LDL.LU R3, [R1+0x38] ;  /* 0x0000380001037983 */ /* 0x000ea80000300800 */
[----:B------:R-:W3:Y:S04]  /*142e0*/  LDL.LU R15, [R1+0x4] ;  /* 0x00000400010f7983 */ /* 0x000ee80000300800 */
[----:B------:R-:W4:Y:S04]  /*142f0*/  LDL.LU R14, [R1+0x44] ;  /* 0x00004400010e7983 */ /* 0x000f280000300800 */
[----:B------:R-:W5:Y:S04]  /*14300*/  LDL.LU R13, [R1+0x50] ;  /* 0x00005000010d7983 */ /* 0x000f680000300800 */
[----:B------:R-:W5:Y:S04]  /*14310*/  LDL.LU R12, [R1+0x54] ;  /* 0x00005400010c7983 */ /* 0x000f680000300800 */
[----:B------:R-:W5:Y:S04]  /*14320*/  LDL.LU R11, [R1+0x60] ;  /* 0x00006000010b7983 */ /* 0x000f680000300800 */
[----:B------:R-:W5:Y:S04]  /*14330*/  LDL.LU R10, [R1+0x64] ;  /* 0x00006400010a7983 */ /* 0x000f680000300800 */
[----:B------:R-:W5:Y:S04]  /*14340*/  LDL.LU R6, [R1+0x68] ;  /* 0x0000680001067983 */ /* 0x000f680000300800 */
[----:B------:R-:W5:Y:S01]  /*14350*/  LDL.LU R9, [R1+0x14] ;  /* 0x0000140001097983 */ /* 0x000f620000300800 */
[----:B------:R-:W-:Y:S01]  /*14360*/  BSSY B0, `(.L_x_10290) ;  /* 0x000001b000007945 */ /* 0x000fe20003800000 */
[----:B--2---:R-:W-:-:S05]  /*14370*/  IMAD R3, R3, R7, RZ ;  /* 0x0000000703037224 */ /* 0x004fca00078e02ff */
[-C--:B---3--:R-:W-:Y:S01]  /*14380*/  ISETP.GE.AND P4, PT, R15, R3.reuse, PT ;  /* 0x000000030f00720c */ /* 0x088fe20003f86270 */
[----:B------:R-:W-:Y:S01]  /*14390*/  IMAD.MOV.U32 R15, RZ, RZ, -0x1 ;  /* 0xffffffffff0f7424 */ /* 0x000fe200078e00ff */
[-C--:B----4-:R-:W-:Y:S02]  /*143a0*/  ISETP.GE.AND P5, PT, R14, R3.reuse, PT ;  /* 0x000000030e00720c */ /* 0x090fe40003fa6270 */
[----:B-----5:R-:W-:Y:S01]  /*143b0*/  ISETP.GE.AND P6, PT, R13, R3, PT ;  /* 0x000000030d00720c */ /* 0x020fe20003fc6270 */
[----:B------:R-:W-:Y:S01]  /*143c0*/  IMAD.MOV.U32 R13, RZ, RZ, R0 ;  /* 0x000000ffff0d7224 */ /* 0x000fe200078e0000 */
[----:B------:R-:W-:-:S07]  /*143d0*/  LOP3.LUT R9, R9, 0xffffffef, RZ, 0xc0, !PT ;  /* 0xffffffef09097812 */ /* 0x000fce00078ec0ff */
[----:B------:R-:W-:Y:S02]  /*143e0*/  @P4 LOP3.LUT R9, R9, 0x10, RZ, 0xfc, !PT ;  /* 0x0000001009094812 */ /* 0x000fe400078efcff */
[----:B------:R-:W-:Y:S01]  /*143f0*/  ISETP.GE.AND P4, PT, R12, R3, PT ;  /* 0x000000030c00720c */ /* 0x000fe20003f86270 */
[----:B------:R-:W-:Y:S01]  /*14400*/  IMAD.MOV.U32 R12, RZ, RZ, RZ ;  /* 0x000000ffff0c7224 */ /* 0x000fe200078e00ff */
[----:B------:R-:W-:-:S04]  /*14410*/  LOP3.LUT R9, R9, 0xfffffff7, RZ, 0xc0, !PT ;  /* 0xfffffff709097812 */ /* 0x000fc800078ec0ff */
[----:B------:R-:W-:Y:S02]  /*14420*/  @P5 LOP3.LUT R9, R9, 0x8, RZ, 0xfc, !PT ;  /* 0x0000000809095812 */ /* 0x000fe400078efcff */
[----:B------:R-:W-:Y:S01]  /*14430*/  ISETP.GE.AND P5, PT, R11, R3, PT ;  /* 0x000000030b00720c */ /* 0x000fe20003fa6270 */
[----:B------:R-:W-:Y:S01]  /*14440*/  IMAD.MOV.U32 R11, RZ, RZ, 0x181f ;  /* 0x0000181fff0b7424 */ /* 0x000fe200078e00ff */
[----:B------:R-:W-:-:S04]  /*14450*/  LOP3.LUT R9, R9, 0xfffffffb, RZ, 0xc0, !PT ;  /* 0xfffffffb09097812 */ /* 0x000fc800078ec0ff */
[----:B------:R-:W-:Y:S02]  /*14460*/  @P6 LOP3.LUT R9, R9, 0x4, RZ, 0xfc, !PT ;  /* 0x0000000409096812 */ /* 0x000fe400078efcff */
[----:B------:R-:W-:Y:S02]  /*14470*/  ISETP.GE.AND P6, PT, R10, R3, PT ;  /* 0x000000030a00720c */ /* 0x000fe40003fc6270 */
[----:B------:R-:W-:-:S04]  /*14480*/  LOP3.LUT R9, R9, 0xfffffffd, RZ, 0xc0, !PT ;  /* 0xfffffffd09097812 */ /* 0x000fc800078ec0ff */
[----:B------:R-:W-:Y:S02]  /*14490*/  @P4 LOP3.LUT R9, R9, 0x2, RZ, 0xfc, !PT ;  /* 0x0000000209094812 */ /* 0x000fe400078efcff */
[----:B------:R-:W-:Y:S02]  /*144a0*/  ISETP.GE.AND P4, PT, R6, R3, PT ;  /* 0x000000030600720c */ /* 0x000fe40003f86270 */
[----:B------:R-:W-:-:S04]  /*144b0*/  LOP3.LUT R9, R9, 0xffffffdf, RZ, 0xc0, !PT ;  /* 0xffffffdf09097812 */ /* 0x000fc800078ec0ff */
[----:B------:R-:W-:-:S05]  /*144c0*/  @P6 LOP3.LUT R9, R9, 0x20, RZ, 0xfc, !PT ;  /* 0x0000002009096812 */ /* 0x000fca00078efcff */
[----:B------:R0:W-:Y:S02]  /*144d0*/  STL [R1+0x14], R9 ;  /* 0x0000140901007387 */ /* 0x0001e40000100800 */
[----:B0-----:R-:W-:Y:S05]  /*144e0*/  WARPSYNC.COLLECTIVE R15, `(.L_x_10291) ;  /* 0x000000000f087348 */ /* 0x001fea0003c00000 */
[----:B------:R1:W2:Y:S02]  /*144f0*/  SHFL.IDX P6, R14, R13, R12, R11 ;  /* 0x0000000c0d0e7389 */ /* 0x0002a400000c000b */
[----:B012---:R-:W-:Y:S01]  /*14500*/  ENDCOLLECTIVE ;  /* 0x000000000000791b */ /* 0x007fe20003800000 */
.L_x_10291:
[----:B------:R-:W-:Y:S05]  /*14510*/  BSYNC B0 ;  /* 0x0000000000007941 */ /* 0x000fea0003800000 */
.L_x_10290:
[----:B------:R0:W5:Y:S04]  /*14520*/  LDL.LU R9, [R1+0x14] ;  /* 0x0000140001097983 */ /* 0x0001680000300800 */
[----:B------:R0:W5:Y:S01]  /*14530*/  LDL R7, [R1+0x10] ;  /* 0x0000100001077983 */ /* 0x0001620000100800 */
[----:B------:R-:W-:Y:S02]  /*14540*/  IMAD.MOV.U32 R13, RZ, RZ, R2 ;  /* 0x000000ffff0d7224 */ /* 0x000fe400078e0002 */
[----:B------:R-:W-:Y:S02]  /*14550*/  IMAD.MOV.U32 R12, RZ, RZ, RZ ;  /* 0x000000ffff0c7224 */ /* 0x000fe400078e00ff */
[----:B------:R-:W-:Y:S02]  /*14560*/  IMAD.MOV.U32 R11, RZ, RZ, 0x181f ;  /* 0x0000181fff0b7424 */ /* 0x000fe400078e00ff */
[----:B------:R-:W-:-:S02]  /*14570*/  IMAD.MOV.U32 R15, RZ, RZ, -0x1 ;  /* 0xffffffffff0f7424 */ /* 0x000fc400078e00ff */
[----:B0-----:R-:W-:-:S07]  /*14580*/  IMAD.MOV.U32 R4, RZ, RZ, R14 ;  /* 0x000000ffff047224 */ /* 0x001fce00078e000e */
[----:B-----5:R-:W-:Y:S05]  /*14590*/  WARPSYNC.COLLECTIVE R15, `(.L_x_10292) ;  /* 0x000000000f087348 */ /* 0x020fea0003c00000 */
[----:B------:R0:W1:Y:S02]  /*145a0*/  SHFL.IDX P6, R14, R13, R12, R11 ;  /* 0x0000000c0d0e7389 */ /* 0x00006400000c000b */
[----:B01---5:R-:W-:Y:S01]  /*145b0*/  ENDCOLLECTIVE ;  /* 0x000000000000791b */ /* 0x023fe20003800000 */
.L_x_10292:
[----:B------:R-:W-:Y:S02]  /*145c0*/  IMAD.MOV.U32 R13, RZ, RZ, R0 ;  /* 0x000000ffff0d7224 */ /* 0x000fe400078e0000 */
[----:B------:R-:W-:Y:S02]  /*145d0*/  IMAD.MOV.U32 R12, RZ, RZ, 0x1 ;  /* 0x00000001ff0c7424 */ /* 0x000fe400078e00ff */
[----:B------:R-:W-:Y:S01]  /*145e0*/  IMAD.MOV.U32 R5, RZ, RZ, R14 ;  /* 0x000000ffff057224 */ /* 0x000fe200078e000e */
[----:B------:R-:W-:-:S04]  /*145f0*/  LOP3.LUT R9, R9, 0xfffffeff, RZ, 0xc0, !PT ;  /* 0xfffffeff09097812 */ /* 0x000fc800078ec0ff */
[----:B------:R-:W-:-:S04]  /*14600*/  @P5 LOP3.LUT R9, R9, 0x100, RZ, 0xfc, !PT ;  /* 0x0000010009095812 */ /* 0x000fc800078efcff */
[C---:B------:R-:W-:Y:S02]  /*14610*/  LOP3.LUT P5, RZ, R9.reuse, 0x10, RZ, 0xc0, !PT ;  /* 0x0000001009ff7812 */ /* 0x040fe400078ac0ff */
[----:B------:R-:W-:-:S04]  /*14620*/  LOP3.LUT R9, R9, 0xffffff7f, RZ, 0xc0, !PT ;  /* 0xffffff7f09097812 */ /* 0x000fc800078ec0ff */
[----:B------:R-:W-:-:S04]  /*14630*/  @P4 LOP3.LUT R9, R9, 0x80, RZ, 0xfc, !PT ;  /* 0x0000008009094812 */ /* 0x000fc800078efcff */
[----:B------:R-:W-:Y:S01]  /*14640*/  LOP3.LUT P4, RZ, R9, 0x8, RZ, 0xc0, !PT ;  /* 0x0000000809ff7812 */ /* 0x000fe2000788c0ff */
[----:B------:R0:W-:Y:S02]  /*14650*/  STL [R1+0x14], R9 ;  /* 0x0000140901007387 */ /* 0x0001e40000100800 */
[----:B------:R-:W-:-:S05]  /*14660*/  @!P5 LEA R5, P6, R8, R5, 0x1 ;  /* 0x000000050805d211 */ /* 0x000fca00078c08ff */
[----:B------:R-:W-:-:S05]  /*14670*/  @!P5 IMAD.X R4, RZ, RZ, R4, P6 ;  /* 0x000000ffff04d224 */ /* 0x000fca00030e0604 */
[----:B0-----:R-:W-:-:S07]  /*14680*/  @!P5 LOP3.LUT R5, R5, R4, RZ, 0x3c, !PT ;  /* 0x000000040505d212 */ /* 0x001fce00078e3cff */
[----:B------:R-:W-:Y:S05]  /*14690*/  WARPSYNC.COLLECTIVE R15, `(.L_x_10293) ;  /* 0x000000000f087348 */ /* 0x000fea0003c00000 */
[----:B------:R0:W1:Y:S02]  /*146a0*/  SHFL.IDX P6, R14, R13, R12, R11 ;  /* 0x0000000c0d0e7389 */ /* 0x00006400000c000b */
[----:B01----:R-:W-:Y:S01]  /*146b0*/  ENDCOLLECTIVE ;  /* 0x000000000000791b */ /* 0x003fe20003800000 */
.L_x_10293:
[----:B------:R-:W-:-:S04]  /*146c0*/  @!P5 LOP3.LUT R4, R5, R4, RZ, 0x3c, !PT ;  /* 0x000000040504d212 */ /* 0x000fc800078e3cff */
[----:B------:R-:W-:-:S05]  /*146d0*/  @!P5 LOP3.LUT R5, R5, R4, RZ, 0x3c, !PT ;  /* 0x000000040505d212 */ /* 0x000fca00078e3cff */
[----:B------:R-:W-:Y:S01]  /*146e0*/  @!PT LDS RZ, [RZ] ;  /* 0x00000000fffff984 */ /* 0x000fe20000000800 */
[----:B------:R-:W-:Y:S01]  /*146f0*/  @!PT LDS RZ, [RZ] ;  /* 0x00000000fffff984 */ /* 0x000fe20000000800 */
[----:B------:R-:W-:Y:S01]  /*14700*/  @!PT LDS RZ, [RZ] ;  /* 0x00000000fffff984 */ /* 0x000fe20000000800 */
[----:B------:R0:W-:Y:S01]  /*14710*/  @!P5 LDGSTS.E.BYPASS.LTC128B.128 [R7+0x22400], desc[UR38][R4.64], !P3 ;  /* 0x224000000407dfae */ /* 0x0001e2000d901d66 */
[----:B------:R-:W-:-:S03]  /*14720*/  IMAD.MOV.U32 R13, RZ, RZ, R2 ;  /* 0x000000ffff0d7224 */ /* 0x000fc600078e0002 */
[----:B------:R0:W-:Y:S04]  /*14730*/  @!P5 LDGSTS.E.BYPASS.LTC128B.128 [R7+0x26400], desc[UR38][R4.64+0x80], !P2 ;  /* 0x264000800407dfae */ /* 0x0001e8000d101d66 */
[----:B------:R0:W-:Y:S04]  /*14740*/  @!P5 LDGSTS.E.BYPASS.LTC128B.128 [R7+0x2a400], desc[UR38][R4.64+0x100], !P1 ;  /* 0x2a4001000407dfae */ /* 0x0001e8000c901d66 */
[----:B------:R0:W-:Y:S01]  /*14750*/  @!P5 LDGSTS.E.BYPASS.LTC128B.128 [R7+0x2e400], desc[UR38][R4.64+0x180], !P0 ;  /* 0x2e4001800407dfae */ /* 0x0001e2000c101d66 */
[----:B------:R-:W-:Y:S01]  /*14760*/  IMAD.MOV.U32 R6, RZ, RZ, R14 ;  /* 0x000000ffff067224 */ /* 0x000fe200078e000e */
[----:B------:R-:W-:-:S13]  /*14770*/  LOP3.LUT P5, RZ, R9, 0x4, RZ, 0xc0, !PT ;  /* 0x0000000409ff7812 */ /* 0x000fda00078ac0ff */
[----:B0-----:R-:W-:Y:S05]  /*14780*/  WARPSYNC.COLLECTIVE R15, `(.L_x_10294) ;  /* 0x000000000f087348 */ /* 0x001fea0003c00000 */
[----:B------:R1:W2:Y:S02]  /*14790*/  SHFL.IDX P6, R14, R13, R12, R11 ;  /* 0x0000000c0d0e7389 */ /* 0x0002a400000c000b */
[----:B012---:R-:W-:Y:S01]  /*147a0*/  ENDCOLLECTIVE ;  /* 0x000000000000791b */ /* 0x007fe20003800000 */
.L_x_10294:
        /* <DEDUP_REMOVED lines=8> */
[----:B------:R0:W-:Y:S03]  /*14830*/  @!P4 LDGSTS.E.BYPASS.LTC128B.128 [R7+0x22c00], desc[UR38][R4.64], !P3 ;  /* 0x22c000000407cfae */ /* 0x0001e6000d901d66 */
[----:B0-----:R-:W-:Y:S05]  /*14840*/  WARPSYNC.COLLECTIVE R15, `(.L_x_10295) ;  /* 0x000000000f087348 */ /* 0x001fea0003c00000 */
[----:B------:R1:W2:Y:S02]  /*14850*/  SHFL.IDX P6, R14, R13, R12, R11 ;  /* 0x0000000c0d0e7389 */ /* 0x0002a400000c000b */
[----:B012---:R-:W-:Y:S01]  /*14860*/  ENDCOLLECTIVE ;  /* 0x000000000000791b */ /* 0x007fe20003800000 */
.L_x_10295:
[----:B------:R-:W-:Y:S01]  /*14870*/  @!PT LDS RZ, [RZ] ;  /* 0x00000000fffff984 */ /* 0x000fe20000000800 */
[----:B------:R-:W-:Y:S01]  /*14880*/  @!PT LDS RZ, [RZ] ;  /* 0x00000000fffff984 */ /* 0x000fe20000000800 */
[----:B------:R-:W-:Y:S01]  /*14890*/  @!PT LDS RZ, [RZ] ;  /* 0x00000000fffff984 */ /* 0x000fe20000000800 */
[----:B------:R0:W-:Y:S04]  /*148a0*/  @!P4 LDGSTS.E.BYPASS.LTC128B.128 [R7+0x26c00], desc[UR38][R4.64+0x80], !P2 ;  /* 0x26c000800407cfae */ /* 0x0001e8000d101d66 */
[----:B------:R0:W-:Y:S04]  /*148b0*/  @!P4 LDGSTS.E.BYPASS.LTC128B.128 [R7+0x2ac00], desc[UR38][R4.64+0x100], !P1 ;  /* 0x2ac001000407cfae */ /* 0x0001e8000c901d66 */
[----:B------:R0:W-:Y:S01]  /*148c0*/  @!P4 LDGSTS.E.BYPASS.LTC128B.128 [R7+0x2ec00], desc[UR38][R4.64+0x180], !P0 ;  /* 0x2ec001800407cfae */ /* 0x0001e2000c101d66 */
[----:B------:R-:W-:Y:S01]  /*148d0*/  LOP3.LUT P4, RZ, R9, 0x2, RZ, 0xc0, !PT ;  /* 0x0000000209ff7812 */ /* 0x000fe2000788c0ff */
[----:B------:R-:W-:-:S02]  /*148e0*/  IMAD.MOV.U32 R13, RZ, RZ, R2 ;  /* 0x000000ffff0d7224 */ /* 0x000fc400078e0002 */
[----:B------:R-:W-:-:S10]  /*148f0*/  IMAD.MOV.U32 R6, RZ, RZ, R14 ;  /* 0x000000ffff067224 */ /* 0x000fd400078e000e */
[----:B0-----:R-:W-:Y:S05]  /*14900*/  WARPSYNC.COLLECTIVE R15, `(.L_x_10296) ;  /* 0x000000000f087348 */ /* 0x001fea0003c00000 */
[----:B------:R1:W2:Y:S02]  /*14910*/  SHFL.IDX P6, R14, R13, R12, R11 ;  /* 0x0000000c0d0e7389 */ /* 0x0002a400000c000b */
[----:B012---:R-:W-:Y:S01]  /*14920*/  ENDCOLLECTIVE ;  /* 0x000000000000791b */ /* 0x007fe20003800000 */
.L_x_10296:
        /* <DEDUP_REMOVED lines=12> */
.L_x_10297:
        /* <DEDUP_REMOVED lines=12> */
.L_x_10298:
        /* <DEDUP_REMOVED lines=12> */
.L_x_10299:
        /* <DEDUP_REMOVED lines=12> */
.L_x_10300:
        /* <DEDUP_REMOVED lines=12> */
.L_x_10301:
[----:B------:R-:W-:Y:S01]  /*14cf0*/  @!PT LDS RZ, [RZ] ;  /* 0x00000000fffff984 */ /* 0x000fe20000000800 */
[----:B------:R-:W-:Y:S01]  /*14d00*/  @!PT LDS RZ, [RZ] ;  /* 0x00000000fffff984 */ /* 0x000fe20000000800 */
[----:B------:R-:W-:Y:S01]  /*14d10*/  @!PT LDS RZ, [RZ] ;  /* 0x00000000fffff984 */ /* 0x000fe20000000800 */
[----:B------:R0:W-:Y:S04]  /*14d20*/  @!P5 LDGSTS.E.BYPASS.LTC128B.128 [R7+0x28400], desc[UR38][R4.64+0x80], !P2 ;  /* 0x284000800407dfae */ /* 0x0001e8000d101d66 */
[----:B------:R0:W-:Y:S04]  /*14d30*/  @!P5 LDGSTS.E.BYPASS.LTC128B.128 [R7+0x2c400], desc[UR38][R4.64+0x100], !P1 ;  /* 0x2c4001000407dfae */ /* 0x0001e8000c901d66 */
[----:B------:R0:W-:Y:S01]  /*14d40*/  @!P5 LDGSTS.E.BYPASS.LTC128B.128 [R7+0x30400], desc[UR38][R4.64+0x180], !P0 ;  /* 0x304001800407dfae */ /* 0x0001e2000c101d66 */
[----:B------:R-:W-:Y:S02]  /*14d50*/  IMAD.MOV.U32 R13, RZ, RZ, R2 ;  /* 0x000000ffff0d7224 */ /* 0x000fe400078e0002 */
[----:B------:R-:W-:-:S07]  /*14d60*/  IMAD.MOV.U32 R6, RZ, RZ, R14 ;  /* 0x000000ffff067224 */ /* 0x000fce00078e000e */
[----:B0-----:R-:W-:Y:S05]  /*14d70*/  WARPSYNC.COLLECTIVE R15, `(.L_x_10302) ;  /* 0x000000000f087348 */ /* 0x001fea0003c00000 */
[----:B------:R1:W2:Y:S02]  /*14d80*/  SHFL.IDX P6, R14, R13, R12, R11 ;  /* 0x0000000c0d0e7389 */ /* 0x0002a400000c000b */
[----:B012---:R-:W-:Y:S01]  /*14d90*/  ENDCOLLECTIVE ;  /* 0x000000000000791b */ /* 0x007fe20003800000 */
.L_x_10302:
[----:B------:R-:W-:Y:S02]  /*14da0*/  IMAD.MOV.U32 R13, RZ, RZ, R0 ;  /* 0x000000ffff0d7224 */ /* 0x000fe400078e0000 */
[----:B------:R-:W-:Y:S01]  /*14db0*/  IMAD.MOV.U32 R12, RZ, RZ, 0x6 ;  /* 0x00000006ff0c7424 */ /* 0x000fe200078e00ff */
[----:B------:R-:W-:Y:S01]  /*14dc0*/  LOP3.LUT P6, RZ, R9, 0x20, RZ, 0xc0, !PT ;  /* 0x0000002009ff7812 */ /* 0x000fe200078cc0ff */
[----:B------:R-:W-:-:S12]  /*14dd0*/  IMAD.MOV.U32 R4, RZ, RZ, R14 ;  /* 0x000000ffff047224 */ /* 0x000fd800078e000e */
        /* <DEDUP_REMOVED lines=12> */
.L_x_10303:
[----:B------:R-:W-:Y:S02]  /*14ea0*/  IMAD.MOV.U32 R13, RZ, RZ, R2 ;  /* 0x000000ffff0d7224 */ /* 0x000fe400078e0002 */
[----:B------:R-:W-:-:S07]  /*14eb0*/  IMAD.MOV.U32 R6, RZ, RZ, R14 ;  /* 0x000000ffff067224 */ /* 0x000fce00078e000e */
[----:B------:R-:W-:Y:S05]  /*14ec0*/  WARPSYNC.COLLECTIVE R15, `(.L_x_10304) ;  /* 0x000000000f087348 */ /* 0x000fea0003c00000 */
[----:B------:R0:W1:Y:S02]  /*14ed0*/  SHFL.IDX P6, R14, R13, R12, R11 ;  /* 0x0000000c0d0e7389 */ /* 0x00006400000c000b */
[----:B01----:R-:W-:Y:S01]  /*14ee0*/  ENDCOLLECTIVE ;  /* 0x000000000000791b */ /* 0x003fe20003800000 */
.L_x_10304:
[----:B------:R-:W-:Y:S02]  /*14ef0*/  IMAD.MOV.U32 R13, RZ, RZ, R0 ;  /* 0x000000ffff0d7224 */ /* 0x000fe400078e0000 */
[----:B------:R-:W-:Y:S02]  /*14f00*/  IMAD.MOV.U32 R12, RZ, RZ, 0x7 ;  /* 0x00000007ff0c7424 */ /* 0x000fe400078e00ff */
[----:B------:R-:W-:-:S07]  /*14f10*/  IMAD.MOV.U32 R4, RZ, RZ, R14 ;  /* 0x000000ffff047224 */ /* 0x000fce00078e000e */
[----:B------:R-:W-:Y:S05]  /*14f20*/  WARPSYNC.COLLECTIVE R15, `(.L_x_10305) ;  /* 0x000000000f087348 */ /* 0x000fea0003c00000 */
[----:B------:R0:W1:Y:S02]  /*14f30*/  SHFL.IDX P6, R14, R13, R12, R11 ;  /* 0x0000000c0d0e7389 */ /* 0x00006400000c000b */
[----:B01----:R-:W-:Y:S01]  /*14f40*/  ENDCOLLECTIVE ;  /* 0x000000000000791b */ /* 0x003fe20003800000 */
.L_x_10305:
[----:B------:R-:W-:-:S05]  /*14f50*/  @!P4 LEA R4, P5, R8, R4, 0x1 ;  /* 0x000000040804c211 */ /* 0x000fca00078a08ff */
[----:B------:R-:W-:-:S05]  /*14f60*/  @!P4 IMAD.X R5, RZ, RZ, R6, P5 ;  /* 0x000000ffff05c224 */ /* 0x000fca00028e0606 */
[----:B------:R-:W-:Y:S01]  /*14f70*/  @!PT LDS RZ, [RZ] ;  /* 0x00000000fffff984 */ /* 0x000fe20000000800 */
[----:B------:R-:W-:Y:S01]  /*14f80*/  @!PT LDS RZ, [RZ] ;  /* 0x00000000fffff984 */ /* 0x000fe20000000800 */
[----:B------:R-:W-:Y:S01]  /*14f90*/  @!PT LDS RZ, [RZ] ;  /* 0x00000000fffff984 */ /* 0x000fe20000000800 */
[----:B------:R0:W-:Y:S01]  /*14fa0*/  @!P4 LDGSTS.E.BYPASS.LTC128B.128 [R7+0x25400], desc[UR38][R4.64], !P3 ;  /* 0x254000000407cfae */ /* 0x0001e2000d901d66 */
[----:B------:R-:W-:-:S03]  /*14fb0*/  IMAD.MOV.U32 R13, RZ, RZ, R2 ;  /* 0x000000ffff0d7224 */ /* 0x000fc600078e0002 */
[----:B------:R0:W-:Y:S04]  /*14fc0*/  @!P4 LDGSTS.E.BYPASS.LTC128B.128 [R7+0x29400], desc[UR38][R4.64+0x80], !P2 ;  /* 0x294000800407cfae */ /* 0x0001e8000d101d66 */
[----:B------:R0:W-:Y:S01]  /*14fd0*/  @!P4 LDGSTS.E.BYPASS.LTC128B.128 [R7+0x2d400], desc[UR38][R4.64+0x100], !P1 ;  /* 0x2d4001000407cfae */ /* 0x0001e2000c901d66 */
[----:B------:R-:W-:-:S03]  /*14fe0*/  IMAD.MOV.U32 R6, RZ, RZ, R14 ;  /* 0x000000ffff067224 */ /* 0x000fc600078e000e */
[----:B------:R0:W-:Y:S04]  /*14ff0*/  @!P4 LDGSTS.E.BYPASS.LTC128B.128 [R7+0x31400], desc[UR38][R4.64+0x180], !P0 ;  /* 0x314001800407cfae */ /* 0x0001e8000c101d66 */
[----:B0-----:R-:W-:Y:S05]  /*15000*/  WARPSYNC.COLLECTIVE R15, `(.L_x_10306) ;  /* 0x000000000f087348 */ /* 0x001fea0003c00000 */
[----:B------:R1:W2:Y:S02]  /*15010*/  SHFL.IDX P6, R14, R13, R12, R11 ;  /* 0x0000000c0d0e7389 */ /* 0x0002a400000c000b */
[----:B012---:R-:W-:Y:S01]  /*15020*/  ENDCOLLECTIVE ;  /* 0x000000000000791b */ /* 0x007fe20003800000 */
.L_x_10306:
[----:B------:R-:W-:Y:S01]  /*15030*/  IMAD.MOV.U32 R2, RZ, RZ, R14 ;  /* 0x000000ffff027224 */ /* 0x000fe200078e000e */
[----:B------:R-:W-:Y:S06]  /*15040*/  BRA `(.L_x_10307) ;  /* 0xffffffa8004c7947 */ /* 0x000fec000383ffff */
.L_x_10174:
[----:B0-----:R0:W1:Y:S02]  /*15050*/  SYNCS.PHASECHK.TRANS64.TRYWAIT P0, [R18+URZ+0x32420], R0 ;  /* 0x03242000120075a7 */ /* 0x001064000800017f */
[----:B-1----:R-:W-:Y:S05]  /*15060*/  @!P0 NANOSLEEP.SYNCS 0x989680 ;  /* 0x009896800000895d */ /* 0x002fea0003900000 */
[----:B------:R-:W1:Y:S02]  /*15070*/  @!P0 SYNCS.PHASECHK.TRANS64 P0, [R18+URZ+0x32420], R0 ;  /* 0x03242000120085a7 */ /* 0x000e64000800007f */
[----:B-1----:R-:W-:Y:S05]  /*15080*/  @!P0 BRA `(.L_x_10174) ;  /* 0xfffffffc00f08947 */ /* 0x002fea000383ffff */
[----:B------:R-:W-:Y:S05]  /*15090*/  BRA `(.L_x_10308) ;  /* 0xffffffa800c47947 */ /* 0x000fea000383ffff */
.L_x_10178:
[----:B0-----:R0:W1:Y:S02]  /*150a0*/  SYNCS.PHASECHK.TRANS64.TRYWAIT P0, [R2+URZ+0x32460], R0 ;  /* 0x03246000020075a7 */ /* 0x001064000800017f */
[----:B-1----:R-:W-:Y:S05]  /*150b0*/  @!P0 NANOSLEEP.SYNCS 0x989680 ;  /* 0x009896800000895d */ /* 0x002fea0003900000 */
[----:B------:R-:W1:Y:S02]  /*150c0*/  @!P0 SYNCS.PHASECHK.TRANS64 P0, [R2+URZ+0x32460], R0 ;  /* 0x03246000020085a7 */ /* 0x000e64000800007f */
[----:B-1----:R-:W-:Y:S05]  /*150d0*/  @!P0 BRA `(.L_x_10178) ;  /* 0xfffffffc00f08947 */ /* 0x002fea000383ffff */
[----:B------:R-:W-:Y:S05]  /*150e0*/  BRA `(.L_x_10309) ;  /* 0xffffffa800e87947 */ /* 0x000fea000383ffff */
.L_x_10193:
[----:B-1----:R1:W2:Y:S02]  /*150f0*/  SYNCS.PHASECHK.TRANS64.TRYWAIT P0, [R2+URZ+0x32440], R6 ;  /* 0x03244006020075a7 */ /* 0x0022a4000800017f */
[----:B--2---:R-:W-:Y:S05]  /*15100*/  @!P0 NANOSLEEP.SYNCS 0x989680 ;  /* 0x009896800000895d */ /* 0x004fea0003900000 */
[----:B------:R-:W2:Y:S02]  /*15110*/  @!P0 SYNCS.PHASECHK.TRANS64 P0, [R2+URZ+0x32440], R6 ;  /* 0x03244006020085a7 */ /* 0x000ea4000800007f */
[----:B--2---:R-:W-:Y:S05]  /*15120*/  @!P0 BRA `(.L_x_10193) ;  /* 0xfffffffc00f08947 */ /* 0x004fea000383ffff */
[----:B------:R-:W-:Y:S05]  /*15130*/  BRA `(.L_x_10310) ;  /* 0xffffffb400087947 */ /* 0x000fea000383ffff */
.L_x_10198:
[----:B0-----:R0:W2:Y:S02]  /*15140*/  SYNCS.PHASECHK.TRANS64.TRYWAIT P0, [R2+URZ+0x32460], R6 ;  /* 0x03246006020075a7 */ /* 0x0010a4000800017f */
[----:B--2---:R-:W-:Y:S05]  /*15150*/  @!P0 NANOSLEEP.SYNCS 0x989680 ;  /* 0x009896800000895d */ /* 0x004fea0003900000 */
[----:B------:R-:W2:Y:S02]  /*15160*/  @!P0 SYNCS.PHASECHK.TRANS64 P0, [R2+URZ+0x32460], R6 ;  /* 0x03246006020085a7 */ /* 0x000ea4000800007f */
[----:B--2---:R-:W-:Y:S05]  /*15170*/  @!P0 BRA `(.L_x_10198) ;  /* 0xfffffffc00f08947 */ /* 0x004fea000383ffff */
[----:B------:R-:W-:Y:S05]  /*15180*/  BRA `(.L_x_10311) ;  /* 0xffffffb400847947 */ /* 0x000fea000383ffff */
.L_x_10209:
[----:B-1----:R1:W2:Y:S02]  /*15190*/  SYNCS.PHASECHK.TRANS64.TRYWAIT P0, [R2+URZ+0x32440], R3 ;  /* 0x03244003020075a7 */ /* 0x0022a4000800017f */
[----:B--2---:R-:W-:Y:S05]  /*151a0*/  @!P0 NANOSLEEP.SYNCS 0x989680 ;  /* 0x009896800000895d */ /* 0x004fea0003900000 */
[----:B------:R-:W2:Y:S02]  /*151b0*/  @!P0 SYNCS.PHASECHK.TRANS64 P0, [R2+URZ+0x32440], R3 ;  /* 0x03244003020085a7 */ /* 0x000ea4000800007f */
[----:B--2---:R-:W-:Y:S05]  /*151c0*/  @!P0 BRA `(.L_x_10209) ;  /* 0xfffffffc00f08947 */ /* 0x004fea000383ffff */
[----:B------:R-:W-:Y:S05]  /*151d0*/  BRA `(.L_x_10312) ;  /* 0xffffffbc00707947 */ /* 0x000fea000383ffff */
.L_x_10214:
[----:B--2---:R2:W3:Y:S02]  /*151e0*/  SYNCS.PHASECHK.TRANS64.TRYWAIT P0, [R2+URZ+0x32460], R3 ;  /* 0x03246003020075a7 */ /* 0x0044e4000800017f */
[----:B---3--:R-:W-:Y:S05]  /*151f0*/  @!P0 NANOSLEEP.SYNCS 0x989680 ;  /* 0x009896800000895d */ /* 0x008fea0003900000 */
[----:B------:R-:W3:Y:S02]  /*15200*/  @!P0 SYNCS.PHASECHK.TRANS64 P0, [R2+URZ+0x32460], R3 ;  /* 0x03246003020085a7 */ /* 0x000ee4000800007f */
[----:B---3--:R-:W-:Y:S05]  /*15210*/  @!P0 BRA `(.L_x_10214) ;  /* 0xfffffffc00f08947 */ /* 0x008fea000383ffff */
[----:B------:R-:W-:Y:S05]  /*15220*/  BRA `(.L_x_10313) ;  /* 0xffffffbc00ec7947 */ /* 0x000fea000383ffff */
.L_x_10225:
[----:B-1----:R1:W2:Y:S02]  /*15230*/  SYNCS.PHASECHK.TRANS64.TRYWAIT P0, [R3+URZ+0x32440], R2 ;  /* 0x03244002030075a7 */ /* 0x0022a4000800017f */
[----:B--2---:R-:W-:Y:S05]  /*15240*/  @!P0 NANOSLEEP.SYNCS 0x989680 ;  /* 0x009896800000895d */ /* 0x004fea0003900000 */
[----:B------:R-:W2:Y:S02]  /*15250*/  @!P0 SYNCS.PHASECHK.TRANS64 P0, [R3+URZ+0x32440], R2 ;  /* 0x03244002030085a7 */ /* 0x000ea4000800007f */
[----:B--2---:R-:W-:Y:S05]  /*15260*/  @!P0 BRA `(.L_x_10225) ;  /* 0xfffffffc00f08947 */ /* 0x004fea000383ffff */
[----:B------:R-:W-:Y:S05]  /*15270*/  BRA `(.L_x_10314) ;  /* 0xffffffc400bc7947 */ /* 0x000fea000383ffff */
.L_x_10230:
[----:B--2---:R2:W3:Y:S02]  /*15280*/  SYNCS.PHASECHK.TRANS64.TRYWAIT P0, [R3+URZ+0x32460], R2 ;  /* 0x03246002030075a7 */ /* 0x0044e4000800017f */
[----:B---3--:R-:W-:Y:S05]  /*15290*/  @!P0 NANOSLEEP.SYNCS 0x989680 ;  /* 0x009896800000895d */ /* 0x008fea0003900000 */
[----:B------:R-:W3:Y:S02]  /*152a0*/  @!P0 SYNCS.PHASECHK.TRANS64 P0, [R3+URZ+0x32460], R2 ;  /* 0x03246002030085a7 */ /* 0x000ee4000800007f */
[----:B---3--:R-:W-:Y:S05]  /*152b0*/  @!P0 BRA `(.L_x_10230) ;  /* 0xfffffffc00f08947 */ /* 0x008fea000383ffff */
[----:B------:R-:W-:Y:S05]  /*152c0*/  BRA `(.L_x_10315) ;  /* 0xffffffc800387947 */ /* 0x000fea000383ffff */
.L_x_10242:
        /* <DEDUP_REMOVED lines=9> */
.L_x_10317:
[----:B------:R-:W-:Y:S05]  /*15360*/  BSYNC B0 ;  /* 0x0000000000007941 */ /* 0x000fea0003800000 */
.L_x_10316:
        /* <DEDUP_REMOVED lines=9> */
.L_x_10318:
        /* <DEDUP_REMOVED lines=26> */
.L_x_10319:
        /* <DEDUP_REMOVED lines=8> */
.L_x_10320:
        /* <DEDUP_REMOVED lines=8> */
.L_x_10321:
        /* <DEDUP_REMOVED lines=8> */
.L_x_10322:
        /* <DEDUP_REMOVED lines=8> */
.L_x_10323:
        /* <DEDUP_REMOVED lines=9> */
.L_x_10324:
[----:B------:R-:W-:Y:S01]  /*15830*/  IMAD.MOV.U32 R9, RZ, RZ, R14 ;  /* 0x000000ffff097224 */ /* 0x000fe200078e000e */
[----:B------:R-:W-:Y:S06]  /*15840*/  BRA `(.L_x_10325) ;  /* 0xffffffcc00807947 */ /* 0x000fec000383ffff */
.L_x_10245:
        /* <DEDUP_REMOVED lines=8> */
.L_x_10327:
[----:B------:R-:W-:Y:S05]  /*158d0*/  BSYNC B0 ;  /* 0x0000000000007941 */ /* 0x000fea0003800000 */
.L_x_10326:
        /* <DEDUP_REMOVED lines=10> */
.L_x_10328:
        /* <DEDUP_REMOVED lines=8> */
.L_x_10329:
        /* <DEDUP_REMOVED lines=8> */
.L_x_10330:
        /* <DEDUP_REMOVED lines=8> */
.L_x_10331:
        /* <DEDUP_REMOVED lines=9> */
.L_x_10332:
[----:B------:R-:W-:Y:S01]  /*15b90*/  IMAD.MOV.U32 R9, RZ, RZ, R14 ;  /* 0x000000ffff097224 */ /* 0x000fe200078e000e */
[----:B------:R-:W-:Y:S06]  /*15ba0*/  BRA `(.L_x_10333) ;  /* 0xffffffcc00547947 */ /* 0x000fec000383ffff */
.L_x_10247:
[----:B------:R-:W-:Y:S01]  /*15bb0*/  BSSY B0, `(.L_x_10334) ;  /* 0x0000006000007945 */ /* 0x000fe20003800000 */
[----:B------:R-:W-:Y:S01]  /*15bc0*/  PLOP3.LUT P6, PT, P6, PT, PT, 0x8, 0x0 ;  /* 0x000000000000781c */ /* 0x000fe200037ce170 */
[----:B------:R-:W-:-:S12]  /*15bd0*/  IMAD.MOV.U32 R15, RZ, RZ, -0x1 ;  /* 0xffffffffff0f7424 */ /* 0x000fd800078e00ff */
[----:B0-----:R-:W-:Y:S05]  /*15be0*/  WARPSYNC.COLLECTIVE R15, `(.L_x_10335) ;  /* 0x000000000f087348 */ /* 0x001fea0003c00000 */
[----:B------:R-:W-:Y:S01]  /*15bf0*/  VOTE.ANY R14, PT, P6 ;  /* 0x00000000000e7806 */ /* 0x000fe200030e0100 */
[----:B0-----:R-:W-:Y:S06]  /*15c00*/  ENDCOLLECTIVE ;  /* 0x000000000000791b */ /* 0x001fec0003800000 */
.L_x_10335:
[----:B------:R-:W-:Y:S05]  /*15c10*/  BSYNC B0 ;  /* 0x0000000000007941 */ /* 0x000fea0003800000 */
.L_x_10334:
        /* <DEDUP_REMOVED lines=9> */
.L_x_10336:
[----:B------:R-:W-:Y:S02]  /*15cb0*/  IMAD.MOV.U32 R13, RZ, RZ, R6 ;  /* 0x000000ffff0d7224 */ /* 0x000fe400078e0006 */
[----:B------:R-:W-:-:S07]  /*15cc0*/  IMAD.MOV.U32 R5, RZ, RZ, R14 ;  /* 0x000000ffff057224 */ /* 0x000fce00078e000e */
[----:B------:R-:W-:Y:S05]  /*15cd0*/  WARPSYNC.COLLECTIVE R15, `(.L_x_10337) ;  /* 0x000000000f087348 */ /* 0x000fea0003c00000 */
[----:B------:R0:W1:Y:S02]  /*15ce0*/  SHFL.IDX P6, R14, R13, R12, R11 ;  /* 0x0000000c0d0e7389 */ /* 0x00006400000c000b */
[----:B01----:R-:W-:Y:S01]  /*15cf0*/  ENDCOLLECTIVE ;  /* 0x000000000000791b */ /* 0x003fe20003800000 */
.L_x_10337:
[----:B------:R-:W-:Y:S01]  /*15d00*/  IMAD.MOV.U32 R6, RZ, RZ, R14 ;  /* 0x000000ffff067224 */ /* 0x000fe200078e000e */
[----:B------:R-:W-:Y:S06]  /*15d10*/  BRA `(.L_x_10338) ;  /* 0xffffffcc00347947 */ /* 0x000fec000383ffff */
.L_x_10249:
[----:B------:R-:W-:Y:S01]  /*15d20*/  BSSY B0, `(.L_x_10339) ;  /* 0x0000007000007945 */ /* 0x000fe20003800000 */
[----:B------:R-:W-:Y:S02]  /*15d30*/  IMAD.MOV.U32 R13, RZ, RZ, R2 ;  /* 0x000000ffff0d7224 */ /* 0x000fe400078e0002 */
[----:B------:R-:W-:Y:S02]  /*15d40*/  IMAD.MOV.U32 R11, RZ, RZ, 0x1f ;  /* 0x0000001fff0b7424 */ /* 0x000fe400078e00ff */
[----:B------:R-:W-:-:S07]  /*15d50*/  IMAD.MOV.U32 R15, RZ, RZ, -0x1 ;  /* 0xffffffffff0f7424 */ /* 0x000fce00078e00ff */
[----:B0123--:R-:W-:Y:S05]  /*15d60*/  WARPSYNC.COLLECTIVE R15, `(.L_x_10340) ;  /* 0x000000000f087348 */ /* 0x00ffea0003c00000 */
[----:B------:R4:W0:Y:S02]  /*15d70*/  SHFL.IDX P6, R14, R13, R12, R11 ;  /* 0x0000000c0d0e7389 */ /* 0x00082400000c000b */
[----:B01234-:R-:W-:Y:S01]  /*15d80*/  ENDCOLLECTIVE ;  /* 0x000000000000791b */ /* 0x01ffe20003800000 */
.L_x_10340:
[----:B------:R-:W-:Y:S05]  /*15d90*/  BSYNC B0 ;  /* 0x0000000000007941 */ /* 0x000fea0003800000 */
.L_x_10339:
[----:B------:R-:W-:Y:S01]  /*15da0*/  IMAD.MOV.U32 R2, RZ, RZ, R14 ;  /* 0x000000ffff027224 */ /* 0x000fe200078e000e */
[----:B------:R-:W-:Y:S06]  /*15db0*/  BRA `(.L_x_10341) ;  /* 0xffffffcc00247947 */ /* 0x000fec000383ffff */
.L_x_10253:
[----:B0-----:R0:W1:Y:S02]  /*15dc0*/  SYNCS.PHASECHK.TRANS64.TRYWAIT P0, [R0+URZ+0x32420], R3 ;  /* 0x03242003000075a7 */ /* 0x001064000800017f */
[----:B-1----:R-:W-:Y:S05]  /*15dd0*/  @!P0 NANOSLEEP.SYNCS 0x989680 ;  /* 0x009896800000895d */ /* 0x002fea0003900000 */
[----:B------:R-:W1:Y:S02]  /*15de0*/  @!P0 SYNCS.PHASECHK.TRANS64 P0, [R0+URZ+0x32420], R3 ;  /* 0x03242003000085a7 */ /* 0x000e64000800007f */
[----:B-1----:R-:W-:Y:S05]  /*15df0*/  @!P0 BRA `(.L_x_10253) ;  /* 0xfffffffc00f08947 */ /* 0x002fea000383ffff */
[----:B------:R-:W-:Y:S05]  /*15e00*/  BRA `(.L_x_10342) ;  /* 0xffffffd000bc7947 */ /* 0x000fea000383ffff */
.L_x_10254:
        /* <DEDUP_REMOVED lines=11> */
.L_x_10344:
[----:B------:R-:W-:Y:S05]  /*15ec0*/  BSYNC B0 ;  /* 0x0000000000007941 */ /* 0x000fea0003800000 */
.L_x_10343:
[----:B------:R-:W-:Y:S05]  /*15ed0*/  BRA `(.L_x_10345) ;  /* 0xffffffd000a47947 */ /* 0x000fea000383ffff */
.L_x_10257:
[----:B------:R-:W-:Y:S01]  /*15ee0*/  BSSY B1, `(.L_x_10346) ;  /* 0x0000006000017945 */ /* 0x000fe20003800000 */
[----:B------:R-:W-:-:S07]  /*15ef0*/  IMAD.MOV.U32 R15, RZ, RZ, -0x1 ;  /* 0xffffffffff0f7424 */ /* 0x000fce00078e00ff */
[----:B01----:R-:W-:Y:S05]  /*15f00*/  WARPSYNC.COLLECTIVE R15, `(.L_x_10347) ;  /* 0x000000000f0c7348 */ /* 0x003fea0003c00000 */
[----:B------:R-:W-:Y:S02]  /*15f10*/  ELECT P6, UR62, PT ;  /* 0x00000000003e782f */ /* 0x000fe400038c0000 */
[----:B------:R-:W-:Y:S01]  /*15f20*/  MOV R14, UR62 ;  /* 0x0000003e000e7c02 */ /* 0x000fe20008000f00 */
[----:B01----:R-:W-:Y:S10]  /*15f30*/  ENDCOLLECTIVE ;  /* 0x000000000000791b */ /* 0x003ff40003800000 */
.L_x_10347:
[----:B------:R-:W-:Y:S05]  /*15f40*/  BSYNC B1 ;  /* 0x0000000000017941 */ /* 0x000fea0003800000 */
.L_x_10346:
[----:B------:R-:W-:Y:S05]  /*15f50*/  BRA `(.L_x_10348) ;  /* 0xffffffd0009c7947 */ /* 0x000fea000383ffff */
.L_x_10259:
[----:B0-----:R0:W1:Y:S02]  /*15f60*/  SYNCS.PHASECHK.TRANS64.TRYWAIT P0, [R6+URZ], R5 ;  /* 0x00000005060075a7 */ /* 0x001064000800017f */
[----:B-1----:R-:W-:Y:S05]  /*15f70*/  @!P0 NANOSLEEP.SYNCS 0x989680 ;  /* 0x009896800000895d */ /* 0x002fea0003900000 */
[----:B------:R-:W1:Y:S02]  /*15f80*/  @!P0 SYNCS.PHASECHK.TRANS64 P0, [R6+URZ], R5 ;  /* 0x00000005060085a7 */ /* 0x000e64000800007f */
[----:B-1----:R-:W-:Y:S05]  /*15f90*/  @!P0 BRA `(.L_x_10259) ;  /* 0xfffffffc00f08947 */ /* 0x002fea000383ffff */
[----:B------:R-:W-:Y:S05]  /*15fa0*/  BRA `(.L_x_10349) ;  /* 0xffffffd000d47947 */ /* 0x000fea000383ffff */
.L_x_10260:
[----:B-1----:R1:W2:Y:S02]  /*15fb0*/  SYNCS.PHASECHK.TRANS64.TRYWAIT P0, [R7+URZ], R2 ;  /* 0x00000002070075a7 */ /* 0x0022a4000800017f */
[----:B--2---:R-:W-:Y:S05]  /*15fc0*/  @!P0 NANOSLEEP.SYNCS 0x989680 ;  /* 0x009896800000895d */ /* 0x004fea0003900000 */
[----:B------:R-:W2:Y:S02]  /*15fd0*/  @!P0 SYNCS.PHASECHK.TRANS64 P0, [R7+URZ], R2 ;  /* 0x00000002070085a7 */ /* 0x000ea4000800007f */
[----:B--2---:R-:W-:Y:S05]  /*15fe0*/  @!P0 BRA `(.L_x_10260) ;  /* 0xfffffffc00f08947 */ /* 0x004fea000383ffff */
[----:B------:R-:W-:Y:S05]  /*15ff0*/  BRA `(.L_x_10350) ;  /* 0xffffffd000c87947 */ /* 0x000fea000383ffff */
.L_x_10262:
[----:B--2---:R2:W3:Y:S02]  /*16000*/  SYNCS.PHASECHK.TRANS64.TRYWAIT P0, [R4+URZ], R5 ;  /* 0x00000005040075a7 */ /* 0x0044e4000800017f */
[----:B---3--:R-:W-:Y:S05]  /*16010*/  @!P0 NANOSLEEP.SYNCS 0x989680 ;  /* 0x009896800000895d */ /* 0x008fea0003900000 */
[----:B------:R-:W3:Y:S02]  /*16020*/  @!P0 SYNCS.PHASECHK.TRANS64 P0, [R4+URZ], R5 ;  /* 0x00000005040085a7 */ /* 0x000ee4000800007f */
[----:B---3--:R-:W-:Y:S05]  /*16030*/  @!P0 BRA `(.L_x_10262) ;  /* 0xfffffffc00f08947 */ /* 0x008fea000383ffff */
[----:B------:R-:W-:Y:S05]  /*16040*/  BRA `(.L_x_10351) ;  /* 0xffffffd000cc7947 */ /* 0x000fea000383ffff */
.L_x_10352:
        /* <DEDUP_REMOVED lines=11> */
.L_x_15192:


//--------------------- .text._ZN7cutlass13device_kernelIN5flash11enable_sm90INS1_16FlashAttnFwdSm90INS1_25CollectiveMainloopFwdSm90ILi2EN4cute5tupleIJNS5_1CILi1EEES8_S8_EEENS6_IJNS7_ILi128EEENS7_ILi96EEENS7_ILi64EEEEEELi256ENS_6half_tEfNS_4arch4Sm90ELb0ELb0ELb1ELb1ELb0ELb1ELb1ELb1ELb0ELb1ELb1ELb0EEENS1_21CollectiveEpilogueFwdINS6_IJSA_NS7_ILi256EEESB_EEES9_SE_SG_Li256ELb1ELb1ELb1ELb0EEENS1_36VarlenDynamicPersistentTileSchedulerILi128ELi96ELi256ELi128ELb1ELb1ELb1ELb0ELb1ELb1EEEEEEEEEvNT_6ParamsE --------------------------
	.section	.text._ZN7cutlass13device_kernelIN5flash11enable_sm90INS1_16FlashAttnFwdSm90INS1_25CollectiveMainloopFwdSm90ILi2EN4cute5tupleIJNS5_1CILi1EEES8_S8_EEENS6_IJNS7_ILi128EEENS7_ILi96EEENS7_ILi64EEEEEELi256ENS_6half_tEfNS_4arch4Sm90ELb0ELb0ELb1ELb1ELb0ELb1ELb1ELb1ELb0ELb1ELb1ELb0EEENS1_21CollectiveEpilogueFwdINS6_IJSA_NS7_ILi256EEESB_EEES9_SE_SG_Li256ELb1ELb1ELb1ELb0EEENS1_36VarlenDynamicPersistentTileSchedulerILi128ELi96ELi256ELi128ELb1ELb1ELb1ELb0ELb1ELb1EEEEEEEEEvNT_6ParamsE,"ax",@progbits
	.align	128
.text._ZN7cutlass13device_kernelIN5flash11enable_sm90INS1_16FlashAttnFwdSm90INS1_25CollectiveMainloopFwdSm90ILi2EN4cute5tupleIJNS5_1CILi1EEES8_S8_EEENS6_IJNS7_ILi128EEENS7_ILi96EEENS7_ILi64EEEEEELi256ENS_6half_tEfNS_4arch4Sm90ELb0ELb0ELb1ELb1ELb0ELb1ELb1ELb1ELb0ELb1ELb1ELb0EEENS1_21CollectiveEpilogueFwdINS6_IJSA_NS7_ILi256EEESB_EEES9_SE_SG_Li256ELb1ELb1ELb1ELb0EEENS1_36VarlenDynamicPersistentTileSchedulerILi128ELi96ELi256ELi128ELb1ELb1ELb1ELb0ELb1ELb1EEEEEEEEEvNT_6ParamsE:
        .type           _ZN7cutlass13device_kernelIN5flash11enable_sm90INS1_16FlashAttnFwdSm90INS1_25CollectiveMainloopFwdSm90ILi2EN4cute5tupleIJNS5_1CILi1EEES8_S8_EEENS6_IJNS7_ILi128EEENS7_ILi96EEENS7_ILi64EEEEEELi256ENS_6half_tEfNS_4arch4Sm90ELb0ELb0ELb1ELb1ELb0ELb1ELb1ELb1ELb0ELb1ELb1ELb0EEENS1_21CollectiveEpilogueFwdINS6_IJSA_NS7_ILi256EEESB_EEES9_SE_SG_Li256ELb1ELb1ELb1ELb0EEENS1_36VarlenDynamicPersistentTileSchedulerILi128ELi96ELi256ELi128ELb1ELb1ELb1ELb0ELb1ELb1EEEEEEEEEvNT_6ParamsE,@function
        .size           _ZN7cutlass13device_kernelIN5flash11enable_sm90INS1_16FlashAttnFwdSm90INS1_25CollectiveMainloopFwdSm90ILi2EN4cute5tupleIJNS5_1CILi1EEES8_S8_EEENS6_IJNS7_ILi128EEENS7_ILi96EEENS7_ILi64EEEEEELi256ENS_6half_tEfNS_4arch4Sm90ELb0ELb0ELb1ELb1ELb0ELb1ELb1ELb1ELb0ELb1ELb1ELb0EEENS1_21CollectiveEpilogueFwdINS6_IJSA_NS7_ILi256EEESB_EEES9_SE_SG_Li256ELb1ELb1ELb1ELb0EEENS1_36VarlenDynamicPersistentTileSchedulerILi128ELi96ELi256ELi128ELb1ELb1ELb1ELb0ELb1ELb1EEEEEEEEEvNT_6ParamsE,(.L_x_15193 - _ZN7cutlass13device_kernelIN5flash11enable_sm90INS1_16FlashAttnFwdSm90INS1_25CollectiveMainloopFwdSm90ILi2EN4cute5tupleIJNS5_1CILi1EEES8_S8_EEENS6_IJNS7_ILi128EEENS7_ILi96EEENS7_ILi64EEEEEELi256ENS_6half_tEfNS_4arch4Sm90ELb0ELb0ELb1ELb1ELb0ELb1ELb1ELb1ELb0ELb1ELb1ELb0EEENS1_21CollectiveEpilogueFwdINS6_IJSA_NS7_ILi256EEESB_EEES9_SE_SG_Li256ELb1ELb1ELb1ELb0EEENS1_36VarlenDynamicPersistentTileSchedulerILi128ELi96ELi256ELi128ELb1ELb1ELb1ELb0ELb1ELb1EEEEEEEEEvNT_6ParamsE)
        .other          _ZN7cutlass13device_kernelIN5flash11enable_sm90INS1_16FlashAttnFwdSm90INS1_25CollectiveMainloopFwdSm90ILi2EN4cute5tupleIJNS5_1CILi1EEES8_S8_EEENS6_IJNS7_ILi128EEENS7_ILi96EEENS7_ILi64EEEEEELi256ENS_6half_tEfNS_4arch4Sm90ELb0ELb0ELb1ELb1ELb0ELb1ELb1ELb1ELb0ELb1ELb1ELb0EEENS1_21CollectiveEpilogueFwdINS6_IJSA_NS7_ILi256EEESB_EEES9_SE_SG_Li256ELb1ELb1ELb1ELb0EEENS1_36VarlenDynamicPersistentTileSchedulerILi128ELi96ELi256ELi128ELb1ELb1ELb1ELb0ELb1ELb1EEEEEEEEEvNT_6ParamsE,@"STO_CUDA_ENTRY STV_DEFAULT"
_ZN7cutlass13device_kernelIN5flash11enable_sm90INS1_16FlashAttnFwdSm90INS1_25CollectiveMainloopFwdSm90ILi2EN4cute5tupleIJNS5_1CILi1EEES8_S8_EEENS6_IJNS7_ILi128EEENS7_ILi96EEENS7_ILi64EEEEEELi256ENS_6half_tEfNS_4arch4Sm90ELb0ELb0ELb1ELb1ELb0ELb1ELb1ELb1ELb0ELb1ELb1ELb0EEENS1_21CollectiveEpilogueFwdINS6_IJSA_NS7_ILi256EEESB_EEES9_SE_SG_Li256ELb1ELb1ELb1ELb0EEENS1_36VarlenDynamicPersistentTileSchedulerILi128ELi96ELi256ELi128ELb1ELb1ELb1ELb0ELb1ELb1EEEEEEEEEvNT_6ParamsE:
        /* <DEDUP_REMOVED lines=24> */
.L_x_10354:
[----:B------:R-:W-:Y:S05]  /*0180*/  BSYNC B0 ;  /* 0x0000000000007941 */ /* 0x000fea0003800000 */
.L_x_10353:
        /* <DEDUP_REMOVED lines=43> */
.L_x_10355:
        /* <DEDUP_REMOVED lines=22> */
.L_x_10356:
        /* <DEDUP_REMOVED lines=18> */
.L_x_10357:
        /* <DEDUP_REMOVED lines=22> */
.L_x_10358:
        /* <DEDUP_REMOVED lines=22> */
.L_x_10359:
        /* <DEDUP_REMOVED lines=8> */
[----:B-123--:R-:W-:Y:S06]  /*0a00*/  BAR.SYNC.DEFER_BLOCKING 0x0 ;  /* 0x0000000000007b1d */ /* 0x00efec0000010000 */
[----:B------:R-:W-:Y:S05]  /*0a10*/  @!P0 BRA `(.L_x_10361) ;  /* 0x0000013400d88947 */ /* 0x000fea0003800000 */
.L_x_10362:
[----:B------:R-:W-:-:S08]  /*0a20*/  NOP ;  /* 0x0000000000007918 */ /* 0x000fd00000000000 */
[----:B------:R-:W1:Y:S02]  /*0a30*/  USETMAXREG.TRY_ALLOC.CTAPOOL UP0, 0xf0 ;  /* 0x000000f0000079c8 */ /* 0x000e640008000600 */
[----:B-1----:R-:W-:-:S13]  /*0a40*/  PLOP3.LUT P0, PT, PT, PT, UP0, 0x80, 0x0 ;  /* 0x000000000000781c */ /* 0x002fda0003f0f008 */
[----:B------:R-:W-:Y:S05]  /*0a50*/  @!P0 BRA `(.L_x_10362) ;  /* 0xfffffffc00f08947 */ /* 0x000fea000383ffff */
[----:B------:R-:W-:Y:S01]  /*0a60*/  SHF.R.U32.HI R0, RZ, 0x7, R6 ;  /* 0x00000007ff007819 */ /* 0x000fe20000011606 */
[----:B------:R-:W1:Y:S08]  /*0a70*/  S2UR UR5, SR_CgaCtaId ;  /* 0x00000000000579c3 */ /* 0x000e700000008800 */
[----:B------:R-:W-:Y:S06]  /*0a80*/  BAR.ARV 0x8, 0x180 ;  /* 0x0206000000007b1d */ /* 0x000fec0000002000 */
[----:B------:R-:W-:Y:S01]  /*0a90*/  ISETP.NE.AND P0, PT, R0, 0x1, PT ;  /* 0x000000010000780c */ /* 0x000fe20003f05270 */
[----:B------:R-:W-:-:S12]  /*0aa0*/  UMOV UR4, 0x400 ;  /* 0x0000040000047882 */ /* 0x000fd80000000000 */
[----:B------:R-:W-:Y:S06]  /*0ab0*/  @!P0 BAR.ARV 0x9, 0x100 ;  /* 0x0244000000008b1d */ /* 0x000fec0000002000 */
[----:B-1----:R-:W-:Y:S02]  /*0ac0*/  ULEA UR4, UR5, UR4, 0x18 ;  /* 0x0000000405047291 */ /* 0x002fe4000f8ec03f */
[----:B------:R-:W-:Y:S04]  /*0ad0*/  BAR.SYNC.DEFER_BLOCKING 0x5, 0x180 ;  /* 0x0146000000007b1d */ /* 0x000fe80000010000 */
[----:B------:R-:W-:-:S02]  /*0ae0*/  IMAD.U32 R18, RZ, RZ, UR4 ;  /* 0x00000004ff127e24 */ /* 0x000fc4000f8e00ff */
[----:B------:R-:W-:-:S03]  /*0af0*/  ULDC UR4, c[0x0][0xd3c] ;  /* 0x00034f0000047ab9 */ /* 0x000fc60000000800 */
[----:B------:R-:W1:Y:S01]  /*0b00*/  LDS.128 R40, [R18+0x324d0] ;  /* 0x0324d00012287984 */ /* 0x000e620000000c00 */
[----:B------:R-:W-:Y:S06]  /*0b10*/  BAR.ARV 0x4, 0x180 ;  /* 0x0106000000007b1d */ /* 0x000fec0000002000 */
[----:B-1----:R-:W-:-:S13]  /*0b20*/  ISETP.GE.AND P0, PT, R43, UR4, PT ;  /* 0x000000042b007c0c */ /* 0x002fda000bf06270 */
[----:B------:R-:W-:Y:S05]  /*0b30*/  @P0 BRA `(.L_x_10363) ;  /* 0x000001c0002c0947 */ /* 0x000fea0003800000 */
[----:B------:R-:W2:Y:S01]  /*0b40*/  LDL R0, [R1+0xa0] ;  /* 0x0000a00001007983 */ /* 0x000ea20000100800 */
[----:B------:R-:W-:Y:S01]  /*0b50*/  VIADD R6, R6, 0xffffff80 ;  /* 0xffffff8006067836 */ /* 0x000fe20000000000 */
[----:B------:R-:W-:Y:S01]  /*0b60*/  CS2R R200, SRZ ;  /* 0x0000000000c87805 */ /* 0x000fe2000001ff00 */
[----:B------:R-:W-:Y:S02]  /*0b70*/  IMAD.MOV.U32 R204, RZ, RZ, RZ ;  /* 0x000000ffffcc7224 */ /* 0x000fe400078e00ff */
[----:B------:R-:W-:Y:S01]  /*0b80*/  IMAD.MOV.U32 R226, RZ, RZ, RZ ;  /* 0x000000ffffe27224 */ /* 0x000fe200078e00ff */
[----:B------:R-:W-:-:S04]  /*0b90*/  SHF.R.S32.HI R3, RZ, 0x1f, R6 ;  /* 0x0000001fff037819 */ /* 0x000fc80000011406 */
[CC--:B0-----:R-:W-:Y:S02]  /*0ba0*/  LEA.HI R2, R3.reuse, R6.reuse, RZ, 0x4 ;  /* 0x0000000603027211 */ /* 0x0c1fe400078f20ff */
[CC--:B------:R-:W-:Y:S02]  /*0bb0*/  LEA.HI R216, R3.reuse, R6.reuse, RZ, 0x5 ;  /* 0x0000000603d87211 */ /* 0x0c0fe400078f28ff */
[----:B------:R-:W-:Y:S02]  /*0bc0*/  SHF.R.S32.HI R7, RZ, 0x4, R2 ;  /* 0x00000004ff077819 */ /* 0x000fe40000011402 */
[----:B------:R-:W-:Y:S02]  /*0bd0*/  LEA.HI R19, R3, R6, RZ, 0x2 ;  /* 0x0000000603137211 */ /* 0x000fe400078f10ff */
[----:B------:R-:W-:Y:S02]  /*0be0*/  LEA.HI R4, R2, R7, RZ, 0x1 ;  /* 0x0000000702047211 */ /* 0x000fe400078f08ff */
[----:B------:R-:W-:-:S02]  /*0bf0*/  SHF.R.S32.HI R216, RZ, 0x5, R216 ;  /* 0x00000005ffd87819 */ /* 0x000fc400000114d8 */
[----:B------:R-:W-:-:S05]  /*0c00*/  LOP3.LUT R4, R4, 0x1ffffffe, RZ, 0xc0, !PT ;  /* 0x1ffffffe04047812 */ /* 0x000fca00078ec0ff */
[----:B------:R-:W-:Y:S01]  /*0c10*/  IMAD.IADD R4, R7, 0x1, -R4 ;  /* 0x0000000107047824 */ /* 0x000fe200078e0a04 */
[----:B--2---:R-:W-:Y:S02]  /*0c20*/  R2UR UR4, R0 ;  /* 0x00000000000472ca */ /* 0x004fe400000e0000 */
[CC--:B------:R-:W-:Y:S02]  /*0c30*/  LEA.HI R0, R3.reuse, R6.reuse, RZ, 0x7 ;  /* 0x0000000603007211 */ /* 0x0c0fe400078f38ff */
[----:B------:R-:W-:Y:S02]  /*0c40*/  LEA.HI R3, R3, R6, RZ, 0x3 ;  /* 0x0000000603037211 */ /* 0x000fe400078f18ff */
[----:B------:R-:W-:Y:S02]  /*0c50*/  LOP3.LUT R5, R0, 0xffffff80, RZ, 0xc0, !PT ;  /* 0xffffff8000057812 */ /* 0x000fe400078ec0ff */
[----:B------:R-:W-:Y:S02]  /*0c60*/  LOP3.LUT R7, R3, 0xfffffff8, RZ, 0xc0, !PT ;  /* 0xfffffff803077812 */ /* 0x000fe400078ec0ff */
[----:B------:R-:W-:Y:S01]  /*0c70*/  LOP3.LUT R3, R19, 0xfffffffc, RZ, 0xc0, !PT ;  /* 0xfffffffc13037812 */ /* 0x000fe200078ec0ff */
[C---:B------:R-:W-:Y:S01]  /*0c80*/  IMAD.IADD R13, R6.reuse, 0x1, -R5 ;  /* 0x00000001060d7824 */ /* 0x040fe200078e0a05 */
[----:B------:R-:W-:Y:S01]  /*0c90*/  SHF.R.S32.HI R5, RZ, 0x7, R0 ;  /* 0x00000007ff057819 */ /* 0x000fe20000011400 */
[----:B------:R-:W-:Y:S01]  /*0ca0*/  ULOP3.LUT UR4, UR4, 0x1, URZ, 0xfc, !UPT ;  /* 0x0000000104047892 */ /* 0x000fe2000f8efc3f */
[----:B------:R-:W-:Y:S01]  /*0cb0*/  SHF.R.S32.HI R19, RZ, 0x2, R19 ;  /* 0x00000002ff137819 */ /* 0x000fe20000011413 */
[----:B------:R-:W-:Y:S01]  /*0cc0*/  IMAD.IADD R3, R6, 0x1, -R3 ;  /* 0x0000000106037824 */ /* 0x000fe200078e0a03 */
[----:B------:R-:W-:Y:S01]  /*0cd0*/  SHF.R.S32.HI R8, RZ, 0x1f, R13 ;  /* 0x0000001fff087819 */ /* 0x000fe2000001140d */
[----:B------:R-:W-:Y:S01]  /*0ce0*/  STL [R1+0x8c], R13 ;  /* 0x00008c0d01007387 */ /* 0x000fe20000100800 */
[----:B------:R-:W-:Y:S01]  /*0cf0*/  LEA.HI R0, R0, R5, RZ, 0x1 ;  /* 0x0000000500007211 */ /* 0x000fe200078f08ff */
[----:B------:R-:W-:Y:S01]  /*0d00*/  VIADD R225, R19, 0x40 ;  /* 0x0000004013e17836 */ /* 0x000fe20000000000 */
[-C--:B------:R-:W-:Y:S01]  /*0d10*/  LEA.HI R9, R8, R13.reuse, RZ, 0x2 ;  /* 0x0000000d08097211 */ /* 0x080fe200078f10ff */
[----:B------:R-:W-:Y:S01]  /*0d20*/  IMAD.IADD R7, R6, 0x1, -R7 ;  /* 0x0000000106077824 */ /* 0x000fe200078e0a07 */
[----:B------:R-:W-:Y:S01]  /*0d30*/  LOP3.LUT R0, R0, 0x3fffffe, RZ, 0xc0, !PT ;  /* 0x03fffffe00007812 */ /* 0x000fe200078ec0ff */
[----:B------:R-:W-:Y:S01]  /*0d40*/  IMAD.SHL.U32 R213, R225, 0x40, RZ ;  /* 0x00000040e1d57824 */ /* 0x000fe200078e00ff */
[--C-:B------:R-:W-:Y:S01]  /*0d50*/  SHF.R.S32.HI R10, RZ, 0x2, R9.reuse ;  /* 0x00000002ff0a7819 */ /* 0x100fe20000011409 */
[----:B------:R-:W-:Y:S01]  /*0d60*/  IMAD.SHL.U32 R203, R7, 0x8, RZ ;  /* 0x0000000807cb7824 */ /* 0x000fe200078e00ff */
[----:B------:R-:W-:Y:S01]  /*0d70*/  SHF.R.S32.HI R11, RZ, 0x1f, R9 ;  /* 0x0000001fff0b7819 */ /* 0x000fe20000011409 */
[----:B------:R-:W-:Y:S01]  /*0d80*/  IMAD.IADD R0, R5, 0x1, -R0 ;  /* 0x0000000105007824 */ /* 0x000fe200078e0a00 */
[----:B------:R-:W-:Y:S01]  /*0d90*/  LEA.HI R8, R8, R13, RZ, 0x5 ;  /* 0x0000000d08087211 */ /* 0x000fe200078f28ff */
[----:B------:R-:W-:Y:S01]  /*0da0*/  IMAD.SHL.U32 R16, R3, 0x8, RZ ;  /* 0x0000000803107824 */ /* 0x000fe200078e00ff */
[----:B------:R-:W-:Y:S01]  /*0db0*/  LEA.HI R11, R11, R10, RZ, 0x3 ;  /* 0x0000000a0b0b7211 */ /* 0x000fe200078f18ff */
[----:B------:R-:W-:Y:S01]  /*0dc0*/  IMAD.SHL.U32 R22, R3, 0x4, RZ ;  /* 0x0000000403167824 */ /* 0x000fe200078e00ff */
[----:B------:R-:W-:Y:S01]  /*0dd0*/  LOP3.LUT R5, R2, 0x3fffff0, RZ, 0xc0, !PT ;  /* 0x03fffff002057812 */ /* 0x000fe200078ec0ff */
[----:B------:R-:W-:Y:S01]  /*0de0*/  VIADD R219, R203, 0x40 ;  /* 0x00000040cbdb7836 */ /* 0x000fe20000000000 */
[----:B------:R-:W-:Y:S01]  /*0df0*/  LOP3.LUT R11, R11, 0xfffffff8, RZ, 0xc0, !PT ;  /* 0xfffffff80b0b7812 */ /* 0x000fe200078ec0ff */
[----:B------:R-:W-:Y:S01]  /*0e00*/  VIADD R218, R203, 0x80 ;  /* 0x00000080cbda7836 */ /* 0x000fe20000000000 */
[----:B------:R-:W-:Y:S01]  /*0e10*/  SHF.R.S32.HI R8, RZ, 0x5, R8 ;  /* 0x00000005ff087819 */ /* 0x000fe20000011408 */
[----:B------:R-:W-:Y:S01]  /*0e20*/  IMAD.IADD R5, R6, 0x1, -R5 ;  /* 0x0000000106057824 */ /* 0x000fe200078e0a05 */
[----:B------:R-:W-:Y:S01]  /*0e30*/  LOP3.LUT R213, R213, 0x1c0, RZ, 0xc0, !PT ;  /* 0x000001c0d5d57812 */ /* 0x000fe200078ec0ff */
[----:B------:R-:W-:Y:S01]  /*0e40*/  IMAD.IADD R11, R10, 0x1, -R11 ;  /* 0x000000010a0b7824 */ /* 0x000fe200078e0a0b */
[----:B------:R-:W-:Y:S01]  /*0e50*/  LOP3.LUT R9, R9, 0x7ffffffc, RZ, 0xc0, !PT ;  /* 0x7ffffffc09097812 */ /* 0x000fe200078ec0ff */
[----:B------:R-:W-:Y:S01]  /*0e60*/  IMAD R5, R216, 0x10, R5 ;  /* 0x00000010d8057824 */ /* 0x000fe200078e0205 */
[----:B------:R-:W-:Y:S01]  /*0e70*/  LOP3.LUT R6, R213, 0x38, R16, 0xf8, !PT ;  /* 0x00000038d5067812 */ /* 0x000fe200078ef810 */
[----:B------:R-:W-:Y:S01]  /*0e80*/  IMAD R11, R8, 0x10, R11 ;  /* 0x00000010080b7824 */ /* 0x000fe200078e020b */
[----:B------:R-:W-:Y:S01]  /*0e90*/  SHF.R.S32.HI R229, RZ, 0x1f, R19 ;  /* 0x0000001fffe57819 */ /* 0x000fe20000011413 */
[----:B------:R-:W-:Y:S01]  /*0ea0*/  IMAD R5, R5, 0x8, R4 ;  /* 0x0000000805057824 */ /* 0x000fe200078e0204 */
[----:B------:R-:W-:Y:S01]  /*0eb0*/  SHF.R.S32.HI R4, RZ, 0x1f, R225 ;  /* 0x0000001fff047819 */ /* 0x000fe200000114e1 */
[----:B------:R-:W-:-:S02]  /*0ec0*/  IMAD R12, R0, 0x40, R11 ;  /* 0x00000040000c7824 */ /* 0x000fc400078e020b */
[----:B------:R-:W-:Y:S01]  /*0ed0*/  IMAD.U32 R0, RZ, RZ, UR4 ;  /* 0x00000004ff007e24 */ /* 0x000fe2000f8e00ff */
[----:B------:R-:W-:Y:S01]  /*0ee0*/  LEA.HI R4, R4, R225, RZ, 0x3 ;  /* 0x000000e104047211 */ /* 0x000fe200078f18ff */
[----:B------:R-:W-:Y:S01]  /*0ef0*/  IMAD.IADD R9, R13, 0x1, -R9 ;  /* 0x000000010d097824 */ /* 0x000fe200078e0a09 */
[----:B------:R-:W-:Y:S01]  /*0f00*/  STL [R1+0x94], R12 ;  /* 0x0000940c01007387 */ /* 0x000fe20000100800 */
[----:B------:R-:W-:Y:S02]  /*0f10*/  IMAD.MOV.U32 R2, RZ, RZ, RZ ;  /* 0x000000ffff027224 */ /* 0x000fe400078e00ff */
[----:B------:R-:W-:Y:S01]  /*0f20*/  IMAD.SHL.U32 R4, R4, 0x40, RZ ;  /* 0x0000004004047824 */ /* 0x000fe200078e00ff */
[----:B------:R0:W-:Y:S01]  /*0f30*/  STL [R1+0x5c], R0 ;  /* 0x00005c0001007387 */ /* 0x0001e20000100800 */
[----:B------:R-:W-:Y:S02]  /*0f40*/  IMAD.SHL.U32 R230, R9, 0x2, RZ ;  /* 0x0000000209e67824 */ /* 0x000fe400078e00ff */
[----:B------:R-:W-:Y:S01]  /*0f50*/  VIADD R202, R22, 0x10 ;  /* 0x0000001016ca7836 */ /* 0x000fe20000000000 */
[----:B------:R-:W-:Y:S01]  /*0f60*/  LOP3.LUT R217, R4, 0xfffffe00, RZ, 0xc0, !PT ;  /* 0xfffffe0004d97812 */ /* 0x000fe200078ec0ff */
[C---:B------:R-:W-:Y:S01]  /*0f70*/  VIADD R34, R230.reuse, 0x8 ;  /* 0x00000008e6227836 */ /* 0x040fe20000000000 */
[----:B------:R-:W-:Y:S01]  /*0f80*/  SHF.R.S32.HI R4, RZ, 0x1f, R219 ;  /* 0x0000001fff047819 */ /* 0x000fe200000114db */
[----:B------:R-:W-:Y:S01]  /*0f90*/  IMAD.SHL.U32 R4, R5, 0x8, RZ ;  /* 0x0000000805047824 */ /* 0x000fe200078e00ff */
[C---:B------:R-:W-:Y:S01]  /*0fa0*/  IADD3 R233, R230.reuse, 0xe8, RZ ;  /* 0x000000e8e6e97810 */ /* 0x040fe20007ffe0ff */
[C---:B------:R-:W-:Y:S01]  /*0fb0*/  VIADD R31, R230.reuse, 0x20 ;  /* 0x00000020e61f7836 */ /* 0x040fe20000000000 */
[----:B0-----:R-:W-:Y:S01]  /*0fc0*/  LEA.HI R0, R3, R3, RZ, 0x1 ;  /* 0x0000000303007211 */ /* 0x001fe200078f08ff */
[C---:B------:R-:W-:Y:S01]  /*0fd0*/  VIADD R28, R230.reuse, 0x38 ;  /* 0x00000038e61c7836 */ /* 0x040fe20000000000 */
[----:B------:R0:W-:Y:S01]  /*0fe0*/  STL [R1+0x9c], R4 ;  /* 0x00009c0401007387 */ /* 0x0001e20000100800 */
[----:B------:R-:W-:Y:S01]  /*0ff0*/  VIADD R25, R230, 0x50 ;  /* 0x00000050e6197836 */ /* 0x000fe20000000000 */
[----:B------:R-:W-:Y:S01]  /*1000*/  LOP3.LUT R0, R0, 0x1ffffffe, RZ, 0xc0, !PT ;  /* 0x1ffffffe00007812 */ /* 0x000fe200078ec0ff */
[----:B------:R-:W-:-:S02]  /*1010*/  VIADD R20, R230, 0x68 ;  /* 0x00000068e6147836 */ /* 0x000fc40000000000 */
[C---:B------:R-:W-:Y:S02]  /*1020*/  VIADD R13, R230.reuse, 0x80 ;  /* 0x00000080e60d7836 */ /* 0x040fe40000000000 */
[----:B------:R-:W-:Y:S01]  /*1030*/  IMAD.IADD R0, R3, 0x1, -R0 ;  /* 0x0000000103007824 */ /* 0x000fe200078e0a00 */
[----:B------:R-:W-:Y:S01]  /*1040*/  SHF.R.S32.HI R3, RZ, 0x1f, R203 ;  /* 0x0000001fff037819 */ /* 0x000fe200000114cb */
[----:B------:R-:W-:Y:S01]  /*1050*/  VIADD R9, R230, 0x98 ;  /* 0x00000098e6097836 */ /* 0x000fe20000000000 */
[----:B------:R-:W-:Y:S01]  /*1060*/  SHF.R.U32.HI R3, RZ, 0x3, R213 ;  /* 0x00000003ff037819 */ /* 0x000fe200000116d5 */
[----:B------:R-:W-:Y:S02]  /*1070*/  IMAD R0, R0, 0x8, R12 ;  /* 0x0000000800007824 */ /* 0x000fe400078e020c */
[C---:B------:R-:W-:Y:S01]  /*1080*/  VIADD R5, R230.reuse, 0xb8 ;  /* 0x000000b8e6057836 */ /* 0x040fe20000000000 */
[----:B------:R-:W-:Y:S01]  /*1090*/  LOP3.LUT R3, R217, R6, R3, 0xf6, !PT ;  /* 0x00000006d9037212 */ /* 0x000fe200078ef603 */
[C---:B0-----:R-:W-:Y:S01]  /*10a0*/  VIADD R4, R230.reuse, 0xc0 ;  /* 0x000000c0e6047836 */ /* 0x041fe20000000000 */
[----:B------:R-:W-:Y:S01]  /*10b0*/  SHF.R.S32.HI R6, RZ, 0x1f, R218 ;  /* 0x0000001fff067819 */ /* 0x000fe200000114da */
[C---:B------:R-:W-:Y:S01]  /*10c0*/  VIADD R6, R230.reuse, 0xb0 ;  /* 0x000000b0e6067836 */ /* 0x040fe20000000000 */
[----:B------:R-:W-:Y:S01]  /*10d0*/  SHF.R.S32.HI R5, RZ, 0x1f, R5 ;  /* 0x0000001fff057819 */ /* 0x000fe20000011405 */
[----:B------:R-:W-:Y:S01]  /*10e0*/  IMAD R3, R3, 0x2, R18 ;  /* 0x0000000203037824 */ /* 0x000fe200078e0212 */
[----:B------:R-:W-:Y:S01]  /*10f0*/  SHF.R.S32.HI R4, RZ, 0x1f, R4 ;  /* 0x0000001fff047819 */ /* 0x000fe20000011404 */
[----:B------:R-:W-:-:S02]  /*1100*/  VIADD R237, R230, 0xc8 ;  /* 0x000000c8e6ed7836 */ /* 0x000fc40000000000 */
[C---:B------:R-:W-:Y:S01]  /*1110*/  VIADD R236, R230.reuse, 0xd0 ;  /* 0x000000d0e6ec7836 */ /* 0x040fe20000000000 */
[----:B------:R0:W-:Y:S01]  /*1120*/  STL [R1+0x90], R3 ;  /* 0x0000900301007387 */ /* 0x0001e20000100800 */
[C---:B------:R-:W-:Y:S02]  /*1130*/  VIADD R235, R230.reuse, 0xd8 ;  /* 0x000000d8e6eb7836 */ /* 0x040fe40000000000 */
[C---:B------:R-:W-:Y:S01]  /*1140*/  VIADD R234, R230.reuse, 0xe0 ;  /* 0x000000e0e6ea7836 */ /* 0x040fe20000000000 */
[----:B------:R1:W-:Y:S01]  /*1150*/  STL [R1+0x98], R0 ;  /* 0x0000980001007387 */ /* 0x0003e20000100800 */
        /* <DEDUP_REMOVED lines=45> */
.L_x_10511:
[----:B0-23--:R-:W0:Y:S02]  /*1430*/  LDC.64 R4, c[0x0][0xd88] ;  /* 0x00036200ff047b82 */ /* 0x00de240000000a00 */
        /* <DEDUP_REMOVED lines=24> */
[----:B------:R-:W-:Y:S01]  /*15c0*/  IADD3.X R5, R224, UR7, RZ, P3, !PT ;  /* 0x00000007e0057c10 */ /* 0x000fe20009ffe4ff */
        /* <DEDUP_REMOVED lines=24> */
.L_x_10364:
        /* <DEDUP_REMOVED lines=14> */
.L_x_10365:
[----:B------:R-:W-:Y:S05]  /*1830*/  @!P0 BRA `(.L_x_10366) ;  /* 0x00000000000c8947 */ /* 0x000fea0003800000 */
[----:B------:R-:W2:Y:S04]  /*1840*/  LDG.E R0, desc[UR60][R4.64] ;  /* 0x0000003c04007981 */ /* 0x000ea8000c1e1900 */
[----:B------:R-:W2:Y:S02]  /*1850*/  LDG.E R33, desc[UR60][R4.64+0x4] ;  /* 0x0000043c04217981 */ /* 0x000ea4000c1e1900 */
[----:B--2---:R-:W-:-:S07]  /*1860*/  IMAD.IADD R33, R33, 0x1, -R0 ;  /* 0x0000000121217824 */ /* 0x004fce00078e0a00 */
.L_x_10366:
        /* <DEDUP_REMOVED lines=14> */
[----:B------:R-:W-:Y:S01]  /*1950*/  IMAD.IADD R9, R33, 0x1, -R10 ;  /* 0x0000000121097824 */ /* 0x000fe200078e0a0a */
        /* <DEDUP_REMOVED lines=42> */
.L_x_10368:
[----:B------:R-:W-:Y:S05]  /*1c00*/  BSYNC B0 ;  /* 0x0000000000007941 */ /* 0x000fea0003800000 */
.L_x_10367:
        /* <DEDUP_REMOVED lines=37> */
.L_x_10371:
[----:B------:R-:W-:Y:S05]  /*1e60*/  BSYNC B6 ;  /* 0x0000000000067941 */ /* 0x000fea0003800000 */
.L_x_10370:
        /* <DEDUP_REMOVED lines=20> */
.L_x_10373:
[----:B------:R-:W-:Y:S05]  /*1fb0*/  BSYNC B6 ;  /* 0x0000000000067941 */ /* 0x000fea0003800000 */
.L_x_10372:
[----:B------:R-:W-:Y:S01]  /*1fc0*/  ULDC.64 UR4, c[0x0][0xaf0] ;  /* 0x0002bc0000047ab9 */ /* 0x000fe20000000a00 */
[----:B------:R-:W-:Y:S01]  /*1fd0*/  IMAD.MOV.U32 R0, RZ, RZ, R222 ;  /* 0x000000ffff007224 */ /* 0x000fe200078e00de */
[----:B------:R-:W-:Y:S01]  /*1fe0*/  ISETP.NE.U32.AND P0, PT, RZ, UR4, PT ;  /* 0x00000004ff007c0c */ /* 0x000fe2000bf05070 */
[----:B------:R-:W0:Y:S03]  /*1ff0*/  LDC.64 R20, c[0x0][0x300] ;  /* 0x0000c000ff147b82 */ /* 0x000e260000000a00 */
[----:B------:R-:W-:Y:S01]  /*2000*/  ISETP.NE.AND.EX P0, PT, RZ, UR5, PT, P0 ;  /* 0x00000005ff007c0c */ /* 0x000fe2000bf05300 */
[----:B------:R-:W1:Y:S01]  /*2010*/  S2R R44, SR_TID.X ;  /* 0x00000000002c7919 */ /* 0x000e620000002100 */
[----:B------:R-:W-:Y:S01]  /*2020*/  IMAD.IADD R70, R70, 0x1, R33 ;  /* 0x0000000146467824 */ /* 0x000fe200078e0221 */
[----:B------:R-:W2:Y:S01]  /*2030*/  S2R R6, SR_TID.X ;  /* 0x0000000000067919 */ /* 0x000ea20000002100 */
[----:B------:R-:W-:Y:S01]  /*2040*/  SHF.R.S32.HI R17, RZ, 0x1f, R16 ;  /* 0x0000001fff117819 */ /* 0x000fe20000011410 */
[----:B------:R-:W3:Y:S08]  /*2050*/  LDC R49, c[0x0][0x3f4] ;  /* 0x0000fd00ff317b82 */ /* 0x000ef00000000800 */
[----:B------:R-:W-:Y:S01]  /*2060*/  @P0 IADD3 R4, P1, R223, UR4, RZ ;  /* 0x00000004df040c10 */ /* 0x000fe2000ff3e0ff */
[----:B------:R-:W-:Y:S01]  /*2070*/  VIADD R8, R16, 0xc0 ;  /* 0x000000c010087836 */ /* 0x000fe20000000000 */
[----:B------:R-:W4:Y:S02]  /*2080*/  LDC.64 R42, c[0x0][0x3f8] ;  /* 0x0000fe00ff2a7b82 */ /* 0x000f240000000a00 */
[----:B------:R-:W-:Y:S01]  /*2090*/  @P0 IADD3.X R5, R224, UR5, RZ, P1, !PT ;  /* 0x00000005e0050c10 */ /* 0x000fe20008ffe4ff */
[----:B------:R-:W-:-:S04]  /*20a0*/  ULDC.64 UR4, c[0x0][0xb00] ;  /* 0x0002c00000047ab9 */ /* 0x000fc80000000a00 */
[----:B------:R1:W3:Y:S01]  /*20b0*/  @P0 LDG.E R0, desc[UR60][R4.64] ;  /* 0x0000003c04000981 */ /* 0x0002e2000c1e1900 */
[----:B------:R-:W-:Y:S01]  /*20c0*/  SHF.R.S32.HI R36, RZ, 0x1f, R70 ;  /* 0x0000001fff247819 */ /* 0x000fe20000011446 */
[----:B------:R-:W4:Y:S01]  /*20d0*/  LDC.64 R68, c[0x0][0x408] ;  /* 0x00010200ff447b82 */ /* 0x000f220000000a00 */
[----:B------:R-:W-:Y:S01]  /*20e0*/  ISETP.NE.U32.AND P0, PT, RZ, UR4, PT ;  /* 0x00000004ff007c0c */ /* 0x000fe2000bf05070 */
[----:B------:R-:W-:Y:S01]  /*20f0*/  IMAD.MOV.U32 R90, RZ, RZ, 0x20 ;  /* 0x00000020ff5a7424 */ /* 0x000fe200078e00ff */
[----:B-----5:R-:W-:Y:S01]  /*2100*/  SHF.R.S32.HI R45, RZ, 0x1f, R24 ;  /* 0x0000001fff2d7819 */ /* 0x020fe20000011418 */
[-C--:B0-----:R-:W-:Y:S01]  /*2110*/  IMAD R3, R36, R20.reuse, RZ ;  /* 0x0000001424037224 */ /* 0x081fe200078e02ff */
[----:B------:R-:W-:Y:S01]  /*2120*/  ISETP.NE.AND.EX P0, PT, RZ, UR5, PT, P0 ;  /* 0x00000005ff007c0c */ /* 0x000fe2000bf05300 */
[----:B------:R-:W-:Y:S01]  /*2130*/  ULDC.64 UR4, c[0x0][0x308] ;  /* 0x0000c20000047ab9 */ /* 0x000fe20000000a00 */
[----:B------:R-:W-:Y:S01]  /*2140*/  IMAD R77, R21, 0x60, RZ ;  /* 0x00000060154d7824 */ /* 0x000fe200078e02ff */
[----:B------:R-:W-:Y:S01]  /*2150*/  SHF.R.S32.HI R74, RZ, 0x1f, R225 ;  /* 0x0000001fff4a7819 */ /* 0x000fe200000114e1 */
[----:B-1----:R-:W-:Y:S01]  /*2160*/  IMAD.WIDE.U32 R4, R70, R20, RZ ;  /* 0x0000001446047225 */ /* 0x002fe200078e00ff */
[----:B------:R-:W-:-:S03]  /*2170*/  SHF.R.U32.HI R44, RZ, 0x7, R44 ;  /* 0x00000007ff2c7819 */ /* 0x000fc6000001162c */
[----:B------:R-:W-:Y:S01]  /*2180*/  IMAD R3, R70, R21, R3 ;  /* 0x0000001546037224 */ /* 0x000fe200078e0203 */
[----:B------:R-:W-:Y:S01]  /*2190*/  ISETP.NE.AND P6, PT, R44, 0x1, PT ;  /* 0x000000012c00780c */ /* 0x000fe20003fc5270 */
[----:B--2---:R-:W-:Y:S02]  /*21a0*/  VIADD R6, R6, 0xffffff80 ;  /* 0xffffff8006067836 */ /* 0x004fe40000000000 */
[----:B------:R-:W-:Y:S02]  /*21b0*/  IMAD.IADD R5, R5, 0x1, R3 ;  /* 0x0000000105057824 */ /* 0x000fe400078e0203 */
[----:B------:R-:W-:Y:S01]  /*21c0*/  VIADD R75, R44, 0x8 ;  /* 0x000000082c4b7836 */ /* 0x000fe20000000000 */
[----:B------:R-:W-:Y:S01]  /*21d0*/  SHF.R.U32.HI R44, RZ, 0x3, R213 ;  /* 0x00000003ff2c7819 */ /* 0x000fe200000116d5 */
[----:B------:R-:W-:Y:S01]  /*21e0*/  IMAD.WIDE.U32 R4, R220, UR4, R4 ;  /* 0x00000004dc047c25 */ /* 0x000fe2000f8e0004 */
[----:B----4-:R-:W-:-:S03]  /*21f0*/  SHF.L.U64.HI R72, R68, 0x6, R69 ;  /* 0x0000000644487819 */ /* 0x010fc60000010245 */
[----:B------:R-:W-:Y:S01]  /*2200*/  IMAD R5, R220, UR5, R5 ;  /* 0x00000005dc057c24 */ /* 0x000fe2000f8e0205 */
[----:B------:R-:W-:Y:S01]  /*2210*/  ULDC.64 UR4, c[0x0][0x310] ;  /* 0x0000c40000047ab9 */ /* 0x000fe20000000a00 */
[-C--:B------:R-:W-:Y:S02]  /*2220*/  IMAD R40, R229, R68.reuse, RZ ;  /* 0x00000044e5287224 */ /* 0x080fe400078e02ff */
[----:B------:R-:W-:-:S04]  /*2230*/  IMAD.WIDE.U32 R66, R19, R68, R16 ;  /* 0x0000004413427225 */ /* 0x000fc800078e0010 */
[C---:B------:R-:W-:Y:S02]  /*2240*/  IMAD R39, R19.reuse, R69, R40 ;  /* 0x0000004513277224 */ /* 0x040fe400078e0228 */
[----:B------:R-:W-:-:S04]  /*2250*/  IMAD.WIDE.U32 R34, R19, R42, R16 ;  /* 0x0000002a13227225 */ /* 0x000fc800078e0010 */
[----:B------:R-:W-:Y:S02]  /*2260*/  IMAD.IADD R67, R39, 0x1, R67 ;  /* 0x0000000127437824 */ /* 0x000fe400078e0243 */
[C---:B------:R-:W-:Y:S02]  /*2270*/  IMAD R40, R45.reuse, R42, RZ ;  /* 0x0000002a2d287224 */ /* 0x040fe400078e02ff */
[----:B------:R-:W-:Y:S02]  /*2280*/  IMAD R45, R45, R68, RZ ;  /* 0x000000442d2d7224 */ /* 0x000fe400078e02ff */
[----:B------:R-:W-:Y:S02]  /*2290*/  IMAD R81, R24, R43, R40 ;  /* 0x0000002b18517224 */ /* 0x000fe400078e0228 */
[----:B------:R-:W-:Y:S02]  /*22a0*/  IMAD R47, R43, 0x60, RZ ;  /* 0x000000602b2f7824 */ /* 0x000fe400078e02ff */
[----:B------:R-:W-:-:S02]  /*22b0*/  IMAD.SHL.U32 R40, R42, 0x40, RZ ;  /* 0x000000402a287824 */ /* 0x000fc400078e00ff */
[----:B------:R-:W-:Y:S02]  /*22c0*/  IMAD R45, R24, R69, R45 ;  /* 0x00000045182d7224 */ /* 0x000fe400078e022d */
[----:B------:R-:W-:Y:S02]  /*22d0*/  IMAD R79, R69, 0x60, RZ ;  /* 0x00000060454f7824 */ /* 0x000fe400078e02ff */
[----:B------:R-:W-:Y:S02]  /*22e0*/  IMAD.SHL.U32 R73, R68, 0x40, RZ ;  /* 0x0000004044497824 */ /* 0x000fe400078e00ff */
[----:B------:R-:W-:-:S04]  /*22f0*/  IMAD.WIDE.U32 R66, R24, R68, R66 ;  /* 0x0000004418427225 */ /* 0x000fc800078e0042 */
[----:B---3--:R-:W-:Y:S02]  /*2300*/  IMAD.SHL.U32 R76, R49, 0x2, RZ ;  /* 0x00000002314c7824 */ /* 0x008fe400078e00ff */
[----:B------:R-:W-:Y:S01]  /*2310*/  IMAD.IADD R83, R45, 0x1, R67 ;  /* 0x000000012d537824 */ /* 0x000fe200078e0243 */
[----:B------:R-:W-:Y:S02]  /*2320*/  SHF.R.S32.HI R3, RZ, 0x1f, R0 ;  /* 0x0000001fff037819 */ /* 0x000fe40000011400 */
[----:B------:R-:W-:Y:S02]  /*2330*/  SEL R33, R0, RZ, !P0 ;  /* 0x000000ff00217207 */ /* 0x000fe40004000000 */
[----:B------:R-:W-:Y:S02]  /*2340*/  SEL R37, R3, RZ, !P0 ;  /* 0x000000ff03257207 */ /* 0x000fe40004000000 */
[----:B------:R-:W-:Y:S01]  /*2350*/  SHF.R.S32.HI R3, RZ, 0x1f, R6 ;  /* 0x0000001fff037819 */ /* 0x000fe20000011406 */
[----:B------:R-:W-:-:S03]  /*2360*/  IMAD.WIDE.U32 R12, R33, UR4, R4 ;  /* 0x00000004210c7c25 */ /* 0x000fc6000f8e0004 */
[----:B------:R-:W-:Y:S01]  /*2370*/  LEA.HI R38, R3, R6, RZ, 0x2 ;  /* 0x0000000603267211 */ /* 0x000fe200078f10ff */
[----:B------:R-:W-:Y:S02]  /*2380*/  IMAD R0, R37, UR4, RZ ;  /* 0x0000000425007c24 */ /* 0x000fe4000f8e02ff */
[-C--:B------:R-:W-:Y:S01]  /*2390*/  IMAD R6, R229, R20.reuse, RZ ;  /* 0x00000014e5067224 */ /* 0x080fe200078e02ff */
[----:B------:R-:W-:Y:S01]  /*23a0*/  SHF.R.S32.HI R38, RZ, 0x1f, R38 ;  /* 0x0000001fff267819 */ /* 0x000fe20000011426 */
[----:B------:R-:W-:Y:S01]  /*23b0*/  IMAD R9, R33, UR5, R0 ;  /* 0x0000000521097c24 */ /* 0x000fe2000f8e0200 */
[----:B------:R-:W-:Y:S05]  /*23c0*/  @!P6 WARPSYNC.ALL ;  /* 0x000000000000e948 */ /* 0x000fea0003800000 */
[C---:B------:R-:W-:Y:S01]  /*23d0*/  VIADD R0, R16.reuse, 0x20 ;  /* 0x0000002010007836 */ /* 0x040fe20000000000 */
[----:B------:R-:W-:Y:S01]  /*23e0*/  ULDC UR4, c[0x0][0x320] ;  /* 0x0000c80000047ab9 */ /* 0x000fe20000000800 */
[----:B------:R-:W-:Y:S01]  /*23f0*/  IMAD.WIDE.U32 R4, R19, R20, R16 ;  /* 0x0000001413047225 */ /* 0x000fe200078e0010 */
[----:B------:R-:W-:Y:S01]  /*2400*/  @!P6 BAR.SYNC.DEFER_BLOCKING 0x9, 0x100 ;  /* 0x024400000000eb1d */ /* 0x000fe20000010000 */
[----:B------:R-:W-:-:S02]  /*2410*/  ISETP.GE.AND P0, PT, R16, UR4, PT ;  /* 0x0000000410007c0c */ /* 0x000fc4000bf06270 */
[----:B------:R-:W-:Y:S01]  /*2420*/  ISETP.GE.AND P1, PT, R0, UR4, PT ;  /* 0x0000000400007c0c */ /* 0x000fe2000bf26270 */
[----:B------:R-:W-:Y:S01]  /*2430*/  IMAD R11, R19, R21, R6 ;  /* 0x00000015130b7224 */ /* 0x000fe200078e0206 */
[----:B------:R-:W-:Y:S01]  /*2440*/  SEL R6, RZ, 0x1, P0 ;  /* 0x00000001ff067807 */ /* 0x000fe20000000000 */
[----:B------:R-:W-:Y:S01]  /*2450*/  ULDC.64 UR6, c[0x0][0x330] ;  /* 0x0000cc0000067ab9 */ /* 0x000fe20000000a00 */
[----:B------:R-:W-:Y:S02]  /*2460*/  SEL R7, RZ, 0xffffffff, P1 ;  /* 0xffffffffff077807 */ /* 0x000fe40000800000 */
[----:B------:R-:W-:Y:S01]  /*2470*/  IADD3 R3, P2, R12, R4, RZ ;  /* 0x000000040c037210 */ /* 0x000fe20007f5e0ff */
[----:B------:R-:W-:Y:S01]  /*2480*/  IMAD.IADD R4, R13, 0x1, R9 ;  /* 0x000000010d047824 */ /* 0x000fe200078e0209 */
[----:B------:R-:W-:Y:S01]  /*2490*/  ISETP.GE.AND P0, PT, R8, UR4, PT ;  /* 0x0000000408007c0c */ /* 0x000fe2000bf06270 */
[----:B------:R-:W-:Y:S01]  /*24a0*/  IMAD.SHL.U32 R7, R7, 0x2, RZ ;  /* 0x0000000207077824 */ /* 0x000fe200078e00ff */
[----:B------:R-:W-:Y:S01]  /*24b0*/  LEA.HI R38, R38, R19, RZ, 0x3 ;  /* 0x0000001326267211 */ /* 0x000fe200078f18ff */
[----:B------:R-:W-:Y:S01]  /*24c0*/  VIADD R9, R16, 0xe0 ;  /* 0x000000e010097836 */ /* 0x000fe20000000000 */
[----:B------:R-:W-:Y:S01]  /*24d0*/  IADD3.X R5, R4, R5, R11, P2, !PT ;  /* 0x0000000504057210 */ /* 0x000fe200017fe40b */
[C---:B------:R-:W-:Y:S01]  /*24e0*/  VIADD R8, R16.reuse, 0x80 ;  /* 0x0000008010087836 */ /* 0x040fe20000000000 */
[----:B------:R-:W-:Y:S01]  /*24f0*/  LOP3.LUT R14, R7, 0x2, R6, 0xe2, !PT ;  /* 0x00000002070e7812 */ /* 0x000fe200078ee206 */
[C---:B------:R-:W-:Y:S01]  /*2500*/  VIADD R7, R16.reuse, 0x60 ;  /* 0x0000006010077836 */ /* 0x040fe20000000000 */
[----:B------:R-:W-:Y:S01]  /*2510*/  IADD3 R6, R16, 0x40, RZ ;  /* 0x0000004010067810 */ /* 0x000fe20007ffe0ff */
[----:B------:R-:W-:Y:S01]  /*2520*/  IMAD.WIDE.U32 R10, R220, UR6, R16 ;  /* 0x00000006dc0a7c25 */ /* 0x000fe2000f8e0010 */
[----:B------:R-:W-:-:S02]  /*2530*/  ISETP.GE.AND P3, PT, R9, UR4, PT ;  /* 0x0000000409007c0c */ /* 0x000fc4000bf66270 */
[----:B------:R-:W-:Y:S01]  /*2540*/  ISETP.GE.AND P1, PT, R6, UR4, PT ;  /* 0x0000000406007c0c */ /* 0x000fe2000bf26270 */
[----:B------:R-:W-:Y:S01]  /*2550*/  VIADD R9, R16, 0xa0 ;  /* 0x000000a010097836 */ /* 0x000fe20000000000 */
[----:B------:R-:W-:Y:S01]  /*2560*/  ISETP.GE.AND P2, PT, R7, UR4, PT ;  /* 0x0000000407007c0c */ /* 0x000fe2000bf46270 */
[----:B------:R-:W-:Y:S01]  /*2570*/  IMAD R11, R220, UR7, R11 ;  /* 0x00000007dc0b7c24 */ /* 0x000fe2000f8e020b */
[----:B------:R-:W-:Y:S02]  /*2580*/  SEL R15, RZ, 0x4, P1 ;  /* 0x00000004ff0f7807 */ /* 0x000fe40000800000 */
[----:B------:R-:W-:Y:S02]  /*2590*/  SEL R23, RZ, 0x8, P2 ;  /* 0x00000008ff177807 */ /* 0x000fe40001000000 */
[----:B------:R-:W-:Y:S02]  /*25a0*/  ISETP.GE.AND P1, PT, R8, UR4, PT ;  /* 0x0000000408007c0c */ /* 0x000fe4000bf26270 */
[----:B------:R-:W-:Y:S01]  /*25b0*/  ISETP.GE.AND P2, PT, R9, UR4, PT ;  /* 0x0000000409007c0c */ /* 0x000fe2000bf46270 */
[----:B------:R-:W-:Y:S01]  /*25c0*/  ULDC.64 UR4, c[0x0][0x338] ;  /* 0x0000ce0000047ab9 */ /* 0x000fe20000000a00 */
[----:B------:R-:W-:Y:S01]  /*25d0*/  LOP3.LUT R14, R23, R14, R15, 0xfe, !PT ;  /* 0x0000000e170e7212 */ /* 0x000fe200078efe0f */
[----:B------:R-:W-:Y:S01]  /*25e0*/  IMAD R37, R37, UR4, RZ ;  /* 0x0000000425257c24 */ /* 0x000fe2000f8e02ff */
[----:B------:R-:W-:-:S02]  /*25f0*/  SEL R15, RZ, 0x10, P1 ;  /* 0x00000010ff0f7807 */ /* 0x000fc40000800000 */
[----:B------:R-:W-:Y:S01]  /*2600*/  SEL R23, RZ, 0x20, P2 ;  /* 0x00000020ff177807 */ /* 0x000fe20001000000 */
[----:B------:R-:W-:Y:S01]  /*2610*/  IMAD R37, R33, UR5, R37 ;  /* 0x0000000521257c24 */ /* 0x000fe2000f8e0225 */
[----:B------:R-:W-:Y:S02]  /*2620*/  SEL R96, RZ, 0x40, P0 ;  /* 0x00000040ff607807 */ /* 0x000fe40000000000 */
[----:B------:R-:W-:Y:S02]  /*2630*/  ISETP.GE.AND P0, PT, R16, R49, PT ;  /* 0x000000311000720c */ /* 0x000fe40003f06270 */
[----:B------:R-:W-:Y:S01]  /*2640*/  LOP3.LUT R31, R23, R14, R15, 0xfe, !PT ;  /* 0x0000000e171f7212 */ /* 0x000fe200078efe0f */
[----:B------:R-:W-:Y:S01]  /*2650*/  IMAD.WIDE.U32 R14, R33, UR4, R10 ;  /* 0x00000004210e7c25 */ /* 0x000fe2000f8e000a */
[----:B------:R-:W-:Y:S01]  /*2660*/  SEL R11, R49, RZ, P0 ;  /* 0x000000ff310b7207 */ /* 0x000fe20000000000 */
[----:B------:R-:W-:Y:S01]  /*2670*/  ULDC UR4, c[0x0][0x2f4] ;  /* 0x0000bd0000047ab9 */ /* 0x000fe20000000800 */
[----:B------:R-:W-:Y:S01]  /*2680*/  SHF.R.S32.HI R23, RZ, 0x1f, R22 ;  /* 0x0000001fff177819 */ /* 0x000fe20000011416 */
[----:B------:R-:W-:Y:S01]  /*2690*/  IMAD R10, R229, R42, RZ ;  /* 0x0000002ae50a7224 */ /* 0x000fe200078e02ff */
[----:B------:R-:W-:Y:S01]  /*26a0*/  LOP3.LUT R38, R38, 0xfffffff8, RZ, 0xc0, !PT ;  /* 0xfffffff826267812 */ /* 0x000fe200078ec0ff */
[----:B------:R-:W-:Y:S01]  /*26b0*/  IMAD.IADD R11, R16, 0x1, R11 ;  /* 0x00000001100b7824 */ /* 0x000fe200078e020b */
[----:B------:R-:W-:Y:S01]  /*26c0*/  LOP3.LUT R96, R31, R96, RZ, 0xfc, !PT ;  /* 0x000000601f607212 */ /* 0x000fe200078efcff */
[C---:B------:R-:W-:Y:S01]  /*26d0*/  IMAD R31, R19.reuse, R43, R10 ;  /* 0x0000002b131f7224 */ /* 0x040fe200078e020a */
[C---:B------:R-:W-:Y:S01]  /*26e0*/  IADD3 R70, P1, R19.reuse, R70, RZ ;  /* 0x0000004613467210 */ /* 0x040fe20007f3e0ff */
[----:B------:R-:W-:Y:S01]  /*26f0*/  IMAD.WIDE.U32 R64, R19, R68, R22 ;  /* 0x0000004413407225 */ /* 0x000fe200078e0016 */
[----:B------:R-:W-:-:S02]  /*2700*/  SHF.R.S32.HI R10, RZ, 0x1f, R11 ;  /* 0x0000001fff0a7819 */ /* 0x000fc4000001140b */
[----:B------:R-:W-:Y:S01]  /*2710*/  SEL R95, RZ, 0xffffff80, P3 ;  /* 0xffffff80ff5f7807 */ /* 0x000fe20001800000 */
[----:B------:R-:W-:Y:S01]  /*2720*/  IMAD.IADD R38, R19, 0x1, -R38 ;  /* 0x0000000113267824 */ /* 0x000fe200078e0a26 */
[----:B------:R-:W-:Y:S01]  /*2730*/  ISETP.GE.AND P2, PT, R0, UR4, PT ;  /* 0x0000000400007c0c */ /* 0x000fe2000bf46270 */
[----:B------:R-:W-:Y:S01]  /*2740*/  IMAD.IADD R65, R65, 0x1, R39 ;  /* 0x0000000141417824 */ /* 0x000fe200078e0227 */
[----:B------:R-:W-:Y:S01]  /*2750*/  LEA.HI R39, R10, R11, RZ, 0x3 ;  /* 0x0000000b0a277211 */ /* 0x000fe200078f18ff */
[----:B------:R-:W-:Y:S01]  /*2760*/  IMAD.SHL.U32 R84, R38, 0x40, RZ ;  /* 0x0000004026547824 */ /* 0x000fe200078e00ff */
[----:B------:R-:W-:Y:S01]  /*2770*/  SHF.L.U64.HI R10, R20, 0x6, R21 ;  /* 0x00000006140a7819 */ /* 0x000fe20000010215 */
[----:B------:R-:W-:Y:S01]  /*2780*/  IMAD.X R71, R229, 0x1, R36, P1 ;  /* 0x00000001e5477824 */ /* 0x000fe200008e0624 */
[----:B------:R-:W-:Y:S01]  /*2790*/  LOP3.LUT R36, R213, 0x38, R39, 0xf8, !PT ;  /* 0x00000038d5247812 */ /* 0x000fe200078ef827 */
[----:B------:R-:W-:Y:S01]  /*27a0*/  IMAD.WIDE.U32 R32, R19, R42, R22 ;  /* 0x0000002a13207225 */ /* 0x000fe200078e0016 */
[----:B------:R-:W-:-:S02]  /*27b0*/  LOP3.LUT R84, R84, 0x1c0, RZ, 0xc0, !PT ;  /* 0x000001c054547812 */ /* 0x000fc400078ec0ff */
[----:B------:R-:W-:Y:S01]  /*27c0*/  LOP3.LUT P1, RZ, R38, 0x4, RZ, 0xc0, !PT ;  /* 0x0000000426ff7812 */ /* 0x000fe2000782c0ff */
[----:B------:R-:W-:Y:S01]  /*27d0*/  IMAD.IADD R33, R33, 0x1, R31 ;  /* 0x0000000121217824 */ /* 0x000fe200078e021f */
[----:B------:R-:W-:Y:S01]  /*27e0*/  LOP3.LUT R38, R36, R44, RZ, 0x3c, !PT ;  /* 0x0000002c24267212 */ /* 0x000fe200078e3cff */
[----:B------:R-:W-:Y:S01]  /*27f0*/  IMAD.IADD R35, R31, 0x1, R35 ;  /* 0x000000011f237824 */ /* 0x000fe200078e0223 */
[----:B------:R-:W-:Y:S01]  /*2800*/  SHF.R.U32.HI R87, RZ, 0x3, R84 ;  /* 0x00000003ff577819 */ /* 0x000fe20000011654 */
[----:B------:R-:W-:Y:S01]  /*2810*/  IMAD.SHL.U32 R11, R20, 0x40, RZ ;  /* 0x00000040140b7824 */ /* 0x000fe200078e00ff */
[----:B------:R-:W-:Y:S01]  /*2820*/  LOP3.LUT R44, R84, 0x18, R16, 0xf8, !PT ;  /* 0x00000018542c7812 */ /* 0x000fe200078ef810 */
[-C--:B------:R-:W-:Y:S01]  /*2830*/  IMAD.WIDE.U32 R32, R24, R42.reuse, R32 ;  /* 0x0000002a18207225 */ /* 0x080fe200078e0020 */
[----:B------:R-:W-:Y:S02]  /*2840*/  LOP3.LUT R36, R84, 0x38, R39, 0xf8, !PT ;  /* 0x0000003854247812 */ /* 0x000fe400078ef827 */
[----:B------:R-:W-:Y:S01]  /*2850*/  LOP3.LUT R91, R44, R87, RZ, 0x3c, !PT ;  /* 0x000000572c5b7212 */ /* 0x000fe200078e3cff */
[----:B------:R-:W-:Y:S01]  /*2860*/  IMAD.WIDE.U32 R34, R24, R42, R34 ;  /* 0x0000002a18227225 */ /* 0x000fe200078e0022 */
[----:B------:R-:W-:-:S02]  /*2870*/  SHF.R.S32.HI R85, RZ, 0x3, R39 ;  /* 0x00000003ff557819 */ /* 0x000fc40000011427 */
[----:B------:R-:W-:Y:S01]  /*2880*/  LOP3.LUT R86, R39, 0xfffffff8, RZ, 0xc0, !PT ;  /* 0xfffffff827567812 */ /* 0x000fe200078ec0ff */
[----:B------:R-:W-:Y:S01]  /*2890*/  IMAD.WIDE.U32 R64, R24, R68, R64 ;  /* 0x0000004418407225 */ /* 0x000fe200078e0040 */
[----:B------:R-:W-:Y:S02]  /*28a0*/  SHF.L.U64.HI R31, R42, 0x6, R43 ;  /* 0x000000062a1f7819 */ /* 0x000fe4000001022b */
[----:B------:R-:W-:Y:S01]  /*28b0*/  SEL R90, R90, 0xffffffe0, !P1 ;  /* 0xffffffe05a5a7807 */ /* 0x000fe20004800000 */
[----:B------:R-:W-:Y:S01]  /*28c0*/  IMAD.WIDE.U32 R20, R20, 0x60, RZ ;  /* 0x0000006014147825 */ /* 0x000fe200078e00ff */
[----:B------:R-:W-:Y:S02]  /*28d0*/  LOP3.LUT R39, R36, R87, RZ, 0x3c, !PT ;  /* 0x0000005724277212 */ /* 0x000fe400078e3cff */
[----:B------:R-:W-:Y:S01]  /*28e0*/  LOP3.LUT R95, R96, 0x80, R95, 0xc8, !PT ;  /* 0x00000080605f7812 */ /* 0x000fe200078ec85f */
[----:B------:R-:W-:Y:S01]  /*28f0*/  IMAD.WIDE.U32 R42, R42, 0x60, RZ ;  /* 0x000000602a2a7825 */ /* 0x000fe200078e00ff */
[----:B------:R-:W-:-:S02]  /*2900*/  SHF.R.S32.HI R88, RZ, 0x1f, R86 ;  /* 0x0000001fff587819 */ /* 0x000fc40000011456 */
[----:B------:R-:W-:Y:S01]  /*2910*/  ISETP.GE.AND P1, PT, R16, UR4, PT ;  /* 0x0000000410007c0c */ /* 0x000fe2000bf26270 */
[----:B------:R-:W-:Y:S01]  /*2920*/  IMAD.WIDE.U32 R68, R68, 0x60, RZ ;  /* 0x0000006044447825 */ /* 0x000fe200078e00ff */
[----:B------:R-:W-:-:S03]  /*2930*/  LOP3.LUT R96, R96, 0x40, RZ, 0xc0, !PT ;  /* 0x0000004060607812 */ /* 0x000fc600078ec0ff */
        /* <DEDUP_REMOVED lines=8> */
[----:B------:R-:W-:Y:S02]  /*29c0*/  IMAD R92, R216, 0x200, R39 ;  /* 0x00000200d85c7824 */ /* 0x000fe400078e0227 */
[----:B------:R-:W-:Y:S02]  /*29d0*/  IMAD.IADD R93, R90, 0x1, R91 ;  /* 0x000000015a5d7824 */ /* 0x000fe400078e025b */
[----:B------:R-:W-:-:S07]  /*29e0*/  IMAD.IADD R94, R15, 0x1, R37 ;  /* 0x000000010f5e7824 */ /* 0x000fce00078e0225 */
.L_x_10421:
        /* <DEDUP_REMOVED lines=71> */
.L_x_10378:
[----:B------:R-:W-:Y:S05]  /*2e60*/  BSYNC B1 ;  /* 0x0000000000017941 */ /* 0x000fea0003800000 */
.L_x_10377:
        /* <DEDUP_REMOVED lines=25> */
.L_x_10380:
[----:B------:R-:W-:Y:S05]  /*3000*/  BSYNC B1 ;  /* 0x0000000000017941 */ /* 0x000fea0003800000 */
.L_x_10379:
[----:B0-----:R-:W2:Y:S01]  /*3010*/  LDL R36, [R1+0x5c] ;  /* 0x00005c0001247983 */ /* 0x001ea20000100800 */
[----:B------:R-:W-:Y:S01]  /*3020*/  IMAD.MOV.U32 R37, RZ, RZ, R61 ;  /* 0x000000ffff257224 */ /* 0x000fe200078e003d */
[----:B------:R-:W-:Y:S01]  /*3030*/  PRMT R116, R100, 0x5410, R101 ;  /* 0x0000541064747816 */ /* 0x000fe20000000065 */
[----:B------:R-:W-:Y:S02]  /*3040*/  IMAD.MOV.U32 R38, RZ, RZ, R62 ;  /* 0x000000ffff267224 */ /* 0x000fe400078e003e */
[----:B------:R-:W-:-:S03]  /*3050*/  IMAD.MOV.U32 R39, RZ, RZ, R63 ;  /* 0x000000ffff277224 */ /* 0x000fc600078e003f */
[----:B------:R-:W-:Y:S01]  /*3060*/  PRMT R111, R38, 0x7610, R111 ;  /* 0x00007610266f7816 */ /* 0x000fe2000000006f */
[----:B-----5:R-:W-:Y:S01]  /*3070*/  IMAD.MOV.U32 R38, RZ, RZ, R52 ;  /* 0x000000ffff267224 */ /* 0x020fe200078e0034 */
[----:B------:R-:W-:Y:S01]  /*3080*/  PRMT R118, R39, 0x7610, R118 ;  /* 0x0000761027767816 */ /* 0x000fe20000000076 */
[----:B------:R-:W-:-:S05]  /*3090*/  IMAD.MOV.U32 R39, RZ, RZ, R53 ;  /* 0x000000ffff277224 */ /* 0x000fca00078e0035 */
[----:B------:R-:W-:Y:S01]  /*30a0*/  PRMT R114, R39, 0x5410, R38 ;  /* 0x0000541027727816 */ /* 0x000fe20000000026 */
[----:B------:R-:W-:Y:S02]  /*30b0*/  IMAD.MOV.U32 R38, RZ, RZ, R44 ;  /* 0x000000ffff267224 */ /* 0x000fe400078e002c */
[----:B------:R-:W-:-:S05]  /*30c0*/  IMAD.MOV.U32 R39, RZ, RZ, R45 ;  /* 0x000000ffff277224 */ /* 0x000fca00078e002d */
[----:B------:R-:W-:Y:S02]  /*30d0*/  PRMT R113, R38, 0x5410, R39 ;  /* 0x0000541026717816 */ /* 0x000fe40000000027 */
[----:B--2---:R-:W-:Y:S01]  /*30e0*/  R2UR UR4, R36 ;  /* 0x00000000240472ca */ /* 0x004fe200000e0000 */
[----:B------:R-:W-:-:S05]  /*30f0*/  IMAD.MOV.U32 R36, RZ, RZ, R60 ;  /* 0x000000ffff247224 */ /* 0x000fca00078e003c */
[----:B------:R-:W-:Y:S01]  /*3100*/  PRMT R107, R36, 0x5410, R37 ;  /* 0x00005410246b7816 */ /* 0x000fe20000000025 */
[----:B------:R-:W-:Y:S02]  /*3110*/  IMAD.MOV.U32 R36, RZ, RZ, R56 ;  /* 0x000000ffff247224 */ /* 0x000fe400078e0038 */
[----:B------:R-:W-:-:S04]  /*3120*/  IMAD.MOV.U32 R37, RZ, RZ, R57 ;  /* 0x000000ffff257224 */ /* 0x000fc800078e0039 */
[----:B------:R-:W-:Y:S01]  /*3130*/  UISETP.NE.AND UP0, UPT, UR4, 0x3, UPT ;  /* 0x000000030400788c */ /* 0x000fe2000bf05270 */
[----:B------:R-:W-:Y:S01]  /*3140*/  PRMT R117, R36, 0x5410, R37 ;  /* 0x0000541024757816 */ /* 0x000fe20000000025 */
[----:B------:R-:W-:Y:S02]  /*3150*/  IMAD.MOV.U32 R36, RZ, RZ, R46 ;  /* 0x000000ffff247224 */ /* 0x000fe400078e002e */
[----:B------:R-:W-:Y:S02]  /*3160*/  IMAD.MOV.U32 R37, RZ, RZ, R47 ;  /* 0x000000ffff257224 */ /* 0x000fe400078e002f */
[----:B------:R-:W-:-:S03]  /*3170*/  PLOP3.LUT P3, PT, PT, PT, UP0, 0x80, 0x0 ;  /* 0x000000000000781c */ /* 0x000fc60003f6f008 */
[----:B------:R-:W-:Y:S01]  /*3180*/  PRMT R112, R36, 0x5410, R37 ;  /* 0x0000541024707816 */ /* 0x000fe20000000025 */
[----:B------:R-:W-:Y:S02]  /*3190*/  IMAD.MOV.U32 R37, RZ, RZ, R54 ;  /* 0x000000ffff257224 */ /* 0x000fe400078e0036 */
[----:B------:R-:W-:-:S05]  /*31a0*/  IMAD.MOV.U32 R36, RZ, RZ, R55 ;  /* 0x000000ffff247224 */ /* 0x000fca00078e0037 */
[----:B------:R-:W-:Y:S02]  /*31b0*/  PRMT R115, R36, 0x5410, R37 ;  /* 0x0000541024737816 */ /* 0x000fe40000000025 */
[----:B------:R-:W-:Y:S05]  /*31c0*/  @!P3 BRA `(.L_x_10381) ;  /* 0x000000000004b947 */ /* 0x000fea0003800000 */
[----:B------:R-:W-:Y:S01]  /*31d0*/  BPT.TRAP 0x1 ;  /* 0x000000040000795c */ /* 0x000fe20000300000 */
.L_x_10381:
[----:B------:R-:W-:Y:S01]  /*31e0*/  IMAD R97, R2, 0x8, R18 ;  /* 0x0000000802617824 */ /* 0x000fe200078e0212 */
[----:B------:R-:W-:Y:S01]  /*31f0*/  SHF.L.U32 R109, R201, 0x1f, RZ ;  /* 0x0000001fc96d7819 */ /* 0x000fe200000006ff */
[----:B------:R-:W-:Y:S03]  /*3200*/  BSSY B1, `(.L_x_10382) ;  /* 0x0000003000017945 */ /* 0x000fe60003800000 */
[----:B------:R-:W0:Y:S02]  /*3210*/  SYNCS.PHASECHK.TRANS64.TRYWAIT P6, [R97+URZ+0x32490], R109 ;  /* 0x0324906d610075a7 */ /* 0x000e2400080c017f */
[----:B0-----:R-:W-:Y:S05]  /*3220*/  @!P6 BRA `(.L_x_10383) ;  /* 0x000001980078e947 */ /* 0x001fea0003800000 */
.L_x_10678:
[----:B------:R-:W-:Y:S05]  /*3230*/  BSYNC B1 ;  /* 0x0000000000017941 */ /* 0x000fea0003800000 */
.L_x_10382:
        /* <DEDUP_REMOVED lines=10> */
[----:B------:R-:W-:Y:S01]  /*32e0*/  SHF.R.U64 R101, R62, 0x10, R63 ;  /* 0x000000103e657819 */ /* 0x000fe2000000123f */
[----:B------:R-:W-:Y:S01]  /*32f0*/  IMAD.MOV.U32 R62, RZ, RZ, R37 ;  /* 0x000000ffff3e7224 */ /* 0x000fe200078e0025 */
[----:B------:R-:W-:Y:S01]  /*3300*/  SHF.R.U32.HI R63, RZ, 0x10, R63 ;  /* 0x00000010ff3f7819 */ /* 0x000fe2000001163f */
[----:B------:R-:W-:Y:S01]  /*3310*/  HADD2.F32 R37, -RZ, R100.H0_H0 ;  /* 0x20000064ff257230 */ /* 0x000fe20000004100 */
[----:B------:R-:W-:Y:S01]  /*3320*/  SHF.R.U32.HI R61, RZ, 0x10, R61 ;  /* 0x00000010ff3d7819 */ /* 0x000fe2000001163d */
[----:B------:R-:W-:Y:S02]  /*3330*/  HADD2.F32 R101, -RZ, R101.H0_H0 ;  /* 0x20000065ff657230 */ /* 0x000fe40000004100 */
[--C-:B------:R-:W-:Y:S02]  /*3340*/  HADD2.F32 R100, -RZ, R62.reuse.H1_H1 ;  /* 0x3000003eff647230 */ /* 0x100fe40000004100 */
[----:B------:R-:W-:-:S02]  /*3350*/  HADD2.F32 R102, -RZ, R62.H0_H0 ;  /* 0x2000003eff667230 */ /* 0x000fc40000004100 */
[----:B------:R-:W-:Y:S02]  /*3360*/  HADD2.F32 R62, -RZ, R39.H1_H1 ;  /* 0x30000027ff3e7230 */ /* 0x000fe40000004100 */
[-C--:B------:R-:W-:Y:S01]  /*3370*/  FMUL.FTZ R103, R100, R101.reuse ;  /* 0x0000006564677220 */ /* 0x080fe20000410000 */
[----:B------:R-:W-:Y:S02]  /*3380*/  HADD2.F32 R36, -RZ, R63.H0_H0 ;  /* 0x2000003fff247230 */ /* 0x000fe40000004100 */
[----:B------:R-:W-:Y:S01]  /*3390*/  FMUL.FTZ R101, R102, R101 ;  /* 0x0000006566657220 */ /* 0x000fe20000410000 */
[----:B------:R-:W-:Y:S02]  /*33a0*/  HADD2.F32 R39, -RZ, R39.H0_H0 ;  /* 0x20000027ff277230 */ /* 0x000fe40000004100 */
[----:B------:R-:W-:Y:S02]  /*33b0*/  HADD2.F32 R61, -RZ, R61.H0_H0 ;  /* 0x2000003dff3d7230 */ /* 0x000fe40000004100 */
[----:B------:R-:W-:Y:S01]  /*33c0*/  FMUL.FTZ R110, R62, R36 ;  /* 0x000000243e6e7220 */ /* 0x000fe20000410000 */
[----:B------:R-:W-:-:S02]  /*33d0*/  HADD2.F32 R111, -RZ, R111.H0_H0 ;  /* 0x2000006fff6f7230 */ /* 0x000fc40000004100 */
[C---:B------:R-:W-:Y:S01]  /*33e0*/  FMUL.FTZ R63, R39.reuse, R36 ;  /* 0x00000024273f7220 */ /* 0x040fe20000410000 */
[-C--:B------:R-:W-:Y:S01]  /*33f0*/  FFMA.FTZ R36, R102, R37.reuse, -R103 ;  /* 0x0000002566247223 */ /* 0x080fe20000010867 */
[----:B------:R-:W-:Y:S01]  /*3400*/  FFMA.FTZ R37, R100, R37, R101 ;  /* 0x0000002564257223 */ /* 0x000fe20000010065 */
[--C-:B------:R-:W-:Y:S02]  /*3410*/  HADD2.F32 R100, -RZ, R60.reuse.H1_H1 ;  /* 0x3000003cff647230 */ /* 0x100fe40000004100 */
[-C--:B------:R-:W-:Y:S01]  /*3420*/  FFMA.FTZ R39, R39, R61.reuse, -R110 ;  /* 0x0000003d27277223 */ /* 0x080fe2000001086e */
[----:B------:R-:W-:Y:S02]  /*3430*/  HADD2.F32 R102, -RZ, R60.H0_H0 ;  /* 0x2000003cff667230 */ /* 0x000fe40000004100 */
[----:B------:R-:W-:Y:S01]  /*3440*/  FFMA.FTZ R62, R62, R61, R63 ;  /* 0x0000003d3e3e7223 */ /* 0x000fe2000001003f */
[----:B------:R-:W-:Y:S01]  /*3450*/  HADD2.F32 R101, -RZ, R118.H0_H0 ;  /* 0x20000076ff657230 */ /* 0x000fe20000004100 */
[----:B------:R-:W-:Y:S01]  /*3460*/  F2FP.F16.F32.PACK_AB R37, R37, R36 ;  /* 0x000000242525723e */ /* 0x000fe200000000ff */
[----:B------:R-:W-:-:S02]  /*3470*/  HADD2.F32 R60, -RZ, R38.H1_H1 ;  /* 0x30000026ff3c7230 */ /* 0x000fc40000004100 */
[----:B------:R-:W-:Y:S01]  /*3480*/  HADD2.F32 R38, -RZ, R38.H0_H0 ;  /* 0x20000026ff267230 */ /* 0x000fe20000004100 */
[----:B------:R-:W-:Y:S01]  /*3490*/  F2FP.F16.F32.PACK_AB R39, R62, R39 ;  /* 0x000000273e27723e */ /* 0x000fe200000000ff */
[--C-:B------:R-:W-:Y:S02]  /*34a0*/  HADD2.F32 R61, -RZ, R107.reuse.H0_H0 ;  /* 0x2000006bff3d7230 */ /* 0x100fe40000004100 */
[----:B------:R-:W-:Y:S01]  /*34b0*/  FMUL.FTZ R103, R60, R101 ;  /* 0x000000653c677220 */ /* 0x000fe20000410000 */
[----:B------:R-:W-:Y:S02]  /*34c0*/  HADD2.F32 R63, -RZ, R107.H1_H1 ;  /* 0x3000006bff3f7230 */ /* 0x000fe40000004100 */
[-C--:B------:R-:W-:Y:S01]  /*34d0*/  FMUL.FTZ R107, R100, R111.reuse ;  /* 0x0000006f646b7220 */ /* 0x080fe20000410000 */
[----:B------:R-:W-:Y:S01]  /*34e0*/  FMUL.FTZ R111, R102, R111 ;  /* 0x0000006f666f7220 */ /* 0x000fe20000410000 */
[----:B------:R-:W-:Y:S02]  /*34f0*/  FMUL.FTZ R101, R38, R101 ;  /* 0x0000006526657220 */ /* 0x000fe40000410000 */
[-C--:B------:R-:W-:Y:S01]  /*3500*/  FFMA.FTZ R107, R102, R61.reuse, -R107 ;  /* 0x0000003d666b7223 */ /* 0x080fe2000001086b */
[----:B------:R-:W-:Y:S01]  /*3510*/  FFMA.FTZ R100, R100, R61, R111 ;  /* 0x0000003d64647223 */ /* 0x000fe2000001006f */
[-C--:B------:R-:W-:Y:S01]  /*3520*/  FFMA.FTZ R103, R38, R63.reuse, -R103 ;  /* 0x0000003f26677223 */ /* 0x080fe20000010867 */
[----:B------:R-:W-:-:S03]  /*3530*/  FFMA.FTZ R60, R60, R63, R101 ;  /* 0x0000003f3c3c7223 */ /* 0x000fc60000010065 */
[----:B------:R-:W-:Y:S02]  /*3540*/  F2FP.F16.F32.PACK_AB R36, R100, R107 ;  /* 0x0000006b6424723e */ /* 0x000fe400000000ff */
[----:B------:R-:W-:-:S07]  /*3550*/  F2FP.F16.F32.PACK_AB R38, R60, R103 ;  /* 0x000000673c26723e */ /* 0x000fce00000000ff */
.L_x_10389:
[----:B------:R-:W-:Y:S05]  /*3560*/  BSYNC B3 ;  /* 0x0000000000037941 */ /* 0x000fea0003800000 */
.L_x_10388:
[----:B--2---:R1:W-:Y:S02]  /*3570*/  STG.E.128 desc[UR60][R50.64], R36 ;  /* 0x0000002432007986 */ /* 0x0043e4000c101d3c */
.L_x_10387:
[----:B------:R-:W-:Y:S05]  /*3580*/  BSYNC B2 ;  /* 0x0000000000027941 */ /* 0x000fea0003800000 */
.L_x_10386:
[----:B------:R-:W-:Y:S05]  /*3590*/  @P2 BRA `(.L_x_10385) ;  /* 0x0000000000bc2947 */ /* 0x000fea0003800000 */
[----:B-1----:R1:W2:Y:S01]  /*35a0*/  LDS.128 R36, [R105] ;  /* 0x0000000069247984 */ /* 0x0022a20000000c00 */
[----:B------:R-:W-:Y:S01]  /*35b0*/  ISETP.GE.AND P4, PT, R202, R104, PT ;  /* 0x00000068ca00720c */ /* 0x000fe20003f86270 */
[----:B------:R-:W-:-:S12]  /*35c0*/  BSSY B2, `(.L_x_10390) ;  /* 0x000002b000027945 */ /* 0x000fd80003800000 */
[----:B-1----:R-:W-:Y:S05]  /*35d0*/  @P4 BRA `(.L_x_10391) ;  /* 0x0000000000a44947 */ /* 0x002fea0003800000 */
[----:B------:R-:W-:Y:S01]  /*35e0*/  SHF.R.U64 R60, R58, 0x10, R59 ;  /* 0x000000103a3c7819 */ /* 0x000fe2000000123b */
[----:B------:R-:W-:Y:S01]  /*35f0*/  HADD2.F32 R103, -RZ, R117.H0_H0 ;  /* 0x20000075ff677230 */ /* 0x000fe20000004100 */
[----:B------:R-:W-:Y:S02]  /*3600*/  SHF.R.U64 R61, R56, 0x10, R57 ;  /* 0x00000010383d7819 */ /* 0x000fe40000001239 */
[----:B------:R-:W-:Y:S01]  /*3610*/  SHF.R.U32.HI R58, RZ, 0x10, R59 ;  /* 0x00000010ff3a7819 */ /* 0x000fe2000001163b */
[----:B------:R-:W-:Y:S01]  /*3620*/  HADD2.F32 R56, -RZ, R60.H0_H0 ;  /* 0x2000003cff387230 */ /* 0x000fe20000004100 */
[----:B------:R-:W-:Y:S01]  /*3630*/  SHF.R.U32.HI R57, RZ, 0x10, R57 ;  /* 0x00000010ff397819 */ /* 0x000fe20000011639 */
[----:B------:R-:W-:Y:S01]  /*3640*/  HADD2.F32 R62, -RZ, R61.H0_H0 ;  /* 0x2000003dff3e7230 */ /* 0x000fe20000004100 */
[----:B--2---:R-:W-:Y:S01]  /*3650*/  MOV R59, R39 ;  /* 0x00000027003b7202 */ /* 0x004fe20000000f00 */
[----:B------:R-:W-:Y:S02]  /*3660*/  HADD2.F32 R39, -RZ, R37.H1_H1 ;  /* 0x30000025ff277230 */ /* 0x000fe40000004100 */
[----:B------:R-:W-:-:S02]  /*3670*/  HADD2.F32 R60, -RZ, R57.H0_H0 ;  /* 0x20000039ff3c7230 */ /* 0x000fc40000004100 */
[----:B------:R-:W-:Y:S02]  /*3680*/  HADD2.F32 R37, -RZ, R37.H0_H0 ;  /* 0x20000025ff257230 */ /* 0x000fe40000004100 */
[-C--:B------:R-:W-:Y:S01]  /*3690*/  FMUL.FTZ R100, R39, R62.reuse ;  /* 0x0000003e27647220 */ /* 0x080fe20000410000 */
[--C-:B------:R-:W-:Y:S02]  /*36a0*/  HADD2.F32 R57, -RZ, R59.reuse.H1_H1 ;  /* 0x3000003bff397230 */ /* 0x100fe40000004100 */
[----:B------:R-:W-:Y:S02]  /*36b0*/  HADD2.F32 R59, -RZ, R59.H0_H0 ;  /* 0x2000003bff3b7230 */ /* 0x000fe40000004100 */
[----:B------:R-:W-:Y:S01]  /*36c0*/  FMUL.FTZ R102, R37, R62 ;  /* 0x0000003e25667220 */ /* 0x000fe20000410000 */
[----:B------:R-:W-:Y:S02]  /*36d0*/  HADD2.F32 R58, -RZ, R58.H0_H0 ;  /* 0x2000003aff3a7230 */ /* 0x000fe40000004100 */
[----:B------:R-:W-:Y:S01]  /*36e0*/  FMUL.FTZ R62, R57, R60 ;  /* 0x0000003c393e7220 */ /* 0x000fe20000410000 */
[----:B------:R-:W-:Y:S01]  /*36f0*/  FFMA.FTZ R37, R37, R56, -R100 ;  /* 0x0000003825257223 */ /* 0x000fe20000010864 */
[----:B------:R-:W-:Y:S01]  /*3700*/  FMUL.FTZ R60, R59, R60 ;  /* 0x0000003c3b3c7220 */ /* 0x000fe20000410000 */
[----:B------:R-:W-:Y:S01]  /*3710*/  FFMA.FTZ R56, R39, R56, R102 ;  /* 0x0000003827387223 */ /* 0x000fe20000010066 */
[----:B------:R-:W-:Y:S01]  /*3720*/  FFMA.FTZ R39, R59, R58, -R62 ;  /* 0x0000003a3b277223 */ /* 0x000fe2000001083e */
[----:B------:R-:W-:-:S02]  /*3730*/  HADD2.F32 R59, -RZ, R117.H1_H1 ;  /* 0x30000075ff3b7230 */ /* 0x000fc40000004100 */
[----:B------:R-:W-:Y:S01]  /*3740*/  FFMA.FTZ R58, R57, R58, R60 ;  /* 0x0000003a393a7223 */ /* 0x000fe2000001003c */
        /* <DEDUP_REMOVED lines=18> */
.L_x_10391:
[----:B------:R-:W-:Y:S05]  /*3870*/  BSYNC B2 ;  /* 0x0000000000027941 */ /* 0x000fea0003800000 */
.L_x_10390:
[----:B--2---:R2:W-:Y:S02]  /*3880*/  STG.E.128 desc[UR60][R50.64+0x40], R36 ;  /* 0x0000402432007986 */ /* 0x0045e4000c101d3c */
.L_x_10385:
[----:B------:R-:W-:Y:S05]  /*3890*/  BSYNC B1 ;  /* 0x0000000000017941 */ /* 0x000fea0003800000 */
.L_x_10384:
[----:B------:R-:W-:Y:S05]  /*38a0*/  @P5 BRA `(.L_x_10392) ;  /* 0x0000001c00245947 */ /* 0x000fea0003800000 */
[----:B------:R-:W-:Y:S04]  /*38b0*/  BSSY B1, `(.L_x_10393) ;  /* 0x0000032000017945 */ /* 0x000fe80003800000 */
[----:B------:R-:W-:Y:S05]  /*38c0*/  @P1 BRA `(.L_x_10394) ;  /* 0x0000000000c01947 */ /* 0x000fea0003800000 */
[----:B-12---:R1:W2:Y:S01]  /*38d0*/  LDS.128 R36, [R106+0x2000] ;  /* 0x002000006a247984 */ /* 0x0062a20000000c00 */
[----:B------:R-:W-:Y:S01]  /*38e0*/  ISETP.GE.AND P4, PT, R22, R104, PT ;  /* 0x000000681600720c */ /* 0x000fe20003f86270 */
[----:B------:R-:W-:-:S12]  /*38f0*/  BSSY B2, `(.L_x_10395) ;  /* 0x000002c000027945 */ /* 0x000fd80003800000 */
[----:B-1----:R-:W-:Y:S05]  /*3900*/  @P4 BRA `(.L_x_10396) ;  /* 0x0000000000a84947 */ /* 0x002fea0003800000 */
[----:B------:R-:W-:Y:S01]  /*3910*/  SHF.R.U64 R58, R52, 0x10, R53 ;  /* 0x00000010343a7819 */ /* 0x000fe20000001235 */
[----:B--2---:R-:W-:Y:S01]  /*3920*/  IMAD.MOV.U32 R51, RZ, RZ, R39 ;  /* 0x000000ffff337224 */ /* 0x004fe200078e0027 */
[--C-:B------:R-:W-:Y:S01]  /*3930*/  SHF.R.U64 R52, R54, 0x10, R55.reuse ;  /* 0x0000001036347819 */ /* 0x100fe20000001237 */
[----:B------:R-:W-:Y:S01]  /*3940*/  IMAD.MOV.U32 R50, RZ, RZ, R36 ;  /* 0x000000ffff327224 */ /* 0x000fe200078e0024 */
[----:B------:R-:W-:Y:S01]  /*3950*/  SHF.R.U32.HI R56, RZ, 0x10, R55 ;  /* 0x00000010ff387819 */ /* 0x000fe20000011637 */
[--C-:B------:R-:W-:Y:S01]  /*3960*/  HADD2.F32 R39, -RZ, R37.reuse.H1_H1 ;  /* 0x30000025ff277230 */ /* 0x100fe20000004100 */
[----:B------:R-:W-:Y:S01]  /*3970*/  SHF.R.U32.HI R57, RZ, 0x10, R53 ;  /* 0x00000010ff397819 */ /* 0x000fe20000011635 */
[----:B------:R-:W-:Y:S02]  /*3980*/  HADD2.F32 R55, -RZ, R52.H0_H0 ;  /* 0x20000034ff377230 */ /* 0x000fe40000004100 */
[----:B------:R-:W-:Y:S02]  /*3990*/  HADD2.F32 R36, -RZ, R37.H0_H0 ;  /* 0x20000025ff247230 */ /* 0x000fe40000004100 */
[----:B------:R-:W-:-:S02]  /*39a0*/  HADD2.F32 R56, -RZ, R56.H0_H0 ;  /* 0x20000038ff387230 */ /* 0x000fc40000004100 */
[-C--:B------:R-:W-:Y:S01]  /*39b0*/  FMUL.FTZ R37, R39, R55.reuse ;  /* 0x0000003727257220 */ /* 0x080fe20000410000 */
[--C-:B------:R-:W-:Y:S02]  /*39c0*/  HADD2.F32 R52, -RZ, R51.reuse.H1_H1 ;  /* 0x30000033ff347230 */ /* 0x100fe40000004100 */
[----:B------:R-:W-:Y:S02]  /*39d0*/  HADD2.F32 R51, -RZ, R51.H0_H0 ;  /* 0x20000033ff337230 */ /* 0x000fe40000004100 */
[----:B------:R-:W-:Y:S02]  /*39e0*/  HADD2.F32 R53, -RZ, R58.H0_H0 ;  /* 0x2000003aff357230 */ /* 0x000fe40000004100 */
        /* <DEDUP_REMOVED lines=8> */
[----:B------:R-:W-:-:S02]  /*3a70*/  HADD2.F32 R51, -RZ, R50.H1_H1 ;  /* 0x30000032ff337230 */ /* 0x000fc40000004100 */
[--C-:B------:R-:W-:Y:S01]  /*3a80*/  HADD2.F32 R55, -RZ, R115.reuse.H1_H1 ;  /* 0x30000073ff377230 */ /* 0x100fe20000004100 */
[----:B------:R-:W-:Y:S01]  /*3a90*/  F2FP.F16.F32.PACK_AB R37, R37, R36 ;  /* 0x000000242525723e */ /* 0x000fe200000000ff */
[----:B------:R-:W-:Y:S01]  /*3aa0*/  HADD2.F32 R50, -RZ, R50.H0_H0 ;  /* 0x20000032ff327230 */ /* 0x000fe20000004100 */
[----:B------:R-:W-:Y:S01]  /*3ab0*/  F2FP.F16.F32.PACK_AB R39, R52, R39 ;  /* 0x000000273427723e */ /* 0x000fe200000000ff */
[--C-:B------:R-:W-:Y:S02]  /*3ac0*/  HADD2.F32 R53, -RZ, R38.reuse.H1_H1 ;  /* 0x30000026ff357230 */ /* 0x100fe40000004100 */
[-C--:B------:R-:W-:Y:S01]  /*3ad0*/  FMUL.FTZ R57, R51, R55.reuse ;  /* 0x0000003733397220 */ /* 0x080fe20000410000 */
[----:B------:R-:W-:Y:S02]  /*3ae0*/  HADD2.F32 R115, -RZ, R115.H0_H0 ;  /* 0x20000073ff737230 */ /* 0x000fe40000004100 */
[----:B------:R-:W-:Y:S01]  /*3af0*/  FMUL.FTZ R56, R50, R55 ;  /* 0x0000003732387220 */ /* 0x000fe20000410000 */
[----:B------:R-:W-:-:S02]  /*3b00*/  HADD2.F32 R38, -RZ, R38.H0_H0 ;  /* 0x20000026ff267230 */ /* 0x000fc40000004100 */
[--C-:B------:R-:W-:Y:S02]  /*3b10*/  HADD2.F32 R54, -RZ, R114.reuse.H1_H1 ;  /* 0x30000072ff367230 */ /* 0x100fe40000004100 */
[-C--:B------:R-:W-:Y:S01]  /*3b20*/  FMUL.FTZ R55, R53, R115.reuse ;  /* 0x0000007335377220 */ /* 0x080fe20000410000 */
        /* <DEDUP_REMOVED lines=8> */
.L_x_10396:
[----:B------:R-:W-:Y:S05]  /*3bb0*/  BSYNC B2 ;  /* 0x0000000000027941 */ /* 0x000fea0003800000 */
.L_x_10395:
[----:B--2---:R3:W-:Y:S02]  /*3bc0*/  STG.E.128 desc[UR60][R48.64], R36 ;  /* 0x0000002430007986 */ /* 0x0047e4000c101d3c */
.L_x_10394:
[----:B------:R-:W-:Y:S05]  /*3bd0*/  BSYNC B1 ;  /* 0x0000000000017941 */ /* 0x000fea0003800000 */
.L_x_10393:
        /* <DEDUP_REMOVED lines=46> */
.L_x_10398:
[----:B------:R-:W-:Y:S05]  /*3ec0*/  BSYNC B1 ;  /* 0x0000000000017941 */ /* 0x000fea0003800000 */
.L_x_10397:
[----:B--2---:R4:W-:Y:S01]  /*3ed0*/  STG.E.128 desc[UR60][R48.64+0x40], R36 ;  /* 0x0000402430007986 */ /* 0x0049e2000c101d3c */
[----:B------:R-:W-:Y:S05]  /*3ee0*/  BRA `(.L_x_10392) ;  /* 0x0000001400947947 */ /* 0x000fea0003800000 */
.L_x_10376:
[----:B------:R-:W2:Y:S01]  /*3ef0*/  LDL R44, [R1+0x5c] ;  /* 0x00005c00012c7983 */ /* 0x000ea20000100800 */
[----:B------:R-:W-:Y:S02]  /*3f00*/  ISETP.GE.AND P3, PT, R225, R108, PT ;  /* 0x0000006ce100720c */ /* 0x000fe40003f66270 */
[----:B------:R-:W-:Y:S02]  /*3f10*/  CS2R R46, SRZ ;  /* 0x00000000002e7805 */ /* 0x000fe4000001ff00 */
[----:B------:R-:W-:-:S13]  /*3f20*/  ISETP.GE.OR P3, PT, R16, R104, P3 ;  /* 0x000000681000720c */ /* 0x000fda0001f66670 */
[----:B------:R-:W-:Y:S01]  /*3f30*/  @!P3 IADD3 R37, P4, P5, R34, R36, R40 ;  /* 0x000000242225b210 */ /* 0x000fe20007d9e028 */
[----:B------:R-:W0:Y:S08]  /*3f40*/  @!P3 LDC.64 R52, c[0x0][0x3e8] ;  /* 0x0000fa00ff34bb82 */ /* 0x000e300000000a00 */
[----:B------:R-:W1:Y:S01]  /*3f50*/  @!P3 LDC.64 R56, c[0x0][0x400] ;  /* 0x00010000ff38bb82 */ /* 0x000e620000000a00 */
[----:B--2---:R-:W-:-:S02]  /*3f60*/  R2UR UR4, R44 ;  /* 0x000000002c0472ca */ /* 0x004fc400000e0000 */
[----:B------:R-:W-:Y:S02]  /*3f70*/  @!P3 IADD3.X R44, R81, R110, R31, P4, P5 ;  /* 0x0000006e512cb210 */ /* 0x000fe400027ea41f */
[----:B------:R-:W-:-:S04]  /*3f80*/  @!P3 IADD3 R54, P4, P5, R66, R38, R73 ;  /* 0x000000264236b210 */ /* 0x000fc80007d9e049 */
        /* <DEDUP_REMOVED lines=51> */
[----:B------:R-:W-:-:S04]  /*42c0*/  PRMT R122, R56, 0x5410, R57 ;  /* 0x00005410387a7816 */ /* 0x000fc80000000039 */
[----:B------:R-:W-:Y:S01]  /*42d0*/  PRMT R123, R59, 0x5410, R60 ;  /* 0x000054103b7b7816 */ /* 0x000fe2000000003c */
[----:B-----5:R-:W-:Y:S02]  /*42e0*/  IMAD.MOV.U32 R56, RZ, RZ, R54 ;  /* 0x000000ffff387224 */ /* 0x020fe400078e0036 */
[----:B------:R-:W-:Y:S02]  /*42f0*/  IMAD.MOV.U32 R57, RZ, RZ, R55 ;  /* 0x000000ffff397224 */ /* 0x000fe400078e0037 */
[----:B------:R-:W-:Y:S02]  /*4300*/  IMAD.MOV.U32 R59, RZ, RZ, R52 ;  /* 0x000000ffff3b7224 */ /* 0x000fe400078e0034 */
[----:B------:R-:W-:Y:S01]  /*4310*/  IMAD.MOV.U32 R60, RZ, RZ, R53 ;  /* 0x000000ffff3c7224 */ /* 0x000fe200078e0035 */
[----:B------:R-:W-:-:S04]  /*4320*/  PRMT R124, R56, 0x5410, R57 ;  /* 0x00005410387c7816 */ /* 0x000fc80000000039 */
[----:B------:R-:W-:Y:S01]  /*4330*/  PRMT R126, R59, 0x5410, R60 ;  /* 0x000054103b7e7816 */ /* 0x000fe2000000003c */
[----:B------:R-:W-:Y:S06]  /*4340*/  @!P3 BRA `(.L_x_10399) ;  /* 0x000000000004b947 */ /* 0x000fec0003800000 */
[----:B------:R-:W-:Y:S01]  /*4350*/  BPT.TRAP 0x1 ;  /* 0x000000040000795c */ /* 0x000fe20000300000 */
.L_x_10399:
        /* <DEDUP_REMOVED lines=9> */
.L_x_10679:
[----:B------:R-:W-:Y:S05]  /*43f0*/  BSYNC B1 ;  /* 0x0000000000017941 */ /* 0x000fea0003800000 */
.L_x_10400:
[----:B------:R-:W-:Y:S01]  /*4400*/  ISETP.GE.OR P5, PT, R19, R108, P1 ;  /* 0x0000006c1300720c */ /* 0x000fe20000fa6670 */
[----:B------:R-:W-:-:S12]  /*4410*/  BSSY B1, `(.L_x_10402) ;  /* 0x000007e000017945 */ /* 0x000fd80003800000 */
[----:B------:R-:W-:Y:S05]  /*4420*/  @P5 BRA `(.L_x_10403) ;  /* 0x0000000400f05947 */ /* 0x000fea0003800000 */
[-C--:B--2---:R-:W-:Y:S01]  /*4430*/  IMAD R56, R229, R104.reuse, RZ ;  /* 0x00000068e5387224 */ /* 0x084fe200078e02ff */
[----:B------:R-:W-:Y:S01]  /*4440*/  BSSY B2, `(.L_x_10404) ;  /* 0x000006e000027945 */ /* 0x000fe20003800000 */
[----:B------:R-:W-:-:S04]  /*4450*/  IMAD.WIDE.U32 R106, R19, R104, R102 ;  /* 0x00000068136a7225 */ /* 0x000fc800078e0066 */
[----:B------:R-:W-:Y:S01]  /*4460*/  IMAD R57, R19, R105, R56 ;  /* 0x0000006913397224 */ /* 0x000fe200078e0238 */
[----:B------:R-:W-:Y:S01]  /*4470*/  SEL R56, R76, R111, !P0 ;  /* 0x0000006f4c387207 */ /* 0x000fe20004000000 */
[----:B------:R-:W-:Y:S01]  /*4480*/  IMAD R59, R2, 0x1800, R92 ;  /* 0x00001800023b7824 */ /* 0x000fe200078e025c */
        /* <DEDUP_REMOVED lines=10> */
[----:B------:R-:W-:-:S04]  /*4530*/  IMAD R57, R216, 0x200, R57 ;  /* 0x00000200d8397824 */ /* 0x000fc800078e0239 */
        /* <DEDUP_REMOVED lines=8> */
[----:B--2---:R-:W-:Y:S01]  /*45c0*/  HADD2.F32 R117, -RZ, R61.H0_H0 ;  /* 0x2000003dff757230 */ /* 0x004fe20000004100 */
[--C-:B------:R-:W-:Y:S01]  /*45d0*/  SHF.R.U64 R37, R44, 0x10, R45.reuse ;  /* 0x000000102c257819 */ /* 0x100fe2000000122d */
[----:B------:R-:W-:Y:S01]  /*45e0*/  HADD2.F32 R119, -RZ, R119.H0_H0 ;  /* 0x20000077ff777230 */ /* 0x000fe20000004100 */
[----:B------:R-:W-:Y:S01]  /*45f0*/  SHF.R.U32.HI R44, RZ, 0x10, R45 ;  /* 0x00000010ff2c7819 */ /* 0x000fe2000001162d */
[----:B------:R-:W-:Y:S01]  /*4600*/  HADD2.F32 R61, -RZ, R61.H1_H1 ;  /* 0x3000003dff3d7230 */ /* 0x000fe20000004100 */
[--C-:B------:R-:W-:Y:S01]  /*4610*/  SHF.R.U64 R38, R38, 0x10, R39.reuse ;  /* 0x0000001026267819 */ /* 0x100fe20000001227 */
[----:B------:R-:W-:Y:S01]  /*4620*/  FMUL.FTZ R118, R117, R120 ;  /* 0x0000007875767220 */ /* 0x000fe20000410000 */
[----:B------:R-:W-:Y:S01]  /*4630*/  SHF.R.U32.HI R45, RZ, 0x10, R39 ;  /* 0x00000010ff2d7819 */ /* 0x000fe20000011627 */
[----:B------:R-:W-:Y:S01]  /*4640*/  HADD2.F32 R37, -RZ, R37.H0_H0 ;  /* 0x20000025ff257230 */ /* 0x000fe20000004100 */
[----:B------:R-:W-:-:S02]  /*4650*/  SHF.R.U64 R39, R46, 0x10, R47 ;  /* 0x000000102e277819 */ /* 0x000fc4000000122f */
[----:B------:R-:W-:Y:S01]  /*4660*/  SHF.R.U32.HI R46, RZ, 0x10, R47 ;  /* 0x00000010ff2e7819 */ /* 0x000fe2000001162f */
[----:B-1----:R-:W-:Y:S02]  /*4670*/  IMAD.MOV.U32 R47, RZ, RZ, R57 ;  /* 0x000000ffff2f7224 */ /* 0x002fe400078e0039 */
[----:B------:R-:W-:Y:S02]  /*4680*/  IMAD.MOV.U32 R57, RZ, RZ, R60 ;  /* 0x000000ffff397224 */ /* 0x000fe400078e003c */
[----:B------:R-:W-:Y:S02]  /*4690*/  IMAD.MOV.U32 R60, RZ, RZ, R58 ;  /* 0x000000ffff3c7224 */ /* 0x000fe400078e003a */
[----:B------:R-:W-:Y:S02]  /*46a0*/  HADD2.F32 R58, -RZ, R47.H0_H0 ;  /* 0x2000002fff3a7230 */ /* 0x000fe40000004100 */
[----:B------:R-:W-:Y:S02]  /*46b0*/  HADD2.F32 R46, -RZ, R46.H0_H0 ;  /* 0x2000002eff2e7230 */ /* 0x000fe40000004100 */
[----:B------:R-:W-:-:S02]  /*46c0*/  HADD2.F32 R45, -RZ, R45.H0_H0 ;  /* 0x2000002dff2d7230 */ /* 0x000fc40000004100 */
[C---:B------:R-:W-:Y:S01]  /*46d0*/  FMUL.FTZ R120, R58.reuse, R120 ;  /* 0x000000783a787220 */ /* 0x040fe20000410000 */
[-C--:B------:R-:W-:Y:S01]  /*46e0*/  FFMA.FTZ R58, R58, R119.reuse, -R118 ;  /* 0x000000773a3a7223 */ /* 0x080fe20000010876 */
[----:B------:R-:W-:Y:S02]  /*46f0*/  HADD2.F32 R118, -RZ, R44.H0_H0 ;  /* 0x2000002cff767230 */ /* 0x000fe40000004100 */
[----:B------:R-:W-:Y:S01]  /*4700*/  FFMA.FTZ R44, R117, R119, R120 ;  /* 0x00000077752c7223 */ /* 0x000fe20000010078 */
[----:B------:R-:W-:Y:S02]  /*4710*/  HADD2.F32 R117, -RZ, R47.H1_H1 ;  /* 0x3000002fff757230 */ /* 0x000fe40000004100 */
[----:B------:R-:W-:Y:S02]  /*4720*/  HADD2.F32 R119, -RZ, R116.H0_H0 ;  /* 0x20000074ff777230 */ /* 0x000fe40000004100 */
[----:B------:R-:W-:Y:S01]  /*4730*/  FMUL.FTZ R116, R61, R118 ;  /* 0x000000763d747220 */ /* 0x000fe20000410000 */
[----:B------:R-:W-:-:S02]  /*4740*/  IMAD.MOV.U32 R47, RZ, RZ, R63 ;  /* 0x000000ffff2f7224 */ /* 0x000fc400078e003f */
[C---:B------:R-:W-:Y:S01]  /*4750*/  FMUL.FTZ R118, R117.reuse, R118 ;  /* 0x0000007675767220 */ /* 0x040fe20000410000 */
[----:B------:R-:W-:Y:S02]  /*4760*/  IMAD.MOV.U32 R63, RZ, RZ, R62 ;  /* 0x000000ffff3f7224 */ /* 0x000fe400078e003e */
[-C--:B------:R-:W-:Y:S01]  /*4770*/  FFMA.FTZ R62, R117, R119.reuse, -R116 ;  /* 0x00000077753e7223 */ /* 0x080fe20000010874 */
[----:B------:R-:W-:Y:S02]  /*4780*/  HADD2.F32 R116, -RZ, R127.H1_H1 ;  /* 0x3000007fff747230 */ /* 0x000fe40000004100 */
[----:B------:R-:W-:Y:S01]  /*4790*/  FFMA.FTZ R61, R61, R119, R118 ;  /* 0x000000773d3d7223 */ /* 0x000fe20000010076 */
[----:B------:R-:W-:Y:S02]  /*47a0*/  HADD2.F32 R117, -RZ, R47.H0_H0 ;  /* 0x2000002fff757230 */ /* 0x000fe40000004100 */
[----:B------:R-:W-:Y:S01]  /*47b0*/  HADD2.F32 R118, -RZ, R127.H0_H0 ;  /* 0x2000007fff767230 */ /* 0x000fe20000004100 */
[----:B------:R-:W-:Y:S01]  /*47c0*/  F2FP.F16.F32.PACK_AB R58, R62, R58 ;  /* 0x0000003a3e3a723e */ /* 0x000fe200000000ff */
[----:B------:R-:W-:Y:S01]  /*47d0*/  HADD2.F32 R119, -RZ, R59.H0_H0 ;  /* 0x2000003bff777230 */ /* 0x000fe20000004100 */
[----:B------:R-:W-:Y:S01]  /*47e0*/  F2FP.F16.F32.PACK_AB R61, R61, R44 ;  /* 0x0000002c3d3d723e */ /* 0x000fe200000000ff */
[----:B------:R-:W-:-:S02]  /*47f0*/  HADD2.F32 R120, -RZ, R47.H1_H1 ;  /* 0x3000002fff787230 */ /* 0x000fc40000004100 */
[-C--:B------:R-:W-:Y:S01]  /*4800*/  FMUL.FTZ R47, R117, R116.reuse ;  /* 0x00000074752f7220 */ /* 0x080fe20000410000 */
[----:B------:R-:W-:Y:S02]  /*4810*/  HADD2.F32 R59, -RZ, R59.H1_H1 ;  /* 0x3000003bff3b7230 */ /* 0x000fe40000004100 */
[C---:B------:R-:W-:Y:S01]  /*4820*/  FMUL.FTZ R116, R119.reuse, R116 ;  /* 0x0000007477747220 */ /* 0x040fe20000410000 */
[----:B------:R-:W-:Y:S02]  /*4830*/  HADD2.F32 R39, -RZ, R39.H0_H0 ;  /* 0x20000027ff277230 */ /* 0x000fe40000004100 */
[----:B------:R-:W-:Y:S01]  /*4840*/  FFMA.FTZ R47, R119, R118, -R47 ;  /* 0x00000076772f7223 */ /* 0x000fe2000001082f */
[-C--:B------:R-:W-:Y:S01]  /*4850*/  FMUL.FTZ R119, R120, R46.reuse ;  /* 0x0000002e78777220 */ /* 0x080fe20000410000 */
[----:B------:R-:W-:Y:S01]  /*4860*/  FMUL.FTZ R46, R59, R46 ;  /* 0x0000002e3b2e7220 */ /* 0x000fe20000410000 */
[----:B------:R-:W-:Y:S01]  /*4870*/  FFMA.FTZ R116, R117, R118, R116 ;  /* 0x0000007675747223 */ /* 0x000fe20000010074 */
[----:B------:R-:W-:-:S02]  /*4880*/  HADD2.F32 R118, -RZ, R57.H0_H0 ;  /* 0x20000039ff767230 */ /* 0x000fc40000004100 */
[-C--:B------:R-:W-:Y:S01]  /*4890*/  FFMA.FTZ R119, R59, R45.reuse, -R119 ;  /* 0x0000002d3b777223 */ /* 0x080fe20000010877 */
[----:B------:R-:W-:Y:S01]  /*48a0*/  FFMA.FTZ R46, R120, R45, R46 ;  /* 0x0000002d782e7223 */ /* 0x000fe2000001002e */
[----:B------:R-:W-:Y:S02]  /*48b0*/  HADD2.F32 R45, -RZ, R121.H1_H1 ;  /* 0x30000079ff2d7230 */ /* 0x000fe40000004100 */
[--C-:B------:R-:W-:Y:S01]  /*48c0*/  HADD2.F32 R117, -RZ, R56.reuse.H0_H0 ;  /* 0x20000038ff757230 */ /* 0x100fe20000004100 */
[----:B------:R-:W-:Y:S01]  /*48d0*/  F2FP.F16.F32.PACK_AB R47, R119, R47 ;  /* 0x0000002f772f723e */ /* 0x000fe200000000ff */
[----:B------:R-:W-:Y:S01]  /*48e0*/  HADD2.F32 R57, -RZ, R57.H1_H1 ;  /* 0x30000039ff397230 */ /* 0x000fe20000004100 */
[----:B------:R-:W-:Y:S01]  /*48f0*/  F2FP.F16.F32.PACK_AB R46, R46, R116 ;  /* 0x000000742e2e723e */ /* 0x000fe200000000ff */
[----:B------:R-:W-:Y:S02]  /*4900*/  HADD2.F32 R56, -RZ, R56.H1_H1 ;  /* 0x30000038ff387230 */ /* 0x000fe40000004100 */
[----:B------:R-:W-:-:S02]  /*4910*/  HADD2.F32 R59, -RZ, R121.H0_H0 ;  /* 0x20000079ff3b7230 */ /* 0x000fc40000004100 */
[-C--:B------:R-:W-:Y:S01]  /*4920*/  FMUL.FTZ R121, R117, R45.reuse ;  /* 0x0000002d75797220 */ /* 0x080fe20000410000 */
[----:B------:R-:W-:Y:S02]  /*4930*/  HADD2.F32 R120, -RZ, R36.H0_H0 ;  /* 0x20000024ff787230 */ /* 0x000fe40000004100 */
[----:B------:R-:W-:Y:S01]  /*4940*/  FMUL.FTZ R36, R118, R45 ;  /* 0x0000002d76247220 */ /* 0x000fe20000410000 */
[-C--:B------:R-:W-:Y:S01]  /*4950*/  FMUL.FTZ R45, R57, R37.reuse ;  /* 0x00000025392d7220 */ /* 0x080fe20000410000 */
[----:B------:R-:W-:Y:S01]  /*4960*/  FMUL.FTZ R37, R56, R37 ;  /* 0x0000002538257220 */ /* 0x000fe20000410000 */
[-C--:B------:R-:W-:Y:S01]  /*4970*/  FFMA.FTZ R121, R118, R59.reuse, R121 ;  /* 0x0000003b76797223 */ /* 0x080fe20000010079 */
[----:B------:R-:W-:Y:S01]  /*4980*/  FFMA.FTZ R36, R117, R59, -R36 ;  /* 0x0000003b75247223 */ /* 0x000fe20000010824 */
[----:B------:R-:W-:Y:S02]  /*4990*/  HADD2.F32 R117, -RZ, R63.H0_H0 ;  /* 0x2000003fff757230 */ /* 0x000fe40000004100 */
[----:B------:R-:W-:Y:S01]  /*49a0*/  FFMA.FTZ R57, R57, R120, R37 ;  /* 0x0000007839397223 */ /* 0x000fe20000010025 */
[----:B------:R-:W-:-:S02]  /*49b0*/  HADD2.F32 R37, -RZ, R125.H0_H0 ;  /* 0x2000007dff257230 */ /* 0x000fc40000004100 */
[----:B------:R-:W-:Y:S01]  /*49c0*/  FFMA.FTZ R45, R56, R120, -R45 ;  /* 0x00000078382d7223 */ /* 0x000fe2000001082d */
[----:B------:R-:W-:Y:S02]  /*49d0*/  HADD2.F32 R59, -RZ, R60.H0_H0 ;  /* 0x2000003cff3b7230 */ /* 0x000fe40000004100 */
[----:B------:R-:W-:Y:S02]  /*49e0*/  HADD2.F32 R63, -RZ, R63.H1_H1 ;  /* 0x3000003fff3f7230 */ /* 0x000fe40000004100 */
[----:B------:R-:W-:Y:S02]  /*49f0*/  HADD2.F32 R118, -RZ, R38.H0_H0 ;  /* 0x20000026ff767230 */ /* 0x000fe40000004100 */
[-C--:B------:R-:W-:Y:S01]  /*4a00*/  FMUL.FTZ R38, R117, R37.reuse ;  /* 0x0000002575267220 */ /* 0x080fe20000410000 */
[----:B------:R-:W-:Y:S02]  /*4a10*/  HADD2.F32 R56, -RZ, R125.H1_H1 ;  /* 0x3000007dff387230 */ /* 0x000fe40000004100 */
[----:B------:R-:W-:Y:S01]  /*4a20*/  FMUL.FTZ R120, R59, R37 ;  /* 0x000000253b787220 */ /* 0x000fe20000410000 */
[----:B------:R-:W-:-:S02]  /*4a30*/  HADD2.F32 R60, -RZ, R60.H1_H1 ;  /* 0x3000003cff3c7230 */ /* 0x000fc40000004100 */
[-C--:B------:R-:W-:Y:S01]  /*4a40*/  FMUL.FTZ R37, R63, R39.reuse ;  /* 0x000000273f257220 */ /* 0x080fe20000410000 */
[-C--:B------:R-:W-:Y:S01]  /*4a50*/  FFMA.FTZ R38, R59, R56.reuse, -R38 ;  /* 0x000000383b267223 */ /* 0x080fe20000010826 */
[----:B------:R-:W-:Y:S02]  /*4a60*/  FFMA.FTZ R120, R117, R56, R120 ;  /* 0x0000003875787223 */ /* 0x000fe40000010078 */
[C---:B------:R-:W-:Y:S01]  /*4a70*/  FFMA.FTZ R37, R60.reuse, R118, -R37 ;  /* 0x000000763c257223 */ /* 0x040fe20000010825 */
[----:B------:R-:W-:Y:S01]  /*4a80*/  FMUL.FTZ R39, R60, R39 ;  /* 0x000000273c277220 */ /* 0x000fe20000410000 */
[----:B------:R-:W-:Y:S01]  /*4a90*/  F2FP.F16.F32.PACK_AB R60, R57, R121 ;  /* 0x00000079393c723e */ /* 0x000fe200000000ff */
[----:B------:R-:W-:Y:S01]  /*4aa0*/  IMAD.MOV.U32 R57, RZ, RZ, R58 ;  /* 0x000000ffff397224 */ /* 0x000fe200078e003a */
[----:B------:R-:W-:Y:S01]  /*4ab0*/  F2FP.F16.F32.PACK_AB R56, R45, R36 ;  /* 0x000000242d38723e */ /* 0x000fe200000000ff */
[----:B------:R-:W-:Y:S01]  /*4ac0*/  FFMA.FTZ R39, R63, R118, R39 ;  /* 0x000000763f277223 */ /* 0x000fe20000010027 */
[----:B------:R-:W-:Y:S01]  /*4ad0*/  F2FP.F16.F32.PACK_AB R38, R37, R38 ;  /* 0x000000262526723e */ /* 0x000fe200000000ff */
[----:B------:R-:W-:-:S02]  /*4ae0*/  IMAD.MOV.U32 R59, RZ, RZ, R47 ;  /* 0x000000ffff3b7224 */ /* 0x000fc400078e002f */
[----:B------:R-:W-:Y:S01]  /*4af0*/  IMAD.MOV.U32 R63, RZ, RZ, R46 ;  /* 0x000000ffff3f7224 */ /* 0x000fe200078e002e */
[----:B------:R-:W-:Y:S01]  /*4b00*/  F2FP.F16.F32.PACK_AB R62, R39, R120 ;  /* 0x00000078273e723e */ /* 0x000fe200000000ff */
[----:B------:R-:W-:-:S07]  /*4b10*/  IMAD.MOV.U32 R58, RZ, RZ, R38 ;  /* 0x000000ffff3a7224 */ /* 0x000fce00078e0026 */
.L_x_10405:
[----:B------:R-:W-:Y:S05]  /*4b20*/  BSYNC B2 ;  /* 0x0000000000027941 */ /* 0x000fea0003800000 */
.L_x_10404:
[----:B------:R-:W-:Y:S02]  /*4b30*/  ISETP.GE.AND P5, PT, R115, R110, PT ;  /* 0x0000006e7300720c */ /* 0x000fe40003fa6270 */
[----:B------:R-:W-:-:S11]  /*4b40*/  P2R R36, PR, RZ, 0x1 ;  /* 0x00000001ff247803 */ /* 0x000fd60000000000 */
[--C-:B------:R-:W-:Y:S02]  /*4b50*/  @!P5 SHF.R.S32.HI R37, RZ, 0x1f, R115.reuse ;  /* 0x0000001fff25d819 */ /* 0x100fe40000011473 */
[----:B------:R-:W-:-:S04]  /*4b60*/  @!P5 IADD3 R106, P0, P6, R12, R106, R115 ;  /* 0x0000006a0c6ad210 */ /* 0x000fc80007e1e073 */
[----:B------:R-:W-:Y:S02]  /*4b70*/  @!P5 IADD3.X R114, R4, R114, R37, P0, P6 ;  /* 0x000000720472d210 */ /* 0x000fe400007ec425 */
[----:B------:R-:W-:Y:S02]  /*4b80*/  ISETP.NE.AND P0, PT, R36, RZ, PT ;  /* 0x000000ff2400720c */ /* 0x000fe40003f05270 */
[----:B------:R-:W-:-:S04]  /*4b90*/  LEA R36, P6, R112, R100, 0x1 ;  /* 0x0000006470247211 */ /* 0x000fc800078c08ff */
[----:B------:R-:W-:Y:S02]  /*4ba0*/  LEA.HI.X R37, R112, R101, R113, 0x1, P6 ;  /* 0x0000006570257211 */ /* 0x000fe400030f0c71 */
[----:B------:R-:W-:-:S03]  /*4bb0*/  @!P5 LEA R38, P6, R106, R100, 0x1 ;  /* 0x000000646a26d211 */ /* 0x000fc600078c08ff */
[----:B-1----:R1:W-:Y:S01]  /*4bc0*/  STG.E.128 desc[UR60][R36.64], R56 ;  /* 0x0000003824007986 */ /* 0x0023e2000c101d3c */
[----:B------:R-:W-:-:S05]  /*4bd0*/  @!P5 LEA.HI.X R39, R106, R101, R114, 0x1, P6 ;  /* 0x000000656a27d211 */ /* 0x000fca00030f0c72 */
[----:B--2---:R1:W-:Y:S04]  /*4be0*/  @!P5 STG.E.128 desc[UR60][R38.64], R60 ;  /* 0x0000003c2600d986 */ /* 0x0043e8000c101d3c */
.L_x_10403:
[----:B------:R-:W-:Y:S05]  /*4bf0*/  BSYNC B1 ;  /* 0x0000000000017941 */ /* 0x000fea0003800000 */
.L_x_10402:
[C---:B------:R-:W-:Y:S01]  /*4c00*/  ISETP.GE.OR P5, PT, R225.reuse, R108, P1 ;  /* 0x0000006ce100720c */ /* 0x040fe20000fa6670 */
        /* <DEDUP_REMOVED lines=11> */
[----:B------:R-:W-:Y:S01]  /*4cc0*/  LEA.HI.X R57, R36, R101, R37, 0x1, P5 ;  /* 0x0000006524397211 */ /* 0x000fe200028f0c25 */
[----:B------:R-:W-:Y:S01]  /*4cd0*/  IMAD R37, R2, 0x1800, R89 ;  /* 0x0000180002257824 */ /* 0x000fe200078e0259 */
[----:B------:R-:W-:-:S03]  /*4ce0*/  SHF.R.S32.HI R36, RZ, 0x1f, R111 ;  /* 0x0000001fff247819 */ /* 0x000fc6000001146f */
[----:B------:R-:W-:Y:S01]  /*4cf0*/  IMAD R37, R37, 0x2, R18 ;  /* 0x0000000225257824 */ /* 0x000fe200078e0212 */
[----:B------:R-:W-:-:S04]  /*4d00*/  LEA.HI R36, R36, R111, RZ, 0x4 ;  /* 0x0000006f24247211 */ /* 0x000fc800078f20ff */
[----:B------:R-:W-:-:S05]  /*4d10*/  LEA.HI.SX32 R36, R36, R85, 0x1c ;  /* 0x0000005524247211 */ /* 0x000fca00078fe2ff */
[----:B------:R-:W-:-:S05]  /*4d20*/  IMAD.SHL.U32 R61, R36, 0x8, RZ ;  /* 0x00000008243d7824 */ /* 0x000fca00078e00ff */
[----:B------:R-:W-:-:S04]  /*4d30*/  LOP3.LUT R36, R213, 0x38, R61, 0xf8, !PT ;  /* 0x00000038d5247812 */ /* 0x000fc800078ef83d */
[----:B------:R-:W-:-:S05]  /*4d40*/  LOP3.LUT R36, R36, R38, RZ, 0x3c, !PT ;  /* 0x0000002624247212 */ /* 0x000fca00078e3cff */
[----:B------:R-:W-:-:S04]  /*4d50*/  IMAD.IADD R39, R217, 0x1, R36 ;  /* 0x00000001d9277824 */ /* 0x000fc800078e0224 */
[----:B------:R-:W-:-:S04]  /*4d60*/  IMAD R39, R2, 0x1800, R39 ;  /* 0x0000180002277824 */ /* 0x000fc800078e0227 */
[----:B------:R-:W-:Y:S02]  /*4d70*/  IMAD R44, R39, 0x2, R18 ;  /* 0x00000002272c7824 */ /* 0x000fe400078e0212 */
[----:B------:R-:W1:Y:S04]  /*4d80*/  LDS.128 R36, [R37+0x1c400] ;  /* 0x01c4000025247984 */ /* 0x000e680000000c00 */
        /* <DEDUP_REMOVED lines=9> */
[--C-:B-1----:R-:W-:Y:S01]  /*4e20*/  HADD2.F32 R45, -RZ, R37.reuse.H0_H0 ;  /* 0x20000025ff2d7230 */ /* 0x102fe20000004100 */
[----:B------:R-:W-:Y:S01]  /*4e30*/  SHF.R.U64 R53, R54, 0x10, R55 ;  /* 0x0000001036357819 */ /* 0x000fe20000001237 */
[----:B------:R-:W-:Y:S02]  /*4e40*/  HADD2.F32 R37, -RZ, R37.H1_H1 ;  /* 0x30000025ff257230 */ /* 0x000fe40000004100 */
[----:B------:R-:W-:Y:S01]  /*4e50*/  FMUL.FTZ R104, R62, R60 ;  /* 0x0000003c3e687220 */ /* 0x000fe20000410000 */
[----:B------:R-:W-:-:S02]  /*4e60*/  HADD2.F32 R52, -RZ, R52.H0_H0 ;  /* 0x20000034ff347230 */ /* 0x000fc40000004100 */
[----:B------:R-:W-:Y:S01]  /*4e70*/  FMUL.FTZ R105, R45, R60 ;  /* 0x0000003c2d697220 */ /* 0x000fe20000410000 */
[----:B------:R-:W-:Y:S01]  /*4e80*/  SHF.R.U32.HI R54, RZ, 0x10, R55 ;  /* 0x00000010ff367819 */ /* 0x000fe20000011637 */
[----:B------:R-:W-:Y:S01]  /*4e90*/  HADD2.F32 R58, -RZ, R58.H0_H0 ;  /* 0x2000003aff3a7230 */ /* 0x000fe20000004100 */
[--C-:B------:R-:W-:Y:S01]  /*4ea0*/  SHF.R.U64 R50, R50, 0x10, R51.reuse ;  /* 0x0000001032327819 */ /* 0x100fe20000001233 */
[-C--:B------:R-:W-:Y:S01]  /*4eb0*/  FMUL.FTZ R60, R63, R52.reuse ;  /* 0x000000343f3c7220 */ /* 0x080fe20000410000 */
[----:B------:R-:W-:Y:S02]  /*4ec0*/  HADD2.F32 R55, -RZ, R123.H1_H1 ;  /* 0x3000007bff377230 */ /* 0x000fe40000004100 */
[C---:B------:R-:W-:Y:S01]  /*4ed0*/  FMUL.FTZ R52, R37.reuse, R52 ;  /* 0x0000003425347220 */ /* 0x040fe20000410000 */
[----:B------:R-:W-:Y:S01]  /*4ee0*/  SHF.R.U32.HI R51, RZ, 0x10, R51 ;  /* 0x00000010ff337819 */ /* 0x000fe20000011633 */
[----:B------:R-:W-:Y:S01]  /*4ef0*/  FFMA.FTZ R37, R37, R58, -R60 ;  /* 0x0000003a25257223 */ /* 0x000fe2000001083c */
[----:B------:R-:W-:-:S02]  /*4f00*/  HADD2.F32 R54, -RZ, R54.H0_H0 ;  /* 0x20000036ff367230 */ /* 0x000fc40000004100 */
[----:B------:R-:W-:Y:S01]  /*4f10*/  FFMA.FTZ R52, R63, R58, R52 ;  /* 0x0000003a3f347223 */ /* 0x000fe20000010034 */
[-C--:B------:R-:W-:Y:S01]  /*4f20*/  FFMA.FTZ R105, R62, R55.reuse, R105 ;  /* 0x000000373e697223 */ /* 0x080fe20000010069 */
[----:B------:R-:W-:Y:S02]  /*4f30*/  HADD2.F32 R63, -RZ, R124.H1_H1 ;  /* 0x3000007cff3f7230 */ /* 0x000fe40000004100 */
[----:B------:R-:W-:Y:S01]  /*4f40*/  FFMA.FTZ R104, R45, R55, -R104 ;  /* 0x000000372d687223 */ /* 0x000fe20000010868 */
[----:B------:R-:W-:Y:S02]  /*4f50*/  HADD2.F32 R58, -RZ, R47.H0_H0 ;  /* 0x2000002fff3a7230 */ /* 0x000fe40000004100 */
[----:B------:R-:W-:Y:S01]  /*4f60*/  HADD2.F32 R62, -RZ, R39.H0_H0 ;  /* 0x20000027ff3e7230 */ /* 0x000fe20000004100 */
[----:B------:R-:W-:Y:S01]  /*4f70*/  F2FP.F16.F32.PACK_AB R52, R52, R105 ;  /* 0x000000693434723e */ /* 0x000fe200000000ff */
[----:B------:R-:W-:Y:S01]  /*4f80*/  HADD2.F32 R47, -RZ, R47.H1_H1 ;  /* 0x3000002fff2f7230 */ /* 0x000fe20000004100 */
[----:B------:R-:W-:Y:S01]  /*4f90*/  F2FP.F16.F32.PACK_AB R37, R37, R104 ;  /* 0x000000682525723e */ /* 0x000fe200000000ff */
[----:B------:R-:W-:-:S02]  /*4fa0*/  HADD2.F32 R55, -RZ, R39.H1_H1 ;  /* 0x30000027ff377230 */ /* 0x000fc40000004100 */
[-C--:B------:R-:W-:Y:S01]  /*4fb0*/  FMUL.FTZ R39, R58, R63.reuse ;  /* 0x0000003f3a277220 */ /* 0x080fe20000410000 */
[----:B------:R-:W-:Y:S02]  /*4fc0*/  HADD2.F32 R45, -RZ, R122.H1_H1 ;  /* 0x3000007aff2d7230 */ /* 0x000fe40000004100 */
[C---:B------:R-:W-:Y:S01]  /*4fd0*/  FMUL.FTZ R63, R62.reuse, R63 ;  /* 0x0000003f3e3f7220 */ /* 0x040fe20000410000 */
[----:B------:R-:W-:Y:S02]  /*4fe0*/  HADD2.F32 R60, -RZ, R51.H0_H0 ;  /* 0x20000033ff3c7230 */ /* 0x000fe40000004100 */
[-C--:B------:R-:W-:Y:S01]  /*4ff0*/  FMUL.FTZ R106, R47, R54.reuse ;  /* 0x000000362f6a7220 */ /* 0x080fe20000410000 */
[C---:B------:R-:W-:Y:S01]  /*5000*/  FMUL.FTZ R112, R55.reuse, R54 ;  /* 0x0000003637707220 */ /* 0x040fe20000410000 */
[-C--:B------:R-:W-:Y:S01]  /*5010*/  FFMA.FTZ R39, R62, R45.reuse, -R39 ;  /* 0x0000002d3e277223 */ /* 0x080fe20000010827 */
[----:B------:R-:W-:Y:S01]  /*5020*/  FFMA.FTZ R45, R58, R45, R63 ;  /* 0x0000002d3a2d7223 */ /* 0x000fe2000001003f */
[-C--:B------:R-:W-:Y:S01]  /*5030*/  FFMA.FTZ R54, R55, R60.reuse, -R106 ;  /* 0x0000003c37367223 */ /* 0x080fe2000001086a */
[----:B------:R-:W-:Y:S01]  /*5040*/  FFMA.FTZ R58, R47, R60, R112 ;  /* 0x0000003c2f3a7223 */ /* 0x000fe20000010070 */
[----:B------:R-:W-:-:S02]  /*5050*/  HADD2.F32 R106, -RZ, R49.H0_H0 ;  /* 0x20000031ff6a7230 */ /* 0x000fc40000004100 */
[----:B------:R-:W-:Y:S01]  /*5060*/  HADD2.F32 R47, -RZ, R44.H1_H1 ;  /* 0x3000002cff2f7230 */ /* 0x000fe20000004100 */
[----:B------:R-:W-:Y:S01]  /*5070*/  F2FP.F16.F32.PACK_AB R39, R54, R39 ;  /* 0x000000273627723e */ /* 0x000fe200000000ff */
[----:B------:R-:W-:Y:S01]  /*5080*/  HADD2.F32 R51, -RZ, R126.H0_H0 ;  /* 0x2000007eff337230 */ /* 0x000fe20000004100 */
[----:B------:R-:W-:Y:S01]  /*5090*/  F2FP.F16.F32.PACK_AB R58, R58, R45 ;  /* 0x0000002d3a3a723e */ /* 0x000fe200000000ff */
[----:B------:R-:W-:Y:S02]  /*50a0*/  HADD2.F32 R60, -RZ, R44.H0_H0 ;  /* 0x2000002cff3c7230 */ /* 0x000fe40000004100 */
[----:B------:R-:W-:Y:S01]  /*50b0*/  FMUL.FTZ R112, R47, R106 ;  /* 0x0000006a2f707220 */ /* 0x000fe20000410000 */
[--C-:B------:R-:W-:Y:S02]  /*50c0*/  HADD2.F32 R49, -RZ, R36.reuse.H1_H1 ;  /* 0x30000024ff317230 */ /* 0x100fe40000004100 */
[----:B------:R-:W-:Y:S02]  /*50d0*/  HADD2.F32 R62, -RZ, R36.H0_H0 ;  /* 0x20000024ff3e7230 */ /* 0x000fe40000004100 */
[----:B------:R-:W-:Y:S01]  /*50e0*/  FMUL.FTZ R55, R60, R51 ;  /* 0x000000333c377220 */ /* 0x000fe20000410000 */
[----:B------:R-:W-:-:S02]  /*50f0*/  HADD2.F32 R48, -RZ, R48.H0_H0 ;  /* 0x20000030ff307230 */ /* 0x000fc40000004100 */
[C---:B------:R-:W-:Y:S01]  /*5100*/  FMUL.FTZ R106, R49.reuse, R106 ;  /* 0x0000006a316a7220 */ /* 0x040fe20000410000 */
[----:B------:R-:W-:Y:S02]  /*5110*/  HADD2.F32 R123, -RZ, R123.H0_H0 ;  /* 0x2000007bff7b7230 */ /* 0x000fe40000004100 */
[----:B------:R-:W-:Y:S01]  /*5120*/  FMUL.FTZ R51, R62, R51 ;  /* 0x000000333e337220 */ /* 0x000fe20000410000 */
[----:B------:R-:W-:Y:S02]  /*5130*/  HADD2.F32 R63, -RZ, R53.H0_H0 ;  /* 0x20000035ff3f7230 */ /* 0x000fe40000004100 */
[-C--:B------:R-:W-:Y:S01]  /*5140*/  FFMA.FTZ R49, R49, R48.reuse, -R112 ;  /* 0x0000003031317223 */ /* 0x080fe20000010870 */
[----:B------:R-:W-:Y:S01]  /*5150*/  FFMA.FTZ R47, R47, R48, R106 ;  /* 0x000000302f2f7223 */ /* 0x000fe2000001006a */
[-C--:B------:R-:W-:Y:S01]  /*5160*/  FFMA.FTZ R44, R60, R123.reuse, R51 ;  /* 0x0000007b3c2c7223 */ /* 0x080fe20000010033 */
[----:B------:R-:W-:Y:S02]  /*5170*/  HADD2.F32 R124, -RZ, R124.H0_H0 ;  /* 0x2000007cff7c7230 */ /* 0x000fe40000004100 */
[----:B------:R-:W-:Y:S01]  /*5180*/  FFMA.FTZ R36, R62, R123, -R55 ;  /* 0x0000007b3e247223 */ /* 0x000fe20000010837 */
[----:B------:R-:W-:-:S02]  /*5190*/  HADD2.F32 R53, -RZ, R46.H0_H0 ;  /* 0x2000002eff357230 */ /* 0x000fc40000004100 */
[----:B------:R-:W-:Y:S01]  /*51a0*/  HADD2.F32 R48, -RZ, R46.H1_H1 ;  /* 0x3000002eff307230 */ /* 0x000fe20000004100 */
[----:B------:R-:W-:Y:S01]  /*51b0*/  F2FP.F16.F32.PACK_AB R44, R47, R44 ;  /* 0x0000002c2f2c723e */ /* 0x000fe200000000ff */
[--C-:B------:R-:W-:Y:S01]  /*51c0*/  HADD2.F32 R51, -RZ, R38.reuse.H0_H0 ;  /* 0x20000026ff337230 */ /* 0x100fe20000004100 */
[----:B------:R-:W-:Y:S01]  /*51d0*/  F2FP.F16.F32.PACK_AB R36, R49, R36 ;  /* 0x000000243124723e */ /* 0x000fe200000000ff */
[----:B------:R-:W-:Y:S02]  /*51e0*/  HADD2.F32 R46, -RZ, R38.H1_H1 ;  /* 0x30000026ff2e7230 */ /* 0x000fe40000004100 */
[----:B------:R-:W-:Y:S01]  /*51f0*/  FMUL.FTZ R38, R53, R124 ;  /* 0x0000007c35267220 */ /* 0x000fe20000410000 */
[----:B------:R-:W-:Y:S02]  /*5200*/  HADD2.F32 R122, -RZ, R122.H0_H0 ;  /* 0x2000007aff7a7230 */ /* 0x000fe40000004100 */
[----:B------:R-:W-:Y:S01]  /*5210*/  FMUL.FTZ R107, R48, R63 ;  /* 0x0000003f306b7220 */ /* 0x000fe20000410000 */
[----:B------:R-:W-:-:S02]  /*5220*/  HADD2.F32 R55, -RZ, R50.H0_H0 ;  /* 0x20000032ff377230 */ /* 0x000fc40000004100 */
[C---:B------:R-:W-:Y:S01]  /*5230*/  FMUL.FTZ R124, R51.reuse, R124 ;  /* 0x0000007c337c7220 */ /* 0x040fe20000410000 */
[C---:B------:R-:W-:Y:S01]  /*5240*/  FMUL.FTZ R63, R46.reuse, R63 ;  /* 0x0000003f2e3f7220 */ /* 0x040fe20000410000 */
[-C--:B------:R-:W-:Y:S01]  /*5250*/  FFMA.FTZ R38, R51, R122.reuse, -R38 ;  /* 0x0000007a33267223 */ /* 0x080fe20000010826 */
[----:B------:R-:W-:Y:S02]  /*5260*/  IMAD.MOV.U32 R45, RZ, RZ, R52 ;  /* 0x000000ffff2d7224 */ /* 0x000fe400078e0034 */
[----:B------:R-:W-:Y:S01]  /*5270*/  FFMA.FTZ R124, R53, R122, R124 ;  /* 0x0000007a357c7223 */ /* 0x000fe2000001007c */
[-C--:B------:R-:W-:Y:S01]  /*5280*/  FFMA.FTZ R107, R46, R55.reuse, -R107 ;  /* 0x000000372e6b7223 */ /* 0x080fe2000001086b */
[----:B------:R-:W-:Y:S01]  /*5290*/  FFMA.FTZ R63, R48, R55, R63 ;  /* 0x00000037303f7223 */ /* 0x000fe2000001003f */
[----:B------:R-:W-:-:S03]  /*52a0*/  IMAD.MOV.U32 R47, RZ, RZ, R58 ;  /* 0x000000ffff2f7224 */ /* 0x000fc600078e003a */
[----:B------:R-:W-:Y:S02]  /*52b0*/  F2FP.F16.F32.PACK_AB R38, R107, R38 ;  /* 0x000000266b26723e */ /* 0x000fe400000000ff */
[----:B------:R-:W-:-:S07]  /*52c0*/  F2FP.F16.F32.PACK_AB R46, R63, R124 ;  /* 0x0000007c3f2e723e */ /* 0x000fce00000000ff */
.L_x_10407:
[----:B------:R-:W-:Y:S05]  /*52d0*/  BSYNC B1 ;  /* 0x0000000000017941 */ /* 0x000fea0003800000 */
.L_x_10406:
        /* <DEDUP_REMOVED lines=10> */
.L_x_10375:
[----:B------:R-:W2:Y:S02]  /*5380*/  LDL R36, [R1+0x5c] ;  /* 0x00005c0001247983 */ /* 0x000ea40000100800 */
[----:B--2---:R-:W-:-:S13]  /*5390*/  R2UR UR4, R36 ;  /* 0x00000000240472ca */ /* 0x004fda00000e0000 */
[----:B------:R-:W-:-:S06]  /*53a0*/  UISETP.NE.AND UP0, UPT, UR4, 0x3, UPT ;  /* 0x000000030400788c */ /* 0x000fcc000bf05270 */
[----:B------:R-:W-:-:S13]  /*53b0*/  PLOP3.LUT P3, PT, PT, PT, UP0, 0x80, 0x0 ;  /* 0x000000000000781c */ /* 0x000fda0003f6f008 */
[----:B------:R-:W-:Y:S05]  /*53c0*/  @!P3 BRA `(.L_x_10408) ;  /* 0x000000000004b947 */ /* 0x000fea0003800000 */
[----:B------:R-:W-:Y:S01]  /*53d0*/  BPT.TRAP 0x1 ;  /* 0x000000040000795c */ /* 0x000fe20000300000 */
.L_x_10408:
[----:B------:R-:W-:Y:S01]  /*53e0*/  IMAD R97, R2, 0x8, R18 ;  /* 0x0000000802617824 */ /* 0x000fe200078e0212 */
[----:B------:R-:W-:Y:S01]  /*53f0*/  SHF.L.U32 R109, R201, 0x1f, RZ ;  /* 0x0000001fc96d7819 */ /* 0x000fe200000006ff */
[----:B------:R-:W-:Y:S01]  /*5400*/  IMAD R108, R29, -0x60, R26 ;  /* 0xffffffa01d6c7824 */ /* 0x000fe200078e021a */
[----:B------:R-:W-:Y:S02]  /*5410*/  BSSY B1, `(.L_x_10409) ;  /* 0x0000004000017945 */ /* 0x000fe40003800000 */
[----:B------:R-:W0:Y:S02]  /*5420*/  SYNCS.PHASECHK.TRANS64.TRYWAIT P4, [R97+URZ+0x32490], R109 ;  /* 0x0324906d610075a7 */ /* 0x000e24000808017f */
[----:B------:R-:W-:Y:S01]  /*5430*/  VIMNMX R108, R108, 0x60, PT ;  /* 0x000000606c6c7848 */ /* 0x000fe20003fe0100 */
[----:B0-----:R-:W-:Y:S06]  /*5440*/  @!P4 BRA `(.L_x_10410) ;  /* 0x000001780018c947 */ /* 0x001fec0003800000 */
.L_x_10680:
[----:B------:R-:W-:Y:S05]  /*5450*/  BSYNC B1 ;  /* 0x0000000000017941 */ /* 0x000fea0003800000 */
.L_x_10409:
[----:B------:R-:W-:Y:S01]  /*5460*/  ISETP.GE.AND P4, PT, R19, R108, PT ;  /* 0x0000006c1300720c */ /* 0x000fe20003f86270 */
[----:B------:R-:W-:-:S12]  /*5470*/  BSSY B1, `(.L_x_10411) ;  /* 0x0000006000017945 */ /* 0x000fd80003800000 */
[----:B------:R-:W-:Y:S05]  /*5480*/  @P4 BRA `(.L_x_10412) ;  /* 0x0000000000104947 */ /* 0x000fea0003800000 */
[----:B------:R-:W1:Y:S04]  /*5490*/  @!P1 LDS.128 R36, [R106] ;  /* 0x000000006a249984 */ /* 0x000e680000000c00 */
[----:B------:R-:W2:Y:S04]  /*54a0*/  @!P2 LDS.128 R44, [R105] ;  /* 0x00000000692ca984 */ /* 0x000ea80000000c00 */
[----:B-1----:R1:W-:Y:S04]  /*54b0*/  @!P1 STG.E.128 desc[UR60][R50.64], R36 ;  /* 0x0000002432009986 */ /* 0x0023e8000c101d3c */
[----:B--2---:R1:W-:Y:S02]  /*54c0*/  @!P2 STG.E.128 desc[UR60][R50.64+0x40], R44 ;  /* 0x0000402c3200a986 */ /* 0x0043e4000c101d3c */
.L_x_10412:
[----:B------:R-:W-:Y:S05]  /*54d0*/  BSYNC B1 ;  /* 0x0000000000017941 */ /* 0x000fea0003800000 */
.L_x_10411:
[----:B------:R-:W-:-:S13]  /*54e0*/  ISETP.GE.AND P4, PT, R225, R108, PT ;  /* 0x0000006ce100720c */ /* 0x000fda0003f86270 */
[----:B------:R-:W-:Y:S05]  /*54f0*/  @P4 BRA `(.L_x_10392) ;  /* 0x0000000000104947 */ /* 0x000fea0003800000 */
[----:B-1----:R-:W1:Y:S04]  /*5500*/  @!P1 LDS.128 R36, [R106+0x2000] ;  /* 0x002000006a249984 */ /* 0x002e680000000c00 */
[----:B------:R-:W2:Y:S04]  /*5510*/  @!P2 LDS.128 R44, [R105+0x2000] ;  /* 0x00200000692ca984 */ /* 0x000ea80000000c00 */
[----:B-1----:R1:W-:Y:S04]  /*5520*/  @!P1 STG.E.128 desc[UR60][R48.64], R36 ;  /* 0x0000002430009986 */ /* 0x0023e8000c101d3c */
[----:B--2---:R1:W-:Y:S02]  /*5530*/  @!P2 STG.E.128 desc[UR60][R48.64+0x40], R44 ;  /* 0x0000402c3000a986 */ /* 0x0043e4000c101d3c */
.L_x_10392:
[----:B------:R-:W-:Y:S05]  /*5540*/  BSYNC B0 ;  /* 0x0000000000007941 */ /* 0x000fea0003800000 */
.L_x_10374:
        /* <DEDUP_REMOVED lines=17> */
.L_x_10414:
[----:B------:R-:W-:Y:S05]  /*5660*/  BSYNC B0 ;  /* 0x0000000000007941 */ /* 0x000fea0003800000 */
.L_x_10413:
[----:B------:R-:W2:Y:S01]  /*5670*/  SYNCS.PHASECHK.TRANS64.TRYWAIT P3, [R97+URZ+0x324b0], R109 ;  /* 0x0324b06d610075a7 */ /* 0x000ea2000806017f */
[----:B------:R-:W-:Y:S01]  /*5680*/  IMAD R49, R2, 0x6000, R91 ;  /* 0x0000600002317824 */ /* 0x000fe200078e025b */
[----:B------:R-:W-:Y:S01]  /*5690*/  ULDC.64 UR56, c[0x0][0x328] ;  /* 0x0000ca0000387ab9 */ /* 0x000fe20000000a00 */
[----:B------:R-:W-:Y:S01]  /*56a0*/  ULDC.64 UR58, c[0x0][0x318] ;  /* 0x0000c600003a7ab9 */ /* 0x000fe20000000a00 */
[----:B------:R-:W-:Y:S01]  /*56b0*/  BSSY B0, `(.L_x_10415) ;  /* 0x0000003000007945 */ /* 0x000fe20003800000 */
[----:B------:R-:W-:-:S03]  /*56c0*/  IMAD.IADD R48, R90, 0x1, R49 ;  /* 0x000000015a307824 */ /* 0x000fc600078e0231 */
[----:B--2---:R-:W-:Y:S05]  /*56d0*/  @!P3 BRA `(.L_x_10416) ;  /* 0x000001740088b947 */ /* 0x004fea0003800000 */
.L_x_10681:
[----:B------:R-:W-:Y:S05]  /*56e0*/  BSYNC B0 ;  /* 0x0000000000007941 */ /* 0x000fea0003800000 */
.L_x_10415:
[----:B------:R-:W-:Y:S01]  /*56f0*/  ISETP.GE.AND P3, PT, R19, R108, PT ;  /* 0x0000006c1300720c */ /* 0x000fe20003f66270 */
[----:B------:R-:W-:Y:S01]  /*5700*/  BSSY B0, `(.L_x_10417) ;  /* 0x0000026000007945 */ /* 0x000fe20003800000 */
[----:B------:R-:W-:Y:S02]  /*5710*/  IMAD R49, R49, 0x2, R27 ;  /* 0x0000000231317824 */ /* 0x000fe400078e021b */
[----:B------:R-:W-:-:S04]  /*5720*/  IMAD.WIDE R44, R29, 0x60, R70 ;  /* 0x000000601d2c7825 */ /* 0x000fc800078e0246 */
[----:B------:R-:W-:-:S05]  /*5730*/  IMAD R48, R48, 0x2, R27 ;  /* 0x0000000230307824 */ /* 0x000fca00078e021b */
[----:B------:R-:W-:Y:S05]  /*5740*/  @P3 BRA `(.L_x_10418) ;  /* 0x0000000000843947 */ /* 0x000fea0003800000 */
[----:B------:R-:W-:Y:S01]  /*5750*/  IMAD R39, R45, UR56, RZ ;  /* 0x000000382d277c24 */ /* 0x000fe2000f8e02ff */
[----:B------:R-:W-:Y:S01]  /*5760*/  ULDC UR4, c[0x0][0x320] ;  /* 0x0000c80000047ab9 */ /* 0x000fe20000000800 */
        /* <DEDUP_REMOVED lines=31> */
.L_x_10418:
[----:B------:R-:W-:Y:S05]  /*5960*/  BSYNC B0 ;  /* 0x0000000000007941 */ /* 0x000fea0003800000 */
.L_x_10417:
[----:B------:R-:W-:Y:S01]  /*5970*/  ISETP.GE.AND P3, PT, R225, R108, PT ;  /* 0x0000006ce100720c */ /* 0x000fe20003f66270 */
[----:B------:R-:W-:-:S12]  /*5980*/  BSSY B0, `(.L_x_10419) ;  /* 0x0000025000007945 */ /* 0x000fd80003800000 */
[----:B------:R-:W-:Y:S05]  /*5990*/  @P3 BRA `(.L_x_10420) ;  /* 0x00000000008c3947 */ /* 0x000fea0003800000 */
[----:B---3--:R-:W-:Y:S01]  /*59a0*/  IADD3 R39, P3, R44, 0x40, RZ ;  /* 0x000000402c277810 */ /* 0x008fe20007f7e0ff */
[----:B-1----:R-:W-:Y:S01]  /*59b0*/  IMAD.MOV.U32 R36, RZ, RZ, R14 ;  /* 0x000000ffff247224 */ /* 0x002fe200078e000e */
[----:B------:R-:W-:Y:S01]  /*59c0*/  ULDC UR4, c[0x0][0x320] ;  /* 0x0000c80000047ab9 */ /* 0x000fe20000000800 */
        /* <DEDUP_REMOVED lines=32> */
.L_x_10420:
[----:B------:R-:W-:Y:S05]  /*5bd0*/  BSYNC B0 ;  /* 0x0000000000007941 */ /* 0x000fea0003800000 */
.L_x_10419:
        /* <DEDUP_REMOVED lines=8> */
[----:B0-2---:R-:W-:Y:S01]  /*5c60*/  @!P4 VIADD R97, R97, 0x324c0 ;  /* 0x000324c06161c836 */ /* 0x005fe20000000000 */
[----:B------:R-:W-:-:S04]  /*5c70*/  IADD3 R2, R2, 0x1, RZ ;  /* 0x0000000102027810 */ /* 0x000fc80007ffe0ff */
        /* <DEDUP_REMOVED lines=12> */
.L_x_10369:
[----:B------:R-:W-:Y:S01]  /*5d40*/  IMAD.MOV.U32 R176, RZ, RZ, RZ ;  /* 0x000000ffffb07224 */ /* 0x000fe200078e00ff */
[----:B------:R-:W-:Y:S06]  /*5d50*/  @P0 BRA `(.L_x_10422) ;  /* 0x00000000000c0947 */ /* 0x000fec0003800000 */
[----:B------:R-:W1:Y:S01]  /*5d60*/  FENCE.VIEW.ASYNC.G ;  /* 0x00000000000073c6 */ /* 0x000e620000000100 */
[----:B------:R-:W-:Y:S05]  /*5d70*/  WARPSYNC.ALL ;  /* 0x0000000000007948 */ /* 0x000fea0003800000 */
[----:B-1----:R-:W-:Y:S06]  /*5d80*/  BAR.ARV 0xc, 0x180 ;  /* 0x0306000000007b1d */ /* 0x002fec0000002000 */
.L_x_10422:
        /* <DEDUP_REMOVED lines=32> */
.L_x_10424:
[----:B------:R-:W-:Y:S05]  /*5f90*/  BSYNC B0 ;  /* 0x0000000000007941 */ /* 0x000fea0003800000 */
.L_x_10423:
        /* <DEDUP_REMOVED lines=79> */
.L_x_10684:
        /* <DEDUP_REMOVED lines=26> */
.L_x_10428:
[----:B------:R-:W-:Y:S05]  /*6630*/  BSYNC B6 ;  /* 0x0000000000067941 */ /* 0x000fea0003800000 */
.L_x_10427:
        /* <DEDUP_REMOVED lines=12> */
.L_x_10432:
[----:B--2---:R2:W3:Y:S02]  /*6700*/  SYNCS.PHASECHK.TRANS64.TRYWAIT P0, [R18+URZ+0x32400], R5 ;  /* 0x03240005120075a7 */ /* 0x0044e4000800017f */
[----:B---3--:R-:W-:Y:S05]  /*6710*/  @!P0 NANOSLEEP.SYNCS 0x989680 ;  /* 0x009896800000895d */ /* 0x008fea0003900000 */
[----:B------:R-:W3:Y:S02]  /*6720*/  @!P0 SYNCS.PHASECHK.TRANS64 P0, [R18+URZ+0x32400], R5 ;  /* 0x03240005120085a7 */ /* 0x000ee4000800007f */
[----:B---3--:R-:W-:Y:S05]  /*6730*/  @!P0 BRA `(.L_x_10432) ;  /* 0xfffffffc00f08947 */ /* 0x008fea000383ffff */
.L_x_10431:
[----:B------:R-:W-:Y:S05]  /*6740*/  BSYNC B0 ;  /* 0x0000000000007941 */ /* 0x000fea0003800000 */
.L_x_10430:
[----:B------:R-:W-:Y:S05]  /*6750*/  BRA `(.L_x_10433) ;  /* 0x0000002000a87947 */ /* 0x000fea0003800000 */
.L_x_10429:
        /* <DEDUP_REMOVED lines=36> */
.L_x_10435:
[----:B------:R-:W-:Y:S05]  /*69a0*/  BSYNC B6 ;  /* 0x0000000000067941 */ /* 0x000fea0003800000 */
.L_x_10434:
        /* <DEDUP_REMOVED lines=14> */
[----:B------:R-:W4:Y:S04]  /*6a90*/  SHFL.IDX PT, R24, R24, RZ, 0x1c1f ;  /* 0x001c1fff18187589 */ /* 0x000f2800000e0000 */
[----:B-1----:R-:W0:Y:S02]  /*6aa0*/  SHFL.IDX PT, R27, R27, RZ, 0x1c1f ;  /* 0x001c1fff1b1b7589 */ /* 0x002e2400000e0000 */
.L_x_10690:
[----:B------:R-:W-:Y:S01]  /*6ab0*/  ULDC UR4, c[0x0][0x448] ;  /* 0x0001120000047ab9 */ /* 0x000fe20000000800 */
[C---:B------:R-:W-:Y:S01]  /*6ac0*/  IMAD.SHL.U32 R4, R29.reuse, 0x40, RZ ;  /* 0x000000401d047824 */ /* 0x040fe200078e00ff */
[----:B------:R-:W-:Y:S01]  /*6ad0*/  BSSY B1, `(.L_x_10439) ;  /* 0x000002a000017945 */ /* 0x000fe20003800000 */
[----:B------:R-:W-:Y:S01]  /*6ae0*/  IMAD R26, R154, UR4, RZ ;  /* 0x000000049a1a7c24 */ /* 0x000fe2000f8e02ff */
        /* <DEDUP_REMOVED lines=8> */
[----:B------:R-:W-:Y:S02]  /*6b70*/  SHF.R.U32.HI R7, RZ, 0x3, R5 ;  /* 0x00000003ff077819 */ /* 0x000fe40000011605 */
[----:B------:R-:W-:Y:S02]  /*6b80*/  LOP3.LUT R5, R4, 0xfffffffe, RZ, 0xc0, !PT ;  /* 0xfffffffe04057812 */ /* 0x000fe400078ec0ff */
[----:B------:R-:W-:-:S02]  /*6b90*/  LOP3.LUT R31, R6, R7, RZ, 0x3c, !PT ;  /* 0x00000007061f7212 */ /* 0x000fc400078e3cff */
[----:B------:R-:W-:Y:S01]  /*6ba0*/  CS2R R6, SRZ ;  /* 0x0000000000067805 */ /* 0x000fe2000001ff00 */
[----:B------:R-:W-:Y:S01]  /*6bb0*/  IMAD.IADD R3, R226, 0x1, -R5 ;  /* 0x00000001e2037824 */ /* 0x000fe200078e0a05 */
[----:B------:R-:W-:-:S04]  /*6bc0*/  CS2R R4, SRZ ;  /* 0x0000000000047805 */ /* 0x000fc8000001ff00 */
[----:B------:R-:W-:Y:S01]  /*6bd0*/  SHF.L.U32 R29, R3, 0x1f, RZ ;  /* 0x0000001f031d7819 */ /* 0x000fe200000006ff */
[----:B------:R-:W-:Y:S06]  /*6be0*/  @P1 BRA `(.L_x_10440) ;  /* 0x0000000000601947 */ /* 0x000fec0003800000 */
[----:B------:R-:W-:Y:S01]  /*6bf0*/  ULDC UR4, c[0x0][0x3f4] ;  /* 0x0000fd0000047ab9 */ /* 0x000fe20000000800 */
[----:B------:R-:W-:Y:S01]  /*6c00*/  IMAD.SHL.U32 R14, R202, 0x2, RZ ;  /* 0x00000002ca0e7824 */ /* 0x000fe200078e00ff */
[----:B------:R-:W-:Y:S01]  /*6c10*/  ISETP.GE.AND P3, PT, R22, UR4, PT ;  /* 0x0000000416007c0c */ /* 0x000fe2000bf66270 */
[----:B---3--:R-:W-:Y:S01]  /*6c20*/  IMAD.MOV.U32 R4, RZ, RZ, R21 ;  /* 0x000000ffff047224 */ /* 0x008fe200078e0015 */
[C---:B------:R-:W-:Y:S01]  /*6c30*/  ISETP.GE.AND P4, PT, R202.reuse, UR4, PT ;  /* 0x00000004ca007c0c */ /* 0x040fe2000bf86270 */
[----:B--2---:R-:W-:Y:S01]  /*6c40*/  IMAD.MOV.U32 R5, RZ, RZ, R0 ;  /* 0x000000ffff057224 */ /* 0x004fe200078e0000 */
[----:B------:R-:W-:Y:S02]  /*6c50*/  SHF.R.S32.HI R7, RZ, 0x1f, R202 ;  /* 0x0000001fff077819 */ /* 0x000fe400000114ca */
[----:B------:R-:W-:Y:S01]  /*6c60*/  CS2R R8, SRZ ;  /* 0x0000000000087805 */ /* 0x000fe2000001ff00 */
[----:B0-----:R-:W-:Y:S01]  /*6c70*/  IMAD.MOV.U32 R6, RZ, RZ, R27 ;  /* 0x000000ffff067224 */ /* 0x001fe200078e001b */
[----:B------:R-:W-:Y:S01]  /*6c80*/  SHF.L.U64.HI R15, R202, 0x1, R7 ;  /* 0x00000001ca0f7819 */ /* 0x000fe20000010207 */
[----:B----4-:R-:W-:-:S04]  /*6c90*/  IMAD.MOV.U32 R7, RZ, RZ, R24 ;  /* 0x000000ffff077224 */ /* 0x010fc800078e0018 */
[C---:B------:R-:W-:Y:S02]  /*6ca0*/  @!P3 IMAD.WIDE R4, R22.reuse, 0x2, R4 ;  /* 0x000000021604b825 */ /* 0x040fe400078e0204 */
[-C--:B------:R-:W-:Y:S02]  /*6cb0*/  @!P4 IADD3 R12, P1, R21, R14.reuse, RZ ;  /* 0x0000000e150cc210 */ /* 0x080fe40007f3e0ff */
[----:B------:R-:W-:Y:S01]  /*6cc0*/  @!P4 IADD3 R14, P2, R27, R14, RZ ;  /* 0x0000000e1b0ec210 */ /* 0x000fe20007f5e0ff */
[----:B------:R0:W5:Y:S01]  /*6cd0*/  @!P3 LD.E.64 R8, desc[UR60][R4.64] ;  /* 0x0000003c0408b980 */ /* 0x000162000c101b00 */
[----:B------:R-:W-:Y:S01]  /*6ce0*/  @!P3 IMAD.WIDE R20, R22, 0x2, R6 ;  /* 0x000000021614b825 */ /* 0x000fe200078e0206 */
[----:B------:R-:W-:Y:S02]  /*6cf0*/  CS2R R10, SRZ ;  /* 0x00000000000a7805 */ /* 0x000fe4000001ff00 */
[----:B------:R-:W-:Y:S01]  /*6d00*/  CS2R R6, SRZ ;  /* 0x0000000000067805 */ /* 0x000fe2000001ff00 */
[----:B------:R-:W-:-:S02]  /*6d10*/  @!P4 IMAD.X R13, R0, 0x1, R15, P1 ;  /* 0x00000001000dc824 */ /* 0x000fc400008e060f */
[----:B------:R-:W-:Y:S01]  /*6d20*/  @!P4 IMAD.X R15, R24, 0x1, R15, P2 ;  /* 0x00000001180fc824 */ /* 0x000fe200010e060f */
[----:B0-----:R-:W-:Y:S02]  /*6d30*/  CS2R R4, SRZ ;  /* 0x0000000000047805 */ /* 0x001fe4000001ff00 */
[----:B------:R1:W5:Y:S04]  /*6d40*/  @!P4 LD.E.64 R10, desc[UR60][R12.64] ;  /* 0x0000003c0c0ac980 */ /* 0x000368000c101b00 */
[----:B------:R1:W5:Y:S04]  /*6d50*/  @!P4 LD.E.64 R6, desc[UR60][R14.64] ;  /* 0x0000003c0e06c980 */ /* 0x000368000c101b00 */
[----:B------:R1:W5:Y:S02]  /*6d60*/  @!P3 LD.E.64 R4, desc[UR60][R20.64] ;  /* 0x0000003c1404b980 */ /* 0x000364000c101b00 */
.L_x_10440:
[----:B------:R-:W-:Y:S05]  /*6d70*/  BSYNC B1 ;  /* 0x0000000000017941 */ /* 0x000fea0003800000 */
.L_x_10439:
[----:B------:R-:W3:Y:S01]  /*6d80*/  SYNCS.PHASECHK.TRANS64.TRYWAIT P1, [R18+URZ+0x32400], R29 ;  /* 0x0324001d120075a7 */ /* 0x000ee2000802017f */
[----:B------:R-:W-:Y:S01]  /*6d90*/  IMAD R31, R216, 0x200, R31 ;  /* 0x00000200d81f7824 */ /* 0x000fe200078e021f */
[--C-:B-----5:R-:W-:Y:S01]  /*6da0*/  SHF.R.U64 R35, R8, 0x10, R9.reuse ;  /* 0x0000001008237819 */ /* 0x120fe20000001209 */
[----:B------:R-:W-:Y:S01]  /*6db0*/  IMAD.MOV.U32 R33, RZ, RZ, R8 ;  /* 0x000000ffff217224 */ /* 0x000fe200078e0008 */
[----:B-1----:R-:W-:Y:S01]  /*6dc0*/  SHF.R.U32.HI R14, RZ, 0x10, R9 ;  /* 0x00000010ff0e7819 */ /* 0x002fe20000011609 */
[----:B------:R-:W-:Y:S01]  /*6dd0*/  IMAD R8, R31, 0x2, R18 ;  /* 0x000000021f087824 */ /* 0x000fe200078e0212 */
[----:B------:R-:W-:Y:S01]  /*6de0*/  SHF.R.U64 R37, R4, 0x10, R5 ;  /* 0x0000001004257819 */ /* 0x000fe20000001205 */
[----:B------:R-:W-:Y:S01]  /*6df0*/  IMAD.MOV.U32 R12, RZ, RZ, R9 ;  /* 0x000000ffff0c7224 */ /* 0x000fe200078e0009 */
[--C-:B------:R-:W-:Y:S01]  /*6e00*/  SHF.R.U32.HI R15, RZ, 0x10, R5.reuse ;  /* 0x00000010ff0f7819 */ /* 0x100fe20000011605 */
[----:B------:R-:W-:Y:S01]  /*6e10*/  IMAD.MOV.U32 R9, RZ, RZ, R5 ;  /* 0x000000ffff097224 */ /* 0x000fe200078e0005 */
[--C-:B------:R-:W-:Y:S01]  /*6e20*/  SHF.R.U64 R36, R10, 0x10, R11.reuse ;  /* 0x000000100a247819 */ /* 0x100fe2000000120b */
[----:B------:R-:W-:Y:S01]  /*6e30*/  IMAD.MOV.U32 R34, RZ, RZ, R10 ;  /* 0x000000ffff227224 */ /* 0x000fe200078e000a */
[----:B------:R-:W-:Y:S01]  /*6e40*/  VIMNMX R10, R26, 0x80, PT ;  /* 0x000000801a0a7848 */ /* 0x000fe20003fe0100 */
[--C-:B0-----:R-:W-:Y:S01]  /*6e50*/  IMAD.MOV.U32 R13, RZ, RZ, R11.reuse ;  /* 0x000000ffff0d7224 */ /* 0x101fe200078e000b */
[----:B------:R-:W-:Y:S01]  /*6e60*/  SHF.R.U32.HI R11, RZ, 0x10, R11 ;  /* 0x00000010ff0b7819 */ /* 0x000fe2000001160b */
[----:B------:R-:W-:Y:S01]  /*6e70*/  IMAD.MOV.U32 R31, RZ, RZ, R4 ;  /* 0x000000ffff1f7224 */ /* 0x000fe200078e0004 */
[----:B------:R-:W-:Y:S01]  /*6e80*/  BSSY B1, `(.L_x_10441) ;  /* 0x0000011000017945 */ /* 0x000fe20003800000 */
[----:B------:R-:W-:Y:S01]  /*6e90*/  IMAD.MOV.U32 R32, RZ, RZ, R6 ;  /* 0x000000ffff207224 */ /* 0x000fe200078e0006 */
[----:B--2---:R-:W-:Y:S01]  /*6ea0*/  IADD3 R0, R8, 0x18440, RZ ;  /* 0x0001844008007810 */ /* 0x004fe20007ffe0ff */
[--C-:B------:R-:W-:Y:S01]  /*6eb0*/  IMAD.MOV.U32 R5, RZ, RZ, R7.reuse ;  /* 0x000000ffff057224 */ /* 0x100fe200078e0007 */
[--C-:B------:R-:W-:Y:S01]  /*6ec0*/  SHF.R.U64 R6, R6, 0x10, R7.reuse ;  /* 0x0000001006067819 */ /* 0x100fe20000001207 */
[----:B------:R-:W-:Y:S01]  /*6ed0*/  VIADD R4, R8, 0x18400 ;  /* 0x0001840008047836 */ /* 0x000fe20000000000 */
[----:B------:R-:W-:-:S02]  /*6ee0*/  SHF.R.U32.HI R7, RZ, 0x10, R7 ;  /* 0x00000010ff077819 */ /* 0x000fc40000011607 */
[----:B------:R-:W-:Y:S01]  /*6ef0*/  PRMT R33, R33, 0x5410, R12 ;  /* 0x0000541021217816 */ /* 0x000fe2000000000c */
[----:B------:R-:W-:Y:S01]  /*6f00*/  @P0 VIADD R0, R4, 0xffffffc0 ;  /* 0xffffffc004000836 */ /* 0x000fe20000000000 */
[----:B------:R-:W-:Y:S02]  /*6f10*/  PRMT R35, R35, 0x5410, R14 ;  /* 0x0000541023237816 */ /* 0x000fe4000000000e */
[----:B------:R-:W-:Y:S02]  /*6f20*/  PRMT R34, R34, 0x5410, R13 ;  /* 0x0000541022227816 */ /* 0x000fe4000000000d */
[----:B------:R-:W-:Y:S02]  /*6f30*/  PRMT R36, R36, 0x5410, R11 ;  /* 0x0000541024247816 */ /* 0x000fe4000000000b */
[----:B------:R-:W-:Y:S02]  /*6f40*/  ISETP.GE.AND P2, PT, R19, R10, PT ;  /* 0x0000000a1300720c */ /* 0x000fe40003f46270 */
[----:B------:R-:W-:-:S02]  /*6f50*/  PRMT R31, R31, 0x5410, R9 ;  /* 0x000054101f1f7816 */ /* 0x000fc40000000009 */
[----:B------:R-:W-:Y:S02]  /*6f60*/  PRMT R37, R37, 0x5410, R15 ;  /* 0x0000541025257816 */ /* 0x000fe4000000000f */
[----:B------:R-:W-:Y:S01]  /*6f70*/  PRMT R32, R32, 0x5410, R5 ;  /* 0x0000541020207816 */ /* 0x000fe20000000005 */
[----:B---3--:R-:W-:Y:S06]  /*6f80*/  @!P1 BRA `(.L_x_10442) ;  /* 0x0000016000089947 */ /* 0x008fec0003800000 */
.L_x_10691:
[----:B------:R-:W-:Y:S05]  /*6f90*/  BSYNC B1 ;  /* 0x0000000000017941 */ /* 0x000fea0003800000 */
.L_x_10441:
        /* <DEDUP_REMOVED lines=12> */
[----:B----4-:R-:W-:Y:S02]  /*7060*/  HADD2.F32 R24, -RZ, R37.H0_H0 ;  /* 0x20000025ff187230 */ /* 0x010fe40000004100 */
[--C-:B0-----:R-:W-:Y:S02]  /*7070*/  HADD2.F32 R9, -RZ, R4.reuse.H0_H0 ;  /* 0x20000004ff097230 */ /* 0x101fe40000004100 */
[----:B------:R-:W-:-:S02]  /*7080*/  HADD2.F32 R4, -RZ, R4.H1_H1 ;  /* 0x30000004ff047230 */ /* 0x000fc40000004100 */
[--C-:B------:R-:W-:Y:S02]  /*7090*/  HADD2.F32 R11, -RZ, R5.reuse.H0_H0 ;  /* 0x20000005ff0b7230 */ /* 0x100fe40000004100 */
[----:B------:R-:W-:Y:S02]  /*70a0*/  HADD2.F32 R5, -RZ, R5.H1_H1 ;  /* 0x30000005ff057230 */ /* 0x000fe40000004100 */
[CC--:B------:R-:W-:Y:S01]  /*70b0*/  FMUL.FTZ R26, R4.reuse, R15.reuse ;  /* 0x0000000f041a7220 */ /* 0x0c0fe20000410000 */
[----:B------:R-:W-:Y:S01]  /*70c0*/  FMUL.FTZ R4, R4, R14 ;  /* 0x0000000e04047220 */ /* 0x000fe20000410000 */
        /* <DEDUP_REMOVED lines=23> */
[----:B------:R-:W-:Y:S02]  /*7240*/  F2FP.F16.F32.PACK_AB R5, R11, R28 ;  /* 0x0000001c0b05723e */ /* 0x000fe400000000ff */
[----:B------:R-:W-:-:S02]  /*7250*/  F2FP.F16.F32.PACK_AB R6, R9, R6 ;  /* 0x000000060906723e */ /* 0x000fc400000000ff */
[----:B------:R-:W-:-:S05]  /*7260*/  F2FP.F16.F32.PACK_AB R7, R14, R7 ;  /* 0x000000070e07723e */ /* 0x000fca00000000ff */
[----:B------:R0:W-:Y:S02]  /*7270*/  STS.128 [R8+0x18400], R4 ;  /* 0x0184000408007388 */ /* 0x0001e40000000c00 */
.L_x_10446:
[----:B------:R-:W-:Y:S05]  /*7280*/  BSYNC B2 ;  /* 0x0000000000027941 */ /* 0x000fea0003800000 */
.L_x_10445:
[----:B------:R-:W-:Y:S05]  /*7290*/  @P1 BRA `(.L_x_10444) ;  /* 0x0000000000981947 */ /* 0x000fea0003800000 */
[----:B0-----:R-:W0:Y:S01]  /*72a0*/  LDS.128 R4, [R0] ;  /* 0x0000000000047984 */ /* 0x001e220000000c00 */
        /* <DEDUP_REMOVED lines=36> */
[----:B------:R1:W-:Y:S02]  /*74f0*/  STS.128 [R0], R4 ;  /* 0x0000000400007388 */ /* 0x0003e40000000c00 */
.L_x_10444:
[----:B------:R-:W-:Y:S05]  /*7500*/  BSYNC B1 ;  /* 0x0000000000017941 */ /* 0x000fea0003800000 */
.L_x_10443:
        /* <DEDUP_REMOVED lines=45> */
.L_x_10449:
[----:B------:R-:W-:Y:S05]  /*77e0*/  BSYNC B1 ;  /* 0x0000000000017941 */ /* 0x000fea0003800000 */
.L_x_10448:
[----:B------:R-:W-:Y:S05]  /*77f0*/  @P1 BRA `(.L_x_10447) ;  /* 0x00000010005c1947 */ /* 0x000fea0003800000 */
[----:B0-----:R-:W0:Y:S01]  /*7800*/  LDS.128 R4, [R0+0x2000] ;  /* 0x0020000000047984 */ /* 0x001e220000000c00 */
[----:B------:R-:W-:Y:S02]  /*7810*/  HADD2.F32 R14, -RZ, R34.H0_H0 ;  /* 0x20000022ff0e7230 */ /* 0x000fe40000004100 */
[----:B------:R-:W-:Y:S02]  /*7820*/  HADD2.F32 R20, -RZ, R32.H0_H0 ;  /* 0x20000020ff147230 */ /* 0x000fe40000004100 */
[--C-:B------:R-:W-:Y:S02]  /*7830*/  HADD2.F32 R27, -RZ, R29.reuse.H0_H0 ;  /* 0x2000001dff1b7230 */ /* 0x100fe40000004100 */
[----:B------:R-:W-:Y:S02]  /*7840*/  HADD2.F32 R21, -RZ, R36.H0_H0 ;  /* 0x20000024ff157230 */ /* 0x000fe40000004100 */
[----:B----4-:R-:W-:Y:S02]  /*7850*/  HADD2.F32 R24, -RZ, R32.H1_H1 ;  /* 0x30000020ff187230 */ /* 0x010fe40000004100 */
        /* <DEDUP_REMOVED lines=33> */
.L_x_10437:
[----:B------:R-:W-:-:S03]  /*7a70*/  UMOV UR4, 0xffffffff ;  /* 0xffffffff00047882 */ /* 0x000fc60000000000 */
[----:B------:R-:W-:Y:S05]  /*7a80*/  BRA.DIV UR4, `(.L_x_10450) ;  /* 0x00000156045c7947 */ /* 0x000fea000b800000 */
[----:B------:R1:W2:Y:S04]  /*7a90*/  SHFL.IDX PT, R0, R28, RZ, 0x1c1f ;  /* 0x001c1fff1c007589 */ /* 0x0002a800000e0000 */
[----:B------:R1:W3:Y:S04]  /*7aa0*/  SHFL.IDX PT, R20, R26, RZ, 0x1c1f ;  /* 0x001c1fff1a147589 */ /* 0x0002e800000e0000 */
[----:B------:R1:W4:Y:S04]  /*7ab0*/  SHFL.IDX PT, R21, R24, RZ, 0x1c1f ;  /* 0x001c1fff18157589 */ /* 0x00032800000e0000 */
[----:B------:R1:W0:Y:S02]  /*7ac0*/  SHFL.IDX PT, R14, R27, RZ, 0x1c1f ;  /* 0x001c1fff1b0e7589 */ /* 0x00022400000e0000 */
.L_x_10697:
[----:B------:R-:W-:Y:S01]  /*7ad0*/  ULDC UR4, c[0x0][0x448] ;  /* 0x0001120000047ab9 */ /* 0x000fe20000000800 */
[----:B------:R-:W-:Y:S01]  /*7ae0*/  LEA.HI R4, R226, R226, RZ, 0x1 ;  /* 0x000000e2e2047211 */ /* 0x000fe200078f08ff */
[----:B-1----:R-:W-:Y:S01]  /*7af0*/  IMAD R24, R154, UR4, RZ ;  /* 0x000000049a187c24 */ /* 0x002fe2000f8e02ff */
[----:B------:R-:W-:Y:S01]  /*7b00*/  BSSY B1, `(.L_x_10451) ;  /* 0x0000018000017945 */ /* 0x000fe20003800000 */
[----:B------:R-:W-:Y:S02]  /*7b10*/  CS2R R6, SRZ ;  /* 0x0000000000067805 */ /* 0x000fe4000001ff00 */
[----:B------:R-:W-:Y:S02]  /*7b20*/  LOP3.LUT R5, R4, 0xfffffffe, RZ, 0xc0, !PT ;  /* 0xfffffffe04057812 */ /* 0x000fe400078ec0ff */
[----:B------:R-:W-:Y:S02]  /*7b30*/  CS2R R8, SRZ ;  /* 0x0000000000087805 */ /* 0x000fe4000001ff00 */
[----:B------:R-:W-:Y:S01]  /*7b40*/  ISETP.GE.AND P0, PT, R3, R24, PT ;  /* 0x000000180300720c */ /* 0x000fe20003f06270 */
[----:B------:R-:W-:Y:S01]  /*7b50*/  IMAD R24, R41, -0x80, R24 ;  /* 0xffffff8029187824 */ /* 0x000fe200078e0218 */
[----:B------:R-:W-:Y:S01]  /*7b60*/  CS2R R10, SRZ ;  /* 0x00000000000a7805 */ /* 0x000fe2000001ff00 */
[----:B------:R-:W-:Y:S01]  /*7b70*/  IMAD.IADD R3, R226, 0x1, -R5 ;  /* 0x00000001e2037824 */ /* 0x000fe200078e0a05 */
[----:B------:R-:W-:-:S04]  /*7b80*/  CS2R R4, SRZ ;  /* 0x0000000000047805 */ /* 0x000fc8000001ff00 */
[----:B------:R-:W-:-:S05]  /*7b90*/  SHF.L.U32 R27, R3, 0x1f, RZ ;  /* 0x0000001f031b7819 */ /* 0x000fca00000006ff */
[----:B------:R-:W-:Y:S05]  /*7ba0*/  @P0 BRA `(.L_x_10452) ;  /* 0x0000000000340947 */ /* 0x000fea0003800000 */
[----:B------:R-:W-:Y:S01]  /*7bb0*/  ULDC UR4, c[0x0][0x3f4] ;  /* 0x0000fd0000047ab9 */ /* 0x000fe20000000800 */
[C---:B------:R-:W-:Y:S01]  /*7bc0*/  IMAD.SHL.U32 R15, R16.reuse, 0x2, RZ ;  /* 0x00000002100f7824 */ /* 0x040fe200078e00ff */
[----:B------:R-:W-:Y:S02]  /*7bd0*/  ISETP.GE.AND P2, PT, R16, UR4, PT ;  /* 0x0000000410007c0c */ /* 0x000fe4000bf46270 */
[----:B------:R-:W-:Y:S02]  /*7be0*/  SHF.R.S32.HI R5, RZ, 0x1f, R16 ;  /* 0x0000001fff057819 */ /* 0x000fe40000011410 */
[-C--:B---3--:R-:W-:Y:S02]  /*7bf0*/  IADD3 R12, P0, R20, R15.reuse, RZ ;  /* 0x0000000f140c7210 */ /* 0x088fe40007f1e0ff */
[----:B------:R-:W-:Y:S02]  /*7c00*/  SHF.L.U64.HI R4, R16, 0x1, R5 ;  /* 0x0000000110047819 */ /* 0x000fe40000010205 */
[----:B0-----:R-:W-:-:S03]  /*7c10*/  IADD3 R14, P1, R14, R15, RZ ;  /* 0x0000000f0e0e7210 */ /* 0x001fc60007f3e0ff */
[--C-:B--2---:R-:W-:Y:S02]  /*7c20*/  IMAD.X R13, R0, 0x1, R4.reuse, P0 ;  /* 0x00000001000d7824 */ /* 0x104fe400000e0604 */
[----:B----4-:R-:W-:Y:S01]  /*7c30*/  IMAD.X R15, R21, 0x1, R4, P1 ;  /* 0x00000001150f7824 */ /* 0x010fe200008e0604 */
[----:B------:R-:W-:Y:S01]  /*7c40*/  CS2R R4, SRZ ;  /* 0x0000000000047805 */ /* 0x000fe2000001ff00 */
[----:B------:R-:W-:Y:S06]  /*7c50*/  @P2 BRA `(.L_x_10452) ;  /* 0x0000000000082947 */ /* 0x000fec0003800000 */
[----:B------:R1:W5:Y:S04]  /*7c60*/  LD.E.128 R4, desc[UR60][R12.64] ;  /* 0x0000003c0c047980 */ /* 0x000368000c101d00 */
[----:B------:R1:W5:Y:S02]  /*7c70*/  LD.E.128 R8, desc[UR60][R14.64] ;  /* 0x0000003c0e087980 */ /* 0x000364000c101d00 */
.L_x_10452:
[----:B------:R-:W-:Y:S05]  /*7c80*/  BSYNC B1 ;  /* 0x0000000000017941 */ /* 0x000fea0003800000 */
.L_x_10451:
[----:B------:R-:W3:Y:S01]  /*7c90*/  SYNCS.PHASECHK.TRANS64.TRYWAIT P1, [R18+URZ+0x32400], R27 ;  /* 0x0324001b120075a7 */ /* 0x000ee2000802017f */
        /* <DEDUP_REMOVED lines=15> */
[----:B0-----:R-:W0:Y:S01]  /*7d90*/  LDC R13, c[0x0][0x3f4] ;  /* 0x0000fd00ff0d7b82 */ /* 0x001e220000000800 */
        /* <DEDUP_REMOVED lines=11> */
[C---:B0-----:R-:W-:Y:S01]  /*7e50*/  ISETP.GE.AND P0, PT, R16.reuse, R13, PT ;  /* 0x0000000d1000720c */ /* 0x041fe20003f06270 */
[----:B------:R-:W-:-:S03]  /*7e60*/  IMAD.IADD R0, R16, 0x1, R13 ;  /* 0x0000000110007824 */ /* 0x000fc600078e020d */
[-C--:B------:R-:W-:Y:S02]  /*7e70*/  ISETP.GE.OR P2, PT, R19, R24.reuse, P0 ;  /* 0x000000181300720c */ /* 0x080fe40000746670 */
[----:B------:R-:W-:Y:S01]  /*7e80*/  ISETP.GE.OR P0, PT, R225, R24, P0 ;  /* 0x00000018e100720c */ /* 0x000fe20000706670 */
[----:B---3--:R-:W-:-:S12]  /*7e90*/  @!P1 BRA `(.L_x_10454) ;  /* 0x0000015000c89947 */ /* 0x008fd80003800000 */
.L_x_10698:
[----:B------:R-:W-:Y:S05]  /*7ea0*/  BSYNC B1 ;  /* 0x0000000000017941 */ /* 0x000fea0003800000 */
.L_x_10453:
[----:B------:R-:W-:Y:S01]  /*7eb0*/  BSSY B1, `(.L_x_10455) ;  /* 0x0000059000017945 */ /* 0x000fe20003800000 */
[----:B------:R-:W-:-:S03]  /*7ec0*/  LOP3.LUT R0, R0, 0x38, RZ, 0xc0, !PT ;  /* 0x0000003800007812 */ /* 0x000fc600078ec0ff */
[----:B------:R-:W-:Y:S05]  /*7ed0*/  @P2 BRA `(.L_x_10456) ;  /* 0x0000000400582947 */ /* 0x000fea0003800000 */
[----:B------:R-:W-:Y:S02]  /*7ee0*/  IMAD.SHL.U32 R4, R29, 0x40, RZ ;  /* 0x000000401d047824 */ /* 0x000fe400078e00ff */
[----:B------:R-:W-:Y:S02]  /*7ef0*/  HADD2.F32 R29, -RZ, R41.H0_H0 ;  /* 0x20000029ff1d7230 */ /* 0x000fe40000004100 */
[----:B0-----:R-:W-:Y:S01]  /*7f00*/  HADD2.F32 R27, -RZ, R39.H0_H0 ;  /* 0x20000027ff1b7230 */ /* 0x001fe20000004100 */
[----:B------:R-:W-:Y:S01]  /*7f10*/  LOP3.LUT R9, R4, 0x1c0, RZ, 0xc0, !PT ;  /* 0x000001c004097812 */ /* 0x000fe200078ec0ff */
[----:B------:R-:W-:-:S03]  /*7f20*/  HADD2.F32 R31, -RZ, R45.H0_H0 ;  /* 0x2000002dff1f7230 */ /* 0x000fc60000004100 */
[--C-:B------:R-:W-:Y:S02]  /*7f30*/  SHF.R.U32.HI R7, RZ, 0x3, R9.reuse ;  /* 0x00000003ff077819 */ /* 0x100fe40000011609 */
        /* <DEDUP_REMOVED lines=15> */
[----:B------:R-:W-:Y:S01]  /*8030*/  FMUL.FTZ R37, R8, R31 ;  /* 0x0000001f08257220 */ /* 0x000fe20000410000 */
[C---:B------:R-:W-:Y:S01]  /*8040*/  FFMA.FTZ R33, R12.reuse, R27, -R33 ;  /* 0x0000001b0c217223 */ /* 0x040fe20000010821 */
[----:B------:R-:W-:Y:S02]  /*8050*/  HADD2.F32 R27, -RZ, R43.H0_H0 ;  /* 0x2000002bff1b7230 */ /* 0x000fe40000004100 */
[----:B------:R-:W-:Y:S01]  /*8060*/  FFMA.FTZ R35, R12, R29, R35 ;  /* 0x0000001d0c237223 */ /* 0x000fe20000010023 */
[----:B----4-:R-:W-:Y:S02]  /*8070*/  HADD2.F32 R21, -RZ, R9.H0_H0 ;  /* 0x20000009ff157230 */ /* 0x010fe40000004100 */
[----:B------:R-:W-:Y:S02]  /*8080*/  HADD2.F32 R20, -RZ, R41.H1_H1 ;  /* 0x30000029ff147230 */ /* 0x000fe40000004100 */
[----:B------:R-:W-:Y:S01]  /*8090*/  FMUL.FTZ R29, R8, R27 ;  /* 0x0000001b081d7220 */ /* 0x000fe20000410000 */
[----:B------:R-:W-:-:S02]  /*80a0*/  HADD2.F32 R12, -RZ, R39.H1_H1 ;  /* 0x30000027ff0c7230 */ /* 0x000fc40000004100 */
[C---:B------:R-:W-:Y:S01]  /*80b0*/  FFMA.FTZ R28, R4.reuse, R27, -R37 ;  /* 0x0000001b041c7223 */ /* 0x040fe20000010825 */
[----:B------:R-:W-:Y:S02]  /*80c0*/  HADD2.F32 R13, -RZ, R5.H0_H0 ;  /* 0x20000005ff0d7230 */ /* 0x000fe40000004100 */
[C---:B------:R-:W-:Y:S01]  /*80d0*/  FMUL.FTZ R32, R21.reuse, R20 ;  /* 0x0000001415207220 */ /* 0x040fe20000410000 */
[----:B------:R-:W-:Y:S01]  /*80e0*/  FFMA.FTZ R30, R4, R31, R29 ;  /* 0x0000001f041e7223 */ /* 0x000fe2000001001d */
[----:B------:R-:W-:Y:S02]  /*80f0*/  HADD2.F32 R9, -RZ, R9.H1_H1 ;  /* 0x30000009ff097230 */ /* 0x000fe40000004100 */
[-C--:B------:R-:W-:Y:S01]  /*8100*/  FMUL.FTZ R21, R21, R12.reuse ;  /* 0x0000000c15157220 */ /* 0x080fe20000410000 */
[----:B------:R-:W-:Y:S02]  /*8110*/  HADD2.F32 R8, -RZ, R45.H1_H1 ;  /* 0x3000002dff087230 */ /* 0x000fe40000004100 */
[----:B------:R-:W-:Y:S01]  /*8120*/  FFMA.FTZ R32, R13, R12, -R32 ;  /* 0x0000000c0d207223 */ /* 0x000fe20000010820 */
[----:B------:R-:W-:-:S02]  /*8130*/  HADD2.F32 R4, -RZ, R43.H1_H1 ;  /* 0x3000002bff047230 */ /* 0x000fc40000004100 */
[----:B------:R-:W-:Y:S01]  /*8140*/  FFMA.FTZ R20, R13, R20, R21 ;  /* 0x000000140d147223 */ /* 0x000fe20000010015 */
[----:B------:R-:W-:Y:S02]  /*8150*/  HADD2.F32 R5, -RZ, R5.H1_H1 ;  /* 0x30000005ff057230 */ /* 0x000fe40000004100 */
[C---:B------:R-:W-:Y:S01]  /*8160*/  FMUL.FTZ R12, R9.reuse, R8 ;  /* 0x00000008090c7220 */ /* 0x040fe20000410000 */
[--C-:B------:R-:W-:Y:S02]  /*8170*/  HADD2.F32 R24, -RZ, R10.reuse.H0_H0 ;  /* 0x2000000aff187230 */ /* 0x100fe40000004100 */
[-C--:B------:R-:W-:Y:S01]  /*8180*/  FMUL.FTZ R34, R9, R4.reuse ;  /* 0x0000000409227220 */ /* 0x080fe20000410000 */
[----:B------:R-:W-:Y:S02]  /*8190*/  HADD2.F32 R10, -RZ, R10.H1_H1 ;  /* 0x3000000aff0a7230 */ /* 0x000fe40000004100 */
[----:B------:R-:W-:Y:S01]  /*81a0*/  FFMA.FTZ R29, R5, R4, -R12 ;  /* 0x00000004051d7223 */ /* 0x000fe2000001080c */
[----:B------:R-:W-:-:S02]  /*81b0*/  HADD2.F32 R21, -RZ, R42.H0_H0 ;  /* 0x2000002aff157230 */ /* 0x000fc40000004100 */
[----:B------:R-:W-:Y:S01]  /*81c0*/  FFMA.FTZ R31, R5, R8, R34 ;  /* 0x00000008051f7223 */ /* 0x000fe20000010022 */
[----:B------:R-:W-:Y:S02]  /*81d0*/  HADD2.F32 R27, -RZ, R46.H0_H0 ;  /* 0x2000002eff1b7230 */ /* 0x000fe40000004100 */
[--C-:B------:R-:W-:Y:S02]  /*81e0*/  HADD2.F32 R14, -RZ, R6.reuse.H0_H0 ;  /* 0x20000006ff0e7230 */ /* 0x100fe40000004100 */
[----:B------:R-:W-:Y:S01]  /*81f0*/  FMUL.FTZ R37, R24, R21 ;  /* 0x0000001518257220 */ /* 0x000fe20000410000 */
[----:B------:R-:W-:Y:S02]  /*8200*/  HADD2.F32 R6, -RZ, R6.H1_H1 ;  /* 0x30000006ff067230 */ /* 0x000fe40000004100 */
[----:B------:R-:W-:Y:S01]  /*8210*/  FMUL.FTZ R5, R10, R27 ;  /* 0x0000001b0a057220 */ /* 0x000fe20000410000 */
[----:B------:R-:W-:Y:S02]  /*8220*/  HADD2.F32 R13, -RZ, R40.H0_H0 ;  /* 0x20000028ff0d7230 */ /* 0x000fe40000004100 */
[----:B------:R-:W-:-:S02]  /*8230*/  HADD2.F32 R9, -RZ, R44.H0_H0 ;  /* 0x2000002cff097230 */ /* 0x000fc40000004100 */
[--C-:B------:R-:W-:Y:S02]  /*8240*/  HADD2.F32 R26, -RZ, R11.reuse.H0_H0 ;  /* 0x2000000bff1a7230 */ /* 0x100fe40000004100 */
[-C--:B------:R-:W-:Y:S01]  /*8250*/  FMUL.FTZ R24, R24, R13.reuse ;  /* 0x0000000d18187220 */ /* 0x080fe20000410000 */
[----:B------:R-:W-:Y:S01]  /*8260*/  FFMA.FTZ R37, R14, R13, -R37 ;  /* 0x0000000d0e257223 */ /* 0x000fe20000010825 */
[-C--:B------:R-:W-:Y:S01]  /*8270*/  FFMA.FTZ R12, R6, R9.reuse, -R5 ;  /* 0x00000009060c7223 */ /* 0x080fe20000010805 */
[----:B------:R-:W-:Y:S01]  /*8280*/  FMUL.FTZ R13, R10, R9 ;  /* 0x000000090a0d7220 */ /* 0x000fe20000410000 */
[----:B------:R-:W-:Y:S02]  /*8290*/  HADD2.F32 R5, -RZ, R42.H1_H1 ;  /* 0x3000002aff057230 */ /* 0x000fe40000004100 */
[----:B------:R-:W-:Y:S01]  /*82a0*/  FFMA.FTZ R24, R14, R21, R24 ;  /* 0x000000150e187223 */ /* 0x000fe20000010018 */
[----:B------:R-:W-:Y:S02]  /*82b0*/  HADD2.F32 R11, -RZ, R11.H1_H1 ;  /* 0x3000000bff0b7230 */ /* 0x000fe40000004100 */
[----:B------:R-:W-:Y:S01]  /*82c0*/  FFMA.FTZ R13, R6, R27, R13 ;  /* 0x0000001b060d7223 */ /* 0x000fe2000001000d */
[----:B------:R-:W-:-:S02]  /*82d0*/  HADD2.F32 R4, -RZ, R40.H1_H1 ;  /* 0x30000028ff047230 */ /* 0x000fc40000004100 */
[CC--:B------:R-:W-:Y:S01]  /*82e0*/  FMUL.FTZ R6, R26.reuse, R5.reuse ;  /* 0x000000051a067220 */ /* 0x0c0fe20000410000 */
[----:B------:R-:W-:Y:S02]  /*82f0*/  HADD2.F32 R10, -RZ, R46.H1_H1 ;  /* 0x3000002eff0a7230 */ /* 0x000fe40000004100 */
[----:B------:R-:W-:Y:S02]  /*8300*/  HADD2.F32 R8, -RZ, R44.H1_H1 ;  /* 0x3000002cff087230 */ /* 0x000fe40000004100 */
[----:B------:R-:W-:Y:S01]  /*8310*/  FMUL.FTZ R26, R26, R4 ;  /* 0x000000041a1a7220 */ /* 0x000fe20000410000 */
[--C-:B------:R-:W-:Y:S02]  /*8320*/  HADD2.F32 R15, -RZ, R7.reuse.H0_H0 ;  /* 0x20000007ff0f7230 */ /* 0x100fe40000004100 */
[C---:B------:R-:W-:Y:S01]  /*8330*/  FMUL.FTZ R14, R11.reuse, R10 ;  /* 0x0000000a0b0e7220 */ /* 0x040fe20000410000 */
        /* <DEDUP_REMOVED lines=16> */
.L_x_10456:
[----:B------:R-:W-:Y:S05]  /*8440*/  BSYNC B1 ;  /* 0x0000000000017941 */ /* 0x000fea0003800000 */
.L_x_10455:
[----:B------:R-:W-:Y:S05]  /*8450*/  @P0 BRA `(.L_x_10447) ;  /* 0x0000000400440947 */ /* 0x000fea0003800000 */
[----:B-1----:R-:W2:Y:S01]  /*8460*/  LDL R38, [R1+0x90] ;  /* 0x0000900001267983 */ /* 0x002ea20000100800 */
[----:B------:R-:W-:-:S04]  /*8470*/  SHF.R.U32.HI R4, RZ, 0x3, R213 ;  /* 0x00000003ff047819 */ /* 0x000fc800000116d5 */
[----:B------:R-:W-:-:S05]  /*8480*/  LOP3.LUT R0, R4, R0, R213, 0x1e, !PT ;  /* 0x0000000004007212 */ /* 0x000fca00078e1ed5 */
[----:B------:R-:W-:-:S04]  /*8490*/  IMAD.IADD R9, R217, 0x1, R0 ;  /* 0x00000001d9097824 */ /* 0x000fc800078e0200 */
[----:B------:R-:W-:-:S05]  /*84a0*/  IMAD R0, R9, 0x2, R18 ;  /* 0x0000000209007824 */ /* 0x000fca00078e0212 */
[----:B------:R-:W1:Y:S01]  /*84b0*/  LDS.128 R8, [R0+0x18400] ;  /* 0x0184000000087984 */ /* 0x000e620000000c00 */
[----:B------:R-:W-:Y:S02]  /*84c0*/  HADD2.F32 R28, -RZ, R39.H0_H0 ;  /* 0x20000027ff1c7230 */ /* 0x000fe40000004100 */
[----:B------:R-:W-:Y:S02]  /*84d0*/  HADD2.F32 R30, -RZ, R41.H0_H0 ;  /* 0x20000029ff1e7230 */ /* 0x000fe40000004100 */
[----:B------:R-:W-:Y:S02]  /*84e0*/  HADD2.F32 R32, -RZ, R45.H0_H0 ;  /* 0x2000002dff207230 */ /* 0x000fe40000004100 */
[----:B------:R-:W-:Y:S02]  /*84f0*/  HADD2.F32 R37, -RZ, R41.H1_H1 ;  /* 0x30000029ff257230 */ /* 0x000fe40000004100 */
[----:B------:R-:W-:Y:S02]  /*8500*/  HADD2.F32 R35, -RZ, R39.H1_H1 ;  /* 0x30000027ff237230 */ /* 0x000fe40000004100 */
[----:B------:R-:W-:-:S02]  /*8510*/  HADD2.F32 R39, -RZ, R45.H1_H1 ;  /* 0x3000002dff277230 */ /* 0x000fc40000004100 */
[----:B------:R-:W-:Y:S02]  /*8520*/  HADD2.F32 R36, -RZ, R46.H0_H0 ;  /* 0x2000002eff247230 */ /* 0x000fe40000004100 */
[----:B------:R-:W-:Y:S02]  /*8530*/  HADD2.F32 R34, -RZ, R42.H0_H0 ;  /* 0x2000002aff227230 */ /* 0x000fe40000004100 */
[--C-:B-1----:R-:W-:Y:S02]  /*8540*/  HADD2.F32 R20, -RZ, R8.reuse.H0_H0 ;  /* 0x20000008ff147230 */ /* 0x102fe40000004100 */
[----:B------:R-:W-:-:S03]  /*8550*/  HADD2.F32 R8, -RZ, R8.H1_H1 ;  /* 0x30000008ff087230 */ /* 0x000fc60000004100 */
[-C--:B0-----:R-:W-:Y:S01]  /*8560*/  FMUL.FTZ R27, R30, R20.reuse ;  /* 0x000000141e1b7220 */ /* 0x081fe20000410000 */
[----:B------:R-:W-:Y:S01]  /*8570*/  FMUL.FTZ R29, R28, R20 ;  /* 0x000000141c1d7220 */ /* 0x000fe20000410000 */
[----:B------:R-:W-:Y:S02]  /*8580*/  HADD2.F32 R20, -RZ, R43.H0_H0 ;  /* 0x2000002bff147230 */ /* 0x000fe40000004100 */
[-C--:B------:R-:W-:Y:S01]  /*8590*/  FMUL.FTZ R31, R32, R8.reuse ;  /* 0x00000008201f7220 */ /* 0x080fe20000410000 */
[--C-:B----4-:R-:W-:Y:S02]  /*85a0*/  HADD2.F32 R21, -RZ, R9.reuse.H0_H0 ;  /* 0x20000009ff157230 */ /* 0x110fe40000004100 */
[----:B------:R-:W-:Y:S02]  /*85b0*/  HADD2.F32 R9, -RZ, R9.H1_H1 ;  /* 0x30000009ff097230 */ /* 0x000fe40000004100 */
[----:B------:R-:W-:Y:S01]  /*85c0*/  FMUL.FTZ R33, R20, R8 ;  /* 0x0000000814217220 */ /* 0x000fe20000410000 */
[----:B------:R-:W-:-:S02]  /*85d0*/  HADD2.F32 R24, -RZ, R10.H0_H0 ;  /* 0x2000000aff187230 */ /* 0x000fc40000004100 */
[----:B------:R-:W-:Y:S02]  /*85e0*/  HADD2.F32 R10, -RZ, R10.H1_H1 ;  /* 0x3000000aff0a7230 */ /* 0x000fe40000004100 */
[--C-:B------:R-:W-:Y:S02]  /*85f0*/  HADD2.F32 R26, -RZ, R11.reuse.H0_H0 ;  /* 0x2000000bff1a7230 */ /* 0x100fe40000004100 */
[----:B------:R-:W-:Y:S01]  /*8600*/  HADD2.F32 R11, -RZ, R11.H1_H1 ;  /* 0x3000000bff0b7230 */ /* 0x000fe20000004100 */
[----:B--2---:R-:W0:Y:S02]  /*8610*/  LDS.128 R4, [R38+0x18400] ;  /* 0x0184000026047984 */ /* 0x004e240000000c00 */
[--C-:B0-----:R-:W-:Y:S02]  /*8620*/  HADD2.F32 R12, -RZ, R4.reuse.H0_H0 ;  /* 0x20000004ff0c7230 */ /* 0x101fe40000004100 */
[----:B------:R-:W-:-:S03]  /*8630*/  HADD2.F32 R4, -RZ, R4.H1_H1 ;  /* 0x30000004ff047230 */ /* 0x000fc60000004100 */
[----:B------:R-:W-:Y:S01]  /*8640*/  FFMA.FTZ R27, R28, R12, -R27 ;  /* 0x0000000c1c1b7223 */ /* 0x000fe2000001081b */
[-C--:B------:R-:W-:Y:S01]  /*8650*/  FMUL.FTZ R28, R35, R21.reuse ;  /* 0x00000015231c7220 */ /* 0x080fe20000410000 */
[----:B------:R-:W-:Y:S01]  /*8660*/  FFMA.FTZ R8, R20, R4, -R31 ;  /* 0x0000000414087223 */ /* 0x000fe2000001081f */
[----:B------:R-:W-:Y:S01]  /*8670*/  FMUL.FTZ R20, R37, R21 ;  /* 0x0000001525147220 */ /* 0x000fe20000410000 */
[----:B------:R-:W-:Y:S02]  /*8680*/  HADD2.F32 R21, -RZ, R43.H1_H1 ;  /* 0x3000002bff157230 */ /* 0x000fe40000004100 */
[----:B------:R-:W-:Y:S01]  /*8690*/  FFMA.FTZ R29, R30, R12, R29 ;  /* 0x0000000c1e1d7223 */ /* 0x000fe2000001001d */
[--C-:B------:R-:W-:Y:S02]  /*86a0*/  HADD2.F32 R13, -RZ, R5.reuse.H0_H0 ;  /* 0x20000005ff0d7230 */ /* 0x100fe40000004100 */
[----:B------:R-:W-:Y:S01]  /*86b0*/  FFMA.FTZ R12, R32, R4, R33 ;  /* 0x00000004200c7223 */ /* 0x000fe20000010021 */
[----:B------:R-:W-:-:S02]  /*86c0*/  HADD2.F32 R5, -RZ, R5.H1_H1 ;  /* 0x30000005ff057230 */ /* 0x000fc40000004100 */
[-C--:B------:R-:W-:Y:S01]  /*86d0*/  FMUL.FTZ R4, R39, R9.reuse ;  /* 0x0000000927047220 */ /* 0x080fe20000410000 */
[----:B------:R-:W-:Y:S01]  /*86e0*/  FMUL.FTZ R30, R21, R9 ;  /* 0x00000009151e7220 */ /* 0x000fe20000410000 */
[----:B------:R-:W-:Y:S02]  /*86f0*/  HADD2.F32 R14, -RZ, R6.H0_H0 ;  /* 0x20000006ff0e7230 */ /* 0x000fe40000004100 */
[----:B------:R-:W-:Y:S01]  /*8700*/  FFMA.FTZ R20, R35, R13, -R20 ;  /* 0x0000000d23147223 */ /* 0x000fe20000010814 */
[----:B------:R-:W-:Y:S01]  /*8710*/  FFMA.FTZ R9, R21, R5, -R4 ;  /* 0x0000000515097223 */ /* 0x000fe20000010804 */
[----:B------:R-:W-:Y:S01]  /*8720*/  FFMA.FTZ R28, R37, R13, R28 ;  /* 0x0000000d251c7223 */ /* 0x000fe2000001001c */
[----:B------:R-:W-:Y:S02]  /*8730*/  HADD2.F32 R4, -RZ, R44.H0_H0 ;  /* 0x2000002cff047230 */ /* 0x000fe40000004100 */
[----:B------:R-:W-:Y:S01]  /*8740*/  FFMA.FTZ R13, R39, R5, R30 ;  /* 0x00000005270d7223 */ /* 0x000fe2000001001e */
[----:B------:R-:W-:-:S02]  /*8750*/  HADD2.F32 R6, -RZ, R6.H1_H1 ;  /* 0x30000006ff067230 */ /* 0x000fc40000004100 */
[-C--:B------:R-:W-:Y:S01]  /*8760*/  FMUL.FTZ R5, R36, R10.reuse ;  /* 0x0000000a24057220 */ /* 0x080fe20000410000 */
[----:B------:R-:W-:Y:S02]  /*8770*/  HADD2.F32 R32, -RZ, R40.H0_H0 ;  /* 0x20000028ff207230 */ /* 0x000fe40000004100 */
[----:B------:R-:W-:Y:S01]  /*8780*/  FMUL.FTZ R33, R4, R10 ;  /* 0x0000000a04217220 */ /* 0x000fe20000410000 */
[----:B------:R-:W-:Y:S01]  /*8790*/  FMUL.FTZ R21, R34, R24 ;  /* 0x0000001822157220 */ /* 0x000fe20000410000 */
[----:B------:R-:W-:Y:S01]  /*87a0*/  FFMA.FTZ R10, R4, R6, -R5 ;  /* 0x00000006040a7223 */ /* 0x000fe20000010805 */
[----:B------:R-:W-:Y:S02]  /*87b0*/  HADD2.F32 R37, -RZ, R42.H1_H1 ;  /* 0x3000002aff257230 */ /* 0x000fe40000004100 */
[----:B------:R-:W-:Y:S01]  /*87c0*/  FMUL.FTZ R31, R32, R24 ;  /* 0x00000018201f7220 */ /* 0x000fe20000410000 */
[----:B------:R-:W-:Y:S02]  /*87d0*/  HADD2.F32 R5, -RZ, R40.H1_H1 ;  /* 0x30000028ff057230 */ /* 0x000fe40000004100 */
[----:B------:R-:W-:-:S02]  /*87e0*/  HADD2.F32 R39, -RZ, R46.H1_H1 ;  /* 0x3000002eff277230 */ /* 0x000fc40000004100 */
[----:B------:R-:W-:Y:S02]  /*87f0*/  HADD2.F32 R35, -RZ, R44.H1_H1 ;  /* 0x3000002cff237230 */ /* 0x000fe40000004100 */
[-C--:B------:R-:W-:Y:S01]  /*8800*/  FFMA.FTZ R21, R32, R14.reuse, -R21 ;  /* 0x0000000e20157223 */ /* 0x080fe20000010815 */
[--C-:B------:R-:W-:Y:S02]  /*8810*/  HADD2.F32 R15, -RZ, R7.reuse.H0_H0 ;  /* 0x20000007ff0f7230 */ /* 0x100fe40000004100 */
[----:B------:R-:W-:Y:S01]  /*8820*/  FFMA.FTZ R31, R34, R14, R31 ;  /* 0x0000000e221f7223 */ /* 0x000fe2000001001f */
[----:B------:R-:W-:Y:S02]  /*8830*/  HADD2.F32 R7, -RZ, R7.H1_H1 ;  /* 0x30000007ff077230 */ /* 0x000fe40000004100 */
[----:B------:R-:W-:Y:S01]  /*8840*/  FFMA.FTZ R14, R36, R6, R33 ;  /* 0x00000006240e7223 */ /* 0x000fe20000010021 */
[-C--:B------:R-:W-:Y:S01]  /*8850*/  FMUL.FTZ R4, R37, R26.reuse ;  /* 0x0000001a25047220 */ /* 0x080fe20000410000 */
[----:B------:R-:W-:Y:S01]  /*8860*/  FMUL.FTZ R26, R5, R26 ;  /* 0x0000001a051a7220 */ /* 0x000fe20000410000 */
        /* <DEDUP_REMOVED lines=14> */
[----:B------:R2:W-:Y:S04]  /*8950*/  STS.128 [R38+0x18400], R4 ;  /* 0x0184000426007388 */ /* 0x0005e80000000c00 */
[----:B------:R2:W-:Y:S02]  /*8960*/  STS.128 [R0+0x18400], R8 ;  /* 0x0184000800007388 */ /* 0x0005e40000000c00 */
.L_x_10447:
[----:B------:R-:W-:Y:S05]  /*8970*/  BSYNC B0 ;  /* 0x0000000000007941 */ /* 0x000fea0003800000 */
.L_x_10436:
        /* <DEDUP_REMOVED lines=8> */
.L_x_10433:
[----:B-123--:R-:W2:Y:S01]  /*8a00*/  LDL R0, [R1+0x5c] ;  /* 0x00005c0001007983 */ /* 0x00eea20000100800 */
[----:B0-----:R-:W0:Y:S02]  /*8a10*/  S2R R4, SR_TID.X ;  /* 0x0000000000047919 */ /* 0x001e240000002100 */
[----:B0-----:R-:W-:-:S05]  /*8a20*/  SHF.R.U32.HI R4, RZ, 0x7, R4 ;  /* 0x00000007ff047819 */ /* 0x001fca0000011604 */
[----:B------:R-:W-:Y:S01]  /*8a30*/  VIADD R10, R4, 0x8 ;  /* 0x00000008040a7836 */ /* 0x000fe20000000000 */
[----:B--2---:R-:W-:-:S13]  /*8a40*/  R2UR UR4, R0 ;  /* 0x00000000000472ca */ /* 0x004fda00000e0000 */
[----:B------:R-:W-:Y:S01]  /*8a50*/  IMAD.U32 R0, RZ, RZ, UR4 ;  /* 0x00000004ff007e24 */ /* 0x000fe2000f8e00ff */
[----:B------:R-:W-:Y:S05]  /*8a60*/  WARPSYNC.ALL ;  /* 0x0000000000007948 */ /* 0x000fea0003800000 */
[----:B------:R0:W-:Y:S01]  /*8a70*/  BAR.SYNC.DEFER_BLOCKING R10, 0x100 ;  /* 0x0004000a0000751d */ /* 0x0001e20000010000 */
[----:B------:R-:W-:-:S13]  /*8a80*/  ISETP.NE.AND P0, PT, R0, 0x3, PT ;  /* 0x000000030000780c */ /* 0x000fda0003f05270 */
[----:B0-----:R-:W-:Y:S05]  /*8a90*/  @!P0 BRA `(.L_x_10457) ;  /* 0x0000000000048947 */ /* 0x001fea0003800000 */
[----:B------:R-:W-:Y:S01]  /*8aa0*/  BPT.TRAP 0x1 ;  /* 0x000000040000795c */ /* 0x000fe20000300000 */
.L_x_10457:
[----:B------:R-:W-:Y:S01]  /*8ab0*/  IMAD R0, R200, 0x8, R18 ;  /* 0x00000008c8007824 */ /* 0x000fe200078e0212 */
[----:B------:R-:W-:-:S04]  /*8ac0*/  SHF.L.U32 R11, R204, 0x1f, RZ ;  /* 0x0000001fcc0b7819 */ /* 0x000fc800000006ff */
[----:B------:R0:W1:Y:S01]  /*8ad0*/  SYNCS.PHASECHK.TRANS64.TRYWAIT P1, [R0+URZ+0x32430], R11 ;  /* 0x0324300b000075a7 */ /* 0x000062000802017f */
[----:B------:R-:W-:Y:S05]  /*8ae0*/  @!P0 BRA `(.L_x_10458) ;  /* 0x0000000000048947 */ /* 0x000fea0003800000 */
[----:B------:R-:W-:Y:S01]  /*8af0*/  BPT.TRAP 0x1 ;  /* 0x000000040000795c */ /* 0x000fe20000300000 */
.L_x_10458:
[----:B------:R-:W-:Y:S01]  /*8b00*/  VIADD R5, R18, 0x1c400 ;  /* 0x0001c40012057836 */ /* 0x000fe20000000000 */
[----:B------:R-:W-:-:S04]  /*8b10*/  LOP3.LUT R4, R25, 0x10000, RZ, 0xfc, !PT ;  /* 0x0001000019047812 */ /* 0x000fc800078efcff */
[----:B------:R-:W-:-:S04]  /*8b20*/  SHF.R.U32.HI R5, RZ, 0x4, R5 ;  /* 0x00000004ff057819 */ /* 0x000fc80000011605 */
[----:B------:R-:W-:-:S04]  /*8b30*/  LOP3.LUT R5, R5, 0x3fff, RZ, 0xc0, !PT ;  /* 0x00003fff05057812 */ /* 0x000fc800078ec0ff */
[----:B------:R-:W-:Y:S01]  /*8b40*/  LOP3.LUT R214, R5, 0x10000, RZ, 0xfc, !PT ;  /* 0x0001000005d67812 */ /* 0x000fe200078efcff */
[----:B------:R-:W-:Y:S01]  /*8b50*/  IMAD.MOV.U32 R5, RZ, RZ, 0x40000040 ;  /* 0x40000040ff057424 */ /* 0x000fe200078e00ff */
[----:B-1----:R-:W-:Y:S06]  /*8b60*/  @P1 BRA `(.L_x_10459) ;  /* 0x0000000000081947 */ /* 0x002fec0003800000 */
[----:B------:R-:W1:Y:S02]  /*8b70*/  SYNCS.PHASECHK.TRANS64.TRYWAIT P1, [R0+URZ+0x32430], R11 ;  /* 0x0324300b000075a7 */ /* 0x000e64000802017f */
[----:B-1----:R-:W-:Y:S05]  /*8b80*/  @!P1 BRA `(.L_x_10460) ;  /* 0x0000014400a09947 */ /* 0x002fea0003800000 */
.L_x_10459:
[----:B------:R-:W-:Y:S01]  /*8b90*/  IMAD R6, R200, 0x300, R214 ;  /* 0x00000300c8067824 */ /* 0x000fe200078e02d6 */
[----:B------:R-:W-:Y:S05]  /*8ba0*/  WARPSYNC.ALL ;  /* 0x0000000000007948 */ /* 0x000fea0003800000 */
[----:B------:R-:W-:Y:S01]  /*8bb0*/  IMAD.MOV.U32 R7, RZ, RZ, 0x40000040 ;  /* 0x40000040ff077424 */ /* 0x000fe200078e00ff */
[C---:B------:R-:W-:Y:S01]  /*8bc0*/  R2UR UR4, R4.reuse ;  /* 0x00000000040472ca */ /* 0x040fe200000e0000 */
[----:B----45:R-:W-:Y:S01]  /*8bd0*/  WARPGROUP.ARRIVE ;  /* 0x00000000000079c5 */ /* 0x030fe20000000000 */
[----:B------:R-:W-:Y:S01]  /*8be0*/  R2UR UR5, R5 ;  /* 0x00000000050572ca */ /* 0x000fe200000e0000 */
[----:B------:R-:W-:Y:S01]  /*8bf0*/  VIADD R208, R4, 0x2 ;  /* 0x0000000204d07836 */ /* 0x000fe20000000000 */
[C---:B------:R-:W-:Y:S01]  /*8c00*/  R2UR UR6, R6.reuse ;  /* 0x00000000060672ca */ /* 0x040fe200000e0000 */
[----:B------:R-:W-:Y:S01]  /*8c10*/  VIADD R8, R6, 0x2 ;  /* 0x0000000206087836 */ /* 0x000fe20000000000 */
[----:B------:R-:W-:Y:S01]  /*8c20*/  R2UR UR7, R7 ;  /* 0x00000000070772ca */ /* 0x000fe200000e0000 */
[----:B------:R-:W-:Y:S01]  /*8c30*/  IMAD.MOV.U32 R209, RZ, RZ, 0x40000040 ;  /* 0x40000040ffd17424 */ /* 0x000fe200078e00ff */
[----:B------:R-:W-:Y:S01]  /*8c40*/  SHF.L.U32 R3, R3, 0x1f, RZ ;  /* 0x0000001f03037819 */ /* 0x000fe200000006ff */
[----:B------:R-:W-:Y:S01]  /*8c50*/  IMAD.MOV.U32 R9, RZ, RZ, 0x40000040 ;  /* 0x40000040ff097424 */ /* 0x000fe200078e00ff */
[----:B------:R-:W-:Y:S01]  /*8c60*/  BSSY B0, `(.L_x_10461) ;  /* 0x0000022000007945 */ /* 0x000fe20003800000 */
[----:B------:R-:W-:-:S02]  /*8c70*/  VIADD R206, R4, 0x4 ;  /* 0x0000000404ce7836 */ /* 0x000fc40000000000 */
[----:B------:R-:W-:Y:S02]  /*8c80*/  IMAD.MOV.U32 R207, RZ, RZ, 0x40000040 ;  /* 0x40000040ffcf7424 */ /* 0x000fe400078e00ff */
[----:B------:R-:W-:Y:S02]  /*8c90*/  VIADD R14, R4, 0x6 ;  /* 0x00000006040e7836 */ /* 0x000fe40000000000 */
[----:B------:R-:W-:Y:S02]  /*8ca0*/  IMAD.MOV.U32 R15, RZ, RZ, 0x40000040 ;  /* 0x40000040ff0f7424 */ /* 0x000fe400078e00ff */
[----:B------:R-:W-:Y:S01]  /*8cb0*/  HGMMA.64x96x16.F32 R24, gdesc[UR4], RZ, !UPT, gsb0 ;  /* 0x01600000041879f0 */ /* 0x000fe2000c0008ff */
[----:B------:R-:W-:Y:S01]  /*8cc0*/  R2UR UR4, R208 ;  /* 0x00000000d00472ca */ /* 0x000fe200000e0000 */
[----:B------:R-:W-:Y:S01]  /*8cd0*/  IMAD.MOV.U32 R7, RZ, RZ, 0x40000040 ;  /* 0x40000040ff077424 */ /* 0x000fe200078e00ff */
[----:B------:R-:W-:Y:S02]  /*8ce0*/  R2UR UR5, R209 ;  /* 0x00000000d10572ca */ /* 0x000fe400000e0000 */
[----:B------:R-:W-:Y:S01]  /*8cf0*/  R2UR UR6, R8 ;  /* 0x00000000080672ca */ /* 0x000fe200000e0000 */
[----:B------:R-:W-:Y:S01]  /*8d00*/  VIADD R8, R6, 0x4 ;  /* 0x0000000406087836 */ /* 0x000fe20000000000 */
[----:B------:R-:W-:Y:S01]  /*8d10*/  R2UR UR7, R9 ;  /* 0x00000000090772ca */ /* 0x000fe200000e0000 */
[----:B------:R-:W-:-:S02]  /*8d20*/  IMAD.MOV.U32 R9, RZ, RZ, 0x40000040 ;  /* 0x40000040ff097424 */ /* 0x000fc400078e00ff */
[----:B------:R-:W-:Y:S01]  /*8d30*/  VIADD R6, R6, 0x6 ;  /* 0x0000000606067836 */ /* 0x000fe20000000000 */
[----:B------:R-:W-:Y:S02]  /*8d40*/  WARPGROUP.DEPBAR.LE gsb0, 0x0 ;  /* 0x00008000000079c5 */ /* 0x000fe40000010000 */
[----:B------:R-:W-:-:S07]  /*8d50*/  WARPGROUP.ARRIVE ;  /* 0x00000000000079c5 */ /* 0x000fce0000000000 */
        /* <DEDUP_REMOVED lines=8> */
[----:B------:R-:W-:Y:S02]  /*8de0*/  R2UR UR4, R14 ;  /* 0x000000000e0472ca */ /* 0x000fe400000e0000 */
[----:B------:R-:W-:Y:S02]  /*8df0*/  R2UR UR5, R15 ;  /* 0x000000000f0572ca */ /* 0x000fe400000e0000 */
[----:B------:R-:W-:Y:S02]  /*8e00*/  R2UR UR6, R6 ;  /* 0x00000000060672ca */ /* 0x000fe400000e0000 */
[----:B------:R-:W-:Y:S01]  /*8e10*/  R2UR UR7, R7 ;  /* 0x00000000070772ca */ /* 0x000fe200000e0000 */
[----:B------:R-:W-:Y:S02]  /*8e20*/  WARPGROUP.DEPBAR.LE gsb0, 0x0 ;  /* 0x00008000000079c5 */ /* 0x000fe40000010000 */
[----:B------:R-:W-:-:S10]  /*8e30*/  WARPGROUP.ARRIVE ;  /* 0x00000000000079c5 */ /* 0x000fd40000000000 */
[----:B------:R-:W-:Y:S03]  /*8e40*/  HGMMA.64x96x16.F32 R24, gdesc[UR4], R24, gsb0 ;  /* 0x01600000041879f0 */ /* 0x000fe60008000818 */
[----:B------:R-:W-:Y:S02]  /*8e50*/  WARPGROUP.DEPBAR.LE gsb0, 0x0 ;  /* 0x00008000000079c5 */ /* 0x000fe40000010000 */
[----:B------:R-:W2:Y:S02]  /*8e60*/  SYNCS.PHASECHK.TRANS64.TRYWAIT P1, [R18+URZ+0x32410], R3 ;  /* 0x03241003120075a7 */ /* 0x000ea4000802017f */
[----:B--2---:R-:W-:Y:S05]  /*8e70*/  @!P1 BRA `(.L_x_10462) ;  /* 0x0000014000f89947 */ /* 0x004fea0003800000 */
.L_x_10699:
[----:B------:R-:W-:Y:S05]  /*8e80*/  BSYNC B0 ;  /* 0x0000000000007941 */ /* 0x000fea0003800000 */
.L_x_10461:
[----:B------:R-:W-:Y:S05]  /*8e90*/  @!P0 BRA `(.L_x_10463) ;  /* 0x0000000000048947 */ /* 0x000fea0003800000 */
[----:B------:R-:W-:Y:S01]  /*8ea0*/  BPT.TRAP 0x1 ;  /* 0x000000040000795c */ /* 0x000fe20000300000 */
.L_x_10463:
[----:B------:R3:W4:Y:S01]  /*8eb0*/  SYNCS.PHASECHK.TRANS64.TRYWAIT P2, [R0+URZ+0x32450], R11 ;  /* 0x0324500b000075a7 */ /* 0x000722000804017f */
[----:B------:R-:W-:Y:S05]  /*8ec0*/  @!P0 BRA `(.L_x_10464) ;  /* 0x0000000000048947 */ /* 0x000fea0003800000 */
[----:B------:R-:W-:Y:S01]  /*8ed0*/  BPT.TRAP 0x1 ;  /* 0x000000040000795c */ /* 0x000fe20000300000 */
.L_x_10464:
[----:B--2---:R-:W2:Y:S01]  /*8ee0*/  S2R R3, SR_TID.X ;  /* 0x0000000000037919 */ /* 0x004ea20000002100 */
[----:B------:R-:W-:Y:S01]  /*8ef0*/  BSSY B0, `(.L_x_10465) ;  /* 0x0000006000007945 */ /* 0x000fe20003800000 */
[----:B--2---:R-:W-:-:S04]  /*8f00*/  LOP3.LUT R3, R3, 0x7f, RZ, 0xc0, !PT ;  /* 0x0000007f03037812 */ /* 0x004fc800078ec0ff */
[----:B------:R-:W-:Y:S01]  /*8f10*/  ISETP.NE.AND P1, PT, R3, RZ, PT ;  /* 0x000000ff0300720c */ /* 0x000fe20003f25270 */
[----:B----4-:R-:W-:-:S12]  /*8f20*/  @P2 BRA `(.L_x_10466) ;  /* 0x0000000000082947 */ /* 0x010fd80003800000 */
[----:B------:R-:W2:Y:S02]  /*8f30*/  SYNCS.PHASECHK.TRANS64.TRYWAIT P2, [R0+URZ+0x32450], R11 ;  /* 0x0324500b000075a7 */ /* 0x000ea4000804017f */
[----:B--2---:R-:W-:Y:S05]  /*8f40*/  @!P2 BRA `(.L_x_10467) ;  /* 0x0000014000d8a947 */ /* 0x004fea0003800000 */
.L_x_10466:
[----:B------:R-:W-:Y:S05]  /*8f50*/  BSYNC B0 ;  /* 0x0000000000007941 */ /* 0x000fea0003800000 */
.L_x_10465:
[----:B------:R-:W-:Y:S05]  /*8f60*/  WARPSYNC.ALL ;  /* 0x0000000000007948 */ /* 0x000fea0003800000 */
[----:B------:R-:W-:Y:S01]  /*8f70*/  R2UR UR5, R18 ;  /* 0x00000000120572ca */ /* 0x000fe200000e0000 */
[----:B------:R-:W-:Y:S01]  /*8f80*/  IMAD R72, R72, 0x2000, R18 ;  /* 0x0000200048487824 */ /* 0x000fe200078e0212 */
[----:B------:R-:W-:Y:S01]  /*8f90*/  WARPGROUP.ARRIVE ;  /* 0x00000000000079c5 */ /* 0x000fe20000000000 */
[----:B------:R-:W-:Y:S01]  /*8fa0*/  IMAD.MOV.U32 R7, RZ, RZ, 0xc00 ;  /* 0x00000c00ff077424 */ /* 0x000fe200078e00ff */
[----:B------:R-:W-:Y:S01]  /*8fb0*/  UMOV UR9, 0x40000040 ;  /* 0x4000004000097882 */ /* 0x000fe20000000000 */
[----:B------:R-:W-:Y:S01]  /*8fc0*/  IMAD.MOV.U32 R9, RZ, RZ, 0x40000040 ;  /* 0x40000040ff097424 */ /* 0x000fe200078e00ff */
[----:B------:R-:W-:Y:S01]  /*8fd0*/  R2UR UR4, R72 ;  /* 0x00000000480472ca */ /* 0x000fe200000e0000 */
[----:B------:R-:W-:Y:S01]  /*8fe0*/  IMAD.U32 R13, RZ, RZ, UR9 ;  /* 0x00000009ff0d7e24 */ /* 0x000fe2000f8e00ff */
[----:B------:R-:W-:Y:S01]  /*8ff0*/  UMOV UR53, 0x40000040 ;  /* 0x4000004000357882 */ /* 0x000fe20000000000 */
[----:B------:R-:W-:Y:S01]  /*9000*/  UMOV UR49, 0x40000040 ;  /* 0x4000004000317882 */ /* 0x000fe20000000000 */
[----:B------:R-:W-:Y:S01]  /*9010*/  UMOV UR45, 0x40000040 ;  /* 0x40000040002d7882 */ /* 0x000fe20000000000 */
[----:B------:R-:W-:Y:S01]  /*9020*/  UMOV UR41, 0x40000040 ;  /* 0x4000004000297882 */ /* 0x000fe20000000000 */
[----:B------:R-:W-:Y:S01]  /*9030*/  UMOV UR37, 0x40000040 ;  /* 0x4000004000257882 */ /* 0x000fe20000000000 */
[----:B------:R-:W-:Y:S01]  /*9040*/  UIADD3 UR5, UR5, 0x400, URZ ;  /* 0x0000040005057890 */ /* 0x000fe2000fffe03f */
[----:B------:R-:W-:Y:S01]  /*9050*/  IMAD R157, R176, -0x60, R157 ;  /* 0xffffffa0b09d7824 */ /* 0x000fe200078e029d */
[----:B------:R-:W4:Y:S02]  /*9060*/  S2R R73, SR_TID.X ;  /* 0x0000000000497919 */ /* 0x000f240000002100 */
[----:B------:R-:W-:-:S02]  /*9070*/  USHF.R.U32.HI UR5, URZ, 0x4, UR5 ;  /* 0x000000043f057899 */ /* 0x000fc40008011605 */
[----:B------:R-:W-:Y:S02]  /*9080*/  UIADD3 UR4, UR4, 0x22400, URZ ;  /* 0x0002240004047890 */ /* 0x000fe4000fffe03f */
[----:B------:R-:W-:Y:S02]  /*9090*/  ULOP3.LUT UR5, UR5, 0x3fff, URZ, 0xc0, !UPT ;  /* 0x00003fff05057892 */ /* 0x000fe4000f8ec03f */
[----:B------:R-:W-:Y:S02]  /*90a0*/  USHF.R.U32.HI UR4, URZ, 0x4, UR4 ;  /* 0x000000043f047899 */ /* 0x000fe40008011604 */
[----:B------:R-:W-:Y:S02]  /*90b0*/  ULOP3.LUT UR6, UR5, 0x10000, URZ, 0xfc, !UPT ;  /* 0x0001000005067892 */ /* 0x000fe4000f8efc3f */
[----:B------:R-:W-:-:S04]  /*90c0*/  ULOP3.LUT UR4, UR4, 0x3fff, URZ, 0xc0, !UPT ;  /* 0x00003fff04047892 */ /* 0x000fc8000f8ec03f */
[----:B------:R-:W-:Y:S01]  /*90d0*/  IMAD R6, R200, R7, UR6 ;  /* 0x00000006c8067e24 */ /* 0x000fe2000f8e0207 */
[----:B------:R-:W-:Y:S01]  /*90e0*/  ULOP3.LUT UR4, UR4, 0x10000, URZ, 0xfc, !UPT ;  /* 0x0001000004047892 */ /* 0x000fe2000f8efc3f */
[----:B------:R-:W-:Y:S02]  /*90f0*/  IMAD.MOV.U32 R7, RZ, RZ, 0x40000040 ;  /* 0x40000040ff077424 */ /* 0x000fe400078e00ff */
[C---:B------:R-:W-:Y:S01]  /*9100*/  VIADD R8, R6.reuse, 0x2 ;  /* 0x0000000206087836 */ /* 0x040fe20000000000 */
[----:B------:R-:W-:Y:S01]  /*9110*/  R2UR UR10, R6 ;  /* 0x00000000060a72ca */ /* 0x000fe200000e0000 */
[----:B------:R-:W-:Y:S01]  /*9120*/  IMAD.U32 R3, RZ, RZ, UR6 ;  /* 0x00000006ff037e24 */ /* 0x000fe2000f8e00ff */
[----:B------:R-:W-:Y:S01]  /*9130*/  R2UR UR11, R7 ;  /* 0x00000000070b72ca */ /* 0x000fe200000e0000 */
[----:B------:R-:W-:Y:S01]  /*9140*/  UMOV UR8, UR4 ;  /* 0x0000000400087c82 */ /* 0x000fe20008000000 */
[----:B------:R-:W-:Y:S01]  /*9150*/  UIADD3 UR6, UR4, 0x2, URZ ;  /* 0x0000000204067890 */ /* 0x000fe2000fffe03f */
[----:B------:R-:W-:Y:S01]  /*9160*/  IMAD.U32 R12, RZ, RZ, UR8 ;  /* 0x00000008ff0c7e24 */ /* 0x000fe2000f8e00ff */
[----:B------:R-:W-:Y:S01]  /*9170*/  STL [R1+0x58], R3 ;  /* 0x0000580301007387 */ /* 0x000fe20000100800 */
[----:B------:R-:W-:Y:S01]  /*9180*/  UIADD3 UR52, UR4, 0x806, URZ ;  /* 0x0000080604347890 */ /* 0x000fe2000fffe03f */
[----:B------:R-:W-:Y:S01]  /*9190*/  IMAD.MOV.U32 R7, RZ, RZ, 0x40000040 ;  /* 0x40000040ff077424 */ /* 0x000fe200078e00ff */
[----:B------:R-:W-:Y:S01]  /*91a0*/  UIADD3 UR48, UR4, 0xc00, URZ ;  /* 0x00000c0004307890 */ /* 0x000fe2000fffe03f */
[----:B------:R5:W-:Y:S01]  /*91b0*/  STL.64 [R1+0x50], R12 ;  /* 0x0000500c01007387 */ /* 0x000be20000100a00 */
[----:B------:R-:W-:Y:S01]  /*91c0*/  UIADD3 UR44, UR4, 0xc02, URZ ;  /* 0x00000c02042c7890 */ /* 0x000fe2000fffe03f */
[----:B----4-:R-:W-:Y:S01]  /*91d0*/  SHF.R.U32.HI R73, RZ, 0x7, R73 ;  /* 0x00000007ff497819 */ /* 0x010fe20000011649 */
[----:B------:R-:W-:Y:S01]  /*91e0*/  UIADD3 UR40, UR4, 0xc04, URZ ;  /* 0x00000c0404287890 */ /* 0x000fe2000fffe03f */
[----:B------:R-:W-:Y:S01]  /*91f0*/  R2UR UR39, R7 ;  /* 0x00000000072772ca */ /* 0x000fe200000e0000 */
        /* <DEDUP_REMOVED lines=8> */
[----:B------:R-:W-:Y:S01]  /*9280*/  UIADD3 UR36, UR4, 0xc06, URZ ;  /* 0x00000c0604247890 */ /* 0x000fe2000fffe03f */
[----:B-----5:R-:W-:Y:S01]  /*9290*/  IMAD.U32 R12, RZ, RZ, UR8 ;  /* 0x00000008ff0c7e24 */ /* 0x020fe2000f8e00ff */
[----:B------:R-:W-:Y:S01]  /*92a0*/  IADD3 R178, -R73, 0xb, RZ ;  /* 0x0000000b49b27810 */ /* 0x000fe20007ffe1ff */
        /* <DEDUP_REMOVED lines=12> */
[----:B----4-:R-:W-:Y:S02]  /*9370*/  IMAD.U32 R12, RZ, RZ, UR8 ;  /* 0x00000008ff0c7e24 */ /* 0x010fe4000f8e00ff */
        /* <DEDUP_REMOVED lines=90> */
[----:B----4-:R-:W-:Y:S01]  /*9920*/  IMAD.U32 R12, RZ, RZ, UR8 ;  /* 0x00000008ff0c7e24 */ /* 0x010fe2000f8e00ff */
[----:B------:R-:W-:Y:S01]  /*9930*/  ULDC UR4, c[0x0][0xad0] ;  /* 0x0002b40000047ab9 */ /* 0x000fe20000000800 */
        /* <DEDUP_REMOVED lines=9> */
[----:B------:R-:W-:Y:S02]  /*99d0*/  VIADD R8, R6, 0x606 ;  /* 0x0000060606087836 */ /* 0x000fe40000000000 */
[----:B------:R-:W-:Y:S02]  /*99e0*/  IMAD.MOV.U32 R9, RZ, RZ, 0x40000040 ;  /* 0x40000040ff097424 */ /* 0x000fe400078e00ff */
[----:B----4-:R-:W-:Y:S01]  /*99f0*/  IMAD.U32 R12, RZ, RZ, UR8 ;  /* 0x00000008ff0c7e24 */ /* 0x010fe2000f8e00ff */
[----:B------:R-:W-:Y:S01]  /*9a00*/  R2UR UR54, R8 ;  /* 0x00000000083672ca */ /* 0x000fe200000e0000 */
[----:B------:R-:W-:Y:S01]  /*9a10*/  VIADD R8, R6, 0x900 ;  /* 0x0000090006087836 */ /* 0x000fe20000000000 */
[----:B------:R-:W-:Y:S01]  /*9a20*/  R2UR UR55, R9 ;  /* 0x00000000093772ca */ /* 0x000fe200000e0000 */
[----:B------:R-:W-:-:S02]  /*9a30*/  IMAD.MOV.U32 R9, RZ, RZ, 0x40000040 ;  /* 0x40000040ff097424 */ /* 0x000fc400078e00ff */
[----:B------:R-:W-:Y:S01]  /*9a40*/  IMAD.U32 R13, RZ, RZ, UR9 ;  /* 0x00000009ff0d7e24 */ /* 0x000fe2000f8e00ff */
[----:B------:R-:W-:Y:S01]  /*9a50*/  R2UR UR50, R8 ;  /* 0x00000000083272ca */ /* 0x000fe200000e0000 */
[----:B------:R-:W-:Y:S01]  /*9a60*/  VIADD R8, R6, 0x902 ;  /* 0x0000090206087836 */ /* 0x000fe20000000000 */
[----:B------:R-:W-:Y:S01]  /*9a70*/  R2UR UR51, R9 ;  /* 0x00000000093372ca */ /* 0x000fe200000e0000 */
[----:B------:R-:W-:Y:S01]  /*9a80*/  IMAD.MOV.U32 R9, RZ, RZ, 0x40000040 ;  /* 0x40000040ff097424 */ /* 0x000fe200078e00ff */
[----:B------:R4:W-:Y:S02]  /*9a90*/  STL.64 [R1], R12 ;  /* 0x0000000c01007387 */ /* 0x0009e40000100a00 */
[----:B------:R-:W-:Y:S01]  /*9aa0*/  R2UR UR46, R8 ;  /* 0x00000000082e72ca */ /* 0x000fe200000e0000 */
[----:B------:R-:W-:Y:S01]  /*9ab0*/  VIADD R8, R6, 0x904 ;  /* 0x0000090406087836 */ /* 0x000fe20000000000 */
[----:B------:R-:W-:Y:S01]  /*9ac0*/  R2UR UR47, R9 ;  /* 0x00000000092f72ca */ /* 0x000fe200000e0000 */
[----:B------:R-:W-:-:S02]  /*9ad0*/  IMAD.MOV.U32 R9, RZ, RZ, 0x40000040 ;  /* 0x40000040ff097424 */ /* 0x000fc400078e00ff */
[----:B------:R-:W-:Y:S01]  /*9ae0*/  VIADD R6, R6, 0x906 ;  /* 0x0000090606067836 */ /* 0x000fe20000000000 */
        /* <DEDUP_REMOVED lines=18> */
[----:B------:R-:W-:Y:S01]  /*9c10*/  ULOP3.LUT UR42, UR5, 0x3000000, URZ, 0xfc, !UPT ;  /* 0x03000000052a7892 */ /* 0x000fe2000f8efc3f */
[----:B------:R-:W-:Y:S01]  /*9c20*/  ULDC UR43, c[0x0][0xa80] ;  /* 0x0002a000002b7ab9 */ /* 0x000fe20000000800 */
[----:B------:R-:W-:Y:S02]  /*9c30*/  WARPGROUP.DEPBAR.LE gsb0, 0x0 ;  /* 0x00008000000079c5 */ /* 0x000fe40000010000 */
[----:B------:R-:W-:-:S06]  /*9c40*/  WARPGROUP.ARRIVE ;  /* 0x00000000000079c5 */ /* 0x000fcc0000000000 */
        /* <DEDUP_REMOVED lines=12> */
[----:B0123--:R-:W-:Y:S01]  /*9d10*/  FMUL.FTZ R11, R27, UR4 ;  /* 0x000000041b0b7c20 */ /* 0x00ffe20008410000 */
[----:B------:R-:W-:Y:S01]  /*9d20*/  FMUL.FTZ R25, R36, UR4 ;  /* 0x0000000424197c20 */ /* 0x000fe20008410000 */
[----:B----4-:R-:W-:Y:S01]  /*9d30*/  FMUL.FTZ R13, R32, UR4 ;  /* 0x00000004200d7c20 */ /* 0x010fe20008410000 */
[----:B------:R-:W-:Y:S01]  /*9d40*/  IADD3 R36, -R230, 0x60, R157 ;  /* 0x00000060e6247810 */ /* 0x000fe20007ffe19d */
[----:B------:R-:W-:Y:S01]  /*9d50*/  FMUL.FTZ R12, R33, UR4 ;  /* 0x00000004210c7c20 */ /* 0x000fe20008410000 */
[----:B------:R-:W-:Y:S01]  /*9d60*/  FMUL.FTZ R27, R34, UR4 ;  /* 0x00000004221b7c20 */ /* 0x000fe20008410000 */
[----:B------:R-:W0:Y:S01]  /*9d70*/  MUFU.TANH R7, R7 ;  /* 0x0000000700077308 */ /* 0x000e220000002400 */
[C---:B------:R-:W-:Y:S01]  /*9d80*/  ISETP.GT.AND P2, PT, R36.reuse, RZ, PT ;  /* 0x000000ff2400720c */ /* 0x040fe20003f44270 */
[----:B------:R-:W-:Y:S01]  /*9d90*/  FMUL.FTZ R26, R35, UR4 ;  /* 0x00000004231a7c20 */ /* 0x000fe20008410000 */
[----:B------:R-:W-:Y:S01]  /*9da0*/  ISETP.GT.AND P3, PT, R36, 0x1, PT ;  /* 0x000000012400780c */ /* 0x000fe20003f64270 */
[----:B------:R-:W-:Y:S01]  /*9db0*/  FMUL.FTZ R29, R41, UR4 ;  /* 0x00000004291d7c20 */ /* 0x000fe20008410000 */
[----:B------:R-:W-:Y:S01]  /*9dc0*/  FMUL.FTZ R35, R42, UR4 ;  /* 0x000000042a237c20 */ /* 0x000fe20008410000 */
[----:B------:R-:W-:Y:S01]  /*9dd0*/  ISETP.GT.AND P4, PT, R36, 0x8, PT ;  /* 0x000000082400780c */ /* 0x000fe20003f84270 */
[----:B------:R-:W-:Y:S01]  /*9de0*/  FMUL.FTZ R24, R37, UR4 ;  /* 0x0000000425187c20 */ /* 0x000fe20008410000 */
[----:B------:R-:W1:Y:S01]  /*9df0*/  MUFU.TANH R21, R21 ;  /* 0x0000001500157308 */ /* 0x000e620000002400 */
[----:B-----5:R-:W-:Y:S01]  /*9e00*/  FSEL R41, R6, -INF , P2 ;  /* 0xff80000006297808 */ /* 0x020fe20001000000 */
[----:B------:R-:W-:Y:S01]  /*9e10*/  FMUL.FTZ R30, R39, UR4 ;  /* 0x00000004271e7c20 */ /* 0x000fe20008410000 */
[----:B------:R-:W-:Y:S01]  /*9e20*/  FMUL.FTZ R39, R46, UR4 ;  /* 0x000000042e277c20 */ /* 0x000fe20008410000 */
[----:B------:R-:W-:Y:S01]  /*9e30*/  ISETP.GT.AND P5, PT, R36, 0x9, PT ;  /* 0x000000092400780c */ /* 0x000fe20003fa4270 */
        /* <DEDUP_REMOVED lines=14> */
[----:B------:R-:W-:Y:S01]  /*9f20*/  FMNMX.FTZ R21, R41, R42, !PT ;  /* 0x0000002a29157209 */ /* 0x000fe20007810000 */
        /* <DEDUP_REMOVED lines=31> */
[----:B------:R-:W-:-:S05]  /*a120*/  ISETP.GT.AND P5, PT, R36, 0x19, PT ;  /* 0x000000192400780c */ /* 0x000fca0003fa4270 */
[----:B------:R-:W2:Y:S01]  /*a130*/  MUFU.TANH R13, R13 ;  /* 0x0000000d000d7308 */ /* 0x000ea20000002400 */
[----:B0-----:R-:W-:Y:S02]  /*a140*/  FSEL R6, R11, -INF , P3 ;  /* 0xff8000000b067808 */ /* 0x001fe40001800000 */
[----:B------:R-:W-:-:S05]  /*a150*/  ISETP.GT.AND P3, PT, R36, 0x11, PT ;  /* 0x000000112400780c */ /* 0x000fca0003f64270 */
[----:B------:R-:W0:Y:S01]  /*a160*/  MUFU.TANH R12, R12 ;  /* 0x0000000c000c7308 */ /* 0x000e220000002400 */
[----:B-1----:R-:W-:Y:S02]  /*a170*/  FSEL R54, R25, -INF , P4 ;  /* 0xff80000019367808 */ /* 0x002fe40002000000 */
[----:B------:R-:W-:-:S05]  /*a180*/  FMNMX.FTZ R25, R20, R21, !PT ;  /* 0x0000001514197209 */ /* 0x000fca0007810000 */
[----:B------:R-:W1:Y:S01]  /*a190*/  MUFU.TANH R27, R27 ;  /* 0x0000001b001b7308 */ /* 0x000e620000002400 */
[----:B--2---:R-:W-:-:S04]  /*a1a0*/  FSEL R48, R13, -INF , P2 ;  /* 0xff8000000d307808 */ /* 0x004fc80001000000 */
[----:B------:R-:W-:-:S03]  /*a1b0*/  FMNMX.FTZ R25, R48, R25, !PT ;  /* 0x0000001930197209 */ /* 0x000fc60007810000 */
[----:B------:R-:W2:Y:S01]  /*a1c0*/  MUFU.TANH R24, R24 ;  /* 0x0000001800187308 */ /* 0x000ea20000002400 */
[----:B0-----:R-:W-:-:S07]  /*a1d0*/  FSEL R52, R12, -INF , P3 ;  /* 0xff8000000c347808 */ /* 0x001fce0001800000 */
[----:B------:R-:W0:Y:S01]  /*a1e0*/  MUFU.TANH R26, R26 ;  /* 0x0000001a001a7308 */ /* 0x000e220000002400 */
[----:B-1----:R-:W-:Y:S02]  /*a1f0*/  FSEL R9, R27, -INF , P2 ;  /* 0xff8000001b097808 */ /* 0x002fe40001000000 */
[----:B------:R-:W-:Y:S02]  /*a200*/  FMNMX.FTZ R27, R52, R25, !PT ;  /* 0x00000019341b7209 */ /* 0x000fe40007810000 */
[----:B------:R-:W-:Y:S02]  /*a210*/  ISETP.GT.AND P2, PT, R36, 0x20, PT ;  /* 0x000000202400780c */ /* 0x000fe40003f44270 */
[----:B------:R-:W-:Y:S01]  /*a220*/  FMNMX.FTZ R27, R54, R27, !PT ;  /* 0x0000001b361b7209 */ /* 0x000fe20007810000 */
[----:B------:R-:W1:Y:S01]  /*a230*/  MUFU.TANH R28, R28 ;  /* 0x0000001c001c7308 */ /* 0x000e620000002400 */
[----:B--2---:R-:W-:-:S04]  /*a240*/  FSEL R56, R24, -INF , P5 ;  /* 0xff80000018387808 */ /* 0x004fc80002800000 */
[----:B------:R-:W-:-:S03]  /*a250*/  FMNMX.FTZ R27, R56, R27, !PT ;  /* 0x0000001b381b7209 */ /* 0x000fc60007810000 */
[----:B------:R-:W2:Y:S01]  /*a260*/  MUFU.TANH R31, R31 ;  /* 0x0000001f001f7308 */ /* 0x000ea20000002400 */
[----:B0-----:R-:W-:Y:S02]  /*a270*/  FSEL R11, R26, -INF , P3 ;  /* 0xff8000001a0b7808 */ /* 0x001fe40001800000 */
[----:B------:R-:W-:-:S05]  /*a280*/  ISETP.GT.AND P3, PT, R36, 0x21, PT ;  /* 0x000000212400780c */ /* 0x000fca0003f64270 */
[----:B------:R-:W-:Y:S01]  /*a290*/  MUFU.TANH R29, R29 ;  /* 0x0000001d001d7308 */ /* 0x000fe20000002400 */
[----:B-1----:R-:W-:-:S07]  /*a2a0*/  FSEL R58, R28, -INF , P2 ;  /* 0xff8000001c3a7808 */ /* 0x002fce0001000000 */
[----:B------:R-:W0:Y:S01]  /*a2b0*/  MUFU.TANH R30, R30 ;  /* 0x0000001e001e7308 */ /* 0x000e220000002400 */
[----:B--2---:R-:W-:Y:S02]  /*a2c0*/  FSEL R12, R31, -INF , P4 ;  /* 0xff8000001f0c7808 */ /* 0x004fe40002000000 */
[----:B------:R-:W-:-:S05]  /*a2d0*/  ISETP.GT.AND P4, PT, R36, 0x28, PT ;  /* 0x000000282400780c */ /* 0x000fca0003f84270 */
[----:B------:R-:W1:Y:S08]  /*a2e0*/  MUFU.TANH R39, R39 ;  /* 0x0000002700277308 */ /* 0x000e700000002400 */
[----:B------:R-:W2:Y:S01]  /*a2f0*/  MUFU.TANH R32, R32 ;  /* 0x0000002000207308 */ /* 0x000ea20000002400 */
[----:B0-----:R-:W-:Y:S02]  /*a300*/  FSEL R21, R30, -INF , P5 ;  /* 0xff8000001e157808 */ /* 0x001fe40002800000 */
[----:B------:R-:W-:-:S05]  /*a310*/  ISETP.GT.AND P5, PT, R36, 0x29, PT ;  /* 0x000000292400780c */ /* 0x000fca0003fa4270 */
[----:B------:R-:W0:Y:S01]  /*a320*/  MUFU.TANH R35, R35 ;  /* 0x0000002300237308 */ /* 0x000e220000002400 */
[----:B-1----:R-:W-:-:S07]  /*a330*/  FSEL R26, R39, -INF , P4 ;  /* 0xff800000271a7808 */ /* 0x002fce0002000000 */
[----:B------:R-:W-:Y:S01]  /*a340*/  MUFU.TANH R40, R40 ;  /* 0x0000002800287308 */ /* 0x000fe20000002400 */
[----:B--2---:R-:W-:Y:S02]  /*a350*/  FSEL R39, R32, -INF , P4 ;  /* 0xff80000020277808 */ /* 0x004fe40002000000 */
[----:B------:R-:W-:-:S05]  /*a360*/  ISETP.GT.AND P4, PT, R36, 0x38, PT ;  /* 0x000000382400780c */ /* 0x000fca0003f84270 */
[----:B------:R-:W-:Y:S01]  /*a370*/  MUFU.TANH R33, R33 ;  /* 0x0000002100217308 */ /* 0x000fe20000002400 */
[----:B0-----:R-:W-:Y:S02]  /*a380*/  FSEL R24, R35, -INF , P2 ;  /* 0xff80000023187808 */ /* 0x001fe40001000000 */
[----:B------:R-:W-:-:S05]  /*a390*/  ISETP.GT.AND P2, PT, R36, 0x30, PT ;  /* 0x000000302400780c */ /* 0x000fca0003f44270 */
[----:B------:R-:W0:Y:S08]  /*a3a0*/  MUFU.TANH R34, R34 ;  /* 0x0000002200227308 */ /* 0x000e300000002400 */
[----:B------:R-:W1:Y:S08]  /*a3b0*/  MUFU.TANH R37, R37 ;  /* 0x0000002500257308 */ /* 0x000e700000002400 */
[----:B------:R2:W-:Y:S01]  /*a3c0*/  MUFU.TANH R13, R60 ;  /* 0x0000003c000d7308 */ /* 0x0005e20000002400 */
[----:B0-----:R-:W-:-:S07]  /*a3d0*/  FSEL R25, R34, -INF , P3 ;  /* 0xff80000022197808 */ /* 0x001fce0001800000 */
[----:B------:R-:W0:Y:S01]  /*a3e0*/  MUFU.TANH R38, R38 ;  /* 0x0000002600267308 */ /* 0x000e220000002400 */
[----:B--2---:R-:W-:Y:S02]  /*a3f0*/  FSEL R60, R29, -INF , P3 ;  /* 0xff8000001d3c7808 */ /* 0x004fe40001800000 */
[----:B------:R-:W-:Y:S02]  /*a400*/  FMNMX.FTZ R29, R58, R27, !PT ;  /* 0x0000001b3a1d7209 */ /* 0x000fe40007810000 */
[----:B------:R-:W-:Y:S02]  /*a410*/  FSEL R27, R40, -INF , P5 ;  /* 0xff800000281b7808 */ /* 0x000fe40002800000 */
[----:B------:R-:W-:Y:S01]  /*a420*/  FMNMX.FTZ R30, R60, R29, !PT ;  /* 0x0000001d3c1e7209 */ /* 0x000fe20007810000 */
[----:B------:R-:W2:Y:S01]  /*a430*/  MUFU.TANH R45, R45 ;  /* 0x0000002d002d7308 */ /* 0x000ea20000002400 */
[----:B------:R-:W-:Y:S02]  /*a440*/  FSEL R40, R33, -INF , P5 ;  /* 0xff80000021287808 */ /* 0x000fe40002800000 */
[----:B------:R-:W-:-:S02]  /*a450*/  FMNMX.FTZ R29, R39, R30, !PT ;  /* 0x0000001e271d7209 */ /* 0x000fc40007810000 */
[----:B------:R-:W-:Y:S02]  /*a460*/  ISETP.GT.AND P3, PT, R36, 0x31, PT ;  /* 0x000000312400780c */ /* 0x000fe40003f64270 */
[----:B-1----:R-:W-:Y:S01]  /*a470*/  FSEL R37, R37, -INF , P2 ;  /* 0xff80000025257808 */ /* 0x002fe20001000000 */
[----:B------:R-:W1:Y:S01]  /*a480*/  MUFU.TANH R43, R43 ;  /* 0x0000002b002b7308 */ /* 0x000e620000002400 */
[----:B------:R-:W-:Y:S02]  /*a490*/  FMNMX.FTZ R30, R40, R29, !PT ;  /* 0x0000001d281e7209 */ /* 0x000fe40007810000 */
[----:B0-----:R-:W-:Y:S02]  /*a4a0*/  FSEL R38, R38, -INF , P3 ;  /* 0xff80000026267808 */ /* 0x001fe40001800000 */
[----:B------:R-:W-:Y:S02]  /*a4b0*/  FMNMX.FTZ R31, R37, R30, !PT ;  /* 0x0000001e251f7209 */ /* 0x000fe40007810000 */
[----:B------:R-:W-:Y:S01]  /*a4c0*/  ISETP.GT.AND P5, PT, R36, 0x39, PT ;  /* 0x000000392400780c */ /* 0x000fe20003fa4270 */
[----:B------:R-:W0:Y:S01]  /*a4d0*/  MUFU.TANH R44, R44 ;  /* 0x0000002c002c7308 */ /* 0x000e220000002400 */
[----:B--2---:R-:W-:-:S02]  /*a4e0*/  FSEL R28, R45, -INF , P2 ;  /* 0xff8000002d1c7808 */ /* 0x004fc40001000000 */
[----:B------:R-:W-:Y:S02]  /*a4f0*/  FMNMX.FTZ R32, R38, R31, !PT ;  /* 0x0000001f26207209 */ /* 0x000fe40007810000 */
[----:B------:R-:W-:-:S03]  /*a500*/  ISETP.GT.AND P2, PT, R36, 0x40, PT ;  /* 0x000000402400780c */ /* 0x000fc60003f44270 */
[----:B------:R-:W2:Y:S01]  /*a510*/  MUFU.TANH R47, R47 ;  /* 0x0000002f002f7308 */ /* 0x000ea20000002400 */
[----:B-1----:R-:W-:-:S04]  /*a520*/  FSEL R45, R43, -INF , P4 ;  /* 0xff8000002b2d7808 */ /* 0x002fc80002000000 */
[----:B------:R-:W-:-:S03]  /*a530*/  FMNMX.FTZ R33, R45, R32, !PT ;  /* 0x000000202d217209 */ /* 0x000fc60007810000 */
        /* <DEDUP_REMOVED lines=11> */
[----:B------:R-:W-:-:S04]  /*a5f0*/  ISETP.GT.AND P4, PT, R36, 0x48, PT ;  /* 0x000000482400780c */ /* 0x000fc80003f84270 */
[----:B------:R-:W-:Y:S01]  /*a600*/  FSEL R61, R13, -INF , P4 ;  /* 0xff8000000d3d7808 */ /* 0x000fe20002000000 */
[----:B------:R-:W0:Y:S01]  /*a610*/  MUFU.TANH R55, R55 ;  /* 0x0000003700377308 */ /* 0x000e220000002400 */
[----:B--2---:R-:W-:-:S04]  /*a620*/  FSEL R50, R53, -INF , P3 ;  /* 0xff80000035327808 */ /* 0x004fc80001800000 */
[----:B------:R-:W-:-:S03]  /*a630*/  FMNMX.FTZ R34, R50, R33, !PT ;  /* 0x0000002132227209 */ /* 0x000fc60007810000 */
[----:B------:R-:W-:Y:S01]  /*a640*/  MUFU.TANH R59, R59 ;  /* 0x0000003b003b7308 */ /* 0x000fe20000002400 */
[----:B-1----:R-:W-:Y:S02]  /*a650*/  FSEL R31, R49, -INF , P5 ;  /* 0xff800000311f7808 */ /* 0x002fe40002800000 */
[----:B------:R-:W-:Y:S02]  /*a660*/  ISETP.GT.AND P5, PT, R36, 0x49, PT ;  /* 0x000000492400780c */ /* 0x000fe40003fa4270 */
[----:B------:R-:W-:-:S03]  /*a670*/  FMNMX.FTZ R13, R61, R34, !PT ;  /* 0x000000223d0d7209 */ /* 0x000fc60007810000 */
[----:B------:R-:W1:Y:S01]  /*a680*/  MUFU.TANH R57, R57 ;  /* 0x0000003900397308 */ /* 0x000e620000002400 */
[----:B0-----:R-:W-:Y:S02]  /*a690*/  FSEL R32, R55, -INF , P2 ;  /* 0xff80000037207808 */ /* 0x001fe40001000000 */
[----:B------:R-:W-:-:S05]  /*a6a0*/  ISETP.GT.AND P2, PT, R36, 0x50, PT ;  /* 0x000000502400780c */ /* 0x000fca0003f44270 */
[----:B------:R-:W-:Y:S08]  /*a6b0*/  MUFU.TANH R64, R64 ;  /* 0x0000004000407308 */ /* 0x000ff00000002400 */
[----:B------:R0:W2:Y:S01]  /*a6c0*/  MUFU.TANH R35, R62 ;  /* 0x0000003e00237308 */ /* 0x0000a20000002400 */
[----:B-1----:R-:W-:Y:S02]  /*a6d0*/  FSEL R34, R57, -INF , P3 ;  /* 0xff80000039227808 */ /* 0x002fe40001800000 */
[----:B------:R-:W-:-:S05]  /*a6e0*/  ISETP.GT.AND P3, PT, R36, 0x51, PT ;  /* 0x000000512400780c */ /* 0x000fca0003f64270 */
[----:B------:R-:W1:Y:S01]  /*a6f0*/  MUFU.TANH R65, R65 ;  /* 0x0000004100417308 */ /* 0x000e620000002400 */
[----:B0-----:R-:W-:-:S04]  /*a700*/  FSEL R62, R59, -INF , P5 ;  /* 0xff8000003b3e7808 */ /* 0x001fc80002800000 */
[----:B------:R-:W-:-:S03]  /*a710*/  FMNMX.FTZ R74, R62, R13, !PT ;  /* 0x0000000d3e4a7209 */ /* 0x000fc60007810000 */
[----:B------:R0:W3:Y:S01]  /*a720*/  MUFU.TANH R72, R63 ;  /* 0x0000003f00487308 */ /* 0x0000e20000002400 */
[----:B--2---:R-:W-:Y:S02]  /*a730*/  FSEL R35, R35, -INF , P4 ;  /* 0xff80000023237808 */ /* 0x004fe40002000000 */
[----:B------:R-:W-:-:S05]  /*a740*/  ISETP.GT.AND P4, PT, R36, 0x58, PT ;  /* 0x000000582400780c */ /* 0x000fca0003f84270 */
[----:B------:R-:W2:Y:S01]  /*a750*/  MUFU.TANH R68, R68 ;  /* 0x0000004400447308 */ /* 0x000ea20000002400 */
[----:B0-----:R-:W-:Y:S02]  /*a760*/  FSEL R63, R64, -INF , P2 ;  /* 0xff800000403f7808 */ /* 0x001fe40001000000 */
[----:B-1----:R-:W-:Y:S02]  /*a770*/  FSEL R64, R65, -INF , P3 ;  /* 0xff80000041407808 */ /* 0x002fe40001800000 */
[----:B------:R-:W-:-:S03]  /*a780*/  FMNMX.FTZ R13, R63, R74, !PT ;  /* 0x0000004a3f0d7209 */ /* 0x000fc60007810000 */
[----:B------:R-:W0:Y:S01]  /*a790*/  MUFU.TANH R69, R69 ;  /* 0x0000004500457308 */ /* 0x000e220000002400 */
[----:B---3--:R-:W-:Y:S01]  /*a7a0*/  FSEL R33, R72, -INF , P5 ;  /* 0xff80000048217808 */ /* 0x008fe20002800000 */
[----:B------:R1:W-:Y:S06]  /*a7b0*/  BAR.ARV R178, 0x100 ;  /* 0x000400b20000751d */ /* 0x0003ec0000002000 */
[----:B------:R-:W-:Y:S01]  /*a7c0*/  ISETP.GT.AND P5, PT, R36, 0x59, PT ;  /* 0x000000592400780c */ /* 0x000fe20003fa4270 */
[----:B------:R-:W-:Y:S01]  /*a7d0*/  MUFU.TANH R66, R66 ;  /* 0x0000004200427308 */ /* 0x000fe20000002400 */
[----:B--2---:R-:W-:-:S02]  /*a7e0*/  FSEL R36, R68, -INF , P4 ;  /* 0xff80000044247808 */ /* 0x004fc40002000000 */
[----:B------:R-:W-:-:S04]  /*a7f0*/  FMNMX.FTZ R13, R64, R13, !PT ;  /* 0x0000000d400d7209 */ /* 0x000fc80007810000 */
[----:B------:R-:W-:Y:S01]  /*a800*/  FMNMX.FTZ R68, R36, R13, !PT ;  /* 0x0000000d24447209 */ /* 0x000fe20007810000 */
[----:B------:R-:W2:Y:S01]  /*a810*/  MUFU.TANH R67, R67 ;  /* 0x0000004300437308 */ /* 0x000ea20000002400 */
[----:B0-----:R-:W-:-:S04]  /*a820*/  FSEL R65, R69, -INF , P5 ;  /* 0xff80000045417808 */ /* 0x001fc80002800000 */
[----:B------:R-:W-:-:S03]  /*a830*/  FMNMX.FTZ R68, R65, R68, !PT ;  /* 0x0000004441447209 */ /* 0x000fc60007810000 */
[----:B------:R-:W0:Y:S02]  /*a840*/  MUFU.TANH R70, R70 ;  /* 0x0000004600467308 */ /* 0x000e240000002400 */
[----:B------:R-:W3:Y:S06]  /*a850*/  SHFL.BFLY PT, R13, R68, 0x2, 0x1f ;  /* 0x0c401f00440d7f89 */ /* 0x000eec00000e0000 */
[----:B------:R-:W4:Y:S01]  /*a860*/  MUFU.TANH R71, R71 ;  /* 0x0000004700477308 */ /* 0x000f220000002400 */
[----:B---3--:R-:W-:Y:S02]  /*a870*/  FMNMX.FTZ R43, R68, R13, !PT ;  /* 0x0000000d442b7209 */ /* 0x008fe40007810000 */
[----:B------:R-:W-:-:S03]  /*a880*/  FMNMX.FTZ R68, R3, R6, !PT ;  /* 0x0000000603447209 */ /* 0x000fc60007810000 */
[----:B------:R-:W3:Y:S02]  /*a890*/  SHFL.BFLY PT, R72, R43, 0x1, 0x1f ;  /* 0x0c201f002b487f89 */ /* 0x000ee400000e0000 */
[----:B---3--:R-:W-:Y:S02]  /*a8a0*/  FMNMX.FTZ R13, R43, R72, !PT ;  /* 0x000000482b0d7209 */ /* 0x008fe40007810000 */
[----:B------:R-:W-:Y:S02]  /*a8b0*/  FMNMX.FTZ R43, R7, R68, !PT ;  /* 0x00000044072b7209 */ /* 0x000fe40007810000 */
[C---:B------:R-:W-:Y:S01]  /*a8c0*/  FSETP.NEU.FTZ.AND P6, PT, R13.reuse, -INF , PT ;  /* 0xff8000000d00780b */ /* 0x040fe20003fdd000 */
[----:B------:R-:W-:Y:S01]  /*a8d0*/  FMUL.FTZ R69, R13, UR38 ;  /* 0x000000260d457c20 */ /* 0x000fe20008410000 */
[----:B------:R-:W-:-:S04]  /*a8e0*/  FMNMX.FTZ R68, R8, R43, !PT ;  /* 0x0000002b08447209 */ /* 0x000fc80007810000 */
        /* <DEDUP_REMOVED lines=9> */
[----:B--2---:R-:W-:Y:S01]  /*a980*/  FSEL R46, R67, -INF , P3 ;  /* 0xff800000432e7808 */ /* 0x004fe20001800000 */
[--C-:B------:R-:W-:Y:S01]  /*a990*/  FFMA.FTZ R59, R52, UR38, -R69.reuse ;  /* 0x00000026343b7c23 */ /* 0x100fe20008010845 */
[----:B------:R-:W-:Y:S01]  /*a9a0*/  FMNMX.FTZ R41, R21, R42, !PT ;  /* 0x0000002a15297209 */ /* 0x000fe20007810000 */
[--C-:B------:R-:W-:Y:S01]  /*a9b0*/  FFMA.FTZ R164, R37, UR38, -R69.reuse ;  /* 0x0000002625a47c23 */ /* 0x100fe20008010845 */
[----:B0-----:R-:W-:Y:S01]  /*a9c0*/  FSEL R48, R70, -INF , P4 ;  /* 0xff80000046307808 */ /* 0x001fe20002000000 */
[--C-:B------:R-:W-:Y:S01]  /*a9d0*/  FFMA.FTZ R170, R61, UR38, -R69.reuse ;  /* 0x000000263daa7c23 */ /* 0x100fe20008010845 */
[----:B------:R-:W-:Y:S01]  /*a9e0*/  FMNMX.FTZ R42, R24, R41, !PT ;  /* 0x00000029182a7209 */ /* 0x000fe20007810000 */
[--C-:B------:R-:W-:Y:S01]  /*a9f0*/  FFMA.FTZ R174, R36, UR38, -R69.reuse ;  /* 0x0000002624ae7c23 */ /* 0x100fe20008010845 */
[----:B----4-:R-:W-:Y:S01]  /*aa00*/  FSEL R52, R71, -INF , P5 ;  /* 0xff80000047347808 */ /* 0x010fe20002800000 */
[----:B------:R-:W-:Y:S01]  /*aa10*/  MUFU.EX2 R152, R152 ;  /* 0x0000009800987308 */ /* 0x000fe20000000800 */
[----:B------:R-:W-:Y:S01]  /*aa20*/  FMNMX.FTZ R41, R25, R42, !PT ;  /* 0x0000002a19297209 */ /* 0x000fe20007810000 */
[--C-:B------:R-:W-:Y:S01]  /*aa30*/  FFMA.FTZ R49, R38, UR38, -R69.reuse ;  /* 0x0000002626317c23 */ /* 0x100fe20008010845 */
[----:B------:R-:W-:Y:S01]  /*aa40*/  FSEL R42, R66, -INF , P2 ;  /* 0xff800000422a7808 */ /* 0x000fe20001000000 */
[--C-:B------:R-:W-:Y:S01]  /*aa50*/  FFMA.FTZ R51, R40, UR38, -R69.reuse ;  /* 0x0000002628337c23 */ /* 0x100fe20008010845 */
[----:B------:R-:W-:Y:S01]  /*aa60*/  FMNMX.FTZ R20, R26, R41, !PT ;  /* 0x000000291a147209 */ /* 0x000fe20007810000 */
[--C-:B------:R-:W-:Y:S01]  /*aa70*/  FFMA.FTZ R158, R54, UR38, -R69.reuse ;  /* 0x00000026369e7c23 */ /* 0x100fe20008010845 */
[--C-:B------:R-:W-:Y:S01]  /*aa80*/  FFMA.FTZ R53, R56, UR38, -R69.reuse ;  /* 0x0000002638357c23 */ /* 0x100fe20008010845 */
[----:B------:R-:W0:Y:S01]  /*aa90*/  MUFU.EX2 R55, R55 ;  /* 0x0000003700377308 */ /* 0x000e220000000800 */
[----:B------:R-:W-:Y:S01]  /*aaa0*/  FMNMX.FTZ R41, R27, R20, !PT ;  /* 0x000000141b297209 */ /* 0x000fe20007810000 */
[--C-:B------:R-:W-:Y:S01]  /*aab0*/  FFMA.FTZ R160, R58, UR38, -R69.reuse ;  /* 0x000000263aa07c23 */ /* 0x100fe20008010845 */
[--C-:B------:R-:W-:Y:S01]  /*aac0*/  FFMA.FTZ R43, R60, UR38, -R69.reuse ;  /* 0x000000263c2b7c23 */ /* 0x100fe20008010845 */
[--C-:B------:R-:W-:Y:S01]  /*aad0*/  FFMA.FTZ R162, R39, UR38, -R69.reuse ;  /* 0x0000002627a27c23 */ /* 0x100fe20008010845 */
[----:B------:R-:W-:Y:S01]  /*aae0*/  FMNMX.FTZ R20, R28, R41, !PT ;  /* 0x000000291c147209 */ /* 0x000fe20007810000 */
[--C-:B------:R-:W-:Y:S01]  /*aaf0*/  FFMA.FTZ R166, R45, UR38, -R69.reuse ;  /* 0x000000262da67c23 */ /* 0x100fe20008010845 */
[--C-:B------:R-:W-:Y:S01]  /*ab00*/  FFMA.FTZ R39, R44, UR38, -R69.reuse ;  /* 0x000000262c277c23 */ /* 0x100fe20008010845 */
[----:B------:R-:W2:Y:S01]  /*ab10*/  MUFU.EX2 R154, R154 ;  /* 0x0000009a009a7308 */ /* 0x000ea20000000800 */
[----:B------:R-:W-:Y:S01]  /*ab20*/  FMNMX.FTZ R41, R29, R20, !PT ;  /* 0x000000141d297209 */ /* 0x000fe20007810000 */
[--C-:B------:R-:W-:Y:S01]  /*ab30*/  FFMA.FTZ R168, R47, UR38, -R69.reuse ;  /* 0x000000262fa87c23 */ /* 0x100fe20008010845 */
[--C-:B------:R-:W-:Y:S01]  /*ab40*/  FFMA.FTZ R45, R50, UR38, -R69.reuse ;  /* 0x00000026322d7c23 */ /* 0x100fe20008010845 */
[--C-:B------:R-:W-:Y:S01]  /*ab50*/  FFMA.FTZ R47, R62, UR38, -R69.reuse ;  /* 0x000000263e2f7c23 */ /* 0x100fe20008010845 */
[----:B------:R-:W-:Y:S01]  /*ab60*/  FMNMX.FTZ R20, R30, R41, !PT ;  /* 0x000000291e147209 */ /* 0x000fe20007810000 */
[----:B------:R-:W-:-:S02]  /*ab70*/  FFMA.FTZ R172, R63, UR38, -R69 ;  /* 0x000000263fac7c23 */ /* 0x000fc40008010845 */
[----:B------:R-:W3:Y:S01]  /*ab80*/  MUFU.EX2 R57, R57 ;  /* 0x0000003900397308 */ /* 0x000ee20000000800 */
        /* <DEDUP_REMOVED lines=13> */
[----:B------:R-:W4:Y:S02]  /*ac60*/  SHFL.BFLY PT, R20, R41, 0x2, 0x1f ;  /* 0x0c401f0029147f89 */ /* 0x000f2400000e0000 */
[----:B------:R-:W-:Y:S08]  /*ac70*/  MUFU.EX2 R160, R160 ;  /* 0x000000a000a07308 */ /* 0x000ff00000000800 */
[----:B------:R-:W-:Y:S08]  /*ac80*/  MUFU.EX2 R43, R43 ;  /* 0x0000002b002b7308 */ /* 0x000ff00000000800 */
[----:B------:R-:W-:Y:S01]  /*ac90*/  MUFU.EX2 R162, R162 ;  /* 0x000000a200a27308 */ /* 0x000fe20000000800 */
[----:B----4-:R-:W-:Y:S01]  /*aca0*/  FMNMX.FTZ R37, R41, R20, !PT ;  /* 0x0000001429257209 */ /* 0x010fe20007810000 */
[----:B------:R-:W-:-:S06]  /*acb0*/  FFMA.FTZ R41, R64, UR38, -R69 ;  /* 0x0000002640297c23 */ /* 0x000fcc0008010845 */
[----:B------:R-:W-:Y:S01]  /*acc0*/  MUFU.EX2 R51, R51 ;  /* 0x0000003300337308 */ /* 0x000fe20000000800 */
[----:B------:R-:W4:Y:S07]  /*acd0*/  SHFL.BFLY PT, R20, R37, 0x1, 0x1f ;  /* 0x0c201f0025147f89 */ /* 0x000f2e00000e0000 */
[----:B------:R-:W-:Y:S08]  /*ace0*/  MUFU.EX2 R164, R164 ;  /* 0x000000a400a47308 */ /* 0x000ff00000000800 */
[----:B------:R-:W-:Y:S08]  /*acf0*/  MUFU.EX2 R49, R49 ;  /* 0x0000003100317308 */ /* 0x000ff00000000800 */
[----:B------:R-:W-:Y:S01]  /*ad00*/  MUFU.EX2 R166, R166 ;  /* 0x000000a600a67308 */ /* 0x000fe20000000800 */
[----:B----4-:R-:W-:Y:S01]  /*ad10*/  FMNMX.FTZ R20, R37, R20, !PT ;  /* 0x0000001425147209 */ /* 0x010fe20007810000 */
[----:B------:R-:W-:-:S03]  /*ad20*/  FFMA.FTZ R37, R65, UR38, -R69 ;  /* 0x0000002641257c23 */ /* 0x000fc60008010845 */
[C---:B------:R-:W-:Y:S01]  /*ad30*/  FSETP.NEU.FTZ.AND P2, PT, R20.reuse, -INF , PT ;  /* 0xff8000001400780b */ /* 0x040fe20003f5d000 */
[----:B------:R-:W-:Y:S02]  /*ad40*/  FMUL.FTZ R61, R20, UR38 ;  /* 0x00000026143d7c20 */ /* 0x000fe40008410000 */
[----:B------:R-:W-:Y:S03]  /*ad50*/  MUFU.EX2 R39, R39 ;  /* 0x0000002700277308 */ /* 0x000fe60000000800 */
[----:B------:R-:W-:-:S05]  /*ad60*/  FSEL R61, R61, RZ, P2 ;  /* 0x000000ff3d3d7208 */ /* 0x000fca0001000000 */
[----:B------:R-:W-:Y:S01]  /*ad70*/  MUFU.EX2 R168, R168 ;  /* 0x000000a800a87308 */ /* 0x000fe20000000800 */
[--C-:B------:R-:W-:Y:S01]  /*ad80*/  FFMA.FTZ R153, R3, UR38, -R61.reuse ;  /* 0x0000002603997c23 */ /* 0x100fe2000801083d */
[--C-:B------:R-:W-:Y:S01]  /*ad90*/  FFMA.FTZ R36, R6, UR38, -R61.reuse ;  /* 0x0000002606247c23 */ /* 0x100fe2000801083d */
[--C-:B------:R-:W-:Y:S01]  /*ada0*/  FFMA.FTZ R155, R7, UR38, -R61.reuse ;  /* 0x00000026079b7c23 */ /* 0x100fe2000801083d */
[--C-:B------:R-:W-:Y:S01]  /*adb0*/  FFMA.FTZ R38, R8, UR38, -R61.reuse ;  /* 0x0000002608267c23 */ /* 0x100fe2000801083d */
[----:B------:R-:W-:Y:S02]  /*adc0*/  @!P1 VIADD R3, R0, 0x32440 ;  /* 0x0003244000039836 */ /* 0x000fe40000000000 */
[--C-:B------:R-:W-:Y:S01]  /*add0*/  FFMA.FTZ R157, R9, UR38, -R61.reuse ;  /* 0x00000026099d7c23 */ /* 0x100fe2000801083d */
[--C-:B------:R-:W-:Y:S01]  /*ade0*/  FFMA.FTZ R40, R11, UR38, -R61.reuse ;  /* 0x000000260b287c23 */ /* 0x100fe2000801083d */
[----:B------:R-:W-:Y:S01]  /*adf0*/  MUFU.EX2 R153, R153 ;  /* 0x0000009900997308 */ /* 0x000fe20000000800 */
[----:B------:R-:W-:Y:S01]  /*ae00*/  FFMA.FTZ R159, R12, UR38, -R61 ;  /* 0x000000260c9f7c23 */ /* 0x000fe2000801083d */
[----:B------:R-:W-:Y:S01]  /*ae10*/  @!P1 PRMT R3, RZ, 0x654, R3 ;  /* 0x00000654ff039816 */ /* 0x000fe20000000003 */
[--C-:B------:R-:W-:Y:S01]  /*ae20*/  FFMA.FTZ R169, R32, UR38, -R61.reuse ;  /* 0x0000002620a97c23 */ /* 0x100fe2000801083d */
[--C-:B------:R-:W-:Y:S01]  /*ae30*/  FFMA.FTZ R12, R21, UR38, -R61.reuse ;  /* 0x00000026150c7c23 */ /* 0x100fe2000801083d */
[--C-:B------:R-:W-:Y:S01]  /*ae40*/  FFMA.FTZ R161, R24, UR38, -R61.reuse ;  /* 0x0000002618a17c23 */ /* 0x100fe2000801083d */
[----:B------:R0:W-:Y:S01]  /*ae50*/  @!P1 SYNCS.ARRIVE.TRANS64.RED.A1T0 RZ, [R3+URZ], RZ ;  /* 0x000000ff03ff99a7 */ /* 0x0001e2000810043f */
[--C-:B------:R-:W-:Y:S01]  /*ae60*/  FFMA.FTZ R24, R25, UR38, -R61.reuse ;  /* 0x0000002619187c23 */ /* 0x100fe2000801083d */
[----:B------:R-:W4:Y:S01]  /*ae70*/  MUFU.EX2 R36, R36 ;  /* 0x0000002400247308 */ /* 0x000f220000000800 */
[--C-:B------:R-:W-:Y:S01]  /*ae80*/  FFMA.FTZ R163, R26, UR38, -R61.reuse ;  /* 0x000000261aa37c23 */ /* 0x100fe2000801083d */
[--C-:B------:R-:W-:Y:S01]  /*ae90*/  FFMA.FTZ R167, R30, UR38, -R61.reuse ;  /* 0x000000261ea77c23 */ /* 0x100fe2000801083d */
[--C-:B------:R-:W-:Y:S01]  /*aea0*/  FFMA.FTZ R30, R34, UR38, -R61.reuse ;  /* 0x00000026221e7c23 */ /* 0x100fe2000801083d */
[----:B------:R-:W-:Y:S01]  /*aeb0*/  FFMA.FTZ R26, R27, UR38, -R61 ;  /* 0x000000261b1a7c23 */ /* 0x000fe2000801083d */
[----:B------:R-:W-:-:S02]  /*aec0*/  IMAD.MOV.U32 R9, RZ, RZ, 0xc00 ;  /* 0x00000c00ff097424 */ /* 0x000fc400078e00ff */
[----:B0-----:R-:W-:Y:S01]  /*aed0*/  FADD.FTZ R3, R152, R55 ;  /* 0x0000003798037221 */ /* 0x001fe20000010000 */
[----:B------:R-:W-:Y:S01]  /*aee0*/  FFMA.FTZ R165, R28, UR38, -R61 ;  /* 0x000000261ca57c23 */ /* 0x000fe2000801083d */
[----:B------:R-:W0:Y:S01]  /*aef0*/  MUFU.EX2 R155, R155 ;  /* 0x0000009b009b7308 */ /* 0x000e220000000800 */
[----:B------:R-:W-:Y:S02]  /*af00*/  IMAD R8, R200, R9, UR42 ;  /* 0x0000002ac8087e24 */ /* 0x000fe4000f8e0209 */
[----:B--2---:R-:W-:Y:S01]  /*af10*/  FADD.FTZ R32, R154, R3 ;  /* 0x000000039a207221 */ /* 0x004fe20000010000 */
[--C-:B------:R-:W-:Y:S01]  /*af20*/  FFMA.FTZ R28, R29, UR38, -R61.reuse ;  /* 0x000000261d1c7c23 */ /* 0x100fe2000801083d */
[--C-:B------:R-:W-:Y:S01]  /*af30*/  FFMA.FTZ R31, R31, UR38, -R61.reuse ;  /* 0x000000261f1f7c23 */ /* 0x100fe2000801083d */
[----:B------:R2:W-:Y:S01]  /*af40*/  BAR.SYNC.DEFER_BLOCKING R10, 0x100 ;  /* 0x0004000a0000751d */ /* 0x0005e20000010000 */
[----:B---3--:R-:W-:Y:S01]  /*af50*/  FADD.FTZ R7, R57, R32 ;  /* 0x0000002039077221 */ /* 0x008fe20000010000 */
[--C-:B------:R-:W-:Y:S01]  /*af60*/  FFMA.FTZ R171, R35, UR38, -R61.reuse ;  /* 0x0000002623ab7c23 */ /* 0x100fe2000801083d */
[----:B------:R-:W-:Y:S01]  /*af70*/  FFMA.FTZ R33, R33, UR38, -R61 ;  /* 0x0000002621217c23 */ /* 0x000fe2000801083d */
[----:B----4-:R-:W-:Y:S01]  /*af80*/  FADD.FTZ R6, R153, R36 ;  /* 0x0000002499067221 */ /* 0x010fe20000010000 */
[----:B------:R-:W-:Y:S01]  /*af90*/  FADD.FTZ R32, R156, R7 ;  /* 0x000000079c207221 */ /* 0x000fe20000010000 */
[----:B------:R-:W3:Y:S01]  /*afa0*/  MUFU.EX2 R38, R38 ;  /* 0x0000002600267308 */ /* 0x000ee20000000800 */
[--C-:B------:R-:W-:Y:S01]  /*afb0*/  FFMA.FTZ R42, R42, UR38, -R61.reuse ;  /* 0x000000262a2a7c23 */ /* 0x100fe2000801083d */
[--C-:B------:R-:W-:Y:S01]  /*afc0*/  FFMA.FTZ R46, R46, UR38, -R61.reuse ;  /* 0x000000262e2e7c23 */ /* 0x100fe2000801083d */
[----:B------:R-:W-:Y:S01]  /*afd0*/  FADD.FTZ R7, R59, R32 ;  /* 0x000000203b077221 */ /* 0x000fe20000010000 */
[--C-:B------:R-:W-:Y:S01]  /*afe0*/  FFMA.FTZ R48, R48, UR38, -R61.reuse ;  /* 0x0000002630307c23 */ /* 0x100fe2000801083d */
[----:B------:R-:W-:Y:S01]  /*aff0*/  FFMA.FTZ R52, R52, UR38, -R61 ;  /* 0x0000002634347c23 */ /* 0x000fe2000801083d */
[----:B0-----:R-:W-:Y:S01]  /*b000*/  FADD.FTZ R3, R155, R6 ;  /* 0x000000069b037221 */ /* 0x001fe20000010000 */
[----:B------:R-:W-:Y:S01]  /*b010*/  FADD.FTZ R34, R158, R7 ;  /* 0x000000079e227221 */ /* 0x000fe20000010000 */
[----:B------:R-:W0:Y:S01]  /*b020*/  MUFU.EX2 R157, R157 ;  /* 0x0000009d009d7308 */ /* 0x000e220000000800 */
[----:B------:R-:W-:Y:S01]  /*b030*/  IMAD.MOV.U32 R9, RZ, RZ, 0x40000040 ;  /* 0x40000040ff097424 */ /* 0x000fe200078e00ff */
[----:B------:R-:W-:Y:S01]  /*b040*/  R2UR UR6, R8 ;  /* 0x00000000080672ca */ /* 0x000fe200000e0000 */
[----:B------:R-:W-:Y:S01]  /*b050*/  FADD.FTZ R7, R53, R34 ;  /* 0x0000002235077221 */ /* 0x000fe20000010000 */
[----:B------:R-:W-:Y:S01]  /*b060*/  F2FP.F16.F32.PACK_AB R152, R55, R152 ;  /* 0x000000983798723e */ /* 0x000fe200000000ff */
[----:B------:R-:W-:Y:S01]  /*b070*/  IMAD.MOV.U32 R11, RZ, RZ, 0x40000040 ;  /* 0x40000040ff0b7424 */ /* 0x000fe200078e00ff */
[----:B------:R-:W-:Y:S01]  /*b080*/  R2UR UR7, R9 ;  /* 0x00000000090772ca */ /* 0x000fe200000e0000 */
[----:B------:R-:W-:Y:S01]  /*b090*/  FADD.FTZ R34, R160, R7 ;  /* 0x00000007a0227221 */ /* 0x000fe20000010000 */
[----:B------:R-:W4:Y:S01]  /*b0a0*/  MUFU.EX2 R40, R40 ;  /* 0x0000002800287308 */ /* 0x000f220000000800 */
[----:B---3--:R-:W-:Y:S01]  /*b0b0*/  FADD.FTZ R6, R38, R3 ;  /* 0x0000000326067221 */ /* 0x008fe20000010000 */
[----:B------:R-:W-:Y:S01]  /*b0c0*/  IMAD.MOV.U32 R7, RZ, RZ, 0x40000040 ;  /* 0x40000040ff077424 */ /* 0x000fe200078e00ff */
[----:B------:R-:W-:Y:S01]  /*b0d0*/  F2FP.F16.F32.PACK_AB R154, R57, R154 ;  /* 0x0000009a399a723e */ /* 0x000fe200000000ff */
[----:B------:R-:W-:Y:S01]  /*b0e0*/  IMAD.MOV.U32 R9, RZ, RZ, 0x40000040 ;  /* 0x40000040ff097424 */ /* 0x000fe200078e00ff */
[----:B------:R-:W-:Y:S01]  /*b0f0*/  F2FP.F16.F32.PACK_AB R153, R36, R153 ;  /* 0x000000992499723e */ /* 0x000fe200000000ff */
[----:B------:R-:W-:Y:S01]  /*b100*/  @!P1 VIADD R0, R0, 0x32460 ;  /* 0x0003246000009836 */ /* 0x000fe20000000000 */
[----:B------:R-:W-:Y:S01]  /*b110*/  R2UR UR11, R7 ;  /* 0x00000000070b72ca */ /* 0x000fe200000e0000 */
[----:B------:R-:W3:Y:S01]  /*b120*/  MUFU.EX2 R159, R159 ;  /* 0x0000009f009f7308 */ /* 0x000ee20000000800 */
[----:B0-----:R-:W-:Y:S01]  /*b130*/  FADD.FTZ R3, R157, R6 ;  /* 0x000000069d037221 */ /* 0x001fe20000010000 */
[----:B------:R-:W-:-:S02]  /*b140*/  VIADD R6, R8, 0x80 ;  /* 0x0000008008067836 */ /* 0x000fc40000000000 */
[----:B------:R-:W-:Y:S01]  /*b150*/  FADD.FTZ R7, R43, R34 ;  /* 0x000000222b077221 */ /* 0x000fe20000010000 */
[----:B------:R-:W-:Y:S02]  /*b160*/  F2FP.F16.F32.PACK_AB R155, R38, R155 ;  /* 0x0000009b269b723e */ /* 0x000fe400000000ff */
[----:B------:R-:W-:Y:S01]  /*b170*/  F2FP.F16.F32.PACK_AB R156, R59, R156 ;  /* 0x0000009c3b9c723e */ /* 0x000fe200000000ff */
[----:B------:R-:W0:Y:S01]  /*b180*/  MUFU.EX2 R12, R12 ;  /* 0x0000000c000c7308 */ /* 0x000e220000000800 */
[----:B----4-:R-:W-:Y:S01]  /*b190*/  FADD.FTZ R32, R40, R3 ;  /* 0x0000000328207221 */ /* 0x010fe20000010000 */
[----:B------:R-:W-:Y:S02]  /*b1a0*/  R2UR UR10, R6 ;  /* 0x00000000060a72ca */ /* 0x000fe400000e0000 */
[----:B------:R-:W-:Y:S02]  /*b1b0*/  F2FP.F16.F32.PACK_AB R157, R40, R157 ;  /* 0x0000009d289d723e */ /* 0x000fe400000000ff */
[----:B------:R-:W-:-:S02]  /*b1c0*/  F2FP.F16.F32.PACK_AB R158, R53, R158 ;  /* 0x0000009e359e723e */ /* 0x000fc400000000ff */
[----:B------:R-:W4:Y:S01]  /*b1d0*/  MUFU.EX2 R161, R161 ;  /* 0x000000a100a17308 */ /* 0x000f220000000800 */
[----:B---3--:R-:W-:Y:S01]  /*b1e0*/  FADD.FTZ R3, R159, R32 ;  /* 0x000000209f037221 */ /* 0x008fe20000010000 */
[----:B------:R-:W-:Y:S02]  /*b1f0*/  F2FP.F16.F32.PACK_AB R160, R43, R160 ;  /* 0x000000a02ba0723e */ /* 0x000fe400000000ff */
[----:B------:R-:W-:-:S04]  /*b200*/  @!P1 PRMT R0, RZ, 0x654, R0 ;  /* 0x00000654ff009816 */ /* 0x000fc80000000000 */
[----:B------:R-:W3:Y:S01]  /*b210*/  MUFU.EX2 R24, R24 ;  /* 0x0000001800187308 */ /* 0x000ee20000000800 */
[C---:B0-----:R-:W-:Y:S01]  /*b220*/  FADD.FTZ R32, R12.reuse, R3 ;  /* 0x000000030c207221 */ /* 0x041fe20000010000 */
[----:B------:R-:W-:-:S06]  /*b230*/  F2FP.F16.F32.PACK_AB R159, R12, R159 ;  /* 0x0000009f0c9f723e */ /* 0x000fcc00000000ff */
[----:B------:R-:W0:Y:S01]  /*b240*/  MUFU.EX2 R163, R163 ;  /* 0x000000a300a37308 */ /* 0x000e220000000800 */
[----:B----4-:R-:W-:Y:S01]  /*b250*/  FADD.FTZ R3, R161, R32 ;  /* 0x00000020a1037221 */ /* 0x010fe20000010000 */
[----:B------:R-:W-:Y:S01]  /*b260*/  FADD.FTZ R32, R162, R7 ;  /* 0x00000007a2207221 */ /* 0x000fe20000010000 */
[----:B------:R-:W-:-:S03]  /*b270*/  F2FP.F16.F32.PACK_AB R162, R51, R162 ;  /* 0x000000a233a2723e */ /* 0x000fc600000000ff */
[----:B------:R-:W-:Y:S02]  /*b280*/  FADD.FTZ R7, R51, R32 ;  /* 0x0000002033077221 */ /* 0x000fe40000010000 */
[----:B------:R-:W4:Y:S01]  /*b290*/  MUFU.EX2 R26, R26 ;  /* 0x0000001a001a7308 */ /* 0x000f220000000800 */
[----:B---3--:R-:W-:Y:S01]  /*b2a0*/  FADD.FTZ R6, R24, R3 ;  /* 0x0000000318067221 */ /* 0x008fe20000010000 */
[----:B------:R-:W-:Y:S01]  /*b2b0*/  FADD.FTZ R34, R164, R7 ;  /* 0x00000007a4227221 */ /* 0x000fe20000010000 */
[----:B------:R-:W-:Y:S02]  /*b2c0*/  F2FP.F16.F32.PACK_AB R161, R24, R161 ;  /* 0x000000a118a1723e */ /* 0x000fe400000000ff */
[C---:B------:R-:W-:Y:S01]  /*b2d0*/  F2FP.F16.F32.PACK_AB R164, R49.reuse, R164 ;  /* 0x000000a431a4723e */ /* 0x040fe200000000ff */
[----:B------:R-:W-:Y:S02]  /*b2e0*/  FADD.FTZ R7, R49, R34 ;  /* 0x0000002231077221 */ /* 0x000fe40000010000 */
[----:B------:R-:W3:Y:S01]  /*b2f0*/  MUFU.EX2 R165, R165 ;  /* 0x000000a500a57308 */ /* 0x000ee20000000800 */
[----:B0-----:R-:W-:Y:S01]  /*b300*/  FADD.FTZ R3, R163, R6 ;  /* 0x00000006a3037221 */ /* 0x001fe20000010000 */
[----:B------:R-:W-:Y:S01]  /*b310*/  FADD.FTZ R34, R166, R7 ;  /* 0x00000007a6227221 */ /* 0x000fe20000010000 */
[----:B------:R-:W-:-:S03]  /*b320*/  F2FP.F16.F32.PACK_AB R166, R39, R166 ;  /* 0x000000a627a6723e */ /* 0x000fc600000000ff */
[----:B------:R-:W-:Y:S02]  /*b330*/  FADD.FTZ R7, R39, R34 ;  /* 0x0000002227077221 */ /* 0x000fe40000010000 */
[----:B------:R-:W0:Y:S01]  /*b340*/  MUFU.EX2 R28, R28 ;  /* 0x0000001c001c7308 */ /* 0x000e220000000800 */
[----:B----4-:R-:W-:Y:S01]  /*b350*/  FADD.FTZ R32, R26, R3 ;  /* 0x000000031a207221 */ /* 0x010fe20000010000 */
[----:B------:R-:W-:Y:S01]  /*b360*/  FADD.FTZ R24, R168, R7 ;  /* 0x00000007a8187221 */ /* 0x000fe20000010000 */
[----:B------:R-:W-:-:S05]  /*b370*/  F2FP.F16.F32.PACK_AB R163, R26, R163 ;  /* 0x000000a31aa3723e */ /* 0x000fca00000000ff */
[----:B------:R-:W4:Y:S01]  /*b380*/  MUFU.EX2 R167, R167 ;  /* 0x000000a700a77308 */ /* 0x000f220000000800 */
[----:B---3--:R-:W-:-:S07]  /*b390*/  FADD.FTZ R3, R165, R32 ;  /* 0x00000020a5037221 */ /* 0x008fce0000010000 */
[----:B--2---:R-:W2:Y:S01]  /*b3a0*/  MUFU.EX2 R10, R31 ;  /* 0x0000001f000a7308 */ /* 0x004ea20000000800 */
[C---:B0-----:R-:W-:Y:S01]  /*b3b0*/  FADD.FTZ R32, R28.reuse, R3 ;  /* 0x000000031c207221 */ /* 0x041fe20000010000 */
[----:B------:R-:W-:-:S06]  /*b3c0*/  F2FP.F16.F32.PACK_AB R165, R28, R165 ;  /* 0x000000a51ca5723e */ /* 0x000fcc00000000ff */
[----:B------:R-:W0:Y:S01]  /*b3d0*/  MUFU.EX2 R169, R169 ;  /* 0x000000a900a97308 */ /* 0x000e220000000800 */
[----:B----4-:R-:W-:-:S07]  /*b3e0*/  FADD.FTZ R3, R167, R32 ;  /* 0x00000020a7037221 */ /* 0x010fce0000010000 */
[----:B------:R-:W3:Y:S01]  /*b3f0*/  MUFU.EX2 R45, R45 ;  /* 0x0000002d002d7308 */ /* 0x000ee20000000800 */
[C---:B--2---:R-:W-:Y:S01]  /*b400*/  FADD.FTZ R12, R10.reuse, R3 ;  /* 0x000000030a0c7221 */ /* 0x044fe20000010000 */
[----:B------:R-:W-:-:S06]  /*b410*/  F2FP.F16.F32.PACK_AB R167, R10, R167 ;  /* 0x000000a70aa7723e */ /* 0x000fcc00000000ff */
[----:B------:R-:W2:Y:S01]  /*b420*/  MUFU.EX2 R30, R30 ;  /* 0x0000001e001e7308 */ /* 0x000ea20000000800 */
[----:B0-----:R-:W-:-:S07]  /*b430*/  FADD.FTZ R3, R169, R12 ;  /* 0x0000000ca9037221 */ /* 0x001fce0000010000 */
[----:B------:R-:W0:Y:S01]  /*b440*/  MUFU.EX2 R170, R170 ;  /* 0x000000aa00aa7308 */ /* 0x000e220000000800 */
[C---:B---3--:R-:W-:Y:S01]  /*b450*/  FADD.FTZ R7, R45.reuse, R24 ;  /* 0x000000182d077221 */ /* 0x048fe20000010000 */
[----:B------:R-:W-:-:S06]  /*b460*/  F2FP.F16.F32.PACK_AB R168, R45, R168 ;  /* 0x000000a82da8723e */ /* 0x000fcc00000000ff */
[----:B------:R-:W3:Y:S01]  /*b470*/  MUFU.EX2 R171, R171 ;  /* 0x000000ab00ab7308 */ /* 0x000ee20000000800 */
[C---:B--2---:R-:W-:Y:S01]  /*b480*/  FADD.FTZ R12, R30.reuse, R3 ;  /* 0x000000031e0c7221 */ /* 0x044fe20000010000 */
[----:B------:R-:W-:-:S06]  /*b490*/  F2FP.F16.F32.PACK_AB R169, R30, R169 ;  /* 0x000000a91ea9723e */ /* 0x000fcc00000000ff */
[----:B------:R-:W2:Y:S01]  /*b4a0*/  MUFU.EX2 R47, R47 ;  /* 0x0000002f002f7308 */ /* 0x000ea20000000800 */
[----:B0-----:R-:W-:-:S07]  /*b4b0*/  FADD.FTZ R24, R170, R7 ;  /* 0x00000007aa187221 */ /* 0x001fce0000010000 */
[----:B------:R-:W0:Y:S01]  /*b4c0*/  MUFU.EX2 R6, R33 ;  /* 0x0000002100067308 */ /* 0x000e220000000800 */
[----:B---3--:R-:W-:-:S07]  /*b4d0*/  FADD.FTZ R3, R171, R12 ;  /* 0x0000000cab037221 */ /* 0x008fce0000010000 */
[----:B------:R-:W3:Y:S01]  /*b4e0*/  MUFU.EX2 R172, R172 ;  /* 0x000000ac00ac7308 */ /* 0x000ee20000000800 */
[C---:B--2---:R-:W-:Y:S01]  /*b4f0*/  FADD.FTZ R7, R47.reuse, R24 ;  /* 0x000000182f077221 */ /* 0x044fe20000010000 */
[----:B------:R-:W-:-:S06]  /*b500*/  F2FP.F16.F32.PACK_AB R170, R47, R170 ;  /* 0x000000aa2faa723e */ /* 0x000fcc00000000ff */
[----:B------:R-:W2:Y:S01]  /*b510*/  MUFU.EX2 R42, R42 ;  /* 0x0000002a002a7308 */ /* 0x000ea20000000800 */
[C---:B0-----:R-:W-:Y:S01]  /*b520*/  FADD.FTZ R3, R6.reuse, R3 ;  /* 0x0000000306037221 */ /* 0x041fe20000010000 */
[----:B------:R-:W-:-:S06]  /*b530*/  F2FP.F16.F32.PACK_AB R171, R6, R171 ;  /* 0x000000ab06ab723e */ /* 0x000fcc00000000ff */
[----:B------:R-:W0:Y:S01]  /*b540*/  MUFU.EX2 R41, R41 ;  /* 0x0000002900297308 */ /* 0x000e220000000800 */
[----:B---3--:R-:W-:-:S07]  /*b550*/  FADD.FTZ R10, R172, R7 ;  /* 0x00000007ac0a7221 */ /* 0x008fce0000010000 */
[----:B------:R-:W3:Y:S01]  /*b560*/  MUFU.EX2 R173, R46 ;  /* 0x0000002e00ad7308 */ /* 0x000ee20000000800 */
[----:B--2---:R-:W-:-:S07]  /*b570*/  FADD.FTZ R12, R42, R3 ;  /* 0x000000032a0c7221 */ /* 0x004fce0000010000 */
[----:B------:R-:W2:Y:S01]  /*b580*/  MUFU.EX2 R174, R174 ;  /* 0x000000ae00ae7308 */ /* 0x000ea20000000800 */
[C---:B0-----:R-:W-:Y:S01]  /*b590*/  FADD.FTZ R3, R41.reuse, R10 ;  /* 0x0000000a29037221 */ /* 0x041fe20000010000 */
[----:B------:R-:W-:-:S06]  /*b5a0*/  F2FP.F16.F32.PACK_AB R172, R41, R172 ;  /* 0x000000ac29ac723e */ /* 0x000fcc00000000ff */
[----:B------:R-:W0:Y:S01]  /*b5b0*/  MUFU.EX2 R48, R48 ;  /* 0x0000003000307308 */ /* 0x000e220000000800 */
[C---:B---3--:R-:W-:Y:S01]  /*b5c0*/  FADD.FTZ R7, R173.reuse, R12 ;  /* 0x0000000cad077221 */ /* 0x048fe20000010000 */
[----:B------:R-:W-:-:S06]  /*b5d0*/  F2FP.F16.F32.PACK_AB R173, R173, R42 ;  /* 0x0000002aadad723e */ /* 0x000fcc00000000ff */
[----:B------:R-:W3:Y:S01]  /*b5e0*/  MUFU.EX2 R37, R37 ;  /* 0x0000002500257308 */ /* 0x000ee20000000800 */
[----:B--2---:R-:W-:-:S07]  /*b5f0*/  FADD.FTZ R6, R174, R3 ;  /* 0x00000003ae067221 */ /* 0x004fce0000010000 */
[----:B------:R-:W2:Y:S01]  /*b600*/  MUFU.EX2 R175, R52 ;  /* 0x0000003400af7308 */ /* 0x000ea20000000800 */
[----:B0-----:R-:W-:Y:S01]  /*b610*/  FADD.FTZ R10, R48, R7 ;  /* 0x00000007300a7221 */ /* 0x001fe20000010000 */
[C---:B---3--:R-:W-:Y:S01]  /*b620*/  FADD.FTZ R7, R37.reuse, R6 ;  /* 0x0000000625077221 */ /* 0x048fe20000010000 */
[----:B------:R-:W-:Y:S02]  /*b630*/  F2FP.F16.F32.PACK_AB R174, R37, R174 ;  /* 0x000000ae25ae723e */ /* 0x000fe400000000ff */
[C---:B--2---:R-:W-:Y:S01]  /*b640*/  FADD.FTZ R6, R175.reuse, R10 ;  /* 0x0000000aaf067221 */ /* 0x044fe20000010000 */
[----:B------:R-:W-:Y:S01]  /*b650*/  F2FP.F16.F32.PACK_AB R175, R175, R48 ;  /* 0x00000030afaf723e */ /* 0x000fe200000000ff */
[----:B------:R-:W-:Y:S01]  /*b660*/  VIADD R10, R8, 0x100 ;  /* 0x00000100080a7836 */ /* 0x000fe20000000000 */
[----:B------:R-:W-:-:S06]  /*b670*/  WARPGROUP.ARRIVE ;  /* 0x00000000000079c5 */ /* 0x000fcc0000000000 */
[----:B------:R-:W-:Y:S01]  /*b680*/  HGMMA.64x256x16.F32 R24, R152, gdesc[UR4].tnspB, RZ, !UPT, gsb0 ;  /* 0x43e0000498187df0 */ /* 0x000fe2000c0008ff */
[----:B------:R-:W-:Y:S01]  /*b690*/  R2UR UR6, R10 ;  /* 0x000000000a0672ca */ /* 0x000fe200000e0000 */
[----:B------:R-:W-:Y:S01]  /*b6a0*/  VIADD R10, R8, 0x180 ;  /* 0x00000180080a7836 */ /* 0x000fe20000000000 */
[----:B------:R-:W-:Y:S01]  /*b6b0*/  R2UR UR7, R11 ;  /* 0x000000000b0772ca */ /* 0x000fe200000e0000 */
[----:B------:R-:W-:Y:S01]  /*b6c0*/  IMAD.MOV.U32 R11, RZ, RZ, 0x40000040 ;  /* 0x40000040ff0b7424 */ /* 0x000fe200078e00ff */
[----:B------:R-:W-:Y:S02]  /*b6d0*/  WARPGROUP.DEPBAR.LE gsb0, 0x0 ;  /* 0x00008000000079c5 */ /* 0x000fe40000010000 */
[----:B------:R-:W-:-:S15]  /*b6e0*/  WARPGROUP.ARRIVE ;  /* 0x00000000000079c5 */ /* 0x000fde0000000000 */
[----:B------:R-:W-:-:S06]  /*b6f0*/  NOP ;  /* 0x0000000000007918 */ /* 0x000fcc0000000000 */
[----:B------:R-:W-:Y:S03]  /*b700*/  HGMMA.64x256x16.F32 R24, R156, gdesc[UR8].tnspB, R24, gsb0 ;  /* 0x43e000089c187df0 */ /* 0x000fe60008000818 */
[----:B------:R-:W-:Y:S02]  /*b710*/  WARPGROUP.DEPBAR.LE gsb0, 0x0 ;  /* 0x00008000000079c5 */ /* 0x000fe40000010000 */
[----:B------:R-:W-:-:S15]  /*b720*/  WARPGROUP.ARRIVE ;  /* 0x00000000000079c5 */ /* 0x000fde0000000000 */
[----:B------:R-:W-:-:S08]  /*b730*/  NOP ;  /* 0x0000000000007918 */ /* 0x000fd00000000000 */
        /* <DEDUP_REMOVED lines=23> */
[----:B------:R0:W-:Y:S02]  /*b8b0*/  @!P1 SYNCS.ARRIVE.TRANS64.RED.A1T0 RZ, [R0+URZ], RZ ;  /* 0x000000ff00ff99a7 */ /* 0x0001e4000810043f */
[----:B0-----:R-:W-:-:S05]  /*b8c0*/  VIADD R0, R176, 0xfffffffe ;  /* 0xfffffffeb0007836 */ /* 0x001fca0000000000 */
[----:B------:R-:W-:-:S13]  /*b8d0*/  ISETP.GE.AND P2, PT, R0, R215, PT ;  /* 0x000000d70000720c */ /* 0x000fda0003f46270 */
[----:B-1----:R-:W-:Y:S05]  /*b8e0*/  @!P2 BRA `(.L_x_10468) ;  /* 0x0000002c009ca947 */ /* 0x002fea0003800000 */
[----:B------:R-:W-:Y:S02]  /*b8f0*/  IMAD.MOV.U32 R8, RZ, RZ, R20 ;  /* 0x000000ffff087224 */ /* 0x000fe400078e0014 */
[----:B------:R-:W-:-:S07]  /*b900*/  IMAD.MOV.U32 R9, RZ, RZ, R13 ;  /* 0x000000ffff097224 */ /* 0x000fce00078e000d */
.L_x_10478:
        /* <DEDUP_REMOVED lines=8> */
[----:B-----5:R-:W-:Y:S06]  /*b990*/  @!P0 BRA `(.L_x_10469) ;  /* 0x0000000000048947 */ /* 0x020fec0003800000 */
[----:B------:R-:W-:Y:S01]  /*b9a0*/  BPT.TRAP 0x1 ;  /* 0x000000040000795c */ /* 0x000fe20000300000 */
.L_x_10469:
[----:B------:R-:W-:Y:S01]  /*b9b0*/  IMAD R3, R200, 0x8, R18 ;  /* 0x00000008c8037824 */ /* 0x000fe200078e0212 */
[----:B------:R-:W-:-:S04]  /*b9c0*/  SHF.L.U32 R10, R204, 0x1f, RZ ;  /* 0x0000001fcc0a7819 */ /* 0x000fc800000006ff */
[----:B------:R0:W1:Y:S01]  /*b9d0*/  SYNCS.PHASECHK.TRANS64.TRYWAIT P3, [R3+URZ+0x32430], R10 ;  /* 0x0324300a030075a7 */ /* 0x000062000806017f */
[----:B------:R-:W-:Y:S05]  /*b9e0*/  @!P0 BRA `(.L_x_10470) ;  /* 0x0000000000048947 */ /* 0x000fea0003800000 */
[----:B------:R-:W-:Y:S01]  /*b9f0*/  BPT.TRAP 0x1 ;  /* 0x000000040000795c */ /* 0x000fe20000300000 */
.L_x_10470:
[----:B------:R-:W-:Y:S02]  /*ba00*/  IMAD R152, R200, 0x300, R214 ;  /* 0x00000300c8987824 */ /* 0x000fe400078e02d6 */
[----:B------:R-:W-:Y:S01]  /*ba10*/  IMAD.MOV.U32 R153, RZ, RZ, 0x40000040 ;  /* 0x40000040ff997424 */ /* 0x000fe200078e00ff */
[----:B-1----:R-:W-:Y:S06]  /*ba20*/  @P3 BRA `(.L_x_10471) ;  /* 0x0000000000083947 */ /* 0x002fec0003800000 */
[----:B------:R-:W1:Y:S02]  /*ba30*/  SYNCS.PHASECHK.TRANS64.TRYWAIT P3, [R3+URZ+0x32430], R10 ;  /* 0x0324300a030075a7 */ /* 0x000e64000806017f */
[----:B-1----:R-:W-:Y:S05]  /*ba40*/  @!P3 BRA `(.L_x_10472) ;  /* 0x00000118002cb947 */ /* 0x002fea0003800000 */
.L_x_10471:
[----:B------:R-:W-:Y:S05]  /*ba50*/  WARPSYNC.ALL ;  /* 0x0000000000007948 */ /* 0x000fea0003800000 */
[C---:B------:R-:W-:Y:S01]  /*ba60*/  R2UR UR6, R152.reuse ;  /* 0x00000000980672ca */ /* 0x040fe200000e0000 */
[----:B------:R-:W-:Y:S01]  /*ba70*/  VIADD R12, R152, 0x4 ;  /* 0x00000004980c7836 */ /* 0x000fe20000000000 */
[----:B------:R-:W-:Y:S01]  /*ba80*/  R2UR UR7, R153 ;  /* 0x00000000990772ca */ /* 0x000fe200000e0000 */
[----:B------:R-:W-:Y:S01]  /*ba90*/  IMAD.MOV.U32 R153, RZ, RZ, 0x40000040 ;  /* 0x40000040ff997424 */ /* 0x000fe200078e00ff */
[----:B------:R-:W-:Y:S01]  /*baa0*/  R2UR UR4, R4 ;  /* 0x00000000040472ca */ /* 0x000fe200000e0000 */
[----:B------:R-:W-:Y:S01]  /*bab0*/  IMAD.MOV.U32 R21, RZ, RZ, 0x40000040 ;  /* 0x40000040ff157424 */ /* 0x000fe200078e00ff */
[----:B------:R-:W-:Y:S01]  /*bac0*/  R2UR UR5, R5 ;  /* 0x00000000050572ca */ /* 0x000fe200000e0000 */
[----:B------:R-:W-:Y:S01]  /*bad0*/  IMAD.MOV.U32 R13, RZ, RZ, 0x40000040 ;  /* 0x40000040ff0d7424 */ /* 0x000fe200078e00ff */
[C---:B------:R-:W-:Y:S01]  /*bae0*/  IADD3 R20, R152.reuse, 0x2, RZ ;  /* 0x0000000298147810 */ /* 0x040fe20007ffe0ff */
[----:B------:R-:W-:Y:S01]  /*baf0*/  VIADD R152, R152, 0x6 ;  /* 0x0000000698987836 */ /* 0x000fe20000000000 */
[----:B------:R-:W-:-:S02]  /*bb00*/  R2UR UR19, R153 ;  /* 0x00000000991372ca */ /* 0x000fc400000e0000 */
        /* <DEDUP_REMOVED lines=25> */
.L_x_10473:
[----:B------:R2:W3:Y:S01]  /*bca0*/  SYNCS.PHASECHK.TRANS64.TRYWAIT P3, [R3+URZ+0x32450], R10 ;  /* 0x0324500a030075a7 */ /* 0x0004e2000806017f */
[----:B------:R-:W-:Y:S05]  /*bcb0*/  @!P0 BRA `(.L_x_10474) ;  /* 0x0000000000048947 */ /* 0x000fea0003800000 */
[----:B------:R-:W-:Y:S01]  /*bcc0*/  BPT.TRAP 0x1 ;  /* 0x000000040000795c */ /* 0x000fe20000300000 */
.L_x_10474:
[----:B------:R-:W-:Y:S04]  /*bcd0*/  BSSY B0, `(.L_x_10475) ;  /* 0x0000004000007945 */ /* 0x000fe80003800000 */
[----:B---3--:R-:W-:Y:S05]  /*bce0*/  @P3 BRA `(.L_x_10476) ;  /* 0x0000000000083947 */ /* 0x008fea0003800000 */
[----:B------:R-:W3:Y:S02]  /*bcf0*/  SYNCS.PHASECHK.TRANS64.TRYWAIT P3, [R3+URZ+0x32450], R10 ;  /* 0x0324500a030075a7 */ /* 0x000ee4000806017f */
[----:B---3--:R-:W-:Y:S05]  /*bd00*/  @!P3 BRA `(.L_x_10477) ;  /* 0x000001140090b947 */ /* 0x008fea0003800000 */
.L_x_10476:
[----:B------:R-:W-:Y:S05]  /*bd10*/  BSYNC B0 ;  /* 0x0000000000007941 */ /* 0x000fea0003800000 */
.L_x_10475:
[----:B------:R-:W-:Y:S05]  /*bd20*/  WARPSYNC.ALL ;  /* 0x0000000000007948 */ /* 0x000fea0003800000 */
[----:B------:R-:W4:Y:S04]  /*bd30*/  LDL R12, [R1+0x58] ;  /* 0x00005800010c7983 */ /* 0x000f280000100800 */
[----:B------:R-:W4:Y:S04]  /*bd40*/  LDL.64 R210, [R1+0x50] ;  /* 0x0000500001d27983 */ /* 0x000f280000100a00 */
[----:B------:R-:W4:Y:S04]  /*bd50*/  LDL.64 R20, [R1+0x48] ;  /* 0x0000480001147983 */ /* 0x000f280000100a00 */
[----:B------:R0:W-:Y:S04]  /*bd60*/  STL.64 [R1+0xa8], R4 ;  /* 0x0000a80401007387 */ /* 0x0001e80000100a00 */
[----:B0-----:R-:W4:Y:S01]  /*bd70*/  LDL.64 R4, [R1+0x40] ;  /* 0x0000400001047983 */ /* 0x001f220000100a00 */
[----:B-123--:R-:W-:-:S02]  /*bd80*/  IMAD.MOV.U32 R10, RZ, RZ, 0xc00 ;  /* 0x00000c00ff0a7424 */ /* 0x00efc400078e00ff */
[----:B------:R-:W-:-:S05]  /*bd90*/  IMAD.MOV.U32 R11, RZ, RZ, 0x40000040 ;  /* 0x40000040ff0b7424 */ /* 0x000fca00078e00ff */
[----:B------:R-:W-:Y:S01]  /*bda0*/  R2UR UR7, R11 ;  /* 0x000000000b0772ca */ /* 0x000fe200000e0000 */
[----:B------:R-:W-:Y:S01]  /*bdb0*/  WARPGROUP.ARRIVE ;  /* 0x00000000000079c5 */ /* 0x000fe20000000000 */
[----:B------:R-:W-:Y:S01]  /*bdc0*/  IMAD.MOV.U32 R13, RZ, RZ, 0x40000040 ;  /* 0x40000040ff0d7424 */ /* 0x000fe200078e00ff */
[----:B----4-:R-:W-:Y:S02]  /*bdd0*/  R2UR UR4, R12 ;  /* 0x000000000c0472ca */ /* 0x010fe400000e0000 */
[----:B------:R-:W-:-:S11]  /*bde0*/  R2UR UR5, R211 ;  /* 0x00000000d30572ca */ /* 0x000fd600000e0000 */
[----:B------:R-:W-:Y:S01]  /*bdf0*/  IMAD R10, R200, R10, UR4 ;  /* 0x00000004c80a7e24 */ /* 0x000fe2000f8e020a */
[----:B------:R-:W-:Y:S02]  /*be00*/  R2UR UR4, R210 ;  /* 0x00000000d20472ca */ /* 0x000fe400000e0000 */
[----:B------:R-:W2:Y:S02]  /*be10*/  LDL.64 R210, [R1+0x38] ;  /* 0x0000380001d27983 */ /* 0x000ea40000100a00 */
[----:B------:R-:W-:-:S13]  /*be20*/  R2UR UR6, R10 ;  /* 0x000000000a0672ca */ /* 0x000fda00000e0000 */
[----:B------:R-:W-:Y:S01]  /*be30*/  HGMMA.64x96x16.F32 R152, gdesc[UR4], R152, gsb0 ;  /* 0x01600000049879f0 */ /* 0x000fe20008000898 */
[----:B------:R-:W-:Y:S02]  /*be40*/  R2UR UR4, R20 ;  /* 0x00000000140472ca */ /* 0x000fe400000e0000 */
[----:B------:R-:W-:Y:S02]  /*be50*/  R2UR UR5, R21 ;  /* 0x00000000150572ca */ /* 0x000fe400000e0000 */
[----:B------:R-:W3:Y:S01]  /*be60*/  LDL.64 R20, [R1+0x30] ;  /* 0x0000300001147983 */ /* 0x000ee20000100a00 */
[----:B------:R-:W-:Y:S01]  /*be70*/  VIADD R12, R10, 0x2 ;  /* 0x000000020a0c7836 */ /* 0x000fe20000000000 */
[----:B------:R-:W-:-:S04]  /*be80*/  R2UR UR7, R13 ;  /* 0x000000000d0772ca */ /* 0x000fc800000e0000 */
[----:B------:R-:W-:Y:S01]  /*be90*/  R2UR UR6, R12 ;  /* 0x000000000c0672ca */ /* 0x000fe200000e0000 */
[----:B------:R-:W-:Y:S02]  /*bea0*/  VIADD R12, R10, 0x4 ;  /* 0x000000040a0c7836 */ /* 0x000fe40000000000 */
[----:B------:R-:W-:Y:S01]  /*beb0*/  IMAD.MOV.U32 R13, RZ, RZ, 0x40000040 ;  /* 0x40000040ff0d7424 */ /* 0x000fe200078e00ff */
[----:B------:R-:W-:Y:S02]  /*bec0*/  WARPGROUP.DEPBAR.LE gsb0, 0x0 ;  /* 0x00008000000079c5 */ /* 0x000fe40000010000 */
[----:B------:R-:W-:-:S07]  /*bed0*/  WARPGROUP.ARRIVE ;  /* 0x00000000000079c5 */ /* 0x000fce0000000000 */
[----:B------:R-:W-:Y:S01]  /*bee0*/  HGMMA.64x96x16.F32 R152, gdesc[UR4], R152, gsb0 ;  /* 0x01600000049879f0 */ /* 0x000fe20008000898 */
[----:B------:R-:W-:Y:S02]  /*bef0*/  R2UR UR4, R4 ;  /* 0x00000000040472ca */ /* 0x000fe400000e0000 */
[----:B------:R-:W-:Y:S02]  /*bf00*/  R2UR UR5, R5 ;  /* 0x00000000050572ca */ /* 0x000fe400000e0000 */
[----:B------:R-:W4:Y:S01]  /*bf10*/  LDL.64 R4, [R1+0x28] ;  /* 0x0000280001047983 */ /* 0x000f220000100a00 */
[----:B------:R-:W-:Y:S02]  /*bf20*/  R2UR UR6, R12 ;  /* 0x000000000c0672ca */ /* 0x000fe400000e0000 */
[----:B------:R-:W-:Y:S01]  /*bf30*/  R2UR UR7, R13 ;  /* 0x000000000d0772ca */ /* 0x000fe200000e0000 */
[----:B------:R-:W-:Y:S02]  /*bf40*/  VIADD R12, R10, 0x6 ;  /* 0x000000060a0c7836 */ /* 0x000fe40000000000 */
[----:B------:R-:W-:Y:S01]  /*bf50*/  IMAD.MOV.U32 R13, RZ, RZ, 0x40000040 ;  /* 0x40000040ff0d7424 */ /* 0x000fe200078e00ff */
[----:B------:R-:W-:-:S02]  /*bf60*/  WARPGROUP.DEPBAR.LE gsb0, 0x0 ;  /* 0x00008000000079c5 */ /* 0x000fc40000010000 */
[----:B------:R-:W-:-:S07]  /*bf70*/  WARPGROUP.ARRIVE ;  /* 0x00000000000079c5 */ /* 0x000fce0000000000 */
[----:B------:R-:W-:Y:S01]  /*bf80*/  HGMMA.64x96x16.F32 R152, gdesc[UR4], R152, gsb0 ;  /* 0x01600000049879f0 */ /* 0x000fe20008000898 */
[----:B------:R-:W-:Y:S02]  /*bf90*/  R2UR UR6, R12 ;  /* 0x000000000c0672ca */ /* 0x000fe400000e0000 */
[----:B------:R-:W-:Y:S02]  /*bfa0*/  R2UR UR7, R13 ;  /* 0x000000000d0772ca */ /* 0x000fe400000e0000 */
[----:B--2---:R-:W-:Y:S02]  /*bfb0*/  R2UR UR4, R210 ;  /* 0x00000000d20472ca */ /* 0x004fe400000e0000 */
[----:B------:R-:W-:Y:S02]  /*bfc0*/  R2UR UR5, R211 ;  /* 0x00000000d30572ca */ /* 0x000fe400000e0000 */
[----:B------:R-:W2:Y:S01]  /*bfd0*/  LDL.64 R210, [R1+0x20] ;  /* 0x0000200001d27983 */ /* 0x000ea20000100a00 */
[----:B------:R-:W-:-:S02]  /*bfe0*/  WARPGROUP.DEPBAR.LE gsb0, 0x0 ;  /* 0x00008000000079c5 */ /* 0x000fc40000010000 */
[----:B------:R-:W-:-:S08]  /*bff0*/  WARPGROUP.ARRIVE ;  /* 0x00000000000079c5 */ /* 0x000fd00000000000 */
[----:B------:R-:W-:Y:S01]  /*c000*/  HGMMA.64x96x16.F32 R152, gdesc[UR4], R152, gsb0 ;  /* 0x01600000049879f0 */ /* 0x000fe20008000898 */
[----:B---3--:R-:W-:Y:S02]  /*c010*/  R2UR UR4, R20 ;  /* 0x00000000140472ca */ /* 0x008fe400000e0000 */
[----:B------:R-:W-:Y:S02]  /*c020*/  R2UR UR5, R21 ;  /* 0x00000000150572ca */ /* 0x000fe400000e0000 */
[----:B------:R-:W3:Y:S01]  /*c030*/  LDL.64 R20, [R1+0x18] ;  /* 0x0000180001147983 */ /* 0x000ee20000100a00 */
[----:B------:R-:W-:Y:S02]  /*c040*/  VIADD R12, R10, 0x300 ;  /* 0x000003000a0c7836 */ /* 0x000fe40000000000 */
[----:B------:R-:W-:-:S03]  /*c050*/  IMAD.MOV.U32 R13, RZ, RZ, 0x40000040 ;  /* 0x40000040ff0d7424 */ /* 0x000fc600078e00ff */
[----:B------:R-:W-:Y:S02]  /*c060*/  R2UR UR6, R12 ;  /* 0x000000000c0672ca */ /* 0x000fe400000e0000 */
[----:B------:R-:W-:Y:S01]  /*c070*/  R2UR UR7, R13 ;  /* 0x000000000d0772ca */ /* 0x000fe200000e0000 */
[----:B------:R-:W-:Y:S01]  /*c080*/  VIADD R12, R10, 0x302 ;  /* 0x000003020a0c7836 */ /* 0x000fe20000000000 */
[----:B------:R-:W-:Y:S02]  /*c090*/  WARPGROUP.DEPBAR.LE gsb0, 0x0 ;  /* 0x00008000000079c5 */ /* 0x000fe40000010000 */
[----:B------:R-:W-:-:S09]  /*c0a0*/  WARPGROUP.ARRIVE ;  /* 0x00000000000079c5 */ /* 0x000fd20000000000 */
[----:B------:R-:W-:Y:S01]  /*c0b0*/  HGMMA.64x96x16.F32 R152, gdesc[UR4], R152, gsb0 ;  /* 0x01600000049879f0 */ /* 0x000fe20008000898 */
[----:B------:R-:W-:Y:S01]  /*c0c0*/  IMAD.MOV.U32 R13, RZ, RZ, 0x40000040 ;  /* 0x40000040ff0d7424 */ /* 0x000fe200078e00ff */
[----:B----4-:R-:W-:Y:S02]  /*c0d0*/  R2UR UR4, R4 ;  /* 0x00000000040472ca */ /* 0x010fe400000e0000 */
[----:B------:R-:W-:Y:S02]  /*c0e0*/  R2UR UR5, R5 ;  /* 0x00000000050572ca */ /* 0x000fe400000e0000 */
[----:B------:R-:W4:Y:S01]  /*c0f0*/  LDL.64 R4, [R1+0x10] ;  /* 0x0000100001047983 */ /* 0x000f220000100a00 */
[----:B------:R-:W-:Y:S02]  /*c100*/  R2UR UR6, R12 ;  /* 0x000000000c0672ca */ /* 0x000fe400000e0000 */
[----:B------:R-:W-:Y:S01]  /*c110*/  R2UR UR7, R13 ;  /* 0x000000000d0772ca */ /* 0x000fe200000e0000 */
[----:B------:R-:W-:-:S02]  /*c120*/  VIADD R12, R10, 0x304 ;  /* 0x000003040a0c7836 */ /* 0x000fc40000000000 */
[----:B------:R-:W-:Y:S01]  /*c130*/  IMAD.MOV.U32 R13, RZ, RZ, 0x40000040 ;  /* 0x40000040ff0d7424 */ /* 0x000fe200078e00ff */
[----:B------:R-:W-:Y:S02]  /*c140*/  WARPGROUP.DEPBAR.LE gsb0, 0x0 ;  /* 0x00008000000079c5 */ /* 0x000fe40000010000 */
        /* <DEDUP_REMOVED lines=10> */
[----:B------:R-:W-:Y:S01]  /*c1f0*/  VIADD R12, R10, 0x306 ;  /* 0x000003060a0c7836 */ /* 0x000fe20000000000 */
[----:B---3--:R-:W-:Y:S01]  /*c200*/  R2UR UR4, R20 ;  /* 0x00000000140472ca */ /* 0x008fe200000e0000 */
[----:B------:R-:W-:Y:S01]  /*c210*/  IMAD.MOV.U32 R13, RZ, RZ, 0x40000040 ;  /* 0x40000040ff0d7424 */ /* 0x000fe200078e00ff */
[----:B------:R-:W-:Y:S02]  /*c220*/  R2UR UR5, R21 ;  /* 0x00000000150572ca */ /* 0x000fe400000e0000 */
[----:B------:R-:W3:Y:S01]  /*c230*/  LDL.64 R20, [R1] ;  /* 0x0000000001147983 */ /* 0x000ee20000100a00 */
        /* <DEDUP_REMOVED lines=9> */
[----:B----4-:R-:W-:Y:S02]  /*c2d0*/  R2UR UR4, R4 ;  /* 0x00000000040472ca */ /* 0x010fe400000e0000 */
[----:B------:R-:W-:Y:S01]  /*c2e0*/  R2UR UR5, R5 ;  /* 0x00000000050572ca */ /* 0x000fe200000e0000 */
[----:B------:R-:W-:Y:S01]  /*c2f0*/  VIADD R12, R10, 0x602 ;  /* 0x000006020a0c7836 */ /* 0x000fe20000000000 */
[----:B------:R-:W-:Y:S01]  /*c300*/  UMOV UR38, UR43 ;  /* 0x0000002b00267c82 */ /* 0x000fe20008000000 */
[----:B------:R-:W-:Y:S01]  /*c310*/  IMAD.MOV.U32 R13, RZ, RZ, 0x40000040 ;  /* 0x40000040ff0d7424 */ /* 0x000fe200078e00ff */
[----:B------:R0:W5:Y:S01]  /*c320*/  LDL.LU.64 R4, [R1+0xa8] ;  /* 0x0000a80001047983 */ /* 0x0001620000300a00 */
[----:B------:R-:W-:-:S02]  /*c330*/  WARPGROUP.DEPBAR.LE gsb0, 0x0 ;  /* 0x00008000000079c5 */ /* 0x000fc40000010000 */
[----:B------:R-:W-:-:S06]  /*c340*/  WARPGROUP.ARRIVE ;  /* 0x00000000000079c5 */ /* 0x000fcc0000000000 */
[----:B------:R-:W-:Y:S01]  /*c350*/  HGMMA.64x96x16.F32 R152, gdesc[UR4], R152, gsb0 ;  /* 0x01600000049879f0 */ /* 0x000fe20008000898 */
[----:B------:R-:W-:Y:S02]  /*c360*/  R2UR UR6, R12 ;  /* 0x000000000c0672ca */ /* 0x000fe400000e0000 */
[----:B------:R-:W-:Y:S02]  /*c370*/  R2UR UR7, R13 ;  /* 0x000000000d0772ca */ /* 0x000fe400000e0000 */
[----:B--2---:R-:W-:Y:S02]  /*c380*/  R2UR UR4, R210 ;  /* 0x00000000d20472ca */ /* 0x004fe400000e0000 */
[----:B------:R-:W-:Y:S01]  /*c390*/  R2UR UR5, R211 ;  /* 0x00000000d30572ca */ /* 0x000fe200000e0000 */
[----:B------:R-:W-:Y:S02]  /*c3a0*/  WARPGROUP.DEPBAR.LE gsb0, 0x0 ;  /* 0x00008000000079c5 */ /* 0x000fe40000010000 */
[----:B------:R-:W-:-:S10]  /*c3b0*/  WARPGROUP.ARRIVE ;  /* 0x00000000000079c5 */ /* 0x000fd40000000000 */
[----:B------:R-:W-:Y:S01]  /*c3c0*/  HGMMA.64x96x16.F32 R152, gdesc[UR4], R152, gsb0 ;  /* 0x01600000049879f0 */ /* 0x000fe20008000898 */
[----:B------:R-:W-:Y:S02]  /*c3d0*/  VIADD R12, R10, 0x604 ;  /* 0x000006040a0c7836 */ /* 0x000fe40000000000 */
[----:B------:R-:W-:Y:S01]  /*c3e0*/  IMAD.MOV.U32 R13, RZ, RZ, 0x40000040 ;  /* 0x40000040ff0d7424 */ /* 0x000fe200078e00ff */
[----:B---3--:R-:W-:Y:S02]  /*c3f0*/  R2UR UR4, R20 ;  /* 0x00000000140472ca */ /* 0x008fe400000e0000 */
[----:B------:R-:W-:Y:S02]  /*c400*/  R2UR UR6, R12 ;  /* 0x000000000c0672ca */ /* 0x000fe400000e0000 */
        /* <DEDUP_REMOVED lines=8> */
[----:B------:R-:W-:Y:S01]  /*c490*/  R2UR UR7, R13 ;  /* 0x000000000d0772ca */ /* 0x000fe200000e0000 */
[----:B------:R-:W-:Y:S01]  /*c4a0*/  UMOV UR4, UR52 ;  /* 0x0000003400047c82 */ /* 0x000fe20008000000 */
[----:B------:R-:W-:Y:S01]  /*c4b0*/  UMOV UR5, UR53 ;  /* 0x0000003500057c82 */ /* 0x000fe20008000000 */
[----:B------:R-:W-:Y:S02]  /*c4c0*/  VIADD R12, R10, 0x900 ;  /* 0x000009000a0c7836 */ /* 0x000fe40000000000 */
[----:B------:R-:W-:Y:S01]  /*c4d0*/  IMAD.MOV.U32 R13, RZ, RZ, 0x40000040 ;  /* 0x40000040ff0d7424 */ /* 0x000fe200078e00ff */
[----:B------:R-:W-:Y:S02]  /*c4e0*/  WARPGROUP.DEPBAR.LE gsb0, 0x0 ;  /* 0x00008000000079c5 */ /* 0x000fe40000010000 */
[----:B------:R-:W-:-:S06]  /*c4f0*/  WARPGROUP.ARRIVE ;  /* 0x00000000000079c5 */ /* 0x000fcc0000000000 */
        /* <DEDUP_REMOVED lines=32> */
[----:B------:R-:W-:Y:S02]  /*c700*/  WARPGROUP.DEPBAR.LE gsb0, 0x0 ;  /* 0x00008000000079c5 */ /* 0x000fe40000010000 */
[----:B------:R-:W-:-:S08]  /*c710*/  WARPGROUP.ARRIVE ;  /* 0x00000000000079c5 */ /* 0x000fd00000000000 */
[----:B------:R-:W-:Y:S03]  /*c720*/  HGMMA.64x96x16.F32 R152, gdesc[UR4], R152, gsb0 ;  /* 0x01600000049879f0 */ /* 0x000fe60008000898 */
[----:B------:R-:W-:Y:S02]  /*c730*/  WARPGROUP.DEPBAR.LE gsb0, 0x0 ;  /* 0x00008000000079c5 */ /* 0x000fe40000010000 */
[----:B------:R-:W-:Y:S01]  /*c740*/  FMUL.FTZ R10, R152, UR39 ;  /* 0x00000027980a7c20 */ /* 0x000fe20008410000 */
[----:B------:R-:W-:Y:S01]  /*c750*/  FMUL.FTZ R11, R153, UR39 ;  /* 0x00000027990b7c20 */ /* 0x000fe20008410000 */
[----:B------:R-:W-:-:S04]  /*c760*/  FMUL.FTZ R12, R156, UR39 ;  /* 0x000000279c0c7c20 */ /* 0x000fc80008410000 */
[----:B------:R-:W1:Y:S01]  /*c770*/  MUFU.TANH R10, R10 ;  /* 0x0000000a000a7308 */ /* 0x000e620000002400 */
[----:B------:R-:W-:Y:S01]  /*c780*/  FMUL.FTZ R20, R157, UR39 ;  /* 0x000000279d147c20 */ /* 0x000fe20008410000 */
[----:B------:R-:W-:-:S06]  /*c790*/  FMUL.FTZ R21, R160, UR39 ;  /* 0x00000027a0157c20 */ /* 0x000fcc0008410000 */
[----:B------:R-:W2:Y:S01]  /*c7a0*/  MUFU.TANH R11, R11 ;  /* 0x0000000b000b7308 */ /* 0x000ea20000002400 */
[----:B------:R-:W-:-:S07]  /*c7b0*/  FMUL.FTZ R152, R161, UR39 ;  /* 0x00000027a1987c20 */ /* 0x000fce0008410000 */
[----:B------:R-:W3:Y:S01]  /*c7c0*/  MUFU.TANH R12, R12 ;  /* 0x0000000c000c7308 */ /* 0x000ee20000002400 */
[----:B-1----:R-:W-:Y:S01]  /*c7d0*/  FMNMX.FTZ R13, R10, R9, !PT ;  /* 0x000000090a0d7209 */ /* 0x002fe20007810000 */
[----:B------:R-:W-:-:S06]  /*c7e0*/  FMUL.FTZ R153, R164, UR39 ;  /* 0x00000027a4997c20 */ /* 0x000fcc0008410000 */
[----:B------:R-:W1:Y:S01]  /*c7f0*/  MUFU.TANH R20, R20 ;  /* 0x0000001400147308 */ /* 0x000e620000002400 */
[----:B--2---:R-:W-:Y:S01]  /*c800*/  FMNMX.FTZ R13, R11, R13, !PT ;  /* 0x0000000d0b0d7209 */ /* 0x004fe20007810000 */
[----:B------:R-:W-:-:S06]  /*c810*/  FMUL.FTZ R156, R165, UR39 ;  /* 0x00000027a59c7c20 */ /* 0x000fcc0008410000 */
[----:B------:R-:W2:Y:S01]  /*c820*/  MUFU.TANH R21, R21 ;  /* 0x0000001500157308 */ /* 0x000ea20000002400 */
[----:B---3--:R-:W-:Y:S01]  /*c830*/  FMNMX.FTZ R13, R12, R13, !PT ;  /* 0x0000000d0c0d7209 */ /* 0x008fe20007810000 */
[----:B------:R-:W-:-:S06]  /*c840*/  FMUL.FTZ R157, R168, UR39 ;  /* 0x00000027a89d7c20 */ /* 0x000fcc0008410000 */
        /* <DEDUP_REMOVED lines=52> */
[----:B-1----:R-:W-:-:S04]  /*cb90*/  FMNMX.FTZ R13, R184, R13, !PT ;  /* 0x0000000db80d7209 */ /* 0x002fc80007810000 */
[----:B--2---:R-:W-:-:S04]  /*cba0*/  FMNMX.FTZ R13, R185, R13, !PT ;  /* 0x0000000db90d7209 */ /* 0x004fc80007810000 */
[----:B---3--:R-:W-:-:S05]  /*cbb0*/  FMNMX.FTZ R13, R188, R13, !PT ;  /* 0x0000000dbc0d7209 */ /* 0x008fca0007810000 */
[----:B------:R-:W1:Y:S01]  /*cbc0*/  SHFL.BFLY PT, R189, R13, 0x2, 0x1f ;  /* 0x0c401f000dbd7f89 */ /* 0x000e6200000e0000 */
[----:B------:R-:W-:Y:S01]  /*cbd0*/  FMUL.FTZ R212, R154, UR39 ;  /* 0x000000279ad47c20 */ /* 0x000fe20008410000 */
[----:B-1----:R-:W-:-:S05]  /*cbe0*/  FMNMX.FTZ R13, R13, R189, !PT ;  /* 0x000000bd0d0d7209 */ /* 0x002fca0007810000 */
[----:B------:R-:W1:Y:S01]  /*cbf0*/  SHFL.BFLY PT, R154, R13, 0x1, 0x1f ;  /* 0x0c201f000d9a7f89 */ /* 0x000e6200000e0000 */
[----:B------:R-:W-:Y:S01]  /*cc00*/  FMUL.FTZ R197, R162, UR39 ;  /* 0x00000027a2c57c20 */ /* 0x000fe20008410000 */
[----:B------:R-:W-:Y:S01]  /*cc10*/  FMUL.FTZ R210, R158, UR39 ;  /* 0x000000279ed27c20 */ /* 0x000fe20008410000 */
[----:B------:R-:W-:Y:S01]  /*cc20*/  FMUL.FTZ R211, R155, UR39 ;  /* 0x000000279bd37c20 */ /* 0x000fe20008410000 */
[----:B-1----:R-:W-:-:S05]  /*cc30*/  FMNMX.FTZ R13, R13, R154, !PT ;  /* 0x0000009a0d0d7209 */ /* 0x002fca0007810000 */
[C---:B------:R-:W-:Y:S01]  /*cc40*/  FADD.FTZ R162, -R13.reuse, R9 ;  /* 0x000000090da27221 */ /* 0x040fe20000010100 */
[----:B------:R-:W-:-:S03]  /*cc50*/  FMUL.FTZ R9, R13, UR38 ;  /* 0x000000260d097c20 */ /* 0x000fc60008410000 */
[----:B------:R-:W-:Y:S01]  /*cc60*/  FMUL.FTZ R162, R162, UR38 ;  /* 0x00000026a2a27c20 */ /* 0x000fe20008410000 */
[--C-:B------:R-:W-:Y:S01]  /*cc70*/  FFMA.FTZ R154, R10, UR38, -R9.reuse ;  /* 0x000000260a9a7c23 */ /* 0x100fe20008010809 */
[--C-:B------:R-:W-:Y:S01]  /*cc80*/  FFMA.FTZ R158, R11, UR38, -R9.reuse ;  /* 0x000000260b9e7c23 */ /* 0x100fe20008010809 */
[--C-:B------:R-:W-:Y:S01]  /*cc90*/  FFMA.FTZ R11, R152, UR38, -R9.reuse ;  /* 0x00000026980b7c23 */ /* 0x100fe20008010809 */
[--C-:B------:R-:W-:Y:S01]  /*cca0*/  FFMA.FTZ R10, R157, UR38, -R9.reuse ;  /* 0x000000269d0a7c23 */ /* 0x100fe20008010809 */
[----:B------:R-:W-:Y:S01]  /*ccb0*/  MUFU.EX2 R152, R154 ;  /* 0x0000009a00987308 */ /* 0x000fe20000000800 */
[--C-:B------:R-:W-:Y:S01]  /*ccc0*/  FFMA.FTZ R155, R12, UR38, -R9.reuse ;  /* 0x000000260c9b7c23 */ /* 0x100fe20008010809 */
[----:B------:R-:W-:-:S06]  /*ccd0*/  FFMA.FTZ R20, R20, UR38, -R9 ;  /* 0x0000002614147c23 */ /* 0x000fcc0008010809 */
[----:B------:R-:W1:Y:S08]  /*cce0*/  MUFU.EX2 R157, R162 ;  /* 0x000000a2009d7308 */ /* 0x000e700000000800 */
[----:B------:R-:W2:Y:S08]  /*ccf0*/  MUFU.EX2 R158, R158 ;  /* 0x0000009e009e7308 */ /* 0x000eb00000000800 */
[----:B------:R-:W3:Y:S01]  /*cd00*/  MUFU.EX2 R155, R155 ;  /* 0x0000009b009b7308 */ /* 0x000ee20000000800 */
[----:B-1----:R-:W-:-:S07]  /*cd10*/  FFMA.FTZ R154, R157, R7, R152 ;  /* 0x000000079d9a7223 */ /* 0x002fce0000010098 */
[----:B------:R-:W1:Y:S01]  /*cd20*/  MUFU.EX2 R20, R20 ;  /* 0x0000001400147308 */ /* 0x000e620000000800 */
[----:B------:R-:W-:-:S07]  /*cd30*/  FMUL.FTZ R205, R159, UR39 ;  /* 0x000000279fcd7c20 */ /* 0x000fce0008410000 */
[----:B------:R-:W4:Y:S01]  /*cd40*/  MUFU.TANH R212, R212 ;  /* 0x000000d400d47308 */ /* 0x000f220000002400 */
[----:B--2---:R-:W-:-:S07]  /*cd50*/  FADD.FTZ R154, R158, R154 ;  /* 0x0000009a9e9a7221 */ /* 0x004fce0000010000 */
[----:B------:R-:W2:Y:S01]  /*cd60*/  MUFU.TANH R211, R211 ;  /* 0x000000d300d37308 */ /* 0x000ea20000002400 */
[----:B---3--:R-:W-:Y:S01]  /*cd70*/  FADD.FTZ R154, R155, R154 ;  /* 0x0000009a9b9a7221 */ /* 0x008fe20000010000 */
[----:B------:R-:W-:-:S06]  /*cd80*/  FMUL.FTZ R193, R163, UR39 ;  /* 0x00000027a3c17c20 */ /* 0x000fcc0008410000 */
[----:B------:R-:W3:Y:S01]  /*cd90*/  MUFU.TANH R210, R210 ;  /* 0x000000d200d27308 */ /* 0x000ee20000002400 */
[----:B------:R-:W-:Y:S01]  /*cda0*/  F2FP.F16.F32.PACK_AB R152, R158, R152 ;  /* 0x000000989e98723e */ /* 0x000fe200000000ff */
[C---:B-1----:R-:W-:Y:S01]  /*cdb0*/  FADD.FTZ R158, R20.reuse, R154 ;  /* 0x0000009a149e7221 */ /* 0x042fe20000010000 */
[----:B------:R-:W-:-:S05]  /*cdc0*/  F2FP.F16.F32.PACK_AB R154, R20, R155 ;  /* 0x0000009b149a723e */ /* 0x000fca00000000ff */
[----:B------:R-:W1:Y:S01]  /*cdd0*/  MUFU.TANH R205, R205 ;  /* 0x000000cd00cd7308 */ /* 0x000e620000002400 */
[----:B----4-:R-:W-:Y:S01]  /*cde0*/  FMNMX.FTZ R20, R212, R8, !PT ;  /* 0x00000008d4147209 */ /* 0x010fe20007810000 */
[----:B------:R-:W-:-:S06]  /*cdf0*/  FMUL.FTZ R192, R166, UR39 ;  /* 0x00000027a6c07c20 */ /* 0x000fcc0008410000 */
[----:B------:R-:W4:Y:S01]  /*ce00*/  MUFU.TANH R197, R197 ;  /* 0x000000c500c57308 */ /* 0x000f220000002400 */
[----:B--2---:R-:W-:Y:S01]  /*ce10*/  FMNMX.FTZ R20, R211, R20, !PT ;  /* 0x00000014d3147209 */ /* 0x004fe20007810000 */
[----:B------:R-:W-:-:S06]  /*ce20*/  FMUL.FTZ R159, R167, UR39 ;  /* 0x00000027a79f7c20 */ /* 0x000fcc0008410000 */
[----:B------:R-:W2:Y:S01]  /*ce30*/  MUFU.TANH R193, R193 ;  /* 0x000000c100c17308 */ /* 0x000ea20000002400 */
[----:B---3--:R-:W-:Y:S01]  /*ce40*/  FMNMX.FTZ R20, R210, R20, !PT ;  /* 0x00000014d2147209 */ /* 0x008fe20007810000 */
[----:B------:R-:W-:-:S06]  /*ce50*/  FMUL.FTZ R163, R170, UR39 ;  /* 0x00000027aaa37c20 */ /* 0x000fcc0008410000 */
[----:B------:R-:W3:Y:S01]  /*ce60*/  MUFU.TANH R192, R192 ;  /* 0x000000c000c07308 */ /* 0x000ee20000002400 */
[----:B-1----:R-:W-:Y:S01]  /*ce70*/  FMNMX.FTZ R20, R205, R20, !PT ;  /* 0x00000014cd147209 */ /* 0x002fe20007810000 */
[----:B------:R-:W-:Y:S01]  /*ce80*/  FMUL.FTZ R162, R171, UR39 ;  /* 0x00000027aba27c20 */ /* 0x000fe20008410000 */
[----:B------:R-:W-:-:S05]  /*ce90*/  FFMA.FTZ R12, R153, UR38, -R9 ;  /* 0x00000026990c7c23 */ /* 0x000fca0008010809 */
        /* <DEDUP_REMOVED lines=8> */
[----:B------:R-:W-:Y:S01]  /*cf20*/  FMUL.FTZ R167, R178, UR39 ;  /* 0x00000027b2a77c20 */ /* 0x000fe20008410000 */
[--C-:B------:R-:W-:Y:S01]  /*cf30*/  FFMA.FTZ R21, R21, UR38, -R9.reuse ;  /* 0x0000002615157c23 */ /* 0x100fe20008010809 */
[----:B------:R-:W-:-:S04]  /*cf40*/  FFMA.FTZ R156, R156, UR38, -R9 ;  /* 0x000000269c9c7c23 */ /* 0x000fc80008010809 */
[----:B------:R-:W3:Y:S01]  /*cf50*/  MUFU.TANH R153, R153 ;  /* 0x0000009900997308 */ /* 0x000ee20000002400 */
        /* <DEDUP_REMOVED lines=14> */
[----:B------:R-:W0:Y:S01]  /*d040*/  MUFU.TANH R7, R7 ;  /* 0x0000000700077308 */ /* 0x000e220000002400 */
[----:B------:R-:W-:Y:S01]  /*d050*/  FFMA.FTZ R9, R188, UR38, -R9 ;  /* 0x00000026bc097c23 */ /* 0x000fe20008010809 */
[----:B-1----:R-:W-:Y:S01]  /*d060*/  FMNMX.FTZ R20, R159, R20, !PT ;  /* 0x000000149f147209 */ /* 0x002fe20007810000 */
[----:B------:R-:W-:Y:S01]  /*d070*/  FMUL.FTZ R188, R179, UR39 ;  /* 0x00000027b3bc7c20 */ /* 0x000fe20008410000 */
[----:B------:R-:W-:-:S02]  /*d080*/  FMUL.FTZ R189, R182, UR39 ;  /* 0x00000027b6bd7c20 */ /* 0x000fc40008410000 */
[----:B----4-:R-:W-:Y:S02]  /*d090*/  FMNMX.FTZ R20, R163, R20, !PT ;  /* 0x00000014a3147209 */ /* 0x010fe40007810000 */
[----:B------:R-:W1:Y:S01]  /*d0a0*/  MUFU.TANH R167, R167 ;  /* 0x000000a700a77308 */ /* 0x000e620000002400 */
[----:B------:R-:W-:Y:S01]  /*d0b0*/  FMUL.FTZ R166, R183, UR39 ;  /* 0x00000027b7a67c20 */ /* 0x000fe20008410000 */
[----:B--2---:R-:W-:-:S06]  /*d0c0*/  FMNMX.FTZ R20, R162, R20, !PT ;  /* 0x00000014a2147209 */ /* 0x004fcc0007810000 */
[----:B------:R-:W2:Y:S01]  /*d0d0*/  MUFU.TANH R188, R188 ;  /* 0x000000bc00bc7308 */ /* 0x000ea20000002400 */
[----:B---3--:R-:W-:Y:S01]  /*d0e0*/  FMNMX.FTZ R20, R153, R20, !PT ;  /* 0x0000001499147209 */ /* 0x008fe20007810000 */
[----:B------:R-:W-:-:S06]  /*d0f0*/  FMUL.FTZ R170, R186, UR39 ;  /* 0x00000027baaa7c20 */ /* 0x000fcc0008410000 */
[----:B------:R-:W3:Y:S01]  /*d100*/  MUFU.TANH R189, R189 ;  /* 0x000000bd00bd7308 */ /* 0x000ee20000002400 */
        /* <DEDUP_REMOVED lines=21> */
[----:B---3--:R-:W-:-:S07]  /*d260*/  FMNMX.FTZ R20, R186, R20, !PT ;  /* 0x00000014ba147209 */ /* 0x008fce0007810000 */
[----:B------:R-:W3:Y:S01]  /*d270*/  MUFU.TANH R179, R179 ;  /* 0x000000b300b37308 */ /* 0x000ee20000002400 */
[----:B0-----:R-:W-:-:S07]  /*d280*/  FMNMX.FTZ R20, R187, R20, !PT ;  /* 0x00000014bb147209 */ /* 0x001fce0007810000 */
[----:B------:R-:W0:Y:S01]  /*d290*/  MUFU.TANH R182, R182 ;  /* 0x000000b600b67308 */ /* 0x000e220000002400 */
[----:B-1----:R-:W-:-:S04]  /*d2a0*/  FMNMX.FTZ R20, R174, R20, !PT ;  /* 0x00000014ae147209 */ /* 0x002fc80007810000 */
[----:B--2---:R-:W-:-:S04]  /*d2b0*/  FMNMX.FTZ R20, R175, R20, !PT ;  /* 0x00000014af147209 */ /* 0x004fc80007810000 */
[----:B---3--:R-:W-:-:S04]  /*d2c0*/  FMNMX.FTZ R20, R179, R20, !PT ;  /* 0x00000014b3147209 */ /* 0x008fc80007810000 */
[----:B0-----:R-:W-:-:S05]  /*d2d0*/  FMNMX.FTZ R20, R182, R20, !PT ;  /* 0x00000014b6147209 */ /* 0x001fca0007810000 */
[----:B------:R-:W0:Y:S02]  /*d2e0*/  SHFL.BFLY PT, R155, R20, 0x2, 0x1f ;  /* 0x0c401f00149b7f89 */ /* 0x000e2400000e0000 */
[----:B0-----:R-:W-:-:S05]  /*d2f0*/  FMNMX.FTZ R20, R20, R155, !PT ;  /* 0x0000009b14147209 */ /* 0x001fca0007810000 */
[----:B------:R-:W0:Y:S01]  /*d300*/  SHFL.BFLY PT, R155, R20, 0x1, 0x1f ;  /* 0x0c201f00149b7f89 */ /* 0x000e2200000e0000 */
[----:B------:R-:W1:Y:S01]  /*d310*/  S2R R198, SR_TID.X ;  /* 0x0000000000c67919 */ /* 0x000e620000002100 */
[----:B0-----:R-:W-:-:S05]  /*d320*/  FMNMX.FTZ R20, R20, R155, !PT ;  /* 0x0000009b14147209 */ /* 0x001fca0007810000 */
[C---:B------:R-:W-:Y:S01]  /*d330*/  FADD.FTZ R196, -R20.reuse, R8 ;  /* 0x0000000814c47221 */ /* 0x040fe20000010100 */
[----:B------:R-:W-:-:S03]  /*d340*/  FMUL.FTZ R195, R20, UR38 ;  /* 0x0000002614c37c20 */ /* 0x000fc60008410000 */
[----:B------:R-:W-:Y:S01]  /*d350*/  FMUL.FTZ R196, R196, UR38 ;  /* 0x00000026c4c47c20 */ /* 0x000fe20008410000 */
[--C-:B------:R-:W-:Y:S01]  /*d360*/  FFMA.FTZ R178, R212, UR38, -R195.reuse ;  /* 0x00000026d4b27c23 */ /* 0x100fe200080108c3 */
[--C-:B------:R-:W-:Y:S01]  /*d370*/  FFMA.FTZ R191, R153, UR38, -R195.reuse ;  /* 0x0000002699bf7c23 */ /* 0x100fe200080108c3 */
[--C-:B------:R-:W-:Y:S02]  /*d380*/  FFMA.FTZ R183, R211, UR38, -R195.reuse ;  /* 0x00000026d3b77c23 */ /* 0x100fe400080108c3 */
[----:B------:R-:W-:Y:S01]  /*d390*/  MUFU.EX2 R153, R178 ;  /* 0x000000b200997308 */ /* 0x000fe20000000800 */
[--C-:B------:R-:W-:Y:S01]  /*d3a0*/  FFMA.FTZ R190, R162, UR38, -R195.reuse ;  /* 0x00000026a2be7c23 */ /* 0x100fe200080108c3 */
[----:B------:R-:W-:-:S06]  /*d3b0*/  FFMA.FTZ R162, R7, UR38, -R195 ;  /* 0x0000002607a27c23 */ /* 0x000fcc00080108c3 */
[----:B------:R-:W0:Y:S08]  /*d3c0*/  MUFU.EX2 R196, R196 ;  /* 0x000000c400c47308 */ /* 0x000e300000000800 */
[----:B------:R0:W2:Y:S01]  /*d3d0*/  MUFU.EX2 R7, R183 ;  /* 0x000000b700077308 */ /* 0x0000a20000000800 */
[-C--:B------:R-:W-:Y:S01]  /*d3e0*/  FMUL.FTZ R24, R24, R157.reuse ;  /* 0x0000009d18187220 */ /* 0x080fe20000410000 */
[-C--:B------:R-:W-:Y:S01]  /*d3f0*/  FMUL.FTZ R25, R25, R157.reuse ;  /* 0x0000009d19197220 */ /* 0x080fe20000410000 */
[-C--:B------:R-:W-:Y:S01]  /*d400*/  FMUL.FTZ R28, R28, R157.reuse ;  /* 0x0000009d1c1c7220 */ /* 0x080fe20000410000 */
[----:B0-----:R-:W-:Y:S01]  /*d410*/  FFMA.FTZ R183, R196, R6, R153 ;  /* 0x00000006c4b77223 */ /* 0x001fe20000010099 */
[-C--:B------:R-:W-:Y:S01]  /*d420*/  FMUL.FTZ R29, R29, R157.reuse ;  /* 0x0000009d1d1d7220 */ /* 0x080fe20000410000 */
[-C--:B------:R-:W-:Y:S01]  /*d430*/  FMUL.FTZ R32, R32, R157.reuse ;  /* 0x0000009d20207220 */ /* 0x080fe20000410000 */
[-C--:B------:R-:W-:Y:S01]  /*d440*/  FMUL.FTZ R33, R33, R157.reuse ;  /* 0x0000009d21217220 */ /* 0x080fe20000410000 */
[-C--:B------:R-:W-:Y:S01]  /*d450*/  FMUL.FTZ R36, R36, R157.reuse ;  /* 0x0000009d24247220 */ /* 0x080fe20000410000 */
[-C--:B------:R-:W-:Y:S01]  /*d460*/  FMUL.FTZ R37, R37, R157.reuse ;  /* 0x0000009d25257220 */ /* 0x080fe20000410000 */
[----:B------:R-:W-:Y:S01]  /*d470*/  FMUL.FTZ R40, R40, R157 ;  /* 0x0000009d28287220 */ /* 0x000fe20000410000 */
[C---:B--2---:R-:W-:Y:S01]  /*d480*/  FADD.FTZ R183, R7.reuse, R183 ;  /* 0x000000b707b77221 */ /* 0x044fe20000010000 */
[----:B------:R-:W-:Y:S01]  /*d490*/  F2FP.F16.F32.PACK_AB R153, R7, R153 ;  /* 0x000000990799723e */ /* 0x000fe200000000ff */
[----:B------:R-:W-:-:S02]  /*d4a0*/  IMAD.MOV.U32 R7, RZ, RZ, 0x40000040 ;  /* 0x40000040ff077424 */ /* 0x000fc400078e00ff */
        /* <DEDUP_REMOVED lines=55> */
[----:B-1----:R-:W-:Y:S01]  /*d820*/  SHF.R.U32.HI R198, RZ, 0x7, R198 ;  /* 0x00000007ffc67819 */ /* 0x002fe200000116c6 */
[----:B------:R-:W-:Y:S01]  /*d830*/  FFMA.FTZ R155, R210, UR38, -R195 ;  /* 0x00000026d29b7c23 */ /* 0x000fe200080108c3 */
[----:B------:R-:W-:Y:S01]  /*d840*/  @!P1 VIADD R157, R3, 0x32440 ;  /* 0x00032440039d9836 */ /* 0x000fe20000000000 */
[----:B------:R-:W-:-:S02]  /*d850*/  R2UR UR7, R7 ;  /* 0x00000000070772ca */ /* 0x000fc400000e0000 */
[C---:B------:R-:W-:Y:S01]  /*d860*/  IADD3 R178, -R198.reuse, 0xb, RZ ;  /* 0x0000000bc6b27810 */ /* 0x040fe20007ffe1ff */
[----:B------:R0:W-:Y:S01]  /*d870*/  MUFU.EX2 R7, R155 ;  /* 0x0000009b00077308 */ /* 0x0001e20000000800 */
[----:B------:R-:W-:Y:S01]  /*d880*/  @!P1 PRMT R157, RZ, 0x654, R157 ;  /* 0x00000654ff9d9816 */ /* 0x000fe2000000009d */
[----:B------:R-:W-:Y:S02]  /*d890*/  FFMA.FTZ R8, R205, UR38, -R195 ;  /* 0x00000026cd087c23 */ /* 0x000fe400080108c3 */
[----:B------:R1:W-:Y:S06]  /*d8a0*/  BAR.ARV R178, 0x100 ;  /* 0x000400b20000751d */ /* 0x0003ec0000002000 */
[----:B0-----:R-:W-:Y:S01]  /*d8b0*/  VIADD R155, R198, 0x8 ;  /* 0x00000008c69b7836 */ /* 0x001fe20000000000 */
[----:B------:R0:W-:Y:S01]  /*d8c0*/  @!P1 SYNCS.ARRIVE.TRANS64.RED.A1T0 RZ, [R157+URZ], RZ ;  /* 0x000000ff9dff99a7 */ /* 0x0001e2000810043f */
[----:B------:R-:W2:Y:S03]  /*d8d0*/  MUFU.EX2 R8, R8 ;  /* 0x0000000800087308 */ /* 0x000ea60000000800 */
[----:B------:R2:W-:Y:S01]  /*d8e0*/  BAR.SYNC.DEFER_BLOCKING R155, 0x100 ;  /* 0x0004009b0000751d */ /* 0x0005e20000010000 */
[----:B------:R-:W-:-:S04]  /*d8f0*/  IMAD.MOV.U32 R6, RZ, RZ, 0xc00 ;  /* 0x00000c00ff067424 */ /* 0x000fc800078e00ff */
[----:B------:R-:W-:Y:S02]  /*d900*/  IMAD R6, R200, R6, UR42 ;  /* 0x0000002ac8067e24 */ /* 0x000fe4000f8e0206 */
        /* <DEDUP_REMOVED lines=65> */
[----:B--2---:R-:W-:-:S05]  /*dd20*/  F2FP.F16.F32.PACK_AB R155, R8, R7 ;  /* 0x00000007089b723e */ /* 0x004fca00000000ff */
[----:B------:R-:W-:-:S06]  /*dd30*/  WARPGROUP.ARRIVE ;  /* 0x00000000000079c5 */ /* 0x000fcc0000000000 */
[----:B------:R-:W-:Y:S01]  /*dd40*/  HGMMA.64x256x16.F32 R24, R152, gdesc[UR4].tnspB, R24, gsb0 ;  /* 0x43e0000498187df0 */ /* 0x000fe20008000818 */
[----:B0-----:R-:W-:Y:S01]  /*dd50*/  MUFU.EX2 R157, R11 ;  /* 0x0000000b009d7308 */ /* 0x001fe20000000800 */
        /* <DEDUP_REMOVED lines=17> */
[----:B------:R-:W-:Y:S08]  /*de70*/  MUFU.EX2 R11, R12 ;  /* 0x0000000c000b7308 */ /* 0x000ff00000000800 */
[----:B------:R-:W-:Y:S08]  /*de80*/  MUFU.EX2 R195, R156 ;  /* 0x0000009c00c37308 */ /* 0x000ff00000000800 */
[----:B------:R-:W-:Y:S08]  /*de90*/  MUFU.EX2 R12, R194 ;  /* 0x000000c2000c7308 */ /* 0x000ff00000000800 */
[----:B------:R-:W-:Y:S08]  /*dea0*/  MUFU.EX2 R160, R160 ;  /* 0x000000a000a07308 */ /* 0x000ff00000000800 */
[----:B------:R-:W-:Y:S08]  /*deb0*/  MUFU.EX2 R161, R161 ;  /* 0x000000a100a17308 */ /* 0x000ff00000000800 */
[----:B------:R-:W-:Y:S01]  /*dec0*/  MUFU.EX2 R164, R164 ;  /* 0x000000a400a47308 */ /* 0x000fe20000000800 */
[----:B------:R-:W-:-:S07]  /*ded0*/  WARPGROUP.DEPBAR.LE gsb0, 0x0 ;  /* 0x00008000000079c5 */ /* 0x000fce0000010000 */
[----:B------:R-:W0:Y:S01]  /*dee0*/  MUFU.EX2 R155, R21 ;  /* 0x00000015009b7308 */ /* 0x000e220000000800 */
[----:B------:R-:W-:-:S05]  /*def0*/  VIADD R152, R6, 0x80 ;  /* 0x0000008006987836 */ /* 0x000fca0000000000 */
[----:B------:R-:W-:Y:S02]  /*df00*/  R2UR UR6, R152 ;  /* 0x00000000980672ca */ /* 0x000fe400000e0000 */
[----:B------:R-:W2:Y:S08]  /*df10*/  MUFU.EX2 R21, R193 ;  /* 0x000000c100157308 */ /* 0x000eb00000000800 */
[----:B------:R3:W-:Y:S08]  /*df20*/  MUFU.EX2 R154, R192 ;  /* 0x000000c0009a7308 */ /* 0x0007f00000000800 */
[----:B------:R-:W4:Y:S01]  /*df30*/  MUFU.EX2 R152, R159 ;  /* 0x0000009f00987308 */ /* 0x000f220000000800 */
[----:B0-----:R-:W-:Y:S01]  /*df40*/  FADD.FTZ R158, R155, R158 ;  /* 0x0000009e9b9e7221 */ /* 0x001fe20000010000 */
[----:B------:R-:W-:-:S03]  /*df50*/  IMAD.MOV.U32 R153, RZ, RZ, 0x40000040 ;  /* 0x40000040ff997424 */ /* 0x000fc600078e00ff */
[----:B------:R-:W-:Y:S02]  /*df60*/  FADD.FTZ R158, R157, R158 ;  /* 0x0000009e9d9e7221 */ /* 0x000fe40000010000 */
[----:B------:R-:W-:Y:S02]  /*df70*/  R2UR UR7, R153 ;  /* 0x00000000990772ca */ /* 0x000fe400000e0000 */
[----:B---3--:R-:W-:Y:S01]  /*df80*/  FADD.FTZ R192, R11, R158 ;  /* 0x0000009e0bc07221 */ /* 0x008fe20000010000 */
[----:B------:R-:W-:Y:S02]  /*df90*/  F2FP.F16.F32.PACK_AB R156, R157, R155 ;  /* 0x0000009b9d9c723e */ /* 0x000fe400000000ff */
[----:B------:R-:W-:Y:S02]  /*dfa0*/  F2FP.F16.F32.PACK_AB R158, R195, R11 ;  /* 0x0000000bc39e723e */ /* 0x000fe400000000ff */
[----:B--2---:R-:W-:Y:S02]  /*dfb0*/  F2FP.F16.F32.PACK_AB R157, R21, R12 ;  /* 0x0000000c159d723e */ /* 0x004fe400000000ff */
[----:B----4-:R-:W-:-:S04]  /*dfc0*/  F2FP.F16.F32.PACK_AB R159, R152, R154 ;  /* 0x0000009a989f723e */ /* 0x010fc800000000ff */
[----:B------:R-:W-:-:S06]  /*dfd0*/  WARPGROUP.ARRIVE ;  /* 0x00000000000079c5 */ /* 0x000fcc0000000000 */
[----:B------:R-:W-:Y:S01]  /*dfe0*/  HGMMA.64x256x16.F32 R24, R156, gdesc[UR4].tnspB, R24, gsb0 ;  /* 0x43e000049c187df0 */ /* 0x000fe20008000818 */
[----:B------:R-:W-:Y:S01]  /*dff0*/  MUFU.EX2 R153, R163 ;  /* 0x000000a300997308 */ /* 0x000fe20000000800 */
[----:B------:R-:W-:-:S07]  /*e000*/  FADD.FTZ R192, R195, R192 ;  /* 0x000000c0c3c07221 */ /* 0x000fce0000010000 */
[----:B------:R-:W-:Y:S08]  /*e010*/  MUFU.EX2 R190, R190 ;  /* 0x000000be00be7308 */ /* 0x000ff00000000800 */
[----:B------:R-:W-:Y:S08]  /*e020*/  MUFU.EX2 R191, R191 ;  /* 0x000000bf00bf7308 */ /* 0x000ff00000000800 */
[----:B------:R0:W2:Y:S01]  /*e030*/  MUFU.EX2 R155, R162 ;  /* 0x000000a2009b7308 */ /* 0x0000a20000000800 */
[----:B------:R-:W-:-:S05]  /*e040*/  IMAD.MOV.U32 R11, RZ, RZ, 0x40000040 ;  /* 0x40000040ff0b7424 */ /* 0x000fca00078e00ff */
[----:B------:R-:W-:Y:S02]  /*e050*/  R2UR UR7, R11 ;  /* 0x000000000b0772ca */ /* 0x000fe400000e0000 */
[----:B0-----:R-:W-:Y:S02]  /*e060*/  F2FP.F16.F32.PACK_AB R162, R164, R161 ;  /* 0x000000a1a4a2723e */ /* 0x001fe400000000ff */
[----:B--2---:R-:W-:Y:S01]  /*e070*/  F2FP.F16.F32.PACK_AB R163, R155, R191 ;  /* 0x000000bf9ba3723e */ /* 0x004fe200000000ff */
[----:B------:R-:W-:Y:S08]  /*e080*/  MUFU.EX2 R168, R168 ;  /* 0x000000a800a87308 */ /* 0x000ff00000000800 */
[----:B------:R-:W-:Y:S08]  /*e090*/  MUFU.EX2 R169, R169 ;  /* 0x000000a900a97308 */ /* 0x000ff00000000800 */
[----:B------:R-:W-:Y:S08]  /*e0a0*/  MUFU.EX2 R172, R172 ;  /* 0x000000ac00ac7308 */ /* 0x000ff00000000800 */
[----:B------:R-:W-:Y:S08]  /*e0b0*/  MUFU.EX2 R188, R188 ;  /* 0x000000bc00bc7308 */ /* 0x000ff00000000800 */
[----:B------:R-:W-:Y:S01]  /*e0c0*/  MUFU.EX2 R189, R189 ;  /* 0x000000bd00bd7308 */ /* 0x000fe20000000800 */
[----:B------:R-:W-:Y:S01]  /*e0d0*/  IMAD.MOV.U32 R11, RZ, RZ, 0x40000040 ;  /* 0x40000040ff0b7424 */ /* 0x000fe200078e00ff */
[----:B------:R-:W-:-:S06]  /*e0e0*/  WARPGROUP.DEPBAR.LE gsb0, 0x0 ;  /* 0x00008000000079c5 */ /* 0x000fcc0000010000 */
[----:B------:R0:W2:Y:S02]  /*e0f0*/  MUFU.EX2 R156, R10 ;  /* 0x0000000a009c7308 */ /* 0x0000a40000000800 */
[----:B0-----:R-:W-:Y:S02]  /*e100*/  VIADD R10, R6, 0x100 ;  /* 0x00000100060a7836 */ /* 0x001fe40000000000 */
[----:B--2---:R-:W-:-:S03]  /*e110*/  FADD.FTZ R192, R156, R192 ;  /* 0x000000c09cc07221 */ /* 0x004fc60000010000 */
[----:B------:R-:W-:Y:S01]  /*e120*/  R2UR UR6, R10 ;  /* 0x000000000a0672ca */ /* 0x000fe200000e0000 */
[C---:B------:R-:W-:Y:S01]  /*e130*/  FADD.FTZ R158, R160.reuse, R192 ;  /* 0x000000c0a09e7221 */ /* 0x040fe20000010000 */
[----:B------:R-:W-:-:S03]  /*e140*/  F2FP.F16.F32.PACK_AB R160, R160, R156 ;  /* 0x0000009ca0a0723e */ /* 0x000fc600000000ff */
[----:B------:R-:W-:Y:S01]  /*e150*/  FADD.FTZ R158, R161, R158 ;  /* 0x0000009ea19e7221 */ /* 0x000fe20000010000 */
[----:B------:R-:W-:-:S04]  /*e160*/  F2FP.F16.F32.PACK_AB R161, R190, R153 ;  /* 0x00000099bea1723e */ /* 0x000fc800000000ff */
[----:B------:R-:W-:-:S06]  /*e170*/  WARPGROUP.ARRIVE ;  /* 0x00000000000079c5 */ /* 0x000fcc0000000000 */
[----:B------:R-:W-:Y:S01]  /*e180*/  HGMMA.64x256x16.F32 R24, R160, gdesc[UR4].tnspB, R24, gsb0 ;  /* 0x43e00004a0187df0 */ /* 0x000fe20008000818 */
[----:B------:R-:W-:Y:S01]  /*e190*/  FADD.FTZ R158, R164, R158 ;  /* 0x0000009ea49e7221 */ /* 0x000fe20000010000 */
[----:B------:R-:W0:Y:S08]  /*e1a0*/  MUFU.EX2 R156, R167 ;  /* 0x000000a7009c7308 */ /* 0x000e300000000800 */
[----:B------:R0:W2:Y:S08]  /*e1b0*/  MUFU.EX2 R164, R165 ;  /* 0x000000a500a47308 */ /* 0x0000b00000000800 */
[----:B------:R3:W4:Y:S01]  /*e1c0*/  MUFU.EX2 R157, R166 ;  /* 0x000000a6009d7308 */ /* 0x0007220000000800 */
[----:B------:R-:W-:Y:S01]  /*e1d0*/  VIADD R10, R6, 0x180 ;  /* 0x00000180060a7836 */ /* 0x000fe20000000000 */
[----:B------:R-:W-:-:S04]  /*e1e0*/  R2UR UR7, R11 ;  /* 0x000000000b0772ca */ /* 0x000fc800000e0000 */
[----:B------:R-:W-:Y:S02]  /*e1f0*/  R2UR UR6, R10 ;  /* 0x000000000a0672ca */ /* 0x000fe400000e0000 */
[----:B0-----:R-:W-:Y:S01]  /*e200*/  F2FP.F16.F32.PACK_AB R165, R188, R156 ;  /* 0x0000009cbca5723e */ /* 0x001fe200000000ff */
[----:B--2---:R-:W-:Y:S01]  /*e210*/  FADD.FTZ R158, R164, R158 ;  /* 0x0000009ea49e7221 */ /* 0x004fe20000010000 */
[----:B------:R-:W-:Y:S02]  /*e220*/  F2FP.F16.F32.PACK_AB R164, R168, R164 ;  /* 0x000000a4a8a4723e */ /* 0x000fe400000000ff */
[----:B---3--:R-:W-:Y:S02]  /*e230*/  F2FP.F16.F32.PACK_AB R166, R172, R169 ;  /* 0x000000a9aca6723e */ /* 0x008fe400000000ff */
[----:B----4-:R-:W-:Y:S01]  /*e240*/  F2FP.F16.F32.PACK_AB R167, R157, R189 ;  /* 0x000000bd9da7723e */ /* 0x010fe200000000ff */
[----:B------:R-:W-:Y:S01]  /*e250*/  FADD.FTZ R158, R168, R158 ;  /* 0x0000009ea89e7221 */ /* 0x000fe20000010000 */
[----:B------:R-:W-:Y:S03]  /*e260*/  MUFU.EX2 R176, R176 ;  /* 0x000000b000b07308 */ /* 0x000fe60000000800 */
[----:B------:R-:W-:-:S05]  /*e270*/  FADD.FTZ R159, R169, R158 ;  /* 0x0000009ea99f7221 */ /* 0x000fca0000010000 */
[----:B------:R-:W-:Y:S08]  /*e280*/  MUFU.EX2 R168, R173 ;  /* 0x000000ad00a87308 */ /* 0x000ff00000000800 */
[----:B------:R-:W-:Y:S08]  /*e290*/  MUFU.EX2 R177, R177 ;  /* 0x000000b100b17308 */ /* 0x000ff00000000800 */
[----:B------:R-:W0:Y:S08]  /*e2a0*/  MUFU.EX2 R180, R180 ;  /* 0x000000b400b47308 */ /* 0x000e300000000800 */
[----:B------:R0:W-:Y:S08]  /*e2b0*/  MUFU.EX2 R158, R170 ;  /* 0x000000aa009e7308 */ /* 0x0001f00000000800 */
[----:B------:R-:W-:Y:S08]  /*e2c0*/  MUFU.EX2 R186, R186 ;  /* 0x000000ba00ba7308 */ /* 0x000ff00000000800 */
[----:B------:R-:W2:Y:S01]  /*e2d0*/  MUFU.EX2 R187, R187 ;  /* 0x000000bb00bb7308 */ /* 0x000ea20000000800 */
[----:B------:R-:W-:-:S02]  /*e2e0*/  VIADD R10, R6, 0x200 ;  /* 0x00000200060a7836 */ /* 0x000fc40000000000 */
[----:B------:R-:W-:Y:S02]  /*e2f0*/  IMAD.MOV.U32 R11, RZ, RZ, 0x40000040 ;  /* 0x40000040ff0b7424 */ /* 0x000fe400078e00ff */
[----:B------:R-:W-:Y:S01]  /*e300*/  FADD.FTZ R159, R172, R159 ;  /* 0x0000009fac9f7221 */ /* 0x000fe20000010000 */
[----:B0-----:R-:W-:-:S03]  /*e310*/  F2FP.F16.F32.PACK_AB R170, R180, R177 ;  /* 0x000000b1b4aa723e */ /* 0x001fc600000000ff */
[----:B------:R-:W-:Y:S01]  /*e320*/  FADD.FTZ R159, R168, R159 ;  /* 0x0000009fa89f7221 */ /* 0x000fe20000010000 */
[----:B------:R-:W-:Y:S01]  /*e330*/  F2FP.F16.F32.PACK_AB R168, R176, R168 ;  /* 0x000000a8b0a8723e */ /* 0x000fe200000000ff */
[----:B------:R-:W-:Y:S02]  /*e340*/  WARPGROUP.DEPBAR.LE gsb0, 0x0 ;  /* 0x00008000000079c5 */ /* 0x000fe40000010000 */
[----:B------:R-:W-:-:S06]  /*e350*/  WARPGROUP.ARRIVE ;  /* 0x00000000000079c5 */ /* 0x000fcc0000000000 */
[----:B------:R-:W-:Y:S01]  /*e360*/  HGMMA.64x256x16.F32 R24, R164, gdesc[UR4].tnspB, R24, gsb0 ;  /* 0x43e00004a4187df0 */ /* 0x000fe20008000818 */
[----:B------:R2:W0:Y:S01]  /*e370*/  MUFU.EX2 R160, R171 ;  /* 0x000000ab00a07308 */ /* 0x0004220000000800 */
[----:B------:R-:W-:Y:S02]  /*e380*/  R2UR UR6, R10 ;  /* 0x000000000a0672ca */ /* 0x000fe400000e0000 */
[----:B------:R-:W-:Y:S02]  /*e390*/  R2UR UR7, R11 ;  /* 0x000000000b0772ca */ /* 0x000fe400000e0000 */
[----:B--2---:R-:W-:Y:S02]  /*e3a0*/  F2FP.F16.F32.PACK_AB R171, R187, R186 ;  /* 0x000000babbab723e */ /* 0x004fe400000000ff */
[----:B0-----:R-:W-:Y:S01]  /*e3b0*/  F2FP.F16.F32.PACK_AB R169, R160, R158 ;  /* 0x0000009ea0a9723e */ /* 0x001fe200000000ff */
[----:B------:R-:W0:Y:S01]  /*e3c0*/  MUFU.EX2 R172, R181 ;  /* 0x000000b500ac7308 */ /* 0x000e220000000800 */
[----:B------:R-:W-:-:S04]  /*e3d0*/  FADD.FTZ R11, R176, R159 ;  /* 0x0000009fb00b7221 */ /* 0x000fc80000010000 */
[----:B------:R-:W-:-:S03]  /*e3e0*/  FADD.FTZ R11, R177, R11 ;  /* 0x0000000bb10b7221 */ /* 0x000fc60000010000 */
[----:B------:R-:W-:Y:S01]  /*e3f0*/  MUFU.EX2 R161, R9 ;  /* 0x0000000900a17308 */ /* 0x000fe20000000800 */
[----:B------:R-:W-:-:S07]  /*e400*/  FADD.FTZ R11, R180, R11 ;  /* 0x0000000bb40b7221 */ /* 0x000fce0000010000 */
[----:B------:R-:W2:Y:S01]  /*e410*/  MUFU.EX2 R184, R184 ;  /* 0x000000b800b87308 */ /* 0x000ea20000000800 */
[----:B------:R-:W-:-:S07]  /*e420*/  VIADD R10, R6, 0x280 ;  /* 0x00000280060a7836 */ /* 0x000fce0000000000 */
[----:B------:R-:W3:Y:S08]  /*e430*/  MUFU.EX2 R185, R185 ;  /* 0x000000b900b97308 */ /* 0x000ef00000000800 */
[----:B------:R3:W-:Y:S08]  /*e440*/  MUFU.EX2 R9, R174 ;  /* 0x000000ae00097308 */ /* 0x0007f00000000800 */
[----:B------:R-:W4:Y:S08]  /*e450*/  MUFU.EX2 R159, R175 ;  /* 0x000000af009f7308 */ /* 0x000f300000000800 */
[----:B------:R-:W-:Y:S08]  /*e460*/  MUFU.EX2 R179, R179 ;  /* 0x000000b300b37308 */ /* 0x000ff00000000800 */
[----:B------:R-:W1:Y:S01]  /*e470*/  MUFU.EX2 R182, R182 ;  /* 0x000000b600b67308 */ /* 0x000e620000000800 */
[----:B0-----:R-:W-:Y:S01]  /*e480*/  FADD.FTZ R6, R172, R11 ;  /* 0x0000000bac067221 */ /* 0x001fe20000010000 */
[----:B------:R-:W-:Y:S01]  /*e490*/  IMAD.MOV.U32 R11, RZ, RZ, 0x40000040 ;  /* 0x40000040ff0b7424 */ /* 0x000fe200078e00ff */
[----:B--2---:R-:W-:-:S02]  /*e4a0*/  F2FP.F16.F32.PACK_AB R172, R184, R172 ;  /* 0x000000acb8ac723e */ /* 0x004fc400000000ff */
[----:B---3--:R-:W-:Y:S02]  /*e4b0*/  F2FP.F16.F32.PACK_AB R174, R161, R185 ;  /* 0x000000b9a1ae723e */ /* 0x008fe400000000ff */
[----:B----4-:R-:W-:Y:S02]  /*e4c0*/  F2FP.F16.F32.PACK_AB R173, R159, R9 ;  /* 0x000000099fad723e */ /* 0x010fe400000000ff */
[----:B-1----:R-:W-:Y:S01]  /*e4d0*/  F2FP.F16.F32.PACK_AB R175, R182, R179 ;  /* 0x000000b3b6af723e */ /* 0x002fe200000000ff */
[----:B------:R-:W-:Y:S02]  /*e4e0*/  WARPGROUP.DEPBAR.LE gsb0, 0x0 ;  /* 0x00008000000079c5 */ /* 0x000fe40000010000 */
[----:B------:R-:W-:-:S06]  /*e4f0*/  WARPGROUP.ARRIVE ;  /* 0x00000000000079c5 */ /* 0x000fcc0000000000 */
[----:B------:R-:W-:Y:S01]  /*e500*/  HGMMA.64x256x16.F32 R24, R168, gdesc[UR4].tnspB, R24, gsb0 ;  /* 0x43e00004a8187df0 */ /* 0x000fe20008000818 */
[----:B------:R-:W-:Y:S02]  /*e510*/  R2UR UR6, R10 ;  /* 0x000000000a0672ca */ /* 0x000fe400000e0000 */
[----:B------:R-:W-:Y:S01]  /*e520*/  R2UR UR7, R11 ;  /* 0x000000000b0772ca */ /* 0x000fe200000e0000 */
[----:B------:R-:W-:-:S04]  /*e530*/  FADD.FTZ R183, R7, R183 ;  /* 0x000000b707b77221 */ /* 0x000fc80000010000 */
        /* <DEDUP_REMOVED lines=16> */
[----:B------:R-:W-:Y:S01]  /*e640*/  FADD.FTZ R183, R187, R183 ;  /* 0x000000b7bbb77221 */ /* 0x000fe20000010000 */
[----:B------:R-:W-:-:S03]  /*e650*/  @!P1 VIADD R3, R3, 0x32460 ;  /* 0x0003246003039836 */ /* 0x000fc60000000000 */
[----:B------:R-:W-:Y:S01]  /*e660*/  FADD.FTZ R183, R9, R183 ;  /* 0x000000b709b77221 */ /* 0x000fe20000010000 */
[----:B------:R-:W-:Y:S01]  /*e670*/  FADD.FTZ R6, R184, R6 ;  /* 0x00000006b8067221 */ /* 0x000fe20000010000 */
[----:B------:R-:W-:Y:S02]  /*e680*/  @!P1 PRMT R3, RZ, 0x654, R3 ;  /* 0x00000654ff039816 */ /* 0x000fe40000000003 */
[----:B------:R-:W-:Y:S01]  /*e690*/  FADD.FTZ R183, R159, R183 ;  /* 0x000000b79fb77221 */ /* 0x000fe20000010000 */
[----:B------:R-:W-:-:S03]  /*e6a0*/  FADD.FTZ R6, R185, R6 ;  /* 0x00000006b9067221 */ /* 0x000fc60000010000 */
[----:B------:R-:W-:Y:S01]  /*e6b0*/  FADD.FTZ R183, R179, R183 ;  /* 0x000000b7b3b77221 */ /* 0x000fe20000010000 */
[----:B------:R-:W-:Y:S01]  /*e6c0*/  FADD.FTZ R7, R161, R6 ;  /* 0x00000006a1077221 */ /* 0x000fe20000010000 */
[----:B------:R-:W-:Y:S02]  /*e6d0*/  IMAD.MOV.U32 R8, RZ, RZ, R20 ;  /* 0x000000ffff087224 */ /* 0x000fe400078e0014 */
[----:B------:R-:W-:Y:S01]  /*e6e0*/  FADD.FTZ R6, R182, R183 ;  /* 0x000000b7b6067221 */ /* 0x000fe20000010000 */
[----:B------:R-:W-:Y:S01]  /*e6f0*/  IMAD.MOV.U32 R9, RZ, RZ, R13 ;  /* 0x000000ffff097224 */ /* 0x000fe200078e000d */
[----:B------:R-:W-:Y:S02]  /*e700*/  WARPGROUP.DEPBAR.LE gsb0, 0x0 ;  /* 0x00008000000079c5 */ /* 0x000fe40000010000 */
[----:B------:R-:W-:-:S06]  /*e710*/  WARPGROUP.ARRIVE ;  /* 0x00000000000079c5 */ /* 0x000fcc0000000000 */
[----:B------:R-:W-:Y:S03]  /*e720*/  HGMMA.64x256x16.F32 R24, R172, gdesc[UR4].tnspB, R24, gsb0 ;  /* 0x43e00004ac187df0 */ /* 0x000fe60008000818 */
[----:B------:R-:W-:Y:S02]  /*e730*/  WARPGROUP.DEPBAR.LE gsb0, 0x0 ;  /* 0x00008000000079c5 */ /* 0x000fe40000010000 */
[----:B------:R0:W-:Y:S01]  /*e740*/  @!P1 SYNCS.ARRIVE.TRANS64.RED.A1T0 RZ, [R3+URZ], RZ ;  /* 0x000000ff03ff99a7 */ /* 0x0001e2000810043f */
[----:B------:R-:W-:Y:S05]  /*e750*/  @P2 BRA `(.L_x_10478) ;  /* 0xffffffd0006c2947 */ /* 0x000fea000383ffff */
.L_x_10468:
[----:B------:R-:W-:Y:S05]  /*e760*/  WARPSYNC.ALL ;  /* 0x0000000000007948 */ /* 0x000fea0003800000 */
[----:B------:R-:W1:Y:S01]  /*e770*/  SHFL.BFLY PT, R0, R7, 0x2, 0x1f ;  /* 0x0c401f0007007f89 */ /* 0x000e6200000e0000 */
[----:B0-----:R-:W-:Y:S02]  /*e780*/  IMAD.MOV.U32 R3, RZ, RZ, RZ ;  /* 0x000000ffff037224 */ /* 0x001fe400078e00ff */
[----:B------:R-:W-:Y:S01]  /*e790*/  IMAD.MOV.U32 R156, RZ, RZ, -0x800000 ;  /* 0xff800000ff9c7424 */ /* 0x000fe200078e00ff */
[----:B------:R0:W-:Y:S06]  /*e7a0*/  BAR.ARV R178, 0x100 ;  /* 0x000400b20000751d */ /* 0x0001ec0000002000 */
[----:B------:R-:W-:-:S02]  /*e7b0*/  VIADD R200, R200, 0x1 ;  /* 0x00000001c8c87836 */ /* 0x000fc40000000000 */
[----:B------:R-:W-:Y:S06]  /*e7c0*/  BAR.ARV 0x8, 0x180 ;  /* 0x0206000000007b1d */ /* 0x000fec0000002000 */
[----:B------:R-:W-:Y:S01]  /*e7d0*/  ISETP.NE.AND P1, PT, R200, 0x2, PT ;  /* 0x00000002c800780c */ /* 0x000fe20003f25270 */
[----:B------:R-:W-:Y:S02]  /*e7e0*/  IMAD.MOV.U32 R155, RZ, RZ, -0x800000 ;  /* 0xff800000ff9b7424 */ /* 0x000fe400078e00ff */
[----:B------:R-:W-:Y:S01]  /*e7f0*/  VIADD R226, R226, 0x1 ;  /* 0x00000001e2e27836 */ /* 0x000fe20000000000 */
[----:B------:R-:W-:Y:S01]  /*e800*/  SEL R200, R200, RZ, P1 ;  /* 0x000000ffc8c87207 */ /* 0x000fe20000800000 */
[----:B-1----:R-:W-:-:S05]  /*e810*/  FADD.FTZ R0, R0, R7 ;  /* 0x0000000700007221 */ /* 0x002fca0000010000 */
[----:B-----5:R-:W1:Y:S02]  /*e820*/  SHFL.BFLY PT, R4, R0, 0x1, 0x1f ;  /* 0x0c201f0000047f89 */ /* 0x020e6400000e0000 */
[----:B-1----:R-:W-:-:S05]  /*e830*/  FADD.FTZ R4, R0, R4 ;  /* 0x0000000400047221 */ /* 0x002fca0000010000 */
[----:B------:R-:W-:-:S13]  /*e840*/  FSETP.NE.FTZ.AND P0, PT, R4, RZ, PT ;  /* 0x000000ff0400720b */ /* 0x000fda0003f15000 */
[----:B------:R-:W1:Y:S08]  /*e850*/  @P0 MUFU.LG2 R0, R4 ;  /* 0x0000000400000308 */ /* 0x000e700000000c00 */
[----:B------:R2:W3:Y:S02]  /*e860*/  @P0 MUFU.RCP R3, R4 ;  /* 0x0000000400030308 */ /* 0x0004e40000001000 */
[----:B--2---:R-:W-:-:S02]  /*e870*/  IMAD.U32 R4, RZ, RZ, UR38 ;  /* 0x00000026ff047e24 */ /* 0x004fc4000f8e00ff */
[----:B-1----:R-:W-:Y:S02]  /*e880*/  @P0 FMUL.FTZ R0, R0, 0.69314718246459960938 ;  /* 0x3f31721800000820 */ /* 0x002fe40000410000 */
[----:B------:R-:W-:-:S04]  /*e890*/  @P0 FMUL.FTZ R4, R4, 0.69314718246459960938 ;  /* 0x3f31721804040820 */ /* 0x000fc80000410000 */
[----:B------:R-:W-:Y:S01]  /*e8a0*/  @P0 FFMA.FTZ R156, R4, R13, R0 ;  /* 0x0000000d049c0223 */ /* 0x000fe20000010000 */
[-C--:B---3--:R-:W-:Y:S01]  /*e8b0*/  FMUL.FTZ R152, R24, R3.reuse ;  /* 0x0000000318987220 */ /* 0x088fe20000410000 */
        /* <DEDUP_REMOVED lines=53> */
[----:B-1----:R-:W-:Y:S01]  /*ec10*/  FADD.FTZ R4, R0, R4 ;  /* 0x0000000400047221 */ /* 0x002fe20000010000 */
        /* <DEDUP_REMOVED lines=13> */
[----:B------:R-:W-:-:S04]  /*ecf0*/  FMUL.FTZ R149, R149, R3 ;  /* 0x0000000395957220 */ /* 0x000fc80000410000 */
[----:B------:R-:W1:Y:S08]  /*ed00*/  @P0 MUFU.LG2 R5, R4 ;  /* 0x0000000400050308 */ /* 0x000e700000000c00 */
[----:B------:R2:W3:Y:S02]  /*ed10*/  @P0 MUFU.RCP R0, R4 ;  /* 0x0000000400000308 */ /* 0x0004e40000001000 */
[----:B--2---:R-:W-:Y:S01]  /*ed20*/  MOV R4, UR38 ;  /* 0x0000002600047c02 */ /* 0x004fe20008000f00 */
[----:B-1----:R-:W-:-:S04]  /*ed30*/  @P0 FMUL.FTZ R5, R5, 0.69314718246459960938 ;  /* 0x3f31721805050820 */ /* 0x002fc80000410000 */
[----:B------:R-:W-:Y:S01]  /*ed40*/  @P0 FMUL.FTZ R4, R4, 0.69314718246459960938 ;  /* 0x3f31721804040820 */ /* 0x000fe20000410000 */
[----:B---3--:R-:W-:-:S03]  /*ed50*/  FMUL.FTZ R26, R26, R0 ;  /* 0x000000001a1a7220 */ /* 0x008fc60000410000 */
        /* <DEDUP_REMOVED lines=65> */
[----:B------:R-:W-:Y:S01]  /*f170*/  FMUL.FTZ R20, R40, R3 ;  /* 0x0000000328147220 */ /* 0x000fe20000410000 */
[----:B------:R-:W-:-:S02]  /*f180*/  PLOP3.LUT P0, PT, PT, PT, PT, 0x8, 0x0 ;  /* 0x000000000000781c */ /* 0x000fc40003f0e170 */
[----:B0-----:R-:W-:-:S11]  /*f190*/  LOP3.LUT R204, R204, R0, RZ, 0x3c, !PT ;  /* 0x00000000cccc7212 */ /* 0x001fd600078e3cff */
.L_x_10425:
[----:B------:R-:W-:Y:S05]  /*f1a0*/  WARPSYNC.ALL ;  /* 0x0000000000007948 */ /* 0x000fea0003800000 */
        /* <DEDUP_REMOVED lines=10> */
[----:B------:R-:W-:Y:S01]  /*f250*/  ISETP.NE.AND P0, PT, R221, RZ, PT ;  /* 0x000000ffdd00720c */ /* 0x000fe20003f05270 */
        /* <DEDUP_REMOVED lines=17> */
[----:B--2--5:R-:W-:-:S04]  /*f370*/  IMAD.WIDE R24, R3, 0x2, R6 ;  /* 0x0000000203187825 */ /* 0x024fc800078e0206 */
        /* <DEDUP_REMOVED lines=8> */
[----:B--2---:R-:W-:Y:S02]  /*f400*/  IADD3 R8, P0, R24, 0x20, RZ ;  /* 0x0000002018087810 */ /* 0x004fe40007f1e0ff */
        /* <DEDUP_REMOVED lines=8> */
[----:B--2---:R-:W-:Y:S02]  /*f490*/  IADD3 R8, P0, R24, 0x40, RZ ;  /* 0x0000004018087810 */ /* 0x004fe40007f1e0ff */
        /* <DEDUP_REMOVED lines=144> */
[----:B--2---:R-:W-:-:S04]  /*fda0*/  IADD3 R0, P0, R24, 0xc060, RZ ;  /* 0x0000c06018007810 */ /* 0x004fc80007f1e0ff */
        /* <DEDUP_REMOVED lines=12> */
[----:B--2---:R-:W-:Y:S01]  /*fe70*/  @P0 IADD3 R14, P3, R223, UR6, RZ ;  /* 0x00000006df0e0c10 */ /* 0x004fe2000ff7e0ff */
[----:B------:R-:W-:Y:S02]  /*fe80*/  ULDC UR6, c[0x0][0xb88] ;  /* 0x0002e20000067ab9 */ /* 0x000fe40000000800 */
[----:B------:R-:W-:Y:S01]  /*fe90*/  IMAD.U32 R0, RZ, RZ, UR6 ;  /* 0x00000006ff007e24 */ /* 0x000fe2000f8e00ff */
[----:B------:R-:W-:Y:S01]  /*fea0*/  @P0 IADD3.X R15, R224, UR7, RZ, P3, !PT ;  /* 0x00000007e00f0c10 */ /* 0x000fe20009ffe4ff */
[----:B------:R2:W5:Y:S01]  /*feb0*/  @P1 LDG.E R3, desc[UR60][R8.64] ;  /* 0x0000003c08031981 */ /* 0x000562000c1e1900 */
[----:B------:R-:W-:Y:S01]  /*fec0*/  IMAD.MOV.U32 R24, RZ, RZ, 0xab8 ;  /* 0x00000ab8ff187424 */ /* 0x000fe200078e00ff */
[----:B------:R-:W-:Y:S02]  /*fed0*/  ISETP.GT.AND P2, PT, R221, 0x1, PT ;  /* 0x00000001dd00780c */ /* 0x000fe40003f44270 */
[----:B------:R2:W5:Y:S02]  /*fee0*/  @P0 LDG.E R0, desc[UR60][R14.64] ;  /* 0x0000003c0e000981 */ /* 0x000564000c1e1900 */
[----:B------:R-:W-:-:S04]  /*fef0*/  SEL R24, R24, 0xa78, P2 ;  /* 0x00000a7818187807 */ /* 0x000fc80001000000 */
[----:B------:R2:W3:Y:S08]  /*ff00*/  LDC.64 R10, c[0x0][R24+0x220] ;  /* 0x00008800180a7b82 */ /* 0x0004f00000000a00 */
[----:B------:R2:W4:Y:S01]  /*ff10*/  LDC.64 R12, c[0x0][R24+0x218] ;  /* 0x00008600180c7b82 */ /* 0x0005220000000a00 */
[----:B------:R-:W-:Y:S05]  /*ff20*/  @P0 BRA `(.L_x_10481) ;  /* 0x0000000000100947 */ /* 0x000fea0003800000 */
[----:B------:R-:W-:Y:S05]  /*ff30*/  @!P1 BRA `(.L_x_10481) ;  /* 0x00000000000c9947 */ /* 0x000fea0003800000 */
[----:B-----5:R-:W3:Y:S04]  /*ff40*/  LDG.E R0, desc[UR60][R8.64] ;  /* 0x0000003c08007981 */ /* 0x020ee8000c1e1900 */
[----:B--2---:R-:W3:Y:S02]  /*ff50*/  LDG.E R8, desc[UR60][R8.64+0x4] ;  /* 0x0000043c08087981 */ /* 0x004ee4000c1e1900 */
[----:B---3--:R-:W-:-:S07]  /*ff60*/  IMAD.IADD R0, R8, 0x1, -R0 ;  /* 0x0000000108007824 */ /* 0x008fce00078e0a00 */
.L_x_10481:
[----:B--2---:R-:W2:Y:S01]  /*ff70*/  LDL.LU R14, [R1+0x88] ;  /* 0x00008800010e7983 */ /* 0x004ea20000300800 */
[----:B------:R-:W0:Y:S03]  /*ff80*/  LDC R154, c[0x0][0xce8] ;  /* 0x00033a00ff9a7b82 */ /* 0x000e260000000800 */
[----:B------:R-:W2:Y:S01]  /*ff90*/  LDL R25, [R1+0x98] ;  /* 0x0000980001197983 */ /* 0x000ea20000100800 */
[----:B------:R-:W-:-:S03]  /*ffa0*/  ISETP.NE.U32.AND P0, PT, RZ, UR4, PT ;  /* 0x00000004ff007c0c */ /* 0x000fc6000bf05070 */
[----:B------:R-:W2:Y:S01]  /*ffb0*/  LDL R158, [R1+0x94] ;  /* 0x00009400019e7983 */ /* 0x000ea20000100800 */
[----:B------:R-:W2:Y:S01]  /*ffc0*/  LDC.64 R8, c[0x0][R24+0x228] ;  /* 0x00008a0018087b82 */ /* 0x000ea20000000a00 */
[----:B------:R-:W-:Y:S02]  /*ffd0*/  ISETP.NE.AND.EX P0, PT, RZ, UR5, PT, P0 ;  /* 0x00000005ff007c0c */ /* 0x000fe4000bf05300 */
[----:B------:R-:W2:Y:S02]  /*ffe0*/  LDL R157, [R1+0x8c] ;  /* 0x00008c00019d7983 */ /* 0x000ea40000100800 */
[----:B------:R-:W-:Y:S02]  /*fff0*/  SEL R222, R222, RZ, !P0 ;  /* 0x000000ffdede7207 */ /* 0x000fe40004000000 */
[----:B0-----:R-:W-:-:S03]  /*10000*/  ISETP.NE.AND P1, PT, R154, 0x1, PT ;  /* 0x000000019a00780c */ /* 0x001fc60003f25270 */
[----:B---3--:R-:W-:Y:S02]  /*10010*/  IMAD R11, R11, R222, RZ ;  /* 0x000000de0b0b7224 */ /* 0x008fe400078e02ff */
[-C--:B----4-:R-:W-:Y:S02]  /*10020*/  IMAD R15, R13, R220.reuse, RZ ;  /* 0x000000dc0d0f7224 */ /* 0x090fe400078e02ff */
[----:B------:R-:W-:-:S06]  /*10030*/  IMAD.WIDE.U32 R12, R12, R220, RZ ;  /* 0x000000dc0c0c7225 */ /* 0x000fcc00078e00ff */
[----:B-1----:R-:W0:Y:S01]  /*10040*/  @P1 LDC R40, c[0x0][0xcec] ;  /* 0x00033b00ff281b82 */ /* 0x002e220000000800 */
[----:B------:R-:W-:Y:S02]  /*10050*/  IMAD.IADD R15, R13, 0x1, R15 ;  /* 0x000000010d0f7824 */ /* 0x000fe400078e020f */
[----:B-----5:R-:W-:Y:S01]  /*10060*/  IMAD R0, R0, R154, RZ ;  /* 0x0000009a00007224 */ /* 0x020fe200078e02ff */
[----:B--2---:R-:W-:-:S05]  /*10070*/  SEL R14, R14, RZ, !P0 ;  /* 0x000000ff0e0e7207 */ /* 0x004fca0004000000 */
[C---:B------:R-:W-:Y:S02]  /*10080*/  IMAD R14, R10.reuse, R14, R11 ;  /* 0x0000000e0a0e7224 */ /* 0x040fe400078e020b */
[----:B------:R-:W-:-:S04]  /*10090*/  IMAD.WIDE.U32 R10, R10, R222, RZ ;  /* 0x000000de0a0a7225 */ /* 0x000fc800078e00ff */
[----:B------:R-:W-:Y:S01]  /*100a0*/  IMAD.IADD R11, R11, 0x1, R14 ;  /* 0x000000010b0b7824 */ /* 0x000fe200078e020e */
[----:B------:R-:W-:Y:S02]  /*100b0*/  IADD3 R14, P0, P3, R10, R12, R3 ;  /* 0x0000000c0a0e7210 */ /* 0x000fe40007b1e003 */
[----:B------:R-:W1:Y:S01]  /*100c0*/  @P1 LDC R10, c[0x0][0xcf0] ;  /* 0x00033c00ff0a1b82 */ /* 0x000e620000000800 */
[----:B------:R-:W-:Y:S01]  /*100d0*/  SEL R12, R228, RZ, P2 ;  /* 0x000000ffe40c7207 */ /* 0x000fe20001000000 */
[----:B------:R-:W-:-:S04]  /*100e0*/  IMAD R25, R227, 0x80, R25 ;  /* 0x00000080e3197824 */ /* 0x000fc800078e0219 */
[-C--:B------:R-:W-:Y:S02]  /*100f0*/  IMAD R9, R9, R12.reuse, RZ ;  /* 0x0000000c09097224 */ /* 0x080fe400078e02ff */
[----:B------:R-:W-:Y:S01]  /*10100*/  IMAD.WIDE.U32 R12, R8, R12, RZ ;  /* 0x0000000c080c7225 */ /* 0x000fe200078e00ff */
[----:B------:R-:W-:-:S04]  /*10110*/  SHF.R.S32.HI R8, RZ, 0x1f, R3 ;  /* 0x0000001fff087819 */ /* 0x000fc80000011403 */
[----:B------:R-:W-:Y:S01]  /*10120*/  IADD3.X R15, R11, R15, R8, P0, P3 ;  /* 0x0000000f0b0f7210 */ /* 0x000fe200007e6408 */
[----:B0-----:R-:W-:-:S04]  /*10130*/  @P1 IMAD.HI.U32 R11, R25, R40, RZ ;  /* 0x00000028190b1227 */ /* 0x001fc800078e00ff */
[----:B------:R-:W-:Y:S02]  /*10140*/  IMAD.MOV.U32 R40, RZ, RZ, R25 ;  /* 0x000000ffff287224 */ /* 0x000fe400078e0019 */
[----:B------:R-:W-:Y:S01]  /*10150*/  IMAD.IADD R9, R13, 0x1, R9 ;  /* 0x000000010d097824 */ /* 0x000fe200078e0209 */
[----:B-1----:R-:W-:Y:S02]  /*10160*/  @P1 SHF.R.U32.HI R40, RZ, R10, R11 ;  /* 0x0000000aff281219 */ /* 0x002fe4000001160b */
[----:B------:R0:W1:Y:S02]  /*10170*/  LDC.64 R10, c[0x0][R24+0x210] ;  /* 0x00008400180a7b82 */ /* 0x0000640000000a00 */
[----:B------:R-:W-:Y:S02]  /*10180*/  IADD3 R12, P0, P3, R40, R14, R12 ;  /* 0x0000000e280c7210 */ /* 0x000fe40007b1e00c */
[----:B------:R-:W-:-:S04]  /*10190*/  SHF.R.S32.HI R13, RZ, 0x1f, R40 ;  /* 0x0000001fff0d7819 */ /* 0x000fc80000011428 */
[----:B------:R-:W-:Y:S02]  /*101a0*/  IADD3.X R13, R13, R15, R9, P0, P3 ;  /* 0x0000000f0d0d7210 */ /* 0x000fe400007e6409 */
[----:B------:R-:W2:Y:S01]  /*101b0*/  LDC.64 R14, c[0x0][0xca8] ;  /* 0x00032a00ff0e7b82 */ /* 0x000ea20000000a00 */
[----:B0-----:R-:W-:-:S04]  /*101c0*/  IMAD.MOV R24, RZ, RZ, -R40 ;  /* 0x000000ffff187224 */ /* 0x001fc800078e0a28 */
[----:B------:R-:W-:-:S05]  /*101d0*/  IMAD R24, R154, R24, R25 ;  /* 0x000000189a187224 */ /* 0x000fca00078e0219 */
[----:B------:R-:W-:Y:S01]  /*101e0*/  SHF.R.S32.HI R9, RZ, 0x1f, R24 ;  /* 0x0000001fff097819 */ /* 0x000fe20000011418 */
[----:B--2---:R-:W0:Y:S08]  /*101f0*/  @!P2 LDC R14, c[0x0][0xc50] ;  /* 0x00031400ff0eab82 */ /* 0x004e300000000800 */
[----:B------:R-:W2:Y:S01]  /*10200*/  @!P2 LDC R15, c[0x0][0xc54] ;  /* 0x00031500ff0fab82 */ /* 0x000ea20000000800 */
[----:B-1----:R-:W-:-:S02]  /*10210*/  IMAD R11, R11, R24, RZ ;  /* 0x000000180b0b7224 */ /* 0x002fc400078e02ff */
[----:B------:R-:W-:-:S04]  /*10220*/  IMAD.WIDE.U32 R12, R10, R24, R12 ;  /* 0x000000180a0c7225 */ /* 0x000fc800078e000c */
[----:B------:R-:W-:-:S04]  /*10230*/  IMAD R9, R10, R9, R11 ;  /* 0x000000090a097224 */ /* 0x000fc800078e020b */
[----:B------:R-:W-:Y:S01]  /*10240*/  IMAD.IADD R9, R13, 0x1, R9 ;  /* 0x000000010d097824 */ /* 0x000fe200078e0209 */
[----:B0-----:R-:W-:-:S04]  /*10250*/  LEA R14, P0, R12, R14, 0x2 ;  /* 0x0000000e0c0e7211 */ /* 0x001fc800078010ff */
[----:B--2---:R-:W-:Y:S01]  /*10260*/  LEA.HI.X R9, R12, R15, R9, 0x2, P0 ;  /* 0x0000000f0c097211 */ /* 0x004fe200000f1409 */
[----:B------:R-:W-:Y:S01]  /*10270*/  SHFL.IDX PT, R10, R14, RZ, 0x1c1f ;  /* 0x001c1fff0e0a7589 */ /* 0x000fe200000e0000 */
[----:B------:R-:W-:-:S03]  /*10280*/  IMAD R24, R227, 0x80, R158 ;  /* 0x00000080e3187824 */ /* 0x000fc600078e029e */
[----:B------:R-:W0:Y:S04]  /*10290*/  SHFL.IDX PT, R11, R9, RZ, 0x1c1f ;  /* 0x001c1fff090b7589 */ /* 0x000e2800000e0000 */
[----:B------:R-:W-:Y:S04]  /*102a0*/  SHFL.IDX PT, R12, R14, 0x1, 0x1c1f ;  /* 0x003c1f000e0c7f89 */ /* 0x000fe800000e0000 */
[----:B------:R1:W2:Y:S01]  /*102b0*/  SHFL.IDX PT, R13, R9, 0x1, 0x1c1f ;  /* 0x003c1f00090d7f89 */ /* 0x0002a200000e0000 */
        /* <DEDUP_REMOVED lines=9> */
[----:B------:R-:W-:-:S07]  /*10350*/  ULDC.64 UR4, c[0x0][0xba0] ;  /* 0x0002e80000047ab9 */ /* 0x000fce0000000a00 */
[----:B------:R-:W2:Y:S01]  /*10360*/  @P1 LDC R20, c[0x0][0xcf0] ;  /* 0x00033c00ff141b82 */ /* 0x000ea20000000800 */
        /* <DEDUP_REMOVED lines=9> */
[C---:B------:R-:W-:Y:S02]  /*10400*/  IADD3 R29, P2, R6.reuse, 0x2000, RZ ;  /* 0x00002000061d7810 */ /* 0x040fe40007f5e0ff */
[C---:B------:R-:W-:Y:S02]  /*10410*/  IADD3 R33, P3, R6.reuse, 0x3000, RZ ;  /* 0x0000300006217810 */ /* 0x040fe40007f7e0ff */
[----:B------:R-:W-:-:S02]  /*10420*/  IADD3 R37, P4, R6, 0x4000, RZ ;  /* 0x0000400006257810 */ /* 0x000fc40007f9e0ff */
[----:B------:R-:W-:Y:S02]  /*10430*/  SHF.R.U64 R44, R44, 0x3, RZ ;  /* 0x000000032c2c7819 */ /* 0x000fe400000012ff */
[----:B------:R-:W-:Y:S02]  /*10440*/  LOP3.LUT R24, R25, 0x380, RZ, 0xc0, !PT ;  /* 0x0000038019187812 */ /* 0x000fe400078ec0ff */
[----:B------:R-:W-:Y:S02]  /*10450*/  LOP3.LUT R28, R29, 0x380, RZ, 0xc0, !PT ;  /* 0x000003801d1c7812 */ /* 0x000fe400078ec0ff */
[----:B------:R-:W-:Y:S02]  /*10460*/  LOP3.LUT R32, R33, 0x380, RZ, 0xc0, !PT ;  /* 0x0000038021207812 */ /* 0x000fe400078ec0ff */
[----:B------:R-:W-:Y:S02]  /*10470*/  LOP3.LUT R36, R37, 0x380, RZ, 0xc0, !PT ;  /* 0x0000038025247812 */ /* 0x000fe400078ec0ff */
[----:B------:R-:W-:Y:S01]  /*10480*/  LOP3.LUT R44, R44, R45, RZ, 0x3c, !PT ;  /* 0x0000002d2c2c7212 */ /* 0x000fe200078e3cff */
[----:B------:R-:W-:Y:S01]  /*10490*/  IMAD.X R45, RZ, RZ, R7, P5 ;  /* 0x000000ffff2d7224 */ /* 0x000fe200028e0607 */
[----:B------:R-:W-:-:S02]  /*104a0*/  IADD3 R65, P5, R6, 0xa000, RZ ;  /* 0x0000a00006417810 */ /* 0x000fc40007fbe0ff */
[----:B------:R-:W-:Y:S02]  /*104b0*/  SHF.R.U64 R24, R24, 0x3, RZ ;  /* 0x0000000318187819 */ /* 0x000fe400000012ff */
[----:B------:R-:W-:Y:S01]  /*104c0*/  SHF.R.U64 R28, R28, 0x3, RZ ;  /* 0x000000031c1c7819 */ /* 0x000fe200000012ff */
[----:B------:R-:W-:Y:S01]  /*104d0*/  IMAD R8, R8, UR4, RZ ;  /* 0x0000000408087c24 */ /* 0x000fe2000f8e02ff */
[----:B------:R-:W-:Y:S01]  /*104e0*/  SHF.R.U64 R32, R32, 0x3, RZ ;  /* 0x0000000320207819 */ /* 0x000fe200000012ff */
[----:B------:R-:W5:Y:S01]  /*104f0*/  LD.E.128 R44, desc[UR60][R44.64] ;  /* 0x0000003c2c2c7980 */ /* 0x000f62000c101d00 */
[----:B------:R-:W-:Y:S02]  /*10500*/  SHF.R.U64 R36, R36, 0x3, RZ ;  /* 0x0000000324247819 */ /* 0x000fe400000012ff */
[----:B------:R-:W-:Y:S02]  /*10510*/  LOP3.LUT R64, R65, 0x380, RZ, 0xc0, !PT ;  /* 0x0000038041407812 */ /* 0x000fe400078ec0ff */
        /* <DEDUP_REMOVED lines=9> */
[----:B------:R-:W5:Y:S01]  /*105b0*/  LD.E.128 R24, desc[UR60][R24.64] ;  /* 0x0000003c18187980 */ /* 0x000f62000c101d00 */
[----:B------:R-:W-:-:S02]  /*105c0*/  IADD3 R53, P2, R6, 0x7000, RZ ;  /* 0x0000700006357810 */ /* 0x000fc40007f5e0ff */
[C---:B------:R-:W-:Y:S01]  /*105d0*/  IADD3 R57, P3, R6.reuse, 0x8000, RZ ;  /* 0x0000800006397810 */ /* 0x040fe20007f7e0ff */
[----:B------:R-:W5:Y:S01]  /*105e0*/  LD.E.128 R28, desc[UR60][R28.64] ;  /* 0x0000003c1c1c7980 */ /* 0x000f62000c101d00 */
[----:B------:R-:W-:Y:S02]  /*105f0*/  IADD3 R61, P4, R6, 0x9000, RZ ;  /* 0x00009000063d7810 */ /* 0x000fe40007f9e0ff */
[----:B------:R-:W-:Y:S01]  /*10600*/  SHF.R.U64 R64, R64, 0x3, RZ ;  /* 0x0000000340407819 */ /* 0x000fe200000012ff */
[----:B------:R-:W5:Y:S01]  /*10610*/  LD.E.128 R32, desc[UR60][R32.64] ;  /* 0x0000003c20207980 */ /* 0x000f62000c101d00 */
[----:B------:R-:W-:Y:S02]  /*10620*/  LOP3.LUT R48, R49, 0x380, RZ, 0xc0, !PT ;  /* 0x0000038031307812 */ /* 0x000fe400078ec0ff */
[----:B------:R-:W-:Y:S01]  /*10630*/  LOP3.LUT R52, R53, 0x380, RZ, 0xc0, !PT ;  /* 0x0000038035347812 */ /* 0x000fe200078ec0ff */
[----:B------:R-:W5:Y:S01]  /*10640*/  LD.E.128 R36, desc[UR60][R36.64] ;  /* 0x0000003c24247980 */ /* 0x000f62000c101d00 */
[----:B------:R-:W-:-:S02]  /*10650*/  LOP3.LUT R56, R57, 0x380, RZ, 0xc0, !PT ;  /* 0x0000038039387812 */ /* 0x000fc400078ec0ff */
[----:B------:R-:W-:Y:S02]  /*10660*/  LOP3.LUT R60, R61, 0x380, RZ, 0xc0, !PT ;  /* 0x000003803d3c7812 */ /* 0x000fe400078ec0ff */
[----:B------:R-:W-:Y:S01]  /*10670*/  LOP3.LUT R64, R64, R65, RZ, 0x3c, !PT ;  /* 0x0000004140407212 */ /* 0x000fe200078e3cff */
[--C-:B------:R-:W-:Y:S01]  /*10680*/  IMAD.X R65, RZ, RZ, R7.reuse, P5 ;  /* 0x000000ffff417224 */ /* 0x100fe200028e0607 */
[C---:B------:R-:W-:Y:S02]  /*10690*/  LOP3.LUT R13, R6.reuse, 0x380, RZ, 0xc0, !PT ;  /* 0x00000380060d7812 */ /* 0x040fe400078ec0ff */
[----:B------:R-:W-:Y:S02]  /*106a0*/  IADD3 R9, P5, R6, 0xf000, RZ ;  /* 0x0000f00006097810 */ /* 0x000fe40007fbe0ff */
[----:B------:R-:W-:Y:S01]  /*106b0*/  SHF.R.U64 R48, R48, 0x3, RZ ;  /* 0x0000000330307819 */ /* 0x000fe200000012ff */
[----:B------:R-:W5:Y:S01]  /*106c0*/  LD.E.128 R64, desc[UR60][R64.64] ;  /* 0x0000003c40407980 */ /* 0x000f62000c101d00 */
[----:B------:R-:W-:Y:S01]  /*106d0*/  SHF.R.U64 R52, R52, 0x3, RZ ;  /* 0x0000000334347819 */ /* 0x000fe200000012ff */
[----:B------:R-:W-:Y:S01]  /*106e0*/  IMAD.X R85, RZ, RZ, R7, P5 ;  /* 0x000000ffff557224 */ /* 0x000fe200028e0607 */
[----:B------:R-:W-:-:S02]  /*106f0*/  SHF.R.U64 R56, R56, 0x3, RZ ;  /* 0x0000000338387819 */ /* 0x000fc400000012ff */
[----:B------:R-:W-:Y:S02]  /*10700*/  SHF.R.U64 R60, R60, 0x3, RZ ;  /* 0x000000033c3c7819 */ /* 0x000fe400000012ff */
        /* <DEDUP_REMOVED lines=16> */
[----:B------:R-:W-:Y:S01]  /*10810*/  LOP3.LUT R4, R13, R6, RZ, 0x3c, !PT ;  /* 0x000000060d047212 */ /* 0x000fe200078e3cff */
[----:B------:R-:W5:Y:S01]  /*10820*/  LD.E.128 R56, desc[UR60][R56.64] ;  /* 0x0000003c38387980 */ /* 0x000f62000c101d00 */
[----:B------:R-:W-:Y:S02]  /*10830*/  SHF.R.U64 R6, R5, 0x3, RZ ;  /* 0x0000000305067819 */ /* 0x000fe400000012ff */
[----:B------:R-:W-:Y:S01]  /*10840*/  LOP3.LUT R12, R12, 0xfffffff8, RZ, 0xc0, !PT ;  /* 0xfffffff80c0c7812 */ /* 0x000fe200078ec0ff */
[C---:B------:R-:W-:Y:S01]  /*10850*/  IMAD R13, R3.reuse, UR5, R8 ;  /* 0x00000005030d7c24 */ /* 0x040fe2000f8e0208 */
[----:B------:R-:W-:Y:S01]  /*10860*/  LOP3.LUT R84, R6, R9, RZ, 0x3c, !PT ;  /* 0x0000000906547212 */ /* 0x000fe200078e3cff */
[----:B------:R-:W-:Y:S01]  /*10870*/  IMAD.WIDE.U32 R8, R3, UR4, RZ ;  /* 0x0000000403087c25 */ /* 0x000fe2000f8e00ff */
[----:B------:R-:W-:Y:S01]  /*10880*/  LOP3.LUT R68, R69, 0x380, RZ, 0xc0, !PT ;  /* 0x0000038045447812 */ /* 0x000fe200078ec0ff */
[----:B------:R-:W-:Y:S01]  /*10890*/  ULDC.64 UR4, c[0x0][0xbe8] ;  /* 0x0002fa0000047ab9 */ /* 0x000fe20000000a00 */
[----:B------:R-:W-:Y:S01]  /*108a0*/  LOP3.LUT R72, R73, 0x380, RZ, 0xc0, !PT ;  /* 0x0000038049487812 */ /* 0x000fe200078ec0ff */
[----:B------:R-:W-:Y:S01]  /*108b0*/  IMAD.IADD R11, R11, 0x1, -R12 ;  /* 0x000000010b0b7824 */ /* 0x000fe200078e0a0c */
[----:B------:R-:W-:Y:S01]  /*108c0*/  LOP3.LUT R76, R77, 0x380, RZ, 0xc0, !PT ;  /* 0x000003804d4c7812 */ /* 0x000fe200078ec0ff */
[----:B------:R-:W-:Y:S01]  /*108d0*/  IMAD.IADD R9, R9, 0x1, R13 ;  /* 0x0000000109097824 */ /* 0x000fe200078e020d */
[----:B------:R-:W-:Y:S01]  /*108e0*/  LOP3.LUT R80, R81, 0x380, RZ, 0xc0, !PT ;  /* 0x0000038051507812 */ /* 0x000fe200078ec0ff */
[----:B------:R-:W-:Y:S01]  /*108f0*/  IMAD R12, R11, 0x20, R10 ;  /* 0x000000200b0c7824 */ /* 0x000fe200078e020a */
[----:B------:R-:W-:Y:S01]  /*10900*/  SHF.R.U64 R68, R68, 0x3, RZ ;  /* 0x0000000344447819 */ /* 0x000fe200000012ff */
[----:B------:R-:W-:Y:S01]  /*10910*/  IMAD.WIDE.U32 R8, R220, UR4, R8 ;  /* 0x00000004dc087c25 */ /* 0x000fe2000f8e0008 */
[----:B------:R-:W-:Y:S01]  /*10920*/  SHF.R.U64 R72, R72, 0x3, RZ ;  /* 0x0000000348487819 */ /* 0x000fe200000012ff */
[----:B------:R-:W5:Y:S01]  /*10930*/  LD.E.128 R60, desc[UR60][R60.64] ;  /* 0x0000003c3c3c7980 */ /* 0x000f62000c101d00 */
[----:B------:R-:W-:Y:S01]  /*10940*/  SHF.R.U64 R76, R76, 0x3, RZ ;  /* 0x000000034c4c7819 */ /* 0x000fe200000012ff */
[----:B------:R-:W-:Y:S01]  /*10950*/  IMAD R14, R227, 0x80, R12 ;  /* 0x00000080e30e7824 */ /* 0x000fe200078e020c */
[----:B------:R-:W-:Y:S01]  /*10960*/  SHF.R.U64 R80, R80, 0x3, RZ ;  /* 0x0000000350507819 */ /* 0x000fe200000012ff */
[----:B------:R-:W-:Y:S01]  /*10970*/  IMAD.MOV.U32 R5, RZ, RZ, R7 ;  /* 0x000000ffff057224 */ /* 0x000fe200078e0007 */
[----:B------:R-:W-:Y:S01]  /*10980*/  SHF.R.S32.HI R13, RZ, 0x1f, R222 ;  /* 0x0000001fff0d7819 */ /* 0x000fe200000114de */
[----:B------:R-:W-:Y:S01]  /*10990*/  IMAD R9, R220, UR5, R9 ;  /* 0x00000005dc097c24 */ /* 0x000fe2000f8e0209 */
[----:B------:R-:W-:Y:S01]  /*109a0*/  ULDC.64 UR4, c[0x0][0xbf0] ;  /* 0x0002fc0000047ab9 */ /* 0x000fe20000000a00 */
[----:B------:R-:W-:Y:S01]  /*109b0*/  LOP3.LUT R68, R68, R69, RZ, 0x3c, !PT ;  /* 0x0000004544447212 */ /* 0x000fe200078e3cff */
[----:B-1----:R-:W-:Y:S01]  /*109c0*/  @P1 IMAD.HI.U32 R3, R14, R15, RZ ;  /* 0x0000000f0e031227 */ /* 0x002fe200078e00ff */
[----:B------:R-:W-:Y:S01]  /*109d0*/  LOP3.LUT R72, R72, R73, RZ, 0x3c, !PT ;  /* 0x0000004948487212 */ /* 0x000fe200078e3cff */
[----:B------:R-:W5:Y:S01]  /*109e0*/  LD.E.128 R84, desc[UR60][R84.64] ;  /* 0x0000003c54547980 */ /* 0x000f62000c101d00 */
[----:B------:R-:W-:Y:S01]  /*109f0*/  LOP3.LUT R76, R76, R77, RZ, 0x3c, !PT ;  /* 0x0000004d4c4c7212 */ /* 0x000fe200078e3cff */
[--C-:B------:R-:W-:Y:S01]  /*10a00*/  IMAD.X R69, RZ, RZ, R7.reuse, P0 ;  /* 0x000000ffff457224 */ /* 0x100fe200000e0607 */
[----:B------:R-:W-:Y:S01]  /*10a10*/  LOP3.LUT R80, R80, R81, RZ, 0x3c, !PT ;  /* 0x0000005150507212 */ /* 0x000fe200078e3cff */
[----:B------:R-:W-:-:S02]  /*10a20*/  IMAD.X R73, RZ, RZ, R7, P2 ;  /* 0x000000ffff497224 */ /* 0x000fc400010e0607 */
[--C-:B------:R-:W-:Y:S02]  /*10a30*/  IMAD.X R77, RZ, RZ, R7.reuse, P3 ;  /* 0x000000ffff4d7224 */ /* 0x100fe400018e0607 */
[----:B------:R-:W-:Y:S01]  /*10a40*/  IMAD.X R81, RZ, RZ, R7, P4 ;  /* 0x000000ffff517224 */ /* 0x000fe200020e0607 */
[----:B------:R-:W5:Y:S01]  /*10a50*/  LD.E.128 R68, desc[UR60][R68.64] ;  /* 0x0000003c44447980 */ /* 0x000f62000c101d00 */
[----:B------:R-:W-:Y:S02]  /*10a60*/  IMAD R13, R13, UR4, RZ ;  /* 0x000000040d0d7c24 */ /* 0x000fe4000f8e02ff */
[----:B------:R-:W-:Y:S01]  /*10a70*/  IMAD.MOV.U32 R11, RZ, RZ, R14 ;  /* 0x000000ffff0b7224 */ /* 0x000fe200078e000e */
[----:B--2---:R-:W-:Y:S01]  /*10a80*/  @P1 SHF.R.U32.HI R11, RZ, R20, R3 ;  /* 0x00000014ff0b1219 */ /* 0x004fe20000011603 */
[C---:B------:R-:W-:Y:S01]  /*10a90*/  IMAD R13, R222.reuse, UR5, R13 ;  /* 0x00000005de0d7c24 */ /* 0x040fe2000f8e020d */
[----:B------:R-:W5:Y:S01]  /*10aa0*/  LD.E.128 R4, desc[UR60][R4.64] ;  /* 0x0000003c04047980 */ /* 0x000f62000c101d00 */
[----:B------:R-:W-:Y:S01]  /*10ab0*/  IMAD.WIDE.U32 R8, R222, UR4, R8 ;  /* 0x00000004de087c25 */ /* 0x000fe2000f8e0008 */
[----:B------:R-:W-:Y:S01]  /*10ac0*/  SHF.R.S32.HI R3, RZ, 0x1f, R11 ;  /* 0x0000001fff037819 */ /* 0x000fe2000001140b */
[----:B------:R-:W-:Y:S01]  /*10ad0*/  ULDC.64 UR4, c[0x0][0xbe0] ;  /* 0x0002f80000047ab9 */ /* 0x000fe20000000a00 */
[----:B------:R-:W5:Y:S01]  /*10ae0*/  LD.E.128 R72, desc[UR60][R72.64] ;  /* 0x0000003c48487980 */ /* 0x000f62000c101d00 */
[----:B------:R-:W-:-:S03]  /*10af0*/  IMAD.IADD R9, R9, 0x1, R13 ;  /* 0x0000000109097824 */ /* 0x000fc600078e020d */
[----:B------:R-:W5:Y:S01]  /*10b00*/  LD.E.128 R76, desc[UR60][R76.64] ;  /* 0x0000003c4c4c7980 */ /* 0x000f62000c101d00 */
[----:B------:R-:W-:-:S03]  /*10b10*/  IMAD.MOV R13, RZ, RZ, -R11 ;  /* 0x000000ffff0d7224 */ /* 0x000fc600078e0a0b */
[----:B------:R-:W5:Y:S01]  /*10b20*/  LD.E.128 R80, desc[UR60][R80.64] ;  /* 0x0000003c50507980 */ /* 0x000f62000c101d00 */
[----:B------:R-:W-:Y:S01]  /*10b30*/  @!PT LDS RZ, [RZ] ;  /* 0x00000000fffff984 */ /* 0x000fe20000000800 */
[----:B------:R-:W-:Y:S01]  /*10b40*/  @!PT LDS RZ, [RZ] ;  /* 0x00000000fffff984 */ /* 0x000fe20000000800 */
[----:B------:R-:W-:Y:S01]  /*10b50*/  @!PT LDS RZ, [RZ] ;  /* 0x00000000fffff984 */ /* 0x000fe20000000800 */
[----:B------:R-:W-:Y:S01]  /*10b60*/  @!PT LDS RZ, [RZ] ;  /* 0x00000000fffff984 */ /* 0x000fe20000000800 */
[----:B------:R0:W-:Y:S06]  /*10b70*/  MEMBAR.ALL.CTA ;  /* 0x0000000000007992 */ /* 0x0001ec0000008000 */
[----:B0-----:R-:W0:Y:S01]  /*10b80*/  FENCE.VIEW.ASYNC.S ;  /* 0x00000000000073c6 */ /* 0x001e220000000000 */
[----:B------:R-:W-:Y:S02]  /*10b90*/  IMAD R12, R3, UR4, RZ ;  /* 0x00000004030c7c24 */ /* 0x000fe4000f8e02ff */
[----:B------:R-:W-:-:S02]  /*10ba0*/  IMAD R13, R154, R13, R14 ;  /* 0x0000000d9a0d7224 */ /* 0x000fc400078e020e */
[----:B------:R-:W-:-:S04]  /*10bb0*/  IMAD.WIDE.U32 R8, R11, UR4, R8 ;  /* 0x000000040b087c25 */ /* 0x000fc8000f8e0008 */
[----:B------:R-:W-:Y:S01]  /*10bc0*/  IMAD R15, R11, UR5, R12 ;  /* 0x000000050b0f7c24 */ /* 0x000fe2000f8e020c */
[----:B------:R-:W-:Y:S01]  /*10bd0*/  SHF.R.S32.HI R11, RZ, 0x1f, R13 ;  /* 0x0000001fff0b7819 */ /* 0x000fe2000001140d */
[----:B------:R-:W-:Y:S01]  /*10be0*/  ULDC.64 UR4, c[0x0][0xbd8] ;  /* 0x0002f60000047ab9 */ /* 0x000fe20000000a00 */
[----:B------:R-:W-:Y:S01]  /*10bf0*/  IADD3 R3, R18, 0x32420, RZ ;  /* 0x0003242012037810 */ /* 0x000fe20007ffe0ff */
        /* <DEDUP_REMOVED lines=14> */
.L_x_10702:
        /* <DEDUP_REMOVED lines=14> */
[-C--:B--2---:R-:W-:Y:S02]  /*10dc0*/  @!P3 LEA R8, P5, R203, R14.reuse, 0x1 ;  /* 0x0000000ecb08b211 */ /* 0x084fe400078a08ff */
[----:B------:R-:W-:Y:S02]  /*10dd0*/  @!P2 LEA R10, P4, R219, R14, 0x1 ;  /* 0x0000000edb0aa211 */ /* 0x000fe400078808ff */
[----:B-1----:R-:W-:Y:S02]  /*10de0*/  @!P3 LEA.HI.X R9, R203, R20, R12, 0x1, P5 ;  /* 0x00000014cb09b211 */ /* 0x002fe400028f0c0c */
[----:B------:R-:W-:-:S02]  /*10df0*/  @!P1 LEA R12, P5, R218, R14, 0x1 ;  /* 0x0000000eda0c9211 */ /* 0x000fc400078a08ff */
[----:B------:R-:W-:Y:S01]  /*10e00*/  @!P2 LEA.HI.X R11, R219, R20, R90, 0x1, P4 ;  /* 0x00000014db0ba211 */ /* 0x000fe200020f0c5a */
[----:B-----5:R3:W-:Y:S01]  /*10e10*/  @!P3 ST.E.128 desc[UR60][R8.64], R4 ;  /* 0x000000040800b985 */ /* 0x0207e2000c101d3c */
[----:B------:R-:W-:Y:S02]  /*10e20*/  SHF.R.S32.HI R40, RZ, 0x1f, R15 ;  /* 0x0000001fff287819 */ /* 0x000fe4000001140f */
[C---:B------:R-:W-:Y:S01]  /*10e30*/  @!P0 LEA R14, P4, R15.reuse, R14, 0x1 ;  /* 0x0000000e0f0e8211 */ /* 0x040fe200078808ff */
[----:B------:R3:W-:Y:S01]  /*10e40*/  @!P2 ST.E.128 desc[UR60][R10.64], R36 ;  /* 0x000000240a00a985 */ /* 0x0007e2000c101d3c */
[-C--:B------:R-:W-:Y:S02]  /*10e50*/  @!P1 LEA.HI.X R13, R218, R20.reuse, R88, 0x1, P5 ;  /* 0x00000014da0d9211 */ /* 0x080fe400028f0c58 */
[----:B------:R-:W-:-:S03]  /*10e60*/  @!P0 LEA.HI.X R15, R15, R20, R40, 0x1, P4 ;  /* 0x000000140f0f8211 */ /* 0x000fc600020f0c28 */
[----:B------:R3:W-:Y:S04]  /*10e70*/  @!P1 ST.E.128 desc[UR60][R12.64], R56 ;  /* 0x000000380c009985 */ /* 0x0007e8000c101d3c */
[----:B------:R3:W-:Y:S02]  /*10e80*/  @!P0 ST.E.128 desc[UR60][R14.64], R72 ;  /* 0x000000480e008985 */ /* 0x0007e4000c101d3c */
.L_x_10485:
[----:B------:R-:W-:Y:S05]  /*10e90*/  BSYNC B1 ;  /* 0x0000000000017941 */ /* 0x000fea0003800000 */
.L_x_10484:
[----:B------:R-:W-:Y:S01]  /*10ea0*/  UMOV UR4, 0xffffffff ;  /* 0xffffffff00047882 */ /* 0x000fe20000000000 */
[----:B---3-5:R-:W-:Y:S02]  /*10eb0*/  SHF.R.S32.HI R36, RZ, 0x1f, R89 ;  /* 0x0000001fff247819 */ /* 0x028fe40000011459 */
[----:B------:R-:W-:Y:S05]  /*10ec0*/  BRA.DIV UR4, `(.L_x_10486) ;  /* 0x000000c604687947 */ /* 0x000fea000b800000 */
[----:B-1----:R1:W3:Y:S04]  /*10ed0*/  SHFL.IDX PT, R20, R21, 0x1, 0x181f ;  /* 0x00381f0015147f89 */ /* 0x0022e800000e0000 */
[----:B--2---:R1:W2:Y:S02]  /*10ee0*/  SHFL.IDX PT, R14, R3, 0x1, 0x181f ;  /* 0x00381f00030e7f89 */ /* 0x0042a400000e0000 */
.L_x_10706:
        /* <DEDUP_REMOVED lines=12> */
[-C--:B--2---:R-:W-:Y:S02]  /*10fb0*/  @!P3 LEA R4, P5, R203, R14.reuse, 0x1 ;  /* 0x0000000ecb04b211 */ /* 0x084fe400078a08ff */
        /* <DEDUP_REMOVED lines=11> */
.L_x_10488:
[----:B------:R-:W-:Y:S05]  /*11070*/  BSYNC B1 ;  /* 0x0000000000017941 */ /* 0x000fea0003800000 */
.L_x_10487:
[----:B------:R-:W-:-:S03]  /*11080*/  UMOV UR4, 0xffffffff ;  /* 0xffffffff00047882 */ /* 0x000fc60000000000 */
[----:B------:R-:W-:Y:S05]  /*11090*/  BRA.DIV UR4, `(.L_x_10489) ;  /* 0x000000c6043c7947 */ /* 0x000fea000b800000 */
[----:B---3--:R3:W0:Y:S04]  /*110a0*/  SHFL.IDX PT, R20, R21, 0x2, 0x181f ;  /* 0x00581f0015147f89 */ /* 0x00862800000e0000 */
[----:B--2---:R3:W2:Y:S02]  /*110b0*/  SHFL.IDX PT, R14, R3, 0x2, 0x181f ;  /* 0x00581f00030e7f89 */ /* 0x0046a400000e0000 */
.L_x_10710:
[----:B----4-:R-:W-:Y:S01]  /*110c0*/  VIADD R5, R91, 0x40 ;  /* 0x000000405b057836 */ /* 0x010fe20000000000 */
        /* <DEDUP_REMOVED lines=23> */
.L_x_10491:
[----:B------:R-:W-:Y:S05]  /*11240*/  BSYNC B1 ;  /* 0x0000000000017941 */ /* 0x000fea0003800000 */
.L_x_10490:
[----:B------:R-:W-:-:S03]  /*11250*/  UMOV UR4, 0xffffffff ;  /* 0xffffffff00047882 */ /* 0x000fc60000000000 */
[----:B------:R-:W-:Y:S05]  /*11260*/  BRA.DIV UR4, `(.L_x_10492) ;  /* 0x000000c604107947 */ /* 0x000fea000b800000 */
[----:B----4-:R4:W0:Y:S04]  /*11270*/  SHFL.IDX PT, R10, R21, 0x3, 0x181f ;  /* 0x00781f00150a7f89 */ /* 0x01082800000e0000 */
[----:B--2---:R4:W2:Y:S02]  /*11280*/  SHFL.IDX PT, R14, R3, 0x3, 0x181f ;  /* 0x00781f00030e7f89 */ /* 0x0048a400000e0000 */
.L_x_10714:
[----:B01-34-:R-:W-:-:S05]  /*11290*/  VIADD R3, R91, 0x60 ;  /* 0x000000605b037836 */ /* 0x01bfca0000000000 */
        /* <DEDUP_REMOVED lines=9> */
[-C--:B--2---:R-:W-:Y:S02]  /*11330*/  @!P3 LEA R4, P0, R203, R14.reuse, 0x1 ;  /* 0x0000000ecb04b211 */ /* 0x084fe400078008ff */
[-C--:B------:R-:W-:Y:S02]  /*11340*/  @!P4 LEA R6, P1, R219, R14.reuse, 0x1 ;  /* 0x0000000edb06c211 */ /* 0x080fe400078208ff */
[C---:B------:R-:W-:Y:S02]  /*11350*/  @!P5 LEA R8, P2, R218.reuse, R14, 0x1 ;  /* 0x0000000eda08d211 */ /* 0x040fe400078408ff */
        /* <DEDUP_REMOVED lines=12> */
.L_x_10482:
[----:B------:R-:W1:Y:S01]  /*11420*/  @P1 LDC R7, c[0x0][0xcec] ;  /* 0x00033b00ff071b82 */ /* 0x000e620000000800 */
[----:B------:R-:W-:Y:S01]  /*11430*/  ULDC.64 UR4, c[0x0][0xc08] ;  /* 0x0003020000047ab9 */ /* 0x000fe20000000a00 */
[----:B0-----:R-:W-:Y:S02]  /*11440*/  IMAD.MOV.U32 R10, RZ, RZ, R25 ;  /* 0x000000ffff0a7224 */ /* 0x001fe400078e0019 */
[----:B------:R-:W-:-:S04]  /*11450*/  IMAD R8, R8, UR4, RZ ;  /* 0x0000000408087c24 */ /* 0x000fc8000f8e02ff */
[----:B------:R-:W0:Y:S01]  /*11460*/  @P1 LDC R6, c[0x0][0xcf0] ;  /* 0x00033c00ff061b82 */ /* 0x000e220000000800 */
[----:B------:R-:W-:Y:S02]  /*11470*/  IMAD R8, R3, UR5, R8 ;  /* 0x0000000503087c24 */ /* 0x000fe4000f8e0208 */
[----:B-1----:R-:W-:-:S05]  /*11480*/  @P1 IMAD.HI.U32 R7, R25, R7, RZ ;  /* 0x0000000719071227 */ /* 0x002fca00078e00ff */
[----:B0-----:R-:W-:Y:S01]  /*11490*/  @P1 SHF.R.U32.HI R10, RZ, R6, R7 ;  /* 0x00000006ff0a1219 */ /* 0x001fe20000011607 */
[----:B------:R-:W-:Y:S01]  /*114a0*/  IMAD.WIDE.U32 R6, R3, UR4, RZ ;  /* 0x0000000403067c25 */ /* 0x000fe2000f8e00ff */
[----:B------:R-:W-:Y:S01]  /*114b0*/  ULDC.64 UR4, c[0x0][0xc38] ;  /* 0x00030e0000047ab9 */ /* 0x000fe20000000a00 */
[----:B------:R-:W-:Y:S02]  /*114c0*/  SHF.R.S32.HI R3, RZ, 0x1f, R222 ;  /* 0x0000001fff037819 */ /* 0x000fe400000114de */
[----:B------:R-:W-:Y:S02]  /*114d0*/  IMAD.IADD R7, R7, 0x1, R8 ;  /* 0x0000000107077824 */ /* 0x000fe400078e0208 */
        /* <DEDUP_REMOVED lines=19> */
[----:B------:R-:W-:Y:S01]  /*11610*/  IMAD.IADD R7, R7, 0x1, R8 ;  /* 0x0000000107077824 */ /* 0x000fe200078e0208 */
[----:B------:R-:W-:Y:S02]  /*11620*/  SHF.R.S32.HI R8, RZ, 0x1f, R3 ;  /* 0x0000001fff087819 */ /* 0x000fe40000011403 */
[----:B------:R-:W-:Y:S01]  /*11630*/  PRMT R10, RZ, 0x654, R10 ;  /* 0x00000654ff0a7816 */ /* 0x000fe2000000000a */
[----:B------:R-:W-:-:S03]  /*11640*/  IMAD.WIDE.U32 R6, R3, UR4, R6 ;  /* 0x0000000403067c25 */ /* 0x000fc6000f8e0006 */
[----:B------:R0:W-:Y:S01]  /*11650*/  SYNCS.ARRIVE.TRANS64.RED.A1T0 RZ, [R10+URZ], RZ ;  /* 0x000000ff0aff79a7 */ /* 0x0001e2000810043f */
[----:B------:R-:W-:-:S04]  /*11660*/  IMAD R8, R8, UR4, RZ ;  /* 0x0000000408087c24 */ /* 0x000fc8000f8e02ff */
[----:B------:R-:W-:Y:S01]  /*11670*/  IMAD R8, R3, UR5, R8 ;  /* 0x0000000503087c24 */ /* 0x000fe2000f8e0208 */
[----:B------:R-:W-:Y:S02]  /*11680*/  ULDC.64 UR4, c[0x0][0xc00] ;  /* 0x0003000000047ab9 */ /* 0x000fe40000000a00 */
[----:B------:R-:W-:Y:S01]  /*11690*/  LEA R3, P0, R6, UR4, 0x2 ;  /* 0x0000000406037c11 */ /* 0x000fe2000f8010ff */
[----:B------:R-:W-:Y:S01]  /*116a0*/  IMAD.IADD R8, R7, 0x1, R8 ;  /* 0x0000000107087824 */ /* 0x000fe200078e0208 */
[----:B------:R-:W-:-:S04]  /*116b0*/  UMOV UR4, 0xffffffff ;  /* 0xffffffff00047882 */ /* 0x000fc80000000000 */
[----:B------:R-:W-:Y:S01]  /*116c0*/  LEA.HI.X R8, R6, UR5, R8, 0x2, P0 ;  /* 0x0000000506087c11 */ /* 0x000fe200080f1408 */
[----:B0-----:R-:W-:Y:S06]  /*116d0*/  BRA.DIV UR4, `(.L_x_10494) ;  /* 0x000000c2043c7947 */ /* 0x001fec000b800000 */
[----:B------:R0:W1:Y:S04]  /*116e0*/  SHFL.IDX PT, R25, R8, RZ, 0x1c1f ;  /* 0x001c1fff08197589 */ /* 0x00006800000e0000 */
[----:B------:R0:W2:Y:S02]  /*116f0*/  SHFL.IDX PT, R12, R3, RZ, 0x1c1f ;  /* 0x001c1fff030c7589 */ /* 0x0000a400000e0000 */
.L_x_10717:
[----:B------:R-:W-:Y:S01]  /*11700*/  ISETP.GE.AND P0, PT, R24, R0, PT ;  /* 0x000000001800720c */ /* 0x000fe20003f06270 */
[----:B------:R-:W-:-:S12]  /*11710*/  BSSY B1, `(.L_x_10495) ;  /* 0x00000d3000017945 */ /* 0x000fd80003800000 */
[----:B------:R-:W-:Y:S05]  /*11720*/  @P0 BRA `(.L_x_10496) ;  /* 0x0000000c00440947 */ /* 0x000fea0003800000 */
[----:B------:R-:W-:Y:S01]  /*11730*/  ULDC UR4, c[0x0][0xbc8] ;  /* 0x0002f20000047ab9 */ /* 0x000fe20000000800 */
[C---:B------:R-:W-:Y:S01]  /*11740*/  VIADD R13, R230.reuse, 0x8 ;  /* 0x00000008e60d7836 */ /* 0x040fe20000000000 */
[C---:B------:R-:W-:Y:S01]  /*11750*/  ISETP.GE.AND P0, PT, R230.reuse, UR4, PT ;  /* 0x00000004e6007c0c */ /* 0x040fe2000bf06270 */
[C---:B------:R-:W-:Y:S02]  /*11760*/  VIADD R11, R230.reuse, 0x10 ;  /* 0x00000010e60b7836 */ /* 0x040fe40000000000 */
[C---:B------:R-:W-:Y:S01]  /*11770*/  VIADD R14, R230.reuse, 0x8 ;  /* 0x00000008e60e7836 */ /* 0x040fe20000000000 */
        /* <DEDUP_REMOVED lines=21> */
[----:B-1----:R-:W-:Y:S01]  /*118d0*/  @!P0 LEA R6, P2, R11, R12, 0x2 ;  /* 0x0000000c0b068211 */ /* 0x002fe200078410ff */
[----:B------:R-:W-:-:S03]  /*118e0*/  VIADD R28, R230, 0x60 ;  /* 0x00000060e61c7836 */ /* 0x000fc60000000000 */
        /* <DEDUP_REMOVED lines=17> */
[C---:B------:R-:W-:Y:S02]  /*11a00*/  VIADD R13, R230.reuse, 0x38 ;  /* 0x00000038e60d7836 */ /* 0x040fe40000000000 */
[----:B------:R1:W-:Y:S01]  /*11a10*/  @!P0 ST.E.64 desc[UR60][R6.64], R20 ;  /* 0x0000001406008985 */ /* 0x0003e2000c101b3c */
[----:B------:R-:W-:Y:S02]  /*11a20*/  SHF.R.S32.HI R14, RZ, 0x1f, R14 ;  /* 0x0000001fff0e7819 */ /* 0x000fe4000001140e */
[----:B------:R-:W-:Y:S02]  /*11a30*/  ISETP.GE.AND P1, PT, R13, UR4, PT ;  /* 0x000000040d007c0c */ /* 0x000fe4000bf26270 */
[----:B-1----:R-:W-:Y:S01]  /*11a40*/  @!P2 LEA R6, P0, R11, R12, 0x2 ;  /* 0x0000000c0b06a211 */ /* 0x002fe200078010ff */
[----:B------:R-:W-:-:S02]  /*11a50*/  VIADD R20, R230, 0x60 ;  /* 0x00000060e6147836 */ /* 0x000fc40000000000 */
[C---:B------:R-:W-:Y:S01]  /*11a60*/  VIADD R21, R230.reuse, 0x80 ;  /* 0x00000080e6157836 */ /* 0x040fe20000000000 */
[----:B------:R-:W-:Y:S01]  /*11a70*/  @!P2 LEA.HI.X R7, R11, R25, R14, 0x2, P0 ;  /* 0x000000190b07a211 */ /* 0x000fe200000f140e */
[----:B------:R-:W-:Y:S01]  /*11a80*/  VIADD R11, R230, 0x30 ;  /* 0x00000030e60b7836 */ /* 0x000fe20000000000 */
[----:B------:R-:W-:Y:S01]  /*11a90*/  ISETP.GE.AND P0, PT, R154, UR4, PT ;  /* 0x000000049a007c0c */ /* 0x000fe2000bf06270 */
[----:B------:R-:W-:Y:S01]  /*11aa0*/  VIADD R14, R230, 0x48 ;  /* 0x00000048e60e7836 */ /* 0x000fe20000000000 */
[----:B------:R-:W-:Y:S01]  /*11ab0*/  SHF.R.S32.HI R20, RZ, 0x1f, R20 ;  /* 0x0000001fff147819 */ /* 0x000fe20000011414 */
[----:B------:R1:W-:Y:S01]  /*11ac0*/  @!P2 ST.E.64 desc[UR60][R6.64], R44 ;  /* 0x0000002c0600a985 */ /* 0x0003e2000c101b3c */
[----:B------:R-:W-:Y:S02]  /*11ad0*/  SHF.R.S32.HI R11, RZ, 0x1f, R11 ;  /* 0x0000001fff0b7819 */ /* 0x000fe4000001140b */
[----:B-1----:R-:W-:-:S04]  /*11ae0*/  @!P3 LEA R6, P2, R10, R12, 0x2 ;  /* 0x0000000c0a06b211 */ /* 0x002fc800078410ff */
[-C--:B------:R-:W-:Y:S02]  /*11af0*/  @!P3 LEA.HI.X R7, R10, R25.reuse, R11, 0x2, P2 ;  /* 0x000000190a07b211 */ /* 0x080fe400010f140b */
[----:B------:R-:W-:Y:S02]  /*11b00*/  ISETP.GE.AND P2, PT, R14, UR4, PT ;  /* 0x000000040e007c0c */ /* 0x000fe4000bf46270 */
[C---:B------:R-:W-:Y:S01]  /*11b10*/  @!P1 LEA R10, P4, R13.reuse, R12, 0x2 ;  /* 0x0000000c0d0a9211 */ /* 0x040fe200078810ff */
        /* <DEDUP_REMOVED lines=10> */
[----:B------:R-:W-:Y:S01]  /*11bc0*/  VIADD R24, R230, 0x50 ;  /* 0x00000050e6187836 */ /* 0x000fe20000000000 */
[----:B--2---:R-:W-:-:S03]  /*11bd0*/  @!P2 LEA R10, P5, R14, R12, 0x2 ;  /* 0x0000000c0e0aa211 */ /* 0x004fc600078a10ff */
[----:B------:R1:W-:Y:S01]  /*11be0*/  @!P0 ST.E.64 desc[UR60][R6.64], R56 ;  /* 0x0000003806008985 */ /* 0x0003e2000c101b3c */
[----:B------:R-:W-:Y:S02]  /*11bf0*/  ISETP.GE.AND P0, PT, R28, UR4, PT ;  /* 0x000000041c007c0c */ /* 0x000fe4000bf06270 */
[----:B------:R-:W-:Y:S01]  /*11c00*/  @!P2 LEA.HI.X R11, R14, R25, R15, 0x2, P5 ;  /* 0x000000190e0ba211 */ /* 0x000fe200028f140f */
[C---:B------:R-:W-:Y:S01]  /*11c10*/  VIADD R14, R230.reuse, 0x68 ;  /* 0x00000068e60e7836 */ /* 0x040fe20000000000 */
[----:B------:R-:W-:Y:S01]  /*11c20*/  SHF.R.S32.HI R24, RZ, 0x1f, R24 ;  /* 0x0000001fff187819 */ /* 0x000fe20000011418 */
[----:B------:R-:W-:Y:S02]  /*11c30*/  VIADD R15, R230, 0x58 ;  /* 0x00000058e60f7836 */ /* 0x000fe40000000000 */
[----:B------:R2:W-:Y:S01]  /*11c40*/  @!P2 ST.E.64 desc[UR60][R10.64], R60 ;  /* 0x0000003c0a00a985 */ /* 0x0005e2000c101b3c */
[----:B------:R-:W-:Y:S02]  /*11c50*/  ISETP.GE.AND P2, PT, R14, UR4, PT ;  /* 0x000000040e007c0c */ /* 0x000fe4000bf46270 */
[----:B------:R-:W-:-:S02]  /*11c60*/  SHF.R.S32.HI R15, RZ, 0x1f, R15 ;  /* 0x0000001fff0f7819 */ /* 0x000fc4000001140f */
[----:B-1----:R-:W-:-:S04]  /*11c70*/  @!P3 LEA R6, P4, R40, R12, 0x2 ;  /* 0x0000000c2806b211 */ /* 0x002fc800078810ff */
[----:B------:R-:W-:Y:S01]  /*11c80*/  @!P3 LEA.HI.X R7, R40, R25, R24, 0x2, P4 ;  /* 0x000000192807b211 */ /* 0x000fe200020f1418 */
[----:B------:R-:W-:Y:S01]  /*11c90*/  VIADD R24, R230, 0x70 ;  /* 0x00000070e6187836 */ /* 0x000fe20000000000 */
[----:B--2---:R-:W-:-:S03]  /*11ca0*/  @!P1 LEA R10, P5, R13, R12, 0x2 ;  /* 0x0000000c0d0a9211 */ /* 0x004fc600078a10ff */
[----:B------:R1:W-:Y:S01]  /*11cb0*/  @!P3 ST.E.64 desc[UR60][R6.64], R64 ;  /* 0x000000400600b985 */ /* 0x0003e2000c101b3c */
[----:B------:R-:W-:Y:S02]  /*11cc0*/  ISETP.GE.AND P3, PT, R24, UR4, PT ;  /* 0x0000000418007c0c */ /* 0x000fe4000bf66270 */
[----:B------:R-:W-:Y:S01]  /*11cd0*/  @!P1 LEA.HI.X R11, R13, R25, R15, 0x2, P5 ;  /* 0x000000190d0b9211 */ /* 0x000fe200028f140f */
[C---:B------:R-:W-:Y:S02]  /*11ce0*/  VIADD R13, R230.reuse, 0x78 ;  /* 0x00000078e60d7836 */ /* 0x040fe40000000000 */
[----:B------:R-:W-:Y:S02]  /*11cf0*/  VIADD R15, R230, 0x68 ;  /* 0x00000068e60f7836 */ /* 0x000fe40000000000 */
[----:B------:R2:W-:Y:S01]  /*11d00*/  @!P1 ST.E.64 desc[UR60][R10.64], R68 ;  /* 0x000000440a009985 */ /* 0x0005e2000c101b3c */
[----:B------:R-:W-:Y:S02]  /*11d10*/  ISETP.GE.AND P1, PT, R13, UR4, PT ;  /* 0x000000040d007c0c */ /* 0x000fe4000bf26270 */
[----:B------:R-:W-:-:S02]  /*11d20*/  SHF.R.S32.HI R15, RZ, 0x1f, R15 ;  /* 0x0000001fff0f7819 */ /* 0x000fc4000001140f */
[----:B-1----:R-:W-:-:S04]  /*11d30*/  @!P0 LEA R6, P4, R28, R12, 0x2 ;  /* 0x0000000c1c068211 */ /* 0x002fc800078810ff */
[-C--:B------:R-:W-:Y:S01]  /*11d40*/  @!P0 LEA.HI.X R7, R28, R25.reuse, R20, 0x2, P4 ;  /* 0x000000191c078211 */ /* 0x080fe200020f1414 */
        /* <DEDUP_REMOVED lines=8> */
[----:B------:R-:W-:Y:S01]  /*11dd0*/  VIADD R15, R230, 0x78 ;  /* 0x00000078e60f7836 */ /* 0x000fe20000000000 */
[----:B------:R-:W-:Y:S01]  /*11de0*/  SHF.R.S32.HI R28, RZ, 0x1f, R28 ;  /* 0x0000001fff1c7819 */ /* 0x000fe2000001141c */
[----:B------:R2:W-:Y:S01]  /*11df0*/  @!P2 ST.E.64 desc[UR60][R10.64], R76 ;  /* 0x0000004c0a00a985 */ /* 0x0005e2000c101b3c */
[----:B------:R-:W-:-:S02]  /*11e00*/  ISETP.GE.AND P2, PT, R14, UR4, PT ;  /* 0x000000040e007c0c */ /* 0x000fc4000bf46270 */
[----:B------:R-:W-:Y:S02]  /*11e10*/  SHF.R.S32.HI R15, RZ, 0x1f, R15 ;  /* 0x0000001fff0f7819 */ /* 0x000fe4000001140f */
        /* <DEDUP_REMOVED lines=15> */
[-C--:B------:R-:W-:Y:S01]  /*11f10*/  @!P0 LEA.HI.X R7, R21, R25.reuse, R24, 0x2, P4 ;  /* 0x0000001915078211 */ /* 0x080fe200020f1418 */
        /* <DEDUP_REMOVED lines=21> */
[----:B------:R-:W-:-:S02]  /*12070*/  IADD3 R14, R230, 0xb8, RZ ;  /* 0x000000b8e60e7810 */ /* 0x000fc40007ffe0ff */
[----:B------:R-:W-:Y:S01]  /*12080*/  SHF.R.S32.HI R21, RZ, 0x1f, R21 ;  /* 0x0000001fff157819 */ /* 0x000fe20000011415 */
[----:B------:R2:W-:Y:S01]  /*12090*/  @!P1 ST.E.64 desc[UR60][R10.64], R100 ;  /* 0x000000640a009985 */ /* 0x0005e2000c101b3c */
[----:B------:R-:W-:Y:S02]  /*120a0*/  ISETP.GE.AND P1, PT, R14, UR4, PT ;  /* 0x000000040e007c0c */ /* 0x000fe4000bf26270 */
[----:B-1----:R-:W-:-:S04]  /*120b0*/  @!P0 LEA R6, P3, R24, R12, 0x2 ;  /* 0x0000000c18068211 */ /* 0x002fc800078610ff */
[----:B------:R-:W-:Y:S02]  /*120c0*/  @!P0 LEA.HI.X R7, R24, R25, R28, 0x2, P3 ;  /* 0x0000001918078211 */ /* 0x000fe400018f141c */
[----:B--2---:R-:W-:-:S03]  /*120d0*/  @!P2 LEA R10, P5, R15, R12, 0x2 ;  /* 0x0000000c0f0aa211 */ /* 0x004fc600078a10ff */
[----:B------:R1:W-:Y:S01]  /*120e0*/  @!P0 ST.E.64 desc[UR60][R6.64], R104 ;  /* 0x0000006806008985 */ /* 0x0003e2000c101b3c */
[----:B------:R-:W-:Y:S02]  /*120f0*/  ISETP.GE.AND P0, PT, R13, UR4, PT ;  /* 0x000000040d007c0c */ /* 0x000fe4000bf06270 */
[----:B------:R-:W-:Y:S01]  /*12100*/  @!P2 LEA.HI.X R11, R15, R25, R21, 0x2, P5 ;  /* 0x000000190f0ba211 */ /* 0x000fe200028f1415 */
[C---:B------:R-:W-:Y:S02]  /*12110*/  VIADD R21, R230.reuse, 0xb0 ;  /* 0x000000b0e6157836 */ /* 0x040fe40000000000 */
[----:B------:R-:W-:Y:S02]  /*12120*/  VIADD R15, R230, 0xb8 ;  /* 0x000000b8e60f7836 */ /* 0x000fe40000000000 */
[----:B------:R2:W-:Y:S01]  /*12130*/  @!P2 ST.E.64 desc[UR60][R10.64], R108 ;  /* 0x0000006c0a00a985 */ /* 0x0005e2000c101b3c */
[----:B------:R-:W-:Y:S02]  /*12140*/  SHF.R.S32.HI R21, RZ, 0x1f, R21 ;  /* 0x0000001fff157819 */ /* 0x000fe40000011415 */
[----:B------:R-:W-:-:S02]  /*12150*/  SHF.R.S32.HI R15, RZ, 0x1f, R15 ;  /* 0x0000001fff0f7819 */ /* 0x000fc4000001140f */
[----:B------:R-:W-:Y:S02]  /*12160*/  ISETP.GE.AND P2, PT, R237, UR4, PT ;  /* 0x00000004ed007c0c */ /* 0x000fe4000bf46270 */
[----:B-1----:R-:W-:-:S04]  /*12170*/  @!P4 LEA R6, P3, R20, R12, 0x2 ;  /* 0x0000000c1406c211 */ /* 0x002fc800078610ff */
[-C--:B------:R-:W-:Y:S02]  /*12180*/  @!P4 LEA.HI.X R7, R20, R25.reuse, R21, 0x2, P3 ;  /* 0x000000191407c211 */ /* 0x080fe400018f1415 */
[----:B------:R-:W-:Y:S02]  /*12190*/  ISETP.GE.AND P3, PT, R236, UR4, PT ;  /* 0x00000004ec007c0c */ /* 0x000fe4000bf66270 */
[C---:B--2---:R-:W-:Y:S01]  /*121a0*/  @!P1 LEA R10, P5, R14.reuse, R12, 0x2 ;  /* 0x0000000c0e0a9211 */ /* 0x044fe200078a10ff */
[----:B------:R1:W-:Y:S01]  /*121b0*/  @!P4 ST.E.64 desc[UR60][R6.64], R112 ;  /* 0x000000700600c985 */ /* 0x0003e2000c101b3c */
[----:B------:R-:W-:Y:S02]  /*121c0*/  SHF.R.S32.HI R20, RZ, 0x1f, R237 ;  /* 0x0000001fff147819 */ /* 0x000fe400000114ed */
[----:B------:R-:W-:Y:S01]  /*121d0*/  @!P1 LEA.HI.X R11, R14, R25, R15, 0x2, P5 ;  /* 0x000000190e0b9211 */ /* 0x000fe200028f140f */
[----:B------:R-:W-:Y:S01]  /*121e0*/  VIADD R14, R230, 0xc0 ;  /* 0x000000c0e60e7836 */ /* 0x000fe20000000000 */
[----:B------:R-:W-:-:S03]  /*121f0*/  SHF.R.S32.HI R21, RZ, 0x1f, R232 ;  /* 0x0000001fff157819 */ /* 0x000fc600000114e8 */
[----:B------:R2:W-:Y:S01]  /*12200*/  @!P1 ST.E.64 desc[UR60][R10.64], R116 ;  /* 0x000000740a009985 */ /* 0x0005e2000c101b3c */
[----:B------:R-:W-:Y:S02]  /*12210*/  SHF.R.S32.HI R14, RZ, 0x1f, R14 ;  /* 0x0000001fff0e7819 */ /* 0x000fe4000001140e */
[----:B------:R-:W-:Y:S02]  /*12220*/  ISETP.GE.AND P1, PT, R235, UR4, PT ;  /* 0x00000004eb007c0c */ /* 0x000fe4000bf26270 */
[----:B-1----:R-:W-:-:S04]  /*12230*/  @!P0 LEA R6, P4, R13, R12, 0x2 ;  /* 0x0000000c0d068211 */ /* 0x002fc800078810ff */
[-C--:B------:R-:W-:Y:S02]  /*12240*/  @!P0 LEA.HI.X R7, R13, R25.reuse, R14, 0x2, P4 ;  /* 0x000000190d078211 */ /* 0x080fe400020f140e */
[-C--:B------:R-:W-:Y:S02]  /*12250*/  @!P3 LEA R14, P4, R236, R12.reuse, 0x2 ;  /* 0x0000000cec0eb211 */ /* 0x080fe400078810ff */
[C---:B--2---:R-:W-:Y:S01]  /*12260*/  @!P2 LEA R10, P5, R237.reuse, R12, 0x2 ;  /* 0x0000000ced0aa211 */ /* 0x044fe200078a10ff */
[----:B------:R1:W-:Y:S01]  /*12270*/  @!P0 ST.E.64 desc[UR60][R6.64], R120 ;  /* 0x0000007806008985 */ /* 0x0003e2000c101b3c */
[----:B------:R-:W-:Y:S02]  /*12280*/  SHF.R.S32.HI R13, RZ, 0x1f, R236 ;  /* 0x0000001fff0d7819 */ /* 0x000fe400000114ec */
[----:B------:R-:W-:Y:S02]  /*12290*/  ISETP.GE.AND P0, PT, R234, UR4, PT ;  /* 0x00000004ea007c0c */ /* 0x000fe4000bf06270 */
[----:B------:R-:W-:-:S02]  /*122a0*/  @!P2 LEA.HI.X R11, R237, R25, R20, 0x2, P5 ;  /* 0x00000019ed0ba211 */ /* 0x000fc400028f1414 */
[----:B------:R-:W-:Y:S02]  /*122b0*/  @!P3 LEA.HI.X R15, R236, R25, R13, 0x2, P4 ;  /* 0x00000019ec0fb211 */ /* 0x000fe400020f140d */
[----:B------:R-:W-:Y:S01]  /*122c0*/  ISETP.GE.AND P4, PT, R233, UR4, PT ;  /* 0x00000004e9007c0c */ /* 0x000fe2000bf86270 */
[----:B------:R2:W-:Y:S01]  /*122d0*/  @!P2 ST.E.64 desc[UR60][R10.64], R124 ;  /* 0x0000007c0a00a985 */ /* 0x0005e2000c101b3c */
[----:B------:R-:W-:Y:S02]  /*122e0*/  SHF.R.S32.HI R13, RZ, 0x1f, R235 ;  /* 0x0000001fff0d7819 */ /* 0x000fe400000114eb */
[----:B------:R-:W-:Y:S01]  /*122f0*/  ISETP.GE.AND P2, PT, R232, UR4, PT ;  /* 0x00000004e8007c0c */ /* 0x000fe2000bf46270 */
[----:B------:R3:W-:Y:S01]  /*12300*/  @!P3 ST.E.64 desc[UR60][R14.64], R128 ;  /* 0x000000800e00b985 */ /* 0x0007e2000c101b3c */
[----:B-1----:R-:W-:Y:S02]  /*12310*/  @!P1 LEA R6, P5, R235, R12, 0x2 ;  /* 0x0000000ceb069211 */ /* 0x002fe400078a10ff */
[----:B------:R-:W-:-:S02]  /*12320*/  ISETP.GE.AND P3, PT, R231, UR4, PT ;  /* 0x00000004e7007c0c */ /* 0x000fc4000bf66270 */
[-C--:B------:R-:W-:Y:S02]  /*12330*/  @!P1 LEA.HI.X R7, R235, R25.reuse, R13, 0x2, P5 ;  /* 0x00000019eb079211 */ /* 0x080fe400028f140d */
[----:B------:R-:W-:Y:S02]  /*12340*/  SHF.R.S32.HI R13, RZ, 0x1f, R234 ;  /* 0x0000001fff0d7819 */ /* 0x000fe400000114ea */
[----:B------:R-:W-:Y:S01]  /*12350*/  SHF.R.S32.HI R20, RZ, 0x1f, R231 ;  /* 0x0000001fff147819 */ /* 0x000fe200000114e7 */
[----:B------:R1:W-:Y:S01]  /*12360*/  @!P1 ST.E.64 desc[UR60][R6.64], R132 ;  /* 0x0000008406009985 */ /* 0x0003e2000c101b3c */
[CC--:B--2---:R-:W-:Y:S02]  /*12370*/  @!P0 LEA R10, P5, R234.reuse, R12.reuse, 0x2 ;  /* 0x0000000cea0a8211 */ /* 0x0c4fe400078a10ff */
[----:B---3--:R-:W-:Y:S02]  /*12380*/  @!P4 LEA R14, P1, R233, R12, 0x2 ;  /* 0x0000000ce90ec211 */ /* 0x008fe400078210ff */
[----:B------:R-:W-:-:S02]  /*12390*/  @!P0 LEA.HI.X R11, R234, R25, R13, 0x2, P5 ;  /* 0x00000019ea0b8211 */ /* 0x000fc400028f140d */
[----:B------:R-:W-:-:S03]  /*123a0*/  SHF.R.S32.HI R13, RZ, 0x1f, R233 ;  /* 0x0000001fff0d7819 */ /* 0x000fc600000114e9 */
[----:B------:R3:W-:Y:S01]  /*123b0*/  @!P0 ST.E.64 desc[UR60][R10.64], R136 ;  /* 0x000000880a008985 */ /* 0x0007e2000c101b3c */
[-C--:B------:R-:W-:Y:S02]  /*123c0*/  @!P4 LEA.HI.X R15, R233, R25.reuse, R13, 0x2, P1 ;  /* 0x00000019e90fc211 */ /* 0x080fe400008f140d */
[CC--:B-1----:R-:W-:Y:S02]  /*123d0*/  @!P2 LEA R6, P5, R232.reuse, R12.reuse, 0x2 ;  /* 0x0000000ce806a211 */ /* 0x0c2fe400078a10ff */
[C---:B------:R-:W-:Y:S01]  /*123e0*/  @!P3 LEA R12, P1, R231.reuse, R12, 0x2 ;  /* 0x0000000ce70cb211 */ /* 0x040fe200078210ff */
[----:B------:R3:W-:Y:S01]  /*123f0*/  @!P4 ST.E.64 desc[UR60][R14.64], R140 ;  /* 0x0000008c0e00c985 */ /* 0x0007e2000c101b3c */
[-C--:B------:R-:W-:Y:S02]  /*12400*/  @!P2 LEA.HI.X R7, R232, R25.reuse, R21, 0x2, P5 ;  /* 0x00000019e807a211 */ /* 0x080fe400028f1415 */
[----:B------:R-:W-:-:S03]  /*12410*/  @!P3 LEA.HI.X R13, R231, R25, R20, 0x2, P1 ;  /* 0x00000019e70db211 */ /* 0x000fc600008f1414 */
[----:B------:R3:W-:Y:S04]  /*12420*/  @!P2 ST.E.64 desc[UR60][R6.64], R144 ;  /* 0x000000900600a985 */ /* 0x0007e8000c101b3c */
[----:B------:R3:W-:Y:S02]  /*12430*/  @!P3 ST.E.64 desc[UR60][R12.64], R148 ;  /* 0x000000940c00b985 */ /* 0x0007e4000c101b3c */
.L_x_10496:
[----:B------:R-:W-:Y:S05]  /*12440*/  BSYNC B1 ;  /* 0x0000000000017941 */ /* 0x000fea0003800000 */
.L_x_10495:
[----:B------:R-:W-:-:S03]  /*12450*/  UMOV UR4, 0xffffffff ;  /* 0xffffffff00047882 */ /* 0x000fc60000000000 */
[----:B------:R-:W-:Y:S05]  /*12460*/  BRA.DIV UR4, `(.L_x_10497) ;  /* 0x000000b604107947 */ /* 0x000fea000b800000 */
[----:B---3--:R3:W4:Y:S04]  /*12470*/  SHFL.IDX PT, R10, R8, 0x1, 0x1c1f ;  /* 0x003c1f00080a7f89 */ /* 0x00872800000e0000 */
[----:B0-----:R-:W0:Y:S02]  /*12480*/  SHFL.IDX PT, R3, R3, 0x1, 0x1c1f ;  /* 0x003c1f0003037f89 */ /* 0x001e2400000e0000 */
.L_x_10721:
[----:B------:R-:W-:-:S13]  /*12490*/  ISETP.GE.AND P0, PT, R9, R0, PT ;  /* 0x000000000900720c */ /* 0x000fda0003f06270 */
[----:B------:R-:W-:Y:S05]  /*124a0*/  @P0 BRA `(.L_x_10493) ;  /* 0x0000001c00200947 */ /* 0x000fea0003800000 */
[----:B------:R-:W-:Y:S01]  /*124b0*/  ULDC UR4, c[0x0][0xbc8] ;  /* 0x0002f20000047ab9 */ /* 0x000fe20000000800 */
[C---:B------:R-:W-:Y:S01]  /*124c0*/  VIADD R15, R230.reuse, 0x8 ;  /* 0x00000008e60f7836 */ /* 0x040fe20000000000 */
[C---:B------:R-:W-:Y:S01]  /*124d0*/  ISETP.GE.AND P2, PT, R230.reuse, UR4, PT ;  /* 0x00000004e6007c0c */ /* 0x040fe2000bf46270 */
[C---:B------:R-:W-:Y:S02]  /*124e0*/  VIADD R13, R230.reuse, 0x10 ;  /* 0x00000010e60d7836 */ /* 0x040fe40000000000 */
[C---:B------:R-:W-:Y:S01]  /*124f0*/  VIADD R11, R230.reuse, 0x18 ;  /* 0x00000018e60b7836 */ /* 0x040fe20000000000 */
[----:B------:R-:W-:Y:S01]  /*12500*/  ISETP.GE.AND P3, PT, R15, UR4, PT ;  /* 0x000000040f007c0c */ /* 0x000fe2000bf66270 */
[C---:B------:R-:W-:Y:S01]  /*12510*/  VIADD R20, R230.reuse, 0x8 ;  /* 0x00000008e6147836 */ /* 0x040fe20000000000 */
[----:B------:R-:W-:Y:S01]  /*12520*/  ISETP.GE.AND P1, PT, R13, UR4, PT ;  /* 0x000000040d007c0c */ /* 0x000fe2000bf26270 */
[C---:B--2---:R-:W-:Y:S01]  /*12530*/  VIADD R12, R230.reuse, 0x20 ;  /* 0x00000020e60c7836 */ /* 0x044fe20000000000 */
[----:B------:R-:W-:Y:S01]  /*12540*/  ISETP.GE.AND P0, PT, R11, UR4, PT ;  /* 0x000000040b007c0c */ /* 0x000fe2000bf06270 */
[----:B------:R-:W-:Y:S01]  /*12550*/  VIADD R14, R230, 0x10 ;  /* 0x00000010e60e7836 */ /* 0x000fe20000000000 */
[----:B------:R-:W-:-:S03]  /*12560*/  SHF.R.S32.HI R20, RZ, 0x1f, R20 ;  /* 0x0000001fff147819 */ /* 0x000fc60000011414 */
[----:B0-----:R-:W-:Y:S01]  /*12570*/  @!P2 IMAD.MOV.U32 R6, RZ, RZ, R3 ;  /* 0x000000ffff06a224 */ /* 0x001fe200078e0003 */
[----:B------:R-:W-:Y:S01]  /*12580*/  SHF.R.S32.HI R14, RZ, 0x1f, R14 ;  /* 0x0000001fff0e7819 */ /* 0x000fe2000001140e */
[----:B----4-:R-:W-:Y:S02]  /*12590*/  @!P2 IMAD.MOV.U32 R7, RZ, RZ, R10 ;  /* 0x000000ffff07a224 */ /* 0x010fe400078e000a */
[----:B---3--:R-:W-:Y:S01]  /*125a0*/  @!P3 LEA R8, P4, R15, R3, 0x2 ;  /* 0x000000030f08b211 */ /* 0x008fe200078810ff */
[----:B------:R-:W-:-:S03]  /*125b0*/  @!P2 IMAD.WIDE R6, R230, 0x4, R6 ;  /* 0x00000004e606a825 */ /* 0x000fc600078e0206 */
[----:B------:R-:W-:Y:S01]  /*125c0*/  @!P3 LEA.HI.X R9, R15, R10, R20, 0x2, P4 ;  /* 0x0000000a0f09b211 */ /* 0x000fe200020f1414 */
[----:B------:R-:W-:Y:S01]  /*125d0*/  VIADD R15, R230, 0x28 ;  /* 0x00000028e60f7836 */ /* 0x000fe20000000000 */
[----:B------:R0:W-:Y:S01]  /*125e0*/  @!P2 ST.E.64 desc[UR60][R6.64], R26 ;  /* 0x0000001a0600a985 */ /* 0x0001e2000c101b3c */
[----:B------:R-:W-:Y:S01]  /*125f0*/  ISETP.GE.AND P2, PT, R12, UR4, PT ;  /* 0x000000040c007c0c */ /* 0x000fe2000bf46270 */
[----:B------:R-:W-:Y:S02]  /*12600*/  VIADD R20, R230, 0x18 ;  /* 0x00000018e6147836 */ /* 0x000fe40000000000 */
[----:B------:R2:W-:Y:S01]  /*12610*/  @!P3 ST.E.64 desc[UR60][R8.64], R30 ;  /* 0x0000001e0800b985 */ /* 0x0005e2000c101b3c */
[----:B------:R-:W-:Y:S02]  /*12620*/  ISETP.GE.AND P3, PT, R15, UR4, PT ;  /* 0x000000040f007c0c */ /* 0x000fe4000bf66270 */
[----:B------:R-:W-:Y:S02]  /*12630*/  SHF.R.S32.HI R20, RZ, 0x1f, R20 ;  /* 0x0000001fff147819 */ /* 0x000fe40000011414 */
[----:B0-----:R-:W-:-:S04]  /*12640*/  @!P1 LEA R6, P5, R13, R3, 0x2 ;  /* 0x000000030d069211 */ /* 0x001fc800078a10ff */
[-C--:B------:R-:W-:Y:S01]  /*12650*/  @!P1 LEA.HI.X R7, R13, R10.reuse, R14, 0x2, P5 ;  /* 0x0000000a0d079211 */ /* 0x080fe200028f140e */
[C---:B------:R-:W-:Y:S01]  /*12660*/  VIADD R13, R230.reuse, 0x30 ;  /* 0x00000030e60d7836 */ /* 0x040fe20000000000 */
[----:B--2---:R-:W-:Y:S01]  /*12670*/  @!P0 LEA R8, P4, R11, R3, 0x2 ;  /* 0x000000030b088211 */ /* 0x004fe200078810ff */
[C---:B------:R-:W-:Y:S02]  /*12680*/  VIADD R14, R230.reuse, 0x20 ;  /* 0x00000020e60e7836 */ /* 0x040fe40000000000 */
[----:B------:R0:W-:Y:S01]  /*12690*/  @!P1 ST.E.64 desc[UR60][R6.64], R34 ;  /* 0x0000002206009985 */ /* 0x0001e2000c101b3c */
[----:B------:R-:W-:Y:S02]  /*126a0*/  ISETP.GE.AND P1, PT, R13, UR4, PT ;  /* 0x000000040d007c0c */ /* 0x000fe4000bf26270 */
[----:B------:R-:W-:Y:S02]  /*126b0*/  SHF.R.S32.HI R14, RZ, 0x1f, R14 ;  /* 0x0000001fff0e7819 */ /* 0x000fe4000001140e */
[----:B------:R-:W-:Y:S01]  /*126c0*/  @!P0 LEA.HI.X R9, R11, R10, R20, 0x2, P4 ;  /* 0x0000000a0b098211 */ /* 0x000fe200020f1414 */
[----:B------:R-:W-:-:S02]  /*126d0*/  VIADD R11, R230, 0x38 ;  /* 0x00000038e60b7836 */ /* 0x000fc40000000000 */
[----:B------:R-:W-:Y:S02]  /*126e0*/  VIADD R20, R230, 0x28 ;  /* 0x00000028e6147836 */ /* 0x000fe40000000000 */
[----:B------:R2:W-:Y:S01]  /*126f0*/  @!P0 ST.E.64 desc[UR60][R8.64], R38 ;  /* 0x0000002608008985 */ /* 0x0005e2000c101b3c */
[----:B------:R-:W-:Y:S02]  /*12700*/  ISETP.GE.AND P0, PT, R11, UR4, PT ;  /* 0x000000040b007c0c */ /* 0x000fe4000bf06270 */
[----:B------:R-:W-:Y:S02]  /*12710*/  SHF.R.S32.HI R20, RZ, 0x1f, R20 ;  /* 0x0000001fff147819 */ /* 0x000fe40000011414 */
[----:B0-----:R-:W-:-:S04]  /*12720*/  @!P2 LEA R6, P5, R12, R3, 0x2 ;  /* 0x000000030c06a211 */ /* 0x001fc800078a10ff */
[-C--:B------:R-:W-:Y:S01]  /*12730*/  @!P2 LEA.HI.X R7, R12, R10.reuse, R14, 0x2, P5 ;  /* 0x0000000a0c07a211 */ /* 0x080fe200028f140e */
[C---:B------:R-:W-:Y:S02]  /*12740*/  VIADD R12, R230.reuse, 0x40 ;  /* 0x00000040e60c7836 */ /* 0x040fe40000000000 */
[----:B------:R-:W-:Y:S01]  /*12750*/  VIADD R14, R230, 0x30 ;  /* 0x00000030e60e7836 */ /* 0x000fe20000000000 */
[C---:B--2---:R-:W-:Y:S01]  /*12760*/  @!P3 LEA R8, P4, R15.reuse, R3, 0x2 ;  /* 0x000000030f08b211 */ /* 0x044fe200078810ff */
[----:B------:R0:W-:Y:S01]  /*12770*/  @!P2 ST.E.64 desc[UR60][R6.64], R4 ;  /* 0x000000040600a985 */ /* 0x0001e2000c101b3c */
[----:B------:R-:W-:Y:S02]  /*12780*/  ISETP.GE.AND P2, PT, R12, UR4, PT ;  /* 0x000000040c007c0c */ /* 0x000fe4000bf46270 */
[----:B------:R-:W-:Y:S02]  /*12790*/  SHF.R.S32.HI R14, RZ, 0x1f, R14 ;  /* 0x0000001fff0e7819 */ /* 0x000fe4000001140e */
[----:B------:R-:W-:Y:S01]  /*127a0*/  @!P3 LEA.HI.X R9, R15, R10, R20, 0x2, P4 ;  /* 0x0000000a0f09b211 */ /* 0x000fe200020f1414 */
[----:B------:R-:W-:-:S02]  /*127b0*/  VIADD R15, R230, 0x48 ;  /* 0x00000048e60f7836 */ /* 0x000fc40000000000 */
[C---:B------:R-:W-:Y:S02]  /*127c0*/  VIADD R20, R230.reuse, 0x38 ;  /* 0x00000038e6147836 */ /* 0x040fe40000000000 */
[----:B------:R-:W-:Y:S01]  /*127d0*/  @!P3 ST.E.64 desc[UR60][R8.64], R46 ;  /* 0x0000002e0800b985 */ /* 0x000fe2000c101b3c */
[----:B------:R-:W-:Y:S02]  /*127e0*/  ISETP.GE.AND P3, PT, R15, UR4, PT ;  /* 0x000000040f007c0c */ /* 0x000fe4000bf66270 */
[----:B------:R-:W-:Y:S02]  /*127f0*/  SHF.R.S32.HI R20, RZ, 0x1f, R20 ;  /* 0x0000001fff147819 */ /* 0x000fe40000011414 */
[-C--:B0-----:R-:W-:Y:S02]  /*12800*/  @!P1 LEA R4, P5, R13, R3.reuse, 0x2 ;  /* 0x000000030d049211 */ /* 0x081fe400078a10ff */
[----:B------:R-:W-:Y:S02]  /*12810*/  @!P0 LEA R6, P4, R11, R3, 0x2 ;  /* 0x000000030b068211 */ /* 0x000fe400078810ff */
[-C--:B------:R-:W-:Y:S01]  /*12820*/  @!P1 LEA.HI.X R5, R13, R10.reuse, R14, 0x2, P5 ;  /* 0x0000000a0d059211 */ /* 0x080fe200028f140e */
[C---:B------:R-:W-:Y:S01]  /*12830*/  VIADD R13, R230.reuse, 0x50 ;  /* 0x00000050e60d7836 */ /* 0x040fe20000000000 */
[----:B------:R-:W-:Y:S01]  /*12840*/  @!P0 LEA.HI.X R7, R11, R10, R20, 0x2, P4 ;  /* 0x0000000a0b078211 */ /* 0x000fe200020f1414 */
[----:B------:R-:W-:-:S02]  /*12850*/  VIADD R14, R230, 0x40 ;  /* 0x00000040e60e7836 */ /* 0x000fc40000000000 */
[----:B------:R0:W-:Y:S01]  /*12860*/  @!P1 ST.E.64 desc[UR60][R4.64], R50 ;  /* 0x0000003204009985 */ /* 0x0001e2000c101b3c */
[----:B------:R-:W-:Y:S01]  /*12870*/  ISETP.GE.AND P1, PT, R13, UR4, PT ;  /* 0x000000040d007c0c */ /* 0x000fe2000bf26270 */
[C---:B------:R-:W-:Y:S01]  /*12880*/  VIADD R11, R230.reuse, 0x58 ;  /* 0x00000058e60b7836 */ /* 0x040fe20000000000 */
[----:B------:R-:W-:Y:S01]  /*12890*/  SHF.R.S32.HI R14, RZ, 0x1f, R14 ;  /* 0x0000001fff0e7819 */ /* 0x000fe2000001140e */
[----:B------:R-:W-:Y:S01]  /*128a0*/  VIADD R20, R230, 0x48 ;  /* 0x00000048e6147836 */ /* 0x000fe20000000000 */
[----:B------:R2:W-:Y:S02]  /*128b0*/  @!P0 ST.E.64 desc[UR60][R6.64], R54 ;  /* 0x0000003606008985 */ /* 0x0005e4000c101b3c */
[----:B------:R-:W-:Y:S02]  /*128c0*/  ISETP.GE.AND P0, PT, R11, UR4, PT ;  /* 0x000000040b007c0c */ /* 0x000fe4000bf06270 */
[----:B------:R-:W-:Y:S02]  /*128d0*/  SHF.R.S32.HI R20, RZ, 0x1f, R20 ;  /* 0x0000001fff147819 */ /* 0x000fe40000011414 */
[----:B0-----:R-:W-:-:S04]  /*128e0*/  @!P2 LEA R4, P5, R12, R3, 0x2 ;  /* 0x000000030c04a211 */ /* 0x001fc800078a10ff */
[-C--:B------:R-:W-:Y:S01]  /*128f0*/  @!P2 LEA.HI.X R5, R12, R10.reuse, R14, 0x2, P5 ;  /* 0x0000000a0c05a211 */ /* 0x080fe200028f140e */
[C---:B------:R-:W-:Y:S01]  /*12900*/  VIADD R12, R230.reuse, 0x60 ;  /* 0x00000060e60c7836 */ /* 0x040fe20000000000 */
[C---:B--2---:R-:W-:Y:S01]  /*12910*/  @!P3 LEA R6, P4, R15.reuse, R3, 0x2 ;  /* 0x000000030f06b211 */ /* 0x044fe200078810ff */
[----:B------:R-:W-:Y:S02]  /*12920*/  VIADD R14, R230, 0x50 ;  /* 0x00000050e60e7836 */ /* 0x000fe40000000000 */
        /* <DEDUP_REMOVED lines=14> */
[----:B--2---:R-:W-:Y:S02]  /*12a10*/  @!P0 LEA R6, P4, R11, R3, 0x2 ;  /* 0x000000030b068211 */ /* 0x004fe400078810ff */
        /* <DEDUP_REMOVED lines=14> */
[----:B--2---:R-:W-:Y:S02]  /*12b00*/  @!P3 LEA R6, P4, R15, R3, 0x2 ;  /* 0x000000030f06b211 */ /* 0x004fe400078810ff */
        /* <DEDUP_REMOVED lines=43> */
[-C--:B------:R-:W-:Y:S01]  /*12dc0*/  @!P0 LEA.HI.X R7, R11, R10.reuse, R20, 0x2, P5 ;  /* 0x0000000a0b078211 */ /* 0x080fe200028f1414 */
[C---:B------:R-:W-:Y:S02]  /*12dd0*/  VIADD R11, R230.reuse, 0xb8 ;  /* 0x000000b8e60b7836 */ /* 0x040fe40000000000 */
[----:B------:R-:W-:Y:S02]  /*12de0*/  VIADD R20, R230, 0xa8 ;  /* 0x000000a8e6147836 */ /* 0x000fe40000000000 */
[----:B------:R2:W-:Y:S01]  /*12df0*/  @!P0 ST.E.64 desc[UR60][R6.64], R102 ;  /* 0x0000006606008985 */ /* 0x0005e2000c101b3c */
[C---:B0-----:R-:W-:Y:S02]  /*12e00*/  @!P2 LEA R4, P1, R12.reuse, R3, 0x2 ;  /* 0x000000030c04a211 */ /* 0x041fe400078210ff */
[----:B------:R-:W-:Y:S02]  /*12e10*/  SHF.R.S32.HI R20, RZ, 0x1f, R20 ;  /* 0x0000001fff147819 */ /* 0x000fe40000011414 */
[----:B------:R-:W-:Y:S01]  /*12e20*/  @!P2 LEA.HI.X R5, R12, R10, R14, 0x2, P1 ;  /* 0x0000000a0c05a211 */ /* 0x000fe200008f140e */
[C---:B------:R-:W-:Y:S01]  /*12e30*/  VIADD R14, R230.reuse, 0xb0 ;  /* 0x000000b0e60e7836 */ /* 0x040fe20000000000 */
[----:B------:R-:W-:Y:S01]  /*12e40*/  ISETP.GE.AND P1, PT, R11, UR4, PT ;  /* 0x000000040b007c0c */ /* 0x000fe2000bf26270 */
[----:B------:R-:W-:-:S02]  /*12e50*/  VIADD R12, R230, 0xc0 ;  /* 0x000000c0e60c7836 */ /* 0x000fc40000000000 */
[----:B------:R0:W-:Y:S01]  /*12e60*/  @!P2 ST.E.64 desc[UR60][R4.64], R106 ;  /* 0x0000006a0400a985 */ /* 0x0001e2000c101b3c */
[----:B------:R-:W-:Y:S02]  /*12e70*/  SHF.R.S32.HI R14, RZ, 0x1f, R14 ;  /* 0x0000001fff0e7819 */ /* 0x000fe4000001140e */
[C---:B--2---:R-:W-:Y:S02]  /*12e80*/  @!P4 LEA R6, P0, R15.reuse, R3, 0x2 ;  /* 0x000000030f06c211 */ /* 0x044fe400078010ff */
[----:B------:R-:W-:Y:S02]  /*12e90*/  ISETP.GE.AND P2, PT, R12, UR4, PT ;  /* 0x000000040c007c0c */ /* 0x000fe4000bf46270 */
[----:B------:R-:W-:Y:S02]  /*12ea0*/  @!P4 LEA.HI.X R7, R15, R10, R20, 0x2, P0 ;  /* 0x0000000a0f07c211 */ /* 0x000fe400000f1414 */
[----:B------:R-:W-:-:S03]  /*12eb0*/  ISETP.GE.AND P0, PT, R237, UR4, PT ;  /* 0x00000004ed007c0c */ /* 0x000fc6000bf06270 */
[----:B------:R2:W-:Y:S01]  /*12ec0*/  @!P4 ST.E.64 desc[UR60][R6.64], R110 ;  /* 0x0000006e0600c985 */ /* 0x0005e2000c101b3c */
[----:B0-----:R-:W-:-:S04]  /*12ed0*/  @!P3 LEA R4, P5, R13, R3, 0x2 ;  /* 0x000000030d04b211 */ /* 0x001fc800078a10ff */
[----:B------:R-:W-:Y:S01]  /*12ee0*/  @!P3 LEA.HI.X R5, R13, R10, R14, 0x2, P5 ;  /* 0x0000000a0d05b211 */ /* 0x000fe200028f140e */
[C---:B------:R-:W-:Y:S02]  /*12ef0*/  VIADD R14, R230.reuse, 0xb8 ;  /* 0x000000b8e60e7836 */ /* 0x040fe40000000000 */
[----:B------:R-:W-:Y:S02]  /*12f00*/  VIADD R13, R230, 0xc0 ;  /* 0x000000c0e60d7836 */ /* 0x000fe40000000000 */
[----:B------:R0:W-:Y:S01]  /*12f10*/  @!P3 ST.E.64 desc[UR60][R4.64], R114 ;  /* 0x000000720400b985 */ /* 0x0001e2000c101b3c */
[----:B------:R-:W-:Y:S02]  /*12f20*/  SHF.R.S32.HI R14, RZ, 0x1f, R14 ;  /* 0x0000001fff0e7819 */ /* 0x000fe4000001140e */
[----:B--2---:R-:W-:Y:S02]  /*12f30*/  @!P1 LEA R6, P4, R11, R3, 0x2 ;  /* 0x000000030b069211 */ /* 0x004fe400078810ff */
[----:B------:R-:W-:-:S02]  /*12f40*/  ISETP.GE.AND P3, PT, R236, UR4, PT ;  /* 0x00000004ec007c0c */ /* 0x000fc4000bf66270 */
[----:B------:R-:W-:Y:S02]  /*12f50*/  SHF.R.S32.HI R13, RZ, 0x1f, R13 ;  /* 0x0000001fff0d7819 */ /* 0x000fe4000001140d */
[----:B------:R-:W-:Y:S02]  /*12f60*/  @!P1 LEA.HI.X R7, R11, R10, R14, 0x2, P4 ;  /* 0x0000000a0b079211 */ /* 0x000fe400020f140e */
[-C--:B------:R-:W-:Y:S02]  /*12f70*/  @!P0 LEA R8, P4, R237, R3.reuse, 0x2 ;  /* 0x00000003ed088211 */ /* 0x080fe400078810ff */
[----:B------:R-:W-:Y:S01]  /*12f80*/  SHF.R.S32.HI R11, RZ, 0x1f, R237 ;  /* 0x0000001fff0b7819 */ /* 0x000fe200000114ed */
[----:B------:R-:W-:Y:S01]  /*12f90*/  @!P1 ST.E.64 desc[UR60][R6.64], R118 ;  /* 0x0000007606009985 */ /* 0x000fe2000c101b3c */
[----:B0-----:R-:W-:Y:S02]  /*12fa0*/  @!P2 LEA R4, P5, R12, R3, 0x2 ;  /* 0x000000030c04a211 */ /* 0x001fe400078a10ff */
[----:B------:R-:W-:-:S02]  /*12fb0*/  ISETP.GE.AND P1, PT, R235, UR4, PT ;  /* 0x00000004eb007c0c */ /* 0x000fc4000bf26270 */
[-C--:B------:R-:W-:Y:S02]  /*12fc0*/  @!P2 LEA.HI.X R5, R12, R10.reuse, R13, 0x2, P5 ;  /* 0x0000000a0c05a211 */ /* 0x080fe400028f140d */
[----:B------:R-:W-:Y:S02]  /*12fd0*/  @!P0 LEA.HI.X R9, R237, R10, R11, 0x2, P4 ;  /* 0x0000000aed098211 */ /* 0x000fe400020f140b */
[----:B------:R-:W-:Y:S01]  /*12fe0*/  ISETP.GE.AND P4, PT, R234, UR4, PT ;  /* 0x00000004ea007c0c */ /* 0x000fe2000bf86270 */
[----:B------:R0:W-:Y:S01]  /*12ff0*/  @!P2 ST.E.64 desc[UR60][R4.64], R122 ;  /* 0x0000007a0400a985 */ /* 0x0001e2000c101b3c */
[----:B------:R-:W-:Y:S02]  /*13000*/  SHF.R.S32.HI R11, RZ, 0x1f, R236 ;  /* 0x0000001fff0b7819 */ /* 0x000fe400000114ec */
[----:B------:R-:W-:Y:S01]  /*13010*/  ISETP.GE.AND P2, PT, R233, UR4, PT ;  /* 0x00000004e9007c0c */ /* 0x000fe2000bf46270 */
[----:B------:R2:W-:Y:S01]  /*13020*/  @!P0 ST.E.64 desc[UR60][R8.64], R126 ;  /* 0x0000007e08008985 */ /* 0x0005e2000c101b3c */
[----:B------:R-:W-:-:S02]  /*13030*/  ISETP.GE.AND P0, PT, R232, UR4, PT ;  /* 0x00000004e8007c0c */ /* 0x000fc4000bf06270 */
[----:B------:R-:W-:Y:S02]  /*13040*/  SHF.R.S32.HI R12, RZ, 0x1f, R234 ;  /* 0x0000001fff0c7819 */ /* 0x000fe400000114ea */
[----:B------:R-:W-:Y:S02]  /*13050*/  SHF.R.S32.HI R14, RZ, 0x1f, R233 ;  /* 0x0000001fff0e7819 */ /* 0x000fe400000114e9 */
[----:B0-----:R-:W-:-:S04]  /*13060*/  @!P3 LEA R4, P5, R236, R3, 0x2 ;  /* 0x00000003ec04b211 */ /* 0x001fc800078a10ff */
[-C--:B------:R-:W-:Y:S02]  /*13070*/  @!P3 LEA.HI.X R5, R236, R10.reuse, R11, 0x2, P5 ;  /* 0x0000000aec05b211 */ /* 0x080fe400028f140b */
[----:B------:R-:W-:Y:S02]  /*13080*/  SHF.R.S32.HI R11, RZ, 0x1f, R235 ;  /* 0x0000001fff0b7819 */ /* 0x000fe400000114eb */
[CC--:B------:R-:W-:Y:S01]  /*13090*/  @!P1 LEA R6, P5, R235.reuse, R3.reuse, 0x2 ;  /* 0x00000003eb069211 */ /* 0x0c0fe200078a10ff */
[----:B------:R0:W-:Y:S03]  /*130a0*/  @!P3 ST.E.64 desc[UR60][R4.64], R130 ;  /* 0x000000820400b985 */ /* 0x0001e6000c101b3c */
[----:B------:R-:W-:Y:S02]  /*130b0*/  @!P1 LEA.HI.X R7, R235, R10, R11, 0x2, P5 ;  /* 0x0000000aeb079211 */ /* 0x000fe400028f140b */
[----:B--2---:R-:W-:-:S02]  /*130c0*/  @!P2 LEA R8, P5, R233, R3, 0x2 ;  /* 0x00000003e908a211 */ /* 0x004fc400078a10ff */
[----:B------:R-:W-:Y:S01]  /*130d0*/  SHF.R.S32.HI R11, RZ, 0x1f, R232 ;  /* 0x0000001fff0b7819 */ /* 0x000fe200000114e8 */
[----:B------:R2:W-:Y:S01]  /*130e0*/  @!P1 ST.E.64 desc[UR60][R6.64], R134 ;  /* 0x0000008606009985 */ /* 0x0005e2000c101b3c */
[----:B------:R-:W-:Y:S02]  /*130f0*/  @!P2 LEA.HI.X R9, R233, R10, R14, 0x2, P5 ;  /* 0x0000000ae909a211 */ /* 0x000fe400028f140e */
[----:B0-----:R-:W-:-:S04]  /*13100*/  @!P4 LEA R4, P3, R234, R3, 0x2 ;  /* 0x00000003ea04c211 */ /* 0x001fc800078610ff */
[----:B------:R-:W-:Y:S02]  /*13110*/  @!P4 LEA.HI.X R5, R234, R10, R12, 0x2, P3 ;  /* 0x0000000aea05c211 */ /* 0x000fe400018f140c */
[----:B------:R-:W-:-:S03]  /*13120*/  @!P0 LEA R12, P3, R232, R3, 0x2 ;  /* 0x00000003e80c8211 */ /* 0x000fc600078610ff */
[----:B------:R2:W-:Y:S01]  /*13130*/  @!P4 ST.E.64 desc[UR60][R4.64], R138 ;  /* 0x0000008a0400c985 */ /* 0x0005e2000c101b3c */
[----:B------:R-:W-:-:S03]  /*13140*/  @!P0 LEA.HI.X R13, R232, R10, R11, 0x2, P3 ;  /* 0x0000000ae80d8211 */ /* 0x000fc600018f140b */
[----:B------:R2:W-:Y:S04]  /*13150*/  @!P2 ST.E.64 desc[UR60][R8.64], R142 ;  /* 0x0000008e0800a985 */ /* 0x0005e8000c101b3c */
[----:B------:R2:W-:Y:S01]  /*13160*/  @!P0 ST.E.64 desc[UR60][R12.64], R146 ;  /* 0x000000920c008985 */ /* 0x0005e2000c101b3c */
[----:B------:R-:W-:-:S13]  /*13170*/  ISETP.GE.AND P0, PT, R231, UR4, PT ;  /* 0x00000004e7007c0c */ /* 0x000fda000bf06270 */
[----:B--2---:R-:W-:Y:S05]  /*13180*/  @P0 BRA `(.L_x_10493) ;  /* 0x0000000c00e80947 */ /* 0x004fea0003800000 */
[----:B------:R-:W-:Y:S02]  /*13190*/  SHF.R.S32.HI R11, RZ, 0x1f, R231 ;  /* 0x0000001fff0b7819 */ /* 0x000fe400000114e7 */
[----:B------:R-:W-:-:S04]  /*131a0*/  LEA R4, P0, R231, R3, 0x2 ;  /* 0x00000003e7047211 */ /* 0x000fc800078010ff */
[----:B------:R-:W-:-:S05]  /*131b0*/  LEA.HI.X R5, R231, R10, R11, 0x2, P0 ;  /* 0x0000000ae7057211 */ /* 0x000fca00000f140b */
[----:B------:R0:W-:Y:S01]  /*131c0*/  ST.E.64 desc[UR60][R4.64], R150 ;  /* 0x0000009604007985 */ /* 0x0001e2000c101b3c */
[----:B------:R-:W-:Y:S05]  /*131d0*/  BRA `(.L_x_10493) ;  /* 0x0000000c00d47947 */ /* 0x000fea0003800000 */
.L_x_10480:
        /* <DEDUP_REMOVED lines=8> */
[----:B------:R-:W-:-:S07]  /*13260*/  IADD3.X R5, R224, UR7, RZ, P2, !PT ;  /* 0x00000007e0057c10 */ /* 0x000fce00097fe4ff */
[----:B------:R-:W-:Y:S01]  /*13270*/  @P1 IADD3 R6, P2, R223, UR4, RZ ;  /* 0x00000004df061c10 */ /* 0x000fe2000ff5e0ff */
[----:B------:R-:W-:Y:S02]  /*13280*/  ULDC UR4, c[0x0][0xb88] ;  /* 0x0002e20000047ab9 */ /* 0x000fe40000000800 */
[----:B------:R-:W-:Y:S01]  /*13290*/  IMAD.U32 R20, RZ, RZ, UR4 ;  /* 0x00000004ff147e24 */ /* 0x000fe2000f8e00ff */
[----:B------:R-:W-:Y:S01]  /*132a0*/  @P1 IADD3.X R7, R224, UR5, RZ, P2, !PT ;  /* 0x00000005e0071c10 */ /* 0x000fe200097fe4ff */
[----:B------:R2:W5:Y:S04]  /*132b0*/  @P0 LDG.E R3, desc[UR60][R4.64] ;  /* 0x0000003c04030981 */ /* 0x000568000c1e1900 */
[----:B------:R2:W5:Y:S01]  /*132c0*/  @P1 LDG.E R20, desc[UR60][R6.64] ;  /* 0x0000003c06141981 */ /* 0x000562000c1e1900 */
[----:B------:R-:W-:Y:S01]  /*132d0*/  ISETP.NE.AND P2, PT, R221, RZ, PT ;  /* 0x000000ffdd00720c */ /* 0x000fe20003f45270 */
[----:B------:R-:W3:-:S12]  /*132e0*/  S2R R0, SR_TID.X ;  /* 0x0000000000007919 */ /* 0x000ed80000002100 */
[----:B------:R-:W4:Y:S01]  /*132f0*/  @!P2 LDC R221, c[0x0][0xbd4] ;  /* 0x0002f500ffddab82 */ /* 0x000f220000000800 */
[----:B---3--:R-:W-:Y:S02]  /*13300*/  IADD3 R30, R0, -0x80, RZ ;  /* 0xffffff80001e7810 */ /* 0x008fe40007ffe0ff */
[----:B----4-:R-:W-:Y:S02]  /*13310*/  ISETP.GT.AND P2, PT, R221, 0x1, PT ;  /* 0x00000001dd00780c */ /* 0x010fe40003f44270 */
[----:B------:R-:W-:Y:S01]  /*13320*/  ISETP.GT.AND P3, PT, R30, 0x7f, PT ;  /* 0x0000007f1e00780c */ /* 0x000fe20003f64270 */
[----:B--2---:R-:W-:-:S12]  /*13330*/  @P1 BRA `(.L_x_10498) ;  /* 0x0000000000101947 */ /* 0x004fd80003800000 */
[----:B------:R-:W-:Y:S05]  /*13340*/  @!P0 BRA `(.L_x_10498) ;  /* 0x00000000000c8947 */ /* 0x000fea0003800000 */
[----:B------:R-:W2:Y:S04]  /*13350*/  LDG.E R7, desc[UR60][R4.64] ;  /* 0x0000003c04077981 */ /* 0x000ea8000c1e1900 */
[----:B-----5:R-:W2:Y:S02]  /*13360*/  LDG.E R20, desc[UR60][R4.64+0x4] ;  /* 0x0000043c04147981 */ /* 0x020ea4000c1e1900 */
[----:B--2---:R-:W-:-:S07]  /*13370*/  IMAD.IADD R20, R20, 0x1, -R7 ;  /* 0x0000000114147824 */ /* 0x004fce00078e0a07 */
.L_x_10498:
        /* <DEDUP_REMOVED lines=49> */
[----:B------:R-:W-:Y:S02]  /*13690*/  IMAD.MOV.U32 R7, RZ, RZ, -0x800000 ;  /* 0xff800000ff077424 */ /* 0x000fe400078e00ff */
[----:B------:R-:W-:-:S04]  /*136a0*/  IMAD.WIDE.U32 R8, R6, R11, R8 ;  /* 0x0000000b06087225 */ /* 0x000fc800078e0008 */
[----:B------:R-:W-:Y:S01]  /*136b0*/  IMAD R13, R6, R13, R0 ;  /* 0x0000000d060d7224 */ /* 0x000fe200078e0200 */
[----:B0-----:R-:W-:-:S03]  /*136c0*/  LEA R4, P0, R8, R4, 0x2 ;  /* 0x0000000408047211 */ /* 0x001fc600078010ff */
[----:B------:R-:W-:-:S05]  /*136d0*/  IMAD.IADD R0, R9, 0x1, R13 ;  /* 0x0000000109007824 */ /* 0x000fca00078e020d */
[----:B--2---:R-:W-:-:S05]  /*136e0*/  LEA.HI.X R5, R8, R5, R0, 0x2, P0 ;  /* 0x0000000508057211 */ /* 0x004fca00000f1400 */
[----:B------:R2:W-:Y:S02]  /*136f0*/  STG.E desc[UR60][R4.64], R7 ;  /* 0x0000000704007986 */ /* 0x0005e4000c10193c */
.L_x_10500:
[----:B------:R-:W-:Y:S05]  /*13700*/  BSYNC B1 ;  /* 0x0000000000017941 */ /* 0x000fea0003800000 */
.L_x_10499:
[----:B------:R-:W-:Y:S05]  /*13710*/  @P2 BRA `(.L_x_10493) ;  /* 0x0000000800842947 */ /* 0x000fea0003800000 */
[----:B------:R-:W3:Y:S01]  /*13720*/  LDC R21, c[0x0][0xce8] ;  /* 0x00033a00ff157b82 */ /* 0x000ee20000000800 */
[----:B--2---:R-:W-:Y:S01]  /*13730*/  SHF.R.S32.HI R5, RZ, 0x1f, R30 ;  /* 0x0000001fff057819 */ /* 0x004fe2000001141e */
[----:B------:R-:W-:Y:S01]  /*13740*/  ULDC.64 UR4, c[0x0][0xba0] ;  /* 0x0002e80000047ab9 */ /* 0x000fe20000000a00 */
[----:B------:R-:W-:Y:S02]  /*13750*/  VIADD R25, R203, 0xc0 ;  /* 0x000000c0cb197836 */ /* 0x000fe40000000000 */
[----:B------:R-:W-:Y:S01]  /*13760*/  LEA.HI R8, R5, R30, RZ, 0x3 ;  /* 0x0000001e05087211 */ /* 0x000fe200078f18ff */
[----:B------:R-:W-:Y:S02]  /*13770*/  IMAD R0, R26, UR4, RZ ;  /* 0x000000041a007c24 */ /* 0x000fe4000f8e02ff */
[C---:B------:R-:W-:Y:S01]  /*13780*/  IMAD.WIDE.U32 R4, R3.reuse, UR4, RZ ;  /* 0x0000000403047c25 */ /* 0x040fe2000f8e00ff */
[----:B------:R-:W-:Y:S02]  /*13790*/  LOP3.LUT R9, R8, 0xfffffff8, RZ, 0xc0, !PT ;  /* 0xfffffff808097812 */ /* 0x000fe400078ec0ff */
[----:B------:R-:W-:Y:S01]  /*137a0*/  SHF.R.S32.HI R8, RZ, 0x3, R8 ;  /* 0x00000003ff087819 */ /* 0x000fe20000011408 */
[----:B------:R-:W-:Y:S01]  /*137b0*/  IMAD R7, R3, UR5, R0 ;  /* 0x0000000503077c24 */ /* 0x000fe2000f8e0200 */
[----:B------:R-:W-:Y:S01]  /*137c0*/  ULDC.64 UR4, c[0x0][0xbe8] ;  /* 0x0002fa0000047ab9 */ /* 0x000fe20000000a00 */
[----:B------:R-:W-:-:S02]  /*137d0*/  IMAD.IADD R0, R30, 0x1, -R9 ;  /* 0x000000011e007824 */ /* 0x000fc400078e0a09 */
        /* <DEDUP_REMOVED lines=9> */
[----:B------:R-:W2:Y:S08]  /*13870*/  @P0 LDC R6, c[0x0][0xcec] ;  /* 0x00033b00ff060b82 */ /* 0x000eb00000000800 */
[----:B------:R-:W3:Y:S01]  /*13880*/  @P0 LDC R11, c[0x0][0xcf0] ;  /* 0x00033c00ff0b0b82 */ /* 0x000ee20000000800 */
[----:B--2---:R-:W-:-:S04]  /*13890*/  @P0 IMAD.HI.U32 R0, R9, R6, RZ ;  /* 0x0000000609000227 */ /* 0x004fc800078e00ff */
[----:B------:R-:W-:Y:S01]  /*138a0*/  IMAD R6, R28, UR4, RZ ;  /* 0x000000041c067c24 */ /* 0x000fe2000f8e02ff */
[----:B---3--:R-:W-:-:S03]  /*138b0*/  @P0 SHF.R.U32.HI R3, RZ, R11, R0 ;  /* 0x0000000bff030219 */ /* 0x008fc60000011600 */
[----:B------:R-:W-:Y:S01]  /*138c0*/  IMAD R7, R29, UR5, R6 ;  /* 0x000000051d077c24 */ /* 0x000fe2000f8e0206 */
[----:B------:R-:W-:Y:S01]  /*138d0*/  ULDC.64 UR4, c[0x0][0xbe0] ;  /* 0x0002f80000047ab9 */ /* 0x000fe20000000a00 */
[--C-:B------:R-:W-:Y:S01]  /*138e0*/  SHF.R.S32.HI R0, RZ, 0x1f, R3.reuse ;  /* 0x0000001fff007819 */ /* 0x100fe20000011403 */
[----:B------:R-:W-:Y:S02]  /*138f0*/  IMAD.MOV R6, RZ, RZ, -R3 ;  /* 0x000000ffff067224 */ /* 0x000fe400078e0a03 */
[----:B------:R-:W-:Y:S02]  /*13900*/  IMAD.IADD R5, R5, 0x1, R7 ;  /* 0x0000000105057824 */ /* 0x000fe400078e0207 */
[----:B------:R-:W-:Y:S01]  /*13910*/  IMAD R7, R21, R6, R9 ;  /* 0x0000000615077224 */ /* 0x000fe200078e0209 */
[----:B------:R-:W-:Y:S01]  /*13920*/  SHF.R.S32.HI R6, RZ, 0x1f, R25 ;  /* 0x0000001fff067819 */ /* 0x000fe20000011419 */
        /* <DEDUP_REMOVED lines=9> */
[----:B------:R-:W-:-:S03]  /*139c0*/  ULDC.64 UR4, c[0x0][0xb80] ;  /* 0x0002e00000047ab9 */ /* 0x000fc60000000a00 */
[----:B------:R-:W-:Y:S01]  /*139d0*/  IMAD.IADD R5, R5, 0x1, R3 ;  /* 0x0000000105057824 */ /* 0x000fe200078e0203 */
[----:B------:R-:W-:Y:S01]  /*139e0*/  LEA R3, P0, R4, UR4, 0x1 ;  /* 0x0000000404037c11 */ /* 0x000fe2000f8008ff */
[----:B------:R-:W-:-:S03]  /*139f0*/  UMOV UR4, 0xffffffff ;  /* 0xffffffff00047882 */ /* 0x000fc60000000000 */
[----:B------:R-:W-:Y:S01]  /*13a00*/  LEA.HI.X R4, R4, UR5, R5, 0x1, P0 ;  /* 0x0000000504047c11 */ /* 0x000fe200080f0c05 */
[----:B------:R-:W-:Y:S08]  /*13a10*/  BRA.DIV UR4, `(.L_x_10501) ;  /* 0x0000009e04f07947 */ /* 0x000ff0000b800000 */
[----:B------:R2:W3:Y:S04]  /*13a20*/  SHFL.IDX PT, R0, R4, RZ, 0x181f ;  /* 0x00181fff04007589 */ /* 0x0004e800000e0000 */
[----:B------:R2:W4:Y:S02]  /*13a30*/  SHFL.IDX PT, R14, R3, RZ, 0x181f ;  /* 0x00181fff030e7589 */ /* 0x00052400000e0000 */
.L_x_10724:
        /* <DEDUP_REMOVED lines=12> */
[-C--:B----4-:R-:W-:Y:S02]  /*13b00*/  @!P3 LEA R8, P5, R203, R14.reuse, 0x1 ;  /* 0x0000000ecb08b211 */ /* 0x090fe400078a08ff */
[----:B------:R-:W-:Y:S02]  /*13b10*/  @!P2 LEA R10, P4, R219, R14, 0x1 ;  /* 0x0000000edb0aa211 */ /* 0x000fe400078808ff */
[----:B---3--:R-:W-:Y:S02]  /*13b20*/  @!P3 LEA.HI.X R9, R203, R0, R5, 0x1, P5 ;  /* 0x00000000cb09b211 */ /* 0x008fe400028f0c05 */
[----:B------:R-:W-:Y:S02]  /*13b30*/  SHF.R.S32.HI R5, RZ, 0x1f, R218 ;  /* 0x0000001fff057819 */ /* 0x000fe400000114da */
[----:B------:R-:W-:Y:S01]  /*13b40*/  @!P1 LEA R12, P5, R218, R14, 0x1 ;  /* 0x0000000eda0c9211 */ /* 0x000fe200078a08ff */
[----:B------:R3:W-:Y:S01]  /*13b50*/  @!P3 ST.E.128 desc[UR60][R8.64], RZ ;  /* 0x000000ff0800b985 */ /* 0x0007e2000c101d3c */
[----:B------:R-:W-:-:S02]  /*13b60*/  @!P2 LEA.HI.X R11, R219, R0, R15, 0x1, P4 ;  /* 0x00000000db0ba211 */ /* 0x000fc400020f0c0f */
[C---:B------:R-:W-:Y:S02]  /*13b70*/  @!P0 LEA R14, P4, R25.reuse, R14, 0x1 ;  /* 0x0000000e190e8211 */ /* 0x040fe400078808ff */
[-C--:B------:R-:W-:Y:S01]  /*13b80*/  @!P1 LEA.HI.X R13, R218, R0.reuse, R5, 0x1, P5 ;  /* 0x00000000da0d9211 */ /* 0x080fe200028f0c05 */
[----:B------:R3:W-:Y:S01]  /*13b90*/  @!P2 ST.E.128 desc[UR60][R10.64], RZ ;  /* 0x000000ff0a00a985 */ /* 0x0007e2000c101d3c */
[----:B------:R-:W-:-:S03]  /*13ba0*/  @!P0 LEA.HI.X R15, R25, R0, R6, 0x1, P4 ;  /* 0x00000000190f8211 */ /* 0x000fc600020f0c06 */
[----:B------:R3:W-:Y:S04]  /*13bb0*/  @!P1 ST.E.128 desc[UR60][R12.64], RZ ;  /* 0x000000ff0c009985 */ /* 0x0007e8000c101d3c */
[----:B------:R3:W-:Y:S02]  /*13bc0*/  @!P0 ST.E.128 desc[UR60][R14.64], RZ ;  /* 0x000000ff0e008985 */ /* 0x0007e4000c101d3c */
.L_x_10503:
[----:B------:R-:W-:Y:S05]  /*13bd0*/  BSYNC B1 ;  /* 0x0000000000017941 */ /* 0x000fea0003800000 */
.L_x_10502:
[----:B------:R-:W-:-:S03]  /*13be0*/  UMOV UR4, 0xffffffff ;  /* 0xffffffff00047882 */ /* 0x000fc60000000000 */
[----:B------:R-:W-:Y:S05]  /*13bf0*/  BRA.DIV UR4, `(.L_x_10504) ;  /* 0x0000009e04ac7947 */ /* 0x000fea000b800000 */
[----:B---3--:R3:W0:Y:S04]  /*13c00*/  SHFL.IDX PT, R0, R4, 0x1, 0x181f ;  /* 0x00381f0004007f89 */ /* 0x00862800000e0000 */
[----:B----4-:R3:W4:Y:S02]  /*13c10*/  SHFL.IDX PT, R14, R3, 0x1, 0x181f ;  /* 0x00381f00030e7f89 */ /* 0x01072400000e0000 */
.L_x_10728:
        /* <DEDUP_REMOVED lines=12> */
[-C--:B----4-:R-:W-:Y:S02]  /*13ce0*/  @!P3 LEA R8, P5, R203, R14.reuse, 0x1 ;  /* 0x0000000ecb08b211 */ /* 0x090fe400078a08ff */
        /* <DEDUP_REMOVED lines=11> */
.L_x_10506:
[----:B------:R-:W-:Y:S05]  /*13da0*/  BSYNC B1 ;  /* 0x0000000000017941 */ /* 0x000fea0003800000 */
.L_x_10505:
[----:B------:R-:W-:-:S03]  /*13db0*/  UMOV UR4, 0xffffffff ;  /* 0xffffffff00047882 */ /* 0x000fc60000000000 */
[----:B------:R-:W-:Y:S05]  /*13dc0*/  BRA.DIV UR4, `(.L_x_10507) ;  /* 0x0000009e04807947 */ /* 0x000fea000b800000 */
[----:B0-----:R0:W0:Y:S04]  /*13dd0*/  SHFL.IDX PT, R0, R4, 0x2, 0x181f ;  /* 0x00581f0004007f89 */ /* 0x00102800000e0000 */
[----:B----4-:R4:W0:Y:S02]  /*13de0*/  SHFL.IDX PT, R14, R3, 0x2, 0x181f ;  /* 0x00581f00030e7f89 */ /* 0x01082400000e0000 */
.L_x_10732:
        /* <DEDUP_REMOVED lines=12> */
[-C--:B0-----:R-:W-:Y:S02]  /*13eb0*/  @!P3 LEA R8, P5, R203, R14.reuse, 0x1 ;  /* 0x0000000ecb08b211 */ /* 0x081fe400078a08ff */
[----:B------:R-:W-:Y:S02]  /*13ec0*/  @!P2 LEA R10, P4, R219, R14, 0x1 ;  /* 0x0000000edb0aa211 */ /* 0x000fe400078808ff */
[----:B------:R-:W-:Y:S02]  /*13ed0*/  @!P3 LEA.HI.X R9, R203, R0, R12, 0x1, P5 ;  /* 0x00000000cb09b211 */ /* 0x000fe400028f0c0c */
        /* <DEDUP_REMOVED lines=9> */
.L_x_10509:
[----:B------:R-:W-:Y:S05]  /*13f70*/  BSYNC B1 ;  /* 0x0000000000017941 */ /* 0x000fea0003800000 */
.L_x_10508:
[----:B------:R-:W-:-:S03]  /*13f80*/  UMOV UR4, 0xffffffff ;  /* 0xffffffff00047882 */ /* 0x000fc60000000000 */
[----:B------:R-:W-:Y:S05]  /*13f90*/  BRA.DIV UR4, `(.L_x_10510) ;  /* 0x0000009e04547947 */ /* 0x000fea000b800000 */
[----:B0-----:R0:W0:Y:S04]  /*13fa0*/  SHFL.IDX PT, R0, R4, 0x3, 0x181f ;  /* 0x00781f0004007f89 */ /* 0x00102800000e0000 */
[----:B------:R0:W0:Y:S02]  /*13fb0*/  SHFL.IDX PT, R14, R3, 0x3, 0x181f ;  /* 0x00781f00030e7f89 */ /* 0x00002400000e0000 */
.L_x_10736:
        /* <DEDUP_REMOVED lines=11> */
[-C--:B------:R-:W-:Y:S02]  /*14070*/  @!P3 LEA R4, P5, R203, R14.reuse, 0x1 ;  /* 0x0000000ecb04b211 */ /* 0x080fe400078a08ff */
        /* <DEDUP_REMOVED lines=11> */
.L_x_10493:
[----:B------:R-:W-:Y:S05]  /*14130*/  BSYNC B0 ;  /* 0x0000000000007941 */ /* 0x000fea0003800000 */
.L_x_10479:
[----:B------:R-:W-:Y:S02]  /*14140*/  ULDC UR4, c[0x0][0xd3c] ;  /* 0x00034f0000047ab9 */ /* 0x000fe40000000800 */
[----:B-1----:R-:W-:-:S13]  /*14150*/  ISETP.GE.AND P0, PT, R43, UR4, PT ;  /* 0x000000042b007c0c */ /* 0x002fda000bf06270 */
[----:B------:R-:W-:Y:S05]  /*14160*/  @!P0 BRA `(.L_x_10511) ;  /* 0xfffffed000b08947 */ /* 0x000fea000383ffff */
[----:B------:R-:W-:Y:S05]  /*14170*/  BRA `(.L_x_10363) ;  /* 0x00000088009c7947 */ /* 0x000fea0003800000 */
.L_x_10361:
        /* <DEDUP_REMOVED lines=20> */
.L_x_10512:
        /* <DEDUP_REMOVED lines=43> */
.L_x_10516:
        /* <DEDUP_REMOVED lines=38> */
.L_x_10514:
        /* <DEDUP_REMOVED lines=20> */
.L_x_10517:
        /* <DEDUP_REMOVED lines=26> */
[----:B------:R-:W-:Y:S02]  /*14ab0*/  ISETP.GE.AND P2, PT, R2, RZ, PT ;  /* 0x000000ff0200720c */ /* 0x000fe40003f46270 */
[----:B------:R-:W-:-:S11]  /*14ac0*/  IADD3 R3, RZ, -R3, RZ ;  /* 0x80000003ff037210 */ /* 0x000fd60007ffe0ff */
        /* <DEDUP_REMOVED lines=26> */
.L_x_10515:
[----:B------:R-:W-:Y:S01]  /*14c70*/  IMAD.U32 R2, RZ, RZ, UR6 ;  /* 0x00000006ff027e24 */ /* 0x000fe2000f8e00ff */
[----:B------:R0:W-:Y:S04]  /*14c80*/  STL [R1+0x4], RZ ;  /* 0x000004ff01007387 */ /* 0x0001e80000100800 */
[----:B------:R0:W-:Y:S04]  /*14c90*/  STL [R1+0x8], RZ ;  /* 0x000008ff01007387 */ /* 0x0001e80000100800 */
[----:B------:R0:W-:Y:S02]  /*14ca0*/  STL [R1], R2 ;  /* 0x0000000201007387 */ /* 0x0001e40000100800 */
.L_x_10518:
        /* <DEDUP_REMOVED lines=10> */
.L_x_10513:
        /* <DEDUP_REMOVED lines=24> */
[----:B------:R-:W-:Y:S02]  /*14ed0*/  IMAD.MOV.U32 R2, RZ, RZ, 0x1 ;  /* 0x00000001ff027424 */ /* 0x000fe400078e00ff */
[----:B------:R-:W-:Y:S01]  /*14ee0*/  IMAD.MOV.U32 R4, RZ, RZ, 0x1 ;  /* 0x00000001ff047424 */ /* 0x000fe200078e00ff */
[----:B---3--:R-:W-:-:S06]  /*14ef0*/  ULEA UR4, UR5, UR4, 0x18 ;  /* 0x0000000405047291 */ /* 0x008fcc000f8ec03f */
[----:B------:R-:W-:-:S04]  /*14f00*/  IMAD.U32 R18, RZ, RZ, UR4 ;  /* 0x00000004ff127e24 */ /* 0x000fc8000f8e00ff */
[----:B------:R-:W-:-:S05]  /*14f10*/  IMAD R3, R3, 0x2, R18 ;  /* 0x0000000203037824 */ /* 0x000fca00078e0212 */
[----:B------:R0:W-:Y:S04]  /*14f20*/  STL [R1+0x14], R3 ;  /* 0x0000140301007387 */ /* 0x0001e80000100800 */
[----:B------:R-:W-:Y:S04]  /*14f30*/  STL [R1+0x80], RZ ;  /* 0x000080ff01007387 */ /* 0x000fe80000100800 */
[----:B------:R2:W-:Y:S01]  /*14f40*/  STL [R1+0x20], R2 ;  /* 0x0000200201007387 */ /* 0x0005e20000100800 */
[----:B0-----:R-:W-:-:S03]  /*14f50*/  LOP3.LUT R3, R0, 0x40, RZ, 0xfc, !PT ;  /* 0x0000004000037812 */ /* 0x001fc600078efcff */
[----:B------:R0:W-:Y:S04]  /*14f60*/  STL [R1+0x10], RZ ;  /* 0x000010ff01007387 */ /* 0x0001e80000100800 */
[----:B------:R0:W-:Y:S01]  /*14f70*/  STL [R1+0x1c], R4 ;  /* 0x00001c0401007387 */ /* 0x0001e20000100800 */
[C---:B--2---:R-:W-:Y:S02]  /*14f80*/  LOP3.LUT R2, R0.reuse, 0x80, RZ, 0xfc, !PT ;  /* 0x0000008000027812 */ /* 0x044fe400078efcff */
[----:B------:R-:W-:-:S07]  /*14f90*/  LOP3.LUT R0, R0, 0xc0, RZ, 0xfc, !PT ;  /* 0x000000c000007812 */ /* 0x000fce00078efcff */
.L_x_10667:
[----:B--2---:R-:W2:Y:S01]  /*14fa0*/  LDL R0, [R1+0xc] ;  /* 0x00000c0001007983 */ /* 0x004ea20000100800 */
[----:B------:R-:W2:Y:S01]  /*14fb0*/  LDC.64 R2, c[0x0][0xd88] ;  /* 0x00036200ff027b82 */ /* 0x000ea20000000a00 */
[----:B------:R-:W-:Y:S05]  /*14fc0*/  YIELD ;  /* 0x0000000000007946 */ /* 0x000fea0003800000 */
[----:B------:R-:W-:Y:S01]  /*14fd0*/  ULDC.64 UR4, c[0x0][0xb20] ;  /* 0x0002c80000047ab9 */ /* 0x000fe20000000a00 */
[----:B01----:R-:W-:Y:S02]  /*14fe0*/  CS2R R8, SRZ ;  /* 0x0000000000087805 */ /* 0x003fe4000001ff00 */
[----:B------:R-:W-:Y:S01]  /*14ff0*/  ISETP.NE.U32.AND P0, PT, RZ, UR4, PT ;  /* 0x00000004ff007c0c */ /* 0x000fe2000bf05070 */
[----:B------:R-:W-:Y:S01]  /*15000*/  ULDC.64 UR10, c[0x0][0xb10] ;  /* 0x0002c400000a7ab9 */ /* 0x000fe20000000a00 */
[----:B------:R-:W-:Y:S01]  /*15010*/  ULDC.64 UR8, c[0x0][0xb08] ;  /* 0x0002c20000087ab9 */ /* 0x000fe20000000a00 */
[----:B------:R-:W-:Y:S01]  /*15020*/  ULDC.64 UR6, c[0x0][0xb00] ;  /* 0x0002c00000067ab9 */ /* 0x000fe20000000a00 */
[----:B--2---:R-:W-:-:S05]  /*15030*/  IMAD.WIDE R2, R0, 0x4, R2 ;  /* 0x0000000400027825 */ /* 0x004fca00078e0202 */
[----:B------:R-:W0:Y:S01]  /*15040*/  LDG.E R13, desc[UR60][R2.64] ;  /* 0x0000003c020d7981 */ /* 0x000e22000c1e1900 */
[----:B------:R-:W-:Y:S01]  /*15050*/  ISETP.NE.AND.EX P0, PT, RZ, UR5, PT, P0 ;  /* 0x00000005ff007c0c */ /* 0x000fe2000bf05300 */
[----:B------:R-:W-:Y:S01]  /*15060*/  IMAD.MOV.U32 R0, RZ, RZ, RZ ;  /* 0x000000ffff007224 */ /* 0x000fe200078e00ff */
[----:B0-----:R-:W-:Y:S01]  /*15070*/  SHF.R.S32.HI R4, RZ, 0x1f, R13 ;  /* 0x0000001fff047819 */ /* 0x001fe2000001140d */
        /* <DEDUP_REMOVED lines=50> */
.L_x_10520:
        /* <DEDUP_REMOVED lines=17> */
.L_x_10521:
[----:B------:R-:W-:Y:S05]  /*154b0*/  @!P0 BRA `(.L_x_10522) ;  /* 0x00000000000c8947 */ /* 0x000fea0003800000 */
[----:B------:R-:W2:Y:S04]  /*154c0*/  LDG.E R8, desc[UR60][R6.64] ;  /* 0x0000003c06087981 */ /* 0x000ea8000c1e1900 */
[----:B------:R-:W2:Y:S02]  /*154d0*/  LDG.E R6, desc[UR60][R6.64+0x4] ;  /* 0x0000043c06067981 */ /* 0x000ea4000c1e1900 */
[----:B--2---:R-:W-:-:S07]  /*154e0*/  IMAD.IADD R8, R6, 0x1, -R8 ;  /* 0x0000000106087824 */ /* 0x004fce00078e0a08 */
.L_x_10522:
[----:B-----5:R-:W-:Y:S02]  /*154f0*/  IMAD.IADD R6, R8, 0x1, -R0 ;  /* 0x0000000108067824 */ /* 0x020fe400078e0a00 */
[----:B------:R-:W2:Y:S04]  /*15500*/  @P2 LDG.E R0, desc[UR60][R4.64] ;  /* 0x0000003c04002981 */ /* 0x000ea8000c1e1900 */
[----:B------:R-:W2:Y:S01]  /*15510*/  @P2 LDG.E R4, desc[UR60][R4.64+0x4] ;  /* 0x0000043c04042981 */ /* 0x000ea2000c1e1900 */
[----:B------:R-:W-:Y:S01]  /*15520*/  LOP3.LUT R14, R10, 0xff, RZ, 0xc0, !PT ;  /* 0x000000ff0a0e7812 */ /* 0x000fe200078ec0ff */
[----:B------:R-:W-:Y:S01]  /*15530*/  BSSY B0, `(.L_x_10523) ;  /* 0x000002a000007945 */ /* 0x000fe20003800000 */
[----:B------:R-:W-:Y:S01]  /*15540*/  SHF.R.U32.HI R10, RZ, 0x10, R10 ;  /* 0x00000010ff0a7819 */ /* 0x000fe2000001160a */
[----:B--2---:R-:W-:-:S04]  /*15550*/  @P2 IMAD.IADD R11, R4, 0x1, -R0 ;  /* 0x00000001040b2824 */ /* 0x004fc800078e0a00 */
[----:B01----:R-:W-:-:S04]  /*15560*/  IMAD.IADD R2, R6, 0x1, R11 ;  /* 0x0000000106027824 */ /* 0x003fc800078e020b */
[C---:B------:R-:W-:Y:S01]  /*15570*/  VIADD R0, R2.reuse, 0x5f ;  /* 0x0000005f02007836 */ /* 0x040fe20000000000 */
[----:B------:R-:W-:-:S03]  /*15580*/  ISETP.GE.AND P1, PT, R2, 0x1, PT ;  /* 0x000000010200780c */ /* 0x000fc60003f26270 */
[----:B------:R-:W-:-:S05]  /*15590*/  IMAD.HI R0, R0, 0x2aaaaaab, RZ ;  /* 0x2aaaaaab00007827 */ /* 0x000fca00078e02ff */
[----:B------:R-:W-:-:S04]  /*155a0*/  SHF.R.U32.HI R2, RZ, 0x1f, R0 ;  /* 0x0000001fff027819 */ /* 0x000fc80000011600 */
[----:B------:R-:W-:Y:S01]  /*155b0*/  LEA.HI.SX32 R12, R0, R2, 0x1c ;  /* 0x00000002000c7211 */ /* 0x000fe200078fe2ff */
[----:B------:R-:W-:-:S04]  /*155c0*/  IMAD.MOV.U32 R0, RZ, RZ, RZ ;  /* 0x000000ffff007224 */ /* 0x000fc800078e00ff */
[----:B------:R0:W-:Y:S04]  /*155d0*/  STL [R1+0x44], R12 ;  /* 0x0000440c01007387 */ /* 0x0001e80000100800 */
[----:B------:R0:W-:Y:S01]  /*155e0*/  STL [R1+0x84], R14 ;  /* 0x0000840e01007387 */ /* 0x0001e20000100800 */
[----:B------:R-:W-:Y:S05]  /*155f0*/  @!P1 BRA `(.L_x_10524) ;  /* 0x0000000000749947 */ /* 0x000fea0003800000 */
        /* <DEDUP_REMOVED lines=29> */
.L_x_10524:
[----:B------:R-:W-:Y:S05]  /*157d0*/  BSYNC B0 ;  /* 0x0000000000007941 */ /* 0x000fea0003800000 */
.L_x_10523:
[-C--:B------:R-:W-:Y:S01]  /*157e0*/  IMAD R2, R14, R0.reuse, RZ ;  /* 0x000000000e027224 */ /* 0x080fe200078e02ff */
[----:B------:R-:W-:Y:S04]  /*157f0*/  BSSY B0, `(.L_x_10525) ;  /* 0x0000141000007945 */ /* 0x000fe80003800000 */
        /* <DEDUP_REMOVED lines=23> */
.L_x_10739:
[----:B-1----:R-:W-:Y:S02]  /*15970*/  ISETP.NE.AND P0, PT, R14, RZ, PT ;  /* 0x000000ff0e00720c */ /* 0x002fe40003f05270 */
[----:B------:R-:W-:-:S11]  /*15980*/  PLOP3.LUT P6, PT, PT, PT, PT, 0x8, 0x0 ;  /* 0x000000000000781c */ /* 0x000fd60003fce170 */
[----:B------:R-:W-:Y:S05]  /*15990*/  @P0 BRA `(.L_x_10528) ;  /* 0x00000000000c0947 */ /* 0x000fea0003800000 */
[----:B------:R-:W-:-:S03]  /*159a0*/  UMOV UR4, 0xffffffff ;  /* 0xffffffff00047882 */ /* 0x000fc60000000000 */
[----:B------:R-:W-:Y:S05]  /*159b0*/  BRA.DIV UR4, `(.L_x_10529) ;  /* 0x0000008604487947 */ /* 0x000fea000b800000 */
[----:B------:R-:W-:-:S13]  /*159c0*/  ELECT P6, URZ, PT ;  /* 0x00000000003f782f */ /* 0x000fda00038c0000 */
.L_x_10528:
        /* <DEDUP_REMOVED lines=9> */
.L_x_10742:
[----:B------:R-:W-:Y:S05]  /*15a60*/  BSYNC B1 ;  /* 0x0000000000017941 */ /* 0x000fea0003800000 */
.L_x_10530:
        /* <DEDUP_REMOVED lines=12> */
.L_x_10743:
[----:B------:R-:W-:Y:S05]  /*15b30*/  BSYNC B2 ;  /* 0x0000000000027941 */ /* 0x000fea0003800000 */
.L_x_10534:
        /* <DEDUP_REMOVED lines=9> */
.L_x_10537:
[----:B------:R-:W-:Y:S05]  /*15bd0*/  BSYNC B2 ;  /* 0x0000000000027941 */ /* 0x000fea0003800000 */
.L_x_10536:
        /* <DEDUP_REMOVED lines=13> */
.L_x_10538:
        /* <DEDUP_REMOVED lines=13> */
.L_x_10744:
[----:B------:R-:W-:Y:S05]  /*15d80*/  BSYNC B2 ;  /* 0x0000000000027941 */ /* 0x000fea0003800000 */
.L_x_10539:
        /* <DEDUP_REMOVED lines=11> */
.L_x_10542:
[----:B------:R-:W-:Y:S05]  /*15e40*/  BSYNC B2 ;  /* 0x0000000000027941 */ /* 0x000fea0003800000 */
.L_x_10541:
        /* <DEDUP_REMOVED lines=10> */
.L_x_10543:
        /* <DEDUP_REMOVED lines=15> */
.L_x_10544:
        /* <DEDUP_REMOVED lines=15> */
.L_x_10545:
        /* <DEDUP_REMOVED lines=15> */
.L_x_10546:
        /* <DEDUP_REMOVED lines=10> */
.L_x_10533:
[----:B------:R-:W-:Y:S05]  /*16260*/  BSYNC B1 ;  /* 0x0000000000017941 */ /* 0x000fea0003800000 */
.L_x_10532:
        /* <DEDUP_REMOVED lines=13> */
.L_x_10562:
        /* <DEDUP_REMOVED lines=13> */
.L_x_10745:
[----:B------:R-:W-:Y:S05]  /*16410*/  BSYNC B2 ;  /* 0x0000000000027941 */ /* 0x000fea0003800000 */
.L_x_10549:
        /* <DEDUP_REMOVED lines=9> */
.L_x_10552:
[----:B------:R-:W-:Y:S05]  /*164b0*/  BSYNC B2 ;  /* 0x0000000000027941 */ /* 0x000fea0003800000 */
.L_x_10551:
        /* <DEDUP_REMOVED lines=12> */
.L_x_10553:
        /* <DEDUP_REMOVED lines=13> */
.L_x_10746:
[----:B------:R-:W-:Y:S05]  /*16650*/  BSYNC B2 ;  /* 0x0000000000027941 */ /* 0x000fea0003800000 */
.L_x_10554:
        /* <DEDUP_REMOVED lines=11> */
.L_x_10557:
[----:B------:R-:W-:Y:S05]  /*16710*/  BSYNC B2 ;  /* 0x0000000000027941 */ /* 0x000fea0003800000 */
.L_x_10556:
        /* <DEDUP_REMOVED lines=10> */
.L_x_10558:
        /* <DEDUP_REMOVED lines=15> */
.L_x_10559:
        /* <DEDUP_REMOVED lines=15> */
.L_x_10560:
        /* <DEDUP_REMOVED lines=15> */
.L_x_10561:
        /* <DEDUP_REMOVED lines=10> */
.L_x_10548:
[----:B------:R-:W-:Y:S05]  /*16b30*/  BSYNC B1 ;  /* 0x0000000000017941 */ /* 0x000fea0003800000 */
.L_x_10547:
        /* <DEDUP_REMOVED lines=12> */
.L_x_10526:
[----:B------:R-:W-:Y:S05]  /*16c00*/  BSYNC B0 ;  /* 0x0000000000007941 */ /* 0x000fea0003800000 */
.L_x_10525:
[----:B------:R3:W5:Y:S01]  /*16c10*/  LDL R7, [R1+0x44] ;  /* 0x0000440001077983 */ /* 0x0007620000100800 */
[----:B------:R-:W-:Y:S05]  /*16c20*/  @!P0 WARPSYNC.ALL ;  /* 0x0000000000008948 */ /* 0x000fea0003800000 */
[----:B------:R3:W-:Y:S01]  /*16c30*/  STL [R1+0x48], RZ ;  /* 0x000048ff01007387 */ /* 0x0007e20000100800 */
[----:B------:R-:W-:Y:S01]  /*16c40*/  BSSY B0, `(.L_x_10563) ;  /* 0x0000020000007945 */ /* 0x000fe20003800000 */
[----:B------:R-:W-:Y:S06]  /*16c50*/  @!P0 BAR.SYNC.DEFER_BLOCKING 0xc, 0x180 ;  /* 0x0306000000008b1d */ /* 0x000fec0000010000 */
[----:B---3--:R-:W-:Y:S05]  /*16c60*/  @!P1 BRA `(.L_x_10564) ;  /* 0x0000000000749947 */ /* 0x008fea0003800000 */
[----:B------:R-:W-:-:S13]  /*16c70*/  ISETP.NE.AND P0, PT, R10, RZ, PT ;  /* 0x000000ff0a00720c */ /* 0x000fda0003f05270 */
[----:B------:R-:W3:Y:S02]  /*16c80*/  @!P0 LDC R10, c[0x0][0xae8] ;  /* 0x0002ba00ff0a8b82 */ /* 0x000ee40000000800 */
[----:B---3--:R-:W-:-:S04]  /*16c90*/  IABS R0, R10 ;  /* 0x0000000a00007213 */ /* 0x008fc80000000000 */
[----:B------:R-:W3:Y:S08]  /*16ca0*/  I2F.RP R2, R0 ;  /* 0x0000000000027306 */ /* 0x000ef00000209400 */
[----:B---3--:R-:W3:Y:S02]  /*16cb0*/  MUFU.RCP R2, R2 ;  /* 0x0000000200027308 */ /* 0x008ee40000001000 */
[----:B---3--:R-:W-:-:S06]  /*16cc0*/  VIADD R2, R2, 0xffffffe ;  /* 0x0ffffffe02027836 */ /* 0x008fcc0000000000 */
[----:B------:R-:W3:Y:S02]  /*16cd0*/  F2I.FTZ.U32.TRUNC.NTZ R3, R2 ;  /* 0x0000000200037305 */ /* 0x000ee4000021f000 */
[----:B---3--:R-:W-:-:S04]  /*16ce0*/  IMAD.MOV R2, RZ, RZ, -R3 ;  /* 0x000000ffff027224 */ /* 0x008fc800078e0a03 */
[----:B-12---:R-:W-:Y:S02]  /*16cf0*/  IMAD R4, R2, R0, RZ ;  /* 0x0000000002047224 */ /* 0x006fe400078e02ff */
        /* <DEDUP_REMOVED lines=20> */
.L_x_10564:
[----:B------:R-:W-:Y:S05]  /*16e40*/  BSYNC B0 ;  /* 0x0000000000007941 */ /* 0x000fea0003800000 */
.L_x_10563:
[----:B------:R-:W4:Y:S04]  /*16e50*/  LDL R0, [R1+0x48] ;  /* 0x0000480001007983 */ /* 0x000f280000100800 */
[----:B---3--:R-:W4:Y:S01]  /*16e60*/  LDL R2, [R1+0x84] ;  /* 0x0000840001027983 */ /* 0x008f220000100800 */
[----:B------:R-:W-:Y:S01]  /*16e70*/  BSSY B7, `(.L_x_10565) ;  /* 0x00004c1000077945 */ /* 0x000fe20003800000 */
[----:B----4-:R-:W-:-:S05]  /*16e80*/  IMAD R2, R2, R0, RZ ;  /* 0x0000000002027224 */ /* 0x010fca00078e02ff */
[----:B-----5:R-:W-:Y:S01]  /*16e90*/  VIADDMNMX R0, R2, R0, R7, PT ;  /* 0x0000000002007246 */ /* 0x020fe20003800107 */
        /* <DEDUP_REMOVED lines=10> */
[----:B-12---:R-:W1:Y:S01]  /*16f40*/  LDC.64 R4, c[0x0][0xd60] ;  /* 0x00035800ff047b82 */ /* 0x006e620000000a00 */
[----:B------:R-:W3:Y:S08]  /*16f50*/  FLO.U32 R0, UR4 ;  /* 0x0000000400007d00 */ /* 0x000ef000080e0000 */
[----:B------:R-:W1:Y:S01]  /*16f60*/  POPC R2, UR4 ;  /* 0x0000000400027d09 */ /* 0x000e620008000000 */
[----:B---3--:R-:W-:-:S13]  /*16f70*/  ISETP.EQ.U32.AND P0, PT, R0, R3, PT ;  /* 0x000000030000720c */ /* 0x008fda0003f02070 */
[----:B-1----:R-:W2:Y:S01]  /*16f80*/  @P0 ATOMG.E.ADD.STRONG.GPU PT, R5, desc[UR60][R4.64], R2 ;  /* 0x00000002040509a8 */ /* 0x002ea200081ee1fc */
[----:B------:R-:W1:Y:S02]  /*16f90*/  S2R R3, SR_LTMASK ;  /* 0x0000000000037919 */ /* 0x000e640000003900 */
[----:B-1----:R-:W-:-:S06]  /*16fa0*/  LOP3.LUT R3, R3, UR4, RZ, 0xc0, !PT ;  /* 0x0000000403037c12 */ /* 0x002fcc000f8ec0ff */
[----:B------:R-:W1:Y:S01]  /*16fb0*/  POPC R3, R3 ;  /* 0x0000000300037309 */ /* 0x000e620000000000 */
[----:B--2---:R-:W1:Y:S02]  /*16fc0*/  SHFL.IDX PT, R0, R5, R0, 0x1f ;  /* 0x00001f0005007589 */ /* 0x004e6400000e0000 */
[----:B-1----:R-:W-:-:S05]  /*16fd0*/  IADD3 R0, R0, UR38, R3 ;  /* 0x0000002600007c10 */ /* 0x002fca000fffe003 */
[----:B------:R4:W-:Y:S01]  /*16fe0*/  STL [R1], R0 ;  /* 0x0000000001007387 */ /* 0x0009e20000100800 */
[----:B------:R-:W-:Y:S05]  /*16ff0*/  BRA `(.L_x_10567) ;  /* 0x0000004800a07947 */ /* 0x000fea0003800000 */
.L_x_10566:
        /* <DEDUP_REMOVED lines=8> */
[----:B-12---:R-:W-:Y:S02]  /*17080*/  IMAD.U32 R4, RZ, RZ, UR6 ;  /* 0x00000006ff047e24 */ /* 0x006fe4000f8e00ff */
        /* <DEDUP_REMOVED lines=11> */
.L_x_10569:
[----:B------:R-:W-:Y:S05]  /*17140*/  BSYNC B6 ;  /* 0x0000000000067941 */ /* 0x000fea0003800000 */
.L_x_10568:
        /* <DEDUP_REMOVED lines=9> */
[----:B-12---:R-:W-:Y:S02]  /*171e0*/  IMAD.U32 R4, RZ, RZ, UR6 ;  /* 0x00000006ff047e24 */ /* 0x006fe4000f8e00ff */
[----:B------:R-:W-:Y:S02]  /*171f0*/  IMAD.U32 R5, RZ, RZ, UR7 ;  /* 0x00000007ff057e24 */ /* 0x000fe4000f8e00ff */
[----:B------:R-:W-:Y:S02]  /*17200*/  IMAD.U32 R6, RZ, RZ, UR8 ;  /* 0x00000008ff067e24 */ /* 0x000fe4000f8e00ff */
[----:B------:R-:W-:-:S02]  /*17210*/  IMAD.U32 R7, RZ, RZ, UR9 ;  /* 0x00000009ff077e24 */ /* 0x000fc4000f8e00ff */
[----:B------:R-:W-:Y:S02]  /*17220*/  IMAD.U32 R10, RZ, RZ, UR4 ;  /* 0x00000004ff0a7e24 */ /* 0x000fe4000f8e00ff */
[----:B------:R-:W-:Y:S02]  /*17230*/  IMAD.U32 R11, RZ, RZ, UR5 ;  /* 0x00000005ff0b7e24 */ /* 0x000fe4000f8e00ff */
[----:B------:R-:W-:Y:S02]  /*17240*/  IMAD.MOV.U32 R8, RZ, RZ, 0x70 ;  /* 0x00000070ff087424 */ /* 0x000fe400078e00ff */
[----:B0-----:R-:W-:Y:S02]  /*17250*/  IMAD.MOV.U32 R12, RZ, RZ, 0x1 ;  /* 0x00000001ff0c7424 */ /* 0x001fe400078e00ff */
[----:B---3--:R-:W-:-:S07]  /*17260*/  IMAD.MOV.U32 R13, RZ, RZ, RZ ;  /* 0x000000ffff0d7224 */ /* 0x008fce00078e00ff */
[----:B------:R-:W-:-:S07]  /*17270*/  LEPC R20, `(.L_x_10572) ;  /* 0x000000001014794e */ /* 0x000fce0000000000 */
[----:B----4-:R-:W-:Y:S05]  /*17280*/  CALL.ABS.NOINC R2 ;  /* 0x0000000002007343 */ /* 0x010fea0003c00000 */
.L_x_10572:
        /* <DEDUP_REMOVED lines=16> */
.L_x_10571:
[----:B------:R-:W-:Y:S05]  /*17390*/  BSYNC B6 ;  /* 0x0000000000067941 */ /* 0x000fea0003800000 */
.L_x_10570:
[----:B-12---:R-:W2:Y:S01]  /*173a0*/  LDL.LU R4, [R1+0x24] ;  /* 0x0000240001047983 */ /* 0x006ea20000300800 */
        /* <DEDUP_REMOVED lines=23> */
.L_x_10749:
        /* <DEDUP_REMOVED lines=11> */
.L_x_10752:
        /* <DEDUP_REMOVED lines=24> */
.L_x_10576:
[----:B-1----:R-:W2:Y:S01]  /*17750*/  LDL R2, [R1+0x1c] ;  /* 0x00001c0001027983 */ /* 0x002ea20000100800 */
[----:B0-----:R-:W-:Y:S01]  /*17760*/  IMAD R0, R19, 0x8, R18 ;  /* 0x0000000813007824 */ /* 0x001fe200078e0212 */
[----:B--2---:R-:W-:-:S04]  /*17770*/  SHF.L.U32 R2, R2, 0x1f, RZ ;  /* 0x0000001f02027819 */ /* 0x004fc800000006ff */
[----:B------:R-:W0:Y:S02]  /*17780*/  SYNCS.PHASECHK.TRANS64.TRYWAIT P0, [R0+URZ+0x32440], R2 ;  /* 0x03244002000075a7 */ /* 0x000e24000800017f */
[----:B0-----:R-:W-:Y:S05]  /*17790*/  @!P0 BRA `(.L_x_10577) ;  /* 0x0000006800a88947 */ /* 0x001fea0003800000 */
.L_x_10753:
        /* <DEDUP_REMOVED lines=11> */
.L_x_10578:
        /* <DEDUP_REMOVED lines=24> */
.L_x_10574:
        /* <DEDUP_REMOVED lines=34> */
.L_x_10580:
[----:B------:R-:W-:Y:S05]  /*17bf0*/  BSYNC B6 ;  /* 0x0000000000067941 */ /* 0x000fea0003800000 */
.L_x_10579:
[----:B------:R-:W2:Y:S01]  /*17c00*/  LDL.LU R5, [R1+0x4] ;  /* 0x0000040001057983 */ /* 0x000ea20000300800 */
        /* <DEDUP_REMOVED lines=63> */
[----:B------:R-:W0:Y:S01]  /*18000*/  SHFL.IDX PT, R5, R3, RZ, 0x181f ;  /* 0x00181fff03057589 */ /* 0x000e2200000e0000 */
[----:B--2---:R-:W-:Y:S02]  /*18010*/  IMAD R0, R11, R8, RZ ;  /* 0x000000080b007224 */ /* 0x004fe400078e02ff */
[----:B------:R-:W-:-:S05]  /*18020*/  IMAD.IADD R11, R7, 0x1, R6 ;  /* 0x00000001070b7824 */ /* 0x000fca00078e0206 */
[C---:B------:R-:W-:Y:S01]  /*18030*/  ISETP.GE.AND P1, PT, R11.reuse, R0, PT ;  /* 0x000000000b00720c */ /* 0x040fe20003f26270 */
[----:B------:R-:W1:Y:S01]  /*18040*/  SHFL.IDX PT, R6, R3, 0x1, 0x181f ;  /* 0x00381f0003067f89 */ /* 0x000e6200000e0000 */
[----:B------:R-:W-:-:S03]  /*18050*/  VIADD R8, R11, 0x10 ;  /* 0x000000100b087836 */ /* 0x000fc60000000000 */
[----:B------:R-:W2:Y:S08]  /*18060*/  SHFL.IDX PT, R7, R2, 0x1, 0x181f ;  /* 0x00381f0002077f89 */ /* 0x000eb000000e0000 */
[----:B0-----:R-:W-:-:S05]  /*18070*/  @!P1 LEA R5, P3, R10, R5, 0x1 ;  /* 0x000000050a059211 */ /* 0x001fca00078608ff */
[----:B------:R-:W-:Y:S01]  /*18080*/  @!P1 IMAD.X R4, RZ, RZ, R4, P3 ;  /* 0x000000ffff049224 */ /* 0x000fe200018e0604 */
[----:B------:R-:W-:-:S04]  /*18090*/  ISETP.GE.AND P2, PT, R8, R0, PT ;  /* 0x000000000800720c */ /* 0x000fc80003f46270 */
[----:B------:R-:W-:-:S04]  /*180a0*/  @!P1 LOP3.LUT R5, R5, R4, RZ, 0x3c, !PT ;  /* 0x0000000405059212 */ /* 0x000fc800078e3cff */
[----:B------:R-:W-:-:S04]  /*180b0*/  @!P1 LOP3.LUT R4, R5, R4, RZ, 0x3c, !PT ;  /* 0x0000000405049212 */ /* 0x000fc800078e3cff */
[----:B------:R-:W-:-:S05]  /*180c0*/  @!P1 LOP3.LUT R5, R5, R4, RZ, 0x3c, !PT ;  /* 0x0000000405059212 */ /* 0x000fca00078e3cff */
[----:B-----5:R1:W-:Y:S02]  /*180d0*/  @!P1 LDGSTS.E.BYPASS.LTC128B.128 [R9+0x18400], desc[UR60][R4.64], !P0 ;  /* 0x1840000004099fae */ /* 0x0203e4000c101d7c */
[----:B-1----:R-:W-:-:S05]  /*180e0*/  @!P2 LEA R5, P1, R10, R6, 0x1 ;  /* 0x000000060a05a211 */ /* 0x002fca00078208ff */
[----:B--2---:R-:W-:-:S05]  /*180f0*/  @!P2 IMAD.X R4, RZ, RZ, R7, P1 ;  /* 0x000000ffff04a224 */ /* 0x004fca00008e0607 */
[----:B------:R-:W-:-:S04]  /*18100*/  @!P2 LOP3.LUT R5, R5, R4, RZ, 0x3c, !PT ;  /* 0x000000040505a212 */ /* 0x000fc800078e3cff */
[----:B------:R-:W-:-:S04]  /*18110*/  @!P2 LOP3.LUT R4, R5, R4, RZ, 0x3c, !PT ;  /* 0x000000040504a212 */ /* 0x000fc800078e3cff */
[----:B------:R-:W-:-:S05]  /*18120*/  @!P2 LOP3.LUT R5, R5, R4, RZ, 0x3c, !PT ;  /* 0x000000040505a212 */ /* 0x000fca00078e3cff */
[----:B------:R0:W-:Y:S04]  /*18130*/  @!P2 LDGSTS.E.BYPASS.LTC128B.128 [R9+0x18c00], desc[UR60][R4.64], !P0 ;  /* 0x18c000000409afae */ /* 0x0001e8000c101d7c */
[----:B------:R-:W-:Y:S04]  /*18140*/  STL [R1+0x4], R11 ;  /* 0x0000040b01007387 */ /* 0x000fe80000100800 */
[----:B0-----:R-:W0:Y:S04]  /*18150*/  SHFL.IDX PT, R4, R3, 0x2, 0x181f ;  /* 0x00581f0003047f89 */ /* 0x001e2800000e0000 */
[----:B------:R1:W-:Y:S04]  /*18160*/  STL [R1+0x60], R8 ;  /* 0x0000600801007387 */ /* 0x0003e80000100800 */
[----:B------:R-:W2:Y:S01]  /*18170*/  SHFL.IDX PT, R6, R2, 0x2, 0x181f ;  /* 0x00581f0002067f89 */ /* 0x000ea200000e0000 */
[----:B-1----:R-:W-:-:S05]  /*18180*/  VIADD R8, R11, 0x20 ;  /* 0x000000200b087836 */ /* 0x002fca0000000000 */
[----:B------:R-:W-:-:S13]  /*18190*/  ISETP.GE.AND P1, PT, R8, R0, PT ;  /* 0x000000000800720c */ /* 0x000fda0003f26270 */
[----:B0-----:R-:W-:-:S05]  /*181a0*/  @!P1 LEA R5, P2, R10, R4, 0x1 ;  /* 0x000000040a059211 */ /* 0x001fca00078408ff */
[----:B--2---:R-:W-:-:S05]  /*181b0*/  @!P1 IMAD.X R4, RZ, RZ, R6, P2 ;  /* 0x000000ffff049224 */ /* 0x004fca00010e0606 */
[----:B------:R-:W-:-:S04]  /*181c0*/  @!P1 LOP3.LUT R5, R5, R4, RZ, 0x3c, !PT ;  /* 0x0000000405059212 */ /* 0x000fc800078e3cff */
[----:B------:R-:W-:-:S04]  /*181d0*/  @!P1 LOP3.LUT R4, R5, R4, RZ, 0x3c, !PT ;  /* 0x0000000405049212 */ /* 0x000fc800078e3cff */
[----:B------:R-:W-:-:S05]  /*181e0*/  @!P1 LOP3.LUT R5, R5, R4, RZ, 0x3c, !PT ;  /* 0x0000000405059212 */ /* 0x000fca00078e3cff */
[----:B------:R0:W-:Y:S01]  /*181f0*/  @!P1 LDGSTS.E.BYPASS.LTC128B.128 [R9+0x19400], desc[UR60][R4.64], !P0 ;  /* 0x1940000004099fae */ /* 0x0001e2000c101d7c */
[----:B------:R-:W-:-:S03]  /*18200*/  VIADD R7, R11, 0x30 ;  /* 0x000000300b077836 */ /* 0x000fc60000000000 */
[----:B------:R-:W-:Y:S04]  /*18210*/  SHFL.IDX PT, R6, R2, 0x3, 0x181f ;  /* 0x00781f0002067f89 */ /* 0x000fe800000e0000 */
[----:B0-----:R-:W0:Y:S01]  /*18220*/  SHFL.IDX PT, R4, R3, 0x3, 0x181f ;  /* 0x00781f0003047f89 */ /* 0x001e2200000e0000 */
[----:B------:R-:W-:-:S13]  /*18230*/  ISETP.GE.AND P1, PT, R7, R0, PT ;  /* 0x000000000700720c */ /* 0x000fda0003f26270 */
[----:B0-----:R-:W-:-:S05]  /*18240*/  @!P1 LEA R5, P2, R10, R4, 0x1 ;  /* 0x000000040a059211 */ /* 0x001fca00078408ff */
[----:B------:R-:W-:-:S05]  /*18250*/  @!P1 IMAD.X R4, RZ, RZ, R6, P2 ;  /* 0x000000ffff049224 */ /* 0x000fca00010e0606 */
        /* <DEDUP_REMOVED lines=41> */
.L_x_10770:
        /* <DEDUP_REMOVED lines=12> */
.L_x_10582:
        /* <DEDUP_REMOVED lines=37> */
.L_x_10584:
[----:B------:R-:W-:Y:S05]  /*18800*/  BSYNC B6 ;  /* 0x0000000000067941 */ /* 0x000fea0003800000 */
.L_x_10583:
        /* <DEDUP_REMOVED lines=9> */
[----:B0-----:R-:W-:-:S02]  /*188a0*/  ISETP.NE.AND P0, PT, R6, 0x1, PT ;  /* 0x000000010600780c */ /* 0x001fc40003f05270 */
[----:B-1----:R-:W-:-:S04]  /*188b0*/  SHF.L.U32 R8, R8, 0x3, RZ ;  /* 0x0000000308087819 */ /* 0x002fc800000006ff */
        /* <DEDUP_REMOVED lines=31> */
[----:B------:R-:W-:Y:S01]  /*18ab0*/  ISETP.GE.AND P2, PT, R10, UR4, PT ;  /* 0x000000040a007c0c */ /* 0x000fe2000bf46270 */
[----:B------:R-:W-:Y:S01]  /*18ac0*/  IMAD R4, R4, UR5, R0 ;  /* 0x0000000504047c24 */ /* 0x000fe2000f8e0200 */
[----:B------:R-:W-:Y:S02]  /*18ad0*/  LEA R0, P4, R2, UR6, 0x1 ;  /* 0x0000000602007c11 */ /* 0x000fe4000f8808ff */
[----:B------:R-:W-:Y:S01]  /*18ae0*/  ISETP.GE.AND P1, PT, R9, UR4, PT ;  /* 0x0000000409007c0c */ /* 0x000fe2000bf26270 */
[----:B------:R-:W-:Y:S01]  /*18af0*/  IMAD.IADD R4, R3, 0x1, R4 ;  /* 0x0000000103047824 */ /* 0x000fe200078e0204 */
[----:B------:R-:W-:-:S04]  /*18b00*/  ISETP.GE.AND P0, PT, R8, UR4, PT ;  /* 0x0000000408007c0c */ /* 0x000fc8000bf06270 */
[----:B------:R-:W-:Y:S01]  /*18b10*/  LEA.HI.X R2, R2, UR7, R4, 0x1, P4 ;  /* 0x0000000702027c11 */ /* 0x000fe2000a0f0c04 */
[----:B0-----:R-:W-:-:S05]  /*18b20*/  IMAD.SHL.U32 R7, R7, 0x8, RZ ;  /* 0x0000000807077824 */ /* 0x001fca00078e00ff */
[----:B------:R-:W-:-:S04]  /*18b30*/  LOP3.LUT R7, R7, 0x38, RZ, 0xc0, !PT ;  /* 0x0000003807077812 */ /* 0x000fc800078ec0ff */
[----:B------:R-:W-:Y:S01]  /*18b40*/  ISETP.GE.AND P3, PT, R7, UR4, PT ;  /* 0x0000000407007c0c */ /* 0x000fe2000bf66270 */
[----:B------:R-:W-:-:S03]  /*18b50*/  UMOV UR4, 0xffffffff ;  /* 0xffffffff00047882 */ /* 0x000fc60000000000 */
[----:B------:R-:W-:Y:S09]  /*18b60*/  BRA.DIV UR4, `(.L_x_10585) ;  /* 0x0000006204987947 */ /* 0x000ff2000b800000 */
[----:B------:R-:W2:Y:S04]  /*18b70*/  LDL.LU R9, [R1+0x4c] ;  /* 0x00004c0001097983 */ /* 0x000ea80000300800 */
[----:B------:R-:W3:Y:S04]  /*18b80*/  LDL.LU R5, [R1+0x4] ;  /* 0x0000040001057983 */ /* 0x000ee80000300800 */
[----:B------:R-:W4:Y:S04]  /*18b90*/  LDL.LU R4, [R1+0x60] ;  /* 0x0000600001047983 */ /* 0x000f280000300800 */
[----:B------:R-:W5:Y:S04]  /*18ba0*/  LDL.LU R10, [R1+0x64] ;  /* 0x00006400010a7983 */ /* 0x000f680000300800 */
[----:B------:R-:W5:Y:S01]  /*18bb0*/  LDL R8, [R1+0x14] ;  /* 0x0000140001087983 */ /* 0x000f620000100800 */
        /* <DEDUP_REMOVED lines=12> */
[----:B------:R-:W-:Y:S01]  /*18c80*/  @!PT LDS RZ, [RZ] ;  /* 0x00000000fffff984 */ /* 0x000fe20000000800 */
[----:B-----5:R-:W-:Y:S04]  /*18c90*/  @!P5 LDGSTS.E.BYPASS.LTC128B.128 [R8+0x22400], desc[UR60][R4.64], !P3 ;  /* 0x224000000408dfae */ /* 0x020fe8000d901d7c */
[----:B------:R-:W-:Y:S04]  /*18ca0*/  @!P5 LDGSTS.E.BYPASS.LTC128B.128 [R8+0x26400], desc[UR60][R4.64+0x80], !P2 ;  /* 0x264000800408dfae */ /* 0x000fe8000d101d7c */
[----:B------:R-:W-:Y:S04]  /*18cb0*/  @!P5 LDGSTS.E.BYPASS.LTC128B.128 [R8+0x2a400], desc[UR60][R4.64+0x100], !P1 ;  /* 0x2a4001000408dfae */ /* 0x000fe8000c901d7c */
[----:B------:R0:W-:Y:S04]  /*18cc0*/  @!P5 LDGSTS.E.BYPASS.LTC128B.128 [R8+0x2e400], desc[UR60][R4.64+0x180], !P0 ;  /* 0x2e4001800408dfae */ /* 0x0001e8000c101d7c */
[----:B------:R-:W-:Y:S04]  /*18cd0*/  SHFL.IDX PT, R6, R2, 0x1, 0x181f ;  /* 0x00381f0002067f89 */ /* 0x000fe800000e0000 */
[----:B0-----:R-:W0:Y:S02]  /*18ce0*/  SHFL.IDX PT, R5, R0, 0x1, 0x181f ;  /* 0x00381f0000057f89 */ /* 0x001e2400000e0000 */
[----:B0-----:R-:W-:-:S05]  /*18cf0*/  @!P4 LEA R5, P6, R7, R5, 0x1 ;  /* 0x000000050705c211 */ /* 0x001fca00078c08ff */
[----:B------:R-:W-:-:S05]  /*18d00*/  @!P4 IMAD.X R4, RZ, RZ, R6, P6 ;  /* 0x000000ffff04c224 */ /* 0x000fca00030e0606 */
[----:B------:R-:W-:-:S04]  /*18d10*/  @!P4 LOP3.LUT R5, R5, R4, RZ, 0x3c, !PT ;  /* 0x000000040505c212 */ /* 0x000fc800078e3cff */
[----:B------:R-:W-:-:S04]  /*18d20*/  @!P4 LOP3.LUT R4, R5, R4, RZ, 0x3c, !PT ;  /* 0x000000040504c212 */ /* 0x000fc800078e3cff */
[----:B------:R-:W-:-:S05]  /*18d30*/  @!P4 LOP3.LUT R5, R5, R4, RZ, 0x3c, !PT ;  /* 0x000000040505c212 */ /* 0x000fca00078e3cff */
        /* <DEDUP_REMOVED lines=10> */
[----:B------:R-:W-:-:S04]  /*18de0*/  @!P4 LOP3.LUT R5, R5, R4, RZ, 0x3c, !PT ;  /* 0x000000040505c212 */ /* 0x000fc800078e3cff */
[----:B------:R-:W-:-:S04]  /*18df0*/  @!P4 LOP3.LUT R4, R5, R4, RZ, 0x3c, !PT ;  /* 0x000000040504c212 */ /* 0x000fc800078e3cff */
[----:B------:R-:W-:-:S05]  /*18e00*/  @!P4 LOP3.LUT R5, R5, R4, RZ, 0x3c, !PT ;  /* 0x000000040505c212 */ /* 0x000fca00078e3cff */
        /* <DEDUP_REMOVED lines=46> */
[----:B------:R-:W-:-:S05]  /*190f0*/  @!P4 IMAD.X R4, RZ, RZ, R6, P5 ;  /* 0x000000ffff04c224 */ /* 0x000fca00028e0606 */
[----:B------:R-:W-:-:S04]  /*19100*/  @!P4 LOP3.LUT R5, R5, R4, RZ, 0x3c, !PT ;  /* 0x000000040505c212 */ /* 0x000fc800078e3cff */
[----:B------:R-:W-:-:S04]  /*19110*/  @!P4 LOP3.LUT R4, R5, R4, RZ, 0x3c, !PT ;  /* 0x000000040504c212 */ /* 0x000fc800078e3cff */
[----:B------:R-:W-:Y:S01]  /*19120*/  @!P4 LOP3.LUT R5, R5, R4, RZ, 0x3c, !PT ;  /* 0x000000040505c212 */ /* 0x000fe200078e3cff */
[----:B------:R0:W2:Y:S04]  /*19130*/  SHFL.IDX PT, R6, R2, 0x7, 0x181f ;  /* 0x00f81f0002067f89 */ /* 0x0000a800000e0000 */
[----:B------:R0:W-:Y:S04]  /*19140*/  @!P4 LDGSTS.E.BYPASS.LTC128B.128 [R8+0x25400], desc[UR60][R4.64], !P3 ;  /* 0x254000000408cfae */ /* 0x0001e8000d901d7c */
[----:B------:R0:W-:Y:S04]  /*19150*/  @!P4 LDGSTS.E.BYPASS.LTC128B.128 [R8+0x29400], desc[UR60][R4.64+0x80], !P2 ;  /* 0x294000800408cfae */ /* 0x0001e8000d101d7c */
[----:B------:R0:W-:Y:S04]  /*19160*/  @!P4 LDGSTS.E.BYPASS.LTC128B.128 [R8+0x2d400], desc[UR60][R4.64+0x100], !P1 ;  /* 0x2d4001000408cfae */ /* 0x0001e8000c901d7c */
[----:B-1----:R0:W-:Y:S02]  /*19170*/  @!P4 LDGSTS.E.BYPASS.LTC128B.128 [R8+0x31400], desc[UR60][R4.64+0x180], !P0 ;  /* 0x314001800408cfae */ /* 0x0021e4000c101d7c */
.L_x_10788:
[----:B0-----:R-:W3:Y:S01]  /*19180*/  LDL.LU R2, [R1+0x7c] ;  /* 0x00007c0001027983 */ /* 0x001ee20000300800 */
[----:B------:R-:W-:Y:S01]  /*19190*/  BSSY B0, `(.L_x_10586) ;  /* 0x000000d000007945 */ /* 0x000fe20003800000 */
[----:B---3--:R-:W-:-:S13]  /*191a0*/  ISETP.GE.AND P4, PT, R2, R3, PT ;  /* 0x000000030200720c */ /* 0x008fda0003f86270 */
[----:B------:R-:W-:Y:S05]  /*191b0*/  @P4 BRA `(.L_x_10587) ;  /* 0x0000000000284947 */ /* 0x000fea0003800000 */
[----:B-1----:R-:W3:Y:S01]  /*191c0*/  LDL R4, [R1+0x14] ;  /* 0x0000140001047983 */ /* 0x002ee20000100800 */
        /* <DEDUP_REMOVED lines=9> */
.L_x_10587:
[----:B------:R-:W-:Y:S05]  /*19260*/  BSYNC B0 ;  /* 0x0000000000007941 */ /* 0x000fea0003800000 */
.L_x_10586:
[----:B------:R-:W-:Y:S01]  /*19270*/  NOP ;  /* 0x0000000000007918 */ /* 0x000fe20000000000 */
[----:B------:R-:W-:-:S13]  /*19280*/  PLOP3.LUT P0, PT, PT, PT, PT, 0x80, 0x0 ;  /* 0x000000000000781c */ /* 0x000fda0003f0f070 */
.L_x_10588:
        /* <DEDUP_REMOVED lines=18> */
.L_x_10789:
[----:B------:R-:W-:Y:S05]  /*193b0*/  BSYNC B0 ;  /* 0x0000000000007941 */ /* 0x000fea0003800000 */
.L_x_10589:
[----:B------:R-:W3:Y:S01]  /*193c0*/  LDL R2, [R1+0x18] ;  /* 0x0000180001027983 */ /* 0x000ee20000100800 */
[----:B------:R-:W-:Y:S01]  /*193d0*/  BSSY B0, `(.L_x_10591) ;  /* 0x000005a000007945 */ /* 0x000fe20003800000 */
[----:B---3--:R-:W-:-:S13]  /*193e0*/  LOP3.LUT P0, RZ, R2, 0x1, RZ, 0xc0, !PT ;  /* 0x0000000102ff7812 */ /* 0x008fda000780c0ff */
[----:B------:R-:W-:Y:S05]  /*193f0*/  @!P0 BRA `(.L_x_10592) ;  /* 0x00000004005c8947 */ /* 0x000fea0003800000 */
[----:B-1----:R-:W0:Y:S01]  /*19400*/  LDL R4, [R1+0x1c] ;  /* 0x00001c0001047983 */ /* 0x002e220000100800 */
        /* <DEDUP_REMOVED lines=8> */
.L_x_10790:
[----:B------:R-:W-:Y:S05]  /*19490*/  BSYNC B1 ;  /* 0x0000000000017941 */ /* 0x000fea0003800000 */
.L_x_10593:
        /* <DEDUP_REMOVED lines=9> */
.L_x_10596:
[----:B------:R-:W-:Y:S05]  /*19530*/  BSYNC B1 ;  /* 0x0000000000017941 */ /* 0x000fea0003800000 */
.L_x_10595:
        /* <DEDUP_REMOVED lines=12> */
.L_x_10597:
        /* <DEDUP_REMOVED lines=15> */
.L_x_10598:
        /* <DEDUP_REMOVED lines=15> */
.L_x_10599:
        /* <DEDUP_REMOVED lines=15> */
.L_x_10600:
        /* <DEDUP_REMOVED lines=10> */
.L_x_10592:
[----:B------:R-:W-:Y:S05]  /*19970*/  BSYNC B0 ;  /* 0x0000000000007941 */ /* 0x000fea0003800000 */
.L_x_10591:
[----:B-1----:R-:W0:Y:S04]  /*19980*/  LDL R4, [R1+0x50] ;  /* 0x0000500001047983 */ /* 0x002e280000100800 */
        /* <DEDUP_REMOVED lines=8> */
[----:B------:R-:W-:Y:S01]  /*19a10*/  BSSY B2, `(.L_x_10603) ;  /* 0x00000a9000027945 */ /* 0x000fe20003800000 */
[----:B---3--:R-:W-:-:S04]  /*19a20*/  VIADD R2, R7, 0x1 ;  /* 0x0000000107027836 */ /* 0x008fc80000000000 */
[----:B--2---:R-:W-:-:S05]  /*19a30*/  IMAD R2, R2, R6, RZ ;  /* 0x0000000602027224 */ /* 0x004fca00078e02ff */
        /* <DEDUP_REMOVED lines=42> */
.L_x_10607:
        /* <DEDUP_REMOVED lines=8> */
.L_x_10791:
[----:B------:R-:W-:Y:S05]  /*19d60*/  BSYNC B3 ;  /* 0x0000000000037941 */ /* 0x000fea0003800000 */
.L_x_10608:
        /* <DEDUP_REMOVED lines=9> */
.L_x_10611:
[----:B------:R-:W-:Y:S05]  /*19e00*/  BSYNC B3 ;  /* 0x0000000000037941 */ /* 0x000fea0003800000 */
.L_x_10610:
        /* <DEDUP_REMOVED lines=12> */
.L_x_10612:
        /* <DEDUP_REMOVED lines=13> */
.L_x_10792:
[----:B------:R-:W-:Y:S05]  /*19fa0*/  BSYNC B3 ;  /* 0x0000000000037941 */ /* 0x000fea0003800000 */
.L_x_10613:
        /* <DEDUP_REMOVED lines=11> */
.L_x_10616:
[----:B------:R-:W-:Y:S05]  /*1a060*/  BSYNC B3 ;  /* 0x0000000000037941 */ /* 0x000fea0003800000 */
.L_x_10615:
        /* <DEDUP_REMOVED lines=9> */
.L_x_10617:
        /* <DEDUP_REMOVED lines=15> */
.L_x_10618:
        /* <DEDUP_REMOVED lines=15> */
.L_x_10619:
        /* <DEDUP_REMOVED lines=15> */
.L_x_10620:
        /* <DEDUP_REMOVED lines=10> */
.L_x_10606:
[----:B------:R-:W-:Y:S05]  /*1a470*/  BSYNC B1 ;  /* 0x0000000000017941 */ /* 0x000fea0003800000 */
.L_x_10605:
[----:B------:R-:W2:Y:S02]  /*1a480*/  LDL.LU R5, [R1+0x50] ;  /* 0x0000500001057983 */ /* 0x000ea40000300800 */
[----:B--2---:R-:W-:-:S07]  /*1a490*/  VIADD R0, R5, 0xfffffffd ;  /* 0xfffffffd05007836 */ /* 0x004fce0000000000 */
.L_x_10604:
[----:B------:R-:W-:Y:S05]  /*1a4a0*/  BSYNC B2 ;  /* 0x0000000000027941 */ /* 0x000fea0003800000 */
.L_x_10603:
[----:B------:R-:W-:Y:S01]  /*1a4b0*/  VIADD R8, R8, 0xfffffffe ;  /* 0xfffffffe08087836 */ /* 0x000fe20000000000 */
[----:B------:R-:W-:-:S04]  /*1a4c0*/  LOP3.LUT R4, RZ, R4, RZ, 0x33, !PT ;  /* 0x00000004ff047212 */ /* 0x000fc800078e33ff */
[----:B------:R-:W-:-:S13]  /*1a4d0*/  ISETP.NE.AND P0, PT, R8, R4, PT ;  /* 0x000000040800720c */ /* 0x000fda0003f05270 */
[----:B------:R-:W-:Y:S05]  /*1a4e0*/  @!P0 BRA `(.L_x_10602) ;  /* 0x0000001000f88947 */ /* 0x000fea0003800000 */
.L_x_10653:
        /* <DEDUP_REMOVED lines=35> */
.L_x_10623:
        /* <DEDUP_REMOVED lines=8> */
.L_x_10793:
[----:B------:R-:W-:Y:S05]  /*1a7a0*/  BSYNC B2 ;  /* 0x0000000000027941 */ /* 0x000fea0003800000 */
.L_x_10624:
        /* <DEDUP_REMOVED lines=9> */
.L_x_10627:
[----:B------:R-:W-:Y:S05]  /*1a840*/  BSYNC B2 ;  /* 0x0000000000027941 */ /* 0x000fea0003800000 */
.L_x_10626:
        /* <DEDUP_REMOVED lines=12> */
.L_x_10628:
        /* <DEDUP_REMOVED lines=13> */
.L_x_10794:
[----:B------:R-:W-:Y:S05]  /*1a9e0*/  BSYNC B2 ;  /* 0x0000000000027941 */ /* 0x000fea0003800000 */
.L_x_10629:
        /* <DEDUP_REMOVED lines=11> */
.L_x_10632:
[----:B------:R-:W-:Y:S05]  /*1aaa0*/  BSYNC B2 ;  /* 0x0000000000027941 */ /* 0x000fea0003800000 */
.L_x_10631:
        /* <DEDUP_REMOVED lines=9> */
.L_x_10633:
        /* <DEDUP_REMOVED lines=15> */
.L_x_10634:
        /* <DEDUP_REMOVED lines=15> */
.L_x_10635:
        /* <DEDUP_REMOVED lines=15> */
.L_x_10636:
        /* <DEDUP_REMOVED lines=10> */
.L_x_10622:
[----:B------:R-:W-:Y:S05]  /*1aeb0*/  BSYNC B1 ;  /* 0x0000000000017941 */ /* 0x000fea0003800000 */
.L_x_10621:
        /* <DEDUP_REMOVED lines=35> */
.L_x_10639:
        /* <DEDUP_REMOVED lines=8> */
.L_x_10795:
[----:B------:R-:W-:Y:S05]  /*1b170*/  BSYNC B2 ;  /* 0x0000000000027941 */ /* 0x000fea0003800000 */
.L_x_10640:
        /* <DEDUP_REMOVED lines=9> */
.L_x_10643:
[----:B------:R-:W-:Y:S05]  /*1b210*/  BSYNC B2 ;  /* 0x0000000000027941 */ /* 0x000fea0003800000 */
.L_x_10642:
        /* <DEDUP_REMOVED lines=12> */
.L_x_10644:
        /* <DEDUP_REMOVED lines=13> */
.L_x_10796:
[----:B------:R-:W-:Y:S05]  /*1b3b0*/  BSYNC B2 ;  /* 0x0000000000027941 */ /* 0x000fea0003800000 */
.L_x_10645:
        /* <DEDUP_REMOVED lines=11> */
.L_x_10648:
[----:B------:R-:W-:Y:S05]  /*1b470*/  BSYNC B2 ;  /* 0x0000000000027941 */ /* 0x000fea0003800000 */
.L_x_10647:
        /* <DEDUP_REMOVED lines=9> */
.L_x_10649:
        /* <DEDUP_REMOVED lines=15> */
.L_x_10650:
        /* <DEDUP_REMOVED lines=15> */
.L_x_10651:
        /* <DEDUP_REMOVED lines=15> */
.L_x_10652:
        /* <DEDUP_REMOVED lines=10> */
.L_x_10638:
[----:B------:R-:W-:Y:S05]  /*1b880*/  BSYNC B1 ;  /* 0x0000000000017941 */ /* 0x000fea0003800000 */
.L_x_10637:
[----:B------:R-:W2:Y:S01]  /*1b890*/  LDL R5, [R1+0x2c] ;  /* 0x00002c0001057983 */ /* 0x000ea20000100800 */
[----:B------:R-:W-:Y:S01]  /*1b8a0*/  VIADD R0, R0, 0xfffffffe ;  /* 0xfffffffe00007836 */ /* 0x000fe20000000000 */
[----:B--2---:R-:W-:-:S13]  /*1b8b0*/  ISETP.GT.AND P0, PT, R6, R5, PT ;  /* 0x000000050600720c */ /* 0x004fda0003f04270 */
[----:B------:R-:W-:Y:S05]  /*1b8c0*/  @P0 BRA `(.L_x_10653) ;  /* 0xffffffec00080947 */ /* 0x000fea000383ffff */
.L_x_10602:
[----:B------:R-:W-:Y:S05]  /*1b8d0*/  BSYNC B0 ;  /* 0x0000000000007941 */ /* 0x000fea0003800000 */
.L_x_10601:
[----:B------:R-:W3:Y:S01]  /*1b8e0*/  LDL.LU R2, [R1+0x1c] ;  /* 0x00001c0001027983 */ /* 0x000ee20000300800 */
[----:B------:R-:W1:Y:S01]  /*1b8f0*/  S2R R3, SR_TID.X ;  /* 0x0000000000037919 */ /* 0x000e620000002100 */
[----:B------:R-:W-:-:S05]  /*1b900*/  VIADD R19, R19, 0x1 ;  /* 0x0000000113137836 */ /* 0x000fca0000000000 */
[----:B------:R-:W-:-:S04]  /*1b910*/  ISETP.NE.AND P0, PT, R19, 0x2, PT ;  /* 0x000000021300780c */ /* 0x000fc80003f05270 */
[----:B------:R-:W-:Y:S01]  /*1b920*/  SEL R0, RZ, 0x1, P0 ;  /* 0x00000001ff007807 */ /* 0x000fe20000000000 */
[----:B------:R-:W-:Y:S01]  /*1b930*/  BSSY B0, `(.L_x_10654) ;  /* 0x0000013000007945 */ /* 0x000fe20003800000 */
[----:B-1----:R-:W-:-:S04]  /*1b940*/  LOP3.LUT R3, R3, 0x7f, RZ, 0xc0, !PT ;  /* 0x0000007f03037812 */ /* 0x002fc800078ec0ff */
[----:B------:R-:W-:Y:S02]  /*1b950*/  ISETP.NE.AND P1, PT, R3, RZ, PT ;  /* 0x000000ff0300720c */ /* 0x000fe40003f25270 */
[----:B---3--:R-:W-:-:S05]  /*1b960*/  LOP3.LUT R2, R2, R0, RZ, 0x3c, !PT ;  /* 0x0000000002027212 */ /* 0x008fca00078e3cff */
[----:B------:R1:W-:Y:S06]  /*1b970*/  STL [R1+0x1c], R2 ;  /* 0x00001c0201007387 */ /* 0x0003ec0000100800 */
[----:B------:R-:W-:Y:S05]  /*1b980*/  @P1 BRA `(.L_x_10655) ;  /* 0x0000000000341947 */ /* 0x000fea0003800000 */
[----:B------:R-:W3:Y:S01]  /*1b990*/  S2R R3, SR_LANEID ;  /* 0x0000000000037919 */ /* 0x000ee20000000000 */
[----:B------:R-:W-:Y:S01]  /*1b9a0*/  VOTEU.ANY UR4, UPT, PT ;  /* 0x0000000000047886 */ /* 0x000fe200038e0100 */
[----:B------:R-:W4:Y:S01]  /*1b9b0*/  LDC.64 R4, c[0x0][0xd60] ;  /* 0x00035800ff047b82 */ /* 0x000f220000000a00 */
[----:B------:R-:W3:Y:S08]  /*1b9c0*/  FLO.U32 R0, UR4 ;  /* 0x0000000400007d00 */ /* 0x000ef000080e0000 */
[----:B-1----:R-:W4:Y:S01]  /*1b9d0*/  POPC R2, UR4 ;  /* 0x0000000400027d09 */ /* 0x002f220008000000 */
[----:B---3--:R-:W-:-:S13]  /*1b9e0*/  ISETP.EQ.U32.AND P1, PT, R0, R3, PT ;  /* 0x000000030000720c */ /* 0x008fda0003f22070 */
[----:B----4-:R-:W3:Y:S01]  /*1b9f0*/  @P1 ATOMG.E.ADD.STRONG.GPU PT, R5, desc[UR60][R4.64], R2 ;  /* 0x00000002040519a8 */ /* 0x010ee200081ee1fc */
[----:B------:R-:W1:Y:S02]  /*1ba00*/  S2R R3, SR_LTMASK ;  /* 0x0000000000037919 */ /* 0x000e640000003900 */
[----:B-1----:R-:W-:-:S06]  /*1ba10*/  LOP3.LUT R3, R3, UR4, RZ, 0xc0, !PT ;  /* 0x0000000403037c12 */ /* 0x002fcc000f8ec0ff */
[----:B------:R-:W1:Y:S01]  /*1ba20*/  POPC R3, R3 ;  /* 0x0000000300037309 */ /* 0x000e620000000000 */
[----:B---3--:R-:W1:Y:S02]  /*1ba30*/  SHFL.IDX PT, R0, R5, R0, 0x1f ;  /* 0x00001f0005007589 */ /* 0x008e6400000e0000 */
[----:B-1----:R-:W-:-:S05]  /*1ba40*/  IADD3 R0, R0, UR38, R3 ;  /* 0x0000002600007c10 */ /* 0x002fca000fffe003 */
[----:B------:R3:W-:Y:S02]  /*1ba50*/  STL [R1], R0 ;  /* 0x0000000001007387 */ /* 0x0007e40000100800 */
.L_x_10655:
[----:B------:R-:W-:Y:S05]  /*1ba60*/  BSYNC B0 ;  /* 0x0000000000007941 */ /* 0x000fea0003800000 */
.L_x_10654:
[----:B------:R-:W-:-:S07]  /*1ba70*/  SEL R19, R19, RZ, P0 ;  /* 0x000000ff13137207 */ /* 0x000fce0000000000 */
.L_x_10567:
[----:B------:R-:W-:Y:S05]  /*1ba80*/  BSYNC B7 ;  /* 0x0000000000077941 */ /* 0x000fea0003800000 */
.L_x_10565:
        /* <DEDUP_REMOVED lines=9> */
[----:B-12---:R-:W1:Y:S04]  /*1bb20*/  LDS.128 R4, [R18+0x324d0] ;  /* 0x0324d00012047984 */ /* 0x006e680000000c00 */
[----:B-1----:R1:W-:Y:S04]  /*1bb30*/  STL.64 [R1], R4 ;  /* 0x0000000401007387 */ /* 0x0023e80000100a00 */
[----:B------:R1:W-:Y:S01]  /*1bb40*/  STL.64 [R1+0x8], R6 ;  /* 0x0000080601007387 */ /* 0x0003e20000100a00 */
[----:B------:R-:W-:Y:S06]  /*1bb50*/  BAR.ARV 0x4, 0x180 ;  /* 0x0106000000007b1d */ /* 0x000fec0000002000 */
[----:B------:R-:W-:Y:S05]  /*1bb60*/  BRA `(.L_x_10657) ;  /* 0x0000000c00247947 */ /* 0x000fea0003800000 */
.L_x_10656:
[----:B------:R-:W3:Y:S01]  /*1bb70*/  S2R R16, SR_TID.X ;  /* 0x0000000000107919 */ /* 0x000ee20000002100 */
[----:B------:R-:W-:Y:S01]  /*1bb80*/  UMOV UR4, 0xffffffff ;  /* 0xffffffff00047882 */ /* 0x000fe20000000000 */
[----:B---3--:R-:W-:-:S04]  /*1bb90*/  LOP3.LUT R16, R16, 0x1f, RZ, 0xc0, !PT ;  /* 0x0000001f10107812 */ /* 0x008fc800078ec0ff */
[----:B------:R-:W-:Y:S01]  /*1bba0*/  ISETP.NE.AND P0, PT, R16, 0x1f, PT ;  /* 0x0000001f1000780c */ /* 0x000fe20003f05270 */
[----:B------:R-:W-:-:S12]  /*1bbb0*/  BRA.DIV UR4, `(.L_x_10658) ;  /* 0x00000042049c7947 */ /* 0x000fd8000b800000 */
[----:B-1----:R-:W3:Y:S01]  /*1bbc0*/  LDL.LU R2, [R1] ;  /* 0x0000000001027983 */ /* 0x002ee20000300800 */
[----:B------:R-:W-:-:S03]  /*1bbd0*/  ULDC UR4, c[0x0][0xd3c] ;  /* 0x00034f0000047ab9 */ /* 0x000fc60000000800 */
[----:B------:R-:W4:Y:S01]  /*1bbe0*/  LDL R3, [R1+0xc] ;  /* 0x00000c0001037983 */ /* 0x000f220000100800 */
[----:B---3--:R-:W-:Y:S02]  /*1bbf0*/  IMAD.MOV.U32 R10, RZ, RZ, R2 ;  /* 0x000000ffff0a7224 */ /* 0x008fe400078e0002 */
[----:B----4-:R-:W-:-:S05]  /*1bc00*/  IMAD.IADD R0, R3, 0x1, R16 ;  /* 0x0000000103007824 */ /* 0x010fca00078e0210 */
[----:B------:R-:W-:-:S13]  /*1bc10*/  ISETP.GE.OR P1, PT, R0, UR4, !P0 ;  /* 0x0000000400007c0c */ /* 0x000fda000c726670 */
[----:B------:R-:W1:Y:S08]  /*1bc20*/  @!P1 LDC.64 R2, c[0x0][0xd80] ;  /* 0x00036000ff029b82 */ /* 0x000e700000000a00 */
[----:B--2---:R-:W2:Y:S01]  /*1bc30*/  @!P1 LDC.64 R6, c[0x0][0xd78] ;  /* 0x00035e00ff069b82 */ /* 0x004ea20000000a00 */
        /* <DEDUP_REMOVED lines=33> */
.L_x_10806:
[----:B------:R-:W-:Y:S02]  /*1be50*/  ULDC UR4, c[0x0][0xd38] ;  /* 0x00034e0000047ab9 */ /* 0x000fe40000000800 */
[----:B------:R-:W-:-:S04]  /*1be60*/  IMAD.U32 R3, RZ, RZ, UR4 ;  /* 0x00000004ff037e24 */ /* 0x000fc8000f8e00ff */
[----:B-1----:R-:W-:-:S04]  /*1be70*/  IMAD R9, R9, R3, RZ ;  /* 0x0000000309097224 */ /* 0x002fc800078e02ff */
[----:B------:R-:W-:-:S05]  /*1be80*/  IMAD.IADD R4, R4, 0x1, R9 ;  /* 0x0000000104047824 */ /* 0x000fca00078e0209 */
[----:B------:R-:W-:-:S13]  /*1be90*/  ISETP.GT.AND P6, PT, R4, R5, PT ;  /* 0x000000050400720c */ /* 0x000fda0003fc4270 */
[----:B------:R-:W-:Y:S05]  /*1bea0*/  @P6 BRA `(.L_x_10659) ;  /* 0x0000000000ac6947 */ /* 0x000fea0003800000 */
.L_x_10662:
        /* <DEDUP_REMOVED lines=37> */
.L_x_10814:
[----:B------:R-:W-:Y:S02]  /*1c100*/  ULDC UR4, c[0x0][0xd38] ;  /* 0x00034e0000047ab9 */ /* 0x000fe40000000800 */
[----:B------:R-:W-:-:S04]  /*1c110*/  IMAD.U32 R3, RZ, RZ, UR4 ;  /* 0x00000004ff037e24 */ /* 0x000fc8000f8e00ff */
[----:B-1----:R-:W-:-:S04]  /*1c120*/  IMAD R9, R9, R3, RZ ;  /* 0x0000000309097224 */ /* 0x002fc800078e02ff */
[----:B------:R-:W-:-:S05]  /*1c130*/  IMAD.IADD R4, R9, 0x1, R4 ;  /* 0x0000000109047824 */ /* 0x000fca00078e0204 */
[----:B------:R-:W-:-:S13]  /*1c140*/  ISETP.GT.AND P6, PT, R4, R5, PT ;  /* 0x000000050400720c */ /* 0x000fda0003fc4270 */
[----:B------:R-:W-:Y:S05]  /*1c150*/  @!P6 BRA `(.L_x_10662) ;  /* 0xfffffffc0054e947 */ /* 0x000fea000383ffff */
.L_x_10659:
        /* <DEDUP_REMOVED lines=9> */
.L_x_10819:
[----:B------:R-:W-:-:S13]  /*1c1f0*/  ISETP.NE.AND P0, PT, R4, RZ, PT ;  /* 0x000000ff0400720c */ /* 0x000fda0003f05270 */
[----:B------:R-:W-:Y:S05]  /*1c200*/  @!P0 BRA `(.L_x_10664) ;  /* 0x0000000000148947 */ /* 0x000fea0003800000 */
[----:B------:R-:W-:Y:S01]  /*1c210*/  UMOV UR4, 0xffffffff ;  /* 0xffffffff00047882 */ /* 0x000fe20000000000 */
[----:B------:R-:W-:Y:S02]  /*1c220*/  VIADD R12, R2, 0xffffffff ;  /* 0xffffffff020c7836 */ /* 0x000fe40000000000 */
[----:B------:R-:W-:Y:S05]  /*1c230*/  BRA.DIV UR4, `(.L_x_10665) ;  /* 0x0000004604907947 */ /* 0x000fea000b800000 */
[----:B0-----:R0:W4:Y:S02]  /*1c240*/  SHFL.IDX PT, R7, R7, R12, 0x1f ;  /* 0x00001f0c07077589 */ /* 0x00112400000e0000 */
.L_x_10822:
[----:B----4-:R-:W-:-:S07]  /*1c250*/  IMAD.MOV.U32 R8, RZ, RZ, R7 ;  /* 0x000000ffff087224 */ /* 0x010fce00078e0007 */
.L_x_10664:
[----:B0-----:R-:W4:Y:S01]  /*1c260*/  LDL.LU R7, [R1+0xc] ;  /* 0x00000c0001077983 */ /* 0x001f220000300800 */
        /* <DEDUP_REMOVED lines=14> */
[----:B----4-:R-:W-:Y:S01]  /*1c350*/  IMAD.MOV.U32 R10, RZ, RZ, R7 ;  /* 0x000000ffff0a7224 */ /* 0x010fe200078e0007 */
[----:B------:R-:W-:-:S03]  /*1c360*/  IABS R7, R0 ;  /* 0x0000000000077213 */ /* 0x000fc60000000000 */
[----:B------:R-:W-:Y:S02]  /*1c370*/  IMAD.IADD R10, R2, 0x1, R10 ;  /* 0x00000001020a7824 */ /* 0x000fe400078e020a */
[----:B------:R-:W-:-:S04]  /*1c380*/  IMAD.MOV R7, RZ, RZ, -R7 ;  /* 0x000000ffff077224 */ /* 0x000fc800078e0a07 */
[----:B------:R-:W-:Y:S01]  /*1c390*/  IMAD R5, R8, R7, R5 ;  /* 0x0000000708057224 */ /* 0x000fe200078e0205 */
[----:B---3--:R-:W-:-:S04]  /*1c3a0*/  IABS R7, R6 ;  /* 0x0000000600077213 */ /* 0x008fc80000000000 */
        /* <DEDUP_REMOVED lines=10> */
[----:B0-----:R-:W-:-:S05]  /*1c450*/  IADD3 R4, RZ, -R5, RZ ;  /* 0x80000005ff047210 */ /* 0x001fca0007ffe0ff */
        /* <DEDUP_REMOVED lines=32> */
.L_x_10660:
        /* <DEDUP_REMOVED lines=10> */
.L_x_10666:
[----:B01----:R-:W2:Y:S04]  /*1c700*/  LDL R2, [R1+0xc] ;  /* 0x00000c0001027983 */ /* 0x003ea80000100800 */
[----:B------:R-:W3:Y:S04]  /*1c710*/  LDL R3, [R1+0x8] ;  /* 0x0000080001037983 */ /* 0x000ee80000100800 */
[----:B------:R-:W4:Y:S04]  /*1c720*/  LDL R5, [R1+0x4] ;  /* 0x0000040001057983 */ /* 0x000f280000100800 */
[----:B------:R-:W4:Y:S01]  /*1c730*/  LDL R4, [R1] ;  /* 0x0000000001047983 */ /* 0x000f220000100800 */
        /* <DEDUP_REMOVED lines=12> */
.L_x_10657:
[----:B------:R-:W3:Y:S01]  /*1c800*/  LDL R0, [R1+0xc] ;  /* 0x00000c0001007983 */ /* 0x000ee20000100800 */
[----:B------:R-:W-:Y:S02]  /*1c810*/  ULDC UR4, c[0x0][0xd3c] ;  /* 0x00034f0000047ab9 */ /* 0x000fe40000000800 */
[----:B---3--:R-:W-:-:S13]  /*1c820*/  ISETP.GE.AND P0, PT, R0, UR4, PT ;  /* 0x0000000400007c0c */ /* 0x008fda000bf06270 */
[----:B------:R-:W-:Y:S05]  /*1c830*/  @!P0 BRA `(.L_x_10667) ;  /* 0xffffff8400d88947 */ /* 0x000fea000383ffff */
[----:B------:R-:W-:Y:S05]  /*1c840*/  BSYNC B8 ;  /* 0x0000000000087941 */ /* 0x000fea0003800000 */
.L_x_10519:
[----:B--2---:R-:W2:Y:S01]  /*1c850*/  LDL.LU R0, [R1+0x80] ;  /* 0x0000800001007983 */ /* 0x004ea20000300800 */
[----:B------:R-:W-:Y:S01]  /*1c860*/  BSSY B0, `(.L_x_10668) ;  /* 0x000000b000007945 */ /* 0x000fe20003800000 */
[----:B-1----:R-:W1:Y:S01]  /*1c870*/  S2R R5, SR_CgaCtaId ;  /* 0x0000000000057919 */ /* 0x002e620000008800 */
[----:B--2---:R-:W-:-:S05]  /*1c880*/  VIADD R0, R0, 0x1 ;  /* 0x0000000100007836 */ /* 0x004fca0000000000 */
        /* <DEDUP_REMOVED lines=8> */
.L_x_10823:
[----:B------:R-:W-:Y:S05]  /*1c910*/  BSYNC B0 ;  /* 0x0000000000007941 */ /* 0x000fea0003800000 */
.L_x_10668:
[----:B------:R-:W-:-:S03]  /*1c920*/  UMOV UR4, 0xffffffff ;  /* 0xffffffff00047882 */ /* 0x000fc60000000000 */
[----:B------:R-:W-:Y:S05]  /*1c930*/  BRA.DIV UR4, `(.L_x_10670) ;  /* 0x00000042040c7947 */ /* 0x000fea000b800000 */
[----:B------:R-:W1:Y:S02]  /*1c940*/  S2R R2, SR_TID.X ;  /* 0x0000000000027919 */ /* 0x000e640000002100 */
[----:B-1----:R-:W-:-:S04]  /*1c950*/  SHF.R.U32.HI R2, RZ, 0x5, R2 ;  /* 0x00000005ff027819 */ /* 0x002fc80000011602 */
[----:B------:R-:W-:-:S05]  /*1c960*/  LOP3.LUT R2, R2, 0x3, RZ, 0xc0, !PT ;  /* 0x0000000302027812 */ /* 0x000fca00078ec0ff */
[----:B------:R1:W2:Y:S02]  /*1c970*/  SHFL.IDX PT, R14, R2, RZ, 0x1f ;  /* 0x00001fff020e7589 */ /* 0x0002a400000e0000 */
.L_x_10826:
[----:B--2---:R-:W-:-:S13]  /*1c980*/  ISETP.NE.AND P0, PT, R14, RZ, PT ;  /* 0x000000ff0e00720c */ /* 0x004fda0003f05270 */
[----:B------:R-:W-:Y:S05]  /*1c990*/  @P0 BRA `(.L_x_10363) ;  /* 0x0000000000940947 */ /* 0x000fea0003800000 */
[----:B------:R-:W-:-:S03]  /*1c9a0*/  UMOV UR4, 0xffffffff ;  /* 0xffffffff00047882 */ /* 0x000fc60000000000 */
[----:B------:R-:W-:Y:S05]  /*1c9b0*/  BRA.DIV UR4, `(.L_x_10671) ;  /* 0x0000004204207947 */ /* 0x000fea000b800000 */
[----:B------:R-:W-:-:S13]  /*1c9c0*/  ELECT P6, URZ, PT ;  /* 0x00000000003f782f */ /* 0x000fda00038c0000 */
.L_x_10829:
        /* <DEDUP_REMOVED lines=8> */
.L_x_10672:
        /* <DEDUP_REMOVED lines=13> */
.L_x_10830:
[----:B------:R-:W1:Y:S02]  /*1cb20*/  SYNCS.PHASECHK.TRANS64.TRYWAIT P0, [R7+URZ], R2 ;  /* 0x00000002070075a7 */ /* 0x000e64000800017f */
[----:B-1----:R-:W-:Y:S05]  /*1cb30*/  @!P0 BRA `(.L_x_10674) ;  /* 0x0000003c00f48947 */ /* 0x002fea0003800000 */
.L_x_10831:
[----:B------:R-:W-:Y:S05]  /*1cb40*/  @!P2 BRA `(.L_x_10675) ;  /* 0x000000000004a947 */ /* 0x000fea0003800000 */
[----:B------:R-:W-:Y:S01]  /*1cb50*/  BPT.TRAP 0x1 ;  /* 0x000000040000795c */ /* 0x000fe20000300000 */
.L_x_10675:
[----:B------:R-:W-:-:S04]  /*1cb60*/  VIADD R0, R0, 0x32460 ;  /* 0x0003246000007836 */ /* 0x000fc80000000000 */
[----:B------:R-:W-:-:S04]  /*1cb70*/  IMAD R4, R19, 0x8, R0 ;  /* 0x0000000813047824 */ /* 0x000fc800078e0200 */
[----:B------:R-:W2:Y:S02]  /*1cb80*/  SYNCS.PHASECHK.TRANS64.TRYWAIT P0, [R4+URZ], R5 ;  /* 0x00000005040075a7 */ /* 0x000ea4000800017f */
[----:B--2---:R-:W-:Y:S05]  /*1cb90*/  @!P0 BRA `(.L_x_10676) ;  /* 0x0000003c00f08947 */ /* 0x004fea0003800000 */
.L_x_10832:
[----:B------:R-:W-:-:S07]  /*1cba0*/  IMAD R3, R3, 0x8, R0 ;  /* 0x0000000803037824 */ /* 0x000fce00078e0200 */
.L_x_10677:
[----:B---3--:R3:W4:Y:S02]  /*1cbb0*/  SYNCS.PHASECHK.TRANS64.TRYWAIT P0, [R3+URZ], R2 ;  /* 0x00000002030075a7 */ /* 0x008724000800017f */
[----:B----4-:R-:W-:Y:S05]  /*1cbc0*/  @!P0 NANOSLEEP.SYNCS 0x989680 ;  /* 0x009896800000895d */ /* 0x010fea0003900000 */
[----:B------:R-:W4:Y:S02]  /*1cbd0*/  @!P0 SYNCS.PHASECHK.TRANS64 P0, [R3+URZ], R2 ;  /* 0x00000002030085a7 */ /* 0x000f24000800007f */
[----:B----4-:R-:W-:Y:S05]  /*1cbe0*/  @!P0 BRA `(.L_x_10677) ;  /* 0xfffffffc00f08947 */ /* 0x010fea000383ffff */
.L_x_10363:
[----:B------:R-:W-:Y:S05]  /*1cbf0*/  BSYNC B9 ;  /* 0x0000000000097941 */ /* 0x000fea0003800000 */
.L_x_10360:
[----:B------:R-:W-:Y:S05]  /*1cc00*/  EXIT ;  /* 0x000000000000794d */ /* 0x000fea0003800000 */
.L_x_10383:
[----:B0-----:R0:W1:Y:S02]  /*1cc10*/  SYNCS.PHASECHK.TRANS64.TRYWAIT P6, [R97+URZ+0x32490], R109 ;  /* 0x0324906d610075a7 */ /* 0x00106400080c017f */
[----:B-1----:R-:W-:Y:S05]  /*1cc20*/  @!P6 NANOSLEEP.SYNCS 0x989680 ;  /* 0x009896800000e95d */ /* 0x002fea0003900000 */
[----:B------:R-:W1:Y:S02]  /*1cc30*/  @!P6 SYNCS.PHASECHK.TRANS64 P6, [R97+URZ+0x32490], R109 ;  /* 0x0324906d6100e5a7 */ /* 0x000e6400080c007f */
[----:B-1----:R-:W-:Y:S05]  /*1cc40*/  @!P6 BRA `(.L_x_10383) ;  /* 0xfffffffc00f0e947 */ /* 0x002fea000383ffff */
[----:B------:R-:W-:Y:S05]  /*1cc50*/  BRA `(.L_x_10678) ;  /* 0xfffffe6400747947 */ /* 0x000fea000383ffff */
.L_x_10401:
[----:B0-----:R0:W1:Y:S02]  /*1cc60*/  SYNCS.PHASECHK.TRANS64.TRYWAIT P5, [R97+URZ+0x32490], R109 ;  /* 0x0324906d610075a7 */ /* 0x00106400080a017f */
[----:B-1----:R-:W-:Y:S05]  /*1cc70*/  @!P5 NANOSLEEP.SYNCS 0x989680 ;  /* 0x009896800000d95d */ /* 0x002fea0003900000 */
[----:B------:R-:W1:Y:S02]  /*1cc80*/  @!P5 SYNCS.PHASECHK.TRANS64 P5, [R97+URZ+0x32490], R109 ;  /* 0x0324906d6100d5a7 */ /* 0x000e6400080a007f */
[----:B-1----:R-:W-:Y:S05]  /*1cc90*/  @!P5 BRA `(.L_x_10401) ;  /* 0xfffffffc00f0d947 */ /* 0x002fea000383ffff */
[----:B------:R-:W-:Y:S05]  /*1cca0*/  BRA `(.L_x_10679) ;  /* 0xfffffe7400d07947 */ /* 0x000fea000383ffff */
.L_x_10410:
[----:B0-----:R0:W1:Y:S02]  /*1ccb0*/  SYNCS.PHASECHK.TRANS64.TRYWAIT P4, [R97+URZ+0x32490], R109 ;  /* 0x0324906d610075a7 */ /* 0x001064000808017f */
[----:B-1----:R-:W-:Y:S05]  /*1ccc0*/  @!P4 NANOSLEEP.SYNCS 0x989680 ;  /* 0x009896800000c95d */ /* 0x002fea0003900000 */
[----:B------:R-:W1:Y:S02]  /*1ccd0*/  @!P4 SYNCS.PHASECHK.TRANS64 P4, [R97+URZ+0x32490], R109 ;  /* 0x0324906d6100c5a7 */ /* 0x000e64000808007f */
[----:B-1----:R-:W-:Y:S05]  /*1cce0*/  @!P4 BRA `(.L_x_10410) ;  /* 0xfffffffc00f0c947 */ /* 0x002fea000383ffff */
[----:B------:R-:W-:Y:S05]  /*1ccf0*/  BRA `(.L_x_10680) ;  /* 0xfffffe8400d47947 */ /* 0x000fea000383ffff */
.L_x_10416:
[----:B--2---:R2:W3:Y:S02]  /*1cd00*/  SYNCS.PHASECHK.TRANS64.TRYWAIT P3, [R97+URZ+0x324b0], R109 ;  /* 0x0324b06d610075a7 */ /* 0x0044e4000806017f */
[----:B---3--:R-:W-:Y:S05]  /*1cd10*/  @!P3 NANOSLEEP.SYNCS 0x989680 ;  /* 0x009896800000b95d */ /* 0x008fea0003900000 */
[----:B------:R-:W3:Y:S02]  /*1cd20*/  @!P3 SYNCS.PHASECHK.TRANS64 P3, [R97+URZ+0x324b0], R109 ;  /* 0x0324b06d6100b5a7 */ /* 0x000ee4000806007f */
[----:B---3--:R-:W-:Y:S05]  /*1cd30*/  @!P3 BRA `(.L_x_10416) ;  /* 0xfffffffc00f0b947 */ /* 0x008fea000383ffff */
[----:B------:R-:W-:Y:S05]  /*1cd40*/  BRA `(.L_x_10681) ;  /* 0xfffffe8800647947 */ /* 0x000fea000383ffff */
.L_x_10426:
[----:B------:R-:W-:Y:S01]  /*1cd50*/  BSSY B0, `(.L_x_10682) ;  /* 0x0000007000007945 */ /* 0x000fe20003800000 */
[----:B------:R-:W-:Y:S02]  /*1cd60*/  IMAD.MOV.U32 R12, RZ, RZ, RZ ;  /* 0x000000ffff0c7224 */ /* 0x000fe400078e00ff */
[----:B------:R-:W-:Y:S02]  /*1cd70*/  IMAD.MOV.U32 R11, RZ, RZ, 0x1f ;  /* 0x0000001fff0b7424 */ /* 0x000fe400078e00ff */
[----:B------:R-:W-:-:S07]  /*1cd80*/  IMAD.MOV.U32 R15, RZ, RZ, -0x1 ;  /* 0xffffffffff0f7424 */ /* 0x000fce00078e00ff */
[----:B-----5:R-:W-:Y:S05]  /*1cd90*/  WARPSYNC.COLLECTIVE R15, `(.L_x_10683) ;  /* 0x000000000f087348 */ /* 0x020fea0003c00000 */
[----:B------:R0:W1:Y:S02]  /*1cda0*/  SHFL.IDX P6, R14, R13, R12, R11 ;  /* 0x0000000c0d0e7389 */ /* 0x00006400000c000b */
[----:B01---5:R-:W-:Y:S01]  /*1cdb0*/  ENDCOLLECTIVE ;  /* 0x000000000000791b */ /* 0x023fe20003800000 */
.L_x_10683:
[----:B------:R-:W-:Y:S05]  /*1cdc0*/  BSYNC B0 ;  /* 0x0000000000007941 */ /* 0x000fea0003800000 */
.L_x_10682:
[----:B------:R-:W-:Y:S05]  /*1cdd0*/  BRA `(.L_x_10684) ;  /* 0xfffffe9400ac7947 */ /* 0x000fea000383ffff */
.L_x_10438:
        /* <DEDUP_REMOVED lines=8> */
.L_x_10686:
[----:B------:R-:W-:Y:S05]  /*1ce60*/  BSYNC B1 ;  /* 0x0000000000017941 */ /* 0x000fea0003800000 */
.L_x_10685:
        /* <DEDUP_REMOVED lines=8> */
.L_x_10687:
[----:B------:R-:W-:Y:S02]  /*1cef0*/  IMAD.MOV.U32 R13, RZ, RZ, R24 ;  /* 0x000000ffff0d7224 */ /* 0x000fe400078e0018 */
[----:B------:R-:W-:-:S07]  /*1cf00*/  IMAD.MOV.U32 R21, RZ, RZ, R14 ;  /* 0x000000ffff157224 */ /* 0x000fce00078e000e */
[----:B------:R-:W-:Y:S05]  /*1cf10*/  WARPSYNC.COLLECTIVE R15, `(.L_x_10688) ;  /* 0x000000000f087348 */ /* 0x000fea0003c00000 */
[----:B------:R0:W1:Y:S02]  /*1cf20*/  SHFL.IDX P6, R14, R13, R12, R11 ;  /* 0x0000000c0d0e7389 */ /* 0x00006400000c000b */
[----:B01----:R-:W-:Y:S01]  /*1cf30*/  ENDCOLLECTIVE ;  /* 0x000000000000791b */ /* 0x003fe20003800000 */
.L_x_10688:
[----:B------:R-:W-:Y:S02]  /*1cf40*/  IMAD.MOV.U32 R13, RZ, RZ, R27 ;  /* 0x000000ffff0d7224 */ /* 0x000fe400078e001b */
[----:B------:R-:W-:-:S07]  /*1cf50*/  IMAD.MOV.U32 R24, RZ, RZ, R14 ;  /* 0x000000ffff187224 */ /* 0x000fce00078e000e */
[----:B------:R-:W-:Y:S05]  /*1cf60*/  WARPSYNC.COLLECTIVE R15, `(.L_x_10689) ;  /* 0x000000000f087348 */ /* 0x000fea0003c00000 */
[----:B------:R0:W1:Y:S02]  /*1cf70*/  SHFL.IDX P6, R14, R13, R12, R11 ;  /* 0x0000000c0d0e7389 */ /* 0x00006400000c000b */
[----:B01----:R-:W-:Y:S01]  /*1cf80*/  ENDCOLLECTIVE ;  /* 0x000000000000791b */ /* 0x003fe20003800000 */
.L_x_10689:
[----:B------:R-:W-:Y:S01]  /*1cf90*/  IMAD.MOV.U32 R27, RZ, RZ, R14 ;  /* 0x000000ffff1b7224 */ /* 0x000fe200078e000e */
[----:B------:R-:W-:Y:S06]  /*1cfa0*/  BRA `(.L_x_10690) ;  /* 0xfffffe9800c07947 */ /* 0x000fec000383ffff */
.L_x_10442:
[----:B0-----:R0:W1:Y:S02]  /*1cfb0*/  SYNCS.PHASECHK.TRANS64.TRYWAIT P0, [R18+URZ+0x32400], R29 ;  /* 0x0324001d120075a7 */ /* 0x001064000800017f */
[----:B-1----:R-:W-:Y:S05]  /*1cfc0*/  @!P0 NANOSLEEP.SYNCS 0x989680 ;  /* 0x009896800000895d */ /* 0x002fea0003900000 */
[----:B------:R-:W1:Y:S02]  /*1cfd0*/  @!P0 SYNCS.PHASECHK.TRANS64 P0, [R18+URZ+0x32400], R29 ;  /* 0x0324001d120085a7 */ /* 0x000e64000800007f */
[----:B-1----:R-:W-:Y:S05]  /*1cfe0*/  @!P0 BRA `(.L_x_10442) ;  /* 0xfffffffc00f08947 */ /* 0x002fea000383ffff */
[----:B------:R-:W-:Y:S05]  /*1cff0*/  BRA `(.L_x_10691) ;  /* 0xfffffe9c00e47947 */ /* 0x000fea000383ffff */
.L_x_10450:
        /* <DEDUP_REMOVED lines=8> */
.L_x_10693:
[----:B------:R-:W-:Y:S05]  /*1d080*/  BSYNC B1 ;  /* 0x0000000000017941 */ /* 0x000fea0003800000 */
.L_x_10692:
        /* <DEDUP_REMOVED lines=8> */
.L_x_10694:
[----:B------:R-:W-:Y:S02]  /*1d110*/  IMAD.MOV.U32 R13, RZ, RZ, R24 ;  /* 0x000000ffff0d7224 */ /* 0x000fe400078e0018 */
[----:B------:R-:W-:-:S07]  /*1d120*/  IMAD.MOV.U32 R20, RZ, RZ, R14 ;  /* 0x000000ffff147224 */ /* 0x000fce00078e000e */
[----:B------:R-:W-:Y:S05]  /*1d130*/  WARPSYNC.COLLECTIVE R15, `(.L_x_10695) ;  /* 0x000000000f087348 */ /* 0x000fea0003c00000 */
[----:B------:R0:W1:Y:S02]  /*1d140*/  SHFL.IDX P6, R14, R13, R12, R11 ;  /* 0x0000000c0d0e7389 */ /* 0x00006400000c000b */
[----:B01----:R-:W-:Y:S01]  /*1d150*/  ENDCOLLECTIVE ;  /* 0x000000000000791b */ /* 0x003fe20003800000 */
.L_x_10695:
[----:B------:R-:W-:Y:S01]  /*1d160*/  IMAD.MOV.U32 R13, RZ, RZ, R27 ;  /* 0x000000ffff0d7224 */ /* 0x000fe200078e001b */
[----:B------:R-:W-:-:S07]  /*1d170*/  MOV R21, R14 ;  /* 0x0000000e00157202 */ /* 0x000fce0000000f00 */
[----:B------:R-:W-:Y:S05]  /*1d180*/  WARPSYNC.COLLECTIVE R15, `(.L_x_10696) ;  /* 0x000000000f087348 */ /* 0x000fea0003c00000 */
[----:B------:R0:W1:Y:S02]  /*1d190*/  SHFL.IDX P6, R14, R13, R12, R11 ;  /* 0x0000000c0d0e7389 */ /* 0x00006400000c000b */
[----:B01----:R-:W-:Y:S01]  /*1d1a0*/  ENDCOLLECTIVE ;  /* 0x000000000000791b */ /* 0x003fe20003800000 */
.L_x_10696:
[----:B------:R-:W-:Y:S05]  /*1d1b0*/  BRA `(.L_x_10697) ;  /* 0xfffffea800447947 */ /* 0x000fea000383ffff */
.L_x_10454:
[----:B0-----:R0:W1:Y:S02]  /*1d1c0*/  SYNCS.PHASECHK.TRANS64.TRYWAIT P1, [R18+URZ+0x32400], R27 ;  /* 0x0324001b120075a7 */ /* 0x001064000802017f */
[----:B-1----:R-:W-:Y:S05]  /*1d1d0*/  @!P1 NANOSLEEP.SYNCS 0x989680 ;  /* 0x009896800000995d */ /* 0x002fea0003900000 */
[----:B------:R-:W1:Y:S02]  /*1d1e0*/  @!P1 SYNCS.PHASECHK.TRANS64 P1, [R18+URZ+0x32400], R27 ;  /* 0x0324001b120095a7 */ /* 0x000e64000802007f */
[----:B-1----:R-:W-:Y:S05]  /*1d1f0*/  @!P1 BRA `(.L_x_10454) ;  /* 0xfffffffc00f09947 */ /* 0x002fea000383ffff */
[----:B------:R-:W-:Y:S05]  /*1d200*/  BRA `(.L_x_10698) ;  /* 0xfffffeac00247947 */ /* 0x000fea000383ffff */
.L_x_10460:
[----:B-1----:R1:W2:Y:S02]  /*1d210*/  SYNCS.PHASECHK.TRANS64.TRYWAIT P1, [R0+URZ+0x32430], R11 ;  /* 0x0324300b000075a7 */ /* 0x0022a4000802017f */
[----:B--2---:R-:W-:Y:S05]  /*1d220*/  @!P1 NANOSLEEP.SYNCS 0x989680 ;  /* 0x009896800000995d */ /* 0x004fea0003900000 */
[----:B------:R-:W2:Y:S02]  /*1d230*/  @!P1 SYNCS.PHASECHK.TRANS64 P1, [R0+URZ+0x32430], R11 ;  /* 0x0324300b000095a7 */ /* 0x000ea4000802007f */
[----:B--2---:R-:W-:Y:S05]  /*1d240*/  @!P1 BRA `(.L_x_10460) ;  /* 0xfffffffc00f09947 */ /* 0x004fea000383ffff */
[----:B------:R-:W-:Y:S05]  /*1d250*/  BRA `(.L_x_10459) ;  /* 0xfffffeb8004c7947 */ /* 0x000fea000383ffff */
.L_x_10462:
[----:B--2---:R2:W3:Y:S02]  /*1d260*/  SYNCS.PHASECHK.TRANS64.TRYWAIT P1, [R18+URZ+0x32410], R3 ;  /* 0x03241003120075a7 */ /* 0x0044e4000802017f */
[----:B---3--:R-:W-:Y:S05]  /*1d270*/  @!P1 NANOSLEEP.SYNCS 0x989680 ;  /* 0x009896800000995d */ /* 0x008fea0003900000 */
[----:B------:R-:W3:Y:S02]  /*1d280*/  @!P1 SYNCS.PHASECHK.TRANS64 P1, [R18+URZ+0x32410], R3 ;  /* 0x03241003120095a7 */ /* 0x000ee4000802007f */
[----:B---3--:R-:W-:Y:S05]  /*1d290*/  @!P1 BRA `(.L_x_10462) ;  /* 0xfffffffc00f09947 */ /* 0x008fea000383ffff */
[----:B------:R-:W-:Y:S05]  /*1d2a0*/  BRA `(.L_x_10699) ;  /* 0xfffffeb800f47947 */ /* 0x000fea000383ffff */
.L_x_10467:
[----:B--2---:R2:W4:Y:S02]  /*1d2b0*/  SYNCS.PHASECHK.TRANS64.TRYWAIT P2, [R0+URZ+0x32450], R11 ;  /* 0x0324500b000075a7 */ /* 0x004524000804017f */
[----:B----4-:R-:W-:Y:S05]  /*1d2c0*/  @!P2 NANOSLEEP.SYNCS 0x989680 ;  /* 0x009896800000a95d */ /* 0x010fea0003900000 */
[----:B------:R-:W4:Y:S02]  /*1d2d0*/  @!P2 SYNCS.PHASECHK.TRANS64 P2, [R0+URZ+0x32450], R11 ;  /* 0x0324500b0000a5a7 */ /* 0x000f24000804007f */
[----:B----4-:R-:W-:Y:S05]  /*1d2e0*/  @!P2 BRA `(.L_x_10467) ;  /* 0xfffffffc00f0a947 */ /* 0x010fea000383ffff */
[----:B------:R-:W-:Y:S05]  /*1d2f0*/  BRA `(.L_x_10466) ;  /* 0xfffffebc00147947 */ /* 0x000fea000383ffff */
.L_x_10472:
[----:B-1----:R1:W2:Y:S02]  /*1d300*/  SYNCS.PHASECHK.TRANS64.TRYWAIT P3, [R3+URZ+0x32430], R10 ;  /* 0x0324300a030075a7 */ /* 0x0022a4000806017f */
[----:B--2---:R-:W-:Y:S05]  /*1d310*/  @!P3 NANOSLEEP.SYNCS 0x989680 ;  /* 0x009896800000b95d */ /* 0x004fea0003900000 */
[----:B------:R-:W2:Y:S02]  /*1d320*/  @!P3 SYNCS.PHASECHK.TRANS64 P3, [R3+URZ+0x32430], R10 ;  /* 0x0324300a0300b5a7 */ /* 0x000ea4000806007f */
[----:B--2---:R-:W-:Y:S05]  /*1d330*/  @!P3 BRA `(.L_x_10472) ;  /* 0xfffffffc00f0b947 */ /* 0x004fea000383ffff */
[----:B------:R-:W-:Y:S05]  /*1d340*/  BRA `(.L_x_10471) ;  /* 0xfffffee400c07947 */ /* 0x000fea000383ffff */
.L_x_10477:
[----:B---3--:R3:W4:Y:S02]  /*1d350*/  SYNCS.PHASECHK.TRANS64.TRYWAIT P3, [R3+URZ+0x32450], R10 ;  /* 0x0324500a030075a7 */ /* 0x008724000806017f */
[----:B----4-:R-:W-:Y:S05]  /*1d360*/  @!P3 NANOSLEEP.SYNCS 0x989680 ;  /* 0x009896800000b95d */ /* 0x010fea0003900000 */
[----:B------:R-:W4:Y:S02]  /*1d370*/  @!P3 SYNCS.PHASECHK.TRANS64 P3, [R3+URZ+0x32450], R10 ;  /* 0x0324500a0300b5a7 */ /* 0x000f24000806007f */
[----:B----4-:R-:W-:Y:S05]  /*1d380*/  @!P3 BRA `(.L_x_10477) ;  /* 0xfffffffc00f0b947 */ /* 0x010fea000383ffff */
[----:B------:R-:W-:Y:S05]  /*1d390*/  BRA `(.L_x_10476) ;  /* 0xfffffee8005c7947 */ /* 0x000fea000383ffff */
.L_x_10483:
[----:B------:R-:W-:Y:S02]  /*1d3a0*/  IMAD.MOV.U32 R13, RZ, RZ, R21 ;  /* 0x000000ffff0d7224 */ /* 0x000fe400078e0015 */
[----:B------:R-:W-:Y:S02]  /*1d3b0*/  IMAD.MOV.U32 R12, RZ, RZ, RZ ;  /* 0x000000ffff0c7224 */ /* 0x000fe400078e00ff */
[----:B------:R-:W-:Y:S02]  /*1d3c0*/  IMAD.MOV.U32 R11, RZ, RZ, 0x181f ;  /* 0x0000181fff0b7424 */ /* 0x000fe400078e00ff */
[----:B------:R-:W-:-:S07]  /*1d3d0*/  IMAD.MOV.U32 R15, RZ, RZ, -0x1 ;  /* 0xffffffffff0f7424 */ /* 0x000fce00078e00ff */
[----:B-----5:R-:W-:Y:S05]  /*1d3e0*/  WARPSYNC.COLLECTIVE R15, `(.L_x_10700) ;  /* 0x000000000f087348 */ /* 0x020fea0003c00000 */
[----:B------:R0:W1:Y:S02]  /*1d3f0*/  SHFL.IDX P6, R14, R13, R12, R11 ;  /* 0x0000000c0d0e7389 */ /* 0x00006400000c000b */
[----:B01---5:R-:W-:Y:S01]  /*1d400*/  ENDCOLLECTIVE ;  /* 0x000000000000791b */ /* 0x023fe20003800000 */
.L_x_10700:
[----:B------:R-:W-:Y:S02]  /*1d410*/  IMAD.MOV.U32 R13, RZ, RZ, R3 ;  /* 0x000000ffff0d7224 */ /* 0x000fe400078e0003 */
[----:B------:R-:W-:-:S07]  /*1d420*/  IMAD.MOV.U32 R20, RZ, RZ, R14 ;  /* 0x000000ffff147224 */ /* 0x000fce00078e000e */
[----:B------:R-:W-:Y:S05]  /*1d430*/  WARPSYNC.COLLECTIVE R15, `(.L_x_10701) ;  /* 0x000000000f087348 */ /* 0x000fea0003c00000 */
[----:B------:R0:W1:Y:S02]  /*1d440*/  SHFL.IDX P6, R14, R13, R12, R11 ;  /* 0x0000000c0d0e7389 */ /* 0x00006400000c000b */
[----:B01----:R-:W-:Y:S01]  /*1d450*/  ENDCOLLECTIVE ;  /* 0x000000000000791b */ /* 0x003fe20003800000 */
.L_x_10701:
[----:B------:R-:W-:Y:S05]  /*1d460*/  BRA `(.L_x_10702) ;  /* 0xffffff38001c7947 */ /* 0x000fea000383ffff */
.L_x_10486:
[----:B------:R-:W-:Y:S01]  /*1d470*/  BSSY B1, `(.L_x_10703) ;  /* 0x0000008000017945 */ /* 0x000fe20003800000 */
[----:B------:R-:W-:Y:S02]  /*1d480*/  IMAD.MOV.U32 R13, RZ, RZ, R21 ;  /* 0x000000ffff0d7224 */ /* 0x000fe400078e0015 */
[----:B------:R-:W-:Y:S02]  /*1d490*/  IMAD.MOV.U32 R12, RZ, RZ, 0x1 ;  /* 0x00000001ff0c7424 */ /* 0x000fe400078e00ff */
[----:B------:R-:W-:Y:S02]  /*1d4a0*/  IMAD.MOV.U32 R11, RZ, RZ, 0x181f ;  /* 0x0000181fff0b7424 */ /* 0x000fe400078e00ff */
[----:B------:R-:W-:-:S07]  /*1d4b0*/  IMAD.MOV.U32 R15, RZ, RZ, -0x1 ;  /* 0xffffffffff0f7424 */ /* 0x000fce00078e00ff */
[----:B012---:R-:W-:Y:S05]  /*1d4c0*/  WARPSYNC.COLLECTIVE R15, `(.L_x_10704) ;  /* 0x000000000f087348 */ /* 0x007fea0003c00000 */
[----:B--2---:R2:W3:Y:S02]  /*1d4d0*/  SHFL.IDX P6, R14, R13, R12, R11 ;  /* 0x0000000c0d0e7389 */ /* 0x0044e400000c000b */
[----:B0123--:R-:W-:Y:S01]  /*1d4e0*/  ENDCOLLECTIVE ;  /* 0x000000000000791b */ /* 0x00ffe20003800000 */
.L_x_10704:
[----:B------:R-:W-:Y:S05]  /*1d4f0*/  BSYNC B1 ;  /* 0x0000000000017941 */ /* 0x000fea0003800000 */
.L_x_10703:
        /* <DEDUP_REMOVED lines=8> */
.L_x_10705:
[----:B------:R-:W-:Y:S05]  /*1d580*/  BRA `(.L_x_10706) ;  /* 0xffffff3800587947 */ /* 0x000fea000383ffff */
.L_x_10489:
        /* <DEDUP_REMOVED lines=8> */
.L_x_10708:
[----:B------:R-:W-:Y:S05]  /*1d610*/  BSYNC B1 ;  /* 0x0000000000017941 */ /* 0x000fea0003800000 */
.L_x_10707:
        /* <DEDUP_REMOVED lines=8> */
.L_x_10709:
[----:B------:R-:W-:Y:S05]  /*1d6a0*/  BRA `(.L_x_10710) ;  /* 0xffffff3800847947 */ /* 0x000fea000383ffff */
.L_x_10492:
        /* <DEDUP_REMOVED lines=8> */
.L_x_10712:
[----:B------:R-:W-:Y:S05]  /*1d730*/  BSYNC B1 ;  /* 0x0000000000017941 */ /* 0x000fea0003800000 */
.L_x_10711:
        /* <DEDUP_REMOVED lines=8> */
.L_x_10713:
[----:B------:R-:W-:Y:S05]  /*1d7c0*/  BRA `(.L_x_10714) ;  /* 0xffffff3800b07947 */ /* 0x000fea000383ffff */
.L_x_10494:
[----:B------:R-:W-:Y:S02]  /*1d7d0*/  IMAD.MOV.U32 R13, RZ, RZ, R8 ;  /* 0x000000ffff0d7224 */ /* 0x000fe400078e0008 */
[----:B------:R-:W-:Y:S02]  /*1d7e0*/  IMAD.MOV.U32 R12, RZ, RZ, RZ ;  /* 0x000000ffff0c7224 */ /* 0x000fe400078e00ff */
[----:B------:R-:W-:Y:S02]  /*1d7f0*/  IMAD.MOV.U32 R11, RZ, RZ, 0x1c1f ;  /* 0x00001c1fff0b7424 */ /* 0x000fe400078e00ff */
[----:B------:R-:W-:-:S07]  /*1d800*/  IMAD.MOV.U32 R15, RZ, RZ, -0x1 ;  /* 0xffffffffff0f7424 */ /* 0x000fce00078e00ff */
[----:B------:R-:W-:Y:S05]  /*1d810*/  WARPSYNC.COLLECTIVE R15, `(.L_x_10715) ;  /* 0x000000000f087348 */ /* 0x000fea0003c00000 */
[----:B------:R0:W1:Y:S02]  /*1d820*/  SHFL.IDX P6, R14, R13, R12, R11 ;  /* 0x0000000c0d0e7389 */ /* 0x00006400000c000b */
[----:B01----:R-:W-:Y:S01]  /*1d830*/  ENDCOLLECTIVE ;  /* 0x000000000000791b */ /* 0x003fe20003800000 */
.L_x_10715:
[----:B------:R-:W-:Y:S02]  /*1d840*/  IMAD.MOV.U32 R13, RZ, RZ, R3 ;  /* 0x000000ffff0d7224 */ /* 0x000fe400078e0003 */
[----:B------:R-:W-:-:S07]  /*1d850*/  IMAD.MOV.U32 R25, RZ, RZ, R14 ;  /* 0x000000ffff197224 */ /* 0x000fce00078e000e */
[----:B------:R-:W-:Y:S05]  /*1d860*/  WARPSYNC.COLLECTIVE R15, `(.L_x_10716) ;  /* 0x000000000f087348 */ /* 0x000fea0003c00000 */
[----:B------:R0:W1:Y:S02]  /*1d870*/  SHFL.IDX P6, R14, R13, R12, R11 ;  /* 0x0000000c0d0e7389 */ /* 0x00006400000c000b */
[----:B01----:R-:W-:Y:S01]  /*1d880*/  ENDCOLLECTIVE ;  /* 0x000000000000791b */ /* 0x003fe20003800000 */
.L_x_10716:
[----:B------:R-:W-:Y:S01]  /*1d890*/  IMAD.MOV.U32 R12, RZ, RZ, R14 ;  /* 0x000000ffff0c7224 */ /* 0x000fe200078e000e */
[----:B------:R-:W-:Y:S06]  /*1d8a0*/  BRA `(.L_x_10717) ;  /* 0xffffff3c00947947 */ /* 0x000fec000383ffff */
.L_x_10497:
[----:B------:R-:W-:Y:S01]  /*1d8b0*/  BSSY B1, `(.L_x_10718) ;  /* 0x0000008000017945 */ /* 0x000fe20003800000 */
[----:B---3--:R-:W-:Y:S02]  /*1d8c0*/  IMAD.MOV.U32 R13, RZ, RZ, R8 ;  /* 0x000000ffff0d7224 */ /* 0x008fe400078e0008 */
[----:B--2---:R-:W-:Y:S02]  /*1d8d0*/  IMAD.MOV.U32 R12, RZ, RZ, 0x1 ;  /* 0x00000001ff0c7424 */ /* 0x004fe400078e00ff */
[----:B------:R-:W-:Y:S02]  /*1d8e0*/  IMAD.MOV.U32 R11, RZ, RZ, 0x1c1f ;  /* 0x00001c1fff0b7424 */ /* 0x000fe400078e00ff */
[----:B------:R-:W-:-:S07]  /*1d8f0*/  IMAD.MOV.U32 R15, RZ, RZ, -0x1 ;  /* 0xffffffffff0f7424 */ /* 0x000fce00078e00ff */
[----:B01----:R-:W-:Y:S05]  /*1d900*/  WARPSYNC.COLLECTIVE R15, `(.L_x_10719) ;  /* 0x000000000f087348 */ /* 0x003fea0003c00000 */
[----:B------:R2:W3:Y:S02]  /*1d910*/  SHFL.IDX P6, R14, R13, R12, R11 ;  /* 0x0000000c0d0e7389 */ /* 0x0004e400000c000b */
[----:B0123--:R-:W-:Y:S01]  /*1d920*/  ENDCOLLECTIVE ;  /* 0x000000000000791b */ /* 0x00ffe20003800000 */
.L_x_10719:
[----:B------:R-:W-:Y:S05]  /*1d930*/  BSYNC B1 ;  /* 0x0000000000017941 */ /* 0x000fea0003800000 */
.L_x_10718:
        /* <DEDUP_REMOVED lines=8> */
.L_x_10720:
[----:B------:R-:W-:Y:S01]  /*1d9c0*/  IMAD.MOV.U32 R3, RZ, RZ, R14 ;  /* 0x000000ffff037224 */ /* 0x000fe200078e000e */
[----:B------:R-:W-:Y:S06]  /*1d9d0*/  BRA `(.L_x_10721) ;  /* 0xffffff4800ac7947 */ /* 0x000fec000383ffff */
.L_x_10501:
[----:B------:R-:W-:Y:S02]  /*1d9e0*/  IMAD.MOV.U32 R13, RZ, RZ, R4 ;  /* 0x000000ffff0d7224 */ /* 0x000fe400078e0004 */
[----:B------:R-:W-:Y:S02]  /*1d9f0*/  IMAD.MOV.U32 R12, RZ, RZ, RZ ;  /* 0x000000ffff0c7224 */ /* 0x000fe400078e00ff */
[----:B------:R-:W-:Y:S02]  /*1da00*/  IMAD.MOV.U32 R11, RZ, RZ, 0x181f ;  /* 0x0000181fff0b7424 */ /* 0x000fe400078e00ff */
[----:B------:R-:W-:-:S07]  /*1da10*/  IMAD.MOV.U32 R15, RZ, RZ, -0x1 ;  /* 0xffffffffff0f7424 */ /* 0x000fce00078e00ff */
[----:B01----:R-:W-:Y:S05]  /*1da20*/  WARPSYNC.COLLECTIVE R15, `(.L_x_10722) ;  /* 0x000000000f087348 */ /* 0x003fea0003c00000 */
[----:B------:R2:W3:Y:S02]  /*1da30*/  SHFL.IDX P6, R14, R13, R12, R11 ;  /* 0x0000000c0d0e7389 */ /* 0x0004e400000c000b */
[----:B0123--:R-:W-:Y:S01]  /*1da40*/  ENDCOLLECTIVE ;  /* 0x000000000000791b */ /* 0x00ffe20003800000 */
.L_x_10722:
[----:B------:R-:W-:Y:S02]  /*1da50*/  IMAD.MOV.U32 R13, RZ, RZ, R3 ;  /* 0x000000ffff0d7224 */ /* 0x000fe400078e0003 */
[----:B------:R-:W-:-:S07]  /*1da60*/  IMAD.MOV.U32 R0, RZ, RZ, R14 ;  /* 0x000000ffff007224 */ /* 0x000fce00078e000e */
[----:B------:R-:W-:Y:S05]  /*1da70*/  WARPSYNC.COLLECTIVE R15, `(.L_x_10723) ;  /* 0x000000000f087348 */ /* 0x000fea0003c00000 */
[----:B------:R0:W1:Y:S02]  /*1da80*/  SHFL.IDX P6, R14, R13, R12, R11 ;  /* 0x0000000c0d0e7389 */ /* 0x00006400000c000b */
[----:B01----:R-:W-:Y:S01]  /*1da90*/  ENDCOLLECTIVE ;  /* 0x000000000000791b */ /* 0x003fe20003800000 */
.L_x_10723:
[----:B------:R-:W-:Y:S05]  /*1daa0*/  BRA `(.L_x_10724) ;  /* 0xffffff5c00e47947 */ /* 0x000fea000383ffff */
.L_x_10504:
        /* <DEDUP_REMOVED lines=8> */
.L_x_10726:
[----:B------:R-:W-:Y:S05]  /*1db30*/  BSYNC B1 ;  /* 0x0000000000017941 */ /* 0x000fea0003800000 */
.L_x_10725:
        /* <DEDUP_REMOVED lines=8> */
.L_x_10727:
[----:B------:R-:W-:Y:S05]  /*1dbc0*/  BRA `(.L_x_10728) ;  /* 0xffffff6000147947 */ /* 0x000fea000383ffff */
.L_x_10507:
        /* <DEDUP_REMOVED lines=8> */
.L_x_10730:
[----:B------:R-:W-:Y:S05]  /*1dc50*/  BSYNC B1 ;  /* 0x0000000000017941 */ /* 0x000fea0003800000 */
.L_x_10729:
        /* <DEDUP_REMOVED lines=8> */
.L_x_10731:
[----:B------:R-:W-:Y:S05]  /*1dce0*/  BRA `(.L_x_10732) ;  /* 0xffffff6000407947 */ /* 0x000fea000383ffff */
.L_x_10510:
        /* <DEDUP_REMOVED lines=8> */
.L_x_10734:
[----:B------:R-:W-:Y:S05]  /*1dd70*/  BSYNC B1 ;  /* 0x0000000000017941 */ /* 0x000fea0003800000 */
.L_x_10733:
        /* <DEDUP_REMOVED lines=8> */
.L_x_10735:
[----:B------:R-:W-:Y:S05]  /*1de00*/  BRA `(.L_x_10736) ;  /* 0xffffff60006c7947 */ /* 0x000fea000383ffff */
.L_x_10527:
        /* <DEDUP_REMOVED lines=11> */
.L_x_10738:
[----:B------:R-:W-:Y:S05]  /*1dec0*/  BSYNC B1 ;  /* 0x0000000000017941 */ /* 0x000fea0003800000 */
.L_x_10737:
[----:B------:R-:W-:Y:S05]  /*1ded0*/  BRA `(.L_x_10739) ;  /* 0xffffff7800a47947 */ /* 0x000fea000383ffff */
.L_x_10529:
[----:B------:R-:W-:Y:S01]  /*1dee0*/  BSSY B1, `(.L_x_10740) ;  /* 0x0000006000017945 */ /* 0x000fe20003800000 */
[----:B------:R-:W-:-:S07]  /*1def0*/  IMAD.MOV.U32 R15, RZ, RZ, -0x1 ;  /* 0xffffffffff0f7424 */ /* 0x000fce00078e00ff */
[----:B0-----:R-:W-:Y:S05]  /*1df00*/  WARPSYNC.COLLECTIVE R15, `(.L_x_10741) ;  /* 0x000000000f0c7348 */ /* 0x001fea0003c00000 */
[----:B------:R-:W-:Y:S02]  /*1df10*/  ELECT P6, UR62, PT ;  /* 0x00000000003e782f */ /* 0x000fe400038c0000 */
[----:B------:R-:W-:Y:S01]  /*1df20*/  MOV R14, UR62 ;  /* 0x0000003e000e7c02 */ /* 0x000fe20008000f00 */
[----:B0-----:R-:W-:Y:S10]  /*1df30*/  ENDCOLLECTIVE ;  /* 0x000000000000791b */ /* 0x001ff40003800000 */
.L_x_10741:
[----:B------:R-:W-:Y:S05]  /*1df40*/  BSYNC B1 ;  /* 0x0000000000017941 */ /* 0x000fea0003800000 */
.L_x_10740:
[----:B------:R-:W-:Y:S05]  /*1df50*/  BRA `(.L_x_10528) ;  /* 0xffffff78009c7947 */ /* 0x000fea000383ffff */
.L_x_10531:
[----:B0-----:R0:W1:Y:S02]  /*1df60*/  SYNCS.PHASECHK.TRANS64.TRYWAIT P0, [R18+URZ+0x32420], R3 ;  /* 0x03242003120075a7 */ /* 0x001064000800017f */
[----:B-1----:R-:W-:Y:S05]  /*1df70*/  @!P0 NANOSLEEP.SYNCS 0x989680 ;  /* 0x009896800000895d */ /* 0x002fea0003900000 */
[----:B------:R-:W1:Y:S02]  /*1df80*/  @!P0 SYNCS.PHASECHK.TRANS64 P0, [R18+URZ+0x32420], R3 ;  /* 0x03242003120085a7 */ /* 0x000e64000800007f */
[----:B-1----:R-:W-:Y:S05]  /*1df90*/  @!P0 BRA `(.L_x_10531) ;  /* 0xfffffffc00f08947 */ /* 0x002fea000383ffff */
[----:B------:R-:W-:Y:S05]  /*1dfa0*/  BRA `(.L_x_10742) ;  /* 0xffffff7800ac7947 */ /* 0x000fea000383ffff */
.L_x_10535:
[----:B0-----:R0:W1:Y:S02]  /*1dfb0*/  SYNCS.PHASECHK.TRANS64.TRYWAIT P0, [R3+URZ+0x324a0], R8 ;  /* 0x0324a008030075a7 */ /* 0x001064000800017f */
[----:B-1----:R-:W-:Y:S05]  /*1dfc0*/  @!P0 NANOSLEEP.SYNCS 0x989680 ;  /* 0x009896800000895d */ /* 0x002fea0003900000 */
[----:B------:R-:W1:Y:S02]  /*1dfd0*/  @!P0 SYNCS.PHASECHK.TRANS64 P0, [R3+URZ+0x324a0], R8 ;  /* 0x0324a008030085a7 */ /* 0x000e64000800007f */
[----:B-1----:R-:W-:Y:S05]  /*1dfe0*/  @!P0 BRA `(.L_x_10535) ;  /* 0xfffffffc00f08947 */ /* 0x002fea000383ffff */
[----:B------:R-:W-:Y:S05]  /*1dff0*/  BRA `(.L_x_10743) ;  /* 0xffffff7800cc7947 */ /* 0x000fea000383ffff */
.L_x_10540:
[----:B-1----:R1:W2:Y:S02]  /*1e000*/  SYNCS.PHASECHK.TRANS64.TRYWAIT P0, [R3+URZ+0x324c0], R8 ;  /* 0x0324c008030075a7 */ /* 0x0022a4000800017f */
[----:B--2---:R-:W-:Y:S05]  /*1e010*/  @!P0 NANOSLEEP.SYNCS 0x989680 ;  /* 0x009896800000895d */ /* 0x004fea0003900000 */
[----:B------:R-:W2:Y:S02]  /*1e020*/  @!P0 SYNCS.PHASECHK.TRANS64 P0, [R3+URZ+0x324c0], R8 ;  /* 0x0324c008030085a7 */ /* 0x000ea4000800007f */
[----:B--2---:R-:W-:Y:S05]  /*1e030*/  @!P0 BRA `(.L_x_10540) ;  /* 0xfffffffc00f08947 */ /* 0x004fea000383ffff */
[----:B------:R-:W-:Y:S05]  /*1e040*/  BRA `(.L_x_10744) ;  /* 0xffffff7c004c7947 */ /* 0x000fea000383ffff */
.L_x_10550:
[----:B0-----:R0:W1:Y:S02]  /*1e050*/  SYNCS.PHASECHK.TRANS64.TRYWAIT P2, [R4+URZ+0x324a0], R5 ;  /* 0x0324a005040075a7 */ /* 0x001064000804017f */
[----:B-1----:R-:W-:Y:S05]  /*1e060*/  @!P2 NANOSLEEP.SYNCS 0x989680 ;  /* 0x009896800000a95d */ /* 0x002fea0003900000 */
[----:B------:R-:W1:Y:S02]  /*1e070*/  @!P2 SYNCS.PHASECHK.TRANS64 P2, [R4+URZ+0x324a0], R5 ;  /* 0x0324a0050400a5a7 */ /* 0x000e64000804007f */
[----:B-1----:R-:W-:Y:S05]  /*1e080*/  @!P2 BRA `(.L_x_10550) ;  /* 0xfffffffc00f0a947 */ /* 0x002fea000383ffff */
[----:B------:R-:W-:Y:S05]  /*1e090*/  BRA `(.L_x_10745) ;  /* 0xffffff8000dc7947 */ /* 0x000fea000383ffff */
.L_x_10555:
[----:B-1----:R1:W2:Y:S02]  /*1e0a0*/  SYNCS.PHASECHK.TRANS64.TRYWAIT P2, [R4+URZ+0x324c0], R5 ;  /* 0x0324c005040075a7 */ /* 0x0022a4000804017f */
[----:B--2---:R-:W-:Y:S05]  /*1e0b0*/  @!P2 NANOSLEEP.SYNCS 0x989680 ;  /* 0x009896800000a95d */ /* 0x004fea0003900000 */
[----:B------:R-:W2:Y:S02]  /*1e0c0*/  @!P2 SYNCS.PHASECHK.TRANS64 P2, [R4+URZ+0x324c0], R5 ;  /* 0x0324c0050400a5a7 */ /* 0x000ea4000804007f */
[----:B--2---:R-:W-:Y:S05]  /*1e0d0*/  @!P2 BRA `(.L_x_10555) ;  /* 0xfffffffc00f0a947 */ /* 0x004fea000383ffff */
[----:B------:R-:W-:Y:S05]  /*1e0e0*/  BRA `(.L_x_10746) ;  /* 0xffffff8400587947 */ /* 0x000fea000383ffff */
.L_x_10573:
        /* <DEDUP_REMOVED lines=11> */
.L_x_10748:
[----:B------:R-:W-:Y:S05]  /*1e1a0*/  BSYNC B0 ;  /* 0x0000000000007941 */ /* 0x000fea0003800000 */
.L_x_10747:
[----:B------:R-:W-:Y:S05]  /*1e1b0*/  BRA `(.L_x_10749) ;  /* 0xffffff9000d87947 */ /* 0x000fea000383ffff */
.L_x_10575:
[----:B------:R-:W-:Y:S01]  /*1e1c0*/  BSSY B0, `(.L_x_10750) ;  /* 0x0000006000007945 */ /* 0x000fe20003800000 */
[----:B------:R-:W-:-:S07]  /*1e1d0*/  IMAD.MOV.U32 R15, RZ, RZ, -0x1 ;  /* 0xffffffffff0f7424 */ /* 0x000fce00078e00ff */
[----:B0-----:R-:W-:Y:S05]  /*1e1e0*/  WARPSYNC.COLLECTIVE R15, `(.L_x_10751) ;  /* 0x000000000f0c7348 */ /* 0x001fea0003c00000 */
[----:B------:R-:W-:Y:S02]  /*1e1f0*/  ELECT P6, UR62, PT ;  /* 0x00000000003e782f */ /* 0x000fe400038c0000 */
[----:B------:R-:W-:Y:S01]  /*1e200*/  MOV R14, UR62 ;  /* 0x0000003e000e7c02 */ /* 0x000fe20008000f00 */
[----:B0-----:R-:W-:Y:S10]  /*1e210*/  ENDCOLLECTIVE ;  /* 0x000000000000791b */ /* 0x001ff40003800000 */
.L_x_10751:
[----:B------:R-:W-:Y:S05]  /*1e220*/  BSYNC B0 ;  /* 0x0000000000007941 */ /* 0x000fea0003800000 */
.L_x_10750:
[----:B------:R-:W-:Y:S05]  /*1e230*/  BRA `(.L_x_10752) ;  /* 0xffffff9000e47947 */ /* 0x000fea000383ffff */
.L_x_10577:
[----:B0-----:R0:W1:Y:S02]  /*1e240*/  SYNCS.PHASECHK.TRANS64.TRYWAIT P0, [R0+URZ+0x32440], R2 ;  /* 0x03244002000075a7 */ /* 0x001064000800017f */
[----:B-1----:R-:W-:Y:S05]  /*1e250*/  @!P0 NANOSLEEP.SYNCS 0x989680 ;  /* 0x009896800000895d */ /* 0x002fea0003900000 */
[----:B------:R-:W1:Y:S02]  /*1e260*/  @!P0 SYNCS.PHASECHK.TRANS64 P0, [R0+URZ+0x32440], R2 ;  /* 0x03244002000085a7 */ /* 0x000e64000800007f */
[----:B-1----:R-:W-:Y:S05]  /*1e270*/  @!P0 BRA `(.L_x_10577) ;  /* 0xfffffffc00f08947 */ /* 0x002fea000383ffff */
[----:B------:R-:W-:Y:S05]  /*1e280*/  BRA `(.L_x_10753) ;  /* 0xffffff9400447947 */ /* 0x000fea000383ffff */
.L_x_10581:
        /* <DEDUP_REMOVED lines=9> */
.L_x_10754:
[----:B------:R-:W-:Y:S02]  /*1e320*/  IMAD.MOV.U32 R13, RZ, RZ, R3 ;  /* 0x000000ffff0d7224 */ /* 0x000fe400078e0003 */
[----:B------:R-:W-:Y:S01]  /*1e330*/  IMAD.MOV.U32 R4, RZ, RZ, R14 ;  /* 0x000000ffff047224 */ /* 0x000fe200078e000e */
[----:B------:R-:W-:-:S07]  /*1e340*/  LOP3.LUT R7, R7, 0x7f, RZ, 0xc0, !PT ;  /* 0x0000007f07077812 */ /* 0x000fce00078ec0ff */
[----:B------:R-:W-:Y:S05]  /*1e350*/  WARPSYNC.COLLECTIVE R15, `(.L_x_10755) ;  /* 0x000000000f087348 */ /* 0x000fea0003c00000 */
[----:B------:R0:W1:Y:S02]  /*1e360*/  SHFL.IDX P6, R14, R13, R12, R11 ;  /* 0x0000000c0d0e7389 */ /* 0x00006400000c000b */
[----:B01----:R-:W-:Y:S01]  /*1e370*/  ENDCOLLECTIVE ;  /* 0x000000000000791b */ /* 0x003fe20003800000 */
.L_x_10755:
[----:B------:R-:W-:Y:S01]  /*1e380*/  SHF.R.U32.HI R7, RZ, 0x3, R7 ;  /* 0x00000003ff077819 */ /* 0x000fe20000011607 */
[----:B------:R-:W-:Y:S02]  /*1e390*/  IMAD.MOV.U32 R13, RZ, RZ, R2 ;  /* 0x000000ffff0d7224 */ /* 0x000fe400078e0002 */
[----:B------:R-:W-:Y:S02]  /*1e3a0*/  IMAD.MOV.U32 R12, RZ, RZ, 0x1 ;  /* 0x00000001ff0c7424 */ /* 0x000fe400078e00ff */
[----:B------:R-:W-:-:S07]  /*1e3b0*/  IMAD.MOV.U32 R5, RZ, RZ, R14 ;  /* 0x000000ffff057224 */ /* 0x000fce00078e000e */
[----:B------:R-:W-:Y:S05]  /*1e3c0*/  WARPSYNC.COLLECTIVE R15, `(.L_x_10756) ;  /* 0x000000000f087348 */ /* 0x000fea0003c00000 */
[----:B------:R0:W1:Y:S02]  /*1e3d0*/  SHFL.IDX P6, R14, R13, R12, R11 ;  /* 0x0000000c0d0e7389 */ /* 0x00006400000c000b */
[----:B01----:R-:W-:Y:S01]  /*1e3e0*/  ENDCOLLECTIVE ;  /* 0x000000000000791b */ /* 0x003fe20003800000 */
.L_x_10756:
[----:B------:R-:W-:Y:S02]  /*1e3f0*/  IMAD.MOV.U32 R13, RZ, RZ, R3 ;  /* 0x000000ffff0d7224 */ /* 0x000fe400078e0003 */
[----:B------:R-:W-:Y:S02]  /*1e400*/  IMAD R0, R0, R8, RZ ;  /* 0x0000000800007224 */ /* 0x000fe400078e02ff */
[----:B------:R-:W-:Y:S02]  /*1e410*/  IMAD.IADD R8, R7, 0x1, R6 ;  /* 0x0000000107087824 */ /* 0x000fe400078e0206 */
[----:B------:R-:W-:-:S07]  /*1e420*/  IMAD.MOV.U32 R7, RZ, RZ, R14 ;  /* 0x000000ffff077224 */ /* 0x000fce00078e000e */
[----:B------:R-:W-:Y:S05]  /*1e430*/  WARPSYNC.COLLECTIVE R15, `(.L_x_10757) ;  /* 0x000000000f087348 */ /* 0x000fea0003c00000 */
[----:B------:R0:W1:Y:S02]  /*1e440*/  SHFL.IDX P6, R14, R13, R12, R11 ;  /* 0x0000000c0d0e7389 */ /* 0x00006400000c000b */
[----:B01----:R-:W-:Y:S01]  /*1e450*/  ENDCOLLECTIVE ;  /* 0x000000000000791b */ /* 0x003fe20003800000 */
.L_x_10757:
        /* <DEDUP_REMOVED lines=11> */
.L_x_10758:
        /* <DEDUP_REMOVED lines=15> */
.L_x_10759:
[----:B------:R-:W-:Y:S01]  /*1e600*/  @!P2 IMAD.X R4, RZ, RZ, R7, P1 ;  /* 0x000000ffff04a224 */ /* 0x000fe200008e0607 */
[----:B------:R-:W-:-:S04]  /*1e610*/  IADD3 R7, R8, 0x20, RZ ;  /* 0x0000002008077810 */ /* 0x000fc80007ffe0ff */
[----:B------:R-:W-:Y:S01]  /*1e620*/  @!P2 LOP3.LUT R5, R5, R4, RZ, 0x3c, !PT ;  /* 0x000000040505a212 */ /* 0x000fe200078e3cff */
[----:B------:R0:W-:Y:S01]  /*1e630*/  STL [R1+0x64], R7 ;  /* 0x0000640701007387 */ /* 0x0001e20000100800 */
[----:B------:R-:W-:Y:S02]  /*1e640*/  ISETP.GE.AND P1, PT, R7, R0, PT ;  /* 0x000000000700720c */ /* 0x000fe40003f26270 */
[----:B------:R-:W-:Y:S01]  /*1e650*/  @!P2 LOP3.LUT R4, R5, R4, RZ, 0x3c, !PT ;  /* 0x000000040504a212 */ /* 0x000fe200078e3cff */
[----:B------:R-:W-:-:S03]  /*1e660*/  IMAD.MOV.U32 R13, RZ, RZ, R2 ;  /* 0x000000ffff0d7224 */ /* 0x000fc600078e0002 */
[----:B------:R-:W-:Y:S01]  /*1e670*/  @!P2 LOP3.LUT R5, R5, R4, RZ, 0x3c, !PT ;  /* 0x000000040505a212 */ /* 0x000fe200078e3cff */
[----:B------:R-:W-:Y:S02]  /*1e680*/  IMAD.MOV.U32 R12, RZ, RZ, 0x3 ;  /* 0x00000003ff0c7424 */ /* 0x000fe400078e00ff */
[----:B0-----:R-:W-:Y:S02]  /*1e690*/  VIADD R7, R8, 0x30 ;  /* 0x0000003008077836 */ /* 0x001fe40000000000 */
[----:B------:R-:W-:Y:S01]  /*1e6a0*/  @!PT LDS RZ, [RZ] ;  /* 0x00000000fffff984 */ /* 0x000fe20000000800 */
[----:B------:R-:W-:Y:S01]  /*1e6b0*/  @!PT LDS RZ, [RZ] ;  /* 0x00000000fffff984 */ /* 0x000fe20000000800 */
[----:B------:R-:W-:Y:S01]  /*1e6c0*/  @!PT LDS RZ, [RZ] ;  /* 0x00000000fffff984 */ /* 0x000fe20000000800 */
[----:B------:R0:W-:Y:S04]  /*1e6d0*/  @!P2 LDGSTS.E.BYPASS.LTC128B.128 [R9+0x18c00], desc[UR60][R4.64], !P0 ;  /* 0x18c000000409afae */ /* 0x0001e8000c101d7c */
[----:B------:R1:W-:Y:S01]  /*1e6e0*/  STL [R1+0x68], R7 ;  /* 0x0000680701007387 */ /* 0x0003e20000100800 */
[----:B0-----:R-:W-:-:S07]  /*1e6f0*/  IMAD.MOV.U32 R4, RZ, RZ, R14 ;  /* 0x000000ffff047224 */ /* 0x001fce00078e000e */
[----:B-1----:R-:W-:Y:S05]  /*1e700*/  WARPSYNC.COLLECTIVE R15, `(.L_x_10760) ;  /* 0x000000000f087348 */ /* 0x002fea0003c00000 */
[----:B------:R0:W2:Y:S02]  /*1e710*/  SHFL.IDX P6, R14, R13, R12, R11 ;  /* 0x0000000c0d0e7389 */ /* 0x0000a400000c000b */
[----:B012---:R-:W-:Y:S01]  /*1e720*/  ENDCOLLECTIVE ;  /* 0x000000000000791b */ /* 0x007fe20003800000 */
.L_x_10760:
        /* <DEDUP_REMOVED lines=10> */
.L_x_10761:
        /* <DEDUP_REMOVED lines=13> */
.L_x_10762:
        /* <DEDUP_REMOVED lines=10> */
.L_x_10763:
        /* <DEDUP_REMOVED lines=13> */
.L_x_10764:
        /* <DEDUP_REMOVED lines=10> */
.L_x_10765:
        /* <DEDUP_REMOVED lines=13> */
.L_x_10766:
        /* <DEDUP_REMOVED lines=10> */
.L_x_10767:
        /* <DEDUP_REMOVED lines=11> */
.L_x_10768:
        /* <DEDUP_REMOVED lines=14> */
.L_x_10769:
[----:B------:R-:W-:Y:S01]  /*1edb0*/  IMAD.MOV.U32 R3, RZ, RZ, R14 ;  /* 0x000000ffff037224 */ /* 0x000fe200078e000e */
[----:B------:R-:W-:Y:S06]  /*1edc0*/  BRA `(.L_x_10770) ;  /* 0xffffff9400c87947 */ /* 0x000fec000383ffff */
.L_x_10585:
        /* <DEDUP_REMOVED lines=10> */
[----:B--2---:R-:W-:-:S02]  /*1ee70*/  IMAD R3, R15, R6, RZ ;  /* 0x000000060f037224 */ /* 0x004fc400078e02ff */
[----:B------:R-:W-:-:S03]  /*1ee80*/  IMAD.MOV.U32 R15, RZ, RZ, -0x1 ;  /* 0xffffffffff0f7424 */ /* 0x000fc600078e00ff */
[-C--:B---3--:R-:W-:Y:S02]  /*1ee90*/  ISETP.GE.AND P4, PT, R14, R3.reuse, PT ;  /* 0x000000030e00720c */ /* 0x088fe40003f86270 */
[-C--:B----4-:R-:W-:Y:S01]  /*1eea0*/  ISETP.GE.AND P5, PT, R13, R3.reuse, PT ;  /* 0x000000030d00720c */ /* 0x090fe20003fa6270 */
[----:B------:R-:W-:Y:S01]  /*1eeb0*/  IMAD.MOV.U32 R13, RZ, RZ, R2 ;  /* 0x000000ffff0d7224 */ /* 0x000fe200078e0002 */
[----:B-----5:R-:W-:Y:S01]  /*1eec0*/  ISETP.GE.AND P6, PT, R12, R3, PT ;  /* 0x000000030c00720c */ /* 0x020fe20003fc6270 */
[----:B------:R-:W-:Y:S01]  /*1eed0*/  IMAD.MOV.U32 R12, RZ, RZ, RZ ;  /* 0x000000ffff0c7224 */ /* 0x000fe200078e00ff */
[----:B------:R-:W-:-:S07]  /*1eee0*/  LOP3.LUT R8, R8, 0xffffffef, RZ, 0xc0, !PT ;  /* 0xffffffef08087812 */ /* 0x000fce00078ec0ff */
        /* <DEDUP_REMOVED lines=18> */
.L_x_10772:
[----:B------:R-:W-:Y:S05]  /*1f010*/  BSYNC B0 ;  /* 0x0000000000007941 */ /* 0x000fea0003800000 */
.L_x_10771:
        /* <DEDUP_REMOVED lines=10> */
.L_x_10773:
        /* <DEDUP_REMOVED lines=16> */
.L_x_10774:
        /* <DEDUP_REMOVED lines=15> */
.L_x_10775:
[----:B------:R-:W-:Y:S02]  /*1f2b0*/  IMAD.MOV.U32 R13, RZ, RZ, R2 ;  /* 0x000000ffff0d7224 */ /* 0x000fe400078e0002 */
[----:B------:R-:W-:Y:S02]  /*1f2c0*/  IMAD.MOV.U32 R12, RZ, RZ, 0x2 ;  /* 0x00000002ff0c7424 */ /* 0x000fe400078e00ff */
[----:B------:R-:W-:-:S05]  /*1f2d0*/  IMAD.MOV.U32 R5, RZ, RZ, R14 ;  /* 0x000000ffff057224 */ /* 0x000fca00078e000e */
[----:B------:R-:W-:-:S05]  /*1f2e0*/  @!P4 LEA R5, P6, R7, R5, 0x1 ;  /* 0x000000050705c211 */ /* 0x000fca00078c08ff */
[----:B------:R-:W-:-:S05]  /*1f2f0*/  @!P4 IMAD.X R4, RZ, RZ, R6, P6 ;  /* 0x000000ffff04c224 */ /* 0x000fca00030e0606 */
[----:B------:R-:W-:-:S07]  /*1f300*/  @!P4 LOP3.LUT R5, R5, R4, RZ, 0x3c, !PT ;  /* 0x000000040505c212 */ /* 0x000fce00078e3cff */
[----:B------:R-:W-:Y:S05]  /*1f310*/  WARPSYNC.COLLECTIVE R15, `(.L_x_10776) ;  /* 0x000000000f087348 */ /* 0x000fea0003c00000 */
[----:B------:R0:W1:Y:S02]  /*1f320*/  SHFL.IDX P6, R14, R13, R12, R11 ;  /* 0x0000000c0d0e7389 */ /* 0x00006400000c000b */
[----:B01----:R-:W-:Y:S01]  /*1f330*/  ENDCOLLECTIVE ;  /* 0x000000000000791b */ /* 0x003fe20003800000 */
.L_x_10776:
        /* <DEDUP_REMOVED lines=15> */
.L_x_10777:
[----:B------:R-:W-:Y:S01]  /*1f430*/  MOV R13, R2 ;  /* 0x00000002000d7202 */ /* 0x000fe20000000f00 */
        /* <DEDUP_REMOVED lines=8> */
.L_x_10778:
        /* <DEDUP_REMOVED lines=15> */
.L_x_10779:
        /* <DEDUP_REMOVED lines=9> */
.L_x_10780:
        /* <DEDUP_REMOVED lines=15> */
.L_x_10781:
        /* <DEDUP_REMOVED lines=9> */
.L_x_10782:
        /* <DEDUP_REMOVED lines=10> */
[----:B------:R-:W-:-:S07]  /*1f860*/  IMAD.MOV.U32 R6, RZ, RZ, R14 ;  /* 0x000000ffff067224 */ /* 0x000fce00078e000e */
[----:B0-----:R-:W-:Y:S05]  /*1f870*/  WARPSYNC.COLLECTIVE R15, `(.L_x_10783) ;  /* 0x000000000f087348 */ /* 0x001fea0003c00000 */
[----:B------:R1:W2:Y:S02]  /*1f880*/  SHFL.IDX P6, R14, R13, R12, R11 ;  /* 0x0000000c0d0e7389 */ /* 0x0002a400000c000b */
[----:B012---:R-:W-:Y:S01]  /*1f890*/  ENDCOLLECTIVE ;  /* 0x000000000000791b */ /* 0x007fe20003800000 */
.L_x_10783:
[----:B------:R-:W-:Y:S02]  /*1f8a0*/  IMAD.MOV.U32 R13, RZ, RZ, R2 ;  /* 0x000000ffff0d7224 */ /* 0x000fe400078e0002 */
[----:B------:R-:W-:Y:S01]  /*1f8b0*/  IMAD.MOV.U32 R12, RZ, RZ, 0x6 ;  /* 0x00000006ff0c7424 */ /* 0x000fe200078e00ff */
[----:B------:R-:W-:Y:S01]  /*1f8c0*/  LOP3.LUT P6, RZ, R9, 0x20, RZ, 0xc0, !PT ;  /* 0x0000002009ff7812 */ /* 0x000fe200078cc0ff */
[----:B------:R-:W-:-:S12]  /*1f8d0*/  IMAD.MOV.U32 R5, RZ, RZ, R14 ;  /* 0x000000ffff057224 */ /* 0x000fd800078e000e */
        /* <DEDUP_REMOVED lines=15> */
.L_x_10784:
[----:B------:R-:W-:Y:S02]  /*1f9d0*/  IMAD.MOV.U32 R13, RZ, RZ, R0 ;  /* 0x000000ffff0d7224 */ /* 0x000fe400078e0000 */
[----:B------:R-:W-:-:S07]  /*1f9e0*/  IMAD.MOV.U32 R6, RZ, RZ, R14 ;  /* 0x000000ffff067224 */ /* 0x000fce00078e000e */
[----:B------:R-:W-:Y:S05]  /*1f9f0*/  WARPSYNC.COLLECTIVE R15, `(.L_x_10785) ;  /* 0x000000000f087348 */ /* 0x000fea0003c00000 */
[----:B------:R0:W1:Y:S02]  /*1fa00*/  SHFL.IDX P6, R14, R13, R12, R11 ;  /* 0x0000000c0d0e7389 */ /* 0x00006400000c000b */
[----:B01----:R-:W-:Y:S01]  /*1fa10*/  ENDCOLLECTIVE ;  /* 0x000000000000791b */ /* 0x003fe20003800000 */
.L_x_10785:
[----:B------:R-:W-:Y:S02]  /*1fa20*/  IMAD.MOV.U32 R13, RZ, RZ, R2 ;  /* 0x000000ffff0d7224 */ /* 0x000fe400078e0002 */
[----:B------:R-:W-:Y:S02]  /*1fa30*/  IMAD.MOV.U32 R12, RZ, RZ, 0x7 ;  /* 0x00000007ff0c7424 */ /* 0x000fe400078e00ff */
[----:B------:R-:W-:-:S07]  /*1fa40*/  IMAD.MOV.U32 R5, RZ, RZ, R14 ;  /* 0x000000ffff057224 */ /* 0x000fce00078e000e */
[----:B------:R-:W-:Y:S05]  /*1fa50*/  WARPSYNC.COLLECTIVE R15, `(.L_x_10786) ;  /* 0x000000000f087348 */ /* 0x000fea0003c00000 */
[----:B------:R0:W1:Y:S02]  /*1fa60*/  SHFL.IDX P6, R14, R13, R12, R11 ;  /* 0x0000000c0d0e7389 */ /* 0x00006400000c000b */
[----:B01----:R-:W-:Y:S01]  /*1fa70*/  ENDCOLLECTIVE ;  /* 0x000000000000791b */ /* 0x003fe20003800000 */
.L_x_10786:
        /* <DEDUP_REMOVED lines=10> */
.L_x_10787:
[----:B------:R-:W-:Y:S01]  /*1fb20*/  @!PT LDS RZ, [RZ] ;  /* 0x00000000fffff984 */ /* 0x000fe20000000800 */
[----:B------:R-:W-:Y:S01]  /*1fb30*/  @!PT LDS RZ, [RZ] ;  /* 0x00000000fffff984 */ /* 0x000fe20000000800 */
[----:B------:R-:W-:Y:S01]  /*1fb40*/  @!PT LDS RZ, [RZ] ;  /* 0x00000000fffff984 */ /* 0x000fe20000000800 */
[----:B------:R1:W-:Y:S04]  /*1fb50*/  @!P4 LDGSTS.E.BYPASS.LTC128B.128 [R8+0x25400], desc[UR60][R4.64], !P3 ;  /* 0x254000000408cfae */ /* 0x0003e8000d901d7c */
[----:B------:R1:W-:Y:S04]  /*1fb60*/  @!P4 LDGSTS.E.BYPASS.LTC128B.128 [R8+0x29400], desc[UR60][R4.64+0x80], !P2 ;  /* 0x294000800408cfae */ /* 0x0003e8000d101d7c */
[----:B------:R1:W-:Y:S04]  /*1fb70*/  @!P4 LDGSTS.E.BYPASS.LTC128B.128 [R8+0x2d400], desc[UR60][R4.64+0x100], !P1 ;  /* 0x2d4001000408cfae */ /* 0x0003e8000c901d7c */
[----:B------:R1:W-:Y:S01]  /*1fb80*/  @!P4 LDGSTS.E.BYPASS.LTC128B.128 [R8+0x31400], desc[UR60][R4.64+0x180], !P0 ;  /* 0x314001800408cfae */ /* 0x0003e2000c101d7c */
[----:B------:R-:W-:Y:S01]  /*1fb90*/  IMAD.MOV.U32 R0, RZ, RZ, R14 ;  /* 0x000000ffff007224 */ /* 0x000fe200078e000e */
[----:B------:R-:W-:Y:S06]  /*1fba0*/  BRA `(.L_x_10788) ;  /* 0xffffff9400747947 */ /* 0x000fec000383ffff */
.L_x_10590:
[----:B0-----:R0:W3:Y:S02]  /*1fbb0*/  SYNCS.PHASECHK.TRANS64.TRYWAIT P0, [R18+URZ+0x32420], R0 ;  /* 0x03242000120075a7 */ /* 0x0010e4000800017f */
[----:B---3--:R-:W-:Y:S05]  /*1fbc0*/  @!P0 NANOSLEEP.SYNCS 0x989680 ;  /* 0x009896800000895d */ /* 0x008fea0003900000 */
[----:B------:R-:W3:Y:S02]  /*1fbd0*/  @!P0 SYNCS.PHASECHK.TRANS64 P0, [R18+URZ+0x32420], R0 ;  /* 0x03242000120085a7 */ /* 0x000ee4000800007f */
[----:B---3--:R-:W-:Y:S05]  /*1fbe0*/  @!P0 BRA `(.L_x_10590) ;  /* 0xfffffffc00f08947 */ /* 0x008fea000383ffff */
[----:B------:R-:W-:Y:S05]  /*1fbf0*/  BRA `(.L_x_10789) ;  /* 0xffffff9400ec7947 */ /* 0x000fea000383ffff */
.L_x_10594:
[----:B0-----:R0:W1:Y:S02]  /*1fc00*/  SYNCS.PHASECHK.TRANS64.TRYWAIT P0, [R2+URZ+0x32460], R0 ;  /* 0x03246000020075a7 */ /* 0x001064000800017f */
[----:B-1----:R-:W-:Y:S05]  /*1fc10*/  @!P0 NANOSLEEP.SYNCS 0x989680 ;  /* 0x009896800000895d */ /* 0x002fea0003900000 */
[----:B------:R-:W1:Y:S02]  /*1fc20*/  @!P0 SYNCS.PHASECHK.TRANS64 P0, [R2+URZ+0x32460], R0 ;  /* 0x03246000020085a7 */ /* 0x000e64000800007f */
[----:B-1----:R-:W-:Y:S05]  /*1fc30*/  @!P0 BRA `(.L_x_10594) ;  /* 0xfffffffc00f08947 */ /* 0x002fea000383ffff */
[----:B------:R-:W-:Y:S05]  /*1fc40*/  BRA `(.L_x_10790) ;  /* 0xffffff9800107947 */ /* 0x000fea000383ffff */
.L_x_10609:
[----:B-1----:R1:W2:Y:S02]  /*1fc50*/  SYNCS.PHASECHK.TRANS64.TRYWAIT P0, [R2+URZ+0x32440], R6 ;  /* 0x03244006020075a7 */ /* 0x0022a4000800017f */
[----:B--2---:R-:W-:Y:S05]  /*1fc60*/  @!P0 NANOSLEEP.SYNCS 0x989680 ;  /* 0x009896800000895d */ /* 0x004fea0003900000 */
[----:B------:R-:W2:Y:S02]  /*1fc70*/  @!P0 SYNCS.PHASECHK.TRANS64 P0, [R2+URZ+0x32440], R6 ;  /* 0x03244006020085a7 */ /* 0x000ea4000800007f */
[----:B--2---:R-:W-:Y:S05]  /*1fc80*/  @!P0 BRA `(.L_x_10609) ;  /* 0xfffffffc00f08947 */ /* 0x004fea000383ffff */
[----:B------:R-:W-:Y:S05]  /*1fc90*/  BRA `(.L_x_10791) ;  /* 0xffffffa000307947 */ /* 0x000fea000383ffff */
.L_x_10614:
[----:B0-----:R0:W2:Y:S02]  /*1fca0*/  SYNCS.PHASECHK.TRANS64.TRYWAIT P0, [R2+URZ+0x32460], R6 ;  /* 0x03246006020075a7 */ /* 0x0010a4000800017f */
[----:B--2---:R-:W-:Y:S05]  /*1fcb0*/  @!P0 NANOSLEEP.SYNCS 0x989680 ;  /* 0x009896800000895d */ /* 0x004fea0003900000 */
[----:B------:R-:W2:Y:S02]  /*1fcc0*/  @!P0 SYNCS.PHASECHK.TRANS64 P0, [R2+URZ+0x32460], R6 ;  /* 0x03246006020085a7 */ /* 0x000ea4000800007f */
[----:B--2---:R-:W-:Y:S05]  /*1fcd0*/  @!P0 BRA `(.L_x_10614) ;  /* 0xfffffffc00f08947 */ /* 0x004fea000383ffff */
[----:B------:R-:W-:Y:S05]  /*1fce0*/  BRA `(.L_x_10792) ;  /* 0xffffffa000ac7947 */ /* 0x000fea000383ffff */
.L_x_10625:
[----:B-1----:R1:W2:Y:S02]  /*1fcf0*/  SYNCS.PHASECHK.TRANS64.TRYWAIT P0, [R3+URZ+0x32440], R2 ;  /* 0x03244002030075a7 */ /* 0x0022a4000800017f */
[----:B--2---:R-:W-:Y:S05]  /*1fd00*/  @!P0 NANOSLEEP.SYNCS 0x989680 ;  /* 0x009896800000895d */ /* 0x004fea0003900000 */
[----:B------:R-:W2:Y:S02]  /*1fd10*/  @!P0 SYNCS.PHASECHK.TRANS64 P0, [R3+URZ+0x32440], R2 ;  /* 0x03244002030085a7 */ /* 0x000ea4000800007f */
[----:B--2---:R-:W-:Y:S05]  /*1fd20*/  @!P0 BRA `(.L_x_10625) ;  /* 0xfffffffc00f08947 */ /* 0x004fea000383ffff */
[----:B------:R-:W-:Y:S05]  /*1fd30*/  BRA `(.L_x_10793) ;  /* 0xffffffa800987947 */ /* 0x000fea000383ffff */
.L_x_10630:
[----:B--2---:R2:W3:Y:S02]  /*1fd40*/  SYNCS.PHASECHK.TRANS64.TRYWAIT P0, [R3+URZ+0x32460], R2 ;  /* 0x03246002030075a7 */ /* 0x0044e4000800017f */
[----:B---3--:R-:W-:Y:S05]  /*1fd50*/  @!P0 NANOSLEEP.SYNCS 0x989680 ;  /* 0x009896800000895d */ /* 0x008fea0003900000 */
[----:B------:R-:W3:Y:S02]  /*1fd60*/  @!P0 SYNCS.PHASECHK.TRANS64 P0, [R3+URZ+0x32460], R2 ;  /* 0x03246002030085a7 */ /* 0x000ee4000800007f */
[----:B---3--:R-:W-:Y:S05]  /*1fd70*/  @!P0 BRA `(.L_x_10630) ;  /* 0xfffffffc00f08947 */ /* 0x008fea000383ffff */
[----:B------:R-:W-:Y:S05]  /*1fd80*/  BRA `(.L_x_10794) ;  /* 0xffffffac00147947 */ /* 0x000fea000383ffff */
.L_x_10641:
[----:B-1----:R1:W2:Y:S02]  /*1fd90*/  SYNCS.PHASECHK.TRANS64.TRYWAIT P0, [R3+URZ+0x32440], R2 ;  /* 0x03244002030075a7 */ /* 0x0022a4000800017f */
[----:B--2---:R-:W-:Y:S05]  /*1fda0*/  @!P0 NANOSLEEP.SYNCS 0x989680 ;  /* 0x009896800000895d */ /* 0x004fea0003900000 */
[----:B------:R-:W2:Y:S02]  /*1fdb0*/  @!P0 SYNCS.PHASECHK.TRANS64 P0, [R3+URZ+0x32440], R2 ;  /* 0x03244002030085a7 */ /* 0x000ea4000800007f */
[----:B--2---:R-:W-:Y:S05]  /*1fdc0*/  @!P0 BRA `(.L_x_10641) ;  /* 0xfffffffc00f08947 */ /* 0x004fea000383ffff */
[----:B------:R-:W-:Y:S05]  /*1fdd0*/  BRA `(.L_x_10795) ;  /* 0xffffffb000e47947 */ /* 0x000fea000383ffff */
.L_x_10646:
[----:B--2---:R2:W3:Y:S02]  /*1fde0*/  SYNCS.PHASECHK.TRANS64.TRYWAIT P0, [R3+URZ+0x32460], R2 ;  /* 0x03246002030075a7 */ /* 0x0044e4000800017f */
[----:B---3--:R-:W-:Y:S05]  /*1fdf0*/  @!P0 NANOSLEEP.SYNCS 0x989680 ;  /* 0x009896800000895d */ /* 0x008fea0003900000 */
[----:B------:R-:W3:Y:S02]  /*1fe00*/  @!P0 SYNCS.PHASECHK.TRANS64 P0, [R3+URZ+0x32460], R2 ;  /* 0x03246002030085a7 */ /* 0x000ee4000800007f */
[----:B---3--:R-:W-:Y:S05]  /*1fe10*/  @!P0 BRA `(.L_x_10646) ;  /* 0xfffffffc00f08947 */ /* 0x008fea000383ffff */
[----:B------:R-:W-:Y:S05]  /*1fe20*/  BRA `(.L_x_10796) ;  /* 0xffffffb400607947 */ /* 0x000fea000383ffff */
.L_x_10658:
[----:B-1----:R-:W3:Y:S01]  /*1fe30*/  LDL R2, [R1] ;  /* 0x0000000001027983 */ /* 0x002ee20000100800 */
[----:B------:R-:W-:Y:S01]  /*1fe40*/  BSSY B0, `(.L_x_10797) ;  /* 0x0000008000007945 */ /* 0x000fe20003800000 */
[----:B0-----:R-:W-:Y:S02]  /*1fe50*/  IMAD.MOV.U32 R12, RZ, RZ, RZ ;  /* 0x000000ffff0c7224 */ /* 0x001fe400078e00ff */
[----:B------:R-:W-:Y:S02]  /*1fe60*/  IMAD.MOV.U32 R11, RZ, RZ, 0x1f ;  /* 0x0000001fff0b7424 */ /* 0x000fe400078e00ff */
[----:B------:R-:W-:Y:S02]  /*1fe70*/  IMAD.MOV.U32 R15, RZ, RZ, -0x1 ;  /* 0xffffffffff0f7424 */ /* 0x000fe400078e00ff */
[----:B---3--:R-:W-:-:S07]  /*1fe80*/  IMAD.MOV.U32 R13, RZ, RZ, R2 ;  /* 0x000000ffff0d7224 */ /* 0x008fce00078e0002 */
[----:B--2---:R-:W-:Y:S05]  /*1fe90*/  WARPSYNC.COLLECTIVE R15, `(.L_x_10798) ;  /* 0x000000000f087348 */ /* 0x004fea0003c00000 */
[----:B------:R0:W1:Y:S02]  /*1fea0*/  SHFL.IDX P6, R14, R13, R12, R11 ;  /* 0x0000000c0d0e7389 */ /* 0x00006400000c000b */
[----:B012---:R-:W-:Y:S01]  /*1feb0*/  ENDCOLLECTIVE ;  /* 0x000000000000791b */ /* 0x007fe20003800000 */
.L_x_10798:
[----:B------:R-:W-:Y:S05]  /*1fec0*/  BSYNC B0 ;  /* 0x0000000000007941 */ /* 0x000fea0003800000 */
.L_x_10797:
        /* <DEDUP_REMOVED lines=9> */
.L_x_10799:
        /* <DEDUP_REMOVED lines=26> */
.L_x_10800:
        /* <DEDUP_REMOVED lines=8> */
.L_x_10801:
        /* <DEDUP_REMOVED lines=8> */
.L_x_10802:
        /* <DEDUP_REMOVED lines=8> */
.L_x_10803:
        /* <DEDUP_REMOVED lines=8> */
.L_x_10804:
        /* <DEDUP_REMOVED lines=9> */
.L_x_10805:
[----:B------:R-:W-:Y:S01]  /*20390*/  IMAD.MOV.U32 R9, RZ, RZ, R14 ;  /* 0x000000ffff097224 */ /* 0x000fe200078e000e */
[----:B------:R-:W-:Y:S06]  /*203a0*/  BRA `(.L_x_10806) ;  /* 0xffffffb800a87947 */ /* 0x000fec000383ffff */
.L_x_10661:
        /* <DEDUP_REMOVED lines=8> */
.L_x_10808:
[----:B------:R-:W-:Y:S05]  /*20430*/  BSYNC B0 ;  /* 0x0000000000007941 */ /* 0x000fea0003800000 */
.L_x_10807:
        /* <DEDUP_REMOVED lines=10> */
.L_x_10809:
        /* <DEDUP_REMOVED lines=8> */
.L_x_10810:
        /* <DEDUP_REMOVED lines=8> */
.L_x_10811:
        /* <DEDUP_REMOVED lines=8> */
.L_x_10812:
        /* <DEDUP_REMOVED lines=9> */
.L_x_10813:
[----:B------:R-:W-:Y:S01]  /*206f0*/  IMAD.MOV.U32 R9, RZ, RZ, R14 ;  /* 0x000000ffff097224 */ /* 0x000fe200078e000e */
[----:B------:R-:W-:Y:S06]  /*20700*/  BRA `(.L_x_10814) ;  /* 0xffffffb8007c7947 */ /* 0x000fec000383ffff */
.L_x_10663:
[----:B------:R-:W-:Y:S01]  /*20710*/  BSSY B0, `(.L_x_10815) ;  /* 0x0000006000007945 */ /* 0x000fe20003800000 */
[----:B------:R-:W-:Y:S01]  /*20720*/  PLOP3.LUT P6, PT, P6, PT, PT, 0x8, 0x0 ;  /* 0x000000000000781c */ /* 0x000fe200037ce170 */
[----:B------:R-:W-:-:S12]  /*20730*/  IMAD.MOV.U32 R15, RZ, RZ, -0x1 ;  /* 0xffffffffff0f7424 */ /* 0x000fd800078e00ff */
[----:B0-----:R-:W-:Y:S05]  /*20740*/  WARPSYNC.COLLECTIVE R15, `(.L_x_10816) ;  /* 0x000000000f087348 */ /* 0x001fea0003c00000 */
[----:B------:R-:W-:Y:S01]  /*20750*/  VOTE.ANY R14, PT, P6 ;  /* 0x00000000000e7806 */ /* 0x000fe200030e0100 */
[----:B0-----:R-:W-:Y:S06]  /*20760*/  ENDCOLLECTIVE ;  /* 0x000000000000791b */ /* 0x001fec0003800000 */
.L_x_10816:
[----:B------:R-:W-:Y:S05]  /*20770*/  BSYNC B0 ;  /* 0x0000000000007941 */ /* 0x000fea0003800000 */
.L_x_10815:
        /* <DEDUP_REMOVED lines=9> */
.L_x_10817:
[----:B------:R-:W-:Y:S02]  /*20810*/  IMAD.MOV.U32 R13, RZ, RZ, R6 ;  /* 0x000000ffff0d7224 */ /* 0x000fe400078e0006 */
[----:B------:R-:W-:-:S07]  /*20820*/  IMAD.MOV.U32 R0, RZ, RZ, R14 ;  /* 0x000000ffff007224 */ /* 0x000fce00078e000e */
[----:B------:R-:W-:Y:S05]  /*20830*/  WARPSYNC.COLLECTIVE R15, `(.L_x_10818) ;  /* 0x000000000f087348 */ /* 0x000fea0003c00000 */
[----:B------:R0:W1:Y:S02]  /*20840*/  SHFL.IDX P6, R14, R13, R12, R11 ;  /* 0x0000000c0d0e7389 */ /* 0x00006400000c000b */
[----:B01----:R-:W-:Y:S01]  /*20850*/  ENDCOLLECTIVE ;  /* 0x000000000000791b */ /* 0x003fe20003800000 */
.L_x_10818:
[----:B------:R-:W-:Y:S01]  /*20860*/  IMAD.MOV.U32 R6, RZ, RZ, R14 ;  /* 0x000000ffff067224 */ /* 0x000fe200078e000e */
[----:B------:R-:W-:Y:S06]  /*20870*/  BRA `(.L_x_10819) ;  /* 0xffffffb8005c7947 */ /* 0x000fec000383ffff */
.L_x_10665:
[----:B------:R-:W-:Y:S01]  /*20880*/  BSSY B0, `(.L_x_10820) ;  /* 0x0000007000007945 */ /* 0x000fe20003800000 */
[----:B------:R-:W-:Y:S02]  /*20890*/  IMAD.MOV.U32 R13, RZ, RZ, R7 ;  /* 0x000000ffff0d7224 */ /* 0x000fe400078e0007 */
[----:B------:R-:W-:Y:S02]  /*208a0*/  IMAD.MOV.U32 R11, RZ, RZ, 0x1f ;  /* 0x0000001fff0b7424 */ /* 0x000fe400078e00ff */
[----:B------:R-:W-:-:S07]  /*208b0*/  IMAD.MOV.U32 R15, RZ, RZ, -0x1 ;  /* 0xffffffffff0f7424 */ /* 0x000fce00078e00ff */
[----:B0123--:R-:W-:Y:S05]  /*208c0*/  WARPSYNC.COLLECTIVE R15, `(.L_x_10821) ;  /* 0x000000000f087348 */ /* 0x00ffea0003c00000 */
[----:B------:R4:W0:Y:S02]  /*208d0*/  SHFL.IDX P6, R14, R13, R12, R11 ;  /* 0x0000000c0d0e7389 */ /* 0x00082400000c000b */
[----:B01234-:R-:W-:Y:S01]  /*208e0*/  ENDCOLLECTIVE ;  /* 0x000000000000791b */ /* 0x01ffe20003800000 */
.L_x_10821:
[----:B------:R-:W-:Y:S05]  /*208f0*/  BSYNC B0 ;  /* 0x0000000000007941 */ /* 0x000fea0003800000 */
.L_x_10820:
[----:B------:R-:W-:Y:S01]  /*20900*/  IMAD.MOV.U32 R7, RZ, RZ, R14 ;  /* 0x000000ffff077224 */ /* 0x000fe200078e000e */
[----:B------:R-:W-:Y:S06]  /*20910*/  BRA `(.L_x_10822) ;  /* 0xffffffb8004c7947 */ /* 0x000fec000383ffff */
.L_x_10669:
[----:B0-----:R0:W1:Y:S02]  /*20920*/  SYNCS.PHASECHK.TRANS64.TRYWAIT P0, [R0+URZ+0x32420], R3 ;  /* 0x03242003000075a7 */ /* 0x001064000800017f */
[----:B-1----:R-:W-:Y:S05]  /*20930*/  @!P0 NANOSLEEP.SYNCS 0x989680 ;  /* 0x009896800000895d */ /* 0x002fea0003900000 */
[----:B------:R-:W1:Y:S02]  /*20940*/  @!P0 SYNCS.PHASECHK.TRANS64 P0, [R0+URZ+0x32420], R3 ;  /* 0x03242003000085a7 */ /* 0x000e64000800007f */
[----:B-1----:R-:W-:Y:S05]  /*20950*/  @!P0 BRA `(.L_x_10669) ;  /* 0xfffffffc00f08947 */ /* 0x002fea000383ffff */
[----:B------:R-:W-:Y:S05]  /*20960*/  BRA `(.L_x_10823) ;  /* 0xffffffbc00e87947 */ /* 0x000fea000383ffff */
.L_x_10670:
        /* <DEDUP_REMOVED lines=11> */
.L_x_10825:
[----:B------:R-:W-:Y:S05]  /*20a20*/  BSYNC B0 ;  /* 0x0000000000007941 */ /* 0x000fea0003800000 */
.L_x_10824:
[----:B------:R-:W-:Y:S05]  /*20a30*/  BRA `(.L_x_10826) ;  /* 0xffffffbc00d07947 */ /* 0x000fea000383ffff */
.L_x_10671:
[----:B------:R-:W-:Y:S01]  /*20a40*/  BSSY B0, `(.L_x_10827) ;  /* 0x0000006000007945 */ /* 0x000fe20003800000 */
[----:B------:R-:W-:-:S07]  /*20a50*/  IMAD.MOV.U32 R15, RZ, RZ, -0x1 ;  /* 0xffffffffff0f7424 */ /* 0x000fce00078e00ff */
[----:B01----:R-:W-:Y:S05]  /*20a60*/  WARPSYNC.COLLECTIVE R15, `(.L_x_10828) ;  /* 0x000000000f0c7348 */ /* 0x003fea0003c00000 */
[----:B------:R-:W-:Y:S02]  /*20a70*/  ELECT P6, UR62, PT ;  /* 0x00000000003e782f */ /* 0x000fe400038c0000 */
[----:B------:R-:W-:Y:S01]  /*20a80*/  MOV R14, UR62 ;  /* 0x0000003e000e7c02 */ /* 0x000fe20008000f00 */
[----:B01----:R-:W-:Y:S10]  /*20a90*/  ENDCOLLECTIVE ;  /* 0x000000000000791b */ /* 0x003ff40003800000 */
.L_x_10828:
[----:B------:R-:W-:Y:S05]  /*20aa0*/  BSYNC B0 ;  /* 0x0000000000007941 */ /* 0x000fea0003800000 */
.L_x_10827:
[----:B------:R-:W-:Y:S05]  /*20ab0*/  BRA `(.L_x_10829) ;  /* 0xffffffbc00c47947 */ /* 0x000fea000383ffff */
.L_x_10673:
[----:B0-----:R0:W1:Y:S02]  /*20ac0*/  SYNCS.PHASECHK.TRANS64.TRYWAIT P0, [R6+URZ], R5 ;  /* 0x00000005060075a7 */ /* 0x001064000800017f */
[----:B-1----:R-:W-:Y:S05]  /*20ad0*/  @!P0 NANOSLEEP.SYNCS 0x989680 ;  /* 0x009896800000895d */ /* 0x002fea0003900000 */
[----:B------:R-:W1:Y:S02]  /*20ae0*/  @!P0 SYNCS.PHASECHK.TRANS64 P0, [R6+URZ], R5 ;  /* 0x00000005060085a7 */ /* 0x000e64000800007f */
[----:B-1----:R-:W-:Y:S05]  /*20af0*/  @!P0 BRA `(.L_x_10673) ;  /* 0xfffffffc00f08947 */ /* 0x002fea000383ffff */
[----:B------:R-:W-:Y:S05]  /*20b00*/  BRA `(.L_x_10830) ;  /* 0xffffffc000047947 */ /* 0x000fea000383ffff */
.L_x_10674:
[----:B-1----:R1:W2:Y:S02]  /*20b10*/  SYNCS.PHASECHK.TRANS64.TRYWAIT P0, [R7+URZ], R2 ;  /* 0x00000002070075a7 */ /* 0x0022a4000800017f */
[----:B--2---:R-:W-:Y:S05]  /*20b20*/  @!P0 NANOSLEEP.SYNCS 0x989680 ;  /* 0x009896800000895d */ /* 0x004fea0003900000 */
[----:B------:R-:W2:Y:S02]  /*20b30*/  @!P0 SYNCS.PHASECHK.TRANS64 P0, [R7+URZ], R2 ;  /* 0x00000002070085a7 */ /* 0x000ea4000800007f */
[----:B--2---:R-:W-:Y:S05]  /*20b40*/  @!P0 BRA `(.L_x_10674) ;  /* 0xfffffffc00f08947 */ /* 0x004fea000383ffff */
[----:B------:R-:W-:Y:S05]  /*20b50*/  BRA `(.L_x_10831) ;  /* 0xffffffbc00f87947 */ /* 0x000fea000383ffff */
.L_x_10676:
[----:B--2---:R2:W3:Y:S02]  /*20b60*/  SYNCS.PHASECHK.TRANS64.TRYWAIT P0, [R4+URZ], R5 ;  /* 0x00000005040075a7 */ /* 0x0044e4000800017f */
[----:B---3--:R-:W-:Y:S05]  /*20b70*/  @!P0 NANOSLEEP.SYNCS 0x989680 ;  /* 0x009896800000895d */ /* 0x008fea0003900000 */
[----:B------:R-:W3:Y:S02]  /*20b80*/  @!P0 SYNCS.PHASECHK.TRANS64 P0, [R4+URZ], R5 ;  /* 0x00000005040085a7 */ /* 0x000ee4000800007f */
[----:B---3--:R-:W-:Y:S05]  /*20b90*/  @!P0 BRA `(.L_x_10676) ;  /* 0xfffffffc00f08947 */ /* 0x008fea000383ffff */
[----:B------:R-:W-:Y:S05]  /*20ba0*/  BRA `(.L_x_10832) ;  /* 0xffffffbc00fc7947 */ /* 0x000fea000383ffff */
.L_x_10833:
        /* <DEDUP_REMOVED lines=13> */
.L_x_15193:


//--------------------- .text._ZN7cutlass13device_kernelIN5flash11enable_sm90INS1_16FlashAttnFwdSm90INS1_25CollectiveMainloopFwdSm90ILi2EN4cute5tupleIJNS5_1CILi1EEES8_S8_EEENS6_IJNS7_ILi128EEENS7_ILi96EEENS7_ILi64EEEEEELi256ENS_6half_tEfNS_4arch4Sm90ELb0ELb1ELb1ELb0ELb0ELb0ELb0ELb1ELb0ELb1ELb1ELb0EEENS1_21CollectiveEpilogueFwdINS6_IJSA_NS7_ILi256EEESB_EEES9_SE_SG_Li256ELb0ELb1ELb1ELb0EEENS1_19SingleTileSchedulerILb0ELb1ELb1ELi128EEEEEEEEEvNT_6ParamsE --------------------------
	.section	.text._ZN7cutlass13device_kernelIN5flash11enable_sm90INS1_16FlashAttnFwdSm90INS1_25CollectiveMainloopFwdSm90ILi2EN4cute5tupleIJNS5_1CILi1EEES8_S8_EEENS6_IJNS7_ILi128EEENS7_ILi96EEENS7_ILi64EEEEEELi256ENS_6half_tEfNS_4arch4Sm90ELb0ELb1ELb1ELb0ELb0ELb0ELb0ELb1ELb0ELb1ELb1ELb0EEENS1_21CollectiveEpilogueFwdINS6_IJSA_NS7_ILi256EEESB_EEES9_SE_SG_Li256ELb0ELb1ELb1ELb0EEENS1_19SingleTileSchedulerILb0ELb1ELb1ELi128EEEEEEEEEvNT_6ParamsE,"ax",@progbits
	.align	128
.text._ZN7cutlass13device_kernelIN5flash11enable_sm90INS1_16FlashAttnFwdSm90INS1_25CollectiveMainloopFwdSm90ILi2EN4cute5tupleIJNS5_1CILi1EEES8_S8_EEENS6_IJNS7_ILi128EEENS7_ILi96EEENS7_ILi64EEEEEELi256ENS_6half_tEfNS_4arch4Sm90ELb0ELb1ELb1ELb0ELb0ELb0ELb0ELb1ELb0ELb1ELb1ELb0EEENS1_21CollectiveEpilogueFwdINS6_IJSA_NS7_ILi256EEESB_EEES9_SE_SG_Li256ELb0ELb1ELb1ELb0EEENS1_19SingleTileSchedulerILb0ELb1ELb1ELi128EEEEEEEEEvNT_6ParamsE:
        .type           _ZN7cutlass13device_kernelIN5flash11enable_sm90INS1_16FlashAttnFwdSm90INS1_25CollectiveMainloopFwdSm90ILi2EN4cute5tupleIJNS5_1CILi1EEES8_S8_EEENS6_IJNS7_ILi128EEENS7_ILi96EEENS7_ILi64EEEEEELi256ENS_6half_tEfNS_4arch4Sm90ELb0ELb1ELb1ELb0ELb0ELb0ELb0ELb1ELb0ELb1ELb1ELb0EEENS1_21CollectiveEpilogueFwdINS6_IJSA_NS7_ILi256EEESB_EEES9_SE_SG_Li256ELb0ELb1ELb1ELb0EEENS1_19SingleTileSchedulerILb0ELb1ELb1ELi128EEEEEEEEEvNT_6ParamsE,@function
        .size           _ZN7cutlass13device_kernelIN5flash11enable_sm90INS1_16FlashAttnFwdSm90INS1_25CollectiveMainloopFwdSm90ILi2EN4cute5tupleIJNS5_1CILi1EEES8_S8_EEENS6_IJNS7_ILi128EEENS7_ILi96EEENS7_ILi64EEEEEELi256ENS_6half_tEfNS_4arch4Sm90ELb0ELb1ELb1ELb0ELb0ELb0ELb0ELb1ELb0ELb1ELb1ELb0EEENS1_21CollectiveEpilogueFwdINS6_IJSA_NS7_ILi256EEESB_EEES9_SE_SG_Li256ELb0ELb1ELb1ELb0EEENS1_19SingleTileSchedulerILb0ELb1ELb1ELi128EEEEEEEEEvNT_6ParamsE,(.L_x_15194 - _ZN7cutlass13device_kernelIN5flash11enable_sm90INS1_16FlashAttnFwdSm90INS1_25CollectiveMainloopFwdSm90ILi2EN4cute5tupleIJNS5_1CILi1EEES8_S8_EEENS6_IJNS7_ILi128EEENS7_ILi96EEENS7_ILi64EEEEEELi256ENS_6half_tEfNS_4arch4Sm90ELb0ELb1ELb1ELb0ELb0ELb0ELb0ELb1ELb0ELb1ELb1ELb0EEENS1_21CollectiveEpilogueFwdINS6_IJSA_NS7_ILi256EEESB_EEES9_SE_SG_Li256ELb0ELb1ELb1ELb0EEENS1_19SingleTileSchedulerILb0ELb1ELb1ELi128EEEEEEEEEvNT_6ParamsE)
        .other          _ZN7cutlass13device_kernelIN5flash11enable_sm90INS1_16FlashAttnFwdSm90INS1_25CollectiveMainloopFwdSm90ILi2EN4cute5tupleIJNS5_1CILi1EEES8_S8_EEENS6_IJNS7_ILi128EEENS7_ILi96EEENS7_ILi64EEEEEELi256ENS_6half_tEfNS_4arch4Sm90ELb0ELb1ELb1ELb0ELb0ELb0ELb0ELb1ELb0ELb1ELb1ELb0EEENS1_21CollectiveEpilogueFwdINS6_IJSA_NS7_ILi256EEESB_EEES9_SE_SG_Li256ELb0ELb1ELb1ELb0EEENS1_19SingleTileSchedulerILb0ELb1ELb1ELi128EEEEEEEEEvNT_6ParamsE,@"STO_CUDA_ENTRY STV_DEFAULT"
_ZN7cutlass13device_kernelIN5flash11enable_sm90INS1_16FlashAttnFwdSm90INS1_25CollectiveMainloopFwdSm90ILi2EN4cute5tupleIJNS5_1CILi1EEES8_S8_EEENS6_IJNS7_ILi128EEENS7_ILi96EEENS7_ILi64EEEEEELi256ENS_6half_tEfNS_4arch4Sm90ELb0ELb1ELb1ELb0ELb0ELb0ELb0ELb1ELb0ELb1ELb1ELb0EEENS1_21CollectiveEpilogueFwdINS6_IJSA_NS7_ILi256EEESB_EEES9_SE_SG_Li256ELb0ELb1ELb1ELb0EEENS1_19SingleTileSchedulerILb0ELb1ELb1ELi128EEEEEEEEEvNT_6ParamsE:
        /* <DEDUP_REMOVED lines=18> */
.L_x_10835:
[----:B------:R-:W-:Y:S05]  /*0120*/  BSYNC B0 ;  /* 0x0000000000007941 */ /* 0x000fea0003800000 */
.L_x_10834:
        /* <DEDUP_REMOVED lines=41> */
.L_x_10836:
        /* <DEDUP_REMOVED lines=22> */
.L_x_10837:
        /* <DEDUP_REMOVED lines=18> */
.L_x_10838:
        /* <DEDUP_REMOVED lines=22> */
.L_x_10839:
        /* <DEDUP_REMOVED lines=22> */
.L_x_10840:
        /* <DEDUP_REMOVED lines=8> */
.L_x_10843:
        /* <DEDUP_REMOVED lines=20> */
[----:B------:R-:W0:Y:S01]  /*0ac0*/  LDC.64 R6, c[0x0][0x418] ;  /* 0x00010600ff067b82 */ /* 0x000e220000000a00 */
[----:B------:R-:W-:Y:S01]  /*0ad0*/  ULDC UR4, c[0x0][0x448] ;  /* 0x0001120000047ab9 */ /* 0x000fe20000000800 */
[----:B------:R-:W1:Y:S01]  /*0ae0*/  S2R R0, SR_TID.X ;  /* 0x0000000000007919 */ /* 0x000e620000002100 */
[----:B------:R-:W-:-:S03]  /*0af0*/  UISETP.NE.AND UP1, UPT, UR4, 0x1, UPT ;  /* 0x000000010400788c */ /* 0x000fc6000bf25270 */
[----:B------:R-:W-:Y:S02]  /*0b00*/  ULDC.64 UR4, c[0x0][0x9e0] ;  /* 0x0002780000047ab9 */ /* 0x000fe40000000a00 */
[----:B------:R-:W2:Y:S01]  /*0b10*/  LDC R2, c[0x0][0x288] ;  /* 0x0000a200ff027b82 */ /* 0x000ea20000000800 */
[----:B------:R-:W-:-:S05]  /*0b20*/  UISETP.GE.AND UP0, UPT, UR5, 0x1, UPT ;  /* 0x000000010500788c */ /* 0x000fca000bf06270 */
[----:B------:R-:W-:Y:S01]  /*0b30*/  @UP1 ULDC UR8, c[0x0][0x44c] ;  /* 0x0001130000081ab9 */ /* 0x000fe20000000800 */
[----:B------:R-:W-:Y:S01]  /*0b40*/  @UP1 ULDC UR11, c[0x0][0x450] ;  /* 0x00011400000b1ab9 */ /* 0x000fe20000000800 */
[----:B------:R-:W3:Y:S01]  /*0b50*/  LDC R16, c[0x0][0x424] ;  /* 0x00010900ff107b82 */ /* 0x000ee20000000800 */
[----:B------:R-:W-:-:S07]  /*0b60*/  PLOP3.LUT P1, PT, PT, PT, UP0, 0x80, 0x0 ;  /* 0x000000000000781c */ /* 0x000fce0003f2f008 */
[----:B------:R-:W4:Y:S01]  /*0b70*/  LDC R5, c[0x0][0x2f0] ;  /* 0x0000bc00ff057b82 */ /* 0x000f220000000800 */
[----:B0-----:R-:W-:-:S04]  /*0b80*/  ISETP.NE.U32.AND P0, PT, R6, RZ, PT ;  /* 0x000000ff0600720c */ /* 0x001fc80003f05070 */
[----:B------:R-:W-:-:S03]  /*0b90*/  ISETP.NE.AND.EX P0, PT, R7, RZ, PT, P0 ;  /* 0x000000ff0700720c */ /* 0x000fc60003f05300 */
[----:B------:R-:W0:Y:S01]  /*0ba0*/  S2UR UR39, SR_CTAID.X ;  /* 0x00000000002779c3 */ /* 0x000e220000002500 */
[----:B--2---:R-:W-:Y:S01]  /*0bb0*/  IADD3 R3, -R2, 0x1, RZ ;  /* 0x0000000102037810 */ /* 0x004fe20007ffe1ff */
[----:B-1----:R-:W-:Y:S01]  /*0bc0*/  VIADD R22, R0, 0xffffff80 ;  /* 0xffffff8000167836 */ /* 0x002fe20000000000 */
[----:B---3--:R-:W-:-:S05]  /*0bd0*/  SEL R16, R16, 0x1, P0 ;  /* 0x0000000110107807 */ /* 0x008fca0000000000 */
[CC--:B----4-:R-:W-:Y:S02]  /*0be0*/  IMAD R3, R16.reuse, R5.reuse, R3 ;  /* 0x0000000510037224 */ /* 0x0d0fe400078e0203 */
[----:B------:R-:W-:-:S03]  /*0bf0*/  IMAD R18, R16, R5, RZ ;  /* 0x0000000510127224 */ /* 0x000fc600078e02ff */
[----:B------:R-:W-:Y:S01]  /*0c00*/  R2UR UR10, R3 ;  /* 0x00000000030a72ca */ /* 0x000fe200000e0000 */
[----:B0-----:R-:W-:-:S04]  /*0c10*/  USHF.L.U32 UR39, UR39, 0x7, URZ ;  /* 0x0000000727277899 */ /* 0x001fc8000800063f */
[----:B------:R-:W-:-:S04]  /*0c20*/  UIADD3 UR7, UR39, 0x7f, URZ ;  /* 0x0000007f27077890 */ /* 0x000fc8000fffe03f */
[----:B------:R-:W-:-:S04]  /*0c30*/  UIMAD.WIDE.U32 UR8, UR7, UR8, URZ ;  /* 0x00000008070872a5 */ /* 0x000fc8000f8e003f */
        /* <DEDUP_REMOVED lines=15> */
.L_x_10846:
[----:B------:R-:W-:-:S11]  /*0d30*/  UISETP.NE.AND UP0, UPT, UR5, 0x1, UPT ;  /* 0x000000010500788c */ /* 0x000fd6000bf05270 */
[----:B------:R-:W-:Y:S02]  /*0d40*/  @UP0 ULDC.64 UR10, c[0x0][0x9e8] ;  /* 0x00027a00000a0ab9 */ /* 0x000fe40000000a00 */
[----:B------:R-:W-:-:S04]  /*0d50*/  UIMAD.WIDE.U32 UR8, UR4, UR10, URZ ;  /* 0x0000000a040872a5 */ /* 0x000fc8000f8e003f */
[----:B------:R-:W-:-:S12]  /*0d60*/  @UP0 USHF.R.U32.HI UR4, URZ, UR11, UR9 ;  /* 0x0000000b3f040299 */ /* 0x000fd80008011609 */
.L_x_10847:
[----:B------:R-:W-:-:S06]  /*0d70*/  UIMAD UR4, UR4, UR5, UR5 ;  /* 0x00000005040472a4 */ /* 0x000fcc000f8e0205 */
[----:B------:R-:W-:-:S07]  /*0d80*/  VIMNMX R0, R0, UR4, PT ;  /* 0x0000000400007c48 */ /* 0x000fce000bfe0100 */
.L_x_10845:
[-C--:B------:R-:W-:Y:S01]  /*0d90*/  IMAD R2, R16, R5.reuse, -R2 ;  /* 0x0000000510027224 */ /* 0x080fe200078e0a02 */
[----:B------:R-:W-:Y:S01]  /*0da0*/  @UP1 ULDC UR8, c[0x0][0x44c] ;  /* 0x0001130000081ab9 */ /* 0x000fe20000000800 */
[----:B------:R-:W-:Y:S01]  /*0db0*/  @UP1 ULDC UR10, c[0x0][0x450] ;  /* 0x00011400000a1ab9 */ /* 0x000fe20000000800 */
[----:B------:R-:W-:Y:S02]  /*0dc0*/  UIMAD.WIDE.U32 UR8, UR39, UR8, URZ ;  /* 0x00000008270872a5 */ /* 0x000fe4000f8e003f */
[----:B------:R-:W-:Y:S01]  /*0dd0*/  R2UR UR7, R2 ;  /* 0x00000000020772ca */ /* 0x000fe200000e0000 */
[----:B------:R-:W-:Y:S01]  /*0de0*/  VIADD R2, R0, 0x5f ;  /* 0x0000005f00027836 */ /* 0x000fe20000000000 */
[----:B------:R-:W-:Y:S01]  /*0df0*/  UMOV UR4, UR39 ;  /* 0x0000002700047c82 */ /* 0x000fe20008000000 */
[----:B------:R-:W-:Y:S01]  /*0e00*/  IMAD R0, R16, R5, 0x5f ;  /* 0x0000005f10007424 */ /* 0x000fe200078e0205 */
[----:B------:R-:W-:Y:S01]  /*0e10*/  @UP1 USHF.R.U32.HI UR4, URZ, UR10, UR9 ;  /* 0x0000000a3f041299 */ /* 0x000fe20008011609 */
[----:B------:R-:W-:-:S04]  /*0e20*/  IMAD.HI R2, R2, 0x2aaaaaab, RZ ;  /* 0x2aaaaaab02027827 */ /* 0x000fc800078e02ff */
[----:B------:R-:W-:Y:S01]  /*0e30*/  IMAD.HI R0, R0, 0x2aaaaaab, RZ ;  /* 0x2aaaaaab00007827 */ /* 0x000fe200078e02ff */
[----:B------:R-:W-:-:S03]  /*0e40*/  SHF.R.U32.HI R5, RZ, 0x1f, R2 ;  /* 0x0000001fff057819 */ /* 0x000fc60000011602 */
[----:B------:R-:W-:Y:S01]  /*0e50*/  UIADD3 UR4, UR7, UR4, URZ ;  /* 0x0000000407047290 */ /* 0x000fe2000fffe03f */
[----:B------:R-:W-:Y:S02]  /*0e60*/  SHF.R.U32.HI R3, RZ, 0x1f, R0 ;  /* 0x0000001fff037819 */ /* 0x000fe40000011600 */
[----:B------:R-:W-:Y:S01]  /*0e70*/  ULDC UR7, c[0x0][0x9dc] ;  /* 0x0002770000077ab9 */ /* 0x000fe20000000800 */
[----:B------:R-:W-:Y:S01]  /*0e80*/  LEA.HI.SX32 R2, R2, R5, 0x1c ;  /* 0x0000000502027211 */ /* 0x000fe200078fe2ff */
[----:B------:R-:W-:Y:S01]  /*0e90*/  UIADD3 UR7, UR4, -UR7, URZ ;  /* 0x8000000704077290 */ /* 0x000fe2000fffe03f */
[----:B------:R-:W-:-:S04]  /*0ea0*/  LEA.HI.SX32 R3, R0, R3, 0x1c ;  /* 0x0000000300037211 */ /* 0x000fc800078fe2ff */
[----:B------:R-:W-:Y:S01]  /*0eb0*/  VIMNMX R23, R3, R2, PT ;  /* 0x0000000203177248 */ /* 0x000fe20003fe0100 */
[----:B------:R-:W-:Y:S06]  /*0ec0*/  @!P1 BRA `(.L_x_10848) ;  /* 0x0000000000449947 */ /* 0x000fec0003800000 */
        /* <DEDUP_REMOVED lines=10> */
.L_x_10849:
[----:B------:R-:W-:-:S11]  /*0f70*/  UISETP.NE.AND UP0, UPT, UR5, 0x1, UPT ;  /* 0x000000010500788c */ /* 0x000fd6000bf05270 */
[----:B------:R-:W-:Y:S02]  /*0f80*/  @UP0 ULDC.64 UR10, c[0x0][0x9e8] ;  /* 0x00027a00000a0ab9 */ /* 0x000fe40000000a00 */
[----:B------:R-:W-:-:S04]  /*0f90*/  UIMAD.WIDE.U32 UR8, UR4, UR10, URZ ;  /* 0x0000000a040872a5 */ /* 0x000fc8000f8e003f */
[----:B------:R-:W-:-:S12]  /*0fa0*/  @UP0 USHF.R.U32.HI UR4, URZ, UR11, UR9 ;  /* 0x0000000b3f040299 */ /* 0x000fd80008011609 */
.L_x_10850:
[----:B------:R-:W-:-:S04]  /*0fb0*/  UIMAD UR4, UR4, UR5, URZ ;  /* 0x00000005040472a4 */ /* 0x000fc8000f8e023f */
[----:B------:R-:W-:-:S04]  /*0fc0*/  UISETP.LT.AND UP0, UPT, UR7, UR4, UPT ;  /* 0x000000040700728c */ /* 0x000fc8000bf01270 */
[----:B------:R-:W-:-:S12]  /*0fd0*/  USEL UR7, UR7, UR4, !UP0 ;  /* 0x0000000407077287 */ /* 0x000fd8000c000000 */
.L_x_10848:
[----:B------:R-:W-:Y:S02]  /*0fe0*/  UIMAD.WIDE UR4, UR7, 0x2aaaaaab, URZ ;  /* 0x2aaaaaab070478a5 */ /* 0x000fe4000f8e023f */
[----:B------:R-:W-:Y:S02]  /*0ff0*/  USHF.R.U32.HI UR10, URZ, 0x10, UR6 ;  /* 0x000000103f0a7899 */ /* 0x000fe40008011606 */
[----:B------:R-:W-:Y:S02]  /*1000*/  USHF.R.U32.HI UR4, URZ, 0x1f, UR5 ;  /* 0x0000001f3f047899 */ /* 0x000fe40008011605 */
[----:B------:R-:W-:Y:S02]  /*1010*/  ULOP3.LUT UR37, UR6, 0xffff, URZ, 0xc0, !UPT ;  /* 0x0000ffff06257892 */ /* 0x000fe4000f8ec03f */
[----:B------:R-:W-:-:S04]  /*1020*/  ULEA.HI.SX32 UR4, UR5, UR4, 0x1c ;  /* 0x0000000405047291 */ /* 0x000fc8000f8fe23f */
[----:B------:R-:W-:-:S04]  /*1030*/  UISETP.LT.AND UP0, UPT, URZ, UR4, UPT ;  /* 0x000000043f00728c */ /* 0x000fc8000bf01270 */
[----:B------:R-:W-:Y:S02]  /*1040*/  USEL UR9, URZ, UR4, !UP0 ;  /* 0x000000043f097287 */ /* 0x000fe4000c000000 */
[----:B------:R-:W-:Y:S01]  /*1050*/  UISETP.NE.AND UP0, UPT, UR10, URZ, UPT ;  /* 0x0000003f0a00728c */ /* 0x000fe2000bf05270 */
[----:B------:R-:W-:-:S03]  /*1060*/  UMOV UR4, URZ ;  /* 0x0000003f00047c82 */ /* 0x000fc60008000000 */
[----:B------:R-:W-:-:S07]  /*1070*/  ISETP.GT.AND P0, PT, R23, UR9, PT ;  /* 0x0000000917007c0c */ /* 0x000fce000bf04270 */
[----:B------:R-:W-:-:S06]  /*1080*/  @!UP0 ULDC UR10, c[0x0][0x9f0] ;  /* 0x00027c00000a8ab9 */ /* 0x000fcc0000000800 */
[----:B------:R-:W-:Y:S05]  /*1090*/  @!P0 BRA `(.L_x_10851) ;  /* 0x00000000008c8947 */ /* 0x000fea0003800000 */
[----:B------:R-:W-:Y:S01]  /*10a0*/  IMAD.U32 R4, RZ, RZ, UR10 ;  /* 0x0000000aff047e24 */ /* 0x000fe2000f8e00ff */
[----:B------:R-:W-:-:S04]  /*10b0*/  UMOV UR4, URZ ;  /* 0x0000003f00047c82 */ /* 0x000fc80008000000 */
        /* <DEDUP_REMOVED lines=33> */
.L_x_10851:
[----:B------:R-:W-:Y:S02]  /*12d0*/  UIMAD UR37, UR37, UR4, UR9 ;  /* 0x00000004252572a4 */ /* 0x000fe4000f8e0209 */
[----:B------:R-:W-:Y:S01]  /*12e0*/  IMAD.U32 R0, RZ, RZ, UR4 ;  /* 0x00000004ff007e24 */ /* 0x000fe2000f8e00ff */
[----:B------:R-:W-:Y:S02]  /*12f0*/  PLOP3.LUT P0, PT, PT, PT, PT, 0x80, 0x0 ;  /* 0x000000000000781c */ /* 0x000fe40003f0f070 */
[----:B------:R-:W-:Y:S02]  /*1300*/  CS2R R2, SRZ ;  /* 0x0000000000027805 */ /* 0x000fe4000001ff00 */
[----:B------:R-:W-:Y:S02]  /*1310*/  CS2R R150, SRZ ;  /* 0x0000000000967805 */ /* 0x000fe4000001ff00 */
[----:B------:R-:W-:Y:S02]  /*1320*/  CS2R R148, SRZ ;  /* 0x0000000000947805 */ /* 0x000fe4000001ff00 */
[----:B------:R-:W-:-:S02]  /*1330*/  VIADDMNMX R23, R0, UR37, R23, PT ;  /* 0x0000002500177c46 */ /* 0x000fc4000b800117 */
[----:B------:R-:W-:Y:S02]  /*1340*/  CS2R R146, SRZ ;  /* 0x0000000000927805 */ /* 0x000fe4000001ff00 */
[----:B------:R-:W-:Y:S02]  /*1350*/  CS2R R144, SRZ ;  /* 0x0000000000907805 */ /* 0x000fe4000001ff00 */
[----:B------:R-:W-:Y:S02]  /*1360*/  CS2R R142, SRZ ;  /* 0x00000000008e7805 */ /* 0x000fe4000001ff00 */
[----:B------:R-:W-:Y:S02]  /*1370*/  ISETP.GT.AND P1, PT, R23, UR37, PT ;  /* 0x0000002517007c0c */ /* 0x000fe4000bf24270 */
        /* <DEDUP_REMOVED lines=94> */
.L_x_10853:
[----:B------:R-:W-:Y:S01]  /*1960*/  SHF.L.U32 R11, RZ, 0x1f, RZ ;  /* 0x0000001fff0b7819 */ /* 0x000fe200000006ff */
[----:B------:R-:W-:-:S03]  /*1970*/  VIADD R5, R19, 0x8 ;  /* 0x0000000813057836 */ /* 0x000fc60000000000 */
[----:B------:R-:W0:Y:S02]  /*1980*/  SYNCS.PHASECHK.TRANS64.TRYWAIT P0, [UR38+0x22800], R11 ;  /* 0x0228000bff0075a7 */ /* 0x000e240008000166 */
[----:B0-----:R-:W-:Y:S05]  /*1990*/  @!P0 BRA `(.L_x_10854) ;  /* 0x0000013000688947 */ /* 0x001fea0003800000 */
.L_x_11016:
[----:B------:R-:W-:Y:S05]  /*19a0*/  WARPSYNC.ALL ;  /* 0x0000000000007948 */ /* 0x000fea0003800000 */
[----:B------:R-:W-:Y:S01]  /*19b0*/  ULOP3.LUT UR4, UR45, 0x1, URZ, 0xfc, !UPT ;  /* 0x000000012d047892 */ /* 0x000fe2000f8efc3f */
[----:B------:R1:W-:Y:S03]  /*19c0*/  BAR.SYNC.DEFER_BLOCKING R5, 0x100 ;  /* 0x000400050000751d */ /* 0x0003e60000010000 */
[----:B------:R-:W-:-:S06]  /*19d0*/  UISETP.NE.AND UP0, UPT, UR4, 0x3, UPT ;  /* 0x000000030400788c */ /* 0x000fcc000bf05270 */
[----:B------:R-:W-:-:S13]  /*19e0*/  PLOP3.LUT P0, PT, PT, PT, UP0, 0x40, 0x0 ;  /* 0x000000000000781c */ /* 0x000fda0003f0e808 */
[----:B-1----:R-:W-:Y:S05]  /*19f0*/  @P0 BRA `(.L_x_10855) ;  /* 0x0000000000040947 */ /* 0x002fea0003800000 */
[----:B------:R-:W-:Y:S01]  /*1a00*/  BPT.TRAP 0x1 ;  /* 0x000000040000795c */ /* 0x000fe20000300000 */
.L_x_10855:
[----:B------:R-:W-:Y:S01]  /*1a10*/  PLOP3.LUT P1, PT, PT, PT, UP0, 0x40, 0x0 ;  /* 0x000000000000781c */ /* 0x000fe20003f2e808 */
[----:B------:R1:W2:-:S12]  /*1a20*/  SYNCS.PHASECHK.TRANS64.TRYWAIT P0, [UR38+0x22830], R11 ;  /* 0x0228300bff0075a7 */ /* 0x0002980008000166 */
[----:B-1----:R-:W-:Y:S05]  /*1a30*/  @P1 BRA `(.L_x_10856) ;  /* 0x0000000000041947 */ /* 0x002fea0003800000 */
[----:B------:R-:W-:Y:S01]  /*1a40*/  BPT.TRAP 0x1 ;  /* 0x000000040000795c */ /* 0x000fe20000300000 */
.L_x_10856:
[----:B--2---:R-:W-:Y:S05]  /*1a50*/  @P0 BRA `(.L_x_10857) ;  /* 0x0000000000080947 */ /* 0x004fea0003800000 */
[----:B------:R-:W1:Y:S02]  /*1a60*/  SYNCS.PHASECHK.TRANS64.TRYWAIT P0, [UR38+0x22830], R11 ;  /* 0x0228300bff0075a7 */ /* 0x000e640008000166 */
[----:B-1----:R-:W-:Y:S05]  /*1a70*/  @!P0 BRA `(.L_x_10858) ;  /* 0x0000013000488947 */ /* 0x002fea0003800000 */
.L_x_10857:
[----:B------:R-:W-:Y:S01]  /*1a80*/  UIADD3 UR4, UR38, 0x1c400, URZ ;  /* 0x0001c40026047890 */ /* 0x000fe2000fffe03f */
[----:B------:R-:W-:Y:S01]  /*1a90*/  WARPGROUP.ARRIVE ;  /* 0x00000000000079c5 */ /* 0x000fe20000000000 */
[----:B------:R-:W-:Y:S01]  /*1aa0*/  ULOP3.LUT UR20, UR40, 0x10000, URZ, 0xfc, !UPT ;  /* 0x0001000028147892 */ /* 0x000fe2000f8efc3f */
[----:B------:R-:W1:Y:S01]  /*1ab0*/  LDC R7, c[0x0][0x448] ;  /* 0x00011200ff077b82 */ /* 0x000e620000000800 */
[----:B------:R-:W-:Y:S01]  /*1ac0*/  USHF.R.U32.HI UR4, URZ, 0x4, UR4 ;  /* 0x000000043f047899 */ /* 0x000fe20008011604 */
[----:B------:R-:W-:Y:S01]  /*1ad0*/  LOP3.LUT R3, R72, 0xffffff80, RZ, 0xc0, !PT ;  /* 0xffffff8048037812 */ /* 0x000fe200078ec0ff */
[----:B------:R-:W-:Y:S01]  /*1ae0*/  UMOV UR21, 0x40000040 ;  /* 0x4000004000157882 */ /* 0x000fe20000000000 */
[----:B------:R-:W-:Y:S01]  /*1af0*/  UMOV UR7, 0x40000040 ;  /* 0x4000004000077882 */ /* 0x000fe20000000000 */
[----:B------:R-:W-:Y:S01]  /*1b00*/  ULOP3.LUT UR4, UR4, 0x3fff, URZ, 0xc0, !UPT ;  /* 0x00003fff04047892 */ /* 0x000fe2000f8ec03f */
[----:B------:R-:W2:Y:S01]  /*1b10*/  S2R R75, SR_TID.X ;  /* 0x00000000004b7919 */ /* 0x000ea20000002100 */
[----:B------:R-:W-:Y:S01]  /*1b20*/  UMOV UR5, UR21 ;  /* 0x0000001500057c82 */ /* 0x000fe20008000000 */
[----:B------:R-:W-:Y:S01]  /*1b30*/  UIADD3 UR8, UR20, 0x2, URZ ;  /* 0x0000000214087890 */ /* 0x000fe2000fffe03f */
[----:B------:R-:W-:Y:S01]  /*1b40*/  IMAD.IADD R3, R22, 0x1, -R3 ;  /* 0x0000000116037824 */ /* 0x000fe200078e0a03 */
[----:B------:R-:W-:Y:S01]  /*1b50*/  ULOP3.LUT UR6, UR4, 0x10000, URZ, 0xfc, !UPT ;  /* 0x0001000004067892 */ /* 0x000fe2000f8efc3f */
[----:B------:R-:W-:Y:S01]  /*1b60*/  LEA.HI R2, R17, R22, RZ, 0x2 ;  /* 0x0000001611027211 */ /* 0x000fe200078f10ff */
[----:B------:R-:W-:Y:S01]  /*1b70*/  UMOV UR9, 0x40000040 ;  /* 0x4000004000097882 */ /* 0x000fe20000000000 */
[----:B------:R-:W-:Y:S01]  /*1b80*/  UMOV UR4, UR20 ;  /* 0x0000001400047c82 */ /* 0x000fe20008000000 */
[----:B------:R-:W-:Y:S01]  /*1b90*/  UIADD3 UR10, UR6, 0x2, URZ ;  /* 0x00000002060a7890 */ /* 0x000fe2000fffe03f */
[----:B------:R-:W-:Y:S01]  /*1ba0*/  LEA.HI R6, R73, R73, RZ, 0x1 ;  /* 0x0000004949067211 */ /* 0x000fe200078f08ff */
[----:B------:R-:W-:Y:S01]  /*1bb0*/  UMOV UR11, 0x40000040 ;  /* 0x40000040000b7882 */ /* 0x000fe20000000000 */
[----:B------:R-:W-:Y:S01]  /*1bc0*/  UIADD3 UR12, UR20, 0x4, URZ ;  /* 0x00000004140c7890 */ /* 0x000fe2000fffe03f */
[----:B------:R-:W-:Y:S01]  /*1bd0*/  SHF.R.S32.HI R4, RZ, 0x1f, R3 ;  /* 0x0000001fff047819 */ /* 0x000fe20000011403 */
[----:B------:R-:W-:Y:S01]  /*1be0*/  HGMMA.64x96x16.F32 R24, gdesc[UR4], RZ, !UPT, gsb0 ;  /* 0x01600000041879f0 */ /* 0x000fe2000c0008ff */
[----:B------:R-:W-:Y:S01]  /*1bf0*/  UIADD3 UR14, UR6, 0x4, URZ ;  /* 0x00000004060e7890 */ /* 0x000fe2000fffe03f */
[----:B------:R-:W-:Y:S01]  /*1c00*/  LOP3.LUT R21, R2, 0xfffffffc, RZ, 0xc0, !PT ;  /* 0xfffffffc02157812 */ /* 0x000fe200078ec0ff */
[----:B------:R-:W-:Y:S01]  /*1c10*/  UMOV UR13, 0x40000040 ;  /* 0x40000040000d7882 */ /* 0x000fe20000000000 */
[----:B------:R-:W-:Y:S01]  /*1c20*/  UMOV UR15, 0x40000040 ;  /* 0x40000040000f7882 */ /* 0x000fe20000000000 */
[----:B------:R-:W-:Y:S01]  /*1c30*/  UIADD3 UR16, UR20, 0x6, URZ ;  /* 0x0000000614107890 */ /* 0x000fe2000fffe03f */
[----:B-1----:R-:W-:Y:S01]  /*1c40*/  ISETP.NE.AND P1, PT, R7, 0x1, PT ;  /* 0x000000010700780c */ /* 0x002fe20003f25270 */
[----:B------:R-:W-:Y:S01]  /*1c50*/  UIADD3 UR18, UR6, 0x6, URZ ;  /* 0x0000000606127890 */ /* 0x000fe2000fffe03f */
[----:B------:R-:W-:Y:S01]  /*1c60*/  LOP3.LUT R20, R6, 0x3fffffe, RZ, 0xc0, !PT ;  /* 0x03fffffe06147812 */ /* 0x000fe200078ec0ff */
[----:B------:R-:W-:Y:S01]  /*1c70*/  UMOV UR17, 0x40000040 ;  /* 0x4000004000117882 */ /* 0x000fe20000000000 */
[----:B------:R-:W-:Y:S01]  /*1c80*/  UMOV UR19, 0x40000040 ;  /* 0x4000004000137882 */ /* 0x000fe20000000000 */
[----:B------:R-:W-:Y:S01]  /*1c90*/  ULDC UR4, c[0x0][0x9d8] ;  /* 0x0002760000047ab9 */ /* 0x000fe20000000800 */
[-C--:B------:R-:W-:Y:S01]  /*1ca0*/  LEA.HI R6, R4, R3.reuse, RZ, 0x2 ;  /* 0x0000000304067211 */ /* 0x080fe200078f10ff */
[----:B------:R-:W-:Y:S01]  /*1cb0*/  IMAD.IADD R22, R22, 0x1, -R21 ;  /* 0x0000000116167824 */ /* 0x000fe200078e0a15 */
[----:B------:R-:W-:Y:S01]  /*1cc0*/  LEA.HI R8, R4, R3, RZ, 0x5 ;  /* 0x0000000304087211 */ /* 0x000fe200078f28ff */
[----:B------:R-:W-:Y:S01]  /*1cd0*/  IMAD.IADD R20, R73, 0x1, -R20 ;  /* 0x0000000149147824 */ /* 0x000fe200078e0a14 */
[--C-:B------:R-:W-:Y:S01]  /*1ce0*/  SHF.R.S32.HI R4, RZ, 0x2, R6.reuse ;  /* 0x00000002ff047819 */ /* 0x100fe20000011406 */
[----:B------:R-:W-:Y:S01]  /*1cf0*/  ULDC UR7, c[0x0][0x9dc] ;  /* 0x0002770000077ab9 */ /* 0x000fe20000000800 */
[----:B------:R-:W-:Y:S01]  /*1d00*/  SHF.R.S32.HI R21, RZ, 0x1f, R6 ;  /* 0x0000001fff157819 */ /* 0x000fe20000011406 */
[----:B------:R-:W-:Y:S01]  /*1d10*/  ULOP3.LUT UR7, URZ, UR7, URZ, 0x33, !UPT ;  /* 0x000000073f077292 */ /* 0x000fe2000f8e333f */
[----:B------:R-:W-:-:S02]  /*1d20*/  SHF.R.S32.HI R8, RZ, 0x5, R8 ;  /* 0x00000005ff087819 */ /* 0x000fc40000011408 */
[-C--:B------:R-:W-:Y:S02]  /*1d30*/  LEA.HI R21, R21, R4.reuse, RZ, 0x3 ;  /* 0x0000000415157211 */ /* 0x080fe400078f18ff */
[----:B------:R-:W-:Y:S02]  /*1d40*/  LEA R8, R8, UR39, 0x4 ;  /* 0x0000002708087c11 */ /* 0x000fe4000f8e20ff */
[----:B------:R-:W-:Y:S02]  /*1d50*/  LOP3.LUT R21, R21, 0xfffffff8, RZ, 0xc0, !PT ;  /* 0xfffffff815157812 */ /* 0x000fe400078ec0ff */
[----:B--2---:R-:W-:Y:S02]  /*1d60*/  LOP3.LUT R75, R75, 0x7f, RZ, 0xc0, !PT ;  /* 0x0000007f4b4b7812 */ /* 0x004fe400078ec0ff */
[----:B------:R-:W-:Y:S02]  /*1d70*/  IADD3 R21, R8, R4, -R21 ;  /* 0x0000000408157210 */ /* 0x000fe40007ffe815 */
[----:B------:R-:W-:-:S02]  /*1d80*/  ISETP.NE.AND P0, PT, R75, RZ, PT ;  /* 0x000000ff4b00720c */ /* 0x000fc40003f05270 */
[----:B------:R-:W-:Y:S01]  /*1d90*/  LOP3.LUT R8, R6, 0x7ffffffc, RZ, 0xc0, !PT ;  /* 0x7ffffffc06087812 */ /* 0x000fe200078ec0ff */
[----:B------:R-:W-:Y:S01]  /*1da0*/  IMAD R21, R20, 0x40, R21 ;  /* 0x0000004014157824 */ /* 0x000fe200078e0215 */
[----:B------:R-:W-:Y:S01]  /*1db0*/  LOP3.LUT R17, R17, 0xfff7ffff, RZ, 0xc0, !PT ;  /* 0xfff7ffff11117812 */ /* 0x000fe200078ec0ff */
[----:B------:R-:W-:Y:S02]  /*1dc0*/  IMAD.U32 R6, RZ, RZ, UR38 ;  /* 0x00000026ff067e24 */ /* 0x000fe4000f8e00ff */
[----:B------:R-:W-:Y:S01]  /*1dd0*/  IMAD.IADD R3, R3, 0x1, -R8 ;  /* 0x0000000103037824 */ /* 0x000fe200078e0a08 */
[----:B------:R-:W-:Y:S02]  /*1de0*/  IADD3 R8, -R19, 0xb, RZ ;  /* 0x0000000b13087810 */ /* 0x000fe40007ffe1ff */
[----:B------:R-:W-:Y:S01]  /*1df0*/  @P1 LOP3.LUT R17, R17, 0x80000, RZ, 0xfc, !PT ;  /* 0x0008000011111812 */ /* 0x000fe200078efcff */
        /* <DEDUP_REMOVED lines=15> */
[----:B------:R1:W2:Y:S01]  /*1ef0*/  MUFU.TANH R27, R43 ;  /* 0x0000002b001b7308 */ /* 0x0002a20000002400 */
[----:B------:R-:W-:Y:S01]  /*1f00*/  FMUL.FTZ R10, R24, UR4 ;  /* 0x00000004180a7c20 */ /* 0x000fe20008410000 */
[----:B------:R-:W-:Y:S01]  /*1f10*/  FMUL.FTZ R25, R25, UR4 ;  /* 0x0000000419197c20 */ /* 0x000fe20008410000 */
[----:B------:R-:W-:Y:S01]  /*1f20*/  LEA.HI R24, R22, R22, RZ, 0x1 ;  /* 0x0000001616187211 */ /* 0x000fe200078f08ff */
[----:B------:R-:W-:Y:S01]  /*1f30*/  FMUL.FTZ R58, R58, UR4 ;  /* 0x000000043a3a7c20 */ /* 0x000fe20008410000 */
[----:B------:R-:W-:Y:S01]  /*1f40*/  FMUL.FTZ R14, R34, UR4 ;  /* 0x00000004220e7c20 */ /* 0x000fe20008410000 */
[----:B0-----:R-:W-:Y:S01]  /*1f50*/  FMUL.FTZ R0, R26, UR4 ;  /* 0x000000041a007c20 */ /* 0x001fe20008410000 */
[----:B------:R-:W-:Y:S01]  /*1f60*/  FMUL.FTZ R28, R28, UR4 ;  /* 0x000000041c1c7c20 */ /* 0x000fe20008410000 */
[----:B------:R0:W3:Y:S01]  /*1f70*/  MUFU.TANH R31, R51 ;  /* 0x00000033001f7308 */ /* 0x0000e20000002400 */
[----:B-1----:R-:W1:Y:S01]  /*1f80*/  @P1 LDC R43, c[0x0][0x44c] ;  /* 0x00011300ff2b1b82 */ /* 0x002e620000000800 */
[----:B------:R-:W-:Y:S01]  /*1f90*/  FMUL.FTZ R29, R29, UR4 ;  /* 0x000000041d1d7c20 */ /* 0x000fe20008410000 */
[----:B------:R-:W-:Y:S01]  /*1fa0*/  FMUL.FTZ R12, R30, UR4 ;  /* 0x000000041e0c7c20 */ /* 0x000fe20008410000 */
[----:B------:R-:W-:Y:S01]  /*1fb0*/  FMUL.FTZ R32, R32, UR4 ;  /* 0x0000000420207c20 */ /* 0x000fe20008410000 */
[----:B------:R-:W-:Y:S01]  /*1fc0*/  FMUL.FTZ R33, R33, UR4 ;  /* 0x0000000421217c20 */ /* 0x000fe20008410000 */
[----:B------:R-:W-:Y:S01]  /*1fd0*/  FMUL.FTZ R15, R35, UR4 ;  /* 0x00000004230f7c20 */ /* 0x000fe20008410000 */
[----:B------:R-:W-:Y:S01]  /*1fe0*/  FMUL.FTZ R36, R36, UR4 ;  /* 0x0000000424247c20 */ /* 0x000fe20008410000 */
[----:B------:R4:W1:Y:S01]  /*1ff0*/  MUFU.TANH R74, R25 ;  /* 0x00000019004a7308 */ /* 0x0008620000002400 */
[----:B0-----:R-:W0:Y:S01]  /*2000*/  @P1 LDC R51, c[0x0][0x450] ;  /* 0x00011400ff331b82 */ /* 0x001e220000000800 */
[----:B------:R-:W-:Y:S01]  /*2010*/  FMUL.FTZ R37, R37, UR4 ;  /* 0x0000000425257c20 */ /* 0x000fe20008410000 */
[----:B------:R-:W-:Y:S01]  /*2020*/  FMUL.FTZ R38, R38, UR4 ;  /* 0x0000000426267c20 */ /* 0x000fe20008410000 */
[----:B------:R-:W-:Y:S01]  /*2030*/  FMUL.FTZ R39, R39, UR4 ;  /* 0x0000000427277c20 */ /* 0x000fe20008410000 */
[----:B------:R-:W-:Y:S01]  /*2040*/  FMUL.FTZ R40, R40, UR4 ;  /* 0x0000000428287c20 */ /* 0x000fe20008410000 */
[----:B------:R-:W-:Y:S01]  /*2050*/  FMUL.FTZ R41, R41, UR4 ;  /* 0x0000000429297c20 */ /* 0x000fe20008410000 */
[----:B------:R-:W-:Y:S01]  /*2060*/  FMUL.FTZ R42, R42, UR4 ;  /* 0x000000042a2a7c20 */ /* 0x000fe20008410000 */
[----:B------:R5:W0:Y:S01]  /*2070*/  MUFU.TANH R34, R58 ;  /* 0x0000003a00227308 */ /* 0x000a220000002400 */
[----:B----4-:R-:W-:Y:S01]  /*2080*/  LOP3.LUT R25, R24, 0x1ffffffe, RZ, 0xc0, !PT ;  /* 0x1ffffffe18197812 */ /* 0x010fe200078ec0ff */
[----:B------:R-:W-:Y:S01]  /*2090*/  FMUL.FTZ R44, R44, UR4 ;  /* 0x000000042c2c7c20 */ /* 0x000fe20008410000 */
[----:B------:R-:W-:Y:S01]  /*20a0*/  FMUL.FTZ R45, R45, UR4 ;  /* 0x000000042d2d7c20 */ /* 0x000fe20008410000 */
[----:B------:R-:W-:Y:S01]  /*20b0*/  FMUL.FTZ R46, R46, UR4 ;  /* 0x000000042e2e7c20 */ /* 0x000fe20008410000 */
[----:B------:R-:W-:Y:S01]  /*20c0*/  FMUL.FTZ R47, R47, UR4 ;  /* 0x000000042f2f7c20 */ /* 0x000fe20008410000 */
[----:B------:R-:W-:-:S02]  /*20d0*/  IMAD.IADD R4, R22, 0x1, -R25 ;  /* 0x0000000116047824 */ /* 0x000fc400078e0a19 */
[----:B------:R-:W-:Y:S01]  /*20e0*/  FMUL.FTZ R48, R48, UR4 ;  /* 0x0000000430307c20 */ /* 0x000fe20008410000 */
[----:B------:R-:W-:Y:S01]  /*20f0*/  FMUL.FTZ R49, R49, UR4 ;  /* 0x0000000431317c20 */ /* 0x000fe20008410000 */
[----:B------:R-:W-:Y:S01]  /*2100*/  FMUL.FTZ R50, R50, UR4 ;  /* 0x0000000432327c20 */ /* 0x000fe20008410000 */
[----:B------:R-:W-:Y:S02]  /*2110*/  IMAD R4, R4, 0x8, R21 ;  /* 0x0000000804047824 */ /* 0x000fe400078e0215 */
[----:B------:R-:W-:Y:S01]  /*2120*/  FMUL.FTZ R52, R52, UR4 ;  /* 0x0000000434347c20 */ /* 0x000fe20008410000 */
[----:B------:R-:W-:Y:S01]  /*2130*/  FMUL.FTZ R53, R53, UR4 ;  /* 0x0000000435357c20 */ /* 0x000fe20008410000 */
[----:B------:R-:W-:Y:S01]  /*2140*/  FMUL.FTZ R54, R54, UR4 ;  /* 0x0000000436367c20 */ /* 0x000fe20008410000 */
[----:B-1----:R-:W-:-:S04]  /*2150*/  @P1 IMAD.HI.U32 R20, R4, R43, RZ ;  /* 0x0000002b04141227 */ /* 0x002fc800078e00ff */
[----:B------:R-:W-:Y:S01]  /*2160*/  FMUL.FTZ R55, R55, UR4 ;  /* 0x0000000437377c20 */ /* 0x000fe20008410000 */
[----:B------:R-:W-:Y:S01]  /*2170*/  FMUL.FTZ R56, R56, UR4 ;  /* 0x0000000438387c20 */ /* 0x000fe20008410000 */
[----:B------:R-:W-:Y:S01]  /*2180*/  FMUL.FTZ R57, R57, UR4 ;  /* 0x0000000439397c20 */ /* 0x000fe20008410000 */
[----:B------:R-:W-:Y:S01]  /*2190*/  IMAD.MOV.U32 R22, RZ, RZ, R4 ;  /* 0x000000ffff167224 */ /* 0x000fe200078e0004 */
[----:B0-----:R-:W-:Y:S01]  /*21a0*/  @P1 SHF.R.U32.HI R22, RZ, R51, R20 ;  /* 0x00000033ff161219 */ /* 0x001fe20000011614 */
[----:B------:R-:W-:Y:S02]  /*21b0*/  @!P0 VIADD R20, R6, 0x22840 ;  /* 0x0002284006148836 */ /* 0x000fe40000000000 */
        /* <DEDUP_REMOVED lines=13> */
[----:B-----5:R-:W0:Y:S01]  /*2290*/  SHFL.IDX PT, R58, R22, RZ, 0x1c1f ;  /* 0x001c1fff163a7589 */ /* 0x020e2200000e0000 */
[----:B------:R-:W-:Y:S01]  /*22a0*/  ULDC.64 UR4, c[0x0][0x9e0] ;  /* 0x0002780000047ab9 */ /* 0x000fe20000000a00 */
[----:B------:R-:W-:Y:S01]  /*22b0*/  @!P0 PRMT R20, RZ, 0x654, R20 ;  /* 0x00000654ff148816 */ /* 0x000fe20000000014 */
[----:B------:R-:W-:Y:S01]  /*22c0*/  IMAD R21, R23, -0x60, R18 ;  /* 0xffffffa017157824 */ /* 0x000fe200078e0212 */
[----:B------:R-:W-:Y:S01]  /*22d0*/  UISETP.GE.AND UP1, UPT, UR5, 0x1, UPT ;  /* 0x000000010500788c */ /* 0x000fe2000bf26270 */
[----:B------:R1:W-:Y:S06]  /*22e0*/  BAR.ARV R8, 0x100 ;  /* 0x000400080000751d */ /* 0x0003ec0000002000 */
[----:B------:R4:W-:Y:S01]  /*22f0*/  @!P0 SYNCS.ARRIVE.TRANS64.RED.A1T0 RZ, [R20+URZ], RZ ;  /* 0x000000ff14ff89a7 */ /* 0x0009e2000810043f */
[----:B------:R-:W-:Y:S01]  /*2300*/  PLOP3.LUT P1, PT, PT, PT, UP1, 0x40, 0x0 ;  /* 0x000000000000781c */ /* 0x000fe20003f2e818 */
[----:B------:R-:W0:Y:S01]  /*2310*/  MUFU.TANH R10, R10 ;  /* 0x0000000a000a7308 */ /* 0x000e220000002400 */
[----:B------:R-:W-:-:S02]  /*2320*/  IMAD.MOV.U32 R26, RZ, RZ, -0x60 ;  /* 0xffffffa0ff1a7424 */ /* 0x000fc400078e00ff */
[----:B----4-:R-:W-:-:S05]  /*2330*/  VIADD R20, R21, 0x61 ;  /* 0x0000006115147836 */ /* 0x010fca0000000000 */
[----:B------:R-:W4:Y:S01]  /*2340*/  MUFU.TANH R0, R0 ;  /* 0x0000000000007308 */ /* 0x000f220000002400 */
[----:B------:R-:W-:Y:S02]  /*2350*/  IMAD R24, R3, -0x2, R20 ;  /* 0xfffffffe03187824 */ /* 0x000fe400078e0214 */
[----:B------:R-:W-:Y:S02]  /*2360*/  VIADD R20, R21, 0x60 ;  /* 0x0000006015147836 */ /* 0x000fe40000000000 */
[----:B------:R-:W-:-:S03]  /*2370*/  VIADD R24, R24, -UR11 ;  /* 0x8000000b18187c36 */ /* 0x000fc60008000000 */
[----:B------:R-:W1:Y:S01]  /*2380*/  MUFU.TANH R9, R9 ;  /* 0x0000000900097308 */ /* 0x000e620000002400 */
[----:B------:R-:W-:Y:S02]  /*2390*/  IMAD R25, R3, -0x2, R20 ;  /* 0xfffffffe03197824 */ /* 0x000fe400078e0214 */
[----:B------:R-:W-:-:S04]  /*23a0*/  VIADD R43, R24, UR7 ;  /* 0x00000007182b7c36 */ /* 0x000fc80008000000 */
[----:B0-----:R-:W-:Y:S01]  /*23b0*/  IMAD.IADD R21, R43, 0x1, R58 ;  /* 0x000000012b157824 */ /* 0x001fe200078e023a */
        /* <DEDUP_REMOVED lines=41> */
[----:B-----5:R-:W-:-:S02]  /*2650*/  IMAD R50, R23, R26, 0x60 ;  /* 0x0000006017327424 */ /* 0x020fc400078e021a */
[----:B------:R-:W-:Y:S02]  /*2660*/  VIADD R26, R24, UR4 ;  /* 0x00000004181a7c36 */ /* 0x000fe40008000000 */
[----:B------:R-:W-:-:S03]  /*2670*/  IMAD R51, R3, -0x2, R50 ;  /* 0xfffffffe03337824 */ /* 0x000fc600078e0232 */
[----:B------:R-:W-:Y:S01]  /*2680*/  VIADDMNMX R20, R58, R26, R25, PT ;  /* 0x0000001a3a147246 */ /* 0x000fe20003800119 */
[----:B01234-:R-:W-:Y:S06]  /*2690*/  @P1 BRA `(.L_x_10859) ;  /* 0x0000000000541947 */ /* 0x01ffec0003800000 */
[----:B------:R-:W-:Y:S01]  /*26a0*/  IADD3 R24, R18, -UR11, R58 ;  /* 0x8000000b12187c10 */ /* 0x000fe2000fffe03a */
        /* <DEDUP_REMOVED lines=11> */
.L_x_10861:
[----:B------:R-:W-:-:S06]  /*2760*/  UISETP.NE.AND UP2, UPT, UR5, 0x1, UPT ;  /* 0x000000010500788c */ /* 0x000fcc000bf45270 */
[----:B------:R-:W-:-:S05]  /*2770*/  PLOP3.LUT P1, PT, PT, PT, UP2, 0x80, 0x0 ;  /* 0x000000000000781c */ /* 0x000fca0003f2f028 */
[----:B------:R-:W-:-:S08]  /*2780*/  @UP2 ULDC.64 UR14, c[0x0][0x9e8] ;  /* 0x00027a00000e2ab9 */ /* 0x000fd00000000a00 */
[----:B------:R-:W-:-:S05]  /*2790*/  @P1 IMAD.HI.U32 R58, R24, UR14, RZ ;  /* 0x0000000e183a1c27 */ /* 0x000fca000f8e00ff */
[----:B------:R-:W-:-:S07]  /*27a0*/  @P1 SHF.R.U32.HI R24, RZ, UR15, R58 ;  /* 0x0000000fff181c19 */ /* 0x000fce000801163a */
.L_x_10862:
[----:B------:R-:W-:Y:S05]  /*27b0*/  BSYNC B0 ;  /* 0x0000000000007941 */ /* 0x000fea0003800000 */
.L_x_10860:
[----:B------:R-:W-:-:S05]  /*27c0*/  IMAD R24, R24, UR5, R51 ;  /* 0x0000000518187c24 */ /* 0x000fca000f8e0233 */
[----:B------:R-:W-:Y:S02]  /*27d0*/  VIMNMX R21, R21, R24, !PT ;  /* 0x0000001815157248 */ /* 0x000fe40007fe0100 */
[----:B------:R-:W-:-:S07]  /*27e0*/  VIADDMNMX R20, R24, UR5, R20, PT ;  /* 0x0000000518147c46 */ /* 0x000fce000b800114 */
.L_x_10859:
        /* <DEDUP_REMOVED lines=98> */
[C---:B------:R-:W-:Y:S02]  /*2e10*/  ISETP.GE.AND P3, PT, R50.reuse, 0x52, PT ;  /* 0x000000523200780c */ /* 0x040fe40003f66270 */
[----:B------:R-:W-:Y:S02]  /*2e20*/  ISETP.GE.AND P6, PT, R50, 0x1, PT ;  /* 0x000000013200780c */ /* 0x000fe40003fc6270 */
[----:B------:R-:W-:-:S04]  /*2e30*/  ISETP.GT.AND P4, PT, R21, 0x51, !P3 ;  /* 0x000000511500780c */ /* 0x000fc80005f84270 */
[----:B------:R-:W-:-:S04]  /*2e40*/  ISETP.LT.OR P4, PT, R20, 0x52, P4 ;  /* 0x000000521400780c */ /* 0x000fc80002781670 */
[----:B------:R-:W-:Y:S02]  /*2e50*/  FSEL R104, R65, -INF , !P4 ;  /* 0xff80000041687808 */ /* 0x000fe40006000000 */
[----:B------:R-:W-:-:S04]  /*2e60*/  ISETP.GE.AND P4, PT, R50, 0x59, PT ;  /* 0x000000593200780c */ /* 0x000fc80003f86270 */
[----:B------:R-:W-:-:S04]  /*2e70*/  ISETP.GT.AND P5, PT, R21, 0x58, !P4 ;  /* 0x000000581500780c */ /* 0x000fc800067a4270 */
[----:B------:R-:W-:-:S04]  /*2e80*/  ISETP.LT.OR P5, PT, R20, 0x59, P5 ;  /* 0x000000591400780c */ /* 0x000fc80002fa1670 */
[----:B------:R-:W-:Y:S02]  /*2e90*/  FSEL R68, R68, -INF , !P5 ;  /* 0xff80000044447808 */ /* 0x000fe40006800000 */
        /* <DEDUP_REMOVED lines=26> */
.L_x_10865:
[----:B------:R-:W-:-:S06]  /*3040*/  UISETP.NE.AND UP2, UPT, UR5, 0x1, UPT ;  /* 0x000000010500788c */ /* 0x000fcc000bf45270 */
[----:B------:R-:W-:-:S05]  /*3050*/  PLOP3.LUT P5, PT, PT, PT, UP2, 0x80, 0x0 ;  /* 0x000000000000781c */ /* 0x000fca0003faf028 */
[----:B------:R-:W-:-:S08]  /*3060*/  @UP2 ULDC.64 UR14, c[0x0][0x9e8] ;  /* 0x00027a00000e2ab9 */ /* 0x000fd00000000a00 */
[----:B------:R-:W-:Y:S01]  /*3070*/  @P5 IMAD.HI.U32 R22, R10, UR14, RZ ;  /* 0x0000000e0a165c27 */ /* 0x000fe2000f8e00ff */
[----:B------:R-:W-:-:S13]  /*3080*/  PLOP3.LUT P5, PT, PT, PT, UP2, 0x80, 0x0 ;  /* 0x000000000000781c */ /* 0x000fda0003faf028 */
[----:B------:R-:W-:-:S07]  /*3090*/  @P5 SHF.R.U32.HI R10, RZ, UR15, R22 ;  /* 0x0000000fff0a5c19 */ /* 0x000fce0008011616 */
.L_x_10866:
[----:B------:R-:W-:Y:S05]  /*30a0*/  BSYNC B0 ;  /* 0x0000000000007941 */ /* 0x000fea0003800000 */
.L_x_10864:
[----:B------:R-:W-:-:S05]  /*30b0*/  IMAD R10, R10, UR5, R51 ;  /* 0x000000050a0a7c24 */ /* 0x000fca000f8e0233 */
[----:B------:R-:W-:Y:S02]  /*30c0*/  VIMNMX R21, R21, R10, !PT ;  /* 0x0000000a15157248 */ /* 0x000fe40007fe0100 */
[----:B------:R-:W-:-:S07]  /*30d0*/  VIADDMNMX R20, R10, UR5, R20, PT ;  /* 0x000000050a147c46 */ /* 0x000fce000b800114 */
.L_x_10863:
[C---:B------:R-:W-:Y:S01]  /*30e0*/  ISETP.GT.AND P1, PT, R21.reuse, 0x1, !P1 ;  /* 0x000000011500780c */ /* 0x040fe20004f24270 */
[----:B------:R-:W-:Y:S01]  /*30f0*/  ULDC UR10, c[0x0][0x988] ;  /* 0x00026200000a7ab9 */ /* 0x000fe20000000800 */
[----:B------:R-:W-:Y:S02]  /*3100*/  ISETP.GT.AND P2, PT, R21, 0x8, !P2 ;  /* 0x000000081500780c */ /* 0x000fe40005744270 */
[C---:B------:R-:W-:Y:S02]  /*3110*/  ISETP.LT.OR P1, PT, R20.reuse, 0x2, P1 ;  /* 0x000000021400780c */ /* 0x040fe40000f21670 */
[----:B------:R-:W-:Y:S02]  /*3120*/  ISETP.LT.OR P2, PT, R20, 0x9, P2 ;  /* 0x000000091400780c */ /* 0x000fe40001741670 */
[----:B------:R-:W-:Y:S02]  /*3130*/  FSEL R25, R9, -INF , !P1 ;  /* 0xff80000009197808 */ /* 0x000fe40004800000 */
[----:B------:R-:W-:-:S02]  /*3140*/  ISETP.NE.AND P1, PT, R24, RZ, PT ;  /* 0x000000ff1800720c */ /* 0x000fc40003f25270 */
[----:B------:R-:W-:Y:S02]  /*3150*/  FMNMX.FTZ R9, R40, R74, !PT ;  /* 0x0000004a28097209 */ /* 0x000fe40007810000 */
[----:B------:R-:W-:Y:S02]  /*3160*/  ISETP.GT.AND P1, PT, R21, 0x9, !P1 ;  /* 0x000000091500780c */ /* 0x000fe40004f24270 */
[----:B------:R-:W-:Y:S02]  /*3170*/  FMNMX.FTZ R9, R58, R9, !PT ;  /* 0x000000093a097209 */ /* 0x000fe40007810000 */
[----:B------:R-:W-:Y:S02]  /*3180*/  ISETP.LT.OR P1, PT, R20, 0xa, P1 ;  /* 0x0000000a1400780c */ /* 0x000fe40000f21670 */
[----:B------:R-:W-:Y:S02]  /*3190*/  FSEL R12, R12, -INF , !P2 ;  /* 0xff8000000c0c7808 */ /* 0x000fe40005000000 */
        /* <DEDUP_REMOVED lines=8> */
[----:B------:R-:W-:Y:S02]  /*3220*/  ISETP.GT.AND P1, PT, R21, 0x11, !P2 ;  /* 0x000000111500780c */ /* 0x000fe40005724270 */
[----:B------:R-:W-:Y:S02]  /*3230*/  ISETP.NE.AND P5, PT, R32, RZ, PT ;  /* 0x000000ff2000720c */ /* 0x000fe40003fa5270 */
[----:B------:R-:W-:Y:S02]  /*3240*/  ISETP.LT.OR P1, PT, R20, 0x12, P1 ;  /* 0x000000121400780c */ /* 0x000fe40000f21670 */
[----:B------:R-:W-:Y:S02]  /*3250*/  FMNMX.FTZ R9, R78, R9, !PT ;  /* 0x000000094e097209 */ /* 0x000fe40007810000 */
[----:B------:R-:W-:-:S02]  /*3260*/  FSEL R15, R15, -INF , !P1 ;  /* 0xff8000000f0f7808 */ /* 0x000fc40004800000 */
[----:B------:R-:W-:Y:S02]  /*3270*/  ISETP.GT.AND P1, PT, R21, 0x18, !P5 ;  /* 0x000000181500780c */ /* 0x000fe40006f24270 */
[----:B------:R-:W-:Y:S02]  /*3280*/  FMNMX.FTZ R9, R80, R9, !PT ;  /* 0x0000000950097209 */ /* 0x000fe40007810000 */
[----:B------:R-:W-:Y:S02]  /*3290*/  ISETP.LT.OR P1, PT, R20, 0x19, P1 ;  /* 0x000000191400780c */ /* 0x000fe40000f21670 */
[----:B------:R-:W-:Y:S02]  /*32a0*/  FMNMX.FTZ R9, R82, R9, !PT ;  /* 0x0000000952097209 */ /* 0x000fe40007810000 */
[----:B------:R-:W-:Y:S02]  /*32b0*/  FSEL R22, R38, -INF , !P1 ;  /* 0xff80000026167808 */ /* 0x000fe40004800000 */
[----:B------:R-:W-:-:S02]  /*32c0*/  FMNMX.FTZ R9, R84, R9, !PT ;  /* 0x0000000954097209 */ /* 0x000fc40007810000 */
        /* <DEDUP_REMOVED lines=28> */
[----:B------:R-:W-:Y:S02]  /*3490*/  FMNMX.FTZ R9, R104, R9, !PT ;  /* 0x0000000968097209 */ /* 0x000fe40007810000 */
[----:B------:R-:W-:-:S02]  /*34a0*/  ISETP.NE.AND P1, PT, R44, RZ, PT ;  /* 0x000000ff2c00720c */ /* 0x000fc40003f25270 */
[----:B------:R-:W-:Y:S02]  /*34b0*/  FMNMX.FTZ R9, R68, R9, !PT ;  /* 0x0000000944097209 */ /* 0x000fe40007810000 */
[C---:B------:R-:W-:Y:S02]  /*34c0*/  ISETP.GT.AND P1, PT, R21.reuse, 0x29, !P1 ;  /* 0x000000291500780c */ /* 0x040fe40004f24270 */
[----:B------:R-:W-:Y:S02]  /*34d0*/  FMNMX.FTZ R9, R106, R9, !PT ;  /* 0x000000096a097209 */ /* 0x000fe40007810000 */
[----:B------:R-:W-:Y:S02]  /*34e0*/  ISETP.LT.OR P1, PT, R20, 0x2a, P1 ;  /* 0x0000002a1400780c */ /* 0x000fe40000f21670 */
[----:B------:R-:W-:Y:S01]  /*34f0*/  ISETP.GT.AND P6, PT, R21, RZ, !P6 ;  /* 0x000000ff1500720c */ /* 0x000fe200077c4270 */
[----:B------:R-:W0:Y:S01]  /*3500*/  SHFL.BFLY PT, R10, R9, 0x2, 0x1f ;  /* 0x0c401f00090a7f89 */ /* 0x000e2200000e0000 */
[----:B------:R-:W-:-:S02]  /*3510*/  FSEL R29, R47, -INF , !P1 ;  /* 0xff8000002f1d7808 */ /* 0x000fc40004800000 */
[----:B------:R-:W-:Y:S02]  /*3520*/  ISETP.NE.AND P1, PT, R45, RZ, PT ;  /* 0x000000ff2d00720c */ /* 0x000fe40003f25270 */
[----:B------:R-:W-:Y:S02]  /*3530*/  ISETP.LT.OR P6, PT, R20, 0x1, P6 ;  /* 0x000000011400780c */ /* 0x000fe400037c1670 */
[----:B------:R-:W-:Y:S02]  /*3540*/  ISETP.GT.AND P1, PT, R21, 0x30, !P1 ;  /* 0x000000301500780c */ /* 0x000fe40004f24270 */
[----:B------:R-:W-:Y:S02]  /*3550*/  FSEL R0, R0, -INF , !P6 ;  /* 0xff80000000007808 */ /* 0x000fe40007000000 */
[----:B------:R-:W-:Y:S02]  /*3560*/  ISETP.LT.OR P1, PT, R20, 0x31, P1 ;  /* 0x000000311400780c */ /* 0x000fe40000f21670 */
[----:B------:R-:W-:-:S02]  /*3570*/  ISETP.NE.AND P2, PT, R53, RZ, PT ;  /* 0x000000ff3500720c */ /* 0x000fc40003f45270 */
[----:B------:R-:W-:Y:S02]  /*3580*/  FSEL R30, R30, -INF , !P1 ;  /* 0xff8000001e1e7808 */ /* 0x000fe40004800000 */
[----:B------:R-:W-:Y:S02]  /*3590*/  ISETP.NE.AND P1, PT, R48, RZ, PT ;  /* 0x000000ff3000720c */ /* 0x000fe40003f25270 */
[----:B------:R-:W-:Y:S02]  /*35a0*/  ISETP.NE.AND P5, PT, R59, RZ, PT ;  /* 0x000000ff3b00720c */ /* 0x000fe40003fa5270 */
[----:B------:R-:W-:Y:S02]  /*35b0*/  ISETP.GT.AND P1, PT, R21, 0x31, !P1 ;  /* 0x000000311500780c */ /* 0x000fe40004f24270 */
[----:B------:R-:W-:Y:S02]  /*35c0*/  ISETP.NE.AND P6, PT, R63, RZ, PT ;  /* 0x000000ff3f00720c */ /* 0x000fe40003fc5270 */
[----:B------:R-:W-:-:S02]  /*35d0*/  ISETP.LT.OR P1, PT, R20, 0x32, P1 ;  /* 0x000000321400780c */ /* 0x000fc40000f21670 */
[----:B0-----:R-:W-:Y:S02]  /*35e0*/  FMNMX.FTZ R37, R9, R10, !PT ;  /* 0x0000000a09257209 */ /* 0x001fe40007810000 */
[----:B------:R-:W-:Y:S02]  /*35f0*/  FMNMX.FTZ R9, R0, R25, !PT ;  /* 0x0000001900097209 */ /* 0x000fe40007810000 */
[----:B------:R-:W-:Y:S01]  /*3600*/  FSEL R31, R31, -INF , !P1 ;  /* 0xff8000001f1f7808 */ /* 0x000fe20004800000 */
[----:B------:R-:W0:Y:S01]  /*3610*/  SHFL.BFLY PT, R10, R37, 0x1, 0x1f ;  /* 0x0c201f00250a7f89 */ /* 0x000e2200000e0000 */
        /* <DEDUP_REMOVED lines=14> */
[----:B------:R-:W-:-:S02]  /*3700*/  ISETP.GT.AND P1, PT, R21, 0x40, !P2 ;  /* 0x000000401500780c */ /* 0x000fc40005724270 */
[----:B------:R-:W-:Y:S02]  /*3710*/  FMNMX.FTZ R38, R26, R9, !PT ;  /* 0x000000091a267209 */ /* 0x000fe40007810000 */
[----:B------:R-:W-:Y:S02]  /*3720*/  ISETP.LT.OR P1, PT, R20, 0x41, P1 ;  /* 0x000000411400780c */ /* 0x000fe40000f21670 */
[----:B------:R-:W-:Y:S02]  /*3730*/  FMNMX.FTZ R9, R27, R38, !PT ;  /* 0x000000261b097209 */ /* 0x000fe40007810000 */
[----:B------:R-:W-:Y:S02]  /*3740*/  FSEL R34, R34, -INF , !P1 ;  /* 0xff80000022227808 */ /* 0x000fe40004800000 */
[----:B------:R-:W-:Y:S02]  /*3750*/  FMNMX.FTZ R38, R28, R9, !PT ;  /* 0x000000091c267209 */ /* 0x000fe40007810000 */
[----:B------:R-:W-:-:S02]  /*3760*/  ISETP.GT.AND P1, PT, R21, 0x41, !P5 ;  /* 0x000000411500780c */ /* 0x000fc40006f24270 */
[----:B0-----:R-:W-:Y:S02]  /*3770*/  FMNMX.FTZ R10, R37, R10, !PT ;  /* 0x0000000a250a7209 */ /* 0x001fe40007810000 */
[----:B------:R-:W-:Y:S02]  /*3780*/  FMNMX.FTZ R9, R29, R38, !PT ;  /* 0x000000261d097209 */ /* 0x000fe40007810000 */
[----:B------:R-:W-:Y:S01]  /*3790*/  ISETP.LT.OR P1, PT, R20, 0x42, P1 ;  /* 0x000000421400780c */ /* 0x000fe20000f21670 */
[----:B------:R-:W-:Y:S01]  /*37a0*/  FMUL.FTZ R36, R10, UR10 ;  /* 0x0000000a0a247c20 */ /* 0x000fe20008410000 */
[----:B------:R-:W-:Y:S02]  /*37b0*/  FMNMX.FTZ R38, R30, R9, !PT ;  /* 0x000000091e267209 */ /* 0x000fe40007810000 */
[----:B------:R-:W-:Y:S02]  /*37c0*/  FSEL R35, R35, -INF , !P1 ;  /* 0xff80000023237808 */ /* 0x000fe40004800000 */
[----:B------:R-:W-:-:S02]  /*37d0*/  FSETP.NEU.FTZ.AND P1, PT, R10, -INF , PT ;  /* 0xff8000000a00780b */ /* 0x000fc40003f3d000 */
[----:B------:R-:W-:Y:S02]  /*37e0*/  ISETP.NE.AND P5, PT, R57, RZ, PT ;  /* 0x000000ff3900720c */ /* 0x000fe40003fa5270 */
[----:B------:R-:W-:Y:S02]  /*37f0*/  FMNMX.FTZ R9, R31, R38, !PT ;  /* 0x000000261f097209 */ /* 0x000fe40007810000 */
[----:B------:R-:W-:Y:S02]  /*3800*/  FSEL R39, R36, RZ, P1 ;  /* 0x000000ff24277208 */ /* 0x000fe40000800000 */
[----:B------:R-:W-:Y:S02]  /*3810*/  ISETP.GT.AND P1, PT, R21, 0x48, !P5 ;  /* 0x000000481500780c */ /* 0x000fe40006f24270 */
[----:B------:R-:W-:Y:S01]  /*3820*/  FMNMX.FTZ R38, R32, R9, !PT ;  /* 0x0000000920267209 */ /* 0x000fe20007810000 */
[--C-:B------:R-:W-:Y:S01]  /*3830*/  FFMA.FTZ R37, R74, UR10, -R39.reuse ;  /* 0x0000000a4a257c23 */ /* 0x100fe20008010827 */
[----:B------:R-:W-:Y:S01]  /*3840*/  ISETP.LT.OR P1, PT, R20, 0x49, P1 ;  /* 0x000000491400780c */ /* 0x000fe20000f21670 */
[--C-:B------:R-:W-:Y:S01]  /*3850*/  FFMA.FTZ R40, R40, UR10, -R39.reuse ;  /* 0x0000000a28287c23 */ /* 0x100fe20008010827 */
[----:B------:R-:W-:Y:S01]  /*3860*/  FMNMX.FTZ R9, R33, R38, !PT ;  /* 0x0000002621097209 */ /* 0x000fe20007810000 */
[----:B------:R0:W-:Y:S01]  /*3870*/  MUFU.EX2 R41, R37 ;  /* 0x0000002500297308 */ /* 0x0001e20000000800 */
[----:B------:R-:W-:Y:S01]  /*3880*/  FSEL R36, R62, -INF , !P1 ;  /* 0xff8000003e247808 */ /* 0x000fe20004800000 */
[--C-:B------:R-:W-:Y:S01]  /*3890*/  FFMA.FTZ R42, R58, UR10, -R39.reuse ;  /* 0x0000000a3a2a7c23 */ /* 0x100fe20008010827 */
[----:B------:R-:W-:Y:S01]  /*38a0*/  ISETP.NE.AND P2, PT, R61, RZ, PT ;  /* 0x000000ff3d00720c */ /* 0x000fe20003f45270 */
[--C-:B------:R-:W-:Y:S01]  /*38b0*/  FFMA.FTZ R43, R72, UR10, -R39.reuse ;  /* 0x0000000a482b7c23 */ /* 0x100fe20008010827 */
[C---:B------:R-:W-:Y:S01]  /*38c0*/  ISETP.GT.AND P1, PT, R21.reuse, 0x49, !P6 ;  /* 0x000000491500780c */ /* 0x040fe20007724270 */
[--C-:B------:R-:W-:Y:S01]  /*38d0*/  FFMA.FTZ R44, R80, UR10, -R39.reuse ;  /* 0x0000000a502c7c23 */ /* 0x100fe20008010827 */
[----:B------:R-:W-:Y:S01]  /*38e0*/  FMNMX.FTZ R38, R34, R9, !PT ;  /* 0x0000000922267209 */ /* 0x000fe20007810000 */
[----:B------:R1:W2:Y:S01]  /*38f0*/  MUFU.EX2 R172, R40 ;  /* 0x0000002800ac7308 */ /* 0x0002a20000000800 */
[----:B------:R-:W-:Y:S01]  /*3900*/  ISETP.GT.AND P2, PT, R21, 0x50, !P2 ;  /* 0x000000501500780c */ /* 0x000fe20005744270 */
[--C-:B0-----:R-:W-:Y:S01]  /*3910*/  FFMA.FTZ R37, R78, UR10, -R39.reuse ;  /* 0x0000000a4e257c23 */ /* 0x101fe20008010827 */
[----:B------:R-:W-:Y:S01]  /*3920*/  ISETP.LT.OR P1, PT, R20, 0x4a, P1 ;  /* 0x0000004a1400780c */ /* 0x000fe20000f21670 */
[--C-:B------:R-:W-:Y:S01]  /*3930*/  FFMA.FTZ R46, R84, UR10, -R39.reuse ;  /* 0x0000000a542e7c23 */ /* 0x100fe20008010827 */
[----:B------:R-:W-:Y:S01]  /*3940*/  FMNMX.FTZ R9, R35, R38, !PT ;  /* 0x0000002623097209 */ /* 0x000fe20007810000 */
[--C-:B------:R-:W-:Y:S01]  /*3950*/  FFMA.FTZ R48, R86, UR10, -R39.reuse ;  /* 0x0000000a56307c23 */ /* 0x100fe20008010827 */
[----:B------:R-:W-:Y:S01]  /*3960*/  ISETP.NE.AND P5, PT, R50, RZ, PT ;  /* 0x000000ff3200720c */ /* 0x000fe20003fa5270 */
[----:B------:R-:W-:Y:S01]  /*3970*/  MUFU.EX2 R45, R37 ;  /* 0x00000025002d7308 */ /* 0x000fe20000000800 */
[C---:B------:R-:W-:Y:S01]  /*3980*/  ISETP.GT.AND P3, PT, R21.reuse, 0x51, !P3 ;  /* 0x000000511500780c */ /* 0x040fe20005f64270 */
[--C-:B-1----:R-:W-:Y:S01]  /*3990*/  FFMA.FTZ R40, R76, UR10, -R39.reuse ;  /* 0x0000000a4c287c23 */ /* 0x102fe20008010827 */
[----:B------:R-:W-:Y:S01]  /*39a0*/  ISETP.LT.OR P2, PT, R20, 0x51, P2 ;  /* 0x000000511400780c */ /* 0x000fe20001741670 */
[--C-:B------:R-:W-:Y:S01]  /*39b0*/  FFMA.FTZ R50, R88, UR10, -R39.reuse ;  /* 0x0000000a58327c23 */ /* 0x100fe20008010827 */
[----:B------:R-:W-:Y:S01]  /*39c0*/  FSEL R2, R2, -INF , !P1 ;  /* 0xff80000002027808 */ /* 0x000fe20004800000 */
[----:B------:R-:W-:Y:S01]  /*39d0*/  FFMA.FTZ R58, R102, UR10, -R39 ;  /* 0x0000000a663a7c23 */ /* 0x000fe20008010827 */
[----:B------:R-:W-:Y:S01]  /*39e0*/  FMNMX.FTZ R9, R36, R9, !PT ;  /* 0x0000000924097209 */ /* 0x000fe20007810000 */
[----:B------:R0:W-:Y:S01]  /*39f0*/  MUFU.EX2 R168, R40 ;  /* 0x0000002800a87308 */ /* 0x0001e20000000800 */
[C---:B------:R-:W-:Y:S01]  /*3a00*/  ISETP.GT.AND P4, PT, R21.reuse, 0x58, !P4 ;  /* 0x000000581500780c */ /* 0x040fe20006784270 */
[----:B--2---:R-:W-:Y:S01]  /*3a10*/  FADD.FTZ R65, R172, R41 ;  /* 0x00000029ac417221 */ /* 0x004fe20000010000 */
[----:B------:R-:W-:Y:S01]  /*3a20*/  ISETP.GT.AND P5, PT, R21, 0x59, !P5 ;  /* 0x000000591500780c */ /* 0x000fe20006fa4270 */
[--C-:B------:R-:W-:Y:S01]  /*3a30*/  FFMA.FTZ R51, R90, UR10, -R39.reuse ;  /* 0x0000000a5a337c23 */ /* 0x100fe20008010827 */
[----:B------:R-:W-:Y:S01]  /*3a40*/  ISETP.LT.OR P3, PT, R20, 0x52, P3 ;  /* 0x000000521400780c */ /* 0x000fe20001f61670 */
[--C-:B------:R-:W-:Y:S01]  /*3a50*/  FFMA.FTZ R52, R92, UR10, -R39.reuse ;  /* 0x0000000a5c347c23 */ /* 0x100fe20008010827 */
[----:B------:R-:W-:Y:S01]  /*3a60*/  FSEL R21, R66, -INF , !P2 ;  /* 0xff80000042157808 */ /* 0x000fe20005000000 */
[----:B------:R-:W-:Y:S01]  /*3a70*/  MUFU.EX2 R42, R42 ;  /* 0x0000002a002a7308 */ /* 0x000fe20000000800 */
[----:B------:R-:W-:Y:S01]  /*3a80*/  FMNMX.FTZ R38, R2, R9, !PT ;  /* 0x0000000902267209 */ /* 0x000fe20007810000 */
[--C-:B0-----:R-:W-:Y:S01]  /*3a90*/  FFMA.FTZ R40, R82, UR10, -R39.reuse ;  /* 0x0000000a52287c23 */ /* 0x101fe20008010827 */
[----:B------:R-:W-:Y:S01]  /*3aa0*/  ISETP.LT.OR P4, PT, R20, 0x59, P4 ;  /* 0x000000591400780c */ /* 0x000fe20002781670 */
[--C-:B------:R-:W-:Y:S01]  /*3ab0*/  FFMA.FTZ R54, R96, UR10, -R39.reuse ;  /* 0x0000000a60367c23 */ /* 0x100fe20008010827 */
[----:B------:R-:W-:Y:S01]  /*3ac0*/  FSEL R37, R67, -INF , !P3 ;  /* 0xff80000043257808 */ /* 0x000fe20005800000 */
[--C-:B------:R-:W-:Y:S01]  /*3ad0*/  FFMA.FTZ R55, R98, UR10, -R39.reuse ;  /* 0x0000000a62377c23 */ /* 0x100fe20008010827 */
[----:B------:R-:W-:Y:S01]  /*3ae0*/  FMNMX.FTZ R38, R21, R38, !PT ;  /* 0x0000002615267209 */ /* 0x000fe20007810000 */
[----:B------:R0:W-:Y:S01]  /*3af0*/  MUFU.EX2 R47, R40 ;  /* 0x00000028002f7308 */ /* 0x0001e20000000800 */
[----:B------:R-:W-:Y:S01]  /*3b00*/  ISETP.LT.OR P5, PT, R20, 0x5a, P5 ;  /* 0x0000005a1400780c */ /* 0x000fe20002fa1670 */
[--C-:B------:R-:W-:Y:S01]  /*3b10*/  FFMA.FTZ R56, R56, UR10, -R39.reuse ;  /* 0x0000000a38387c23 */ /* 0x100fe20008010827 */
[----:B------:R-:W-:Y:S01]  /*3b20*/  FSEL R20, R70, -INF , !P4 ;  /* 0xff80000046147808 */ /* 0x000fe20006000000 */
[--C-:B------:R-:W-:Y:S01]  /*3b30*/  FFMA.FTZ R57, R100, UR10, -R39.reuse ;  /* 0x0000000a64397c23 */ /* 0x100fe20008010827 */
[----:B------:R-:W-:Y:S01]  /*3b40*/  FMNMX.FTZ R9, R37, R38, !PT ;  /* 0x0000002625097209 */ /* 0x000fe20007810000 */
[----:B------:R-:W-:Y:S01]  /*3b50*/  FFMA.FTZ R61, R104, UR10, -R39 ;  /* 0x0000000a683d7c23 */ /* 0x000fe20008010827 */
[----:B------:R-:W-:Y:S01]  /*3b60*/  FSEL R38, R71, -INF , !P5 ;  /* 0xff80000047267808 */ /* 0x000fe20006800000 */
[----:B------:R-:W1:Y:S01]  /*3b70*/  MUFU.EX2 R43, R43 ;  /* 0x0000002b002b7308 */ /* 0x000e620000000800 */
[----:B------:R-:W-:-:S02]  /*3b80*/  FMNMX.FTZ R9, R20, R9, !PT ;  /* 0x0000000914097209 */ /* 0x000fc40007810000 */
[----:B------:R-:W-:Y:S02]  /*3b90*/  F2FP.F16.F32.PACK_AB R172, R41, R172 ;  /* 0x000000ac29ac723e */ /* 0x000fe400000000ff */
[----:B------:R-:W-:-:S03]  /*3ba0*/  FMNMX.FTZ R9, R38, R9, !PT ;  /* 0x0000000926097209 */ /* 0x000fc60007810000 */
[----:B------:R-:W2:Y:S02]  /*3bb0*/  MUFU.EX2 R44, R44 ;  /* 0x0000002c002c7308 */ /* 0x000ea40000000800 */
[----:B0-----:R-:W0:Y:S06]  /*3bc0*/  SHFL.BFLY PT, R40, R9, 0x2, 0x1f ;  /* 0x0c401f0009287f89 */ /* 0x001e2c00000e0000 */
[----:B------:R-:W-:Y:S01]  /*3bd0*/  MUFU.EX2 R46, R46 ;  /* 0x0000002e002e7308 */ /* 0x000fe20000000800 */
[----:B-1----:R-:W-:-:S07]  /*3be0*/  F2FP.F16.F32.PACK_AB R174, R43, R42 ;  /* 0x0000002a2bae723e */ /* 0x002fce00000000ff */
[----:B------:R1:W3:Y:S01]  /*3bf0*/  MUFU.EX2 R49, R48 ;  /* 0x0000003000317308 */ /* 0x0002e20000000800 */
[----:B--2---:R-:W-:-:S07]  /*3c00*/  F2FP.F16.F32.PACK_AB R170, R47, R44 ;  /* 0x0000002c2faa723e */ /* 0x004fce00000000ff */
[----:B------:R-:W-:Y:S01]  /*3c10*/  MUFU.EX2 R50, R50 ;  /* 0x0000003200327308 */ /* 0x000fe20000000800 */
[----:B-1----:R-:W-:Y:S01]  /*3c20*/  FFMA.FTZ R48, R94, UR10, -R39 ;  /* 0x0000000a5e307c23 */ /* 0x002fe20008010827 */
[----:B0-----:R-:W-:-:S05]  /*3c30*/  FMNMX.FTZ R40, R9, R40, !PT ;  /* 0x0000002809287209 */ /* 0x001fca0007810000 */
[----:B------:R-:W0:Y:S01]  /*3c40*/  SHFL.BFLY PT, R9, R40, 0x1, 0x1f ;  /* 0x0c201f0028097f89 */ /* 0x000e2200000e0000 */
[----:B------:R-:W-:Y:S01]  /*3c50*/  MUFU.EX2 R59, R58 ;  /* 0x0000003a003b7308 */ /* 0x000fe20000000800 */
[----:B---3--:R-:W-:-:S07]  /*3c60*/  F2FP.F16.F32.PACK_AB R164, R49, R46 ;  /* 0x0000002e31a4723e */ /* 0x008fce00000000ff */
[----:B------:R-:W1:Y:S08]  /*3c70*/  MUFU.EX2 R51, R51 ;  /* 0x0000003300337308 */ /* 0x000e700000000800 */
[----:B------:R-:W-:Y:S01]  /*3c80*/  MUFU.EX2 R52, R52 ;  /* 0x0000003400347308 */ /* 0x000fe20000000800 */
[----:B0-----:R-:W-:-:S07]  /*3c90*/  FMNMX.FTZ R9, R40, R9, !PT ;  /* 0x0000000928097209 */ /* 0x001fce0007810000 */
[----:B------:R0:W2:Y:S01]  /*3ca0*/  MUFU.EX2 R53, R48 ;  /* 0x0000003000357308 */ /* 0x0000a20000000800 */
[----:B------:R-:W-:Y:S01]  /*3cb0*/  FFMA.FTZ R40, R68, UR10, -R39 ;  /* 0x0000000a44287c23 */ /* 0x000fe20008010827 */
[----:B-1----:R-:W-:Y:S01]  /*3cc0*/  F2FP.F16.F32.PACK_AB R166, R51, R50 ;  /* 0x0000003233a6723e */ /* 0x002fe200000000ff */
[C---:B------:R-:W-:Y:S01]  /*3cd0*/  FMUL.FTZ R62, R9.reuse, UR10 ;  /* 0x0000000a093e7c20 */ /* 0x040fe20008410000 */
[----:B------:R-:W-:-:S04]  /*3ce0*/  FSETP.NEU.FTZ.AND P1, PT, R9, -INF , PT ;  /* 0xff8000000900780b */ /* 0x000fc80003f3d000 */
[----:B------:R-:W-:Y:S01]  /*3cf0*/  MUFU.EX2 R54, R54 ;  /* 0x0000003600367308 */ /* 0x000fe20000000800 */
[----:B------:R-:W-:Y:S01]  /*3d00*/  FSEL R63, R62, RZ, P1 ;  /* 0x000000ff3e3f7208 */ /* 0x000fe20000800000 */
[--C-:B0-----:R-:W-:Y:S01]  /*3d10*/  FFMA.FTZ R48, R60, UR10, -R39.reuse ;  /* 0x0000000a3c307c23 */ /* 0x101fe20008010827 */
[--C-:B------:R-:W-:Y:S01]  /*3d20*/  FFMA.FTZ R60, R64, UR10, -R39.reuse ;  /* 0x0000000a403c7c23 */ /* 0x100fe20008010827 */
[----:B------:R-:W-:Y:S01]  /*3d30*/  FFMA.FTZ R39, R106, UR10, -R39 ;  /* 0x0000000a6a277c23 */ /* 0x000fe20008010827 */
[----:B------:R-:W-:Y:S01]  /*3d40*/  PLOP3.LUT P1, PT, PT, PT, UP0, 0x40, 0x0 ;  /* 0x000000000000781c */ /* 0x000fe20003f2e808 */
        /* <DEDUP_REMOVED lines=25> */
[----:B------:R-:W-:Y:S01]  /*3ee0*/  FFMA.FTZ R38, R38, UR10, -R63 ;  /* 0x0000000a26267c23 */ /* 0x000fe2000801083f */
[----:B--2---:R-:W-:-:S04]  /*3ef0*/  F2FP.F16.F32.PACK_AB R160, R53, R52 ;  /* 0x0000003435a0723e */ /* 0x004fc800000000ff */
[----:B------:R2:W-:Y:S01]  /*3f00*/  MUFU.EX2 R171, R24 ;  /* 0x0000001800ab7308 */ /* 0x0005e20000000800 */
[----:B0-----:R-:W-:-:S07]  /*3f10*/  F2FP.F16.F32.PACK_AB R173, R25, R0 ;  /* 0x0000000019ad723e */ /* 0x001fce00000000ff */
[----:B------:R-:W0:Y:S01]  /*3f20*/  MUFU.EX2 R13, R13 ;  /* 0x0000000d000d7308 */ /* 0x000e220000000800 */
[----:B--2---:R-:W-:-:S04]  /*3f30*/  FADD.FTZ R24, R42, R65 ;  /* 0x000000412a187221 */ /* 0x004fc80000010000 */
[----:B------:R-:W-:-:S03]  /*3f40*/  FADD.FTZ R65, R43, R24 ;  /* 0x000000182b417221 */ /* 0x000fc60000010000 */
[----:B------:R-:W2:Y:S01]  /*3f50*/  MUFU.EX2 R14, R14 ;  /* 0x0000000e000e7308 */ /* 0x000ea20000000800 */
[----:B------:R-:W-:Y:S01]  /*3f60*/  FADD.FTZ R24, R168, R65 ;  /* 0x00000041a8187221 */ /* 0x000fe20000010000 */
[----:B------:R-:W-:Y:S01]  /*3f70*/  FADD.FTZ R65, R0, R25 ;  /* 0x0000001900417221 */ /* 0x000fe20000010000 */
[C---:B------:R-:W-:Y:S02]  /*3f80*/  F2FP.F16.F32.PACK_AB R168, R45.reuse, R168 ;  /* 0x000000a82da8723e */ /* 0x040fe400000000ff */
[----:B------:R-:W-:Y:S01]  /*3f90*/  FADD.FTZ R67, R45, R24 ;  /* 0x000000182d437221 */ /* 0x000fe20000010000 */
[----:B-1----:R-:W-:Y:S02]  /*3fa0*/  FADD.FTZ R24, R12, R65 ;  /* 0x000000410c187221 */ /* 0x002fe40000010000 */
[----:B------:R-:W1:Y:S01]  /*3fb0*/  MUFU.EX2 R15, R15 ;  /* 0x0000000f000f7308 */ /* 0x000e620000000800 */
[----:B------:R-:W-:Y:S01]  /*3fc0*/  FADD.FTZ R58, R44, R67 ;  /* 0x000000432c3a7221 */ /* 0x000fe20000010000 */
[C---:B0-----:R-:W-:Y:S01]  /*3fd0*/  FADD.FTZ R65, R13.reuse, R24 ;  /* 0x000000180d417221 */ /* 0x041fe20000010000 */
[----:B------:R-:W-:-:S02]  /*3fe0*/  F2FP.F16.F32.PACK_AB R175, R13, R12 ;  /* 0x0000000c0daf723e */ /* 0x000fc400000000ff */
[----:B------:R-:W-:-:S03]  /*3ff0*/  FADD.FTZ R67, R47, R58 ;  /* 0x0000003a2f437221 */ /* 0x000fc60000010000 */
[----:B------:R-:W0:Y:S01]  /*4000*/  MUFU.EX2 R22, R22 ;  /* 0x0000001600167308 */ /* 0x000e220000000800 */
[----:B--2---:R-:W-:Y:S01]  /*4010*/  FADD.FTZ R24, R14, R65 ;  /* 0x000000410e187221 */ /* 0x004fe20000010000 */
[----:B------:R-:W-:-:S04]  /*4020*/  FADD.FTZ R58, R46, R67 ;  /* 0x000000432e3a7221 */ /* 0x000fc80000010000 */
[----:B------:R-:W-:Y:S02]  /*4030*/  FADD.FTZ R67, R49, R58 ;  /* 0x0000003a31437221 */ /* 0x000fe40000010000 */
[----:B------:R-:W2:Y:S01]  /*4040*/  MUFU.EX2 R26, R26 ;  /* 0x0000001a001a7308 */ /* 0x000ea20000000800 */
[C---:B-1----:R-:W-:Y:S01]  /*4050*/  FADD.FTZ R65, R15.reuse, R24 ;  /* 0x000000180f417221 */ /* 0x042fe20000010000 */
[----:B------:R-:W-:Y:S01]  /*4060*/  FADD.FTZ R58, R50, R67 ;  /* 0x00000043323a7221 */ /* 0x000fe20000010000 */
[----:B------:R-:W-:-:S03]  /*4070*/  F2FP.F16.F32.PACK_AB R169, R15, R14 ;  /* 0x0000000e0fa9723e */ /* 0x000fc600000000ff */
[----:B------:R-:W-:Y:S02]  /*4080*/  FADD.FTZ R67, R51, R58 ;  /* 0x0000003a33437221 */ /* 0x000fe40000010000 */
[----:B------:R-:W1:Y:S01]  /*4090*/  MUFU.EX2 R27, R27 ;  /* 0x0000001b001b7308 */ /* 0x000e620000000800 */
[----:B0-----:R-:W-:Y:S01]  /*40a0*/  FADD.FTZ R24, R22, R65 ;  /* 0x0000004116187221 */ /* 0x001fe20000010000 */
[----:B------:R-:W-:-:S03]  /*40b0*/  FADD.FTZ R58, R52, R67 ;  /* 0x00000043343a7221 */ /* 0x000fc60000010000 */
[----:B------:R-:W-:Y:S01]  /*40c0*/  FADD.FTZ R65, R171, R24 ;  /* 0x00000018ab417221 */ /* 0x000fe20000010000 */
[----:B------:R-:W-:Y:S01]  /*40d0*/  FADD.FTZ R67, R53, R58 ;  /* 0x0000003a35437221 */ /* 0x000fe20000010000 */
[----:B------:R-:W-:Y:S01]  /*40e0*/  F2FP.F16.F32.PACK_AB R171, R171, R22 ;  /* 0x00000016abab723e */ /* 0x000fe200000000ff */
[----:B------:R-:W0:Y:S01]  /*40f0*/  MUFU.EX2 R28, R28 ;  /* 0x0000001c001c7308 */ /* 0x000e220000000800 */
[----:B--2---:R-:W-:Y:S01]  /*4100*/  FADD.FTZ R24, R26, R65 ;  /* 0x000000411a187221 */ /* 0x004fe20000010000 */
[----:B------:R-:W-:-:S06]  /*4110*/  FADD.FTZ R58, R54, R67 ;  /* 0x00000043363a7221 */ /* 0x000fcc0000010000 */
[----:B------:R-:W2:Y:S01]  /*4120*/  MUFU.EX2 R29, R29 ;  /* 0x0000001d001d7308 */ /* 0x000ea20000000800 */
[C---:B-1----:R-:W-:Y:S01]  /*4130*/  FADD.FTZ R65, R27.reuse, R24 ;  /* 0x000000181b417221 */ /* 0x042fe20000010000 */
[----:B------:R-:W-:Y:S01]  /*4140*/  FFMA.FTZ R24, R20, UR10, -R63 ;  /* 0x0000000a14187c23 */ /* 0x000fe2000801083f */
[----:B------:R-:W-:-:S05]  /*4150*/  F2FP.F16.F32.PACK_AB R165, R27, R26 ;  /* 0x0000001a1ba5723e */ /* 0x000fca00000000ff */
        /* <DEDUP_REMOVED lines=12> */
[----:B------:R-:W-:Y:S01]  /*4220*/  MUFU.EX2 R32, R32 ;  /* 0x0000002000207308 */ /* 0x000fe20000000800 */
[C---:B-1----:R-:W-:Y:S01]  /*4230*/  FADD.FTZ R41, R31.reuse, R20 ;  /* 0x000000141f297221 */ /* 0x042fe20000010000 */
[----:B------:R-:W-:-:S06]  /*4240*/  F2FP.F16.F32.PACK_AB R161, R31, R30 ;  /* 0x0000001e1fa1723e */ /* 0x000fcc00000000ff */
[----:B------:R-:W1:Y:S01]  /*4250*/  MUFU.EX2 R48, R48 ;  /* 0x0000003000307308 */ /* 0x000e620000000800 */
[C---:B0-----:R-:W-:Y:S01]  /*4260*/  FADD.FTZ R43, R57.reuse, R58 ;  /* 0x0000003a392b7221 */ /* 0x041fe20000010000 */
[----:B------:R-:W-:-:S06]  /*4270*/  F2FP.F16.F32.PACK_AB R156, R57, R56 ;  /* 0x00000038399c723e */ /* 0x000fcc00000000ff */
[----:B------:R-:W0:Y:S08]  /*4280*/  MUFU.EX2 R33, R33 ;  /* 0x0000002100217308 */ /* 0x000e300000000800 */
[----:B------:R-:W-:Y:S01]  /*4290*/  MUFU.EX2 R34, R34 ;  /* 0x0000002200227308 */ /* 0x000fe20000000800 */
[----:B-1----:R-:W-:Y:S01]  /*42a0*/  FADD.FTZ R20, R48, R43 ;  /* 0x0000002b30147221 */ /* 0x002fe20000010000 */
[----:B------:R-:W-:-:S03]  /*42b0*/  F2FP.F16.F32.PACK_AB R158, R59, R48 ;  /* 0x000000303b9e723e */ /* 0x000fc600000000ff */
[----:B------:R-:W-:-:S03]  /*42c0*/  FADD.FTZ R43, R59, R20 ;  /* 0x000000143b2b7221 */ /* 0x000fc60000010000 */
[----:B------:R-:W1:Y:S01]  /*42d0*/  MUFU.EX2 R60, R60 ;  /* 0x0000003c003c7308 */ /* 0x000e620000000800 */
[----:B0-----:R-:W-:-:S07]  /*42e0*/  F2FP.F16.F32.PACK_AB R163, R33, R32 ;  /* 0x0000002021a3723e */ /* 0x001fce00000000ff */
[----:B------:R-:W0:Y:S08]  /*42f0*/  MUFU.EX2 R35, R35 ;  /* 0x0000002300237308 */ /* 0x000e300000000800 */
[----:B------:R-:W2:Y:S01]  /*4300*/  MUFU.EX2 R61, R61 ;  /* 0x0000003d003d7308 */ /* 0x000ea20000000800 */
[----:B-1----:R-:W-:-:S07]  /*4310*/  FADD.FTZ R42, R60, R43 ;  /* 0x0000002b3c2a7221 */ /* 0x002fce0000010000 */
[----:B------:R-:W1:Y:S01]  /*4320*/  MUFU.EX2 R36, R36 ;  /* 0x0000002400247308 */ /* 0x000e620000000800 */
[----:B0-----:R-:W-:-:S07]  /*4330*/  F2FP.F16.F32.PACK_AB R157, R35, R34 ;  /* 0x00000022239d723e */ /* 0x001fce00000000ff */
[----:B------:R0:W3:Y:S01]  /*4340*/  MUFU.EX2 R159, R2 ;  /* 0x00000002009f7308 */ /* 0x0000e20000000800 */
[C---:B--2---:R-:W-:Y:S01]  /*4350*/  FADD.FTZ R43, R61.reuse, R42 ;  /* 0x0000002a3d2b7221 */ /* 0x044fe20000010000 */
[----:B------:R-:W-:-:S06]  /*4360*/  F2FP.F16.F32.PACK_AB R152, R61, R60 ;  /* 0x0000003c3d98723e */ /* 0x000fcc00000000ff */
[----:B------:R-:W2:Y:S01]  /*4370*/  MUFU.EX2 R21, R21 ;  /* 0x0000001500157308 */ /* 0x000ea20000000800 */
[----:B0-----:R-:W-:-:S04]  /*4380*/  FADD.FTZ R2, R32, R41 ;  /* 0x0000002920027221 */ /* 0x001fc80000010000 */
[----:B------:R-:W-:-:S03]  /*4390*/  FADD.FTZ R41, R33, R2 ;  /* 0x0000000221297221 */ /* 0x000fc60000010000 */
[----:B------:R-:W0:Y:S01]  /*43a0*/  MUFU.EX2 R20, R37 ;  /* 0x0000002500147308 */ /* 0x000e220000000800 */
[----:B------:R-:W-:-:S04]  /*43b0*/  FADD.FTZ R2, R34, R41 ;  /* 0x0000002922027221 */ /* 0x000fc80000010000 */
[----:B------:R-:W-:-:S03]  /*43c0*/  FADD.FTZ R41, R35, R2 ;  /* 0x0000000223297221 */ /* 0x000fc60000010000 */
[----:B------:R-:W4:Y:S01]  /*43d0*/  MUFU.EX2 R24, R24 ;  /* 0x0000001800187308 */ /* 0x000f220000000800 */
[----:B-1----:R-:W-:-:S04]  /*43e0*/  FADD.FTZ R42, R36, R41 ;  /* 0x00000029242a7221 */ /* 0x002fc80000010000 */
[C---:B---3--:R-:W-:Y:S01]  /*43f0*/  FADD.FTZ R42, R159.reuse, R42 ;  /* 0x0000002a9f2a7221 */ /* 0x048fe20000010000 */
[----:B------:R-:W-:Y:S02]  /*4400*/  F2FP.F16.F32.PACK_AB R159, R159, R36 ;  /* 0x000000249f9f723e */ /* 0x000fe400000000ff */
[----:B------:R-:W1:Y:S01]  /*4410*/  MUFU.EX2 R40, R40 ;  /* 0x0000002800287308 */ /* 0x000e620000000800 */
[----:B--2---:R-:W-:Y:S01]  /*4420*/  FADD.FTZ R13, R21, R42 ;  /* 0x0000002a150d7221 */ /* 0x004fe20000010000 */
[----:B0-----:R-:W-:-:S03]  /*4430*/  F2FP.F16.F32.PACK_AB R153, R20, R21 ;  /* 0x000000151499723e */ /* 0x001fc600000000ff */
[----:B------:R-:W-:-:S03]  /*4440*/  FADD.FTZ R13, R20, R13 ;  /* 0x0000000d140d7221 */ /* 0x000fc60000010000 */
[----:B------:R-:W0:Y:S01]  /*4450*/  MUFU.EX2 R155, R38 ;  /* 0x00000026009b7308 */ /* 0x000e220000000800 */
[----:B----4-:R-:W-:-:S07]  /*4460*/  FADD.FTZ R0, R24, R13 ;  /* 0x0000000d18007221 */ /* 0x010fce0000010000 */
[----:B------:R-:W2:Y:S01]  /*4470*/  MUFU.EX2 R39, R39 ;  /* 0x0000002700277308 */ /* 0x000ea20000000800 */
[----:B-1----:R-:W-:Y:S01]  /*4480*/  FADD.FTZ R2, R40, R43 ;  /* 0x0000002b28027221 */ /* 0x002fe20000010000 */
[C---:B0-----:R-:W-:Y:S01]  /*4490*/  FADD.FTZ R0, R155.reuse, R0 ;  /* 0x000000009b007221 */ /* 0x041fe20000010000 */
[----:B------:R-:W-:Y:S02]  /*44a0*/  F2FP.F16.F32.PACK_AB R155, R155, R24 ;  /* 0x000000189b9b723e */ /* 0x000fe400000000ff */
[C---:B--2---:R-:W-:Y:S01]  /*44b0*/  FADD.FTZ R2, R39.reuse, R2 ;  /* 0x0000000227027221 */ /* 0x044fe20000010000 */
[----:B------:R-:W-:Y:S01]  /*44c0*/  F2FP.F16.F32.PACK_AB R154, R39, R40 ;  /* 0x00000028279a723e */ /* 0x000fe200000000ff */
[----:B------:R-:W-:Y:S06]  /*44d0*/  @P1 BRA `(.L_x_10867) ;  /* 0x0000000000041947 */ /* 0x000fec0003800000 */
[----:B------:R-:W-:Y:S01]  /*44e0*/  BPT.TRAP 0x1 ;  /* 0x000000040000795c */ /* 0x000fe20000300000 */
.L_x_10867:
[----:B------:R-:W-:Y:S01]  /*44f0*/  PLOP3.LUT P2, PT, PT, PT, UP0, 0x40, 0x0 ;  /* 0x000000000000781c */ /* 0x000fe20003f4e808 */
[----:B------:R0:W1:-:S12]  /*4500*/  SYNCS.PHASECHK.TRANS64.TRYWAIT P1, [UR38+0x22850], R11 ;  /* 0x0228500bff0075a7 */ /* 0x0000580008020166 */
[----:B0-----:R-:W-:Y:S05]  /*4510*/  @P2 BRA `(.L_x_10868) ;  /* 0x0000000000042947 */ /* 0x001fea0003800000 */
[----:B------:R-:W-:Y:S01]  /*4520*/  BPT.TRAP 0x1 ;  /* 0x000000040000795c */ /* 0x000fe20000300000 */
.L_x_10868:
[----:B-1----:R-:W-:Y:S05]  /*4530*/  @P1 BRA `(.L_x_10869) ;  /* 0x0000000000081947 */ /* 0x002fea0003800000 */
[----:B------:R-:W0:Y:S02]  /*4540*/  SYNCS.PHASECHK.TRANS64.TRYWAIT P1, [UR38+0x22850], R11 ;  /* 0x0228500bff0075a7 */ /* 0x000e240008020166 */
[----:B0-----:R-:W-:Y:S05]  /*4550*/  @!P1 BRA `(.L_x_10870) ;  /* 0x0000010400a89947 */ /* 0x001fea0003800000 */
.L_x_10869:
[----:B------:R1:W-:Y:S01]  /*4560*/  BAR.SYNC.DEFER_BLOCKING R5, 0x100 ;  /* 0x000400050000751d */ /* 0x0003e20000010000 */
[----:B------:R-:W-:Y:S01]  /*4570*/  UIADD3 UR14, UR38, 0x400, URZ ;  /* 0x00000400260e7890 */ /* 0x000fe2000fffe03f */
[----:B------:R-:W-:Y:S01]  /*4580*/  ISETP.NE.AND P1, PT, R7, 0x1, PT ;  /* 0x000000010700780c */ /* 0x000fe20003f25270 */
[----:B0-----:R-:W-:Y:S02]  /*4590*/  @!P0 VIADD R6, R6, 0x22860 ;  /* 0x0002286006068836 */ /* 0x001fe40000000000 */
[----:B------:R-:W-:Y:S01]  /*45a0*/  USHF.R.U32.HI UR14, URZ, 0x4, UR14 ;  /* 0x000000043f0e7899 */ /* 0x000fe2000801160e */
[----:B------:R-:W-:Y:S01]  /*45b0*/  UMOV UR15, 0x40000040 ;  /* 0x40000040000f7882 */ /* 0x000fe20000000000 */
[----:B------:R-:W0:Y:S02]  /*45c0*/  S2R R11, SR_CTAID.X ;  /* 0x00000000000b7919 */ /* 0x000e240000002500 */
[----:B------:R-:W-:Y:S01]  /*45d0*/  ULOP3.LUT UR14, UR14, 0x3fff, URZ, 0xc0, !UPT ;  /* 0x00003fff0e0e7892 */ /* 0x000fe2000f8ec03f */
[----:B------:R-:W-:-:S03]  /*45e0*/  @!P0 PRMT R6, RZ, 0x654, R6 ;  /* 0x00000654ff068816 */ /* 0x000fc60000000006 */
[----:B------:R-:W-:Y:S02]  /*45f0*/  ULOP3.LUT UR24, UR14, 0x3000000, URZ, 0xfc, !UPT ;  /* 0x030000000e187892 */ /* 0x000fe4000f8efc3f */
[----:B------:R-:W2:Y:S05]  /*4600*/  @P1 LDC R12, c[0x0][0x44c] ;  /* 0x00011300ff0c1b82 */ /* 0x000eaa0000000800 */
[----:B------:R-:W-:-:S03]  /*4610*/  UMOV UR14, UR24 ;  /* 0x00000018000e7c82 */ /* 0x000fc60008000000 */
[----:B------:R-:W3:Y:S01]  /*4620*/  @P1 LDC R15, c[0x0][0x450] ;  /* 0x00011400ff0f1b82 */ /* 0x000ee20000000800 */
[----:B------:R-:W-:-:S06]  /*4630*/  WARPGROUP.ARRIVE ;  /* 0x00000000000079c5 */ /* 0x000fcc0000000000 */
[----:B------:R-:W-:Y:S01]  /*4640*/  HGMMA.64x256x16.F32 R24, R172, gdesc[UR12].tnspB, RZ, !UPT, gsb0 ;  /* 0x43e0000cac187df0 */ /* 0x000fe2000c0008ff */
[----:B------:R-:W-:Y:S01]  /*4650*/  UIADD3 UR14, UR24, 0x80, URZ ;  /* 0x00000080180e7890 */ /* 0x000fe2000fffe03f */
[----:B------:R-:W-:Y:S01]  /*4660*/  UMOV UR15, 0x40000040 ;  /* 0x40000040000f7882 */ /* 0x000fe20000000000 */
[----:B0-----:R-:W-:-:S04]  /*4670*/  IMAD.SHL.U32 R11, R11, 0x80, RZ ;  /* 0x000000800b0b7824 */ /* 0x001fc800078e00ff */
[----:B--2---:R-:W-:-:S04]  /*4680*/  @P1 IMAD.HI.U32 R12, R11, R12, RZ ;  /* 0x0000000c0b0c1227 */ /* 0x004fc800078e00ff */
[----:B------:R-:W-:Y:S01]  /*4690*/  IMAD.MOV.U32 R13, RZ, RZ, R11 ;  /* 0x000000ffff0d7224 */ /* 0x000fe200078e000b */
[----:B---3--:R-:W-:Y:S02]  /*46a0*/  @P1 SHF.R.U32.HI R13, RZ, R15, R12 ;  /* 0x0000000fff0d1219 */ /* 0x008fe4000001160c */
[----:B------:R-:W-:Y:S02]  /*46b0*/  PLOP3.LUT P1, PT, PT, PT, UP1, 0x40, 0x0 ;  /* 0x000000000000781c */ /* 0x000fe40003f2e818 */
[----:B------:R-:W-:Y:S01]  /*46c0*/  IADD3 R13, R13, -UR11, R18 ;  /* 0x8000000b0d0d7c10 */ /* 0x000fe2000fffe012 */
[----:B------:R-:W-:Y:S02]  /*46d0*/  WARPGROUP.DEPBAR.LE gsb0, 0x0 ;  /* 0x00008000000079c5 */ /* 0x000fe40000010000 */
[----:B------:R-:W-:-:S09]  /*46e0*/  WARPGROUP.ARRIVE ;  /* 0x00000000000079c5 */ /* 0x000fd20000000000 */
        /* <DEDUP_REMOVED lines=25> */
[----:B------:R-:W-:-:S13]  /*4880*/  R2UR UR14, R13 ;  /* 0x000000000d0e72ca */ /* 0x000fda00000e0000 */
[----:B------:R-:W-:Y:S01]  /*4890*/  UIADD3 UR4, UR14, UR4, URZ ;  /* 0x000000040e047290 */ /* 0x000fe2000fffe03f */
[----:B------:R-:W-:Y:S02]  /*48a0*/  WARPGROUP.DEPBAR.LE gsb0, 0x0 ;  /* 0x00008000000079c5 */ /* 0x000fe40000010000 */
[----:B------:R0:W-:Y:S02]  /*48b0*/  @!P0 SYNCS.ARRIVE.TRANS64.RED.A1T0 RZ, [R6+URZ], RZ ;  /* 0x000000ff06ff89a7 */ /* 0x0001e4000810043f */
[----:B0-----:R-:W-:Y:S01]  /*48c0*/  VIADD R6, R23, 0xfffffffe ;  /* 0xfffffffe17067836 */ /* 0x001fe20000000000 */
[----:B-1----:R-:W-:Y:S06]  /*48d0*/  @P1 BRA `(.L_x_10871) ;  /* 0x0000000000481947 */ /* 0x002fec0003800000 */
[C---:B------:R-:W-:Y:S01]  /*48e0*/  ISETP.GT.AND P1, PT, R13.reuse, RZ, PT ;  /* 0x000000ff0d00720c */ /* 0x040fe20003f24270 */
[----:B------:R-:W-:-:S05]  /*48f0*/  VIADD R12, R13, 0xffffffff ;  /* 0xffffffff0d0c7836 */ /* 0x000fca0000000000 */
[----:B------:R-:W-:-:S07]  /*4900*/  R2UR UR18, R12 ;  /* 0x000000000c1272ca */ /* 0x000fce00000e0000 */
[----:B------:R-:W-:Y:S08]  /*4910*/  @P1 BRA `(.L_x_10872) ;  /* 0x00000000001c1947 */ /* 0x000ff00003800000 */
[----:B------:R-:W-:Y:S02]  /*4920*/  UISETP.NE.AND UP2, UPT, UR5, 0x1, UPT ;  /* 0x000000010500788c */ /* 0x000fe4000bf45270 */
[----:B------:R-:W-:-:S09]  /*4930*/  UIADD3 UR18, -UR14, URZ, URZ ;  /* 0x0000003f0e127290 */ /* 0x000fd2000fffe13f */
[----:B------:R-:W-:Y:S02]  /*4940*/  @UP2 ULDC.64 UR22, c[0x0][0x9e8] ;  /* 0x00027a0000162ab9 */ /* 0x000fe40000000a00 */
[----:B------:R-:W-:-:S04]  /*4950*/  UIMAD.WIDE.U32 UR14, UR18, UR22, URZ ;  /* 0x00000016120e72a5 */ /* 0x000fc8000f8e003f */
[----:B------:R-:W-:-:S04]  /*4960*/  @UP2 USHF.R.U32.HI UR18, URZ, UR23, UR15 ;  /* 0x000000173f122299 */ /* 0x000fc8000801160f */
[----:B------:R-:W-:Y:S01]  /*4970*/  ULOP3.LUT UR18, URZ, UR18, URZ, 0x33, !UPT ;  /* 0x000000123f127292 */ /* 0x000fe2000f8e333f */
[----:B------:R-:W-:Y:S11]  /*4980*/  BRA `(.L_x_10873) ;  /* 0x0000000000107947 */ /* 0x000ff60003800000 */
.L_x_10872:
[----:B------:R-:W-:-:S11]  /*4990*/  UISETP.NE.AND UP2, UPT, UR5, 0x1, UPT ;  /* 0x000000010500788c */ /* 0x000fd6000bf45270 */
[----:B------:R-:W-:Y:S02]  /*49a0*/  @UP2 ULDC.64 UR22, c[0x0][0x9e8] ;  /* 0x00027a0000162ab9 */ /* 0x000fe40000000a00 */
[----:B------:R-:W-:-:S04]  /*49b0*/  UIMAD.WIDE.U32 UR14, UR18, UR22, URZ ;  /* 0x00000016120e72a5 */ /* 0x000fc8000f8e003f */
[----:B------:R-:W-:-:S12]  /*49c0*/  @UP2 USHF.R.U32.HI UR18, URZ, UR23, UR15 ;  /* 0x000000173f122299 */ /* 0x000fd8000801160f */
.L_x_10873:
[----:B------:R-:W-:-:S04]  /*49d0*/  UIMAD UR5, UR18, UR5, UR5 ;  /* 0x00000005120572a4 */ /* 0x000fc8000f8e0205 */
[----:B------:R-:W-:-:S04]  /*49e0*/  UISETP.LT.AND UP2, UPT, UR4, UR5, UPT ;  /* 0x000000050400728c */ /* 0x000fc8000bf41270 */
[----:B------:R-:W-:-:S12]  /*49f0*/  USEL UR4, UR4, UR5, UP2 ;  /* 0x0000000504047287 */ /* 0x000fd80009000000 */
.L_x_10871:
[----:B------:R-:W-:-:S04]  /*4a00*/  UIMAD.WIDE UR4, UR4, 0x2aaaaaab, URZ ;  /* 0x2aaaaaab040478a5 */ /* 0x000fc8000f8e023f */
[----:B------:R-:W-:-:S04]  /*4a10*/  USHF.R.U32.HI UR4, URZ, 0x1f, UR5 ;  /* 0x0000001f3f047899 */ /* 0x000fc80008011605 */
[----:B------:R-:W-:-:S03]  /*4a20*/  ULEA.HI.SX32 UR4, UR5, UR4, 0x1c ;  /* 0x0000000405047291 */ /* 0x000fc6000f8fe23f */
[----:B------:R-:W-:Y:S01]  /*4a30*/  UMOV UR5, URZ ;  /* 0x0000003f00057c82 */ /* 0x000fe20008000000 */
[----:B------:R-:W-:-:S04]  /*4a40*/  UISETP.LT.AND UP2, UPT, UR37, UR4, UPT ;  /* 0x000000042500728c */ /* 0x000fc8000bf41270 */
[----:B------:R-:W-:-:S03]  /*4a50*/  USEL UR25, UR37, UR4, !UP2 ;  /* 0x0000000425197287 */ /* 0x000fc6000d000000 */
[----:B------:R-:W-:-:S03]  /*4a60*/  UMOV UR4, URZ ;  /* 0x0000003f00047c82 */ /* 0x000fc60008000000 */
[----:B------:R-:W-:-:S13]  /*4a70*/  ISETP.GE.AND P1, PT, R6, UR25, PT ;  /* 0x0000001906007c0c */ /* 0x000fda000bf26270 */
        /* <DEDUP_REMOVED lines=9> */
.L_x_10891:
[----:B------:R-:W-:Y:S01]  /*4b10*/  UIADD3 UR4, UR4, 0x1, URZ ;  /* 0x0000000104047890 */ /* 0x000fe2000fffe03f */
[----:B------:R-:W-:-:S03]  /*4b20*/  PLOP3.LUT P1, PT, PT, PT, UP0, 0x40, 0x0 ;  /* 0x000000000000781c */ /* 0x000fc60003f2e808 */
[----:B------:R-:W-:-:S04]  /*4b30*/  UISETP.NE.AND UP2, UPT, UR4, 0x2, UPT ;  /* 0x000000020400788c */ /* 0x000fc8000bf45270 */
[----:B------:R-:W-:Y:S02]  /*4b40*/  USEL UR10, URZ, 0x1, UP2 ;  /* 0x000000013f0a7887 */ /* 0x000fe40009000000 */
[----:B------:R-:W-:Y:S02]  /*4b50*/  USEL UR4, UR4, URZ, UP2 ;  /* 0x0000003f04047287 */ /* 0x000fe40009000000 */
[----:B------:R-:W-:Y:S02]  /*4b60*/  ULOP3.LUT UR5, UR5, UR10, URZ, 0x3c, !UPT ;  /* 0x0000000a05057292 */ /* 0x000fe4000f8e3c3f */
[----:B-1----:R-:W-:Y:S10]  /*4b70*/  @P1 BRA `(.L_x_10875) ;  /* 0x0000000000041947 */ /* 0x002ff40003800000 */
[----:B------:R-:W-:Y:S01]  /*4b80*/  BPT.TRAP 0x1 ;  /* 0x000000040000795c */ /* 0x000fe20000300000 */
.L_x_10875:
[----:B------:R-:W-:Y:S01]  /*4b90*/  PLOP3.LUT P2, PT, PT, PT, UP0, 0x40, 0x0 ;  /* 0x000000000000781c */ /* 0x000fe20003f4e808 */
[----:B------:R-:W-:Y:S01]  /*4ba0*/  ULEA UR32, UR4, UR38, 0x3 ;  /* 0x0000002604207291 */ /* 0x000fe2000f8e183f */
[----:B------:R-:W-:-:S05]  /*4bb0*/  IMAD.U32 R12, RZ, RZ, UR5 ;  /* 0x00000005ff0c7e24 */ /* 0x000fca000f8e00ff */
[----:B------:R-:W-:-:S04]  /*4bc0*/  SHF.L.U32 R12, R12, 0x1f, RZ ;  /* 0x0000001f0c0c7819 */ /* 0x000fc800000006ff */
[----:B------:R0:W1:Y:S02]  /*4bd0*/  SYNCS.PHASECHK.TRANS64.TRYWAIT P1, [UR32+0x22830], R12 ;  /* 0x0228300cff0075a7 */ /* 0x0000640008020160 */
[----:B------:R-:W-:Y:S05]  /*4be0*/  @P2 BRA `(.L_x_10876) ;  /* 0x0000000000042947 */ /* 0x000fea0003800000 */
[----:B------:R-:W-:Y:S01]  /*4bf0*/  BPT.TRAP 0x1 ;  /* 0x000000040000795c */ /* 0x000fe20000300000 */
.L_x_10876:
[----:B-1----:R-:W-:Y:S05]  /*4c00*/  @P1 BRA `(.L_x_10877) ;  /* 0x0000000000081947 */ /* 0x002fea0003800000 */
[----:B------:R-:W1:Y:S02]  /*4c10*/  SYNCS.PHASECHK.TRANS64.TRYWAIT P1, [UR32+0x22830], R12 ;  /* 0x0228300cff0075a7 */ /* 0x000e640008020160 */
[----:B-1----:R-:W-:Y:S05]  /*4c20*/  @!P1 BRA `(.L_x_10878) ;  /* 0x0000010000089947 */ /* 0x002fea0003800000 */
.L_x_10877:
[----:B------:R-:W-:Y:S01]  /*4c30*/  UIMAD UR22, UR4, 0x300, UR6 ;  /* 0x00000300041678a4 */ /* 0x000fe2000f8e0206 */
[----:B------:R-:W-:Y:S01]  /*4c40*/  WARPGROUP.ARRIVE ;  /* 0x00000000000079c5 */ /* 0x000fe20000000000 */
[----:B------:R-:W-:Y:S01]  /*4c50*/  UMOV UR23, 0x40000040 ;  /* 0x4000004000177882 */ /* 0x000fe20000000000 */
[----:B------:R-:W-:Y:S01]  /*4c60*/  UMOV UR11, 0x40000040 ;  /* 0x40000040000b7882 */ /* 0x000fe20000000000 */
[----:B------:R-:W-:Y:S01]  /*4c70*/  UIADD3 UR10, UR22, 0x2, URZ ;  /* 0x00000002160a7890 */ /* 0x000fe2000fffe03f */
[----:B------:R-:W-:Y:S01]  /*4c80*/  ISETP.NE.AND P1, PT, R7, 0x1, PT ;  /* 0x000000010700780c */ /* 0x000fe20003f25270 */
[----:B------:R-:W-:Y:S01]  /*4c90*/  UIADD3 UR14, UR22, 0x4, URZ ;  /* 0x00000004160e7890 */ /* 0x000fe2000fffe03f */
[----:B------:R-:W-:Y:S02]  /*4ca0*/  UMOV UR15, 0x40000040 ;  /* 0x40000040000f7882 */ /* 0x000fe40000000000 */
[----:B------:R-:W-:Y:S01]  /*4cb0*/  HGMMA.64x96x16.F32 R152, gdesc[UR20], RZ, !UPT, gsb0 ;  /* 0x01600000149879f0 */ /* 0x000fe2000c0008ff */
[----:B------:R-:W-:Y:S01]  /*4cc0*/  UIADD3 UR18, UR22, 0x6, URZ ;  /* 0x0000000616127890 */ /* 0x000fe2000fffe03f */
[----:B------:R-:W-:-:S07]  /*4cd0*/  UMOV UR19, 0x40000040 ;  /* 0x4000004000137882 */ /* 0x000fce0000000000 */
[----:B------:R-:W2:Y:S08]  /*4ce0*/  @P1 LDC R23, c[0x0][0x44c] ;  /* 0x00011300ff171b82 */ /* 0x000eb00000000800 */
[----:B------:R-:W3:Y:S01]  /*4cf0*/  @P1 LDC R8, c[0x0][0x450] ;  /* 0x00011400ff081b82 */ /* 0x000ee20000000800 */
[----:B--2---:R-:W-:Y:S01]  /*4d00*/  @P1 IMAD.HI.U32 R23, R4, R23, RZ ;  /* 0x0000001704171227 */ /* 0x004fe200078e00ff */
[----:B------:R-:W-:-:S02]  /*4d10*/  WARPGROUP.DEPBAR.LE gsb0, 0x0 ;  /* 0x00008000000079c5 */ /* 0x000fc40000010000 */
[----:B------:R-:W-:-:S06]  /*4d20*/  WARPGROUP.ARRIVE ;  /* 0x00000000000079c5 */ /* 0x000fcc0000000000 */
[----:B------:R-:W-:Y:S01]  /*4d30*/  HGMMA.64x96x16.F32 R152, gdesc[UR8], R152, gsb0 ;  /* 0x01600000089879f0 */ /* 0x000fe20008000898 */
[----:B------:R-:W-:Y:S02]  /*4d40*/  UMOV UR11, UR26 ;  /* 0x0000001a000b7c82 */ /* 0x000fe40008000000 */
        /* <DEDUP_REMOVED lines=10> */
[----:B------:R-:W-:Y:S02]  /*4df0*/  IMAD.MOV.U32 R191, RZ, RZ, R4 ;  /* 0x000000ffffbf7224 */ /* 0x000fe400078e0004 */
[----:B------:R-:W-:Y:S01]  /*4e00*/  FMUL.FTZ R208, R169, UR30 ;  /* 0x0000001ea9d07c20 */ /* 0x000fe20008410000 */
[----:B---3--:R-:W-:Y:S01]  /*4e10*/  @P1 SHF.R.U32.HI R191, RZ, R8, R23 ;  /* 0x00000008ffbf1219 */ /* 0x008fe20000011617 */
[----:B------:R-:W-:Y:S01]  /*4e20*/  FMUL.FTZ R169, R190, UR30 ;  /* 0x0000001ebea97c20 */ /* 0x000fe20008410000 */
[----:B------:R-:W-:-:S02]  /*4e30*/  IMAD R190, R6, -0x60, RZ ;  /* 0xffffffa006be7824 */ /* 0x000fc400078e02ff */
[----:B------:R-:W-:Y:S01]  /*4e40*/  FMUL.FTZ R211, R172, UR30 ;  /* 0x0000001eacd37c20 */ /* 0x000fe20008410000 */
[----:B------:R-:W-:Y:S01]  /*4e50*/  FMUL.FTZ R209, R168, UR30 ;  /* 0x0000001ea8d17c20 */ /* 0x000fe20008410000 */
[----:B------:R-:W2:Y:S01]  /*4e60*/  SHFL.IDX PT, R172, R191, RZ, 0x1c1f ;  /* 0x001c1fffbfac7589 */ /* 0x000ea200000e0000 */
[----:B------:R-:W-:Y:S02]  /*4e70*/  VIADD R168, R190, 0x1 ;  /* 0x00000001bea87836 */ /* 0x000fe40000000000 */
[----:B------:R-:W-:Y:S01]  /*4e80*/  FMUL.FTZ R204, R161, UR30 ;  /* 0x0000001ea1cc7c20 */ /* 0x000fe20008410000 */
[----:B------:R-:W-:Y:S01]  /*4e90*/  FMUL.FTZ R21, R162, UR30 ;  /* 0x0000001ea2157c20 */ /* 0x000fe20008410000 */
[----:B------:R-:W-:Y:S01]  /*4ea0*/  FMUL.FTZ R201, R152, UR30 ;  /* 0x0000001e98c97c20 */ /* 0x000fe20008410000 */
[----:B------:R-:W-:Y:S01]  /*4eb0*/  FMUL.FTZ R161, R182, UR30 ;  /* 0x0000001eb6a17c20 */ /* 0x000fe20008410000 */
[----:B------:R-:W-:Y:S01]  /*4ec0*/  FMUL.FTZ R162, R183, UR30 ;  /* 0x0000001eb7a27c20 */ /* 0x000fe20008410000 */
        /* <DEDUP_REMOVED lines=18> */
[----:B------:R-:W-:-:S02]  /*4ff0*/  IMAD R23, R3, -0x2, R168 ;  /* 0xfffffffe03177824 */ /* 0x000fc400078e02a8 */
        /* <DEDUP_REMOVED lines=18> */
[----:B------:R-:W-:Y:S01]  /*5120*/  IMAD.U32 R177, RZ, RZ, UR32 ;  /* 0x00000020ffb17e24 */ /* 0x000fe2000f8e00ff */
[----:B------:R-:W-:Y:S01]  /*5130*/  PLOP3.LUT P1, PT, PT, PT, UP1, 0x40, 0x0 ;  /* 0x000000000000781c */ /* 0x000fe20003f2e818 */
[----:B------:R-:W1:Y:S01]  /*5140*/  MUFU.TANH R201, R201 ;  /* 0x000000c900c97308 */ /* 0x000e620000002400 */
[----:B------:R-:W-:Y:S01]  /*5150*/  IMAD R23, R16, UR29, R23 ;  /* 0x0000001d10177c24 */ /* 0x000fe2000f8e0217 */
[----:B------:R-:W-:Y:S01]  /*5160*/  IADD3 R8, -R19, 0xb, RZ ;  /* 0x0000000b13087810 */ /* 0x000fe20007ffe1ff */
[----:B------:R-:W-:-:S02]  /*5170*/  @!P0 VIADD R22, R177, 0x22840 ;  /* 0x00022840b1168836 */ /* 0x000fc40000000000 */
[----:B------:R-:W-:-:S03]  /*5180*/  VIADD R23, R23, -UR11 ;  /* 0x8000000b17177c36 */ /* 0x000fc60008000000 */
[----:B------:R-:W3:Y:S01]  /*5190*/  MUFU.TANH R200, R200 ;  /* 0x000000c800c87308 */ /* 0x000ee20000002400 */
[----:B------:R-:W-:Y:S01]  /*51a0*/  @!P0 PRMT R22, RZ, 0x654, R22 ;  /* 0x00000654ff168816 */ /* 0x000fe20000000016 */
[----:B------:R4:W-:Y:S06]  /*51b0*/  BAR.ARV R8, 0x100 ;  /* 0x000400080000751d */ /* 0x0009ec0000002000 */
[----:B------:R-:W0:Y:S01]  /*51c0*/  MUFU.TANH R13, R13 ;  /* 0x0000000d000d7308 */ /* 0x000e220000002400 */
[C---:B------:R-:W-:Y:S01]  /*51d0*/  VIADD R193, R23.reuse, UR31 ;  /* 0x0000001f17c17c36 */ /* 0x040fe20008000000 */
[----:B------:R4:W-:Y:S01]  /*51e0*/  @!P0 SYNCS.ARRIVE.TRANS64.RED.A1T0 RZ, [R22+URZ], RZ ;  /* 0x000000ff16ff89a7 */ /* 0x0009e2000810043f */
[----:B------:R-:W-:-:S02]  /*51f0*/  VIADD R195, R23, UR7 ;  /* 0x0000000717c37c36 */ /* 0x000fc40008000000 */
        /* <DEDUP_REMOVED lines=61> */
.L_x_10881:
[----:B------:R-:W-:-:S05]  /*55d0*/  IMAD.U32 R172, RZ, RZ, UR28 ;  /* 0x0000001cffac7e24 */ /* 0x000fca000f8e00ff */
[----:B------:R-:W-:-:S13]  /*55e0*/  ISETP.NE.AND P1, PT, R172, 0x1, PT ;  /* 0x00000001ac00780c */ /* 0x000fda0003f25270 */
[----:B------:R-:W1:Y:S02]  /*55f0*/  @P1 LDC.64 R22, c[0x0][0x9e8] ;  /* 0x00027a00ff161b82 */ /* 0x000e640000000a00 */
[----:B-1----:R-:W-:-:S05]  /*5600*/  @P1 IMAD.HI.U32 R22, R171, R22, RZ ;  /* 0x00000016ab161227 */ /* 0x002fca00078e00ff */
[----:B------:R-:W-:-:S07]  /*5610*/  @P1 SHF.R.U32.HI R171, RZ, R23, R22 ;  /* 0x00000017ffab1219 */ /* 0x000fce0000011616 */
.L_x_10882:
[----:B------:R-:W-:Y:S05]  /*5620*/  BSYNC B0 ;  /* 0x0000000000007941 */ /* 0x000fea0003800000 */
.L_x_10880:
[----:B------:R-:W-:-:S04]  /*5630*/  IMAD R22, R3, -0x2, R190 ;  /* 0xfffffffe03167824 */ /* 0x000fc800078e02be */
[----:B------:R-:W-:-:S05]  /*5640*/  IMAD R171, R171, R172, R22 ;  /* 0x000000acabab7224 */ /* 0x000fca00078e0216 */
[----:B------:R-:W-:Y:S02]  /*5650*/  VIADDMNMX R192, R171, R172, R192, PT ;  /* 0x000000acabc07246 */ /* 0x000fe400038001c0 */
[----:B------:R-:W-:-:S07]  /*5660*/  VIMNMX R194, R194, R171, !PT ;  /* 0x000000abc2c27248 */ /* 0x000fce0007fe0100 */
.L_x_10879:
[C---:B------:R-:W-:Y:S01]  /*5670*/  ISETP.GE.AND P1, PT, R190.reuse, 0x1, PT ;  /* 0x00000001be00780c */ /* 0x040fe20003f26270 */
[----:B------:R-:W1:Y:S01]  /*5680*/  SHFL.IDX PT, R22, R191, 0x1, 0x1c1f ;  /* 0x003c1f00bf167f89 */ /* 0x000e6200000e0000 */
[----:B------:R-:W-:Y:S02]  /*5690*/  ISETP.GE.AND P4, PT, R190, 0x9, PT ;  /* 0x00000009be00780c */ /* 0x000fe40003f86270 */
[----:B------:R-:W-:Y:S02]  /*56a0*/  LOP3.LUT R17, R17, 0xfffbffff, RZ, 0xc0, !PT ;  /* 0xfffbffff11117812 */ /* 0x000fe400078ec0ff */
[----:B------:R-:W-:-:S04]  /*56b0*/  ISETP.GT.AND P2, PT, R194, RZ, !P1 ;  /* 0x000000ffc200720c */ /* 0x000fc80004f44270 */
[----:B------:R-:W-:-:S03]  /*56c0*/  ISETP.LT.OR P2, PT, R192, 0x1, P2 ;  /* 0x00000001c000780c */ /* 0x000fc60001741670 */
[----:B------:R-:W-:Y:S02]  /*56d0*/  @P1 LOP3.LUT R17, R17, 0x40000, RZ, 0xfc, !PT ;  /* 0x0004000011111812 */ /* 0x000fe400078efcff */
[----:B------:R-:W-:Y:S02]  /*56e0*/  ISETP.GE.AND P1, PT, R190, 0x2, PT ;  /* 0x00000002be00780c */ /* 0x000fe40003f26270 */
[----:B------:R-:W-:Y:S02]  /*56f0*/  LOP3.LUT R17, R17, 0xfffffffd, RZ, 0xc0, !PT ;  /* 0xfffffffd11117812 */ /* 0x000fe400078ec0ff */
[----:B------:R-:W-:Y:S02]  /*5700*/  FSEL R201, R201, -INF , !P2 ;  /* 0xff800000c9c97808 */ /* 0x000fe40005000000 */
[----:B------:R-:W-:Y:S02]  /*5710*/  ISETP.GT.AND P3, PT, R194, 0x1, !P1 ;  /* 0x00000001c200780c */ /* 0x000fe40004f64270 */
[----:B------:R-:W-:-:S02]  /*5720*/  @P4 LOP3.LUT R17, R17, 0x2, RZ, 0xfc, !PT ;  /* 0x0000000211114812 */ /* 0x000fc400078efcff */
[----:B------:R-:W-:Y:S01]  /*5730*/  ISETP.GT.AND P2, PT, R194, 0x8, !P4 ;  /* 0x00000008c200780c */ /* 0x000fe20006744270 */
[--C-:B-1----:R-:W-:Y:S01]  /*5740*/  IMAD.IADD R193, R193, 0x1, R22.reuse ;  /* 0x00000001c1c17824 */ /* 0x102fe200078e0216 */
[----:B------:R-:W-:Y:S01]  /*5750*/  ISETP.GE.AND P4, PT, R190, 0xa, PT ;  /* 0x0000000abe00780c */ /* 0x000fe20003f86270 */
[----:B------:R-:W-:Y:S01]  /*5760*/  IMAD.IADD R195, R195, 0x1, R22 ;  /* 0x00000001c3c37824 */ /* 0x000fe200078e0216 */
[C---:B------:R-:W-:Y:S02]  /*5770*/  ISETP.LT.OR P3, PT, R192.reuse, 0x2, P3 ;  /* 0x00000002c000780c */ /* 0x040fe40001f61670 */
[----:B------:R-:W-:Y:S02]  /*5780*/  ISETP.LT.OR P2, PT, R192, 0x9, P2 ;  /* 0x00000009c000780c */ /* 0x000fe40001741670 */
[----:B------:R-:W-:Y:S02]  /*5790*/  FSEL R200, R200, -INF , !P3 ;  /* 0xff800000c8c87808 */ /* 0x000fe40005800000 */
[----:B------:R-:W-:-:S02]  /*57a0*/  ISETP.GE.AND P3, PT, R190, 0x11, PT ;  /* 0x00000011be00780c */ /* 0x000fc40003f66270 */
[----:B------:R-:W-:Y:S02]  /*57b0*/  LOP3.LUT R17, R17, 0xfffffffb, RZ, 0xc0, !PT ;  /* 0xfffffffb11117812 */ /* 0x000fe400078ec0ff */
[----:B0-----:R-:W-:Y:S02]  /*57c0*/  FSEL R203, R203, -INF , !P2 ;  /* 0xff800000cbcb7808 */ /* 0x001fe40005000000 */
[----:B------:R-:W-:Y:S02]  /*57d0*/  ISETP.GT.AND P2, PT, R194, 0x9, !P4 ;  /* 0x00000009c200780c */ /* 0x000fe40006744270 */
[----:B------:R-:W-:Y:S02]  /*57e0*/  @P4 LOP3.LUT R17, R17, 0x4, RZ, 0xfc, !PT ;  /* 0x0000000411114812 */ /* 0x000fe400078efcff */
[----:B------:R-:W-:Y:S02]  /*57f0*/  ISETP.LT.OR P2, PT, R192, 0xa, P2 ;  /* 0x0000000ac000780c */ /* 0x000fe40001741670 */
[----:B------:R-:W-:-:S02]  /*5800*/  LOP3.LUT R17, R17, 0xfffffff7, RZ, 0xc0, !PT ;  /* 0xfffffff711117812 */ /* 0x000fc400078ec0ff */
[----:B------:R-:W-:Y:S02]  /*5810*/  FSEL R202, R202, -INF , !P2 ;  /* 0xff800000caca7808 */ /* 0x000fe40005000000 */
[----:B------:R-:W-:Y:S02]  /*5820*/  @P3 LOP3.LUT R17, R17, 0x8, RZ, 0xfc, !PT ;  /* 0x0000000811113812 */ /* 0x000fe400078efcff */
[----:B------:R-:W-:Y:S02]  /*5830*/  ISETP.GT.AND P2, PT, R194, 0x10, !P3 ;  /* 0x00000010c200780c */ /* 0x000fe40005f44270 */
[----:B------:R-:W-:Y:S02]  /*5840*/  ISETP.GE.AND P3, PT, R190, 0x12, PT ;  /* 0x00000012be00780c */ /* 0x000fe40003f66270 */
[----:B------:R-:W-:Y:S02]  /*5850*/  ISETP.LT.OR P2, PT, R192, 0x11, P2 ;  /* 0x00000011c000780c */ /* 0x000fe40001741670 */
[----:B------:R-:W-:-:S02]  /*5860*/  LOP3.LUT R17, R17, 0xffffffef, RZ, 0xc0, !PT ;  /* 0xffffffef11117812 */ /* 0x000fc400078ec0ff */
        /* <DEDUP_REMOVED lines=102> */
[----:B------:R-:W-:-:S04]  /*5ed0*/  ISETP.GT.AND P6, PT, R194, 0x59, !P6 ;  /* 0x00000059c200780c */ /* 0x000fc800077c4270 */
[----:B------:R-:W-:-:S04]  /*5ee0*/  ISETP.LT.OR P6, PT, R192, 0x5a, P6 ;  /* 0x0000005ac000780c */ /* 0x000fc800037c1670 */
[----:B------:R-:W-:Y:S02]  /*5ef0*/  FSEL R189, R189, -INF , !P6 ;  /* 0xff800000bdbd7808 */ /* 0x000fe40007000000 */
[----:B------:R-:W-:-:S13]  /*5f00*/  PLOP3.LUT P6, PT, PT, PT, UP1, 0x40, 0x0 ;  /* 0x000000000000781c */ /* 0x000fda0003fce818 */
[----:B------:R-:W-:Y:S05]  /*5f10*/  @P6 BRA `(.L_x_10883) ;  /* 0x00000000005c6947 */ /* 0x000fea0003800000 */
        /* <DEDUP_REMOVED lines=13> */
.L_x_10885:
[----:B------:R-:W-:-:S05]  /*5ff0*/  IMAD.U32 R192, RZ, RZ, UR28 ;  /* 0x0000001cffc07e24 */ /* 0x000fca000f8e00ff */
[----:B------:R-:W-:-:S13]  /*6000*/  ISETP.NE.AND P6, PT, R192, 0x1, PT ;  /* 0x00000001c000780c */ /* 0x000fda0003fc5270 */
[----:B------:R-:W0:Y:S02]  /*6010*/  @P6 LDC.64 R22, c[0x0][0x9e8] ;  /* 0x00027a00ff166b82 */ /* 0x000e240000000a00 */
[----:B0-----:R-:W-:-:S05]  /*6020*/  @P6 IMAD.HI.U32 R22, R191, R22, RZ ;  /* 0x00000016bf166227 */ /* 0x001fca00078e00ff */
[----:B------:R-:W-:-:S07]  /*6030*/  @P6 SHF.R.U32.HI R191, RZ, R23, R22 ;  /* 0x00000017ffbf6219 */ /* 0x000fce0000011616 */
.L_x_10886:
[----:B------:R-:W-:Y:S05]  /*6040*/  BSYNC B0 ;  /* 0x0000000000007941 */ /* 0x000fea0003800000 */
.L_x_10884:
[----:B------:R-:W-:-:S04]  /*6050*/  IMAD R22, R3, -0x2, R190 ;  /* 0xfffffffe03167824 */ /* 0x000fc800078e02be */
[----:B------:R-:W-:-:S05]  /*6060*/  IMAD R22, R191, R192, R22 ;  /* 0x000000c0bf167224 */ /* 0x000fca00078e0216 */
[----:B------:R-:W-:Y:S02]  /*6070*/  VIADDMNMX R193, R22, R192, R193, PT ;  /* 0x000000c016c17246 */ /* 0x000fe400038001c1 */
[----:B------:R-:W-:-:S07]  /*6080*/  VIMNMX R195, R195, R22, !PT ;  /* 0x00000016c3c37248 */ /* 0x000fce0007fe0100 */
.L_x_10883:
[----:B------:R-:W-:Y:S01]  /*6090*/  ISETP.GT.AND P1, PT, R195, 0x1, !P1 ;  /* 0x00000001c300780c */ /* 0x000fe20004f24270 */
[----:B------:R-:W-:Y:S01]  /*60a0*/  UMOV UR10, UR27 ;  /* 0x0000001b000a7c82 */ /* 0x000fe20008000000 */
[----:B------:R-:W-:Y:S02]  /*60b0*/  LOP3.LUT P6, RZ, R17, 0x10000, RZ, 0xc0, !PT ;  /* 0x0001000011ff7812 */ /* 0x000fe400078cc0ff */
[----:B------:R-:W-:Y:S02]  /*60c0*/  ISETP.LT.OR P1, PT, R193, 0x2, P1 ;  /* 0x00000002c100780c */ /* 0x000fe40000f21670 */
[----:B------:R-:W-:Y:S02]  /*60d0*/  FMNMX.FTZ R23, R201, R10, !PT ;  /* 0x0000000ac9177209 */ /* 0x000fe40007810000 */
[----:B------:R-:W-:Y:S02]  /*60e0*/  FSEL R22, R14, -INF , !P1 ;  /* 0xff8000000e167808 */ /* 0x000fe40004800000 */
[----:B------:R-:W-:-:S02]  /*60f0*/  LOP3.LUT P1, RZ, R17, 0x2, RZ, 0xc0, !PT ;  /* 0x0000000211ff7812 */ /* 0x000fc4000782c0ff */
[----:B------:R-:W-:Y:S02]  /*6100*/  FMNMX.FTZ R14, R200, R23, !PT ;  /* 0x00000017c80e7209 */ /* 0x000fe40007810000 */
[----:B------:R-:W-:Y:S02]  /*6110*/  ISETP.GT.AND P1, PT, R195, 0x8, !P1 ;  /* 0x00000008c300780c */ /* 0x000fe40004f24270 */
[----:B------:R-:W-:Y:S02]  /*6120*/  FMNMX.FTZ R23, R203, R14, !PT ;  /* 0x0000000ecb177209 */ /* 0x000fe40007810000 */
[----:B------:R-:W-:Y:S02]  /*6130*/  ISETP.LT.OR P1, PT, R193, 0x9, P1 ;  /* 0x00000009c100780c */ /* 0x000fe40000f21670 */
[----:B------:R-:W-:Y:S02]  /*6140*/  FMNMX.FTZ R14, R202, R23, !PT ;  /* 0x00000017ca0e7209 */ /* 0x000fe40007810000 */
        /* <DEDUP_REMOVED lines=46> */
[----:B------:R-:W-:Y:S02]  /*6430*/  FMNMX.FTZ R23, R189, R14, !PT ;  /* 0x0000000ebd177209 */ /* 0x000fe40007810000 */
[----:B------:R-:W-:Y:S02]  /*6440*/  FSEL R156, R156, -INF , !P1 ;  /* 0xff8000009c9c7808 */ /* 0x000fe40004800000 */
[C---:B------:R-:W-:Y:S01]  /*6450*/  LOP3.LUT P1, RZ, R17.reuse, 0x2000, RZ, 0xc0, !PT ;  /* 0x0000200011ff7812 */ /* 0x040fe2000782c0ff */
[----:B------:R-:W0:Y:S01]  /*6460*/  SHFL.BFLY PT, R14, R23, 0x2, 0x1f ;  /* 0x0c401f00170e7f89 */ /* 0x000e2200000e0000 */
[----:B------:R-:W-:-:S02]  /*6470*/  LOP3.LUT P6, RZ, R17, 0x20, RZ, 0xc0, !PT ;  /* 0x0000002011ff7812 */ /* 0x000fc400078cc0ff */
[C---:B------:R-:W-:Y:S02]  /*6480*/  ISETP.GT.AND P1, PT, R195.reuse, 0x28, !P1 ;  /* 0x00000028c300780c */ /* 0x040fe40004f24270 */
[----:B------:R-:W-:Y:S02]  /*6490*/  ISETP.GT.AND P2, PT, R195, 0x49, !P2 ;  /* 0x00000049c300780c */ /* 0x000fe40005744270 */
[C---:B------:R-:W-:Y:S02]  /*64a0*/  ISETP.LT.OR P1, PT, R193.reuse, 0x29, P1 ;  /* 0x00000029c100780c */ /* 0x040fe40000f21670 */
[----:B------:R-:W-:Y:S02]  /*64b0*/  ISETP.LT.OR P2, PT, R193, 0x4a, P2 ;  /* 0x0000004ac100780c */ /* 0x000fe40001741670 */
[----:B------:R-:W-:Y:S02]  /*64c0*/  FSEL R157, R157, -INF , !P1 ;  /* 0xff8000009d9d7808 */ /* 0x000fe40004800000 */
[----:B------:R-:W-:-:S02]  /*64d0*/  LOP3.LUT P1, RZ, R17, 0x1000, RZ, 0xc0, !PT ;  /* 0x0000100011ff7812 */ /* 0x000fc4000782c0ff */
[C---:B------:R-:W-:Y:S02]  /*64e0*/  ISETP.GT.AND P3, PT, R195.reuse, 0x50, !P3 ;  /* 0x00000050c300780c */ /* 0x040fe40005f64270 */
[----:B------:R-:W-:Y:S02]  /*64f0*/  ISETP.GT.AND P1, PT, R195, 0x29, !P1 ;  /* 0x00000029c300780c */ /* 0x000fe40004f24270 */
[----:B------:R-:W-:Y:S02]  /*6500*/  FSEL R170, R170, -INF , !P2 ;  /* 0xff800000aaaa7808 */ /* 0x000fe40005000000 */
[----:B------:R-:W-:Y:S02]  /*6510*/  ISETP.LT.OR P1, PT, R193, 0x2a, P1 ;  /* 0x0000002ac100780c */ /* 0x000fe40000f21670 */
[----:B------:R-:W-:Y:S02]  /*6520*/  ISETP.GT.AND P4, PT, R195, 0x51, !P4 ;  /* 0x00000051c300780c */ /* 0x000fe40006784270 */
[----:B------:R-:W-:-:S02]  /*6530*/  FSEL R158, R158, -INF , !P1 ;  /* 0xff8000009e9e7808 */ /* 0x000fc40004800000 */
[----:B------:R-:W-:Y:S02]  /*6540*/  LOP3.LUT P1, RZ, R17, 0x800, RZ, 0xc0, !PT ;  /* 0x0000080011ff7812 */ /* 0x000fe4000782c0ff */
[----:B0-----:R-:W-:Y:S02]  /*6550*/  FMNMX.FTZ R190, R23, R14, !PT ;  /* 0x0000000e17be7209 */ /* 0x001fe40007810000 */
[----:B------:R-:W-:Y:S02]  /*6560*/  ISETP.GT.AND P1, PT, R195, 0x30, !P1 ;  /* 0x00000030c300780c */ /* 0x000fe40004f24270 */
[C---:B------:R-:W-:Y:S01]  /*6570*/  ISETP.LT.OR P3, PT, R193.reuse, 0x51, P3 ;  /* 0x00000051c100780c */ /* 0x040fe20001f61670 */
[----:B------:R-:W0:Y:S01]  /*6580*/  SHFL.BFLY PT, R191, R190, 0x1, 0x1f ;  /* 0x0c201f00bebf7f89 */ /* 0x000e2200000e0000 */
[----:B------:R-:W-:Y:S02]  /*6590*/  ISETP.LT.OR P1, PT, R193, 0x31, P1 ;  /* 0x00000031c100780c */ /* 0x000fe40000f21670 */
[----:B------:R-:W-:-:S02]  /*65a0*/  ISETP.GT.AND P5, PT, R195, 0x58, !P5 ;  /* 0x00000058c300780c */ /* 0x000fc40006fa4270 */
[----:B------:R-:W-:Y:S02]  /*65b0*/  FSEL R159, R159, -INF , !P1 ;  /* 0xff8000009f9f7808 */ /* 0x000fe40004800000 */
[----:B------:R-:W-:Y:S02]  /*65c0*/  LOP3.LUT P1, RZ, R17, 0x400, RZ, 0xc0, !PT ;  /* 0x0000040011ff7812 */ /* 0x000fe4000782c0ff */
[----:B------:R-:W-:Y:S02]  /*65d0*/  ISETP.LT.OR P4, PT, R193, 0x52, P4 ;  /* 0x00000052c100780c */ /* 0x000fe40002781670 */
[----:B------:R-:W-:Y:S02]  /*65e0*/  ISETP.GT.AND P1, PT, R195, 0x31, !P1 ;  /* 0x00000031c300780c */ /* 0x000fe40004f24270 */
[C---:B------:R-:W-:Y:S02]  /*65f0*/  ISETP.LT.OR P5, PT, R193.reuse, 0x59, P5 ;  /* 0x00000059c100780c */ /* 0x040fe40002fa1670 */
[----:B------:R-:W-:-:S04]  /*6600*/  ISETP.LT.OR P1, PT, R193, 0x32, P1 ;  /* 0x00000032c100780c */ /* 0x000fc80000f21670 */
[----:B------:R-:W-:Y:S02]  /*6610*/  FSEL R160, R160, -INF , !P1 ;  /* 0xff800000a0a07808 */ /* 0x000fe40004800000 */
[----:B------:R-:W-:Y:S02]  /*6620*/  LOP3.LUT P1, RZ, R17, 0x200, RZ, 0xc0, !PT ;  /* 0x0000020011ff7812 */ /* 0x000fe4000782c0ff */
[----:B0-----:R-:W-:Y:S02]  /*6630*/  FMNMX.FTZ R14, R190, R191, !PT ;  /* 0x000000bfbe0e7209 */ /* 0x001fe40007810000 */
[----:B------:R-:W-:-:S03]  /*6640*/  ISETP.GT.AND P1, PT, R195, 0x38, !P1 ;  /* 0x00000038c300780c */ /* 0x000fc60004f24270 */
[----:B------:R-:W-:Y:S01]  /*6650*/  FMUL.FTZ R197, R14, UR10 ;  /* 0x0000000a0ec57c20 */ /* 0x000fe20008410000 */
[----:B------:R-:W-:-:S04]  /*6660*/  ISETP.LT.OR P1, PT, R193, 0x39, P1 ;  /* 0x00000039c100780c */ /* 0x000fc80000f21670 */
[----:B------:R-:W-:Y:S02]  /*6670*/  FSEL R161, R161, -INF , !P1 ;  /* 0xff800000a1a17808 */ /* 0x000fe40004800000 */
[----:B------:R-:W-:-:S04]  /*6680*/  LOP3.LUT P1, RZ, R17, 0x100, RZ, 0xc0, !PT ;  /* 0x0000010011ff7812 */ /* 0x000fc8000782c0ff */
[----:B------:R-:W-:-:S04]  /*6690*/  ISETP.GT.AND P1, PT, R195, 0x39, !P1 ;  /* 0x00000039c300780c */ /* 0x000fc80004f24270 */
        /* <DEDUP_REMOVED lines=23> */
[----:B------:R-:W-:Y:S01]  /*6810*/  FSEL R195, R165, -INF , !P3 ;  /* 0xff800000a5c37808 */ /* 0x000fe20005800000 */
        /* <DEDUP_REMOVED lines=15> */
[--C-:B------:R-:W-:Y:S01]  /*6910*/  FFMA.FTZ R13, R201, UR10, -R197.reuse ;  /* 0x0000000ac90d7c23 */ /* 0x100fe200080108c5 */
[----:B------:R-:W-:Y:S01]  /*6920*/  MUFU.EX2 R190, R190 ;  /* 0x000000be00be7308 */ /* 0x000fe20000000800 */
[----:B------:R-:W-:Y:S01]  /*6930*/  FMNMX.FTZ R191, R153, R194, !PT ;  /* 0x000000c299bf7209 */ /* 0x000fe20007810000 */
[--C-:B------:R-:W-:Y:S01]  /*6940*/  FFMA.FTZ R203, R203, UR10, -R197.reuse ;  /* 0x0000000acbcb7c23 */ /* 0x100fe200080108c5 */
[--C-:B------:R-:W-:Y:S01]  /*6950*/  FFMA.FTZ R192, R202, UR10, -R197.reuse ;  /* 0x0000000acac07c23 */ /* 0x100fe200080108c5 */
        /* <DEDUP_REMOVED lines=10> */
[----:B------:R-:W-:-:S02]  /*6a00*/  FFMA.FTZ R188, R188, UR10, -R197 ;  /* 0x0000000abcbc7c23 */ /* 0x000fc400080108c5 */
        /* <DEDUP_REMOVED lines=17> */
[----:B------:R-:W-:Y:S02]  /*6b20*/  FMNMX.FTZ R176, R175, R198, !PT ;  /* 0x000000c6afb07209 */ /* 0x000fe40007810000 */
[----:B------:R-:W-:Y:S01]  /*6b30*/  FSEL R198, R168, -INF , !P2 ;  /* 0xff800000a8c67808 */ /* 0x000fe20005000000 */
[--C-:B------:R-:W-:Y:S01]  /*6b40*/  FFMA.FTZ R168, R179, UR10, -R197.reuse ;  /* 0x0000000ab3a87c23 */ /* 0x100fe200080108c5 */
[----:B------:R-:W-:Y:S01]  /*6b50*/  FMNMX.FTZ R167, R193, R176, !PT ;  /* 0x000000b0c1a77209 */ /* 0x000fe20007810000 */
[--C-:B------:R-:W-:Y:S01]  /*6b60*/  FFMA.FTZ R179, R181, UR10, -R197.reuse ;  /* 0x0000000ab5b37c23 */ /* 0x100fe200080108c5 */
[--C-:B------:R-:W-:Y:S01]  /*6b70*/  FFMA.FTZ R181, R183, UR10, -R197.reuse ;  /* 0x0000000ab7b57c23 */ /* 0x100fe200080108c5 */
[--C-:B------:R-:W-:Y:S01]  /*6b80*/  FFMA.FTZ R183, R185, UR10, -R197.reuse ;  /* 0x0000000ab9b77c23 */ /* 0x100fe200080108c5 */
[----:B------:R-:W-:Y:S01]  /*6b90*/  FMNMX.FTZ R176, R198, R167, !PT ;  /* 0x000000a7c6b07209 */ /* 0x000fe20007810000 */
[----:B------:R-:W-:Y:S01]  /*6ba0*/  FFMA.FTZ R185, R187, UR10, -R197 ;  /* 0x0000000abbb97c23 */ /* 0x000fe200080108c5 */
[----:B------:R-:W-:Y:S01]  /*6bb0*/  FSEL R187, R14, RZ, P1 ;  /* 0x000000ff0ebb7208 */ /* 0x000fe20000800000 */
[----:B------:R-:W-:Y:S02]  /*6bc0*/  MUFU.EX2 R173, R173 ;  /* 0x000000ad00ad7308 */ /* 0x000fe40000000800 */
[----:B------:R-:W0:Y:S02]  /*6bd0*/  SHFL.BFLY PT, R199, R176, 0x2, 0x1f ;  /* 0x0c401f00b0c77f89 */ /* 0x000e2400000e0000 */
[----:B------:R-:W-:-:S04]  /*6be0*/  FADD.FTZ R187, -R187, R10 ;  /* 0x0000000abbbb7221 */ /* 0x000fc80000010100 */
[----:B------:R-:W-:Y:S01]  /*6bf0*/  FMUL.FTZ R186, R187, UR10 ;  /* 0x0000000abbba7c20 */ /* 0x000fe20008410000 */
[----:B------:R-:W-:Y:S01]  /*6c00*/  FFMA.FTZ R187, R189, UR10, -R197 ;  /* 0x0000000abdbb7c23 */ /* 0x000fe200080108c5 */
[----:B------:R-:W-:Y:S08]  /*6c10*/  MUFU.EX2 R174, R174 ;  /* 0x000000ae00ae7308 */ /* 0x000ff00000000800 */
[----:B------:R-:W1:Y:S01]  /*6c20*/  MUFU.EX2 R186, R186 ;  /* 0x000000ba00ba7308 */ /* 0x000e620000000800 */
[----:B0-----:R-:W-:-:S07]  /*6c30*/  FMNMX.FTZ R199, R176, R199, !PT ;  /* 0x000000c7b0c77209 */ /* 0x001fce0007810000 */
[----:B------:R-:W-:Y:S01]  /*6c40*/  MUFU.EX2 R165, R165 ;  /* 0x000000a500a57308 */ /* 0x000fe20000000800 */
[----:B------:R-:W0:Y:S07]  /*6c50*/  SHFL.BFLY PT, R176, R199, 0x1, 0x1f ;  /* 0x0c201f00c7b07f89 */ /* 0x000e2e00000e0000 */
[----:B------:R-:W2:Y:S01]  /*6c60*/  MUFU.EX2 R166, R166 ;  /* 0x000000a600a67308 */ /* 0x000ea20000000800 */
[-C--:B-1----:R-:W-:Y:S01]  /*6c70*/  FMUL.FTZ R24, R24, R186.reuse ;  /* 0x000000ba18187220 */ /* 0x082fe20000410000 */
        /* <DEDUP_REMOVED lines=17> */
[----:B------:R-:W-:Y:S01]  /*6d90*/  FMUL.FTZ R56, R56, R186 ;  /* 0x000000ba38387220 */ /* 0x000fe20000410000 */
[----:B0-----:R-:W-:Y:S01]  /*6da0*/  FMNMX.FTZ R176, R199, R176, !PT ;  /* 0x000000b0c7b07209 */ /* 0x001fe20007810000 */
[-C--:B------:R-:W-:Y:S01]  /*6db0*/  FMUL.FTZ R57, R57, R186.reuse ;  /* 0x000000ba39397220 */ /* 0x080fe20000410000 */
[-C--:B------:R-:W-:Y:S01]  /*6dc0*/  FMUL.FTZ R60, R60, R186.reuse ;  /* 0x000000ba3c3c7220 */ /* 0x080fe20000410000 */
[-C--:B------:R-:W-:Y:S01]  /*6dd0*/  FMUL.FTZ R61, R61, R186.reuse ;  /* 0x000000ba3d3d7220 */ /* 0x080fe20000410000 */
[C---:B------:R-:W-:Y:S01]  /*6de0*/  FSETP.NEU.FTZ.AND P1, PT, R176.reuse, -INF , PT ;  /* 0xff800000b000780b */ /* 0x040fe20003f3d000 */
[----:B------:R-:W-:Y:S01]  /*6df0*/  FMUL.FTZ R199, R176, UR10 ;  /* 0x0000000ab0c77c20 */ /* 0x000fe20008410000 */
[----:B------:R-:W-:Y:S01]  /*6e00*/  MUFU.EX2 R168, R168 ;  /* 0x000000a800a87308 */ /* 0x000fe20000000800 */
[-C--:B------:R-:W-:Y:S01]  /*6e10*/  FMUL.FTZ R64, R64, R186.reuse ;  /* 0x000000ba40407220 */ /* 0x080fe20000410000 */
[-C--:B------:R-:W-:Y:S01]  /*6e20*/  FMUL.FTZ R65, R65, R186.reuse ;  /* 0x000000ba41417220 */ /* 0x080fe20000410000 */
[----:B------:R-:W-:Y:S01]  /*6e30*/  FMUL.FTZ R68, R68, R186 ;  /* 0x000000ba44447220 */ /* 0x000fe20000410000 */
[----:B------:R-:W-:Y:S01]  /*6e40*/  FSEL R197, R199, RZ, P1 ;  /* 0x000000ffc7c57208 */ /* 0x000fe20000800000 */
[----:B------:R-:W-:Y:S01]  /*6e50*/  FFMA.FTZ R199, R186, R2, R13 ;  /* 0x00000002bac77223 */ /* 0x000fe2000001000d */
[-C--:B------:R-:W-:Y:S01]  /*6e60*/  FMUL.FTZ R69, R69, R186.reuse ;  /* 0x000000ba45457220 */ /* 0x080fe20000410000 */
[----:B------:R-:W-:Y:S01]  /*6e70*/  FMUL.FTZ R72, R72, R186 ;  /* 0x000000ba48487220 */ /* 0x000fe20000410000 */
[----:B------:R-:W-:Y:S01]  /*6e80*/  MUFU.EX2 R178, R178 ;  /* 0x000000b200b27308 */ /* 0x000fe20000000800 */
[----:B------:R-:W-:Y:S01]  /*6e90*/  FADD.FTZ R2, R190, R199 ;  /* 0x000000c7be027221 */ /* 0x000fe20000010000 */
[--C-:B-1----:R-:W-:Y:S01]  /*6ea0*/  FFMA.FTZ R188, R152, UR10, -R197.reuse ;  /* 0x0000000a98bc7c23 */ /* 0x102fe200080108c5 */
[--C-:B------:R-:W-:Y:S01]  /*6eb0*/  FFMA.FTZ R189, R196, UR10, -R197.reuse ;  /* 0x0000000ac4bd7c23 */ /* 0x100fe200080108c5 */
[--C-:B------:R-:W-:Y:S01]  /*6ec0*/  FFMA.FTZ R196, R153, UR10, -R197.reuse ;  /* 0x0000000a99c47c23 */ /* 0x100fe200080108c5 */
[----:B------:R-:W-:Y:S01]  /*6ed0*/  FADD.FTZ R199, R23, R2 ;  /* 0x0000000217c77221 */ /* 0x000fe20000010000 */
[--C-:B------:R-:W-:Y:S01]  /*6ee0*/  FFMA.FTZ R204, R163, UR10, -R197.reuse ;  /* 0x0000000aa3cc7c23 */ /* 0x100fe200080108c5 */
[----:B------:R-:W-:Y:S01]  /*6ef0*/  FFMA.FTZ R202, R161, UR10, -R197 ;  /* 0x0000000aa1ca7c23 */ /* 0x000fe200080108c5 */
[----:B------:R-:W0:Y:S01]  /*6f00*/  MUFU.EX2 R179, R179 ;  /* 0x000000b300b37308 */ /* 0x000e220000000800 */
[----:B------:R-:W-:Y:S01]  /*6f10*/  FADD.FTZ R2, R192, R199 ;  /* 0x000000c7c0027221 */ /* 0x000fe20000010000 */
[--C-:B------:R-:W-:Y:S01]  /*6f20*/  FFMA.FTZ R203, R162, UR10, -R197.reuse ;  /* 0x0000000aa2cb7c23 */ /* 0x100fe200080108c5 */
[--C-:B------:R-:W-:Y:S01]  /*6f30*/  FFMA.FTZ R22, R22, UR10, -R197.reuse ;  /* 0x0000000a16167c23 */ /* 0x100fe200080108c5 */
[----:B--2---:R-:W-:Y:S01]  /*6f40*/  F2FP.F16.F32.PACK_AB R162, R166, R165 ;  /* 0x000000a5a6a2723e */ /* 0x004fe200000000ff */
[----:B------:R-:W-:Y:S01]  /*6f50*/  FADD.FTZ R199, R191, R2 ;  /* 0x00000002bfc77221 */ /* 0x000fe20000010000 */
[--C-:B------:R-:W-:Y:S01]  /*6f60*/  FFMA.FTZ R15, R15, UR10, -R197.reuse ;  /* 0x0000000a0f0f7c23 */ /* 0x100fe200080108c5 */
[----:B------:R-:W-:Y:S01]  /*6f70*/  FFMA.FTZ R20, R20, UR10, -R197 ;  /* 0x0000000a14147c23 */ /* 0x000fe200080108c5 */
[----:B------:R-:W-:Y:S01]  /*6f80*/  MUFU.EX2 R180, R180 ;  /* 0x000000b400b47308 */ /* 0x000fe20000000800 */
[----:B------:R-:W-:Y:S01]  /*6f90*/  FADD.FTZ R2, R194, R199 ;  /* 0x000000c7c2027221 */ /* 0x000fe20000010000 */
[--C-:B------:R-:W-:Y:S01]  /*6fa0*/  FFMA.FTZ R21, R21, UR10, -R197.reuse ;  /* 0x0000000a15157c23 */ /* 0x100fe200080108c5 */
[--C-:B------:R-:W-:Y:S01]  /*6fb0*/  FFMA.FTZ R157, R157, UR10, -R197.reuse ;  /* 0x0000000a9d9d7c23 */ /* 0x100fe200080108c5 */
[--C-:B------:R-:W-:Y:S01]  /*6fc0*/  FFMA.FTZ R159, R159, UR10, -R197.reuse ;  /* 0x0000000a9f9f7c23 */ /* 0x100fe200080108c5 */
[----:B------:R-:W-:Y:S01]  /*6fd0*/  FADD.FTZ R199, R171, R2 ;  /* 0x00000002abc77221 */ /* 0x000fe20000010000 */
[----:B------:R-:W-:Y:S01]  /*6fe0*/  FFMA.FTZ R201, R160, UR10, -R197 ;  /* 0x0000000aa0c97c23 */ /* 0x000fe200080108c5 */
[----:B------:R-:W-:Y:S01]  /*6ff0*/  F2FP.F16.F32.PACK_AB R160, R174, R173 ;  /* 0x000000adaea0723e */ /* 0x000fe200000000ff */
[----:B------:R-:W1:Y:S01]  /*7000*/  MUFU.EX2 R181, R181 ;  /* 0x000000b500b57308 */ /* 0x000e620000000800 */
[----:B------:R-:W-:Y:S01]  /*7010*/  FADD.FTZ R2, R172, R199 ;  /* 0x000000c7ac027221 */ /* 0x000fe20000010000 */
[--C-:B------:R-:W-:Y:S01]  /*7020*/  FFMA.FTZ R169, R169, UR10, -R197.reuse ;  /* 0x0000000aa9a97c23 */ /* 0x100fe200080108c5 */
[--C-:B------:R-:W-:Y:S01]  /*7030*/  FFMA.FTZ R195, R195, UR10, -R197.reuse ;  /* 0x0000000ac3c37c23 */ /* 0x100fe200080108c5 */
[--C-:B------:R-:W-:Y:S01]  /*7040*/  FFMA.FTZ R175, R175, UR10, -R197.reuse ;  /* 0x0000000aafaf7c23 */ /* 0x100fe200080108c5 */
[----:B------:R-:W-:Y:S01]  /*7050*/  FADD.FTZ R199, R173, R2 ;  /* 0x00000002adc77221 */ /* 0x000fe20000010000 */
[----:B------:R-:W-:Y:S01]  /*7060*/  FSEL R2, R176, RZ, P1 ;  /* 0x000000ffb0027208 */ /* 0x000fe20000800000 */
[----:B------:R-:W-:Y:S01]  /*7070*/  FFMA.FTZ R193, R193, UR10, -R197 ;  /* 0x0000000ac1c17c23 */ /* 0x000fe200080108c5 */
[----:B------:R-:W2:Y:S01]  /*7080*/  MUFU.EX2 R182, R182 ;  /* 0x000000b600b67308 */ /* 0x000ea20000000800 */
[----:B------:R-:W-:Y:S01]  /*7090*/  FADD.FTZ R152, R174, R199 ;  /* 0x000000c7ae987221 */ /* 0x000fe20000010000 */
[----:B------:R-:W-:Y:S01]  /*70a0*/  FFMA.FTZ R199, R158, UR10, -R197 ;  /* 0x0000000a9ec77c23 */ /* 0x000fe200080108c5 */
[----:B------:R-:W-:Y:S01]  /*70b0*/  FADD.FTZ R2, -R2, R9 ;  /* 0x0000000902027221 */ /* 0x000fe20000010100 */
[--C-:B------:R-:W-:Y:S01]  /*70c0*/  FFMA.FTZ R9, R154, UR10, -R197.reuse ;  /* 0x0000000a9a097c23 */ /* 0x100fe200080108c5 */
[----:B------:R-:W-:Y:S01]  /*70d0*/  FADD.FTZ R153, R165, R152 ;  /* 0x00000098a5997221 */ /* 0x000fe20000010000 */
[--C-:B------:R-:W-:Y:S01]  /*70e0*/  FFMA.FTZ R152, R155, UR10, -R197.reuse ;  /* 0x0000000a9b987c23 */ /* 0x100fe200080108c5 */
[----:B------:R-:W-:Y:S01]  /*70f0*/  FFMA.FTZ R155, R164, UR10, -R197 ;  /* 0x0000000aa49b7c23 */ /* 0x000fe200080108c5 */
[----:B------:R-:W3:Y:S01]  /*7100*/  MUFU.EX2 R183, R183 ;  /* 0x000000b700b77308 */ /* 0x000ee20000000800 */
[----:B------:R-:W-:Y:S01]  /*7110*/  FADD.FTZ R200, R166, R153 ;  /* 0x00000099a6c87221 */ /* 0x000fe20000010000 */
[----:B0-----:R-:W-:Y:S01]  /*7120*/  F2FP.F16.F32.PACK_AB R166, R179, R178 ;  /* 0x000000b2b3a6723e */ /* 0x001fe200000000ff */
[----:B------:R-:W-:Y:S01]  /*7130*/  FMUL.FTZ R73, R73, R186 ;  /* 0x000000ba49497220 */ /* 0x000fe20000410000 */
[----:B------:R-:W-:Y:S01]  /*7140*/  F2FP.F16.F32.PACK_AB R164, R168, R167 ;  /* 0x000000a7a8a4723e */ /* 0x000fe200000000ff */
[----:B------:R-:W-:Y:S01]  /*7150*/  FADD.FTZ R153, R167, R200 ;  /* 0x000000c8a7997221 */ /* 0x000fe20000010000 */
[----:B------:R-:W-:Y:S01]  /*7160*/  FFMA.FTZ R200, R156, UR10, -R197 ;  /* 0x0000000a9cc87c23 */ /* 0x000fe200080108c5 */
[----:B------:R-:W-:Y:S01]  /*7170*/  F2FP.F16.F32.PACK_AB R158, R172, R171 ;  /* 0x000000abac9e723e */ /* 0x000fe200000000ff */
[----:B------:R-:W0:Y:S01]  /*7180*/  MUFU.EX2 R184, R184 ;  /* 0x000000b800b87308 */ /* 0x000e220000000800 */
[----:B------:R-:W-:Y:S01]  /*7190*/  FADD.FTZ R153, R168, R153 ;  /* 0x00000099a8997221 */ /* 0x000fe20000010000 */
[----:B-1----:R-:W-:Y:S01]  /*71a0*/  F2FP.F16.F32.PACK_AB R168, R181, R180 ;  /* 0x000000b4b5a8723e */ /* 0x002fe200000000ff */
[-C--:B------:R-:W-:Y:S01]  /*71b0*/  FMUL.FTZ R76, R76, R186.reuse ;  /* 0x000000ba4c4c7220 */ /* 0x080fe20000410000 */
[----:B------:R-:W-:Y:S01]  /*71c0*/  PLOP3.LUT P1, PT, PT, PT, UP0, 0x40, 0x0 ;  /* 0x000000000000781c */ /* 0x000fe20003f2e808 */
        /* <DEDUP_REMOVED lines=9> */
[--C-:B------:R-:W-:Y:S01]  /*7260*/  FFMA.FTZ R153, R170, UR10, -R197.reuse ;  /* 0x0000000aaa997c23 */ /* 0x100fe200080108c5 */
[----:B------:R-:W-:Y:S01]  /*7270*/  FFMA.FTZ R197, R198, UR10, -R197 ;  /* 0x0000000ac6c57c23 */ /* 0x000fe200080108c5 */
[----:B------:R-:W-:Y:S01]  /*7280*/  MUFU.EX2 R189, R189 ;  /* 0x000000bd00bd7308 */ /* 0x000fe20000000800 */
[----:B------:R-:W-:Y:S01]  /*7290*/  FADD.FTZ R163, R181, R154 ;  /* 0x0000009ab5a37221 */ /* 0x000fe20000010000 */
[----:B-1----:R-:W-:Y:S01]  /*72a0*/  F2FP.F16.F32.PACK_AB R152, R190, R13 ;  /* 0x0000000dbe98723e */ /* 0x002fe200000000ff */
[-C--:B------:R-:W-:Y:S01]  /*72b0*/  FMUL.FTZ R88, R88, R186.reuse ;  /* 0x000000ba58587220 */ /* 0x080fe20000410000 */
[----:B------:R-:W-:Y:S01]  /*72c0*/  F2FP.F16.F32.PACK_AB R154, R192, R23 ;  /* 0x00000017c09a723e */ /* 0x000fe200000000ff */
[----:B--2---:R-:W-:Y:S01]  /*72d0*/  FADD.FTZ R156, R182, R163 ;  /* 0x000000a3b69c7221 */ /* 0x004fe20000010000 */
[-C--:B------:R-:W-:Y:S01]  /*72e0*/  FMUL.FTZ R89, R89, R186.reuse ;  /* 0x000000ba59597220 */ /* 0x080fe20000410000 */
[-C--:B------:R-:W-:Y:S01]  /*72f0*/  FMUL.FTZ R92, R92, R186.reuse ;  /* 0x000000ba5c5c7220 */ /* 0x080fe20000410000 */
[----:B------:R-:W-:Y:S01]  /*7300*/  MUFU.EX2 R22, R22 ;  /* 0x0000001600167308 */ /* 0x000fe20000000800 */
[----:B---3--:R-:W-:Y:S01]  /*7310*/  FADD.FTZ R13, R183, R156 ;  /* 0x0000009cb70d7221 */ /* 0x008fe20000010000 */
[----:B------:R-:W-:Y:S01]  /*7320*/  F2FP.F16.F32.PACK_AB R156, R194, R191 ;  /* 0x000000bfc29c723e */ /* 0x000fe200000000ff */
[-C--:B------:R-:W-:Y:S01]  /*7330*/  FMUL.FTZ R93, R93, R186.reuse ;  /* 0x000000ba5d5d7220 */ /* 0x080fe20000410000 */
[-C--:B------:R-:W-:Y:S01]  /*7340*/  FMUL.FTZ R96, R96, R186.reuse ;  /* 0x000000ba60607220 */ /* 0x080fe20000410000 */
[----:B0-----:R-:W-:Y:S01]  /*7350*/  FADD.FTZ R170, R184, R13 ;  /* 0x0000000db8aa7221 */ /* 0x001fe20000010000 */
[----:B------:R-:W-:Y:S01]  /*7360*/  FMUL.FTZ R13, R2, UR10 ;  /* 0x0000000a020d7c20 */ /* 0x000fe20008410000 */
        /* <DEDUP_REMOVED lines=26> */
[----:B0-----:R-:W-:Y:S01]  /*7510*/  FFMA.FTZ R13, R178, R0, R189 ;  /* 0x00000000b20d7223 */ /* 0x001fe200000100bd */
[-C--:B------:R-:W-:Y:S01]  /*7520*/  FMUL.FTZ R141, R141, R186.reuse ;  /* 0x000000ba8d8d7220 */ /* 0x080fe20000410000 */
[-C--:B------:R-:W-:Y:S01]  /*7530*/  FMUL.FTZ R144, R144, R186.reuse ;  /* 0x000000ba90907220 */ /* 0x080fe20000410000 */
[-C--:B------:R-:W-:Y:S01]  /*7540*/  FMUL.FTZ R145, R145, R186.reuse ;  /* 0x000000ba91917220 */ /* 0x080fe20000410000 */
[----:B------:R-:W-:Y:S01]  /*7550*/  FADD.FTZ R0, R22, R13 ;  /* 0x0000000d16007221 */ /* 0x000fe20000010000 */
[-C--:B------:R-:W-:Y:S01]  /*7560*/  FMUL.FTZ R148, R148, R186.reuse ;  /* 0x000000ba94947220 */ /* 0x080fe20000410000 */
[----:B------:R-:W-:Y:S01]  /*7570*/  FMUL.FTZ R149, R149, R186 ;  /* 0x000000ba95957220 */ /* 0x000fe20000410000 */
[----:B------:R-:W0:Y:S01]  /*7580*/  MUFU.EX2 R188, R188 ;  /* 0x000000bc00bc7308 */ /* 0x000e220000000800 */
[----:B------:R-:W-:Y:S01]  /*7590*/  FADD.FTZ R13, R15, R0 ;  /* 0x000000000f0d7221 */ /* 0x000fe20000010000 */
[-C--:B------:R-:W-:Y:S01]  /*75a0*/  FMUL.FTZ R26, R26, R178.reuse ;  /* 0x000000b21a1a7220 */ /* 0x080fe20000410000 */
[-C--:B------:R-:W-:Y:S01]  /*75b0*/  FMUL.FTZ R27, R27, R178.reuse ;  /* 0x000000b21b1b7220 */ /* 0x080fe20000410000 */
[-C--:B------:R-:W-:Y:S01]  /*75c0*/  FMUL.FTZ R30, R30, R178.reuse ;  /* 0x000000b21e1e7220 */ /* 0x080fe20000410000 */
[----:B-1----:R-:W-:Y:S01]  /*75d0*/  FADD.FTZ R180, R20, R13 ;  /* 0x0000000d14b47221 */ /* 0x002fe20000010000 */
        /* <DEDUP_REMOVED lines=27> */
[----:B--2---:R-:W-:Y:S01]  /*7790*/  FADD.FTZ R23, R185, R170 ;  /* 0x000000aab9177221 */ /* 0x004fe20000010000 */
[----:B------:R-:W-:Y:S01]  /*77a0*/  F2FP.F16.F32.PACK_AB R170, R183, R182 ;  /* 0x000000b6b7aa723e */ /* 0x000fe200000000ff */
[----:B------:R-:W-:Y:S01]  /*77b0*/  FMUL.FTZ R71, R71, R178 ;  /* 0x000000b247477220 */ /* 0x000fe20000410000 */
[----:B------:R-:W-:Y:S01]  /*77c0*/  F2FP.F16.F32.PACK_AB R172, R185, R184 ;  /* 0x000000b8b9ac723e */ /* 0x000fe200000000ff */
[----:B------:R-:W-:Y:S01]  /*77d0*/  FADD.FTZ R2, R10, R23 ;  /* 0x000000170a027221 */ /* 0x000fe20000010000 */
[-C--:B------:R-:W-:Y:S01]  /*77e0*/  FMUL.FTZ R74, R74, R178.reuse ;  /* 0x000000b24a4a7220 */ /* 0x080fe20000410000 */
[-C--:B------:R-:W-:Y:S01]  /*77f0*/  FMUL.FTZ R75, R75, R178.reuse ;  /* 0x000000b24b4b7220 */ /* 0x080fe20000410000 */
[----:B------:R-:W2:Y:S01]  /*7800*/  MUFU.EX2 R200, R200 ;  /* 0x000000c800c87308 */ /* 0x000ea20000000800 */
[----:B0-----:R-:W-:Y:S01]  /*7810*/  FADD.FTZ R180, R9, R180 ;  /* 0x000000b409b47221 */ /* 0x001fe20000010000 */
[-C--:B------:R-:W-:Y:S01]  /*7820*/  FMUL.FTZ R78, R78, R178.reuse ;  /* 0x000000b24e4e7220 */ /* 0x080fe20000410000 */
[-C--:B------:R-:W-:Y:S01]  /*7830*/  FMUL.FTZ R79, R79, R178.reuse ;  /* 0x000000b24f4f7220 */ /* 0x080fe20000410000 */
[-C--:B------:R-:W-:Y:S01]  /*7840*/  FMUL.FTZ R82, R82, R178.reuse ;  /* 0x000000b252527220 */ /* 0x080fe20000410000 */
[----:B------:R-:W-:Y:S01]  /*7850*/  FADD.FTZ R23, R161, R180 ;  /* 0x000000b4a1177221 */ /* 0x000fe20000010000 */
[-C--:B------:R-:W-:Y:S01]  /*7860*/  FMUL.FTZ R83, R83, R178.reuse ;  /* 0x000000b253537220 */ /* 0x080fe20000410000 */
[----:B------:R-:W-:Y:S01]  /*7870*/  FMUL.FTZ R86, R86, R178 ;  /* 0x000000b256567220 */ /* 0x000fe20000410000 */
[----:B------:R0:W3:Y:S01]  /*7880*/  MUFU.EX2 R163, R157 ;  /* 0x0000009d00a37308 */ /* 0x0000e20000000800 */
[C---:B-1----:R-:W-:Y:S01]  /*7890*/  F2FP.F16.F32.PACK_AB R174, R187.reuse, R10 ;  /* 0x0000000abbae723e */ /* 0x042fe200000000ff */
[----:B------:R-:W-:Y:S01]  /*78a0*/  FADD.FTZ R2, R187, R2 ;  /* 0x00000002bb027221 */ /* 0x000fe20000010000 */
[-C--:B------:R-:W-:Y:S01]  /*78b0*/  FMUL.FTZ R87, R87, R178.reuse ;  /* 0x000000b257577220 */ /* 0x080fe20000410000 */
[-C--:B------:R-:W-:Y:S01]  /*78c0*/  FMUL.FTZ R90, R90, R178.reuse ;  /* 0x000000b25a5a7220 */ /* 0x080fe20000410000 */
[-C--:B------:R-:W-:Y:S01]  /*78d0*/  FMUL.FTZ R91, R91, R178.reuse ;  /* 0x000000b25b5b7220 */ /* 0x080fe20000410000 */
[-C--:B------:R-:W-:Y:S01]  /*78e0*/  FMUL.FTZ R94, R94, R178.reuse ;  /* 0x000000b25e5e7220 */ /* 0x080fe20000410000 */
[-C--:B------:R-:W-:Y:S01]  /*78f0*/  FMUL.FTZ R95, R95, R178.reuse ;  /* 0x000000b25f5f7220 */ /* 0x080fe20000410000 */
[----:B------:R-:W1:Y:S01]  /*7900*/  MUFU.EX2 R190, R199 ;  /* 0x000000c700be7308 */ /* 0x000e620000000800 */
[----:B--2---:R-:W-:Y:S01]  /*7910*/  FADD.FTZ R180, R200, R23 ;  /* 0x00000017c8b47221 */ /* 0x004fe20000010000 */
[----:B0-----:R-:W-:Y:S01]  /*7920*/  F2FP.F16.F32.PACK_AB R157, R188, R21 ;  /* 0x00000015bc9d723e */ /* 0x001fe200000000ff */
[-C--:B------:R-:W-:Y:S01]  /*7930*/  FMUL.FTZ R98, R98, R178.reuse ;  /* 0x000000b262627220 */ /* 0x080fe20000410000 */
[----:B------:R-:W-:Y:S01]  /*7940*/  F2FP.F16.F32.PACK_AB R161, R200, R161 ;  /* 0x000000a1c8a1723e */ /* 0x000fe200000000ff */
        /* <DEDUP_REMOVED lines=12> */
[----:B-1----:R-:W-:Y:S01]  /*7a10*/  FADD.FTZ R182, R190, R23 ;  /* 0x00000017beb67221 */ /* 0x002fe20000010000 */
[----:B0-----:R-:W-:Y:S01]  /*7a20*/  F2FP.F16.F32.PACK_AB R159, R9, R196 ;  /* 0x000000c4099f723e */ /* 0x001fe200000000ff */
        /* <DEDUP_REMOVED lines=13> */
[----:B------:R-:W1:Y:S01]  /*7b00*/  MUFU.EX2 R0, R203 ;  /* 0x000000cb00007308 */ /* 0x000e620000000800 */
[C---:B---3--:R-:W-:Y:S01]  /*7b10*/  FADD.FTZ R182, R10.reuse, R23 ;  /* 0x000000170ab67221 */ /* 0x048fe20000010000 */
[----:B------:R-:W-:Y:S01]  /*7b20*/  F2FP.F16.F32.PACK_AB R165, R10, R165 ;  /* 0x000000a50aa5723e */ /* 0x000fe200000000ff */
        /* <DEDUP_REMOVED lines=9> */
[----:B------:R-:W-:-:S04]  /*7bc0*/  FMUL.FTZ R151, R151, R178 ;  /* 0x000000b297977220 */ /* 0x000fc80000410000 */
[----:B------:R0:W3:Y:S01]  /*7bd0*/  MUFU.EX2 R13, R155 ;  /* 0x0000009b000d7308 */ /* 0x0000e20000000800 */
[C---:B-1----:R-:W-:Y:S01]  /*7be0*/  FADD.FTZ R23, R0.reuse, R23 ;  /* 0x0000001700177221 */ /* 0x042fe20000010000 */
[----:B------:R-:W-:-:S06]  /*7bf0*/  F2FP.F16.F32.PACK_AB R167, R0, R167 ;  /* 0x000000a700a7723e */ /* 0x000fcc00000000ff */
[----:B------:R1:W4:Y:S01]  /*7c00*/  MUFU.EX2 R171, R169 ;  /* 0x000000a900ab7308 */ /* 0x0003220000000800 */
[----:B--2---:R-:W-:Y:S01]  /*7c10*/  FADD.FTZ R184, R204, R23 ;  /* 0x00000017ccb87221 */ /* 0x004fe20000010000 */
[----:B0-----:R-:W-:-:S06]  /*7c20*/  F2FP.F16.F32.PACK_AB R155, R20, R15 ;  /* 0x0000000f149b723e */ /* 0x001fcc00000000ff */
[----:B------:R0:W2:Y:S01]  /*7c30*/  MUFU.EX2 R180, R153 ;  /* 0x0000009900b47308 */ /* 0x0000a20000000800 */
[C---:B---3--:R-:W-:Y:S01]  /*7c40*/  FADD.FTZ R184, R13.reuse, R184 ;  /* 0x000000b80db87221 */ /* 0x048fe20000010000 */
[----:B-1----:R-:W-:-:S06]  /*7c50*/  F2FP.F16.F32.PACK_AB R169, R13, R204 ;  /* 0x000000cc0da9723e */ /* 0x002fcc00000000ff */
[----:B------:R-:W1:Y:S01]  /*7c60*/  MUFU.EX2 R173, R195 ;  /* 0x000000c300ad7308 */ /* 0x000e620000000800 */
[----:B----4-:R-:W-:Y:S01]  /*7c70*/  FADD.FTZ R23, R171, R184 ;  /* 0x000000b8ab177221 */ /* 0x010fe20000010000 */
[----:B0-----:R-:W-:-:S06]  /*7c80*/  F2FP.F16.F32.PACK_AB R153, R22, R189 ;  /* 0x000000bd1699723e */ /* 0x001fcc00000000ff */
[----:B------:R-:W0:Y:S01]  /*7c90*/  MUFU.EX2 R182, R175 ;  /* 0x000000af00b67308 */ /* 0x000e220000000800 */
[C---:B--2---:R-:W-:Y:S01]  /*7ca0*/  FADD.FTZ R192, R180.reuse, R23 ;  /* 0x00000017b4c07221 */ /* 0x044fe20000010000 */
[----:B------:R-:W-:-:S06]  /*7cb0*/  F2FP.F16.F32.PACK_AB R171, R180, R171 ;  /* 0x000000abb4ab723e */ /* 0x000fcc00000000ff */
[----:B------:R-:W2:Y:S01]  /*7cc0*/  MUFU.EX2 R193, R193 ;  /* 0x000000c100c17308 */ /* 0x000ea20000000800 */
[----:B-1----:R-:W-:-:S07]  /*7cd0*/  FADD.FTZ R15, R173, R192 ;  /* 0x000000c0ad0f7221 */ /* 0x002fce0000010000 */
[----:B------:R-:W1:Y:S01]  /*7ce0*/  MUFU.EX2 R184, R197 ;  /* 0x000000c500b87308 */ /* 0x000e620000000800 */
[C---:B0-----:R-:W-:Y:S01]  /*7cf0*/  FADD.FTZ R20, R182.reuse, R15 ;  /* 0x0000000fb6147221 */ /* 0x041fe20000010000 */
[----:B------:R-:W-:-:S03]  /*7d00*/  F2FP.F16.F32.PACK_AB R173, R182, R173 ;  /* 0x000000adb6ad723e */ /* 0x000fc600000000ff */
[----:B--2---:R-:W-:-:S04]  /*7d10*/  FADD.FTZ R9, R193, R20 ;  /* 0x00000014c1097221 */ /* 0x004fc80000010000 */
[C---:B-1----:R-:W-:Y:S01]  /*7d20*/  FADD.FTZ R0, R184.reuse, R9 ;  /* 0x00000009b8007221 */ /* 0x042fe20000010000 */
[----:B------:R-:W-:Y:S01]  /*7d30*/  F2FP.F16.F32.PACK_AB R175, R184, R193 ;  /* 0x000000c1b8af723e */ /* 0x000fe200000000ff */
[----:B------:R-:W-:Y:S06]  /*7d40*/  @P1 BRA `(.L_x_10887) ;  /* 0x0000000000041947 */ /* 0x000fec0003800000 */
[----:B------:R-:W-:Y:S01]  /*7d50*/  BPT.TRAP 0x1 ;  /* 0x000000040000795c */ /* 0x000fe20000300000 */
.L_x_10887:
[----:B------:R-:W-:Y:S01]  /*7d60*/  PLOP3.LUT P2, PT, PT, PT, UP0, 0x40, 0x0 ;  /* 0x000000000000781c */ /* 0x000fe20003f4e808 */
[----:B------:R0:W1:-:S12]  /*7d70*/  SYNCS.PHASECHK.TRANS64.TRYWAIT P1, [UR32+0x22850], R12 ;  /* 0x0228500cff0075a7 */ /* 0x0000580008020160 */
[----:B0-----:R-:W-:Y:S05]  /*7d80*/  @P2 BRA `(.L_x_10888) ;  /* 0x0000000000042947 */ /* 0x001fea0003800000 */
[----:B------:R-:W-:Y:S01]  /*7d90*/  BPT.TRAP 0x1 ;  /* 0x000000040000795c */ /* 0x000fe20000300000 */
.L_x_10888:
[----:B-1----:R-:W-:Y:S05]  /*7da0*/  @P1 BRA `(.L_x_10889) ;  /* 0x0000000000081947 */ /* 0x002fea0003800000 */
[----:B------:R-:W0:Y:S02]  /*7db0*/  SYNCS.PHASECHK.TRANS64.TRYWAIT P1, [UR32+0x22850], R12 ;  /* 0x0228500cff0075a7 */ /* 0x000e240008020160 */
[----:B0-----:R-:W-:Y:S05]  /*7dc0*/  @!P1 BRA `(.L_x_10890) ;  /* 0x000000cc00b89947 */ /* 0x001fea0003800000 */
.L_x_10889:
[----:B------:R1:W-:Y:S01]  /*7dd0*/  BAR.SYNC.DEFER_BLOCKING R5, 0x100 ;  /* 0x000400050000751d */ /* 0x0003e20000010000 */
[----:B------:R-:W-:Y:S01]  /*7de0*/  UIMAD UR18, UR4, 0xc00, UR24 ;  /* 0x00000c00041278a4 */ /* 0x000fe2000f8e0218 */
[C---:B------:R-:W-:Y:S01]  /*7df0*/  ISETP.GT.AND P1, PT, R6.reuse, UR25, PT ;  /* 0x0000001906007c0c */ /* 0x040fe2000bf24270 */
[----:B0-----:R-:W-:Y:S02]  /*7e00*/  @!P0 VIADD R177, R177, 0x22860 ;  /* 0x00022860b1b18836 */ /* 0x001fe40000000000 */
[----:B------:R-:W-:Y:S01]  /*7e10*/  VIADD R6, R6, 0xffffffff ;  /* 0xffffffff06067836 */ /* 0x000fe20000000000 */
[----:B------:R-:W-:Y:S01]  /*7e20*/  UMOV UR15, 0x40000040 ;  /* 0x40000040000f7882 */ /* 0x000fe20000000000 */
[----:B------:R-:W-:Y:S01]  /*7e30*/  IMAD.MOV.U32 R9, RZ, RZ, R176 ;  /* 0x000000ffff097224 */ /* 0x000fe200078e00b0 */
[----:B------:R-:W-:Y:S01]  /*7e40*/  UMOV UR14, UR18 ;  /* 0x00000012000e7c82 */ /* 0x000fe20008000000 */
[----:B------:R-:W-:Y:S01]  /*7e50*/  @!P0 PRMT R177, RZ, 0x654, R177 ;  /* 0x00000654ffb18816 */ /* 0x000fe200000000b1 */
[----:B------:R-:W-:Y:S01]  /*7e60*/  IMAD.MOV.U32 R10, RZ, RZ, R14 ;  /* 0x000000ffff0a7224 */ /* 0x000fe200078e000e */
        /* <DEDUP_REMOVED lines=35> */
[----:B------:R-:W-:Y:S02]  /*80a0*/  IMAD.MOV.U32 R9, RZ, RZ, R176 ;  /* 0x000000ffff097224 */ /* 0x000fe400078e00b0 */
[----:B------:R-:W-:-:S07]  /*80b0*/  IMAD.MOV.U32 R10, RZ, RZ, R14 ;  /* 0x000000ffff0a7224 */ /* 0x000fce00078e000e */
.L_x_10874:
[----:B------:R-:W0:Y:S01]  /*80c0*/  LDC R7, c[0x0][0x2f0] ;  /* 0x0000bc00ff077b82 */ /* 0x000e220000000800 */
[----:B------:R-:W-:Y:S01]  /*80d0*/  VIADD R11, R11, 0x7f ;  /* 0x0000007f0b0b7836 */ /* 0x000fe20000000000 */
[----:B------:R-:W-:Y:S01]  /*80e0*/  UIADD3 UR11, -UR11, 0x1, URZ ;  /* 0x000000010b0b7890 */ /* 0x000fe2000fffe13f */
[----:B------:R-:W-:Y:S01]  /*80f0*/  ULDC UR14, c[0x0][0x448] ;  /* 0x00011200000e7ab9 */ /* 0x000fe20000000800 */
[----:B------:R-:W-:Y:S02]  /*8100*/  ULDC UR19, c[0x0][0x9e4] ;  /* 0x0002790000137ab9 */ /* 0x000fe40000000800 */
[----:B------:R-:W-:Y:S01]  /*8110*/  R2UR UR18, R11 ;  /* 0x000000000b1272ca */ /* 0x000fe200000e0000 */
[----:B------:R-:W-:Y:S02]  /*8120*/  UISETP.NE.AND UP1, UPT, UR14, 0x1, UPT ;  /* 0x000000010e00788c */ /* 0x000fe4000bf25270 */
[----:B------:R-:W-:-:S06]  /*8130*/  UISETP.GE.AND UP2, UPT, UR19, 0x1, UPT ;  /* 0x000000011300788c */ /* 0x000fcc000bf46270 */
[----:B------:R-:W-:-:S03]  /*8140*/  PLOP3.LUT P1, PT, PT, PT, UP2, 0x40, 0x0 ;  /* 0x000000000000781c */ /* 0x000fc60003f2e828 */
[----:B------:R-:W-:Y:S02]  /*8150*/  @UP1 ULDC UR14, c[0x0][0x44c] ;  /* 0x00011300000e1ab9 */ /* 0x000fe40000000800 */
[----:B------:R-:W-:Y:S01]  /*8160*/  UIMAD.WIDE.U32 UR14, UR18, UR14, URZ ;  /* 0x0000000e120e72a5 */ /* 0x000fe2000f8e003f */
[----:B0-----:R-:W-:Y:S01]  /*8170*/  IMAD R7, R16, R7, UR11 ;  /* 0x0000000b10077e24 */ /* 0x001fe2000f8e0207 */
[----:B------:R-:W-:Y:S01]  /*8180*/  UMOV UR11, UR18 ;  /* 0x00000012000b7c82 */ /* 0x000fe20008000000 */
[----:B------:R-:W-:Y:S02]  /*8190*/  @UP1 ULDC UR18, c[0x0][0x450] ;  /* 0x0001140000121ab9 */ /* 0x000fe40000000800 */
[----:B------:R-:W-:Y:S01]  /*81a0*/  @UP1 USHF.R.U32.HI UR11, URZ, UR18, UR15 ;  /* 0x000000123f0b1299 */ /* 0x000fe2000801160f */
[----:B------:R-:W-:Y:S02]  /*81b0*/  R2UR UR22, R7 ;  /* 0x00000000071672ca */ /* 0x000fe400000e0000 */
[----:B------:R-:W-:-:S11]  /*81c0*/  ULDC UR18, c[0x0][0x9dc] ;  /* 0x0002770000127ab9 */ /* 0x000fd60000000800 */
[----:B------:R-:W-:-:S04]  /*81d0*/  UIADD3 UR11, UR22, UR11, URZ ;  /* 0x0000000b160b7290 */ /* 0x000fc8000fffe03f */
[----:B------:R-:W-:Y:S01]  /*81e0*/  UIADD3 UR18, UR11, -UR18, URZ ;  /* 0x800000120b127290 */ /* 0x000fe2000fffe03f */
[----:B------:R-:W-:Y:S11]  /*81f0*/  @P1 BRA `(.L_x_10892) ;  /* 0x0000000000441947 */ /* 0x000ff60003800000 */
        /* <DEDUP_REMOVED lines=10> */
.L_x_10893:
[----:B------:R-:W-:-:S11]  /*82a0*/  UISETP.NE.AND UP3, UPT, UR19, 0x1, UPT ;  /* 0x000000011300788c */ /* 0x000fd6000bf65270 */
[----:B------:R-:W-:Y:S02]  /*82b0*/  @UP3 ULDC.64 UR22, c[0x0][0x9e8] ;  /* 0x00027a0000163ab9 */ /* 0x000fe40000000a00 */
[----:B------:R-:W-:-:S04]  /*82c0*/  UIMAD.WIDE.U32 UR14, UR11, UR22, URZ ;  /* 0x000000160b0e72a5 */ /* 0x000fc8000f8e003f */
[----:B------:R-:W-:-:S12]  /*82d0*/  @UP3 USHF.R.U32.HI UR11, URZ, UR23, UR15 ;  /* 0x000000173f0b3299 */ /* 0x000fd8000801160f */
.L_x_10894:
[----:B------:R-:W-:-:S04]  /*82e0*/  UIMAD UR11, UR11, UR19, URZ ;  /* 0x000000130b0b72a4 */ /* 0x000fc8000f8e023f */
[----:B------:R-:W-:-:S04]  /*82f0*/  UISETP.LT.AND UP3, UPT, UR18, UR11, UPT ;  /* 0x0000000b1200728c */ /* 0x000fc8000bf61270 */
[----:B------:R-:W-:-:S12]  /*8300*/  USEL UR18, UR18, UR11, !UP3 ;  /* 0x0000000b12127287 */ /* 0x000fd8000d800000 */
.L_x_10892:
[----:B------:R-:W-:-:S04]  /*8310*/  UIADD3 UR14, UR18, 0x5f, URZ ;  /* 0x0000005f120e7890 */ /* 0x000fc8000fffe03f */
        /* <DEDUP_REMOVED lines=8> */
[----:B------:R-:W-:Y:S01]  /*83a0*/  ULDC UR27, c[0x0][0x9d8] ;  /* 0x00027600001b7ab9 */ /* 0x000fe20000000800 */
[----:B------:R-:W-:Y:S01]  /*83b0*/  IMAD.MOV.U32 R21, RZ, RZ, R10 ;  /* 0x000000ffff157224 */ /* 0x000fe200078e000a */
[----:B------:R-:W-:Y:S01]  /*83c0*/  ULDC UR26, c[0x0][0x988] ;  /* 0x00026200001a7ab9 */ /* 0x000fe20000000800 */
[----:B------:R-:W-:-:S07]  /*83d0*/  IMAD.MOV.U32 R7, RZ, RZ, R6 ;  /* 0x000000ffff077224 */ /* 0x000fce00078e0006 */
.L_x_10904:
[----:B------:R-:W-:Y:S01]  /*83e0*/  UIADD3 UR4, UR4, 0x1, URZ ;  /* 0x0000000104047890 */ /* 0x000fe2000fffe03f */
[----:B------:R-:W-:Y:S02]  /*83f0*/  PLOP3.LUT P2, PT, PT, PT, UP0, 0x40, 0x0 ;  /* 0x000000000000781c */ /* 0x000fe40003f4e808 */
[C---:B------:R-:W-:Y:S01]  /*8400*/  ISETP.GT.AND P1, PT, R7.reuse, UR25, PT ;  /* 0x0000001907007c0c */ /* 0x040fe2000bf24270 */
[----:B------:R-:W-:Y:S01]  /*8410*/  UISETP.NE.AND UP3, UPT, UR4, 0x2, UPT ;  /* 0x000000020400788c */ /* 0x000fe2000bf65270 */
[----:B------:R-:W-:-:S03]  /*8420*/  VIADD R7, R7, 0xffffffff ;  /* 0xffffffff07077836 */ /* 0x000fc60000000000 */
[----:B------:R-:W-:Y:S02]  /*8430*/  USEL UR10, URZ, 0x1, UP3 ;  /* 0x000000013f0a7887 */ /* 0x000fe40009800000 */
[----:B------:R-:W-:Y:S02]  /*8440*/  USEL UR4, UR4, URZ, UP3 ;  /* 0x0000003f04047287 */ /* 0x000fe40009800000 */
[----:B------:R-:W-:Y:S02]  /*8450*/  ULOP3.LUT UR5, UR5, UR10, URZ, 0x3c, !UPT ;  /* 0x0000000a05057292 */ /* 0x000fe4000f8e3c3f */
[----:B--2---:R-:W-:Y:S10]  /*8460*/  @P2 BRA `(.L_x_10896) ;  /* 0x0000000000042947 */ /* 0x004ff40003800000 */
[----:B------:R-:W-:Y:S01]  /*8470*/  BPT.TRAP 0x1 ;  /* 0x000000040000795c */ /* 0x000fe20000300000 */
.L_x_10896:
[----:B------:R-:W-:Y:S01]  /*8480*/  PLOP3.LUT P3, PT, PT, PT, UP0, 0x40, 0x0 ;  /* 0x000000000000781c */ /* 0x000fe20003f6e808 */
[----:B------:R-:W-:Y:S01]  /*8490*/  ULEA UR28, UR4, UR38, 0x3 ;  /* 0x00000026041c7291 */ /* 0x000fe2000f8e183f */
[----:B------:R-:W-:-:S05]  /*84a0*/  IMAD.U32 R6, RZ, RZ, UR5 ;  /* 0x00000005ff067e24 */ /* 0x000fca000f8e00ff */
[----:B------:R-:W-:-:S04]  /*84b0*/  SHF.L.U32 R6, R6, 0x1f, RZ ;  /* 0x0000001f06067819 */ /* 0x000fc800000006ff */
[----:B------:R0:W2:Y:S02]  /*84c0*/  SYNCS.PHASECHK.TRANS64.TRYWAIT P2, [UR28+0x22830], R6 ;  /* 0x02283006ff0075a7 */ /* 0x0000a4000804015c */
[----:B------:R-:W-:Y:S05]  /*84d0*/  @P3 BRA `(.L_x_10897) ;  /* 0x0000000000043947 */ /* 0x000fea0003800000 */
[----:B------:R-:W-:Y:S01]  /*84e0*/  BPT.TRAP 0x1 ;  /* 0x000000040000795c */ /* 0x000fe20000300000 */
.L_x_10897:
[----:B--2---:R-:W-:Y:S05]  /*84f0*/  @P2 BRA `(.L_x_10898) ;  /* 0x0000000000082947 */ /* 0x004fea0003800000 */
[----:B------:R-:W2:Y:S02]  /*8500*/  SYNCS.PHASECHK.TRANS64.TRYWAIT P2, [UR28+0x22830], R6 ;  /* 0x02283006ff0075a7 */ /* 0x000ea4000804015c */
[----:B--2---:R-:W-:Y:S05]  /*8510*/  @!P2 BRA `(.L_x_10899) ;  /* 0x000000c400f8a947 */ /* 0x004fea0003800000 */
.L_x_10898:
[----:B------:R-:W-:Y:S01]  /*8520*/  UIMAD UR22, UR4, 0x300, UR6 ;  /* 0x00000300041678a4 */ /* 0x000fe2000f8e0206 */
[----:B-1----:R-:W-:Y:S01]  /*8530*/  WARPGROUP.ARRIVE ;  /* 0x00000000000079c5 */ /* 0x002fe20000000000 */
[----:B------:R-:W-:Y:S01]  /*8540*/  UMOV UR23, 0x40000040 ;  /* 0x4000004000177882 */ /* 0x000fe20000000000 */
[----:B------:R-:W-:Y:S01]  /*8550*/  UMOV UR11, 0x40000040 ;  /* 0x40000040000b7882 */ /* 0x000fe20000000000 */
[----:B------:R-:W-:Y:S01]  /*8560*/  UIADD3 UR10, UR22, 0x2, URZ ;  /* 0x00000002160a7890 */ /* 0x000fe2000fffe03f */
[----:B------:R-:W-:Y:S01]  /*8570*/  PLOP3.LUT P2, PT, PT, PT, UP0, 0x40, 0x0 ;  /* 0x000000000000781c */ /* 0x000fe20003f4e808 */
[----:B------:R-:W-:Y:S01]  /*8580*/  UIADD3 UR14, UR22, 0x4, URZ ;  /* 0x00000004160e7890 */ /* 0x000fe2000fffe03f */
[----:B------:R-:W-:Y:S02]  /*8590*/  UMOV UR15, 0x40000040 ;  /* 0x40000040000f7882 */ /* 0x000fe40000000000 */
[----:B------:R-:W-:Y:S01]  /*85a0*/  HGMMA.64x96x16.F32 R152, gdesc[UR20], RZ, !UPT, gsb0 ;  /* 0x01600000149879f0 */ /* 0x000fe2000c0008ff */
[----:B------:R-:W-:Y:S01]  /*85b0*/  UIADD3 UR18, UR22, 0x6, URZ ;  /* 0x0000000616127890 */ /* 0x000fe2000fffe03f */
[----:B------:R-:W-:Y:S01]  /*85c0*/  UMOV UR19, 0x40000040 ;  /* 0x4000004000137882 */ /* 0x000fe20000000000 */
        /* <DEDUP_REMOVED lines=12> */
[----:B--2---:R-:W-:Y:S01]  /*8690*/  FMUL.FTZ R9, R153, UR27 ;  /* 0x0000001b99097c20 */ /* 0x004fe20008410000 */
        /* <DEDUP_REMOVED lines=55> */
[----:B------:R-:W-:-:S05]  /*8a10*/  FMUL.FTZ R170, R199, UR27 ;  /* 0x0000001bc7aa7c20 */ /* 0x000fca0008410000 */
        /* <DEDUP_REMOVED lines=38> */
[----:B---3--:R-:W-:-:S05]  /*8c80*/  FMNMX.FTZ R10, R189, R10, !PT ;  /* 0x0000000abd0a7209 */ /* 0x008fca0007810000 */
[----:B------:R-:W3:Y:S02]  /*8c90*/  SHFL.BFLY PT, R165, R10, 0x2, 0x1f ;  /* 0x0c401f000aa57f89 */ /* 0x000ee400000e0000 */
[----:B------:R-:W4:Y:S08]  /*8ca0*/  MUFU.TANH R13, R13 ;  /* 0x0000000d000d7308 */ /* 0x000f300000002400 */
[----:B------:R-:W5:Y:S08]  /*8cb0*/  MUFU.TANH R14, R14 ;  /* 0x0000000e000e7308 */ /* 0x000f700000002400 */
[----:B------:R-:W0:Y:S01]  /*8cc0*/  MUFU.TANH R15, R15 ;  /* 0x0000000f000f7308 */ /* 0x000e220000002400 */
[----:B---3--:R-:W-:Y:S01]  /*8cd0*/  FMNMX.FTZ R171, R10, R165, !PT ;  /* 0x000000a50aab7209 */ /* 0x008fe20007810000 */
[----:B------:R-:W-:-:S06]  /*8ce0*/  FMUL.FTZ R165, R190, UR27 ;  /* 0x0000001bbea57c20 */ /* 0x000fcc0008410000 */
[----:B------:R-:W3:Y:S01]  /*8cf0*/  MUFU.TANH R20, R20 ;  /* 0x0000001400147308 */ /* 0x000ee20000002400 */
[----:B------:R-:W1:Y:S07]  /*8d00*/  SHFL.BFLY PT, R10, R171, 0x1, 0x1f ;  /* 0x0c201f00ab0a7f89 */ /* 0x000e6e00000e0000 */
[----:B------:R-:W3:Y:S08]  /*8d10*/  MUFU.TANH R23, R23 ;  /* 0x0000001700177308 */ /* 0x000ef00000002400 */
[----:B------:R-:W3:Y:S08]  /*8d20*/  MUFU.TANH R152, R152 ;  /* 0x0000009800987308 */ /* 0x000ef00000002400 */
[----:B------:R-:W3:Y:S01]  /*8d30*/  MUFU.TANH R155, R155 ;  /* 0x0000009b009b7308 */ /* 0x000ee20000002400 */
[----:B-1----:R-:W-:-:S02]  /*8d40*/  FMNMX.FTZ R10, R171, R10, !PT ;  /* 0x0000000aab0a7209 */ /* 0x002fc40007810000 */
[----:B------:R-:W-:-:S03]  /*8d50*/  FMNMX.FTZ R171, R11, R12, !PT ;  /* 0x0000000c0bab7209 */ /* 0x000fc60007810000 */
[----:B------:R-:W-:Y:S01]  /*8d60*/  FMUL.FTZ R182, R10, UR10 ;  /* 0x0000000a0ab67c20 */ /* 0x000fe20008410000 */
[----:B--2---:R-:W-:Y:S01]  /*8d70*/  FMNMX.FTZ R172, R8, R171, !PT ;  /* 0x000000ab08ac7209 */ /* 0x004fe20007810000 */
[----:B------:R-:W1:Y:S01]  /*8d80*/  MUFU.TANH R156, R156 ;  /* 0x0000009c009c7308 */ /* 0x000e620000002400 */
[----:B------:R-:W-:Y:S01]  /*8d90*/  FADD.FTZ R21, -R10, R21 ;  /* 0x000000150a157221 */ /* 0x000fe20000010100 */
[--C-:B------:R-:W-:Y:S01]  /*8da0*/  FFMA.FTZ R173, R9, UR10, -R182.reuse ;  /* 0x0000000a09ad7c23 */ /* 0x100fe200080108b6 */
[----:B----4-:R-:W-:Y:S01]  /*8db0*/  FMNMX.FTZ R171, R13, R172, !PT ;  /* 0x000000ac0dab7209 */ /* 0x010fe20007810000 */
[--C-:B------:R-:W-:Y:S01]  /*8dc0*/  FFMA.FTZ R22, R22, UR10, -R182.reuse ;  /* 0x0000000a16167c23 */ /* 0x100fe200080108b6 */
[----:B------:R-:W-:Y:S01]  /*8dd0*/  FMUL.FTZ R21, R21, UR10 ;  /* 0x0000000a15157c20 */ /* 0x000fe20008410000 */
[--C-:B------:R-:W-:Y:S01]  /*8de0*/  FFMA.FTZ R154, R154, UR10, -R182.reuse ;  /* 0x0000000a9a9a7c23 */ /* 0x100fe200080108b6 */
[----:B-----5:R-:W-:Y:S01]  /*8df0*/  FMNMX.FTZ R172, R14, R171, !PT ;  /* 0x000000ab0eac7209 */ /* 0x020fe20007810000 */
[----:B------:R-:W2:Y:S01]  /*8e00*/  MUFU.TANH R157, R157 ;  /* 0x0000009d009d7308 */ /* 0x000ea20000002400 */
[--C-:B------:R-:W-:Y:S01]  /*8e10*/  FFMA.FTZ R153, R153, UR10, -R182.reuse ;  /* 0x0000000a99997c23 */ /* 0x100fe200080108b6 */
[--C-:B------:R-:W-:Y:S01]  /*8e20*/  FFMA.FTZ R175, R203, UR10, -R182.reuse ;  /* 0x0000000acbaf7c23 */ /* 0x100fe200080108b6 */
[----:B0-----:R-:W-:Y:S01]  /*8e30*/  FMNMX.FTZ R9, R15, R172, !PT ;  /* 0x000000ac0f097209 */ /* 0x001fe20007810000 */
[--C-:B------:R-:W-:Y:S01]  /*8e40*/  FFMA.FTZ R177, R205, UR10, -R182.reuse ;  /* 0x0000000acdb17c23 */ /* 0x100fe200080108b6 */
[--C-:B------:R-:W-:Y:S01]  /*8e50*/  FFMA.FTZ R179, R207, UR10, -R182.reuse ;  /* 0x0000000acfb37c23 */ /* 0x100fe200080108b6 */
[--C-:B------:R-:W-:Y:S01]  /*8e60*/  FFMA.FTZ R183, R209, UR10, -R182.reuse ;  /* 0x0000000ad1b77c23 */ /* 0x100fe200080108b6 */
[----:B---3--:R-:W-:Y:S01]  /*8e70*/  FMNMX.FTZ R172, R20, R9, !PT ;  /* 0x0000000914ac7209 */ /* 0x008fe20007810000 */
[----:B------:R-:W0:Y:S01]  /*8e80*/  MUFU.TANH R158, R158 ;  /* 0x0000009e009e7308 */ /* 0x000e220000002400 */
[--C-:B------:R-:W-:Y:S01]  /*8e90*/  FFMA.FTZ R186, R210, UR10, -R182.reuse ;  /* 0x0000000ad2ba7c23 */ /* 0x100fe200080108b6 */
[--C-:B------:R-:W-:Y:S01]  /*8ea0*/  FFMA.FTZ R181, R181, UR10, -R182.reuse ;  /* 0x0000000ab5b57c23 */ /* 0x100fe200080108b6 */
[----:B------:R-:W-:Y:S01]  /*8eb0*/  FMNMX.FTZ R9, R23, R172, !PT ;  /* 0x000000ac17097209 */ /* 0x000fe20007810000 */
[--C-:B------:R-:W-:Y:S01]  /*8ec0*/  FFMA.FTZ R184, R184, UR10, -R182.reuse ;  /* 0x0000000ab8b87c23 */ /* 0x100fe200080108b6 */
[--C-:B------:R-:W-:Y:S01]  /*8ed0*/  FFMA.FTZ R185, R185, UR10, -R182.reuse ;  /* 0x0000000ab9b97c23 */ /* 0x100fe200080108b6 */
[--C-:B------:R-:W-:Y:S01]  /*8ee0*/  FFMA.FTZ R187, R188, UR10, -R182.reuse ;  /* 0x0000000abcbb7c23 */ /* 0x100fe200080108b6 */
[----:B------:R-:W-:Y:S01]  /*8ef0*/  FMNMX.FTZ R172, R152, R9, !PT ;  /* 0x0000000998ac7209 */ /* 0x000fe20007810000 */
[----:B------:R-:W3:Y:S01]  /*8f00*/  MUFU.TANH R159, R159 ;  /* 0x0000009f009f7308 */ /* 0x000ee20000002400 */
[--C-:B------:R-:W-:Y:S01]  /*8f10*/  FFMA.FTZ R188, R212, UR10, -R182.reuse ;  /* 0x0000000ad4bc7c23 */ /* 0x100fe200080108b6 */
[--C-:B------:R-:W-:Y:S01]  /*8f20*/  FFMA.FTZ R191, R211, UR10, -R182.reuse ;  /* 0x0000000ad3bf7c23 */ /* 0x100fe200080108b6 */
[----:B------:R-:W-:Y:S01]  /*8f30*/  FMNMX.FTZ R9, R155, R172, !PT ;  /* 0x000000ac9b097209 */ /* 0x000fe20007810000 */
[--C-:B------:R-:W-:Y:S01]  /*8f40*/  FFMA.FTZ R172, R200, UR10, -R182.reuse ;  /* 0x0000000ac8ac7c23 */ /* 0x100fe200080108b6 */
[----:B------:R-:W-:-:S02]  /*8f50*/  FFMA.FTZ R189, R189, UR10, -R182 ;  /* 0x0000000abdbd7c23 */ /* 0x000fc400080108b6 */
[----:B-1----:R-:W-:Y:S01]  /*8f60*/  FMNMX.FTZ R174, R156, R9, !PT ;  /* 0x000000099cae7209 */ /* 0x002fe20007810000 */
[----:B------:R-:W1:Y:S03]  /*8f70*/  MUFU.TANH R160, R160 ;  /* 0x000000a000a07308 */ /* 0x000e660000002400 */
[----:B--2---:R-:W-:-:S04]  /*8f80*/  FMNMX.FTZ R9, R157, R174, !PT ;  /* 0x000000ae9d097209 */ /* 0x004fc80007810000 */
[----:B0-----:R-:W-:Y:S01]  /*8f90*/  FMNMX.FTZ R174, R158, R9, !PT ;  /* 0x000000099eae7209 */ /* 0x001fe20007810000 */
[----:B------:R-:W0:Y:S03]  /*8fa0*/  MUFU.TANH R161, R161 ;  /* 0x000000a100a17308 */ /* 0x000e260000002400 */
[----:B---3--:R-:W-:Y:S01]  /*8fb0*/  FMNMX.FTZ R9, R159, R174, !PT ;  /* 0x000000ae9f097209 */ /* 0x008fe20007810000 */
[----:B------:R-:W-:-:S04]  /*8fc0*/  FFMA.FTZ R174, R202, UR10, -R182 ;  /* 0x0000000acaae7c23 */ /* 0x000fc800080108b6 */
[----:B------:R-:W2:Y:S01]  /*8fd0*/  MUFU.TANH R162, R162 ;  /* 0x000000a200a27308 */ /* 0x000ea20000002400 */
[----:B-1----:R-:W-:-:S07]  /*8fe0*/  FMNMX.FTZ R176, R160, R9, !PT ;  /* 0x00000009a0b07209 */ /* 0x002fce0007810000 */
[----:B------:R-:W1:Y:S01]  /*8ff0*/  MUFU.TANH R163, R163 ;  /* 0x000000a300a37308 */ /* 0x000e620000002400 */
[----:B0-----:R-:W-:-:S07]  /*9000*/  FMNMX.FTZ R9, R161, R176, !PT ;  /* 0x000000b0a1097209 */ /* 0x001fce0007810000 */
[----:B------:R-:W0:Y:S01]  /*9010*/  MUFU.TANH R164, R164 ;  /* 0x000000a400a47308 */ /* 0x000e220000002400 */
[----:B--2---:R-:W-:-:S07]  /*9020*/  FMNMX.FTZ R176, R162, R9, !PT ;  /* 0x00000009a2b07209 */ /* 0x004fce0007810000 */
[----:B------:R-:W2:Y:S01]  /*9030*/  MUFU.TANH R165, R165 ;  /* 0x000000a500a57308 */ /* 0x000ea20000002400 */
[----:B-1----:R-:W-:Y:S01]  /*9040*/  FMNMX.FTZ R9, R163, R176, !PT ;  /* 0x000000b0a3097209 */ /* 0x002fe20007810000 */
[----:B------:R-:W-:-:S06]  /*9050*/  FFMA.FTZ R176, R204, UR10, -R182 ;  /* 0x0000000accb07c23 */ /* 0x000fcc00080108b6 */
[----:B------:R-:W1:Y:S01]  /*9060*/  MUFU.TANH R166, R166 ;  /* 0x000000a600a67308 */ /* 0x000e620000002400 */
[----:B0-----:R-:W-:-:S07]  /*9070*/  FMNMX.FTZ R178, R164, R9, !PT ;  /* 0x00000009a4b27209 */ /* 0x001fce0007810000 */
[----:B------:R-:W0:Y:S01]  /*9080*/  MUFU.TANH R167, R167 ;  /* 0x000000a700a77308 */ /* 0x000e220000002400 */
[----:B--2---:R-:W-:-:S07]  /*9090*/  FMNMX.FTZ R9, R165, R178, !PT ;  /* 0x000000b2a5097209 */ /* 0x004fce0007810000 */
[----:B------:R-:W2:Y:S01]  /*90a0*/  MUFU.TANH R168, R168 ;  /* 0x000000a800a87308 */ /* 0x000ea20000002400 */
[----:B-1----:R-:W-:-:S07]  /*90b0*/  FMNMX.FTZ R178, R166, R9, !PT ;  /* 0x00000009a6b27209 */ /* 0x002fce0007810000 */
[----:B------:R-:W1:Y:S01]  /*90c0*/  MUFU.TANH R169, R169 ;  /* 0x000000a900a97308 */ /* 0x000e620000002400 */
[----:B0-----:R-:W-:Y:S01]  /*90d0*/  FMNMX.FTZ R9, R167, R178, !PT ;  /* 0x000000b2a7097209 */ /* 0x001fe20007810000 */
[----:B------:R-:W-:-:S06]  /*90e0*/  FFMA.FTZ R178, R206, UR10, -R182 ;  /* 0x0000000aceb27c23 */ /* 0x000fcc00080108b6 */
[----:B------:R-:W0:Y:S01]  /*90f0*/  MUFU.TANH R170, R170 ;  /* 0x000000aa00aa7308 */ /* 0x000e220000002400 */
[----:B--2---:R-:W-:-:S07]  /*9100*/  FMNMX.FTZ R180, R168, R9, !PT ;  /* 0x00000009a8b47209 */ /* 0x004fce0007810000 */
[----:B------:R-:W2:Y:S01]  /*9110*/  MUFU.EX2 R21, R21 ;  /* 0x0000001500157308 */ /* 0x000ea20000000800 */
[----:B-1----:R-:W-:Y:S01]  /*9120*/  FMNMX.FTZ R9, R169, R180, !PT ;  /* 0x000000b4a9097209 */ /* 0x002fe20007810000 */
[----:B------:R-:W-:-:S06]  /*9130*/  FFMA.FTZ R180, R208, UR10, -R182 ;  /* 0x0000000ad0b47c23 */ /* 0x000fcc00080108b6 */
[----:B------:R-:W1:Y:S01]  /*9140*/  MUFU.EX2 R22, R22 ;  /* 0x0000001600167308 */ /* 0x000e620000000800 */
[----:B0-----:R-:W-:-:S05]  /*9150*/  FMNMX.FTZ R9, R170, R9, !PT ;  /* 0x00000009aa097209 */ /* 0x001fca0007810000 */
[----:B------:R-:W0:Y:S02]  /*9160*/  SHFL.BFLY PT, R190, R9, 0x2, 0x1f ;  /* 0x0c401f0009be7f89 */ /* 0x000e2400000e0000 */
[----:B------:R3:W4:Y:S01]  /*9170*/  MUFU.EX2 R171, R173 ;  /* 0x000000ad00ab7308 */ /* 0x0007220000000800 */
[-C--:B--2---:R-:W-:Y:S01]  /*9180*/  FMUL.FTZ R24, R24, R21.reuse ;  /* 0x0000001518187220 */ /* 0x084fe20000410000 */
[-C--:B------:R-:W-:Y:S01]  /*9190*/  FMUL.FTZ R25, R25, R21.reuse ;  /* 0x0000001519197220 */ /* 0x080fe20000410000 */
[-C--:B------:R-:W-:Y:S01]  /*91a0*/  FMUL.FTZ R28, R28, R21.reuse ;  /* 0x000000151c1c7220 */ /* 0x080fe20000410000 */
[-C--:B------:R-:W-:Y:S01]  /*91b0*/  FMUL.FTZ R29, R29, R21.reuse ;  /* 0x000000151d1d7220 */ /* 0x080fe20000410000 */
[-C--:B------:R-:W-:Y:S01]  /*91c0*/  FMUL.FTZ R32, R32, R21.reuse ;  /* 0x0000001520207220 */ /* 0x080fe20000410000 */
[-C--:B------:R-:W-:Y:S01]  /*91d0*/  FMUL.FTZ R33, R33, R21.reuse ;  /* 0x0000001521217220 */ /* 0x080fe20000410000 */
[----:B------:R-:W-:Y:S01]  /*91e0*/  FMUL.FTZ R36, R36, R21 ;  /* 0x0000001524247220 */ /* 0x000fe20000410000 */
[----:B------:R-:W2:Y:S01]  /*91f0*/  MUFU.EX2 R154, R154 ;  /* 0x0000009a009a7308 */ /* 0x000ea20000000800 */
[----:B---3--:R-:W-:Y:S01]  /*9200*/  FFMA.FTZ R173, R201, UR10, -R182 ;  /* 0x0000000ac9ad7c23 */ /* 0x008fe200080108b6 */
[----:B-1----:R-:W-:Y:S01]  /*9210*/  FFMA.FTZ R2, R21, R2, R22 ;  /* 0x0000000215027223 */ /* 0x002fe20000010016 */
[----:B------:R-:W-:-:S02]  /*9220*/  IMAD.U32 R201, RZ, RZ, UR28 ;  /* 0x0000001cffc97e24 */ /* 0x000fc4000f8e00ff */
        /* <DEDUP_REMOVED lines=10> */
[----:B0-----:R-:W-:Y:S01]  /*92d0*/  FMNMX.FTZ R194, R9, R190, !PT ;  /* 0x000000be09c27209 */ /* 0x001fe20007810000 */
[--C-:B------:R-:W-:Y:S01]  /*92e0*/  FFMA.FTZ R190, R192, UR10, -R182.reuse ;  /* 0x0000000ac0be7c23 */ /* 0x100fe200080108b6 */
[----:B------:R-:W0:Y:S01]  /*92f0*/  MUFU.EX2 R172, R172 ;  /* 0x000000ac00ac7308 */ /* 0x000e220000000800 */
[----:B------:R-:W-:Y:S01]  /*9300*/  FFMA.FTZ R192, R193, UR10, -R182 ;  /* 0x0000000ac1c07c23 */ /* 0x000fe200080108b6 */
[-C--:B------:R-:W-:Y:S01]  /*9310*/  FMUL.FTZ R56, R56, R21.reuse ;  /* 0x0000001538387220 */ /* 0x080fe20000410000 */
[----:B------:R-:W3:Y:S01]  /*9320*/  SHFL.BFLY PT, R9, R194, 0x1, 0x1f ;  /* 0x0c201f00c2097f89 */ /* 0x000ee200000e0000 */
        /* <DEDUP_REMOVED lines=22> */
[----:B------:R-:W-:Y:S01]  /*9490*/  FMUL.FTZ R96, R96, R21 ;  /* 0x0000001560607220 */ /* 0x000fe20000410000 */
[----:B---3--:R-:W-:Y:S01]  /*94a0*/  FMNMX.FTZ R9, R194, R9, !PT ;  /* 0x00000009c2097209 */ /* 0x008fe20007810000 */
[-C--:B------:R-:W-:Y:S01]  /*94b0*/  FMUL.FTZ R97, R97, R21.reuse ;  /* 0x0000001561617220 */ /* 0x080fe20000410000 */
[-C--:B------:R-:W-:Y:S01]  /*94c0*/  FMUL.FTZ R100, R100, R21.reuse ;  /* 0x0000001564647220 */ /* 0x080fe20000410000 */
[-C--:B------:R-:W-:Y:S01]  /*94d0*/  FMUL.FTZ R101, R101, R21.reuse ;  /* 0x0000001565657220 */ /* 0x080fe20000410000 */
[-C--:B------:R-:W-:Y:S01]  /*94e0*/  FMUL.FTZ R104, R104, R21.reuse ;  /* 0x0000001568687220 */ /* 0x080fe20000410000 */
[C---:B------:R-:W-:Y:S01]  /*94f0*/  FMUL.FTZ R194, R9.reuse, UR10 ;  /* 0x0000000a09c27c20 */ /* 0x040fe20008410000 */
[----:B------:R-:W3:Y:S01]  /*9500*/  MUFU.EX2 R176, R176 ;  /* 0x000000b000b07308 */ /* 0x000ee20000000800 */
[----:B------:R-:W-:Y:S01]  /*9510*/  FADD.FTZ R12, -R9, R12 ;  /* 0x0000000c090c7221 */ /* 0x000fe20000010100 */
[-C--:B------:R-:W-:Y:S01]  /*9520*/  FMUL.FTZ R105, R105, R21.reuse ;  /* 0x0000001569697220 */ /* 0x080fe20000410000 */
[----:B------:R-:W-:Y:S01]  /*9530*/  FFMA.FTZ R197, R157, UR10, -R194 ;  /* 0x0000000a9dc57c23 */ /* 0x000fe200080108c2 */
[----:B----4-:R-:W-:Y:S01]  /*9540*/  FADD.FTZ R157, R171, R2 ;  /* 0x00000002ab9d7221 */ /* 0x010fe20000010000 */
[----:B------:R-:W-:Y:S01]  /*9550*/  FMUL.FTZ R193, R12, UR10 ;  /* 0x0000000a0cc17c20 */ /* 0x000fe20008410000 */
[--C-:B------:R-:W-:Y:S01]  /*9560*/  FFMA.FTZ R12, R11, UR10, -R194.reuse ;  /* 0x0000000a0b0c7c23 */ /* 0x100fe200080108c2 */
[--C-:B------:R-:W-:Y:S01]  /*9570*/  FFMA.FTZ R11, R8, UR10, -R194.reuse ;  /* 0x0000000a080b7c23 */ /* 0x100fe200080108c2 */
[----:B--2---:R-:W-:Y:S01]  /*9580*/  FADD.FTZ R2, R154, R157 ;  /* 0x0000009d9a027221 */ /* 0x004fe20000010000 */
[----:B------:R-:W2:Y:S01]  /*9590*/  MUFU.EX2 R177, R177 ;  /* 0x000000b100b17308 */ /* 0x000ea20000000800 */
[--C-:B------:R-:W-:Y:S01]  /*95a0*/  FFMA.FTZ R13, R13, UR10, -R194.reuse ;  /* 0x0000000a0d0d7c23 */ /* 0x100fe200080108c2 */
[----:B------:R-:W-:Y:S01]  /*95b0*/  FFMA.FTZ R14, R14, UR10, -R194 ;  /* 0x0000000a0e0e7c23 */ /* 0x000fe200080108c2 */
[----:B-1----:R-:W-:Y:S01]  /*95c0*/  FADD.FTZ R157, R153, R2 ;  /* 0x00000002999d7221 */ /* 0x002fe20000010000 */
[--C-:B------:R-:W-:Y:S01]  /*95d0*/  FFMA.FTZ R15, R15, UR10, -R194.reuse ;  /* 0x0000000a0f0f7c23 */ /* 0x100fe200080108c2 */
[--C-:B------:R-:W-:Y:S01]  /*95e0*/  FFMA.FTZ R20, R20, UR10, -R194.reuse ;  /* 0x0000000a14147c23 */ /* 0x100fe200080108c2 */
[--C-:B------:R-:W-:Y:S01]  /*95f0*/  FFMA.FTZ R23, R23, UR10, -R194.reuse ;  /* 0x0000000a17177c23 */ /* 0x100fe200080108c2 */
[----:B0-----:R-:W-:Y:S01]  /*9600*/  FADD.FTZ R2, R172, R157 ;  /* 0x0000009dac027221 */ /* 0x001fe20000010000 */
[----:B------:R-:W0:Y:S01]  /*9610*/  MUFU.EX2 R178, R178 ;  /* 0x000000b200b27308 */ /* 0x000e220000000800 */
[----:B------:R-:W-:Y:S01]  /*9620*/  F2FP.F16.F32.PACK_AB R154, R153, R154 ;  /* 0x0000009a999a723e */ /* 0x000fe200000000ff */
[----:B------:R-:W-:Y:S01]  /*9630*/  FFMA.FTZ R182, R152, UR10, -R194 ;  /* 0x0000000a98b67c23 */ /* 0x000fe200080108c2 */
[----:B-----5:R-:W-:Y:S01]  /*9640*/  FADD.FTZ R157, R173, R2 ;  /* 0x00000002ad9d7221 */ /* 0x020fe20000010000 */
[--C-:B------:R-:W-:Y:S01]  /*9650*/  FFMA.FTZ R195, R155, UR10, -R194.reuse ;  /* 0x0000000a9bc37c23 */ /* 0x100fe200080108c2 */
[--C-:B------:R-:W-:Y:S01]  /*9660*/  FFMA.FTZ R196, R156, UR10, -R194.reuse ;  /* 0x0000000a9cc47c23 */ /* 0x100fe200080108c2 */
[--C-:B------:R-:W-:Y:S01]  /*9670*/  FFMA.FTZ R198, R158, UR10, -R194.reuse ;  /* 0x0000000a9ec67c23 */ /* 0x100fe200080108c2 */
[----:B------:R-:W-:Y:S01]  /*9680*/  FADD.FTZ R2, R174, R157 ;  /* 0x0000009dae027221 */ /* 0x000fe20000010000 */
[----:B------:R-:W1:Y:S01]  /*9690*/  MUFU.EX2 R179, R179 ;  /* 0x000000b300b37308 */ /* 0x000e620000000800 */
[--C-:B------:R-:W-:Y:S01]  /*96a0*/  FFMA.FTZ R199, R159, UR10, -R194.reuse ;  /* 0x0000000a9fc77c23 */ /* 0x100fe200080108c2 */
[----:B------:R-:W-:Y:S01]  /*96b0*/  FFMA.FTZ R200, R160, UR10, -R194 ;  /* 0x0000000aa0c87c23 */ /* 0x000fe200080108c2 */
[----:B------:R-:W-:Y:S01]  /*96c0*/  FADD.FTZ R157, R175, R2 ;  /* 0x00000002af9d7221 */ /* 0x000fe20000010000 */
[--C-:B------:R-:W-:Y:S01]  /*96d0*/  FFMA.FTZ R202, R161, UR10, -R194.reuse ;  /* 0x0000000aa1ca7c23 */ /* 0x100fe200080108c2 */
[--C-:B------:R-:W-:Y:S01]  /*96e0*/  FFMA.FTZ R203, R162, UR10, -R194.reuse ;  /* 0x0000000aa2cb7c23 */ /* 0x100fe200080108c2 */
[--C-:B------:R-:W-:Y:S01]  /*96f0*/  FFMA.FTZ R204, R163, UR10, -R194.reuse ;  /* 0x0000000aa3cc7c23 */ /* 0x100fe200080108c2 */
[----:B---3--:R-:W-:Y:S01]  /*9700*/  FADD.FTZ R2, R176, R157 ;  /* 0x0000009db0027221 */ /* 0x008fe20000010000 */
[----:B------:R-:W3:Y:S01]  /*9710*/  MUFU.EX2 R180, R180 ;  /* 0x000000b400b47308 */ /* 0x000ee20000000800 */
[--C-:B------:R-:W-:Y:S01]  /*9720*/  FFMA.FTZ R205, R164, UR10, -R194.reuse ;  /* 0x0000000aa4cd7c23 */ /* 0x100fe200080108c2 */
[----:B------:R-:W-:Y:S01]  /*9730*/  FFMA.FTZ R206, R165, UR10, -R194 ;  /* 0x0000000aa5ce7c23 */ /* 0x000fe200080108c2 */
[----:B--2---:R-:W-:Y:S01]  /*9740*/  FADD.FTZ R157, R177, R2 ;  /* 0x00000002b19d7221 */ /* 0x004fe20000010000 */
[--C-:B------:R-:W-:Y:S01]  /*9750*/  FFMA.FTZ R207, R166, UR10, -R194.reuse ;  /* 0x0000000aa6cf7c23 */ /* 0x100fe200080108c2 */
[----:B------:R-:W-:Y:S01]  /*9760*/  @!P0 VIADD R152, R201, 0x22840 ;  /* 0x00022840c9988836 */ /* 0x000fe20000000000 */
[----:B------:R-:W-:Y:S01]  /*9770*/  IADD3 R8, -R19, 0xb, RZ ;  /* 0x0000000b13087810 */ /* 0x000fe20007ffe1ff */
[----:B0-----:R-:W-:Y:S01]  /*9780*/  FADD.FTZ R2, R178, R157 ;  /* 0x0000009db2027221 */ /* 0x001fe20000010000 */
[----:B------:R-:W0:Y:S01]  /*9790*/  MUFU.EX2 R183, R183 ;  /* 0x000000b700b77308 */ /* 0x000e220000000800 */
[----:B------:R-:W-:Y:S01]  /*97a0*/  FFMA.FTZ R167, R167, UR10, -R194 ;  /* 0x0000000aa7a77c23 */ /* 0x000fe200080108c2 */
[----:B------:R-:W-:Y:S01]  /*97b0*/  @!P0 PRMT R152, RZ, 0x654, R152 ;  /* 0x00000654ff988816 */ /* 0x000fe20000000098 */
[----:B-1----:R-:W-:Y:S01]  /*97c0*/  FADD.FTZ R157, R179, R2 ;  /* 0x00000002b39d7221 */ /* 0x002fe20000010000 */
[-C--:B------:R-:W-:Y:S01]  /*97d0*/  FMUL.FTZ R108, R108, R21.reuse ;  /* 0x000000156c6c7220 */ /* 0x080fe20000410000 */
[-C--:B------:R-:W-:Y:S01]  /*97e0*/  FMUL.FTZ R109, R109, R21.reuse ;  /* 0x000000156d6d7220 */ /* 0x080fe20000410000 */
[-C--:B------:R-:W-:Y:S01]  /*97f0*/  FMUL.FTZ R112, R112, R21.reuse ;  /* 0x0000001570707220 */ /* 0x080fe20000410000 */
[-C--:B------:R-:W-:Y:S01]  /*9800*/  FMUL.FTZ R113, R113, R21.reuse ;  /* 0x0000001571717220 */ /* 0x080fe20000410000 */
[----:B------:R-:W1:Y:S01]  /*9810*/  MUFU.EX2 R186, R186 ;  /* 0x000000ba00ba7308 */ /* 0x000e620000000800 */
        /* <DEDUP_REMOVED lines=25> */
[--C-:B------:R-:W-:Y:S01]  /*99b0*/  FFMA.FTZ R155, R168, UR10, -R194.reuse ;  /* 0x0000000aa89b7c23 */ /* 0x100fe200080108c2 */
[----:B------:R2:W-:Y:S06]  /*99c0*/  BAR.ARV R8, 0x100 ;  /* 0x000400080000751d */ /* 0x0005ec0000002000 */
[----:B------:R-:W3:Y:S01]  /*99d0*/  MUFU.EX2 R187, R187 ;  /* 0x000000bb00bb7308 */ /* 0x000ee20000000800 */
[----:B0-----:R-:W-:Y:S01]  /*99e0*/  FADD.FTZ R2, R184, R157 ;  /* 0x0000009db8027221 */ /* 0x001fe20000010000 */
[----:B------:R0:W-:Y:S01]  /*99f0*/  @!P0 SYNCS.ARRIVE.TRANS64.RED.A1T0 RZ, [R152+URZ], RZ ;  /* 0x000000ff98ff89a7 */ /* 0x0001e2000810043f */
[--C-:B------:R-:W-:Y:S01]  /*9a00*/  FFMA.FTZ R169, R169, UR10, -R194.reuse ;  /* 0x0000000aa9a97c23 */ /* 0x100fe200080108c2 */
[----:B------:R-:W-:Y:S01]  /*9a10*/  FFMA.FTZ R194, R170, UR10, -R194 ;  /* 0x0000000aaac27c23 */ /* 0x000fe200080108c2 */
[----:B------:R-:W-:-:S02]  /*9a20*/  F2FP.F16.F32.PACK_AB R158, R175, R174 ;  /* 0x000000aeaf9e723e */ /* 0x000fc400000000ff */
[----:B------:R-:W-:Y:S01]  /*9a30*/  F2FP.F16.F32.PACK_AB R156, R173, R172 ;  /* 0x000000acad9c723e */ /* 0x000fe200000000ff */
[----:B------:R-:W4:Y:S01]  /*9a40*/  MUFU.EX2 R188, R188 ;  /* 0x000000bc00bc7308 */ /* 0x000f220000000800 */
[----:B-1----:R-:W-:Y:S01]  /*9a50*/  FADD.FTZ R2, R185, R2 ;  /* 0x00000002b9027221 */ /* 0x002fe20000010000 */
[----:B0-----:R-:W-:Y:S02]  /*9a60*/  F2FP.F16.F32.PACK_AB R152, R171, R22 ;  /* 0x00000016ab98723e */ /* 0x001fe400000000ff */
[----:B------:R-:W-:Y:S02]  /*9a70*/  F2FP.F16.F32.PACK_AB R160, R177, R176 ;  /* 0x000000b0b1a0723e */ /* 0x000fe400000000ff */
[----:B------:R-:W-:Y:S02]  /*9a80*/  F2FP.F16.F32.PACK_AB R162, R179, R178 ;  /* 0x000000b2b3a2723e */ /* 0x000fe400000000ff */
[----:B------:R-:W0:Y:S01]  /*9a90*/  MUFU.EX2 R190, R190 ;  /* 0x000000be00be7308 */ /* 0x000e220000000800 */
[----:B---3--:R-:W-:Y:S01]  /*9aa0*/  FADD.FTZ R157, R187, R2 ;  /* 0x00000002bb9d7221 */ /* 0x008fe20000010000 */
[----:B------:R-:W-:-:S02]  /*9ab0*/  F2FP.F16.F32.PACK_AB R164, R183, R180 ;  /* 0x000000b4b7a4723e */ /* 0x000fc400000000ff */
[----:B------:R-:W-:Y:S02]  /*9ac0*/  F2FP.F16.F32.PACK_AB R166, R181, R186 ;  /* 0x000000bab5a6723e */ /* 0x000fe400000000ff */
[----:B------:R-:W-:Y:S02]  /*9ad0*/  F2FP.F16.F32.PACK_AB R168, R185, R184 ;  /* 0x000000b8b9a8723e */ /* 0x000fe400000000ff */
[----:B------:R-:W1:Y:S01]  /*9ae0*/  MUFU.EX2 R193, R193 ;  /* 0x000000c100c17308 */ /* 0x000e620000000800 */
[C---:B----4-:R-:W-:Y:S01]  /*9af0*/  FADD.FTZ R157, R188.reuse, R157 ;  /* 0x0000009dbc9d7221 */ /* 0x050fe20000010000 */
[----:B------:R-:W-:-:S06]  /*9b00*/  F2FP.F16.F32.PACK_AB R170, R188, R187 ;  /* 0x000000bbbcaa723e */ /* 0x000fcc00000000ff */
[----:B------:R-:W3:Y:S01]  /*9b10*/  MUFU.EX2 R12, R12 ;  /* 0x0000000c000c7308 */ /* 0x000ee20000000800 */
[----:B0-----:R-:W-:-:S07]  /*9b20*/  FADD.FTZ R2, R190, R157 ;  /* 0x0000009dbe027221 */ /* 0x001fce0000010000 */
[----:B------:R-:W0:Y:S01]  /*9b30*/  MUFU.EX2 R191, R191 ;  /* 0x000000bf00bf7308 */ /* 0x000e220000000800 */
[-C--:B-1----:R-:W-:Y:S01]  /*9b40*/  FMUL.FTZ R26, R26, R193.reuse ;  /* 0x000000c11a1a7220 */ /* 0x082fe20000410000 */
[-C--:B------:R-:W-:Y:S01]  /*9b50*/  FMUL.FTZ R27, R27, R193.reuse ;  /* 0x000000c11b1b7220 */ /* 0x080fe20000410000 */
[-C--:B------:R-:W-:Y:S01]  /*9b60*/  FMUL.FTZ R30, R30, R193.reuse ;  /* 0x000000c11e1e7220 */ /* 0x080fe20000410000 */
[-C--:B------:R-:W-:Y:S01]  /*9b70*/  FMUL.FTZ R31, R31, R193.reuse ;  /* 0x000000c11f1f7220 */ /* 0x080fe20000410000 */
[-C--:B------:R-:W-:Y:S01]  /*9b80*/  FMUL.FTZ R34, R34, R193.reuse ;  /* 0x000000c122227220 */ /* 0x080fe20000410000 */
[-C--:B------:R-:W-:Y:S01]  /*9b90*/  FMUL.FTZ R35, R35, R193.reuse ;  /* 0x000000c123237220 */ /* 0x080fe20000410000 */
[-C--:B------:R-:W-:Y:S01]  /*9ba0*/  FMUL.FTZ R38, R38, R193.reuse ;  /* 0x000000c126267220 */ /* 0x080fe20000410000 */
[----:B------:R-:W1:Y:S01]  /*9bb0*/  MUFU.EX2 R11, R11 ;  /* 0x0000000b000b7308 */ /* 0x000e620000000800 */
[----:B---3--:R-:W-:Y:S01]  /*9bc0*/  FFMA.FTZ R0, R193, R0, R12 ;  /* 0x00000000c1007223 */ /* 0x008fe2000001000c */
        /* <DEDUP_REMOVED lines=75> */
[----:B------:R-:W-:Y:S01]  /*a080*/  FMUL.FTZ R151, R151, R193 ;  /* 0x000000c197977220 */ /* 0x000fe20000410000 */
[----:B------:R-:W-:-:S02]  /*a090*/  F2FP.F16.F32.PACK_AB R157, R20, R15 ;  /* 0x0000000f149d723e */ /* 0x000fc400000000ff */
[----:B------:R-:W3:Y:S01]  /*a0a0*/  MUFU.EX2 R197, R197 ;  /* 0x000000c500c57308 */ /* 0x000ee20000000800 */
[----:B0-----:R-:W-:Y:S01]  /*a0b0*/  FADD.FTZ R153, R195, R0 ;  /* 0x00000000c3997221 */ /* 0x001fe20000010000 */
[----:B------:R-:W-:-:S06]  /*a0c0*/  F2FP.F16.F32.PACK_AB R159, R182, R23 ;  /* 0x00000017b69f723e */ /* 0x000fcc00000000ff */
[----:B------:R-:W0:Y:S01]  /*a0d0*/  MUFU.EX2 R198, R198 ;  /* 0x000000c600c67308 */ /* 0x000e220000000800 */
[C---:B-1----:R-:W-:Y:S01]  /*a0e0*/  FADD.FTZ R0, R196.reuse, R153 ;  /* 0x00000099c4007221 */ /* 0x042fe20000010000 */
[----:B------:R-:W-:-:S06]  /*a0f0*/  F2FP.F16.F32.PACK_AB R161, R196, R195 ;  /* 0x000000c3c4a1723e */ /* 0x000fcc00000000ff */
[----:B------:R-:W1:Y:S01]  /*a100*/  MUFU.EX2 R199, R199 ;  /* 0x000000c700c77308 */ /* 0x000e620000000800 */
[----:B---3--:R-:W-:-:S07]  /*a110*/  FADD.FTZ R153, R197, R0 ;  /* 0x00000000c5997221 */ /* 0x008fce0000010000 */
[----:B------:R-:W3:Y:S01]  /*a120*/  MUFU.EX2 R200, R200 ;  /* 0x000000c800c87308 */ /* 0x000ee20000000800 */
[C---:B0-----:R-:W-:Y:S01]  /*a130*/  FADD.FTZ R0, R198.reuse, R153 ;  /* 0x00000099c6007221 */ /* 0x041fe20000010000 */
[----:B------:R-:W-:-:S06]  /*a140*/  F2FP.F16.F32.PACK_AB R163, R198, R197 ;  /* 0x000000c5c6a3723e */ /* 0x000fcc00000000ff */
[----:B------:R-:W0:Y:S01]  /*a150*/  MUFU.EX2 R202, R202 ;  /* 0x000000ca00ca7308 */ /* 0x000e220000000800 */
[----:B-1----:R-:W-:-:S07]  /*a160*/  FADD.FTZ R153, R199, R0 ;  /* 0x00000000c7997221 */ /* 0x002fce0000010000 */
[----:B------:R-:W1:Y:S01]  /*a170*/  MUFU.EX2 R203, R203 ;  /* 0x000000cb00cb7308 */ /* 0x000e620000000800 */
[C---:B---3--:R-:W-:Y:S01]  /*a180*/  FADD.FTZ R153, R200.reuse, R153 ;  /* 0x00000099c8997221 */ /* 0x048fe20000010000 */
[----:B------:R-:W-:-:S06]  /*a190*/  F2FP.F16.F32.PACK_AB R165, R200, R199 ;  /* 0x000000c7c8a5723e */ /* 0x000fcc00000000ff */
[----:B------:R-:W3:Y:S01]  /*a1a0*/  MUFU.EX2 R204, R204 ;  /* 0x000000cc00cc7308 */ /* 0x000ee20000000800 */
[----:B0-----:R-:W-:-:S07]  /*a1b0*/  FADD.FTZ R0, R202, R153 ;  /* 0x00000099ca007221 */ /* 0x001fce0000010000 */
[----:B------:R-:W0:Y:S01]  /*a1c0*/  MUFU.EX2 R205, R205 ;  /* 0x000000cd00cd7308 */ /* 0x000e220000000800 */
[----:B-1----:R-:W-:-:S07]  /*a1d0*/  FADD.FTZ R153, R203, R0 ;  /* 0x00000000cb997221 */ /* 0x002fce0000010000 */
[----:B------:R-:W1:Y:S01]  /*a1e0*/  MUFU.EX2 R206, R206 ;  /* 0x000000ce00ce7308 */ /* 0x000e620000000800 */
[----:B---3--:R-:W-:-:S07]  /*a1f0*/  FADD.FTZ R0, R204, R153 ;  /* 0x00000099cc007221 */ /* 0x008fce0000010000 */
[----:B------:R-:W3:Y:S01]  /*a200*/  MUFU.EX2 R207, R207 ;  /* 0x000000cf00cf7308 */ /* 0x000ee20000000800 */
[----:B0-----:R-:W-:-:S07]  /*a210*/  FADD.FTZ R153, R205, R0 ;  /* 0x00000000cd997221 */ /* 0x001fce0000010000 */
[----:B------:R0:W4:Y:S01]  /*a220*/  MUFU.EX2 R21, R167 ;  /* 0x000000a700157308 */ /* 0x0001220000000800 */
[----:B-1----:R-:W-:Y:S01]  /*a230*/  FADD.FTZ R0, R206, R153 ;  /* 0x00000099ce007221 */ /* 0x002fe20000010000 */
[----:B------:R-:W-:-:S06]  /*a240*/  F2FP.F16.F32.PACK_AB R153, R11, R12 ;  /* 0x0000000c0b99723e */ /* 0x000fcc00000000ff */
[----:B------:R1:W5:Y:S01]  /*a250*/  MUFU.EX2 R22, R155 ;  /* 0x0000009b00167308 */ /* 0x0003620000000800 */
[----:B---3--:R-:W-:Y:S01]  /*a260*/  FADD.FTZ R0, R207, R0 ;  /* 0x00000000cf007221 */ /* 0x008fe20000010000 */
[----:B0-----:R-:W-:Y:S02]  /*a270*/  F2FP.F16.F32.PACK_AB R167, R203, R202 ;  /* 0x000000cacba7723e */ /* 0x001fe400000000ff */
[----:B------:R-:W-:-:S04]  /*a280*/  F2FP.F16.F32.PACK_AB R171, R207, R206 ;  /* 0x000000cecfab723e */ /* 0x000fc800000000ff */
[----:B------:R0:W3:Y:S01]  /*a290*/  MUFU.EX2 R175, R169 ;  /* 0x000000a900af7308 */ /* 0x0000e20000000800 */
[----:B----4-:R-:W-:Y:S01]  /*a2a0*/  FADD.FTZ R11, R21, R0 ;  /* 0x00000000150b7221 */ /* 0x010fe20000010000 */
[----:B-1----:R-:W-:-:S06]  /*a2b0*/  F2FP.F16.F32.PACK_AB R155, R14, R13 ;  /* 0x0000000d0e9b723e */ /* 0x002fcc00000000ff */
[----:B------:R-:W1:Y:S01]  /*a2c0*/  MUFU.EX2 R189, R189 ;  /* 0x000000bd00bd7308 */ /* 0x000e620000000800 */
[C---:B-----5:R-:W-:Y:S01]  /*a2d0*/  FADD.FTZ R0, R22.reuse, R11 ;  /* 0x0000000b16007221 */ /* 0x060fe20000010000 */
[----:B0-----:R-:W-:Y:S02]  /*a2e0*/  F2FP.F16.F32.PACK_AB R169, R205, R204 ;  /* 0x000000cccda9723e */ /* 0x001fe400000000ff */
[----:B------:R-:W-:-:S04]  /*a2f0*/  F2FP.F16.F32.PACK_AB R173, R22, R21 ;  /* 0x0000001516ad723e */ /* 0x000fc800000000ff */
[----:B------:R-:W0:Y:S01]  /*a300*/  MUFU.EX2 R194, R194 ;  /* 0x000000c200c27308 */ /* 0x000e220000000800 */
[----:B---3--:R-:W-:Y:S01]  /*a310*/  FADD.FTZ R11, R175, R0 ;  /* 0x00000000af0b7221 */ /* 0x008fe20000010000 */
[C---:B-1----:R-:W-:Y:S01]  /*a320*/  FADD.FTZ R2, R189.reuse, R2 ;  /* 0x00000002bd027221 */ /* 0x042fe20000010000 */
[----:B------:R-:W-:Y:S02]  /*a330*/  F2FP.F16.F32.PACK_AB R174, R189, R192 ;  /* 0x000000c0bdae723e */ /* 0x000fe400000000ff */
[C---:B0-----:R-:W-:Y:S01]  /*a340*/  FADD.FTZ R0, R194.reuse, R11 ;  /* 0x0000000bc2007221 */ /* 0x041fe20000010000 */
[----:B------:R-:W-:Y:S01]  /*a350*/  F2FP.F16.F32.PACK_AB R175, R194, R175 ;  /* 0x000000afc2af723e */ /* 0x000fe200000000ff */
[----:B--2---:R-:W-:Y:S06]  /*a360*/  @P2 BRA `(.L_x_10900) ;  /* 0x0000000000042947 */ /* 0x004fec0003800000 */
[----:B------:R-:W-:Y:S01]  /*a370*/  BPT.TRAP 0x1 ;  /* 0x000000040000795c */ /* 0x000fe20000300000 */
.L_x_10900:
[----:B------:R-:W-:Y:S01]  /*a380*/  PLOP3.LUT P3, PT, PT, PT, UP0, 0x40, 0x0 ;  /* 0x000000000000781c */ /* 0x000fe20003f6e808 */
[----:B------:R0:W1:-:S12]  /*a390*/  SYNCS.PHASECHK.TRANS64.TRYWAIT P2, [UR28+0x22850], R6 ;  /* 0x02285006ff0075a7 */ /* 0x000058000804015c */
[----:B0-----:R-:W-:Y:S05]  /*a3a0*/  @P3 BRA `(.L_x_10901) ;  /* 0x0000000000043947 */ /* 0x001fea0003800000 */
[----:B------:R-:W-:Y:S01]  /*a3b0*/  BPT.TRAP 0x1 ;  /* 0x000000040000795c */ /* 0x000fe20000300000 */
.L_x_10901:
[----:B-1----:R-:W-:Y:S05]  /*a3c0*/  @P2 BRA `(.L_x_10902) ;  /* 0x0000000000082947 */ /* 0x002fea0003800000 */
[----:B------:R-:W0:Y:S02]  /*a3d0*/  SYNCS.PHASECHK.TRANS64.TRYWAIT P2, [UR28+0x22850], R6 ;  /* 0x02285006ff0075a7 */ /* 0x000e24000804015c */
[----:B0-----:R-:W-:Y:S05]  /*a3e0*/  @!P2 BRA `(.L_x_10903) ;  /* 0x000000a8005ca947 */ /* 0x001fea0003800000 */
.L_x_10902:
[----:B------:R2:W-:Y:S01]  /*a3f0*/  BAR.SYNC.DEFER_BLOCKING R5, 0x100 ;  /* 0x000400050000751d */ /* 0x0005e20000010000 */
[----:B------:R-:W-:Y:S01]  /*a400*/  UIMAD UR11, UR4, 0xc00, UR24 ;  /* 0x00000c00040b78a4 */ /* 0x000fe2000f8e0218 */
[----:B0-----:R-:W-:Y:S02]  /*a410*/  @!P0 VIADD R201, R201, 0x22860 ;  /* 0x00022860c9c98836 */ /* 0x001fe40000000000 */
[----:B------:R-:W-:Y:S02]  /*a420*/  IMAD.MOV.U32 R12, RZ, RZ, R9 ;  /* 0x000000ffff0c7224 */ /* 0x000fe400078e0009 */
[----:B------:R-:W-:Y:S01]  /*a430*/  UMOV UR15, 0x40000040 ;  /* 0x40000040000f7882 */ /* 0x000fe20000000000 */
[----:B------:R-:W-:Y:S01]  /*a440*/  @!P0 PRMT R201, RZ, 0x654, R201 ;  /* 0x00000654ffc98816 */ /* 0x000fe200000000c9 */
[----:B------:R-:W-:Y:S01]  /*a450*/  UMOV UR14, UR11 ;  /* 0x0000000b000e7c82 */ /* 0x000fe20008000000 */
        /* <DEDUP_REMOVED lines=36> */
[----:B------:R-:W-:-:S07]  /*a6a0*/  IMAD.MOV.U32 R6, RZ, RZ, R7 ;  /* 0x000000ffff067224 */ /* 0x000fce00078e0007 */
.L_x_10895:
[----:B------:R-:W-:-:S13]  /*a6b0*/  ISETP.GE.AND P1, PT, R6, UR37, PT ;  /* 0x0000002506007c0c */ /* 0x000fda000bf26270 */
[----:B------:R-:W-:Y:S05]  /*a6c0*/  @!P1 BRA `(.L_x_10905) ;  /* 0x0000003400789947 */ /* 0x000fea0003800000 */
[----:B------:R-:W-:Y:S01]  /*a6d0*/  IMAD.MOV.U32 R12, RZ, RZ, R9 ;  /* 0x000000ffff0c7224 */ /* 0x000fe200078e0009 */
[----:B------:R-:W-:Y:S01]  /*a6e0*/  ULDC UR26, c[0x0][0x9e4] ;  /* 0x00027900001a7ab9 */ /* 0x000fe20000000800 */
[----:B------:R-:W-:Y:S01]  /*a6f0*/  IMAD.MOV.U32 R11, RZ, RZ, R10 ;  /* 0x000000ffff0b7224 */ /* 0x000fe200078e000a */
[----:B------:R-:W-:Y:S01]  /*a700*/  ULDC UR27, c[0x0][0x288] ;  /* 0x0000a200001b7ab9 */ /* 0x000fe20000000800 */
[----:B------:R-:W-:Y:S01]  /*a710*/  ULDC UR28, c[0x0][0x2f0] ;  /* 0x0000bc00001c7ab9 */ /* 0x000fe20000000800 */
[----:B------:R-:W-:Y:S01]  /*a720*/  ULDC UR29, c[0x0][0x9d8] ;  /* 0x00027600001d7ab9 */ /* 0x000fe20000000800 */
[----:B------:R-:W-:Y:S01]  /*a730*/  ULDC UR25, c[0x0][0x988] ;  /* 0x0002620000197ab9 */ /* 0x000fe20000000800 */
[----:B------:R-:W-:-:S05]  /*a740*/  ULDC UR30, c[0x0][0x9e0] ;  /* 0x00027800001e7ab9 */ /* 0x000fca0000000800 */
.L_x_10922:
[----:B------:R-:W-:Y:S01]  /*a750*/  UIADD3 UR4, UR4, 0x1, URZ ;  /* 0x0000000104047890 */ /* 0x000fe2000fffe03f */
[----:B------:R-:W-:-:S03]  /*a760*/  PLOP3.LUT P1, PT, PT, PT, UP0, 0x40, 0x0 ;  /* 0x000000000000781c */ /* 0x000fc60003f2e808 */
[----:B------:R-:W-:-:S04]  /*a770*/  UISETP.NE.AND UP3, UPT, UR4, 0x2, UPT ;  /* 0x000000020400788c */ /* 0x000fc8000bf65270 */
[----:B------:R-:W-:Y:S02]  /*a780*/  USEL UR10, URZ, 0x1, UP3 ;  /* 0x000000013f0a7887 */ /* 0x000fe40009800000 */
[----:B------:R-:W-:Y:S02]  /*a790*/  USEL UR4, UR4, URZ, UP3 ;  /* 0x0000003f04047287 */ /* 0x000fe40009800000 */
[----:B------:R-:W-:Y:S02]  /*a7a0*/  ULOP3.LUT UR5, UR5, UR10, URZ, 0x3c, !UPT ;  /* 0x0000000a05057292 */ /* 0x000fe4000f8e3c3f */
[----:B---3--:R-:W-:Y:S10]  /*a7b0*/  @P1 BRA `(.L_x_10906) ;  /* 0x0000000000041947 */ /* 0x008ff40003800000 */
[----:B------:R-:W-:Y:S01]  /*a7c0*/  BPT.TRAP 0x1 ;  /* 0x000000040000795c */ /* 0x000fe20000300000 */
.L_x_10906:
[----:B------:R-:W-:Y:S01]  /*a7d0*/  PLOP3.LUT P2, PT, PT, PT, UP0, 0x40, 0x0 ;  /* 0x000000000000781c */ /* 0x000fe20003f4e808 */
[----:B------:R-:W-:Y:S01]  /*a7e0*/  ULEA UR31, UR4, UR38, 0x3 ;  /* 0x00000026041f7291 */ /* 0x000fe2000f8e183f */
[----:B------:R-:W-:-:S05]  /*a7f0*/  IMAD.U32 R7, RZ, RZ, UR5 ;  /* 0x00000005ff077e24 */ /* 0x000fca000f8e00ff */
[----:B------:R-:W-:-:S04]  /*a800*/  SHF.L.U32 R7, R7, 0x1f, RZ ;  /* 0x0000001f07077819 */ /* 0x000fc800000006ff */
[----:B------:R0:W3:Y:S02]  /*a810*/  SYNCS.PHASECHK.TRANS64.TRYWAIT P1, [UR31+0x22830], R7 ;  /* 0x02283007ff0075a7 */ /* 0x0000e4000802015f */
[----:B------:R-:W-:Y:S05]  /*a820*/  @P2 BRA `(.L_x_10907) ;  /* 0x0000000000042947 */ /* 0x000fea0003800000 */
[----:B------:R-:W-:Y:S01]  /*a830*/  BPT.TRAP 0x1 ;  /* 0x000000040000795c */ /* 0x000fe20000300000 */
.L_x_10907:
[----:B---3--:R-:W-:Y:S05]  /*a840*/  @P1 BRA `(.L_x_10908) ;  /* 0x0000000000081947 */ /* 0x008fea0003800000 */
[----:B------:R-:W3:Y:S02]  /*a850*/  SYNCS.PHASECHK.TRANS64.TRYWAIT P1, [UR31+0x22830], R7 ;  /* 0x02283007ff0075a7 */ /* 0x000ee4000802015f */
[----:B---3--:R-:W-:Y:S05]  /*a860*/  @!P1 BRA `(.L_x_10909) ;  /* 0x000000a400509947 */ /* 0x008fea0003800000 */
.L_x_10908:
[----:B------:R-:W-:Y:S01]  /*a870*/  UIMAD UR22, UR4, 0x300, UR6 ;  /* 0x00000300041678a4 */ /* 0x000fe2000f8e0206 */
[----:B-1----:R-:W-:Y:S01]  /*a880*/  WARPGROUP.ARRIVE ;  /* 0x00000000000079c5 */ /* 0x002fe20000000000 */
[----:B------:R-:W-:Y:S01]  /*a890*/  UMOV UR23, 0x40000040 ;  /* 0x4000004000177882 */ /* 0x000fe20000000000 */
[----:B------:R-:W-:Y:S01]  /*a8a0*/  UMOV UR11, 0x40000040 ;  /* 0x40000040000b7882 */ /* 0x000fe20000000000 */
[----:B------:R-:W-:Y:S01]  /*a8b0*/  UIADD3 UR10, UR22, 0x2, URZ ;  /* 0x00000002160a7890 */ /* 0x000fe2000fffe03f */
[----:B------:R-:W-:Y:S01]  /*a8c0*/  PLOP3.LUT P1, PT, PT, PT, UP1, 0x80, 0x0 ;  /* 0x000000000000781c */ /* 0x000fe20003f2f018 */
[----:B------:R-:W-:Y:S01]  /*a8d0*/  UIADD3 UR14, UR22, 0x4, URZ ;  /* 0x00000004160e7890 */ /* 0x000fe2000fffe03f */
[----:B------:R-:W-:Y:S01]  /*a8e0*/  PLOP3.LUT P2, PT, PT, PT, UP1, 0x80, 0x0 ;  /* 0x000000000000781c */ /* 0x000fe20003f4f018 */
[----:B------:R-:W-:Y:S01]  /*a8f0*/  UMOV UR15, 0x40000040 ;  /* 0x40000040000f7882 */ /* 0x000fe20000000000 */
[----:B------:R-:W-:Y:S01]  /*a900*/  HGMMA.64x96x16.F32 R152, gdesc[UR20], RZ, !UPT, gsb0 ;  /* 0x01600000149879f0 */ /* 0x000fe2000c0008ff */
[----:B------:R-:W-:Y:S01]  /*a910*/  UIADD3 UR18, UR22, 0x6, URZ ;  /* 0x0000000616127890 */ /* 0x000fe2000fffe03f */
[----:B------:R-:W-:Y:S01]  /*a920*/  UMOV UR19, 0x40000040 ;  /* 0x4000004000137882 */ /* 0x000fe20000000000 */
[----:B------:R-:W-:-:S02]  /*a930*/  WARPGROUP.DEPBAR.LE gsb0, 0x0 ;  /* 0x00008000000079c5 */ /* 0x000fc40000010000 */
[----:B------:R-:W-:-:S06]  /*a940*/  WARPGROUP.ARRIVE ;  /* 0x00000000000079c5 */ /* 0x000fcc0000000000 */
[----:B------:R-:W-:Y:S01]  /*a950*/  HGMMA.64x96x16.F32 R152, gdesc[UR8], R152, gsb0 ;  /* 0x01600000089879f0 */ /* 0x000fe20008000898 */
[----:B------:R-:W-:Y:S02]  /*a960*/  @UP1 ULDC UR10, c[0x0][0x44c] ;  /* 0x00011300000a1ab9 */ /* 0x000fe40000000800 */
[----:B------:R-:W-:Y:S01]  /*a970*/  @P1 IMAD.HI.U32 R14, R4, UR10, RZ ;  /* 0x0000000a040e1c27 */ /* 0x000fe2000f8e00ff */
[----:B------:R-:W-:Y:S01]  /*a980*/  @UP1 ULDC UR10, c[0x0][0x450] ;  /* 0x00011400000a1ab9 */ /* 0x000fe20000000800 */
        /* <DEDUP_REMOVED lines=13> */
[----:B------:R-:W-:Y:S01]  /*aa60*/  FMUL.FTZ R204, R160, UR29 ;  /* 0x0000001da0cc7c20 */ /* 0x000fe20008410000 */
[----:B------:R-:W-:Y:S01]  /*aa70*/  FMUL.FTZ R160, R179, UR29 ;  /* 0x0000001db3a07c20 */ /* 0x000fe20008410000 */
[----:B---3--:R-:W-:Y:S01]  /*aa80*/  FMUL.FTZ R10, R155, UR29 ;  /* 0x0000001d9b0a7c20 */ /* 0x008fe20008410000 */
[----:B------:R-:W-:Y:S01]  /*aa90*/  FMUL.FTZ R179, R180, UR29 ;  /* 0x0000001db4b37c20 */ /* 0x000fe20008410000 */
[----:B------:R-:W-:Y:S01]  /*aaa0*/  FMUL.FTZ R155, R171, UR29 ;  /* 0x0000001dab9b7c20 */ /* 0x000fe20008410000 */
[----:B------:R-:W-:Y:S01]  /*aab0*/  FMUL.FTZ R180, R181, UR29 ;  /* 0x0000001db5b47c20 */ /* 0x000fe20008410000 */
[----:B------:R-:W-:Y:S01]  /*aac0*/  FMUL.FTZ R211, R176, UR29 ;  /* 0x0000001db0d37c20 */ /* 0x000fe20008410000 */
[----:B------:R-:W-:Y:S01]  /*aad0*/  FMUL.FTZ R181, R184, UR29 ;  /* 0x0000001db8b57c20 */ /* 0x000fe20008410000 */
[----:B------:R-:W1:Y:S01]  /*aae0*/  SHFL.IDX PT, R171, R188, RZ, 0x1c1f ;  /* 0x001c1fffbcab7589 */ /* 0x000e6200000e0000 */
[----:B------:R-:W-:Y:S01]  /*aaf0*/  FMUL.FTZ R184, R189, UR29 ;  /* 0x0000001dbdb87c20 */ /* 0x000fe20008410000 */
[----:B------:R-:W-:-:S02]  /*ab00*/  IMAD.U32 R176, RZ, RZ, UR31 ;  /* 0x0000001fffb07e24 */ /* 0x000fc4000f8e00ff */
[----:B------:R-:W-:Y:S01]  /*ab10*/  FMUL.FTZ R13, R152, UR29 ;  /* 0x0000001d980d7c20 */ /* 0x000fe20008410000 */
[----:B------:R-:W-:Y:S02]  /*ab20*/  IMAD R189, R6, -0x60, RZ ;  /* 0xffffffa006bd7824 */ /* 0x000fe400078e02ff */
        /* <DEDUP_REMOVED lines=8> */
[----:B--2---:R-:W-:Y:S01]  /*abb0*/  FMUL.FTZ R201, R157, UR29 ;  /* 0x0000001d9dc97c20 */ /* 0x004fe20008410000 */
        /* <DEDUP_REMOVED lines=11> */
[----:B------:R-:W-:-:S02]  /*ac70*/  @!P0 VIADD R14, R176, 0x22840 ;  /* 0x00022840b00e8836 */ /* 0x000fc40000000000 */
        /* <DEDUP_REMOVED lines=16> */
[----:B------:R-:W-:Y:S01]  /*ad80*/  @!P0 PRMT R14, RZ, 0x654, R14 ;  /* 0x00000654ff0e8816 */ /* 0x000fe2000000000e */
[----:B------:R-:W-:Y:S01]  /*ad90*/  IMAD R15, R3, -0x2, R170 ;  /* 0xfffffffe030f7824 */ /* 0x000fe200078e02aa */
[----:B------:R-:W2:Y:S01]  /*ada0*/  MUFU.TANH R13, R13 ;  /* 0x0000000d000d7308 */ /* 0x000ea20000002400 */
[----:B------:R3:W-:Y:S06]  /*adb0*/  BAR.ARV R8, 0x100 ;  /* 0x000400080000751d */ /* 0x0007ec0000002000 */
[----:B------:R4:W-:Y:S01]  /*adc0*/  @!P0 SYNCS.ARRIVE.TRANS64.RED.A1T0 RZ, [R14+URZ], RZ ;  /* 0x000000ff0eff89a7 */ /* 0x0009e2000810043f */
[----:B------:R-:W0:Y:S01]  /*add0*/  MUFU.TANH R200, R200 ;  /* 0x000000c800c87308 */ /* 0x000e220000002400 */
[C---:B------:R-:W-:Y:S01]  /*ade0*/  VIADD R190, R15.reuse, 0xffffffff ;  /* 0xffffffff0fbe7836 */ /* 0x040fe20000000000 */
[----:B----4-:R-:W-:-:S06]  /*adf0*/  IADD3 R14, R15, -UR27, R18 ;  /* 0x8000001b0f0e7c10 */ /* 0x010fcc000fffe012 */
[----:B------:R-:W4:Y:S01]  /*ae00*/  MUFU.TANH R9, R9 ;  /* 0x0000000900097308 */ /* 0x000f220000002400 */
[C---:B------:R-:W-:Y:S02]  /*ae10*/  VIADD R195, R14.reuse, UR30 ;  /* 0x0000001e0ec37c36 */ /* 0x040fe40008000000 */
[----:B------:R-:W-:-:S05]  /*ae20*/  VIADD R196, R14, UR7 ;  /* 0x000000070ec47c36 */ /* 0x000fca0008000000 */
[----:B------:R-:W0:Y:S01]  /*ae30*/  MUFU.TANH R10, R10 ;  /* 0x0000000a000a7308 */ /* 0x000e220000002400 */
[--C-:B-1----:R-:W-:Y:S02]  /*ae40*/  IMAD.IADD R193, R195, 0x1, R171.reuse ;  /* 0x00000001c3c17824 */ /* 0x102fe400078e02ab */
        /* <DEDUP_REMOVED lines=59> */
.L_x_10912:
[----:B------:R-:W-:-:S05]  /*b200*/  IMAD.U32 R170, RZ, RZ, UR26 ;  /* 0x0000001affaa7e24 */ /* 0x000fca000f8e00ff */
[----:B------:R-:W-:-:S13]  /*b210*/  ISETP.NE.AND P1, PT, R170, 0x1, PT ;  /* 0x00000001aa00780c */ /* 0x000fda0003f25270 */
[----:B------:R-:W1:Y:S02]  /*b220*/  @P1 LDC.64 R14, c[0x0][0x9e8] ;  /* 0x00027a00ff0e1b82 */ /* 0x000e640000000a00 */
[----:B-1----:R-:W-:-:S05]  /*b230*/  @P1 IMAD.HI.U32 R14, R171, R14, RZ ;  /* 0x0000000eab0e1227 */ /* 0x002fca00078e00ff */
[----:B------:R-:W-:-:S07]  /*b240*/  @P1 SHF.R.U32.HI R171, RZ, R15, R14 ;  /* 0x0000000fffab1219 */ /* 0x000fce000001160e */
.L_x_10913:
[----:B------:R-:W-:Y:S05]  /*b250*/  BSYNC B0 ;  /* 0x0000000000007941 */ /* 0x000fea0003800000 */
.L_x_10911:
[----:B------:R-:W-:-:S05]  /*b260*/  IMAD R171, R171, R170, R190 ;  /* 0x000000aaabab7224 */ /* 0x000fca00078e02be */
[----:B------:R-:W-:Y:S02]  /*b270*/  VIADDMNMX R193, R171, R170, R193, PT ;  /* 0x000000aaabc17246 */ /* 0x000fe400038001c1 */
[----:B------:R-:W-:-:S07]  /*b280*/  VIMNMX R194, R194, R171, !PT ;  /* 0x000000abc2c27248 */ /* 0x000fce0007fe0100 */
.L_x_10910:
[C---:B------:R-:W-:Y:S01]  /*b290*/  ISETP.GE.AND P6, PT, R189.reuse, 0xa, PT ;  /* 0x0000000abd00780c */ /* 0x040fe20003fc6270 */
[----:B------:R-:W1:Y:S01]  /*b2a0*/  SHFL.IDX PT, R15, R188, 0x1, 0x1c1f ;  /* 0x003c1f00bc0f7f89 */ /* 0x000e6200000e0000 */
[C---:B------:R-:W-:Y:S02]  /*b2b0*/  ISETP.GE.AND P1, PT, R189.reuse, 0x2, PT ;  /* 0x00000002bd00780c */ /* 0x040fe40003f26270 */
[C---:B------:R-:W-:Y:S02]  /*b2c0*/  ISETP.GE.AND P2, PT, R189.reuse, 0x9, PT ;  /* 0x00000009bd00780c */ /* 0x040fe40003f46270 */
[----:B------:R-:W-:Y:S02]  /*b2d0*/  ISETP.GE.AND P5, PT, R189, 0x11, PT ;  /* 0x00000011bd00780c */ /* 0x000fe40003fa6270 */
[----:B------:R-:W-:Y:S02]  /*b2e0*/  LOP3.LUT R17, R17, 0xfffffffb, RZ, 0xc0, !PT ;  /* 0xfffffffb11117812 */ /* 0x000fe400078ec0ff */
[----:B------:R-:W-:-:S02]  /*b2f0*/  ISETP.GT.AND P4, PT, R194, 0x1, !P1 ;  /* 0x00000001c200780c */ /* 0x000fc40004f84270 */
[----:B------:R-:W-:Y:S02]  /*b300*/  ISETP.GT.AND P3, PT, R194, 0x8, !P2 ;  /* 0x00000008c200780c */ /* 0x000fe40005764270 */
[----:B------:R-:W-:Y:S02]  /*b310*/  @P6 LOP3.LUT R17, R17, 0x4, RZ, 0xfc, !PT ;  /* 0x0000000411116812 */ /* 0x000fe400078efcff */
[C---:B------:R-:W-:Y:S02]  /*b320*/  ISETP.LT.OR P4, PT, R193.reuse, 0x2, P4 ;  /* 0x00000002c100780c */ /* 0x040fe40002781670 */
[----:B------:R-:W-:Y:S02]  /*b330*/  ISETP.LT.OR P3, PT, R193, 0x9, P3 ;  /* 0x00000009c100780c */ /* 0x000fe40001f61670 */
[----:B------:R-:W-:Y:S02]  /*b340*/  LOP3.LUT R17, R17, 0xfffffff7, RZ, 0xc0, !PT ;  /* 0xfffffff711117812 */ /* 0x000fe400078ec0ff */
[----:B0-----:R-:W-:-:S02]  /*b350*/  FSEL R200, R200, -INF , !P4 ;  /* 0xff800000c8c87808 */ /* 0x001fc40006000000 */
[----:B------:R-:W-:Y:S02]  /*b360*/  FSEL R202, R202, -INF , !P3 ;  /* 0xff800000caca7808 */ /* 0x000fe40005800000 */
[C---:B------:R-:W-:Y:S02]  /*b370*/  ISETP.GT.AND P4, PT, R194.reuse, 0x9, !P6 ;  /* 0x00000009c200780c */ /* 0x040fe40007784270 */
[----:B------:R-:W-:Y:S02]  /*b380*/  @P5 LOP3.LUT R17, R17, 0x8, RZ, 0xfc, !PT ;  /* 0x0000000811115812 */ /* 0x000fe400078efcff */
[----:B------:R-:W-:Y:S02]  /*b390*/  ISETP.GT.AND P3, PT, R194, 0x10, !P5 ;  /* 0x00000010c200780c */ /* 0x000fe40006f64270 */
[----:B------:R-:W-:Y:S02]  /*b3a0*/  ISETP.GE.AND P5, PT, R189, 0x12, PT ;  /* 0x00000012bd00780c */ /* 0x000fe40003fa6270 */
[----:B------:R-:W-:-:S02]  /*b3b0*/  ISETP.LT.OR P4, PT, R193, 0xa, P4 ;  /* 0x0000000ac100780c */ /* 0x000fc40002781670 */
[----:B------:R-:W-:Y:S02]  /*b3c0*/  ISETP.LT.OR P3, PT, R193, 0x11, P3 ;  /* 0x00000011c100780c */ /* 0x000fe40001f61670 */
[----:B------:R-:W-:Y:S02]  /*b3d0*/  FSEL R201, R201, -INF , !P4 ;  /* 0xff800000c9c97808 */ /* 0x000fe40006000000 */
[----:B------:R-:W-:Y:S02]  /*b3e0*/  ISETP.GE.AND P4, PT, R189, 0x19, PT ;  /* 0x00000019bd00780c */ /* 0x000fe40003f86270 */
[----:B------:R-:W-:Y:S02]  /*b3f0*/  LOP3.LUT R17, R17, 0xffffffef, RZ, 0xc0, !PT ;  /* 0xffffffef11117812 */ /* 0x000fe400078ec0ff */
[----:B------:R-:W-:Y:S02]  /*b400*/  FSEL R204, R204, -INF , !P3 ;  /* 0xff800000cccc7808 */ /* 0x000fe40005800000 */
[----:B------:R-:W-:-:S02]  /*b410*/  ISETP.GT.AND P3, PT, R194, 0x11, !P5 ;  /* 0x00000011c200780c */ /* 0x000fc40006f64270 */
[----:B------:R-:W-:Y:S02]  /*b420*/  @P5 LOP3.LUT R17, R17, 0x10, RZ, 0xfc, !PT ;  /* 0x0000001011115812 */ /* 0x000fe400078efcff */
[----:B------:R-:W-:Y:S02]  /*b430*/  ISETP.LT.OR P3, PT, R193, 0x12, P3 ;  /* 0x00000012c100780c */ /* 0x000fe40001f61670 */
[----:B------:R-:W-:Y:S02]  /*b440*/  LOP3.LUT R17, R17, 0xfffbffff, RZ, 0xc0, !PT ;  /* 0xfffbffff11117812 */ /* 0x000fe400078ec0ff */
[----:B------:R-:W-:Y:S02]  /*b450*/  FSEL R203, R203, -INF , !P3 ;  /* 0xff800000cbcb7808 */ /* 0x000fe40005800000 */
[----:B------:R-:W-:Y:S02]  /*b460*/  @P4 LOP3.LUT R17, R17, 0x40000, RZ, 0xfc, !PT ;  /* 0x0004000011114812 */ /* 0x000fe400078efcff */
[----:B------:R-:W-:-:S02]  /*b470*/  ISETP.GT.AND P3, PT, R194, 0x18, !P4 ;  /* 0x00000018c200780c */ /* 0x000fc40006764270 */
[----:B------:R-:W-:Y:S02]  /*b480*/  ISETP.GE.AND P4, PT, R189, 0x1a, PT ;  /* 0x0000001abd00780c */ /* 0x000fe40003f86270 */
[----:B------:R-:W-:Y:S02]  /*b490*/  ISETP.LT.OR P3, PT, R193, 0x19, P3 ;  /* 0x00000019c100780c */ /* 0x000fe40001f61670 */
[----:B------:R-:W-:Y:S02]  /*b4a0*/  LOP3.LUT R17, R17, 0xfffdffff, RZ, 0xc0, !PT ;  /* 0xfffdffff11117812 */ /* 0x000fe400078ec0ff */
        /* <DEDUP_REMOVED lines=99> */
[----:B------:R-:W-:Y:S01]  /*bae0*/  ISETP.LT.OR P6, PT, R193, 0x5a, P6 ;  /* 0x0000005ac100780c */ /* 0x000fe200037c1670 */
[--C-:B-1----:R-:W-:Y:S02]  /*baf0*/  IMAD.IADD R193, R195, 0x1, R15.reuse ;  /* 0x00000001c3c17824 */ /* 0x102fe400078e020f */
[----:B------:R-:W-:Y:S01]  /*bb00*/  IMAD.IADD R195, R196, 0x1, R15 ;  /* 0x00000001c4c37824 */ /* 0x000fe200078e020f */
        /* <DEDUP_REMOVED lines=16> */
.L_x_10916:
[----:B------:R-:W-:-:S05]  /*bc10*/  IMAD.U32 R188, RZ, RZ, UR26 ;  /* 0x0000001affbc7e24 */ /* 0x000fca000f8e00ff */
[----:B------:R-:W-:-:S13]  /*bc20*/  ISETP.NE.AND P6, PT, R188, 0x1, PT ;  /* 0x00000001bc00780c */ /* 0x000fda0003fc5270 */
[----:B------:R-:W0:Y:S02]  /*bc30*/  @P6 LDC.64 R14, c[0x0][0x9e8] ;  /* 0x00027a00ff0e6b82 */ /* 0x000e240000000a00 */
[----:B0-----:R-:W-:-:S05]  /*bc40*/  @P6 IMAD.HI.U32 R14, R189, R14, RZ ;  /* 0x0000000ebd0e6227 */ /* 0x001fca00078e00ff */
[----:B------:R-:W-:-:S07]  /*bc50*/  @P6 SHF.R.U32.HI R189, RZ, R15, R14 ;  /* 0x0000000fffbd6219 */ /* 0x000fce000001160e */
.L_x_10917:
[----:B------:R-:W-:Y:S05]  /*bc60*/  BSYNC B0 ;  /* 0x0000000000007941 */ /* 0x000fea0003800000 */
.L_x_10915:
[----:B------:R-:W-:-:S05]  /*bc70*/  IMAD R190, R189, R188, R190 ;  /* 0x000000bcbdbe7224 */ /* 0x000fca00078e02be */
[----:B------:R-:W-:Y:S02]  /*bc80*/  VIADDMNMX R193, R190, R188, R193, PT ;  /* 0x000000bcbec17246 */ /* 0x000fe400038001c1 */
[----:B------:R-:W-:-:S07]  /*bc90*/  VIMNMX R195, R195, R190, !PT ;  /* 0x000000bec3c37248 */ /* 0x000fce0007fe0100 */
.L_x_10914:
[----:B------:R-:W-:Y:S01]  /*bca0*/  ISETP.GT.AND P1, PT, R195, 0x1, !P1 ;  /* 0x00000001c300780c */ /* 0x000fe20004f24270 */
[----:B------:R-:W-:Y:S01]  /*bcb0*/  UMOV UR10, UR25 ;  /* 0x00000019000a7c82 */ /* 0x000fe20008000000 */
[----:B------:R-:W-:Y:S02]  /*bcc0*/  LOP3.LUT P6, RZ, R17, 0x20000, RZ, 0xc0, !PT ;  /* 0x0002000011ff7812 */ /* 0x000fe400078cc0ff */
[----:B------:R-:W-:Y:S02]  /*bcd0*/  ISETP.LT.OR P1, PT, R193, 0x2, P1 ;  /* 0x00000002c100780c */ /* 0x000fe40000f21670 */
[----:B------:R-:W-:Y:S02]  /*bce0*/  ISETP.GT.AND P2, PT, R195, 0x8, !P2 ;  /* 0x00000008c300780c */ /* 0x000fe40005744270 */
[----:B------:R-:W-:Y:S02]  /*bcf0*/  FSEL R14, R10, -INF , !P1 ;  /* 0xff8000000a0e7808 */ /* 0x000fe40004800000 */
[----:B------:R-:W-:-:S02]  /*bd00*/  LOP3.LUT P1, RZ, R17, 0x4, RZ, 0xc0, !PT ;  /* 0x0000000411ff7812 */ /* 0x000fc4000782c0ff */
[----:B------:R-:W-:Y:S02]  /*bd10*/  ISETP.LT.OR P2, PT, R193, 0x9, P2 ;  /* 0x00000009c100780c */ /* 0x000fe40001741670 */
[----:B------:R-:W-:Y:S02]  /*bd20*/  ISETP.GT.AND P1, PT, R195, 0x9, !P1 ;  /* 0x00000009c300780c */ /* 0x000fe40004f24270 */
[----:B------:R-:W-:Y:S02]  /*bd30*/  FSEL R20, R20, -INF , !P2 ;  /* 0xff80000014147808 */ /* 0x000fe40005000000 */
        /* <DEDUP_REMOVED lines=60> */
[----:B------:R-:W-:Y:S01]  /*c100*/  LOP3.LUT P6, RZ, R17, 0x80, RZ, 0xc0, !PT ;  /* 0x0000008011ff7812 */ /* 0x000fe200078cc0ff */
[----:B------:R-:W0:Y:S01]  /*c110*/  SHFL.BFLY PT, R10, R15, 0x2, 0x1f ;  /* 0x0c401f000f0a7f89 */ /* 0x000e2200000e0000 */
[----:B------:R-:W-:Y:S02]  /*c120*/  FSEL R159, R159, -INF , !P1 ;  /* 0xff8000009f9f7808 */ /* 0x000fe40004800000 */
[----:B------:R-:W-:-:S02]  /*c130*/  LOP3.LUT P1, RZ, R17, 0x800, RZ, 0xc0, !PT ;  /* 0x0000080011ff7812 */ /* 0x000fc4000782c0ff */
[----:B------:R-:W-:Y:S02]  /*c140*/  LOP3.LUT P2, RZ, R17, 0x40, RZ, 0xc0, !PT ;  /* 0x0000004011ff7812 */ /* 0x000fe4000784c0ff */
[C---:B------:R-:W-:Y:S02]  /*c150*/  ISETP.GT.AND P1, PT, R195.reuse, 0x31, !P1 ;  /* 0x00000031c300780c */ /* 0x040fe40004f24270 */
[----:B------:R-:W-:Y:S02]  /*c160*/  ISETP.GT.AND P3, PT, R195, 0x50, !P3 ;  /* 0x00000050c300780c */ /* 0x000fe40005f64270 */
[----:B------:R-:W-:Y:S02]  /*c170*/  ISETP.LT.OR P1, PT, R193, 0x32, P1 ;  /* 0x00000032c100780c */ /* 0x000fe40000f21670 */
[----:B------:R-:W-:Y:S02]  /*c180*/  ISETP.GT.AND P4, PT, R195, 0x51, !P4 ;  /* 0x00000051c300780c */ /* 0x000fe40006784270 */
[----:B------:R-:W-:-:S02]  /*c190*/  FSEL R160, R160, -INF , !P1 ;  /* 0xff800000a0a07808 */ /* 0x000fc40004800000 */
[----:B------:R-:W-:Y:S02]  /*c1a0*/  LOP3.LUT P1, RZ, R17, 0x400, RZ, 0xc0, !PT ;  /* 0x0000040011ff7812 */ /* 0x000fe4000782c0ff */
[----:B------:R-:W-:Y:S02]  /*c1b0*/  ISETP.LT.OR P3, PT, R193, 0x51, P3 ;  /* 0x00000051c100780c */ /* 0x000fe40001f61670 */
[C---:B------:R-:W-:Y:S02]  /*c1c0*/  ISETP.GT.AND P1, PT, R195.reuse, 0x38, !P1 ;  /* 0x00000038c300780c */ /* 0x040fe40004f24270 */
[----:B------:R-:W-:Y:S02]  /*c1d0*/  ISETP.GT.AND P5, PT, R195, 0x58, !P5 ;  /* 0x00000058c300780c */ /* 0x000fe40006fa4270 */
[C---:B------:R-:W-:Y:S02]  /*c1e0*/  ISETP.LT.OR P1, PT, R193.reuse, 0x39, P1 ;  /* 0x00000039c100780c */ /* 0x040fe40000f21670 */
[----:B------:R-:W-:-:S02]  /*c1f0*/  ISETP.LT.OR P4, PT, R193, 0x52, P4 ;  /* 0x00000052c100780c */ /* 0x000fc40002781670 */
[----:B------:R-:W-:Y:S02]  /*c200*/  FSEL R163, R163, -INF , !P1 ;  /* 0xff800000a3a37808 */ /* 0x000fe40004800000 */
[----:B------:R-:W-:Y:S02]  /*c210*/  LOP3.LUT P1, RZ, R17, 0x200, RZ, 0xc0, !PT ;  /* 0x0000020011ff7812 */ /* 0x000fe4000782c0ff */
[----:B------:R-:W-:Y:S02]  /*c220*/  ISETP.LT.OR P5, PT, R193, 0x59, P5 ;  /* 0x00000059c100780c */ /* 0x000fe40002fa1670 */
        /* <DEDUP_REMOVED lines=11> */
[----:B------:R-:W-:Y:S02]  /*c2e0*/  ISETP.GT.AND P1, PT, R195, 0x48, !P2 ;  /* 0x00000048c300780c */ /* 0x000fe40005724270 */
[----:B------:R-:W-:Y:S02]  /*c2f0*/  LOP3.LUT P2, RZ, R17, 0x20, RZ, 0xc0, !PT ;  /* 0x0000002011ff7812 */ /* 0x000fe4000784c0ff */
[----:B------:R-:W-:Y:S02]  /*c300*/  ISETP.LT.OR P1, PT, R193, 0x49, P1 ;  /* 0x00000049c100780c */ /* 0x000fe40000f21670 */
[----:B------:R-:W-:Y:S02]  /*c310*/  ISETP.GT.AND P2, PT, R195, 0x49, !P2 ;  /* 0x00000049c300780c */ /* 0x000fe40005744270 */
[----:B------:R-:W-:-:S02]  /*c320*/  FSEL R194, R169, -INF , !P1 ;  /* 0xff800000a9c27808 */ /* 0x000fc40004800000 */
[----:B0-----:R-:W-:Y:S02]  /*c330*/  FMNMX.FTZ R169, R15, R10, !PT ;  /* 0x0000000a0fa97209 */ /* 0x001fe40007810000 */
[----:B------:R-:W-:Y:S02]  /*c340*/  ISETP.GT.AND P1, PT, R195, RZ, !P6 ;  /* 0x000000ffc300720c */ /* 0x000fe40007724270 */
[C---:B------:R-:W-:Y:S01]  /*c350*/  ISETP.LT.OR P2, PT, R193.reuse, 0x4a, P2 ;  /* 0x0000004ac100780c */ /* 0x040fe20001741670 */
[----:B------:R-:W0:Y:S01]  /*c360*/  SHFL.BFLY PT, R10, R169, 0x1, 0x1f ;  /* 0x0c201f00a90a7f89 */ /* 0x000e2200000e0000 */
[----:B------:R-:W-:Y:S02]  /*c370*/  ISETP.LT.OR P1, PT, R193, 0x1, P1 ;  /* 0x00000001c100780c */ /* 0x000fe40000f21670 */
[----:B------:R-:W-:Y:S02]  /*c380*/  LOP3.LUT P6, RZ, R17, 0x1, RZ, 0xc0, !PT ;  /* 0x0000000111ff7812 */ /* 0x000fe400078cc0ff */
[----:B------:R-:W-:-:S02]  /*c390*/  FSEL R197, R9, -INF , !P1 ;  /* 0xff80000009c57808 */ /* 0x000fc40004800000 */
[----:B------:R-:W-:Y:S02]  /*c3a0*/  ISETP.GT.AND P6, PT, R195, 0x59, !P6 ;  /* 0x00000059c300780c */ /* 0x000fe400077c4270 */
[----:B------:R-:W-:Y:S02]  /*c3b0*/  FMNMX.FTZ R9, R197, R12, !PT ;  /* 0x0000000cc5097209 */ /* 0x000fe40007810000 */
[----:B------:R-:W-:Y:S02]  /*c3c0*/  ISETP.LT.OR P6, PT, R193, 0x5a, P6 ;  /* 0x0000005ac100780c */ /* 0x000fe400037c1670 */
[----:B------:R-:W-:Y:S02]  /*c3d0*/  FMNMX.FTZ R9, R14, R9, !PT ;  /* 0x000000090e097209 */ /* 0x000fe40007810000 */
[----:B------:R-:W-:Y:S02]  /*c3e0*/  FSEL R193, R167, -INF , !P5 ;  /* 0xff800000a7c17808 */ /* 0x000fe40006800000 */
[----:B------:R-:W-:-:S02]  /*c3f0*/  FMNMX.FTZ R190, R20, R9, !PT ;  /* 0x0000000914be7209 */ /* 0x000fc40007810000 */
[----:B------:R-:W-:Y:S02]  /*c400*/  FSEL R168, R168, -INF , !P6 ;  /* 0xff800000a8a87808 */ /* 0x000fe40007000000 */
[----:B------:R-:W-:Y:S02]  /*c410*/  FMNMX.FTZ R9, R21, R190, !PT ;  /* 0x000000be15097209 */ /* 0x000fe40007810000 */
[----:B0-----:R-:W-:Y:S02]  /*c420*/  FMNMX.FTZ R10, R169, R10, !PT ;  /* 0x0000000aa90a7209 */ /* 0x001fe40007810000 */
[----:B------:R-:W-:Y:S02]  /*c430*/  FMNMX.FTZ R190, R22, R9, !PT ;  /* 0x0000000916be7209 */ /* 0x000fe40007810000 */
[C---:B------:R-:W-:Y:S01]  /*c440*/  FSETP.NEU.FTZ.AND P1, PT, R10.reuse, -INF , PT ;  /* 0xff8000000a00780b */ /* 0x040fe20003f3d000 */
[----:B------:R-:W-:Y:S01]  /*c450*/  FMUL.FTZ R196, R10, UR10 ;  /* 0x0000000a0ac47c20 */ /* 0x000fe20008410000 */
[----:B------:R-:W-:-:S04]  /*c460*/  FMNMX.FTZ R9, R23, R190, !PT ;  /* 0x000000be17097209 */ /* 0x000fc80007810000 */
[----:B------:R-:W-:-:S05]  /*c470*/  FSEL R196, R196, RZ, P1 ;  /* 0x000000ffc4c47208 */ /* 0x000fca0000800000 */
[--C-:B------:R-:W-:Y:S01]  /*c480*/  FFMA.FTZ R15, R192, UR10, -R196.reuse ;  /* 0x0000000ac00f7c23 */ /* 0x100fe200080108c4 */
[----:B------:R-:W-:Y:S01]  /*c490*/  FMNMX.FTZ R192, R152, R9, !PT ;  /* 0x0000000998c07209 */ /* 0x000fe20007810000 */
[--C-:B------:R-:W-:Y:S01]  /*c4a0*/  FFMA.FTZ R191, R172, UR10, -R196.reuse ;  /* 0x0000000aacbf7c23 */ /* 0x100fe200080108c4 */
        /* <DEDUP_REMOVED lines=13> */
[--C-:B------:R-:W-:Y:S01]  /*c580*/  FFMA.FTZ R162, R175, UR10, -R196.reuse ;  /* 0x0000000aafa27c23 */ /* 0x100fe200080108c4 */
[----:B------:R-:W-:Y:S01]  /*c590*/  FADD.FTZ R200, -R200, R11 ;  /* 0x0000000bc8c87221 */ /* 0x000fe20000010100 */
        /* <DEDUP_REMOVED lines=26> */
[----:B------:R-:W-:-:S02]  /*c740*/  FSEL R172, R158, -INF , !P2 ;  /* 0xff8000009eac7808 */ /* 0x000fc40005000000 */
        /* <DEDUP_REMOVED lines=18> */
[----:B------:R-:W1:Y:S08]  /*c870*/  MUFU.EX2 R178, R178 ;  /* 0x000000b200b27308 */ /* 0x000e700000000800 */
[----:B------:R-:W-:Y:S01]  /*c880*/  MUFU.EX2 R175, R175 ;  /* 0x000000af00af7308 */ /* 0x000fe20000000800 */
[----:B0-----:R-:W-:Y:S01]  /*c890*/  FMNMX.FTZ R9, R198, R9, !PT ;  /* 0x00000009c6097209 */ /* 0x001fe20007810000 */
[----:B------:R-:W-:-:S03]  /*c8a0*/  FMUL.FTZ R198, R200, UR10 ;  /* 0x0000000ac8c67c20 */ /* 0x000fc60008410000 */
[C---:B------:R-:W-:Y:S01]  /*c8b0*/  FSETP.NEU.FTZ.AND P1, PT, R9.reuse, -INF , PT ;  /* 0xff8000000900780b */ /* 0x040fe20003f3d000 */
[----:B------:R-:W-:Y:S02]  /*c8c0*/  FMUL.FTZ R185, R9, UR10 ;  /* 0x0000000a09b97c20 */ /* 0x000fe40008410000 */
[----:B------:R-:W-:Y:S03]  /*c8d0*/  MUFU.EX2 R180, R180 ;  /* 0x000000b400b47308 */ /* 0x000fe60000000800 */
[----:B------:R-:W-:-:S05]  /*c8e0*/  FSEL R185, R185, RZ, P1 ;  /* 0x000000ffb9b97208 */ /* 0x000fca0000800000 */
[----:B------:R-:W0:Y:S01]  /*c8f0*/  MUFU.EX2 R198, R198 ;  /* 0x000000c600c67308 */ /* 0x000e220000000800 */
[--C-:B------:R-:W-:Y:S01]  /*c900*/  FFMA.FTZ R13, R197, UR10, -R185.reuse ;  /* 0x0000000ac50d7c23 */ /* 0x100fe200080108b9 */
[--C-:B------:R-:W-:Y:S01]  /*c910*/  FFMA.FTZ R14, R14, UR10, -R185.reuse ;  /* 0x0000000a0e0e7c23 */ /* 0x100fe200080108b9 */
[--C-:B------:R-:W-:Y:S01]  /*c920*/  FFMA.FTZ R199, R160, UR10, -R185.reuse ;  /* 0x0000000aa0c77c23 */ /* 0x100fe200080108b9 */
[----:B-1----:R-:W-:Y:S01]  /*c930*/  F2FP.F16.F32.PACK_AB R160, R178, R167 ;  /* 0x000000a7b2a0723e */ /* 0x002fe200000000ff */
        /* <DEDUP_REMOVED lines=10> */
[----:B------:R-:W-:Y:S01]  /*c9e0*/  FFMA.FTZ R201, R166, UR10, -R185 ;  /* 0x0000000aa6c97c23 */ /* 0x000fe200080108b9 */
[----:B------:R-:W-:Y:S01]  /*c9f0*/  MUFU.EX2 R182, R182 ;  /* 0x000000b600b67308 */ /* 0x000fe20000000800 */
[----:B0-----:R-:W-:Y:S01]  /*ca00*/  FFMA.FTZ R183, R198, R2, R15 ;  /* 0x00000002c6b77223 */ /* 0x001fe2000001000f */
[--C-:B------:R-:W-:Y:S01]  /*ca10*/  FFMA.FTZ R159, R194, UR10, -R185.reuse ;  /* 0x0000000ac29f7c23 */ /* 0x100fe200080108b9 */
[--C-:B------:R-:W-:Y:S01]  /*ca20*/  FFMA.FTZ R173, R173, UR10, -R185.reuse ;  /* 0x0000000aadad7c23 */ /* 0x100fe200080108b9 */
[----:B------:R-:W-:Y:S01]  /*ca30*/  FFMA.FTZ R193, R193, UR10, -R185 ;  /* 0x0000000ac1c17c23 */ /* 0x000fe200080108b9 */
[----:B------:R-:W-:Y:S01]  /*ca40*/  FADD.FTZ R2, R188, R183 ;  /* 0x000000b7bc027221 */ /* 0x000fe20000010000 */
[----:B------:R-:W-:Y:S01]  /*ca50*/  F2FP.F16.F32.PACK_AB R166, R162, R161 ;  /* 0x000000a1a2a6723e */ /* 0x000fe200000000ff */
[-C--:B------:R-:W-:Y:S01]  /*ca60*/  FMUL.FTZ R24, R24, R198.reuse ;  /* 0x000000c618187220 */ /* 0x080fe20000410000 */
[----:B------:R-:W-:Y:S01]  /*ca70*/  MUFU.EX2 R179, R179 ;  /* 0x000000b300b37308 */ /* 0x000fe20000000800 */
[----:B------:R-:W-:Y:S01]  /*ca80*/  FADD.FTZ R183, R189, R2 ;  /* 0x00000002bdb77221 */ /* 0x000fe20000010000 */
[----:B------:R-:W-:Y:S01]  /*ca90*/  F2FP.F16.F32.PACK_AB R164, R158, R191 ;  /* 0x000000bf9ea4723e */ /* 0x000fe200000000ff */
        /* <DEDUP_REMOVED lines=15> */
[----:B0-----:R-:W-:Y:S01]  /*cb90*/  FSEL R187, R9, RZ, P1 ;  /* 0x000000ff09bb7208 */ /* 0x001fe20000800000 */
[----:B------:R-:W-:Y:S01]  /*cba0*/  FMUL.FTZ R44, R44, R198 ;  /* 0x000000c62c2c7220 */ /* 0x000fe20000410000 */
[----:B------:R-:W-:Y:S01]  /*cbb0*/  PLOP3.LUT P1, PT, PT, PT, UP0, 0x40, 0x0 ;  /* 0x000000000000781c */ /* 0x000fe20003f2e808 */
[C---:B------:R-:W-:Y:S01]  /*cbc0*/  FADD.FTZ R2, R171.reuse, R2 ;  /* 0x00000002ab027221 */ /* 0x040fe20000010000 */
[----:B------:R-:W-:Y:S01]  /*cbd0*/  F2FP.F16.F32.PACK_AB R170, R171, R170 ;  /* 0x000000aaabaa723e */ /* 0x000fe200000000ff */
[----:B------:R-:W-:Y:S01]  /*cbe0*/  FADD.FTZ R187, -R187, R12 ;  /* 0x0000000cbbbb7221 */ /* 0x000fe20000010100 */
[----:B------:R-:W-:Y:S01]  /*cbf0*/  MUFU.EX2 R181, R181 ;  /* 0x000000b500b57308 */ /* 0x000fe20000000800 */
[----:B------:R-:W-:Y:S01]  /*cc00*/  FADD.FTZ R183, R191, R2 ;  /* 0x00000002bfb77221 */ /* 0x000fe20000010000 */
[--C-:B------:R-:W-:Y:S01]  /*cc10*/  FFMA.FTZ R12, R153, UR10, -R185.reuse ;  /* 0x0000000a990c7c23 */ /* 0x100fe200080108b9 */
[----:B------:R-:W-:Y:S01]  /*cc20*/  FMUL.FTZ R187, R187, UR10 ;  /* 0x0000000abbbb7c20 */ /* 0x000fe20008410000 */
[----:B------:R-:W-:Y:S01]  /*cc30*/  FFMA.FTZ R153, R154, UR10, -R185 ;  /* 0x0000000a9a997c23 */ /* 0x000fe200080108b9 */
[----:B------:R-:W-:Y:S01]  /*cc40*/  FADD.FTZ R2, R158, R183 ;  /* 0x000000b79e027221 */ /* 0x000fe20000010000 */
[----:B------:R-:W-:Y:S01]  /*cc50*/  FFMA.FTZ R183, R152, UR10, -R185 ;  /* 0x0000000a98b77c23 */ /* 0x000fe200080108b9 */
[-C--:B------:R-:W-:Y:S01]  /*cc60*/  FMUL.FTZ R45, R45, R198.reuse ;  /* 0x000000c62d2d7220 */ /* 0x080fe20000410000 */
[----:B------:R-:W-:Y:S01]  /*cc70*/  MUFU.EX2 R186, R186 ;  /* 0x000000ba00ba7308 */ /* 0x000fe20000000800 */
[----:B------:R-:W-:Y:S01]  /*cc80*/  FADD.FTZ R195, R161, R2 ;  /* 0x00000002a1c37221 */ /* 0x000fe20000010000 */
[----:B-1----:R-:W-:Y:S01]  /*cc90*/  F2FP.F16.F32.PACK_AB R158, R184, R179 ;  /* 0x000000b3b89e723e */ /* 0x002fe200000000ff */
[-C--:B------:R-:W-:Y:S01]  /*cca0*/  FMUL.FTZ R48, R48, R198.reuse ;  /* 0x000000c630307220 */ /* 0x080fe20000410000 */
[-C--:B------:R-:W-:Y:S01]  /*ccb0*/  FMUL.FTZ R49, R49, R198.reuse ;  /* 0x000000c631317220 */ /* 0x080fe20000410000 */
[----:B------:R-:W-:Y:S01]  /*ccc0*/  FADD.FTZ R2, R162, R195 ;  /* 0x000000c3a2027221 */ /* 0x000fe20000010000 */
[----:B------:R-:W-:Y:S01]  /*ccd0*/  F2FP.F16.F32.PACK_AB R162, R180, R175 ;  /* 0x000000afb4a2723e */ /* 0x000fe200000000ff */
[-C--:B------:R-:W-:Y:S01]  /*cce0*/  FMUL.FTZ R52, R52, R198.reuse ;  /* 0x000000c634347220 */ /* 0x080fe20000410000 */
[----:B------:R-:W0:Y:S01]  /*ccf0*/  MUFU.EX2 R196, R196 ;  /* 0x000000c400c47308 */ /* 0x000e220000000800 */
[----:B------:R-:W-:Y:S01]  /*cd00*/  FADD.FTZ R195, R167, R2 ;  /* 0x00000002a7c37221 */ /* 0x000fe20000010000 */
[----:B------:R-:W-:Y:S01]  /*cd10*/  FFMA.FTZ R2, R155, UR10, -R185 ;  /* 0x0000000a9b027c23 */ /* 0x000fe200080108b9 */
[-C--:B------:R-:W-:Y:S01]  /*cd20*/  FMUL.FTZ R53, R53, R198.reuse ;  /* 0x000000c635357220 */ /* 0x080fe20000410000 */
[-C--:B------:R-:W-:Y:S01]  /*cd30*/  FMUL.FTZ R56, R56, R198.reuse ;  /* 0x000000c638387220 */ /* 0x080fe20000410000 */
[----:B------:R-:W-:Y:S01]  /*cd40*/  FADD.FTZ R152, R178, R195 ;  /* 0x000000c3b2987221 */ /* 0x000fe20000010000 */
[--C-:B------:R-:W-:Y:S01]  /*cd50*/  FFMA.FTZ R195, R157, UR10, -R185.reuse ;  /* 0x0000000a9dc37c23 */ /* 0x100fe200080108b9 */
[----:B------:R-:W-:Y:S01]  /*cd60*/  FFMA.FTZ R157, R172, UR10, -R185 ;  /* 0x0000000aac9d7c23 */ /* 0x000fe200080108b9 */
        /* <DEDUP_REMOVED lines=8> */
[----:B------:R-:W1:Y:S01]  /*cdf0*/  MUFU.EX2 R178, R187 ;  /* 0x000000bb00b27308 */ /* 0x000e620000000800 */
[----:B------:R-:W-:Y:S01]  /*ce00*/  FADD.FTZ R155, R177, R152 ;  /* 0x00000098b19b7221 */ /* 0x000fe20000010000 */
[----:B0-----:R-:W-:Y:S01]  /*ce10*/  F2FP.F16.F32.PACK_AB R154, R196, R11 ;  /* 0x0000000bc49a723e */ /* 0x001fe200000000ff */
[-C--:B------:R-:W-:Y:S01]  /*ce20*/  FMUL.FTZ R65, R65, R198.reuse ;  /* 0x000000c641417220 */ /* 0x080fe20000410000 */
[-C--:B------:R-:W-:Y:S01]  /*ce30*/  FMUL.FTZ R68, R68, R198.reuse ;  /* 0x000000c644447220 */ /* 0x080fe20000410000 */
[----:B------:R-:W-:Y:S01]  /*ce40*/  FADD.FTZ R152, R182, R155 ;  /* 0x0000009bb6987221 */ /* 0x000fe20000010000 */
[--C-:B------:R-:W-:Y:S01]  /*ce50*/  FFMA.FTZ R155, R174, UR10, -R185.reuse ;  /* 0x0000000aae9b7c23 */ /* 0x100fe200080108b9 */
[----:B------:R-:W-:Y:S01]  /*ce60*/  FFMA.FTZ R185, R168, UR10, -R185 ;  /* 0x0000000aa8b97c23 */ /* 0x000fe200080108b9 */
[----:B------:R-:W0:Y:S01]  /*ce70*/  MUFU.EX2 R14, R14 ;  /* 0x0000000e000e7308 */ /* 0x000e220000000800 */
[----:B------:R-:W-:Y:S01]  /*ce80*/  FADD.FTZ R203, R179, R152 ;  /* 0x00000098b3cb7221 */ /* 0x000fe20000010000 */
[----:B------:R-:W-:Y:S01]  /*ce90*/  F2FP.F16.F32.PACK_AB R168, R192, R169 ;  /* 0x000000a9c0a8723e */ /* 0x000fe200000000ff */
[-C--:B------:R-:W-:Y:S01]  /*cea0*/  FMUL.FTZ R69, R69, R198.reuse ;  /* 0x000000c645457220 */ /* 0x080fe20000410000 */
[----:B------:R-:W-:Y:S01]  /*ceb0*/  F2FP.F16.F32.PACK_AB R174, R190, R189 ;  /* 0x000000bdbeae723e */ /* 0x000fe200000000ff */
[----:B------:R-:W-:Y:S01]  /*cec0*/  FADD.FTZ R152, R184, R203 ;  /* 0x000000cbb8987221 */ /* 0x000fe20000010000 */
[-C--:B------:R-:W-:Y:S01]  /*ced0*/  FMUL.FTZ R72, R72, R198.reuse ;  /* 0x000000c648487220 */ /* 0x080fe20000410000 */
[-C--:B------:R-:W-:Y:S01]  /*cee0*/  FMUL.FTZ R73, R73, R198.reuse ;  /* 0x000000c649497220 */ /* 0x080fe20000410000 */
[----:B------:R-:W2:Y:S01]  /*cef0*/  MUFU.EX2 R20, R20 ;  /* 0x0000001400147308 */ /* 0x000ea20000000800 */
[----:B------:R-:W-:Y:S01]  /*cf00*/  FADD.FTZ R169, R181, R152 ;  /* 0x00000098b5a97221 */ /* 0x000fe20000010000 */
[----:B------:R-:W-:Y:S01]  /*cf10*/  F2FP.F16.F32.PACK_AB R152, R186, R181 ;  /* 0x000000b5ba98723e */ /* 0x000fe200000000ff */
        /* <DEDUP_REMOVED lines=17> */
[----:B------:R-:W-:Y:S01]  /*d030*/  FMUL.FTZ R104, R104, R198 ;  /* 0x000000c668687220 */ /* 0x000fe20000410000 */
[----:B------:R-:W-:Y:S01]  /*d040*/  FADD.FTZ R161, R11, R2 ;  /* 0x000000020ba17221 */ /* 0x000fe20000010000 */
[----:B-1----:R-:W-:Y:S01]  /*d050*/  FFMA.FTZ R11, R178, R0, R13 ;  /* 0x00000000b20b7223 */ /* 0x002fe2000001000d */
[-C--:B------:R-:W-:Y:S01]  /*d060*/  FMUL.FTZ R105, R105, R198.reuse ;  /* 0x000000c669697220 */ /* 0x080fe20000410000 */
[----:B------:R-:W-:Y:S01]  /*d070*/  MUFU.EX2 R22, R22 ;  /* 0x0000001600167308 */ /* 0x000fe20000000800 */
[----:B------:R-:W-:Y:S01]  /*d080*/  FADD.FTZ R2, R196, R161 ;  /* 0x000000a1c4027221 */ /* 0x000fe20000010000 */
[----:B0-----:R-:W-:Y:S01]  /*d090*/  FADD.FTZ R11, R14, R11 ;  /* 0x0000000b0e0b7221 */ /* 0x001fe20000010000 */
[-C--:B------:R-:W-:Y:S01]  /*d0a0*/  FMUL.FTZ R108, R108, R198.reuse ;  /* 0x000000c66c6c7220 */ /* 0x080fe20000410000 */
[-C--:B------:R-:W-:Y:S01]  /*d0b0*/  FMUL.FTZ R109, R109, R198.reuse ;  /* 0x000000c66d6d7220 */ /* 0x080fe20000410000 */
[-C--:B------:R-:W-:Y:S01]  /*d0c0*/  FMUL.FTZ R112, R112, R198.reuse ;  /* 0x000000c670707220 */ /* 0x080fe20000410000 */
[----:B--2---:R-:W-:Y:S01]  /*d0d0*/  FADD.FTZ R0, R20, R11 ;  /* 0x0000000b14007221 */ /* 0x004fe20000010000 */
[-C--:B------:R-:W-:Y:S01]  /*d0e0*/  FMUL.FTZ R113, R113, R198.reuse ;  /* 0x000000c671717220 */ /* 0x080fe20000410000 */
[----:B------:R-:W0:Y:S01]  /*d0f0*/  MUFU.EX2 R23, R23 ;  /* 0x0000001700177308 */ /* 0x000e220000000800 */
[-C--:B------:R-:W-:Y:S01]  /*d100*/  FMUL.FTZ R116, R116, R198.reuse ;  /* 0x000000c674747220 */ /* 0x080fe20000410000 */
[----:B----4-:R-:W-:Y:S01]  /*d110*/  FADD.FTZ R11, R21, R0 ;  /* 0x00000000150b7221 */ /* 0x010fe20000010000 */
        /* <DEDUP_REMOVED lines=19> */
[----:B------:R-:W-:Y:S01]  /*d250*/  F2FP.F16.F32.PACK_AB R175, R21, R20 ;  /* 0x0000001415af723e */ /* 0x000fe200000000ff */
[----:B------:R-:W-:Y:S01]  /*d260*/  FMUL.FTZ R26, R26, R178 ;  /* 0x000000b21a1a7220 */ /* 0x000fe20000410000 */
[----:B------:R2:W-:Y:S01]  /*d270*/  MUFU.EX2 R15, R156 ;  /* 0x0000009c000f7308 */ /* 0x0005e20000000800 */
        /* <DEDUP_REMOVED lines=8> */
[----:B--2---:R-:W-:Y:S01]  /*d300*/  F2FP.F16.F32.PACK_AB R156, R182, R177 ;  /* 0x000000b1b69c723e */ /* 0x004fe200000000ff */
[----:B------:R-:W-:Y:S01]  /*d310*/  FADD.FTZ R182, R22, R11 ;  /* 0x0000000b16b67221 */ /* 0x000fe20000010000 */
[----:B-1----:R-:W-:Y:S01]  /*d320*/  F2FP.F16.F32.PACK_AB R171, R12, R183 ;  /* 0x000000b70cab723e */ /* 0x002fe200000000ff */
[-C--:B------:R-:W-:Y:S01]  /*d330*/  FMUL.FTZ R39, R39, R178.reuse ;  /* 0x000000b227277220 */ /* 0x080fe20000410000 */
[-C--:B------:R-:W-:Y:S01]  /*d340*/  FMUL.FTZ R42, R42, R178.reuse ;  /* 0x000000b22a2a7220 */ /* 0x080fe20000410000 */
[----:B------:R-:W-:Y:S01]  /*d350*/  FADD.FTZ R182, R23, R182 ;  /* 0x000000b617b67221 */ /* 0x000fe20000010000 */
[-C--:B------:R-:W-:Y:S01]  /*d360*/  FMUL.FTZ R43, R43, R178.reuse ;  /* 0x000000b22b2b7220 */ /* 0x080fe20000410000 */
[----:B------:R-:W1:Y:S01]  /*d370*/  MUFU.EX2 R188, R195 ;  /* 0x000000c300bc7308 */ /* 0x000e620000000800 */
[-C--:B------:R-:W-:Y:S01]  /*d380*/  FMUL.FTZ R46, R46, R178.reuse ;  /* 0x000000b22e2e7220 */ /* 0x080fe20000410000 */
[----:B------:R-:W-:Y:S01]  /*d390*/  FADD.FTZ R11, R183, R182 ;  /* 0x000000b6b70b7221 */ /* 0x000fe20000010000 */
[-C--:B------:R-:W-:Y:S01]  /*d3a0*/  FMUL.FTZ R47, R47, R178.reuse ;  /* 0x000000b22f2f7220 */ /* 0x080fe20000410000 */
[-C--:B------:R-:W-:Y:S01]  /*d3b0*/  FMUL.FTZ R50, R50, R178.reuse ;  /* 0x000000b232327220 */ /* 0x080fe20000410000 */
[-C--:B------:R-:W-:Y:S01]  /*d3c0*/  FMUL.FTZ R51, R51, R178.reuse ;  /* 0x000000b233337220 */ /* 0x080fe20000410000 */
[----:B------:R-:W-:Y:S01]  /*d3d0*/  FADD.FTZ R182, R12, R11 ;  /* 0x0000000b0cb67221 */ /* 0x000fe20000010000 */
[-C--:B------:R-:W-:Y:S01]  /*d3e0*/  FMUL.FTZ R54, R54, R178.reuse ;  /* 0x000000b236367220 */ /* 0x080fe20000410000 */
[----:B------:R-:W2:Y:S01]  /*d3f0*/  MUFU.EX2 R161, R197 ;  /* 0x000000c500a17308 */ /* 0x000ea20000000800 */
[-C--:B------:R-:W-:Y:S01]  /*d400*/  FMUL.FTZ R55, R55, R178.reuse ;  /* 0x000000b237377220 */ /* 0x080fe20000410000 */
[----:B0-----:R-:W-:Y:S01]  /*d410*/  FADD.FTZ R11, R153, R182 ;  /* 0x000000b6990b7221 */ /* 0x001fe20000010000 */
[-C--:B------:R-:W-:Y:S01]  /*d420*/  FMUL.FTZ R58, R58, R178.reuse ;  /* 0x000000b23a3a7220 */ /* 0x080fe20000410000 */
[-C--:B------:R-:W-:Y:S01]  /*d430*/  FMUL.FTZ R59, R59, R178.reuse ;  /* 0x000000b23b3b7220 */ /* 0x080fe20000410000 */
[-C--:B------:R-:W-:Y:S01]  /*d440*/  FMUL.FTZ R62, R62, R178.reuse ;  /* 0x000000b23e3e7220 */ /* 0x080fe20000410000 */
[----:B------:R-:W-:Y:S01]  /*d450*/  FADD.FTZ R182, R194, R11 ;  /* 0x0000000bc2b67221 */ /* 0x000fe20000010000 */
[-C--:B------:R-:W-:Y:S01]  /*d460*/  FMUL.FTZ R63, R63, R178.reuse ;  /* 0x000000b23f3f7220 */ /* 0x080fe20000410000 */
[----:B------:R-:W0:Y:S01]  /*d470*/  MUFU.EX2 R180, R199 ;  /* 0x000000c700b47308 */ /* 0x000e220000000800 */
[----:B-1----:R-:W-:Y:S01]  /*d480*/  F2FP.F16.F32.PACK_AB R167, R188, R15 ;  /* 0x0000000fbca7723e */ /* 0x002fe200000000ff */
[----:B------:R-:W-:Y:S01]  /*d490*/  FADD.FTZ R11, R15, R182 ;  /* 0x000000b60f0b7221 */ /* 0x000fe20000010000 */
[-C--:B------:R-:W-:Y:S01]  /*d4a0*/  FMUL.FTZ R66, R66, R178.reuse ;  /* 0x000000b242427220 */ /* 0x080fe20000410000 */
[-C--:B------:R-:W-:Y:S01]  /*d4b0*/  FMUL.FTZ R67, R67, R178.reuse ;  /* 0x000000b243437220 */ /* 0x080fe20000410000 */
[-C--:B------:R-:W-:Y:S01]  /*d4c0*/  FMUL.FTZ R70, R70, R178.reuse ;  /* 0x000000b246467220 */ /* 0x080fe20000410000 */
[----:B------:R-:W-:Y:S01]  /*d4d0*/  FADD.FTZ R184, R188, R11 ;  /* 0x0000000bbcb87221 */ /* 0x000fe20000010000 */
        /* <DEDUP_REMOVED lines=27> */
[----:B0-----:R-:W-:Y:S01]  /*d690*/  F2FP.F16.F32.PACK_AB R161, R180, R161 ;  /* 0x000000a1b4a1723e */ /* 0x001fe200000000ff */
[-C--:B------:R-:W-:Y:S01]  /*d6a0*/  FMUL.FTZ R115, R115, R178.reuse ;  /* 0x000000b273737220 */ /* 0x080fe20000410000 */
[-C--:B------:R-:W-:Y:S01]  /*d6b0*/  FMUL.FTZ R118, R118, R178.reuse ;  /* 0x000000b276767220 */ /* 0x080fe20000410000 */
[----:B------:R-:W-:Y:S01]  /*d6c0*/  FADD.FTZ R184, R180, R165 ;  /* 0x000000a5b4b87221 */ /* 0x000fe20000010000 */
[----:B------:R-:W-:Y:S01]  /*d6d0*/  F2FP.F16.F32.PACK_AB R165, R194, R153 ;  /* 0x00000099c2a5723e */ /* 0x000fe200000000ff */
        /* <DEDUP_REMOVED lines=19> */
[----:B---3--:R-:W-:Y:S01]  /*d810*/  F2FP.F16.F32.PACK_AB R163, R200, R163 ;  /* 0x000000a3c8a3723e */ /* 0x008fe200000000ff */
[-C--:B------:R-:W-:Y:S01]  /*d820*/  FMUL.FTZ R150, R150, R178.reuse ;  /* 0x000000b296967220 */ /* 0x080fe20000410000 */
[----:B------:R-:W-:Y:S01]  /*d830*/  FMUL.FTZ R151, R151, R178 ;  /* 0x000000b297977220 */ /* 0x000fe20000410000 */
[----:B------:R-:W-:-:S03]  /*d840*/  FADD.FTZ R157, R200, R157 ;  /* 0x0000009dc89d7221 */ /* 0x000fc60000010000 */
[----:B------:R0:W1:Y:S01]  /*d850*/  MUFU.EX2 R184, R155 ;  /* 0x0000009b00b87308 */ /* 0x0000620000000800 */
[----:B----4-:R-:W-:Y:S01]  /*d860*/  FADD.FTZ R186, R0, R157 ;  /* 0x0000009d00ba7221 */ /* 0x010fe20000010000 */
[----:B-----5:R-:W-:Y:S02]  /*d870*/  F2FP.F16.F32.PACK_AB R173, R14, R13 ;  /* 0x0000000d0ead723e */ /* 0x020fe400000000ff */
[C---:B------:R-:W-:Y:S01]  /*d880*/  F2FP.F16.F32.PACK_AB R157, R201.reuse, R0 ;  /* 0x00000000c99d723e */ /* 0x040fe200000000ff */
[----:B------:R-:W-:-:S03]  /*d890*/  FADD.FTZ R186, R201, R186 ;  /* 0x000000bac9ba7221 */ /* 0x000fc60000010000 */
[----:B------:R-:W3:Y:S01]  /*d8a0*/  MUFU.EX2 R193, R193 ;  /* 0x000000c100c17308 */ /* 0x000ee20000000800 */
[----:B0-----:R-:W-:Y:S01]  /*d8b0*/  FADD.FTZ R155, R159, R186 ;  /* 0x000000ba9f9b7221 */ /* 0x001fe20000010000 */
[----:B--2---:R-:W-:-:S03]  /*d8c0*/  F2FP.F16.F32.PACK_AB R159, R182, R159 ;  /* 0x0000009fb69f723e */ /* 0x004fc600000000ff */
[----:B------:R-:W-:-:S03]  /*d8d0*/  FADD.FTZ R190, R182, R155 ;  /* 0x0000009bb6be7221 */ /* 0x000fc60000010000 */
[----:B------:R-:W0:Y:S01]  /*d8e0*/  MUFU.EX2 R186, R185 ;  /* 0x000000b900ba7308 */ /* 0x000e220000000800 */
[----:B------:R-:W-:Y:S01]  /*d8f0*/  FADD.FTZ R13, R11, R190 ;  /* 0x000000be0b0d7221 */ /* 0x000fe20000010000 */
[----:B-1----:R-:W-:-:S03]  /*d900*/  F2FP.F16.F32.PACK_AB R153, R184, R11 ;  /* 0x0000000bb899723e */ /* 0x002fc600000000ff */
[----:B------:R-:W-:-:S04]  /*d910*/  FADD.FTZ R12, R184, R13 ;  /* 0x0000000db80c7221 */ /* 0x000fc80000010000 */
[----:B---3--:R-:W-:-:S04]  /*d920*/  FADD.FTZ R13, R193, R12 ;  /* 0x0000000cc10d7221 */ /* 0x008fc80000010000 */
[C---:B0-----:R-:W-:Y:S01]  /*d930*/  FADD.FTZ R0, R186.reuse, R13 ;  /* 0x0000000dba007221 */ /* 0x041fe20000010000 */
[----:B------:R-:W-:Y:S01]  /*d940*/  F2FP.F16.F32.PACK_AB R155, R186, R193 ;  /* 0x000000c1ba9b723e */ /* 0x000fe200000000ff */
[----:B------:R-:W-:Y:S06]  /*d950*/  @P1 BRA `(.L_x_10918) ;  /* 0x0000000000041947 */ /* 0x000fec0003800000 */
[----:B------:R-:W-:Y:S01]  /*d960*/  BPT.TRAP 0x1 ;  /* 0x000000040000795c */ /* 0x000fe20000300000 */
.L_x_10918:
[----:B------:R-:W-:Y:S01]  /*d970*/  PLOP3.LUT P2, PT, PT, PT, UP0, 0x40, 0x0 ;  /* 0x000000000000781c */ /* 0x000fe20003f4e808 */
[----:B------:R0:W1:-:S12]  /*d980*/  SYNCS.PHASECHK.TRANS64.TRYWAIT P1, [UR31+0x22850], R7 ;  /* 0x02285007ff0075a7 */ /* 0x000058000802015f */
[----:B0-----:R-:W-:Y:S05]  /*d990*/  @P2 BRA `(.L_x_10919) ;  /* 0x0000000000042947 */ /* 0x001fea0003800000 */
[----:B------:R-:W-:Y:S01]  /*d9a0*/  BPT.TRAP 0x1 ;  /* 0x000000040000795c */ /* 0x000fe20000300000 */
.L_x_10919:
[----:B-1----:R-:W-:Y:S05]  /*d9b0*/  @P1 BRA `(.L_x_10920) ;  /* 0x0000000000081947 */ /* 0x002fea0003800000 */
[----:B------:R-:W0:Y:S02]  /*d9c0*/  SYNCS.PHASECHK.TRANS64.TRYWAIT P1, [UR31+0x22850], R7 ;  /* 0x02285007ff0075a7 */ /* 0x000e24000802015f */
[----:B0-----:R-:W-:Y:S05]  /*d9d0*/  @!P1 BRA `(.L_x_10921) ;  /* 0x00000074000c9947 */ /* 0x001fea0003800000 */
.L_x_10920:
[----:B------:R3:W-:Y:S01]  /*d9e0*/  BAR.SYNC.DEFER_BLOCKING R5, 0x100 ;  /* 0x000400050000751d */ /* 0x0007e20000010000 */
[----:B------:R-:W-:Y:S01]  /*d9f0*/  UIMAD UR11, UR4, 0xc00, UR24 ;  /* 0x00000c00040b78a4 */ /* 0x000fe2000f8e0218 */
[----:B------:R-:W-:Y:S01]  /*da00*/  ISETP.GT.AND P1, PT, R6, UR37, PT ;  /* 0x0000002506007c0c */ /* 0x000fe2000bf24270 */
        /* <DEDUP_REMOVED lines=42> */
.L_x_10905:
[----:B------:R-:W0:Y:S01]  /*dcb0*/  SHFL.BFLY PT, R3, R2, 0x2, 0x1f ;  /* 0x0c401f0002037f89 */ /* 0x000e2200000e0000 */
[----:B------:R-:W-:-:S05]  /*dcc0*/  IADD3 R19, -R19, 0xb, RZ ;  /* 0x0000000b13137810 */ /* 0x000fca0007ffe1ff */
[----:B------:R4:W-:Y:S08]  /*dcd0*/  BAR.ARV R19, 0x100 ;  /* 0x000400130000751d */ /* 0x0009f00000002000 */
[----:B------:R-:W-:Y:S06]  /*dce0*/  BAR.ARV 0x8, 0x180 ;  /* 0x0206000000007b1d */ /* 0x000fec0000002000 */
[----:B------:R-:W-:Y:S01]  /*dcf0*/  PLOP3.LUT P0, PT, PT, PT, PT, 0x8, 0x0 ;  /* 0x000000000000781c */ /* 0x000fe20003f0e170 */
[----:B-123--:R-:W1:Y:S01]  /*dd00*/  SHFL.BFLY PT, R5, R0, 0x2, 0x1f ;  /* 0x0c401f0000057f89 */ /* 0x00ee6200000e0000 */
[----:B0-----:R-:W-:Y:S01]  /*dd10*/  FADD.FTZ R3, R3, R2 ;  /* 0x0000000203037221 */ /* 0x001fe20000010000 */
[----:B------:R-:W-:-:S04]  /*dd20*/  IMAD.MOV.U32 R2, RZ, RZ, -0x800000 ;  /* 0xff800000ff027424 */ /* 0x000fc800078e00ff */
[----:B------:R-:W0:Y:S01]  /*dd30*/  SHFL.BFLY PT, R4, R3, 0x1, 0x1f ;  /* 0x0c201f0003047f89 */ /* 0x000e2200000e0000 */
[----:B-1----:R-:W-:Y:S01]  /*dd40*/  FADD.FTZ R5, R5, R0 ;  /* 0x0000000005057221 */ /* 0x002fe20000010000 */
[----:B------:R-:W-:-:S04]  /*dd50*/  IMAD.MOV.U32 R0, RZ, RZ, RZ ;  /* 0x000000ffff007224 */ /* 0x000fc800078e00ff */
[----:B------:R-:W1:Y:S01]  /*dd60*/  SHFL.BFLY PT, R6, R5, 0x1, 0x1f ;  /* 0x0c201f0005067f89 */ /* 0x000e6200000e0000 */
[----:B0-----:R-:W-:Y:S01]  /*dd70*/  FADD.FTZ R8, R3, R4 ;  /* 0x0000000403087221 */ /* 0x001fe20000010000 */
[----:B------:R-:W-:Y:S02]  /*dd80*/  IMAD.MOV.U32 R4, RZ, RZ, RZ ;  /* 0x000000ffff047224 */ /* 0x000fe400078e00ff */
[----:B------:R-:W-:Y:S02]  /*dd90*/  IMAD.MOV.U32 R3, RZ, RZ, -0x800000 ;  /* 0xff800000ff037424 */ /* 0x000fe400078e00ff */
[----:B------:R-:W-:-:S13]  /*dda0*/  FSETP.NE.FTZ.AND P1, PT, R8, RZ, PT ;  /* 0x000000ff0800720b */ /* 0x000fda0003f35000 */
[----:B------:R-:W0:Y:S01]  /*ddb0*/  @P1 MUFU.RCP R4, R8 ;  /* 0x0000000800041308 */ /* 0x000e220000001000 */
[----:B-1----:R-:W-:Y:S01]  /*ddc0*/  FADD.FTZ R11, R5, R6 ;  /* 0x00000006050b7221 */ /* 0x002fe20000010000 */
[----:B------:R-:W-:-:S06]  /*ddd0*/  IMAD.U32 R5, RZ, RZ, UR10 ;  /* 0x0000000aff057e24 */ /* 0x000fcc000f8e00ff */
[----:B------:R-:W1:Y:S01]  /*dde0*/  @P1 MUFU.LG2 R6, R8 ;  /* 0x0000000800061308 */ /* 0x000e620000000c00 */
[----:B------:R-:W-:Y:S01]  /*ddf0*/  FSETP.NE.FTZ.AND P2, PT, R11, RZ, PT ;  /* 0x000000ff0b00720b */ /* 0x000fe20003f55000 */
[----:B------:R-:W-:Y:S01]  /*de00*/  @P1 FMUL.FTZ R5, R5, 0.69314718246459960938 ;  /* 0x3f31721805051820 */ /* 0x000fe20000410000 */
[-C--:B0-----:R-:W-:Y:S01]  /*de10*/  FMUL.FTZ R24, R24, R4.reuse ;  /* 0x0000000418187220 */ /* 0x081fe20000410000 */
[-C--:B------:R-:W-:Y:S01]  /*de20*/  FMUL.FTZ R25, R25, R4.reuse ;  /* 0x0000000419197220 */ /* 0x080fe20000410000 */
[-C--:B------:R-:W-:Y:S01]  /*de30*/  FMUL.FTZ R28, R28, R4.reuse ;  /* 0x000000041c1c7220 */ /* 0x080fe20000410000 */
[-C--:B------:R-:W-:Y:S01]  /*de40*/  FMUL.FTZ R29, R29, R4.reuse ;  /* 0x000000041d1d7220 */ /* 0x080fe20000410000 */
[----:B------:R-:W-:-:S07]  /*de50*/  FMUL.FTZ R32, R32, R4 ;  /* 0x0000000420207220 */ /* 0x000fce0000410000 */
[----:B------:R-:W0:Y:S01]  /*de60*/  @P2 MUFU.LG2 R7, R11 ;  /* 0x0000000b00072308 */ /* 0x000e220000000c00 */
[-C--:B------:R-:W-:Y:S01]  /*de70*/  FMUL.FTZ R33, R33, R4.reuse ;  /* 0x0000000421217220 */ /* 0x080fe20000410000 */
[-C--:B------:R-:W-:Y:S01]  /*de80*/  FMUL.FTZ R36, R36, R4.reuse ;  /* 0x0000000424247220 */ /* 0x080fe20000410000 */
[-C--:B------:R-:W-:Y:S01]  /*de90*/  FMUL.FTZ R37, R37, R4.reuse ;  /* 0x0000000425257220 */ /* 0x080fe20000410000 */
[-C--:B------:R-:W-:Y:S01]  /*dea0*/  FMUL.FTZ R40, R40, R4.reuse ;  /* 0x0000000428287220 */ /* 0x080fe20000410000 */
[-C--:B------:R-:W-:Y:S01]  /*deb0*/  FMUL.FTZ R41, R41, R4.reuse ;  /* 0x0000000429297220 */ /* 0x080fe20000410000 */
[-C--:B------:R-:W-:Y:S01]  /*dec0*/  FMUL.FTZ R44, R44, R4.reuse ;  /* 0x000000042c2c7220 */ /* 0x080fe20000410000 */
[-C--:B------:R-:W-:Y:S01]  /*ded0*/  FMUL.FTZ R45, R45, R4.reuse ;  /* 0x000000042d2d7220 */ /* 0x080fe20000410000 */
[----:B------:R2:W3:Y:S01]  /*dee0*/  @P2 MUFU.RCP R0, R11 ;  /* 0x0000000b00002308 */ /* 0x0004e20000001000 */
        /* <DEDUP_REMOVED lines=54> */
[----:B-1----:R-:W-:Y:S01]  /*e250*/  @P1 FMUL.FTZ R6, R6, 0.69314718246459960938 ;  /* 0x3f31721806061820 */ /* 0x002fe20000410000 */
[----:B0-----:R-:W-:Y:S01]  /*e260*/  @P2 FMUL.FTZ R4, R7, 0.69314718246459960938 ;  /* 0x3f31721807042820 */ /* 0x001fe20000410000 */
        /* <DEDUP_REMOVED lines=65> */
[----:B----4-:R-:W-:-:S07]  /*e680*/  @P2 FFMA.FTZ R2, R11, R9, R4 ;  /* 0x000000090b022223 */ /* 0x010fce0000010004 */
.L_x_10852:
        /* <DEDUP_REMOVED lines=23> */
[----:B------:R-:W0:Y:S01]  /*e800*/  @P0 LDC R14, c[0x0][0xbec] ;  /* 0x0002fb00ff0e0b82 */ /* 0x000e220000000800 */
[----:B------:R-:W-:Y:S02]  /*e810*/  LEA.HI R13, R4, R5, RZ, 0x2 ;  /* 0x00000005040d7211 */ /* 0x000fe400078f10ff */
[----:B------:R-:W-:Y:S02]  /*e820*/  LOP3.LUT R0, R6, 0xffffff80, RZ, 0xc0, !PT ;  /* 0xffffff8006007812 */ /* 0x000fe400078ec0ff */
[----:B------:R-:W-:-:S03]  /*e830*/  SHF.R.S32.HI R7, RZ, 0x7, R6 ;  /* 0x00000007ff077819 */ /* 0x000fc60000011406 */
[----:B------:R-:W-:Y:S01]  /*e840*/  IMAD.IADD R0, R5, 0x1, -R0 ;  /* 0x0000000105007824 */ /* 0x000fe200078e0a00 */
[----:B------:R-:W-:Y:S01]  /*e850*/  LEA.HI R4, R6, R7, RZ, 0x1 ;  /* 0x0000000706047211 */ /* 0x000fe200078f08ff */
[----:B------:R-:W3:Y:S01]  /*e860*/  LDC.64 R20, c[0x0][0xb40] ;  /* 0x0002d000ff147b82 */ /* 0x000ee20000000a00 */
[----:B------:R-:W-:Y:S02]  /*e870*/  LOP3.LUT R6, R13, 0xfffffffc, RZ, 0xc0, !PT ;  /* 0xfffffffc0d067812 */ /* 0x000fe400078ec0ff */
[----:B------:R-:W-:Y:S02]  /*e880*/  SHF.R.S32.HI R9, RZ, 0x1f, R0 ;  /* 0x0000001fff097819 */ /* 0x000fe40000011400 */
[----:B------:R-:W-:Y:S01]  /*e890*/  LOP3.LUT R4, R4, 0x3fffffe, RZ, 0xc0, !PT ;  /* 0x03fffffe04047812 */ /* 0x000fe200078ec0ff */
[----:B------:R-:W-:Y:S01]  /*e8a0*/  IMAD.IADD R5, R5, 0x1, -R6 ;  /* 0x0000000105057824 */ /* 0x000fe200078e0a06 */
[CC--:B------:R-:W-:Y:S01]  /*e8b0*/  LEA.HI R10, R9.reuse, R0.reuse, RZ, 0x2 ;  /* 0x00000000090a7211 */ /* 0x0c0fe200078f10ff */
[----:B------:R-:W5:Y:S01]  /*e8c0*/  @P0 LDC R152, c[0x0][0xbec] ;  /* 0x0002fb00ff980b82 */ /* 0x000f620000000800 */
[----:B------:R-:W-:Y:S01]  /*e8d0*/  LEA.HI R9, R9, R0, RZ, 0x5 ;  /* 0x0000000009097211 */ /* 0x000fe200078f28ff */
[----:B------:R-:W-:Y:S01]  /*e8e0*/  IMAD.IADD R6, R7, 0x1, -R4 ;  /* 0x0000000107067824 */ /* 0x000fe200078e0a04 */
[----:B------:R-:W-:-:S02]  /*e8f0*/  SHF.R.S32.HI R11, RZ, 0x2, R10 ;  /* 0x00000002ff0b7819 */ /* 0x000fc4000001140a */
[----:B------:R-:W-:Y:S02]  /*e900*/  SHF.R.S32.HI R12, RZ, 0x1f, R10 ;  /* 0x0000001fff0c7819 */ /* 0x000fe4000001140a */
[----:B------:R-:W-:Y:S01]  /*e910*/  LEA.HI R7, R5, R5, RZ, 0x1 ;  /* 0x0000000505077211 */ /* 0x000fe200078f08ff */
[----:B------:R-:W5:Y:S01]  /*e920*/  @P0 LDC R17, c[0x0][0xbf0] ;  /* 0x0002fc00ff110b82 */ /* 0x000f620000000800 */
[----:B------:R-:W-:-:S04]  /*e930*/  LEA.HI R12, R12, R11, RZ, 0x3 ;  /* 0x0000000b0c0c7211 */ /* 0x000fc800078f18ff */
[----:B------:R-:W-:-:S03]  /*e940*/  LOP3.LUT R12, R12, 0xfffffff8, RZ, 0xc0, !PT ;  /* 0xfffffff80c0c7812 */ /* 0x000fc600078ec0ff */
[----:B------:R-:W5:Y:S02]  /*e950*/  @P0 LDC R153, c[0x0][0xbf0] ;  /* 0x0002fc00ff990b82 */ /* 0x000f640000000800 */
        /* <DEDUP_REMOVED lines=12> */
[----:B------:R-:W-:Y:S01]  /*ea20*/  IMAD R16, RZ, RZ, -UR36 ;  /* 0x80000024ff107e24 */ /* 0x000fe2000f8e02ff */
[----:B------:R-:W-:Y:S01]  /*ea30*/  UIADD3 UR6, UR5, UR6, URZ ;  /* 0x0000000605067290 */ /* 0x000fe2000fffe03f */
[----:B----4-:R-:W-:Y:S01]  /*ea40*/  IMAD R12, R18, UR10, RZ ;  /* 0x0000000a120c7c24 */ /* 0x010fe2000f8e02ff */
[----:B------:R-:W-:Y:S01]  /*ea50*/  ULDC.64 UR8, c[0x0][0xb28] ;  /* 0x0002ca0000087ab9 */ /* 0x000fe20000000a00 */
[----:B--2---:R-:W-:Y:S02]  /*ea60*/  IMAD R11, R22, 0x80, R6 ;  /* 0x00000080160b7824 */ /* 0x004fe400078e0206 */
[----:B-1----:R-:W-:Y:S02]  /*ea70*/  IMAD R23, R23, R16, UR11 ;  /* 0x0000000b17177e24 */ /* 0x002fe4000f8e0210 */
[----:B------:R-:W-:Y:S02]  /*ea80*/  IMAD R15, R19, UR12, R12 ;  /* 0x0000000c130f7c24 */ /* 0x000fe4000f8e020c */
[----:B------:R-:W-:Y:S01]  /*ea90*/  IMAD.WIDE.U32 R4, R18, UR12, R4 ;  /* 0x0000000c12047c25 */ /* 0x000fe2000f8e0004 */
[----:B------:R-:W-:-:S03]  /*eaa0*/  SHF.R.S32.HI R16, RZ, 0x1f, R23 ;  /* 0x0000001fff107819 */ /* 0x000fc60000011417 */
[----:B0-----:R-:W-:-:S04]  /*eab0*/  @P0 IMAD.HI.U32 R12, R11, R14, RZ ;  /* 0x0000000e0b0c0227 */ /* 0x001fc800078e00ff */
[----:B------:R-:W-:Y:S02]  /*eac0*/  IMAD.U32 R7, RZ, RZ, UR5 ;  /* 0x00000005ff077e24 */ /* 0x000fe4000f8e00ff */
[----:B------:R-:W-:Y:S01]  /*ead0*/  IMAD.U32 R6, RZ, RZ, UR4 ;  /* 0x00000004ff067e24 */ /* 0x000fe2000f8e00ff */
[----:B------:R-:W-:Y:S01]  /*eae0*/  ULDC.64 UR4, c[0x0][0xbe0] ;  /* 0x0002f80000047ab9 */ /* 0x000fe20000000a00 */
[----:B------:R-:W-:Y:S01]  /*eaf0*/  IMAD.U32 R7, RZ, RZ, UR6 ;  /* 0x00000006ff077e24 */ /* 0x000fe2000f8e00ff */
[----:B------:R-:W-:Y:S01]  /*eb00*/  ULDC.64 UR6, c[0x0][0xb48] ;  /* 0x0002d20000067ab9 */ /* 0x000fe20000000a00 */
[----:B------:R-:W-:Y:S02]  /*eb10*/  IMAD.IADD R5, R5, 0x1, R15 ;  /* 0x0000000105057824 */ /* 0x000fe400078e020f */
[----:B---3--:R-:W-:Y:S02]  /*eb20*/  IMAD R14, R20, UR10, RZ ;  /* 0x0000000a140e7c24 */ /* 0x008fe4000f8e02ff */
[----:B-----5:R-:W-:-:S04]  /*eb30*/  @P0 IMAD.HI.U32 R152, R11, R152, RZ ;  /* 0x000000980b980227 */ /* 0x020fc800078e00ff */
[----:B------:R-:W-:Y:S01]  /*eb40*/  IMAD.MOV.U32 R13, RZ, RZ, R11 ;  /* 0x000000ffff0d7224 */ /* 0x000fe200078e000b */
[----:B------:R-:W-:Y:S01]  /*eb50*/  @P0 SHF.R.U32.HI R13, RZ, R17, R12 ;  /* 0x00000011ff0d0219 */ /* 0x000fe2000001160c */
[----:B------:R-:W-:Y:S02]  /*eb60*/  IMAD R17, R21, UR12, R14 ;  /* 0x0000000c15117c24 */ /* 0x000fe4000f8e020e */
[----:B------:R-:W-:-:S04]  /*eb70*/  IMAD.WIDE.U32 R6, R20, UR12, R6 ;  /* 0x0000000c14067c25 */ /* 0x000fc8000f8e0006 */
[----:B------:R-:W-:Y:S01]  /*eb80*/  IMAD.MOV.U32 R15, RZ, RZ, R11 ;  /* 0x000000ffff0f7224 */ /* 0x000fe200078e000b */
[----:B------:R-:W-:Y:S01]  /*eb90*/  @P0 SHF.R.U32.HI R15, RZ, R153, R152 ;  /* 0x00000099ff0f0219 */ /* 0x000fe20000011698 */
[----:B------:R-:W-:Y:S02]  /*eba0*/  IMAD R12, R16, UR4, RZ ;  /* 0x00000004100c7c24 */ /* 0x000fe4000f8e02ff */
[----:B------:R-:W-:-:S04]  /*ebb0*/  IMAD.WIDE.U32 R4, R23, UR4, R4 ;  /* 0x0000000417047c25 */ /* 0x000fc8000f8e0004 */
[----:B------:R-:W-:Y:S01]  /*ebc0*/  IMAD.IADD R7, R7, 0x1, R17 ;  /* 0x0000000107077824 */ /* 0x000fe200078e0211 */
[----:B------:R-:W-:Y:S01]  /*ebd0*/  SHF.R.S32.HI R17, RZ, 0x1f, R13 ;  /* 0x0000001fff117819 */ /* 0x000fe2000001140d */
[----:B------:R-:W-:Y:S01]  /*ebe0*/  IMAD R14, R23, UR5, R12 ;  /* 0x00000005170e7c24 */ /* 0x000fe2000f8e020c */
[----:B------:R-:W-:Y:S01]  /*ebf0*/  IADD3 R4, P0, R13, R4, RZ ;  /* 0x000000040d047210 */ /* 0x000fe20007f1e0ff */
[----:B------:R-:W-:Y:S01]  /*ec00*/  IMAD R16, R16, UR6, RZ ;  /* 0x0000000610107c24 */ /* 0x000fe2000f8e02ff */
[----:B------:R-:W-:Y:S01]  /*ec10*/  SHF.R.S32.HI R12, RZ, 0x1f, R15 ;  /* 0x0000001fff0c7819 */ /* 0x000fe2000001140f */
[----:B------:R-:W-:Y:S01]  /*ec20*/  IMAD.MOV R13, RZ, RZ, -R13 ;  /* 0x000000ffff0d7224 */ /* 0x000fe200078e0a0d */
[----:B------:R-:W-:Y:S01]  /*ec30*/  ULDC.64 UR4, c[0x0][0xb30] ;  /* 0x0002cc0000047ab9 */ /* 0x000fe20000000a00 */
[----:B------:R-:W-:Y:S01]  /*ec40*/  IMAD R19, R23, UR7, R16 ;  /* 0x0000000717137c24 */ /* 0x000fe2000f8e0210 */
[----:B------:R-:W-:Y:S01]  /*ec50*/  IADD3.X R5, R17, R5, R14, P0, !PT ;  /* 0x0000000511057210 */ /* 0x000fe200007fe40e */
[----:B------:R-:W-:-:S02]  /*ec60*/  IMAD.MOV R16, RZ, RZ, -R15 ;  /* 0x000000ffff107224 */ /* 0x000fc400078e0a0f */
[----:B------:R-:W-:Y:S02]  /*ec70*/  IMAD R12, R12, UR4, RZ ;  /* 0x000000040c0c7c24 */ /* 0x000fe4000f8e02ff */
[----:B------:R-:W-:Y:S02]  /*ec80*/  IMAD R13, R8, R13, R11 ;  /* 0x0000000d080d7224 */ /* 0x000fe400078e020b */
[----:B------:R-:W-:Y:S01]  /*ec90*/  IMAD.WIDE.U32 R6, R23, UR6, R6 ;  /* 0x0000000617067c25 */ /* 0x000fe2000f8e0006 */
[----:B------:R-:W-:-:S03]  /*eca0*/  ULDC.64 UR6, c[0x0][0xbc8] ;  /* 0x0002f20000067ab9 */ /* 0x000fc60000000a00 */
[----:B------:R-:W-:Y:S02]  /*ecb0*/  IMAD R11, R8, R16, R11 ;  /* 0x00000010080b7224 */ /* 0x000fe400078e020b */
[----:B------:R-:W-:Y:S01]  /*ecc0*/  IMAD R17, R15, UR5, R12 ;  /* 0x000000050f117c24 */ /* 0x000fe2000f8e020c */
[----:B------:R-:W-:Y:S01]  /*ecd0*/  SHF.R.S32.HI R12, RZ, 0x1f, R13 ;  /* 0x0000001fff0c7819 */ /* 0x000fe2000001140d */
[----:B------:R-:W-:Y:S01]  /*ece0*/  IMAD.IADD R7, R7, 0x1, R19 ;  /* 0x0000000107077824 */ /* 0x000fe200078e0213 */
[----:B------:R-:W-:Y:S01]  /*ecf0*/  SHF.R.S32.HI R14, RZ, 0x1f, R11 ;  /* 0x0000001fff0e7819 */ /* 0x000fe2000001140b */
[----:B------:R-:W0:Y:S01]  /*ed00*/  S2UR UR5, SR_CgaCtaId ;  /* 0x00000000000579c3 */ /* 0x000e220000008800 */
[----:B------:R-:W-:-:S04]  /*ed10*/  IMAD.WIDE.U32 R4, R13, UR6, R4 ;  /* 0x000000060d047c25 */ /* 0x000fc8000f8e0004 */
[----:B------:R-:W-:Y:S01]  /*ed20*/  IMAD.WIDE.U32 R6, R15, UR4, R6 ;  /* 0x000000040f067c25 */ /* 0x000fe2000f8e0006 */
[----:B------:R-:W-:-:S03]  /*ed30*/  UMOV UR4, 0x400 ;  /* 0x0000040000047882 */ /* 0x000fc60000000000 */
[----:B------:R-:W-:Y:S02]  /*ed40*/  IMAD R12, R12, UR6, RZ ;  /* 0x000000060c0c7c24 */ /* 0x000fe4000f8e02ff */
[----:B------:R-:W-:Y:S02]  /*ed50*/  IMAD.IADD R7, R7, 0x1, R17 ;  /* 0x0000000107077824 */ /* 0x000fe400078e0211 */
[----:B------:R-:W-:Y:S02]  /*ed60*/  IMAD R14, R14, UR8, RZ ;  /* 0x000000080e0e7c24 */ /* 0x000fe4000f8e02ff */
[----:B------:R-:W-:Y:S01]  /*ed70*/  IMAD R15, R13, UR7, R12 ;  /* 0x000000070d0f7c24 */ /* 0x000fe2000f8e020c */
[----:B------:R-:W-:Y:S01]  /*ed80*/  ULDC.64 UR6, c[0x0][0xba8] ;  /* 0x0002ea0000067ab9 */ /* 0x000fe20000000a00 */
[C---:B------:R-:W-:Y:S01]  /*ed90*/  IMAD R17, R11.reuse, UR9, R14 ;  /* 0x000000090b117c24 */ /* 0x040fe2000f8e020e */
[----:B------:R-:W-:Y:S01]  /*eda0*/  LEA R16, P0, R4, UR6, 0x2 ;  /* 0x0000000604107c11 */ /* 0x000fe2000f8010ff */
[----:B------:R-:W-:Y:S01]  /*edb0*/  IMAD.WIDE.U32 R12, R11, UR8, R6 ;  /* 0x000000080b0c7c25 */ /* 0x000fe2000f8e0006 */
[----:B------:R-:W-:Y:S01]  /*edc0*/  ULDC.64 UR8, c[0x0][0xb00] ;  /* 0x0002c00000087ab9 */ /* 0x000fe20000000a00 */
[----:B------:R-:W-:-:S02]  /*edd0*/  ULDC UR6, c[0x0][0xa88] ;  /* 0x0002a20000067ab9 */ /* 0x000fc40000000800 */
        /* <DEDUP_REMOVED lines=17> */
[----:B------:R-:W-:Y:S01]  /*eef0*/  UPRMT UR4, URZ, 0x654, UR4 ;  /* 0x000006543f047896 */ /* 0x000fe20008000004 */
[----:B------:R-:W-:Y:S02]  /*ef00*/  ISETP.GE.AND P2, PT, R11, R8, PT ;  /* 0x000000080b00720c */ /* 0x000fe40003f46270 */
[----:B------:R3:W4:Y:S01]  /*ef10*/  SHFL.IDX PT, R4, R6, RZ, 0x1c1f ;  /* 0x001c1fff06047589 */ /* 0x00072200000e0000 */
[----:B-1----:R-:W-:-:S03]  /*ef20*/  LOP3.LUT R17, R10, 0x7ffffffc, RZ, 0xc0, !PT ;  /* 0x7ffffffc0a117812 */ /* 0x002fc600078ec0ff */
[----:B------:R3:W1:Y:S02]  /*ef30*/  SHFL.IDX PT, R5, R7, RZ, 0x1c1f ;  /* 0x001c1fff07057589 */ /* 0x00066400000e0000 */
        /* <DEDUP_REMOVED lines=16> */
[----:B------:R-:W-:Y:S01]  /*f040*/  VIADD R18, R0, 0x30 ;  /* 0x0000003000127836 */ /* 0x000fe20000000000 */
[----:B------:R-:W-:Y:S01]  /*f050*/  ISETP.GE.AND P0, PT, R16, UR4, PT ;  /* 0x0000000410007c0c */ /* 0x000fe2000bf06270 */
[C---:B------:R-:W-:Y:S01]  /*f060*/  VIADD R19, R0.reuse, 0x38 ;  /* 0x0000003800137836 */ /* 0x040fe20000000000 */
[----:B------:R-:W-:Y:S01]  /*f070*/  ISETP.GE.AND P1, PT, R17, UR4, PT ;  /* 0x0000000411007c0c */ /* 0x000fe2000bf26270 */
[----:B------:R-:W-:-:S02]  /*f080*/  VIADD R20, R0, 0x40 ;  /* 0x0000004000147836 */ /* 0x000fc40000000000 */
[----:B------:R-:W-:Y:S02]  /*f090*/  VIADD R21, R0, 0x48 ;  /* 0x0000004800157836 */ /* 0x000fe40000000000 */
[----:B------:R-:W-:Y:S01]  /*f0a0*/  @!P3 LEA.HI R2, R2, R2, RZ, 0x1 ;  /* 0x000000020202b211 */ /* 0x000fe200078f08ff */
[C---:B------:R-:W-:Y:S01]  /*f0b0*/  VIADD R22, R0.reuse, 0x50 ;  /* 0x0000005000167836 */ /* 0x040fe20000000000 */
[----:B------:R-:W-:Y:S01]  /*f0c0*/  @!P4 LEA.HI R3, R3, R3, RZ, 0x1 ;  /* 0x000000030303c211 */ /* 0x000fe200078f08ff */
[----:B------:R-:W-:Y:S01]  /*f0d0*/  VIADD R23, R0, 0x58 ;  /* 0x0000005800177836 */ /* 0x000fe20000000000 */
        /* <DEDUP_REMOVED lines=170> */
.L_x_10925:
[----:B------:R-:W-:Y:S05]  /*fb80*/  BSYNC B0 ;  /* 0x0000000000007941 */ /* 0x000fea0003800000 */
.L_x_10924:
[----:B------:R-:W-:Y:S01]  /*fb90*/  ISETP.GE.AND P0, PT, R9, R8, PT ;  /* 0x000000080900720c */ /* 0x000fe20003f06270 */
[----:B0--3--:R0:W2:Y:S04]  /*fba0*/  SHFL.IDX PT, R3, R7, 0x1, 0x1c1f ;  /* 0x003c1f0007037f89 */ /* 0x0090a800000e0000 */
[----:B------:R0:W3:Y:S08]  /*fbb0*/  SHFL.IDX PT, R2, R6, 0x1, 0x1c1f ;  /* 0x003c1f0006027f89 */ /* 0x0000f000000e0000 */
[----:B0-----:R-:W-:Y:S05]  /*fbc0*/  @P0 BRA `(.L_x_10844) ;  /* 0x0000004c00d40947 */ /* 0x001fea0003800000 */
        /* <DEDUP_REMOVED lines=12> */
[----:B------:R-:W-:-:S02]  /*fc90*/  VIADD R14, R0, 0x38 ;  /* 0x00000038000e7836 */ /* 0x000fc40000000000 */
[C---:B------:R-:W-:Y:S02]  /*fca0*/  VIADD R15, R0.reuse, 0x40 ;  /* 0x00000040000f7836 */ /* 0x040fe40000000000 */
        /* <DEDUP_REMOVED lines=8> */
[----:B--23--:R-:W-:Y:S01]  /*fd30*/  @!P0 IMAD.WIDE R4, R0, 0x4, R2 ;  /* 0x0000000400048825 */ /* 0x00cfe200078e0202 */
        /* <DEDUP_REMOVED lines=131> */
[C---:B------:R-:W-:Y:S01]  /*10570*/  VIADD R17, R0.reuse, 0xe8 ;  /* 0x000000e800117836 */ /* 0x040fe20000000000 */
[----:B------:R-:W-:Y:S01]  /*10580*/  @!P6 LEA.HI R19, R19, R19, RZ, 0x1 ;  /* 0x000000131313e211 */ /* 0x000fe200078f08ff */
[----:B------:R-:W-:Y:S01]  /*10590*/  VIADD R0, R0, 0xf8 ;  /* 0x000000f800007836 */ /* 0x000fe20000000000 */
[----:B------:R-:W-:Y:S02]  /*105a0*/  ISETP.GE.AND P1, PT, R15, UR4, PT ;  /* 0x000000040f007c0c */ /* 0x000fe4000bf26270 */
[----:B------:R-:W-:-:S02]  /*105b0*/  ISETP.GE.AND P3, PT, R17, UR4, PT ;  /* 0x0000000411007c0c */ /* 0x000fc4000bf66270 */
        /* <DEDUP_REMOVED lines=33> */
.L_x_10923:
        /* <DEDUP_REMOVED lines=22> */
[----:B------:R-:W-:Y:S01]  /*10930*/  IMAD.U32 R3, RZ, RZ, UR5 ;  /* 0x00000005ff037e24 */ /* 0x000fe2000f8e00ff */
[----:B------:R-:W2:Y:S01]  /*10940*/  @P0 LDC R7, c[0x0][0xbec] ;  /* 0x0002fb00ff070b82 */ /* 0x000ea20000000800 */
[----:B------:R-:W-:Y:S01]  /*10950*/  IMAD.U32 R2, RZ, RZ, UR4 ;  /* 0x00000004ff027e24 */ /* 0x000fe2000f8e00ff */
[----:B------:R-:W-:Y:S01]  /*10960*/  ULDC.64 UR4, c[0x0][0xbe0] ;  /* 0x0002f80000047ab9 */ /* 0x000fe20000000a00 */
[----:B------:R-:W-:-:S05]  /*10970*/  IMAD.U32 R3, RZ, RZ, UR6 ;  /* 0x00000006ff037e24 */ /* 0x000fca000f8e00ff */
        /* <DEDUP_REMOVED lines=33> */
.L_x_10842:
        /* <DEDUP_REMOVED lines=18> */
.L_x_10926:
[----:B------:R-:W-:Y:S01]  /*10cb0*/  ULDC UR7, c[0x0][0xc50] ;  /* 0x0003140000077ab9 */ /* 0x000fe20000000800 */
[----:B------:R-:W-:Y:S01]  /*10cc0*/  UMOV UR36, UR6 ;  /* 0x0000000600247c82 */ /* 0x000fe20008000000 */
[----:B------:R-:W-:-:S11]  /*10cd0*/  UISETP.NE.AND UP0, UPT, UR7, 0x1, UPT ;  /* 0x000000010700788c */ /* 0x000fd6000bf05270 */
[----:B------:R-:W-:Y:S01]  /*10ce0*/  @UP0 ULDC UR4, c[0x0][0xc54] ;  /* 0x0003150000040ab9 */ /* 0x000fe20000000800 */
[----:B------:R-:W-:Y:S01]  /*10cf0*/  @UP0 ULDC UR8, c[0x0][0xc58] ;  /* 0x0003160000080ab9 */ /* 0x000fe20000000800 */
[----:B------:R-:W-:-:S04]  /*10d00*/  UIMAD.WIDE.U32 UR4, UR6, UR4, URZ ;  /* 0x00000004060472a5 */ /* 0x000fc8000f8e003f */
[----:B------:R-:W-:-:S12]  /*10d10*/  @UP0 USHF.R.U32.HI UR36, URZ, UR8, UR5 ;  /* 0x000000083f240299 */ /* 0x000fd80008011605 */
.L_x_10927:
        /* <DEDUP_REMOVED lines=45> */
.L_x_10930:
[----:B------:R-:W-:-:S11]  /*10ff0*/  UISETP.NE.AND UP0, UPT, UR5, 0x1, UPT ;  /* 0x000000010500788c */ /* 0x000fd6000bf05270 */
[----:B------:R-:W-:Y:S02]  /*11000*/  @UP0 ULDC.64 UR14, c[0x0][0x9e8] ;  /* 0x00027a00000e0ab9 */ /* 0x000fe40000000a00 */
[----:B------:R-:W-:-:S04]  /*11010*/  UIMAD.WIDE.U32 UR6, UR8, UR14, URZ ;  /* 0x0000000e080672a5 */ /* 0x000fc8000f8e003f */
[----:B------:R-:W-:-:S12]  /*11020*/  @UP0 USHF.R.U32.HI UR8, URZ, UR15, UR7 ;  /* 0x0000000f3f080299 */ /* 0x000fd80008011607 */
.L_x_10931:
[----:B------:R-:W-:-:S04]  /*11030*/  UIMAD UR8, UR8, UR5, UR5 ;  /* 0x00000005080872a4 */ /* 0x000fc8000f8e0205 */
[----:B------:R-:W-:-:S04]  /*11040*/  UISETP.LT.AND UP0, UPT, UR4, UR8, UPT ;  /* 0x000000080400728c */ /* 0x000fc8000bf01270 */
[----:B------:R-:W-:-:S12]  /*11050*/  USEL UR4, UR4, UR8, UP0 ;  /* 0x0000000804047287 */ /* 0x000fd80008000000 */
.L_x_10929:
        /* <DEDUP_REMOVED lines=26> */
.L_x_10933:
[----:B------:R-:W-:-:S11]  /*11200*/  UISETP.NE.AND UP0, UPT, UR5, 0x1, UPT ;  /* 0x000000010500788c */ /* 0x000fd6000bf05270 */
[----:B------:R-:W-:Y:S02]  /*11210*/  @UP0 ULDC.64 UR10, c[0x0][0x9e8] ;  /* 0x00027a00000a0ab9 */ /* 0x000fe40000000a00 */
[----:B------:R-:W-:-:S04]  /*11220*/  UIMAD.WIDE.U32 UR6, UR4, UR10, URZ ;  /* 0x0000000a040672a5 */ /* 0x000fc8000f8e003f */
[----:B------:R-:W-:-:S12]  /*11230*/  @UP0 USHF.R.U32.HI UR4, URZ, UR11, UR7 ;  /* 0x0000000b3f040299 */ /* 0x000fd80008011607 */
.L_x_10934:
[----:B------:R-:W-:-:S04]  /*11240*/  UIMAD UR4, UR4, UR5, URZ ;  /* 0x00000005040472a4 */ /* 0x000fc8000f8e023f */
[----:B------:R-:W-:-:S04]  /*11250*/  UISETP.LT.AND UP0, UPT, UR8, UR4, UPT ;  /* 0x000000040800728c */ /* 0x000fc8000bf01270 */
[----:B------:R-:W-:-:S12]  /*11260*/  USEL UR8, UR8, UR4, !UP0 ;  /* 0x0000000408087287 */ /* 0x000fd8000c000000 */
.L_x_10932:
[----:B------:R-:W-:Y:S02]  /*11270*/  UIMAD.WIDE UR4, UR8, 0x2aaaaaab, URZ ;  /* 0x2aaaaaab080478a5 */ /* 0x000fe4000f8e023f */
[----:B------:R-:W-:Y:S02]  /*11280*/  USHF.R.U32.HI UR10, URZ, 0x10, UR42 ;  /* 0x000000103f0a7899 */ /* 0x000fe4000801162a */
[----:B------:R-:W-:Y:S02]  /*11290*/  USHF.R.U32.HI UR4, URZ, 0x1f, UR5 ;  /* 0x0000001f3f047899 */ /* 0x000fe40008011605 */
[----:B------:R-:W-:Y:S02]  /*112a0*/  ULOP3.LUT UR42, UR42, 0xffff, URZ, 0xc0, !UPT ;  /* 0x0000ffff2a2a7892 */ /* 0x000fe4000f8ec03f */
[----:B------:R-:W-:Y:S01]  /*112b0*/  ULEA.HI.SX32 UR4, UR5, UR4, 0x1c ;  /* 0x0000000405047291 */ /* 0x000fe2000f8fe23f */
        /* <DEDUP_REMOVED lines=15> */
[----:B------:R-:W-:-:S05]  /*113b0*/  IMAD.MOV R3, RZ, RZ, -R3 ;  /* 0x000000ffff037224 */ /* 0x000fca00078e0a03 */
[----:B------:R-:W-:-:S05]  /*113c0*/  R2UR UR9, R3 ;  /* 0x00000000030972ca */ /* 0x000fca00000e0000 */
        /* <DEDUP_REMOVED lines=23> */
.L_x_10935:
[----:B------:R-:W-:Y:S01]  /*11540*/  UIMAD UR41, UR42, UR46, UR43 ;  /* 0x0000002e2a2972a4 */ /* 0x000fe2000f8e022b */
[----:B------:R-:W-:Y:S02]  /*11550*/  IMAD.U32 R0, RZ, RZ, UR12 ;  /* 0x0000000cff007e24 */ /* 0x000fe4000f8e00ff */
[----:B------:R-:W-:Y:S02]  /*11560*/  IMAD.MOV.U32 R6, RZ, RZ, RZ ;  /* 0x000000ffff067224 */ /* 0x000fe400078e00ff */
[----:B------:R-:W-:Y:S02]  /*11570*/  IMAD.MOV.U32 R8, RZ, RZ, 0x1 ;  /* 0x00000001ff087424 */ /* 0x000fe400078e00ff */
[----:B------:R-:W-:-:S05]  /*11580*/  IMAD.U32 R3, RZ, RZ, UR41 ;  /* 0x00000029ff037e24 */ /* 0x000fca000f8e00ff */
[----:B------:R-:W-:Y:S01]  /*11590*/  VIADDMNMX R19, R3, UR46, R0, PT ;  /* 0x0000002e03137c46 */ /* 0x000fe2000b800100 */
[----:B------:R-:W-:-:S03]  /*115a0*/  IMAD.MOV.U32 R0, RZ, RZ, 0x1 ;  /* 0x00000001ff007424 */ /* 0x000fc600078e00ff */
        /* <DEDUP_REMOVED lines=26> */
.L_x_10936:
        /* <DEDUP_REMOVED lines=20> */
.L_x_10938:
        /* <DEDUP_REMOVED lines=15> */
.L_x_10937:
[----:B------:R-:W0:Y:S08]  /*11980*/  LDC.64 R2, c[0x0][0x9f8] ;  /* 0x00027e00ff027b82 */ /* 0x000e300000000a00 */
[----:B------:R-:W1:Y:S01]  /*11990*/  LDC.64 R4, c[0x0][0x418] ;  /* 0x00010600ff047b82 */ /* 0x000e620000000a00 */
[----:B0-----:R-:W-:-:S04]  /*119a0*/  ISETP.NE.U32.AND P0, PT, R2, RZ, PT ;  /* 0x000000ff0200720c */ /* 0x001fc80003f05070 */
[----:B------:R-:W-:-:S13]  /*119b0*/  ISETP.NE.AND.EX P0, PT, R3, RZ, PT, P0 ;  /* 0x000000ff0300720c */ /* 0x000fda0003f05300 */
[----:B------:R-:W0:Y:S02]  /*119c0*/  @P0 LDC.64 R2, c[0x0][0x9f8] ;  /* 0x00027e00ff020b82 */ /* 0x000e240000000a00 */
[----:B0-----:R-:W-:-:S05]  /*119d0*/  @P0 IMAD.WIDE R2, R18, 0x4, R2 ;  /* 0x0000000412020825 */ /* 0x001fca00078e0202 */
[----:B------:R-:W2:Y:S01]  /*119e0*/  @P0 LDG.E R18, desc[UR48][R2.64] ;  /* 0x0000003002120981 */ /* 0x000ea2000c1e1900 */
[----:B-1----:R-:W-:Y:S01]  /*119f0*/  ISETP.NE.U32.AND P0, PT, R4, RZ, PT ;  /* 0x000000ff0400720c */ /* 0x002fe20003f05070 */
        /* <DEDUP_REMOVED lines=12> */
.L_x_11018:
[----:B------:R2:W-:Y:S01]  /*11ac0*/  STL [R1], R0 ;  /* 0x0000000001007387 */ /* 0x0005e20000100800 */
        /* <DEDUP_REMOVED lines=8> */
.L_x_11021:
[----:B------:R-:W-:Y:S05]  /*11b50*/  @!P6 BRA `(.L_x_10940) ;  /* 0x0000000000d8e947 */ /* 0x000fea0003800000 */
[----:B------:R-:W-:Y:S01]  /*11b60*/  IMAD.MOV.U32 R16, RZ, RZ, R18 ;  /* 0x000000ffff107224 */ /* 0x000fe200078e0012 */
[----:B------:R-:W-:Y:S06]  /*11b70*/  @!P1 BRA `(.L_x_10942) ;  /* 0x0000000000509947 */ /* 0x000fec0003800000 */
[----:B0-----:R-:W-:Y:S01]  /*11b80*/  IMAD.MOV.U32 R6, RZ, RZ, R0 ;  /* 0x000000ffff067224 */ /* 0x001fe200078e0000 */
        /* <DEDUP_REMOVED lines=18> */
[----:B------:R1:W-:Y:S02]  /*11cb0*/  STL [R1], R6 ;  /* 0x0000000601007387 */ /* 0x0003e40000100800 */
.L_x_10942:
[----:B------:R-:W-:Y:S01]  /*11cc0*/  IMAD.MOV.U32 R0, RZ, RZ, 0x1 ;  /* 0x00000001ff007424 */ /* 0x000fe200078e00ff */
[----:B01----:R-:W0:Y:S04]  /*11cd0*/  S2R R6, SR_TID.X ;  /* 0x0000000000067919 */ /* 0x003e280000002100 */
[----:B------:R-:W-:-:S04]  /*11ce0*/  SHF.L.U32 R0, R0, 0x1f, RZ ;  /* 0x0000001f00007819 */ /* 0x000fc800000006ff */
[----:B------:R-:W1:Y:S01]  /*11cf0*/  SYNCS.PHASECHK.TRANS64.TRYWAIT P0, [UR38+0x22840], R0 ;  /* 0x02284000ff0075a7 */ /* 0x000e620008000166 */
[----:B0-----:R-:W-:-:S04]  /*11d00*/  LOP3.LUT R2, R6, 0x7f, RZ, 0xc0, !PT ;  /* 0x0000007f06027812 */ /* 0x001fc800078ec0ff */
[----:B------:R-:W-:Y:S01]  /*11d10*/  ISETP.NE.AND P1, PT, R2, RZ, PT ;  /* 0x000000ff0200720c */ /* 0x000fe20003f25270 */
[----:B-1----:R-:W-:-:S12]  /*11d20*/  @!P0 BRA `(.L_x_10943) ;  /* 0x00000030008c8947 */ /* 0x002fd80003800000 */
.L_x_11022:
[----:B------:R-:W-:Y:S05]  /*11d30*/  @P1 BRA `(.L_x_10944) ;  /* 0x0000000000181947 */ /* 0x000fea0003800000 */
[----:B------:R-:W1:Y:S01]  /*11d40*/  S2R R2, SR_TID.X ;  /* 0x0000000000027919 */ /* 0x000e620000002100 */
[----:B0-----:R-:W-:-:S04]  /*11d50*/  IMAD.MOV.U32 R0, RZ, RZ, 0x3000 ;  /* 0x00003000ff007424 */ /* 0x001fc800078e00ff */
[----:B------:R2:W-:Y:S01]  /*11d60*/  SYNCS.ARRIVE.TRANS64 RZ, [UR38+0x22830], R0 ;  /* 0x02283000ffff79a7 */ /* 0x0005e20008000026 */
[----:B-1----:R-:W-:-:S13]  /*11d70*/  LOP3.LUT P0, RZ, R2, 0x1f, RZ, 0xc0, !PT ;  /* 0x0000001f02ff7812 */ /* 0x002fda000780c0ff */
[----:B--2---:R-:W-:Y:S05]  /*11d80*/  @!P0 BRA `(.L_x_10944) ;  /* 0x0000000000048947 */ /* 0x004fea0003800000 */
[----:B------:R-:W-:Y:S01]  /*11d90*/  BPT.TRAP 0x1 ;  /* 0x000000040000795c */ /* 0x000fe20000300000 */
.L_x_10944:
[----:B0-----:R-:W2:Y:S01]  /*11da0*/  LDL R0, [R1] ;  /* 0x0000000001007983 */ /* 0x001ea20000100800 */
        /* <DEDUP_REMOVED lines=17> */
.L_x_10940:
        /* <DEDUP_REMOVED lines=22> */
.L_x_10945:
[----:B------:R-:W1:Y:S01]  /*12020*/  LDC R5, c[0x0][0x448] ;  /* 0x00011200ff057b82 */ /* 0x000e620000000800 */
[----:B------:R-:W2:Y:S01]  /*12030*/  S2R R12, SR_TID.X ;  /* 0x00000000000c7919 */ /* 0x000ea20000002100 */
[----:B------:R-:W-:Y:S01]  /*12040*/  USHF.R.S32.HI UR4, URZ, 0x1f, UR36 ;  /* 0x0000001f3f047899 */ /* 0x000fe20008011424 */
[----:B------:R-:W-:Y:S01]  /*12050*/  ULDC.64 UR8, c[0x0][0x2d8] ;  /* 0x0000b60000087ab9 */ /* 0x000fe20000000a00 */
[----:B------:R-:W3:Y:S02]  /*12060*/  S2R R8, SR_CTAID.Z ;  /* 0x0000000000087919 */ /* 0x000ee40000002700 */
[----:B------:R-:W-:Y:S02]  /*12070*/  UIMAD UR6, UR4, UR8, URZ ;  /* 0x00000008040672a4 */ /* 0x000fe4000f8e023f */
[----:B------:R-:W-:Y:S02]  /*12080*/  UIMAD.WIDE.U32 UR4, UR36, UR8, URZ ;  /* 0x00000008240472a5 */ /* 0x000fe4000f8e003f */
[----:B------:R-:W-:-:S04]  /*12090*/  UIMAD UR6, UR36, UR9, UR6 ;  /* 0x00000009240672a4 */ /* 0x000fc8000f8e0206 */
[----:B------:R-:W-:Y:S01]  /*120a0*/  UIADD3 UR5, UR5, UR6, URZ ;  /* 0x0000000605057290 */ /* 0x000fe2000fffe03f */
[----:B-1----:R-:W-:Y:S02]  /*120b0*/  ISETP.NE.AND P0, PT, R5, 0x1, PT ;  /* 0x000000010500780c */ /* 0x002fe40003f05270 */
[C---:B--2---:R-:W-:Y:S01]  /*120c0*/  LOP3.LUT R10, R12.reuse, 0x7f, RZ, 0xc0, !PT ;  /* 0x0000007f0c0a7812 */ /* 0x044fe200078ec0ff */
[----:B------:R-:W-:-:S10]  /*120d0*/  IMAD.SHL.U32 R3, R12, 0x10, RZ ;  /* 0x000000100c037824 */ /* 0x000fd400078e00ff */
[----:B------:R-:W0:Y:S01]  /*120e0*/  @P0 LDC R7, c[0x0][0x44c] ;  /* 0x00011300ff070b82 */ /* 0x000e220000000800 */
[----:B------:R-:W-:-:S04]  /*120f0*/  SHF.R.U32.HI R4, RZ, 0x3, R10 ;  /* 0x00000003ff047819 */ /* 0x000fc8000001160a */
[----:B------:R-:W-:-:S03]  /*12100*/  LOP3.LUT R0, R4, 0x70, R3, 0xf8, !PT ;  /* 0x0000007004007812 */ /* 0x000fc600078ef803 */
[----:B------:R-:W1:Y:S02]  /*12110*/  @P0 LDC R9, c[0x0][0x450] ;  /* 0x00011400ff090b82 */ /* 0x000e640000000800 */
[----:B------:R-:W-:-:S06]  /*12120*/  VIADD R0, R0, UR40 ;  /* 0x0000002800007c36 */ /* 0x000fcc0008000000 */
[----:B------:R-:W2:Y:S01]  /*12130*/  LDC.64 R2, c[0x0][0x2e0] ;  /* 0x0000b800ff027b82 */ /* 0x000ea20000000a00 */
[----:B0-----:R-:W-:-:S04]  /*12140*/  @P0 IMAD.HI.U32 R6, R0, R7, RZ ;  /* 0x0000000700060227 */ /* 0x001fc800078e00ff */
[----:B------:R-:W-:Y:S01]  /*12150*/  IMAD.MOV.U32 R7, RZ, RZ, R0 ;  /* 0x000000ffff077224 */ /* 0x000fe200078e0000 */
[----:B-1----:R-:W-:Y:S02]  /*12160*/  @P0 SHF.R.U32.HI R7, RZ, R9, R6 ;  /* 0x00000009ff070219 */ /* 0x002fe40000011606 */
[----:B---3--:R-:W-:-:S05]  /*12170*/  SHF.R.S32.HI R9, RZ, 0x1f, R8 ;  /* 0x0000001fff097819 */ /* 0x008fca0000011408 */
[----:B--2---:R-:W-:-:S04]  /*12180*/  IMAD R6, R9, R2, RZ ;  /* 0x0000000209067224 */ /* 0x004fc800078e02ff */
[C---:B------:R-:W-:Y:S01]  /*12190*/  IMAD R9, R8.reuse, R3, R6 ;  /* 0x0000000308097224 */ /* 0x040fe200078e0206 */
[----:B------:R-:W-:Y:S01]  /*121a0*/  SHF.R.S32.HI R6, RZ, 0x1f, R7 ;  /* 0x0000001fff067819 */ /* 0x000fe20000011407 */
[----:B------:R-:W-:Y:S01]  /*121b0*/  IMAD.WIDE.U32 R2, R8, R2, UR4 ;  /* 0x0000000408027e25 */ /* 0x000fe2000f8e0002 */
[----:B------:R-:W-:-:S03]  /*121c0*/  ULDC.64 UR4, c[0x0][0x2d0] ;  /* 0x0000b40000047ab9 */ /* 0x000fc60000000a00 */
[----:B------:R-:W-:Y:S02]  /*121d0*/  IMAD.IADD R3, R3, 0x1, R9 ;  /* 0x0000000103037824 */ /* 0x000fe400078e0209 */
[----:B------:R-:W-:Y:S02]  /*121e0*/  IMAD.MOV R9, RZ, RZ, -R7 ;  /* 0x000000ffff097224 */ /* 0x000fe400078e0a07 */
[----:B------:R-:W-:Y:S02]  /*121f0*/  IMAD R6, R6, UR4, RZ ;  /* 0x0000000406067c24 */ /* 0x000fe4000f8e02ff */
[----:B------:R-:W-:Y:S02]  /*12200*/  IMAD R9, R5, R9, R0 ;  /* 0x0000000905097224 */ /* 0x000fe400078e0200 */
[C---:B------:R-:W-:Y:S02]  /*12210*/  IMAD R11, R7.reuse, UR5, R6 ;  /* 0x00000005070b7c24 */ /* 0x040fe4000f8e0206 */
[----:B------:R-:W-:Y:S01]  /*12220*/  IMAD.WIDE.U32 R2, R7, UR4, R2 ;  /* 0x0000000407027c25 */ /* 0x000fe2000f8e0002 */
[----:B------:R-:W-:Y:S01]  /*12230*/  SHF.R.S32.HI R0, RZ, 0x1f, R9 ;  /* 0x0000001fff007819 */ /* 0x000fe20000011409 */
[----:B------:R-:W-:-:S02]  /*12240*/  ULDC.64 UR4, c[0x0][0x2c8] ;  /* 0x0000b20000047ab9 */ /* 0x000fc40000000a00 */
[----:B------:R-:W-:Y:S02]  /*12250*/  IMAD.IADD R3, R3, 0x1, R11 ;  /* 0x0000000103037824 */ /* 0x000fe400078e020b */
[----:B------:R-:W-:Y:S02]  /*12260*/  IMAD R0, R0, UR4, RZ ;  /* 0x0000000400007c24 */ /* 0x000fe4000f8e02ff */
[----:B------:R-:W-:-:S04]  /*12270*/  IMAD.WIDE.U32 R2, R9, UR4, R2 ;  /* 0x0000000409027c25 */ /* 0x000fc8000f8e0002 */
        /* <DEDUP_REMOVED lines=21> */
[----:B------:R-:W-:Y:S01]  /*123d0*/  SHFL.IDX PT, R9, R7, 0x1, 0x181f ;  /* 0x00381f0007097f89 */ /* 0x000fe200000e0000 */
        /* <DEDUP_REMOVED lines=8> */
[----:B------:R-:W-:-:S13]  /*12460*/  ISETP.GE.AND P1, PT, R10, R5, PT ;  /* 0x000000050a00720c */ /* 0x000fda0003f26270 */
[----:B------:R-:W-:Y:S02]  /*12470*/  @!P1 LEA R10, R6, UR38, 0x1 ;  /* 0x00000026060a9c11 */ /* 0x000fe4000f8e08ff */
[----:B0-----:R-:W-:Y:S02]  /*12480*/  @!P1 LEA R2, P2, R8, R14, 0x1 ;  /* 0x0000000e08029211 */ /* 0x001fe400078408ff */
[----:B------:R-:W0:Y:S03]  /*12490*/  SHFL.IDX PT, R14, R0, 0x2, 0x181f ;  /* 0x00581f00000e7f89 */ /* 0x000e2600000e0000 */
[----:B------:R-:W-:Y:S02]  /*124a0*/  @!P1 IMAD.X R3, RZ, RZ, R9, P2 ;  /* 0x000000ffff039224 */ /* 0x000fe400010e0609 */
[----:B------:R-:W1:Y:S04]  /*124b0*/  SHFL.IDX PT, R9, R7, 0x2, 0x181f ;  /* 0x00581f0007097f89 */ /* 0x000e6800000e0000 */
[----:B------:R2:W-:Y:S01]  /*124c0*/  @!P1 LDGSTS.E.BYPASS.LTC128B.128 [R10+0x18c00], desc[UR48][R2.64], !P0 ;  /* 0x18c00000020a9fae */ /* 0x0005e2000c101d70 */
[----:B------:R-:W-:Y:S01]  /*124d0*/  ISETP.GE.AND P1, PT, R12, R5, PT ;  /* 0x000000050c00720c */ /* 0x000fe20003f26270 */
[----:B------:R-:W-:-:S02]  /*124e0*/  VIADD R12, R4, 0x40 ;  /* 0x00000040040c7836 */ /* 0x000fc40000000000 */
[----:B--2---:R-:W-:-:S10]  /*124f0*/  VIADD R10, R4, 0x30 ;  /* 0x00000030040a7836 */ /* 0x004fd40000000000 */
[----:B------:R-:W-:Y:S02]  /*12500*/  @!P1 LEA R21, R6, UR38, 0x1 ;  /* 0x0000002606159c11 */ /* 0x000fe4000f8e08ff */
[----:B0-----:R-:W-:Y:S02]  /*12510*/  @!P1 LEA R2, P2, R8, R14, 0x1 ;  /* 0x0000000e08029211 */ /* 0x001fe400078408ff */
[----:B------:R-:W0:Y:S03]  /*12520*/  SHFL.IDX PT, R14, R0, 0x3, 0x181f ;  /* 0x00781f00000e7f89 */ /* 0x000e2600000e0000 */
[----:B-1----:R-:W-:Y:S02]  /*12530*/  @!P1 IMAD.X R3, RZ, RZ, R9, P2 ;  /* 0x000000ffff039224 */ /* 0x002fe400010e0609 */
[----:B------:R-:W1:Y:S04]  /*12540*/  SHFL.IDX PT, R9, R7, 0x3, 0x181f ;  /* 0x00781f0007097f89 */ /* 0x000e6800000e0000 */
[----:B------:R0:W-:Y:S01]  /*12550*/  @!P1 LDGSTS.E.BYPASS.LTC128B.128 [R21+0x19400], desc[UR48][R2.64], !P0 ;  /* 0x1940000002159fae */ /* 0x0001e2000c101d70 */
[----:B------:R-:W-:-:S13]  /*12560*/  ISETP.GE.AND P1, PT, R10, R5, PT ;  /* 0x000000050a00720c */ /* 0x000fda0003f26270 */
[----:B------:R-:W-:Y:S02]  /*12570*/  @!P1 LEA R10, R6, UR38, 0x1 ;  /* 0x00000026060a9c11 */ /* 0x000fe4000f8e08ff */
[----:B0-----:R-:W-:Y:S02]  /*12580*/  @!P1 LEA R2, P2, R8, R14, 0x1 ;  /* 0x0000000e08029211 */ /* 0x001fe400078408ff */
[----:B------:R-:W0:Y:S03]  /*12590*/  SHFL.IDX PT, R14, R0, 0x4, 0x181f ;  /* 0x00981f00000e7f89 */ /* 0x000e2600000e0000 */
[----:B-1----:R-:W-:Y:S02]  /*125a0*/  @!P1 IMAD.X R3, RZ, RZ, R9, P2 ;  /* 0x000000ffff039224 */ /* 0x002fe400010e0609 */
        /* <DEDUP_REMOVED lines=18> */
[----:B------:R-:W-:-:S03]  /*126d0*/  ISETP.GE.AND P1, PT, R12, R5, PT ;  /* 0x000000050c00720c */ /* 0x000fc60003f26270 */
[----:B------:R-:W2:Y:S10]  /*126e0*/  SHFL.IDX PT, R7, R7, 0x7, 0x181f ;  /* 0x00f81f0007077f89 */ /* 0x000eb400000e0000 */
[----:B0-----:R-:W-:-:S02]  /*126f0*/  @!P1 LEA R2, P2, R8, R14, 0x1 ;  /* 0x0000000e08029211 */ /* 0x001fc400078408ff */
[----:B------:R0:W3:Y:S03]  /*12700*/  SHFL.IDX PT, R14, R0, 0x7, 0x181f ;  /* 0x00f81f00000e7f89 */ /* 0x0000e600000e0000 */
[----:B-1----:R-:W-:Y:S01]  /*12710*/  @!P1 IMAD.X R3, RZ, RZ, R9, P2 ;  /* 0x000000ffff039224 */ /* 0x002fe200010e0609 */
[----:B------:R-:W-:-:S05]  /*12720*/  @!P1 LEA R9, R6, UR38, 0x1 ;  /* 0x0000002606099c11 */ /* 0x000fca000f8e08ff */
[----:B------:R0:W-:Y:S02]  /*12730*/  @!P1 LDGSTS.E.BYPASS.LTC128B.128 [R9+0x1b400], desc[UR48][R2.64], !P0 ;  /* 0x1b40000002099fae */ /* 0x0001e4000c101d70 */
.L_x_11039:
[----:B------:R-:W-:-:S05]  /*12740*/  VIADD R4, R4, 0x70 ;  /* 0x0000007004047836 */ /* 0x000fca0000000000 */
[----:B------:R-:W-:Y:S01]  /*12750*/  ISETP.GE.AND P1, PT, R4, R5, PT ;  /* 0x000000050400720c */ /* 0x000fe20003f26270 */
[----:B------:R-:W-:-:S05]  /*12760*/  IMAD.MOV.U32 R4, RZ, RZ, 0x1 ;  /* 0x00000001ff047424 */ /* 0x000fca00078e00ff */
[----:B------:R-:W-:-:S07]  /*12770*/  SHF.L.U32 R4, R4, 0x1f, RZ ;  /* 0x0000001f04047819 */ /* 0x000fce00000006ff */
[----:B0--3--:R-:W-:Y:S02]  /*12780*/  @!P1 LEA R2, P2, R8, R14, 0x1 ;  /* 0x0000000e08029211 */ /* 0x009fe400078408ff */
[----:B------:R-:W-:-:S03]  /*12790*/  @!P1 LEA R5, R6, UR38, 0x1 ;  /* 0x0000002606059c11 */ /* 0x000fc6000f8e08ff */
[----:B--2---:R-:W-:-:S05]  /*127a0*/  @!P1 IMAD.X R3, RZ, RZ, R7, P2 ;  /* 0x000000ffff039224 */ /* 0x004fca00010e0607 */
        /* <DEDUP_REMOVED lines=11> */
.L_x_11040:
[----:B------:R-:W-:Y:S01]  /*12860*/  LOP3.LUT P0, RZ, R17, 0x2, RZ, 0xc0, !PT ;  /* 0x0000000211ff7812 */ /* 0x000fe2000780c0ff */
        /* <DEDUP_REMOVED lines=8> */
.L_x_11041:
        /* <DEDUP_REMOVED lines=8> */
.L_x_10952:
[----:B------:R-:W-:Y:S05]  /*12970*/  BSYNC B1 ;  /* 0x0000000000017941 */ /* 0x000fea0003800000 */
.L_x_10951:
[----:B------:R-:W2:Y:S01]  /*12980*/  LDL.LU R2, [R1] ;  /* 0x0000000001027983 */ /* 0x000ea20000300800 */
        /* <DEDUP_REMOVED lines=10> */
.L_x_10953:
        /* <DEDUP_REMOVED lines=13> */
.L_x_10954:
        /* <DEDUP_REMOVED lines=13> */
.L_x_10955:
        /* <DEDUP_REMOVED lines=13> */
.L_x_10956:
        /* <DEDUP_REMOVED lines=8> */
.L_x_10949:
[----:B------:R-:W-:Y:S05]  /*12d20*/  BSYNC B0 ;  /* 0x0000000000007941 */ /* 0x000fea0003800000 */
.L_x_10948:
[----:B0-----:R-:W2:Y:S01]  /*12d30*/  LDL.LU R3, [R1+0x4] ;  /* 0x0000040001037983 */ /* 0x001ea20000300800 */
[----:B------:R-:W-:Y:S02]  /*12d40*/  IMAD.MOV.U32 R8, RZ, RZ, RZ ;  /* 0x000000ffff087224 */ /* 0x000fe400078e00ff */
        /* <DEDUP_REMOVED lines=16> */
[----:B------:R-:W-:-:S05]  /*12e50*/  VIADDMNMX R2, R0, R3, UR5, !PT ;  /* 0x0000000500027e46 */ /* 0x000fca000f800103 */
[----:B------:R-:W-:-:S05]  /*12e60*/  VIADD R3, R2, 0xfffffffe ;  /* 0xfffffffe02037836 */ /* 0x000fca0000000000 */
        /* <DEDUP_REMOVED lines=8> */
[----:B------:R-:W-:Y:S02]  /*12ef0*/  IMAD.IADD R9, R2, 0x1, -R11 ;  /* 0x0000000102097824 */ /* 0x000fe400078e0a0b */
[----:B------:R-:W-:-:S07]  /*12f00*/  IMAD.MOV.U32 R0, RZ, RZ, 0x1 ;  /* 0x00000001ff007424 */ /* 0x000fce00078e00ff */
.L_x_10990:
        /* <DEDUP_REMOVED lines=27> */
.L_x_10960:
[----:B------:R-:W1:Y:S01]  /*130c0*/  S2R R2, SR_TID.X ;  /* 0x0000000000027919 */ /* 0x000e620000002100 */
[----:B------:R-:W-:Y:S01]  /*130d0*/  BSSY B2, `(.L_x_10961) ;  /* 0x0000006000027945 */ /* 0x000fe20003800000 */
[----:B-1----:R-:W-:Y:S02]  /*130e0*/  LOP3.LUT R3, R2, 0x7f, RZ, 0xc0, !PT ;  /* 0x0000007f02037812 */ /* 0x002fe400078ec0ff */
[----:B------:R-:W-:Y:S02]  /*130f0*/  SHF.L.U32 R2, R0, 0x1f, RZ ;  /* 0x0000001f00027819 */ /* 0x000fe400000006ff */
[----:B------:R-:W-:Y:S02]  /*13100*/  ISETP.NE.AND P2, PT, R3, RZ, PT ;  /* 0x000000ff0300720c */ /* 0x000fe40003f45270 */
[----:B------:R-:W1:Y:S02]  /*13110*/  SYNCS.PHASECHK.TRANS64.TRYWAIT P0, [UR38+0x22848], R2 ;  /* 0x02284802ff0075a7 */ /* 0x000e640008000166 */
[----:B-1----:R-:W-:Y:S09]  /*13120*/  @!P0 BRA `(.L_x_10962) ;  /* 0x0000002800288947 */ /* 0x002ff20003800000 */
.L_x_11042:
[----:B------:R-:W-:Y:S05]  /*13130*/  BSYNC B2 ;  /* 0x0000000000027941 */ /* 0x000fea0003800000 */
.L_x_10961:
[----:B------:R-:W-:Y:S04]  /*13140*/  BSSY B2, `(.L_x_10963) ;  /* 0x0000007000027945 */ /* 0x000fe80003800000 */
[----:B------:R-:W-:Y:S05]  /*13150*/  @P2 BRA `(.L_x_10964) ;  /* 0x0000000000142947 */ /* 0x000fea0003800000 */
[----:B------:R-:W-:Y:S01]  /*13160*/  ISETP.NE.AND P0, PT, R10, RZ, PT ;  /* 0x000000ff0a00720c */ /* 0x000fe20003f05270 */
[----:B-1----:R-:W-:-:S04]  /*13170*/  IMAD.MOV.U32 R3, RZ, RZ, 0x3000 ;  /* 0x00003000ff037424 */ /* 0x002fc800078e00ff */
[----:B------:R2:W-:Y:S08]  /*13180*/  SYNCS.ARRIVE.TRANS64 RZ, [UR38+0x22838], R3 ;  /* 0x02283803ffff79a7 */ /* 0x0005f00008000026 */
[----:B--2---:R-:W-:Y:S05]  /*13190*/  @!P0 BRA `(.L_x_10964) ;  /* 0x0000000000048947 */ /* 0x004fea0003800000 */
[----:B------:R-:W-:Y:S01]  /*131a0*/  BPT.TRAP 0x1 ;  /* 0x000000040000795c */ /* 0x000fe20000300000 */
.L_x_10964:
[----:B------:R-:W-:Y:S05]  /*131b0*/  BSYNC B2 ;  /* 0x0000000000027941 */ /* 0x000fea0003800000 */
.L_x_10963:
        /* <DEDUP_REMOVED lines=11> */
.L_x_10965:
        /* <DEDUP_REMOVED lines=10> */
.L_x_11043:
[----:B------:R-:W-:Y:S05]  /*13310*/  BSYNC B2 ;  /* 0x0000000000027941 */ /* 0x000fea0003800000 */
.L_x_10966:
        /* <DEDUP_REMOVED lines=9> */
.L_x_10969:
[----:B------:R-:W-:Y:S05]  /*133b0*/  BSYNC B2 ;  /* 0x0000000000027941 */ /* 0x000fea0003800000 */
.L_x_10968:
        /* <DEDUP_REMOVED lines=9> */
.L_x_10970:
        /* <DEDUP_REMOVED lines=13> */
.L_x_10971:
        /* <DEDUP_REMOVED lines=13> */
.L_x_10972:
        /* <DEDUP_REMOVED lines=13> */
.L_x_10973:
        /* <DEDUP_REMOVED lines=8> */
.L_x_10959:
[----:B------:R-:W-:Y:S05]  /*13740*/  BSYNC B1 ;  /* 0x0000000000017941 */ /* 0x000fea0003800000 */
.L_x_10958:
        /* <DEDUP_REMOVED lines=26> */
.L_x_10976:
[----:B------:R-:W1:Y:S01]  /*138f0*/  S2R R2, SR_TID.X ;  /* 0x0000000000027919 */ /* 0x000e620000002100 */
[----:B------:R-:W-:Y:S01]  /*13900*/  BSSY B2, `(.L_x_10977) ;  /* 0x0000006000027945 */ /* 0x000fe20003800000 */
[----:B-1----:R-:W-:Y:S02]  /*13910*/  LOP3.LUT R3, R2, 0x7f, RZ, 0xc0, !PT ;  /* 0x0000007f02037812 */ /* 0x002fe400078ec0ff */
[----:B------:R-:W-:Y:S02]  /*13920*/  SHF.L.U32 R2, R0, 0x1f, RZ ;  /* 0x0000001f00027819 */ /* 0x000fe400000006ff */
[----:B------:R-:W-:Y:S02]  /*13930*/  ISETP.NE.AND P2, PT, R3, RZ, PT ;  /* 0x000000ff0300720c */ /* 0x000fe40003f45270 */
[----:B------:R-:W1:Y:S02]  /*13940*/  SYNCS.PHASECHK.TRANS64.TRYWAIT P0, [UR38+0x22840], R2 ;  /* 0x02284002ff0075a7 */ /* 0x000e640008000166 */
[----:B-1----:R-:W-:Y:S09]  /*13950*/  @!P0 BRA `(.L_x_10978) ;  /* 0x00000020004c8947 */ /* 0x002ff20003800000 */
.L_x_11044:
[----:B------:R-:W-:Y:S05]  /*13960*/  BSYNC B2 ;  /* 0x0000000000027941 */ /* 0x000fea0003800000 */
.L_x_10977:
[----:B------:R-:W-:Y:S04]  /*13970*/  BSSY B2, `(.L_x_10979) ;  /* 0x0000007000027945 */ /* 0x000fe80003800000 */
[----:B------:R-:W-:Y:S05]  /*13980*/  @P2 BRA `(.L_x_10980) ;  /* 0x0000000000142947 */ /* 0x000fea0003800000 */
[----:B------:R-:W-:Y:S01]  /*13990*/  ISETP.NE.AND P0, PT, R10, RZ, PT ;  /* 0x000000ff0a00720c */ /* 0x000fe20003f05270 */
[----:B-1----:R-:W-:-:S04]  /*139a0*/  IMAD.MOV.U32 R3, RZ, RZ, 0x3000 ;  /* 0x00003000ff037424 */ /* 0x002fc800078e00ff */
[----:B------:R2:W-:Y:S08]  /*139b0*/  SYNCS.ARRIVE.TRANS64 RZ, [UR38+0x22830], R3 ;  /* 0x02283003ffff79a7 */ /* 0x0005f00008000026 */
[----:B--2---:R-:W-:Y:S05]  /*139c0*/  @!P0 BRA `(.L_x_10980) ;  /* 0x0000000000048947 */ /* 0x004fea0003800000 */
[----:B------:R-:W-:Y:S01]  /*139d0*/  BPT.TRAP 0x1 ;  /* 0x000000040000795c */ /* 0x000fe20000300000 */
.L_x_10980:
[----:B------:R-:W-:Y:S05]  /*139e0*/  BSYNC B2 ;  /* 0x0000000000027941 */ /* 0x000fea0003800000 */
.L_x_10979:
        /* <DEDUP_REMOVED lines=11> */
.L_x_10981:
        /* <DEDUP_REMOVED lines=11> */
.L_x_11045:
[----:B------:R-:W-:Y:S05]  /*13b50*/  BSYNC B2 ;  /* 0x0000000000027941 */ /* 0x000fea0003800000 */
.L_x_10982:
        /* <DEDUP_REMOVED lines=9> */
.L_x_10985:
[----:B------:R-:W-:Y:S05]  /*13bf0*/  BSYNC B2 ;  /* 0x0000000000027941 */ /* 0x000fea0003800000 */
.L_x_10984:
        /* <DEDUP_REMOVED lines=9> */
.L_x_10986:
        /* <DEDUP_REMOVED lines=13> */
.L_x_10987:
        /* <DEDUP_REMOVED lines=13> */
.L_x_10988:
        /* <DEDUP_REMOVED lines=13> */
.L_x_10989:
        /* <DEDUP_REMOVED lines=8> */
.L_x_10975:
[----:B------:R-:W-:Y:S05]  /*13f80*/  BSYNC B1 ;  /* 0x0000000000017941 */ /* 0x000fea0003800000 */
.L_x_10974:
[----:B------:R-:W-:Y:S01]  /*13f90*/  VIADD R7, R7, 0xfffffffe ;  /* 0xfffffffe07077836 */ /* 0x000fe20000000000 */
[----:B------:R-:W-:Y:S06]  /*13fa0*/  @P1 BRA `(.L_x_10990) ;  /* 0xffffffec00d81947 */ /* 0x000fec000383ffff */
[----:B------:R-:W-:Y:S05]  /*13fb0*/  BSYNC B0 ;  /* 0x0000000000007941 */ /* 0x000fea0003800000 */
.L_x_10957:
        /* <DEDUP_REMOVED lines=25> */
.L_x_10993:
[----:B------:R-:W1:Y:S01]  /*14150*/  S2R R2, SR_TID.X ;  /* 0x0000000000027919 */ /* 0x000e620000002100 */
[----:B------:R-:W-:Y:S01]  /*14160*/  BSSY B1, `(.L_x_10994) ;  /* 0x0000006000017945 */ /* 0x000fe20003800000 */
[----:B-1----:R-:W-:Y:S02]  /*14170*/  LOP3.LUT R3, R2, 0x7f, RZ, 0xc0, !PT ;  /* 0x0000007f02037812 */ /* 0x002fe400078ec0ff */
[----:B------:R-:W-:Y:S02]  /*14180*/  SHF.L.U32 R2, R0, 0x1f, RZ ;  /* 0x0000001f00027819 */ /* 0x000fe400000006ff */
[----:B------:R-:W-:Y:S02]  /*14190*/  ISETP.NE.AND P1, PT, R3, RZ, PT ;  /* 0x000000ff0300720c */ /* 0x000fe40003f25270 */
[----:B------:R-:W1:Y:S02]  /*141a0*/  SYNCS.PHASECHK.TRANS64.TRYWAIT P0, [UR38+0x22848], R2 ;  /* 0x02284802ff0075a7 */ /* 0x000e640008000166 */
[----:B-1----:R-:W-:Y:S09]  /*141b0*/  @!P0 BRA `(.L_x_10995) ;  /* 0x0000001800648947 */ /* 0x002ff20003800000 */
.L_x_11046:
[----:B------:R-:W-:Y:S05]  /*141c0*/  BSYNC B1 ;  /* 0x0000000000017941 */ /* 0x000fea0003800000 */
.L_x_10994:
[----:B------:R-:W-:Y:S04]  /*141d0*/  BSSY B1, `(.L_x_10996) ;  /* 0x0000007000017945 */ /* 0x000fe80003800000 */
[----:B------:R-:W-:Y:S05]  /*141e0*/  @P1 BRA `(.L_x_10997) ;  /* 0x0000000000141947 */ /* 0x000fea0003800000 */
[----:B------:R-:W-:Y:S01]  /*141f0*/  ISETP.NE.AND P0, PT, R10, RZ, PT ;  /* 0x000000ff0a00720c */ /* 0x000fe20003f05270 */
[----:B-1----:R-:W-:-:S04]  /*14200*/  IMAD.MOV.U32 R3, RZ, RZ, 0x3000 ;  /* 0x00003000ff037424 */ /* 0x002fc800078e00ff */
[----:B------:R2:W-:Y:S08]  /*14210*/  SYNCS.ARRIVE.TRANS64 RZ, [UR38+0x22838], R3 ;  /* 0x02283803ffff79a7 */ /* 0x0005f00008000026 */
[----:B--2---:R-:W-:Y:S05]  /*14220*/  @!P0 BRA `(.L_x_10997) ;  /* 0x0000000000048947 */ /* 0x004fea0003800000 */
[----:B------:R-:W-:Y:S01]  /*14230*/  BPT.TRAP 0x1 ;  /* 0x000000040000795c */ /* 0x000fe20000300000 */
.L_x_10997:
[----:B------:R-:W-:Y:S05]  /*14240*/  BSYNC B1 ;  /* 0x0000000000017941 */ /* 0x000fea0003800000 */
.L_x_10996:
        /* <DEDUP_REMOVED lines=11> */
.L_x_10998:
        /* <DEDUP_REMOVED lines=11> */
.L_x_11047:
[----:B------:R-:W-:Y:S05]  /*143b0*/  BSYNC B1 ;  /* 0x0000000000017941 */ /* 0x000fea0003800000 */
.L_x_10999:
        /* <DEDUP_REMOVED lines=9> */
.L_x_11002:
[----:B------:R-:W-:Y:S05]  /*14450*/  BSYNC B1 ;  /* 0x0000000000017941 */ /* 0x000fea0003800000 */
.L_x_11001:
        /* <DEDUP_REMOVED lines=9> */
.L_x_11003:
        /* <DEDUP_REMOVED lines=13> */
.L_x_11004:
        /* <DEDUP_REMOVED lines=13> */
.L_x_11005:
        /* <DEDUP_REMOVED lines=13> */
.L_x_11006:
        /* <DEDUP_REMOVED lines=8> */
.L_x_10992:
[----:B------:R-:W-:Y:S05]  /*147e0*/  BSYNC B0 ;  /* 0x0000000000007941 */ /* 0x000fea0003800000 */
.L_x_10991:
[----:B------:R-:W-:Y:S01]  /*147f0*/  LOP3.LUT R0, R0, 0x1, RZ, 0x3c, !PT ;  /* 0x0000000100007812 */ /* 0x000fe200078e3cff */
[----:B------:R-:W-:Y:S02]  /*14800*/  IMAD.MOV.U32 R6, RZ, RZ, RZ ;  /* 0x000000ffff067224 */ /* 0x000fe400078e00ff */
[----:B------:R-:W-:-:S07]  /*14810*/  IMAD.MOV.U32 R8, RZ, RZ, RZ ;  /* 0x000000ffff087224 */ /* 0x000fce00078e00ff */
.L_x_10928:
[----:B------:R-:W1:Y:S01]  /*14820*/  S2R R3, SR_CgaCtaId ;  /* 0x0000000000037919 */ /* 0x000e620000008800 */
[----:B------:R-:W-:-:S04]  /*14830*/  MOV R2, 0x400 ;  /* 0x0000040000027802 */ /* 0x000fc80000000f00 */
[----:B-1----:R-:W-:Y:S02]  /*14840*/  LEA R2, R3, R2, 0x18 ;  /* 0x0000000203027211 */ /* 0x002fe400078ec0ff */
[----:B------:R-:W-:-:S04]  /*14850*/  SHF.L.U32 R3, R8, 0x1f, RZ ;  /* 0x0000001f08037819 */ /* 0x000fc800000006ff */
[----:B------:R-:W1:Y:S02]  /*14860*/  SYNCS.PHASECHK.TRANS64.TRYWAIT P0, [R2+URZ+0x22820], R3 ;  /* 0x02282003020075a7 */ /* 0x000e64000800017f */
[----:B-1----:R-:W-:Y:S05]  /*14870*/  @!P0 BRA `(.L_x_11007) ;  /* 0x0000001000e48947 */ /* 0x002fea0003800000 */
.L_x_11048:
[----:B------:R-:W-:-:S03]  /*14880*/  UMOV UR4, 0xffffffff ;  /* 0xffffffff00047882 */ /* 0x000fc60000000000 */
[----:B------:R-:W-:Y:S05]  /*14890*/  BRA.DIV UR4, `(.L_x_11008) ;  /* 0x0000001204f07947 */ /* 0x000fea000b800000 */
[----:B-1----:R-:W1:Y:S02]  /*148a0*/  S2R R3, SR_TID.X ;  /* 0x0000000000037919 */ /* 0x002e640000002100 */
[----:B-1----:R-:W-:-:S04]  /*148b0*/  SHF.R.U32.HI R3, RZ, 0x5, R3 ;  /* 0x00000005ff037819 */ /* 0x002fc80000011603 */
[----:B------:R-:W-:-:S05]  /*148c0*/  LOP3.LUT R3, R3, 0x3, RZ, 0xc0, !PT ;  /* 0x0000000303037812 */ /* 0x000fca00078ec0ff */
[----:B------:R1:W2:Y:S02]  /*148d0*/  SHFL.IDX PT, R14, R3, RZ, 0x1f ;  /* 0x00001fff030e7589 */ /* 0x0002a400000e0000 */
.L_x_11051:
[----:B--2---:R-:W-:-:S13]  /*148e0*/  ISETP.NE.AND P0, PT, R14, RZ, PT ;  /* 0x000000ff0e00720c */ /* 0x004fda0003f05270 */
[----:B------:R-:W-:Y:S05]  /*148f0*/  @P0 BRA `(.L_x_10844) ;  /* 0x0000000000880947 */ /* 0x000fea0003800000 */
[----:B------:R-:W-:-:S03]  /*14900*/  UMOV UR4, 0xffffffff ;  /* 0xffffffff00047882 */ /* 0x000fc60000000000 */
[----:B------:R-:W-:Y:S05]  /*14910*/  BRA.DIV UR4, `(.L_x_11009) ;  /* 0x0000001604047947 */ /* 0x000fea000b800000 */
[----:B------:R-:W-:-:S13]  /*14920*/  ELECT P6, URZ, PT ;  /* 0x00000000003f782f */ /* 0x000fda00038c0000 */
.L_x_11054:
[----:B------:R-:W-:Y:S05]  /*14930*/  @!P6 BRA `(.L_x_10844) ;  /* 0x000000000078e947 */ /* 0x000fea0003800000 */
[----:B------:R-:W-:-:S06]  /*14940*/  ULOP3.LUT UR4, UR45, 0x2, URZ, 0xfc, !UPT ;  /* 0x000000022d047892 */ /* 0x000fcc000f8efc3f */
[----:B-1----:R-:W-:-:S05]  /*14950*/  IMAD.U32 R3, RZ, RZ, UR4 ;  /* 0x00000004ff037e24 */ /* 0x002fca000f8e00ff */
[----:B------:R-:W-:-:S13]  /*14960*/  ISETP.NE.AND P2, PT, R3, 0x3, PT ;  /* 0x000000030300780c */ /* 0x000fda0003f45270 */
[----:B------:R-:W-:Y:S05]  /*14970*/  @!P2 BRA `(.L_x_11010) ;  /* 0x000000000004a947 */ /* 0x000fea0003800000 */
[----:B------:R-:W-:Y:S01]  /*14980*/  BPT.TRAP 0x1 ;  /* 0x000000040000795c */ /* 0x000fe20000300000 */
.L_x_11010:
[----:B------:R-:W-:Y:S01]  /*14990*/  VIADD R8, R2, 0x22840 ;  /* 0x0002284002087836 */ /* 0x000fe20000000000 */
[----:B------:R-:W-:Y:S01]  /*149a0*/  SHF.L.U32 R4, R0, 0x1f, RZ ;  /* 0x0000001f00047819 */ /* 0x000fe200000006ff */
[C---:B------:R-:W-:Y:S02]  /*149b0*/  VIADD R3, R6.reuse, 0x1 ;  /* 0x0000000106037836 */ /* 0x040fe40000000000 */
[----:B------:R-:W-:-:S03]  /*149c0*/  IMAD R7, R6, 0x8, R8 ;  /* 0x0000000806077824 */ /* 0x000fc600078e0208 */
[C---:B------:R-:W-:Y:S01]  /*149d0*/  ISETP.NE.AND P1, PT, R3.reuse, 0x2, PT ;  /* 0x000000020300780c */ /* 0x040fe20003f25270 */
[----:B------:R-:W1:Y:S03]  /*149e0*/  SYNCS.PHASECHK.TRANS64.TRYWAIT P0, [R7+URZ], R4 ;  /* 0x00000004070075a7 */ /* 0x000e66000800017f */
[----:B------:R-:W-:Y:S02]  /*149f0*/  SEL R5, RZ, 0x1, P1 ;  /* 0x00000001ff057807 */ /* 0x000fe40000800000 */
[----:B------:R-:W-:Y:S02]  /*14a00*/  SEL R3, R3, RZ, P1 ;  /* 0x000000ff03037207 */ /* 0x000fe40000800000 */
[----:B------:R-:W-:-:S03]  /*14a10*/  LOP3.LUT R0, R0, R5, RZ, 0x3c, !PT ;  /* 0x0000000500007212 */ /* 0x000fc600078e3cff */
[----:B------:R-:W-:Y:S01]  /*14a20*/  IMAD R5, R3, 0x8, R8 ;  /* 0x0000000803057824 */ /* 0x000fe200078e0208 */
[----:B------:R-:W-:Y:S01]  /*14a30*/  SHF.L.U32 R0, R0, 0x1f, RZ ;  /* 0x0000001f00007819 */ /* 0x000fe200000006ff */
[----:B-1----:R-:W-:Y:S06]  /*14a40*/  @!P0 BRA `(.L_x_11011) ;  /* 0x0000001000d88947 */ /* 0x002fec0003800000 */
.L_x_11055:
[----:B------:R-:W2:Y:S02]  /*14a50*/  SYNCS.PHASECHK.TRANS64.TRYWAIT P0, [R5+URZ], R0 ;  /* 0x00000000050075a7 */ /* 0x000ea4000800017f */
[----:B--2---:R-:W-:Y:S05]  /*14a60*/  @!P0 BRA `(.L_x_11012) ;  /* 0x0000001000e48947 */ /* 0x004fea0003800000 */
.L_x_11056:
[----:B------:R-:W-:Y:S05]  /*14a70*/  @!P2 BRA `(.L_x_11013) ;  /* 0x000000000004a947 */ /* 0x000fea0003800000 */
[----:B------:R-:W-:Y:S01]  /*14a80*/  BPT.TRAP 0x1 ;  /* 0x000000040000795c */ /* 0x000fe20000300000 */
.L_x_11013:
[----:B------:R-:W-:-:S04]  /*14a90*/  VIADD R2, R2, 0x22860 ;  /* 0x0002286002027836 */ /* 0x000fc80000000000 */
[----:B--2---:R-:W-:-:S04]  /*14aa0*/  IMAD R5, R6, 0x8, R2 ;  /* 0x0000000806057824 */ /* 0x004fc800078e0202 */
[----:B------:R-:W2:Y:S02]  /*14ab0*/  SYNCS.PHASECHK.TRANS64.TRYWAIT P0, [R5+URZ], R4 ;  /* 0x00000004050075a7 */ /* 0x000ea4000800017f */
[----:B--2---:R-:W-:Y:S05]  /*14ac0*/  @!P0 BRA `(.L_x_11014) ;  /* 0x0000001000e08947 */ /* 0x004fea0003800000 */
.L_x_11057:
[----:B------:R-:W-:-:S07]  /*14ad0*/  IMAD R3, R3, 0x8, R2 ;  /* 0x0000000803037824 */ /* 0x000fce00078e0202 */
.L_x_11015:
[----:B---3--:R3:W4:Y:S02]  /*14ae0*/  SYNCS.PHASECHK.TRANS64.TRYWAIT P0, [R3+URZ], R0 ;  /* 0x00000000030075a7 */ /* 0x008724000800017f */
[----:B----4-:R-:W-:Y:S05]  /*14af0*/  @!P0 NANOSLEEP.SYNCS 0x989680 ;  /* 0x009896800000895d */ /* 0x010fea0003900000 */
[----:B------:R-:W4:Y:S02]  /*14b00*/  @!P0 SYNCS.PHASECHK.TRANS64 P0, [R3+URZ], R0 ;  /* 0x00000000030085a7 */ /* 0x000f24000800007f */
[----:B----4-:R-:W-:Y:S05]  /*14b10*/  @!P0 BRA `(.L_x_11015) ;  /* 0xfffffffc00f08947 */ /* 0x010fea000383ffff */
.L_x_10844:
[----:B------:R-:W-:Y:S05]  /*14b20*/  BSYNC B6 ;  /* 0x0000000000067941 */ /* 0x000fea0003800000 */
.L_x_10841:
[----:B------:R-:W-:Y:S05]  /*14b30*/  EXIT ;  /* 0x000000000000794d */ /* 0x000fea0003800000 */
.L_x_10854:
[----:B0-----:R-:W-:-:S04]  /*14b40*/  IMAD.U32 R0, RZ, RZ, UR38 ;  /* 0x00000026ff007e24 */ /* 0x001fc8000f8e00ff */
[----:B------:R0:W1:Y:S03]  /*14b50*/  SYNCS.PHASECHK.TRANS64.TRYWAIT P0, [R0+URZ+0x22800], R11 ;  /* 0x0228000b000075a7 */ /* 0x000066000800017f */
[----:B-1----:R-:W-:Y:S05]  /*14b60*/  @!P0 NANOSLEEP.SYNCS 0x989680 ;  /* 0x009896800000895d */ /* 0x002fea0003900000 */
[----:B------:R-:W1:Y:S02]  /*14b70*/  @!P0 SYNCS.PHASECHK.TRANS64 P0, [R0+URZ+0x22800], R11 ;  /* 0x0228000b000085a7 */ /* 0x000e64000800007f */
[----:B-1----:R-:W-:Y:S05]  /*14b80*/  @!P0 BRA `(.L_x_10854) ;  /* 0xfffffffc00ec8947 */ /* 0x002fea000383ffff */
[----:B------:R-:W-:Y:S05]  /*14b90*/  BRA `(.L_x_11016) ;  /* 0xfffffecc00807947 */ /* 0x000fea000383ffff */
.L_x_10858:
[----:B0-----:R-:W-:-:S04]  /*14ba0*/  IMAD.U32 R0, RZ, RZ, UR38 ;  /* 0x00000026ff007e24 */ /* 0x001fc8000f8e00ff */
[----:B------:R0:W1:Y:S03]  /*14bb0*/  SYNCS.PHASECHK.TRANS64.TRYWAIT P0, [R0+URZ+0x22830], R11 ;  /* 0x0228300b000075a7 */ /* 0x000066000800017f */
[----:B-1----:R-:W-:Y:S05]  /*14bc0*/  @!P0 NANOSLEEP.SYNCS 0x989680 ;  /* 0x009896800000895d */ /* 0x002fea0003900000 */
[----:B------:R-:W1:Y:S02]  /*14bd0*/  @!P0 SYNCS.PHASECHK.TRANS64 P0, [R0+URZ+0x22830], R11 ;  /* 0x0228300b000085a7 */ /* 0x000e64000800007f */
[----:B-1----:R-:W-:Y:S05]  /*14be0*/  @!P0 BRA `(.L_x_10858) ;  /* 0xfffffffc00ec8947 */ /* 0x002fea000383ffff */
[----:B------:R-:W-:Y:S05]  /*14bf0*/  BRA `(.L_x_10857) ;  /* 0xfffffecc00a07947 */ /* 0x000fea000383ffff */
.L_x_10870:
[----:B0-----:R0:W1:Y:S02]  /*14c00*/  SYNCS.PHASECHK.TRANS64.TRYWAIT P1, [R6+URZ+0x22850], R11 ;  /* 0x0228500b060075a7 */ /* 0x001064000802017f */
[----:B-1----:R-:W-:Y:S05]  /*14c10*/  @!P1 NANOSLEEP.SYNCS 0x989680 ;  /* 0x009896800000995d */ /* 0x002fea0003900000 */
[----:B------:R-:W1:Y:S02]  /*14c20*/  @!P1 SYNCS.PHASECHK.TRANS64 P1, [R6+URZ+0x22850], R11 ;  /* 0x0228500b060095a7 */ /* 0x000e64000802007f */
[----:B-1----:R-:W-:Y:S05]  /*14c30*/  @!P1 BRA `(.L_x_10870) ;  /* 0xfffffffc00f09947 */ /* 0x002fea000383ffff */
[----:B------:R-:W-:Y:S05]  /*14c40*/  BRA `(.L_x_10869) ;  /* 0xfffffef800447947 */ /* 0x000fea000383ffff */
.L_x_10878:
[----:B-1----:R-:W-:-:S04]  /*14c50*/  IMAD.U32 R13, RZ, RZ, UR32 ;  /* 0x00000020ff0d7e24 */ /* 0x002fc8000f8e00ff */
[----:B------:R1:W2:Y:S03]  /*14c60*/  SYNCS.PHASECHK.TRANS64.TRYWAIT P1, [R13+URZ+0x22830], R12 ;  /* 0x0228300c0d0075a7 */ /* 0x0002a6000802017f */
[----:B--2---:R-:W-:Y:S05]  /*14c70*/  @!P1 NANOSLEEP.SYNCS 0x989680 ;  /* 0x009896800000995d */ /* 0x004fea0003900000 */
[----:B------:R-:W2:Y:S02]  /*14c80*/  @!P1 SYNCS.PHASECHK.TRANS64 P1, [R13+URZ+0x22830], R12 ;  /* 0x0228300c0d0095a7 */ /* 0x000ea4000802007f */
[----:B--2---:R-:W-:Y:S05]  /*14c90*/  @!P1 BRA `(.L_x_10878) ;  /* 0xfffffffc00ec9947 */ /* 0x004fea000383ffff */
[----:B------:R-:W-:Y:S05]  /*14ca0*/  BRA `(.L_x_10877) ;  /* 0xfffffefc00e07947 */ /* 0x000fea000383ffff */
.L_x_10890:
[----:B0-----:R0:W1:Y:S02]  /*14cb0*/  SYNCS.PHASECHK.TRANS64.TRYWAIT P1, [R177+URZ+0x22850], R12 ;  /* 0x0228500cb10075a7 */ /* 0x001064000802017f */
[----:B-1----:R-:W-:Y:S05]  /*14cc0*/  @!P1 NANOSLEEP.SYNCS 0x989680 ;  /* 0x009896800000995d */ /* 0x002fea0003900000 */
[----:B------:R-:W1:Y:S02]  /*14cd0*/  @!P1 SYNCS.PHASECHK.TRANS64 P1, [R177+URZ+0x22850], R12 ;  /* 0x0228500cb10095a7 */ /* 0x000e64000802007f */
[----:B-1----:R-:W-:Y:S05]  /*14ce0*/  @!P1 BRA `(.L_x_10890) ;  /* 0xfffffffc00f09947 */ /* 0x002fea000383ffff */
[----:B------:R-:W-:Y:S05]  /*14cf0*/  BRA `(.L_x_10889) ;  /* 0xffffff3000347947 */ /* 0x000fea000383ffff */
.L_x_10899:
[----:B--2---:R-:W-:-:S04]  /*14d00*/  IMAD.U32 R9, RZ, RZ, UR28 ;  /* 0x0000001cff097e24 */ /* 0x004fc8000f8e00ff */
[----:B------:R2:W3:Y:S03]  /*14d10*/  SYNCS.PHASECHK.TRANS64.TRYWAIT P2, [R9+URZ+0x22830], R6 ;  /* 0x02283006090075a7 */ /* 0x0004e6000804017f */
[----:B---3--:R-:W-:Y:S05]  /*14d20*/  @!P2 NANOSLEEP.SYNCS 0x989680 ;  /* 0x009896800000a95d */ /* 0x008fea0003900000 */
[----:B------:R-:W3:Y:S02]  /*14d30*/  @!P2 SYNCS.PHASECHK.TRANS64 P2, [R9+URZ+0x22830], R6 ;  /* 0x022830060900a5a7 */ /* 0x000ee4000804007f */
[----:B---3--:R-:W-:Y:S05]  /*14d40*/  @!P2 BRA `(.L_x_10899) ;  /* 0xfffffffc00eca947 */ /* 0x008fea000383ffff */
[----:B------:R-:W-:Y:S05]  /*14d50*/  BRA `(.L_x_10898) ;  /* 0xffffff3400f07947 */ /* 0x000fea000383ffff */
.L_x_10903:
[----:B0-----:R0:W1:Y:S02]  /*14d60*/  SYNCS.PHASECHK.TRANS64.TRYWAIT P2, [R201+URZ+0x22850], R6 ;  /* 0x02285006c90075a7 */ /* 0x001064000804017f */
[----:B-1----:R-:W-:Y:S05]  /*14d70*/  @!P2 NANOSLEEP.SYNCS 0x989680 ;  /* 0x009896800000a95d */ /* 0x002fea0003900000 */
[----:B------:R-:W1:Y:S02]  /*14d80*/  @!P2 SYNCS.PHASECHK.TRANS64 P2, [R201+URZ+0x22850], R6 ;  /* 0x02285006c900a5a7 */ /* 0x000e64000804007f */
[----:B-1----:R-:W-:Y:S05]  /*14d90*/  @!P2 BRA `(.L_x_10903) ;  /* 0xfffffffc00f0a947 */ /* 0x002fea000383ffff */
[----:B------:R-:W-:Y:S05]  /*14da0*/  BRA `(.L_x_10902) ;  /* 0xffffff5400907947 */ /* 0x000fea000383ffff */
.L_x_10909:
[----:B---3--:R-:W-:-:S04]  /*14db0*/  IMAD.U32 R10, RZ, RZ, UR31 ;  /* 0x0000001fff0a7e24 */ /* 0x008fc8000f8e00ff */
[----:B------:R3:W4:Y:S03]  /*14dc0*/  SYNCS.PHASECHK.TRANS64.TRYWAIT P1, [R10+URZ+0x22830], R7 ;  /* 0x022830070a0075a7 */ /* 0x000726000802017f */
[----:B----4-:R-:W-:Y:S05]  /*14dd0*/  @!P1 NANOSLEEP.SYNCS 0x989680 ;  /* 0x009896800000995d */ /* 0x010fea0003900000 */
[----:B------:R-:W4:Y:S02]  /*14de0*/  @!P1 SYNCS.PHASECHK.TRANS64 P1, [R10+URZ+0x22830], R7 ;  /* 0x022830070a0095a7 */ /* 0x000f24000802007f */
[----:B----4-:R-:W-:Y:S05]  /*14df0*/  @!P1 BRA `(.L_x_10909) ;  /* 0xfffffffc00ec9947 */ /* 0x010fea000383ffff */
[----:B------:R-:W-:Y:S05]  /*14e00*/  BRA `(.L_x_10908) ;  /* 0xffffff5800987947 */ /* 0x000fea000383ffff */
.L_x_10921:
[----:B0-----:R0:W1:Y:S02]  /*14e10*/  SYNCS.PHASECHK.TRANS64.TRYWAIT P1, [R176+URZ+0x22850], R7 ;  /* 0x02285007b00075a7 */ /* 0x001064000802017f */
[----:B-1----:R-:W-:Y:S05]  /*14e20*/  @!P1 NANOSLEEP.SYNCS 0x989680 ;  /* 0x009896800000995d */ /* 0x002fea0003900000 */
[----:B------:R-:W1:Y:S02]  /*14e30*/  @!P1 SYNCS.PHASECHK.TRANS64 P1, [R176+URZ+0x22850], R7 ;  /* 0x02285007b00095a7 */ /* 0x000e64000802007f */
[----:B-1----:R-:W-:Y:S05]  /*14e40*/  @!P1 BRA `(.L_x_10921) ;  /* 0xfffffffc00f09947 */ /* 0x002fea000383ffff */
[----:B------:R-:W-:Y:S05]  /*14e50*/  BRA `(.L_x_10920) ;  /* 0xffffff8800e07947 */ /* 0x000fea000383ffff */
.L_x_10939:
[----:B------:R-:W-:Y:S02]  /*14e60*/  IMAD.MOV.U32 R13, RZ, RZ, R6 ;  /* 0x000000ffff0d7224 */ /* 0x000fe400078e0006 */
[----:B------:R-:W-:Y:S02]  /*14e70*/  IMAD.MOV.U32 R12, RZ, RZ, RZ ;  /* 0x000000ffff0c7224 */ /* 0x000fe400078e00ff */
[----:B------:R-:W-:Y:S02]  /*14e80*/  IMAD.MOV.U32 R11, RZ, RZ, 0x1f ;  /* 0x0000001fff0b7424 */ /* 0x000fe400078e00ff */
[----:B------:R-:W-:-:S07]  /*14e90*/  IMAD.MOV.U32 R15, RZ, RZ, -0x1 ;  /* 0xffffffffff0f7424 */ /* 0x000fce00078e00ff */
[----:B------:R-:W-:Y:S05]  /*14ea0*/  WARPSYNC.COLLECTIVE R15, `(.L_x_11017) ;  /* 0x000000000f087348 */ /* 0x000fea0003c00000 */
[----:B------:R0:W1:Y:S02]  /*14eb0*/  SHFL.IDX P6, R14, R13, R12, R11 ;  /* 0x0000000c0d0e7389 */ /* 0x00006400000c000b */
[----:B01----:R-:W-:Y:S01]  /*14ec0*/  ENDCOLLECTIVE ;  /* 0x000000000000791b */ /* 0x003fe20003800000 */
.L_x_11017:
[----:B------:R-:W-:Y:S05]  /*14ed0*/  BRA `(.L_x_11018) ;  /* 0xffffffc800f87947 */ /* 0x000fea000383ffff */
.L_x_10941:
[----:B------:R-:W-:Y:S01]  /*14ee0*/  BSSY B0, `(.L_x_11019) ;  /* 0x0000006000007945 */ /* 0x000fe20003800000 */
[----:B------:R-:W-:-:S07]  /*14ef0*/  IMAD.MOV.U32 R15, RZ, RZ, -0x1 ;  /* 0xffffffffff0f7424 */ /* 0x000fce00078e00ff */
[----:B0-----:R-:W-:Y:S05]  /*14f00*/  WARPSYNC.COLLECTIVE R15, `(.L_x_11020) ;  /* 0x000000000f0c7348 */ /* 0x001fea0003c00000 */
[----:B------:R-:W-:Y:S02]  /*14f10*/  ELECT P6, UR62, PT ;  /* 0x00000000003e782f */ /* 0x000fe400038c0000 */
[----:B------:R-:W-:Y:S01]  /*14f20*/  MOV R14, UR62 ;  /* 0x0000003e000e7c02 */ /* 0x000fe20008000f00 */
[----:B0-----:R-:W-:Y:S10]  /*14f30*/  ENDCOLLECTIVE ;  /* 0x000000000000791b */ /* 0x001ff40003800000 */
.L_x_11020:
[----:B------:R-:W-:Y:S05]  /*14f40*/  BSYNC B0 ;  /* 0x0000000000007941 */ /* 0x000fea0003800000 */
.L_x_11019:
[----:B------:R-:W-:Y:S05]  /*14f50*/  BRA `(.L_x_11021) ;  /* 0xffffffc800fc7947 */ /* 0x000fea000383ffff */
.L_x_10943:
[----:B0-----:R-:W-:-:S04]  /*14f60*/  IMAD.U32 R3, RZ, RZ, UR38 ;  /* 0x00000026ff037e24 */ /* 0x001fc8000f8e00ff */
[----:B------:R0:W1:Y:S03]  /*14f70*/  SYNCS.PHASECHK.TRANS64.TRYWAIT P0, [R3+URZ+0x22840], R0 ;  /* 0x02284000030075a7 */ /* 0x000066000800017f */
[----:B-1----:R-:W-:Y:S05]  /*14f80*/  @!P0 NANOSLEEP.SYNCS 0x989680 ;  /* 0x009896800000895d */ /* 0x002fea0003900000 */
[----:B------:R-:W1:Y:S02]  /*14f90*/  @!P0 SYNCS.PHASECHK.TRANS64 P0, [R3+URZ+0x22840], R0 ;  /* 0x02284000030085a7 */ /* 0x000e64000800007f */
[----:B-1----:R-:W-:Y:S05]  /*14fa0*/  @!P0 BRA `(.L_x_10943) ;  /* 0xfffffffc00ec8947 */ /* 0x002fea000383ffff */
[----:B------:R-:W-:Y:S05]  /*14fb0*/  BRA `(.L_x_11022) ;  /* 0xffffffcc005c7947 */ /* 0x000fea000383ffff */
.L_x_10946:
        /* <DEDUP_REMOVED lines=8> */
.L_x_11023:
[----:B------:R-:W-:Y:S02]  /*15040*/  VIADD R10, R4, 0x10 ;  /* 0x00000010040a7836 */ /* 0x000fe40000000000 */
[----:B------:R-:W-:Y:S02]  /*15050*/  IMAD.MOV.U32 R13, RZ, RZ, R0 ;  /* 0x000000ffff0d7224 */ /* 0x000fe400078e0000 */
[----:B------:R-:W-:-:S07]  /*15060*/  IMAD.MOV.U32 R2, RZ, RZ, R14 ;  /* 0x000000ffff027224 */ /* 0x000fce00078e000e */
[----:B------:R-:W-:Y:S05]  /*15070*/  WARPSYNC.COLLECTIVE R15, `(.L_x_11024) ;  /* 0x000000000f087348 */ /* 0x000fea0003c00000 */
[----:B------:R0:W1:Y:S02]  /*15080*/  SHFL.IDX P6, R14, R13, R12, R11 ;  /* 0x0000000c0d0e7389 */ /* 0x00006400000c000b */
[----:B01----:R-:W-:Y:S01]  /*15090*/  ENDCOLLECTIVE ;  /* 0x000000000000791b */ /* 0x003fe20003800000 */
.L_x_11024:
        /* <DEDUP_REMOVED lines=12> */
.L_x_11025:
[----:B------:R-:W-:Y:S01]  /*15160*/  @!PT LDS RZ, [RZ] ;  /* 0x00000000fffff984 */ /* 0x000fe20000000800 */
[----:B------:R-:W-:Y:S01]  /*15170*/  @!PT LDS RZ, [RZ] ;  /* 0x00000000fffff984 */ /* 0x000fe20000000800 */
[----:B------:R-:W-:Y:S01]  /*15180*/  @!PT LDS RZ, [RZ] ;  /* 0x00000000fffff984 */ /* 0x000fe20000000800 */
[----:B------:R0:W-:Y:S01]  /*15190*/  @!P1 LDGSTS.E.BYPASS.LTC128B.128 [R21+0x18400], desc[UR48][R2.64], !P0 ;  /* 0x1840000002159fae */ /* 0x0001e2000c101d70 */
[----:B------:R-:W-:Y:S01]  /*151a0*/  ISETP.GE.AND P1, PT, R10, R5, PT ;  /* 0x000000050a00720c */ /* 0x000fe20003f26270 */
[----:B------:R-:W-:-:S12]  /*151b0*/  IMAD.MOV.U32 R13, RZ, RZ, R0 ;  /* 0x000000ffff0d7224 */ /* 0x000fd800078e0000 */
[----:B------:R-:W-:Y:S01]  /*151c0*/  @!P1 LEA R10, R6, UR38, 0x1 ;  /* 0x00000026060a9c11 */ /* 0x000fe2000f8e08ff */
[----:B0-----:R-:W-:-:S07]  /*151d0*/  IMAD.MOV.U32 R9, RZ, RZ, R14 ;  /* 0x000000ffff097224 */ /* 0x001fce00078e000e */
[----:B------:R-:W-:Y:S05]  /*151e0*/  WARPSYNC.COLLECTIVE R15, `(.L_x_11026) ;  /* 0x000000000f087348 */ /* 0x000fea0003c00000 */
[----:B------:R0:W1:Y:S02]  /*151f0*/  SHFL.IDX P6, R14, R13, R12, R11 ;  /* 0x0000000c0d0e7389 */ /* 0x00006400000c000b */
[----:B01----:R-:W-:Y:S01]  /*15200*/  ENDCOLLECTIVE ;  /* 0x000000000000791b */ /* 0x003fe20003800000 */
.L_x_11026:
[----:B------:R-:W-:Y:S02]  /*15210*/  IMAD.MOV.U32 R13, RZ, RZ, R7 ;  /* 0x000000ffff0d7224 */ /* 0x000fe400078e0007 */
[----:B------:R-:W-:Y:S01]  /*15220*/  IMAD.MOV.U32 R12, RZ, RZ, 0x2 ;  /* 0x00000002ff0c7424 */ /* 0x000fe200078e00ff */
[----:B------:R-:W-:Y:S01]  /*15230*/  @!P1 LEA R2, P2, R8, R14, 0x1 ;  /* 0x0000000e08029211 */ /* 0x000fe200078408ff */
[----:B------:R-:W-:-:S04]  /*15240*/  VIADD R14, R4, 0x20 ;  /* 0x00000020040e7836 */ /* 0x000fc80000000000 */
[----:B------:R-:W-:-:S05]  /*15250*/  @!P1 IMAD.X R3, RZ, RZ, R9, P2 ;  /* 0x000000ffff039224 */ /* 0x000fca00010e0609 */
        /* <DEDUP_REMOVED lines=8> */
.L_x_11027:
[----:B------:R-:W-:Y:S01]  /*152e0*/  VIADD R10, R4, 0x30 ;  /* 0x00000030040a7836 */ /* 0x000fe20000000000 */
[----:B------:R-:W-:Y:S01]  /*152f0*/  @!P1 LEA R21, R6, UR38, 0x1 ;  /* 0x0000002606159c11 */ /* 0x000fe2000f8e08ff */
[----:B------:R-:W-:Y:S02]  /*15300*/  IMAD.MOV.U32 R13, RZ, RZ, R0 ;  /* 0x000000ffff0d7224 */ /* 0x000fe400078e0000 */
[----:B------:R-:W-:-:S07]  /*15310*/  IMAD.MOV.U32 R9, RZ, RZ, R14 ;  /* 0x000000ffff097224 */ /* 0x000fce00078e000e */
[----:B------:R-:W-:Y:S05]  /*15320*/  WARPSYNC.COLLECTIVE R15, `(.L_x_11028) ;  /* 0x000000000f087348 */ /* 0x000fea0003c00000 */
[----:B------:R0:W1:Y:S02]  /*15330*/  SHFL.IDX P6, R14, R13, R12, R11 ;  /* 0x0000000c0d0e7389 */ /* 0x00006400000c000b */
[----:B01----:R-:W-:Y:S01]  /*15340*/  ENDCOLLECTIVE ;  /* 0x000000000000791b */ /* 0x003fe20003800000 */
.L_x_11028:
[----:B------:R-:W-:Y:S02]  /*15350*/  IMAD.MOV.U32 R13, RZ, RZ, R7 ;  /* 0x000000ffff0d7224 */ /* 0x000fe400078e0007 */
[----:B------:R-:W-:Y:S01]  /*15360*/  IMAD.MOV.U32 R12, RZ, RZ, 0x3 ;  /* 0x00000003ff0c7424 */ /* 0x000fe200078e00ff */
[----:B------:R-:W-:-:S13]  /*15370*/  @!P1 LEA R2, P2, R8, R14, 0x1 ;  /* 0x0000000e08029211 */ /* 0x000fda00078408ff */
[----:B------:R-:W-:Y:S05]  /*15380*/  WARPSYNC.COLLECTIVE R15, `(.L_x_11029) ;  /* 0x000000000f087348 */ /* 0x000fea0003c00000 */
[----:B------:R0:W1:Y:S02]  /*15390*/  SHFL.IDX P6, R14, R13, R12, R11 ;  /* 0x0000000c0d0e7389 */ /* 0x00006400000c000b */
[----:B01----:R-:W-:Y:S01]  /*153a0*/  ENDCOLLECTIVE ;  /* 0x000000000000791b */ /* 0x003fe20003800000 */
.L_x_11029:
[----:B------:R-:W-:-:S05]  /*153b0*/  @!P1 IMAD.X R3, RZ, RZ, R9, P2 ;  /* 0x000000ffff039224 */ /* 0x000fca00010e0609 */
        /* <DEDUP_REMOVED lines=11> */
.L_x_11030:
        /* <DEDUP_REMOVED lines=13> */
.L_x_11031:
[----:B------:R-:W-:Y:S01]  /*15540*/  VIADD R10, R4, 0x50 ;  /* 0x00000050040a7836 */ /* 0x000fe20000000000 */
[----:B------:R-:W-:Y:S01]  /*15550*/  @!P1 LEA R21, R6, UR38, 0x1 ;  /* 0x0000002606159c11 */ /* 0x000fe2000f8e08ff */
[----:B------:R-:W-:Y:S02]  /*15560*/  IMAD.MOV.U32 R13, RZ, RZ, R0 ;  /* 0x000000ffff0d7224 */ /* 0x000fe400078e0000 */
[----:B------:R-:W-:-:S07]  /*15570*/  IMAD.MOV.U32 R9, RZ, RZ, R14 ;  /* 0x000000ffff097224 */ /* 0x000fce00078e000e */
[----:B------:R-:W-:Y:S05]  /*15580*/  WARPSYNC.COLLECTIVE R15, `(.L_x_11032) ;  /* 0x000000000f087348 */ /* 0x000fea0003c00000 */
[----:B------:R0:W1:Y:S02]  /*15590*/  SHFL.IDX P6, R14, R13, R12, R11 ;  /* 0x0000000c0d0e7389 */ /* 0x00006400000c000b */
[----:B01----:R-:W-:Y:S01]  /*155a0*/  ENDCOLLECTIVE ;  /* 0x000000000000791b */ /* 0x003fe20003800000 */
.L_x_11032:
[----:B------:R-:W-:Y:S02]  /*155b0*/  IMAD.MOV.U32 R13, RZ, RZ, R7 ;  /* 0x000000ffff0d7224 */ /* 0x000fe400078e0007 */
[----:B------:R-:W-:Y:S01]  /*155c0*/  IMAD.MOV.U32 R12, RZ, RZ, 0x5 ;  /* 0x00000005ff0c7424 */ /* 0x000fe200078e00ff */
[----:B------:R-:W-:-:S13]  /*155d0*/  @!P1 LEA R2, P2, R8, R14, 0x1 ;  /* 0x0000000e08029211 */ /* 0x000fda00078408ff */
[----:B------:R-:W-:Y:S05]  /*155e0*/  WARPSYNC.COLLECTIVE R15, `(.L_x_11033) ;  /* 0x000000000f087348 */ /* 0x000fea0003c00000 */
[----:B------:R0:W1:Y:S02]  /*155f0*/  SHFL.IDX P6, R14, R13, R12, R11 ;  /* 0x0000000c0d0e7389 */ /* 0x00006400000c000b */
[----:B01----:R-:W-:Y:S01]  /*15600*/  ENDCOLLECTIVE ;  /* 0x000000000000791b */ /* 0x003fe20003800000 */
.L_x_11033:
        /* <DEDUP_REMOVED lines=12> */
.L_x_11034:
[----:B------:R-:W-:Y:S02]  /*156d0*/  IMAD.MOV.U32 R13, RZ, RZ, R7 ;  /* 0x000000ffff0d7224 */ /* 0x000fe400078e0007 */
[----:B------:R-:W-:Y:S01]  /*156e0*/  IMAD.MOV.U32 R12, RZ, RZ, 0x6 ;  /* 0x00000006ff0c7424 */ /* 0x000fe200078e00ff */
[----:B------:R-:W-:-:S13]  /*156f0*/  @!P1 LEA R2, P2, R8, R14, 0x1 ;  /* 0x0000000e08029211 */ /* 0x000fda00078408ff */
[----:B------:R-:W-:Y:S05]  /*15700*/  WARPSYNC.COLLECTIVE R15, `(.L_x_11035) ;  /* 0x000000000f087348 */ /* 0x000fea0003c00000 */
[----:B------:R0:W1:Y:S02]  /*15710*/  SHFL.IDX P6, R14, R13, R12, R11 ;  /* 0x0000000c0d0e7389 */ /* 0x00006400000c000b */
[----:B01----:R-:W-:Y:S01]  /*15720*/  ENDCOLLECTIVE ;  /* 0x000000000000791b */ /* 0x003fe20003800000 */
.L_x_11035:
[----:B------:R-:W-:-:S05]  /*15730*/  @!P1 IMAD.X R3, RZ, RZ, R9, P2 ;  /* 0x000000ffff039224 */ /* 0x000fca00010e0609 */
[----:B------:R-:W-:Y:S01]  /*15740*/  @!PT LDS RZ, [RZ] ;  /* 0x00000000fffff984 */ /* 0x000fe20000000800 */
[----:B------:R-:W-:Y:S01]  /*15750*/  @!PT LDS RZ, [RZ] ;  /* 0x00000000fffff984 */ /* 0x000fe20000000800 */
[----:B------:R-:W-:Y:S01]  /*15760*/  @!PT LDS RZ, [RZ] ;  /* 0x00000000fffff984 */ /* 0x000fe20000000800 */
[----:B------:R0:W-:Y:S01]  /*15770*/  @!P1 LDGSTS.E.BYPASS.LTC128B.128 [R10+0x1ac00], desc[UR48][R2.64], !P0 ;  /* 0x1ac00000020a9fae */ /* 0x0001e2000c101d70 */
[----:B------:R-:W-:Y:S02]  /*15780*/  IMAD.MOV.U32 R13, RZ, RZ, R0 ;  /* 0x000000ffff0d7224 */ /* 0x000fe400078e0000 */
[----:B0-----:R-:W-:Y:S02]  /*15790*/  VIADD R2, R4, 0x60 ;  /* 0x0000006004027836 */ /* 0x001fe40000000000 */
[----:B------:R-:W-:-:S03]  /*157a0*/  IMAD.MOV.U32 R9, RZ, RZ, R14 ;  /* 0x000000ffff097224 */ /* 0x000fc600078e000e */
[----:B------:R-:W-:-:S13]  /*157b0*/  ISETP.GE.AND P1, PT, R2, R5, PT ;  /* 0x000000050200720c */ /* 0x000fda0003f26270 */
[----:B------:R-:W-:Y:S05]  /*157c0*/  WARPSYNC.COLLECTIVE R15, `(.L_x_11036) ;  /* 0x000000000f087348 */ /* 0x000fea0003c00000 */
[----:B------:R0:W1:Y:S02]  /*157d0*/  SHFL.IDX P6, R14, R13, R12, R11 ;  /* 0x0000000c0d0e7389 */ /* 0x00006400000c000b */
[----:B01----:R-:W-:Y:S01]  /*157e0*/  ENDCOLLECTIVE ;  /* 0x000000000000791b */ /* 0x003fe20003800000 */
.L_x_11036:
[----:B------:R-:W-:Y:S02]  /*157f0*/  IMAD.MOV.U32 R13, RZ, RZ, R7 ;  /* 0x000000ffff0d7224 */ /* 0x000fe400078e0007 */
[----:B------:R-:W-:Y:S01]  /*15800*/  IMAD.MOV.U32 R12, RZ, RZ, 0x7 ;  /* 0x00000007ff0c7424 */ /* 0x000fe200078e00ff */
[----:B------:R-:W-:-:S13]  /*15810*/  @!P1 LEA R2, P2, R8, R14, 0x1 ;  /* 0x0000000e08029211 */ /* 0x000fda00078408ff */
[----:B------:R-:W-:Y:S05]  /*15820*/  WARPSYNC.COLLECTIVE R15, `(.L_x_11037) ;  /* 0x000000000f087348 */ /* 0x000fea0003c00000 */
[----:B------:R0:W1:Y:S02]  /*15830*/  SHFL.IDX P6, R14, R13, R12, R11 ;  /* 0x0000000c0d0e7389 */ /* 0x00006400000c000b */
[----:B01----:R-:W-:Y:S01]  /*15840*/  ENDCOLLECTIVE ;  /* 0x000000000000791b */ /* 0x003fe20003800000 */
.L_x_11037:
[----:B------:R-:W-:Y:S01]  /*15850*/  @!P1 IMAD.X R3, RZ, RZ, R9, P2 ;  /* 0x000000ffff039224 */ /* 0x000fe200010e0609 */
[----:B------:R-:W-:-:S05]  /*15860*/  @!P1 LEA R9, R6, UR38, 0x1 ;  /* 0x0000002606099c11 */ /* 0x000fca000f8e08ff */
[----:B------:R-:W-:Y:S01]  /*15870*/  @!PT LDS RZ, [RZ] ;  /* 0x00000000fffff984 */ /* 0x000fe20000000800 */
[----:B------:R-:W-:Y:S01]  /*15880*/  @!PT LDS RZ, [RZ] ;  /* 0x00000000fffff984 */ /* 0x000fe20000000800 */
[----:B------:R-:W-:Y:S01]  /*15890*/  @!PT LDS RZ, [RZ] ;  /* 0x00000000fffff984 */ /* 0x000fe20000000800 */
[----:B------:R0:W-:Y:S01]  /*158a0*/  @!P1 LDGSTS.E.BYPASS.LTC128B.128 [R9+0x1b400], desc[UR48][R2.64], !P0 ;  /* 0x1b40000002099fae */ /* 0x0001e2000c101d70 */
[----:B------:R-:W-:Y:S02]  /*158b0*/  IMAD.MOV.U32 R13, RZ, RZ, R0 ;  /* 0x000000ffff0d7224 */ /* 0x000fe400078e0000 */
[----:B------:R-:W-:-:S07]  /*158c0*/  IMAD.MOV.U32 R7, RZ, RZ, R14 ;  /* 0x000000ffff077224 */ /* 0x000fce00078e000e */
[----:B0-----:R-:W-:Y:S05]  /*158d0*/  WARPSYNC.COLLECTIVE R15, `(.L_x_11038) ;  /* 0x000000000f087348 */ /* 0x001fea0003c00000 */
[----:B------:R1:W2:Y:S02]  /*158e0*/  SHFL.IDX P6, R14, R13, R12, R11 ;  /* 0x0000000c0d0e7389 */ /* 0x0002a400000c000b */
[----:B012---:R-:W-:Y:S01]  /*158f0*/  ENDCOLLECTIVE ;  /* 0x000000000000791b */ /* 0x007fe20003800000 */
.L_x_11038:
[----:B------:R-:W-:Y:S05]  /*15900*/  BRA `(.L_x_11039) ;  /* 0xffffffcc008c7947 */ /* 0x000fea000383ffff */
.L_x_10947:
[----:B0-----:R-:W-:-:S04]  /*15910*/  IMAD.U32 R3, RZ, RZ, UR38 ;  /* 0x00000026ff037e24 */ /* 0x001fc8000f8e00ff */
[----:B------:R0:W1:Y:S03]  /*15920*/  SYNCS.PHASECHK.TRANS64.TRYWAIT P0, [R3+URZ+0x22820], R4 ;  /* 0x02282004030075a7 */ /* 0x000066000800017f */
[----:B-1----:R-:W-:Y:S05]  /*15930*/  @!P0 NANOSLEEP.SYNCS 0x989680 ;  /* 0x009896800000895d */ /* 0x002fea0003900000 */
[----:B------:R-:W1:Y:S02]  /*15940*/  @!P0 SYNCS.PHASECHK.TRANS64 P0, [R3+URZ+0x22820], R4 ;  /* 0x02282004030085a7 */ /* 0x000e64000800007f */
[----:B-1----:R-:W-:Y:S05]  /*15950*/  @!P0 BRA `(.L_x_10947) ;  /* 0xfffffffc00ec8947 */ /* 0x002fea000383ffff */
[----:B------:R-:W-:Y:S05]  /*15960*/  BRA `(.L_x_11040) ;  /* 0xffffffcc00bc7947 */ /* 0x000fea000383ffff */
.L_x_10950:
[----:B0-----:R-:W-:-:S04]  /*15970*/  IMAD.U32 R3, RZ, RZ, UR38 ;  /* 0x00000026ff037e24 */ /* 0x001fc8000f8e00ff */
[----:B------:R0:W1:Y:S03]  /*15980*/  SYNCS.PHASECHK.TRANS64.TRYWAIT P0, [R3+URZ+0x22860], R4 ;  /* 0x02286004030075a7 */ /* 0x000066000800017f */
[----:B-1----:R-:W-:Y:S05]  /*15990*/  @!P0 NANOSLEEP.SYNCS 0x989680 ;  /* 0x009896800000895d */ /* 0x002fea0003900000 */
[----:B------:R-:W1:Y:S02]  /*159a0*/  @!P0 SYNCS.PHASECHK.TRANS64 P0, [R3+URZ+0x22860], R4 ;  /* 0x02286004030085a7 */ /* 0x000e64000800007f */
[----:B-1----:R-:W-:Y:S05]  /*159b0*/  @!P0 BRA `(.L_x_10950) ;  /* 0xfffffffc00ec8947 */ /* 0x002fea000383ffff */
[----:B------:R-:W-:Y:S05]  /*159c0*/  BRA `(.L_x_11041) ;  /* 0xffffffcc00c87947 */ /* 0x000fea000383ffff */
.L_x_10962:
[----:B-1----:R-:W-:-:S04]  /*159d0*/  IMAD.U32 R3, RZ, RZ, UR38 ;  /* 0x00000026ff037e24 */ /* 0x002fc8000f8e00ff */
[----:B------:R1:W2:Y:S03]  /*159e0*/  SYNCS.PHASECHK.TRANS64.TRYWAIT P0, [R3+URZ+0x22848], R2 ;  /* 0x02284802030075a7 */ /* 0x0002a6000800017f */
[----:B--2---:R-:W-:Y:S05]  /*159f0*/  @!P0 NANOSLEEP.SYNCS 0x989680 ;  /* 0x009896800000895d */ /* 0x004fea0003900000 */
[----:B------:R-:W2:Y:S02]  /*15a00*/  @!P0 SYNCS.PHASECHK.TRANS64 P0, [R3+URZ+0x22848], R2 ;  /* 0x02284802030085a7 */ /* 0x000ea4000800007f */
[----:B--2---:R-:W-:Y:S05]  /*15a10*/  @!P0 BRA `(.L_x_10962) ;  /* 0xfffffffc00ec8947 */ /* 0x004fea000383ffff */
[----:B------:R-:W-:Y:S05]  /*15a20*/  BRA `(.L_x_11042) ;  /* 0xffffffd400c07947 */ /* 0x000fea000383ffff */
.L_x_10967:
[----:B01----:R-:W-:-:S04]  /*15a30*/  IMAD.U32 R3, RZ, RZ, UR38 ;  /* 0x00000026ff037e24 */ /* 0x003fc8000f8e00ff */
[----:B------:R0:W1:Y:S03]  /*15a40*/  SYNCS.PHASECHK.TRANS64.TRYWAIT P0, [R3+URZ+0x22868], R2 ;  /* 0x02286802030075a7 */ /* 0x000066000800017f */
[----:B-1----:R-:W-:Y:S05]  /*15a50*/  @!P0 NANOSLEEP.SYNCS 0x989680 ;  /* 0x009896800000895d */ /* 0x002fea0003900000 */
[----:B------:R-:W1:Y:S02]  /*15a60*/  @!P0 SYNCS.PHASECHK.TRANS64 P0, [R3+URZ+0x22868], R2 ;  /* 0x02286802030085a7 */ /* 0x000e64000800007f */
[----:B-1----:R-:W-:Y:S05]  /*15a70*/  @!P0 BRA `(.L_x_10967) ;  /* 0xfffffffc00ec8947 */ /* 0x002fea000383ffff */
[----:B------:R-:W-:Y:S05]  /*15a80*/  BRA `(.L_x_11043) ;  /* 0xffffffd800207947 */ /* 0x000fea000383ffff */
.L_x_10978:
[----:B-1----:R-:W-:-:S04]  /*15a90*/  IMAD.U32 R3, RZ, RZ, UR38 ;  /* 0x00000026ff037e24 */ /* 0x002fc8000f8e00ff */
[----:B------:R1:W2:Y:S03]  /*15aa0*/  SYNCS.PHASECHK.TRANS64.TRYWAIT P0, [R3+URZ+0x22840], R2 ;  /* 0x02284002030075a7 */ /* 0x0002a6000800017f */
[----:B--2---:R-:W-:Y:S05]  /*15ab0*/  @!P0 NANOSLEEP.SYNCS 0x989680 ;  /* 0x009896800000895d */ /* 0x004fea0003900000 */
[----:B------:R-:W2:Y:S02]  /*15ac0*/  @!P0 SYNCS.PHASECHK.TRANS64 P0, [R3+URZ+0x22840], R2 ;  /* 0x02284002030085a7 */ /* 0x000ea4000800007f */
[----:B--2---:R-:W-:Y:S05]  /*15ad0*/  @!P0 BRA `(.L_x_10978) ;  /* 0xfffffffc00ec8947 */ /* 0x004fea000383ffff */
[----:B------:R-:W-:Y:S05]  /*15ae0*/  BRA `(.L_x_11044) ;  /* 0xffffffdc009c7947 */ /* 0x000fea000383ffff */
.L_x_10983:
[----:B01----:R-:W-:-:S04]  /*15af0*/  IMAD.U32 R3, RZ, RZ, UR38 ;  /* 0x00000026ff037e24 */ /* 0x003fc8000f8e00ff */
[----:B------:R0:W1:Y:S03]  /*15b00*/  SYNCS.PHASECHK.TRANS64.TRYWAIT P0, [R3+URZ+0x22860], R2 ;  /* 0x02286002030075a7 */ /* 0x000066000800017f */
[----:B-1----:R-:W-:Y:S05]  /*15b10*/  @!P0 NANOSLEEP.SYNCS 0x989680 ;  /* 0x009896800000895d */ /* 0x002fea0003900000 */
[----:B------:R-:W1:Y:S02]  /*15b20*/  @!P0 SYNCS.PHASECHK.TRANS64 P0, [R3+URZ+0x22860], R2 ;  /* 0x02286002030085a7 */ /* 0x000e64000800007f */
[----:B-1----:R-:W-:Y:S05]  /*15b30*/  @!P0 BRA `(.L_x_10983) ;  /* 0xfffffffc00ec8947 */ /* 0x002fea000383ffff */
[----:B------:R-:W-:Y:S05]  /*15b40*/  BRA `(.L_x_11045) ;  /* 0xffffffe000007947 */ /* 0x000fea000383ffff */
.L_x_10995:
[----:B-1----:R-:W-:-:S04]  /*15b50*/  IMAD.U32 R3, RZ, RZ, UR38 ;  /* 0x00000026ff037e24 */ /* 0x002fc8000f8e00ff */
[----:B------:R1:W2:Y:S03]  /*15b60*/  SYNCS.PHASECHK.TRANS64.TRYWAIT P0, [R3+URZ+0x22848], R2 ;  /* 0x02284802030075a7 */ /* 0x0002a6000800017f */
[----:B--2---:R-:W-:Y:S05]  /*15b70*/  @!P0 NANOSLEEP.SYNCS 0x989680 ;  /* 0x009896800000895d */ /* 0x004fea0003900000 */
[----:B------:R-:W2:Y:S02]  /*15b80*/  @!P0 SYNCS.PHASECHK.TRANS64 P0, [R3+URZ+0x22848], R2 ;  /* 0x02284802030085a7 */ /* 0x000ea4000800007f */
[----:B--2---:R-:W-:Y:S05]  /*15b90*/  @!P0 BRA `(.L_x_10995) ;  /* 0xfffffffc00ec8947 */ /* 0x004fea000383ffff */
[----:B------:R-:W-:Y:S05]  /*15ba0*/  BRA `(.L_x_11046) ;  /* 0xffffffe400847947 */ /* 0x000fea000383ffff */
.L_x_11000:
[----:B-1----:R-:W-:-:S04]  /*15bb0*/  IMAD.U32 R3, RZ, RZ, UR38 ;  /* 0x00000026ff037e24 */ /* 0x002fc8000f8e00ff */
[----:B------:R1:W2:Y:S03]  /*15bc0*/  SYNCS.PHASECHK.TRANS64.TRYWAIT P0, [R3+URZ+0x22868], R2 ;  /* 0x02286802030075a7 */ /* 0x0002a6000800017f */
[----:B--2---:R-:W-:Y:S05]  /*15bd0*/  @!P0 NANOSLEEP.SYNCS 0x989680 ;  /* 0x009896800000895d */ /* 0x004fea0003900000 */
[----:B------:R-:W2:Y:S02]  /*15be0*/  @!P0 SYNCS.PHASECHK.TRANS64 P0, [R3+URZ+0x22868], R2 ;  /* 0x02286802030085a7 */ /* 0x000ea4000800007f */
[----:B--2---:R-:W-:Y:S05]  /*15bf0*/  @!P0 BRA `(.L_x_11000) ;  /* 0xfffffffc00ec8947 */ /* 0x004fea000383ffff */
[----:B------:R-:W-:Y:S05]  /*15c00*/  BRA `(.L_x_11047) ;  /* 0xffffffe400e87947 */ /* 0x000fea000383ffff */
.L_x_11007:
[----:B-1----:R1:W2:Y:S02]  /*15c10*/  SYNCS.PHASECHK.TRANS64.TRYWAIT P0, [R2+URZ+0x22820], R3 ;  /* 0x02282003020075a7 */ /* 0x0022a4000800017f */
[----:B--2---:R-:W-:Y:S05]  /*15c20*/  @!P0 NANOSLEEP.SYNCS 0x989680 ;  /* 0x009896800000895d */ /* 0x004fea0003900000 */
[----:B------:R-:W2:Y:S02]  /*15c30*/  @!P0 SYNCS.PHASECHK.TRANS64 P0, [R2+URZ+0x22820], R3 ;  /* 0x02282003020085a7 */ /* 0x000ea4000800007f */
[----:B--2---:R-:W-:Y:S05]  /*15c40*/  @!P0 BRA `(.L_x_11007) ;  /* 0xfffffffc00f08947 */ /* 0x004fea000383ffff */
[----:B------:R-:W-:Y:S05]  /*15c50*/  BRA `(.L_x_11048) ;  /* 0xffffffec00087947 */ /* 0x000fea000383ffff */
.L_x_11008:
[----:B------:R-:W2:Y:S01]  /*15c60*/  S2R R4, SR_TID.X ;  /* 0x0000000000047919 */ /* 0x000ea20000002100 */
[----:B------:R-:W-:Y:S01]  /*15c70*/  BSSY B0, `(.L_x_11049) ;  /* 0x000000a000007945 */ /* 0x000fe20003800000 */
[----:B------:R-:W-:Y:S02]  /*15c80*/  IMAD.MOV.U32 R12, RZ, RZ, RZ ;  /* 0x000000ffff0c7224 */ /* 0x000fe400078e00ff */
[----:B------:R-:W-:Y:S02]  /*15c90*/  IMAD.MOV.U32 R11, RZ, RZ, 0x1f ;  /* 0x0000001fff0b7424 */ /* 0x000fe400078e00ff */
[----:B------:R-:W-:Y:S01]  /*15ca0*/  IMAD.MOV.U32 R15, RZ, RZ, -0x1 ;  /* 0xffffffffff0f7424 */ /* 0x000fe200078e00ff */
[----:B--2---:R-:W-:-:S04]  /*15cb0*/  SHF.R.U32.HI R4, RZ, 0x5, R4 ;  /* 0x00000005ff047819 */ /* 0x004fc80000011604 */
[----:B------:R-:W-:-:S05]  /*15cc0*/  LOP3.LUT R4, R4, 0x3, RZ, 0xc0, !PT ;  /* 0x0000000304047812 */ /* 0x000fca00078ec0ff */
[----:B------:R-:W-:-:S07]  /*15cd0*/  IMAD.MOV.U32 R13, RZ, RZ, R4 ;  /* 0x000000ffff0d7224 */ /* 0x000fce00078e0004 */
[----:B01----:R-:W-:Y:S05]  /*15ce0*/  WARPSYNC.COLLECTIVE R15, `(.L_x_11050) ;  /* 0x000000000f087348 */ /* 0x003fea0003c00000 */
[----:B------:R2:W3:Y:S02]  /*15cf0*/  SHFL.IDX P6, R14, R13, R12, R11 ;  /* 0x0000000c0d0e7389 */ /* 0x0004e400000c000b */
[----:B0123--:R-:W-:Y:S01]  /*15d00*/  ENDCOLLECTIVE ;  /* 0x000000000000791b */ /* 0x00ffe20003800000 */
.L_x_11050:
[----:B------:R-:W-:Y:S05]  /*15d10*/  BSYNC B0 ;  /* 0x0000000000007941 */ /* 0x000fea0003800000 */
.L_x_11049:
[----:B------:R-:W-:Y:S05]  /*15d20*/  BRA `(.L_x_11051) ;  /* 0xffffffe800ec7947 */ /* 0x000fea000383ffff */
.L_x_11009:
[----:B------:R-:W-:Y:S01]  /*15d30*/  BSSY B0, `(.L_x_11052) ;  /* 0x0000006000007945 */ /* 0x000fe20003800000 */
[----:B------:R-:W-:-:S07]  /*15d40*/  IMAD.MOV.U32 R15, RZ, RZ, -0x1 ;  /* 0xffffffffff0f7424 */ /* 0x000fce00078e00ff */
[----:B01----:R-:W-:Y:S05]  /*15d50*/  WARPSYNC.COLLECTIVE R15, `(.L_x_11053) ;  /* 0x000000000f0c7348 */ /* 0x003fea0003c00000 */
[----:B------:R-:W-:Y:S02]  /*15d60*/  ELECT P6, UR62, PT ;  /* 0x00000000003e782f */ /* 0x000fe400038c0000 */
[----:B------:R-:W-:Y:S01]  /*15d70*/  MOV R14, UR62 ;  /* 0x0000003e000e7c02 */ /* 0x000fe20008000f00 */
[----:B01----:R-:W-:Y:S10]  /*15d80*/  ENDCOLLECTIVE ;  /* 0x000000000000791b */ /* 0x003ff40003800000 */
.L_x_11053:
[----:B------:R-:W-:Y:S05]  /*15d90*/  BSYNC B0 ;  /* 0x0000000000007941 */ /* 0x000fea0003800000 */
.L_x_11052:
[----:B------:R-:W-:Y:S05]  /*15da0*/  BRA `(.L_x_11054) ;  /* 0xffffffe800e07947 */ /* 0x000fea000383ffff */
.L_x_11011:
[----:B-1----:R1:W2:Y:S02]  /*15db0*/  SYNCS.PHASECHK.TRANS64.TRYWAIT P0, [R7+URZ], R4 ;  /* 0x00000004070075a7 */ /* 0x0022a4000800017f */
[----:B--2---:R-:W-:Y:S05]  /*15dc0*/  @!P0 NANOSLEEP.SYNCS 0x989680 ;  /* 0x009896800000895d */ /* 0x004fea0003900000 */
[----:B------:R-:W2:Y:S02]  /*15dd0*/  @!P0 SYNCS.PHASECHK.TRANS64 P0, [R7+URZ], R4 ;  /* 0x00000004070085a7 */ /* 0x000ea4000800007f */
[----:B--2---:R-:W-:Y:S05]  /*15de0*/  @!P0 BRA `(.L_x_11011) ;  /* 0xfffffffc00f08947 */ /* 0x004fea000383ffff */
[----:B------:R-:W-:Y:S05]  /*15df0*/  BRA `(.L_x_11055) ;  /* 0xffffffec00147947 */ /* 0x000fea000383ffff */
.L_x_11012:
[----:B--2---:R2:W3:Y:S02]  /*15e00*/  SYNCS.PHASECHK.TRANS64.TRYWAIT P0, [R5+URZ], R0 ;  /* 0x00000000050075a7 */ /* 0x0044e4000800017f */
[----:B---3--:R-:W-:Y:S05]  /*15e10*/  @!P0 NANOSLEEP.SYNCS 0x989680 ;  /* 0x009896800000895d */ /* 0x008fea0003900000 */
[----:B------:R-:W3:Y:S02]  /*15e20*/  @!P0 SYNCS.PHASECHK.TRANS64 P0, [R5+URZ], R0 ;  /* 0x00000000050085a7 */ /* 0x000ee4000800007f */
[----:B---3--:R-:W-:Y:S05]  /*15e30*/  @!P0 BRA `(.L_x_11012) ;  /* 0xfffffffc00f08947 */ /* 0x008fea000383ffff */
[----:B------:R-:W-:Y:S05]  /*15e40*/  BRA `(.L_x_11056) ;  /* 0xffffffec00087947 */ /* 0x000fea000383ffff */
.L_x_11014:
[----:B--2---:R2:W3:Y:S02]  /*15e50*/  SYNCS.PHASECHK.TRANS64.TRYWAIT P0, [R5+URZ], R4 ;  /* 0x00000004050075a7 */ /* 0x0044e4000800017f */
[----:B---3--:R-:W-:Y:S05]  /*15e60*/  @!P0 NANOSLEEP.SYNCS 0x989680 ;  /* 0x009896800000895d */ /* 0x008fea0003900000 */
[----:B------:R-:W3:Y:S02]  /*15e70*/  @!P0 SYNCS.PHASECHK.TRANS64 P0, [R5+URZ], R4 ;  /* 0x00000004050085a7 */ /* 0x000ee4000800007f */
[----:B---3--:R-:W-:Y:S05]  /*15e80*/  @!P0 BRA `(.L_x_11014) ;  /* 0xfffffffc00f08947 */ /* 0x008fea000383ffff */
[----:B------:R-:W-:Y:S05]  /*15e90*/  BRA `(.L_x_11057) ;  /* 0xffffffec000c7947 */ /* 0x000fea000383ffff */
.L_x_11058:
        /* <DEDUP_REMOVED lines=14> */
.L_x_15194:


//--------------------- .text._ZN7cutlass13device_kernelIN5flash11enable_sm90INS1_16FlashAttnFwdSm90INS1_25CollectiveMainloopFwdSm90ILi2EN4cute5tupleIJNS5_1CILi1EEES8_S8_EEENS6_IJNS7_ILi128EEENS7_ILi96EEENS7_ILi64EEEEEELi256ENS_6half_tEfNS_4arch4Sm90ELb0ELb1ELb1ELb0ELb0ELb0ELb1ELb1ELb0ELb1ELb1ELb0EEENS1_21CollectiveEpilogueFwdINS6_IJSA_NS7_ILi256EEESB_EEES9_SE_SG_Li256ELb0ELb1ELb1ELb0EEENS1_19SingleTileSchedulerILb0ELb1ELb1ELi128EEEEEEEEEvNT_6ParamsE --------------------------
	.section	.text._ZN7cutlass13device_kernelIN5flash11enable_sm90INS1_16FlashAttnFwdSm90INS1_25CollectiveMainloopFwdSm90ILi2EN4cute5tupleIJNS5_1CILi1EEES8_S8_EEENS6_IJNS7_ILi128EEENS7_ILi96EEENS7_ILi64EEEEEELi256ENS_6half_tEfNS_4arch4Sm90ELb0ELb1ELb1ELb0ELb0ELb0ELb1ELb1ELb0ELb1ELb1ELb0EEENS1_21CollectiveEpilogueFwdINS6_IJSA_NS7_ILi256EEESB_EEES9_SE_SG_Li256ELb0ELb1ELb1ELb0EEENS1_19SingleTileSchedulerILb0ELb1ELb1ELi128EEEEEEEEEvNT_6ParamsE,"ax",@progbits
	.align	128
.text._ZN7cutlass13device_kernelIN5flash11enable_sm90INS1_16FlashAttnFwdSm90INS1_25CollectiveMainloopFwdSm90ILi2EN4cute5tupleIJNS5_1CILi1EEES8_S8_EEENS6_IJNS7_ILi128EEENS7_ILi96EEENS7_ILi64EEEEEELi256ENS_6half_tEfNS_4arch4Sm90ELb0ELb1ELb1ELb0ELb0ELb0ELb1ELb1ELb0ELb1ELb1ELb0EEENS1_21CollectiveEpilogueFwdINS6_IJSA_NS7_ILi256EEESB_EEES9_SE_SG_Li256ELb0ELb1ELb1ELb0EEENS1_19SingleTileSchedulerILb0ELb1ELb1ELi128EEEEEEEEEvNT_6ParamsE:
        .type           _ZN7cutlass13device_kernelIN5flash11enable_sm90INS1_16FlashAttnFwdSm90INS1_25CollectiveMainloopFwdSm90ILi2EN4cute5tupleIJNS5_1CILi1EEES8_S8_EEENS6_IJNS7_ILi128EEENS7_ILi96EEENS7_ILi64EEEEEELi256ENS_6half_tEfNS_4arch4Sm90ELb0ELb1ELb1ELb0ELb0ELb0ELb1ELb1ELb0ELb1ELb1ELb0EEENS1_21CollectiveEpilogueFwdINS6_IJSA_NS7_ILi256EEESB_EEES9_SE_SG_Li256ELb0ELb1ELb1ELb0EEENS1_19SingleTileSchedulerILb0ELb1ELb1ELi128EEEEEEEEEvNT_6ParamsE,@function
        .size           _ZN7cutlass13device_kernelIN5flash11enable_sm90INS1_16FlashAttnFwdSm90INS1_25CollectiveMainloopFwdSm90ILi2EN4cute5tupleIJNS5_1CILi1EEES8_S8_EEENS6_IJNS7_ILi128EEENS7_ILi96EEENS7_ILi64EEEEEELi256ENS_6half_tEfNS_4arch4Sm90ELb0ELb1ELb1ELb0ELb0ELb0ELb1ELb1ELb0ELb1ELb1ELb0EEENS1_21CollectiveEpilogueFwdINS6_IJSA_NS7_ILi256EEESB_EEES9_SE_SG_Li256ELb0ELb1ELb1ELb0EEENS1_19SingleTileSchedulerILb0ELb1ELb1ELi128EEEEEEEEEvNT_6ParamsE,(.L_x_15195 - _ZN7cutlass13device_kernelIN5flash11enable_sm90INS1_16FlashAttnFwdSm90INS1_25CollectiveMainloopFwdSm90ILi2EN4cute5tupleIJNS5_1CILi1EEES8_S8_EEENS6_IJNS7_ILi128EEENS7_ILi96EEENS7_ILi64EEEEEELi256ENS_6half_tEfNS_4arch4Sm90ELb0ELb1ELb1ELb0ELb0ELb0ELb1ELb1ELb0ELb1ELb1ELb0EEENS1_21CollectiveEpilogueFwdINS6_IJSA_NS7_ILi256EEESB_EEES9_SE_SG_Li256ELb0ELb1ELb1ELb0EEENS1_19SingleTileSchedulerILb0ELb1ELb1ELi128EEEEEEEEEvNT_6ParamsE)
        .other          _ZN7cutlass13device_kernelIN5flash11enable_sm90INS1_16FlashAttnFwdSm90INS1_25CollectiveMainloopFwdSm90ILi2EN4cute5tupleIJNS5_1CILi1EEES8_S8_EEENS6_IJNS7_ILi128EEENS7_ILi96EEENS7_ILi64EEEEEELi256ENS_6half_tEfNS_4arch4Sm90ELb0ELb1ELb1ELb0ELb0ELb0ELb1ELb1ELb0ELb1ELb1ELb0EEENS1_21CollectiveEpilogueFwdINS6_IJSA_NS7_ILi256EEESB_EEES9_SE_SG_Li256ELb0ELb1ELb1ELb0EEENS1_19SingleTileSchedulerILb0ELb1ELb1ELi128EEEEEEEEEvNT_6ParamsE,@"STO_CUDA_ENTRY STV_DEFAULT"
_ZN7cutlass13device_kernelIN5flash11enable_sm90INS1_16FlashAttnFwdSm90INS1_25CollectiveMainloopFwdSm90ILi2EN4cute5tupleIJNS5_1CILi1EEES8_S8_EEENS6_IJNS7_ILi128EEENS7_ILi96EEENS7_ILi64EEEEEELi256ENS_6half_tEfNS_4arch4Sm90ELb0ELb1ELb1ELb0ELb0ELb0ELb1ELb1ELb0ELb1ELb1ELb0EEENS1_21CollectiveEpilogueFwdINS6_IJSA_NS7_ILi256EEESB_EEES9_SE_SG_Li256ELb0ELb1ELb1ELb0EEENS1_19SingleTileSchedulerILb0ELb1ELb1ELi128EEEEEEEEEvNT_6ParamsE:
        /* <DEDUP_REMOVED lines=21> */
.L_x_11060:
[----:B------:R-:W-:Y:S05]  /*0150*/  BSYNC B0 ;  /* 0x0000000000007941 */ /* 0x000fea0003800000 */
.L_x_11059:
        /* <DEDUP_REMOVED lines=42> */
.L_x_11061:
        /* <DEDUP_REMOVED lines=22> */
.L_x_11062:
        /* <DEDUP_REMOVED lines=18> */
.L_x_11063:
        /* <DEDUP_REMOVED lines=22> */
.L_x_11064:
        /* <DEDUP_REMOVED lines=22> */
.L_x_11065:
[----:B------:R-:W-:Y:S01]  /*0940*/  IADD3 R3, P1, R18, 0x70, RZ ;  /* 0x0000007012037810 */ /* 0x000fe20007f3e0ff */
[----:B------:R-:W-:Y:S01]  /*0950*/  NOP ;  /* 0x0000000000007918 */ /* 0x000fe20000000000 */
[----:B01-34-:R-:W-:Y:S01]  /*0960*/  BAR.SYNC.DEFER_BLOCKING 0x0 ;  /* 0x0000000000007b1d */ /* 0x01bfe20000010000 */
[----:B--2---:R-:W-:Y:S01]  /*0970*/  ISETP.NE.AND P0, PT, R2, RZ, PT ;  /* 0x000000ff0200720c */ /* 0x004fe20003f05270 */
[----:B------:R-:W-:Y:S01]  /*0980*/  IMAD.MOV.U32 R2, RZ, RZ, 0x1 ;  /* 0x00000001ff027424 */ /* 0x000fe200078e00ff */
[C---:B------:R-:W-:Y:S02]  /*0990*/  IADD3 R43, P2, R18.reuse, 0x224, RZ ;  /* 0x00000224122b7810 */ /* 0x040fe40007f5e0ff */
[----:B------:R-:W-:Y:S01]  /*09a0*/  IADD3 R46, P3, R18, 0x260, RZ ;  /* 0x00000260122e7810 */ /* 0x000fe20007f7e0ff */
[----:B------:R-:W-:Y:S01]  /*09b0*/  ULDC.64 UR44, c[0x0][0x208] ;  /* 0x00008200002c7ab9 */ /* 0x000fe20000000a00 */
[----:B------:R-:W-:Y:S01]  /*09c0*/  SEL R2, R2, 0x2, !P0 ;  /* 0x0000000202027807 */ /* 0x000fe20004000000 */
[----:B------:R0:W-:Y:S01]  /*09d0*/  STL [R1+0x474], R3 ;  /* 0x0004740301007387 */ /* 0x0001e20000100800 */
[----:B------:R-:W-:Y:S01]  /*09e0*/  BSSY B6, `(.L_x_11066) ;  /* 0x000331e000067945 */ /* 0x000fe20003800000 */
[----:B------:R-:W-:-:S02]  /*09f0*/  IMAD.X R48, RZ, RZ, R19, P2 ;  /* 0x000000ffff307224 */ /* 0x000fc400010e0613 */
[----:B------:R1:W-:Y:S01]  /*0a00*/  STL [R1+0x484], R2 ;  /* 0x0004840201007387 */ /* 0x0003e20000100800 */
[--C-:B------:R-:W-:Y:S02]  /*0a10*/  IMAD.X R39, RZ, RZ, R19.reuse, P3 ;  /* 0x000000ffff277224 */ /* 0x100fe400018e0613 */
[----:B0-----:R-:W-:-:S05]  /*0a20*/  IMAD.X R3, RZ, RZ, R19, P1 ;  /* 0x000000ffff037224 */ /* 0x001fca00008e0613 */
[----:B------:R1:W-:Y:S01]  /*0a30*/  STL [R1+0x470], R3 ;  /* 0x0004700301007387 */ /* 0x0003e20000100800 */
[----:B------:R-:W-:Y:S05]  /*0a40*/  @!P0 BRA `(.L_x_11067) ;  /* 0x000002e400088947 */ /* 0x000fea0003800000 */
.L_x_11068:
[----:B------:R-:W-:-:S08]  /*0a50*/  NOP ;  /* 0x0000000000007918 */ /* 0x000fd00000000000 */
[----:B------:R-:W0:Y:S02]  /*0a60*/  USETMAXREG.TRY_ALLOC.CTAPOOL UP0, 0xf0 ;  /* 0x000000f0000079c8 */ /* 0x000e240008000600 */
[----:B0-----:R-:W-:-:S13]  /*0a70*/  PLOP3.LUT P0, PT, PT, PT, UP0, 0x80, 0x0 ;  /* 0x000000000000781c */ /* 0x001fda0003f0f008 */
[----:B------:R-:W-:Y:S05]  /*0a80*/  @!P0 BRA `(.L_x_11068) ;  /* 0xfffffffc00f08947 */ /* 0x000fea000383ffff */
[----:B-1----:R-:W0:Y:S08]  /*0a90*/  LDC R3, c[0x0][0xd50] ;  /* 0x00035400ff037b82 */ /* 0x002e300000000800 */
[----:B------:R-:W-:Y:S06]  /*0aa0*/  BAR.ARV 0x8, 0x180 ;  /* 0x0206000000007b1d */ /* 0x000fec0000002000 */
[----:B------:R-:W-:-:S02]  /*0ab0*/  ISETP.NE.AND P0, PT, R73, 0x1, PT ;  /* 0x000000014900780c */ /* 0x000fc40003f05270 */
[----:B------:R-:W1:Y:S01]  /*0ac0*/  S2UR UR4, SR_CTAID.Y ;  /* 0x00000000000479c3 */ /* 0x000e620000002600 */
[----:B------:R2:W-:Y:S04]  /*0ad0*/  STL.64 [R1+0x218], RZ ;  /* 0x000218ff01007387 */ /* 0x0005e80000100a00 */
[----:B------:R2:W-:Y:S03]  /*0ae0*/  STL [R1+0x220], RZ ;  /* 0x000220ff01007387 */ /* 0x0005e60000100800 */
[----:B------:R-:W3:Y:S01]  /*0af0*/  S2UR UR36, SR_CTAID.Z ;  /* 0x00000000002479c3 */ /* 0x000ee20000002700 */
[----:B------:R2:W-:Y:S07]  /*0b00*/  STL [R1+0x224], RZ ;  /* 0x000224ff01007387 */ /* 0x0005ee0000100800 */
[----:B------:R-:W-:Y:S06]  /*0b10*/  @!P0 BAR.ARV 0x9, 0x100 ;  /* 0x0244000000008b1d */ /* 0x000fec0000002000 */
[----:B0-----:R-:W-:Y:S01]  /*0b20*/  ISETP.NE.AND P1, PT, R3, 0x1, PT ;  /* 0x000000010300780c */ /* 0x001fe20003f25270 */
[----:B-1----:R-:W-:-:S12]  /*0b30*/  IMAD.U32 R194, RZ, RZ, UR4 ;  /* 0x00000004ffc27e24 */ /* 0x002fd8000f8e00ff */
[----:B------:R-:W0:Y:S01]  /*0b40*/  @P1 LDC R0, c[0x0][0xd54] ;  /* 0x00035500ff001b82 */ /* 0x000e220000000800 */
[----:B---3--:R-:W-:-:S07]  /*0b50*/  ISETP.LE.AND P0, PT, RZ, UR36, PT ;  /* 0x00000024ff007c0c */ /* 0x008fce000bf03270 */
[----:B------:R-:W1:Y:S01]  /*0b60*/  @P1 LDC R5, c[0x0][0xd58] ;  /* 0x00035600ff051b82 */ /* 0x000e620000000800 */
[----:B0-----:R-:W-:-:S05]  /*0b70*/  @P1 IMAD.HI.U32 R0, R0, UR4, RZ ;  /* 0x0000000400001c27 */ /* 0x001fca000f8e00ff */
[----:B-1----:R-:W-:Y:S02]  /*0b80*/  @P1 SHF.R.U32.HI R194, RZ, R5, R0 ;  /* 0x00000005ffc21219 */ /* 0x002fe40000011600 */
[----:B------:R-:W-:-:S03]  /*0b90*/  IADD3 R32, P1, R18, 0x218, RZ ;  /* 0x0000021812207810 */ /* 0x000fc60007f3e0ff */
[----:B------:R-:W-:Y:S02]  /*0ba0*/  IMAD.MOV R234, RZ, RZ, -R194 ;  /* 0x000000ffffea7224 */ /* 0x000fe400078e0ac2 */
[----:B------:R-:W-:Y:S02]  /*0bb0*/  IMAD.X R33, RZ, RZ, R19, P1 ;  /* 0x000000ffff217224 */ /* 0x000fe400008e0613 */
[----:B------:R-:W-:Y:S01]  /*0bc0*/  IMAD R234, R3, R234, UR4 ;  /* 0x0000000403ea7e24 */ /* 0x000fe2000f8e02ea */
[----:B--2---:R-:W-:Y:S06]  /*0bd0*/  @!P0 BRA `(.L_x_11069) ;  /* 0x0000032c00f88947 */ /* 0x004fec0003800000 */
[----:B------:R-:W2:Y:S01]  /*0be0*/  LDL.LU R13, [R1+0x484] ;  /* 0x00048400010d7983 */ /* 0x000ea20000300800 */
[----:B------:R-:W0:Y:S01]  /*0bf0*/  LDC R0, c[0x0][0x448] ;  /* 0x00011200ff007b82 */ /* 0x000e220000000800 */
[----:B------:R-:W1:Y:S01]  /*0c00*/  S2R R11, SR_CgaCtaId ;  /* 0x00000000000b7919 */ /* 0x000e620000008800 */
[----:B------:R-:W3:Y:S01]  /*0c10*/  S2R R9, SR_SWINHI ;  /* 0x0000000000097919 */ /* 0x000ee20000002f00 */
[----:B------:R-:W4:Y:S01]  /*0c20*/  S2R R2, SR_TID.X ;  /* 0x0000000000027919 */ /* 0x000f220000002100 */
[----:B------:R-:W5:Y:S01]  /*0c30*/  S2R R8, SR_CTAID.X ;  /* 0x0000000000087919 */ /* 0x000f620000002500 */
[----:B------:R-:W-:Y:S01]  /*0c40*/  MOV R72, 0x400 ;  /* 0x0000040000487802 */ /* 0x000fe20000000f00 */
[----:B------:R-:W-:Y:S02]  /*0c50*/  IMAD.MOV.U32 R12, RZ, RZ, 0x3000 ;  /* 0x00003000ff0c7424 */ /* 0x000fe400078e00ff */
[----:B------:R-:W5:Y:S01]  /*0c60*/  LDC.64 R22, c[0x0][0x418] ;  /* 0x00010600ff167b82 */ /* 0x000f620000000a00 */
[----:B0-----:R-:W-:Y:S01]  /*0c70*/  ISETP.NE.AND P1, PT, R0, 0x1, PT ;  /* 0x000000010000780c */ /* 0x001fe20003f25270 */
[----:B------:R-:W-:-:S06]  /*0c80*/  IMAD.MOV.U32 R0, RZ, RZ, 0xc000 ;  /* 0x0000c000ff007424 */ /* 0x000fcc00078e00ff */
[----:B------:R-:W0:Y:S01]  /*0c90*/  LDC R16, c[0x0][0xa80] ;  /* 0x0002a000ff107b82 */ /* 0x000e220000000800 */
[----:B------:R-:W-:Y:S02]  /*0ca0*/  IMAD.MOV.U32 R5, RZ, RZ, 0x100 ;  /* 0x00000100ff057424 */ /* 0x000fe400078e00ff */
[----:B------:R-:W-:Y:S02]  /*0cb0*/  IMAD.MOV.U32 R6, RZ, RZ, 0x1 ;  /* 0x00000001ff067424 */ /* 0x000fe400078e00ff */
[----:B------:R-:W-:-:S03]  /*0cc0*/  IMAD.MOV.U32 R7, RZ, RZ, RZ ;  /* 0x000000ffff077224 */ /* 0x000fc600078e00ff */
[----:B------:R-:W0:Y:S01]  /*0cd0*/  LDC R29, c[0x0][0x424] ;  /* 0x00010900ff1d7b82 */ /* 0x000e220000000800 */
[----:B-1----:R-:W-:-:S04]  /*0ce0*/  LEA R72, R11, R72, 0x18 ;  /* 0x000000480b487211 */ /* 0x002fc800078ec0ff */
[----:B------:R-:W-:Y:S02]  /*0cf0*/  MOV R26, R72 ;  /* 0x00000048001a7202 */ /* 0x000fe40000000f00 */
[----:B---3--:R-:W-:Y:S02]  /*0d00*/  MOV R27, R9 ;  /* 0x00000009001b7202 */ /* 0x008fe40000000f00 */
[----:B------:R-:W1:Y:S01]  /*0d10*/  @P1 LDC R9, c[0x0][0x44c] ;  /* 0x00011300ff091b82 */ /* 0x000e620000000800 */
[----:B----4-:R-:W-:-:S04]  /*0d20*/  LOP3.LUT R2, R2, 0x7f, RZ, 0xc0, !PT ;  /* 0x0000007f02027812 */ /* 0x010fc800078ec0ff */
[----:B------:R-:W-:Y:S01]  /*0d30*/  ISETP.NE.AND P0, PT, R2, RZ, PT ;  /* 0x000000ff0200720c */ /* 0x000fe20003f05270 */
[----:B------:R-:W-:Y:S01]  /*0d40*/  IMAD.MOV.U32 R52, RZ, RZ, R0 ;  /* 0x000000ffff347224 */ /* 0x000fe200078e0000 */
[----:B-----5:R-:W-:Y:S01]  /*0d50*/  STL [R1+0x70], R8 ;  /* 0x0000700801007387 */ /* 0x020fe20000100800 */
[----:B------:R-:W3:Y:S01]  /*0d60*/  LDC R10, c[0x0][0x2f0] ;  /* 0x0000bc00ff0a7b82 */ /* 0x000ee20000000800 */
[----:B------:R-:W-:Y:S02]  /*0d70*/  SEL R4, RZ, 0x1, P0 ;  /* 0x00000001ff047807 */ /* 0x000fe40000000000 */
[C---:B------:R-:W-:Y:S02]  /*0d80*/  IADD3 R0, P0, R26.reuse, 0x32450, RZ ;  /* 0x000324501a007810 */ /* 0x040fe40007f1e0ff */
[----:B------:R-:W-:Y:S01]  /*0d90*/  IADD3 R14, P2, R26, 0x32460, RZ ;  /* 0x000324601a0e7810 */ /* 0x000fe20007f5e0ff */
[----:B------:R4:W-:Y:S01]  /*0da0*/  STL.128 [R1+0x20], R4 ;  /* 0x0000200401007387 */ /* 0x0009e20000100c00 */
[----:B------:R-:W-:Y:S01]  /*0db0*/  IMAD.MOV.U32 R54, RZ, RZ, R4 ;  /* 0x000000ffff367224 */ /* 0x000fe200078e0004 */
[----:B------:R-:W5:Y:S02]  /*0dc0*/  @P1 LDC R20, c[0x0][0x450] ;  /* 0x00011400ff141b82 */ /* 0x000f640000000800 */
[----:B------:R-:W-:-:S02]  /*0dd0*/  IMAD.X R15, RZ, RZ, R27, P2 ;  /* 0x000000ffff0f7224 */ /* 0x000fc400010e061b */
[----:B------:R-:W-:Y:S01]  /*0de0*/  IMAD.MOV.U32 R2, RZ, RZ, 0x1 ;  /* 0x00000001ff027424 */ /* 0x000fe200078e00ff */
[----:B----4-:R-:W-:Y:S01]  /*0df0*/  IADD3 R6, P2, R26, 0x32430, RZ ;  /* 0x000324301a067810 */ /* 0x010fe20007f5e0ff */
[----:B------:R-:W-:-:S04]  /*0e00*/  IMAD.MOV.U32 R3, RZ, RZ, RZ ;  /* 0x000000ffff037224 */ /* 0x000fc800078e00ff */
[----:B------:R-:W-:Y:S01]  /*0e10*/  IMAD.X R7, RZ, RZ, R27, P2 ;  /* 0x000000ffff077224 */ /* 0x000fe200010e061b */
[----:B------:R-:W-:Y:S01]  /*0e20*/  IADD3 R193, P2, R18, 0x230, RZ ;  /* 0x0000023012c17810 */ /* 0x000fe20007f5e0ff */
[----:B------:R-:W4:Y:S03]  /*0e30*/  S2R R70, SR_TID.X ;  /* 0x0000000000467919 */ /* 0x000f260000002100 */
[----:B------:R0:W-:Y:S01]  /*0e40*/  STL.64 [R1+0x8], R6 ;  /* 0x0000080601007387 */ /* 0x0001e20000100a00 */
[----:B------:R-:W-:-:S03]  /*0e50*/  IMAD.X R179, RZ, RZ, R19, P2 ;  /* 0x000000ffffb37224 */ /* 0x000fc600010e0613 */
[----:B------:R1:W-:Y:S01]  /*0e60*/  STL.64 [R1+0x60], R2 ;  /* 0x0000600201007387 */ /* 0x0003e20000100a00 */
[----:B------:R-:W-:Y:S01]  /*0e70*/  IADD3 R36, P2, R18, 0x120, RZ ;  /* 0x0000012012247810 */ /* 0x000fe20007f5e0ff */
[----:B0-----:R-:W0:Y:S01]  /*0e80*/  LDC R6, c[0x0][0x288] ;  /* 0x0000a200ff067b82 */ /* 0x001e220000000800 */
[----:B-1----:R-:W-:Y:S01]  /*0e90*/  IMAD.X R3, RZ, RZ, R27, P0 ;  /* 0x000000ffff037224 */ /* 0x002fe200000e061b */
[----:B------:R-:W-:Y:S02]  /*0ea0*/  ISETP.NE.U32.AND P0, PT, R22, RZ, PT ;  /* 0x000000ff1600720c */ /* 0x000fe40003f05070 */
[----:B------:R-:W-:Y:S01]  /*0eb0*/  IMAD.X R37, RZ, RZ, R19, P2 ;  /* 0x000000ffff257224 */ /* 0x000fe200010e0613 */
[C---:B------:R-:W-:Y:S02]  /*0ec0*/  IADD3 R65, P2, R18.reuse, 0x98, RZ ;  /* 0x0000009812417810 */ /* 0x040fe40007f5e0ff */
[----:B------:R-:W-:Y:S01]  /*0ed0*/  ISETP.NE.AND.EX P0, PT, R23, RZ, PT, P0 ;  /* 0x000000ff1700720c */ /* 0x000fe20003f05300 */
[----:B------:R-:W-:Y:S01]  /*0ee0*/  STL.64 [R1+0x68], R14 ;  /* 0x0000680e01007387 */ /* 0x000fe20000100a00 */
[----:B------:R-:W-:-:S02]  /*0ef0*/  IADD3 R40, P6, R18, 0x170, RZ ;  /* 0x0000017012287810 */ /* 0x000fc40007fde0ff */
[----:B------:R-:W-:Y:S01]  /*0f00*/  SEL R29, R29, 0x1, P0 ;  /* 0x000000011d1d7807 */ /* 0x000fe20000000000 */
[----:B------:R-:W-:Y:S01]  /*0f10*/  STL [R1+0x250], R16 ;  /* 0x0002501001007387 */ /* 0x000fe20000100800 */
[----:B------:R-:W-:-:S03]  /*0f20*/  IADD3 R24, P5, R18, 0x16c, RZ ;  /* 0x0000016c12187810 */ /* 0x000fc60007fbe0ff */
[----:B------:R-:W-:Y:S01]  /*0f30*/  STL.128 [R1+0x230], RZ ;  /* 0x000230ff01007387 */ /* 0x000fe20000100c00 */
[----:B------:R-:W-:-:S03]  /*0f40*/  IADD3 R23, P0, R18, 0x13c, RZ ;  /* 0x0000013c12177810 */ /* 0x000fc60007f1e0ff */
[----:B------:R-:W-:Y:S01]  /*0f50*/  STL.128 [R1+0x240], RZ ;  /* 0x000240ff01007387 */ /* 0x000fe20000100c00 */
[----:B------:R-:W-:-:S03]  /*0f60*/  IADD3 R44, P4, R18, 0x138, RZ ;  /* 0x00000138122c7810 */ /* 0x000fc60007f9e0ff */
[----:B------:R-:W-:Y:S04]  /*0f70*/  STL.128 [R1+0x260], RZ ;  /* 0x000260ff01007387 */ /* 0x000fe80000100c00 */
        /* <DEDUP_REMOVED lines=31> */
[----:B------:R-:W-:Y:S04]  /*1170*/  STL.64 [R1], RZ ;  /* 0x000000ff01007387 */ /* 0x000fe80000100a00 */
[----:B------:R-:W-:Y:S01]  /*1180*/  STL.64 [R1+0x38], RZ ;  /* 0x000038ff01007387 */ /* 0x000fe20000100a00 */
[----:B------:R-:W-:-:S02]  /*1190*/  IMAD.X R66, RZ, RZ, R19, P2 ;  /* 0x000000ffff427224 */ /* 0x000fc400010e0613 */
[----:B---3--:R-:W-:Y:S02]  /*11a0*/  IMAD R29, R29, R10, RZ ;  /* 0x0000000a1d1d7224 */ /* 0x008fe400078e02ff */
[--C-:B------:R-:W-:Y:S01]  /*11b0*/  IMAD.X R41, RZ, RZ, R19.reuse, P6 ;  /* 0x000000ffff297224 */ /* 0x100fe200030e0613 */
[----:B------:R-:W-:Y:S01]  /*11c0*/  IADD3 R42, P6, R18, 0x118, RZ ;  /* 0x00000118122a7810 */ /* 0x000fe20007fde0ff */
[----:B------:R-:W-:Y:S01]  /*11d0*/  IMAD.X R25, RZ, RZ, R19, P5 ;  /* 0x000000ffff197224 */ /* 0x000fe200028e0613 */
[----:B--2---:R1:W-:Y:S02]  /*11e0*/  STL.64 [R1+0x18], R12 ;  /* 0x0000180c01007387 */ /* 0x0043e40000100a00 */
[----:B-1----:R-:W-:Y:S02]  /*11f0*/  IMAD.MOV.U32 R12, RZ, RZ, R0 ;  /* 0x000000ffff0c7224 */ /* 0x002fe400078e0000 */
[----:B------:R-:W-:-:S04]  /*1200*/  IMAD.SHL.U32 R0, R8, 0x80, RZ ;  /* 0x0000008008007824 */ /* 0x000fc800078e00ff */
[----:B------:R-:W-:-:S04]  /*1210*/  @P1 VIADD R4, R0, 0x7f ;  /* 0x0000007f00041836 */ /* 0x000fc80000000000 */
[----:B------:R-:W-:Y:S02]  /*1220*/  @P1 IMAD.HI.U32 R5, R4, R9, RZ ;  /* 0x0000000904051227 */ /* 0x000fe400078e00ff */
[----:B------:R-:W1:Y:S02]  /*1230*/  LDC.64 R8, c[0x0][0xad8] ;  /* 0x0002b600ff087b82 */ /* 0x000e640000000a00 */
[----:B------:R-:W-:Y:S02]  /*1240*/  IMAD.MOV.U32 R2, RZ, RZ, R13 ;  /* 0x000000ffff027224 */ /* 0x000fe400078e000d */
[----:B------:R-:W-:Y:S02]  /*1250*/  IMAD.MOV.U32 R13, RZ, RZ, R3 ;  /* 0x000000ffff0d7224 */ /* 0x000fe400078e0003 */
[----:B------:R-:W-:Y:S01]  /*1260*/  IMAD.MOV.U32 R53, RZ, RZ, R2 ;  /* 0x000000ffff357224 */ /* 0x000fe200078e0002 */
[----:B------:R-:W-:Y:S02]  /*1270*/  IADD3 R2, P3, R26, 0x32440, RZ ;  /* 0x000324401a027810 */ /* 0x000fe40007f7e0ff */
[----:B------:R-:W-:Y:S03]  /*1280*/  STL.128 [R1+0x40], R12 ;  /* 0x0000400c01007387 */ /* 0x000fe60000100c00 */
[----:B------:R-:W-:Y:S01]  /*1290*/  IMAD.X R3, RZ, RZ, R27, P3 ;  /* 0x000000ffff037224 */ /* 0x000fe200018e061b */
[C---:B------:R-:W-:Y:S01]  /*12a0*/  IADD3 R38, P3, R18.reuse, 0x128, RZ ;  /* 0x0000012812267810 */ /* 0x040fe20007f7e0ff */
[--C-:B------:R-:W-:Y:S01]  /*12b0*/  IMAD.X R22, RZ, RZ, R19.reuse, P0 ;  /* 0x000000ffff167224 */ /* 0x100fe200000e0613 */
[C---:B------:R-:W-:Y:S01]  /*12c0*/  IADD3 R58, P5, R18.reuse, 0x110, RZ ;  /* 0x00000110123a7810 */ /* 0x040fe20007fbe0ff */
[--C-:B------:R-:W-:Y:S01]  /*12d0*/  IMAD.X R67, RZ, RZ, R19.reuse, P4 ;  /* 0x000000ffff437224 */ /* 0x100fe200020e0613 */
[C---:B------:R-:W-:Y:S01]  /*12e0*/  IADD3 R49, P0, R18.reuse, 0xb0, RZ ;  /* 0x000000b012317810 */ /* 0x040fe20007f1e0ff */
[----:B------:R-:W-:Y:S01]  /*12f0*/  IMAD.X R45, RZ, RZ, R19, P3 ;  /* 0x000000ffff2d7224 */ /* 0x000fe200018e0613 */
[----:B------:R-:W-:-:S02]  /*1300*/  IADD3 R34, P4, R18, 0xa8, RZ ;  /* 0x000000a812227810 */ /* 0x000fc40007f9e0ff */
[----:B-1----:R-:W-:Y:S01]  /*1310*/  ISETP.GE.AND P2, PT, R9, 0x1, PT ;  /* 0x000000010900780c */ /* 0x002fe20003f46270 */
[----:B------:R-:W-:Y:S01]  /*1320*/  VIADD R4, R0, 0x7f ;  /* 0x0000007f00047836 */ /* 0x000fe20000000000 */
[C---:B------:R-:W-:Y:S02]  /*1330*/  IADD3 R63, P3, R18.reuse, 0xa0, RZ ;  /* 0x000000a0123f7810 */ /* 0x040fe40007f7e0ff */
[----:B-----5:R-:W-:Y:S02]  /*1340*/  @P1 SHF.R.U32.HI R4, RZ, R20, R5 ;  /* 0x00000014ff041219 */ /* 0x020fe40000011605 */
[----:B0-----:R-:W-:Y:S01]  /*1350*/  IADD3 R235, R29, 0x1, -R6 ;  /* 0x000000011deb7810 */ /* 0x001fe20007ffe806 */
[----:B------:R-:W-:Y:S02]  /*1360*/  IMAD.MOV.U32 R55, RZ, RZ, 0x100 ;  /* 0x00000100ff377424 */ /* 0x000fe400078e00ff */
[--C-:B------:R-:W-:Y:S01]  /*1370*/  IMAD.X R47, RZ, RZ, R19.reuse, P6 ;  /* 0x000000ffff2f7224 */ /* 0x100fe200030e0613 */
[C---:B------:R-:W-:Y:S01]  /*1380*/  IADD3 R60, P6, R18.reuse, 0x90, RZ ;  /* 0x00000090123c7810 */ /* 0x040fe20007fde0ff */
[--C-:B------:R-:W-:Y:S01]  /*1390*/  IMAD.X R57, RZ, RZ, R19.reuse, P5 ;  /* 0x000000ffff397224 */ /* 0x100fe200028e0613 */
[C---:B------:R-:W-:Y:S01]  /*13a0*/  IADD3 R51, P5, R18.reuse, 0x88, RZ ;  /* 0x0000008812337810 */ /* 0x040fe20007fbe0ff */
[--C-:B------:R-:W-:Y:S01]  /*13b0*/  IMAD.X R50, RZ, RZ, R19.reuse, P0 ;  /* 0x000000ffff327224 */ /* 0x100fe200000e0613 */
[C---:B------:R-:W-:Y:S01]  /*13c0*/  IADD3 R68, P0, R18.reuse, 0x80, RZ ;  /* 0x0000008012447810 */ /* 0x040fe20007f1e0ff */
[--C-:B------:R-:W-:Y:S01]  /*13d0*/  IMAD.X R35, RZ, RZ, R19.reuse, P4 ;  /* 0x000000ffff237224 */ /* 0x100fe200020e0613 */
[C---:B------:R-:W-:Y:S01]  /*13e0*/  IADD3 R30, P4, R18.reuse, 0x78, RZ ;  /* 0x00000078121e7810 */ /* 0x040fe20007f9e0ff */
[----:B------:R-:W-:Y:S01]  /*13f0*/  IMAD.X R64, RZ, RZ, R19, P3 ;  /* 0x000000ffff407224 */ /* 0x000fe200018e0613 */
[C---:B------:R-:W-:Y:S01]  /*1400*/  IADD3 R61, P3, R18.reuse, 0x38, RZ ;  /* 0x00000038123d7810 */ /* 0x040fe20007f7e0ff */
[----:B------:R-:W-:Y:S01]  /*1410*/  IMAD.IADD R7, R235, 0x1, R4 ;  /* 0x00000001eb077824 */ /* 0x000fe200078e0204 */
[----:B------:R-:W-:Y:S01]  /*1420*/  USHF.R.S32.HI UR37, URZ, 0x1f, UR36 ;  /* 0x0000001f3f257899 */ /* 0x000fe20008011424 */
[----:B------:R4:W-:Y:S01]  /*1430*/  STL.128 [R1+0x50], R52 ;  /* 0x0000503401007387 */ /* 0x0009e20000100c00 */
[----:B------:R-:W-:-:S02]  /*1440*/  VIADD R157, R18, 0x178 ;  /* 0x00000178129d7836 */ /* 0x000fc40000000000 */
[--C-:B------:R-:W-:Y:S01]  /*1450*/  IMAD.X R59, RZ, RZ, R19.reuse, P6 ;  /* 0x000000ffff3b7224 */ /* 0x100fe200030e0613 */
[----:B------:R-:W-:Y:S01]  /*1460*/  STL.64 [R1+0x10], R2 ;  /* 0x0000100201007387 */ /* 0x000fe20000100a00 */
[--C-:B------:R-:W-:Y:S02]  /*1470*/  IMAD.X R56, RZ, RZ, R19.reuse, P5 ;  /* 0x000000ffff387224 */ /* 0x100fe400028e0613 */
[--C-:B------:R-:W-:Y:S01]  /*1480*/  IMAD.X R69, RZ, RZ, R19.reuse, P0 ;  /* 0x000000ffff457224 */ /* 0x100fe200000e0613 */
[----:B------:R0:W-:Y:S01]  /*1490*/  STL.64 [R1+0x30], R2 ;  /* 0x0000300201007387 */ /* 0x0001e20000100a00 */
[--C-:B------:R-:W-:Y:S02]  /*14a0*/  IMAD.X R31, RZ, RZ, R19.reuse, P4 ;  /* 0x000000ffff1f7224 */ /* 0x100fe400020e0613 */
[----:B------:R-:W-:Y:S02]  /*14b0*/  IMAD.X R62, RZ, RZ, R19, P3 ;  /* 0x000000ffff3e7224 */ /* 0x000fe400018e0613 */
[----:B----4-:R-:W-:-:S02]  /*14c0*/  VIADD R53, R70, 0xffffff80 ;  /* 0xffffff8046357836 */ /* 0x010fc40000000000 */
[----:B0-----:R-:W-:Y:S01]  /*14d0*/  IMAD.IADD R2, R7, 0x1, R8 ;  /* 0x0000000107027824 */ /* 0x001fe200078e0208 */
        /* <DEDUP_REMOVED lines=11> */
.L_x_11071:
[----:B------:R-:W-:-:S13]  /*1590*/  ISETP.NE.AND P0, PT, R9, 0x1, PT ;  /* 0x000000010900780c */ /* 0x000fda0003f05270 */
[----:B------:R-:W0:Y:S02]  /*15a0*/  @P0 LDC.64 R4, c[0x0][0xae0] ;  /* 0x0002b800ff040b82 */ /* 0x000e240000000a00 */
[----:B0-----:R-:W-:-:S05]  /*15b0*/  @P0 IMAD.HI.U32 R4, R3, R4, RZ ;  /* 0x0000000403040227 */ /* 0x001fca00078e00ff */
[----:B------:R-:W-:-:S07]  /*15c0*/  @P0 SHF.R.U32.HI R3, RZ, R5, R4 ;  /* 0x00000005ff030219 */ /* 0x000fce0000011604 */
.L_x_11072:
[----:B------:R-:W-:-:S05]  /*15d0*/  IMAD R3, R3, R9, R9 ;  /* 0x0000000903037224 */ /* 0x000fca00078e0209 */
[----:B------:R-:W-:-:S07]  /*15e0*/  VIMNMX R2, R2, R3, PT ;  /* 0x0000000302027248 */ /* 0x000fce0003fe0100 */
.L_x_11070:
[----:B------:R-:W0:Y:S01]  /*15f0*/  @P1 LDC R5, c[0x0][0x44c] ;  /* 0x00011300ff051b82 */ /* 0x000e220000000800 */
[----:B------:R-:W-:Y:S01]  /*1600*/  VIADD R3, R2, 0x5f ;  /* 0x0000005f02037836 */ /* 0x000fe20000000000 */
[----:B------:R-:W-:Y:S01]  /*1610*/  ULDC UR4, c[0x0][0xad4] ;  /* 0x0002b50000047ab9 */ /* 0x000fe20000000800 */
[----:B------:R-:W-:Y:S02]  /*1620*/  VIADD R2, R29, 0x5f ;  /* 0x0000005f1d027836 */ /* 0x000fe40000000000 */
[----:B------:R-:W-:-:S03]  /*1630*/  IMAD.HI R4, R3, 0x2aaaaaab, RZ ;  /* 0x2aaaaaab03047827 */ /* 0x000fc600078e02ff */
[----:B------:R-:W1:Y:S01]  /*1640*/  @P1 LDC R8, c[0x0][0x450] ;  /* 0x00011400ff081b82 */ /* 0x000e620000000800 */
[----:B------:R-:W-:-:S04]  /*1650*/  IMAD.HI R2, R2, 0x2aaaaaab, RZ ;  /* 0x2aaaaaab02027827 */ /* 0x000fc800078e02ff */
[----:B------:R-:W-:Y:S01]  /*1660*/  IMAD.IADD R17, R29, 0x1, -R6 ;  /* 0x000000011d117824 */ /* 0x000fe200078e0a06 */
[----:B------:R-:W-:-:S04]  /*1670*/  SHF.R.U32.HI R3, RZ, 0x1f, R2 ;  /* 0x0000001fff037819 */ /* 0x000fc80000011602 */
[----:B------:R-:W-:Y:S01]  /*1680*/  LEA.HI.SX32 R3, R2, R3, 0x1c ;  /* 0x0000000302037211 */ /* 0x000fe200078fe2ff */
[----:B0-----:R-:W-:-:S05]  /*1690*/  @P1 IMAD.HI.U32 R5, R0, R5, RZ ;  /* 0x0000000500051227 */ /* 0x001fca00078e00ff */
[----:B-1----:R-:W-:Y:S02]  /*16a0*/  @P1 SHF.R.U32.HI R0, RZ, R8, R5 ;  /* 0x00000008ff001219 */ /* 0x002fe40000011605 */
[----:B------:R-:W-:-:S03]  /*16b0*/  SHF.R.U32.HI R5, RZ, 0x1f, R4 ;  /* 0x0000001fff057819 */ /* 0x000fc60000011604 */
[----:B------:R-:W-:Y:S01]  /*16c0*/  IMAD.IADD R0, R17, 0x1, R0 ;  /* 0x0000000111007824 */ /* 0x000fe200078e0200 */
[----:B------:R-:W-:-:S03]  /*16d0*/  LEA.HI.SX32 R4, R4, R5, 0x1c ;  /* 0x0000000504047211 */ /* 0x000fc600078fe2ff */
[----:B------:R-:W-:Y:S01]  /*16e0*/  VIADD R2, R0, -UR4 ;  /* 0x8000000400027c36 */ /* 0x000fe20008000000 */
[----:B------:R-:W-:Y:S01]  /*16f0*/  VIMNMX R11, R3, R4, PT ;  /* 0x00000004030b7248 */ /* 0x000fe20003fe0100 */
        /* <DEDUP_REMOVED lines=10> */
.L_x_11074:
[----:B------:R-:W-:-:S13]  /*17a0*/  ISETP.NE.AND P0, PT, R9, 0x1, PT ;  /* 0x000000010900780c */ /* 0x000fda0003f05270 */
[----:B------:R-:W0:Y:S02]  /*17b0*/  @P0 LDC.64 R4, c[0x0][0xae0] ;  /* 0x0002b800ff040b82 */ /* 0x000e240000000a00 */
[----:B0-----:R-:W-:-:S05]  /*17c0*/  @P0 IMAD.HI.U32 R4, R0, R4, RZ ;  /* 0x0000000400040227 */ /* 0x001fca00078e00ff */
[----:B------:R-:W-:-:S07]  /*17d0*/  @P0 SHF.R.U32.HI R0, RZ, R5, R4 ;  /* 0x00000005ff000219 */ /* 0x000fce0000011604 */
.L_x_11075:
[----:B------:R-:W-:-:S05]  /*17e0*/  IMAD R3, R0, R9, RZ ;  /* 0x0000000900037224 */ /* 0x000fca00078e02ff */
[----:B------:R-:W-:-:S07]  /*17f0*/  VIMNMX R2, R2, R3, !PT ;  /* 0x0000000302027248 */ /* 0x000fce0007fe0100 */
.L_x_11073:
[----:B------:R-:W-:Y:S01]  /*1800*/  IMAD.HI R2, R2, 0x2aaaaaab, RZ ;  /* 0x2aaaaaab02027827 */ /* 0x000fe200078e02ff */
[----:B------:R-:W-:-:S04]  /*1810*/  LOP3.LUT R192, R234, 0xffff, RZ, 0xc0, !PT ;  /* 0x0000ffffeac07812 */ /* 0x000fc800078ec0ff */
[----:B------:R-:W-:-:S04]  /*1820*/  SHF.R.U32.HI R3, RZ, 0x1f, R2 ;  /* 0x0000001fff037819 */ /* 0x000fc80000011602 */
[----:B------:R-:W-:-:S04]  /*1830*/  LEA.HI.SX32 R3, R2, R3, 0x1c ;  /* 0x0000000302037211 */ /* 0x000fc800078fe2ff */
[----:B------:R-:W-:Y:S01]  /*1840*/  VIMNMX R8, RZ, R3, !PT ;  /* 0x00000003ff087248 */ /* 0x000fe20007fe0100 */
[----:B------:R-:W-:-:S03]  /*1850*/  IMAD.MOV.U32 R3, RZ, RZ, RZ ;  /* 0x000000ffff037224 */ /* 0x000fc600078e00ff */
        /* <DEDUP_REMOVED lines=33> */
.L_x_11076:
[----:B------:R-:W-:Y:S01]  /*1a70*/  IMAD R192, R192, R3, R8 ;  /* 0x00000003c0c07224 */ /* 0x000fe200078e0208 */
[----:B------:R-:W-:-:S04]  /*1a80*/  PLOP3.LUT P0, PT, PT, PT, PT, 0x80, 0x0 ;  /* 0x000000000000781c */ /* 0x000fc80003f0f070 */
[----:B------:R-:W-:-:S04]  /*1a90*/  VIADDMNMX R16, R192, R3, R11, PT ;  /* 0x00000003c0107246 */ /* 0x000fc8000380010b */
[----:B------:R-:W-:-:S13]  /*1aa0*/  ISETP.GT.AND P1, PT, R16, R192, PT ;  /* 0x000000c01000720c */ /* 0x000fda0003f24270 */
[----:B------:R-:W-:Y:S05]  /*1ab0*/  @!P1 BRA `(.L_x_11077) ;  /* 0x000002a800ec9947 */ /* 0x000fea0003800000 */
[----:B------:R-:W-:Y:S01]  /*1ac0*/  SHF.R.S32.HI R0, RZ, 0x1f, R53 ;  /* 0x0000001fff007819 */ /* 0x000fe20000011435 */
[----:B------:R-:W-:Y:S01]  /*1ad0*/  VIADD R15, R72, 0x18400 ;  /* 0x00018400480f7836 */ /* 0x000fe20000000000 */
[----:B------:R-:W-:Y:S01]  /*1ae0*/  STL.64 [R1+0x78], RZ ;  /* 0x000078ff01007387 */ /* 0x000fe20000100a00 */
[----:B------:R-:W-:Y:S01]  /*1af0*/  IMAD.MOV.U32 R4, RZ, RZ, 0x1 ;  /* 0x00000001ff047424 */ /* 0x000fe200078e00ff */
[----:B------:R-:W-:Y:S01]  /*1b00*/  LEA.HI R28, R0, R53, RZ, 0x7 ;  /* 0x00000035001c7211 */ /* 0x000fe200078f38ff */
[----:B------:R-:W-:Y:S01]  /*1b10*/  IMAD.MOV.U32 R5, RZ, RZ, RZ ;  /* 0x000000ffff057224 */ /* 0x000fe200078e00ff */
[----:B------:R-:W-:Y:S01]  /*1b20*/  STL.128 [R1+0xb0], RZ ;  /* 0x0000b0ff01007387 */ /* 0x000fe20000100c00 */
[----:B------:R-:W-:Y:S01]  /*1b30*/  IMAD.MOV.U32 R6, RZ, RZ, 0x1 ;  /* 0x00000001ff067424 */ /* 0x000fe200078e00ff */
[----:B------:R-:W-:Y:S01]  /*1b40*/  SHF.R.S32.HI R55, RZ, 0x7, R28 ;  /* 0x00000007ff377819 */ /* 0x000fe2000001141c */
[----:B------:R-:W-:Y:S01]  /*1b50*/  IMAD.MOV.U32 R7, RZ, RZ, RZ ;  /* 0x000000ffff077224 */ /* 0x000fe200078e00ff */
[----:B------:R-:W-:Y:S01]  /*1b60*/  STL.128 [R1+0xc0], RZ ;  /* 0x0000c0ff01007387 */ /* 0x000fe20000100c00 */
[----:B------:R-:W-:Y:S01]  /*1b70*/  IMAD.MOV.U32 R12, RZ, RZ, 0x1 ;  /* 0x00000001ff0c7424 */ /* 0x000fe200078e00ff */
[----:B------:R-:W-:Y:S01]  /*1b80*/  LOP3.LUT P0, RZ, R15, 0x1bf, RZ, 0xc0, !PT ;  /* 0x000001bf0fff7812 */ /* 0x000fe2000780c0ff */
[----:B------:R-:W-:Y:S01]  /*1b90*/  IMAD.MOV.U32 R13, RZ, RZ, RZ ;  /* 0x000000ffff0d7224 */ /* 0x000fe200078e00ff */
[----:B------:R-:W0:Y:S01]  /*1ba0*/  SHFL.IDX PT, R0, R55, RZ, 0x1f ;  /* 0x00001fff37007589 */ /* 0x000e2200000e0000 */
[----:B------:R-:W-:-:S02]  /*1bb0*/  IMAD.MOV.U32 R11, RZ, RZ, 0x40000040 ;  /* 0x40000040ff0b7424 */ /* 0x000fc400078e00ff */
[----:B------:R-:W-:Y:S01]  /*1bc0*/  IMAD.MOV.U32 R9, RZ, RZ, 0x40000040 ;  /* 0x40000040ff097424 */ /* 0x000fe200078e00ff */
[----:B------:R1:W-:Y:S04]  /*1bd0*/  STL.128 [R1+0x80], R4 ;  /* 0x0000800401007387 */ /* 0x0003e80000100c00 */
[----:B------:R2:W-:Y:S04]  /*1be0*/  STL.64 [R1+0x90], R12 ;  /* 0x0000900c01007387 */ /* 0x0005e80000100a00 */
[----:B------:R3:W-:Y:S04]  /*1bf0*/  STL.128 [R1+0xd0], RZ ;  /* 0x0000d0ff01007387 */ /* 0x0007e80000100c00 */
[----:B------:R3:W-:Y:S01]  /*1c00*/  STL.128 [R1+0xe0], RZ ;  /* 0x0000e0ff01007387 */ /* 0x0007e20000100c00 */
[----:B-1----:R-:W-:-:S03]  /*1c10*/  IMAD.MOV.U32 R5, RZ, RZ, 0x40000040 ;  /* 0x40000040ff057424 */ /* 0x002fc600078e00ff */
[----:B------:R3:W-:Y:S01]  /*1c20*/  STL.128 [R1+0xf0], RZ ;  /* 0x0000f0ff01007387 */ /* 0x0007e20000100c00 */
[----:B------:R-:W-:Y:S01]  /*1c30*/  IMAD.MOV.U32 R7, RZ, RZ, 0x40000040 ;  /* 0x40000040ff077424 */ /* 0x000fe200078e00ff */
[----:B0-----:R-:W-:Y:S01]  /*1c40*/  LEA.HI R2, R0, R0, RZ, 0x1 ;  /* 0x0000000000027211 */ /* 0x001fe200078f08ff */
[----:B--2---:R-:W-:Y:S01]  /*1c50*/  IMAD.MOV.U32 R13, RZ, RZ, 0x40000040 ;  /* 0x40000040ff0d7424 */ /* 0x004fe200078e00ff */
[----:B------:R3:W-:Y:S02]  /*1c60*/  STL.128 [R1+0x100], RZ ;  /* 0x000100ff01007387 */ /* 0x0007e40000100c00 */
[----:B------:R-:W-:Y:S01]  /*1c70*/  LOP3.LUT R3, R2, 0x7fffe, RZ, 0xc0, !PT ;  /* 0x0007fffe02037812 */ /* 0x000fe200078ec0ff */
[----:B------:R-:W-:-:S04]  /*1c80*/  VIADD R2, R72, 0x1c400 ;  /* 0x0001c40048027836 */ /* 0x000fc80000000000 */
[----:B------:R-:W-:Y:S01]  /*1c90*/  IMAD.IADD R0, R0, 0x1, -R3 ;  /* 0x0000000100007824 */ /* 0x000fe200078e0a03 */
[----:B------:R-:W-:Y:S01]  /*1ca0*/  SHF.R.U32.HI R2, RZ, 0x4, R2 ;  /* 0x00000004ff027819 */ /* 0x000fe20000011602 */
[----:B------:R-:W-:Y:S02]  /*1cb0*/  VIADD R3, R72, 0x400 ;  /* 0x0000040048037836 */ /* 0x000fe40000000000 */
[----:B------:R-:W-:Y:S01]  /*1cc0*/  IMAD R0, R0, 0x2000, R15 ;  /* 0x0000200000007824 */ /* 0x000fe200078e020f */
[----:B------:R-:W-:Y:S02]  /*1cd0*/  LOP3.LUT R2, R2, 0x3fff, RZ, 0xc0, !PT ;  /* 0x00003fff02027812 */ /* 0x000fe400078ec0ff */
[----:B------:R-:W-:Y:S01]  /*1ce0*/  SHF.R.U32.HI R3, RZ, 0x4, R3 ;  /* 0x00000004ff037819 */ /* 0x000fe20000011603 */
[----:B------:R-:W-:Y:S01]  /*1cf0*/  VIADD R8, R0, 0xa000 ;  /* 0x0000a00000087836 */ /* 0x000fe20000000000 */
[----:B------:R-:W-:Y:S02]  /*1d00*/  SHF.R.U32.HI R0, RZ, 0x4, R0 ;  /* 0x00000004ff007819 */ /* 0x000fe40000011600 */
[----:B------:R-:W-:-:S02]  /*1d10*/  LOP3.LUT R2, R2, 0x10000, RZ, 0xfc, !PT ;  /* 0x0001000002027812 */ /* 0x000fc400078efcff */
[----:B------:R-:W-:Y:S02]  /*1d20*/  SHF.R.U32.HI R8, RZ, 0x4, R8 ;  /* 0x00000004ff087819 */ /* 0x000fe40000011608 */
[----:B------:R-:W-:Y:S01]  /*1d30*/  LOP3.LUT R3, R3, 0x3fff, RZ, 0xc0, !PT ;  /* 0x00003fff03037812 */ /* 0x000fe200078ec0ff */
[----:B------:R-:W-:Y:S01]  /*1d40*/  IMAD.MOV.U32 R4, RZ, RZ, R2 ;  /* 0x000000ffff047224 */ /* 0x000fe200078e0002 */
[----:B------:R-:W-:Y:S02]  /*1d50*/  LOP3.LUT R0, R0, 0x3fff, RZ, 0xc0, !PT ;  /* 0x00003fff00007812 */ /* 0x000fe400078ec0ff */
[----:B------:R-:W-:Y:S02]  /*1d60*/  LOP3.LUT R8, R8, 0x3fff, RZ, 0xc0, !PT ;  /* 0x00003fff08087812 */ /* 0x000fe400078ec0ff */
[C---:B------:R-:W-:Y:S02]  /*1d70*/  LOP3.LUT R6, R3.reuse, 0x3000000, RZ, 0xfc, !PT ;  /* 0x0300000003067812 */ /* 0x040fe400078efcff */
[----:B------:R-:W-:-:S02]  /*1d80*/  LOP3.LUT R10, R3, 0x10000, RZ, 0xfc, !PT ;  /* 0x00010000030a7812 */ /* 0x000fc400078efcff */
[----:B------:R-:W-:Y:S01]  /*1d90*/  LOP3.LUT R12, R0, 0x10000, RZ, 0xfc, !PT ;  /* 0x00010000000c7812 */ /* 0x000fe200078efcff */
[----:B------:R3:W-:Y:S01]  /*1da0*/  STL.128 [R1+0xa0], R4 ;  /* 0x0000a00401007387 */ /* 0x0007e20000100c00 */
[----:B------:R-:W-:-:S03]  /*1db0*/  LOP3.LUT R8, R8, 0x10000, RZ, 0xfc, !PT ;  /* 0x0001000008087812 */ /* 0x000fc600078efcff */
[----:B------:R3:W-:Y:S04]  /*1dc0*/  STL.64 [R1+0x98], R12 ;  /* 0x0000980c01007387 */ /* 0x0007e80000100a00 */
[----:B------:R3:W-:Y:S01]  /*1dd0*/  STL.128 [R1+0x110], R8 ;  /* 0x0001100801007387 */ /* 0x0007e20000100c00 */
[----:B------:R-:W-:Y:S05]  /*1de0*/  @!P0 BRA `(.L_x_11078) ;  /* 0x0000000000408947 */ /* 0x000fea0003800000 */
[----:B------:R-:W-:Y:S01]  /*1df0*/  MOV R0, 0x0 ;  /* 0x0000000000007802 */ /* 0x000fe20000000f00 */
[----:B------:R-:W-:Y:S01]  /*1e00*/  ULDC.64 UR4, c[0x4][0x118] ;  /* 0x0100460000047ab9 */ /* 0x000fe20000000a00 */
[----:B------:R-:W-:Y:S01]  /*1e10*/  ULDC.64 UR6, c[0x4][0x38] ;  /* 0x01000e0000067ab9 */ /* 0x000fe20000000a00 */
[----:B---3--:R-:W-:Y:S01]  /*1e20*/  IMAD.U32 R4, RZ, RZ, UR4 ;  /* 0x00000004ff047e24 */ /* 0x008fe2000f8e00ff */
        /* <DEDUP_REMOVED lines=12> */
.L_x_11078:
[----:B------:R-:W2:Y:S01]  /*1ef0*/  LDL R21, [R1+0x224] ;  /* 0x0002240001157983 */ /* 0x000ea20000100800 */
[----:B------:R-:W-:Y:S01]  /*1f00*/  LOP3.LUT R0, R28, 0xffffff80, RZ, 0xc0, !PT ;  /* 0xffffff801c007812 */ /* 0x000fe200078ec0ff */
[----:B------:R-:W0:Y:S01]  /*1f10*/  LDC.64 R14, c[0x0][0xad0] ;  /* 0x0002b400ff0e7b82 */ /* 0x000e220000000a00 */
[----:B---3--:R-:W-:Y:S01]  /*1f20*/  LEA.HI R12, R55, R55, RZ, 0x1 ;  /* 0x00000037370c7211 */ /* 0x008fe200078f08ff */
[----:B------:R1:W-:Y:S01]  /*1f30*/  STL.64 [R1+0x170], R24 ;  /* 0x0001701801007387 */ /* 0x0003e20000100a00 */
[----:B------:R-:W-:Y:S01]  /*1f40*/  VIADD R20, R70, 0xffffff80 ;  /* 0xffffff8046147836 */ /* 0x000fe20000000000 */
[----:B------:R-:W-:Y:S01]  /*1f50*/  BSSY B0, `(.L_x_11079) ;  /* 0x000002c000007945 */ /* 0x000fe20003800000 */
[----:B------:R-:W-:Y:S01]  /*1f60*/  IMAD.IADD R0, R53, 0x1, -R0 ;  /* 0x0000000135007824 */ /* 0x000fe200078e0a00 */
[----:B------:R-:W-:Y:S01]  /*1f70*/  LOP3.LUT R12, R12, 0x3fffffe, RZ, 0xc0, !PT ;  /* 0x03fffffe0c0c7812 */ /* 0x000fe200078ec0ff */
[----:B------:R0:W-:Y:S01]  /*1f80*/  STL.64 [R1+0x130], R30 ;  /* 0x0001301e01007387 */ /* 0x0001e20000100a00 */
[----:B------:R-:W3:Y:S01]  /*1f90*/  LDC.64 R8, c[0x0][0xad8] ;  /* 0x0002b600ff087b82 */ /* 0x000ee20000000a00 */
[----:B------:R-:W-:Y:S01]  /*1fa0*/  IMAD.MOV.U32 R52, RZ, RZ, RZ ;  /* 0x000000ffff347224 */ /* 0x000fe200078e00ff */
[----:B------:R-:W-:Y:S01]  /*1fb0*/  SHF.R.S32.HI R7, RZ, 0x1f, R0 ;  /* 0x0000001fff077819 */ /* 0x000fe20000011400 */
[----:B------:R-:W-:Y:S01]  /*1fc0*/  IMAD.IADD R55, R55, 0x1, -R12 ;  /* 0x0000000137377824 */ /* 0x000fe200078e0a0c */
[----:B------:R4:W-:Y:S02]  /*1fd0*/  STL.64 [R1+0x128], R36 ;  /* 0x0001282401007387 */ /* 0x0009e40000100a00 */
[----:B------:R-:W-:-:S02]  /*1fe0*/  LEA.HI R10, R7, R0, RZ, 0x2 ;  /* 0x00000000070a7211 */ /* 0x000fc400078f10ff */
[----:B------:R-:W5:Y:S01]  /*1ff0*/  LDC R28, c[0x0][0x288] ;  /* 0x0000a200ff1c7b82 */ /* 0x000f620000000800 */
[----:B------:R-:W-:Y:S01]  /*2000*/  LEA.HI R7, R7, R0, RZ, 0x5 ;  /* 0x0000000007077211 */ /* 0x000fe200078f28ff */
[----:B------:R4:W-:Y:S01]  /*2010*/  STL [R1+0x13c], R20 ;  /* 0x00013c1401007387 */ /* 0x0009e20000100800 */
[--C-:B------:R-:W-:Y:S02]  /*2020*/  SHF.R.S32.HI R4, RZ, 0x2, R10.reuse ;  /* 0x00000002ff047819 */ /* 0x100fe4000001140a */
[----:B------:R-:W-:Y:S01]  /*2030*/  SHF.R.S32.HI R3, RZ, 0x1f, R10 ;  /* 0x0000001fff037819 */ /* 0x000fe2000001140a */
[----:B------:R4:W-:Y:S01]  /*2040*/  STL.U8 [R1+0x138], RZ ;  /* 0x000138ff01007387 */ /* 0x0009e20000100000 */
[----:B-1----:R-:W-:Y:S01]  /*2050*/  SHF.R.S32.HI R24, RZ, 0x5, R7 ;  /* 0x00000005ff187819 */ /* 0x002fe20000011407 */
[----:B------:R-:W1:Y:S01]  /*2060*/  LDC R6, c[0x0][0x450] ;  /* 0x00011400ff067b82 */ /* 0x000e620000000800 */
[----:B------:R-:W-:Y:S01]  /*2070*/  LEA.HI R3, R3, R4, RZ, 0x3 ;  /* 0x0000000403037211 */ /* 0x000fe200078f18ff */
[----:B0-----:R-:W-:Y:S01]  /*2080*/  IMAD.MOV.U32 R30, RZ, RZ, R15 ;  /* 0x000000ffff1e7224 */ /* 0x001fe200078e000f */
[----:B------:R-:W-:-:S02]  /*2090*/  LOP3.LUT R7, R10, 0x7ffffffc, RZ, 0xc0, !PT ;  /* 0x7ffffffc0a077812 */ /* 0x000fc400078ec0ff */
[----:B------:R-:W-:-:S03]  /*20a0*/  LOP3.LUT R5, R3, 0xfffffff8, RZ, 0xc0, !PT ;  /* 0xfffffff803057812 */ /* 0x000fc600078ec0ff */
[----:B------:R-:W0:Y:S01]  /*20b0*/  LDC.64 R2, c[0x0][0xae0] ;  /* 0x0002b800ff027b82 */ /* 0x000e220000000a00 */
[----:B------:R-:W-:Y:S02]  /*20c0*/  IMAD.IADD R0, R0, 0x1, -R7 ;  /* 0x0000000100007824 */ /* 0x000fe400078e0a07 */
[----:B------:R-:W-:Y:S02]  /*20d0*/  IMAD.IADD R11, R4, 0x1, -R5 ;  /* 0x00000001040b7824 */ /* 0x000fe400078e0a05 */
[----:B---3--:R-:W-:Y:S02]  /*20e0*/  IMAD.MOV.U32 R31, RZ, RZ, R8 ;  /* 0x000000ffff1f7224 */ /* 0x008fe400078e0008 */
[----:B------:R-:W-:Y:S01]  /*20f0*/  IMAD R10, R24, 0x10, R11 ;  /* 0x00000010180a7824 */ /* 0x000fe200078e020b */
[----:B------:R-:W1:Y:S01]  /*2100*/  LDC.64 R4, c[0x0][0x448] ;  /* 0x00011200ff047b82 */ /* 0x000e620000000a00 */
[----:B------:R-:W-:Y:S01]  /*2110*/  IMAD.SHL.U32 R11, R0, 0x2, RZ ;  /* 0x00000002000b7824 */ /* 0x000fe200078e00ff */
[----:B-----5:R4:W-:Y:S01]  /*2120*/  STL.128 [R1+0x140], R28 ;  /* 0x0001401c01007387 */ /* 0x0209e20000100c00 */
[----:B------:R-:W-:-:S02]  /*2130*/  IMAD R10, R55, 0x40, R10 ;  /* 0x00000040370a7824 */ /* 0x000fc400078e020a */
[----:B------:R-:W-:Y:S02]  /*2140*/  IMAD.MOV.U32 R53, RZ, RZ, R9 ;  /* 0x000000ffff357224 */ /* 0x000fe400078e0009 */
[----:B------:R-:W-:Y:S01]  /*2150*/  IMAD.MOV.U32 R7, RZ, RZ, R14 ;  /* 0x000000ffff077224 */ /* 0x000fe200078e000e */
[----:B------:R4:W-:Y:S01]  /*2160*/  STL.64 [R1+0x120], R10 ;  /* 0x0001200a01007387 */ /* 0x0009e20000100a00 */
[----:B0-----:R-:W-:Y:S02]  /*2170*/  IMAD.MOV.U32 R54, RZ, RZ, R2 ;  /* 0x000000ffff367224 */ /* 0x001fe400078e0002 */
[----:B------:R-:W-:-:S05]  /*2180*/  IMAD.MOV.U32 R55, RZ, RZ, R3 ;  /* 0x000000ffff377224 */ /* 0x000fca00078e0003 */
[----:B------:R4:W-:Y:S04]  /*2190*/  STL.128 [R1+0x150], R52 ;  /* 0x0001503401007387 */ /* 0x0009e80000100c00 */
[----:B-1----:R4:W-:Y:S01]  /*21a0*/  STL.128 [R1+0x160], R4 ;  /* 0x0001600401007387 */ /* 0x0029e20000100c00 */
[----:B--2---:R-:W-:-:S04]  /*21b0*/  LEA.HI R13, R21, R21, RZ, 0x1 ;  /* 0x00000015150d7211 */ /* 0x004fc800078f08ff */
[----:B------:R-:W-:-:S05]  /*21c0*/  LOP3.LUT R12, R13, 0xfffffffe, RZ, 0xc0, !PT ;  /* 0xfffffffe0d0c7812 */ /* 0x000fca00078ec0ff */
[----:B------:R-:W-:-:S05]  /*21d0*/  IMAD.IADD R12, R21, 0x1, -R12 ;  /* 0x00000001150c7824 */ /* 0x000fca00078e0a0c */
[----:B------:R-:W-:-:S04]  /*21e0*/  SHF.L.U32 R13, R12, 0x1f, RZ ;  /* 0x0000001f0c0d7819 */ /* 0x000fc800000006ff */
[----:B------:R-:W0:Y:S02]  /*21f0*/  SYNCS.PHASECHK.TRANS64.TRYWAIT P0, [R72+URZ+0x32400], R13 ;  /* 0x0324000d480075a7 */ /* 0x000e24000800017f */
[----:B0---4-:R-:W-:Y:S05]  /*2200*/  @!P0 BRA `(.L_x_11080) ;  /* 0x0000031800748947 */ /* 0x011fea0003800000 */
.L_x_11265:
[----:B------:R-:W-:Y:S05]  /*2210*/  BSYNC B0 ;  /* 0x0000000000007941 */ /* 0x000fea0003800000 */
.L_x_11079:
[----:B------:R-:W2:Y:S04]  /*2220*/  LDL R20, [R1+0x1c] ;  /* 0x00001c0001147983 */ /* 0x000ea80000100800 */
[----:B------:R1:W5:Y:S01]  /*2230*/  LDL.64 R10, [R1+0x218] ;  /* 0x00021800010a7983 */ /* 0x0003620000100a00 */
[----:B------:R-:W-:Y:S01]  /*2240*/  IMAD.MOV.U32 R12, RZ, RZ, R68 ;  /* 0x000000ffff0c7224 */ /* 0x000fe200078e0044 */
[----:B------:R-:W-:Y:S01]  /*2250*/  IADD3 R0, P0, R18, 0x460, RZ ;  /* 0x0000046012007810 */ /* 0x000fe20007f1e0ff */
[----:B0-----:R-:W-:Y:S01]  /*2260*/  IMAD.MOV.U32 R13, RZ, RZ, R69 ;  /* 0x000000ffff0d7224 */ /* 0x001fe200078e0045 */
[----:B------:R-:W-:Y:S01]  /*2270*/  STL.64 [R1+0x178], R32 ;  /* 0x0001782001007387 */ /* 0x000fe20000100a00 */
[----:B------:R-:W-:Y:S01]  /*2280*/  IMAD.MOV.U32 R14, RZ, RZ, R44 ;  /* 0x000000ffff0e7224 */ /* 0x000fe200078e002c */
[----:B------:R-:W-:Y:S05]  /*2290*/  WARPSYNC.ALL ;  /* 0x0000000000007948 */ /* 0x000fea0003800000 */
[----:B------:R-:W-:Y:S01]  /*22a0*/  IMAD.MOV.U32 R15, RZ, RZ, R67 ;  /* 0x000000ffff0f7224 */ /* 0x000fe200078e0043 */
[----:B------:R-:W-:Y:S01]  /*22b0*/  STL.64 [R1+0x210], R34 ;  /* 0x0002102201007387 */ /* 0x000fe20000100a00 */
[----:B------:R-:W-:Y:S01]  /*22c0*/  IMAD.X R7, RZ, RZ, R19, P0 ;  /* 0x000000ffff077224 */ /* 0x000fe200000e0613 */
[----:B------:R-:W-:Y:S01]  /*22d0*/  BSSY B0, `(.L_x_11081) ;  /* 0x000002a000007945 */ /* 0x000fe20003800000 */
[----:B------:R-:W-:Y:S01]  /*22e0*/  IMAD.MOV.U32 R24, RZ, RZ, R63 ;  /* 0x000000ffff187224 */ /* 0x000fe200078e003f */
[----:B------:R0:W-:Y:S01]  /*22f0*/  STL.128 [R1+0x180], R12 ;  /* 0x0001800c01007387 */ /* 0x0001e20000100c00 */
[----:B------:R-:W-:-:S02]  /*2300*/  IMAD.MOV.U32 R25, RZ, RZ, R64 ;  /* 0x000000ffff197224 */ /* 0x000fc400078e0040 */
[----:B------:R-:W-:Y:S02]  /*2310*/  IMAD.MOV.U32 R44, RZ, RZ, R38 ;  /* 0x000000ffff2c7224 */ /* 0x000fe400078e0026 */
[----:B------:R-:W-:Y:S01]  /*2320*/  VIADD R237, R73, 0x8 ;  /* 0x0000000849ed7836 */ /* 0x000fe20000000000 */
[----:B------:R-:W-:Y:S01]  /*2330*/  STL.128 [R1+0x1a0], R24 ;  /* 0x0001a01801007387 */ /* 0x000fe20000100c00 */
        /* <DEDUP_REMOVED lines=9> */
[----:B------:R-:W-:-:S03]  /*23d0*/  IMAD.MOV.U32 R43, RZ, RZ, R179 ;  /* 0x000000ffff2b7224 */ /* 0x000fc600078e00b3 */
        /* <DEDUP_REMOVED lines=10> */
[----:B------:R-:W-:-:S02]  /*2480*/  IMAD.MOV.U32 R42, RZ, RZ, R193 ;  /* 0x000000ffff2a7224 */ /* 0x000fc400078e00c1 */
[----:B------:R-:W-:Y:S01]  /*2490*/  IMAD.MOV.U32 R47, RZ, RZ, R39 ;  /* 0x000000ffff2f7224 */ /* 0x000fe200078e0027 */
[----:B------:R0:W-:Y:S04]  /*24a0*/  STL.128 [R1+0x1d0], R12 ;  /* 0x0001d00c01007387 */ /* 0x0001e80000100c00 */
[----:B------:R1:W-:Y:S04]  /*24b0*/  STL.128 [R1+0x1e0], R40 ;  /* 0x0001e02801007387 */ /* 0x0003e80000100c00 */
[----:B------:R1:W-:Y:S01]  /*24c0*/  STL.128 [R1+0x1f0], R44 ;  /* 0x0001f02c01007387 */ /* 0x0003e20000100c00 */
[----:B0-----:R-:W-:-:S02]  /*24d0*/  IMAD.MOV.U32 R12, RZ, RZ, R51 ;  /* 0x000000ffff0c7224 */ /* 0x001fc400078e0033 */
[----:B------:R-:W-:Y:S02]  /*24e0*/  IMAD.MOV.U32 R13, RZ, RZ, R56 ;  /* 0x000000ffff0d7224 */ /* 0x000fe400078e0038 */
[----:B------:R-:W-:Y:S02]  /*24f0*/  IMAD.MOV.U32 R14, RZ, RZ, R49 ;  /* 0x000000ffff0e7224 */ /* 0x000fe400078e0031 */
[----:B------:R-:W-:-:S05]  /*2500*/  IMAD.MOV.U32 R15, RZ, RZ, R50 ;  /* 0x000000ffff0f7224 */ /* 0x000fca00078e0032 */
[----:B------:R1:W-:Y:S01]  /*2510*/  STL.128 [R1+0x200], R12 ;  /* 0x0002000c01007387 */ /* 0x0003e20000100c00 */
[----:B--2---:R-:W-:Y:S01]  /*2520*/  LOP3.LUT R0, R20, 0x1, RZ, 0xfc, !PT ;  /* 0x0000000114007812 */ /* 0x004fe200078efcff */
[----:B------:R1:W-:Y:S03]  /*2530*/  BAR.SYNC.DEFER_BLOCKING R237, 0x100 ;  /* 0x000400ed0000751d */ /* 0x0003e60000010000 */
[----:B------:R-:W-:-:S13]  /*2540*/  ISETP.NE.AND P1, PT, R0, 0x3, PT ;  /* 0x000000030000780c */ /* 0x000fda0003f25270 */
[----:B-1----:R-:W-:Y:S05]  /*2550*/  @!P1 BRA `(.L_x_11082) ;  /* 0x0000000000049947 */ /* 0x002fea0003800000 */
[----:B------:R-:W-:Y:S01]  /*2560*/  BPT.TRAP 0x1 ;  /* 0x000000040000795c */ /* 0x000fe20000300000 */
.L_x_11082:
[----:B------:R-:W-:Y:S05]  /*2570*/  BSYNC B0 ;  /* 0x0000000000007941 */ /* 0x000fea0003800000 */
.L_x_11081:
        /* <DEDUP_REMOVED lines=8> */
.L_x_11084:
[----:B------:R-:W-:Y:S05]  /*2600*/  BSYNC B0 ;  /* 0x0000000000007941 */ /* 0x000fea0003800000 */
.L_x_11083:
[----:B------:R-:W-:Y:S04]  /*2610*/  BSSY B0, `(.L_x_11085) ;  /* 0x0000004000007945 */ /* 0x000fe80003800000 */
[----:B-1----:R-:W-:Y:S05]  /*2620*/  @P0 BRA `(.L_x_11086) ;  /* 0x0000000000080947 */ /* 0x002fea0003800000 */
[----:B------:R-:W1:Y:S02]  /*2630*/  SYNCS.PHASECHK.TRANS64.TRYWAIT P0, [R10+URZ], R11 ;  /* 0x0000000b0a0075a7 */ /* 0x000e64000800017f */
[----:B-1----:R-:W-:Y:S05]  /*2640*/  @!P0 BRA `(.L_x_11087) ;  /* 0x0000031400788947 */ /* 0x002fea0003800000 */
.L_x_11086:
[----:B------:R-:W-:Y:S05]  /*2650*/  BSYNC B0 ;  /* 0x0000000000007941 */ /* 0x000fea0003800000 */
.L_x_11085:
[----:B------:R-:W2:Y:S04]  /*2660*/  LDL R15, [R1+0x218] ;  /* 0x00021800010f7983 */ /* 0x000ea80000100800 */
[----:B01----:R-:W2:Y:S01]  /*2670*/  LDL.64 R10, [R1+0xa0] ;  /* 0x0000a000010a7983 */ /* 0x003ea20000100a00 */
[----:B------:R-:W-:Y:S05]  /*2680*/  WARPSYNC.ALL ;  /* 0x0000000000007948 */ /* 0x000fea0003800000 */
[----:B------:R-:W3:Y:S04]  /*2690*/  LDL.64 R24, [R1+0x98] ;  /* 0x0000980001187983 */ /* 0x000ee80000100a00 */
[----:B------:R-:W4:Y:S04]  /*26a0*/  LDL.64 R12, [R1+0x98] ;  /* 0x00009800010c7983 */ /* 0x000f280000100a00 */
[----:B------:R-:W5:Y:S01]  /*26b0*/  LDL.64 R20, [R1+0x98] ;  /* 0x0000980001147983 */ /* 0x000f620000100a00 */
[----:B--2---:R-:W-:-:S03]  /*26c0*/  IMAD R10, R15, 0x300, R10 ;  /* 0x000003000f0a7824 */ /* 0x004fc600078e020a */
[----:B------:R-:W2:Y:S01]  /*26d0*/  LDL.64 R74, [R1+0x98] ;  /* 0x00009800014a7983 */ /* 0x000ea20000100a00 */
[----:B------:R-:W-:Y:S02]  /*26e0*/  R2UR UR7, R11 ;  /* 0x000000000b0772ca */ /* 0x000fe400000e0000 */
[C---:B------:R-:W-:Y:S01]  /*26f0*/  R2UR UR6, R10.reuse ;  /* 0x000000000a0672ca */ /* 0x040fe200000e0000 */
[----:B------:R-:W2:Y:S01]  /*2700*/  LDL R7, [R1+0x224] ;  /* 0x0002240001077983 */ /* 0x000ea20000100800 */
[----:B------:R-:W-:Y:S01]  /*2710*/  VIADD R14, R10, 0x2 ;  /* 0x000000020a0e7836 */ /* 0x000fe20000000000 */
[----:B------:R-:W-:Y:S01]  /*2720*/  BSSY B0, `(.L_x_11088) ;  /* 0x000002e000007945 */ /* 0x000fe20003800000 */
[----:B------:R-:W-:Y:S01]  /*2730*/  IMAD.MOV.U32 R15, RZ, RZ, R11 ;  /* 0x000000ffff0f7224 */ /* 0x000fe200078e000b */
[----:B------:R0:W-:Y:S01]  /*2740*/  STL [R1+0x80], RZ ;  /* 0x000080ff01007387 */ /* 0x0001e20000100800 */
[----:B---3--:R-:W-:Y:S02]  /*2750*/  R2UR UR4, R24 ;  /* 0x00000000180472ca */ /* 0x008fe400000e0000 */
[----:B------:R-:W-:-:S02]  /*2760*/  R2UR UR5, R25 ;  /* 0x00000000190572ca */ /* 0x000fc400000e0000 */
[----:B------:R-:W-:Y:S01]  /*2770*/  WARPGROUP.ARRIVE ;  /* 0x00000000000079c5 */ /* 0x000fe20000000000 */
[----:B----4-:R-:W-:Y:S02]  /*2780*/  VIADD R12, R12, 0x2 ;  /* 0x000000020c0c7836 */ /* 0x010fe40000000000 */
[----:B-----5:R-:W-:Y:S02]  /*2790*/  VIADD R20, R20, 0x4 ;  /* 0x0000000414147836 */ /* 0x020fe40000000000 */
[----:B--2---:R-:W-:-:S06]  /*27a0*/  VIADD R74, R74, 0x6 ;  /* 0x000000064a4a7836 */ /* 0x004fcc0000000000 */
[----:B------:R-:W-:Y:S01]  /*27b0*/  HGMMA.64x96x16.F32 R24, gdesc[UR4], RZ, !UPT, gsb0 ;  /* 0x01600000041879f0 */ /* 0x000fe2000c0008ff */
[----:B------:R-:W-:Y:S02]  /*27c0*/  R2UR UR6, R14 ;  /* 0x000000000e0672ca */ /* 0x000fe400000e0000 */
[----:B------:R-:W-:Y:S02]  /*27d0*/  R2UR UR7, R15 ;  /* 0x000000000f0772ca */ /* 0x000fe400000e0000 */
[----:B------:R-:W-:Y:S01]  /*27e0*/  R2UR UR4, R12 ;  /* 0x000000000c0472ca */ /* 0x000fe200000e0000 */
[C---:B------:R-:W-:Y:S01]  /*27f0*/  VIADD R12, R10.reuse, 0x4 ;  /* 0x000000040a0c7836 */ /* 0x040fe20000000000 */
[----:B------:R-:W-:Y:S01]  /*2800*/  R2UR UR5, R13 ;  /* 0x000000000d0572ca */ /* 0x000fe200000e0000 */
[----:B------:R-:W-:Y:S01]  /*2810*/  IMAD.MOV.U32 R13, RZ, RZ, R11 ;  /* 0x000000ffff0d7224 */ /* 0x000fe200078e000b */
[----:B------:R-:W-:Y:S01]  /*2820*/  LEA.HI R0, R7, R7, RZ, 0x1 ;  /* 0x0000000707007211 */ /* 0x000fe200078f08ff */
[----:B------:R-:W-:Y:S01]  /*2830*/  VIADD R10, R10, 0x6 ;  /* 0x000000060a0a7836 */ /* 0x000fe20000000000 */
[----:B------:R-:W-:-:S02]  /*2840*/  WARPGROUP.DEPBAR.LE gsb0, 0x0 ;  /* 0x00008000000079c5 */ /* 0x000fc40000010000 */
        /* <DEDUP_REMOVED lines=23> */
[----:B------:R-:W-:Y:S03]  /*29c0*/  HGMMA.64x96x16.F32 R24, gdesc[UR4], R24, gsb0 ;  /* 0x01600000041879f0 */ /* 0x000fe60008000818 */
[----:B------:R-:W-:Y:S02]  /*29d0*/  WARPGROUP.DEPBAR.LE gsb0, 0x0 ;  /* 0x00008000000079c5 */ /* 0x000fe40000010000 */
[----:B------:R-:W1:Y:S02]  /*29e0*/  SYNCS.PHASECHK.TRANS64.TRYWAIT P0, [R72+URZ+0x32410], R7 ;  /* 0x03241007480075a7 */ /* 0x000e64000800017f */
[----:B01----:R-:W-:Y:S05]  /*29f0*/  @!P0 BRA `(.L_x_11089) ;  /* 0x0000031000a08947 */ /* 0x003fea0003800000 */
.L_x_11266:
[----:B------:R-:W-:Y:S05]  /*2a00*/  BSYNC B0 ;  /* 0x0000000000007941 */ /* 0x000fea0003800000 */
.L_x_11088:
[----:B0-----:R-:W2:Y:S04]  /*2a10*/  LDL R7, [R1+0x54] ;  /* 0x0000540001077983 */ /* 0x001ea80000100800 */
[----:B------:R0:W5:Y:S01]  /*2a20*/  LDL.64 R10, [R1+0x218] ;  /* 0x00021800010a7983 */ /* 0x0001620000100a00 */
[----:B------:R-:W-:Y:S01]  /*2a30*/  BSSY B0, `(.L_x_11090) ;  /* 0x0000005000007945 */ /* 0x000fe20003800000 */
[----:B--2---:R-:W-:-:S04]  /*2a40*/  LOP3.LUT R7, R7, 0x1, RZ, 0xfc, !PT ;  /* 0x0000000107077812 */ /* 0x004fc800078efcff */
[----:B------:R-:W-:-:S13]  /*2a50*/  ISETP.NE.AND P1, PT, R7, 0x3, PT ;  /* 0x000000030700780c */ /* 0x000fda0003f25270 */
[----:B0-----:R-:W-:Y:S05]  /*2a60*/  @!P1 BRA `(.L_x_11091) ;  /* 0x0000000000049947 */ /* 0x001fea0003800000 */
[----:B------:R-:W-:Y:S01]  /*2a70*/  BPT.TRAP 0x1 ;  /* 0x000000040000795c */ /* 0x000fe20000300000 */
.L_x_11091:
[----:B------:R-:W-:Y:S05]  /*2a80*/  BSYNC B0 ;  /* 0x0000000000007941 */ /* 0x000fea0003800000 */
.L_x_11090:
        /* <DEDUP_REMOVED lines=8> */
.L_x_11093:
[----:B------:R-:W-:Y:S05]  /*2b10*/  BSYNC B0 ;  /* 0x0000000000007941 */ /* 0x000fea0003800000 */
.L_x_11092:
[----:B------:R-:W-:Y:S04]  /*2b20*/  BSSY B0, `(.L_x_11094) ;  /* 0x0000004000007945 */ /* 0x000fe80003800000 */
[----:B-1----:R-:W-:Y:S05]  /*2b30*/  @P0 BRA `(.L_x_11095) ;  /* 0x0000000000080947 */ /* 0x002fea0003800000 */
[----:B------:R-:W1:Y:S02]  /*2b40*/  SYNCS.PHASECHK.TRANS64.TRYWAIT P0, [R10+URZ], R11 ;  /* 0x0000000b0a0075a7 */ /* 0x000e64000800017f */
[----:B-1----:R-:W-:Y:S05]  /*2b50*/  @!P0 BRA `(.L_x_11096) ;  /* 0x00000310005c8947 */ /* 0x002fea0003800000 */
.L_x_11095:
[----:B------:R-:W-:Y:S05]  /*2b60*/  BSYNC B0 ;  /* 0x0000000000007941 */ /* 0x000fea0003800000 */
.L_x_11094:
[----:B------:R-:W2:Y:S04]  /*2b70*/  LDL R77, [R1+0x218] ;  /* 0x00021800014d7983 */ /* 0x000ea80000100800 */
[----:B01----:R-:W2:Y:S04]  /*2b80*/  LDL.64 R10, [R1+0x118] ;  /* 0x00011800010a7983 */ /* 0x003ea80000100a00 */
[----:B------:R-:W3:Y:S04]  /*2b90*/  LDL R7, [R1+0x90] ;  /* 0x0000900001077983 */ /* 0x000ee80000100800 */
[----:B------:R-:W4:Y:S04]  /*2ba0*/  LDL.64 R12, [R1+0x110] ;  /* 0x00011000010c7983 */ /* 0x000f280000100a00 */
[----:B------:R-:W5:Y:S04]  /*2bb0*/  LDL.64 R14, [R1+0x110] ;  /* 0x00011000010e7983 */ /* 0x000f680000100a00 */
[----:B------:R-:W5:Y:S04]  /*2bc0*/  LDL.64 R20, [R1+0x110] ;  /* 0x0001100001147983 */ /* 0x000f680000100a00 */
[----:B------:R-:W5:Y:S01]  /*2bd0*/  LDL.64 R74, [R1+0x110] ;  /* 0x00011000014a7983 */ /* 0x000f620000100a00 */
[----:B------:R-:W-:Y:S05]  /*2be0*/  WARPSYNC.ALL ;  /* 0x0000000000007948 */ /* 0x000fea0003800000 */
[----:B------:R-:W-:Y:S01]  /*2bf0*/  WARPGROUP.ARRIVE ;  /* 0x00000000000079c5 */ /* 0x000fe20000000000 */
[----:B--2---:R-:W-:Y:S01]  /*2c00*/  IMAD R10, R77, 0xc00, R10 ;  /* 0x00000c004d0a7824 */ /* 0x004fe200078e020a */
[----:B------:R-:W-:Y:S01]  /*2c10*/  R2UR UR7, R11 ;  /* 0x000000000b0772ca */ /* 0x000fe200000e0000 */
[----:B------:R-:W2:Y:S01]  /*2c20*/  LDL.64 R76, [R1+0x110] ;  /* 0x00011000014c7983 */ /* 0x000ea20000100a00 */
[----:B---3--:R-:W-:-:S02]  /*2c30*/  ISETP.NE.U32.AND P0, PT, R7, RZ, PT ;  /* 0x000000ff0700720c */ /* 0x008fc40003f05070 */
[----:B------:R-:W-:Y:S02]  /*2c40*/  R2UR UR6, R10 ;  /* 0x000000000a0672ca */ /* 0x000fe400000e0000 */
[----:B----4-:R-:W-:Y:S02]  /*2c50*/  R2UR UR4, R12 ;  /* 0x000000000c0472ca */ /* 0x010fe400000e0000 */
[----:B------:R-:W-:-:S07]  /*2c60*/  R2UR UR5, R13 ;  /* 0x000000000d0572ca */ /* 0x000fce00000e0000 */
[----:B------:R-:W-:-:S06]  /*2c70*/  VOTEU.ANY UP0, P0 ;  /* 0x00000000003f7886 */ /* 0x000fcc0000000100 */
[----:B------:R-:W-:Y:S01]  /*2c80*/  HGMMA.64x96x16.F32 R24, gdesc[UR4], R24, UP0, gsb0 ;  /* 0x01600000041879f0 */ /* 0x000fe2000b800818 */
[----:B-----5:R-:W-:Y:S02]  /*2c90*/  VIADD R14, R14, 0x2 ;  /* 0x000000020e0e7836 */ /* 0x020fe40000000000 */
[----:B------:R-:W-:Y:S02]  /*2ca0*/  VIADD R12, R10, 0x2 ;  /* 0x000000020a0c7836 */ /* 0x000fe40000000000 */
[----:B------:R-:W-:Y:S01]  /*2cb0*/  IMAD.MOV.U32 R13, RZ, RZ, R11 ;  /* 0x000000ffff0d7224 */ /* 0x000fe200078e000b */
[----:B------:R-:W-:Y:S02]  /*2cc0*/  R2UR UR4, R14 ;  /* 0x000000000e0472ca */ /* 0x000fe400000e0000 */
[----:B------:R-:W-:Y:S02]  /*2cd0*/  R2UR UR6, R12 ;  /* 0x000000000c0672ca */ /* 0x000fe400000e0000 */
[----:B------:R-:W-:-:S02]  /*2ce0*/  R2UR UR7, R13 ;  /* 0x000000000d0772ca */ /* 0x000fc400000e0000 */
[----:B------:R-:W-:Y:S02]  /*2cf0*/  R2UR UR5, R15 ;  /* 0x000000000f0572ca */ /* 0x000fe400000e0000 */
[----:B------:R-:W3:Y:S01]  /*2d00*/  LDL.64 R14, [R1+0x110] ;  /* 0x00011000010e7983 */ /* 0x000ee20000100a00 */
[----:B------:R-:W-:Y:S02]  /*2d10*/  WARPGROUP.DEPBAR.LE gsb0, 0x0 ;  /* 0x00008000000079c5 */ /* 0x000fe40000010000 */
[----:B------:R-:W-:-:S08]  /*2d20*/  WARPGROUP.ARRIVE ;  /* 0x00000000000079c5 */ /* 0x000fd00000000000 */
[----:B------:R-:W-:Y:S01]  /*2d30*/  HGMMA.64x96x16.F32 R24, gdesc[UR4], R24, gsb0 ;  /* 0x01600000041879f0 */ /* 0x000fe20008000818 */
[----:B------:R-:W-:Y:S02]  /*2d40*/  VIADD R20, R20, 0x4 ;  /* 0x0000000414147836 */ /* 0x000fe40000000000 */
[----:B------:R-:W-:Y:S02]  /*2d50*/  VIADD R12, R10, 0x4 ;  /* 0x000000040a0c7836 */ /* 0x000fe40000000000 */
[----:B------:R-:W-:Y:S01]  /*2d60*/  IMAD.MOV.U32 R13, RZ, RZ, R11 ;  /* 0x000000ffff0d7224 */ /* 0x000fe200078e000b */
[----:B------:R-:W-:Y:S02]  /*2d70*/  R2UR UR4, R20 ;  /* 0x00000000140472ca */ /* 0x000fe400000e0000 */
[----:B------:R-:W-:Y:S02]  /*2d80*/  R2UR UR6, R12 ;  /* 0x000000000c0672ca */ /* 0x000fe400000e0000 */
[----:B------:R-:W-:-:S02]  /*2d90*/  R2UR UR7, R13 ;  /* 0x000000000d0772ca */ /* 0x000fc400000e0000 */
[----:B------:R-:W-:Y:S02]  /*2da0*/  R2UR UR5, R21 ;  /* 0x00000000150572ca */ /* 0x000fe400000e0000 */
[----:B------:R-:W4:Y:S01]  /*2db0*/  LDL.64 R20, [R1+0x110] ;  /* 0x0001100001147983 */ /* 0x000f220000100a00 */
        /* <DEDUP_REMOVED lines=10> */
[----:B------:R-:W5:Y:S01]  /*2e60*/  LDL.64 R74, [R1+0x110] ;  /* 0x00011000014a7983 */ /* 0x000f620000100a00 */
[----:B------:R-:W-:Y:S02]  /*2e70*/  WARPGROUP.DEPBAR.LE gsb0, 0x0 ;  /* 0x00008000000079c5 */ /* 0x000fe40000010000 */
[----:B------:R-:W-:-:S08]  /*2e80*/  WARPGROUP.ARRIVE ;  /* 0x00000000000079c5 */ /* 0x000fd00000000000 */
[----:B------:R-:W-:Y:S01]  /*2e90*/  HGMMA.64x96x16.F32 R24, gdesc[UR4], R24, gsb0 ;  /* 0x01600000041879f0 */ /* 0x000fe20008000818 */
[----:B--2---:R-:W-:Y:S02]  /*2ea0*/  VIADD R76, R76, 0x400 ;  /* 0x000004004c4c7836 */ /* 0x004fe40000000000 */
[----:B------:R-:W-:Y:S02]  /*2eb0*/  VIADD R12, R10, 0x300 ;  /* 0x000003000a0c7836 */ /* 0x000fe40000000000 */
[----:B------:R-:W-:Y:S01]  /*2ec0*/  IMAD.MOV.U32 R13, RZ, RZ, R11 ;  /* 0x000000ffff0d7224 */ /* 0x000fe200078e000b */
[----:B------:R-:W-:Y:S02]  /*2ed0*/  R2UR UR4, R76 ;  /* 0x000000004c0472ca */ /* 0x000fe400000e0000 */
[----:B------:R-:W-:Y:S02]  /*2ee0*/  R2UR UR6, R12 ;  /* 0x000000000c0672ca */ /* 0x000fe400000e0000 */
[----:B------:R-:W-:-:S02]  /*2ef0*/  R2UR UR7, R13 ;  /* 0x000000000d0772ca */ /* 0x000fc400000e0000 */
[----:B------:R-:W-:Y:S02]  /*2f00*/  R2UR UR5, R77 ;  /* 0x000000004d0572ca */ /* 0x000fe400000e0000 */
[----:B------:R-:W2:Y:S01]  /*2f10*/  LDL.64 R76, [R1+0x110] ;  /* 0x00011000014c7983 */ /* 0x000ea20000100a00 */
[----:B------:R-:W-:Y:S02]  /*2f20*/  WARPGROUP.DEPBAR.LE gsb0, 0x0 ;  /* 0x00008000000079c5 */ /* 0x000fe40000010000 */
[----:B------:R-:W-:-:S08]  /*2f30*/  WARPGROUP.ARRIVE ;  /* 0x00000000000079c5 */ /* 0x000fd00000000000 */
[----:B------:R-:W-:Y:S01]  /*2f40*/  HGMMA.64x96x16.F32 R24, gdesc[UR4], R24, gsb0 ;  /* 0x01600000041879f0 */ /* 0x000fe20008000818 */
[----:B---3--:R-:W-:Y:S02]  /*2f50*/  VIADD R14, R14, 0x402 ;  /* 0x000004020e0e7836 */ /* 0x008fe40000000000 */
        /* <DEDUP_REMOVED lines=10> */
[----:B----4-:R-:W-:Y:S02]  /*3000*/  VIADD R20, R20, 0x404 ;  /* 0x0000040414147836 */ /* 0x010fe40000000000 */
        /* <DEDUP_REMOVED lines=10> */
[----:B-----5:R-:W-:Y:S02]  /*30b0*/  VIADD R74, R74, 0x406 ;  /* 0x000004064a4a7836 */ /* 0x020fe40000000000 */
        /* <DEDUP_REMOVED lines=60> */
[----:B------:R-:W-:Y:S01]  /*3480*/  R2UR UR5, R77 ;  /* 0x000000004d0572ca */ /* 0x000fe200000e0000 */
[----:B------:R-:W0:Y:S01]  /*3490*/  S2R R72, SR_TID.X ;  /* 0x0000000000487919 */ /* 0x000e220000002100 */
[----:B---3--:R-:W-:Y:S01]  /*34a0*/  VIADD R14, R14, 0xc02 ;  /* 0x00000c020e0e7836 */ /* 0x008fe20000000000 */
[----:B------:R-:W-:Y:S02]  /*34b0*/  WARPGROUP.DEPBAR.LE gsb0, 0x0 ;  /* 0x00008000000079c5 */ /* 0x000fe40000010000 */
[----:B------:R-:W-:-:S08]  /*34c0*/  WARPGROUP.ARRIVE ;  /* 0x00000000000079c5 */ /* 0x000fd00000000000 */
[----:B------:R-:W-:Y:S01]  /*34d0*/  HGMMA.64x96x16.F32 R24, gdesc[UR4], R24, gsb0 ;  /* 0x01600000041879f0 */ /* 0x000fe20008000818 */
[----:B0-----:R-:W-:-:S04]  /*34e0*/  LOP3.LUT R72, R72, 0x7f, RZ, 0xc0, !PT ;  /* 0x0000007f48487812 */ /* 0x001fc800078ec0ff */
[----:B------:R-:W-:Y:S01]  /*34f0*/  ISETP.NE.AND P0, PT, R72, RZ, PT ;  /* 0x000000ff4800720c */ /* 0x000fe20003f05270 */
[----:B------:R-:W-:Y:S02]  /*3500*/  VIADD R12, R10, 0x902 ;  /* 0x000009020a0c7836 */ /* 0x000fe40000000000 */
[----:B------:R-:W-:Y:S01]  /*3510*/  IMAD.MOV.U32 R13, RZ, RZ, R11 ;  /* 0x000000ffff0d7224 */ /* 0x000fe200078e000b */
[----:B------:R-:W-:-:S09]  /*3520*/  R2UR UR4, R14 ;  /* 0x000000000e0472ca */ /* 0x000fd200000e0000 */
[----:B------:R-:W2:Y:S04]  /*3530*/  @!P0 LDL.64 R78, [R1+0x30] ;  /* 0x00003000014e8983 */ /* 0x000ea80000100a00 */
[----:B------:R-:W3:Y:S01]  /*3540*/  @!P0 LDL R7, [R1+0x218] ;  /* 0x0002180001078983 */ /* 0x000ee20000100800 */
[----:B------:R-:W-:Y:S02]  /*3550*/  R2UR UR6, R12 ;  /* 0x000000000c0672ca */ /* 0x000fe400000e0000 */
[----:B------:R-:W-:Y:S02]  /*3560*/  R2UR UR7, R13 ;  /* 0x000000000d0772ca */ /* 0x000fe400000e0000 */
[----:B------:R-:W-:Y:S01]  /*3570*/  R2UR UR5, R15 ;  /* 0x000000000f0572ca */ /* 0x000fe200000e0000 */
[----:B------:R-:W-:-:S02]  /*3580*/  WARPGROUP.DEPBAR.LE gsb0, 0x0 ;  /* 0x00008000000079c5 */ /* 0x000fc40000010000 */
[----:B------:R-:W-:-:S10]  /*3590*/  WARPGROUP.ARRIVE ;  /* 0x00000000000079c5 */ /* 0x000fd40000000000 */
[----:B------:R-:W-:Y:S01]  /*35a0*/  HGMMA.64x96x16.F32 R24, gdesc[UR4], R24, gsb0 ;  /* 0x01600000041879f0 */ /* 0x000fe20008000818 */
[----:B----4-:R-:W-:Y:S02]  /*35b0*/  VIADD R20, R20, 0xc04 ;  /* 0x00000c0414147836 */ /* 0x010fe40000000000 */
[----:B------:R-:W-:Y:S02]  /*35c0*/  VIADD R12, R10, 0x904 ;  /* 0x000009040a0c7836 */ /* 0x000fe40000000000 */
[----:B------:R-:W-:Y:S01]  /*35d0*/  IMAD.MOV.U32 R13, RZ, RZ, R11 ;  /* 0x000000ffff0d7224 */ /* 0x000fe200078e000b */
[----:B------:R-:W-:Y:S02]  /*35e0*/  R2UR UR4, R20 ;  /* 0x00000000140472ca */ /* 0x000fe400000e0000 */
[----:B------:R-:W-:Y:S02]  /*35f0*/  R2UR UR6, R12 ;  /* 0x000000000c0672ca */ /* 0x000fe400000e0000 */
[----:B------:R-:W-:-:S02]  /*3600*/  R2UR UR7, R13 ;  /* 0x000000000d0772ca */ /* 0x000fc400000e0000 */
[----:B------:R-:W-:Y:S01]  /*3610*/  R2UR UR5, R21 ;  /* 0x00000000150572ca */ /* 0x000fe200000e0000 */
[----:B------:R-:W-:Y:S01]  /*3620*/  VIADD R10, R10, 0x906 ;  /* 0x000009060a0a7836 */ /* 0x000fe20000000000 */
[----:B------:R-:W-:Y:S02]  /*3630*/  WARPGROUP.DEPBAR.LE gsb0, 0x0 ;  /* 0x00008000000079c5 */ /* 0x000fe40000010000 */
[----:B------:R-:W-:-:S09]  /*3640*/  WARPGROUP.ARRIVE ;  /* 0x00000000000079c5 */ /* 0x000fd20000000000 */
[----:B------:R-:W-:Y:S01]  /*3650*/  HGMMA.64x96x16.F32 R24, gdesc[UR4], R24, gsb0 ;  /* 0x01600000041879f0 */ /* 0x000fe20008000818 */
[----:B-----5:R-:W-:Y:S01]  /*3660*/  VIADD R74, R74, 0xc06 ;  /* 0x00000c064a4a7836 */ /* 0x020fe20000000000 */
[----:B------:R-:W-:Y:S02]  /*3670*/  R2UR UR6, R10 ;  /* 0x000000000a0672ca */ /* 0x000fe400000e0000 */
[----:B------:R-:W-:Y:S02]  /*3680*/  R2UR UR7, R11 ;  /* 0x000000000b0772ca */ /* 0x000fe400000e0000 */
[----:B------:R-:W-:Y:S02]  /*3690*/  R2UR UR4, R74 ;  /* 0x000000004a0472ca */ /* 0x000fe400000e0000 */
[----:B------:R-:W-:Y:S01]  /*36a0*/  R2UR UR5, R75 ;  /* 0x000000004b0572ca */ /* 0x000fe200000e0000 */
[----:B------:R-:W-:Y:S04]  /*36b0*/  STL [R1+0x90], R0 ;  /* 0x0000900001007387 */ /* 0x000fe80000100800 */
[----:B------:R-:W-:Y:S01]  /*36c0*/  STL [R1+0x90], R0 ;  /* 0x0000900001007387 */ /* 0x000fe20000100800 */
[----:B------:R-:W-:-:S02]  /*36d0*/  WARPGROUP.DEPBAR.LE gsb0, 0x0 ;  /* 0x00008000000079c5 */ /* 0x000fc40000010000 */
[----:B------:R-:W-:-:S06]  /*36e0*/  WARPGROUP.ARRIVE ;  /* 0x00000000000079c5 */ /* 0x000fcc0000000000 */
[----:B------:R-:W-:Y:S01]  /*36f0*/  HGMMA.64x96x16.F32 R24, gdesc[UR4], R24, gsb0 ;  /* 0x01600000041879f0 */ /* 0x000fe20008000818 */
[----:B--2---:R-:W-:Y:S01]  /*3700*/  @!P0 MOV R78, R78 ;  /* 0x0000004e004e8202 */ /* 0x004fe20000000f00 */
[----:B------:R-:W-:Y:S04]  /*3710*/  STL [R1+0x90], R0 ;  /* 0x0000900001007387 */ /* 0x000fe80000100800 */
[----:B------:R-:W-:Y:S01]  /*3720*/  STL [R1+0x90], R0 ;  /* 0x0000900001007387 */ /* 0x000fe20000100800 */
[----:B---3--:R-:W-:-:S03]  /*3730*/  @!P0 IMAD R7, R7, 0x8, R78 ;  /* 0x0000000807078824 */ /* 0x008fc600078e024e */
[----:B------:R-:W-:Y:S04]  /*3740*/  STL [R1+0x90], R0 ;  /* 0x0000900001007387 */ /* 0x000fe80000100800 */
[----:B------:R-:W-:Y:S04]  /*3750*/  STL [R1+0x90], R0 ;  /* 0x0000900001007387 */ /* 0x000fe80000100800 */
[----:B------:R-:W-:Y:S01]  /*3760*/  STL [R1+0x90], R0 ;  /* 0x0000900001007387 */ /* 0x000fe20000100800 */
[----:B------:R-:W-:-:S03]  /*3770*/  IADD3 R236, -R73, 0xb, RZ ;  /* 0x0000000b49ec7810 */ /* 0x000fc60007ffe1ff */
[----:B------:R-:W-:Y:S04]  /*3780*/  STL [R1+0x90], R0 ;  /* 0x0000900001007387 */ /* 0x000fe80000100800 */
[----:B------:R-:W-:Y:S01]  /*3790*/  STL [R1+0x90], R0 ;  /* 0x0000900001007387 */ /* 0x000fe20000100800 */
[----:B------:R-:W-:-:S03]  /*37a0*/  @!P0 PRMT R7, RZ, 0x654, R7 ;  /* 0x00000654ff078816 */ /* 0x000fc60000000007 */
[----:B------:R-:W-:Y:S04]  /*37b0*/  STL [R1+0x90], R0 ;  /* 0x0000900001007387 */ /* 0x000fe80000100800 */
[----:B------:R-:W-:Y:S04]  /*37c0*/  STL [R1+0x90], R0 ;  /* 0x0000900001007387 */ /* 0x000fe80000100800 */
[----:B------:R-:W-:Y:S04]  /*37d0*/  STL [R1+0x90], R0 ;  /* 0x0000900001007387 */ /* 0x000fe80000100800 */
[----:B------:R-:W-:Y:S04]  /*37e0*/  STL [R1+0x90], R0 ;  /* 0x0000900001007387 */ /* 0x000fe80000100800 */
[----:B------:R-:W-:Y:S04]  /*37f0*/  STL [R1+0x90], R0 ;  /* 0x0000900001007387 */ /* 0x000fe80000100800 */
[----:B------:R-:W-:Y:S04]  /*3800*/  STL [R1+0x90], R0 ;  /* 0x0000900001007387 */ /* 0x000fe80000100800 */
[----:B------:R-:W-:Y:S01]  /*3810*/  STL [R1+0x90], R0 ;  /* 0x0000900001007387 */ /* 0x000fe20000100800 */
[----:B------:R-:W-:-:S02]  /*3820*/  WARPGROUP.DEPBAR.LE gsb0, 0x0 ;  /* 0x00008000000079c5 */ /* 0x000fc40000010000 */
[----:B------:R0:W-:Y:S06]  /*3830*/  BAR.ARV R236, 0x100 ;  /* 0x000400ec0000751d */ /* 0x0001ec0000002000 */
[----:B------:R1:W-:Y:S01]  /*3840*/  @!P0 SYNCS.ARRIVE.TRANS64.RED.A1T0 RZ, [R7+URZ], RZ ;  /* 0x000000ff07ff89a7 */ /* 0x0003e2000810043f */
[----:B------:R-:W2:Y:S04]  /*3850*/  LDL.64 R76, [R1+0x170] ;  /* 0x00017000014c7983 */ /* 0x000ea80000100a00 */
[----:B------:R-:W3:Y:S04]  /*3860*/  LDL R78, [R1+0x13c] ;  /* 0x00013c00014e7983 */ /* 0x000ee80000100800 */
[----:B------:R-:W4:Y:S04]  /*3870*/  LDL R79, [R1+0x70] ;  /* 0x00007000014f7983 */ /* 0x000f280000100800 */
[----:B------:R-:W5:Y:S04]  /*3880*/  LDL.64 R10, [R1+0x160] ;  /* 0x00016000010a7983 */ /* 0x000f680000100a00 */
[----:B------:R-:W4:Y:S04]  /*3890*/  LDL R80, [R1+0x168] ;  /* 0x0001680001507983 */ /* 0x000f280000100800 */
[----:B------:R-:W3:Y:S04]  /*38a0*/  LDL.128 R12, [R1+0x140] ;  /* 0x00014000010c7983 */ /* 0x000ee80000100c00 */
[----:B------:R-:W4:Y:S04]  /*38b0*/  LDL.128 R72, [R1+0x150] ;  /* 0x0001500001487983 */ /* 0x000f280000100c00 */
[----:B--2---:R-:W2:Y:S01]  /*38c0*/  LD.E R76, desc[UR44][R76.64] ;  /* 0x0000002c4c4c7980 */ /* 0x004ea2000c101900 */
[----:B-----5:R-:W-:Y:S01]  /*38d0*/  ISETP.NE.AND P1, PT, R10, 0x1, PT ;  /* 0x000000010a00780c */ /* 0x020fe20003f25270 */
[----:B---3--:R-:W-:Y:S01]  /*38e0*/  IMAD R10, R16, -0x60, R13 ;  /* 0xffffffa0100a7824 */ /* 0x008fe200078e020d */
[----:B----4-:R-:W-:Y:S01]  /*38f0*/  ISETP.GE.AND P2, PT, R73, 0x1, PT ;  /* 0x000000014900780c */ /* 0x010fe20003f46270 */
[----:B------:R-:W-:Y:S01]  /*3900*/  BSSY B0, `(.L_x_11097) ;  /* 0x00000a1000007945 */ /* 0x000fe20003800000 */
[-C--:B--2---:R-:W-:Y:S01]  /*3910*/  FMUL.FTZ R20, R27, R76.reuse ;  /* 0x0000004c1b147220 */ /* 0x084fe20000410000 */
[----:B------:R-:W-:Y:S01]  /*3920*/  SHF.R.S32.HI R27, RZ, 0x1f, R78 ;  /* 0x0000001fff1b7819 */ /* 0x000fe2000001144e */
[-C--:B------:R-:W-:Y:S01]  /*3930*/  FMUL.FTZ R21, R24, R76.reuse ;  /* 0x0000004c18157220 */ /* 0x080fe20000410000 */
[----:B------:R-:W-:-:S02]  /*3940*/  FMUL.FTZ R29, R29, R76 ;  /* 0x0000004c1d1d7220 */ /* 0x000fc40000410000 */
[----:B------:R-:W-:Y:S02]  /*3950*/  LEA.HI R24, R27, R78, RZ, 0x7 ;  /* 0x0000004e1b187211 */ /* 0x000fe400078f38ff */
[----:B------:R2:W3:Y:S02]  /*3960*/  MUFU.TANH R89, R29 ;  /* 0x0000001d00597308 */ /* 0x0004e40000002400 */
[----:B--2---:R-:W-:Y:S01]  /*3970*/  LOP3.LUT R29, R24, 0xffffff80, RZ, 0xc0, !PT ;  /* 0xffffff80181d7812 */ /* 0x004fe200078ec0ff */
[----:B-1----:R-:W-:-:S04]  /*3980*/  FMUL.FTZ R7, R26, R76 ;  /* 0x0000004c1a077220 */ /* 0x002fc80000410000 */
[----:B------:R-:W-:Y:S02]  /*3990*/  IMAD.IADD R29, R78, 0x1, -R29 ;  /* 0x000000014e1d7824 */ /* 0x000fe400078e0a1d */
[-C--:B------:R-:W-:Y:S01]  /*39a0*/  FMUL.FTZ R159, R30, R76.reuse ;  /* 0x0000004c1e9f7220 */ /* 0x080fe20000410000 */
[----:B------:R-:W-:Y:S02]  /*39b0*/  FMUL.FTZ R32, R32, R76 ;  /* 0x0000004c20207220 */ /* 0x000fe40000410000 */
[----:B------:R-:W-:Y:S02]  /*39c0*/  SHF.R.S32.HI R26, RZ, 0x1f, R29 ;  /* 0x0000001fff1a7819 */ /* 0x000fe4000001141d */
[----:B------:R-:W-:Y:S02]  /*39d0*/  LEA.HI R27, R27, R78, RZ, 0x2 ;  /* 0x0000004e1b1b7211 */ /* 0x000fe400078f10ff */
[----:B------:R-:W-:Y:S01]  /*39e0*/  LEA.HI R30, R26, R29, RZ, 0x2 ;  /* 0x0000001d1a1e7211 */ /* 0x000fe200078f10ff */
[----:B------:R-:W-:Y:S01]  /*39f0*/  FMUL.FTZ R87, R31, R76 ;  /* 0x0000004c1f577220 */ /* 0x000fe20000410000 */
[----:B------:R1:W2:Y:S01]  /*3a00*/  MUFU.TANH R164, R32 ;  /* 0x0000002000a47308 */ /* 0x0002a20000002400 */
[----:B------:R-:W-:-:S02]  /*3a10*/  LOP3.LUT R27, R27, 0xfffffffc, RZ, 0xc0, !PT ;  /* 0xfffffffc1b1b7812 */ /* 0x000fc400078ec0ff */
[--C-:B------:R-:W-:Y:S02]  /*3a20*/  SHF.R.S32.HI R31, RZ, 0x2, R30.reuse ;  /* 0x00000002ff1f7819 */ /* 0x100fe4000001141e */
[----:B-1----:R-:W-:Y:S01]  /*3a30*/  SHF.R.S32.HI R32, RZ, 0x1f, R30 ;  /* 0x0000001fff207819 */ /* 0x002fe2000001141e */
[----:B------:R-:W-:Y:S01]  /*3a40*/  IMAD.IADD R78, R78, 0x1, -R27 ;  /* 0x000000014e4e7824 */ /* 0x000fe200078e0a1b */
[----:B------:R-:W-:Y:S02]  /*3a50*/  SHF.R.S32.HI R27, RZ, 0x7, R24 ;  /* 0x00000007ff1b7819 */ /* 0x000fe40000011418 */
[----:B------:R-:W-:Y:S02]  /*3a60*/  LEA.HI R32, R32, R31, RZ, 0x3 ;  /* 0x0000001f20207211 */ /* 0x000fe400078f18ff */
[----:B------:R-:W-:Y:S02]  /*3a70*/  LEA.HI R26, R26, R29, RZ, 0x5 ;  /* 0x0000001d1a1a7211 */ /* 0x000fe400078f28ff */
[----:B------:R-:W-:-:S02]  /*3a80*/  LOP3.LUT R32, R32, 0xfffffff8, RZ, 0xc0, !PT ;  /* 0xfffffff820207812 */ /* 0x000fc400078ec0ff */
[----:B------:R-:W-:Y:S02]  /*3a90*/  LEA.HI R24, R24, R27, RZ, 0x1 ;  /* 0x0000001b18187211 */ /* 0x000fe400078f08ff */
[----:B------:R-:W-:Y:S01]  /*3aa0*/  SHF.R.S32.HI R26, RZ, 0x5, R26 ;  /* 0x00000005ff1a7819 */ /* 0x000fe2000001141a */
[----:B------:R-:W-:Y:S01]  /*3ab0*/  IMAD.IADD R32, R31, 0x1, -R32 ;  /* 0x000000011f207824 */ /* 0x000fe200078e0a20 */
[----:B------:R-:W-:Y:S02]  /*3ac0*/  LOP3.LUT R24, R24, 0x3fffffe, RZ, 0xc0, !PT ;  /* 0x03fffffe18187812 */ /* 0x000fe400078ec0ff */
[----:B------:R-:W-:Y:S01]  /*3ad0*/  LEA.HI R31, R78, R78, RZ, 0x1 ;  /* 0x0000004e4e1f7211 */ /* 0x000fe200078f08ff */
[----:B------:R-:W-:Y:S02]  /*3ae0*/  IMAD R79, R79, 0x8, R26 ;  /* 0x000000084f4f7824 */ /* 0x000fe400078e021a */
[----:B------:R-:W-:Y:S01]  /*3af0*/  IMAD.IADD R24, R27, 0x1, -R24 ;  /* 0x000000011b187824 */ /* 0x000fe200078e0a18 */
[----:B------:R-:W-:Y:S01]  /*3b00*/  LOP3.LUT R31, R31, 0x1ffffffe, RZ, 0xc0, !PT ;  /* 0x1ffffffe1f1f7812 */ /* 0x000fe200078ec0ff */
[----:B------:R-:W-:-:S04]  /*3b10*/  IMAD.U32 R27, R79, 0x10, R32 ;  /* 0x000000104f1b7824 */ /* 0x000fc800078e0020 */
[----:B------:R-:W-:Y:S02]  /*3b20*/  IMAD.IADD R31, R78, 0x1, -R31 ;  /* 0x000000014e1f7824 */ /* 0x000fe400078e0a1f */
[----:B------:R-:W-:-:S04]  /*3b30*/  IMAD R24, R24, 0x40, R27 ;  /* 0x0000004018187824 */ /* 0x000fc800078e021b */
[----:B------:R-:W-:-:S04]  /*3b40*/  IMAD R24, R31, 0x8, R24 ;  /* 0x000000081f187824 */ /* 0x000fc800078e0218 */
[----:B------:R-:W-:-:S05]  /*3b50*/  @P1 IMAD.HI.U32 R11, R24, R11, RZ ;  /* 0x0000000b180b1227 */ /* 0x000fca00078e00ff */
[----:B------:R-:W-:Y:S02]  /*3b60*/  @P1 SHF.R.U32.HI R24, RZ, R80, R11 ;  /* 0x00000050ff181219 */ /* 0x000fe4000001160b */
[----:B------:R-:W-:-:S03]  /*3b70*/  LOP3.LUT R30, R30, 0x7ffffffc, RZ, 0xc0, !PT ;  /* 0x7ffffffc1e1e7812 */ /* 0x000fc600078ec0ff */
[----:B------:R-:W1:Y:S01]  /*3b80*/  SHFL.IDX PT, R26, R24, RZ, 0x1c1f ;  /* 0x001c1fff181a7589 */ /* 0x000e6200000e0000 */
        /* <DEDUP_REMOVED lines=42> */
[----:B------:R-:W-:Y:S01]  /*3e30*/  VIADD R11, R10, 0x61 ;  /* 0x000000610a0b7836 */ /* 0x000fe20000000000 */
[----:B------:R-:W4:Y:S03]  /*3e40*/  MUFU.TANH R21, R21 ;  /* 0x0000001500157308 */ /* 0x000f260000002400 */
[----:B------:R-:W-:Y:S02]  /*3e50*/  IMAD R27, R30, -0x2, R11 ;  /* 0xfffffffe1e1b7824 */ /* 0x000fe400078e020b */
[----:B------:R-:W-:-:S03]  /*3e60*/  VIADD R11, R10, 0x60 ;  /* 0x000000600a0b7836 */ /* 0x000fc60000000000 */
[----:B------:R-:W0:Y:S01]  /*3e70*/  MUFU.TANH R25, R25 ;  /* 0x0000001900197308 */ /* 0x000e220000002400 */
[----:B------:R-:W-:Y:S01]  /*3e80*/  IMAD.IADD R10, R27, 0x1, -R12 ;  /* 0x000000011b0a7824 */ /* 0x000fe200078e0a0c */
[----:B------:R-:W-:Y:S01]  /*3e90*/  LOP3.LUT R27, RZ, R14, RZ, 0x33, !PT ;  /* 0x0000000eff1b7212 */ /* 0x000fe200078e33ff */
[----:B------:R-:W-:-:S05]  /*3ea0*/  IMAD.MOV.U32 R29, RZ, RZ, -0x60 ;  /* 0xffffffa0ff1d7424 */ /* 0x000fca00078e00ff */
        /* <DEDUP_REMOVED lines=46> */
[----:B------:R-:W-:-:S02]  /*4190*/  IMAD R29, R16, R29, 0x60 ;  /* 0x00000060101d7424 */ /* 0x000fc400078e021d */
[----:B------:R-:W-:Y:S01]  /*41a0*/  IMAD.IADD R27, R10, 0x1, R27 ;  /* 0x000000010a1b7824 */ /* 0x000fe200078e021b */
[----:B-1----:R-:W-:Y:S01]  /*41b0*/  VIADDMNMX R10, R26, R32, R31, PT ;  /* 0x000000201a0a7246 */ /* 0x002fe2000380011f */
[----:B------:R-:W-:Y:S02]  /*41c0*/  IMAD R30, R30, -0x2, R29 ;  /* 0xfffffffe1e1e7824 */ /* 0x000fe400078e021d */
[----:B------:R-:W-:Y:S02]  /*41d0*/  IMAD.IADD R72, R29, 0x1, R72 ;  /* 0x000000011d487824 */ /* 0x000fe400078e0248 */
        /* <DEDUP_REMOVED lines=12> */
.L_x_11100:
[----:B------:R-:W-:-:S13]  /*42a0*/  ISETP.NE.AND P1, PT, R73, 0x1, PT ;  /* 0x000000014900780c */ /* 0x000fda0003f25270 */
[----:B------:R-:W-:-:S05]  /*42b0*/  @P1 IMAD.HI.U32 R26, R14, R74, RZ ;  /* 0x0000004a0e1a1227 */ /* 0x000fca00078e00ff */
[----:B------:R-:W-:-:S07]  /*42c0*/  @P1 SHF.R.U32.HI R14, RZ, R75, R26 ;  /* 0x0000004bff0e1219 */ /* 0x000fce000001161a */
.L_x_11101:
[----:B------:R-:W-:Y:S05]  /*42d0*/  BSYNC B1 ;  /* 0x0000000000017941 */ /* 0x000fea0003800000 */
.L_x_11099:
[----:B------:R-:W-:-:S05]  /*42e0*/  IMAD R14, R14, R73, R30 ;  /* 0x000000490e0e7224 */ /* 0x000fca00078e021e */
[----:B------:R-:W-:Y:S02]  /*42f0*/  VIMNMX R11, R11, R14, !PT ;  /* 0x0000000e0b0b7248 */ /* 0x000fe40007fe0100 */
[----:B------:R-:W-:-:S07]  /*4300*/  VIADDMNMX R10, R14, R73, R10, PT ;  /* 0x000000490e0a7246 */ /* 0x000fce000380010a */
.L_x_11098:
[----:B------:R-:W-:Y:S05]  /*4310*/  BSYNC B0 ;  /* 0x0000000000007941 */ /* 0x000fea0003800000 */
.L_x_11097:
[C---:B------:R-:W-:Y:S01]  /*4320*/  ISETP.GE.AND P1, PT, R72.reuse, 0x2, PT ;  /* 0x000000024800780c */ /* 0x040fe20003f26270 */
[----:B------:R-:W1:Y:S01]  /*4330*/  SHFL.IDX PT, R24, R24, 0x1, 0x1c1f ;  /* 0x003c1f0018187f89 */ /* 0x000e6200000e0000 */
[C---:B------:R-:W-:Y:S01]  /*4340*/  ISETP.GE.AND P5, PT, R72.reuse, 0xa, PT ;  /* 0x0000000a4800780c */ /* 0x040fe20003fa6270 */
[----:B------:R-:W-:Y:S01]  /*4350*/  BSSY B0, `(.L_x_11102) ;  /* 0x0000087000007945 */ /* 0x000fe20003800000 */
[----:B------:R-:W-:Y:S02]  /*4360*/  ISETP.GT.AND P3, PT, R11, 0x1, !P1 ;  /* 0x000000010b00780c */ /* 0x000fe40004f64270 */
[----:B------:R-:W-:Y:S02]  /*4370*/  ISETP.GE.AND P2, PT, R72, 0x9, PT ;  /* 0x000000094800780c */ /* 0x000fe40003f46270 */
[----:B------:R-:W-:Y:S02]  /*4380*/  ISETP.LT.OR P3, PT, R10, 0x2, P3 ;  /* 0x000000020a00780c */ /* 0x000fe40001f61670 */
[----:B------:R-:W-:-:S02]  /*4390*/  P2R R15, PR, RZ, 0x20 ;  /* 0x00000020ff0f7803 */ /* 0x000fc40000000000 */
[----:B0-----:R-:W-:Y:S02]  /*43a0*/  FSEL R95, R25, -INF , !P3 ;  /* 0xff800000195f7808 */ /* 0x001fe40005800000 */
        /* <DEDUP_REMOVED lines=122> */
.L_x_11105:
[----:B------:R-:W-:-:S13]  /*4b50*/  ISETP.NE.AND P6, PT, R73, 0x1, PT ;  /* 0x000000014900780c */ /* 0x000fda0003fc5270 */
[----:B------:R-:W-:-:S05]  /*4b60*/  @P6 IMAD.HI.U32 R74, R12, R74, RZ ;  /* 0x0000004a0c4a6227 */ /* 0x000fca00078e00ff */
[----:B------:R-:W-:-:S07]  /*4b70*/  @P6 SHF.R.U32.HI R12, RZ, R75, R74 ;  /* 0x0000004bff0c6219 */ /* 0x000fce000001164a */
.L_x_11106:
[----:B------:R-:W-:Y:S05]  /*4b80*/  BSYNC B1 ;  /* 0x0000000000017941 */ /* 0x000fea0003800000 */
.L_x_11104:
[----:B------:R-:W-:-:S05]  /*4b90*/  IMAD R12, R12, R73, R30 ;  /* 0x000000490c0c7224 */ /* 0x000fca00078e021e */
[----:B------:R-:W-:Y:S02]  /*4ba0*/  VIADDMNMX R10, R12, R73, R10, PT ;  /* 0x000000490c0a7246 */ /* 0x000fe4000380010a */
[----:B------:R-:W-:-:S07]  /*4bb0*/  VIMNMX R11, R11, R12, !PT ;  /* 0x0000000c0b0b7248 */ /* 0x000fce0007fe0100 */
.L_x_11103:
[----:B------:R-:W-:Y:S05]  /*4bc0*/  BSYNC B0 ;  /* 0x0000000000007941 */ /* 0x000fea0003800000 */
.L_x_11102:
[C---:B------:R-:W-:Y:S01]  /*4bd0*/  ISETP.GT.AND P1, PT, R11.reuse, 0x1, !P1 ;  /* 0x000000010b00780c */ /* 0x040fe20004f24270 */
[----:B------:R-:W2:Y:S01]  /*4be0*/  LDL R161, [R1+0x250] ;  /* 0x0002500001a17983 */ /* 0x000ea20000100800 */
[----:B------:R-:W-:Y:S02]  /*4bf0*/  ISETP.GT.AND P2, PT, R11, 0x8, !P2 ;  /* 0x000000080b00780c */ /* 0x000fe40005744270 */
[C---:B------:R-:W-:Y:S01]  /*4c00*/  ISETP.LT.OR P1, PT, R10.reuse, 0x2, P1 ;  /* 0x000000020a00780c */ /* 0x040fe20000f21670 */
[----:B------:R-:W3:Y:S01]  /*4c10*/  LDL R156, [R1+0x338] ;  /* 0x00033800019c7983 */ /* 0x000ee20000100800 */
[----:B------:R-:W-:Y:S02]  /*4c20*/  ISETP.LT.OR P2, PT, R10, 0x9, P2 ;  /* 0x000000090a00780c */ /* 0x000fe40001741670 */
[----:B------:R-:W-:Y:S01]  /*4c30*/  FSEL R91, R20, -INF , !P1 ;  /* 0xff800000145b7808 */ /* 0x000fe20004800000 */
[----:B------:R-:W4:Y:S01]  /*4c40*/  LDL R158, [R1+0x33c] ;  /* 0x00033c00019e7983 */ /* 0x000f220000100800 */
[----:B------:R-:W-:-:S02]  /*4c50*/  ISETP.NE.AND P1, PT, R15, RZ, PT ;  /* 0x000000ff0f00720c */ /* 0x000fc40003f25270 */
[----:B------:R-:W-:Y:S01]  /*4c60*/  FSEL R159, R159, -INF , !P2 ;  /* 0xff8000009f9f7808 */ /* 0x000fe20005000000 */
[----:B------:R-:W5:Y:S01]  /*4c70*/  LDL R15, [R1+0x218] ;  /* 0x00021800010f7983 */ /* 0x000f620000100800 */
[----:B------:R-:W-:Y:S02]  /*4c80*/  ISETP.GT.AND P1, PT, R11, 0x9, !P1 ;  /* 0x000000090b00780c */ /* 0x000fe40004f24270 */
[----:B------:R-:W-:Y:S01]  /*4c90*/  ISETP.NE.AND P2, PT, R28, RZ, PT ;  /* 0x000000ff1c00720c */ /* 0x000fe20003f45270 */
[----:B------:R-:W2:Y:S01]  /*4ca0*/  LDL R20, [R1+0x260] ;  /* 0x0002600001147983 */ /* 0x000ea20000100800 */
[----:B------:R-:W-:Y:S02]  /*4cb0*/  ISETP.LT.OR P1, PT, R10, 0xa, P1 ;  /* 0x0000000a0a00780c */ /* 0x000fe40000f21670 */
[----:B------:R-:W-:Y:S01]  /*4cc0*/  ISETP.NE.AND P6, PT, R29, RZ, PT ;  /* 0x000000ff1d00720c */ /* 0x000fe20003fc5270 */
[----:B------:R-:W5:Y:S01]  /*4cd0*/  LDL R160, [R1+0x344] ;  /* 0x0003440001a07983 */ /* 0x000f620000100800 */
[----:B------:R-:W-:-:S02]  /*4ce0*/  FSEL R87, R87, -INF , !P1 ;  /* 0xff80000057577808 */ /* 0x000fc40004800000 */
[----:B------:R-:W-:Y:S01]  /*4cf0*/  ISETP.NE.AND P1, PT, R25, RZ, PT ;  /* 0x000000ff1900720c */ /* 0x000fe20003f25270 */
[----:B------:R-:W5:Y:S01]  /*4d00*/  LDL R152, [R1+0x32c] ;  /* 0x00032c0001987983 */ /* 0x000f620000100800 */
[C---:B------:R-:W-:Y:S02]  /*4d10*/  ISETP.GT.AND P3, PT, R11.reuse, 0x50, !P3 ;  /* 0x000000500b00780c */ /* 0x040fe40005f64270 */
[C---:B------:R-:W-:Y:S01]  /*4d20*/  ISETP.GT.AND P1, PT, R11.reuse, 0x10, !P1 ;  /* 0x000000100b00780c */ /* 0x040fe20004f24270 */
[----:B------:R-:W5:Y:S01]  /*4d30*/  LDL R154, [R1+0x334] ;  /* 0x00033400019a7983 */ /* 0x000f620000100800 */
[C---:B------:R-:W-:Y:S02]  /*4d40*/  ISETP.GT.AND P4, PT, R11.reuse, 0x51, !P4 ;  /* 0x000000510b00780c */ /* 0x040fe40006784270 */
[----:B------:R-:W-:Y:S01]  /*4d50*/  ISETP.LT.OR P1, PT, R10, 0x11, P1 ;  /* 0x000000110a00780c */ /* 0x000fe20000f21670 */
[----:B------:R-:W5:Y:S01]  /*4d60*/  LDL R76, [R1+0x264] ;  /* 0x00026400014c7983 */ /* 0x000f620000100800 */
[----:B------:R-:W-:-:S02]  /*4d70*/  ISETP.GT.AND P5, PT, R11, 0x58, !P5 ;  /* 0x000000580b00780c */ /* 0x000fc40006fa4270 */
[----:B------:R-:W-:Y:S01]  /*4d80*/  FSEL R233, R233, -INF , !P1 ;  /* 0xff800000e9e97808 */ /* 0x000fe20004800000 */
[----:B------:R-:W5:Y:S01]  /*4d90*/  LDL R78, [R1+0x268] ;  /* 0x00026800014e7983 */ /* 0x000f620000100800 */
[----:B------:R-:W-:Y:S02]  /*4da0*/  ISETP.NE.AND P1, PT, R26, RZ, PT ;  /* 0x000000ff1a00720c */ /* 0x000fe40003f25270 */
[C---:B------:R-:W-:Y:S01]  /*4db0*/  ISETP.LT.OR P3, PT, R10.reuse, 0x51, P3 ;  /* 0x000000510a00780c */ /* 0x040fe20001f61670 */
[----:B------:R-:W5:Y:S01]  /*4dc0*/  LDL R80, [R1+0x26c] ;  /* 0x00026c0001507983 */ /* 0x000f620000100800 */
[----:B------:R-:W-:Y:S02]  /*4dd0*/  ISETP.GT.AND P1, PT, R11, 0x11, !P1 ;  /* 0x000000110b00780c */ /* 0x000fe40004f24270 */
[C---:B------:R-:W-:Y:S01]  /*4de0*/  ISETP.LT.OR P4, PT, R10.reuse, 0x52, P4 ;  /* 0x000000520a00780c */ /* 0x040fe20002781670 */
[----:B------:R-:W5:Y:S01]  /*4df0*/  LDL R24, [R1+0x270] ;  /* 0x0002700001187983 */ /* 0x000f620000100800 */
[----:B------:R-:W-:-:S02]  /*4e00*/  ISETP.LT.OR P1, PT, R10, 0x12, P1 ;  /* 0x000000120a00780c */ /* 0x000fc40000f21670 */
[----:B------:R-:W-:Y:S01]  /*4e10*/  FSEL R195, R66, -INF , !P3 ;  /* 0xff80000042c37808 */ /* 0x000fe20005800000 */
[----:B------:R-:W5:Y:S01]  /*4e20*/  LDL R82, [R1+0x274] ;  /* 0x0002740001527983 */ /* 0x000f620000100800 */
[----:B------:R-:W-:Y:S02]  /*4e30*/  FSEL R232, R232, -INF , !P1 ;  /* 0xff800000e8e87808 */ /* 0x000fe40004800000 */
[----:B------:R-:W-:Y:S01]  /*4e40*/  ISETP.GT.AND P1, PT, R11, 0x18, !P2 ;  /* 0x000000180b00780c */ /* 0x000fe20005724270 */
[----:B------:R-:W5:Y:S01]  /*4e50*/  LDL R84, [R1+0x278] ;  /* 0x0002780001547983 */ /* 0x000f620000100800 */
[----:B------:R-:W-:Y:S02]  /*4e60*/  ISETP.NE.AND P2, PT, R14, RZ, PT ;  /* 0x000000ff0e00720c */ /* 0x000fe40003f45270 */
[----:B------:R-:W-:Y:S01]  /*4e70*/  ISETP.LT.OR P1, PT, R10, 0x19, P1 ;  /* 0x000000190a00780c */ /* 0x000fe20000f21670 */
[----:B------:R-:W5:Y:S01]  /*4e80*/  LDL R86, [R1+0x27c] ;  /* 0x00027c0001567983 */ /* 0x000f620000100800 */
[----:B------:R-:W-:-:S02]  /*4e90*/  FMNMX.FTZ R14, R97, R95, !PT ;  /* 0x0000005f610e7209 */ /* 0x000fc40007810000 */
[----:B------:R-:W-:Y:S01]  /*4ea0*/  FSEL R231, R231, -INF , !P1 ;  /* 0xff800000e7e77808 */ /* 0x000fe20004800000 */
[----:B------:R-:W5:Y:S01]  /*4eb0*/  LDL R26, [R1+0x280] ;  /* 0x00028000011a7983 */ /* 0x000f620000100800 */
[----:B------:R-:W-:Y:S02]  /*4ec0*/  ISETP.GT.AND P1, PT, R11, 0x19, !P6 ;  /* 0x000000190b00780c */ /* 0x000fe40007724270 */
[----:B------:R-:W-:Y:S01]  /*4ed0*/  FMNMX.FTZ R14, R93, R14, !PT ;  /* 0x0000000e5d0e7209 */ /* 0x000fe20007810000 */
[----:B------:R-:W5:Y:S01]  /*4ee0*/  LDL R88, [R1+0x284] ;  /* 0x0002840001587983 */ /* 0x000f620000100800 */
[----:B------:R-:W-:Y:S02]  /*4ef0*/  ISETP.LT.OR P1, PT, R10, 0x1a, P1 ;  /* 0x0000001a0a00780c */ /* 0x000fe40000f21670 */
[----:B------:R-:W-:Y:S01]  /*4f00*/  ISETP.NE.AND P6, PT, R42, RZ, PT ;  /* 0x000000ff2a00720c */ /* 0x000fe20003fc5270 */
[----:B------:R-:W5:Y:S01]  /*4f10*/  LDL R90, [R1+0x288] ;  /* 0x00028800015a7983 */ /* 0x000f620000100800 */
[----:B------:R-:W-:-:S02]  /*4f20*/  FSEL R230, R230, -INF , !P1 ;  /* 0xff800000e6e67808 */ /* 0x000fc40004800000 */
[----:B------:R-:W-:Y:S01]  /*4f30*/  ISETP.NE.AND P1, PT, R33, RZ, PT ;  /* 0x000000ff2100720c */ /* 0x000fe20003f25270 */
[----:B------:R-:W5:Y:S01]  /*4f40*/  LDL R92, [R1+0x28c] ;  /* 0x00028c00015c7983 */ /* 0x000f620000100800 */
[C---:B------:R-:W-:Y:S02]  /*4f50*/  ISETP.LT.OR P5, PT, R10.reuse, 0x59, P5 ;  /* 0x000000590a00780c */ /* 0x040fe40002fa1670 */
[----:B------:R-:W-:Y:S01]  /*4f60*/  ISETP.GT.AND P1, PT, R11, 0x20, !P1 ;  /* 0x000000200b00780c */ /* 0x000fe20004f24270 */
[----:B------:R-:W5:Y:S01]  /*4f70*/  LDL R28, [R1+0x290] ;  /* 0x00029000011c7983 */ /* 0x000f620000100800 */
[----:B------:R-:W-:Y:S02]  /*4f80*/  FSEL R196, R67, -INF , !P4 ;  /* 0xff80000043c47808 */ /* 0x000fe40006000000 */
[----:B------:R-:W-:Y:S01]  /*4f90*/  ISETP.LT.OR P1, PT, R10, 0x21, P1 ;  /* 0x000000210a00780c */ /* 0x000fe20000f21670 */
[----:B------:R-:W5:Y:S01]  /*4fa0*/  LDL R94, [R1+0x294] ;  /* 0x00029400015e7983 */ /* 0x000f620000100800 */
[----:B------:R-:W-:-:S02]  /*4fb0*/  FSEL R197, R70, -INF , !P5 ;  /* 0xff80000046c57808 */ /* 0x000fc40006800000 */
[----:B------:R-:W-:Y:S01]  /*4fc0*/  FSEL R223, R223, -INF , !P1 ;  /* 0xff800000dfdf7808 */ /* 0x000fe20004800000 */
[----:B------:R-:W5:Y:S01]  /*4fd0*/  LDL R96, [R1+0x298] ;  /* 0x0002980001607983 */ /* 0x000f620000100800 */
[----:B------:R-:W-:-:S03]  /*4fe0*/  ISETP.NE.AND P1, PT, R34, RZ, PT ;  /* 0x000000ff2200720c */ /* 0x000fc60003f25270 */
[----:B------:R-:W5:Y:S01]  /*4ff0*/  LDL R98, [R1+0x29c] ;  /* 0x00029c0001627983 */ /* 0x000f620000100800 */
[----:B------:R-:W-:-:S03]  /*5000*/  ISETP.GT.AND P1, PT, R11, 0x21, !P1 ;  /* 0x000000210b00780c */ /* 0x000fc60004f24270 */
[----:B------:R-:W5:Y:S01]  /*5010*/  LDL R30, [R1+0x2a0] ;  /* 0x0002a000011e7983 */ /* 0x000f620000100800 */
[----:B------:R-:W-:-:S03]  /*5020*/  ISETP.LT.OR P1, PT, R10, 0x22, P1 ;  /* 0x000000220a00780c */ /* 0x000fc60000f21670 */
[----:B------:R-:W5:Y:S01]  /*5030*/  LDL R100, [R1+0x2a4] ;  /* 0x0002a40001647983 */ /* 0x000f620000100800 */
[----:B------:R-:W-:Y:S02]  /*5040*/  FSEL R218, R218, -INF , !P1 ;  /* 0xff800000dada7808 */ /* 0x000fe40004800000 */
[----:B------:R-:W-:Y:S01]  /*5050*/  ISETP.NE.AND P1, PT, R35, RZ, PT ;  /* 0x000000ff2300720c */ /* 0x000fe20003f25270 */
[----:B------:R-:W5:Y:S03]  /*5060*/  LDL R102, [R1+0x2a8] ;  /* 0x0002a80001667983 */ /* 0x000f660000100800 */
[----:B------:R-:W-:Y:S01]  /*5070*/  ISETP.GT.AND P1, PT, R11, 0x28, !P1 ;  /* 0x000000280b00780c */ /* 0x000fe20004f24270 */
[----:B------:R-:W5:Y:S03]  /*5080*/  LDL R104, [R1+0x2ac] ;  /* 0x0002ac0001687983 */ /* 0x000f660000100800 */
[----:B------:R-:W-:Y:S01]  /*5090*/  ISETP.LT.OR P1, PT, R10, 0x29, P1 ;  /* 0x000000290a00780c */ /* 0x000fe20000f21670 */
[----:B------:R-:W5:Y:S03]  /*50a0*/  LDL R32, [R1+0x2b0] ;  /* 0x0002b00001207983 */ /* 0x000f660000100800 */
        /* <DEDUP_REMOVED lines=41> */
[C---:B------:R-:W-:Y:S01]  /*5340*/  ISETP.GT.AND P1, PT, R11.reuse, 0x40, !P1 ;  /* 0x000000400b00780c */ /* 0x040fe20004f24270 */
[----:B------:R-:W5:Y:S03]  /*5350*/  LDL R42, [R1+0x300] ;  /* 0x00030000012a7983 */ /* 0x000f660000100800 */
[----:B------:R-:W-:Y:S01]  /*5360*/  ISETP.LT.OR P1, PT, R10, 0x41, P1 ;  /* 0x000000410a00780c */ /* 0x000fe20000f21670 */
[----:B------:R-:W5:Y:S03]  /*5370*/  LDL R136, [R1+0x304] ;  /* 0x0003040001887983 */ /* 0x000f660000100800 */
[----:B------:R-:W-:Y:S01]  /*5380*/  FSEL R205, R58, -INF , !P1 ;  /* 0xff8000003acd7808 */ /* 0x000fe20004800000 */
[----:B------:R-:W5:Y:S01]  /*5390*/  LDL R138, [R1+0x308] ;  /* 0x00030800018a7983 */ /* 0x000f620000100800 */
[----:B------:R-:W-:-:S02]  /*53a0*/  ISETP.GT.AND P1, PT, R11, RZ, !P2 ;  /* 0x000000ff0b00720c */ /* 0x000fc40005724270 */
[----:B------:R-:W-:Y:S01]  /*53b0*/  ISETP.NE.AND P2, PT, R44, RZ, PT ;  /* 0x000000ff2c00720c */ /* 0x000fe20003f45270 */
[----:B------:R-:W5:Y:S01]  /*53c0*/  LDL R140, [R1+0x30c] ;  /* 0x00030c00018c7983 */ /* 0x000f620000100800 */
[----:B------:R-:W-:Y:S02]  /*53d0*/  ISETP.LT.OR P1, PT, R10, 0x1, P1 ;  /* 0x000000010a00780c */ /* 0x000fe40000f21670 */
[----:B------:R-:W-:Y:S01]  /*53e0*/  ISETP.GT.AND P2, PT, R11, 0x49, !P2 ;  /* 0x000000490b00780c */ /* 0x000fe20005744270 */
[----:B------:R-:W5:Y:S01]  /*53f0*/  LDL R44, [R1+0x310] ;  /* 0x00031000012c7983 */ /* 0x000f620000100800 */
[----:B------:R-:W-:Y:S02]  /*5400*/  FSEL R99, R7, -INF , !P1 ;  /* 0xff80000007637808 */ /* 0x000fe40004800000 */
[----:B------:R-:W-:Y:S01]  /*5410*/  FMNMX.FTZ R7, R89, R14, !PT ;  /* 0x0000000e59077209 */ /* 0x000fe20007810000 */
[----:B------:R-:W5:Y:S01]  /*5420*/  LDL R142, [R1+0x314] ;  /* 0x00031400018e7983 */ /* 0x000f620000100800 */
[----:B------:R-:W-:-:S02]  /*5430*/  FMNMX.FTZ R12, R99, R91, !PT ;  /* 0x0000005b630c7209 */ /* 0x000fc40007810000 */
[----:B------:R-:W-:Y:S01]  /*5440*/  FMNMX.FTZ R14, R164, R7, !PT ;  /* 0x00000007a40e7209 */ /* 0x000fe20007810000 */
[----:B------:R-:W5:Y:S01]  /*5450*/  LDL R144, [R1+0x318] ;  /* 0x0003180001907983 */ /* 0x000f620000100800 */
[----:B------:R-:W-:Y:S02]  /*5460*/  FMNMX.FTZ R12, R159, R12, !PT ;  /* 0x0000000c9f0c7209 */ /* 0x000fe40007810000 */
[----:B------:R-:W-:Y:S01]  /*5470*/  FMNMX.FTZ R14, R165, R14, !PT ;  /* 0x0000000ea50e7209 */ /* 0x000fe20007810000 */
        /* <DEDUP_REMOVED lines=8> */
[----:B------:R-:W-:Y:S01]  /*5500*/  FMNMX.FTZ R7, R199, R14, !PT ;  /* 0x0000000ec7077209 */ /* 0x000fe20007810000 */
[----:B------:R-:W5:Y:S01]  /*5510*/  LDL R150, [R1+0x328] ;  /* 0x0003280001967983 */ /* 0x000f620000100800 */
[----:B------:R-:W-:Y:S02]  /*5520*/  FMNMX.FTZ R13, R231, R12, !PT ;  /* 0x0000000ce70d7209 */ /* 0x000fe40007810000 */
        /* <DEDUP_REMOVED lines=23> */
[----:B------:R-:W-:Y:S02]  /*56a0*/  FSEL R206, R59, -INF , !P1 ;  /* 0xff8000003bce7808 */ /* 0x000fe40004800000 */
[----:B------:R-:W-:Y:S01]  /*56b0*/  FMNMX.FTZ R7, R212, R7, !PT ;  /* 0x00000007d4077209 */ /* 0x000fe20007810000 */
[----:B------:R-:W5:Y:S01]  /*56c0*/  LDL R33, [R1+0x364] ;  /* 0x0003640001217983 */ /* 0x000f620000100800 */
[----:B------:R-:W-:Y:S02]  /*56d0*/  ISETP.NE.AND P1, PT, R43, RZ, PT ;  /* 0x000000ff2b00720c */ /* 0x000fe40003f25270 */
[----:B------:R-:W-:Y:S01]  /*56e0*/  FMNMX.FTZ R13, R215, R14, !PT ;  /* 0x0000000ed70d7209 */ /* 0x000fe20007810000 */
[----:B------:R-:W5:Y:S01]  /*56f0*/  LDL R35, [R1+0x368] ;  /* 0x0003680001237983 */ /* 0x000f620000100800 */
[----:B------:R-:W-:-:S02]  /*5700*/  ISETP.NE.AND P6, PT, R21, RZ, PT ;  /* 0x000000ff1500720c */ /* 0x000fc40003fc5270 */
[----:B------:R-:W-:Y:S01]  /*5710*/  FMNMX.FTZ R14, R204, R7, !PT ;  /* 0x00000007cc0e7209 */ /* 0x000fe20007810000 */
[----:B------:R-:W5:Y:S01]  /*5720*/  LDL R21, [R1+0x348] ;  /* 0x0003480001157983 */ /* 0x000f620000100800 */
[C---:B------:R-:W-:Y:S02]  /*5730*/  ISETP.GT.AND P1, PT, R11.reuse, 0x48, !P1 ;  /* 0x000000480b00780c */ /* 0x040fe40004f24270 */
[----:B------:R-:W-:Y:S01]  /*5740*/  FMNMX.FTZ R12, R216, R13, !PT ;  /* 0x0000000dd80c7209 */ /* 0x000fe20007810000 */
[----:B------:R-:W5:Y:S01]  /*5750*/  LDL R37, [R1+0x36c] ;  /* 0x00036c0001257983 */ /* 0x000f620000100800 */
[----:B------:R-:W-:Y:S02]  /*5760*/  ISETP.GT.AND P6, PT, R11, 0x59, !P6 ;  /* 0x000000590b00780c */ /* 0x000fe400077c4270 */
[----:B------:R-:W-:Y:S01]  /*5770*/  FMNMX.FTZ R11, R201, R14, !PT ;  /* 0x0000000ec90b7209 */ /* 0x000fe20007810000 */
[----:B------:R-:W5:Y:S01]  /*5780*/  LDL R56, [R1+0x370] ;  /* 0x0003700001387983 */ /* 0x000f620000100800 */
[----:B------:R-:W-:-:S02]  /*5790*/  ISETP.LT.OR P1, PT, R10, 0x49, P1 ;  /* 0x000000490a00780c */ /* 0x000fc40000f21670 */
[----:B------:R-:W-:Y:S01]  /*57a0*/  FMNMX.FTZ R7, R205, R12, !PT ;  /* 0x0000000ccd077209 */ /* 0x000fe20007810000 */
[----:B------:R-:W5:Y:S01]  /*57b0*/  LDL R39, [R1+0x374] ;  /* 0x0003740001277983 */ /* 0x000f620000100800 */
[----:B------:R-:W-:Y:S02]  /*57c0*/  FMNMX.FTZ R14, R202, R11, !PT ;  /* 0x0000000bca0e7209 */ /* 0x000fe40007810000 */
[----:B------:R-:W-:Y:S01]  /*57d0*/  ISETP.LT.OR P2, PT, R10, 0x4a, P2 ;  /* 0x0000004a0a00780c */ /* 0x000fe20001741670 */
[----:B------:R-:W5:Y:S01]  /*57e0*/  LDL R41, [R1+0x378] ;  /* 0x0003780001297983 */ /* 0x000f620000100800 */
[----:B------:R-:W-:Y:S02]  /*57f0*/  FSEL R207, R207, -INF , !P1 ;  /* 0xff800000cfcf7808 */ /* 0x000fe40004800000 */
[----:B------:R-:W-:Y:S01]  /*5800*/  FMNMX.FTZ R12, R206, R7, !PT ;  /* 0x00000007ce0c7209 */ /* 0x000fe20007810000 */
[----:B------:R-:W5:Y:S01]  /*5810*/  LDL R43, [R1+0x37c] ;  /* 0x00037c00012b7983 */ /* 0x000f620000100800 */
[----:B------:R-:W-:-:S02]  /*5820*/  FMNMX.FTZ R11, R203, R14, !PT ;  /* 0x0000000ecb0b7209 */ /* 0x000fc40007810000 */
[----:B------:R-:W-:Y:S01]  /*5830*/  FSEL R208, R208, -INF , !P2 ;  /* 0xff800000d0d07808 */ /* 0x000fe20005000000 */
        /* <DEDUP_REMOVED lines=10> */
[----:B------:R-:W-:Y:S02]  /*58e0*/  ISETP.LT.OR P6, PT, R10, 0x5a, P6 ;  /* 0x0000005a0a00780c */ /* 0x000fe400037c1670 */
[----:B------:R-:W-:Y:S01]  /*58f0*/  FMNMX.FTZ R10, R196, R7, !PT ;  /* 0x00000007c40a7209 */ /* 0x000fe20007810000 */
[----:B------:R-:W5:Y:S01]  /*5900*/  LDL R60, [R1+0x390] ;  /* 0x00039000013c7983 */ /* 0x000f620000100800 */
[----:B------:R-:W-:Y:S02]  /*5910*/  FMNMX.FTZ R12, R191, R12, !PT ;  /* 0x0000000cbf0c7209 */ /* 0x000fe40007810000 */
[----:B------:R-:W-:Y:S01]  /*5920*/  FSEL R198, R71, -INF , !P6 ;  /* 0xff80000047c67808 */ /* 0x000fe20007000000 */
[----:B------:R-:W5:Y:S01]  /*5930*/  LDL R51, [R1+0x394] ;  /* 0x0003940001337983 */ /* 0x000f620000100800 */
[----:B------:R-:W-:-:S03]  /*5940*/  FMNMX.FTZ R13, R197, R10, !PT ;  /* 0x0000000ac50d7209 */ /* 0x000fc60007810000 */
[----:B------:R-:W0:Y:S01]  /*5950*/  SHFL.BFLY PT, R7, R12, 0x2, 0x1f ;  /* 0x0c401f000c077f89 */ /* 0x000e2200000e0000 */
[----:B------:R-:W-:-:S03]  /*5960*/  FMNMX.FTZ R13, R198, R13, !PT ;  /* 0x0000000dc60d7209 */ /* 0x000fc60007810000 */
[----:B------:R-:W5:Y:S04]  /*5970*/  LDL R53, [R1+0x398] ;  /* 0x0003980001357983 */ /* 0x000f680000100800 */
[----:B------:R-:W-:Y:S04]  /*5980*/  STL.64 [R1+0x230], R12 ;  /* 0x0002300c01007387 */ /* 0x000fe80000100a00 */
[----:B------:R-:W5:Y:S04]  /*5990*/  LDL R74, [R1+0x234] ;  /* 0x00023400014a7983 */ /* 0x000f680000100800 */
[----:B------:R-:W5:Y:S04]  /*59a0*/  LDL R55, [R1+0x39c] ;  /* 0x00039c0001377983 */ /* 0x000f680000100800 */
[----:B------:R-:W5:Y:S01]  /*59b0*/  LDL R62, [R1+0x3a0] ;  /* 0x0003a000013e7983 */ /* 0x000f620000100800 */
[----:B0-----:R-:W-:-:S03]  /*59c0*/  FMNMX.FTZ R7, R12, R7, !PT ;  /* 0x000000070c077209 */ /* 0x001fc60007810000 */
[----:B------:R-:W5:Y:S04]  /*59d0*/  LDL R57, [R1+0x3a4] ;  /* 0x0003a40001397983 */ /* 0x000f680000100800 */
[----:B------:R-:W0:Y:S04]  /*59e0*/  SHFL.BFLY PT, R10, R7, 0x1, 0x1f ;  /* 0x0c201f00070a7f89 */ /* 0x000e2800000e0000 */
[----:B------:R-:W5:Y:S04]  /*59f0*/  LDL R59, [R1+0x3a8] ;  /* 0x0003a800013b7983 */ /* 0x000f680000100800 */
[----:B------:R-:W5:Y:S04]  /*5a00*/  LDL R61, [R1+0x3ac] ;  /* 0x0003ac00013d7983 */ /* 0x000f680000100800 */
[----:B------:R-:W5:Y:S04]  /*5a10*/  LDL R64, [R1+0x3b0] ;  /* 0x0003b00001407983 */ /* 0x000f680000100800 */
[----:B------:R-:W5:Y:S04]  /*5a20*/  LDL R63, [R1+0x3b4] ;  /* 0x0003b400013f7983 */ /* 0x000f680000100800 */
[----:B------:R-:W5:Y:S01]  /*5a30*/  LDL R65, [R1+0x3b8] ;  /* 0x0003b80001417983 */ /* 0x000f620000100800 */
[----:B0-----:R-:W-:-:S03]  /*5a40*/  FMNMX.FTZ R14, R7, R10, !PT ;  /* 0x0000000a070e7209 */ /* 0x001fc60007810000 */
[----:B------:R-:W5:Y:S04]  /*5a50*/  LDL R67, [R1+0x3bc] ;  /* 0x0003bc0001437983 */ /* 0x000f680000100800 */
[----:B------:R-:W-:Y:S04]  /*5a60*/  STL [R1+0x230], R14 ;  /* 0x0002300e01007387 */ /* 0x000fe80000100800 */
[----:B------:R-:W5:Y:S04]  /*5a70*/  LDL R162, [R1+0x230] ;  /* 0x0002300001a27983 */ /* 0x000f680000100800 */
[----:B------:R-:W5:Y:S04]  /*5a80*/  LDL.64 R10, [R1+0xa8] ;  /* 0x0000a800010a7983 */ /* 0x000f680000100a00 */
        /* <DEDUP_REMOVED lines=40> */
[----:B--2---:R-:W-:Y:S04]  /*5d10*/  STL [R1+0x260], R20 ;  /* 0x0002601401007387 */ /* 0x004fe80000100800 */
[----:B---3--:R-:W-:Y:S04]  /*5d20*/  STL [R1+0x338], R156 ;  /* 0x0003389c01007387 */ /* 0x008fe80000100800 */
[----:B----4-:R-:W-:Y:S04]  /*5d30*/  STL [R1+0x33c], R158 ;  /* 0x00033c9e01007387 */ /* 0x010fe80000100800 */
[----:B-----5:R-:W-:Y:S04]  /*5d40*/  STL [R1+0x344], R160 ;  /* 0x000344a001007387 */ /* 0x020fe80000100800 */
[----:B------:R-:W0:Y:S02]  /*5d50*/  SHFL.BFLY PT, R7, R74, 0x2, 0x1f ;  /* 0x0c401f004a077f89 */ /* 0x000e2400000e0000 */
[----:B0-----:R-:W-:-:S05]  /*5d60*/  FMNMX.FTZ R7, R7, R74, !PT ;  /* 0x0000004a07077209 */ /* 0x001fca0007810000 */
[----:B------:R-:W0:Y:S04]  /*5d70*/  SHFL.BFLY PT, R14, R7, 0x1, 0x1f ;  /* 0x0c201f00070e7f89 */ /* 0x000e2800000e0000 */
[----:B------:R1:W-:Y:S01]  /*5d80*/  STL [R1+0x348], R21 ;  /* 0x0003481501007387 */ /* 0x0003e20000100800 */
[----:B------:R-:W-:Y:S01]  /*5d90*/  FSETP.NEU.FTZ.AND P1, PT, R162, -INF , PT ;  /* 0xff800000a200780b */ /* 0x000fe20003f3d000 */
[----:B------:R-:W-:Y:S01]  /*5da0*/  FMUL.FTZ R162, R161, R162 ;  /* 0x000000a2a1a27220 */ /* 0x000fe20000410000 */
[----:B0-----:R-:W-:-:S04]  /*5db0*/  FMNMX.FTZ R7, R7, R14, !PT ;  /* 0x0000000e07077209 */ /* 0x001fc80007810000 */
[----:B------:R-:W-:Y:S01]  /*5dc0*/  FSEL R162, R162, RZ, P1 ;  /* 0x000000ffa2a27208 */ /* 0x000fe20000800000 */
[C---:B------:R-:W-:Y:S01]  /*5dd0*/  FMUL.FTZ R163, R7.reuse, R161 ;  /* 0x000000a107a37220 */ /* 0x040fe20000410000 */
[----:B------:R-:W-:-:S04]  /*5de0*/  FSETP.NEU.FTZ.AND P1, PT, R7, -INF , PT ;  /* 0xff8000000700780b */ /* 0x000fc80003f3d000 */
[----:B------:R-:W-:Y:S01]  /*5df0*/  FSEL R163, R163, RZ, P1 ;  /* 0x000000ffa3a37208 */ /* 0x000fe20000800000 */
[----:B------:R-:W-:Y:S02]  /*5e00*/  IMAD R10, R15, 0xc00, R10 ;  /* 0x00000c000f0a7824 */ /* 0x000fe400078e020a */
[-CC-:B------:R-:W-:Y:S01]  /*5e10*/  FFMA.FTZ R14, R97, R161.reuse, -R162.reuse ;  /* 0x000000a1610e7223 */ /* 0x180fe200000108a2 */
[-CC-:B------:R-:W-:Y:S01]  /*5e20*/  FFMA.FTZ R15, R95, R161.reuse, -R162.reuse ;  /* 0x000000a15f0f7223 */ /* 0x180fe200000108a2 */
[-CC-:B------:R-:W-:Y:S01]  /*5e30*/  FFMA.FTZ R20, R93, R161.reuse, -R162.reuse ;  /* 0x000000a15d147223 */ /* 0x180fe200000108a2 */
[-C--:B-1----:R-:W-:Y:S01]  /*5e40*/  FFMA.FTZ R21, R89, R161.reuse, -R162 ;  /* 0x000000a159157223 */ /* 0x082fe200000108a2 */
[-CC-:B------:R-:W-:Y:S01]  /*5e50*/  FFMA.FTZ R156, R99, R161.reuse, -R163.reuse ;  /* 0x000000a1639c7223 */ /* 0x180fe200000108a3 */
[-CC-:B------:R-:W-:Y:S01]  /*5e60*/  FFMA.FTZ R158, R91, R161.reuse, -R163.reuse ;  /* 0x000000a15b9e7223 */ /* 0x180fe200000108a3 */
[-CC-:B------:R-:W-:Y:S01]  /*5e70*/  FFMA.FTZ R159, R159, R161.reuse, -R163.reuse ;  /* 0x000000a19f9f7223 */ /* 0x180fe200000108a3 */
[----:B------:R-:W-:Y:S01]  /*5e80*/  FFMA.FTZ R160, R87, R161, -R163 ;  /* 0x000000a157a07223 */ /* 0x000fe200000108a3 */
[----:B------:R-:W-:Y:S08]  /*5e90*/  MUFU.EX2 R14, R14 ;  /* 0x0000000e000e7308 */ /* 0x000ff00000000800 */
[----:B------:R-:W-:Y:S08]  /*5ea0*/  MUFU.EX2 R15, R15 ;  /* 0x0000000f000f7308 */ /* 0x000ff00000000800 */
[----:B------:R-:W-:Y:S08]  /*5eb0*/  MUFU.EX2 R20, R20 ;  /* 0x0000001400147308 */ /* 0x000ff00000000800 */
[----:B------:R-:W-:Y:S08]  /*5ec0*/  MUFU.EX2 R21, R21 ;  /* 0x0000001500157308 */ /* 0x000ff00000000800 */
[----:B------:R-:W-:Y:S08]  /*5ed0*/  MUFU.EX2 R156, R156 ;  /* 0x0000009c009c7308 */ /* 0x000ff00000000800 */
[----:B------:R-:W0:Y:S08]  /*5ee0*/  MUFU.EX2 R158, R158 ;  /* 0x0000009e009e7308 */ /* 0x000e300000000800 */
[----:B------:R-:W-:Y:S08]  /*5ef0*/  MUFU.EX2 R159, R159 ;  /* 0x0000009f009f7308 */ /* 0x000ff00000000800 */
[----:B------:R-:W1:Y:S01]  /*5f00*/  MUFU.EX2 R160, R160 ;  /* 0x000000a000a07308 */ /* 0x000e620000000800 */
[----:B------:R-:W-:-:S02]  /*5f10*/  R2UR UR6, R10 ;  /* 0x000000000a0672ca */ /* 0x000fc400000e0000 */
[----:B------:R-:W-:Y:S01]  /*5f20*/  R2UR UR7, R11 ;  /* 0x000000000b0772ca */ /* 0x000fe200000e0000 */
[----:B------:R2:W-:Y:S01]  /*5f30*/  STL [R1+0x32c], R152 ;  /* 0x00032c9801007387 */ /* 0x0005e20000100800 */
[----:B0-----:R-:W-:-:S03]  /*5f40*/  F2FP.F16.F32.PACK_AB R153, R158, R156 ;  /* 0x0000009c9e99723e */ /* 0x001fc600000000ff */
[----:B------:R0:W-:Y:S01]  /*5f50*/  STL [R1+0x334], R154 ;  /* 0x0003349a01007387 */ /* 0x0001e20000100800 */
[----:B--2---:R-:W-:Y:S02]  /*5f60*/  F2FP.F16.F32.PACK_AB R152, R15, R14 ;  /* 0x0000000e0f98723e */ /* 0x004fe400000000ff */
[----:B-1----:R-:W-:Y:S02]  /*5f70*/  F2FP.F16.F32.PACK_AB R155, R160, R159 ;  /* 0x0000009fa09b723e */ /* 0x002fe400000000ff */
[----:B0-----:R-:W-:Y:S01]  /*5f80*/  F2FP.F16.F32.PACK_AB R154, R21, R20 ;  /* 0x00000014159a723e */ /* 0x001fe200000000ff */
        /* <DEDUP_REMOVED lines=94> */
[----:B------:R1:W-:Y:S06]  /*6570*/  BAR.SYNC.DEFER_BLOCKING R237, 0x100 ;  /* 0x000400ed0000751d */ /* 0x0003ec0000010000 */
[----:B0-----:R-:W-:-:S06]  /*6580*/  WARPGROUP.ARRIVE ;  /* 0x00000000000079c5 */ /* 0x001fcc0000000000 */
[----:B------:R-:W-:Y:S01]  /*6590*/  HGMMA.64x256x16.F32 R24, R152, gdesc[UR4].tnspB, RZ, !UPT, gsb0 ;  /* 0x43e0000498187df0 */ /* 0x000fe2000c0008ff */
[-CC-:B------:R-:W-:Y:S01]  /*65a0*/  FFMA.FTZ R164, R164, R161.reuse, -R162.reuse ;  /* 0x000000a1a4a47223 */ /* 0x180fe200000108a2 */
[-CC-:B------:R-:W-:Y:S01]  /*65b0*/  FFMA.FTZ R165, R165, R161.reuse, -R162.reuse ;  /* 0x000000a1a5a57223 */ /* 0x180fe200000108a2 */
[-CC-:B------:R-:W-:Y:S01]  /*65c0*/  FFMA.FTZ R199, R199, R161.reuse, -R162.reuse ;  /* 0x000000a1c7c77223 */ /* 0x180fe200000108a2 */
[-C--:B------:R-:W-:Y:S01]  /*65d0*/  FFMA.FTZ R200, R200, R161.reuse, -R162 ;  /* 0x000000a1c8c87223 */ /* 0x080fe200000108a2 */
[-CC-:B------:R-:W-:Y:S01]  /*65e0*/  FFMA.FTZ R233, R233, R161.reuse, -R163.reuse ;  /* 0x000000a1e9e97223 */ /* 0x180fe200000108a3 */
[-CC-:B------:R-:W-:Y:S01]  /*65f0*/  FFMA.FTZ R232, R232, R161.reuse, -R163.reuse ;  /* 0x000000a1e8e87223 */ /* 0x180fe200000108a3 */
[-CC-:B------:R-:W-:Y:S01]  /*6600*/  FFMA.FTZ R231, R231, R161.reuse, -R163.reuse ;  /* 0x000000a1e7e77223 */ /* 0x180fe200000108a3 */
[----:B------:R-:W-:Y:S01]  /*6610*/  FFMA.FTZ R230, R230, R161, -R163 ;  /* 0x000000a1e6e67223 */ /* 0x000fe200000108a3 */
[----:B------:R0:W-:Y:S01]  /*6620*/  STL [R1+0x3f4], R166 ;  /* 0x0003f4a601007387 */ /* 0x0001e20000100800 */
[----:B------:R-:W-:Y:S03]  /*6630*/  MUFU.EX2 R164, R164 ;  /* 0x000000a400a47308 */ /* 0x000fe60000000800 */
[----:B------:R2:W-:Y:S04]  /*6640*/  STL [R1+0x404], R167 ;  /* 0x000404a701007387 */ /* 0x0005e80000100800 */
[----:B------:R3:W-:Y:S01]  /*6650*/  STL [R1+0x414], R168 ;  /* 0x000414a801007387 */ /* 0x0007e20000100800 */
[----:B------:R-:W4:Y:S03]  /*6660*/  MUFU.EX2 R165, R165 ;  /* 0x000000a500a57308 */ /* 0x000f260000000800 */
[----:B------:R5:W-:Y:S05]  /*6670*/  STL [R1+0x424], R169 ;  /* 0x000424a901007387 */ /* 0x000bea0000100800 */
[----:B------:R-:W-:Y:S08]  /*6680*/  MUFU.EX2 R199, R199 ;  /* 0x000000c700c77308 */ /* 0x000ff00000000800 */
[----:B------:R-:W1:Y:S08]  /*6690*/  MUFU.EX2 R200, R200 ;  /* 0x000000c800c87308 */ /* 0x000e700000000800 */
[----:B0-----:R-:W-:Y:S08]  /*66a0*/  MUFU.EX2 R166, R233 ;  /* 0x000000e900a67308 */ /* 0x001ff00000000800 */
[----:B--2---:R-:W0:Y:S08]  /*66b0*/  MUFU.EX2 R167, R232 ;  /* 0x000000e800a77308 */ /* 0x004e300000000800 */
[----:B---3--:R-:W-:Y:S08]  /*66c0*/  MUFU.EX2 R168, R231 ;  /* 0x000000e700a87308 */ /* 0x008ff00000000800 */
[----:B-----5:R-:W2:Y:S01]  /*66d0*/  MUFU.EX2 R169, R230 ;  /* 0x000000e600a97308 */ /* 0x020ea20000000800 */
[----:B------:R3:W-:Y:S04]  /*66e0*/  STL [R1+0x438], R12 ;  /* 0x0004380c01007387 */ /* 0x0007e80000100800 */
[----:B------:R5:W-:Y:S01]  /*66f0*/  STL [R1+0x450], R13 ;  /* 0x0004500d01007387 */ /* 0x000be20000100800 */
[----:B---3--:R-:W-:-:S02]  /*6700*/  VIADD R12, R10, 0x80 ;  /* 0x000000800a0c7836 */ /* 0x008fc40000000000 */
[----:B-----5:R-:W-:-:S03]  /*6710*/  IMAD.MOV.U32 R13, RZ, RZ, R11 ;  /* 0x000000ffff0d7224 */ /* 0x020fc600078e000b */
        /* <DEDUP_REMOVED lines=24> */
[----:B----4-:R-:W-:Y:S02]  /*68a0*/  F2FP.F16.F32.PACK_AB R152, R165, R164 ;  /* 0x000000a4a598723e */ /* 0x010fe400000000ff */
[----:B-1----:R-:W-:Y:S02]  /*68b0*/  F2FP.F16.F32.PACK_AB R154, R200, R199 ;  /* 0x000000c7c89a723e */ /* 0x002fe400000000ff */
[----:B0-----:R-:W-:Y:S02]  /*68c0*/  F2FP.F16.F32.PACK_AB R153, R167, R166 ;  /* 0x000000a6a799723e */ /* 0x001fe400000000ff */
[----:B--2---:R-:W-:Y:S01]  /*68d0*/  F2FP.F16.F32.PACK_AB R155, R169, R168 ;  /* 0x000000a8a99b723e */ /* 0x004fe200000000ff */
        /* <DEDUP_REMOVED lines=42> */
[----:B------:R-:W-:Y:S08]  /*6b80*/  MUFU.EX2 R170, R170 ;  /* 0x000000aa00aa7308 */ /* 0x000ff00000000800 */
[----:B------:R-:W0:Y:S08]  /*6b90*/  MUFU.EX2 R171, R171 ;  /* 0x000000ab00ab7308 */ /* 0x000e300000000800 */
[----:B------:R-:W-:Y:S08]  /*6ba0*/  MUFU.EX2 R172, R172 ;  /* 0x000000ac00ac7308 */ /* 0x000ff00000000800 */
[----:B------:R-:W1:Y:S08]  /*6bb0*/  MUFU.EX2 R173, R173 ;  /* 0x000000ad00ad7308 */ /* 0x000e700000000800 */
[----:B------:R-:W-:Y:S08]  /*6bc0*/  MUFU.EX2 R182, R182 ;  /* 0x000000b600b67308 */ /* 0x000ff00000000800 */
[----:B------:R-:W2:Y:S08]  /*6bd0*/  MUFU.EX2 R183, R183 ;  /* 0x000000b700b77308 */ /* 0x000eb00000000800 */
[----:B------:R-:W-:Y:S08]  /*6be0*/  MUFU.EX2 R184, R184 ;  /* 0x000000b800b87308 */ /* 0x000ff00000000800 */
[----:B------:R-:W3:Y:S01]  /*6bf0*/  MUFU.EX2 R185, R185 ;  /* 0x000000b900b97308 */ /* 0x000ee20000000800 */
[----:B------:R-:W-:-:S02]  /*6c00*/  VIADD R12, R10, 0x100 ;  /* 0x000001000a0c7836 */ /* 0x000fc40000000000 */
[----:B------:R-:W-:-:S03]  /*6c10*/  IMAD.MOV.U32 R13, RZ, RZ, R11 ;  /* 0x000000ffff0d7224 */ /* 0x000fc600078e000b */
[----:B------:R-:W-:Y:S02]  /*6c20*/  R2UR UR6, R12 ;  /* 0x000000000c0672ca */ /* 0x000fe400000e0000 */
[----:B------:R-:W-:Y:S01]  /*6c30*/  R2UR UR7, R13 ;  /* 0x000000000d0772ca */ /* 0x000fe200000e0000 */
        /* <DEDUP_REMOVED lines=9> */
[----:B------:R-:W4:Y:S08]  /*6cd0*/  MUFU.EX2 R177, R177 ;  /* 0x000000b100b17308 */ /* 0x000f300000000800 */
[----:B------:R-:W-:Y:S08]  /*6ce0*/  MUFU.EX2 R175, R175 ;  /* 0x000000af00af7308 */ /* 0x000ff00000000800 */
[----:B------:R-:W5:Y:S01]  /*6cf0*/  MUFU.EX2 R176, R176 ;  /* 0x000000b000b07308 */ /* 0x000f620000000800 */
[----:B------:R-:W-:-:S02]  /*6d00*/  WARPGROUP.DEPBAR.LE gsb0, 0x0 ;  /* 0x00008000000079c5 */ /* 0x000fc40000010000 */
[----:B0-----:R-:W-:Y:S02]  /*6d10*/  F2FP.F16.F32.PACK_AB R152, R171, R170 ;  /* 0x000000aaab98723e */ /* 0x001fe400000000ff */
[----:B-1----:R-:W-:Y:S02]  /*6d20*/  F2FP.F16.F32.PACK_AB R154, R173, R172 ;  /* 0x000000acad9a723e */ /* 0x002fe400000000ff */
[----:B--2---:R-:W-:Y:S02]  /*6d30*/  F2FP.F16.F32.PACK_AB R153, R183, R182 ;  /* 0x000000b6b799723e */ /* 0x004fe400000000ff */
[----:B---3--:R-:W-:Y:S01]  /*6d40*/  F2FP.F16.F32.PACK_AB R155, R185, R184 ;  /* 0x000000b8b99b723e */ /* 0x008fe200000000ff */
        /* <DEDUP_REMOVED lines=34> */
[----:B------:R-:W-:Y:S08]  /*6f70*/  MUFU.EX2 R209, R209 ;  /* 0x000000d100d17308 */ /* 0x000ff00000000800 */
[----:B------:R-:W0:Y:S08]  /*6f80*/  MUFU.EX2 R210, R210 ;  /* 0x000000d200d27308 */ /* 0x000e300000000800 */
[----:B------:R-:W-:Y:S08]  /*6f90*/  MUFU.EX2 R211, R211 ;  /* 0x000000d300d37308 */ /* 0x000ff00000000800 */
[----:B------:R-:W1:Y:S01]  /*6fa0*/  MUFU.EX2 R212, R212 ;  /* 0x000000d400d47308 */ /* 0x000e620000000800 */
        /* <DEDUP_REMOVED lines=13> */
[----:B------:R-:W2:Y:S08]  /*7080*/  MUFU.EX2 R181, R181 ;  /* 0x000000b500b57308 */ /* 0x000eb00000000800 */
[----:B------:R-:W-:Y:S08]  /*7090*/  MUFU.EX2 R186, R186 ;  /* 0x000000ba00ba7308 */ /* 0x000ff00000000800 */
[----:B------:R-:W3:Y:S08]  /*70a0*/  MUFU.EX2 R187, R187 ;  /* 0x000000bb00bb7308 */ /* 0x000ef00000000800 */
[----:B------:R-:W-:Y:S08]  /*70b0*/  MUFU.EX2 R201, R201 ;  /* 0x000000c900c97308 */ /* 0x000ff00000000800 */
[----:B------:R-:W3:Y:S08]  /*70c0*/  MUFU.EX2 R202, R202 ;  /* 0x000000ca00ca7308 */ /* 0x000ef00000000800 */
[----:B------:R-:W-:Y:S08]  /*70d0*/  MUFU.EX2 R203, R203 ;  /* 0x000000cb00cb7308 */ /* 0x000ff00000000800 */
[----:B------:R-:W3:Y:S01]  /*70e0*/  MUFU.EX2 R204, R204 ;  /* 0x000000cc00cc7308 */ /* 0x000ee20000000800 */
[----:B------:R-:W-:-:S02]  /*70f0*/  VIADD R12, R10, 0x200 ;  /* 0x000002000a0c7836 */ /* 0x000fc40000000000 */
[----:B------:R-:W-:Y:S01]  /*7100*/  IMAD.MOV.U32 R13, RZ, RZ, R11 ;  /* 0x000000ffff0d7224 */ /* 0x000fe200078e000b */
[----:B------:R-:W-:Y:S02]  /*7110*/  WARPGROUP.DEPBAR.LE gsb0, 0x0 ;  /* 0x00008000000079c5 */ /* 0x000fe40000010000 */
[----:B----4-:R-:W-:Y:S02]  /*7120*/  F2FP.F16.F32.PACK_AB R152, R177, R174 ;  /* 0x000000aeb198723e */ /* 0x010fe400000000ff */
[----:B-----5:R-:W-:Y:S02]  /*7130*/  F2FP.F16.F32.PACK_AB R154, R176, R175 ;  /* 0x000000afb09a723e */ /* 0x020fe400000000ff */
[----:B0-----:R-:W-:Y:S02]  /*7140*/  F2FP.F16.F32.PACK_AB R153, R210, R209 ;  /* 0x000000d1d299723e */ /* 0x001fe400000000ff */
[----:B-1----:R-:W-:Y:S01]  /*7150*/  F2FP.F16.F32.PACK_AB R155, R212, R211 ;  /* 0x000000d3d49b723e */ /* 0x002fe200000000ff */
        /* <DEDUP_REMOVED lines=49> */
[----:B------:R-:W4:Y:S08]  /*7470*/  MUFU.EX2 R191, R191 ;  /* 0x000000bf00bf7308 */ /* 0x000f300000000800 */
[----:B------:R-:W-:Y:S08]  /*7480*/  MUFU.EX2 R190, R190 ;  /* 0x000000be00be7308 */ /* 0x000ff00000000800 */
[----:B------:R-:W5:Y:S01]  /*7490*/  MUFU.EX2 R161, R161 ;  /* 0x000000a100a17308 */ /* 0x000f620000000800 */
[----:B------:R-:W-:Y:S01]  /*74a0*/  VIADD R10, R10, 0x280 ;  /* 0x000002800a0a7836 */ /* 0x000fe20000000000 */
[----:B------:R-:W-:-:S02]  /*74b0*/  WARPGROUP.DEPBAR.LE gsb0, 0x0 ;  /* 0x00008000000079c5 */ /* 0x000fc40000010000 */
[----:B--2---:R-:W-:Y:S02]  /*74c0*/  F2FP.F16.F32.PACK_AB R152, R181, R180 ;  /* 0x000000b4b598723e */ /* 0x004fe400000000ff */
[----:B---3--:R-:W-:Y:S02]  /*74d0*/  F2FP.F16.F32.PACK_AB R154, R187, R186 ;  /* 0x000000babb9a723e */ /* 0x008fe400000000ff */
[----:B------:R-:W-:Y:S02]  /*74e0*/  F2FP.F16.F32.PACK_AB R153, R202, R201 ;  /* 0x000000c9ca99723e */ /* 0x000fe400000000ff */
[----:B------:R-:W-:Y:S01]  /*74f0*/  F2FP.F16.F32.PACK_AB R155, R204, R203 ;  /* 0x000000cbcc9b723e */ /* 0x000fe200000000ff */
        /* <DEDUP_REMOVED lines=32> */
[----:B--2---:R-:W-:-:S06]  /*7700*/  WARPGROUP.ARRIVE ;  /* 0x00000000000079c5 */ /* 0x004fcc0000000000 */
[----:B------:R-:W-:Y:S01]  /*7710*/  HGMMA.64x256x16.F32 R24, R152, gdesc[UR4].tnspB, R24, gsb0 ;  /* 0x43e0000498187df0 */ /* 0x000fe20008000818 */
[----:B------:R-:W-:Y:S02]  /*7720*/  R2UR UR6, R10 ;  /* 0x000000000a0672ca */ /* 0x000fe400000e0000 */
[----:B------:R-:W-:Y:S02]  /*7730*/  R2UR UR7, R11 ;  /* 0x000000000b0772ca */ /* 0x000fe400000e0000 */
[----:B------:R-:W2:Y:S01]  /*7740*/  @!P0 LDL.64 R10, [R1+0x68] ;  /* 0x00006800010a8983 */ /* 0x000ea20000100a00 */
[----:B------:R-:W-:Y:S02]  /*7750*/  WARPGROUP.DEPBAR.LE gsb0, 0x0 ;  /* 0x00008000000079c5 */ /* 0x000fe40000010000 */
[----:B0-----:R-:W-:Y:S02]  /*7760*/  F2FP.F16.F32.PACK_AB R152, R13, R12 ;  /* 0x0000000c0d98723e */ /* 0x001fe400000000ff */
[----:B-1----:R-:W-:-:S02]  /*7770*/  F2FP.F16.F32.PACK_AB R154, R189, R188 ;  /* 0x000000bcbd9a723e */ /* 0x002fc400000000ff */
[----:B----4-:R-:W-:Y:S02]  /*7780*/  F2FP.F16.F32.PACK_AB R153, R191, R162 ;  /* 0x000000a2bf99723e */ /* 0x010fe400000000ff */
[----:B-----5:R-:W-:Y:S01]  /*7790*/  F2FP.F16.F32.PACK_AB R155, R161, R190 ;  /* 0x000000bea19b723e */ /* 0x020fe200000000ff */
        /* <DEDUP_REMOVED lines=48> */
[----:B------:R-:W-:Y:S02]  /*7aa0*/  WARPGROUP.DEPBAR.LE gsb0, 0x0 ;  /* 0x00008000000079c5 */ /* 0x000fe40000010000 */
[----:B------:R0:W-:Y:S04]  /*7ab0*/  STL.128 [R1+0x260], R24 ;  /* 0x0002601801007387 */ /* 0x0001e80000100c00 */
[----:B------:R-:W-:Y:S04]  /*7ac0*/  STL.128 [R1+0x270], R28 ;  /* 0x0002701c01007387 */ /* 0x000fe80000100c00 */
[----:B------:R-:W-:Y:S04]  /*7ad0*/  STL.128 [R1+0x280], R32 ;  /* 0x0002802001007387 */ /* 0x000fe80000100c00 */
[----:B------:R-:W-:Y:S04]  /*7ae0*/  STL.128 [R1+0x290], R36 ;  /* 0x0002902401007387 */ /* 0x000fe80000100c00 */
[----:B0-----:R-:W3:Y:S04]  /*7af0*/  @!P0 LDL R25, [R1+0x218] ;  /* 0x0002180001198983 */ /* 0x001ee80000100800 */
        /* <DEDUP_REMOVED lines=28> */
[----:B------:R-:W4:Y:S04]  /*7cc0*/  LDL R155, [R1+0x260] ;  /* 0x00026000019b7983 */ /* 0x000f280000100800 */
[----:B------:R-:W5:Y:S04]  /*7cd0*/  LDL R153, [R1+0x264] ;  /* 0x0002640001997983 */ /* 0x000f680000100800 */
[----:B0-----:R-:W5:Y:S04]  /*7ce0*/  LDL R117, [R1+0x268] ;  /* 0x0002680001757983 */ /* 0x001f680000100800 */
        /* <DEDUP_REMOVED lines=61> */
[----:B-1----:R-:W5:Y:S04]  /*80c0*/  LDL R150, [R1+0x360] ;  /* 0x0003600001967983 */ /* 0x002f680000100800 */
        /* <DEDUP_REMOVED lines=89> */
[----:B--2---:R-:W-:Y:S02]  /*8660*/  @!P0 MOV R10, R10 ;  /* 0x0000000a000a8202 */ /* 0x004fe40000000f00 */
[----:B------:R-:W-:Y:S01]  /*8670*/  FADD.FTZ R13, R13, R12 ;  /* 0x0000000c0d0d7221 */ /* 0x000fe20000010000 */
[----:B------:R-:W-:Y:S02]  /*8680*/  FADD.FTZ R191, R191, R162 ;  /* 0x000000a2bfbf7221 */ /* 0x000fe40000010000 */
[----:B---3--:R-:W-:Y:S02]  /*8690*/  @!P0 IMAD R25, R25, 0x8, R10 ;  /* 0x0000000819198824 */ /* 0x008fe400078e020a */
[----:B------:R-:W-:Y:S01]  /*86a0*/  FADD.FTZ R12, R188, R13 ;  /* 0x0000000dbc0c7221 */ /* 0x000fe20000010000 */
[----:B------:R-:W-:Y:S01]  /*86b0*/  FADD.FTZ R190, R190, R191 ;  /* 0x000000bfbebe7221 */ /* 0x000fe20000010000 */
[----:B------:R-:W-:Y:S02]  /*86c0*/  STL [R1+0x88], RZ ;  /* 0x000088ff01007387 */ /* 0x000fe40000100800 */
[----:B------:R-:W-:Y:S01]  /*86d0*/  FADD.FTZ R12, R189, R12 ;  /* 0x0000000cbd0c7221 */ /* 0x000fe20000010000 */
[----:B------:R-:W-:Y:S01]  /*86e0*/  FADD.FTZ R13, R161, R190 ;  /* 0x000000bea10d7221 */ /* 0x000fe20000010000 */
[----:B------:R-:W-:Y:S01]  /*86f0*/  STL [R1+0x88], R0 ;  /* 0x0000880001007387 */ /* 0x000fe20000100800 */
[----:B------:R-:W-:-:S03]  /*8700*/  @!P0 PRMT R25, RZ, 0x654, R25 ;  /* 0x00000654ff198816 */ /* 0x000fc60000000019 */
[----:B------:R-:W-:Y:S04]  /*8710*/  STL [R1+0x88], R0 ;  /* 0x0000880001007387 */ /* 0x000fe80000100800 */
[----:B------:R-:W-:Y:S04]  /*8720*/  STL [R1+0x88], R0 ;  /* 0x0000880001007387 */ /* 0x000fe80000100800 */
[----:B------:R-:W-:Y:S04]  /*8730*/  STL [R1+0x88], R0 ;  /* 0x0000880001007387 */ /* 0x000fe80000100800 */
[----:B------:R-:W-:Y:S04]  /*8740*/  STL [R1+0x88], R0 ;  /* 0x0000880001007387 */ /* 0x000fe80000100800 */
[----:B------:R0:W-:Y:S04]  /*8750*/  STL [R1+0x88], R0 ;  /* 0x0000880001007387 */ /* 0x0001e80000100800 */
[----:B------:R1:W-:Y:S04]  /*8760*/  STL [R1+0x234], R7 ;  /* 0x0002340701007387 */ /* 0x0003e80000100800 */
[----:B------:R1:W-:Y:S04]  /*8770*/  STL.64 [R1+0x240], R12 ;  /* 0x0002400c01007387 */ /* 0x0003e80000100a00 */
[----:B----4-:R1:W-:Y:S04]  /*8780*/  STL [R1+0x260], R155 ;  /* 0x0002609b01007387 */ /* 0x0103e80000100800 */
        /* <DEDUP_REMOVED lines=127> */
[----:B------:R1:W-:Y:S03]  /*8f80*/  @!P0 SYNCS.ARRIVE.TRANS64.RED.A1T0 RZ, [R25+URZ], RZ ;  /* 0x000000ff19ff89a7 */ /* 0x0003e6000810043f */
[----:B0-----:R-:W2:Y:S01]  /*8f90*/  LDL R0, [R1+0x70] ;  /* 0x0000700001007983 */ /* 0x001ea20000100800 */
[----:B------:R-:W-:Y:S01]  /*8fa0*/  ISETP.NE.AND P1, PT, R4, 0x1, PT ;  /* 0x000000010400780c */ /* 0x000fe20003f25270 */
[----:B------:R-:W-:-:S02]  /*8fb0*/  VIADD R20, R16, 0xfffffffe ;  /* 0xfffffffe10147836 */ /* 0x000fc40000000000 */
[----:B--2---:R-:W-:-:S10]  /*8fc0*/  IMAD.SHL.U32 R0, R0, 0x80, RZ ;  /* 0x0000008000007824 */ /* 0x004fd400078e00ff */
[----:B------:R-:W-:-:S04]  /*8fd0*/  @P1 IMAD.HI.U32 R5, R0, R5, RZ ;  /* 0x0000000500051227 */ /* 0x000fc800078e00ff */
[----:B------:R-:W-:Y:S01]  /*8fe0*/  IMAD.MOV.U32 R4, RZ, RZ, R0 ;  /* 0x000000ffff047224 */ /* 0x000fe200078e0000 */
[----:B------:R-:W-:Y:S02]  /*8ff0*/  @P1 SHF.R.U32.HI R4, RZ, R6, R5 ;  /* 0x00000006ff041219 */ /* 0x000fe40000011605 */
[----:B------:R-:W-:-:S03]  /*9000*/  ISETP.GE.AND P1, PT, R9, 0x1, PT ;  /* 0x000000010900780c */ /* 0x000fc60003f26270 */
[----:B------:R-:W-:-:S04]  /*9010*/  IMAD.IADD R17, R17, 0x1, R4 ;  /* 0x0000000111117824 */ /* 0x000fc800078e0204 */
[----:B------:R-:W-:-:S06]  /*9020*/  IMAD.IADD R8, R17, 0x1, R8 ;  /* 0x0000000111087824 */ /* 0x000fcc00078e0208 */
[----:B-1----:R-:W-:Y:S05]  /*9030*/  @!P1 BRA `(.L_x_11107) ;  /* 0x0000000000409947 */ /* 0x002fea0003800000 */
        /* <DEDUP_REMOVED lines=10> */
.L_x_11109:
[----:B------:R-:W-:-:S13]  /*90e0*/  ISETP.NE.AND P1, PT, R9, 0x1, PT ;  /* 0x000000010900780c */ /* 0x000fda0003f25270 */
[----:B------:R-:W-:-:S05]  /*90f0*/  @P1 IMAD.HI.U32 R2, R4, R2, RZ ;  /* 0x0000000204021227 */ /* 0x000fca00078e00ff */
[----:B------:R-:W-:-:S07]  /*9100*/  @P1 SHF.R.U32.HI R4, RZ, R3, R2 ;  /* 0x00000003ff041219 */ /* 0x000fce0000011602 */
.L_x_11110:
[----:B------:R-:W-:Y:S05]  /*9110*/  BSYNC B0 ;  /* 0x0000000000007941 */ /* 0x000fea0003800000 */
.L_x_11108:
[----:B------:R-:W-:-:S05]  /*9120*/  IMAD R9, R4, R9, R9 ;  /* 0x0000000904097224 */ /* 0x000fca00078e0209 */
[----:B------:R-:W-:-:S07]  /*9130*/  VIMNMX R8, R8, R9, PT ;  /* 0x0000000908087248 */ /* 0x000fce0003fe0100 */
.L_x_11107:
[----:B------:R-:W-:Y:S01]  /*9140*/  IMAD.HI R8, R8, 0x2aaaaaab, RZ ;  /* 0x2aaaaaab08087827 */ /* 0x000fe200078e02ff */
[----:B------:R-:W-:Y:S04]  /*9150*/  BSSY B2, `(.L_x_11111) ;  /* 0x0000011000027945 */ /* 0x000fe80003800000 */
[----:B------:R-:W-:-:S04]  /*9160*/  SHF.R.U32.HI R3, RZ, 0x1f, R8 ;  /* 0x0000001fff037819 */ /* 0x000fc80000011608 */
[----:B------:R-:W-:-:S04]  /*9170*/  LEA.HI.SX32 R3, R8, R3, 0x1c ;  /* 0x0000000308037211 */ /* 0x000fc800078fe2ff */
[----:B------:R-:W-:-:S04]  /*9180*/  VIMNMX R190, R192, R3, !PT ;  /* 0x00000003c0be7248 */ /* 0x000fc80007fe0100 */
[----:B------:R-:W-:-:S13]  /*9190*/  ISETP.GE.AND P1, PT, R20, R190, PT ;  /* 0x000000be1400720c */ /* 0x000fda0003f26270 */
[----:B------:R-:W-:Y:S05]  /*91a0*/  @!P1 BRA `(.L_x_11112) ;  /* 0x00000000002c9947 */ /* 0x000fea0003800000 */
[----:B------:R-:W-:Y:S01]  /*91b0*/  BSSY B1, `(.L_x_11113) ;  /* 0x0000008000017945 */ /* 0x000fe20003800000 */
.L_x_11115:
[----:B------:R-:W-:Y:S01]  /*91c0*/  BSSY B0, `(.L_x_11114) ;  /* 0x0000003000007945 */ /* 0x000fe20003800000 */
[----:B------:R-:W-:-:S07]  /*91d0*/  MOV R196, 0x91f0 ;  /* 0x000091f000c47802 */ /* 0x000fce0000000f00 */
[----:B------:R-:W-:Y:S05]  /*91e0*/  CALL.REL.NOINC `($_ZN7cutlass13device_kernelIN5flash11enable_sm90INS1_16FlashAttnFwdSm90INS1_25CollectiveMainloopFwdSm90ILi2EN4cute5tupleIJNS5_1CILi1EEES8_S8_EEENS6_IJNS7_ILi128EEENS7_ILi96EEENS7_ILi64EEEEEELi256ENS_6half_tEfNS_4arch4Sm90ELb0ELb1ELb1ELb0ELb0ELb0ELb1ELb1ELb0ELb1ELb1ELb0EEENS1_21CollectiveEpilogueFwdINS6_IJSA_NS7_ILi256EEESB_EEES9_SE_SG_Li256ELb0ELb1ELb1ELb0EEENS1_19SingleTileSchedulerILb0ELb1ELb1ELi128EEEEEEEEEvNT_6ParamsE$_ZZN5flash25CollectiveMainloopFwdSm90ILi2EN4cute5tupleIJNS1_1CILi1EEES4_S4_EEENS2_IJNS3_ILi128EEENS3_ILi96EEENS3_ILi64EEEEEELi256EN7cutlass6half_tEfNSA_4arch4Sm90ELb0ELb1ELb1ELb0ELb0ELb0ELb1ELb1ELb0ELb1ELb1ELb0EE3mmaINS_16FlashAttnFwdSm90ISE_NS_21CollectiveEpilogueFwdINS2_IJS6_NS3_ILi256EEES7_EEES5_SB_SD_Li256ELb0ELb1ELb1ELb0EEENS_19SingleTileSchedulerILb0ELb1ELb1ELi128EEEE13SharedStorageENS1_6TensorINS1_11ArrayEngineIfLm128EEENS1_6LayoutINS2_IJNS2_IJNS3_ILi2EEEST_NS3_ILi32EEEEEES4_S4_EEENS2_IJNS2_IJS4_ST_NS3_ILi4EEEEEENS3_ILi0EEESZ_EEEEEEENS_7SoftmaxILi2ELi0EEEEEbRKNSE_6ParamsENSA_25PipelineTmaAsyncNoClusterILi2ENSA_16PipelineTmaAsyncILi2EEEEES1B_RNSA_13PipelineStateILj2EEERT0_RT1_iRiRKNS_16SeqlenInfoQKNewKILb0ELb0EEENS2_IJiiiiEEERT_ENKUliT_T0_T1_E_clIZSF_ISO_S12_S14_EbS17_S1B_S1B_S1E_S1G_S1I_iS1J_S1N_S1O_S1Q_EUlRS1R_iE1_NS3_ILb0EEENS3_ILb1EEEEEDaiS1R_S1S_S1T_) ;  /* 0x000002cc00107944 */ /* 0x000fea0003c00000 */
[----:B------:R-:W-:Y:S05]  /*91f0*/  BSYNC B0 ;  /* 0x0000000000007941 */ /* 0x000fea0003800000 */
.L_x_11114:
[C---:B------:R-:W-:Y:S01]  /*9200*/  ISETP.GT.AND P1, PT, R20.reuse, R190, PT ;  /* 0x000000be1400720c */ /* 0x040fe20003f24270 */
[----:B------:R-:W-:-:S12]  /*9210*/  VIADD R20, R20, 0xffffffff ;  /* 0xffffffff14147836 */ /* 0x000fd80000000000 */
[----:B------:R-:W-:Y:S05]  /*9220*/  @P1 BRA `(.L_x_11115) ;  /* 0xfffffffc00e41947 */ /* 0x000fea000383ffff */
[----:B------:R-:W-:Y:S05]  /*9230*/  BSYNC B1 ;  /* 0x0000000000017941 */ /* 0x000fea0003800000 */
.L_x_11113:
[----:B------:R-:W2:Y:S02]  /*9240*/  LDL R0, [R1+0x70] ;  /* 0x0000700001007983 */ /* 0x000ea40000100800 */
[----:B--2---:R-:W-:-:S07]  /*9250*/  IMAD.SHL.U32 R0, R0, 0x80, RZ ;  /* 0x0000008000007824 */ /* 0x004fce00078e00ff */
.L_x_11112:
[----:B------:R-:W-:Y:S05]  /*9260*/  BSYNC B2 ;  /* 0x0000000000027941 */ /* 0x000fea0003800000 */
.L_x_11111:
        /* <DEDUP_REMOVED lines=23> */
.L_x_11118:
[----:B------:R-:W-:-:S13]  /*93e0*/  ISETP.NE.AND P1, PT, R7, 0x1, PT ;  /* 0x000000010700780c */ /* 0x000fda0003f25270 */
[----:B------:R-:W0:Y:S02]  /*93f0*/  @P1 LDC.64 R4, c[0x0][0xae0] ;  /* 0x0002b800ff041b82 */ /* 0x000e240000000a00 */
[----:B0-----:R-:W-:-:S05]  /*9400*/  @P1 IMAD.HI.U32 R4, R0, R4, RZ ;  /* 0x0000000400041227 */ /* 0x001fca00078e00ff */
[----:B------:R-:W-:-:S07]  /*9410*/  @P1 SHF.R.U32.HI R0, RZ, R5, R4 ;  /* 0x00000005ff001219 */ /* 0x000fce0000011604 */
.L_x_11119:
[----:B------:R-:W-:Y:S05]  /*9420*/  BSYNC B0 ;  /* 0x0000000000007941 */ /* 0x000fea0003800000 */
.L_x_11117:
[----:B------:R-:W-:-:S05]  /*9430*/  IMAD R3, R0, R7, RZ ;  /* 0x0000000700037224 */ /* 0x000fca00078e02ff */
[----:B------:R-:W-:-:S07]  /*9440*/  VIMNMX R2, R2, R3, !PT ;  /* 0x0000000302027248 */ /* 0x000fce0007fe0100 */
.L_x_11116:
[----:B------:R-:W-:-:S04]  /*9450*/  VIADD R2, R2, 0x5f ;  /* 0x0000005f02027836 */ /* 0x000fc80000000000 */
[----:B------:R-:W-:-:S05]  /*9460*/  IMAD.HI R2, R2, 0x2aaaaaab, RZ ;  /* 0x2aaaaaab02027827 */ /* 0x000fca00078e02ff */
[----:B------:R-:W-:-:S04]  /*9470*/  SHF.R.U32.HI R3, RZ, 0x1f, R2 ;  /* 0x0000001fff037819 */ /* 0x000fc80000011602 */
[----:B------:R-:W-:-:S04]  /*9480*/  LEA.HI.SX32 R3, R2, R3, 0x1c ;  /* 0x0000000302037211 */ /* 0x000fc800078fe2ff */
[----:B------:R-:W-:-:S04]  /*9490*/  VIMNMX R182, R192, R3, !PT ;  /* 0x00000003c0b67248 */ /* 0x000fc80007fe0100 */
[----:B------:R-:W-:-:S13]  /*94a0*/  ISETP.GE.AND P1, PT, R20, R182, PT ;  /* 0x000000b61400720c */ /* 0x000fda0003f26270 */
[----:B------:R-:W-:Y:S05]  /*94b0*/  @!P1 BRA `(.L_x_11120) ;  /* 0x0000016c00309947 */ /* 0x000fea0003800000 */
[----:B------:R0:W5:Y:S01]  /*94c0*/  LDL.64 R2, [R1+0x178] ;  /* 0x0001780001027983 */ /* 0x0001620000100a00 */
[----:B------:R-:W-:-:S07]  /*94d0*/  IMAD.MOV.U32 R171, RZ, RZ, R20 ;  /* 0x000000ffffab7224 */ /* 0x000fce00078e0014 */
.L_x_11137:
[----:B0----5:R-:W2:Y:S04]  /*94e0*/  LD.E R5, desc[UR44][R2.64] ;  /* 0x0000002c02057980 */ /* 0x021ea8000c101900 */
[----:B-1----:R-:W3:Y:S01]  /*94f0*/  LD.E R0, desc[UR44][R2.64+0x8] ;  /* 0x0000082c02007980 */ /* 0x002ee2000c101900 */
[----:B--2---:R-:W-:-:S05]  /*9500*/  VIADD R5, R5, 0x1 ;  /* 0x0000000105057836 */ /* 0x004fca0000000000 */
[----:B------:R-:W-:-:S13]  /*9510*/  ISETP.NE.AND P2, PT, R5, 0x2, PT ;  /* 0x000000020500780c */ /* 0x000fda0003f45270 */
[----:B------:R1:W5:Y:S04]  /*9520*/  @P2 LD.E R11, desc[UR44][R2.64+0x4] ;  /* 0x0000042c020b2980 */ /* 0x000368000c101900 */
[----:B------:R-:W2:Y:S01]  /*9530*/  @!P2 LD.E R4, desc[UR44][R2.64+0x4] ;  /* 0x0000042c0204a980 */ /* 0x000ea2000c101900 */
[----:B---3--:R-:W-:-:S03]  /*9540*/  VIADD R9, R0, 0x1 ;  /* 0x0000000100097836 */ /* 0x008fc60000000000 */
[----:B------:R3:W-:Y:S04]  /*9550*/  ST.E desc[UR44][R2.64], R5 ;  /* 0x0000000502007985 */ /* 0x0007e8000c10192c */
[----:B------:R1:W-:Y:S04]  /*9560*/  ST.E desc[UR44][R2.64+0x8], R9 ;  /* 0x0000080902007985 */ /* 0x0003e8000c10192c */
[----:B------:R1:W-:Y:S01]  /*9570*/  @!P2 ST.E desc[UR44][R2.64], RZ ;  /* 0x000000ff0200a985 */ /* 0x0003e2000c10192c */
[----:B--2---:R-:W-:-:S05]  /*9580*/  @!P2 LOP3.LUT R11, R4, 0x1, RZ, 0x3c, !PT ;  /* 0x00000001040ba812 */ /* 0x004fca00078e3cff */
[----:B------:R1:W-:Y:S04]  /*9590*/  @!P2 ST.E desc[UR44][R2.64+0x4], R11 ;  /* 0x0000040b0200a985 */ /* 0x0003e8000c10192c */
[----:B------:R-:W2:Y:S01]  /*95a0*/  LDL R0, [R1+0x1c] ;  /* 0x00001c0001007983 */ /* 0x000ea20000100800 */
[----:B------:R-:W-:Y:S01]  /*95b0*/  IMAD.MOV.U32 R7, RZ, RZ, R171 ;  /* 0x000000ffff077224 */ /* 0x000fe200078e00ab */
[----:B------:R-:W-:Y:S05]  /*95c0*/  YIELD ;  /* 0x0000000000007946 */ /* 0x000fea0003800000 */
[----:B------:R-:W-:Y:S01]  /*95d0*/  BSSY B0, `(.L_x_11121) ;  /* 0x0000008000007945 */ /* 0x000fe20003800000 */
[----:B------:R-:W-:Y:S01]  /*95e0*/  VIADD R171, R171, 0xffffffff ;  /* 0xffffffffabab7836 */ /* 0x000fe20000000000 */
[----:B------:R-:W-:Y:S01]  /*95f0*/  ISETP.GT.AND P1, PT, R7, R182, PT ;  /* 0x000000b60700720c */ /* 0x000fe20003f24270 */
[----:B---3--:R-:W-:Y:S01]  /*9600*/  @!P2 IMAD.MOV.U32 R5, RZ, RZ, RZ ;  /* 0x000000ffff05a224 */ /* 0x008fe200078e00ff */
[----:B--2---:R-:W-:-:S04]  /*9610*/  LOP3.LUT R0, R0, 0x1, RZ, 0xfc, !PT ;  /* 0x0000000100007812 */ /* 0x004fc800078efcff */
[----:B------:R-:W-:-:S13]  /*9620*/  ISETP.NE.AND P3, PT, R0, 0x3, PT ;  /* 0x000000030000780c */ /* 0x000fda0003f65270 */
[----:B-1----:R-:W-:Y:S05]  /*9630*/  @!P3 BRA `(.L_x_11122) ;  /* 0x000000000004b947 */ /* 0x002fea0003800000 */
[----:B------:R-:W-:Y:S01]  /*9640*/  BPT.TRAP 0x1 ;  /* 0x000000040000795c */ /* 0x000fe20000300000 */
.L_x_11122:
[----:B------:R-:W-:Y:S05]  /*9650*/  BSYNC B0 ;  /* 0x0000000000007941 */ /* 0x000fea0003800000 */
.L_x_11121:
[----:B------:R-:W2:Y:S01]  /*9660*/  LDL.64 R6, [R1+0x8] ;  /* 0x0000080001067983 */ /* 0x000ea20000100a00 */
[----:B-----5:R-:W-:Y:S02]  /*9670*/  SHF.L.U32 R8, R11, 0x1f, RZ ;  /* 0x0000001f0b087819 */ /* 0x020fe400000006ff */
[----:B--2---:R-:W-:-:S05]  /*9680*/  MOV R6, R6 ;  /* 0x0000000600067202 */ /* 0x004fca0000000f00 */
[----:B------:R-:W-:-:S04]  /*9690*/  IMAD R5, R5, 0x8, R6 ;  /* 0x0000000805057824 */ /* 0x000fc800078e0206 */
[----:B------:R1:W2:Y:S01]  /*96a0*/  SYNCS.PHASECHK.TRANS64.TRYWAIT P2, [R5+URZ], R8 ;  /* 0x00000008050075a7 */ /* 0x0002a2000804017f */
[----:B------:R1:W5:Y:S04]  /*96b0*/  LD.E R0, desc[UR44][R2.64] ;  /* 0x0000002c02007980 */ /* 0x000368000c101900 */
[----:B------:R1:W5:Y:S01]  /*96c0*/  LD.E R4, desc[UR44][R2.64+0x4] ;  /* 0x0000042c02047980 */ /* 0x000362000c101900 */
[----:B------:R-:W-:Y:S04]  /*96d0*/  BSSY B0, `(.L_x_11123) ;  /* 0x0000003000007945 */ /* 0x000fe80003800000 */
[----:B------:R-:W-:Y:S05]  /*96e0*/  @!P3 BRA `(.L_x_11124) ;  /* 0x000000000004b947 */ /* 0x000fea0003800000 */
[----:B------:R-:W-:Y:S01]  /*96f0*/  BPT.TRAP 0x1 ;  /* 0x000000040000795c */ /* 0x000fe20000300000 */
.L_x_11124:
[----:B------:R-:W-:Y:S05]  /*9700*/  BSYNC B0 ;  /* 0x0000000000007941 */ /* 0x000fea0003800000 */
.L_x_11123:
[----:B------:R-:W-:Y:S04]  /*9710*/  BSSY B0, `(.L_x_11125) ;  /* 0x0000006000007945 */ /* 0x000fe80003800000 */
[----:B--2---:R-:W-:Y:S05]  /*9720*/  @P2 BRA `(.L_x_11126) ;  /* 0x0000000000102947 */ /* 0x004fea0003800000 */
[----:B-----5:R-:W-:Y:S01]  /*9730*/  IMAD R0, R0, 0x8, R6 ;  /* 0x0000000800007824 */ /* 0x020fe200078e0206 */
[----:B-1----:R-:W-:-:S04]  /*9740*/  SHF.L.U32 R5, R4, 0x1f, RZ ;  /* 0x0000001f04057819 */ /* 0x002fc800000006ff */
[----:B------:R-:W1:Y:S02]  /*9750*/  SYNCS.PHASECHK.TRANS64.TRYWAIT P2, [R0+URZ], R5 ;  /* 0x00000005000075a7 */ /* 0x000e64000804017f */
[----:B-1----:R-:W-:Y:S05]  /*9760*/  @!P2 BRA `(.L_x_11127) ;  /* 0x000002a4006ca947 */ /* 0x002fea0003800000 */
.L_x_11126:
[----:B------:R-:W-:Y:S05]  /*9770*/  BSYNC B0 ;  /* 0x0000000000007941 */ /* 0x000fea0003800000 */
.L_x_11125:
[----:B-1----:R-:W2:Y:S04]  /*9780*/  LD.E R5, desc[UR44][R2.64] ;  /* 0x0000002c02057980 */ /* 0x002ea8000c101900 */
[----:B------:R-:W2:Y:S01]  /*9790*/  LDL.64 R8, [R1+0xa0] ;  /* 0x0000a00001087983 */ /* 0x000ea20000100a00 */
[----:B------:R-:W-:Y:S05]  /*97a0*/  WARPSYNC.ALL ;  /* 0x0000000000007948 */ /* 0x000fea0003800000 */
[----:B------:R-:W3:Y:S04]  /*97b0*/  LDL.64 R14, [R1+0x98] ;  /* 0x00009800010e7983 */ /* 0x000ee80000100a00 */
[----:B------:R-:W4:Y:S04]  /*97c0*/  LDL.64 R6, [R1+0x98] ;  /* 0x0000980001067983 */ /* 0x000f280000100a00 */
[----:B------:R-:W4:Y:S01]  /*97d0*/  LDL.64 R10, [R1+0x98] ;  /* 0x00009800010a7983 */ /* 0x000f220000100a00 */
[----:B--2--5:R-:W-:-:S03]  /*97e0*/  IMAD R4, R5, 0x300, R8 ;  /* 0x0000030005047824 */ /* 0x024fc600078e0208 */
[----:B------:R-:W2:Y:S01]  /*97f0*/  LDL.64 R12, [R1+0x98] ;  /* 0x00009800010c7983 */ /* 0x000ea20000100a00 */
[----:B------:R-:W-:Y:S01]  /*9800*/  IMAD.MOV.U32 R5, RZ, RZ, R9 ;  /* 0x000000ffff057224 */ /* 0x000fe200078e0009 */
[----:B------:R-:W-:Y:S01]  /*9810*/  R2UR UR6, R4 ;  /* 0x00000000040672ca */ /* 0x000fe200000e0000 */
[----:B------:R-:W-:-:S03]  /*9820*/  WARPGROUP.ARRIVE ;  /* 0x00000000000079c5 */ /* 0x000fc60000000000 */
[----:B------:R-:W-:Y:S01]  /*9830*/  R2UR UR7, R5 ;  /* 0x00000000050772ca */ /* 0x000fe200000e0000 */
[----:B------:R-:W-:Y:S02]  /*9840*/  VIADD R8, R4, 0x2 ;  /* 0x0000000204087836 */ /* 0x000fe40000000000 */
[----:B------:R-:W-:Y:S01]  /*9850*/  IMAD.MOV.U32 R183, RZ, RZ, 0x1 ;  /* 0x00000001ffb77424 */ /* 0x000fe200078e00ff */
[----:B------:R1:W-:Y:S04]  /*9860*/  STL [R1+0x80], RZ ;  /* 0x000080ff01007387 */ /* 0x0003e80000100800 */
[----:B------:R1:W-:Y:S04]  /*9870*/  STL [R1+0x80], R183 ;  /* 0x000080b701007387 */ /* 0x0003e80000100800 */
[----:B------:R1:W-:Y:S04]  /*9880*/  STL [R1+0x80], R183 ;  /* 0x000080b701007387 */ /* 0x0003e80000100800 */
[----:B------:R1:W-:Y:S04]  /*9890*/  STL [R1+0x80], R183 ;  /* 0x000080b701007387 */ /* 0x0003e80000100800 */
[----:B------:R1:W-:Y:S01]  /*98a0*/  STL [R1+0x80], R183 ;  /* 0x000080b701007387 */ /* 0x0003e20000100800 */
[----:B---3--:R-:W-:-:S02]  /*98b0*/  R2UR UR4, R14 ;  /* 0x000000000e0472ca */ /* 0x008fc400000e0000 */
[----:B------:R-:W-:Y:S01]  /*98c0*/  R2UR UR5, R15 ;  /* 0x000000000f0572ca */ /* 0x000fe200000e0000 */
[----:B------:R-:W3:-:S12]  /*98d0*/  LDL R14, [R1+0x54] ;  /* 0x00005400010e7983 */ /* 0x000ed80000100800 */
[----:B------:R-:W-:Y:S01]  /*98e0*/  HGMMA.64x96x16.F32 R24, gdesc[UR4], RZ, !UPT, gsb0 ;  /* 0x01600000041879f0 */ /* 0x000fe2000c0008ff */
[----:B----4-:R-:W-:Y:S01]  /*98f0*/  VIADD R6, R6, 0x2 ;  /* 0x0000000206067836 */ /* 0x010fe20000000000 */
[----:B------:R-:W-:Y:S02]  /*9900*/  R2UR UR6, R8 ;  /* 0x00000000080672ca */ /* 0x000fe400000e0000 */
[----:B------:R-:W-:Y:S02]  /*9910*/  R2UR UR7, R9 ;  /* 0x00000000090772ca */ /* 0x000fe400000e0000 */
[----:B------:R-:W-:Y:S02]  /*9920*/  R2UR UR4, R6 ;  /* 0x00000000060472ca */ /* 0x000fe400000e0000 */
[----:B------:R-:W-:Y:S01]  /*9930*/  R2UR UR5, R7 ;  /* 0x00000000070572ca */ /* 0x000fe200000e0000 */
[----:B------:R-:W-:Y:S02]  /*9940*/  VIADD R10, R10, 0x4 ;  /* 0x000000040a0a7836 */ /* 0x000fe40000000000 */
[----:B------:R-:W-:-:S02]  /*9950*/  VIADD R6, R4, 0x4 ;  /* 0x0000000404067836 */ /* 0x000fc40000000000 */
[----:B------:R-:W-:Y:S01]  /*9960*/  IMAD.MOV.U32 R7, RZ, RZ, R9 ;  /* 0x000000ffff077224 */ /* 0x000fe200078e0009 */
[----:B------:R-:W-:Y:S02]  /*9970*/  WARPGROUP.DEPBAR.LE gsb0, 0x0 ;  /* 0x00008000000079c5 */ /* 0x000fe40000010000 */
[----:B------:R1:W5:Y:S04]  /*9980*/  LD.E R0, desc[UR44][R2.64] ;  /* 0x0000002c02007980 */ /* 0x000368000c101900 */
[----:B------:R1:W5:Y:S01]  /*9990*/  LD.E R5, desc[UR44][R2.64+0x4] ;  /* 0x0000042c02057980 */ /* 0x000362000c101900 */
[----:B------:R-:W-:-:S06]  /*99a0*/  WARPGROUP.ARRIVE ;  /* 0x00000000000079c5 */ /* 0x000fcc0000000000 */
[----:B------:R-:W-:Y:S01]  /*99b0*/  HGMMA.64x96x16.F32 R24, gdesc[UR4], R24, gsb0 ;  /* 0x01600000041879f0 */ /* 0x000fe20008000818 */
[----:B------:R-:W-:Y:S02]  /*99c0*/  R2UR UR6, R6 ;  /* 0x00000000060672ca */ /* 0x000fe400000e0000 */
[----:B------:R-:W-:Y:S02]  /*99d0*/  R2UR UR7, R7 ;  /* 0x00000000070772ca */ /* 0x000fe400000e0000 */
[----:B------:R-:W-:Y:S02]  /*99e0*/  R2UR UR4, R10 ;  /* 0x000000000a0472ca */ /* 0x000fe400000e0000 */
[----:B------:R-:W-:Y:S01]  /*99f0*/  R2UR UR5, R11 ;  /* 0x000000000b0572ca */ /* 0x000fe200000e0000 */
[----:B------:R-:W-:Y:S02]  /*9a00*/  VIADD R6, R4, 0x6 ;  /* 0x0000000604067836 */ /* 0x000fe40000000000 */
[----:B--2---:R-:W-:-:S02]  /*9a10*/  VIADD R12, R12, 0x6 ;  /* 0x000000060c0c7836 */ /* 0x004fc40000000000 */
[----:B------:R-:W-:Y:S01]  /*9a20*/  IMAD.MOV.U32 R7, RZ, RZ, R9 ;  /* 0x000000ffff077224 */ /* 0x000fe200078e0009 */
        /* <DEDUP_REMOVED lines=10> */
[----:B---3--:R-:W-:-:S04]  /*9ad0*/  LOP3.LUT R14, R14, 0x1, RZ, 0xfc, !PT ;  /* 0x000000010e0e7812 */ /* 0x008fc800078efcff */
[----:B------:R-:W-:Y:S01]  /*9ae0*/  ISETP.NE.AND P3, PT, R14, 0x3, PT ;  /* 0x000000030e00780c */ /* 0x000fe20003f65270 */
[----:B------:R-:W-:Y:S01]  /*9af0*/  BSSY B0, `(.L_x_11128) ;  /* 0x0000004000007945 */ /* 0x000fe20003800000 */
[----:B------:R-:W-:-:S11]  /*9b00*/  WARPGROUP.DEPBAR.LE gsb0, 0x0 ;  /* 0x00008000000079c5 */ /* 0x000fd60000010000 */
[----:B-1----:R-:W-:Y:S05]  /*9b10*/  @!P3 BRA `(.L_x_11129) ;  /* 0x000000000004b947 */ /* 0x002fea0003800000 */
[----:B------:R-:W-:Y:S01]  /*9b20*/  BPT.TRAP 0x1 ;  /* 0x000000040000795c */ /* 0x000fe20000300000 */
.L_x_11129:
[----:B------:R-:W-:Y:S05]  /*9b30*/  BSYNC B0 ;  /* 0x0000000000007941 */ /* 0x000fea0003800000 */
.L_x_11128:
        /* <DEDUP_REMOVED lines=10> */
.L_x_11131:
[----:B------:R-:W-:Y:S05]  /*9be0*/  BSYNC B0 ;  /* 0x0000000000007941 */ /* 0x000fea0003800000 */
.L_x_11130:
[----:B------:R-:W-:Y:S04]  /*9bf0*/  BSSY B0, `(.L_x_11132) ;  /* 0x0000006000007945 */ /* 0x000fe80003800000 */
[----:B--2---:R-:W-:Y:S05]  /*9c00*/  @P2 BRA `(.L_x_11133) ;  /* 0x0000000000102947 */ /* 0x004fea0003800000 */
[----:B-----5:R-:W-:Y:S01]  /*9c10*/  IMAD R4, R4, 0x8, R7 ;  /* 0x0000000804047824 */ /* 0x020fe200078e0207 */
[----:B------:R-:W-:-:S04]  /*9c20*/  SHF.L.U32 R5, R5, 0x1f, RZ ;  /* 0x0000001f05057819 */ /* 0x000fc800000006ff */
[----:B------:R-:W2:Y:S02]  /*9c30*/  SYNCS.PHASECHK.TRANS64.TRYWAIT P2, [R4+URZ], R5 ;  /* 0x00000005040075a7 */ /* 0x000ea4000804017f */
[----:B--2---:R-:W-:Y:S05]  /*9c40*/  @!P2 BRA `(.L_x_11134) ;  /* 0x000002a00048a947 */ /* 0x004fea0003800000 */
.L_x_11133:
[----:B------:R-:W-:Y:S05]  /*9c50*/  BSYNC B0 ;  /* 0x0000000000007941 */ /* 0x000fea0003800000 */
.L_x_11132:
[----:B------:R-:W3:Y:S04]  /*9c60*/  LD.E R15, desc[UR44][R2.64] ;  /* 0x0000002c020f7980 */ /* 0x000ee8000c101900 */
[----:B------:R-:W3:Y:S04]  /*9c70*/  LDL.64 R6, [R1+0x118] ;  /* 0x0001180001067983 */ /* 0x000ee80000100a00 */
[----:B-1----:R-:W4:Y:S04]  /*9c80*/  LDL R0, [R1+0x90] ;  /* 0x0000900001007983 */ /* 0x002f280000100800 */
[----:B--2--5:R-:W2:Y:S04]  /*9c90*/  LDL.64 R4, [R1+0x110] ;  /* 0x0001100001047983 */ /* 0x024ea80000100a00 */
[----:B------:R-:W2:Y:S04]  /*9ca0*/  LDL.64 R8, [R1+0x110] ;  /* 0x0001100001087983 */ /* 0x000ea80000100a00 */
[----:B------:R-:W2:Y:S04]  /*9cb0*/  LDL.64 R10, [R1+0x110] ;  /* 0x00011000010a7983 */ /* 0x000ea80000100a00 */
[----:B------:R-:W2:Y:S01]  /*9cc0*/  LDL.64 R12, [R1+0x110] ;  /* 0x00011000010c7983 */ /* 0x000ea20000100a00 */
[----:B------:R-:W-:Y:S05]  /*9cd0*/  WARPSYNC.ALL ;  /* 0x0000000000007948 */ /* 0x000fea0003800000 */
[----:B------:R-:W-:Y:S01]  /*9ce0*/  WARPGROUP.ARRIVE ;  /* 0x00000000000079c5 */ /* 0x000fe20000000000 */
[----:B------:R-:W-:Y:S04]  /*9cf0*/  STL [R1+0x1bb4], R171 ;  /* 0x001bb4ab01007387 */ /* 0x000fe80000100800 */
[----:B------:R-:W-:Y:S04]  /*9d00*/  STL [R1+0x1bb0], R234 ;  /* 0x001bb0ea01007387 */ /* 0x000fe80000100800 */
[----:B------:R-:W-:Y:S04]  /*9d10*/  STL [R1+0xbcc], R18 ;  /* 0x000bcc1201007387 */ /* 0x000fe80000100800 */
[----:B------:R-:W-:Y:S01]  /*9d20*/  STL [R1+0xbc8], R19 ;  /* 0x000bc81301007387 */ /* 0x000fe20000100800 */
[----:B---3--:R-:W-:Y:S01]  /*9d30*/  IMAD R6, R15, 0xc00, R6 ;  /* 0x00000c000f067824 */ /* 0x008fe200078e0206 */
[----:B----4-:R-:W-:-:S02]  /*9d40*/  ISETP.NE.U32.AND P2, PT, R0, RZ, PT ;  /* 0x000000ff0000720c */ /* 0x010fc40003f45070 */
[----:B------:R-:W3:Y:S02]  /*9d50*/  LDL.64 R14, [R1+0x110] ;  /* 0x00011000010e7983 */ /* 0x000ee40000100a00 */
[----:B------:R-:W-:Y:S02]  /*9d60*/  R2UR UR6, R6 ;  /* 0x00000000060672ca */ /* 0x000fe400000e0000 */
[----:B------:R-:W-:Y:S02]  /*9d70*/  R2UR UR7, R7 ;  /* 0x00000000070772ca */ /* 0x000fe400000e0000 */
[----:B--2---:R-:W-:Y:S02]  /*9d80*/  R2UR UR4, R4 ;  /* 0x00000000040472ca */ /* 0x004fe400000e0000 */
[----:B------:R-:W-:-:S03]  /*9d90*/  R2UR UR5, R5 ;  /* 0x00000000050572ca */ /* 0x000fc600000e0000 */
[----:B------:R-:W-:-:S10]  /*9da0*/  VOTEU.ANY UP0, P2 ;  /* 0x00000000003f7886 */ /* 0x000fd40001000100 */
[----:B------:R-:W-:Y:S01]  /*9db0*/  HGMMA.64x96x16.F32 R24, gdesc[UR4], R24, UP0, gsb0 ;  /* 0x01600000041879f0 */ /* 0x000fe2000b800818 */
[----:B------:R-:W-:Y:S02]  /*9dc0*/  VIADD R8, R8, 0x2 ;  /* 0x0000000208087836 */ /* 0x000fe40000000000 */
        /* <DEDUP_REMOVED lines=126> */
[----:B------:R-:W-:Y:S01]  /*a5b0*/  R2UR UR5, R15 ;  /* 0x000000000f0572ca */ /* 0x000fe200000e0000 */
[----:B--2---:R-:W-:Y:S01]  /*a5c0*/  VIADD R8, R8, 0xc02 ;  /* 0x00000c0208087836 */ /* 0x004fe20000000000 */
[----:B------:R-:W-:Y:S02]  /*a5d0*/  WARPGROUP.DEPBAR.LE gsb0, 0x0 ;  /* 0x00008000000079c5 */ /* 0x000fe40000010000 */
[----:B------:R-:W-:-:S09]  /*a5e0*/  WARPGROUP.ARRIVE ;  /* 0x00000000000079c5 */ /* 0x000fd20000000000 */
[----:B------:R-:W-:Y:S01]  /*a5f0*/  HGMMA.64x96x16.F32 R24, gdesc[UR4], R24, gsb0 ;  /* 0x01600000041879f0 */ /* 0x000fe20008000818 */
[----:B------:R-:W-:Y:S02]  /*a600*/  VIADD R4, R6, 0x902 ;  /* 0x0000090206047836 */ /* 0x000fe40000000000 */
[----:B------:R-:W-:Y:S01]  /*a610*/  IMAD.MOV.U32 R5, RZ, RZ, R7 ;  /* 0x000000ffff057224 */ /* 0x000fe200078e0007 */
[----:B------:R-:W-:Y:S02]  /*a620*/  R2UR UR4, R8 ;  /* 0x00000000080472ca */ /* 0x000fe400000e0000 */
[----:B------:R-:W-:Y:S02]  /*a630*/  R2UR UR6, R4 ;  /* 0x00000000040672ca */ /* 0x000fe400000e0000 */
[----:B------:R-:W-:Y:S02]  /*a640*/  R2UR UR7, R5 ;  /* 0x00000000050772ca */ /* 0x000fe400000e0000 */
[----:B------:R-:W-:Y:S01]  /*a650*/  R2UR UR5, R9 ;  /* 0x00000000090572ca */ /* 0x000fe200000e0000 */
[----:B----4-:R-:W-:-:S02]  /*a660*/  VIADD R10, R10, 0xc04 ;  /* 0x00000c040a0a7836 */ /* 0x010fc40000000000 */
[----:B------:R-:W-:Y:S01]  /*a670*/  VIADD R4, R6, 0x904 ;  /* 0x0000090406047836 */ /* 0x000fe20000000000 */
[----:B------:R-:W-:Y:S02]  /*a680*/  WARPGROUP.DEPBAR.LE gsb0, 0x0 ;  /* 0x00008000000079c5 */ /* 0x000fe40000010000 */
[----:B------:R-:W-:-:S07]  /*a690*/  WARPGROUP.ARRIVE ;  /* 0x00000000000079c5 */ /* 0x000fce0000000000 */
[----:B------:R-:W-:Y:S01]  /*a6a0*/  HGMMA.64x96x16.F32 R24, gdesc[UR4], R24, gsb0 ;  /* 0x01600000041879f0 */ /* 0x000fe20008000818 */
[----:B------:R-:W-:Y:S01]  /*a6b0*/  IMAD.MOV.U32 R5, RZ, RZ, R7 ;  /* 0x000000ffff057224 */ /* 0x000fe200078e0007 */
        /* <DEDUP_REMOVED lines=14> */
[----:B------:R-:W-:Y:S04]  /*a7a0*/  STL [R1+0x90], R183 ;  /* 0x000090b701007387 */ /* 0x000fe80000100800 */
[----:B------:R-:W-:Y:S01]  /*a7b0*/  STL [R1+0x90], R183 ;  /* 0x000090b701007387 */ /* 0x000fe20000100800 */
[----:B------:R-:W-:-:S02]  /*a7c0*/  WARPGROUP.DEPBAR.LE gsb0, 0x0 ;  /* 0x00008000000079c5 */ /* 0x000fc40000010000 */
[----:B------:R-:W-:Y:S01]  /*a7d0*/  WARPGROUP.ARRIVE ;  /* 0x00000000000079c5 */ /* 0x000fe20000000000 */
[----:B------:R-:W2:Y:S05]  /*a7e0*/  @!P0 LDL.64 R4, [R1+0x30] ;  /* 0x0000300001048983 */ /* 0x000eaa0000100a00 */
[----:B------:R-:W-:Y:S01]  /*a7f0*/  HGMMA.64x96x16.F32 R24, gdesc[UR4], R24, gsb0 ;  /* 0x01600000041879f0 */ /* 0x000fe20008000818 */
        /* <DEDUP_REMOVED lines=16> */
[----:B------:R-:W3:Y:S01]  /*a900*/  @!P0 LD.E R0, desc[UR44][R2.64] ;  /* 0x0000002c02008980 */ /* 0x000ee2000c101900 */
[----:B--2---:R-:W-:-:S05]  /*a910*/  @!P0 MOV R5, R4 ;  /* 0x0000000400058202 */ /* 0x004fca0000000f00 */
[----:B---3--:R-:W-:-:S05]  /*a920*/  @!P0 IMAD R0, R0, 0x8, R5 ;  /* 0x0000000800008824 */ /* 0x008fca00078e0205 */
[----:B------:R-:W-:-:S04]  /*a930*/  @!P0 PRMT R0, RZ, 0x654, R0 ;  /* 0x00000654ff008816 */ /* 0x000fc80000000000 */
[----:B------:R2:W-:Y:S01]  /*a940*/  @!P0 SYNCS.ARRIVE.TRANS64.RED.A1T0 RZ, [R0+URZ], RZ ;  /* 0x000000ff00ff89a7 */ /* 0x0005e2000810043f */
[----:B------:R-:W3:Y:S04]  /*a950*/  LDL.64 R8, [R1+0x170] ;  /* 0x0001700001087983 */ /* 0x000ee80000100a00 */
[----:B------:R-:W4:Y:S04]  /*a960*/  LDL.64 R4, [R1+0x230] ;  /* 0x0002300001047983 */ /* 0x000f280000100a00 */
        /* <DEDUP_REMOVED lines=39> */
[----:B---3--:R-:W3:Y:S01]  /*abe0*/  LD.E R8, desc[UR44][R8.64] ;  /* 0x0000002c08087980 */ /* 0x008ee2000c101900 */
[----:B------:R1:W-:Y:S01]  /*abf0*/  BAR.SYNC.DEFER_BLOCKING R237, 0x100 ;  /* 0x000400ed0000751d */ /* 0x0003e20000010000 */
[-C--:B---3--:R-:W-:Y:S01]  /*ac00*/  FMUL.FTZ R7, R24, R8.reuse ;  /* 0x0000000818077220 */ /* 0x088fe20000410000 */
[-C--:B------:R-:W-:Y:S01]  /*ac10*/  FMUL.FTZ R10, R25, R8.reuse ;  /* 0x00000008190a7220 */ /* 0x080fe20000410000 */
[-C--:B------:R-:W-:Y:S01]  /*ac20*/  FMUL.FTZ R22, R28, R8.reuse ;  /* 0x000000081c167220 */ /* 0x080fe20000410000 */
[-C--:B------:R-:W-:Y:S01]  /*ac30*/  FMUL.FTZ R73, R29, R8.reuse ;  /* 0x000000081d497220 */ /* 0x080fe20000410000 */
[-C--:B------:R-:W-:Y:S01]  /*ac40*/  FMUL.FTZ R143, R32, R8.reuse ;  /* 0x00000008208f7220 */ /* 0x080fe20000410000 */
[-C--:B------:R-:W-:Y:S01]  /*ac50*/  FMUL.FTZ R6, R26, R8.reuse ;  /* 0x000000081a067220 */ /* 0x080fe20000410000 */
[----:B------:R-:W4:Y:S01]  /*ac60*/  MUFU.TANH R7, R7 ;  /* 0x0000000700077308 */ /* 0x000f220000002400 */
[-C--:B------:R-:W-:Y:S01]  /*ac70*/  FMUL.FTZ R153, R33, R8.reuse ;  /* 0x0000000821997220 */ /* 0x080fe20000410000 */
[-C--:B--2---:R-:W-:Y:S01]  /*ac80*/  FMUL.FTZ R0, R27, R8.reuse ;  /* 0x000000081b007220 */ /* 0x084fe20000410000 */
        /* <DEDUP_REMOVED lines=14> */
[----:B----4-:R-:W-:Y:S01]  /*ad70*/  FMNMX.FTZ R9, R7, R4, !PT ;  /* 0x0000000407097209 */ /* 0x010fe20007810000 */
[-C--:B------:R-:W-:Y:S01]  /*ad80*/  FMUL.FTZ R175, R49, R8.reuse ;  /* 0x0000000831af7220 */ /* 0x080fe20000410000 */
[-C--:B------:R-:W-:Y:S01]  /*ad90*/  FMUL.FTZ R164, R43, R8.reuse ;  /* 0x000000082ba47220 */ /* 0x080fe20000410000 */
[-C--:B------:R-:W-:Y:S01]  /*ada0*/  FMUL.FTZ R195, R52, R8.reuse ;  /* 0x0000000834c37220 */ /* 0x080fe20000410000 */
[-C--:B------:R-:W-:Y:S01]  /*adb0*/  FMUL.FTZ R166, R46, R8.reuse ;  /* 0x000000082ea67220 */ /* 0x080fe20000410000 */
[-C--:B------:R-:W-:Y:S01]  /*adc0*/  FMUL.FTZ R181, R53, R8.reuse ;  /* 0x0000000835b57220 */ /* 0x080fe20000410000 */
[-C--:B------:R-:W-:Y:S01]  /*add0*/  FMUL.FTZ R168, R47, R8.reuse ;  /* 0x000000082fa87220 */ /* 0x080fe20000410000 */
[----:B------:R-:W4:Y:S01]  /*ade0*/  MUFU.TANH R73, R73 ;  /* 0x0000004900497308 */ /* 0x000f220000002400 */
[----:B--2---:R-:W-:Y:S01]  /*adf0*/  FMNMX.FTZ R9, R10, R9, !PT ;  /* 0x000000090a097209 */ /* 0x004fe20007810000 */
[-C--:B------:R-:W-:Y:S01]  /*ae00*/  FMUL.FTZ R35, R37, R8.reuse ;  /* 0x0000000825237220 */ /* 0x080fe20000410000 */
[-C--:B------:R-:W-:Y:S01]  /*ae10*/  FMUL.FTZ R205, R56, R8.reuse ;  /* 0x0000000838cd7220 */ /* 0x080fe20000410000 */
[-C--:B------:R-:W-:Y:S01]  /*ae20*/  FMUL.FTZ R170, R50, R8.reuse ;  /* 0x0000000832aa7220 */ /* 0x080fe20000410000 */
[-C--:B------:R-:W-:Y:S01]  /*ae30*/  FMUL.FTZ R203, R57, R8.reuse ;  /* 0x0000000839cb7220 */ /* 0x080fe20000410000 */
[-C--:B------:R-:W-:Y:S01]  /*ae40*/  FMUL.FTZ R23, R51, R8.reuse ;  /* 0x0000000833177220 */ /* 0x080fe20000410000 */
[-C--:B------:R-:W-:Y:S01]  /*ae50*/  FMUL.FTZ R213, R60, R8.reuse ;  /* 0x000000083cd57220 */ /* 0x080fe20000410000 */
[----:B------:R-:W2:Y:S01]  /*ae60*/  MUFU.TANH R143, R143 ;  /* 0x0000008f008f7308 */ /* 0x000ea20000002400 */
        /* <DEDUP_REMOVED lines=14> */
[----:B------:R-:W-:Y:S01]  /*af50*/  FMUL.FTZ R133, R67, R8 ;  /* 0x0000000843857220 */ /* 0x000fe20000410000 */
[----:B------:R-:W0:Y:S01]  /*af60*/  MUFU.TANH R153, R153 ;  /* 0x0000009900997308 */ /* 0x000e220000002400 */
[----:B----4-:R-:W-:Y:S01]  /*af70*/  FMNMX.FTZ R12, R73, R12, !PT ;  /* 0x0000000c490c7209 */ /* 0x010fe20007810000 */
[-C--:B------:R-:W-:Y:S01]  /*af80*/  FMUL.FTZ R137, R70, R8.reuse ;  /* 0x0000000846897220 */ /* 0x080fe20000410000 */
[----:B------:R-:W-:Y:S01]  /*af90*/  FMUL.FTZ R141, R71, R8 ;  /* 0x00000008478d7220 */ /* 0x000fe20000410000 */
[----:B------:R-:W4:Y:S04]  /*afa0*/  LDL R25, [R1+0x250] ;  /* 0x0002500001197983 */ /* 0x000f280000100800 */
[----:B------:R-:W1:Y:S01]  /*afb0*/  MUFU.TANH R0, R0 ;  /* 0x0000000000007308 */ /* 0x000e620000002400 */
[----:B------:R-:W4:Y:S04]  /*afc0*/  LDL.64 R32, [R1+0x3c8] ;  /* 0x0003c80001207983 */ /* 0x000f280000100a00 */
[----:B------:R-:W4:Y:S03]  /*afd0*/  LDL.64 R26, [R1+0x418] ;  /* 0x00041800011a7983 */ /* 0x000f260000100a00 */
[----:B------:R-:W1:Y:S01]  /*afe0*/  MUFU.TANH R157, R157 ;  /* 0x0000009d009d7308 */ /* 0x000e620000002400 */
[----:B--2---:R-:W-:-:S07]  /*aff0*/  FMNMX.FTZ R12, R143, R12, !PT ;  /* 0x0000000c8f0c7209 */ /* 0x004fce0007810000 */
[----:B------:R-:W2:Y:S01]  /*b000*/  MUFU.TANH R72, R72 ;  /* 0x0000004800487308 */ /* 0x000ea20000002400 */
[----:B------:R-:W-:Y:S01]  /*b010*/  FMUL.FTZ R34, R38, R8 ;  /* 0x0000000826227220 */ /* 0x000fe20000410000 */
[----:B------:R-:W4:Y:S04]  /*b020*/  LDL.64 R44, [R1+0x378] ;  /* 0x00037800012c7983 */ /* 0x000f280000100a00 */
[----:B------:R-:W4:Y:S02]  /*b030*/  LDL.64 R46, [R1+0x388] ;  /* 0x00038800012e7983 */ /* 0x000f240000100a00 */
[----:B------:R-:W2:Y:S01]  /*b040*/  MUFU.TANH R35, R35 ;  /* 0x0000002300237308 */ /* 0x000ea20000002400 */
[----:B---3--:R-:W-:Y:S01]  /*b050*/  FMNMX.FTZ R9, R6, R5, !PT ;  /* 0x0000000506097209 */ /* 0x008fe20007810000 */
[----:B------:R-:W3:Y:S01]  /*b060*/  LDL.64 R54, [R1+0x328] ;  /* 0x0003280001367983 */ /* 0x000ee20000100a00 */
[----:B0-----:R-:W-:-:S03]  /*b070*/  FMNMX.FTZ R12, R153, R12, !PT ;  /* 0x0000000c990c7209 */ /* 0x001fc60007810000 */
[----:B------:R-:W3:Y:S02]  /*b080*/  LDL.64 R40, [R1+0x3f8] ;  /* 0x0003f80001287983 */ /* 0x000ee40000100a00 */
[----:B------:R-:W0:Y:S08]  /*b090*/  MUFU.TANH R28, R28 ;  /* 0x0000001c001c7308 */ /* 0x000e300000002400 */
[----:B------:R-:W0:Y:S01]  /*b0a0*/  MUFU.TANH R159, R159 ;  /* 0x0000009f009f7308 */ /* 0x000e220000002400 */
[----:B-1----:R-:W-:Y:S01]  /*b0b0*/  FMNMX.FTZ R9, R0, R9, !PT ;  /* 0x0000000900097209 */ /* 0x002fe20007810000 */
[----:B------:R-:W3:Y:S01]  /*b0c0*/  LDL.64 R64, [R1+0x2d8] ;  /* 0x0002d80001407983 */ /* 0x000ee20000100a00 */
[----:B------:R-:W-:-:S05]  /*b0d0*/  FMNMX.FTZ R16, R157, R12, !PT ;  /* 0x0000000c9d107209 */ /* 0x000fca0007810000 */
[----:B------:R-:W1:Y:S08]  /*b0e0*/  MUFU.TANH R139, R139 ;  /* 0x0000008b008b7308 */ /* 0x000e700000002400 */
[----:B------:R-:W1:Y:S01]  /*b0f0*/  MUFU.TANH R165, R165 ;  /* 0x000000a500a57308 */ /* 0x000e620000002400 */
[----:B--2---:R-:W-:Y:S01]  /*b100*/  FMNMX.FTZ R9, R72, R9, !PT ;  /* 0x0000000948097209 */ /* 0x004fe20007810000 */
[----:B------:R-:W2:Y:S01]  /*b110*/  LDL.64 R66, [R1+0x2e8] ;  /* 0x0002e80001427983 */ /* 0x000ea20000100a00 */
[----:B------:R-:W-:-:S03]  /*b120*/  FMNMX.FTZ R16, R35, R16, !PT ;  /* 0x0000001023107209 */ /* 0x000fc60007810000 */
[----:B------:R-:W2:Y:S02]  /*b130*/  LDL.64 R68, [R1+0x2f8] ;  /* 0x0002f80001447983 */ /* 0x000ea40000100a00 */
[----:B------:R-:W1:Y:S08]  /*b140*/  MUFU.TANH R11, R11 ;  /* 0x0000000b000b7308 */ /* 0x000e700000002400 */
[----:B------:R-:W1:Y:S01]  /*b150*/  MUFU.TANH R167, R167 ;  /* 0x000000a700a77308 */ /* 0x000e620000002400 */
[----:B0-----:R-:W-:Y:S01]  /*b160*/  FMNMX.FTZ R12, R28, R9, !PT ;  /* 0x000000091c0c7209 */ /* 0x001fe20007810000 */
[----:B------:R-:W2:Y:S01]  /*b170*/  LDL.64 R70, [R1+0x308] ;  /* 0x0003080001467983 */ /* 0x000ea20000100a00 */
[----:B------:R-:W-:-:S03]  /*b180*/  FMNMX.FTZ R16, R159, R16, !PT ;  /* 0x000000109f107209 */ /* 0x000fc60007810000 */
[----:B------:R-:W2:Y:S02]  /*b190*/  LDL.64 R56, [R1+0x338] ;  /* 0x0003380001387983 */ /* 0x000ea40000100a00 */
[----:B------:R-:W0:Y:S08]  /*b1a0*/  MUFU.TANH R34, R34 ;  /* 0x0000002200227308 */ /* 0x000e300000002400 */
[----:B------:R-:W0:Y:S01]  /*b1b0*/  MUFU.TANH R169, R169 ;  /* 0x000000a900a97308 */ /* 0x000e220000002400 */
[----:B-1----:R-:W-:Y:S01]  /*b1c0*/  FMNMX.FTZ R12, R139, R12, !PT ;  /* 0x0000000c8b0c7209 */ /* 0x002fe20007810000 */
[----:B------:R-:W2:Y:S01]  /*b1d0*/  LDL.64 R58, [R1+0x348] ;  /* 0x00034800013a7983 */ /* 0x000ea20000100a00 */
[----:B------:R-:W-:-:S03]  /*b1e0*/  FMNMX.FTZ R16, R165, R16, !PT ;  /* 0x00000010a5107209 */ /* 0x000fc60007810000 */
[----:B------:R-:W2:Y:S02]  /*b1f0*/  LDL.64 R30, [R1+0x428] ;  /* 0x00042800011e7983 */ /* 0x000ea40000100a00 */
[----:B------:R-:W1:Y:S08]  /*b200*/  MUFU.TANH R14, R14 ;  /* 0x0000000e000e7308 */ /* 0x000e700000002400 */
[----:B------:R-:W1:Y:S01]  /*b210*/  MUFU.TANH R177, R177 ;  /* 0x000000b100b17308 */ /* 0x000e620000002400 */
[----:B------:R-:W-:Y:S01]  /*b220*/  FMNMX.FTZ R9, R11, R12, !PT ;  /* 0x0000000c0b097209 */ /* 0x000fe20007810000 */
[----:B------:R-:W2:Y:S01]  /*b230*/  LDL.64 R60, [R1+0x358] ;  /* 0x00035800013c7983 */ /* 0x000ea20000100a00 */
[----:B------:R-:W-:-:S03]  /*b240*/  FMNMX.FTZ R16, R167, R16, !PT ;  /* 0x00000010a7107209 */ /* 0x000fc60007810000 */
[----:B------:R-:W2:Y:S02]  /*b250*/  LDL.64 R42, [R1+0x408] ;  /* 0x00040800012a7983 */ /* 0x000ea40000100a00 */
[----:B------:R-:W1:Y:S02]  /*b260*/  MUFU.TANH R156, R156 ;  /* 0x0000009c009c7308 */ /* 0x000e640000002400 */
[----:B------:R-:W2:Y:S06]  /*b270*/  LDL.64 R48, [R1+0x398] ;  /* 0x0003980001307983 */ /* 0x000eac0000100a00 */
        /* <DEDUP_REMOVED lines=15> */
[----:B------:R-:W-:-:S05]  /*b370*/  FMNMX.FTZ R16, R175, R16, !PT ;  /* 0x00000010af107209 */ /* 0x000fca0007810000 */
[----:B------:R-:W1:Y:S08]  /*b380*/  MUFU.TANH R168, R168 ;  /* 0x000000a800a87308 */ /* 0x000e700000002400 */
[----:B------:R-:W1:Y:S01]  /*b390*/  MUFU.TANH R205, R205 ;  /* 0x000000cd00cd7308 */ /* 0x000e620000002400 */
[----:B0-----:R-:W-:Y:S02]  /*b3a0*/  FMNMX.FTZ R9, R164, R9, !PT ;  /* 0x00000009a4097209 */ /* 0x001fe40007810000 */
[----:B------:R-:W-:-:S05]  /*b3b0*/  FMNMX.FTZ R16, R195, R16, !PT ;  /* 0x00000010c3107209 */ /* 0x000fca0007810000 */
[----:B------:R-:W0:Y:S08]  /*b3c0*/  MUFU.TANH R170, R170 ;  /* 0x000000aa00aa7308 */ /* 0x000e300000002400 */
[----:B------:R-:W0:Y:S01]  /*b3d0*/  MUFU.TANH R203, R203 ;  /* 0x000000cb00cb7308 */ /* 0x000e220000002400 */
[----:B-1----:R-:W-:Y:S02]  /*b3e0*/  FMNMX.FTZ R9, R166, R9, !PT ;  /* 0x00000009a6097209 */ /* 0x002fe40007810000 */
[----:B------:R-:W-:-:S05]  /*b3f0*/  FMNMX.FTZ R16, R181, R16, !PT ;  /* 0x00000010b5107209 */ /* 0x000fca0007810000 */
[----:B------:R-:W1:Y:S08]  /*b400*/  MUFU.TANH R23, R23 ;  /* 0x0000001700177308 */ /* 0x000e700000002400 */
[----:B------:R-:W1:Y:S01]  /*b410*/  MUFU.TANH R213, R213 ;  /* 0x000000d500d57308 */ /* 0x000e620000002400 */
[----:B------:R-:W-:Y:S02]  /*b420*/  FMNMX.FTZ R9, R168, R9, !PT ;  /* 0x00000009a8097209 */ /* 0x000fe40007810000 */
        /* <DEDUP_REMOVED lines=21> */
[----:B------:R-:W1:Y:S01]  /*b580*/  MUFU.TANH R131, R131 ;  /* 0x0000008300837308 */ /* 0x000e620000002400 */
[----:B------:R-:W-:Y:S02]  /*b590*/  FMNMX.FTZ R12, R127, R12, !PT ;  /* 0x0000000c7f0c7209 */ /* 0x000fe40007810000 */
[----:B------:R-:W-:-:S05]  /*b5a0*/  FMNMX.FTZ R8, R215, R16, !PT ;  /* 0x00000010d7087209 */ /* 0x000fca0007810000 */
[----:B------:R-:W1:Y:S01]  /*b5b0*/  MUFU.TANH R135, R135 ;  /* 0x0000008700877308 */ /* 0x000e620000002400 */
[----:B0-----:R-:W-:Y:S02]  /*b5c0*/  FMNMX.FTZ R12, R129, R12, !PT ;  /* 0x0000000c810c7209 */ /* 0x001fe40007810000 */
[----:B------:R-:W-:-:S05]  /*b5d0*/  FMNMX.FTZ R8, R217, R8, !PT ;  /* 0x00000008d9087209 */ /* 0x000fca0007810000 */
[----:B------:R-:W0:Y:S01]  /*b5e0*/  MUFU.TANH R133, R133 ;  /* 0x0000008500857308 */ /* 0x000e220000002400 */
[----:B-1----:R-:W-:Y:S01]  /*b5f0*/  FMNMX.FTZ R12, R131, R12, !PT ;  /* 0x0000000c830c7209 */ /* 0x002fe20007810000 */
[----:B------:R-:W1:Y:S06]  /*b600*/  SHFL.BFLY PT, R13, R8, 0x2, 0x1f ;  /* 0x0c401f00080d7f89 */ /* 0x000e6c00000e0000 */
[----:B------:R-:W4:Y:S01]  /*b610*/  MUFU.TANH R137, R137 ;  /* 0x0000008900897308 */ /* 0x000f220000002400 */
[----:B------:R-:W-:-:S07]  /*b620*/  FMNMX.FTZ R12, R135, R12, !PT ;  /* 0x0000000c870c7209 */ /* 0x000fce0007810000 */
[----:B------:R-:W1:Y:S01]  /*b630*/  MUFU.TANH R141, R141 ;  /* 0x0000008d008d7308 */ /* 0x000e620000002400 */
[----:B0-----:R-:W-:-:S04]  /*b640*/  FMNMX.FTZ R12, R133, R12, !PT ;  /* 0x0000000c850c7209 */ /* 0x001fc80007810000 */
[----:B----4-:R-:W-:-:S04]  /*b650*/  FMNMX.FTZ R12, R137, R12, !PT ;  /* 0x0000000c890c7209 */ /* 0x010fc80007810000 */
[----:B-1----:R-:W-:-:S05]  /*b660*/  FMNMX.FTZ R9, R141, R12, !PT ;  /* 0x0000000c8d097209 */ /* 0x002fca0007810000 */
[----:B------:R0:W-:Y:S01]  /*b670*/  STL.64 [R1+0x230], R8 ;  /* 0x0002300801007387 */ /* 0x0001e20000100a00 */
[----:B------:R-:W-:-:S03]  /*b680*/  FMNMX.FTZ R12, R8, R13, !PT ;  /* 0x0000000d080c7209 */ /* 0x000fc60007810000 */
[----:B------:R-:W4:Y:S04]  /*b690*/  LDL R219, [R1+0x234] ;  /* 0x0002340001db7983 */ /* 0x000f280000100800 */
[----:B------:R-:W1:Y:S04]  /*b6a0*/  SHFL.BFLY PT, R13, R12, 0x1, 0x1f ;  /* 0x0c201f000c0d7f89 */ /* 0x000e6800000e0000 */
[----:B0-----:R-:W3:Y:S01]  /*b6b0*/  LDL.64 R8, [R1+0x290] ;  /* 0x0002900001087983 */ /* 0x001ee20000100a00 */
[----:B-1----:R-:W-:-:S05]  /*b6c0*/  FMNMX.FTZ R16, R12, R13, !PT ;  /* 0x0000000d0c107209 */ /* 0x002fca0007810000 */
[----:B------:R0:W-:Y:S04]  /*b6d0*/  STL [R1+0x230], R16 ;  /* 0x0002301001007387 */ /* 0x0001e80000100800 */
[----:B------:R-:W2:Y:S04]  /*b6e0*/  LDL R180, [R1+0x230] ;  /* 0x0002300001b47983 */ /* 0x000ea80000100800 */
[----:B0-----:R-:W3:Y:S04]  /*b6f0*/  LDL.64 R16, [R1+0x3e0] ;  /* 0x0003e00001107983 */ /* 0x001ee80000100a00 */
[----:B----4-:R-:W0:Y:S02]  /*b700*/  SHFL.BFLY PT, R12, R219, 0x2, 0x1f ;  /* 0x0c401f00db0c7f89 */ /* 0x010e2400000e0000 */
[----:B0-----:R-:W-:-:S02]  /*b710*/  FMNMX.FTZ R15, R12, R219, !PT ;  /* 0x000000db0c0f7209 */ /* 0x001fc40007810000 */
[----:B------:R-:W4:Y:S04]  /*b720*/  LDL.64 R12, [R1+0x438] ;  /* 0x00043800010c7983 */ /* 0x000f280000100a00 */
[----:B------:R-:W0:Y:S01]  /*b730*/  SHFL.BFLY PT, R24, R15, 0x1, 0x1f ;  /* 0x0c201f000f187f89 */ /* 0x000e2200000e0000 */
[----:B--2---:R-:W-:-:S04]  /*b740*/  FADD.FTZ R4, R4, -R180 ;  /* 0x800000b404047221 */ /* 0x004fc80000010000 */
[----:B------:R-:W-:-:S06]  /*b750*/  FMUL.FTZ R158, R4, R25 ;  /* 0x00000019049e7220 */ /* 0x000fcc0000410000 */
[----:B------:R-:W1:Y:S01]  /*b760*/  MUFU.EX2 R158, R158 ;  /* 0x0000009e009e7308 */ /* 0x000e620000000800 */
[----:B0-----:R-:W-:-:S05]  /*b770*/  FMNMX.FTZ R24, R15, R24, !PT ;  /* 0x000000180f187209 */ /* 0x001fca0007810000 */
[----:B------:R-:W-:Y:S02]  /*b780*/  FADD.FTZ R120, R5, -R24 ;  /* 0x8000001805787221 */ /* 0x000fe40000010000 */
[----:B------:R-:W2:Y:S01]  /*b790*/  LDL.64 R4, [R1+0x448] ;  /* 0x0004480001047983 */ /* 0x000ea20000100a00 */
[C---:B-1----:R-:W-:Y:S01]  /*b7a0*/  FMUL.FTZ R111, R158.reuse, R111 ;  /* 0x0000006f9e6f7220 */ /* 0x042fe20000410000 */
[----:B------:R-:W-:-:S05]  /*b7b0*/  FMUL.FTZ R110, R158, R110 ;  /* 0x0000006e9e6e7220 */ /* 0x000fca0000410000 */
[----:B------:R3:W-:Y:S01]  /*b7c0*/  STL.64 [R1+0x340], R110 ;  /* 0x0003406e01007387 */ /* 0x0007e20000100a00 */
[----:B------:R-:W-:Y:S01]  /*b7d0*/  FMUL.FTZ R180, R25, R180 ;  /* 0x000000b419b47220 */ /* 0x000fe20000410000 */
[C---:B------:R-:W-:Y:S01]  /*b7e0*/  FMUL.FTZ R145, R158.reuse, R145 ;  /* 0x000000919e917220 */ /* 0x040fe20000410000 */
[C---:B------:R-:W-:Y:S01]  /*b7f0*/  FMUL.FTZ R144, R158.reuse, R144 ;  /* 0x000000909e907220 */ /* 0x040fe20000410000 */
[C---:B------:R-:W-:Y:S01]  /*b800*/  FMUL.FTZ R197, R158.reuse, R197 ;  /* 0x000000c59ec57220 */ /* 0x040fe20000410000 */
[C---:B---3--:R-:W-:Y:S01]  /*b810*/  FMUL.FTZ R111, R158.reuse, R17 ;  /* 0x000000119e6f7220 */ /* 0x048fe20000410000 */
[C---:B------:R-:W-:Y:S01]  /*b820*/  FMUL.FTZ R110, R158.reuse, R16 ;  /* 0x000000109e6e7220 */ /* 0x040fe20000410000 */
[C---:B------:R-:W-:Y:S01]  /*b830*/  FMUL.FTZ R196, R158.reuse, R196 ;  /* 0x000000c49ec47220 */ /* 0x040fe20000410000 */
[----:B------:R-:W3:Y:S01]  /*b840*/  LDL.64 R16, [R1+0x240] ;  /* 0x0002400001107983 */ /* 0x000ee20000100a00 */
[--C-:B------:R-:W-:Y:S01]  /*b850*/  FFMA.FTZ R138, R143, R25, -R180.reuse ;  /* 0x000000198f8a7223 */ /* 0x100fe200000108b4 */
[----:B------:R-:W-:Y:S01]  /*b860*/  FMUL.FTZ R143, R25, R120 ;  /* 0x00000078198f7220 */ /* 0x000fe20000410000 */
[C---:B------:R-:W-:Y:S01]  /*b870*/  FMUL.FTZ R191, R158.reuse, R191 ;  /* 0x000000bf9ebf7220 */ /* 0x040fe20000410000 */
[C---:B------:R-:W-:Y:S01]  /*b880*/  FMUL.FTZ R190, R158.reuse, R190 ;  /* 0x000000be9ebe7220 */ /* 0x040fe20000410000 */
[C---:B------:R-:W-:Y:S01]  /*b890*/  FMUL.FTZ R204, R158.reuse, R8 ;  /* 0x000000089ecc7220 */ /* 0x040fe20000410000 */
[C---:B------:R-:W-:Y:S01]  /*b8a0*/  FMUL.FTZ R163, R158.reuse, R163 ;  /* 0x000000a39ea37220 */ /* 0x040fe20000410000 */
[C---:B------:R-:W-:Y:S01]  /*b8b0*/  FMUL.FTZ R162, R158.reuse, R162 ;  /* 0x000000a29ea27220 */ /* 0x040fe20000410000 */
[----:B------:R-:W0:Y:S01]  /*b8c0*/  MUFU.EX2 R143, R143 ;  /* 0x0000008f008f7308 */ /* 0x000e220000000800 */
[-CC-:B------:R-:W-:Y:S01]  /*b8d0*/  FFMA.FTZ R136, R73, R25.reuse, -R180.reuse ;  /* 0x0000001949887223 */ /* 0x180fe200000108b4 */
[-CC-:B------:R-:W-:Y:S01]  /*b8e0*/  FFMA.FTZ R122, R205, R25.reuse, -R180.reuse ;  /* 0x00000019cd7a7223 */ /* 0x180fe200000108b4 */
[----:B------:R-:W-:Y:S01]  /*b8f0*/  FFMA.FTZ R73, R159, R25, -R180 ;  /* 0x000000199f497223 */ /* 0x000fe200000108b4 */
        /* <DEDUP_REMOVED lines=87> */
[C---:B-1----:R-:W-:Y:S01]  /*be70*/  FMUL.FTZ R45, R143.reuse, R27 ;  /* 0x0000001b8f2d7220 */ /* 0x042fe20000410000 */
[C---:B------:R-:W-:Y:S01]  /*be80*/  FMUL.FTZ R44, R143.reuse, R26 ;  /* 0x0000001a8f2c7220 */ /* 0x040fe20000410000 */
[C---:B------:R-:W-:Y:S01]  /*be90*/  FMUL.FTZ R199, R158.reuse, R199 ;  /* 0x000000c79ec77220 */ /* 0x040fe20000410000 */
[C---:B------:R-:W-:Y:S01]  /*bea0*/  FMUL.FTZ R198, R158.reuse, R198 ;  /* 0x000000c69ec67220 */ /* 0x040fe20000410000 */
[C---:B------:R-:W-:Y:S01]  /*beb0*/  FMUL.FTZ R105, R158.reuse, R105 ;  /* 0x000000699e697220 */ /* 0x040fe20000410000 */
[C---:B------:R-:W-:Y:S01]  /*bec0*/  FMUL.FTZ R104, R158.reuse, R104 ;  /* 0x000000689e687220 */ /* 0x040fe20000410000 */
[C---:B------:R-:W-:Y:S01]  /*bed0*/  FMUL.FTZ R43, R143.reuse, R43 ;  /* 0x0000002b8f2b7220 */ /* 0x040fe20000410000 */
[----:B------:R-:W-:Y:S01]  /*bee0*/  FMUL.FTZ R42, R143, R42 ;  /* 0x0000002a8f2a7220 */ /* 0x000fe20000410000 */
[----:B------:R0:W-:Y:S04]  /*bef0*/  STL.64 [R1+0x2f0], R144 ;  /* 0x0002f09001007387 */ /* 0x0001e80000100a00 */
[----:B------:R-:W-:Y:S04]  /*bf00*/  STL.64 [R1+0x270], R196 ;  /* 0x000270c401007387 */ /* 0x000fe80000100a00 */
[----:B------:R-:W-:Y:S01]  /*bf10*/  STL.64 [R1+0x280], R190 ;  /* 0x000280be01007387 */ /* 0x000fe20000100a00 */
[----:B0-----:R-:W-:-:S03]  /*bf20*/  FMUL.FTZ R144, R158, R20 ;  /* 0x000000149e907220 */ /* 0x001fc60000410000 */
[----:B------:R-:W-:Y:S01]  /*bf30*/  STL.64 [R1+0x290], R204 ;  /* 0x000290cc01007387 */ /* 0x000fe20000100a00 */
[----:B------:R0:W-:Y:S03]  /*bf40*/  MUFU.EX2 R20, R73 ;  /* 0x0000004900147308 */ /* 0x0001e60000000800 */
        /* <DEDUP_REMOVED lines=35> */
[----:B------:R-:W-:Y:S04]  /*c180*/  STL.64 [R1+0x388], R46 ;  /* 0x0003882e01007387 */ /* 0x000fe80000100a00 */
[----:B------:R3:W-:Y:S04]  /*c190*/  STL.64 [R1+0x3a8], R50 ;  /* 0x0003a83201007387 */ /* 0x0007e80000100a00 */
[----:B------:R3:W-:Y:S04]  /*c1a0*/  STL.64 [R1+0x3b8], R52 ;  /* 0x0003b83401007387 */ /* 0x0007e80000100a00 */
[----:B------:R3:W-:Y:S04]  /*c1b0*/  STL.64 [R1+0x3c8], R54 ;  /* 0x0003c83601007387 */ /* 0x0007e80000100a00 */
[----:B------:R-:W-:Y:S04]  /*c1c0*/  STL.64 [R1+0x3d8], R36 ;  /* 0x0003d82401007387 */ /* 0x000fe80000100a00 */
[----:B------:R-:W-:Y:S04]  /*c1d0*/  STL.64 [R1+0x3e8], R38 ;  /* 0x0003e82601007387 */ /* 0x000fe80000100a00 */
[----:B------:R-:W-:Y:S04]  /*c1e0*/  STL.64 [R1+0x3f8], R40 ;  /* 0x0003f82801007387 */ /* 0x000fe80000100a00 */
[----:B------:R3:W-:Y:S04]  /*c1f0*/  STL.64 [R1+0x418], R44 ;  /* 0x0004182c01007387 */ /* 0x0007e80000100a00 */
[----:B------:R-:W-:Y:S04]  /*c200*/  STL.64 [R1+0x260], R198 ;  /* 0x000260c601007387 */ /* 0x000fe80000100a00 */
[----:B------:R3:W-:Y:S04]  /*c210*/  STL.64 [R1+0x3c0], R104 ;  /* 0x0003c06801007387 */ /* 0x0007e80000100a00 */
[----:B------:R-:W-:Y:S04]  /*c220*/  STL.64 [R1+0x408], R42 ;  /* 0x0004082a01007387 */ /* 0x000fe80000100a00 */
[----:B-1----:R-:W3:Y:S04]  /*c230*/  LDL R81, [R1+0x26c] ;  /* 0x00026c0001517983 */ /* 0x002ee80000100800 */
[----:B0-----:R-:W3:Y:S04]  /*c240*/  LDL R83, [R1+0x270] ;  /* 0x0002700001537983 */ /* 0x001ee80000100800 */
        /* <DEDUP_REMOVED lines=34> */
[----:B------:R-:W4:Y:S04]  /*c470*/  LDL R116, [R1+0x3ac] ;  /* 0x0003ac0001747983 */ /* 0x000f280000100800 */
[----:B------:R-:W2:Y:S04]  /*c480*/  LDL R118, [R1+0x3b0] ;  /* 0x0003b00001767983 */ /* 0x000ea80000100800 */
        /* <DEDUP_REMOVED lines=18> */
[----:B------:R-:W3:Y:S01]  /*c5b0*/  LDL R78, [R1+0x408] ;  /* 0x00040800014e7983 */ /* 0x000ee20000100800 */
[C---:B------:R-:W-:Y:S01]  /*c5c0*/  FMUL.FTZ R31, R143.reuse, R31 ;  /* 0x0000001f8f1f7220 */ /* 0x040fe20000410000 */
[----:B------:R-:W-:Y:S01]  /*c5d0*/  FMUL.FTZ R30, R143, R30 ;  /* 0x0000001e8f1e7220 */ /* 0x000fe20000410000 */
[-CC-:B------:R-:W-:Y:S01]  /*c5e0*/  FFMA.FTZ R29, R7, R25.reuse, -R180.reuse ;  /* 0x00000019071d7223 */ /* 0x180fe200000108b4 */
[-CC-:B------:R-:W-:Y:S01]  /*c5f0*/  FFMA.FTZ R152, R10, R25.reuse, -R180.reuse ;  /* 0x000000190a987223 */ /* 0x180fe200000108b4 */
[--C-:B------:R-:W-:Y:S01]  /*c600*/  FFMA.FTZ R120, R203, R25, -R180.reuse ;  /* 0x00000019cb787223 */ /* 0x100fe200000108b4 */
[----:B------:R-:W-:Y:S01]  /*c610*/  FMUL.FTZ R5, R143, R5 ;  /* 0x000000058f057220 */ /* 0x000fe20000410000 */
[----:B------:R0:W-:Y:S01]  /*c620*/  STL.64 [R1+0x428], R30 ;  /* 0x0004281e01007387 */ /* 0x0001e20000100a00 */
[--C-:B------:R-:W-:Y:S01]  /*c630*/  FFMA.FTZ R7, R153, R25, -R180.reuse ;  /* 0x0000001999077223 */ /* 0x100fe200000108b4 */
[----:B------:R-:W-:Y:S01]  /*c640*/  MUFU.EX2 R29, R29 ;  /* 0x0000001d001d7308 */ /* 0x000fe20000000800 */
[----:B------:R-:W-:Y:S01]  /*c650*/  FMUL.FTZ R203, R158, R155 ;  /* 0x0000009b9ecb7220 */ /* 0x000fe20000410000 */
[C---:B------:R-:W-:Y:S01]  /*c660*/  FMUL.FTZ R4, R143.reuse, R4 ;  /* 0x000000048f047220 */ /* 0x040fe20000410000 */
[--C-:B------:R-:W-:Y:S01]  /*c670*/  FFMA.FTZ R134, R22, R25, -R180.reuse ;  /* 0x0000001916867223 */ /* 0x100fe200000108b4 */
[C---:B------:R-:W-:Y:S01]  /*c680*/  FMUL.FTZ R202, R158.reuse, R154 ;  /* 0x0000009a9eca7220 */ /* 0x040fe20000410000 */
[C---:B------:R-:W-:Y:S01]  /*c690*/  FMUL.FTZ R13, R143.reuse, R13 ;  /* 0x0000000d8f0d7220 */ /* 0x040fe20000410000 */
[C---:B------:R-:W-:Y:S01]  /*c6a0*/  FMUL.FTZ R147, R158.reuse, R147 ;  /* 0x000000939e937220 */ /* 0x040fe20000410000 */
[----:B------:R-:W-:Y:S01]  /*c6b0*/  FMUL.FTZ R146, R158, R146 ;  /* 0x000000929e927220 */ /* 0x000fe20000410000 */
[----:B------:R-:W-:Y:S01]  /*c6c0*/  MUFU.EX2 R8, R138 ;  /* 0x0000008a00087308 */ /* 0x000fe20000000800 */
[----:B------:R-:W-:Y:S01]  /*c6d0*/  FMUL.FTZ R12, R143, R12 ;  /* 0x0000000c8f0c7220 */ /* 0x000fe20000410000 */
[-C--:B0-----:R-:W-:Y:S01]  /*c6e0*/  FMUL.FTZ R31, R24, R25.reuse ;  /* 0x00000019181f7220 */ /* 0x081fe20000410000 */
        /* <DEDUP_REMOVED lines=8> */
[--C-:B------:R-:W-:Y:S01]  /*c770*/  FFMA.FTZ R130, R169, R25, -R180.reuse ;  /* 0x00000019a9827223 */ /* 0x100fe200000108b4 */
[C---:B------:R-:W-:Y:S01]  /*c780*/  FMUL.FTZ R149, R158.reuse, R149 ;  /* 0x000000959e957220 */ /* 0x040fe20000410000 */
[C---:B------:R-:W-:Y:S01]  /*c790*/  FMUL.FTZ R148, R158.reuse, R148 ;  /* 0x000000949e947220 */ /* 0x040fe20000410000 */
[C---:B------:R-:W-:Y:S01]  /*c7a0*/  FMUL.FTZ R151, R158.reuse, R151 ;  /* 0x000000979e977220 */ /* 0x040fe20000410000 */
[C---:B------:R-:W-:Y:S01]  /*c7b0*/  FMUL.FTZ R150, R158.reuse, R150 ;  /* 0x000000969e967220 */ /* 0x040fe20000410000 */
[C---:B------:R-:W-:Y:S01]  /*c7c0*/  FMUL.FTZ R161, R158.reuse, R161 ;  /* 0x000000a19ea17220 */ /* 0x040fe20000410000 */
[----:B------:R-:W0:Y:S01]  /*c7d0*/  MUFU.EX2 R30, R30 ;  /* 0x0000001e001e7308 */ /* 0x000e220000000800 */
[-CC-:B------:R-:W-:Y:S01]  /*c7e0*/  FFMA.FTZ R22, R35, R25.reuse, -R180.reuse ;  /* 0x0000001923167223 */ /* 0x180fe200000108b4 */
[----:B------:R1:W-:Y:S01]  /*c7f0*/  STL.64 [R1+0x448], R4 ;  /* 0x0004480401007387 */ /* 0x0003e20000100a00 */
[--C-:B------:R-:W-:Y:S01]  /*c800*/  FFMA.FTZ R0, R11, R25, -R31.reuse ;  /* 0x000000190b007223 */ /* 0x100fe2000001081f */
[C---:B------:R-:W-:Y:S01]  /*c810*/  FMUL.FTZ R160, R158.reuse, R160 ;  /* 0x000000a09ea07220 */ /* 0x040fe20000410000 */
[----:B------:R-:W-:Y:S01]  /*c820*/  FMUL.FTZ R145, R158, R21 ;  /* 0x000000159e917220 */ /* 0x000fe20000410000 */
[-CC-:B------:R-:W-:Y:S01]  /*c830*/  FFMA.FTZ R132, R177, R25.reuse, -R180.reuse ;  /* 0x00000019b1847223 */ /* 0x180fe200000108b4 */
[-CC-:B------:R-:W-:Y:S01]  /*c840*/  FFMA.FTZ R159, R175, R25.reuse, -R180.reuse ;  /* 0x00000019af9f7223 */ /* 0x180fe200000108b4 */
[----:B------:R-:W0:Y:S01]  /*c850*/  MUFU.EX2 R153, R153 ;  /* 0x0000009900997308 */ /* 0x000e220000000800 */
[-CC-:B------:R-:W-:Y:S01]  /*c860*/  FFMA.FTZ R6, R34, R25.reuse, -R31.reuse ;  /* 0x0000001922067223 */ /* 0x180fe2000001081f */
[-CC-:B------:R-:W-:Y:S01]  /*c870*/  FFMA.FTZ R126, R195, R25.reuse, -R180.reuse ;  /* 0x00000019c37e7223 */ /* 0x180fe200000108b4 */
[-CC-:B------:R-:W-:Y:S01]  /*c880*/  FFMA.FTZ R124, R181, R25.reuse, -R180.reuse ;  /* 0x00000019b57c7223 */ /* 0x180fe200000108b4 */
[-CC-:B------:R-:W-:Y:S01]  /*c890*/  FFMA.FTZ R174, R211, R25.reuse, -R180.reuse ;  /* 0x00000019d3ae7223 */ /* 0x180fe200000108b4 */
[-C--:B------:R-:W-:Y:S01]  /*c8a0*/  FFMA.FTZ R176, R209, R25.reuse, -R180 ;  /* 0x00000019d1b07223 */ /* 0x080fe200000108b4 */
[--C-:B-1----:R-:W-:Y:S01]  /*c8b0*/  FFMA.FTZ R4, R139, R25, -R31.reuse ;  /* 0x000000198b047223 */ /* 0x102fe2000001081f */
[C---:B------:R-:W-:Y:S01]  /*c8c0*/  FMUL.FTZ R201, R143.reuse, R201 ;  /* 0x000000c98fc97220 */ /* 0x040fe20000410000 */
[----:B------:R-:W1:Y:S01]  /*c8d0*/  MUFU.EX2 R155, R155 ;  /* 0x0000009b009b7308 */ /* 0x000e620000000800 */
[----:B------:R-:W-:Y:S01]  /*c8e0*/  FFMA.FTZ R11, R164, R25, -R31 ;  /* 0x00000019a40b7223 */ /* 0x000fe2000001081f */
[C---:B------:R-:W-:Y:S01]  /*c8f0*/  FMUL.FTZ R200, R143.reuse, R200 ;  /* 0x000000c88fc87220 */ /* 0x040fe20000410000 */
[C---:B------:R-:W-:Y:S01]  /*c900*/  FMUL.FTZ R49, R143.reuse, R49 ;  /* 0x000000318f317220 */ /* 0x040fe20000410000 */
[----:B------:R-:W-:Y:S01]  /*c910*/  FMUL.FTZ R48, R143, R48 ;  /* 0x000000308f307220 */ /* 0x000fe20000410000 */
[----:B------:R-:W-:Y:S03]  /*c920*/  STL [R1+0x234], R24 ;  /* 0x0002341801007387 */ /* 0x000fe60000100800 */
[----:B------:R-:W1:Y:S01]  /*c930*/  MUFU.EX2 R35, R134 ;  /* 0x0000008600237308 */ /* 0x000e620000000800 */
[----:B0-----:R-:W-:Y:S01]  /*c940*/  FFMA.FTZ R164, R17, R143, R30 ;  /* 0x0000008f11a47223 */ /* 0x001fe2000001001e */
[----:B------:R-:W-:Y:S01]  /*c950*/  FFMA.FTZ R17, R158, R16, R29 ;  /* 0x000000109e117223 */ /* 0x000fe2000001001d */
[----:B------:R-:W3:Y:S04]  /*c960*/  LDL R206, [R1+0x340] ;  /* 0x0003400001ce7983 */ /* 0x000ee80000100800 */
[----:B------:R-:W3:Y:S01]  /*c970*/  LDL R204, [R1+0x354] ;  /* 0x0003540001cc7983 */ /* 0x000ee20000100800 */
[----:B------:R-:W0:Y:S03]  /*c980*/  MUFU.EX2 R28, R28 ;  /* 0x0000001c001c7308 */ /* 0x000e260000000800 */
[----:B------:R-:W3:Y:S04]  /*c990*/  LDL R74, [R1+0x400] ;  /* 0x00040000014a7983 */ /* 0x000ee80000100800 */
[----:B------:R-:W3:Y:S01]  /*c9a0*/  LDL R41, [R1+0x308] ;  /* 0x0003080001297983 */ /* 0x000ee20000100800 */
[----:B------:R-:W0:Y:S01]  /*c9b0*/  MUFU.EX2 R154, R136 ;  /* 0x00000088009a7308 */ /* 0x000e220000000800 */
[----:B------:R-:W-:Y:S01]  /*c9c0*/  FADD.FTZ R164, R153, R164 ;  /* 0x000000a499a47221 */ /* 0x000fe20000010000 */
[-CC-:B------:R-:W-:Y:S01]  /*c9d0*/  FFMA.FTZ R5, R14, R25.reuse, -R31.reuse ;  /* 0x000000190e057223 */ /* 0x180fe2000001081f */
[-C--:B------:R-:W-:Y:S01]  /*c9e0*/  FFMA.FTZ R157, R123, R25.reuse, -R31 ;  /* 0x000000197b9d7223 */ /* 0x080fe2000001081f */
[----:B------:R0:W-:Y:S04]  /*c9f0*/  STL.64 [R1+0x438], R12 ;  /* 0x0004380c01007387 */ /* 0x0001e80000100a00 */
[----:B------:R-:W0:Y:S01]  /*ca00*/  MUFU.EX2 R4, R4 ;  /* 0x0000000400047308 */ /* 0x000e220000000800 */
[----:B------:R-:W-:Y:S01]  /*ca10*/  FADD.FTZ R16, R152, R17 ;  /* 0x0000001198107221 */ /* 0x000fe20000010000 */
[----:B-1----:R-:W-:Y:S01]  /*ca20*/  FADD.FTZ R123, R155, R164 ;  /* 0x000000a49b7b7221 */ /* 0x002fe20000010000 */
[----:B------:R-:W3:Y:S04]  /*ca30*/  LDL R43, [R1+0x30c] ;  /* 0x00030c00012b7983 */ /* 0x000ee80000100800 */
[----:B------:R-:W3:Y:S01]  /*ca40*/  LDL R112, [R1+0x3bc] ;  /* 0x0003bc0001707983 */ /* 0x000ee20000100800 */
[----:B------:R-:W1:Y:S01]  /*ca50*/  MUFU.EX2 R0, R0 ;  /* 0x0000000000007308 */ /* 0x000e620000000800 */
[-C--:B0-----:R-:W-:Y:S01]  /*ca60*/  FFMA.FTZ R12, R156, R25.reuse, -R31 ;  /* 0x000000199c0c7223 */ /* 0x081fe2000001081f */
[----:B------:R-:W-:Y:S01]  /*ca70*/  FADD.FTZ R17, R35, R16 ;  /* 0x0000001023117221 */ /* 0x000fe20000010000 */
[----:B------:R-:W3:Y:S04]  /*ca80*/  LDL R114, [R1+0x3c0] ;  /* 0x0003c00001727983 */ /* 0x000ee80000100800 */
[----:B------:R-:W3:Y:S01]  /*ca90*/  LDL R104, [R1+0x3c4] ;  /* 0x0003c40001687983 */ /* 0x000ee20000100800 */
[----:B------:R-:W0:Y:S01]  /*caa0*/  MUFU.EX2 R7, R7 ;  /* 0x0000000700077308 */ /* 0x000e220000000800 */
[----:B------:R-:W-:Y:S01]  /*cab0*/  FADD.FTZ R123, R28, R123 ;  /* 0x0000007b1c7b7221 */ /* 0x000fe20000010000 */
[----:B------:R-:W-:Y:S01]  /*cac0*/  FADD.FTZ R17, R154, R17 ;  /* 0x000000119a117221 */ /* 0x000fe20000010000 */
        /* <DEDUP_REMOVED lines=9> */
[----:B------:R-:W3:Y:S04]  /*cb60*/  LDL R68, [R1+0x40c] ;  /* 0x00040c0001447983 */ /* 0x000ee80000100800 */
[----:B------:R-:W-:Y:S01]  /*cb70*/  MUFU.EX2 R5, R5 ;  /* 0x0000000500057308 */ /* 0x000fe20000000800 */
[----:B------:R-:W-:Y:S01]  /*cb80*/  FADD.FTZ R16, R8, R17 ;  /* 0x0000001108107221 */ /* 0x000fe20000010000 */
[----:B------:R-:W3:Y:S04]  /*cb90*/  LDL R70, [R1+0x410] ;  /* 0x0004100001467983 */ /* 0x000ee80000100800 */
[----:B------:R-:W3:Y:S02]  /*cba0*/  LDL R224, [R1+0x31c] ;  /* 0x00031c0001e07983 */ /* 0x000ee40000100800 */
[----:B------:R-:W0:Y:S01]  /*cbb0*/  MUFU.EX2 R9, R22 ;  /* 0x0000001600097308 */ /* 0x000e220000000800 */
[----:B-1----:R-:W-:Y:S01]  /*cbc0*/  FADD.FTZ R123, R0, R123 ;  /* 0x0000007b007b7221 */ /* 0x002fe20000010000 */
[-C--:B------:R-:W-:Y:S01]  /*cbd0*/  FFMA.FTZ R13, R168, R25.reuse, -R31 ;  /* 0x00000019a80d7223 */ /* 0x080fe2000001081f */
[----:B------:R-:W3:Y:S04]  /*cbe0*/  LDL R218, [R1+0x328] ;  /* 0x0003280001da7983 */ /* 0x000ee80000100800 */
[----:B------:R-:W-:Y:S01]  /*cbf0*/  STL [R1+0x3428], R182 ;  /* 0x003428b601007387 */ /* 0x000fe20000100800 */
[----:B------:R-:W1:Y:S01]  /*cc00*/  MUFU.EX2 R12, R12 ;  /* 0x0000000c000c7308 */ /* 0x000e620000000800 */
[----:B0-----:R-:W-:Y:S01]  /*cc10*/  FADD.FTZ R17, R7, R16 ;  /* 0x0000001007117221 */ /* 0x001fe20000010000 */
[----:B------:R-:W-:Y:S01]  /*cc20*/  FADD.FTZ R166, R6, R123 ;  /* 0x0000007b06a67221 */ /* 0x000fe20000010000 */
[----:B------:R-:W3:Y:S04]  /*cc30*/  LDL R184, [R1+0x364] ;  /* 0x0003640001b87983 */ /* 0x000ee80000100800 */
[----:B------:R-:W3:Y:S01]  /*cc40*/  LDL R186, [R1+0x368] ;  /* 0x0003680001ba7983 */ /* 0x000ee20000100800 */
[----:B------:R-:W0:Y:S01]  /*cc50*/  MUFU.EX2 R11, R11 ;  /* 0x0000000b000b7308 */ /* 0x000e220000000800 */
[-C--:B------:R-:W-:Y:S01]  /*cc60*/  FFMA.FTZ R156, R170, R25.reuse, -R31 ;  /* 0x00000019aa9c7223 */ /* 0x080fe2000001081f */
[----:B------:R-:W-:Y:S01]  /*cc70*/  FADD.FTZ R16, R10, R17 ;  /* 0x000000110a107221 */ /* 0x000fe20000010000 */
[----:B------:R-:W3:Y:S04]  /*cc80*/  LDL R188, [R1+0x36c] ;  /* 0x00036c0001bc7983 */ /* 0x000ee80000100800 */
[----:B------:R-:W3:Y:S01]  /*cc90*/  LDL R64, [R1+0x41c] ;  /* 0x00041c0001407983 */ /* 0x000ee20000100800 */
[----:B------:R-:W0:Y:S01]  /*cca0*/  MUFU.EX2 R15, R15 ;  /* 0x0000000f000f7308 */ /* 0x000e220000000800 */
[-CC-:B------:R-:W-:Y:S01]  /*ccb0*/  FFMA.FTZ R23, R23, R25.reuse, -R31.reuse ;  /* 0x0000001917177223 */ /* 0x180fe2000001081f */
[----:B------:R-:W-:Y:S01]  /*ccc0*/  FADD.FTZ R17, R9, R16 ;  /* 0x0000001009117221 */ /* 0x000fe20000010000 */
[----:B------:R0:W-:Y:S01]  /*ccd0*/  STL.64 [R1+0x330], R160 ;  /* 0x000330a001007387 */ /* 0x0001e20000100a00 */
[----:B------:R-:W-:-:S03]  /*cce0*/  FFMA.FTZ R163, R127, R25, -R31 ;  /* 0x000000197fa37223 */ /* 0x000fc6000001081f */
[----:B------:R-:W-:Y:S01]  /*ccf0*/  STL [R1+0x32f0], R194 ;  /* 0x0032f0c201007387 */ /* 0x000fe20000100800 */
[----:B------:R-:W0:Y:S01]  /*cd00*/  MUFU.EX2 R14, R14 ;  /* 0x0000000e000e7308 */ /* 0x000e220000000800 */
[----:B------:R-:W-:Y:S02]  /*cd10*/  FFMA.FTZ R165, R131, R25, -R31 ;  /* 0x0000001983a57223 */ /* 0x000fe4000001081f */
[----:B------:R-:W3:Y:S04]  /*cd20*/  LDL R66, [R1+0x420] ;  /* 0x0004200001427983 */ /* 0x000ee80000100800 */
[----:B------:R-:W-:Y:S01]  /*cd30*/  STL.64 [R1+0x32e8], R192 ;  /* 0x0032e8c001007387 */ /* 0x000fe20000100a00 */
[----:B------:R-:W0:Y:S01]  /*cd40*/  MUFU.EX2 R22, R128 ;  /* 0x0000008000167308 */ /* 0x000e220000000800 */
[----:B------:R-:W-:-:S02]  /*cd50*/  FADD.FTZ R16, R20, R17 ;  /* 0x0000001114107221 */ /* 0x000fc40000010000 */
[----:B------:R-:W3:Y:S04]  /*cd60*/  LDL R190, [R1+0x358] ;  /* 0x0003580001be7983 */ /* 0x000ee80000100800 */
[----:B------:R-:W3:Y:S01]  /*cd70*/  LDL R33, [R1+0x260] ;  /* 0x0002600001217983 */ /* 0x000ee20000100800 */
[----:B------:R-:W0:Y:S03]  /*cd80*/  MUFU.EX2 R13, R13 ;  /* 0x0000000d000d7308 */ /* 0x000e260000000800 */
[----:B------:R-:W3:Y:S04]  /*cd90*/  LDL R220, [R1+0x32c] ;  /* 0x00032c0001dc7983 */ /* 0x000ee80000100800 */
[----:B------:R-:W3:Y:S01]  /*cda0*/  LDL R62, [R1+0x418] ;  /* 0x00041800013e7983 */ /* 0x000ee20000100800 */
[----:B------:R1:W-:Y:S03]  /*cdb0*/  MUFU.EX2 R158, R121 ;  /* 0x00000079009e7308 */ /* 0x0003e60000000800 */
[----:B------:R-:W3:Y:S04]  /*cdc0*/  LDL R56, [R1+0x424] ;  /* 0x0004240001387983 */ /* 0x000ee80000100800 */
[----:B------:R-:W3:Y:S01]  /*cdd0*/  LDL R52, [R1+0x434] ;  /* 0x0004340001347983 */ /* 0x000ee20000100800 */
[----:B------:R-:W4:Y:S01]  /*cde0*/  MUFU.EX2 R21, R130 ;  /* 0x0000008200157308 */ /* 0x000f220000000800 */
[----:B-1----:R-:W-:Y:S01]  /*cdf0*/  FADD.FTZ R121, R5, R166 ;  /* 0x000000a605797221 */ /* 0x002fe20000010000 */
[----:B------:R-:W-:Y:S01]  /*ce00*/  FFMA.FTZ R164, R125, R25, -R31 ;  /* 0x000000197da47223 */ /* 0x000fe2000001081f */
[----:B------:R-:W-:Y:S02]  /*ce10*/  STL [R1+0xbd4], R2 ;  /* 0x000bd40201007387 */ /* 0x000fe40000100800 */
[----:B------:R-:W-:-:S02]  /*ce20*/  FADD.FTZ R168, R12, R121 ;  /* 0x000000790ca87221 */ /* 0x000fc40000010000 */
[----:B------:R-:W-:Y:S01]  /*ce30*/  STL [R1+0xbd0], R3 ;  /* 0x000bd00301007387 */ /* 0x000fe20000100800 */
[----:B------:R-:W1:Y:S01]  /*ce40*/  MUFU.EX2 R156, R156 ;  /* 0x0000009c009c7308 */ /* 0x000e620000000800 */
[----:B0-----:R-:W-:Y:S01]  /*ce50*/  FADD.FTZ R121, R11, R168 ;  /* 0x000000a80b797221 */ /* 0x001fe20000010000 */
        /* <DEDUP_REMOVED lines=8> */
[----:B------:R-:W2:Y:S03]  /*cee0*/  MUFU.EX2 R23, R23 ;  /* 0x0000001700177308 */ /* 0x000ea60000000800 */
[----:B------:R-:W3:Y:S04]  /*cef0*/  LDL R46, [R1+0x440] ;  /* 0x00044000012e7983 */ /* 0x000ee80000100800 */
[----:B------:R-:W3:Y:S01]  /*cf00*/  LDL R196, [R1+0x35c] ;  /* 0x00035c0001c47983 */ /* 0x000ee20000100800 */
[----:B------:R-:W2:Y:S01]  /*cf10*/  MUFU.EX2 R159, R159 ;  /* 0x0000009f009f7308 */ /* 0x000ea20000000800 */
[----:B------:R-:W-:Y:S01]  /*cf20*/  FADD.FTZ R121, R13, R168 ;  /* 0x000000a80d797221 */ /* 0x000fe20000010000 */
[----:B----4-:R-:W-:Y:S01]  /*cf30*/  FADD.FTZ R17, R21, R16 ;  /* 0x0000001015117221 */ /* 0x010fe20000010000 */
[----:B------:R-:W4:Y:S04]  /*cf40*/  LDL R208, [R1+0x344] ;  /* 0x0003440001d07983 */ /* 0x000f280000100800 */
[----:B------:R-:W4:Y:S01]  /*cf50*/  LDL R210, [R1+0x348] ;  /* 0x0003480001d27983 */ /* 0x000f220000100800 */
[----:B------:R-:W2:Y:S01]  /*cf60*/  MUFU.EX2 R162, R126 ;  /* 0x0000007e00a27308 */ /* 0x000ea20000000800 */
[----:B-1----:R-:W-:Y:S01]  /*cf70*/  FADD.FTZ R170, R156, R121 ;  /* 0x000000799caa7221 */ /* 0x002fe20000010000 */
[----:B0-----:R-:W-:Y:S01]  /*cf80*/  FADD.FTZ R16, R160, R17 ;  /* 0x00000011a0107221 */ /* 0x001fe20000010000 */
[----:B------:R-:W-:-:S05]  /*cf90*/  FFMA.FTZ R175, R213, R25, -R180 ;  /* 0x00000019d5af7223 */ /* 0x000fca00000108b4 */
[----:B------:R-:W-:Y:S01]  /*cfa0*/  MUFU.EX2 R173, R122 ;  /* 0x0000007a00ad7308 */ /* 0x000fe20000000800 */
[-C--:B------:R-:W-:Y:S01]  /*cfb0*/  FFMA.FTZ R166, R129, R25.reuse, -R31 ;  /* 0x0000001981a67223 */ /* 0x080fe2000001081f */
[----:B------:R-:W-:-:S06]  /*cfc0*/  FFMA.FTZ R177, R207, R25, -R180 ;  /* 0x00000019cfb17223 */ /* 0x000fcc00000108b4 */
[----:B------:R-:W-:Y:S01]  /*cfd0*/  MUFU.EX2 R172, R120 ;  /* 0x0000007800ac7308 */ /* 0x000fe20000000800 */
[-CC-:B------:R-:W-:Y:S01]  /*cfe0*/  FFMA.FTZ R167, R133, R25.reuse, -R31.reuse ;  /* 0x0000001985a77223 */ /* 0x180fe2000001081f */
[-C--:B------:R-:W-:Y:S01]  /*cff0*/  FFMA.FTZ R181, R215, R25.reuse, -R180 ;  /* 0x00000019d7b57223 */ /* 0x080fe200000108b4 */
[-C--:B------:R-:W-:Y:S01]  /*d000*/  FFMA.FTZ R169, R141, R25.reuse, -R31 ;  /* 0x000000198da97223 */ /* 0x080fe2000001081f */
[----:B------:R-:W-:Y:S04]  /*d010*/  STL.64 [R1+0x450], R202 ;  /* 0x000450ca01007387 */ /* 0x000fe80000100a00 */
[----:B------:R-:W0:Y:S01]  /*d020*/  MUFU.EX2 R157, R157 ;  /* 0x0000009d009d7308 */ /* 0x000e220000000800 */
[----:B------:R-:W-:Y:S04]  /*d030*/  STL.64 [R1+0x300], R146 ;  /* 0x0003009201007387 */ /* 0x000fe80000100a00 */
[----:B------:R-:W-:Y:S03]  /*d040*/  STL.64 [R1+0x310], R148 ;  /* 0x0003109401007387 */ /* 0x000fe60000100a00 */
[----:B------:R-:W1:Y:S01]  /*d050*/  MUFU.EX2 R161, R124 ;  /* 0x0000007c00a17308 */ /* 0x000e620000000800 */
[----:B--2---:R-:W-:Y:S01]  /*d060*/  FADD.FTZ R121, R23, R170 ;  /* 0x000000aa17797221 */ /* 0x004fe20000010000 */
[----:B------:R-:W-:Y:S01]  /*d070*/  FADD.FTZ R17, R159, R16 ;  /* 0x000000109f117221 */ /* 0x000fe20000010000 */
[----:B------:R-:W-:Y:S04]  /*d080*/  STL.64 [R1+0x320], R150 ;  /* 0x0003209601007387 */ /* 0x000fe80000100a00 */
[----:B------:R-:W2:Y:S01]  /*d090*/  LDL R72, [R1+0x414] ;  /* 0x0004140001487983 */ /* 0x000ea20000100800 */
[----:B------:R-:W3:Y:S01]  /*d0a0*/  MUFU.EX2 R164, R164 ;  /* 0x000000a400a47308 */ /* 0x000ee20000000800 */
[----:B------:R-:W-:Y:S01]  /*d0b0*/  FADD.FTZ R170, R158, R121 ;  /* 0x000000799eaa7221 */ /* 0x000fe20000010000 */
[----:B------:R-:W-:Y:S01]  /*d0c0*/  FADD.FTZ R16, R162, R17 ;  /* 0x00000011a2107221 */ /* 0x000fe20000010000 */
[----:B------:R-:W-:Y:S04]  /*d0d0*/  STL [R1+0x3360], R118 ;  /* 0x0033607601007387 */ /* 0x000fe80000100800 */
[----:B------:R-:W-:Y:S01]  /*d0e0*/  STL [R1+0x335c], R116 ;  /* 0x00335c7401007387 */ /* 0x000fe20000100800 */
[----:B------:R-:W3:Y:S01]  /*d0f0*/  MUFU.EX2 R163, R163 ;  /* 0x000000a300a37308 */ /* 0x000ee20000000800 */
[-C--:B------:R-:W-:Y:S01]  /*d100*/  FFMA.FTZ R168, R135, R25.reuse, -R31 ;  /* 0x0000001987a87223 */ /* 0x080fe2000001081f */
[----:B0-----:R-:W-:Y:S01]  /*d110*/  FADD.FTZ R17, R157, R170 ;  /* 0x000000aa9d117221 */ /* 0x001fe20000010000 */
[----:B-1----:R-:W-:Y:S01]  /*d120*/  FADD.FTZ R16, R161, R16 ;  /* 0x00000010a1107221 */ /* 0x002fe20000010000 */
[----:B---3--:R-:W-:Y:S04]  /*d130*/  STL [R1+0x3350], R110 ;  /* 0x0033506e01007387 */ /* 0x008fe80000100800 */
[----:B------:R-:W-:Y:S01]  /*d140*/  MUFU.EX2 R175, R175 ;  /* 0x000000af00af7308 */ /* 0x000fe20000000800 */
[----:B------:R-:W-:Y:S04]  /*d150*/  STL [R1+0x334c], R108 ;  /* 0x00334c6c01007387 */ /* 0x000fe80000100800 */
[----:B------:R-:W-:Y:S03]  /*d160*/  STL [R1+0x3340], R102 ;  /* 0x0033406601007387 */ /* 0x000fe60000100800 */
[----:B------:R-:W0:Y:S01]  /*d170*/  MUFU.EX2 R166, R166 ;  /* 0x000000a600a67308 */ /* 0x000e220000000800 */
[----:B------:R-:W-:Y:S01]  /*d180*/  FADD.FTZ R121, R164, R17 ;  /* 0x00000011a4797221 */ /* 0x000fe20000010000 */
[----:B------:R-:W-:Y:S01]  /*d190*/  FADD.FTZ R17, R173, R16 ;  /* 0x00000010ad117221 */ /* 0x000fe20000010000 */
[----:B------:R-:W-:Y:S04]  /*d1a0*/  STL [R1+0x333c], R100 ;  /* 0x00333c6401007387 */ /* 0x000fe80000100800 */
[----:B------:R-:W-:Y:S01]  /*d1b0*/  STL [R1+0x3338], R98 ;  /* 0x0033386201007387 */ /* 0x000fe20000100800 */
[----:B------:R-:W-:Y:S01]  /*d1c0*/  MUFU.EX2 R174, R174 ;  /* 0x000000ae00ae7308 */ /* 0x000fe20000000800 */
[----:B------:R-:W-:-:S02]  /*d1d0*/  FFMA.FTZ R170, R137, R25, -R31 ;  /* 0x0000001989aa7223 */ /* 0x000fc4000001081f */
[----:B------:R-:W-:Y:S04]  /*d1e0*/  STL [R1+0x3334], R96 ;  /* 0x0033346001007387 */ /* 0x000fe80000100800 */
[----:B------:R-:W-:Y:S01]  /*d1f0*/  STL [R1+0x3330], R94 ;  /* 0x0033305e01007387 */ /* 0x000fe20000100800 */
[----:B------:R-:W1:Y:S01]  /*d200*/  MUFU.EX2 R165, R165 ;  /* 0x000000a500a57308 */ /* 0x000e620000000800 */
        /* <DEDUP_REMOVED lines=8> */
[----:B------:R-:W3:Y:S01]  /*d290*/  MUFU.EX2 R168, R168 ;  /* 0x000000a800a87308 */ /* 0x000ee20000000800 */
[----:B0-----:R-:W-:Y:S01]  /*d2a0*/  FADD.FTZ R121, R166, R121 ;  /* 0x00000079a6797221 */ /* 0x001fe20000010000 */
[----:B------:R-:W-:Y:S01]  /*d2b0*/  FADD.FTZ R17, R175, R16 ;  /* 0x00000010af117221 */ /* 0x000fe20000010000 */
[----:B------:R-:W-:Y:S04]  /*d2c0*/  STL [R1+0x331c], R84 ;  /* 0x00331c5401007387 */ /* 0x000fe80000100800 */
[----:B------:R-:W-:Y:S01]  /*d2d0*/  STL [R1+0x3318], R82 ;  /* 0x0033185201007387 */ /* 0x000fe20000100800 */
[----:B------:R-:W-:Y:S03]  /*d2e0*/  MUFU.EX2 R176, R176 ;  /* 0x000000b000b07308 */ /* 0x000fe60000000800 */
[----:B------:R-:W-:Y:S04]  /*d2f0*/  STL.64 [R1+0x458], R200 ;  /* 0x000458c801007387 */ /* 0x000fe80000100a00 */
[----:B------:R-:W-:Y:S01]  /*d300*/  STL.64 [R1+0x390], R144 ;  /* 0x0003909001007387 */ /* 0x000fe20000100a00 */
[----:B------:R-:W0:Y:S01]  /*d310*/  MUFU.EX2 R167, R167 ;  /* 0x000000a700a77308 */ /* 0x000e220000000800 */
[----:B-1----:R-:W-:Y:S01]  /*d320*/  FADD.FTZ R121, R165, R121 ;  /* 0x00000079a5797221 */ /* 0x002fe20000010000 */
[----:B------:R-:W-:Y:S01]  /*d330*/  FADD.FTZ R16, R174, R17 ;  /* 0x00000011ae107221 */ /* 0x000fe20000010000 */
[----:B------:R1:W-:Y:S04]  /*d340*/  STL.64 [R1+0x398], R48 ;  /* 0x0003983001007387 */ /* 0x0003e80000100a00 */
[----:B------:R-:W-:Y:S01]  /*d350*/  STL [R1+0x3314], R80 ;  /* 0x0033145001007387 */ /* 0x000fe20000100800 */
[----:B------:R-:W-:Y:S03]  /*d360*/  MUFU.EX2 R181, R181 ;  /* 0x000000b500b57308 */ /* 0x000fe60000000800 */
[----:B------:R-:W4:Y:S04]  /*d370*/  LDL R39, [R1+0x304] ;  /* 0x0003040001277983 */ /* 0x000f280000100800 */
[----:B------:R-:W4:Y:S01]  /*d380*/  LDL R122, [R1+0x3a0] ;  /* 0x0003a000017a7983 */ /* 0x000f220000100800 */
[----:B------:R-:W0:Y:S01]  /*d390*/  MUFU.EX2 R170, R170 ;  /* 0x000000aa00aa7308 */ /* 0x000e220000000800 */
[----:B---3--:R-:W-:Y:S01]  /*d3a0*/  FADD.FTZ R121, R168, R121 ;  /* 0x00000079a8797221 */ /* 0x008fe20000010000 */
[----:B------:R-:W-:Y:S01]  /*d3b0*/  FADD.FTZ R17, R177, R16 ;  /* 0x00000010b1117221 */ /* 0x000fe20000010000 */
[----:B-1----:R-:W3:Y:S04]  /*d3c0*/  LDL R49, [R1+0x300] ;  /* 0x0003000001317983 */ /* 0x002ee80000100800 */
[----:B------:R-:W3:Y:S01]  /*d3d0*/  LDL R124, [R1+0x3a4] ;  /* 0x0003a400017c7983 */ /* 0x000ee20000100800 */
[----:B------:R-:W1:Y:S03]  /*d3e0*/  MUFU.EX2 R180, R180 ;  /* 0x000000b400b47308 */ /* 0x000e660000000800 */
[----:B------:R-:W3:Y:S04]  /*d3f0*/  LDL R126, [R1+0x3a8] ;  /* 0x0003a800017e7983 */ /* 0x000ee80000100800 */
[----:B------:R-:W3:Y:S01]  /*d400*/  LDL R120, [R1+0x3b4] ;  /* 0x0003b40001787983 */ /* 0x000ee20000100800 */
[----:B------:R-:W1:Y:S01]  /*d410*/  MUFU.EX2 R169, R169 ;  /* 0x000000a900a97308 */ /* 0x000e620000000800 */
[----:B0-----:R-:W-:Y:S01]  /*d420*/  FADD.FTZ R121, R167, R121 ;  /* 0x00000079a7797221 */ /* 0x001fe20000010000 */
[----:B------:R-:W-:Y:S01]  /*d430*/  FADD.FTZ R16, R176, R17 ;  /* 0x00000011b0107221 */ /* 0x000fe20000010000 */
[----:B------:R-:W3:Y:S02]  /*d440*/  LDL R128, [R1+0x394] ;  /* 0x0003940001807983 */ /* 0x000ee40000100800 */
[----:B------:R-:W-:Y:S01]  /*d450*/  FADD.FTZ R17, R170, R121 ;  /* 0x00000079aa117221 */ /* 0x000fe20000010000 */
[----:B------:R-:W-:Y:S01]  /*d460*/  FADD.FTZ R25, R181, R16 ;  /* 0x00000010b5197221 */ /* 0x000fe20000010000 */
[----:B------:R-:W3:Y:S03]  /*d470*/  LDL R130, [R1+0x398] ;  /* 0x0003980001827983 */ /* 0x000ee60000100800 */
[----:B-1----:R-:W-:Y:S01]  /*d480*/  FADD.FTZ R16, R180, R25 ;  /* 0x00000019b4107221 */ /* 0x002fe20000010000 */
[----:B------:R-:W-:Y:S04]  /*d490*/  STL [R1+0x3310], R78 ;  /* 0x0033104e01007387 */ /* 0x000fe80000100800 */
[----:B------:R-:W-:Y:S01]  /*d4a0*/  STL [R1+0x330c], R76 ;  /* 0x00330c4c01007387 */ /* 0x000fe20000100800 */
[----:B------:R-:W-:-:S03]  /*d4b0*/  FADD.FTZ R17, R169, R17 ;  /* 0x00000011a9117221 */ /* 0x000fc60000010000 */
[----:B------:R-:W3:Y:S04]  /*d4c0*/  LDL.LU R118, [R1+0x3360] ;  /* 0x0033600001767983 */ /* 0x000ee80000300800 */
[----:B------:R-:W-:Y:S04]  /*d4d0*/  STL.64 [R1+0x240], R16 ;  /* 0x0002401001007387 */ /* 0x000fe80000100a00 */
[----:B------:R-:W3:Y:S04]  /*d4e0*/  LD.E R31, desc[UR44][R2.64] ;  /* 0x0000002c021f7980 */ /* 0x000ee8000c101900 */
[----:B------:R-:W-:Y:S04]  /*d4f0*/  STL [R1+0x26c], R81 ;  /* 0x00026c5101007387 */ /* 0x000fe80000100800 */
[----:B------:R0:W-:Y:S04]  /*d500*/  STL [R1+0x270], R83 ;  /* 0x0002705301007387 */ /* 0x0001e80000100800 */
        /* <DEDUP_REMOVED lines=37> */
[----:B0-----:R-:W3:Y:S04]  /*d760*/  LDL.128 R80, [R1+0x2a0] ;  /* 0x0002a00001507983 */ /* 0x001ee80000100c00 */
[----:B-1----:R-:W3:Y:S04]  /*d770*/  LDL.128 R84, [R1+0x2b0] ;  /* 0x0002b00001547983 */ /* 0x002ee80000100c00 */
[----:B------:R-:W3:Y:S04]  /*d780*/  LDL.128 R88, [R1+0x2c0] ;  /* 0x0002c00001587983 */ /* 0x000ee80000100c00 */
[----:B------:R-:W3:Y:S04]  /*d790*/  LDL.128 R92, [R1+0x2d0] ;  /* 0x0002d000015c7983 */ /* 0x000ee80000100c00 */
[----:B------:R-:W3:Y:S04]  /*d7a0*/  LDL.128 R96, [R1+0x2e0] ;  /* 0x0002e00001607983 */ /* 0x000ee80000100c00 */
[----:B------:R-:W3:Y:S04]  /*d7b0*/  LDL.128 R100, [R1+0x2f0] ;  /* 0x0002f00001647983 */ /* 0x000ee80000100c00 */
[----:B------:R-:W3:Y:S04]  /*d7c0*/  LDL.LU R116, [R1+0x335c] ;  /* 0x00335c0001747983 */ /* 0x000ee80000300800 */
[----:B------:R-:W3:Y:S04]  /*d7d0*/  LDL.LU R110, [R1+0x3350] ;  /* 0x00335000016e7983 */ /* 0x000ee80000300800 */
[----:B------:R-:W3:Y:S04]  /*d7e0*/  LDL.LU R108, [R1+0x334c] ;  /* 0x00334c00016c7983 */ /* 0x000ee80000300800 */
[----:B--2---:R-:W2:Y:S04]  /*d7f0*/  LDL.128 R76, [R1+0x290] ;  /* 0x00029000014c7983 */ /* 0x004ea80000100c00 */
[----:B------:R-:W2:Y:S04]  /*d800*/  LDL R230, [R1+0x310] ;  /* 0x0003100001e67983 */ /* 0x000ea80000100800 */
[----:B------:R-:W-:Y:S04]  /*d810*/  STL [R1+0x3308], R74 ;  /* 0x0033084a01007387 */ /* 0x000fe80000100800 */
[----:B------:R0:W-:Y:S04]  /*d820*/  STL [R1+0x3304], R72 ;  /* 0x0033044801007387 */ /* 0x0001e80000100800 */
[----:B------:R-:W-:Y:S04]  /*d830*/  STL [R1+0x340], R206 ;  /* 0x000340ce01007387 */ /* 0x000fe80000100800 */
[----:B------:R-:W-:Y:S04]  /*d840*/  STL [R1+0x354], R204 ;  /* 0x000354cc01007387 */ /* 0x000fe80000100800 */
        /* <DEDUP_REMOVED lines=9> */
[----:B----4-:R-:W-:Y:S04]  /*d8e0*/  STL [R1+0x3368], R122 ;  /* 0x0033687a01007387 */ /* 0x010fe80000100800 */
[----:B------:R-:W-:Y:S04]  /*d8f0*/  STL [R1+0x3358], R114 ;  /* 0x0033587201007387 */ /* 0x000fe80000100800 */
[----:B---3--:R-:W-:Y:S04]  /*d900*/  STL [R1+0x336c], R124 ;  /* 0x00336c7c01007387 */ /* 0x008fe80000100800 */
[----:B------:R-:W-:Y:S04]  /*d910*/  STL [R1+0x3370], R126 ;  /* 0x0033707e01007387 */ /* 0x000fe80000100800 */
[----:B------:R-:W-:Y:S04]  /*d920*/  STL [R1+0x3364], R120 ;  /* 0x0033647801007387 */ /* 0x000fe80000100800 */
[----:B------:R-:W-:Y:S04]  /*d930*/  STL [R1+0x3374], R128 ;  /* 0x0033748001007387 */ /* 0x000fe80000100800 */
[----:B------:R1:W-:Y:S04]  /*d940*/  STL [R1+0x3378], R130 ;  /* 0x0033788201007387 */ /* 0x0003e80000100800 */
[----:B------:R3:W-:Y:S04]  /*d950*/  STL [R1+0x3354], R112 ;  /* 0x0033547001007387 */ /* 0x0007e80000100800 */
[----:B------:R4:W-:Y:S04]  /*d960*/  STL [R1+0x3348], R106 ;  /* 0x0033486a01007387 */ /* 0x0009e80000100800 */
[----:B------:R4:W-:Y:S04]  /*d970*/  STL [R1+0x3344], R104 ;  /* 0x0033446801007387 */ /* 0x0009e80000100800 */
[----:B------:R-:W-:Y:S04]  /*d980*/  STL [R1+0x300], R49 ;  /* 0x0003003101007387 */ /* 0x000fe80000100800 */
[----:B0-----:R-:W2:Y:S04]  /*d990*/  LDL.128 R72, [R1+0x280] ;  /* 0x0002800001487983 */ /* 0x001ea80000100c00 */
[----:B------:R-:W-:Y:S04]  /*d9a0*/  STL [R1+0x304], R39 ;  /* 0x0003042701007387 */ /* 0x000fe80000100800 */
[----:B------:R-:W-:Y:S04]  /*d9b0*/  STL [R1+0x308], R41 ;  /* 0x0003082901007387 */ /* 0x000fe80000100800 */
[----:B------:R-:W-:Y:S04]  /*d9c0*/  STL [R1+0x30c], R43 ;  /* 0x00030c2b01007387 */ /* 0x000fe80000100800 */
[----:B------:R0:W-:Y:S04]  /*d9d0*/  STL [R1+0x3210], R118 ;  /* 0x0032107601007387 */ /* 0x0001e80000100800 */
[----:B------:R-:W2:Y:S04]  /*d9e0*/  LDL R232, [R1+0x314] ;  /* 0x0003140001e87983 */ /* 0x000ea80000100800 */
[----:B-1----:R-:W2:Y:S04]  /*d9f0*/  LDL.LU R130, [R1+0x3378] ;  /* 0x0033780001827983 */ /* 0x002ea80000300800 */
[----:B------:R-:W2:Y:S04]  /*da00*/  LDL.LU R128, [R1+0x3374] ;  /* 0x0033740001807983 */ /* 0x000ea80000300800 */
[----:B------:R-:W2:Y:S04]  /*da10*/  LDL.LU R126, [R1+0x3370] ;  /* 0x00337000017e7983 */ /* 0x000ea80000300800 */
[----:B------:R-:W2:Y:S04]  /*da20*/  LDL.LU R124, [R1+0x336c] ;  /* 0x00336c00017c7983 */ /* 0x000ea80000300800 */
[----:B------:R-:W2:Y:S04]  /*da30*/  LDL.LU R122, [R1+0x3368] ;  /* 0x00336800017a7983 */ /* 0x000ea80000300800 */
[----:B------:R-:W2:Y:S04]  /*da40*/  LDL.LU R120, [R1+0x3364] ;  /* 0x0033640001787983 */ /* 0x000ea80000300800 */
[----:B------:R-:W2:Y:S04]  /*da50*/  LDL.LU R114, [R1+0x3358] ;  /* 0x0033580001727983 */ /* 0x000ea80000300800 */
[----:B---3--:R-:W3:Y:S04]  /*da60*/  LDL.LU R112, [R1+0x3354] ;  /* 0x0033540001707983 */ /* 0x008ee80000300800 */
[----:B----4-:R-:W4:Y:S04]  /*da70*/  LDL.LU R106, [R1+0x3348] ;  /* 0x00334800016a7983 */ /* 0x010f280000300800 */
[----:B------:R-:W4:Y:S04]  /*da80*/  LDL.LU R104, [R1+0x3344] ;  /* 0x0033440001687983 */ /* 0x000f280000300800 */
[----:B0-----:R-:W4:Y:S04]  /*da90*/  LDL.LU R118, [R1+0x3210] ;  /* 0x0032100001767983 */ /* 0x001f280000300800 */
[----:B------:R-:W4:Y:S04]  /*daa0*/  LDL R226, [R1+0x320] ;  /* 0x0003200001e27983 */ /* 0x000f280000100800 */
[----:B------:R-:W-:Y:S04]  /*dab0*/  STL.64 [R1+0x3420], R180 ;  /* 0x003420b401007387 */ /* 0x000fe80000100a00 */
[----:B------:R-:W-:Y:S04]  /*dac0*/  STL [R1+0x318], R37 ;  /* 0x0003182501007387 */ /* 0x000fe80000100800 */
[----:B------:R-:W-:Y:S04]  /*dad0*/  STL.128 [R1+0x3410], R176 ;  /* 0x003410b001007387 */ /* 0x000fe80000100c00 */
[----:B------:R-:W-:Y:S04]  /*dae0*/  STL.128 [R1+0x3400], R172 ;  /* 0x003400ac01007387 */ /* 0x000fe80000100c00 */
[----:B------:R-:W-:Y:S04]  /*daf0*/  STL [R1+0x33f8], R170 ;  /* 0x0033f8aa01007387 */ /* 0x000fe80000100800 */
[----:B------:R-:W-:Y:S04]  /*db00*/  STL.64 [R1+0x33f0], R168 ;  /* 0x0033f0a801007387 */ /* 0x000fe80000100a00 */
[----:B------:R-:W-:Y:S04]  /*db10*/  STL.128 [R1+0x33e0], R164 ;  /* 0x0033e0a401007387 */ /* 0x000fe80000100c00 */
[----:B------:R-:W-:Y:S04]  /*db20*/  STL.128 [R1+0x33d0], R160 ;  /* 0x0033d0a001007387 */ /* 0x000fe80000100c00 */
[----:B------:R-:W-:Y:S04]  /*db30*/  STL.128 [R1+0x33c0], R156 ;  /* 0x0033c09c01007387 */ /* 0x000fe80000100c00 */
[----:B------:R-:W-:Y:S04]  /*db40*/  STL.128 [R1+0x33b0], R152 ;  /* 0x0033b09801007387 */ /* 0x000fe80000100c00 */
[----:B------:R-:W-:Y:S04]  /*db50*/  STL [R1+0x3390], R142 ;  /* 0x0033908e01007387 */ /* 0x000fe80000100800 */
[----:B------:R-:W-:Y:S04]  /*db60*/  STL [R1+0x338c], R140 ;  /* 0x00338c8c01007387 */ /* 0x000fe80000100800 */
[----:B------:R-:W-:Y:S04]  /*db70*/  STL [R1+0x3300], R70 ;  /* 0x0033004601007387 */ /* 0x000fe80000100800 */
[----:B------:R0:W-:Y:S04]  /*db80*/  STL [R1+0x32fc], R68 ;  /* 0x0032fc4401007387 */ /* 0x0001e80000100800 */
[----:B------:R-:W4:Y:S04]  /*db90*/  LDL R200, [R1+0x34c] ;  /* 0x00034c0001c87983 */ /* 0x000f280000100800 */
[----:B------:R-:W-:Y:S04]  /*dba0*/  STL [R1+0x31c], R224 ;  /* 0x00031ce001007387 */ /* 0x000fe80000100800 */
[----:B0-----:R-:W4:Y:S04]  /*dbb0*/  LDL.128 R68, [R1+0x270] ;  /* 0x0002700001447983 */ /* 0x001f280000100c00 */
[----:B------:R-:W4:Y:S04]  /*dbc0*/  LDL.LU R182, [R1+0x3428] ;  /* 0x0034280001b67983 */ /* 0x000f280000300800 */
[----:B------:R-:W4:Y:S04]  /*dbd0*/  LDL.LU.64 R180, [R1+0x3420] ;  /* 0x0034200001b47983 */ /* 0x000f280000300a00 */
[----:B------:R-:W4:Y:S04]  /*dbe0*/  LDL.LU.128 R176, [R1+0x3410] ;  /* 0x0034100001b07983 */ /* 0x000f280000300c00 */
[----:B------:R-:W4:Y:S04]  /*dbf0*/  LDL.LU.128 R172, [R1+0x3400] ;  /* 0x0034000001ac7983 */ /* 0x000f280000300c00 */
[----:B------:R-:W4:Y:S01]  /*dc00*/  LDL.LU R170, [R1+0x33f8] ;  /* 0x0033f80001aa7983 */ /* 0x000f220000300800 */
[----:B------:R-:W-:-:S03]  /*dc10*/  IMAD.MOV.U32 R227, RZ, RZ, R80 ;  /* 0x000000ffffe37224 */ /* 0x000fc600078e0050 */
[----:B------:R-:W4:Y:S01]  /*dc20*/  LDL.LU.64 R168, [R1+0x33f0] ;  /* 0x0033f00001a87983 */ /* 0x000f220000300a00 */
[----:B------:R-:W-:Y:S02]  /*dc30*/  IMAD.MOV.U32 R219, RZ, RZ, R82 ;  /* 0x000000ffffdb7224 */ /* 0x000fe400078e0052 */
[----:B------:R-:W-:Y:S01]  /*dc40*/  IMAD.MOV.U32 R217, RZ, RZ, R84 ;  /* 0x000000ffffd97224 */ /* 0x000fe200078e0054 */
[----:B------:R-:W4:Y:S01]  /*dc50*/  LDL.LU R82, [R1+0x3318] ;  /* 0x0033180001527983 */ /* 0x000f220000300800 */
[----:B------:R-:W-:Y:S02]  /*dc60*/  IMAD.MOV.U32 R215, RZ, RZ, R86 ;  /* 0x000000ffffd77224 */ /* 0x000fe400078e0056 */
[----:B------:R-:W-:Y:S01]  /*dc70*/  IMAD.MOV.U32 R213, RZ, RZ, R88 ;  /* 0x000000ffffd57224 */ /* 0x000fe200078e0058 */
[----:B------:R-:W4:Y:S01]  /*dc80*/  LDL.LU R86, [R1+0x3320] ;  /* 0x0033200001567983 */ /* 0x000f220000300800 */
[----:B------:R-:W-:Y:S02]  /*dc90*/  IMAD.MOV.U32 R211, RZ, RZ, R90 ;  /* 0x000000ffffd37224 */ /* 0x000fe400078e005a */
[----:B------:R-:W-:Y:S01]  /*dca0*/  IMAD.MOV.U32 R209, RZ, RZ, R92 ;  /* 0x000000ffffd17224 */ /* 0x000fe200078e005c */
[----:B------:R-:W4:Y:S01]  /*dcb0*/  LDL.LU R90, [R1+0x3328] ;  /* 0x00332800015a7983 */ /* 0x000f220000300800 */
[----:B------:R-:W-:-:S02]  /*dcc0*/  IMAD.MOV.U32 R207, RZ, RZ, R94 ;  /* 0x000000ffffcf7224 */ /* 0x000fc400078e005e */
[----:B------:R-:W-:Y:S01]  /*dcd0*/  IMAD.MOV.U32 R206, RZ, RZ, R96 ;  /* 0x000000ffffce7224 */ /* 0x000fe200078e0060 */
[----:B------:R-:W4:Y:S01]  /*dce0*/  LDL.LU R94, [R1+0x3330] ;  /* 0x00333000015e7983 */ /* 0x000f220000300800 */
[----:B------:R-:W-:Y:S02]  /*dcf0*/  IMAD.MOV.U32 R205, RZ, RZ, R98 ;  /* 0x000000ffffcd7224 */ /* 0x000fe400078e0062 */
[----:B------:R-:W-:Y:S01]  /*dd00*/  IMAD.MOV.U32 R204, RZ, RZ, R100 ;  /* 0x000000ffffcc7224 */ /* 0x000fe200078e0064 */
[----:B------:R-:W4:Y:S01]  /*dd10*/  LDL.LU R98, [R1+0x3338] ;  /* 0x0033380001627983 */ /* 0x000f220000300800 */
[----:B------:R-:W-:-:S03]  /*dd20*/  IMAD.MOV.U32 R203, RZ, RZ, R102 ;  /* 0x000000ffffcb7224 */ /* 0x000fc600078e0066 */
[----:B------:R-:W-:Y:S04]  /*dd30*/  STL [R1+0x320c], R116 ;  /* 0x00320c7401007387 */ /* 0x000fe80000100800 */
[----:B------:R-:W-:Y:S04]  /*dd40*/  STL [R1+0x3200], R110 ;  /* 0x0032006e01007387 */ /* 0x000fe80000100800 */
[----:B------:R0:W-:Y:S01]  /*dd50*/  STL [R1+0x31fc], R108 ;  /* 0x0031fc6c01007387 */ /* 0x0001e20000100800 */
[----:B--2---:R-:W-:-:S03]  /*dd60*/  IMAD.MOV.U32 R229, RZ, RZ, R78 ;  /* 0x000000ffffe57224 */ /* 0x004fc600078e004e */
[----:B------:R-:W2:Y:S04]  /*dd70*/  LDL.LU R102, [R1+0x3340] ;  /* 0x0033400001667983 */ /* 0x000ea80000300800 */
[----:B------:R-:W2:Y:S04]  /*dd80*/  LDL.LU R100, [R1+0x333c] ;  /* 0x00333c0001647983 */ /* 0x000ea80000300800 */
[----:B------:R-:W2:Y:S04]  /*dd90*/  LDL.LU R96, [R1+0x3334] ;  /* 0x0033340001607983 */ /* 0x000ea80000300800 */
[----:B------:R-:W2:Y:S04]  /*dda0*/  LDL.LU R92, [R1+0x332c] ;  /* 0x00332c00015c7983 */ /* 0x000ea80000300800 */
[----:B------:R-:W2:Y:S04]  /*ddb0*/  LDL.LU R88, [R1+0x3324] ;  /* 0x0033240001587983 */ /* 0x000ea80000300800 */
[----:B------:R-:W2:Y:S04]  /*ddc0*/  LDL.LU R84, [R1+0x331c] ;  /* 0x00331c0001547983 */ /* 0x000ea80000300800 */
[----:B------:R-:W2:Y:S04]  /*ddd0*/  LDL.LU R80, [R1+0x3314] ;  /* 0x0033140001507983 */ /* 0x000ea80000300800 */
[----:B0-----:R-:W2:Y:S04]  /*dde0*/  LDL.128 R108, [R1+0x300] ;  /* 0x00030000016c7983 */ /* 0x001ea80000100c00 */
[----:B------:R-:W2:Y:S04]  /*ddf0*/  LDL.LU R116, [R1+0x320c] ;  /* 0x00320c0001747983 */ /* 0x000ea80000300800 */
[----:B------:R-:W2:Y:S01]  /*de00*/  LDL.LU R78, [R1+0x3310] ;  /* 0x00331000014e7983 */ /* 0x000ea20000300800 */
[----:B------:R-:W-:-:S03]  /*de10*/  IMAD.MOV.U32 R233, RZ, RZ, R76 ;  /* 0x000000ffffe97224 */ /* 0x000fc600078e004c */
        /* <DEDUP_REMOVED lines=9> */
[----:B------:R-:W-:Y:S04]  /*deb0*/  STL [R1+0x350], R202 ;  /* 0x000350ca01007387 */ /* 0x000fe80000100800 */
[----:B------:R-:W2:Y:S04]  /*dec0*/  LDL.LU.128 R164, [R1+0x33e0] ;  /* 0x0033e00001a47983 */ /* 0x000ea80000300c00 */
[----:B------:R-:W2:Y:S04]  /*ded0*/  LDL.LU.128 R160, [R1+0x33d0] ;  /* 0x0033d00001a07983 */ /* 0x000ea80000300c00 */
[----:B------:R-:W2:Y:S04]  /*dee0*/  LDL.LU.128 R156, [R1+0x33c0] ;  /* 0x0033c000019c7983 */ /* 0x000ea80000300c00 */
[----:B------:R-:W2:Y:S04]  /*def0*/  LDL.LU.128 R152, [R1+0x33b0] ;  /* 0x0033b00001987983 */ /* 0x000ea80000300c00 */
[----:B0-----:R-:W2:Y:S04]  /*df00*/  LDL.LU R150, [R1+0x33a0] ;  /* 0x0033a00001967983 */ /* 0x001ea80000300800 */
[----:B-1----:R-:W2:Y:S01]  /*df10*/  LDL.LU R148, [R1+0x339c] ;  /* 0x00339c0001947983 */ /* 0x002ea20000300800 */
[----:B------:R-:W-:-:S03]  /*df20*/  IMAD.MOV.U32 R230, RZ, RZ, R74 ;  /* 0x000000ffffe67224 */ /* 0x000fc600078e004a */
[----:B------:R-:W2:Y:S01]  /*df30*/  LDL.LU R146, [R1+0x3398] ;  /* 0x0033980001927983 */ /* 0x000ea20000300800 */
[----:B------:R-:W-:-:S03]  /*df40*/  IMAD.MOV.U32 R37, RZ, RZ, R72 ;  /* 0x000000ffff257224 */ /* 0x000fc600078e0048 */
[----:B------:R-:W2:Y:S04]  /*df50*/  LDL.LU R144, [R1+0x3394] ;  /* 0x0033940001907983 */ /* 0x000ea80000300800 */
[----:B------:R-:W2:Y:S04]  /*df60*/  LDL.LU R142, [R1+0x3390] ;  /* 0x00339000018e7983 */ /* 0x000ea80000300800 */
[----:B------:R-:W2:Y:S04]  /*df70*/  LDL.LU R140, [R1+0x338c] ;  /* 0x00338c00018c7983 */ /* 0x000ea80000300800 */
[----:B------:R-:W2:Y:S04]  /*df80*/  LDL.LU R138, [R1+0x3388] ;  /* 0x00338800018a7983 */ /* 0x000ea80000300800 */
[----:B------:R-:W-:Y:S04]  /*df90*/  STL [R1+0x314], R232 ;  /* 0x000314e801007387 */ /* 0x000fe80000100800 */
[----:B------:R-:W2:Y:S04]  /*dfa0*/  LDL.LU R136, [R1+0x3384] ;  /* 0x0033840001887983 */ /* 0x000ea80000300800 */
[----:B------:R-:W2:Y:S04]  /*dfb0*/  LDL.LU R134, [R1+0x3380] ;  /* 0x0033800001867983 */ /* 0x000ea80000300800 */
[----:B------:R-:W2:Y:S04]  /*dfc0*/  LDL.LU R132, [R1+0x337c] ;  /* 0x00337c0001847983 */ /* 0x000ea80000300800 */
[----:B------:R-:W2:Y:S04]  /*dfd0*/  LDL.LU R76, [R1+0x330c] ;  /* 0x00330c00014c7983 */ /* 0x000ea80000300800 */
[----:B------:R-:W2:Y:S04]  /*dfe0*/  LDL.LU R74, [R1+0x3308] ;  /* 0x00330800014a7983 */ /* 0x000ea80000300800 */
[----:B------:R-:W2:Y:S04]  /*dff0*/  LDL.LU R72, [R1+0x3304] ;  /* 0x0033040001487983 */ /* 0x000ea80000300800 */
[----:B------:R0:W-:Y:S04]  /*e000*/  STL [R1+0x3228], R130 ;  /* 0x0032288201007387 */ /* 0x0001e80000100800 */
[----:B------:R1:W-:Y:S04]  /*e010*/  STL [R1+0x3224], R128 ;  /* 0x0032248001007387 */ /* 0x0003e80000100800 */
[----:B------:R1:W-:Y:S04]  /*e020*/  STL [R1+0x3220], R126 ;  /* 0x0032207e01007387 */ /* 0x0003e80000100800 */
[----:B------:R1:W-:Y:S04]  /*e030*/  STL [R1+0x321c], R124 ;  /* 0x00321c7c01007387 */ /* 0x0003e80000100800 */
[----:B------:R1:W-:Y:S04]  /*e040*/  STL [R1+0x3218], R122 ;  /* 0x0032187a01007387 */ /* 0x0003e80000100800 */
[----:B------:R1:W-:Y:S04]  /*e050*/  STL [R1+0x3214], R120 ;  /* 0x0032147801007387 */ /* 0x0003e80000100800 */
[----:B------:R1:W-:Y:S04]  /*e060*/  STL [R1+0x3208], R114 ;  /* 0x0032087201007387 */ /* 0x0003e80000100800 */
[----:B---3--:R3:W-:Y:S04]  /*e070*/  STL [R1+0x3204], R112 ;  /* 0x0032047001007387 */ /* 0x0087e80000100800 */
[----:B----4-:R4:W-:Y:S04]  /*e080*/  STL [R1+0x31f8], R106 ;  /* 0x0031f86a01007387 */ /* 0x0109e80000100800 */
[----:B------:R4:W-:Y:S04]  /*e090*/  STL [R1+0x31f4], R104 ;  /* 0x0031f46801007387 */ /* 0x0009e80000100800 */
[----:B------:R-:W-:Y:S04]  /*e0a0*/  STL [R1+0x30d4], R118 ;  /* 0x0030d47601007387 */ /* 0x000fe80000100800 */
[----:B0-----:R-:W2:Y:S04]  /*e0b0*/  LDL.LU R130, [R1+0x3228] ;  /* 0x0032280001827983 */ /* 0x001ea80000300800 */
[----:B-1----:R-:W2:Y:S04]  /*e0c0*/  LDL.LU R128, [R1+0x3224] ;  /* 0x0032240001807983 */ /* 0x002ea80000300800 */
        /* <DEDUP_REMOVED lines=8> */
[----:B------:R-:W-:Y:S04]  /*e150*/  STL [R1+0x3434], R188 ;  /* 0x003434bc01007387 */ /* 0x000fe80000100800 */
[----:B------:R-:W-:Y:S04]  /*e160*/  STL [R1+0x320], R226 ;  /* 0x000320e201007387 */ /* 0x000fe80000100800 */
[----:B------:R-:W-:Y:S04]  /*e170*/  STL [R1+0x328], R218 ;  /* 0x000328da01007387 */ /* 0x000fe80000100800 */
[----:B------:R-:W-:Y:S04]  /*e180*/  STL [R1+0x3430], R186 ;  /* 0x003430ba01007387 */ /* 0x000fe80000100800 */
[----:B------:R-:W-:Y:S04]  /*e190*/  STL [R1+0x342c], R184 ;  /* 0x00342cb801007387 */ /* 0x000fe80000100800 */
[----:B------:R-:W4:Y:S04]  /*e1a0*/  LDL.LU R194, [R1+0x32f0] ;  /* 0x0032f00001c27983 */ /* 0x000f280000300800 */
[----:B------:R-:W4:Y:S04]  /*e1b0*/  LDL.LU.64 R192, [R1+0x32e8] ;  /* 0x0032e80001c07983 */ /* 0x000f280000300a00 */
[----:B------:R-:W-:Y:S04]  /*e1c0*/  STL [R1+0x32f8], R66 ;  /* 0x0032f84201007387 */ /* 0x000fe80000100800 */
[----:B------:R-:W-:Y:S04]  /*e1d0*/  STL [R1+0x31c8], R82 ;  /* 0x0031c85201007387 */ /* 0x000fe80000100800 */
[----:B------:R-:W-:Y:S04]  /*e1e0*/  STL [R1+0x31d0], R86 ;  /* 0x0031d05601007387 */ /* 0x000fe80000100800 */
[----:B------:R0:W-:Y:S04]  /*e1f0*/  STL [R1+0x31d8], R90 ;  /* 0x0031d85a01007387 */ /* 0x0001e80000100800 */
[----:B------:R1:W-:Y:S04]  /*e200*/  STL [R1+0x31e0], R94 ;  /* 0x0031e05e01007387 */ /* 0x0003e80000100800 */
[----:B------:R1:W-:Y:S04]  /*e210*/  STL [R1+0x31e8], R98 ;  /* 0x0031e86201007387 */ /* 0x0003e80000100800 */
[----:B0-----:R-:W4:Y:S04]  /*e220*/  LDL.LU R90, [R1+0x31d8] ;  /* 0x0031d800015a7983 */ /* 0x001f280000300800 */
[----:B-1----:R-:W4:Y:S04]  /*e230*/  LDL.LU R94, [R1+0x31e0] ;  /* 0x0031e000015e7983 */ /* 0x002f280000300800 */
[----:B------:R-:W4:Y:S04]  /*e240*/  LDL.LU R98, [R1+0x31e8] ;  /* 0x0031e80001627983 */ /* 0x000f280000300800 */
[----:B--2---:R0:W-:Y:S04]  /*e250*/  STL [R1+0x31f0], R102 ;  /* 0x0031f06601007387 */ /* 0x0041e80000100800 */
[----:B------:R1:W-:Y:S04]  /*e260*/  STL [R1+0x31ec], R100 ;  /* 0x0031ec6401007387 */ /* 0x0003e80000100800 */
[----:B------:R2:W-:Y:S04]  /*e270*/  STL [R1+0x31e4], R96 ;  /* 0x0031e46001007387 */ /* 0x0005e80000100800 */
[----:B------:R2:W-:Y:S04]  /*e280*/  STL [R1+0x31dc], R92 ;  /* 0x0031dc5c01007387 */ /* 0x0005e80000100800 */
[----:B------:R2:W-:Y:S04]  /*e290*/  STL [R1+0x31d4], R88 ;  /* 0x0031d45801007387 */ /* 0x0005e80000100800 */
[----:B------:R2:W-:Y:S04]  /*e2a0*/  STL [R1+0x31cc], R84 ;  /* 0x0031cc5401007387 */ /* 0x0005e80000100800 */
[----:B------:R2:W-:Y:S01]  /*e2b0*/  STL [R1+0x31c4], R80 ;  /* 0x0031c45001007387 */ /* 0x0005e20000100800 */
[----:B------:R-:W-:-:S03]  /*e2c0*/  IMAD.MOV.U32 R202, RZ, RZ, R108 ;  /* 0x000000ffffca7224 */ /* 0x000fc600078e006c */
[----:B0-----:R-:W4:Y:S01]  /*e2d0*/  LDL.LU R102, [R1+0x31f0] ;  /* 0x0031f00001667983 */ /* 0x001f220000300800 */
[----:B------:R-:W-:-:S03]  /*e2e0*/  IMAD.MOV.U32 R201, RZ, RZ, R110 ;  /* 0x000000ffffc97224 */ /* 0x000fc600078e006e */
[----:B------:R0:W-:Y:S04]  /*e2f0*/  STL [R1+0x30d0], R116 ;  /* 0x0030d07401007387 */ /* 0x0001e80000100800 */
[----:B------:R0:W-:Y:S04]  /*e300*/  STL [R1+0x31c0], R78 ;  /* 0x0031c04e01007387 */ /* 0x0001e80000100800 */
[----:B------:R-:W4:Y:S04]  /*e310*/  LDL.LU R110, [R1+0x3200] ;  /* 0x00320000016e7983 */ /* 0x000f280000300800 */
[----:B------:R-:W4:Y:S04]  /*e320*/  LDL.LU R108, [R1+0x31fc] ;  /* 0x0031fc00016c7983 */ /* 0x000f280000300800 */
[----:B-1----:R-:W4:Y:S04]  /*e330*/  LDL.LU R100, [R1+0x31ec] ;  /* 0x0031ec0001647983 */ /* 0x002f280000300800 */
[----:B--2---:R-:W2:Y:S04]  /*e340*/  LDL.LU R96, [R1+0x31e4] ;  /* 0x0031e40001607983 */ /* 0x004ea80000300800 */
[----:B------:R-:W2:Y:S04]  /*e350*/  LDL.LU R92, [R1+0x31dc] ;  /* 0x0031dc00015c7983 */ /* 0x000ea80000300800 */
[----:B------:R-:W2:Y:S04]  /*e360*/  LDL.LU R88, [R1+0x31d4] ;  /* 0x0031d40001587983 */ /* 0x000ea80000300800 */
[----:B------:R-:W2:Y:S04]  /*e370*/  LDL.LU R86, [R1+0x31d0] ;  /* 0x0031d00001567983 */ /* 0x000ea80000300800 */
[----:B------:R-:W2:Y:S04]  /*e380*/  LDL.LU R84, [R1+0x31cc] ;  /* 0x0031cc0001547983 */ /* 0x000ea80000300800 */
[----:B------:R-:W2:Y:S04]  /*e390*/  LDL.LU R82, [R1+0x31c8] ;  /* 0x0031c80001527983 */ /* 0x000ea80000300800 */
[----:B------:R-:W2:Y:S04]  /*e3a0*/  LDL.LU R80, [R1+0x31c4] ;  /* 0x0031c40001507983 */ /* 0x000ea80000300800 */
[----:B0-----:R-:W2:Y:S04]  /*e3b0*/  LDL.128 R116, [R1+0x310] ;  /* 0x0003100001747983 */ /* 0x001ea80000100c00 */
[----:B------:R-:W2:Y:S01]  /*e3c0*/  LDL.LU R78, [R1+0x31c0] ;  /* 0x0031c000014e7983 */ /* 0x000ea20000300800 */
[----:B------:R-:W-:-:S02]  /*e3d0*/  IMAD.MOV.U32 R226, RZ, RZ, R70 ;  /* 0x000000ffffe27224 */ /* 0x000fc400078e0046 */
[----:B------:R-:W-:Y:S01]  /*e3e0*/  IMAD.MOV.U32 R218, RZ, RZ, R68 ;  /* 0x000000ffffda7224 */ /* 0x000fe200078e0044 */
[----:B------:R-:W-:Y:S04]  /*e3f0*/  STL [R1+0x34c], R200 ;  /* 0x00034cc801007387 */ /* 0x000fe80000100800 */
[----:B------:R0:W-:Y:S04]  /*e400*/  STL [R1+0x32d8], R182 ;  /* 0x0032d8b601007387 */ /* 0x0001e80000100800 */
[----:B------:R1:W-:Y:S04]  /*e410*/  STL.64 [R1+0x32d0], R180 ;  /* 0x0032d0b401007387 */ /* 0x0003e80000100a00 */
[----:B------:R1:W-:Y:S04]  /*e420*/  STL.128 [R1+0x32c0], R176 ;  /* 0x0032c0b001007387 */ /* 0x0003e80000100c00 */
[----:B------:R1:W-:Y:S04]  /*e430*/  STL.128 [R1+0x32b0], R172 ;  /* 0x0032b0ac01007387 */ /* 0x0003e80000100c00 */
[----:B------:R1:W-:Y:S04]  /*e440*/  STL [R1+0x32a8], R170 ;  /* 0x0032a8aa01007387 */ /* 0x0003e80000100800 */
[----:B------:R1:W-:Y:S04]  /*e450*/  STL.64 [R1+0x32a0], R168 ;  /* 0x0032a0a801007387 */ /* 0x0003e80000100a00 */
[----:B------:R1:W-:Y:S04]  /*e460*/  STL.128 [R1+0x3290], R164 ;  /* 0x003290a401007387 */ /* 0x0003e80000100c00 */
[----:B------:R1:W-:Y:S04]  /*e470*/  STL.128 [R1+0x3280], R160 ;  /* 0x003280a001007387 */ /* 0x0003e80000100c00 */
[----:B------:R1:W-:Y:S04]  /*e480*/  STL.128 [R1+0x3270], R156 ;  /* 0x0032709c01007387 */ /* 0x0003e80000100c00 */
[----:B------:R1:W-:Y:S04]  /*e490*/  STL.128 [R1+0x3260], R152 ;  /* 0x0032609801007387 */ /* 0x0003e80000100c00 */
        /* <DEDUP_REMOVED lines=13> */
[----:B------:R-:W2:Y:S04]  /*e570*/  LDL.LU R188, [R1+0x3434] ;  /* 0x0034340001bc7983 */ /* 0x000ea80000300800 */
[----:B------:R-:W2:Y:S04]  /*e580*/  LDL.LU R186, [R1+0x3430] ;  /* 0x0034300001ba7983 */ /* 0x000ea80000300800 */
[----:B------:R-:W2:Y:S04]  /*e590*/  LDL.LU R184, [R1+0x342c] ;  /* 0x00342c0001b87983 */ /* 0x000ea80000300800 */
[----:B------:R-:W2:Y:S04]  /*e5a0*/  LDL.LU R70, [R1+0x3300] ;  /* 0x0033000001467983 */ /* 0x000ea80000300800 */
[----:B------:R-:W2:Y:S04]  /*e5b0*/  LDL.LU R68, [R1+0x32fc] ;  /* 0x0032fc0001447983 */ /* 0x000ea80000300800 */
[----:B0-----:R-:W2:Y:S04]  /*e5c0*/  LDL.LU R182, [R1+0x32d8] ;  /* 0x0032d80001b67983 */ /* 0x001ea80000300800 */
[----:B-1----:R-:W2:Y:S04]  /*e5d0*/  LDL.LU.64 R180, [R1+0x32d0] ;  /* 0x0032d00001b47983 */ /* 0x002ea80000300a00 */
[----:B------:R-:W2:Y:S04]  /*e5e0*/  LDL.LU.128 R176, [R1+0x32c0] ;  /* 0x0032c00001b07983 */ /* 0x000ea80000300c00 */
[----:B------:R-:W2:Y:S04]  /*e5f0*/  LDL.LU.128 R172, [R1+0x32b0] ;  /* 0x0032b00001ac7983 */ /* 0x000ea80000300c00 */
[----:B------:R-:W2:Y:S04]  /*e600*/  LDL.LU R170, [R1+0x32a8] ;  /* 0x0032a80001aa7983 */ /* 0x000ea80000300800 */
[----:B------:R-:W2:Y:S04]  /*e610*/  LDL.LU.64 R168, [R1+0x32a0] ;  /* 0x0032a00001a87983 */ /* 0x000ea80000300a00 */
[----:B------:R-:W2:Y:S04]  /*e620*/  LDL.LU.128 R164, [R1+0x3290] ;  /* 0x0032900001a47983 */ /* 0x000ea80000300c00 */
[----:B------:R-:W2:Y:S04]  /*e630*/  LDL.LU.128 R160, [R1+0x3280] ;  /* 0x0032800001a07983 */ /* 0x000ea80000300c00 */
[----:B------:R-:W2:Y:S04]  /*e640*/  LDL.LU.128 R156, [R1+0x3270] ;  /* 0x00327000019c7983 */ /* 0x000ea80000300c00 */
[----:B------:R-:W2:Y:S04]  /*e650*/  LDL.LU.128 R152, [R1+0x3260] ;  /* 0x0032600001987983 */ /* 0x000ea80000300c00 */
[----:B------:R-:W2:Y:S04]  /*e660*/  LDL.LU R150, [R1+0x3250] ;  /* 0x0032500001967983 */ /* 0x000ea80000300800 */
[----:B------:R-:W2:Y:S04]  /*e670*/  LDL.LU R148, [R1+0x324c] ;  /* 0x00324c0001947983 */ /* 0x000ea80000300800 */
[----:B------:R-:W2:Y:S04]  /*e680*/  LDL.LU R146, [R1+0x3248] ;  /* 0x0032480001927983 */ /* 0x000ea80000300800 */
[----:B------:R-:W2:Y:S04]  /*e690*/  LDL.LU R144, [R1+0x3244] ;  /* 0x0032440001907983 */ /* 0x000ea80000300800 */
[----:B------:R-:W2:Y:S04]  /*e6a0*/  LDL.LU R142, [R1+0x3240] ;  /* 0x00324000018e7983 */ /* 0x000ea80000300800 */
[----:B------:R-:W2:Y:S04]  /*e6b0*/  LDL.LU R140, [R1+0x323c] ;  /* 0x00323c00018c7983 */ /* 0x000ea80000300800 */
[----:B---3--:R-:W3:Y:S04]  /*e6c0*/  LDL.LU R138, [R1+0x3238] ;  /* 0x00323800018a7983 */ /* 0x008ee80000300800 */
[----:B------:R-:W3:Y:S04]  /*e6d0*/  LDL.LU R136, [R1+0x3234] ;  /* 0x0032340001887983 */ /* 0x000ee80000300800 */
[----:B------:R-:W3:Y:S04]  /*e6e0*/  LDL.LU R134, [R1+0x3230] ;  /* 0x0032300001867983 */ /* 0x000ee80000300800 */
[----:B------:R-:W3:Y:S04]  /*e6f0*/  LDL.LU R132, [R1+0x322c] ;  /* 0x00322c0001847983 */ /* 0x000ee80000300800 */
[----:B------:R-:W3:Y:S04]  /*e700*/  LDL.LU R76, [R1+0x31bc] ;  /* 0x0031bc00014c7983 */ /* 0x000ee80000300800 */
[----:B------:R-:W3:Y:S04]  /*e710*/  LDL.LU R74, [R1+0x31b8] ;  /* 0x0031b800014a7983 */ /* 0x000ee80000300800 */
[----:B------:R-:W3:Y:S04]  /*e720*/  LDL.LU R72, [R1+0x31b4] ;  /* 0x0031b40001487983 */ /* 0x000ee80000300800 */
        /* <DEDUP_REMOVED lines=8> */
[----:B----4-:R-:W-:Y:S04]  /*e7b0*/  STL [R1+0x30bc], R106 ;  /* 0x0030bc6a01007387 */ /* 0x010fe80000100800 */
[----:B------:R-:W-:Y:S04]  /*e7c0*/  STL [R1+0x30b8], R104 ;  /* 0x0030b86801007387 */ /* 0x000fe80000100800 */
[----:B------:R-:W-:Y:S04]  /*e7d0*/  STL [R1+0x30b4], R102 ;  /* 0x0030b46601007387 */ /* 0x000fe80000100800 */
        /* <DEDUP_REMOVED lines=8> */
[----:B------:R2:W-:Y:S04]  /*e860*/  STL [R1+0x3098], R88 ;  /* 0x0030985801007387 */ /* 0x0005e80000100800 */
[----:B------:R2:W-:Y:S04]  /*e870*/  STL [R1+0x3094], R86 ;  /* 0x0030945601007387 */ /* 0x0005e80000100800 */
[----:B------:R2:W-:Y:S01]  /*e880*/  STL [R1+0x3090], R84 ;  /* 0x0030905401007387 */ /* 0x0005e20000100800 */
[----:B------:R-:W-:-:S02]  /*e890*/  IMAD.MOV.U32 R200, RZ, RZ, R116 ;  /* 0x000000ffffc87224 */ /* 0x000fc400078e0074 */
[----:B------:R-:W-:Y:S01]  /*e8a0*/  IMAD.MOV.U32 R199, RZ, RZ, R118 ;  /* 0x000000ffffc77224 */ /* 0x000fe200078e0076 */
[----:B------:R2:W-:Y:S04]  /*e8b0*/  STL [R1+0x308c], R82 ;  /* 0x00308c5201007387 */ /* 0x0005e80000100800 */
[----:B------:R2:W-:Y:S04]  /*e8c0*/  STL [R1+0x3088], R80 ;  /* 0x0030885001007387 */ /* 0x0005e80000100800 */
[----:B------:R2:W-:Y:S04]  /*e8d0*/  STL [R1+0x3084], R78 ;  /* 0x0030844e01007387 */ /* 0x0005e80000100800 */
[----:B0-----:R-:W3:Y:S04]  /*e8e0*/  LDL.LU R130, [R1+0x30ec] ;  /* 0x0030ec0001827983 */ /* 0x001ee80000300800 */
[----:B-1----:R-:W3:Y:S04]  /*e8f0*/  LDL.LU R128, [R1+0x30e8] ;  /* 0x0030e80001807983 */ /* 0x002ee80000300800 */
[----:B------:R-:W3:Y:S04]  /*e900*/  LDL.LU R126, [R1+0x30e4] ;  /* 0x0030e400017e7983 */ /* 0x000ee80000300800 */
[----:B------:R-:W3:Y:S04]  /*e910*/  LDL.LU R124, [R1+0x30e0] ;  /* 0x0030e000017c7983 */ /* 0x000ee80000300800 */
[----:B------:R-:W3:Y:S04]  /*e920*/  LDL.LU R122, [R1+0x30dc] ;  /* 0x0030dc00017a7983 */ /* 0x000ee80000300800 */
[----:B------:R-:W3:Y:S04]  /*e930*/  LDL.LU R120, [R1+0x30d8] ;  /* 0x0030d80001787983 */ /* 0x000ee80000300800 */
[----:B------:R-:W3:Y:S04]  /*e940*/  LDL.LU R118, [R1+0x30d4] ;  /* 0x0030d40001767983 */ /* 0x000ee80000300800 */
[----:B------:R-:W3:Y:S04]  /*e950*/  LDL.LU R116, [R1+0x30d0] ;  /* 0x0030d00001747983 */ /* 0x000ee80000300800 */
[----:B------:R-:W3:Y:S04]  /*e960*/  LDL.LU R114, [R1+0x30cc] ;  /* 0x0030cc0001727983 */ /* 0x000ee80000300800 */
[----:B------:R-:W3:Y:S04]  /*e970*/  LDL.LU R112, [R1+0x30c8] ;  /* 0x0030c80001707983 */ /* 0x000ee80000300800 */
[----:B----4-:R-:W4:Y:S04]  /*e980*/  LDL.LU R110, [R1+0x30c4] ;  /* 0x0030c400016e7983 */ /* 0x010f280000300800 */
[----:B------:R-:W4:Y:S04]  /*e990*/  LDL.LU R108, [R1+0x30c0] ;  /* 0x0030c000016c7983 */ /* 0x000f280000300800 */
[----:B------:R-:W4:Y:S04]  /*e9a0*/  LDL.LU R106, [R1+0x30bc] ;  /* 0x0030bc00016a7983 */ /* 0x000f280000300800 */
[----:B------:R-:W4:Y:S04]  /*e9b0*/  LDL.LU R104, [R1+0x30b8] ;  /* 0x0030b80001687983 */ /* 0x000f280000300800 */
[----:B------:R-:W4:Y:S04]  /*e9c0*/  LDL.LU R102, [R1+0x30b4] ;  /* 0x0030b40001667983 */ /* 0x000f280000300800 */
[----:B------:R-:W4:Y:S04]  /*e9d0*/  LDL.LU R100, [R1+0x30b0] ;  /* 0x0030b00001647983 */ /* 0x000f280000300800 */
[----:B------:R-:W4:Y:S04]  /*e9e0*/  LDL.LU R98, [R1+0x30ac] ;  /* 0x0030ac0001627983 */ /* 0x000f280000300800 */
[----:B--2---:R-:W2:Y:S04]  /*e9f0*/  LDL.LU R96, [R1+0x30a8] ;  /* 0x0030a80001607983 */ /* 0x004ea80000300800 */
[----:B------:R-:W2:Y:S04]  /*ea00*/  LDL.LU R94, [R1+0x30a4] ;  /* 0x0030a400015e7983 */ /* 0x000ea80000300800 */
[----:B------:R-:W2:Y:S04]  /*ea10*/  LDL.LU R92, [R1+0x30a0] ;  /* 0x0030a000015c7983 */ /* 0x000ea80000300800 */
[----:B------:R-:W2:Y:S04]  /*ea20*/  LDL.LU R90, [R1+0x309c] ;  /* 0x00309c00015a7983 */ /* 0x000ea80000300800 */
[----:B------:R-:W2:Y:S04]  /*ea30*/  LDL.LU R88, [R1+0x3098] ;  /* 0x0030980001587983 */ /* 0x000ea80000300800 */
[----:B------:R-:W2:Y:S04]  /*ea40*/  LDL.LU R86, [R1+0x3094] ;  /* 0x0030940001567983 */ /* 0x000ea80000300800 */
[----:B------:R-:W2:Y:S04]  /*ea50*/  LDL.LU R84, [R1+0x3090] ;  /* 0x0030900001547983 */ /* 0x000ea80000300800 */
[----:B------:R-:W2:Y:S04]  /*ea60*/  LDL.LU R82, [R1+0x308c] ;  /* 0x00308c0001527983 */ /* 0x000ea80000300800 */
[----:B------:R-:W2:Y:S04]  /*ea70*/  LDL.LU R80, [R1+0x3088] ;  /* 0x0030880001507983 */ /* 0x000ea80000300800 */
[----:B------:R0:W-:Y:S04]  /*ea80*/  STL [R1+0x32f4], R64 ;  /* 0x0032f44001007387 */ /* 0x0001e80000100800 */
[----:B------:R-:W2:Y:S04]  /*ea90*/  LDL.LU R78, [R1+0x3084] ;  /* 0x00308400014e7983 */ /* 0x000ea80000300800 */
[----:B------:R-:W2:Y:S04]  /*eaa0*/  LDL R228, [R1+0x324] ;  /* 0x0003240001e47983 */ /* 0x000ea80000100800 */
[----:B------:R-:W2:Y:S04]  /*eab0*/  LDL R58, [R1+0x428] ;  /* 0x00042800013a7983 */ /* 0x000ea80000100800 */
[----:B------:R-:W2:Y:S04]  /*eac0*/  LDL R60, [R1+0x42c] ;  /* 0x00042c00013c7983 */ /* 0x000ea80000100800 */
[----:B------:R-:W2:Y:S04]  /*ead0*/  LDL R54, [R1+0x438] ;  /* 0x0004380001367983 */ /* 0x000ea80000100800 */
[----:B------:R-:W2:Y:S04]  /*eae0*/  LDL.LU R66, [R1+0x32f8] ;  /* 0x0032f80001427983 */ /* 0x000ea80000300800 */
[----:B0-----:R-:W2:Y:S01]  /*eaf0*/  LDL.LU R64, [R1+0x32f4] ;  /* 0x0032f40001407983 */ /* 0x001ea20000300800 */
[----:B------:R-:W-:-:S02]  /*eb00*/  IMAD.MOV.U32 R53, RZ, RZ, R93 ;  /* 0x000000ffff357224 */ /* 0x000fc400078e005d */
[----:B------:R-:W-:Y:S01]  /*eb10*/  IMAD.MOV.U32 R55, RZ, RZ, R95 ;  /* 0x000000ffff377224 */ /* 0x000fe200078e005f */
[----:B------:R0:W-:Y:S01]  /*eb20*/  STL [R1+0x3438], R190 ;  /* 0x003438be01007387 */ /* 0x0001e20000100800 */
[----:B------:R-:W-:Y:S02]  /*eb30*/  IMAD.MOV.U32 R57, RZ, RZ, R97 ;  /* 0x000000ffff397224 */ /* 0x000fe400078e0061 */
[----:B------:R-:W-:Y:S01]  /*eb40*/  IMAD.MOV.U32 R59, RZ, RZ, R99 ;  /* 0x000000ffff3b7224 */ /* 0x000fe200078e0063 */
[----:B------:R-:W2:Y:S01]  /*eb50*/  LDL R222, [R1+0x330] ;  /* 0x0003300001de7983 */ /* 0x000ea20000100800 */
[----:B------:R-:W-:Y:S02]  /*eb60*/  IMAD.MOV.U32 R61, RZ, RZ, R101 ;  /* 0x000000ffff3d7224 */ /* 0x000fe400078e0065 */
[----:B------:R-:W-:Y:S01]  /*eb70*/  IMAD.MOV.U32 R63, RZ, RZ, R103 ;  /* 0x000000ffff3f7224 */ /* 0x000fe200078e0067 */
[----:B------:R-:W2:Y:S01]  /*eb80*/  LDL R212, [R1+0x334] ;  /* 0x0003340001d47983 */ /* 0x000ea20000100800 */
[----:B------:R-:W-:-:S02]  /*eb90*/  IMAD.MOV.U32 R65, RZ, RZ, R109 ;  /* 0x000000ffff417224 */ /* 0x000fc400078e006d */
[----:B------:R-:W-:Y:S01]  /*eba0*/  IMAD.MOV.U32 R67, RZ, RZ, R111 ;  /* 0x000000ffff437224 */ /* 0x000fe200078e006f */
[----:B------:R1:W-:Y:S01]  /*ebb0*/  STL [R1+0x32e4], R188 ;  /* 0x0032e4bc01007387 */ /* 0x0003e20000100800 */
[----:B------:R-:W-:-:S03]  /*ebc0*/  IMAD.MOV.U32 R224, RZ, RZ, R71 ;  /* 0x000000ffffe07224 */ /* 0x000fc600078e0047 */
[----:B------:R1:W-:Y:S04]  /*ebd0*/  STL [R1+0x32e0], R186 ;  /* 0x0032e0ba01007387 */ /* 0x0003e80000100800 */
[----:B------:R1:W-:Y:S04]  /*ebe0*/  STL [R1+0x32dc], R184 ;  /* 0x0032dcb801007387 */ /* 0x0003e80000100800 */
[----:B------:R1:W-:Y:S04]  /*ebf0*/  STL [R1+0x31b0], R70 ;  /* 0x0031b04601007387 */ /* 0x0003e80000100800 */
[----:B------:R1:W-:Y:S04]  /*ec00*/  STL [R1+0x31ac], R68 ;  /* 0x0031ac4401007387 */ /* 0x0003e80000100800 */
[----:B------:R1:W-:Y:S04]  /*ec10*/  STL [R1+0x31a8], R194 ;  /* 0x0031a8c201007387 */ /* 0x0003e80000100800 */
[----:B------:R1:W-:Y:S04]  /*ec20*/  STL.64 [R1+0x31a0], R192 ;  /* 0x0031a0c001007387 */ /* 0x0003e80000100a00 */
        /* <DEDUP_REMOVED lines=16> */
[----:B---3--:R3:W-:Y:S04]  /*ed30*/  STL [R1+0x30fc], R138 ;  /* 0x0030fc8a01007387 */ /* 0x0087e80000100800 */
[----:B------:R3:W-:Y:S04]  /*ed40*/  STL [R1+0x30f8], R136 ;  /* 0x0030f88801007387 */ /* 0x0007e80000100800 */
[----:B------:R3:W-:Y:S04]  /*ed50*/  STL [R1+0x30f4], R134 ;  /* 0x0030f48601007387 */ /* 0x0007e80000100800 */
[----:B------:R3:W-:Y:S04]  /*ed60*/  STL [R1+0x30f0], R132 ;  /* 0x0030f08401007387 */ /* 0x0007e80000100800 */
[----:B------:R3:W-:Y:S04]  /*ed70*/  STL [R1+0x3080], R76 ;  /* 0x0030804c01007387 */ /* 0x0007e80000100800 */
[----:B------:R3:W-:Y:S04]  /*ed80*/  STL [R1+0x307c], R74 ;  /* 0x00307c4a01007387 */ /* 0x0007e80000100800 */
        /* <DEDUP_REMOVED lines=9> */
[----:B------:R-:W2:Y:S04]  /*ee20*/  LDL.LU.64 R192, [R1+0x31a0] ;  /* 0x0031a00001c07983 */ /* 0x000ea80000300a00 */
[----:B------:R-:W2:Y:S04]  /*ee30*/  LDL.LU R182, [R1+0x3198] ;  /* 0x0031980001b67983 */ /* 0x000ea80000300800 */
[----:B------:R-:W2:Y:S04]  /*ee40*/  LDL.LU.64 R180, [R1+0x3190] ;  /* 0x0031900001b47983 */ /* 0x000ea80000300a00 */
        /* <DEDUP_REMOVED lines=21> */
[----:B------:R-:W3:Y:S04]  /*efa0*/  LDL.LU R71, [R1+0x52c] ;  /* 0x00052c0001477983 */ /* 0x000ee80000300800 */
        /* <DEDUP_REMOVED lines=30> */
[----:B------:R-:W-:Y:S04]  /*f190*/  STL.128 [R1+0x2fe0], R64 ;  /* 0x002fe04001007387 */ /* 0x000fe80000100c00 */
[----:B------:R-:W-:Y:S04]  /*f1a0*/  STL.128 [R1+0x2fd0], R60 ;  /* 0x002fd03c01007387 */ /* 0x000fe80000100c00 */
[----:B------:R-:W-:Y:S04]  /*f1b0*/  STL.128 [R1+0x2fc0], R56 ;  /* 0x002fc03801007387 */ /* 0x000fe80000100c00 */
[----:B------:R1:W-:Y:S04]  /*f1c0*/  STL.128 [R1+0x2fb0], R52 ;  /* 0x002fb03401007387 */ /* 0x0003e80000100c00 */
[----:B------:R-:W2:Y:S04]  /*f1d0*/  LDL R44, [R1+0x43c] ;  /* 0x00043c00012c7983 */ /* 0x000ea80000100800 */
        /* <DEDUP_REMOVED lines=8> */
[----:B------:R-:W4:Y:S04]  /*f260*/  LDL.64 R16, [R1+0xa8] ;  /* 0x0000a80001107983 */ /* 0x000f280000100a00 */
[----:B------:R-:W4:Y:S04]  /*f270*/  LDL.128 R24, [R1+0x260] ;  /* 0x0002600001187983 */ /* 0x000f280000100c00 */
[----:B-1----:R-:W4:Y:S04]  /*f280*/  LDL.128 R52, [R1+0x320] ;  /* 0x0003200001347983 */ /* 0x002f280000100c00 */
[----:B------:R-:W4:Y:S04]  /*f290*/  LDL.LU.128 R64, [R1+0x2fe0] ;  /* 0x002fe00001407983 */ /* 0x000f280000300c00 */
[----:B------:R-:W4:Y:S04]  /*f2a0*/  LDL.LU.128 R60, [R1+0x2fd0] ;  /* 0x002fd000013c7983 */ /* 0x000f280000300c00 */
[----:B------:R-:W4:Y:S04]  /*f2b0*/  LDL.LU.128 R56, [R1+0x2fc0] ;  /* 0x002fc00001387983 */ /* 0x000f280000300c00 */
[----:B------:R-:W4:Y:S04]  /*f2c0*/  LDL.LU R120, [R1+0x3060] ;  /* 0x0030600001787983 */ /* 0x000f280000300800 */
        /* <DEDUP_REMOVED lines=8> */
[----:B------:R-:W4:Y:S01]  /*f350*/  LDL.LU R92, [R1+0x3028] ;  /* 0x00302800015c7983 */ /* 0x000f220000300800 */
[----:B------:R-:W-:-:S02]  /*f360*/  IMAD.MOV.U32 R228, RZ, RZ, R69 ;  /* 0x000000ffffe47224 */ /* 0x000fc400078e0045 */
[----:B------:R-:W-:Y:S02]  /*f370*/  IMAD.MOV.U32 R39, RZ, RZ, R79 ;  /* 0x000000ffff277224 */ /* 0x000fe400078e004f */
[----:B------:R-:W-:Y:S02]  /*f380*/  IMAD.MOV.U32 R41, RZ, RZ, R81 ;  /* 0x000000ffff297224 */ /* 0x000fe400078e0051 */
[----:B------:R-:W-:Y:S02]  /*f390*/  IMAD.MOV.U32 R43, RZ, RZ, R83 ;  /* 0x000000ffff2b7224 */ /* 0x000fe400078e0053 */
[----:B------:R-:W-:Y:S02]  /*f3a0*/  IMAD.MOV.U32 R45, RZ, RZ, R85 ;  /* 0x000000ffff2d7224 */ /* 0x000fe400078e0055 */
[----:B------:R-:W-:Y:S02]  /*f3b0*/  IMAD.MOV.U32 R47, RZ, RZ, R87 ;  /* 0x000000ffff2f7224 */ /* 0x000fe400078e0057 */
[----:B------:R-:W-:-:S02]  /*f3c0*/  IMAD.MOV.U32 R49, RZ, RZ, R89 ;  /* 0x000000ffff317224 */ /* 0x000fc400078e0059 */
[----:B------:R-:W-:Y:S01]  /*f3d0*/  IMAD.MOV.U32 R51, RZ, RZ, R91 ;  /* 0x000000ffff337224 */ /* 0x000fe200078e005b */
[----:B------:R-:W-:Y:S01]  /*f3e0*/  STL [R1+0x360], R198 ;  /* 0x000360c601007387 */ /* 0x000fe20000100800 */
[----:B------:R-:W-:Y:S02]  /*f3f0*/  IMAD.MOV.U32 R69, RZ, RZ, R117 ;  /* 0x000000ffff457224 */ /* 0x000fe400078e0075 */
[----:B------:R-:W-:Y:S01]  /*f400*/  IMAD.MOV.U32 R232, RZ, RZ, R73 ;  /* 0x000000ffffe87224 */ /* 0x000fe200078e0049 */
[----:B------:R-:W-:Y:S01]  /*f410*/  STL [R1+0x330], R222 ;  /* 0x000330de01007387 */ /* 0x000fe20000100800 */
[----:B------:R-:W-:-:S03]  /*f420*/  IMAD.MOV.U32 R235, RZ, RZ, R75 ;  /* 0x000000ffffeb7224 */ /* 0x000fc600078e004b */
[----:B------:R-:W-:Y:S04]  /*f430*/  STL [R1+0x334], R212 ;  /* 0x000334d401007387 */ /* 0x000fe80000100800 */
[----:B------:R-:W-:Y:S04]  /*f440*/  STL [R1+0x338], R214 ;  /* 0x000338d601007387 */ /* 0x000fe80000100800 */
[----:B------:R-:W-:Y:S04]  /*f450*/  STL [R1+0x33c], R216 ;  /* 0x00033cd801007387 */ /* 0x000fe80000100800 */
[----:B------:R-:W-:Y:S04]  /*f460*/  STL.128 [R1+0x2f50], R28 ;  /* 0x002f501c01007387 */ /* 0x000fe80000100c00 */
[----:B------:R-:W-:Y:S04]  /*f470*/  STL.128 [R1+0x2f30], R20 ;  /* 0x002f301401007387 */ /* 0x000fe80000100c00 */
[----:B------:R-:W-:Y:S04]  /*f480*/  STL.128 [R1+0x2f10], R12 ;  /* 0x002f100c01007387 */ /* 0x000fe80000100c00 */
[----:B------:R-:W-:Y:S04]  /*f490*/  STL.128 [R1+0x2f00], R8 ;  /* 0x002f000801007387 */ /* 0x000fe80000100c00 */
[----:B---3--:R0:W-:Y:S04]  /*f4a0*/  STL [R1+0x3008], R76 ;  /* 0x0030084c01007387 */ /* 0x0081e80000100800 */
[----:B------:R1:W-:Y:S04]  /*f4b0*/  STL [R1+0x3004], R74 ;  /* 0x0030044a01007387 */ /* 0x0003e80000100800 */
[----:B------:R3:W-:Y:S04]  /*f4c0*/  STL [R1+0x3000], R72 ;  /* 0x0030004801007387 */ /* 0x0007e80000100800 */
[----:B------:R3:W-:Y:S04]  /*f4d0*/  STL.128 [R1+0x2ff0], R68 ;  /* 0x002ff04401007387 */ /* 0x0007e80000100c00 */
[----:B------:R3:W-:Y:S04]  /*f4e0*/  STL.128 [R1+0x2ef0], R4 ;  /* 0x002ef00401007387 */ /* 0x0007e80000100c00 */
        /* <DEDUP_REMOVED lines=15> */
[----:B0-----:R-:W4:Y:S04]  /*f5e0*/  LDL.LU R76, [R1+0x3008] ;  /* 0x00300800014c7983 */ /* 0x001f280000300800 */
[----:B-1----:R-:W4:Y:S04]  /*f5f0*/  LDL.LU R74, [R1+0x3004] ;  /* 0x00300400014a7983 */ /* 0x002f280000300800 */
[----:B---3--:R-:W3:Y:S04]  /*f600*/  LDL.LU R72, [R1+0x3000] ;  /* 0x0030000001487983 */ /* 0x008ee80000300800 */
[----:B------:R-:W3:Y:S04]  /*f610*/  LDL.LU.128 R68, [R1+0x2ff0] ;  /* 0x002ff00001447983 */ /* 0x000ee80000300c00 */
[----:B------:R-:W3:Y:S04]  /*f620*/  LDL.LU.128 R28, [R1+0x2f50] ;  /* 0x002f5000011c7983 */ /* 0x000ee80000300c00 */
[----:B------:R-:W3:Y:S04]  /*f630*/  LDL.LU.128 R20, [R1+0x2f30] ;  /* 0x002f300001147983 */ /* 0x000ee80000300c00 */
[----:B------:R-:W3:Y:S04]  /*f640*/  LDL.LU.128 R12, [R1+0x2f10] ;  /* 0x002f1000010c7983 */ /* 0x000ee80000300c00 */
[----:B------:R-:W3:Y:S04]  /*f650*/  LDL.LU.128 R8, [R1+0x2f00] ;  /* 0x002f000001087983 */ /* 0x000ee80000300c00 */
[----:B------:R-:W3:Y:S01]  /*f660*/  LDL.LU.128 R4, [R1+0x2ef0] ;  /* 0x002ef00001047983 */ /* 0x000ee20000300c00 */
[----:B------:R-:W-:-:S03]  /*f670*/  IMAD.MOV.U32 R231, RZ, RZ, R77 ;  /* 0x000000ffffe77224 */ /* 0x000fc600078e004d */
[----:B------:R-:W-:Y:S04]  /*f680*/  STL [R1+0x35c], R196 ;  /* 0x00035cc401007387 */ /* 0x000fe80000100800 */
[----:B------:R-:W-:Y:S04]  /*f690*/  STL [R1+0x344], R208 ;  /* 0x000344d001007387 */ /* 0x000fe80000100800 */
[----:B------:R-:W-:Y:S04]  /*f6a0*/  STL [R1+0x348], R210 ;  /* 0x000348d201007387 */ /* 0x000fe80000100800 */
[----:B------:R-:W3:Y:S04]  /*f6b0*/  LDL.LU R130, [R1+0x3074] ;  /* 0x0030740001827983 */ /* 0x000ee80000300800 */
[----:B------:R-:W3:Y:S04]  /*f6c0*/  LDL.LU R128, [R1+0x3070] ;  /* 0x0030700001807983 */ /* 0x000ee80000300800 */
[----:B--2---:R-:W-:Y:S04]  /*f6d0*/  STL.128 [R1+0x2f90], R44 ;  /* 0x002f902c01007387 */ /* 0x004fe80000100c00 */
[----:B----4-:R0:W-:Y:S04]  /*f6e0*/  STL.128 [R1+0x2fa0], R48 ;  /* 0x002fa03001007387 */ /* 0x0101e80000100c00 */
[----:B------:R-:W-:Y:S04]  /*f6f0*/  STL.128 [R1+0x2f80], R40 ;  /* 0x002f802801007387 */ /* 0x000fe80000100c00 */
[----:B0-----:R-:W2:Y:S04]  /*f700*/  LDL.LU.128 R48, [R1+0x2fa0] ;  /* 0x002fa00001307983 */ /* 0x001ea80000300c00 */
[----:B------:R-:W4:Y:S04]  /*f710*/  LDL.LU.128 R44, [R1+0x2f90] ;  /* 0x002f9000012c7983 */ /* 0x000f280000300c00 */
[----:B------:R-:W-:Y:S04]  /*f720*/  STL.128 [R1+0x2f70], R36 ;  /* 0x002f702401007387 */ /* 0x000fe80000100c00 */
[----:B------:R-:W-:Y:S04]  /*f730*/  STL.128 [R1+0x2f60], R32 ;  /* 0x002f602001007387 */ /* 0x000fe80000100c00 */
[----:B------:R-:W-:Y:S04]  /*f740*/  STL.64 [R1+0x2f20], R16 ;  /* 0x002f201001007387 */ /* 0x000fe80000100a00 */
[----:B------:R-:W-:Y:S01]  /*f750*/  STL.128 [R1+0x2f40], R24 ;  /* 0x002f401801007387 */ /* 0x000fe20000100c00 */
[----:B------:R-:W-:-:S03]  /*f760*/  IMAD.MOV.U32 R198, RZ, RZ, R52 ;  /* 0x000000ffffc67224 */ /* 0x000fc600078e0034 */
[----:B------:R0:W-:Y:S01]  /*f770*/  STL.64 [R1+0x538], R54 ;  /* 0x0005383601007387 */ /* 0x0001e20000100a00 */
[----:B------:R-:W-:-:S03]  /*f780*/  IMAD.MOV.U32 R73, RZ, RZ, R53 ;  /* 0x000000ffff497224 */ /* 0x000fc600078e0035 */
[----:B------:R-:W-:Y:S04]  /*f790*/  STL.128 [R1+0x2e50], R64 ;  /* 0x002e504001007387 */ /* 0x000fe80000100c00 */
[----:B------:R-:W-:Y:S04]  /*f7a0*/  STL.128 [R1+0x2e40], R60 ;  /* 0x002e403c01007387 */ /* 0x000fe80000100c00 */
[----:B------:R1:W-:Y:S04]  /*f7b0*/  STL.128 [R1+0x2e30], R56 ;  /* 0x002e303801007387 */ /* 0x0003e80000100c00 */
[----:B0-----:R-:W4:Y:S04]  /*f7c0*/  LDL.LU.128 R52, [R1+0x2fb0] ;  /* 0x002fb00001347983 */ /* 0x001f280000300c00 */
[----:B------:R-:W4:Y:S04]  /*f7d0*/  LDL.LU.128 R40, [R1+0x2f80] ;  /* 0x002f800001287983 */ /* 0x000f280000300c00 */
[----:B------:R-:W4:Y:S04]  /*f7e0*/  LDL.LU.128 R36, [R1+0x2f70] ;  /* 0x002f700001247983 */ /* 0x000f280000300c00 */
[----:B------:R-:W4:Y:S04]  /*f7f0*/  LDL.LU.128 R32, [R1+0x2f60] ;  /* 0x002f600001207983 */ /* 0x000f280000300c00 */
[----:B------:R-:W4:Y:S04]  /*f800*/  LDL.LU.128 R24, [R1+0x2f40] ;  /* 0x002f400001187983 */ /* 0x000f280000300c00 */
[----:B------:R-:W4:Y:S04]  /*f810*/  LDL.LU.64 R16, [R1+0x2f20] ;  /* 0x002f200001107983 */ /* 0x000f280000300a00 */
[----:B------:R-:W4:Y:S04]  /*f820*/  LDL.LU R75, [R1+0x53c] ;  /* 0x00053c00014b7983 */ /* 0x000f280000300800 */
[----:B------:R0:W-:Y:S04]  /*f830*/  STL [R1+0x2ed8], R120 ;  /* 0x002ed87801007387 */ /* 0x0001e80000100800 */
[----:B------:R0:W-:Y:S04]  /*f840*/  STL [R1+0x2ed4], R118 ;  /* 0x002ed47601007387 */ /* 0x0001e80000100800 */
[----:B------:R0:W-:Y:S04]  /*f850*/  STL [R1+0x2ed0], R116 ;  /* 0x002ed07401007387 */ /* 0x0001e80000100800 */
[----:B------:R0:W-:Y:S04]  /*f860*/  STL [R1+0x2ecc], R114 ;  /* 0x002ecc7201007387 */ /* 0x0001e80000100800 */
[----:B------:R0:W-:Y:S04]  /*f870*/  STL [R1+0x2ec8], R112 ;  /* 0x002ec87001007387 */ /* 0x0001e80000100800 */
[----:B------:R0:W-:Y:S04]  /*f880*/  STL [R1+0x2ec4], R110 ;  /* 0x002ec46e01007387 */ /* 0x0001e80000100800 */
[----:B------:R0:W-:Y:S04]  /*f890*/  STL [R1+0x2ec0], R108 ;  /* 0x002ec06c01007387 */ /* 0x0001e80000100800 */
[----:B-1----:R-:W4:Y:S04]  /*f8a0*/  LDL.128 R56, [R1+0x330] ;  /* 0x0003300001387983 */ /* 0x002f280000100c00 */
[----:B------:R-:W4:Y:S04]  /*f8b0*/  LDL.LU.128 R64, [R1+0x2e50] ;  /* 0x002e500001407983 */ /* 0x000f280000300c00 */
[----:B------:R-:W4:Y:S04]  /*f8c0*/  LDL.LU.128 R60, [R1+0x2e40] ;  /* 0x002e4000013c7983 */ /* 0x000f280000300c00 */
[----:B------:R1:W-:Y:S04]  /*f8d0*/  STL [R1+0x2ebc], R106 ;  /* 0x002ebc6a01007387 */ /* 0x0003e80000100800 */
[----:B0-----:R-:W4:Y:S04]  /*f8e0*/  LDL.LU R120, [R1+0x2ed8] ;  /* 0x002ed80001787983 */ /* 0x001f280000300800 */
[----:B------:R-:W4:Y:S04]  /*f8f0*/  LDL.LU R118, [R1+0x2ed4] ;  /* 0x002ed40001767983 */ /* 0x000f280000300800 */
[----:B------:R-:W4:Y:S04]  /*f900*/  LDL.LU R116, [R1+0x2ed0] ;  /* 0x002ed00001747983 */ /* 0x000f280000300800 */
[----:B------:R-:W4:Y:S04]  /*f910*/  LDL.LU R114, [R1+0x2ecc] ;  /* 0x002ecc0001727983 */ /* 0x000f280000300800 */
[----:B------:R-:W4:Y:S04]  /*f920*/  LDL.LU R112, [R1+0x2ec8] ;  /* 0x002ec80001707983 */ /* 0x000f280000300800 */
[----:B------:R-:W4:Y:S04]  /*f930*/  LDL.LU R110, [R1+0x2ec4] ;  /* 0x002ec400016e7983 */ /* 0x000f280000300800 */
[----:B------:R-:W4:Y:S04]  /*f940*/  LDL.LU R108, [R1+0x2ec0] ;  /* 0x002ec000016c7983 */ /* 0x000f280000300800 */
[----:B------:R0:W-:Y:S04]  /*f950*/  STL [R1+0x2ea4], R94 ;  /* 0x002ea45e01007387 */ /* 0x0001e80000100800 */
[----:B------:R0:W-:Y:S04]  /*f960*/  STL [R1+0x2ea0], R92 ;  /* 0x002ea05c01007387 */ /* 0x0001e80000100800 */
[----:B-1----:R-:W4:Y:S04]  /*f970*/  LDL.LU R106, [R1+0x2ebc] ;  /* 0x002ebc00016a7983 */ /* 0x002f280000300800 */
[----:B0-----:R-:W4:Y:S04]  /*f980*/  LDL.LU R94, [R1+0x2ea4] ;  /* 0x002ea400015e7983 */ /* 0x001f280000300800 */
        /* <DEDUP_REMOVED lines=17> */
[----:B---3--:R3:W-:Y:S04]  /*faa0*/  STL.128 [R1+0x2e60], R68 ;  /* 0x002e604401007387 */ /* 0x0087e80000100c00 */
[----:B------:R-:W-:Y:S04]  /*fab0*/  STL.128 [R1+0x2dc0], R28 ;  /* 0x002dc01c01007387 */ /* 0x000fe80000100c00 */
[----:B------:R-:W-:Y:S04]  /*fac0*/  STL.128 [R1+0x2da0], R20 ;  /* 0x002da01401007387 */ /* 0x000fe80000100c00 */
[----:B------:R-:W-:Y:S04]  /*fad0*/  STL.128 [R1+0x2d80], R12 ;  /* 0x002d800c01007387 */ /* 0x000fe80000100c00 */
[----:B------:R-:W-:Y:S04]  /*fae0*/  STL.128 [R1+0x2d70], R8 ;  /* 0x002d700801007387 */ /* 0x000fe80000100c00 */
[----:B------:R-:W-:Y:S04]  /*faf0*/  STL.128 [R1+0x2d60], R4 ;  /* 0x002d600401007387 */ /* 0x000fe80000100c00 */
        /* <DEDUP_REMOVED lines=13> */
[----:B--2---:R0:W-:Y:S04]  /*fbd0*/  STL.128 [R1+0x2e10], R48 ;  /* 0x002e103001007387 */ /* 0x0041e80000100c00 */
[----:B----4-:R1:W-:Y:S04]  /*fbe0*/  STL.128 [R1+0x2e00], R44 ;  /* 0x002e002c01007387 */ /* 0x0103e80000100c00 */
[----:B------:R-:W2:Y:S04]  /*fbf0*/  LDL.LU R80, [R1+0x2e88] ;  /* 0x002e880001507983 */ /* 0x000ea80000300800 */
[----:B------:R-:W4:Y:S04]  /*fc00*/  LDL.LU R78, [R1+0x2e84] ;  /* 0x002e8400014e7983 */ /* 0x000f280000300800 */
[----:B------:R-:W4:Y:S04]  /*fc10*/  LDL.LU R76, [R1+0x2e80] ;  /* 0x002e8000014c7983 */ /* 0x000f280000300800 */
[----:B---3--:R-:W3:Y:S04]  /*fc20*/  LDL.LU.128 R68, [R1+0x2e60] ;  /* 0x002e600001447983 */ /* 0x008ee80000300c00 */
[----:B0-----:R-:W4:Y:S04]  /*fc30*/  LDL.LU.128 R48, [R1+0x2e10] ;  /* 0x002e100001307983 */ /* 0x001f280000300c00 */
[----:B-1----:R-:W4:Y:S04]  /*fc40*/  LDL.LU.128 R44, [R1+0x2e00] ;  /* 0x002e0000012c7983 */ /* 0x002f280000300c00 */
[----:B------:R-:W4:Y:S04]  /*fc50*/  LDL.LU.128 R28, [R1+0x2dc0] ;  /* 0x002dc000011c7983 */ /* 0x000f280000300c00 */
[----:B------:R-:W4:Y:S04]  /*fc60*/  LDL.LU.128 R20, [R1+0x2da0] ;  /* 0x002da00001147983 */ /* 0x000f280000300c00 */
[----:B------:R0:W-:Y:S04]  /*fc70*/  STL.128 [R1+0x2e20], R52 ;  /* 0x002e203401007387 */ /* 0x0001e80000100c00 */
[----:B------:R1:W-:Y:S04]  /*fc80*/  STL.128 [R1+0x2df0], R40 ;  /* 0x002df02801007387 */ /* 0x0003e80000100c00 */
[----:B------:R1:W-:Y:S04]  /*fc90*/  STL.128 [R1+0x2de0], R36 ;  /* 0x002de02401007387 */ /* 0x0003e80000100c00 */
[----:B------:R-:W-:Y:S04]  /*fca0*/  STL.128 [R1+0x2dd0], R32 ;  /* 0x002dd02001007387 */ /* 0x000fe80000100c00 */
[----:B------:R-:W-:Y:S04]  /*fcb0*/  STL.128 [R1+0x2db0], R24 ;  /* 0x002db01801007387 */ /* 0x000fe80000100c00 */
[----:B------:R-:W-:Y:S04]  /*fcc0*/  STL.64 [R1+0x2d90], R16 ;  /* 0x002d901001007387 */ /* 0x000fe80000100a00 */
[----:B------:R1:W-:Y:S04]  /*fcd0*/  STL.128 [R1+0x2e70], R72 ;  /* 0x002e704801007387 */ /* 0x0003e80000100c00 */
[----:B0-----:R-:W4:Y:S04]  /*fce0*/  LDL.LU.128 R52, [R1+0x2e20] ;  /* 0x002e200001347983 */ /* 0x001f280000300c00 */
[----:B-1----:R-:W4:Y:S04]  /*fcf0*/  LDL.LU.128 R40, [R1+0x2df0] ;  /* 0x002df00001287983 */ /* 0x002f280000300c00 */
[----:B------:R-:W4:Y:S04]  /*fd00*/  LDL.LU.128 R36, [R1+0x2de0] ;  /* 0x002de00001247983 */ /* 0x000f280000300c00 */
[----:B------:R-:W4:Y:S04]  /*fd10*/  LDL.LU.128 R72, [R1+0x2e70] ;  /* 0x002e700001487983 */ /* 0x000f280000300c00 */
[----:B------:R-:W4:Y:S04]  /*fd20*/  LDL.LU.128 R32, [R1+0x2dd0] ;  /* 0x002dd00001207983 */ /* 0x000f280000300c00 */
[----:B------:R-:W4:Y:S04]  /*fd30*/  LDL.LU.128 R24, [R1+0x2db0] ;  /* 0x002db00001187983 */ /* 0x000f280000300c00 */
[----:B------:R-:W4:Y:S01]  /*fd40*/  LDL.LU.64 R16, [R1+0x2d90] ;  /* 0x002d900001107983 */ /* 0x000f220000300a00 */
[----:B------:R-:W-:-:S03]  /*fd50*/  IMAD.MOV.U32 R196, RZ, RZ, R56 ;  /* 0x000000ffffc47224 */ /* 0x000fc600078e0038 */
[----:B------:R0:W-:Y:S01]  /*fd60*/  STL.64 [R1+0x548], R58 ;  /* 0x0005483a01007387 */ /* 0x0001e20000100a00 */
[----:B------:R-:W-:-:S03]  /*fd70*/  IMAD.MOV.U32 R77, RZ, RZ, R57 ;  /* 0x000000ffff4d7224 */ /* 0x000fc600078e0039 */
[----:B------:R-:W-:Y:S04]  /*fd80*/  STL.128 [R1+0x2cb0], R64 ;  /* 0x002cb04001007387 */ /* 0x000fe80000100c00 */
[----:B------:R1:W-:Y:S04]  /*fd90*/  STL.128 [R1+0x2ca0], R60 ;  /* 0x002ca03c01007387 */ /* 0x0003e80000100c00 */
[----:B0-----:R-:W4:Y:S04]  /*fda0*/  LDL.LU.128 R56, [R1+0x2e30] ;  /* 0x002e300001387983 */ /* 0x001f280000300c00 */
[----:B------:R-:W4:Y:S04]  /*fdb0*/  LDL.LU.128 R12, [R1+0x2d80] ;  /* 0x002d8000010c7983 */ /* 0x000f280000300c00 */
[----:B------:R-:W4:Y:S04]  /*fdc0*/  LDL.LU.128 R8, [R1+0x2d70] ;  /* 0x002d700001087983 */ /* 0x000f280000300c00 */
[----:B------:R-:W4:Y:S04]  /*fdd0*/  LDL.LU.128 R4, [R1+0x2d60] ;  /* 0x002d600001047983 */ /* 0x000f280000300c00 */
        /* <DEDUP_REMOVED lines=23> */
[----:B------:R-:W-:Y:S04]  /*ff50*/  STL [R1+0x358], R190 ;  /* 0x000358be01007387 */ /* 0x000fe80000100800 */
[----:B------:R0:W-:Y:S04]  /*ff60*/  STL [R1+0x2eec], R130 ;  /* 0x002eec8201007387 */ /* 0x0001e80000100800 */
[----:B------:R1:W-:Y:S04]  /*ff70*/  STL [R1+0x2ee8], R128 ;  /* 0x002ee88001007387 */ /* 0x0003e80000100800 */
[----:B------:R-:W-:Y:S04]  /*ff80*/  STL [R1+0x36c], R188 ;  /* 0x00036cbc01007387 */ /* 0x000fe80000100800 */
[----:B0-----:R-:W4:Y:S04]  /*ff90*/  LDL.LU R130, [R1+0x2eec] ;  /* 0x002eec0001827983 */ /* 0x001f280000300800 */
[----:B-1----:R-:W4:Y:S04]  /*ffa0*/  LDL.LU R128, [R1+0x2ee8] ;  /* 0x002ee80001807983 */ /* 0x002f280000300800 */
[----:B------:R-:W4:Y:S04]  /*ffb0*/  LDL.LU R197, [R1+0x538] ;  /* 0x0005380001c57983 */ /* 0x000f280000300800 */
        /* <DEDUP_REMOVED lines=14> */
[----:B0-----:R-:W4:Y:S04]  /*100a0*/  LDL.LU R126, [R1+0x2d4c] ;  /* 0x002d4c00017e7983 */ /* 0x001f280000300800 */
[----:B-1----:R-:W4:Y:S04]  /*100b0*/  LDL.LU R124, [R1+0x2d48] ;  /* 0x002d4800017c7983 */ /* 0x002f280000300800 */
[----:B--2---:R0:W-:Y:S04]  /*100c0*/  STL [R1+0x2cf0], R80 ;  /* 0x002cf05001007387 */ /* 0x0041e80000100800 */
[----:B------:R-:W2:Y:S04]  /*100d0*/  LDL.LU R122, [R1+0x2d44] ;  /* 0x002d4400017a7983 */ /* 0x000ea80000300800 */
[----:B------:R-:W2:Y:S04]  /*100e0*/  LDL.LU R104, [R1+0x2d20] ;  /* 0x002d200001687983 */ /* 0x000ea80000300800 */
[----:B---3--:R-:W-:Y:S04]  /*100f0*/  STL.128 [R1+0x2cc0], R68 ;  /* 0x002cc04401007387 */ /* 0x008fe80000100c00 */
[----:B----4-:R-:W-:Y:S04]  /*10100*/  STL.128 [R1+0x2c70], R48 ;  /* 0x002c703001007387 */ /* 0x010fe80000100c00 */
[----:B------:R-:W-:Y:S04]  /*10110*/  STL.128 [R1+0x2c60], R44 ;  /* 0x002c602c01007387 */ /* 0x000fe80000100c00 */
[----:B------:R-:W-:Y:S04]  /*10120*/  STL.128 [R1+0x2c20], R28 ;  /* 0x002c201c01007387 */ /* 0x000fe80000100c00 */
[----:B------:R-:W-:Y:S04]  /*10130*/  STL.128 [R1+0x2c00], R20 ;  /* 0x002c001401007387 */ /* 0x000fe80000100c00 */
[----:B------:R-:W3:Y:S04]  /*10140*/  LDL.LU R102, [R1+0x2d1c] ;  /* 0x002d1c0001667983 */ /* 0x000ee80000300800 */
[----:B------:R-:W4:Y:S04]  /*10150*/  LDL.LU R100, [R1+0x2d18] ;  /* 0x002d180001647983 */ /* 0x000f280000300800 */
[----:B------:R-:W4:Y:S04]  /*10160*/  LDL.LU R98, [R1+0x2d14] ;  /* 0x002d140001627983 */ /* 0x000f280000300800 */
[----:B------:R-:W4:Y:S04]  /*10170*/  LDL.LU R96, [R1+0x2d10] ;  /* 0x002d100001607983 */ /* 0x000f280000300800 */
[----:B------:R-:W4:Y:S04]  /*10180*/  LDL.LU R90, [R1+0x2d04] ;  /* 0x002d0400015a7983 */ /* 0x000f280000300800 */
[----:B------:R-:W4:Y:S04]  /*10190*/  LDL.LU R88, [R1+0x2d00] ;  /* 0x002d000001587983 */ /* 0x000f280000300800 */
[----:B------:R-:W4:Y:S04]  /*101a0*/  LDL.LU R86, [R1+0x2cfc] ;  /* 0x002cfc0001567983 */ /* 0x000f280000300800 */
[----:B------:R-:W-:Y:S04]  /*101b0*/  STL.128 [R1+0x2c80], R52 ;  /* 0x002c803401007387 */ /* 0x000fe80000100c00 */
[----:B------:R-:W-:Y:S04]  /*101c0*/  STL.128 [R1+0x2c50], R40 ;  /* 0x002c502801007387 */ /* 0x000fe80000100c00 */
[----:B------:R-:W-:Y:S04]  /*101d0*/  STL.128 [R1+0x2c40], R36 ;  /* 0x002c402401007387 */ /* 0x000fe80000100c00 */
[----:B------:R1:W-:Y:S04]  /*101e0*/  STL.128 [R1+0x2cd0], R72 ;  /* 0x002cd04801007387 */ /* 0x0003e80000100c00 */
[----:B------:R-:W-:Y:S04]  /*101f0*/  STL.128 [R1+0x2c30], R32 ;  /* 0x002c302001007387 */ /* 0x000fe80000100c00 */
[----:B------:R-:W-:Y:S04]  /*10200*/  STL.128 [R1+0x2c10], R24 ;  /* 0x002c101801007387 */ /* 0x000fe80000100c00 */
[----:B------:R-:W-:Y:S04]  /*10210*/  STL.64 [R1+0x2bf0], R16 ;  /* 0x002bf01001007387 */ /* 0x000fe80000100a00 */
[----:B------:R-:W4:Y:S04]  /*10220*/  LDL.LU R84, [R1+0x2cf8] ;  /* 0x002cf80001547983 */ /* 0x000f280000300800 */
[----:B------:R-:W4:Y:S04]  /*10230*/  LDL.LU R82, [R1+0x2cf4] ;  /* 0x002cf40001527983 */ /* 0x000f280000300800 */
[----:B0-----:R-:W4:Y:S04]  /*10240*/  LDL.LU R80, [R1+0x2cf0] ;  /* 0x002cf00001507983 */ /* 0x001f280000300800 */
[----:B------:R0:W-:Y:S04]  /*10250*/  STL.128 [R1+0x2c90], R56 ;  /* 0x002c903801007387 */ /* 0x0001e80000100c00 */
[----:B------:R-:W-:Y:S04]  /*10260*/  STL.128 [R1+0x2be0], R12 ;  /* 0x002be00c01007387 */ /* 0x000fe80000100c00 */
[----:B------:R-:W-:Y:S04]  /*10270*/  STL.128 [R1+0x2bd0], R8 ;  /* 0x002bd00801007387 */ /* 0x000fe80000100c00 */
[----:B------:R-:W-:Y:S04]  /*10280*/  STL.128 [R1+0x2bc0], R4 ;  /* 0x002bc00401007387 */ /* 0x000fe80000100c00 */
[----:B------:R0:W-:Y:S04]  /*10290*/  STL.128 [R1+0x2ce0], R76 ;  /* 0x002ce04c01007387 */ /* 0x0001e80000100c00 */
[----:B-1----:R-:W4:Y:S04]  /*102a0*/  LDL.LU.128 R72, [R1+0x2cd0] ;  /* 0x002cd00001487983 */ /* 0x002f280000300c00 */
[----:B------:R-:W4:Y:S04]  /*102b0*/  LDL.LU.128 R68, [R1+0x2cc0] ;  /* 0x002cc00001447983 */ /* 0x000f280000300c00 */
[----:B0-----:R-:W4:Y:S04]  /*102c0*/  LDL.LU.128 R56, [R1+0x2c90] ;  /* 0x002c900001387983 */ /* 0x001f280000300c00 */
[----:B------:R-:W4:Y:S04]  /*102d0*/  LDL.LU.128 R76, [R1+0x2ce0] ;  /* 0x002ce000014c7983 */ /* 0x000f280000300c00 */
[----:B------:R-:W4:Y:S04]  /*102e0*/  LDL.LU.128 R52, [R1+0x2c80] ;  /* 0x002c800001347983 */ /* 0x000f280000300c00 */
[----:B------:R-:W4:Y:S04]  /*102f0*/  LDL.LU.128 R48, [R1+0x2c70] ;  /* 0x002c700001307983 */ /* 0x000f280000300c00 */
[----:B------:R-:W4:Y:S01]  /*10300*/  LDL.LU.128 R44, [R1+0x2c60] ;  /* 0x002c6000012c7983 */ /* 0x000f220000300c00 */
[----:B------:R-:W-:-:S03]  /*10310*/  IMAD.MOV.U32 R191, RZ, RZ, R60 ;  /* 0x000000ffffbf7224 */ /* 0x000fc600078e003c */
[----:B------:R0:W-:Y:S01]  /*10320*/  STL.64 [R1+0x558], R62 ;  /* 0x0005583e01007387 */ /* 0x0001e20000100a00 */
[----:B------:R-:W-:-:S03]  /*10330*/  IMAD.MOV.U32 R81, RZ, RZ, R61 ;  /* 0x000000ffff517224 */ /* 0x000fc600078e003d */
[----:B------:R1:W-:Y:S04]  /*10340*/  STL.128 [R1+0x2b10], R64 ;  /* 0x002b104001007387 */ /* 0x0003e80000100c00 */
[----:B------:R-:W4:Y:S04]  /*10350*/  LDL.LU.128 R40, [R1+0x2c50] ;  /* 0x002c500001287983 */ /* 0x000f280000300c00 */
[----:B0-----:R-:W4:Y:S04]  /*10360*/  LDL.LU.128 R60, [R1+0x2ca0] ;  /* 0x002ca000013c7983 */ /* 0x001f280000300c00 */
[----:B------:R-:W4:Y:S04]  /*10370*/  LDL.LU.128 R36, [R1+0x2c40] ;  /* 0x002c400001247983 */ /* 0x000f280000300c00 */
[----:B------:R-:W4:Y:S04]  /*10380*/  LDL.LU.128 R32, [R1+0x2c30] ;  /* 0x002c300001207983 */ /* 0x000f280000300c00 */
[----:B------:R-:W4:Y:S04]  /*10390*/  LDL.LU.128 R28, [R1+0x2c20] ;  /* 0x002c2000011c7983 */ /* 0x000f280000300c00 */
[----:B------:R-:W4:Y:S04]  /*103a0*/  LDL.LU.128 R24, [R1+0x2c10] ;  /* 0x002c100001187983 */ /* 0x000f280000300c00 */
[----:B------:R-:W4:Y:S04]  /*103b0*/  LDL.LU.128 R20, [R1+0x2c00] ;  /* 0x002c000001147983 */ /* 0x000f280000300c00 */
[----:B------:R-:W4:Y:S04]  /*103c0*/  LDL.LU.64 R16, [R1+0x2bf0] ;  /* 0x002bf00001107983 */ /* 0x000f280000300a00 */
        /* <DEDUP_REMOVED lines=29> */
[----:B--2---:R2:W-:Y:S04]  /*105a0*/  STL [R1+0x2bac], R122 ;  /* 0x002bac7a01007387 */ /* 0x0045e80000100800 */
[----:B------:R2:W-:Y:S04]  /*105b0*/  STL [R1+0x2b88], R104 ;  /* 0x002b886801007387 */ /* 0x0005e80000100800 */
[----:B0-----:R-:W2:Y:S04]  /*105c0*/  LDL.LU R130, [R1+0x2d54] ;  /* 0x002d540001827983 */ /* 0x001ea80000300800 */
[----:B-1----:R-:W2:Y:S04]  /*105d0*/  LDL.LU R128, [R1+0x2d50] ;  /* 0x002d500001807983 */ /* 0x002ea80000300800 */
[----:B------:R-:W2:Y:S04]  /*105e0*/  LDL.LU R190, [R1+0x558] ;  /* 0x0005580001be7983 */ /* 0x000ea80000300800 */
[----:B------:R-:W2:Y:S04]  /*105f0*/  LDL.LU R126, [R1+0x2bb4] ;  /* 0x002bb400017e7983 */ /* 0x000ea80000300800 */
[----:B------:R-:W2:Y:S04]  /*10600*/  LDL.LU R124, [R1+0x2bb0] ;  /* 0x002bb000017c7983 */ /* 0x000ea80000300800 */
[----:B---3--:R0:W-:Y:S04]  /*10610*/  STL [R1+0x2b84], R102 ;  /* 0x002b846601007387 */ /* 0x0081e80000100800 */
[----:B----4-:R1:W-:Y:S04]  /*10620*/  STL [R1+0x2b80], R100 ;  /* 0x002b806401007387 */ /* 0x0103e80000100800 */
[----:B------:R3:W-:Y:S04]  /*10630*/  STL [R1+0x2b7c], R98 ;  /* 0x002b7c6201007387 */ /* 0x0007e80000100800 */
[----:B------:R4:W-:Y:S04]  /*10640*/  STL [R1+0x2b78], R96 ;  /* 0x002b786001007387 */ /* 0x0009e80000100800 */
[----:B------:R4:W-:Y:S04]  /*10650*/  STL [R1+0x2b6c], R90 ;  /* 0x002b6c5a01007387 */ /* 0x0009e80000100800 */
[----:B------:R4:W-:Y:S04]  /*10660*/  STL [R1+0x2b68], R88 ;  /* 0x002b685801007387 */ /* 0x0009e80000100800 */
[----:B------:R4:W-:Y:S04]  /*10670*/  STL [R1+0x2b64], R86 ;  /* 0x002b645601007387 */ /* 0x0009e80000100800 */
[----:B--2---:R-:W2:Y:S04]  /*10680*/  LDL.LU R122, [R1+0x2bac] ;  /* 0x002bac00017a7983 */ /* 0x004ea80000300800 */
[----:B------:R-:W2:Y:S04]  /*10690*/  LDL.LU R104, [R1+0x2b88] ;  /* 0x002b880001687983 */ /* 0x000ea80000300800 */
[----:B0-----:R-:W2:Y:S04]  /*106a0*/  LDL.LU R102, [R1+0x2b84] ;  /* 0x002b840001667983 */ /* 0x001ea80000300800 */
[----:B-1----:R-:W2:Y:S04]  /*106b0*/  LDL.LU R100, [R1+0x2b80] ;  /* 0x002b800001647983 */ /* 0x002ea80000300800 */
[----:B---3--:R-:W3:Y:S04]  /*106c0*/  LDL.LU R98, [R1+0x2b7c] ;  /* 0x002b7c0001627983 */ /* 0x008ee80000300800 */
[----:B----4-:R-:W4:Y:S04]  /*106d0*/  LDL.LU R96, [R1+0x2b78] ;  /* 0x002b780001607983 */ /* 0x010f280000300800 */
[----:B------:R-:W4:Y:S04]  /*106e0*/  LDL.LU R90, [R1+0x2b6c] ;  /* 0x002b6c00015a7983 */ /* 0x000f280000300800 */
[----:B------:R0:W-:Y:S04]  /*106f0*/  STL [R1+0x2b60], R84 ;  /* 0x002b605401007387 */ /* 0x0001e80000100800 */
[----:B------:R-:W4:Y:S04]  /*10700*/  LDL.LU R88, [R1+0x2b68] ;  /* 0x002b680001587983 */ /* 0x000f280000300800 */
[----:B------:R-:W4:Y:S04]  /*10710*/  LDL.LU R86, [R1+0x2b64] ;  /* 0x002b640001567983 */ /* 0x000f280000300800 */
[----:B0-----:R-:W4:Y:S04]  /*10720*/  LDL.LU R84, [R1+0x2b60] ;  /* 0x002b600001547983 */ /* 0x001f280000300800 */
[----:B------:R-:W-:Y:S04]  /*10730*/  STL.128 [R1+0x2b30], R72 ;  /* 0x002b304801007387 */ /* 0x000fe80000100c00 */
[----:B------:R-:W-:Y:S04]  /*10740*/  STL.128 [R1+0x2b20], R68 ;  /* 0x002b204401007387 */ /* 0x000fe80000100c00 */
[----:B------:R-:W-:Y:S04]  /*10750*/  STL.128 [R1+0x2af0], R56 ;  /* 0x002af03801007387 */ /* 0x000fe80000100c00 */
[----:B------:R0:W-:Y:S04]  /*10760*/  STL.128 [R1+0x2b40], R76 ;  /* 0x002b404c01007387 */ /* 0x0001e80000100c00 */
[----:B------:R-:W-:Y:S04]  /*10770*/  STL.128 [R1+0x2ae0], R52 ;  /* 0x002ae03401007387 */ /* 0x000fe80000100c00 */
[----:B------:R-:W-:Y:S04]  /*10780*/  STL.128 [R1+0x2ad0], R48 ;  /* 0x002ad03001007387 */ /* 0x000fe80000100c00 */
[----:B------:R-:W-:Y:S04]  /*10790*/  STL.128 [R1+0x2ac0], R44 ;  /* 0x002ac02c01007387 */ /* 0x000fe80000100c00 */
[----:B0-----:R-:W4:Y:S04]  /*107a0*/  LDL.LU.128 R76, [R1+0x2b40] ;  /* 0x002b4000014c7983 */ /* 0x001f280000300c00 */
[----:B------:R-:W4:Y:S04]  /*107b0*/  LDL.LU.128 R72, [R1+0x2b30] ;  /* 0x002b300001487983 */ /* 0x000f280000300c00 */
[----:B------:R-:W4:Y:S04]  /*107c0*/  LDL.LU.128 R68, [R1+0x2b20] ;  /* 0x002b200001447983 */ /* 0x000f280000300c00 */
[----:B------:R-:W-:Y:S04]  /*107d0*/  STL.128 [R1+0x2ab0], R40 ;  /* 0x002ab02801007387 */ /* 0x000fe80000100c00 */
[----:B------:R0:W-:Y:S04]  /*107e0*/  STL.128 [R1+0x2b00], R60 ;  /* 0x002b003c01007387 */ /* 0x0001e80000100c00 */
[----:B------:R-:W-:Y:S04]  /*107f0*/  STL.128 [R1+0x2aa0], R36 ;  /* 0x002aa02401007387 */ /* 0x000fe80000100c00 */
[----:B------:R-:W-:Y:S04]  /*10800*/  STL.128 [R1+0x2a90], R32 ;  /* 0x002a902001007387 */ /* 0x000fe80000100c00 */
[----:B------:R-:W-:Y:S04]  /*10810*/  STL.128 [R1+0x2a80], R28 ;  /* 0x002a801c01007387 */ /* 0x000fe80000100c00 */
[----:B------:R-:W-:Y:S04]  /*10820*/  STL.128 [R1+0x2a70], R24 ;  /* 0x002a701801007387 */ /* 0x000fe80000100c00 */
[----:B------:R-:W-:Y:S04]  /*10830*/  STL.128 [R1+0x2a60], R20 ;  /* 0x002a601401007387 */ /* 0x000fe80000100c00 */
[----:B------:R-:W-:Y:S04]  /*10840*/  STL.64 [R1+0x2a50], R16 ;  /* 0x002a501001007387 */ /* 0x000fe80000100a00 */
[----:B------:R-:W-:Y:S04]  /*10850*/  STL.128 [R1+0x2a40], R12 ;  /* 0x002a400c01007387 */ /* 0x000fe80000100c00 */
[----:B------:R-:W-:Y:S04]  /*10860*/  STL.128 [R1+0x2a30], R8 ;  /* 0x002a300801007387 */ /* 0x000fe80000100c00 */
[----:B------:R-:W-:Y:S04]  /*10870*/  STL.128 [R1+0x2a20], R4 ;  /* 0x002a200401007387 */ /* 0x000fe80000100c00 */
[----:B------:R1:W-:Y:S04]  /*10880*/  STL.128 [R1+0x2b50], R80 ;  /* 0x002b505001007387 */ /* 0x0003e80000100c00 */
[----:B0-----:R-:W4:Y:S04]  /*10890*/  LDL.LU.128 R60, [R1+0x2b00] ;  /* 0x002b0000013c7983 */ /* 0x001f280000300c00 */
[----:B------:R-:W4:Y:S04]  /*108a0*/  LDL.LU.128 R56, [R1+0x2af0] ;  /* 0x002af00001387983 */ /* 0x000f280000300c00 */
[----:B------:R-:W4:Y:S04]  /*108b0*/  LDL.LU.128 R52, [R1+0x2ae0] ;  /* 0x002ae00001347983 */ /* 0x000f280000300c00 */
[----:B-1----:R-:W4:Y:S04]  /*108c0*/  LDL.LU.128 R80, [R1+0x2b50] ;  /* 0x002b500001507983 */ /* 0x002f280000300c00 */
[----:B------:R-:W4:Y:S04]  /*108d0*/  LDL.LU.128 R48, [R1+0x2ad0] ;  /* 0x002ad00001307983 */ /* 0x000f280000300c00 */
[----:B------:R-:W4:Y:S04]  /*108e0*/  LDL.LU.128 R44, [R1+0x2ac0] ;  /* 0x002ac000012c7983 */ /* 0x000f280000300c00 */
[----:B------:R-:W4:Y:S01]  /*108f0*/  LDL.LU.128 R40, [R1+0x2ab0] ;  /* 0x002ab00001287983 */ /* 0x000f220000300c00 */
[----:B------:R-:W-:-:S02]  /*10900*/  IMAD.MOV.U32 R189, RZ, RZ, R64 ;  /* 0x000000ffffbd7224 */ /* 0x000fc400078e0040 */
[----:B------:R-:W-:Y:S01]  /*10910*/  IMAD.MOV.U32 R85, RZ, RZ, R65 ;  /* 0x000000ffff557224 */ /* 0x000fe200078e0041 */
[----:B------:R0:W-:Y:S04]  /*10920*/  STL.64 [R1+0x568], R66 ;  /* 0x0005684201007387 */ /* 0x0001e80000100a00 */
[----:B------:R-:W4:Y:S04]  /*10930*/  LDL.LU.128 R36, [R1+0x2aa0] ;  /* 0x002aa00001247983 */ /* 0x000f280000300c00 */
[----:B------:R-:W4:Y:S04]  /*10940*/  LDL.LU.128 R32, [R1+0x2a90] ;  /* 0x002a900001207983 */ /* 0x000f280000300c00 */
[----:B0-----:R-:W4:Y:S04]  /*10950*/  LDL.LU.128 R64, [R1+0x2b10] ;  /* 0x002b100001407983 */ /* 0x001f280000300c00 */
        /* <DEDUP_REMOVED lines=8> */
[----:B------:R-:W4:Y:S04]  /*109e0*/  LDL.LU R87, [R1+0x56c] ;  /* 0x00056c0001577983 */ /* 0x000f280000300800 */
        /* <DEDUP_REMOVED lines=11> */
[----:B0-----:R-:W3:Y:S04]  /*10aa0*/  LDL.LU R94, [R1+0x29dc] ;  /* 0x0029dc00015e7983 */ /* 0x001ee80000300800 */
[----:B-1----:R-:W4:Y:S04]  /*10ab0*/  LDL.LU R92, [R1+0x29d8] ;  /* 0x0029d800015c7983 */ /* 0x002f280000300800 */
        /* <DEDUP_REMOVED lines=9> */
[----:B------:R-:W4:Y:S04]  /*10b50*/  LDL.LU R108, [R1+0x29f8] ;  /* 0x0029f800016c7983 */ /* 0x000f280000300800 */
[----:B------:R-:W4:Y:S04]  /*10b60*/  LDL.LU R106, [R1+0x29f4] ;  /* 0x0029f400016a7983 */ /* 0x000f280000300800 */
[----:B------:R-:W4:Y:S04]  /*10b70*/  LDL.LU R112, [R1+0x2a00] ;  /* 0x002a000001707983 */ /* 0x000f280000300800 */
[----:B------:R-:W4:Y:S04]  /*10b80*/  LDL.LU R110, [R1+0x29fc] ;  /* 0x0029fc00016e7983 */ /* 0x000f280000300800 */
[----:B------:R-:W-:Y:S04]  /*10b90*/  STL [R1+0x390], R138 ;  /* 0x0003908a01007387 */ /* 0x000fe80000100800 */
[----:B------:R-:W-:Y:S04]  /*10ba0*/  STL [R1+0x394], R128 ;  /* 0x0003948001007387 */ /* 0x000fe80000100800 */
[----:B------:R-:W-:Y:S04]  /*10bb0*/  STL [R1+0x398], R130 ;  /* 0x0003988201007387 */ /* 0x000fe80000100800 */
[----:B------:R-:W-:Y:S04]  /*10bc0*/  STL [R1+0x39c], R132 ;  /* 0x00039c8401007387 */ /* 0x000fe80000100800 */
[----:B------:R-:W4:Y:S04]  /*10bd0*/  LDL.LU R120, [R1+0x2a10] ;  /* 0x002a100001787983 */ /* 0x000f280000300800 */
[----:B------:R-:W4:Y:S04]  /*10be0*/  LDL.LU R118, [R1+0x2a0c] ;  /* 0x002a0c0001767983 */ /* 0x000f280000300800 */
[----:B------:R-:W4:Y:S04]  /*10bf0*/  LDL.LU R116, [R1+0x2a08] ;  /* 0x002a080001747983 */ /* 0x000f280000300800 */
[----:B--2---:R-:W-:Y:S04]  /*10c00*/  STL [R1+0x3a0], R122 ;  /* 0x0003a07a01007387 */ /* 0x004fe80000100800 */
[----:B------:R-:W-:Y:S04]  /*10c10*/  STL [R1+0x3a4], R124 ;  /* 0x0003a47c01007387 */ /* 0x000fe80000100800 */
[----:B------:R-:W-:Y:S04]  /*10c20*/  STL [R1+0x3a8], R126 ;  /* 0x0003a87e01007387 */ /* 0x000fe80000100800 */
[----:B------:R-:W-:Y:S04]  /*10c30*/  STL.128 [R1+0x2340], R192 ;  /* 0x002340c001007387 */ /* 0x000fe80000100c00 */
[----:B------:R-:W2:Y:S04]  /*10c40*/  LDL.LU R114, [R1+0x2a04] ;  /* 0x002a040001727983 */ /* 0x000ea80000300800 */
[----:B---3--:R-:W-:Y:S04]  /*10c50*/  STL [R1+0x2854], R94 ;  /* 0x0028545e01007387 */ /* 0x008fe80000100800 */
[----:B----4-:R0:W-:Y:S04]  /*10c60*/  STL [R1+0x2850], R92 ;  /* 0x0028505c01007387 */ /* 0x0101e80000100800 */
[----:B0-----:R-:W3:Y:S04]  /*10c70*/  LDL.128 R92, [R1+0x370] ;  /* 0x00037000015c7983 */ /* 0x001ee80000100c00 */
[----:B------:R0:W-:Y:S04]  /*10c80*/  STL [R1+0x29e4], R98 ;  /* 0x0029e46201007387 */ /* 0x0001e80000100800 */
[----:B------:R1:W-:Y:S04]  /*10c90*/  STL [R1+0x29e0], R96 ;  /* 0x0029e06001007387 */ /* 0x0003e80000100800 */
[----:B0-----:R-:W4:Y:S04]  /*10ca0*/  LDL.LU R98, [R1+0x29e4] ;  /* 0x0029e40001627983 */ /* 0x001f280000300800 */
[----:B-1----:R-:W2:Y:S01]  /*10cb0*/  LDL.LU R96, [R1+0x29e0] ;  /* 0x0029e00001607983 */ /* 0x002ea20000300800 */
[----:B---3--:R-:W-:-:S03]  /*10cc0*/  IMAD.MOV.U32 R185, RZ, RZ, R92 ;  /* 0x000000ffffb97224 */ /* 0x008fc600078e005c */
[----:B------:R0:W-:Y:S04]  /*10cd0*/  STL.64 [R1+0x588], R94 ;  /* 0x0005885e01007387 */ /* 0x0001e80000100a00 */
[----:B------:R-:W3:Y:S04]  /*10ce0*/  LDL.LU R92, [R1+0x2850] ;  /* 0x00285000015c7983 */ /* 0x000ee80000300800 */
[----:B------:R-:W-:Y:S04]  /*10cf0*/  STL [R1+0x29f0], R104 ;  /* 0x0029f06801007387 */ /* 0x000fe80000100800 */
[----:B0-----:R-:W3:Y:S04]  /*10d00*/  LDL.LU R94, [R1+0x2854] ;  /* 0x00285400015e7983 */ /* 0x001ee80000300800 */
[----:B------:R-:W3:Y:S04]  /*10d10*/  LDL.LU R95, [R1+0x58c] ;  /* 0x00058c00015f7983 */ /* 0x000ee80000300800 */
[----:B----4-:R0:W-:Y:S04]  /*10d20*/  STL [R1+0x285c], R98 ;  /* 0x00285c6201007387 */ /* 0x0101e80000100800 */
[----:B--2---:R1:W-:Y:S04]  /*10d30*/  STL [R1+0x2858], R96 ;  /* 0x0028586001007387 */ /* 0x0043e80000100800 */
[----:B------:R-:W-:Y:S04]  /*10d40*/  STL [R1+0x29d4], R90 ;  /* 0x0029d45a01007387 */ /* 0x000fe80000100800 */
[----:B0-----:R-:W2:Y:S04]  /*10d50*/  LDL.LU R98, [R1+0x285c] ;  /* 0x00285c0001627983 */ /* 0x001ea80000300800 */
[----:B-1----:R-:W4:Y:S04]  /*10d60*/  LDL.LU R96, [R1+0x2858] ;  /* 0x0028580001607983 */ /* 0x002f280000300800 */
[----:B------:R0:W-:Y:S04]  /*10d70*/  STL [R1+0x29d0], R88 ;  /* 0x0029d05801007387 */ /* 0x0001e80000100800 */
[----:B------:R-:W4:Y:S04]  /*10d80*/  LDL.LU R104, [R1+0x29f0] ;  /* 0x0029f00001687983 */ /* 0x000f280000300800 */
[----:B------:R1:W-:Y:S04]  /*10d90*/  STL [R1+0x29ec], R102 ;  /* 0x0029ec6601007387 */ /* 0x0003e80000100800 */
[----:B0-----:R-:W4:Y:S04]  /*10da0*/  LDL.128 R88, [R1+0x360] ;  /* 0x0003600001587983 */ /* 0x001f280000100c00 */
[----:B------:R0:W-:Y:S04]  /*10db0*/  STL [R1+0x29e8], R100 ;  /* 0x0029e86401007387 */ /* 0x0001e80000100800 */
        /* <DEDUP_REMOVED lines=17> */
[----:B------:R0:W-:Y:S04]  /*10ed0*/  STL.64 [R1+0x28b0], R16 ;  /* 0x0028b01001007387 */ /* 0x0001e80000100a00 */
[----:B------:R0:W-:Y:S04]  /*10ee0*/  STL.128 [R1+0x28a0], R12 ;  /* 0x0028a00c01007387 */ /* 0x0001e80000100c00 */
[----:B------:R0:W-:Y:S04]  /*10ef0*/  STL.128 [R1+0x2890], R8 ;  /* 0x0028900801007387 */ /* 0x0001e80000100c00 */
[----:B------:R0:W-:Y:S04]  /*10f00*/  STL.128 [R1+0x2880], R4 ;  /* 0x0028800401007387 */ /* 0x0001e80000100c00 */
[----:B------:R0:W-:Y:S04]  /*10f10*/  STL [R1+0x2870], R108 ;  /* 0x0028706c01007387 */ /* 0x0001e80000100800 */
[----:B------:R0:W-:Y:S04]  /*10f20*/  STL [R1+0x286c], R106 ;  /* 0x00286c6a01007387 */ /* 0x0001e80000100800 */
[----:B-1----:R-:W4:Y:S04]  /*10f30*/  LDL.LU R102, [R1+0x29ec] ;  /* 0x0029ec0001667983 */ /* 0x002f280000300800 */
[----:B0-----:R-:W4:Y:S04]  /*10f40*/  LDL.LU R100, [R1+0x29e8] ;  /* 0x0029e80001647983 */ /* 0x001f280000300800 */
[----:B------:R-:W4:Y:S04]  /*10f50*/  LDL.LU.128 R84, [R1+0x29c0] ;  /* 0x0029c00001547983 */ /* 0x000f280000300c00 */
        /* <DEDUP_REMOVED lines=20> */
[----:B------:R0:W-:Y:S04]  /*110a0*/  STL [R1+0x2878], R112 ;  /* 0x0028787001007387 */ /* 0x0001e80000100800 */
[----:B------:R1:W-:Y:S04]  /*110b0*/  STL [R1+0x2874], R110 ;  /* 0x0028746e01007387 */ /* 0x0003e80000100800 */
[----:B------:R-:W4:Y:S04]  /*110c0*/  LDL.LU R108, [R1+0x2870] ;  /* 0x00287000016c7983 */ /* 0x000f280000300800 */
[----:B------:R-:W4:Y:S04]  /*110d0*/  LDL.LU R106, [R1+0x286c] ;  /* 0x00286c00016a7983 */ /* 0x000f280000300800 */
[----:B0-----:R-:W4:Y:S04]  /*110e0*/  LDL.LU R112, [R1+0x2878] ;  /* 0x0028780001707983 */ /* 0x001f280000300800 */
[----:B-1----:R-:W4:Y:S04]  /*110f0*/  LDL.LU R110, [R1+0x2874] ;  /* 0x00287400016e7983 */ /* 0x002f280000300800 */
[----:B------:R-:W-:Y:S04]  /*11100*/  STL [R1+0x3ac], R116 ;  /* 0x0003ac7401007387 */ /* 0x000fe80000100800 */
[----:B------:R-:W-:Y:S04]  /*11110*/  STL [R1+0x3b0], R118 ;  /* 0x0003b07601007387 */ /* 0x000fe80000100800 */
[----:B------:R-:W-:Y:S04]  /*11120*/  STL [R1+0x3b4], R120 ;  /* 0x0003b47801007387 */ /* 0x000fe80000100800 */
[----:B------:R0:W-:Y:S04]  /*11130*/  STL.128 [R1+0x2330], R188 ;  /* 0x002330bc01007387 */ /* 0x0001e80000100c00 */
[----:B------:R-:W4:Y:S04]  /*11140*/  LDL.LU R184, [R1+0x588] ;  /* 0x0005880001b87983 */ /* 0x000f280000300800 */
[----:B0-----:R-:W4:Y:S04]  /*11150*/  LDL.128 R188, [R1+0x3a0] ;  /* 0x0003a00001bc7983 */ /* 0x001f280000100c00 */
[----:B---3--:R0:W-:Y:S04]  /*11160*/  STL.128 [R1+0x26c0], R92 ;  /* 0x0026c05c01007387 */ /* 0x0081e80000100c00 */
[----:B0-----:R-:W3:Y:S04]  /*11170*/  LDL.128 R92, [R1+0x380] ;  /* 0x00038000015c7983 */ /* 0x001ee80000100c00 */
[----:B--2---:R0:W-:Y:S04]  /*11180*/  STL [R1+0x26d4], R98 ;  /* 0x0026d46201007387 */ /* 0x0041e80000100800 */
[----:B----4-:R1:W-:Y:S04]  /*11190*/  STL [R1+0x26d0], R96 ;  /* 0x0026d06001007387 */ /* 0x0103e80000100800 */
[----:B0-----:R-:W2:Y:S04]  /*111a0*/  LDL.LU R98, [R1+0x26d4] ;  /* 0x0026d40001627983 */ /* 0x001ea80000300800 */
[----:B-1----:R-:W2:Y:S04]  /*111b0*/  LDL.LU R96, [R1+0x26d0] ;  /* 0x0026d00001607983 */ /* 0x002ea80000300800 */
[----:B---3--:R-:W-:Y:S04]  /*111c0*/  STL.64 [R1+0x598], R94 ;  /* 0x0005985e01007387 */ /* 0x008fe80000100a00 */
[----:B------:R-:W2:Y:S01]  /*111d0*/  LDL.LU R99, [R1+0x59c] ;  /* 0x00059c0001637983 */ /* 0x000ea20000300800 */
[----:B------:R-:W-:-:S02]  /*111e0*/  IMAD.MOV.U32 R97, RZ, RZ, R93 ;  /* 0x000000ffff617224 */ /* 0x000fc400078e005d */
[----:B------:R-:W-:Y:S01]  /*111f0*/  IMAD.MOV.U32 R187, RZ, RZ, R88 ;  /* 0x000000ffffbb7224 */ /* 0x000fe200078e0058 */
[----:B------:R0:W-:Y:S04]  /*11200*/  STL.64 [R1+0x578], R90 ;  /* 0x0005785a01007387 */ /* 0x0001e80000100a00 */
[----:B------:R1:W-:Y:S04]  /*11210*/  STL [R1+0x2868], R104 ;  /* 0x0028686801007387 */ /* 0x0003e80000100800 */
[----:B------:R-:W3:Y:S04]  /*11220*/  LDL.LU R88, [R1+0x29d0] ;  /* 0x0029d00001587983 */ /* 0x000ee80000300800 */
[----:B0-----:R-:W3:Y:S04]  /*11230*/  LDL.LU R90, [R1+0x29d4] ;  /* 0x0029d400015a7983 */ /* 0x001ee80000300800 */
[----:B------:R-:W3:Y:S04]  /*11240*/  LDL.LU R91, [R1+0x57c] ;  /* 0x00057c00015b7983 */ /* 0x000ee80000300800 */
[----:B-1----:R-:W4:Y:S04]  /*11250*/  LDL.LU R104, [R1+0x2868] ;  /* 0x0028680001687983 */ /* 0x002f280000300800 */
[----:B------:R0:W-:Y:S04]  /*11260*/  STL [R1+0x2864], R102 ;  /* 0x0028646601007387 */ /* 0x0001e80000100800 */
        /* <DEDUP_REMOVED lines=24> */
[----:B0-----:R-:W4:Y:S04]  /*113f0*/  LDL.LU R102, [R1+0x2864] ;  /* 0x0028640001667983 */ /* 0x001f280000300800 */
[----:B-1----:R-:W4:Y:S04]  /*11400*/  LDL.LU R100, [R1+0x2860] ;  /* 0x0028600001647983 */ /* 0x002f280000300800 */
        /* <DEDUP_REMOVED lines=21> */
[----:B------:R-:W-:Y:S04]  /*11560*/  STL [R1+0x3b8], R110 ;  /* 0x0003b86e01007387 */ /* 0x000fe80000100800 */
[----:B------:R-:W-:Y:S04]  /*11570*/  STL [R1+0x3bc], R112 ;  /* 0x0003bc7001007387 */ /* 0x000fe80000100800 */
[----:B------:R-:W4:Y:S04]  /*11580*/  LDL.LU R108, [R1+0x26e8] ;  /* 0x0026e800016c7983 */ /* 0x000f280000300800 */
[----:B------:R-:W4:Y:S04]  /*11590*/  LDL.LU R106, [R1+0x26e4] ;  /* 0x0026e400016a7983 */ /* 0x000f280000300800 */
[----:B------:R-:W4:Y:S04]  /*115a0*/  LDL.LU R186, [R1+0x578] ;  /* 0x0005780001ba7983 */ /* 0x000f280000300800 */
[----:B------:R-:W4:Y:S04]  /*115b0*/  LDL.LU R150, [R1+0x598] ;  /* 0x0005980001967983 */ /* 0x000f280000300800 */
[----:B------:R-:W4:Y:S04]  /*115c0*/  LDL.128 R192, [R1+0x3b0] ;  /* 0x0003b00001c07983 */ /* 0x000f280000100c00 */
[----:B--2---:R0:W-:Y:S04]  /*115d0*/  STL.128 [R1+0x2540], R96 ;  /* 0x0025406001007387 */ /* 0x0041e80000100c00 */
[----:B0-----:R-:W2:Y:S04]  /*115e0*/  LDL.128 R96, [R1+0x390] ;  /* 0x0003900001607983 */ /* 0x001ea80000100c00 */
[----:B---3--:R-:W-:Y:S04]  /*115f0*/  STL.128 [R1+0x2840], R88 ;  /* 0x0028405801007387 */ /* 0x008fe80000100c00 */
[----:B----4-:R0:W-:Y:S04]  /*11600*/  STL [R1+0x26e0], R104 ;  /* 0x0026e06801007387 */ /* 0x0101e80000100800 */
[----:B0-----:R-:W3:Y:S04]  /*11610*/  LDL.LU R104, [R1+0x26e0] ;  /* 0x0026e00001687983 */ /* 0x001ee80000300800 */
[----:B------:R-:W4:Y:S04]  /*11620*/  LDL.LU.128 R88, [R1+0x2840] ;  /* 0x0028400001587983 */ /* 0x000f280000300c00 */
[----:B--2---:R-:W-:Y:S04]  /*11630*/  STL.64 [R1+0x5a8], R98 ;  /* 0x0005a86201007387 */ /* 0x004fe80000100a00 */
[----:B------:R-:W2:Y:S01]  /*11640*/  LDL.LU R148, [R1+0x5a8] ;  /* 0x0005a80001947983 */ /* 0x000ea20000300800 */
[----:B------:R-:W-:-:S02]  /*11650*/  IMAD.MOV.U32 R151, RZ, RZ, R92 ;  /* 0x000000ffff977224 */ /* 0x000fc400078e005c */
[----:B------:R-:W-:Y:S01]  /*11660*/  IMAD.MOV.U32 R149, RZ, RZ, R96 ;  /* 0x000000ffff957224 */ /* 0x000fe200078e0060 */
[----:B------:R-:W-:Y:S01]  /*11670*/  STL [R1+0x26dc], R102 ;  /* 0x0026dc6601007387 */ /* 0x000fe20000100800 */
[----:B------:R-:W-:Y:S02]  /*11680*/  IMAD.MOV.U32 R105, RZ, RZ, R189 ;  /* 0x000000ffff697224 */ /* 0x000fe400078e00bd */
[----:B------:R-:W-:Y:S01]  /*11690*/  IMAD.MOV.U32 R107, RZ, RZ, R191 ;  /* 0x000000ffff6b7224 */ /* 0x000fe200078e00bf */
[----:B------:R-:W-:Y:S01]  /*116a0*/  STL [R1+0x26d8], R100 ;  /* 0x0026d86401007387 */ /* 0x000fe20000100800 */
[----:B------:R-:W-:-:S03]  /*116b0*/  IMAD.MOV.U32 R101, RZ, RZ, R97 ;  /* 0x000000ffff657224 */ /* 0x000fc600078e0061 */
[----:B------:R-:W-:Y:S04]  /*116c0*/  STL.128 [R1+0x26a0], R84 ;  /* 0x0026a05401007387 */ /* 0x000fe80000100c00 */
[----:B------:R-:W-:Y:S04]  /*116d0*/  STL.128 [R1+0x2690], R80 ;  /* 0x0026905001007387 */ /* 0x000fe80000100c00 */
[----:B----4-:R-:W-:Y:S04]  /*116e0*/  STL.128 [R1+0x26b0], R88 ;  /* 0x0026b05801007387 */ /* 0x010fe80000100c00 */
        /* <DEDUP_REMOVED lines=19> */
[----:B---3--:R0:W-:Y:S04]  /*11820*/  STL [R1+0x3c4], R104 ;  /* 0x0003c46801007387 */ /* 0x0081e80000100800 */
[----:B------:R1:W-:Y:S04]  /*11830*/  STL [R1+0x3c8], R106 ;  /* 0x0003c86a01007387 */ /* 0x0003e80000100800 */
[----:B------:R3:W-:Y:S01]  /*11840*/  STL [R1+0x3cc], R108 ;  /* 0x0003cc6c01007387 */ /* 0x0007e20000100800 */
[----:B0-----:R-:W-:-:S03]  /*11850*/  IMAD.MOV.U32 R104, RZ, RZ, R188 ;  /* 0x000000ffff687224 */ /* 0x001fc600078e00bc */
[----:B------:R-:W4:Y:S01]  /*11860*/  LDL.LU R102, [R1+0x26dc] ;  /* 0x0026dc0001667983 */ /* 0x000f220000300800 */
[----:B-1----:R-:W-:-:S03]  /*11870*/  IMAD.MOV.U32 R106, RZ, RZ, R190 ;  /* 0x000000ffff6a7224 */ /* 0x002fc600078e00be */
[----:B------:R-:W4:Y:S01]  /*11880*/  LDL.LU R100, [R1+0x26d8] ;  /* 0x0026d80001647983 */ /* 0x000f220000300800 */
[----:B---3--:R-:W-:-:S03]  /*11890*/  IMAD.MOV.U32 R108, RZ, RZ, R192 ;  /* 0x000000ffff6c7224 */ /* 0x008fc600078e00c0 */
[----:B------:R-:W3:Y:S04]  /*118a0*/  LDL.LU.128 R92, [R1+0x26c0] ;  /* 0x0026c000015c7983 */ /* 0x000ee80000300c00 */
        /* <DEDUP_REMOVED lines=18> */
[----:B------:R-:W3:Y:S04]  /*119d0*/  LDL.LU.64 R16, [R1+0x2590] ;  /* 0x0025900001107983 */ /* 0x000ee80000300a00 */
[----:B------:R-:W3:Y:S04]  /*119e0*/  LDL.LU.128 R12, [R1+0x2580] ;  /* 0x00258000010c7983 */ /* 0x000ee80000300c00 */
[----:B------:R-:W3:Y:S04]  /*119f0*/  LDL.LU.128 R8, [R1+0x2570] ;  /* 0x0025700001087983 */ /* 0x000ee80000300c00 */
[----:B------:R-:W3:Y:S04]  /*11a00*/  LDL.LU.128 R4, [R1+0x2560] ;  /* 0x0025600001047983 */ /* 0x000ee80000300c00 */
[----:B------:R0:W-:Y:S04]  /*11a10*/  STL.64 [R1+0x2398], R218 ;  /* 0x002398da01007387 */ /* 0x0001e80000100a00 */
[----:B------:R1:W-:Y:S04]  /*11a20*/  STL [R1+0x2390], R217 ;  /* 0x002390d901007387 */ /* 0x0003e80000100800 */
[----:B------:R1:W-:Y:S04]  /*11a30*/  STL [R1+0x238c], R215 ;  /* 0x00238cd701007387 */ /* 0x0003e80000100800 */
[----:B------:R1:W-:Y:S04]  /*11a40*/  STL [R1+0x2388], R213 ;  /* 0x002388d501007387 */ /* 0x0003e80000100800 */
[----:B------:R1:W-:Y:S04]  /*11a50*/  STL [R1+0x2384], R211 ;  /* 0x002384d301007387 */ /* 0x0003e80000100800 */
[----:B------:R1:W-:Y:S04]  /*11a60*/  STL [R1+0x2380], R209 ;  /* 0x002380d101007387 */ /* 0x0003e80000100800 */
[----:B------:R1:W-:Y:S04]  /*11a70*/  STL.128 [R1+0x2370], R204 ;  /* 0x002370cc01007387 */ /* 0x0003e80000100c00 */
[----:B------:R1:W-:Y:S04]  /*11a80*/  STL.128 [R1+0x2360], R200 ;  /* 0x002360c801007387 */ /* 0x0003e80000100c00 */
[----:B------:R1:W-:Y:S04]  /*11a90*/  STL.128 [R1+0x2350], R196 ;  /* 0x002350c401007387 */ /* 0x0003e80000100c00 */
[----:B------:R-:W-:Y:S04]  /*11aa0*/  STL.128 [R1+0x2320], R184 ;  /* 0x002320b801007387 */ /* 0x000fe80000100c00 */
[----:B------:R-:W-:Y:S04]  /*11ab0*/  STL [R1+0x2318], R182 ;  /* 0x002318b601007387 */ /* 0x000fe80000100800 */
[----:B------:R-:W-:Y:S04]  /*11ac0*/  STL.64 [R1+0x2310], R180 ;  /* 0x002310b401007387 */ /* 0x000fe80000100a00 */
        /* <DEDUP_REMOVED lines=9> */
[----:B------:R1:W-:Y:S04]  /*11b60*/  STL.64 [R1+0x5c8], R194 ;  /* 0x0005c8c201007387 */ /* 0x0003e80000100a00 */
[----:B--2---:R2:W-:Y:S04]  /*11b70*/  STL.128 [R1+0x2290], R148 ;  /* 0x0022909401007387 */ /* 0x0045e80000100c00 */
[----:B------:R-:W3:Y:S04]  /*11b80*/  LDL.LU R103, [R1+0x5ac] ;  /* 0x0005ac0001677983 */ /* 0x000ee80000300800 */
[----:B0-----:R-:W3:Y:S04]  /*11b90*/  LDL.LU.64 R218, [R1+0x2398] ;  /* 0x0023980001da7983 */ /* 0x001ee80000300a00 */
[----:B-1----:R-:W3:Y:S04]  /*11ba0*/  LDL.LU R217, [R1+0x2390] ;  /* 0x0023900001d97983 */ /* 0x002ee80000300800 */
[----:B------:R-:W3:Y:S04]  /*11bb0*/  LDL.LU R215, [R1+0x238c] ;  /* 0x00238c0001d77983 */ /* 0x000ee80000300800 */
[----:B------:R-:W3:Y:S04]  /*11bc0*/  LDL.LU R213, [R1+0x2388] ;  /* 0x0023880001d57983 */ /* 0x000ee80000300800 */
[----:B------:R-:W3:Y:S04]  /*11bd0*/  LDL.LU R211, [R1+0x2384] ;  /* 0x0023840001d37983 */ /* 0x000ee80000300800 */
[----:B------:R-:W3:Y:S04]  /*11be0*/  LDL.LU R209, [R1+0x2380] ;  /* 0x0023800001d17983 */ /* 0x000ee80000300800 */
[----:B------:R-:W3:Y:S04]  /*11bf0*/  LDL.LU.128 R204, [R1+0x2370] ;  /* 0x0023700001cc7983 */ /* 0x000ee80000300c00 */
[----:B------:R-:W3:Y:S04]  /*11c00*/  LDL.LU.128 R200, [R1+0x2360] ;  /* 0x0023600001c87983 */ /* 0x000ee80000300c00 */
[----:B------:R-:W3:Y:S04]  /*11c10*/  LDL.LU.128 R196, [R1+0x2350] ;  /* 0x0023500001c47983 */ /* 0x000ee80000300c00 */
[----:B------:R-:W3:Y:S04]  /*11c20*/  LDL.LU.128 R192, [R1+0x2340] ;  /* 0x0023400001c07983 */ /* 0x000ee80000300c00 */
[----:B------:R-:W3:Y:S04]  /*11c30*/  LDL.LU.128 R188, [R1+0x2330] ;  /* 0x0023300001bc7983 */ /* 0x000ee80000300c00 */
[----:B------:R-:W3:Y:S04]  /*11c40*/  LDL.LU.128 R184, [R1+0x2320] ;  /* 0x0023200001b87983 */ /* 0x000ee80000300c00 */
[----:B------:R-:W3:Y:S04]  /*11c50*/  LDL.LU R182, [R1+0x2318] ;  /* 0x0023180001b67983 */ /* 0x000ee80000300800 */
[----:B------:R-:W3:Y:S04]  /*11c60*/  LDL.LU.64 R180, [R1+0x2310] ;  /* 0x0023100001b47983 */ /* 0x000ee80000300a00 */
[----:B------:R-:W3:Y:S04]  /*11c70*/  LDL.LU.128 R176, [R1+0x2300] ;  /* 0x0023000001b07983 */ /* 0x000ee80000300c00 */
[----:B------:R-:W3:Y:S04]  /*11c80*/  LDL.LU.128 R172, [R1+0x22f0] ;  /* 0x0022f00001ac7983 */ /* 0x000ee80000300c00 */
[----:B------:R-:W3:Y:S04]  /*11c90*/  LDL.LU R170, [R1+0x22e8] ;  /* 0x0022e80001aa7983 */ /* 0x000ee80000300800 */
[----:B------:R-:W3:Y:S04]  /*11ca0*/  LDL.LU.64 R168, [R1+0x22e0] ;  /* 0x0022e00001a87983 */ /* 0x000ee80000300a00 */
[----:B------:R-:W3:Y:S04]  /*11cb0*/  LDL.LU.128 R164, [R1+0x22d0] ;  /* 0x0022d00001a47983 */ /* 0x000ee80000300c00 */
[----:B------:R-:W3:Y:S04]  /*11cc0*/  LDL.LU.128 R160, [R1+0x22c0] ;  /* 0x0022c00001a07983 */ /* 0x000ee80000300c00 */
[----:B------:R-:W3:Y:S04]  /*11cd0*/  LDL.LU.128 R156, [R1+0x22b0] ;  /* 0x0022b000019c7983 */ /* 0x000ee80000300c00 */
[----:B------:R-:W3:Y:S04]  /*11ce0*/  LDL.LU.128 R152, [R1+0x22a0] ;  /* 0x0022a00001987983 */ /* 0x000ee80000300c00 */
[----:B--2---:R-:W2:Y:S04]  /*11cf0*/  LDL.LU.128 R148, [R1+0x2290] ;  /* 0x0022900001947983 */ /* 0x004ea80000300c00 */
[----:B------:R-:W2:Y:S04]  /*11d00*/  LDL.LU R109, [R1+0x5c4] ;  /* 0x0005c400016d7983 */ /* 0x000ea80000300800 */
[----:B------:R-:W2:Y:S04]  /*11d10*/  LDL.LU R110, [R1+0x5c8] ;  /* 0x0005c800016e7983 */ /* 0x000ea80000300800 */
[----:B------:R-:W2:Y:S04]  /*11d20*/  LDL.LU R111, [R1+0x5cc] ;  /* 0x0005cc00016f7983 */ /* 0x000ea80000300800 */
[----:B------:R-:W2:Y:S04]  /*11d30*/  LDL.LU.128 R96, [R1+0x2540] ;  /* 0x0025400001607983 */ /* 0x000ea80000300c00 */
[----:B------:R0:W-:Y:S04]  /*11d40*/  STL [R1+0x287c], R114 ;  /* 0x00287c7201007387 */ /* 0x0001e80000100800 */
[----:B----4-:R1:W-:Y:S04]  /*11d50*/  STL [R1+0x2554], R102 ;  /* 0x0025546601007387 */ /* 0x0103e80000100800 */
[----:B------:R4:W-:Y:S04]  /*11d60*/  STL [R1+0x2550], R100 ;  /* 0x0025506401007387 */ /* 0x0009e80000100800 */
[----:B---3--:R3:W-:Y:S04]  /*11d70*/  STL.128 [R1+0x2530], R92 ;  /* 0x0025305c01007387 */ /* 0x0087e80000100c00 */
        /* <DEDUP_REMOVED lines=23> */
[----:B------:R3:W-:Y:S04]  /*11ef0*/  STL.64 [R1+0x23c0], R232 ;  /* 0x0023c0e801007387 */ /* 0x0007e80000100a00 */
[----:B------:R3:W-:Y:S04]  /*11f00*/  STL.128 [R1+0x23b0], R228 ;  /* 0x0023b0e401007387 */ /* 0x0007e80000100c00 */
[----:B------:R3:W-:Y:S04]  /*11f10*/  STL.64 [R1+0x23a8], R226 ;  /* 0x0023a8e201007387 */ /* 0x0007e80000100a00 */
[----:B------:R3:W-:Y:S04]  /*11f20*/  STL [R1+0x23a0], R224 ;  /* 0x0023a0e001007387 */ /* 0x0007e80000100800 */
[----:B0-----:R-:W2:Y:S04]  /*11f30*/  LDL.LU R114, [R1+0x287c] ;  /* 0x00287c0001727983 */ /* 0x001ea80000300800 */
[----:B-1----:R-:W2:Y:S04]  /*11f40*/  LDL.LU R102, [R1+0x2554] ;  /* 0x0025540001667983 */ /* 0x002ea80000300800 */
[----:B----4-:R-:W4:Y:S04]  /*11f50*/  LDL.LU R100, [R1+0x2550] ;  /* 0x0025500001647983 */ /* 0x010f280000300800 */
[----:B---3--:R-:W3:Y:S04]  /*11f60*/  LDL.LU.128 R92, [R1+0x2530] ;  /* 0x00253000015c7983 */ /* 0x008ee80000300c00 */
        /* <DEDUP_REMOVED lines=22> */
[----:B------:R-:W3:Y:S04]  /*120d0*/  LDL.LU R235, [R1+0x23c8] ;  /* 0x0023c80001eb7983 */ /* 0x000ee80000300800 */
[----:B------:R-:W3:Y:S04]  /*120e0*/  LDL.LU.64 R232, [R1+0x23c0] ;  /* 0x0023c00001e87983 */ /* 0x000ee80000300a00 */
[----:B------:R-:W3:Y:S04]  /*120f0*/  LDL.LU.128 R228, [R1+0x23b0] ;  /* 0x0023b00001e47983 */ /* 0x000ee80000300c00 */
[----:B------:R-:W3:Y:S04]  /*12100*/  LDL.LU.64 R226, [R1+0x23a8] ;  /* 0x0023a80001e27983 */ /* 0x000ee80000300a00 */
[----:B------:R-:W3:Y:S04]  /*12110*/  LDL.LU R224, [R1+0x23a0] ;  /* 0x0023a00001e07983 */ /* 0x000ee80000300800 */
[----:B------:R-:W-:Y:S04]  /*12120*/  STL.64 [R1+0x2288], R218 ;  /* 0x002288da01007387 */ /* 0x000fe80000100a00 */
        /* <DEDUP_REMOVED lines=11> */
[----:B------:R-:W-:Y:S04]  /*121e0*/  STL [R1+0x2208], R182 ;  /* 0x002208b601007387 */ /* 0x000fe80000100800 */
[----:B------:R-:W-:Y:S04]  /*121f0*/  STL.64 [R1+0x2200], R180 ;  /* 0x002200b401007387 */ /* 0x000fe80000100a00 */
[----:B------:R0:W-:Y:S04]  /*12200*/  STL.128 [R1+0x21f0], R176 ;  /* 0x0021f0b001007387 */ /* 0x0001e80000100c00 */
[----:B------:R1:W-:Y:S04]  /*12210*/  STL.128 [R1+0x21e0], R172 ;  /* 0x0021e0ac01007387 */ /* 0x0003e80000100c00 */
[----:B------:R-:W-:Y:S04]  /*12220*/  STL [R1+0x21d8], R170 ;  /* 0x0021d8aa01007387 */ /* 0x000fe80000100800 */
[----:B------:R-:W-:Y:S04]  /*12230*/  STL.64 [R1+0x21d0], R168 ;  /* 0x0021d0a801007387 */ /* 0x000fe80000100a00 */
[----:B------:R-:W-:Y:S04]  /*12240*/  STL.128 [R1+0x21c0], R164 ;  /* 0x0021c0a401007387 */ /* 0x000fe80000100c00 */
[----:B------:R-:W-:Y:S04]  /*12250*/  STL.128 [R1+0x21b0], R160 ;  /* 0x0021b0a001007387 */ /* 0x000fe80000100c00 */
[----:B------:R-:W-:Y:S04]  /*12260*/  STL.128 [R1+0x21a0], R156 ;  /* 0x0021a09c01007387 */ /* 0x000fe80000100c00 */
[----:B------:R-:W-:Y:S04]  /*12270*/  STL.128 [R1+0x2190], R152 ;  /* 0x0021909801007387 */ /* 0x000fe80000100c00 */
[----:B--2---:R-:W-:Y:S04]  /*12280*/  STL.128 [R1+0x2180], R148 ;  /* 0x0021809401007387 */ /* 0x004fe80000100c00 */
[----:B------:R2:W-:Y:S04]  /*12290*/  STL.128 [R1+0x2170], R108 ;  /* 0x0021706c01007387 */ /* 0x0005e80000100c00 */
[----:B------:R2:W-:Y:S04]  /*122a0*/  STL.128 [R1+0x2160], R104 ;  /* 0x0021606801007387 */ /* 0x0005e80000100c00 */
[----:B------:R2:W-:Y:S04]  /*122b0*/  STL [R1+0x2154], R103 ;  /* 0x0021546701007387 */ /* 0x0005e80000100800 */
[----:B------:R2:W-:Y:S04]  /*122c0*/  STL [R1+0x2150], R101 ;  /* 0x0021506501007387 */ /* 0x0005e80000100800 */
[----:B------:R3:W-:Y:S04]  /*122d0*/  STL [R1+0x214c], R99 ;  /* 0x00214c6301007387 */ /* 0x0007e80000100800 */
[----:B0-----:R-:W3:Y:S04]  /*122e0*/  LDL.LU.128 R176, [R1+0x21f0] ;  /* 0x0021f00001b07983 */ /* 0x001ee80000300c00 */
[----:B------:R-:W3:Y:S04]  /*122f0*/  LDL.LU R182, [R1+0x2208] ;  /* 0x0022080001b67983 */ /* 0x000ee80000300800 */
[----:B------:R-:W3:Y:S04]  /*12300*/  LDL.LU.64 R180, [R1+0x2200] ;  /* 0x0022000001b47983 */ /* 0x000ee80000300a00 */
[----:B-1----:R-:W3:Y:S04]  /*12310*/  LDL.LU.128 R172, [R1+0x21e0] ;  /* 0x0021e00001ac7983 */ /* 0x002ee80000300c00 */
[----:B------:R-:W-:Y:S04]  /*12320*/  STL [R1+0x3d0], R98 ;  /* 0x0003d06201007387 */ /* 0x000fe80000100800 */
[----:B------:R-:W-:Y:S04]  /*12330*/  STL [R1+0x3e4], R96 ;  /* 0x0003e46001007387 */ /* 0x000fe80000100800 */
[----:B--2---:R-:W2:Y:S04]  /*12340*/  LDL.LU.128 R108, [R1+0x2170] ;  /* 0x00217000016c7983 */ /* 0x004ea80000300c00 */
[----:B------:R-:W2:Y:S04]  /*12350*/  LDL.LU.128 R104, [R1+0x2160] ;  /* 0x0021600001687983 */ /* 0x000ea80000300c00 */
[----:B------:R-:W2:Y:S04]  /*12360*/  LDL.LU R103, [R1+0x2154] ;  /* 0x0021540001677983 */ /* 0x000ea80000300800 */
[----:B------:R-:W2:Y:S04]  /*12370*/  LDL.LU R101, [R1+0x2150] ;  /* 0x0021500001657983 */ /* 0x000ea80000300800 */
[----:B------:R-:W2:Y:S04]  /*12380*/  LDL.LU.128 R192, [R1+0x2230] ;  /* 0x0022300001c07983 */ /* 0x000ea80000300c00 */
[----:B------:R-:W2:Y:S04]  /*12390*/  LDL.LU.128 R188, [R1+0x2220] ;  /* 0x0022200001bc7983 */ /* 0x000ea80000300c00 */
[----:B------:R-:W2:Y:S04]  /*123a0*/  LDL.LU R170, [R1+0x21d8] ;  /* 0x0021d80001aa7983 */ /* 0x000ea80000300800 */
[----:B------:R-:W2:Y:S04]  /*123b0*/  LDL.LU.64 R168, [R1+0x21d0] ;  /* 0x0021d00001a87983 */ /* 0x000ea80000300a00 */
[----:B------:R-:W2:Y:S04]  /*123c0*/  LDL.LU.128 R164, [R1+0x21c0] ;  /* 0x0021c00001a47983 */ /* 0x000ea80000300c00 */
[----:B------:R-:W2:Y:S04]  /*123d0*/  LDL.LU.128 R160, [R1+0x21b0] ;  /* 0x0021b00001a07983 */ /* 0x000ea80000300c00 */
[----:B------:R-:W-:Y:S04]  /*123e0*/  STL [R1+0x3c0], R114 ;  /* 0x0003c07201007387 */ /* 0x000fe80000100800 */
[----:B------:R-:W2:Y:S04]  /*123f0*/  LDL.128 R184, [R1+0x3c0] ;  /* 0x0003c00001b87983 */ /* 0x000ea80000100c00 */
[----:B----4-:R-:W-:Y:S04]  /*12400*/  STL [R1+0x3d4], R100 ;  /* 0x0003d46401007387 */ /* 0x010fe80000100800 */
[----:B------:R-:W-:Y:S04]  /*12410*/  STL [R1+0x3d8], R102 ;  /* 0x0003d86601007387 */ /* 0x000fe80000100800 */
[----:B---3--:R-:W-:Y:S04]  /*12420*/  STL [R1+0x3dc], R92 ;  /* 0x0003dc5c01007387 */ /* 0x008fe80000100800 */
[----:B------:R-:W-:Y:S04]  /*12430*/  STL [R1+0x3e0], R94 ;  /* 0x0003e05e01007387 */ /* 0x000fe80000100800 */
[----:B------:R-:W-:Y:S04]  /*12440*/  STL [R1+0x3e8], R86 ;  /* 0x0003e85601007387 */ /* 0x000fe80000100800 */
[----:B------:R-:W-:Y:S04]  /*12450*/  STL [R1+0x3ec], R88 ;  /* 0x0003ec5801007387 */ /* 0x000fe80000100800 */
[----:B------:R-:W3:Y:S04]  /*12460*/  LDL.LU.128 R156, [R1+0x21a0] ;  /* 0x0021a000019c7983 */ /* 0x000ee80000300c00 */
[----:B------:R-:W4:Y:S04]  /*12470*/  LDL.LU.128 R152, [R1+0x2190] ;  /* 0x0021900001987983 */ /* 0x000f280000300c00 */
[----:B------:R-:W4:Y:S04]  /*12480*/  LDL.LU.128 R148, [R1+0x2180] ;  /* 0x0021800001947983 */ /* 0x000f280000300c00 */
[----:B------:R-:W4:Y:S04]  /*12490*/  LDL.LU R99, [R1+0x214c] ;  /* 0x00214c0001637983 */ /* 0x000f280000300800 */
[----:B------:R-:W-:Y:S04]  /*124a0*/  STL [R1+0x1ff4], R91 ;  /* 0x001ff45b01007387 */ /* 0x000fe80000100800 */
[----:B------:R0:W-:Y:S04]  /*124b0*/  STL [R1+0x2148], R97 ;  /* 0x0021486101007387 */ /* 0x0001e80000100800 */
[----:B------:R1:W-:Y:S04]  /*124c0*/  STL [R1+0x2144], R95 ;  /* 0x0021445f01007387 */ /* 0x0003e80000100800 */
[----:B------:R1:W-:Y:S04]  /*124d0*/  STL [R1+0x2140], R93 ;  /* 0x0021405d01007387 */ /* 0x0003e80000100800 */
[----:B0-----:R-:W4:Y:S04]  /*124e0*/  LDL.LU R97, [R1+0x2148] ;  /* 0x0021480001617983 */ /* 0x001f280000300800 */
[----:B-1----:R-:W4:Y:S04]  /*124f0*/  LDL.LU R95, [R1+0x2144] ;  /* 0x00214400015f7983 */ /* 0x002f280000300800 */
[----:B------:R-:W4:Y:S04]  /*12500*/  LDL.LU R93, [R1+0x2140] ;  /* 0x00214000015d7983 */ /* 0x000f280000300800 */
[----:B------:R0:W-:Y:S04]  /*12510*/  STL [R1+0x1ff0], R89 ;  /* 0x001ff05901007387 */ /* 0x0001e80000100800 */
[----:B------:R-:W-:Y:S04]  /*12520*/  STL [R1+0x3f0], R90 ;  /* 0x0003f05a01007387 */ /* 0x000fe80000100800 */
[----:B------:R-:W4:Y:S04]  /*12530*/  LDL.LU.128 R200, [R1+0x2250] ;  /* 0x0022500001c87983 */ /* 0x000f280000300c00 */
[----:B------:R-:W4:Y:S04]  /*12540*/  LDL.LU.128 R196, [R1+0x2240] ;  /* 0x0022400001c47983 */ /* 0x000f280000300c00 */
[----:B------:R-:W-:Y:S04]  /*12550*/  STL [R1+0x3f4], R80 ;  /* 0x0003f45001007387 */ /* 0x000fe80000100800 */
[----:B------:R-:W-:Y:S04]  /*12560*/  STL [R1+0x3f8], R82 ;  /* 0x0003f85201007387 */ /* 0x000fe80000100800 */
[----:B------:R-:W-:Y:S04]  /*12570*/  STL [R1+0x3fc], R84 ;  /* 0x0003fc5401007387 */ /* 0x000fe80000100800 */
[----:B------:R-:W4:Y:S04]  /*12580*/  LDL.LU R91, [R1+0x1ff4] ;  /* 0x001ff400015b7983 */ /* 0x000f280000300800 */
[----:B0-----:R-:W4:Y:S04]  /*12590*/  LDL.LU R89, [R1+0x1ff0] ;  /* 0x001ff00001597983 */ /* 0x001f280000300800 */
[----:B------:R0:W-:Y:S04]  /*125a0*/  STL [R1+0x1e9c], R87 ;  /* 0x001e9c5701007387 */ /* 0x0001e80000100800 */
[----:B------:R1:W-:Y:S04]  /*125b0*/  STL [R1+0x1e98], R85 ;  /* 0x001e985501007387 */ /* 0x0003e80000100800 */
[----:B------:R1:W-:Y:S04]  /*125c0*/  STL [R1+0x1e94], R83 ;  /* 0x001e945301007387 */ /* 0x0003e80000100800 */
[----:B------:R1:W-:Y:S04]  /*125d0*/  STL [R1+0x1e90], R81 ;  /* 0x001e905101007387 */ /* 0x0003e80000100800 */
[----:B------:R-:W4:Y:S04]  /*125e0*/  LDL.LU.128 R204, [R1+0x2260] ;  /* 0x0022600001cc7983 */ /* 0x000f280000300c00 */
[----:B------:R-:W-:Y:S04]  /*125f0*/  STL [R1+0x400], R74 ;  /* 0x0004004a01007387 */ /* 0x000fe80000100800 */
[----:B------:R-:W-:Y:S04]  /*12600*/  STL [R1+0x404], R76 ;  /* 0x0004044c01007387 */ /* 0x000fe80000100800 */
[----:B------:R-:W-:Y:S04]  /*12610*/  STL [R1+0x408], R78 ;  /* 0x0004084e01007387 */ /* 0x000fe80000100800 */
[----:B0-----:R-:W4:Y:S04]  /*12620*/  LDL.LU R87, [R1+0x1e9c] ;  /* 0x001e9c0001577983 */ /* 0x001f280000300800 */
[----:B-1----:R-:W4:Y:S04]  /*12630*/  LDL.LU R85, [R1+0x1e98] ;  /* 0x001e980001557983 */ /* 0x002f280000300800 */
[----:B------:R-:W4:Y:S04]  /*12640*/  LDL.LU R83, [R1+0x1e94] ;  /* 0x001e940001537983 */ /* 0x000f280000300800 */
[----:B------:R-:W4:Y:S04]  /*12650*/  LDL.LU R81, [R1+0x1e90] ;  /* 0x001e900001517983 */ /* 0x000f280000300800 */
[----:B------:R-:W-:Y:S04]  /*12660*/  STL [R1+0x40c], R68 ;  /* 0x00040c4401007387 */ /* 0x000fe80000100800 */
[----:B------:R0:W-:Y:S04]  /*12670*/  STL [R1+0x1d24], R79 ;  /* 0x001d244f01007387 */ /* 0x0001e80000100800 */
[----:B------:R1:W-:Y:S04]  /*12680*/  STL [R1+0x1d20], R77 ;  /* 0x001d204d01007387 */ /* 0x0003e80000100800 */
[----:B------:R-:W4:Y:S04]  /*12690*/  LDL.LU R215, [R1+0x227c] ;  /* 0x00227c0001d77983 */ /* 0x000f280000300800 */
[----:B------:R-:W4:Y:S04]  /*126a0*/  LDL.LU R213, [R1+0x2278] ;  /* 0x0022780001d57983 */ /* 0x000f280000300800 */
[----:B------:R-:W4:Y:S04]  /*126b0*/  LDL.LU R211, [R1+0x2274] ;  /* 0x0022740001d37983 */ /* 0x000f280000300800 */
[----:B------:R-:W4:Y:S04]  /*126c0*/  LDL.LU R209, [R1+0x2270] ;  /* 0x0022700001d17983 */ /* 0x000f280000300800 */
[----:B0-----:R-:W4:Y:S04]  /*126d0*/  LDL.LU R79, [R1+0x1d24] ;  /* 0x001d2400014f7983 */ /* 0x001f280000300800 */
[----:B-1----:R-:W4:Y:S04]  /*126e0*/  LDL.LU R77, [R1+0x1d20] ;  /* 0x001d2000014d7983 */ /* 0x002f280000300800 */
[----:B------:R0:W-:Y:S04]  /*126f0*/  STL [R1+0x1bc4], R75 ;  /* 0x001bc44b01007387 */ /* 0x0001e80000100800 */
[----:B------:R1:W-:Y:S04]  /*12700*/  STL [R1+0x1bc0], R73 ;  /* 0x001bc04901007387 */ /* 0x0003e80000100800 */
[----:B------:R1:W-:Y:S04]  /*12710*/  STL [R1+0x1bbc], R71 ;  /* 0x001bbc4701007387 */ /* 0x0003e80000100800 */
[----:B------:R1:W-:Y:S04]  /*12720*/  STL [R1+0x1bb8], R69 ;  /* 0x001bb84501007387 */ /* 0x0003e80000100800 */
[----:B------:R-:W4:Y:S04]  /*12730*/  LDL.LU.64 R218, [R1+0x2288] ;  /* 0x0022880001da7983 */ /* 0x000f280000300a00 */
[----:B------:R-:W4:Y:S04]  /*12740*/  LDL.LU R217, [R1+0x2280] ;  /* 0x0022800001d97983 */ /* 0x000f280000300800 */
[----:B0-----:R-:W4:Y:S04]  /*12750*/  LDL.LU R75, [R1+0x1bc4] ;  /* 0x001bc400014b7983 */ /* 0x001f280000300800 */
[----:B-1----:R-:W4:Y:S04]  /*12760*/  LDL.LU R73, [R1+0x1bc0] ;  /* 0x001bc00001497983 */ /* 0x002f280000300800 */
[----:B------:R-:W4:Y:S04]  /*12770*/  LDL.LU R71, [R1+0x1bbc] ;  /* 0x001bbc0001477983 */ /* 0x000f280000300800 */
[----:B------:R-:W4:Y:S04]  /*12780*/  LDL.LU R69, [R1+0x1bb8] ;  /* 0x001bb80001457983 */ /* 0x000f280000300800 */
[----:B------:R0:W-:Y:S04]  /*12790*/  STL.128 [R1+0x20b0], R176 ;  /* 0x0020b0b001007387 */ /* 0x0001e80000100c00 */
[----:B------:R-:W4:Y:S04]  /*127a0*/  LDL.LU R171, [R1+0x1bb4] ;  /* 0x001bb40001ab7983 */ /* 0x000f280000300800 */
[----:B------:R-:W4:Y:S04]  /*127b0*/  LDL.LU R234, [R1+0x1bb0] ;  /* 0x001bb00001ea7983 */ /* 0x000f280000300800 */
[----:B0-----:R-:W3:Y:S04]  /*127c0*/  LDL.LU.128 R176, [R1+0x20b0] ;  /* 0x0020b00001b07983 */ /* 0x001ee80000300c00 */
[----:B------:R-:W-:Y:S04]  /*127d0*/  STL [R1+0x20c8], R182 ;  /* 0x0020c8b601007387 */ /* 0x000fe80000100800 */
[----:B------:R0:W-:Y:S04]  /*127e0*/  STL.64 [R1+0x20c0], R180 ;  /* 0x0020c0b401007387 */ /* 0x0001e80000100a00 */
[----:B------:R1:W-:Y:S04]  /*127f0*/  STL.128 [R1+0x20a0], R172 ;  /* 0x0020a0ac01007387 */ /* 0x0003e80000100c00 */
[----:B0-----:R-:W4:Y:S04]  /*12800*/  LDL.128 R180, [R1+0x3d0] ;  /* 0x0003d00001b47983 */ /* 0x001f280000100c00 */
[----:B-1----:R-:W4:Y:S04]  /*12810*/  LDL.LU.128 R172, [R1+0x20a0] ;  /* 0x0020a00001ac7983 */ /* 0x002f280000300c00 */
[----:B--2---:R-:W-:Y:S04]  /*12820*/  STL [R1+0x5d4], R185 ;  /* 0x0005d4b901007387 */ /* 0x004fe80000100800 */
[----:B------:R-:W-:Y:S04]  /*12830*/  STL.64 [R1+0x5d8], R186 ;  /* 0x0005d8ba01007387 */ /* 0x000fe80000100a00 */
[----:B------:R-:W2:Y:S04]  /*12840*/  LDL.LU R113, [R1+0x5d4] ;  /* 0x0005d40001717983 */ /* 0x000ea80000300800 */
[----:B------:R-:W2:Y:S04]  /*12850*/  LDL.LU R114, [R1+0x5d8] ;  /* 0x0005d80001727983 */ /* 0x000ea80000300800 */
[----:B------:R-:W2:Y:S04]  /*12860*/  LDL.LU R115, [R1+0x5dc] ;  /* 0x0005dc0001737983 */ /* 0x000ea80000300800 */
[----:B---3--:R0:W-:Y:S04]  /*12870*/  STL.128 [R1+0x1f70], R176 ;  /* 0x001f70b001007387 */ /* 0x0081e80000100c00 */
[----:B0-----:R-:W3:Y:S01]  /*12880*/  LDL.128 R176, [R1+0x3e0] ;  /* 0x0003e00001b07983 */ /* 0x001ee20000100c00 */
[----:B------:R-:W-:-:S03]  /*12890*/  IMAD.MOV.U32 R112, RZ, RZ, R184 ;  /* 0x000000ffff707224 */ /* 0x000fc600078e00b8 */
[----:B------:R-:W3:Y:S04]  /*128a0*/  LDL.LU.128 R184, [R1+0x2210] ;  /* 0x0022100001b87983 */ /* 0x000ee80000300c00 */
[----:B------:R0:W-:Y:S04]  /*128b0*/  STL.128 [R1+0x2020], R108 ;  /* 0x0020206c01007387 */ /* 0x0001e80000100c00 */
[----:B------:R1:W-:Y:S04]  /*128c0*/  STL.128 [R1+0x2010], R104 ;  /* 0x0020106801007387 */ /* 0x0003e80000100c00 */
[----:B------:R1:W-:Y:S04]  /*128d0*/  STL [R1+0x200c], R103 ;  /* 0x00200c6701007387 */ /* 0x0003e80000100800 */
[----:B----4-:R-:W-:Y:S04]  /*128e0*/  STL [R1+0x5e4], R181 ;  /* 0x0005e4b501007387 */ /* 0x010fe80000100800 */
[----:B------:R-:W-:Y:S04]  /*128f0*/  STL.64 [R1+0x5e8], R182 ;  /* 0x0005e8b601007387 */ /* 0x000fe80000100a00 */
[----:B------:R4:W-:Y:S04]  /*12900*/  STL.128 [R1+0x1f60], R172 ;  /* 0x001f60ac01007387 */ /* 0x0009e80000100c00 */
[----:B------:R-:W-:Y:S04]  /*12910*/  STL [R1+0x2008], R101 ;  /* 0x0020086501007387 */ /* 0x000fe80000100800 */
[----:B0-----:R-:W3:Y:S04]  /*12920*/  LDL.LU.128 R108, [R1+0x2020] ;  /* 0x00202000016c7983 */ /* 0x001ee80000300c00 */
[----:B-1----:R-:W3:Y:S04]  /*12930*/  LDL.LU.128 R104, [R1+0x2010] ;  /* 0x0020100001687983 */ /* 0x002ee80000300c00 */
[----:B------:R-:W3:Y:S04]  /*12940*/  LDL.LU R103, [R1+0x200c] ;  /* 0x00200c0001677983 */ /* 0x000ee80000300800 */
[----:B------:R-:W3:Y:S04]  /*12950*/  LDL.LU R117, [R1+0x5e4] ;  /* 0x0005e40001757983 */ /* 0x000ee80000300800 */
[----:B--2---:R0:W-:Y:S04]  /*12960*/  STL.128 [R1+0x2030], R112 ;  /* 0x0020307001007387 */ /* 0x0041e80000100c00 */
[----:B------:R-:W2:Y:S04]  /*12970*/  LDL.LU R118, [R1+0x5e8] ;  /* 0x0005e80001767983 */ /* 0x000ea80000300800 */
[----:B------:R-:W2:Y:S04]  /*12980*/  LDL.LU R119, [R1+0x5ec] ;  /* 0x0005ec0001777983 */ /* 0x000ea80000300800 */
[----:B----4-:R-:W4:Y:S04]  /*12990*/  LDL.LU.128 R172, [R1+0x1f60] ;  /* 0x001f600001ac7983 */ /* 0x010f280000300c00 */
[----:B0-----:R-:W4:Y:S04]  /*129a0*/  LDL.LU.128 R112, [R1+0x2030] ;  /* 0x0020300001707983 */ /* 0x001f280000300c00 */
[----:B------:R-:W4:Y:S01]  /*129b0*/  LDL.LU R101, [R1+0x2008] ;  /* 0x0020080001657983 */ /* 0x000f220000300800 */
[----:B------:R-:W-:-:S03]  /*129c0*/  IMAD.MOV.U32 R116, RZ, RZ, R180 ;  /* 0x000000ffff747224 */ /* 0x000fc600078e00b4 */
        /* <DEDUP_REMOVED lines=13> */
[----:B0-----:R-:W4:Y:S04]  /*12aa0*/  LDL.LU.128 R192, [R1+0x20f0] ;  /* 0x0020f00001c07983 */ /* 0x001f280000300c00 */
[----:B-1----:R-:W4:Y:S04]  /*12ab0*/  LDL.LU.128 R188, [R1+0x20e0] ;  /* 0x0020e00001bc7983 */ /* 0x002f280000300c00 */
[----:B------:R-:W4:Y:S04]  /*12ac0*/  LDL.LU R182, [R1+0x20c8] ;  /* 0x0020c80001b67983 */ /* 0x000f280000300800 */
[----:B------:R-:W4:Y:S04]  /*12ad0*/  LDL.LU.64 R180, [R1+0x20c0] ;  /* 0x0020c00001b47983 */ /* 0x000f280000300a00 */
[----:B------:R-:W4:Y:S04]  /*12ae0*/  LDL.LU R170, [R1+0x2098] ;  /* 0x0020980001aa7983 */ /* 0x000f280000300800 */
[----:B------:R-:W4:Y:S04]  /*12af0*/  LDL.LU.64 R168, [R1+0x2090] ;  /* 0x0020900001a87983 */ /* 0x000f280000300a00 */
[----:B------:R-:W4:Y:S04]  /*12b00*/  LDL.LU.128 R164, [R1+0x2080] ;  /* 0x0020800001a47983 */ /* 0x000f280000300c00 */
[----:B------:R-:W4:Y:S04]  /*12b10*/  LDL.LU.128 R160, [R1+0x2070] ;  /* 0x0020700001a07983 */ /* 0x000f280000300c00 */
[----:B------:R-:W4:Y:S04]  /*12b20*/  LDL.LU.128 R156, [R1+0x2060] ;  /* 0x00206000019c7983 */ /* 0x000f280000300c00 */
[----:B------:R-:W4:Y:S04]  /*12b30*/  LDL.LU.128 R152, [R1+0x2050] ;  /* 0x0020500001987983 */ /* 0x000f280000300c00 */
[----:B------:R-:W4:Y:S04]  /*12b40*/  LDL.LU.128 R148, [R1+0x2040] ;  /* 0x0020400001947983 */ /* 0x000f280000300c00 */
[----:B------:R-:W4:Y:S04]  /*12b50*/  LDL.LU R99, [R1+0x2004] ;  /* 0x0020040001637983 */ /* 0x000f280000300800 */
[----:B------:R-:W4:Y:S04]  /*12b60*/  LDL.LU R97, [R1+0x2000] ;  /* 0x0020000001617983 */ /* 0x000f280000300800 */
[----:B------:R-:W4:Y:S04]  /*12b70*/  LDL.LU R95, [R1+0x1ffc] ;  /* 0x001ffc00015f7983 */ /* 0x000f280000300800 */
[----:B------:R-:W4:Y:S04]  /*12b80*/  LDL.LU R93, [R1+0x1ff8] ;  /* 0x001ff800015d7983 */ /* 0x000f280000300800 */
[----:B---3--:R-:W-:Y:S01]  /*12b90*/  STL [R1+0x5f4], R177 ;  /* 0x0005f4b101007387 */ /* 0x008fe20000100800 */
[----:B------:R-:W-:-:S03]  /*12ba0*/  IMAD.MOV.U32 R120, RZ, RZ, R176 ;  /* 0x000000ffff787224 */ /* 0x000fc600078e00b0 */
[----:B------:R0:W-:Y:S04]  /*12bb0*/  STL.64 [R1+0x5f8], R178 ;  /* 0x0005f8b201007387 */ /* 0x0001e80000100a00 */
[----:B------:R1:W-:Y:S04]  /*12bc0*/  STL.128 [R1+0x20d0], R184 ;  /* 0x0020d0b801007387 */ /* 0x0003e80000100c00 */
[----:B------:R-:W3:Y:S04]  /*12bd0*/  LDL.LU R121, [R1+0x5f4] ;  /* 0x0005f40001797983 */ /* 0x000ee80000300800 */
[----:B0-----:R-:W3:Y:S04]  /*12be0*/  LDL.LU.128 R176, [R1+0x1f70] ;  /* 0x001f700001b07983 */ /* 0x001ee80000300c00 */
[----:B------:R-:W3:Y:S04]  /*12bf0*/  LDL.LU R122, [R1+0x5f8] ;  /* 0x0005f800017a7983 */ /* 0x000ee80000300800 */
[----:B-1----:R-:W3:Y:S04]  /*12c00*/  LDL.LU.128 R184, [R1+0x20d0] ;  /* 0x0020d00001b87983 */ /* 0x002ee80000300c00 */
[----:B------:R-:W3:Y:S04]  /*12c10*/  LDL.LU R123, [R1+0x5fc] ;  /* 0x0005fc00017b7983 */ /* 0x000ee80000300800 */
[----:B------:R0:W-:Y:S04]  /*12c20*/  STL.128 [R1+0x1ed0], R108 ;  /* 0x001ed06c01007387 */ /* 0x0001e80000100c00 */
[----:B------:R1:W-:Y:S04]  /*12c30*/  STL.128 [R1+0x1ec0], R104 ;  /* 0x001ec06801007387 */ /* 0x0003e80000100c00 */
[----:B------:R-:W-:Y:S04]  /*12c40*/  STL [R1+0x1ebc], R103 ;  /* 0x001ebc6701007387 */ /* 0x000fe80000100800 */
[----:B0-----:R-:W3:Y:S04]  /*12c50*/  LDL.LU.128 R108, [R1+0x1ed0] ;  /* 0x001ed000016c7983 */ /* 0x001ee80000300c00 */
[----:B-1----:R-:W3:Y:S04]  /*12c60*/  LDL.LU.128 R104, [R1+0x1ec0] ;  /* 0x001ec00001687983 */ /* 0x002ee80000300c00 */
[----:B--2---:R0:W-:Y:S04]  /*12c70*/  STL.128 [R1+0x1ef0], R116 ;  /* 0x001ef07401007387 */ /* 0x0041e80000100c00 */
[----:B----4-:R-:W-:Y:S04]  /*12c80*/  STL.128 [R1+0x1e10], R172 ;  /* 0x001e10ac01007387 */ /* 0x010fe80000100c00 */
[----:B------:R1:W-:Y:S04]  /*12c90*/  STL.128 [R1+0x1ee0], R112 ;  /* 0x001ee07001007387 */ /* 0x0003e80000100c00 */
[----:B------:R2:W-:Y:S04]  /*12ca0*/  STL [R1+0x1eb8], R101 ;  /* 0x001eb86501007387 */ /* 0x0005e80000100800 */
[----:B0-----:R-:W4:Y:S04]  /*12cb0*/  LDL.LU.128 R116, [R1+0x1ef0] ;  /* 0x001ef00001747983 */ /* 0x001f280000300c00 */
[----:B------:R-:W4:Y:S04]  /*12cc0*/  LDL.LU R103, [R1+0x1ebc] ;  /* 0x001ebc0001677983 */ /* 0x000f280000300800 */
[----:B-1----:R-:W4:Y:S04]  /*12cd0*/  LDL.LU.128 R112, [R1+0x1ee0] ;  /* 0x001ee00001707983 */ /* 0x002f280000300c00 */
[----:B------:R-:W4:Y:S04]  /*12ce0*/  LDL.LU.128 R172, [R1+0x1e10] ;  /* 0x001e100001ac7983 */ /* 0x000f280000300c00 */
[----:B--2---:R-:W2:Y:S04]  /*12cf0*/  LDL.LU R101, [R1+0x1eb8] ;  /* 0x001eb80001657983 */ /* 0x004ea80000300800 */
[----:B---3--:R0:W-:Y:S04]  /*12d00*/  STL.128 [R1+0x1e20], R176 ;  /* 0x001e20b001007387 */ /* 0x0081e80000100c00 */
[----:B0-----:R-:W3:Y:S04]  /*12d10*/  LDL.128 R176, [R1+0x3f0] ;  /* 0x0003f00001b07983 */ /* 0x001ee80000100c00 */
[----:B------:R0:W-:Y:S04]  /*12d20*/  STL.128 [R1+0x2110], R200 ;  /* 0x002110c801007387 */ /* 0x0001e80000100c00 */
[----:B------:R1:W-:Y:S04]  /*12d30*/  STL.128 [R1+0x2100], R196 ;  /* 0x002100c401007387 */ /* 0x0003e80000100c00 */
[----:B------:R1:W-:Y:S04]  /*12d40*/  STL.128 [R1+0x1fb0], R192 ;  /* 0x001fb0c001007387 */ /* 0x0003e80000100c00 */
[----:B------:R1:W-:Y:S04]  /*12d50*/  STL.128 [R1+0x1fa0], R188 ;  /* 0x001fa0bc01007387 */ /* 0x0003e80000100c00 */
[----:B------:R1:W-:Y:S04]  /*12d60*/  STL.128 [R1+0x1f90], R184 ;  /* 0x001f90b801007387 */ /* 0x0003e80000100c00 */
[----:B------:R1:W-:Y:S04]  /*12d70*/  STL [R1+0x1f88], R182 ;  /* 0x001f88b601007387 */ /* 0x0003e80000100800 */
[----:B------:R4:W-:Y:S04]  /*12d80*/  STL.64 [R1+0x1f80], R180 ;  /* 0x001f80b401007387 */ /* 0x0009e80000100a00 */
        /* <DEDUP_REMOVED lines=13> */
[----:B0-----:R-:W3:Y:S04]  /*12e60*/  LDL.LU.128 R200, [R1+0x2110] ;  /* 0x0021100001c87983 */ /* 0x001ee80000300c00 */
[----:B-1----:R-:W3:Y:S04]  /*12e70*/  LDL.LU.128 R196, [R1+0x2100] ;  /* 0x0021000001c47983 */ /* 0x002ee80000300c00 */
[----:B------:R-:W3:Y:S04]  /*12e80*/  LDL.LU.128 R192, [R1+0x1fb0] ;  /* 0x001fb00001c07983 */ /* 0x000ee80000300c00 */
[----:B------:R-:W3:Y:S04]  /*12e90*/  LDL.LU.128 R188, [R1+0x1fa0] ;  /* 0x001fa00001bc7983 */ /* 0x000ee80000300c00 */
[----:B------:R-:W3:Y:S04]  /*12ea0*/  LDL.LU.128 R184, [R1+0x1f90] ;  /* 0x001f900001b87983 */ /* 0x000ee80000300c00 */
[----:B------:R-:W3:Y:S04]  /*12eb0*/  LDL.LU R182, [R1+0x1f88] ;  /* 0x001f880001b67983 */ /* 0x000ee80000300800 */
[----:B----4-:R-:W4:Y:S04]  /*12ec0*/  LDL.LU.64 R180, [R1+0x1f80] ;  /* 0x001f800001b47983 */ /* 0x010f280000300a00 */
[----:B------:R-:W4:Y:S04]  /*12ed0*/  LDL.LU R170, [R1+0x1f58] ;  /* 0x001f580001aa7983 */ /* 0x000f280000300800 */
[----:B------:R-:W4:Y:S04]  /*12ee0*/  LDL.LU.64 R168, [R1+0x1f50] ;  /* 0x001f500001a87983 */ /* 0x000f280000300a00 */
[----:B--2---:R-:W2:Y:S04]  /*12ef0*/  LDL.LU.128 R164, [R1+0x1f40] ;  /* 0x001f400001a47983 */ /* 0x004ea80000300c00 */
        /* <DEDUP_REMOVED lines=10> */
[----:B------:R0:W-:Y:S04]  /*12fa0*/  STL.128 [R1+0x1da0], R120 ;  /* 0x001da07801007387 */ /* 0x0001e80000100c00 */
[----:B------:R1:W-:Y:S04]  /*12fb0*/  STL.128 [R1+0x1d90], R116 ;  /* 0x001d907401007387 */ /* 0x0003e80000100c00 */
[----:B------:R1:W-:Y:S04]  /*12fc0*/  STL.128 [R1+0x1d80], R112 ;  /* 0x001d807001007387 */ /* 0x0003e80000100c00 */
[----:B------:R1:W-:Y:S04]  /*12fd0*/  STL.128 [R1+0x1d70], R108 ;  /* 0x001d706c01007387 */ /* 0x0003e80000100c00 */
[----:B------:R1:W-:Y:S04]  /*12fe0*/  STL.128 [R1+0x1d60], R104 ;  /* 0x001d606801007387 */ /* 0x0003e80000100c00 */
[----:B------:R1:W-:Y:S04]  /*12ff0*/  STL [R1+0x1d54], R103 ;  /* 0x001d546701007387 */ /* 0x0003e80000100800 */
[----:B------:R1:W-:Y:S04]  /*13000*/  STL.128 [R1+0x1cc0], R172 ;  /* 0x001cc0ac01007387 */ /* 0x0003e80000100c00 */
[----:B------:R1:W-:Y:S04]  /*13010*/  STL [R1+0x1d50], R101 ;  /* 0x001d506501007387 */ /* 0x0003e80000100800 */
[----:B0-----:R-:W2:Y:S04]  /*13020*/  LDL.LU.128 R120, [R1+0x1da0] ;  /* 0x001da00001787983 */ /* 0x001ea80000300c00 */
[----:B-1----:R-:W2:Y:S04]  /*13030*/  LDL.LU.128 R116, [R1+0x1d90] ;  /* 0x001d900001747983 */ /* 0x002ea80000300c00 */
[----:B------:R-:W2:Y:S04]  /*13040*/  LDL.LU.128 R112, [R1+0x1d80] ;  /* 0x001d800001707983 */ /* 0x000ea80000300c00 */
[----:B------:R-:W2:Y:S04]  /*13050*/  LDL.LU.128 R108, [R1+0x1d70] ;  /* 0x001d7000016c7983 */ /* 0x000ea80000300c00 */
[----:B------:R-:W2:Y:S04]  /*13060*/  LDL.LU.128 R104, [R1+0x1d60] ;  /* 0x001d600001687983 */ /* 0x000ea80000300c00 */
[----:B------:R-:W2:Y:S04]  /*13070*/  LDL.LU R103, [R1+0x1d54] ;  /* 0x001d540001677983 */ /* 0x000ea80000300800 */
[----:B------:R-:W2:Y:S04]  /*13080*/  LDL.128 R172, [R1+0x400] ;  /* 0x0004000001ac7983 */ /* 0x000ea80000100c00 */
[----:B------:R-:W2:Y:S04]  /*13090*/  LDL.LU R101, [R1+0x1d50] ;  /* 0x001d500001657983 */ /* 0x000ea80000300800 */
[----:B---3--:R-:W-:Y:S04]  /*130a0*/  STL [R1+0x604], R177 ;  /* 0x000604b101007387 */ /* 0x008fe80000100800 */
[----:B------:R-:W-:Y:S04]  /*130b0*/  STL.64 [R1+0x608], R178 ;  /* 0x000608b201007387 */ /* 0x000fe80000100a00 */
[----:B------:R-:W3:Y:S04]  /*130c0*/  LDL.LU R125, [R1+0x604] ;  /* 0x00060400017d7983 */ /* 0x000ee80000300800 */
[----:B------:R-:W3:Y:S04]  /*130d0*/  LDL.LU R126, [R1+0x608] ;  /* 0x00060800017e7983 */ /* 0x000ee80000300800 */
[----:B------:R-:W3:Y:S01]  /*130e0*/  LDL.LU R127, [R1+0x60c] ;  /* 0x00060c00017f7983 */ /* 0x000ee20000300800 */
[----:B------:R-:W-:-:S03]  /*130f0*/  IMAD.MOV.U32 R124, RZ, RZ, R176 ;  /* 0x000000ffff7c7224 */ /* 0x000fc600078e00b0 */
[----:B------:R0:W-:Y:S04]  /*13100*/  STL.128 [R1+0x2120], R204 ;  /* 0x002120cc01007387 */ /* 0x0001e80000100c00 */
[----:B------:R1:W-:Y:S04]  /*13110*/  STL [R1+0x1d34], R87 ;  /* 0x001d345701007387 */ /* 0x0003e80000100800 */
[----:B------:R1:W-:Y:S04]  /*13120*/  STL [R1+0x1d30], R85 ;  /* 0x001d305501007387 */ /* 0x0003e80000100800 */
[----:B------:R1:W-:Y:S04]  /*13130*/  STL [R1+0x1d2c], R83 ;  /* 0x001d2c5301007387 */ /* 0x0003e80000100800 */
[----:B------:R1:W-:Y:S04]  /*13140*/  STL [R1+0x1d28], R81 ;  /* 0x001d285101007387 */ /* 0x0003e80000100800 */
[----:B0-----:R-:W3:Y:S04]  /*13150*/  LDL.LU.128 R204, [R1+0x2120] ;  /* 0x0021200001cc7983 */ /* 0x001ee80000300c00 */
[----:B------:R-:W3:Y:S04]  /*13160*/  LDL.LU.128 R176, [R1+0x1e20] ;  /* 0x001e200001b07983 */ /* 0x000ee80000300c00 */
[----:B-1----:R-:W3:Y:S04]  /*13170*/  LDL.LU R87, [R1+0x1d34] ;  /* 0x001d340001577983 */ /* 0x002ee80000300800 */
[----:B------:R-:W3:Y:S04]  /*13180*/  LDL.LU R85, [R1+0x1d30] ;  /* 0x001d300001557983 */ /* 0x000ee80000300800 */
[----:B------:R-:W3:Y:S04]  /*13190*/  LDL.LU R83, [R1+0x1d2c] ;  /* 0x001d2c0001537983 */ /* 0x000ee80000300800 */
[----:B------:R-:W3:Y:S04]  /*131a0*/  LDL.LU R81, [R1+0x1d28] ;  /* 0x001d280001517983 */ /* 0x000ee80000300800 */
[----:B------:R0:W-:Y:S04]  /*131b0*/  STL.128 [R1+0x1fd0], R200 ;  /* 0x001fd0c801007387 */ /* 0x0001e80000100c00 */
[----:B------:R1:W-:Y:S04]  /*131c0*/  STL.128 [R1+0x1fc0], R196 ;  /* 0x001fc0c401007387 */ /* 0x0003e80000100c00 */
[----:B------:R1:W-:Y:S04]  /*131d0*/  STL.128 [R1+0x1e60], R192 ;  /* 0x001e60c001007387 */ /* 0x0003e80000100c00 */
[----:B------:R1:W-:Y:S04]  /*131e0*/  STL.128 [R1+0x1e50], R188 ;  /* 0x001e50bc01007387 */ /* 0x0003e80000100c00 */
[----:B------:R1:W-:Y:S04]  /*131f0*/  STL.128 [R1+0x1e40], R184 ;  /* 0x001e40b801007387 */ /* 0x0003e80000100c00 */
[----:B------:R1:W-:Y:S04]  /*13200*/  STL [R1+0x1e38], R182 ;  /* 0x001e38b601007387 */ /* 0x0003e80000100800 */
[----:B----4-:R4:W-:Y:S04]  /*13210*/  STL.64 [R1+0x1e30], R180 ;  /* 0x001e30b401007387 */ /* 0x0109e80000100a00 */
[----:B------:R4:W-:Y:S04]  /*13220*/  STL [R1+0x1e08], R170 ;  /* 0x001e08aa01007387 */ /* 0x0009e80000100800 */
[----:B------:R4:W-:Y:S04]  /*13230*/  STL.64 [R1+0x1e00], R168 ;  /* 0x001e00a801007387 */ /* 0x0009e80000100a00 */
[----:B--2---:R2:W-:Y:S04]  /*13240*/  STL.128 [R1+0x1df0], R164 ;  /* 0x001df0a401007387 */ /* 0x0045e80000100c00 */
        /* <DEDUP_REMOVED lines=36> */
[----:B------:R-:W-:Y:S04]  /*13490*/  STL [R1+0x614], R173 ;  /* 0x000614ad01007387 */ /* 0x000fe80000100800 */
[----:B------:R-:W-:Y:S04]  /*134a0*/  STL.64 [R1+0x618], R174 ;  /* 0x000618ae01007387 */ /* 0x000fe80000100a00 */
[----:B------:R3:W-:Y:S04]  /*134b0*/  STL [R1+0x1bf8], R101 ;  /* 0x001bf86501007387 */ /* 0x0007e80000100800 */
[----:B0-----:R-:W2:Y:S04]  /*134c0*/  LDL.LU.128 R120, [R1+0x1c40] ;  /* 0x001c400001787983 */ /* 0x001ea80000300c00 */
[----:B-1----:R-:W2:Y:S04]  /*134d0*/  LDL.LU.128 R116, [R1+0x1c30] ;  /* 0x001c300001747983 */ /* 0x002ea80000300c00 */
[----:B------:R-:W2:Y:S04]  /*134e0*/  LDL.LU.128 R112, [R1+0x1c20] ;  /* 0x001c200001707983 */ /* 0x000ea80000300c00 */
[----:B------:R-:W2:Y:S04]  /*134f0*/  LDL.LU.128 R108, [R1+0x1c10] ;  /* 0x001c1000016c7983 */ /* 0x000ea80000300c00 */
[----:B------:R-:W2:Y:S04]  /*13500*/  LDL.LU.128 R104, [R1+0x1c00] ;  /* 0x001c000001687983 */ /* 0x000ea80000300c00 */
[----:B------:R-:W2:Y:S04]  /*13510*/  LDL.LU R103, [R1+0x1bfc] ;  /* 0x001bfc0001677983 */ /* 0x000ea80000300800 */
[----:B------:R-:W2:Y:S04]  /*13520*/  LDL.LU R129, [R1+0x614] ;  /* 0x0006140001817983 */ /* 0x000ea80000300800 */
[----:B------:R-:W2:Y:S04]  /*13530*/  LDL.LU R130, [R1+0x618] ;  /* 0x0006180001827983 */ /* 0x000ea80000300800 */
[----:B------:R-:W2:Y:S04]  /*13540*/  LDL.LU R131, [R1+0x61c] ;  /* 0x00061c0001837983 */ /* 0x000ea80000300800 */
[----:B---3--:R0:W-:Y:S04]  /*13550*/  STL.128 [R1+0x1c50], R124 ;  /* 0x001c507c01007387 */ /* 0x0081e80000100c00 */
[----:B------:R-:W3:Y:S04]  /*13560*/  LDL.LU R101, [R1+0x1bf8] ;  /* 0x001bf80001657983 */ /* 0x000ee80000300800 */
[----:B0-----:R-:W3:Y:S01]  /*13570*/  LDL.LU.128 R124, [R1+0x1c50] ;  /* 0x001c5000017c7983 */ /* 0x001ee20000300c00 */
[----:B------:R-:W-:-:S03]  /*13580*/  IMAD.MOV.U32 R128, RZ, RZ, R172 ;  /* 0x000000ffff807224 */ /* 0x000fc600078e00ac */
[----:B------:R0:W-:Y:S04]  /*13590*/  STL [R1+0x213c], R215 ;  /* 0x00213cd701007387 */ /* 0x0001e80000100800 */
[----:B------:R1:W-:Y:S04]  /*135a0*/  STL [R1+0x2138], R213 ;  /* 0x002138d501007387 */ /* 0x0003e80000100800 */
[----:B------:R1:W-:Y:S04]  /*135b0*/  STL [R1+0x2134], R211 ;  /* 0x002134d301007387 */ /* 0x0003e80000100800 */
[----:B------:R1:W-:Y:S04]  /*135c0*/  STL [R1+0x2130], R209 ;  /* 0x002130d101007387 */ /* 0x0003e80000100800 */
        /* <DEDUP_REMOVED lines=8> */
[----:B0-----:R-:W3:Y:S04]  /*13650*/  LDL.LU R215, [R1+0x213c] ;  /* 0x00213c0001d77983 */ /* 0x001ee80000300800 */
[----:B-1----:R-:W3:Y:S04]  /*13660*/  LDL.LU R213, [R1+0x2138] ;  /* 0x0021380001d57983 */ /* 0x002ee80000300800 */
[----:B------:R-:W3:Y:S04]  /*13670*/  LDL.LU R211, [R1+0x2134] ;  /* 0x0021340001d37983 */ /* 0x000ee80000300800 */
[----:B------:R-:W3:Y:S04]  /*13680*/  LDL.LU R209, [R1+0x2130] ;  /* 0x0021300001d17983 */ /* 0x000ee80000300800 */
[----:B------:R-:W3:Y:S04]  /*13690*/  LDL.LU.128 R204, [R1+0x1fe0] ;  /* 0x001fe00001cc7983 */ /* 0x000ee80000300c00 */
[----:B------:R-:W3:Y:S04]  /*136a0*/  LDL.LU.128 R176, [R1+0x1cd0] ;  /* 0x001cd00001b07983 */ /* 0x000ee80000300c00 */
[----:B------:R-:W3:Y:S04]  /*136b0*/  LDL.LU.128 R172, [R1+0x1cc0] ;  /* 0x001cc00001ac7983 */ /* 0x000ee80000300c00 */
        /* <DEDUP_REMOVED lines=40> */
[----:B------:R-:W4:Y:S04]  /*13940*/  LDL.LU.128 R160, [R1+0x1c90] ;  /* 0x001c900001a07983 */ /* 0x000f280000300c00 */
[----:B------:R-:W4:Y:S04]  /*13950*/  LDL.LU.128 R156, [R1+0x1c80] ;  /* 0x001c8000019c7983 */ /* 0x000f280000300c00 */
[----:B------:R-:W4:Y:S04]  /*13960*/  LDL.LU.128 R152, [R1+0x1c70] ;  /* 0x001c700001987983 */ /* 0x000f280000300c00 */
[----:B------:R-:W4:Y:S04]  /*13970*/  LDL.LU.128 R148, [R1+0x1c60] ;  /* 0x001c600001947983 */ /* 0x000f280000300c00 */
[----:B------:R-:W2:Y:S04]  /*13980*/  LDL.LU R99, [R1+0x1bf4] ;  /* 0x001bf40001637983 */ /* 0x000ea80000300800 */
[----:B------:R-:W4:Y:S04]  /*13990*/  LDL.LU R97, [R1+0x1bf0] ;  /* 0x001bf00001617983 */ /* 0x000f280000300800 */
[----:B------:R-:W4:Y:S04]  /*139a0*/  LDL.LU R95, [R1+0x1bec] ;  /* 0x001bec00015f7983 */ /* 0x000f280000300800 */
[----:B------:R-:W4:Y:S04]  /*139b0*/  LDL.LU R93, [R1+0x1be8] ;  /* 0x001be800015d7983 */ /* 0x000f280000300800 */
[----:B------:R-:W4:Y:S04]  /*139c0*/  LDL.LU R91, [R1+0x1be4] ;  /* 0x001be400015b7983 */ /* 0x000f280000300800 */
[----:B------:R-:W4:Y:S04]  /*139d0*/  LDL.LU R89, [R1+0x1be0] ;  /* 0x001be00001597983 */ /* 0x000f280000300800 */
[----:B------:R-:W-:Y:S04]  /*139e0*/  STL.128 [R1+0x1ba0], R128 ;  /* 0x001ba08001007387 */ /* 0x000fe80000100c00 */
[----:B------:R-:W-:Y:S04]  /*139f0*/  STL.128 [R1+0x1b80], R120 ;  /* 0x001b807801007387 */ /* 0x000fe80000100c00 */
[----:B---3--:R0:W-:Y:S04]  /*13a00*/  STL.128 [R1+0x1b90], R124 ;  /* 0x001b907c01007387 */ /* 0x0081e80000100c00 */
[----:B------:R1:W-:Y:S04]  /*13a10*/  STL.128 [R1+0x1b70], R116 ;  /* 0x001b707401007387 */ /* 0x0003e80000100c00 */
[----:B------:R-:W-:Y:S04]  /*13a20*/  STL.128 [R1+0x1b60], R112 ;  /* 0x001b607001007387 */ /* 0x000fe80000100c00 */
[----:B------:R-:W-:Y:S04]  /*13a30*/  STL.128 [R1+0x1b50], R108 ;  /* 0x001b506c01007387 */ /* 0x000fe80000100c00 */
[----:B------:R-:W-:Y:S04]  /*13a40*/  STL.128 [R1+0x1b40], R104 ;  /* 0x001b406801007387 */ /* 0x000fe80000100c00 */
[----:B------:R-:W-:Y:S04]  /*13a50*/  STL [R1+0x1b3c], R103 ;  /* 0x001b3c6701007387 */ /* 0x000fe80000100800 */
[----:B------:R-:W-:Y:S04]  /*13a60*/  STL [R1+0x1b38], R101 ;  /* 0x001b386501007387 */ /* 0x000fe80000100800 */
[----:B------:R3:W-:Y:S04]  /*13a70*/  STL.128 [R1+0x1ab0], R44 ;  /* 0x001ab02c01007387 */ /* 0x0007e80000100c00 */
[----:B------:R3:W-:Y:S04]  /*13a80*/  STL.128 [R1+0x1aa0], R40 ;  /* 0x001aa02801007387 */ /* 0x0007e80000100c00 */
[----:B------:R3:W-:Y:S04]  /*13a90*/  STL.128 [R1+0x1a90], R36 ;  /* 0x001a902401007387 */ /* 0x0007e80000100c00 */
[----:B0-----:R-:W4:Y:S04]  /*13aa0*/  LDL.LU.128 R124, [R1+0x1b90] ;  /* 0x001b9000017c7983 */ /* 0x001f280000300c00 */
[----:B------:R-:W4:Y:S04]  /*13ab0*/  LDL.LU.128 R120, [R1+0x1b80] ;  /* 0x001b800001787983 */ /* 0x000f280000300c00 */
[----:B-1----:R-:W4:Y:S04]  /*13ac0*/  LDL.LU.128 R116, [R1+0x1b70] ;  /* 0x001b700001747983 */ /* 0x002f280000300c00 */
[----:B---3--:R-:W3:Y:S04]  /*13ad0*/  LDL.LU.128 R44, [R1+0x1ab0] ;  /* 0x001ab000012c7983 */ /* 0x008ee80000300c00 */
[----:B------:R-:W3:Y:S04]  /*13ae0*/  LDL.LU.128 R40, [R1+0x1aa0] ;  /* 0x001aa00001287983 */ /* 0x000ee80000300c00 */
[----:B------:R-:W3:Y:S04]  /*13af0*/  LDL.LU.128 R36, [R1+0x1a90] ;  /* 0x001a900001247983 */ /* 0x000ee80000300c00 */
[----:B------:R-:W3:Y:S04]  /*13b00*/  LDL.128 R112, [R1+0x410] ;  /* 0x0004100001707983 */ /* 0x000ee80000100c00 */
[----:B------:R0:W-:Y:S04]  /*13b10*/  STL.128 [R1+0x1a80], R32 ;  /* 0x001a802001007387 */ /* 0x0001e80000100c00 */
[----:B------:R-:W-:Y:S04]  /*13b20*/  STL [R1+0x420], R66 ;  /* 0x0004204201007387 */ /* 0x000fe80000100800 */
[----:B------:R-:W-:Y:S04]  /*13b30*/  STL [R1+0x424], R56 ;  /* 0x0004243801007387 */ /* 0x000fe80000100800 */
[----:B------:R-:W-:Y:S04]  /*13b40*/  STL [R1+0x428], R58 ;  /* 0x0004283a01007387 */ /* 0x000fe80000100800 */
[----:B0-----:R-:W3:Y:S04]  /*13b50*/  LDL.LU.128 R32, [R1+0x1a80] ;  /* 0x001a800001207983 */ /* 0x001ee80000300c00 */
[----:B------:R-:W-:Y:S04]  /*13b60*/  STL [R1+0x42c], R60 ;  /* 0x00042c3c01007387 */ /* 0x000fe80000100800 */
[----:B------:R0:W-:Y:S04]  /*13b70*/  STL.128 [R1+0x1ad0], R52 ;  /* 0x001ad03401007387 */ /* 0x0001e80000100c00 */
[----:B------:R1:W-:Y:S04]  /*13b80*/  STL.128 [R1+0x1ac0], R48 ;  /* 0x001ac03001007387 */ /* 0x0003e80000100c00 */
[----:B------:R-:W3:Y:S04]  /*13b90*/  LDL.LU.128 R128, [R1+0x1ba0] ;  /* 0x001ba00001807983 */ /* 0x000ee80000300c00 */
[----:B------:R-:W3:Y:S04]  /*13ba0*/  LDL.LU.128 R108, [R1+0x1b50] ;  /* 0x001b5000016c7983 */ /* 0x000ee80000300c00 */
[----:B0-----:R-:W3:Y:S04]  /*13bb0*/  LDL.LU.128 R52, [R1+0x1ad0] ;  /* 0x001ad00001347983 */ /* 0x001ee80000300c00 */
[----:B-1----:R-:W3:Y:S04]  /*13bc0*/  LDL.LU.128 R48, [R1+0x1ac0] ;  /* 0x001ac00001307983 */ /* 0x002ee80000300c00 */
        /* <DEDUP_REMOVED lines=16> */
[----:B------:R-:W3:Y:S04]  /*13cd0*/  LDL.LU.128 R104, [R1+0x1b40] ;  /* 0x001b400001687983 */ /* 0x000ee80000300c00 */
[----:B------:R-:W3:Y:S04]  /*13ce0*/  LDL.LU R103, [R1+0x1b3c] ;  /* 0x001b3c0001677983 */ /* 0x000ee80000300800 */
[----:B------:R-:W3:Y:S04]  /*13cf0*/  LDL.LU R101, [R1+0x1b38] ;  /* 0x001b380001657983 */ /* 0x000ee80000300800 */
        /* <DEDUP_REMOVED lines=16> */
[----:B--2---:R0:W-:Y:S04]  /*13e00*/  STL [R1+0x1b34], R99 ;  /* 0x001b346301007387 */ /* 0x0041e80000100800 */
[----:B----4-:R1:W-:Y:S04]  /*13e10*/  STL [R1+0x1b30], R97 ;  /* 0x001b306101007387 */ /* 0x0103e80000100800 */
[----:B------:R2:W-:Y:S04]  /*13e20*/  STL [R1+0x1b2c], R95 ;  /* 0x001b2c5f01007387 */ /* 0x0005e80000100800 */
[----:B------:R4:W-:Y:S04]  /*13e30*/  STL [R1+0x1b28], R93 ;  /* 0x001b285d01007387 */ /* 0x0009e80000100800 */
[----:B------:R4:W-:Y:S04]  /*13e40*/  STL [R1+0x1b24], R91 ;  /* 0x001b245b01007387 */ /* 0x0009e80000100800 */
[----:B------:R4:W-:Y:S04]  /*13e50*/  STL [R1+0x1b20], R89 ;  /* 0x001b205901007387 */ /* 0x0009e80000100800 */
[----:B0-----:R-:W3:Y:S04]  /*13e60*/  LDL.LU R99, [R1+0x1b34] ;  /* 0x001b340001637983 */ /* 0x001ee80000300800 */
[----:B-1----:R-:W3:Y:S04]  /*13e70*/  LDL.LU R97, [R1+0x1b30] ;  /* 0x001b300001617983 */ /* 0x002ee80000300800 */
[----:B--2---:R-:W2:Y:S04]  /*13e80*/  LDL.LU R95, [R1+0x1b2c] ;  /* 0x001b2c00015f7983 */ /* 0x004ea80000300800 */
[----:B----4-:R-:W4:Y:S04]  /*13e90*/  LDL.LU R93, [R1+0x1b28] ;  /* 0x001b2800015d7983 */ /* 0x010f280000300800 */
[----:B------:R-:W4:Y:S04]  /*13ea0*/  LDL.LU R91, [R1+0x1b24] ;  /* 0x001b2400015b7983 */ /* 0x000f280000300800 */
[----:B------:R-:W4:Y:S04]  /*13eb0*/  LDL.LU R89, [R1+0x1b20] ;  /* 0x001b200001597983 */ /* 0x000f280000300800 */
[----:B------:R-:W-:Y:S04]  /*13ec0*/  STL.128 [R1+0x19f0], R124 ;  /* 0x0019f07c01007387 */ /* 0x000fe80000100c00 */
[----:B------:R-:W-:Y:S04]  /*13ed0*/  STL.128 [R1+0x19e0], R120 ;  /* 0x0019e07801007387 */ /* 0x000fe80000100c00 */
[----:B------:R0:W-:Y:S04]  /*13ee0*/  STL.128 [R1+0x19d0], R116 ;  /* 0x0019d07401007387 */ /* 0x0001e80000100c00 */
[----:B---3--:R1:W-:Y:S04]  /*13ef0*/  STL.128 [R1+0x1910], R44 ;  /* 0x0019102c01007387 */ /* 0x0083e80000100c00 */
[----:B------:R3:W-:Y:S04]  /*13f00*/  STL.128 [R1+0x1900], R40 ;  /* 0x0019002801007387 */ /* 0x0007e80000100c00 */
[----:B------:R3:W-:Y:S01]  /*13f10*/  STL.128 [R1+0x18f0], R36 ;  /* 0x0018f02401007387 */ /* 0x0007e20000100c00 */
[----:B------:R-:W-:-:S03]  /*13f20*/  IMAD.MOV.U32 R132, RZ, RZ, R112 ;  /* 0x000000ffff847224 */ /* 0x000fc600078e0070 */
[----:B0-----:R-:W4:Y:S01]  /*13f30*/  LDL.128 R116, [R1+0x420] ;  /* 0x0004200001747983 */ /* 0x001f220000100c00 */
[----:B------:R-:W-:Y:S02]  /*13f40*/  IMAD.MOV.U32 R133, RZ, RZ, R113 ;  /* 0x000000ffff857224 */ /* 0x000fe400078e0071 */
[----:B------:R-:W-:Y:S01]  /*13f50*/  IMAD.MOV.U32 R134, RZ, RZ, R114 ;  /* 0x000000ffff867224 */ /* 0x000fe200078e0072 */
[----:B------:R-:W4:Y:S01]  /*13f60*/  LDL.LU.128 R124, [R1+0x19f0] ;  /* 0x0019f000017c7983 */ /* 0x000f220000300c00 */
[----:B------:R-:W-:-:S03]  /*13f70*/  IMAD.MOV.U32 R135, RZ, RZ, R115 ;  /* 0x000000ffff877224 */ /* 0x000fc600078e0073 */
[----:B------:R-:W4:Y:S04]  /*13f80*/  LDL.LU.128 R120, [R1+0x19e0] ;  /* 0x0019e00001787983 */ /* 0x000f280000300c00 */
[----:B-1----:R-:W4:Y:S04]  /*13f90*/  LDL.LU.128 R44, [R1+0x1910] ;  /* 0x00191000012c7983 */ /* 0x002f280000300c00 */
[----:B---3--:R-:W3:Y:S04]  /*13fa0*/  LDL.LU.128 R40, [R1+0x1900] ;  /* 0x0019000001287983 */ /* 0x008ee80000300c00 */
[----:B------:R-:W3:Y:S04]  /*13fb0*/  LDL.LU.128 R36, [R1+0x18f0] ;  /* 0x0018f00001247983 */ /* 0x000ee80000300c00 */
[----:B------:R-:W3:Y:S04]  /*13fc0*/  LDL.LU.128 R112, [R1+0x1b60] ;  /* 0x001b600001707983 */ /* 0x000ee80000300c00 */
[----:B------:R0:W-:Y:S04]  /*13fd0*/  STL.128 [R1+0x1a70], R28 ;  /* 0x001a701c01007387 */ /* 0x0001e80000100c00 */
[----:B------:R1:W-:Y:S04]  /*13fe0*/  STL.64 [R1+0x1a40], R16 ;  /* 0x001a401001007387 */ /* 0x0003e80000100a00 */
[----:B------:R1:W-:Y:S04]  /*13ff0*/  STL.128 [R1+0x1a60], R24 ;  /* 0x001a601801007387 */ /* 0x0003e80000100c00 */
[----:B------:R1:W-:Y:S04]  /*14000*/  STL.128 [R1+0x18e0], R32 ;  /* 0x0018e02001007387 */ /* 0x0003e80000100c00 */
[----:B0-----:R-:W3:Y:S04]  /*14010*/  LDL.LU.128 R28, [R1+0x1a70] ;  /* 0x001a7000011c7983 */ /* 0x001ee80000300c00 */
[----:B-1----:R-:W3:Y:S04]  /*14020*/  LDL.LU.64 R16, [R1+0x1a40] ;  /* 0x001a400001107983 */ /* 0x002ee80000300a00 */
[----:B------:R0:W-:Y:S04]  /*14030*/  STL.128 [R1+0x1a50], R20 ;  /* 0x001a501401007387 */ /* 0x0001e80000100c00 */
[----:B------:R1:W-:Y:S04]  /*14040*/  STL.128 [R1+0x1a30], R12 ;  /* 0x001a300c01007387 */ /* 0x0003e80000100c00 */
[----:B------:R1:W-:Y:S04]  /*14050*/  STL.128 [R1+0x1a20], R8 ;  /* 0x001a200801007387 */ /* 0x0003e80000100c00 */
[----:B------:R1:W-:Y:S04]  /*14060*/  STL.128 [R1+0x1a10], R4 ;  /* 0x001a100401007387 */ /* 0x0003e80000100c00 */
[----:B------:R-:W3:Y:S04]  /*14070*/  LDL.LU.128 R24, [R1+0x1a60] ;  /* 0x001a600001187983 */ /* 0x000ee80000300c00 */
[----:B------:R-:W3:Y:S04]  /*14080*/  LDL.LU.128 R32, [R1+0x18e0] ;  /* 0x0018e00001207983 */ /* 0x000ee80000300c00 */
[----:B0-----:R-:W3:Y:S04]  /*14090*/  LDL.LU.128 R20, [R1+0x1a50] ;  /* 0x001a500001147983 */ /* 0x001ee80000300c00 */
[----:B-1----:R-:W3:Y:S04]  /*140a0*/  LDL.LU.128 R12, [R1+0x1a30] ;  /* 0x001a3000010c7983 */ /* 0x002ee80000300c00 */
[----:B------:R-:W3:Y:S04]  /*140b0*/  LDL.LU.128 R8, [R1+0x1a20] ;  /* 0x001a200001087983 */ /* 0x000ee80000300c00 */
[----:B------:R-:W3:Y:S04]  /*140c0*/  LDL.LU.128 R4, [R1+0x1a10] ;  /* 0x001a100001047983 */ /* 0x000ee80000300c00 */
[----:B------:R-:W-:Y:S04]  /*140d0*/  STL [R1+0x430], R50 ;  /* 0x0004303201007387 */ /* 0x000fe80000100800 */
[----:B------:R-:W-:Y:S04]  /*140e0*/  STL [R1+0x434], R52 ;  /* 0x0004343401007387 */ /* 0x000fe80000100800 */
[----:B------:R-:W-:Y:S04]  /*140f0*/  STL [R1+0x438], R54 ;  /* 0x0004383601007387 */ /* 0x000fe80000100800 */
[----:B------:R0:W-:Y:S04]  /*14100*/  STL.128 [R1+0x1a00], R128 ;  /* 0x001a008001007387 */ /* 0x0001e80000100c00 */
[----:B------:R1:W-:Y:S04]  /*14110*/  STL.64 [R1+0x1920], R48 ;  /* 0x0019203001007387 */ /* 0x0003e80000100a00 */
[----:B------:R1:W-:Y:S04]  /*14120*/  STL.128 [R1+0x19b0], R108 ;  /* 0x0019b06c01007387 */ /* 0x0003e80000100c00 */
[----:B0-----:R-:W3:Y:S04]  /*14130*/  LDL.LU.128 R128, [R1+0x1a00] ;  /* 0x001a000001807983 */ /* 0x001ee80000300c00 */
[----:B-1----:R-:W3:Y:S04]  /*14140*/  LDL.LU.64 R48, [R1+0x1920] ;  /* 0x0019200001307983 */ /* 0x002ee80000300a00 */
[----:B------:R0:W-:Y:S04]  /*14150*/  STL.128 [R1+0x19a0], R104 ;  /* 0x0019a06801007387 */ /* 0x0001e80000100c00 */
[----:B------:R1:W-:Y:S04]  /*14160*/  STL [R1+0x1990], R103 ;  /* 0x0019906701007387 */ /* 0x0003e80000100800 */
        /* <DEDUP_REMOVED lines=20> */
[----:B------:R-:W3:Y:S04]  /*142b0*/  LDL.LU.128 R108, [R1+0x19b0] ;  /* 0x0019b000016c7983 */ /* 0x000ee80000300c00 */
[----:B0-----:R-:W3:Y:S04]  /*142c0*/  LDL.LU.128 R104, [R1+0x19a0] ;  /* 0x0019a00001687983 */ /* 0x001ee80000300c00 */
[----:B-1----:R-:W3:Y:S04]  /*142d0*/  LDL.LU R103, [R1+0x1990] ;  /* 0x0019900001677983 */ /* 0x002ee80000300800 */
[----:B------:R0:W-:Y:S04]  /*142e0*/  STL [R1+0x1988], R99 ;  /* 0x0019886301007387 */ /* 0x0001e80000100800 */
[----:B------:R1:W-:Y:S04]  /*142f0*/  STL [R1+0x1984], R97 ;  /* 0x0019846101007387 */ /* 0x0003e80000100800 */
[----:B--2---:R2:W-:Y:S04]  /*14300*/  STL [R1+0x1980], R95 ;  /* 0x0019805f01007387 */ /* 0x0045e80000100800 */
[----:B----4-:R4:W-:Y:S04]  /*14310*/  STL [R1+0x197c], R93 ;  /* 0x00197c5d01007387 */ /* 0x0109e80000100800 */
[----:B------:R4:W-:Y:S04]  /*14320*/  STL [R1+0x1978], R91 ;  /* 0x0019785b01007387 */ /* 0x0009e80000100800 */
[----:B------:R4:W-:Y:S04]  /*14330*/  STL [R1+0x1974], R89 ;  /* 0x0019745901007387 */ /* 0x0009e80000100800 */
[----:B------:R-:W3:Y:S04]  /*14340*/  LDL.LU R101, [R1+0x198c] ;  /* 0x00198c0001657983 */ /* 0x000ee80000300800 */
[----:B0-----:R-:W3:Y:S04]  /*14350*/  LDL.LU R99, [R1+0x1988] ;  /* 0x0019880001637983 */ /* 0x001ee80000300800 */
[----:B-1----:R-:W3:Y:S04]  /*14360*/  LDL.LU R97, [R1+0x1984] ;  /* 0x0019840001617983 */ /* 0x002ee80000300800 */
[----:B--2---:R-:W2:Y:S04]  /*14370*/  LDL.LU R95, [R1+0x1980] ;  /* 0x00198000015f7983 */ /* 0x004ea80000300800 */
[----:B----4-:R-:W4:Y:S04]  /*14380*/  LDL.LU R93, [R1+0x197c] ;  /* 0x00197c00015d7983 */ /* 0x010f280000300800 */
[----:B------:R-:W4:Y:S04]  /*14390*/  LDL.LU R91, [R1+0x1978] ;  /* 0x00197800015b7983 */ /* 0x000f280000300800 */
[----:B------:R-:W4:Y:S04]  /*143a0*/  LDL.LU R89, [R1+0x1974] ;  /* 0x0019740001597983 */ /* 0x000f280000300800 */
[----:B------:R-:W4:Y:S04]  /*143b0*/  LDL.LU R87, [R1+0x1970] ;  /* 0x0019700001577983 */ /* 0x000f280000300800 */
[----:B------:R-:W4:Y:S04]  /*143c0*/  LDL.LU R85, [R1+0x196c] ;  /* 0x00196c0001557983 */ /* 0x000f280000300800 */
[----:B------:R-:W4:Y:S04]  /*143d0*/  LDL.LU R83, [R1+0x1968] ;  /* 0x0019680001537983 */ /* 0x000f280000300800 */
[----:B------:R-:W4:Y:S04]  /*143e0*/  LDL.LU R81, [R1+0x1964] ;  /* 0x0019640001517983 */ /* 0x000f280000300800 */
[----:B------:R-:W4:Y:S01]  /*143f0*/  LDL.LU R79, [R1+0x1960] ;  /* 0x00196000014f7983 */ /* 0x000f220000300800 */
[----:B------:R-:W-:-:S03]  /*14400*/  IMAD.MOV.U32 R136, RZ, RZ, R116 ;  /* 0x000000ffff887224 */ /* 0x000fc600078e0074 */
[----:B------:R-:W4:Y:S01]  /*14410*/  LDL.LU R77, [R1+0x195c] ;  /* 0x00195c00014d7983 */ /* 0x000f220000300800 */
[----:B------:R-:W-:Y:S02]  /*14420*/  IMAD.MOV.U32 R137, RZ, RZ, R117 ;  /* 0x000000ffff897224 */ /* 0x000fe400078e0075 */
[----:B------:R-:W-:Y:S01]  /*14430*/  IMAD.MOV.U32 R138, RZ, RZ, R118 ;  /* 0x000000ffff8a7224 */ /* 0x000fe200078e0076 */
[----:B------:R-:W-:Y:S01]  /*14440*/  STL.128 [R1+0x1850], R124 ;  /* 0x0018507c01007387 */ /* 0x000fe20000100c00 */
[----:B------:R-:W-:-:S03]  /*14450*/  IMAD.MOV.U32 R139, RZ, RZ, R119 ;  /* 0x000000ffff8b7224 */ /* 0x000fc600078e0077 */
[----:B------:R0:W-:Y:S04]  /*14460*/  STL.128 [R1+0x1840], R120 ;  /* 0x0018407801007387 */ /* 0x0001e80000100c00 */
[----:B------:R-:W-:Y:S04]  /*14470*/  STL [R1+0x43c], R44 ;  /* 0x00043c2c01007387 */ /* 0x000fe80000100800 */
[----:B---3--:R1:W-:Y:S04]  /*14480*/  STL.128 [R1+0x1770], R40 ;  /* 0x0017702801007387 */ /* 0x0083e80000100c00 */
[----:B------:R3:W-:Y:S04]  /*14490*/  STL.128 [R1+0x1760], R36 ;  /* 0x0017602401007387 */ /* 0x0007e80000100c00 */
[----:B------:R3:W-:Y:S04]  /*144a0*/  STL.128 [R1+0x19c0], R112 ;  /* 0x0019c07001007387 */ /* 0x0007e80000100c00 */
[----:B------:R-:W4:Y:S04]  /*144b0*/  LDL.LU.128 R116, [R1+0x19d0] ;  /* 0x0019d00001747983 */ /* 0x000f280000300c00 */
[----:B0-----:R-:W4:Y:S04]  /*144c0*/  LDL.128 R120, [R1+0x430] ;  /* 0x0004300001787983 */ /* 0x001f280000100c00 */
[----:B------:R-:W4:Y:S04]  /*144d0*/  LDL.LU.128 R124, [R1+0x1850] ;  /* 0x00185000017c7983 */ /* 0x000f280000300c00 */
[----:B-1----:R-:W4:Y:S04]  /*144e0*/  LDL.LU.128 R40, [R1+0x1770] ;  /* 0x0017700001287983 */ /* 0x002f280000300c00 */
[----:B---3--:R-:W3:Y:S04]  /*144f0*/  LDL.LU.128 R36, [R1+0x1760] ;  /* 0x0017600001247983 */ /* 0x008ee80000300c00 */
[----:B------:R-:W3:Y:S04]  /*14500*/  LDL.LU.128 R112, [R1+0x19c0] ;  /* 0x0019c00001707983 */ /* 0x000ee80000300c00 */
        /* <DEDUP_REMOVED lines=31> */
[----:B------:R0:W-:Y:S04]  /*14700*/  STL.128 [R1+0x1860], R128 ;  /* 0x0018608001007387 */ /* 0x0001e80000100c00 */
[----:B------:R1:W-:Y:S04]  /*14710*/  STL [R1+0x1788], R49 ;  /* 0x0017883101007387 */ /* 0x0003e80000100800 */
[----:B------:R1:W-:Y:S04]  /*14720*/  STL [R1+0x1784], R47 ;  /* 0x0017842f01007387 */ /* 0x0003e80000100800 */
[----:B------:R1:W-:Y:S04]  /*14730*/  STL [R1+0x1780], R45 ;  /* 0x0017802d01007387 */ /* 0x0003e80000100800 */
[----:B0-----:R-:W3:Y:S04]  /*14740*/  LDL.LU.128 R128, [R1+0x1860] ;  /* 0x0018600001807983 */ /* 0x001ee80000300c00 */
[----:B-1----:R-:W3:Y:S04]  /*14750*/  LDL.LU R49, [R1+0x1788] ;  /* 0x0017880001317983 */ /* 0x002ee80000300800 */
[----:B------:R-:W3:Y:S04]  /*14760*/  LDL.LU R47, [R1+0x1784] ;  /* 0x00178400012f7983 */ /* 0x000ee80000300800 */
[----:B------:R-:W3:Y:S04]  /*14770*/  LDL.LU R45, [R1+0x1780] ;  /* 0x00178000012d7983 */ /* 0x000ee80000300800 */
[----:B------:R0:W-:Y:S04]  /*14780*/  STL.128 [R1+0x1810], R108 ;  /* 0x0018106c01007387 */ /* 0x0001e80000100c00 */
[----:B------:R1:W-:Y:S04]  /*14790*/  STL.128 [R1+0x1800], R104 ;  /* 0x0018006801007387 */ /* 0x0003e80000100c00 */
[----:B------:R1:W-:Y:S04]  /*147a0*/  STL [R1+0x17f4], R103 ;  /* 0x0017f46701007387 */ /* 0x0003e80000100800 */
[----:B0-----:R-:W3:Y:S04]  /*147b0*/  LDL.LU.128 R108, [R1+0x1810] ;  /* 0x00181000016c7983 */ /* 0x001ee80000300c00 */
[----:B-1----:R-:W3:Y:S04]  /*147c0*/  LDL.LU.128 R104, [R1+0x1800] ;  /* 0x0018000001687983 */ /* 0x002ee80000300c00 */
[----:B------:R-:W3:Y:S04]  /*147d0*/  LDL.LU R103, [R1+0x17f4] ;  /* 0x0017f40001677983 */ /* 0x000ee80000300800 */
[----:B------:R0:W-:Y:S04]  /*147e0*/  STL [R1+0x17f0], R101 ;  /* 0x0017f06501007387 */ /* 0x0001e80000100800 */
[----:B------:R1:W-:Y:S04]  /*147f0*/  STL [R1+0x17ec], R99 ;  /* 0x0017ec6301007387 */ /* 0x0003e80000100800 */
[----:B------:R1:W-:Y:S04]  /*14800*/  STL [R1+0x17e8], R97 ;  /* 0x0017e86101007387 */ /* 0x0003e80000100800 */
[----:B--2---:R2:W-:Y:S04]  /*14810*/  STL [R1+0x17e4], R95 ;  /* 0x0017e45f01007387 */ /* 0x0045e80000100800 */
[----:B----4-:R4:W-:Y:S04]  /*14820*/  STL [R1+0x17e0], R93 ;  /* 0x0017e05d01007387 */ /* 0x0109e80000100800 */
[----:B------:R4:W-:Y:S04]  /*14830*/  STL [R1+0x17dc], R91 ;  /* 0x0017dc5b01007387 */ /* 0x0009e80000100800 */
[----:B------:R4:W-:Y:S04]  /*14840*/  STL [R1+0x17d8], R89 ;  /* 0x0017d85901007387 */ /* 0x0009e80000100800 */
[----:B------:R4:W-:Y:S04]  /*14850*/  STL [R1+0x17d4], R87 ;  /* 0x0017d45701007387 */ /* 0x0009e80000100800 */
[----:B------:R-:W-:Y:S04]  /*14860*/  STL [R1+0x17d0], R85 ;  /* 0x0017d05501007387 */ /* 0x000fe80000100800 */
[----:B------:R-:W-:Y:S04]  /*14870*/  STL [R1+0x17cc], R83 ;  /* 0x0017cc5301007387 */ /* 0x000fe80000100800 */
[----:B------:R-:W-:Y:S04]  /*14880*/  STL [R1+0x17c8], R81 ;  /* 0x0017c85101007387 */ /* 0x000fe80000100800 */
[----:B------:R-:W-:Y:S04]  /*14890*/  STL [R1+0x17c4], R79 ;  /* 0x0017c44f01007387 */ /* 0x000fe80000100800 */
[----:B0-----:R-:W3:Y:S04]  /*148a0*/  LDL.LU R101, [R1+0x17f0] ;  /* 0x0017f00001657983 */ /* 0x001ee80000300800 */
[----:B------:R-:W-:Y:S04]  /*148b0*/  STL [R1+0x17c0], R77 ;  /* 0x0017c04d01007387 */ /* 0x000fe80000100800 */
[----:B-1----:R-:W3:Y:S04]  /*148c0*/  LDL.LU R99, [R1+0x17ec] ;  /* 0x0017ec0001637983 */ /* 0x002ee80000300800 */
[----:B------:R-:W3:Y:S04]  /*148d0*/  LDL.LU R97, [R1+0x17e8] ;  /* 0x0017e80001617983 */ /* 0x000ee80000300800 */
[----:B--2---:R-:W2:Y:S04]  /*148e0*/  LDL.LU R95, [R1+0x17e4] ;  /* 0x0017e400015f7983 */ /* 0x004ea80000300800 */
[----:B----4-:R-:W4:Y:S04]  /*148f0*/  LDL.LU R93, [R1+0x17e0] ;  /* 0x0017e000015d7983 */ /* 0x010f280000300800 */
[----:B------:R-:W4:Y:S04]  /*14900*/  LDL.LU R91, [R1+0x17dc] ;  /* 0x0017dc00015b7983 */ /* 0x000f280000300800 */
[----:B------:R-:W4:Y:S04]  /*14910*/  LDL.LU R89, [R1+0x17d8] ;  /* 0x0017d80001597983 */ /* 0x000f280000300800 */
[----:B------:R0:W-:Y:S01]  /*14920*/  STL.128 [R1+0x1830], R116 ;  /* 0x0018307401007387 */ /* 0x0001e20000100c00 */
[----:B------:R-:W-:-:S02]  /*14930*/  IMAD.MOV.U32 R140, RZ, RZ, R120 ;  /* 0x000000ffff8c7224 */ /* 0x000fc400078e0078 */
[----:B------:R-:W-:Y:S01]  /*14940*/  IMAD.MOV.U32 R141, RZ, RZ, R121 ;  /* 0x000000ffff8d7224 */ /* 0x000fe200078e0079 */
[----:B------:R-:W4:Y:S01]  /*14950*/  LDL.LU R87, [R1+0x17d4] ;  /* 0x0017d40001577983 */ /* 0x000f220000300800 */
[----:B------:R-:W-:Y:S02]  /*14960*/  IMAD.MOV.U32 R142, RZ, RZ, R122 ;  /* 0x000000ffff8e7224 */ /* 0x000fe400078e007a */
[----:B------:R-:W-:Y:S01]  /*14970*/  IMAD.MOV.U32 R143, RZ, RZ, R123 ;  /* 0x000000ffff8f7224 */ /* 0x000fe200078e007b */
[----:B------:R1:W-:Y:S04]  /*14980*/  STL.128 [R1+0x16c0], R124 ;  /* 0x0016c07c01007387 */ /* 0x0003e80000100c00 */
[----:B------:R-:W-:Y:S04]  /*14990*/  STL [R1+0x44c], R40 ;  /* 0x00044c2801007387 */ /* 0x000fe80000100800 */
[----:B---3--:R-:W-:Y:S04]  /*149a0*/  STL [R1+0x448], R38 ;  /* 0x0004482601007387 */ /* 0x008fe80000100800 */
[----:B------:R3:W-:Y:S04]  /*149b0*/  STL.128 [R1+0x1820], R112 ;  /* 0x0018207001007387 */ /* 0x0007e80000100c00 */
[----:B------:R-:W4:Y:S04]  /*149c0*/  LDL.LU.128 R120, [R1+0x1840] ;  /* 0x0018400001787983 */ /* 0x000f280000300c00 */
[----:B0-----:R-:W4:Y:S04]  /*149d0*/  LDL.LU.128 R116, [R1+0x1830] ;  /* 0x0018300001747983 */ /* 0x001f280000300c00 */
[----:B-1----:R-:W4:Y:S04]  /*149e0*/  LDL.128 R124, [R1+0x440] ;  /* 0x00044000017c7983 */ /* 0x002f280000100c00 */
[----:B---3--:R-:W3:Y:S04]  /*149f0*/  LDL.LU.128 R112, [R1+0x1820] ;  /* 0x0018200001707983 */ /* 0x008ee80000300c00 */
        /* <DEDUP_REMOVED lines=13> */
[----:B------:R-:W3:Y:S04]  /*14ad0*/  LDL.LU R85, [R1+0x17d0] ;  /* 0x0017d00001557983 */ /* 0x000ee80000300800 */
[----:B------:R-:W3:Y:S04]  /*14ae0*/  LDL.LU R83, [R1+0x17cc] ;  /* 0x0017cc0001537983 */ /* 0x000ee80000300800 */
[----:B------:R-:W3:Y:S04]  /*14af0*/  LDL.LU R81, [R1+0x17c8] ;  /* 0x0017c80001517983 */ /* 0x000ee80000300800 */
        /* <DEDUP_REMOVED lines=18> */
[----:B------:R1:W-:Y:S04]  /*14c20*/  STL.64 [R1+0x15e0], R36 ;  /* 0x0015e02401007387 */ /* 0x0003e80000100a00 */
[----:B0-----:R-:W3:Y:S04]  /*14c30*/  LDL.LU.128 R28, [R1+0x1740] ;  /* 0x00174000011c7983 */ /* 0x001ee80000300c00 */
[----:B-1----:R-:W3:Y:S04]  /*14c40*/  LDL.LU.64 R16, [R1+0x1710] ;  /* 0x0017100001107983 */ /* 0x002ee80000300a00 */
[----:B------:R0:W-:Y:S04]  /*14c50*/  STL.128 [R1+0x15d0], R32 ;  /* 0x0015d02001007387 */ /* 0x0001e80000100c00 */
[----:B------:R1:W-:Y:S04]  /*14c60*/  STL.128 [R1+0x1720], R20 ;  /* 0x0017201401007387 */ /* 0x0003e80000100c00 */
[----:B------:R1:W-:Y:S04]  /*14c70*/  STL.128 [R1+0x1700], R12 ;  /* 0x0017000c01007387 */ /* 0x0003e80000100c00 */
[----:B------:R1:W-:Y:S04]  /*14c80*/  STL.128 [R1+0x16f0], R8 ;  /* 0x0016f00801007387 */ /* 0x0003e80000100c00 */
[----:B------:R1:W-:Y:S04]  /*14c90*/  STL.128 [R1+0x16e0], R4 ;  /* 0x0016e00401007387 */ /* 0x0003e80000100c00 */
[----:B------:R-:W3:Y:S04]  /*14ca0*/  LDL.LU.128 R24, [R1+0x1730] ;  /* 0x0017300001187983 */ /* 0x000ee80000300c00 */
[----:B------:R-:W3:Y:S04]  /*14cb0*/  LDL.LU.64 R36, [R1+0x15e0] ;  /* 0x0015e00001247983 */ /* 0x000ee80000300a00 */
[----:B0-----:R-:W3:Y:S04]  /*14cc0*/  LDL.LU.128 R32, [R1+0x15d0] ;  /* 0x0015d00001207983 */ /* 0x001ee80000300c00 */
[----:B-1----:R-:W3:Y:S04]  /*14cd0*/  LDL.LU.128 R20, [R1+0x1720] ;  /* 0x0017200001147983 */ /* 0x002ee80000300c00 */
[----:B------:R-:W3:Y:S04]  /*14ce0*/  LDL.LU.128 R12, [R1+0x1700] ;  /* 0x00170000010c7983 */ /* 0x000ee80000300c00 */
[----:B------:R-:W3:Y:S04]  /*14cf0*/  LDL.LU.128 R8, [R1+0x16f0] ;  /* 0x0016f00001087983 */ /* 0x000ee80000300c00 */
[----:B------:R-:W3:Y:S04]  /*14d00*/  LDL.LU.128 R4, [R1+0x16e0] ;  /* 0x0016e00001047983 */ /* 0x000ee80000300c00 */
[----:B------:R0:W-:Y:S04]  /*14d10*/  STL.128 [R1+0x16d0], R128 ;  /* 0x0016d08001007387 */ /* 0x0001e80000100c00 */
[----:B------:R1:W-:Y:S04]  /*14d20*/  STL.128 [R1+0x1680], R108 ;  /* 0x0016806c01007387 */ /* 0x0003e80000100c00 */
[----:B------:R1:W-:Y:S04]  /*14d30*/  STL.128 [R1+0x1670], R104 ;  /* 0x0016706801007387 */ /* 0x0003e80000100c00 */
[----:B0-----:R-:W3:Y:S04]  /*14d40*/  LDL.LU.128 R128, [R1+0x16d0] ;  /* 0x0016d00001807983 */ /* 0x001ee80000300c00 */
[----:B------:R0:W-:Y:S04]  /*14d50*/  STL [R1+0x1668], R103 ;  /* 0x0016686701007387 */ /* 0x0001e80000100800 */
[----:B------:R-:W-:Y:S04]  /*14d60*/  STL [R1+0x15fc], R49 ;  /* 0x0015fc3101007387 */ /* 0x000fe80000100800 */
[----:B------:R-:W-:Y:S04]  /*14d70*/  STL [R1+0x15f8], R47 ;  /* 0x0015f82f01007387 */ /* 0x000fe80000100800 */
[----:B------:R0:W-:Y:S04]  /*14d80*/  STL [R1+0x1664], R101 ;  /* 0x0016646501007387 */ /* 0x0001e80000100800 */
[----:B------:R-:W-:Y:S04]  /*14d90*/  STL [R1+0x15f4], R45 ;  /* 0x0015f42d01007387 */ /* 0x000fe80000100800 */
[----:B------:R-:W-:Y:S04]  /*14da0*/  STL [R1+0x1660], R99 ;  /* 0x0016606301007387 */ /* 0x000fe80000100800 */
[----:B------:R-:W-:Y:S04]  /*14db0*/  STL [R1+0x165c], R97 ;  /* 0x00165c6101007387 */ /* 0x000fe80000100800 */
[----:B--2---:R-:W-:Y:S04]  /*14dc0*/  STL [R1+0x1658], R95 ;  /* 0x0016585f01007387 */ /* 0x004fe80000100800 */
[----:B----4-:R-:W-:Y:S04]  /*14dd0*/  STL [R1+0x1654], R93 ;  /* 0x0016545d01007387 */ /* 0x010fe80000100800 */
[----:B------:R-:W-:Y:S04]  /*14de0*/  STL [R1+0x1650], R91 ;  /* 0x0016505b01007387 */ /* 0x000fe80000100800 */
[----:B------:R-:W-:Y:S04]  /*14df0*/  STL [R1+0x164c], R89 ;  /* 0x00164c5901007387 */ /* 0x000fe80000100800 */
[----:B------:R-:W-:Y:S04]  /*14e00*/  STL [R1+0x15f0], R43 ;  /* 0x0015f02b01007387 */ /* 0x000fe80000100800 */
[----:B------:R-:W-:Y:S04]  /*14e10*/  STL [R1+0x1648], R87 ;  /* 0x0016485701007387 */ /* 0x000fe80000100800 */
[----:B------:R-:W-:Y:S04]  /*14e20*/  STL [R1+0x15ec], R41 ;  /* 0x0015ec2901007387 */ /* 0x000fe80000100800 */
[----:B-1----:R-:W2:Y:S04]  /*14e30*/  LDL.LU.128 R108, [R1+0x1680] ;  /* 0x00168000016c7983 */ /* 0x002ea80000300c00 */
[----:B------:R-:W4:Y:S04]  /*14e40*/  LDL.LU.128 R104, [R1+0x1670] ;  /* 0x0016700001687983 */ /* 0x000f280000300c00 */
[----:B0-----:R-:W4:Y:S04]  /*14e50*/  LDL.LU R103, [R1+0x1668] ;  /* 0x0016680001677983 */ /* 0x001f280000300800 */
[----:B------:R0:W-:Y:S04]  /*14e60*/  STL.128 [R1+0x16b0], R120 ;  /* 0x0016b07801007387 */ /* 0x0001e80000100c00 */
[----:B------:R1:W-:Y:S01]  /*14e70*/  STL.128 [R1+0x16a0], R116 ;  /* 0x0016a07401007387 */ /* 0x0003e20000100c00 */
[----:B------:R-:W-:-:S03]  /*14e80*/  IMAD.MOV.U32 R144, RZ, RZ, R124 ;  /* 0x000000ffff907224 */ /* 0x000fc600078e007c */
[----:B------:R-:W4:Y:S01]  /*14e90*/  LDL.LU R101, [R1+0x1664] ;  /* 0x0016640001657983 */ /* 0x000f220000300800 */
[----:B------:R-:W-:Y:S02]  /*14ea0*/  IMAD.MOV.U32 R145, RZ, RZ, R125 ;  /* 0x000000ffff917224 */ /* 0x000fe400078e007d */
[----:B------:R-:W-:Y:S01]  /*14eb0*/  IMAD.MOV.U32 R146, RZ, RZ, R126 ;  /* 0x000000ffff927224 */ /* 0x000fe200078e007e */
[----:B---3--:R3:W-:Y:S01]  /*14ec0*/  STL.128 [R1+0x1690], R112 ;  /* 0x0016907001007387 */ /* 0x0087e20000100c00 */
[----:B------:R-:W-:-:S03]  /*14ed0*/  IMAD.MOV.U32 R147, RZ, RZ, R127 ;  /* 0x000000ffff937224 */ /* 0x000fc600078e007f */
[----:B------:R-:W2:Y:S04]  /*14ee0*/  LDL.LU.128 R124, [R1+0x16c0] ;  /* 0x0016c000017c7983 */ /* 0x000ea80000300c00 */
[----:B0-----:R-:W4:Y:S04]  /*14ef0*/  LDL.LU.128 R120, [R1+0x16b0] ;  /* 0x0016b00001787983 */ /* 0x001f280000300c00 */
[----:B-1----:R-:W4:Y:S04]  /*14f00*/  LDL.LU.128 R116, [R1+0x16a0] ;  /* 0x0016a00001747983 */ /* 0x002f280000300c00 */
[----:B---3--:R-:W3:Y:S04]  /*14f10*/  LDL.LU.128 R112, [R1+0x1690] ;  /* 0x0016900001707983 */ /* 0x008ee80000300c00 */
        /* <DEDUP_REMOVED lines=50> */
[----:B------:R-:W-:Y:S04]  /*15240*/  STL [R1+0x450], R42 ;  /* 0x0004502a01007387 */ /* 0x000fe80000100800 */
[----:B------:R1:W-:Y:S04]  /*15250*/  STL.128 [R1+0x15b0], R24 ;  /* 0x0015b01801007387 */ /* 0x0003e80000100c00 */
[----:B0-----:R-:W3:Y:S04]  /*15260*/  LDL.LU.128 R28, [R1+0x15c0] ;  /* 0x0015c000011c7983 */ /* 0x001ee80000300c00 */
[----:B-1----:R-:W3:Y:S04]  /*15270*/  LDL.LU.64 R16, [R1+0x1590] ;  /* 0x0015900001107983 */ /* 0x002ee80000300a00 */
[----:B------:R0:W-:Y:S04]  /*15280*/  STL.128 [R1+0x1550], R164 ;  /* 0x001550a401007387 */ /* 0x0001e80000100c00 */
[----:B------:R-:W-:Y:S04]  /*15290*/  STL [R1+0x454], R32 ;  /* 0x0004542001007387 */ /* 0x000fe80000100800 */
[----:B------:R-:W-:Y:S04]  /*152a0*/  STL [R1+0x458], R34 ;  /* 0x0004582201007387 */ /* 0x000fe80000100800 */
[----:B------:R-:W-:Y:S04]  /*152b0*/  STL [R1+0x45c], R36 ;  /* 0x00045c2401007387 */ /* 0x000fe80000100800 */
[----:B------:R1:W-:Y:S04]  /*152c0*/  STL [R1+0x15e8], R39 ;  /* 0x0015e82701007387 */ /* 0x0003e80000100800 */
[----:B------:R1:W-:Y:S04]  /*152d0*/  STL.128 [R1+0x15a0], R20 ;  /* 0x0015a01401007387 */ /* 0x0003e80000100c00 */
[----:B------:R1:W-:Y:S04]  /*152e0*/  STL.128 [R1+0x1580], R12 ;  /* 0x0015800c01007387 */ /* 0x0003e80000100c00 */
[----:B------:R1:W-:Y:S04]  /*152f0*/  STL.128 [R1+0x1570], R8 ;  /* 0x0015700801007387 */ /* 0x0003e80000100c00 */
[----:B------:R1:W-:Y:S04]  /*15300*/  STL.128 [R1+0x1560], R4 ;  /* 0x0015600401007387 */ /* 0x0003e80000100c00 */
[----:B------:R-:W3:Y:S04]  /*15310*/  LDL.LU.128 R24, [R1+0x15b0] ;  /* 0x0015b00001187983 */ /* 0x000ee80000300c00 */
[----:B0-----:R-:W3:Y:S04]  /*15320*/  LDL.128 R164, [R1+0x450] ;  /* 0x0004500001a47983 */ /* 0x001ee80000100c00 */
[----:B-1----:R-:W3:Y:S04]  /*15330*/  LDL.LU R39, [R1+0x15e8] ;  /* 0x0015e80001277983 */ /* 0x002ee80000300800 */
[----:B------:R-:W3:Y:S04]  /*15340*/  LDL.LU.128 R20, [R1+0x15a0] ;  /* 0x0015a00001147983 */ /* 0x000ee80000300c00 */
[----:B------:R-:W3:Y:S04]  /*15350*/  LDL.LU.128 R12, [R1+0x1580] ;  /* 0x00158000010c7983 */ /* 0x000ee80000300c00 */
[----:B------:R-:W3:Y:S04]  /*15360*/  LDL.LU.128 R8, [R1+0x1570] ;  /* 0x0015700001087983 */ /* 0x000ee80000300c00 */
[----:B------:R-:W3:Y:S04]  /*15370*/  LDL.LU.128 R4, [R1+0x1560] ;  /* 0x0015600001047983 */ /* 0x000ee80000300c00 */
        /* <DEDUP_REMOVED lines=9> */
[----:B--2---:R2:W-:Y:S04]  /*15410*/  STL.128 [R1+0x14b0], R124 ;  /* 0x0014b07c01007387 */ /* 0x0045e80000100c00 */
[----:B----4-:R4:W-:Y:S04]  /*15420*/  STL.128 [R1+0x14a0], R120 ;  /* 0x0014a07801007387 */ /* 0x0109e80000100c00 */
[----:B------:R4:W-:Y:S04]  /*15430*/  STL.128 [R1+0x1490], R116 ;  /* 0x0014907401007387 */ /* 0x0009e80000100c00 */
[----:B---3--:R3:W-:Y:S04]  /*15440*/  STL.128 [R1+0x1480], R112 ;  /* 0x0014807001007387 */ /* 0x0087e80000100c00 */
[----:B0-----:R-:W3:Y:S04]  /*15450*/  LDL.LU.128 R152, [R1+0x1520] ;  /* 0x0015200001987983 */ /* 0x001ee80000300c00 */
[----:B-1----:R-:W3:Y:S04]  /*15460*/  LDL.LU.128 R148, [R1+0x1510] ;  /* 0x0015100001947983 */ /* 0x002ee80000300c00 */
        /* <DEDUP_REMOVED lines=12> */
[----:B------:R-:W-:Y:S04]  /*15530*/  STL [R1+0x13ec], R47 ;  /* 0x0013ec2f01007387 */ /* 0x000fe80000100800 */
[----:B------:R-:W3:Y:S04]  /*15540*/  LDL.LU.128 R144, [R1+0x1500] ;  /* 0x0015000001907983 */ /* 0x000ee80000300c00 */
[----:B------:R-:W3:Y:S04]  /*15550*/  LDL.LU.128 R140, [R1+0x14f0] ;  /* 0x0014f000018c7983 */ /* 0x000ee80000300c00 */
[----:B------:R-:W3:Y:S04]  /*15560*/  LDL.LU.128 R136, [R1+0x14e0] ;  /* 0x0014e00001887983 */ /* 0x000ee80000300c00 */
[----:B------:R-:W3:Y:S04]  /*15570*/  LDL.LU.128 R132, [R1+0x14d0] ;  /* 0x0014d00001847983 */ /* 0x000ee80000300c00 */
        /* <DEDUP_REMOVED lines=22> */
[----:B--2---:R-:W2:Y:S04]  /*156e0*/  LDL.LU.128 R124, [R1+0x14b0] ;  /* 0x0014b000017c7983 */ /* 0x004ea80000300c00 */
[----:B----4-:R-:W2:Y:S04]  /*156f0*/  LDL.LU.128 R120, [R1+0x14a0] ;  /* 0x0014a00001787983 */ /* 0x010ea80000300c00 */
[----:B------:R-:W2:Y:S04]  /*15700*/  LDL.LU.128 R116, [R1+0x1490] ;  /* 0x0014900001747983 */ /* 0x000ea80000300c00 */
[----:B---3--:R-:W2:Y:S04]  /*15710*/  LDL.LU.128 R112, [R1+0x1480] ;  /* 0x0014800001707983 */ /* 0x008ea80000300c00 */
[----:B0-----:R-:W2:Y:S04]  /*15720*/  LDL.LU.128 R108, [R1+0x1470] ;  /* 0x00147000016c7983 */ /* 0x001ea80000300c00 */
[----:B-1----:R-:W2:Y:S04]  /*15730*/  LDL.LU.128 R104, [R1+0x1460] ;  /* 0x0014600001687983 */ /* 0x002ea80000300c00 */
        /* <DEDUP_REMOVED lines=31> */
[----:B------:R-:W2:Y:S01]  /*15930*/  LDL.LU R41, [R1+0x13e0] ;  /* 0x0013e00001297983 */ /* 0x000ea20000300800 */
[----:B------:R-:W-:Y:S01]  /*15940*/  ISETP.NE.U32.AND P2, PT, R33, RZ, PT ;  /* 0x000000ff2100720c */ /* 0x000fe20003f45070 */
[----:B------:R-:W-:-:S02]  /*15950*/  IMAD R16, R31, 0xc00, R16 ;  /* 0x00000c001f107824 */ /* 0x000fc400078e0210 */
[----:B------:R-:W-:Y:S02]  /*15960*/  IMAD.MOV.U32 R19, RZ, RZ, R164 ;  /* 0x000000ffff137224 */ /* 0x000fe400078e00a4 */
[----:B------:R-:W-:Y:S02]  /*15970*/  IMAD.MOV.U32 R18, RZ, RZ, R165 ;  /* 0x000000ffff127224 */ /* 0x000fe400078e00a5 */
[----:B------:R-:W-:Y:S02]  /*15980*/  IMAD.MOV.U32 R3, RZ, RZ, R166 ;  /* 0x000000ffff037224 */ /* 0x000fe400078e00a6 */
[----:B------:R-:W-:Y:S02]  /*15990*/  IMAD.MOV.U32 R2, RZ, RZ, R167 ;  /* 0x000000ffff027224 */ /* 0x000fe400078e00a7 */
[----:B------:R-:W-:Y:S02]  /*159a0*/  IMAD.MOV.U32 R225, RZ, RZ, R27 ;  /* 0x000000ffffe17224 */ /* 0x000fe400078e001b */
[----:B------:R-:W-:-:S02]  /*159b0*/  IMAD.MOV.U32 R223, RZ, RZ, R26 ;  /* 0x000000ffffdf7224 */ /* 0x000fc400078e001a */
[----:B------:R-:W-:Y:S01]  /*159c0*/  IMAD.MOV.U32 R221, RZ, RZ, R25 ;  /* 0x000000ffffdd7224 */ /* 0x000fe200078e0019 */
[----:B------:R-:W-:Y:S01]  /*159d0*/  R2UR UR6, R16 ;  /* 0x00000000100672ca */ /* 0x000fe200000e0000 */
[----:B------:R-:W-:Y:S01]  /*159e0*/  IMAD.MOV.U32 R32, RZ, RZ, R37 ;  /* 0x000000ffff207224 */ /* 0x000fe200078e0025 */
[----:B------:R-:W-:Y:S01]  /*159f0*/  R2UR UR7, R17 ;  /* 0x00000000110772ca */ /* 0x000fe200000e0000 */
[----:B------:R-:W-:Y:S01]  /*15a00*/  IMAD.MOV.U32 R96, RZ, RZ, R151 ;  /* 0x000000ffff607224 */ /* 0x000fe200078e0097 */
[----:B------:R-:W-:Y:S01]  /*15a10*/  F2FP.F16.F32.PACK_AB R152, R152, R29 ;  /* 0x0000001d9898723e */ /* 0x000fe200000000ff */
[----:B------:R-:W-:Y:S01]  /*15a20*/  IMAD.MOV.U32 R98, RZ, RZ, R150 ;  /* 0x000000ffff627224 */ /* 0x000fe200078e0096 */
[----:B------:R-:W-:Y:S01]  /*15a30*/  F2FP.F16.F32.PACK_AB R153, R153, R30 ;  /* 0x0000001e9999723e */ /* 0x000fe200000000ff */
[----:B------:R-:W-:Y:S01]  /*15a40*/  IMAD.MOV.U32 R100, RZ, RZ, R149 ;  /* 0x000000ffff647224 */ /* 0x000fe200078e0095 */
[----:B------:R-:W-:Y:S01]  /*15a50*/  F2FP.F16.F32.PACK_AB R154, R154, R35 ;  /* 0x000000239a9a723e */ /* 0x000fe200000000ff */
[----:B------:R-:W-:Y:S01]  /*15a60*/  IMAD.MOV.U32 R102, RZ, RZ, R148 ;  /* 0x000000ffff667224 */ /* 0x000fe200078e0094 */
[----:B------:R-:W-:Y:S01]  /*15a70*/  F2FP.F16.F32.PACK_AB R155, R28, R155 ;  /* 0x0000009b1c9b723e */ /* 0x000fe200000000ff */
[----:B------:R-:W-:Y:S01]  /*15a80*/  IMAD.MOV.U32 R28, RZ, RZ, R218 ;  /* 0x000000ffff1c7224 */ /* 0x000fe200078e00da */
[----:B------:R-:W3:Y:S01]  /*15a90*/  LDL.LU.128 R160, [R1+0x1540] ;  /* 0x0015400001a07983 */ /* 0x000ee20000300c00 */
[----:B------:R-:W-:-:S02]  /*15aa0*/  IMAD.MOV.U32 R29, RZ, RZ, R228 ;  /* 0x000000ffff1d7224 */ /* 0x000fc400078e00e4 */
[----:B------:R-:W-:Y:S01]  /*15ab0*/  IMAD.MOV.U32 R30, RZ, RZ, R226 ;  /* 0x000000ffff1e7224 */ /* 0x000fe200078e00e2 */
[----:B------:R-:W4:Y:S01]  /*15ac0*/  LDL.LU.128 R156, [R1+0x1530] ;  /* 0x00153000019c7983 */ /* 0x000f220000300c00 */
[----:B------:R-:W-:Y:S02]  /*15ad0*/  IMAD.MOV.U32 R31, RZ, RZ, R224 ;  /* 0x000000ffff1f7224 */ /* 0x000fe400078e00e0 */
[----:B------:R-:W-:Y:S02]  /*15ae0*/  IMAD.MOV.U32 R33, RZ, RZ, R232 ;  /* 0x000000ffff217224 */ /* 0x000fe400078e00e8 */
[----:B------:R-:W-:Y:S02]  /*15af0*/  IMAD.MOV.U32 R34, RZ, RZ, R230 ;  /* 0x000000ffff227224 */ /* 0x000fe400078e00e6 */
[----:B------:R-:W-:Y:S02]  /*15b00*/  IMAD.MOV.U32 R36, RZ, RZ, R233 ;  /* 0x000000ffff247224 */ /* 0x000fe400078e00e9 */
[----:B------:R-:W-:-:S02]  /*15b10*/  IMAD.MOV.U32 R38, RZ, RZ, R229 ;  /* 0x000000ffff267224 */ /* 0x000fc400078e00e5 */
[----:B------:R-:W-:Y:S02]  /*15b20*/  IMAD.MOV.U32 R40, RZ, RZ, R227 ;  /* 0x000000ffff287224 */ /* 0x000fe400078e00e3 */
        /* <DEDUP_REMOVED lines=26> */
[----:B------:R-:W-:Y:S01]  /*15cd0*/  IMAD.MOV.U32 R94, RZ, RZ, R184 ;  /* 0x000000ffff5e7224 */ /* 0x000fe200078e00b8 */
[----:B------:R-:W-:Y:S01]  /*15ce0*/  VOTEU.ANY UP0, P2 ;  /* 0x00000000003f7886 */ /* 0x000fe20001000100 */
[----:B------:R-:W-:Y:S01]  /*15cf0*/  IMAD.MOV.U32 R35, RZ, RZ, R235 ;  /* 0x000000ffff237224 */ /* 0x000fe200078e00eb */
[----:B------:R-:W3:Y:S01]  /*15d00*/  LDL.LU.128 R164, [R1+0x1550] ;  /* 0x0015500001a47983 */ /* 0x000ee20000300c00 */
[----:B------:R-:W-:-:S02]  /*15d10*/  IMAD.MOV.U32 R37, RZ, RZ, R231 ;  /* 0x000000ffff257224 */ /* 0x000fc400078e00e7 */
[----:B------:R-:W-:Y:S02]  /*15d20*/  IMAD.MOV.U32 R148, RZ, RZ, R19 ;  /* 0x000000ffff947224 */ /* 0x000fe400078e0013 */
[----:B------:R-:W-:Y:S02]  /*15d30*/  IMAD.MOV.U32 R149, RZ, RZ, R18 ;  /* 0x000000ffff957224 */ /* 0x000fe400078e0012 */
[----:B------:R-:W-:Y:S02]  /*15d40*/  IMAD.MOV.U32 R150, RZ, RZ, R3 ;  /* 0x000000ffff967224 */ /* 0x000fe400078e0003 */
[----:B------:R-:W-:Y:S02]  /*15d50*/  IMAD.MOV.U32 R151, RZ, RZ, R2 ;  /* 0x000000ffff977224 */ /* 0x000fe400078e0002 */
[----:B------:R-:W-:Y:S02]  /*15d60*/  IMAD.MOV.U32 R27, RZ, RZ, R225 ;  /* 0x000000ffff1b7224 */ /* 0x000fe400078e00e1 */
[----:B------:R-:W-:-:S02]  /*15d70*/  IMAD.MOV.U32 R26, RZ, RZ, R223 ;  /* 0x000000ffff1a7224 */ /* 0x000fc400078e00df */
[----:B------:R-:W-:-:S06]  /*15d80*/  IMAD.MOV.U32 R25, RZ, RZ, R221 ;  /* 0x000000ffff197224 */ /* 0x000fcc00078e00dd */
[----:B--2---:R-:W-:-:S06]  /*15d90*/  WARPGROUP.ARRIVE ;  /* 0x00000000000079c5 */ /* 0x004fcc0000000000 */
[----:B------:R-:W-:Y:S03]  /*15da0*/  HGMMA.64x256x16.F32 R24, R152, gdesc[UR4].tnspB, R24, UP0, gsb0 ;  /* 0x43e0000498187df0 */ /* 0x000fe6000b800818 */
[----:B------:R-:W-:Y:S02]  /*15db0*/  WARPGROUP.DEPBAR.LE gsb0, 0x0 ;  /* 0x00008000000079c5 */ /* 0x000fe40000010000 */
[----:B------:R-:W-:Y:S02]  /*15dc0*/  VIADD R154, R16, 0x80 ;  /* 0x00000080109a7836 */ /* 0x000fe40000000000 */
[----:B------:R-:W-:Y:S01]  /*15dd0*/  IMAD.MOV.U32 R155, RZ, RZ, R17 ;  /* 0x000000ffff9b7224 */ /* 0x000fe200078e0011 */
[----:B------:R-:W-:Y:S01]  /*15de0*/  F2FP.F16.F32.PACK_AB R152, R7, R8 ;  /* 0x000000080798723e */ /* 0x000fe200000000ff */
        /* <DEDUP_REMOVED lines=45> */
[----:B------:R-:W-:Y:S01]  /*160c0*/  IMAD.MOV.U32 R184, RZ, RZ, R100 ;  /* 0x000000ffffb87224 */ /* 0x000fe200078e0064 */
[----:B------:R0:W-:Y:S04]  /*160d0*/  STL.128 [R1+0x13d0], R224 ;  /* 0x0013d0e001007387 */ /* 0x0001e80000100c00 */
[----:B------:R1:W-:Y:S04]  /*160e0*/  STL.128 [R1+0x13c0], R220 ;  /* 0x0013c0dc01007387 */ /* 0x0003e80000100c00 */
        /* <DEDUP_REMOVED lines=10> */
[----:B------:R-:W-:-:S03]  /*16190*/  IMAD.MOV.U32 R232, RZ, RZ, R148 ;  /* 0x000000ffffe87224 */ /* 0x000fc600078e0094 */
[----:B0-----:R-:W3:Y:S01]  /*161a0*/  LDL.LU.128 R224, [R1+0x13d0] ;  /* 0x0013d00001e07983 */ /* 0x001ee20000300c00 */
[----:B------:R-:W-:-:S03]  /*161b0*/  IMAD.MOV.U32 R231, RZ, RZ, R147 ;  /* 0x000000ffffe77224 */ /* 0x000fc600078e0093 */
[----:B-1----:R-:W3:Y:S01]  /*161c0*/  LDL.LU.128 R220, [R1+0x13c0] ;  /* 0x0013c00001dc7983 */ /* 0x002ee20000300c00 */
[----:B------:R-:W-:-:S03]  /*161d0*/  IMAD.MOV.U32 R230, RZ, RZ, R146 ;  /* 0x000000ffffe67224 */ /* 0x000fc600078e0092 */
[----:B--2---:R-:W2:Y:S01]  /*161e0*/  LDL.LU.128 R216, [R1+0x13b0] ;  /* 0x0013b00001d87983 */ /* 0x004ea20000300c00 */
[----:B------:R-:W-:Y:S02]  /*161f0*/  IMAD.MOV.U32 R229, RZ, RZ, R145 ;  /* 0x000000ffffe57224 */ /* 0x000fe400078e0091 */
[----:B----4-:R-:W-:Y:S01]  /*16200*/  IMAD.MOV.U32 R155, RZ, RZ, R79 ;  /* 0x000000ffff9b7224 */ /* 0x010fe200078e004f */
[----:B------:R-:W4:Y:S01]  /*16210*/  LDL.LU.128 R212, [R1+0x13a0] ;  /* 0x0013a00001d47983 */ /* 0x000f220000300c00 */
[----:B------:R-:W-:Y:S02]  /*16220*/  IMAD.MOV.U32 R154, RZ, RZ, R78 ;  /* 0x000000ffff9a7224 */ /* 0x000fe400078e004e */
[----:B------:R-:W-:Y:S01]  /*16230*/  IMAD.MOV.U32 R153, RZ, RZ, R77 ;  /* 0x000000ffff997224 */ /* 0x000fe200078e004d */
[----:B------:R-:W2:Y:S01]  /*16240*/  LDL.LU.128 R208, [R1+0x1390] ;  /* 0x0013900001d07983 */ /* 0x000ea20000300c00 */
[----:B------:R-:W-:-:S03]  /*16250*/  IMAD.MOV.U32 R152, RZ, RZ, R76 ;  /* 0x000000ffff987224 */ /* 0x000fc600078e004c */
[----:B------:R-:W4:Y:S04]  /*16260*/  LDL.LU.128 R204, [R1+0x1380] ;  /* 0x0013800001cc7983 */ /* 0x000f280000300c00 */
[----:B------:R-:W2:Y:S04]  /*16270*/  LDL.LU.128 R200, [R1+0x1370] ;  /* 0x0013700001c87983 */ /* 0x000ea80000300c00 */
[----:B------:R-:W4:Y:S04]  /*16280*/  LDL.LU.128 R196, [R1+0x1360] ;  /* 0x0013600001c47983 */ /* 0x000f280000300c00 */
[----:B------:R-:W2:Y:S04]  /*16290*/  LDL.LU.128 R192, [R1+0x1350] ;  /* 0x0013500001c07983 */ /* 0x000ea80000300c00 */
[----:B------:R-:W4:Y:S04]  /*162a0*/  LDL.LU.128 R188, [R1+0x1340] ;  /* 0x0013400001bc7983 */ /* 0x000f280000300c00 */
[----:B------:R-:W2:Y:S01]  /*162b0*/  LDL.LU.128 R184, [R1+0x1330] ;  /* 0x0013300001b87983 */ /* 0x000ea20000300c00 */
[----:B------:R-:W-:-:S02]  /*162c0*/  IMAD.MOV.U32 R148, RZ, RZ, R72 ;  /* 0x000000ffff947224 */ /* 0x000fc400078e0048 */
[----:B------:R-:W-:Y:S01]  /*162d0*/  IMAD.MOV.U32 R147, RZ, RZ, R71 ;  /* 0x000000ffff937224 */ /* 0x000fe200078e0047 */
[----:B------:R0:W-:Y:S01]  /*162e0*/  STL.128 [R1+0x330], R152 ;  /* 0x0003309801007387 */ /* 0x0001e20000100c00 */
[----:B------:R-:W-:Y:S02]  /*162f0*/  IMAD.MOV.U32 R146, RZ, RZ, R70 ;  /* 0x000000ffff927224 */ /* 0x000fe400078e0046 */
[----:B------:R-:W-:Y:S02]  /*16300*/  IMAD.MOV.U32 R145, RZ, RZ, R69 ;  /* 0x000000ffff917224 */ /* 0x000fe400078e0045 */
[----:B------:R-:W-:Y:S02]  /*16310*/  IMAD.MOV.U32 R72, RZ, RZ, R155 ;  /* 0x000000ffff487224 */ /* 0x000fe400078e009b */
[----:B------:R-:W-:Y:S02]  /*16320*/  IMAD.MOV.U32 R71, RZ, RZ, R154 ;  /* 0x000000ffff477224 */ /* 0x000fe400078e009a */
[----:B------:R-:W-:-:S02]  /*16330*/  IMAD.MOV.U32 R70, RZ, RZ, R153 ;  /* 0x000000ffff467224 */ /* 0x000fc400078e0099 */
[----:B------:R-:W-:Y:S02]  /*16340*/  IMAD.MOV.U32 R69, RZ, RZ, R152 ;  /* 0x000000ffff457224 */ /* 0x000fe400078e0098 */
[----:B0-----:R-:W4:Y:S01]  /*16350*/  LDL.LU.128 R152, [R1+0x12b0] ;  /* 0x0012b00001987983 */ /* 0x001f220000300c00 */
[----:B------:R-:W-:-:S03]  /*16360*/  IMAD.MOV.U32 R235, RZ, RZ, R151 ;  /* 0x000000ffffeb7224 */ /* 0x000fc600078e0097 */
[----:B------:R0:W-:Y:S01]  /*16370*/  STL.128 [R1+0x1300], R172 ;  /* 0x001300ac01007387 */ /* 0x0001e20000100c00 */
[----:B------:R-:W-:-:S03]  /*16380*/  IMAD.MOV.U32 R7, RZ, RZ, R150 ;  /* 0x000000ffff077224 */ /* 0x000fc600078e0096 */
[----:B------:R1:W-:Y:S01]  /*16390*/  STL.128 [R1+0x12f0], R168 ;  /* 0x0012f0a801007387 */ /* 0x0003e20000100c00 */
[----:B------:R-:W-:-:S03]  /*163a0*/  IMAD.MOV.U32 R233, RZ, RZ, R149 ;  /* 0x000000ffffe97224 */ /* 0x000fc600078e0095 */
[----:B---3--:R3:W-:Y:S01]  /*163b0*/  STL.128 [R1+0x12e0], R164 ;  /* 0x0012e0a401007387 */ /* 0x0087e20000100c00 */
[----:B------:R-:W-:-:S03]  /*163c0*/  IMAD.MOV.U32 R228, RZ, RZ, R144 ;  /* 0x000000ffffe47224 */ /* 0x000fc600078e0090 */
[----:B------:R3:W-:Y:S01]  /*163d0*/  STL.128 [R1+0x12d0], R160 ;  /* 0x0012d0a001007387 */ /* 0x0007e20000100c00 */
[----:B------:R-:W-:Y:S02]  /*163e0*/  IMAD.MOV.U32 R151, RZ, RZ, R75 ;  /* 0x000000ffff977224 */ /* 0x000fe400078e004b */
[----:B0-----:R-:W-:Y:S01]  /*163f0*/  IMAD.MOV.U32 R175, RZ, RZ, R99 ;  /* 0x000000ffffaf7224 */ /* 0x001fe200078e0063 */
[----:B------:R0:W-:Y:S01]  /*16400*/  STL.128 [R1+0x12c0], R156 ;  /* 0x0012c09c01007387 */ /* 0x0001e20000100c00 */
[----:B------:R-:W-:Y:S02]  /*16410*/  IMAD.MOV.U32 R174, RZ, RZ, R98 ;  /* 0x000000ffffae7224 */ /* 0x000fe400078e0062 */
[----:B------:R-:W-:Y:S02]  /*16420*/  IMAD.MOV.U32 R173, RZ, RZ, R97 ;  /* 0x000000ffffad7224 */ /* 0x000fe400078e0061 */
[----:B------:R-:W-:Y:S02]  /*16430*/  IMAD.MOV.U32 R172, RZ, RZ, R96 ;  /* 0x000000ffffac7224 */ /* 0x000fe400078e0060 */
[----:B-1----:R-:W-:-:S02]  /*16440*/  IMAD.MOV.U32 R171, RZ, RZ, R95 ;  /* 0x000000ffffab7224 */ /* 0x002fc400078e005f */
[----:B------:R-:W-:Y:S02]  /*16450*/  IMAD.MOV.U32 R170, RZ, RZ, R94 ;  /* 0x000000ffffaa7224 */ /* 0x000fe400078e005e */
[----:B------:R-:W-:Y:S02]  /*16460*/  IMAD.MOV.U32 R169, RZ, RZ, R93 ;  /* 0x000000ffffa97224 */ /* 0x000fe400078e005d */
[----:B------:R-:W-:Y:S02]  /*16470*/  IMAD.MOV.U32 R168, RZ, RZ, R92 ;  /* 0x000000ffffa87224 */ /* 0x000fe400078e005c */
[----:B---3--:R-:W-:Y:S02]  /*16480*/  IMAD.MOV.U32 R167, RZ, RZ, R91 ;  /* 0x000000ffffa77224 */ /* 0x008fe400078e005b */
[----:B------:R-:W-:Y:S02]  /*16490*/  IMAD.MOV.U32 R166, RZ, RZ, R90 ;  /* 0x000000ffffa67224 */ /* 0x000fe400078e005a */
[----:B------:R-:W-:-:S02]  /*164a0*/  IMAD.MOV.U32 R165, RZ, RZ, R89 ;  /* 0x000000ffffa57224 */ /* 0x000fc400078e0059 */
[----:B------:R-:W-:Y:S02]  /*164b0*/  IMAD.MOV.U32 R164, RZ, RZ, R88 ;  /* 0x000000ffffa47224 */ /* 0x000fe400078e0058 */
[----:B------:R-:W-:Y:S02]  /*164c0*/  IMAD.MOV.U32 R163, RZ, RZ, R87 ;  /* 0x000000ffffa37224 */ /* 0x000fe400078e0057 */
[----:B------:R-:W-:Y:S02]  /*164d0*/  IMAD.MOV.U32 R162, RZ, RZ, R86 ;  /* 0x000000ffffa27224 */ /* 0x000fe400078e0056 */
[----:B------:R-:W-:Y:S02]  /*164e0*/  IMAD.MOV.U32 R161, RZ, RZ, R85 ;  /* 0x000000ffffa17224 */ /* 0x000fe400078e0055 */
[----:B------:R-:W-:Y:S02]  /*164f0*/  IMAD.MOV.U32 R160, RZ, RZ, R84 ;  /* 0x000000ffffa07224 */ /* 0x000fe400078e0054 */
[----:B0-----:R-:W-:-:S02]  /*16500*/  IMAD.MOV.U32 R159, RZ, RZ, R83 ;  /* 0x000000ffff9f7224 */ /* 0x001fc400078e0053 */
        /* <DEDUP_REMOVED lines=175> */
[----:B------:R-:W-:Y:S01]  /*17000*/  IMAD.MOV.U32 R45, RZ, RZ, R38 ;  /* 0x000000ffff2d7224 */ /* 0x000fe200078e0026 */
[----:B------:R4:W-:Y:S01]  /*17010*/  STL.128 [R1+0x270], R104 ;  /* 0x0002706801007387 */ /* 0x0009e20000100c00 */
[----:B------:R-:W-:Y:S02]  /*17020*/  IMAD.MOV.U32 R44, RZ, RZ, R37 ;  /* 0x000000ffff2c7224 */ /* 0x000fe400078e0025 */
[----:B------:R-:W-:Y:S01]  /*17030*/  IMAD.MOV.U32 R43, RZ, RZ, R36 ;  /* 0x000000ffff2b7224 */ /* 0x000fe200078e0024 */
[----:B------:R0:W-:Y:S01]  /*17040*/  STL.128 [R1+0x280], R108 ;  /* 0x0002806c01007387 */ /* 0x0001e20000100c00 */
[----:B------:R-:W-:Y:S02]  /*17050*/  IMAD.MOV.U32 R42, RZ, RZ, R35 ;  /* 0x000000ffff2a7224 */ /* 0x000fe400078e0023 */
[----:B------:R-:W-:Y:S01]  /*17060*/  IMAD.MOV.U32 R41, RZ, RZ, R34 ;  /* 0x000000ffff297224 */ /* 0x000fe200078e0022 */
[----:B------:R1:W-:Y:S01]  /*17070*/  STL.128 [R1+0x290], R112 ;  /* 0x0002907001007387 */ /* 0x0003e20000100c00 */
[----:B------:R-:W-:-:S02]  /*17080*/  IMAD.MOV.U32 R40, RZ, RZ, R33 ;  /* 0x000000ffff287224 */ /* 0x000fc400078e0021 */
        /* <DEDUP_REMOVED lines=18> */
[----:B--2---:R-:W-:Y:S01]  /*171b0*/  IMAD.MOV.U32 R100, RZ, RZ, R184 ;  /* 0x000000ffff647224 */ /* 0x004fe200078e00b8 */
[----:B------:R2:W-:Y:S01]  /*171c0*/  STL.128 [R1+0x300], R140 ;  /* 0x0003008c01007387 */ /* 0x0005e20000100c00 */
[----:B------:R-:W-:Y:S02]  /*171d0*/  IMAD.MOV.U32 R101, RZ, RZ, R185 ;  /* 0x000000ffff657224 */ /* 0x000fe400078e00b9 */
[----:B------:R-:W-:Y:S01]  /*171e0*/  IMAD.MOV.U32 R102, RZ, RZ, R186 ;  /* 0x000000ffff667224 */ /* 0x000fe200078e00ba */
[----:B------:R2:W-:Y:S01]  /*171f0*/  STL.128 [R1+0x310], R144 ;  /* 0x0003109001007387 */ /* 0x0005e20000100c00 */
[----:B------:R-:W-:Y:S02]  /*17200*/  IMAD.MOV.U32 R103, RZ, RZ, R187 ;  /* 0x000000ffff677224 */ /* 0x000fe400078e00bb */
[----:B----4-:R-:W-:Y:S01]  /*17210*/  IMAD.MOV.U32 R104, RZ, RZ, R188 ;  /* 0x000000ffff687224 */ /* 0x010fe200078e00bc */
[----:B------:R4:W-:Y:S01]  /*17220*/  STL.128 [R1+0x320], R148 ;  /* 0x0003209401007387 */ /* 0x0009e20000100c00 */
[----:B------:R-:W-:-:S02]  /*17230*/  IMAD.MOV.U32 R105, RZ, RZ, R189 ;  /* 0x000000ffff697224 */ /* 0x000fc400078e00bd */
[----:B------:R-:W-:Y:S02]  /*17240*/  IMAD.MOV.U32 R106, RZ, RZ, R190 ;  /* 0x000000ffff6a7224 */ /* 0x000fe400078e00be */
[----:B------:R-:W-:Y:S02]  /*17250*/  IMAD.MOV.U32 R107, RZ, RZ, R191 ;  /* 0x000000ffff6b7224 */ /* 0x000fe400078e00bf */
[----:B0-----:R-:W-:Y:S02]  /*17260*/  IMAD.MOV.U32 R108, RZ, RZ, R4 ;  /* 0x000000ffff6c7224 */ /* 0x001fe400078e0004 */
[----:B------:R-:W-:Y:S02]  /*17270*/  IMAD.MOV.U32 R109, RZ, RZ, R0 ;  /* 0x000000ffff6d7224 */ /* 0x000fe400078e0000 */
[----:B------:R-:W-:Y:S02]  /*17280*/  IMAD.MOV.U32 R110, RZ, RZ, R8 ;  /* 0x000000ffff6e7224 */ /* 0x000fe400078e0008 */
[----:B------:R-:W-:-:S02]  /*17290*/  IMAD.MOV.U32 R111, RZ, RZ, R195 ;  /* 0x000000ffff6f7224 */ /* 0x000fc400078e00c3 */
[----:B-1----:R-:W-:Y:S02]  /*172a0*/  IMAD.MOV.U32 R112, RZ, RZ, R196 ;  /* 0x000000ffff707224 */ /* 0x002fe400078e00c4 */
[----:B------:R-:W-:Y:S02]  /*172b0*/  IMAD.MOV.U32 R113, RZ, RZ, R197 ;  /* 0x000000ffff717224 */ /* 0x000fe400078e00c5 */
[----:B------:R-:W-:Y:S02]  /*172c0*/  IMAD.MOV.U32 R114, RZ, RZ, R198 ;  /* 0x000000ffff727224 */ /* 0x000fe400078e00c6 */
[----:B------:R-:W-:Y:S02]  /*172d0*/  IMAD.MOV.U32 R115, RZ, RZ, R199 ;  /* 0x000000ffff737224 */ /* 0x000fe400078e00c7 */
[----:B---3--:R-:W-:Y:S02]  /*172e0*/  IMAD.MOV.U32 R116, RZ, RZ, R200 ;  /* 0x000000ffff747224 */ /* 0x008fe400078e00c8 */
        /* <DEDUP_REMOVED lines=23> */
[----:B--2---:R-:W-:Y:S02]  /*17460*/  IMAD.MOV.U32 R140, RZ, RZ, R224 ;  /* 0x000000ffff8c7224 */ /* 0x004fe400078e00e0 */
[----:B------:R-:W-:-:S02]  /*17470*/  IMAD.MOV.U32 R141, RZ, RZ, R225 ;  /* 0x000000ffff8d7224 */ /* 0x000fc400078e00e1 */
[----:B------:R-:W-:Y:S02]  /*17480*/  IMAD.MOV.U32 R142, RZ, RZ, R226 ;  /* 0x000000ffff8e7224 */ /* 0x000fe400078e00e2 */
[----:B------:R-:W-:Y:S02]  /*17490*/  IMAD.MOV.U32 R143, RZ, RZ, R227 ;  /* 0x000000ffff8f7224 */ /* 0x000fe400078e00e3 */
[----:B------:R-:W-:Y:S02]  /*174a0*/  IMAD.MOV.U32 R144, RZ, RZ, R228 ;  /* 0x000000ffff907224 */ /* 0x000fe400078e00e4 */
[----:B------:R-:W-:Y:S02]  /*174b0*/  IMAD.MOV.U32 R145, RZ, RZ, R229 ;  /* 0x000000ffff917224 */ /* 0x000fe400078e00e5 */
[----:B------:R-:W-:Y:S02]  /*174c0*/  IMAD.MOV.U32 R146, RZ, RZ, R230 ;  /* 0x000000ffff927224 */ /* 0x000fe400078e00e6 */
[----:B------:R-:W-:-:S02]  /*174d0*/  IMAD.MOV.U32 R147, RZ, RZ, R231 ;  /* 0x000000ffff937224 */ /* 0x000fc400078e00e7 */
[----:B----4-:R-:W-:Y:S02]  /*174e0*/  IMAD.MOV.U32 R148, RZ, RZ, R232 ;  /* 0x000000ffff947224 */ /* 0x010fe400078e00e8 */
[----:B------:R-:W-:Y:S02]  /*174f0*/  IMAD.MOV.U32 R149, RZ, RZ, R233 ;  /* 0x000000ffff957224 */ /* 0x000fe400078e00e9 */
[----:B------:R-:W-:Y:S02]  /*17500*/  IMAD.MOV.U32 R150, RZ, RZ, R7 ;  /* 0x000000ffff967224 */ /* 0x000fe400078e0007 */
[----:B------:R-:W-:Y:S02]  /*17510*/  IMAD.MOV.U32 R151, RZ, RZ, R235 ;  /* 0x000000ffff977224 */ /* 0x000fe400078e00eb */
[----:B------:R-:W-:Y:S02]  /*17520*/  IMAD.MOV.U32 R24, RZ, RZ, R18 ;  /* 0x000000ffff187224 */ /* 0x000fe400078e0012 */
[----:B------:R-:W-:-:S02]  /*17530*/  IMAD.MOV.U32 R25, RZ, RZ, R2 ;  /* 0x000000ffff197224 */ /* 0x000fc400078e0002 */
[----:B------:R-:W-:Y:S02]  /*17540*/  IMAD.MOV.U32 R26, RZ, RZ, R3 ;  /* 0x000000ffff1a7224 */ /* 0x000fe400078e0003 */
[----:B------:R-:W-:-:S06]  /*17550*/  IMAD.MOV.U32 R27, RZ, RZ, R19 ;  /* 0x000000ffff1b7224 */ /* 0x000fcc00078e0013 */
[----:B------:R-:W-:-:S06]  /*17560*/  WARPGROUP.ARRIVE ;  /* 0x00000000000079c5 */ /* 0x000fcc0000000000 */
[----:B------:R-:W-:Y:S01]  /*17570*/  HGMMA.64x256x16.F32 R24, R152, gdesc[UR4].tnspB, R24, gsb0 ;  /* 0x43e0000498187df0 */ /* 0x000fe20008000818 */
[----:B------:R0:W-:Y:S04]  /*17580*/  STL.128 [R1+0x340], R156 ;  /* 0x0003409c01007387 */ /* 0x0001e80000100c00 */
[----:B------:R1:W-:Y:S04]  /*17590*/  STL.128 [R1+0x350], R160 ;  /* 0x000350a001007387 */ /* 0x0003e80000100c00 */
[----:B0-----:R-:W2:Y:S04]  /*175a0*/  LDL.LU.128 R156, [R1+0x12c0] ;  /* 0x0012c000019c7983 */ /* 0x001ea80000300c00 */
[----:B-1----:R-:W3:Y:S04]  /*175b0*/  LDL.LU.128 R160, [R1+0x12d0] ;  /* 0x0012d00001a07983 */ /* 0x002ee80000300c00 */
[----:B------:R0:W-:Y:S04]  /*175c0*/  STL.128 [R1+0x370], R168 ;  /* 0x000370a801007387 */ /* 0x0001e80000100c00 */
[----:B------:R1:W-:Y:S04]  /*175d0*/  STL.128 [R1+0x360], R164 ;  /* 0x000360a401007387 */ /* 0x0003e80000100c00 */
[----:B0-----:R-:W4:Y:S04]  /*175e0*/  LDL.LU.128 R168, [R1+0x12f0] ;  /* 0x0012f00001a87983 */ /* 0x001f280000300c00 */
[----:B-1----:R-:W4:Y:S04]  /*175f0*/  LDL.LU.128 R164, [R1+0x12e0] ;  /* 0x0012e00001a47983 */ /* 0x002f280000300c00 */
[----:B------:R0:W-:Y:S04]  /*17600*/  STL [R1+0x12a8], R194 ;  /* 0x0012a8c201007387 */ /* 0x0001e80000100800 */
[----:B------:R1:W-:Y:S01]  /*17610*/  STL.64 [R1+0x12a0], R192 ;  /* 0x0012a0c001007387 */ /* 0x0003e20000100a00 */
[----:B0-----:R-:W-:-:S02]  /*17620*/  IMAD.MOV.U32 R194, RZ, RZ, R8 ;  /* 0x000000ffffc27224 */ /* 0x001fc400078e0008 */
[----:B-1----:R-:W-:Y:S02]  /*17630*/  IMAD.MOV.U32 R192, RZ, RZ, R4 ;  /* 0x000000ffffc07224 */ /* 0x002fe400078e0004 */
[----:B------:R-:W-:-:S05]  /*17640*/  IMAD.MOV.U32 R193, RZ, RZ, R0 ;  /* 0x000000ffffc17224 */ /* 0x000fca00078e0000 */
[----:B------:R0:W-:Y:S04]  /*17650*/  STL.128 [R1+0x3b0], R192 ;  /* 0x0003b0c001007387 */ /* 0x0001e80000100c00 */
[----:B0-----:R-:W4:Y:S04]  /*17660*/  LDL.LU R194, [R1+0x12a8] ;  /* 0x0012a80001c27983 */ /* 0x001f280000300800 */
[----:B------:R-:W4:Y:S01]  /*17670*/  LDL.LU.64 R192, [R1+0x12a0] ;  /* 0x0012a00001c07983 */ /* 0x000f220000300a00 */
[----:B------:R-:W-:-:S05]  /*17680*/  IMAD.MOV.U32 R183, RZ, RZ, 0x1 ;  /* 0x00000001ffb77424 */ /* 0x000fca00078e00ff */
[----:B------:R0:W-:Y:S04]  /*17690*/  STL.128 [R1+0x1320], R180 ;  /* 0x001320b401007387 */ /* 0x0001e80000100c00 */
[----:B------:R1:W-:Y:S04]  /*176a0*/  STL.128 [R1+0x1310], R176 ;  /* 0x001310b001007387 */ /* 0x0003e80000100c00 */
[----:B------:R1:W-:Y:S04]  /*176b0*/  STL.128 [R1+0x380], R172 ;  /* 0x000380ac01007387 */ /* 0x0003e80000100c00 */
[----:B0-----:R-:W4:Y:S04]  /*176c0*/  LDL.LU.128 R180, [R1+0x1320] ;  /* 0x0013200001b47983 */ /* 0x001f280000300c00 */
[----:B-1----:R-:W4:Y:S04]  /*176d0*/  LDL.LU.128 R176, [R1+0x1310] ;  /* 0x0013100001b07983 */ /* 0x002f280000300c00 */
[----:B------:R-:W4:Y:S01]  /*176e0*/  LDL.LU.128 R172, [R1+0x1300] ;  /* 0x0013000001ac7983 */ /* 0x000f220000300c00 */
[----:B------:R-:W-:-:S03]  /*176f0*/  WARPGROUP.DEPBAR.LE gsb0, 0x0 ;  /* 0x00008000000079c5 */ /* 0x000fc60000010000 */
        /* <DEDUP_REMOVED lines=9> */
[----:B0-----:R-:W4:Y:S04]  /*17790*/  LDL.LU.128 R140, [R1+0x1200] ;  /* 0x00120000018c7983 */ /* 0x001f280000300c00 */
[----:B-1----:R-:W4:Y:S04]  /*177a0*/  LDL.LU.128 R136, [R1+0x11f0] ;  /* 0x0011f00001887983 */ /* 0x002f280000300c00 */
[----:B------:R-:W4:Y:S04]  /*177b0*/  LDL.LU.128 R132, [R1+0x11e0] ;  /* 0x0011e00001847983 */ /* 0x000f280000300c00 */
[----:B------:R-:W4:Y:S04]  /*177c0*/  LDL.LU.128 R128, [R1+0x11d0] ;  /* 0x0011d00001807983 */ /* 0x000f280000300c00 */
[----:B------:R-:W4:Y:S04]  /*177d0*/  LDL.LU.128 R124, [R1+0x11c0] ;  /* 0x0011c000017c7983 */ /* 0x000f280000300c00 */
[----:B------:R-:W4:Y:S04]  /*177e0*/  LDL.LU.128 R120, [R1+0x11b0] ;  /* 0x0011b00001787983 */ /* 0x000f280000300c00 */
[----:B------:R-:W4:Y:S04]  /*177f0*/  LDL.LU.128 R116, [R1+0x11a0] ;  /* 0x0011a00001747983 */ /* 0x000f280000300c00 */
[----:B------:R-:W4:Y:S04]  /*17800*/  LDL.LU.128 R112, [R1+0x1190] ;  /* 0x0011900001707983 */ /* 0x000f280000300c00 */
[----:B------:R-:W4:Y:S04]  /*17810*/  LDL.LU.128 R108, [R1+0x1180] ;  /* 0x00118000016c7983 */ /* 0x000f280000300c00 */
[----:B------:R0:W-:Y:S04]  /*17820*/  STL.128 [R1+0x1220], R148 ;  /* 0x0012209401007387 */ /* 0x0001e80000100c00 */
[----:B------:R1:W-:Y:S04]  /*17830*/  STL.128 [R1+0x1210], R144 ;  /* 0x0012109001007387 */ /* 0x0003e80000100c00 */
[----:B0-----:R-:W4:Y:S04]  /*17840*/  LDL.LU.128 R148, [R1+0x1220] ;  /* 0x0012200001947983 */ /* 0x001f280000300c00 */
[----:B-1----:R-:W4:Y:S04]  /*17850*/  LDL.LU.128 R144, [R1+0x1210] ;  /* 0x0012100001907983 */ /* 0x002f280000300c00 */
[----:B---3--:R0:W-:Y:S04]  /*17860*/  STL.128 [R1+0x1240], R160 ;  /* 0x001240a001007387 */ /* 0x0081e80000100c00 */
[----:B--2---:R1:W-:Y:S04]  /*17870*/  STL.128 [R1+0x1230], R156 ;  /* 0x0012309c01007387 */ /* 0x0043e80000100c00 */
[----:B0-----:R-:W2:Y:S04]  /*17880*/  LDL.LU.128 R160, [R1+0x1240] ;  /* 0x0012400001a07983 */ /* 0x001ea80000300c00 */
[----:B-1----:R-:W3:Y:S04]  /*17890*/  LDL.LU.128 R156, [R1+0x1230] ;  /* 0x00123000019c7983 */ /* 0x002ee80000300c00 */
[----:B----4-:R0:W-:Y:S04]  /*178a0*/  STL.128 [R1+0x1260], R168 ;  /* 0x001260a801007387 */ /* 0x0101e80000100c00 */
[----:B------:R1:W-:Y:S04]  /*178b0*/  STL.128 [R1+0x1250], R164 ;  /* 0x001250a401007387 */ /* 0x0003e80000100c00 */
[----:B0-----:R-:W4:Y:S04]  /*178c0*/  LDL.LU.128 R168, [R1+0x1260] ;  /* 0x0012600001a87983 */ /* 0x001f280000300c00 */
[----:B-1----:R-:W4:Y:S01]  /*178d0*/  LDL.LU.128 R164, [R1+0x1250] ;  /* 0x0012500001a47983 */ /* 0x002f220000300c00 */
[----:B------:R-:W-:-:S02]  /*178e0*/  F2FP.F16.F32.PACK_AB R152, R15, R20 ;  /* 0x000000140f98723e */ /* 0x000fc400000000ff */
[----:B------:R-:W-:Y:S01]  /*178f0*/  F2FP.F16.F32.PACK_AB R153, R11, R12 ;  /* 0x0000000c0b99723e */ /* 0x000fe200000000ff */
[----:B------:R0:W-:Y:S01]  /*17900*/  STL.128 [R1+0x390], R184 ;  /* 0x000390b801007387 */ /* 0x0001e20000100c00 */
[----:B------:R-:W-:Y:S02]  /*17910*/  F2FP.F16.F32.PACK_AB R154, R21, R22 ;  /* 0x00000016159a723e */ /* 0x000fe400000000ff */
[----:B------:R-:W-:Y:S01]  /*17920*/  F2FP.F16.F32.PACK_AB R155, R13, R14 ;  /* 0x0000000e0d9b723e */ /* 0x000fe200000000ff */
[----:B------:R1:W-:Y:S04]  /*17930*/  STL.128 [R1+0x3a0], R188 ;  /* 0x0003a0bc01007387 */ /* 0x0003e80000100c00 */
[----:B------:R-:W-:Y:S04]  /*17940*/  STL.128 [R1+0x3c0], R196 ;  /* 0x0003c0c401007387 */ /* 0x000fe80000100c00 */
[----:B------:R-:W-:Y:S04]  /*17950*/  STL.128 [R1+0x3d0], R200 ;  /* 0x0003d0c801007387 */ /* 0x000fe80000100c00 */
[----:B------:R-:W-:Y:S01]  /*17960*/  STL.128 [R1+0x3e0], R204 ;  /* 0x0003e0cc01007387 */ /* 0x000fe20000100c00 */
[----:B0-----:R-:W-:-:S02]  /*17970*/  IMAD.MOV.U32 R187, RZ, RZ, R103 ;  /* 0x000000ffffbb7224 */ /* 0x001fc400078e0067 */
[----:B------:R-:W-:Y:S01]  /*17980*/  IMAD.MOV.U32 R186, RZ, RZ, R102 ;  /* 0x000000ffffba7224 */ /* 0x000fe200078e0066 */
[----:B------:R-:W-:Y:S01]  /*17990*/  STL.128 [R1+0x3f0], R208 ;  /* 0x0003f0d001007387 */ /* 0x000fe20000100c00 */
[----:B-1----:R-:W-:Y:S02]  /*179a0*/  IMAD.MOV.U32 R191, RZ, RZ, R107 ;  /* 0x000000ffffbf7224 */ /* 0x002fe400078e006b */
[----:B------:R-:W-:Y:S01]  /*179b0*/  IMAD.MOV.U32 R190, RZ, RZ, R106 ;  /* 0x000000ffffbe7224 */ /* 0x000fe200078e006a */
[----:B------:R-:W-:Y:S01]  /*179c0*/  STL.128 [R1+0x400], R212 ;  /* 0x000400d401007387 */ /* 0x000fe20000100c00 */
[----:B------:R-:W-:Y:S02]  /*179d0*/  IMAD.MOV.U32 R189, RZ, RZ, R105 ;  /* 0x000000ffffbd7224 */ /* 0x000fe400078e0069 */
[----:B------:R-:W-:Y:S01]  /*179e0*/  IMAD.MOV.U32 R188, RZ, RZ, R104 ;  /* 0x000000ffffbc7224 */ /* 0x000fe200078e0068 */
[----:B------:R-:W-:Y:S01]  /*179f0*/  STL.128 [R1+0x410], R216 ;  /* 0x000410d801007387 */ /* 0x000fe20000100c00 */
[----:B------:R-:W-:-:S02]  /*17a00*/  IMAD.MOV.U32 R185, RZ, RZ, R101 ;  /* 0x000000ffffb97224 */ /* 0x000fc400078e0065 */
[----:B------:R-:W-:Y:S01]  /*17a10*/  IMAD.MOV.U32 R184, RZ, RZ, R100 ;  /* 0x000000ffffb87224 */ /* 0x000fe200078e0064 */
[----:B------:R-:W-:Y:S04]  /*17a20*/  STL.128 [R1+0x420], R220 ;  /* 0x000420dc01007387 */ /* 0x000fe80000100c00 */
[----:B------:R-:W-:Y:S01]  /*17a30*/  STL.128 [R1+0x430], R224 ;  /* 0x000430e001007387 */ /* 0x000fe20000100c00 */
[----:B------:R-:W-:-:S03]  /*17a40*/  IMAD.MOV.U32 R15, RZ, RZ, R19 ;  /* 0x000000ffff0f7224 */ /* 0x000fc600078e0013 */
[----:B------:R0:W-:Y:S04]  /*17a50*/  STL.128 [R1+0x10e0], R188 ;  /* 0x0010e0bc01007387 */ /* 0x0001e80000100c00 */
[----:B------:R1:W-:Y:S04]  /*17a60*/  STL.128 [R1+0x10d0], R184 ;  /* 0x0010d0b801007387 */ /* 0x0003e80000100c00 */
[----:B------:R1:W-:Y:S04]  /*17a70*/  STL.128 [R1+0x1050], R152 ;  /* 0x0010509801007387 */ /* 0x0003e80000100c00 */
[----:B------:R-:W-:Y:S04]  /*17a80*/  STL.128 [R1+0x440], R228 ;  /* 0x000440e401007387 */ /* 0x000fe80000100c00 */
[----:B0-----:R-:W4:Y:S04]  /*17a90*/  LDL.LU.128 R188, [R1+0x10e0] ;  /* 0x0010e00001bc7983 */ /* 0x001f280000300c00 */
[----:B-1----:R-:W4:Y:S01]  /*17aa0*/  LDL.LU.128 R184, [R1+0x10d0] ;  /* 0x0010d00001b87983 */ /* 0x002f220000300c00 */
[----:B------:R-:W-:-:S02]  /*17ab0*/  IMAD.MOV.U32 R155, RZ, RZ, R79 ;  /* 0x000000ffff9b7224 */ /* 0x000fc400078e004f */
[----:B------:R-:W-:Y:S02]  /*17ac0*/  IMAD.MOV.U32 R154, RZ, RZ, R78 ;  /* 0x000000ffff9a7224 */ /* 0x000fe400078e004e */
[----:B------:R-:W-:Y:S02]  /*17ad0*/  IMAD.MOV.U32 R153, RZ, RZ, R77 ;  /* 0x000000ffff997224 */ /* 0x000fe400078e004d */
[----:B------:R-:W-:-:S05]  /*17ae0*/  IMAD.MOV.U32 R152, RZ, RZ, R76 ;  /* 0x000000ffff987224 */ /* 0x000fca00078e004c */
[----:B------:R-:W-:Y:S04]  /*17af0*/  STL.128 [R1+0x330], R152 ;  /* 0x0003309801007387 */ /* 0x000fe80000100c00 */
[----:B------:R0:W-:Y:S04]  /*17b00*/  STL.128 [R1+0x1290], R180 ;  /* 0x001290b401007387 */ /* 0x0001e80000100c00 */
[----:B------:R1:W-:Y:S04]  /*17b10*/  STL.128 [R1+0x1280], R176 ;  /* 0x001280b001007387 */ /* 0x0003e80000100c00 */
[----:B------:R1:W-:Y:S04]  /*17b20*/  STL.128 [R1+0x1270], R172 ;  /* 0x001270ac01007387 */ /* 0x0003e80000100c00 */
[----:B0-----:R-:W4:Y:S04]  /*17b30*/  LDL.LU.128 R180, [R1+0x1290] ;  /* 0x0012900001b47983 */ /* 0x001f280000300c00 */
[----:B-1----:R-:W4:Y:S04]  /*17b40*/  LDL.LU.128 R176, [R1+0x1280] ;  /* 0x0012800001b07983 */ /* 0x002f280000300c00 */
[----:B------:R-:W4:Y:S01]  /*17b50*/  LDL.LU.128 R172, [R1+0x1270] ;  /* 0x0012700001ac7983 */ /* 0x000f220000300c00 */
        /* <DEDUP_REMOVED lines=41> */
[----:B------:R1:W-:Y:S01]  /*17df0*/  STL.128 [R1+0x10f0], R192 ;  /* 0x0010f0c001007387 */ /* 0x0003e20000100c00 */
[----:B------:R-:W-:-:S03]  /*17e00*/  IMAD.MOV.U32 R10, RZ, RZ, R148 ;  /* 0x000000ffff0a7224 */ /* 0x000fc600078e0094 */
[----:B0-----:R-:W4:Y:S01]  /*17e10*/  LDL.LU.128 R224, [R1+0x1170] ;  /* 0x0011700001e07983 */ /* 0x001f220000300c00 */
[----:B------:R-:W-:-:S03]  /*17e20*/  IMAD.MOV.U32 R19, RZ, RZ, R147 ;  /* 0x000000ffff137224 */ /* 0x000fc600078e0093 */
[----:B-1----:R-:W4:Y:S01]  /*17e30*/  LDL.LU.128 R220, [R1+0x1160] ;  /* 0x0011600001dc7983 */ /* 0x002f220000300c00 */
[----:B------:R-:W-:-:S03]  /*17e40*/  IMAD.MOV.U32 R230, RZ, RZ, R146 ;  /* 0x000000ffffe67224 */ /* 0x000fc600078e0092 */
[----:B------:R-:W4:Y:S01]  /*17e50*/  LDL.LU.128 R216, [R1+0x1150] ;  /* 0x0011500001d87983 */ /* 0x000f220000300c00 */
[----:B------:R-:W-:-:S03]  /*17e60*/  IMAD.MOV.U32 R229, RZ, RZ, R145 ;  /* 0x000000ffffe57224 */ /* 0x000fc600078e0091 */
[----:B------:R-:W4:Y:S04]  /*17e70*/  LDL.LU.128 R212, [R1+0x1140] ;  /* 0x0011400001d47983 */ /* 0x000f280000300c00 */
[----:B------:R-:W4:Y:S04]  /*17e80*/  LDL.LU.128 R208, [R1+0x1130] ;  /* 0x0011300001d07983 */ /* 0x000f280000300c00 */
[----:B------:R-:W4:Y:S04]  /*17e90*/  LDL.LU.128 R204, [R1+0x1120] ;  /* 0x0011200001cc7983 */ /* 0x000f280000300c00 */
[----:B------:R-:W4:Y:S04]  /*17ea0*/  LDL.LU.128 R200, [R1+0x1110] ;  /* 0x0011100001c87983 */ /* 0x000f280000300c00 */
[----:B------:R-:W4:Y:S04]  /*17eb0*/  LDL.LU.128 R196, [R1+0x1100] ;  /* 0x0011000001c47983 */ /* 0x000f280000300c00 */
        /* <DEDUP_REMOVED lines=9> */
[----:B------:R-:W4:Y:S04]  /*17f50*/  LDL.LU.128 R152, [R1+0x1050] ;  /* 0x0010500001987983 */ /* 0x000f280000300c00 */
[----:B--2---:R0:W-:Y:S04]  /*17f60*/  STL.128 [R1+0x1070], R160 ;  /* 0x001070a001007387 */ /* 0x0041e80000100c00 */
[----:B---3--:R1:W-:Y:S01]  /*17f70*/  STL.128 [R1+0x1060], R156 ;  /* 0x0010609c01007387 */ /* 0x0083e20000100c00 */
[----:B------:R-:W-:-:S03]  /*17f80*/  IMAD.MOV.U32 R6, RZ, RZ, R151 ;  /* 0x000000ffff067224 */ /* 0x000fc600078e0097 */
[----:B------:R2:W-:Y:S01]  /*17f90*/  STL [R1+0x12ac], R234 ;  /* 0x0012acea01007387 */ /* 0x0005e20000100800 */
        /* <DEDUP_REMOVED lines=10> */
[----:B--2---:R-:W-:Y:S02]  /*18040*/  IMAD.MOV.U32 R234, RZ, RZ, R7 ;  /* 0x000000ffffea7224 */ /* 0x004fe400078e0007 */
[----:B------:R-:W-:Y:S01]  /*18050*/  IMAD.MOV.U32 R7, RZ, RZ, R150 ;  /* 0x000000ffff077224 */ /* 0x000fe200078e0096 */
[----:B------:R0:W-:Y:S01]  /*18060*/  STL.128 [R1+0x340], R156 ;  /* 0x0003409c01007387 */ /* 0x0001e20000100c00 */
        /* <DEDUP_REMOVED lines=8> */
[----:B------:R-:W-:Y:S01]  /*180f0*/  IMAD.MOV.U32 R79, RZ, RZ, R162 ;  /* 0x000000ffff4f7224 */ /* 0x000fe200078e00a2 */
[----:B0-----:R-:W2:Y:S01]  /*18100*/  LDL.LU.128 R156, [R1+0x1060] ;  /* 0x00106000019c7983 */ /* 0x001ea20000300c00 */
[----:B------:R-:W-:Y:S02]  /*18110*/  IMAD.MOV.U32 R78, RZ, RZ, R161 ;  /* 0x000000ffff4e7224 */ /* 0x000fe400078e00a1 */
[----:B------:R-:W-:Y:S02]  /*18120*/  IMAD.MOV.U32 R77, RZ, RZ, R160 ;  /* 0x000000ffff4d7224 */ /* 0x000fe400078e00a0 */
[----:B-1----:R-:W3:Y:S04]  /*18130*/  LDL.LU.128 R160, [R1+0x1070] ;  /* 0x0010700001a07983 */ /* 0x002ee80000300c00 */
[----:B----4-:R0:W-:Y:S01]  /*18140*/  STL.128 [R1+0x1090], R168 ;  /* 0x001090a801007387 */ /* 0x0101e20000100c00 */
[----:B------:R-:W-:-:S03]  /*18150*/  IMAD.MOV.U32 R228, RZ, RZ, R144 ;  /* 0x000000ffffe47224 */ /* 0x000fc600078e0090 */
[----:B------:R1:W-:Y:S01]  /*18160*/  STL.128 [R1+0x1080], R164 ;  /* 0x001080a401007387 */ /* 0x0003e20000100c00 */
[----:B------:R-:W-:Y:S02]  /*18170*/  IMAD.MOV.U32 R144, RZ, RZ, R68 ;  /* 0x000000ffff907224 */ /* 0x000fe400078e0044 */
[----:B------:R-:W-:Y:S02]  /*18180*/  IMAD.MOV.U32 R143, RZ, RZ, R67 ;  /* 0x000000ffff8f7224 */ /* 0x000fe400078e0043 */
[----:B------:R-:W-:Y:S02]  /*18190*/  IMAD.MOV.U32 R142, RZ, RZ, R66 ;  /* 0x000000ffff8e7224 */ /* 0x000fe400078e0042 */
[----:B------:R-:W-:Y:S02]  /*181a0*/  IMAD.MOV.U32 R141, RZ, RZ, R65 ;  /* 0x000000ffff8d7224 */ /* 0x000fe400078e0041 */
[----:B0-----:R-:W-:Y:S02]  /*181b0*/  IMAD.MOV.U32 R171, RZ, RZ, R95 ;  /* 0x000000ffffab7224 */ /* 0x001fe400078e005f */
[----:B------:R-:W-:-:S02]  /*181c0*/  IMAD.MOV.U32 R170, RZ, RZ, R94 ;  /* 0x000000ffffaa7224 */ /* 0x000fc400078e005e */
[----:B------:R-:W-:Y:S02]  /*181d0*/  IMAD.MOV.U32 R169, RZ, RZ, R93 ;  /* 0x000000ffffa97224 */ /* 0x000fe400078e005d */
[----:B------:R-:W-:Y:S02]  /*181e0*/  IMAD.MOV.U32 R168, RZ, RZ, R92 ;  /* 0x000000ffffa87224 */ /* 0x000fe400078e005c */
[----:B-1----:R-:W-:Y:S02]  /*181f0*/  IMAD.MOV.U32 R167, RZ, RZ, R91 ;  /* 0x000000ffffa77224 */ /* 0x002fe400078e005b */
        /* <DEDUP_REMOVED lines=35> */
[----:B------:R-:W-:Y:S02]  /*18430*/  VIADD R4, R16, 0x100 ;  /* 0x0000010010047836 */ /* 0x000fe40000000000 */
        /* <DEDUP_REMOVED lines=30> */
[----:B------:R-:W-:Y:S01]  /*18620*/  STL.128 [R1+0x2f0], R136 ;  /* 0x0002f08801007387 */ /* 0x000fe20000100c00 */
[----:B0-----:R-:W-:Y:S02]  /*18630*/  IMAD.MOV.U32 R232, RZ, RZ, R109 ;  /* 0x000000ffffe87224 */ /* 0x001fe400078e006d */
[----:B------:R-:W-:Y:S01]  /*18640*/  IMAD.MOV.U32 R233, RZ, RZ, R108 ;  /* 0x000000ffffe97224 */ /* 0x000fe200078e006c */
[----:B------:R-:W-:Y:S01]  /*18650*/  STL.128 [R1+0x300], R140 ;  /* 0x0003008c01007387 */ /* 0x000fe20000100c00 */
[----:B------:R-:W-:Y:S02]  /*18660*/  IMAD.MOV.U32 R59, RZ, RZ, R142 ;  /* 0x000000ffff3b7224 */ /* 0x000fe400078e008e */
[----:B------:R-:W-:Y:S01]  /*18670*/  IMAD.MOV.U32 R110, RZ, RZ, R34 ;  /* 0x000000ffff6e7224 */ /* 0x000fe200078e0022 */
[----:B------:R-:W-:Y:S01]  /*18680*/  STL.128 [R1+0x310], R144 ;  /* 0x0003109001007387 */ /* 0x000fe20000100c00 */
[----:B------:R-:W-:-:S02]  /*18690*/  IMAD.MOV.U32 R109, RZ, RZ, R33 ;  /* 0x000000ffff6d7224 */ /* 0x000fc400078e0021 */
[----:B------:R-:W-:Y:S01]  /*186a0*/  IMAD.MOV.U32 R108, RZ, RZ, R32 ;  /* 0x000000ffff6c7224 */ /* 0x000fe200078e0020 */
[----:B------:R-:W-:Y:S01]  /*186b0*/  STL.128 [R1+0x320], R148 ;  /* 0x0003209401007387 */ /* 0x000fe20000100c00 */
[----:B------:R-:W-:Y:S02]  /*186c0*/  IMAD.MOV.U32 R52, RZ, RZ, R135 ;  /* 0x000000ffff347224 */ /* 0x000fe400078e0087 */
[----:B------:R-:W-:Y:S02]  /*186d0*/  IMAD.MOV.U32 R56, RZ, RZ, R139 ;  /* 0x000000ffff387224 */ /* 0x000fe400078e008b */
[----:B------:R-:W-:Y:S02]  /*186e0*/  IMAD.MOV.U32 R100, RZ, RZ, R184 ;  /* 0x000000ffff647224 */ /* 0x000fe400078e00b8 */
[----:B------:R-:W-:Y:S02]  /*186f0*/  IMAD.MOV.U32 R101, RZ, RZ, R185 ;  /* 0x000000ffff657224 */ /* 0x000fe400078e00b9 */
        /* <DEDUP_REMOVED lines=17> */
[----:B------:R-:W2:Y:S01]  /*18810*/  LDL.LU R234, [R1+0x12ac] ;  /* 0x0012ac0001ea7983 */ /* 0x000ea20000300800 */
        /* <DEDUP_REMOVED lines=15> */
[----:B------:R-:W-:Y:S01]  /*18910*/  IMAD.MOV.U32 R41, RZ, RZ, R124 ;  /* 0x000000ffff297224 */ /* 0x000fe200078e007c */
[----:B------:R-:W-:Y:S01]  /*18920*/  R2UR UR6, R4 ;  /* 0x00000000040672ca */ /* 0x000fe200000e0000 */
        /* <DEDUP_REMOVED lines=19> */
[----:B------:R-:W-:Y:S01]  /*18a60*/  R2UR UR7, R5 ;  /* 0x00000000050772ca */ /* 0x000fe200000e0000 */
        /* <DEDUP_REMOVED lines=25> */
[----:B0-----:R-:W2:Y:S01]  /*18c00*/  LDL.LU.128 R180, [R1+0x10c0] ;  /* 0x0010c00001b47983 */ /* 0x001ea20000300c00 */
[----:B------:R-:W-:Y:S02]  /*18c10*/  IMAD.MOV.U32 R68, RZ, RZ, R61 ;  /* 0x000000ffff447224 */ /* 0x000fe400078e003d */
[----:B------:R-:W-:Y:S01]  /*18c20*/  IMAD.MOV.U32 R67, RZ, RZ, R60 ;  /* 0x000000ffff437224 */ /* 0x000fe200078e003c */
[----:B-1----:R-:W2:Y:S01]  /*18c30*/  LDL.LU.128 R176, [R1+0x10b0] ;  /* 0x0010b00001b07983 */ /* 0x002ea20000300c00 */
[----:B------:R-:W-:-:S02]  /*18c40*/  IMAD.MOV.U32 R66, RZ, RZ, R59 ;  /* 0x000000ffff427224 */ /* 0x000fc400078e003b */
[----:B------:R-:W-:Y:S01]  /*18c50*/  IMAD.MOV.U32 R27, RZ, RZ, R110 ;  /* 0x000000ffff1b7224 */ /* 0x000fe200078e006e */
[----:B----4-:R-:W4:Y:S01]  /*18c60*/  LDL.LU.128 R172, [R1+0x10a0] ;  /* 0x0010a00001ac7983 */ /* 0x010f220000300c00 */
[----:B------:R-:W-:Y:S02]  /*18c70*/  IMAD.MOV.U32 R26, RZ, RZ, R109 ;  /* 0x000000ffff1a7224 */ /* 0x000fe400078e006d */
[----:B------:R-:W-:Y:S01]  /*18c80*/  IMAD.MOV.U32 R65, RZ, RZ, R58 ;  /* 0x000000ffff417224 */ /* 0x000fe200078e003a */
[----:B------:R-:W4:Y:S01]  /*18c90*/  LDL.LU.128 R164, [R1+0x1080] ;  /* 0x0010800001a47983 */ /* 0x000f220000300c00 */
[----:B------:R-:W-:Y:S02]  /*18ca0*/  IMAD.MOV.U32 R64, RZ, RZ, R57 ;  /* 0x000000ffff407224 */ /* 0x000fe400078e0039 */
[----:B------:R-:W-:Y:S01]  /*18cb0*/  IMAD.MOV.U32 R63, RZ, RZ, R56 ;  /* 0x000000ffff3f7224 */ /* 0x000fe200078e0038 */
        /* <DEDUP_REMOVED lines=45> */
[----:B---3--:R-:W-:Y:S02]  /*18f90*/  IMAD.MOV.U32 R104, RZ, RZ, R188 ;  /* 0x000000ffff687224 */ /* 0x008fe400078e00bc */
        /* <DEDUP_REMOVED lines=47> */
[----:B------:R-:W-:-:S06]  /*19290*/  WARPGROUP.ARRIVE ;  /* 0x00000000000079c5 */ /* 0x000fcc0000000000 */
[----:B------:R-:W-:Y:S01]  /*192a0*/  HGMMA.64x256x16.F32 R24, R152, gdesc[UR4].tnspB, R24, gsb0 ;  /* 0x43e0000498187df0 */ /* 0x000fe20008000818 */
[----:B------:R0:W-:Y:S04]  /*192b0*/  STL.128 [R1+0xfe0], R160 ;  /* 0x000fe0a001007387 */ /* 0x0001e80000100c00 */
[----:B--2---:R1:W-:Y:S04]  /*192c0*/  STL.128 [R1+0xfd0], R156 ;  /* 0x000fd09c01007387 */ /* 0x0043e80000100c00 */
[----:B------:R2:W-:Y:S04]  /*192d0*/  STL [R1+0x1048], R194 ;  /* 0x001048c201007387 */ /* 0x0005e80000100800 */
[----:B0-----:R-:W3:Y:S04]  /*192e0*/  LDL.LU.128 R160, [R1+0xfe0] ;  /* 0x000fe00001a07983 */ /* 0x001ee80000300c00 */
[----:B-1----:R-:W3:Y:S01]  /*192f0*/  LDL.LU.128 R156, [R1+0xfd0] ;  /* 0x000fd000019c7983 */ /* 0x002ee20000300c00 */
[----:B--2---:R-:W-:-:S03]  /*19300*/  IMAD.MOV.U32 R194, RZ, RZ, R231 ;  /* 0x000000ffffc27224 */ /* 0x004fc600078e00e7 */
[----:B------:R0:W-:Y:S02]  /*19310*/  STL.64 [R1+0x1040], R192 ;  /* 0x001040c001007387 */ /* 0x0001e40000100a00 */
[----:B0-----:R-:W-:Y:S02]  /*19320*/  IMAD.MOV.U32 R192, RZ, RZ, R233 ;  /* 0x000000ffffc07224 */ /* 0x001fe400078e00e9 */
[----:B------:R-:W-:-:S05]  /*19330*/  IMAD.MOV.U32 R193, RZ, RZ, R232 ;  /* 0x000000ffffc17224 */ /* 0x000fca00078e00e8 */
[----:B------:R0:W-:Y:S04]  /*19340*/  STL.128 [R1+0x3b0], R192 ;  /* 0x0003b0c001007387 */ /* 0x0001e80000100c00 */
[----:B0-----:R-:W2:Y:S04]  /*19350*/  LDL.LU R194, [R1+0x1048] ;  /* 0x0010480001c27983 */ /* 0x001ea80000300800 */
[----:B------:R-:W2:Y:S04]  /*19360*/  LDL.LU.64 R192, [R1+0x1040] ;  /* 0x0010400001c07983 */ /* 0x000ea80000300a00 */
[----:B------:R-:W-:Y:S01]  /*19370*/  STL.128 [R1+0x1030], R180 ;  /* 0x001030b401007387 */ /* 0x000fe20000100c00 */
        /* <DEDUP_REMOVED lines=8> */
[----:B0-----:R-:W2:Y:S04]  /*19400*/  LDL.LU.128 R132, [R1+0xf80] ;  /* 0x000f800001847983 */ /* 0x001ea80000300c00 */
[----:B-1----:R-:W2:Y:S04]  /*19410*/  LDL.LU.128 R128, [R1+0xf70] ;  /* 0x000f700001807983 */ /* 0x002ea80000300c00 */
[----:B----4-:R-:W4:Y:S04]  /*19420*/  LDL.LU.128 R124, [R1+0xf60] ;  /* 0x000f6000017c7983 */ /* 0x010f280000300c00 */
[----:B------:R-:W4:Y:S04]  /*19430*/  LDL.LU.128 R120, [R1+0xf50] ;  /* 0x000f500001787983 */ /* 0x000f280000300c00 */
[----:B------:R-:W4:Y:S04]  /*19440*/  LDL.LU.128 R116, [R1+0xf40] ;  /* 0x000f400001747983 */ /* 0x000f280000300c00 */
[----:B------:R-:W4:Y:S04]  /*19450*/  LDL.LU.128 R112, [R1+0xf30] ;  /* 0x000f300001707983 */ /* 0x000f280000300c00 */
[----:B------:R-:W4:Y:S04]  /*19460*/  LDL.LU.128 R108, [R1+0xf20] ;  /* 0x000f2000016c7983 */ /* 0x000f280000300c00 */
[----:B------:R0:W-:Y:S04]  /*19470*/  STL.128 [R1+0xfc0], R148 ;  /* 0x000fc09401007387 */ /* 0x0001e80000100c00 */
[----:B0-----:R-:W4:Y:S01]  /*19480*/  LDL.LU.128 R148, [R1+0xfc0] ;  /* 0x000fc00001947983 */ /* 0x001f220000300c00 */
[----:B------:R-:W-:-:S02]  /*19490*/  IMAD.MOV.U32 R180, RZ, RZ, R11 ;  /* 0x000000ffffb47224 */ /* 0x000fc400078e000b */
[----:B------:R-:W-:Y:S02]  /*194a0*/  IMAD.MOV.U32 R181, RZ, RZ, R20 ;  /* 0x000000ffffb57224 */ /* 0x000fe400078e0014 */
[----:B------:R-:W-:Y:S02]  /*194b0*/  IMAD.MOV.U32 R182, RZ, RZ, R4 ;  /* 0x000000ffffb67224 */ /* 0x000fe400078e0004 */
[----:B------:R-:W-:Y:S01]  /*194c0*/  IMAD.MOV.U32 R183, RZ, RZ, R235 ;  /* 0x000000ffffb77224 */ /* 0x000fe200078e00eb */
        /* <DEDUP_REMOVED lines=8> */
[----:B------:R0:W-:Y:S04]  /*19550*/  STL.128 [R1+0x1000], R168 ;  /* 0x001000a801007387 */ /* 0x0001e80000100c00 */
[----:B0-----:R-:W4:Y:S04]  /*19560*/  LDL.LU.128 R168, [R1+0x1000] ;  /* 0x0010000001a87983 */ /* 0x001f280000300c00 */
[----:B------:R0:W-:Y:S04]  /*19570*/  STL.128 [R1+0xfb0], R144 ;  /* 0x000fb09001007387 */ /* 0x0001e80000100c00 */
[----:B------:R1:W-:Y:S04]  /*19580*/  STL.128 [R1+0xfa0], R140 ;  /* 0x000fa08c01007387 */ /* 0x0003e80000100c00 */
[----:B------:R1:W-:Y:S04]  /*19590*/  STL.128 [R1+0xf90], R136 ;  /* 0x000f908801007387 */ /* 0x0003e80000100c00 */
[----:B0-----:R-:W4:Y:S04]  /*195a0*/  LDL.LU.128 R144, [R1+0xfb0] ;  /* 0x000fb00001907983 */ /* 0x001f280000300c00 */
[----:B-1----:R-:W4:Y:S04]  /*195b0*/  LDL.LU.128 R140, [R1+0xfa0] ;  /* 0x000fa000018c7983 */ /* 0x002f280000300c00 */
[----:B------:R-:W4:Y:S01]  /*195c0*/  LDL.LU.128 R136, [R1+0xf90] ;  /* 0x000f900001887983 */ /* 0x000f220000300c00 */
[----:B---3--:R-:W-:Y:S01]  /*195d0*/  F2FP.F16.F32.PACK_AB R152, R159, R160 ;  /* 0x000000a09f98723e */ /* 0x008fe200000000ff */
[----:B------:R-:W-:Y:S01]  /*195e0*/  IMAD.MOV.U32 R159, RZ, RZ, R96 ;  /* 0x000000ffff9f7224 */ /* 0x000fe200078e0060 */
[----:B------:R-:W-:Y:S01]  /*195f0*/  F2FP.F16.F32.PACK_AB R153, R23, R156 ;  /* 0x0000009c1799723e */ /* 0x000fe200000000ff */
[----:B------:R-:W-:Y:S01]  /*19600*/  IMAD.MOV.U32 R156, RZ, RZ, R93 ;  /* 0x000000ffff9c7224 */ /* 0x000fe200078e005d */
[----:B------:R-:W-:Y:S01]  /*19610*/  F2FP.F16.F32.PACK_AB R154, R161, R162 ;  /* 0x000000a2a19a723e */ /* 0x000fe200000000ff */
[----:B------:R0:W-:Y:S01]  /*19620*/  STL.128 [R1+0x390], R184 ;  /* 0x000390b801007387 */ /* 0x0001e20000100c00 */
[----:B------:R-:W-:Y:S01]  /*19630*/  F2FP.F16.F32.PACK_AB R155, R157, R158 ;  /* 0x0000009e9d9b723e */ /* 0x000fe200000000ff */
[----:B------:R-:W-:-:S02]  /*19640*/  IMAD.MOV.U32 R160, RZ, RZ, R95 ;  /* 0x000000ffffa07224 */ /* 0x000fc400078e005f */
[----:B------:R1:W-:Y:S01]  /*19650*/  STL.128 [R1+0x3a0], R188 ;  /* 0x0003a0bc01007387 */ /* 0x0003e20000100c00 */
[----:B------:R-:W-:Y:S02]  /*19660*/  IMAD.MOV.U32 R161, RZ, RZ, R92 ;  /* 0x000000ffffa17224 */ /* 0x000fe400078e005c */
[----:B------:R-:W-:Y:S01]  /*19670*/  IMAD.MOV.U32 R158, RZ, RZ, R90 ;  /* 0x000000ffff9e7224 */ /* 0x000fe200078e005a */
[----:B------:R-:W-:Y:S01]  /*19680*/  STL.128 [R1+0x3c0], R196 ;  /* 0x0003c0c401007387 */ /* 0x000fe20000100c00 */
[----:B------:R-:W-:-:S03]  /*19690*/  IMAD.MOV.U32 R157, RZ, RZ, R89 ;  /* 0x000000ffff9d7224 */ /* 0x000fc600078e0059 */
[----:B------:R-:W-:Y:S04]  /*196a0*/  STL.128 [R1+0x3d0], R200 ;  /* 0x0003d0c801007387 */ /* 0x000fe80000100c00 */
[----:B------:R-:W-:Y:S01]  /*196b0*/  STL.128 [R1+0x3e0], R204 ;  /* 0x0003e0cc01007387 */ /* 0x000fe20000100c00 */
[----:B0-----:R-:W-:Y:S02]  /*196c0*/  IMAD.MOV.U32 R187, RZ, RZ, R103 ;  /* 0x000000ffffbb7224 */ /* 0x001fe400078e0067 */
[----:B------:R-:W-:Y:S01]  /*196d0*/  IMAD.MOV.U32 R186, RZ, RZ, R102 ;  /* 0x000000ffffba7224 */ /* 0x000fe200078e0066 */
[----:B------:R-:W-:Y:S01]  /*196e0*/  STL.128 [R1+0x3f0], R208 ;  /* 0x0003f0d001007387 */ /* 0x000fe20000100c00 */
[----:B-1----:R-:W-:Y:S02]  /*196f0*/  IMAD.MOV.U32 R191, RZ, RZ, R107 ;  /* 0x000000ffffbf7224 */ /* 0x002fe400078e006b */
[----:B------:R-:W-:Y:S01]  /*19700*/  IMAD.MOV.U32 R190, RZ, RZ, R106 ;  /* 0x000000ffffbe7224 */ /* 0x000fe200078e006a */
[----:B------:R-:W-:Y:S01]  /*19710*/  STL.128 [R1+0x400], R212 ;  /* 0x000400d401007387 */ /* 0x000fe20000100c00 */
[----:B------:R-:W-:-:S02]  /*19720*/  IMAD.MOV.U32 R189, RZ, RZ, R105 ;  /* 0x000000ffffbd7224 */ /* 0x000fc400078e0069 */
[----:B------:R-:W-:Y:S01]  /*19730*/  IMAD.MOV.U32 R188, RZ, RZ, R104 ;  /* 0x000000ffffbc7224 */ /* 0x000fe200078e0068 */
[----:B------:R-:W-:Y:S01]  /*19740*/  STL.128 [R1+0x410], R216 ;  /* 0x000410d801007387 */ /* 0x000fe20000100c00 */
[----:B------:R-:W-:Y:S02]  /*19750*/  IMAD.MOV.U32 R185, RZ, RZ, R101 ;  /* 0x000000ffffb97224 */ /* 0x000fe400078e0065 */
[----:B------:R-:W-:Y:S01]  /*19760*/  IMAD.MOV.U32 R184, RZ, RZ, R100 ;  /* 0x000000ffffb87224 */ /* 0x000fe200078e0064 */
[----:B------:R0:W-:Y:S04]  /*19770*/  STL [R1+0xe24], R159 ;  /* 0x000e249f01007387 */ /* 0x0001e80000100800 */
[----:B------:R1:W-:Y:S01]  /*19780*/  STL [R1+0xe20], R156 ;  /* 0x000e209c01007387 */ /* 0x0003e20000100800 */
[----:B0-----:R-:W-:-:S03]  /*19790*/  IMAD.MOV.U32 R159, RZ, RZ, R91 ;  /* 0x000000ffff9f7224 */ /* 0x001fc600078e005b */
[----:B------:R0:W-:Y:S01]  /*197a0*/  STL.128 [R1+0xe10], R152 ;  /* 0x000e109801007387 */ /* 0x0001e20000100c00 */
[----:B-1----:R-:W-:-:S03]  /*197b0*/  IMAD.MOV.U32 R156, RZ, RZ, R88 ;  /* 0x000000ffff9c7224 */ /* 0x002fc600078e0058 */
[----:B------:R1:W-:Y:S01]  /*197c0*/  STL.128 [R1+0xea0], R188 ;  /* 0x000ea0bc01007387 */ /* 0x0003e20000100c00 */
[----:B------:R-:W-:-:S03]  /*197d0*/  IMAD.MOV.U32 R231, RZ, RZ, R19 ;  /* 0x000000ffffe77224 */ /* 0x000fc600078e0013 */
[----:B------:R3:W-:Y:S01]  /*197e0*/  STL.128 [R1+0xe90], R184 ;  /* 0x000e90b801007387 */ /* 0x0007e20000100c00 */
[----:B------:R-:W-:-:S03]  /*197f0*/  IMAD.MOV.U32 R235, RZ, RZ, R6 ;  /* 0x000000ffffeb7224 */ /* 0x000fc600078e0006 */
[----:B------:R3:W-:Y:S01]  /*19800*/  STL.64 [R1+0xe28], R160 ;  /* 0x000e28a001007387 */ /* 0x0007e20000100a00 */
[----:B0-----:R-:W-:-:S03]  /*19810*/  IMAD.MOV.U32 R155, RZ, RZ, R87 ;  /* 0x000000ffff9b7224 */ /* 0x001fc600078e0057 */
[----:B------:R0:W-:Y:S01]  /*19820*/  STL.128 [R1+0x360], R156 ;  /* 0x0003609c01007387 */ /* 0x0001e20000100c00 */
[----:B------:R-:W-:Y:S02]  /*19830*/  IMAD.MOV.U32 R152, RZ, RZ, R84 ;  /* 0x000000ffff987224 */ /* 0x000fe400078e0054 */
[----:B------:R-:W-:Y:S01]  /*19840*/  IMAD.MOV.U32 R87, RZ, RZ, R159 ;  /* 0x000000ffff577224 */ /* 0x000fe200078e009f */
[----:B-1----:R-:W4:Y:S01]  /*19850*/  LDL.LU.128 R188, [R1+0xea0] ;  /* 0x000ea00001bc7983 */ /* 0x002f220000300c00 */
[----:B------:R-:W-:Y:S02]  /*19860*/  IMAD.MOV.U32 R84, RZ, RZ, R156 ;  /* 0x000000ffff547224 */ /* 0x000fe400078e009c */
[----:B------:R-:W-:Y:S01]  /*19870*/  IMAD.MOV.U32 R154, RZ, RZ, R86 ;  /* 0x000000ffff9a7224 */ /* 0x000fe200078e0056 */
[----:B---3--:R-:W3:Y:S01]  /*19880*/  LDL.LU.128 R184, [R1+0xe90] ;  /* 0x000e900001b87983 */ /* 0x008ee20000300c00 */
[----:B------:R-:W-:-:S03]  /*19890*/  IMAD.MOV.U32 R153, RZ, RZ, R85 ;  /* 0x000000ffff997224 */ /* 0x000fc600078e0055 */
[----:B------:R-:W3:Y:S01]  /*198a0*/  LDL.LU.64 R160, [R1+0xe28] ;  /* 0x000e280001a07983 */ /* 0x000ee20000300a00 */
[----:B------:R-:W-:-:S03]  /*198b0*/  IMAD.MOV.U32 R12, RZ, RZ, R18 ;  /* 0x000000ffff0c7224 */ /* 0x000fc600078e0012 */
[----:B0-----:R-:W3:Y:S04]  /*198c0*/  LDL.LU R159, [R1+0xe24] ;  /* 0x000e2400019f7983 */ /* 0x001ee80000300800 */
[----:B------:R-:W3:Y:S04]  /*198d0*/  LDL.LU R156, [R1+0xe20] ;  /* 0x000e2000019c7983 */ /* 0x000ee80000300800 */
[----:B------:R0:W-:Y:S04]  /*198e0*/  STL [R1+0x104c], R234 ;  /* 0x00104cea01007387 */ /* 0x0001e80000100800 */
[----:B------:R-:W-:Y:S01]  /*198f0*/  STL.128 [R1+0x350], R152 ;  /* 0x0003509801007387 */ /* 0x000fe20000100c00 */
[----:B0-----:R-:W-:-:S02]  /*19900*/  IMAD.MOV.U32 R234, RZ, RZ, R7 ;  /* 0x000000ffffea7224 */ /* 0x001fc400078e0007 */
[----:B--2---:R-:W-:Y:S02]  /*19910*/  IMAD.MOV.U32 R219, RZ, RZ, R135 ;  /* 0x000000ffffdb7224 */ /* 0x004fe400078e0087 */
[----:B------:R-:W-:Y:S02]  /*19920*/  IMAD.MOV.U32 R218, RZ, RZ, R134 ;  /* 0x000000ffffda7224 */ /* 0x000fe400078e0086 */
[----:B------:R-:W-:Y:S02]  /*19930*/  IMAD.MOV.U32 R217, RZ, RZ, R133 ;  /* 0x000000ffffd97224 */ /* 0x000fe400078e0085 */
[----:B------:R-:W-:Y:S02]  /*19940*/  IMAD.MOV.U32 R216, RZ, RZ, R132 ;  /* 0x000000ffffd87224 */ /* 0x000fe400078e0084 */
[----:B------:R-:W-:Y:S02]  /*19950*/  IMAD.MOV.U32 R215, RZ, RZ, R131 ;  /* 0x000000ffffd77224 */ /* 0x000fe400078e0083 */
[----:B------:R-:W-:-:S02]  /*19960*/  IMAD.MOV.U32 R214, RZ, RZ, R130 ;  /* 0x000000ffffd67224 */ /* 0x000fc400078e0082 */
[----:B------:R-:W-:Y:S02]  /*19970*/  IMAD.MOV.U32 R213, RZ, RZ, R129 ;  /* 0x000000ffffd57224 */ /* 0x000fe400078e0081 */
[----:B------:R-:W-:Y:S02]  /*19980*/  IMAD.MOV.U32 R212, RZ, RZ, R128 ;  /* 0x000000ffffd47224 */ /* 0x000fe400078e0080 */
[----:B----4-:R-:W-:Y:S02]  /*19990*/  IMAD.MOV.U32 R211, RZ, RZ, R127 ;  /* 0x000000ffffd37224 */ /* 0x010fe400078e007f */
        /* <DEDUP_REMOVED lines=24> */
[----:B0-----:R-:W3:Y:S01]  /*19b20*/  LDL.LU.128 R216, [R1+0xf10] ;  /* 0x000f100001d87983 */ /* 0x001ee20000300c00 */
[----:B------:R-:W-:-:S03]  /*19b30*/  IMAD.MOV.U32 R7, RZ, RZ, R150 ;  /* 0x000000ffff077224 */ /* 0x000fc600078e0096 */
[----:B-1----:R-:W3:Y:S01]  /*19b40*/  LDL.LU.128 R212, [R1+0xf00] ;  /* 0x000f000001d47983 */ /* 0x002ee20000300c00 */
[----:B------:R-:W-:-:S03]  /*19b50*/  IMAD.MOV.U32 R18, RZ, RZ, R149 ;  /* 0x000000ffff127224 */ /* 0x000fc600078e0095 */
[----:B--2---:R-:W2:Y:S01]  /*19b60*/  LDL.LU.128 R208, [R1+0xef0] ;  /* 0x000ef00001d07983 */ /* 0x004ea20000300c00 */
[----:B------:R-:W-:-:S03]  /*19b70*/  IMAD.MOV.U32 R19, RZ, RZ, R148 ;  /* 0x000000ffff137224 */ /* 0x000fc600078e0094 */
[----:B----4-:R-:W4:Y:S04]  /*19b80*/  LDL.LU.128 R204, [R1+0xee0] ;  /* 0x000ee00001cc7983 */ /* 0x010f280000300c00 */
[----:B------:R-:W2:Y:S04]  /*19b90*/  LDL.LU.128 R200, [R1+0xed0] ;  /* 0x000ed00001c87983 */ /* 0x000ea80000300c00 */
[----:B------:R-:W4:Y:S04]  /*19ba0*/  LDL.LU.128 R196, [R1+0xec0] ;  /* 0x000ec00001c47983 */ /* 0x000f280000300c00 */
[----:B------:R-:W2:Y:S01]  /*19bb0*/  LDL.LU.128 R192, [R1+0xeb0] ;  /* 0x000eb00001c07983 */ /* 0x000ea20000300c00 */
        /* <DEDUP_REMOVED lines=8> */
[----:B------:R-:W4:Y:S01]  /*19c40*/  LDL.LU.128 R152, [R1+0xe10] ;  /* 0x000e100001987983 */ /* 0x000f220000300c00 */
[----:B------:R-:W-:Y:S02]  /*19c50*/  IMAD.MOV.U32 R232, RZ, RZ, R10 ;  /* 0x000000ffffe87224 */ /* 0x000fe400078e000a */
[----:B------:R-:W-:Y:S01]  /*19c60*/  IMAD.MOV.U32 R233, RZ, RZ, R9 ;  /* 0x000000ffffe97224 */ /* 0x000fe200078e0009 */
[----:B------:R0:W-:Y:S04]  /*19c70*/  STL.128 [R1+0xe80], R180 ;  /* 0x000e80b401007387 */ /* 0x0001e80000100c00 */
[----:B------:R1:W-:Y:S04]  /*19c80*/  STL.128 [R1+0x450], R232 ;  /* 0x000450e801007387 */ /* 0x0003e80000100c00 */
[----:B------:R1:W-:Y:S04]  /*19c90*/  STL.128 [R1+0xe70], R176 ;  /* 0x000e70b001007387 */ /* 0x0003e80000100c00 */
[----:B------:R1:W-:Y:S04]  /*19ca0*/  STL.128 [R1+0xe60], R172 ;  /* 0x000e60ac01007387 */ /* 0x0003e80000100c00 */
[----:B0-----:R-:W4:Y:S04]  /*19cb0*/  LDL.LU.128 R180, [R1+0xe80] ;  /* 0x000e800001b47983 */ /* 0x001f280000300c00 */
[----:B-1----:R-:W4:Y:S04]  /*19cc0*/  LDL.LU R234, [R1+0x104c] ;  /* 0x00104c0001ea7983 */ /* 0x002f280000300800 */
[----:B------:R0:W-:Y:S04]  /*19cd0*/  STL.128 [R1+0xe40], R164 ;  /* 0x000e40a401007387 */ /* 0x0001e80000100c00 */
[----:B------:R1:W-:Y:S04]  /*19ce0*/  STL [R1+0xe30], R163 ;  /* 0x000e30a301007387 */ /* 0x0003e80000100800 */
[----:B------:R-:W4:Y:S04]  /*19cf0*/  LDL.LU.128 R176, [R1+0xe70] ;  /* 0x000e700001b07983 */ /* 0x000f280000300c00 */
[----:B------:R-:W4:Y:S04]  /*19d00*/  LDL.LU.128 R172, [R1+0xe60] ;  /* 0x000e600001ac7983 */ /* 0x000f280000300c00 */
[----:B0-----:R-:W4:Y:S04]  /*19d10*/  LDL.LU.128 R164, [R1+0xe40] ;  /* 0x000e400001a47983 */ /* 0x001f280000300c00 */
[----:B-1----:R-:W4:Y:S04]  /*19d20*/  LDL.LU R163, [R1+0xe30] ;  /* 0x000e300001a37983 */ /* 0x002f280000300800 */
[----:B------:R0:W-:Y:S04]  /*19d30*/  STL.128 [R1+0xe50], R168 ;  /* 0x000e50a801007387 */ /* 0x0001e80000100c00 */
[----:B0-----:R-:W4:Y:S01]  /*19d40*/  LDL.LU.128 R168, [R1+0xe50] ;  /* 0x000e500001a87983 */ /* 0x001f220000300c00 */
        /* <DEDUP_REMOVED lines=10> */
[----:B------:R-:W-:Y:S02]  /*19df0*/  IMAD.MOV.U32 R134, RZ, RZ, R66 ;  /* 0x000000ffff867224 */ /* 0x000fe400078e0042 */
[----:B0-----:R-:W-:Y:S02]  /*19e00*/  IMAD.MOV.U32 R229, RZ, RZ, R145 ;  /* 0x000000ffffe57224 */ /* 0x001fe400078e0091 */
[----:B------:R-:W-:Y:S02]  /*19e10*/  IMAD.MOV.U32 R228, RZ, RZ, R144 ;  /* 0x000000ffffe47224 */ /* 0x000fe400078e0090 */
[----:B-1----:R-:W-:Y:S02]  /*19e20*/  IMAD.MOV.U32 R227, RZ, RZ, R143 ;  /* 0x000000ffffe37224 */ /* 0x002fe400078e008f */
        /* <DEDUP_REMOVED lines=31> */
[----:B------:R-:W-:-:S02]  /*1a020*/  VIADD R4, R16, 0x180 ;  /* 0x0000018010047836 */ /* 0x000fc40000000000 */
        /* <DEDUP_REMOVED lines=171> */
[----:B---3--:R-:W-:Y:S01]  /*1aae0*/  IMAD.MOV.U32 R92, RZ, RZ, R161 ;  /* 0x000000ffff5c7224 */ /* 0x008fe200078e00a1 */
[----:B------:R3:W-:Y:S01]  /*1aaf0*/  STL.128 [R1+0x2d0], R120 ;  /* 0x0002d07801007387 */ /* 0x0007e20000100c00 */
[----:B------:R-:W-:Y:S02]  /*1ab00*/  IMAD.MOV.U32 R93, RZ, RZ, R156 ;  /* 0x000000ffff5d7224 */ /* 0x000fe400078e009c */
[----:B------:R-:W-:Y:S01]  /*1ab10*/  IMAD.MOV.U32 R94, RZ, RZ, R23 ;  /* 0x000000ffff5e7224 */ /* 0x000fe200078e0017 */
[----:B------:R3:W-:Y:S01]  /*1ab20*/  STL.128 [R1+0x2e0], R124 ;  /* 0x0002e07c01007387 */ /* 0x0007e20000100c00 */
[----:B------:R-:W-:Y:S02]  /*1ab30*/  IMAD.MOV.U32 R95, RZ, RZ, R160 ;  /* 0x000000ffff5f7224 */ /* 0x000fe400078e00a0 */
[----:B0-----:R-:W-:Y:S01]  /*1ab40*/  IMAD.MOV.U32 R96, RZ, RZ, R159 ;  /* 0x000000ffff607224 */ /* 0x001fe200078e009f */
[----:B------:R0:W-:Y:S01]  /*1ab50*/  STL.128 [R1+0x2f0], R128 ;  /* 0x0002f08001007387 */ /* 0x0001e20000100c00 */
[----:B------:R-:W-:-:S02]  /*1ab60*/  IMAD.MOV.U32 R97, RZ, RZ, R4 ;  /* 0x000000ffff617224 */ /* 0x000fc400078e0004 */
[----:B------:R-:W-:Y:S01]  /*1ab70*/  IMAD.MOV.U32 R98, RZ, RZ, R235 ;  /* 0x000000ffff627224 */ /* 0x000fe200078e00eb */
[----:B------:R0:W-:Y:S01]  /*1ab80*/  STL.128 [R1+0x300], R132 ;  /* 0x0003008401007387 */ /* 0x0001e20000100c00 */
[----:B------:R-:W-:Y:S02]  /*1ab90*/  IMAD.MOV.U32 R99, RZ, RZ, R233 ;  /* 0x000000ffff637224 */ /* 0x000fe400078e00e9 */
[----:B-1----:R-:W-:Y:S01]  /*1aba0*/  IMAD.MOV.U32 R100, RZ, RZ, R184 ;  /* 0x000000ffff647224 */ /* 0x002fe200078e00b8 */
        /* <DEDUP_REMOVED lines=11> */
[----:B----4-:R-:W-:Y:S02]  /*1ac60*/  IMAD.MOV.U32 R108, RZ, RZ, R232 ;  /* 0x000000ffff6c7224 */ /* 0x010fe400078e00e8 */
        /* <DEDUP_REMOVED lines=19> */
[----:B0-----:R-:W-:Y:S02]  /*1ada0*/  IMAD.MOV.U32 R128, RZ, RZ, R212 ;  /* 0x000000ffff807224 */ /* 0x001fe400078e00d4 */
[----:B------:R-:W-:Y:S02]  /*1adb0*/  IMAD.MOV.U32 R129, RZ, RZ, R213 ;  /* 0x000000ffff817224 */ /* 0x000fe400078e00d5 */
[----:B------:R-:W-:Y:S02]  /*1adc0*/  IMAD.MOV.U32 R130, RZ, RZ, R214 ;  /* 0x000000ffff827224 */ /* 0x000fe400078e00d6 */
[----:B------:R-:W-:Y:S02]  /*1add0*/  IMAD.MOV.U32 R131, RZ, RZ, R215 ;  /* 0x000000ffff837224 */ /* 0x000fe400078e00d7 */
[----:B------:R-:W-:Y:S02]  /*1ade0*/  IMAD.MOV.U32 R132, RZ, RZ, R216 ;  /* 0x000000ffff847224 */ /* 0x000fe400078e00d8 */
        /* <DEDUP_REMOVED lines=18> */
[----:B------:R-:W-:-:S06]  /*1af10*/  IMAD.MOV.U32 R151, RZ, RZ, R6 ;  /* 0x000000ffff977224 */ /* 0x000fcc00078e0006 */
[----:B------:R-:W-:-:S06]  /*1af20*/  WARPGROUP.ARRIVE ;  /* 0x00000000000079c5 */ /* 0x000fcc0000000000 */
[----:B------:R-:W-:Y:S01]  /*1af30*/  HGMMA.64x256x16.F32 R24, R152, gdesc[UR4].tnspB, R24, gsb0 ;  /* 0x43e0000498187df0 */ /* 0x000fe20008000818 */
[----:B------:R0:W-:Y:S04]  /*1af40*/  STL.64 [R1+0xe00], R192 ;  /* 0x000e00c001007387 */ /* 0x0001e80000100a00 */
[----:B------:R-:W-:Y:S04]  /*1af50*/  STL.128 [R1+0xdf0], R180 ;  /* 0x000df0b401007387 */ /* 0x000fe80000100c00 */
[----:B------:R1:W-:Y:S01]  /*1af60*/  STL [R1+0xe0c], R234 ;  /* 0x000e0cea01007387 */ /* 0x0003e20000100800 */
[----:B0-----:R-:W-:-:S03]  /*1af70*/  IMAD.MOV.U32 R192, RZ, RZ, R232 ;  /* 0x000000ffffc07224 */ /* 0x001fc600078e00e8 */
[----:B------:R0:W-:Y:S01]  /*1af80*/  STL.128 [R1+0xde0], R176 ;  /* 0x000de0b001007387 */ /* 0x0001e20000100c00 */
[----:B------:R-:W-:-:S03]  /*1af90*/  IMAD.MOV.U32 R232, RZ, RZ, R19 ;  /* 0x000000ffffe87224 */ /* 0x000fc600078e0013 */
[----:B------:R2:W-:Y:S01]  /*1afa0*/  STL.128 [R1+0xdd0], R172 ;  /* 0x000dd0ac01007387 */ /* 0x0005e20000100c00 */
[----:B-1----:R-:W-:Y:S02]  /*1afb0*/  IMAD.MOV.U32 R234, RZ, RZ, R7 ;  /* 0x000000ffffea7224 */ /* 0x002fe400078e0007 */
[----:B------:R-:W-:Y:S02]  /*1afc0*/  IMAD.MOV.U32 R182, RZ, RZ, R235 ;  /* 0x000000ffffb67224 */ /* 0x000fe400078e00eb */
[----:B------:R-:W-:Y:S01]  /*1afd0*/  IMAD.MOV.U32 R183, RZ, RZ, R233 ;  /* 0x000000ffffb77224 */ /* 0x000fe200078e00e9 */
[----:B------:R-:W-:Y:S01]  /*1afe0*/  STL.128 [R1+0xdb0], R164 ;  /* 0x000db0a401007387 */ /* 0x000fe20000100c00 */
[----:B------:R-:W-:Y:S02]  /*1aff0*/  IMAD.MOV.U32 R233, RZ, RZ, R18 ;  /* 0x000000ffffe97224 */ /* 0x000fe400078e0012 */
[----:B------:R-:W-:Y:S01]  /*1b000*/  IMAD.MOV.U32 R235, RZ, RZ, R6 ;  /* 0x000000ffffeb7224 */ /* 0x000fe200078e0006 */
[----:B------:R1:W-:Y:S01]  /*1b010*/  STL [R1+0xda0], R163 ;  /* 0x000da0a301007387 */ /* 0x0003e20000100800 */
[----:B------:R-:W-:-:S02]  /*1b020*/  IMAD.MOV.U32 R180, RZ, RZ, R159 ;  /* 0x000000ffffb47224 */ /* 0x000fc400078e009f */
[----:B0-----:R-:W-:Y:S02]  /*1b030*/  IMAD.MOV.U32 R176, RZ, RZ, R161 ;  /* 0x000000ffffb07224 */ /* 0x001fe400078e00a1 */
[----:B------:R-:W-:Y:S01]  /*1b040*/  IMAD.MOV.U32 R177, RZ, RZ, R156 ;  /* 0x000000ffffb17224 */ /* 0x000fe200078e009c */
[----:B--2---:R-:W2:Y:S01]  /*1b050*/  LDL.LU.128 R172, [R1+0xdd0] ;  /* 0x000dd00001ac7983 */ /* 0x004ea20000300c00 */
[----:B------:R-:W-:Y:S02]  /*1b060*/  IMAD.MOV.U32 R178, RZ, RZ, R23 ;  /* 0x000000ffffb27224 */ /* 0x000fe400078e0017 */
[----:B------:R-:W-:Y:S01]  /*1b070*/  IMAD.MOV.U32 R179, RZ, RZ, R160 ;  /* 0x000000ffffb37224 */ /* 0x000fe200078e00a0 */
[----:B-1----:R-:W3:Y:S01]  /*1b080*/  LDL.LU R163, [R1+0xda0] ;  /* 0x000da00001a37983 */ /* 0x002ee20000300800 */
[----:B------:R-:W-:-:S03]  /*1b090*/  IMAD.MOV.U32 R181, RZ, RZ, R4 ;  /* 0x000000ffffb57224 */ /* 0x000fc600078e0004 */
[----:B------:R-:W3:Y:S01]  /*1b0a0*/  LDL.LU.128 R164, [R1+0xdb0] ;  /* 0x000db00001a47983 */ /* 0x000ee20000300c00 */
[----:B------:R-:W-:-:S03]  /*1b0b0*/  IMAD.MOV.U32 R193, RZ, RZ, R231 ;  /* 0x000000ffffc17224 */ /* 0x000fc600078e00e7 */
[----:B------:R0:W-:Y:S04]  /*1b0c0*/  STL [R1+0xe08], R194 ;  /* 0x000e08c201007387 */ /* 0x0001e80000100800 */
[----:B------:R1:W-:Y:S04]  /*1b0d0*/  STL.128 [R1+0x450], R232 ;  /* 0x000450e801007387 */ /* 0x0003e80000100c00 */
[----:B------:R4:W-:Y:S01]  /*1b0e0*/  STL.128 [R1+0xdc0], R168 ;  /* 0x000dc0a801007387 */ /* 0x0009e20000100c00 */
[----:B0-----:R-:W-:-:S03]  /*1b0f0*/  IMAD.MOV.U32 R194, RZ, RZ, R230 ;  /* 0x000000ffffc27224 */ /* 0x001fc600078e00e6 */
[----:B------:R0:W-:Y:S04]  /*1b100*/  STL.128 [R1+0x370], R176 ;  /* 0x000370b001007387 */ /* 0x0001e80000100c00 */
[----:B------:R0:W-:Y:S04]  /*1b110*/  STL.128 [R1+0x380], R180 ;  /* 0x000380b401007387 */ /* 0x0001e80000100c00 */
[----:B-1----:R-:W3:Y:S04]  /*1b120*/  LDL.LU R234, [R1+0xe0c] ;  /* 0x000e0c0001ea7983 */ /* 0x002ee80000300800 */
[----:B----4-:R-:W4:Y:S04]  /*1b130*/  LDL.LU.128 R168, [R1+0xdc0] ;  /* 0x000dc00001a87983 */ /* 0x010f280000300c00 */
[----:B0-----:R-:W4:Y:S04]  /*1b140*/  LDL.LU.128 R176, [R1+0xde0] ;  /* 0x000de00001b07983 */ /* 0x001f280000300c00 */
[----:B------:R-:W4:Y:S04]  /*1b150*/  LDL.LU.128 R180, [R1+0xdf0] ;  /* 0x000df00001b47983 */ /* 0x000f280000300c00 */
[----:B------:R0:W-:Y:S04]  /*1b160*/  STL.128 [R1+0x3b0], R192 ;  /* 0x0003b0c001007387 */ /* 0x0001e80000100c00 */
[----:B0-----:R-:W4:Y:S04]  /*1b170*/  LDL.LU R194, [R1+0xe08] ;  /* 0x000e080001c27983 */ /* 0x001f280000300800 */
[----:B------:R-:W4:Y:S01]  /*1b180*/  LDL.LU.64 R192, [R1+0xe00] ;  /* 0x000e000001c07983 */ /* 0x000f220000300a00 */
[----:B------:R-:W-:-:S03]  /*1b190*/  WARPGROUP.DEPBAR.LE gsb0, 0x0 ;  /* 0x00008000000079c5 */ /* 0x000fc60000010000 */
[----:B------:R0:W-:Y:S04]  /*1b1a0*/  STL.128 [R1+0xd90], R148 ;  /* 0x000d909401007387 */ /* 0x0001e80000100c00 */
[----:B------:R1:W-:Y:S04]  /*1b1b0*/  STL.128 [R1+0xd80], R144 ;  /* 0x000d809001007387 */ /* 0x0003e80000100c00 */
[----:B------:R1:W-:Y:S04]  /*1b1c0*/  STL.128 [R1+0xd70], R140 ;  /* 0x000d708c01007387 */ /* 0x0003e80000100c00 */
[----:B------:R1:W-:Y:S04]  /*1b1d0*/  STL.128 [R1+0xd60], R136 ;  /* 0x000d608801007387 */ /* 0x0003e80000100c00 */
[----:B0-----:R-:W4:Y:S04]  /*1b1e0*/  LDL.LU.128 R148, [R1+0xd90] ;  /* 0x000d900001947983 */ /* 0x001f280000300c00 */
[----:B-1----:R-:W4:Y:S04]  /*1b1f0*/  LDL.LU.128 R144, [R1+0xd80] ;  /* 0x000d800001907983 */ /* 0x002f280000300c00 */
[----:B------:R0:W-:Y:S04]  /*1b200*/  STL.128 [R1+0xd50], R132 ;  /* 0x000d508401007387 */ /* 0x0001e80000100c00 */
[----:B------:R1:W-:Y:S04]  /*1b210*/  STL.128 [R1+0xd40], R128 ;  /* 0x000d408001007387 */ /* 0x0003e80000100c00 */
[----:B------:R1:W-:Y:S04]  /*1b220*/  STL.128 [R1+0xd30], R124 ;  /* 0x000d307c01007387 */ /* 0x0003e80000100c00 */
[----:B------:R1:W-:Y:S04]  /*1b230*/  STL.128 [R1+0xd20], R120 ;  /* 0x000d207801007387 */ /* 0x0003e80000100c00 */
[----:B------:R1:W-:Y:S04]  /*1b240*/  STL.128 [R1+0xd10], R116 ;  /* 0x000d107401007387 */ /* 0x0003e80000100c00 */
[----:B------:R-:W4:Y:S04]  /*1b250*/  LDL.LU.128 R140, [R1+0xd70] ;  /* 0x000d7000018c7983 */ /* 0x000f280000300c00 */
[----:B------:R-:W4:Y:S04]  /*1b260*/  LDL.LU.128 R136, [R1+0xd60] ;  /* 0x000d600001887983 */ /* 0x000f280000300c00 */
[----:B0-----:R-:W4:Y:S04]  /*1b270*/  LDL.LU.128 R132, [R1+0xd50] ;  /* 0x000d500001847983 */ /* 0x001f280000300c00 */
[----:B-1----:R-:W4:Y:S04]  /*1b280*/  LDL.LU.128 R128, [R1+0xd40] ;  /* 0x000d400001807983 */ /* 0x002f280000300c00 */
[----:B------:R-:W4:Y:S04]  /*1b290*/  LDL.LU.128 R124, [R1+0xd30] ;  /* 0x000d3000017c7983 */ /* 0x000f280000300c00 */
[----:B------:R-:W4:Y:S04]  /*1b2a0*/  LDL.LU.128 R120, [R1+0xd20] ;  /* 0x000d200001787983 */ /* 0x000f280000300c00 */
[----:B------:R-:W4:Y:S04]  /*1b2b0*/  LDL.LU.128 R116, [R1+0xd10] ;  /* 0x000d100001747983 */ /* 0x000f280000300c00 */
[----:B------:R0:W-:Y:S04]  /*1b2c0*/  STL.128 [R1+0xd00], R112 ;  /* 0x000d007001007387 */ /* 0x0001e80000100c00 */
[----:B------:R1:W-:Y:S04]  /*1b2d0*/  STL.128 [R1+0xcf0], R108 ;  /* 0x000cf06c01007387 */ /* 0x0003e80000100c00 */
[----:B0-----:R-:W4:Y:S04]  /*1b2e0*/  LDL.LU.128 R112, [R1+0xd00] ;  /* 0x000d000001707983 */ /* 0x001f280000300c00 */
[----:B-1----:R-:W4:Y:S01]  /*1b2f0*/  LDL.LU.128 R108, [R1+0xcf0] ;  /* 0x000cf000016c7983 */ /* 0x002f220000300c00 */
[----:B------:R-:W-:-:S02]  /*1b300*/  IMAD.MOV.U32 R5, RZ, RZ, R17 ;  /* 0x000000ffff057224 */ /* 0x000fc400078e0011 */
[----:B------:R-:W-:Y:S02]  /*1b310*/  IMAD.MOV.U32 R230, RZ, RZ, R22 ;  /* 0x000000ffffe67224 */ /* 0x000fe400078e0016 */
[----:B------:R-:W-:Y:S01]  /*1b320*/  IMAD.MOV.U32 R231, RZ, RZ, R21 ;  /* 0x000000ffffe77224 */ /* 0x000fe200078e0015 */
[----:B------:R-:W-:Y:S01]  /*1b330*/  R2UR UR7, R5 ;  /* 0x00000000050772ca */ /* 0x000fe200000e0000 */
[----:B------:R-:W-:Y:S02]  /*1b340*/  IMAD.MOV.U32 R7, RZ, RZ, R3 ;  /* 0x000000ffff077224 */ /* 0x000fe400078e0003 */
[----:B------:R-:W-:Y:S02]  /*1b350*/  IMAD.MOV.U32 R6, RZ, RZ, R2 ;  /* 0x000000ffff067224 */ /* 0x000fe400078e0002 */
[----:B------:R-:W-:Y:S01]  /*1b360*/  IMAD.MOV.U32 R5, RZ, RZ, R0 ;  /* 0x000000ffff057224 */ /* 0x000fe200078e0000 */
[----:B--2---:R-:W-:Y:S01]  /*1b370*/  F2FP.F16.F32.PACK_AB R152, R172, R173 ;  /* 0x000000adac98723e */ /* 0x004fe200000000ff */
[----:B------:R-:W-:Y:S01]  /*1b380*/  VIADD R4, R16, 0x200 ;  /* 0x0000020010047836 */ /* 0x000fe20000000000 */
[----:B---3--:R-:W-:-:S02]  /*1b390*/  F2FP.F16.F32.PACK_AB R153, R163, R164 ;  /* 0x000000a4a399723e */ /* 0x008fc400000000ff */
[----:B------:R-:W-:Y:S02]  /*1b3a0*/  F2FP.F16.F32.PACK_AB R154, R174, R175 ;  /* 0x000000afae9a723e */ /* 0x000fe400000000ff */
[----:B------:R-:W-:Y:S01]  /*1b3b0*/  F2FP.F16.F32.PACK_AB R155, R165, R166 ;  /* 0x000000a6a59b723e */ /* 0x000fe200000000ff */
[----:B------:R-:W-:Y:S01]  /*1b3c0*/  STL.128 [R1+0x3c0], R196 ;  /* 0x0003c0c401007387 */ /* 0x000fe20000100c00 */
[----:B------:R-:W-:Y:S01]  /*1b3d0*/  R2UR UR6, R4 ;  /* 0x00000000040672ca */ /* 0x000fe200000e0000 */
[----:B------:R-:W-:Y:S02]  /*1b3e0*/  IMAD.MOV.U32 R175, RZ, RZ, R91 ;  /* 0x000000ffffaf7224 */ /* 0x000fe400078e005b */
[----:B------:R-:W-:Y:S01]  /*1b3f0*/  STL.128 [R1+0x3d0], R200 ;  /* 0x0003d0c801007387 */ /* 0x000fe20000100c00 */
[----:B------:R-:W-:-:S03]  /*1b400*/  IMAD.MOV.U32 R174, RZ, RZ, R90 ;  /* 0x000000ffffae7224 */ /* 0x000fc600078e005a */
        /* <DEDUP_REMOVED lines=11> */
[----:B------:R-:W-:Y:S02]  /*1b4c0*/  IMAD.MOV.U32 R163, RZ, RZ, R79 ;  /* 0x000000ffffa37224 */ /* 0x000fe400078e004f */
[----:B------:R-:W-:Y:S01]  /*1b4d0*/  IMAD.MOV.U32 R162, RZ, RZ, R78 ;  /* 0x000000ffffa27224 */ /* 0x000fe200078e004e */
[----:B------:R0:W-:Y:S01]  /*1b4e0*/  STL.128 [R1+0x390], R184 ;  /* 0x000390b801007387 */ /* 0x0001e20000100c00 */
[----:B------:R-:W-:Y:S02]  /*1b4f0*/  IMAD.MOV.U32 R161, RZ, RZ, R77 ;  /* 0x000000ffffa17224 */ /* 0x000fe400078e004d */
[----:B------:R-:W-:Y:S01]  /*1b500*/  IMAD.MOV.U32 R160, RZ, RZ, R76 ;  /* 0x000000ffffa07224 */ /* 0x000fe200078e004c */
[----:B------:R1:W-:Y:S01]  /*1b510*/  STL.128 [R1+0x3a0], R188 ;  /* 0x0003a0bc01007387 */ /* 0x0003e20000100c00 */
[----:B------:R-:W-:Y:S02]  /*1b520*/  IMAD.MOV.U32 R159, RZ, RZ, R75 ;  /* 0x000000ffff9f7224 */ /* 0x000fe400078e004b */
[----:B------:R-:W-:-:S02]  /*1b530*/  IMAD.MOV.U32 R158, RZ, RZ, R74 ;  /* 0x000000ffff9e7224 */ /* 0x000fc400078e004a */
[----:B------:R-:W-:Y:S02]  /*1b540*/  IMAD.MOV.U32 R157, RZ, RZ, R73 ;  /* 0x000000ffff9d7224 */ /* 0x000fe400078e0049 */
[----:B------:R-:W-:Y:S02]  /*1b550*/  IMAD.MOV.U32 R156, RZ, RZ, R72 ;  /* 0x000000ffff9c7224 */ /* 0x000fe400078e0048 */
[----:B0-----:R-:W-:Y:S02]  /*1b560*/  IMAD.MOV.U32 R187, RZ, RZ, R103 ;  /* 0x000000ffffbb7224 */ /* 0x001fe400078e0067 */
[----:B------:R-:W-:Y:S02]  /*1b570*/  IMAD.MOV.U32 R186, RZ, RZ, R102 ;  /* 0x000000ffffba7224 */ /* 0x000fe400078e0066 */
[----:B-1----:R-:W-:Y:S02]  /*1b580*/  IMAD.MOV.U32 R191, RZ, RZ, R107 ;  /* 0x000000ffffbf7224 */ /* 0x002fe400078e006b */
[----:B------:R-:W-:-:S02]  /*1b590*/  IMAD.MOV.U32 R190, RZ, RZ, R106 ;  /* 0x000000ffffbe7224 */ /* 0x000fc400078e006a */
[----:B------:R-:W-:Y:S02]  /*1b5a0*/  IMAD.MOV.U32 R189, RZ, RZ, R105 ;  /* 0x000000ffffbd7224 */ /* 0x000fe400078e0069 */
[----:B------:R-:W-:Y:S02]  /*1b5b0*/  IMAD.MOV.U32 R188, RZ, RZ, R104 ;  /* 0x000000ffffbc7224 */ /* 0x000fe400078e0068 */
[----:B------:R-:W-:Y:S02]  /*1b5c0*/  IMAD.MOV.U32 R185, RZ, RZ, R101 ;  /* 0x000000ffffb97224 */ /* 0x000fe400078e0065 */
        /* <DEDUP_REMOVED lines=8> */
[----:B------:R-:W-:Y:S01]  /*1b650*/  IMAD.MOV.U32 R23, RZ, RZ, R144 ;  /* 0x000000ffff177224 */ /* 0x000fe200078e0090 */
[----:B------:R-:W-:Y:S01]  /*1b660*/  STL [R1+0x66c], R0 ;  /* 0x00066c0001007387 */ /* 0x000fe20000100800 */
[----:B------:R-:W-:-:S03]  /*1b670*/  IMAD.MOV.U32 R233, RZ, RZ, R3 ;  /* 0x000000ffffe97224 */ /* 0x000fc600078e0003 */
[----:B------:R-:W-:Y:S01]  /*1b680*/  STL [R1+0x668], R2 ;  /* 0x0006680201007387 */ /* 0x000fe20000100800 */
[----:B------:R-:W-:-:S03]  /*1b690*/  IMAD.MOV.U32 R235, RZ, RZ, R0 ;  /* 0x000000ffffeb7224 */ /* 0x000fc600078e0000 */
[----:B------:R-:W-:Y:S04]  /*1b6a0*/  STL [R1+0x664], R3 ;  /* 0x0006640301007387 */ /* 0x000fe80000100800 */
[----:B------:R-:W-:Y:S01]  /*1b6b0*/  STL [R1+0x660], R18 ;  /* 0x0006601201007387 */ /* 0x000fe20000100800 */
[----:B------:R-:W-:-:S03]  /*1b6c0*/  IMAD.MOV.U32 R224, RZ, RZ, R140 ;  /* 0x000000ffffe07224 */ /* 0x000fc600078e008c */
        /* <DEDUP_REMOVED lines=57> */
[----:B------:R-:W-:Y:S02]  /*1ba60*/  IMAD.MOV.U32 R225, RZ, RZ, R141 ;  /* 0x000000ffffe17224 */ /* 0x000fe400078e008d */
[----:B------:R-:W-:Y:S01]  /*1ba70*/  IMAD.MOV.U32 R226, RZ, RZ, R142 ;  /* 0x000000ffffe27224 */ /* 0x000fe200078e008e */
[----:B------:R0:W-:Y:S01]  /*1ba80*/  STL [R1+0xcec], R234 ;  /* 0x000cecea01007387 */ /* 0x0001e20000100800 */
[----:B------:R-:W-:Y:S02]  /*1ba90*/  IMAD.MOV.U32 R227, RZ, RZ, R143 ;  /* 0x000000ffffe37224 */ /* 0x000fe400078e008f */
[----:B------:R-:W-:Y:S01]  /*1baa0*/  IMAD.MOV.U32 R4, RZ, RZ, R108 ;  /* 0x000000ffff047224 */ /* 0x000fe200078e006c */
[----:B------:R-:W-:Y:S01]  /*1bab0*/  STL [R1+0x5e8], R118 ;  /* 0x0005e87601007387 */ /* 0x000fe20000100800 */
[----:B------:R-:W-:Y:S02]  /*1bac0*/  IMAD.MOV.U32 R151, RZ, RZ, R67 ;  /* 0x000000ffff977224 */ /* 0x000fe400078e0043 */
[----:B------:R-:W-:Y:S01]  /*1bad0*/  IMAD.MOV.U32 R150, RZ, RZ, R66 ;  /* 0x000000ffff967224 */ /* 0x000fe200078e0042 */
[----:B------:R-:W-:Y:S01]  /*1bae0*/  STL [R1+0x5e4], R117 ;  /* 0x0005e47501007387 */ /* 0x000fe20000100800 */
[----:B------:R-:W-:-:S02]  /*1baf0*/  IMAD.MOV.U32 R149, RZ, RZ, R65 ;  /* 0x000000ffff957224 */ /* 0x000fc400078e0041 */
[----:B0-----:R-:W-:Y:S01]  /*1bb00*/  IMAD.MOV.U32 R234, RZ, RZ, R2 ;  /* 0x000000ffffea7224 */ /* 0x001fe200078e0002 */
[----:B------:R-:W-:Y:S01]  /*1bb10*/  STL [R1+0x5e0], R116 ;  /* 0x0005e07401007387 */ /* 0x000fe20000100800 */
[----:B------:R-:W-:Y:S02]  /*1bb20*/  IMAD.MOV.U32 R148, RZ, RZ, R64 ;  /* 0x000000ffff947224 */ /* 0x000fe400078e0040 */
[----:B------:R-:W-:Y:S01]  /*1bb30*/  IMAD.MOV.U32 R147, RZ, RZ, R63 ;  /* 0x000000ffff937224 */ /* 0x000fe200078e003f */
[----:B------:R-:W-:Y:S01]  /*1bb40*/  STL [R1+0x5dc], R115 ;  /* 0x0005dc7301007387 */ /* 0x000fe20000100800 */
[----:B------:R-:W-:Y:S02]  /*1bb50*/  IMAD.MOV.U32 R146, RZ, RZ, R62 ;  /* 0x000000ffff927224 */ /* 0x000fe400078e003e */
[----:B------:R-:W-:Y:S01]  /*1bb60*/  IMAD.MOV.U32 R145, RZ, RZ, R61 ;  /* 0x000000ffff917224 */ /* 0x000fe200078e003d */
[----:B------:R-:W-:Y:S01]  /*1bb70*/  STL [R1+0x5d8], R114 ;  /* 0x0005d87201007387 */ /* 0x000fe20000100800 */
[----:B------:R-:W-:-:S02]  /*1bb80*/  IMAD.MOV.U32 R144, RZ, RZ, R60 ;  /* 0x000000ffff907224 */ /* 0x000fc400078e003c */
[----:B------:R-:W-:Y:S01]  /*1bb90*/  IMAD.MOV.U32 R143, RZ, RZ, R59 ;  /* 0x000000ffff8f7224 */ /* 0x000fe200078e003b */
[----:B------:R-:W-:Y:S01]  /*1bba0*/  STL [R1+0x5d4], R113 ;  /* 0x0005d47101007387 */ /* 0x000fe20000100800 */
[----:B------:R-:W-:Y:S02]  /*1bbb0*/  IMAD.MOV.U32 R142, RZ, RZ, R58 ;  /* 0x000000ffff8e7224 */ /* 0x000fe400078e003a */
[----:B------:R-:W-:Y:S01]  /*1bbc0*/  IMAD.MOV.U32 R141, RZ, RZ, R57 ;  /* 0x000000ffff8d7224 */ /* 0x000fe200078e0039 */
[----:B------:R-:W-:Y:S01]  /*1bbd0*/  STL [R1+0x5d0], R112 ;  /* 0x0005d07001007387 */ /* 0x000fe20000100800 */
        /* <DEDUP_REMOVED lines=11> */
[----:B------:R3:W-:Y:S01]  /*1bc90*/  STL [R1+0xca0], R167 ;  /* 0x000ca0a701007387 */ /* 0x0007e20000100800 */
[----:B------:R-:W-:-:S02]  /*1bca0*/  IMAD.MOV.U32 R132, RZ, RZ, R48 ;  /* 0x000000ffff847224 */ /* 0x000fc400078e0030 */
[----:B------:R-:W-:Y:S01]  /*1bcb0*/  IMAD.MOV.U32 R131, RZ, RZ, R47 ;  /* 0x000000ffff837224 */ /* 0x000fe200078e002f */
[----:B------:R4:W-:Y:S01]  /*1bcc0*/  STL.128 [R1+0xc90], R152 ;  /* 0x000c909801007387 */ /* 0x0009e20000100c00 */
[----:B0-----:R-:W-:Y:S02]  /*1bcd0*/  IMAD.MOV.U32 R183, RZ, RZ, R99 ;  /* 0x000000ffffb77224 */ /* 0x001fe400078e0063 */
[----:B------:R-:W-:Y:S02]  /*1bce0*/  IMAD.MOV.U32 R182, RZ, RZ, R98 ;  /* 0x000000ffffb67224 */ /* 0x000fe400078e0062 */
[----:B------:R-:W-:Y:S02]  /*1bcf0*/  IMAD.MOV.U32 R181, RZ, RZ, R97 ;  /* 0x000000ffffb57224 */ /* 0x000fe400078e0061 */
[----:B------:R-:W-:Y:S02]  /*1bd00*/  IMAD.MOV.U32 R180, RZ, RZ, R96 ;  /* 0x000000ffffb47224 */ /* 0x000fe400078e0060 */
[----:B-1----:R-:W-:-:S02]  /*1bd10*/  IMAD.MOV.U32 R179, RZ, RZ, R95 ;  /* 0x000000ffffb37224 */ /* 0x002fc400078e005f */
[----:B------:R-:W-:Y:S02]  /*1bd20*/  IMAD.MOV.U32 R178, RZ, RZ, R94 ;  /* 0x000000ffffb27224 */ /* 0x000fe400078e005e */
[----:B------:R-:W-:Y:S02]  /*1bd30*/  IMAD.MOV.U32 R177, RZ, RZ, R93 ;  /* 0x000000ffffb17224 */ /* 0x000fe400078e005d */
[----:B------:R-:W-:Y:S02]  /*1bd40*/  IMAD.MOV.U32 R176, RZ, RZ, R92 ;  /* 0x000000ffffb07224 */ /* 0x000fe400078e005c */
[----:B--2---:R-:W-:Y:S02]  /*1bd50*/  IMAD.MOV.U32 R171, RZ, RZ, R87 ;  /* 0x000000ffffab7224 */ /* 0x004fe400078e0057 */
[----:B------:R-:W-:Y:S02]  /*1bd60*/  IMAD.MOV.U32 R170, RZ, RZ, R86 ;  /* 0x000000ffffaa7224 */ /* 0x000fe400078e0056 */
[----:B------:R-:W-:-:S02]  /*1bd70*/  IMAD.MOV.U32 R169, RZ, RZ, R85 ;  /* 0x000000ffffa97224 */ /* 0x000fc400078e0055 */
[----:B------:R-:W-:Y:S02]  /*1bd80*/  IMAD.MOV.U32 R168, RZ, RZ, R84 ;  /* 0x000000ffffa87224 */ /* 0x000fe400078e0054 */
[----:B---3--:R-:W-:Y:S02]  /*1bd90*/  IMAD.MOV.U32 R167, RZ, RZ, R83 ;  /* 0x000000ffffa77224 */ /* 0x008fe400078e0053 */
        /* <DEDUP_REMOVED lines=26> */
[----:B------:R0:W-:Y:S01]  /*1bf40*/  STL [R1+0xce8], R194 ;  /* 0x000ce8c201007387 */ /* 0x0001e20000100800 */
[----:B------:R-:W-:-:S03]  /*1bf50*/  IMAD.MOV.U32 R195, RZ, RZ, R111 ;  /* 0x000000ffffc37224 */ /* 0x000fc600078e006f */
[----:B------:R1:W-:Y:S04]  /*1bf60*/  STL.64 [R1+0xce0], R192 ;  /* 0x000ce0c001007387 */ /* 0x0003e80000100a00 */
[----:B------:R-:W-:Y:S01]  /*1bf70*/  STL [R1+0x5cc], R111 ;  /* 0x0005cc6f01007387 */ /* 0x000fe20000100800 */
[----:B0-----:R-:W-:-:S03]  /*1bf80*/  IMAD.MOV.U32 R194, RZ, RZ, R110 ;  /* 0x000000ffffc27224 */ /* 0x001fc600078e006e */
[----:B------:R-:W-:Y:S04]  /*1bf90*/  STL [R1+0x5c8], R110 ;  /* 0x0005c86e01007387 */ /* 0x000fe80000100800 */
[----:B------:R-:W-:Y:S01]  /*1bfa0*/  STL [R1+0x5c4], R109 ;  /* 0x0005c46d01007387 */ /* 0x000fe20000100800 */
[----:B-1----:R-:W-:-:S03]  /*1bfb0*/  IMAD.MOV.U32 R193, RZ, RZ, R109 ;  /* 0x000000ffffc17224 */ /* 0x002fc600078e006d */
        /* <DEDUP_REMOVED lines=95> */
[----:B------:R-:W-:Y:S04]  /*1c5b0*/  STL [R1+0x470], R24 ;  /* 0x0004701801007387 */ /* 0x000fe80000100800 */
[----:B------:R1:W-:Y:S04]  /*1c5c0*/  STL [R1+0xc80], R24 ;  /* 0x000c801801007387 */ /* 0x0003e80000100800 */
[----:B------:R-:W2:Y:S04]  /*1c5d0*/  LDL.LU.128 R28, [R1+0x480] ;  /* 0x00048000011c7983 */ /* 0x000ea80000300c00 */
[----:B0-----:R-:W2:Y:S04]  /*1c5e0*/  LDL.LU.128 R152, [R1+0xc90] ;  /* 0x000c900001987983 */ /* 0x001ea80000300c00 */
[----:B-1----:R-:W2:Y:S04]  /*1c5f0*/  LDL.LU.128 R24, [R1+0x470] ;  /* 0x0004700001187983 */ /* 0x002ea80000300c00 */
[----:B------:R-:W2:Y:S04]  /*1c600*/  LDL.LU.128 R32, [R1+0x490] ;  /* 0x0004900001207983 */ /* 0x000ea80000300c00 */
        /* <DEDUP_REMOVED lines=29> */
[----:B------:R0:W-:Y:S01]  /*1c7e0*/  STL.128 [R1+0x440], R228 ;  /* 0x000440e401007387 */ /* 0x0001e20000100c00 */
[----:B------:R-:W-:-:S02]  /*1c7f0*/  IMAD.MOV.U32 R192, RZ, RZ, R4 ;  /* 0x000000ffffc07224 */ /* 0x000fc400078e0004 */
[----:B0-----:R-:W-:Y:S02]  /*1c800*/  IMAD.MOV.U32 R228, RZ, RZ, R23 ;  /* 0x000000ffffe47224 */ /* 0x001fe400078e0017 */
[----:B------:R-:W-:Y:S02]  /*1c810*/  IMAD.MOV.U32 R229, RZ, RZ, R22 ;  /* 0x000000ffffe57224 */ /* 0x000fe400078e0016 */
[----:B------:R-:W-:Y:S02]  /*1c820*/  IMAD.MOV.U32 R230, RZ, RZ, R21 ;  /* 0x000000ffffe67224 */ /* 0x000fe400078e0015 */
[----:B------:R-:W-:Y:S02]  /*1c830*/  IMAD.MOV.U32 R21, RZ, RZ, R3 ;  /* 0x000000ffff157224 */ /* 0x000fe400078e0003 */
[----:B------:R-:W-:Y:S02]  /*1c840*/  IMAD.MOV.U32 R22, RZ, RZ, R2 ;  /* 0x000000ffff167224 */ /* 0x000fe400078e0002 */
[----:B------:R-:W-:-:S05]  /*1c850*/  IMAD.MOV.U32 R23, RZ, RZ, R0 ;  /* 0x000000ffff177224 */ /* 0x000fca00078e0000 */
[----:B------:R0:W-:Y:S04]  /*1c860*/  STL.128 [R1+0xc70], R20 ;  /* 0x000c701401007387 */ /* 0x0001e80000100c00 */
[----:B------:R1:W-:Y:S04]  /*1c870*/  STL.128 [R1+0x3b0], R192 ;  /* 0x0003b0c001007387 */ /* 0x0003e80000100c00 */
[----:B------:R-:W-:Y:S04]  /*1c880*/  STL.128 [R1+0x340], R164 ;  /* 0x000340a401007387 */ /* 0x000fe80000100c00 */
[----:B0-----:R-:W3:Y:S04]  /*1c890*/  LDL.LU.128 R20, [R1+0xc70] ;  /* 0x000c700001147983 */ /* 0x001ee80000300c00 */
[----:B------:R-:W-:Y:S04]  /*1c8a0*/  STL.128 [R1+0x350], R168 ;  /* 0x000350a801007387 */ /* 0x000fe80000100c00 */
[----:B------:R0:W-:Y:S04]  /*1c8b0*/  STL.128 [R1+0x370], R176 ;  /* 0x000370b001007387 */ /* 0x0001e80000100c00 */
[----:B------:R4:W-:Y:S04]  /*1c8c0*/  STL.128 [R1+0x380], R180 ;  /* 0x000380b401007387 */ /* 0x0009e80000100c00 */
[----:B-1----:R-:W3:Y:S04]  /*1c8d0*/  LDL.LU R194, [R1+0xce8] ;  /* 0x000ce80001c27983 */ /* 0x002ee80000300800 */
[----:B------:R-:W3:Y:S04]  /*1c8e0*/  LDL.LU.64 R192, [R1+0xce0] ;  /* 0x000ce00001c07983 */ /* 0x000ee80000300a00 */
[----:B0-----:R-:W3:Y:S04]  /*1c8f0*/  LDL.LU.128 R176, [R1+0xcc0] ;  /* 0x000cc00001b07983 */ /* 0x001ee80000300c00 */
[----:B----4-:R-:W4:Y:S04]  /*1c900*/  LDL.LU.128 R180, [R1+0xcd0] ;  /* 0x000cd00001b47983 */ /* 0x010f280000300c00 */
[----:B------:R-:W4:Y:S04]  /*1c910*/  LDL.LU.128 R168, [R1+0xcb0] ;  /* 0x000cb00001a87983 */ /* 0x000f280000300c00 */
[----:B------:R-:W4:Y:S01]  /*1c920*/  LDL.LU R167, [R1+0xca0] ;  /* 0x000ca00001a77983 */ /* 0x000f220000300800 */
[----:B--2---:R-:W-:-:S06]  /*1c930*/  WARPGROUP.ARRIVE ;  /* 0x00000000000079c5 */ /* 0x004fcc0000000000 */
[----:B------:R-:W-:Y:S03]  /*1c940*/  HGMMA.64x256x16.F32 R24, R152, gdesc[UR4].tnspB, R24, gsb0 ;  /* 0x43e0000498187df0 */ /* 0x000fe60008000818 */
[----:B------:R-:W-:Y:S02]  /*1c950*/  WARPGROUP.DEPBAR.LE gsb0, 0x0 ;  /* 0x00008000000079c5 */ /* 0x000fe40000010000 */
[----:B------:R0:W-:Y:S04]  /*1c960*/  STL.128 [R1+0x470], R24 ;  /* 0x0004701801007387 */ /* 0x0001e80000100c00 */
[----:B0-----:R-:W2:Y:S01]  /*1c970*/  LDL.LU R24, [R1+0xc80] ;  /* 0x000c800001187983 */ /* 0x001ea20000300800 */
[----:B---3--:R-:W-:-:S02]  /*1c980*/  IMAD.MOV.U32 R4, RZ, RZ, R20 ;  /* 0x000000ffff047224 */ /* 0x008fc400078e0014 */
        /* <DEDUP_REMOVED lines=9> */
[----:B------:R-:W-:Y:S01]  /*1ca20*/  VIADD R16, R16, 0x280 ;  /* 0x0000028010107836 */ /* 0x000fe20000000000 */
[----:B------:R4:W-:Y:S01]  /*1ca30*/  STL.128 [R1+0x390], R184 ;  /* 0x000390b801007387 */ /* 0x0009e20000100c00 */
[----:B------:R-:W-:-:S03]  /*1ca40*/  IMAD.MOV.U32 R3, RZ, RZ, R108 ;  /* 0x000000ffff037224 */ /* 0x000fc600078e006c */
[----:B------:R4:W-:Y:S01]  /*1ca50*/  STL.128 [R1+0x3a0], R188 ;  /* 0x0003a0bc01007387 */ /* 0x0009e20000100c00 */
[----:B0-----:R-:W-:Y:S02]  /*1ca60*/  IMAD.MOV.U32 R156, RZ, RZ, R72 ;  /* 0x000000ffff9c7224 */ /* 0x001fe400078e0048 */
[----:B------:R-:W-:Y:S01]  /*1ca70*/  IMAD.MOV.U32 R157, RZ, RZ, R73 ;  /* 0x000000ffff9d7224 */ /* 0x000fe200078e0049 */
[----:B------:R-:W-:Y:S01]  /*1ca80*/  STL.128 [R1+0x510], R64 ;  /* 0x0005104001007387 */ /* 0x000fe20000100c00 */
[----:B------:R-:W-:Y:S02]  /*1ca90*/  IMAD.MOV.U32 R158, RZ, RZ, R74 ;  /* 0x000000ffff9e7224 */ /* 0x000fe400078e004a */
[----:B------:R-:W-:Y:S02]  /*1caa0*/  IMAD.MOV.U32 R159, RZ, RZ, R75 ;  /* 0x000000ffff9f7224 */ /* 0x000fe400078e004b */
[----:B-1----:R-:W-:Y:S02]  /*1cab0*/  IMAD.MOV.U32 R160, RZ, RZ, R76 ;  /* 0x000000ffffa07224 */ /* 0x002fe400078e004c */
[----:B------:R-:W-:-:S02]  /*1cac0*/  IMAD.MOV.U32 R161, RZ, RZ, R77 ;  /* 0x000000ffffa17224 */ /* 0x000fc400078e004d */
[----:B------:R-:W-:Y:S02]  /*1cad0*/  IMAD.MOV.U32 R162, RZ, RZ, R78 ;  /* 0x000000ffffa27224 */ /* 0x000fe400078e004e */
[----:B------:R-:W-:Y:S02]  /*1cae0*/  IMAD.MOV.U32 R163, RZ, RZ, R79 ;  /* 0x000000ffffa37224 */ /* 0x000fe400078e004f */
[----:B---3--:R-:W-:Y:S02]  /*1caf0*/  IMAD.MOV.U32 R172, RZ, RZ, R88 ;  /* 0x000000ffffac7224 */ /* 0x008fe400078e0058 */
        /* <DEDUP_REMOVED lines=12> */
[----:B------:R-:W-:Y:S02]  /*1cbc0*/  IMAD.MOV.U32 R18, RZ, RZ, R109 ;  /* 0x000000ffff127224 */ /* 0x000fe400078e006d */
[----:B------:R-:W-:Y:S01]  /*1cbd0*/  IMAD.MOV.U32 R19, RZ, RZ, R110 ;  /* 0x000000ffff137224 */ /* 0x000fe200078e006e */
[----:B------:R-:W-:Y:S01]  /*1cbe0*/  STL.128 [R1+0x260], R8 ;  /* 0x0002600801007387 */ /* 0x000fe20000100c00 */
[----:B------:R-:W-:-:S03]  /*1cbf0*/  IMAD.MOV.U32 R2, RZ, RZ, R99 ;  /* 0x000000ffff027224 */ /* 0x000fc600078e0063 */
[----:B------:R-:W3:Y:S01]  /*1cc00*/  LDL.LU.128 R108, [R1+0x510] ;  /* 0x00051000016c7983 */ /* 0x000ee20000300c00 */
[----:B------:R-:W-:Y:S02]  /*1cc10*/  R2UR UR6, R16 ;  /* 0x00000000100672ca */ /* 0x000fe400000e0000 */
[----:B------:R-:W-:Y:S01]  /*1cc20*/  R2UR UR7, R17 ;  /* 0x00000000110772ca */ /* 0x000fe200000e0000 */
[----:B------:R-:W-:Y:S01]  /*1cc30*/  STL.128 [R1+0x480], R28 ;  /* 0x0004801c01007387 */ /* 0x000fe20000100c00 */
[----:B------:R-:W-:-:S03]  /*1cc40*/  F2FP.F16.F32.PACK_AB R152, R176, R177 ;  /* 0x000000b1b098723e */ /* 0x000fc600000000ff */
[----:B------:R-:W-:Y:S01]  /*1cc50*/  STL.128 [R1+0x490], R32 ;  /* 0x0004902001007387 */ /* 0x000fe20000100c00 */
[----:B------:R-:W-:-:S03]  /*1cc60*/  F2FP.F16.F32.PACK_AB R153, R167, R168 ;  /* 0x000000a8a799723e */ /* 0x000fc600000000ff */
[----:B------:R-:W-:Y:S01]  /*1cc70*/  STL.128 [R1+0x4a0], R36 ;  /* 0x0004a02401007387 */ /* 0x000fe20000100c00 */
[----:B------:R-:W-:-:S03]  /*1cc80*/  F2FP.F16.F32.PACK_AB R154, R180, R181 ;  /* 0x000000b5b49a723e */ /* 0x000fc600000000ff */
[----:B------:R-:W-:Y:S01]  /*1cc90*/  STL.128 [R1+0x4b0], R40 ;  /* 0x0004b02801007387 */ /* 0x000fe20000100c00 */
[----:B------:R-:W-:-:S03]  /*1cca0*/  F2FP.F16.F32.PACK_AB R155, R169, R170 ;  /* 0x000000aaa99b723e */ /* 0x000fc600000000ff */
[----:B------:R-:W-:Y:S04]  /*1ccb0*/  STL.128 [R1+0x4c0], R44 ;  /* 0x0004c02c01007387 */ /* 0x000fe80000100c00 */
[----:B------:R-:W-:Y:S04]  /*1ccc0*/  STL.128 [R1+0x4d0], R48 ;  /* 0x0004d03001007387 */ /* 0x000fe80000100c00 */
[----:B------:R-:W-:Y:S04]  /*1ccd0*/  STL.128 [R1+0x4e0], R52 ;  /* 0x0004e03401007387 */ /* 0x000fe80000100c00 */
[----:B------:R-:W-:Y:S04]  /*1cce0*/  STL.128 [R1+0x4f0], R56 ;  /* 0x0004f03801007387 */ /* 0x000fe80000100c00 */
[----:B------:R-:W-:Y:S04]  /*1ccf0*/  STL.128 [R1+0x500], R60 ;  /* 0x0005003c01007387 */ /* 0x000fe80000100c00 */
[----:B------:R0:W-:Y:S04]  /*1cd00*/  STL.128 [R1+0x520], R68 ;  /* 0x0005204401007387 */ /* 0x0001e80000100c00 */
[----:B------:R1:W-:Y:S04]  /*1cd10*/  STL [R1+0x55c], R83 ;  /* 0x00055c5301007387 */ /* 0x0003e80000100800 */
[----:B------:R4:W-:Y:S04]  /*1cd20*/  STL.128 [R1+0x560], R84 ;  /* 0x0005605401007387 */ /* 0x0009e80000100c00 */
[----:B------:R4:W-:Y:S04]  /*1cd30*/  STL.128 [R1+0x580], R92 ;  /* 0x0005805c01007387 */ /* 0x0009e80000100c00 */
[----:B------:R-:W-:Y:S04]  /*1cd40*/  STL.64 [R1+0x590], R96 ;  /* 0x0005906001007387 */ /* 0x000fe80000100a00 */
[----:B------:R4:W-:Y:S04]  /*1cd50*/  STL [R1+0x598], R98 ;  /* 0x0005986201007387 */ /* 0x0009e80000100800 */
[----:B------:R4:W-:Y:S04]  /*1cd60*/  STL.128 [R1+0x260], R4 ;  /* 0x0002600401007387 */ /* 0x0009e80000100c00 */
[----:B------:R4:W-:Y:S04]  /*1cd70*/  STL.128 [R1+0xc60], R192 ;  /* 0x000c60c001007387 */ /* 0x0009e80000100c00 */
[----:B------:R4:W-:Y:S04]  /*1cd80*/  STL.128 [R1+0xc50], R188 ;  /* 0x000c50bc01007387 */ /* 0x0009e80000100c00 */
[----:B------:R4:W-:Y:S04]  /*1cd90*/  STL.128 [R1+0xc40], R184 ;  /* 0x000c40b801007387 */ /* 0x0009e80000100c00 */
[----:B------:R4:W-:Y:S04]  /*1cda0*/  STL.128 [R1+0xc20], R172 ;  /* 0x000c20ac01007387 */ /* 0x0009e80000100c00 */
[----:B------:R4:W-:Y:S04]  /*1cdb0*/  STL [R1+0xc18], R166 ;  /* 0x000c18a601007387 */ /* 0x0009e80000100800 */
[----:B------:R4:W-:Y:S04]  /*1cdc0*/  STL.64 [R1+0xc10], R164 ;  /* 0x000c10a401007387 */ /* 0x0009e80000100a00 */
[----:B------:R2:W-:Y:S04]  /*1cdd0*/  STL.128 [R1+0xc00], R160 ;  /* 0x000c00a001007387 */ /* 0x0005e80000100c00 */
[----:B------:R2:W-:Y:S04]  /*1cde0*/  STL.128 [R1+0xbf0], R156 ;  /* 0x000bf09c01007387 */ /* 0x0005e80000100c00 */
[----:B0-----:R-:W3:Y:S04]  /*1cdf0*/  LDL.LU.128 R68, [R1+0x470] ;  /* 0x0004700001447983 */ /* 0x001ee80000300c00 */
[----:B------:R-:W3:Y:S04]  /*1ce00*/  LDL.LU.128 R72, [R1+0x480] ;  /* 0x0004800001487983 */ /* 0x000ee80000300c00 */
[----:B------:R-:W3:Y:S04]  /*1ce10*/  LDL.LU.128 R76, [R1+0x490] ;  /* 0x00049000014c7983 */ /* 0x000ee80000300c00 */
[----:B-1----:R-:W3:Y:S04]  /*1ce20*/  LDL.LU.128 R80, [R1+0x4a0] ;  /* 0x0004a00001507983 */ /* 0x002ee80000300c00 */
[----:B----4-:R-:W4:Y:S04]  /*1ce30*/  LDL.LU.128 R84, [R1+0x4b0] ;  /* 0x0004b00001547983 */ /* 0x010f280000300c00 */
        /* <DEDUP_REMOVED lines=19> */
[----:B------:R-:W4:Y:S04]  /*1cf70*/  LDL.LU.128 R192, [R1+0xc60] ;  /* 0x000c600001c07983 */ /* 0x000f280000300c00 */
[----:B------:R-:W4:Y:S04]  /*1cf80*/  LDL.LU.128 R188, [R1+0xc50] ;  /* 0x000c500001bc7983 */ /* 0x000f280000300c00 */
[----:B------:R-:W4:Y:S04]  /*1cf90*/  LDL.LU.128 R184, [R1+0xc40] ;  /* 0x000c400001b87983 */ /* 0x000f280000300c00 */
[----:B------:R-:W4:Y:S04]  /*1cfa0*/  LDL.LU.128 R172, [R1+0xc20] ;  /* 0x000c200001ac7983 */ /* 0x000f280000300c00 */
[----:B------:R-:W4:Y:S04]  /*1cfb0*/  LDL.LU R166, [R1+0xc18] ;  /* 0x000c180001a67983 */ /* 0x000f280000300800 */
[----:B------:R-:W4:Y:S04]  /*1cfc0*/  LDL.LU.64 R164, [R1+0xc10] ;  /* 0x000c100001a47983 */ /* 0x000f280000300a00 */
[----:B--2---:R-:W2:Y:S04]  /*1cfd0*/  LDL.LU.128 R160, [R1+0xc00] ;  /* 0x000c000001a07983 */ /* 0x004ea80000300c00 */
[----:B------:R-:W2:Y:S01]  /*1cfe0*/  LDL.LU.128 R156, [R1+0xbf0] ;  /* 0x000bf000019c7983 */ /* 0x000ea20000300c00 */
[----:B------:R-:W-:-:S05]  /*1cff0*/  IMAD.MOV.U32 R20, RZ, RZ, R24 ;  /* 0x000000ffff147224 */ /* 0x000fca00078e0018 */
[----:B------:R0:W-:Y:S04]  /*1d000*/  STL.128 [R1+0x260], R20 ;  /* 0x0002601401007387 */ /* 0x0001e80000100c00 */
[----:B------:R1:W-:Y:S04]  /*1d010*/  STL.128 [R1+0xbe0], R152 ;  /* 0x000be09801007387 */ /* 0x0003e80000100c00 */
[----:B0-----:R-:W2:Y:S04]  /*1d020*/  LDL.LU R22, [R1+0x520] ;  /* 0x0005200001167983 */ /* 0x001ea80000300800 */
[----:B------:R-:W2:Y:S04]  /*1d030*/  LDL.LU R23, [R1+0x524] ;  /* 0x0005240001177983 */ /* 0x000ea80000300800 */
[----:B-1----:R-:W2:Y:S01]  /*1d040*/  LDL.LU.128 R152, [R1+0xbe0] ;  /* 0x000be00001987983 */ /* 0x002ea20000300c00 */
[----:B------:R-:W-:-:S03]  /*1d050*/  IMAD.MOV.U32 R0, RZ, RZ, R151 ;  /* 0x000000ffff007224 */ /* 0x000fc600078e0097 */
[----:B------:R0:W-:Y:S04]  /*1d060*/  STL.128 [R1+0x3c0], R196 ;  /* 0x0003c0c401007387 */ /* 0x0001e80000100c00 */
[----:B------:R1:W-:Y:S04]  /*1d070*/  STL.128 [R1+0x3d0], R200 ;  /* 0x0003d0c801007387 */ /* 0x0003e80000100c00 */
[----:B------:R1:W-:Y:S04]  /*1d080*/  STL.128 [R1+0x3e0], R204 ;  /* 0x0003e0cc01007387 */ /* 0x0003e80000100c00 */
[----:B------:R1:W-:Y:S04]  /*1d090*/  STL.128 [R1+0x3f0], R208 ;  /* 0x0003f0d001007387 */ /* 0x0003e80000100c00 */
[----:B------:R3:W-:Y:S01]  /*1d0a0*/  STL.128 [R1+0x400], R212 ;  /* 0x000400d401007387 */ /* 0x0007e20000100c00 */
[----:B0-----:R-:W-:-:S02]  /*1d0b0*/  IMAD.MOV.U32 R196, RZ, RZ, R112 ;  /* 0x000000ffffc47224 */ /* 0x001fc400078e0070 */
[----:B------:R-:W-:Y:S01]  /*1d0c0*/  IMAD.MOV.U32 R197, RZ, RZ, R113 ;  /* 0x000000ffffc57224 */ /* 0x000fe200078e0071 */
[----:B------:R0:W-:Y:S01]  /*1d0d0*/  STL.128 [R1+0x410], R216 ;  /* 0x000410d801007387 */ /* 0x0001e20000100c00 */
[----:B------:R-:W-:Y:S02]  /*1d0e0*/  IMAD.MOV.U32 R198, RZ, RZ, R114 ;  /* 0x000000ffffc67224 */ /* 0x000fe400078e0072 */
        /* <DEDUP_REMOVED lines=10> */
[----:B------:R1:W-:Y:S01]  /*1d190*/  STL.128 [R1+0x450], R232 ;  /* 0x000450e801007387 */ /* 0x0003e20000100c00 */
[----:B------:R-:W-:Y:S02]  /*1d1a0*/  IMAD.MOV.U32 R206, RZ, RZ, R122 ;  /* 0x000000ffffce7224 */ /* 0x000fe400078e007a */
[----:B------:R-:W-:Y:S02]  /*1d1b0*/  IMAD.MOV.U32 R207, RZ, RZ, R123 ;  /* 0x000000ffffcf7224 */ /* 0x000fe400078e007b */
[----:B------:R-:W-:-:S02]  /*1d1c0*/  IMAD.MOV.U32 R208, RZ, RZ, R124 ;  /* 0x000000ffffd07224 */ /* 0x000fc400078e007c */
[----:B------:R-:W-:Y:S02]  /*1d1d0*/  IMAD.MOV.U32 R209, RZ, RZ, R125 ;  /* 0x000000ffffd17224 */ /* 0x000fe400078e007d */
[----:B------:R-:W-:Y:S02]  /*1d1e0*/  IMAD.MOV.U32 R210, RZ, RZ, R126 ;  /* 0x000000ffffd27224 */ /* 0x000fe400078e007e */
[----:B------:R-:W-:Y:S02]  /*1d1f0*/  IMAD.MOV.U32 R211, RZ, RZ, R127 ;  /* 0x000000ffffd37224 */ /* 0x000fe400078e007f */
[----:B---3--:R-:W-:Y:S02]  /*1d200*/  IMAD.MOV.U32 R212, RZ, RZ, R128 ;  /* 0x000000ffffd47224 */ /* 0x008fe400078e0080 */
[----:B------:R-:W-:Y:S01]  /*1d210*/  IMAD.MOV.U32 R213, RZ, RZ, R129 ;  /* 0x000000ffffd57224 */ /* 0x000fe200078e0081 */
[----:B------:R-:W-:Y:S01]  /*1d220*/  STL.128 [R1+0x300], R108 ;  /* 0x0003006c01007387 */ /* 0x000fe20000100c00 */
[----:B------:R-:W-:-:S02]  /*1d230*/  IMAD.MOV.U32 R214, RZ, RZ, R130 ;  /* 0x000000ffffd67224 */ /* 0x000fc400078e0082 */
[----:B------:R-:W-:Y:S01]  /*1d240*/  IMAD.MOV.U32 R215, RZ, RZ, R131 ;  /* 0x000000ffffd77224 */ /* 0x000fe200078e0083 */
[----:B------:R3:W-:Y:S01]  /*1d250*/  STL.64 [R1+0xc30], R178 ;  /* 0x000c30b201007387 */ /* 0x0007e20000100a00 */
[----:B0-----:R-:W-:Y:S02]  /*1d260*/  IMAD.MOV.U32 R216, RZ, RZ, R132 ;  /* 0x000000ffffd87224 */ /* 0x001fe400078e0084 */
[----:B------:R-:W-:Y:S01]  /*1d270*/  IMAD.MOV.U32 R217, RZ, RZ, R133 ;  /* 0x000000ffffd97224 */ /* 0x000fe200078e0085 */
[----:B------:R0:W-:Y:S01]  /*1d280*/  STL [R1+0xc1c], R171 ;  /* 0x000c1cab01007387 */ /* 0x0001e20000100800 */
[----:B------:R-:W-:Y:S02]  /*1d290*/  IMAD.MOV.U32 R218, RZ, RZ, R134 ;  /* 0x000000ffffda7224 */ /* 0x000fe400078e0086 */
[----:B------:R-:W-:Y:S01]  /*1d2a0*/  IMAD.MOV.U32 R219, RZ, RZ, R135 ;  /* 0x000000ffffdb7224 */ /* 0x000fe200078e0087 */
[----:B-1----:R-:W2:Y:S01]  /*1d2b0*/  LDL.LU R234, [R1+0xcec] ;  /* 0x000cec0001ea7983 */ /* 0x002ea20000300800 */
[----:B------:R-:W-:-:S02]  /*1d2c0*/  IMAD.MOV.U32 R220, RZ, RZ, R136 ;  /* 0x000000ffffdc7224 */ /* 0x000fc400078e0088 */
[----:B------:R-:W-:Y:S01]  /*1d2d0*/  IMAD.MOV.U32 R221, RZ, RZ, R137 ;  /* 0x000000ffffdd7224 */ /* 0x000fe200078e0089 */
[----:B---3--:R-:W3:Y:S01]  /*1d2e0*/  LDL.LU.64 R178, [R1+0xc30] ;  /* 0x000c300001b27983 */ /* 0x008ee20000300a00 */
[----:B------:R-:W-:Y:S02]  /*1d2f0*/  IMAD.MOV.U32 R222, RZ, RZ, R138 ;  /* 0x000000ffffde7224 */ /* 0x000fe400078e008a */
[----:B------:R-:W-:Y:S01]  /*1d300*/  IMAD.MOV.U32 R223, RZ, RZ, R139 ;  /* 0x000000ffffdf7224 */ /* 0x000fe200078e008b */
[----:B0-----:R-:W3:Y:S01]  /*1d310*/  LDL.LU R171, [R1+0xc1c] ;  /* 0x000c1c0001ab7983 */ /* 0x001ee20000300800 */
        /* <DEDUP_REMOVED lines=42> */
[----:B------:R-:W-:Y:S01]  /*1d5c0*/  IMAD.MOV.U32 R31, RZ, RZ, R75 ;  /* 0x000000ffff1f7224 */ /* 0x000fe200078e004b */
[----:B----4-:R1:W-:Y:S01]  /*1d5d0*/  STL.128 [R1+0x2a0], R84 ;  /* 0x0002a05401007387 */ /* 0x0103e20000100c00 */
        /* <DEDUP_REMOVED lines=37> */
[----:B0-----:R-:W-:Y:S02]  /*1d830*/  IMAD.MOV.U32 R83, RZ, RZ, R4 ;  /* 0x000000ffff537224 */ /* 0x001fe400078e0004 */
[----:B-1----:R-:W-:Y:S02]  /*1d840*/  IMAD.MOV.U32 R84, RZ, RZ, R5 ;  /* 0x000000ffff547224 */ /* 0x002fe400078e0005 */
        /* <DEDUP_REMOVED lines=18> */
[----:B--2---:R-:W-:Y:S02]  /*1d970*/  IMAD.MOV.U32 R76, RZ, RZ, R160 ;  /* 0x000000ffff4c7224 */ /* 0x004fe400078e00a0 */
        /* <DEDUP_REMOVED lines=48> */
[----:B------:R-:W-:-:S06]  /*1dc80*/  IMAD.MOV.U32 R151, RZ, RZ, R0 ;  /* 0x000000ffff977224 */ /* 0x000fcc00078e0000 */
[----:B------:R-:W-:-:S06]  /*1dc90*/  WARPGROUP.ARRIVE ;  /* 0x00000000000079c5 */ /* 0x000fcc0000000000 */
[----:B------:R-:W-:Y:S01]  /*1dca0*/  HGMMA.64x256x16.F32 R24, R152, gdesc[UR4].tnspB, R24, gsb0 ;  /* 0x43e0000498187df0 */ /* 0x000fe20008000818 */
[----:B------:R0:W-:Y:S04]  /*1dcb0*/  STL [R1+0xbc0], R194 ;  /* 0x000bc0c201007387 */ /* 0x0001e80000100800 */
[----:B------:R1:W-:Y:S01]  /*1dcc0*/  STL.64 [R1+0xbb8], R192 ;  /* 0x000bb8c001007387 */ /* 0x0003e20000100a00 */
[----:B0-----:R-:W-:-:S03]  /*1dcd0*/  IMAD.MOV.U32 R194, RZ, RZ, R19 ;  /* 0x000000ffffc27224 */ /* 0x001fc600078e0013 */
[----:B------:R-:W2:Y:S01]  /*1dce0*/  LDL.LU R19, [R1+0xbc8] ;  /* 0x000bc80001137983 */ /* 0x000ea20000300800 */
[----:B-1----:R-:W-:-:S03]  /*1dcf0*/  IMAD.MOV.U32 R193, RZ, RZ, R18 ;  /* 0x000000ffffc17224 */ /* 0x002fc600078e0012 */
[----:B------:R-:W2:Y:S01]  /*1dd00*/  LDL.LU R18, [R1+0xbcc] ;  /* 0x000bcc0001127983 */ /* 0x000ea20000300800 */
[----:B------:R-:W-:-:S03]  /*1dd10*/  WARPGROUP.DEPBAR.LE gsb0, 0x0 ;  /* 0x00008000000079c5 */ /* 0x000fc60000010000 */
[----:B------:R0:W-:Y:S04]  /*1dd20*/  STL.128 [R1+0xb40], R128 ;  /* 0x000b408001007387 */ /* 0x0001e80000100c00 */
[----:B------:R1:W-:Y:S04]  /*1dd30*/  STL.128 [R1+0xb30], R124 ;  /* 0x000b307c01007387 */ /* 0x0003e80000100c00 */
[----:B------:R4:W-:Y:S04]  /*1dd40*/  STL.128 [R1+0xb20], R120 ;  /* 0x000b207801007387 */ /* 0x0009e80000100c00 */
[----:B------:R3:W-:Y:S01]  /*1dd50*/  STL.128 [R1+0xb10], R116 ;  /* 0x000b107401007387 */ /* 0x0007e20000100c00 */
[----:B0-----:R-:W-:-:S02]  /*1dd60*/  IMAD.MOV.U32 R131, RZ, RZ, R47 ;  /* 0x000000ffff837224 */ /* 0x001fc400078e002f */
[----:B------:R-:W-:Y:S02]  /*1dd70*/  IMAD.MOV.U32 R130, RZ, RZ, R46 ;  /* 0x000000ffff827224 */ /* 0x000fe400078e002e */
[----:B------:R-:W-:Y:S02]  /*1dd80*/  IMAD.MOV.U32 R129, RZ, RZ, R45 ;  /* 0x000000ffff817224 */ /* 0x000fe400078e002d */
[----:B-1----:R-:W-:Y:S02]  /*1dd90*/  IMAD.MOV.U32 R127, RZ, RZ, R43 ;  /* 0x000000ffff7f7224 */ /* 0x002fe400078e002b */
[----:B------:R-:W-:Y:S02]  /*1dda0*/  IMAD.MOV.U32 R126, RZ, RZ, R42 ;  /* 0x000000ffff7e7224 */ /* 0x000fe400078e002a */
[----:B------:R-:W-:Y:S02]  /*1ddb0*/  IMAD.MOV.U32 R125, RZ, RZ, R41 ;  /* 0x000000ffff7d7224 */ /* 0x000fe400078e0029 */
[----:B----4-:R-:W-:-:S02]  /*1ddc0*/  IMAD.MOV.U32 R123, RZ, RZ, R39 ;  /* 0x000000ffff7b7224 */ /* 0x010fc400078e0027 */
[----:B------:R-:W-:Y:S02]  /*1ddd0*/  IMAD.MOV.U32 R122, RZ, RZ, R38 ;  /* 0x000000ffff7a7224 */ /* 0x000fe400078e0026 */
[----:B------:R-:W-:Y:S02]  /*1dde0*/  IMAD.MOV.U32 R121, RZ, RZ, R37 ;  /* 0x000000ffff797224 */ /* 0x000fe400078e0025 */
[----:B------:R-:W-:Y:S02]  /*1ddf0*/  IMAD.MOV.U32 R120, RZ, RZ, R36 ;  /* 0x000000ffff787224 */ /* 0x000fe400078e0024 */
[----:B------:R-:W-:Y:S02]  /*1de00*/  IMAD.MOV.U32 R124, RZ, RZ, R40 ;  /* 0x000000ffff7c7224 */ /* 0x000fe400078e0028 */
[----:B------:R-:W-:Y:S01]  /*1de10*/  IMAD.MOV.U32 R128, RZ, RZ, R44 ;  /* 0x000000ffff807224 */ /* 0x000fe200078e002c */
[----:B------:R0:W-:Y:S01]  /*1de20*/  STL.128 [R1+0x290], R120 ;  /* 0x0002907801007387 */ /* 0x0001e20000100c00 */
[----:B---3--:R-:W-:-:S02]  /*1de30*/  IMAD.MOV.U32 R119, RZ, RZ, R35 ;  /* 0x000000ffff777224 */ /* 0x008fc400078e0023 */
[----:B------:R-:W-:Y:S01]  /*1de40*/  IMAD.MOV.U32 R118, RZ, RZ, R34 ;  /* 0x000000ffff767224 */ /* 0x000fe200078e0022 */
[----:B------:R1:W-:Y:S01]  /*1de50*/  STL.128 [R1+0x2a0], R124 ;  /* 0x0002a07c01007387 */ /* 0x0003e20000100c00 */
[----:B------:R-:W-:Y:S02]  /*1de60*/  IMAD.MOV.U32 R117, RZ, RZ, R33 ;  /* 0x000000ffff757224 */ /* 0x000fe400078e0021 */
[----:B------:R-:W-:Y:S01]  /*1de70*/  IMAD.MOV.U32 R116, RZ, RZ, R32 ;  /* 0x000000ffff747224 */ /* 0x000fe200078e0020 */
[----:B------:R3:W-:Y:S04]  /*1de80*/  STL.128 [R1+0x2b0], R128 ;  /* 0x0002b08001007387 */ /* 0x0007e80000100c00 */
[----:B------:R4:W-:Y:S04]  /*1de90*/  STL.128 [R1+0x280], R116 ;  /* 0x0002807401007387 */ /* 0x0009e80000100c00 */
[----:B0-----:R-:W2:Y:S04]  /*1dea0*/  LDL.LU.128 R120, [R1+0xb20] ;  /* 0x000b200001787983 */ /* 0x001ea80000300c00 */
[----:B-1----:R-:W2:Y:S04]  /*1deb0*/  LDL.LU.128 R124, [R1+0xb30] ;  /* 0x000b3000017c7983 */ /* 0x002ea80000300c00 */
[----:B---3--:R-:W3:Y:S04]  /*1dec0*/  LDL.LU.128 R128, [R1+0xb40] ;  /* 0x000b400001807983 */ /* 0x008ee80000300c00 */
[----:B------:R0:W-:Y:S04]  /*1ded0*/  STL.128 [R1+0xaa0], R24 ;  /* 0x000aa01801007387 */ /* 0x0001e80000100c00 */
[----:B----4-:R-:W4:Y:S04]  /*1dee0*/  LDL.LU.128 R116, [R1+0xb10] ;  /* 0x000b100001747983 */ /* 0x010f280000300c00 */
[----:B0-----:R-:W4:Y:S04]  /*1def0*/  LDL.LU.128 R24, [R1+0xaa0] ;  /* 0x000aa00001187983 */ /* 0x001f280000300c00 */
[----:B------:R0:W-:Y:S04]  /*1df00*/  STL.128 [R1+0xb00], R112 ;  /* 0x000b007001007387 */ /* 0x0001e80000100c00 */
[----:B------:R1:W-:Y:S04]  /*1df10*/  STL.64 [R1+0xc38], R182 ;  /* 0x000c38b601007387 */ /* 0x0003e80000100a00 */
[----:B------:R1:W-:Y:S01]  /*1df20*/  STL.128 [R1+0xb50], R132 ;  /* 0x000b508401007387 */ /* 0x0003e20000100c00 */
[----:B0-----:R-:W-:-:S03]  /*1df30*/  IMAD.MOV.U32 R115, RZ, RZ, R31 ;  /* 0x000000ffff737224 */ /* 0x001fc600078e001f */
[----:B-1----:R-:W4:Y:S01]  /*1df40*/  LDL.LU.64 R182, [R1+0xc38] ;  /* 0x000c380001b67983 */ /* 0x002f220000300a00 */
[----:B------:R-:W-:Y:S02]  /*1df50*/  IMAD.MOV.U32 R114, RZ, RZ, R30 ;  /* 0x000000ffff727224 */ /* 0x000fe400078e001e */
        /* <DEDUP_REMOVED lines=8> */
[----:B------:R1:W-:Y:S04]  /*1dfe0*/  STL.128 [R1+0xb90], R148 ;  /* 0x000b909401007387 */ /* 0x0003e80000100c00 */
[----:B------:R1:W-:Y:S04]  /*1dff0*/  STL.128 [R1+0xb80], R144 ;  /* 0x000b809001007387 */ /* 0x0003e80000100c00 */
[----:B0-----:R-:W4:Y:S04]  /*1e000*/  LDL.LU.128 R108, [R1+0xaf0] ;  /* 0x000af000016c7983 */ /* 0x001f280000300c00 */
[----:B-1----:R-:W4:Y:S04]  /*1e010*/  LDL.LU.128 R112, [R1+0xb00] ;  /* 0x000b000001707983 */ /* 0x002f280000300c00 */
        /* <DEDUP_REMOVED lines=11> */
[----:B0-----:R-:W-:Y:S02]  /*1e0d0*/  IMAD.MOV.U32 R143, RZ, RZ, R59 ;  /* 0x000000ffff8f7224 */ /* 0x001fe400078e003b */
[----:B------:R-:W-:Y:S02]  /*1e0e0*/  IMAD.MOV.U32 R142, RZ, RZ, R58 ;  /* 0x000000ffff8e7224 */ /* 0x000fe400078e003a */
[----:B-1----:R-:W-:Y:S02]  /*1e0f0*/  IMAD.MOV.U32 R139, RZ, RZ, R55 ;  /* 0x000000ffff8b7224 */ /* 0x002fe400078e0037 */
[----:B------:R-:W-:Y:S01]  /*1e100*/  IMAD.MOV.U32 R138, RZ, RZ, R54 ;  /* 0x000000ffff8a7224 */ /* 0x000fe200078e0036 */
[----:B------:R-:W4:Y:S01]  /*1e110*/  LDL.LU.128 R132, [R1+0xb50] ;  /* 0x000b500001847983 */ /* 0x000f220000300c00 */
        /* <DEDUP_REMOVED lines=12> */
[----:B--2---:R0:W-:Y:S04]  /*1e1e0*/  STL.64 [R1+0xa90], R18 ;  /* 0x000a901201007387 */ /* 0x0041e80000100a00 */
[----:B0-----:R-:W2:Y:S04]  /*1e1f0*/  LDL.LU.64 R18, [R1+0xa90] ;  /* 0x000a900001127983 */ /* 0x001ea80000300a00 */
[----:B------:R0:W-:Y:S04]  /*1e200*/  STL.128 [R1+0xac0], R120 ;  /* 0x000ac07801007387 */ /* 0x0001e80000100c00 */
[----:B------:R1:W-:Y:S04]  /*1e210*/  STL.128 [R1+0xad0], R124 ;  /* 0x000ad07c01007387 */ /* 0x0003e80000100c00 */
[----:B---3--:R3:W-:Y:S04]  /*1e220*/  STL.128 [R1+0xae0], R128 ;  /* 0x000ae08001007387 */ /* 0x0087e80000100c00 */
[----:B0-----:R-:W2:Y:S04]  /*1e230*/  LDL.LU.128 R120, [R1+0xac0] ;  /* 0x000ac00001787983 */ /* 0x001ea80000300c00 */
[----:B-1----:R-:W2:Y:S04]  /*1e240*/  LDL.LU.128 R124, [R1+0xad0] ;  /* 0x000ad000017c7983 */ /* 0x002ea80000300c00 */
[----:B---3--:R-:W3:Y:S04]  /*1e250*/  LDL.LU.128 R128, [R1+0xae0] ;  /* 0x000ae00001807983 */ /* 0x008ee80000300c00 */
[----:B----4-:R0:W-:Y:S04]  /*1e260*/  STL.128 [R1+0xab0], R116 ;  /* 0x000ab07401007387 */ /* 0x0101e80000100c00 */
[----:B------:R1:W-:Y:S04]  /*1e270*/  STL.128 [R1+0xa80], R24 ;  /* 0x000a801801007387 */ /* 0x0003e80000100c00 */
[----:B0-----:R-:W4:Y:S04]  /*1e280*/  LDL.LU.128 R116, [R1+0xab0] ;  /* 0x000ab00001747983 */ /* 0x001f280000300c00 */
[----:B-1----:R-:W4:Y:S01]  /*1e290*/  LDL.LU.128 R24, [R1+0xa80] ;  /* 0x000a800001187983 */ /* 0x002f220000300c00 */
[----:B------:R-:W-:-:S02]  /*1e2a0*/  IMAD.MOV.U32 R167, RZ, RZ, R4 ;  /* 0x000000ffffa77224 */ /* 0x000fc400078e0004 */
[----:B------:R-:W-:Y:S01]  /*1e2b0*/  IMAD.MOV.U32 R168, RZ, RZ, R5 ;  /* 0x000000ffffa87224 */ /* 0x000fe200078e0005 */
[----:B------:R0:W-:Y:S01]  /*1e2c0*/  STL.64 [R1+0xba8], R178 ;  /* 0x000ba8b201007387 */ /* 0x0001e20000100a00 */
[----:B------:R-:W-:Y:S02]  /*1e2d0*/  IMAD.MOV.U32 R169, RZ, RZ, R6 ;  /* 0x000000ffffa97224 */ /* 0x000fe400078e0006 */
[----:B------:R-:W-:Y:S01]  /*1e2e0*/  IMAD.MOV.U32 R170, RZ, RZ, R7 ;  /* 0x000000ffffaa7224 */ /* 0x000fe200078e0007 */
[----:B------:R1:W-:Y:S01]  /*1e2f0*/  STL [R1+0xba0], R171 ;  /* 0x000ba0ab01007387 */ /* 0x0003e20000100800 */
[----:B------:R-:W-:Y:S02]  /*1e300*/  IMAD.MOV.U32 R176, RZ, RZ, R9 ;  /* 0x000000ffffb07224 */ /* 0x000fe400078e0009 */
[----:B------:R-:W-:Y:S01]  /*1e310*/  IMAD.MOV.U32 R177, RZ, RZ, R10 ;  /* 0x000000ffffb17224 */ /* 0x000fe200078e000a */
[----:B------:R1:W-:Y:S01]  /*1e320*/  STL [R1+0xbc4], R234 ;  /* 0x000bc4ea01007387 */ /* 0x0003e20000100800 */
[----:B------:R-:W-:-:S02]  /*1e330*/  IMAD.MOV.U32 R154, RZ, RZ, R16 ;  /* 0x000000ffff9a7224 */ /* 0x000fc400078e0010 */
[----:B0-----:R-:W-:Y:S01]  /*1e340*/  IMAD.MOV.U32 R178, RZ, RZ, R11 ;  /* 0x000000ffffb27224 */ /* 0x001fe200078e000b */
[----:B------:R0:W-:Y:S01]  /*1e350*/  STL.64 [R1+0xbb0], R182 ;  /* 0x000bb0b601007387 */ /* 0x0001e20000100a00 */
[----:B-1----:R-:W-:Y:S02]  /*1e360*/  IMAD.MOV.U32 R171, RZ, RZ, R8 ;  /* 0x000000ffffab7224 */ /* 0x002fe400078e0008 */
[----:B------:R-:W-:Y:S02]  /*1e370*/  IMAD.MOV.U32 R179, RZ, RZ, R12 ;  /* 0x000000ffffb37224 */ /* 0x000fe400078e000c */
[----:B------:R-:W-:Y:S02]  /*1e380*/  IMAD.MOV.U32 R234, RZ, RZ, R235 ;  /* 0x000000ffffea7224 */ /* 0x000fe400078e00eb */
[----:B------:R-:W-:Y:S02]  /*1e390*/  IMAD.MOV.U32 R155, RZ, RZ, R17 ;  /* 0x000000ffff9b7224 */ /* 0x000fe400078e0011 */
[----:B------:R-:W-:-:S02]  /*1e3a0*/  IMAD.MOV.U32 R180, RZ, RZ, R13 ;  /* 0x000000ffffb47224 */ /* 0x000fc400078e000d */
[----:B------:R-:W-:Y:S02]  /*1e3b0*/  IMAD.MOV.U32 R181, RZ, RZ, R14 ;  /* 0x000000ffffb57224 */ /* 0x000fe400078e000e */
[----:B0-----:R-:W-:Y:S02]  /*1e3c0*/  IMAD.MOV.U32 R182, RZ, RZ, R15 ;  /* 0x000000ffffb67224 */ /* 0x001fe400078e000f */
        /* <DEDUP_REMOVED lines=15> */
[----:B------:R-:W-:Y:S01]  /*1e4c0*/  IMAD.MOV.U32 R6, RZ, RZ, R112 ;  /* 0x000000ffff067224 */ /* 0x000fe200078e0070 */
[----:B------:R0:W-:Y:S01]  /*1e4d0*/  STL.128 [R1+0x340], R164 ;  /* 0x000340a401007387 */ /* 0x0001e20000100c00 */
[----:B------:R-:W-:-:S02]  /*1e4e0*/  IMAD.MOV.U32 R152, RZ, RZ, R22 ;  /* 0x000000ffff987224 */ /* 0x000fc400078e0016 */
[----:B------:R-:W-:Y:S01]  /*1e4f0*/  IMAD.MOV.U32 R153, RZ, RZ, R23 ;  /* 0x000000ffff997224 */ /* 0x000fe200078e0017 */
[----:B------:R1:W-:Y:S01]  /*1e500*/  STL.128 [R1+0x350], R168 ;  /* 0x000350a801007387 */ /* 0x0003e20000100c00 */
[----:B------:R-:W-:-:S03]  /*1e510*/  IMAD.MOV.U32 R21, RZ, RZ, R99 ;  /* 0x000000ffff157224 */ /* 0x000fc600078e0063 */
[----:B------:R1:W-:Y:S01]  /*1e520*/  STL.128 [R1+0x360], R172 ;  /* 0x000360ac01007387 */ /* 0x0003e20000100c00 */
[----:B------:R-:W-:-:S03]  /*1e530*/  IMAD.MOV.U32 R22, RZ, RZ, R98 ;  /* 0x000000ffff167224 */ /* 0x000fc600078e0062 */
[----:B------:R1:W-:Y:S01]  /*1e540*/  STL.128 [R1+0x370], R176 ;  /* 0x000370b001007387 */ /* 0x0003e20000100c00 */
        /* <DEDUP_REMOVED lines=35> */
[----:B------:R0:W-:Y:S01]  /*1e780*/  STL.128 [R1+0x310], R152 ;  /* 0x0003109801007387 */ /* 0x0001e20000100c00 */
[----:B------:R-:W-:-:S03]  /*1e790*/  IMAD.MOV.U32 R164, RZ, RZ, R80 ;  /* 0x000000ffffa47224 */ /* 0x000fc600078e0050 */
[----:B------:R1:W-:Y:S01]  /*1e7a0*/  STL.128 [R1+0x330], R160 ;  /* 0x000330a001007387 */ /* 0x0003e20000100c00 */
        /* <DEDUP_REMOVED lines=9> */
[----:B------:R-:W-:Y:S01]  /*1e840*/  IMAD.MOV.U32 R28, RZ, RZ, R96 ;  /* 0x000000ffff1c7224 */ /* 0x000fe200078e0060 */
[----:B------:R0:W-:Y:S01]  /*1e850*/  STL.128 [R1+0x320], R156 ;  /* 0x0003209c01007387 */ /* 0x0001e20000100c00 */
[----:B-1----:R-:W-:Y:S02]  /*1e860*/  IMAD.MOV.U32 R163, RZ, RZ, R79 ;  /* 0x000000ffffa37224 */ /* 0x002fe400078e004f */
[----:B------:R-:W-:-:S02]  /*1e870*/  IMAD.MOV.U32 R162, RZ, RZ, R78 ;  /* 0x000000ffffa27224 */ /* 0x000fc400078e004e */
[----:B------:R-:W-:Y:S02]  /*1e880*/  IMAD.MOV.U32 R192, RZ, RZ, R3 ;  /* 0x000000ffffc07224 */ /* 0x000fe400078e0003 */
[----:B------:R-:W-:Y:S01]  /*1e890*/  IMAD.MOV.U32 R112, RZ, RZ, R132 ;  /* 0x000000ffff707224 */ /* 0x000fe200078e0084 */
[----:B------:R-:W-:Y:S01]  /*1e8a0*/  STL.128 [R1+0x390], R184 ;  /* 0x000390b801007387 */ /* 0x000fe20000100c00 */
        /* <DEDUP_REMOVED lines=12> */
[----:B0-----:R-:W-:Y:S02]  /*1e970*/  IMAD.MOV.U32 R159, RZ, RZ, R75 ;  /* 0x000000ffff9f7224 */ /* 0x001fe400078e004b */
[----:B------:R-:W-:Y:S01]  /*1e980*/  IMAD.MOV.U32 R158, RZ, RZ, R74 ;  /* 0x000000ffff9e7224 */ /* 0x000fe200078e004a */
[----:B------:R0:W-:Y:S01]  /*1e990*/  STL.128 [R1+0x380], R180 ;  /* 0x000380b401007387 */ /* 0x0001e20000100c00 */
[----:B------:R-:W-:-:S02]  /*1e9a0*/  IMAD.MOV.U32 R157, RZ, RZ, R73 ;  /* 0x000000ffff9d7224 */ /* 0x000fc400078e0049 */
[----:B------:R-:W-:Y:S01]  /*1e9b0*/  IMAD.MOV.U32 R156, RZ, RZ, R72 ;  /* 0x000000ffff9c7224 */ /* 0x000fe200078e0048 */
[----:B------:R-:W-:Y:S01]  /*1e9c0*/  STL.128 [R1+0x3b0], R192 ;  /* 0x0003b0c001007387 */ /* 0x000fe20000100c00 */
[----:B------:R-:W-:-:S03]  /*1e9d0*/  IMAD.MOV.U32 R76, RZ, RZ, R28 ;  /* 0x000000ffff4c7224 */ /* 0x000fc600078e001c */
[----:B------:R-:W-:Y:S01]  /*1e9e0*/  STL.128 [R1+0x3e0], R204 ;  /* 0x0003e0cc01007387 */ /* 0x000fe20000100c00 */
[----:B-1----:R-:W-:-:S03]  /*1e9f0*/  IMAD.MOV.U32 R153, RZ, RZ, R5 ;  /* 0x000000ffff997224 */ /* 0x002fc600078e0005 */
[----:B------:R-:W-:Y:S01]  /*1ea00*/  STL.128 [R1+0x3f0], R208 ;  /* 0x0003f0d001007387 */ /* 0x000fe20000100c00 */
[----:B------:R-:W-:Y:S02]  /*1ea10*/  IMAD.MOV.U32 R154, RZ, RZ, R4 ;  /* 0x000000ffff9a7224 */ /* 0x000fe400078e0004 */
[----:B------:R-:W-:Y:S01]  /*1ea20*/  IMAD.MOV.U32 R155, RZ, RZ, R0 ;  /* 0x000000ffff9b7224 */ /* 0x000fe200078e0000 */
[----:B0-----:R-:W4:Y:S04]  /*1ea30*/  LDL.LU.64 R182, [R1+0xbb0] ;  /* 0x000bb00001b67983 */ /* 0x001f280000300a00 */
        /* <DEDUP_REMOVED lines=8> */
[----:B------:R-:W-:Y:S01]  /*1eac0*/  STL.128 [R1+0x340], R164 ;  /* 0x000340a401007387 */ /* 0x000fe20000100c00 */
[----:B--2---:R-:W-:-:S02]  /*1ead0*/  IMAD.MOV.U32 R14, RZ, RZ, R123 ;  /* 0x000000ffff0e7224 */ /* 0x004fc400078e007b */
        /* <DEDUP_REMOVED lines=12> */
[----:B------:R-:W-:-:S02]  /*1eba0*/  IMAD.MOV.U32 R100, RZ, RZ, R17 ;  /* 0x000000ffff647224 */ /* 0x000fc400078e0011 */
[----:B----4-:R-:W-:Y:S02]  /*1ebb0*/  IMAD.MOV.U32 R31, RZ, RZ, R27 ;  /* 0x000000ffff1f7224 */ /* 0x010fe400078e001b */
        /* <DEDUP_REMOVED lines=8> */
[----:B------:R-:W2:Y:S01]  /*1ec40*/  LDL R132, [R1+0x30c] ;  /* 0x00030c0001847983 */ /* 0x000ea20000100800 */
[----:B------:R-:W-:Y:S02]  /*1ec50*/  IMAD.MOV.U32 R105, RZ, RZ, R12 ;  /* 0x000000ffff697224 */ /* 0x000fe400078e000c */
[----:B------:R-:W-:Y:S01]  /*1ec60*/  IMAD.MOV.U32 R106, RZ, RZ, R11 ;  /* 0x000000ffff6a7224 */ /* 0x000fe200078e000b */
[----:B------:R-:W-:Y:S01]  /*1ec70*/  STL.64 [R1+0xa70], R18 ;  /* 0x000a701201007387 */ /* 0x000fe20000100a00 */
[----:B------:R-:W-:Y:S02]  /*1ec80*/  IMAD.MOV.U32 R107, RZ, RZ, R10 ;  /* 0x000000ffff6b7224 */ /* 0x000fe400078e000a */
[----:B------:R-:W-:Y:S01]  /*1ec90*/  IMAD.MOV.U32 R108, RZ, RZ, R9 ;  /* 0x000000ffff6c7224 */ /* 0x000fe200078e0009 */
[----:B------:R0:W5:Y:S01]  /*1eca0*/  LDL.LU R2, [R1+0xbd4] ;  /* 0x000bd40001027983 */ /* 0x0001620000300800 */
[----:B------:R-:W-:-:S02]  /*1ecb0*/  IMAD.MOV.U32 R109, RZ, RZ, R8 ;  /* 0x000000ffff6d7224 */ /* 0x000fc400078e0008 */
[----:B------:R-:W-:Y:S01]  /*1ecc0*/  IMAD.MOV.U32 R110, RZ, RZ, R7 ;  /* 0x000000ffff6e7224 */ /* 0x000fe200078e0007 */
[----:B------:R0:W5:Y:S01]  /*1ecd0*/  LDL.LU R3, [R1+0xbd0] ;  /* 0x000bd00001037983 */ /* 0x0001620000300800 */
        /* <DEDUP_REMOVED lines=20> */
[----:B------:R-:W-:Y:S01]  /*1ee20*/  STL.128 [R1+0x410], R112 ;  /* 0x0004107001007387 */ /* 0x000fe20000100c00 */
[----:B------:R-:W-:Y:S02]  /*1ee30*/  IMAD.MOV.U32 R16, RZ, RZ, R138 ;  /* 0x000000ffff107224 */ /* 0x000fe400078e008a */
[----:B------:R-:W-:Y:S01]  /*1ee40*/  IMAD.MOV.U32 R17, RZ, RZ, R137 ;  /* 0x000000ffff117224 */ /* 0x000fe200078e0089 */
[----:B------:R-:W2:Y:S01]  /*1ee50*/  LDL R4, [R1+0x270] ;  /* 0x0002700001047983 */ /* 0x000ea20000100800 */
[----:B------:R-:W-:-:S02]  /*1ee60*/  IMAD.MOV.U32 R96, RZ, RZ, R23 ;  /* 0x000000ffff607224 */ /* 0x000fc400078e0017 */
[----:B------:R-:W-:Y:S01]  /*1ee70*/  IMAD.MOV.U32 R97, RZ, RZ, R22 ;  /* 0x000000ffff617224 */ /* 0x000fe200078e0016 */
[----:B------:R-:W2:Y:S01]  /*1ee80*/  LDL R74, [R1+0x274] ;  /* 0x00027400014a7983 */ /* 0x000ea20000100800 */
        /* <DEDUP_REMOVED lines=26> */
[----:B------:R0:W-:Y:S04]  /*1f030*/  STL.128 [R1+0x3d0], R96 ;  /* 0x0003d06001007387 */ /* 0x0001e80000100c00 */
[----:B------:R0:W-:Y:S04]  /*1f040*/  STL.128 [R1+0x3e0], R100 ;  /* 0x0003e06401007387 */ /* 0x0001e80000100c00 */
[----:B------:R0:W-:Y:S04]  /*1f050*/  STL.128 [R1+0x3f0], R104 ;  /* 0x0003f06801007387 */ /* 0x0001e80000100c00 */
[----:B------:R0:W-:Y:S04]  /*1f060*/  STL.128 [R1+0x400], R108 ;  /* 0x0004006c01007387 */ /* 0x0001e80000100c00 */
[----:B------:R-:W-:Y:S04]  /*1f070*/  STL.128 [R1+0x420], R140 ;  /* 0x0004208c01007387 */ /* 0x000fe80000100c00 */
[----:B------:R-:W-:Y:S04]  /*1f080*/  STL.128 [R1+0x430], R144 ;  /* 0x0004309001007387 */ /* 0x000fe80000100c00 */
[----:B------:R-:W-:Y:S04]  /*1f090*/  STL.128 [R1+0x440], R148 ;  /* 0x0004409401007387 */ /* 0x000fe80000100c00 */
[----:B------:R-:W-:Y:S04]  /*1f0a0*/  STL.128 [R1+0x450], R152 ;  /* 0x0004509801007387 */ /* 0x000fe80000100c00 */
[----:B------:R0:W-:Y:S04]  /*1f0b0*/  STL.128 [R1+0x260], R24 ;  /* 0x0002601801007387 */ /* 0x0001e80000100c00 */
[----:B------:R-:W2:Y:S04]  /*1f0c0*/  LDL R0, [R1+0x260] ;  /* 0x0002600001007983 */ /* 0x000ea80000100800 */
[----:B------:R-:W2:Y:S04]  /*1f0d0*/  LDL R68, [R1+0x264] ;  /* 0x0002640001447983 */ /* 0x000ea80000100800 */
[----:B------:R-:W2:Y:S04]  /*1f0e0*/  LDL R70, [R1+0x268] ;  /* 0x0002680001467983 */ /* 0x000ea80000100800 */
[----:B------:R-:W2:Y:S04]  /*1f0f0*/  LDL R72, [R1+0x26c] ;  /* 0x00026c0001487983 */ /* 0x000ea80000100800 */
[----:B-1----:R-:W2:Y:S04]  /*1f100*/  LDL R76, [R1+0x278] ;  /* 0x00027800014c7983 */ /* 0x002ea80000100800 */
[----:B------:R-:W2:Y:S04]  /*1f110*/  LDL R78, [R1+0x27c] ;  /* 0x00027c00014e7983 */ /* 0x000ea80000100800 */
[----:B------:R-:W2:Y:S04]  /*1f120*/  LDL R6, [R1+0x280] ;  /* 0x0002800001067983 */ /* 0x000ea80000100800 */
[----:B---3--:R-:W3:Y:S04]  /*1f130*/  LDL R80, [R1+0x284] ;  /* 0x0002840001507983 */ /* 0x008ee80000100800 */
[----:B------:R-:W3:Y:S04]  /*1f140*/  LDL R82, [R1+0x288] ;  /* 0x0002880001527983 */ /* 0x000ee80000100800 */
[----:B----4-:R-:W4:Y:S04]  /*1f150*/  LDL R84, [R1+0x28c] ;  /* 0x00028c0001547983 */ /* 0x010f280000100800 */
[----:B------:R-:W4:Y:S04]  /*1f160*/  LDL R8, [R1+0x290] ;  /* 0x0002900001087983 */ /* 0x000f280000100800 */
[----:B------:R-:W4:Y:S04]  /*1f170*/  LDL R86, [R1+0x294] ;  /* 0x0002940001567983 */ /* 0x000f280000100800 */
[----:B0-----:R-:W4:Y:S04]  /*1f180*/  LDL R88, [R1+0x298] ;  /* 0x0002980001587983 */ /* 0x001f280000100800 */
        /* <DEDUP_REMOVED lines=104> */
[----:B------:R0:W5:Y:S04]  /*1f810*/  LDL.LU R234, [R1+0xbc4] ;  /* 0x000bc40001ea7983 */ /* 0x0001680000300800 */
[----:B------:R0:W5:Y:S04]  /*1f820*/  LDL.LU R194, [R1+0xbc0] ;  /* 0x000bc00001c27983 */ /* 0x0001680000300800 */
[----:B------:R0:W5:Y:S04]  /*1f830*/  LDL.LU.64 R192, [R1+0xbb8] ;  /* 0x000bb80001c07983 */ /* 0x0001680000300a00 */
[----:B------:R0:W5:Y:S04]  /*1f840*/  LDL.LU.64 R178, [R1+0xba8] ;  /* 0x000ba80001b27983 */ /* 0x0001680000300a00 */
[----:B------:R0:W5:Y:S04]  /*1f850*/  LDL.LU R171, [R1+0xba0] ;  /* 0x000ba00001ab7983 */ /* 0x0001680000300800 */
[----:B------:R0:W5:Y:S04]  /*1f860*/  LDL.LU.64 R18, [R1+0xa70] ;  /* 0x000a700001127983 */ /* 0x0001680000300a00 */
        /* <DEDUP_REMOVED lines=134> */
[----:B------:R-:W-:Y:S04]  /*200d0*/  BSSY B0, `(.L_x_11135) ;  /* 0x0000008000007945 */ /* 0x000fe80003800000 */
[----:B------:R-:W-:Y:S05]  /*200e0*/  @P0 BRA `(.L_x_11136) ;  /* 0x0000000000180947 */ /* 0x000fea0003800000 */
[----:B0-----:R-:W2:Y:S04]  /*200f0*/  LDL.64 R4, [R1+0x68] ;  /* 0x0000680001047983 */ /* 0x001ea80000100a00 */
[----:B-----5:R-:W3:Y:S01]  /*20100*/  LD.E R0, desc[UR44][R2.64] ;  /* 0x0000002c02007980 */ /* 0x020ee2000c101900 */
[----:B--2---:R-:W-:-:S05]  /*20110*/  MOV R5, R4 ;  /* 0x0000000400057202 */ /* 0x004fca0000000f00 */
[----:B---3--:R-:W-:-:S05]  /*20120*/  IMAD R0, R0, 0x8, R5 ;  /* 0x0000000800007824 */ /* 0x008fca00078e0205 */
[----:B------:R-:W-:-:S04]  /*20130*/  PRMT R0, RZ, 0x654, R0 ;  /* 0x00000654ff007816 */ /* 0x000fc80000000000 */
[----:B------:R1:W-:Y:S03]  /*20140*/  SYNCS.ARRIVE.TRANS64.RED.A1T0 RZ, [R0+URZ], RZ ;  /* 0x000000ff00ff79a7 */ /* 0x0003e6000810043f */
.L_x_11136:
[----:B------:R-:W-:Y:S05]  /*20150*/  BSYNC B0 ;  /* 0x0000000000007941 */ /* 0x000fea0003800000 */
.L_x_11135:
[----:B------:R-:W-:Y:S05]  /*20160*/  @P1 BRA `(.L_x_11137) ;  /* 0xfffffe9000dc1947 */ /* 0x000fea000383ffff */
[----:B0----5:R-:W-:-:S07]  /*20170*/  IMAD.MOV.U32 R20, RZ, RZ, R171 ;  /* 0x000000ffff147224 */ /* 0x021fce00078e00ab */
.L_x_11120:
[----:B------:R-:W-:-:S13]  /*20180*/  ISETP.GE.AND P1, PT, R20, R192, PT ;  /* 0x000000c01400720c */ /* 0x000fda0003f26270 */
[----:B------:R-:W-:Y:S05]  /*20190*/  @!P1 BRA `(.L_x_11138) ;  /* 0x000000b000609947 */ /* 0x000fea0003800000 */
[----:B------:R0:W5:Y:S02]  /*201a0*/  LDL.64 R4, [R1+0x178] ;  /* 0x0001780001047983 */ /* 0x0001640000100a00 */
.L_x_11165:
        /* <DEDUP_REMOVED lines=12> */
[----:B------:R-:W2:Y:S04]  /*20270*/  LDL.64 R72, [R1+0x190] ;  /* 0x0001900001487983 */ /* 0x000ea80000100a00 */
[----:B--2---:R-:W2:Y:S01]  /*20280*/  LD.E R0, desc[UR44][R72.64+0x1c] ;  /* 0x00001c2c48007980 */ /* 0x004ea2000c101900 */
[----:B------:R-:W-:Y:S05]  /*20290*/  YIELD ;  /* 0x0000000000007946 */ /* 0x000fea0003800000 */
[----:B------:R-:W-:Y:S01]  /*202a0*/  BSSY B0, `(.L_x_11139) ;  /* 0x0000006000007945 */ /* 0x000fe20003800000 */
[----:B---3--:R-:W-:Y:S01]  /*202b0*/  @!P1 IMAD.MOV.U32 R3, RZ, RZ, RZ ;  /* 0x000000ffff039224 */ /* 0x008fe200078e00ff */
[----:B--2---:R-:W-:-:S04]  /*202c0*/  LOP3.LUT R0, R0, 0x1, RZ, 0xfc, !PT ;  /* 0x0000000100007812 */ /* 0x004fc800078efcff */
[----:B------:R-:W-:-:S13]  /*202d0*/  ISETP.NE.AND P2, PT, R0, 0x3, PT ;  /* 0x000000030000780c */ /* 0x000fda0003f45270 */
[----:B-1----:R-:W-:Y:S05]  /*202e0*/  @!P2 BRA `(.L_x_11140) ;  /* 0x000000000004a947 */ /* 0x002fea0003800000 */
[----:B------:R-:W-:Y:S01]  /*202f0*/  BPT.TRAP 0x1 ;  /* 0x000000040000795c */ /* 0x000fe20000300000 */
.L_x_11140:
[----:B------:R-:W-:Y:S05]  /*20300*/  BSYNC B0 ;  /* 0x0000000000007941 */ /* 0x000fea0003800000 */
.L_x_11139:
        /* <DEDUP_REMOVED lines=13> */
.L_x_11142:
[----:B------:R-:W-:Y:S05]  /*203e0*/  BSYNC B0 ;  /* 0x0000000000007941 */ /* 0x000fea0003800000 */
.L_x_11141:
        /* <DEDUP_REMOVED lines=8> */
.L_x_11144:
[----:B------:R-:W-:Y:S05]  /*20470*/  BSYNC B0 ;  /* 0x0000000000007941 */ /* 0x000fea0003800000 */
.L_x_11143:
[----:B------:R-:W2:Y:S04]  /*20480*/  LD.E R3, desc[UR44][R4.64] ;  /* 0x0000002c04037980 */ /* 0x000ea8000c101900 */
[----:B------:R-:W2:Y:S01]  /*20490*/  LDL.64 R8, [R1+0xa0] ;  /* 0x0000a00001087983 */ /* 0x000ea20000100a00 */
[----:B------:R-:W-:Y:S05]  /*204a0*/  WARPSYNC.ALL ;  /* 0x0000000000007948 */ /* 0x000fea0003800000 */
[----:B------:R-:W3:Y:S04]  /*204b0*/  LDL.64 R14, [R1+0x98] ;  /* 0x00009800010e7983 */ /* 0x000ee80000100a00 */
[----:B-1---5:R-:W4:Y:S04]  /*204c0*/  LDL.64 R6, [R1+0x98] ;  /* 0x0000980001067983 */ /* 0x022f280000100a00 */
[----:B------:R-:W4:Y:S01]  /*204d0*/  LDL.64 R10, [R1+0x98] ;  /* 0x00009800010a7983 */ /* 0x000f220000100a00 */
[----:B--2---:R-:W-:-:S03]  /*204e0*/  IMAD R2, R3, 0x300, R8 ;  /* 0x0000030003027824 */ /* 0x004fc600078e0208 */
        /* <DEDUP_REMOVED lines=52> */
.L_x_11147:
[----:B------:R-:W-:Y:S05]  /*20830*/  BSYNC B0 ;  /* 0x0000000000007941 */ /* 0x000fea0003800000 */
.L_x_11146:
        /* <DEDUP_REMOVED lines=10> */
.L_x_11149:
[----:B------:R-:W-:Y:S05]  /*208e0*/  BSYNC B0 ;  /* 0x0000000000007941 */ /* 0x000fea0003800000 */
.L_x_11148:
[----:B------:R-:W-:Y:S04]  /*208f0*/  BSSY B0, `(.L_x_11150) ;  /* 0x0000006000007945 */ /* 0x000fe80003800000 */
[----:B--2---:R-:W-:Y:S05]  /*20900*/  @P1 BRA `(.L_x_11151) ;  /* 0x0000000000101947 */ /* 0x004fea0003800000 */
[----:B-----5:R-:W-:Y:S01]  /*20910*/  IMAD R2, R2, 0x8, R7 ;  /* 0x0000000802027824 */ /* 0x020fe200078e0207 */
[----:B------:R-:W-:-:S04]  /*20920*/  SHF.L.U32 R3, R3, 0x1f, RZ ;  /* 0x0000001f03037819 */ /* 0x000fc800000006ff */
[----:B------:R-:W2:Y:S02]  /*20930*/  SYNCS.PHASECHK.TRANS64.TRYWAIT P1, [R2+URZ], R3 ;  /* 0x00000003020075a7 */ /* 0x000ea4000802017f */
[----:B--2---:R-:W-:Y:S05]  /*20940*/  @!P1 BRA `(.L_x_11152) ;  /* 0x0000013400309947 */ /* 0x004fea0003800000 */
.L_x_11151:
[----:B------:R-:W-:Y:S05]  /*20950*/  BSYNC B0 ;  /* 0x0000000000007941 */ /* 0x000fea0003800000 */
.L_x_11150:
        /* <DEDUP_REMOVED lines=9> */
[----:B---3--:R-:W-:Y:S01]  /*209f0*/  IMAD R6, R15, 0xc00, R6 ;  /* 0x00000c000f067824 */ /* 0x008fe200078e0206 */
[----:B------:R-:W-:Y:S01]  /*20a00*/  R2UR UR7, R7 ;  /* 0x00000000070772ca */ /* 0x000fe200000e0000 */
[----:B------:R-:W3:Y:S01]  /*20a10*/  LDL.64 R14, [R1+0x110] ;  /* 0x00011000010e7983 */ /* 0x000ee20000100a00 */
[----:B----4-:R-:W-:-:S02]  /*20a20*/  ISETP.NE.U32.AND P1, PT, R0, RZ, PT ;  /* 0x000000ff0000720c */ /* 0x010fc40003f25070 */
[----:B------:R-:W-:Y:S02]  /*20a30*/  R2UR UR6, R6 ;  /* 0x00000000060672ca */ /* 0x000fe400000e0000 */
[----:B--2---:R-:W-:Y:S02]  /*20a40*/  R2UR UR4, R2 ;  /* 0x00000000020472ca */ /* 0x004fe400000e0000 */
[----:B------:R-:W-:-:S07]  /*20a50*/  R2UR UR5, R3 ;  /* 0x00000000030572ca */ /* 0x000fce00000e0000 */
[----:B------:R-:W-:-:S06]  /*20a60*/  VOTEU.ANY UP0, P1 ;  /* 0x00000000003f7886 */ /* 0x000fcc0000800100 */
        /* <DEDUP_REMOVED lines=180> */
[----:B------:R-:W2:Y:S04]  /*215b0*/  @!P0 LD.E.64 R2, desc[UR44][R72.64+0x30] ;  /* 0x0000302c48028980 */ /* 0x000ea8000c101b00 */
[----:B------:R-:W3:Y:S01]  /*215c0*/  @!P0 LD.E R0, desc[UR44][R4.64] ;  /* 0x0000002c04008980 */ /* 0x000ee2000c101900 */
[----:B--2---:R-:W-:-:S05]  /*215d0*/  @!P0 MOV R3, R2 ;  /* 0x0000000200038202 */ /* 0x004fca0000000f00 */
[----:B---3--:R-:W-:-:S05]  /*215e0*/  @!P0 IMAD R0, R0, 0x8, R3 ;  /* 0x0000000800008824 */ /* 0x008fca00078e0203 */
[----:B------:R-:W-:-:S04]  /*215f0*/  @!P0 PRMT R0, RZ, 0x654, R0 ;  /* 0x00000654ff008816 */ /* 0x000fc80000000000 */
[----:B------:R2:W-:Y:S01]  /*21600*/  @!P0 SYNCS.ARRIVE.TRANS64.RED.A1T0 RZ, [R0+URZ], RZ ;  /* 0x000000ff00ff89a7 */ /* 0x0005e2000810043f */
[----:B------:R-:W3:Y:S04]  /*21610*/  LDL.64 R16, [R1+0x170] ;  /* 0x0001700001107983 */ /* 0x000ee80000100a00 */
[----:B------:R-:W4:Y:S04]  /*21620*/  LDL R21, [R1+0x13c] ;  /* 0x00013c0001157983 */ /* 0x000f280000100800 */
[----:B------:R-:W4:Y:S04]  /*21630*/  LDL R22, [R1+0x70] ;  /* 0x0000700001167983 */ /* 0x000f280000100800 */
[----:B------:R-:W2:Y:S04]  /*21640*/  LDL.64 R2, [R1+0x160] ;  /* 0x0001600001027983 */ /* 0x000ea80000100a00 */
[----:B------:R-:W4:Y:S04]  /*21650*/  LDL R23, [R1+0x168] ;  /* 0x0001680001177983 */ /* 0x000f280000100800 */
[----:B------:R-:W4:Y:S04]  /*21660*/  LDL.128 R12, [R1+0x150] ;  /* 0x00015000010c7983 */ /* 0x000f280000100c00 */
[----:B------:R-:W4:Y:S04]  /*21670*/  LDL.128 R8, [R1+0x140] ;  /* 0x0001400001087983 */ /* 0x000f280000100c00 */
[----:B---3--:R-:W3:Y:S01]  /*21680*/  LD.E R16, desc[UR44][R16.64] ;  /* 0x0000002c10107980 */ /* 0x008ee2000c101900 */
[----:B--2---:R-:W-:-:S02]  /*21690*/  ISETP.NE.AND P1, PT, R2, 0x1, PT ;  /* 0x000000010200780c */ /* 0x004fc40003f25270 */
[----:B----4-:R-:W-:Y:S01]  /*216a0*/  ISETP.GE.AND P2, PT, R13, 0x1, PT ;  /* 0x000000010d00780c */ /* 0x010fe20003f46270 */
[----:B------:R-:W-:Y:S01]  /*216b0*/  BSSY B0, `(.L_x_11153) ;  /* 0x000009e000007945 */ /* 0x000fe20003800000 */
[-C--:B---3--:R-:W-:Y:S01]  /*216c0*/  FMUL.FTZ R36, R36, R16.reuse ;  /* 0x0000001024247220 */ /* 0x088fe20000410000 */
[----:B------:R-:W-:-:S03]  /*216d0*/  FMUL.FTZ R0, R26, R16 ;  /* 0x000000101a007220 */ /* 0x000fc60000410000 */
[----:B------:R2:W3:Y:S01]  /*216e0*/  MUFU.TANH R75, R36 ;  /* 0x00000024004b7308 */ /* 0x0004e20000002400 */
[-C--:B------:R-:W-:Y:S01]  /*216f0*/  FMUL.FTZ R17, R30, R16.reuse ;  /* 0x000000101e117220 */ /* 0x080fe20000410000 */
[-C--:B------:R-:W-:Y:S01]  /*21700*/  FMUL.FTZ R26, R29, R16.reuse ;  /* 0x000000101d1a7220 */ /* 0x080fe20000410000 */
[----:B------:R-:W-:Y:S01]  /*21710*/  FMUL.FTZ R30, R35, R16 ;  /* 0x00000010231e7220 */ /* 0x000fe20000410000 */
[----:B--2---:R-:W-:-:S04]  /*21720*/  SHF.R.S32.HI R36, RZ, 0x1f, R21 ;  /* 0x0000001fff247819 */ /* 0x004fc80000011415 */
[----:B------:R2:W4:Y:S01]  /*21730*/  MUFU.TANH R72, R26 ;  /* 0x0000001a00487308 */ /* 0x0005220000002400 */
[----:B------:R-:W-:Y:S01]  /*21740*/  LEA.HI R35, R36, R21, RZ, 0x7 ;  /* 0x0000001524237211 */ /* 0x000fe200078f38ff */
[----:B------:R-:W-:-:S03]  /*21750*/  FMUL.FTZ R37, R37, R16 ;  /* 0x0000001025257220 */ /* 0x000fc60000410000 */
[----:B--2---:R-:W-:-:S03]  /*21760*/  LOP3.LUT R26, R35, 0xffffff80, RZ, 0xc0, !PT ;  /* 0xffffff80231a7812 */ /* 0x004fc600078ec0ff */
[----:B------:R2:W0:Y:S01]  /*21770*/  MUFU.TANH R76, R37 ;  /* 0x00000025004c7308 */ /* 0x0004220000002400 */
[-C--:B------:R-:W-:Y:S01]  /*21780*/  FMUL.FTZ R7, R24, R16.reuse ;  /* 0x0000001018077220 */ /* 0x080fe20000410000 */
[-C--:B------:R-:W-:Y:S01]  /*21790*/  FMUL.FTZ R24, R31, R16.reuse ;  /* 0x000000101f187220 */ /* 0x080fe20000410000 */
[-C--:B------:R-:W-:Y:S01]  /*217a0*/  FMUL.FTZ R32, R32, R16.reuse ;  /* 0x0000001020207220 */ /* 0x080fe20000410000 */
[----:B------:R-:W-:Y:S01]  /*217b0*/  FMUL.FTZ R31, R38, R16 ;  /* 0x00000010261f7220 */ /* 0x000fe20000410000 */
[----:B--2---:R-:W-:-:S03]  /*217c0*/  IMAD.IADD R37, R21, 0x1, -R26 ;  /* 0x0000000115257824 */ /* 0x004fc600078e0a1a */
[----:B------:R2:W0:Y:S01]  /*217d0*/  MUFU.TANH R73, R32 ;  /* 0x0000002000497308 */ /* 0x0004220000002400 */
[----:B------:R-:W-:Y:S02]  /*217e0*/  LEA.HI R36, R36, R21, RZ, 0x2 ;  /* 0x0000001524247211 */ /* 0x000fe400078f10ff */
[----:B------:R-:W-:Y:S01]  /*217f0*/  SHF.R.S32.HI R38, RZ, 0x1f, R37 ;  /* 0x0000001fff267819 */ /* 0x000fe20000011425 */
[-C--:B------:R-:W-:Y:S01]  /*21800*/  FMUL.FTZ R40, R40, R16.reuse ;  /* 0x0000001028287220 */ /* 0x080fe20000410000 */
[-C--:B------:R-:W-:Y:S01]  /*21810*/  FMUL.FTZ R41, R41, R16.reuse ;  /* 0x0000001029297220 */ /* 0x080fe20000410000 */
[-C--:B------:R-:W-:Y:S01]  /*21820*/  FMUL.FTZ R33, R33, R16.reuse ;  /* 0x0000001021217220 */ /* 0x080fe20000410000 */
[----:B--2---:R-:W-:Y:S01]  /*21830*/  FMUL.FTZ R32, R39, R16 ;  /* 0x0000001027207220 */ /* 0x004fe20000410000 */
[----:B------:R-:W-:Y:S01]  /*21840*/  LEA.HI R39, R38, R37, RZ, 0x2 ;  /* 0x0000002526277211 */ /* 0x000fe200078f10ff */
[----:B------:R2:W0:Y:S01]  /*21850*/  MUFU.TANH R77, R40 ;  /* 0x00000028004d7308 */ /* 0x0004220000002400 */
[----:B------:R-:W-:-:S02]  /*21860*/  LOP3.LUT R36, R36, 0xfffffffc, RZ, 0xc0, !PT ;  /* 0xfffffffc24247812 */ /* 0x000fc400078ec0ff */
[----:B------:R-:W-:-:S05]  /*21870*/  LEA.HI R38, R38, R37, RZ, 0x5 ;  /* 0x0000002526267211 */ /* 0x000fca00078f28ff */
[----:B------:R1:W0:Y:S01]  /*21880*/  MUFU.TANH R78, R41 ;  /* 0x00000029004e7308 */ /* 0x0002220000002400 */
[----:B--2---:R-:W-:-:S07]  /*21890*/  SHF.R.S32.HI R40, RZ, 0x2, R39 ;  /* 0x00000002ff287819 */ /* 0x004fce0000011427 */
[----:B------:R2:W0:Y:S01]  /*218a0*/  MUFU.TANH R74, R33 ;  /* 0x00000021004a7308 */ /* 0x0004220000002400 */
[----:B-1----:R-:W-:-:S04]  /*218b0*/  SHF.R.S32.HI R41, RZ, 0x1f, R39 ;  /* 0x0000001fff297819 */ /* 0x002fc80000011427 */
[----:B------:R-:W-:Y:S01]  /*218c0*/  LEA.HI R41, R41, R40, RZ, 0x3 ;  /* 0x0000002829297211 */ /* 0x000fe200078f18ff */
[----:B--2---:R-:W-:Y:S01]  /*218d0*/  FMUL.FTZ R33, R42, R16 ;  /* 0x000000102a217220 */ /* 0x004fe20000410000 */
[----:B------:R-:W-:Y:S01]  /*218e0*/  IMAD.IADD R42, R21, 0x1, -R36 ;  /* 0x00000001152a7824 */ /* 0x000fe200078e0a24 */
[----:B------:R-:W-:Y:S02]  /*218f0*/  SHF.R.S32.HI R36, RZ, 0x7, R35 ;  /* 0x00000007ff247819 */ /* 0x000fe40000011423 */
[----:B------:R-:W-:Y:S02]  /*21900*/  LOP3.LUT R41, R41, 0xfffffff8, RZ, 0xc0, !PT ;  /* 0xfffffff829297812 */ /* 0x000fe400078ec0ff */
[----:B------:R-:W-:Y:S02]  /*21910*/  LEA.HI R35, R35, R36, RZ, 0x1 ;  /* 0x0000002423237211 */ /* 0x000fe400078f08ff */
[----:B------:R-:W-:Y:S01]  /*21920*/  SHF.R.S32.HI R21, RZ, 0x5, R38 ;  /* 0x00000005ff157819 */ /* 0x000fe20000011426 */
[----:B------:R-:W-:Y:S01]  /*21930*/  IMAD.IADD R41, R40, 0x1, -R41 ;  /* 0x0000000128297824 */ /* 0x000fe200078e0a29 */
[----:B------:R-:W-:-:S02]  /*21940*/  LOP3.LUT R35, R35, 0x3fffffe, RZ, 0xc0, !PT ;  /* 0x03fffffe23237812 */ /* 0x000fc400078ec0ff */
        /* <DEDUP_REMOVED lines=9> */
[----:B------:R-:W-:Y:S01]  /*219e0*/  @P1 SHF.R.U32.HI R2, RZ, R23, R22 ;  /* 0x00000017ff021219 */ /* 0x000fe20000011616 */
[----:B------:R-:W-:Y:S01]  /*219f0*/  IMAD.MOV.U32 R3, RZ, RZ, -0x60 ;  /* 0xffffffa0ff037424 */ /* 0x000fe200078e00ff */
        /* <DEDUP_REMOVED lines=33> */
[----:B------:R-:W-:Y:S02]  /*21c10*/  IMAD R3, R20, R3, 0x1 ;  /* 0x0000000114037424 */ /* 0x000fe400078e0203 */
[-C--:B------:R-:W-:Y:S01]  /*21c20*/  FMUL.FTZ R67, R67, R16.reuse ;  /* 0x0000001043437220 */ /* 0x080fe20000410000 */
[-C--:B------:R-:W-:Y:S01]  /*21c30*/  FMUL.FTZ R70, R70, R16.reuse ;  /* 0x0000001046467220 */ /* 0x080fe20000410000 */
[----:B------:R-:W-:Y:S01]  /*21c40*/  FMUL.FTZ R16, R71, R16 ;  /* 0x0000001047107220 */ /* 0x000fe20000410000 */
[----:B------:R-:W-:Y:S01]  /*21c50*/  IMAD R3, R22, -0x2, R3 ;  /* 0xfffffffe16037824 */ /* 0x000fe200078e0203 */
[----:B------:R-:W2:Y:S01]  /*21c60*/  MUFU.TANH R7, R7 ;  /* 0x0000000700077308 */ /* 0x000ea20000002400 */
[----:B------:R-:W-:-:S03]  /*21c70*/  LOP3.LUT R21, RZ, R10, RZ, 0x33, !PT ;  /* 0x0000000aff157212 */ /* 0x000fc600078e33ff */
[----:B------:R-:W-:-:S04]  /*21c80*/  IADD3 R22, -R8, R3, R9 ;  /* 0x0000000308167210 */ /* 0x000fc80007ffe109 */
        /* <DEDUP_REMOVED lines=38> */
[----:B------:R0:W0:Y:S08]  /*21ef0*/  MUFU.TANH R42, R70 ;  /* 0x00000046002a7308 */ /* 0x0000300000002400 */
[----:B------:R0:W0:Y:S01]  /*21f00*/  MUFU.TANH R43, R16 ;  /* 0x00000010002b7308 */ /* 0x0000220000002400 */
[----:B------:R-:W-:-:S02]  /*21f10*/  IMAD.IADD R35, R22, 0x1, R11 ;  /* 0x0000000116237824 */ /* 0x000fc400078e020b */
[----:B------:R-:W-:Y:S02]  /*21f20*/  IMAD.IADD R36, R22, 0x1, R21 ;  /* 0x0000000116247824 */ /* 0x000fe400078e0215 */
[----:B------:R-:W-:Y:S02]  /*21f30*/  VIADD R38, R3, 0xffffffff ;  /* 0xffffffff03267836 */ /* 0x000fe40000000000 */
[----:B------:R-:W-:Y:S02]  /*21f40*/  IMAD R22, R20, -0x60, R12 ;  /* 0xffffffa014167824 */ /* 0x000fe400078e020c */
[--C-:B-1----:R-:W-:Y:S02]  /*21f50*/  IMAD.IADD R10, R35, 0x1, R23.reuse ;  /* 0x00000001230a7824 */ /* 0x102fe400078e0217 */
        /* <DEDUP_REMOVED lines=12> */
.L_x_11156:
[----:B------:R-:W-:-:S13]  /*22020*/  ISETP.NE.AND P1, PT, R13, 0x1, PT ;  /* 0x000000010d00780c */ /* 0x000fda0003f25270 */
[----:B------:R-:W-:-:S05]  /*22030*/  @P1 IMAD.HI.U32 R12, R11, R14, RZ ;  /* 0x0000000e0b0c1227 */ /* 0x000fca00078e00ff */
[----:B------:R-:W-:-:S07]  /*22040*/  @P1 SHF.R.U32.HI R11, RZ, R15, R12 ;  /* 0x0000000fff0b1219 */ /* 0x000fce000001160c */
.L_x_11157:
[----:B------:R-:W-:Y:S05]  /*22050*/  BSYNC B1 ;  /* 0x0000000000017941 */ /* 0x000fea0003800000 */
.L_x_11155:
[----:B------:R-:W-:-:S05]  /*22060*/  IMAD R12, R11, R13, R38 ;  /* 0x0000000d0b0c7224 */ /* 0x000fca00078e0226 */
[----:B------:R-:W-:Y:S02]  /*22070*/  VIMNMX R3, R3, R12, !PT ;  /* 0x0000000c03037248 */ /* 0x000fe40007fe0100 */
[----:B------:R-:W-:-:S07]  /*22080*/  VIADDMNMX R10, R12, R13, R10, PT ;  /* 0x0000000d0c0a7246 */ /* 0x000fce000380010a */
.L_x_11154:
[----:B------:R-:W-:Y:S05]  /*22090*/  BSYNC B0 ;  /* 0x0000000000007941 */ /* 0x000fea0003800000 */
.L_x_11153:
[C---:B------:R-:W-:Y:S01]  /*220a0*/  ISETP.GE.AND P1, PT, R22.reuse, 0x2, PT ;  /* 0x000000021600780c */ /* 0x040fe20003f26270 */
[----:B------:R-:W1:Y:S01]  /*220b0*/  SHFL.IDX PT, R2, R2, 0x1, 0x1c1f ;  /* 0x003c1f0002027f89 */ /* 0x000e6200000e0000 */
[C---:B------:R-:W-:Y:S01]  /*220c0*/  ISETP.GE.AND P5, PT, R22.reuse, 0xa, PT ;  /* 0x0000000a1600780c */ /* 0x040fe20003fa6270 */
[----:B------:R-:W-:Y:S01]  /*220d0*/  BSSY B0, `(.L_x_11158) ;  /* 0x0000087000007945 */ /* 0x000fe20003800000 */
[C---:B------:R-:W-:Y:S02]  /*220e0*/  ISETP.GT.AND P3, PT, R3.reuse, 0x1, !P1 ;  /* 0x000000010300780c */ /* 0x040fe40004f64270 */
[----:B------:R-:W-:Y:S02]  /*220f0*/  ISETP.GE.AND P2, PT, R22, 0x9, PT ;  /* 0x000000091600780c */ /* 0x000fe40003f46270 */
[----:B------:R-:W-:Y:S02]  /*22100*/  ISETP.LT.OR P3, PT, R10, 0x2, P3 ;  /* 0x000000020a00780c */ /* 0x000fe40001f61670 */
[----:B------:R-:W-:-:S02]  /*22110*/  ISETP.GT.AND P4, PT, R3, 0x8, !P2 ;  /* 0x000000080300780c */ /* 0x000fc40005784270 */
[----:B0-----:R-:W-:Y:S02]  /*22120*/  FSEL R63, R25, -INF , !P3 ;  /* 0xff800000193f7808 */ /* 0x001fe40005800000 */
[----:B------:R-:W-:Y:S02]  /*22130*/  ISETP.GT.AND P3, PT, R3, 0x9, !P5 ;  /* 0x000000090300780c */ /* 0x000fe40006f64270 */
[----:B------:R-:W-:Y:S02]  /*22140*/  P2R R25, PR, RZ, 0x20 ;  /* 0x00000020ff197803 */ /* 0x000fe40000000000 */
[----:B------:R-:W-:Y:S02]  /*22150*/  ISETP.LT.OR P3, PT, R10, 0xa, P3 ;  /* 0x0000000a0a00780c */ /* 0x000fe40001f61670 */
[----:B------:R-:W-:Y:S02]  /*22160*/  ISETP.GE.AND P5, PT, R22, 0x11, PT ;  /* 0x000000111600780c */ /* 0x000fe40003fa6270 */
[----:B------:R-:W-:-:S02]  /*22170*/  FSEL R185, R72, -INF , !P3 ;  /* 0xff80000048b97808 */ /* 0x000fc40005800000 */
[----:B------:R-:W-:Y:S01]  /*22180*/  ISETP.LT.OR P4, PT, R10, 0x9, P4 ;  /* 0x000000090a00780c */ /* 0x000fe20002781670 */
[----:B-1----:R-:W-:Y:S01]  /*22190*/  IMAD.IADD R11, R36, 0x1, R2 ;  /* 0x00000001240b7824 */ /* 0x002fe200078e0202 */
        /* <DEDUP_REMOVED lines=115> */
.L_x_11161:
[----:B------:R-:W-:-:S13]  /*228d0*/  ISETP.NE.AND P6, PT, R13, 0x1, PT ;  /* 0x000000010d00780c */ /* 0x000fda0003fc5270 */
[----:B------:R-:W-:-:S05]  /*228e0*/  @P6 IMAD.HI.U32 R14, R8, R14, RZ ;  /* 0x0000000e080e6227 */ /* 0x000fca00078e00ff */
[----:B------:R-:W-:-:S07]  /*228f0*/  @P6 SHF.R.U32.HI R8, RZ, R15, R14 ;  /* 0x0000000fff086219 */ /* 0x000fce000001160e */
.L_x_11162:
[----:B------:R-:W-:Y:S05]  /*22900*/  BSYNC B1 ;  /* 0x0000000000017941 */ /* 0x000fea0003800000 */
.L_x_11160:
[----:B------:R-:W-:-:S05]  /*22910*/  IMAD R8, R8, R13, R38 ;  /* 0x0000000d08087224 */ /* 0x000fca00078e0226 */
[----:B------:R-:W-:Y:S02]  /*22920*/  VIADDMNMX R10, R8, R13, R10, PT ;  /* 0x0000000d080a7246 */ /* 0x000fe4000380010a */
[----:B------:R-:W-:-:S07]  /*22930*/  VIMNMX R11, R11, R8, !PT ;  /* 0x000000080b0b7248 */ /* 0x000fce0007fe0100 */
.L_x_11159:
[----:B------:R-:W-:Y:S05]  /*22940*/  BSYNC B0 ;  /* 0x0000000000007941 */ /* 0x000fea0003800000 */
.L_x_11158:
[----:B------:R-:W2:Y:S01]  /*22950*/  LD.E.64 R2, desc[UR44][R18.64+0x230] ;  /* 0x0002302c12027980 */ /* 0x000ea2000c101b00 */
        /* <DEDUP_REMOVED lines=69> */
[----:B--2---:R-:W-:Y:S02]  /*22db0*/  FMNMX.FTZ R12, R187, R2, !PT ;  /* 0x00000002bb0c7209 */ /* 0x004fe40007810000 */
[----:B------:R-:W-:Y:S02]  /*22dc0*/  ISETP.LT.OR P1, PT, R10, 0x1, P1 ;  /* 0x000000010a00780c */ /* 0x000fe40000f21670 */
[----:B------:R-:W-:Y:S02]  /*22dd0*/  FMNMX.FTZ R12, R63, R12, !PT ;  /* 0x0000000c3f0c7209 */ /* 0x000fe40007810000 */
[----:B------:R-:W-:-:S02]  /*22de0*/  FSEL R0, R0, -INF , !P1 ;  /* 0xff80000000007808 */ /* 0x000fc40004800000 */
[----:B------:R-:W-:Y:S02]  /*22df0*/  FMNMX.FTZ R12, R67, R12, !PT ;  /* 0x0000000c430c7209 */ /* 0x000fe40007810000 */
[----:B------:R-:W-:Y:S02]  /*22e00*/  ISETP.NE.AND P1, PT, R78, RZ, PT ;  /* 0x000000ff4e00720c */ /* 0x000fe40003f25270 */
[----:B------:R-:W-:Y:S02]  /*22e10*/  FMNMX.FTZ R12, R185, R12, !PT ;  /* 0x0000000cb90c7209 */ /* 0x000fe40007810000 */
[----:B------:R-:W-:Y:S02]  /*22e20*/  ISETP.GT.AND P2, PT, R11, 0x49, !P2 ;  /* 0x000000490b00780c */ /* 0x000fe40005744270 */
[----:B------:R-:W-:Y:S02]  /*22e30*/  FMNMX.FTZ R12, R73, R12, !PT ;  /* 0x0000000c490c7209 */ /* 0x000fe40007810000 */
[----:B------:R-:W-:-:S02]  /*22e40*/  ISETP.GT.AND P3, PT, R11, 0x50, !P3 ;  /* 0x000000500b00780c */ /* 0x000fc40005f64270 */
[----:B------:R-:W-:Y:S02]  /*22e50*/  FMNMX.FTZ R12, R71, R12, !PT ;  /* 0x0000000c470c7209 */ /* 0x000fe40007810000 */
[----:B------:R-:W-:Y:S02]  /*22e60*/  ISETP.GT.AND P4, PT, R11, 0x51, !P4 ;  /* 0x000000510b00780c */ /* 0x000fe40006784270 */
[----:B------:R-:W-:Y:S02]  /*22e70*/  FMNMX.FTZ R12, R75, R12, !PT ;  /* 0x0000000c4b0c7209 */ /* 0x000fe40007810000 */
[----:B------:R-:W-:Y:S02]  /*22e80*/  ISETP.NE.AND P6, PT, R64, RZ, PT ;  /* 0x000000ff4000720c */ /* 0x000fe40003fc5270 */
        /* <DEDUP_REMOVED lines=37> */
[----:B0-----:R-:W-:-:S02]  /*230e0*/  FMNMX.FTZ R14, R15, R14, !PT ;  /* 0x0000000e0f0e7209 */ /* 0x001fc40007810000 */
[----:B------:R-:W-:Y:S02]  /*230f0*/  ISETP.LT.OR P2, PT, R10, 0x4a, P2 ;  /* 0x0000004a0a00780c */ /* 0x000fe40001741670 */
[----:B------:R-:W-:Y:S01]  /*23100*/  FSEL R26, R26, -INF , !P1 ;  /* 0xff8000001a1a7808 */ /* 0x000fe20004800000 */
[----:B------:R-:W0:Y:S01]  /*23110*/  SHFL.BFLY PT, R33, R14, 0x1, 0x1f ;  /* 0x0c201f000e217f89 */ /* 0x000e2200000e0000 */
[----:B------:R-:W-:Y:S02]  /*23120*/  FMNMX.FTZ R13, R6, R13, !PT ;  /* 0x0000000d060d7209 */ /* 0x000fe40007810000 */
[----:B------:R-:W-:Y:S02]  /*23130*/  ISETP.LT.OR P3, PT, R10, 0x51, P3 ;  /* 0x000000510a00780c */ /* 0x000fe40001f61670 */
[----:B------:R-:W-:Y:S02]  /*23140*/  FSEL R27, R27, -INF , !P2 ;  /* 0xff8000001b1b7808 */ /* 0x000fe40005000000 */
[----:B------:R-:W-:-:S02]  /*23150*/  FMNMX.FTZ R12, R26, R13, !PT ;  /* 0x0000000d1a0c7209 */ /* 0x000fc40007810000 */
[----:B------:R-:W-:Y:S02]  /*23160*/  ISETP.GT.AND P5, PT, R11, 0x58, !P5 ;  /* 0x000000580b00780c */ /* 0x000fe40006fa4270 */
[----:B------:R-:W-:Y:S02]  /*23170*/  ISETP.LT.OR P4, PT, R10, 0x52, P4 ;  /* 0x000000520a00780c */ /* 0x000fe40002781670 */
[----:B------:R-:W-:Y:S02]  /*23180*/  FSEL R40, R40, -INF , !P3 ;  /* 0xff80000028287808 */ /* 0x000fe40005800000 */
[----:B------:R-:W-:Y:S02]  /*23190*/  FMNMX.FTZ R13, R27, R12, !PT ;  /* 0x0000000c1b0d7209 */ /* 0x000fe40007810000 */
[----:B------:R-:W-:Y:S02]  /*231a0*/  ISETP.GT.AND P1, PT, R11, 0x59, !P6 ;  /* 0x000000590b00780c */ /* 0x000fe40007724270 */
[----:B------:R-:W-:-:S02]  /*231b0*/  ISETP.LT.OR P5, PT, R10, 0x59, P5 ;  /* 0x000000590a00780c */ /* 0x000fc40002fa1670 */
[----:B------:R-:W-:Y:S02]  /*231c0*/  FSEL R41, R41, -INF , !P4 ;  /* 0xff80000029297808 */ /* 0x000fe40006000000 */
[----:B------:R-:W-:Y:S02]  /*231d0*/  FMNMX.FTZ R12, R40, R13, !PT ;  /* 0x0000000d280c7209 */ /* 0x000fe40007810000 */
[----:B------:R-:W-:Y:S02]  /*231e0*/  ISETP.LT.OR P1, PT, R10, 0x5a, P1 ;  /* 0x0000005a0a00780c */ /* 0x000fe40000f21670 */
[----:B------:R-:W-:Y:S02]  /*231f0*/  FSEL R42, R42, -INF , !P5 ;  /* 0xff8000002a2a7808 */ /* 0x000fe40006800000 */
[----:B------:R-:W-:Y:S02]  /*23200*/  FMNMX.FTZ R11, R41, R12, !PT ;  /* 0x0000000c290b7209 */ /* 0x000fe40007810000 */
[----:B------:R-:W-:-:S02]  /*23210*/  FSEL R43, R43, -INF , !P1 ;  /* 0xff8000002b2b7808 */ /* 0x000fc40004800000 */
[----:B------:R-:W-:Y:S02]  /*23220*/  FMNMX.FTZ R10, R42, R11, !PT ;  /* 0x0000000b2a0a7209 */ /* 0x000fe40007810000 */
[----:B------:R-:W-:Y:S02]  /*23230*/  LOP3.LUT R178, R193, 0x4, RZ, 0xfc, !PT ;  /* 0x00000004c1b27812 */ /* 0x000fe400078efcff */
        /* <DEDUP_REMOVED lines=14> */
[----:B------:R-:W5:Y:S01]  /*23320*/  LD.E R47, desc[UR44][R18.64+0x244] ;  /* 0x0002442c122f7980 */ /* 0x000f62000c101900 */
[----:B------:R-:W-:-:S04]  /*23330*/  FSETP.NEU.FTZ.AND P2, PT, R35, -INF , PT ;  /* 0xff8000002300780b */ /* 0x000fc80003f5d000 */
[----:B------:R-:W-:-:S05]  /*23340*/  FSEL R12, R35, RZ, P2 ;  /* 0x000000ff230c7208 */ /* 0x000fca0001000000 */
[----:B------:R-:W-:Y:S01]  /*23350*/  FADD.FTZ R12, R3, -R12 ;  /* 0x8000000c030c7221 */ /* 0x000fe20000010000 */
[C---:B--2---:R-:W-:Y:S01]  /*23360*/  FSETP.NEU.FTZ.AND P1, PT, R44.reuse, -INF , PT ;  /* 0xff8000002c00780b */ /* 0x044fe20003f3d000 */
[----:B---3--:R-:W-:-:S03]  /*23370*/  FMUL.FTZ R10, R44, R45 ;  /* 0x0000002d2c0a7220 */ /* 0x008fc60000410000 */
[----:B------:R-:W-:Y:S01]  /*23380*/  FSEL R3, R44, RZ, P1 ;  /* 0x000000ff2c037208 */ /* 0x000fe20000800000 */
[----:B0-----:R-:W-:Y:S01]  /*23390*/  FMUL.FTZ R35, R35, R45 ;  /* 0x0000002d23237220 */ /* 0x001fe20000410000 */
[----:B------:R-:W-:-:S03]  /*233a0*/  FSEL R14, R10, RZ, P1 ;  /* 0x000000ff0a0e7208 */ /* 0x000fc60000800000 */
[----:B------:R-:W-:Y:S02]  /*233b0*/  FADD.FTZ R3, R2, -R3 ;  /* 0x8000000302037221 */ /* 0x000fe40000010000 */
[-CC-:B------:R-:W-:Y:S01]  /*233c0*/  FFMA.FTZ R182, R22, R45.reuse, -R14.reuse ;  /* 0x0000002d16b67223 */ /* 0x180fe2000001080e */
[----:B------:R-:W-:Y:S01]  /*233d0*/  FSEL R22, R35, RZ, P2 ;  /* 0x000000ff23167208 */ /* 0x000fe20001000000 */
[-C--:B------:R-:W-:Y:S01]  /*233e0*/  FMUL.FTZ R3, R3, R45.reuse ;  /* 0x0000002d03037220 */ /* 0x080fe20000410000 */
[-C--:B------:R-:W-:Y:S01]  /*233f0*/  FFMA.FTZ R187, R187, R45.reuse, -R14 ;  /* 0x0000002dbbbb7223 */ /* 0x080fe2000001080e */
[----:B------:R-:W-:Y:S02]  /*23400*/  FMUL.FTZ R12, R45, R12 ;  /* 0x0000000c2d0c7220 */ /* 0x000fe40000410000 */
[-C--:B------:R-:W-:Y:S01]  /*23410*/  FFMA.FTZ R188, R0, R45.reuse, -R22 ;  /* 0x0000002d00bc7223 */ /* 0x080fe20000010816 */
[----:B------:R-:W4:Y:S01]  /*23420*/  MUFU.EX2 R35, R3 ;  /* 0x0000000300237308 */ /* 0x000f220000000800 */
[-C--:B------:R-:W-:Y:S01]  /*23430*/  FFMA.FTZ R152, R63, R45.reuse, -R14 ;  /* 0x0000002d3f987223 */ /* 0x080fe2000001080e */
[-C--:B------:R-:W-:Y:S01]  /*23440*/  FFMA.FTZ R153, R8, R45.reuse, -R22 ;  /* 0x0000002d08997223 */ /* 0x080fe20000010816 */
[-C--:B------:R-:W-:Y:S01]  /*23450*/  FFMA.FTZ R154, R67, R45.reuse, -R14 ;  /* 0x0000002d439a7223 */ /* 0x080fe2000001080e */
[----:B------:R-:W-:-:S04]  /*23460*/  FFMA.FTZ R186, R17, R45, -R22 ;  /* 0x0000002d11ba7223 */ /* 0x000fc80000010816 */
[----:B------:R0:W-:Y:S01]  /*23470*/  MUFU.EX2 R33, R12 ;  /* 0x0000000c00217308 */ /* 0x0001e20000000800 */
[-C--:B------:R-:W-:Y:S01]  /*23480*/  FFMA.FTZ R185, R185, R45.reuse, -R14 ;  /* 0x0000002db9b97223 */ /* 0x080fe2000001080e */
[----:B------:R-:W-:-:S06]  /*23490*/  FFMA.FTZ R155, R24, R45, -R22 ;  /* 0x0000002d189b7223 */ /* 0x000fcc0000010816 */
[----:B------:R-:W-:Y:S08]  /*234a0*/  MUFU.EX2 R187, R187 ;  /* 0x000000bb00bb7308 */ /* 0x000ff00000000800 */
[----:B------:R-:W5:Y:S01]  /*234b0*/  MUFU.EX2 R188, R188 ;  /* 0x000000bc00bc7308 */ /* 0x000f620000000800 */
[-C--:B------:R-:W-:Y:S01]  /*234c0*/  FFMA.FTZ R11, R73, R45.reuse, -R14 ;  /* 0x0000002d490b7223 */ /* 0x080fe2000001080e */
[----:B------:R-:W-:-:S06]  /*234d0*/  FFMA.FTZ R15, R29, R45, -R22 ;  /* 0x0000002d1d0f7223 */ /* 0x000fcc0000010816 */
[----:B------:R-:W-:Y:S08]  /*234e0*/  MUFU.EX2 R152, R152 ;  /* 0x0000009800987308 */ /* 0x000ff00000000800 */
[----:B------:R-:W1:Y:S01]  /*234f0*/  MUFU.EX2 R153, R153 ;  /* 0x0000009900997308 */ /* 0x000e620000000800 */
[-CC-:B------:R-:W-:Y:S01]  /*23500*/  FFMA.FTZ R10, R71, R45.reuse, -R14.reuse ;  /* 0x0000002d470a7223 */ /* 0x180fe2000001080e */
[-CC-:B------:R-:W-:Y:S01]  /*23510*/  FFMA.FTZ R13, R75, R45.reuse, -R14.reuse ;  /* 0x0000002d4b0d7223 */ /* 0x180fe2000001080e */
[----:B0-----:R-:W-:-:S05]  /*23520*/  FFMA.FTZ R12, R79, R45, -R14 ;  /* 0x0000002d4f0c7223 */ /* 0x001fca000001080e */
[----:B------:R-:W-:Y:S01]  /*23530*/  MUFU.EX2 R154, R154 ;  /* 0x0000009a009a7308 */ /* 0x000fe20000000800 */
[-CC-:B------:R-:W-:Y:S01]  /*23540*/  FFMA.FTZ R157, R77, R45.reuse, -R14.reuse ;  /* 0x0000002d4d9d7223 */ /* 0x180fe2000001080e */
[-CC-:B------:R-:W-:Y:S01]  /*23550*/  FFMA.FTZ R156, R81, R45.reuse, -R14.reuse ;  /* 0x0000002d519c7223 */ /* 0x180fe2000001080e */
[----:B------:R-:W-:-:S05]  /*23560*/  FFMA.FTZ R159, R159, R45, -R14 ;  /* 0x0000002d9f9f7223 */ /* 0x000fca000001080e */
        /* <DEDUP_REMOVED lines=13> */
[----:B------:R-:W-:Y:S01]  /*23640*/  FFMA.FTZ R183, R16, R45, -R14 ;  /* 0x0000002d10b77223 */ /* 0x000fe2000001080e */
[----:B----4-:R-:W-:-:S02]  /*23650*/  FMUL.FTZ R46, R35, R46 ;  /* 0x0000002e232e7220 */ /* 0x010fc40000410000 */
[----:B------:R-:W2:Y:S01]  /*23660*/  MUFU.EX2 R155, R155 ;  /* 0x0000009b009b7308 */ /* 0x000ea20000000800 */
[-CC-:B------:R-:W-:Y:S01]  /*23670*/  FFMA.FTZ R14, R30, R45.reuse, -R22.reuse ;  /* 0x0000002d1e0e7223 */ /* 0x180fe20000010816 */
[----:B------:R-:W-:Y:S01]  /*23680*/  FFMA.FTZ R161, R9, R45, -R22 ;  /* 0x0000002d09a17223 */ /* 0x000fe20000010816 */
[----:B-----5:R-:W-:Y:S01]  /*23690*/  FFMA.FTZ R2, R33, R47, R188 ;  /* 0x0000002f21027223 */ /* 0x020fe200000100bc */
[----:B------:R-:W-:Y:S01]  /*236a0*/  FADD.FTZ R9, R46, R187 ;  /* 0x000000bb2e097221 */ /* 0x000fe20000010000 */
[----:B------:R-:W-:-:S03]  /*236b0*/  FFMA.FTZ R16, R31, R45, -R22 ;  /* 0x0000002d1f107223 */ /* 0x000fc60000010816 */
[----:B------:R-:W-:Y:S01]  /*236c0*/  MUFU.EX2 R11, R11 ;  /* 0x0000000b000b7308 */ /* 0x000fe20000000800 */
[----:B-1----:R-:W-:Y:S01]  /*236d0*/  FADD.FTZ R3, R153, R2 ;  /* 0x0000000299037221 */ /* 0x002fe20000010000 */
[----:B------:R-:W-:-:S06]  /*236e0*/  FADD.FTZ R9, R152, R9 ;  /* 0x0000000998097221 */ /* 0x000fcc0000010000 */
[----:B------:R-:W1:Y:S01]  /*236f0*/  MUFU.EX2 R15, R15 ;  /* 0x0000000f000f7308 */ /* 0x000e620000000800 */
[----:B------:R-:W-:Y:S01]  /*23700*/  FFMA.FTZ R0, R32, R45, -R22 ;  /* 0x0000002d20007223 */ /* 0x000fe20000010816 */
[----:B0-----:R-:W-:Y:S01]  /*23710*/  FADD.FTZ R8, R186, R3 ;  /* 0x00000003ba087221 */ /* 0x001fe20000010000 */
[----:B------:R-:W-:-:S05]  /*23720*/  FADD.FTZ R2, R154, R9 ;  /* 0x000000099a027221 */ /* 0x000fca0000010000 */
[----:B------:R-:W-:Y:S08]  /*23730*/  MUFU.EX2 R10, R10 ;  /* 0x0000000a000a7308 */ /* 0x000ff00000000800 */
[----:B------:R-:W0:Y:S01]  /*23740*/  MUFU.EX2 R14, R14 ;  /* 0x0000000e000e7308 */ /* 0x000e220000000800 */
[----:B--2---:R-:W-:Y:S01]  /*23750*/  FADD.FTZ R8, R155, R8 ;  /* 0x000000089b087221 */ /* 0x004fe20000010000 */
[----:B------:R-:W-:-:S06]  /*23760*/  FADD.FTZ R2, R185, R2 ;  /* 0x00000002b9027221 */ /* 0x000fcc0000010000 */
[----:B------:R-:W-:Y:S01]  /*23770*/  MUFU.EX2 R13, R13 ;  /* 0x0000000d000d7308 */ /* 0x000fe20000000800 */
[----:B------:R-:W-:-:S07]  /*23780*/  FFMA.FTZ R160, R34, R45, -R22 ;  /* 0x0000002d22a07223 */ /* 0x000fce0000010816 */
[----:B------:R-:W2:Y:S01]  /*23790*/  MUFU.EX2 R16, R16 ;  /* 0x0000001000107308 */ /* 0x000ea20000000800 */
[----:B------:R-:W-:Y:S01]  /*237a0*/  FFMA.FTZ R175, R7, R45, -R22 ;  /* 0x0000002d07af7223 */ /* 0x000fe20000010816 */
[----:B-1----:R-:W-:Y:S01]  /*237b0*/  FADD.FTZ R7, R15, R8 ;  /* 0x000000080f077221 */ /* 0x002fe20000010000 */
[----:B------:R-:W-:-:S05]  /*237c0*/  FADD.FTZ R3, R11, R2 ;  /* 0x000000020b037221 */ /* 0x000fca0000010000 */
[----:B------:R-:W-:Y:S01]  /*237d0*/  MUFU.EX2 R12, R12 ;  /* 0x0000000c000c7308 */ /* 0x000fe20000000800 */
[----:B------:R-:W-:-:S07]  /*237e0*/  FFMA.FTZ R163, R25, R45, -R22 ;  /* 0x0000002d19a37223 */ /* 0x000fce0000010816 */
[----:B------:R-:W1:Y:S01]  /*237f0*/  MUFU.EX2 R0, R0 ;  /* 0x0000000000007308 */ /* 0x000e620000000800 */
[----:B0-----:R-:W-:Y:S01]  /*23800*/  FADD.FTZ R7, R14, R7 ;  /* 0x000000070e077221 */ /* 0x001fe20000010000 */
[----:B------:R-:W-:-:S06]  /*23810*/  FADD.FTZ R2, R10, R3 ;  /* 0x000000030a027221 */ /* 0x000fcc0000010000 */
[----:B------:R-:W-:Y:S01]  /*23820*/  MUFU.EX2 R157, R157 ;  /* 0x0000009d009d7308 */ /* 0x000fe20000000800 */
[----:B------:R-:W-:-:S07]  /*23830*/  FFMA.FTZ R162, R28, R45, -R22 ;  /* 0x0000002d1ca27223 */ /* 0x000fce0000010816 */
        /* <DEDUP_REMOVED lines=22> */
[----:B-1----:R-:W-:Y:S01]  /*239a0*/  FADD.FTZ R7, R163, R6 ;  /* 0x00000006a3077221 */ /* 0x002fe20000010000 */
[----:B------:R-:W-:-:S06]  /*239b0*/  FADD.FTZ R3, R159, R2 ;  /* 0x000000029f037221 */ /* 0x000fcc0000010000 */
[----:B------:R-:W-:Y:S08]  /*239c0*/  MUFU.EX2 R170, R170 ;  /* 0x000000aa00aa7308 */ /* 0x000ff00000000800 */
[----:B------:R-:W1:Y:S01]  /*239d0*/  MUFU.EX2 R166, R166 ;  /* 0x000000a600a67308 */ /* 0x000e620000000800 */
[----:B0-----:R-:W-:Y:S01]  /*239e0*/  FADD.FTZ R6, R162, R7 ;  /* 0x00000007a2067221 */ /* 0x001fe20000010000 */
[----:B------:R-:W-:-:S06]  /*239f0*/  FADD.FTZ R2, R158, R3 ;  /* 0x000000039e027221 */ /* 0x000fcc0000010000 */
[----:B------:R-:W-:Y:S08]  /*23a00*/  MUFU.EX2 R169, R169 ;  /* 0x000000a900a97308 */ /* 0x000ff00000000800 */
        /* <DEDUP_REMOVED lines=33> */
[----:B------:R-:W-:Y:S08]  /*23c20*/  MUFU.EX2 R180, R180 ;  /* 0x000000b400b47308 */ /* 0x000ff00000000800 */
[----:B------:R-:W2:Y:S01]  /*23c30*/  MUFU.EX2 R17, R17 ;  /* 0x0000001100117308 */ /* 0x000ea20000000800 */
[----:B-1----:R-:W-:Y:S01]  /*23c40*/  FADD.FTZ R6, R8, R7 ;  /* 0x0000000708067221 */ /* 0x002fe20000010000 */
[----:B------:R-:W-:-:S06]  /*23c50*/  FADD.FTZ R2, R176, R3 ;  /* 0x00000003b0027221 */ /* 0x000fcc0000010000 */
[----:B------:R-:W-:Y:S08]  /*23c60*/  MUFU.EX2 R183, R183 ;  /* 0x000000b700b77308 */ /* 0x000ff00000000800 */
[----:B------:R-:W1:Y:S01]  /*23c70*/  MUFU.EX2 R23, R23 ;  /* 0x0000001700177308 */ /* 0x000e620000000800 */
[----:B0-----:R-:W-:Y:S01]  /*23c80*/  FADD.FTZ R6, R21, R6 ;  /* 0x0000000615067221 */ /* 0x001fe20000010000 */
[----:B------:R-:W-:-:S06]  /*23c90*/  FADD.FTZ R3, R181, R2 ;  /* 0x00000002b5037221 */ /* 0x000fcc0000010000 */
[----:B------:R-:W0:Y:S08]  /*23ca0*/  MUFU.EX2 R182, R182 ;  /* 0x000000b600b67308 */ /* 0x000e300000000800 */
[----:B------:R-:W3:Y:S01]  /*23cb0*/  MUFU.EX2 R22, R22 ;  /* 0x0000001600167308 */ /* 0x000ee20000000800 */
[----:B--2---:R-:W-:Y:S01]  /*23cc0*/  FADD.FTZ R6, R17, R6 ;  /* 0x0000000611067221 */ /* 0x004fe20000010000 */
[----:B------:R-:W-:-:S03]  /*23cd0*/  FADD.FTZ R2, R180, R3 ;  /* 0x00000003b4027221 */ /* 0x000fc60000010000 */
[----:B-1----:R-:W-:Y:S01]  /*23ce0*/  FADD.FTZ R7, R23, R6 ;  /* 0x0000000617077221 */ /* 0x002fe20000010000 */
[----:B------:R-:W-:-:S04]  /*23cf0*/  FADD.FTZ R3, R183, R2 ;  /* 0x00000002b7037221 */ /* 0x000fc80000010000 */
[----:B0-----:R-:W-:Y:S01]  /*23d00*/  FADD.FTZ R36, R182, R3 ;  /* 0x00000003b6247221 */ /* 0x001fe20000010000 */
[----:B------:R-:W-:Y:S01]  /*23d10*/  ST.E desc[UR44][R18.64+0x240], R46 ;  /* 0x0002402e12007985 */ /* 0x000fe2000c10192c */
[----:B---3--:R-:W-:-:S05]  /*23d20*/  FADD.FTZ R37, R22, R7 ;  /* 0x0000000716257221 */ /* 0x008fca0000010000 */
[----:B------:R0:W-:Y:S04]  /*23d30*/  ST.E.64 desc[UR44][R18.64+0x240], R36 ;  /* 0x0002402412007985 */ /* 0x0001e8000c101b2c */
[----:B------:R-:W2:Y:S04]  /*23d40*/  LDL.64 R2, [R1+0x1f8] ;  /* 0x0001f80001027983 */ /* 0x000ea80000100a00 */
[----:B--2---:R-:W2:Y:S04]  /*23d50*/  LD.E R31, desc[UR44][R2.64+0x1fc] ;  /* 0x0001fc2c021f7980 */ /* 0x004ea8000c101900 */
[----:B------:R-:W3:Y:S04]  /*23d60*/  LD.E R6, desc[UR44][R2.64] ;  /* 0x0000002c02067980 */ /* 0x000ee8000c101900 */
        /* <DEDUP_REMOVED lines=126> */
[----:B--2---:R-:W-:Y:S01]  /*24550*/  FMUL.FTZ R119, R33, R31 ;  /* 0x0000001f21777220 */ /* 0x004fe20000410000 */
[C---:B---3--:R-:W-:Y:S01]  /*24560*/  FMUL.FTZ R31, R35.reuse, R6 ;  /* 0x00000006231f7220 */ /* 0x048fe20000410000 */
[C---:B----4-:R-:W-:Y:S01]  /*24570*/  FMUL.FTZ R7, R35.reuse, R7 ;  /* 0x0000000723077220 */ /* 0x050fe20000410000 */
[C---:B-----5:R-:W-:Y:S01]  /*24580*/  FMUL.FTZ R25, R35.reuse, R25 ;  /* 0x0000001923197220 */ /* 0x060fe20000410000 */
[C---:B------:R-:W-:Y:S01]  /*24590*/  FMUL.FTZ R27, R35.reuse, R27 ;  /* 0x0000001b231b7220 */ /* 0x040fe20000410000 */
[C---:B------:R-:W-:Y:S01]  /*245a0*/  FMUL.FTZ R29, R35.reuse, R29 ;  /* 0x0000001d231d7220 */ /* 0x040fe20000410000 */
[----:B------:R0:W-:Y:S01]  /*245b0*/  ST.E desc[UR44][R2.64], R31 ;  /* 0x0000001f02007985 */ /* 0x0001e2000c10192c */
[C---:B------:R-:W-:Y:S01]  /*245c0*/  FMUL.FTZ R37, R35.reuse, R37 ;  /* 0x0000002523257220 */ /* 0x040fe20000410000 */
[C---:B------:R-:W-:Y:S01]  /*245d0*/  FMUL.FTZ R41, R35.reuse, R41 ;  /* 0x0000002923297220 */ /* 0x040fe20000410000 */
[C---:B------:R-:W-:Y:S01]  /*245e0*/  FMUL.FTZ R39, R35.reuse, R39 ;  /* 0x0000002723277220 */ /* 0x040fe20000410000 */
[----:B------:R1:W-:Y:S01]  /*245f0*/  ST.E desc[UR44][R2.64+0x4], R7 ;  /* 0x0000040702007985 */ /* 0x0003e2000c10192c */
[C---:B------:R-:W-:Y:S01]  /*24600*/  FMUL.FTZ R45, R35.reuse, R24 ;  /* 0x00000018232d7220 */ /* 0x040fe20000410000 */
[C---:B------:R-:W-:Y:S01]  /*24610*/  FMUL.FTZ R43, R35.reuse, R43 ;  /* 0x0000002b232b7220 */ /* 0x040fe20000410000 */
[C---:B0-----:R-:W-:Y:S01]  /*24620*/  FMUL.FTZ R31, R35.reuse, R28 ;  /* 0x0000001c231f7220 */ /* 0x041fe20000410000 */
[----:B------:R0:W-:Y:S01]  /*24630*/  ST.E desc[UR44][R2.64+0x14], R25 ;  /* 0x0000141902007985 */ /* 0x0001e2000c10192c */
[----:B-1----:R-:W-:-:S03]  /*24640*/  FMUL.FTZ R7, R35, R232 ;  /* 0x000000e823077220 */ /* 0x002fc60000410000 */
        /* <DEDUP_REMOVED lines=9> */
[C---:B---3--:R-:W-:Y:S01]  /*246e0*/  FMUL.FTZ R29, R35.reuse, R228 ;  /* 0x000000e4231d7220 */ /* 0x048fe20000410000 */
[C---:B0-----:R-:W-:Y:S01]  /*246f0*/  FMUL.FTZ R37, R35.reuse, R222 ;  /* 0x000000de23257220 */ /* 0x041fe20000410000 */
[C---:B-1----:R-:W-:Y:S01]  /*24700*/  FMUL.FTZ R41, R35.reuse, R220 ;  /* 0x000000dc23297220 */ /* 0x042fe20000410000 */
[C---:B--2---:R-:W-:Y:S01]  /*24710*/  FMUL.FTZ R39, R35.reuse, R214 ;  /* 0x000000d623277220 */ /* 0x044fe20000410000 */
[----:B------:R-:W-:Y:S01]  /*24720*/  ST.E desc[UR44][R2.64+0x10], R45 ;  /* 0x0000102d02007985 */ /* 0x000fe2000c10192c */
[C---:B------:R-:W-:Y:S01]  /*24730*/  FMUL.FTZ R117, R35.reuse, R30 ;  /* 0x0000001e23757220 */ /* 0x040fe20000410000 */
        /* <DEDUP_REMOVED lines=44> */
[----:B------:R0:W-:Y:S01]  /*24a00*/  ST.E desc[UR44][R2.64+0x1a0], R39 ;  /* 0x0001a02702007985 */ /* 0x0001e2000c10192c */
[C---:B-1----:R-:W-:Y:S01]  /*24a10*/  FMUL.FTZ R7, R35.reuse, R212 ;  /* 0x000000d423077220 */ /* 0x042fe20000410000 */
[C---:B--2---:R-:W-:Y:S01]  /*24a20*/  FMUL.FTZ R25, R35.reuse, R204 ;  /* 0x000000cc23197220 */ /* 0x044fe20000410000 */
[C---:B---3--:R-:W-:Y:S01]  /*24a30*/  FMUL.FTZ R27, R35.reuse, R210 ;  /* 0x000000d2231b7220 */ /* 0x048fe20000410000 */
[----:B------:R1:W-:Y:S01]  /*24a40*/  ST.E desc[UR44][R2.64+0x1a4], R41 ;  /* 0x0001a42902007985 */ /* 0x0003e2000c10192c */
[C---:B----4-:R-:W-:Y:S01]  /*24a50*/  FMUL.FTZ R29, R35.reuse, R208 ;  /* 0x000000d0231d7220 */ /* 0x050fe20000410000 */
[C---:B-----5:R-:W-:Y:S01]  /*24a60*/  FMUL.FTZ R31, R35.reuse, R206 ;  /* 0x000000ce231f7220 */ /* 0x060fe20000410000 */
[C---:B------:R-:W-:Y:S01]  /*24a70*/  FMUL.FTZ R37, R35.reuse, R202 ;  /* 0x000000ca23257220 */ /* 0x040fe20000410000 */
[----:B------:R-:W-:Y:S01]  /*24a80*/  FMUL.FTZ R35, R35, R190 ;  /* 0x000000be23237220 */ /* 0x000fe20000410000 */
        /* <DEDUP_REMOVED lines=172> */
[----:B------:R2:W-:Y:S06]  /*25550*/  BAR.SYNC.DEFER_BLOCKING R237, 0x100 ;  /* 0x000400ed0000751d */ /* 0x0005ec0000010000 */
[----:B0-----:R-:W5:Y:S04]  /*25560*/  LD.E R25, desc[UR44][R2.64] ;  /* 0x0000002c02197980 */ /* 0x001f68000c101900 */
[----:B-1----:R-:W5:Y:S04]  /*25570*/  LD.E R27, desc[UR44][R2.64+0x4] ;  /* 0x0000042c021b7980 */ /* 0x002f68000c101900 */
[----:B--2---:R-:W2:Y:S04]  /*25580*/  LD.E R29, desc[UR44][R2.64+0x8] ;  /* 0x0000082c021d7980 */ /* 0x004ea8000c101900 */
[----:B---3--:R-:W3:Y:S04]  /*25590*/  LD.E R31, desc[UR44][R2.64+0xc] ;  /* 0x00000c2c021f7980 */ /* 0x008ee8000c101900 */
[----:B------:R-:W3:Y:S04]  /*255a0*/  LD.E R43, desc[UR44][R2.64+0x10] ;  /* 0x0000102c022b7980 */ /* 0x000ee8000c101900 */
[----:B----4-:R-:W4:Y:S04]  /*255b0*/  LD.E R35, desc[UR44][R2.64+0x14] ;  /* 0x0000142c02237980 */ /* 0x010f28000c101900 */
[----:B-----5:R-:W5:Y:S04]  /*255c0*/  LD.E R37, desc[UR44][R2.64+0x18] ;  /* 0x0000182c02257980 */ /* 0x020f68000c101900 */
        /* <DEDUP_REMOVED lines=122> */
[----:B------:R-:W5:Y:S04]  /*25d70*/  LD.E.64 R6, desc[UR44][R18.64+0xa8] ;  /* 0x0000a82c12067980 */ /* 0x000f68000c101b00 */
[----:B------:R0:W-:Y:S04]  /*25d80*/  ST.E desc[UR44][R2.64], R25 ;  /* 0x0000001902007985 */ /* 0x0001e8000c10192c */
[----:B------:R-:W-:Y:S04]  /*25d90*/  ST.E desc[UR44][R2.64+0x4], R27 ;  /* 0x0000041b02007985 */ /* 0x000fe8000c10192c */
[----:B--2---:R-:W-:Y:S04]  /*25da0*/  ST.E desc[UR44][R2.64+0x8], R29 ;  /* 0x0000081d02007985 */ /* 0x004fe8000c10192c */
[----:B---3--:R-:W-:Y:S04]  /*25db0*/  ST.E desc[UR44][R2.64+0xc], R31 ;  /* 0x00000c1f02007985 */ /* 0x008fe8000c10192c */
[----:B------:R-:W-:Y:S04]  /*25dc0*/  ST.E desc[UR44][R2.64+0x10], R43 ;  /* 0x0000102b02007985 */ /* 0x000fe8000c10192c */
[----:B----4-:R-:W-:Y:S04]  /*25dd0*/  ST.E desc[UR44][R2.64+0x14], R35 ;  /* 0x0000142302007985 */ /* 0x010fe8000c10192c */
[----:B-----5:R-:W-:Y:S04]  /*25de0*/  ST.E desc[UR44][R2.64+0x18], R37 ;  /* 0x0000182502007985 */ /* 0x020fe8000c10192c */
        /* <DEDUP_REMOVED lines=121> */
[----:B------:R-:W5:Y:S04]  /*26580*/  LD.E R190, desc[UR44][R18.64+0x88] ;  /* 0x0000882c12be7980 */ /* 0x000f68000c101900 */
        /* <DEDUP_REMOVED lines=129> */
[----:B------:R-:W-:-:S02]  /*26da0*/  ISETP.NE.U32.AND P1, PT, R190, RZ, PT ;  /* 0x000000ffbe00720c */ /* 0x000fc40003f25070 */
[----:B------:R-:W-:Y:S02]  /*26db0*/  R2UR UR7, R7 ;  /* 0x00000000070772ca */ /* 0x000fe400000e0000 */
[----:B------:R-:W-:Y:S02]  /*26dc0*/  R2UR UR6, R6 ;  /* 0x00000000060672ca */ /* 0x000fe400000e0000 */
[----:B------:R-:W-:Y:S02]  /*26dd0*/  F2FP.F16.F32.PACK_AB R152, R152, R187 ;  /* 0x000000bb9898723e */ /* 0x000fe400000000ff */
[----:B------:R-:W-:Y:S02]  /*26de0*/  F2FP.F16.F32.PACK_AB R154, R185, R154 ;  /* 0x0000009ab99a723e */ /* 0x000fe400000000ff */
[----:B------:R-:W-:Y:S02]  /*26df0*/  F2FP.F16.F32.PACK_AB R153, R153, R188 ;  /* 0x000000bc9999723e */ /* 0x000fe400000000ff */
[----:B------:R-:W-:Y:S01]  /*26e00*/  F2FP.F16.F32.PACK_AB R155, R155, R186 ;  /* 0x000000ba9b9b723e */ /* 0x000fe200000000ff */
[----:B------:R-:W-:-:S03]  /*26e10*/  VOTEU.ANY UP0, P1 ;  /* 0x00000000003f7886 */ /* 0x000fc60000800100 */
[----:B--2---:R-:W-:-:S06]  /*26e20*/  WARPGROUP.ARRIVE ;  /* 0x00000000000079c5 */ /* 0x004fcc0000000000 */
[----:B------:R-:W-:Y:S03]  /*26e30*/  HGMMA.64x256x16.F32 R24, R152, gdesc[UR4].tnspB, R24, UP0, gsb0 ;  /* 0x43e0000498187df0 */ /* 0x000fe6000b800818 */
[----:B------:R-:W-:Y:S02]  /*26e40*/  WARPGROUP.DEPBAR.LE gsb0, 0x0 ;  /* 0x00008000000079c5 */ /* 0x000fe40000010000 */
        /* <DEDUP_REMOVED lines=129> */
[----:B0-----:R-:W1:Y:S01]  /*27660*/  LD.E R24, desc[UR44][R2.64] ;  /* 0x0000002c02187980 */ /* 0x001e62000c101900 */
[----:B------:R-:W-:-:S02]  /*27670*/  VIADD R154, R6, 0x80 ;  /* 0x00000080069a7836 */ /* 0x000fc40000000000 */
[----:B------:R-:W-:-:S03]  /*27680*/  IMAD.MOV.U32 R155, RZ, RZ, R7 ;  /* 0x000000ffff9b7224 */ /* 0x000fc600078e0007 */
[----:B------:R-:W-:Y:S02]  /*27690*/  R2UR UR6, R154 ;  /* 0x000000009a0672ca */ /* 0x000fe400000e0000 */
[----:B------:R-:W-:Y:S02]  /*276a0*/  R2UR UR7, R155 ;  /* 0x000000009b0772ca */ /* 0x000fe400000e0000 */
[----:B------:R-:W-:Y:S02]  /*276b0*/  F2FP.F16.F32.PACK_AB R152, R10, R11 ;  /* 0x0000000b0a98723e */ /* 0x000fe400000000ff */
[----:B------:R-:W-:Y:S02]  /*276c0*/  F2FP.F16.F32.PACK_AB R154, R12, R13 ;  /* 0x0000000d0c9a723e */ /* 0x000fe400000000ff */
[----:B------:R-:W-:Y:S02]  /*276d0*/  F2FP.F16.F32.PACK_AB R153, R14, R15 ;  /* 0x0000000f0e99723e */ /* 0x000fe400000000ff */
[----:B------:R-:W-:-:S04]  /*276e0*/  F2FP.F16.F32.PACK_AB R155, R0, R16 ;  /* 0x00000010009b723e */ /* 0x000fc800000000ff */
[----:B-1----:R-:W-:-:S06]  /*276f0*/  WARPGROUP.ARRIVE ;  /* 0x00000000000079c5 */ /* 0x002fcc0000000000 */
[----:B------:R-:W-:Y:S03]  /*27700*/  HGMMA.64x256x16.F32 R24, R152, gdesc[UR4].tnspB, R24, gsb0 ;  /* 0x43e0000498187df0 */ /* 0x000fe60008000818 */
        /* <DEDUP_REMOVED lines=554> */
[----:B------:R-:W-:Y:S01]  /*299b0*/  VIADD R6, R6, 0x280 ;  /* 0x0000028006067836 */ /* 0x000fe20000000000 */
[----:B------:R-:W-:-:S04]  /*299c0*/  R2UR UR7, R7 ;  /* 0x00000000070772ca */ /* 0x000fc800000e0000 */
        /* <DEDUP_REMOVED lines=136> */
[----:B------:R1:W-:Y:S04]  /*2a250*/  ST.E desc[UR44][R18.64+0x88], R184 ;  /* 0x000088b812007985 */ /* 0x0003e8000c10192c */
        /* <DEDUP_REMOVED lines=17> */
[----:B--2---:R-:W2:Y:S04]  /*2a370*/  LD.E R41, desc[UR44][R2.64+0x40] ;  /* 0x0000402c02297980 */ /* 0x004ea8000c101900 */
[----:B---3--:R-:W3:Y:S04]  /*2a380*/  LD.E R43, desc[UR44][R2.64+0x44] ;  /* 0x0000442c022b7980 */ /* 0x008ee8000c101900 */
        /* <DEDUP_REMOVED lines=237> */
[----:B------:R-:W-:Y:S04]  /*2b260*/  BSSY B0, `(.L_x_11163) ;  /* 0x0000008000007945 */ /* 0x000fe80003800000 */
[----:B------:R-:W-:Y:S05]  /*2b270*/  @P0 BRA `(.L_x_11164) ;  /* 0x0000000000180947 */ /* 0x000fea0003800000 */
[----:B0-----:R-:W2:Y:S04]  /*2b280*/  LDL.64 R2, [R1+0x68] ;  /* 0x0000680001027983 */ /* 0x001ea80000100a00 */
[----:B------:R-:W3:Y:S01]  /*2b290*/  LD.E R0, desc[UR44][R4.64] ;  /* 0x0000002c04007980 */ /* 0x000ee2000c101900 */
[----:B--2---:R-:W-:-:S05]  /*2b2a0*/  MOV R3, R2 ;  /* 0x0000000200037202 */ /* 0x004fca0000000f00 */
[----:B---3--:R-:W-:-:S05]  /*2b2b0*/  IMAD R0, R0, 0x8, R3 ;  /* 0x0000000800007824 */ /* 0x008fca00078e0203 */
[----:B------:R-:W-:-:S04]  /*2b2c0*/  PRMT R0, RZ, 0x654, R0 ;  /* 0x00000654ff007816 */ /* 0x000fc80000000000 */
[----:B------:R1:W-:Y:S03]  /*2b2d0*/  SYNCS.ARRIVE.TRANS64.RED.A1T0 RZ, [R0+URZ], RZ ;  /* 0x000000ff00ff79a7 */ /* 0x0003e6000810043f */
.L_x_11164:
[----:B------:R-:W-:Y:S05]  /*2b2e0*/  BSYNC B0 ;  /* 0x0000000000007941 */ /* 0x000fea0003800000 */
.L_x_11163:
[C---:B------:R-:W-:Y:S01]  /*2b2f0*/  ISETP.GT.AND P1, PT, R20.reuse, R192, PT ;  /* 0x000000c01400720c */ /* 0x040fe20003f24270 */
[----:B------:R-:W-:-:S12]  /*2b300*/  VIADD R20, R20, 0xffffffff ;  /* 0xffffffff14147836 */ /* 0x000fd80000000000 */
[----:B------:R-:W-:Y:S05]  /*2b310*/  @P1 BRA `(.L_x_11165) ;  /* 0xffffff4c00a41947 */ /* 0x000fea000383ffff */
.L_x_11138:
[----:B------:R-:W-:Y:S05]  /*2b320*/  WARPSYNC.ALL ;  /* 0x0000000000007948 */ /* 0x000fea0003800000 */
[----:B------:R-:W1:Y:S04]  /*2b330*/  LDL R5, [R1+0x240] ;  /* 0x0002400001057983 */ /* 0x000e680000100800 */
[----:B0-----:R-:W2:Y:S04]  /*2b340*/  LDL R6, [R1+0x244] ;  /* 0x0002440001067983 */ /* 0x001ea80000100800 */
[----:B------:R-:W3:Y:S04]  /*2b350*/  LDL R62, [R1+0x218] ;  /* 0x00021800013e7983 */ /* 0x000ee80000100800 */
[----:B------:R-:W4:Y:S04]  /*2b360*/  LDL.64 R12, [R1+0x3c8] ;  /* 0x0003c800010c7983 */ /* 0x000f280000100a00 */
[----:B------:R-:W5:Y:S04]  /*2b370*/  LDL.64 R82, [R1+0x260] ;  /* 0x0002600001527983 */ /* 0x000f680000100a00 */
        /* <DEDUP_REMOVED lines=59> */
[----:B------:R-:W4:Y:S04]  /*2b730*/  LDL R61, [R1+0x220] ;  /* 0x00022000013d7983 */ /* 0x000f280000100800 */
[----:B-1----:R-:W0:Y:S02]  /*2b740*/  SHFL.BFLY PT, R0, R5, 0x2, 0x1f ;  /* 0x0c401f0005007f89 */ /* 0x002e2400000e0000 */
[----:B0-----:R-:W-:-:S05]  /*2b750*/  FADD.FTZ R0, R5, R0 ;  /* 0x0000000005007221 */ /* 0x001fca0000010000 */
[----:B------:R-:W0:Y:S02]  /*2b760*/  SHFL.BFLY PT, R3, R0, 0x1, 0x1f ;  /* 0x0c201f0000037f89 */ /* 0x000e2400000e0000 */
[----:B0-----:R-:W-:Y:S01]  /*2b770*/  FADD.FTZ R2, R0, R3 ;  /* 0x0000000300027221 */ /* 0x001fe20000010000 */
[----:B---3--:R-:W-:Y:S01]  /*2b780*/  VIADD R62, R62, 0x1 ;  /* 0x000000013e3e7836 */ /* 0x008fe20000000000 */
[----:B------:R-:W3:Y:S04]  /*2b790*/  LDL R0, [R1+0x224] ;  /* 0x0002240001007983 */ /* 0x000ee80000100800 */
[----:B------:R-:W-:Y:S04]  /*2b7a0*/  STL [R1+0x240], R2 ;  /* 0x0002400201007387 */ /* 0x000fe80000100800 */
[----:B------:R-:W5:Y:S04]  /*2b7b0*/  LDL R81, [R1+0x240] ;  /* 0x0002400001517983 */ /* 0x000f680000100800 */
[----:B--2---:R-:W0:Y:S02]  /*2b7c0*/  SHFL.BFLY PT, R3, R6, 0x2, 0x1f ;  /* 0x0c401f0006037f89 */ /* 0x004e2400000e0000 */
[----:B0-----:R-:W-:Y:S01]  /*2b7d0*/  FADD.FTZ R3, R3, R6 ;  /* 0x0000000603037221 */ /* 0x001fe20000010000 */
[----:B------:R-:W-:Y:S01]  /*2b7e0*/  ISETP.NE.AND P2, PT, R62, 0x2, PT ;  /* 0x000000023e00780c */ /* 0x000fe20003f45270 */
[----:B------:R-:W2:Y:S04]  /*2b7f0*/  LDL.64 R6, [R1+0x458] ;  /* 0x0004580001067983 */ /* 0x000ea80000100a00 */
[----:B------:R-:W0:Y:S08]  /*2b800*/  SHFL.BFLY PT, R4, R3, 0x1, 0x1f ;  /* 0x0c201f0003047f89 */ /* 0x000e3000000e0000 */
[----:B------:R-:W4:Y:S01]  /*2b810*/  @!P2 LDL R60, [R1+0x21c] ;  /* 0x00021c00013ca983 */ /* 0x000f220000100800 */
[----:B0-----:R-:W-:-:S03]  /*2b820*/  FADD.FTZ R72, R3, R4 ;  /* 0x0000000403487221 */ /* 0x001fc60000010000 */
[----:B------:R-:W2:Y:S02]  /*2b830*/  LDL.64 R4, [R1+0x428] ;  /* 0x0004280001047983 */ /* 0x000ea40000100a00 */
[----:B------:R-:W-:Y:S02]  /*2b840*/  FSETP.NE.FTZ.AND P1, PT, R72, RZ, PT ;  /* 0x000000ff4800720b */ /* 0x000fe40003f35000 */
[----:B------:R-:W2:Y:S11]  /*2b850*/  LDL.64 R2, [R1+0x448] ;  /* 0x0004480001027983 */ /* 0x000eb60000100a00 */
[----:B------:R-:W2:Y:S04]  /*2b860*/  @P1 LDL R77, [R1+0x250] ;  /* 0x00025000014d1983 */ /* 0x000ea80000100800 */
[----:B------:R-:W2:Y:S01]  /*2b870*/  @P1 LDL R79, [R1+0x234] ;  /* 0x00023400014f1983 */ /* 0x000ea20000100800 */
[----:B------:R-:W-:-:S02]  /*2b880*/  IMAD.MOV.U32 R74, RZ, RZ, -0x800000 ;  /* 0xff800000ff4a7424 */ /* 0x000fc400078e00ff */
[----:B------:R-:W-:Y:S01]  /*2b890*/  IMAD.MOV.U32 R73, RZ, RZ, RZ ;  /* 0x000000ffff497224 */ /* 0x000fe200078e00ff */
[----:B------:R0:W-:Y:S08]  /*2b8a0*/  BAR.ARV R236, 0x100 ;  /* 0x000400ec0000751d */ /* 0x0001f00000002000 */
[----:B------:R-:W-:Y:S06]  /*2b8b0*/  BAR.ARV 0x8, 0x180 ;  /* 0x0206000000007b1d */ /* 0x000fec0000002000 */
[----:B-----5:R-:W-:-:S13]  /*2b8c0*/  FSETP.NE.FTZ.AND P0, PT, R81, RZ, PT ;  /* 0x000000ff5100720b */ /* 0x020fda0003f15000 */
[----:B------:R-:W5:Y:S04]  /*2b8d0*/  @P0 LDL R63, [R1+0x250] ;  /* 0x00025000013f0983 */ /* 0x000f680000100800 */
[----:B------:R-:W2:Y:S01]  /*2b8e0*/  @P0 LDL R76, [R1+0x230] ;  /* 0x00023000014c0983 */ /* 0x000ea20000100800 */
[----:B------:R-:W1:Y:S02]  /*2b8f0*/  @P0 MUFU.LG2 R75, R81 ;  /* 0x00000051004b0308 */ /* 0x000e640000000c00 */
[----:B-1----:R-:W-:-:S06]  /*2b900*/  @P0 FMUL.FTZ R78, R75, 0.69314718246459960938 ;  /* 0x3f3172184b4e0820 */ /* 0x002fcc0000410000 */
[----:B------:R-:W1:Y:S08]  /*2b910*/  @P1 MUFU.LG2 R80, R72 ;  /* 0x0000004800501308 */ /* 0x000e700000000c00 */
[----:B------:R-:W0:Y:S01]  /*2b920*/  @P0 MUFU.RCP R73, R81 ;  /* 0x0000005100490308 */ /* 0x000e220000001000 */
[----:B----4-:R-:W-:Y:S01]  /*2b930*/  @!P2 LOP3.LUT R60, R60, 0x1, RZ, 0x3c, !PT ;  /* 0x000000013c3ca812 */ /* 0x010fe200078e3cff */
[----:B---3--:R-:W-:-:S02]  /*2b940*/  VIADD R0, R0, 0x1 ;  /* 0x0000000100007836 */ /* 0x008fc40000000000 */
[----:B-1----:R-:W-:Y:S01]  /*2b950*/  @P1 FMUL.FTZ R75, R80, 0.69314718246459960938 ;  /* 0x3f317218504b1820 */ /* 0x002fe20000410000 */
[----:B------:R-:W-:Y:S01]  /*2b960*/  STL [R1+0x244], R72 ;  /* 0x0002444801007387 */ /* 0x000fe20000100800 */
        /* <DEDUP_REMOVED lines=97> */
[----:B------:R-:W-:Y:S04]  /*2bf80*/  @!P2 STL [R1+0x21c], R60 ;  /* 0x00021c3c0100a387 */ /* 0x000fe80000100800 */
[----:B------:R-:W-:Y:S04]  /*2bf90*/  STL [R1+0x224], R0 ;  /* 0x0002240001007387 */ /* 0x000fe80000100800 */
[----:B------:R-:W-:Y:S01]  /*2bfa0*/  @!P2 STL [R1+0x218], RZ ;  /* 0x000218ff0100a387 */ /* 0x000fe20000100800 */
[----:B-----5:R-:W-:-:S04]  /*2bfb0*/  @P0 FMUL.FTZ R63, R63, 0.69314718246459960938 ;  /* 0x3f3172183f3f0820 */ /* 0x020fc80000410000 */
[----:B--2---:R-:W-:Y:S01]  /*2bfc0*/  @P0 FFMA.FTZ R74, R63, R76, R78 ;  /* 0x0000004c3f4a0223 */ /* 0x004fe2000001004e */
[----:B------:R-:W-:-:S06]  /*2bfd0*/  IMAD.MOV.U32 R63, RZ, RZ, RZ ;  /* 0x000000ffff3f7224 */ /* 0x000fcc00078e00ff */
[----:B------:R-:W0:Y:S01]  /*2bfe0*/  @P1 MUFU.RCP R63, R72 ;  /* 0x00000048003f1308 */ /* 0x000e220000001000 */
[----:B------:R-:W-:Y:S01]  /*2bff0*/  @P1 FMUL.FTZ R78, R77, 0.69314718246459960938 ;  /* 0x3f3172184d4e1820 */ /* 0x000fe20000410000 */
[----:B------:R-:W-:-:S03]  /*2c000*/  IMAD.MOV.U32 R76, RZ, RZ, -0x800000 ;  /* 0xff800000ff4c7424 */ /* 0x000fc600078e00ff */
[----:B------:R-:W-:Y:S01]  /*2c010*/  @P1 FFMA.FTZ R76, R78, R79, R75 ;  /* 0x0000004f4e4c1223 */ /* 0x000fe2000001004b */
[----:B------:R-:W-:Y:S01]  /*2c020*/  STL [R1+0x240], R74 ;  /* 0x0002404a01007387 */ /* 0x000fe20000100800 */
[-C--:B0-----:R-:W-:Y:S01]  /*2c030*/  FMUL.FTZ R13, R13, R63.reuse ;  /* 0x0000003f0d0d7220 */ /* 0x081fe20000410000 */
        /* <DEDUP_REMOVED lines=64> */
[----:B0-----:R-:W-:Y:S01]  /*2c440*/  VIADD R12, R61, 0x1 ;  /* 0x000000013d0c7836 */ /* 0x001fe20000000000 */
        /* <DEDUP_REMOVED lines=32> */
[----:B------:R0:W-:Y:S01]  /*2c650*/  STL [R1+0x220], R12 ;  /* 0x0002200c01007387 */ /* 0x0001e20000100800 */
[----:B------:R-:W-:-:S13]  /*2c660*/  PLOP3.LUT P0, PT, PT, PT, PT, 0x8, 0x0 ;  /* 0x000000000000781c */ /* 0x000fda0003f0e170 */
.L_x_11077:
[----:B------:R-:W-:Y:S05]  /*2c670*/  @P0 BRA `(.L_x_11166) ;  /* 0x0000002400340947 */ /* 0x000fea0003800000 */
[----:B------:R-:W1:Y:S01]  /*2c680*/  S2R R0, SR_TID.X ;  /* 0x0000000000007919 */ /* 0x000e620000002100 */
[----:B------:R-:W2:Y:S01]  /*2c690*/  S2UR UR5, SR_CgaCtaId ;  /* 0x00000000000579c3 */ /* 0x000ea20000008800 */
[----:B------:R-:W-:Y:S01]  /*2c6a0*/  UMOV UR4, 0x400 ;  /* 0x0000040000047882 */ /* 0x000fe20000000000 */
[----:B------:R-:W-:Y:S01]  /*2c6b0*/  ULDC UR6, c[0x0][0xb88] ;  /* 0x0002e20000067ab9 */ /* 0x000fe20000000800 */
[----:B0-----:R-:W0:Y:S05]  /*2c6c0*/  S2R R14, SR_CTAID.X ;  /* 0x00000000000e7919 */ /* 0x001e2a0000002500 */
[----:B------:R-:W3:Y:S01]  /*2c6d0*/  LDC R12, c[0x0][0xce8] ;  /* 0x00033a00ff0c7b82 */ /* 0x000ee20000000800 */
[----:B--2---:R-:W-:-:S04]  /*2c6e0*/  ULEA UR4, UR5, UR4, 0x18 ;  /* 0x0000000405047291 */ /* 0x004fc8000f8ec03f */
[----:B------:R-:W-:Y:S01]  /*2c6f0*/  UIADD3 UR4, UR4, 0x32420, URZ ;  /* 0x0003242004047890 */ /* 0x000fe2000fffe03f */
[----:B-1----:R-:W-:-:S03]  /*2c700*/  VIADD R3, R0, 0xffffff80 ;  /* 0xffffff8000037836 */ /* 0x002fc60000000000 */
[----:B------:R-:W-:Y:S01]  /*2c710*/  UPRMT UR4, URZ, 0x654, UR4 ;  /* 0x000006543f047896 */ /* 0x000fe20008000004 */
[----:B------:R-:W-:Y:S01]  /*2c720*/  BAR.SYNC.DEFER_BLOCKING 0x1, 0x100 ;  /* 0x0044000000007b1d */ /* 0x000fe20000010000 */
[----:B---3--:R-:W-:Y:S01]  /*2c730*/  IMAD R18, R12, UR6, RZ ;  /* 0x000000060c127c24 */ /* 0x008fe2000f8e02ff */
[----:B------:R-:W-:-:S04]  /*2c740*/  SHF.R.S32.HI R2, RZ, 0x1f, R3 ;  /* 0x0000001fff027819 */ /* 0x000fc80000011403 */
[----:B------:R-:W-:-:S04]  /*2c750*/  LEA.HI R0, R2, R3, RZ, 0x7 ;  /* 0x0000000302007211 */ /* 0x000fc800078f38ff */
[----:B------:R-:W-:-:S05]  /*2c760*/  LOP3.LUT R4, R0, 0xffffff80, RZ, 0xc0, !PT ;  /* 0xffffff8000047812 */ /* 0x000fca00078ec0ff */
[----:B------:R-:W-:-:S05]  /*2c770*/  IMAD.IADD R19, R3, 0x1, -R4 ;  /* 0x0000000103137824 */ /* 0x000fca00078e0a04 */
[----:B------:R-:W-:Y:S02]  /*2c780*/  SHF.R.S32.HI R4, RZ, 0x1f, R19 ;  /* 0x0000001fff047819 */ /* 0x000fe40000011413 */
[----:B------:R-:W-:Y:S01]  /*2c790*/  LOP3.LUT P0, RZ, R19, 0x3, RZ, 0xc0, !PT ;  /* 0x0000000313ff7812 */ /* 0x000fe2000780c0ff */
[----:B------:R-:W-:Y:S01]  /*2c7a0*/  SYNCS.ARRIVE.TRANS64.RED.A1T0 RZ, [UR4], RZ ;  /* 0x000000ffffff79a7 */ /* 0x000fe20008100404 */
[CC--:B------:R-:W-:Y:S01]  /*2c7b0*/  LEA.HI R27, R4.reuse, R19.reuse, RZ, 0x2 ;  /* 0x00000013041b7211 */ /* 0x0c0fe200078f10ff */
[----:B------:R-:W-:Y:S01]  /*2c7c0*/  ULDC.64 UR4, c[0x0][0xcd0] ;  /* 0x0003340000047ab9 */ /* 0x000fe20000000a00 */
[----:B------:R-:W-:Y:S02]  /*2c7d0*/  LEA.HI R4, R4, R19, RZ, 0x5 ;  /* 0x0000001304047211 */ /* 0x000fe400078f28ff */
[--C-:B------:R-:W-:Y:S02]  /*2c7e0*/  SHF.R.S32.HI R6, RZ, 0x2, R27.reuse ;  /* 0x00000002ff067819 */ /* 0x100fe4000001141b */
[----:B------:R-:W-:-:S02]  /*2c7f0*/  SHF.R.S32.HI R5, RZ, 0x1f, R27 ;  /* 0x0000001fff057819 */ /* 0x000fc4000001141b */
[----:B------:R-:W-:Y:S02]  /*2c800*/  SHF.R.S32.HI R4, RZ, 0x5, R4 ;  /* 0x00000005ff047819 */ /* 0x000fe40000011404 */
[----:B------:R-:W-:Y:S02]  /*2c810*/  LEA.HI R7, R5, R6, RZ, 0x3 ;  /* 0x0000000605077211 */ /* 0x000fe400078f18ff */
[----:B------:R-:W-:Y:S02]  /*2c820*/  SHF.R.S32.HI R5, RZ, 0x7, R0 ;  /* 0x00000007ff057819 */ /* 0x000fe40000011400 */
[----:B------:R-:W-:Y:S02]  /*2c830*/  LOP3.LUT R7, R7, 0xfffffff8, RZ, 0xc0, !PT ;  /* 0xfffffff807077812 */ /* 0x000fe400078ec0ff */
[----:B------:R-:W-:-:S03]  /*2c840*/  LEA.HI R0, R0, R5, RZ, 0x1 ;  /* 0x0000000500007211 */ /* 0x000fc600078f08ff */
[----:B------:R-:W-:Y:S01]  /*2c850*/  IMAD.IADD R7, R6, 0x1, -R7 ;  /* 0x0000000106077824 */ /* 0x000fe200078e0a07 */
[----:B------:R-:W-:-:S05]  /*2c860*/  LOP3.LUT R0, R0, 0x3fffffe, RZ, 0xc0, !PT ;  /* 0x03fffffe00007812 */ /* 0x000fca00078ec0ff */
[----:B------:R-:W-:Y:S02]  /*2c870*/  IMAD.IADD R0, R5, 0x1, -R0 ;  /* 0x0000000105007824 */ /* 0x000fe400078e0a00 */
[----:B------:R-:W-:Y:S01]  /*2c880*/  IMAD R5, R4, 0x10, R7 ;  /* 0x0000001004057824 */ /* 0x000fe200078e0207 */
[----:B------:R-:W-:Y:S01]  /*2c890*/  ISETP.NE.AND P2, PT, R12, 0x1, PT ;  /* 0x000000010c00780c */ /* 0x000fe20003f45270 */
[----:B------:R-:W1:Y:S02]  /*2c8a0*/  LDC.64 R6, c[0x0][0xcd8] ;  /* 0x00033600ff067b82 */ /* 0x000e640000000a00 */
[----:B------:R-:W-:-:S04]  /*2c8b0*/  IMAD R5, R0, 0x40, R5 ;  /* 0x0000004000057824 */ /* 0x000fc800078e0205 */
[----:B0-----:R-:W-:-:S05]  /*2c8c0*/  IMAD R13, R14, 0x80, R5 ;  /* 0x000000800e0d7824 */ /* 0x001fca00078e0205 */
[----:B------:R-:W-:Y:S01]  /*2c8d0*/  ISETP.GE.OR P1, PT, R13, R18, P0 ;  /* 0x000000120d00720c */ /* 0x000fe20000726670 */
[----:B------:R-:W0:-:S12]  /*2c8e0*/  @P2 LDC R4, c[0x0][0xcf0] ;  /* 0x00033c00ff042b82 */ /* 0x000e180000000800 */
[----:B------:R-:W2:Y:S01]  /*2c8f0*/  @!P1 LDL R15, [R1+0x240] ;  /* 0x00024000010f9983 */ /* 0x000ea20000100800 */
[----:B------:R-:W-:Y:S01]  /*2c900*/  LEA.HI R0, R2, R3, RZ, 0x2 ;  /* 0x0000000302007211 */ /* 0x000fe200078f10ff */
[----:B------:R-:W-:Y:S01]  /*2c910*/  IMAD.WIDE.U32 R10, R194, UR4, RZ ;  /* 0x00000004c20a7c25 */ /* 0x000fe2000f8e00ff */
[----:B------:R-:W-:Y:S02]  /*2c920*/  SHF.R.S32.HI R8, RZ, 0x1f, R194 ;  /* 0x0000001fff087819 */ /* 0x000fe400000114c2 */
[----:B------:R-:W-:Y:S01]  /*2c930*/  LOP3.LUT R0, R0, 0xfffffffc, RZ, 0xc0, !PT ;  /* 0xfffffffc00007812 */ /* 0x000fe200078ec0ff */
[----:B------:R-:W-:Y:S02]  /*2c940*/  VIADD R21, R13, 0x8 ;  /* 0x000000080d157836 */ /* 0x000fe40000000000 */
[----:B------:R-:W-:Y:S02]  /*2c950*/  IMAD R17, R8, UR4, RZ ;  /* 0x0000000408117c24 */ /* 0x000fe4000f8e02ff */
[----:B------:R-:W-:Y:S01]  /*2c960*/  IMAD.IADD R0, R3, 0x1, -R0 ;  /* 0x0000000103007824 */ /* 0x000fe200078e0a00 */
[----:B------:R-:W-:Y:S01]  /*2c970*/  ISETP.GE.OR P0, PT, R21, R18, P0 ;  /* 0x000000121500720c */ /* 0x000fe20000706670 */
[----:B------:R-:W3:Y:S01]  /*2c980*/  @P2 LDC R3, c[0x0][0xcec] ;  /* 0x00033b00ff032b82 */ /* 0x000ee20000000800 */
[----:B------:R-:W-:Y:S01]  /*2c990*/  IMAD R17, R194, UR5, R17 ;  /* 0x00000005c2117c24 */ /* 0x000fe2000f8e0211 */
[----:B------:R-:W-:Y:S01]  /*2c9a0*/  ULDC.64 UR4, c[0x0][0xce0] ;  /* 0x0003380000047ab9 */ /* 0x000fe20000000a00 */
[----:B------:R-:W-:-:S02]  /*2c9b0*/  LEA.HI R2, R0, R0, RZ, 0x1 ;  /* 0x0000000000027211 */ /* 0x000fc400078f08ff */
[----:B------:R-:W-:Y:S02]  /*2c9c0*/  IMAD.IADD R11, R11, 0x1, R17 ;  /* 0x000000010b0b7824 */ /* 0x000fe400078e0211 */
[----:B------:R-:W-:Y:S01]  /*2c9d0*/  LOP3.LUT R9, R2, 0x1ffffffe, RZ, 0xc0, !PT ;  /* 0x1ffffffe02097812 */ /* 0x000fe200078ec0ff */
[----:B-1----:R-:W-:-:S04]  /*2c9e0*/  IMAD R2, R6, UR37, RZ ;  /* 0x0000002506027c24 */ /* 0x002fc8000f8e02ff */
[----:B------:R-:W-:Y:S02]  /*2c9f0*/  IMAD.IADD R0, R0, 0x1, -R9 ;  /* 0x0000000100007824 */ /* 0x000fe400078e0a09 */
[----:B------:R-:W-:Y:S02]  /*2ca00*/  IMAD R17, R7, UR36, R2 ;  /* 0x0000002407117c24 */ /* 0x000fe4000f8e0202 */
[----:B------:R-:W-:Y:S02]  /*2ca10*/  IMAD R0, R0, 0x8, R5 ;  /* 0x0000000800007824 */ /* 0x000fe400078e0205 */
[----:B------:R-:W-:-:S04]  /*2ca20*/  IMAD.WIDE.U32 R6, R6, UR36, R10 ;  /* 0x0000002406067c25 */ /* 0x000fc8000f8e000a */
[----:B------:R-:W-:Y:S01]  /*2ca30*/  IMAD R9, R14, 0x80, R0 ;  /* 0x000000800e097824 */ /* 0x000fe200078e0200 */
[----:B------:R-:W-:Y:S01]  /*2ca40*/  SHF.R.S32.HI R14, RZ, 0x1f, R234 ;  /* 0x0000001fff0e7819 */ /* 0x000fe200000114ea */
[----:B------:R-:W-:Y:S02]  /*2ca50*/  IMAD.IADD R7, R7, 0x1, R17 ;  /* 0x0000000107077824 */ /* 0x000fe400078e0211 */
[----:B---3--:R-:W-:-:S04]  /*2ca60*/  @P2 IMAD.HI.U32 R3, R9, R3, RZ ;  /* 0x0000000309032227 */ /* 0x008fc800078e00ff */
[----:B------:R-:W-:Y:S01]  /*2ca70*/  IMAD.MOV.U32 R5, RZ, RZ, R9 ;  /* 0x000000ffff057224 */ /* 0x000fe200078e0009 */
[----:B0-----:R-:W-:Y:S01]  /*2ca80*/  @P2 SHF.R.U32.HI R5, RZ, R4, R3 ;  /* 0x00000004ff052219 */ /* 0x001fe20000011603 */
[----:B------:R-:W-:Y:S02]  /*2ca90*/  IMAD R11, R14, UR4, RZ ;  /* 0x000000040e0b7c24 */ /* 0x000fe4000f8e02ff */
[C---:B------:R-:W-:Y:S02]  /*2caa0*/  IMAD.WIDE.U32 R2, R234.reuse, UR4, R6 ;  /* 0x00000004ea027c25 */ /* 0x040fe4000f8e0006 */
[----:B------:R-:W0:Y:S02]  /*2cab0*/  @P2 LDC R6, c[0x0][0xcec] ;  /* 0x00033b00ff062b82 */ /* 0x000e240000000800 */
[----:B------:R-:W-:Y:S01]  /*2cac0*/  IMAD.MOV R0, RZ, RZ, -R5 ;  /* 0x000000ffff007224 */ /* 0x000fe200078e0a05 */
[----:B------:R-:W-:Y:S01]  /*2cad0*/  IADD3 R2, P3, R5, R2, RZ ;  /* 0x0000000205027210 */ /* 0x000fe20007f7e0ff */
[----:B------:R-:W-:Y:S01]  /*2cae0*/  IMAD R4, R234, UR5, R11 ;  /* 0x00000005ea047c24 */ /* 0x000fe2000f8e020b */
[----:B------:R-:W-:Y:S01]  /*2caf0*/  SHF.R.S32.HI R11, RZ, 0x1f, R5 ;  /* 0x0000001fff0b7819 */ /* 0x000fe20000011405 */
[----:B------:R-:W-:Y:S01]  /*2cb00*/  IMAD R7, R12, R0, R9 ;  /* 0x000000000c077224 */ /* 0x000fe200078e0209 */
[----:B------:R-:W-:-:S02]  /*2cb10*/  ULDC.64 UR4, c[0x0][0xcc8] ;  /* 0x0003320000047ab9 */ /* 0x000fc40000000a00 */
[----:B------:R-:W-:Y:S02]  /*2cb20*/  IADD3.X R3, R11, R3, R4, P3, !PT ;  /* 0x000000030b037210 */ /* 0x000fe40001ffe404 */
[----:B------:R-:W-:Y:S01]  /*2cb30*/  SHF.R.S32.HI R0, RZ, 0x1f, R7 ;  /* 0x0000001fff007819 */ /* 0x000fe20000011407 */
[----:B------:R-:W1:Y:S01]  /*2cb40*/  LDC.64 R4, c[0x0][0xc40] ;  /* 0x00031000ff047b82 */ /* 0x000e620000000a00 */
[----:B------:R-:W-:-:S04]  /*2cb50*/  IMAD.WIDE.U32 R2, R7, UR4, R2 ;  /* 0x0000000407027c25 */ /* 0x000fc8000f8e0002 */
[----:B------:R-:W-:-:S04]  /*2cb60*/  IMAD R0, R0, UR4, RZ ;  /* 0x0000000400007c24 */ /* 0x000fc8000f8e02ff */
[----:B------:R-:W-:Y:S01]  /*2cb70*/  IMAD R7, R7, UR5, R0 ;  /* 0x0000000507077c24 */ /* 0x000fe2000f8e0200 */
[----:B------:R-:W-:Y:S02]  /*2cb80*/  ULDC.64 UR4, c[0x0][0xca8] ;  /* 0x00032a0000047ab9 */ /* 0x000fe40000000a00 */
[C---:B------:R-:W-:Y:S01]  /*2cb90*/  LEA R24, P3, R2.reuse, UR4, 0x2 ;  /* 0x0000000402187c11 */ /* 0x040fe2000f8610ff */
[----:B------:R-:W-:Y:S02]  /*2cba0*/  IMAD.IADD R3, R3, 0x1, R7 ;  /* 0x0000000103037824 */ /* 0x000fe400078e0207 */
[----:B------:R-:W3:Y:S02]  /*2cbb0*/  @P2 LDC R7, c[0x0][0xcf0] ;  /* 0x00033c00ff072b82 */ /* 0x000ee40000000800 */
[----:B------:R-:W-:Y:S01]  /*2cbc0*/  SHFL.IDX PT, R10, R24, RZ, 0x1c1f ;  /* 0x001c1fff180a7589 */ /* 0x000fe200000e0000 */
[----:B------:R-:W-:Y:S01]  /*2cbd0*/  LEA.HI.X R26, R2, UR5, R3, 0x2, P3 ;  /* 0x00000005021a7c11 */ /* 0x000fe200098f1403 */
[----:B------:R-:W-:-:S04]  /*2cbe0*/  ULDC.64 UR4, c[0x0][0xc38] ;  /* 0x00030e0000047ab9 */ /* 0x000fc80000000a00 */
[----:B------:R-:W2:Y:S04]  /*2cbf0*/  SHFL.IDX PT, R11, R26, RZ, 0x1c1f ;  /* 0x001c1fff1a0b7589 */ /* 0x000ea800000e0000 */
[----:B--2---:R2:W-:Y:S04]  /*2cc00*/  @!P1 ST.E desc[UR44][R10.64], R15 ;  /* 0x0000000f0a009985 */ /* 0x0045e8000c10192c */
[----:B------:R-:W4:Y:S01]  /*2cc10*/  @!P0 LDL R25, [R1+0x244] ;  /* 0x0002440001198983 */ /* 0x000f220000100800 */
[----:B------:R-:W-:Y:S01]  /*2cc20*/  IMAD R3, R8, UR4, RZ ;  /* 0x0000000408037c24 */ /* 0x000fe2000f8e02ff */
[----:B------:R-:W-:Y:S01]  /*2cc30*/  BSSY B0, `(.L_x_11167) ;  /* 0x000010a000007945 */ /* 0x000fe20003800000 */
[----:B-1----:R-:W-:-:S02]  /*2cc40*/  IMAD R0, R4, UR37, RZ ;  /* 0x0000002504007c24 */ /* 0x002fc4000f8e02ff */
[C---:B------:R-:W-:Y:S02]  /*2cc50*/  IMAD R3, R194.reuse, UR5, R3 ;  /* 0x00000005c2037c24 */ /* 0x040fe4000f8e0203 */
[----:B------:R-:W-:Y:S01]  /*2cc60*/  IMAD.WIDE.U32 R194, R194, UR4, RZ ;  /* 0x00000004c2c27c25 */ /* 0x000fe2000f8e00ff */
[----:B------:R-:W-:-:S03]  /*2cc70*/  ULDC.64 UR4, c[0x0][0xc48] ;  /* 0x0003120000047ab9 */ /* 0x000fc60000000a00 */
[----:B------:R-:W-:Y:S02]  /*2cc80*/  IMAD.IADD R3, R195, 0x1, R3 ;  /* 0x00000001c3037824 */ /* 0x000fe400078e0203 */
[----:B------:R-:W-:Y:S02]  /*2cc90*/  IMAD.MOV.U32 R2, RZ, RZ, R194 ;  /* 0x000000ffff027224 */ /* 0x000fe400078e00c2 */
[----:B------:R-:W-:Y:S02]  /*2cca0*/  IMAD R5, R5, UR36, R0 ;  /* 0x0000002405057c24 */ /* 0x000fe4000f8e0200 */
[----:B------:R-:W-:-:S04]  /*2ccb0*/  IMAD.WIDE.U32 R2, R4, UR36, R2 ;  /* 0x0000002404027c25 */ /* 0x000fc8000f8e0002 */
[----:B0-----:R-:W-:-:S04]  /*2ccc0*/  @P2 IMAD.HI.U32 R6, R9, R6, RZ ;  /* 0x0000000609062227 */ /* 0x001fc800078e00ff */
[----:B------:R-:W-:Y:S02]  /*2ccd0*/  IMAD.IADD R3, R3, 0x1, R5 ;  /* 0x0000000103037824 */ /* 0x000fe400078e0205 */
[----:B------:R-:W-:Y:S01]  /*2cce0*/  IMAD.MOV.U32 R5, RZ, RZ, R9 ;  /* 0x000000ffff057224 */ /* 0x000fe200078e0009 */
[----:B---3--:R-:W-:Y:S01]  /*2ccf0*/  @P2 SHF.R.U32.HI R5, RZ, R7, R6 ;  /* 0x00000007ff052219 */ /* 0x008fe20000011606 */
[----:B--2---:R-:W-:-:S03]  /*2cd00*/  IMAD R11, R14, UR4, RZ ;  /* 0x000000040e0b7c24 */ /* 0x004fc6000f8e02ff */
[----:B------:R-:W-:Y:S01]  /*2cd10*/  SHF.R.S32.HI R0, RZ, 0x1f, R5 ;  /* 0x0000001fff007819 */ /* 0x000fe20000011405 */
[C---:B------:R-:W-:Y:S02]  /*2cd20*/  IMAD R11, R234.reuse, UR5, R11 ;  /* 0x00000005ea0b7c24 */ /* 0x040fe4000f8e020b */
[----:B------:R-:W-:Y:S02]  /*2cd30*/  IMAD.MOV R23, RZ, RZ, -R5 ;  /* 0x000000ffff177224 */ /* 0x000fe400078e0a05 */
        /* <DEDUP_REMOVED lines=9> */
[----:B------:R-:W-:Y:S02]  /*2cdd0*/  IMAD R0, R0, UR4, RZ ;  /* 0x0000000400007c24 */ /* 0x000fe4000f8e02ff */
[----:B------:R-:W-:Y:S02]  /*2cde0*/  IMAD.IADD R3, R3, 0x1, R7 ;  /* 0x0000000103037824 */ /* 0x000fe400078e0207 */
[----:B------:R-:W-:Y:S01]  /*2cdf0*/  IMAD R5, R23, UR5, R0 ;  /* 0x0000000517057c24 */ /* 0x000fe2000f8e0200 */
[----:B------:R-:W-:Y:S01]  /*2ce00*/  LOP3.LUT R0, R27, 0x7ffffffc, RZ, 0xc0, !PT ;  /* 0x7ffffffc1b007812 */ /* 0x000fe200078ec0ff */
[----:B------:R-:W-:Y:S01]  /*2ce10*/  IMAD.WIDE.U32 R22, R23, UR4, R2 ;  /* 0x0000000417167c25 */ /* 0x000fe2000f8e0002 */
[----:B------:R-:W-:Y:S01]  /*2ce20*/  ULDC.64 UR4, c[0x0][0xc00] ;  /* 0x0003000000047ab9 */ /* 0x000fe20000000a00 */
[----:B------:R-:W-:Y:S02]  /*2ce30*/  SHFL.IDX PT, R2, R24, 0x1, 0x1c1f ;  /* 0x003c1f0018027f89 */ /* 0x000fe400000e0000 */
[----:B------:R-:W-:Y:S01]  /*2ce40*/  IMAD.IADD R3, R23, 0x1, R5 ;  /* 0x0000000117037824 */ /* 0x000fe200078e0205 */
[----:B------:R-:W-:Y:S01]  /*2ce50*/  LEA R20, P1, R22, UR4, 0x2 ;  /* 0x0000000416147c11 */ /* 0x000fe2000f8210ff */
[----:B------:R-:W-:-:S03]  /*2ce60*/  IMAD.IADD R19, R19, 0x1, -R0 ;  /* 0x0000000113137824 */ /* 0x000fc600078e0a00 */
[----:B------:R-:W-:Y:S01]  /*2ce70*/  LEA.HI.X R22, R22, UR5, R3, 0x2, P1 ;  /* 0x0000000516167c11 */ /* 0x000fe200088f1403 */
[----:B------:R-:W-:Y:S01]  /*2ce80*/  SHFL.IDX PT, R16, R20, RZ, 0x1c1f ;  /* 0x001c1fff14107589 */ /* 0x000fe200000e0000 */
[----:B------:R-:W-:Y:S01]  /*2ce90*/  ISETP.GE.AND P1, PT, R13, R18, PT ;  /* 0x000000120d00720c */ /* 0x000fe20003f26270 */
[----:B------:R-:W-:Y:S02]  /*2cea0*/  IMAD.SHL.U32 R19, R19, 0x2, RZ ;  /* 0x0000000213137824 */ /* 0x000fe400078e00ff */
[----:B------:R-:W4:Y:S04]  /*2ceb0*/  SHFL.IDX PT, R3, R26, 0x1, 0x1c1f ;  /* 0x003c1f001a037f89 */ /* 0x000f2800000e0000 */
[----:B------:R0:W1:Y:S04]  /*2cec0*/  SHFL.IDX PT, R17, R22, RZ, 0x1c1f ;  /* 0x001c1fff16117589 */ /* 0x00006800000e0000 */
[----:B----4-:R0:W-:Y:S02]  /*2ced0*/  @!P0 ST.E desc[UR44][R2.64], R25 ;  /* 0x0000001902008985 */ /* 0x0101e4000c10192c */
[----:B-1----:R-:W-:Y:S05]  /*2cee0*/  @P1 BRA `(.L_x_11168) ;  /* 0x0000000c00781947 */ /* 0x002fea0003800000 */
[----:B------:R-:W-:Y:S02]  /*2cef0*/  ULDC UR4, c[0x0][0xbc8] ;  /* 0x0002f20000047ab9 */ /* 0x000fe40000000800 */
[----:B------:R-:W-:-:S13]  /*2cf00*/  ISETP.GE.AND P0, PT, R19, UR4, PT ;  /* 0x0000000413007c0c */ /* 0x000fda000bf06270 */
[----:B------:R-:W2:Y:S01]  /*2cf10*/  @!P0 LDL.64 R12, [R1+0x260] ;  /* 0x00026000010c8983 */ /* 0x000ea20000100a00 */
[C---:B------:R-:W-:Y:S02]  /*2cf20*/  VIADD R0, R19.reuse, 0x8 ;  /* 0x0000000813007836 */ /* 0x040fe40000000000 */
[----:B0-----:R-:W-:-:S03]  /*2cf30*/  @!P0 IMAD.WIDE R2, R19, 0x4, R16 ;  /* 0x0000000413028825 */ /* 0x001fc600078e0210 */
[C---:B------:R-:W-:Y:S01]  /*2cf40*/  ISETP.GE.AND P1, PT, R0.reuse, UR4, PT ;  /* 0x0000000400007c0c */ /* 0x040fe2000bf26270 */
[----:B------:R-:W-:Y:S01]  /*2cf50*/  VIADD R8, R19, 0x10 ;  /* 0x0000001013087836 */ /* 0x000fe20000000000 */
[----:B--2---:R0:W-:Y:S11]  /*2cf60*/  @!P0 ST.E.64 desc[UR44][R2.64], R12 ;  /* 0x0000000c02008985 */ /* 0x0041f6000c101b2c */
[----:B------:R-:W2:Y:S01]  /*2cf70*/  @!P1 LDL.64 R6, [R1+0x270] ;  /* 0x0002700001069983 */ /* 0x000ea20000100a00 */
[----:B------:R-:W-:-:S02]  /*2cf80*/  @!P1 LEA.HI R0, R0, R0, RZ, 0x1 ;  /* 0x0000000000009211 */ /* 0x000fc400078f08ff */
[----:B------:R-:W-:Y:S02]  /*2cf90*/  ISETP.GE.AND P0, PT, R8, UR4, PT ;  /* 0x0000000408007c0c */ /* 0x000fe4000bf06270 */
[----:B------:R-:W-:-:S05]  /*2cfa0*/  @!P1 LOP3.LUT R0, R0, 0xfffffffe, RZ, 0xc0, !PT ;  /* 0xfffffffe00009812 */ /* 0x000fca00078ec0ff */
[----:B------:R-:W-:-:S04]  /*2cfb0*/  @!P1 IMAD.WIDE R4, R0, 0x4, R16 ;  /* 0x0000000400049825 */ /* 0x000fc800078e0210 */
[----:B------:R-:W-:Y:S01]  /*2cfc0*/  VIADD R0, R19, 0x18 ;  /* 0x0000001813007836 */ /* 0x000fe20000000000 */
[----:B--2---:R1:W-:Y:S04]  /*2cfd0*/  @!P1 ST.E.64 desc[UR44][R4.64], R6 ;  /* 0x0000000604009985 */ /* 0x0043e8000c101b2c */
[----:B------:R-:W2:Y:S01]  /*2cfe0*/  @!P0 LDL.64 R10, [R1+0x280] ;  /* 0x00028000010a8983 */ /* 0x000ea20000100a00 */
[----:B------:R-:W-:Y:S02]  /*2cff0*/  @!P0 LEA.HI R8, R8, R8, RZ, 0x1 ;  /* 0x0000000808088211 */ /* 0x000fe400078f08ff */
[----:B------:R-:W-:Y:S02]  /*2d000*/  ISETP.GE.AND P1, PT, R0, UR4, PT ;  /* 0x0000000400007c0c */ /* 0x000fe4000bf26270 */
[----:B------:R-:W-:-:S05]  /*2d010*/  @!P0 LOP3.LUT R8, R8, 0xfffffffe, RZ, 0xc0, !PT ;  /* 0xfffffffe08088812 */ /* 0x000fca00078ec0ff */
[----:B------:R-:W-:-:S04]  /*2d020*/  @!P0 IMAD.WIDE R8, R8, 0x4, R16 ;  /* 0x0000000408088825 */ /* 0x000fc800078e0210 */
[----:B------:R-:W-:Y:S01]  /*2d030*/  VIADD R14, R19, 0x20 ;  /* 0x00000020130e7836 */ /* 0x000fe20000000000 */
[----:B--2---:R2:W-:Y:S04]  /*2d040*/  @!P0 ST.E.64 desc[UR44][R8.64], R10 ;  /* 0x0000000a08008985 */ /* 0x0045e8000c101b2c */
[----:B0-----:R-:W3:Y:S01]  /*2d050*/  @!P1 LDL.64 R12, [R1+0x290] ;  /* 0x00029000010c9983 */ /* 0x001ee20000100a00 */
[----:B------:R-:W-:Y:S02]  /*2d060*/  @!P1 LEA.HI R0, R0, R0, RZ, 0x1 ;  /* 0x0000000000009211 */ /* 0x000fe400078f08ff */
[----:B------:R-:W-:Y:S02]  /*2d070*/  ISETP.GE.AND P0, PT, R14, UR4, PT ;  /* 0x000000040e007c0c */ /* 0x000fe4000bf06270 */
[----:B------:R-:W-:-:S05]  /*2d080*/  @!P1 LOP3.LUT R0, R0, 0xfffffffe, RZ, 0xc0, !PT ;  /* 0xfffffffe00009812 */ /* 0x000fca00078ec0ff */
[----:B------:R-:W-:-:S04]  /*2d090*/  @!P1 IMAD.WIDE R2, R0, 0x4, R16 ;  /* 0x0000000400029825 */ /* 0x000fc800078e0210 */
[----:B------:R-:W-:Y:S01]  /*2d0a0*/  VIADD R0, R19, 0x28 ;  /* 0x0000002813007836 */ /* 0x000fe20000000000 */
[----:B---3--:R0:W-:Y:S04]  /*2d0b0*/  @!P1 ST.E.64 desc[UR44][R2.64], R12 ;  /* 0x0000000c02009985 */ /* 0x0081e8000c101b2c */
[----:B-1----:R-:W3:Y:S01]  /*2d0c0*/  @!P0 LDL.64 R4, [R1+0x2a0] ;  /* 0x0002a00001048983 */ /* 0x002ee20000100a00 */
[----:B------:R-:W-:Y:S02]  /*2d0d0*/  @!P0 LEA.HI R14, R14, R14, RZ, 0x1 ;  /* 0x0000000e0e0e8211 */ /* 0x000fe400078f08ff */
[----:B------:R-:W-:Y:S02]  /*2d0e0*/  ISETP.GE.AND P1, PT, R0, UR4, PT ;  /* 0x0000000400007c0c */ /* 0x000fe4000bf26270 */
[----:B------:R-:W-:-:S05]  /*2d0f0*/  @!P0 LOP3.LUT R14, R14, 0xfffffffe, RZ, 0xc0, !PT ;  /* 0xfffffffe0e0e8812 */ /* 0x000fca00078ec0ff */
[----:B------:R-:W-:-:S04]  /*2d100*/  @!P0 IMAD.WIDE R14, R14, 0x4, R16 ;  /* 0x000000040e0e8825 */ /* 0x000fc800078e0210 */
[----:B--2---:R-:W-:Y:S01]  /*2d110*/  VIADD R8, R19, 0x30 ;  /* 0x0000003013087836 */ /* 0x004fe20000000000 */
[----:B---3--:R1:W-:Y:S04]  /*2d120*/  @!P0 ST.E.64 desc[UR44][R14.64], R4 ;  /* 0x000000040e008985 */ /* 0x0083e8000c101b2c */
[----:B------:R-:W2:Y:S01]  /*2d130*/  @!P1 LDL.64 R6, [R1+0x2b0] ;  /* 0x0002b00001069983 */ /* 0x000ea20000100a00 */
[----:B------:R-:W-:Y:S02]  /*2d140*/  @!P1 LEA.HI R0, R0, R0, RZ, 0x1 ;  /* 0x0000000000009211 */ /* 0x000fe400078f08ff */
[----:B------:R-:W-:Y:S02]  /*2d150*/  ISETP.GE.AND P0, PT, R8, UR4, PT ;  /* 0x0000000408007c0c */ /* 0x000fe4000bf06270 */
[----:B------:R-:W-:-:S05]  /*2d160*/  @!P1 LOP3.LUT R0, R0, 0xfffffffe, RZ, 0xc0, !PT ;  /* 0xfffffffe00009812 */ /* 0x000fca00078ec0ff */
[----:B0-----:R-:W-:-:S04]  /*2d170*/  @!P1 IMAD.WIDE R2, R0, 0x4, R16 ;  /* 0x0000000400029825 */ /* 0x001fc800078e0210 */
        /* <DEDUP_REMOVED lines=9> */
[----:B-1----:R-:W3:Y:S01]  /*2d210*/  @!P1 LDL.64 R4, [R1+0x2d0] ;  /* 0x0002d00001049983 */ /* 0x002ee20000100a00 */
[----:B------:R-:W-:Y:S02]  /*2d220*/  @!P1 LEA.HI R0, R0, R0, RZ, 0x1 ;  /* 0x0000000000009211 */ /* 0x000fe400078f08ff */
[----:B------:R-:W-:Y:S02]  /*2d230*/  ISETP.GE.AND P0, PT, R12, UR4, PT ;  /* 0x000000040c007c0c */ /* 0x000fe4000bf06270 */
[----:B------:R-:W-:-:S05]  /*2d240*/  @!P1 LOP3.LUT R0, R0, 0xfffffffe, RZ, 0xc0, !PT ;  /* 0xfffffffe00009812 */ /* 0x000fca00078ec0ff */
[----:B0-----:R-:W-:-:S04]  /*2d250*/  @!P1 IMAD.WIDE R2, R0, 0x4, R16 ;  /* 0x0000000400029825 */ /* 0x001fc800078e0210 */
[----:B------:R-:W-:Y:S01]  /*2d260*/  VIADD R0, R19, 0x48 ;  /* 0x0000004813007836 */ /* 0x000fe20000000000 */
[----:B---3--:R0:W-:Y:S04]  /*2d270*/  @!P1 ST.E.64 desc[UR44][R2.64], R4 ;  /* 0x0000000402009985 */ /* 0x0081e8000c101b2c */
[----:B------:R-:W3:Y:S01]  /*2d280*/  @!P0 LDL.64 R6, [R1+0x2e0] ;  /* 0x0002e00001068983 */ /* 0x000ee20000100a00 */
        /* <DEDUP_REMOVED lines=18> */
[----:B-1----:R-:W-:Y:S01]  /*2d3b0*/  VIADD R12, R19, 0x60 ;  /* 0x00000060130c7836 */ /* 0x002fe20000000000 */
[----:B--2---:R1:W-:Y:S04]  /*2d3c0*/  @!P0 ST.E.64 desc[UR44][R10.64], R4 ;  /* 0x000000040a008985 */ /* 0x0043e8000c101b2c */
        /* <DEDUP_REMOVED lines=94> */
[----:B-1----:R-:W-:-:S05]  /*2d9b0*/  @!P0 LOP3.LUT R5, R12, 0xfffffffe, RZ, 0xc0, !PT ;  /* 0xfffffffe0c058812 */ /* 0x002fca00078ec0ff */
[----:B------:R-:W-:-:S04]  /*2d9c0*/  @!P0 IMAD.WIDE R4, R5, 0x4, R16 ;  /* 0x0000000405048825 */ /* 0x000fc800078e0210 */
[----:B------:R-:W-:Y:S01]  /*2d9d0*/  VIADD R12, R19, 0xd0 ;  /* 0x000000d0130c7836 */ /* 0x000fe20000000000 */
[----:B--2---:R1:W-:Y:S04]  /*2d9e0*/  @!P0 ST.E.64 desc[UR44][R4.64], R8 ;  /* 0x0000000804008985 */ /* 0x0043e8000c101b2c */
[----:B------:R-:W2:Y:S01]  /*2d9f0*/  @!P1 LDL.64 R10, [R1+0x3f0] ;  /* 0x0003f000010a9983 */ /* 0x000ea20000100a00 */
[----:B------:R-:W-:Y:S02]  /*2da00*/  @!P1 LEA.HI R0, R0, R0, RZ, 0x1 ;  /* 0x0000000000009211 */ /* 0x000fe400078f08ff */
[----:B------:R-:W-:Y:S02]  /*2da10*/  ISETP.GE.AND P0, PT, R12, UR4, PT ;  /* 0x000000040c007c0c */ /* 0x000fe4000bf06270 */
[----:B0-----:R-:W-:-:S05]  /*2da20*/  @!P1 LOP3.LUT R3, R0, 0xfffffffe, RZ, 0xc0, !PT ;  /* 0xfffffffe00039812 */ /* 0x001fca00078ec0ff */
[----:B------:R-:W-:-:S04]  /*2da30*/  @!P1 IMAD.WIDE R2, R3, 0x4, R16 ;  /* 0x0000000403029825 */ /* 0x000fc800078e0210 */
        /* <DEDUP_REMOVED lines=30> */
[----:B------:R-:W3:Y:S01]  /*2dc20*/  @!P0 LDL.64 R8, [R1+0x440] ;  /* 0x0004400001088983 */ /* 0x000ee20000100a00 */
[----:B------:R-:W-:Y:S02]  /*2dc30*/  @!P0 LEA.HI R12, R12, R12, RZ, 0x1 ;  /* 0x0000000c0c0c8211 */ /* 0x000fe400078f08ff */
[----:B------:R-:W-:Y:S02]  /*2dc40*/  ISETP.GE.AND P1, PT, R0, UR4, PT ;  /* 0x0000000400007c0c */ /* 0x000fe4000bf26270 */
[----:B-1----:R-:W-:-:S05]  /*2dc50*/  @!P0 LOP3.LUT R5, R12, 0xfffffffe, RZ, 0xc0, !PT ;  /* 0xfffffffe0c058812 */ /* 0x002fca00078ec0ff */
[----:B------:R-:W-:-:S05]  /*2dc60*/  @!P0 IMAD.WIDE R4, R5, 0x4, R16 ;  /* 0x0000000405048825 */ /* 0x000fca00078e0210 */
[----:B---3--:R2:W-:Y:S04]  /*2dc70*/  @!P0 ST.E.64 desc[UR44][R4.64], R8 ;  /* 0x0000000804008985 */ /* 0x0085e8000c101b2c */
[----:B------:R-:W3:Y:S01]  /*2dc80*/  @!P1 LDL.64 R12, [R1+0x450] ;  /* 0x00045000010c9983 */ /* 0x000ee20000100a00 */
[----:B------:R-:W-:-:S04]  /*2dc90*/  @!P1 LEA.HI R0, R0, R0, RZ, 0x1 ;  /* 0x0000000000009211 */ /* 0x000fc800078f08ff */
[----:B------:R-:W-:-:S05]  /*2dca0*/  @!P1 LOP3.LUT R11, R0, 0xfffffffe, RZ, 0xc0, !PT ;  /* 0xfffffffe000b9812 */ /* 0x000fca00078ec0ff */
[----:B------:R-:W-:-:S05]  /*2dcb0*/  @!P1 IMAD.WIDE R16, R11, 0x4, R16 ;  /* 0x000000040b109825 */ /* 0x000fca00078e0210 */
[----:B---3--:R2:W-:Y:S02]  /*2dcc0*/  @!P1 ST.E.64 desc[UR44][R16.64], R12 ;  /* 0x0000000c10009985 */ /* 0x0085e4000c101b2c */
.L_x_11168:
[----:B------:R-:W-:Y:S05]  /*2dcd0*/  BSYNC B0 ;  /* 0x0000000000007941 */ /* 0x000fea0003800000 */
.L_x_11167:
[----:B------:R-:W-:Y:S01]  /*2dce0*/  ISETP.GE.AND P0, PT, R21, R18, PT ;  /* 0x000000121500720c */ /* 0x000fe20003f06270 */
[----:B------:R1:W3:Y:S04]  /*2dcf0*/  SHFL.IDX PT, R15, R22, 0x1, 0x1c1f ;  /* 0x003c1f00160f7f89 */ /* 0x0002e800000e0000 */
[----:B------:R1:W4:Y:S08]  /*2dd00*/  SHFL.IDX PT, R14, R20, 0x1, 0x1c1f ;  /* 0x003c1f00140e7f89 */ /* 0x00033000000e0000 */
[----:B-1----:R-:W-:Y:S05]  /*2dd10*/  @P0 BRA `(.L_x_11069) ;  /* 0x0000005c00a80947 */ /* 0x002fea0003800000 */
[----:B--2---:R-:W1:Y:S02]  /*2dd20*/  LDC R17, c[0x0][0xbc8] ;  /* 0x0002f200ff117b82 */ /* 0x004e640000000800 */
[----:B-1----:R-:W-:-:S13]  /*2dd30*/  ISETP.GE.AND P0, PT, R19, R17, PT ;  /* 0x000000111300720c */ /* 0x002fda0003f06270 */
[----:B------:R-:W2:Y:S01]  /*2dd40*/  @!P0 LDL.64 R12, [R1+0x268] ;  /* 0x00026800010c8983 */ /* 0x000ea20000100a00 */
[C---:B------:R-:W-:Y:S02]  /*2dd50*/  VIADD R0, R19.reuse, 0x8 ;  /* 0x0000000813007836 */ /* 0x040fe40000000000 */
[----:B0--34-:R-:W-:-:S03]  /*2dd60*/  @!P0 IMAD.WIDE R2, R19, 0x4, R14 ;  /* 0x0000000413028825 */ /* 0x019fc600078e020e */
[C---:B------:R-:W-:Y:S01]  /*2dd70*/  ISETP.GE.AND P1, PT, R0.reuse, R17, PT ;  /* 0x000000110000720c */ /* 0x040fe20003f26270 */
[----:B------:R-:W-:Y:S01]  /*2dd80*/  VIADD R10, R19, 0x10 ;  /* 0x00000010130a7836 */ /* 0x000fe20000000000 */
[----:B--2---:R0:W-:Y:S11]  /*2dd90*/  @!P0 ST.E.64 desc[UR44][R2.64], R12 ;  /* 0x0000000c02008985 */ /* 0x0041f6000c101b2c */
[----:B------:R-:W2:Y:S01]  /*2dda0*/  @!P1 LDL.64 R6, [R1+0x278] ;  /* 0x0002780001069983 */ /* 0x000ea20000100a00 */
[----:B------:R-:W-:-:S02]  /*2ddb0*/  @!P1 LEA.HI R0, R0, R0, RZ, 0x1 ;  /* 0x0000000000009211 */ /* 0x000fc400078f08ff */
[----:B------:R-:W-:Y:S02]  /*2ddc0*/  ISETP.GE.AND P0, PT, R10, R17, PT ;  /* 0x000000110a00720c */ /* 0x000fe40003f06270 */
[----:B------:R-:W-:-:S05]  /*2ddd0*/  @!P1 LOP3.LUT R0, R0, 0xfffffffe, RZ, 0xc0, !PT ;  /* 0xfffffffe00009812 */ /* 0x000fca00078ec0ff */
[----:B------:R-:W-:-:S04]  /*2dde0*/  @!P1 IMAD.WIDE R4, R0, 0x4, R14 ;  /* 0x0000000400049825 */ /* 0x000fc800078e020e */
[----:B------:R-:W-:Y:S01]  /*2ddf0*/  VIADD R0, R19, 0x18 ;  /* 0x0000001813007836 */ /* 0x000fe20000000000 */
[----:B--2---:R1:W-:Y:S04]  /*2de00*/  @!P1 ST.E.64 desc[UR44][R4.64], R6 ;  /* 0x0000000604009985 */ /* 0x0043e8000c101b2c */
[----:B------:R-:W2:Y:S01]  /*2de10*/  @!P0 LDL.64 R8, [R1+0x288] ;  /* 0x0002880001088983 */ /* 0x000ea20000100a00 */
[----:B------:R-:W-:Y:S02]  /*2de20*/  @!P0 LEA.HI R10, R10, R10, RZ, 0x1 ;  /* 0x0000000a0a0a8211 */ /* 0x000fe400078f08ff */
[----:B------:R-:W-:Y:S02]  /*2de30*/  ISETP.GE.AND P1, PT, R0, R17, PT ;  /* 0x000000110000720c */ /* 0x000fe40003f26270 */
[----:B0-----:R-:W-:-:S05]  /*2de40*/  @!P0 LOP3.LUT R2, R10, 0xfffffffe, RZ, 0xc0, !PT ;  /* 0xfffffffe0a028812 */ /* 0x001fca00078ec0ff */
[----:B------:R-:W-:-:S04]  /*2de50*/  @!P0 IMAD.WIDE R2, R2, 0x4, R14 ;  /* 0x0000000402028825 */ /* 0x000fc800078e020e */
[----:B------:R-:W-:Y:S01]  /*2de60*/  VIADD R12, R19, 0x20 ;  /* 0x00000020130c7836 */ /* 0x000fe20000000000 */
[----:B--2---:R0:W-:Y:S04]  /*2de70*/  @!P0 ST.E.64 desc[UR44][R2.64], R8 ;  /* 0x0000000802008985 */ /* 0x0041e8000c101b2c */
[----:B------:R-:W2:Y:S01]  /*2de80*/  @!P1 LDL.64 R10, [R1+0x298] ;  /* 0x00029800010a9983 */ /* 0x000ea20000100a00 */
[----:B------:R-:W-:Y:S02]  /*2de90*/  @!P1 LEA.HI R0, R0, R0, RZ, 0x1 ;  /* 0x0000000000009211 */ /* 0x000fe400078f08ff */
[----:B------:R-:W-:Y:S02]  /*2dea0*/  ISETP.GE.AND P0, PT, R12, R17, PT ;  /* 0x000000110c00720c */ /* 0x000fe40003f06270 */
[----:B------:R-:W-:-:S05]  /*2deb0*/  @!P1 LOP3.LUT R0, R0, 0xfffffffe, RZ, 0xc0, !PT ;  /* 0xfffffffe00009812 */ /* 0x000fca00078ec0ff */
[----:B-1----:R-:W-:-:S04]  /*2dec0*/  @!P1 IMAD.WIDE R4, R0, 0x4, R14 ;  /* 0x0000000400049825 */ /* 0x002fc800078e020e */
        /* <DEDUP_REMOVED lines=110> */
[----:B-1----:R-:W-:-:S05]  /*2e5b0*/  @!P1 LOP3.LUT R5, R0, 0xfffffffe, RZ, 0xc0, !PT ;  /* 0xfffffffe00059812 */ /* 0x002fca00078ec0ff */
        /* <DEDUP_REMOVED lines=63> */
[----:B------:R-:W-:-:S06]  /*2e9b0*/  @!P0 IMAD.WIDE R2, R3, 0x4, R14 ;  /* 0x0000000403028825 */ /* 0x000fcc00078e020e */
[----:B------:R-:W-:Y:S01]  /*2e9c0*/  @!P1 LEA.HI R0, R0, R0, RZ, 0x1 ;  /* 0x0000000000009211 */ /* 0x000fe200078f08ff */
[----:B--2---:R0:W-:Y:S04]  /*2e9d0*/  @!P0 ST.E.64 desc[UR44][R2.64], R6 ;  /* 0x0000000602008985 */ /* 0x0041e8000c101b2c */
[----:B------:R-:W2:Y:S01]  /*2e9e0*/  @!P1 LDL.64 R8, [R1+0x438] ;  /* 0x0004380001089983 */ /* 0x000ea20000100a00 */
[----:B------:R-:W-:Y:S01]  /*2e9f0*/  @!P1 LOP3.LUT R13, R0, 0xfffffffe, RZ, 0xc0, !PT ;  /* 0xfffffffe000d9812 */ /* 0x000fe200078ec0ff */
[C---:B------:R-:W-:Y:S01]  /*2ea00*/  VIADD R0, R19.reuse, 0xf0 ;  /* 0x000000f013007836 */ /* 0x040fe20000000000 */
[----:B------:R-:W-:Y:S01]  /*2ea10*/  BSSY B0, `(.L_x_11169) ;  /* 0x000000c000007945 */ /* 0x000fe20003800000 */
[----:B------:R-:W-:Y:S02]  /*2ea20*/  VIADD R19, R19, 0xf8 ;  /* 0x000000f813137836 */ /* 0x000fe40000000000 */
[----:B-1----:R-:W-:Y:S01]  /*2ea30*/  @!P1 IMAD.WIDE R4, R13, 0x4, R14 ;  /* 0x000000040d049825 */ /* 0x002fe200078e020e */
[----:B------:R-:W-:-:S04]  /*2ea40*/  ISETP.GE.AND P0, PT, R0, R17, PT ;  /* 0x000000110000720c */ /* 0x000fc80003f06270 */
[----:B--2---:R0:W-:Y:S01]  /*2ea50*/  @!P1 ST.E.64 desc[UR44][R4.64], R8 ;  /* 0x0000000804009985 */ /* 0x0041e2000c101b2c */
[----:B------:R-:W-:-:S08]  /*2ea60*/  ISETP.GE.AND P1, PT, R19, R17, PT ;  /* 0x000000111300720c */ /* 0x000fd00003f26270 */
[----:B------:R-:W-:Y:S05]  /*2ea70*/  @P0 BRA `(.L_x_11170) ;  /* 0x0000000000140947 */ /* 0x000fea0003800000 */
[----:B0-----:R-:W2:Y:S01]  /*2ea80*/  LDL.64 R4, [R1+0x448] ;  /* 0x0004480001047983 */ /* 0x001ea20000100a00 */
[----:B------:R-:W-:-:S04]  /*2ea90*/  LEA.HI R0, R0, R0, RZ, 0x1 ;  /* 0x0000000000007211 */ /* 0x000fc800078f08ff */
[----:B------:R-:W-:-:S05]  /*2eaa0*/  LOP3.LUT R3, R0, 0xfffffffe, RZ, 0xc0, !PT ;  /* 0xfffffffe00037812 */ /* 0x000fca00078ec0ff */
[----:B------:R-:W-:-:S05]  /*2eab0*/  IMAD.WIDE R2, R3, 0x4, R14 ;  /* 0x0000000403027825 */ /* 0x000fca00078e020e */
[----:B--2---:R1:W-:Y:S02]  /*2eac0*/  ST.E.64 desc[UR44][R2.64], R4 ;  /* 0x0000000402007985 */ /* 0x0043e4000c101b2c */
.L_x_11170:
[----:B------:R-:W-:Y:S05]  /*2ead0*/  BSYNC B0 ;  /* 0x0000000000007941 */ /* 0x000fea0003800000 */
.L_x_11169:
[----:B------:R-:W-:Y:S05]  /*2eae0*/  @P1 BRA `(.L_x_11069) ;  /* 0x0000005000341947 */ /* 0x000fea0003800000 */
[----:B01----:R-:W2:Y:S01]  /*2eaf0*/  LDL.64 R4, [R1+0x458] ;  /* 0x0004580001047983 */ /* 0x003ea20000100a00 */
[----:B------:R-:W-:-:S04]  /*2eb00*/  LEA.HI R19, R19, R19, RZ, 0x1 ;  /* 0x0000001313137211 */ /* 0x000fc800078f08ff */
[----:B------:R-:W-:-:S05]  /*2eb10*/  LOP3.LUT R3, R19, 0xfffffffe, RZ, 0xc0, !PT ;  /* 0xfffffffe13037812 */ /* 0x000fca00078ec0ff */
[----:B------:R-:W-:-:S05]  /*2eb20*/  IMAD.WIDE R2, R3, 0x4, R14 ;  /* 0x0000000403027825 */ /* 0x000fca00078e020e */
[----:B--2---:R0:W-:Y:S01]  /*2eb30*/  ST.E.64 desc[UR44][R2.64], R4 ;  /* 0x0000000402007985 */ /* 0x0041e2000c101b2c */
[----:B------:R-:W-:Y:S05]  /*2eb40*/  BRA `(.L_x_11069) ;  /* 0x00000050001c7947 */ /* 0x000fea0003800000 */
.L_x_11166:
[----:B------:R-:W1:Y:S02]  /*2eb50*/  S2R R0, SR_TID.X ;  /* 0x0000000000007919 */ /* 0x000e640000002100 */
[----:B-1----:R-:W-:-:S05]  /*2eb60*/  VIADD R0, R0, 0xffffff80 ;  /* 0xffffff8000007836 */ /* 0x002fca0000000000 */
[----:B------:R-:W-:-:S13]  /*2eb70*/  ISETP.GT.AND P0, PT, R0, 0x7f, PT ;  /* 0x0000007f0000780c */ /* 0x000fda0003f04270 */
[----:B------:R-:W-:Y:S05]  /*2eb80*/  @P0 BRA `(.L_x_11069) ;  /* 0x00000050000c0947 */ /* 0x000fea0003800000 */
[----:B0-----:R-:W0:Y:S01]  /*2eb90*/  S2R R3, SR_CTAID.X ;  /* 0x0000000000037919 */ /* 0x001e220000002500 */
        /* <DEDUP_REMOVED lines=22> */
[----:B-1----:R-:W-:Y:S01]  /*2ed00*/  @P0 IMAD.HI.U32 R4, R0, R9, RZ ;  /* 0x0000000900040227 */ /* 0x002fe200078e00ff */
[----:B------:R-:W-:-:S03]  /*2ed10*/  SHF.R.S32.HI R9, RZ, 0x1f, R234 ;  /* 0x0000001fff097819 */ /* 0x000fc600000114ea */
[----:B------:R-:W-:Y:S01]  /*2ed20*/  IMAD.WIDE.U32 R2, R234, UR4, R2 ;  /* 0x00000004ea027c25 */ /* 0x000fe2000f8e0002 */
[----:B--2---:R-:W-:-:S03]  /*2ed30*/  @P0 SHF.R.U32.HI R5, RZ, R11, R4 ;  /* 0x0000000bff050219 */ /* 0x004fc60000011604 */
[----:B------:R-:W-:Y:S01]  /*2ed40*/  IMAD R9, R9, UR4, RZ ;  /* 0x0000000409097c24 */ /* 0x000fe2000f8e02ff */
[----:B------:R-:W-:Y:S01]  /*2ed50*/  IADD3 R2, P0, R5, R2, RZ ;  /* 0x0000000205027210 */ /* 0x000fe20007f1e0ff */
[----:B------:R-:W-:Y:S02]  /*2ed60*/  IMAD.MOV R7, RZ, RZ, -R5 ;  /* 0x000000ffff077224 */ /* 0x000fe400078e0a05 */
        /* <DEDUP_REMOVED lines=16> */
.L_x_11067:
        /* <DEDUP_REMOVED lines=18> */
.L_x_11171:
[----:B------:R-:W-:Y:S01]  /*2ef90*/  ULDC UR7, c[0x0][0xd50] ;  /* 0x0003540000077ab9 */ /* 0x000fe20000000800 */
[----:B------:R-:W-:Y:S01]  /*2efa0*/  UMOV UR36, UR6 ;  /* 0x0000000600247c82 */ /* 0x000fe20008000000 */
[----:B------:R-:W-:-:S11]  /*2efb0*/  UISETP.NE.AND UP0, UPT, UR7, 0x1, UPT ;  /* 0x000000010700788c */ /* 0x000fd6000bf05270 */
[----:B------:R-:W-:Y:S01]  /*2efc0*/  @UP0 ULDC UR4, c[0x0][0xd54] ;  /* 0x0003550000040ab9 */ /* 0x000fe20000000800 */
[----:B------:R-:W-:Y:S01]  /*2efd0*/  @UP0 ULDC UR8, c[0x0][0xd58] ;  /* 0x0003560000080ab9 */ /* 0x000fe20000000800 */
[----:B------:R-:W-:-:S04]  /*2efe0*/  UIMAD.WIDE.U32 UR4, UR6, UR4, URZ ;  /* 0x00000004060472a5 */ /* 0x000fc8000f8e003f */
[----:B------:R-:W-:-:S12]  /*2eff0*/  @UP0 USHF.R.U32.HI UR36, URZ, UR8, UR5 ;  /* 0x000000083f240299 */ /* 0x000fd80008011605 */
.L_x_11172:
        /* <DEDUP_REMOVED lines=45> */
.L_x_11175:
[----:B------:R-:W-:-:S11]  /*2f2d0*/  UISETP.NE.AND UP0, UPT, UR5, 0x1, UPT ;  /* 0x000000010500788c */ /* 0x000fd6000bf05270 */
[----:B------:R-:W-:Y:S02]  /*2f2e0*/  @UP0 ULDC.64 UR14, c[0x0][0xae0] ;  /* 0x0002b800000e0ab9 */ /* 0x000fe40000000a00 */
[----:B------:R-:W-:-:S04]  /*2f2f0*/  UIMAD.WIDE.U32 UR6, UR8, UR14, URZ ;  /* 0x0000000e080672a5 */ /* 0x000fc8000f8e003f */
[----:B------:R-:W-:-:S12]  /*2f300*/  @UP0 USHF.R.U32.HI UR8, URZ, UR15, UR7 ;  /* 0x0000000f3f080299 */ /* 0x000fd80008011607 */
.L_x_11176:
[----:B------:R-:W-:-:S04]  /*2f310*/  UIMAD UR8, UR8, UR5, UR5 ;  /* 0x00000005080872a4 */ /* 0x000fc8000f8e0205 */
[----:B------:R-:W-:-:S04]  /*2f320*/  UISETP.LT.AND UP0, UPT, UR4, UR8, UPT ;  /* 0x000000080400728c */ /* 0x000fc8000bf01270 */
[----:B------:R-:W-:-:S12]  /*2f330*/  USEL UR4, UR4, UR8, UP0 ;  /* 0x0000000804047287 */ /* 0x000fd80008000000 */
.L_x_11174:
        /* <DEDUP_REMOVED lines=27> */
.L_x_11178:
[----:B------:R-:W-:-:S11]  /*2f4f0*/  UISETP.NE.AND UP0, UPT, UR5, 0x1, UPT ;  /* 0x000000010500788c */ /* 0x000fd6000bf05270 */
[----:B------:R-:W-:Y:S02]  /*2f500*/  @UP0 ULDC.64 UR10, c[0x0][0xae0] ;  /* 0x0002b800000a0ab9 */ /* 0x000fe40000000a00 */
[----:B------:R-:W-:-:S04]  /*2f510*/  UIMAD.WIDE.U32 UR6, UR4, UR10, URZ ;  /* 0x0000000a040672a5 */ /* 0x000fc8000f8e003f */
[----:B------:R-:W-:-:S12]  /*2f520*/  @UP0 USHF.R.U32.HI UR4, URZ, UR11, UR7 ;  /* 0x0000000b3f040299 */ /* 0x000fd80008011607 */
.L_x_11179:
[----:B------:R-:W-:-:S04]  /*2f530*/  UIMAD UR4, UR4, UR5, URZ ;  /* 0x00000005040472a4 */ /* 0x000fc8000f8e023f */
[----:B------:R-:W-:-:S04]  /*2f540*/  UISETP.LT.AND UP0, UPT, UR8, UR4, UPT ;  /* 0x000000040800728c */ /* 0x000fc8000bf01270 */
[----:B------:R-:W-:-:S12]  /*2f550*/  USEL UR8, UR8, UR4, !UP0 ;  /* 0x0000000408087287 */ /* 0x000fd8000c000000 */
.L_x_11177:
[----:B------:R-:W-:Y:S01]  /*2f560*/  UIMAD.WIDE UR4, UR8, 0x2aaaaaab, URZ ;  /* 0x2aaaaaab080478a5 */ /* 0x000fe2000f8e023f */
[----:B------:R0:W-:Y:S03]  /*2f570*/  STL [R1+0x490], RZ ;  /* 0x000490ff01007387 */ /* 0x0001e60000100800 */
[----:B------:R-:W-:-:S04]  /*2f580*/  USHF.R.U32.HI UR4, URZ, 0x1f, UR5 ;  /* 0x0000001f3f047899 */ /* 0x000fc80008011605 */
[----:B------:R-:W-:Y:S02]  /*2f590*/  ULEA.HI.SX32 UR4, UR5, UR4, 0x1c ;  /* 0x0000000405047291 */ /* 0x000fe4000f8fe23f */
[----:B------:R-:W-:Y:S02]  /*2f5a0*/  USHF.R.U32.HI UR5, URZ, 0x10, UR40 ;  /* 0x000000103f057899 */ /* 0x000fe40008011628 */
[----:B------:R-:W-:Y:S02]  /*2f5b0*/  ULOP3.LUT UR40, UR40, 0xffff, URZ, 0xc0, !UPT ;  /* 0x0000ffff28287892 */ /* 0x000fe4000f8ec03f */
[----:B------:R-:W-:Y:S01]  /*2f5c0*/  VIMNMX R7, RZ, UR4, !PT ;  /* 0x00000004ff077c48 */ /* 0x000fe2000ffe0100 */
[----:B------:R-:W-:-:S03]  /*2f5d0*/  UISETP.NE.AND UP0, UPT, UR5, URZ, UPT ;  /* 0x0000003f0500728c */ /* 0x000fc6000bf05270 */
[----:B------:R-:W-:Y:S01]  /*2f5e0*/  ISETP.LT.AND P0, PT, R7, UR9, PT ;  /* 0x0000000907007c0c */ /* 0x000fe2000bf01270 */
[----:B------:R0:W-:Y:S07]  /*2f5f0*/  STL [R1+0x48c], R7 ;  /* 0x00048c0701007387 */ /* 0x0001ee0000100800 */
        /* <DEDUP_REMOVED lines=30> */
.L_x_11180:
        /* <DEDUP_REMOVED lines=33> */
.L_x_11181:
        /* <DEDUP_REMOVED lines=20> */
.L_x_11183:
        /* <DEDUP_REMOVED lines=15> */
.L_x_11182:
        /* <DEDUP_REMOVED lines=20> */
.L_x_11268:
        /* <DEDUP_REMOVED lines=9> */
.L_x_11271:
        /* <DEDUP_REMOVED lines=22> */
.L_x_11187:
[----:B------:R-:W-:Y:S01]  /*2ff50*/  IMAD.MOV.U32 R0, RZ, RZ, 0x1 ;  /* 0x00000001ff007424 */ /* 0x000fe200078e00ff */
[----:B------:R-:W2:Y:S04]  /*2ff60*/  S2R R8, SR_TID.X ;  /* 0x0000000000087919 */ /* 0x000ea80000002100 */
[----:B------:R-:W-:-:S04]  /*2ff70*/  SHF.L.U32 R0, R0, 0x1f, RZ ;  /* 0x0000001f00007819 */ /* 0x000fc800000006ff */
[----:B------:R-:W3:Y:S01]  /*2ff80*/  SYNCS.PHASECHK.TRANS64.TRYWAIT P0, [UR38+0x32440], R0 ;  /* 0x03244000ff0075a7 */ /* 0x000ee20008000166 */
[----:B--2---:R-:W-:-:S04]  /*2ff90*/  LOP3.LUT R2, R8, 0x7f, RZ, 0xc0, !PT ;  /* 0x0000007f08027812 */ /* 0x004fc800078ec0ff */
[----:B------:R-:W-:Y:S01]  /*2ffa0*/  ISETP.NE.AND P1, PT, R2, RZ, PT ;  /* 0x000000ff0200720c */ /* 0x000fe20003f25270 */
[----:B---3--:R-:W-:-:S12]  /*2ffb0*/  @!P0 BRA `(.L_x_11188) ;  /* 0x0000003c00e88947 */ /* 0x008fd80003800000 */
.L_x_11272:
[----:B------:R-:W-:Y:S05]  /*2ffc0*/  @P1 BRA `(.L_x_11189) ;  /* 0x0000000000181947 */ /* 0x000fea0003800000 */
[----:B------:R-:W3:Y:S01]  /*2ffd0*/  S2R R2, SR_TID.X ;  /* 0x0000000000027919 */ /* 0x000ee20000002100 */
[----:B--2---:R-:W-:-:S04]  /*2ffe0*/  IMAD.MOV.U32 R0, RZ, RZ, 0x3000 ;  /* 0x00003000ff007424 */ /* 0x004fc800078e00ff */
[----:B------:R4:W-:Y:S01]  /*2fff0*/  SYNCS.ARRIVE.TRANS64 RZ, [UR38+0x32430], R0 ;  /* 0x03243000ffff79a7 */ /* 0x0009e20008000026 */
[----:B---3--:R-:W-:-:S13]  /*30000*/  LOP3.LUT P0, RZ, R2, 0x1f, RZ, 0xc0, !PT ;  /* 0x0000001f02ff7812 */ /* 0x008fda000780c0ff */
[----:B----4-:R-:W-:Y:S05]  /*30010*/  @!P0 BRA `(.L_x_11189) ;  /* 0x0000000000048947 */ /* 0x010fea0003800000 */
[----:B------:R-:W-:Y:S01]  /*30020*/  BPT.TRAP 0x1 ;  /* 0x000000040000795c */ /* 0x000fe20000300000 */
.L_x_11189:
        /* <DEDUP_REMOVED lines=17> */
[----:B--2---:R-:W-:Y:S01]  /*30140*/  NOP ;  /* 0x0000000000007918 */ /* 0x004fe20000000000 */
.L_x_11185:
        /* <DEDUP_REMOVED lines=23> */
.L_x_11190:
        /* <DEDUP_REMOVED lines=59> */
[----:B------:R-:W2:Y:S02]  /*30670*/  SHFL.IDX PT, R6, R0, 0x1, 0x181f ;  /* 0x00381f0000067f89 */ /* 0x000ea400000e0000 */
[----:B------:R-:W-:-:S02]  /*30680*/  ISETP.GE.AND P1, PT, R11, R2, PT ;  /* 0x000000020b00720c */ /* 0x000fc40003f26270 */
[----:B------:R-:W3:Y:S01]  /*30690*/  SHFL.IDX PT, R8, R3, 0x1, 0x181f ;  /* 0x00381f0003087f89 */ /* 0x000ee200000e0000 */
[----:B------:R-:W-:-:S03]  /*306a0*/  ISETP.GE.AND P2, PT, R12, R2, PT ;  /* 0x000000020c00720c */ /* 0x000fc60003f46270 */
[----:B------:R4:W-:Y:S04]  /*306b0*/  STL [R1+0x494], R12 ;  /* 0x0004940c01007387 */ /* 0x0009e80000100800 */
[----:B------:R-:W-:Y:S03]  /*306c0*/  STL [R1+0x474], R11 ;  /* 0x0004740b01007387 */ /* 0x000fe60000100800 */
[----:B------:R-:W-:Y:S02]  /*306d0*/  @!P1 LEA R7, R9, UR38, 0x1 ;  /* 0x0000002609079c11 */ /* 0x000fe4000f8e08ff */
[----:B0-----:R-:W-:Y:S01]  /*306e0*/  @!P1 LEA R5, P3, R10, R5, 0x1 ;  /* 0x000000050a059211 */ /* 0x001fe200078608ff */
[----:B----4-:R-:W-:-:S04]  /*306f0*/  VIADD R12, R11, 0x20 ;  /* 0x000000200b0c7836 */ /* 0x010fc80000000000 */
[----:B-1----:R-:W-:Y:S01]  /*30700*/  @!P1 IMAD.X R4, RZ, RZ, R4, P3 ;  /* 0x000000ffff049224 */ /* 0x002fe200018e0604 */
[----:B------:R-:W-:Y:S04]  /*30710*/  STL [R1+0x4a0], R12 ;  /* 0x0004a00c01007387 */ /* 0x000fe80000100800 */
[----:B------:R-:W-:-:S04]  /*30720*/  @!P1 LOP3.LUT R5, R5, R4, RZ, 0x3c, !PT ;  /* 0x0000000405059212 */ /* 0x000fc800078e3cff */
[----:B------:R-:W-:-:S04]  /*30730*/  @!P1 LOP3.LUT R4, R5, R4, RZ, 0x3c, !PT ;  /* 0x0000000405049212 */ /* 0x000fc800078e3cff */
[----:B------:R-:W-:-:S05]  /*30740*/  @!P1 LOP3.LUT R5, R5, R4, RZ, 0x3c, !PT ;  /* 0x0000000405059212 */ /* 0x000fca00078e3cff */
[----:B------:R2:W-:Y:S02]  /*30750*/  @!P1 LDGSTS.E.BYPASS.LTC128B.128 [R7+0x18400], desc[UR44][R4.64], !P0 ;  /* 0x1840000004079fae */ /* 0x0005e4000c101d6c */
[----:B--2---:R-:W-:Y:S01]  /*30760*/  @!P2 LEA R4, P1, R10, R6, 0x1 ;  /* 0x000000060a04a211 */ /* 0x004fe200078208ff */
[----:B------:R-:W-:Y:S01]  /*30770*/  VIADD R7, R11, 0x30 ;  /* 0x000000300b077836 */ /* 0x000fe20000000000 */
[----:B------:R-:W-:-:S03]  /*30780*/  @!P2 LEA R6, R9, UR38, 0x1 ;  /* 0x000000260906ac11 */ /* 0x000fc6000f8e08ff */
[----:B---3--:R-:W-:Y:S01]  /*30790*/  @!P2 IMAD.X R5, RZ, RZ, R8, P1 ;  /* 0x000000ffff05a224 */ /* 0x008fe200008e0608 */
[----:B------:R-:W-:Y:S01]  /*307a0*/  ISETP.GE.AND P1, PT, R12, R2, PT ;  /* 0x000000020c00720c */ /* 0x000fe20003f26270 */
[----:B------:R-:W-:Y:S04]  /*307b0*/  STL [R1+0x4a4], R7 ;  /* 0x0004a40701007387 */ /* 0x000fe80000100800 */
[----:B------:R0:W-:Y:S04]  /*307c0*/  @!P2 LDGSTS.E.BYPASS.LTC128B.128 [R6+0x18c00], desc[UR44][R4.64], !P0 ;  /* 0x18c000000406afae */ /* 0x0001e8000c101d6c */
[----:B0-----:R-:W0:Y:S04]  /*307d0*/  SHFL.IDX PT, R5, R0, 0x2, 0x181f ;  /* 0x00581f0000057f89 */ /* 0x001e2800000e0000 */
        /* <DEDUP_REMOVED lines=23> */
[----:B0-----:R-:W0:Y:S04]  /*30950*/  SHFL.IDX PT, R4, R0, 0x4, 0x181f ;  /* 0x00981f0000047f89 */ /* 0x001e2800000e0000 */
[----:B------:R-:W1:Y:S01]  /*30960*/  SHFL.IDX PT, R6, R3, 0x4, 0x181f ;  /* 0x00981f0003067f89 */ /* 0x000e6200000e0000 */
[----:B0-----:R-:W-:-:S05]  /*30970*/  @!P1 LEA R5, P2, R10, R4, 0x1 ;  /* 0x000000040a059211 */ /* 0x001fca00078408ff */
[----:B-1----:R-:W-:Y:S01]  /*30980*/  @!P1 IMAD.X R4, RZ, RZ, R6, P2 ;  /* 0x000000ffff049224 */ /* 0x002fe200010e0606 */
[----:B------:R-:W-:-:S04]  /*30990*/  @!P1 LEA R6, R9, UR38, 0x1 ;  /* 0x0000002609069c11 */ /* 0x000fc8000f8e08ff */
        /* <DEDUP_REMOVED lines=16> */
[----:B------:R-:W-:-:S03]  /*30aa0*/  ISETP.GE.AND P1, PT, R7, R2, PT ;  /* 0x000000020700720c */ /* 0x000fc60003f26270 */
[----:B0-----:R-:W0:Y:S04]  /*30ab0*/  SHFL.IDX PT, R4, R0, 0x6, 0x181f ;  /* 0x00d81f0000047f89 */ /* 0x001e2800000e0000 */
[----:B------:R-:W1:Y:S04]  /*30ac0*/  SHFL.IDX PT, R6, R3, 0x6, 0x181f ;  /* 0x00d81f0003067f89 */ /* 0x000e6800000e0000 */
[----:B------:R-:W2:Y:S04]  /*30ad0*/  SHFL.IDX PT, R3, R3, 0x7, 0x181f ;  /* 0x00f81f0003037f89 */ /* 0x000ea800000e0000 */
[----:B------:R-:W3:Y:S01]  /*30ae0*/  SHFL.IDX PT, R0, R0, 0x7, 0x181f ;  /* 0x00f81f0000007f89 */ /* 0x000ee200000e0000 */
[----:B0-----:R-:W-:-:S05]  /*30af0*/  @!P1 LEA R5, P2, R10, R4, 0x1 ;  /* 0x000000040a059211 */ /* 0x001fca00078408ff */
[----:B-1----:R-:W-:Y:S01]  /*30b00*/  @!P1 IMAD.X R4, RZ, RZ, R6, P2 ;  /* 0x000000ffff049224 */ /* 0x002fe200010e0606 */
[----:B------:R-:W-:-:S04]  /*30b10*/  @!P1 LEA R6, R9, UR38, 0x1 ;  /* 0x0000002609069c11 */ /* 0x000fc8000f8e08ff */
[----:B------:R-:W-:-:S04]  /*30b20*/  @!P1 LOP3.LUT R5, R5, R4, RZ, 0x3c, !PT ;  /* 0x0000000405059212 */ /* 0x000fc800078e3cff */
[----:B------:R-:W-:-:S04]  /*30b30*/  @!P1 LOP3.LUT R4, R5, R4, RZ, 0x3c, !PT ;  /* 0x0000000405049212 */ /* 0x000fc800078e3cff */
[----:B------:R-:W-:-:S05]  /*30b40*/  @!P1 LOP3.LUT R5, R5, R4, RZ, 0x3c, !PT ;  /* 0x0000000405059212 */ /* 0x000fca00078e3cff */
[----:B--23--:R1:W-:Y:S02]  /*30b50*/  @!P1 LDGSTS.E.BYPASS.LTC128B.128 [R6+0x1b400], desc[UR44][R4.64], !P0 ;  /* 0x1b40000004069fae */ /* 0x00c3e4000c101d6c */
.L_x_11289:
        /* <DEDUP_REMOVED lines=43> */
.L_x_11192:
        /* <DEDUP_REMOVED lines=30> */
[----:B------:R-:W-:Y:S02]  /*30ff0*/  IMAD R5, R5, UR4, RZ ;  /* 0x0000000405057c24 */ /* 0x000fe4000f8e02ff */
[----:B------:R-:W-:-:S04]  /*31000*/  IMAD.WIDE.U32 R2, R4, UR4, R2 ;  /* 0x0000000404027c25 */ /* 0x000fc8000f8e0002 */
[----:B------:R-:W-:Y:S02]  /*31010*/  IMAD R0, R6, R0, R7 ;  /* 0x0000000006007224 */ /* 0x000fe400078e0207 */
        /* <DEDUP_REMOVED lines=14> */
[----:B------:R-:W-:-:S04]  /*31100*/  LOP3.LUT R0, R10, 0x80, RZ, 0xfc, !PT ;  /* 0x000000800a007812 */ /* 0x000fc800078efcff */
[----:B------:R-:W-:Y:S02]  /*31110*/  ISETP.GE.AND P1, PT, R0, UR4, PT ;  /* 0x0000000400007c0c */ /* 0x000fe4000bf26270 */
[C---:B------:R-:W-:Y:S02]  /*31120*/  LOP3.LUT R0, R10.reuse, 0xc0, RZ, 0xfc, !PT ;  /* 0x000000c00a007812 */ /* 0x040fe400078efcff */
[----:B------:R-:W-:Y:S02]  /*31130*/  ISETP.GE.AND P3, PT, R10, UR4, PT ;  /* 0x000000040a007c0c */ /* 0x000fe4000bf66270 */
[----:B------:R-:W-:Y:S01]  /*31140*/  ISETP.GE.AND P2, PT, R0, UR4, PT ;  /* 0x0000000400007c0c */ /* 0x000fe2000bf46270 */
[----:B------:R-:W-:-:S03]  /*31150*/  UMOV UR4, 0xffffffff ;  /* 0xffffffff00047882 */ /* 0x000fc60000000000 */
[----:B------:R-:W-:Y:S09]  /*31160*/  BRA.DIV UR4, `(.L_x_11193) ;  /* 0x0000003a04707947 */ /* 0x000ff2000b800000 */
[----:B------:R-:W2:Y:S01]  /*31170*/  LDL.LU R3, [R1+0x494] ;  /* 0x0004940001037983 */ /* 0x000ea20000300800 */
[----:B------:R-:W-:-:S03]  /*31180*/  ULDC UR4, c[0x0][0x288] ;  /* 0x0000a20000047ab9 */ /* 0x000fc60000000800 */
[----:B------:R-:W3:Y:S04]  /*31190*/  LDL.LU R7, [R1+0x474] ;  /* 0x0004740001077983 */ /* 0x000ee80000300800 */
[----:B------:R-:W4:Y:S04]  /*311a0*/  LDL.LU R15, [R1+0x4a0] ;  /* 0x0004a000010f7983 */ /* 0x000f280000300800 */
[----:B------:R-:W5:Y:S01]  /*311b0*/  LDL.LU R13, [R1+0x4a4] ;  /* 0x0004a400010d7983 */ /* 0x000f620000300800 */
[----:B------:R-:W0:Y:S01]  /*311c0*/  S2R R2, SR_TID.X ;  /* 0x0000000000027919 */ /* 0x000e220000002100 */
[----:B------:R-:W-:-:S02]  /*311d0*/  IMAD R0, R6, UR4, RZ ;  /* 0x0000000406007c24 */ /* 0x000fc4000f8e02ff */
[----:B------:R-:W5:Y:S01]  /*311e0*/  LDL.LU R14, [R1+0x4a8] ;  /* 0x0004a800010e7983 */ /* 0x000f620000300800 */
[----:B0-----:R-:W-:-:S05]  /*311f0*/  IMAD.SHL.U32 R11, R2, 0x8, RZ ;  /* 0x00000008020b7824 */ /* 0x001fca00078e00ff */
[----:B------:R-:W-:-:S04]  /*31200*/  LOP3.LUT R11, R11, 0x1f8, RZ, 0xc0, !PT ;  /* 0x000001f80b0b7812 */ /* 0x000fc800078ec0ff */
[----:B------:R-:W-:Y:S01]  /*31210*/  LOP3.LUT R11, R11, 0x38, R2, 0x78, !PT ;  /* 0x000000380b0b7812 */ /* 0x000fe200078e7802 */
[----:B------:R-:W-:Y:S01]  /*31220*/  SHFL.IDX PT, R6, R4, 0x1, 0x181f ;  /* 0x00381f0004067f89 */ /* 0x000fe200000e0000 */
[----:B--2---:R-:W-:-:S03]  /*31230*/  ISETP.GE.AND P4, PT, R3, R0, PT ;  /* 0x000000000300720c */ /* 0x004fc60003f86270 */
[----:B------:R-:W0:Y:S01]  /*31240*/  SHFL.IDX PT, R3, R5, RZ, 0x181f ;  /* 0x00181fff05037589 */ /* 0x000e2200000e0000 */
[----:B---3--:R-:W-:Y:S02]  /*31250*/  ISETP.GE.AND P5, PT, R7, R0, PT ;  /* 0x000000000700720c */ /* 0x008fe40003fa6270 */
[----:B------:R-:W-:Y:S02]  /*31260*/  LOP3.LUT R7, R2, 0x7f, RZ, 0xc0, !PT ;  /* 0x0000007f02077812 */ /* 0x000fe400078ec0ff */
[----:B------:R-:W1:Y:S03]  /*31270*/  SHFL.IDX PT, R2, R4, RZ, 0x181f ;  /* 0x00181fff04027589 */ /* 0x000e6600000e0000 */
[----:B------:R-:W-:-:S06]  /*31280*/  IMAD.SHL.U32 R12, R7, 0x8, RZ ;  /* 0x00000008070c7824 */ /* 0x000fcc00078e00ff */
[----:B0-----:R-:W-:-:S05]  /*31290*/  @!P5 LEA R3, P6, R10, R3, 0x1 ;  /* 0x000000030a03d211 */ /* 0x001fca00078c08ff */
[----:B-1----:R-:W-:Y:S01]  /*312a0*/  @!P5 IMAD.X R2, RZ, RZ, R2, P6 ;  /* 0x000000ffff02d224 */ /* 0x002fe200030e0602 */
[----:B------:R-:W-:-:S04]  /*312b0*/  LOP3.LUT R11, R11, 0x200, R12, 0xf8, !PT ;  /* 0x000002000b0b7812 */ /* 0x000fc800078ef80c */
[----:B------:R-:W-:-:S04]  /*312c0*/  @!P5 LOP3.LUT R3, R3, R2, RZ, 0x3c, !PT ;  /* 0x000000020303d212 */ /* 0x000fc800078e3cff */
[----:B------:R-:W-:Y:S02]  /*312d0*/  @!P5 LOP3.LUT R2, R3, R2, RZ, 0x3c, !PT ;  /* 0x000000020302d212 */ /* 0x000fe400078e3cff */
        /* <DEDUP_REMOVED lines=19> */
[----:B0-----:R-:W-:-:S05]  /*31410*/  @!P4 LEA R2, P6, R10, R2, 0x1 ;  /* 0x000000020a02c211 */ /* 0x001fca00078c08ff */
[----:B-1----:R-:W-:-:S05]  /*31420*/  @!P4 IMAD.X R3, RZ, RZ, R6, P6 ;  /* 0x000000ffff03c224 */ /* 0x002fca00030e0606 */
[----:B------:R-:W-:Y:S04]  /*31430*/  @!P4 LDGSTS.E.BYPASS.LTC128B.128 [R9+0x23400], desc[UR44][R2.64], !P3 ;  /* 0x234000000209cfae */ /* 0x000fe8000d901d6c */
[----:B------:R-:W-:Y:S04]  /*31440*/  @!P4 LDGSTS.E.BYPASS.LTC128B.128 [R9+0x27400], desc[UR44][R2.64+0x80], !P0 ;  /* 0x274000800209cfae */ /* 0x000fe8000c101d6c */
[----:B------:R-:W-:Y:S04]  /*31450*/  @!P4 LDGSTS.E.BYPASS.LTC128B.128 [R9+0x2b400], desc[UR44][R2.64+0x100], !P1 ;  /* 0x2b4001000209cfae */ /* 0x000fe8000c901d6c */
[----:B------:R0:W-:Y:S01]  /*31460*/  @!P4 LDGSTS.E.BYPASS.LTC128B.128 [R9+0x2f400], desc[UR44][R2.64+0x180], !P2 ;  /* 0x2f4001800209cfae */ /* 0x0001e2000d101d6c */
[----:B-----5:R-:W-:-:S03]  /*31470*/  ISETP.GE.AND P4, PT, R13, R0, PT ;  /* 0x000000000d00720c */ /* 0x020fc60003f86270 */
[----:B------:R-:W3:Y:S04]  /*31480*/  LDL.LU R13, [R1+0x4b0] ;  /* 0x0004b000010d7983 */ /* 0x000ee80000300800 */
        /* <DEDUP_REMOVED lines=11> */
[----:B------:R-:W-:-:S13]  /*31540*/  ISETP.GE.AND P4, PT, R14, R0, PT ;  /* 0x000000000e00720c */ /* 0x000fda0003f86270 */
[----:B------:R-:W-:Y:S02]  /*31550*/  @!P4 LEA R9, R11, UR38, 0x1 ;  /* 0x000000260b09cc11 */ /* 0x000fe4000f8e08ff */
        /* <DEDUP_REMOVED lines=8> */
[----:B------:R-:W-:Y:S01]  /*315e0*/  SHFL.IDX PT, R14, R5, 0x7, 0x181f ;  /* 0x00f81f00050e7f89 */ /* 0x000fe200000e0000 */
[----:B--2---:R-:W-:-:S13]  /*315f0*/  ISETP.GE.AND P4, PT, R15, R0, PT ;  /* 0x000000000f00720c */ /* 0x004fda0003f86270 */
[----:B0-----:R-:W-:Y:S02]  /*31600*/  @!P4 LEA R2, P6, R10, R2, 0x1 ;  /* 0x000000020a02c211 */ /* 0x001fe400078c08ff */
[----:B------:R-:W-:-:S03]  /*31610*/  @!P4 LEA R7, R11, UR38, 0x1 ;  /* 0x000000260b07cc11 */ /* 0x000fc6000f8e08ff */
[----:B------:R-:W-:-:S05]  /*31620*/  @!P4 IMAD.X R3, RZ, RZ, R6, P6 ;  /* 0x000000ffff03c224 */ /* 0x000fca00030e0606 */
[----:B------:R-:W-:Y:S04]  /*31630*/  @!P4 LDGSTS.E.BYPASS.LTC128B.128 [R7+0x24c00], desc[UR44][R2.64], !P3 ;  /* 0x24c000000207cfae */ /* 0x000fe8000d901d6c */
[----:B------:R-:W-:Y:S04]  /*31640*/  @!P4 LDGSTS.E.BYPASS.LTC128B.128 [R7+0x28c00], desc[UR44][R2.64+0x80], !P0 ;  /* 0x28c000800207cfae */ /* 0x000fe8000c101d6c */
[----:B------:R-:W-:Y:S04]  /*31650*/  @!P4 LDGSTS.E.BYPASS.LTC128B.128 [R7+0x2cc00], desc[UR44][R2.64+0x100], !P1 ;  /* 0x2cc001000207cfae */ /* 0x000fe8000c901d6c */
[----:B------:R0:W-:Y:S04]  /*31660*/  @!P4 LDGSTS.E.BYPASS.LTC128B.128 [R7+0x30c00], desc[UR44][R2.64+0x180], !P2 ;  /* 0x30c001800207cfae */ /* 0x0001e8000d101d6c */
[----:B------:R-:W-:Y:S04]  /*31670*/  SHFL.IDX PT, R6, R4, 0x6, 0x181f ;  /* 0x00d81f0004067f89 */ /* 0x000fe800000e0000 */
[----:B0-----:R-:W0:Y:S01]  /*31680*/  SHFL.IDX PT, R2, R5, 0x6, 0x181f ;  /* 0x00d81f0005027f89 */ /* 0x001e2200000e0000 */
[----:B---3--:R-:W-:-:S13]  /*31690*/  ISETP.GE.AND P4, PT, R13, R0, PT ;  /* 0x000000000d00720c */ /* 0x008fda0003f86270 */
[----:B0-----:R-:W-:Y:S02]  /*316a0*/  @!P4 LEA R2, P6, R10, R2, 0x1 ;  /* 0x000000020a02c211 */ /* 0x001fe400078c08ff */
[----:B------:R-:W-:-:S03]  /*316b0*/  @!P4 LEA R9, R11, UR38, 0x1 ;  /* 0x000000260b09cc11 */ /* 0x000fc6000f8e08ff */
[----:B------:R-:W-:Y:S02]  /*316c0*/  @!P4 IMAD.X R3, RZ, RZ, R6, P6 ;  /* 0x000000ffff03c224 */ /* 0x000fe400030e0606 */
[----:B------:R0:W1:Y:S04]  /*316d0*/  SHFL.IDX PT, R6, R4, 0x7, 0x181f ;  /* 0x00f81f0004067f89 */ /* 0x00006800000e0000 */
[----:B------:R0:W-:Y:S04]  /*316e0*/  @!P4 LDGSTS.E.BYPASS.LTC128B.128 [R9+0x25400], desc[UR44][R2.64], !P3 ;  /* 0x254000000209cfae */ /* 0x0001e8000d901d6c */
[----:B------:R0:W-:Y:S04]  /*316f0*/  @!P4 LDGSTS.E.BYPASS.LTC128B.128 [R9+0x29400], desc[UR44][R2.64+0x80], !P0 ;  /* 0x294000800209cfae */ /* 0x0001e8000c101d6c */
[----:B------:R0:W-:Y:S04]  /*31700*/  @!P4 LDGSTS.E.BYPASS.LTC128B.128 [R9+0x2d400], desc[UR44][R2.64+0x100], !P1 ;  /* 0x2d4001000209cfae */ /* 0x0001e8000c901d6c */
[----:B------:R0:W-:Y:S02]  /*31710*/  @!P4 LDGSTS.E.BYPASS.LTC128B.128 [R9+0x31400], desc[UR44][R2.64+0x180], !P2 ;  /* 0x314001800209cfae */ /* 0x0001e4000d101d6c */
.L_x_11307:
[----:B0-----:R-:W2:Y:S01]  /*31720*/  LDL.LU R2, [R1+0x4c0] ;  /* 0x0004c00001027983 */ /* 0x001ea20000300800 */
[----:B------:R-:W-:Y:S01]  /*31730*/  BSSY B0, `(.L_x_11194) ;  /* 0x0000014000007945 */ /* 0x000fe20003800000 */
[----:B--2---:R-:W-:-:S13]  /*31740*/  ISETP.GE.AND P4, PT, R2, R0, PT ;  /* 0x000000000200720c */ /* 0x004fda0003f86270 */
[----:B------:R-:W-:Y:S05]  /*31750*/  @P4 BRA `(.L_x_11195) ;  /* 0x0000000000444947 */ /* 0x000fea0003800000 */
[----:B------:R-:W0:Y:S01]  /*31760*/  S2R R2, SR_TID.X ;  /* 0x0000000000027919 */ /* 0x000e220000002100 */
[----:B------:R-:W-:-:S05]  /*31770*/  LOP3.LUT R8, R8, 0x7f, RZ, 0xc0, !PT ;  /* 0x0000007f08087812 */ /* 0x000fca00078ec0ff */
[----:B------:R-:W-:Y:S02]  /*31780*/  IMAD.SHL.U32 R4, R8, 0x8, RZ ;  /* 0x0000000808047824 */ /* 0x000fe400078e00ff */
[----:B0-----:R-:W-:-:S05]  /*31790*/  IMAD.SHL.U32 R8, R2, 0x8, RZ ;  /* 0x0000000802087824 */ /* 0x001fca00078e00ff */
[----:B------:R-:W-:-:S04]  /*317a0*/  LOP3.LUT R8, R8, 0x1f8, RZ, 0xc0, !PT ;  /* 0x000001f808087812 */ /* 0x000fc800078ec0ff */
[----:B------:R-:W-:Y:S02]  /*317b0*/  LOP3.LUT R8, R8, 0x38, R2, 0x78, !PT ;  /* 0x0000003808087812 */ /* 0x000fe400078e7802 */
[----:B------:R-:W-:Y:S02]  /*317c0*/  LEA R2, P4, R10, R14, 0x1 ;  /* 0x0000000e0a027211 */ /* 0x000fe400078808ff */
[----:B------:R-:W-:-:S03]  /*317d0*/  LOP3.LUT R8, R8, 0x200, R4, 0xf8, !PT ;  /* 0x0000020008087812 */ /* 0x000fc600078ef804 */
[----:B-1----:R-:W-:Y:S01]  /*317e0*/  IMAD.X R3, RZ, RZ, R6, P4 ;  /* 0x000000ffff037224 */ /* 0x002fe200020e0606 */
        /* <DEDUP_REMOVED lines=8> */
.L_x_11195:
[----:B------:R-:W-:Y:S05]  /*31870*/  BSYNC B0 ;  /* 0x0000000000007941 */ /* 0x000fea0003800000 */
.L_x_11194:
        /* <DEDUP_REMOVED lines=9> */
.L_x_11308:
[----:B------:R-:W-:Y:S01]  /*31910*/  LOP3.LUT P0, RZ, R17, 0x2, RZ, 0xc0, !PT ;  /* 0x0000000211ff7812 */ /* 0x000fe2000780c0ff */
[----:B------:R-:W-:Y:S01]  /*31920*/  BSSY B0, `(.L_x_11197) ;  /* 0x000004b000007945 */ /* 0x000fe20003800000 */
[----:B------:R-:W-:-:S11]  /*31930*/  IMAD.MOV.U32 R0, RZ, RZ, 0x1 ;  /* 0x00000001ff007424 */ /* 0x000fd600078e00ff */
[----:B------:R-:W-:Y:S05]  /*31940*/  @!P0 BRA `(.L_x_11198) ;  /* 0x0000000400208947 */ /* 0x000fea0003800000 */
[----:B------:R-:W2:Y:S01]  /*31950*/  SYNCS.PHASECHK.TRANS64.TRYWAIT P0, [UR38+0x32460], R2 ;  /* 0x03246002ff0075a7 */ /* 0x000ea20008000166 */
[----:B0-----:R-:W0:Y:S02]  /*31960*/  S2R R3, SR_TID.X ;  /* 0x0000000000037919 */ /* 0x001e240000002100 */
[----:B0-----:R-:W-:-:S04]  /*31970*/  LOP3.LUT R3, R3, 0x7f, RZ, 0xc0, !PT ;  /* 0x0000007f03037812 */ /* 0x001fc800078ec0ff */
[----:B------:R-:W-:Y:S01]  /*31980*/  ISETP.NE.AND P1, PT, R3, RZ, PT ;  /* 0x000000ff0300720c */ /* 0x000fe20003f25270 */
[----:B--2---:R-:W-:-:S12]  /*31990*/  @!P0 BRA `(.L_x_11199) ;  /* 0x0000003c00d88947 */ /* 0x004fd80003800000 */
.L_x_11309:
[----:B------:R-:W-:Y:S04]  /*319a0*/  BSSY B1, `(.L_x_11200) ;  /* 0x0000008000017945 */ /* 0x000fe80003800000 */
[----:B------:R-:W-:Y:S05]  /*319b0*/  @P1 BRA `(.L_x_11201) ;  /* 0x0000000000181947 */ /* 0x000fea0003800000 */
[----:B0-----:R-:W0:Y:S01]  /*319c0*/  S2R R3, SR_TID.X ;  /* 0x0000000000037919 */ /* 0x001e220000002100 */
[----:B------:R-:W-:-:S04]  /*319d0*/  IMAD.MOV.U32 R2, RZ, RZ, 0xc000 ;  /* 0x0000c000ff027424 */ /* 0x000fc800078e00ff */
[----:B------:R2:W-:Y:S01]  /*319e0*/  SYNCS.ARRIVE.TRANS64 RZ, [UR38+0x32450], R2 ;  /* 0x03245002ffff79a7 */ /* 0x0005e20008000026 */
[----:B0-----:R-:W-:-:S13]  /*319f0*/  LOP3.LUT P0, RZ, R3, 0x1f, RZ, 0xc0, !PT ;  /* 0x0000001f03ff7812 */ /* 0x001fda000780c0ff */
[----:B--2---:R-:W-:Y:S05]  /*31a00*/  @!P0 BRA `(.L_x_11201) ;  /* 0x0000000000048947 */ /* 0x004fea0003800000 */
[----:B------:R-:W-:Y:S01]  /*31a10*/  BPT.TRAP 0x1 ;  /* 0x000000040000795c */ /* 0x000fe20000300000 */
.L_x_11201:
[----:B------:R-:W-:Y:S05]  /*31a20*/  BSYNC B1 ;  /* 0x0000000000017941 */ /* 0x000fea0003800000 */
.L_x_11200:
[----:B0-----:R-:W2:Y:S01]  /*31a30*/  LDL.LU R2, [R1+0x480] ;  /* 0x0004800001027983 */ /* 0x001ea20000300800 */
        /* <DEDUP_REMOVED lines=10> */
.L_x_11202:
        /* <DEDUP_REMOVED lines=13> */
.L_x_11203:
        /* <DEDUP_REMOVED lines=13> */
.L_x_11204:
        /* <DEDUP_REMOVED lines=13> */
.L_x_11205:
        /* <DEDUP_REMOVED lines=8> */
.L_x_11198:
[----:B------:R-:W-:Y:S05]  /*31dd0*/  BSYNC B0 ;  /* 0x0000000000007941 */ /* 0x000fea0003800000 */
.L_x_11197:
[----:B------:R-:W2:Y:S04]  /*31de0*/  LDL.LU R4, [R1+0x4b4] ;  /* 0x0004b40001047983 */ /* 0x000ea80000300800 */
[----:B0-----:R-:W3:Y:S01]  /*31df0*/  LDL R3, [R1+0x488] ;  /* 0x0004880001037983 */ /* 0x001ee20000100800 */
[----:B------:R-:W-:Y:S02]  /*31e00*/  IMAD.MOV.U32 R7, RZ, RZ, RZ ;  /* 0x000000ffff077224 */ /* 0x000fe400078e00ff */
[----:B-1----:R-:W-:Y:S02]  /*31e10*/  IMAD.MOV.U32 R6, RZ, RZ, 0x1 ;  /* 0x00000001ff067424 */ /* 0x002fe400078e00ff */
[----:B--2---:R-:W-:-:S05]  /*31e20*/  VIADD R8, R4, 0xfffffffe ;  /* 0xfffffffe04087836 */ /* 0x004fca0000000000 */
[----:B---3--:R-:W-:-:S13]  /*31e30*/  ISETP.GE.AND P0, PT, R8, R3, PT ;  /* 0x000000030800720c */ /* 0x008fda0003f06270 */
[----:B------:R-:W-:Y:S05]  /*31e40*/  @!P0 BRA `(.L_x_11173) ;  /* 0x00000018009c8947 */ /* 0x000fea0003800000 */
[----:B------:R-:W2:Y:S04]  /*31e50*/  LDL.LU R5, [R1+0x490] ;  /* 0x0004900001057983 */ /* 0x000ea80000300800 */
[----:B------:R-:W3:Y:S01]  /*31e60*/  LDL.LU R4, [R1+0x48c] ;  /* 0x00048c0001047983 */ /* 0x000ee20000300800 */
[----:B------:R-:W-:Y:S01]  /*31e70*/  UIADD3 UR4, UR40, 0x1, URZ ;  /* 0x0000000128047890 */ /* 0x000fe2000fffe03f */
[----:B------:R-:W-:Y:S01]  /*31e80*/  LOP3.LUT R3, RZ, R3, RZ, 0x33, !PT ;  /* 0x00000003ff037212 */ /* 0x000fe200078e33ff */
[----:B------:R-:W-:-:S04]  /*31e90*/  IMAD.MOV.U32 R6, RZ, RZ, 0x1 ;  /* 0x00000001ff067424 */ /* 0x000fc800078e00ff */
[----:B--2---:R-:W-:Y:S01]  /*31ea0*/  IMAD R0, R5, UR4, RZ ;  /* 0x0000000405007c24 */ /* 0x004fe2000f8e02ff */
[----:B------:R-:W-:-:S04]  /*31eb0*/  ULOP3.LUT UR4, URZ, UR41, URZ, 0x33, !UPT ;  /* 0x000000293f047292 */ /* 0x000fc8000f8e333f */
[----:B------:R-:W-:-:S04]  /*31ec0*/  LOP3.LUT R0, RZ, R0, RZ, 0x33, !PT ;  /* 0x00000000ff007212 */ /* 0x000fc800078e33ff */
[----:B---3--:R-:W-:Y:S01]  /*31ed0*/  VIADDMNMX R0, R0, -R4, UR4, !PT ;  /* 0x0000000400007e46 */ /* 0x008fe2000f800904 */
        /* <DEDUP_REMOVED lines=15> */
.L_x_11239:
        /* <DEDUP_REMOVED lines=27> */
.L_x_11209:
[----:B------:R-:W1:Y:S01]  /*32180*/  S2R R2, SR_TID.X ;  /* 0x0000000000027919 */ /* 0x000e620000002100 */
[----:B------:R-:W-:Y:S01]  /*32190*/  BSSY B2, `(.L_x_11210) ;  /* 0x0000006000027945 */ /* 0x000fe20003800000 */
[----:B-1----:R-:W-:Y:S02]  /*321a0*/  LOP3.LUT R3, R2, 0x7f, RZ, 0xc0, !PT ;  /* 0x0000007f02037812 */ /* 0x002fe400078ec0ff */
[----:B------:R-:W-:Y:S02]  /*321b0*/  SHF.L.U32 R2, R0, 0x1f, RZ ;  /* 0x0000001f00027819 */ /* 0x000fe400000006ff */
[----:B------:R-:W-:Y:S02]  /*321c0*/  ISETP.NE.AND P2, PT, R3, RZ, PT ;  /* 0x000000ff0300720c */ /* 0x000fe40003f45270 */
[----:B------:R-:W1:Y:S02]  /*321d0*/  SYNCS.PHASECHK.TRANS64.TRYWAIT P0, [UR38+0x32448], R2 ;  /* 0x03244802ff0075a7 */ /* 0x000e640008000166 */
[----:B-1----:R-:W-:Y:S09]  /*321e0*/  @!P0 BRA `(.L_x_11211) ;  /* 0x0000003400dc8947 */ /* 0x002ff20003800000 */
.L_x_11310:
[----:B------:R-:W-:Y:S05]  /*321f0*/  BSYNC B2 ;  /* 0x0000000000027941 */ /* 0x000fea0003800000 */
.L_x_11210:
[----:B------:R-:W-:Y:S04]  /*32200*/  BSSY B2, `(.L_x_11212) ;  /* 0x0000007000027945 */ /* 0x000fe80003800000 */
[----:B------:R-:W-:Y:S05]  /*32210*/  @P2 BRA `(.L_x_11213) ;  /* 0x0000000000142947 */ /* 0x000fea0003800000 */
[----:B------:R-:W-:Y:S01]  /*32220*/  ISETP.NE.AND P0, PT, R10, RZ, PT ;  /* 0x000000ff0a00720c */ /* 0x000fe20003f05270 */
[----:B-1----:R-:W-:-:S04]  /*32230*/  IMAD.MOV.U32 R3, RZ, RZ, 0x3000 ;  /* 0x00003000ff037424 */ /* 0x002fc800078e00ff */
[----:B------:R2:W-:Y:S08]  /*32240*/  SYNCS.ARRIVE.TRANS64 RZ, [UR38+0x32438], R3 ;  /* 0x03243803ffff79a7 */ /* 0x0005f00008000026 */
[----:B--2---:R-:W-:Y:S05]  /*32250*/  @!P0 BRA `(.L_x_11213) ;  /* 0x0000000000048947 */ /* 0x004fea0003800000 */
[----:B------:R-:W-:Y:S01]  /*32260*/  BPT.TRAP 0x1 ;  /* 0x000000040000795c */ /* 0x000fe20000300000 */
.L_x_11213:
[----:B------:R-:W-:Y:S05]  /*32270*/  BSYNC B2 ;  /* 0x0000000000027941 */ /* 0x000fea0003800000 */
.L_x_11212:
        /* <DEDUP_REMOVED lines=11> */
.L_x_11214:
        /* <DEDUP_REMOVED lines=10> */
.L_x_11311:
[----:B------:R-:W-:Y:S05]  /*323d0*/  BSYNC B2 ;  /* 0x0000000000027941 */ /* 0x000fea0003800000 */
.L_x_11215:
        /* <DEDUP_REMOVED lines=9> */
.L_x_11218:
[----:B------:R-:W-:Y:S05]  /*32470*/  BSYNC B2 ;  /* 0x0000000000027941 */ /* 0x000fea0003800000 */
.L_x_11217:
        /* <DEDUP_REMOVED lines=9> */
.L_x_11219:
        /* <DEDUP_REMOVED lines=13> */
.L_x_11220:
        /* <DEDUP_REMOVED lines=13> */
.L_x_11221:
        /* <DEDUP_REMOVED lines=13> */
.L_x_11222:
        /* <DEDUP_REMOVED lines=8> */
.L_x_11208:
[----:B------:R-:W-:Y:S05]  /*32800*/  BSYNC B1 ;  /* 0x0000000000017941 */ /* 0x000fea0003800000 */
.L_x_11207:
        /* <DEDUP_REMOVED lines=25> */
.L_x_11225:
[----:B------:R-:W1:Y:S01]  /*329a0*/  S2R R2, SR_TID.X ;  /* 0x0000000000027919 */ /* 0x000e620000002100 */
[----:B------:R-:W-:Y:S01]  /*329b0*/  BSSY B2, `(.L_x_11226) ;  /* 0x0000006000027945 */ /* 0x000fe20003800000 */
[----:B-1----:R-:W-:Y:S02]  /*329c0*/  LOP3.LUT R3, R2, 0x7f, RZ, 0xc0, !PT ;  /* 0x0000007f02037812 */ /* 0x002fe400078ec0ff */
[----:B------:R-:W-:Y:S02]  /*329d0*/  SHF.L.U32 R2, R0, 0x1f, RZ ;  /* 0x0000001f00027819 */ /* 0x000fe400000006ff */
[----:B------:R-:W-:Y:S02]  /*329e0*/  ISETP.NE.AND P2, PT, R3, RZ, PT ;  /* 0x000000ff0300720c */ /* 0x000fe40003f45270 */
[----:B------:R-:W1:Y:S02]  /*329f0*/  SYNCS.PHASECHK.TRANS64.TRYWAIT P0, [UR38+0x32440], R2 ;  /* 0x03244002ff0075a7 */ /* 0x000e640008000166 */
[----:B-1----:R-:W-:Y:S09]  /*32a00*/  @!P0 BRA `(.L_x_11227) ;  /* 0x0000003000048947 */ /* 0x002ff20003800000 */
.L_x_11312:
[----:B------:R-:W-:Y:S05]  /*32a10*/  BSYNC B2 ;  /* 0x0000000000027941 */ /* 0x000fea0003800000 */
.L_x_11226:
[----:B------:R-:W-:Y:S04]  /*32a20*/  BSSY B2, `(.L_x_11228) ;  /* 0x0000007000027945 */ /* 0x000fe80003800000 */
[----:B------:R-:W-:Y:S05]  /*32a30*/  @P2 BRA `(.L_x_11229) ;  /* 0x0000000000142947 */ /* 0x000fea0003800000 */
[----:B------:R-:W-:Y:S01]  /*32a40*/  ISETP.NE.AND P0, PT, R10, RZ, PT ;  /* 0x000000ff0a00720c */ /* 0x000fe20003f05270 */
[----:B-1----:R-:W-:-:S04]  /*32a50*/  IMAD.MOV.U32 R3, RZ, RZ, 0x3000 ;  /* 0x00003000ff037424 */ /* 0x002fc800078e00ff */
[----:B------:R2:W-:Y:S08]  /*32a60*/  SYNCS.ARRIVE.TRANS64 RZ, [UR38+0x32430], R3 ;  /* 0x03243003ffff79a7 */ /* 0x0005f00008000026 */
[----:B--2---:R-:W-:Y:S05]  /*32a70*/  @!P0 BRA `(.L_x_11229) ;  /* 0x0000000000048947 */ /* 0x004fea0003800000 */
[----:B------:R-:W-:Y:S01]  /*32a80*/  BPT.TRAP 0x1 ;  /* 0x000000040000795c */ /* 0x000fe20000300000 */
.L_x_11229:
[----:B------:R-:W-:Y:S05]  /*32a90*/  BSYNC B2 ;  /* 0x0000000000027941 */ /* 0x000fea0003800000 */
.L_x_11228:
        /* <DEDUP_REMOVED lines=11> */
.L_x_11230:
        /* <DEDUP_REMOVED lines=11> */
.L_x_11313:
[----:B------:R-:W-:Y:S05]  /*32c00*/  BSYNC B2 ;  /* 0x0000000000027941 */ /* 0x000fea0003800000 */
.L_x_11231:
        /* <DEDUP_REMOVED lines=9> */
.L_x_11234:
[----:B------:R-:W-:Y:S05]  /*32ca0*/  BSYNC B2 ;  /* 0x0000000000027941 */ /* 0x000fea0003800000 */
.L_x_11233:
        /* <DEDUP_REMOVED lines=9> */
.L_x_11235:
        /* <DEDUP_REMOVED lines=13> */
.L_x_11236:
        /* <DEDUP_REMOVED lines=13> */
.L_x_11237:
        /* <DEDUP_REMOVED lines=13> */
.L_x_11238:
        /* <DEDUP_REMOVED lines=8> */
.L_x_11224:
[----:B------:R-:W-:Y:S05]  /*33030*/  BSYNC B1 ;  /* 0x0000000000017941 */ /* 0x000fea0003800000 */
.L_x_11223:
[----:B------:R-:W-:Y:S01]  /*33040*/  VIADD R8, R8, 0xfffffffe ;  /* 0xfffffffe08087836 */ /* 0x000fe20000000000 */
[----:B------:R-:W-:Y:S06]  /*33050*/  @P1 BRA `(.L_x_11239) ;  /* 0xffffffec00dc1947 */ /* 0x000fec000383ffff */
[----:B------:R-:W-:Y:S05]  /*33060*/  BSYNC B0 ;  /* 0x0000000000007941 */ /* 0x000fea0003800000 */
.L_x_11206:
        /* <DEDUP_REMOVED lines=25> */
.L_x_11242:
[----:B------:R-:W1:Y:S01]  /*33200*/  S2R R2, SR_TID.X ;  /* 0x0000000000027919 */ /* 0x000e620000002100 */
[----:B------:R-:W-:Y:S01]  /*33210*/  BSSY B1, `(.L_x_11243) ;  /* 0x0000006000017945 */ /* 0x000fe20003800000 */
[----:B-1----:R-:W-:Y:S02]  /*33220*/  LOP3.LUT R3, R2, 0x7f, RZ, 0xc0, !PT ;  /* 0x0000007f02037812 */ /* 0x002fe400078ec0ff */
[----:B------:R-:W-:Y:S02]  /*33230*/  SHF.L.U32 R2, R0, 0x1f, RZ ;  /* 0x0000001f00027819 */ /* 0x000fe400000006ff */
[----:B------:R-:W-:Y:S02]  /*33240*/  ISETP.NE.AND P1, PT, R3, RZ, PT ;  /* 0x000000ff0300720c */ /* 0x000fe40003f25270 */
[----:B------:R-:W1:Y:S02]  /*33250*/  SYNCS.PHASECHK.TRANS64.TRYWAIT P0, [UR38+0x32448], R2 ;  /* 0x03244802ff0075a7 */ /* 0x000e640008000166 */
[----:B-1----:R-:W-:Y:S09]  /*33260*/  @!P0 BRA `(.L_x_11244) ;  /* 0x00000028001c8947 */ /* 0x002ff20003800000 */
.L_x_11314:
[----:B------:R-:W-:Y:S05]  /*33270*/  BSYNC B1 ;  /* 0x0000000000017941 */ /* 0x000fea0003800000 */
.L_x_11243:
[----:B------:R-:W-:Y:S04]  /*33280*/  BSSY B1, `(.L_x_11245) ;  /* 0x0000007000017945 */ /* 0x000fe80003800000 */
[----:B------:R-:W-:Y:S05]  /*33290*/  @P1 BRA `(.L_x_11246) ;  /* 0x0000000000141947 */ /* 0x000fea0003800000 */
[----:B------:R-:W-:Y:S01]  /*332a0*/  ISETP.NE.AND P0, PT, R10, RZ, PT ;  /* 0x000000ff0a00720c */ /* 0x000fe20003f05270 */
[----:B-1----:R-:W-:-:S04]  /*332b0*/  IMAD.MOV.U32 R3, RZ, RZ, 0x3000 ;  /* 0x00003000ff037424 */ /* 0x002fc800078e00ff */
[----:B------:R2:W-:Y:S08]  /*332c0*/  SYNCS.ARRIVE.TRANS64 RZ, [UR38+0x32438], R3 ;  /* 0x03243803ffff79a7 */ /* 0x0005f00008000026 */
[----:B--2---:R-:W-:Y:S05]  /*332d0*/  @!P0 BRA `(.L_x_11246) ;  /* 0x0000000000048947 */ /* 0x004fea0003800000 */
[----:B------:R-:W-:Y:S01]  /*332e0*/  BPT.TRAP 0x1 ;  /* 0x000000040000795c */ /* 0x000fe20000300000 */
.L_x_11246:
[----:B------:R-:W-:Y:S05]  /*332f0*/  BSYNC B1 ;  /* 0x0000000000017941 */ /* 0x000fea0003800000 */
.L_x_11245:
        /* <DEDUP_REMOVED lines=11> */
.L_x_11247:
        /* <DEDUP_REMOVED lines=11> */
.L_x_11315:
[----:B------:R-:W-:Y:S05]  /*33460*/  BSYNC B1 ;  /* 0x0000000000017941 */ /* 0x000fea0003800000 */
.L_x_11248:
        /* <DEDUP_REMOVED lines=9> */
.L_x_11251:
[----:B------:R-:W-:Y:S05]  /*33500*/  BSYNC B1 ;  /* 0x0000000000017941 */ /* 0x000fea0003800000 */
.L_x_11250:
        /* <DEDUP_REMOVED lines=9> */
.L_x_11252:
        /* <DEDUP_REMOVED lines=13> */
.L_x_11253:
        /* <DEDUP_REMOVED lines=13> */
.L_x_11254:
        /* <DEDUP_REMOVED lines=13> */
.L_x_11255:
        /* <DEDUP_REMOVED lines=8> */
.L_x_11241:
[----:B------:R-:W-:Y:S05]  /*33890*/  BSYNC B0 ;  /* 0x0000000000007941 */ /* 0x000fea0003800000 */
.L_x_11240:
[----:B------:R-:W-:Y:S02]  /*338a0*/  LOP3.LUT R0, R0, 0x1, RZ, 0x3c, !PT ;  /* 0x0000000100007812 */ /* 0x000fe400078e3cff */
[----:B------:R-:W-:-:S07]  /*338b0*/  CS2R R6, SRZ ;  /* 0x0000000000067805 */ /* 0x000fce000001ff00 */
.L_x_11173:
[----:B------:R-:W1:Y:S01]  /*338c0*/  S2R R3, SR_CgaCtaId ;  /* 0x0000000000037919 */ /* 0x000e620000008800 */
[----:B------:R-:W-:Y:S02]  /*338d0*/  MOV R2, 0x400 ;  /* 0x0000040000027802 */ /* 0x000fe40000000f00 */
[----:B------:R-:W-:Y:S02]  /*338e0*/  SHF.L.U32 R7, R7, 0x1f, RZ ;  /* 0x0000001f07077819 */ /* 0x000fe400000006ff */
[----:B-1----:R-:W-:-:S04]  /*338f0*/  LEA R2, R3, R2, 0x18 ;  /* 0x0000000203027211 */ /* 0x002fc800078ec0ff */
[----:B------:R-:W1:Y:S02]  /*33900*/  SYNCS.PHASECHK.TRANS64.TRYWAIT P0, [R2+URZ+0x32420], R7 ;  /* 0x03242007020075a7 */ /* 0x000e64000800017f */
[----:B-1----:R-:W-:Y:S05]  /*33910*/  @!P0 BRA `(.L_x_11256) ;  /* 0x0000002000a08947 */ /* 0x002fea0003800000 */
.L_x_11316:
[----:B------:R-:W-:-:S03]  /*33920*/  UMOV UR4, 0xffffffff ;  /* 0xffffffff00047882 */ /* 0x000fc60000000000 */
[----:B------:R-:W-:Y:S05]  /*33930*/  BRA.DIV UR4, `(.L_x_11257) ;  /* 0x0000002204ac7947 */ /* 0x000fea000b800000 */
[----:B------:R-:W2:Y:S02]  /*33940*/  S2R R3, SR_TID.X ;  /* 0x0000000000037919 */ /* 0x000ea40000002100 */
[----:B--2---:R-:W-:-:S04]  /*33950*/  SHF.R.U32.HI R3, RZ, 0x5, R3 ;  /* 0x00000005ff037819 */ /* 0x004fc80000011603 */
[----:B------:R-:W-:-:S05]  /*33960*/  LOP3.LUT R3, R3, 0x3, RZ, 0xc0, !PT ;  /* 0x0000000303037812 */ /* 0x000fca00078ec0ff */
[----:B------:R2:W3:Y:S02]  /*33970*/  SHFL.IDX PT, R14, R3, RZ, 0x1f ;  /* 0x00001fff030e7589 */ /* 0x0004e400000e0000 */
.L_x_11319:
[----:B---3--:R-:W-:-:S13]  /*33980*/  ISETP.NE.AND P0, PT, R14, RZ, PT ;  /* 0x000000ff0e00720c */ /* 0x008fda0003f05270 */
[----:B------:R-:W-:Y:S05]  /*33990*/  @P0 BRA `(.L_x_11069) ;  /* 0x0000000000880947 */ /* 0x000fea0003800000 */
[----:B------:R-:W-:-:S03]  /*339a0*/  UMOV UR4, 0xffffffff ;  /* 0xffffffff00047882 */ /* 0x000fc60000000000 */
[----:B------:R-:W-:Y:S05]  /*339b0*/  BRA.DIV UR4, `(.L_x_11258) ;  /* 0x0000002204c07947 */ /* 0x000fea000b800000 */
[----:B------:R-:W-:-:S13]  /*339c0*/  ELECT P6, URZ, PT ;  /* 0x00000000003f782f */ /* 0x000fda00038c0000 */
.L_x_11322:
[----:B------:R-:W-:Y:S05]  /*339d0*/  @!P6 BRA `(.L_x_11069) ;  /* 0x000000000078e947 */ /* 0x000fea0003800000 */
[----:B--2---:R-:W2:Y:S02]  /*339e0*/  LDL.LU R3, [R1+0x484] ;  /* 0x0004840001037983 */ /* 0x004ea40000300800 */
[----:B--2---:R-:W-:-:S04]  /*339f0*/  LOP3.LUT R3, R3, 0x2, RZ, 0xfc, !PT ;  /* 0x0000000203037812 */ /* 0x004fc800078efcff */
[----:B------:R-:W-:-:S13]  /*33a00*/  ISETP.NE.AND P2, PT, R3, 0x3, PT ;  /* 0x000000030300780c */ /* 0x000fda0003f45270 */
[----:B------:R-:W-:Y:S05]  /*33a10*/  @!P2 BRA `(.L_x_11259) ;  /* 0x000000000004a947 */ /* 0x000fea0003800000 */
[----:B------:R-:W-:Y:S01]  /*33a20*/  BPT.TRAP 0x1 ;  /* 0x000000040000795c */ /* 0x000fe20000300000 */
.L_x_11259:
        /* <DEDUP_REMOVED lines=12> */
.L_x_11323:
[----:B------:R-:W1:Y:S02]  /*33af0*/  SYNCS.PHASECHK.TRANS64.TRYWAIT P0, [R3+URZ], R0 ;  /* 0x00000000030075a7 */ /* 0x000e64000800017f */
[----:B-1----:R-:W-:Y:S05]  /*33b00*/  @!P0 BRA `(.L_x_11261) ;  /* 0x0000002000a08947 */ /* 0x002fea0003800000 */
.L_x_11324:
[----:B------:R-:W-:Y:S05]  /*33b10*/  @!P2 BRA `(.L_x_11262) ;  /* 0x000000000004a947 */ /* 0x000fea0003800000 */
[----:B------:R-:W-:Y:S01]  /*33b20*/  BPT.TRAP 0x1 ;  /* 0x000000040000795c */ /* 0x000fe20000300000 */
.L_x_11262:
[----:B-1----:R-:W-:-:S04]  /*33b30*/  VIADD R3, R2, 0x32460 ;  /* 0x0003246002037836 */ /* 0x002fc80000000000 */
[----:B------:R-:W-:-:S04]  /*33b40*/  IMAD R6, R6, 0x8, R3 ;  /* 0x0000000806067824 */ /* 0x000fc800078e0203 */
[----:B------:R-:W1:Y:S02]  /*33b50*/  SYNCS.PHASECHK.TRANS64.TRYWAIT P0, [R6+URZ], R7 ;  /* 0x00000007060075a7 */ /* 0x000e64000800017f */
[----:B-1----:R-:W-:Y:S05]  /*33b60*/  @!P0 BRA `(.L_x_11263) ;  /* 0x00000020009c8947 */ /* 0x002fea0003800000 */
.L_x_11325:
[----:B------:R-:W-:-:S07]  /*33b70*/  IMAD R3, R4, 0x8, R3 ;  /* 0x0000000804037824 */ /* 0x000fce00078e0203 */
.L_x_11264:
[----:B--2---:R2:W3:Y:S02]  /*33b80*/  SYNCS.PHASECHK.TRANS64.TRYWAIT P0, [R3+URZ], R0 ;  /* 0x00000000030075a7 */ /* 0x0044e4000800017f */
[----:B---3--:R-:W-:Y:S05]  /*33b90*/  @!P0 NANOSLEEP.SYNCS 0x989680 ;  /* 0x009896800000895d */ /* 0x008fea0003900000 */
[----:B------:R-:W3:Y:S02]  /*33ba0*/  @!P0 SYNCS.PHASECHK.TRANS64 P0, [R3+URZ], R0 ;  /* 0x00000000030085a7 */ /* 0x000ee4000800007f */
[----:B---3--:R-:W-:Y:S05]  /*33bb0*/  @!P0 BRA `(.L_x_11264) ;  /* 0xfffffffc00f08947 */ /* 0x008fea000383ffff */
.L_x_11069:
[----:B------:R-:W-:Y:S05]  /*33bc0*/  BSYNC B6 ;  /* 0x0000000000067941 */ /* 0x000fea0003800000 */
.L_x_11066:
[----:B------:R-:W-:Y:S05]  /*33bd0*/  EXIT ;  /* 0x000000000000794d */ /* 0x000fea0003800000 */
.L_x_11080:
[----:B0-----:R0:W1:Y:S02]  /*33be0*/  SYNCS.PHASECHK.TRANS64.TRYWAIT P0, [R72+URZ+0x32400], R13 ;  /* 0x0324000d480075a7 */ /* 0x001064000800017f */
[----:B-1----:R-:W-:Y:S05]  /*33bf0*/  @!P0 NANOSLEEP.SYNCS 0x989680 ;  /* 0x009896800000895d */ /* 0x002fea0003900000 */
[----:B------:R-:W1:Y:S02]  /*33c00*/  @!P0 SYNCS.PHASECHK.TRANS64 P0, [R72+URZ+0x32400], R13 ;  /* 0x0324000d480085a7 */ /* 0x000e64000800007f */
[----:B-1----:R-:W-:Y:S05]  /*33c10*/  @!P0 BRA `(.L_x_11080) ;  /* 0xfffffffc00f08947 */ /* 0x002fea000383ffff */
[----:B------:R-:W-:Y:S05]  /*33c20*/  BRA `(.L_x_11265) ;  /* 0xfffffce400787947 */ /* 0x000fea000383ffff */
.L_x_11087:
[----:B-1----:R1:W2:Y:S02]  /*33c30*/  SYNCS.PHASECHK.TRANS64.TRYWAIT P0, [R10+URZ], R11 ;  /* 0x0000000b0a0075a7 */ /* 0x0022a4000800017f */
[----:B--2---:R-:W-:Y:S05]  /*33c40*/  @!P0 NANOSLEEP.SYNCS 0x989680 ;  /* 0x009896800000895d */ /* 0x004fea0003900000 */
[----:B------:R-:W2:Y:S02]  /*33c50*/  @!P0 SYNCS.PHASECHK.TRANS64 P0, [R10+URZ], R11 ;  /* 0x0000000b0a0085a7 */ /* 0x000ea4000800007f */
[----:B--2---:R-:W-:Y:S05]  /*33c60*/  @!P0 BRA `(.L_x_11087) ;  /* 0xfffffffc00f08947 */ /* 0x004fea000383ffff */
[----:B------:R-:W-:Y:S05]  /*33c70*/  BRA `(.L_x_11086) ;  /* 0xfffffce800747947 */ /* 0x000fea000383ffff */
.L_x_11089:
[----:B0-----:R0:W1:Y:S02]  /*33c80*/  SYNCS.PHASECHK.TRANS64.TRYWAIT P0, [R72+URZ+0x32410], R7 ;  /* 0x03241007480075a7 */ /* 0x001064000800017f */
[----:B-1----:R-:W-:Y:S05]  /*33c90*/  @!P0 NANOSLEEP.SYNCS 0x989680 ;  /* 0x009896800000895d */ /* 0x002fea0003900000 */
[----:B------:R-:W1:Y:S02]  /*33ca0*/  @!P0 SYNCS.PHASECHK.TRANS64 P0, [R72+URZ+0x32410], R7 ;  /* 0x03241007480085a7 */ /* 0x000e64000800007f */
[----:B-1----:R-:W-:Y:S05]  /*33cb0*/  @!P0 BRA `(.L_x_11089) ;  /* 0xfffffffc00f08947 */ /* 0x002fea000383ffff */
[----:B------:R-:W-:Y:S05]  /*33cc0*/  BRA `(.L_x_11266) ;  /* 0xfffffcec004c7947 */ /* 0x000fea000383ffff */
.L_x_11096:
[----:B-1----:R1:W2:Y:S02]  /*33cd0*/  SYNCS.PHASECHK.TRANS64.TRYWAIT P0, [R10+URZ], R11 ;  /* 0x0000000b0a0075a7 */ /* 0x0022a4000800017f */
[----:B--2---:R-:W-:Y:S05]  /*33ce0*/  @!P0 NANOSLEEP.SYNCS 0x989680 ;  /* 0x009896800000895d */ /* 0x004fea0003900000 */
[----:B------:R-:W2:Y:S02]  /*33cf0*/  @!P0 SYNCS.PHASECHK.TRANS64 P0, [R10+URZ], R11 ;  /* 0x0000000b0a0085a7 */ /* 0x000ea4000800007f */
[----:B--2---:R-:W-:Y:S05]  /*33d00*/  @!P0 BRA `(.L_x_11096) ;  /* 0xfffffffc00f08947 */ /* 0x004fea000383ffff */
[----:B------:R-:W-:Y:S05]  /*33d10*/  BRA `(.L_x_11095) ;  /* 0xfffffcec00907947 */ /* 0x000fea000383ffff */
.L_x_11127:
[----:B-1----:R1:W2:Y:S02]  /*33d20*/  SYNCS.PHASECHK.TRANS64.TRYWAIT P2, [R0+URZ], R5 ;  /* 0x00000005000075a7 */ /* 0x0022a4000804017f */
[----:B--2---:R-:W-:Y:S05]  /*33d30*/  @!P2 NANOSLEEP.SYNCS 0x989680 ;  /* 0x009896800000a95d */ /* 0x004fea0003900000 */
[----:B------:R-:W2:Y:S02]  /*33d40*/  @!P2 SYNCS.PHASECHK.TRANS64 P2, [R0+URZ], R5 ;  /* 0x000000050000a5a7 */ /* 0x000ea4000804007f */
[----:B--2---:R-:W-:Y:S05]  /*33d50*/  @!P2 BRA `(.L_x_11127) ;  /* 0xfffffffc00f0a947 */ /* 0x004fea000383ffff */
[----:B------:R-:W-:Y:S05]  /*33d60*/  BRA `(.L_x_11126) ;  /* 0xfffffd5800807947 */ /* 0x000fea000383ffff */
.L_x_11134:
[----:B--2---:R2:W3:Y:S02]  /*33d70*/  SYNCS.PHASECHK.TRANS64.TRYWAIT P2, [R4+URZ], R5 ;  /* 0x00000005040075a7 */ /* 0x0044e4000804017f */
[----:B---3--:R-:W-:Y:S05]  /*33d80*/  @!P2 NANOSLEEP.SYNCS 0x989680 ;  /* 0x009896800000a95d */ /* 0x008fea0003900000 */
[----:B------:R-:W3:Y:S02]  /*33d90*/  @!P2 SYNCS.PHASECHK.TRANS64 P2, [R4+URZ], R5 ;  /* 0x000000050400a5a7 */ /* 0x000ee4000804007f */
[----:B---3--:R-:W-:Y:S05]  /*33da0*/  @!P2 BRA `(.L_x_11134) ;  /* 0xfffffffc00f0a947 */ /* 0x008fea000383ffff */
[----:B------:R-:W-:Y:S05]  /*33db0*/  BRA `(.L_x_11133) ;  /* 0xfffffd5c00a47947 */ /* 0x000fea000383ffff */
.L_x_11145:
[----:B-1----:R1:W2:Y:S02]  /*33dc0*/  SYNCS.PHASECHK.TRANS64.TRYWAIT P1, [R0+URZ], R7 ;  /* 0x00000007000075a7 */ /* 0x0022a4000802017f */
[----:B--2---:R-:W-:Y:S05]  /*33dd0*/  @!P1 NANOSLEEP.SYNCS 0x989680 ;  /* 0x009896800000995d */ /* 0x004fea0003900000 */
[----:B------:R-:W2:Y:S02]  /*33de0*/  @!P1 SYNCS.PHASECHK.TRANS64 P1, [R0+URZ], R7 ;  /* 0x00000007000095a7 */ /* 0x000ea4000802007f */
[----:B--2---:R-:W-:Y:S05]  /*33df0*/  @!P1 BRA `(.L_x_11145) ;  /* 0xfffffffc00f09947 */ /* 0x004fea000383ffff */
[----:B------:R-:W-:Y:S05]  /*33e00*/  BRA `(.L_x_11144) ;  /* 0xfffffec400987947 */ /* 0x000fea000383ffff */
.L_x_11152:
[----:B--2---:R2:W3:Y:S02]  /*33e10*/  SYNCS.PHASECHK.TRANS64.TRYWAIT P1, [R2+URZ], R3 ;  /* 0x00000003020075a7 */ /* 0x0044e4000802017f */
[----:B---3--:R-:W-:Y:S05]  /*33e20*/  @!P1 NANOSLEEP.SYNCS 0x989680 ;  /* 0x009896800000995d */ /* 0x008fea0003900000 */
[----:B------:R-:W3:Y:S02]  /*33e30*/  @!P1 SYNCS.PHASECHK.TRANS64 P1, [R2+URZ], R3 ;  /* 0x00000003020095a7 */ /* 0x000ee4000802007f */
[----:B---3--:R-:W-:Y:S05]  /*33e40*/  @!P1 BRA `(.L_x_11152) ;  /* 0xfffffffc00f09947 */ /* 0x008fea000383ffff */
[----:B------:R-:W-:Y:S05]  /*33e50*/  BRA `(.L_x_11151) ;  /* 0xfffffec800bc7947 */ /* 0x000fea000383ffff */
.L_x_11184:
[----:B------:R-:W-:Y:S02]  /*33e60*/  IMAD.MOV.U32 R13, RZ, RZ, R4 ;  /* 0x000000ffff0d7224 */ /* 0x000fe400078e0004 */
[----:B------:R-:W-:Y:S02]  /*33e70*/  IMAD.MOV.U32 R12, RZ, RZ, RZ ;  /* 0x000000ffff0c7224 */ /* 0x000fe400078e00ff */
[----:B------:R-:W-:Y:S02]  /*33e80*/  IMAD.MOV.U32 R11, RZ, RZ, 0x1f ;  /* 0x0000001fff0b7424 */ /* 0x000fe400078e00ff */
[----:B------:R-:W-:-:S07]  /*33e90*/  IMAD.MOV.U32 R15, RZ, RZ, -0x1 ;  /* 0xffffffffff0f7424 */ /* 0x000fce00078e00ff */
[----:B0-----:R-:W-:Y:S05]  /*33ea0*/  WARPSYNC.COLLECTIVE R15, `(.L_x_11267) ;  /* 0x000000000f087348 */ /* 0x001fea0003c00000 */
[----:B------:R1:W2:Y:S02]  /*33eb0*/  SHFL.IDX P6, R14, R13, R12, R11 ;  /* 0x0000000c0d0e7389 */ /* 0x0002a400000c000b */
[----:B012---:R-:W-:Y:S01]  /*33ec0*/  ENDCOLLECTIVE ;  /* 0x000000000000791b */ /* 0x007fe20003800000 */
.L_x_11267:
[----:B------:R-:W-:Y:S05]  /*33ed0*/  BRA `(.L_x_11268) ;  /* 0xffffffbc00a07947 */ /* 0x000fea000383ffff */
.L_x_11186:
[----:B------:R-:W-:Y:S01]  /*33ee0*/  BSSY B0, `(.L_x_11269) ;  /* 0x0000006000007945 */ /* 0x000fe20003800000 */
[----:B------:R-:W-:-:S07]  /*33ef0*/  IMAD.MOV.U32 R15, RZ, RZ, -0x1 ;  /* 0xffffffffff0f7424 */ /* 0x000fce00078e00ff */
[----:B01----:R-:W-:Y:S05]  /*33f00*/  WARPSYNC.COLLECTIVE R15, `(.L_x_11270) ;  /* 0x000000000f0c7348 */ /* 0x003fea0003c00000 */
[----:B------:R-:W-:Y:S02]  /*33f10*/  ELECT P6, UR62, PT ;  /* 0x00000000003e782f */ /* 0x000fe400038c0000 */
[----:B------:R-:W-:Y:S01]  /*33f20*/  MOV R14, UR62 ;  /* 0x0000003e000e7c02 */ /* 0x000fe20008000f00 */
[----:B01----:R-:W-:Y:S10]  /*33f30*/  ENDCOLLECTIVE ;  /* 0x000000000000791b */ /* 0x003ff40003800000 */
.L_x_11270:
[----:B------:R-:W-:Y:S05]  /*33f40*/  BSYNC B0 ;  /* 0x0000000000007941 */ /* 0x000fea0003800000 */
.L_x_11269:
[----:B------:R-:W-:Y:S05]  /*33f50*/  BRA `(.L_x_11271) ;  /* 0xffffffbc00a47947 */ /* 0x000fea000383ffff */
.L_x_11188:
[----:B--2---:R-:W-:-:S04]  /*33f60*/  IMAD.U32 R3, RZ, RZ, UR38 ;  /* 0x00000026ff037e24 */ /* 0x004fc8000f8e00ff */
[----:B------:R2:W3:Y:S03]  /*33f70*/  SYNCS.PHASECHK.TRANS64.TRYWAIT P0, [R3+URZ+0x32440], R0 ;  /* 0x03244000030075a7 */ /* 0x0004e6000800017f */
[----:B---3--:R-:W-:Y:S05]  /*33f80*/  @!P0 NANOSLEEP.SYNCS 0x989680 ;  /* 0x009896800000895d */ /* 0x008fea0003900000 */
[----:B------:R-:W3:Y:S02]  /*33f90*/  @!P0 SYNCS.PHASECHK.TRANS64 P0, [R3+URZ+0x32440], R0 ;  /* 0x03244000030085a7 */ /* 0x000ee4000800007f */
[----:B---3--:R-:W-:Y:S05]  /*33fa0*/  @!P0 BRA `(.L_x_11188) ;  /* 0xfffffffc00ec8947 */ /* 0x008fea000383ffff */
[----:B------:R-:W-:Y:S05]  /*33fb0*/  BRA `(.L_x_11272) ;  /* 0xffffffc000007947 */ /* 0x000fea000383ffff */
.L_x_11191:
[----:B------:R-:W-:Y:S01]  /*33fc0*/  IMAD.MOV.U32 R13, RZ, RZ, R3 ;  /* 0x000000ffff0d7224 */ /* 0x000fe200078e0003 */
[----:B------:R0:W-:Y:S01]  /*33fd0*/  STL [R1+0xa70], R16 ;  /* 0x000a701001007387 */ /* 0x0001e20000100800 */
[----:B------:R-:W-:Y:S02]  /*33fe0*/  IMAD.MOV.U32 R12, RZ, RZ, RZ ;  /* 0x000000ffff0c7224 */ /* 0x000fe400078e00ff */
[----:B------:R-:W-:Y:S02]  /*33ff0*/  IMAD.MOV.U32 R11, RZ, RZ, 0x181f ;  /* 0x0000181fff0b7424 */ /* 0x000fe400078e00ff */
[----:B------:R-:W-:-:S07]  /*34000*/  IMAD.MOV.U32 R15, RZ, RZ, -0x1 ;  /* 0xffffffffff0f7424 */ /* 0x000fce00078e00ff */
[----:B0-----:R-:W-:Y:S05]  /*34010*/  WARPSYNC.COLLECTIVE R15, `(.L_x_11273) ;  /* 0x000000000f087348 */ /* 0x001fea0003c00000 */
[----:B------:R1:W2:Y:S02]  /*34020*/  SHFL.IDX P6, R14, R13, R12, R11 ;  /* 0x0000000c0d0e7389 */ /* 0x0002a400000c000b */
[----:B012---:R-:W-:Y:S01]  /*34030*/  ENDCOLLECTIVE ;  /* 0x000000000000791b */ /* 0x007fe20003800000 */
.L_x_11273:
[----:B------:R-:W-:-:S05]  /*34040*/  VIADD R16, R6, UR39 ;  /* 0x0000002706107c36 */ /* 0x000fca0008000000 */
[----:B------:R0:W-:Y:S01]  /*34050*/  STL [R1+0x474], R16 ;  /* 0x0004741001007387 */ /* 0x0001e20000100800 */
[----:B------:R-:W-:Y:S02]  /*34060*/  IMAD.MOV.U32 R13, RZ, RZ, R0 ;  /* 0x000000ffff0d7224 */ /* 0x000fe400078e0000 */
[----:B------:R-:W-:-:S07]  /*34070*/  IMAD.MOV.U32 R4, RZ, RZ, R14 ;  /* 0x000000ffff047224 */ /* 0x000fce00078e000e */
[----:B0-----:R-:W-:Y:S05]  /*34080*/  WARPSYNC.COLLECTIVE R15, `(.L_x_11274) ;  /* 0x000000000f087348 */ /* 0x001fea0003c00000 */
[----:B------:R1:W2:Y:S02]  /*34090*/  SHFL.IDX P6, R14, R13, R12, R11 ;  /* 0x0000000c0d0e7389 */ /* 0x0002a400000c000b */
[----:B012---:R-:W-:Y:S01]  /*340a0*/  ENDCOLLECTIVE ;  /* 0x000000000000791b */ /* 0x007fe20003800000 */
.L_x_11274:
        /* <DEDUP_REMOVED lines=10> */
.L_x_11275:
        /* <DEDUP_REMOVED lines=10> */
.L_x_11276:
[----:B------:R-:W-:Y:S01]  /*341f0*/  @!PT LDS RZ, [RZ] ;  /* 0x00000000fffff984 */ /* 0x000fe20000000800 */
[----:B------:R-:W-:Y:S01]  /*34200*/  @!PT LDS RZ, [RZ] ;  /* 0x00000000fffff984 */ /* 0x000fe20000000800 */
[----:B------:R-:W-:Y:S01]  /*34210*/  @!PT LDS RZ, [RZ] ;  /* 0x00000000fffff984 */ /* 0x000fe20000000800 */
[----:B------:R0:W-:Y:S01]  /*34220*/  @!P1 LDGSTS.E.BYPASS.LTC128B.128 [R7+0x18400], desc[UR44][R4.64], !P0 ;  /* 0x1840000004079fae */ /* 0x0001e2000c101d6c */
[----:B------:R-:W-:Y:S02]  /*34230*/  IMAD.MOV.U32 R13, RZ, RZ, R3 ;  /* 0x000000ffff0d7224 */ /* 0x000fe400078e0003 */
[C---:B0-----:R-:W-:Y:S02]  /*34240*/  VIADD R5, R16.reuse, 0x10 ;  /* 0x0000001010057836 */ /* 0x041fe40000000000 */
[----:B------:R-:W-:Y:S02]  /*34250*/  IMAD.MOV.U32 R12, RZ, RZ, 0x2 ;  /* 0x00000002ff0c7424 */ /* 0x000fe400078e00ff */
[----:B------:R-:W-:Y:S01]  /*34260*/  VIADD R7, R16, 0x20 ;  /* 0x0000002010077836 */ /* 0x000fe20000000000 */
[----:B------:R-:W-:Y:S01]  /*34270*/  ISETP.GE.AND P2, PT, R5, R2, PT ;  /* 0x000000020500720c */ /* 0x000fe20003f46270 */
[----:B------:R0:W-:Y:S01]  /*34280*/  STL [R1+0x494], R5 ;  /* 0x0004940501007387 */ /* 0x0001e20000100800 */
[----:B------:R-:W-:-:S11]  /*34290*/  IMAD.MOV.U32 R6, RZ, RZ, R14 ;  /* 0x000000ffff067224 */ /* 0x000fd600078e000e */
[----:B0-----:R-:W-:Y:S05]  /*342a0*/  WARPSYNC.COLLECTIVE R15, `(.L_x_11277) ;  /* 0x000000000f087348 */ /* 0x001fea0003c00000 */
[----:B------:R1:W2:Y:S02]  /*342b0*/  SHFL.IDX P6, R14, R13, R12, R11 ;  /* 0x0000000c0d0e7389 */ /* 0x0002a400000c000b */
[----:B012---:R-:W-:Y:S01]  /*342c0*/  ENDCOLLECTIVE ;  /* 0x000000000000791b */ /* 0x007fe20003800000 */
.L_x_11277:
[----:B------:R0:W-:Y:S01]  /*342d0*/  STL [R1+0x4a0], R7 ;  /* 0x0004a00701007387 */ /* 0x0001e20000100800 */
[----:B------:R-:W-:Y:S02]  /*342e0*/  @!P2 LEA R4, P1, R10, R6, 0x1 ;  /* 0x000000060a04a211 */ /* 0x000fe400078208ff */
[----:B------:R-:W-:-:S03]  /*342f0*/  @!P2 LEA R6, R9, UR38, 0x1 ;  /* 0x000000260906ac11 */ /* 0x000fc6000f8e08ff */
[----:B------:R-:W-:Y:S01]  /*34300*/  @!P2 IMAD.X R5, RZ, RZ, R8, P1 ;  /* 0x000000ffff05a224 */ /* 0x000fe200008e0608 */
[----:B------:R-:W-:Y:S01]  /*34310*/  ISETP.GE.AND P1, PT, R7, R2, PT ;  /* 0x000000020700720c */ /* 0x000fe20003f26270 */
[----:B------:R-:W-:Y:S02]  /*34320*/  IMAD.MOV.U32 R13, RZ, RZ, R0 ;  /* 0x000000ffff0d7224 */ /* 0x000fe400078e0000 */
[----:B0-----:R-:W-:Y:S01]  /*34330*/  VIADD R7, R16, 0x30 ;  /* 0x0000003010077836 */ /* 0x001fe20000000000 */
[----:B------:R-:W-:Y:S01]  /*34340*/  @!PT LDS RZ, [RZ] ;  /* 0x00000000fffff984 */ /* 0x000fe20000000800 */
[----:B------:R-:W-:Y:S01]  /*34350*/  @!PT LDS RZ, [RZ] ;  /* 0x00000000fffff984 */ /* 0x000fe20000000800 */
[----:B------:R-:W-:Y:S01]  /*34360*/  @!PT LDS RZ, [RZ] ;  /* 0x00000000fffff984 */ /* 0x000fe20000000800 */
[----:B------:R0:W-:Y:S04]  /*34370*/  @!P2 LDGSTS.E.BYPASS.LTC128B.128 [R6+0x18c00], desc[UR44][R4.64], !P0 ;  /* 0x18c000000406afae */ /* 0x0001e8000c101d6c */
[----:B------:R1:W-:Y:S01]  /*34380*/  STL [R1+0x4a4], R7 ;  /* 0x0004a40701007387 */ /* 0x0003e20000100800 */
[----:B0-----:R-:W-:-:S04]  /*34390*/  IMAD.MOV.U32 R4, RZ, RZ, R14 ;  /* 0x000000ffff047224 */ /* 0x001fc800078e000e */
[----:B------:R-:W-:-:S07]  /*343a0*/  @!P1 LEA R6, R9, UR38, 0x1 ;  /* 0x0000002609069c11 */ /* 0x000fce000f8e08ff */
[----:B-1----:R-:W-:Y:S05]  /*343b0*/  WARPSYNC.COLLECTIVE R15, `(.L_x_11278) ;  /* 0x000000000f087348 */ /* 0x002fea0003c00000 */
[----:B------:R0:W2:Y:S02]  /*343c0*/  SHFL.IDX P6, R14, R13, R12, R11 ;  /* 0x0000000c0d0e7389 */ /* 0x0000a400000c000b */
[----:B012---:R-:W-:Y:S01]  /*343d0*/  ENDCOLLECTIVE ;  /* 0x000000000000791b */ /* 0x007fe20003800000 */
.L_x_11278:
[----:B------:R-:W-:Y:S02]  /*343e0*/  IMAD.MOV.U32 R13, RZ, RZ, R3 ;  /* 0x000000ffff0d7224 */ /* 0x000fe400078e0003 */
[----:B------:R-:W-:Y:S02]  /*343f0*/  IMAD.MOV.U32 R12, RZ, RZ, 0x3 ;  /* 0x00000003ff0c7424 */ /* 0x000fe400078e00ff */
[----:B------:R-:W-:-:S07]  /*34400*/  IMAD.MOV.U32 R5, RZ, RZ, R14 ;  /* 0x000000ffff057224 */ /* 0x000fce00078e000e */
[----:B------:R-:W-:Y:S05]  /*34410*/  WARPSYNC.COLLECTIVE R15, `(.L_x_11279) ;  /* 0x000000000f087348 */ /* 0x000fea0003c00000 */
[----:B------:R0:W1:Y:S02]  /*34420*/  SHFL.IDX P6, R14, R13, R12, R11 ;  /* 0x0000000c0d0e7389 */ /* 0x00006400000c000b */
[----:B01----:R-:W-:Y:S01]  /*34430*/  ENDCOLLECTIVE ;  /* 0x000000000000791b */ /* 0x003fe20003800000 */
.L_x_11279:
        /* <DEDUP_REMOVED lines=17> */
.L_x_11280:
[----:B------:R-:W-:Y:S01]  /*34550*/  @!P1 LEA R6, R9, UR38, 0x1 ;  /* 0x0000002609069c11 */ /* 0x000fe2000f8e08ff */
[----:B------:R-:W-:Y:S02]  /*34560*/  IMAD.MOV.U32 R13, RZ, RZ, R3 ;  /* 0x000000ffff0d7224 */ /* 0x000fe400078e0003 */
[----:B------:R-:W-:Y:S02]  /*34570*/  IMAD.MOV.U32 R12, RZ, RZ, 0x4 ;  /* 0x00000004ff0c7424 */ /* 0x000fe400078e00ff */
[----:B------:R-:W-:-:S07]  /*34580*/  IMAD.MOV.U32 R5, RZ, RZ, R14 ;  /* 0x000000ffff057224 */ /* 0x000fce00078e000e */
[----:B------:R-:W-:Y:S05]  /*34590*/  WARPSYNC.COLLECTIVE R15, `(.L_x_11281) ;  /* 0x000000000f087348 */ /* 0x000fea0003c00000 */
[----:B------:R0:W1:Y:S02]  /*345a0*/  SHFL.IDX P6, R14, R13, R12, R11 ;  /* 0x0000000c0d0e7389 */ /* 0x00006400000c000b */
[----:B01----:R-:W-:Y:S01]  /*345b0*/  ENDCOLLECTIVE ;  /* 0x000000000000791b */ /* 0x003fe20003800000 */
.L_x_11281:
        /* <DEDUP_REMOVED lines=17> */
.L_x_11282:
[----:B------:R-:W-:Y:S02]  /*346d0*/  IMAD.MOV.U32 R13, RZ, RZ, R3 ;  /* 0x000000ffff0d7224 */ /* 0x000fe400078e0003 */
[----:B------:R-:W-:Y:S02]  /*346e0*/  IMAD.MOV.U32 R12, RZ, RZ, 0x5 ;  /* 0x00000005ff0c7424 */ /* 0x000fe400078e00ff */
[----:B------:R-:W-:-:S07]  /*346f0*/  IMAD.MOV.U32 R4, RZ, RZ, R14 ;  /* 0x000000ffff047224 */ /* 0x000fce00078e000e */
[----:B------:R-:W-:Y:S05]  /*34700*/  WARPSYNC.COLLECTIVE R15, `(.L_x_11283) ;  /* 0x000000000f087348 */ /* 0x000fea0003c00000 */
[----:B------:R0:W1:Y:S02]  /*34710*/  SHFL.IDX P6, R14, R13, R12, R11 ;  /* 0x0000000c0d0e7389 */ /* 0x00006400000c000b */
[----:B01----:R-:W-:Y:S01]  /*34720*/  ENDCOLLECTIVE ;  /* 0x000000000000791b */ /* 0x003fe20003800000 */
.L_x_11283:
[----:B------:R-:W-:-:S05]  /*34730*/  @!P1 LEA R5, P2, R10, R4, 0x1 ;  /* 0x000000040a059211 */ /* 0x000fca00078408ff */
[----:B------:R-:W-:Y:S01]  /*34740*/  @!P1 IMAD.X R4, RZ, RZ, R6, P2 ;  /* 0x000000ffff049224 */ /* 0x000fe200010e0606 */
[----:B------:R-:W-:-:S04]  /*34750*/  @!P1 LEA R6, R9, UR38, 0x1 ;  /* 0x0000002609069c11 */ /* 0x000fc8000f8e08ff */
        /* <DEDUP_REMOVED lines=10> */
[----:B------:R1:W5:Y:S02]  /*34800*/  LDL.LU R16, [R1+0xa70] ;  /* 0x000a700001107983 */ /* 0x0003640000300800 */
[----:B01----:R-:W-:-:S08]  /*34810*/  IMAD.MOV.U32 R6, RZ, RZ, R14 ;  /* 0x000000ffff067224 */ /* 0x003fd000078e000e */
[----:B-----5:R-:W-:Y:S05]  /*34820*/  WARPSYNC.COLLECTIVE R15, `(.L_x_11284) ;  /* 0x000000000f087348 */ /* 0x020fea0003c00000 */
[----:B------:R0:W1:Y:S02]  /*34830*/  SHFL.IDX P6, R14, R13, R12, R11 ;  /* 0x0000000c0d0e7389 */ /* 0x00006400000c000b */
[----:B01---5:R-:W-:Y:S01]  /*34840*/  ENDCOLLECTIVE ;  /* 0x000000000000791b */ /* 0x023fe20003800000 */
.L_x_11284:
[----:B------:R-:W-:Y:S02]  /*34850*/  IMAD.MOV.U32 R13, RZ, RZ, R3 ;  /* 0x000000ffff0d7224 */ /* 0x000fe400078e0003 */
[----:B------:R-:W-:Y:S02]  /*34860*/  IMAD.MOV.U32 R12, RZ, RZ, 0x6 ;  /* 0x00000006ff0c7424 */ /* 0x000fe400078e00ff */
[----:B------:R-:W-:-:S07]  /*34870*/  IMAD.MOV.U32 R4, RZ, RZ, R14 ;  /* 0x000000ffff047224 */ /* 0x000fce00078e000e */
[----:B------:R-:W-:Y:S05]  /*34880*/  WARPSYNC.COLLECTIVE R15, `(.L_x_11285) ;  /* 0x000000000f087348 */ /* 0x000fea0003c00000 */
[----:B------:R0:W1:Y:S02]  /*34890*/  SHFL.IDX P6, R14, R13, R12, R11 ;  /* 0x0000000c0d0e7389 */ /* 0x00006400000c000b */
[----:B01----:R-:W-:Y:S01]  /*348a0*/  ENDCOLLECTIVE ;  /* 0x000000000000791b */ /* 0x003fe20003800000 */
.L_x_11285:
        /* <DEDUP_REMOVED lines=15> */
.L_x_11286:
[----:B------:R-:W-:Y:S01]  /*349a0*/  ISETP.GE.AND P1, PT, R7, R2, PT ;  /* 0x000000020700720c */ /* 0x000fe20003f26270 */
[----:B------:R-:W-:Y:S02]  /*349b0*/  IMAD.MOV.U32 R13, RZ, RZ, R3 ;  /* 0x000000ffff0d7224 */ /* 0x000fe400078e0003 */
[----:B------:R-:W-:Y:S02]  /*349c0*/  IMAD.MOV.U32 R12, RZ, RZ, 0x7 ;  /* 0x00000007ff0c7424 */ /* 0x000fe400078e00ff */
[----:B------:R-:W-:-:S08]  /*349d0*/  IMAD.MOV.U32 R4, RZ, RZ, R14 ;  /* 0x000000ffff047224 */ /* 0x000fd000078e000e */
[----:B------:R-:W-:Y:S05]  /*349e0*/  WARPSYNC.COLLECTIVE R15, `(.L_x_11287) ;  /* 0x000000000f087348 */ /* 0x000fea0003c00000 */
[----:B------:R0:W1:Y:S02]  /*349f0*/  SHFL.IDX P6, R14, R13, R12, R11 ;  /* 0x0000000c0d0e7389 */ /* 0x00006400000c000b */
[----:B01----:R-:W-:Y:S01]  /*34a00*/  ENDCOLLECTIVE ;  /* 0x000000000000791b */ /* 0x003fe20003800000 */
.L_x_11287:
[----:B------:R-:W-:-:S05]  /*34a10*/  @!P1 LEA R5, P2, R10, R4, 0x1 ;  /* 0x000000040a059211 */ /* 0x000fca00078408ff */
[----:B------:R-:W-:-:S05]  /*34a20*/  @!P1 IMAD.X R4, RZ, RZ, R6, P2 ;  /* 0x000000ffff049224 */ /* 0x000fca00010e0606 */
[----:B------:R-:W-:Y:S01]  /*34a30*/  @!P1 LOP3.LUT R5, R5, R4, RZ, 0x3c, !PT ;  /* 0x0000000405059212 */ /* 0x000fe200078e3cff */
[----:B------:R-:W-:-:S03]  /*34a40*/  IMAD.MOV.U32 R13, RZ, RZ, R0 ;  /* 0x000000ffff0d7224 */ /* 0x000fc600078e0000 */
[----:B------:R-:W-:Y:S02]  /*34a50*/  @!P1 LOP3.LUT R4, R5, R4, RZ, 0x3c, !PT ;  /* 0x0000000405049212 */ /* 0x000fe400078e3cff */
[----:B------:R-:W-:Y:S02]  /*34a60*/  @!P1 LEA R6, R9, UR38, 0x1 ;  /* 0x0000002609069c11 */ /* 0x000fe4000f8e08ff */
[----:B------:R-:W-:Y:S01]  /*34a70*/  @!P1 LOP3.LUT R5, R5, R4, RZ, 0x3c, !PT ;  /* 0x0000000405059212 */ /* 0x000fe200078e3cff */
[----:B------:R-:W-:-:S07]  /*34a80*/  IMAD.MOV.U32 R3, RZ, RZ, R14 ;  /* 0x000000ffff037224 */ /* 0x000fce00078e000e */
[----:B------:R-:W-:Y:S05]  /*34a90*/  WARPSYNC.COLLECTIVE R15, `(.L_x_11288) ;  /* 0x000000000f087348 */ /* 0x000fea0003c00000 */
[----:B------:R0:W1:Y:S02]  /*34aa0*/  SHFL.IDX P6, R14, R13, R12, R11 ;  /* 0x0000000c0d0e7389 */ /* 0x00006400000c000b */
[----:B01----:R-:W-:Y:S01]  /*34ab0*/  ENDCOLLECTIVE ;  /* 0x000000000000791b */ /* 0x003fe20003800000 */
.L_x_11288:
[----:B------:R0:W-:Y:S04]  /*34ac0*/  STL [R1+0x4b0], R7 ;  /* 0x0004b00701007387 */ /* 0x0001e80000100800 */
[----:B------:R-:W-:Y:S01]  /*34ad0*/  @!PT LDS RZ, [RZ] ;  /* 0x00000000fffff984 */ /* 0x000fe20000000800 */
[----:B------:R-:W-:Y:S01]  /*34ae0*/  @!PT LDS RZ, [RZ] ;  /* 0x00000000fffff984 */ /* 0x000fe20000000800 */
[----:B------:R-:W-:Y:S01]  /*34af0*/  @!PT LDS RZ, [RZ] ;  /* 0x00000000fffff984 */ /* 0x000fe20000000800 */
[----:B------:R0:W-:Y:S01]  /*34b00*/  @!P1 LDGSTS.E.BYPASS.LTC128B.128 [R6+0x1b400], desc[UR44][R4.64], !P0 ;  /* 0x1b40000004069fae */ /* 0x0001e2000c101d6c */
[----:B------:R-:W-:Y:S01]  /*34b10*/  IMAD.MOV.U32 R0, RZ, RZ, R14 ;  /* 0x000000ffff007224 */ /* 0x000fe200078e000e */
[----:B------:R-:W-:Y:S06]  /*34b20*/  BRA `(.L_x_11289) ;  /* 0xffffffc0000c7947 */ /* 0x000fec000383ffff */
.L_x_11193:
        /* <DEDUP_REMOVED lines=8> */
.L_x_11291:
[----:B------:R-:W-:Y:S05]  /*34bb0*/  BSYNC B0 ;  /* 0x0000000000007941 */ /* 0x000fea0003800000 */
.L_x_11290:
[----:B------:R-:W0:Y:S01]  /*34bc0*/  S2R R7, SR_TID.X ;  /* 0x0000000000077919 */ /* 0x000e220000002100 */
[----:B------:R-:W1:Y:S01]  /*34bd0*/  S2R R3, SR_TID.X ;  /* 0x0000000000037919 */ /* 0x000e620000002100 */
[----:B------:R-:W-:Y:S02]  /*34be0*/  IMAD.MOV.U32 R13, RZ, RZ, R5 ;  /* 0x000000ffff0d7224 */ /* 0x000fe400078e0005 */
[----:B------:R-:W-:Y:S02]  /*34bf0*/  IMAD.MOV.U32 R12, RZ, RZ, RZ ;  /* 0x000000ffff0c7224 */ /* 0x000fe400078e00ff */
[----:B------:R-:W-:Y:S02]  /*34c00*/  IMAD.MOV.U32 R11, RZ, RZ, 0x181f ;  /* 0x0000181fff0b7424 */ /* 0x000fe400078e00ff */
[----:B------:R-:W-:Y:S02]  /*34c10*/  IMAD.MOV.U32 R15, RZ, RZ, -0x1 ;  /* 0xffffffffff0f7424 */ /* 0x000fe400078e00ff */
[----:B------:R-:W-:-:S07]  /*34c20*/  IMAD.MOV.U32 R2, RZ, RZ, R14 ;  /* 0x000000ffff027224 */ /* 0x000fce00078e000e */
[----:B01----:R-:W-:Y:S05]  /*34c30*/  WARPSYNC.COLLECTIVE R15, `(.L_x_11292) ;  /* 0x000000000f087348 */ /* 0x003fea0003c00000 */
[----:B------:R2:W3:Y:S02]  /*34c40*/  SHFL.IDX P6, R14, R13, R12, R11 ;  /* 0x0000000c0d0e7389 */ /* 0x0004e400000c000b */
[----:B0123--:R-:W-:Y:S01]  /*34c50*/  ENDCOLLECTIVE ;  /* 0x000000000000791b */ /* 0x00ffe20003800000 */
.L_x_11292:
[----:B------:R-:W-:Y:S01]  /*34c60*/  ULDC UR4, c[0x0][0x288] ;  /* 0x0000a20000047ab9 */ /* 0x000fe20000000800 */
[----:B------:R-:W2:Y:S01]  /*34c70*/  LDL.LU R13, [R1+0x4a0] ;  /* 0x0004a000010d7983 */ /* 0x000ea20000300800 */
[----:B------:R-:W-:-:S03]  /*34c80*/  LOP3.LUT R7, R7, 0x7f, RZ, 0xc0, !PT ;  /* 0x0000007f07077812 */ /* 0x000fc600078ec0ff */
[----:B------:R-:W3:Y:S02]  /*34c90*/  LDL.LU R12, [R1+0x4a4] ;  /* 0x0004a400010c7983 */ /* 0x000ee40000300800 */
[----:B------:R-:W-:Y:S02]  /*34ca0*/  IMAD.SHL.U32 R9, R7, 0x8, RZ ;  /* 0x0000000807097824 */ /* 0x000fe400078e00ff */
[----:B------:R-:W4:Y:S01]  /*34cb0*/  LDL.LU R11, [R1+0x4a8] ;  /* 0x0004a800010b7983 */ /* 0x000f220000300800 */
[----:B------:R-:W-:-:S03]  /*34cc0*/  IMAD.SHL.U32 R7, R3, 0x8, RZ ;  /* 0x0000000803077824 */ /* 0x000fc600078e00ff */
[----:B------:R-:W4:Y:S02]  /*34cd0*/  LDL.LU R15, [R1+0x4ac] ;  /* 0x0004ac00010f7983 */ /* 0x000f240000300800 */
[----:B------:R-:W-:-:S04]  /*34ce0*/  LOP3.LUT R7, R7, 0x1f8, RZ, 0xc0, !PT ;  /* 0x000001f807077812 */ /* 0x000fc800078ec0ff */
[----:B------:R-:W-:Y:S01]  /*34cf0*/  LOP3.LUT R7, R7, 0x38, R3, 0x78, !PT ;  /* 0x0000003807077812 */ /* 0x000fe200078e7803 */
[----:B------:R-:W-:Y:S02]  /*34d00*/  IMAD.MOV.U32 R3, RZ, RZ, R14 ;  /* 0x000000ffff037224 */ /* 0x000fe400078e000e */
[----:B------:R-:W3:Y:S01]  /*34d10*/  LDL.LU R14, [R1+0x494] ;  /* 0x00049400010e7983 */ /* 0x000ee20000300800 */
[----:B------:R-:W-:Y:S01]  /*34d20*/  IMAD R0, R6, UR4, RZ ;  /* 0x0000000406007c24 */ /* 0x000fe2000f8e02ff */
[----:B------:R-:W-:Y:S02]  /*34d30*/  LOP3.LUT R7, R7, 0x200, R9, 0xf8, !PT ;  /* 0x0000020007077812 */ /* 0x000fe400078ef809 */
[----:B------:R-:W4:Y:S04]  /*34d40*/  LDL.LU R6, [R1+0x474] ;  /* 0x0004740001067983 */ /* 0x000f280000300800 */
[----:B------:R0:W5:Y:S01]  /*34d50*/  LDL.LU R9, [R1+0x4b0] ;  /* 0x0004b00001097983 */ /* 0x0001620000300800 */
[----:B------:R-:W-:-:S02]  /*34d60*/  LOP3.LUT R17, R17, 0xffffffbf, RZ, 0xc0, !PT ;  /* 0xffffffbf11117812 */ /* 0x000fc400078ec0ff */
[-C--:B--2---:R-:W-:Y:S02]  /*34d70*/  ISETP.GE.AND P5, PT, R13, R0.reuse, PT ;  /* 0x000000000d00720c */ /* 0x084fe40003fa6270 */
[----:B---3--:R-:W-:-:S13]  /*34d80*/  ISETP.GE.AND P6, PT, R14, R0, PT ;  /* 0x000000000e00720c */ /* 0x008fda0003fc6270 */
[----:B------:R-:W-:Y:S02]  /*34d90*/  @P6 LOP3.LUT R17, R17, 0x40, RZ, 0xfc, !PT ;  /* 0x0000004011116812 */ /* 0x000fe400078efcff */
[----:B------:R-:W-:Y:S02]  /*34da0*/  ISETP.GE.AND P6, PT, R12, R0, PT ;  /* 0x000000000c00720c */ /* 0x000fe40003fc6270 */
[----:B------:R-:W-:-:S04]  /*34db0*/  LOP3.LUT R17, R17, 0xffffffdf, RZ, 0xc0, !PT ;  /* 0xffffffdf11117812 */ /* 0x000fc800078ec0ff */
[----:B------:R-:W-:Y:S02]  /*34dc0*/  @P5 LOP3.LUT R17, R17, 0x20, RZ, 0xfc, !PT ;  /* 0x0000002011115812 */ /* 0x000fe400078efcff */
[----:B----4-:R-:W-:Y:S02]  /*34dd0*/  ISETP.GE.AND P5, PT, R11, R0, PT ;  /* 0x000000000b00720c */ /* 0x010fe40003fa6270 */
[----:B------:R-:W-:-:S04]  /*34de0*/  LOP3.LUT R17, R17, 0xffffffef, RZ, 0xc0, !PT ;  /* 0xffffffef11117812 */ /* 0x000fc800078ec0ff */
[----:B------:R-:W-:-:S04]  /*34df0*/  @P6 LOP3.LUT R17, R17, 0x10, RZ, 0xfc, !PT ;  /* 0x0000001011116812 */ /* 0x000fc800078efcff */
[----:B------:R-:W-:Y:S02]  /*34e00*/  LOP3.LUT R17, R17, 0xfffffff7, RZ, 0xc0, !PT ;  /* 0xfffffff711117812 */ /* 0x000fe400078ec0ff */
[-C--:B------:R-:W-:Y:S02]  /*34e10*/  ISETP.GE.AND P6, PT, R15, R0.reuse, PT ;  /* 0x000000000f00720c */ /* 0x080fe40003fc6270 */
[----:B------:R-:W-:Y:S02]  /*34e20*/  ISETP.GE.AND P4, PT, R6, R0, PT ;  /* 0x000000000600720c */ /* 0x000fe40003f86270 */
[----:B------:R-:W-:-:S04]  /*34e30*/  @P5 LOP3.LUT R17, R17, 0x8, RZ, 0xfc, !PT ;  /* 0x0000000811115812 */ /* 0x000fc800078efcff */
[----:B------:R-:W-:-:S04]  /*34e40*/  LOP3.LUT R17, R17, 0xffdfffff, RZ, 0xc0, !PT ;  /* 0xffdfffff11117812 */ /* 0x000fc800078ec0ff */
[----:B------:R-:W-:-:S04]  /*34e50*/  LOP3.LUT R17, R17, 0xfffffffb, RZ, 0xc0, !PT ;  /* 0xfffffffb11117812 */ /* 0x000fc800078ec0ff */
[----:B------:R-:W-:Y:S02]  /*34e60*/  @P6 LOP3.LUT R17, R17, 0x4, RZ, 0xfc, !PT ;  /* 0x0000000411116812 */ /* 0x000fe400078efcff */
[----:B------:R-:W-:Y:S01]  /*34e70*/  @!P4 LEA R3, P6, R10, R3, 0x1 ;  /* 0x000000030a03c211 */ /* 0x000fe200078c08ff */
[----:B------:R-:W-:Y:S02]  /*34e80*/  IMAD.MOV.U32 R13, RZ, RZ, R4 ;  /* 0x000000ffff0d7224 */ /* 0x000fe400078e0004 */
[----:B------:R-:W-:Y:S02]  /*34e90*/  IMAD.MOV.U32 R12, RZ, RZ, 0x1 ;  /* 0x00000001ff0c7424 */ /* 0x000fe400078e00ff */
[----:B------:R-:W-:Y:S02]  /*34ea0*/  IMAD.MOV.U32 R11, RZ, RZ, 0x181f ;  /* 0x0000181fff0b7424 */ /* 0x000fe400078e00ff */
[----:B------:R-:W-:Y:S02]  /*34eb0*/  IMAD.MOV.U32 R15, RZ, RZ, -0x1 ;  /* 0xffffffffff0f7424 */ /* 0x000fe400078e00ff */
[----:B0-----:R-:W-:-:S07]  /*34ec0*/  @!P4 IMAD.X R2, RZ, RZ, R2, P6 ;  /* 0x000000ffff02c224 */ /* 0x001fce00030e0602 */
[----:B-----5:R-:W-:Y:S05]  /*34ed0*/  WARPSYNC.COLLECTIVE R15, `(.L_x_11293) ;  /* 0x000000000f087348 */ /* 0x020fea0003c00000 */
[----:B------:R0:W1:Y:S02]  /*34ee0*/  SHFL.IDX P6, R14, R13, R12, R11 ;  /* 0x0000000c0d0e7389 */ /* 0x00006400000c000b */
[----:B01---5:R-:W-:Y:S01]  /*34ef0*/  ENDCOLLECTIVE ;  /* 0x000000000000791b */ /* 0x023fe20003800000 */
.L_x_11293:
[----:B------:R-:W-:Y:S02]  /*34f00*/  ISETP.GE.AND P5, PT, R9, R0, PT ;  /* 0x000000000900720c */ /* 0x000fe40003fa6270 */
[----:B------:R-:W-:Y:S01]  /*34f10*/  @!P4 LOP3.LUT R3, R3, R2, RZ, 0x3c, !PT ;  /* 0x000000020303c212 */ /* 0x000fe200078e3cff */
[----:B------:R-:W-:-:S03]  /*34f20*/  IMAD.MOV.U32 R13, RZ, RZ, R5 ;  /* 0x000000ffff0d7224 */ /* 0x000fc600078e0005 */
[----:B------:R-:W-:Y:S01]  /*34f30*/  @!P4 LOP3.LUT R2, R3, R2, RZ, 0x3c, !PT ;  /* 0x000000020302c212 */ /* 0x000fe200078e3cff */
[----:B------:R-:W-:-:S07]  /*34f40*/  IMAD.MOV.U32 R6, RZ, RZ, R14 ;  /* 0x000000ffff067224 */ /* 0x000fce00078e000e */
[----:B------:R-:W-:Y:S05]  /*34f50*/  WARPSYNC.COLLECTIVE R15, `(.L_x_11294) ;  /* 0x000000000f087348 */ /* 0x000fea0003c00000 */
[----:B------:R0:W1:Y:S02]  /*34f60*/  SHFL.IDX P6, R14, R13, R12, R11 ;  /* 0x0000000c0d0e7389 */ /* 0x00006400000c000b */
[----:B01----:R-:W-:Y:S01]  /*34f70*/  ENDCOLLECTIVE ;  /* 0x000000000000791b */ /* 0x003fe20003800000 */
.L_x_11294:
[----:B------:R-:W-:Y:S02]  /*34f80*/  @!P4 LEA R9, R7, UR38, 0x1 ;  /* 0x000000260709cc11 */ /* 0x000fe4000f8e08ff */
[----:B------:R-:W-:Y:S02]  /*34f90*/  @!P4 LOP3.LUT R3, R3, R2, RZ, 0x3c, !PT ;  /* 0x000000020303c212 */ /* 0x000fe400078e3cff */
[----:B------:R-:W-:-:S03]  /*34fa0*/  @P5 LOP3.LUT R17, R17, 0x200000, RZ, 0xfc, !PT ;  /* 0x0020000011115812 */ /* 0x000fc600078efcff */
[----:B------:R-:W-:Y:S01]  /*34fb0*/  @!PT LDS RZ, [RZ] ;  /* 0x00000000fffff984 */ /* 0x000fe20000000800 */
[----:B------:R-:W-:Y:S01]  /*34fc0*/  @!PT LDS RZ, [RZ] ;  /* 0x00000000fffff984 */ /* 0x000fe20000000800 */
[----:B------:R-:W-:Y:S01]  /*34fd0*/  @!PT LDS RZ, [RZ] ;  /* 0x00000000fffff984 */ /* 0x000fe20000000800 */
[----:B------:R-:W-:Y:S04]  /*34fe0*/  @!P4 LDGSTS.E.BYPASS.LTC128B.128 [R9+0x22400], desc[UR44][R2.64], !P3 ;  /* 0x224000000209cfae */ /* 0x000fe8000d901d6c */
[----:B------:R-:W-:Y:S04]  /*34ff0*/  @!P4 LDGSTS.E.BYPASS.LTC128B.128 [R9+0x26400], desc[UR44][R2.64+0x80], !P0 ;  /* 0x264000800209cfae */ /* 0x000fe8000c101d6c */
[----:B------:R-:W-:Y:S04]  /*35000*/  @!P4 LDGSTS.E.BYPASS.LTC128B.128 [R9+0x2a400], desc[UR44][R2.64+0x100], !P1 ;  /* 0x2a4001000209cfae */ /* 0x000fe8000c901d6c */
[----:B------:R0:W-:Y:S01]  /*35010*/  @!P4 LDGSTS.E.BYPASS.LTC128B.128 [R9+0x2e400], desc[UR44][R2.64+0x180], !P2 ;  /* 0x2e4001800209cfae */ /* 0x0001e2000d101d6c */
[----:B------:R-:W-:Y:S01]  /*35020*/  LOP3.LUT P4, RZ, R17, 0x40, RZ, 0xc0, !PT ;  /* 0x0000004011ff7812 */ /* 0x000fe2000788c0ff */
[----:B0-----:R-:W-:-:S12]  /*35030*/  IMAD.MOV.U32 R2, RZ, RZ, R14 ;  /* 0x000000ffff027224 */ /* 0x001fd800078e000e */
[----:B------:R-:W-:Y:S01]  /*35040*/  @!P4 LEA R2, P6, R10, R2, 0x1 ;  /* 0x000000020a02c211 */ /* 0x000fe200078c08ff */
[----:B------:R-:W-:Y:S02]  /*35050*/  IMAD.MOV.U32 R13, RZ, RZ, R4 ;  /* 0x000000ffff0d7224 */ /* 0x000fe400078e0004 */
[----:B------:R-:W-:Y:S02]  /*35060*/  IMAD.MOV.U32 R12, RZ, RZ, 0x2 ;  /* 0x00000002ff0c7424 */ /* 0x000fe400078e00ff */
[----:B------:R-:W-:-:S08]  /*35070*/  @!P4 IMAD.X R3, RZ, RZ, R6, P6 ;  /* 0x000000ffff03c224 */ /* 0x000fd000030e0606 */
[----:B------:R-:W-:Y:S05]  /*35080*/  WARPSYNC.COLLECTIVE R15, `(.L_x_11295) ;  /* 0x000000000f087348 */ /* 0x000fea0003c00000 */
[----:B------:R0:W1:Y:S02]  /*35090*/  SHFL.IDX P6, R14, R13, R12, R11 ;  /* 0x0000000c0d0e7389 */ /* 0x00006400000c000b */
[----:B01----:R-:W-:Y:S01]  /*350a0*/  ENDCOLLECTIVE ;  /* 0x000000000000791b */ /* 0x003fe20003800000 */
.L_x_11295:
[----:B------:R-:W-:Y:S02]  /*350b0*/  IMAD.MOV.U32 R13, RZ, RZ, R5 ;  /* 0x000000ffff0d7224 */ /* 0x000fe400078e0005 */
[----:B------:R-:W-:-:S07]  /*350c0*/  IMAD.MOV.U32 R6, RZ, RZ, R14 ;  /* 0x000000ffff067224 */ /* 0x000fce00078e000e */
[----:B------:R-:W-:Y:S05]  /*350d0*/  WARPSYNC.COLLECTIVE R15, `(.L_x_11296) ;  /* 0x000000000f087348 */ /* 0x000fea0003c00000 */
[----:B------:R0:W1:Y:S02]  /*350e0*/  SHFL.IDX P6, R14, R13, R12, R11 ;  /* 0x0000000c0d0e7389 */ /* 0x00006400000c000b */
[----:B01----:R-:W-:Y:S01]  /*350f0*/  ENDCOLLECTIVE ;  /* 0x000000000000791b */ /* 0x003fe20003800000 */
.L_x_11296:
[----:B------:R-:W-:Y:S01]  /*35100*/  IMAD.MOV.U32 R9, RZ, RZ, R7 ;  /* 0x000000ffff097224 */ /* 0x000fe200078e0007 */
[----:B------:R-:W-:-:S04]  /*35110*/  LOP3.LUT P5, RZ, R17, 0x20, RZ, 0xc0, !PT ;  /* 0x0000002011ff7812 */ /* 0x000fc800078ac0ff */
[----:B------:R-:W-:-:S05]  /*35120*/  @!P4 LEA R7, R9, UR38, 0x1 ;  /* 0x000000260907cc11 */ /* 0x000fca000f8e08ff */
[----:B------:R-:W-:Y:S01]  /*35130*/  @!PT LDS RZ, [RZ] ;  /* 0x00000000fffff984 */ /* 0x000fe20000000800 */
[----:B------:R-:W-:Y:S01]  /*35140*/  @!PT LDS RZ, [RZ] ;  /* 0x00000000fffff984 */ /* 0x000fe20000000800 */
[----:B------:R-:W-:Y:S01]  /*35150*/  @!PT LDS RZ, [RZ] ;  /* 0x00000000fffff984 */ /* 0x000fe20000000800 */
[----:B------:R-:W-:Y:S04]  /*35160*/  @!P4 LDGSTS.E.BYPASS.LTC128B.128 [R7+0x22c00], desc[UR44][R2.64], !P3 ;  /* 0x22c000000207cfae */ /* 0x000fe8000d901d6c */
[----:B------:R-:W-:Y:S04]  /*35170*/  @!P4 LDGSTS.E.BYPASS.LTC128B.128 [R7+0x26c00], desc[UR44][R2.64+0x80], !P0 ;  /* 0x26c000800207cfae */ /* 0x000fe8000c101d6c */
[----:B------:R-:W-:Y:S04]  /*35180*/  @!P4 LDGSTS.E.BYPASS.LTC128B.128 [R7+0x2ac00], desc[UR44][R2.64+0x100], !P1 ;  /* 0x2ac001000207cfae */ /* 0x000fe8000c901d6c */
[----:B------:R0:W-:Y:S02]  /*35190*/  @!P4 LDGSTS.E.BYPASS.LTC128B.128 [R7+0x2ec00], desc[UR44][R2.64+0x180], !P2 ;  /* 0x2ec001800207cfae */ /* 0x0001e4000d101d6c */
[----:B0-----:R-:W-:-:S05]  /*351a0*/  IMAD.MOV.U32 R2, RZ, RZ, R14 ;  /* 0x000000ffff027224 */ /* 0x001fca00078e000e */
[----:B------:R-:W-:Y:S01]  /*351b0*/  @!P5 LEA R2, P6, R10, R2, 0x1 ;  /* 0x000000020a02d211 */ /* 0x000fe200078c08ff */
[----:B------:R-:W-:Y:S02]  /*351c0*/  IMAD.MOV.U32 R13, RZ, RZ, R4 ;  /* 0x000000ffff0d7224 */ /* 0x000fe400078e0004 */
[----:B------:R-:W-:Y:S02]  /*351d0*/  IMAD.MOV.U32 R12, RZ, RZ, 0x3 ;  /* 0x00000003ff0c7424 */ /* 0x000fe400078e00ff */
[----:B------:R-:W-:-:S08]  /*351e0*/  @!P5 IMAD.X R3, RZ, RZ, R6, P6 ;  /* 0x000000ffff03d224 */ /* 0x000fd000030e0606 */
[----:B------:R-:W-:Y:S05]  /*351f0*/  WARPSYNC.COLLECTIVE R15, `(.L_x_11297) ;  /* 0x000000000f087348 */ /* 0x000fea0003c00000 */
[----:B------:R0:W1:Y:S02]  /*35200*/  SHFL.IDX P6, R14, R13, R12, R11 ;  /* 0x0000000c0d0e7389 */ /* 0x00006400000c000b */
[----:B01----:R-:W-:Y:S01]  /*35210*/  ENDCOLLECTIVE ;  /* 0x000000000000791b */ /* 0x003fe20003800000 */
.L_x_11297:
[----:B------:R-:W-:Y:S02]  /*35220*/  IMAD.MOV.U32 R13, RZ, RZ, R5 ;  /* 0x000000ffff0d7224 */ /* 0x000fe400078e0005 */
[----:B------:R-:W-:-:S07]  /*35230*/  IMAD.MOV.U32 R6, RZ, RZ, R14 ;  /* 0x000000ffff067224 */ /* 0x000fce00078e000e */
[----:B------:R-:W-:Y:S05]  /*35240*/  WARPSYNC.COLLECTIVE R15, `(.L_x_11298) ;  /* 0x000000000f087348 */ /* 0x000fea0003c00000 */
[----:B------:R0:W1:Y:S02]  /*35250*/  SHFL.IDX P6, R14, R13, R12, R11 ;  /* 0x0000000c0d0e7389 */ /* 0x00006400000c000b */
[----:B01----:R-:W-:Y:S01]  /*35260*/  ENDCOLLECTIVE ;  /* 0x000000000000791b */ /* 0x003fe20003800000 */
.L_x_11298:
        /* <DEDUP_REMOVED lines=18> */
.L_x_11299:
[----:B------:R-:W-:Y:S02]  /*35390*/  IMAD.MOV.U32 R13, RZ, RZ, R5 ;  /* 0x000000ffff0d7224 */ /* 0x000fe400078e0005 */
[----:B------:R-:W-:-:S07]  /*353a0*/  IMAD.MOV.U32 R6, RZ, RZ, R14 ;  /* 0x000000ffff067224 */ /* 0x000fce00078e000e */
[----:B------:R-:W-:Y:S05]  /*353b0*/  WARPSYNC.COLLECTIVE R15, `(.L_x_11300) ;  /* 0x000000000f087348 */ /* 0x000fea0003c00000 */
[----:B------:R0:W1:Y:S02]  /*353c0*/  SHFL.IDX P6, R14, R13, R12, R11 ;  /* 0x0000000c0d0e7389 */ /* 0x00006400000c000b */
[----:B01----:R-:W-:Y:S01]  /*353d0*/  ENDCOLLECTIVE ;  /* 0x000000000000791b */ /* 0x003fe20003800000 */
.L_x_11300:
        /* <DEDUP_REMOVED lines=11> */
[----:B------:R-:W-:-:S05]  /*35490*/  @!P5 LEA R2, P6, R10, R2, 0x1 ;  /* 0x000000020a02d211 */ /* 0x000fca00078c08ff */
[----:B------:R-:W-:Y:S01]  /*354a0*/  @!P5 IMAD.X R3, RZ, RZ, R6, P6 ;  /* 0x000000ffff03d224 */ /* 0x000fe200030e0606 */
[----:B------:R-:W-:Y:S01]  /*354b0*/  LOP3.LUT P6, RZ, R17, 0x8, RZ, 0xc0, !PT ;  /* 0x0000000811ff7812 */ /* 0x000fe200078cc0ff */
[----:B------:R-:W-:Y:S02]  /*354c0*/  IMAD.MOV.U32 R7, RZ, RZ, R9 ;  /* 0x000000ffff077224 */ /* 0x000fe400078e0009 */
[----:B------:R-:W-:Y:S02]  /*354d0*/  IMAD.MOV.U32 R13, RZ, RZ, R4 ;  /* 0x000000ffff0d7224 */ /* 0x000fe400078e0004 */
[----:B------:R-:W-:-:S08]  /*354e0*/  IMAD.MOV.U32 R12, RZ, RZ, 0x5 ;  /* 0x00000005ff0c7424 */ /* 0x000fd000078e00ff */
[----:B------:R-:W-:-:S05]  /*354f0*/  @!P6 LEA R9, R7, UR38, 0x1 ;  /* 0x000000260709ec11 */ /* 0x000fca000f8e08ff */
[----:B------:R0:W-:Y:S04]  /*35500*/  @!P6 LDGSTS.E.BYPASS.LTC128B.128 [R9+0x24400], desc[UR44][R2.64], !P3 ;  /* 0x244000000209efae */ /* 0x0001e8000d901d6c */
[----:B------:R0:W-:Y:S04]  /*35510*/  @!P6 LDGSTS.E.BYPASS.LTC128B.128 [R9+0x28400], desc[UR44][R2.64+0x80], !P0 ;  /* 0x284000800209efae */ /* 0x0001e8000c101d6c */
[----:B------:R0:W-:Y:S04]  /*35520*/  @!P6 LDGSTS.E.BYPASS.LTC128B.128 [R9+0x2c400], desc[UR44][R2.64+0x100], !P1 ;  /* 0x2c4001000209efae */ /* 0x0001e8000c901d6c */
[----:B------:R0:W-:Y:S02]  /*35530*/  @!P6 LDGSTS.E.BYPASS.LTC128B.128 [R9+0x30400], desc[UR44][R2.64+0x180], !P2 ;  /* 0x304001800209efae */ /* 0x0001e4000d101d6c */
[----:B0-----:R-:W-:Y:S05]  /*35540*/  WARPSYNC.COLLECTIVE R15, `(.L_x_11301) ;  /* 0x000000000f087348 */ /* 0x001fea0003c00000 */
[----:B------:R1:W2:Y:S02]  /*35550*/  SHFL.IDX P6, R14, R13, R12, R11 ;  /* 0x0000000c0d0e7389 */ /* 0x0002a400000c000b */
[----:B012---:R-:W-:Y:S01]  /*35560*/  ENDCOLLECTIVE ;  /* 0x000000000000791b */ /* 0x007fe20003800000 */
.L_x_11301:
[----:B------:R-:W-:Y:S02]  /*35570*/  IMAD.MOV.U32 R13, RZ, RZ, R5 ;  /* 0x000000ffff0d7224 */ /* 0x000fe400078e0005 */
[----:B------:R-:W-:-:S07]  /*35580*/  IMAD.MOV.U32 R6, RZ, RZ, R14 ;  /* 0x000000ffff067224 */ /* 0x000fce00078e000e */
[----:B------:R-:W-:Y:S05]  /*35590*/  WARPSYNC.COLLECTIVE R15, `(.L_x_11302) ;  /* 0x000000000f087348 */ /* 0x000fea0003c00000 */
[----:B------:R0:W1:Y:S02]  /*355a0*/  SHFL.IDX P6, R14, R13, R12, R11 ;  /* 0x0000000c0d0e7389 */ /* 0x00006400000c000b */
[----:B01----:R-:W-:Y:S01]  /*355b0*/  ENDCOLLECTIVE ;  /* 0x000000000000791b */ /* 0x003fe20003800000 */
.L_x_11302:
[----:B------:R-:W-:Y:S01]  /*355c0*/  LOP3.LUT P4, RZ, R17, 0x4, RZ, 0xc0, !PT ;  /* 0x0000000411ff7812 */ /* 0x000fe2000788c0ff */
[----:B------:R-:W-:-:S12]  /*355d0*/  IMAD.MOV.U32 R2, RZ, RZ, R14 ;  /* 0x000000ffff027224 */ /* 0x000fd800078e000e */
[----:B------:R-:W-:Y:S01]  /*355e0*/  @!P4 LEA R2, P6, R10, R2, 0x1 ;  /* 0x000000020a02c211 */ /* 0x000fe200078c08ff */
[----:B------:R-:W-:Y:S02]  /*355f0*/  IMAD.MOV.U32 R13, RZ, RZ, R4 ;  /* 0x000000ffff0d7224 */ /* 0x000fe400078e0004 */
[----:B------:R-:W-:Y:S02]  /*35600*/  IMAD.MOV.U32 R12, RZ, RZ, 0x6 ;  /* 0x00000006ff0c7424 */ /* 0x000fe400078e00ff */
[----:B------:R-:W-:-:S08]  /*35610*/  @!P4 IMAD.X R3, RZ, RZ, R6, P6 ;  /* 0x000000ffff03c224 */ /* 0x000fd000030e0606 */
[----:B------:R-:W-:Y:S05]  /*35620*/  WARPSYNC.COLLECTIVE R15, `(.L_x_11303) ;  /* 0x000000000f087348 */ /* 0x000fea0003c00000 */
[----:B------:R0:W1:Y:S02]  /*35630*/  SHFL.IDX P6, R14, R13, R12, R11 ;  /* 0x0000000c0d0e7389 */ /* 0x00006400000c000b */
[----:B01----:R-:W-:Y:S01]  /*35640*/  ENDCOLLECTIVE ;  /* 0x000000000000791b */ /* 0x003fe20003800000 */
.L_x_11303:
[----:B------:R-:W-:Y:S02]  /*35650*/  IMAD.MOV.U32 R13, RZ, RZ, R5 ;  /* 0x000000ffff0d7224 */ /* 0x000fe400078e0005 */
[----:B------:R-:W-:-:S07]  /*35660*/  IMAD.MOV.U32 R6, RZ, RZ, R14 ;  /* 0x000000ffff067224 */ /* 0x000fce00078e000e */
[----:B------:R-:W-:Y:S05]  /*35670*/  WARPSYNC.COLLECTIVE R15, `(.L_x_11304) ;  /* 0x000000000f087348 */ /* 0x000fea0003c00000 */
[----:B------:R0:W1:Y:S02]  /*35680*/  SHFL.IDX P6, R14, R13, R12, R11 ;  /* 0x0000000c0d0e7389 */ /* 0x00006400000c000b */
[----:B01----:R-:W-:Y:S01]  /*35690*/  ENDCOLLECTIVE ;  /* 0x000000000000791b */ /* 0x003fe20003800000 */
.L_x_11304:
        /* <DEDUP_REMOVED lines=18> */
.L_x_11305:
[----:B------:R-:W-:-:S05]  /*357c0*/  @!P5 LEA R9, R9, UR38, 0x1 ;  /* 0x000000260909dc11 */ /* 0x000fca000f8e08ff */
[----:B------:R-:W-:Y:S01]  /*357d0*/  @!PT LDS RZ, [RZ] ;  /* 0x00000000fffff984 */ /* 0x000fe20000000800 */
[----:B------:R-:W-:Y:S01]  /*357e0*/  @!PT LDS RZ, [RZ] ;  /* 0x00000000fffff984 */ /* 0x000fe20000000800 */
[----:B------:R-:W-:Y:S01]  /*357f0*/  @!PT LDS RZ, [RZ] ;  /* 0x00000000fffff984 */ /* 0x000fe20000000800 */
[----:B------:R0:W-:Y:S04]  /*35800*/  @!P5 LDGSTS.E.BYPASS.LTC128B.128 [R9+0x25400], desc[UR44][R2.64], !P3 ;  /* 0x254000000209dfae */ /* 0x0001e8000d901d6c */
[----:B------:R0:W-:Y:S01]  /*35810*/  @!P5 LDGSTS.E.BYPASS.LTC128B.128 [R9+0x29400], desc[UR44][R2.64+0x80], !P0 ;  /* 0x294000800209dfae */ /* 0x0001e2000c101d6c */
[----:B------:R-:W-:-:S03]  /*35820*/  IMAD.MOV.U32 R13, RZ, RZ, R5 ;  /* 0x000000ffff0d7224 */ /* 0x000fc600078e0005 */
[----:B------:R0:W-:Y:S04]  /*35830*/  @!P5 LDGSTS.E.BYPASS.LTC128B.128 [R9+0x2d400], desc[UR44][R2.64+0x100], !P1 ;  /* 0x2d4001000209dfae */ /* 0x0001e8000c901d6c */
[----:B------:R0:W-:Y:S01]  /*35840*/  @!P5 LDGSTS.E.BYPASS.LTC128B.128 [R9+0x31400], desc[UR44][R2.64+0x180], !P2 ;  /* 0x314001800209dfae */ /* 0x0001e2000d101d6c */
[----:B------:R-:W-:-:S07]  /*35850*/  IMAD.MOV.U32 R6, RZ, RZ, R14 ;  /* 0x000000ffff067224 */ /* 0x000fce00078e000e */
[----:B0-----:R-:W-:Y:S05]  /*35860*/  WARPSYNC.COLLECTIVE R15, `(.L_x_11306) ;  /* 0x000000000f087348 */ /* 0x001fea0003c00000 */
[----:B------:R1:W2:Y:S02]  /*35870*/  SHFL.IDX P6, R14, R13, R12, R11 ;  /* 0x0000000c0d0e7389 */ /* 0x0002a400000c000b */
[----:B012---:R-:W-:Y:S01]  /*35880*/  ENDCOLLECTIVE ;  /* 0x000000000000791b */ /* 0x007fe20003800000 */
.L_x_11306:
[----:B------:R-:W-:Y:S05]  /*35890*/  BRA `(.L_x_11307) ;  /* 0xffffffbc00a07947 */ /* 0x000fea000383ffff */
.L_x_11196:
[----:B0-----:R-:W-:-:S04]  /*358a0*/  IMAD.U32 R3, RZ, RZ, UR38 ;  /* 0x00000026ff037e24 */ /* 0x001fc8000f8e00ff */
[----:B------:R0:W2:Y:S03]  /*358b0*/  SYNCS.PHASECHK.TRANS64.TRYWAIT P0, [R3+URZ+0x32420], R2 ;  /* 0x03242002030075a7 */ /* 0x0000a6000800017f */
[----:B--2---:R-:W-:Y:S05]  /*358c0*/  @!P0 NANOSLEEP.SYNCS 0x989680 ;  /* 0x009896800000895d */ /* 0x004fea0003900000 */
[----:B------:R-:W2:Y:S02]  /*358d0*/  @!P0 SYNCS.PHASECHK.TRANS64 P0, [R3+URZ+0x32420], R2 ;  /* 0x03242002030085a7 */ /* 0x000ea4000800007f */
[----:B--2---:R-:W-:Y:S05]  /*358e0*/  @!P0 BRA `(.L_x_11196) ;  /* 0xfffffffc00ec8947 */ /* 0x004fea000383ffff */
[----:B------:R-:W-:Y:S05]  /*358f0*/  BRA `(.L_x_11308) ;  /* 0xffffffc000047947 */ /* 0x000fea000383ffff */
.L_x_11199:
[----:B0-----:R-:W-:-:S04]  /*35900*/  IMAD.U32 R3, RZ, RZ, UR38 ;  /* 0x00000026ff037e24 */ /* 0x001fc8000f8e00ff */
[----:B------:R0:W2:Y:S03]  /*35910*/  SYNCS.PHASECHK.TRANS64.TRYWAIT P0, [R3+URZ+0x32460], R2 ;  /* 0x03246002030075a7 */ /* 0x0000a6000800017f */
[----:B--2---:R-:W-:Y:S05]  /*35920*/  @!P0 NANOSLEEP.SYNCS 0x989680 ;  /* 0x009896800000895d */ /* 0x004fea0003900000 */
[----:B------:R-:W2:Y:S02]  /*35930*/  @!P0 SYNCS.PHASECHK.TRANS64 P0, [R3+URZ+0x32460], R2 ;  /* 0x03246002030085a7 */ /* 0x000ea4000800007f */
[----:B--2---:R-:W-:Y:S05]  /*35940*/  @!P0 BRA `(.L_x_11199) ;  /* 0xfffffffc00ec8947 */ /* 0x004fea000383ffff */
[----:B------:R-:W-:Y:S05]  /*35950*/  BRA `(.L_x_11309) ;  /* 0xffffffc000107947 */ /* 0x000fea000383ffff */
.L_x_11211:
[----:B-1----:R-:W-:-:S04]  /*35960*/  IMAD.U32 R3, RZ, RZ, UR38 ;  /* 0x00000026ff037e24 */ /* 0x002fc8000f8e00ff */
[----:B------:R1:W2:Y:S03]  /*35970*/  SYNCS.PHASECHK.TRANS64.TRYWAIT P0, [R3+URZ+0x32448], R2 ;  /* 0x03244802030075a7 */ /* 0x0002a6000800017f */
[----:B--2---:R-:W-:Y:S05]  /*35980*/  @!P0 NANOSLEEP.SYNCS 0x989680 ;  /* 0x009896800000895d */ /* 0x004fea0003900000 */
[----:B------:R-:W2:Y:S02]  /*35990*/  @!P0 SYNCS.PHASECHK.TRANS64 P0, [R3+URZ+0x32448], R2 ;  /* 0x03244802030085a7 */ /* 0x000ea4000800007f */
[----:B--2---:R-:W-:Y:S05]  /*359a0*/  @!P0 BRA `(.L_x_11211) ;  /* 0xfffffffc00ec8947 */ /* 0x004fea000383ffff */
[----:B------:R-:W-:Y:S05]  /*359b0*/  BRA `(.L_x_11310) ;  /* 0xffffffc8000c7947 */ /* 0x000fea000383ffff */
.L_x_11216:
[----:B01----:R-:W-:-:S04]  /*359c0*/  IMAD.U32 R3, RZ, RZ, UR38 ;  /* 0x00000026ff037e24 */ /* 0x003fc8000f8e00ff */
[----:B------:R0:W1:Y:S03]  /*359d0*/  SYNCS.PHASECHK.TRANS64.TRYWAIT P0, [R3+URZ+0x32468], R2 ;  /* 0x03246802030075a7 */ /* 0x000066000800017f */
[----:B-1----:R-:W-:Y:S05]  /*359e0*/  @!P0 NANOSLEEP.SYNCS 0x989680 ;  /* 0x009896800000895d */ /* 0x002fea0003900000 */
[----:B------:R-:W1:Y:S02]  /*359f0*/  @!P0 SYNCS.PHASECHK.TRANS64 P0, [R3+URZ+0x32468], R2 ;  /* 0x03246802030085a7 */ /* 0x000e64000800007f */
[----:B-1----:R-:W-:Y:S05]  /*35a00*/  @!P0 BRA `(.L_x_11216) ;  /* 0xfffffffc00ec8947 */ /* 0x002fea000383ffff */
[----:B------:R-:W-:Y:S05]  /*35a10*/  BRA `(.L_x_11311) ;  /* 0xffffffc8006c7947 */ /* 0x000fea000383ffff */
.L_x_11227:
[----:B-1----:R-:W-:-:S04]  /*35a20*/  IMAD.U32 R3, RZ, RZ, UR38 ;  /* 0x00000026ff037e24 */ /* 0x002fc8000f8e00ff */
[----:B------:R1:W2:Y:S03]  /*35a30*/  SYNCS.PHASECHK.TRANS64.TRYWAIT P0, [R3+URZ+0x32440], R2 ;  /* 0x03244002030075a7 */ /* 0x0002a6000800017f */
[----:B--2---:R-:W-:Y:S05]  /*35a40*/  @!P0 NANOSLEEP.SYNCS 0x989680 ;  /* 0x009896800000895d */ /* 0x004fea0003900000 */
[----:B------:R-:W2:Y:S02]  /*35a50*/  @!P0 SYNCS.PHASECHK.TRANS64 P0, [R3+URZ+0x32440], R2 ;  /* 0x03244002030085a7 */ /* 0x000ea4000800007f */
[----:B--2---:R-:W-:Y:S05]  /*35a60*/  @!P0 BRA `(.L_x_11227) ;  /* 0xfffffffc00ec8947 */ /* 0x004fea000383ffff */
[----:B------:R-:W-:Y:S05]  /*35a70*/  BRA `(.L_x_11312) ;  /* 0xffffffcc00e47947 */ /* 0x000fea000383ffff */
.L_x_11232:
[----:B01----:R-:W-:-:S04]  /*35a80*/  IMAD.U32 R3, RZ, RZ, UR38 ;  /* 0x00000026ff037e24 */ /* 0x003fc8000f8e00ff */
[----:B------:R0:W1:Y:S03]  /*35a90*/  SYNCS.PHASECHK.TRANS64.TRYWAIT P0, [R3+URZ+0x32460], R2 ;  /* 0x03246002030075a7 */ /* 0x000066000800017f */
[----:B-1----:R-:W-:Y:S05]  /*35aa0*/  @!P0 NANOSLEEP.SYNCS 0x989680 ;  /* 0x009896800000895d */ /* 0x002fea0003900000 */
[----:B------:R-:W1:Y:S02]  /*35ab0*/  @!P0 SYNCS.PHASECHK.TRANS64 P0, [R3+URZ+0x32460], R2 ;  /* 0x03246002030085a7 */ /* 0x000e64000800007f */
[----:B-1----:R-:W-:Y:S05]  /*35ac0*/  @!P0 BRA `(.L_x_11232) ;  /* 0xfffffffc00ec8947 */ /* 0x002fea000383ffff */
[----:B------:R-:W-:Y:S05]  /*35ad0*/  BRA `(.L_x_11313) ;  /* 0xffffffd000487947 */ /* 0x000fea000383ffff */
.L_x_11244:
[----:B-1----:R-:W-:-:S04]  /*35ae0*/  IMAD.U32 R3, RZ, RZ, UR38 ;  /* 0x00000026ff037e24 */ /* 0x002fc8000f8e00ff */
[----:B------:R1:W2:Y:S03]  /*35af0*/  SYNCS.PHASECHK.TRANS64.TRYWAIT P0, [R3+URZ+0x32448], R2 ;  /* 0x03244802030075a7 */ /* 0x0002a6000800017f */
[----:B--2---:R-:W-:Y:S05]  /*35b00*/  @!P0 NANOSLEEP.SYNCS 0x989680 ;  /* 0x009896800000895d */ /* 0x004fea0003900000 */
[----:B------:R-:W2:Y:S02]  /*35b10*/  @!P0 SYNCS.PHASECHK.TRANS64 P0, [R3+URZ+0x32448], R2 ;  /* 0x03244802030085a7 */ /* 0x000ea4000800007f */
[----:B--2---:R-:W-:Y:S05]  /*35b20*/  @!P0 BRA `(.L_x_11244) ;  /* 0xfffffffc00ec8947 */ /* 0x004fea000383ffff */
[----:B------:R-:W-:Y:S05]  /*35b30*/  BRA `(.L_x_11314) ;  /* 0xffffffd400cc7947 */ /* 0x000fea000383ffff */
.L_x_11249:
[----:B-1----:R-:W-:-:S04]  /*35b40*/  IMAD.U32 R3, RZ, RZ, UR38 ;  /* 0x00000026ff037e24 */ /* 0x002fc8000f8e00ff */
[----:B------:R1:W2:Y:S03]  /*35b50*/  SYNCS.PHASECHK.TRANS64.TRYWAIT P0, [R3+URZ+0x32468], R2 ;  /* 0x03246802030075a7 */ /* 0x0002a6000800017f */
[----:B--2---:R-:W-:Y:S05]  /*35b60*/  @!P0 NANOSLEEP.SYNCS 0x989680 ;  /* 0x009896800000895d */ /* 0x004fea0003900000 */
[----:B------:R-:W2:Y:S02]  /*35b70*/  @!P0 SYNCS.PHASECHK.TRANS64 P0, [R3+URZ+0x32468], R2 ;  /* 0x03246802030085a7 */ /* 0x000ea4000800007f */
[----:B--2---:R-:W-:Y:S05]  /*35b80*/  @!P0 BRA `(.L_x_11249) ;  /* 0xfffffffc00ec8947 */ /* 0x004fea000383ffff */
[----:B------:R-:W-:Y:S05]  /*35b90*/  BRA `(.L_x_11315) ;  /* 0xffffffd800307947 */ /* 0x000fea000383ffff */
.L_x_11256:
[----:B-1----:R1:W2:Y:S02]  /*35ba0*/  SYNCS.PHASECHK.TRANS64.TRYWAIT P0, [R2+URZ+0x32420], R7 ;  /* 0x03242007020075a7 */ /* 0x0022a4000800017f */
[----:B--2---:R-:W-:Y:S05]  /*35bb0*/  @!P0 NANOSLEEP.SYNCS 0x989680 ;  /* 0x009896800000895d */ /* 0x004fea0003900000 */
[----:B------:R-:W2:Y:S02]  /*35bc0*/  @!P0 SYNCS.PHASECHK.TRANS64 P0, [R2+URZ+0x32420], R7 ;  /* 0x03242007020085a7 */ /* 0x000ea4000800007f */
[----:B--2---:R-:W-:Y:S05]  /*35bd0*/  @!P0 BRA `(.L_x_11256) ;  /* 0xfffffffc00f08947 */ /* 0x004fea000383ffff */
[----:B------:R-:W-:Y:S05]  /*35be0*/  BRA `(.L_x_11316) ;  /* 0xffffffdc004c7947 */ /* 0x000fea000383ffff */
.L_x_11257:
        /* <DEDUP_REMOVED lines=11> */
.L_x_11318:
[----:B------:R-:W-:Y:S05]  /*35ca0*/  BSYNC B0 ;  /* 0x0000000000007941 */ /* 0x000fea0003800000 */
.L_x_11317:
[----:B------:R-:W-:Y:S05]  /*35cb0*/  BRA `(.L_x_11319) ;  /* 0xffffffdc00307947 */ /* 0x000fea000383ffff */
.L_x_11258:
[----:B------:R-:W-:Y:S01]  /*35cc0*/  BSSY B0, `(.L_x_11320) ;  /* 0x0000006000007945 */ /* 0x000fe20003800000 */
[----:B------:R-:W-:-:S07]  /*35cd0*/  IMAD.MOV.U32 R15, RZ, RZ, -0x1 ;  /* 0xffffffffff0f7424 */ /* 0x000fce00078e00ff */
[----:B012---:R-:W-:Y:S05]  /*35ce0*/  WARPSYNC.COLLECTIVE R15, `(.L_x_11321) ;  /* 0x000000000f0c7348 */ /* 0x007fea0003c00000 */
[----:B------:R-:W-:Y:S02]  /*35cf0*/  ELECT P6, UR62, PT ;  /* 0x00000000003e782f */ /* 0x000fe400038c0000 */
[----:B------:R-:W-:Y:S01]  /*35d00*/  MOV R14, UR62 ;  /* 0x0000003e000e7c02 */ /* 0x000fe20008000f00 */
[----:B012---:R-:W-:Y:S10]  /*35d10*/  ENDCOLLECTIVE ;  /* 0x000000000000791b */ /* 0x007ff40003800000 */
.L_x_11321:
[----:B------:R-:W-:Y:S05]  /*35d20*/  BSYNC B0 ;  /* 0x0000000000007941 */ /* 0x000fea0003800000 */
.L_x_11320:
[----:B------:R-:W-:Y:S05]  /*35d30*/  BRA `(.L_x_11322) ;  /* 0xffffffdc00247947 */ /* 0x000fea000383ffff */
.L_x_11260:
[----:B0-----:R0:W1:Y:S02]  /*35d40*/  SYNCS.PHASECHK.TRANS64.TRYWAIT P0, [R8+URZ], R7 ;  /* 0x00000007080075a7 */ /* 0x001064000800017f */
[----:B-1----:R-:W-:Y:S05]  /*35d50*/  @!P0 NANOSLEEP.SYNCS 0x989680 ;  /* 0x009896800000895d */ /* 0x002fea0003900000 */
[----:B------:R-:W1:Y:S02]  /*35d60*/  @!P0 SYNCS.PHASECHK.TRANS64 P0, [R8+URZ], R7 ;  /* 0x00000007080085a7 */ /* 0x000e64000800007f */
[----:B-1----:R-:W-:Y:S05]  /*35d70*/  @!P0 BRA `(.L_x_11260) ;  /* 0xfffffffc00f08947 */ /* 0x002fea000383ffff */
[----:B------:R-:W-:Y:S05]  /*35d80*/  BRA `(.L_x_11323) ;  /* 0xffffffdc00587947 */ /* 0x000fea000383ffff */
.L_x_11261:
[----:B-1----:R1:W2:Y:S02]  /*35d90*/  SYNCS.PHASECHK.TRANS64.TRYWAIT P0, [R3+URZ], R0 ;  /* 0x00000000030075a7 */ /* 0x0022a4000800017f */
[----:B--2---:R-:W-:Y:S05]  /*35da0*/  @!P0 NANOSLEEP.SYNCS 0x989680 ;  /* 0x009896800000895d */ /* 0x004fea0003900000 */
[----:B------:R-:W2:Y:S02]  /*35db0*/  @!P0 SYNCS.PHASECHK.TRANS64 P0, [R3+URZ], R0 ;  /* 0x00000000030085a7 */ /* 0x000ea4000800007f */
[----:B--2---:R-:W-:Y:S05]  /*35dc0*/  @!P0 BRA `(.L_x_11261) ;  /* 0xfffffffc00f08947 */ /* 0x004fea000383ffff */
[----:B------:R-:W-:Y:S05]  /*35dd0*/  BRA `(.L_x_11324) ;  /* 0xffffffdc004c7947 */ /* 0x000fea000383ffff */
.L_x_11263:
[----:B-1----:R1:W2:Y:S02]  /*35de0*/  SYNCS.PHASECHK.TRANS64.TRYWAIT P0, [R6+URZ], R7 ;  /* 0x00000007060075a7 */ /* 0x0022a4000800017f */
[----:B--2---:R-:W-:Y:S05]  /*35df0*/  @!P0 NANOSLEEP.SYNCS 0x989680 ;  /* 0x009896800000895d */ /* 0x004fea0003900000 */
[----:B------:R-:W2:Y:S02]  /*35e00*/  @!P0 SYNCS.PHASECHK.TRANS64 P0, [R6+URZ], R7 ;  /* 0x00000007060085a7 */ /* 0x000ea4000800007f */
[----:B--2---:R-:W-:Y:S05]  /*35e10*/  @!P0 BRA `(.L_x_11263) ;  /* 0xfffffffc00f08947 */ /* 0x004fea000383ffff */
[----:B------:R-:W-:Y:S05]  /*35e20*/  BRA `(.L_x_11325) ;  /* 0xffffffdc00507947 */ /* 0x000fea000383ffff */
        .type           $_ZN7cutlass13device_kernelIN5flash11enable_sm90INS1_16FlashAttnFwdSm90INS1_25CollectiveMainloopFwdSm90ILi2EN4cute5tupleIJNS5_1CILi1EEES8_S8_EEENS6_IJNS7_ILi128EEENS7_ILi96EEENS7_ILi64EEEEEELi256ENS_6half_tEfNS_4arch4Sm90ELb0ELb1ELb1ELb0ELb0ELb0ELb1ELb1ELb0ELb1ELb1ELb0EEENS1_21CollectiveEpilogueFwdINS6_IJSA_NS7_ILi256EEESB_EEES9_SE_SG_Li256ELb0ELb1ELb1ELb0EEENS1_19SingleTileSchedulerILb0ELb1ELb1ELi128EEEEEEEEEvNT_6ParamsE$_ZZN5flash25CollectiveMainloopFwdSm90ILi2EN4cute5tupleIJNS1_1CILi1EEES4_S4_EEENS2_IJNS3_ILi128EEENS3_ILi96EEENS3_ILi64EEEEEELi256EN7cutlass6half_tEfNSA_4arch4Sm90ELb0ELb1ELb1ELb0ELb0ELb0ELb1ELb1ELb0ELb1ELb1ELb0EE3mmaINS_16FlashAttnFwdSm90ISE_NS_21CollectiveEpilogueFwdINS2_IJS6_NS3_ILi256EEES7_EEES5_SB_SD_Li256ELb0ELb1ELb1ELb0EEENS_19SingleTileSchedulerILb0ELb1ELb1ELi128EEEE13SharedStorageENS1_6TensorINS1_11ArrayEngineIfLm128EEENS1_6LayoutINS2_IJNS2_IJNS3_ILi2EEEST_NS3_ILi32EEEEEES4_S4_EEENS2_IJNS2_IJS4_ST_NS3_ILi4EEEEEENS3_ILi0EEESZ_EEEEEEENS_7SoftmaxILi2ELi0EEEEEbRKNSE_6ParamsENSA_25PipelineTmaAsyncNoClusterILi2ENSA_16PipelineTmaAsyncILi2EEEEES1B_RNSA_13PipelineStateILj2EEERT0_RT1_iRiRKNS_16SeqlenInfoQKNewKILb0ELb0EEENS2_IJiiiiEEERT_ENKUliT_T0_T1_E_clIZSF_ISO_S12_S14_EbS17_S1B_S1B_S1E_S1G_S1I_iS1J_S1N_S1O_S1Q_EUlRS1R_iE1_NS3_ILb0EEENS3_ILb1EEEEEDaiS1R_S1S_S1T_,@function
        .size           $_ZN7cutlass13device_kernelIN5flash11enable_sm90INS1_16FlashAttnFwdSm90INS1_25CollectiveMainloopFwdSm90ILi2EN4cute5tupleIJNS5_1CILi1EEES8_S8_EEENS6_IJNS7_ILi128EEENS7_ILi96EEENS7_ILi64EEEEEELi256ENS_6half_tEfNS_4arch4Sm90ELb0ELb1ELb1ELb0ELb0ELb0ELb1ELb1ELb0ELb1ELb1ELb0EEENS1_21CollectiveEpilogueFwdINS6_IJSA_NS7_ILi256EEESB_EEES9_SE_SG_Li256ELb0ELb1ELb1ELb0EEENS1_19SingleTileSchedulerILb0ELb1ELb1ELi128EEEEEEEEEvNT_6ParamsE$_ZZN5flash25CollectiveMainloopFwdSm90ILi2EN4cute5tupleIJNS1_1CILi1EEES4_S4_EEENS2_IJNS3_ILi128EEENS3_ILi96EEENS3_ILi64EEEEEELi256EN7cutlass6half_tEfNSA_4arch4Sm90ELb0ELb1ELb1ELb0ELb0ELb0ELb1ELb1ELb0ELb1ELb1ELb0EE3mmaINS_16FlashAttnFwdSm90ISE_NS_21CollectiveEpilogueFwdINS2_IJS6_NS3_ILi256EEES7_EEES5_SB_SD_Li256ELb0ELb1ELb1ELb0EEENS_19SingleTileSchedulerILb0ELb1ELb1ELi128EEEE13SharedStorageENS1_6TensorINS1_11ArrayEngineIfLm128EEENS1_6LayoutINS2_IJNS2_IJNS3_ILi2EEEST_NS3_ILi32EEEEEES4_S4_EEENS2_IJNS2_IJS4_ST_NS3_ILi4EEEEEENS3_ILi0EEESZ_EEEEEEENS_7SoftmaxILi2ELi0EEEEEbRKNSE_6ParamsENSA_25PipelineTmaAsyncNoClusterILi2ENSA_16PipelineTmaAsyncILi2EEEEES1B_RNSA_13PipelineStateILj2EEERT0_RT1_iRiRKNS_16SeqlenInfoQKNewKILb0ELb0EEENS2_IJiiiiEEERT_ENKUliT_T0_T1_E_clIZSF_ISO_S12_S14_EbS17_S1B_S1B_S1E_S1G_S1I_iS1J_S1N_S1O_S1Q_EUlRS1R_iE1_NS3_ILb0EEENS3_ILb1EEEEEDaiS1R_S1S_S1T_,(.L_x_15195 - $_ZN7cutlass13device_kernelIN5flash11enable_sm90INS1_16FlashAttnFwdSm90INS1_25CollectiveMainloopFwdSm90ILi2EN4cute5tupleIJNS5_1CILi1EEES8_S8_EEENS6_IJNS7_ILi128EEENS7_ILi96EEENS7_ILi64EEEEEELi256ENS_6half_tEfNS_4arch4Sm90ELb0ELb1ELb1ELb0ELb0ELb0ELb1ELb1ELb0ELb1ELb1ELb0EEENS1_21CollectiveEpilogueFwdINS6_IJSA_NS7_ILi256EEESB_EEES9_SE_SG_Li256ELb0ELb1ELb1ELb0EEENS1_19SingleTileSchedulerILb0ELb1ELb1ELi128EEEEEEEEEvNT_6ParamsE$_ZZN5flash25CollectiveMainloopFwdSm90ILi2EN4cute5tupleIJNS1_1CILi1EEES4_S4_EEENS2_IJNS3_ILi128EEENS3_ILi96EEENS3_ILi64EEEEEELi256EN7cutlass6half_tEfNSA_4arch4Sm90ELb0ELb1ELb1ELb0ELb0ELb0ELb1ELb1ELb0ELb1ELb1ELb0EE3mmaINS_16FlashAttnFwdSm90ISE_NS_21CollectiveEpilogueFwdINS2_IJS6_NS3_ILi256EEES7_EEES5_SB_SD_Li256ELb0ELb1ELb1ELb0EEENS_19SingleTileSchedulerILb0ELb1ELb1ELi128EEEE13SharedStorageENS1_6TensorINS1_11ArrayEngineIfLm128EEENS1_6LayoutINS2_IJNS2_IJNS3_ILi2EEEST_NS3_ILi32EEEEEES4_S4_EEENS2_IJNS2_IJS4_ST_NS3_ILi4EEEEEENS3_ILi0EEESZ_EEEEEEENS_7SoftmaxILi2ELi0EEEEEbRKNSE_6ParamsENSA_25PipelineTmaAsyncNoClusterILi2ENSA_16PipelineTmaAsyncILi2EEEEES1B_RNSA_13PipelineStateILj2EEERT0_RT1_iRiRKNS_16SeqlenInfoQKNewKILb0ELb0EEENS2_IJiiiiEEERT_ENKUliT_T0_T1_E_clIZSF_ISO_S12_S14_EbS17_S1B_S1B_S1E_S1G_S1I_iS1J_S1N_S1O_S1Q_EUlRS1R_iE1_NS3_ILb0EEENS3_ILb1EEEEEDaiS1R_S1S_S1T_)
$_ZN7cutlass13device_kernelIN5flash11enable_sm90INS1_16FlashAttnFwdSm90INS1_25CollectiveMainloopFwdSm90ILi2EN4cute5tupleIJNS5_1CILi1EEES8_S8_EEENS6_IJNS7_ILi128EEENS7_ILi96EEENS7_ILi64EEEEEELi256ENS_6half_tEfNS_4arch4Sm90ELb0ELb1ELb1ELb0ELb0ELb0ELb1ELb1ELb0ELb1ELb1ELb0EEENS1_21CollectiveEpilogueFwdINS6_IJSA_NS7_ILi256EEESB_EEES9_SE_SG_Li256ELb0ELb1ELb1ELb0EEENS1_19SingleTileSchedulerILb0ELb1ELb1ELi128EEEEEEEEEvNT_6ParamsE$_ZZN5flash25CollectiveMainloopFwdSm90ILi2EN4cute5tupleIJNS1_1CILi1EEES4_S4_EEENS2_IJNS3_ILi128EEENS3_ILi96EEENS3_ILi64EEEEEELi256EN7cutlass6half_tEfNSA_4arch4Sm90ELb0ELb1ELb1ELb0ELb0ELb0ELb1ELb1ELb0ELb1ELb1ELb0EE3mmaINS_16FlashAttnFwdSm90ISE_NS_21CollectiveEpilogueFwdINS2_IJS6_NS3_ILi256EEES7_EEES5_SB_SD_Li256ELb0ELb1ELb1ELb0EEENS_19SingleTileSchedulerILb0ELb1ELb1ELi128EEEE13SharedStorageENS1_6TensorINS1_11ArrayEngineIfLm128EEENS1_6LayoutINS2_IJNS2_IJNS3_ILi2EEEST_NS3_ILi32EEEEEES4_S4_EEENS2_IJNS2_IJS4_ST_NS3_ILi4EEEEEENS3_ILi0EEESZ_EEEEEEENS_7SoftmaxILi2ELi0EEEEEbRKNSE_6ParamsENSA_25PipelineTmaAsyncNoClusterILi2ENSA_16PipelineTmaAsyncILi2EEEEES1B_RNSA_13PipelineStateILj2EEERT0_RT1_iRiRKNS_16SeqlenInfoQKNewKILb0ELb0EEENS2_IJiiiiEEERT_ENKUliT_T0_T1_E_clIZSF_ISO_S12_S14_EbS17_S1B_S1B_S1E_S1G_S1I_iS1J_S1N_S1O_S1Q_EUlRS1R_iE1_NS3_ILb0EEENS3_ILb1EEEEEDaiS1R_S1S_S1T_:
        /* <DEDUP_REMOVED lines=9> */
[----:B------:R-:W-:Y:S01]  /*35ec0*/  R2UR UR5, R5 ;  /* 0x00000000050572ca */ /* 0x000fe200000e0000 */
[----:B--2---:R-:W-:-:S12]  /*35ed0*/  VIADD R11, R0, 0x1 ;  /* 0x00000001000b7836 */ /* 0x004fd80000000000 */
[----:B------:R-:W2:Y:S01]  /*35ee0*/  LD.E R0, desc[UR4][R2.64+0x8] ;  /* 0x0000080402007980 */ /* 0x000ea2000c101900 */
[----:B------:R-:W-:-:S13]  /*35ef0*/  ISETP.NE.AND P1, PT, R11, 0x2, PT ;  /* 0x000000020b00780c */ /* 0x000fda0003f25270 */
[----:B------:R-:W-:Y:S02]  /*35f00*/  @!P1 R2UR UR6, R4 ;  /* 0x00000000040692ca */ /* 0x000fe400000e0000 */
[----:B------:R-:W-:-:S13]  /*35f10*/  @!P1 R2UR UR7, R5 ;  /* 0x00000000050792ca */ /* 0x000fda00000e0000 */
[----:B------:R-:W3:Y:S01]  /*35f20*/  @!P1 LD.E R6, desc[UR6][R2.64+0x4] ;  /* 0x0000040602069980 */ /* 0x000ee2000c101900 */
        /* <DEDUP_REMOVED lines=8> */
[----:B------:R-:W-:Y:S08]  /*35fb0*/  ST.E desc[UR4][R2.64], R11 ;  /* 0x0000000b02007985 */ /* 0x000ff0000c101904 */
[----:B------:R-:W-:Y:S01]  /*35fc0*/  @!P1 ST.E desc[UR8][R2.64], RZ ;  /* 0x000000ff02009985 */ /* 0x000fe2000c101908 */
[----:B--2---:R-:W-:-:S05]  /*35fd0*/  VIADD R13, R0, 0x1 ;  /* 0x00000001000d7836 */ /* 0x004fca0000000000 */
[----:B------:R-:W-:Y:S01]  /*35fe0*/  ST.E desc[UR6][R2.64+0x8], R13 ;  /* 0x0000080d02007985 */ /* 0x000fe2000c101906 */
[----:B---3--:R-:W-:-:S05]  /*35ff0*/  @!P1 LOP3.LUT R15, R6, 0x1, RZ, 0x3c, !PT ;  /* 0x00000001060f9812 */ /* 0x008fca00078e3cff */
        /* <DEDUP_REMOVED lines=19> */
.L_x_11327:
[----:B------:R-:W-:Y:S05]  /*36130*/  BSYNC B3 ;  /* 0x0000000000037941 */ /* 0x000fea0003800000 */
.L_x_11326:
        /* <DEDUP_REMOVED lines=17> */
.L_x_11329:
[----:B------:R-:W-:Y:S05]  /*36250*/  BSYNC B3 ;  /* 0x0000000000037941 */ /* 0x000fea0003800000 */
.L_x_11328:
        /* <DEDUP_REMOVED lines=10> */
.L_x_11331:
[----:B------:R-:W-:Y:S05]  /*36300*/  BSYNC B3 ;  /* 0x0000000000037941 */ /* 0x000fea0003800000 */
.L_x_11330:
        /* <DEDUP_REMOVED lines=29> */
[----:B------:R-:W-:Y:S03]  /*364e0*/  HGMMA.64x96x16.F32 R24, gdesc[UR4], RZ, !UPT, gsb0 ;  /* 0x01600000041879f0 */ /* 0x000fe6000c0008ff */
        /* <DEDUP_REMOVED lines=14> */
[----:B------:R-:W-:Y:S03]  /*365d0*/  HGMMA.64x96x16.F32 R24, gdesc[UR4], R24, gsb0 ;  /* 0x01600000041879f0 */ /* 0x000fe60008000818 */
        /* <DEDUP_REMOVED lines=47> */
.L_x_11334:
[----:B------:R-:W-:Y:S05]  /*368d0*/  BSYNC B3 ;  /* 0x0000000000037941 */ /* 0x000fea0003800000 */
.L_x_11333:
        /* <DEDUP_REMOVED lines=17> */
.L_x_11336:
[----:B------:R-:W-:Y:S05]  /*369f0*/  BSYNC B3 ;  /* 0x0000000000037941 */ /* 0x000fea0003800000 */
.L_x_11335:
        /* <DEDUP_REMOVED lines=10> */
.L_x_11338:
[----:B------:R-:W-:Y:S05]  /*36aa0*/  BSYNC B3 ;  /* 0x0000000000037941 */ /* 0x000fea0003800000 */
.L_x_11337:
[----:B------:R-:W2:Y:S04]  /*36ab0*/  LDL.64 R12, [R158] ;  /* 0x000000009e0c7983 */ /* 0x000ea80000100a00 */
[----:B0----5:R-:W3:Y:S04]  /*36ac0*/  LDL.64 R10, [R158+0x58] ;  /* 0x000058009e0a7983 */ /* 0x021ee80000100a00 */
[----:B------:R-:W4:Y:S04]  /*36ad0*/  LDL.64 R6, [R158+0x48] ;  /* 0x000048009e067983 */ /* 0x000f280000100a00 */
[----:B------:R-:W4:Y:S01]  /*36ae0*/  LDL.64 R8, [R158+0x50] ;  /* 0x000050009e087983 */ /* 0x000f220000100a00 */
[----:B------:R-:W-:-:S02]  /*36af0*/  R2UR UR6, R4 ;  /* 0x00000000040672ca */ /* 0x000fc400000e0000 */
[C---:B------:R-:W-:Y:S01]  /*36b00*/  R2UR UR7, R5.reuse ;  /* 0x00000000050772ca */ /* 0x040fe200000e0000 */
[----:B------:R-:W4:Y:S01]  /*36b10*/  LDL R74, [R1+0x470] ;  /* 0x00047000014a7983 */ /* 0x000f220000100800 */
[C---:B------:R-:W-:Y:S02]  /*36b20*/  R2UR UR4, R4.reuse ;  /* 0x00000000040472ca */ /* 0x040fe400000e0000 */
[----:B------:R-:W-:Y:S01]  /*36b30*/  R2UR UR5, R5 ;  /* 0x00000000050572ca */ /* 0x000fe200000e0000 */
[----:B------:R-:W4:Y:S08]  /*36b40*/  LDL R21, [R1+0x474] ;  /* 0x0004740001157983 */ /* 0x000f300000100800 */
        /* <DEDUP_REMOVED lines=14> */
[----:B--2---:R-:W-:Y:S02]  /*36c30*/  IMAD R16, R17, 0xc00, R12 ;  /* 0x00000c0011107824 */ /* 0x004fe400078e020c */
[----:B------:R-:W-:-:S03]  /*36c40*/  IMAD.MOV.U32 R17, RZ, RZ, R13 ;  /* 0x000000ffff117224 */ /* 0x000fc600078e000d */
[----:B------:R-:W-:Y:S02]  /*36c50*/  R2UR UR6, R16 ;  /* 0x00000000100672ca */ /* 0x000fe400000e0000 */
[----:B------:R-:W-:Y:S02]  /*36c60*/  R2UR UR7, R17 ;  /* 0x00000000110772ca */ /* 0x000fe400000e0000 */
[----:B---3--:R-:W-:Y:S02]  /*36c70*/  ISETP.NE.U32.AND P1, PT, R0, RZ, PT ;  /* 0x000000ff0000720c */ /* 0x008fe40003f25070 */
[----:B----4-:R-:W-:Y:S02]  /*36c80*/  R2UR UR4, R14 ;  /* 0x000000000e0472ca */ /* 0x010fe400000e0000 */
[----:B------:R-:W-:-:S09]  /*36c90*/  R2UR UR5, R15 ;  /* 0x000000000f0572ca */ /* 0x000fd200000e0000 */
[----:B------:R-:W-:-:S05]  /*36ca0*/  VOTEU.ANY UP0, P1 ;  /* 0x00000000003f7886 */ /* 0x000fca0000800100 */
[----:B------:R-:W-:Y:S03]  /*36cb0*/  HGMMA.64x96x16.F32 R24, gdesc[UR4], R24, UP0, gsb0 ;  /* 0x01600000041879f0 */ /* 0x000fe6000b800818 */
[----:B------:R-:W-:Y:S02]  /*36cc0*/  WARPGROUP.DEPBAR.LE gsb0, 0x0 ;  /* 0x00008000000079c5 */ /* 0x000fe40000010000 */
[----:B------:R-:W-:Y:S04]  /*36cd0*/  ST.E desc[UR8][R6.64], R191 ;  /* 0x000000bf06007985 */ /* 0x000fe8000c101908 */
[----:B------:R-:W2:Y:S01]  /*36ce0*/  LD.E.64 R10, desc[UR10][R8.64] ;  /* 0x0000000a080a7980 */ /* 0x000ea2000c101b00 */
[----:B------:R-:W-:Y:S01]  /*36cf0*/  VIADD R12, R16, 0x2 ;  /* 0x00000002100c7836 */ /* 0x000fe20000000000 */
[----:B------:R-:W-:-:S04]  /*36d00*/  R2UR UR7, R13 ;  /* 0x000000000d0772ca */ /* 0x000fc800000e0000 */
[----:B------:R-:W-:Y:S01]  /*36d10*/  R2UR UR6, R12 ;  /* 0x000000000c0672ca */ /* 0x000fe200000e0000 */
[----:B------:R-:W-:Y:S01]  /*36d20*/  WARPGROUP.ARRIVE ;  /* 0x00000000000079c5 */ /* 0x000fe20000000000 */
[C---:B------:R-:W-:Y:S02]  /*36d30*/  R2UR UR8, R4.reuse ;  /* 0x00000000040872ca */ /* 0x040fe400000e0000 */
        /* <DEDUP_REMOVED lines=208> */
[----:B------:R-:W-:-:S06]  /*37a40*/  WARPGROUP.ARRIVE ;  /* 0x00000000000079c5 */ /* 0x000fcc0000000000 */
[----:B------:R-:W0:Y:S01]  /*37a50*/  S2R R195, SR_TID.X ;  /* 0x0000000000c37919 */ /* 0x000e220000002100 */
[----:B------:R-:W-:Y:S02]  /*37a60*/  R2UR UR8, R4 ;  /* 0x00000000040872ca */ /* 0x000fe400000e0000 */
[----:B------:R-:W-:Y:S02]  /*37a70*/  R2UR UR9, R5 ;  /* 0x00000000050972ca */ /* 0x000fe400000e0000 */
[----:B0-----:R-:W-:Y:S01]  /*37a80*/  LOP3.LUT P2, RZ, R195, 0x7f, RZ, 0xc0, !PT ;  /* 0x0000007fc3ff7812 */ /* 0x001fe2000784c0ff */
[----:B--2---:R-:W-:Y:S01]  /*37a90*/  VIADD R10, R10, 0xc06 ;  /* 0x00000c060a0a7836 */ /* 0x004fe20000000000 */
[----:B------:R-:W-:-:S04]  /*37aa0*/  R2UR UR5, R11 ;  /* 0x000000000b0572ca */ /* 0x000fc800000e0000 */
[----:B------:R-:W-:-:S13]  /*37ab0*/  R2UR UR4, R10 ;  /* 0x000000000a0472ca */ /* 0x000fda00000e0000 */
[----:B------:R-:W-:Y:S03]  /*37ac0*/  HGMMA.64x96x16.F32 R24, gdesc[UR4], R24, gsb0 ;  /* 0x01600000041879f0 */ /* 0x000fe60008000818 */
[----:B------:R-:W-:Y:S02]  /*37ad0*/  WARPGROUP.DEPBAR.LE gsb0, 0x0 ;  /* 0x00008000000079c5 */ /* 0x000fe40000010000 */
[----:B------:R0:W-:Y:S04]  /*37ae0*/  ST.E desc[UR8][R6.64], R191 ;  /* 0x000000bf06007985 */ /* 0x0001e8000c101908 */
[----:B------:R-:W2:Y:S04]  /*37af0*/  @!P2 LDL.64 R8, [R158+0x18] ;  /* 0x000018009e08a983 */ /* 0x000ea80000100a00 */
[----:B------:R-:W3:Y:S01]  /*37b00*/  @!P2 LDL.64 R10, [R158] ;  /* 0x000000009e0aa983 */ /* 0x000ee20000100a00 */
[----:B------:R-:W-:-:S02]  /*37b10*/  @!P2 R2UR UR4, R4 ;  /* 0x000000000404a2ca */ /* 0x000fc400000e0000 */
[C---:B------:R-:W-:Y:S02]  /*37b20*/  @!P2 R2UR UR5, R5.reuse ;  /* 0x000000000505a2ca */ /* 0x040fe400000e0000 */
[----:B------:R-:W-:Y:S02]  /*37b30*/  SHF.R.U32.HI R0, RZ, 0x7, R195 ;  /* 0x00000007ff007819 */ /* 0x000fe400000116c3 */
[----:B------:R-:W-:Y:S02]  /*37b40*/  @!P2 R2UR UR6, R4 ;  /* 0x000000000406a2ca */ /* 0x000fe400000e0000 */
[----:B------:R-:W-:Y:S02]  /*37b50*/  @!P2 R2UR UR7, R5 ;  /* 0x000000000507a2ca */ /* 0x000fe400000e0000 */
[----:B------:R-:W-:-:S05]  /*37b60*/  IADD3 R0, -R0, 0xb, RZ ;  /* 0x0000000b00007810 */ /* 0x000fca0007ffe1ff */
[----:B------:R1:W-:Y:S06]  /*37b70*/  BAR.ARV R0, 0x100 ;  /* 0x000400000000751d */ /* 0x0003ec0000002000 */
[----:B--2---:R-:W2:Y:S04]  /*37b80*/  @!P2 LD.E.64 R8, desc[UR4][R8.64+0x30] ;  /* 0x000030040808a980 */ /* 0x004ea8000c101b00 */
[----:B---3--:R-:W0:Y:S01]  /*37b90*/  @!P2 LD.E R10, desc[UR6][R10.64] ;  /* 0x000000060a0aa980 */ /* 0x008e22000c101900 */
[----:B--2---:R-:W-:-:S05]  /*37ba0*/  @!P2 MOV R13, R8 ;  /* 0x00000008000da202 */ /* 0x004fca0000000f00 */
[----:B0-----:R-:W-:-:S05]  /*37bb0*/  @!P2 IMAD R6, R10, 0x8, R13 ;  /* 0x000000080a06a824 */ /* 0x001fca00078e020d */
[----:B------:R-:W-:-:S04]  /*37bc0*/  @!P2 PRMT R6, RZ, 0x654, R6 ;  /* 0x00000654ff06a816 */ /* 0x000fc80000000006 */
[----:B------:R0:W-:Y:S02]  /*37bd0*/  @!P2 SYNCS.ARRIVE.TRANS64.RED.A1T0 RZ, [R6+URZ], RZ ;  /* 0x000000ff06ffa9a7 */ /* 0x0001e4000810043f */
        /* <DEDUP_REMOVED lines=17> */
[----:B------:R-:W4:Y:S04]  /*37cf0*/  LD.E R78, desc[UR10][R2.64+0xc] ;  /* 0x00000c0a024e7980 */ /* 0x000f28000c101900 */
[----:B------:R-:W4:Y:S04]  /*37d00*/  LD.E R76, desc[UR8][R2.64+0x10] ;  /* 0x00001008024c7980 */ /* 0x000f28000c101900 */
[----:B------:R-:W4:Y:S04]  /*37d10*/  LD.E R79, desc[UR12][R2.64+0x14] ;  /* 0x0000140c024f7980 */ /* 0x000f28000c101900 */
[----:B--2---:R0:W2:Y:S01]  /*37d20*/  LD.E R72, desc[UR4][R6.64] ;  /* 0x0000000406487980 */ /* 0x0040a2000c101900 */
[----:B------:R-:W-:-:S02]  /*37d30*/  R2UR UR4, R4 ;  /* 0x00000000040472ca */ /* 0x000fc400000e0000 */
[----:B------:R-:W-:-:S13]  /*37d40*/  R2UR UR5, R5 ;  /* 0x00000000050572ca */ /* 0x000fda00000e0000 */
[----:B------:R-:W2:Y:S01]  /*37d50*/  LD.E R73, desc[UR4][R2.64] ;  /* 0x0000000402497980 */ /* 0x000ea2000c101900 */
[----:B------:R-:W-:Y:S02]  /*37d60*/  R2UR UR4, R4 ;  /* 0x00000000040472ca */ /* 0x000fe400000e0000 */
[----:B------:R-:W-:Y:S02]  /*37d70*/  R2UR UR5, R5 ;  /* 0x00000000050572ca */ /* 0x000fe400000e0000 */
[----:B---3--:R-:W-:Y:S01]  /*37d80*/  ISETP.NE.AND P1, PT, R0, 0x1, PT ;  /* 0x000000010000780c */ /* 0x008fe20003f25270 */
[----:B0-----:R-:W-:Y:S02]  /*37d90*/  IMAD.MOV.U32 R6, RZ, RZ, R21 ;  /* 0x000000ffff067224 */ /* 0x001fe400078e0015 */
[----:B------:R-:W-:-:S08]  /*37da0*/  IMAD.MOV.U32 R7, RZ, RZ, R74 ;  /* 0x000000ffff077224 */ /* 0x000fd000078e004a */
[----:B------:R-:W3:Y:S02]  /*37db0*/  LD.E R75, desc[UR4][R6.64] ;  /* 0x00000004064b7980 */ /* 0x000ee4000c101900 */
[C---:B------:R-:W-:Y:S02]  /*37dc0*/  @P1 R2UR UR4, R4.reuse ;  /* 0x00000000040412ca */ /* 0x040fe400000e0000 */
[C---:B------:R-:W-:Y:S02]  /*37dd0*/  @P1 R2UR UR5, R5.reuse ;  /* 0x00000000050512ca */ /* 0x040fe400000e0000 */
[C---:B------:R-:W-:Y:S02]  /*37de0*/  @P1 R2UR UR6, R4.reuse ;  /* 0x00000000040612ca */ /* 0x040fe400000e0000 */
[----:B------:R-:W-:Y:S01]  /*37df0*/  @P1 R2UR UR7, R5 ;  /* 0x00000000050712ca */ /* 0x000fe200000e0000 */
[----:B------:R-:W3:Y:S08]  /*37e00*/  LD.E R6, desc[UR14][R2.64+0x18] ;  /* 0x0000180e02067980 */ /* 0x000ef0000c101900 */
[----:B------:R-:W3:Y:S04]  /*37e10*/  @P1 LD.E R74, desc[UR4][R2.64+0x28] ;  /* 0x00002804024a1980 */ /* 0x000ee8000c101900 */
[----:B------:R-:W3:Y:S01]  /*37e20*/  @P1 LD.E R77, desc[UR6][R2.64+0x2c] ;  /* 0x00002c06024d1980 */ /* 0x000ee2000c101900 */
[----:B------:R-:W-:-:S02]  /*37e30*/  R2UR UR4, R4 ;  /* 0x00000000040472ca */ /* 0x000fc400000e0000 */
[C---:B------:R-:W-:Y:S02]  /*37e40*/  R2UR UR5, R5.reuse ;  /* 0x00000000050572ca */ /* 0x040fe400000e0000 */
[----:B------:R-:W-:Y:S02]  /*37e50*/  R2UR UR6, R4 ;  /* 0x00000000040672ca */ /* 0x000fe400000e0000 */
[----:B------:R-:W-:-:S09]  /*37e60*/  R2UR UR7, R5 ;  /* 0x00000000050772ca */ /* 0x000fd200000e0000 */
[----:B------:R-:W3:Y:S04]  /*37e70*/  LD.E R8, desc[UR4][R2.64+0x8] ;  /* 0x0000080402087980 */ /* 0x000ee8000c101900 */
[----:B------:R-:W3:Y:S01]  /*37e80*/  LD.E R7, desc[UR6][R2.64+0x4] ;  /* 0x0000040602077980 */ /* 0x000ee2000c101900 */
[----:B----4-:R-:W-:Y:S01]  /*37e90*/  LOP3.LUT R78, RZ, R78, RZ, 0x33, !PT ;  /* 0x0000004eff4e7212 */ /* 0x010fe200078e33ff */
[----:B------:R-:W-:Y:S01]  /*37ea0*/  BSSY B3, `(.L_x_11340) ;  /* 0x00000ae000037945 */ /* 0x000fe20003800000 */
[----:B------:R-:W-:Y:S02]  /*37eb0*/  IMAD R79, R20, -0x60, R79 ;  /* 0xffffffa0144f7824 */ /* 0x000fe400078e024f */
[-C--:B--2---:R-:W-:Y:S01]  /*37ec0*/  FMUL.FTZ R28, R28, R72.reuse ;  /* 0x000000481c1c7220 */ /* 0x084fe20000410000 */
[-C--:B------:R-:W-:Y:S01]  /*37ed0*/  FMUL.FTZ R9, R27, R72.reuse ;  /* 0x000000481b097220 */ /* 0x080fe20000410000 */
[----:B------:R-:W-:-:S02]  /*37ee0*/  FMUL.FTZ R27, R53, R72 ;  /* 0x00000048351b7220 */ /* 0x000fc40000410000 */
[----:B------:R0:W1:Y:S01]  /*37ef0*/  MUFU.TANH R81, R28 ;  /* 0x0000001c00517308 */ /* 0x0000620000002400 */
[----:B------:R-:W-:-:S07]  /*37f00*/  FMUL.FTZ R11, R30, R72 ;  /* 0x000000481e0b7220 */ /* 0x000fce0000410000 */
[----:B------:R2:W4:Y:S01]  /*37f10*/  MUFU.TANH R87, R27 ;  /* 0x0000001b00577308 */ /* 0x0005220000002400 */
[----:B0-----:R-:W-:-:S04]  /*37f20*/  SHF.R.S32.HI R28, RZ, 0x1f, R73 ;  /* 0x0000001fff1c7819 */ /* 0x001fc80000011449 */
[----:B--2---:R-:W-:-:S04]  /*37f30*/  LEA.HI R27, R28, R73, RZ, 0x7 ;  /* 0x000000491c1b7211 */ /* 0x004fc800078f38ff */
[----:B------:R-:W-:Y:S01]  /*37f40*/  LOP3.LUT R30, R27, 0xffffff80, RZ, 0xc0, !PT ;  /* 0xffffff801b1e7812 */ /* 0x000fe200078ec0ff */
[----:B------:R-:W-:-:S04]  /*37f50*/  FMUL.FTZ R29, R29, R72 ;  /* 0x000000481d1d7220 */ /* 0x000fc80000410000 */
[----:B------:R-:W-:Y:S01]  /*37f60*/  IMAD.IADD R30, R73, 0x1, -R30 ;  /* 0x00000001491e7824 */ /* 0x000fe200078e0a1e */
[----:B------:R0:W2:Y:S01]  /*37f70*/  MUFU.TANH R82, R29 ;  /* 0x0000001d00527308 */ /* 0x0000a20000002400 */
[-C--:B------:R-:W-:Y:S01]  /*37f80*/  FMUL.FTZ R32, R32, R72.reuse ;  /* 0x0000004820207220 */ /* 0x080fe20000410000 */
[----:B------:R-:W-:Y:S01]  /*37f90*/  LEA.HI R28, R28, R73, RZ, 0x2 ;  /* 0x000000491c1c7211 */ /* 0x000fe200078f10ff */
[----:B------:R-:W-:Y:S01]  /*37fa0*/  FMUL.FTZ R12, R31, R72 ;  /* 0x000000481f0c7220 */ /* 0x000fe20000410000 */
[----:B0-----:R-:W-:-:S04]  /*37fb0*/  SHF.R.S32.HI R29, RZ, 0x1f, R30 ;  /* 0x0000001fff1d7819 */ /* 0x001fc8000001141e */
[----:B------:R0:W1:Y:S01]  /*37fc0*/  MUFU.TANH R83, R32 ;  /* 0x0000002000537308 */ /* 0x0000620000002400 */
[----:B------:R-:W-:Y:S02]  /*37fd0*/  LOP3.LUT R28, R28, 0xfffffffc, RZ, 0xc0, !PT ;  /* 0xfffffffc1c1c7812 */ /* 0x000fe400078ec0ff */
[----:B------:R-:W-:Y:S01]  /*37fe0*/  LEA.HI R31, R29, R30, RZ, 0x2 ;  /* 0x0000001e1d1f7211 */ /* 0x000fe200078f10ff */
[----:B------:R-:W-:-:S03]  /*37ff0*/  FMUL.FTZ R13, R34, R72 ;  /* 0x00000048220d7220 */ /* 0x000fc60000410000 */
[--C-:B------:R-:W-:Y:S02]  /*38000*/  SHF.R.S32.HI R34, RZ, 0x1f, R31.reuse ;  /* 0x0000001fff227819 */ /* 0x100fe4000001141f */
[----:B0-----:R-:W-:Y:S02]  /*38010*/  LEA.HI R32, R29, R30, RZ, 0x5 ;  /* 0x0000001e1d207211 */ /* 0x001fe400078f28ff */
[----:B------:R-:W-:Y:S01]  /*38020*/  SHF.R.S32.HI R29, RZ, 0x2, R31 ;  /* 0x00000002ff1d7819 */ /* 0x000fe2000001141f */
[----:B------:R-:W-:Y:S01]  /*38030*/  IMAD.IADD R73, R73, 0x1, -R28 ;  /* 0x0000000149497824 */ /* 0x000fe200078e0a1c */
[----:B------:R-:W-:Y:S02]  /*38040*/  SHF.R.S32.HI R28, RZ, 0x7, R27 ;  /* 0x00000007ff1c7819 */ /* 0x000fe4000001141b */
[----:B------:R-:W-:Y:S02]  /*38050*/  LEA.HI R34, R34, R29, RZ, 0x3 ;  /* 0x0000001d22227211 */ /* 0x000fe400078f18ff */
[----:B------:R-:W-:-:S02]  /*38060*/  SHF.R.S32.HI R32, RZ, 0x5, R32 ;  /* 0x00000005ff207819 */ /* 0x000fc40000011420 */
[----:B------:R-:W-:Y:S02]  /*38070*/  LEA.HI R27, R27, R28, RZ, 0x1 ;  /* 0x0000001c1b1b7211 */ /* 0x000fe400078f08ff */
[----:B------:R-:W-:Y:S01]  /*38080*/  LOP3.LUT R34, R34, 0xfffffff8, RZ, 0xc0, !PT ;  /* 0xfffffff822227812 */ /* 0x000fe200078ec0ff */
[----:B---3--:R-:W-:Y:S01]  /*38090*/  IMAD R75, R75, 0x8, R32 ;  /* 0x000000084b4b7824 */ /* 0x008fe200078e0220 */
[----:B------:R-:W-:Y:S02]  /*380a0*/  LOP3.LUT R27, R27, 0x3fffffe, RZ, 0xc0, !PT ;  /* 0x03fffffe1b1b7812 */ /* 0x000fe400078ec0ff */
[----:B------:R-:W-:Y:S01]  /*380b0*/  LEA.HI R32, R73, R73, RZ, 0x1 ;  /* 0x0000004949207211 */ /* 0x000fe200078f08ff */
[----:B------:R-:W-:Y:S02]  /*380c0*/  IMAD.IADD R34, R29, 0x1, -R34 ;  /* 0x000000011d227824 */ /* 0x000fe400078e0a22 */
[----:B------:R-:W-:Y:S01]  /*380d0*/  IMAD.IADD R27, R28, 0x1, -R27 ;  /* 0x000000011c1b7824 */ /* 0x000fe200078e0a1b */
[----:B------:R-:W-:Y:S01]  /*380e0*/  LOP3.LUT R32, R32, 0x1ffffffe, RZ, 0xc0, !PT ;  /* 0x1ffffffe20207812 */ /* 0x000fe200078ec0ff */
[----:B------:R-:W-:-:S02]  /*380f0*/  IMAD.U32 R34, R75, 0x10, R34 ;  /* 0x000000104b227824 */ /* 0x000fc400078e0022 */
[-C--:B------:R-:W-:Y:S02]  /*38100*/  FMUL.FTZ R53, R54, R72.reuse ;  /* 0x0000004836357220 */ /* 0x080fe40000410000 */
[----:B------:R-:W-:Y:S02]  /*38110*/  IMAD.IADD R32, R73, 0x1, -R32 ;  /* 0x0000000149207824 */ /* 0x000fe400078e0a20 */
[----:B------:R-:W-:Y:S02]  /*38120*/  IMAD R27, R27, 0x40, R34 ;  /* 0x000000401b1b7824 */ /* 0x000fe400078e0222 */
[----:B------:R-:W-:Y:S02]  /*38130*/  FMUL.FTZ R54, R55, R72 ;  /* 0x0000004837367220 */ /* 0x000fe40000410000 */
[----:B------:R-:W-:-:S04]  /*38140*/  IMAD R55, R32, 0x8, R27 ;  /* 0x0000000820377824 */ /* 0x000fc800078e021b */
[----:B------:R-:W-:-:S05]  /*38150*/  @P1 IMAD.HI.U32 R74, R55, R74, RZ ;  /* 0x0000004a374a1227 */ /* 0x000fca00078e00ff */
[----:B------:R-:W-:Y:S01]  /*38160*/  @P1 SHF.R.U32.HI R55, RZ, R77, R74 ;  /* 0x0000004dff371219 */ /* 0x000fe2000001164a */
[-C--:B------:R-:W-:Y:S01]  /*38170*/  FMUL.FTZ R25, R25, R72.reuse ;  /* 0x0000004819197220 */ /* 0x080fe20000410000 */
[-C--:B------:R-:W-:Y:S01]  /*38180*/  FMUL.FTZ R15, R49, R72.reuse ;  /* 0x00000048310f7220 */ /* 0x080fe20000410000 */
[-C--:B------:R-:W-:Y:S01]  /*38190*/  FMUL.FTZ R52, R52, R72.reuse ;  /* 0x0000004834347220 */ /* 0x080fe20000410000 */
[----:B------:R-:W-:Y:S01]  /*381a0*/  LOP3.LUT R31, R31, 0x7ffffffc, RZ, 0xc0, !PT ;  /* 0x7ffffffc1f1f7812 */ /* 0x000fe200078ec0ff */
[----:B------:R-:W0:Y:S01]  /*381b0*/  SHFL.IDX PT, R29, R55, RZ, 0x1c1f ;  /* 0x001c1fff371d7589 */ /* 0x000e2200000e0000 */
[----:B------:R-:W-:Y:S02]  /*381c0*/  IMAD.MOV.U32 R27, RZ, RZ, -0x60 ;  /* 0xffffffa0ff1b7424 */ /* 0x000fe400078e00ff */
[-C--:B------:R-:W-:Y:S01]  /*381d0*/  FMUL.FTZ R49, R50, R72.reuse ;  /* 0x0000004832317220 */ /* 0x080fe20000410000 */
[-C--:B------:R-:W-:Y:S01]  /*381e0*/  FMUL.FTZ R10, R24, R72.reuse ;  /* 0x00000048180a7220 */ /* 0x080fe20000410000 */
[----:B------:R3:W0:Y:S01]  /*381f0*/  MUFU.TANH R80, R25 ;  /* 0x0000001900507308 */ /* 0x0006220000002400 */
[-C--:B------:R-:W-:Y:S01]  /*38200*/  FMUL.FTZ R0, R26, R72.reuse ;  /* 0x000000481a007220 */ /* 0x080fe20000410000 */
[-C--:B------:R-:W-:Y:S01]  /*38210*/  FMUL.FTZ R50, R51, R72.reuse ;  /* 0x0000004833327220 */ /* 0x080fe20000410000 */
[-C--:B------:R-:W-:Y:S01]  /*38220*/  FMUL.FTZ R33, R33, R72.reuse ;  /* 0x0000004821217220 */ /* 0x080fe20000410000 */
[-C--:B------:R-:W-:Y:S01]  /*38230*/  FMUL.FTZ R14, R35, R72.reuse ;  /* 0x00000048230e7220 */ /* 0x080fe20000410000 */
[-C--:B------:R-:W-:Y:S01]  /*38240*/  FMUL.FTZ R36, R36, R72.reuse ;  /* 0x0000004824247220 */ /* 0x080fe20000410000 */
[-C--:B------:R-:W-:Y:S01]  /*38250*/  FMUL.FTZ R37, R37, R72.reuse ;  /* 0x0000004825257220 */ /* 0x080fe20000410000 */
[-C--:B------:R-:W-:Y:S01]  /*38260*/  FMUL.FTZ R16, R38, R72.reuse ;  /* 0x0000004826107220 */ /* 0x080fe20000410000 */
[----:B------:R4:W0:Y:S01]  /*38270*/  MUFU.TANH R85, R15 ;  /* 0x0000000f00557308 */ /* 0x0008220000002400 */
[-C--:B------:R-:W-:Y:S01]  /*38280*/  FMUL.FTZ R17, R39, R72.reuse ;  /* 0x0000004827117220 */ /* 0x080fe20000410000 */
[-C--:B------:R-:W-:Y:S01]  /*38290*/  FMUL.FTZ R40, R40, R72.reuse ;  /* 0x0000004828287220 */ /* 0x080fe20000410000 */
[-C--:B------:R-:W-:Y:S01]  /*382a0*/  FMUL.FTZ R21, R42, R72.reuse ;  /* 0x000000482a157220 */ /* 0x080fe20000410000 */
[-C--:B------:R-:W-:Y:S01]  /*382b0*/  FMUL.FTZ R24, R43, R72.reuse ;  /* 0x000000482b187220 */ /* 0x080fe20000410000 */
[-C--:B---3--:R-:W-:Y:S01]  /*382c0*/  FMUL.FTZ R25, R46, R72.reuse ;  /* 0x000000482e197220 */ /* 0x088fe20000410000 */
[-C--:B------:R-:W-:Y:S01]  /*382d0*/  FMUL.FTZ R26, R47, R72.reuse ;  /* 0x000000482f1a7220 */ /* 0x080fe20000410000 */
[-C--:B------:R-:W-:Y:S01]  /*382e0*/  FMUL.FTZ R58, R58, R72.reuse ;  /* 0x000000483a3a7220 */ /* 0x080fe20000410000 */
[----:B------:R3:W0:Y:S01]  /*382f0*/  MUFU.TANH R86, R52 ;  /* 0x0000003400567308 */ /* 0x0006220000002400 */
[-C--:B------:R-:W-:Y:S01]  /*38300*/  FMUL.FTZ R59, R59, R72.reuse ;  /* 0x000000483b3b7220 */ /* 0x080fe20000410000 */
[-C--:B------:R-:W-:Y:S01]  /*38310*/  FMUL.FTZ R60, R60, R72.reuse ;  /* 0x000000483c3c7220 */ /* 0x080fe20000410000 */
[-C--:B------:R-:W-:Y:S01]  /*38320*/  FMUL.FTZ R61, R61, R72.reuse ;  /* 0x000000483d3d7220 */ /* 0x080fe20000410000 */
[-C--:B------:R-:W-:Y:S01]  /*38330*/  FMUL.FTZ R62, R62, R72.reuse ;  /* 0x000000483e3e7220 */ /* 0x080fe20000410000 */
[-C--:B----4-:R-:W-:Y:S01]  /*38340*/  FMUL.FTZ R15, R63, R72.reuse ;  /* 0x000000483f0f7220 */ /* 0x090fe20000410000 */
[-C--:B------:R-:W-:Y:S01]  /*38350*/  FMUL.FTZ R64, R64, R72.reuse ;  /* 0x0000004840407220 */ /* 0x080fe20000410000 */
[-C--:B------:R-:W-:Y:S01]  /*38360*/  FMUL.FTZ R65, R65, R72.reuse ;  /* 0x0000004841417220 */ /* 0x080fe20000410000 */
[-C--:B------:R-:W-:Y:S01]  /*38370*/  FMUL.FTZ R51, R66, R72.reuse ;  /* 0x0000004842337220 */ /* 0x080fe20000410000 */
[-C--:B---3--:R-:W-:Y:S01]  /*38380*/  FMUL.FTZ R52, R67, R72.reuse ;  /* 0x0000004843347220 */ /* 0x088fe20000410000 */
        /* <DEDUP_REMOVED lines=8> */
[-C--:B------:R-:W-:Y:S01]  /*38410*/  FMUL.FTZ R45, R45, R72.reuse ;  /* 0x000000482d2d7220 */ /* 0x080fe20000410000 */
[----:B------:R-:W-:Y:S01]  /*38420*/  FMUL.FTZ R48, R48, R72 ;  /* 0x0000004830307220 */ /* 0x000fe20000410000 */
[----:B------:R-:W-:Y:S01]  /*38430*/  ISETP.GE.AND P2, PT, R6, 0x1, PT ;  /* 0x000000010600780c */ /* 0x000fe20003f46270 */
[----:B------:R-:W-:Y:S01]  /*38440*/  IMAD R28, R31, -0x2, R28 ;  /* 0xfffffffe1f1c7824 */ /* 0x000fe200078e021c */
[----:B------:R-:W3:Y:S04]  /*38450*/  MUFU.TANH R10, R10 ;  /* 0x0000000a000a7308 */ /* 0x000ee80000002400 */
[----:B------:R-:W-:-:S04]  /*38460*/  IADD3 R27, -R7, R28, R8 ;  /* 0x0000001c071b7210 */ /* 0x000fc80007ffe108 */
[----:B------:R-:W4:Y:S01]  /*38470*/  MUFU.TANH R0, R0 ;  /* 0x0000000000007308 */ /* 0x000f220000002400 */
[----:B------:R-:W-:-:S07]  /*38480*/  FMUL.FTZ R56, R56, R72 ;  /* 0x0000004838387220 */ /* 0x000fce0000410000 */
[----:B------:R-:W0:Y:S01]  /*38490*/  MUFU.TANH R9, R9 ;  /* 0x0000000900097308 */ /* 0x000e220000002400 */
        /* <DEDUP_REMOVED lines=38> */
[----:B------:R-:W-:Y:S02]  /*38700*/  IMAD.IADD R78, R27, 0x1, R78 ;  /* 0x000000011b4e7824 */ /* 0x000fe400078e024e */
[----:B------:R-:W-:-:S03]  /*38710*/  VIADD R63, R28, 0xffffffff ;  /* 0xffffffff1c3f7836 */ /* 0x000fc60000000000 */
[----:B------:R0:W1:Y:S08]  /*38720*/  MUFU.TANH R88, R56 ;  /* 0x0000003800587308 */ /* 0x0000700000002400 */
[----:B------:R2:W1:Y:S01]  /*38730*/  MUFU.TANH R89, R57 ;  /* 0x0000003900597308 */ /* 0x0004620000002400 */
[--C-:B0-----:R-:W-:Y:S02]  /*38740*/  IMAD.IADD R56, R78, 0x1, R29.reuse ;  /* 0x000000014e387824 */ /* 0x101fe400078e021d */
[----:B--2---:R-:W-:Y:S01]  /*38750*/  IMAD.IADD R57, R76, 0x1, R29 ;  /* 0x000000014c397824 */ /* 0x004fe200078e021d */
[----:B---34-:R-:W-:Y:S06]  /*38760*/  @!P2 BRA `(.L_x_11341) ;  /* 0x000000000084a947 */ /* 0x018fec0003800000 */
        /* <DEDUP_REMOVED lines=16> */
.L_x_11345:
[----:B------:R-:W-:Y:S05]  /*38870*/  BSYNC B5 ;  /* 0x0000000000057941 */ /* 0x000fea0003800000 */
.L_x_11344:
[----:B------:R-:W-:Y:S01]  /*38880*/  LOP3.LUT R27, RZ, R27, RZ, 0x33, !PT ;  /* 0x0000001bff1b7212 */ /* 0x000fe200078e33ff */
[----:B------:R-:W-:Y:S06]  /*38890*/  BRA `(.L_x_11346) ;  /* 0x0000000000287947 */ /* 0x000fec0003800000 */
.L_x_11343:
        /* <DEDUP_REMOVED lines=10> */
.L_x_11346:
[----:B------:R-:W-:Y:S05]  /*38940*/  BSYNC B4 ;  /* 0x0000000000047941 */ /* 0x000fea0003800000 */
.L_x_11342:
[----:B------:R-:W-:-:S05]  /*38950*/  IMAD R27, R6, R27, R63 ;  /* 0x0000001b061b7224 */ /* 0x000fca00078e023f */
[----:B------:R-:W-:Y:S02]  /*38960*/  VIMNMX R56, R56, R27, !PT ;  /* 0x0000001b38387248 */ /* 0x000fe40007fe0100 */
[----:B------:R-:W-:-:S07]  /*38970*/  VIADDMNMX R57, R27, R6, R57, PT ;  /* 0x000000061b397246 */ /* 0x000fce0003800139 */
.L_x_11341:
[----:B------:R-:W-:Y:S05]  /*38980*/  BSYNC B3 ;  /* 0x0000000000037941 */ /* 0x000fea0003800000 */
.L_x_11340:
[C---:B------:R-:W-:Y:S01]  /*38990*/  ISETP.GE.AND P2, PT, R79.reuse, 0x9, PT ;  /* 0x000000094f00780c */ /* 0x040fe20003f46270 */
[----:B------:R-:W0:Y:S01]  /*389a0*/  SHFL.IDX PT, R55, R55, 0x1, 0x1c1f ;  /* 0x003c1f0037377f89 */ /* 0x000e2200000e0000 */
[----:B------:R-:W-:Y:S01]  /*389b0*/  ISETP.GE.AND P1, PT, R79, 0x2, PT ;  /* 0x000000024f00780c */ /* 0x000fe20003f26270 */
[----:B------:R-:W-:Y:S01]  /*389c0*/  BSSY B3, `(.L_x_11347) ;  /* 0x0000097000037945 */ /* 0x000fe20003800000 */
[C---:B------:R-:W-:Y:S02]  /*389d0*/  ISETP.GT.AND P3, PT, R56.reuse, 0x8, !P2 ;  /* 0x000000083800780c */ /* 0x040fe40005764270 */
[----:B------:R-:W-:Y:S02]  /*389e0*/  ISETP.GT.AND P4, PT, R56, 0x1, !P1 ;  /* 0x000000013800780c */ /* 0x000fe40004f84270 */
[----:B------:R-:W-:Y:S02]  /*389f0*/  ISETP.LT.OR P3, PT, R57, 0x9, P3 ;  /* 0x000000093900780c */ /* 0x000fe40001f61670 */
[----:B------:R-:W-:-:S02]  /*38a00*/  ISETP.GE.AND P5, PT, R79, 0xa, PT ;  /* 0x0000000a4f00780c */ /* 0x000fc40003fa6270 */
[----:B-1----:R-:W-:Y:S02]  /*38a10*/  FSEL R47, R81, -INF , !P3 ;  /* 0xff800000512f7808 */ /* 0x002fe40005800000 */
        /* <DEDUP_REMOVED lines=128> */
.L_x_11352:
[----:B------:R-:W-:Y:S05]  /*39220*/  BSYNC B5 ;  /* 0x0000000000057941 */ /* 0x000fea0003800000 */
.L_x_11351:
[----:B------:R-:W-:Y:S01]  /*39230*/  LOP3.LUT R7, RZ, R7, RZ, 0x33, !PT ;  /* 0x00000007ff077212 */ /* 0x000fe200078e33ff */
[----:B------:R-:W-:Y:S06]  /*39240*/  BRA `(.L_x_11353) ;  /* 0x0000000000287947 */ /* 0x000fec0003800000 */
.L_x_11350:
        /* <DEDUP_REMOVED lines=10> */
.L_x_11353:
[----:B------:R-:W-:Y:S05]  /*392f0*/  BSYNC B4 ;  /* 0x0000000000047941 */ /* 0x000fea0003800000 */
.L_x_11349:
[----:B------:R-:W-:-:S05]  /*39300*/  IMAD R7, R6, R7, R63 ;  /* 0x0000000706077224 */ /* 0x000fca00078e023f */
[----:B------:R-:W-:Y:S02]  /*39310*/  VIADDMNMX R57, R7, R6, R57, PT ;  /* 0x0000000607397246 */ /* 0x000fe40003800139 */
[----:B------:R-:W-:-:S07]  /*39320*/  VIMNMX R56, R56, R7, !PT ;  /* 0x0000000738387248 */ /* 0x000fce0007fe0100 */
.L_x_11348:
[----:B------:R-:W-:Y:S05]  /*39330*/  BSYNC B3 ;  /* 0x0000000000037941 */ /* 0x000fea0003800000 */
.L_x_11347:
        /* <DEDUP_REMOVED lines=77> */
[----:B------:R-:W-:-:S04]  /*39810*/  ISETP.LT.OR P1, PT, R57, 0x1, P1 ;  /* 0x000000013900780c */ /* 0x000fc80000f21670 */
[----:B------:R-:W-:Y:S01]  /*39820*/  FSEL R0, R0, -INF , !P1 ;  /* 0xff80000000007808 */ /* 0x000fe20004800000 */
[----:B--2---:R-:W2:Y:S01]  /*39830*/  LD.E.64 R2, desc[UR4][R6.64] ;  /* 0x0000000406027980 */ /* 0x004ea2000c101b00 */
[C---:B------:R-:W-:Y:S02]  /*39840*/  ISETP.GT.AND P1, PT, R56.reuse, 0x49, !P2 ;  /* 0x000000493800780c */ /* 0x040fe40005724270 */
[C---:B------:R-:W-:Y:S01]  /*39850*/  ISETP.GT.AND P3, PT, R56.reuse, 0x50, !P3 ;  /* 0x000000503800780c */ /* 0x040fe20005f64270 */
[----:B------:R-:W3:Y:S01]  /*39860*/  LD.E R64, desc[UR4][R6.64+0x20] ;  /* 0x0000200406407980 */ /* 0x000ee2000c101900 */
[C---:B------:R-:W-:Y:S02]  /*39870*/  ISETP.GT.AND P4, PT, R56.reuse, 0x51, !P4 ;  /* 0x000000513800780c */ /* 0x040fe40006784270 */
[C---:B------:R-:W-:Y:S01]  /*39880*/  ISETP.GT.AND P5, PT, R56.reuse, 0x58, !P5 ;  /* 0x000000583800780c */ /* 0x040fe20006fa4270 */
[----:B------:R-:W4:Y:S01]  /*39890*/  LD.E R65, desc[UR4][R6.64+0x10] ;  /* 0x0000100406417980 */ /* 0x000f22000c101900 */
[----:B------:R-:W-:-:S02]  /*398a0*/  ISETP.GT.AND P2, PT, R56, 0x59, !P6 ;  /* 0x000000593800780c */ /* 0x000fc40007744270 */
[C---:B------:R-:W-:Y:S02]  /*398b0*/  ISETP.LT.OR P1, PT, R57.reuse, 0x4a, P1 ;  /* 0x0000004a3900780c */ /* 0x040fe40000f21670 */
[----:B------:R-:W-:Y:S02]  /*398c0*/  ISETP.LT.OR P3, PT, R57, 0x51, P3 ;  /* 0x000000513900780c */ /* 0x000fe40001f61670 */
[----:B------:R-:W-:Y:S02]  /*398d0*/  FSEL R15, R15, -INF , !P1 ;  /* 0xff8000000f0f7808 */ /* 0x000fe40004800000 */
[----:B------:R-:W-:Y:S02]  /*398e0*/  ISETP.LT.OR P4, PT, R57, 0x52, P4 ;  /* 0x000000523900780c */ /* 0x000fe40002781670 */
[----:B------:R-:W-:Y:S02]  /*398f0*/  FSEL R51, R51, -INF , !P3 ;  /* 0xff80000033337808 */ /* 0x000fe40005800000 */
[----:B------:R-:W-:-:S02]  /*39900*/  ISETP.LT.OR P5, PT, R57, 0x59, P5 ;  /* 0x000000593900780c */ /* 0x000fc40002fa1670 */
[----:B------:R-:W-:Y:S02]  /*39910*/  ISETP.LT.OR P2, PT, R57, 0x5a, P2 ;  /* 0x0000005a3900780c */ /* 0x000fe40001741670 */
[----:B------:R-:W-:Y:S02]  /*39920*/  FSEL R52, R52, -INF , !P4 ;  /* 0xff80000034347808 */ /* 0x000fe40006000000 */
[----:B------:R-:W-:Y:S02]  /*39930*/  R2UR UR6, R4 ;  /* 0x00000000040672ca */ /* 0x000fe400000e0000 */
[----:B------:R-:W-:Y:S02]  /*39940*/  R2UR UR7, R5 ;  /* 0x00000000050772ca */ /* 0x000fe400000e0000 */
[----:B--2---:R-:W-:Y:S02]  /*39950*/  FMNMX.FTZ R9, R73, R2, !PT ;  /* 0x0000000249097209 */ /* 0x004fe40007810000 */
        /* <DEDUP_REMOVED lines=42> */
[----:B------:R-:W-:-:S02]  /*39c00*/  FSEL R56, R70, -INF , !P5 ;  /* 0xff80000046387808 */ /* 0x000fc40006800000 */
[----:B------:R-:W-:Y:S02]  /*39c10*/  FMNMX.FTZ R9, R52, R57, !PT ;  /* 0x0000003934097209 */ /* 0x000fe40007810000 */
[----:B------:R-:W-:Y:S02]  /*39c20*/  FMNMX.FTZ R61, R27, R8, !PT ;  /* 0x000000081b3d7209 */ /* 0x000fe40007810000 */
[----:B------:R-:W-:Y:S02]  /*39c30*/  FSEL R57, R71, -INF , !P2 ;  /* 0xff80000047397808 */ /* 0x000fe40005000000 */
[----:B------:R-:W-:Y:S02]  /*39c40*/  FMNMX.FTZ R8, R56, R9, !PT ;  /* 0x0000000938087209 */ /* 0x000fe40007810000 */
[----:B------:R-:W-:Y:S02]  /*39c50*/  FMNMX.FTZ R62, R10, R61, !PT ;  /* 0x0000003d0a3e7209 */ /* 0x000fe40007810000 */
[----:B------:R-:W-:-:S03]  /*39c60*/  FMNMX.FTZ R63, R57, R8, !PT ;  /* 0x00000008393f7209 */ /* 0x000fc60007810000 */
[----:B------:R-:W0:Y:S04]  /*39c70*/  SHFL.BFLY PT, R9, R62, 0x2, 0x1f ;  /* 0x0c401f003e097f89 */ /* 0x000e2800000e0000 */
[----:B------:R1:W-:Y:S04]  /*39c80*/  ST.E.64 desc[UR4][R6.64], R62 ;  /* 0x0000003e06007985 */ /* 0x0003e8000c101b04 */
[----:B------:R-:W2:Y:S01]  /*39c90*/  LD.E R67, desc[UR6][R6.64+0x4] ;  /* 0x0000040606437980 */ /* 0x000ea2000c101900 */
[----:B0-----:R-:W-:-:S03]  /*39ca0*/  FMNMX.FTZ R9, R62, R9, !PT ;  /* 0x000000093e097209 */ /* 0x001fc60007810000 */
[----:B-1----:R-:W5:Y:S04]  /*39cb0*/  LD.E R62, desc[UR6][R6.64+0x14] ;  /* 0x00001406063e7980 */ /* 0x002f68000c101900 */
[----:B------:R-:W0:Y:S02]  /*39cc0*/  SHFL.BFLY PT, R8, R9, 0x1, 0x1f ;  /* 0x0c201f0009087f89 */ /* 0x000e2400000e0000 */
[----:B0-----:R-:W-:-:S05]  /*39cd0*/  FMNMX.FTZ R61, R9, R8, !PT ;  /* 0x00000008093d7209 */ /* 0x001fca0007810000 */
[----:B------:R-:W-:Y:S04]  /*39ce0*/  ST.E desc[UR4][R6.64], R61 ;  /* 0x0000003d06007985 */ /* 0x000fe8000c101904 */
[----:B------:R-:W3:Y:S01]  /*39cf0*/  LD.E R66, desc[UR6][R6.64] ;  /* 0x0000000606427980 */ /* 0x000ee2000c101900 */
[----:B------:R-:W-:Y:S02]  /*39d00*/  R2UR UR8, R4 ;  /* 0x00000000040872ca */ /* 0x000fe400000e0000 */
[----:B------:R-:W-:Y:S01]  /*39d10*/  R2UR UR9, R5 ;  /* 0x00000000050972ca */ /* 0x000fe200000e0000 */
[----:B--2---:R-:W0:Y:S02]  /*39d20*/  SHFL.BFLY PT, R8, R67, 0x2, 0x1f ;  /* 0x0c401f0043087f89 */ /* 0x004e2400000e0000 */
[----:B0-----:R-:W-:-:S05]  /*39d30*/  FMNMX.FTZ R9, R8, R67, !PT ;  /* 0x0000004308097209 */ /* 0x001fca0007810000 */
[----:B------:R-:W0:Y:S02]  /*39d40*/  SHFL.BFLY PT, R8, R9, 0x1, 0x1f ;  /* 0x0c201f0009087f89 */ /* 0x000e2400000e0000 */
[----:B0-----:R-:W-:Y:S02]  /*39d50*/  FMNMX.FTZ R61, R9, R8, !PT ;  /* 0x00000008093d7209 */ /* 0x001fe40007810000 */
[C---:B---3--:R-:W-:Y:S02]  /*39d60*/  FSETP.NEU.FTZ.AND P1, PT, R66.reuse, -INF , PT ;  /* 0xff8000004200780b */ /* 0x048fe40003f3d000 */
[C---:B------:R-:W-:Y:S02]  /*39d70*/  FSETP.NEU.FTZ.AND P2, PT, R61.reuse, -INF , PT ;  /* 0xff8000003d00780b */ /* 0x040fe40003f5d000 */
[----:B------:R-:W-:Y:S02]  /*39d80*/  FSEL R63, R66, RZ, P1 ;  /* 0x000000ff423f7208 */ /* 0x000fe40000800000 */
[----:B------:R-:W-:-:S03]  /*39d90*/  FSEL R8, R61, RZ, P2 ;  /* 0x000000ff3d087208 */ /* 0x000fc60001000000 */
[----:B------:R-:W-:Y:S02]  /*39da0*/  FADD.FTZ R63, R2, -R63 ;  /* 0x8000003f023f7221 */ /* 0x000fe40000010000 */
[----:B------:R-:W-:Y:S02]  /*39db0*/  FADD.FTZ R3, R3, -R8 ;  /* 0x8000000803037221 */ /* 0x000fe40000010000 */
[----:B------:R-:W-:Y:S02]  /*39dc0*/  FMUL.FTZ R8, R63, R64 ;  /* 0x000000403f087220 */ /* 0x000fe40000410000 */
[----:B------:R-:W-:-:S04]  /*39dd0*/  FMUL.FTZ R64, R64, R3 ;  /* 0x0000000340407220 */ /* 0x000fc80000410000 */
[----:B------:R-:W4:Y:S08]  /*39de0*/  MUFU.EX2 R8, R8 ;  /* 0x0000000800087308 */ /* 0x000f300000000800 */
[----:B------:R-:W5:Y:S01]  /*39df0*/  MUFU.EX2 R9, R64 ;  /* 0x0000004000097308 */ /* 0x000f620000000800 */
[----:B------:R0:W-:Y:S01]  /*39e00*/  ST.E desc[UR4][R6.64+0x4], R61 ;  /* 0x0000043d06007985 */ /* 0x0001e2000c101904 */
[----:B----4-:R-:W-:Y:S01]  /*39e10*/  FMUL.FTZ R65, R8, R65 ;  /* 0x0000004108417220 */ /* 0x010fe20000410000 */
[----:B-----5:R-:W-:-:S04]  /*39e20*/  FMUL.FTZ R63, R9, R62 ;  /* 0x0000003e093f7220 */ /* 0x020fc80000410000 */
[----:B------:R-:W-:Y:S04]  /*39e30*/  ST.E desc[UR6][R6.64+0x10], R65 ;  /* 0x0000104106007985 */ /* 0x000fe8000c101906 */
[----:B------:R1:W-:Y:S04]  /*39e40*/  ST.E desc[UR8][R6.64+0x14], R63 ;  /* 0x0000143f06007985 */ /* 0x0003e8000c101908 */
[----:B------:R-:W2:Y:S04]  /*39e50*/  LDL.64 R2, [R158+0x70] ;  /* 0x000070009e027983 */ /* 0x000ea80000100a00 */
[----:B--2---:R-:W1:Y:S04]  /*39e60*/  LD.E R67, desc[UR6][R2.64+0x20] ;  /* 0x0000200602437980 */ /* 0x004e68000c101900 */
[----:B------:R-:W1:Y:S04]  /*39e70*/  LD.E R62, desc[UR4][R2.64] ;  /* 0x00000004023e7980 */ /* 0x000e68000c101900 */
[----:B------:R-:W2:Y:S04]  /*39e80*/  LD.E R64, desc[UR8][R2.64+0x4] ;  /* 0x0000040802407980 */ /* 0x000ea8000c101900 */
[----:B0-----:R-:W3:Y:S04]  /*39e90*/  LD.E R61, desc[UR4][R2.64+0x10] ;  /* 0x00001004023d7980 */ /* 0x001ee8000c101900 */
[----:B------:R-:W4:Y:S01]  /*39ea0*/  LD.E R66, desc[UR6][R2.64+0x14] ;  /* 0x0000140602427980 */ /* 0x000f22000c101900 */
[C---:B-1----:R-:W-:Y:S01]  /*39eb0*/  FMUL.FTZ R6, R62.reuse, R67 ;  /* 0x000000433e067220 */ /* 0x042fe20000410000 */
[----:B------:R-:W-:-:S02]  /*39ec0*/  FSETP.NEU.FTZ.AND P1, PT, R62, -INF , PT ;  /* 0xff8000003e00780b */ /* 0x000fc40003f3d000 */
[----:B--2---:R-:W-:Y:S01]  /*39ed0*/  FSETP.NEU.FTZ.AND P2, PT, R64, -INF , PT ;  /* 0xff8000004000780b */ /* 0x004fe20003f5d000 */
[----:B------:R-:W-:Y:S01]  /*39ee0*/  FMUL.FTZ R64, R67, R64 ;  /* 0x0000004043407220 */ /* 0x000fe20000410000 */
[----:B------:R-:W-:-:S04]  /*39ef0*/  FSEL R6, R6, RZ, P1 ;  /* 0x000000ff06067208 */ /* 0x000fc80000800000 */
[----:B------:R-:W-:Y:S01]  /*39f00*/  FSEL R64, R64, RZ, P2 ;  /* 0x000000ff40407208 */ /* 0x000fe20001000000 */
[-CC-:B------:R-:W-:Y:S01]  /*39f10*/  FFMA.FTZ R152, R73, R67.reuse, -R6.reuse ;  /* 0x0000004349987223 */ /* 0x180fe20000010806 */
[----:B------:R-:W-:-:S03]  /*39f20*/  FFMA.FTZ R153, R48, R67, -R6 ;  /* 0x0000004330997223 */ /* 0x000fc60000010806 */
[-CC-:B------:R-:W-:Y:S01]  /*39f30*/  FFMA.FTZ R197, R0, R67.reuse, -R64.reuse ;  /* 0x0000004300c57223 */ /* 0x180fe20000010840 */
[-C--:B------:R-:W-:Y:S01]  /*39f40*/  FFMA.FTZ R198, R55, R67.reuse, -R64 ;  /* 0x0000004337c67223 */ /* 0x080fe20000010840 */
[----:B------:R-:W3:Y:S01]  /*39f50*/  MUFU.EX2 R152, R152 ;  /* 0x0000009800987308 */ /* 0x000ee20000000800 */
[-C--:B------:R-:W-:Y:S01]  /*39f60*/  FFMA.FTZ R154, R47, R67.reuse, -R6 ;  /* 0x000000432f9a7223 */ /* 0x080fe20000010806 */
[-C--:B------:R-:W-:Y:S01]  /*39f70*/  FFMA.FTZ R199, R11, R67.reuse, -R64 ;  /* 0x000000430bc77223 */ /* 0x080fe20000010840 */
[----:B------:R-:W-:-:S05]  /*39f80*/  FFMA.FTZ R155, R46, R67, -R6 ;  /* 0x000000432e9b7223 */ /* 0x000fca0000010806 */
[----:B------:R-:W4:Y:S01]  /*39f90*/  MUFU.EX2 R197, R197 ;  /* 0x000000c500c57308 */ /* 0x000f220000000800 */
[----:B------:R-:W-:-:S07]  /*39fa0*/  FFMA.FTZ R200, R12, R67, -R64 ;  /* 0x000000430cc87223 */ /* 0x000fce0000010840 */
[----:B------:R-:W0:Y:S01]  /*39fb0*/  MUFU.EX2 R153, R153 ;  /* 0x0000009900997308 */ /* 0x000e220000000800 */
[----:B------:R-:W-:-:S07]  /*39fc0*/  FFMA.FTZ R13, R13, R67, -R64 ;  /* 0x000000430d0d7223 */ /* 0x000fce0000010840 */
[----:B------:R-:W1:Y:S01]  /*39fd0*/  MUFU.EX2 R198, R198 ;  /* 0x000000c600c67308 */ /* 0x000e620000000800 */
[-CC-:B------:R-:W-:Y:S01]  /*39fe0*/  FFMA.FTZ R45, R45, R67.reuse, -R6.reuse ;  /* 0x000000432d2d7223 */ /* 0x180fe20000010806 */
[----:B------:R-:W-:-:S06]  /*39ff0*/  FFMA.FTZ R186, R10, R67, -R6 ;  /* 0x000000430aba7223 */ /* 0x000fcc0000010806 */
[----:B------:R-:W2:Y:S01]  /*3a000*/  MUFU.EX2 R154, R154 ;  /* 0x0000009a009a7308 */ /* 0x000ea20000000800 */
[-CC-:B------:R-:W-:Y:S01]  /*3a010*/  FFMA.FTZ R12, R14, R67.reuse, -R64.reuse ;  /* 0x000000430e0c7223 */ /* 0x180fe20000010840 */
[----:B------:R-:W-:-:S06]  /*3a020*/  FFMA.FTZ R10, R17, R67, -R64 ;  /* 0x00000043110a7223 */ /* 0x000fcc0000010840 */
[----:B------:R-:W5:Y:S01]  /*3a030*/  MUFU.EX2 R199, R199 ;  /* 0x000000c700c77308 */ /* 0x000f620000000800 */
[-CC-:B------:R-:W-:Y:S01]  /*3a040*/  FFMA.FTZ R44, R44, R67.reuse, -R6.reuse ;  /* 0x000000432c2c7223 */ /* 0x180fe20000010806 */
[-CC-:B------:R-:W-:Y:S01]  /*3a050*/  FFMA.FTZ R43, R43, R67.reuse, -R6.reuse ;  /* 0x000000432b2b7223 */ /* 0x180fe20000010806 */
[-CC-:B------:R-:W-:Y:S01]  /*3a060*/  FFMA.FTZ R42, R42, R67.reuse, -R6.reuse ;  /* 0x000000432a2a7223 */ /* 0x180fe20000010806 */
[----:B------:R-:W-:-:S04]  /*3a070*/  FFMA.FTZ R165, R41, R67, -R6 ;  /* 0x0000004329a57223 */ /* 0x000fc80000010806 */
[----:B------:R-:W5:Y:S01]  /*3a080*/  MUFU.EX2 R155, R155 ;  /* 0x0000009b009b7308 */ /* 0x000f620000000800 */
[-CC-:B------:R-:W-:Y:S01]  /*3a090*/  FFMA.FTZ R164, R40, R67.reuse, -R6.reuse ;  /* 0x0000004328a47223 */ /* 0x180fe20000010806 */
[-CC-:B------:R-:W-:Y:S01]  /*3a0a0*/  FFMA.FTZ R166, R39, R67.reuse, -R6.reuse ;  /* 0x0000004327a67223 */ /* 0x180fe20000010806 */
[-CC-:B------:R-:W-:Y:S01]  /*3a0b0*/  FFMA.FTZ R163, R38, R67.reuse, -R6.reuse ;  /* 0x0000004326a37223 */ /* 0x180fe20000010806 */
[-CC-:B------:R-:W-:Y:S01]  /*3a0c0*/  FFMA.FTZ R173, R37, R67.reuse, -R6.reuse ;  /* 0x0000004325ad7223 */ /* 0x180fe20000010806 */
[----:B------:R-:W-:-:S03]  /*3a0d0*/  FFMA.FTZ R172, R36, R67, -R6 ;  /* 0x0000004324ac7223 */ /* 0x000fc60000010806 */
        /* <DEDUP_REMOVED lines=10> */
[----:B------:R-:W5:Y:S01]  /*3a180*/  MUFU.EX2 R17, R45 ;  /* 0x0000002d00117308 */ /* 0x000f620000000800 */
[----:B---3--:R-:W-:Y:S01]  /*3a190*/  FADD.FTZ R6, R152, R61 ;  /* 0x0000003d98067221 */ /* 0x008fe20000010000 */
[----:B----4-:R-:W-:Y:S01]  /*3a1a0*/  FADD.FTZ R7, R197, R66 ;  /* 0x00000042c5077221 */ /* 0x010fe20000010000 */
[-CC-:B------:R-:W-:Y:S01]  /*3a1b0*/  FFMA.FTZ R11, R16, R67.reuse, -R64.reuse ;  /* 0x00000043100b7223 */ /* 0x180fe20000010840 */
[----:B------:R-:W-:-:S04]  /*3a1c0*/  FFMA.FTZ R169, R25, R67, -R64 ;  /* 0x0000004319a97223 */ /* 0x000fc80000010840 */
[----:B------:R-:W3:Y:S01]  /*3a1d0*/  MUFU.EX2 R13, R13 ;  /* 0x0000000d000d7308 */ /* 0x000ee20000000800 */
[----:B0-----:R-:W-:Y:S01]  /*3a1e0*/  FADD.FTZ R25, R153, R6 ;  /* 0x0000000699197221 */ /* 0x001fe20000010000 */
[-CC-:B------:R-:W-:Y:S01]  /*3a1f0*/  FFMA.FTZ R0, R21, R67.reuse, -R64.reuse ;  /* 0x0000004315007223 */ /* 0x180fe20000010840 */
[----:B-1----:R-:W-:Y:S01]  /*3a200*/  FADD.FTZ R6, R198, R7 ;  /* 0x00000007c6067221 */ /* 0x002fe20000010000 */
[----:B------:R-:W-:-:S04]  /*3a210*/  FFMA.FTZ R21, R15, R67, -R64 ;  /* 0x000000430f157223 */ /* 0x000fc80000010840 */
[----:B------:R-:W0:Y:S01]  /*3a220*/  MUFU.EX2 R16, R44 ;  /* 0x0000002c00107308 */ /* 0x000e220000000800 */
[----:B------:R-:W-:Y:S01]  /*3a230*/  FFMA.FTZ R167, R24, R67, -R64 ;  /* 0x0000004318a77223 */ /* 0x000fe20000010840 */
[----:B--2---:R-:W-:Y:S01]  /*3a240*/  FADD.FTZ R24, R154, R25 ;  /* 0x000000199a187221 */ /* 0x004fe20000010000 */
[----:B-----5:R-:W-:-:S05]  /*3a250*/  FADD.FTZ R7, R199, R6 ;  /* 0x00000006c7077221 */ /* 0x020fca0000010000 */
[----:B------:R-:W1:Y:S01]  /*3a260*/  MUFU.EX2 R12, R12 ;  /* 0x0000000c000c7308 */ /* 0x000e620000000800 */
[----:B------:R-:W-:Y:S01]  /*3a270*/  FADD.FTZ R24, R155, R24 ;  /* 0x000000189b187221 */ /* 0x000fe20000010000 */
[----:B------:R-:W-:-:S06]  /*3a280*/  FADD.FTZ R6, R200, R7 ;  /* 0x00000007c8067221 */ /* 0x000fcc0000010000 */
[----:B------:R-:W2:Y:S08]  /*3a290*/  MUFU.EX2 R15, R43 ;  /* 0x0000002b000f7308 */ /* 0x000eb00000000800 */
[----:B------:R-:W4:Y:S01]  /*3a2a0*/  MUFU.EX2 R11, R11 ;  /* 0x0000000b000b7308 */ /* 0x000f220000000800 */
[----:B------:R-:W-:Y:S01]  /*3a2b0*/  FADD.FTZ R7, R17, R24 ;  /* 0x0000001811077221 */ /* 0x000fe20000010000 */
[----:B---3--:R-:W-:-:S06]  /*3a2c0*/  FADD.FTZ R25, R13, R6 ;  /* 0x000000060d197221 */ /* 0x008fcc0000010000 */
[----:B------:R-:W3:Y:S08]  /*3a2d0*/  MUFU.EX2 R14, R42 ;  /* 0x0000002a000e7308 */ /* 0x000ef00000000800 */
[----:B------:R-:W5:Y:S01]  /*3a2e0*/  MUFU.EX2 R10, R10 ;  /* 0x0000000a000a7308 */ /* 0x000f620000000800 */
[----:B0-----:R-:W-:Y:S01]  /*3a2f0*/  FADD.FTZ R6, R16, R7 ;  /* 0x0000000710067221 */ /* 0x001fe20000010000 */
[----:B-1----:R-:W-:-:S06]  /*3a300*/  FADD.FTZ R24, R12, R25 ;  /* 0x000000190c187221 */ /* 0x002fcc0000010000 */
[----:B------:R-:W0:Y:S01]  /*3a310*/  MUFU.EX2 R165, R165 ;  /* 0x000000a500a57308 */ /* 0x000e220000000800 */
[----:B------:R-:W-:-:S07]  /*3a320*/  FFMA.FTZ R168, R26, R67, -R64 ;  /* 0x000000431aa87223 */ /* 0x000fce0000010840 */
[----:B------:R-:W1:Y:S01]  /*3a330*/  MUFU.EX2 R0, R0 ;  /* 0x0000000000007308 */ /* 0x000e620000000800 */
[----:B--2---:R-:W-:Y:S01]  /*3a340*/  FADD.FTZ R7, R15, R6 ;  /* 0x000000060f077221 */ /* 0x004fe20000010000 */
[----:B----4-:R-:W-:-:S06]  /*3a350*/  FADD.FTZ R25, R11, R24 ;  /* 0x000000180b197221 */ /* 0x010fcc0000010000 */
[----:B------:R-:W2:Y:S01]  /*3a360*/  MUFU.EX2 R164, R164 ;  /* 0x000000a400a47308 */ /* 0x000ea20000000800 */
[----:B------:R-:W-:-:S07]  /*3a370*/  FFMA.FTZ R175, R49, R67, -R64 ;  /* 0x0000004331af7223 */ /* 0x000fce0000010840 */
[----:B------:R-:W4:Y:S01]  /*3a380*/  MUFU.EX2 R167, R167 ;  /* 0x000000a700a77308 */ /* 0x000f220000000800 */
[----:B---3--:R-:W-:Y:S01]  /*3a390*/  FADD.FTZ R6, R14, R7 ;  /* 0x000000070e067221 */ /* 0x008fe20000010000 */
[----:B-----5:R-:W-:-:S06]  /*3a3a0*/  FADD.FTZ R25, R10, R25 ;  /* 0x000000190a197221 */ /* 0x020fcc0000010000 */
[----:B------:R-:W3:Y:S01]  /*3a3b0*/  MUFU.EX2 R166, R166 ;  /* 0x000000a600a67308 */ /* 0x000ee20000000800 */
[----:B------:R-:W-:-:S07]  /*3a3c0*/  FFMA.FTZ R174, R50, R67, -R64 ;  /* 0x0000004332ae7223 */ /* 0x000fce0000010840 */
        /* <DEDUP_REMOVED lines=52> */
[----:B------:R-:W2:Y:S08]  /*3a710*/  MUFU.EX2 R188, R188 ;  /* 0x000000bc00bc7308 */ /* 0x000eb00000000800 */
[----:B------:R-:W4:Y:S01]  /*3a720*/  MUFU.EX2 R161, R161 ;  /* 0x000000a100a17308 */ /* 0x000f220000000800 */
[----:B---3--:R-:W-:Y:S01]  /*3a730*/  FADD.FTZ R6, R180, R7 ;  /* 0x00000007b4067221 */ /* 0x008fe20000010000 */
[----:B-----5:R-:W-:-:S06]  /*3a740*/  FADD.FTZ R7, R21, R24 ;  /* 0x0000001815077221 */ /* 0x020fcc0000010000 */
[----:B------:R-:W3:Y:S08]  /*3a750*/  MUFU.EX2 R187, R187 ;  /* 0x000000bb00bb7308 */ /* 0x000ef00000000800 */
[----:B------:R-:W5:Y:S01]  /*3a760*/  MUFU.EX2 R160, R160 ;  /* 0x000000a000a07308 */ /* 0x000f620000000800 */
[----:B0-----:R-:W-:Y:S01]  /*3a770*/  FADD.FTZ R25, R189, R6 ;  /* 0x00000006bd197221 */ /* 0x001fe20000010000 */
[----:B-1----:R-:W-:-:S06]  /*3a780*/  FADD.FTZ R6, R162, R7 ;  /* 0x00000007a2067221 */ /* 0x002fcc0000010000 */
[----:B------:R-:W0:Y:S08]  /*3a790*/  MUFU.EX2 R186, R186 ;  /* 0x000000ba00ba7308 */ /* 0x000e300000000800 */
[----:B------:R-:W1:Y:S01]  /*3a7a0*/  MUFU.EX2 R159, R159 ;  /* 0x0000009f009f7308 */ /* 0x000e620000000800 */
[----:B--2---:R-:W-:Y:S01]  /*3a7b0*/  FADD.FTZ R24, R188, R25 ;  /* 0x00000019bc187221 */ /* 0x004fe20000010000 */
[----:B----4-:R-:W-:-:S03]  /*3a7c0*/  FADD.FTZ R7, R161, R6 ;  /* 0x00000006a1077221 */ /* 0x010fc60000010000 */
[----:B---3--:R-:W-:Y:S01]  /*3a7d0*/  FADD.FTZ R25, R187, R24 ;  /* 0x00000018bb197221 */ /* 0x008fe20000010000 */
[----:B-----5:R-:W-:-:S03]  /*3a7e0*/  FADD.FTZ R6, R160, R7 ;  /* 0x00000007a0067221 */ /* 0x020fc60000010000 */
[----:B0-----:R-:W-:Y:S01]  /*3a7f0*/  FADD.FTZ R25, R186, R25 ;  /* 0x00000019ba197221 */ /* 0x001fe20000010000 */
[----:B-1----:R-:W-:-:S04]  /*3a800*/  FADD.FTZ R27, R159, R6 ;  /* 0x000000069f1b7221 */ /* 0x002fc80000010000 */
[----:B------:R0:W-:Y:S04]  /*3a810*/  ST.E desc[UR4][R2.64+0x10], R25 ;  /* 0x0000101902007985 */ /* 0x0001e8000c101904 */
[----:B------:R1:W-:Y:S04]  /*3a820*/  ST.E desc[UR6][R2.64+0x14], R27 ;  /* 0x0000141b02007985 */ /* 0x0003e8000c101906 */
[----:B------:R-:W0:Y:S01]  /*3a830*/  LDL.64 R6, [R158+0x80] ;  /* 0x000080009e067983 */ /* 0x000e220000100a00 */
[----:B------:R-:W-:Y:S02]  /*3a840*/  R2UR UR10, R4 ;  /* 0x00000000040a72ca */ /* 0x000fe400000e0000 */
[----:B------:R-:W-:-:S02]  /*3a850*/  R2UR UR11, R5 ;  /* 0x00000000050b72ca */ /* 0x000fc400000e0000 */
[C---:B------:R-:W-:Y:S02]  /*3a860*/  R2UR UR12, R4.reuse ;  /* 0x00000000040c72ca */ /* 0x040fe400000e0000 */
[----:B------:R-:W-:Y:S01]  /*3a870*/  R2UR UR13, R5 ;  /* 0x00000000050d72ca */ /* 0x000fe200000e0000 */
[----:B0-----:R-:W2:Y:S08]  /*3a880*/  LD.E R25, desc[UR8][R6.64+0x10] ;  /* 0x0000100806197980 */ /* 0x001eb0000c101900 */
[----:B-1----:R-:W3:Y:S04]  /*3a890*/  LD.E R3, desc[UR10][R6.64+0x14] ;  /* 0x0000140a06037980 */ /* 0x002ee8000c101900 */
[----:B------:R-:W4:Y:S01]  /*3a8a0*/  LD.E R27, desc[UR12][R6.64+0x20] ;  /* 0x0000200c061b7980 */ /* 0x000f22000c101900 */
        /* <DEDUP_REMOVED lines=110> */
[----:B------:R5:W-:Y:S02]  /*3af90*/  ST.E desc[UR4][R6.64+0x1e4], R25 ;  /* 0x0001e41906007985 */ /* 0x000be4000c101904 */
[----:B-----5:R-:W-:Y:S02]  /*3afa0*/  FMUL.FTZ R25, R9, R2 ;  /* 0x0000000209197220 */ /* 0x020fe40000410000 */
[----:B------:R-:W2:Y:S01]  /*3afb0*/  LD.E R2, desc[UR6][R6.64+0xc] ;  /* 0x00000c0606027980 */ /* 0x000ea2000c101900 */
[C---:B---3--:R-:W-:Y:S01]  /*3afc0*/  FMUL.FTZ R3, R8.reuse, R3 ;  /* 0x0000000308037220 */ /* 0x048fe20000410000 */
[----:B----4-:R-:W-:-:S04]  /*3afd0*/  FMUL.FTZ R27, R8, R27 ;  /* 0x0000001b081b7220 */ /* 0x010fc80000410000 */
[----:B------:R0:W-:Y:S04]  /*3afe0*/  ST.E desc[UR4][R6.64+0x1e0], R3 ;  /* 0x0001e00306007985 */ /* 0x0001e8000c101904 */
[----:B------:R2:W-:Y:S04]  /*3aff0*/  ST.E desc[UR4][R6.64+0x1f0], R27 ;  /* 0x0001f01b06007985 */ /* 0x0005e8000c101904 */
[----:B0-----:R-:W3:Y:S01]  /*3b000*/  LD.E R3, desc[UR6][R6.64+0x1f4] ;  /* 0x0001f40606037980 */ /* 0x001ee2000c101900 */
[----:B--2---:R-:W-:-:S03]  /*3b010*/  FMUL.FTZ R27, R9, R2 ;  /* 0x00000002091b7220 */ /* 0x004fc60000410000 */
[----:B------:R-:W2:Y:S01]  /*3b020*/  LD.E R2, desc[UR6][R6.64+0x18] ;  /* 0x0000180606027980 */ /* 0x000ea2000c101900 */
[----:B---3--:R-:W-:-:S05]  /*3b030*/  FMUL.FTZ R3, R8, R3 ;  /* 0x0000000308037220 */ /* 0x008fca0000410000 */
        /* <DEDUP_REMOVED lines=50> */
[----:B------:R-:W2:Y:S01]  /*3b360*/  LD.E R2, desc[UR6][R6.64+0x9c] ;  /* 0x00009c0606027980 */ /* 0x000ea2000c101900 */
        /* <DEDUP_REMOVED lines=205> */
[----:B------:R-:W-:Y:S04]  /*3c040*/  ST.E desc[UR4][R6.64+0x1e8], R25 ;  /* 0x0001e81906007985 */ /* 0x000fe8000c101904 */
[----:B------:R-:W2:Y:S02]  /*3c050*/  LD.E R2, desc[UR6][R6.64+0x1ec] ;  /* 0x0001ec0606027980 */ /* 0x000ea4000c101900 */
[----:B--2---:R-:W-:-:S05]  /*3c060*/  FMUL.FTZ R27, R9, R2 ;  /* 0x00000002091b7220 */ /* 0x004fca0000410000 */
[----:B------:R1:W-:Y:S04]  /*3c070*/  ST.E desc[UR4][R6.64+0x1ec], R27 ;  /* 0x0001ec1b06007985 */ /* 0x0003e8000c101904 */
[----:B------:R-:W2:Y:S02]  /*3c080*/  LD.E R2, desc[UR6][R6.64+0x1f8] ;  /* 0x0001f80606027980 */ /* 0x000ea4000c101900 */
[----:B--2---:R-:W-:-:S05]  /*3c090*/  FMUL.FTZ R29, R9, R2 ;  /* 0x00000002091d7220 */ /* 0x004fca0000410000 */
[----:B------:R-:W-:Y:S04]  /*3c0a0*/  ST.E desc[UR4][R6.64+0x1f8], R29 ;  /* 0x0001f81d06007985 */ /* 0x000fe8000c101904 */
[----:B------:R-:W2:Y:S01]  /*3c0b0*/  LD.E R2, desc[UR6][R6.64+0x1fc] ;  /* 0x0001fc0606027980 */ /* 0x000ea2000c101900 */
[----:B------:R-:W-:Y:S01]  /*3c0c0*/  LEA.HI R28, R195, 0x8, RZ, 0x19 ;  /* 0x00000008c31c7811 */ /* 0x000fe200078fc8ff */
[----:B--2---:R-:W-:-:S05]  /*3c0d0*/  FMUL.FTZ R9, R9, R2 ;  /* 0x0000000209097220 */ /* 0x004fca0000410000 */
[----:B------:R2:W-:Y:S04]  /*3c0e0*/  ST.E desc[UR4][R6.64+0x1fc], R9 ;  /* 0x0001fc0906007985 */ /* 0x0005e8000c101904 */
[----:B0-----:R-:W3:Y:S01]  /*3c0f0*/  LDL.64 R2, [R158+0x80] ;  /* 0x000080009e027983 */ /* 0x001ee20000100a00 */
[----:B------:R0:W-:Y:S06]  /*3c100*/  BAR.SYNC.DEFER_BLOCKING R28, 0x100 ;  /* 0x0004001c0000751d */ /* 0x0001ec0000010000 */
[----:B-1----:R-:W4:Y:S04]  /*3c110*/  LDL.64 R26, [R158] ;  /* 0x000000009e1a7983 */ /* 0x002f280000100a00 */
[----:B------:R-:W5:Y:S04]  /*3c120*/  LDL.64 R24, [R158+0x98] ;  /* 0x000098009e187983 */ /* 0x000f680000100a00 */
[----:B--2---:R-:W2:Y:S04]  /*3c130*/  LDL.64 R8, [R158+0x88] ;  /* 0x000088009e087983 */ /* 0x004ea80000100a00 */
[----:B---3--:R-:W3:Y:S04]  /*3c140*/  LD.E R29, desc[UR4][R2.64] ;  /* 0x00000004021d7980 */ /* 0x008ee8000c101900 */
[----:B----4-:R-:W4:Y:S04]  /*3c150*/  LD.E R201, desc[UR6][R26.64] ;  /* 0x000000061ac97980 */ /* 0x010f28000c101900 */
[----:B-----5:R-:W4:Y:S04]  /*3c160*/  LD.E.64 R6, desc[UR4][R24.64] ;  /* 0x0000000418067980 */ /* 0x020f28000c101b00 */
[----:B---3--:R1:W-:Y:S04]  /*3c170*/  ST.E desc[UR8][R2.64], R29 ;  /* 0x0000001d02007985 */ /* 0x0083e8000c101908 */
[----:B------:R-:W3:Y:S04]  /*3c180*/  LD.E R31, desc[UR10][R2.64+0x4] ;  /* 0x0000040a021f7980 */ /* 0x000ee8000c101900 */
[----:B---3--:R3:W-:Y:S04]  /*3c190*/  ST.E desc[UR4][R2.64+0x4], R31 ;  /* 0x0000041f02007985 */ /* 0x0087e8000c101904 */
[----:B------:R-:W5:Y:S04]  /*3c1a0*/  LD.E R33, desc[UR6][R2.64+0x8] ;  /* 0x0000080602217980 */ /* 0x000f68000c101900 */
[----:B-----5:R-:W-:Y:S04]  /*3c1b0*/  ST.E desc[UR4][R2.64+0x8], R33 ;  /* 0x0000082102007985 */ /* 0x020fe8000c101904 */
[----:B------:R-:W5:Y:S04]  /*3c1c0*/  LD.E R27, desc[UR6][R2.64+0xc] ;  /* 0x00000c06021b7980 */ /* 0x000f68000c101900 */
[----:B-----5:R5:W-:Y:S04]  /*3c1d0*/  ST.E desc[UR4][R2.64+0xc], R27 ;  /* 0x00000c1b02007985 */ /* 0x020be8000c101904 */
[----:B------:R-:W2:Y:S04]  /*3c1e0*/  LD.E R25, desc[UR6][R2.64+0x10] ;  /* 0x0000100602197980 */ /* 0x000ea8000c101900 */
[----:B--2---:R2:W-:Y:S04]  /*3c1f0*/  ST.E desc[UR4][R2.64+0x10], R25 ;  /* 0x0000101902007985 */ /* 0x0045e8000c101904 */
[----:B-1----:R-:W4:Y:S04]  /*3c200*/  LD.E R29, desc[UR6][R2.64+0x14] ;  /* 0x00001406021d7980 */ /* 0x002f28000c101900 */
[----:B----4-:R1:W-:Y:S04]  /*3c210*/  ST.E desc[UR4][R2.64+0x14], R29 ;  /* 0x0000141d02007985 */ /* 0x0103e8000c101904 */
[----:B---3--:R-:W3:Y:S04]  /*3c220*/  LD.E R31, desc[UR6][R2.64+0x18] ;  /* 0x00001806021f7980 */ /* 0x008ee8000c101900 */
[----:B---3--:R3:W-:Y:S04]  /*3c230*/  ST.E desc[UR4][R2.64+0x18], R31 ;  /* 0x0000181f02007985 */ /* 0x0087e8000c101904 */
[----:B-----5:R-:W4:Y:S04]  /*3c240*/  LD.E R27, desc[UR6][R2.64+0x1c] ;  /* 0x00001c06021b7980 */ /* 0x020f28000c101900 */
[----:B----4-:R4:W-:Y:S04]  /*3c250*/  ST.E desc[UR4][R2.64+0x1c], R27 ;  /* 0x00001c1b02007985 */ /* 0x0109e8000c101904 */
[----:B--2---:R-:W2:Y:S04]  /*3c260*/  LD.E R25, desc[UR6][R2.64+0x20] ;  /* 0x0000200602197980 */ /* 0x004ea8000c101900 */
[----:B--2---:R2:W-:Y:S04]  /*3c270*/  ST.E desc[UR4][R2.64+0x20], R25 ;  /* 0x0000201902007985 */ /* 0x0045e8000c101904 */
[----:B-1----:R-:W5:Y:S04]  /*3c280*/  LD.E R29, desc[UR6][R2.64+0x24] ;  /* 0x00002406021d7980 */ /* 0x002f68000c101900 */
[----:B-----5:R1:W-:Y:S04]  /*3c290*/  ST.E desc[UR4][R2.64+0x24], R29 ;  /* 0x0000241d02007985 */ /* 0x0203e8000c101904 */
[----:B---3--:R-:W3:Y:S04]  /*3c2a0*/  LD.E R31, desc[UR6][R2.64+0x28] ;  /* 0x00002806021f7980 */ /* 0x008ee8000c101900 */
[----:B---3--:R3:W-:Y:S04]  /*3c2b0*/  ST.E desc[UR4][R2.64+0x28], R31 ;  /* 0x0000281f02007985 */ /* 0x0087e8000c101904 */
[----:B----4-:R-:W4:Y:S04]  /*3c2c0*/  LD.E R27, desc[UR6][R2.64+0x2c] ;  /* 0x00002c06021b7980 */ /* 0x010f28000c101900 */
        /* <DEDUP_REMOVED lines=228> */
[----:B-----5:R-:W-:Y:S04]  /*3d110*/  ST.E desc[UR4][R2.64+0x1f4], R29 ;  /* 0x0001f41d02007985 */ /* 0x020fe8000c101904 */
[----:B---3--:R-:W3:Y:S04]  /*3d120*/  LD.E R31, desc[UR6][R2.64+0x1f8] ;  /* 0x0001f806021f7980 */ /* 0x008ee8000c101900 */
[----:B---3--:R-:W-:Y:S04]  /*3d130*/  ST.E desc[UR4][R2.64+0x1f8], R31 ;  /* 0x0001f81f02007985 */ /* 0x008fe8000c101904 */
[----:B----4-:R-:W3:Y:S01]  /*3d140*/  LD.E R27, desc[UR6][R2.64+0x1fc] ;  /* 0x0001fc06021b7980 */ /* 0x010ee2000c101900 */
        /* <DEDUP_REMOVED lines=38> */
[----:B---3--:R1:W-:Y:S04]  /*3d3b0*/  ST.E desc[UR4][R2.64+0x1fc], R27 ;  /* 0x0001fc1b02007985 */ /* 0x0083e8000c101904 */
[----:B------:R-:W3:Y:S04]  /*3d3c0*/  LD.E R202, desc[UR14][R8.64] ;  /* 0x0000000e08ca7980 */ /* 0x000ee8000c101900 */
[----:B------:R-:W4:Y:S04]  /*3d3d0*/  LD.E R24, desc[UR16][R2.64] ;  /* 0x0000001002187980 */ /* 0x000f28000c101900 */
[----:B--2---:R-:W4:Y:S04]  /*3d3e0*/  LD.E R25, desc[UR18][R2.64+0x4] ;  /* 0x0000041202197980 */ /* 0x004f28000c101900 */
[----:B------:R-:W4:Y:S04]  /*3d3f0*/  LD.E R26, desc[UR20][R2.64+0x8] ;  /* 0x00000814021a7980 */ /* 0x000f28000c101900 */
[----:B-1----:R-:W4:Y:S04]  /*3d400*/  LD.E R27, desc[UR22][R2.64+0xc] ;  /* 0x00000c16021b7980 */ /* 0x002f28000c101900 */
[----:B0-----:R-:W4:Y:S04]  /*3d410*/  LD.E R28, desc[UR24][R2.64+0x10] ;  /* 0x00001018021c7980 */ /* 0x001f28000c101900 */
        /* <DEDUP_REMOVED lines=122> */
[----:B------:R-:W4:Y:S01]  /*3dbc0*/  LD.E R151, desc[UR58][R2.64+0x1fc] ;  /* 0x0001fc3a02977980 */ /* 0x000f22000c101900 */
[----:B------:R-:W-:Y:S01]  /*3dbd0*/  IMAD R6, R201, 0xc00, R6 ;  /* 0x00000c00c9067824 */ /* 0x000fe200078e0206 */
[----:B---3--:R-:W-:-:S02]  /*3dbe0*/  ISETP.NE.U32.AND P1, PT, R202, RZ, PT ;  /* 0x000000ffca00720c */ /* 0x008fc40003f25070 */
[----:B------:R-:W-:Y:S02]  /*3dbf0*/  R2UR UR7, R7 ;  /* 0x00000000070772ca */ /* 0x000fe400000e0000 */
[----:B------:R-:W-:Y:S02]  /*3dc00*/  R2UR UR6, R6 ;  /* 0x00000000060672ca */ /* 0x000fe400000e0000 */
[----:B------:R-:W-:Y:S02]  /*3dc10*/  F2FP.F16.F32.PACK_AB R152, R153, R152 ;  /* 0x000000989998723e */ /* 0x000fe400000000ff */
[----:B------:R-:W-:Y:S02]  /*3dc20*/  F2FP.F16.F32.PACK_AB R154, R155, R154 ;  /* 0x0000009a9b9a723e */ /* 0x000fe400000000ff */
[----:B------:R-:W-:Y:S02]  /*3dc30*/  F2FP.F16.F32.PACK_AB R153, R198, R197 ;  /* 0x000000c5c699723e */ /* 0x000fe400000000ff */
[----:B------:R-:W-:Y:S01]  /*3dc40*/  F2FP.F16.F32.PACK_AB R155, R200, R199 ;  /* 0x000000c7c89b723e */ /* 0x000fe200000000ff */
[----:B------:R-:W-:Y:S01]  /*3dc50*/  VOTEU.ANY UP0, P1 ;  /* 0x00000000003f7886 */ /* 0x000fe20000800100 */
        /* <DEDUP_REMOVED lines=20> */
[----:B----4-:R-:W-:-:S06]  /*3dda0*/  WARPGROUP.ARRIVE ;  /* 0x00000000000079c5 */ /* 0x010fcc0000000000 */
[----:B------:R-:W-:Y:S01]  /*3ddb0*/  HGMMA.64x256x16.F32 R24, R152, gdesc[UR4].tnspB, R24, UP0, gsb0 ;  /* 0x43e0000498187df0 */ /* 0x000fe2000b800818 */
        /* <DEDUP_REMOVED lines=19> */
[----:B------:R-:W-:Y:S02]  /*3def0*/  WARPGROUP.DEPBAR.LE gsb0, 0x0 ;  /* 0x00008000000079c5 */ /* 0x000fe40000010000 */
[----:B------:R0:W-:Y:S01]  /*3df00*/  ST.E desc[UR4][R2.64], R24 ;  /* 0x0000001802007985 */ /* 0x0001e2000c101904 */
[C---:B------:R-:W-:Y:S02]  /*3df10*/  R2UR UR4, R4.reuse ;  /* 0x00000000040472ca */ /* 0x040fe400000e0000 */
[C---:B------:R-:W-:Y:S01]  /*3df20*/  R2UR UR5, R5.reuse ;  /* 0x00000000050572ca */ /* 0x040fe200000e0000 */
[----:B------:R1:W-:Y:S01]  /*3df30*/  ST.E desc[UR6][R2.64+0x4], R25 ;  /* 0x0000041902007985 */ /* 0x0003e2000c101906 */
[C---:B------:R-:W-:Y:S02]  /*3df40*/  R2UR UR6, R4.reuse ;  /* 0x00000000040672ca */ /* 0x040fe400000e0000 */
[----:B------:R-:W-:Y:S01]  /*3df50*/  R2UR UR7, R5 ;  /* 0x00000000050772ca */ /* 0x000fe200000e0000 */
[----:B------:R2:W-:Y:S01]  /*3df60*/  ST.E desc[UR8][R2.64+0x8], R26 ;  /* 0x0000081a02007985 */ /* 0x0005e2000c101908 */
[----:B------:R-:W-:-:S02]  /*3df70*/  R2UR UR8, R4 ;  /* 0x00000000040872ca */ /* 0x000fc400000e0000 */
[C---:B------:R-:W-:Y:S01]  /*3df80*/  R2UR UR9, R5.reuse ;  /* 0x00000000050972ca */ /* 0x040fe200000e0000 */
        /* <DEDUP_REMOVED lines=29> */
[----:B------:R-:W-:Y:S01]  /*3e160*/  R2UR UR7, R5 ;  /* 0x00000000050772ca */ /* 0x000fe200000e0000 */
[----:B------:R5:W-:Y:S04]  /*3e170*/  ST.E desc[UR8][R2.64+0x34], R37 ;  /* 0x0000342502007985 */ /* 0x000be8000c101908 */
[----:B------:R5:W-:Y:S04]  /*3e180*/  ST.E desc[UR10][R2.64+0x38], R38 ;  /* 0x0000382602007985 */ /* 0x000be8000c10190a */
[----:B------:R5:W-:Y:S04]  /*3e190*/  ST.E desc[UR12][R2.64+0x3c], R39 ;  /* 0x00003c2702007985 */ /* 0x000be8000c10190c */
[----:B------:R5:W-:Y:S04]  /*3e1a0*/  ST.E desc[UR14][R2.64+0x40], R40 ;  /* 0x0000402802007985 */ /* 0x000be8000c10190e */
[----:B------:R5:W-:Y:S04]  /*3e1b0*/  ST.E desc[UR16][R2.64+0x44], R41 ;  /* 0x0000442902007985 */ /* 0x000be8000c101910 */
[----:B------:R5:W-:Y:S01]  /*3e1c0*/  ST.E desc[UR18][R2.64+0x48], R42 ;  /* 0x0000482a02007985 */ /* 0x000be2000c101912 */
[----:B------:R-:W-:-:S03]  /*3e1d0*/  R2UR UR8, R4 ;  /* 0x00000000040872ca */ /* 0x000fc600000e0000 */
[----:B------:R5:W-:Y:S01]  /*3e1e0*/  ST.E desc[UR20][R2.64+0x4c], R43 ;  /* 0x00004c2b02007985 */ /* 0x000be2000c101914 */
[----:B------:R-:W-:-:S03]  /*3e1f0*/  R2UR UR9, R5 ;  /* 0x00000000050972ca */ /* 0x000fc600000e0000 */
[----:B------:R5:W-:Y:S04]  /*3e200*/  ST.E desc[UR22][R2.64+0x50], R44 ;  /* 0x0000502c02007985 */ /* 0x000be8000c101916 */
[----:B------:R5:W-:Y:S04]  /*3e210*/  ST.E desc[UR24][R2.64+0x54], R45 ;  /* 0x0000542d02007985 */ /* 0x000be8000c101918 */
[----:B------:R5:W-:Y:S01]  /*3e220*/  ST.E desc[UR4][R2.64+0x58], R46 ;  /* 0x0000582e02007985 */ /* 0x000be2000c101904 */
[C---:B------:R-:W-:Y:S02]  /*3e230*/  R2UR UR4, R4.reuse ;  /* 0x00000000040472ca */ /* 0x040fe400000e0000 */
[----:B------:R-:W-:Y:S01]  /*3e240*/  R2UR UR5, R5 ;  /* 0x00000000050572ca */ /* 0x000fe200000e0000 */
[----:B------:R5:W-:Y:S01]  /*3e250*/  ST.E desc[UR6][R2.64+0x5c], R47 ;  /* 0x00005c2f02007985 */ /* 0x000be2000c101906 */
        /* <DEDUP_REMOVED lines=14> */
[----:B------:R5:W-:Y:S01]  /*3e340*/  ST.E desc[UR8][R2.64+0x60], R48 ;  /* 0x0000603002007985 */ /* 0x000be2000c101908 */
[C---:B------:R-:W-:Y:S02]  /*3e350*/  R2UR UR22, R4.reuse ;  /* 0x00000000041672ca */ /* 0x040fe400000e0000 */
[C---:B------:R-:W-:Y:S01]  /*3e360*/  R2UR UR23, R5.reuse ;  /* 0x00000000051772ca */ /* 0x040fe200000e0000 */
[----:B------:R5:W-:Y:S01]  /*3e370*/  ST.E desc[UR4][R2.64+0x64], R49 ;  /* 0x0000643102007985 */ /* 0x000be2000c101904 */
[C---:B------:R-:W-:Y:S02]  /*3e380*/  R2UR UR24, R4.reuse ;  /* 0x00000000041872ca */ /* 0x040fe400000e0000 */
[----:B------:R-:W-:Y:S02]  /*3e390*/  R2UR UR25, R5 ;  /* 0x00000000051972ca */ /* 0x000fe400000e0000 */
[----:B------:R-:W-:-:S02]  /*3e3a0*/  R2UR UR8, R4 ;  /* 0x00000000040872ca */ /* 0x000fc400000e0000 */
[C---:B------:R-:W-:Y:S02]  /*3e3b0*/  R2UR UR9, R5.reuse ;  /* 0x00000000050972ca */ /* 0x040fe400000e0000 */
[C---:B------:R-:W-:Y:S02]  /*3e3c0*/  R2UR UR4, R4.reuse ;  /* 0x00000000040472ca */ /* 0x040fe400000e0000 */
[----:B------:R-:W-:Y:S01]  /*3e3d0*/  R2UR UR5, R5 ;  /* 0x00000000050572ca */ /* 0x000fe200000e0000 */
        /* <DEDUP_REMOVED lines=8> */
[----:B------:R5:W-:Y:S04]  /*3e460*/  ST.E desc[UR20][R2.64+0x80], R56 ;  /* 0x0000803802007985 */ /* 0x000be8000c101914 */
[----:B------:R5:W-:Y:S04]  /*3e470*/  ST.E desc[UR22][R2.64+0x84], R57 ;  /* 0x0000843902007985 */ /* 0x000be8000c101916 */
[----:B------:R5:W-:Y:S01]  /*3e480*/  ST.E desc[UR24][R2.64+0x88], R58 ;  /* 0x0000883a02007985 */ /* 0x000be2000c101918 */
[----:B------:R-:W-:-:S03]  /*3e490*/  R2UR UR10, R4 ;  /* 0x00000000040a72ca */ /* 0x000fc600000e0000 */
[----:B------:R5:W-:Y:S01]  /*3e4a0*/  ST.E desc[UR8][R2.64+0x8c], R59 ;  /* 0x00008c3b02007985 */ /* 0x000be2000c101908 */
[C---:B------:R-:W-:Y:S02]  /*3e4b0*/  R2UR UR8, R4.reuse ;  /* 0x00000000040872ca */ /* 0x040fe400000e0000 */
[C---:B------:R-:W-:Y:S01]  /*3e4c0*/  R2UR UR9, R5.reuse ;  /* 0x00000000050972ca */ /* 0x040fe200000e0000 */
[----:B------:R5:W-:Y:S01]  /*3e4d0*/  ST.E desc[UR4][R2.64+0x90], R60 ;  /* 0x0000903c02007985 */ /* 0x000be2000c101904 */
        /* <DEDUP_REMOVED lines=259> */
[----:B------:R5:W-:Y:S01]  /*3f510*/  ST.E desc[UR16][R2.64+0x1e4], R145 ;  /* 0x0001e49102007985 */ /* 0x000be2000c101910 */
[----:B------:R-:W-:-:S03]  /*3f520*/  R2UR UR8, R4 ;  /* 0x00000000040872ca */ /* 0x000fc600000e0000 */
[----:B------:R5:W-:Y:S01]  /*3f530*/  ST.E desc[UR18][R2.64+0x1e8], R146 ;  /* 0x0001e89202007985 */ /* 0x000be2000c101912 */
[----:B------:R-:W-:-:S03]  /*3f540*/  R2UR UR9, R5 ;  /* 0x00000000050972ca */ /* 0x000fc600000e0000 */
[----:B------:R5:W-:Y:S01]  /*3f550*/  ST.E desc[UR20][R2.64+0x1ec], R147 ;  /* 0x0001ec9302007985 */ /* 0x000be2000c101914 */
[C---:B------:R-:W-:Y:S02]  /*3f560*/  R2UR UR14, R4.reuse ;  /* 0x00000000040e72ca */ /* 0x040fe400000e0000 */
[C---:B------:R-:W-:Y:S01]  /*3f570*/  R2UR UR15, R5.reuse ;  /* 0x00000000050f72ca */ /* 0x040fe200000e0000 */
[----:B------:R5:W-:Y:S01]  /*3f580*/  ST.E desc[UR22][R2.64+0x1f0], R148 ;  /* 0x0001f09402007985 */ /* 0x000be2000c101916 */
[C---:B------:R-:W-:Y:S02]  /*3f590*/  R2UR UR16, R4.reuse ;  /* 0x00000000041072ca */ /* 0x040fe400000e0000 */
[C---:B------:R-:W-:Y:S01]  /*3f5a0*/  R2UR UR17, R5.reuse ;  /* 0x00000000051172ca */ /* 0x040fe200000e0000 */
[----:B------:R5:W-:Y:S01]  /*3f5b0*/  ST.E desc[UR24][R2.64+0x1f4], R149 ;  /* 0x0001f49502007985 */ /* 0x000be2000c101918 */
        /* <DEDUP_REMOVED lines=21> */
[----:B------:R5:W-:Y:S01]  /*3f710*/  ST.E desc[UR6][R2.64+0x1f8], R150 ;  /* 0x0001f89602007985 */ /* 0x000be2000c101906 */
[----:B------:R-:W-:-:S03]  /*3f720*/  R2UR UR60, R4 ;  /* 0x00000000043c72ca */ /* 0x000fc600000e0000 */
[----:B------:R5:W-:Y:S01]  /*3f730*/  ST.E desc[UR8][R2.64+0x1fc], R151 ;  /* 0x0001fc9702007985 */ /* 0x000be2000c101908 */
[----:B------:R-:W-:-:S03]  /*3f740*/  R2UR UR61, R5 ;  /* 0x00000000053d72ca */ /* 0x000fc600000e0000 */
[----:B------:R-:W-:Y:S01]  /*3f750*/  ST.E desc[UR14][R8.64], R191 ;  /* 0x000000bf08007985 */ /* 0x000fe2000c10190e */
[C---:B------:R-:W-:Y:S02]  /*3f760*/  R2UR UR4, R4.reuse ;  /* 0x00000000040472ca */ /* 0x040fe400000e0000 */
[C---:B------:R-:W-:Y:S01]  /*3f770*/  R2UR UR5, R5.reuse ;  /* 0x00000000050572ca */ /* 0x040fe200000e0000 */
[----:B0-----:R-:W5:Y:S01]  /*3f780*/  LD.E R24, desc[UR16][R2.64] ;  /* 0x0000001002187980 */ /* 0x001f62000c101900 */
[C---:B------:R-:W-:Y:S02]  /*3f790*/  R2UR UR6, R4.reuse ;  /* 0x00000000040672ca */ /* 0x040fe400000e0000 */
[C---:B------:R-:W-:Y:S01]  /*3f7a0*/  R2UR UR7, R5.reuse ;  /* 0x00000000050772ca */ /* 0x040fe200000e0000 */
[----:B-1----:R-:W5:Y:S01]  /*3f7b0*/  LD.E R25, desc[UR18][R2.64+0x4] ;  /* 0x0000041202197980 */ /* 0x002f62000c101900 */
[C---:B------:R-:W-:Y:S02]  /*3f7c0*/  R2UR UR8, R4.reuse ;  /* 0x00000000040872ca */ /* 0x040fe400000e0000 */
[----:B------:R-:W-:Y:S01]  /*3f7d0*/  R2UR UR9, R5 ;  /* 0x00000000050972ca */ /* 0x000fe200000e0000 */
[----:B--2---:R-:W2:Y:S01]  /*3f7e0*/  LD.E R26, desc[UR20][R2.64+0x8] ;  /* 0x00000814021a7980 */ /* 0x004ea2000c101900 */
[----:B------:R-:W-:-:S02]  /*3f7f0*/  R2UR UR10, R4 ;  /* 0x00000000040a72ca */ /* 0x000fc400000e0000 */
[C---:B------:R-:W-:Y:S01]  /*3f800*/  R2UR UR11, R5.reuse ;  /* 0x00000000050b72ca */ /* 0x040fe200000e0000 */
[----:B---3--:R-:W2:Y:S01]  /*3f810*/  LD.E R27, desc[UR22][R2.64+0xc] ;  /* 0x00000c16021b7980 */ /* 0x008ea2000c101900 */
[C---:B------:R-:W-:Y:S02]  /*3f820*/  R2UR UR12, R4.reuse ;  /* 0x00000000040c72ca */ /* 0x040fe400000e0000 */
[C---:B------:R-:W-:Y:S01]  /*3f830*/  R2UR UR13, R5.reuse ;  /* 0x00000000050d72ca */ /* 0x040fe200000e0000 */
[----:B----4-:R-:W2:Y:S01]  /*3f840*/  LD.E R28, desc[UR24][R2.64+0x10] ;  /* 0x00001018021c7980 */ /* 0x010ea2000c101900 */
[C---:B------:R-:W-:Y:S02]  /*3f850*/  R2UR UR14, R4.reuse ;  /* 0x00000000040e72ca */ /* 0x040fe400000e0000 */
[----:B------:R-:W-:Y:S01]  /*3f860*/  R2UR UR15, R5 ;  /* 0x00000000050f72ca */ /* 0x000fe200000e0000 */
[----:B-----5:R-:W2:Y:S01]  /*3f870*/  LD.E R29, desc[UR26][R2.64+0x14] ;  /* 0x0000141a021d7980 */ /* 0x020ea2000c101900 */
[----:B------:R-:W-:-:S02]  /*3f880*/  R2UR UR16, R4 ;  /* 0x00000000041072ca */ /* 0x000fc400000e0000 */
[C---:B------:R-:W-:Y:S01]  /*3f890*/  R2UR UR17, R5.reuse ;  /* 0x00000000051172ca */ /* 0x040fe200000e0000 */
[----:B------:R-:W2:Y:S01]  /*3f8a0*/  LD.E R30, desc[UR28][R2.64+0x18] ;  /* 0x0000181c021e7980 */ /* 0x000ea2000c101900 */
[C---:B------:R-:W-:Y:S02]  /*3f8b0*/  R2UR UR18, R4.reuse ;  /* 0x00000000041272ca */ /* 0x040fe400000e0000 */
[C---:B------:R-:W-:Y:S01]  /*3f8c0*/  R2UR UR19, R5.reuse ;  /* 0x00000000051372ca */ /* 0x040fe200000e0000 */
[----:B------:R-:W2:Y:S01]  /*3f8d0*/  LD.E R31, desc[UR30][R2.64+0x1c] ;  /* 0x00001c1e021f7980 */ /* 0x000ea2000c101900 */
[C---:B------:R-:W-:Y:S02]  /*3f8e0*/  R2UR UR20, R4.reuse ;  /* 0x00000000041472ca */ /* 0x040fe400000e0000 */
[----:B------:R-:W-:Y:S01]  /*3f8f0*/  R2UR UR21, R5 ;  /* 0x00000000051572ca */ /* 0x000fe200000e0000 */
[----:B------:R-:W2:Y:S01]  /*3f900*/  LD.E R32, desc[UR32][R2.64+0x20] ;  /* 0x0000202002207980 */ /* 0x000ea2000c101900 */
        /* <DEDUP_REMOVED lines=291> */
[----:B------:R-:W-:Y:S02]  /*40b40*/  R2UR UR58, R4 ;  /* 0x00000000043a72ca */ /* 0x000fe400000e0000 */
[----:B------:R-:W-:Y:S01]  /*40b50*/  R2UR UR59, R5 ;  /* 0x00000000053b72ca */ /* 0x000fe200000e0000 */
        /* <DEDUP_REMOVED lines=22> */
[----:B------:R-:W-:-:S02]  /*40cc0*/  VIADD R152, R6, 0x80 ;  /* 0x0000008006987836 */ /* 0x000fc40000000000 */
[----:B------:R-:W-:-:S03]  /*40cd0*/  IMAD.MOV.U32 R153, RZ, RZ, R7 ;  /* 0x000000ffff997224 */ /* 0x000fc600078e0007 */
[----:B------:R-:W-:Y:S02]  /*40ce0*/  R2UR UR6, R152 ;  /* 0x00000000980672ca */ /* 0x000fe400000e0000 */
[----:B------:R-:W-:Y:S02]  /*40cf0*/  R2UR UR7, R153 ;  /* 0x00000000990772ca */ /* 0x000fe400000e0000 */
[----:B------:R-:W-:Y:S02]  /*40d00*/  F2FP.F16.F32.PACK_AB R152, R16, R17 ;  /* 0x000000111098723e */ /* 0x000fe400000000ff */
[----:B------:R-:W-:Y:S02]  /*40d10*/  F2FP.F16.F32.PACK_AB R154, R14, R15 ;  /* 0x0000000f0e9a723e */ /* 0x000fe400000000ff */
[----:B------:R-:W-:Y:S02]  /*40d20*/  F2FP.F16.F32.PACK_AB R153, R12, R13 ;  /* 0x0000000d0c99723e */ /* 0x000fe400000000ff */
[----:B------:R-:W-:-:S02]  /*40d30*/  F2FP.F16.F32.PACK_AB R155, R10, R11 ;  /* 0x0000000b0a9b723e */ /* 0x000fc400000000ff */
        /* <DEDUP_REMOVED lines=20> */
[----:B--2---:R-:W-:-:S06]  /*40e80*/  WARPGROUP.ARRIVE ;  /* 0x00000000000079c5 */ /* 0x004fcc0000000000 */
        /* <DEDUP_REMOVED lines=754> */
[----:B------:R-:W-:Y:S01]  /*43db0*/  IMAD.MOV.U32 R11, RZ, RZ, R7 ;  /* 0x000000ffff0b7224 */ /* 0x000fe200078e0007 */
[----:B------:R-:W-:Y:S02]  /*43dc0*/  F2FP.F16.F32.PACK_AB R164, R164, R165 ;  /* 0x000000a5a4a4723e */ /* 0x000fe400000000ff */
[----:B------:R-:W-:Y:S02]  /*43dd0*/  R2UR UR6, R10 ;  /* 0x000000000a0672ca */ /* 0x000fe400000e0000 */
[----:B------:R-:W-:Y:S02]  /*43de0*/  R2UR UR7, R11 ;  /* 0x000000000b0772ca */ /* 0x000fe400000e0000 */
        /* <DEDUP_REMOVED lines=1602> */
[C---:B------:R-:W-:Y:S01]  /*4a210*/  R2UR UR39, R5.reuse ;  /* 0x00000000052772ca */ /* 0x040fe200000e0000 */
[----:B------:R-:W-:Y:S02]  /*4a220*/  WARPGROUP.DEPBAR.LE gsb0, 0x0 ;  /* 0x00008000000079c5 */ /* 0x000fe40000010000 */
        /* <DEDUP_REMOVED lines=348> */
[----:B------:R5:W-:Y:S04]  /*4b7f0*/  ST.E desc[UR26][R2.64+0x1e0], R144 ;  /* 0x0001e09002007985 */ /* 0x000be8000c10191a */
[----:B------:R5:W-:Y:S04]  /*4b800*/  ST.E desc[UR28][R2.64+0x1e4], R145 ;  /* 0x0001e49102007985 */ /* 0x000be8000c10191c */
        /* <DEDUP_REMOVED lines=40> */
[----:B------:R-:W-:Y:S01]  /*4ba90*/  R2UR UR59, R5 ;  /* 0x00000000053b72ca */ /* 0x000fe200000e0000 */
        /* <DEDUP_REMOVED lines=322> */
[----:B------:R-:W-:Y:S01]  /*4cec0*/  R2UR UR58, R4 ;  /* 0x00000000043a72ca */ /* 0x000fe200000e0000 */
[----:B------:R-:W2:Y:S01]  /*4ced0*/  LD.E R130, desc[UR12][R2.64+0x1a8] ;  /* 0x0001a80c02827980 */ /* 0x000ea2000c101900 */
[----:B------:R-:W-:-:S03]  /*4cee0*/  R2UR UR59, R5 ;  /* 0x00000000053b72ca */ /* 0x000fc600000e0000 */
        /* <DEDUP_REMOVED lines=21> */
[----:B------:R-:W-:Y:S01]  /*4d040*/  VIADD R6, R6, 0x280 ;  /* 0x0000028006067836 */ /* 0x000fe20000000000 */
[----:B------:R-:W-:-:S02]  /*4d050*/  R2UR UR7, R7 ;  /* 0x00000000070772ca */ /* 0x000fc400000e0000 */
[----:B------:R-:W-:Y:S02]  /*4d060*/  F2FP.F16.F32.PACK_AB R186, R186, R187 ;  /* 0x000000bbbaba723e */ /* 0x000fe400000000ff */
[----:B------:R-:W-:Y:S02]  /*4d070*/  R2UR UR6, R6 ;  /* 0x00000000060672ca */ /* 0x000fe400000e0000 */
[----:B------:R-:W-:Y:S02]  /*4d080*/  F2FP.F16.F32.PACK_AB R184, R188, R189 ;  /* 0x000000bdbcb8723e */ /* 0x000fe400000000ff */
[----:B------:R-:W-:Y:S02]  /*4d090*/  F2FP.F16.F32.PACK_AB R185, R161, R162 ;  /* 0x000000a2a1b9723e */ /* 0x000fe400000000ff */
[----:B------:R-:W-:Y:S02]  /*4d0a0*/  F2FP.F16.F32.PACK_AB R187, R159, R160 ;  /* 0x000000a09fbb723e */ /* 0x000fe400000000ff */
        /* <DEDUP_REMOVED lines=27> */
[----:B------:R-:W-:Y:S01]  /*4d260*/  R2UR UR29, R5 ;  /* 0x00000000051d72ca */ /* 0x000fe200000e0000 */
[----:B------:R-:W-:-:S02]  /*4d270*/  WARPGROUP.DEPBAR.LE gsb0, 0x0 ;  /* 0x00008000000079c5 */ /* 0x000fc40000010000 */
[----:B------:R-:W-:Y:S01]  /*4d280*/  ST.E desc[UR4][R2.64], R24 ;  /* 0x0000001802007985 */ /* 0x000fe2000c101904 */
[C---:B------:R-:W-:Y:S02]  /*4d290*/  R2UR UR4, R4.reuse ;  /* 0x00000000040472ca */ /* 0x040fe400000e0000 */
[C---:B------:R-:W-:Y:S01]  /*4d2a0*/  R2UR UR5, R5.reuse ;  /* 0x00000000050572ca */ /* 0x040fe200000e0000 */
[----:B------:R-:W-:Y:S01]  /*4d2b0*/  ST.E desc[UR6][R2.64+0x4], R25 ;  /* 0x0000041902007985 */ /* 0x000fe2000c101906 */
        /* <DEDUP_REMOVED lines=1116> */
[C---:B------:R-:W-:Y:S02]  /*51880*/  R2UR UR4, R4.reuse ;  /* 0x00000000040472ca */ /* 0x040fe400000e0000 */
[C---:B------:R-:W-:Y:S02]  /*51890*/  R2UR UR5, R5.reuse ;  /* 0x00000000050572ca */ /* 0x040fe400000e0000 */
[----:B------:R-:W-:Y:S02]  /*518a0*/  R2UR UR6, R4 ;  /* 0x00000000040672ca */ /* 0x000fe400000e0000 */
[----:B------:R-:W-:-:S02]  /*518b0*/  R2UR UR7, R5 ;  /* 0x00000000050772ca */ /* 0x000fc400000e0000 */
[----:B------:R-:W-:-:S07]  /*518c0*/  LOP3.LUT P6, RZ, R195, 0x7f, RZ, 0xc0, !PT ;  /* 0x0000007fc3ff7812 */ /* 0x000fce00078cc0ff */
[----:B--2---:R1:W-:Y:S04]  /*518d0*/  ST.E desc[UR4][R2.64+0x1f8], R13 ;  /* 0x0001f80d02007985 */ /* 0x0043e8000c101904 */
[----:B0-----:R-:W2:Y:S01]  /*518e0*/  LD.E R9, desc[UR6][R2.64+0x1fc] ;  /* 0x0001fc0602097980 */ /* 0x001ea2000c101900 */
[----:B------:R-:W-:Y:S02]  /*518f0*/  R2UR UR4, R4 ;  /* 0x00000000040472ca */ /* 0x000fe400000e0000 */
[----:B------:R-:W-:-:S13]  /*51900*/  R2UR UR5, R5 ;  /* 0x00000000050572ca */ /* 0x000fda00000e0000 */
[----:B--2---:R1:W-:Y:S01]  /*51910*/  ST.E desc[UR4][R2.64+0x1fc], R9 ;  /* 0x0001fc0902007985 */ /* 0x0043e2000c101904 */
[----:B------:R-:W-:Y:S05]  /*51920*/  @P6 BRA `(.L_x_11354) ;  /* 0x0000000000306947 */ /* 0x000fea0003800000 */
[----:B-1----:R-:W2:Y:S04]  /*51930*/  LDL.64 R2, [R158+0x40] ;  /* 0x000040009e027983 */ /* 0x002ea80000100a00 */
        /* <DEDUP_REMOVED lines=11> */
.L_x_11354:
[----:B------:R-:W-:-:S04]  /*519f0*/  IMAD.MOV.U32 R197, RZ, RZ, 0x0 ;  /* 0x00000000ffc57424 */ /* 0x000fc800078e00ff */
[----:B01----:R-:W-:Y:S05]  /*51a00*/  RET.REL.NODEC R196 `(_ZN7cutlass13device_kernelIN5flash11enable_sm90INS1_16FlashAttnFwdSm90INS1_25CollectiveMainloopFwdSm90ILi2EN4cute5tupleIJNS5_1CILi1EEES8_S8_EEENS6_IJNS7_ILi128EEENS7_ILi96EEENS7_ILi64EEEEEELi256ENS_6half_tEfNS_4arch4Sm90ELb0ELb1ELb1ELb0ELb0ELb0ELb1ELb1ELb0ELb1ELb1ELb0EEENS1_21CollectiveEpilogueFwdINS6_IJSA_NS7_ILi256EEESB_EEES9_SE_SG_Li256ELb0ELb1ELb1ELb0EEENS1_19SingleTileSchedulerILb0ELb1ELb1ELi128EEEEEEEEEvNT_6ParamsE) ;  /* 0xfffffae4c47c7950 */ /* 0x003fea0003c3ffff */
.L_x_11332:
[----:B0-----:R0:W1:Y:S02]  /*51a10*/  SYNCS.PHASECHK.TRANS64.TRYWAIT P1, [R10+URZ], R11 ;  /* 0x0000000b0a0075a7 */ /* 0x001064000802017f */
[----:B-1----:R-:W-:Y:S05]  /*51a20*/  @!P1 NANOSLEEP.SYNCS 0x989680 ;  /* 0x009896800000995d */ /* 0x002fea0003900000 */
[----:B------:R-:W1:Y:S02]  /*51a30*/  @!P1 SYNCS.PHASECHK.TRANS64 P1, [R10+URZ], R11 ;  /* 0x0000000b0a0095a7 */ /* 0x000e64000802007f */
[----:B-1----:R-:W-:Y:S05]  /*51a40*/  @!P1 BRA `(.L_x_11332) ;  /* 0xfffffffc00f09947 */ /* 0x002fea000383ffff */
[----:B------:R-:W-:Y:S05]  /*51a50*/  BRA `(.L_x_11331) ;  /* 0xfffffe4800287947 */ /* 0x000fea000383ffff */
.L_x_11339:
[----:B0-----:R0:W1:Y:S02]  /*51a60*/  SYNCS.PHASECHK.TRANS64.TRYWAIT P1, [R10+URZ], R11 ;  /* 0x0000000b0a0075a7 */ /* 0x001064000802017f */
[----:B-1----:R-:W-:Y:S05]  /*51a70*/  @!P1 NANOSLEEP.SYNCS 0x989680 ;  /* 0x009896800000995d */ /* 0x002fea0003900000 */
[----:B------:R-:W1:Y:S02]  /*51a80*/  @!P1 SYNCS.PHASECHK.TRANS64 P1, [R10+URZ], R11 ;  /* 0x0000000b0a0095a7 */ /* 0x000e64000802007f */
[----:B-1----:R-:W-:Y:S05]  /*51a90*/  @!P1 BRA `(.L_x_11339) ;  /* 0xfffffffc00f09947 */ /* 0x002fea000383ffff */
[----:B------:R-:W-:Y:S05]  /*51aa0*/  BRA `(.L_x_11338) ;  /* 0xfffffe4c00fc7947 */ /* 0x000fea000383ffff */
.L_x_11355:
        /* <DEDUP_REMOVED lines=13> */
.L_x_15195:


//--------------------- .text._ZN7cutlass13device_kernelIN5flash11enable_sm90INS1_16FlashAttnFwdSm90INS1_25CollectiveMainloopFwdSm90ILi2EN4cute5tupleIJNS5_1CILi1EEES8_S8_EEENS6_IJNS7_ILi128EEENS7_ILi96EEENS7_ILi64EEEEEELi256ENS_6half_tEfNS_4arch4Sm90ELb0ELb1ELb1ELb1ELb0ELb0ELb0ELb1ELb0ELb1ELb1ELb0EEENS1_21CollectiveEpilogueFwdINS6_IJSA_NS7_ILi256EEESB_EEES9_SE_SG_Li256ELb1ELb1ELb1ELb0EEENS1_36VarlenDynamicPersistentTileSchedulerILi128ELi96ELi256ELi128ELb1ELb1ELb1ELb1ELb0ELb1EEEEEEEEEvNT_6ParamsE --------------------------
	.section	.text._ZN7cutlass13device_kernelIN5flash11enable_sm90INS1_16FlashAttnFwdSm90INS1_25CollectiveMainloopFwdSm90ILi2EN4cute5tupleIJNS5_1CILi1EEES8_S8_EEENS6_IJNS7_ILi128EEENS7_ILi96EEENS7_ILi64EEEEEELi256ENS_6half_tEfNS_4arch4Sm90ELb0ELb1ELb1ELb1ELb0ELb0ELb0ELb1ELb0ELb1ELb1ELb0EEENS1_21CollectiveEpilogueFwdINS6_IJSA_NS7_ILi256EEESB_EEES9_SE_SG_Li256ELb1ELb1ELb1ELb0EEENS1_36VarlenDynamicPersistentTileSchedulerILi128ELi96ELi256ELi128ELb1ELb1ELb1ELb1ELb0ELb1EEEEEEEEEvNT_6ParamsE,"ax",@progbits
	.align	128
.text._ZN7cutlass13device_kernelIN5flash11enable_sm90INS1_16FlashAttnFwdSm90INS1_25CollectiveMainloopFwdSm90ILi2EN4cute5tupleIJNS5_1CILi1EEES8_S8_EEENS6_IJNS7_ILi128EEENS7_ILi96EEENS7_ILi64EEEEEELi256ENS_6half_tEfNS_4arch4Sm90ELb0ELb1ELb1ELb1ELb0ELb0ELb0ELb1ELb0ELb1ELb1ELb0EEENS1_21CollectiveEpilogueFwdINS6_IJSA_NS7_ILi256EEESB_EEES9_SE_SG_Li256ELb1ELb1ELb1ELb0EEENS1_36VarlenDynamicPersistentTileSchedulerILi128ELi96ELi256ELi128ELb1ELb1ELb1ELb1ELb0ELb1EEEEEEEEEvNT_6ParamsE:
        .type           _ZN7cutlass13device_kernelIN5flash11enable_sm90INS1_16FlashAttnFwdSm90INS1_25CollectiveMainloopFwdSm90ILi2EN4cute5tupleIJNS5_1CILi1EEES8_S8_EEENS6_IJNS7_ILi128EEENS7_ILi96EEENS7_ILi64EEEEEELi256ENS_6half_tEfNS_4arch4Sm90ELb0ELb1ELb1ELb1ELb0ELb0ELb0ELb1ELb0ELb1ELb1ELb0EEENS1_21CollectiveEpilogueFwdINS6_IJSA_NS7_ILi256EEESB_EEES9_SE_SG_Li256ELb1ELb1ELb1ELb0EEENS1_36VarlenDynamicPersistentTileSchedulerILi128ELi96ELi256ELi128ELb1ELb1ELb1ELb1ELb0ELb1EEEEEEEEEvNT_6ParamsE,@function
        .size           _ZN7cutlass13device_kernelIN5flash11enable_sm90INS1_16FlashAttnFwdSm90INS1_25CollectiveMainloopFwdSm90ILi2EN4cute5tupleIJNS5_1CILi1EEES8_S8_EEENS6_IJNS7_ILi128EEENS7_ILi96EEENS7_ILi64EEEEEELi256ENS_6half_tEfNS_4arch4Sm90ELb0ELb1ELb1ELb1ELb0ELb0ELb0ELb1ELb0ELb1ELb1ELb0EEENS1_21CollectiveEpilogueFwdINS6_IJSA_NS7_ILi256EEESB_EEES9_SE_SG_Li256ELb1ELb1ELb1ELb0EEENS1_36VarlenDynamicPersistentTileSchedulerILi128ELi96ELi256ELi128ELb1ELb1ELb1ELb1ELb0ELb1EEEEEEEEEvNT_6ParamsE,(.L_x_15197 - _ZN7cutlass13device_kernelIN5flash11enable_sm90INS1_16FlashAttnFwdSm90INS1_25CollectiveMainloopFwdSm90ILi2EN4cute5tupleIJNS5_1CILi1EEES8_S8_EEENS6_IJNS7_ILi128EEENS7_ILi96EEENS7_ILi64EEEEEELi256ENS_6half_tEfNS_4arch4Sm90ELb0ELb1ELb1ELb1ELb0ELb0ELb0ELb1ELb0ELb1ELb1ELb0EEENS1_21CollectiveEpilogueFwdINS6_IJSA_NS7_ILi256EEESB_EEES9_SE_SG_Li256ELb1ELb1ELb1ELb0EEENS1_36VarlenDynamicPersistentTileSchedulerILi128ELi96ELi256ELi128ELb1ELb1ELb1ELb1ELb0ELb1EEEEEEEEEvNT_6ParamsE)
        .other          _ZN7cutlass13device_kernelIN5flash11enable_sm90INS1_16FlashAttnFwdSm90INS1_25CollectiveMainloopFwdSm90ILi2EN4cute5tupleIJNS5_1CILi1EEES8_S8_EEENS6_IJNS7_ILi128EEENS7_ILi96EEENS7_ILi64EEEEEELi256ENS_6half_tEfNS_4arch4Sm90ELb0ELb1ELb1ELb1ELb0ELb0ELb0ELb1ELb0ELb1ELb1ELb0EEENS1_21CollectiveEpilogueFwdINS6_IJSA_NS7_ILi256EEESB_EEES9_SE_SG_Li256ELb1ELb1ELb1ELb0EEENS1_36VarlenDynamicPersistentTileSchedulerILi128ELi96ELi256ELi128ELb1ELb1ELb1ELb1ELb0ELb1EEEEEEEEEvNT_6ParamsE,@"STO_CUDA_ENTRY STV_DEFAULT"
_ZN7cutlass13device_kernelIN5flash11enable_sm90INS1_16FlashAttnFwdSm90INS1_25CollectiveMainloopFwdSm90ILi2EN4cute5tupleIJNS5_1CILi1EEES8_S8_EEENS6_IJNS7_ILi128EEENS7_ILi96EEENS7_ILi64EEEEEELi256ENS_6half_tEfNS_4arch4Sm90ELb0ELb1ELb1ELb1ELb0ELb0ELb0ELb1ELb0ELb1ELb1ELb0EEENS1_21CollectiveEpilogueFwdINS6_IJSA_NS7_ILi256EEESB_EEES9_SE_SG_Li256ELb1ELb1ELb1ELb0EEENS1_36VarlenDynamicPersistentTileSchedulerILi128ELi96ELi256ELi128ELb1ELb1ELb1ELb1ELb0ELb1EEEEEEEEEvNT_6ParamsE:
        /* <DEDUP_REMOVED lines=18> */
.L_x_11357:
[----:B------:R-:W-:Y:S05]  /*0120*/  BSYNC B0 ;  /* 0x0000000000007941 */ /* 0x000fea0003800000 */
.L_x_11356:
        /* <DEDUP_REMOVED lines=41> */
.L_x_11358:
        /* <DEDUP_REMOVED lines=22> */
.L_x_11359:
        /* <DEDUP_REMOVED lines=18> */
.L_x_11360:
        /* <DEDUP_REMOVED lines=22> */
.L_x_11361:
        /* <DEDUP_REMOVED lines=22> */
.L_x_11362:
[----:B------:R-:W-:Y:S01]  /*0900*/  PLOP3.LUT P0, PT, PT, PT, UP0, 0x80, 0x0 ;  /* 0x000000000000781c */ /* 0x000fe20003f0f008 */
[----:B------:R-:W-:Y:S01]  /*0910*/  UMOV UR36, 0x1 ;  /* 0x0000000100247882 */ /* 0x000fe20000000000 */
[----:B------:R-:W-:Y:S01]  /*0920*/  NOP ;  /* 0x0000000000007918 */ /* 0x000fe20000000000 */
[----:B------:R-:W-:Y:S01]  /*0930*/  USEL UR36, UR36, 0x2, !UP0 ;  /* 0x0000000224247887 */ /* 0x000fe2000c000000 */
[----:B------:R-:W-:Y:S01]  /*0940*/  ULDC.64 UR40, c[0x0][0x208] ;  /* 0x0000820000287ab9 */ /* 0x000fe20000000a00 */
[----:B012-4-:R-:W-:Y:S08]  /*0950*/  BAR.SYNC.DEFER_BLOCKING 0x0 ;  /* 0x0000000000007b1d */ /* 0x017ff00000010000 */
[----:B------:R-:W-:Y:S05]  /*0960*/  @!P0 BRA `(.L_x_11363) ;  /* 0x0000012c00388947 */ /* 0x000fea0003800000 */
.L_x_11364:
        /* <DEDUP_REMOVED lines=24> */
[----:B------:R-:W-:Y:S02]  /*0af0*/  UMOV UR39, URZ ;  /* 0x0000003f00277c82 */ /* 0x000fe40008000000 */
[CC--:B------:R-:W-:Y:S02]  /*0b00*/  LEA.HI R0, R3.reuse, R6.reuse, RZ, 0x7 ;  /* 0x0000000603007211 */ /* 0x0c0fe400078f38ff */
[----:B------:R-:W-:-:S02]  /*0b10*/  LEA.HI R2, R3, R6, RZ, 0x4 ;  /* 0x0000000603027211 */ /* 0x000fc400078f20ff */
[----:B------:R-:W-:Y:S02]  /*0b20*/  LOP3.LUT R231, R0, 0xffffff80, RZ, 0xc0, !PT ;  /* 0xffffff8000e77812 */ /* 0x000fe400078ec0ff */
[CC--:B------:R-:W-:Y:S02]  /*0b30*/  LEA.HI R4, R3.reuse, R6.reuse, RZ, 0x5 ;  /* 0x0000000603047211 */ /* 0x0c0fe400078f28ff */
[----:B------:R-:W-:Y:S01]  /*0b40*/  LEA.HI R5, R3, R6, RZ, 0x2 ;  /* 0x0000000603057211 */ /* 0x000fe200078f10ff */
[----:B------:R-:W-:Y:S01]  /*0b50*/  IMAD.IADD R231, R6, 0x1, -R231 ;  /* 0x0000000106e77824 */ /* 0x000fe200078e0ae7 */
[----:B------:R-:W-:Y:S01]  /*0b60*/  LOP3.LUT R3, R2, 0x3fffff0, RZ, 0xc0, !PT ;  /* 0x03fffff002037812 */ /* 0x000fe200078ec0ff */
[----:B------:R-:W-:Y:S01]  /*0b70*/  IMAD.SHL.U32 R7, R4, 0x20, RZ ;  /* 0x0000002004077824 */ /* 0x000fe200078e00ff */
[----:B------:R-:W-:Y:S02]  /*0b80*/  LOP3.LUT R11, R5, 0xfffffffc, RZ, 0xc0, !PT ;  /* 0xfffffffc050b7812 */ /* 0x000fe400078ec0ff */
[----:B------:R-:W-:Y:S01]  /*0b90*/  SHF.R.S32.HI R8, RZ, 0x1f, R231 ;  /* 0x0000001fff087819 */ /* 0x000fe200000114e7 */
[C---:B------:R-:W-:Y:S01]  /*0ba0*/  IMAD.IADD R4, R6.reuse, 0x1, -R3 ;  /* 0x0000000106047824 */ /* 0x040fe200078e0a03 */
[----:B------:R-:W-:Y:S01]  /*0bb0*/  SHF.R.S32.HI R5, RZ, 0x4, R2 ;  /* 0x00000004ff057819 */ /* 0x000fe20000011402 */
[----:B------:R-:W-:Y:S01]  /*0bc0*/  IMAD.IADD R12, R6, 0x1, -R11 ;  /* 0x00000001060c7824 */ /* 0x000fe200078e0a0b */
[----:B------:R-:W-:-:S02]  /*0bd0*/  LEA.HI R9, R8, R231, RZ, 0x2 ;  /* 0x000000e708097211 */ /* 0x000fc400078f10ff */
[----:B------:R-:W-:Y:S02]  /*0be0*/  LEA.HI R2, R2, R5, RZ, 0x1 ;  /* 0x0000000502027211 */ /* 0x000fe400078f08ff */
[--C-:B------:R-:W-:Y:S02]  /*0bf0*/  SHF.R.S32.HI R10, RZ, 0x2, R9.reuse ;  /* 0x00000002ff0a7819 */ /* 0x100fe40000011409 */
[----:B------:R-:W-:Y:S02]  /*0c00*/  SHF.R.S32.HI R3, RZ, 0x1f, R9 ;  /* 0x0000001fff037819 */ /* 0x000fe40000011409 */
[----:B------:R-:W-:Y:S02]  /*0c10*/  LEA.HI R8, R8, R231, RZ, 0x5 ;  /* 0x000000e708087211 */ /* 0x000fe400078f28ff */
[----:B------:R-:W-:Y:S02]  /*0c20*/  LEA.HI R6, R3, R10, RZ, 0x3 ;  /* 0x0000000a03067211 */ /* 0x000fe400078f18ff */
[----:B------:R-:W-:-:S02]  /*0c30*/  SHF.R.S32.HI R3, RZ, 0x7, R0 ;  /* 0x00000007ff037819 */ /* 0x000fc40000011400 */
[----:B------:R-:W-:Y:S02]  /*0c40*/  LOP3.LUT R11, R6, 0xfffffff8, RZ, 0xc0, !PT ;  /* 0xfffffff8060b7812 */ /* 0x000fe400078ec0ff */
[----:B------:R-:W-:Y:S02]  /*0c50*/  LEA.HI R0, R0, R3, RZ, 0x1 ;  /* 0x0000000300007211 */ /* 0x000fe400078f08ff */
[----:B------:R-:W-:Y:S01]  /*0c60*/  LOP3.LUT R7, R7, 0xfffffc00, RZ, 0xc0, !PT ;  /* 0xfffffc0007077812 */ /* 0x000fe200078ec0ff */
[----:B------:R-:W-:Y:S01]  /*0c70*/  IMAD.IADD R11, R10, 0x1, -R11 ;  /* 0x000000010a0b7824 */ /* 0x000fe200078e0a0b */
[----:B------:R-:W-:Y:S02]  /*0c80*/  LOP3.LUT R2, R2, 0x1ffffffe, RZ, 0xc0, !PT ;  /* 0x1ffffffe02027812 */ /* 0x000fe400078ec0ff */
[----:B------:R-:W-:Y:S01]  /*0c90*/  LOP3.LUT R0, R0, 0x3fffffe, RZ, 0xc0, !PT ;  /* 0x03fffffe00007812 */ /* 0x000fe200078ec0ff */
[----:B------:R-:W-:Y:S01]  /*0ca0*/  IMAD R7, R4, 0x40, R7 ;  /* 0x0000004004077824 */ /* 0x000fe200078e0207 */
[----:B------:R-:W-:Y:S01]  /*0cb0*/  SHF.R.S32.HI R8, RZ, 0x5, R8 ;  /* 0x00000005ff087819 */ /* 0x000fe20000011408 */
[----:B------:R-:W-:Y:S01]  /*0cc0*/  IMAD.IADD R2, R5, 0x1, -R2 ;  /* 0x0000000105027824 */ /* 0x000fe200078e0a02 */
[----:B------:R-:W-:Y:S01]  /*0cd0*/  LOP3.LUT R6, R9, 0x7ffffffc, RZ, 0xc0, !PT ;  /* 0x7ffffffc09067812 */ /* 0x000fe200078ec0ff */
[----:B------:R-:W-:Y:S01]  /*0ce0*/  IMAD.IADD R0, R3, 0x1, -R0 ;  /* 0x0000000103007824 */ /* 0x000fe200078e0a00 */
[----:B------:R-:W-:Y:S01]  /*0cf0*/  LEA.HI R4, R12, R12, RZ, 0x1 ;  /* 0x0000000c0c047211 */ /* 0x000fe200078f08ff */
[----:B------:R-:W-:-:S02]  /*0d00*/  IMAD R11, R8, 0x10, R11 ;  /* 0x00000010080b7824 */ /* 0x000fc400078e020b */
[----:B------:R-:W-:Y:S01]  /*0d10*/  IMAD R2, R2, 0x8, R7 ;  /* 0x0000000802027824 */ /* 0x000fe200078e0207 */
[----:B------:R-:W-:Y:S01]  /*0d20*/  LOP3.LUT R3, R4, 0x1ffffffe, RZ, 0xc0, !PT ;  /* 0x1ffffffe04037812 */ /* 0x000fe200078ec0ff */
[----:B------:R-:W-:Y:S02]  /*0d30*/  IMAD R0, R0, 0x40, R11 ;  /* 0x0000004000007824 */ /* 0x000fe400078e020b */
[----:B------:R-:W-:Y:S01]  /*0d40*/  IMAD.IADD R6, R231, 0x1, -R6 ;  /* 0x00000001e7067824 */ /* 0x000fe200078e0a06 */
[----:B------:R0:W-:Y:S01]  /*0d50*/  STL [R1+0x60], R2 ;  /* 0x0000600201007387 */ /* 0x0001e20000100800 */
[----:B------:R-:W-:Y:S02]  /*0d60*/  IMAD.IADD R3, R12, 0x1, -R3 ;  /* 0x000000010c037824 */ /* 0x000fe400078e0a03 */
[----:B------:R-:W-:Y:S01]  /*0d70*/  IMAD.SHL.U32 R16, R6, 0x2, RZ ;  /* 0x0000000206107824 */ /* 0x000fe200078e00ff */
[----:B------:R1:W-:Y:S01]  /*0d80*/  STL [R1+0x5c], R0 ;  /* 0x00005c0001007387 */ /* 0x0003e20000100800 */
[----:B------:R-:W-:-:S02]  /*0d90*/  IMAD.MOV.U32 R6, RZ, RZ, R14 ;  /* 0x000000ffff067224 */ /* 0x000fc400078e000e */
[C---:B------:R-:W-:Y:S02]  /*0da0*/  VIADD R229, R16.reuse, 0x8 ;  /* 0x0000000810e57836 */ /* 0x040fe40000000000 */
        /* <DEDUP_REMOVED lines=53> */
[----:B------:R-:W-:Y:S01]  /*1100*/  IMAD R22, R3, 0x8, R0 ;  /* 0x0000000803167824 */ /* 0x000fe200078e0200 */
[----:B-1----:R-:W-:-:S07]  /*1110*/  SHF.R.S32.HI R232, RZ, 0x1f, R203 ;  /* 0x0000001fffe87819 */ /* 0x002fce00000114cb */
.L_x_11468:
[----:B------:R-:W-:Y:S01]  /*1120*/  ULDC.64 UR6, c[0x0][0xa28] ;  /* 0x00028a0000067ab9 */ /* 0x000fe20000000a00 */
[----:B0--3--:R-:W0:Y:S01]  /*1130*/  LDC R17, c[0x0][0x288] ;  /* 0x0000a200ff117b82 */ /* 0x009e220000000800 */
[----:B------:R-:W-:Y:S01]  /*1140*/  UISETP.NE.U32.AND UP0, UPT, UR6, URZ, UPT ;  /* 0x0000003f0600728c */ /* 0x000fe2000bf05070 */
[----:B----4-:R-:W-:-:S03]  /*1150*/  IMAD.MOV.U32 R8, RZ, RZ, RZ ;  /* 0x000000ffff087224 */ /* 0x010fc600078e00ff */
[----:B------:R-:W-:-:S03]  /*1160*/  UISETP.NE.AND.EX UP0, UPT, UR7, URZ, UPT, UP0 ;  /* 0x0000003f0700728c */ /* 0x000fc6000bf05300 */
[----:B------:R-:W-:Y:S01]  /*1170*/  ULDC.64 UR6, c[0x0][0xa18] ;  /* 0x0002860000067ab9 */ /* 0x000fe20000000a00 */
[----:B-1----:R-:W1:Y:S01]  /*1180*/  LDC.64 R10, c[0x0][0x418] ;  /* 0x00010600ff0a7b82 */ /* 0x002e620000000a00 */
[----:B------:R-:W-:Y:S01]  /*1190*/  UISETP.NE.U32.AND UP1, UPT, UR6, URZ, UPT ;  /* 0x0000003f0600728c */ /* 0x000fe2000bf25070 */
[----:B------:R-:W-:-:S03]  /*11a0*/  PLOP3.LUT P0, PT, PT, PT, UP0, 0x80, 0x0 ;  /* 0x000000000000781c */ /* 0x000fc60003f0f008 */
[----:B------:R-:W-:-:S03]  /*11b0*/  UISETP.NE.AND.EX UP1, UPT, UR7, URZ, UPT, UP1 ;  /* 0x0000003f0700728c */ /* 0x000fc6000bf25310 */
[----:B------:R-:W-:Y:S01]  /*11c0*/  @UP0 ULDC.64 UR6, c[0x0][0xa28] ;  /* 0x00028a0000060ab9 */ /* 0x000fe20000000a00 */
[----:B--2---:R-:W2:Y:S01]  /*11d0*/  LDC R9, c[0x0][0x424] ;  /* 0x00010900ff097b82 */ /* 0x004ea20000000800 */
[----:B------:R-:W-:Y:S01]  /*11e0*/  @UP0 UIMAD.WIDE UR6, UR5, 0x4, UR6 ;  /* 0x00000004050608a5 */ /* 0x000fe2000f8e0206 */
[----:B------:R-:W-:-:S05]  /*11f0*/  PLOP3.LUT P2, PT, PT, PT, UP1, 0x80, 0x0 ;  /* 0x000000000000781c */ /* 0x000fca0003f4f018 */
[----:B------:R-:W-:Y:S01]  /*1200*/  @UP1 ULDC.64 UR8, c[0x0][0xa18] ;  /* 0x0002860000081ab9 */ /* 0x000fe20000000a00 */
[----:B------:R-:W-:Y:S01]  /*1210*/  IMAD.U32 R2, RZ, RZ, UR6 ;  /* 0x00000006ff027e24 */ /* 0x000fe2000f8e00ff */
[----:B------:R-:W3:Y:S01]  /*1220*/  LDC R19, c[0x0][0x2f0] ;  /* 0x0000bc00ff137b82 */ /* 0x000ee20000000800 */
[----:B------:R-:W-:Y:S01]  /*1230*/  IMAD.U32 R3, RZ, RZ, UR7 ;  /* 0x00000007ff037e24 */ /* 0x000fe2000f8e00ff */
[----:B------:R-:W-:Y:S01]  /*1240*/  @UP1 UIMAD.WIDE UR6, UR5, 0x4, UR8 ;  /* 0x00000004050618a5 */ /* 0x000fe2000f8e0208 */
[----:B------:R-:W-:-:S03]  /*1250*/  LOP3.LUT R7, R6, 0xff000000, RZ, 0xc0, !PT ;  /* 0xff00000006077812 */ /* 0x000fc600078ec0ff */
[----:B------:R4:W5:Y:S02]  /*1260*/  @P0 LDG.E R8, desc[UR40][R2.64] ;  /* 0x0000002802080981 */ /* 0x000964000c1e1900 */
[----:B------:R-:W-:Y:S02]  /*1270*/  IMAD.U32 R4, RZ, RZ, UR6 ;  /* 0x00000006ff047e24 */ /* 0x000fe4000f8e00ff */
[----:B------:R-:W-:Y:S01]  /*1280*/  IMAD.U32 R5, RZ, RZ, UR7 ;  /* 0x00000007ff057e24 */ /* 0x000fe2000f8e00ff */
[----:B------:R-:W-:-:S04]  /*1290*/  ULDC.64 UR6, c[0x0][0xa20] ;  /* 0x0002880000067ab9 */ /* 0x000fc80000000a00 */
[----:B0-----:R4:W5:Y:S01]  /*12a0*/  @P2 LDG.E R17, desc[UR40][R4.64] ;  /* 0x0000002804112981 */ /* 0x001962000c1e1900 */
[----:B-1----:R-:W-:Y:S02]  /*12b0*/  ISETP.NE.U32.AND P0, PT, R10, RZ, PT ;  /* 0x000000ff0a00720c */ /* 0x002fe40003f05070 */
[----:B------:R-:W-:Y:S02]  /*12c0*/  ISETP.NE.U32.AND P1, PT, RZ, UR6, PT ;  /* 0x00000006ff007c0c */ /* 0x000fe4000bf25070 */
[----:B------:R-:W-:Y:S02]  /*12d0*/  LOP3.LUT R0, R6, 0xff0000, RZ, 0xc0, !PT ;  /* 0x00ff000006007812 */ /* 0x000fe400078ec0ff */
[----:B------:R-:W-:Y:S02]  /*12e0*/  SHF.R.U32.HI R7, RZ, 0x8, R7 ;  /* 0x00000008ff077819 */ /* 0x000fe40000011607 */
[----:B------:R-:W-:Y:S02]  /*12f0*/  ISETP.NE.AND.EX P0, PT, R11, RZ, PT, P0 ;  /* 0x000000ff0b00720c */ /* 0x000fe40003f05300 */
[----:B------:R-:W-:-:S02]  /*1300*/  ISETP.NE.AND.EX P1, PT, RZ, UR7, PT, P1 ;  /* 0x00000007ff007c0c */ /* 0x000fc4000bf25310 */
[----:B------:R-:W-:Y:S02]  /*1310*/  LEA.HI R200, R0, R7, RZ, 0x10 ;  /* 0x0000000700c87211 */ /* 0x000fe400078f80ff */
[----:B------:R-:W-:Y:S02]  /*1320*/  LOP3.LUT R23, R6, 0xffff, RZ, 0xc0, !PT ;  /* 0x0000ffff06177812 */ /* 0x000fe400078ec0ff */
[----:B--2---:R-:W-:Y:S01]  /*1330*/  SEL R0, R9, 0x1, P0 ;  /* 0x0000000109007807 */ /* 0x004fe20000000000 */
[----:B----4-:R-:W-:Y:S06]  /*1340*/  @P2 BRA `(.L_x_11365) ;  /* 0x00000000002c2947 */ /* 0x010fec0003800000 */
        /* <DEDUP_REMOVED lines=8> */
[----:B-----5:R-:W2:Y:S04]  /*13d0*/  LDG.E R17, desc[UR40][R2.64] ;  /* 0x0000002802117981 */ /* 0x020ea8000c1e1900 */
[----:B------:R-:W2:Y:S02]  /*13e0*/  LDG.E R4, desc[UR40][R2.64+0x4] ;  /* 0x0000042802047981 */ /* 0x000ea4000c1e1900 */
[----:B--2---:R-:W-:-:S07]  /*13f0*/  IMAD.IADD R17, R4, 0x1, -R17 ;  /* 0x0000000104117824 */ /* 0x004fce00078e0a11 */
.L_x_11365:
[----:B---3--:R-:W-:Y:S02]  /*1400*/  IMAD R19, R0, R19, RZ ;  /* 0x0000001300137224 */ /* 0x008fe400078e02ff */
[----:B------:R-:W-:Y:S01]  /*1410*/  IMAD.U32 R201, RZ, RZ, UR5 ;  /* 0x00000005ffc97e24 */ /* 0x000fe2000f8e00ff */
[----:B------:R-:W-:Y:S06]  /*1420*/  @!P1 BRA `(.L_x_11366) ;  /* 0x0000000000189947 */ /* 0x000fec0003800000 */
[----:B------:R-:W-:Y:S02]  /*1430*/  ULDC.64 UR6, c[0x0][0xa20] ;  /* 0x0002880000067ab9 */ /* 0x000fe40000000a00 */
[----:B------:R-:W-:-:S06]  /*1440*/  UIMAD.WIDE UR6, UR5, 0x4, UR6 ;  /* 0x00000004050678a5 */ /* 0x000fcc000f8e0206 */
[----:B------:R-:W-:Y:S02]  /*1450*/  IMAD.U32 R2, RZ, RZ, UR6 ;  /* 0x00000006ff027e24 */ /* 0x000fe4000f8e00ff */
[----:B------:R-:W-:-:S05]  /*1460*/  IMAD.U32 R3, RZ, RZ, UR7 ;  /* 0x00000007ff037e24 */ /* 0x000fca000f8e00ff */
[----:B------:R0:W5:Y:S01]  /*1470*/  LDG.E R19, desc[UR40][R2.64] ;  /* 0x0000002802137981 */ /* 0x000162000c1e1900 */
[----:B------:R-:W-:Y:S05]  /*1480*/  BRA `(.L_x_11367) ;  /* 0x00000000002c7947 */ /* 0x000fea0003800000 */
.L_x_11366:
        /* <DEDUP_REMOVED lines=9> */
[----:B------:R-:W2:Y:S02]  /*1520*/  LDG.E R0, desc[UR40][R2.64+0x4] ;  /* 0x0000042802007981 */ /* 0x000ea4000c1e1900 */
[----:B--2---:R-:W-:-:S07]  /*1530*/  IMAD.IADD R19, R0, 0x1, -R19 ;  /* 0x0000000100137824 */ /* 0x004fce00078e0a13 */
.L_x_11367:
[----:B------:R-:W1:Y:S01]  /*1540*/  LDC R0, c[0x0][0x448] ;  /* 0x00011200ff007b82 */ /* 0x000e620000000800 */
[----:B------:R-:W-:Y:S01]  /*1550*/  USHF.L.U32 UR43, UR4, 0x7, URZ ;  /* 0x00000007042b7899 */ /* 0x000fe2000800063f */
[----:B-----5:R-:W-:-:S03]  /*1560*/  IMAD.IADD R19, R19, 0x1, -R8 ;  /* 0x0000000113137824 */ /* 0x020fc600078e0a08 */
[----:B------:R-:W-:Y:S02]  /*1570*/  UIADD3 UR4, UR43, 0x7f, URZ ;  /* 0x0000007f2b047890 */ /* 0x000fe4000fffe03f */
[----:B0-----:R-:W-:Y:S01]  /*1580*/  IADD3 R3, R19, 0x1, -R17 ;  /* 0x0000000113037810 */ /* 0x001fe20007ffe811 */
[----:B------:R-:W0:Y:S01]  /*1590*/  LDC.64 R6, c[0x0][0x9e0] ;  /* 0x00027800ff067b82 */ /* 0x000e220000000a00 */
[----:B-1----:R-:W-:Y:S02]  /*15a0*/  ISETP.NE.AND P1, PT, R0, 0x1, PT ;  /* 0x000000010000780c */ /* 0x002fe40003f25270 */
[----:B------:R-:W-:Y:S01]  /*15b0*/  IMAD.U32 R0, RZ, RZ, UR4 ;  /* 0x00000004ff007e24 */ /* 0x000fe2000f8e00ff */
[----:B0-----:R-:W-:-:S10]  /*15c0*/  ISETP.GE.AND P2, PT, R7, 0x1, PT ;  /* 0x000000010700780c */ /* 0x001fd40003f46270 */
[----:B------:R-:W0:Y:S08]  /*15d0*/  @P1 LDC R2, c[0x0][0x44c] ;  /* 0x00011300ff021b82 */ /* 0x000e300000000800 */
[----:B------:R-:W1:Y:S01]  /*15e0*/  @P1 LDC R5, c[0x0][0x450] ;  /* 0x00011400ff051b82 */ /* 0x000e620000000800 */
[----:B0-----:R-:W-:-:S05]  /*15f0*/  @P1 IMAD.HI.U32 R2, R2, UR4, RZ ;  /* 0x0000000402021c27 */ /* 0x001fca000f8e00ff */
        /* <DEDUP_REMOVED lines=14> */
.L_x_11369:
[----:B------:R-:W-:-:S13]  /*16e0*/  ISETP.NE.AND P0, PT, R7, 0x1, PT ;  /* 0x000000010700780c */ /* 0x000fda0003f05270 */
[----:B------:R-:W0:Y:S02]  /*16f0*/  @P0 LDC.64 R4, c[0x0][0x9e8] ;  /* 0x00027a00ff040b82 */ /* 0x000e240000000a00 */
[----:B0-----:R-:W-:-:S05]  /*1700*/  @P0 IMAD.HI.U32 R4, R2, R4, RZ ;  /* 0x0000000402040227 */ /* 0x001fca00078e00ff */
[----:B------:R-:W-:-:S07]  /*1710*/  @P0 SHF.R.U32.HI R2, RZ, R5, R4 ;  /* 0x00000005ff020219 */ /* 0x000fce0000011604 */
.L_x_11370:
[----:B------:R-:W-:-:S05]  /*1720*/  IMAD R3, R2, R7, R7 ;  /* 0x0000000702037224 */ /* 0x000fca00078e0207 */
[----:B------:R-:W-:-:S07]  /*1730*/  VIMNMX R0, R0, R3, PT ;  /* 0x0000000300007248 */ /* 0x000fce0003fe0100 */
.L_x_11368:
[----:B------:R-:W0:Y:S01]  /*1740*/  @P1 LDC R3, c[0x0][0x44c] ;  /* 0x00011300ff031b82 */ /* 0x000e220000000800 */
[----:B------:R-:W-:Y:S01]  /*1750*/  IMAD.U32 R4, RZ, RZ, UR43 ;  /* 0x0000002bff047e24 */ /* 0x000fe2000f8e00ff */
[----:B------:R-:W-:Y:S01]  /*1760*/  ULDC UR4, c[0x0][0x9dc] ;  /* 0x0002770000047ab9 */ /* 0x000fe20000000800 */
[----:B------:R-:W-:Y:S02]  /*1770*/  VIADD R2, R0, 0x5f ;  /* 0x0000005f00027836 */ /* 0x000fe40000000000 */
[----:B------:R-:W-:Y:S02]  /*1780*/  VIADD R0, R19, 0x5f ;  /* 0x0000005f13007836 */ /* 0x000fe40000000000 */
[----:B------:R-:W-:Y:S01]  /*1790*/  IMAD.HI R2, R2, 0x2aaaaaab, RZ ;  /* 0x2aaaaaab02027827 */ /* 0x000fe200078e02ff */
[----:B------:R-:W1:Y:S03]  /*17a0*/  @P1 LDC R6, c[0x0][0x450] ;  /* 0x00011400ff061b82 */ /* 0x000e660000000800 */
[----:B------:R-:W-:Y:S01]  /*17b0*/  IMAD.HI R0, R0, 0x2aaaaaab, RZ ;  /* 0x2aaaaaab00007827 */ /* 0x000fe200078e02ff */
[----:B------:R-:W-:-:S04]  /*17c0*/  SHF.R.U32.HI R5, RZ, 0x1f, R2 ;  /* 0x0000001fff057819 */ /* 0x000fc80000011602 */
[----:B------:R-:W-:Y:S01]  /*17d0*/  LEA.HI.SX32 R2, R2, R5, 0x1c ;  /* 0x0000000502027211 */ /* 0x000fe200078fe2ff */
[----:B0-----:R-:W-:-:S05]  /*17e0*/  @P1 IMAD.HI.U32 R3, R3, UR43, RZ ;  /* 0x0000002b03031c27 */ /* 0x001fca000f8e00ff */
[----:B-1----:R-:W-:Y:S02]  /*17f0*/  @P1 SHF.R.U32.HI R4, RZ, R6, R3 ;  /* 0x00000006ff041219 */ /* 0x002fe40000011603 */
[----:B------:R-:W-:Y:S02]  /*1800*/  SHF.R.U32.HI R3, RZ, 0x1f, R0 ;  /* 0x0000001fff037819 */ /* 0x000fe40000011600 */
[----:B------:R-:W-:Y:S02]  /*1810*/  IADD3 R4, R4, R19, -R17 ;  /* 0x0000001304047210 */ /* 0x000fe40007ffe811 */
[----:B------:R-:W-:-:S03]  /*1820*/  LEA.HI.SX32 R3, R0, R3, 0x1c ;  /* 0x0000000300037211 */ /* 0x000fc600078fe2ff */
[----:B------:R-:W-:Y:S01]  /*1830*/  VIADD R6, R4, -UR4 ;  /* 0x8000000404067c36 */ /* 0x000fe20008000000 */
[----:B------:R-:W-:-:S04]  /*1840*/  VIMNMX R176, R3, R2, PT ;  /* 0x0000000203b07248 */ /* 0x000fc80003fe0100 */
[----:B------:R-:W-:Y:S01]  /*1850*/  R2UR UR4, R6 ;  /* 0x00000000060472ca */ /* 0x000fe200000e0000 */
[----:B------:R-:W-:-:S14]  /*1860*/  @!P2 BRA `(.L_x_11371) ;  /* 0x000000000044a947 */ /* 0x000fdc0003800000 */
        /* <DEDUP_REMOVED lines=9> */
.L_x_11372:
[----:B------:R-:W-:-:S13]  /*1900*/  ISETP.NE.AND P0, PT, R7, 0x1, PT ;  /* 0x000000010700780c */ /* 0x000fda0003f05270 */
[----:B------:R-:W0:Y:S02]  /*1910*/  @P0 LDC.64 R2, c[0x0][0x9e8] ;  /* 0x00027a00ff020b82 */ /* 0x000e240000000a00 */
[----:B0-----:R-:W-:-:S05]  /*1920*/  @P0 IMAD.HI.U32 R0, R4, R2, RZ ;  /* 0x0000000204000227 */ /* 0x001fca00078e00ff */
[----:B------:R-:W-:-:S07]  /*1930*/  @P0 SHF.R.U32.HI R4, RZ, R3, R0 ;  /* 0x00000003ff040219 */ /* 0x000fce0000011600 */
.L_x_11373:
[----:B------:R-:W-:-:S05]  /*1940*/  IMAD R4, R4, R7, RZ ;  /* 0x0000000704047224 */ /* 0x000fca00078e02ff */
[----:B------:R-:W-:-:S13]  /*1950*/  R2UR UR5, R4 ;  /* 0x00000000040572ca */ /* 0x000fda00000e0000 */
[----:B------:R-:W-:-:S04]  /*1960*/  UISETP.LT.AND UP0, UPT, UR4, UR5, UPT ;  /* 0x000000050400728c */ /* 0x000fc8000bf01270 */
[----:B------:R-:W-:-:S12]  /*1970*/  USEL UR4, UR4, UR5, !UP0 ;  /* 0x0000000504047287 */ /* 0x000fd8000c000000 */
.L_x_11371:
[----:B------:R-:W-:Y:S01]  /*1980*/  UIMAD.WIDE UR4, UR4, 0x2aaaaaab, URZ ;  /* 0x2aaaaaab040478a5 */ /* 0x000fe2000f8e023f */
[----:B------:R-:W-:Y:S02]  /*1990*/  LOP3.LUT R230, R200, 0xff, RZ, 0xc0, !PT ;  /* 0x000000ffc8e67812 */ /* 0x000fe400078ec0ff */
[----:B------:R-:W-:Y:S01]  /*19a0*/  SHF.R.U32.HI R200, RZ, 0x10, R200 ;  /* 0x00000010ffc87819 */ /* 0x000fe200000116c8 */
[----:B------:R-:W-:Y:S01]  /*19b0*/  USHF.R.U32.HI UR4, URZ, 0x1f, UR5 ;  /* 0x0000001f3f047899 */ /* 0x000fe20008011605 */
[----:B------:R-:W-:-:S03]  /*19c0*/  R2UR UR8, R230 ;  /* 0x00000000e60872ca */ /* 0x000fc600000e0000 */
[----:B------:R-:W-:-:S04]  /*19d0*/  ULEA.HI.SX32 UR4, UR5, UR4, 0x1c ;  /* 0x0000000405047291 */ /* 0x000fc8000f8fe23f */
[----:B------:R-:W-:-:S04]  /*19e0*/  UISETP.LT.AND UP0, UPT, URZ, UR4, UPT ;  /* 0x000000043f00728c */ /* 0x000fc8000bf01270 */
[----:B------:R-:W-:-:S03]  /*19f0*/  USEL UR44, URZ, UR4, !UP0 ;  /* 0x000000043f2c7287 */ /* 0x000fc6000c000000 */
[----:B------:R-:W-:-:S03]  /*1a00*/  UMOV UR4, URZ ;  /* 0x0000003f00047c82 */ /* 0x000fc60008000000 */
[----:B------:R-:W-:-:S13]  /*1a10*/  ISETP.GT.AND P0, PT, R176, UR44, PT ;  /* 0x0000002cb0007c0c */ /* 0x000fda000bf04270 */
[----:B------:R-:W-:Y:S05]  /*1a20*/  @!P0 BRA `(.L_x_11374) ;  /* 0x0000000000948947 */ /* 0x000fea0003800000 */
[----:B------:R-:W0:Y:S01]  /*1a30*/  LDC R3, c[0x0][0x9f0] ;  /* 0x00027c00ff037b82 */ /* 0x000e220000000800 */
[----:B------:R-:W-:Y:S01]  /*1a40*/  ISETP.NE.AND P0, PT, R200, RZ, PT ;  /* 0x000000ffc800720c */ /* 0x000fe20003f05270 */
[----:B------:R-:W-:-:S03]  /*1a50*/  UMOV UR4, URZ ;  /* 0x0000003f00047c82 */ /* 0x000fc60008000000 */
[----:B0-----:R-:W-:-:S04]  /*1a60*/  SEL R5, R200, R3, P0 ;  /* 0x00000003c8057207 */ /* 0x001fc80000000000 */
[-C--:B------:R-:W-:Y:S02]  /*1a70*/  IABS R0, R5.reuse ;  /* 0x0000000500007213 */ /* 0x080fe40000000000 */
[----:B------:R-:W-:Y:S02]  /*1a80*/  IABS R6, R5 ;  /* 0x0000000500067213 */ /* 0x000fe40000000000 */
[----:B------:R-:W-:Y:S02]  /*1a90*/  R2UR UR9, R0 ;  /* 0x00000000000972ca */ /* 0x000fe400000e0000 */
[----:B------:R-:W-:-:S05]  /*1aa0*/  IADD3 R0, R5, -0x1, R176 ;  /* 0xffffffff05007810 */ /* 0x000fca0007ffe0b0 */
[----:B------:R-:W-:-:S05]  /*1ab0*/  VIADD R0, R0, -UR44 ;  /* 0x8000002c00007c36 */ /* 0x000fca0008000000 */
[----:B------:R-:W-:Y:S01]  /*1ac0*/  IABS R4, R0 ;  /* 0x0000000000047213 */ /* 0x000fe20000000000 */
[----:B------:R-:W0:Y:S01]  /*1ad0*/  I2F.RP R2, UR9 ;  /* 0x0000000900027d06 */ /* 0x000e220008209400 */
[----:B------:R-:W-:Y:S02]  /*1ae0*/  LOP3.LUT R0, R0, R5, RZ, 0x3c, !PT ;  /* 0x0000000500007212 */ /* 0x000fe400078e3cff */
        /* <DEDUP_REMOVED lines=12> */
[----:B------:R-:W-:Y:S02]  /*1bb0*/  R2UR UR6, R0 ;  /* 0x00000000000672ca */ /* 0x000fe400000e0000 */
[----:B------:R-:W-:Y:S01]  /*1bc0*/  R2UR UR7, R5 ;  /* 0x00000000050772ca */ /* 0x000fe200000e0000 */
[----:B------:R-:W-:-:S11]  /*1bd0*/  UISETP.GT.U32.AND UP1, UPT, UR9, UR4, UPT ;  /* 0x000000040900728c */ /* 0x000fd6000bf24070 */
[----:B------:R-:W-:Y:S02]  /*1be0*/  @!UP1 UIADD3 UR4, UR4, -UR9, URZ ;  /* 0x8000000904049290 */ /* 0x000fe4000fffe03f */
[----:B------:R-:W-:Y:S02]  /*1bf0*/  @!UP1 UIADD3 UR5, UR5, 0x1, URZ ;  /* 0x0000000105059890 */ /* 0x000fe4000fffe03f */
[----:B------:R-:W-:Y:S02]  /*1c00*/  UISETP.GE.U32.AND UP0, UPT, UR4, UR9, UPT ;  /* 0x000000090400728c */ /* 0x000fe4000bf06070 */
[----:B------:R-:W-:Y:S01]  /*1c10*/  UISETP.GE.AND UP1, UPT, UR6, URZ, UPT ;  /* 0x0000003f0600728c */ /* 0x000fe2000bf26270 */
[----:B------:R-:W-:-:S08]  /*1c20*/  R2UR UR6, R5 ;  /* 0x00000000050672ca */ /* 0x000fd000000e0000 */
[----:B------:R-:W-:Y:S02]  /*1c30*/  @UP0 UIADD3 UR5, UR5, 0x1, URZ ;  /* 0x0000000105050890 */ /* 0x000fe4000fffe03f */
[----:B------:R-:W-:-:S05]  /*1c40*/  UISETP.NE.AND UP0, UPT, UR7, URZ, UPT ;  /* 0x0000003f0700728c */ /* 0x000fca000bf05270 */
[----:B------:R-:W-:Y:S02]  /*1c50*/  UMOV UR4, UR5 ;  /* 0x0000000500047c82 */ /* 0x000fe40008000000 */
[----:B------:R-:W-:-:S04]  /*1c60*/  @!UP1 UIADD3 UR4, -UR4, URZ, URZ ;  /* 0x0000003f04049290 */ /* 0x000fc8000fffe13f */
[----:B------:R-:W-:-:S12]  /*1c70*/  @!UP0 ULOP3.LUT UR4, URZ, UR6, URZ, 0x33, !UPT ;  /* 0x000000063f048292 */ /* 0x000fd8000f8e333f */
.L_x_11374:
        /* <DEDUP_REMOVED lines=107> */
.L_x_11376:
        /* <DEDUP_REMOVED lines=13> */
.L_x_11603:
[----:B0-----:R-:W-:Y:S01]  /*2400*/  IMAD.U32 R0, RZ, RZ, UR42 ;  /* 0x0000002aff007e24 */ /* 0x001fe2000f8e00ff */
[----:B------:R-:W-:Y:S05]  /*2410*/  WARPSYNC.ALL ;  /* 0x0000000000007948 */ /* 0x000fea0003800000 */
[----:B------:R0:W-:Y:S01]  /*2420*/  BAR.SYNC.DEFER_BLOCKING R7, 0x100 ;  /* 0x000400070000751d */ /* 0x0001e20000010000 */
[----:B------:R-:W-:-:S13]  /*2430*/  ISETP.NE.AND P0, PT, R0, 0x3, PT ;  /* 0x000000030000780c */ /* 0x000fda0003f05270 */
[----:B0-----:R-:W-:Y:S05]  /*2440*/  @!P0 BRA `(.L_x_11378) ;  /* 0x0000000000048947 */ /* 0x001fea0003800000 */
[----:B------:R-:W-:Y:S01]  /*2450*/  BPT.TRAP 0x1 ;  /* 0x000000040000795c */ /* 0x000fe20000300000 */
.L_x_11378:
[----:B------:R-:W-:Y:S01]  /*2460*/  R2UR UR5, R3 ;  /* 0x00000000030572ca */ /* 0x000fe200000e0000 */
[----:B------:R-:W-:-:S05]  /*2470*/  IMAD.U32 R8, RZ, RZ, UR38 ;  /* 0x00000026ff087e24 */ /* 0x000fca000f8e00ff */
[----:B------:R-:W-:-:S07]  /*2480*/  SHF.L.U32 R8, R8, 0x1f, RZ ;  /* 0x0000001f08087819 */ /* 0x000fce00000006ff */
[----:B------:R-:W-:-:S09]  /*2490*/  ULEA UR5, UR39, UR5, 0x3 ;  /* 0x0000000527057291 */ /* 0x000fd2000f8e183f */
[----:B------:R0:W1:Y:S01]  /*24a0*/  SYNCS.PHASECHK.TRANS64.TRYWAIT P1, [UR5+0x22830], R8 ;  /* 0x02283008ff0075a7 */ /* 0x0000620008020145 */
[----:B------:R-:W-:Y:S05]  /*24b0*/  @!P0 BRA `(.L_x_11379) ;  /* 0x0000000000048947 */ /* 0x000fea0003800000 */
[----:B------:R-:W-:Y:S01]  /*24c0*/  BPT.TRAP 0x1 ;  /* 0x000000040000795c */ /* 0x000fe20000300000 */
.L_x_11379:
[----:B-1----:R-:W-:Y:S05]  /*24d0*/  @P1 BRA `(.L_x_11380) ;  /* 0x0000000000081947 */ /* 0x002fea0003800000 */
[----:B------:R-:W1:Y:S02]  /*24e0*/  SYNCS.PHASECHK.TRANS64.TRYWAIT P1, [UR5+0x22830], R8 ;  /* 0x02283008ff0075a7 */ /* 0x000e640008020145 */
[----:B-1----:R-:W-:Y:S05]  /*24f0*/  @!P1 BRA `(.L_x_11381) ;  /* 0x0000018000e09947 */ /* 0x002fea0003800000 */
.L_x_11380:
[----:B------:R-:W-:Y:S01]  /*2500*/  R2UR UR4, R3 ;  /* 0x00000000030472ca */ /* 0x000fe200000e0000 */
[----:B------:R-:W-:Y:S01]  /*2510*/  ULOP3.LUT UR12, UR45, 0x10000, URZ, 0xfc, !UPT ;  /* 0x000100002d0c7892 */ /* 0x000fe2000f8efc3f */
[----:B------:R-:W-:Y:S01]  /*2520*/  WARPGROUP.ARRIVE ;  /* 0x00000000000079c5 */ /* 0x000fe20000000000 */
[----:B------:R-:W-:Y:S01]  /*2530*/  UMOV UR13, 0x40000040 ;  /* 0x40000040000d7882 */ /* 0x000fe20000000000 */
[----:B------:R-:W-:Y:S01]  /*2540*/  UMOV UR15, 0x40000040 ;  /* 0x40000040000f7882 */ /* 0x000fe20000000000 */
[----:B------:R-:W-:Y:S01]  /*2550*/  UIADD3 UR16, UR12, 0x2, URZ ;  /* 0x000000020c107890 */ /* 0x000fe2000fffe03f */
[----:B-1----:R-:W1:Y:S01]  /*2560*/  LDC R5, c[0x0][0x448] ;  /* 0x00011200ff057b82 */ /* 0x002e620000000800 */
[----:B------:R-:W-:Y:S01]  /*2570*/  UMOV UR17, 0x40000040 ;  /* 0x4000004000117882 */ /* 0x000fe20000000000 */
[----:B------:R-:W-:Y:S01]  /*2580*/  UMOV UR19, 0x40000040 ;  /* 0x4000004000137882 */ /* 0x000fe20000000000 */
[----:B------:R-:W-:Y:S01]  /*2590*/  UIADD3 UR20, UR12, 0x4, URZ ;  /* 0x000000040c147890 */ /* 0x000fe2000fffe03f */
[----:B------:R-:W2:Y:S01]  /*25a0*/  S2R R10, SR_TID.X ;  /* 0x00000000000a7919 */ /* 0x000ea20000002100 */
[----:B------:R-:W-:Y:S01]  /*25b0*/  UMOV UR21, 0x40000040 ;  /* 0x4000004000157882 */ /* 0x000fe20000000000 */
[----:B------:R-:W-:Y:S01]  /*25c0*/  UMOV UR23, 0x40000040 ;  /* 0x4000004000177882 */ /* 0x000fe20000000000 */
[----:B------:R-:W-:Y:S01]  /*25d0*/  UIADD3 UR4, UR4, 0x1c400, URZ ;  /* 0x0001c40004047890 */ /* 0x000fe2000fffe03f */
[----:B------:R-:W-:Y:S01]  /*25e0*/  LOP3.LUT R18, R18, 0xffefffff, RZ, 0xc0, !PT ;  /* 0xffefffff12127812 */ /* 0x000fe200078ec0ff */
[----:B------:R-:W-:-:S02]  /*25f0*/  UIADD3 UR8, UR12, 0x6, URZ ;  /* 0x000000060c087890 */ /* 0x000fc4000fffe03f */
[----:B------:R-:W-:Y:S01]  /*2600*/  USHF.R.U32.HI UR4, URZ, 0x4, UR4 ;  /* 0x000000043f047899 */ /* 0x000fe20008011604 */
[----:B------:R-:W-:Y:S01]  /*2610*/  UMOV UR9, 0x40000040 ;  /* 0x4000004000097882 */ /* 0x000fe20000000000 */
[----:B------:R-:W-:Y:S02]  /*2620*/  UMOV UR11, 0x40000040 ;  /* 0x40000040000b7882 */ /* 0x000fe40000000000 */
[----:B------:R-:W-:Y:S01]  /*2630*/  ULOP3.LUT UR4, UR4, 0x3fff, URZ, 0xc0, !UPT ;  /* 0x00003fff04047892 */ /* 0x000fe2000f8ec03f */
[----:B------:R-:W-:Y:S01]  /*2640*/  ULDC.64 UR6, c[0x0][0x9e0] ;  /* 0x0002780000067ab9 */ /* 0x000fe20000000a00 */
[----:B------:R-:W-:Y:S02]  /*2650*/  ULDC UR26, c[0x0][0x9dc] ;  /* 0x00027700001a7ab9 */ /* 0x000fe40000000800 */
[----:B------:R-:W-:Y:S02]  /*2660*/  ULOP3.LUT UR24, UR4, 0x10000, URZ, 0xfc, !UPT ;  /* 0x0001000004187892 */ /* 0x000fe4000f8efc3f */
[----:B------:R-:W-:-:S02]  /*2670*/  UISETP.GE.AND UP0, UPT, UR7, 0x1, UPT ;  /* 0x000000010700788c */ /* 0x000fc4000bf06270 */
[----:B------:R-:W-:Y:S01]  /*2680*/  UIMAD UR14, UR39, 0x300, UR24 ;  /* 0x00000300270e78a4 */ /* 0x000fe2000f8e0218 */
[----:B-1----:R-:W-:Y:S01]  /*2690*/  ISETP.NE.AND P2, PT, R5, 0x1, PT ;  /* 0x000000010500780c */ /* 0x002fe20003f45270 */
[----:B------:R-:W-:Y:S01]  /*26a0*/  ULDC UR4, c[0x0][0x9d8] ;  /* 0x0002760000047ab9 */ /* 0x000fe20000000800 */
[----:B------:R-:W1:Y:S01]  /*26b0*/  S2R R5, SR_TID.X ;  /* 0x0000000000057919 */ /* 0x000e620000002100 */
[----:B------:R-:W-:Y:S02]  /*26c0*/  UIADD3 UR18, UR14, 0x2, URZ ;  /* 0x000000020e127890 */ /* 0x000fe4000fffe03f */
[----:B------:R-:W-:Y:S02]  /*26d0*/  UIADD3 UR22, UR14, 0x4, URZ ;  /* 0x000000040e167890 */ /* 0x000fe4000fffe03f */
[----:B------:R-:W-:Y:S02]  /*26e0*/  UIADD3 UR10, UR14, 0x6, URZ ;  /* 0x000000060e0a7890 */ /* 0x000fe4000fffe03f */
[----:B------:R-:W-:Y:S01]  /*26f0*/  HGMMA.64x96x16.F32 R24, gdesc[UR12], RZ, !UPT, gsb0 ;  /* 0x016000000c1879f0 */ /* 0x000fe2000c0008ff */
[----:B------:R-:W-:Y:S01]  /*2700*/  ULOP3.LUT UR26, URZ, UR26, URZ, 0x33, !UPT ;  /* 0x0000001a3f1a7292 */ /* 0x000fe2000f8e333f */
[----:B--2---:R-:W-:-:S02]  /*2710*/  SHF.R.U32.HI R10, RZ, 0x7, R10 ;  /* 0x00000007ff0a7819 */ /* 0x004fc4000001160a */
[----:B------:R-:W2:Y:S01]  /*2720*/  @P2 LDC R6, c[0x0][0x44c] ;  /* 0x00011300ff062b82 */ /* 0x000ea20000000800 */
[----:B------:R-:W-:-:S07]  /*2730*/  @P2 LOP3.LUT R18, R18, 0x100000, RZ, 0xfc, !PT ;  /* 0x0010000012122812 */ /* 0x000fce00078efcff */
[----:B------:R-:W3:Y:S01]  /*2740*/  @P2 LDC R9, c[0x0][0x450] ;  /* 0x00011400ff092b82 */ /* 0x000ee20000000800 */
[----:B-1----:R-:W-:-:S04]  /*2750*/  LOP3.LUT R5, R5, 0x7f, RZ, 0xc0, !PT ;  /* 0x0000007f05057812 */ /* 0x002fc800078ec0ff */
[----:B------:R-:W-:Y:S01]  /*2760*/  ISETP.NE.AND P1, PT, R5, RZ, PT ;  /* 0x000000ff0500720c */ /* 0x000fe20003f25270 */
[----:B------:R-:W-:-:S04]  /*2770*/  VIADD R5, R22, UR43 ;  /* 0x0000002b16057c36 */ /* 0x000fc80008000000 */
[----:B--2---:R-:W-:Y:S01]  /*2780*/  @P2 IMAD.HI.U32 R6, R5, R6, RZ ;  /* 0x0000000605062227 */ /* 0x004fe200078e00ff */
        /* <DEDUP_REMOVED lines=12> */
[----:B------:R-:W-:Y:S02]  /*2850*/  IMAD.MOV.U32 R38, RZ, RZ, R5 ;  /* 0x000000ffff267224 */ /* 0x000fe400078e0005 */
[----:B------:R-:W-:Y:S01]  /*2860*/  FMUL.FTZ R32, R32, UR4 ;  /* 0x0000000420207c20 */ /* 0x000fe20008410000 */
[----:B------:R-:W-:-:S02]  /*2870*/  IMAD.U32 R5, RZ, RZ, UR5 ;  /* 0x00000005ff057e24 */ /* 0x000fc4000f8e00ff */
[----:B------:R-:W-:Y:S01]  /*2880*/  FMUL.FTZ R52, R52, UR4 ;  /* 0x0000000434347c20 */ /* 0x000fe20008410000 */
[----:B---3--:R-:W-:Y:S01]  /*2890*/  @P2 SHF.R.U32.HI R38, RZ, R9, R6 ;  /* 0x00000009ff262219 */ /* 0x008fe20000011606 */
[----:B------:R1:W2:Y:S01]  /*28a0*/  MUFU.TANH R14, R32 ;  /* 0x00000020000e7308 */ /* 0x0002a20000002400 */
[----:B------:R-:W-:Y:S01]  /*28b0*/  @!P1 VIADD R5, R5, 0x22840 ;  /* 0x0002284005059836 */ /* 0x000fe20000000000 */
[----:B------:R-:W-:Y:S01]  /*28c0*/  IADD3 R6, -R10, 0xb, RZ ;  /* 0x0000000b0a067810 */ /* 0x000fe20007ffe1ff */
[----:B------:R-:W-:Y:S01]  /*28d0*/  FMUL.FTZ R28, R28, UR4 ;  /* 0x000000041c1c7c20 */ /* 0x000fe20008410000 */
[----:B------:R-:W-:Y:S01]  /*28e0*/  FMUL.FTZ R29, R29, UR4 ;  /* 0x000000041d1d7c20 */ /* 0x000fe20008410000 */
[----:B------:R-:W-:Y:S01]  /*28f0*/  FMUL.FTZ R33, R33, UR4 ;  /* 0x0000000421217c20 */ /* 0x000fe20008410000 */
[----:B------:R-:W-:Y:S01]  /*2900*/  @!P1 PRMT R5, RZ, 0x654, R5 ;  /* 0x00000654ff059816 */ /* 0x000fe20000000005 */
[----:B------:R-:W-:Y:S01]  /*2910*/  FMUL.FTZ R36, R36, UR4 ;  /* 0x0000000424247c20 */ /* 0x000fe20008410000 */
[----:B------:R-:W-:Y:S01]  /*2920*/  FMUL.FTZ R37, R37, UR4 ;  /* 0x0000000425257c20 */ /* 0x000fe20008410000 */
[----:B-1----:R-:W-:Y:S01]  /*2930*/  FMUL.FTZ R32, R50, UR4 ;  /* 0x0000000432207c20 */ /* 0x002fe20008410000 */
[----:B------:R-:W-:Y:S01]  /*2940*/  FMUL.FTZ R40, R40, UR4 ;  /* 0x0000000428287c20 */ /* 0x000fe20008410000 */
[----:B------:R1:W3:Y:S01]  /*2950*/  MUFU.TANH R50, R52 ;  /* 0x0000003400327308 */ /* 0x0002e20000002400 */
[----:B------:R-:W-:Y:S01]  /*2960*/  FMUL.FTZ R44, R44, UR4 ;  /* 0x000000042c2c7c20 */ /* 0x000fe20008410000 */
[----:B------:R4:W-:Y:S06]  /*2970*/  BAR.ARV R6, 0x100 ;  /* 0x000400060000751d */ /* 0x0009ec0000002000 */
[----:B------:R-:W-:Y:S01]  /*2980*/  FMUL.FTZ R4, R24, UR4 ;  /* 0x0000000418047c20 */ /* 0x000fe20008410000 */
[----:B------:R-:W-:Y:S01]  /*2990*/  FMUL.FTZ R2, R25, UR4 ;  /* 0x0000000419027c20 */ /* 0x000fe20008410000 */
[----:B-1----:R-:W1:Y:S01]  /*29a0*/  SHFL.IDX PT, R52, R38, RZ, 0x1c1f ;  /* 0x001c1fff26347589 */ /* 0x002e6200000e0000 */
[----:B------:R-:W-:Y:S01]  /*29b0*/  FMUL.FTZ R15, R27, UR4 ;  /* 0x000000041b0f7c20 */ /* 0x000fe20008410000 */
[----:B------:R5:W0:Y:S01]  /*29c0*/  MUFU.TANH R11, R28 ;  /* 0x0000001c000b7308 */ /* 0x000a220000002400 */
[----:B------:R-:W-:Y:S01]  /*29d0*/  FMUL.FTZ R20, R30, UR4 ;  /* 0x000000041e147c20 */ /* 0x000fe20008410000 */
[----:B------:R2:W-:Y:S01]  /*29e0*/  @!P1 SYNCS.ARRIVE.TRANS64.RED.A1T0 RZ, [R5+URZ], RZ ;  /* 0x000000ff05ff99a7 */ /* 0x0005e2000810043f */
[----:B------:R-:W-:Y:S01]  /*29f0*/  FMUL.FTZ R21, R31, UR4 ;  /* 0x000000041f157c20 */ /* 0x000fe20008410000 */
[----:B------:R-:W-:Y:S01]  /*2a00*/  FMUL.FTZ R24, R34, UR4 ;  /* 0x0000000422187c20 */ /* 0x000fe20008410000 */
[----:B------:R-:W-:Y:S01]  /*2a10*/  FMUL.FTZ R25, R35, UR4 ;  /* 0x0000000423197c20 */ /* 0x000fe20008410000 */
[----:B------:R-:W-:Y:S01]  /*2a20*/  FMUL.FTZ R27, R39, UR4 ;  /* 0x00000004271b7c20 */ /* 0x000fe20008410000 */
[----:B------:R-:W-:Y:S01]  /*2a30*/  FMUL.FTZ R30, R46, UR4 ;  /* 0x000000042e1e7c20 */ /* 0x000fe20008410000 */
[----:B------:R4:W0:Y:S01]  /*2a40*/  MUFU.TANH R12, R29 ;  /* 0x0000001d000c7308 */ /* 0x0008220000002400 */
[----:B-----5:R-:W-:Y:S01]  /*2a50*/  FMUL.FTZ R28, R42, UR4 ;  /* 0x000000042a1c7c20 */ /* 0x020fe20008410000 */
[----:B--2---:R-:W-:-:S02]  /*2a60*/  IMAD R5, R176, -0x60, R19 ;  /* 0xffffffa0b0057824 */ /* 0x004fc400078e0213 */
[----:B------:R-:W-:Y:S01]  /*2a70*/  FMUL.FTZ R31, R47, UR4 ;  /* 0x000000042f1f7c20 */ /* 0x000fe20008410000 */
[----:B------:R-:W-:Y:S01]  /*2a80*/  FMUL.FTZ R48, R48, UR4 ;  /* 0x0000000430307c20 */ /* 0x000fe20008410000 */
[----:B------:R-:W-:Y:S01]  /*2a90*/  FMUL.FTZ R34, R54, UR4 ;  /* 0x0000000436227c20 */ /* 0x000fe20008410000 */
[----:B------:R-:W-:Y:S01]  /*2aa0*/  FMUL.FTZ R35, R55, UR4 ;  /* 0x0000000437237c20 */ /* 0x000fe20008410000 */
[----:B------:R-:W-:Y:S01]  /*2ab0*/  FMUL.FTZ R60, R60, UR4 ;  /* 0x000000043c3c7c20 */ /* 0x000fe20008410000 */
[----:B------:R2:W0:Y:S01]  /*2ac0*/  MUFU.TANH R72, R33 ;  /* 0x0000002100487308 */ /* 0x0004220000002400 */
[----:B----4-:R-:W-:Y:S01]  /*2ad0*/  FMUL.FTZ R29, R43, UR4 ;  /* 0x000000042b1d7c20 */ /* 0x010fe20008410000 */
[----:B------:R-:W-:Y:S01]  /*2ae0*/  FMUL.FTZ R61, R61, UR4 ;  /* 0x000000043d3d7c20 */ /* 0x000fe20008410000 */
[----:B------:R-:W-:Y:S01]  /*2af0*/  FMUL.FTZ R62, R62, UR4 ;  /* 0x000000043e3e7c20 */ /* 0x000fe20008410000 */
[----:B------:R-:W-:Y:S01]  /*2b00*/  FMUL.FTZ R39, R63, UR4 ;  /* 0x000000043f277c20 */ /* 0x000fe20008410000 */
[----:B------:R-:W-:Y:S01]  /*2b10*/  FMUL.FTZ R64, R64, UR4 ;  /* 0x0000000440407c20 */ /* 0x000fe20008410000 */
[----:B------:R-:W-:Y:S01]  /*2b20*/  FMUL.FTZ R65, R65, UR4 ;  /* 0x0000000441417c20 */ /* 0x000fe20008410000 */
[----:B------:R-:W-:Y:S01]  /*2b30*/  FMUL.FTZ R42, R66, UR4 ;  /* 0x00000004422a7c20 */ /* 0x000fe20008410000 */
[----:B------:R4:W0:Y:S01]  /*2b40*/  MUFU.TANH R73, R36 ;  /* 0x0000002400497308 */ /* 0x0008220000002400 */
[----:B--2---:R-:W-:Y:S01]  /*2b50*/  FMUL.FTZ R33, R51, UR4 ;  /* 0x0000000433217c20 */ /* 0x004fe20008410000 */
[----:B------:R-:W-:Y:S01]  /*2b60*/  FMUL.FTZ R68, R68, UR4 ;  /* 0x0000000444447c20 */ /* 0x000fe20008410000 */
        /* <DEDUP_REMOVED lines=9> */
[----:B------:R-:W-:Y:S01]  /*2c00*/  PLOP3.LUT P2, PT, PT, PT, UP0, 0x40, 0x0 ;  /* 0x000000000000781c */ /* 0x000fe20003f4e808 */
[----:B------:R-:W-:Y:S01]  /*2c10*/  IMAD.MOV.U32 R9, RZ, RZ, -0x60 ;  /* 0xffffffa0ff097424 */ /* 0x000fe200078e00ff */
[C-C-:B------:R-:W-:Y:S01]  /*2c20*/  IADD3 R10, -R16.reuse, 0x61, R5.reuse ;  /* 0x00000061100a7810 */ /* 0x140fe20007ffe105 */
[----:B------:R-:W-:Y:S01]  /*2c30*/  FMUL.FTZ R57, R57, UR4 ;  /* 0x0000000439397c20 */ /* 0x000fe20008410000 */
[----:B------:R4:W0:Y:S01]  /*2c40*/  MUFU.TANH R75, R40 ;  /* 0x00000028004b7308 */ /* 0x0008220000002400 */
[----:B--2---:R-:W-:Y:S01]  /*2c50*/  FMUL.FTZ R37, R59, UR4 ;  /* 0x000000043b257c20 */ /* 0x004fe20008410000 */
[----:B------:R-:W-:Y:S01]  /*2c60*/  IADD3 R58, -R16, 0x60, R5 ;  /* 0x00000060103a7810 */ /* 0x000fe20007ffe105 */
[----:B------:R-:W-:-:S04]  /*2c70*/  IMAD.IADD R10, R10, 0x1, -R17 ;  /* 0x000000010a0a7824 */ /* 0x000fc800078e0a11 */
[----:B------:R-:W-:Y:S01]  /*2c80*/  VIADD R63, R10, UR6 ;  /* 0x000000060a3f7c36 */ /* 0x000fe20008000000 */
[----:B------:R2:W0:Y:S01]  /*2c90*/  MUFU.TANH R77, R44 ;  /* 0x0000002c004d7308 */ /* 0x0004220000002400 */
[----:B----4-:R-:W-:Y:S01]  /*2ca0*/  FMUL.FTZ R40, R67, UR4 ;  /* 0x0000000443287c20 */ /* 0x010fe20008410000 */
[----:B------:R-:W-:Y:S02]  /*2cb0*/  IMAD R67, R176, R9, 0x60 ;  /* 0x00000060b0437424 */ /* 0x000fe400078e0209 */
[----:B------:R-:W-:Y:S01]  /*2cc0*/  VIADD R66, R10, UR26 ;  /* 0x0000001a0a427c36 */ /* 0x000fe20008000000 */
[----:B-1----:R-:W-:Y:S01]  /*2cd0*/  VIADDMNMX R13, R52, R63, R58, PT ;  /* 0x0000003f340d7246 */ /* 0x002fe2000380013a */
[----:B------:R-:W-:Y:S02]  /*2ce0*/  IMAD.IADD R70, R67, 0x1, -R16 ;  /* 0x0000000143467824 */ /* 0x000fe400078e0a10 */
[----:B------:R-:W1:Y:S01]  /*2cf0*/  MUFU.TANH R4, R4 ;  /* 0x0000000400047308 */ /* 0x000e620000002400 */
[----:B--2---:R-:W-:-:S07]  /*2d00*/  FMUL.FTZ R44, R71, UR4 ;  /* 0x00000004472c7c20 */ /* 0x004fce0008410000 */
        /* <DEDUP_REMOVED lines=52> */
.L_x_11384:
[----:B------:R-:W-:-:S06]  /*3050*/  UISETP.NE.AND UP1, UPT, UR7, 0x1, UPT ;  /* 0x000000010700788c */ /* 0x000fcc000bf25270 */
[----:B------:R-:W-:-:S05]  /*3060*/  PLOP3.LUT P2, PT, PT, PT, UP1, 0x80, 0x0 ;  /* 0x000000000000781c */ /* 0x000fca0003f4f018 */
[----:B------:R-:W-:-:S08]  /*3070*/  @UP1 ULDC.64 UR10, c[0x0][0x9e8] ;  /* 0x00027a00000a1ab9 */ /* 0x000fd00000000a00 */
[----:B------:R-:W-:-:S05]  /*3080*/  @P2 IMAD.HI.U32 R9, R5, UR10, RZ ;  /* 0x0000000a05092c27 */ /* 0x000fca000f8e00ff */
[----:B------:R-:W-:-:S07]  /*3090*/  @P2 SHF.R.U32.HI R5, RZ, UR11, R9 ;  /* 0x0000000bff052c19 */ /* 0x000fce0008011609 */
.L_x_11385:
[----:B------:R-:W-:Y:S05]  /*30a0*/  BSYNC B0 ;  /* 0x0000000000007941 */ /* 0x000fea0003800000 */
.L_x_11383:
[----:B------:R-:W-:-:S05]  /*30b0*/  IMAD R10, R5, UR7, R70 ;  /* 0x00000007050a7c24 */ /* 0x000fca000f8e0246 */
[----:B------:R-:W-:Y:S02]  /*30c0*/  VIMNMX R57, R57, R10, !PT ;  /* 0x0000000a39397248 */ /* 0x000fe40007fe0100 */
[----:B------:R-:W-:-:S07]  /*30d0*/  VIADDMNMX R13, R10, UR7, R13, PT ;  /* 0x000000070a0d7c46 */ /* 0x000fce000b80010d */
.L_x_11382:
[C---:B------:R-:W-:Y:S02]  /*30e0*/  ISETP.GE.AND P3, PT, R67.reuse, 0x9, PT ;  /* 0x000000094300780c */ /* 0x040fe40003f66270 */
[----:B------:R-:W-:Y:S02]  /*30f0*/  ISETP.GE.AND P2, PT, R67, 0x2, PT ;  /* 0x000000024300780c */ /* 0x000fe40003f46270 */
[----:B------:R-:W-:Y:S02]  /*3100*/  P2R R83, PR, RZ, 0x8 ;  /* 0x00000008ff537803 */ /* 0x000fe40000000000 */
[C---:B------:R-:W-:Y:S02]  /*3110*/  ISETP.GT.AND P3, PT, R57.reuse, 0x8, !P3 ;  /* 0x000000083900780c */ /* 0x040fe40005f64270 */
[----:B------:R-:W-:Y:S02]  /*3120*/  ISETP.GT.AND P4, PT, R57, 0x1, !P2 ;  /* 0x000000013900780c */ /* 0x000fe40005784270 */
[----:B------:R-:W-:-:S02]  /*3130*/  ISETP.LT.OR P3, PT, R13, 0x9, P3 ;  /* 0x000000090d00780c */ /* 0x000fc40001f61670 */
[----:B------:R-:W-:Y:S02]  /*3140*/  ISETP.GE.AND P5, PT, R67, 0xa, PT ;  /* 0x0000000a4300780c */ /* 0x000fe40003fa6270 */
[----:B0-----:R-:W-:Y:S02]  /*3150*/  FSEL R59, R11, -INF , !P3 ;  /* 0xff8000000b3b7808 */ /* 0x001fe40005800000 */
        /* <DEDUP_REMOVED lines=126> */
.L_x_11388:
[----:B------:R-:W-:-:S06]  /*3940*/  UISETP.NE.AND UP1, UPT, UR7, 0x1, UPT ;  /* 0x000000010700788c */ /* 0x000fcc000bf25270 */
[----:B------:R-:W-:-:S05]  /*3950*/  PLOP3.LUT P5, PT, PT, PT, UP1, 0x80, 0x0 ;  /* 0x000000000000781c */ /* 0x000fca0003faf018 */
[----:B------:R-:W-:-:S08]  /*3960*/  @UP1 ULDC.64 UR10, c[0x0][0x9e8] ;  /* 0x00027a00000a1ab9 */ /* 0x000fd00000000a00 */
[----:B------:R-:W-:Y:S01]  /*3970*/  @P5 IMAD.HI.U32 R38, R4, UR10, RZ ;  /* 0x0000000a04265c27 */ /* 0x000fe2000f8e00ff */
[----:B------:R-:W-:-:S13]  /*3980*/  PLOP3.LUT P5, PT, PT, PT, UP1, 0x80, 0x0 ;  /* 0x000000000000781c */ /* 0x000fda0003faf018 */
[----:B------:R-:W-:-:S07]  /*3990*/  @P5 SHF.R.U32.HI R4, RZ, UR11, R38 ;  /* 0x0000000bff045c19 */ /* 0x000fce0008011626 */
.L_x_11389:
[----:B------:R-:W-:Y:S05]  /*39a0*/  BSYNC B0 ;  /* 0x0000000000007941 */ /* 0x000fea0003800000 */
.L_x_11387:
[----:B------:R-:W-:-:S05]  /*39b0*/  IMAD R4, R4, UR7, R70 ;  /* 0x0000000704047c24 */ /* 0x000fca000f8e0246 */
[----:B------:R-:W-:Y:S02]  /*39c0*/  VIMNMX R60, R60, R4, !PT ;  /* 0x000000043c3c7248 */ /* 0x000fe40007fe0100 */
[----:B------:R-:W-:-:S07]  /*39d0*/  VIADDMNMX R57, R4, UR7, R57, PT ;  /* 0x0000000704397c46 */ /* 0x000fce000b800139 */
.L_x_11386:
[C---:B------:R-:W-:Y:S01]  /*39e0*/  ISETP.GT.AND P2, PT, R60.reuse, 0x1, !P2 ;  /* 0x000000013c00780c */ /* 0x040fe20005744270 */
[----:B------:R-:W-:Y:S01]  /*39f0*/  ULDC UR4, c[0x0][0x988] ;  /* 0x0002620000047ab9 */ /* 0x000fe20000000800 */
[----:B------:R-:W-:Y:S02]  /*3a00*/  ISETP.NE.AND P5, PT, R73, RZ, PT ;  /* 0x000000ff4900720c */ /* 0x000fe40003fa5270 */
[----:B------:R-:W-:Y:S02]  /*3a10*/  ISETP.LT.OR P2, PT, R57, 0x2, P2 ;  /* 0x000000023900780c */ /* 0x000fe40001741670 */
[----:B------:R-:W-:Y:S02]  /*3a20*/  ISETP.GT.AND P6, PT, R60, RZ, !P6 ;  /* 0x000000ff3c00720c */ /* 0x000fe400077c4270 */
[----:B------:R-:W-:Y:S02]  /*3a30*/  FSEL R15, R15, -INF , !P2 ;  /* 0xff8000000f0f7808 */ /* 0x000fe40005000000 */
[----:B------:R-:W-:-:S02]  /*3a40*/  ISETP.NE.AND P2, PT, R83, RZ, PT ;  /* 0x000000ff5300720c */ /* 0x000fc40003f45270 */
[C---:B------:R-:W-:Y:S02]  /*3a50*/  ISETP.LT.OR P6, PT, R57.reuse, 0x1, P6 ;  /* 0x000000013900780c */ /* 0x040fe400037c1670 */
[----:B------:R-:W-:Y:S02]  /*3a60*/  ISETP.GT.AND P2, PT, R60, 0x8, !P2 ;  /* 0x000000083c00780c */ /* 0x000fe40005744270 */
[----:B------:R-:W-:Y:S02]  /*3a70*/  FSEL R58, R0, -INF , !P6 ;  /* 0xff800000003a7808 */ /* 0x000fe40007000000 */
        /* <DEDUP_REMOVED lines=51> */
[----:B------:R-:W-:Y:S02]  /*3db0*/  FMNMX.FTZ R0, R2, R61, !PT ;  /* 0x0000003d02007209 */ /* 0x000fe40007810000 */
[----:B------:R-:W-:Y:S02]  /*3dc0*/  ISETP.GT.AND P2, PT, R60, 0x28, !P2 ;  /* 0x000000283c00780c */ /* 0x000fe40005744270 */
[----:B------:R-:W-:Y:S02]  /*3dd0*/  FMNMX.FTZ R61, R13, R0, !PT ;  /* 0x000000000d3d7209 */ /* 0x000fe40007810000 */
[----:B------:R-:W-:Y:S02]  /*3de0*/  ISETP.LT.OR P2, PT, R57, 0x29, P2 ;  /* 0x000000293900780c */ /* 0x000fe40001741670 */
[----:B------:R-:W-:Y:S01]  /*3df0*/  ISETP.NE.AND P5, PT, R82, RZ, PT ;  /* 0x000000ff5200720c */ /* 0x000fe20003fa5270 */
[----:B------:R-:W0:Y:S01]  /*3e00*/  SHFL.BFLY PT, R0, R61, 0x2, 0x1f ;  /* 0x0c401f003d007f89 */ /* 0x000e2200000e0000 */
[----:B------:R-:W-:-:S02]  /*3e10*/  FSEL R30, R30, -INF , !P2 ;  /* 0xff8000001e1e7808 */ /* 0x000fc40005000000 */
[----:B------:R-:W-:Y:S02]  /*3e20*/  ISETP.NE.AND P2, PT, R77, RZ, PT ;  /* 0x000000ff4d00720c */ /* 0x000fe40003f45270 */
[----:B------:R-:W-:Y:S02]  /*3e30*/  ISETP.NE.AND P6, PT, R90, RZ, PT ;  /* 0x000000ff5a00720c */ /* 0x000fe40003fc5270 */
[C---:B------:R-:W-:Y:S02]  /*3e40*/  ISETP.GT.AND P2, PT, R60.reuse, 0x29, !P2 ;  /* 0x000000293c00780c */ /* 0x040fe40005744270 */
[C---:B------:R-:W-:Y:S02]  /*3e50*/  ISETP.GT.AND P3, PT, R60.reuse, 0x51, !P3 ;  /* 0x000000513c00780c */ /* 0x040fe40005f64270 */
[----:B------:R-:W-:Y:S02]  /*3e60*/  ISETP.LT.OR P2, PT, R57, 0x2a, P2 ;  /* 0x0000002a3900780c */ /* 0x000fe40001741670 */
[----:B------:R-:W-:-:S02]  /*3e70*/  ISETP.GT.AND P4, PT, R60, 0x58, !P4 ;  /* 0x000000583c00780c */ /* 0x000fc40006784270 */
[----:B------:R-:W-:Y:S02]  /*3e80*/  FSEL R31, R31, -INF , !P2 ;  /* 0xff8000001f1f7808 */ /* 0x000fe40005000000 */
[----:B------:R-:W-:Y:S02]  /*3e90*/  ISETP.NE.AND P2, PT, R78, RZ, PT ;  /* 0x000000ff4e00720c */ /* 0x000fe40003f45270 */
[C---:B------:R-:W-:Y:S02]  /*3ea0*/  ISETP.LT.OR P3, PT, R57.reuse, 0x52, P3 ;  /* 0x000000523900780c */ /* 0x040fe40001f61670 */
[----:B------:R-:W-:Y:S02]  /*3eb0*/  ISETP.GT.AND P2, PT, R60, 0x30, !P2 ;  /* 0x000000303c00780c */ /* 0x000fe40005744270 */
[C---:B------:R-:W-:Y:S02]  /*3ec0*/  ISETP.LT.OR P4, PT, R57.reuse, 0x59, P4 ;  /* 0x000000593900780c */ /* 0x040fe40002781670 */
[----:B------:R-:W-:-:S02]  /*3ed0*/  ISETP.LT.OR P2, PT, R57, 0x31, P2 ;  /* 0x000000313900780c */ /* 0x000fc40001741670 */
[----:B------:R-:W-:Y:S02]  /*3ee0*/  FSEL R40, R40, -INF , !P3 ;  /* 0xff80000028287808 */ /* 0x000fe40005800000 */
[----:B------:R-:W-:Y:S02]  /*3ef0*/  FSEL R32, R32, -INF , !P2 ;  /* 0xff80000020207808 */ /* 0x000fe40005000000 */
[----:B------:R-:W-:Y:S02]  /*3f00*/  ISETP.NE.AND P2, PT, R87, RZ, PT ;  /* 0x000000ff5700720c */ /* 0x000fe40003f45270 */
[----:B------:R-:W-:Y:S02]  /*3f10*/  FSEL R46, R46, -INF , !P4 ;  /* 0xff8000002e2e7808 */ /* 0x000fe40006000000 */
        /* <DEDUP_REMOVED lines=23> */
[----:B0-----:R-:W-:-:S05]  /*4090*/  FMNMX.FTZ R62, R61, R0, !PT ;  /* 0x000000003d3e7209 */ /* 0x001fca0007810000 */
[----:B------:R-:W0:Y:S02]  /*40a0*/  SHFL.BFLY PT, R63, R62, 0x1, 0x1f ;  /* 0x0c201f003e3f7f89 */ /* 0x000e2400000e0000 */
[----:B0-----:R-:W-:-:S04]  /*40b0*/  FMNMX.FTZ R4, R62, R63, !PT ;  /* 0x0000003f3e047209 */ /* 0x001fc80007810000 */
[C---:B------:R-:W-:Y:S01]  /*40c0*/  FSETP.NEU.FTZ.AND P2, PT, R4.reuse, -INF , PT ;  /* 0xff8000000400780b */ /* 0x040fe20003f5d000 */
[----:B------:R-:W-:-:S05]  /*40d0*/  FMUL.FTZ R0, R4, UR4 ;  /* 0x0000000404007c20 */ /* 0x000fca0008410000 */
[----:B------:R-:W-:Y:S02]  /*40e0*/  FSEL R64, R0, RZ, P2 ;  /* 0x000000ff00407208 */ /* 0x000fe40001000000 */
[----:B------:R-:W-:Y:S02]  /*40f0*/  ISETP.GT.AND P2, PT, R60, 0x49, !P5 ;  /* 0x000000493c00780c */ /* 0x000fe40006f44270 */
[----:B------:R-:W-:Y:S01]  /*4100*/  ISETP.NE.AND P5, PT, R67, RZ, PT ;  /* 0x000000ff4300720c */ /* 0x000fe20003fa5270 */
[--C-:B------:R-:W-:Y:S01]  /*4110*/  FFMA.FTZ R154, R59, UR4, -R64.reuse ;  /* 0x000000043b9a7c23 */ /* 0x100fe20008010840 */
[----:B------:R-:W-:Y:S01]  /*4120*/  ISETP.LT.OR P2, PT, R57, 0x4a, P2 ;  /* 0x0000004a3900780c */ /* 0x000fe20001741670 */
[--C-:B------:R-:W-:Y:S01]  /*4130*/  FFMA.FTZ R156, R56, UR4, -R64.reuse ;  /* 0x00000004389c7c23 */ /* 0x100fe20008010840 */
[--C-:B------:R-:W-:Y:S01]  /*4140*/  FFMA.FTZ R158, R55, UR4, -R64.reuse ;  /* 0x00000004379e7c23 */ /* 0x100fe20008010840 */
[----:B------:R-:W-:Y:S01]  /*4150*/  ISETP.GT.AND P5, PT, R60, 0x59, !P5 ;  /* 0x000000593c00780c */ /* 0x000fe20006fa4270 */
[--C-:B------:R-:W-:Y:S01]  /*4160*/  FFMA.FTZ R160, R54, UR4, -R64.reuse ;  /* 0x0000000436a07c23 */ /* 0x100fe20008010840 */
[----:B------:R-:W-:Y:S01]  /*4170*/  FSEL R0, R39, -INF , !P2 ;  /* 0xff80000027007808 */ /* 0x000fe20005000000 */
[--C-:B------:R-:W-:Y:S01]  /*4180*/  FFMA.FTZ R162, R53, UR4, -R64.reuse ;  /* 0x0000000435a27c23 */ /* 0x100fe20008010840 */
[----:B------:R-:W-:Y:S01]  /*4190*/  FMNMX.FTZ R39, R58, R15, !PT ;  /* 0x0000000f3a277209 */ /* 0x000fe20007810000 */
[--C-:B------:R-:W-:Y:S01]  /*41a0*/  FFMA.FTZ R48, R48, UR4, -R64.reuse ;  /* 0x0000000430307c23 */ /* 0x100fe20008010840 */
[----:B------:R-:W-:Y:S01]  /*41b0*/  ISETP.GT.AND P2, PT, R60, 0x50, !P6 ;  /* 0x000000503c00780c */ /* 0x000fe20007744270 */
        /* <DEDUP_REMOVED lines=8> */
[----:B------:R-:W-:Y:S01]  /*4240*/  MUFU.EX2 R152, R152 ;  /* 0x0000009800987308 */ /* 0x000fe20000000800 */
[----:B------:R-:W-:Y:S01]  /*4250*/  FMNMX.FTZ R62, R24, R39, !PT ;  /* 0x00000027183e7209 */ /* 0x000fe20007810000 */
        /* <DEDUP_REMOVED lines=13> */
[--C-:B------:R-:W-:Y:S01]  /*4330*/  FFMA.FTZ R164, R52, UR4, -R64.reuse ;  /* 0x0000000434a47c23 */ /* 0x100fe20008010840 */
[----:B------:R-:W1:Y:S01]  /*4340*/  MUFU.EX2 R39, R63 ;  /* 0x0000003f00277308 */ /* 0x000e620000000800 */
[----:B------:R-:W-:Y:S01]  /*4350*/  FMNMX.FTZ R62, R28, R59, !PT ;  /* 0x0000003b1c3e7209 */ /* 0x000fe20007810000 */
[--C-:B0-----:R-:W-:Y:S01]  /*4360*/  FFMA.FTZ R48, R5, UR4, -R64.reuse ;  /* 0x0000000405307c23 */ /* 0x101fe20008010840 */
[--C-:B------:R-:W-:Y:S01]  /*4370*/  FFMA.FTZ R51, R51, UR4, -R64.reuse ;  /* 0x0000000433337c23 */ /* 0x100fe20008010840 */
[--C-:B------:R-:W-:Y:S01]  /*4380*/  FFMA.FTZ R166, R50, UR4, -R64.reuse ;  /* 0x0000000432a67c23 */ /* 0x100fe20008010840 */
[----:B------:R-:W-:Y:S01]  /*4390*/  FMNMX.FTZ R59, R29, R62, !PT ;  /* 0x0000003e1d3b7209 */ /* 0x000fe20007810000 */
[--C-:B------:R-:W-:Y:S01]  /*43a0*/  FFMA.FTZ R14, R14, UR4, -R64.reuse ;  /* 0x000000040e0e7c23 */ /* 0x100fe20008010840 */
[--C-:B------:R-:W-:Y:S01]  /*43b0*/  FFMA.FTZ R9, R9, UR4, -R64.reuse ;  /* 0x0000000409097c23 */ /* 0x100fe20008010840 */
[----:B------:R-:W-:Y:S01]  /*43c0*/  MUFU.EX2 R170, R11 ;  /* 0x0000000b00aa7308 */ /* 0x000fe20000000800 */
[----:B------:R-:W-:Y:S01]  /*43d0*/  FMNMX.FTZ R56, R30, R59, !PT ;  /* 0x0000003b1e387209 */ /* 0x000fe20007810000 */
[----:B------:R-:W-:-:S03]  /*43e0*/  FFMA.FTZ R13, R13, UR4, -R64 ;  /* 0x000000040d0d7c23 */ /* 0x000fc60008010840 */
[----:B------:R-:W-:-:S03]  /*43f0*/  FMNMX.FTZ R59, R31, R56, !PT ;  /* 0x000000381f3b7209 */ /* 0x000fc60007810000 */
[----:B------:R-:W0:Y:S01]  /*4400*/  MUFU.EX2 R154, R154 ;  /* 0x0000009a009a7308 */ /* 0x000e220000000800 */
        /* <DEDUP_REMOVED lines=11> */
[----:B------:R-:W-:Y:S01]  /*44c0*/  MUFU.EX2 R174, R2 ;  /* 0x0000000200ae7308 */ /* 0x000fe20000000800 */
[----:B------:R-:W-:-:S04]  /*44d0*/  FMNMX.FTZ R55, R42, R55, !PT ;  /* 0x000000372a377209 */ /* 0x000fc80007810000 */
[----:B------:R-:W-:-:S03]  /*44e0*/  FMNMX.FTZ R55, R40, R55, !PT ;  /* 0x0000003728377209 */ /* 0x000fc60007810000 */
[----:B------:R-:W5:Y:S01]  /*44f0*/  MUFU.EX2 R158, R158 ;  /* 0x0000009e009e7308 */ /* 0x000f620000000800 */
[----:B------:R-:W-:-:S04]  /*4500*/  FMNMX.FTZ R55, R46, R55, !PT ;  /* 0x000000372e377209 */ /* 0x000fc80007810000 */
[----:B------:R-:W-:-:S03]  /*4510*/  FMNMX.FTZ R55, R44, R55, !PT ;  /* 0x000000372c377209 */ /* 0x000fc60007810000 */
[----:B------:R-:W5:Y:S02]  /*4520*/  MUFU.EX2 R45, R45 ;  /* 0x0000002d002d7308 */ /* 0x000f640000000800 */
[----:B------:R-:W1:Y:S06]  /*4530*/  SHFL.BFLY PT, R54, R55, 0x2, 0x1f ;  /* 0x0c401f0037367f89 */ /* 0x000e6c00000e0000 */
[----:B------:R-:W5:Y:S08]  /*4540*/  MUFU.EX2 R160, R160 ;  /* 0x000000a000a07308 */ /* 0x000f700000000800 */
[----:B------:R-:W5:Y:S08]  /*4550*/  MUFU.EX2 R47, R47 ;  /* 0x0000002f002f7308 */ /* 0x000f700000000800 */
[----:B------:R-:W-:Y:S01]  /*4560*/  MUFU.EX2 R162, R162 ;  /* 0x000000a200a27308 */ /* 0x000fe20000000800 */
[----:B-1----:R-:W-:-:S05]  /*4570*/  FMNMX.FTZ R54, R55, R54, !PT ;  /* 0x0000003637367209 */ /* 0x002fca0007810000 */
[----:B------:R-:W1:Y:S02]  /*4580*/  SHFL.BFLY PT, R53, R54, 0x1, 0x1f ;  /* 0x0c201f0036357f89 */ /* 0x000e6400000e0000 */
[----:B------:R0:W-:Y:S08]  /*4590*/  MUFU.EX2 R55, R12 ;  /* 0x0000000c00377308 */ /* 0x0001f00000000800 */
[----:B------:R5:W-:Y:S08]  /*45a0*/  MUFU.EX2 R59, R10 ;  /* 0x0000000a003b7308 */ /* 0x000bf00000000800 */
[----:B------:R-:W-:Y:S01]  /*45b0*/  MUFU.EX2 R49, R49 ;  /* 0x0000003100317308 */ /* 0x000fe20000000800 */
[----:B-1----:R-:W-:Y:S01]  /*45c0*/  FMNMX.FTZ R5, R54, R53, !PT ;  /* 0x0000003536057209 */ /* 0x002fe20007810000 */
[----:B------:R-:W-:-:S06]  /*45d0*/  FADD.FTZ R53, R152, R39 ;  /* 0x0000002798357221 */ /* 0x000fcc0000010000 */
[----:B------:R-:W-:Y:S01]  /*45e0*/  MUFU.EX2 R164, R164 ;  /* 0x000000a400a47308 */ /* 0x000fe20000000800 */
[----:B------:R-:W-:Y:S01]  /*45f0*/  F2FP.F16.F32.PACK_AB R152, R39, R152 ;  /* 0x000000982798723e */ /* 0x000fe200000000ff */
[C---:B0-----:R-:W-:Y:S01]  /*4600*/  FMUL.FTZ R12, R5.reuse, UR4 ;  /* 0x00000004050c7c20 */ /* 0x041fe20008410000 */
[----:B------:R-:W-:Y:S01]  /*4610*/  FSETP.NEU.FTZ.AND P2, PT, R5, -INF , PT ;  /* 0xff8000000500780b */ /* 0x000fe20003f5d000 */
[----:B------:R-:W-:Y:S01]  /*4620*/  FADD.FTZ R2, R154, R53 ;  /* 0x000000359a027221 */ /* 0x000fe20000010000 */
[C---:B--2---:R-:W-:Y:S02]  /*4630*/  F2FP.F16.F32.PACK_AB R154, R41.reuse, R154 ;  /* 0x0000009a299a723e */ /* 0x044fe400000000ff */
[----:B------:R-:W-:Y:S01]  /*4640*/  FSEL R11, R12, RZ, P2 ;  /* 0x000000ff0c0b7208 */ /* 0x000fe20001000000 */
[----:B------:R-:W-:Y:S01]  /*4650*/  FADD.FTZ R53, R41, R2 ;  /* 0x0000000229357221 */ /* 0x000fe20000010000 */
[----:B------:R-:W-:Y:S03]  /*4660*/  MUFU.EX2 R51, R51 ;  /* 0x0000003300337308 */ /* 0x000fe60000000800 */
[--C-:B------:R-:W-:Y:S01]  /*4670*/  FFMA.FTZ R58, R58, UR4, -R11.reuse ;  /* 0x000000043a3a7c23 */ /* 0x100fe2000801080b */
[--C-:B------:R-:W-:Y:S01]  /*4680*/  FFMA.FTZ R15, R15, UR4, -R11.reuse ;  /* 0x000000040f0f7c23 */ /* 0x100fe2000801080b */
[--C-:B------:R-:W-:Y:S01]  /*4690*/  FFMA.FTZ R20, R20, UR4, -R11.reuse ;  /* 0x0000000414147c23 */ /* 0x100fe2000801080b */
[--C-:B------:R-:W-:Y:S01]  /*46a0*/  FFMA.FTZ R21, R21, UR4, -R11.reuse ;  /* 0x0000000415157c23 */ /* 0x100fe2000801080b */
[--C-:B------:R-:W-:Y:S01]  /*46b0*/  FFMA.FTZ R24, R24, UR4, -R11.reuse ;  /* 0x0000000418187c23 */ /* 0x100fe2000801080b */
[--C-:B------:R-:W-:Y:S01]  /*46c0*/  FFMA.FTZ R25, R25, UR4, -R11.reuse ;  /* 0x0000000419197c23 */ /* 0x100fe2000801080b */
[----:B------:R-:W-:Y:S01]  /*46d0*/  MUFU.EX2 R58, R58 ;  /* 0x0000003a003a7308 */ /* 0x000fe20000000800 */
[----:B------:R-:W-:Y:S01]  /*46e0*/  FFMA.FTZ R26, R26, UR4, -R11 ;  /* 0x000000041a1a7c23 */ /* 0x000fe2000801080b */
[----:B---3--:R-:W-:Y:S01]  /*46f0*/  FADD.FTZ R2, R156, R53 ;  /* 0x000000359c027221 */ /* 0x008fe20000010000 */
[--C-:B------:R-:W-:Y:S01]  /*4700*/  FFMA.FTZ R27, R27, UR4, -R11.reuse ;  /* 0x000000041b1b7c23 */ /* 0x100fe2000801080b */
[--C-:B------:R-:W-:Y:S01]  /*4710*/  FFMA.FTZ R28, R28, UR4, -R11.reuse ;  /* 0x000000041c1c7c23 */ /* 0x100fe2000801080b */
[--C-:B------:R-:W-:Y:S01]  /*4720*/  FFMA.FTZ R29, R29, UR4, -R11.reuse ;  /* 0x000000041d1d7c23 */ /* 0x100fe2000801080b */
[----:B----4-:R-:W-:Y:S01]  /*4730*/  FADD.FTZ R61, R43, R2 ;  /* 0x000000022b3d7221 */ /* 0x010fe20000010000 */
[--C-:B------:R-:W-:Y:S01]  /*4740*/  FFMA.FTZ R30, R30, UR4, -R11.reuse ;  /* 0x000000041e1e7c23 */ /* 0x100fe2000801080b */
[----:B------:R-:W0:Y:S01]  /*4750*/  MUFU.EX2 R15, R15 ;  /* 0x0000000f000f7308 */ /* 0x000e220000000800 */
[----:B------:R-:W-:Y:S01]  /*4760*/  FFMA.FTZ R31, R31, UR4, -R11 ;  /* 0x000000041f1f7c23 */ /* 0x000fe2000801080b */
[----:B-----5:R-:W-:Y:S01]  /*4770*/  FADD.FTZ R10, R158, R61 ;  /* 0x0000003d9e0a7221 */ /* 0x020fe20000010000 */
[--C-:B------:R-:W-:Y:S01]  /*4780*/  FFMA.FTZ R32, R32, UR4, -R11.reuse ;  /* 0x0000000420207c23 */ /* 0x100fe2000801080b */
[--C-:B------:R-:W-:Y:S01]  /*4790*/  FFMA.FTZ R33, R33, UR4, -R11.reuse ;  /* 0x0000000421217c23 */ /* 0x100fe2000801080b */
[--C-:B------:R-:W-:Y:S01]  /*47a0*/  FFMA.FTZ R34, R34, UR4, -R11.reuse ;  /* 0x0000000422227c23 */ /* 0x100fe2000801080b */
[----:B------:R-:W-:Y:S01]  /*47b0*/  FADD.FTZ R61, R45, R10 ;  /* 0x0000000a2d3d7221 */ /* 0x000fe20000010000 */
[--C-:B------:R-:W-:Y:S01]  /*47c0*/  FFMA.FTZ R35, R35, UR4, -R11.reuse ;  /* 0x0000000423237c23 */ /* 0x100fe2000801080b */
[----:B------:R-:W1:Y:S01]  /*47d0*/  MUFU.EX2 R20, R20 ;  /* 0x0000001400147308 */ /* 0x000e620000000800 */
[----:B------:R-:W-:Y:S01]  /*47e0*/  FFMA.FTZ R36, R36, UR4, -R11 ;  /* 0x0000000424247c23 */ /* 0x000fe2000801080b */
[----:B------:R-:W-:Y:S01]  /*47f0*/  FADD.FTZ R10, R160, R61 ;  /* 0x0000003da00a7221 */ /* 0x000fe20000010000 */
[--C-:B------:R-:W-:Y:S01]  /*4800*/  FFMA.FTZ R37, R37, UR4, -R11.reuse ;  /* 0x0000000425257c23 */ /* 0x100fe2000801080b */
[--C-:B------:R-:W-:Y:S01]  /*4810*/  FFMA.FTZ R38, R38, UR4, -R11.reuse ;  /* 0x0000000426267c23 */ /* 0x100fe2000801080b */
[--C-:B------:R-:W-:Y:S01]  /*4820*/  FFMA.FTZ R0, R0, UR4, -R11.reuse ;  /* 0x0000000400007c23 */ /* 0x100fe2000801080b */
[----:B------:R-:W-:Y:S01]  /*4830*/  FADD.FTZ R61, R47, R10 ;  /* 0x0000000a2f3d7221 */ /* 0x000fe20000010000 */
[----:B------:R-:W-:Y:S01]  /*4840*/  FFMA.FTZ R42, R42, UR4, -R11 ;  /* 0x000000042a2a7c23 */ /* 0x000fe2000801080b */
[----:B------:R-:W2:Y:S01]  /*4850*/  MUFU.EX2 R21, R21 ;  /* 0x0000001500157308 */ /* 0x000ea20000000800 */
[----:B0-----:R-:W-:Y:S01]  /*4860*/  FADD.FTZ R53, R58, R15 ;  /* 0x0000000f3a357221 */ /* 0x001fe20000010000 */
[----:B------:R-:W-:Y:S01]  /*4870*/  FADD.FTZ R10, R162, R61 ;  /* 0x0000003da20a7221 */ /* 0x000fe20000010000 */
[--C-:B------:R-:W-:Y:S01]  /*4880*/  FFMA.FTZ R40, R40, UR4, -R11.reuse ;  /* 0x0000000428287c23 */ /* 0x100fe2000801080b */
[--C-:B------:R-:W-:Y:S01]  /*4890*/  FFMA.FTZ R46, R46, UR4, -R11.reuse ;  /* 0x000000042e2e7c23 */ /* 0x100fe2000801080b */
[----:B------:R-:W-:Y:S01]  /*48a0*/  FFMA.FTZ R11, R44, UR4, -R11 ;  /* 0x000000042c0b7c23 */ /* 0x000fe2000801080b */
[----:B------:R-:W-:Y:S01]  /*48b0*/  FADD.FTZ R61, R49, R10 ;  /* 0x0000000a313d7221 */ /* 0x000fe20000010000 */
[----:B------:R-:W-:Y:S01]  /*48c0*/  F2FP.F16.F32.PACK_AB R156, R43, R156 ;  /* 0x0000009c2b9c723e */ /* 0x000fe200000000ff */
[----:B------:R-:W0:Y:S01]  /*48d0*/  MUFU.EX2 R24, R24 ;  /* 0x0000001800187308 */ /* 0x000e220000000800 */
[----:B-1----:R-:W-:Y:S01]  /*48e0*/  FADD.FTZ R2, R20, R53 ;  /* 0x0000003514027221 */ /* 0x002fe20000010000 */
[----:B------:R-:W-:Y:S01]  /*48f0*/  FADD.FTZ R10, R164, R61 ;  /* 0x0000003da40a7221 */ /* 0x000fe20000010000 */
[----:B------:R-:W-:-:S02]  /*4900*/  F2FP.F16.F32.PACK_AB R158, R45, R158 ;  /* 0x0000009e2d9e723e */ /* 0x000fc400000000ff */
[----:B------:R-:W-:Y:S01]  /*4910*/  F2FP.F16.F32.PACK_AB R160, R47, R160 ;  /* 0x000000a02fa0723e */ /* 0x000fe200000000ff */
[----:B------:R-:W-:Y:S01]  /*4920*/  FADD.FTZ R61, R51, R10 ;  /* 0x0000000a333d7221 */ /* 0x000fe20000010000 */
[----:B------:R-:W-:Y:S01]  /*4930*/  F2FP.F16.F32.PACK_AB R162, R49, R162 ;  /* 0x000000a231a2723e */ /* 0x000fe200000000ff */
[----:B------:R-:W1:Y:S01]  /*4940*/  MUFU.EX2 R25, R25 ;  /* 0x0000001900197308 */ /* 0x000e620000000800 */
[----:B--2---:R-:W-:Y:S01]  /*4950*/  FADD.FTZ R53, R21, R2 ;  /* 0x0000000215357221 */ /* 0x004fe20000010000 */
[----:B------:R-:W-:Y:S02]  /*4960*/  F2FP.F16.F32.PACK_AB R164, R51, R164 ;  /* 0x000000a433a4723e */ /* 0x000fe400000000ff */
[----:B------:R-:W-:Y:S02]  /*4970*/  F2FP.F16.F32.PACK_AB R153, R15, R58 ;  /* 0x0000003a0f99723e */ /* 0x000fe400000000ff */
[----:B------:R-:W-:Y:S02]  /*4980*/  F2FP.F16.F32.PACK_AB R155, R21, R20 ;  /* 0x00000014159b723e */ /* 0x000fe400000000ff */
        /* <DEDUP_REMOVED lines=22> */
[----:B------:R-:W-:Y:S01]  /*4af0*/  MUFU.EX2 R34, R34 ;  /* 0x0000002200227308 */ /* 0x000fe20000000800 */
[C---:B0-----:R-:W-:Y:S01]  /*4b00*/  FADD.FTZ R39, R33.reuse, R2 ;  /* 0x0000000221277221 */ /* 0x041fe20000010000 */
[----:B------:R-:W-:-:S06]  /*4b10*/  F2FP.F16.F32.PACK_AB R165, R33, R32 ;  /* 0x0000002021a5723e */ /* 0x000fcc00000000ff */
[----:B------:R-:W0:Y:S01]  /*4b20*/  MUFU.EX2 R35, R35 ;  /* 0x0000002300237308 */ /* 0x000e220000000800 */
[----:B-1----:R-:W-:Y:S01]  /*4b30*/  FADD.FTZ R10, R166, R61 ;  /* 0x0000003da60a7221 */ /* 0x002fe20000010000 */
[----:B------:R-:W-:-:S03]  /*4b40*/  F2FP.F16.F32.PACK_AB R166, R57, R166 ;  /* 0x000000a639a6723e */ /* 0x000fc600000000ff */
[----:B------:R-:W-:-:S03]  /*4b50*/  FADD.FTZ R61, R57, R10 ;  /* 0x0000000a393d7221 */ /* 0x000fc60000010000 */
[----:B------:R-:W1:Y:S08]  /*4b60*/  MUFU.EX2 R14, R14 ;  /* 0x0000000e000e7308 */ /* 0x000e700000000800 */
[----:B------:R-:W-:Y:S01]  /*4b70*/  MUFU.EX2 R36, R36 ;  /* 0x0000002400247308 */ /* 0x000fe20000000800 */
[----:B0-----:R-:W-:-:S07]  /*4b80*/  F2FP.F16.F32.PACK_AB R167, R35, R34 ;  /* 0x0000002223a7723e */ /* 0x001fce00000000ff */
[----:B------:R-:W0:Y:S01]  /*4b90*/  MUFU.EX2 R37, R37 ;  /* 0x0000002500257308 */ /* 0x000e220000000800 */
[----:B-1----:R-:W-:Y:S01]  /*4ba0*/  FADD.FTZ R10, R14, R61 ;  /* 0x0000003d0e0a7221 */ /* 0x002fe20000010000 */
[----:B------:R-:W-:-:S03]  /*4bb0*/  F2FP.F16.F32.PACK_AB R168, R55, R14 ;  /* 0x0000000e37a8723e */ /* 0x000fc600000000ff */
[----:B------:R-:W-:-:S03]  /*4bc0*/  FADD.FTZ R10, R55, R10 ;  /* 0x0000000a370a7221 */ /* 0x000fc60000010000 */
[----:B------:R-:W1:Y:S08]  /*4bd0*/  MUFU.EX2 R9, R9 ;  /* 0x0000000900097308 */ /* 0x000e700000000800 */
[----:B------:R-:W2:Y:S01]  /*4be0*/  MUFU.EX2 R38, R38 ;  /* 0x0000002600267308 */ /* 0x000ea20000000800 */
[----:B0-----:R-:W-:-:S07]  /*4bf0*/  F2FP.F16.F32.PACK_AB R169, R37, R36 ;  /* 0x0000002425a9723e */ /* 0x001fce00000000ff */
[----:B------:R0:W-:Y:S01]  /*4c00*/  MUFU.EX2 R171, R0 ;  /* 0x0000000000ab7308 */ /* 0x0001e20000000800 */
[----:B-1----:R-:W-:-:S04]  /*4c10*/  FADD.FTZ R41, R9, R10 ;  /* 0x0000000a09297221 */ /* 0x002fc80000010000 */
[C---:B------:R-:W-:Y:S01]  /*4c20*/  FADD.FTZ R41, R170.reuse, R41 ;  /* 0x00000029aa297221 */ /* 0x040fe20000010000 */
[----:B------:R-:W-:Y:S02]  /*4c30*/  F2FP.F16.F32.PACK_AB R170, R170, R9 ;  /* 0x00000009aaaa723e */ /* 0x000fe400000000ff */
[----:B------:R-:W1:Y:S01]  /*4c40*/  MUFU.EX2 R48, R48 ;  /* 0x0000003000307308 */ /* 0x000e620000000800 */
[----:B0-----:R-:W-:-:S04]  /*4c50*/  FADD.FTZ R0, R34, R39 ;  /* 0x0000002722007221 */ /* 0x001fc80000010000 */
[----:B------:R-:W-:-:S03]  /*4c60*/  FADD.FTZ R39, R35, R0 ;  /* 0x0000000023277221 */ /* 0x000fc60000010000 */
[----:B------:R-:W0:Y:S01]  /*4c70*/  MUFU.EX2 R42, R42 ;  /* 0x0000002a002a7308 */ /* 0x000e220000000800 */
[----:B------:R-:W-:-:S04]  /*4c80*/  FADD.FTZ R0, R36, R39 ;  /* 0x0000002724007221 */ /* 0x000fc80000010000 */
[----:B------:R-:W-:-:S03]  /*4c90*/  FADD.FTZ R39, R37, R0 ;  /* 0x0000000025277221 */ /* 0x000fc60000010000 */
[----:B------:R-:W3:Y:S01]  /*4ca0*/  MUFU.EX2 R173, R40 ;  /* 0x0000002800ad7308 */ /* 0x000ee20000000800 */
[----:B--2---:R-:W-:Y:S01]  /*4cb0*/  FADD.FTZ R0, R38, R39 ;  /* 0x0000002726007221 */ /* 0x004fe20000010000 */
[----:B-1----:R-:W-:Y:S01]  /*4cc0*/  FADD.FTZ R2, R48, R41 ;  /* 0x0000002930027221 */ /* 0x002fe20000010000 */
[----:B------:R-:W-:Y:S02]  /*4cd0*/  F2FP.F16.F32.PACK_AB R172, R59, R48 ;  /* 0x000000303bac723e */ /* 0x000fe400000000ff */
[----:B------:R-:W-:Y:S01]  /*4ce0*/  FADD.FTZ R9, R171, R0 ;  /* 0x00000000ab097221 */ /* 0x000fe20000010000 */
[----:B------:R-:W-:Y:S01]  /*4cf0*/  FADD.FTZ R41, R59, R2 ;  /* 0x000000023b297221 */ /* 0x000fe20000010000 */
[----:B------:R-:W-:Y:S01]  /*4d00*/  F2FP.F16.F32.PACK_AB R171, R171, R38 ;  /* 0x00000026abab723e */ /* 0x000fe200000000ff */
[----:B------:R-:W1:Y:S01]  /*4d10*/  MUFU.EX2 R46, R46 ;  /* 0x0000002e002e7308 */ /* 0x000e620000000800 */
[----:B0-----:R-:W-:Y:S01]  /*4d20*/  FADD.FTZ R0, R42, R9 ;  /* 0x000000092a007221 */ /* 0x001fe20000010000 */
[----:B------:R-:W-:-:S06]  /*4d30*/  FADD.FTZ R2, R174, R41 ;  /* 0x00000029ae027221 */ /* 0x000fcc0000010000 */
[----:B------:R-:W0:Y:S01]  /*4d40*/  MUFU.EX2 R13, R13 ;  /* 0x0000000d000d7308 */ /* 0x000e220000000800 */
[C---:B---3--:R-:W-:Y:S01]  /*4d50*/  FADD.FTZ R9, R173.reuse, R0 ;  /* 0x00000000ad097221 */ /* 0x048fe20000010000 */
[----:B------:R-:W-:-:S06]  /*4d60*/  F2FP.F16.F32.PACK_AB R173, R173, R42 ;  /* 0x0000002aadad723e */ /* 0x000fcc00000000ff */
[----:B------:R-:W2:Y:S01]  /*4d70*/  MUFU.EX2 R11, R11 ;  /* 0x0000000b000b7308 */ /* 0x000ea20000000800 */
[----:B-1----:R-:W-:Y:S01]  /*4d80*/  FADD.FTZ R0, R46, R9 ;  /* 0x000000092e007221 */ /* 0x002fe20000010000 */
[C---:B0-----:R-:W-:Y:S01]  /*4d90*/  FADD.FTZ R2, R13.reuse, R2 ;  /* 0x000000020d027221 */ /* 0x041fe20000010000 */
[----:B------:R-:W-:Y:S02]  /*4da0*/  F2FP.F16.F32.PACK_AB R174, R13, R174 ;  /* 0x000000ae0dae723e */ /* 0x000fe400000000ff */
[C---:B--2---:R-:W-:Y:S01]  /*4db0*/  FADD.FTZ R0, R11.reuse, R0 ;  /* 0x000000000b007221 */ /* 0x044fe20000010000 */
[----:B------:R-:W-:Y:S01]  /*4dc0*/  F2FP.F16.F32.PACK_AB R175, R11, R46 ;  /* 0x0000002e0baf723e */ /* 0x000fe200000000ff */
[----:B------:R-:W-:Y:S06]  /*4dd0*/  @!P0 BRA `(.L_x_11390) ;  /* 0x0000000000048947 */ /* 0x000fec0003800000 */
[----:B------:R-:W-:Y:S01]  /*4de0*/  BPT.TRAP 0x1 ;  /* 0x000000040000795c */ /* 0x000fe20000300000 */
.L_x_11390:
[----:B------:R0:W1:Y:S01]  /*4df0*/  SYNCS.PHASECHK.TRANS64.TRYWAIT P2, [UR5+0x22850], R8 ;  /* 0x02285008ff0075a7 */ /* 0x0000620008040145 */
[----:B------:R-:W-:Y:S05]  /*4e00*/  @!P0 BRA `(.L_x_11391) ;  /* 0x0000000000048947 */ /* 0x000fea0003800000 */
[----:B------:R-:W-:Y:S01]  /*4e10*/  BPT.TRAP 0x1 ;  /* 0x000000040000795c */ /* 0x000fe20000300000 */
.L_x_11391:
[----:B-1----:R-:W-:Y:S05]  /*4e20*/  @P2 BRA `(.L_x_11392) ;  /* 0x0000000000082947 */ /* 0x002fea0003800000 */
[----:B------:R-:W1:Y:S02]  /*4e30*/  SYNCS.PHASECHK.TRANS64.TRYWAIT P2, [UR5+0x22850], R8 ;  /* 0x02285008ff0075a7 */ /* 0x000e640008040145 */
[----:B-1----:R-:W-:Y:S05]  /*4e40*/  @!P2 BRA `(.L_x_11393) ;  /* 0x0000015800a4a947 */ /* 0x002fea0003800000 */
.L_x_11392:
[----:B------:R-:W-:Y:S01]  /*4e50*/  R2UR UR10, R3 ;  /* 0x00000000030a72ca */ /* 0x000fe200000e0000 */
[----:B------:R2:W-:Y:S01]  /*4e60*/  BAR.SYNC.DEFER_BLOCKING R7, 0x100 ;  /* 0x000400070000751d */ /* 0x0005e20000010000 */
[----:B01----:R-:W-:-:S05]  /*4e70*/  IMAD.U32 R8, RZ, RZ, UR43 ;  /* 0x0000002bff087e24 */ /* 0x003fca000f8e00ff */
[----:B------:R-:W-:Y:S02]  /*4e80*/  UMOV UR11, 0x40000040 ;  /* 0x40000040000b7882 */ /* 0x000fe40000000000 */
[----:B------:R-:W0:Y:S01]  /*4e90*/  LDC R9, c[0x0][0x448] ;  /* 0x00011200ff097b82 */ /* 0x000e220000000800 */
[----:B------:R-:W-:-:S03]  /*4ea0*/  VOTEU.ALL UP1, P1 ;  /* 0x00000000003f7886 */ /* 0x000fc60000820000 */
[----:B------:R-:W-:Y:S02]  /*4eb0*/  UIADD3 UR10, UR10, 0x400, URZ ;  /* 0x000004000a0a7890 */ /* 0x000fe4000fffe03f */
[----:B------:R-:W-:Y:S02]  /*4ec0*/  @!UP1 UIADD3 UR5, UR5, 0x22860, URZ ;  /* 0x0002286005059890 */ /* 0x000fe4000fffe03f */
[----:B------:R-:W-:Y:S02]  /*4ed0*/  USHF.R.U32.HI UR10, URZ, 0x4, UR10 ;  /* 0x000000043f0a7899 */ /* 0x000fe4000801160a */
[----:B------:R-:W-:Y:S02]  /*4ee0*/  @!UP1 UPRMT UR5, URZ, 0x654, UR5 ;  /* 0x000006543f059896 */ /* 0x000fe40008000005 */
[----:B------:R-:W-:-:S04]  /*4ef0*/  ULOP3.LUT UR10, UR10, 0x3fff, URZ, 0xc0, !UPT ;  /* 0x00003fff0a0a7892 */ /* 0x000fc8000f8ec03f */
[----:B------:R-:W-:Y:S01]  /*4f00*/  ULOP3.LUT UR25, UR10, 0x3000000, URZ, 0xfc, !UPT ;  /* 0x030000000a197892 */ /* 0x000fe2000f8efc3f */
[----:B------:R-:W-:-:S03]  /*4f10*/  WARPGROUP.ARRIVE ;  /* 0x00000000000079c5 */ /* 0x000fc60000000000 */
[----:B------:R-:W-:Y:S01]  /*4f20*/  UIMAD UR14, UR39, 0xc00, UR25 ;  /* 0x00000c00270e78a4 */ /* 0x000fe2000f8e0219 */
[----:B0-----:R-:W-:-:S06]  /*4f30*/  ISETP.NE.AND P2, PT, R9, 0x1, PT ;  /* 0x000000010900780c */ /* 0x001fcc0003f45270 */
[----:B------:R-:W-:Y:S02]  /*4f40*/  UMOV UR10, UR14 ;  /* 0x0000000e000a7c82 */ /* 0x000fe40008000000 */
[----:B------:R-:W-:Y:S01]  /*4f50*/  HGMMA.64x256x16.F32 R24, R152, gdesc[UR8].tnspB, RZ, !UPT, gsb0 ;  /* 0x43e0000898187df0 */ /* 0x000fe2000c0008ff */
[----:B------:R-:W-:Y:S01]  /*4f60*/  UIADD3 UR10, UR14, 0x80, URZ ;  /* 0x000000800e0a7890 */ /* 0x000fe2000fffe03f */
[----:B------:R-:W-:-:S03]  /*4f70*/  UMOV UR11, 0x40000040 ;  /* 0x40000040000b7882 */ /* 0x000fc60000000000 */
[----:B------:R-:W0:Y:S08]  /*4f80*/  @P2 LDC R3, c[0x0][0x44c] ;  /* 0x00011300ff032b82 */ /* 0x000e300000000800 */
[----:B------:R-:W1:Y:S01]  /*4f90*/  @P2 LDC R10, c[0x0][0x450] ;  /* 0x00011400ff0a2b82 */ /* 0x000e620000000800 */
[----:B0-----:R-:W-:-:S05]  /*4fa0*/  @P2 IMAD.HI.U32 R3, R3, UR43, RZ ;  /* 0x0000002b03032c27 */ /* 0x001fca000f8e00ff */
[----:B-1----:R-:W-:Y:S01]  /*4fb0*/  @P2 SHF.R.U32.HI R8, RZ, R10, R3 ;  /* 0x0000000aff082219 */ /* 0x002fe20000011603 */
[----:B------:R-:W-:Y:S01]  /*4fc0*/  VIADD R3, R176, 0xfffffffe ;  /* 0xfffffffeb0037836 */ /* 0x000fe20000000000 */
[----:B------:R-:W-:Y:S02]  /*4fd0*/  PLOP3.LUT P2, PT, PT, PT, UP0, 0x40, 0x0 ;  /* 0x000000000000781c */ /* 0x000fe40003f4e808 */
[----:B------:R-:W-:Y:S01]  /*4fe0*/  IADD3 R8, R8, R19, -R17 ;  /* 0x0000001308087210 */ /* 0x000fe20007ffe811 */
[----:B------:R-:W-:Y:S02]  /*4ff0*/  WARPGROUP.DEPBAR.LE gsb0, 0x0 ;  /* 0x00008000000079c5 */ /* 0x000fe40000010000 */
        /* <DEDUP_REMOVED lines=29> */
[----:B------:R-:W-:Y:S01]  /*51d0*/  @!P1 SYNCS.ARRIVE.TRANS64.RED.A1T0 RZ, [UR5], RZ ;  /* 0x000000ffffff99a7 */ /* 0x000fe20008100405 */
[----:B--2---:R-:W-:Y:S08]  /*51e0*/  @P2 BRA `(.L_x_11394) ;  /* 0x0000000000482947 */ /* 0x004ff00003800000 */
        /* <DEDUP_REMOVED lines=11> */
.L_x_11395:
[----:B------:R-:W-:-:S11]  /*52a0*/  UISETP.NE.AND UP1, UPT, UR7, 0x1, UPT ;  /* 0x000000010700788c */ /* 0x000fd6000bf25270 */
[----:B------:R-:W-:Y:S02]  /*52b0*/  @UP1 ULDC.64 UR14, c[0x0][0x9e8] ;  /* 0x00027a00000e1ab9 */ /* 0x000fe40000000a00 */
[----:B------:R-:W-:-:S04]  /*52c0*/  UIMAD.WIDE.U32 UR10, UR5, UR14, URZ ;  /* 0x0000000e050a72a5 */ /* 0x000fc8000f8e003f */
[----:B------:R-:W-:-:S12]  /*52d0*/  @UP1 USHF.R.U32.HI UR5, URZ, UR15, UR11 ;  /* 0x0000000f3f051299 */ /* 0x000fd8000801160b */
.L_x_11396:
[----:B------:R-:W-:-:S04]  /*52e0*/  UIMAD UR5, UR5, UR7, UR7 ;  /* 0x00000007050572a4 */ /* 0x000fc8000f8e0207 */
[----:B------:R-:W-:-:S04]  /*52f0*/  UISETP.LT.AND UP1, UPT, UR6, UR5, UPT ;  /* 0x000000050600728c */ /* 0x000fc8000bf21270 */
[----:B------:R-:W-:-:S12]  /*5300*/  USEL UR6, UR6, UR5, UP1 ;  /* 0x0000000506067287 */ /* 0x000fd80008800000 */
.L_x_11394:
[----:B------:R-:W-:Y:S01]  /*5310*/  UIMAD.WIDE UR6, UR6, 0x2aaaaaab, URZ ;  /* 0x2aaaaaab060678a5 */ /* 0x000fe2000f8e023f */
[----:B------:R-:W-:Y:S01]  /*5320*/  ULDC UR22, c[0x0][0x9e4] ;  /* 0x0002790000167ab9 */ /* 0x000fe20000000800 */
[----:B------:R-:W-:Y:S02]  /*5330*/  ULDC UR19, c[0x0][0x9d8] ;  /* 0x0002760000137ab9 */ /* 0x000fe40000000800 */
[----:B------:R-:W-:Y:S01]  /*5340*/  USHF.R.U32.HI UR5, URZ, 0x1f, UR7 ;  /* 0x0000001f3f057899 */ /* 0x000fe20008011607 */
[----:B------:R-:W-:Y:S01]  /*5350*/  ULDC UR14, c[0x0][0x988] ;  /* 0x00026200000e7ab9 */ /* 0x000fe20000000800 */
[----:B------:R-:W-:Y:S02]  /*5360*/  ULDC UR18, c[0x0][0x9e0] ;  /* 0x0002780000127ab9 */ /* 0x000fe40000000800 */
[----:B------:R-:W-:-:S04]  /*5370*/  ULEA.HI.SX32 UR5, UR7, UR5, 0x1c ;  /* 0x0000000507057291 */ /* 0x000fc8000f8fe23f */
[----:B------:R-:W-:-:S04]  /*5380*/  UISETP.LT.AND UP1, UPT, UR44, UR5, UPT ;  /* 0x000000052c00728c */ /* 0x000fc8000bf21270 */
[----:B------:R-:W-:-:S06]  /*5390*/  USEL UR15, UR44, UR5, !UP1 ;  /* 0x000000052c0f7287 */ /* 0x000fcc000c800000 */
[----:B------:R-:W-:-:S13]  /*53a0*/  ISETP.GE.AND P2, PT, R3, UR15, PT ;  /* 0x0000000f03007c0c */ /* 0x000fda000bf46270 */
[----:B------:R-:W-:Y:S05]  /*53b0*/  @!P2 BRA `(.L_x_11397) ;  /* 0x000000340094a947 */ /* 0x000fea0003800000 */
.L_x_11414:
[----:B------:R-:W-:-:S04]  /*53c0*/  UIADD3 UR39, UR39, 0x1, URZ ;  /* 0x0000000127277890 */ /* 0x000fc8000fffe03f */
[----:B------:R-:W-:-:S04]  /*53d0*/  UISETP.NE.AND UP1, UPT, UR39, 0x2, UPT ;  /* 0x000000022700788c */ /* 0x000fc8000bf25270 */
[----:B------:R-:W-:Y:S02]  /*53e0*/  USEL UR4, URZ, 0x1, UP1 ;  /* 0x000000013f047887 */ /* 0x000fe40008800000 */
[----:B------:R-:W-:Y:S02]  /*53f0*/  USEL UR39, UR39, URZ, UP1 ;  /* 0x0000003f27277287 */ /* 0x000fe40008800000 */
[----:B------:R-:W-:Y:S01]  /*5400*/  ULOP3.LUT UR38, UR38, UR4, URZ, 0x3c, !UPT ;  /* 0x0000000426267292 */ /* 0x000fe2000f8e3c3f */
[----:B01----:R-:W-:Y:S11]  /*5410*/  @!P0 BRA `(.L_x_11398) ;  /* 0x0000000000048947 */ /* 0x003ff60003800000 */
[----:B------:R-:W-:Y:S01]  /*5420*/  BPT.TRAP 0x1 ;  /* 0x000000040000795c */ /* 0x000fe20000300000 */
.L_x_11398:
        /* <DEDUP_REMOVED lines=9> */
.L_x_11399:
[----:B-1----:R-:W-:Y:S05]  /*54c0*/  @P2 BRA `(.L_x_11400) ;  /* 0x0000000000082947 */ /* 0x002fea0003800000 */
[----:B------:R-:W1:Y:S02]  /*54d0*/  SYNCS.PHASECHK.TRANS64.TRYWAIT P2, [UR23+0x22830], R7 ;  /* 0x02283007ff0075a7 */ /* 0x000e640008040157 */
[----:B-1----:R-:W-:Y:S05]  /*54e0*/  @!P2 BRA `(.L_x_11401) ;  /* 0x000001540014a947 */ /* 0x002fea0003800000 */
.L_x_11400:
[----:B------:R-:W-:Y:S01]  /*54f0*/  UIMAD UR10, UR39, 0x300, UR24 ;  /* 0x00000300270a78a4 */ /* 0x000fe2000f8e0218 */
[----:B------:R-:W-:Y:S01]  /*5500*/  WARPGROUP.ARRIVE ;  /* 0x00000000000079c5 */ /* 0x000fe20000000000 */
[----:B------:R-:W-:Y:S01]  /*5510*/  UMOV UR4, UR12 ;  /* 0x0000000c00047c82 */ /* 0x000fe20008000000 */
[----:B------:R-:W-:Y:S01]  /*5520*/  UMOV UR5, UR13 ;  /* 0x0000000d00057c82 */ /* 0x000fe20008000000 */
[----:B------:R-:W-:Y:S01]  /*5530*/  UMOV UR7, 0x40000040 ;  /* 0x4000004000077882 */ /* 0x000fe20000000000 */
[----:B------:R-:W-:Y:S01]  /*5540*/  UMOV UR11, 0x40000040 ;  /* 0x40000040000b7882 */ /* 0x000fe20000000000 */
[----:B-1----:R-:W1:Y:S01]  /*5550*/  LDC R6, c[0x0][0x448] ;  /* 0x00011200ff067b82 */ /* 0x002e620000000800 */
[----:B------:R-:W-:Y:S01]  /*5560*/  UMOV UR6, UR10 ;  /* 0x0000000a00067c82 */ /* 0x000fe20008000000 */
[----:B------:R-:W2:Y:S01]  /*5570*/  S2R R20, SR_TID.X ;  /* 0x0000000000147919 */ /* 0x000ea20000002100 */
[----:B------:R-:W-:Y:S01]  /*5580*/  HGMMA.64x96x16.F32 R152, gdesc[UR4], RZ, !UPT, gsb0 ;  /* 0x01600000049879f0 */ /* 0x000fe2000c0008ff */
[----:B------:R-:W-:Y:S01]  /*5590*/  UIADD3 UR6, UR10, 0x2, URZ ;  /* 0x000000020a067890 */ /* 0x000fe2000fffe03f */
[----:B------:R-:W-:Y:S01]  /*55a0*/  VIADD R8, R22, UR43 ;  /* 0x0000002b16087c36 */ /* 0x000fe20008000000 */
[----:B------:R-:W-:Y:S01]  /*55b0*/  UMOV UR4, UR16 ;  /* 0x0000001000047c82 */ /* 0x000fe20008000000 */
[----:B------:R-:W-:Y:S01]  /*55c0*/  UMOV UR5, UR17 ;  /* 0x0000001100057c82 */ /* 0x000fe20008000000 */
[----:B------:R-:W-:Y:S01]  /*55d0*/  UMOV UR7, 0x40000040 ;  /* 0x4000004000077882 */ /* 0x000fe20000000000 */
[----:B-1----:R-:W-:-:S02]  /*55e0*/  ISETP.NE.AND P2, PT, R6, 0x1, PT ;  /* 0x000000010600780c */ /* 0x002fc40003f45270 */
[----:B--2---:R-:W-:-:S11]  /*55f0*/  SHF.R.U32.HI R20, RZ, 0x7, R20 ;  /* 0x00000007ff147819 */ /* 0x004fd60000011614 */
[----:B------:R-:W1:Y:S08]  /*5600*/  @P2 LDC R9, c[0x0][0x44c] ;  /* 0x00011300ff092b82 */ /* 0x000e700000000800 */
[----:B------:R-:W2:Y:S01]  /*5610*/  @P2 LDC R6, c[0x0][0x450] ;  /* 0x00011400ff062b82 */ /* 0x000ea20000000800 */
[----:B-1----:R-:W-:-:S05]  /*5620*/  @P2 IMAD.HI.U32 R9, R8, R9, RZ ;  /* 0x0000000908092227 */ /* 0x002fca00078e00ff */
[----:B--2---:R-:W-:Y:S02]  /*5630*/  @P2 SHF.R.U32.HI R8, RZ, R6, R9 ;  /* 0x00000006ff082219 */ /* 0x004fe40000011609 */
[----:B------:R-:W-:Y:S02]  /*5640*/  IADD3 R6, -R20, 0xb, RZ ;  /* 0x0000000b14067810 */ /* 0x000fe40007ffe1ff */
[----:B------:R-:W-:Y:S01]  /*5650*/  PLOP3.LUT P2, PT, PT, PT, UP0, 0x40, 0x0 ;  /* 0x000000000000781c */ /* 0x000fe20003f4e808 */
[----:B------:R-:W1:Y:S01]  /*5660*/  SHFL.IDX PT, R20, R8, RZ, 0x1c1f ;  /* 0x001c1fff08147589 */ /* 0x000e6200000e0000 */
[----:B------:R-:W-:Y:S02]  /*5670*/  WARPGROUP.DEPBAR.LE gsb0, 0x0 ;  /* 0x00008000000079c5 */ /* 0x000fe40000010000 */
[----:B------:R-:W-:-:S06]  /*5680*/  WARPGROUP.ARRIVE ;  /* 0x00000000000079c5 */ /* 0x000fcc0000000000 */
[----:B------:R-:W-:Y:S01]  /*5690*/  HGMMA.64x96x16.F32 R152, gdesc[UR4], R152, gsb0 ;  /* 0x01600000049879f0 */ /* 0x000fe20008000898 */
[----:B------:R-:W-:Y:S01]  /*56a0*/  UIADD3 UR6, UR10, 0x4, URZ ;  /* 0x000000040a067890 */ /* 0x000fe2000fffe03f */
[----:B------:R-:W-:Y:S01]  /*56b0*/  UMOV UR4, UR20 ;  /* 0x0000001400047c82 */ /* 0x000fe20008000000 */
[----:B------:R-:W-:Y:S01]  /*56c0*/  UMOV UR5, UR21 ;  /* 0x0000001500057c82 */ /* 0x000fe20008000000 */
[----:B------:R-:W-:Y:S01]  /*56d0*/  UMOV UR7, 0x40000040 ;  /* 0x4000004000077882 */ /* 0x000fe20000000000 */
[----:B------:R-:W-:Y:S01]  /*56e0*/  UIADD3 UR10, UR10, 0x6, URZ ;  /* 0x000000060a0a7890 */ /* 0x000fe2000fffe03f */
        /* <DEDUP_REMOVED lines=51> */
[----:B------:R-:W-:Y:S01]  /*5a20*/  FMUL.FTZ R187, R195, UR19 ;  /* 0x00000013c3bb7c20 */ /* 0x000fe20008410000 */
[----:B------:R-:W-:Y:S01]  /*5a30*/  FMUL.FTZ R193, R196, UR19 ;  /* 0x00000013c4c17c20 */ /* 0x000fe20008410000 */
[----:B------:R-:W-:Y:S01]  /*5a40*/  FMUL.FTZ R194, R197, UR19 ;  /* 0x00000013c5c27c20 */ /* 0x000fe20008410000 */
[----:B------:R-:W-:Y:S01]  /*5a50*/  FMUL.FTZ R189, R198, UR19 ;  /* 0x00000013c6bd7c20 */ /* 0x000fe20008410000 */
[----:B------:R-:W-:Y:S01]  /*5a60*/  FMUL.FTZ R191, R199, UR19 ;  /* 0x00000013c7bf7c20 */ /* 0x000fe20008410000 */
[----:B------:R-:W-:Y:S01]  /*5a70*/  IMAD.U32 R176, RZ, RZ, UR23 ;  /* 0x00000017ffb07e24 */ /* 0x000fe2000f8e00ff */
[----:B------:R-:W-:Y:S01]  /*5a80*/  IADD3 R197, -R16, 0x1, R192 ;  /* 0x0000000110c57810 */ /* 0x000fe20007ffe1c0 */
[----:B------:R-:W2:Y:S02]  /*5a90*/  MUFU.TANH R9, R9 ;  /* 0x0000000900097308 */ /* 0x000ea40000002400 */
[----:B------:R-:W-:Y:S01]  /*5aa0*/  @!P1 VIADD R21, R176, 0x22840 ;  /* 0x00022840b0159836 */ /* 0x000fe20000000000 */
[----:B------:R-:W-:-:S04]  /*5ab0*/  IADD3 R197, -R17, R197, R19 ;  /* 0x000000c511c57210 */ /* 0x000fc80007ffe113 */
[----:B------:R-:W-:Y:S01]  /*5ac0*/  @!P1 PRMT R21, RZ, 0x654, R21 ;  /* 0x00000654ff159816 */ /* 0x000fe20000000015 */
[----:B------:R-:W3:Y:S01]  /*5ad0*/  MUFU.TANH R10, R10 ;  /* 0x0000000a000a7308 */ /* 0x000ee20000002400 */
[C---:B------:R-:W-:Y:S01]  /*5ae0*/  VIADD R198, R197.reuse, UR18 ;  /* 0x00000012c5c67c36 */ /* 0x040fe20008000000 */
[----:B------:R4:W-:Y:S06]  /*5af0*/  BAR.ARV R6, 0x100 ;  /* 0x000400060000751d */ /* 0x0009ec0000002000 */
[----:B------:R-:W0:Y:S01]  /*5b00*/  MUFU.TANH R11, R11 ;  /* 0x0000000b000b7308 */ /* 0x000e220000002400 */
[----:B------:R-:W-:Y:S01]  /*5b10*/  VIADD R197, R197, UR26 ;  /* 0x0000001ac5c57c36 */ /* 0x000fe20008000000 */
[----:B------:R4:W-:Y:S01]  /*5b20*/  @!P1 SYNCS.ARRIVE.TRANS64.RED.A1T0 RZ, [R21+URZ], RZ ;  /* 0x000000ff15ff99a7 */ /* 0x0009e2000810043f */
[----:B-1----:R-:W-:-:S02]  /*5b30*/  IMAD.IADD R196, R20, 0x1, R198 ;  /* 0x0000000114c47824 */ /* 0x002fc400078e02c6 */
[----:B------:R-:W-:-:S03]  /*5b40*/  IMAD.IADD R195, R20, 0x1, R197 ;  /* 0x0000000114c37824 */ /* 0x000fc600078e02c5 */
        /* <DEDUP_REMOVED lines=46> */
[----:B------:R-:W-:Y:S01]  /*5e30*/  IADD3 R199, -R17, R19, R20 ;  /* 0x0000001311c77210 */ /* 0x000fe20007ffe114 */
[----:B------:R-:W-:Y:S03]  /*5e40*/  BSSY B0, `(.L_x_11403) ;  /* 0x0000010000007945 */ /* 0x000fe60003800000 */
        /* <DEDUP_REMOVED lines=10> */
.L_x_11404:
[----:B------:R-:W-:-:S05]  /*5ef0*/  IMAD.U32 R234, RZ, RZ, UR22 ;  /* 0x00000016ffea7e24 */ /* 0x000fca000f8e00ff */
[----:B------:R-:W-:-:S13]  /*5f00*/  ISETP.NE.AND P2, PT, R234, 0x1, PT ;  /* 0x00000001ea00780c */ /* 0x000fda0003f45270 */
[----:B------:R-:W1:Y:S02]  /*5f10*/  @P2 LDC.64 R20, c[0x0][0x9e8] ;  /* 0x00027a00ff142b82 */ /* 0x000e640000000a00 */
[----:B-1----:R-:W-:-:S05]  /*5f20*/  @P2 IMAD.HI.U32 R20, R199, R20, RZ ;  /* 0x00000014c7142227 */ /* 0x002fca00078e00ff */
[----:B------:R-:W-:-:S07]  /*5f30*/  @P2 SHF.R.U32.HI R199, RZ, R21, R20 ;  /* 0x00000015ffc72219 */ /* 0x000fce0000011614 */
.L_x_11405:
[----:B------:R-:W-:Y:S05]  /*5f40*/  BSYNC B0 ;  /* 0x0000000000007941 */ /* 0x000fea0003800000 */
.L_x_11403:
[----:B------:R-:W-:-:S04]  /*5f50*/  IMAD.IADD R20, R192, 0x1, -R16 ;  /* 0x00000001c0147824 */ /* 0x000fc800078e0a10 */
[----:B------:R-:W-:-:S05]  /*5f60*/  IMAD R20, R199, R234, R20 ;  /* 0x000000eac7147224 */ /* 0x000fca00078e0214 */
[----:B------:R-:W-:Y:S02]  /*5f70*/  VIMNMX R195, R195, R20, !PT ;  /* 0x00000014c3c37248 */ /* 0x000fe40007fe0100 */
[----:B------:R-:W-:-:S07]  /*5f80*/  VIADDMNMX R196, R20, R234, R196, PT ;  /* 0x000000ea14c47246 */ /* 0x000fce00038001c4 */
.L_x_11402:
[----:B------:R-:W-:Y:S01]  /*5f90*/  ISETP.GE.AND P3, PT, R192, 0x1, PT ;  /* 0x00000001c000780c */ /* 0x000fe20003f66270 */
[----:B------:R-:W1:Y:S01]  /*5fa0*/  SHFL.IDX PT, R8, R8, 0x1, 0x1c1f ;  /* 0x003c1f0008087f89 */ /* 0x000e6200000e0000 */
[----:B------:R-:W-:Y:S02]  /*5fb0*/  LOP3.LUT R18, R18, 0xfff7ffff, RZ, 0xc0, !PT ;  /* 0xfff7ffff12127812 */ /* 0x000fe400078ec0ff */
[C---:B------:R-:W-:Y:S02]  /*5fc0*/  ISETP.GE.AND P2, PT, R192.reuse, 0x2, PT ;  /* 0x00000002c000780c */ /* 0x040fe40003f46270 */
[----:B------:R-:W-:Y:S02]  /*5fd0*/  ISETP.GT.AND P4, PT, R195, RZ, !P3 ;  /* 0x000000ffc300720c */ /* 0x000fe40005f84270 */
[----:B------:R-:W-:Y:S02]  /*5fe0*/  ISETP.GE.AND P5, PT, R192, 0x9, PT ;  /* 0x00000009c000780c */ /* 0x000fe40003fa6270 */
[----:B------:R-:W-:-:S03]  /*5ff0*/  ISETP.LT.OR P4, PT, R196, 0x1, P4 ;  /* 0x00000001c400780c */ /* 0x000fc60002781670 */
[----:B------:R-:W-:Y:S02]  /*6000*/  @P3 LOP3.LUT R18, R18, 0x80000, RZ, 0xfc, !PT ;  /* 0x0008000012123812 */ /* 0x000fe400078efcff */
[----:B------:R-:W-:Y:S02]  /*6010*/  ISETP.GT.AND P3, PT, R195, 0x1, !P2 ;  /* 0x00000001c300780c */ /* 0x000fe40005764270 */
[----:B------:R-:W-:Y:S02]  /*6020*/  FSEL R20, R9, -INF , !P4 ;  /* 0xff80000009147808 */ /* 0x000fe40006000000 */
[----:B------:R-:W-:Y:S02]  /*6030*/  ISETP.LT.OR P3, PT, R196, 0x2, P3 ;  /* 0x00000002c400780c */ /* 0x000fe40001f61670 */
[----:B------:R-:W-:Y:S02]  /*6040*/  ISETP.GE.AND P4, PT, R192, 0xa, PT ;  /* 0x0000000ac000780c */ /* 0x000fe40003f86270 */
[----:B------:R-:W-:-:S02]  /*6050*/  LOP3.LUT R18, R18, 0xfffffffd, RZ, 0xc0, !PT ;  /* 0xfffffffd12127812 */ /* 0x000fc400078ec0ff */
[----:B------:R-:W-:Y:S01]  /*6060*/  FSEL R10, R10, -INF , !P3 ;  /* 0xff8000000a0a7808 */ /* 0x000fe20005800000 */
[--C-:B-1----:R-:W-:Y:S01]  /*6070*/  IMAD.IADD R198, R198, 0x1, R8.reuse ;  /* 0x00000001c6c67824 */ /* 0x102fe200078e0208 */
[----:B------:R-:W-:Y:S01]  /*6080*/  ISETP.GT.AND P3, PT, R195, 0x8, !P5 ;  /* 0x00000008c300780c */ /* 0x000fe20006f64270 */
[----:B------:R-:W-:Y:S01]  /*6090*/  IMAD.IADD R197, R197, 0x1, R8 ;  /* 0x00000001c5c57824 */ /* 0x000fe200078e0208 */
[----:B------:R-:W-:Y:S02]  /*60a0*/  @P5 LOP3.LUT R18, R18, 0x2, RZ, 0xfc, !PT ;  /* 0x0000000212125812 */ /* 0x000fe400078efcff */
[----:B------:R-:W-:Y:S02]  /*60b0*/  ISETP.LT.OR P3, PT, R196, 0x9, P3 ;  /* 0x00000009c400780c */ /* 0x000fe40001f61670 */
[----:B------:R-:W-:Y:S02]  /*60c0*/  LOP3.LUT R18, R18, 0xfffffffb, RZ, 0xc0, !PT ;  /* 0xfffffffb12127812 */ /* 0x000fe400078ec0ff */
[----:B0-----:R-:W-:-:S02]  /*60d0*/  FSEL R13, R13, -INF , !P3 ;  /* 0xff8000000d0d7808 */ /* 0x001fc40005800000 */
[----:B------:R-:W-:Y:S02]  /*60e0*/  @P4 LOP3.LUT R18, R18, 0x4, RZ, 0xfc, !PT ;  /* 0x0000000412124812 */ /* 0x000fe400078efcff */
[----:B------:R-:W-:Y:S02]  /*60f0*/  ISETP.GT.AND P3, PT, R195, 0x9, !P4 ;  /* 0x00000009c300780c */ /* 0x000fe40006764270 */
[----:B------:R-:W-:Y:S02]  /*6100*/  ISETP.GE.AND P4, PT, R192, 0x11, PT ;  /* 0x00000011c000780c */ /* 0x000fe40003f86270 */
[----:B------:R-:W-:Y:S02]  /*6110*/  ISETP.LT.OR P3, PT, R196, 0xa, P3 ;  /* 0x0000000ac400780c */ /* 0x000fe40001f61670 */
[----:B------:R-:W-:Y:S02]  /*6120*/  LOP3.LUT R18, R18, 0xfffffff7, RZ, 0xc0, !PT ;  /* 0xfffffff712127812 */ /* 0x000fe400078ec0ff */
[----:B------:R-:W-:-:S02]  /*6130*/  FSEL R14, R14, -INF , !P3 ;  /* 0xff8000000e0e7808 */ /* 0x000fc40005800000 */
        /* <DEDUP_REMOVED lines=126> */
.L_x_11408:
[----:B------:R-:W-:-:S05]  /*6920*/  IMAD.U32 R195, RZ, RZ, UR22 ;  /* 0x00000016ffc37e24 */ /* 0x000fca000f8e00ff */
[----:B------:R-:W-:-:S13]  /*6930*/  ISETP.NE.AND P6, PT, R195, 0x1, PT ;  /* 0x00000001c300780c */ /* 0x000fda0003fc5270 */
[----:B------:R-:W0:Y:S02]  /*6940*/  @P6 LDC.64 R8, c[0x0][0x9e8] ;  /* 0x00027a00ff086b82 */ /* 0x000e240000000a00 */
[----:B0-----:R-:W-:-:S05]  /*6950*/  @P6 IMAD.HI.U32 R8, R21, R8, RZ ;  /* 0x0000000815086227 */ /* 0x001fca00078e00ff */
[----:B------:R-:W-:-:S07]  /*6960*/  @P6 SHF.R.U32.HI R21, RZ, R9, R8 ;  /* 0x00000009ff156219 */ /* 0x000fce0000011608 */
.L_x_11409:
[----:B------:R-:W-:Y:S05]  /*6970*/  BSYNC B0 ;  /* 0x0000000000007941 */ /* 0x000fea0003800000 */
.L_x_11407:
[----:B------:R-:W-:-:S04]  /*6980*/  IMAD.IADD R192, R192, 0x1, -R16 ;  /* 0x00000001c0c07824 */ /* 0x000fc800078e0a10 */
[----:B------:R-:W-:-:S05]  /*6990*/  IMAD R192, R21, R195, R192 ;  /* 0x000000c315c07224 */ /* 0x000fca00078e02c0 */
[----:B------:R-:W-:Y:S02]  /*69a0*/  VIMNMX R197, R197, R192, !PT ;  /* 0x000000c0c5c57248 */ /* 0x000fe40007fe0100 */
[----:B------:R-:W-:-:S07]  /*69b0*/  VIADDMNMX R198, R192, R195, R198, PT ;  /* 0x000000c3c0c67246 */ /* 0x000fce00038001c6 */
.L_x_11406:
[----:B------:R-:W-:Y:S01]  /*69c0*/  ISETP.GT.AND P2, PT, R197, 0x1, !P2 ;  /* 0x00000001c500780c */ /* 0x000fe20005744270 */
[----:B------:R-:W-:Y:S01]  /*69d0*/  UMOV UR4, UR14 ;  /* 0x0000000e00047c82 */ /* 0x000fe20008000000 */
[----:B------:R-:W-:Y:S02]  /*69e0*/  FMNMX.FTZ R8, R20, R4, !PT ;  /* 0x0000000414087209 */ /* 0x000fe40007810000 */
[----:B------:R-:W-:Y:S02]  /*69f0*/  ISETP.LT.OR P2, PT, R198, 0x2, P2 ;  /* 0x00000002c600780c */ /* 0x000fe40001741670 */
[----:B------:R-:W-:Y:S02]  /*6a00*/  LOP3.LUT P6, RZ, R18, 0x8000, RZ, 0xc0, !PT ;  /* 0x0000800012ff7812 */ /* 0x000fe400078cc0ff */
        /* <DEDUP_REMOVED lines=59> */
[C---:B------:R-:W-:Y:S02]  /*6dc0*/  ISETP.GT.AND P3, PT, R197.reuse, 0x50, !P3 ;  /* 0x00000050c500780c */ /* 0x040fe40005f64270 */
[----:B------:R-:W-:Y:S02]  /*6dd0*/  ISETP.LT.OR P2, PT, R198, 0x29, P2 ;  /* 0x00000029c600780c */ /* 0x000fe40001741670 */
[----:B------:R-:W-:Y:S02]  /*6de0*/  ISETP.GT.AND P4, PT, R197, 0x51, !P4 ;  /* 0x00000051c500780c */ /* 0x000fe40006784270 */
[----:B------:R-:W-:Y:S02]  /*6df0*/  FSEL R165, R165, -INF , !P2 ;  /* 0xff800000a5a57808 */ /* 0x000fe40005000000 */
[----:B------:R-:W-:-:S02]  /*6e00*/  LOP3.LUT P2, RZ, R18, 0x800, RZ, 0xc0, !PT ;  /* 0x0000080012ff7812 */ /* 0x000fc4000784c0ff */
[C---:B------:R-:W-:Y:S02]  /*6e10*/  ISETP.LT.OR P3, PT, R198.reuse, 0x51, P3 ;  /* 0x00000051c600780c */ /* 0x040fe40001f61670 */
[C---:B------:R-:W-:Y:S02]  /*6e20*/  ISETP.GT.AND P2, PT, R197.reuse, 0x29, !P2 ;  /* 0x00000029c500780c */ /* 0x040fe40005744270 */
[----:B------:R-:W-:Y:S02]  /*6e30*/  ISETP.GT.AND P5, PT, R197, 0x58, !P5 ;  /* 0x00000058c500780c */ /* 0x000fe40006fa4270 */
[C---:B------:R-:W-:Y:S02]  /*6e40*/  ISETP.LT.OR P2, PT, R198.reuse, 0x2a, P2 ;  /* 0x0000002ac600780c */ /* 0x040fe40001741670 */
[----:B------:R-:W-:Y:S02]  /*6e50*/  ISETP.LT.OR P4, PT, R198, 0x52, P4 ;  /* 0x00000052c600780c */ /* 0x000fe40002781670 */
[----:B------:R-:W-:-:S02]  /*6e60*/  FSEL R166, R166, -INF , !P2 ;  /* 0xff800000a6a67808 */ /* 0x000fc40005000000 */
[----:B------:R-:W-:Y:S02]  /*6e70*/  LOP3.LUT P2, RZ, R18, 0x400, RZ, 0xc0, !PT ;  /* 0x0000040012ff7812 */ /* 0x000fe4000784c0ff */
[----:B0-----:R-:W-:Y:S02]  /*6e80*/  FMNMX.FTZ R8, R8, R21, !PT ;  /* 0x0000001508087209 */ /* 0x001fe40007810000 */
[----:B------:R-:W-:Y:S02]  /*6e90*/  ISETP.GT.AND P2, PT, R197, 0x30, !P2 ;  /* 0x00000030c500780c */ /* 0x000fe40005744270 */
[----:B------:R-:W-:Y:S01]  /*6ea0*/  FSEL R185, R185, -INF , !P3 ;  /* 0xff800000b9b97808 */ /* 0x000fe20005800000 */
[----:B------:R-:W0:Y:S01]  /*6eb0*/  SHFL.BFLY PT, R21, R8, 0x1, 0x1f ;  /* 0x0c201f0008157f89 */ /* 0x000e2200000e0000 */
[C---:B------:R-:W-:Y:S02]  /*6ec0*/  ISETP.LT.OR P2, PT, R198.reuse, 0x31, P2 ;  /* 0x00000031c600780c */ /* 0x040fe40001741670 */
[----:B------:R-:W-:-:S02]  /*6ed0*/  ISETP.LT.OR P5, PT, R198, 0x59, P5 ;  /* 0x00000059c600780c */ /* 0x000fc40002fa1670 */
[----:B------:R-:W-:Y:S02]  /*6ee0*/  FSEL R169, R169, -INF , !P2 ;  /* 0xff800000a9a97808 */ /* 0x000fe40005000000 */
[----:B------:R-:W-:Y:S02]  /*6ef0*/  LOP3.LUT P2, RZ, R18, 0x200, RZ, 0xc0, !PT ;  /* 0x0000020012ff7812 */ /* 0x000fe4000784c0ff */
[----:B------:R-:W-:Y:S02]  /*6f00*/  FSEL R187, R187, -INF , !P4 ;  /* 0xff800000bbbb7808 */ /* 0x000fe40006000000 */
[----:B------:R-:W-:Y:S02]  /*6f10*/  ISETP.GT.AND P2, PT, R197, 0x31, !P2 ;  /* 0x00000031c500780c */ /* 0x000fe40005744270 */
[----:B------:R-:W-:Y:S02]  /*6f20*/  FSEL R189, R189, -INF , !P5 ;  /* 0xff800000bdbd7808 */ /* 0x000fe40006800000 */
[----:B------:R-:W-:-:S04]  /*6f30*/  ISETP.LT.OR P2, PT, R198, 0x32, P2 ;  /* 0x00000032c600780c */ /* 0x000fc80001741670 */
[----:B------:R-:W-:Y:S02]  /*6f40*/  FSEL R170, R170, -INF , !P2 ;  /* 0xff800000aaaa7808 */ /* 0x000fe40005000000 */
[----:B------:R-:W-:Y:S02]  /*6f50*/  LOP3.LUT P2, RZ, R18, 0x100, RZ, 0xc0, !PT ;  /* 0x0000010012ff7812 */ /* 0x000fe4000784c0ff */
[----:B0-----:R-:W-:Y:S02]  /*6f60*/  FMNMX.FTZ R8, R8, R21, !PT ;  /* 0x0000001508087209 */ /* 0x001fe40007810000 */
        /* <DEDUP_REMOVED lines=19> */
[----:B------:R-:W-:-:S04]  /*70a0*/  FSETP.NEU.FTZ.AND P2, PT, R8, -INF , PT ;  /* 0xff8000000800780b */ /* 0x000fc80003f5d000 */
[----:B------:R-:W-:-:S05]  /*70b0*/  FSEL R21, R8, RZ, P2 ;  /* 0x000000ff08157208 */ /* 0x000fca0001000000 */
[----:B------:R-:W-:Y:S01]  /*70c0*/  FADD.FTZ R21, -R21, R4 ;  /* 0x0000000415157221 */ /* 0x000fe20000010100 */
[----:B------:R-:W-:-:S05]  /*70d0*/  FMUL.FTZ R4, R8, UR4 ;  /* 0x0000000408047c20 */ /* 0x000fca0008410000 */
[----:B------:R-:W-:Y:S02]  /*70e0*/  FSEL R4, R4, RZ, P2 ;  /* 0x000000ff04047208 */ /* 0x000fe40001000000 */
[----:B------:R-:W-:Y:S02]  /*70f0*/  ISETP.GT.AND P2, PT, R197, 0x49, !P6 ;  /* 0x00000049c500780c */ /* 0x000fe40007744270 */
[----:B------:R-:W-:Y:S01]  /*7100*/  LOP3.LUT P6, RZ, R18, 0x1, RZ, 0xc0, !PT ;  /* 0x0000000112ff7812 */ /* 0x000fe200078cc0ff */
        /* <DEDUP_REMOVED lines=28> */
[----:B------:R-:W-:Y:S01]  /*72d0*/  LOP3.LUT P2, RZ, R18, 0x80000, RZ, 0xc0, !PT ;  /* 0x0008000012ff7812 */ /* 0x000fe2000784c0ff */
[----:B------:R-:W0:Y:S03]  /*72e0*/  MUFU.EX2 R4, R4 ;  /* 0x0000000400047308 */ /* 0x000e260000000800 */
[----:B------:R-:W-:-:S04]  /*72f0*/  ISETP.GT.AND P2, PT, R197, RZ, !P2 ;  /* 0x000000ffc500720c */ /* 0x000fc80005744270 */
[----:B------:R-:W-:Y:S01]  /*7300*/  ISETP.LT.OR P2, PT, R198, 0x1, P2 ;  /* 0x00000001c600780c */ /* 0x000fe20001741670 */
[----:B------:R-:W1:Y:S03]  /*7310*/  MUFU.EX2 R10, R10 ;  /* 0x0000000a000a7308 */ /* 0x000e660000000800 */
[----:B------:R-:W-:Y:S02]  /*7320*/  FSEL R11, R11, -INF , !P2 ;  /* 0xff8000000b0b7808 */ /* 0x000fe40005000000 */
[----:B------:R-:W-:-:S03]  /*7330*/  ISETP.GT.AND P2, PT, R197, 0x59, !P6 ;  /* 0x00000059c500780c */ /* 0x000fc60007744270 */
[----:B------:R-:W2:Y:S01]  /*7340*/  MUFU.EX2 R13, R13 ;  /* 0x0000000d000d7308 */ /* 0x000ea20000000800 */
[----:B0-----:R-:W-:Y:S01]  /*7350*/  FFMA.FTZ R2, R4, R2, R20 ;  /* 0x0000000204027223 */ /* 0x001fe20000010014 */
[----:B------:R-:W-:Y:S01]  /*7360*/  ISETP.LT.OR P2, PT, R198, 0x5a, P2 ;  /* 0x0000005ac600780c */ /* 0x000fe20001741670 */
[-C--:B------:R-:W-:Y:S01]  /*7370*/  FMUL.FTZ R24, R24, R4.reuse ;  /* 0x0000000418187220 */ /* 0x080fe20000410000 */
[-C--:B------:R-:W-:Y:S01]  /*7380*/  FMUL.FTZ R25, R25, R4.reuse ;  /* 0x0000000419197220 */ /* 0x080fe20000410000 */
[-C--:B------:R-:W-:Y:S01]  /*7390*/  FMUL.FTZ R28, R28, R4.reuse ;  /* 0x000000041c1c7220 */ /* 0x080fe20000410000 */
[----:B------:R-:W-:Y:S01]  /*73a0*/  FSEL R191, R191, -INF , !P2 ;  /* 0xff800000bfbf7808 */ /* 0x000fe20005000000 */
[----:B------:R-:W-:Y:S01]  /*73b0*/  FMUL.FTZ R29, R29, R4 ;  /* 0x000000041d1d7220 */ /* 0x000fe20000410000 */
[----:B------:R-:W0:Y:S01]  /*73c0*/  MUFU.EX2 R14, R14 ;  /* 0x0000000e000e7308 */ /* 0x000e220000000800 */
[C---:B-1----:R-:W-:Y:S01]  /*73d0*/  FADD.FTZ R2, R10.reuse, R2 ;  /* 0x000000020a027221 */ /* 0x042fe20000010000 */
[----:B------:R-:W-:Y:S01]  /*73e0*/  F2FP.F16.F32.PACK_AB R152, R10, R20 ;  /* 0x000000140a98723e */ /* 0x000fe200000000ff */
[-C--:B------:R-:W-:Y:S01]  /*73f0*/  FMUL.FTZ R32, R32, R4.reuse ;  /* 0x0000000420207220 */ /* 0x080fe20000410000 */
[----:B------:R-:W-:Y:S01]  /*7400*/  FMNMX.FTZ R10, R11, R5, !PT ;  /* 0x000000050b0a7209 */ /* 0x000fe20007810000 */
[-C--:B------:R-:W-:Y:S01]  /*7410*/  FMUL.FTZ R33, R33, R4.reuse ;  /* 0x0000000421217220 */ /* 0x080fe20000410000 */
[-C--:B------:R-:W-:Y:S01]  /*7420*/  FMUL.FTZ R36, R36, R4.reuse ;  /* 0x0000000424247220 */ /* 0x080fe20000410000 */
[----:B------:R-:W-:Y:S01]  /*7430*/  FMUL.FTZ R37, R37, R4 ;  /* 0x0000000425257220 */ /* 0x000fe20000410000 */
[----:B------:R-:W-:Y:S01]  /*7440*/  FMNMX.FTZ R10, R12, R10, !PT ;  /* 0x0000000a0c0a7209 */ /* 0x000fe20007810000 */
[----:B--2---:R-:W-:Y:S01]  /*7450*/  FADD.FTZ R2, R13, R2 ;  /* 0x000000020d027221 */ /* 0x004fe20000010000 */
[----:B------:R-:W1:Y:S01]  /*7460*/  MUFU.EX2 R153, R153 ;  /* 0x0000009900997308 */ /* 0x000e620000000800 */
[----:B------:R-:W-:Y:S01]  /*7470*/  FMUL.FTZ R40, R40, R4 ;  /* 0x0000000428287220 */ /* 0x000fe20000410000 */
[----:B------:R-:W-:Y:S01]  /*7480*/  FMNMX.FTZ R10, R15, R10, !PT ;  /* 0x0000000a0f0a7209 */ /* 0x000fe20007810000 */
[-C--:B------:R-:W-:Y:S01]  /*7490*/  FMUL.FTZ R41, R41, R4.reuse ;  /* 0x0000000429297220 */ /* 0x080fe20000410000 */
[-C--:B------:R-:W-:Y:S01]  /*74a0*/  FMUL.FTZ R44, R44, R4.reuse ;  /* 0x000000042c2c7220 */ /* 0x080fe20000410000 */
[----:B------:R-:W-:Y:S01]  /*74b0*/  FMUL.FTZ R45, R45, R4 ;  /* 0x000000042d2d7220 */ /* 0x000fe20000410000 */
[----:B------:R-:W-:Y:S01]  /*74c0*/  FMNMX.FTZ R10, R9, R10, !PT ;  /* 0x0000000a090a7209 */ /* 0x000fe20007810000 */
[----:B0-----:R-:W-:Y:S01]  /*74d0*/  FADD.FTZ R2, R14, R2 ;  /* 0x000000020e027221 */ /* 0x001fe20000010000 */
[----:B------:R-:W-:Y:S01]  /*74e0*/  MUFU.EX2 R157, R157 ;  /* 0x0000009d009d7308 */ /* 0x000fe20000000800 */
[----:B------:R-:W-:Y:S01]  /*74f0*/  FMUL.FTZ R48, R48, R4 ;  /* 0x0000000430307220 */ /* 0x000fe20000410000 */
[----:B------:R-:W-:Y:S01]  /*7500*/  FMNMX.FTZ R10, R155, R10, !PT ;  /* 0x0000000a9b0a7209 */ /* 0x000fe20007810000 */
[-C--:B------:R-:W-:Y:S01]  /*7510*/  FMUL.FTZ R49, R49, R4.reuse ;  /* 0x0000000431317220 */ /* 0x080fe20000410000 */
[-C--:B------:R-:W-:Y:S01]  /*7520*/  FMUL.FTZ R52, R52, R4.reuse ;  /* 0x0000000434347220 */ /* 0x080fe20000410000 */
[----:B------:R-:W-:Y:S01]  /*7530*/  FMUL.FTZ R53, R53, R4 ;  /* 0x0000000435357220 */ /* 0x000fe20000410000 */
[----:B------:R-:W-:Y:S01]  /*7540*/  FMNMX.FTZ R10, R156, R10, !PT ;  /* 0x0000000a9c0a7209 */ /* 0x000fe20007810000 */
[----:B------:R-:W-:Y:S01]  /*7550*/  FMUL.FTZ R56, R56, R4 ;  /* 0x0000000438387220 */ /* 0x000fe20000410000 */
[----:B------:R-:W-:Y:S01]  /*7560*/  MUFU.EX2 R158, R158 ;  /* 0x0000009e009e7308 */ /* 0x000fe20000000800 */
[----:B-1----:R-:W-:Y:S01]  /*7570*/  FADD.FTZ R2, R153, R2 ;  /* 0x0000000299027221 */ /* 0x002fe20000010000 */
[----:B------:R-:W-:Y:S01]  /*7580*/  FMNMX.FTZ R10, R159, R10, !PT ;  /* 0x0000000a9f0a7209 */ /* 0x000fe20007810000 */
[-C--:B------:R-:W-:Y:S01]  /*7590*/  FMUL.FTZ R57, R57, R4.reuse ;  /* 0x0000000439397220 */ /* 0x080fe20000410000 */
[-C--:B------:R-:W-:Y:S01]  /*75a0*/  FMUL.FTZ R60, R60, R4.reuse ;  /* 0x000000043c3c7220 */ /* 0x080fe20000410000 */
[----:B------:R-:W-:Y:S01]  /*75b0*/  FMUL.FTZ R61, R61, R4 ;  /* 0x000000043d3d7220 */ /* 0x000fe20000410000 */
[----:B------:R-:W-:Y:S01]  /*75c0*/  FMNMX.FTZ R10, R160, R10, !PT ;  /* 0x0000000aa00a7209 */ /* 0x000fe20007810000 */
[-C--:B------:R-:W-:Y:S01]  /*75d0*/  FMUL.FTZ R64, R64, R4.reuse ;  /* 0x0000000440407220 */ /* 0x080fe20000410000 */
[----:B------:R-:W-:Y:S01]  /*75e0*/  MUFU.EX2 R163, R163 ;  /* 0x000000a300a37308 */ /* 0x000fe20000000800 */
[----:B------:R-:W-:Y:S01]  /*75f0*/  FMUL.FTZ R65, R65, R4 ;  /* 0x0000000441417220 */ /* 0x000fe20000410000 */
        /* <DEDUP_REMOVED lines=63> */
[-C--:B------:R-:W-:Y:S01]  /*79f0*/  FMUL.FTZ R145, R145, R4.reuse ;  /* 0x0000000491917220 */ /* 0x080fe20000410000 */
[-C--:B------:R-:W-:Y:S01]  /*7a00*/  FMUL.FTZ R148, R148, R4.reuse ;  /* 0x0000000494947220 */ /* 0x080fe20000410000 */
[----:B------:R-:W0:Y:S01]  /*7a10*/  SHFL.BFLY PT, R20, R10, 0x2, 0x1f ;  /* 0x0c401f000a147f89 */ /* 0x000e2200000e0000 */
[----:B------:R-:W-:-:S04]  /*7a20*/  FMUL.FTZ R149, R149, R4 ;  /* 0x0000000495957220 */ /* 0x000fc80000410000 */
[----:B------:R-:W-:Y:S08]  /*7a30*/  MUFU.EX2 R181, R181 ;  /* 0x000000b500b57308 */ /* 0x000ff00000000800 */
[----:B------:R-:W-:Y:S08]  /*7a40*/  MUFU.EX2 R184, R184 ;  /* 0x000000b800b87308 */ /* 0x000ff00000000800 */
[----:B------:R-:W-:Y:S01]  /*7a50*/  MUFU.EX2 R186, R186 ;  /* 0x000000ba00ba7308 */ /* 0x000fe20000000800 */
[----:B0-----:R-:W-:-:S05]  /*7a60*/  FMNMX.FTZ R10, R10, R20, !PT ;  /* 0x000000140a0a7209 */ /* 0x001fca0007810000 */
[----:B------:R-:W0:Y:S02]  /*7a70*/  SHFL.BFLY PT, R21, R10, 0x1, 0x1f ;  /* 0x0c201f000a157f89 */ /* 0x000e2400000e0000 */
[----:B------:R1:W2:Y:S08]  /*7a80*/  MUFU.EX2 R20, R154 ;  /* 0x0000009a00147308 */ /* 0x0002b00000000800 */
[----:B------:R-:W-:Y:S01]  /*7a90*/  MUFU.EX2 R188, R188 ;  /* 0x000000bc00bc7308 */ /* 0x000fe20000000800 */
[----:B-1----:R-:W-:-:S07]  /*7aa0*/  F2FP.F16.F32.PACK_AB R154, R14, R13 ;  /* 0x0000000d0e9a723e */ /* 0x002fce00000000ff */
[----:B------:R-:W-:Y:S01]  /*7ab0*/  MUFU.EX2 R190, R190 ;  /* 0x000000be00be7308 */ /* 0x000fe20000000800 */
[----:B--2---:R-:W-:-:S04]  /*7ac0*/  FADD.FTZ R2, R20, R2 ;  /* 0x0000000214027221 */ /* 0x004fc80000010000 */
[----:B------:R-:W-:Y:S01]  /*7ad0*/  FADD.FTZ R2, R157, R2 ;  /* 0x000000029d027221 */ /* 0x000fe20000010000 */
[----:B0-----:R-:W-:Y:S02]  /*7ae0*/  FMNMX.FTZ R10, R10, R21, !PT ;  /* 0x000000150a0a7209 */ /* 0x001fe40007810000 */
[----:B------:R-:W-:Y:S01]  /*7af0*/  MUFU.EX2 R193, R193 ;  /* 0x000000c100c17308 */ /* 0x000fe20000000800 */
[C---:B------:R-:W-:Y:S01]  /*7b00*/  FADD.FTZ R2, R158.reuse, R2 ;  /* 0x000000029e027221 */ /* 0x040fe20000010000 */
[----:B------:R-:W-:Y:S02]  /*7b10*/  F2FP.F16.F32.PACK_AB R158, R158, R157 ;  /* 0x0000009d9e9e723e */ /* 0x000fe400000000ff */
[C---:B------:R-:W-:Y:S01]  /*7b20*/  FSETP.NEU.FTZ.AND P2, PT, R10.reuse, -INF , PT ;  /* 0xff8000000a00780b */ /* 0x040fe20003f5d000 */
[C---:B------:R-:W-:Y:S01]  /*7b30*/  FMUL.FTZ R21, R10.reuse, UR4 ;  /* 0x000000040a157c20 */ /* 0x040fe20008410000 */
[----:B------:R-:W-:Y:S02]  /*7b40*/  FADD.FTZ R2, R163, R2 ;  /* 0x00000002a3027221 */ /* 0x000fe40000010000 */
[----:B------:R-:W-:-:S02]  /*7b50*/  FSEL R14, R10, RZ, P2 ;  /* 0x000000ff0a0e7208 */ /* 0x000fc40001000000 */
[----:B------:R-:W-:Y:S01]  /*7b60*/  FSEL R21, R21, RZ, P2 ;  /* 0x000000ff15157208 */ /* 0x000fe20001000000 */
[----:B------:R-:W-:Y:S02]  /*7b70*/  FADD.FTZ R2, R164, R2 ;  /* 0x00000002a4027221 */ /* 0x000fe40000010000 */
[----:B------:R-:W-:Y:S02]  /*7b80*/  FADD.FTZ R5, -R14, R5 ;  /* 0x000000050e057221 */ /* 0x000fe40000010100 */
[--C-:B------:R-:W-:Y:S01]  /*7b90*/  FFMA.FTZ R197, R11, UR4, -R21.reuse ;  /* 0x000000040bc57c23 */ /* 0x100fe20008010815 */
[--C-:B------:R-:W-:Y:S01]  /*7ba0*/  FFMA.FTZ R12, R12, UR4, -R21.reuse ;  /* 0x000000040c0c7c23 */ /* 0x100fe20008010815 */
[----:B------:R-:W-:Y:S01]  /*7bb0*/  FMUL.FTZ R5, R5, UR4 ;  /* 0x0000000405057c20 */ /* 0x000fe20008410000 */
        /* <DEDUP_REMOVED lines=17> */
[----:B------:R-:W-:Y:S01]  /*7cd0*/  FADD.FTZ R2, R167, R2 ;  /* 0x00000002a7027221 */ /* 0x000fe20000010000 */
[----:B------:R-:W-:Y:S01]  /*7ce0*/  F2FP.F16.F32.PACK_AB R162, R168, R167 ;  /* 0x000000a7a8a2723e */ /* 0x000fe200000000ff */
[----:B------:R-:W1:Y:S01]  /*7cf0*/  MUFU.EX2 R12, R12 ;  /* 0x0000000c000c7308 */ /* 0x000e620000000800 */
[--C-:B------:R-:W-:Y:S01]  /*7d00*/  FFMA.FTZ R178, R178, UR4, -R21.reuse ;  /* 0x00000004b2b27c23 */ /* 0x100fe20008010815 */
[----:B------:R-:W-:Y:S01]  /*7d10*/  FADD.FTZ R2, R168, R2 ;  /* 0x00000002a8027221 */ /* 0x000fe20000010000 */
[--C-:B------:R-:W-:Y:S01]  /*7d20*/  FFMA.FTZ R179, R179, UR4, -R21.reuse ;  /* 0x00000004b3b37c23 */ /* 0x100fe20008010815 */
[--C-:B------:R-:W-:Y:S01]  /*7d30*/  FFMA.FTZ R182, R182, UR4, -R21.reuse ;  /* 0x00000004b6b67c23 */ /* 0x100fe20008010815 */
[----:B------:R-:W-:Y:S01]  /*7d40*/  FFMA.FTZ R183, R183, UR4, -R21 ;  /* 0x00000004b7b77c23 */ /* 0x000fe20008010815 */
[----:B------:R-:W-:Y:S01]  /*7d50*/  FADD.FTZ R2, R171, R2 ;  /* 0x00000002ab027221 */ /* 0x000fe20000010000 */
[C---:B------:R-:W-:Y:S01]  /*7d60*/  F2FP.F16.F32.PACK_AB R164, R172.reuse, R171 ;  /* 0x000000abaca4723e */ /* 0x040fe200000000ff */
[----:B------:R-:W2:Y:S01]  /*7d70*/  MUFU.EX2 R196, R196 ;  /* 0x000000c400c47308 */ /* 0x000ea20000000800 */
[----:B0-----:R-:W-:Y:S01]  /*7d80*/  FFMA.FTZ R0, R5, R0, R197 ;  /* 0x0000000005007223 */ /* 0x001fe200000100c5 */
[----:B------:R-:W-:Y:S01]  /*7d90*/  FADD.FTZ R2, R172, R2 ;  /* 0x00000002ac027221 */ /* 0x000fe20000010000 */
[--C-:B------:R-:W-:Y:S01]  /*7da0*/  FFMA.FTZ R185, R185, UR4, -R21.reuse ;  /* 0x00000004b9b97c23 */ /* 0x100fe20008010815 */
[--C-:B------:R-:W-:Y:S01]  /*7db0*/  FFMA.FTZ R187, R187, UR4, -R21.reuse ;  /* 0x00000004bbbb7c23 */ /* 0x100fe20008010815 */
[--C-:B------:R-:W-:Y:S01]  /*7dc0*/  FFMA.FTZ R189, R189, UR4, -R21.reuse ;  /* 0x00000004bdbd7c23 */ /* 0x100fe20008010815 */
[----:B------:R-:W-:Y:S01]  /*7dd0*/  FADD.FTZ R2, R175, R2 ;  /* 0x00000002af027221 */ /* 0x000fe20000010000 */
[----:B------:R-:W-:Y:S01]  /*7de0*/  FFMA.FTZ R21, R191, UR4, -R21 ;  /* 0x00000004bf157c23 */ /* 0x000fe20008010815 */
[----:B------:R-:W0:Y:S01]  /*7df0*/  MUFU.EX2 R15, R15 ;  /* 0x0000000f000f7308 */ /* 0x000e220000000800 */
[----:B-1----:R-:W-:Y:S01]  /*7e00*/  FADD.FTZ R0, R12, R0 ;  /* 0x000000000c007221 */ /* 0x002fe20000010000 */
[C---:B------:R-:W-:Y:S01]  /*7e10*/  FADD.FTZ R2, R177.reuse, R2 ;  /* 0x00000002b1027221 */ /* 0x040fe20000010000 */
[----:B------:R-:W-:Y:S01]  /*7e20*/  F2FP.F16.F32.PACK_AB R166, R177, R175 ;  /* 0x000000afb1a6723e */ /* 0x000fe200000000ff */
[----:B------:R-:W-:Y:S01]  /*7e30*/  FMUL.FTZ R26, R26, R5 ;  /* 0x000000051a1a7220 */ /* 0x000fe20000410000 */
[----:B------:R-:W-:Y:S01]  /*7e40*/  F2FP.F16.F32.PACK_AB R156, R20, R153 ;  /* 0x00000099149c723e */ /* 0x000fe200000000ff */
[----:B------:R-:W-:Y:S01]  /*7e50*/  FADD.FTZ R2, R180, R2 ;  /* 0x00000002b4027221 */ /* 0x000fe20000010000 */
[C---:B------:R-:W-:Y:S01]  /*7e60*/  F2FP.F16.F32.PACK_AB R168, R181.reuse, R180 ;  /* 0x000000b4b5a8723e */ /* 0x040fe200000000ff */
[----:B------:R-:W1:Y:S01]  /*7e70*/  MUFU.EX2 R157, R195 ;  /* 0x000000c3009d7308 */ /* 0x000e620000000800 */
[----:B--2---:R-:W-:Y:S01]  /*7e80*/  FADD.FTZ R0, R196, R0 ;  /* 0x00000000c4007221 */ /* 0x004fe20000010000 */
[----:B------:R-:W-:Y:S01]  /*7e90*/  FADD.FTZ R2, R181, R2 ;  /* 0x00000002b5027221 */ /* 0x000fe20000010000 */
[----:B------:R-:W-:Y:S01]  /*7ea0*/  F2FP.F16.F32.PACK_AB R170, R186, R184 ;  /* 0x000000b8baaa723e */ /* 0x000fe200000000ff */
[----:B------:R-:W-:Y:S01]  /*7eb0*/  FMUL.FTZ R27, R27, R5 ;  /* 0x000000051b1b7220 */ /* 0x000fe20000410000 */
[----:B------:R-:W-:Y:S01]  /*7ec0*/  F2FP.F16.F32.PACK_AB R172, R190, R188 ;  /* 0x000000bcbeac723e */ /* 0x000fe200000000ff */
[----:B------:R-:W-:Y:S01]  /*7ed0*/  FADD.FTZ R2, R184, R2 ;  /* 0x00000002b8027221 */ /* 0x000fe20000010000 */
[----:B------:R-:W-:Y:S01]  /*7ee0*/  F2FP.F16.F32.PACK_AB R153, R12, R197 ;  /* 0x000000c50c99723e */ /* 0x000fe200000000ff */
[----:B------:R2:W3:Y:S01]  /*7ef0*/  MUFU.EX2 R13, R155 ;  /* 0x0000009b000d7308 */ /* 0x0004e20000000800 */
[----:B0-----:R-:W-:Y:S01]  /*7f00*/  FADD.FTZ R0, R15, R0 ;  /* 0x000000000f007221 */ /* 0x001fe20000010000 */
[----:B------:R-:W-:Y:S01]  /*7f10*/  FADD.FTZ R2, R186, R2 ;  /* 0x00000002ba027221 */ /* 0x000fe20000010000 */
[-C--:B------:R-:W-:Y:S01]  /*7f20*/  FMUL.FTZ R30, R30, R5.reuse ;  /* 0x000000051e1e7220 */ /* 0x080fe20000410000 */
[-C--:B------:R-:W-:Y:S01]  /*7f30*/  FMUL.FTZ R31, R31, R5.reuse ;  /* 0x000000051f1f7220 */ /* 0x080fe20000410000 */
[-C--:B------:R-:W-:Y:S01]  /*7f40*/  FMUL.FTZ R34, R34, R5.reuse ;  /* 0x0000000522227220 */ /* 0x080fe20000410000 */
[----:B------:R-:W-:Y:S01]  /*7f50*/  FADD.FTZ R2, R188, R2 ;  /* 0x00000002bc027221 */ /* 0x000fe20000010000 */
[-C--:B------:R-:W-:Y:S01]  /*7f60*/  FMUL.FTZ R35, R35, R5.reuse ;  /* 0x0000000523237220 */ /* 0x080fe20000410000 */
[----:B------:R-:W0:Y:S01]  /*7f70*/  MUFU.EX2 R192, R192 ;  /* 0x000000c000c07308 */ /* 0x000e220000000800 */
[----:B-1----:R-:W-:Y:S01]  /*7f80*/  FADD.FTZ R0, R157, R0 ;  /* 0x000000009d007221 */ /* 0x002fe20000010000 */
[----:B------:R-:W-:Y:S01]  /*7f90*/  FADD.FTZ R2, R190, R2 ;  /* 0x00000002be027221 */ /* 0x000fe20000010000 */
[----:B--2---:R-:W-:Y:S01]  /*7fa0*/  F2FP.F16.F32.PACK_AB R155, R15, R196 ;  /* 0x000000c40f9b723e */ /* 0x004fe200000000ff */
[-C--:B------:R-:W-:Y:S01]  /*7fb0*/  FMUL.FTZ R38, R38, R5.reuse ;  /* 0x0000000526267220 */ /* 0x080fe20000410000 */
[-C--:B------:R-:W-:Y:S01]  /*7fc0*/  FMUL.FTZ R39, R39, R5.reuse ;  /* 0x0000000527277220 */ /* 0x080fe20000410000 */
[----:B------:R-:W-:Y:S01]  /*7fd0*/  FADD.FTZ R2, R193, R2 ;  /* 0x00000002c1027221 */ /* 0x000fe20000010000 */
        /* <DEDUP_REMOVED lines=105> */
[----:B------:R-:W-:Y:S06]  /*8670*/  @!P0 BRA `(.L_x_11410) ;  /* 0x0000000000048947 */ /* 0x000fec0003800000 */
[----:B------:R-:W-:Y:S01]  /*8680*/  BPT.TRAP 0x1 ;  /* 0x000000040000795c */ /* 0x000fe20000300000 */
.L_x_11410:
[----:B------:R0:W1:Y:S01]  /*8690*/  SYNCS.PHASECHK.TRANS64.TRYWAIT P2, [UR23+0x22850], R7 ;  /* 0x02285007ff0075a7 */ /* 0x0000620008040157 */
[----:B------:R-:W-:Y:S05]  /*86a0*/  @!P0 BRA `(.L_x_11411) ;  /* 0x0000000000048947 */ /* 0x000fea0003800000 */
[----:B------:R-:W-:Y:S01]  /*86b0*/  BPT.TRAP 0x1 ;  /* 0x000000040000795c */ /* 0x000fe20000300000 */
.L_x_11411:
[----:B-1----:R-:W-:Y:S05]  /*86c0*/  @P2 BRA `(.L_x_11412) ;  /* 0x0000000000082947 */ /* 0x002fea0003800000 */
[----:B------:R-:W1:Y:S02]  /*86d0*/  SYNCS.PHASECHK.TRANS64.TRYWAIT P2, [UR23+0x22850], R7 ;  /* 0x02285007ff0075a7 */ /* 0x000e640008040157 */
[----:B-1----:R-:W-:Y:S05]  /*86e0*/  @!P2 BRA `(.L_x_11413) ;  /* 0x0000012000aca947 */ /* 0x002fea0003800000 */
.L_x_11412:
[----:B------:R-:W2:Y:S01]  /*86f0*/  S2R R4, SR_TID.X ;  /* 0x0000000000047919 */ /* 0x000ea20000002100 */
[----:B------:R-:W-:Y:S01]  /*8700*/  UIMAD UR5, UR39, 0xc00, UR25 ;  /* 0x00000c00270578a4 */ /* 0x000fe2000f8e0219 */
[C---:B------:R-:W-:Y:S01]  /*8710*/  ISETP.GT.AND P2, PT, R3.reuse, UR15, PT ;  /* 0x0000000f03007c0c */ /* 0x040fe2000bf44270 */
[----:B------:R-:W-:Y:S01]  /*8720*/  UMOV UR7, 0x40000040 ;  /* 0x4000004000077882 */ /* 0x000fe20000000000 */
[----:B-1----:R-:W-:Y:S02]  /*8730*/  @!P1 VIADD R176, R176, 0x22860 ;  /* 0x00022860b0b09836 */ /* 0x002fe40000000000 */
[----:B------:R-:W-:Y:S02]  /*8740*/  VIADD R3, R3, 0xffffffff ;  /* 0xffffffff03037836 */ /* 0x000fe40000000000 */
[----:B------:R-:W-:Y:S01]  /*8750*/  UMOV UR6, UR5 ;  /* 0x0000000500067c82 */ /* 0x000fe20008000000 */
[----:B------:R-:W-:Y:S01]  /*8760*/  @!P1 PRMT R176, RZ, 0x654, R176 ;  /* 0x00000654ffb09816 */ /* 0x000fe200000000b0 */
[----:B------:R-:W-:Y:S01]  /*8770*/  IMAD.MOV.U32 R5, RZ, RZ, R10 ;  /* 0x000000ffff057224 */ /* 0x000fe200078e000a */
[----:B--2---:R-:W-:-:S05]  /*8780*/  SHF.R.U32.HI R4, RZ, 0x7, R4 ;  /* 0x00000007ff047819 */ /* 0x004fca0000011604 */
[----:B------:R-:W-:-:S05]  /*8790*/  VIADD R4, R4, 0x8 ;  /* 0x0000000804047836 */ /* 0x000fca0000000000 */
[----:B------:R1:W-:Y:S02]  /*87a0*/  BAR.SYNC.DEFER_BLOCKING R4, 0x100 ;  /* 0x000400040000751d */ /* 0x0003e40000010000 */
[----:B-1----:R-:W-:-:S04]  /*87b0*/  IMAD.MOV.U32 R4, RZ, RZ, R8 ;  /* 0x000000ffff047224 */ /* 0x002fc800078e0008 */
        /* <DEDUP_REMOVED lines=37> */
.L_x_11397:
[----:B------:R-:W-:Y:S01]  /*8a10*/  ULDC UR5, c[0x0][0x448] ;  /* 0x0001120000057ab9 */ /* 0x000fe20000000800 */
[----:B0-----:R-:W-:Y:S01]  /*8a20*/  IADD3 R7, R19, 0x1, -R17 ;  /* 0x0000000113077810 */ /* 0x001fe20007ffe811 */
[----:B------:R-:W-:Y:S01]  /*8a30*/  UISETP.NE.AND UP0, UPT, UR5, 0x1, UPT ;  /* 0x000000010500788c */ /* 0x000fe2000bf05270 */
[----:B------:R-:W-:Y:S02]  /*8a40*/  ULDC UR11, c[0x0][0x9e4] ;  /* 0x00027900000b7ab9 */ /* 0x000fe40000000800 */
[----:B------:R-:W-:Y:S01]  /*8a50*/  R2UR UR10, R7 ;  /* 0x00000000070a72ca */ /* 0x000fe200000e0000 */
[----:B------:R-:W-:Y:S02]  /*8a60*/  UISETP.GE.AND UP1, UPT, UR11, 0x1, UPT ;  /* 0x000000010b00788c */ /* 0x000fe4000bf26270 */
[----:B------:R-:W-:-:S04]  /*8a70*/  UIADD3 UR5, UR43, 0x7f, URZ ;  /* 0x0000007f2b057890 */ /* 0x000fc8000fffe03f */
[----:B------:R-:W-:Y:S01]  /*8a80*/  PLOP3.LUT P2, PT, PT, PT, UP1, 0x40, 0x0 ;  /* 0x000000000000781c */ /* 0x000fe20003f4e818 */
[----:B------:R-:W-:Y:S01]  /*8a90*/  @UP0 ULDC UR6, c[0x0][0x44c] ;  /* 0x0001130000060ab9 */ /* 0x000fe20000000800 */
[----:B------:R-:W-:Y:S01]  /*8aa0*/  @UP0 ULDC UR14, c[0x0][0x450] ;  /* 0x00011400000e0ab9 */ /* 0x000fe20000000800 */
[----:B------:R-:W-:-:S04]  /*8ab0*/  UIMAD.WIDE.U32 UR6, UR5, UR6, URZ ;  /* 0x00000006050672a5 */ /* 0x000fc8000f8e003f */
[----:B------:R-:W-:-:S04]  /*8ac0*/  @UP0 USHF.R.U32.HI UR5, URZ, UR14, UR7 ;  /* 0x0000000e3f050299 */ /* 0x000fc80008011607 */
[----:B------:R-:W-:-:S03]  /*8ad0*/  UIADD3 UR5, UR10, UR5, URZ ;  /* 0x000000050a057290 */ /* 0x000fc6000fffe03f */
[----:B------:R-:W-:Y:S02]  /*8ae0*/  ULDC UR10, c[0x0][0x9dc] ;  /* 0x00027700000a7ab9 */ /* 0x000fe40000000800 */
        /* <DEDUP_REMOVED lines=12> */
.L_x_11416:
[----:B------:R-:W-:-:S11]  /*8bb0*/  UISETP.NE.AND UP2, UPT, UR11, 0x1, UPT ;  /* 0x000000010b00788c */ /* 0x000fd6000bf45270 */
[----:B------:R-:W-:Y:S02]  /*8bc0*/  @UP2 ULDC.64 UR14, c[0x0][0x9e8] ;  /* 0x00027a00000e2ab9 */ /* 0x000fe40000000a00 */
[----:B------:R-:W-:-:S04]  /*8bd0*/  UIMAD.WIDE.U32 UR6, UR5, UR14, URZ ;  /* 0x0000000e050672a5 */ /* 0x000fc8000f8e003f */
[----:B------:R-:W-:-:S12]  /*8be0*/  @UP2 USHF.R.U32.HI UR5, URZ, UR15, UR7 ;  /* 0x0000000f3f052299 */ /* 0x000fd80008011607 */
.L_x_11417:
[----:B------:R-:W-:-:S04]  /*8bf0*/  UIMAD UR5, UR5, UR11, URZ ;  /* 0x0000000b050572a4 */ /* 0x000fc8000f8e023f */
[----:B------:R-:W-:-:S04]  /*8c00*/  UISETP.LT.AND UP2, UPT, UR10, UR5, UPT ;  /* 0x000000050a00728c */ /* 0x000fc8000bf41270 */
[----:B------:R-:W-:-:S12]  /*8c10*/  USEL UR10, UR10, UR5, !UP2 ;  /* 0x000000050a0a7287 */ /* 0x000fd8000d000000 */
.L_x_11415:
        /* <DEDUP_REMOVED lines=13> */
.L_x_11427:
[----:B------:R-:W-:Y:S01]  /*8cf0*/  UIADD3 UR39, UR39, 0x1, URZ ;  /* 0x0000000127277890 */ /* 0x000fe2000fffe03f */
[C---:B------:R-:W-:Y:S01]  /*8d00*/  ISETP.GT.AND P2, PT, R7.reuse, UR5, PT ;  /* 0x0000000507007c0c */ /* 0x040fe2000bf44270 */
[----:B------:R-:W-:Y:S02]  /*8d10*/  VIADD R7, R7, 0xffffffff ;  /* 0xffffffff07077836 */ /* 0x000fe40000000000 */
[----:B------:R-:W-:-:S04]  /*8d20*/  UISETP.NE.AND UP2, UPT, UR39, 0x2, UPT ;  /* 0x000000022700788c */ /* 0x000fc8000bf45270 */
[----:B------:R-:W-:Y:S02]  /*8d30*/  USEL UR6, URZ, 0x1, UP2 ;  /* 0x000000013f067887 */ /* 0x000fe40009000000 */
[----:B------:R-:W-:Y:S02]  /*8d40*/  USEL UR39, UR39, URZ, UP2 ;  /* 0x0000003f27277287 */ /* 0x000fe40009000000 */
[----:B------:R-:W-:Y:S01]  /*8d50*/  ULOP3.LUT UR38, UR38, UR6, URZ, 0x3c, !UPT ;  /* 0x0000000626267292 */ /* 0x000fe2000f8e3c3f */
[----:B0-----:R-:W-:Y:S11]  /*8d60*/  @!P0 BRA `(.L_x_11419) ;  /* 0x0000000000048947 */ /* 0x001ff60003800000 */
[----:B------:R-:W-:Y:S01]  /*8d70*/  BPT.TRAP 0x1 ;  /* 0x000000040000795c */ /* 0x000fe20000300000 */
.L_x_11419:
[----:B------:R-:W0:Y:S01]  /*8d80*/  S2UR UR7, SR_CgaCtaId ;  /* 0x00000000000779c3 */ /* 0x000e220000008800 */
[----:B------:R-:W-:Y:S01]  /*8d90*/  UMOV UR6, 0x400 ;  /* 0x0000040000067882 */ /* 0x000fe20000000000 */
[----:B------:R-:W-:-:S05]  /*8da0*/  IMAD.U32 R3, RZ, RZ, UR38 ;  /* 0x00000026ff037e24 */ /* 0x000fca000f8e00ff */
[----:B------:R-:W-:Y:S01]  /*8db0*/  SHF.L.U32 R3, R3, 0x1f, RZ ;  /* 0x0000001f03037819 */ /* 0x000fe200000006ff */
[----:B0-----:R-:W-:-:S04]  /*8dc0*/  ULEA UR6, UR7, UR6, 0x18 ;  /* 0x0000000607067291 */ /* 0x001fc8000f8ec03f */
[----:B------:R-:W-:-:S09]  /*8dd0*/  ULEA UR6, UR39, UR6, 0x3 ;  /* 0x0000000627067291 */ /* 0x000fd2000f8e183f */
[----:B------:R0:W2:Y:S01]  /*8de0*/  SYNCS.PHASECHK.TRANS64.TRYWAIT P3, [UR6+0x22830], R3 ;  /* 0x02283003ff0075a7 */ /* 0x0000a20008060146 */
[----:B------:R-:W-:Y:S05]  /*8df0*/  @!P0 BRA `(.L_x_11420) ;  /* 0x0000000000048947 */ /* 0x000fea0003800000 */
[----:B------:R-:W-:Y:S01]  /*8e00*/  BPT.TRAP 0x1 ;  /* 0x000000040000795c */ /* 0x000fe20000300000 */
.L_x_11420:
[----:B--2---:R-:W-:Y:S05]  /*8e10*/  @P3 BRA `(.L_x_11421) ;  /* 0x0000000000083947 */ /* 0x004fea0003800000 */
[----:B------:R-:W2:Y:S02]  /*8e20*/  SYNCS.PHASECHK.TRANS64.TRYWAIT P3, [UR6+0x22830], R3 ;  /* 0x02283003ff0075a7 */ /* 0x000ea40008060146 */
[----:B--2---:R-:W-:Y:S05]  /*8e30*/  @!P3 BRA `(.L_x_11422) ;  /* 0x0000011800ecb947 */ /* 0x004fea0003800000 */
.L_x_11421:
[----:B------:R-:W-:Y:S01]  /*8e40*/  UIMAD UR14, UR39, 0x300, UR24 ;  /* 0x00000300270e78a4 */ /* 0x000fe2000f8e0218 */
[----:B-1----:R-:W-:Y:S01]  /*8e50*/  WARPGROUP.ARRIVE ;  /* 0x00000000000079c5 */ /* 0x002fe20000000000 */
[----:B------:R-:W-:Y:S01]  /*8e60*/  UMOV UR15, 0x40000040 ;  /* 0x40000040000f7882 */ /* 0x000fe20000000000 */
[----:B------:R-:W-:Y:S01]  /*8e70*/  UMOV UR19, 0x40000040 ;  /* 0x4000004000137882 */ /* 0x000fe20000000000 */
[----:B------:R-:W-:-:S03]  /*8e80*/  UIADD3 UR18, UR14, 0x2, URZ ;  /* 0x000000020e127890 */ /* 0x000fc6000fffe03f */
[----:B------:R-:W1:Y:S01]  /*8e90*/  S2R R234, SR_TID.X ;  /* 0x0000000000ea7919 */ /* 0x000e620000002100 */
[----:B------:R-:W-:Y:S01]  /*8ea0*/  UIADD3 UR22, UR14, 0x4, URZ ;  /* 0x000000040e167890 */ /* 0x000fe2000fffe03f */
[----:B------:R-:W-:Y:S01]  /*8eb0*/  UMOV UR23, 0x40000040 ;  /* 0x4000004000177882 */ /* 0x000fe20000000000 */
[----:B------:R-:W-:Y:S01]  /*8ec0*/  HGMMA.64x96x16.F32 R152, gdesc[UR12], RZ, !UPT, gsb0 ;  /* 0x016000000c9879f0 */ /* 0x000fe2000c0008ff */
[----:B------:R-:W-:Y:S01]  /*8ed0*/  UIADD3 UR10, UR14, 0x6, URZ ;  /* 0x000000060e0a7890 */ /* 0x000fe2000fffe03f */
[----:B------:R-:W-:Y:S01]  /*8ee0*/  UMOV UR11, 0x40000040 ;  /* 0x40000040000b7882 */ /* 0x000fe20000000000 */
[----:B-1----:R-:W-:Y:S01]  /*8ef0*/  SHF.R.U32.HI R234, RZ, 0x7, R234 ;  /* 0x00000007ffea7819 */ /* 0x002fe200000116ea */
        /* <DEDUP_REMOVED lines=49> */
[----:B---3--:R-:W-:Y:S01]  /*9210*/  FMNMX.FTZ R4, R10, R4, !PT ;  /* 0x000000040a047209 */ /* 0x008fe20007810000 */
[----:B------:R-:W-:Y:S01]  /*9220*/  FMUL.FTZ R184, R194, UR27 ;  /* 0x0000001bc2b87c20 */ /* 0x000fe20008410000 */
[----:B------:R-:W-:-:S05]  /*9230*/  FMUL.FTZ R185, R195, UR27 ;  /* 0x0000001bc3b97c20 */ /* 0x000fca0008410000 */
        /* <DEDUP_REMOVED lines=38> */
[----:B------:R-:W-:Y:S01]  /*94a0*/  MUFU.TANH R176, R176 ;  /* 0x000000b000b07308 */ /* 0x000fe20000002400 */
[----:B-1----:R-:W-:-:S07]  /*94b0*/  FMNMX.FTZ R4, R177, R4, !PT ;  /* 0x00000004b1047209 */ /* 0x002fce0007810000 */
        /* <DEDUP_REMOVED lines=168> */
[----:B------:R-:W-:Y:S01]  /*9f40*/  MUFU.EX2 R13, R13 ;  /* 0x0000000d000d7308 */ /* 0x000fe20000000800 */
[----:B--2---:R-:W-:-:S05]  /*9f50*/  FMNMX.FTZ R5, R187, R5, !PT ;  /* 0x00000005bb057209 */ /* 0x004fca0007810000 */
[----:B------:R-:W1:Y:S02]  /*9f60*/  SHFL.BFLY PT, R188, R5, 0x2, 0x1f ;  /* 0x0c401f0005bc7f89 */ /* 0x000e6400000e0000 */
[----:B------:R-:W-:Y:S08]  /*9f70*/  MUFU.EX2 R14, R14 ;  /* 0x0000000e000e7308 */ /* 0x000ff00000000800 */
[----:B------:R-:W-:Y:S08]  /*9f80*/  MUFU.EX2 R189, R160 ;  /* 0x000000a000bd7308 */ /* 0x000ff00000000800 */
[----:B------:R-:W-:Y:S01]  /*9f90*/  MUFU.EX2 R15, R15 ;  /* 0x0000000f000f7308 */ /* 0x000fe20000000800 */
[----:B-1----:R-:W-:-:S07]  /*9fa0*/  FMNMX.FTZ R5, R5, R188, !PT ;  /* 0x000000bc05057209 */ /* 0x002fce0007810000 */
[----:B------:R1:W-:Y:S01]  /*9fb0*/  MUFU.EX2 R188, R156 ;  /* 0x0000009c00bc7308 */ /* 0x0003e20000000800 */
[----:B------:R-:W2:Y:S07]  /*9fc0*/  SHFL.BFLY PT, R192, R5, 0x1, 0x1f ;  /* 0x0c201f0005c07f89 */ /* 0x000eae00000e0000 */
[----:B------:R-:W-:Y:S08]  /*9fd0*/  MUFU.EX2 R20, R20 ;  /* 0x0000001400147308 */ /* 0x000ff00000000800 */
[----:B------:R-:W-:Y:S08]  /*9fe0*/  MUFU.EX2 R21, R21 ;  /* 0x0000001500157308 */ /* 0x000ff00000000800 */
[----:B------:R-:W-:Y:S01]  /*9ff0*/  MUFU.EX2 R167, R167 ;  /* 0x000000a700a77308 */ /* 0x000fe20000000800 */
[----:B--2---:R-:W-:-:S05]  /*a000*/  FMNMX.FTZ R5, R5, R192, !PT ;  /* 0x000000c005057209 */ /* 0x004fca0007810000 */
[C---:B-1----:R-:W-:Y:S01]  /*a010*/  FADD.FTZ R156, -R5.reuse, R8 ;  /* 0x00000008059c7221 */ /* 0x042fe20000010100 */
        /* <DEDUP_REMOVED lines=8> */
[----:B------:R0:W1:Y:S01]  /*a0a0*/  MUFU.EX2 R9, R156 ;  /* 0x0000009c00097308 */ /* 0x0000620000000800 */
        /* <DEDUP_REMOVED lines=16> */
[--C-:B------:R-:W-:Y:S01]  /*a1b0*/  FFMA.FTZ R183, R183, UR4, -R8.reuse ;  /* 0x00000004b7b77c23 */ /* 0x100fe20008010808 */
[--C-:B------:R-:W-:Y:S01]  /*a1c0*/  FFMA.FTZ R184, R184, UR4, -R8.reuse ;  /* 0x00000004b8b87c23 */ /* 0x100fe20008010808 */
[--C-:B------:R-:W-:Y:S01]  /*a1d0*/  FFMA.FTZ R185, R185, UR4, -R8.reuse ;  /* 0x00000004b9b97c23 */ /* 0x100fe20008010808 */
[--C-:B------:R-:W-:Y:S01]  /*a1e0*/  FFMA.FTZ R186, R186, UR4, -R8.reuse ;  /* 0x00000004baba7c23 */ /* 0x100fe20008010808 */
[----:B------:R-:W-:Y:S01]  /*a1f0*/  FFMA.FTZ R8, R187, UR4, -R8 ;  /* 0x00000004bb087c23 */ /* 0x000fe20008010808 */
[----:B0-----:R-:W-:Y:S01]  /*a200*/  FADD.FTZ R156, R12, R171 ;  /* 0x000000ab0c9c7221 */ /* 0x001fe20000010000 */
[-C--:B-1----:R-:W-:Y:S01]  /*a210*/  FMUL.FTZ R26, R26, R9.reuse ;  /* 0x000000091a1a7220 */ /* 0x082fe20000410000 */
[----:B------:R0:W1:Y:S01]  /*a220*/  MUFU.EX2 R187, R158 ;  /* 0x0000009e00bb7308 */ /* 0x0000620000000800 */
[----:B--2---:R-:W-:Y:S01]  /*a230*/  FFMA.FTZ R0, R9, R0, R176 ;  /* 0x0000000009007223 */ /* 0x004fe200000100b0 */
[----:B------:R-:W-:Y:S01]  /*a240*/  FADD.FTZ R156, R13, R156 ;  /* 0x0000009c0d9c7221 */ /* 0x000fe20000010000 */
        /* <DEDUP_REMOVED lines=13> */
[----:B------:R0:W-:Y:S01]  /*a320*/  MUFU.EX2 R171, R2 ;  /* 0x0000000200ab7308 */ /* 0x0001e20000000800 */
[----:B-1----:R-:W-:Y:S01]  /*a330*/  FADD.FTZ R0, R187, R0 ;  /* 0x00000000bb007221 */ /* 0x002fe20000010000 */
[-C--:B------:R-:W-:Y:S01]  /*a340*/  FMUL.FTZ R47, R47, R9.reuse ;  /* 0x000000092f2f7220 */ /* 0x080fe20000410000 */
[-C--:B------:R-:W-:Y:S01]  /*a350*/  FMUL.FTZ R50, R50, R9.reuse ;  /* 0x0000000932327220 */ /* 0x080fe20000410000 */
[-C--:B------:R-:W-:Y:S01]  /*a360*/  FMUL.FTZ R51, R51, R9.reuse ;  /* 0x0000000933337220 */ /* 0x080fe20000410000 */
[-C--:B------:R-:W-:Y:S01]  /*a370*/  FMUL.FTZ R54, R54, R9.reuse ;  /* 0x0000000936367220 */ /* 0x080fe20000410000 */
[-C--:B------:R-:W-:Y:S01]  /*a380*/  FMUL.FTZ R55, R55, R9.reuse ;  /* 0x0000000937377220 */ /* 0x080fe20000410000 */
[----:B------:R-:W-:Y:S01]  /*a390*/  FMUL.FTZ R58, R58, R9 ;  /* 0x000000093a3a7220 */ /* 0x000fe20000410000 */
[----:B------:R1:W3:Y:S01]  /*a3a0*/  MUFU.EX2 R192, R162 ;  /* 0x000000a200c07308 */ /* 0x0002e20000000800 */
[----:B0-----:R-:W-:Y:S01]  /*a3b0*/  FADD.FTZ R2, R14, R156 ;  /* 0x0000009c0e027221 */ /* 0x001fe20000010000 */
[----:B--2---:R-:W-:Y:S01]  /*a3c0*/  FADD.FTZ R0, R159, R0 ;  /* 0x000000009f007221 */ /* 0x004fe20000010000 */
[----:B------:R-:W-:Y:S01]  /*a3d0*/  F2FP.F16.F32.PACK_AB R156, R13, R12 ;  /* 0x0000000c0d9c723e */ /* 0x000fe200000000ff */
[----:B------:R-:W-:-:S02]  /*a3e0*/  IMAD.U32 R12, RZ, RZ, UR6 ;  /* 0x00000006ff0c7e24 */ /* 0x000fc4000f8e00ff */
[----:B------:R-:W-:Y:S01]  /*a3f0*/  FADD.FTZ R2, R15, R2 ;  /* 0x000000020f027221 */ /* 0x000fe20000010000 */
[-C--:B------:R-:W-:Y:S01]  /*a400*/  FMUL.FTZ R59, R59, R9.reuse ;  /* 0x000000093b3b7220 */ /* 0x080fe20000410000 */
[----:B------:R-:W-:Y:S01]  /*a410*/  FMUL.FTZ R62, R62, R9 ;  /* 0x000000093e3e7220 */ /* 0x000fe20000410000 */
[----:B------:R-:W0:Y:S01]  /*a420*/  MUFU.EX2 R163, R163 ;  /* 0x000000a300a37308 */ /* 0x000e220000000800 */
[----:B------:R-:W-:Y:S01]  /*a430*/  FADD.FTZ R2, R20, R2 ;  /* 0x0000000214027221 */ /* 0x000fe20000010000 */
[----:B------:R-:W-:Y:S01]  /*a440*/  @!P1 VIADD R15, R12, 0x22840 ;  /* 0x000228400c0f9836 */ /* 0x000fe20000000000 */
[----:B-1----:R-:W-:Y:S01]  /*a450*/  F2FP.F16.F32.PACK_AB R162, R153, R167 ;  /* 0x000000a799a2723e */ /* 0x002fe200000000ff */
[-C--:B------:R-:W-:Y:S01]  /*a460*/  FMUL.FTZ R63, R63, R9.reuse ;  /* 0x000000093f3f7220 */ /* 0x080fe20000410000 */
[----:B------:R-:W-:Y:S01]  /*a470*/  FADD.FTZ R2, R21, R2 ;  /* 0x0000000215027221 */ /* 0x000fe20000010000 */
[-C--:B------:R-:W-:Y:S01]  /*a480*/  FMUL.FTZ R66, R66, R9.reuse ;  /* 0x0000000942427220 */ /* 0x080fe20000410000 */
[----:B------:R-:W-:Y:S01]  /*a490*/  @!P1 PRMT R15, RZ, 0x654, R15 ;  /* 0x00000654ff0f9816 */ /* 0x000fe2000000000f */
[----:B------:R-:W1:Y:S01]  /*a4a0*/  MUFU.EX2 R193, R166 ;  /* 0x000000a600c17308 */ /* 0x000e620000000800 */
[----:B------:R-:W-:Y:S01]  /*a4b0*/  FADD.FTZ R2, R167, R2 ;  /* 0x00000002a7027221 */ /* 0x000fe20000010000 */
[----:B---3--:R-:W-:Y:S01]  /*a4c0*/  FADD.FTZ R0, R192, R0 ;  /* 0x00000000c0007221 */ /* 0x008fe20000010000 */
[-C--:B------:R-:W-:Y:S01]  /*a4d0*/  FMUL.FTZ R67, R67, R9.reuse ;  /* 0x0000000943437220 */ /* 0x080fe20000410000 */
[-C--:B------:R-:W-:Y:S01]  /*a4e0*/  FMUL.FTZ R70, R70, R9.reuse ;  /* 0x0000000946467220 */ /* 0x080fe20000410000 */
[----:B------:R-:W-:Y:S01]  /*a4f0*/  FADD.FTZ R2, R153, R2 ;  /* 0x0000000299027221 */ /* 0x000fe20000010000 */
[-C--:B------:R-:W-:Y:S01]  /*a500*/  FMUL.FTZ R71, R71, R9.reuse ;  /* 0x0000000947477220 */ /* 0x080fe20000410000 */
[-C--:B------:R-:W-:Y:S01]  /*a510*/  FMUL.FTZ R74, R74, R9.reuse ;  /* 0x000000094a4a7220 */ /* 0x080fe20000410000 */
[----:B------:R-:W2:Y:S01]  /*a520*/  MUFU.EX2 R157, R157 ;  /* 0x0000009d009d7308 */ /* 0x000ea20000000800 */
[----:B0-----:R-:W-:Y:S01]  /*a530*/  FADD.FTZ R0, R163, R0 ;  /* 0x00000000a3007221 */ /* 0x001fe20000010000 */
[----:B------:R-:W-:Y:S01]  /*a540*/  FADD.FTZ R2, R188, R2 ;  /* 0x00000002bc027221 */ /* 0x000fe20000010000 */
        /* <DEDUP_REMOVED lines=18> */
[----:B------:R-:W-:Y:S01]  /*a670*/  FADD.FTZ R2, R189, R2 ;  /* 0x00000002bd027221 */ /* 0x000fe20000010000 */
[-C--:B------:R-:W-:Y:S01]  /*a680*/  FMUL.FTZ R103, R103, R9.reuse ;  /* 0x0000000967677220 */ /* 0x080fe20000410000 */
[-C--:B------:R-:W-:Y:S01]  /*a690*/  FMUL.FTZ R106, R106, R9.reuse ;  /* 0x000000096a6a7220 */ /* 0x080fe20000410000 */
[----:B------:R2:W3:Y:S01]  /*a6a0*/  MUFU.EX2 R13, R6 ;  /* 0x00000006000d7308 */ /* 0x0004e20000000800 */
[----:B0-----:R-:W-:Y:S01]  /*a6b0*/  FADD.FTZ R0, R194, R0 ;  /* 0x00000000c2007221 */ /* 0x001fe20000010000 */
[-C--:B------:R-:W-:Y:S01]  /*a6c0*/  FMUL.FTZ R107, R107, R9.reuse ;  /* 0x000000096b6b7220 */ /* 0x080fe20000410000 */
[-C--:B------:R-:W-:Y:S01]  /*a6d0*/  FMUL.FTZ R110, R110, R9.reuse ;  /* 0x000000096e6e7220 */ /* 0x080fe20000410000 */
[-C--:B------:R-:W-:Y:S01]  /*a6e0*/  FMUL.FTZ R111, R111, R9.reuse ;  /* 0x000000096f6f7220 */ /* 0x080fe20000410000 */
[----:B------:R-:W-:Y:S01]  /*a6f0*/  FADD.FTZ R0, R171, R0 ;  /* 0x00000000ab007221 */ /* 0x000fe20000010000 */
[-C--:B------:R-:W-:Y:S01]  /*a700*/  FMUL.FTZ R114, R114, R9.reuse ;  /* 0x0000000972727220 */ /* 0x080fe20000410000 */
[-C--:B------:R-:W-:Y:S01]  /*a710*/  FMUL.FTZ R115, R115, R9.reuse ;  /* 0x0000000973737220 */ /* 0x080fe20000410000 */
[----:B------:R-:W0:Y:S01]  /*a720*/  MUFU.EX2 R190, R164 ;  /* 0x000000a400be7308 */ /* 0x000e220000000800 */
[----:B--2---:R-:W-:Y:S01]  /*a730*/  IADD3 R6, -R234, 0xb, RZ ;  /* 0x0000000bea067810 */ /* 0x004fe20007ffe1ff */
[----:B-1----:R-:W-:Y:S01]  /*a740*/  FADD.FTZ R2, R161, R2 ;  /* 0x00000002a1027221 */ /* 0x002fe20000010000 */
[-C--:B------:R-:W-:Y:S01]  /*a750*/  FMUL.FTZ R118, R118, R9.reuse ;  /* 0x0000000976767220 */ /* 0x080fe20000410000 */
[-C--:B------:R-:W-:Y:S01]  /*a760*/  FMUL.FTZ R119, R119, R9.reuse ;  /* 0x0000000977777220 */ /* 0x080fe20000410000 */
[-C--:B------:R-:W-:Y:S01]  /*a770*/  FMUL.FTZ R122, R122, R9.reuse ;  /* 0x000000097a7a7220 */ /* 0x080fe20000410000 */
[----:B------:R1:W-:Y:S06]  /*a780*/  BAR.ARV R6, 0x100 ;  /* 0x000400060000751d */ /* 0x0003ec0000002000 */
[----:B------:R-:W2:Y:S01]  /*a790*/  MUFU.EX2 R14, R170 ;  /* 0x000000aa000e7308 */ /* 0x000ea20000000800 */
[----:B------:R4:W-:Y:S01]  /*a7a0*/  @!P1 SYNCS.ARRIVE.TRANS64.RED.A1T0 RZ, [R15+URZ], RZ ;  /* 0x000000ff0fff99a7 */ /* 0x0009e2000810043f */
[----:B---3--:R-:W-:Y:S01]  /*a7b0*/  FADD.FTZ R0, R13, R0 ;  /* 0x000000000d007221 */ /* 0x008fe20000010000 */
[-C--:B------:R-:W-:Y:S01]  /*a7c0*/  FMUL.FTZ R123, R123, R9.reuse ;  /* 0x000000097b7b7220 */ /* 0x080fe20000410000 */
[-C--:B------:R-:W-:Y:S01]  /*a7d0*/  FMUL.FTZ R126, R126, R9.reuse ;  /* 0x000000097e7e7220 */ /* 0x080fe20000410000 */
[----:B0-----:R-:W-:Y:S01]  /*a7e0*/  FADD.FTZ R2, R190, R2 ;  /* 0x00000002be027221 */ /* 0x001fe20000010000 */
        /* <DEDUP_REMOVED lines=15> */
[----:B------:R-:W-:Y:S01]  /*a8e0*/  FMUL.FTZ R151, R151, R9 ;  /* 0x0000000997977220 */ /* 0x000fe20000410000 */
[----:B------:R-:W-:-:S02]  /*a8f0*/  F2FP.F16.F32.PACK_AB R164, R157, R188 ;  /* 0x000000bc9da4723e */ /* 0x000fc400000000ff */
[----:B------:R2:W5:Y:S01]  /*a900*/  MUFU.EX2 R191, R168 ;  /* 0x000000a800bf7308 */ /* 0x0005620000000800 */
[----:B0-----:R-:W-:Y:S01]  /*a910*/  FADD.FTZ R2, R165, R2 ;  /* 0x00000002a5027221 */ /* 0x001fe20000010000 */
[----:B------:R-:W-:Y:S02]  /*a920*/  F2FP.F16.F32.PACK_AB R166, R161, R189 ;  /* 0x000000bda1a6723e */ /* 0x000fe400000000ff */
[----:B------:R-:W-:Y:S02]  /*a930*/  F2FP.F16.F32.PACK_AB R153, R155, R176 ;  /* 0x000000b09b99723e */ /* 0x000fe400000000ff */
[----:B------:R-:W-:Y:S02]  /*a940*/  F2FP.F16.F32.PACK_AB R155, R159, R187 ;  /* 0x000000bb9f9b723e */ /* 0x000fe400000000ff */
[----:B------:R-:W0:Y:S01]  /*a950*/  MUFU.EX2 R11, R11 ;  /* 0x0000000b000b7308 */ /* 0x000e220000000800 */
[----:B---3--:R-:W-:Y:S01]  /*a960*/  FADD.FTZ R0, R10, R0 ;  /* 0x000000000a007221 */ /* 0x008fe20000010000 */
[----:B--2---:R-:W-:-:S02]  /*a970*/  F2FP.F16.F32.PACK_AB R168, R165, R190 ;  /* 0x000000bea5a8723e */ /* 0x004fc400000000ff */
[----:B------:R-:W-:Y:S02]  /*a980*/  F2FP.F16.F32.PACK_AB R157, R163, R192 ;  /* 0x000000c0a39d723e */ /* 0x000fe400000000ff */
[----:B------:R-:W-:Y:S02]  /*a990*/  F2FP.F16.F32.PACK_AB R161, R13, R171 ;  /* 0x000000ab0da1723e */ /* 0x000fe400000000ff */
[----:B------:R-:W2:Y:S01]  /*a9a0*/  MUFU.EX2 R169, R169 ;  /* 0x000000a900a97308 */ /* 0x000ea20000000800 */
[----:B-----5:R-:W-:Y:S01]  /*a9b0*/  FADD.FTZ R2, R191, R2 ;  /* 0x00000002bf027221 */ /* 0x020fe20000010000 */
[----:B------:R-:W-:Y:S02]  /*a9c0*/  F2FP.F16.F32.PACK_AB R160, R21, R20 ;  /* 0x0000001415a0723e */ /* 0x000fe400000000ff */
[----:B------:R-:W-:Y:S02]  /*a9d0*/  F2FP.F16.F32.PACK_AB R159, R194, R193 ;  /* 0x000000c1c29f723e */ /* 0x000fe400000000ff */
[----:B------:R-:W-:-:S02]  /*a9e0*/  F2FP.F16.F32.PACK_AB R163, R10, R14 ;  /* 0x0000000e0aa3723e */ /* 0x000fc400000000ff */
[----:B----4-:R-:W3:Y:S01]  /*a9f0*/  MUFU.EX2 R15, R174 ;  /* 0x000000ae000f7308 */ /* 0x010ee20000000800 */
        /* <DEDUP_REMOVED lines=35> */
[----:B---3--:R-:W-:Y:S01]  /*ac30*/  FADD.FTZ R9, R175, R0 ;  /* 0x00000000af097221 */ /* 0x008fe20000010000 */
[C---:B0-----:R-:W-:Y:S01]  /*ac40*/  FADD.FTZ R2, R180.reuse, R2 ;  /* 0x00000002b4027221 */ /* 0x041fe20000010000 */
[----:B------:R-:W-:Y:S02]  /*ac50*/  F2FP.F16.F32.PACK_AB R174, R180, R177 ;  /* 0x000000b1b4ae723e */ /* 0x000fe400000000ff */
[C---:B--2---:R-:W-:Y:S01]  /*ac60*/  FADD.FTZ R0, R8.reuse, R9 ;  /* 0x0000000908007221 */ /* 0x044fe20000010000 */
[----:B------:R-:W-:Y:S01]  /*ac70*/  F2FP.F16.F32.PACK_AB R175, R8, R175 ;  /* 0x000000af08af723e */ /* 0x000fe200000000ff */
[----:B-1----:R-:W-:Y:S06]  /*ac80*/  @!P0 BRA `(.L_x_11423) ;  /* 0x0000000000048947 */ /* 0x002fec0003800000 */
[----:B------:R-:W-:Y:S01]  /*ac90*/  BPT.TRAP 0x1 ;  /* 0x000000040000795c */ /* 0x000fe20000300000 */
.L_x_11423:
[----:B------:R0:W1:Y:S01]  /*aca0*/  SYNCS.PHASECHK.TRANS64.TRYWAIT P3, [UR6+0x22850], R3 ;  /* 0x02285003ff0075a7 */ /* 0x0000620008060146 */
[----:B------:R-:W-:Y:S05]  /*acb0*/  @!P0 BRA `(.L_x_11424) ;  /* 0x0000000000048947 */ /* 0x000fea0003800000 */
[----:B------:R-:W-:Y:S01]  /*acc0*/  BPT.TRAP 0x1 ;  /* 0x000000040000795c */ /* 0x000fe20000300000 */
.L_x_11424:
[----:B-1----:R-:W-:Y:S05]  /*acd0*/  @P3 BRA `(.L_x_11425) ;  /* 0x0000000000083947 */ /* 0x002fea0003800000 */
[----:B------:R-:W1:Y:S02]  /*ace0*/  SYNCS.PHASECHK.TRANS64.TRYWAIT P3, [UR6+0x22850], R3 ;  /* 0x02285003ff0075a7 */ /* 0x000e640008060146 */
[----:B-1----:R-:W-:Y:S05]  /*acf0*/  @!P3 BRA `(.L_x_11426) ;  /* 0x000000fc0054b947 */ /* 0x002fea0003800000 */
.L_x_11425:
[----:B------:R-:W2:Y:S01]  /*ad00*/  S2R R8, SR_TID.X ;  /* 0x0000000000087919 */ /* 0x000ea20000002100 */
[----:B------:R-:W-:Y:S01]  /*ad10*/  UIMAD UR10, UR39, 0xc00, UR25 ;  /* 0x00000c00270a78a4 */ /* 0x000fe2000f8e0219 */
[----:B-1----:R-:W-:Y:S01]  /*ad20*/  @!P1 VIADD R12, R12, 0x22860 ;  /* 0x000228600c0c9836 */ /* 0x002fe20000000000 */
[----:B------:R-:W-:Y:S01]  /*ad30*/  UMOV UR7, 0x40000040 ;  /* 0x4000004000077882 */ /* 0x000fe20000000000 */
[----:B------:R-:W-:-:S03]  /*ad40*/  IMAD.MOV.U32 R9, RZ, RZ, R4 ;  /* 0x000000ffff097224 */ /* 0x000fc600078e0004 */
[----:B------:R-:W-:Y:S01]  /*ad50*/  @!P1 PRMT R12, RZ, 0x654, R12 ;  /* 0x00000654ff0c9816 */ /* 0x000fe2000000000c */
[----:B------:R-:W-:Y:S01]  /*ad60*/  UMOV UR6, UR10 ;  /* 0x0000000a00067c82 */ /* 0x000fe20008000000 */
        /* <DEDUP_REMOVED lines=39> */
[----:B0-----:R-:W-:-:S07]  /*afe0*/  IMAD.MOV.U32 R3, RZ, RZ, R7 ;  /* 0x000000ffff037224 */ /* 0x001fce00078e0007 */
.L_x_11418:
[----:B------:R-:W-:-:S13]  /*aff0*/  ISETP.GE.AND P2, PT, R3, UR44, PT ;  /* 0x0000002c03007c0c */ /* 0x000fda000bf46270 */
[----:B------:R-:W-:Y:S05]  /*b000*/  @!P2 BRA `(.L_x_11428) ;  /* 0x000000340084a947 */ /* 0x000fea0003800000 */
[----:B------:R-:W-:Y:S01]  /*b010*/  IMAD.MOV.U32 R8, RZ, RZ, R5 ;  /* 0x000000ffff087224 */ /* 0x000fe200078e0005 */
[----:B------:R-:W-:Y:S01]  /*b020*/  ULDC UR27, c[0x0][0x9e4] ;  /* 0x00027900001b7ab9 */ /* 0x000fe20000000800 */
[----:B------:R-:W-:Y:S01]  /*b030*/  IMAD.MOV.U32 R9, RZ, RZ, R4 ;  /* 0x000000ffff097224 */ /* 0x000fe200078e0004 */
[----:B------:R-:W-:Y:S01]  /*b040*/  ULDC UR28, c[0x0][0x9d8] ;  /* 0x00027600001c7ab9 */ /* 0x000fe20000000800 */
[----:B------:R-:W-:Y:S01]  /*b050*/  ULDC UR4, c[0x0][0x988] ;  /* 0x0002620000047ab9 */ /* 0x000fe20000000800 */
[----:B------:R-:W-:-:S05]  /*b060*/  ULDC UR29, c[0x0][0x9e0] ;  /* 0x00027800001d7ab9 */ /* 0x000fca0000000800 */
.L_x_11445:
[----:B------:R-:W-:-:S04]  /*b070*/  UIADD3 UR39, UR39, 0x1, URZ ;  /* 0x0000000127277890 */ /* 0x000fc8000fffe03f */
[----:B------:R-:W-:-:S04]  /*b080*/  UISETP.NE.AND UP2, UPT, UR39, 0x2, UPT ;  /* 0x000000022700788c */ /* 0x000fc8000bf45270 */
[----:B------:R-:W-:Y:S02]  /*b090*/  USEL UR5, URZ, 0x1, UP2 ;  /* 0x000000013f057887 */ /* 0x000fe40009000000 */
[----:B------:R-:W-:Y:S02]  /*b0a0*/  USEL UR39, UR39, URZ, UP2 ;  /* 0x0000003f27277287 */ /* 0x000fe40009000000 */
[----:B------:R-:W-:Y:S01]  /*b0b0*/  ULOP3.LUT UR38, UR38, UR5, URZ, 0x3c, !UPT ;  /* 0x0000000526267292 */ /* 0x000fe2000f8e3c3f */
[----:B0-----:R-:W-:Y:S11]  /*b0c0*/  @!P0 BRA `(.L_x_11429) ;  /* 0x0000000000048947 */ /* 0x001ff60003800000 */
[----:B------:R-:W-:Y:S01]  /*b0d0*/  BPT.TRAP 0x1 ;  /* 0x000000040000795c */ /* 0x000fe20000300000 */
.L_x_11429:
        /* <DEDUP_REMOVED lines=9> */
.L_x_11430:
[----:B--2---:R-:W-:Y:S05]  /*b170*/  @P2 BRA `(.L_x_11431) ;  /* 0x0000000000082947 */ /* 0x004fea0003800000 */
[----:B------:R-:W2:Y:S02]  /*b180*/  SYNCS.PHASECHK.TRANS64.TRYWAIT P2, [UR5+0x22830], R7 ;  /* 0x02283007ff0075a7 */ /* 0x000ea40008040145 */
[----:B--2---:R-:W-:Y:S05]  /*b190*/  @!P2 BRA `(.L_x_11432) ;  /* 0x000000f80040a947 */ /* 0x004fea0003800000 */
.L_x_11431:
[----:B------:R-:W-:Y:S01]  /*b1a0*/  UIMAD UR14, UR39, 0x300, UR24 ;  /* 0x00000300270e78a4 */ /* 0x000fe2000f8e0218 */
[----:B-1----:R-:W-:Y:S01]  /*b1b0*/  WARPGROUP.ARRIVE ;  /* 0x00000000000079c5 */ /* 0x002fe20000000000 */
[----:B------:R-:W-:Y:S01]  /*b1c0*/  UMOV UR15, 0x40000040 ;  /* 0x40000040000f7882 */ /* 0x000fe20000000000 */
[----:B------:R-:W-:Y:S01]  /*b1d0*/  UMOV UR19, 0x40000040 ;  /* 0x4000004000137882 */ /* 0x000fe20000000000 */
[----:B------:R-:W-:-:S03]  /*b1e0*/  UIADD3 UR18, UR14, 0x2, URZ ;  /* 0x000000020e127890 */ /* 0x000fc6000fffe03f */
[----:B------:R-:W1:Y:S01]  /*b1f0*/  S2R R20, SR_TID.X ;  /* 0x0000000000147919 */ /* 0x000e620000002100 */
[----:B------:R-:W-:Y:S01]  /*b200*/  UIADD3 UR22, UR14, 0x4, URZ ;  /* 0x000000040e167890 */ /* 0x000fe2000fffe03f */
[----:B------:R-:W-:Y:S01]  /*b210*/  PLOP3.LUT P2, PT, PT, PT, UP0, 0x80, 0x0 ;  /* 0x000000000000781c */ /* 0x000fe20003f4f008 */
[----:B------:R-:W-:Y:S01]  /*b220*/  UMOV UR23, 0x40000040 ;  /* 0x4000004000177882 */ /* 0x000fe20000000000 */
[----:B------:R-:W-:Y:S01]  /*b230*/  HGMMA.64x96x16.F32 R152, gdesc[UR12], RZ, !UPT, gsb0 ;  /* 0x016000000c9879f0 */ /* 0x000fe2000c0008ff */
[----:B------:R-:W-:Y:S01]  /*b240*/  UIADD3 UR10, UR14, 0x6, URZ ;  /* 0x000000060e0a7890 */ /* 0x000fe2000fffe03f */
[----:B------:R-:W-:Y:S01]  /*b250*/  PLOP3.LUT P3, PT, PT, PT, UP0, 0x80, 0x0 ;  /* 0x000000000000781c */ /* 0x000fe20003f6f008 */
[----:B------:R-:W-:Y:S01]  /*b260*/  UMOV UR11, 0x40000040 ;  /* 0x40000040000b7882 */ /* 0x000fe20000000000 */
[----:B------:R-:W-:Y:S01]  /*b270*/  @UP0 ULDC UR6, c[0x0][0x44c] ;  /* 0x0001130000060ab9 */ /* 0x000fe20000000800 */
[----:B-1----:R-:W-:Y:S01]  /*b280*/  SHF.R.U32.HI R20, RZ, 0x7, R20 ;  /* 0x00000007ff147819 */ /* 0x002fe20000011614 */
        /* <DEDUP_REMOVED lines=17> */
[----:B------:R-:W-:-:S02]  /*b3a0*/  VIADD R192, R22, UR43 ;  /* 0x0000002b16c07c36 */ /* 0x000fc40008000000 */
        /* <DEDUP_REMOVED lines=10> */
[----:B------:R-:W-:Y:S01]  /*b450*/  IADD3 R6, -R20, 0xb, RZ ;  /* 0x0000000b14067810 */ /* 0x000fe20007ffe1ff */
[----:B------:R-:W-:Y:S01]  /*b460*/  FMUL.FTZ R156, R164, UR28 ;  /* 0x0000001ca49c7c20 */ /* 0x000fe20008410000 */
[----:B------:R-:W-:Y:S01]  /*b470*/  FMUL.FTZ R157, R165, UR28 ;  /* 0x0000001ca59d7c20 */ /* 0x000fe20008410000 */
[----:B------:R-:W1:Y:S01]  /*b480*/  SHFL.IDX PT, R20, R192, RZ, 0x1c1f ;  /* 0x001c1fffc0147589 */ /* 0x000e6200000e0000 */
        /* <DEDUP_REMOVED lines=35> */
[----:B------:R-:W2:Y:S01]  /*b6c0*/  MUFU.TANH R4, R4 ;  /* 0x0000000400047308 */ /* 0x000ea20000002400 */
[----:B------:R-:W-:Y:S01]  /*b6d0*/  IADD3 R197, -R16, 0x1, R191 ;  /* 0x0000000110c57810 */ /* 0x000fe20007ffe1bf */
[----:B------:R-:W-:-:S03]  /*b6e0*/  @!P1 VIADD R21, R176, 0x22840 ;  /* 0x00022840b0159836 */ /* 0x000fc60000000000 */
[----:B------:R-:W-:Y:S02]  /*b6f0*/  IADD3 R197, -R17, R197, R19 ;  /* 0x000000c511c57210 */ /* 0x000fe40007ffe113 */
[----:B------:R-:W-:Y:S01]  /*b700*/  @!P1 PRMT R21, RZ, 0x654, R21 ;  /* 0x00000654ff159816 */ /* 0x000fe20000000015 */
[----:B------:R-:W3:Y:S01]  /*b710*/  MUFU.TANH R10, R10 ;  /* 0x0000000a000a7308 */ /* 0x000ee20000002400 */
[----:B------:R4:W-:Y:S06]  /*b720*/  BAR.ARV R6, 0x100 ;  /* 0x000400060000751d */ /* 0x0009ec0000002000 */
[C---:B------:R-:W-:Y:S01]  /*b730*/  VIADD R198, R197.reuse, UR29 ;  /* 0x0000001dc5c67c36 */ /* 0x040fe20008000000 */
        /* <DEDUP_REMOVED lines=63> */
.L_x_11435:
[----:B------:R-:W-:-:S05]  /*bb30*/  IMAD.U32 R234, RZ, RZ, UR27 ;  /* 0x0000001bffea7e24 */ /* 0x000fca000f8e00ff */
[----:B------:R-:W-:-:S13]  /*bb40*/  ISETP.NE.AND P2, PT, R234, 0x1, PT ;  /* 0x00000001ea00780c */ /* 0x000fda0003f45270 */
[----:B------:R-:W1:Y:S02]  /*bb50*/  @P2 LDC.64 R20, c[0x0][0x9e8] ;  /* 0x00027a00ff142b82 */ /* 0x000e640000000a00 */
[----:B-1----:R-:W-:-:S05]  /*bb60*/  @P2 IMAD.HI.U32 R20, R199, R20, RZ ;  /* 0x00000014c7142227 */ /* 0x002fca00078e00ff */
[----:B------:R-:W-:-:S07]  /*bb70*/  @P2 SHF.R.U32.HI R199, RZ, R21, R20 ;  /* 0x00000015ffc72219 */ /* 0x000fce0000011614 */
.L_x_11436:
[----:B------:R-:W-:Y:S05]  /*bb80*/  BSYNC B0 ;  /* 0x0000000000007941 */ /* 0x000fea0003800000 */
.L_x_11434:
[----:B------:R-:W-:-:S04]  /*bb90*/  IMAD.IADD R20, R191, 0x1, -R16 ;  /* 0x00000001bf147824 */ /* 0x000fc800078e0a10 */
[----:B------:R-:W-:-:S05]  /*bba0*/  IMAD R20, R199, R234, R20 ;  /* 0x000000eac7147224 */ /* 0x000fca00078e0214 */
[----:B------:R-:W-:Y:S02]  /*bbb0*/  VIMNMX R195, R195, R20, !PT ;  /* 0x00000014c3c37248 */ /* 0x000fe40007fe0100 */
[----:B------:R-:W-:-:S07]  /*bbc0*/  VIADDMNMX R196, R20, R234, R196, PT ;  /* 0x000000ea14c47246 */ /* 0x000fce00038001c4 */
.L_x_11433:
[C---:B------:R-:W-:Y:S02]  /*bbd0*/  ISETP.GE.AND P2, PT, R191.reuse, 0x1, PT ;  /* 0x00000001bf00780c */ /* 0x040fe40003f46270 */
        /* <DEDUP_REMOVED lines=8> */
[----:B------:R-:W-:Y:S01]  /*bc60*/  ISETP.GT.AND P4, PT, R195, 0x1, !P2 ;  /* 0x00000001c300780c */ /* 0x000fe20005784270 */
[----:B------:R-:W1:Y:S01]  /*bc70*/  SHFL.IDX PT, R4, R192, 0x1, 0x1c1f ;  /* 0x003c1f00c0047f89 */ /* 0x000e6200000e0000 */
[----:B------:R-:W-:-:S02]  /*bc80*/  @P5 LOP3.LUT R18, R18, 0x2, RZ, 0xfc, !PT ;  /* 0x0000000212125812 */ /* 0x000fc400078efcff */
[----:B------:R-:W-:Y:S02]  /*bc90*/  ISETP.GT.AND P3, PT, R195, 0x8, !P5 ;  /* 0x00000008c300780c */ /* 0x000fe40006f64270 */
[C---:B------:R-:W-:Y:S02]  /*bca0*/  ISETP.GE.AND P5, PT, R191.reuse, 0xa, PT ;  /* 0x0000000abf00780c */ /* 0x040fe40003fa6270 */
        /* <DEDUP_REMOVED lines=8> */
[----:B------:R-:W-:Y:S01]  /*bd30*/  ISETP.LT.OR P3, PT, R196, 0xa, P3 ;  /* 0x0000000ac400780c */ /* 0x000fe20001f61670 */
[--C-:B-1----:R-:W-:Y:S01]  /*bd40*/  IMAD.IADD R198, R198, 0x1, R4.reuse ;  /* 0x00000001c6c67824 */ /* 0x102fe200078e0204 */
[----:B------:R-:W-:Y:S01]  /*bd50*/  LOP3.LUT R18, R18, 0xfffffff7, RZ, 0xc0, !PT ;  /* 0xfffffff712127812 */ /* 0x000fe200078ec0ff */
[----:B------:R-:W-:Y:S01]  /*bd60*/  IMAD.IADD R197, R197, 0x1, R4 ;  /* 0x00000001c5c57824 */ /* 0x000fe200078e0204 */
[----:B------:R-:W-:-:S02]  /*bd70*/  FSEL R199, R13, -INF , !P3 ;  /* 0xff8000000dc77808 */ /* 0x000fc40005800000 */
        /* <DEDUP_REMOVED lines=126> */
.L_x_11439:
[----:B------:R-:W-:-:S05]  /*c560*/  IMAD.U32 R192, RZ, RZ, UR27 ;  /* 0x0000001bffc07e24 */ /* 0x000fca000f8e00ff */
[----:B------:R-:W-:-:S13]  /*c570*/  ISETP.NE.AND P6, PT, R192, 0x1, PT ;  /* 0x00000001c000780c */ /* 0x000fda0003fc5270 */
[----:B------:R-:W0:Y:S02]  /*c580*/  @P6 LDC.64 R12, c[0x0][0x9e8] ;  /* 0x00027a00ff0c6b82 */ /* 0x000e240000000a00 */
[----:B0-----:R-:W-:-:S05]  /*c590*/  @P6 IMAD.HI.U32 R12, R4, R12, RZ ;  /* 0x0000000c040c6227 */ /* 0x001fca00078e00ff */
[----:B------:R-:W-:-:S07]  /*c5a0*/  @P6 SHF.R.U32.HI R4, RZ, R13, R12 ;  /* 0x0000000dff046219 */ /* 0x000fce000001160c */
.L_x_11440:
[----:B------:R-:W-:Y:S05]  /*c5b0*/  BSYNC B0 ;  /* 0x0000000000007941 */ /* 0x000fea0003800000 */
.L_x_11438:
[----:B------:R-:W-:-:S04]  /*c5c0*/  IMAD.IADD R191, R191, 0x1, -R16 ;  /* 0x00000001bfbf7824 */ /* 0x000fc800078e0a10 */
[----:B------:R-:W-:-:S05]  /*c5d0*/  IMAD R191, R4, R192, R191 ;  /* 0x000000c004bf7224 */ /* 0x000fca00078e02bf */
[----:B------:R-:W-:Y:S02]  /*c5e0*/  VIMNMX R197, R197, R191, !PT ;  /* 0x000000bfc5c57248 */ /* 0x000fe40007fe0100 */
[----:B------:R-:W-:-:S07]  /*c5f0*/  VIADDMNMX R198, R191, R192, R198, PT ;  /* 0x000000c0bfc67246 */ /* 0x000fce00038001c6 */
.L_x_11437:
[----:B------:R-:W-:Y:S02]  /*c600*/  ISETP.GT.AND P2, PT, R197, 0x1, !P2 ;  /* 0x00000001c500780c */ /* 0x000fe40005744270 */
[----:B------:R-:W-:Y:S02]  /*c610*/  FMNMX.FTZ R4, R20, R9, !PT ;  /* 0x0000000914047209 */ /* 0x000fe40007810000 */
[----:B------:R-:W-:Y:S02]  /*c620*/  ISETP.LT.OR P2, PT, R198, 0x2, P2 ;  /* 0x00000002c600780c */ /* 0x000fe40001741670 */
[C---:B------:R-:W-:Y:S02]  /*c630*/  LOP3.LUT P6, RZ, R18.reuse, 0x8000, RZ, 0xc0, !PT ;  /* 0x0000800012ff7812 */ /* 0x040fe400078cc0ff */
        /* <DEDUP_REMOVED lines=109> */
[----:B------:R-:W-:Y:S01]  /*cd10*/  ISETP.LT.OR P2, PT, R198, 0x49, P2 ;  /* 0x00000049c600780c */ /* 0x000fe20001741670 */
[--C-:B------:R-:W-:Y:S01]  /*cd20*/  FFMA.FTZ R10, R10, UR4, -R9.reuse ;  /* 0x000000040a0a7c23 */ /* 0x100fe20008010809 */
[--C-:B------:R-:W-:Y:S01]  /*cd30*/  FFMA.FTZ R21, R21, UR4, -R9.reuse ;  /* 0x0000000415157c23 */ /* 0x100fe20008010809 */
[--C-:B------:R-:W-:Y:S01]  /*cd40*/  FFMA.FTZ R199, R199, UR4, -R9.reuse ;  /* 0x00000004c7c77c23 */ /* 0x100fe20008010809 */
[----:B------:R-:W-:Y:S01]  /*cd50*/  FSEL R181, R181, -INF , !P2 ;  /* 0xff800000b5b57808 */ /* 0x000fe20005000000 */
[--C-:B------:R-:W-:Y:S01]  /*cd60*/  FFMA.FTZ R13, R152, UR4, -R9.reuse ;  /* 0x00000004980d7c23 */ /* 0x100fe20008010809 */
[----:B------:R-:W-:Y:S01]  /*cd70*/  LOP3.LUT P2, RZ, R18, 0x80000, RZ, 0xc0, !PT ;  /* 0x0008000012ff7812 */ /* 0x000fe2000784c0ff */
[--C-:B------:R-:W-:Y:S01]  /*cd80*/  FFMA.FTZ R153, R153, UR4, -R9.reuse ;  /* 0x0000000499997c23 */ /* 0x100fe20008010809 */
[--C-:B------:R-:W-:Y:S01]  /*cd90*/  FFMA.FTZ R156, R156, UR4, -R9.reuse ;  /* 0x000000049c9c7c23 */ /* 0x100fe20008010809 */
[--C-:B------:R-:W-:Y:S01]  /*cda0*/  FFMA.FTZ R157, R157, UR4, -R9.reuse ;  /* 0x000000049d9d7c23 */ /* 0x100fe20008010809 */
[----:B------:R-:W-:Y:S01]  /*cdb0*/  ISETP.GT.AND P2, PT, R197, RZ, !P2 ;  /* 0x000000ffc500720c */ /* 0x000fe20005744270 */
[--C-:B------:R-:W-:Y:S01]  /*cdc0*/  FFMA.FTZ R162, R162, UR4, -R9.reuse ;  /* 0x00000004a2a27c23 */ /* 0x100fe20008010809 */
[--C-:B------:R-:W-:Y:S01]  /*cdd0*/  FFMA.FTZ R163, R163, UR4, -R9.reuse ;  /* 0x00000004a3a37c23 */ /* 0x100fe20008010809 */
        /* <DEDUP_REMOVED lines=9> */
[----:B------:R-:W-:Y:S01]  /*ce70*/  FMNMX.FTZ R5, R191, R8, !PT ;  /* 0x00000008bf057209 */ /* 0x000fe20007810000 */
[--C-:B------:R-:W-:Y:S01]  /*ce80*/  FFMA.FTZ R179, R179, UR4, -R9.reuse ;  /* 0x00000004b3b37c23 */ /* 0x100fe20008010809 */
[----:B------:R-:W-:Y:S01]  /*ce90*/  ISETP.GT.AND P2, PT, R197, 0x49, !P2 ;  /* 0x00000049c500780c */ /* 0x000fe20005744270 */
        /* <DEDUP_REMOVED lines=9> */
[----:B------:R-:W-:Y:S01]  /*cf30*/  FMNMX.FTZ R5, R15, R5, !PT ;  /* 0x000000050f057209 */ /* 0x000fe20007810000 */
[----:B------:R-:W-:Y:S01]  /*cf40*/  FMUL.FTZ R9, R12, UR4 ;  /* 0x000000040c097c20 */ /* 0x000fe20008410000 */
[----:B------:R-:W-:Y:S01]  /*cf50*/  ISETP.LT.OR P2, PT, R198, 0x4a, P2 ;  /* 0x0000004ac600780c */ /* 0x000fe20001741670 */
[----:B------:R-:W-:Y:S01]  /*cf60*/  MUFU.EX2 R20, R20 ;  /* 0x0000001400147308 */ /* 0x000fe20000000800 */
[----:B------:R-:W-:-:S02]  /*cf70*/  FMNMX.FTZ R5, R154, R5, !PT ;  /* 0x000000059a057209 */ /* 0x000fc40007810000 */
[----:B------:R-:W-:Y:S02]  /*cf80*/  FSEL R180, R180, -INF , !P2 ;  /* 0xff800000b4b47808 */ /* 0x000fe40005000000 */
[----:B------:R-:W-:Y:S02]  /*cf90*/  FMNMX.FTZ R5, R155, R5, !PT ;  /* 0x000000059b057209 */ /* 0x000fe40007810000 */
[----:B------:R-:W-:Y:S01]  /*cfa0*/  ISETP.GT.AND P6, PT, R197, 0x59, !P6 ;  /* 0x00000059c500780c */ /* 0x000fe200077c4270 */
[----:B------:R-:W0:Y:S01]  /*cfb0*/  MUFU.EX2 R9, R9 ;  /* 0x0000000900097308 */ /* 0x000e220000000800 */
[----:B------:R-:W-:Y:S02]  /*cfc0*/  FMNMX.FTZ R5, R158, R5, !PT ;  /* 0x000000059e057209 */ /* 0x000fe40007810000 */
[----:B------:R-:W-:Y:S02]  /*cfd0*/  ISETP.LT.OR P6, PT, R198, 0x5a, P6 ;  /* 0x0000005ac600780c */ /* 0x000fe400037c1670 */
[----:B------:R-:W-:-:S02]  /*cfe0*/  FMNMX.FTZ R5, R159, R5, !PT ;  /* 0x000000059f057209 */ /* 0x000fc40007810000 */
[----:B------:R-:W-:Y:S01]  /*cff0*/  FSEL R189, R189, -INF , !P6 ;  /* 0xff800000bdbd7808 */ /* 0x000fe20007000000 */
[----:B------:R-:W1:Y:S01]  /*d000*/  MUFU.EX2 R10, R10 ;  /* 0x0000000a000a7308 */ /* 0x000e620000000800 */
[----:B------:R-:W-:-:S04]  /*d010*/  FMNMX.FTZ R5, R160, R5, !PT ;  /* 0x00000005a0057209 */ /* 0x000fc80007810000 */
[----:B------:R-:W-:-:S03]  /*d020*/  FMNMX.FTZ R5, R161, R5, !PT ;  /* 0x00000005a1057209 */ /* 0x000fc60007810000 */
[----:B------:R-:W2:Y:S01]  /*d030*/  MUFU.EX2 R21, R21 ;  /* 0x0000001500157308 */ /* 0x000ea20000000800 */
[----:B------:R-:W-:Y:S01]  /*d040*/  FMNMX.FTZ R5, R164, R5, !PT ;  /* 0x00000005a4057209 */ /* 0x000fe20007810000 */
[----:B0-----:R-:W-:Y:S01]  /*d050*/  FFMA.FTZ R2, R9, R2, R20 ;  /* 0x0000000209027223 */ /* 0x001fe20000010014 */
[-C--:B------:R-:W-:Y:S01]  /*d060*/  FMUL.FTZ R24, R24, R9.reuse ;  /* 0x0000000918187220 */ /* 0x080fe20000410000 */
[----:B------:R-:W-:Y:S01]  /*d070*/  FMUL.FTZ R25, R25, R9 ;  /* 0x0000000919197220 */ /* 0x000fe20000410000 */
[----:B------:R-:W-:Y:S01]  /*d080*/  FMNMX.FTZ R5, R165, R5, !PT ;  /* 0x00000005a5057209 */ /* 0x000fe20007810000 */
[-C--:B------:R-:W-:Y:S01]  /*d090*/  FMUL.FTZ R28, R28, R9.reuse ;  /* 0x000000091c1c7220 */ /* 0x080fe20000410000 */
[----:B------:R-:W-:Y:S01]  /*d0a0*/  FMUL.FTZ R29, R29, R9 ;  /* 0x000000091d1d7220 */ /* 0x000fe20000410000 */
[----:B------:R-:W0:Y:S01]  /*d0b0*/  MUFU.EX2 R199, R199 ;  /* 0x000000c700c77308 */ /* 0x000e220000000800 */
[----:B------:R-:W-:Y:S01]  /*d0c0*/  FMNMX.FTZ R5, R168, R5, !PT ;  /* 0x00000005a8057209 */ /* 0x000fe20007810000 */
[C---:B-1----:R-:W-:Y:S01]  /*d0d0*/  FADD.FTZ R2, R10.reuse, R2 ;  /* 0x000000020a027221 */ /* 0x042fe20000010000 */
[----:B------:R-:W-:Y:S01]  /*d0e0*/  F2FP.F16.F32.PACK_AB R152, R10, R20 ;  /* 0x000000140a98723e */ /* 0x000fe200000000ff */
        /* <DEDUP_REMOVED lines=16> */
[----:B------:R-:W-:Y:S01]  /*d1f0*/  FMUL.FTZ R48, R48, R9 ;  /* 0x0000000930307220 */ /* 0x000fe20000410000 */
[----:B------:R-:W-:Y:S01]  /*d200*/  FMNMX.FTZ R5, R178, R5, !PT ;  /* 0x00000005b2057209 */ /* 0x000fe20007810000 */
[-C--:B------:R-:W-:Y:S01]  /*d210*/  FMUL.FTZ R49, R49, R9.reuse ;  /* 0x0000000931317220 */ /* 0x080fe20000410000 */
[----:B------:R-:W-:Y:S01]  /*d220*/  FMUL.FTZ R52, R52, R9 ;  /* 0x0000000934347220 */ /* 0x000fe20000410000 */
[----:B------:R-:W-:Y:S01]  /*d230*/  MUFU.EX2 R157, R157 ;  /* 0x0000009d009d7308 */ /* 0x000fe20000000800 */
[----:B------:R-:W-:Y:S01]  /*d240*/  FMNMX.FTZ R5, R181, R5, !PT ;  /* 0x00000005b5057209 */ /* 0x000fe20007810000 */
[----:B-1----:R-:W-:Y:S01]  /*d250*/  FADD.FTZ R2, R13, R2 ;  /* 0x000000020d027221 */ /* 0x002fe20000010000 */
[-C--:B------:R-:W-:Y:S01]  /*d260*/  FMUL.FTZ R53, R53, R9.reuse ;  /* 0x0000000935357220 */ /* 0x080fe20000410000 */
[----:B------:R-:W-:Y:S01]  /*d270*/  FMUL.FTZ R56, R56, R9 ;  /* 0x0000000938387220 */ /* 0x000fe20000410000 */
[----:B------:R-:W-:Y:S01]  /*d280*/  FMNMX.FTZ R5, R180, R5, !PT ;  /* 0x00000005b4057209 */ /* 0x000fe20007810000 */
[-C--:B------:R-:W-:Y:S01]  /*d290*/  FMUL.FTZ R57, R57, R9.reuse ;  /* 0x0000000939397220 */ /* 0x080fe20000410000 */
[----:B------:R-:W-:Y:S01]  /*d2a0*/  FMUL.FTZ R60, R60, R9 ;  /* 0x000000093c3c7220 */ /* 0x000fe20000410000 */
[----:B------:R-:W-:Y:S01]  /*d2b0*/  MUFU.EX2 R162, R162 ;  /* 0x000000a200a27308 */ /* 0x000fe20000000800 */
[----:B------:R-:W-:Y:S01]  /*d2c0*/  FMNMX.FTZ R5, R183, R5, !PT ;  /* 0x00000005b7057209 */ /* 0x000fe20007810000 */
[----:B--2---:R-:W-:Y:S01]  /*d2d0*/  FADD.FTZ R2, R153, R2 ;  /* 0x0000000299027221 */ /* 0x004fe20000010000 */
[-C--:B------:R-:W-:Y:S01]  /*d2e0*/  FMUL.FTZ R61, R61, R9.reuse ;  /* 0x000000093d3d7220 */ /* 0x080fe20000410000 */
[----:B------:R-:W-:Y:S01]  /*d2f0*/  FMUL.FTZ R64, R64, R9 ;  /* 0x0000000940407220 */ /* 0x000fe20000410000 */
[----:B------:R-:W-:Y:S01]  /*d300*/  FMNMX.FTZ R5, R185, R5, !PT ;  /* 0x00000005b9057209 */ /* 0x000fe20007810000 */
[-C--:B------:R-:W-:Y:S01]  /*d310*/  FMUL.FTZ R65, R65, R9.reuse ;  /* 0x0000000941417220 */ /* 0x080fe20000410000 */
[----:B------:R-:W-:Y:S01]  /*d320*/  FMUL.FTZ R68, R68, R9 ;  /* 0x0000000944447220 */ /* 0x000fe20000410000 */
[----:B------:R-:W-:Y:S01]  /*d330*/  MUFU.EX2 R163, R163 ;  /* 0x000000a300a37308 */ /* 0x000fe20000000800 */
[----:B------:R-:W-:Y:S01]  /*d340*/  FMNMX.FTZ R5, R187, R5, !PT ;  /* 0x00000005bb057209 */ /* 0x000fe20007810000 */
[-C--:B------:R-:W-:Y:S01]  /*d350*/  FMUL.FTZ R69, R69, R9.reuse ;  /* 0x0000000945457220 */ /* 0x080fe20000410000 */
[-C--:B------:R-:W-:Y:S01]  /*d360*/  FMUL.FTZ R72, R72, R9.reuse ;  /* 0x0000000948487220 */ /* 0x080fe20000410000 */
[----:B------:R-:W-:Y:S01]  /*d370*/  FMUL.FTZ R73, R73, R9 ;  /* 0x0000000949497220 */ /* 0x000fe20000410000 */
[----:B------:R-:W-:Y:S01]  /*d380*/  FMNMX.FTZ R5, R189, R5, !PT ;  /* 0x00000005bd057209 */ /* 0x000fe20007810000 */
[-C--:B------:R-:W-:Y:S01]  /*d390*/  FMUL.FTZ R76, R76, R9.reuse ;  /* 0x000000094c4c7220 */ /* 0x080fe20000410000 */
[-C--:B------:R-:W-:Y:S01]  /*d3a0*/  FMUL.FTZ R77, R77, R9.reuse ;  /* 0x000000094d4d7220 */ /* 0x080fe20000410000 */
[----:B------:R-:W-:Y:S01]  /*d3b0*/  MUFU.EX2 R166, R166 ;  /* 0x000000a600a67308 */ /* 0x000fe20000000800 */
[-C--:B------:R-:W-:Y:S01]  /*d3c0*/  FMUL.FTZ R80, R80, R9.reuse ;  /* 0x0000000950507220 */ /* 0x080fe20000410000 */
[----:B------:R-:W0:Y:S01]  /*d3d0*/  SHFL.BFLY PT, R10, R5, 0x2, 0x1f ;  /* 0x0c401f00050a7f89 */ /* 0x000e2200000e0000 */
        /* <DEDUP_REMOVED lines=23> */
[----:B0-----:R-:W-:Y:S01]  /*d550*/  FMNMX.FTZ R5, R5, R10, !PT ;  /* 0x0000000a05057209 */ /* 0x001fe20007810000 */
[-C--:B------:R-:W-:Y:S01]  /*d560*/  FMUL.FTZ R121, R121, R9.reuse ;  /* 0x0000000979797220 */ /* 0x080fe20000410000 */
[-C--:B------:R-:W-:Y:S01]  /*d570*/  FMUL.FTZ R124, R124, R9.reuse ;  /* 0x000000097c7c7220 */ /* 0x080fe20000410000 */
[-C--:B------:R-:W-:Y:S01]  /*d580*/  FMUL.FTZ R125, R125, R9.reuse ;  /* 0x000000097d7d7220 */ /* 0x080fe20000410000 */
[-C--:B------:R-:W-:Y:S01]  /*d590*/  FMUL.FTZ R128, R128, R9.reuse ;  /* 0x0000000980807220 */ /* 0x080fe20000410000 */
[----:B------:R-:W0:Y:S01]  /*d5a0*/  SHFL.BFLY PT, R12, R5, 0x1, 0x1f ;  /* 0x0c201f00050c7f89 */ /* 0x000e2200000e0000 */
        /* <DEDUP_REMOVED lines=12> */
[----:B------:R-:W-:-:S04]  /*d670*/  FMUL.FTZ R149, R149, R9 ;  /* 0x0000000995957220 */ /* 0x000fc80000410000 */
[----:B------:R-:W3:Y:S01]  /*d680*/  MUFU.EX2 R175, R175 ;  /* 0x000000af00af7308 */ /* 0x000ee20000000800 */
[----:B-1----:R-:W-:-:S04]  /*d690*/  FADD.FTZ R2, R10, R2 ;  /* 0x000000020a027221 */ /* 0x002fc80000010000 */
[----:B------:R-:W-:Y:S01]  /*d6a0*/  FADD.FTZ R2, R157, R2 ;  /* 0x000000029d027221 */ /* 0x000fe20000010000 */
[----:B0-----:R-:W-:Y:S02]  /*d6b0*/  FMNMX.FTZ R5, R5, R12, !PT ;  /* 0x0000000c05057209 */ /* 0x001fe40007810000 */
[----:B------:R-:W-:Y:S01]  /*d6c0*/  MUFU.EX2 R179, R179 ;  /* 0x000000b300b37308 */ /* 0x000fe20000000800 */
[----:B------:R-:W-:Y:S01]  /*d6d0*/  FADD.FTZ R2, R162, R2 ;  /* 0x00000002a2027221 */ /* 0x000fe20000010000 */
[C---:B------:R-:W-:Y:S01]  /*d6e0*/  FSETP.NEU.FTZ.AND P2, PT, R5.reuse, -INF , PT ;  /* 0xff8000000500780b */ /* 0x040fe20003f5d000 */
[----:B------:R-:W-:Y:S02]  /*d6f0*/  FMUL.FTZ R12, R5, UR4 ;  /* 0x00000004050c7c20 */ /* 0x000fe40008410000 */
[----:B------:R-:W-:-:S03]  /*d700*/  FADD.FTZ R2, R163, R2 ;  /* 0x00000002a3027221 */ /* 0x000fc60000010000 */
[----:B------:R-:W0:Y:S01]  /*d710*/  MUFU.EX2 R182, R182 ;  /* 0x000000b600b67308 */ /* 0x000e220000000800 */
[----:B------:R-:W-:Y:S01]  /*d720*/  FSEL R12, R12, RZ, P2 ;  /* 0x000000ff0c0c7208 */ /* 0x000fe20001000000 */
[----:B------:R-:W-:-:S04]  /*d730*/  FADD.FTZ R2, R166, R2 ;  /* 0x00000002a6027221 */ /* 0x000fc80000010000 */
[--C-:B------:R-:W-:Y:S01]  /*d740*/  FFMA.FTZ R156, R191, UR4, -R12.reuse ;  /* 0x00000004bf9c7c23 */ /* 0x100fe2000801080c */
[--C-:B------:R-:W-:Y:S01]  /*d750*/  FFMA.FTZ R192, R154, UR4, -R12.reuse ;  /* 0x000000049ac07c23 */ /* 0x100fe2000801080c */
[----:B------:R-:W-:Y:S01]  /*d760*/  F2FP.F16.F32.PACK_AB R154, R199, R21 ;  /* 0x00000015c79a723e */ /* 0x000fe200000000ff */
[--C-:B------:R-:W-:Y:S01]  /*d770*/  FFMA.FTZ R20, R11, UR4, -R12.reuse ;  /* 0x000000040b147c23 */ /* 0x100fe2000801080c */
[----:B------:R1:W-:Y:S01]  /*d780*/  MUFU.EX2 R21, R156 ;  /* 0x0000009c00157308 */ /* 0x0003e20000000800 */
[--C-:B------:R-:W-:Y:S01]  /*d790*/  FFMA.FTZ R195, R14, UR4, -R12.reuse ;  /* 0x000000040ec37c23 */ /* 0x100fe2000801080c */
[--C-:B------:R-:W-:Y:S01]  /*d7a0*/  FFMA.FTZ R15, R15, UR4, -R12.reuse ;  /* 0x000000040f0f7c23 */ /* 0x100fe2000801080c */
[--C-:B------:R-:W-:Y:S01]  /*d7b0*/  FFMA.FTZ R191, R158, UR4, -R12.reuse ;  /* 0x000000049ebf7c23 */ /* 0x100fe2000801080c */
[----:B------:R-:W-:Y:S01]  /*d7c0*/  F2FP.F16.F32.PACK_AB R158, R157, R10 ;  /* 0x0000000a9d9e723e */ /* 0x000fe200000000ff */
[--C-:B------:R-:W-:Y:S01]  /*d7d0*/  FFMA.FTZ R155, R155, UR4, -R12.reuse ;  /* 0x000000049b9b7c23 */ /* 0x100fe2000801080c */
[--C-:B------:R-:W-:Y:S01]  /*d7e0*/  FFMA.FTZ R159, R159, UR4, -R12.reuse ;  /* 0x000000049f9f7c23 */ /* 0x100fe2000801080c */
[--C-:B------:R-:W-:Y:S01]  /*d7f0*/  FFMA.FTZ R14, R160, UR4, -R12.reuse ;  /* 0x00000004a00e7c23 */ /* 0x100fe2000801080c */
[----:B------:R-:W4:Y:S01]  /*d800*/  MUFU.EX2 R20, R20 ;  /* 0x0000001400147308 */ /* 0x000f220000000800 */
[----:B-1----:R-:W-:Y:S01]  /*d810*/  F2FP.F16.F32.PACK_AB R156, R153, R13 ;  /* 0x0000000d999c723e */ /* 0x002fe200000000ff */
[--C-:B------:R-:W-:Y:S01]  /*d820*/  FFMA.FTZ R161, R161, UR4, -R12.reuse ;  /* 0x00000004a1a17c23 */ /* 0x100fe2000801080c */
[----:B------:R-:W-:Y:S01]  /*d830*/  FSEL R13, R5, RZ, P2 ;  /* 0x000000ff050d7208 */ /* 0x000fe20001000000 */
[--C-:B------:R-:W-:Y:S01]  /*d840*/  FFMA.FTZ R11, R164, UR4, -R12.reuse ;  /* 0x00000004a40b7c23 */ /* 0x100fe2000801080c */
[--C-:B------:R-:W-:Y:S01]  /*d850*/  FFMA.FTZ R165, R165, UR4, -R12.reuse ;  /* 0x00000004a5a57c23 */ /* 0x100fe2000801080c */
[----:B------:R-:W-:Y:S01]  /*d860*/  F2FP.F16.F32.PACK_AB R160, R163, R162 ;  /* 0x000000a2a3a0723e */ /* 0x000fe200000000ff */
[----:B------:R-:W-:Y:S01]  /*d870*/  FFMA.FTZ R196, R168, UR4, -R12 ;  /* 0x00000004a8c47c23 */ /* 0x000fe2000801080c */
[----:B------:R-:W-:Y:S01]  /*d880*/  FADD.FTZ R8, -R13, R8 ;  /* 0x000000080d087221 */ /* 0x000fe20000010100 */
[----:B------:R-:W-:Y:S01]  /*d890*/  MUFU.EX2 R195, R195 ;  /* 0x000000c300c37308 */ /* 0x000fe20000000800 */
[--C-:B------:R-:W-:Y:S01]  /*d8a0*/  FFMA.FTZ R169, R169, UR4, -R12.reuse ;  /* 0x00000004a9a97c23 */ /* 0x100fe2000801080c */
[--C-:B------:R-:W-:Y:S01]  /*d8b0*/  FFMA.FTZ R197, R172, UR4, -R12.reuse ;  /* 0x00000004acc57c23 */ /* 0x100fe2000801080c */
[----:B------:R-:W-:Y:S01]  /*d8c0*/  FMUL.FTZ R8, R8, UR4 ;  /* 0x0000000408087c20 */ /* 0x000fe20008410000 */
[----:B------:R-:W-:Y:S01]  /*d8d0*/  FFMA.FTZ R173, R173, UR4, -R12 ;  /* 0x00000004adad7c23 */ /* 0x000fe2000801080c */
[C---:B------:R-:W-:Y:S01]  /*d8e0*/  FADD.FTZ R2, R167.reuse, R2 ;  /* 0x00000002a7027221 */ /* 0x040fe20000010000 */
[----:B------:R-:W-:Y:S01]  /*d8f0*/  F2FP.F16.F32.PACK_AB R162, R167, R166 ;  /* 0x000000a6a7a2723e */ /* 0x000fe200000000ff */
[--C-:B------:R-:W-:Y:S01]  /*d900*/  FFMA.FTZ R177, R177, UR4, -R12.reuse ;  /* 0x00000004b1b17c23 */ /* 0x100fe2000801080c */
[----:B------:R-:W-:Y:S01]  /*d910*/  MUFU.EX2 R15, R15 ;  /* 0x0000000f000f7308 */ /* 0x000fe20000000800 */
[----:B------:R-:W-:Y:S01]  /*d920*/  FFMA.FTZ R178, R178, UR4, -R12 ;  /* 0x00000004b2b27c23 */ /* 0x000fe2000801080c */
[----:B------:R-:W-:Y:S01]  /*d930*/  FADD.FTZ R2, R170, R2 ;  /* 0x00000002aa027221 */ /* 0x000fe20000010000 */
[--C-:B------:R-:W-:Y:S01]  /*d940*/  FFMA.FTZ R181, R181, UR4, -R12.reuse ;  /* 0x00000004b5b57c23 */ /* 0x100fe2000801080c */
[----:B------:R-:W-:Y:S01]  /*d950*/  FFMA.FTZ R180, R180, UR4, -R12 ;  /* 0x00000004b4b47c23 */ /* 0x000fe2000801080c */
[C---:B------:R-:W-:Y:S01]  /*d960*/  F2FP.F16.F32.PACK_AB R164, R171.reuse, R170 ;  /* 0x000000aaaba4723e */ /* 0x040fe200000000ff */
[----:B------:R-:W-:Y:S01]  /*d970*/  FADD.FTZ R2, R171, R2 ;  /* 0x00000002ab027221 */ /* 0x000fe20000010000 */
[--C-:B------:R-:W-:Y:S01]  /*d980*/  FFMA.FTZ R183, R183, UR4, -R12.reuse ;  /* 0x00000004b7b77c23 */ /* 0x100fe2000801080c */
[----:B------:R-:W1:Y:S01]  /*d990*/  MUFU.EX2 R8, R8 ;  /* 0x0000000800087308 */ /* 0x000e620000000800 */
[----:B------:R-:W-:Y:S01]  /*d9a0*/  FFMA.FTZ R185, R185, UR4, -R12 ;  /* 0x00000004b9b97c23 */ /* 0x000fe2000801080c */
[----:B--2---:R-:W-:Y:S01]  /*d9b0*/  FADD.FTZ R2, R174, R2 ;  /* 0x00000002ae027221 */ /* 0x004fe20000010000 */
[--C-:B------:R-:W-:Y:S01]  /*d9c0*/  FFMA.FTZ R187, R187, UR4, -R12.reuse ;  /* 0x00000004bbbb7c23 */ /* 0x100fe2000801080c */
[----:B------:R-:W-:Y:S01]  /*d9d0*/  FFMA.FTZ R12, R189, UR4, -R12 ;  /* 0x00000004bd0c7c23 */ /* 0x000fe2000801080c */
[C---:B---3--:R-:W-:Y:S01]  /*d9e0*/  F2FP.F16.F32.PACK_AB R166, R175.reuse, R174 ;  /* 0x000000aeafa6723e */ /* 0x048fe200000000ff */
[----:B------:R-:W-:Y:S01]  /*d9f0*/  FADD.FTZ R2, R175, R2 ;  /* 0x00000002af027221 */ /* 0x000fe20000010000 */
[----:B0-----:R-:W-:Y:S01]  /*da00*/  F2FP.F16.F32.PACK_AB R168, R182, R179 ;  /* 0x000000b3b6a8723e */ /* 0x001fe200000000ff */
[----:B------:R-:W0:Y:S01]  /*da10*/  MUFU.EX2 R157, R192 ;  /* 0x000000c0009d7308 */ /* 0x000e220000000800 */
[----:B----4-:R-:W-:Y:S01]  /*da20*/  F2FP.F16.F32.PACK_AB R153, R20, R21 ;  /* 0x000000151499723e */ /* 0x010fe200000000ff */
[----:B------:R-:W-:-:S04]  /*da30*/  FADD.FTZ R2, R179, R2 ;  /* 0x00000002b3027221 */ /* 0x000fc80000010000 */
[----:B------:R-:W-:Y:S02]  /*da40*/  FADD.FTZ R2, R182, R2 ;  /* 0x00000002b6027221 */ /* 0x000fe40000010000 */
[----:B------:R2:W3:Y:S01]  /*da50*/  MUFU.EX2 R10, R155 ;  /* 0x0000009b000a7308 */ /* 0x0004e20000000800 */
[----:B-1----:R-:W-:Y:S01]  /*da60*/  FFMA.FTZ R0, R8, R0, R21 ;  /* 0x0000000008007223 */ /* 0x002fe20000010015 */
        /* <DEDUP_REMOVED lines=14> */
[----:B------:R-:W2:Y:S01]  /*db50*/  MUFU.EX2 R159, R159 ;  /* 0x0000009f009f7308 */ /* 0x000ea20000000800 */
[----:B0-----:R-:W-:Y:S01]  /*db60*/  FADD.FTZ R0, R157, R0 ;  /* 0x000000009d007221 */ /* 0x001fe20000010000 */
[----:B---3--:R-:W-:Y:S01]  /*db70*/  F2FP.F16.F32.PACK_AB R157, R10, R157 ;  /* 0x0000009d0a9d723e */ /* 0x008fe200000000ff */
[-C--:B------:R-:W-:Y:S01]  /*db80*/  FMUL.FTZ R43, R43, R8.reuse ;  /* 0x000000082b2b7220 */ /* 0x080fe20000410000 */
[-C--:B------:R-:W-:Y:S01]  /*db90*/  FMUL.FTZ R46, R46, R8.reuse ;  /* 0x000000082e2e7220 */ /* 0x080fe20000410000 */
[----:B------:R-:W-:Y:S01]  /*dba0*/  FADD.FTZ R0, R10, R0 ;  /* 0x000000000a007221 */ /* 0x000fe20000010000 */
        /* <DEDUP_REMOVED lines=77> */
[----:B------:R-:W-:-:S05]  /*e080*/  FMUL.FTZ R151, R151, R8 ;  /* 0x0000000897977220 */ /* 0x000fca0000410000 */
        /* <DEDUP_REMOVED lines=35> */
.L_x_11441:
[----:B------:R0:W1:Y:S01]  /*e2c0*/  SYNCS.PHASECHK.TRANS64.TRYWAIT P2, [UR5+0x22850], R7 ;  /* 0x02285007ff0075a7 */ /* 0x0000620008040145 */
[----:B------:R-:W-:Y:S05]  /*e2d0*/  @!P0 BRA `(.L_x_11442) ;  /* 0x0000000000048947 */ /* 0x000fea0003800000 */
[----:B------:R-:W-:Y:S01]  /*e2e0*/  BPT.TRAP 0x1 ;  /* 0x000000040000795c */ /* 0x000fe20000300000 */
.L_x_11442:
[----:B-1----:R-:W-:Y:S05]  /*e2f0*/  @P2 BRA `(.L_x_11443) ;  /* 0x0000000000082947 */ /* 0x002fea0003800000 */
[----:B------:R-:W1:Y:S02]  /*e300*/  SYNCS.PHASECHK.TRANS64.TRYWAIT P2, [UR5+0x22850], R7 ;  /* 0x02285007ff0075a7 */ /* 0x000e640008040145 */
[----:B-1----:R-:W-:Y:S05]  /*e310*/  @!P2 BRA `(.L_x_11444) ;  /* 0x000000c400f8a947 */ /* 0x002fea0003800000 */
.L_x_11443:
        /* <DEDUP_REMOVED lines=48> */
.L_x_11428:
[----:B------:R-:W2:Y:S01]  /*e620*/  SHFL.BFLY PT, R3, R2, 0x2, 0x1f ;  /* 0x0c401f0002037f89 */ /* 0x000ea200000e0000 */
[----:B------:R-:W-:Y:S01]  /*e630*/  UIADD3 UR39, UR39, 0x1, URZ ;  /* 0x0000000127277890 */ /* 0x000fe2000fffe03f */
[----:B------:R3:W-:Y:S06]  /*e640*/  BAR.ARV R6, 0x100 ;  /* 0x000400060000751d */ /* 0x0007ec0000002000 */
[----:B------:R-:W-:Y:S02]  /*e650*/  UISETP.NE.AND UP0, UPT, UR39, 0x2, UPT ;  /* 0x000000022700788c */ /* 0x000fe4000bf05270 */
[----:B------:R-:W-:Y:S06]  /*e660*/  BAR.ARV 0x8, 0x180 ;  /* 0x0206000000007b1d */ /* 0x000fec0000002000 */
[----:B---3--:R-:W-:Y:S01]  /*e670*/  IMAD.U32 R6, RZ, RZ, UR4 ;  /* 0x00000004ff067e24 */ /* 0x008fe2000f8e00ff */
[----:B------:R-:W-:Y:S01]  /*e680*/  PLOP3.LUT P0, PT, PT, PT, PT, 0x8, 0x0 ;  /* 0x000000000000781c */ /* 0x000fe20003f0e170 */
[----:B0-----:R-:W0:Y:S01]  /*e690*/  SHFL.BFLY PT, R7, R0, 0x2, 0x1f ;  /* 0x0c401f0000077f89 */ /* 0x001e2200000e0000 */
[----:B------:R-:W-:-:S02]  /*e6a0*/  UIADD3 UR37, UR37, 0x1, URZ ;  /* 0x0000000125257890 */ /* 0x000fc4000fffe03f */
[----:B------:R-:W-:Y:S01]  /*e6b0*/  USEL UR39, UR39, URZ, UP0 ;  /* 0x0000003f27277287 */ /* 0x000fe20008000000 */
[----:B--2---:R-:W-:-:S05]  /*e6c0*/  FADD.FTZ R8, R3, R2 ;  /* 0x0000000203087221 */ /* 0x004fca0000010000 */
[----:B------:R-:W2:Y:S01]  /*e6d0*/  SHFL.BFLY PT, R3, R8, 0x1, 0x1f ;  /* 0x0c201f0008037f89 */ /* 0x000ea200000e0000 */
[----:B0-----:R-:W-:Y:S01]  /*e6e0*/  FADD.FTZ R9, R7, R0 ;  /* 0x0000000007097221 */ /* 0x001fe20000010000 */
[----:B------:R-:W-:-:S04]  /*e6f0*/  IMAD.MOV.U32 R0, RZ, RZ, RZ ;  /* 0x000000ffff007224 */ /* 0x000fc800078e00ff */
[----:B------:R-:W0:Y:S01]  /*e700*/  SHFL.BFLY PT, R10, R9, 0x1, 0x1f ;  /* 0x0c201f00090a7f89 */ /* 0x000e2200000e0000 */
[----:B--2---:R-:W-:Y:S01]  /*e710*/  FADD.FTZ R11, R8, R3 ;  /* 0x00000003080b7221 */ /* 0x004fe20000010000 */
[----:B------:R-:W-:Y:S02]  /*e720*/  IMAD.MOV.U32 R3, RZ, RZ, RZ ;  /* 0x000000ffff037224 */ /* 0x000fe400078e00ff */
[----:B------:R-:W-:Y:S01]  /*e730*/  IMAD.U32 R8, RZ, RZ, UR4 ;  /* 0x00000004ff087e24 */ /* 0x000fe2000f8e00ff */
[----:B------:R-:W-:Y:S01]  /*e740*/  USEL UR4, URZ, 0x1, UP0 ;  /* 0x000000013f047887 */ /* 0x000fe20008000000 */
[----:B------:R-:W-:-:S03]  /*e750*/  FSETP.NE.FTZ.AND P1, PT, R11, RZ, PT ;  /* 0x000000ff0b00720b */ /* 0x000fc60003f35000 */
[----:B------:R-:W-:-:S10]  /*e760*/  ULOP3.LUT UR38, UR38, UR4, URZ, 0x3c, !UPT ;  /* 0x0000000426267292 */ /* 0x000fd4000f8e3c3f */
[----:B------:R-:W2:Y:S01]  /*e770*/  @P1 MUFU.LG2 R7, R11 ;  /* 0x0000000b00071308 */ /* 0x000ea20000000c00 */
[----:B------:R-:W-:Y:S01]  /*e780*/  @P1 FMUL.FTZ R8, R8, 0.69314718246459960938 ;  /* 0x3f31721808081820 */ /* 0x000fe20000410000 */
[----:B0-----:R-:W-:-:S05]  /*e790*/  FADD.FTZ R2, R9, R10 ;  /* 0x0000000a09027221 */ /* 0x001fca0000010000 */
[----:B------:R-:W-:Y:S01]  /*e7a0*/  FSETP.NE.FTZ.AND P2, PT, R2, RZ, PT ;  /* 0x000000ff0200720b */ /* 0x000fe20003f55000 */
[----:B------:R-:W0:Y:S01]  /*e7b0*/  @P1 MUFU.RCP R3, R11 ;  /* 0x0000000b00031308 */ /* 0x000e220000001000 */
[----:B--2---:R-:W-:-:S11]  /*e7c0*/  @P1 FMUL.FTZ R7, R7, 0.69314718246459960938 ;  /* 0x3f31721807071820 */ /* 0x004fd60000410000 */
[----:B------:R-:W2:Y:S01]  /*e7d0*/  @P2 MUFU.LG2 R9, R2 ;  /* 0x0000000200092308 */ /* 0x000ea20000000c00 */
[----:B------:R-:W-:Y:S01]  /*e7e0*/  @P2 FMUL.FTZ R6, R6, 0.69314718246459960938 ;  /* 0x3f31721806062820 */ /* 0x000fe20000410000 */
[-C--:B0-----:R-:W-:Y:S01]  /*e7f0*/  FMUL.FTZ R24, R24, R3.reuse ;  /* 0x0000000318187220 */ /* 0x081fe20000410000 */
[-C--:B------:R-:W-:Y:S01]  /*e800*/  FMUL.FTZ R25, R25, R3.reuse ;  /* 0x0000000319197220 */ /* 0x080fe20000410000 */
[----:B------:R-:W-:-:S04]  /*e810*/  FMUL.FTZ R28, R28, R3 ;  /* 0x000000031c1c7220 */ /* 0x000fc80000410000 */
        /* <DEDUP_REMOVED lines=9> */
[----:B--2---:R-:W-:Y:S01]  /*e8b0*/  @P2 FMUL.FTZ R9, R9, 0.69314718246459960938 ;  /* 0x3f31721809092820 */ /* 0x004fe20000410000 */
        /* <DEDUP_REMOVED lines=54> */
[-C--:B---3--:R-:W-:Y:S01]  /*ec20*/  FMUL.FTZ R26, R26, R0.reuse ;  /* 0x000000001a1a7220 */ /* 0x088fe20000410000 */
        /* <DEDUP_REMOVED lines=66> */
.L_x_11375:
        /* <DEDUP_REMOVED lines=12> */
[----:B------:R-:W-:Y:S01]  /*f110*/  IMAD.MOV.U32 R156, RZ, RZ, 0x2 ;  /* 0x00000002ff9c7424 */ /* 0x000fe200078e00ff */
[----:B------:R-:W-:Y:S01]  /*f120*/  F2FP.F16.F32.PACK_AB R152, R25, R24 ;  /* 0x000000181998723e */ /* 0x000fe200000000ff */
[----:B------:R-:W-:Y:S01]  /*f130*/  ULDC UR11, c[0x0][0xbe8] ;  /* 0x0002fa00000b7ab9 */ /* 0x000fe20000000800 */
[----:B------:R-:W-:Y:S02]  /*f140*/  F2FP.F16.F32.PACK_AB R153, R27, R26 ;  /* 0x0000001a1b99723e */ /* 0x000fe400000000ff */
[----:B------:R-:W-:Y:S02]  /*f150*/  F2FP.F16.F32.PACK_AB R154, R29, R28 ;  /* 0x0000001c1d9a723e */ /* 0x000fe400000000ff */
[----:B------:R-:W-:Y:S02]  /*f160*/  F2FP.F16.F32.PACK_AB R155, R31, R30 ;  /* 0x0000001e1f9b723e */ /* 0x000fe400000000ff */
[----:B------:R-:W-:-:S02]  /*f170*/  F2FP.F16.F32.PACK_AB R12, R41, R40 ;  /* 0x00000028290c723e */ /* 0x000fc400000000ff */
[----:B------:R-:W-:Y:S02]  /*f180*/  F2FP.F16.F32.PACK_AB R13, R43, R42 ;  /* 0x0000002a2b0d723e */ /* 0x000fe400000000ff */
[----:B------:R-:W-:Y:S02]  /*f190*/  F2FP.F16.F32.PACK_AB R14, R45, R44 ;  /* 0x0000002c2d0e723e */ /* 0x000fe400000000ff */
[----:B------:R-:W-:Y:S01]  /*f1a0*/  F2FP.F16.F32.PACK_AB R15, R47, R46 ;  /* 0x0000002e2f0f723e */ /* 0x000fe200000000ff */
[----:B------:R-:W-:Y:S01]  /*f1b0*/  UMOV UR6, UR9 ;  /* 0x0000000900067c82 */ /* 0x000fe20008000000 */
[----:B0-----:R-:W-:Y:S01]  /*f1c0*/  UMOV UR7, UR8 ;  /* 0x0000000800077c82 */ /* 0x001fe20008000000 */
[----:B------:R-:W-:Y:S01]  /*f1d0*/  BAR.SYNC.DEFER_BLOCKING 0x1, 0x100 ;  /* 0x0044000000007b1d */ /* 0x000fe20000010000 */
[----:B--2---:R-:W-:-:S03]  /*f1e0*/  IMAD.WIDE R156, R0, R156, UR6 ;  /* 0x00000006009c7e25 */ /* 0x004fc6000f8e029c */
[C---:B------:R-:W-:Y:S02]  /*f1f0*/  IADD3 R5, P0, R156.reuse, 0xc020, RZ ;  /* 0x0000c0209c057810 */ /* 0x040fe40007f1e0ff */
[C---:B------:R-:W-:Y:S02]  /*f200*/  LOP3.LUT R11, R156.reuse, 0x380, RZ, 0xc0, !PT ;  /* 0x000003809c0b7812 */ /* 0x040fe400078ec0ff */
[----:B------:R-:W-:Y:S02]  /*f210*/  LOP3.LUT R4, R5, 0x380, RZ, 0xc0, !PT ;  /* 0x0000038005047812 */ /* 0x000fe400078ec0ff */
[----:B------:R-:W-:Y:S02]  /*f220*/  SHF.R.U64 R11, R11, 0x3, RZ ;  /* 0x000000030b0b7819 */ /* 0x000fe400000012ff */
[----:B------:R-:W-:Y:S02]  /*f230*/  IADD3 R9, P2, R156, 0x20, RZ ;  /* 0x000000209c097810 */ /* 0x000fe40007f5e0ff */
[----:B------:R-:W-:-:S02]  /*f240*/  SHF.R.U64 R4, R4, 0x3, RZ ;  /* 0x0000000304047819 */ /* 0x000fc400000012ff */
[C---:B------:R-:W-:Y:S02]  /*f250*/  IADD3 R7, P1, R156.reuse, 0x40, RZ ;  /* 0x000000409c077810 */ /* 0x040fe40007f3e0ff */
[----:B------:R-:W-:Y:S01]  /*f260*/  LOP3.LUT R10, R11, R156, RZ, 0x3c, !PT ;  /* 0x0000009c0b0a7212 */ /* 0x000fe200078e3cff */
[----:B------:R-:W-:Y:S01]  /*f270*/  IMAD.MOV.U32 R11, RZ, RZ, R157 ;  /* 0x000000ffff0b7224 */ /* 0x000fe200078e009d */
[----:B------:R-:W-:Y:S02]  /*f280*/  LOP3.LUT R8, R9, 0x380, RZ, 0xc0, !PT ;  /* 0x0000038009087812 */ /* 0x000fe400078ec0ff */
[----:B------:R-:W-:Y:S02]  /*f290*/  IADD3 R159, P5, R156, 0xc040, RZ ;  /* 0x0000c0409c9f7810 */ /* 0x000fe40007fbe0ff */
[----:B------:R-:W-:Y:S02]  /*f2a0*/  LOP3.LUT R4, R4, R5, RZ, 0x3c, !PT ;  /* 0x0000000504047212 */ /* 0x000fe400078e3cff */
[----:B------:R-:W-:-:S02]  /*f2b0*/  LOP3.LUT R5, R7, 0x380, RZ, 0xc0, !PT ;  /* 0x0000038007057812 */ /* 0x000fc400078ec0ff */
[----:B------:R-:W-:Y:S02]  /*f2c0*/  SHF.R.U64 R8, R8, 0x3, RZ ;  /* 0x0000000308087819 */ /* 0x000fe400000012ff */
[----:B------:R-:W-:Y:S02]  /*f2d0*/  LOP3.LUT R158, R159, 0x380, RZ, 0xc0, !PT ;  /* 0x000003809f9e7812 */ /* 0x000fe400078ec0ff */
[----:B------:R-:W-:Y:S01]  /*f2e0*/  MOV R0, R10 ;  /* 0x0000000a00007202 */ /* 0x000fe20000000f00 */
[--C-:B------:R-:W-:Y:S01]  /*f2f0*/  IMAD.X R11, RZ, RZ, R157.reuse, P1 ;  /* 0x000000ffff0b7224 */ /* 0x100fe200008e069d */
[----:B------:R-:W-:Y:S02]  /*f300*/  SHF.R.U64 R10, R5, 0x3, RZ ;  /* 0x00000003050a7819 */ /* 0x000fe400000012ff */
[----:B------:R-:W-:Y:S01]  /*f310*/  LOP3.LUT R8, R8, R9, RZ, 0x3c, !PT ;  /* 0x0000000908087212 */ /* 0x000fe200078e3cff */
[----:B------:R-:W-:Y:S01]  /*f320*/  IMAD.X R9, RZ, RZ, R157, P2 ;  /* 0x000000ffff097224 */ /* 0x000fe200010e069d */
[----:B------:R-:W-:Y:S01]  /*f330*/  SHF.R.U64 R158, R158, 0x3, RZ ;  /* 0x000000039e9e7819 */ /* 0x000fe200000012ff */
[----:B------:R0:W-:Y:S01]  /*f340*/  STSM.16.M88.4 [R0], R152 ;  /* 0x0000009800007844 */ /* 0x0001e20000000200 */
[----:B------:R-:W-:-:S02]  /*f350*/  LOP3.LUT R10, R10, R7, RZ, 0x3c, !PT ;  /* 0x000000070a0a7212 */ /* 0x000fc400078e3cff */
[----:B------:R-:W-:Y:S01]  /*f360*/  LOP3.LUT R158, R158, R159, RZ, 0x3c, !PT ;  /* 0x0000009f9e9e7212 */ /* 0x000fe200078e3cff */
[----:B------:R-:W-:Y:S01]  /*f370*/  IMAD.X R159, RZ, RZ, R157, P5 ;  /* 0x000000ffff9f7224 */ /* 0x000fe200028e069d */
[----:B------:R-:W-:Y:S02]  /*f380*/  MOV R7, R8 ;  /* 0x0000000800077202 */ /* 0x000fe40000000f00 */
[----:B------:R-:W-:Y:S02]  /*f390*/  MOV R19, R10 ;  /* 0x0000000a00137202 */ /* 0x000fe40000000f00 */
[----:B------:R-:W-:Y:S02]  /*f3a0*/  F2FP.F16.F32.PACK_AB R8, R33, R32 ;  /* 0x000000202108723e */ /* 0x000fe400000000ff */
[----:B------:R-:W-:Y:S02]  /*f3b0*/  F2FP.F16.F32.PACK_AB R9, R35, R34 ;  /* 0x000000222309723e */ /* 0x000fe400000000ff */
[----:B------:R-:W-:-:S02]  /*f3c0*/  F2FP.F16.F32.PACK_AB R10, R37, R36 ;  /* 0x00000024250a723e */ /* 0x000fc400000000ff */
[----:B------:R-:W-:Y:S02]  /*f3d0*/  F2FP.F16.F32.PACK_AB R11, R39, R38 ;  /* 0x00000026270b723e */ /* 0x000fe400000000ff */
[C---:B0-----:R-:W-:Y:S02]  /*f3e0*/  IADD3 R0, P5, R156.reuse, 0x4020, RZ ;  /* 0x000040209c007810 */ /* 0x041fe40007fbe0ff */
[C---:B------:R-:W-:Y:S01]  /*f3f0*/  IADD3 R17, P6, R156.reuse, 0x4040, RZ ;  /* 0x000040409c117810 */ /* 0x040fe20007fde0ff */
[----:B------:R0:W-:Y:S01]  /*f400*/  STSM.16.M88.4 [R7], R8 ;  /* 0x0000000807007844 */ /* 0x0001e20000000200 */
[C---:B------:R-:W-:Y:S01]  /*f410*/  IADD3 R171, P4, R156.reuse, 0xc060, RZ ;  /* 0x0000c0609cab7810 */ /* 0x040fe20007f9e0ff */
[--C-:B------:R-:W-:Y:S01]  /*f420*/  IMAD.X R155, RZ, RZ, R157.reuse, P5 ;  /* 0x000000ffff9b7224 */ /* 0x100fe200028e069d */
[C---:B------:R-:W-:Y:S01]  /*f430*/  IADD3 R21, P3, R156.reuse, 0xc000, RZ ;  /* 0x0000c0009c157810 */ /* 0x040fe20007f7e0ff */
[----:B------:R-:W-:Y:S01]  /*f440*/  IMAD.X R153, RZ, RZ, R157, P6 ;  /* 0x000000ffff997224 */ /* 0x000fe200030e069d */
[----:B------:R-:W-:Y:S01]  /*f450*/  LOP3.LUT R170, R171, 0x380, RZ, 0xc0, !PT ;  /* 0x00000380abaa7812 */ /* 0x000fe200078ec0ff */
[----:B------:R2:W-:Y:S01]  /*f460*/  STSM.16.M88.4 [R19], R12 ;  /* 0x0000000c13007844 */ /* 0x0005e20000000200 */
[----:B------:R-:W-:-:S02]  /*f470*/  IADD3 R5, P6, R156, 0x4000, RZ ;  /* 0x000040009c057810 */ /* 0x000fc40007fde0ff */
[----:B------:R-:W-:Y:S02]  /*f480*/  SHF.R.U64 R170, R170, 0x3, RZ ;  /* 0x00000003aaaa7819 */ /* 0x000fe400000012ff */
[----:B------:R-:W-:Y:S02]  /*f490*/  IADD3 R161, P2, R156, 0x8060, RZ ;  /* 0x000080609ca17810 */ /* 0x000fe40007f5e0ff */
[----:B------:R-:W-:Y:S01]  /*f4a0*/  LOP3.LUT R170, R170, R171, RZ, 0x3c, !PT ;  /* 0x000000abaaaa7212 */ /* 0x000fe200078e3cff */
[----:B------:R-:W-:Y:S01]  /*f4b0*/  IMAD.X R171, RZ, RZ, R157, P4 ;  /* 0x000000ffffab7224 */ /* 0x000fe200020e069d */
[C---:B------:R-:W-:Y:S02]  /*f4c0*/  IADD3 R163, P1, R156.reuse, 0x8040, RZ ;  /* 0x000080409ca37810 */ /* 0x040fe40007f3e0ff */
[----:B0-----:R-:W-:Y:S02]  /*f4d0*/  IADD3 R7, P5, R156, 0x60, RZ ;  /* 0x000000609c077810 */ /* 0x001fe40007fbe0ff */
[----:B------:R-:W-:-:S02]  /*f4e0*/  LOP3.LUT R10, R17, 0x380, RZ, 0xc0, !PT ;  /* 0x00000380110a7812 */ /* 0x000fc400078ec0ff */
[----:B------:R-:W-:Y:S01]  /*f4f0*/  LOP3.LUT R8, R7, 0x380, RZ, 0xc0, !PT ;  /* 0x0000038007087812 */ /* 0x000fe200078ec0ff */
[--C-:B------:R-:W-:Y:S01]  /*f500*/  IMAD.X R9, RZ, RZ, R157.reuse, P5 ;  /* 0x000000ffff097224 */ /* 0x100fe200028e069d */
[----:B------:R-:W-:Y:S01]  /*f510*/  SHF.R.U64 R10, R10, 0x3, RZ ;  /* 0x000000030a0a7819 */ /* 0x000fe200000012ff */
[----:B--2---:R-:W-:Y:S01]  /*f520*/  IMAD.X R13, RZ, RZ, R157, P6 ;  /* 0x000000ffff0d7224 */ /* 0x004fe200030e069d */
[----:B------:R-:W-:Y:S02]  /*f530*/  SHF.R.U64 R8, R8, 0x3, RZ ;  /* 0x0000000308087819 */ /* 0x000fe400000012ff */
[----:B------:R-:W-:Y:S02]  /*f540*/  LOP3.LUT R152, R10, R17, RZ, 0x3c, !PT ;  /* 0x000000110a987212 */ /* 0x000fe400078e3cff */
[----:B------:R-:W-:Y:S02]  /*f550*/  LOP3.LUT R10, R5, 0x380, RZ, 0xc0, !PT ;  /* 0x00000380050a7812 */ /* 0x000fe400078ec0ff */
[----:B------:R-:W-:-:S02]  /*f560*/  IADD3 R169, P5, R156, 0x4060, RZ ;  /* 0x000040609ca97810 */ /* 0x000fc40007fbe0ff */
[----:B------:R-:W-:Y:S02]  /*f570*/  LOP3.LUT R8, R8, R7, RZ, 0x3c, !PT ;  /* 0x0000000708087212 */ /* 0x000fe400078e3cff */
[----:B------:R-:W-:Y:S02]  /*f580*/  LOP3.LUT R7, R0, 0x380, RZ, 0xc0, !PT ;  /* 0x0000038000077812 */ /* 0x000fe400078ec0ff */
[C---:B------:R-:W-:Y:S02]  /*f590*/  IADD3 R165, P4, R156.reuse, 0x8020, RZ ;  /* 0x000080209ca57810 */ /* 0x040fe40007f9e0ff */
[----:B------:R-:W-:Y:S02]  /*f5a0*/  IADD3 R167, P6, R156, 0x8000, RZ ;  /* 0x000080009ca77810 */ /* 0x000fe40007fde0ff */
[----:B------:R-:W-:Y:S02]  /*f5b0*/  SHF.R.U64 R10, R10, 0x3, RZ ;  /* 0x000000030a0a7819 */ /* 0x000fe400000012ff */
[----:B------:R-:W-:-:S02]  /*f5c0*/  LOP3.LUT R168, R169, 0x380, RZ, 0xc0, !PT ;  /* 0x00000380a9a87812 */ /* 0x000fc400078ec0ff */
[----:B------:R-:W-:Y:S02]  /*f5d0*/  SHF.R.U64 R7, R7, 0x3, RZ ;  /* 0x0000000307077819 */ /* 0x000fe400000012ff */
[----:B------:R-:W-:Y:S02]  /*f5e0*/  LOP3.LUT R20, R21, 0x380, RZ, 0xc0, !PT ;  /* 0x0000038015147812 */ /* 0x000fe400078ec0ff */
[----:B------:R-:W-:Y:S02]  /*f5f0*/  LOP3.LUT R160, R161, 0x380, RZ, 0xc0, !PT ;  /* 0x00000380a1a07812 */ /* 0x000fe400078ec0ff */
[----:B------:R-:W-:Y:S02]  /*f600*/  LOP3.LUT R162, R163, 0x380, RZ, 0xc0, !PT ;  /* 0x00000380a3a27812 */ /* 0x000fe400078ec0ff */
[----:B------:R-:W-:Y:S02]  /*f610*/  LOP3.LUT R164, R165, 0x380, RZ, 0xc0, !PT ;  /* 0x00000380a5a47812 */ /* 0x000fe400078ec0ff */
[----:B------:R-:W-:-:S02]  /*f620*/  LOP3.LUT R166, R167, 0x380, RZ, 0xc0, !PT ;  /* 0x00000380a7a67812 */ /* 0x000fc400078ec0ff */
[----:B------:R-:W-:Y:S02]  /*f630*/  LOP3.LUT R12, R10, R5, RZ, 0x3c, !PT ;  /* 0x000000050a0c7212 */ /* 0x000fe400078e3cff */
[----:B------:R-:W-:Y:S02]  /*f640*/  SHF.R.U64 R168, R168, 0x3, RZ ;  /* 0x00000003a8a87819 */ /* 0x000fe400000012ff */
[----:B------:R-:W-:Y:S02]  /*f650*/  MOV R5, R8 ;  /* 0x0000000800057202 */ /* 0x000fe40000000f00 */
[----:B------:R-:W-:Y:S02]  /*f660*/  LOP3.LUT R154, R7, R0, RZ, 0x3c, !PT ;  /* 0x00000000079a7212 */ /* 0x000fe400078e3cff */
[----:B------:R-:W-:Y:S02]  /*f670*/  F2FP.F16.F32.PACK_AB R8, R49, R48 ;  /* 0x000000303108723e */ /* 0x000fe400000000ff */
[----:B------:R-:W-:-:S02]  /*f680*/  F2FP.F16.F32.PACK_AB R9, R51, R50 ;  /* 0x000000323309723e */ /* 0x000fc400000000ff */
[----:B------:R-:W-:Y:S02]  /*f690*/  F2FP.F16.F32.PACK_AB R10, R53, R52 ;  /* 0x00000034350a723e */ /* 0x000fe400000000ff */
[----:B------:R-:W-:Y:S02]  /*f6a0*/  F2FP.F16.F32.PACK_AB R11, R55, R54 ;  /* 0x00000036370b723e */ /* 0x000fe400000000ff */
[----:B------:R-:W-:Y:S02]  /*f6b0*/  SHF.R.U64 R20, R20, 0x3, RZ ;  /* 0x0000000314147819 */ /* 0x000fe400000012ff */
[----:B------:R-:W-:Y:S01]  /*f6c0*/  SHF.R.U64 R160, R160, 0x3, RZ ;  /* 0x00000003a0a07819 */ /* 0x000fe200000012ff */
[----:B------:R0:W-:Y:S01]  /*f6d0*/  STSM.16.M88.4 [R5], R8 ;  /* 0x0000000805007844 */ /* 0x0001e20000000200 */
[----:B------:R-:W-:Y:S02]  /*f6e0*/  SHF.R.U64 R162, R162, 0x3, RZ ;  /* 0x00000003a2a27819 */ /* 0x000fe400000012ff */
[----:B------:R-:W-:-:S02]  /*f6f0*/  SHF.R.U64 R164, R164, 0x3, RZ ;  /* 0x00000003a4a47819 */ /* 0x000fc400000012ff */
[----:B------:R-:W-:Y:S02]  /*f700*/  SHF.R.U64 R166, R166, 0x3, RZ ;  /* 0x00000003a6a67819 */ /* 0x000fe400000012ff */
[----:B------:R-:W-:Y:S02]  /*f710*/  MOV R7, R12 ;  /* 0x0000000c00077202 */ /* 0x000fe40000000f00 */
[----:B------:R-:W-:Y:S01]  /*f720*/  LOP3.LUT R168, R168, R169, RZ, 0x3c, !PT ;  /* 0x000000a9a8a87212 */ /* 0x000fe200078e3cff */
[--C-:B------:R-:W-:Y:S01]  /*f730*/  IMAD.X R169, RZ, RZ, R157.reuse, P5 ;  /* 0x000000ffffa97224 */ /* 0x100fe200028e069d */
[----:B------:R-:W-:Y:S02]  /*f740*/  F2FP.F16.F32.PACK_AB R12, R57, R56 ;  /* 0x00000038390c723e */ /* 0x000fe400000000ff */
[----:B------:R-:W-:Y:S02]  /*f750*/  F2FP.F16.F32.PACK_AB R13, R59, R58 ;  /* 0x0000003a3b0d723e */ /* 0x000fe400000000ff */
[----:B------:R-:W-:Y:S01]  /*f760*/  F2FP.F16.F32.PACK_AB R14, R61, R60 ;  /* 0x0000003c3d0e723e */ /* 0x000fe200000000ff */
[----:B0-----:R-:W-:Y:S01]  /*f770*/  IMAD.X R5, RZ, RZ, R157, P0 ;  /* 0x000000ffff057224 */ /* 0x001fe200000e069d */
[----:B------:R-:W-:-:S02]  /*f780*/  F2FP.F16.F32.PACK_AB R15, R63, R62 ;  /* 0x0000003e3f0f723e */ /* 0x000fc400000000ff */
[----:B------:R-:W-:Y:S02]  /*f790*/  MOV R170, R170 ;  /* 0x000000aa00aa7202 */ /* 0x000fe40000000f00 */
        /* <DEDUP_REMOVED lines=10> */
[----:B------:R-:W-:Y:S01]  /*f840*/  MOV R171, R152 ;  /* 0x0000009800ab7202 */ /* 0x000fe20000000f00 */
[----:B------:R0:W-:Y:S01]  /*f850*/  STSM.16.M88.4 [R7], R12 ;  /* 0x0000000c07007844 */ /* 0x0001e20000000200 */
[----:B------:R-:W-:-:S02]  /*f860*/  MOV R17, R154 ;  /* 0x0000009a00117202 */ /* 0x000fc40000000f00 */
[----:B------:R-:W-:Y:S02]  /*f870*/  MOV R0, R158 ;  /* 0x0000009e00007202 */ /* 0x000fe40000000f00 */
[----:B------:R-:W-:Y:S02]  /*f880*/  F2FP.F16.F32.PACK_AB R152, R65, R64 ;  /* 0x000000404198723e */ /* 0x000fe400000000ff */
[----:B------:R-:W-:Y:S02]  /*f890*/  F2FP.F16.F32.PACK_AB R153, R67, R66 ;  /* 0x000000424399723e */ /* 0x000fe400000000ff */
[----:B------:R-:W-:Y:S02]  /*f8a0*/  F2FP.F16.F32.PACK_AB R154, R69, R68 ;  /* 0x00000044459a723e */ /* 0x000fe400000000ff */
[----:B------:R-:W-:Y:S02]  /*f8b0*/  F2FP.F16.F32.PACK_AB R155, R71, R70 ;  /* 0x00000046479b723e */ /* 0x000fe400000000ff */
[----:B------:R-:W-:-:S02]  /*f8c0*/  F2FP.F16.F32.PACK_AB R156, R73, R72 ;  /* 0x00000048499c723e */ /* 0x000fc400000000ff */
[----:B------:R-:W-:Y:S01]  /*f8d0*/  F2FP.F16.F32.PACK_AB R157, R75, R74 ;  /* 0x0000004a4b9d723e */ /* 0x000fe200000000ff */
[----:B------:R2:W-:Y:S01]  /*f8e0*/  STSM.16.M88.4 [R17], R152 ;  /* 0x0000009811007844 */ /* 0x0005e20000000200 */
[----:B------:R-:W-:Y:S02]  /*f8f0*/  F2FP.F16.F32.PACK_AB R158, R77, R76 ;  /* 0x0000004c4d9e723e */ /* 0x000fe400000000ff */
[----:B------:R-:W-:Y:S02]  /*f900*/  F2FP.F16.F32.PACK_AB R159, R79, R78 ;  /* 0x0000004e4f9f723e */ /* 0x000fe400000000ff */
[----:B0-----:R-:W-:Y:S02]  /*f910*/  MOV R7, R168 ;  /* 0x000000a800077202 */ /* 0x001fe40000000f00 */
[----:B------:R-:W-:Y:S01]  /*f920*/  F2FP.F16.F32.PACK_AB R8, R81, R80 ;  /* 0x000000505108723e */ /* 0x000fe200000000ff */
[----:B------:R-:W-:Y:S01]  /*f930*/  STSM.16.M88.4 [R171], R156 ;  /* 0x0000009cab007844 */ /* 0x000fe20000000200 */
[----:B------:R-:W-:Y:S01]  /*f940*/  F2FP.F16.F32.PACK_AB R9, R83, R82 ;  /* 0x000000525309723e */ /* 0x000fe200000000ff */
[----:B------:R-:W0:Y:S01]  /*f950*/  LDC.64 R168, c[0x0][0xc00] ;  /* 0x00030000ffa87b82 */ /* 0x000e220000000a00 */
[----:B------:R-:W-:-:S02]  /*f960*/  F2FP.F16.F32.PACK_AB R10, R85, R84 ;  /* 0x00000054550a723e */ /* 0x000fc400000000ff */
[----:B------:R-:W-:Y:S02]  /*f970*/  F2FP.F16.F32.PACK_AB R11, R87, R86 ;  /* 0x00000056570b723e */ /* 0x000fe400000000ff */
[----:B------:R-:W-:Y:S02]  /*f980*/  MOV R166, R166 ;  /* 0x000000a600a67202 */ /* 0x000fe40000000f00 */
[----:B------:R-:W-:Y:S01]  /*f990*/  F2FP.F16.F32.PACK_AB R12, R89, R88 ;  /* 0x00000058590c723e */ /* 0x000fe200000000ff */
[----:B------:R3:W-:Y:S01]  /*f9a0*/  STSM.16.M88.4 [R7], R8 ;  /* 0x0000000807007844 */ /* 0x0007e20000000200 */
[----:B------:R-:W-:Y:S02]  /*f9b0*/  F2FP.F16.F32.PACK_AB R13, R91, R90 ;  /* 0x0000005a5b0d723e */ /* 0x000fe400000000ff */
[----:B------:R-:W-:Y:S02]  /*f9c0*/  F2FP.F16.F32.PACK_AB R14, R93, R92 ;  /* 0x0000005c5d0e723e */ /* 0x000fe400000000ff */
[----:B------:R-:W-:-:S02]  /*f9d0*/  F2FP.F16.F32.PACK_AB R15, R95, R94 ;  /* 0x0000005e5f0f723e */ /* 0x000fc400000000ff */
[----:B------:R-:W-:Y:S02]  /*f9e0*/  MOV R19, R164 ;  /* 0x000000a400137202 */ /* 0x000fe40000000f00 */
[----:B--2---:R-:W-:Y:S01]  /*f9f0*/  F2FP.F16.F32.PACK_AB R152, R97, R96 ;  /* 0x000000606198723e */ /* 0x004fe200000000ff */
[----:B------:R2:W-:Y:S01]  /*fa00*/  STSM.16.M88.4 [R166], R12 ;  /* 0x0000000ca6007844 */ /* 0x0005e20000000200 */
[----:B------:R-:W-:Y:S02]  /*fa10*/  F2FP.F16.F32.PACK_AB R153, R99, R98 ;  /* 0x000000626399723e */ /* 0x000fe400000000ff */
[----:B------:R-:W-:Y:S02]  /*fa20*/  F2FP.F16.F32.PACK_AB R154, R101, R100 ;  /* 0x00000064659a723e */ /* 0x000fe400000000ff */
[----:B------:R-:W-:Y:S01]  /*fa30*/  F2FP.F16.F32.PACK_AB R155, R103, R102 ;  /* 0x00000066679b723e */ /* 0x000fe200000000ff */
[----:B---3--:R-:W3:Y:S01]  /*fa40*/  LDC.64 R8, c[0x0][0xc08] ;  /* 0x00030200ff087b82 */ /* 0x008ee20000000a00 */
[----:B------:R-:W-:-:S02]  /*fa50*/  MOV R17, R162 ;  /* 0x000000a200117202 */ /* 0x000fc40000000f00 */
[----:B------:R-:W-:Y:S01]  /*fa60*/  F2FP.F16.F32.PACK_AB R156, R105, R104 ;  /* 0x00000068699c723e */ /* 0x000fe200000000ff */
[----:B------:R-:W-:Y:S01]  /*fa70*/  STSM.16.M88.4 [R19], R152 ;  /* 0x0000009813007844 */ /* 0x000fe20000000200 */
[----:B------:R-:W-:Y:S02]  /*fa80*/  F2FP.F16.F32.PACK_AB R157, R107, R106 ;  /* 0x0000006a6b9d723e */ /* 0x000fe400000000ff */
[----:B------:R-:W-:Y:S02]  /*fa90*/  F2FP.F16.F32.PACK_AB R158, R109, R108 ;  /* 0x0000006c6d9e723e */ /* 0x000fe400000000ff */
[----:B------:R-:W-:Y:S02]  /*faa0*/  F2FP.F16.F32.PACK_AB R159, R111, R110 ;  /* 0x0000006e6f9f723e */ /* 0x000fe400000000ff */
[----:B--2---:R-:W-:Y:S02]  /*fab0*/  MOV R14, R160 ;  /* 0x000000a0000e7202 */ /* 0x004fe40000000f00 */
[----:B------:R-:W-:Y:S01]  /*fac0*/  F2FP.F16.F32.PACK_AB R160, R113, R112 ;  /* 0x0000007071a0723e */ /* 0x000fe200000000ff */
[----:B------:R2:W-:Y:S01]  /*fad0*/  STSM.16.M88.4 [R17], R156 ;  /* 0x0000009c11007844 */ /* 0x0005e20000000200 */
[----:B------:R-:W-:-:S02]  /*fae0*/  F2FP.F16.F32.PACK_AB R161, R115, R114 ;  /* 0x0000007273a1723e */ /* 0x000fc400000000ff */
[----:B------:R-:W-:Y:S02]  /*faf0*/  F2FP.F16.F32.PACK_AB R162, R117, R116 ;  /* 0x0000007475a2723e */ /* 0x000fe400000000ff */
[----:B------:R-:W-:Y:S02]  /*fb00*/  F2FP.F16.F32.PACK_AB R163, R119, R118 ;  /* 0x0000007677a3723e */ /* 0x000fe400000000ff */
[----:B------:R-:W-:Y:S02]  /*fb10*/  MOV R7, R20 ;  /* 0x0000001400077202 */ /* 0x000fe40000000f00 */
[----:B------:R-:W-:Y:S01]  /*fb20*/  F2FP.F16.F32.PACK_AB R164, R121, R120 ;  /* 0x0000007879a4723e */ /* 0x000fe200000000ff */
[----:B------:R4:W-:Y:S01]  /*fb30*/  STSM.16.M88.4 [R14], R160 ;  /* 0x000000a00e007844 */ /* 0x0009e20000000200 */
[----:B---3--:R-:W-:Y:S01]  /*fb40*/  ISETP.NE.U32.AND P0, PT, R8, RZ, PT ;  /* 0x000000ff0800720c */ /* 0x008fe20003f05070 */
[----:B------:R-:W3:Y:S01]  /*fb50*/  LDC.64 R20, c[0x0][0xc00] ;  /* 0x00030000ff147b82 */ /* 0x000ee20000000a00 */
[----:B------:R-:W-:-:S02]  /*fb60*/  F2FP.F16.F32.PACK_AB R165, R123, R122 ;  /* 0x0000007a7ba5723e */ /* 0x000fc400000000ff */
[----:B------:R-:W-:Y:S02]  /*fb70*/  F2FP.F16.F32.PACK_AB R166, R125, R124 ;  /* 0x0000007c7da6723e */ /* 0x000fe400000000ff */
[----:B------:R-:W-:Y:S02]  /*fb80*/  F2FP.F16.F32.PACK_AB R167, R127, R126 ;  /* 0x0000007e7fa7723e */ /* 0x000fe400000000ff */
[----:B------:R-:W-:Y:S02]  /*fb90*/  ISETP.NE.AND.EX P0, PT, R9, RZ, PT, P0 ;  /* 0x000000ff0900720c */ /* 0x000fe40003f05300 */
[----:B--2---:R-:W-:Y:S01]  /*fba0*/  MOV R17, R4 ;  /* 0x0000000400117202 */ /* 0x004fe20000000f00 */
[----:B------:R2:W-:Y:S01]  /*fbb0*/  STSM.16.M88.4 [R7], R164 ;  /* 0x000000a407007844 */ /* 0x0005e20000000200 */
[----:B------:R-:W-:Y:S02]  /*fbc0*/  F2FP.F16.F32.PACK_AB R8, R129, R128 ;  /* 0x000000808108723e */ /* 0x000fe400000000ff */
[----:B------:R-:W-:-:S02]  /*fbd0*/  F2FP.F16.F32.PACK_AB R9, R131, R130 ;  /* 0x000000828309723e */ /* 0x000fc400000000ff */
[----:B------:R-:W-:Y:S02]  /*fbe0*/  F2FP.F16.F32.PACK_AB R10, R133, R132 ;  /* 0x00000084850a723e */ /* 0x000fe400000000ff */
[----:B------:R-:W-:Y:S02]  /*fbf0*/  F2FP.F16.F32.PACK_AB R11, R135, R134 ;  /* 0x00000086870b723e */ /* 0x000fe400000000ff */
[----:B------:R-:W-:Y:S02]  /*fc00*/  F2FP.F16.F32.PACK_AB R12, R137, R136 ;  /* 0x00000088890c723e */ /* 0x000fe400000000ff */
[----:B------:R-:W-:Y:S01]  /*fc10*/  F2FP.F16.F32.PACK_AB R13, R139, R138 ;  /* 0x0000008a8b0d723e */ /* 0x000fe200000000ff */
[----:B------:R5:W-:Y:S01]  /*fc20*/  STSM.16.M88.4 [R17], R8 ;  /* 0x0000000811007844 */ /* 0x000be20000000200 */
[----:B----4-:R-:W-:Y:S01]  /*fc30*/  F2FP.F16.F32.PACK_AB R14, R141, R140 ;  /* 0x0000008c8d0e723e */ /* 0x010fe200000000ff */
[----:B---3--:R-:W-:Y:S01]  /*fc40*/  IMAD.WIDE R4, R201, 0x4, R20 ;  /* 0x00000004c9047825 */ /* 0x008fe200078e0214 */
[----:B------:R-:W-:Y:S01]  /*fc50*/  F2FP.F16.F32.PACK_AB R15, R143, R142 ;  /* 0x0000008e8f0f723e */ /* 0x000fe200000000ff */
[----:B------:R-:W3:Y:S01]  /*fc60*/  LDC R21, c[0x0][0xad4] ;  /* 0x0002b500ff157b82 */ /* 0x000ee20000000800 */
[----:B------:R-:W-:Y:S01]  /*fc70*/  F2FP.F16.F32.PACK_AB R152, R145, R144 ;  /* 0x000000909198723e */ /* 0x000fe200000000ff */
[----:B--2---:R-:W-:Y:S01]  /*fc80*/  IMAD.MOV.U32 R7, RZ, RZ, RZ ;  /* 0x000000ffff077224 */ /* 0x004fe200078e00ff */
[----:B------:R-:W-:Y:S01]  /*fc90*/  F2FP.F16.F32.PACK_AB R153, R147, R146 ;  /* 0x000000929399723e */ /* 0x000fe200000000ff */
[----:B------:R2:W-:Y:S01]  /*fca0*/  STSM.16.M88.4 [R0], R12 ;  /* 0x0000000c00007844 */ /* 0x0005e20000000200 */
[----:B------:R-:W-:-:S02]  /*fcb0*/  F2FP.F16.F32.PACK_AB R154, R149, R148 ;  /* 0x00000094959a723e */ /* 0x000fc400000000ff */
[----:B------:R-:W-:Y:S02]  /*fcc0*/  F2FP.F16.F32.PACK_AB R155, R151, R150 ;  /* 0x00000096979b723e */ /* 0x000fe400000000ff */
[----:B0-----:R-:W-:-:S03]  /*fcd0*/  ISETP.NE.U32.AND P1, PT, R168, RZ, PT ;  /* 0x000000ffa800720c */ /* 0x001fc60003f25070 */
[----:B------:R0:W-:Y:S01]  /*fce0*/  STSM.16.M88.4 [R170], R152 ;  /* 0x00000098aa007844 */ /* 0x0001e20000000200 */
[----:B------:R-:W-:Y:S01]  /*fcf0*/  BAR.SYNC.DEFER_BLOCKING 0x1, 0x100 ;  /* 0x0044000000007b1d */ /* 0x000fe20000010000 */
[----:B------:R-:W-:-:S07]  /*fd00*/  ISETP.NE.AND.EX P1, PT, R169, RZ, PT, P1 ;  /* 0x000000ffa900720c */ /* 0x000fce0003f25310 */
[----:B-----5:R-:W4:Y:S01]  /*fd10*/  @P0 LDC.64 R8, c[0x0][0xc08] ;  /* 0x00030200ff080b82 */ /* 0x020f220000000a00 */
[----:B------:R-:W-:Y:S01]  /*fd20*/  ISETP.NE.AND P2, PT, R200, RZ, PT ;  /* 0x000000ffc800720c */ /* 0x000fe20003f45270 */
[----:B------:R-:W-:-:S06]  /*fd30*/  UISETP.NE.AND UP0, UPT, UR11, 0x1, UPT ;  /* 0x000000010b00788c */ /* 0x000fcc000bf05270 */
[----:B--2---:R-:W2:Y:S01]  /*fd40*/  LDC.64 R14, c[0x0][0xba8] ;  /* 0x0002ea00ff0e7b82 */ /* 0x004ea20000000a00 */
[----:B------:R-:W5:Y:S01]  /*fd50*/  @P1 LDG.E R7, desc[UR40][R4.64] ;  /* 0x0000002804071981 */ /* 0x000f62000c1e1900 */
[----:B----4-:R-:W-:Y:S01]  /*fd60*/  @P0 IMAD.WIDE R8, R201, 0x4, R8 ;  /* 0x00000004c9080825 */ /* 0x010fe200078e0208 */
[----:B---3--:R-:W-:Y:S02]  /*fd70*/  SEL R21, R200, R21, P2 ;  /* 0x00000015c8157207 */ /* 0x008fe40001000000 */
[----:B------:R-:W-:Y:S01]  /*fd80*/  @UP0 ULDC UR8, c[0x0][0xbec] ;  /* 0x0002fb0000080ab9 */ /* 0x000fe20000000800 */
[----:B------:R-:W-:Y:S01]  /*fd90*/  @UP0 ULDC UR10, c[0x0][0xbf0] ;  /* 0x0002fc00000a0ab9 */ /* 0x000fe20000000800 */
[----:B------:R3:W4:Y:S01]  /*fda0*/  @P0 LDG.E R19, desc[UR40][R8.64] ;  /* 0x0000002808130981 */ /* 0x000722000c1e1900 */
[----:B------:R-:W-:Y:S01]  /*fdb0*/  IMAD.MOV.U32 R0, RZ, RZ, 0x9b8 ;  /* 0x000009b8ff007424 */ /* 0x000fe200078e00ff */
[----:B------:R-:W-:Y:S01]  /*fdc0*/  ISETP.GT.AND P3, PT, R21, 0x1, PT ;  /* 0x000000011500780c */ /* 0x000fe20003f64270 */
[----:B------:R-:W-:Y:S01]  /*fdd0*/  VIADD R17, R22, UR43 ;  /* 0x0000002b16117c36 */ /* 0x000fe20008000000 */
[----:B------:R-:W-:-:S02]  /*fde0*/  ISETP.NE.U32.AND P2, PT, R168, RZ, PT ;  /* 0x000000ffa800720c */ /* 0x000fc40003f45070 */
[----:B0-----:R-:W-:Y:S01]  /*fdf0*/  SEL R152, R0, 0x978, P3 ;  /* 0x0000097800987807 */ /* 0x001fe20001800000 */
[----:B------:R-:W-:Y:S01]  /*fe00*/  IMAD.MOV.U32 R155, RZ, RZ, R17 ;  /* 0x000000ffff9b7224 */ /* 0x000fe200078e0011 */
[----:B------:R-:W-:Y:S02]  /*fe10*/  ISETP.NE.AND.EX P2, PT, R169, RZ, PT, P2 ;  /* 0x000000ffa900720c */ /* 0x000fe40003f45320 */
[----:B------:R-:W0:Y:S01]  /*fe20*/  LDC.64 R10, c[0x0][R152+0x220] ;  /* 0x00008800980a7b82 */ /* 0x000e220000000a00 */
[----:B------:R-:W-:Y:S02]  /*fe30*/  SHF.R.S32.HI R0, RZ, 0x1f, R201 ;  /* 0x0000001fff007819 */ /* 0x000fe400000114c9 */
[----:B------:R-:W-:Y:S02]  /*fe40*/  SEL R201, R201, RZ, !P2 ;  /* 0x000000ffc9c97207 */ /* 0x000fe40005000000 */
[----:B------:R-:W-:Y:S02]  /*fe50*/  PLOP3.LUT P4, PT, PT, PT, UP0, 0x80, 0x0 ;  /* 0x000000000000781c */ /* 0x000fe40003f8f008 */
[----:B------:R-:W-:Y:S01]  /*fe60*/  SEL R21, R0, RZ, !P2 ;  /* 0x000000ff00157207 */ /* 0x000fe20005000000 */
[----:B---3--:R-:W3:Y:S01]  /*fe70*/  LDC.64 R8, c[0x0][R152+0x218] ;  /* 0x0000860098087b82 */ /* 0x008ee20000000a00 */
[----:B------:R-:W-:-:S07]  /*fe80*/  SEL R153, R230, RZ, P3 ;  /* 0x000000ffe6997207 */ /* 0x000fce0001800000 */
[----:B------:R-:W1:Y:S01]  /*fe90*/  LDC.64 R12, c[0x0][R152+0x228] ;  /* 0x00008a00980c7b82 */ /* 0x000e620000000a00 */
[----:B0-----:R-:W-:-:S07]  /*fea0*/  IMAD R0, R11, R201, RZ ;  /* 0x000000c90b007224 */ /* 0x001fce00078e02ff */
[----:B--2---:R-:W0:Y:S01]  /*feb0*/  @!P3 LDC R14, c[0x0][0xb50] ;  /* 0x0002d400ff0ebb82 */ /* 0x004e220000000800 */
[----:B------:R-:W-:Y:S02]  /*fec0*/  IMAD R159, R10, R21, R0 ;  /* 0x000000150a9f7224 */ /* 0x000fe400078e0200 */
[----:B------:R-:W-:Y:S01]  /*fed0*/  @P4 IMAD.HI.U32 R0, R17, UR8, RZ ;  /* 0x0000000811004c27 */ /* 0x000fe2000f8e00ff */
[----:B------:R-:W-:-:S04]  /*fee0*/  ULDC UR8, c[0x0][0xa88] ;  /* 0x0002a20000087ab9 */ /* 0x000fc80000000800 */
[----:B------:R-:W2:Y:S01]  /*fef0*/  LDC.64 R20, c[0x0][R152+0x210] ;  /* 0x0000840098147b82 */ /* 0x000ea20000000a00 */
[-C--:B---3--:R-:W-:Y:S01]  /*ff00*/  IMAD R157, R9, R23.reuse, RZ ;  /* 0x00000017099d7224 */ /* 0x088fe200078e02ff */
[----:B------:R-:W-:Y:S01]  /*ff10*/  @P4 SHF.R.U32.HI R155, RZ, UR10, R0 ;  /* 0x0000000aff9b4c19 */ /* 0x000fe20008011600 */
[----:B------:R-:W-:-:S04]  /*ff20*/  IMAD.WIDE.U32 R8, R8, R23, RZ ;  /* 0x0000001708087225 */ /* 0x000fc800078e00ff */
[----:B------:R-:W-:Y:S01]  /*ff30*/  IMAD.WIDE.U32 R10, R10, R201, RZ ;  /* 0x000000c90a0a7225 */ /* 0x000fe200078e00ff */
[----:B------:R-:W3:Y:S03]  /*ff40*/  @!P3 LDC R15, c[0x0][0xb54] ;  /* 0x0002d500ff0fbb82 */ /* 0x000ee60000000800 */
[----:B------:R-:W-:Y:S02]  /*ff50*/  IMAD.IADD R157, R9, 0x1, R157 ;  /* 0x00000001099d7824 */ /* 0x000fe400078e029d */
[----:B------:R-:W-:Y:S02]  /*ff60*/  IMAD.IADD R11, R11, 0x1, R159 ;  /* 0x000000010b0b7824 */ /* 0x000fe400078e029f */
[-C--:B-1----:R-:W-:Y:S02]  /*ff70*/  IMAD R9, R13, R153.reuse, RZ ;  /* 0x000000990d097224 */ /* 0x082fe400078e02ff */
[----:B------:R-:W-:-:S04]  /*ff80*/  IMAD.WIDE.U32 R12, R12, R153, RZ ;  /* 0x000000990c0c7225 */ /* 0x000fc800078e00ff */
[----:B------:R-:W-:Y:S01]  /*ff90*/  IMAD.IADD R13, R13, 0x1, R9 ;  /* 0x000000010d0d7824 */ /* 0x000fe200078e0209 */
[----:B-----5:R-:W-:Y:S01]  /*ffa0*/  IADD3 R8, P2, P5, R10, R8, R7 ;  /* 0x000000080a087210 */ /* 0x020fe20007d5e007 */
[----:B------:R-:W-:Y:S01]  /*ffb0*/  IMAD.MOV R10, RZ, RZ, -R155 ;  /* 0x000000ffff0a7224 */ /* 0x000fe200078e0a9b */
[----:B------:R-:W-:-:S03]  /*ffc0*/  SHF.R.S32.HI R0, RZ, 0x1f, R7 ;  /* 0x0000001fff007819 */ /* 0x000fc60000011407 */
[----:B------:R-:W-:Y:S01]  /*ffd0*/  IMAD R9, R10, UR11, R17 ;  /* 0x0000000b0a097c24 */ /* 0x000fe2000f8e0211 */
[----:B------:R-:W-:Y:S02]  /*ffe0*/  IADD3.X R11, R11, R157, R0, P2, P5 ;  /* 0x0000009d0b0b7210 */ /* 0x000fe400017ea400 */
[----:B------:R-:W-:Y:S02]  /*fff0*/  IADD3 R12, P2, P5, R155, R8, R12 ;  /* 0x000000089b0c7210 */ /* 0x000fe40007d5e00c */
[----:B------:R-:W-:Y:S02]  /*10000*/  SHF.R.S32.HI R8, RZ, 0x1f, R155 ;  /* 0x0000001fff087819 */ /* 0x000fe4000001149b */
[----:B----4-:R-:W-:Y:S02]  /*10010*/  @P0 R2UR UR8, R19 ;  /* 0x00000000130802ca */ /* 0x010fe400000e0000 */
[----:B------:R-:W-:Y:S01]  /*10020*/  IADD3.X R13, R8, R11, R13, P2, P5 ;  /* 0x0000000b080d7210 */ /* 0x000fe200017ea40d */
[-C--:B--2---:R-:W-:Y:S01]  /*10030*/  IMAD R8, R21, R9.reuse, RZ ;  /* 0x0000000915087224 */ /* 0x084fe200078e02ff */
        /* <DEDUP_REMOVED lines=9> */
[----:B------:R-:W3:Y:S01]  /*100d0*/  LDG.E R8, desc[UR40][R4.64+0x4] ;  /* 0x0000042804087981 */ /* 0x000ee2000c1e1900 */
[----:B--2---:R-:W-:Y:S02]  /*100e0*/  R2UR UR10, R9 ;  /* 0x00000000090a72ca */ /* 0x004fe400000e0000 */
[----:B---3--:R-:W-:-:S13]  /*100f0*/  R2UR UR8, R8 ;  /* 0x00000000080872ca */ /* 0x008fda00000e0000 */
[----:B------:R-:W-:-:S12]  /*10100*/  UIADD3 UR8, -UR10, UR8, URZ ;  /* 0x000000080a087290 */ /* 0x000fd8000fffe13f */
.L_x_11448:
[----:B------:R-:W2:Y:S01]  /*10110*/  LDL R10, [R1+0x5c] ;  /* 0x00005c00010a7983 */ /* 0x000ea20000100800 */
[----:B------:R-:W-:Y:S01]  /*10120*/  UIMAD UR8, UR8, UR11, URZ ;  /* 0x0000000b080872a4 */ /* 0x000fe2000f8e023f */
[----:B------:R-:W-:Y:S02]  /*10130*/  LOP3.LUT P0, RZ, R231, 0x3, RZ, 0xc0, !PT ;  /* 0x00000003e7ff7812 */ /* 0x000fe4000780c0ff */
[----:B------:R-:W-:Y:S04]  /*10140*/  SHFL.IDX PT, R4, R14, RZ, 0x1c1f ;  /* 0x001c1fff0e047589 */ /* 0x000fe800000e0000 */
[----:B------:R-:W0:Y:S04]  /*10150*/  SHFL.IDX PT, R5, R15, RZ, 0x1c1f ;  /* 0x001c1fff0f057589 */ /* 0x000e2800000e0000 */
[----:B------:R-:W-:Y:S04]  /*10160*/  SHFL.IDX PT, R8, R14, 0x1, 0x1c1f ;  /* 0x003c1f000e087f89 */ /* 0x000fe800000e0000 */
[----:B------:R-:W1:Y:S01]  /*10170*/  SHFL.IDX PT, R9, R15, 0x1, 0x1c1f ;  /* 0x003c1f000f097f89 */ /* 0x000e6200000e0000 */
[----:B--2---:R-:W-:-:S04]  /*10180*/  VIADD R10, R10, UR43 ;  /* 0x0000002b0a0a7c36 */ /* 0x004fc80008000000 */
[C---:B------:R-:W-:Y:S01]  /*10190*/  VIADD R12, R10.reuse, 0x8 ;  /* 0x000000080a0c7836 */ /* 0x040fe20000000000 */
[----:B------:R-:W-:-:S04]  /*101a0*/  ISETP.GE.OR P1, PT, R10, UR8, P0 ;  /* 0x000000080a007c0c */ /* 0x000fc80008726670 */
[----:B------:R-:W-:-:S09]  /*101b0*/  ISETP.GE.OR P0, PT, R12, UR8, P0 ;  /* 0x000000080c007c0c */ /* 0x000fd20008706670 */
[----:B0-----:R0:W-:Y:S04]  /*101c0*/  @!P1 ST.E desc[UR40][R4.64], R2 ;  /* 0x0000000204009985 */ /* 0x0011e8000c101928 */
[----:B-1----:R0:W-:Y:S01]  /*101d0*/  @!P0 ST.E desc[UR40][R8.64], R3 ;  /* 0x0000000308008985 */ /* 0x0021e2000c101928 */
[----:B------:R-:W-:Y:S05]  /*101e0*/  @P3 BRA `(.L_x_11449) ;  /* 0x0000000c00fc3947 */ /* 0x000fea0003800000 */
[----:B0-----:R-:W0:Y:S01]  /*101f0*/  S2R R2, SR_TID.X ;  /* 0x0000000000027919 */ /* 0x001e220000002100 */
[----:B------:R-:W-:Y:S01]  /*10200*/  @UP0 ULDC UR10, c[0x0][0xbec] ;  /* 0x0002fb00000a0ab9 */ /* 0x000fe20000000800 */
        /* <DEDUP_REMOVED lines=9> */
[----:B------:R-:W-:Y:S01]  /*102a0*/  IMAD.WIDE R4, R4, R5, UR6 ;  /* 0x0000000604047e25 */ /* 0x000fe2000f8e0205 */
[----:B------:R-:W-:Y:S02]  /*102b0*/  ULDC.64 UR6, c[0x0][0xaa0] ;  /* 0x0002a80000067ab9 */ /* 0x000fe40000000a00 */
[C---:B------:R-:W-:Y:S02]  /*102c0*/  IADD3 R29, P1, R4.reuse, 0x3000, RZ ;  /* 0x00003000041d7810 */ /* 0x040fe40007f3e0ff */
[C---:B------:R-:W-:Y:S02]  /*102d0*/  IADD3 R13, P3, R4.reuse, 0x1000, RZ ;  /* 0x00001000040d7810 */ /* 0x040fe40007f7e0ff */
[----:B------:R-:W-:Y:S02]  /*102e0*/  IADD3 R25, P2, R4, 0x2000, RZ ;  /* 0x0000200004197810 */ /* 0x000fe40007f5e0ff */
[----:B------:R-:W-:Y:S02]  /*102f0*/  LOP3.LUT R28, R29, 0x380, RZ, 0xc0, !PT ;  /* 0x000003801d1c7812 */ /* 0x000fe400078ec0ff */
[----:B------:R-:W-:-:S02]  /*10300*/  LOP3.LUT R12, R13, 0x380, RZ, 0xc0, !PT ;  /* 0x000003800d0c7812 */ /* 0x000fc400078ec0ff */
[----:B------:R-:W-:Y:S02]  /*10310*/  LOP3.LUT R24, R25, 0x380, RZ, 0xc0, !PT ;  /* 0x0000038019187812 */ /* 0x000fe400078ec0ff */
[----:B------:R-:W-:Y:S02]  /*10320*/  SHF.R.U64 R28, R28, 0x3, RZ ;  /* 0x000000031c1c7819 */ /* 0x000fe400000012ff */
[----:B------:R-:W-:Y:S02]  /*10330*/  SHF.R.U64 R12, R12, 0x3, RZ ;  /* 0x000000030c0c7819 */ /* 0x000fe400000012ff */
[----:B------:R-:W-:Y:S02]  /*10340*/  SHF.R.U64 R24, R24, 0x3, RZ ;  /* 0x0000000318187819 */ /* 0x000fe400000012ff */
[----:B------:R-:W-:Y:S01]  /*10350*/  LOP3.LUT R28, R28, R29, RZ, 0x3c, !PT ;  /* 0x0000001d1c1c7212 */ /* 0x000fe200078e3cff */
[--C-:B------:R-:W-:Y:S01]  /*10360*/  IMAD.X R29, RZ, RZ, R5.reuse, P1 ;  /* 0x000000ffff1d7224 */ /* 0x100fe200008e0605 */
[----:B------:R-:W-:Y:S01]  /*10370*/  LOP3.LUT R12, R12, R13, RZ, 0x3c, !PT ;  /* 0x0000000d0c0c7212 */ /* 0x000fe200078e3cff */
[--C-:B------:R-:W-:Y:S01]  /*10380*/  IMAD.X R13, RZ, RZ, R5.reuse, P3 ;  /* 0x000000ffff0d7224 */ /* 0x100fe200018e0605 */
[----:B------:R-:W-:Y:S01]  /*10390*/  LOP3.LUT R24, R24, R25, RZ, 0x3c, !PT ;  /* 0x0000001918187212 */ /* 0x000fe200078e3cff */
[----:B------:R-:W-:Y:S01]  /*103a0*/  IMAD.X R25, RZ, RZ, R5, P2 ;  /* 0x000000ffff197224 */ /* 0x000fe200010e0605 */
[----:B------:R-:W-:-:S02]  /*103b0*/  IADD3 R53, P1, R4, 0x9000, RZ ;  /* 0x0000900004357810 */ /* 0x000fc40007f3e0ff */
[C---:B------:R-:W-:Y:S02]  /*103c0*/  IADD3 R33, P0, R4.reuse, 0x4000, RZ ;  /* 0x0000400004217810 */ /* 0x040fe40007f1e0ff */
[C---:B------:R-:W-:Y:S02]  /*103d0*/  IADD3 R37, P6, R4.reuse, 0x5000, RZ ;  /* 0x0000500004257810 */ /* 0x040fe40007fde0ff */
[C---:B------:R-:W-:Y:S02]  /*103e0*/  IADD3 R41, P5, R4.reuse, 0x6000, RZ ;  /* 0x0000600004297810 */ /* 0x040fe40007fbe0ff */
[----:B------:R-:W-:Y:S01]  /*103f0*/  LOP3.LUT R11, R4, 0x380, RZ, 0xc0, !PT ;  /* 0x00000380040b7812 */ /* 0x000fe200078ec0ff */
[----:B------:R-:W-:Y:S01]  /*10400*/  IMAD R0, R0, UR6, RZ ;  /* 0x0000000600007c24 */ /* 0x000fe2000f8e02ff */
[C---:B------:R-:W-:Y:S01]  /*10410*/  IADD3 R45, P3, R4.reuse, 0x7000, RZ ;  /* 0x00007000042d7810 */ /* 0x040fe20007f7e0ff */
[----:B------:R-:W5:Y:S01]  /*10420*/  LD.E.128 R12, desc[UR40][R12.64] ;  /* 0x000000280c0c7980 */ /* 0x000f62000c101d00 */
[----:B------:R-:W-:-:S02]  /*10430*/  IADD3 R49, P2, R4, 0x8000, RZ ;  /* 0x0000800004317810 */ /* 0x000fc40007f5e0ff */
[----:B------:R-:W-:Y:S01]  /*10440*/  LOP3.LUT R52, R53, 0x380, RZ, 0xc0, !PT ;  /* 0x0000038035347812 */ /* 0x000fe200078ec0ff */
[----:B------:R-:W5:Y:S01]  /*10450*/  LD.E.128 R24, desc[UR40][R24.64] ;  /* 0x0000002818187980 */ /* 0x000f62000c101d00 */
[----:B------:R-:W-:Y:S02]  /*10460*/  LOP3.LUT R32, R33, 0x380, RZ, 0xc0, !PT ;  /* 0x0000038021207812 */ /* 0x000fe400078ec0ff */
[----:B------:R-:W-:Y:S01]  /*10470*/  LOP3.LUT R36, R37, 0x380, RZ, 0xc0, !PT ;  /* 0x0000038025247812 */ /* 0x000fe200078ec0ff */
[----:B------:R-:W5:Y:S01]  /*10480*/  LD.E.128 R28, desc[UR40][R28.64] ;  /* 0x000000281c1c7980 */ /* 0x000f62000c101d00 */
        /* <DEDUP_REMOVED lines=21> */
[----:B------:R-:W-:-:S02]  /*105e0*/  IADD3 R9, P1, R4, 0xf000, RZ ;  /* 0x0000f00004097810 */ /* 0x000fc40007f3e0ff */
[----:B------:R-:W-:Y:S01]  /*105f0*/  SHF.R.U64 R11, R11, 0x3, RZ ;  /* 0x000000030b0b7819 */ /* 0x000fe200000012ff */
[----:B------:R-:W-:Y:S01]  /*10600*/  IMAD R17, R7, UR7, R0 ;  /* 0x0000000707117c24 */ /* 0x000fe2000f8e0200 */
[C---:B------:R-:W-:Y:S01]  /*10610*/  IADD3 R57, P0, R4.reuse, 0xa000, RZ ;  /* 0x0000a00004397810 */ /* 0x040fe20007f1e0ff */
[----:B------:R-:W-:Y:S01]  /*10620*/  IMAD.X R77, RZ, RZ, R5, P1 ;  /* 0x000000ffff4d7224 */ /* 0x000fe200008e0605 */
[C---:B------:R-:W-:Y:S01]  /*10630*/  IADD3 R61, P6, R4.reuse, 0xb000, RZ ;  /* 0x0000b000043d7810 */ /* 0x040fe20007fde0ff */
[----:B------:R-:W5:Y:S01]  /*10640*/  LD.E.128 R32, desc[UR40][R32.64] ;  /* 0x0000002820207980 */ /* 0x000f62000c101d00 */
[C---:B------:R-:W-:Y:S02]  /*10650*/  IADD3 R65, P5, R4.reuse, 0xc000, RZ ;  /* 0x0000c00004417810 */ /* 0x040fe40007fbe0ff */
        /* <DEDUP_REMOVED lines=14> */
[----:B------:R-:W-:Y:S02]  /*10740*/  SHF.R.U64 R56, R56, 0x3, RZ ;  /* 0x0000000338387819 */ /* 0x000fe400000012ff */
[----:B------:R-:W-:Y:S02]  /*10750*/  SHF.R.U64 R60, R60, 0x3, RZ ;  /* 0x000000033c3c7819 */ /* 0x000fe400000012ff */
[----:B------:R-:W-:Y:S02]  /*10760*/  SHF.R.U64 R64, R64, 0x3, RZ ;  /* 0x0000000340407819 */ /* 0x000fe400000012ff */
[----:B------:R-:W-:Y:S02]  /*10770*/  SHF.R.U64 R68, R68, 0x3, RZ ;  /* 0x0000000344447819 */ /* 0x000fe400000012ff */
[----:B------:R-:W-:-:S02]  /*10780*/  SHF.R.U64 R72, R72, 0x3, RZ ;  /* 0x0000000348487819 */ /* 0x000fc400000012ff */
[----:B------:R-:W-:Y:S02]  /*10790*/  LOP3.LUT R4, R11, R4, RZ, 0x3c, !PT ;  /* 0x000000040b047212 */ /* 0x000fe400078e3cff */
        /* <DEDUP_REMOVED lines=11> */
[----:B------:R-:W-:Y:S01]  /*10850*/  IMAD R0, R20, 0x20, R3 ;  /* 0x0000002014007824 */ /* 0x000fe200078e0203 */
[----:B------:R0:W5:Y:S04]  /*10860*/  LD.E.128 R8, desc[UR40][R4.64] ;  /* 0x0000002804087980 */ /* 0x000168000c101d00 */
[----:B------:R-:W5:Y:S04]  /*10870*/  LD.E.128 R56, desc[UR40][R56.64] ;  /* 0x0000002838387980 */ /* 0x000f68000c101d00 */
[----:B------:R-:W5:Y:S01]  /*10880*/  LD.E.128 R60, desc[UR40][R60.64] ;  /* 0x000000283c3c7980 */ /* 0x000f62000c101d00 */
[----:B0-----:R-:W-:Y:S01]  /*10890*/  IMAD.WIDE.U32 R4, R7, UR6, RZ ;  /* 0x0000000607047c25 */ /* 0x001fe2000f8e00ff */
[----:B------:R-:W-:-:S02]  /*108a0*/  ULDC.64 UR6, c[0x0][0xae8] ;  /* 0x0002ba0000067ab9 */ /* 0x000fc40000000a00 */
[----:B------:R-:W5:Y:S01]  /*108b0*/  LD.E.128 R64, desc[UR40][R64.64] ;  /* 0x0000002840407980 */ /* 0x000f62000c101d00 */
[----:B------:R-:W-:Y:S01]  /*108c0*/  IMAD.IADD R5, R5, 0x1, R17 ;  /* 0x0000000105057824 */ /* 0x000fe200078e0211 */
[----:B------:R-:W-:Y:S01]  /*108d0*/  SHF.R.S32.HI R7, RZ, 0x1f, R201 ;  /* 0x0000001fff077819 */ /* 0x000fe200000114c9 */
[----:B------:R-:W-:Y:S01]  /*108e0*/  VIADD R20, R0, UR43 ;  /* 0x0000002b00147c36 */ /* 0x000fe20008000000 */
[----:B------:R-:W5:Y:S01]  /*108f0*/  LD.E.128 R68, desc[UR40][R68.64] ;  /* 0x0000002844447980 */ /* 0x000f62000c101d00 */
[----:B------:R-:W-:-:S03]  /*10900*/  IMAD.WIDE.U32 R4, R23, UR6, R4 ;  /* 0x0000000617047c25 */ /* 0x000fc6000f8e0004 */
[----:B------:R-:W5:Y:S01]  /*10910*/  LD.E.128 R72, desc[UR40][R72.64] ;  /* 0x0000002848487980 */ /* 0x000f62000c101d00 */
[----:B------:R-:W-:Y:S01]  /*10920*/  IMAD R5, R23, UR7, R5 ;  /* 0x0000000717057c24 */ /* 0x000fe2000f8e0205 */
[----:B------:R-:W-:Y:S01]  /*10930*/  ULDC.64 UR6, c[0x0][0xaf0] ;  /* 0x0002bc0000067ab9 */ /* 0x000fe20000000a00 */
[----:B------:R-:W-:Y:S01]  /*10940*/  @P4 IMAD.HI.U32 R19, R20, UR10, RZ ;  /* 0x0000000a14134c27 */ /* 0x000fe2000f8e00ff */
[----:B------:R-:W-:Y:S01]  /*10950*/  @UP0 ULDC UR10, c[0x0][0xbf0] ;  /* 0x0002fc00000a0ab9 */ /* 0x000fe20000000800 */
[----:B------:R-:W5:Y:S02]  /*10960*/  LD.E.128 R76, desc[UR40][R76.64] ;  /* 0x000000284c4c7980 */ /* 0x000f64000c101d00 */
[----:B------:R-:W-:Y:S02]  /*10970*/  IMAD R0, R7, UR6, RZ ;  /* 0x0000000607007c24 */ /* 0x000fe4000f8e02ff */
[----:B------:R-:W-:Y:S01]  /*10980*/  IMAD.MOV.U32 R7, RZ, RZ, R20 ;  /* 0x000000ffff077224 */ /* 0x000fe200078e0014 */
[----:B------:R-:W-:Y:S01]  /*10990*/  @P4 SHF.R.U32.HI R7, RZ, UR10, R19 ;  /* 0x0000000aff074c19 */ /* 0x000fe20008011613 */
[C---:B------:R-:W-:Y:S01]  /*109a0*/  IMAD R17, R201.reuse, UR7, R0 ;  /* 0x00000007c9117c24 */ /* 0x040fe2000f8e0200 */
[----:B------:R-:W-:Y:S01]  /*109b0*/  @!PT LDS RZ, [RZ] ;  /* 0x00000000fffff984 */ /* 0x000fe20000000800 */
[----:B------:R-:W-:Y:S01]  /*109c0*/  @!PT LDS RZ, [RZ] ;  /* 0x00000000fffff984 */ /* 0x000fe20000000800 */
[----:B------:R-:W-:Y:S01]  /*109d0*/  @!PT LDS RZ, [RZ] ;  /* 0x00000000fffff984 */ /* 0x000fe20000000800 */
[----:B------:R-:W-:Y:S01]  /*109e0*/  @!PT LDS RZ, [RZ] ;  /* 0x00000000fffff984 */ /* 0x000fe20000000800 */
[----:B------:R0:W-:Y:S06]  /*109f0*/  MEMBAR.ALL.CTA ;  /* 0x0000000000007992 */ /* 0x0001ec0000008000 */
[----:B0-----:R-:W0:Y:S01]  /*10a00*/  FENCE.VIEW.ASYNC.S ;  /* 0x00000000000073c6 */ /* 0x001e220000000000 */
[----:B------:R-:W-:Y:S01]  /*10a10*/  IMAD.WIDE.U32 R4, R201, UR6, R4 ;  /* 0x00000006c9047c25 */ /* 0x000fe2000f8e0004 */
[----:B------:R-:W-:Y:S01]  /*10a20*/  SHF.R.S32.HI R0, RZ, 0x1f, R7 ;  /* 0x0000001fff007819 */ /* 0x000fe20000011407 */
[----:B------:R-:W-:-:S02]  /*10a30*/  ULDC.64 UR6, c[0x0][0xae0] ;  /* 0x0002b80000067ab9 */ /* 0x000fc40000000a00 */
[----:B------:R-:W-:Y:S02]  /*10a40*/  IMAD.IADD R5, R5, 0x1, R17 ;  /* 0x0000000105057824 */ /* 0x000fe400078e0211 */
[----:B------:R-:W-:Y:S02]  /*10a50*/  IMAD.MOV R17, RZ, RZ, -R7 ;  /* 0x000000ffff117224 */ /* 0x000fe400078e0a07 */
[----:B------:R-:W-:Y:S02]  /*10a60*/  IMAD R0, R0, UR6, RZ ;  /* 0x0000000600007c24 */ /* 0x000fe4000f8e02ff */
[----:B------:R-:W-:Y:S02]  /*10a70*/  IMAD R17, R17, UR11, R20 ;  /* 0x0000000b11117c24 */ /* 0x000fe4000f8e0214 */
[----:B------:R-:W-:-:S04]  /*10a80*/  IMAD.WIDE.U32 R4, R7, UR6, R4 ;  /* 0x0000000607047c25 */ /* 0x000fc8000f8e0004 */
[----:B------:R-:W-:Y:S01]  /*10a90*/  IMAD R7, R7, UR7, R0 ;  /* 0x0000000707077c24 */ /* 0x000fe2000f8e0200 */
[----:B------:R-:W-:Y:S01]  /*10aa0*/  SHF.R.S32.HI R0, RZ, 0x1f, R17 ;  /* 0x0000001fff007819 */ /* 0x000fe20000011411 */
[----:B------:R-:W-:Y:S02]  /*10ab0*/  ULDC.64 UR6, c[0x0][0xad8] ;  /* 0x0002b60000067ab9 */ /* 0x000fe40000000a00 */
[----:B------:R-:W-:Y:S02]  /*10ac0*/  IMAD.IADD R5, R5, 0x1, R7 ;  /* 0x0000000105057824 */ /* 0x000fe400078e0207 */
[----:B------:R-:W-:Y:S02]  /*10ad0*/  IMAD R0, R0, UR6, RZ ;  /* 0x0000000600007c24 */ /* 0x000fe4000f8e02ff */
[----:B------:R-:W-:Y:S02]  /*10ae0*/  VIADD R19, R3, UR43 ;  /* 0x0000002b03137c36 */ /* 0x000fe40008000000 */
[----:B------:R-:W-:-:S02]  /*10af0*/  IMAD R3, R17, UR7, R0 ;  /* 0x0000000711037c24 */ /* 0x000fc4000f8e0200 */
[----:B------:R-:W-:Y:S01]  /*10b00*/  IMAD.WIDE.U32 R4, R17, UR6, R4 ;  /* 0x0000000611047c25 */ /* 0x000fe2000f8e0004 */
[----:B------:R-:W-:-:S03]  /*10b10*/  ULDC.64 UR6, c[0x0][0xa80] ;  /* 0x0002a00000067ab9 */ /* 0x000fc60000000a00 */
[----:B------:R-:W-:Y:S01]  /*10b20*/  IMAD.IADD R3, R5, 0x1, R3 ;  /* 0x0000000105037824 */ /* 0x000fe200078e0203 */
[----:B------:R-:W-:Y:S01]  /*10b30*/  LEA R7, P2, R4, UR6, 0x1 ;  /* 0x0000000604077c11 */ /* 0x000fe2000f8408ff */
[----:B------:R-:W-:-:S03]  /*10b40*/  UIADD3 UR6, UR9, 0x22820, URZ ;  /* 0x0002282009067890 */ /* 0x000fc6000fffe03f */
[----:B------:R-:W-:Y:S02]  /*10b50*/  LEA.HI.X R3, R4, UR7, R3, 0x1, P2 ;  /* 0x0000000704037c11 */ /* 0x000fe400090f0c03 */
[C---:B------:R-:W-:Y:S01]  /*10b60*/  ISETP.GE.AND P2, PT, R19.reuse, UR8, PT ;  /* 0x0000000813007c0c */ /* 0x040fe2000bf46270 */
[----:B------:R-:W-:Y:S01]  /*10b70*/  UPRMT UR6, URZ, 0x654, UR6 ;  /* 0x000006543f067896 */ /* 0x000fe20008000006 */
[C---:B------:R-:W-:Y:S02]  /*10b80*/  VIADD R17, R19.reuse, 0x40 ;  /* 0x0000004013117836 */ /* 0x040fe40000000000 */
[----:B------:R-:W-:Y:S02]  /*10b90*/  VIADD R0, R19, 0x20 ;  /* 0x0000002013007836 */ /* 0x000fe40000000000 */
[C---:B------:R-:W-:Y:S01]  /*10ba0*/  VIADD R86, R2.reuse, 0x80 ;  /* 0x0000008002567836 */ /* 0x040fe20000000000 */
[----:B------:R-:W-:Y:S01]  /*10bb0*/  ISETP.GE.AND P0, PT, R17, UR8, PT ;  /* 0x0000000811007c0c */ /* 0x000fe2000bf06270 */
[----:B------:R-:W-:-:S02]  /*10bc0*/  VIADD R88, R2, 0xc0 ;  /* 0x000000c002587836 */ /* 0x000fc40000000000 */
[----:B------:R-:W-:Y:S01]  /*10bd0*/  VIADD R84, R2, 0x40 ;  /* 0x0000004002547836 */ /* 0x000fe20000000000 */
[----:B0-----:R-:W-:Y:S01]  /*10be0*/  SYNCS.ARRIVE.TRANS64.RED.A1T0 RZ, [UR6], RZ ;  /* 0x000000ffffff79a7 */ /* 0x001fe20008100406 */
[----:B------:R0:W1:Y:S01]  /*10bf0*/  SHFL.IDX PT, R83, R7, RZ, 0x181f ;  /* 0x00181fff07537589 */ /* 0x00006200000e0000 */
[----:B------:R-:W-:Y:S03]  /*10c00*/  BSSY B1, `(.L_x_11450) ;  /* 0x0000019000017945 */ /* 0x000fe60003800000 */
[----:B------:R0:W2:Y:S01]  /*10c10*/  SHFL.IDX PT, R17, R3, RZ, 0x181f ;  /* 0x00181fff03117589 */ /* 0x0000a200000e0000 */
[----:B------:R-:W-:Y:S02]  /*10c20*/  ISETP.GE.AND P1, PT, R0, UR8, PT ;  /* 0x0000000800007c0c */ /* 0x000fe4000bf26270 */
[----:B------:R-:W-:Y:S02]  /*10c30*/  SHF.R.S32.HI R89, RZ, 0x1f, R2 ;  /* 0x0000001fff597819 */ /* 0x000fe40000011402 */
[----:B------:R-:W-:-:S02]  /*10c40*/  SHF.R.S32.HI R23, RZ, 0x1f, R86 ;  /* 0x0000001fff177819 */ /* 0x000fc40000011456 */
        /* <DEDUP_REMOVED lines=20> */
.L_x_11451:
[----:B------:R-:W-:Y:S05]  /*10d90*/  BSYNC B1 ;  /* 0x0000000000017941 */ /* 0x000fea0003800000 */
.L_x_11450:
[----:B--2---:R2:W3:Y:S01]  /*10da0*/  SHFL.IDX PT, R17, R3, 0x1, 0x181f ;  /* 0x00381f0003117f89 */ /* 0x0044e200000e0000 */
        /* <DEDUP_REMOVED lines=20> */
.L_x_11453:
[----:B------:R-:W-:Y:S05]  /*10ef0*/  BSYNC B1 ;  /* 0x0000000000017941 */ /* 0x000fea0003800000 */
.L_x_11452:
[----:B----45:R4:W0:Y:S01]  /*10f00*/  SHFL.IDX PT, R13, R3, 0x2, 0x181f ;  /* 0x00581f00030d7f89 */ /* 0x03082200000e0000 */
[----:B------:R-:W-:Y:S03]  /*10f10*/  BSSY B1, `(.L_x_11454) ;  /* 0x0000014000017945 */ /* 0x000fe60003800000 */
[----:B------:R4:W0:Y:S01]  /*10f20*/  SHFL.IDX PT, R9, R7, 0x2, 0x181f ;  /* 0x00581f0007097f89 */ /* 0x00082200000e0000 */
[----:B------:R-:W-:Y:S05]  /*10f30*/  @P0 BRA `(.L_x_11455) ;  /* 0x0000000000440947 */ /* 0x000fea0003800000 */
[----:B------:R-:W-:Y:S02]  /*10f40*/  ULDC UR6, c[0x0][0xac8] ;  /* 0x0002b20000067ab9 */ /* 0x000fe40000000800 */
[----:B------:R-:W-:Y:S02]  /*10f50*/  ISETP.GE.AND P3, PT, R2, UR6, PT ;  /* 0x0000000602007c0c */ /* 0x000fe4000bf66270 */
[----:B------:R-:W-:Y:S02]  /*10f60*/  ISETP.GE.AND P2, PT, R84, UR6, PT ;  /* 0x0000000654007c0c */ /* 0x000fe4000bf46270 */
[----:B------:R-:W-:Y:S02]  /*10f70*/  ISETP.GE.AND P1, PT, R86, UR6, PT ;  /* 0x0000000656007c0c */ /* 0x000fe4000bf26270 */
[----:B------:R-:W-:-:S07]  /*10f80*/  ISETP.GE.AND P0, PT, R88, UR6, PT ;  /* 0x0000000658007c0c */ /* 0x000fce000bf06270 */
[-C--:B0-----:R-:W-:Y:S02]  /*10f90*/  @!P3 LEA R4, P6, R2, R9.reuse, 0x1 ;  /* 0x000000090204b211 */ /* 0x081fe400078c08ff */
[-C--:B------:R-:W-:Y:S02]  /*10fa0*/  @!P2 LEA R8, P5, R84, R9.reuse, 0x1 ;  /* 0x000000095408a211 */ /* 0x080fe400078a08ff */
[----:B------:R-:W-:Y:S02]  /*10fb0*/  @!P1 LEA R10, P4, R86, R9, 0x1 ;  /* 0x00000009560a9211 */ /* 0x000fe400078808ff */
[----:B------:R-:W-:Y:S02]  /*10fc0*/  @!P3 LEA.HI.X R5, R2, R13, R89, 0x1, P6 ;  /* 0x0000000d0205b211 */ /* 0x000fe400030f0c59 */
        /* <DEDUP_REMOVED lines=8> */
.L_x_11455:
[----:B------:R-:W-:Y:S05]  /*11050*/  BSYNC B1 ;  /* 0x0000000000017941 */ /* 0x000fea0003800000 */
.L_x_11454:
[----:B------:R-:W-:Y:S01]  /*11060*/  VIADD R0, R19, 0x60 ;  /* 0x0000006013007836 */ /* 0x000fe20000000000 */
[----:B--2-4-:R-:W2:Y:S04]  /*11070*/  SHFL.IDX PT, R3, R3, 0x3, 0x181f ;  /* 0x00781f0003037f89 */ /* 0x014ea800000e0000 */
[----:B------:R-:W-:Y:S01]  /*11080*/  ISETP.GE.AND P0, PT, R0, UR8, PT ;  /* 0x0000000800007c0c */ /* 0x000fe2000bf06270 */
[----:B------:R-:W4:-:S12]  /*11090*/  SHFL.IDX PT, R7, R7, 0x3, 0x181f ;  /* 0x00781f0007077f89 */ /* 0x000f1800000e0000 */
[----:B------:R-:W-:Y:S05]  /*110a0*/  @P0 BRA `(.L_x_11456) ;  /* 0x0000002400500947 */ /* 0x000fea0003800000 */
[----:B------:R-:W-:Y:S02]  /*110b0*/  ULDC UR6, c[0x0][0xac8] ;  /* 0x0002b20000067ab9 */ /* 0x000fe40000000800 */
[----:B------:R-:W-:Y:S02]  /*110c0*/  ISETP.GE.AND P3, PT, R2, UR6, PT ;  /* 0x0000000602007c0c */ /* 0x000fe4000bf66270 */
[----:B------:R-:W-:Y:S02]  /*110d0*/  ISETP.GE.AND P4, PT, R84, UR6, PT ;  /* 0x0000000654007c0c */ /* 0x000fe4000bf86270 */
[----:B------:R-:W-:-:S09]  /*110e0*/  ISETP.GE.AND P5, PT, R86, UR6, PT ;  /* 0x0000000656007c0c */ /* 0x000fd2000bfa6270 */
[-C--:B0---4-:R-:W-:Y:S02]  /*110f0*/  @!P3 LEA R4, P0, R2, R7.reuse, 0x1 ;  /* 0x000000070204b211 */ /* 0x091fe400078008ff */
[-C--:B------:R-:W-:Y:S02]  /*11100*/  @!P4 LEA R8, P1, R84, R7.reuse, 0x1 ;  /* 0x000000075408c211 */ /* 0x080fe400078208ff */
[----:B------:R-:W-:Y:S02]  /*11110*/  @!P5 LEA R10, P2, R86, R7, 0x1 ;  /* 0x00000007560ad211 */ /* 0x000fe400078408ff */
[-C--:B--2---:R-:W-:Y:S02]  /*11120*/  @!P3 LEA.HI.X R5, R2, R3.reuse, R89, 0x1, P0 ;  /* 0x000000030205b211 */ /* 0x084fe400000f0c59 */
        /* <DEDUP_REMOVED lines=11> */
.L_x_11449:
[----:B------:R-:W-:Y:S01]  /*111e0*/  ULDC.64 UR6, c[0x0][0xb08] ;  /* 0x0002c20000067ab9 */ /* 0x000fe20000000a00 */
[----:B------:R-:W-:Y:S01]  /*111f0*/  ULDC.64 UR12, c[0x0][0xb40] ;  /* 0x0002d000000c7ab9 */ /* 0x000fe20000000a00 */
[----:B------:R-:W-:Y:S01]  /*11200*/  IMAD R0, R0, UR6, RZ ;  /* 0x0000000600007c24 */ /* 0x000fe2000f8e02ff */
[----:B------:R-:W-:Y:S01]  /*11210*/  UIADD3 UR9, UR9, 0x22820, URZ ;  /* 0x0002282009097890 */ /* 0x000fe2000fffe03f */
[C---:B0-----:R-:W-:Y:S01]  /*11220*/  IMAD.WIDE.U32 R2, R7.reuse, UR6, RZ ;  /* 0x0000000607027c25 */ /* 0x041fe2000f8e00ff */
[----:B------:R-:W-:Y:S01]  /*11230*/  ISETP.GE.AND P0, PT, R10, UR8, PT ;  /* 0x000000080a007c0c */ /* 0x000fe2000bf06270 */
[----:B------:R-:W-:Y:S01]  /*11240*/  BSSY B1, `(.L_x_11457) ;  /* 0x00000c6000017945 */ /* 0x000fe20003800000 */
[----:B------:R-:W-:Y:S01]  /*11250*/  UPRMT UR9, URZ, 0x654, UR9 ;  /* 0x000006543f097896 */ /* 0x000fe20008000009 */
[----:B------:R-:W-:Y:S01]  /*11260*/  IMAD R7, R7, UR7, R0 ;  /* 0x0000000707077c24 */ /* 0x000fe2000f8e0200 */
[----:B------:R-:W-:Y:S01]  /*11270*/  ULDC.64 UR6, c[0x0][0xb38] ;  /* 0x0002ce0000067ab9 */ /* 0x000fe20000000a00 */
[----:B------:R-:W-:Y:S01]  /*11280*/  SHF.R.S32.HI R0, RZ, 0x1f, R201 ;  /* 0x0000001fff007819 */ /* 0x000fe200000114c9 */
[----:B------:R-:W-:Y:S01]  /*11290*/  IMAD.MOV.U32 R5, RZ, RZ, R17 ;  /* 0x000000ffff057224 */ /* 0x000fe200078e0011 */
[----:B------:R-:W-:Y:S01]  /*112a0*/  SHF.R.S32.HI R152, RZ, 0x1f, R208 ;  /* 0x0000001fff987819 */ /* 0x000fe200000114d0 */
[----:B------:R-:W-:Y:S01]  /*112b0*/  IMAD.IADD R3, R3, 0x1, R7 ;  /* 0x0000000103037824 */ /* 0x000fe200078e0207 */
[----:B------:R-:W-:Y:S01]  /*112c0*/  SHF.R.S32.HI R153, RZ, 0x1f, R209 ;  /* 0x0000001fff997819 */ /* 0x000fe200000114d1 */
[----:B------:R-:W-:Y:S01]  /*112d0*/  IMAD R0, R0, UR12, RZ ;  /* 0x0000000c00007c24 */ /* 0x000fe2000f8e02ff */
[----:B------:R-:W-:Y:S01]  /*112e0*/  SYNCS.ARRIVE.TRANS64.RED.A1T0 RZ, [UR9], RZ ;  /* 0x000000ffffff79a7 */ /* 0x000fe20008100409 */
[----:B------:R-:W-:Y:S01]  /*112f0*/  IMAD.WIDE.U32 R2, R23, UR6, R2 ;  /* 0x0000000617027c25 */ /* 0x000fe2000f8e0002 */
[----:B------:R-:W-:Y:S01]  /*11300*/  @UP0 ULDC UR6, c[0x0][0xbec] ;  /* 0x0002fb0000060ab9 */ /* 0x000fe20000000800 */
[----:B------:R-:W-:-:S02]  /*11310*/  SHF.R.S32.HI R154, RZ, 0x1f, R210 ;  /* 0x0000001fff9a7819 */ /* 0x000fc400000114d2 */
[----:B------:R-:W-:Y:S01]  /*11320*/  IMAD R3, R23, UR7, R3 ;  /* 0x0000000717037c24 */ /* 0x000fe2000f8e0203 */
[----:B------:R-:W-:Y:S01]  /*11330*/  SHF.R.S32.HI R155, RZ, 0x1f, R211 ;  /* 0x0000001fff9b7819 */ /* 0x000fe200000114d3 */
[----:B------:R-:W-:Y:S01]  /*11340*/  @P4 IMAD.HI.U32 R4, R17, UR6, RZ ;  /* 0x0000000611044c27 */ /* 0x000fe2000f8e00ff */
[----:B------:R-:W-:Y:S01]  /*11350*/  @UP0 ULDC UR6, c[0x0][0xbf0] ;  /* 0x0002fc0000060ab9 */ /* 0x000fe20000000800 */
[----:B------:R-:W-:Y:S02]  /*11360*/  SHF.R.S32.HI R156, RZ, 0x1f, R212 ;  /* 0x0000001fff9c7819 */ /* 0x000fe400000114d4 */
[C---:B------:R-:W-:Y:S01]  /*11370*/  IMAD R7, R201.reuse, UR13, R0 ;  /* 0x0000000dc9077c24 */ /* 0x040fe2000f8e0200 */
        /* <DEDUP_REMOVED lines=9> */
[----:B------:R-:W-:Y:S01]  /*11410*/  IMAD.WIDE.U32 R2, R230, UR6, R2 ;  /* 0x00000006e6027c25 */ /* 0x000fe2000f8e0002 */
[----:B------:R-:W-:-:S02]  /*11420*/  SHF.R.S32.HI R159, RZ, 0x1f, R215 ;  /* 0x0000001fff9f7819 */ /* 0x000fc400000114d7 */
[----:B------:R-:W-:Y:S01]  /*11430*/  SHF.R.S32.HI R160, RZ, 0x1f, R216 ;  /* 0x0000001fffa07819 */ /* 0x000fe200000114d8 */
[----:B------:R-:W-:Y:S01]  /*11440*/  IMAD R7, R4, UR11, R17 ;  /* 0x0000000b04077c24 */ /* 0x000fe2000f8e0211 */
        /* <DEDUP_REMOVED lines=19> */
[----:B------:R-:W-:Y:S01]  /*11580*/  IMAD.IADD R7, R3, 0x1, R5 ;  /* 0x0000000103077824 */ /* 0x000fe200078e0205 */
[----:B------:R-:W-:-:S02]  /*11590*/  LEA R0, P1, R2, UR6, 0x2 ;  /* 0x0000000602007c11 */ /* 0x000fc4000f8210ff */
[----:B------:R-:W-:Y:S02]  /*115a0*/  SHF.R.S32.HI R169, RZ, 0x1f, R225 ;  /* 0x0000001fffa97819 */ /* 0x000fe400000114e1 */
[----:B------:R-:W-:Y:S02]  /*115b0*/  LEA.HI.X R7, R2, UR7, R7, 0x2, P1 ;  /* 0x0000000702077c11 */ /* 0x000fe400088f1407 */
[----:B------:R0:W1:Y:S01]  /*115c0*/  SHFL.IDX PT, R2, R0, RZ, 0x1c1f ;  /* 0x001c1fff00027589 */ /* 0x00006200000e0000 */
[----:B------:R-:W-:Y:S02]  /*115d0*/  SHF.R.S32.HI R170, RZ, 0x1f, R226 ;  /* 0x0000001fffaa7819 */ /* 0x000fe400000114e2 */
[----:B------:R-:W-:Y:S01]  /*115e0*/  SHF.R.S32.HI R171, RZ, 0x1f, R227 ;  /* 0x0000001fffab7819 */ /* 0x000fe200000114e3 */
[----:B------:R0:W2:Y:S01]  /*115f0*/  SHFL.IDX PT, R3, R7, RZ, 0x1c1f ;  /* 0x001c1fff07037589 */ /* 0x0000a200000e0000 */
[----:B------:R-:W-:Y:S02]  /*11600*/  SHF.R.S32.HI R172, RZ, 0x1f, R228 ;  /* 0x0000001fffac7819 */ /* 0x000fe400000114e4 */
[----:B------:R-:W-:Y:S01]  /*11610*/  SHF.R.S32.HI R173, RZ, 0x1f, R229 ;  /* 0x0000001fffad7819 */ /* 0x000fe200000114e5 */
[----:B------:R-:W-:Y:S06]  /*11620*/  @P0 BRA `(.L_x_11458) ;  /* 0x00000008001c0947 */ /* 0x000fec0003800000 */
[----:B------:R-:W-:Y:S01]  /*11630*/  ULDC UR6, c[0x0][0xac8] ;  /* 0x0002b20000067ab9 */ /* 0x000fe20000000800 */
[C---:B------:R-:W-:Y:S01]  /*11640*/  VIADD R13, R16.reuse, 0xe8 ;  /* 0x000000e8100d7836 */ /* 0x040fe20000000000 */
[----:B------:R-:W-:Y:S01]  /*11650*/  ISETP.GE.AND P4, PT, R229, UR6, PT ;  /* 0x00000006e5007c0c */ /* 0x000fe2000bf86270 */
[----:B------:R-:W-:Y:S01]  /*11660*/  VIADD R19, R16, 0xf0 ;  /* 0x000000f010137836 */ /* 0x000fe20000000000 */
[----:B------:R-:W-:Y:S01]  /*11670*/  ISETP.GE.AND P3, PT, R228, UR6, PT ;  /* 0x00000006e4007c0c */ /* 0x000fe2000bf66270 */
[C---:B------:R-:W-:Y:S01]  /*11680*/  VIADD R17, R16.reuse, 0xf8 ;  /* 0x000000f810117836 */ /* 0x040fe20000000000 */
        /* <DEDUP_REMOVED lines=82> */
[----:B------:R-:W-:Y:S01]  /*11bb0*/  @!P4 ST.E.64 desc[UR40][R8.64], R100 ;  /* 0x000000640800c985 */ /* 0x000fe2000c101b28 */
        /* <DEDUP_REMOVED lines=8> */
[----:B------:R1:W-:Y:S01]  /*11c40*/  @!P2 ST.E.64 desc[UR40][R14.64], R108 ;  /* 0x0000006c0e00a985 */ /* 0x0003e2000c101b28 */
[-C--:B------:R-:W-:Y:S02]  /*11c50*/  @!P4 LEA R32, P5, R205, R2.reuse, 0x2 ;  /* 0x00000002cd20c211 */ /* 0x080fe400078a10ff */
[----:B------:R-:W-:Y:S01]  /*11c60*/  @!P0 LEA.HI.X R25, R207, R3, R237, 0x2, P6 ;  /* 0x00000003cf198211 */ /* 0x000fe200030f14ed */
[----:B------:R2:W-:Y:S01]  /*11c70*/  @!P1 ST.E.64 desc[UR40][R20.64], R112 ;  /* 0x0000007014009985 */ /* 0x0005e2000c101b28 */
[----:B------:R-:W-:-:S02]  /*11c80*/  @!P3 LEA R28, P1, R206, R2, 0x2 ;  /* 0x00000002ce1cb211 */ /* 0x000fc400078210ff */
[----:B------:R-:W-:Y:S01]  /*11c90*/  ISETP.GE.AND P2, PT, R204, UR6, PT ;  /* 0x00000006cc007c0c */ /* 0x000fe2000bf46270 */
[----:B------:R4:W-:Y:S01]  /*11ca0*/  @!P0 ST.E.64 desc[UR40][R24.64], R116 ;  /* 0x0000007418008985 */ /* 0x0009e2000c101b28 */
[-C--:B------:R-:W-:Y:S02]  /*11cb0*/  @!P3 LEA.HI.X R29, R206, R3.reuse, R236, 0x2, P1 ;  /* 0x00000003ce1db211 */ /* 0x080fe400008f14ec */
[----:B------:R-:W-:Y:S02]  /*11cc0*/  ISETP.GE.AND P1, PT, R203, UR6, PT ;  /* 0x00000006cb007c0c */ /* 0x000fe4000bf26270 */
[----:B------:R-:W-:Y:S01]  /*11cd0*/  @!P4 LEA.HI.X R33, R205, R3, R235, 0x2, P5 ;  /* 0x00000003cd21c211 */ /* 0x000fe200028f14eb */
[----:B------:R4:W-:Y:S01]  /*11ce0*/  @!P3 ST.E.64 desc[UR40][R28.64], R120 ;  /* 0x000000781c00b985 */ /* 0x0009e2000c101b28 */
[----:B------:R-:W-:Y:S02]  /*11cf0*/  ISETP.GE.AND P0, PT, R202, UR6, PT ;  /* 0x00000006ca007c0c */ /* 0x000fe4000bf06270 */
[----:B------:R-:W-:Y:S01]  /*11d00*/  ISETP.GE.AND P3, PT, R19, UR6, PT ;  /* 0x0000000613007c0c */ /* 0x000fe2000bf66270 */
[----:B------:R4:W-:Y:S01]  /*11d10*/  @!P4 ST.E.64 desc[UR40][R32.64], R124 ;  /* 0x0000007c2000c985 */ /* 0x0009e2000c101b28 */
[----:B------:R-:W-:-:S02]  /*11d20*/  ISETP.GE.AND P4, PT, R13, UR6, PT ;  /* 0x000000060d007c0c */ /* 0x000fc4000bf86270 */
[CC--:B---3--:R-:W-:Y:S02]  /*11d30*/  @!P2 LEA R10, P5, R204.reuse, R2.reuse, 0x2 ;  /* 0x00000002cc0aa211 */ /* 0x0c8fe400078a10ff */
[----:B------:R-:W-:Y:S02]  /*11d40*/  SHF.R.S32.HI R5, RZ, 0x1f, R202 ;  /* 0x0000001fff057819 */ /* 0x000fe400000114ca */
[CC--:B------:R-:W-:Y:S02]  /*11d50*/  @!P1 LEA R8, P6, R203.reuse, R2.reuse, 0x2 ;  /* 0x00000002cb089211 */ /* 0x0c0fe400078c10ff */
[-C--:B------:R-:W-:Y:S02]  /*11d60*/  @!P2 LEA.HI.X R11, R204, R3.reuse, R233, 0x2, P5 ;  /* 0x00000003cc0ba211 */ /* 0x080fe400028f14e9 */
[----:B------:R-:W-:Y:S02]  /*11d70*/  @!P0 LEA R4, P5, R202, R2, 0x2 ;  /* 0x00000002ca048211 */ /* 0x000fe400078a10ff */
[----:B------:R-:W-:Y:S01]  /*11d80*/  @!P1 LEA.HI.X R9, R203, R3, R232, 0x2, P6 ;  /* 0x00000003cb099211 */ /* 0x000fe200030f14e8 */
[----:B------:R4:W-:Y:S01]  /*11d90*/  @!P2 ST.E.64 desc[UR40][R10.64], R128 ;  /* 0x000000800a00a985 */ /* 0x0009e2000c101b28 */
[----:B------:R-:W-:-:S02]  /*11da0*/  ISETP.GE.AND P6, PT, R17, UR6, PT ;  /* 0x0000000611007c0c */ /* 0x000fc4000bfc6270 */
[-C--:B------:R-:W-:Y:S01]  /*11db0*/  @!P0 LEA.HI.X R5, R202, R3.reuse, R5, 0x2, P5 ;  /* 0x00000003ca058211 */ /* 0x080fe200028f1405 */
[----:B------:R4:W-:Y:S01]  /*11dc0*/  @!P1 ST.E.64 desc[UR40][R8.64], R132 ;  /* 0x0000008408009985 */ /* 0x0009e2000c101b28 */
[----:B-1----:R-:W-:Y:S02]  /*11dd0*/  SHF.R.S32.HI R15, RZ, 0x1f, R13 ;  /* 0x0000001fff0f7819 */ /* 0x002fe4000001140d */
[C---:B------:R-:W-:Y:S01]  /*11de0*/  @!P4 LEA R14, P5, R13.reuse, R2, 0x2 ;  /* 0x000000020d0ec211 */ /* 0x040fe200078a10ff */
[----:B------:R4:W-:Y:S03]  /*11df0*/  @!P0 ST.E.64 desc[UR40][R4.64], R136 ;  /* 0x0000008804008985 */ /* 0x0009e6000c101b28 */
[----:B------:R-:W-:Y:S02]  /*11e00*/  @!P4 LEA.HI.X R15, R13, R3, R15, 0x2, P5 ;  /* 0x000000030d0fc211 */ /* 0x000fe400028f140f */
[----:B------:R-:W-:-:S02]  /*11e10*/  SHF.R.S32.HI R13, RZ, 0x1f, R19 ;  /* 0x0000001fff0d7819 */ /* 0x000fc40000011413 */
[CC--:B--2---:R-:W-:Y:S01]  /*11e20*/  @!P3 LEA R20, P5, R19.reuse, R2.reuse, 0x2 ;  /* 0x000000021314b211 */ /* 0x0c4fe200078a10ff */
[----:B------:R4:W-:Y:S03]  /*11e30*/  @!P4 ST.E.64 desc[UR40][R14.64], R140 ;  /* 0x0000008c0e00c985 */ /* 0x0009e6000c101b28 */
[-C--:B------:R-:W-:Y:S02]  /*11e40*/  @!P3 LEA.HI.X R21, R19, R3.reuse, R13, 0x2, P5 ;  /* 0x000000031315b211 */ /* 0x080fe400028f140d */
[----:B------:R-:W-:Y:S02]  /*11e50*/  SHF.R.S32.HI R13, RZ, 0x1f, R17 ;  /* 0x0000001fff0d7819 */ /* 0x000fe40000011411 */
[C---:B------:R-:W-:Y:S01]  /*11e60*/  @!P6 LEA R2, P5, R17.reuse, R2, 0x2 ;  /* 0x000000021102e211 */ /* 0x040fe200078a10ff */
[----:B------:R4:W-:Y:S03]  /*11e70*/  @!P3 ST.E.64 desc[UR40][R20.64], R144 ;  /* 0x000000901400b985 */ /* 0x0009e6000c101b28 */
[----:B------:R-:W-:-:S05]  /*11e80*/  @!P6 LEA.HI.X R3, R17, R3, R13, 0x2, P5 ;  /* 0x000000031103e211 */ /* 0x000fca00028f140d */
[----:B------:R4:W-:Y:S04]  /*11e90*/  @!P6 ST.E.64 desc[UR40][R2.64], R148 ;  /* 0x000000940200e985 */ /* 0x0009e8000c101b28 */
.L_x_11458:
[----:B------:R-:W-:Y:S05]  /*11ea0*/  BSYNC B1 ;  /* 0x0000000000017941 */ /* 0x000fea0003800000 */
.L_x_11457:
[----:B------:R-:W-:Y:S01]  /*11eb0*/  ISETP.GE.AND P0, PT, R12, UR8, PT ;  /* 0x000000080c007c0c */ /* 0x000fe2000bf06270 */
[----:B--2-4-:R2:W3:Y:S04]  /*11ec0*/  SHFL.IDX PT, R3, R7, 0x1, 0x1c1f ;  /* 0x003c1f0007037f89 */ /* 0x0144e800000e0000 */
        /* <DEDUP_REMOVED lines=139> */
.L_x_11447:
[----:B------:R-:W0:Y:S01]  /*12780*/  LDC.64 R8, c[0x0][0xc08] ;  /* 0x00030200ff087b82 */ /* 0x000e220000000a00 */
[----:B------:R-:W-:-:S07]  /*12790*/  IMAD.MOV.U32 R7, RZ, RZ, RZ ;  /* 0x000000ffff077224 */ /* 0x000fce00078e00ff */
[----:B------:R-:W2:Y:S08]  /*127a0*/  LDC.64 R4, c[0x0][0xc00] ;  /* 0x00030000ff047b82 */ /* 0x000eb00000000a00 */
[----:B------:R-:W3:Y:S01]  /*127b0*/  LDC.64 R2, c[0x0][0xc00] ;  /* 0x00030000ff027b82 */ /* 0x000ee20000000a00 */
[----:B0-----:R-:W-:-:S04]  /*127c0*/  ISETP.NE.U32.AND P0, PT, R8, RZ, PT ;  /* 0x000000ff0800720c */ /* 0x001fc80003f05070 */
[----:B------:R-:W-:Y:S02]  /*127d0*/  ISETP.NE.AND.EX P1, PT, R9, RZ, PT, P0 ;  /* 0x000000ff0900720c */ /* 0x000fe40003f25300 */
[----:B--2---:R-:W-:-:S04]  /*127e0*/  ISETP.NE.U32.AND P0, PT, R4, RZ, PT ;  /* 0x000000ff0400720c */ /* 0x004fc80003f05070 */
[----:B------:R-:W-:Y:S01]  /*127f0*/  ISETP.NE.AND.EX P0, PT, R5, RZ, PT, P0 ;  /* 0x000000ff0500720c */ /* 0x000fe20003f05300 */
[----:B------:R-:W-:Y:S01]  /*12800*/  ULDC UR6, c[0x0][0xa88] ;  /* 0x0002a20000067ab9 */ /* 0x000fe20000000800 */
[----:B---3--:R-:W-:-:S05]  /*12810*/  IMAD.WIDE R2, R201, 0x4, R2 ;  /* 0x00000004c9027825 */ /* 0x008fca00078e0202 */
[----:B------:R-:W0:Y:S01]  /*12820*/  @P1 LDC.64 R4, c[0x0][0xc08] ;  /* 0x00030200ff041b82 */ /* 0x000e220000000a00 */
[----:B------:R-:W-:-:S05]  /*12830*/  IMAD.U32 R0, RZ, RZ, UR6 ;  /* 0x00000006ff007e24 */ /* 0x000fca000f8e00ff */
[----:B------:R2:W5:Y:S01]  /*12840*/  @P0 LDG.E R7, desc[UR40][R2.64] ;  /* 0x0000002802070981 */ /* 0x000562000c1e1900 */
[----:B0-----:R-:W-:-:S05]  /*12850*/  @P1 IMAD.WIDE R4, R201, 0x4, R4 ;  /* 0x00000004c9041825 */ /* 0x001fca00078e0204 */
[----:B------:R2:W5:Y:S01]  /*12860*/  @P1 LDG.E R0, desc[UR40][R4.64] ;  /* 0x0000002804001981 */ /* 0x000562000c1e1900 */
[----:B------:R-:W-:Y:S02]  /*12870*/  ISETP.NE.AND P2, PT, R200, RZ, PT ;  /* 0x000000ffc800720c */ /* 0x000fe40003f45270 */
[----:B------:R-:W-:Y:S01]  /*12880*/  SHF.R.S32.HI R24, RZ, 0x1f, R201 ;  /* 0x0000001fff187819 */ /* 0x000fe200000114c9 */
[----:B------:R-:W0:Y:S10]  /*12890*/  S2R R8, SR_TID.X ;  /* 0x0000000000087919 */ /* 0x000e340000002100 */
[----:B------:R-:W3:Y:S01]  /*128a0*/  @!P2 LDC R200, c[0x0][0xad4] ;  /* 0x0002b500ffc8ab82 */ /* 0x000ee20000000800 */
[----:B0-----:R-:W-:Y:S01]  /*128b0*/  VIADD R28, R8, 0xffffff80 ;  /* 0xffffff80081c7836 */ /* 0x001fe20000000000 */
[----:B---3--:R-:W-:-:S04]  /*128c0*/  ISETP.GT.AND P2, PT, R200, 0x1, PT ;  /* 0x00000001c800780c */ /* 0x008fc80003f44270 */
[----:B------:R-:W-:Y:S01]  /*128d0*/  ISETP.GT.AND P3, PT, R28, 0x7f, PT ;  /* 0x0000007f1c00780c */ /* 0x000fe20003f64270 */
[----:B--2---:R-:W-:-:S12]  /*128e0*/  @P1 BRA `(.L_x_11459) ;  /* 0x0000000000101947 */ /* 0x004fd80003800000 */
[----:B------:R-:W-:Y:S05]  /*128f0*/  @!P0 BRA `(.L_x_11459) ;  /* 0x00000000000c8947 */ /* 0x000fea0003800000 */
[----:B------:R-:W2:Y:S04]  /*12900*/  LDG.E R5, desc[UR40][R2.64] ;  /* 0x0000002802057981 */ /* 0x000ea8000c1e1900 */
[----:B-----5:R-:W2:Y:S02]  /*12910*/  LDG.E R0, desc[UR40][R2.64+0x4] ;  /* 0x0000042802007981 */ /* 0x020ea4000c1e1900 */
[----:B--2---:R-:W-:-:S07]  /*12920*/  IMAD.IADD R0, R0, 0x1, -R5 ;  /* 0x0000000100007824 */ /* 0x004fce00078e0a05 */
.L_x_11459:
[----:B------:R-:W-:Y:S01]  /*12930*/  BSSY B1, `(.L_x_11460) ;  /* 0x0000037000017945 */ /* 0x000fe20003800000 */
[----:B------:R-:W-:Y:S02]  /*12940*/  SEL R201, R201, RZ, !P0 ;  /* 0x000000ffc9c97207 */ /* 0x000fe40004000000 */
[----:B------:R-:W-:Y:S02]  /*12950*/  SEL R24, R24, RZ, !P0 ;  /* 0x000000ff18187207 */ /* 0x000fe40004000000 */
[----:B-----5:R-:W-:Y:S01]  /*12960*/  SHF.R.S32.HI R20, RZ, 0x1f, R7 ;  /* 0x0000001fff147819 */ /* 0x020fe20000011407 */
[----:B------:R-:W-:Y:S06]  /*12970*/  @P3 BRA `(.L_x_11461) ;  /* 0x0000000000c83947 */ /* 0x000fec0003800000 */
[----:B------:R-:W0:Y:S01]  /*12980*/  S2R R25, SR_TID.X ;  /* 0x0000000000197919 */ /* 0x000e220000002100 */
[----:B------:R-:W2:Y:S01]  /*12990*/  LDC R29, c[0x0][0xbe8] ;  /* 0x0002fa00ff1d7b82 */ /* 0x000ea20000000800 */
[----:B------:R-:W-:Y:S02]  /*129a0*/  IMAD.U32 R4, RZ, RZ, UR43 ;  /* 0x0000002bff047e24 */ /* 0x000fe4000f8e00ff */
[----:B--2---:R-:W-:-:S03]  /*129b0*/  IMAD R2, R0, R29, RZ ;  /* 0x0000001d00027224 */ /* 0x004fc600078e02ff */
[----:B0-----:R-:W-:-:S04]  /*129c0*/  IADD3 R25, R4, -0x80, R25 ;  /* 0xffffff8004197810 */ /* 0x001fc80007ffe019 */
        /* <DEDUP_REMOVED lines=8> */
[----:B------:R-:W2:Y:S08]  /*12a50*/  LDC.64 R4, c[0x0][R17+0x220] ;  /* 0x0000880011047b82 */ /* 0x000eb00000000a00 */
[----:B------:R-:W3:Y:S08]  /*12a60*/  @P1 LDC R14, c[0x0][0xbec] ;  /* 0x0002fb00ff0e1b82 */ /* 0x000ef00000000800 */
[----:B------:R-:W4:Y:S08]  /*12a70*/  LDC.64 R2, c[0x0][R17+0x218] ;  /* 0x0000860011027b82 */ /* 0x000f300000000a00 */
[----:B------:R-:W5:Y:S01]  /*12a80*/  @P1 LDC R21, c[0x0][0xbf0] ;  /* 0x0002fc00ff151b82 */ /* 0x000f620000000800 */
[----:B--2---:R-:W-:-:S02]  /*12a90*/  IMAD R5, R5, R201, RZ ;  /* 0x000000c905057224 */ /* 0x004fc400078e02ff */
[----:B------:R-:W-:-:S05]  /*12aa0*/  IMAD.WIDE.U32 R12, R4, R201, RZ ;  /* 0x000000c9040c7225 */ /* 0x000fca00078e00ff */
[----:B------:R-:W2:Y:S01]  /*12ab0*/  LDC.64 R8, c[0x0][R17+0x228] ;  /* 0x00008a0011087b82 */ /* 0x000ea20000000a00 */
[----:B---3--:R-:W-:-:S07]  /*12ac0*/  @P1 IMAD.HI.U32 R14, R25, R14, RZ ;  /* 0x0000000e190e1227 */ /* 0x008fce00078e00ff */
[----:B------:R-:W3:Y:S01]  /*12ad0*/  LDC.64 R10, c[0x0][R17+0x210] ;  /* 0x00008400110a7b82 */ /* 0x000ee20000000a00 */
[-C--:B----4-:R-:W-:Y:S02]  /*12ae0*/  IMAD R19, R3, R23.reuse, RZ ;  /* 0x0000001703137224 */ /* 0x090fe400078e02ff */
[----:B------:R-:W-:-:S04]  /*12af0*/  IMAD.WIDE.U32 R2, R2, R23, RZ ;  /* 0x0000001702027225 */ /* 0x000fc800078e00ff */
[----:B------:R-:W-:Y:S01]  /*12b00*/  IMAD.IADD R19, R3, 0x1, R19 ;  /* 0x0000000103137824 */ /* 0x000fe200078e0213 */
[----:B-----5:R-:W-:Y:S01]  /*12b10*/  @P1 SHF.R.U32.HI R15, RZ, R21, R14 ;  /* 0x00000015ff0f1219 */ /* 0x020fe2000001160e */
[----:B------:R-:W-:Y:S01]  /*12b20*/  IMAD R21, R4, R24, R5 ;  /* 0x0000001804157224 */ /* 0x000fe200078e0205 */
[----:B------:R-:W-:Y:S01]  /*12b30*/  SEL R5, R230, RZ, P0 ;  /* 0x000000ffe6057207 */ /* 0x000fe20000000000 */
[----:B0-----:R-:W0:Y:S01]  /*12b40*/  @!P0 LDC R26, c[0x0][0xb50] ;  /* 0x0002d400ff1a8b82 */ /* 0x001e220000000800 */
[----:B------:R-:W-:Y:S01]  /*12b50*/  IADD3 R4, P1, P3, R12, R2, R7 ;  /* 0x000000020c047210 */ /* 0x000fe20007b3e007 */
[----:B------:R-:W-:Y:S02]  /*12b60*/  IMAD.IADD R21, R13, 0x1, R21 ;  /* 0x000000010d157824 */ /* 0x000fe400078e0215 */
[----:B------:R-:W-:Y:S02]  /*12b70*/  IMAD.MOV R12, RZ, RZ, -R15 ;  /* 0x000000ffff0c7224 */ /* 0x000fe400078e0a0f */
[----:B--2---:R-:W-:Y:S01]  /*12b80*/  IMAD.WIDE.U32 R2, R8, R5, RZ ;  /* 0x0000000508027225 */ /* 0x004fe200078e00ff */
[----:B------:R-:W-:Y:S01]  /*12b90*/  IADD3.X R8, R21, R19, R20, P1, P3 ;  /* 0x0000001315087210 */ /* 0x000fe20000fe6414 */
[----:B------:R-:W2:Y:S02]  /*12ba0*/  @!P0 LDC R27, c[0x0][0xb54] ;  /* 0x0002d500ff1b8b82 */ /* 0x000ea40000000800 */
[----:B------:R-:W-:Y:S01]  /*12bb0*/  IMAD R9, R9, R5, RZ ;  /* 0x0000000509097224 */ /* 0x000fe200078e02ff */
[----:B------:R-:W-:Y:S01]  /*12bc0*/  IADD3 R2, P0, P1, R15, R4, R2 ;  /* 0x000000040f027210 */ /* 0x000fe2000791e002 */
[----:B------:R-:W-:Y:S01]  /*12bd0*/  IMAD R5, R29, R12, R25 ;  /* 0x0000000c1d057224 */ /* 0x000fe200078e0219 */
[----:B------:R-:W-:Y:S01]  /*12be0*/  SHF.R.S32.HI R15, RZ, 0x1f, R15 ;  /* 0x0000001fff0f7819 */ /* 0x000fe2000001140f */
[----:B------:R-:W-:-:S02]  /*12bf0*/  IMAD.IADD R9, R3, 0x1, R9 ;  /* 0x0000000103097824 */ /* 0x000fc400078e0209 */
[----:B---3--:R-:W-:-:S03]  /*12c00*/  IMAD R4, R11, R5, RZ ;  /* 0x000000050b047224 */ /* 0x008fc600078e02ff */
        /* <DEDUP_REMOVED lines=9> */
.L_x_11461:
[----:B------:R-:W-:Y:S05]  /*12ca0*/  BSYNC B1 ;  /* 0x0000000000017941 */ /* 0x000fea0003800000 */
.L_x_11460:
        /* <DEDUP_REMOVED lines=17> */
[----:B------:R-:W-:Y:S02]  /*12dc0*/  VIADD R9, R4, UR43 ;  /* 0x0000002b04097c36 */ /* 0x000fe40008000000 */
[----:B------:R-:W-:Y:S01]  /*12dd0*/  IMAD R3, R23, UR7, R3 ;  /* 0x0000000717037c24 */ /* 0x000fe2000f8e0203 */
[----:B------:R-:W-:Y:S01]  /*12de0*/  ULDC.64 UR6, c[0x0][0xaf0] ;  /* 0x0002bc0000067ab9 */ /* 0x000fe20000000a00 */
[----:B------:R-:W-:Y:S02]  /*12df0*/  IMAD.MOV.U32 R5, RZ, RZ, R9 ;  /* 0x000000ffff057224 */ /* 0x000fe400078e0009 */
[----:B------:R-:W-:Y:S02]  /*12e00*/  IMAD R7, R24, UR6, RZ ;  /* 0x0000000618077c24 */ /* 0x000fe4000f8e02ff */
[C---:B------:R-:W-:Y:S02]  /*12e10*/  IMAD.WIDE.U32 R2, R201.reuse, UR6, R2 ;  /* 0x00000006c9027c25 */ /* 0x040fe4000f8e0002 */
[----:B------:R-:W0:Y:S02]  /*12e20*/  @P0 LDC R8, c[0x0][0xbec] ;  /* 0x0002fb00ff080b82 */ /* 0x000e240000000800 */
[----:B------:R-:W-:Y:S01]  /*12e30*/  IMAD R7, R201, UR7, R7 ;  /* 0x00000007c9077c24 */ /* 0x000fe2000f8e0207 */
[----:B------:R-:W-:-:S03]  /*12e40*/  ULDC.64 UR6, c[0x0][0xae0] ;  /* 0x0002b80000067ab9 */ /* 0x000fc60000000a00 */
[----:B------:R-:W-:Y:S02]  /*12e50*/  IMAD.IADD R3, R3, 0x1, R7 ;  /* 0x0000000103037824 */ /* 0x000fe400078e0207 */
[----:B------:R-:W2:Y:S01]  /*12e60*/  @P0 LDC R13, c[0x0][0xbf0] ;  /* 0x0002fc00ff0d0b82 */ /* 0x000ea20000000800 */
[----:B0-----:R-:W-:-:S05]  /*12e70*/  @P0 IMAD.HI.U32 R4, R9, R8, RZ ;  /* 0x0000000809040227 */ /* 0x001fca00078e00ff */
[----:B--2---:R-:W-:-:S04]  /*12e80*/  @P0 SHF.R.U32.HI R5, RZ, R13, R4 ;  /* 0x0000000dff050219 */ /* 0x004fc80000011604 */
[--C-:B------:R-:W-:Y:S01]  /*12e90*/  SHF.R.S32.HI R4, RZ, 0x1f, R5.reuse ;  /* 0x0000001fff047819 */ /* 0x100fe20000011405 */
[----:B------:R-:W-:Y:S02]  /*12ea0*/  IMAD.MOV R8, RZ, RZ, -R5 ;  /* 0x000000ffff087224 */ /* 0x000fe400078e0a05 */
[----:B------:R-:W-:-:S04]  /*12eb0*/  IMAD.WIDE.U32 R2, R5, UR6, R2 ;  /* 0x0000000605027c25 */ /* 0x000fc8000f8e0002 */
[----:B------:R-:W-:Y:S02]  /*12ec0*/  IMAD R7, R11, R8, R9 ;  /* 0x000000080b077224 */ /* 0x000fe400078e0209 */
[----:B------:R-:W-:Y:S02]  /*12ed0*/  IMAD R4, R4, UR6, RZ ;  /* 0x0000000604047c24 */ /* 0x000fe4000f8e02ff */
[----:B------:R-:W-:Y:S02]  /*12ee0*/  VIADD R8, R15, UR43 ;  /* 0x0000002b0f087c36 */ /* 0x000fe40008000000 */
[----:B------:R-:W-:Y:S01]  /*12ef0*/  IMAD R9, R5, UR7, R4 ;  /* 0x0000000705097c24 */ /* 0x000fe2000f8e0204 */
[----:B------:R-:W-:Y:S01]  /*12f00*/  SHF.R.S32.HI R4, RZ, 0x1f, R7 ;  /* 0x0000001fff047819 */ /* 0x000fe20000011407 */
[----:B------:R-:W-:Y:S01]  /*12f10*/  ULDC.64 UR6, c[0x0][0xad8] ;  /* 0x0002b60000067ab9 */ /* 0x000fe20000000a00 */
[----:B------:R-:W-:Y:S02]  /*12f20*/  IMAD R11, R0, R11, RZ ;  /* 0x0000000b000b7224 */ /* 0x000fe400078e02ff */
[----:B------:R-:W-:-:S02]  /*12f30*/  IMAD.IADD R3, R3, 0x1, R9 ;  /* 0x0000000103037824 */ /* 0x000fc400078e0209 */
[----:B------:R-:W-:Y:S02]  /*12f40*/  IMAD R4, R4, UR6, RZ ;  /* 0x0000000604047c24 */ /* 0x000fe4000f8e02ff */
[----:B------:R-:W-:-:S04]  /*12f50*/  IMAD.WIDE.U32 R2, R7, UR6, R2 ;  /* 0x0000000607027c25 */ /* 0x000fc8000f8e0002 */
[----:B------:R-:W-:Y:S01]  /*12f60*/  IMAD R5, R7, UR7, R4 ;  /* 0x0000000707057c24 */ /* 0x000fe2000f8e0204 */
[----:B------:R-:W-:Y:S01]  /*12f70*/  ULDC.64 UR6, c[0x0][0xa80] ;  /* 0x0002a00000067ab9 */ /* 0x000fe20000000a00 */
[----:B------:R-:W-:Y:S02]  /*12f80*/  VIADD R4, R8, 0x40 ;  /* 0x0000004008047836 */ /* 0x000fe40000000000 */
[----:B------:R-:W-:Y:S01]  /*12f90*/  IMAD.IADD R3, R3, 0x1, R5 ;  /* 0x0000000103037824 */ /* 0x000fe200078e0205 */
[----:B------:R-:W-:Y:S01]  /*12fa0*/  LEA R5, P2, R2, UR6, 0x1 ;  /* 0x0000000602057c11 */ /* 0x000fe2000f8408ff */
        /* <DEDUP_REMOVED lines=33> */
.L_x_11463:
[----:B------:R-:W-:Y:S05]  /*131c0*/  BSYNC B1 ;  /* 0x0000000000017941 */ /* 0x000fea0003800000 */
.L_x_11462:
        /* <DEDUP_REMOVED lines=21> */
.L_x_11465:
[----:B------:R-:W-:Y:S05]  /*13320*/  BSYNC B1 ;  /* 0x0000000000017941 */ /* 0x000fea0003800000 */
.L_x_11464:
        /* <DEDUP_REMOVED lines=21> */
.L_x_11467:
[----:B------:R-:W-:Y:S05]  /*13480*/  BSYNC B1 ;  /* 0x0000000000017941 */ /* 0x000fea0003800000 */
.L_x_11466:
[----:B0-----:R-:W-:Y:S01]  /*13490*/  VIADD R0, R8, 0x60 ;  /* 0x0000006008007836 */ /* 0x001fe20000000000 */
[----:B---3--:R-:W3:Y:S04]  /*134a0*/  SHFL.IDX PT, R4, R4, 0x3, 0x181f ;  /* 0x00781f0004047f89 */ /* 0x008ee800000e0000 */
[----:B------:R-:W-:Y:S01]  /*134b0*/  ISETP.GE.AND P0, PT, R0, R11, PT ;  /* 0x0000000b0000720c */ /* 0x000fe20003f06270 */
[----:B----4-:R4:W0:-:S12]  /*134c0*/  SHFL.IDX PT, R2, R5, 0x3, 0x181f ;  /* 0x00781f0005027f89 */ /* 0x01081800000e0000 */
[----:B----4-:R-:W-:Y:S05]  /*134d0*/  @P0 BRA `(.L_x_11456) ;  /* 0x0000000000440947 */ /* 0x010fea0003800000 */
[----:B------:R-:W-:Y:S02]  /*134e0*/  ULDC UR6, c[0x0][0xac8] ;  /* 0x0002b20000067ab9 */ /* 0x000fe40000000800 */
[----:B------:R-:W-:Y:S02]  /*134f0*/  ISETP.GE.AND P3, PT, R7, UR6, PT ;  /* 0x0000000607007c0c */ /* 0x000fe4000bf66270 */
[----:B------:R-:W-:Y:S02]  /*13500*/  ISETP.GE.AND P2, PT, R9, UR6, PT ;  /* 0x0000000609007c0c */ /* 0x000fe4000bf46270 */
[----:B------:R-:W-:Y:S02]  /*13510*/  ISETP.GE.AND P1, PT, R15, UR6, PT ;  /* 0x000000060f007c0c */ /* 0x000fe4000bf26270 */
[----:B------:R-:W-:-:S07]  /*13520*/  ISETP.GE.AND P0, PT, R13, UR6, PT ;  /* 0x000000060d007c0c */ /* 0x000fce000bf06270 */
[----:B0-----:R-:W-:-:S04]  /*13530*/  @!P3 LEA R20, P4, R7, R2, 0x1 ;  /* 0x000000020714b211 */ /* 0x001fc800078808ff */
[----:B---3--:R-:W-:Y:S02]  /*13540*/  @!P3 LEA.HI.X R21, R7, R4, R17, 0x1, P4 ;  /* 0x000000040715b211 */ /* 0x008fe400020f0c11 */
        /* <DEDUP_REMOVED lines=10> */
.L_x_11456:
[----:B------:R-:W-:Y:S05]  /*135f0*/  BSYNC B0 ;  /* 0x0000000000007941 */ /* 0x000fea0003800000 */
.L_x_11446:
[----:B------:R-:W-:Y:S02]  /*13600*/  ULDC UR6, c[0x0][0xc3c] ;  /* 0x00030f0000067ab9 */ /* 0x000fe40000000800 */
[----:B------:R-:W-:-:S06]  /*13610*/  UISETP.GE.AND UP0, UPT, UR5, UR6, UPT ;  /* 0x000000060500728c */ /* 0x000fcc000bf06270 */
[----:B------:R-:W-:-:S13]  /*13620*/  PLOP3.LUT P0, PT, PT, PT, UP0, 0x80, 0x0 ;  /* 0x000000000000781c */ /* 0x000fda0003f0f008 */
[----:B------:R-:W-:Y:S05]  /*13630*/  @!P0 BRA `(.L_x_11468) ;  /* 0xfffffed800b88947 */ /* 0x000fea000383ffff */
[----:B------:R-:W-:Y:S05]  /*13640*/  EXIT ;  /* 0x000000000000794d */ /* 0x000fea0003800000 */
.L_x_11363:
        /* <DEDUP_REMOVED lines=18> */
.L_x_11469:
        /* <DEDUP_REMOVED lines=43> */
.L_x_11473:
        /* <DEDUP_REMOVED lines=39> */
.L_x_11471:
        /* <DEDUP_REMOVED lines=12> */
.L_x_11474:
        /* <DEDUP_REMOVED lines=63> */
.L_x_11475:
        /* <DEDUP_REMOVED lines=61> */
.L_x_11476:
[----:B01----:R-:W-:-:S05]  /*14510*/  LOP3.LUT R3, RZ, R2, RZ, 0x33, !PT ;  /* 0x00000002ff037212 */ /* 0x003fca00078e33ff */
[----:B------:R-:W-:-:S05]  /*14520*/  IMAD.IADD R2, R4, 0x1, R3 ;  /* 0x0000000104027824 */ /* 0x000fca00078e0203 */
[----:B------:R1:W-:Y:S01]  /*14530*/  STL [R1+0x4], R2 ;  /* 0x0000040201007387 */ /* 0x0003e20000100800 */
[----:B------:R-:W-:Y:S05]  /*14540*/  BRA `(.L_x_11477) ;  /* 0x0000000000107947 */ /* 0x000fea0003800000 */
.L_x_11472:
[----:B------:R-:W-:Y:S01]  /*14550*/  IMAD.U32 R2, RZ, RZ, UR6 ;  /* 0x00000006ff027e24 */ /* 0x000fe2000f8e00ff */
[----:B------:R0:W-:Y:S04]  /*14560*/  STL [R1+0x4], RZ ;  /* 0x000004ff01007387 */ /* 0x0001e80000100800 */
[----:B------:R0:W-:Y:S04]  /*14570*/  STL [R1+0x8], RZ ;  /* 0x000008ff01007387 */ /* 0x0001e80000100800 */
[----:B------:R0:W-:Y:S02]  /*14580*/  STL [R1], R2 ;  /* 0x0000000201007387 */ /* 0x0001e40000100800 */
.L_x_11477:
        /* <DEDUP_REMOVED lines=10> */
.L_x_11470:
        /* <DEDUP_REMOVED lines=9> */
[C---:B----4-:R-:W-:Y:S01]  /*146c0*/  IMAD.SHL.U32 R0, R6.reuse, 0x8, RZ ;  /* 0x0000000806007824 */ /* 0x050fe200078e00ff */
        /* <DEDUP_REMOVED lines=20> */
.L_x_11590:
[----:B--23--:R-:W2:Y:S01]  /*14810*/  LDL R9, [R1+0xc] ;  /* 0x00000c0001097983 */ /* 0x00cea20000100800 */
        /* <DEDUP_REMOVED lines=46> */
.L_x_11479:
        /* <DEDUP_REMOVED lines=16> */
.L_x_11480:
[----:B------:R-:W-:Y:S05]  /*14c00*/  @!P1 BRA `(.L_x_11481) ;  /* 0x00000000000c9947 */ /* 0x000fea0003800000 */
[----:B------:R-:W3:Y:S04]  /*14c10*/  LDG.E R6, desc[UR40][R2.64] ;  /* 0x0000002802067981 */ /* 0x000ee8000c1e1900 */
[----:B------:R-:W3:Y:S02]  /*14c20*/  LDG.E R2, desc[UR40][R2.64+0x4] ;  /* 0x0000042802027981 */ /* 0x000ee4000c1e1900 */
[----:B---3--:R-:W-:-:S07]  /*14c30*/  IMAD.IADD R6, R2, 0x1, -R6 ;  /* 0x0000000102067824 */ /* 0x008fce00078e0a06 */
.L_x_11481:
        /* <DEDUP_REMOVED lines=34> */
.L_x_11484:
[----:B------:R-:W-:-:S13]  /*14e60*/  ISETP.NE.AND P0, PT, R3, 0x1, PT ;  /* 0x000000010300780c */ /* 0x000fda0003f05270 */
[----:B------:R-:W2:Y:S02]  /*14e70*/  @P0 LDC.64 R4, c[0x0][0x9e8] ;  /* 0x00027a00ff040b82 */ /* 0x000ea40000000a00 */
[----:B--2---:R-:W-:-:S05]  /*14e80*/  @P0 IMAD.HI.U32 R4, R8, R4, RZ ;  /* 0x0000000408040227 */ /* 0x004fca00078e00ff */
[----:B------:R-:W-:-:S07]  /*14e90*/  @P0 SHF.R.U32.HI R8, RZ, R5, R4 ;  /* 0x00000005ff080219 */ /* 0x000fce0000011604 */
.L_x_11485:
[----:B------:R-:W-:Y:S05]  /*14ea0*/  BSYNC B0 ;  /* 0x0000000000007941 */ /* 0x000fea0003800000 */
.L_x_11483:
[----:B------:R-:W-:-:S05]  /*14eb0*/  IMAD R8, R8, R3, R3 ;  /* 0x0000000308087224 */ /* 0x000fca00078e0203 */
[----:B------:R-:W-:-:S07]  /*14ec0*/  VIMNMX R2, R2, R8, PT ;  /* 0x0000000802027248 */ /* 0x000fce0003fe0100 */
.L_x_11482:
        /* <DEDUP_REMOVED lines=25> */
.L_x_11488:
[----:B------:R-:W-:-:S13]  /*15060*/  ISETP.NE.AND P0, PT, R3, 0x1, PT ;  /* 0x000000010300780c */ /* 0x000fda0003f05270 */
[----:B--2---:R-:W2:Y:S02]  /*15070*/  @P0 LDC.64 R4, c[0x0][0x9e8] ;  /* 0x00027a00ff040b82 */ /* 0x004ea40000000a00 */
[----:B--2---:R-:W-:-:S05]  /*15080*/  @P0 IMAD.HI.U32 R4, R6, R4, RZ ;  /* 0x0000000406040227 */ /* 0x004fca00078e00ff */
[----:B------:R-:W-:-:S07]  /*15090*/  @P0 SHF.R.U32.HI R6, RZ, R5, R4 ;  /* 0x00000005ff060219 */ /* 0x000fce0000011604 */
.L_x_11489:
[----:B------:R-:W-:Y:S05]  /*150a0*/  BSYNC B0 ;  /* 0x0000000000007941 */ /* 0x000fea0003800000 */
.L_x_11487:
[----:B------:R-:W-:-:S05]  /*150b0*/  IMAD R3, R6, R3, RZ ;  /* 0x0000000306037224 */ /* 0x000fca00078e02ff */
[----:B------:R-:W-:-:S07]  /*150c0*/  VIMNMX R2, R2, R3, !PT ;  /* 0x0000000302027248 */ /* 0x000fce0007fe0100 */
.L_x_11486:
        /* <DEDUP_REMOVED lines=44> */
.L_x_11491:
[----:B------:R-:W-:Y:S05]  /*15390*/  BSYNC B0 ;  /* 0x0000000000007941 */ /* 0x000fea0003800000 */
.L_x_11490:
        /* <DEDUP_REMOVED lines=26> */
.L_x_11493:
        /* <DEDUP_REMOVED lines=20> */
.L_x_11496:
[----:B------:R-:W-:Y:S05]  /*15680*/  BSYNC B6 ;  /* 0x0000000000067941 */ /* 0x000fea0003800000 */
.L_x_11495:
        /* <DEDUP_REMOVED lines=20> */
.L_x_11499:
        /* <DEDUP_REMOVED lines=15> */
.L_x_11498:
[----:B------:R-:W-:Y:S05]  /*158c0*/  BSYNC B6 ;  /* 0x0000000000067941 */ /* 0x000fea0003800000 */
.L_x_11497:
        /* <DEDUP_REMOVED lines=24> */
.L_x_11606:
        /* <DEDUP_REMOVED lines=9> */
.L_x_11609:
        /* <DEDUP_REMOVED lines=24> */
.L_x_11503:
[----:B------:R-:W4:Y:S04]  /*15c60*/  LDL R0, [R1+0x10] ;  /* 0x0000100001007983 */ /* 0x000f280000100800 */
[----:B---3--:R-:W3:Y:S01]  /*15c70*/  LDL R2, [R1+0x14] ;  /* 0x0000140001027983 */ /* 0x008ee20000100800 */
[----:B----4-:R-:W-:Y:S01]  /*15c80*/  IMAD R0, R0, 0x8, R19 ;  /* 0x0000000800007824 */ /* 0x010fe200078e0213 */
[----:B---3--:R-:W-:-:S04]  /*15c90*/  SHF.L.U32 R2, R2, 0x1f, RZ ;  /* 0x0000001f02027819 */ /* 0x008fc800000006ff */
[----:B------:R-:W3:Y:S02]  /*15ca0*/  SYNCS.PHASECHK.TRANS64.TRYWAIT P0, [R0+URZ+0x22840], R2 ;  /* 0x02284002000075a7 */ /* 0x000ee4000800017f */
[----:B---3--:R-:W-:Y:S05]  /*15cb0*/  @!P0 BRA `(.L_x_11504) ;  /* 0x0000004c00f88947 */ /* 0x008fea0003800000 */
.L_x_11610:
        /* <DEDUP_REMOVED lines=11> */
.L_x_11505:
[----:B-1----:R-:W4:Y:S04]  /*15d70*/  LDL R4, [R1+0x10] ;  /* 0x0000100001047983 */ /* 0x002f280000100800 */
[----:B------:R-:W2:Y:S04]  /*15d80*/  LDL R3, [R1+0x20] ;  /* 0x0000200001037983 */ /* 0x000ea80000100800 */
[----:B---3--:R-:W3:Y:S01]  /*15d90*/  LDL R2, [R1+0x18] ;  /* 0x0000180001027983 */ /* 0x008ee20000100800 */
[----:B------:R-:W-:Y:S01]  /*15da0*/  R2UR UR9, R0 ;  /* 0x00000000000972ca */ /* 0x000fe200000e0000 */
[----:B------:R-:W-:Y:S01]  /*15db0*/  UIADD3 UR6, UP0, UR38, 0x370, URZ ;  /* 0x0000037026067890 */ /* 0x000fe2000ff1e03f */
[----:B------:R-:W-:Y:S01]  /*15dc0*/  R2UR UR12, R17 ;  /* 0x00000000110c72ca */ /* 0x000fe200000e0000 */
[----:B------:R-:W-:Y:S01]  /*15dd0*/  UMOV UR5, 0x14f00000 ;  /* 0x14f0000000057882 */ /* 0x000fe20000000000 */
[----:B-----5:R-:W-:Y:S01]  /*15de0*/  R2UR UR13, R16 ;  /* 0x00000000100d72ca */ /* 0x020fe200000e0000 */
[----:B------:R-:W-:Y:S01]  /*15df0*/  UIADD3.X UR7, URZ, UR39, URZ, UP0, !UPT ;  /* 0x000000273f077290 */ /* 0x000fe200087fe43f */
[----:B------:R-:W-:Y:S01]  /*15e00*/  PLOP3.LUT P0, PT, PT, PT, PT, 0x80, 0x0 ;  /* 0x000000000000781c */ /* 0x000fe20003f0f070 */
[----:B------:R-:W-:Y:S01]  /*15e10*/  UMOV UR10, URZ ;  /* 0x0000003f000a7c82 */ /* 0x000fe20008000000 */
[----:B------:R-:W-:-:S05]  /*15e20*/  LOP3.LUT R18, R18, 0xfffffffe, RZ, 0xc0, !PT ;  /* 0xfffffffe12127812 */ /* 0x000fca00078ec0ff */
[----:B------:R-:W-:-:S06]  /*15e30*/  UIADD3 UR9, UR9, 0x22830, URZ ;  /* 0x0002283009097890 */ /* 0x000fcc000fffe03f */
[----:B------:R-:W-:Y:S01]  /*15e40*/  @P0 LOP3.LUT R18, R18, 0x1, RZ, 0xfc, !PT ;  /* 0x0000000112120812 */ /* 0x000fe200078efcff */
[----:B----4-:R-:W-:Y:S01]  /*15e50*/  IMAD R0, R4, 0x3000, R19 ;  /* 0x0000300004007824 */ /* 0x010fe200078e0213 */
[----:B--2---:R-:W-:-:S04]  /*15e60*/  R2UR UR11, R3 ;  /* 0x00000000030b72ca */ /* 0x004fc800000e0000 */
[----:B------:R-:W-:Y:S02]  /*15e70*/  R2UR UR8, R0 ;  /* 0x00000000000872ca */ /* 0x000fe400000e0000 */
[----:B---3--:R-:W-:-:S11]  /*15e80*/  R2UR UR4, R2 ;  /* 0x00000000020472ca */ /* 0x008fd600000e0000 */
[----:B------:R-:W-:Y:S02]  /*15e90*/  UIADD3 UR8, UR8, 0x1c400, URZ ;  /* 0x0001c40008087890 */ /* 0x000fe4000fffe03f */
[----:B------:R-:W-:-:S03]  /*15ea0*/  UIMAD UR11, UR11, 0x60, UR4 ;  /* 0x000000600b0b78a4 */ /* 0x000fc6000f8e0204 */
[----:B------:R-:W-:-:S06]  /*15eb0*/  UMOV UR4, 0x0 ;  /* 0x0000000000047882 */ /* 0x000fcc0000000000 */
[----:B------:R3:W-:Y:S02]  /*15ec0*/  UTMALDG.4D [UR8], [UR6], desc[UR4] ;  /* 0x00000408060075b4 */ /* 0x0007e40008019000 */
[----:B---3--:R-:W-:Y:S01]  /*15ed0*/  NOP ;  /* 0x0000000000007918 */ /* 0x008fe20000000000 */
.L_x_11501:
        /* <DEDUP_REMOVED lines=31> */
.L_x_11507:
[----:B------:R-:W-:Y:S05]  /*160d0*/  BSYNC B6 ;  /* 0x0000000000067941 */ /* 0x000fea0003800000 */
.L_x_11506:
        /* <DEDUP_REMOVED lines=124> */
[----:B0-----:R-:W0:Y:S03]  /*168a0*/  SHFL.IDX PT, R6, R2, 0x6, 0x181f ;  /* 0x00d81f0002067f89 */ /* 0x001e2600000e0000 */
[----:B-1----:R-:W-:-:S05]  /*168b0*/  @!P1 LEA R5, P2, R9, R5, 0x1 ;  /* 0x0000000509059211 */ /* 0x002fca00078408ff */
[----:B0-----:R-:W-:-:S04]  /*168c0*/  @!P1 IMAD.X R6, RZ, RZ, R6, P2 ;  /* 0x000000ffff069224 */ /* 0x001fc800010e0606 */
[----:B------:R-:W-:Y:S02]  /*168d0*/  @!P1 IMAD.MOV.U32 R7, RZ, RZ, R6 ;  /* 0x000000ffff079224 */ /* 0x000fe400078e0006 */
[----:B------:R-:W-:Y:S02]  /*168e0*/  @!P1 IMAD.MOV.U32 R6, RZ, RZ, R5 ;  /* 0x000000ffff069224 */ /* 0x000fe400078e0005 */
[----:B------:R0:W1:Y:S04]  /*168f0*/  SHFL.IDX PT, R5, R2, 0x7, 0x181f ;  /* 0x00f81f0002057f89 */ /* 0x00006800000e0000 */
[----:B------:R0:W-:Y:S02]  /*16900*/  @!P1 LDGSTS.E.BYPASS.LTC128B.128 [R8+0x1b400], desc[UR40][R6.64], !P0 ;  /* 0x1b40000006089fae */ /* 0x0001e4000c101d68 */
.L_x_11627:
[----:B------:R-:W-:-:S05]  /*16910*/  VIADD R3, R3, 0x70 ;  /* 0x0000007003037836 */ /* 0x000fca0000000000 */
[----:B------:R-:W-:-:S13]  /*16920*/  ISETP.GE.AND P1, PT, R3, R4, PT ;  /* 0x000000040300720c */ /* 0x000fda0003f26270 */
[----:B0-----:R-:W-:-:S05]  /*16930*/  @!P1 LEA R2, P2, R9, R0, 0x1 ;  /* 0x0000000009029211 */ /* 0x001fca00078408ff */
[----:B-1----:R-:W-:-:S05]  /*16940*/  @!P1 IMAD.X R3, RZ, RZ, R5, P2 ;  /* 0x000000ffff039224 */ /* 0x002fca00010e0605 */
[----:B------:R-:W-:Y:S01]  /*16950*/  @!PT LDS RZ, [RZ] ;  /* 0x00000000fffff984 */ /* 0x000fe20000000800 */
[----:B------:R-:W-:Y:S01]  /*16960*/  @!PT LDS RZ, [RZ] ;  /* 0x00000000fffff984 */ /* 0x000fe20000000800 */
[----:B------:R-:W-:Y:S01]  /*16970*/  @!PT LDS RZ, [RZ] ;  /* 0x00000000fffff984 */ /* 0x000fe20000000800 */
[----:B------:R0:W-:Y:S01]  /*16980*/  @!P1 LDGSTS.E.BYPASS.LTC128B.128 [R8+0x1bc00], desc[UR40][R2.64], !P0 ;  /* 0x1bc0000002089fae */ /* 0x0001e2000c101d68 */
[----:B------:R-:W-:Y:S01]  /*16990*/  PLOP3.LUT P0, PT, PT, PT, PT, 0x80, 0x0 ;  /* 0x000000000000781c */ /* 0x000fe20003f0f070 */
[----:B------:R-:W-:-:S12]  /*169a0*/  NOP ;  /* 0x0000000000007918 */ /* 0x000fd80000000000 */
.L_x_11509:
        /* <DEDUP_REMOVED lines=18> */
.L_x_11628:
[----:B------:R-:W-:Y:S05]  /*16ad0*/  BSYNC B0 ;  /* 0x0000000000007941 */ /* 0x000fea0003800000 */
.L_x_11510:
[----:B------:R-:W-:Y:S01]  /*16ae0*/  LOP3.LUT P0, RZ, R18, 0x1, RZ, 0xc0, !PT ;  /* 0x0000000112ff7812 */ /* 0x000fe2000780c0ff */
[----:B------:R-:W-:-:S12]  /*16af0*/  BSSY B0, `(.L_x_11512) ;  /* 0x000005b000007945 */ /* 0x000fd80003800000 */
[----:B------:R-:W-:Y:S05]  /*16b00*/  @!P0 BRA `(.L_x_11513) ;  /* 0x0000000400648947 */ /* 0x000fea0003800000 */
[----:B------:R-:W2:Y:S04]  /*16b10*/  LDL R2, [R1+0x10] ;  /* 0x0000100001027983 */ /* 0x000ea80000100800 */
[----:B------:R-:W0:Y:S01]  /*16b20*/  LDL R4, [R1+0x14] ;  /* 0x0000140001047983 */ /* 0x000e220000100800 */
[----:B------:R-:W-:Y:S01]  /*16b30*/  BSSY B1, `(.L_x_11514) ;  /* 0x0000008000017945 */ /* 0x000fe20003800000 */
[----:B------:R-:W1:Y:S02]  /*16b40*/  S2R R3, SR_TID.X ;  /* 0x0000000000037919 */ /* 0x000e640000002100 */
[----:B-1----:R-:W-:-:S04]  /*16b50*/  LOP3.LUT R3, R3, 0x7f, RZ, 0xc0, !PT ;  /* 0x0000007f03037812 */ /* 0x002fc800078ec0ff */
[----:B------:R-:W-:Y:S01]  /*16b60*/  ISETP.NE.AND P1, PT, R3, RZ, PT ;  /* 0x000000ff0300720c */ /* 0x000fe20003f25270 */
[----:B--2---:R-:W-:Y:S01]  /*16b70*/  IMAD R2, R2, 0x8, R19 ;  /* 0x0000000802027824 */ /* 0x004fe200078e0213 */
[----:B0-----:R-:W-:-:S04]  /*16b80*/  SHF.L.U32 R0, R4, 0x1f, RZ ;  /* 0x0000001f04007819 */ /* 0x001fc800000006ff */
[----:B------:R-:W0:Y:S02]  /*16b90*/  SYNCS.PHASECHK.TRANS64.TRYWAIT P0, [R2+URZ+0x22860], R0 ;  /* 0x02286000020075a7 */ /* 0x000e24000800017f */
[----:B0-----:R-:W-:Y:S05]  /*16ba0*/  @!P0 BRA `(.L_x_11515) ;  /* 0x0000004800f88947 */ /* 0x001fea0003800000 */
.L_x_11629:
[----:B------:R-:W-:Y:S05]  /*16bb0*/  BSYNC B1 ;  /* 0x0000000000017941 */ /* 0x000fea0003800000 */
.L_x_11514:
        /* <DEDUP_REMOVED lines=9> */
.L_x_11517:
[----:B------:R-:W-:Y:S05]  /*16c50*/  BSYNC B1 ;  /* 0x0000000000017941 */ /* 0x000fea0003800000 */
.L_x_11516:
        /* <DEDUP_REMOVED lines=13> */
.L_x_11518:
        /* <DEDUP_REMOVED lines=15> */
.L_x_11519:
        /* <DEDUP_REMOVED lines=15> */
.L_x_11520:
        /* <DEDUP_REMOVED lines=15> */
.L_x_11521:
        /* <DEDUP_REMOVED lines=10> */
.L_x_11513:
[----:B------:R-:W-:Y:S05]  /*170a0*/  BSYNC B0 ;  /* 0x0000000000007941 */ /* 0x000fea0003800000 */
.L_x_11512:
        /* <DEDUP_REMOVED lines=61> */
.L_x_11528:
        /* <DEDUP_REMOVED lines=8> */
.L_x_11630:
[----:B------:R-:W-:Y:S05]  /*17500*/  BSYNC B3 ;  /* 0x0000000000037941 */ /* 0x000fea0003800000 */
.L_x_11529:
        /* <DEDUP_REMOVED lines=9> */
.L_x_11532:
[----:B------:R-:W-:Y:S05]  /*175a0*/  BSYNC B3 ;  /* 0x0000000000037941 */ /* 0x000fea0003800000 */
.L_x_11531:
        /* <DEDUP_REMOVED lines=13> */
.L_x_11533:
        /* <DEDUP_REMOVED lines=13> */
.L_x_11631:
[----:B------:R-:W-:Y:S05]  /*17750*/  BSYNC B3 ;  /* 0x0000000000037941 */ /* 0x000fea0003800000 */
.L_x_11534:
        /* <DEDUP_REMOVED lines=11> */
.L_x_11537:
[----:B------:R-:W-:Y:S05]  /*17810*/  BSYNC B3 ;  /* 0x0000000000037941 */ /* 0x000fea0003800000 */
.L_x_11536:
        /* <DEDUP_REMOVED lines=10> */
.L_x_11538:
        /* <DEDUP_REMOVED lines=15> */
.L_x_11539:
        /* <DEDUP_REMOVED lines=15> */
.L_x_11540:
        /* <DEDUP_REMOVED lines=15> */
.L_x_11541:
        /* <DEDUP_REMOVED lines=10> */
.L_x_11527:
[----:B------:R-:W-:Y:S05]  /*17c30*/  BSYNC B1 ;  /* 0x0000000000017941 */ /* 0x000fea0003800000 */
.L_x_11526:
[----:B------:R-:W2:Y:S02]  /*17c40*/  LDL.LU R5, [R1+0x30] ;  /* 0x0000300001057983 */ /* 0x000ea40000300800 */
[----:B--2---:R-:W-:-:S07]  /*17c50*/  VIADD R0, R5, 0xfffffffd ;  /* 0xfffffffd05007836 */ /* 0x004fce0000000000 */
.L_x_11525:
[----:B------:R-:W-:Y:S05]  /*17c60*/  BSYNC B2 ;  /* 0x0000000000027941 */ /* 0x000fea0003800000 */
.L_x_11524:
[----:B------:R-:W-:-:S05]  /*17c70*/  VIADD R8, R8, 0xfffffffe ;  /* 0xfffffffe08087836 */ /* 0x000fca0000000000 */
[----:B------:R-:W-:-:S13]  /*17c80*/  ISETP.NE.AND P0, PT, R8, R4, PT ;  /* 0x000000040800720c */ /* 0x000fda0003f05270 */
[----:B------:R-:W-:Y:S05]  /*17c90*/  @!P0 BRA `(.L_x_11523) ;  /* 0x0000001400008947 */ /* 0x000fea0003800000 */
.L_x_11574:
        /* <DEDUP_REMOVED lines=35> */
.L_x_11544:
        /* <DEDUP_REMOVED lines=8> */
.L_x_11632:
[----:B------:R-:W-:Y:S05]  /*17f50*/  BSYNC B2 ;  /* 0x0000000000027941 */ /* 0x000fea0003800000 */
.L_x_11545:
        /* <DEDUP_REMOVED lines=9> */
.L_x_11548:
[----:B------:R-:W-:Y:S05]  /*17ff0*/  BSYNC B2 ;  /* 0x0000000000027941 */ /* 0x000fea0003800000 */
.L_x_11547:
        /* <DEDUP_REMOVED lines=12> */
.L_x_11549:
        /* <DEDUP_REMOVED lines=13> */
.L_x_11633:
[----:B------:R-:W-:Y:S05]  /*18190*/  BSYNC B2 ;  /* 0x0000000000027941 */ /* 0x000fea0003800000 */
.L_x_11550:
        /* <DEDUP_REMOVED lines=11> */
.L_x_11553:
[----:B------:R-:W-:Y:S05]  /*18250*/  BSYNC B2 ;  /* 0x0000000000027941 */ /* 0x000fea0003800000 */
.L_x_11552:
        /* <DEDUP_REMOVED lines=9> */
.L_x_11554:
        /* <DEDUP_REMOVED lines=15> */
.L_x_11555:
        /* <DEDUP_REMOVED lines=15> */
.L_x_11556:
        /* <DEDUP_REMOVED lines=15> */
.L_x_11557:
        /* <DEDUP_REMOVED lines=10> */
.L_x_11543:
[----:B------:R-:W-:Y:S05]  /*18660*/  BSYNC B1 ;  /* 0x0000000000017941 */ /* 0x000fea0003800000 */
.L_x_11542:
        /* <DEDUP_REMOVED lines=35> */
.L_x_11560:
        /* <DEDUP_REMOVED lines=8> */
.L_x_11634:
[----:B------:R-:W-:Y:S05]  /*18920*/  BSYNC B2 ;  /* 0x0000000000027941 */ /* 0x000fea0003800000 */
.L_x_11561:
        /* <DEDUP_REMOVED lines=9> */
.L_x_11564:
[----:B------:R-:W-:Y:S05]  /*189c0*/  BSYNC B2 ;  /* 0x0000000000027941 */ /* 0x000fea0003800000 */
.L_x_11563:
        /* <DEDUP_REMOVED lines=13> */
.L_x_11565:
        /* <DEDUP_REMOVED lines=13> */
.L_x_11635:
[----:B------:R-:W-:Y:S05]  /*18b70*/  BSYNC B2 ;  /* 0x0000000000027941 */ /* 0x000fea0003800000 */
.L_x_11566:
        /* <DEDUP_REMOVED lines=11> */
.L_x_11569:
[----:B------:R-:W-:Y:S05]  /*18c30*/  BSYNC B2 ;  /* 0x0000000000027941 */ /* 0x000fea0003800000 */
.L_x_11568:
        /* <DEDUP_REMOVED lines=10> */
.L_x_11570:
        /* <DEDUP_REMOVED lines=15> */
.L_x_11571:
        /* <DEDUP_REMOVED lines=15> */
.L_x_11572:
        /* <DEDUP_REMOVED lines=15> */
.L_x_11573:
        /* <DEDUP_REMOVED lines=10> */
.L_x_11559:
[----:B------:R-:W-:Y:S05]  /*19050*/  BSYNC B1 ;  /* 0x0000000000017941 */ /* 0x000fea0003800000 */
.L_x_11558:
[----:B------:R-:W2:Y:S01]  /*19060*/  LDL R5, [R1+0x1c] ;  /* 0x00001c0001057983 */ /* 0x000ea20000100800 */
[----:B------:R-:W-:Y:S01]  /*19070*/  VIADD R0, R0, 0xfffffffe ;  /* 0xfffffffe00007836 */ /* 0x000fe20000000000 */
[----:B--2---:R-:W-:-:S13]  /*19080*/  ISETP.GT.AND P0, PT, R6, R5, PT ;  /* 0x000000050600720c */ /* 0x004fda0003f04270 */
[----:B------:R-:W-:Y:S05]  /*19090*/  @P0 BRA `(.L_x_11574) ;  /* 0xffffffec00000947 */ /* 0x000fea000383ffff */
.L_x_11523:
[----:B------:R-:W-:Y:S05]  /*190a0*/  BSYNC B0 ;  /* 0x0000000000007941 */ /* 0x000fea0003800000 */
.L_x_11522:
        /* <DEDUP_REMOVED lines=25> */
.L_x_11576:
[----:B------:R-:W-:Y:S05]  /*19240*/  BSYNC B0 ;  /* 0x0000000000007941 */ /* 0x000fea0003800000 */
.L_x_11575:
[----:B------:R-:W-:-:S05]  /*19250*/  SEL R0, R0, RZ, P0 ;  /* 0x000000ff00007207 */ /* 0x000fca0000000000 */
[----:B------:R3:W-:Y:S02]  /*19260*/  STL [R1+0x10], R0 ;  /* 0x0000100001007387 */ /* 0x0007e40000100800 */
.L_x_11494:
[----:B------:R-:W-:Y:S05]  /*19270*/  BSYNC B7 ;  /* 0x0000000000077941 */ /* 0x000fea0003800000 */
.L_x_11492:
        /* <DEDUP_REMOVED lines=13> */
.L_x_11577:
[----:B------:R-:W5:Y:S01]  /*19350*/  S2R R16, SR_TID.X ;  /* 0x0000000000107919 */ /* 0x000f620000002100 */
[----:B------:R-:W-:Y:S01]  /*19360*/  UMOV UR4, 0xffffffff ;  /* 0xffffffff00047882 */ /* 0x000fe20000000000 */
[----:B-----5:R-:W-:-:S04]  /*19370*/  LOP3.LUT R16, R16, 0x1f, RZ, 0xc0, !PT ;  /* 0x0000001f10107812 */ /* 0x020fc800078ec0ff */
[----:B------:R-:W-:Y:S01]  /*19380*/  ISETP.NE.AND P0, PT, R16, 0x1f, PT ;  /* 0x0000001f1000780c */ /* 0x000fe20003f05270 */
[----:B------:R-:W-:-:S12]  /*19390*/  BRA.DIV UR4, `(.L_x_11579) ;  /* 0x0000002604887947 */ /* 0x000fd8000b800000 */
[----:B-1----:R-:W0:Y:S01]  /*193a0*/  LDL.LU R3, [R1] ;  /* 0x0000000001037983 */ /* 0x002e220000300800 */
[----:B------:R-:W-:-:S03]  /*193b0*/  ULDC UR4, c[0x0][0xc3c] ;  /* 0x00030f0000047ab9 */ /* 0x000fc60000000800 */
[----:B------:R-:W3:Y:S01]  /*193c0*/  LDL R4, [R1+0xc] ;  /* 0x00000c0001047983 */ /* 0x000ee20000100800 */
[----:B0-2---:R-:W-:Y:S02]  /*193d0*/  IMAD.MOV.U32 R10, RZ, RZ, R3 ;  /* 0x000000ffff0a7224 */ /* 0x005fe400078e0003 */
        /* <DEDUP_REMOVED lines=37> */
.L_x_11645:
[----:B------:R-:W-:Y:S02]  /*19630*/  ULDC UR4, c[0x0][0xc38] ;  /* 0x00030e0000047ab9 */ /* 0x000fe40000000800 */
[----:B------:R-:W-:-:S04]  /*19640*/  IMAD.U32 R7, RZ, RZ, UR4 ;  /* 0x00000004ff077e24 */ /* 0x000fc8000f8e00ff */
[----:B-1----:R-:W-:-:S04]  /*19650*/  IMAD R10, R14, R7, RZ ;  /* 0x000000070e0a7224 */ /* 0x002fc800078e02ff */
[----:B------:R-:W-:-:S05]  /*19660*/  IMAD.IADD R4, R9, 0x1, R10 ;  /* 0x0000000109047824 */ /* 0x000fca00078e020a */
[----:B------:R-:W-:-:S13]  /*19670*/  ISETP.GT.AND P6, PT, R4, R0, PT ;  /* 0x000000000400720c */ /* 0x000fda0003fc4270 */
[----:B------:R-:W-:Y:S05]  /*19680*/  @P6 BRA `(.L_x_11580) ;  /* 0x0000000000ac6947 */ /* 0x000fea0003800000 */
.L_x_11583:
        /* <DEDUP_REMOVED lines=37> */
.L_x_11653:
[----:B------:R-:W-:Y:S02]  /*198e0*/  ULDC UR4, c[0x0][0xc38] ;  /* 0x00030e0000047ab9 */ /* 0x000fe40000000800 */
[----:B------:R-:W-:-:S04]  /*198f0*/  IMAD.U32 R7, RZ, RZ, UR4 ;  /* 0x00000004ff077e24 */ /* 0x000fc8000f8e00ff */
[----:B-1----:R-:W-:-:S04]  /*19900*/  IMAD R10, R14, R7, RZ ;  /* 0x000000070e0a7224 */ /* 0x002fc800078e02ff */
[----:B------:R-:W-:-:S05]  /*19910*/  IMAD.IADD R4, R10, 0x1, R4 ;  /* 0x000000010a047824 */ /* 0x000fca00078e0204 */
[----:B------:R-:W-:-:S13]  /*19920*/  ISETP.GT.AND P6, PT, R4, R0, PT ;  /* 0x000000000400720c */ /* 0x000fda0003fc4270 */
[----:B------:R-:W-:Y:S05]  /*19930*/  @!P6 BRA `(.L_x_11583) ;  /* 0xfffffffc0054e947 */ /* 0x000fea000383ffff */
.L_x_11580:
        /* <DEDUP_REMOVED lines=12> */
.L_x_11658:
[----:B------:R-:W-:-:S13]  /*19a00*/  ISETP.NE.AND P0, PT, R3, RZ, PT ;  /* 0x000000ff0300720c */ /* 0x000fda0003f05270 */
[----:B------:R-:W-:Y:S05]  /*19a10*/  @!P0 BRA `(.L_x_11585) ;  /* 0x0000000000108947 */ /* 0x000fea0003800000 */
[----:B------:R-:W-:Y:S01]  /*19a20*/  UMOV UR4, 0xffffffff ;  /* 0xffffffff00047882 */ /* 0x000fe20000000000 */
[----:B------:R-:W-:Y:S02]  /*19a30*/  VIADD R12, R9, 0xffffffff ;  /* 0xffffffff090c7836 */ /* 0x000fe40000000000 */
[----:B------:R-:W-:Y:S05]  /*19a40*/  BRA.DIV UR4, `(.L_x_11586) ;  /* 0x0000002a044c7947 */ /* 0x000fea000b800000 */
[----:B------:R1:W2:Y:S02]  /*19a50*/  SHFL.IDX PT, R8, R2, R12, 0x1f ;  /* 0x00001f0c02087589 */ /* 0x0002a400000e0000 */
.L_x_11585:
        /* <DEDUP_REMOVED lines=62> */
.L_x_11587:
        /* <DEDUP_REMOVED lines=50> */
[----:B------:R-:W-:Y:S02]  /*1a160*/  ISETP.GE.AND P2, PT, R3, RZ, PT ;  /* 0x000000ff0300720c */ /* 0x000fe40003f46270 */
[----:B------:R-:W-:-:S09]  /*1a170*/  IADD3 R3, R8, 0x1000000, R0 ;  /* 0x0100000008037810 */ /* 0x000fd20007ffe000 */
        /* <DEDUP_REMOVED lines=8> */
[----:B------:R-:W-:Y:S02]  /*1a200*/  IMAD R3, R2, R6, R3 ;  /* 0x0000000602037224 */ /* 0x000fe400078e0203 */
[----:B------:R-:W-:-:S03]  /*1a210*/  IMAD.MOV.U32 R0, RZ, RZ, R2 ;  /* 0x000000ffff007224 */ /* 0x000fc600078e0002 */
[----:B------:R0:W-:Y:S04]  /*1a220*/  STL [R1+0x8], R3 ;  /* 0x0000080301007387 */ /* 0x0001e80000100800 */
.L_x_11588:
[----:B0-----:R-:W-:-:S05]  /*1a230*/  LOP3.LUT R3, RZ, R0, RZ, 0x33, !PT ;  /* 0x00000000ff037212 */ /* 0x001fca00078e33ff */
[----:B------:R-:W-:-:S05]  /*1a240*/  IMAD.IADD R0, R4, 0x1, R3 ;  /* 0x0000000104007824 */ /* 0x000fca00078e0203 */
[----:B------:R0:W-:Y:S01]  /*1a250*/  STL [R1+0x4], R0 ;  /* 0x0000040001007387 */ /* 0x0001e20000100800 */
[----:B------:R-:W-:Y:S05]  /*1a260*/  BRA `(.L_x_11589) ;  /* 0x0000000000287947 */ /* 0x000fea0003800000 */
.L_x_11581:
        /* <DEDUP_REMOVED lines=10> */
.L_x_11589:
[----:B--2---:R-:W2:Y:S04]  /*1a310*/  LDL R3, [R1+0x8] ;  /* 0x0000080001037983 */ /* 0x004ea80000100800 */
[----:B-1----:R-:W3:Y:S04]  /*1a320*/  LDL R2, [R1+0xc] ;  /* 0x00000c0001027983 */ /* 0x002ee80000100800 */
[----:B------:R-:W4:Y:S04]  /*1a330*/  LDL R5, [R1+0x4] ;  /* 0x0000040001057983 */ /* 0x000f280000100800 */
[----:B------:R-:W4:Y:S01]  /*1a340*/  LDL R4, [R1] ;  /* 0x0000000001047983 */ /* 0x000f220000100800 */
[----:B0-----:R-:W0:Y:S01]  /*1a350*/  S2R R0, SR_TID.X ;  /* 0x0000000000007919 */ /* 0x001e220000002100 */
        /* <DEDUP_REMOVED lines=11> */
.L_x_11578:
[----:B---34-:R-:W3:Y:S01]  /*1a410*/  LDL R0, [R1+0xc] ;  /* 0x00000c0001007983 */ /* 0x018ee20000100800 */
[----:B------:R-:W-:Y:S02]  /*1a420*/  ULDC UR4, c[0x0][0xc3c] ;  /* 0x00030f0000047ab9 */ /* 0x000fe40000000800 */
[----:B---3--:R-:W-:-:S13]  /*1a430*/  ISETP.GE.AND P0, PT, R0, UR4, PT ;  /* 0x0000000400007c0c */ /* 0x008fda000bf06270 */
[----:B------:R-:W-:Y:S05]  /*1a440*/  @!P0 BRA `(.L_x_11590) ;  /* 0xffffffa000f08947 */ /* 0x000fea000383ffff */
[----:B------:R-:W-:Y:S05]  /*1a450*/  BSYNC B8 ;  /* 0x0000000000087941 */ /* 0x000fea0003800000 */
.L_x_11478:
[----:B----4-:R-:W4:Y:S01]  /*1a460*/  LDL.LU R0, [R1+0x48] ;  /* 0x0000480001007983 */ /* 0x010f220000300800 */
[----:B------:R-:W-:Y:S01]  /*1a470*/  BSSY B0, `(.L_x_11591) ;  /* 0x000000b000007945 */ /* 0x000fe20003800000 */
[----:B01----:R-:W0:Y:S01]  /*1a480*/  S2R R5, SR_CgaCtaId ;  /* 0x0000000000057919 */ /* 0x003e220000008800 */
[----:B----4-:R-:W-:-:S05]  /*1a490*/  VIADD R0, R0, 0x1 ;  /* 0x0000000100007836 */ /* 0x010fca0000000000 */
        /* <DEDUP_REMOVED lines=8> */
.L_x_11661:
[----:B------:R-:W-:Y:S05]  /*1a520*/  BSYNC B0 ;  /* 0x0000000000007941 */ /* 0x000fea0003800000 */
.L_x_11591:
[----:B------:R-:W-:-:S03]  /*1a530*/  UMOV UR4, 0xffffffff ;  /* 0xffffffff00047882 */ /* 0x000fc60000000000 */
[----:B------:R-:W-:Y:S05]  /*1a540*/  BRA.DIV UR4, `(.L_x_11593) ;  /* 0x0000001e04c87947 */ /* 0x000fea000b800000 */
[----:B------:R-:W1:Y:S02]  /*1a550*/  S2R R2, SR_TID.X ;  /* 0x0000000000027919 */ /* 0x000e640000002100 */
[----:B-1----:R-:W-:-:S04]  /*1a560*/  SHF.R.U32.HI R2, RZ, 0x5, R2 ;  /* 0x00000005ff027819 */ /* 0x002fc80000011602 */
[----:B------:R-:W-:-:S05]  /*1a570*/  LOP3.LUT R2, R2, 0x3, RZ, 0xc0, !PT ;  /* 0x0000000302027812 */ /* 0x000fca00078ec0ff */
[----:B------:R1:W2:Y:S02]  /*1a580*/  SHFL.IDX PT, R14, R2, RZ, 0x1f ;  /* 0x00001fff020e7589 */ /* 0x0002a400000e0000 */
.L_x_11664:
[----:B--2---:R-:W-:Y:S01]  /*1a590*/  ISETP.NE.AND P0, PT, R14, RZ, PT ;  /* 0x000000ff0e00720c */ /* 0x004fe20003f05270 */
[----:B------:R-:W-:-:S12]  /*1a5a0*/  BSSY B0, `(.L_x_11594) ;  /* 0x0000027000007945 */ /* 0x000fd80003800000 */
[----:B------:R-:W-:Y:S05]  /*1a5b0*/  @P0 BRA `(.L_x_11595) ;  /* 0x0000000000940947 */ /* 0x000fea0003800000 */
[----:B------:R-:W-:-:S03]  /*1a5c0*/  UMOV UR4, 0xffffffff ;  /* 0xffffffff00047882 */ /* 0x000fc60000000000 */
[----:B------:R-:W-:Y:S05]  /*1a5d0*/  BRA.DIV UR4, `(.L_x_11596) ;  /* 0x0000001e04d87947 */ /* 0x000fea000b800000 */
[----:B------:R-:W-:-:S13]  /*1a5e0*/  ELECT P6, URZ, PT ;  /* 0x00000000003f782f */ /* 0x000fda00038c0000 */
.L_x_11667:
[----:B------:R-:W-:Y:S05]  /*1a5f0*/  @!P6 BRA `(.L_x_11595) ;  /* 0x000000000084e947 */ /* 0x000fea0003800000 */
[----:B------:R-:W-:-:S06]  /*1a600*/  ULOP3.LUT UR4, UR36, 0x2, URZ, 0xfc, !UPT ;  /* 0x0000000224047892 */ /* 0x000fcc000f8efc3f */
[----:B-1----:R-:W-:-:S05]  /*1a610*/  IMAD.U32 R2, RZ, RZ, UR4 ;  /* 0x00000004ff027e24 */ /* 0x002fca000f8e00ff */
[----:B------:R-:W-:-:S13]  /*1a620*/  ISETP.NE.AND P2, PT, R2, 0x3, PT ;  /* 0x000000030200780c */ /* 0x000fda0003f45270 */
[----:B------:R-:W-:Y:S05]  /*1a630*/  @!P2 BRA `(.L_x_11597) ;  /* 0x000000000004a947 */ /* 0x000fea0003800000 */
[----:B------:R-:W-:Y:S01]  /*1a640*/  BPT.TRAP 0x1 ;  /* 0x000000040000795c */ /* 0x000fe20000300000 */
.L_x_11597:
[----:B0-----:R-:W2:Y:S04]  /*1a650*/  LDL R3, [R1+0x10] ;  /* 0x0000100001037983 */ /* 0x001ea80000100800 */
[----:B------:R-:W4:Y:S01]  /*1a660*/  LDL.LU R7, [R1+0x14] ;  /* 0x0000140001077983 */ /* 0x000f220000300800 */
[----:B------:R-:W-:-:S04]  /*1a670*/  VIADD R2, R0, 0x22840 ;  /* 0x0002284000027836 */ /* 0x000fc80000000000 */
[C---:B--2---:R-:W-:Y:S02]  /*1a680*/  IMAD R6, R3.reuse, 0x8, R2 ;  /* 0x0000000803067824 */ /* 0x044fe400078e0202 */
[----:B------:R-:W-:Y:S01]  /*1a690*/  VIADD R3, R3, 0x1 ;  /* 0x0000000103037836 */ /* 0x000fe20000000000 */
[----:B----4-:R-:W-:-:S04]  /*1a6a0*/  SHF.L.U32 R5, R7, 0x1f, RZ ;  /* 0x0000001f07057819 */ /* 0x010fc800000006ff */
        /* <DEDUP_REMOVED lines=8> */
.L_x_11668:
[----:B------:R-:W1:Y:S02]  /*1a730*/  SYNCS.PHASECHK.TRANS64.TRYWAIT P0, [R7+URZ], R2 ;  /* 0x00000002070075a7 */ /* 0x000e64000800017f */
[----:B-1----:R-:W-:Y:S05]  /*1a740*/  @!P0 BRA `(.L_x_11599) ;  /* 0x0000001c00b08947 */ /* 0x002fea0003800000 */
.L_x_11669:
[----:B------:R-:W-:Y:S05]  /*1a750*/  @!P2 BRA `(.L_x_11600) ;  /* 0x000000000004a947 */ /* 0x000fea0003800000 */
[----:B------:R-:W-:Y:S01]  /*1a760*/  BPT.TRAP 0x1 ;  /* 0x000000040000795c */ /* 0x000fe20000300000 */
.L_x_11600:
[----:B------:R-:W2:Y:S01]  /*1a770*/  LDL.LU R4, [R1+0x10] ;  /* 0x0000100001047983 */ /* 0x000ea20000300800 */
[----:B------:R-:W-:-:S04]  /*1a780*/  VIADD R0, R0, 0x22860 ;  /* 0x0002286000007836 */ /* 0x000fc80000000000 */
[----:B--2---:R-:W-:-:S04]  /*1a790*/  IMAD R4, R4, 0x8, R0 ;  /* 0x0000000804047824 */ /* 0x004fc800078e0200 */
[----:B------:R-:W2:Y:S02]  /*1a7a0*/  SYNCS.PHASECHK.TRANS64.TRYWAIT P0, [R4+URZ], R5 ;  /* 0x00000005040075a7 */ /* 0x000ea4000800017f */
[----:B--2---:R-:W-:Y:S05]  /*1a7b0*/  @!P0 BRA `(.L_x_11601) ;  /* 0x0000001c00a88947 */ /* 0x004fea0003800000 */
.L_x_11670:
[----:B------:R-:W-:-:S07]  /*1a7c0*/  IMAD R3, R3, 0x8, R0 ;  /* 0x0000000803037824 */ /* 0x000fce00078e0200 */
.L_x_11602:
[----:B----4-:R4:W0:Y:S02]  /*1a7d0*/  SYNCS.PHASECHK.TRANS64.TRYWAIT P0, [R3+URZ], R2 ;  /* 0x00000002030075a7 */ /* 0x010824000800017f */
[----:B0-----:R-:W-:Y:S05]  /*1a7e0*/  @!P0 NANOSLEEP.SYNCS 0x989680 ;  /* 0x009896800000895d */ /* 0x001fea0003900000 */
[----:B------:R-:W0:Y:S02]  /*1a7f0*/  @!P0 SYNCS.PHASECHK.TRANS64 P0, [R3+URZ], R2 ;  /* 0x00000002030085a7 */ /* 0x000e24000800007f */
[----:B0-----:R-:W-:Y:S05]  /*1a800*/  @!P0 BRA `(.L_x_11602) ;  /* 0xfffffffc00f08947 */ /* 0x001fea000383ffff */
.L_x_11595:
[----:B------:R-:W-:Y:S05]  /*1a810*/  BSYNC B0 ;  /* 0x0000000000007941 */ /* 0x000fea0003800000 */
.L_x_11594:
[----:B------:R-:W-:Y:S05]  /*1a820*/  EXIT ;  /* 0x000000000000794d */ /* 0x000fea0003800000 */
.L_x_11377:
[----:B0-----:R0:W1:Y:S02]  /*1a830*/  SYNCS.PHASECHK.TRANS64.TRYWAIT P0, [R3+URZ+0x22800], R0 ;  /* 0x02280000030075a7 */ /* 0x001064000800017f */
[----:B-1----:R-:W-:Y:S05]  /*1a840*/  @!P0 NANOSLEEP.SYNCS 0x989680 ;  /* 0x009896800000895d */ /* 0x002fea0003900000 */
[----:B------:R-:W1:Y:S02]  /*1a850*/  @!P0 SYNCS.PHASECHK.TRANS64 P0, [R3+URZ+0x22800], R0 ;  /* 0x02280000030085a7 */ /* 0x000e64000800007f */
[----:B-1----:R-:W-:Y:S05]  /*1a860*/  @!P0 BRA `(.L_x_11377) ;  /* 0xfffffffc00f08947 */ /* 0x002fea000383ffff */
[----:B------:R-:W-:Y:S05]  /*1a870*/  BRA `(.L_x_11603) ;  /* 0xfffffe7800e07947 */ /* 0x000fea000383ffff */
.L_x_11381:
[----:B-1----:R-:W-:-:S04]  /*1a880*/  IMAD.U32 R5, RZ, RZ, UR5 ;  /* 0x00000005ff057e24 */ /* 0x002fc8000f8e00ff */
[----:B------:R1:W2:Y:S03]  /*1a890*/  SYNCS.PHASECHK.TRANS64.TRYWAIT P1, [R5+URZ+0x22830], R8 ;  /* 0x02283008050075a7 */ /* 0x0002a6000802017f */
[----:B--2---:R-:W-:Y:S05]  /*1a8a0*/  @!P1 NANOSLEEP.SYNCS 0x989680 ;  /* 0x009896800000995d */ /* 0x004fea0003900000 */
[----:B------:R-:W2:Y:S02]  /*1a8b0*/  @!P1 SYNCS.PHASECHK.TRANS64 P1, [R5+URZ+0x22830], R8 ;  /* 0x02283008050095a7 */ /* 0x000ea4000802007f */
[----:B--2---:R-:W-:Y:S05]  /*1a8c0*/  @!P1 BRA `(.L_x_11381) ;  /* 0xfffffffc00ec9947 */ /* 0x004fea000383ffff */
[----:B------:R-:W-:Y:S05]  /*1a8d0*/  BRA `(.L_x_11380) ;  /* 0xfffffe7c00087947 */ /* 0x000fea000383ffff */
.L_x_11393:
[----:B-1----:R-:W-:-:S04]  /*1a8e0*/  IMAD.U32 R9, RZ, RZ, UR5 ;  /* 0x00000005ff097e24 */ /* 0x002fc8000f8e00ff */
[----:B------:R1:W2:Y:S03]  /*1a8f0*/  SYNCS.PHASECHK.TRANS64.TRYWAIT P2, [R9+URZ+0x22850], R8 ;  /* 0x02285008090075a7 */ /* 0x0002a6000804017f */
[----:B--2---:R-:W-:Y:S05]  /*1a900*/  @!P2 NANOSLEEP.SYNCS 0x989680 ;  /* 0x009896800000a95d */ /* 0x004fea0003900000 */
[----:B------:R-:W2:Y:S02]  /*1a910*/  @!P2 SYNCS.PHASECHK.TRANS64 P2, [R9+URZ+0x22850], R8 ;  /* 0x022850080900a5a7 */ /* 0x000ea4000804007f */
[----:B--2---:R-:W-:Y:S05]  /*1a920*/  @!P2 BRA `(.L_x_11393) ;  /* 0xfffffffc00eca947 */ /* 0x004fea000383ffff */
[----:B------:R-:W-:Y:S05]  /*1a930*/  BRA `(.L_x_11392) ;  /* 0xfffffea400447947 */ /* 0x000fea000383ffff */
.L_x_11401:
[----:B-1----:R-:W-:-:S04]  /*1a940*/  IMAD.U32 R6, RZ, RZ, UR23 ;  /* 0x00000017ff067e24 */ /* 0x002fc8000f8e00ff */
[----:B------:R1:W2:Y:S03]  /*1a950*/  SYNCS.PHASECHK.TRANS64.TRYWAIT P2, [R6+URZ+0x22830], R7 ;  /* 0x02283007060075a7 */ /* 0x0002a6000804017f */
[----:B--2---:R-:W-:Y:S05]  /*1a960*/  @!P2 NANOSLEEP.SYNCS 0x989680 ;  /* 0x009896800000a95d */ /* 0x004fea0003900000 */
[----:B------:R-:W2:Y:S02]  /*1a970*/  @!P2 SYNCS.PHASECHK.TRANS64 P2, [R6+URZ+0x22830], R7 ;  /* 0x022830070600a5a7 */ /* 0x000ea4000804007f */
[----:B--2---:R-:W-:Y:S05]  /*1a980*/  @!P2 BRA `(.L_x_11401) ;  /* 0xfffffffc00eca947 */ /* 0x004fea000383ffff */
[----:B------:R-:W-:Y:S05]  /*1a990*/  BRA `(.L_x_11400) ;  /* 0xfffffea800d47947 */ /* 0x000fea000383ffff */
.L_x_11413:
[----:B-1----:R1:W2:Y:S02]  /*1a9a0*/  SYNCS.PHASECHK.TRANS64.TRYWAIT P2, [R176+URZ+0x22850], R7 ;  /* 0x02285007b00075a7 */ /* 0x0022a4000804017f */
[----:B--2---:R-:W-:Y:S05]  /*1a9b0*/  @!P2 NANOSLEEP.SYNCS 0x989680 ;  /* 0x009896800000a95d */ /* 0x004fea0003900000 */
[----:B------:R-:W2:Y:S02]  /*1a9c0*/  @!P2 SYNCS.PHASECHK.TRANS64 P2, [R176+URZ+0x22850], R7 ;  /* 0x02285007b000a5a7 */ /* 0x000ea4000804007f */
[----:B--2---:R-:W-:Y:S05]  /*1a9d0*/  @!P2 BRA `(.L_x_11413) ;  /* 0xfffffffc00f0a947 */ /* 0x004fea000383ffff */
[----:B------:R-:W-:Y:S05]  /*1a9e0*/  BRA `(.L_x_11412) ;  /* 0xfffffedc00407947 */ /* 0x000fea000383ffff */
.L_x_11422:
[----:B--2---:R-:W-:-:S04]  /*1a9f0*/  IMAD.U32 R4, RZ, RZ, UR6 ;  /* 0x00000006ff047e24 */ /* 0x004fc8000f8e00ff */
[----:B------:R2:W3:Y:S03]  /*1aa00*/  SYNCS.PHASECHK.TRANS64.TRYWAIT P3, [R4+URZ+0x22830], R3 ;  /* 0x02283003040075a7 */ /* 0x0004e6000806017f */
[----:B---3--:R-:W-:Y:S05]  /*1aa10*/  @!P3 NANOSLEEP.SYNCS 0x989680 ;  /* 0x009896800000b95d */ /* 0x008fea0003900000 */
[----:B------:R-:W3:Y:S02]  /*1aa20*/  @!P3 SYNCS.PHASECHK.TRANS64 P3, [R4+URZ+0x22830], R3 ;  /* 0x022830030400b5a7 */ /* 0x000ee4000806007f */
[----:B---3--:R-:W-:Y:S05]  /*1aa30*/  @!P3 BRA `(.L_x_11422) ;  /* 0xfffffffc00ecb947 */ /* 0x008fea000383ffff */
[----:B------:R-:W-:Y:S05]  /*1aa40*/  BRA `(.L_x_11421) ;  /* 0xfffffee000fc7947 */ /* 0x000fea000383ffff */
.L_x_11426:
[----:B-1----:R1:W2:Y:S02]  /*1aa50*/  SYNCS.PHASECHK.TRANS64.TRYWAIT P3, [R12+URZ+0x22850], R3 ;  /* 0x022850030c0075a7 */ /* 0x0022a4000806017f */
[----:B--2---:R-:W-:Y:S05]  /*1aa60*/  @!P3 NANOSLEEP.SYNCS 0x989680 ;  /* 0x009896800000b95d */ /* 0x004fea0003900000 */
[----:B------:R-:W2:Y:S02]  /*1aa70*/  @!P3 SYNCS.PHASECHK.TRANS64 P3, [R12+URZ+0x22850], R3 ;  /* 0x022850030c00b5a7 */ /* 0x000ea4000806007f */
[----:B--2---:R-:W-:Y:S05]  /*1aa80*/  @!P3 BRA `(.L_x_11426) ;  /* 0xfffffffc00f0b947 */ /* 0x004fea000383ffff */
[----:B------:R-:W-:Y:S05]  /*1aa90*/  BRA `(.L_x_11425) ;  /* 0xffffff0000987947 */ /* 0x000fea000383ffff */
.L_x_11432:
[----:B--2---:R-:W-:-:S04]  /*1aaa0*/  IMAD.U32 R4, RZ, RZ, UR5 ;  /* 0x00000005ff047e24 */ /* 0x004fc8000f8e00ff */
[----:B------:R2:W3:Y:S03]  /*1aab0*/  SYNCS.PHASECHK.TRANS64.TRYWAIT P2, [R4+URZ+0x22830], R7 ;  /* 0x02283007040075a7 */ /* 0x0004e6000804017f */
[----:B---3--:R-:W-:Y:S05]  /*1aac0*/  @!P2 NANOSLEEP.SYNCS 0x989680 ;  /* 0x009896800000a95d */ /* 0x008fea0003900000 */
[----:B------:R-:W3:Y:S02]  /*1aad0*/  @!P2 SYNCS.PHASECHK.TRANS64 P2, [R4+URZ+0x22830], R7 ;  /* 0x022830070400a5a7 */ /* 0x000ee4000804007f */
[----:B---3--:R-:W-:Y:S05]  /*1aae0*/  @!P2 BRA `(.L_x_11432) ;  /* 0xfffffffc00eca947 */ /* 0x008fea000383ffff */
[----:B------:R-:W-:Y:S05]  /*1aaf0*/  BRA `(.L_x_11431) ;  /* 0xffffff0400a87947 */ /* 0x000fea000383ffff */
.L_x_11444:
[----:B-1----:R1:W2:Y:S02]  /*1ab00*/  SYNCS.PHASECHK.TRANS64.TRYWAIT P2, [R176+URZ+0x22850], R7 ;  /* 0x02285007b00075a7 */ /* 0x0022a4000804017f */
[----:B--2---:R-:W-:Y:S05]  /*1ab10*/  @!P2 NANOSLEEP.SYNCS 0x989680 ;  /* 0x009896800000a95d */ /* 0x004fea0003900000 */
[----:B------:R-:W2:Y:S02]  /*1ab20*/  @!P2 SYNCS.PHASECHK.TRANS64 P2, [R176+URZ+0x22850], R7 ;  /* 0x02285007b000a5a7 */ /* 0x000ea4000804007f */
[----:B--2---:R-:W-:Y:S05]  /*1ab30*/  @!P2 BRA `(.L_x_11444) ;  /* 0xfffffffc00f0a947 */ /* 0x004fea000383ffff */
[----:B------:R-:W-:Y:S05]  /*1ab40*/  BRA `(.L_x_11443) ;  /* 0xffffff3400f47947 */ /* 0x000fea000383ffff */
.L_x_11500:
        /* <DEDUP_REMOVED lines=11> */
.L_x_11605:
[----:B------:R-:W-:Y:S05]  /*1ac00*/  BSYNC B0 ;  /* 0x0000000000007941 */ /* 0x000fea0003800000 */
.L_x_11604:
[----:B------:R-:W-:Y:S05]  /*1ac10*/  BRA `(.L_x_11606) ;  /* 0xffffffac008c7947 */ /* 0x000fea000383ffff */
.L_x_11502:
[----:B------:R-:W-:Y:S01]  /*1ac20*/  BSSY B0, `(.L_x_11607) ;  /* 0x0000006000007945 */ /* 0x000fe20003800000 */
[----:B------:R-:W-:-:S07]  /*1ac30*/  IMAD.MOV.U32 R15, RZ, RZ, -0x1 ;  /* 0xffffffffff0f7424 */ /* 0x000fce00078e00ff */
[----:B012---:R-:W-:Y:S05]  /*1ac40*/  WARPSYNC.COLLECTIVE R15, `(.L_x_11608) ;  /* 0x000000000f0c7348 */ /* 0x007fea0003c00000 */
[----:B------:R-:W-:Y:S02]  /*1ac50*/  ELECT P6, UR62, PT ;  /* 0x00000000003e782f */ /* 0x000fe400038c0000 */
[----:B------:R-:W-:Y:S01]  /*1ac60*/  MOV R14, UR62 ;  /* 0x0000003e000e7c02 */ /* 0x000fe20008000f00 */
[----:B012---:R-:W-:Y:S10]  /*1ac70*/  ENDCOLLECTIVE ;  /* 0x000000000000791b */ /* 0x007ff40003800000 */
.L_x_11608:
[----:B------:R-:W-:Y:S05]  /*1ac80*/  BSYNC B0 ;  /* 0x0000000000007941 */ /* 0x000fea0003800000 */
.L_x_11607:
[----:B------:R-:W-:Y:S05]  /*1ac90*/  BRA `(.L_x_11609) ;  /* 0xffffffac00907947 */ /* 0x000fea000383ffff */
.L_x_11504:
[----:B---3--:R3:W4:Y:S02]  /*1aca0*/  SYNCS.PHASECHK.TRANS64.TRYWAIT P0, [R0+URZ+0x22840], R2 ;  /* 0x02284002000075a7 */ /* 0x008724000800017f */
[----:B----4-:R-:W-:Y:S05]  /*1acb0*/  @!P0 NANOSLEEP.SYNCS 0x989680 ;  /* 0x009896800000895d */ /* 0x010fea0003900000 */
[----:B------:R-:W4:Y:S02]  /*1acc0*/  @!P0 SYNCS.PHASECHK.TRANS64 P0, [R0+URZ+0x22840], R2 ;  /* 0x02284002000085a7 */ /* 0x000f24000800007f */
[----:B----4-:R-:W-:Y:S05]  /*1acd0*/  @!P0 BRA `(.L_x_11504) ;  /* 0xfffffffc00f08947 */ /* 0x010fea000383ffff */
[----:B------:R-:W-:Y:S05]  /*1ace0*/  BRA `(.L_x_11610) ;  /* 0xffffffac00f47947 */ /* 0x000fea000383ffff */
.L_x_11508:
        /* <DEDUP_REMOVED lines=13> */
.L_x_11611:
[----:B------:R-:W-:Y:S02]  /*1adc0*/  IMAD.MOV.U32 R13, RZ, RZ, R0 ;  /* 0x000000ffff0d7224 */ /* 0x000fe400078e0000 */
[----:B------:R-:W-:-:S07]  /*1add0*/  IMAD.MOV.U32 R6, RZ, RZ, R14 ;  /* 0x000000ffff067224 */ /* 0x000fce00078e000e */
[----:B------:R-:W-:Y:S05]  /*1ade0*/  WARPSYNC.COLLECTIVE R15, `(.L_x_11612) ;  /* 0x000000000f087348 */ /* 0x000fea0003c00000 */
[----:B------:R0:W1:Y:S02]  /*1adf0*/  SHFL.IDX P6, R14, R13, R12, R11 ;  /* 0x0000000c0d0e7389 */ /* 0x00006400000c000b */
[----:B01----:R-:W-:Y:S01]  /*1ae00*/  ENDCOLLECTIVE ;  /* 0x000000000000791b */ /* 0x003fe20003800000 */
.L_x_11612:
[----:B------:R-:W-:Y:S02]  /*1ae10*/  IMAD.MOV.U32 R13, RZ, RZ, R2 ;  /* 0x000000ffff0d7224 */ /* 0x000fe400078e0002 */
[----:B------:R-:W-:Y:S02]  /*1ae20*/  IMAD.MOV.U32 R12, RZ, RZ, 0x1 ;  /* 0x00000001ff0c7424 */ /* 0x000fe400078e00ff */
[----:B------:R-:W-:-:S07]  /*1ae30*/  IMAD.MOV.U32 R7, RZ, RZ, R14 ;  /* 0x000000ffff077224 */ /* 0x000fce00078e000e */
[----:B------:R-:W-:Y:S05]  /*1ae40*/  WARPSYNC.COLLECTIVE R15, `(.L_x_11613) ;  /* 0x000000000f087348 */ /* 0x000fea0003c00000 */
[----:B------:R0:W1:Y:S02]  /*1ae50*/  SHFL.IDX P6, R14, R13, R12, R11 ;  /* 0x0000000c0d0e7389 */ /* 0x00006400000c000b */
[----:B01----:R-:W-:Y:S01]  /*1ae60*/  ENDCOLLECTIVE ;  /* 0x000000000000791b */ /* 0x003fe20003800000 */
.L_x_11613:
        /* <DEDUP_REMOVED lines=15> */
.L_x_11614:
[----:B------:R-:W-:Y:S02]  /*1af60*/  IMAD.MOV.U32 R13, RZ, RZ, R2 ;  /* 0x000000ffff0d7224 */ /* 0x000fe400078e0002 */
[----:B------:R-:W-:Y:S02]  /*1af70*/  IMAD.MOV.U32 R12, RZ, RZ, 0x2 ;  /* 0x00000002ff0c7424 */ /* 0x000fe400078e00ff */
[----:B------:R-:W-:-:S07]  /*1af80*/  IMAD.MOV.U32 R5, RZ, RZ, R14 ;  /* 0x000000ffff057224 */ /* 0x000fce00078e000e */
[----:B------:R-:W-:Y:S05]  /*1af90*/  WARPSYNC.COLLECTIVE R15, `(.L_x_11615) ;  /* 0x000000000f087348 */ /* 0x000fea0003c00000 */
[----:B------:R0:W1:Y:S02]  /*1afa0*/  SHFL.IDX P6, R14, R13, R12, R11 ;  /* 0x0000000c0d0e7389 */ /* 0x00006400000c000b */
[----:B01----:R-:W-:Y:S01]  /*1afb0*/  ENDCOLLECTIVE ;  /* 0x000000000000791b */ /* 0x003fe20003800000 */
.L_x_11615:
        /* <DEDUP_REMOVED lines=15> */
.L_x_11616:
[----:B------:R-:W-:Y:S02]  /*1b0b0*/  IMAD.MOV.U32 R13, RZ, RZ, R2 ;  /* 0x000000ffff0d7224 */ /* 0x000fe400078e0002 */
[----:B------:R-:W-:Y:S02]  /*1b0c0*/  IMAD.MOV.U32 R12, RZ, RZ, 0x3 ;  /* 0x00000003ff0c7424 */ /* 0x000fe400078e00ff */
[----:B------:R-:W-:-:S07]  /*1b0d0*/  IMAD.MOV.U32 R5, RZ, RZ, R14 ;  /* 0x000000ffff057224 */ /* 0x000fce00078e000e */
[----:B------:R-:W-:Y:S05]  /*1b0e0*/  WARPSYNC.COLLECTIVE R15, `(.L_x_11617) ;  /* 0x000000000f087348 */ /* 0x000fea0003c00000 */
[----:B------:R0:W1:Y:S02]  /*1b0f0*/  SHFL.IDX P6, R14, R13, R12, R11 ;  /* 0x0000000c0d0e7389 */ /* 0x00006400000c000b */
[----:B01----:R-:W-:Y:S01]  /*1b100*/  ENDCOLLECTIVE ;  /* 0x000000000000791b */ /* 0x003fe20003800000 */
.L_x_11617:
        /* <DEDUP_REMOVED lines=15> */
.L_x_11618:
[----:B------:R-:W-:Y:S02]  /*1b200*/  IMAD.MOV.U32 R13, RZ, RZ, R2 ;  /* 0x000000ffff0d7224 */ /* 0x000fe400078e0002 */
[----:B------:R-:W-:Y:S02]  /*1b210*/  IMAD.MOV.U32 R12, RZ, RZ, 0x4 ;  /* 0x00000004ff0c7424 */ /* 0x000fe400078e00ff */
[----:B------:R-:W-:-:S07]  /*1b220*/  IMAD.MOV.U32 R5, RZ, RZ, R14 ;  /* 0x000000ffff057224 */ /* 0x000fce00078e000e */
[----:B------:R-:W-:Y:S05]  /*1b230*/  WARPSYNC.COLLECTIVE R15, `(.L_x_11619) ;  /* 0x000000000f087348 */ /* 0x000fea0003c00000 */
[----:B------:R0:W1:Y:S02]  /*1b240*/  SHFL.IDX P6, R14, R13, R12, R11 ;  /* 0x0000000c0d0e7389 */ /* 0x00006400000c000b */
[----:B01----:R-:W-:Y:S01]  /*1b250*/  ENDCOLLECTIVE ;  /* 0x000000000000791b */ /* 0x003fe20003800000 */
.L_x_11619:
        /* <DEDUP_REMOVED lines=15> */
.L_x_11620:
[----:B------:R-:W-:Y:S02]  /*1b350*/  IMAD.MOV.U32 R13, RZ, RZ, R2 ;  /* 0x000000ffff0d7224 */ /* 0x000fe400078e0002 */
[----:B------:R-:W-:Y:S02]  /*1b360*/  IMAD.MOV.U32 R12, RZ, RZ, 0x5 ;  /* 0x00000005ff0c7424 */ /* 0x000fe400078e00ff */
[----:B------:R-:W-:-:S07]  /*1b370*/  IMAD.MOV.U32 R5, RZ, RZ, R14 ;  /* 0x000000ffff057224 */ /* 0x000fce00078e000e */
[----:B------:R-:W-:Y:S05]  /*1b380*/  WARPSYNC.COLLECTIVE R15, `(.L_x_11621) ;  /* 0x000000000f087348 */ /* 0x000fea0003c00000 */
[----:B------:R0:W1:Y:S02]  /*1b390*/  SHFL.IDX P6, R14, R13, R12, R11 ;  /* 0x0000000c0d0e7389 */ /* 0x00006400000c000b */
[----:B01----:R-:W-:Y:S01]  /*1b3a0*/  ENDCOLLECTIVE ;  /* 0x000000000000791b */ /* 0x003fe20003800000 */
.L_x_11621:
        /* <DEDUP_REMOVED lines=15> */
.L_x_11622:
[----:B------:R-:W-:Y:S02]  /*1b4a0*/  IMAD.MOV.U32 R13, RZ, RZ, R2 ;  /* 0x000000ffff0d7224 */ /* 0x000fe400078e0002 */
[----:B------:R-:W-:Y:S02]  /*1b4b0*/  IMAD.MOV.U32 R12, RZ, RZ, 0x6 ;  /* 0x00000006ff0c7424 */ /* 0x000fe400078e00ff */
[----:B------:R-:W-:-:S07]  /*1b4c0*/  IMAD.MOV.U32 R5, RZ, RZ, R14 ;  /* 0x000000ffff057224 */ /* 0x000fce00078e000e */
[----:B------:R-:W-:Y:S05]  /*1b4d0*/  WARPSYNC.COLLECTIVE R15, `(.L_x_11623) ;  /* 0x000000000f087348 */ /* 0x000fea0003c00000 */
[----:B------:R0:W1:Y:S02]  /*1b4e0*/  SHFL.IDX P6, R14, R13, R12, R11 ;  /* 0x0000000c0d0e7389 */ /* 0x00006400000c000b */
[----:B01----:R-:W-:Y:S01]  /*1b4f0*/  ENDCOLLECTIVE ;  /* 0x000000000000791b */ /* 0x003fe20003800000 */
.L_x_11623:
        /* <DEDUP_REMOVED lines=13> */
.L_x_11624:
        /* <DEDUP_REMOVED lines=8> */
.L_x_11625:
        /* <DEDUP_REMOVED lines=13> */
.L_x_11626:
[----:B------:R-:W-:Y:S01]  /*1b720*/  IMAD.MOV.U32 R0, RZ, RZ, R14 ;  /* 0x000000ffff007224 */ /* 0x000fe200078e000e */
[----:B------:R-:W-:Y:S06]  /*1b730*/  BRA `(.L_x_11627) ;  /* 0xffffffb000747947 */ /* 0x000fec000383ffff */
.L_x_11511:
[----:B0-----:R0:W1:Y:S02]  /*1b740*/  SYNCS.PHASECHK.TRANS64.TRYWAIT P0, [R19+URZ+0x22820], R0 ;  /* 0x02282000130075a7 */ /* 0x001064000800017f */
[----:B-1----:R-:W-:Y:S05]  /*1b750*/  @!P0 NANOSLEEP.SYNCS 0x989680 ;  /* 0x009896800000895d */ /* 0x002fea0003900000 */
[----:B------:R-:W1:Y:S02]  /*1b760*/  @!P0 SYNCS.PHASECHK.TRANS64 P0, [R19+URZ+0x22820], R0 ;  /* 0x02282000130085a7 */ /* 0x000e64000800007f */
[----:B-1----:R-:W-:Y:S05]  /*1b770*/  @!P0 BRA `(.L_x_11511) ;  /* 0xfffffffc00f08947 */ /* 0x002fea000383ffff */
[----:B------:R-:W-:Y:S05]  /*1b780*/  BRA `(.L_x_11628) ;  /* 0xffffffb000d07947 */ /* 0x000fea000383ffff */
.L_x_11515:
[----:B0-----:R0:W1:Y:S02]  /*1b790*/  SYNCS.PHASECHK.TRANS64.TRYWAIT P0, [R2+URZ+0x22860], R0 ;  /* 0x02286000020075a7 */ /* 0x001064000800017f */
[----:B-1----:R-:W-:Y:S05]  /*1b7a0*/  @!P0 NANOSLEEP.SYNCS 0x989680 ;  /* 0x009896800000895d */ /* 0x002fea0003900000 */
[----:B------:R-:W1:Y:S02]  /*1b7b0*/  @!P0 SYNCS.PHASECHK.TRANS64 P0, [R2+URZ+0x22860], R0 ;  /* 0x02286000020085a7 */ /* 0x000e64000800007f */
[----:B-1----:R-:W-:Y:S05]  /*1b7c0*/  @!P0 BRA `(.L_x_11515) ;  /* 0xfffffffc00f08947 */ /* 0x002fea000383ffff */
[----:B------:R-:W-:Y:S05]  /*1b7d0*/  BRA `(.L_x_11629) ;  /* 0xffffffb000f47947 */ /* 0x000fea000383ffff */
.L_x_11530:
[----:B--2---:R2:W3:Y:S02]  /*1b7e0*/  SYNCS.PHASECHK.TRANS64.TRYWAIT P0, [R3+URZ+0x22840], R2 ;  /* 0x02284002030075a7 */ /* 0x0044e4000800017f */
[----:B---3--:R-:W-:Y:S05]  /*1b7f0*/  @!P0 NANOSLEEP.SYNCS 0x989680 ;  /* 0x009896800000895d */ /* 0x008fea0003900000 */
[----:B------:R-:W3:Y:S02]  /*1b800*/  @!P0 SYNCS.PHASECHK.TRANS64 P0, [R3+URZ+0x22840], R2 ;  /* 0x02284002030085a7 */ /* 0x000ee4000800007f */
[----:B---3--:R-:W-:Y:S05]  /*1b810*/  @!P0 BRA `(.L_x_11530) ;  /* 0xfffffffc00f08947 */ /* 0x008fea000383ffff */
[----:B------:R-:W-:Y:S05]  /*1b820*/  BRA `(.L_x_11630) ;  /* 0xffffffbc00347947 */ /* 0x000fea000383ffff */
.L_x_11535:
[----:B0-----:R0:W1:Y:S02]  /*1b830*/  SYNCS.PHASECHK.TRANS64.TRYWAIT P0, [R3+URZ+0x22860], R2 ;  /* 0x02286002030075a7 */ /* 0x001064000800017f */
[----:B-1----:R-:W-:Y:S05]  /*1b840*/  @!P0 NANOSLEEP.SYNCS 0x989680 ;  /* 0x009896800000895d */ /* 0x002fea0003900000 */
[----:B------:R-:W1:Y:S02]  /*1b850*/  @!P0 SYNCS.PHASECHK.TRANS64 P0, [R3+URZ+0x22860], R2 ;  /* 0x02286002030085a7 */ /* 0x000e64000800007f */
[----:B-1----:R-:W-:Y:S05]  /*1b860*/  @!P0 BRA `(.L_x_11535) ;  /* 0xfffffffc00f08947 */ /* 0x002fea000383ffff */
[----:B------:R-:W-:Y:S05]  /*1b870*/  BRA `(.L_x_11631) ;  /* 0xffffffbc00b47947 */ /* 0x000fea000383ffff */
.L_x_11546:
[----:B-1----:R1:W2:Y:S02]  /*1b880*/  SYNCS.PHASECHK.TRANS64.TRYWAIT P0, [R4+URZ+0x22840], R2 ;  /* 0x02284002040075a7 */ /* 0x0022a4000800017f */
[----:B--2---:R-:W-:Y:S05]  /*1b890*/  @!P0 NANOSLEEP.SYNCS 0x989680 ;  /* 0x009896800000895d */ /* 0x004fea0003900000 */
[----:B------:R-:W2:Y:S02]  /*1b8a0*/  @!P0 SYNCS.PHASECHK.TRANS64 P0, [R4+URZ+0x22840], R2 ;  /* 0x02284002040085a7 */ /* 0x000ea4000800007f */
[----:B--2---:R-:W-:Y:S05]  /*1b8b0*/  @!P0 BRA `(.L_x_11546) ;  /* 0xfffffffc00f08947 */ /* 0x004fea000383ffff */
[----:B------:R-:W-:Y:S05]  /*1b8c0*/  BRA `(.L_x_11632) ;  /* 0xffffffc400a07947 */ /* 0x000fea000383ffff */
.L_x_11551:
[----:B0-----:R0:W2:Y:S02]  /*1b8d0*/  SYNCS.PHASECHK.TRANS64.TRYWAIT P0, [R4+URZ+0x22860], R2 ;  /* 0x02286002040075a7 */ /* 0x0010a4000800017f */
[----:B--2---:R-:W-:Y:S05]  /*1b8e0*/  @!P0 NANOSLEEP.SYNCS 0x989680 ;  /* 0x009896800000895d */ /* 0x004fea0003900000 */
[----:B------:R-:W2:Y:S02]  /*1b8f0*/  @!P0 SYNCS.PHASECHK.TRANS64 P0, [R4+URZ+0x22860], R2 ;  /* 0x02286002040085a7 */ /* 0x000ea4000800007f */
[----:B--2---:R-:W-:Y:S05]  /*1b900*/  @!P0 BRA `(.L_x_11551) ;  /* 0xfffffffc00f08947 */ /* 0x004fea000383ffff */
[----:B------:R-:W-:Y:S05]  /*1b910*/  BRA `(.L_x_11633) ;  /* 0xffffffc8001c7947 */ /* 0x000fea000383ffff */
.L_x_11562:
[----:B-1----:R1:W2:Y:S02]  /*1b920*/  SYNCS.PHASECHK.TRANS64.TRYWAIT P0, [R2+URZ+0x22840], R3 ;  /* 0x02284003020075a7 */ /* 0x0022a4000800017f */
[----:B--2---:R-:W-:Y:S05]  /*1b930*/  @!P0 NANOSLEEP.SYNCS 0x989680 ;  /* 0x009896800000895d */ /* 0x004fea0003900000 */
[----:B------:R-:W2:Y:S02]  /*1b940*/  @!P0 SYNCS.PHASECHK.TRANS64 P0, [R2+URZ+0x22840], R3 ;  /* 0x02284003020085a7 */ /* 0x000ea4000800007f */
[----:B--2---:R-:W-:Y:S05]  /*1b950*/  @!P0 BRA `(.L_x_11562) ;  /* 0xfffffffc00f08947 */ /* 0x004fea000383ffff */
[----:B------:R-:W-:Y:S05]  /*1b960*/  BRA `(.L_x_11634) ;  /* 0xffffffcc00ec7947 */ /* 0x000fea000383ffff */
.L_x_11567:
[----:B--2---:R2:W3:Y:S02]  /*1b970*/  SYNCS.PHASECHK.TRANS64.TRYWAIT P0, [R2+URZ+0x22860], R3 ;  /* 0x02286003020075a7 */ /* 0x0044e4000800017f */
[----:B---3--:R-:W-:Y:S05]  /*1b980*/  @!P0 NANOSLEEP.SYNCS 0x989680 ;  /* 0x009896800000895d */ /* 0x008fea0003900000 */
[----:B------:R-:W3:Y:S02]  /*1b990*/  @!P0 SYNCS.PHASECHK.TRANS64 P0, [R2+URZ+0x22860], R3 ;  /* 0x02286003020085a7 */ /* 0x000ee4000800007f */
[----:B---3--:R-:W-:Y:S05]  /*1b9a0*/  @!P0 BRA `(.L_x_11567) ;  /* 0xfffffffc00f08947 */ /* 0x008fea000383ffff */
[----:B------:R-:W-:Y:S05]  /*1b9b0*/  BRA `(.L_x_11635) ;  /* 0xffffffd0006c7947 */ /* 0x000fea000383ffff */
.L_x_11579:
[----:B-1----:R-:W5:Y:S01]  /*1b9c0*/  LDL R3, [R1] ;  /* 0x0000000001037983 */ /* 0x002f620000100800 */
[----:B------:R-:W-:Y:S01]  /*1b9d0*/  BSSY B0, `(.L_x_11636) ;  /* 0x0000008000007945 */ /* 0x000fe20003800000 */
[----:B------:R-:W-:Y:S02]  /*1b9e0*/  IMAD.MOV.U32 R12, RZ, RZ, RZ ;  /* 0x000000ffff0c7224 */ /* 0x000fe400078e00ff */
[----:B------:R-:W-:Y:S02]  /*1b9f0*/  IMAD.MOV.U32 R11, RZ, RZ, 0x1f ;  /* 0x0000001fff0b7424 */ /* 0x000fe400078e00ff */
[----:B------:R-:W-:Y:S02]  /*1ba00*/  IMAD.MOV.U32 R15, RZ, RZ, -0x1 ;  /* 0xffffffffff0f7424 */ /* 0x000fe400078e00ff */
[----:B-----5:R-:W-:-:S07]  /*1ba10*/  IMAD.MOV.U32 R13, RZ, RZ, R3 ;  /* 0x000000ffff0d7224 */ /* 0x020fce00078e0003 */
[----:B0-234-:R-:W-:Y:S05]  /*1ba20*/  WARPSYNC.COLLECTIVE R15, `(.L_x_11637) ;  /* 0x000000000f087348 */ /* 0x01dfea0003c00000 */
[----:B------:R1:W0:Y:S02]  /*1ba30*/  SHFL.IDX P6, R14, R13, R12, R11 ;  /* 0x0000000c0d0e7389 */ /* 0x00022400000c000b */
[----:B01234-:R-:W-:Y:S01]  /*1ba40*/  ENDCOLLECTIVE ;  /* 0x000000000000791b */ /* 0x01ffe20003800000 */
.L_x_11637:
[----:B------:R-:W-:Y:S05]  /*1ba50*/  BSYNC B0 ;  /* 0x0000000000007941 */ /* 0x000fea0003800000 */
.L_x_11636:
        /* <DEDUP_REMOVED lines=9> */
.L_x_11638:
        /* <DEDUP_REMOVED lines=26> */
.L_x_11639:
[----:B------:R-:W-:Y:S01]  /*1bc90*/  IMAD.MOV.U32 R12, RZ, RZ, 0x2 ;  /* 0x00000002ff0c7424 */ /* 0x000fe200078e00ff */
[----:B------:R-:W-:-:S05]  /*1bca0*/  SEL R3, R14, RZ, P1 ;  /* 0x000000ff0e037207 */ /* 0x000fca0000800000 */
[----:B------:R-:W-:-:S04]  /*1bcb0*/  IMAD.IADD R2, R2, 0x1, R3 ;  /* 0x0000000102027824 */ /* 0x000fc800078e0203 */
[----:B------:R-:W-:-:S07]  /*1bcc0*/  IMAD.MOV.U32 R13, RZ, RZ, R2 ;  /* 0x000000ffff0d7224 */ /* 0x000fce00078e0002 */
[----:B------:R-:W-:Y:S05]  /*1bcd0*/  WARPSYNC.COLLECTIVE R15, `(.L_x_11640) ;  /* 0x000000000f087348 */ /* 0x000fea0003c00000 */
[----:B------:R0:W1:Y:S02]  /*1bce0*/  SHFL.UP P6, R14, R13, R12, R11 ;  /* 0x0400000c0d0e7389 */ /* 0x00006400000c000b */
[----:B01----:R-:W-:Y:S01]  /*1bcf0*/  ENDCOLLECTIVE ;  /* 0x000000000000791b */ /* 0x003fe20003800000 */
.L_x_11640:
[----:B------:R-:W-:Y:S01]  /*1bd00*/  IMAD.MOV.U32 R12, RZ, RZ, 0x4 ;  /* 0x00000004ff0c7424 */ /* 0x000fe200078e00ff */
[----:B------:R-:W-:-:S05]  /*1bd10*/  SEL R3, R14, RZ, P2 ;  /* 0x000000ff0e037207 */ /* 0x000fca0001000000 */
[----:B------:R-:W-:-:S04]  /*1bd20*/  IMAD.IADD R2, R2, 0x1, R3 ;  /* 0x0000000102027824 */ /* 0x000fc800078e0203 */
[----:B------:R-:W-:-:S07]  /*1bd30*/  IMAD.MOV.U32 R13, RZ, RZ, R2 ;  /* 0x000000ffff0d7224 */ /* 0x000fce00078e0002 */
[----:B------:R-:W-:Y:S05]  /*1bd40*/  WARPSYNC.COLLECTIVE R15, `(.L_x_11641) ;  /* 0x000000000f087348 */ /* 0x000fea0003c00000 */
[----:B------:R0:W1:Y:S02]  /*1bd50*/  SHFL.UP P6, R14, R13, R12, R11 ;  /* 0x0400000c0d0e7389 */ /* 0x00006400000c000b */
[----:B01----:R-:W-:Y:S01]  /*1bd60*/  ENDCOLLECTIVE ;  /* 0x000000000000791b */ /* 0x003fe20003800000 */
.L_x_11641:
[----:B------:R-:W-:Y:S01]  /*1bd70*/  IMAD.MOV.U32 R12, RZ, RZ, 0x8 ;  /* 0x00000008ff0c7424 */ /* 0x000fe200078e00ff */
[----:B------:R-:W-:-:S05]  /*1bd80*/  SEL R3, R14, RZ, P3 ;  /* 0x000000ff0e037207 */ /* 0x000fca0001800000 */
[----:B------:R-:W-:-:S04]  /*1bd90*/  IMAD.IADD R2, R2, 0x1, R3 ;  /* 0x0000000102027824 */ /* 0x000fc800078e0203 */
[----:B------:R-:W-:-:S07]  /*1bda0*/  IMAD.MOV.U32 R13, RZ, RZ, R2 ;  /* 0x000000ffff0d7224 */ /* 0x000fce00078e0002 */
[----:B------:R-:W-:Y:S05]  /*1bdb0*/  WARPSYNC.COLLECTIVE R15, `(.L_x_11642) ;  /* 0x000000000f087348 */ /* 0x000fea0003c00000 */
[----:B------:R0:W1:Y:S02]  /*1bdc0*/  SHFL.UP P6, R14, R13, R12, R11 ;  /* 0x0400000c0d0e7389 */ /* 0x00006400000c000b */
[----:B01----:R-:W-:Y:S01]  /*1bdd0*/  ENDCOLLECTIVE ;  /* 0x000000000000791b */ /* 0x003fe20003800000 */
.L_x_11642:
[----:B------:R-:W-:Y:S01]  /*1bde0*/  IMAD.MOV.U32 R12, RZ, RZ, 0x10 ;  /* 0x00000010ff0c7424 */ /* 0x000fe200078e00ff */
[----:B------:R-:W-:-:S05]  /*1bdf0*/  SEL R3, R14, RZ, P4 ;  /* 0x000000ff0e037207 */ /* 0x000fca0002000000 */
[----:B------:R-:W-:-:S04]  /*1be00*/  IMAD.IADD R2, R2, 0x1, R3 ;  /* 0x0000000102027824 */ /* 0x000fc800078e0203 */
[----:B------:R-:W-:-:S07]  /*1be10*/  IMAD.MOV.U32 R13, RZ, RZ, R2 ;  /* 0x000000ffff0d7224 */ /* 0x000fce00078e0002 */
[----:B------:R-:W-:Y:S05]  /*1be20*/  WARPSYNC.COLLECTIVE R15, `(.L_x_11643) ;  /* 0x000000000f087348 */ /* 0x000fea0003c00000 */
[----:B------:R0:W1:Y:S02]  /*1be30*/  SHFL.UP P6, R14, R13, R12, R11 ;  /* 0x0400000c0d0e7389 */ /* 0x00006400000c000b */
[----:B01----:R-:W-:Y:S01]  /*1be40*/  ENDCOLLECTIVE ;  /* 0x000000000000791b */ /* 0x003fe20003800000 */
.L_x_11643:
        /* <DEDUP_REMOVED lines=8> */
.L_x_11644:
[----:B------:R-:W-:Y:S05]  /*1bed0*/  BRA `(.L_x_11645) ;  /* 0xffffffd400d47947 */ /* 0x000fea000383ffff */
.L_x_11582:
        /* <DEDUP_REMOVED lines=8> */
.L_x_11647:
[----:B------:R-:W-:Y:S05]  /*1bf60*/  BSYNC B0 ;  /* 0x0000000000007941 */ /* 0x000fea0003800000 */
.L_x_11646:
        /* <DEDUP_REMOVED lines=9> */
.L_x_11648:
[----:B------:R-:W-:Y:S01]  /*1c000*/  IMAD.MOV.U32 R12, RZ, RZ, 0x4 ;  /* 0x00000004ff0c7424 */ /* 0x000fe200078e00ff */
[----:B------:R-:W-:-:S05]  /*1c010*/  SEL R3, R14, RZ, P2 ;  /* 0x000000ff0e037207 */ /* 0x000fca0001000000 */
[----:B------:R-:W-:-:S04]  /*1c020*/  IMAD.IADD R2, R2, 0x1, R3 ;  /* 0x0000000102027824 */ /* 0x000fc800078e0203 */
[----:B------:R-:W-:-:S07]  /*1c030*/  IMAD.MOV.U32 R13, RZ, RZ, R2 ;  /* 0x000000ffff0d7224 */ /* 0x000fce00078e0002 */
[----:B------:R-:W-:Y:S05]  /*1c040*/  WARPSYNC.COLLECTIVE R15, `(.L_x_11649) ;  /* 0x000000000f087348 */ /* 0x000fea0003c00000 */
[----:B------:R0:W1:Y:S02]  /*1c050*/  SHFL.UP P6, R14, R13, R12, R11 ;  /* 0x0400000c0d0e7389 */ /* 0x00006400000c000b */
[----:B01----:R-:W-:Y:S01]  /*1c060*/  ENDCOLLECTIVE ;  /* 0x000000000000791b */ /* 0x003fe20003800000 */
.L_x_11649:
[----:B------:R-:W-:Y:S01]  /*1c070*/  IMAD.MOV.U32 R12, RZ, RZ, 0x8 ;  /* 0x00000008ff0c7424 */ /* 0x000fe200078e00ff */
[----:B------:R-:W-:-:S05]  /*1c080*/  SEL R3, R14, RZ, P3 ;  /* 0x000000ff0e037207 */ /* 0x000fca0001800000 */
[----:B------:R-:W-:-:S04]  /*1c090*/  IMAD.IADD R2, R2, 0x1, R3 ;  /* 0x0000000102027824 */ /* 0x000fc800078e0203 */
[----:B------:R-:W-:-:S07]  /*1c0a0*/  IMAD.MOV.U32 R13, RZ, RZ, R2 ;  /* 0x000000ffff0d7224 */ /* 0x000fce00078e0002 */
[----:B------:R-:W-:Y:S05]  /*1c0b0*/  WARPSYNC.COLLECTIVE R15, `(.L_x_11650) ;  /* 0x000000000f087348 */ /* 0x000fea0003c00000 */
[----:B------:R0:W1:Y:S02]  /*1c0c0*/  SHFL.UP P6, R14, R13, R12, R11 ;  /* 0x0400000c0d0e7389 */ /* 0x00006400000c000b */
[----:B01----:R-:W-:Y:S01]  /*1c0d0*/  ENDCOLLECTIVE ;  /* 0x000000000000791b */ /* 0x003fe20003800000 */
.L_x_11650:
[----:B------:R-:W-:Y:S01]  /*1c0e0*/  IMAD.MOV.U32 R12, RZ, RZ, 0x10 ;  /* 0x00000010ff0c7424 */ /* 0x000fe200078e00ff */
[----:B------:R-:W-:-:S05]  /*1c0f0*/  SEL R3, R14, RZ, P4 ;  /* 0x000000ff0e037207 */ /* 0x000fca0002000000 */
[----:B------:R-:W-:-:S04]  /*1c100*/  IMAD.IADD R2, R2, 0x1, R3 ;  /* 0x0000000102027824 */ /* 0x000fc800078e0203 */
[----:B------:R-:W-:-:S07]  /*1c110*/  IMAD.MOV.U32 R13, RZ, RZ, R2 ;  /* 0x000000ffff0d7224 */ /* 0x000fce00078e0002 */
[----:B------:R-:W-:Y:S05]  /*1c120*/  WARPSYNC.COLLECTIVE R15, `(.L_x_11651) ;  /* 0x000000000f087348 */ /* 0x000fea0003c00000 */
[----:B------:R0:W1:Y:S02]  /*1c130*/  SHFL.UP P6, R14, R13, R12, R11 ;  /* 0x0400000c0d0e7389 */ /* 0x00006400000c000b */
[----:B01----:R-:W-:Y:S01]  /*1c140*/  ENDCOLLECTIVE ;  /* 0x000000000000791b */ /* 0x003fe20003800000 */
.L_x_11651:
        /* <DEDUP_REMOVED lines=8> */
.L_x_11652:
[----:B------:R-:W-:Y:S05]  /*1c1d0*/  BRA `(.L_x_11653) ;  /* 0xffffffd400c07947 */ /* 0x000fea000383ffff */
.L_x_11584:
[----:B------:R-:W-:Y:S01]  /*1c1e0*/  BSSY B0, `(.L_x_11654) ;  /* 0x0000006000007945 */ /* 0x000fe20003800000 */
[----:B------:R-:W-:Y:S01]  /*1c1f0*/  PLOP3.LUT P6, PT, P6, PT, PT, 0x8, 0x0 ;  /* 0x000000000000781c */ /* 0x000fe200037ce170 */
[----:B------:R-:W-:-:S12]  /*1c200*/  IMAD.MOV.U32 R15, RZ, RZ, -0x1 ;  /* 0xffffffffff0f7424 */ /* 0x000fd800078e00ff */
[----:B0-----:R-:W-:Y:S05]  /*1c210*/  WARPSYNC.COLLECTIVE R15, `(.L_x_11655) ;  /* 0x000000000f087348 */ /* 0x001fea0003c00000 */
[----:B------:R-:W-:Y:S01]  /*1c220*/  VOTE.ANY R14, PT, P6 ;  /* 0x00000000000e7806 */ /* 0x000fe200030e0100 */
[----:B0-----:R-:W-:Y:S06]  /*1c230*/  ENDCOLLECTIVE ;  /* 0x000000000000791b */ /* 0x001fec0003800000 */
.L_x_11655:
[----:B------:R-:W-:Y:S05]  /*1c240*/  BSYNC B0 ;  /* 0x0000000000007941 */ /* 0x000fea0003800000 */
.L_x_11654:
        /* <DEDUP_REMOVED lines=10> */
.L_x_11656:
[----:B------:R-:W-:Y:S02]  /*1c2f0*/  IMAD.MOV.U32 R13, RZ, RZ, R6 ;  /* 0x000000ffff0d7224 */ /* 0x000fe400078e0006 */
[----:B------:R-:W-:-:S07]  /*1c300*/  IMAD.MOV.U32 R4, RZ, RZ, R14 ;  /* 0x000000ffff047224 */ /* 0x000fce00078e000e */
[----:B------:R-:W-:Y:S05]  /*1c310*/  WARPSYNC.COLLECTIVE R15, `(.L_x_11657) ;  /* 0x000000000f087348 */ /* 0x000fea0003c00000 */
[----:B------:R0:W1:Y:S02]  /*1c320*/  SHFL.IDX P6, R14, R13, R12, R11 ;  /* 0x0000000c0d0e7389 */ /* 0x00006400000c000b */
[----:B01----:R-:W-:Y:S01]  /*1c330*/  ENDCOLLECTIVE ;  /* 0x000000000000791b */ /* 0x003fe20003800000 */
.L_x_11657:
[----:B------:R-:W-:Y:S02]  /*1c340*/  IMAD.MOV.U32 R6, RZ, RZ, R14 ;  /* 0x000000ffff067224 */ /* 0x000fe400078e000e */
[----:B------:R-:W-:-:S05]  /*1c350*/  IMAD.IADD R5, R9, 0x1, R16 ;  /* 0x0000000109057824 */ /* 0x000fca00078e0210 */
[----:B------:R0:W-:Y:S01]  /*1c360*/  STL [R1+0xc], R5 ;  /* 0x00000c0501007387 */ /* 0x0001e20000100800 */
[----:B------:R-:W-:Y:S05]  /*1c370*/  BRA `(.L_x_11658) ;  /* 0xffffffd400a07947 */ /* 0x000fea000383ffff */
.L_x_11586:
[----:B------:R-:W-:Y:S01]  /*1c380*/  BSSY B0, `(.L_x_11659) ;  /* 0x0000007000007945 */ /* 0x000fe20003800000 */
[----:B------:R-:W-:Y:S02]  /*1c390*/  IMAD.MOV.U32 R13, RZ, RZ, R2 ;  /* 0x000000ffff0d7224 */ /* 0x000fe400078e0002 */
[----:B------:R-:W-:Y:S02]  /*1c3a0*/  IMAD.MOV.U32 R11, RZ, RZ, 0x1f ;  /* 0x0000001fff0b7424 */ /* 0x000fe400078e00ff */
[----:B------:R-:W-:-:S07]  /*1c3b0*/  IMAD.MOV.U32 R15, RZ, RZ, -0x1 ;  /* 0xffffffffff0f7424 */ /* 0x000fce00078e00ff */
[----:B0--3--:R-:W-:Y:S05]  /*1c3c0*/  WARPSYNC.COLLECTIVE R15, `(.L_x_11660) ;  /* 0x000000000f087348 */ /* 0x009fea0003c00000 */
[----:B------:R1:W2:Y:S02]  /*1c3d0*/  SHFL.IDX P6, R14, R13, R12, R11 ;  /* 0x0000000c0d0e7389 */ /* 0x0002a400000c000b */
[----:B0123--:R-:W-:Y:S01]  /*1c3e0*/  ENDCOLLECTIVE ;  /* 0x000000000000791b */ /* 0x00ffe20003800000 */
.L_x_11660:
[----:B------:R-:W-:Y:S05]  /*1c3f0*/  BSYNC B0 ;  /* 0x0000000000007941 */ /* 0x000fea0003800000 */
.L_x_11659:
[----:B------:R-:W-:Y:S01]  /*1c400*/  IMAD.MOV.U32 R8, RZ, RZ, R14 ;  /* 0x000000ffff087224 */ /* 0x000fe200078e000e */
[----:B------:R-:W-:Y:S06]  /*1c410*/  BRA `(.L_x_11585) ;  /* 0xffffffd400907947 */ /* 0x000fec000383ffff */
.L_x_11592:
[----:B0-----:R0:W1:Y:S02]  /*1c420*/  SYNCS.PHASECHK.TRANS64.TRYWAIT P0, [R0+URZ+0x22820], R3 ;  /* 0x02282003000075a7 */ /* 0x001064000800017f */
[----:B-1----:R-:W-:Y:S05]  /*1c430*/  @!P0 NANOSLEEP.SYNCS 0x989680 ;  /* 0x009896800000895d */ /* 0x002fea0003900000 */
[----:B------:R-:W1:Y:S02]  /*1c440*/  @!P0 SYNCS.PHASECHK.TRANS64 P0, [R0+URZ+0x22820], R3 ;  /* 0x02282003000085a7 */ /* 0x000e64000800007f */
[----:B-1----:R-:W-:Y:S05]  /*1c450*/  @!P0 BRA `(.L_x_11592) ;  /* 0xfffffffc00f08947 */ /* 0x002fea000383ffff */
[----:B------:R-:W-:Y:S05]  /*1c460*/  BRA `(.L_x_11661) ;  /* 0xffffffe0002c7947 */ /* 0x000fea000383ffff */
.L_x_11593:
        /* <DEDUP_REMOVED lines=11> */
.L_x_11663:
[----:B------:R-:W-:Y:S05]  /*1c520*/  BSYNC B0 ;  /* 0x0000000000007941 */ /* 0x000fea0003800000 */
.L_x_11662:
[----:B------:R-:W-:Y:S05]  /*1c530*/  BRA `(.L_x_11664) ;  /* 0xffffffe000147947 */ /* 0x000fea000383ffff */
.L_x_11596:
[----:B------:R-:W-:Y:S01]  /*1c540*/  BSSY B1, `(.L_x_11665) ;  /* 0x0000006000017945 */ /* 0x000fe20003800000 */
[----:B------:R-:W-:-:S07]  /*1c550*/  IMAD.MOV.U32 R15, RZ, RZ, -0x1 ;  /* 0xffffffffff0f7424 */ /* 0x000fce00078e00ff */
[----:B01-3--:R-:W-:Y:S05]  /*1c560*/  WARPSYNC.COLLECTIVE R15, `(.L_x_11666) ;  /* 0x000000000f0c7348 */ /* 0x00bfea0003c00000 */
[----:B------:R-:W-:Y:S02]  /*1c570*/  ELECT P6, UR62, PT ;  /* 0x00000000003e782f */ /* 0x000fe400038c0000 */
[----:B------:R-:W-:Y:S01]  /*1c580*/  MOV R14, UR62 ;  /* 0x0000003e000e7c02 */ /* 0x000fe20008000f00 */
[----:B01-3--:R-:W-:Y:S10]  /*1c590*/  ENDCOLLECTIVE ;  /* 0x000000000000791b */ /* 0x00bff40003800000 */
.L_x_11666:
[----:B------:R-:W-:Y:S05]  /*1c5a0*/  BSYNC B1 ;  /* 0x0000000000017941 */ /* 0x000fea0003800000 */
.L_x_11665:
[----:B------:R-:W-:Y:S05]  /*1c5b0*/  BRA `(.L_x_11667) ;  /* 0xffffffe0000c7947 */ /* 0x000fea000383ffff */
.L_x_11598:
[----:B0-----:R0:W1:Y:S02]  /*1c5c0*/  SYNCS.PHASECHK.TRANS64.TRYWAIT P0, [R6+URZ], R5 ;  /* 0x00000005060075a7 */ /* 0x001064000800017f */
[----:B-1----:R-:W-:Y:S05]  /*1c5d0*/  @!P0 NANOSLEEP.SYNCS 0x989680 ;  /* 0x009896800000895d */ /* 0x002fea0003900000 */
[----:B------:R-:W1:Y:S02]  /*1c5e0*/  @!P0 SYNCS.PHASECHK.TRANS64 P0, [R6+URZ], R5 ;  /* 0x00000005060085a7 */ /* 0x000e64000800007f */
[----:B-1----:R-:W-:Y:S05]  /*1c5f0*/  @!P0 BRA `(.L_x_11598) ;  /* 0xfffffffc00f08947 */ /* 0x002fea000383ffff */
[----:B------:R-:W-:Y:S05]  /*1c600*/  BRA `(.L_x_11668) ;  /* 0xffffffe000487947 */ /* 0x000fea000383ffff */
.L_x_11599:
[----:B-1----:R1:W2:Y:S02]  /*1c610*/  SYNCS.PHASECHK.TRANS64.TRYWAIT P0, [R7+URZ], R2 ;  /* 0x00000002070075a7 */ /* 0x0022a4000800017f */
[----:B--2---:R-:W-:Y:S05]  /*1c620*/  @!P0 NANOSLEEP.SYNCS 0x989680 ;  /* 0x009896800000895d */ /* 0x004fea0003900000 */
[----:B------:R-:W2:Y:S02]  /*1c630*/  @!P0 SYNCS.PHASECHK.TRANS64 P0, [R7+URZ], R2 ;  /* 0x00000002070085a7 */ /* 0x000ea4000800007f */
[----:B--2---:R-:W-:Y:S05]  /*1c640*/  @!P0 BRA `(.L_x_11599) ;  /* 0xfffffffc00f08947 */ /* 0x004fea000383ffff */
[----:B------:R-:W-:Y:S05]  /*1c650*/  BRA `(.L_x_11669) ;  /* 0xffffffe0003c7947 */ /* 0x000fea000383ffff */
.L_x_11601:
[----:B--2---:R2:W4:Y:S02]  /*1c660*/  SYNCS.PHASECHK.TRANS64.TRYWAIT P0, [R4+URZ], R5 ;  /* 0x00000005040075a7 */ /* 0x004524000800017f */
[----:B----4-:R-:W-:Y:S05]  /*1c670*/  @!P0 NANOSLEEP.SYNCS 0x989680 ;  /* 0x009896800000895d */ /* 0x010fea0003900000 */
[----:B------:R-:W4:Y:S02]  /*1c680*/  @!P0 SYNCS.PHASECHK.TRANS64 P0, [R4+URZ], R5 ;  /* 0x00000005040085a7 */ /* 0x000f24000800007f */
[----:B----4-:R-:W-:Y:S05]  /*1c690*/  @!P0 BRA `(.L_x_11601) ;  /* 0xfffffffc00f08947 */ /* 0x010fea000383ffff */
[----:B------:R-:W-:Y:S05]  /*1c6a0*/  BRA `(.L_x_11670) ;  /* 0xffffffe000447947 */ /* 0x000fea000383ffff */
.L_x_11671:
        /* <DEDUP_REMOVED lines=13> */
.L_x_15197:


//--------------------- .text._ZN7cutlass13device_kernelIN5flash11enable_sm90INS1_16FlashAttnFwdSm90INS1_25CollectiveMainloopFwdSm90ILi2EN4cute5tupleIJNS5_1CILi1EEES8_S8_EEENS6_IJNS7_ILi128EEENS7_ILi96EEENS7_ILi64EEEEEELi256ENS_6half_tEfNS_4arch4Sm90ELb0ELb1ELb1ELb1ELb0ELb1ELb0ELb1ELb0ELb1ELb1ELb0EEENS1_21CollectiveEpilogueFwdINS6_IJSA_NS7_ILi256EEESB_EEES9_SE_SG_Li256ELb1ELb1ELb1ELb0EEENS1_36VarlenDynamicPersistentTileSchedulerILi128ELi96ELi256ELi128ELb1ELb1ELb1ELb1ELb0ELb1EEEEEEEEEvNT_6ParamsE --------------------------
	.section	.text._ZN7cutlass13device_kernelIN5flash11enable_sm90INS1_16FlashAttnFwdSm90INS1_25CollectiveMainloopFwdSm90ILi2EN4cute5tupleIJNS5_1CILi1EEES8_S8_EEENS6_IJNS7_ILi128EEENS7_ILi96EEENS7_ILi64EEEEEELi256ENS_6half_tEfNS_4arch4Sm90ELb0ELb1ELb1ELb1ELb0ELb1ELb0ELb1ELb0ELb1ELb1ELb0EEENS1_21CollectiveEpilogueFwdINS6_IJSA_NS7_ILi256EEESB_EEES9_SE_SG_Li256ELb1ELb1ELb1ELb0EEENS1_36VarlenDynamicPersistentTileSchedulerILi128ELi96ELi256ELi128ELb1ELb1ELb1ELb1ELb0ELb1EEEEEEEEEvNT_6ParamsE,"ax",@progbits
	.align	128
.text._ZN7cutlass13device_kernelIN5flash11enable_sm90INS1_16FlashAttnFwdSm90INS1_25CollectiveMainloopFwdSm90ILi2EN4cute5tupleIJNS5_1CILi1EEES8_S8_EEENS6_IJNS7_ILi128EEENS7_ILi96EEENS7_ILi64EEEEEELi256ENS_6half_tEfNS_4arch4Sm90ELb0ELb1ELb1ELb1ELb0ELb1ELb0ELb1ELb0ELb1ELb1ELb0EEENS1_21CollectiveEpilogueFwdINS6_IJSA_NS7_ILi256EEESB_EEES9_SE_SG_Li256ELb1ELb1ELb1ELb0EEENS1_36VarlenDynamicPersistentTileSchedulerILi128ELi96ELi256ELi128ELb1ELb1ELb1ELb1ELb0ELb1EEEEEEEEEvNT_6ParamsE:
        .type           _ZN7cutlass13device_kernelIN5flash11enable_sm90INS1_16FlashAttnFwdSm90INS1_25CollectiveMainloopFwdSm90ILi2EN4cute5tupleIJNS5_1CILi1EEES8_S8_EEENS6_IJNS7_ILi128EEENS7_ILi96EEENS7_ILi64EEEEEELi256ENS_6half_tEfNS_4arch4Sm90ELb0ELb1ELb1ELb1ELb0ELb1ELb0ELb1ELb0ELb1ELb1ELb0EEENS1_21CollectiveEpilogueFwdINS6_IJSA_NS7_ILi256EEESB_EEES9_SE_SG_Li256ELb1ELb1ELb1ELb0EEENS1_36VarlenDynamicPersistentTileSchedulerILi128ELi96ELi256ELi128ELb1ELb1ELb1ELb1ELb0ELb1EEEEEEEEEvNT_6ParamsE,@function
        .size           _ZN7cutlass13device_kernelIN5flash11enable_sm90INS1_16FlashAttnFwdSm90INS1_25CollectiveMainloopFwdSm90ILi2EN4cute5tupleIJNS5_1CILi1EEES8_S8_EEENS6_IJNS7_ILi128EEENS7_ILi96EEENS7_ILi64EEEEEELi256ENS_6half_tEfNS_4arch4Sm90ELb0ELb1ELb1ELb1ELb0ELb1ELb0ELb1ELb0ELb1ELb1ELb0EEENS1_21CollectiveEpilogueFwdINS6_IJSA_NS7_ILi256EEESB_EEES9_SE_SG_Li256ELb1ELb1ELb1ELb0EEENS1_36VarlenDynamicPersistentTileSchedulerILi128ELi96ELi256ELi128ELb1ELb1ELb1ELb1ELb0ELb1EEEEEEEEEvNT_6ParamsE,(.L_x_15198 - _ZN7cutlass13device_kernelIN5flash11enable_sm90INS1_16FlashAttnFwdSm90INS1_25CollectiveMainloopFwdSm90ILi2EN4cute5tupleIJNS5_1CILi1EEES8_S8_EEENS6_IJNS7_ILi128EEENS7_ILi96EEENS7_ILi64EEEEEELi256ENS_6half_tEfNS_4arch4Sm90ELb0ELb1ELb1ELb1ELb0ELb1ELb0ELb1ELb0ELb1ELb1ELb0EEENS1_21CollectiveEpilogueFwdINS6_IJSA_NS7_ILi256EEESB_EEES9_SE_SG_Li256ELb1ELb1ELb1ELb0EEENS1_36VarlenDynamicPersistentTileSchedulerILi128ELi96ELi256ELi128ELb1ELb1ELb1ELb1ELb0ELb1EEEEEEEEEvNT_6ParamsE)
        .other          _ZN7cutlass13device_kernelIN5flash11enable_sm90INS1_16FlashAttnFwdSm90INS1_25CollectiveMainloopFwdSm90ILi2EN4cute5tupleIJNS5_1CILi1EEES8_S8_EEENS6_IJNS7_ILi128EEENS7_ILi96EEENS7_ILi64EEEEEELi256ENS_6half_tEfNS_4arch4Sm90ELb0ELb1ELb1ELb1ELb0ELb1ELb0ELb1ELb0ELb1ELb1ELb0EEENS1_21CollectiveEpilogueFwdINS6_IJSA_NS7_ILi256EEESB_EEES9_SE_SG_Li256ELb1ELb1ELb1ELb0EEENS1_36VarlenDynamicPersistentTileSchedulerILi128ELi96ELi256ELi128ELb1ELb1ELb1ELb1ELb0ELb1EEEEEEEEEvNT_6ParamsE,@"STO_CUDA_ENTRY STV_DEFAULT"
_ZN7cutlass13device_kernelIN5flash11enable_sm90INS1_16FlashAttnFwdSm90INS1_25CollectiveMainloopFwdSm90ILi2EN4cute5tupleIJNS5_1CILi1EEES8_S8_EEENS6_IJNS7_ILi128EEENS7_ILi96EEENS7_ILi64EEEEEELi256ENS_6half_tEfNS_4arch4Sm90ELb0ELb1ELb1ELb1ELb0ELb1ELb0ELb1ELb0ELb1ELb1ELb0EEENS1_21CollectiveEpilogueFwdINS6_IJSA_NS7_ILi256EEESB_EEES9_SE_SG_Li256ELb1ELb1ELb1ELb0EEENS1_36VarlenDynamicPersistentTileSchedulerILi128ELi96ELi256ELi128ELb1ELb1ELb1ELb1ELb0ELb1EEEEEEEEEvNT_6ParamsE:
        /* <DEDUP_REMOVED lines=24> */
.L_x_11673:
[----:B------:R-:W-:Y:S05]  /*0180*/  BSYNC B0 ;  /* 0x0000000000007941 */ /* 0x000fea0003800000 */
.L_x_11672:
        /* <DEDUP_REMOVED lines=41> */
.L_x_11674:
        /* <DEDUP_REMOVED lines=22> */
.L_x_11675:
        /* <DEDUP_REMOVED lines=18> */
.L_x_11676:
        /* <DEDUP_REMOVED lines=22> */
.L_x_11677:
        /* <DEDUP_REMOVED lines=22> */
.L_x_11678:
        /* <DEDUP_REMOVED lines=8> */
.L_x_11681:
        /* <DEDUP_REMOVED lines=8> */
[----:B------:R-:W-:Y:S01]  /*0a60*/  UMOV UR4, 0x400 ;  /* 0x0000040000047882 */ /* 0x000fe20000000000 */
[----:B------:R-:W-:-:S11]  /*0a70*/  LOP3.LUT R18, R18, 0xffbfffff, RZ, 0xc0, !PT ;  /* 0xffbfffff12127812 */ /* 0x000fd600078ec0ff */
[----:B------:R-:W-:Y:S06]  /*0a80*/  @!P0 BAR.ARV 0x9, 0x100 ;  /* 0x0244000000008b1d */ /* 0x000fec0000002000 */
[----:B0-----:R-:W-:Y:S01]  /*0a90*/  ULEA UR4, UR5, UR4, 0x18 ;  /* 0x0000000405047291 */ /* 0x001fe2000f8ec03f */
[----:B------:R-:W-:Y:S01]  /*0aa0*/  @P0 LOP3.LUT R18, R18, 0x400000, RZ, 0xfc, !PT ;  /* 0x0040000012120812 */ /* 0x000fe200078efcff */
        /* <DEDUP_REMOVED lines=8> */
[----:B------:R-:W-:Y:S01]  /*0b30*/  ULOP3.LUT UR37, UR36, 0x1, URZ, 0xfc, !UPT ;  /* 0x0000000124257892 */ /* 0x000fe2000f8efc3f */
[----:B------:R-:W-:Y:S02]  /*0b40*/  IMAD.MOV.U32 R232, RZ, RZ, RZ ;  /* 0x000000ffffe87224 */ /* 0x000fe400078e00ff */
[----:B------:R-:W-:Y:S01]  /*0b50*/  IMAD.MOV.U32 R22, RZ, RZ, RZ ;  /* 0x000000ffff167224 */ /* 0x000fe200078e00ff */
[----:B------:R-:W-:Y:S01]  /*0b60*/  SHF.R.S32.HI R3, RZ, 0x1f, R6 ;  /* 0x0000001fff037819 */ /* 0x000fe20000011406 */
[----:B------:R-:W-:Y:S02]  /*0b70*/  IMAD.MOV.U32 R206, RZ, RZ, RZ ;  /* 0x000000ffffce7224 */ /* 0x000fe400078e00ff */
[----:B------:R-:W-:Y:S01]  /*0b80*/  IMAD.MOV.U32 R202, RZ, RZ, RZ ;  /* 0x000000ffffca7224 */ /* 0x000fe200078e00ff */
[CC--:B------:R-:W-:Y:S02]  /*0b90*/  LEA.HI R0, R3.reuse, R6.reuse, RZ, 0x7 ;  /* 0x0000000603007211 */ /* 0x0c0fe400078f38ff */
[----:B------:R-:W-:-:S02]  /*0ba0*/  LEA.HI R2, R3, R6, RZ, 0x4 ;  /* 0x0000000603027211 */ /* 0x000fc400078f20ff */
[----:B------:R-:W-:Y:S02]  /*0bb0*/  LOP3.LUT R5, R0, 0xffffff80, RZ, 0xc0, !PT ;  /* 0xffffff8000057812 */ /* 0x000fe400078ec0ff */
[----:B------:R-:W-:Y:S02]  /*0bc0*/  SHF.R.S32.HI R7, RZ, 0x4, R2 ;  /* 0x00000004ff077819 */ /* 0x000fe40000011402 */
[----:B------:R-:W-:Y:S01]  /*0bd0*/  LEA.HI R220, R3, R6, RZ, 0x5 ;  /* 0x0000000603dc7211 */ /* 0x000fe200078f28ff */
[----:B------:R-:W-:Y:S01]  /*0be0*/  IMAD.IADD R13, R6, 0x1, -R5 ;  /* 0x00000001060d7824 */ /* 0x000fe200078e0a05 */
[----:B------:R-:W-:Y:S02]  /*0bf0*/  SHF.R.S32.HI R5, RZ, 0x7, R0 ;  /* 0x00000007ff057819 */ /* 0x000fe40000011400 */
[----:B------:R-:W-:Y:S02]  /*0c00*/  LEA.HI R4, R2, R7, RZ, 0x1 ;  /* 0x0000000702047211 */ /* 0x000fe400078f08ff */
[----:B------:R-:W-:Y:S01]  /*0c10*/  SHF.R.S32.HI R8, RZ, 0x1f, R13 ;  /* 0x0000001fff087819 */ /* 0x000fe2000001140d */
[----:B------:R-:W-:Y:S01]  /*0c20*/  STL [R1+0x64], R13 ;  /* 0x0000640d01007387 */ /* 0x000fe20000100800 */
[----:B------:R-:W-:-:S02]  /*0c30*/  LEA.HI R0, R0, R5, RZ, 0x1 ;  /* 0x0000000500007211 */ /* 0x000fc400078f08ff */
[----:B------:R-:W-:Y:S02]  /*0c40*/  LEA.HI R9, R8, R13, RZ, 0x2 ;  /* 0x0000000d08097211 */ /* 0x000fe400078f10ff */
[----:B------:R-:W-:Y:S02]  /*0c50*/  LOP3.LUT R0, R0, 0x3fffffe, RZ, 0xc0, !PT ;  /* 0x03fffffe00007812 */ /* 0x000fe400078ec0ff */
[--C-:B------:R-:W-:Y:S02]  /*0c60*/  SHF.R.S32.HI R10, RZ, 0x2, R9.reuse ;  /* 0x00000002ff0a7819 */ /* 0x100fe40000011409 */
[----:B------:R-:W-:Y:S01]  /*0c70*/  SHF.R.S32.HI R11, RZ, 0x1f, R9 ;  /* 0x0000001fff0b7819 */ /* 0x000fe20000011409 */
[----:B------:R-:W-:Y:S01]  /*0c80*/  IMAD.IADD R0, R5, 0x1, -R0 ;  /* 0x0000000105007824 */ /* 0x000fe200078e0a00 */
[----:B------:R-:W-:Y:S02]  /*0c90*/  LOP3.LUT R4, R4, 0x1ffffffe, RZ, 0xc0, !PT ;  /* 0x1ffffffe04047812 */ /* 0x000fe400078ec0ff */
[----:B------:R-:W-:-:S02]  /*0ca0*/  LEA.HI R23, R3, R6, RZ, 0x2 ;  /* 0x0000000603177211 */ /* 0x000fc400078f10ff */
[----:B------:R-:W-:Y:S01]  /*0cb0*/  LEA.HI R3, R3, R6, RZ, 0x3 ;  /* 0x0000000603037211 */ /* 0x000fe200078f18ff */
[----:B------:R-:W-:Y:S01]  /*0cc0*/  IMAD.IADD R4, R7, 0x1, -R4 ;  /* 0x0000000107047824 */ /* 0x000fe200078e0a04 */
[----:B------:R-:W-:Y:S02]  /*0cd0*/  LEA.HI R11, R11, R10, RZ, 0x3 ;  /* 0x0000000a0b0b7211 */ /* 0x000fe400078f18ff */
[----:B------:R-:W-:Y:S01]  /*0ce0*/  LOP3.LUT R5, R2, 0x3fffff0, RZ, 0xc0, !PT ;  /* 0x03fffff002057812 */ /* 0x000fe200078ec0ff */
[----:B------:R-:W-:Y:S01]  /*0cf0*/  IMAD.MOV.U32 R2, RZ, RZ, RZ ;  /* 0x000000ffff027224 */ /* 0x000fe200078e00ff */
[----:B------:R-:W-:Y:S02]  /*0d00*/  LOP3.LUT R7, R3, 0xfffffff8, RZ, 0xc0, !PT ;  /* 0xfffffff803077812 */ /* 0x000fe400078ec0ff */
        /* <DEDUP_REMOVED lines=12> */
[----:B------:R-:W-:Y:S01]  /*0dd0*/  LOP3.LUT R9, R9, 0x7ffffffc, RZ, 0xc0, !PT ;  /* 0x7ffffffc09097812 */ /* 0x000fe200078ec0ff */
[----:B------:R-:W-:Y:S01]  /*0de0*/  VIADD R231, R23, 0x40 ;  /* 0x0000004017e77836 */ /* 0x000fe20000000000 */
[----:B------:R-:W-:Y:S01]  /*0df0*/  SHF.R.S32.HI R234, RZ, 0x1f, R23 ;  /* 0x0000001fffea7819 */ /* 0x000fe20000011417 */
[----:B------:R-:W-:-:S02]  /*0e00*/  IMAD R11, R8, 0x10, R11 ;  /* 0x00000010080b7824 */ /* 0x000fc400078e020b */
[----:B------:R-:W-:Y:S01]  /*0e10*/  IMAD R5, R5, 0x8, R4 ;  /* 0x0000000805057824 */ /* 0x000fe200078e0204 */
[----:B------:R-:W-:Y:S01]  /*0e20*/  SHF.R.S32.HI R4, RZ, 0x1f, R231 ;  /* 0x0000001fff047819 */ /* 0x000fe200000114e7 */
[----:B------:R-:W-:Y:S01]  /*0e30*/  IMAD R12, R0, 0x40, R11 ;  /* 0x00000040000c7824 */ /* 0x000fe200078e020b */
[----:B------:R-:W-:Y:S01]  /*0e40*/  LEA.HI R0, R3, R3, RZ, 0x1 ;  /* 0x0000000303007211 */ /* 0x000fe200078f08ff */
[----:B------:R-:W-:Y:S01]  /*0e50*/  IMAD.SHL.U32 R218, R231, 0x40, RZ ;  /* 0x00000040e7da7824 */ /* 0x000fe200078e00ff */
[----:B------:R-:W-:Y:S01]  /*0e60*/  LEA.HI R4, R4, R231, RZ, 0x3 ;  /* 0x000000e704047211 */ /* 0x000fe200078f18ff */
[----:B------:R-:W-:Y:S01]  /*0e70*/  IMAD.SHL.U32 R16, R3, 0x8, RZ ;  /* 0x0000000803107824 */ /* 0x000fe200078e00ff */
[----:B------:R-:W-:Y:S01]  /*0e80*/  LOP3.LUT R0, R0, 0x1ffffffe, RZ, 0xc0, !PT ;  /* 0x1ffffffe00007812 */ /* 0x000fe200078ec0ff */
[----:B------:R-:W-:Y:S01]  /*0e90*/  IMAD.IADD R9, R13, 0x1, -R9 ;  /* 0x000000010d097824 */ /* 0x000fe200078e0a09 */
[----:B------:R-:W-:Y:S01]  /*0ea0*/  LOP3.LUT R218, R218, 0x1c0, RZ, 0xc0, !PT ;  /* 0x000001c0dada7812 */ /* 0x000fe200078ec0ff */
[----:B------:R-:W-:Y:S01]  /*0eb0*/  IMAD.SHL.U32 R4, R4, 0x40, RZ ;  /* 0x0000004004047824 */ /* 0x000fe200078e00ff */
[----:B------:R-:W-:Y:S01]  /*0ec0*/  STL [R1+0x6c], R12 ;  /* 0x00006c0c01007387 */ /* 0x000fe20000100800 */
[C---:B------:R-:W-:Y:S01]  /*0ed0*/  IMAD.SHL.U32 R200, R3.reuse, 0x4, RZ ;  /* 0x0000000403c87824 */ /* 0x040fe200078e00ff */
[----:B------:R-:W-:Y:S01]  /*0ee0*/  LOP3.LUT R6, R218, 0x38, R16, 0xf8, !PT ;  /* 0x00000038da067812 */ /* 0x000fe200078ef810 */
[----:B------:R-:W-:Y:S01]  /*0ef0*/  IMAD.IADD R0, R3, 0x1, -R0 ;  /* 0x0000000103007824 */ /* 0x000fe200078e0a00 */
[----:B------:R-:W-:Y:S01]  /*0f00*/  SHF.R.S32.HI R3, RZ, 0x1f, R208 ;  /* 0x0000001fff037819 */ /* 0x000fe200000114d0 */
[----:B------:R-:W-:Y:S01]  /*0f10*/  IMAD.SHL.U32 R205, R9, 0x2, RZ ;  /* 0x0000000209cd7824 */ /* 0x000fe200078e00ff */
[----:B------:R-:W-:Y:S01]  /*0f20*/  SHF.R.U32.HI R3, RZ, 0x3, R218 ;  /* 0x00000003ff037819 */ /* 0x000fe200000116da */
[----:B------:R-:W-:Y:S01]  /*0f30*/  VIADD R223, R208, 0x40 ;  /* 0x00000040d0df7836 */ /* 0x000fe20000000000 */
[----:B------:R-:W-:Y:S01]  /*0f40*/  LOP3.LUT R221, R4, 0xfffffe00, RZ, 0xc0, !PT ;  /* 0xfffffe0004dd7812 */ /* 0x000fe200078ec0ff */
[----:B------:R-:W-:-:S02]  /*0f50*/  VIADD R39, R205, 0x8 ;  /* 0x00000008cd277836 */ /* 0x000fc40000000000 */
[----:B------:R-:W-:Y:S01]  /*0f60*/  VIADD R36, R205, 0x20 ;  /* 0x00000020cd247836 */ /* 0x000fe20000000000 */
[----:B------:R-:W-:Y:S01]  /*0f70*/  LOP3.LUT R6, R221, R6, R3, 0xf6, !PT ;  /* 0x00000006dd067212 */ /* 0x000fe200078ef603 */
[C---:B------:R-:W-:Y:S01]  /*0f80*/  VIADD R33, R205.reuse, 0x38 ;  /* 0x00000038cd217836 */ /* 0x040fe20000000000 */
[----:B------:R-:W-:Y:S01]  /*0f90*/  SHF.R.S32.HI R4, RZ, 0x1f, R223 ;  /* 0x0000001fff047819 */ /* 0x000fe200000114df */
[----:B------:R-:W-:Y:S02]  /*0fa0*/  VIADD R222, R208, 0x80 ;  /* 0x00000080d0de7836 */ /* 0x000fe40000000000 */
[----:B------:R-:W-:Y:S02]  /*0fb0*/  VIADD R30, R205, 0x50 ;  /* 0x00000050cd1e7836 */ /* 0x000fe40000000000 */
[----:B------:R-:W-:Y:S01]  /*0fc0*/  IMAD.SHL.U32 R4, R5, 0x8, RZ ;  /* 0x0000000805047824 */ /* 0x000fe200078e00ff */
        /* <DEDUP_REMOVED lines=25> */
[C---:B-1----:R-:W-:Y:S01]  /*1160*/  VIADD R3, R205.reuse, 0xe8 ;  /* 0x000000e8cd037836 */ /* 0x042fe20000000000 */
        /* <DEDUP_REMOVED lines=33> */
[----:B------:R-:W-:Y:S01]  /*1380*/  IMAD R210, R0, 0x8, R12 ;  /* 0x0000000800d27824 */ /* 0x000fe200078e020c */
[----:B------:R-:W-:-:S02]  /*1390*/  SHF.R.S32.HI R10, RZ, 0x1f, R10 ;  /* 0x0000001fff0a7819 */ /* 0x000fc4000001140a */
[----:B------:R-:W-:Y:S02]  /*13a0*/  SHF.R.S32.HI R9, RZ, 0x1f, R9 ;  /* 0x0000001fff097819 */ /* 0x000fe40000011409 */
[----:B------:R-:W-:Y:S02]  /*13b0*/  SHF.R.S32.HI R4, RZ, 0x1f, R237 ;  /* 0x0000001fff047819 */ /* 0x000fe400000114ed */
[----:B------:R-:W-:-:S07]  /*13c0*/  SHF.R.S32.HI R3, RZ, 0x1f, R236 ;  /* 0x0000001fff037819 */ /* 0x000fce00000114ec */
.L_x_11901:
[----:B------:R-:W-:Y:S05]  /*13d0*/  YIELD ;  /* 0x0000000000007946 */ /* 0x000fea0003800000 */
[----:B------:R-:W-:Y:S01]  /*13e0*/  ULDC.64 UR4, c[0x0][0xa28] ;  /* 0x00028a0000047ab9 */ /* 0x000fe20000000a00 */
[----:B01----:R-:W0:Y:S01]  /*13f0*/  LDC.64 R6, c[0x0][0xa08] ;  /* 0x00028200ff067b82 */ /* 0x003e220000000a00 */
[----:B------:R-:W-:Y:S01]  /*1400*/  ISETP.NE.U32.AND P1, PT, RZ, UR4, PT ;  /* 0x00000004ff007c0c */ /* 0x000fe2000bf25070 */
[----:B------:R-:W-:Y:S02]  /*1410*/  IMAD.MOV.U32 R12, RZ, RZ, RZ ;  /* 0x000000ffff0c7224 */ /* 0x000fe400078e00ff */
[----:B------:R-:W-:Y:S01]  /*1420*/  IMAD.MOV.U32 R30, RZ, RZ, RZ ;  /* 0x000000ffff1e7224 */ /* 0x000fe200078e00ff */
[----:B------:R-:W-:Y:S01]  /*1430*/  ISETP.NE.AND.EX P1, PT, RZ, UR5, PT, P1 ;  /* 0x00000005ff007c0c */ /* 0x000fe2000bf25310 */
[----:B------:R-:W-:-:S02]  /*1440*/  ULDC.64 UR4, c[0x0][0xa18] ;  /* 0x0002860000047ab9 */ /* 0x000fc40000000a00 */
[----:B------:R-:W-:-:S04]  /*1450*/  ISETP.NE.U32.AND P2, PT, RZ, UR4, PT ;  /* 0x00000004ff007c0c */ /* 0x000fc8000bf45070 */
[----:B------:R-:W-:Y:S01]  /*1460*/  ISETP.NE.AND.EX P2, PT, RZ, UR5, PT, P2 ;  /* 0x00000005ff007c0c */ /* 0x000fe2000bf45320 */
[----:B------:R-:W-:Y:S02]  /*1470*/  ULDC.64 UR4, c[0x0][0xa08] ;  /* 0x0002820000047ab9 */ /* 0x000fe40000000a00 */
[----:B------:R-:W-:-:S03]  /*1480*/  ISETP.NE.U32.AND P0, PT, RZ, UR4, PT ;  /* 0x00000004ff007c0c */ /* 0x000fc6000bf05070 */
[----:B------:R-:W1:Y:S01]  /*1490*/  @P1 LDC.64 R4, c[0x0][0xa28] ;  /* 0x00028a00ff041b82 */ /* 0x000e620000000a00 */
[----:B------:R-:W-:Y:S01]  /*14a0*/  ISETP.NE.AND.EX P0, PT, RZ, UR5, PT, P0 ;  /* 0x00000005ff007c0c */ /* 0x000fe2000bf05300 */
[----:B0-2-4-:R-:W-:-:S06]  /*14b0*/  IMAD.WIDE R10, R155, 0x4, R6 ;  /* 0x000000049b0a7825 */ /* 0x015fcc00078e0206 */
        /* <DEDUP_REMOVED lines=28> */
.L_x_11683:
        /* <DEDUP_REMOVED lines=10> */
[----:B------:R-:W0:Y:S02]  /*1720*/  LDC.64 R4, c[0x0][0xa20] ;  /* 0x00028800ff047b82 */ /* 0x000e240000000a00 */
[----:B0-----:R-:W-:-:S05]  /*1730*/  IMAD.WIDE R4, R155, 0x4, R4 ;  /* 0x000000049b047825 */ /* 0x001fca00078e0204 */
[----:B------:R0:W5:Y:S01]  /*1740*/  LDG.E R31, desc[UR38][R4.64] ;  /* 0x00000026041f7981 */ /* 0x000162000c1e1900 */
[----:B------:R-:W-:Y:S05]  /*1750*/  BRA `(.L_x_11685) ;  /* 0x0000000000107947 */ /* 0x000fea0003800000 */
.L_x_11684:
[----:B------:R-:W-:Y:S05]  /*1760*/  @!P0 BRA `(.L_x_11685) ;  /* 0x00000000000c8947 */ /* 0x000fea0003800000 */
[----:B------:R-:W2:Y:S04]  /*1770*/  LDG.E R0, desc[UR38][R10.64] ;  /* 0x000000260a007981 */ /* 0x000ea8000c1e1900 */
[----:B------:R-:W2:Y:S02]  /*1780*/  LDG.E R31, desc[UR38][R10.64+0x4] ;  /* 0x000004260a1f7981 */ /* 0x000ea4000c1e1900 */
[----:B--2---:R-:W-:-:S07]  /*1790*/  IMAD.IADD R31, R31, 0x1, -R0 ;  /* 0x000000011f1f7824 */ /* 0x004fce00078e0a00 */
.L_x_11685:
        /* <DEDUP_REMOVED lines=46> */
.L_x_11688:
[----:B------:R-:W-:-:S13]  /*1a80*/  ISETP.NE.AND P0, PT, R5, 0x1, PT ;  /* 0x000000010500780c */ /* 0x000fda0003f05270 */
[----:B------:R-:W0:Y:S02]  /*1a90*/  @P0 LDC.64 R6, c[0x0][0x9e8] ;  /* 0x00027a00ff060b82 */ /* 0x000e240000000a00 */
[----:B0-----:R-:W-:-:S05]  /*1aa0*/  @P0 IMAD.HI.U32 R6, R0, R6, RZ ;  /* 0x0000000600060227 */ /* 0x001fca00078e00ff */
[----:B------:R-:W-:-:S07]  /*1ab0*/  @P0 SHF.R.U32.HI R0, RZ, R7, R6 ;  /* 0x00000007ff000219 */ /* 0x000fce0000011606 */
.L_x_11689:
[----:B------:R-:W-:Y:S05]  /*1ac0*/  BSYNC B0 ;  /* 0x0000000000007941 */ /* 0x000fea0003800000 */
.L_x_11687:
[----:B------:R-:W-:-:S05]  /*1ad0*/  IMAD R3, R0, R5, R5 ;  /* 0x0000000500037224 */ /* 0x000fca00078e0205 */
[----:B------:R-:W-:-:S07]  /*1ae0*/  VIMNMX R4, R4, R3, PT ;  /* 0x0000000304047248 */ /* 0x000fce0003fe0100 */
.L_x_11686:
[----:B------:R-:W0:Y:S01]  /*1af0*/  @P1 LDC R6, c[0x0][0x44c] ;  /* 0x00011300ff061b82 */ /* 0x000e220000000800 */
[----:B------:R-:W-:Y:S01]  /*1b00*/  VIADD R4, R4, 0x5f ;  /* 0x0000005f04047836 */ /* 0x000fe20000000000 */
[----:B------:R-:W-:Y:S01]  /*1b10*/  ULDC UR4, c[0x0][0x9dc] ;  /* 0x0002770000047ab9 */ /* 0x000fe20000000800 */
[----:B------:R-:W-:Y:S02]  /*1b20*/  IMAD.MOV.U32 R0, RZ, RZ, R209 ;  /* 0x000000ffff007224 */ /* 0x000fe400078e00d1 */
[----:B------:R-:W-:-:S03]  /*1b30*/  IMAD.HI R4, R4, 0x2aaaaaab, RZ ;  /* 0x2aaaaaab04047827 */ /* 0x000fc600078e02ff */
[----:B------:R-:W1:Y:S02]  /*1b40*/  @P1 LDC R7, c[0x0][0x450] ;  /* 0x00011400ff071b82 */ /* 0x000e640000000800 */
[----:B------:R-:W-:-:S04]  /*1b50*/  SHF.R.U32.HI R3, RZ, 0x1f, R4 ;  /* 0x0000001fff037819 */ /* 0x000fc80000011604 */
[----:B------:R-:W-:-:S04]  /*1b60*/  LEA.HI.SX32 R4, R4, R3, 0x1c ;  /* 0x0000000304047211 */ /* 0x000fc800078fe2ff */
[----:B------:R-:W-:Y:S01]  /*1b70*/  VIMNMX R8, R29, R4, PT ;  /* 0x000000041d087248 */ /* 0x000fe20003fe0100 */
[----:B0-----:R-:W-:-:S05]  /*1b80*/  @P1 IMAD.HI.U32 R6, R209, R6, RZ ;  /* 0x00000006d1061227 */ /* 0x001fca00078e00ff */
[----:B-1----:R-:W-:-:S04]  /*1b90*/  @P1 SHF.R.U32.HI R0, RZ, R7, R6 ;  /* 0x00000007ff001219 */ /* 0x002fc80000011606 */
[----:B------:R-:W-:-:S05]  /*1ba0*/  IADD3 R0, R0, R204, -R203 ;  /* 0x000000cc00007210 */ /* 0x000fca0007ffe8cb */
        /* <DEDUP_REMOVED lines=12> */
.L_x_11692:
[----:B------:R-:W-:-:S13]  /*1c70*/  ISETP.NE.AND P0, PT, R5, 0x1, PT ;  /* 0x000000010500780c */ /* 0x000fda0003f05270 */
[----:B------:R-:W0:Y:S02]  /*1c80*/  @P0 LDC.64 R6, c[0x0][0x9e8] ;  /* 0x00027a00ff060b82 */ /* 0x000e240000000a00 */
[----:B0-----:R-:W-:-:S05]  /*1c90*/  @P0 IMAD.HI.U32 R4, R0, R6, RZ ;  /* 0x0000000600040227 */ /* 0x001fca00078e00ff */
[----:B------:R-:W-:-:S07]  /*1ca0*/  @P0 SHF.R.U32.HI R0, RZ, R7, R4 ;  /* 0x00000007ff000219 */ /* 0x000fce0000011604 */
.L_x_11693:
[----:B------:R-:W-:Y:S05]  /*1cb0*/  BSYNC B0 ;  /* 0x0000000000007941 */ /* 0x000fea0003800000 */
.L_x_11691:
[----:B------:R-:W-:-:S05]  /*1cc0*/  IMAD R0, R0, R5, RZ ;  /* 0x0000000500007224 */ /* 0x000fca00078e02ff */
[----:B------:R-:W-:-:S07]  /*1cd0*/  VIMNMX R3, R3, R0, !PT ;  /* 0x0000000003037248 */ /* 0x000fce0007fe0100 */
.L_x_11690:
[----:B------:R-:W-:Y:S01]  /*1ce0*/  IMAD.HI R3, R3, 0x2aaaaaab, RZ ;  /* 0x2aaaaaab03037827 */ /* 0x000fe200078e02ff */
[----:B------:R-:W-:Y:S01]  /*1cf0*/  BSSY B0, `(.L_x_11694) ;  /* 0x0000028000007945 */ /* 0x000fe20003800000 */
[----:B------:R-:W-:Y:S02]  /*1d00*/  LOP3.LUT R233, R225, 0xff, RZ, 0xc0, !PT ;  /* 0x000000ffe1e97812 */ /* 0x000fe400078ec0ff */
[----:B------:R-:W-:Y:S02]  /*1d10*/  SHF.R.U32.HI R225, RZ, 0x10, R225 ;  /* 0x00000010ffe17819 */ /* 0x000fe400000116e1 */
[----:B------:R-:W-:-:S04]  /*1d20*/  SHF.R.U32.HI R0, RZ, 0x1f, R3 ;  /* 0x0000001fff007819 */ /* 0x000fc80000011603 */
[----:B------:R-:W-:-:S04]  /*1d30*/  LEA.HI.SX32 R0, R3, R0, 0x1c ;  /* 0x0000000003007211 */ /* 0x000fc800078fe2ff */
        /* <DEDUP_REMOVED lines=35> */
.L_x_11695:
[----:B------:R-:W-:Y:S05]  /*1f70*/  BSYNC B0 ;  /* 0x0000000000007941 */ /* 0x000fea0003800000 */
.L_x_11694:
[----:B------:R-:W-:-:S05]  /*1f80*/  IMAD R3, R233, R0, R9 ;  /* 0x00000000e9037224 */ /* 0x000fca00078e0209 */
        /* <DEDUP_REMOVED lines=36> */
.L_x_11698:
[----:B------:R-:W-:Y:S05]  /*21d0*/  BSYNC B6 ;  /* 0x0000000000067941 */ /* 0x000fea0003800000 */
.L_x_11697:
        /* <DEDUP_REMOVED lines=20> */
.L_x_11700:
[----:B------:R-:W-:Y:S05]  /*2320*/  BSYNC B6 ;  /* 0x0000000000067941 */ /* 0x000fea0003800000 */
.L_x_11699:
[----:B------:R-:W-:Y:S01]  /*2330*/  ULDC.64 UR4, c[0x0][0x9f8] ;  /* 0x00027e0000047ab9 */ /* 0x000fe20000000a00 */
[----:B------:R-:W0:Y:S01]  /*2340*/  LDC.64 R8, c[0x0][0x300] ;  /* 0x0000c000ff087b82 */ /* 0x000e220000000a00 */
[----:B------:R-:W-:-:S04]  /*2350*/  ISETP.NE.U32.AND P0, PT, RZ, UR4, PT ;  /* 0x00000004ff007c0c */ /* 0x000fc8000bf05070 */
[----:B------:R-:W-:Y:S01]  /*2360*/  ISETP.NE.AND.EX P0, PT, RZ, UR5, PT, P0 ;  /* 0x00000005ff007c0c */ /* 0x000fe2000bf05300 */
[----:B------:R-:W1:Y:S01]  /*2370*/  S2R R36, SR_TID.X ;  /* 0x0000000000247919 */ /* 0x000e620000002100 */
[----:B------:R-:W2:Y:S01]  /*2380*/  S2R R10, SR_TID.X ;  /* 0x00000000000a7919 */ /* 0x000ea20000002100 */
[----:B------:R-:W-:Y:S01]  /*2390*/  IMAD.IADD R58, R30, 0x1, R31 ;  /* 0x000000011e3a7824 */ /* 0x000fe200078e021f */
[----:B------:R-:W-:Y:S01]  /*23a0*/  ULDC.64 UR4, c[0x0][0xa08] ;  /* 0x0002820000047ab9 */ /* 0x000fe20000000a00 */
[----:B------:R-:W-:Y:S01]  /*23b0*/  SHF.R.S32.HI R17, RZ, 0x1f, R16 ;  /* 0x0000001fff117819 */ /* 0x000fe20000011410 */
[C---:B------:R-:W-:Y:S01]  /*23c0*/  VIADD R14, R16.reuse, 0xe0 ;  /* 0x000000e0100e7836 */ /* 0x040fe20000000000 */
[----:B------:R-:W3:Y:S08]  /*23d0*/  LDC R41, c[0x0][0x3f4] ;  /* 0x0000fd00ff297b82 */ /* 0x000ef00000000800 */
[----:B------:R-:W4:Y:S01]  /*23e0*/  @P0 LDC.64 R4, c[0x0][0x9f8] ;  /* 0x00027e00ff040b82 */ /* 0x000f220000000a00 */
[----:B------:R-:W-:-:S02]  /*23f0*/  VIADD R62, R16, 0x40 ;  /* 0x00000040103e7836 */ /* 0x000fc40000000000 */
[C---:B------:R-:W-:Y:S02]  /*2400*/  VIADD R63, R16.reuse, 0x60 ;  /* 0x00000060103f7836 */ /* 0x040fe40000000000 */
[C---:B------:R-:W-:Y:S02]  /*2410*/  VIADD R12, R16.reuse, 0xc0 ;  /* 0x000000c0100c7836 */ /* 0x040fe40000000000 */
[----:B------:R-:W-:Y:S01]  /*2420*/  VIADD R64, R16, 0x80 ;  /* 0x0000008010407836 */ /* 0x000fe20000000000 */
[----:B------:R-:W3:Y:S01]  /*2430*/  LDC.64 R56, c[0x0][0x408] ;  /* 0x00010200ff387b82 */ /* 0x000ee20000000a00 */
[----:B----4-:R-:W-:-:S05]  /*2440*/  @P0 IMAD.WIDE R4, R155, 0x4, R4 ;  /* 0x000000049b040825 */ /* 0x010fca00078e0204 */
[----:B------:R4:W3:Y:S01]  /*2450*/  @P0 LDG.E R155, desc[UR38][R4.64] ;  /* 0x00000026049b0981 */ /* 0x0008e2000c1e1900 */
[----:B------:R-:W-:Y:S01]  /*2460*/  SHF.R.S32.HI R43, RZ, 0x1f, R58 ;  /* 0x0000001fff2b7819 */ /* 0x000fe2000001143a */
[-C--:B0-----:R-:W-:Y:S01]  /*2470*/  IMAD.WIDE.U32 R6, R58, R8.reuse, RZ ;  /* 0x000000083a067225 */ /* 0x081fe200078e00ff */
[----:B------:R-:W-:Y:S02]  /*2480*/  ISETP.NE.U32.AND P0, PT, RZ, UR4, PT ;  /* 0x00000004ff007c0c */ /* 0x000fe4000bf05070 */
[----:B-1----:R-:W-:Y:S01]  /*2490*/  SHF.R.U32.HI R36, RZ, 0x7, R36 ;  /* 0x00000007ff247819 */ /* 0x002fe20000011624 */
[----:B------:R-:W-:Y:S01]  /*24a0*/  IMAD R0, R43, R8, RZ ;  /* 0x000000082b007224 */ /* 0x000fe200078e02ff */
[----:B------:R-:W-:Y:S01]  /*24b0*/  ISETP.NE.AND.EX P0, PT, RZ, UR5, PT, P0 ;  /* 0x00000005ff007c0c */ /* 0x000fe2000bf05300 */
[----:B------:R-:W-:Y:S01]  /*24c0*/  ULDC.64 UR4, c[0x0][0x308] ;  /* 0x0000c20000047ab9 */ /* 0x000fe20000000a00 */
[----:B--2---:R-:W-:Y:S01]  /*24d0*/  VIADD R10, R10, 0xffffff80 ;  /* 0xffffff800a0a7836 */ /* 0x004fe20000000000 */
[----:B------:R-:W-:Y:S01]  /*24e0*/  ISETP.NE.AND P6, PT, R36, 0x1, PT ;  /* 0x000000012400780c */ /* 0x000fe20003fc5270 */
[----:B------:R-:W-:Y:S01]  /*24f0*/  IMAD R3, R58, R9, R0 ;  /* 0x000000093a037224 */ /* 0x000fe200078e0200 */
[----:B------:R-:W-:Y:S01]  /*2500*/  SHF.R.S32.HI R201, RZ, 0x1f, R200 ;  /* 0x0000001fffc97819 */ /* 0x000fe200000114c8 */
[----:B------:R-:W-:Y:S01]  /*2510*/  VIADD R65, R16, 0xa0 ;  /* 0x000000a010417836 */ /* 0x000fe20000000000 */
[----:B------:R-:W-:Y:S01]  /*2520*/  SHF.L.U64.HI R66, R8, 0x6, R9 ;  /* 0x0000000608427819 */ /* 0x000fe20000010209 */
[----:B------:R-:W-:Y:S01]  /*2530*/  IMAD.IADD R7, R7, 0x1, R3 ;  /* 0x0000000107077824 */ /* 0x000fe200078e0203 */
[----:B------:R-:W-:Y:S01]  /*2540*/  SHF.R.S32.HI R3, RZ, 0x1f, R10 ;  /* 0x0000001fff037819 */ /* 0x000fe2000001140a */
[----:B------:R-:W-:Y:S01]  /*2550*/  VIADD R73, R36, 0x8 ;  /* 0x0000000824497836 */ /* 0x000fe20000000000 */
[----:B------:R-:W-:Y:S01]  /*2560*/  SHF.R.U32.HI R36, RZ, 0x3, R218 ;  /* 0x00000003ff247819 */ /* 0x000fe200000116da */
[----:B----4-:R-:W-:Y:S01]  /*2570*/  IMAD.WIDE.U32 R4, R224, UR4, R6 ;  /* 0x00000004e0047c25 */ /* 0x010fe2000f8e0006 */
[----:B------:R-:W-:-:S02]  /*2580*/  LEA.HI R34, R3, R10, RZ, 0x2 ;  /* 0x0000000a03227211 */ /* 0x000fc400078f10ff */
[----:B---3--:R-:W-:Y:S01]  /*2590*/  SHF.L.U64.HI R70, R56, 0x6, R57 ;  /* 0x0000000638467819 */ /* 0x008fe20000010239 */
[----:B------:R-:W-:Y:S01]  /*25a0*/  IMAD R5, R224, UR5, R5 ;  /* 0x00000005e0057c24 */ /* 0x000fe2000f8e0205 */
[----:B------:R-:W-:Y:S01]  /*25b0*/  ULDC.64 UR4, c[0x0][0x310] ;  /* 0x0000c40000047ab9 */ /* 0x000fe20000000a00 */
[-C--:B------:R-:W-:Y:S01]  /*25c0*/  IMAD R10, R234, R8.reuse, RZ ;  /* 0x00000008ea0a7224 */ /* 0x080fe200078e02ff */
[----:B------:R-:W-:Y:S01]  /*25d0*/  SHF.R.S32.HI R34, RZ, 0x1f, R34 ;  /* 0x0000001fff227819 */ /* 0x000fe20000011422 */
[C---:B------:R-:W-:Y:S01]  /*25e0*/  IMAD.WIDE.U32 R6, R23.reuse, R8, R16 ;  /* 0x0000000817067225 */ /* 0x040fe200078e0010 */
[----:B------:R-:W-:Y:S02]  /*25f0*/  SHF.R.S32.HI R72, RZ, 0x1f, R231 ;  /* 0x0000001fff487819 */ /* 0x000fe400000114e7 */
[----:B------:R-:W-:Y:S01]  /*2600*/  LEA.HI R34, R34, R23, RZ, 0x3 ;  /* 0x0000001722227211 */ /* 0x000fe200078f18ff */
[C---:B------:R-:W-:Y:S02]  /*2610*/  IMAD R61, R23.reuse, R9, R10 ;  /* 0x00000009173d7224 */ /* 0x040fe400078e020a */
[-C--:B------:R-:W-:Y:S01]  /*2620*/  IMAD R30, R234, R56.reuse, RZ ;  /* 0x00000038ea1e7224 */ /* 0x080fe200078e02ff */
[----:B------:R-:W-:Y:S01]  /*2630*/  LOP3.LUT R34, R34, 0xfffffff8, RZ, 0xc0, !PT ;  /* 0xfffffff822227812 */ /* 0x000fe200078ec0ff */
[----:B------:R-:W-:-:S04]  /*2640*/  IMAD.WIDE.U32 R20, R23, R56, R200 ;  /* 0x0000003817147225 */ /* 0x000fc800078e00c8 */
[C---:B------:R-:W-:Y:S02]  /*2650*/  IMAD.IADD R34, R23.reuse, 0x1, -R34 ;  /* 0x0000000117227824 */ /* 0x040fe400078e0a22 */
[C---:B------:R-:W-:Y:S02]  /*2660*/  IMAD R37, R23.reuse, R57, R30 ;  /* 0x0000003917257224 */ /* 0x040fe400078e021e */
[----:B------:R-:W-:Y:S02]  /*2670*/  IMAD.SHL.U32 R82, R34, 0x40, RZ ;  /* 0x0000004022527824 */ /* 0x000fe400078e00ff */
[----:B------:R-:W-:-:S03]  /*2680*/  IMAD.WIDE.U32 R30, R23, R56, R16 ;  /* 0x00000038171e7225 */ /* 0x000fc600078e0010 */
[----:B------:R-:W-:Y:S01]  /*2690*/  LOP3.LUT R82, R82, 0x1c0, RZ, 0xc0, !PT ;  /* 0x000001c052527812 */ /* 0x000fe200078ec0ff */
[----:B------:R-:W-:Y:S02]  /*26a0*/  IMAD.MOV.U32 R88, RZ, RZ, 0x20 ;  /* 0x00000020ff587424 */ /* 0x000fe400078e00ff */
[----:B------:R-:W-:Y:S01]  /*26b0*/  IMAD.IADD R21, R21, 0x1, R37 ;  /* 0x0000000115157824 */ /* 0x000fe200078e0225 */
[----:B------:R-:W-:Y:S01]  /*26c0*/  SHF.R.U32.HI R85, RZ, 0x3, R82 ;  /* 0x00000003ff557819 */ /* 0x000fe20000011652 */
[----:B------:R-:W-:Y:S02]  /*26d0*/  IMAD.IADD R31, R37, 0x1, R31 ;  /* 0x00000001251f7824 */ /* 0x000fe400078e021f */
[----:B------:R-:W-:Y:S02]  /*26e0*/  IMAD R75, R9, 0x60, RZ ;  /* 0x00000060094b7824 */ /* 0x000fe400078e02ff */
[----:B------:R-:W-:Y:S02]  /*26f0*/  IMAD.SHL.U32 R67, R8, 0x40, RZ ;  /* 0x0000004008437824 */ /* 0x000fe400078e00ff */
[----:B------:R-:W-:-:S02]  /*2700*/  IMAD R77, R57, 0x60, RZ ;  /* 0x00000060394d7824 */ /* 0x000fc400078e02ff */
[----:B------:R-:W-:Y:S02]  /*2710*/  IMAD.SHL.U32 R71, R56, 0x40, RZ ;  /* 0x0000004038477824 */ /* 0x000fe400078e00ff */
[----:B-----5:R-:W-:-:S04]  /*2720*/  IMAD.WIDE.U32 R20, R152, R56, R20 ;  /* 0x0000003898147225 */ /* 0x020fc800078e0014 */
[----:B------:R-:W-:-:S04]  /*2730*/  IMAD.WIDE.U32 R30, R152, R56, R30 ;  /* 0x00000038981e7225 */ /* 0x000fc800078e001e */
[----:B------:R-:W-:-:S04]  /*2740*/  IMAD.WIDE.U32 R8, R8, 0x60, RZ ;  /* 0x0000006008087825 */ /* 0x000fc800078e00ff */
[----:B------:R-:W-:Y:S02]  /*2750*/  IMAD.SHL.U32 R74, R41, 0x2, RZ ;  /* 0x00000002294a7824 */ /* 0x000fe400078e00ff */
[----:B------:R-:W-:Y:S01]  /*2760*/  IMAD.IADD R75, R9, 0x1, R75 ;  /* 0x00000001094b7824 */ /* 0x000fe200078e024b */
[----:B------:R-:W-:Y:S02]  /*2770*/  SHF.R.S32.HI R0, RZ, 0x1f, R155 ;  /* 0x0000001fff007819 */ /* 0x000fe4000001149b */
[----:B------:R-:W-:Y:S02]  /*2780*/  SEL R155, R155, RZ, !P0 ;  /* 0x000000ff9b9b7207 */ /* 0x000fe40004000000 */
[----:B------:R-:W-:-:S03]  /*2790*/  SEL R13, R0, RZ, !P0 ;  /* 0x000000ff000d7207 */ /* 0x000fc60004000000 */
[----:B------:R-:W-:-:S04]  /*27a0*/  IMAD.WIDE.U32 R4, R155, UR4, R4 ;  /* 0x000000049b047c25 */ /* 0x000fc8000f8e0004 */
[----:B------:R-:W-:-:S04]  /*27b0*/  IMAD R0, R13, UR4, RZ ;  /* 0x000000040d007c24 */ /* 0x000fc8000f8e02ff */
[----:B------:R-:W-:Y:S01]  /*27c0*/  IMAD R3, R155, UR5, R0 ;  /* 0x000000059b037c24 */ /* 0x000fe2000f8e0200 */
[----:B------:R-:W-:Y:S05]  /*27d0*/  @!P6 WARPSYNC.ALL ;  /* 0x000000000000e948 */ /* 0x000fea0003800000 */
[----:B------:R-:W-:Y:S01]  /*27e0*/  VIADD R0, R16, 0x20 ;  /* 0x0000002010007836 */ /* 0x000fe20000000000 */
[----:B------:R-:W-:Y:S01]  /*27f0*/  ULDC UR4, c[0x0][0x320] ;  /* 0x0000c80000047ab9 */ /* 0x000fe20000000800 */
[----:B------:R-:W-:Y:S01]  /*2800*/  IMAD.IADD R3, R5, 0x1, R3 ;  /* 0x0000000105037824 */ /* 0x000fe200078e0203 */
[----:B------:R-:W-:Y:S01]  /*2810*/  @!P6 BAR.SYNC.DEFER_BLOCKING 0x9, 0x100 ;  /* 0x024400000000eb1d */ /* 0x000fe20000010000 */
[----:B------:R-:W-:-:S02]  /*2820*/  ISETP.GE.AND P3, PT, R14, UR4, PT ;  /* 0x000000040e007c0c */ /* 0x000fc4000bf66270 */
[----:B------:R-:W-:Y:S02]  /*2830*/  ISETP.GE.AND P1, PT, R0, UR4, PT ;  /* 0x0000000400007c0c */ /* 0x000fe4000bf26270 */
[----:B------:R-:W-:-:S03]  /*2840*/  ISETP.GE.AND P0, PT, R16, UR4, PT ;  /* 0x0000000410007c0c */ /* 0x000fc6000bf06270 */
[----:B------:R-:W0:Y:S01]  /*2850*/  LDC.64 R14, c[0x0][0x3f8] ;  /* 0x0000fe00ff0e7b82 */ /* 0x000e220000000a00 */
[----:B------:R-:W-:Y:S01]  /*2860*/  SEL R10, RZ, 0xffffffff, P1 ;  /* 0xffffffffff0a7807 */ /* 0x000fe20000800000 */
[----:B------:R-:W-:Y:S01]  /*2870*/  ULDC.64 UR6, c[0x0][0x330] ;  /* 0x0000cc0000067ab9 */ /* 0x000fe20000000a00 */
[----:B------:R-:W-:Y:S02]  /*2880*/  IADD3 R60, P1, R4, R6, RZ ;  /* 0x00000006043c7210 */ /* 0x000fe40007f3e0ff */
[----:B------:R-:W-:Y:S01]  /*2890*/  SEL R6, RZ, 0x1, P0 ;  /* 0x00000001ff067807 */ /* 0x000fe20000000000 */
[----:B------:R-:W-:Y:S01]  /*28a0*/  IMAD.SHL.U32 R11, R10, 0x2, RZ ;  /* 0x000000020a0b7824 */ /* 0x000fe200078e00ff */
[----:B------:R-:W-:Y:S02]  /*28b0*/  IADD3.X R61, R3, R7, R61, P1, !PT ;  /* 0x00000007033d7210 */ /* 0x000fe40000ffe43d */
[----:B------:R-:W-:Y:S02]  /*28c0*/  ISETP.GE.AND P0, PT, R62, UR4, PT ;  /* 0x000000043e007c0c */ /* 0x000fe4000bf06270 */
[----:B------:R-:W-:-:S02]  /*28d0*/  ISETP.GE.AND P1, PT, R63, UR4, PT ;  /* 0x000000043f007c0c */ /* 0x000fc4000bf26270 */
[----:B------:R-:W-:Y:S02]  /*28e0*/  ISETP.GE.AND P2, PT, R12, UR4, PT ;  /* 0x000000040c007c0c */ /* 0x000fe4000bf46270 */
[----:B------:R-:W-:Y:S01]  /*28f0*/  LOP3.LUT R10, R11, 0x2, R6, 0xe2, !PT ;  /* 0x000000020b0a7812 */ /* 0x000fe200078ee206 */
[C---:B------:R-:W-:Y:S01]  /*2900*/  IMAD.WIDE.U32 R6, R224.reuse, UR6, R16 ;  /* 0x00000006e0067c25 */ /* 0x040fe2000f8e0010 */
[----:B------:R-:W-:Y:S02]  /*2910*/  SEL R11, RZ, 0x4, P0 ;  /* 0x00000004ff0b7807 */ /* 0x000fe40000000000 */
        /* <DEDUP_REMOVED lines=8> */
[----:B0-----:R-:W-:Y:S01]  /*29a0*/  IMAD R37, R15, 0x60, RZ ;  /* 0x000000600f257824 */ /* 0x001fe200078e02ff */
[----:B------:R-:W-:Y:S01]  /*29b0*/  SEL R12, RZ, 0x20, P1 ;  /* 0x00000020ff0c7807 */ /* 0x000fe20000800000 */
[----:B------:R-:W-:Y:S01]  /*29c0*/  IMAD R39, R155, UR5, R13 ;  /* 0x000000059b277c24 */ /* 0x000fe2000f8e020d */
[----:B------:R-:W-:Y:S01]  /*29d0*/  ISETP.GE.AND P0, PT, R16, R41, PT ;  /* 0x000000291000720c */ /* 0x000fe20003f06270 */
[----:B------:R-:W-:Y:S01]  /*29e0*/  IMAD.SHL.U32 R69, R14, 0x40, RZ ;  /* 0x000000400e457824 */ /* 0x000fe200078e00ff */
[----:B------:R-:W-:Y:S01]  /*29f0*/  LOP3.LUT R11, R12, R10, R11, 0xfe, !PT ;  /* 0x0000000a0c0b7212 */ /* 0x000fe200078efe0b */
[----:B------:R-:W-:Y:S01]  /*2a00*/  IMAD.WIDE.U32 R12, R23, R14, R16 ;  /* 0x0000000e170c7225 */ /* 0x000fe200078e0010 */
[----:B------:R-:W-:-:S02]  /*2a10*/  SEL R10, RZ, 0x40, P2 ;  /* 0x00000040ff0a7807 */ /* 0x000fc40001000000 */
[----:B------:R-:W-:Y:S01]  /*2a20*/  SEL R33, R41, RZ, P0 ;  /* 0x000000ff29217207 */ /* 0x000fe20000000000 */
[----:B------:R-:W-:Y:S01]  /*2a30*/  IMAD.WIDE.U32 R6, R155, UR4, R6 ;  /* 0x000000049b067c25 */ /* 0x000fe2000f8e0006 */
[----:B------:R-:W-:Y:S01]  /*2a40*/  LOP3.LUT R94, R11, R10, RZ, 0xfc, !PT ;  /* 0x0000000a0b5e7212 */ /* 0x000fe200078efcff */
[----:B------:R-:W-:Y:S01]  /*2a50*/  ULDC UR4, c[0x0][0x2f4] ;  /* 0x0000bd0000047ab9 */ /* 0x000fe20000000800 */
[C---:B------:R-:W-:Y:S01]  /*2a60*/  IADD3 R58, P1, R23.reuse, R58, RZ ;  /* 0x0000003a173a7210 */ /* 0x040fe20007f3e0ff */
[-C--:B------:R-:W-:Y:S01]  /*2a70*/  IMAD R10, R234, R14.reuse, RZ ;  /* 0x0000000eea0a7224 */ /* 0x080fe200078e02ff */
[----:B------:R-:W-:Y:S01]  /*2a80*/  SHF.L.U64.HI R68, R14, 0x6, R15 ;  /* 0x000000060e447819 */ /* 0x000fe2000001020f */
[----:B------:R-:W-:Y:S01]  /*2a90*/  IMAD.IADD R33, R16, 0x1, R33 ;  /* 0x0000000110217824 */ /* 0x000fe200078e0221 */
[----:B------:R-:W-:Y:S01]  /*2aa0*/  SEL R93, RZ, 0xffffff80, P3 ;  /* 0xffffff80ff5d7807 */ /* 0x000fe20001800000 */
[C---:B------:R-:W-:Y:S01]  /*2ab0*/  IMAD R35, R23.reuse, R15, R10 ;  /* 0x0000000f17237224 */ /* 0x040fe200078e020a */
[----:B------:R-:W-:Y:S01]  /*2ac0*/  ISETP.GE.AND P2, PT, R0, UR4, PT ;  /* 0x0000000400007c0c */ /* 0x000fe2000bf46270 */
[----:B------:R-:W-:Y:S01]  /*2ad0*/  IMAD.WIDE.U32 R10, R23, R14, R200 ;  /* 0x0000000e170a7225 */ /* 0x000fe200078e00c8 */
[----:B------:R-:W-:-:S02]  /*2ae0*/  SHF.R.S32.HI R32, RZ, 0x1f, R33 ;  /* 0x0000001fff207819 */ /* 0x000fc40000011421 */
[----:B------:R-:W-:Y:S01]  /*2af0*/  LOP3.LUT R93, R94, 0x80, R93, 0xc8, !PT ;  /* 0x000000805e5d7812 */ /* 0x000fe200078ec85d */
[----:B------:R-:W-:Y:S01]  /*2b00*/  IMAD.IADD R11, R11, 0x1, R35 ;  /* 0x000000010b0b7824 */ /* 0x000fe200078e0223 */
[----:B------:R-:W-:Y:S01]  /*2b10*/  LEA.HI R33, R32, R33, RZ, 0x3 ;  /* 0x0000002120217211 */ /* 0x000fe200078f18ff */
[----:B------:R-:W-:Y:S01]  /*2b20*/  IMAD.IADD R13, R35, 0x1, R13 ;  /* 0x00000001230d7824 */ /* 0x000fe200078e020d */
[----:B------:R-:W-:Y:S01]  /*2b30*/  SHF.R.S32.HI R35, RZ, 0x1f, R152 ;  /* 0x0000001fff237819 */ /* 0x000fe20000011498 */
[----:B------:R-:W-:Y:S01]  /*2b40*/  IMAD.X R59, R234, 0x1, R43, P1 ;  /* 0x00000001ea3b7824 */ /* 0x000fe200008e062b */
[----:B------:R-:W-:Y:S01]  /*2b50*/  LOP3.LUT P1, RZ, R34, 0x4, RZ, 0xc0, !PT ;  /* 0x0000000422ff7812 */ /* 0x000fe2000782c0ff */
[-C--:B------:R-:W-:Y:S01]  /*2b60*/  IMAD.WIDE.U32 R10, R152, R14.reuse, R10 ;  /* 0x0000000e980a7225 */ /* 0x080fe200078e000a */
[----:B------:R-:W-:Y:S02]  /*2b70*/  LOP3.LUT R34, R82, 0x18, R16, 0xf8, !PT ;  /* 0x0000001852227812 */ /* 0x000fe400078ef810 */
[--C-:B------:R-:W-:Y:S01]  /*2b80*/  SHF.R.S32.HI R83, RZ, 0x3, R33.reuse ;  /* 0x00000003ff537819 */ /* 0x100fe20000011421 */
[C---:B------:R-:W-:Y:S01]  /*2b90*/  IMAD R32, R35.reuse, R14, RZ ;  /* 0x0000000e23207224 */ /* 0x040fe200078e02ff */
[----:B------:R-:W-:Y:S01]  /*2ba0*/  LOP3.LUT R89, R34, R85, RZ, 0x3c, !PT ;  /* 0x0000005522597212 */ /* 0x000fe200078e3cff */
[----:B------:R-:W-:Y:S01]  /*2bb0*/  IMAD R35, R35, R56, RZ ;  /* 0x0000003823237224 */ /* 0x000fe200078e02ff */
[----:B------:R-:W-:Y:S01]  /*2bc0*/  LOP3.LUT R84, R33, 0xfffffff8, RZ, 0xc0, !PT ;  /* 0xfffffff821547812 */ /* 0x000fe200078ec0ff */
[----:B------:R-:W-:Y:S01]  /*2bd0*/  IMAD R79, R152, R15, R32 ;  /* 0x0000000f984f7224 */ /* 0x000fe200078e0220 */
[----:B------:R-:W-:Y:S01]  /*2be0*/  LOP3.LUT R32, R218, 0x38, R33, 0xf8, !PT ;  /* 0x00000038da207812 */ /* 0x000fe200078ef821 */
[----:B------:R-:W-:Y:S01]  /*2bf0*/  IMAD.WIDE.U32 R12, R152, R14, R12 ;  /* 0x0000000e980c7225 */ /* 0x000fe200078e000c */
[----:B------:R-:W-:-:S02]  /*2c00*/  SEL R88, R88, 0xffffffe0, !P1 ;  /* 0xffffffe058587807 */ /* 0x000fc40004800000 */
[----:B------:R-:W-:Y:S01]  /*2c10*/  LOP3.LUT R32, R32, R36, RZ, 0x3c, !PT ;  /* 0x0000002420207212 */ /* 0x000fe200078e3cff */
[----:B------:R-:W-:Y:S01]  /*2c20*/  IMAD R35, R152, R57, R35 ;  /* 0x0000003998237224 */ /* 0x000fe200078e0223 */
[----:B------:R-:W-:Y:S01]  /*2c30*/  SHF.R.S32.HI R86, RZ, 0x1f, R84 ;  /* 0x0000001fff567819 */ /* 0x000fe20000011454 */
[----:B------:R-:W-:Y:S01]  /*2c40*/  IMAD.WIDE.U32 R14, R14, 0x60, RZ ;  /* 0x000000600e0e7825 */ /* 0x000fe200078e00ff */
[----:B------:R-:W-:Y:S02]  /*2c50*/  ISETP.GE.AND P1, PT, R16, UR4, PT ;  /* 0x0000000410007c0c */ /* 0x000fe4000bf26270 */
[----:B------:R-:W-:Y:S01]  /*2c60*/  LOP3.LUT R94, R94, 0x40, RZ, 0xc0, !PT ;  /* 0x000000405e5e7812 */ /* 0x000fe200078ec0ff */
[----:B------:R-:W-:Y:S01]  /*2c70*/  IMAD.IADD R87, R221, 0x1, R32 ;  /* 0x00000001dd577824 */ /* 0x000fe200078e0220 */
[----:B------:R-:W-:Y:S01]  /*2c80*/  LOP3.LUT R32, R82, 0x38, R33, 0xf8, !PT ;  /* 0x0000003852207812 */ /* 0x000fe200078ef821 */
[----:B------:R-:W-:-:S03]  /*2c90*/  IMAD.WIDE.U32 R56, R56, 0x60, RZ ;  /* 0x0000006038387825 */ /* 0x000fc600078e00ff */
[----:B------:R-:W-:Y:S01]  /*2ca0*/  LOP3.LUT R33, R32, R85, RZ, 0x3c, !PT ;  /* 0x0000005520217212 */ /* 0x000fe200078e3cff */
[----:B------:R-:W-:Y:S02]  /*2cb0*/  IMAD R89, R220, 0x200, R89 ;  /* 0x00000200dc597824 */ /* 0x000fe400078e0259 */
[----:B------:R-:W-:Y:S02]  /*2cc0*/  IMAD.IADD R78, R11, 0x1, R79 ;  /* 0x000000010b4e7824 */ /* 0x000fe400078e024f */
[----:B------:R-:W-:Y:S02]  /*2cd0*/  IMAD.IADD R76, R15, 0x1, R37 ;  /* 0x000000010f4c7824 */ /* 0x000fe400078e0225 */
[----:B------:R-:W-:Y:S02]  /*2ce0*/  IMAD.IADD R77, R57, 0x1, R77 ;  /* 0x00000001394d7824 */ /* 0x000fe400078e024d */
[----:B------:R-:W-:Y:S02]  /*2cf0*/  IMAD.IADD R79, R79, 0x1, R13 ;  /* 0x000000014f4f7824 */ /* 0x000fe400078e020d */
[----:B------:R-:W-:-:S02]  /*2d00*/  IMAD.IADD R80, R21, 0x1, R35 ;  /* 0x0000000115507824 */ /* 0x000fc400078e0223 */
[----:B------:R-:W-:Y:S02]  /*2d10*/  IMAD.IADD R81, R35, 0x1, R31 ;  /* 0x0000000123517824 */ /* 0x000fe400078e021f */
[----:B------:R-:W-:Y:S02]  /*2d20*/  IMAD R90, R220, 0x200, R33 ;  /* 0x00000200dc5a7824 */ /* 0x000fe400078e0221 */
[----:B------:R-:W-:Y:S02]  /*2d30*/  IMAD.IADD R91, R88, 0x1, R89 ;  /* 0x00000001585b7824 */ /* 0x000fe400078e0259 */
[----:B------:R-:W-:-:S07]  /*2d40*/  IMAD.IADD R92, R7, 0x1, R39 ;  /* 0x00000001075c7824 */ /* 0x000fce00078e0227 */
.L_x_11748:
[----:B------:R-:W0:Y:S01]  /*2d50*/  LDC.64 R98, c[0x0][0x2e8] ;  /* 0x0000ba00ff627b82 */ /* 0x000e220000000a00 */
[----:B------:R-:W-:Y:S01]  /*2d60*/  VIADD R45, R27, 0xffffffff ;  /* 0xffffffff1b2d7836 */ /* 0x000fe20000000000 */
[----:B------:R-:W-:Y:S05]  /*2d70*/  YIELD ;  /* 0x0000000000007946 */ /* 0x000fea0003800000 */
[----:B------:R-:W-:Y:S01]  /*2d80*/  SHF.R.S32.HI R39, RZ, 0x1f, R45 ;  /* 0x0000001fff277819 */ /* 0x000fe2000001142d */
[----:B-1----:R-:W1:Y:S01]  /*2d90*/  LDC R102, c[0x0][0x3f4] ;  /* 0x0000fd00ff667b82 */ /* 0x002e620000000800 */
[-C--:B------:R-:W-:Y:S01]  /*2da0*/  IMAD R27, R75, R45.reuse, RZ ;  /* 0x0000002d4b1b7224 */ /* 0x080fe200078e02ff */
[----:B------:R-:W-:Y:S01]  /*2db0*/  BSSY B0, `(.L_x_11701) ;  /* 0x00002a7000007945 */ /* 0x000fe20003800000 */
[----:B------:R-:W-:-:S04]  /*2dc0*/  IMAD.WIDE.U32 R100, R8, R45, RZ ;  /* 0x0000002d08647225 */ /* 0x000fc800078e00ff */
[----:B------:R-:W-:Y:S01]  /*2dd0*/  IMAD R27, R39, R8, R27 ;  /* 0x00000008271b7224 */ /* 0x000fe200078e021b */
[-C--:B------:R-:W-:Y:S01]  /*2de0*/  IADD3 R33, P5, R60, R100.reuse, RZ ;  /* 0x000000643c217210 */ /* 0x080fe20007fbe0ff */
[----:B------:R-:W-:Y:S02]  /*2df0*/  IMAD R103, R22, 0x1800, R91 ;  /* 0x0000180016677824 */ /* 0x000fe400078e025b */
[----:B------:R-:W-:Y:S01]  /*2e00*/  IMAD.IADD R50, R101, 0x1, R27 ;  /* 0x0000000165327824 */ /* 0x000fe200078e021b */
[----:B------:R-:W-:Y:S01]  /*2e10*/  IADD3 R27, P3, P4, R60, R100, R67 ;  /* 0x000000643c1b7210 */ /* 0x000fe20007c7e043 */
[----:B------:R-:W-:Y:S02]  /*2e20*/  IMAD R103, R103, 0x2, R26 ;  /* 0x0000000267677824 */ /* 0x000fe400078e021a */
[----:B------:R-:W-:Y:S01]  /*2e30*/  IMAD.X R34, R50, 0x1, R61, P5 ;  /* 0x0000000132227824 */ /* 0x000fe200028e063d */
[----:B------:R-:W-:Y:S02]  /*2e40*/  IADD3.X R32, R61, R50, R66, P3, P4 ;  /* 0x000000323d207210 */ /* 0x000fe40001fe8442 */
[----:B0-----:R-:W-:-:S02]  /*2e50*/  LEA R40, P3, R27, R98, 0x1 ;  /* 0x000000621b287211 */ /* 0x001fc400078608ff */
[----:B------:R-:W-:Y:S02]  /*2e60*/  LEA R42, P5, R33, R98, 0x1 ;  /* 0x00000062212a7211 */ /* 0x000fe400078a08ff */
[-C--:B------:R-:W-:Y:S01]  /*2e70*/  LEA.HI.X R41, R27, R99.reuse, R32, 0x1, P3 ;  /* 0x000000631b297211 */ /* 0x080fe200018f0c20 */
[----:B------:R-:W-:Y:S01]  /*2e80*/  IMAD R27, R22, 0x1800, R89 ;  /* 0x00001800161b7824 */ /* 0x000fe200078e0259 */
[----:B-1----:R-:W-:Y:S02]  /*2e90*/  ISETP.GE.AND P3, PT, R102, 0x1, PT ;  /* 0x000000016600780c */ /* 0x002fe40003f66270 */
[----:B------:R-:W-:Y:S01]  /*2ea0*/  ISETP.GT.AND P4, PT, R45, R28, PT ;  /* 0x0000001c2d00720c */ /* 0x000fe20003f84270 */
[----:B------:R-:W-:Y:S01]  /*2eb0*/  IMAD R104, R27, 0x2, R26 ;  /* 0x000000021b687824 */ /* 0x000fe200078e021a */
[----:B------:R-:W-:Y:S01]  /*2ec0*/  LEA.HI.X R43, R33, R99, R34, 0x1, P5 ;  /* 0x00000063212b7211 */ /* 0x000fe200028f0c22 */
[----:B------:R-:W-:Y:S01]  /*2ed0*/  IMAD.MOV.U32 R27, RZ, RZ, R45 ;  /* 0x000000ffff1b7224 */ /* 0x000fe200078e002d */
[----:B------:R-:W-:-:S07]  /*2ee0*/  P2R R96, PR, RZ, 0x10 ;  /* 0x00000010ff607803 */ /* 0x000fce0000000000 */
        /* <DEDUP_REMOVED lines=20> */
[----:B------:R-:W-:-:S03]  /*3030*/  CS2R R54, SRZ ;  /* 0x0000000000367805 */ /* 0x000fc6000001ff00 */
[----:B------:R-:W-:Y:S05]  /*3040*/  @P4 BRA `(.L_x_11705) ;  /* 0x0000000000504947 */ /* 0x000fea0003800000 */
        /* <DEDUP_REMOVED lines=20> */
.L_x_11705:
[----:B------:R-:W-:Y:S05]  /*3190*/  BSYNC B1 ;  /* 0x0000000000017941 */ /* 0x000fea0003800000 */
.L_x_11704:
[----:B------:R-:W-:Y:S01]  /*31a0*/  ISETP.GE.AND P5, PT, R231, R97, PT ;  /* 0x00000061e700720c */ /* 0x000fe20003fa6270 */
[----:B------:R-:W-:Y:S01]  /*31b0*/  BSSY B1, `(.L_x_11706) ;  /* 0x000001b000017945 */ /* 0x000fe20003800000 */
[----:B0-----:R-:W-:Y:S02]  /*31c0*/  CS2R R44, SRZ ;  /* 0x00000000002c7805 */ /* 0x001fe4000001ff00 */
[----:B------:R-:W-:Y:S01]  /*31d0*/  CS2R R36, SRZ ;  /* 0x0000000000247805 */ /* 0x000fe2000001ff00 */
[----:B-----5:R-:W-:Y:S01]  /*31e0*/  IMAD.MOV.U32 R98, RZ, RZ, R50 ;  /* 0x000000ffff627224 */ /* 0x020fe200078e0032 */
[----:B------:R-:W-:Y:S01]  /*31f0*/  CS2R R46, SRZ ;  /* 0x00000000002e7805 */ /* 0x000fe2000001ff00 */
[----:B------:R-:W-:-:S06]  /*3200*/  IMAD.MOV.U32 R99, RZ, RZ, R51 ;  /* 0x000000ffff637224 */ /* 0x000fcc00078e0033 */
        /* <DEDUP_REMOVED lines=21> */
.L_x_11707:
[----:B------:R-:W-:Y:S05]  /*3360*/  BSYNC B1 ;  /* 0x0000000000017941 */ /* 0x000fea0003800000 */
.L_x_11706:
        /* <DEDUP_REMOVED lines=11> */
[----:B-----5:R-:W-:-:S02]  /*3420*/  IMAD.MOV.U32 R34, RZ, RZ, R44 ;  /* 0x000000ffff227224 */ /* 0x020fc400078e002c */
[----:B------:R-:W-:Y:S01]  /*3430*/  IMAD.MOV.U32 R35, RZ, RZ, R45 ;  /* 0x000000ffff237224 */ /* 0x000fe200078e002d */
        /* <DEDUP_REMOVED lines=11> */
[----:B------:R-:W-:-:S04]  /*34f0*/  PRMT R100, R100, 0x5410, R35 ;  /* 0x0000541064647816 */ /* 0x000fc80000000023 */
[----:B------:R-:W-:Y:S01]  /*3500*/  PRMT R99, R32, 0x5410, R33 ;  /* 0x0000541020637816 */ /* 0x000fe20000000021 */
[----:B------:R-:W-:Y:S06]  /*3510*/  @!P3 BRA `(.L_x_11708) ;  /* 0x000000000004b947 */ /* 0x000fec0003800000 */
[----:B------:R-:W-:Y:S01]  /*3520*/  BPT.TRAP 0x1 ;  /* 0x000000040000795c */ /* 0x000fe20000300000 */
.L_x_11708:
[----:B------:R-:W-:Y:S01]  /*3530*/  IMAD R95, R22, 0x8, R19 ;  /* 0x00000008165f7824 */ /* 0x000fe200078e0213 */
[----:B------:R-:W-:Y:S01]  /*3540*/  SHF.L.U32 R106, R206, 0x1f, RZ ;  /* 0x0000001fce6a7819 */ /* 0x000fe200000006ff */
[----:B------:R-:W-:Y:S03]  /*3550*/  BSSY B1, `(.L_x_11709) ;  /* 0x0000003000017945 */ /* 0x000fe60003800000 */
[----:B------:R-:W0:Y:S02]  /*3560*/  SYNCS.PHASECHK.TRANS64.TRYWAIT P6, [R95+URZ+0x22890], R106 ;  /* 0x0228906a5f0075a7 */ /* 0x000e2400080c017f */
[----:B0-----:R-:W-:Y:S05]  /*3570*/  @!P6 BRA `(.L_x_11710) ;  /* 0x0000021400c4e947 */ /* 0x001fea0003800000 */
.L_x_12082:
[----:B------:R-:W-:Y:S05]  /*3580*/  BSYNC B1 ;  /* 0x0000000000017941 */ /* 0x000fea0003800000 */
.L_x_11709:
        /* <DEDUP_REMOVED lines=49> */
.L_x_11716:
[----:B------:R-:W-:Y:S05]  /*38a0*/  BSYNC B3 ;  /* 0x0000000000037941 */ /* 0x000fea0003800000 */
.L_x_11715:
[----:B--2---:R1:W-:Y:S02]  /*38b0*/  STG.E.128 desc[UR38][R42.64], R32 ;  /* 0x000000202a007986 */ /* 0x0043e4000c101d26 */
.L_x_11714:
[----:B------:R-:W-:Y:S05]  /*38c0*/  BSYNC B2 ;  /* 0x0000000000027941 */ /* 0x000fea0003800000 */
.L_x_11713:
        /* <DEDUP_REMOVED lines=46> */
.L_x_11718:
[----:B------:R-:W-:Y:S05]  /*3bb0*/  BSYNC B2 ;  /* 0x0000000000027941 */ /* 0x000fea0003800000 */
.L_x_11717:
[----:B--2---:R2:W-:Y:S02]  /*3bc0*/  STG.E.128 desc[UR38][R42.64+0x40], R32 ;  /* 0x000040202a007986 */ /* 0x0045e4000c101d26 */
.L_x_11712:
[----:B------:R-:W-:Y:S05]  /*3bd0*/  BSYNC B1 ;  /* 0x0000000000017941 */ /* 0x000fea0003800000 */
.L_x_11711:
        /* <DEDUP_REMOVED lines=14> */
[----:B------:R-:W-:Y:S02]  /*3cc0*/  HADD2.F32 R43, -RZ, R35.H1_H1 ;  /* 0x30000023ff2b7230 */ /* 0x000fe40000004100 */
[----:B------:R-:W-:Y:S02]  /*3cd0*/  HADD2.F32 R45, -RZ, R45.H0_H0 ;  /* 0x2000002dff2d7230 */ /* 0x000fe40000004100 */
[----:B------:R-:W-:-:S02]  /*3ce0*/  HADD2.F32 R48, -RZ, R48.H0_H0 ;  /* 0x20000030ff307230 */ /* 0x000fc40000004100 */
[----:B------:R-:W-:Y:S02]  /*3cf0*/  HADD2.F32 R44, -RZ, R44.H0_H0 ;  /* 0x2000002cff2c7230 */ /* 0x000fe40000004100 */
[CC--:B------:R-:W-:Y:S01]  /*3d00*/  FMUL.FTZ R50, R34.reuse, R45.reuse ;  /* 0x0000002d22327220 */ /* 0x0c0fe20000410000 */
[----:B------:R-:W-:Y:S02]  /*3d10*/  HADD2.F32 R35, -RZ, R35.H0_H0 ;  /* 0x20000023ff237230 */ /* 0x000fe40000004100 */
[----:B------:R-:W-:Y:S01]  /*3d20*/  FMUL.FTZ R45, R33, R45 ;  /* 0x0000002d212d7220 */ /* 0x000fe20000410000 */
[----:B------:R-:W-:Y:S02]  /*3d30*/  HADD2.F32 R46, -RZ, R49.H0_H0 ;  /* 0x20000031ff2e7230 */ /* 0x000fe40000004100 */
[----:B------:R-:W-:Y:S01]  /*3d40*/  FMUL.FTZ R52, R43, R48 ;  /* 0x000000302b347220 */ /* 0x000fe20000410000 */
[----:B------:R-:W-:Y:S01]  /*3d50*/  FFMA.FTZ R50, R33, R44, -R50 ;  /* 0x0000002c21327223 */ /* 0x000fe20000010832 */
[C---:B------:R-:W-:Y:S01]  /*3d60*/  FMUL.FTZ R48, R35.reuse, R48 ;  /* 0x0000003023307220 */ /* 0x040fe20000410000 */
[----:B------:R-:W-:Y:S01]  /*3d70*/  FFMA.FTZ R49, R34, R44, R45 ;  /* 0x0000002c22317223 */ /* 0x000fe2000001002d */
[----:B------:R-:W-:Y:S01]  /*3d80*/  FFMA.FTZ R52, R35, R46, -R52 ;  /* 0x0000002e23347223 */ /* 0x000fe20000010834 */
[----:B------:R-:W-:-:S02]  /*3d90*/  HADD2.F32 R35, -RZ, R101.H1_H1 ;  /* 0x30000065ff237230 */ /* 0x000fc40000004100 */
[----:B------:R-:W-:Y:S01]  /*3da0*/  FFMA.FTZ R53, R43, R46, R48 ;  /* 0x0000002e2b357223 */ /* 0x000fe20000010030 */
[----:B------:R-:W-:Y:S02]  /*3db0*/  HADD2.F32 R45, -RZ, R100.H1_H1 ;  /* 0x30000064ff2d7230 */ /* 0x000fe40000004100 */
[----:B------:R-:W-:Y:S02]  /*3dc0*/  HADD2.F32 R33, -RZ, R32.H1_H1 ;  /* 0x30000020ff217230 */ /* 0x000fe40000004100 */
[----:B------:R-:W-:Y:S02]  /*3dd0*/  HADD2.F32 R34, -RZ, R42.H1_H1 ;  /* 0x3000002aff227230 */ /* 0x000fe40000004100 */
[----:B------:R-:W-:Y:S02]  /*3de0*/  HADD2.F32 R101, -RZ, R101.H0_H0 ;  /* 0x20000065ff657230 */ /* 0x000fe40000004100 */
[----:B------:R-:W-:Y:S02]  /*3df0*/  HADD2.F32 R32, -RZ, R32.H0_H0 ;  /* 0x20000020ff207230 */ /* 0x000fe40000004100 */
[----:B------:R-:W-:Y:S01]  /*3e00*/  FMUL.FTZ R51, R34, R45 ;  /* 0x0000002d22337220 */ /* 0x000fe20000410000 */
[----:B------:R-:W-:-:S02]  /*3e10*/  HADD2.F32 R42, -RZ, R42.H0_H0 ;  /* 0x2000002aff2a7230 */ /* 0x000fc40000004100 */
[CC--:B------:R-:W-:Y:S01]  /*3e20*/  FMUL.FTZ R47, R33.reuse, R101.reuse ;  /* 0x00000065212f7220 */ /* 0x0c0fe20000410000 */
[----:B------:R-:W-:Y:S02]  /*3e30*/  HADD2.F32 R43, -RZ, R100.H0_H0 ;  /* 0x20000064ff2b7230 */ /* 0x000fe40000004100 */
[----:B------:R-:W-:Y:S01]  /*3e40*/  FMUL.FTZ R44, R32, R101 ;  /* 0x00000065202c7220 */ /* 0x000fe20000410000 */
[----:B------:R-:W-:Y:S01]  /*3e50*/  FMUL.FTZ R45, R42, R45 ;  /* 0x0000002d2a2d7220 */ /* 0x000fe20000410000 */
[-C--:B------:R-:W-:Y:S02]  /*3e60*/  FFMA.FTZ R47, R32, R35.reuse, -R47 ;  /* 0x00000023202f7223 */ /* 0x080fe4000001082f */
[----:B------:R-:W-:Y:S01]  /*3e70*/  FFMA.FTZ R44, R33, R35, R44 ;  /* 0x00000023212c7223 */ /* 0x000fe2000001002c */
[-C--:B------:R-:W-:Y:S01]  /*3e80*/  FFMA.FTZ R51, R42, R43.reuse, -R51 ;  /* 0x0000002b2a337223 */ /* 0x080fe20000010833 */
[----:B------:R-:W-:Y:S01]  /*3e90*/  FFMA.FTZ R34, R34, R43, R45 ;  /* 0x0000002b22227223 */ /* 0x000fe2000001002d */
[----:B------:R-:W-:-:S02]  /*3ea0*/  F2FP.F16.F32.PACK_AB R33, R49, R50 ;  /* 0x000000323121723e */ /* 0x000fc400000000ff */
[----:B------:R-:W-:Y:S02]  /*3eb0*/  F2FP.F16.F32.PACK_AB R35, R53, R52 ;  /* 0x000000343523723e */ /* 0x000fe400000000ff */
[----:B------:R-:W-:Y:S02]  /*3ec0*/  F2FP.F16.F32.PACK_AB R32, R44, R47 ;  /* 0x0000002f2c20723e */ /* 0x000fe400000000ff */
[----:B------:R-:W-:-:S07]  /*3ed0*/  F2FP.F16.F32.PACK_AB R34, R34, R51 ;  /* 0x000000332222723e */ /* 0x000fce00000000ff */
.L_x_11723:
[----:B------:R-:W-:Y:S05]  /*3ee0*/  BSYNC B2 ;  /* 0x0000000000027941 */ /* 0x000fea0003800000 */
.L_x_11722:
[----:B--2---:R3:W-:Y:S02]  /*3ef0*/  STG.E.128 desc[UR38][R40.64], R32 ;  /* 0x0000002028007986 */ /* 0x0047e4000c101d26 */
.L_x_11721:
[----:B------:R-:W-:Y:S05]  /*3f00*/  BSYNC B1 ;  /* 0x0000000000017941 */ /* 0x000fea0003800000 */
.L_x_11720:
        /* <DEDUP_REMOVED lines=46> */
.L_x_11725:
[----:B------:R-:W-:Y:S05]  /*41f0*/  BSYNC B1 ;  /* 0x0000000000017941 */ /* 0x000fea0003800000 */
.L_x_11724:
[----:B--2---:R1:W-:Y:S01]  /*4200*/  STG.E.128 desc[UR38][R40.64+0x40], R32 ;  /* 0x0000402028007986 */ /* 0x0043e2000c101d26 */
[----:B------:R-:W-:Y:S05]  /*4210*/  BRA `(.L_x_11719) ;  /* 0x0000001400807947 */ /* 0x000fea0003800000 */
.L_x_11703:
[----:B------:R-:W-:-:S04]  /*4220*/  ISETP.GE.AND P3, PT, R231, R97, PT ;  /* 0x00000061e700720c */ /* 0x000fc80003f66270 */
        /* <DEDUP_REMOVED lines=20> */
[----:B------:R-:W-:Y:S02]  /*4370*/  CS2R R32, SRZ ;  /* 0x0000000000207805 */ /* 0x000fe4000001ff00 */
[----:B------:R-:W-:-:S04]  /*4380*/  CS2R R38, SRZ ;  /* 0x0000000000267805 */ /* 0x000fc8000001ff00 */
[----:B------:R2:W3:Y:S02]  /*4390*/  @!P4 LDG.E.128 R32, desc[UR38][R36.64] ;  /* 0x000000262420c981 */ /* 0x0004e4000c1e1d00 */
[----:B--2---:R-:W-:-:S06]  /*43a0*/  CS2R R36, SRZ ;  /* 0x0000000000247805 */ /* 0x004fcc000001ff00 */
[----:B------:R2:W4:Y:S01]  /*43b0*/  @!P4 LDG.E.128 R36, desc[UR38][R40.64] ;  /* 0x000000262824c981 */ /* 0x000522000c1e1d00 */
[----:B0-----:R-:W-:-:S04]  /*43c0*/  @!P3 LEA R44, P4, R42, R44, 0x1 ;  /* 0x0000002c2a2cb211 */ /* 0x001fc800078808ff */
[----:B------:R-:W-:Y:S02]  /*43d0*/  @!P3 LEA.HI.X R45, R42, R45, R43, 0x1, P4 ;  /* 0x0000002d2a2db211 */ /* 0x000fe400020f0c2b */
[----:B------:R-:W-:Y:S02]  /*43e0*/  CS2R R42, SRZ ;  /* 0x00000000002a7805 */ /* 0x000fe4000001ff00 */
[C---:B-1----:R-:W-:Y:S02]  /*43f0*/  @!P3 LEA R48, P4, R46.reuse, R48, 0x1 ;  /* 0x000000302e30b211 */ /* 0x042fe400078808ff */
[----:B--2---:R-:W-:Y:S02]  /*4400*/  CS2R R40, SRZ ;  /* 0x0000000000287805 */ /* 0x004fe4000001ff00 */
[----:B------:R-:W-:Y:S02]  /*4410*/  @!P3 LEA.HI.X R49, R46, R49, R47, 0x1, P4 ;  /* 0x000000312e31b211 */ /* 0x000fe400020f0c2f */
[----:B------:R-:W-:-:S02]  /*4420*/  CS2R R46, SRZ ;  /* 0x00000000002e7805 */ /* 0x000fc4000001ff00 */
[----:B------:R0:W2:Y:S02]  /*4430*/  @!P3 LDG.E.128 R40, desc[UR38][R44.64] ;  /* 0x000000262c28b981 */ /* 0x0000a4000c1e1d00 */
[----:B0-----:R-:W-:-:S06]  /*4440*/  CS2R R44, SRZ ;  /* 0x00000000002c7805 */ /* 0x001fcc000001ff00 */
[----:B------:R0:W5:Y:S01]  /*4450*/  @!P3 LDG.E.128 R44, desc[UR38][R48.64] ;  /* 0x00000026302cb981 */ /* 0x000162000c1e1d00 */
[----:B------:R-:W-:Y:S01]  /*4460*/  UISETP.NE.AND UP0, UPT, UR37, 0x3, UPT ;  /* 0x000000032500788c */ /* 0x000fe2000bf05270 */
[----:B------:R-:W-:-:S05]  /*4470*/  ISETP.GE.AND P4, PT, R16, R102, PT ;  /* 0x000000661000720c */ /* 0x000fca0003f86270 */
[----:B------:R-:W-:Y:S01]  /*4480*/  PLOP3.LUT P3, PT, PT, PT, UP0, 0x80, 0x0 ;  /* 0x000000000000781c */ /* 0x000fe20003f6f008 */
[----:B---3--:R-:W-:Y:S02]  /*4490*/  IMAD.MOV.U32 R51, RZ, RZ, R34 ;  /* 0x000000ffff337224 */ /* 0x008fe400078e0022 */
[----:B------:R-:W-:Y:S02]  /*44a0*/  IMAD.MOV.U32 R52, RZ, RZ, R35 ;  /* 0x000000ffff347224 */ /* 0x000fe400078e0023 */
[----:B------:R-:W-:Y:S01]  /*44b0*/  IMAD.MOV.U32 R53, RZ, RZ, R32 ;  /* 0x000000ffff357224 */ /* 0x000fe200078e0020 */
[----:B------:R-:W-:Y:S01]  /*44c0*/  PRMT R121, R51, 0x7610, R121 ;  /* 0x0000761033797816 */ /* 0x000fe20000000079 */
[----:B------:R-:W-:-:S03]  /*44d0*/  IMAD.MOV.U32 R54, RZ, RZ, R33 ;  /* 0x000000ffff367224 */ /* 0x000fc600078e0021 */
[----:B------:R-:W-:Y:S02]  /*44e0*/  PRMT R123, R52, 0x5410, R53 ;  /* 0x00005410347b7816 */ /* 0x000fe40000000035 */
[----:B------:R-:W-:Y:S01]  /*44f0*/  PRMT R118, R54, 0x7610, R118 ;  /* 0x0000761036767816 */ /* 0x000fe20000000076 */
[----:B----4-:R-:W-:Y:S02]  /*4500*/  IMAD.MOV.U32 R51, RZ, RZ, R38 ;  /* 0x000000ffff337224 */ /* 0x010fe400078e0026 */
[----:B0-----:R-:W-:Y:S02]  /*4510*/  IMAD.MOV.U32 R48, RZ, RZ, R39 ;  /* 0x000000ffff307224 */ /* 0x001fe400078e0027 */
[----:B------:R-:W-:Y:S01]  /*4520*/  IMAD.MOV.U32 R49, RZ, RZ, R36 ;  /* 0x000000ffff317224 */ /* 0x000fe200078e0024 */
[----:B------:R-:W-:Y:S01]  /*4530*/  PRMT R121, R121, 0x5410, R51 ;  /* 0x0000541079797816 */ /* 0x000fe20000000033 */
[----:B------:R-:W-:-:S03]  /*4540*/  IMAD.MOV.U32 R52, RZ, RZ, R37 ;  /* 0x000000ffff347224 */ /* 0x000fc600078e0025 */
[----:B------:R-:W-:Y:S02]  /*4550*/  PRMT R125, R48, 0x5410, R49 ;  /* 0x00005410307d7816 */ /* 0x000fe40000000031 */
[----:B------:R-:W-:Y:S01]  /*4560*/  PRMT R122, R52, 0x7610, R122 ;  /* 0x00007610347a7816 */ /* 0x000fe2000000007a */
[----:B--2---:R-:W-:Y:S02]  /*4570*/  IMAD.MOV.U32 R48, RZ, RZ, R42 ;  /* 0x000000ffff307224 */ /* 0x004fe400078e002a */
[----:B------:R-:W-:Y:S02]  /*4580*/  IMAD.MOV.U32 R49, RZ, RZ, R43 ;  /* 0x000000ffff317224 */ /* 0x000fe400078e002b */
[----:B------:R-:W-:Y:S02]  /*4590*/  IMAD.MOV.U32 R51, RZ, RZ, R40 ;  /* 0x000000ffff337224 */ /* 0x000fe400078e0028 */
[----:B------:R-:W-:Y:S01]  /*45a0*/  IMAD.MOV.U32 R52, RZ, RZ, R41 ;  /* 0x000000ffff347224 */ /* 0x000fe200078e0029 */
[----:B------:R-:W-:-:S02]  /*45b0*/  PRMT R117, R49, 0x7610, R117 ;  /* 0x0000761031757816 */ /* 0x000fc40000000075 */
[----:B------:R-:W-:Y:S02]  /*45c0*/  PRMT R115, R48, 0x5410, R51 ;  /* 0x0000541030737816 */ /* 0x000fe40000000033 */
[----:B------:R-:W-:Y:S01]  /*45d0*/  PRMT R119, R52, 0x7610, R119 ;  /* 0x0000761034777816 */ /* 0x000fe20000000077 */
[----:B-----5:R-:W-:Y:S02]  /*45e0*/  IMAD.MOV.U32 R48, RZ, RZ, R46 ;  /* 0x000000ffff307224 */ /* 0x020fe400078e002e */
        /* <DEDUP_REMOVED lines=8> */
.L_x_11726:
        /* <DEDUP_REMOVED lines=9> */
.L_x_12083:
[----:B------:R-:W-:Y:S05]  /*4700*/  BSYNC B1 ;  /* 0x0000000000017941 */ /* 0x000fea0003800000 */
.L_x_11727:
        /* <DEDUP_REMOVED lines=29> */
[--C-:B------:R-:W-:Y:S02]  /*48e0*/  SHF.R.U64 R32, R32, 0x10, R33.reuse ;  /* 0x0000001020207819 */ /* 0x100fe40000001221 */
[----:B------:R-:W-:Y:S01]  /*48f0*/  SHF.R.U32.HI R114, RZ, 0x10, R33 ;  /* 0x00000010ff727819 */ /* 0x000fe20000011621 */
[----:B------:R-:W-:Y:S01]  /*4900*/  HADD2.F32 R124, -RZ, R37.H0_H0 ;  /* 0x20000025ff7c7230 */ /* 0x000fe20000004100 */
[----:B------:R-:W-:Y:S02]  /*4910*/  SHF.R.U64 R33, R34, 0x10, R35 ;  /* 0x0000001022217819 */ /* 0x000fe40000001223 */
[--C-:B------:R-:W-:Y:S01]  /*4920*/  SHF.R.U64 R34, R38, 0x10, R39.reuse ;  /* 0x0000001026227819 */ /* 0x100fe20000001227 */
[----:B-1----:R-:W-:Y:S01]  /*4930*/  HADD2.F32 R38, -RZ, R49.H0_H0 ;  /* 0x20000031ff267230 */ /* 0x002fe20000004100 */
[----:B------:R-:W-:Y:S01]  /*4940*/  SHF.R.U32.HI R113, RZ, 0x10, R39 ;  /* 0x00000010ff717819 */ /* 0x000fe20000011627 */
[--C-:B--2---:R-:W-:Y:S01]  /*4950*/  HADD2.F32 R39, -RZ, R53.reuse.H0_H0 ;  /* 0x20000035ff277230 */ /* 0x104fe20000004100 */
[----:B------:R-:W-:Y:S01]  /*4960*/  SHF.R.U32.HI R35, RZ, 0x10, R35 ;  /* 0x00000010ff237819 */ /* 0x000fe20000011623 */
[----:B------:R-:W-:-:S02]  /*4970*/  HADD2.F32 R53, -RZ, R53.H1_H1 ;  /* 0x30000035ff357230 */ /* 0x000fc40000004100 */
[----:B------:R-:W-:Y:S02]  /*4980*/  HADD2.F32 R49, -RZ, R49.H1_H1 ;  /* 0x30000031ff317230 */ /* 0x000fe40000004100 */
[-C--:B------:R-:W-:Y:S01]  /*4990*/  FMUL.FTZ R37, R39, R122.reuse ;  /* 0x0000007a27257220 */ /* 0x080fe20000410000 */
[----:B------:R-:W-:Y:S02]  /*49a0*/  HADD2.F32 R120, -RZ, R114.H0_H0 ;  /* 0x20000072ff787230 */ /* 0x000fe40000004100 */
[C---:B------:R-:W-:Y:S01]  /*49b0*/  FMUL.FTZ R122, R38.reuse, R122 ;  /* 0x0000007a267a7220 */ /* 0x040fe20000410000 */
        /* <DEDUP_REMOVED lines=11> */
[----:B------:R-:W-:Y:S02]  /*4a70*/  HADD2.F32 R55, -RZ, R55.H1_H1 ;  /* 0x30000037ff377230 */ /* 0x000fe40000004100 */
[-C--:B------:R-:W-:Y:S01]  /*4a80*/  FMUL.FTZ R126, R53, R122.reuse ;  /* 0x0000007a357e7220 */ /* 0x080fe20000410000 */
[----:B------:R-:W-:Y:S02]  /*4a90*/  HADD2.F32 R124, -RZ, R113.H0_H0 ;  /* 0x20000071ff7c7230 */ /* 0x000fe40000004100 */
[----:B------:R-:W-:Y:S01]  /*4aa0*/  FMUL.FTZ R122, R49, R122 ;  /* 0x0000007a317a7220 */ /* 0x000fe20000410000 */
[----:B------:R-:W-:-:S02]  /*4ab0*/  HADD2.F32 R118, -RZ, R123.H0_H0 ;  /* 0x2000007bff767230 */ /* 0x000fc40000004100 */
[----:B------:R-:W-:Y:S02]  /*4ac0*/  HADD2.F32 R51, -RZ, R51.H1_H1 ;  /* 0x30000033ff337230 */ /* 0x000fe40000004100 */
[----:B------:R-:W-:Y:S01]  /*4ad0*/  FMUL.FTZ R128, R55, R124 ;  /* 0x0000007c37807220 */ /* 0x000fe20000410000 */
[----:B------:R-:W-:Y:S02]  /*4ae0*/  HADD2.F32 R120, -RZ, R35.H0_H0 ;  /* 0x20000023ff787230 */ /* 0x000fe40000004100 */
[-C--:B------:R-:W-:Y:S01]  /*4af0*/  FFMA.FTZ R35, R49, R118.reuse, -R126 ;  /* 0x0000007631237223 */ /* 0x080fe2000001087e */
[----:B------:R-:W-:Y:S01]  /*4b00*/  FFMA.FTZ R49, R53, R118, R122 ;  /* 0x0000007635317223 */ /* 0x000fe2000001007a */
[----:B------:R-:W-:Y:S02]  /*4b10*/  HADD2.F32 R53, -RZ, R123.H1_H1 ;  /* 0x3000007bff357230 */ /* 0x000fe40000004100 */
[C---:B------:R-:W-:Y:S01]  /*4b20*/  FMUL.FTZ R124, R51.reuse, R124 ;  /* 0x0000007c337c7220 */ /* 0x040fe20000410000 */
[----:B------:R-:W-:Y:S01]  /*4b30*/  FFMA.FTZ R118, R51, R120, -R128 ;  /* 0x0000007833767223 */ /* 0x000fe20000010880 */
[----:B------:R-:W-:-:S02]  /*4b40*/  HADD2.F32 R123, -RZ, R36.H0_H0 ;  /* 0x20000024ff7b7230 */ /* 0x000fc40000004100 */
[----:B------:R-:W-:Y:S02]  /*4b50*/  HADD2.F32 R113, -RZ, R125.H1_H1 ;  /* 0x3000007dff717230 */ /* 0x000fe40000004100 */
[----:B------:R-:W-:Y:S01]  /*4b60*/  FFMA.FTZ R120, R55, R120, R124 ;  /* 0x0000007837787223 */ /* 0x000fe2000001007c */
[----:B------:R-:W-:Y:S01]  /*4b70*/  HADD2.F32 R51, -RZ, R52.H0_H0 ;  /* 0x20000034ff337230 */ /* 0x000fe20000004100 */
[----:B------:R-:W-:Y:S01]  /*4b80*/  F2FP.F16.F32.PACK_AB R35, R118, R35 ;  /* 0x000000237623723e */ /* 0x000fe200000000ff */
[----:B------:R-:W-:Y:S02]  /*4b90*/  HADD2.F32 R36, -RZ, R48.H0_H0 ;  /* 0x20000030ff247230 */ /* 0x000fe40000004100 */
[----:B------:R-:W-:Y:S02]  /*4ba0*/  HADD2.F32 R52, -RZ, R52.H1_H1 ;  /* 0x30000034ff347230 */ /* 0x000fe40000004100 */
[----:B------:R-:W-:Y:S01]  /*4bb0*/  FMUL.FTZ R125, R51, R113 ;  /* 0x00000071337d7220 */ /* 0x000fe20000410000 */
[----:B------:R-:W-:-:S02]  /*4bc0*/  HADD2.F32 R48, -RZ, R48.H1_H1 ;  /* 0x30000030ff307230 */ /* 0x000fc40000004100 */
[----:B------:R-:W-:Y:S01]  /*4bd0*/  FMUL.FTZ R122, R36, R113 ;  /* 0x00000071247a7220 */ /* 0x000fe20000410000 */
[----:B------:R-:W-:Y:S02]  /*4be0*/  HADD2.F32 R55, -RZ, R32.H0_H0 ;  /* 0x20000020ff377230 */ /* 0x000fe40000004100 */
[----:B------:R-:W-:Y:S01]  /*4bf0*/  FMUL.FTZ R113, R52, R123 ;  /* 0x0000007b34717220 */ /* 0x000fe20000410000 */
[----:B------:R-:W-:Y:S01]  /*4c00*/  FFMA.FTZ R32, R36, R53, -R125 ;  /* 0x0000003524207223 */ /* 0x000fe2000001087d */
[C---:B------:R-:W-:Y:S01]  /*4c10*/  FMUL.FTZ R123, R48.reuse, R123 ;  /* 0x0000007b307b7220 */ /* 0x040fe20000410000 */
[----:B------:R-:W-:Y:S01]  /*4c20*/  FFMA.FTZ R36, R51, R53, R122 ;  /* 0x0000003533247223 */ /* 0x000fe2000001007a */
[-C--:B------:R-:W-:Y:S01]  /*4c30*/  FFMA.FTZ R51, R48, R55.reuse, -R113 ;  /* 0x0000003730337223 */ /* 0x080fe20000010871 */
[----:B------:R-:W-:Y:S02]  /*4c40*/  HADD2.F32 R113, -RZ, R34.H0_H0 ;  /* 0x20000022ff717230 */ /* 0x000fe40000004100 */
[----:B------:R-:W-:Y:S01]  /*4c50*/  FFMA.FTZ R53, R52, R55, R123 ;  /* 0x0000003734357223 */ /* 0x000fe2000001007b */
[----:B------:R-:W-:-:S02]  /*4c60*/  HADD2.F32 R55, -RZ, R121.H0_H0 ;  /* 0x20000079ff377230 */ /* 0x000fc40000004100 */
[----:B------:R-:W-:Y:S02]  /*4c70*/  HADD2.F32 R48, -RZ, R54.H0_H0 ;  /* 0x20000036ff307230 */ /* 0x000fe40000004100 */
[----:B------:R-:W-:Y:S01]  /*4c80*/  HADD2.F32 R121, -RZ, R121.H1_H1 ;  /* 0x30000079ff797230 */ /* 0x000fe20000004100 */
[----:B------:R-:W-:Y:S01]  /*4c90*/  F2FP.F16.F32.PACK_AB R52, R53, R36 ;  /* 0x000000243534723e */ /* 0x000fe200000000ff */
[----:B------:R-:W-:Y:S02]  /*4ca0*/  HADD2.F32 R34, -RZ, R50.H0_H0 ;  /* 0x20000032ff227230 */ /* 0x000fe40000004100 */
[----:B------:R-:W-:Y:S02]  /*4cb0*/  HADD2.F32 R54, -RZ, R54.H1_H1 ;  /* 0x30000036ff367230 */ /* 0x000fe40000004100 */
[-C--:B------:R-:W-:Y:S01]  /*4cc0*/  FMUL.FTZ R123, R48, R121.reuse ;  /* 0x00000079307b7220 */ /* 0x080fe20000410000 */
[----:B------:R-:W-:Y:S02]  /*4cd0*/  HADD2.F32 R50, -RZ, R50.H1_H1 ;  /* 0x30000032ff327230 */ /* 0x000fe40000004100 */
[----:B------:R-:W-:Y:S01]  /*4ce0*/  FMUL.FTZ R121, R34, R121 ;  /* 0x0000007922797220 */ /* 0x000fe20000410000 */
[----:B------:R-:W-:-:S02]  /*4cf0*/  HADD2.F32 R33, -RZ, R33.H0_H0 ;  /* 0x20000021ff217230 */ /* 0x000fc40000004100 */
[----:B------:R-:W-:Y:S01]  /*4d00*/  FMUL.FTZ R125, R54, R113 ;  /* 0x00000071367d7220 */ /* 0x000fe20000410000 */
[----:B------:R-:W-:Y:S01]  /*4d10*/  FFMA.FTZ R123, R34, R55, -R123 ;  /* 0x00000037227b7223 */ /* 0x000fe2000001087b */
[----:B------:R-:W-:Y:S01]  /*4d20*/  FMUL.FTZ R113, R50, R113 ;  /* 0x0000007132717220 */ /* 0x000fe20000410000 */
[----:B------:R-:W-:Y:S01]  /*4d30*/  FFMA.FTZ R121, R48, R55, R121 ;  /* 0x0000003730797223 */ /* 0x000fe20000010079 */
[----:B------:R-:W-:Y:S01]  /*4d40*/  FFMA.FTZ R50, R50, R33, -R125 ;  /* 0x0000002132327223 */ /* 0x000fe2000001087d */
[----:B------:R-:W-:Y:S01]  /*4d50*/  F2FP.F16.F32.PACK_AB R55, R120, R49 ;  /* 0x000000317837723e */ /* 0x000fe200000000ff */
[----:B------:R-:W-:Y:S01]  /*4d60*/  FFMA.FTZ R54, R54, R33, R113 ;  /* 0x0000002136367223 */ /* 0x000fe20000010071 */
[----:B------:R-:W-:Y:S01]  /*4d70*/  F2FP.F16.F32.PACK_AB R48, R51, R32 ;  /* 0x000000203330723e */ /* 0x000fe200000000ff */
[----:B------:R-:W-:Y:S01]  /*4d80*/  IMAD.MOV.U32 R49, RZ, RZ, R37 ;  /* 0x000000ffff317224 */ /* 0x000fe200078e0025 */
[----:B------:R-:W-:Y:S01]  /*4d90*/  F2FP.F16.F32.PACK_AB R50, R50, R123 ;  /* 0x0000007b3232723e */ /* 0x000fe200000000ff */
[----:B------:R-:W-:Y:S01]  /*4da0*/  IMAD.MOV.U32 R53, RZ, RZ, R38 ;  /* 0x000000ffff357224 */ /* 0x000fe200078e0026 */
[----:B------:R-:W-:Y:S01]  /*4db0*/  F2FP.F16.F32.PACK_AB R54, R54, R121 ;  /* 0x000000793636723e */ /* 0x000fe200000000ff */
[----:B------:R-:W-:-:S07]  /*4dc0*/  IMAD.MOV.U32 R51, RZ, RZ, R35 ;  /* 0x000000ffff337224 */ /* 0x000fce00078e0023 */
.L_x_11732:
[----:B------:R-:W-:Y:S05]  /*4dd0*/  BSYNC B2 ;  /* 0x0000000000027941 */ /* 0x000fea0003800000 */
.L_x_11731:
        /* <DEDUP_REMOVED lines=12> */
.L_x_11730:
[----:B------:R-:W-:Y:S05]  /*4ea0*/  BSYNC B1 ;  /* 0x0000000000017941 */ /* 0x000fea0003800000 */
.L_x_11729:
        /* <DEDUP_REMOVED lines=18> */
[----:B------:R-:W-:-:S05]  /*4fd0*/  LOP3.LUT R32, R32, R34, RZ, 0x3c, !PT ;  /* 0x0000002220207212 */ /* 0x000fca00078e3cff */
[----:B------:R-:W-:Y:S02]  /*4fe0*/  IMAD.IADD R33, R221, 0x1, R32 ;  /* 0x00000001dd217824 */ /* 0x000fe400078e0220 */
[C---:B------:R-:W-:Y:S02]  /*4ff0*/  IMAD R32, R22.reuse, 0x1800, R87 ;  /* 0x0000180016207824 */ /* 0x040fe400078e0257 */
[----:B------:R-:W-:Y:S02]  /*5000*/  IMAD R34, R22, 0x1800, R33 ;  /* 0x0000180016227824 */ /* 0x000fe400078e0221 */
[--C-:B------:R-:W-:Y:S02]  /*5010*/  IMAD R32, R32, 0x2, R19.reuse ;  /* 0x0000000220207824 */ /* 0x100fe400078e0213 */
[----:B------:R-:W-:-:S04]  /*5020*/  IMAD R36, R34, 0x2, R19 ;  /* 0x0000000222247824 */ /* 0x000fc800078e0213 */
[----:B------:R-:W1:Y:S04]  /*5030*/  LDS.128 R32, [R32+0x1c400] ;  /* 0x01c4000020207984 */ /* 0x000e680000000c00 */
[----:B------:R-:W2:Y:S01]  /*5040*/  LDS.128 R36, [R36+0x1c400] ;  /* 0x01c4000024247984 */ /* 0x000ea20000000c00 */
[----:B------:R-:W-:Y:S05]  /*5050*/  @P4 BRA `(.L_x_11734) ;  /* 0x00000004005c4947 */ /* 0x000fea0003800000 */
[----:B------:R-:W-:Y:S02]  /*5060*/  SHF.R.U64 R52, R40, 0x10, R41 ;  /* 0x0000001028347819 */ /* 0x000fe40000001229 */
[----:B------:R-:W-:Y:S01]  /*5070*/  SHF.R.U64 R40, R42, 0x10, R43 ;  /* 0x000000102a287819 */ /* 0x000fe2000000122b */
[----:B-1----:R-:W-:Y:S01]  /*5080*/  IMAD.MOV.U32 R42, RZ, RZ, R32 ;  /* 0x000000ffff2a7224 */ /* 0x002fe200078e0020 */
[----:B------:R-:W-:Y:S01]  /*5090*/  SHF.R.U32.HI R54, RZ, 0x10, R45 ;  /* 0x00000010ff367819 */ /* 0x000fe2000001162d */
[----:B--2---:R-:W-:Y:S01]  /*50a0*/  IMAD.MOV.U32 R32, RZ, RZ, R37 ;  /* 0x000000ffff207224 */ /* 0x004fe200078e0025 */
[----:B------:R-:W-:Y:S01]  /*50b0*/  SHF.R.U32.HI R53, RZ, 0x10, R41 ;  /* 0x00000010ff357819 */ /* 0x000fe20000011629 */
[----:B------:R-:W-:Y:S01]  /*50c0*/  IMAD.MOV.U32 R37, RZ, RZ, R35 ;  /* 0x000000ffff257224 */ /* 0x000fe200078e0023 */
[----:B------:R-:W-:Y:S01]  /*50d0*/  SHF.R.U64 R44, R44, 0x10, R45 ;  /* 0x000000102c2c7819 */ /* 0x000fe2000000122d */
[----:B------:R-:W-:Y:S01]  /*50e0*/  IMAD.MOV.U32 R45, RZ, RZ, R39 ;  /* 0x000000ffff2d7224 */ /* 0x000fe200078e0027 */
[----:B------:R-:W-:Y:S01]  /*50f0*/  SHF.R.U32.HI R103, RZ, 0x10, R43 ;  /* 0x00000010ff677819 */ /* 0x000fe2000001162b */
[----:B------:R-:W-:Y:S01]  /*5100*/  IMAD.MOV.U32 R43, RZ, RZ, R36 ;  /* 0x000000ffff2b7224 */ /* 0x000fe200078e0024 */
[--C-:B------:R-:W-:Y:S01]  /*5110*/  SHF.R.U64 R41, R46, 0x10, R47.reuse ;  /* 0x000000102e297819 */ /* 0x100fe2000000122f */
[----:B------:R-:W-:Y:S01]  /*5120*/  HADD2.F32 R36, -RZ, R32.H0_H0 ;  /* 0x20000020ff247230 */ /* 0x000fe20000004100 */
[----:B------:R-:W-:Y:S01]  /*5130*/  SHF.R.U32.HI R55, RZ, 0x10, R47 ;  /* 0x00000010ff377819 */ /* 0x000fe2000001162f */
[----:B------:R-:W-:-:S02]  /*5140*/  HADD2.F32 R47, -RZ, R119.H0_H0 ;  /* 0x20000077ff2f7230 */ /* 0x000fc40000004100 */
[----:B------:R-:W-:Y:S02]  /*5150*/  HADD2.F32 R119, -RZ, R119.H1_H1 ;  /* 0x30000077ff777230 */ /* 0x000fe40000004100 */
[----:B------:R-:W-:Y:S02]  /*5160*/  HADD2.F32 R39, -RZ, R32.H1_H1 ;  /* 0x30000020ff277230 */ /* 0x000fe40000004100 */
[--C-:B------:R-:W-:Y:S02]  /*5170*/  HADD2.F32 R32, -RZ, R33.reuse.H0_H0 ;  /* 0x20000021ff207230 */ /* 0x100fe40000004100 */
[----:B------:R-:W-:Y:S02]  /*5180*/  HADD2.F32 R54, -RZ, R54.H0_H0 ;  /* 0x20000036ff367230 */ /* 0x000fe40000004100 */
[----:B------:R-:W-:Y:S02]  /*5190*/  HADD2.F32 R35, -RZ, R33.H1_H1 ;  /* 0x30000021ff237230 */ /* 0x000fe40000004100 */
[----:B------:R-:W-:Y:S01]  /*51a0*/  FMUL.FTZ R33, R36, R119 ;  /* 0x0000007724217220 */ /* 0x000fe20000410000 */
[----:B------:R-:W-:-:S02]  /*51b0*/  HADD2.F32 R46, -RZ, R53.H0_H0 ;  /* 0x20000035ff2e7230 */ /* 0x000fc40000004100 */
[C---:B------:R-:W-:Y:S01]  /*51c0*/  FMUL.FTZ R119, R32.reuse, R119 ;  /* 0x0000007720777220 */ /* 0x040fe20000410000 */
[-C--:B------:R-:W-:Y:S01]  /*51d0*/  FMUL.FTZ R102, R39, R54.reuse ;  /* 0x0000003627667220 */ /* 0x080fe20000410000 */
[C---:B------:R-:W-:Y:S01]  /*51e0*/  FMUL.FTZ R54, R35.reuse, R54 ;  /* 0x0000003623367220 */ /* 0x040fe20000410000 */
[-C--:B------:R-:W-:Y:S01]  /*51f0*/  FFMA.FTZ R32, R32, R47.reuse, -R33 ;  /* 0x0000002f20207223 */ /* 0x080fe20000010821 */
[----:B------:R-:W-:Y:S01]  /*5200*/  FFMA.FTZ R33, R36, R47, R119 ;  /* 0x0000002f24217223 */ /* 0x000fe20000010077 */
[-C--:B------:R-:W-:Y:S01]  /*5210*/  FFMA.FTZ R35, R35, R46.reuse, -R102 ;  /* 0x0000002e23237223 */ /* 0x080fe20000010866 */
[----:B------:R-:W-:Y:S01]  /*5220*/  FFMA.FTZ R36, R39, R46, R54 ;  /* 0x0000002e27247223 */ /* 0x000fe20000010036 */
[--C-:B------:R-:W-:Y:S02]  /*5230*/  HADD2.F32 R53, -RZ, R117.reuse.H0_H0 ;  /* 0x20000075ff357230 */ /* 0x100fe40000004100 */
[----:B------:R-:W-:Y:S01]  /*5240*/  HADD2.F32 R117, -RZ, R117.H1_H1 ;  /* 0x30000075ff757230 */ /* 0x000fe20000004100 */
[----:B------:R-:W-:Y:S01]  /*5250*/  F2FP.F16.F32.PACK_AB R35, R35, R32 ;  /* 0x000000202323723e */ /* 0x000fe200000000ff */
[----:B------:R-:W-:-:S02]  /*5260*/  HADD2.F32 R46, -RZ, R45.H0_H0 ;  /* 0x2000002dff2e7230 */ /* 0x000fc40000004100 */
[----:B------:R-:W-:Y:S02]  /*5270*/  HADD2.F32 R47, -RZ, R45.H1_H1 ;  /* 0x3000002dff2f7230 */ /* 0x000fe40000004100 */
[----:B------:R-:W-:Y:S02]  /*5280*/  HADD2.F32 R39, -RZ, R37.H0_H0 ;  /* 0x20000025ff277230 */ /* 0x000fe40000004100 */
[-C--:B------:R-:W-:Y:S01]  /*5290*/  FMUL.FTZ R104, R46, R117.reuse ;  /* 0x000000752e687220 */ /* 0x080fe20000410000 */
[----:B------:R-:W-:Y:S02]  /*52a0*/  HADD2.F32 R102, -RZ, R55.H0_H0 ;  /* 0x20000037ff667230 */ /* 0x000fe40000004100 */
[----:B------:R-:W-:Y:S02]  /*52b0*/  HADD2.F32 R45, -RZ, R37.H1_H1 ;  /* 0x30000025ff2d7230 */ /* 0x000fe40000004100 */
[----:B------:R-:W-:Y:S01]  /*52c0*/  FMUL.FTZ R117, R39, R117 ;  /* 0x0000007527757220 */ /* 0x000fe20000410000 */
[----:B------:R-:W-:-:S02]  /*52d0*/  HADD2.F32 R54, -RZ, R103.H0_H0 ;  /* 0x20000067ff367230 */ /* 0x000fc40000004100 */
[-C--:B------:R-:W-:Y:S01]  /*52e0*/  FMUL.FTZ R108, R47, R102.reuse ;  /* 0x000000662f6c7220 */ /* 0x080fe20000410000 */
[-C--:B------:R-:W-:Y:S01]  /*52f0*/  FFMA.FTZ R37, R39, R53.reuse, -R104 ;  /* 0x0000003527257223 */ /* 0x080fe20000010868 */
[C---:B------:R-:W-:Y:S01]  /*5300*/  FMUL.FTZ R102, R45.reuse, R102 ;  /* 0x000000662d667220 */ /* 0x040fe20000410000 */
[----:B------:R-:W-:Y:S01]  /*5310*/  FFMA.FTZ R39, R46, R53, R117 ;  /* 0x000000352e277223 */ /* 0x000fe20000010075 */
[-C--:B------:R-:W-:Y:S01]  /*5320*/  FFMA.FTZ R108, R45, R54.reuse, -R108 ;  /* 0x000000362d6c7223 */ /* 0x080fe2000001086c */
[----:B------:R-:W-:Y:S02]  /*5330*/  HADD2.F32 R53, -RZ, R44.H0_H0 ;  /* 0x2000002cff357230 */ /* 0x000fe40000004100 */
[----:B------:R-:W-:Y:S01]  /*5340*/  FFMA.FTZ R104, R47, R54, R102 ;  /* 0x000000362f687223 */ /* 0x000fe20000010066 */
[----:B------:R-:W-:Y:S02]  /*5350*/  HADD2.F32 R47, -RZ, R116.H1_H1 ;  /* 0x30000074ff2f7230 */ /* 0x000fe40000004100 */
[--C-:B------:R-:W-:Y:S01]  /*5360*/  HADD2.F32 R45, -RZ, R43.reuse.H0_H0 ;  /* 0x2000002bff2d7230 */ /* 0x100fe20000004100 */
[----:B------:R-:W-:Y:S01]  /*5370*/  F2FP.F16.F32.PACK_AB R108, R108, R37 ;  /* 0x000000256c6c723e */ /* 0x000fe200000000ff */
[----:B------:R-:W-:Y:S01]  /*5380*/  HADD2.F32 R44, -RZ, R42.H0_H0 ;  /* 0x2000002aff2c7230 */ /* 0x000fe20000004100 */
[----:B------:R-:W-:Y:S01]  /*5390*/  F2FP.F16.F32.PACK_AB R37, R36, R33 ;  /* 0x000000212425723e */ /* 0x000fe200000000ff */
[----:B------:R-:W-:-:S02]  /*53a0*/  HADD2.F32 R43, -RZ, R43.H1_H1 ;  /* 0x3000002bff2b7230 */ /* 0x000fc40000004100 */
[-C--:B------:R-:W-:Y:S01]  /*53b0*/  FMUL.FTZ R55, R45, R47.reuse ;  /* 0x0000002f2d377220 */ /* 0x080fe20000410000 */
[----:B------:R-:W-:Y:S02]  /*53c0*/  HADD2.F32 R46, -RZ, R115.H1_H1 ;  /* 0x30000073ff2e7230 */ /* 0x000fe40000004100 */
[C---:B------:R-:W-:Y:S01]  /*53d0*/  FMUL.FTZ R54, R44.reuse, R47 ;  /* 0x0000002f2c367220 */ /* 0x040fe20000410000 */
[----:B------:R-:W-:Y:S02]  /*53e0*/  HADD2.F32 R42, -RZ, R42.H1_H1 ;  /* 0x3000002aff2a7230 */ /* 0x000fe40000004100 */
[-C--:B------:R-:W-:Y:S01]  /*53f0*/  FMUL.FTZ R47, R43, R53.reuse ;  /* 0x000000352b2f7220 */ /* 0x080fe20000410000 */
[----:B------:R-:W-:Y:S02]  /*5400*/  HADD2.F32 R52, -RZ, R52.H0_H0 ;  /* 0x20000034ff347230 */ /* 0x000fe40000004100 */
[-C--:B------:R-:W-:Y:S01]  /*5410*/  FFMA.FTZ R55, R44, R46.reuse, -R55 ;  /* 0x0000002e2c377223 */ /* 0x080fe20000010837 */
[----:B------:R-:W-:Y:S01]  /*5420*/  FFMA.FTZ R54, R45, R46, R54 ;  /* 0x0000002e2d367223 */ /* 0x000fe20000010036 */
[----:B------:R-:W-:Y:S01]  /*5430*/  FMUL.FTZ R102, R42, R53 ;  /* 0x000000352a667220 */ /* 0x000fe20000410000 */
[----:B------:R-:W-:-:S02]  /*5440*/  HADD2.F32 R45, -RZ, R41.H0_H0 ;  /* 0x20000029ff2d7230 */ /* 0x000fc40000004100 */
[-C--:B------:R-:W-:Y:S01]  /*5450*/  FFMA.FTZ R44, R42, R52.reuse, -R47 ;  /* 0x000000342a2c7223 */ /* 0x080fe2000001082f */
[----:B------:R-:W-:Y:S02]  /*5460*/  HADD2.F32 R42, -RZ, R38.H0_H0 ;  /* 0x20000026ff2a7230 */ /* 0x000fe40000004100 */
[----:B------:R-:W-:Y:S01]  /*5470*/  FFMA.FTZ R47, R43, R52, R102 ;  /* 0x000000342b2f7223 */ /* 0x000fe20000010066 */
[----:B------:R-:W-:Y:S01]  /*5480*/  HADD2.F32 R41, -RZ, R34.H0_H0 ;  /* 0x20000022ff297230 */ /* 0x000fe20000004100 */
[----:B------:R-:W-:Y:S01]  /*5490*/  F2FP.F16.F32.PACK_AB R39, R104, R39 ;  /* 0x000000276827723e */ /* 0x000fe200000000ff */
[----:B------:R-:W-:Y:S01]  /*54a0*/  HADD2.F32 R38, -RZ, R38.H1_H1 ;  /* 0x30000026ff267230 */ /* 0x000fe20000004100 */
[----:B------:R-:W-:Y:S01]  /*54b0*/  F2FP.F16.F32.PACK_AB R32, R44, R55 ;  /* 0x000000372c20723e */ /* 0x000fe200000000ff */
[----:B------:R-:W-:Y:S01]  /*54c0*/  HADD2.F32 R116, -RZ, R116.H0_H0 ;  /* 0x20000074ff747230 */ /* 0x000fe20000004100 */
[----:B------:R-:W-:Y:S01]  /*54d0*/  F2FP.F16.F32.PACK_AB R36, R47, R54 ;  /* 0x000000362f24723e */ /* 0x000fe200000000ff */
[----:B------:R-:W-:-:S02]  /*54e0*/  HADD2.F32 R34, -RZ, R34.H1_H1 ;  /* 0x30000022ff227230 */ /* 0x000fc40000004100 */
[-C--:B------:R-:W-:Y:S01]  /*54f0*/  FMUL.FTZ R103, R38, R45.reuse ;  /* 0x0000002d26677220 */ /* 0x080fe20000410000 */
[----:B------:R-:W-:Y:S02]  /*5500*/  HADD2.F32 R115, -RZ, R115.H0_H0 ;  /* 0x20000073ff737230 */ /* 0x000fe40000004100 */
[CC--:B------:R-:W-:Y:S01]  /*5510*/  FMUL.FTZ R53, R41.reuse, R116.reuse ;  /* 0x0000007429357220 */ /* 0x0c0fe20000410000 */
[----:B------:R-:W-:Y:S02]  /*5520*/  HADD2.F32 R43, -RZ, R40.H0_H0 ;  /* 0x20000028ff2b7230 */ /* 0x000fe40000004100 */
        /* <DEDUP_REMOVED lines=8> */
[----:B------:R-:W-:Y:S02]  /*55b0*/  F2FP.F16.F32.PACK_AB R34, R103, R40 ;  /* 0x000000286722723e */ /* 0x000fe400000000ff */
[----:B------:R-:W-:-:S07]  /*55c0*/  F2FP.F16.F32.PACK_AB R38, R38, R53 ;  /* 0x000000352626723e */ /* 0x000fce00000000ff */
.L_x_11734:
[----:B------:R-:W-:Y:S05]  /*55d0*/  BSYNC B1 ;  /* 0x0000000000017941 */ /* 0x000fea0003800000 */
.L_x_11733:
[----:B-1----:R4:W-:Y:S01]  /*55e0*/  STG.E.128 desc[UR38][R48.64], R32 ;  /* 0x0000002030007986 */ /* 0x0029e2000c101d26 */
[----:B------:R-:W-:-:S13]  /*55f0*/  ISETP.GE.AND P4, PT, R51, R107, PT ;  /* 0x0000006b3300720c */ /* 0x000fda0003f86270 */
[----:B------:R-:W-:Y:S05]  /*5600*/  @P4 BRA `(.L_x_11719) ;  /* 0x0000000000844947 */ /* 0x000fea0003800000 */
[--C-:B----4-:R-:W-:Y:S02]  /*5610*/  SHF.R.S32.HI R32, RZ, 0x1f, R51.reuse ;  /* 0x0000001fff207819 */ /* 0x110fe40000011433 */
[----:B------:R-:W-:-:S04]  /*5620*/  IADD3 R51, P4, P5, R4, R100, R51 ;  /* 0x0000006404337210 */ /* 0x000fc80007d9e033 */
[----:B------:R-:W-:Y:S02]  /*5630*/  IADD3.X R50, R3, R50, R32, P4, P5 ;  /* 0x0000003203327210 */ /* 0x000fe400027ea420 */
[----:B------:R-:W-:-:S04]  /*5640*/  LEA R98, P4, R51, R98, 0x1 ;  /* 0x0000006233627211 */ /* 0x000fc800078808ff */
[----:B------:R-:W-:-:S05]  /*5650*/  LEA.HI.X R99, R51, R99, R50, 0x1, P4 ;  /* 0x0000006333637211 */ /* 0x000fca00020f0c32 */
[----:B--2---:R1:W-:Y:S01]  /*5660*/  STG.E.128 desc[UR38][R98.64], R36 ;  /* 0x0000002462007986 */ /* 0x0043e2000c101d26 */
[----:B------:R-:W-:Y:S05]  /*5670*/  BRA `(.L_x_11719) ;  /* 0x0000000000687947 */ /* 0x000fea0003800000 */
.L_x_11702:
[----:B------:R-:W-:-:S06]  /*5680*/  UISETP.NE.AND UP0, UPT, UR37, 0x3, UPT ;  /* 0x000000032500788c */ /* 0x000fcc000bf05270 */
[----:B------:R-:W-:-:S13]  /*5690*/  PLOP3.LUT P3, PT, PT, PT, UP0, 0x80, 0x0 ;  /* 0x000000000000781c */ /* 0x000fda0003f6f008 */
[----:B------:R-:W-:Y:S05]  /*56a0*/  @!P3 BRA `(.L_x_11735) ;  /* 0x000000000004b947 */ /* 0x000fea0003800000 */
[----:B------:R-:W-:Y:S01]  /*56b0*/  BPT.TRAP 0x1 ;  /* 0x000000040000795c */ /* 0x000fe20000300000 */
.L_x_11735:
[----:B------:R-:W-:Y:S01]  /*56c0*/  IMAD R95, R22, 0x8, R19 ;  /* 0x00000008165f7824 */ /* 0x000fe200078e0213 */
[----:B------:R-:W-:Y:S01]  /*56d0*/  SHF.L.U32 R106, R206, 0x1f, RZ ;  /* 0x0000001fce6a7819 */ /* 0x000fe200000006ff */
[----:B------:R-:W-:Y:S01]  /*56e0*/  IMAD R97, R27, -0x60, R24 ;  /* 0xffffffa01b617824 */ /* 0x000fe200078e0218 */
[----:B------:R-:W-:Y:S02]  /*56f0*/  BSSY B1, `(.L_x_11736) ;  /* 0x0000004000017945 */ /* 0x000fe40003800000 */
[----:B------:R-:W0:Y:S02]  /*5700*/  SYNCS.PHASECHK.TRANS64.TRYWAIT P4, [R95+URZ+0x22890], R106 ;  /* 0x0228906a5f0075a7 */ /* 0x000e24000808017f */
[----:B------:R-:W-:Y:S01]  /*5710*/  VIMNMX R97, R97, 0x60, PT ;  /* 0x0000006061617848 */ /* 0x000fe20003fe0100 */
[----:B0-----:R-:W-:Y:S06]  /*5720*/  @!P4 BRA `(.L_x_11737) ;  /* 0x000001f40080c947 */ /* 0x001fec0003800000 */
.L_x_12084:
[----:B------:R-:W-:Y:S05]  /*5730*/  BSYNC B1 ;  /* 0x0000000000017941 */ /* 0x000fea0003800000 */
.L_x_11736:
[-C--:B------:R-:W-:Y:S01]  /*5740*/  ISETP.GE.AND P5, PT, R23, R97.reuse, PT ;  /* 0x000000611700720c */ /* 0x080fe20003fa6270 */
[----:B------:R-:W-:Y:S01]  /*5750*/  BSSY B1, `(.L_x_11738) ;  /* 0x0000007000017945 */ /* 0x000fe20003800000 */
[----:B------:R-:W-:-:S11]  /*5760*/  ISETP.GE.AND P4, PT, R231, R97, PT ;  /* 0x00000061e700720c */ /* 0x000fd60003f86270 */
[----:B------:R-:W-:Y:S05]  /*5770*/  @P5 BRA `(.L_x_11739) ;  /* 0x0000000000105947 */ /* 0x000fea0003800000 */
[----:B------:R-:W1:Y:S04]  /*5780*/  @!P1 LDS.128 R32, [R104] ;  /* 0x0000000068209984 */ /* 0x000e680000000c00 */
[----:B------:R-:W2:Y:S04]  /*5790*/  @!P2 LDS.128 R36, [R103] ;  /* 0x000000006724a984 */ /* 0x000ea80000000c00 */
[----:B-1----:R1:W-:Y:S04]  /*57a0*/  @!P1 STG.E.128 desc[UR38][R42.64], R32 ;  /* 0x000000202a009986 */ /* 0x0023e8000c101d26 */
[----:B--2---:R1:W-:Y:S02]  /*57b0*/  @!P2 STG.E.128 desc[UR38][R42.64+0x40], R36 ;  /* 0x000040242a00a986 */ /* 0x0043e4000c101d26 */
.L_x_11739:
[----:B------:R-:W-:Y:S05]  /*57c0*/  BSYNC B1 ;  /* 0x0000000000017941 */ /* 0x000fea0003800000 */
.L_x_11738:
[----:B------:R-:W-:Y:S05]  /*57d0*/  @P4 BRA `(.L_x_11719) ;  /* 0x0000000000104947 */ /* 0x000fea0003800000 */
[----:B-1----:R-:W1:Y:S04]  /*57e0*/  @!P1 LDS.128 R32, [R104+0x2000] ;  /* 0x0020000068209984 */ /* 0x002e680000000c00 */
[----:B------:R-:W2:Y:S04]  /*57f0*/  @!P2 LDS.128 R36, [R103+0x2000] ;  /* 0x002000006724a984 */ /* 0x000ea80000000c00 */
[----:B-1----:R3:W-:Y:S04]  /*5800*/  @!P1 STG.E.128 desc[UR38][R40.64], R32 ;  /* 0x0000002028009986 */ /* 0x0027e8000c101d26 */
[----:B--2---:R3:W-:Y:S02]  /*5810*/  @!P2 STG.E.128 desc[UR38][R40.64+0x40], R36 ;  /* 0x000040242800a986 */ /* 0x0047e4000c101d26 */
.L_x_11719:
[----:B------:R-:W-:Y:S05]  /*5820*/  BSYNC B0 ;  /* 0x0000000000007941 */ /* 0x000fea0003800000 */
.L_x_11701:
        /* <DEDUP_REMOVED lines=17> */
.L_x_11741:
[----:B------:R-:W-:Y:S05]  /*5940*/  BSYNC B0 ;  /* 0x0000000000007941 */ /* 0x000fea0003800000 */
.L_x_11740:
[----:B------:R-:W2:Y:S01]  /*5950*/  SYNCS.PHASECHK.TRANS64.TRYWAIT P3, [R95+URZ+0x228b0], R106 ;  /* 0x0228b06a5f0075a7 */ /* 0x000ea2000806017f */
[----:B------:R-:W-:Y:S01]  /*5960*/  ULDC UR41, c[0x0][0x320] ;  /* 0x0000c80000297ab9 */ /* 0x000fe20000000800 */
[----:B------:R-:W-:Y:S01]  /*5970*/  ULDC.64 UR46, c[0x0][0x328] ;  /* 0x0000ca00002e7ab9 */ /* 0x000fe20000000a00 */
[----:B------:R-:W-:Y:S01]  /*5980*/  ULDC.64 UR44, c[0x0][0x318] ;  /* 0x0000c600002c7ab9 */ /* 0x000fe20000000a00 */
[----:B------:R-:W-:Y:S01]  /*5990*/  BSSY B0, `(.L_x_11742) ;  /* 0x0000003000007945 */ /* 0x000fe20003800000 */
[----:B------:R-:W-:-:S03]  /*59a0*/  IMAD R41, R22, 0x6000, R89 ;  /* 0x0000600016297824 */ /* 0x000fc600078e0259 */
[----:B--2---:R-:W-:Y:S05]  /*59b0*/  @!P3 BRA `(.L_x_11743) ;  /* 0x000001f000f0b947 */ /* 0x004fea0003800000 */
.L_x_12085:
[----:B------:R-:W-:Y:S05]  /*59c0*/  BSYNC B0 ;  /* 0x0000000000007941 */ /* 0x000fea0003800000 */
.L_x_11742:
[----:B------:R-:W-:Y:S01]  /*59d0*/  ISETP.GE.AND P3, PT, R23, R97, PT ;  /* 0x000000611700720c */ /* 0x000fe20003f66270 */
[----:B------:R-:W-:Y:S01]  /*59e0*/  IMAD.IADD R40, R88, 0x1, R41 ;  /* 0x0000000158287824 */ /* 0x000fe200078e0229 */
[----:B------:R-:W-:Y:S01]  /*59f0*/  BSSY B0, `(.L_x_11744) ;  /* 0x0000025000007945 */ /* 0x000fe20003800000 */
[----:B------:R-:W-:Y:S02]  /*5a00*/  IMAD R41, R41, 0x2, R25 ;  /* 0x0000000229297824 */ /* 0x000fe400078e0219 */
[----:B------:R-:W-:-:S04]  /*5a10*/  IMAD.WIDE R36, R27, 0x60, R58 ;  /* 0x000000601b247825 */ /* 0x000fc800078e023a */
[----:B------:R-:W-:-:S04]  /*5a20*/  IMAD R40, R40, 0x2, R25 ;  /* 0x0000000228287824 */ /* 0x000fc800078e0219 */
        /* <DEDUP_REMOVED lines=33> */
.L_x_11745:
[----:B------:R-:W-:Y:S05]  /*5c40*/  BSYNC B0 ;  /* 0x0000000000007941 */ /* 0x000fea0003800000 */
.L_x_11744:
        /* <DEDUP_REMOVED lines=37> */
.L_x_11747:
[----:B------:R-:W-:Y:S05]  /*5ea0*/  BSYNC B0 ;  /* 0x0000000000007941 */ /* 0x000fea0003800000 */
.L_x_11746:
        /* <DEDUP_REMOVED lines=12> */
[----:B---34-:R-:W-:Y:S02]  /*5f70*/  SEL R33, RZ, 0x1, P3 ;  /* 0x00000001ff217807 */ /* 0x018fe40001800000 */
[----:B------:R-:W-:Y:S02]  /*5f80*/  SEL R22, R22, RZ, P3 ;  /* 0x000000ff16167207 */ /* 0x000fe40001800000 */
[----:B------:R-:W-:Y:S01]  /*5f90*/  LOP3.LUT R206, R206, R33, RZ, 0x3c, !PT ;  /* 0x00000021cece7212 */ /* 0x000fe200078e3cff */
[----:B------:R1:W-:Y:S01]  /*5fa0*/  @!P4 SYNCS.ARRIVE.TRANS64.RED.A1T0 RZ, [R95+URZ], RZ ;  /* 0x000000ff5fffc9a7 */ /* 0x0003e2000810043f */
[----:B------:R-:W-:Y:S05]  /*5fb0*/  @P5 BRA `(.L_x_11748) ;  /* 0xffffffcc00645947 */ /* 0x000fea000383ffff */
[----:B-1----:R-:W0:Y:S01]  /*5fc0*/  S2R R32, SR_TID.X ;  /* 0x0000000000207919 */ /* 0x002e220000002100 */
[----:B------:R-:W-:Y:S02]  /*5fd0*/  PLOP3.LUT P0, PT, PT, PT, PT, 0x8, 0x0 ;  /* 0x000000000000781c */ /* 0x000fe40003f0e170 */
[----:B0-----:R-:W-:-:S04]  /*5fe0*/  SHF.R.U32.HI R32, RZ, 0x7, R32 ;  /* 0x00000007ff207819 */ /* 0x001fc80000011620 */
[----:B------:R-:W-:-:S13]  /*5ff0*/  ISETP.NE.AND P5, PT, R32, 0x1, PT ;  /* 0x000000012000780c */ /* 0x000fda0003fa5270 */
[----:B------:R-:W-:Y:S06]  /*6000*/  @!P5 BAR.ARV 0x9, 0x100 ;  /* 0x024400000000db1d */ /* 0x000fec0000002000 */
.L_x_11696:
[----:B------:R-:W0:Y:S01]  /*6010*/  LDC R0, c[0x0][0x448] ;  /* 0x00011200ff007b82 */ /* 0x000e220000000800 */
[----:B------:R-:W-:-:S07]  /*6020*/  IADD3 R7, R204, 0x1, -R203 ;  /* 0x00000001cc077810 */ /* 0x000fce0007ffe8cb */
        /* <DEDUP_REMOVED lines=8> */
[----:B------:R-:W-:Y:S01]  /*60b0*/  IMAD.IADD R3, R7, 0x1, R0 ;  /* 0x0000000107037824 */ /* 0x000fe200078e0200 */
[----:B------:R-:W-:Y:S06]  /*60c0*/  @P0 BRA `(.L_x_11749) ;  /* 0x00000000000c0947 */ /* 0x000fec0003800000 */
[----:B------:R-:W0:Y:S01]  /*60d0*/  FENCE.VIEW.ASYNC.G ;  /* 0x00000000000073c6 */ /* 0x000e220000000100 */
[----:B------:R-:W-:Y:S05]  /*60e0*/  WARPSYNC.ALL ;  /* 0x0000000000007948 */ /* 0x000fea0003800000 */
[----:B0-----:R-:W-:Y:S06]  /*60f0*/  BAR.ARV 0xc, 0x180 ;  /* 0x0306000000007b1d */ /* 0x001fec0000002000 */
.L_x_11749:
        /* <DEDUP_REMOVED lines=13> */
.L_x_11752:
[----:B------:R-:W-:-:S13]  /*61d0*/  ISETP.NE.AND P0, PT, R5, 0x1, PT ;  /* 0x000000010500780c */ /* 0x000fda0003f05270 */
[----:B------:R-:W0:Y:S02]  /*61e0*/  @P0 LDC.64 R6, c[0x0][0x9e8] ;  /* 0x00027a00ff060b82 */ /* 0x000e240000000a00 */
[----:B0-----:R-:W-:-:S05]  /*61f0*/  @P0 IMAD.HI.U32 R6, R0, R6, RZ ;  /* 0x0000000600060227 */ /* 0x001fca00078e00ff */
[----:B------:R-:W-:-:S07]  /*6200*/  @P0 SHF.R.U32.HI R0, RZ, R7, R6 ;  /* 0x00000007ff000219 */ /* 0x000fce0000011606 */
.L_x_11753:
[----:B------:R-:W-:Y:S05]  /*6210*/  BSYNC B0 ;  /* 0x0000000000007941 */ /* 0x000fea0003800000 */
.L_x_11751:
[----:B------:R-:W-:-:S05]  /*6220*/  IMAD R3, R0, R5, R5 ;  /* 0x0000000500037224 */ /* 0x000fca00078e0205 */
[----:B------:R-:W-:-:S07]  /*6230*/  VIMNMX R4, R4, R3, PT ;  /* 0x0000000304047248 */ /* 0x000fce0003fe0100 */
.L_x_11750:
[----:B------:R-:W0:Y:S01]  /*6240*/  @P1 LDC R0, c[0x0][0x44c] ;  /* 0x00011300ff001b82 */ /* 0x000e220000000800 */
[----:B------:R-:W-:Y:S01]  /*6250*/  VIADD R4, R4, 0x5f ;  /* 0x0000005f04047836 */ /* 0x000fe20000000000 */
[----:B------:R-:W-:-:S03]  /*6260*/  ULDC UR4, c[0x0][0x9dc] ;  /* 0x0002770000047ab9 */ /* 0x000fc60000000800 */
[----:B------:R-:W-:-:S03]  /*6270*/  IMAD.HI R4, R4, 0x2aaaaaab, RZ ;  /* 0x2aaaaaab04047827 */ /* 0x000fc600078e02ff */
[----:B------:R-:W1:Y:S02]  /*6280*/  @P1 LDC R7, c[0x0][0x450] ;  /* 0x00011400ff071b82 */ /* 0x000e640000000800 */
[----:B------:R-:W-:-:S04]  /*6290*/  SHF.R.U32.HI R3, RZ, 0x1f, R4 ;  /* 0x0000001fff037819 */ /* 0x000fc80000011604 */
[----:B------:R-:W-:-:S04]  /*62a0*/  LEA.HI.SX32 R4, R4, R3, 0x1c ;  /* 0x0000000304047211 */ /* 0x000fc800078fe2ff */
[----:B------:R-:W-:Y:S01]  /*62b0*/  VIMNMX R29, R29, R4, PT ;  /* 0x000000041d1d7248 */ /* 0x000fe20003fe0100 */
[----:B0-----:R-:W-:-:S04]  /*62c0*/  @P1 IMAD.HI.U32 R6, R209, R0, RZ ;  /* 0x00000000d1061227 */ /* 0x001fc800078e00ff */
[----:B------:R-:W-:Y:S01]  /*62d0*/  IMAD.MOV.U32 R0, RZ, RZ, R209 ;  /* 0x000000ffff007224 */ /* 0x000fe200078e00d1 */
        /* <DEDUP_REMOVED lines=14> */
.L_x_11756:
[----:B------:R-:W-:-:S13]  /*63c0*/  ISETP.NE.AND P0, PT, R5, 0x1, PT ;  /* 0x000000010500780c */ /* 0x000fda0003f05270 */
[----:B------:R-:W0:Y:S02]  /*63d0*/  @P0 LDC.64 R6, c[0x0][0x9e8] ;  /* 0x00027a00ff060b82 */ /* 0x000e240000000a00 */
[----:B0-----:R-:W-:-:S05]  /*63e0*/  @P0 IMAD.HI.U32 R4, R0, R6, RZ ;  /* 0x0000000600040227 */ /* 0x001fca00078e00ff */
[----:B------:R-:W-:-:S07]  /*63f0*/  @P0 SHF.R.U32.HI R0, RZ, R7, R4 ;  /* 0x00000007ff000219 */ /* 0x000fce0000011604 */
.L_x_11757:
[----:B------:R-:W-:Y:S05]  /*6400*/  BSYNC B0 ;  /* 0x0000000000007941 */ /* 0x000fea0003800000 */
.L_x_11755:
[----:B------:R-:W-:-:S05]  /*6410*/  IMAD R0, R0, R5, RZ ;  /* 0x0000000500007224 */ /* 0x000fca00078e02ff */
[----:B------:R-:W-:-:S07]  /*6420*/  VIMNMX R3, R3, R0, !PT ;  /* 0x0000000003037248 */ /* 0x000fce0007fe0100 */
.L_x_11754:
        /* <DEDUP_REMOVED lines=39> */
.L_x_11759:
[----:B------:R-:W-:Y:S05]  /*66a0*/  BSYNC B0 ;  /* 0x0000000000007941 */ /* 0x000fea0003800000 */
.L_x_11758:
        /* <DEDUP_REMOVED lines=79> */
.L_x_12088:
        /* <DEDUP_REMOVED lines=26> */
.L_x_11763:
[----:B------:R-:W-:Y:S05]  /*6d40*/  BSYNC B6 ;  /* 0x0000000000067941 */ /* 0x000fea0003800000 */
.L_x_11762:
        /* <DEDUP_REMOVED lines=12> */
.L_x_11767:
[----:B--2---:R2:W3:Y:S02]  /*6e10*/  SYNCS.PHASECHK.TRANS64.TRYWAIT P0, [R19+URZ+0x22800], R0 ;  /* 0x02280000130075a7 */ /* 0x0044e4000800017f */
[----:B---3--:R-:W-:Y:S05]  /*6e20*/  @!P0 NANOSLEEP.SYNCS 0x989680 ;  /* 0x009896800000895d */ /* 0x008fea0003900000 */
[----:B------:R-:W3:Y:S02]  /*6e30*/  @!P0 SYNCS.PHASECHK.TRANS64 P0, [R19+URZ+0x22800], R0 ;  /* 0x02280000130085a7 */ /* 0x000ee4000800007f */
[----:B---3--:R-:W-:Y:S05]  /*6e40*/  @!P0 BRA `(.L_x_11767) ;  /* 0xfffffffc00f08947 */ /* 0x008fea000383ffff */
.L_x_11766:
[----:B------:R-:W-:Y:S05]  /*6e50*/  BSYNC B0 ;  /* 0x0000000000007941 */ /* 0x000fea0003800000 */
.L_x_11765:
[----:B------:R-:W-:Y:S05]  /*6e60*/  BRA `(.L_x_11768) ;  /* 0x0000002800f87947 */ /* 0x000fea0003800000 */
.L_x_11764:
[----:B------:R-:W-:Y:S01]  /*6e70*/  LOP3.LUT P0, RZ, R24, 0x3ff, RZ, 0xc0, !PT ;  /* 0x000003ff18ff7812 */ /* 0x000fe2000780c0ff */
[----:B------:R-:W-:Y:S01]  /*6e80*/  ULDC.64 UR4, c[0x0][0x3f8] ;  /* 0x0000fe0000047ab9 */ /* 0x000fe20000000a00 */
[----:B-----5:R-:W-:Y:S01]  /*6e90*/  SHF.R.S32.HI R0, RZ, 0x1f, R152 ;  /* 0x0000001fff007819 */ /* 0x020fe20000011498 */
[----:B------:R-:W-:Y:S01]  /*6ea0*/  ULDC.64 UR6, c[0x0][0x408] ;  /* 0x0001020000067ab9 */ /* 0x000fe20000000a00 */
[----:B------:R-:W-:Y:S01]  /*6eb0*/  IMAD.WIDE.U32 R24, R152, UR4, RZ ;  /* 0x0000000498187c25 */ /* 0x000fe2000f8e00ff */
        /* <DEDUP_REMOVED lines=25> */
.L_x_11770:
[----:B------:R-:W-:Y:S05]  /*7050*/  BSYNC B6 ;  /* 0x0000000000067941 */ /* 0x000fea0003800000 */
.L_x_11769:
[----:B------:R-:W-:Y:S01]  /*7060*/  LEA.HI R31, R31, R26, RZ, 0x2 ;  /* 0x0000001a1f1f7211 */ /* 0x000fe200078f10ff */
[----:B------:R-:W-:Y:S01]  /*7070*/  ULDC.U8 UR4, c[0x0][0x410] ;  /* 0x0001040000047ab9 */ /* 0x000fe20000000000 */
[----:B------:R-:W-:Y:S01]  /*7080*/  BSSY B0, `(.L_x_11771) ;  /* 0x0000294000007945 */ /* 0x000fe20003800000 */
[----:B------:R-:W-:Y:S01]  /*7090*/  ISETP.NE.AND P0, PT, RZ, UR4, PT ;  /* 0x00000004ff007c0c */ /* 0x000fe2000bf05270 */
[----:B------:R-:W-:Y:S01]  /*70a0*/  IMAD.IADD R39, R23, 0x1, R209 ;  /* 0x0000000117277824 */ /* 0x000fe200078e02d1 */
[----:B------:R-:W-:Y:S02]  /*70b0*/  SHF.R.S32.HI R0, RZ, 0x1f, R31 ;  /* 0x0000001fff007819 */ /* 0x000fe4000001141f */
[----:B------:R-:W-:Y:S02]  /*70c0*/  LOP3.LUT R31, R31, 0xfffffffc, RZ, 0xc0, !PT ;  /* 0xfffffffc1f1f7812 */ /* 0x000fe400078ec0ff */
[----:B------:R-:W-:-:S03]  /*70d0*/  LEA.HI R0, R0, R23, RZ, 0x3 ;  /* 0x0000001700007211 */ /* 0x000fc600078f18ff */
[----:B------:R-:W-:Y:S01]  /*70e0*/  IMAD.IADD R26, R26, 0x1, -R31 ;  /* 0x000000011a1a7824 */ /* 0x000fe200078e0a1f */
[----:B------:R-:W-:-:S05]  /*70f0*/  LOP3.LUT R0, R0, 0xfffffff8, RZ, 0xc0, !PT ;  /* 0xfffffff800007812 */ /* 0x000fca00078ec0ff */
[----:B------:R-:W-:Y:S01]  /*7100*/  IMAD.IADD R37, R23, 0x1, -R0 ;  /* 0x0000000117257824 */ /* 0x000fe200078e0a00 */
[----:B------:R-:W-:Y:S06]  /*7110*/  @!P0 BRA `(.L_x_11772) ;  /* 0x0000001400508947 */ /* 0x000fec0003800000 */
[----:B------:R-:W1:Y:S01]  /*7120*/  LDC R40, c[0x0][0x448] ;  /* 0x00011200ff287b82 */ /* 0x000e620000000800 */
        /* <DEDUP_REMOVED lines=8> */
[----:B-1----:R-:W-:-:S13]  /*71b0*/  ISETP.NE.AND P0, PT, R40, 0x1, PT ;  /* 0x000000012800780c */ /* 0x002fda0003f05270 */
[----:B------:R-:W1:Y:S08]  /*71c0*/  @P0 LDC R0, c[0x0][0x44c] ;  /* 0x00011300ff000b82 */ /* 0x000e700000000800 */
[----:B------:R-:W2:Y:S01]  /*71d0*/  @P0 LDC R5, c[0x0][0x450] ;  /* 0x00011400ff050b82 */ /* 0x000ea20000000800 */
[----:B-1----:R-:W-:-:S05]  /*71e0*/  @P0 IMAD.HI.U32 R0, R3, R0, RZ ;  /* 0x0000000003000227 */ /* 0x002fca00078e00ff */
[----:B--2---:R-:W-:-:S04]  /*71f0*/  @P0 SHF.R.U32.HI R3, RZ, R5, R0 ;  /* 0x00000005ff030219 */ /* 0x004fc80000011600 */
        /* <DEDUP_REMOVED lines=17> */
[----:B------:R1:W2:Y:S04]  /*7310*/  SHFL.IDX PT, R3, R7, RZ, 0x1c1f ;  /* 0x001c1fff07037589 */ /* 0x0002a800000e0000 */
[----:B------:R1:W3:Y:S04]  /*7320*/  SHFL.IDX PT, R0, R6, RZ, 0x1c1f ;  /* 0x001c1fff06007589 */ /* 0x0002e800000e0000 */
[----:B------:R1:W4:Y:S04]  /*7330*/  SHFL.IDX PT, R5, R10, RZ, 0x1c1f ;  /* 0x001c1fff0a057589 */ /* 0x00032800000e0000 */
[----:B------:R1:W0:Y:S02]  /*7340*/  SHFL.IDX PT, R14, R4, RZ, 0x1c1f ;  /* 0x001c1fff040e7589 */ /* 0x00022400000e0000 */
.L_x_12094:
        /* <DEDUP_REMOVED lines=9> */
[----:B---3--:R-:W-:Y:S01]  /*73e0*/  IMAD.MOV.U32 R8, RZ, RZ, R0 ;  /* 0x000000ffff087224 */ /* 0x008fe200078e0000 */
[----:B------:R-:W-:Y:S01]  /*73f0*/  ISETP.GE.AND P3, PT, R207, UR4, PT ;  /* 0x00000004cf007c0c */ /* 0x000fe2000bf66270 */
[----:B--2---:R-:W-:Y:S01]  /*7400*/  IMAD.MOV.U32 R9, RZ, RZ, R3 ;  /* 0x000000ffff097224 */ /* 0x004fe200078e0003 */
[----:B------:R-:W-:Y:S01]  /*7410*/  ISETP.GE.AND P2, PT, R200, UR4, PT ;  /* 0x00000004c8007c0c */ /* 0x000fe2000bf46270 */
[----:B----4-:R-:W-:Y:S01]  /*7420*/  IMAD.MOV.U32 R15, RZ, RZ, R5 ;  /* 0x000000ffff0f7224 */ /* 0x010fe200078e0005 */
[----:B------:R-:W-:-:S09]  /*7430*/  CS2R R28, SRZ ;  /* 0x00000000001c7805 */ /* 0x000fd2000001ff00 */
[C---:B0-----:R-:W-:Y:S01]  /*7440*/  @!P3 IMAD.SHL.U32 R13, R207.reuse, 0x2, RZ ;  /* 0x00000002cf0db824 */ /* 0x041fe200078e00ff */
[----:B------:R-:W-:Y:S01]  /*7450*/  @!P3 SHF.L.U64.HI R24, R207, 0x1, R32 ;  /* 0x00000001cf18b819 */ /* 0x000fe20000010220 */
[----:B------:R-:W-:-:S03]  /*7460*/  @!P2 IMAD.WIDE R30, R200, 0x2, R8 ;  /* 0x00000002c81ea825 */ /* 0x000fc600078e0208 */
        /* <DEDUP_REMOVED lines=12> */
.L_x_11775:
[----:B------:R-:W-:Y:S05]  /*7530*/  BSYNC B1 ;  /* 0x0000000000017941 */ /* 0x000fea0003800000 */
.L_x_11774:
[----:B----45:R-:W-:Y:S01]  /*7540*/  IMAD.MOV.U32 R5, RZ, RZ, R26 ;  /* 0x000000ffff057224 */ /* 0x030fe200078e001a */
[----:B------:R-:W-:Y:S01]  /*7550*/  UMOV UR4, 0xffffffff ;  /* 0xffffffff00047882 */ /* 0x000fe20000000000 */
[----:B0-----:R-:W-:Y:S02]  /*7560*/  IMAD.MOV.U32 R8, RZ, RZ, R27 ;  /* 0x000000ffff087224 */ /* 0x001fe400078e001b */
[----:B---3--:R-:W-:Y:S01]  /*7570*/  IMAD.MOV.U32 R0, RZ, RZ, R24 ;  /* 0x000000ffff007224 */ /* 0x008fe200078e0018 */
[----:B------:R-:W-:Y:S01]  /*7580*/  PRMT R35, R5, 0x7610, R35 ;  /* 0x0000761005237816 */ /* 0x000fe20000000023 */
[----:B--2---:R-:W-:Y:S01]  /*7590*/  IMAD.MOV.U32 R3, RZ, RZ, R25 ;  /* 0x000000ffff037224 */ /* 0x004fe200078e0019 */
[----:B------:R-:W-:Y:S01]  /*75a0*/  PRMT R43, R8, 0x7610, R43 ;  /* 0x00007610082b7816 */ /* 0x000fe2000000002b */
[----:B------:R-:W-:Y:S02]  /*75b0*/  IMAD.MOV.U32 R5, RZ, RZ, R20 ;  /* 0x000000ffff057224 */ /* 0x000fe400078e0014 */
        /* <DEDUP_REMOVED lines=10> */
[----:B------:R0:W3:Y:S04]  /*7660*/  SHFL.IDX PT, R0, R6, 0x1, 0x1c1f ;  /* 0x003c1f0006007f89 */ /* 0x0000e800000e0000 */
[----:B------:R0:W4:Y:S04]  /*7670*/  SHFL.IDX PT, R5, R10, 0x1, 0x1c1f ;  /* 0x003c1f000a057f89 */ /* 0x00012800000e0000 */
[----:B-1----:R-:W1:Y:S02]  /*7680*/  SHFL.IDX PT, R4, R4, 0x1, 0x1c1f ;  /* 0x003c1f0004047f89 */ /* 0x002e6400000e0000 */
.L_x_12100:
[----:B------:R-:W-:Y:S01]  /*7690*/  VIADD R39, R39, 0x40 ;  /* 0x0000004027277836 */ /* 0x000fe20000000000 */
[----:B0-----:R-:W-:Y:S01]  /*76a0*/  LEA.HI R6, R232, R232, RZ, 0x1 ;  /* 0x000000e8e8067211 */ /* 0x001fe200078f08ff */
[----:B------:R-:W-:Y:S01]  /*76b0*/  BSSY B1, `(.L_x_11777) ;  /* 0x000001e000017945 */ /* 0x000fe20003800000 */
[----:B------:R-:W-:Y:S02]  /*76c0*/  CS2R R10, SRZ ;  /* 0x00000000000a7805 */ /* 0x000fe4000001ff00 */
[----:B------:R-:W-:Y:S02]  /*76d0*/  CS2R R14, SRZ ;  /* 0x00000000000e7805 */ /* 0x000fe4000001ff00 */
[----:B------:R-:W-:Y:S02]  /*76e0*/  ISETP.GE.AND P0, PT, R39, R40, PT ;  /* 0x000000282700720c */ /* 0x000fe40003f06270 */
[----:B------:R-:W-:Y:S02]  /*76f0*/  CS2R R12, SRZ ;  /* 0x00000000000c7805 */ /* 0x000fe4000001ff00 */
[----:B------:R-:W-:-:S05]  /*7700*/  LOP3.LUT R7, R6, 0xfffffffe, RZ, 0xc0, !PT ;  /* 0xfffffffe06077812 */ /* 0x000fca00078ec0ff */
        /* <DEDUP_REMOVED lines=8> */
[----:B------:R-:W-:-:S09]  /*7790*/  CS2R R14, SRZ ;  /* 0x00000000000e7805 */ /* 0x000fd2000001ff00 */
[C---:B------:R-:W-:Y:S02]  /*77a0*/  @!P2 IMAD.WIDE R38, R200.reuse, 0x2, R6 ;  /* 0x00000002c826a825 */ /* 0x040fe400078e0206 */
[C---:B------:R-:W-:Y:S02]  /*77b0*/  @!P3 SHF.L.U64.HI R10, R207.reuse, 0x1, R32 ;  /* 0x00000001cf0ab819 */ /* 0x040fe40000010220 */
[----:B------:R-:W-:Y:S01]  /*77c0*/  @!P3 IMAD.SHL.U32 R7, R207, 0x2, RZ ;  /* 0x00000002cf07b824 */ /* 0x000fe200078e00ff */
[----:B------:R-:W-:Y:S02]  /*77d0*/  CS2R R8, SRZ ;  /* 0x0000000000087805 */ /* 0x000fe4000001ff00 */
[----:B------:R-:W-:Y:S01]  /*77e0*/  CS2R R12, SRZ ;  /* 0x00000000000c7805 */ /* 0x000fe2000001ff00 */
[----:B------:R0:W5:Y:S01]  /*77f0*/  @!P2 LD.E.64 R14, desc[UR38][R38.64] ;  /* 0x00000026260ea980 */ /* 0x000162000c101b00 */
[----:B-1--4-:R-:W-:Y:S01]  /*7800*/  @!P2 IMAD.WIDE R32, R200, 0x2, R4 ;  /* 0x00000002c820a825 */ /* 0x012fe200078e0204 */
[----:B------:R-:W-:-:S02]  /*7810*/  @!P3 IADD3 R30, P0, R0, R7, RZ ;  /* 0x00000007001eb210 */ /* 0x000fc40007f1e0ff */
[----:B------:R-:W-:Y:S02]  /*7820*/  @!P3 IADD3 R6, P1, R4, R7, RZ ;  /* 0x000000070406b210 */ /* 0x000fe40007f3e0ff */
[----:B------:R0:W5:Y:S01]  /*7830*/  @!P2 LD.E.64 R8, desc[UR38][R32.64] ;  /* 0x000000262008a980 */ /* 0x000162000c101b00 */
[--C-:B------:R-:W-:Y:S02]  /*7840*/  @!P3 IMAD.X R31, R3, 0x1, R10.reuse, P0 ;  /* 0x00000001031fb824 */ /* 0x100fe400000e060a */
[----:B------:R-:W-:Y:S01]  /*7850*/  @!P3 IMAD.X R7, R5, 0x1, R10, P1 ;  /* 0x000000010507b824 */ /* 0x000fe200008e060a */
[----:B------:R-:W-:Y:S02]  /*7860*/  CS2R R10, SRZ ;  /* 0x00000000000a7805 */ /* 0x000fe4000001ff00 */
[----:B------:R0:W5:Y:S04]  /*7870*/  @!P3 LD.E.64 R12, desc[UR38][R30.64] ;  /* 0x000000261e0cb980 */ /* 0x000168000c101b00 */
[----:B------:R0:W5:Y:S02]  /*7880*/  @!P3 LD.E.64 R10, desc[UR38][R6.64] ;  /* 0x00000026060ab980 */ /* 0x000164000c101b00 */
.L_x_11778:
[----:B------:R-:W-:Y:S05]  /*7890*/  BSYNC B1 ;  /* 0x0000000000017941 */ /* 0x000fea0003800000 */
.L_x_11777:
[----:B------:R-:W0:Y:S01]  /*78a0*/  SYNCS.PHASECHK.TRANS64.TRYWAIT P0, [R19+URZ+0x22800], R36 ;  /* 0x02280024130075a7 */ /* 0x000e22000800017f */
[----:B---3--:R-:W-:Y:S01]  /*78b0*/  IMAD.SHL.U32 R0, R37, 0x40, RZ ;  /* 0x0000004025007824 */ /* 0x008fe200078e00ff */
[----:B------:R-:W-:Y:S01]  /*78c0*/  VIADDMNMX R42, R40, -R209, 0x80, PT ;  /* 0x00000080282a7446 */ /* 0x000fe200038009d1 */
[----:B-1---5:R-:W-:Y:S01]  /*78d0*/  IMAD.MOV.U32 R4, RZ, RZ, R8 ;  /* 0x000000ffff047224 */ /* 0x022fe200078e0008 */
[----:B------:R-:W-:Y:S01]  /*78e0*/  BSSY B1, `(.L_x_11779) ;  /* 0x0000019000017945 */ /* 0x000fe20003800000 */
[----:B----4-:R-:W-:Y:S01]  /*78f0*/  IMAD.MOV.U32 R5, RZ, RZ, R11 ;  /* 0x000000ffff057224 */ /* 0x010fe200078e000b */
[----:B--2---:R-:W-:Y:S01]  /*7900*/  LOP3.LUT R3, R0, 0x1c0, RZ, 0xc0, !PT ;  /* 0x000001c000037812 */ /* 0x004fe200078ec0ff */
[----:B0-----:R-:W-:Y:S01]  /*7910*/  IMAD.MOV.U32 R6, RZ, RZ, R14 ;  /* 0x000000ffff067224 */ /* 0x001fe200078e000e */
[----:B------:R-:W-:Y:S01]  /*7920*/  PRMT R45, R4, 0x7610, R45 ;  /* 0x00007610042d7816 */ /* 0x000fe2000000002d */
[----:B------:R-:W-:Y:S01]  /*7930*/  IMAD.MOV.U32 R4, RZ, RZ, R10 ;  /* 0x000000ffff047224 */ /* 0x000fe200078e000a */
[----:B------:R-:W-:-:S02]  /*7940*/  LOP3.LUT R0, R3, 0x18, R16, 0xf8, !PT ;  /* 0x0000001803007812 */ /* 0x000fc400078ef810 */
[----:B------:R-:W-:Y:S02]  /*7950*/  SHF.R.U32.HI R3, RZ, 0x3, R3 ;  /* 0x00000003ff037819 */ /* 0x000fe40000011603 */
[----:B------:R-:W-:Y:S01]  /*7960*/  PRMT R46, R4, 0x5410, R5 ;  /* 0x00005410042e7816 */ /* 0x000fe20000000005 */
[----:B------:R-:W-:Y:S01]  /*7970*/  IMAD.MOV.U32 R4, RZ, RZ, R15 ;  /* 0x000000ffff047224 */ /* 0x000fe200078e000f */
[----:B------:R-:W-:Y:S01]  /*7980*/  LOP3.LUT R3, R0, R3, RZ, 0x3c, !PT ;  /* 0x0000000300037212 */ /* 0x000fe200078e3cff */
[----:B------:R-:W-:Y:S01]  /*7990*/  IMAD.MOV.U32 R0, RZ, RZ, R9 ;  /* 0x000000ffff007224 */ /* 0x000fe200078e0009 */
[----:B------:R-:W-:Y:S01]  /*79a0*/  PRMT R47, R6, 0x7610, R47 ;  /* 0x00007610062f7816 */ /* 0x000fe2000000002f */
[----:B------:R-:W-:Y:S01]  /*79b0*/  IMAD.MOV.U32 R5, RZ, RZ, R12 ;  /* 0x000000ffff057224 */ /* 0x000fe200078e000c */
[----:B------:R-:W-:Y:S02]  /*79c0*/  LOP3.LUT P2, RZ, R37, 0x4, RZ, 0xc0, !PT ;  /* 0x0000000425ff7812 */ /* 0x000fe4000784c0ff */
[----:B------:R-:W-:Y:S01]  /*79d0*/  PRMT R45, R45, 0x5410, R0 ;  /* 0x000054102d2d7816 */ /* 0x000fe20000000000 */
[----:B------:R-:W-:Y:S01]  /*79e0*/  IMAD R0, R220, 0x200, R3 ;  /* 0x00000200dc007824 */ /* 0x000fe200078e0203 */
[----:B------:R-:W-:-:S02]  /*79f0*/  PRMT R47, R47, 0x5410, R4 ;  /* 0x000054102f2f7816 */ /* 0x000fc40000000004 */
[----:B------:R-:W-:Y:S01]  /*7a00*/  PRMT R48, R5, 0x7610, R48 ;  /* 0x0000761005307816 */ /* 0x000fe20000000030 */
[----:B------:R-:W-:Y:S01]  /*7a10*/  IMAD R3, R0, 0x2, R19 ;  /* 0x0000000200037824 */ /* 0x000fe200078e0213 */
[----:B------:R-:W-:Y:S01]  /*7a20*/  ISETP.GE.AND P1, PT, R23, R42, PT ;  /* 0x0000002a1700720c */ /* 0x000fe20003f26270 */
[----:B------:R-:W-:Y:S02]  /*7a30*/  IMAD.MOV.U32 R5, RZ, RZ, R13 ;  /* 0x000000ffff057224 */ /* 0x000fe400078e000d */
[C---:B------:R-:W-:Y:S02]  /*7a40*/  VIADD R4, R3.reuse, 0x18400 ;  /* 0x0001840003047836 */ /* 0x040fe40000000000 */
[----:B------:R-:W-:Y:S01]  /*7a50*/  VIADD R0, R3, 0x18440 ;  /* 0x0001844003007836 */ /* 0x000fe20000000000 */
[----:B------:R-:W-:Y:S07]  /*7a60*/  @!P0 BRA `(.L_x_11780) ;  /* 0x000001d400e08947 */ /* 0x000fee0003800000 */
.L_x_12101:
[----:B------:R-:W-:Y:S05]  /*7a70*/  BSYNC B1 ;  /* 0x0000000000017941 */ /* 0x000fea0003800000 */
.L_x_11779:
        /* <DEDUP_REMOVED lines=25> */
[----:B0-----:R-:W-:Y:S01]  /*7c10*/  FMUL.FTZ R36, R4, R32 ;  /* 0x0000002004247220 */ /* 0x001fe20000410000 */
        /* <DEDUP_REMOVED lines=25> */
.L_x_11784:
[----:B------:R-:W-:Y:S05]  /*7db0*/  BSYNC B2 ;  /* 0x0000000000027941 */ /* 0x000fea0003800000 */
.L_x_11783:
[----:B------:R-:W-:Y:S05]  /*7dc0*/  @P1 BRA `(.L_x_11782) ;  /* 0x0000000000a81947 */ /* 0x000fea0003800000 */
[----:B-1----:R-:W1:Y:S01]  /*7dd0*/  LDS.128 R4, [R0] ;  /* 0x0000000000047984 */ /* 0x002e620000000c00 */
        /* <DEDUP_REMOVED lines=16> */
[----:B0-----:R-:W-:Y:S01]  /*7ee0*/  FFMA.FTZ R36, R24, R29, R32 ;  /* 0x0000001d18247223 */ /* 0x001fe20000010020 */
[----:B------:R-:W-:-:S02]  /*7ef0*/  HADD2.F32 R21, -RZ, R6.H1_H1 ;  /* 0x30000006ff157230 */ /* 0x000fc40000004100 */
[-C--:B------:R-:W-:Y:S01]  /*7f00*/  FMUL.FTZ R32, R4, R26.reuse ;  /* 0x0000001a04207220 */ /* 0x080fe20000410000 */
[C---:B------:R-:W-:Y:S01]  /*7f10*/  FFMA.FTZ R30, R7.reuse, R26, -R30 ;  /* 0x0000001a071e7223 */ /* 0x040fe2000001081e */
[----:B------:R-:W-:Y:S02]  /*7f20*/  HADD2.F32 R6, -RZ, R5.H0_H0 ;  /* 0x20000005ff067230 */ /* 0x000fe40000004100 */
[----:B------:R-:W-:Y:S01]  /*7f30*/  FFMA.FTZ R31, R24, R27, -R31 ;  /* 0x0000001b181f7223 */ /* 0x000fe2000001081f */
[----:B------:R-:W-:Y:S02]  /*7f40*/  HADD2.F32 R26, -RZ, R41.H1_H1 ;  /* 0x30000029ff1a7230 */ /* 0x000fe40000004100 */
        /* <DEDUP_REMOVED lines=18> */
.L_x_11782:
[----:B------:R-:W-:Y:S05]  /*8070*/  BSYNC B1 ;  /* 0x0000000000017941 */ /* 0x000fea0003800000 */
.L_x_11781:
[----:B------:R-:W-:-:S13]  /*8080*/  ISETP.GE.AND P0, PT, R231, R42, PT ;  /* 0x0000002ae700720c */ /* 0x000fda0003f06270 */
[----:B------:R-:W-:Y:S05]  /*8090*/  @P0 BRA `(.L_x_11785) ;  /* 0x0000001800480947 */ /* 0x000fea0003800000 */
[----:B-12---:R-:W1:Y:S01]  /*80a0*/  LDC R4, c[0x0][0x3f4] ;  /* 0x0000fd00ff047b82 */ /* 0x006e620000000800 */
[----:B------:R-:W-:Y:S01]  /*80b0*/  BSSY B1, `(.L_x_11786) ;  /* 0x000002e000017945 */ /* 0x000fe20003800000 */
[-C--:B-1----:R-:W-:Y:S02]  /*80c0*/  ISETP.GE.AND P0, PT, R200, R4.reuse, PT ;  /* 0x00000004c800720c */ /* 0x082fe40003f06270 */
[----:B------:R-:W-:-:S11]  /*80d0*/  ISETP.GE.AND P1, PT, R207, R4, PT ;  /* 0x00000004cf00720c */ /* 0x000fd60003f26270 */
[----:B------:R-:W-:Y:S05]  /*80e0*/  @P0 BRA `(.L_x_11787) ;  /* 0x0000000000a80947 */ /* 0x000fea0003800000 */
[----:B------:R-:W1:Y:S01]  /*80f0*/  LDS.128 R4, [R3+0x1a400] ;  /* 0x01a4000003047984 */ /* 0x000e620000000c00 */
        /* <DEDUP_REMOVED lines=41> */
.L_x_11787:
[----:B------:R-:W-:Y:S05]  /*8390*/  BSYNC B1 ;  /* 0x0000000000017941 */ /* 0x000fea0003800000 */
.L_x_11786:
[----:B------:R-:W-:Y:S05]  /*83a0*/  @P1 BRA `(.L_x_11785) ;  /* 0x0000001400841947 */ /* 0x000fea0003800000 */
[----:B-1----:R-:W1:Y:S01]  /*83b0*/  LDS.128 R4, [R0+0x2000] ;  /* 0x0020000000047984 */ /* 0x002e620000000c00 */
[--C-:B------:R-:W-:Y:S02]  /*83c0*/  SHF.R.U64 R25, R12, 0x10, R13.reuse ;  /* 0x000000100c197819 */ /* 0x100fe4000000120d */
[----:B------:R-:W-:Y:S01]  /*83d0*/  SHF.R.U32.HI R12, RZ, 0x10, R13 ;  /* 0x00000010ff0c7819 */ /* 0x000fe2000001160d */
[----:B------:R-:W-:Y:S01]  /*83e0*/  HADD2.F32 R13, -RZ, R46.H0_H0 ;  /* 0x2000002eff0d7230 */ /* 0x000fe20000004100 */
[--C-:B------:R-:W-:Y:S02]  /*83f0*/  SHF.R.U32.HI R14, RZ, 0x10, R11.reuse ;  /* 0x00000010ff0e7819 */ /* 0x100fe4000001160b */
[----:B------:R-:W-:Y:S01]  /*8400*/  SHF.R.U64 R24, R10, 0x10, R11 ;  /* 0x000000100a187819 */ /* 0x000fe2000000120b */
[----:B------:R-:W-:Y:S02]  /*8410*/  HADD2.F32 R12, -RZ, R12.H0_H0 ;  /* 0x2000000cff0c7230 */ /* 0x000fe40000004100 */
[----:B------:R-:W-:-:S02]  /*8420*/  HADD2.F32 R14, -RZ, R14.H0_H0 ;  /* 0x2000000eff0e7230 */ /* 0x000fc40000004100 */
[----:B------:R-:W-:Y:S02]  /*8430*/  HADD2.F32 R11, -RZ, R48.H0_H0 ;  /* 0x20000030ff0b7230 */ /* 0x000fe40000004100 */
        /* <DEDUP_REMOVED lines=9> */
[C---:B------:R-:W-:Y:S01]  /*84d0*/  FFMA.FTZ R20, R9.reuse, R12, -R20 ;  /* 0x0000000c09147223 */ /* 0x040fe20000010814 */
[----:B------:R-:W-:Y:S01]  /*84e0*/  FFMA.FTZ R21, R9, R14, R15 ;  /* 0x0000000e09157223 */ /* 0x000fe2000001000f */
[-C--:B------:R-:W-:Y:S01]  /*84f0*/  FMUL.FTZ R14, R4, R11.reuse ;  /* 0x0000000b040e7220 */ /* 0x080fe20000410000 */
[C---:B------:R-:W-:Y:S01]  /*8500*/  FFMA.FTZ R12, R3.reuse, R11, -R10 ;  /* 0x0000000b030c7223 */ /* 0x040fe2000001080a */
[--C-:B------:R-:W-:Y:S02]  /*8510*/  HADD2.F32 R6, -RZ, R5.reuse.H0_H0 ;  /* 0x20000005ff067230 */ /* 0x100fe40000004100 */
[----:B------:R-:W-:Y:S02]  /*8520*/  HADD2.F32 R11, -RZ, R46.H1_H1 ;  /* 0x3000002eff0b7230 */ /* 0x000fe40000004100 */
[----:B------:R-:W-:Y:S01]  /*8530*/  FFMA.FTZ R3, R3, R13, R14 ;  /* 0x0000000d03037223 */ /* 0x000fe2000001000e */
[----:B------:R-:W-:-:S02]  /*8540*/  HADD2.F32 R5, -RZ, R5.H1_H1 ;  /* 0x30000005ff057230 */ /* 0x000fc40000004100 */
[----:B------:R-:W-:Y:S02]  /*8550*/  HADD2.F32 R9, -RZ, R48.H1_H1 ;  /* 0x30000030ff097230 */ /* 0x000fe40000004100 */
[C---:B------:R-:W-:Y:S01]  /*8560*/  FMUL.FTZ R14, R8.reuse, R11 ;  /* 0x0000000b080e7220 */ /* 0x040fe20000410000 */
[----:B------:R-:W-:Y:S02]  /*8570*/  HADD2.F32 R10, -RZ, R24.H0_H0 ;  /* 0x20000018ff0a7230 */ /* 0x000fe40000004100 */
[----:B------:R-:W-:Y:S02]  /*8580*/  HADD2.F32 R4, -RZ, R25.H0_H0 ;  /* 0x20000019ff047230 */ /* 0x000fe40000004100 */
[-C--:B------:R-:W-:Y:S01]  /*8590*/  FMUL.FTZ R8, R8, R9.reuse ;  /* 0x0000000908087220 */ /* 0x080fe20000410000 */
[----:B------:R-:W-:Y:S01]  /*85a0*/  FFMA.FTZ R14, R7, R9, -R14 ;  /* 0x00000009070e7223 */ /* 0x000fe2000001080e */
[C---:B------:R-:W-:Y:S01]  /*85b0*/  FMUL.FTZ R13, R5.reuse, R10 ;  /* 0x0000000a050d7220 */ /* 0x040fe20000410000 */
[----:B------:R-:W-:Y:S01]  /*85c0*/  FMUL.FTZ R15, R5, R4 ;  /* 0x00000004050f7220 */ /* 0x000fe20000410000 */
[----:B------:R-:W-:-:S02]  /*85d0*/  FFMA.FTZ R11, R7, R11, R8 ;  /* 0x0000000b070b7223 */ /* 0x000fc40000010008 */
[C---:B------:R-:W-:Y:S01]  /*85e0*/  FFMA.FTZ R5, R6.reuse, R4, -R13 ;  /* 0x0000000406057223 */ /* 0x040fe2000001080d */
[----:B------:R-:W-:Y:S01]  /*85f0*/  F2FP.F16.F32.PACK_AB R7, R21, R20 ;  /* 0x000000141507723e */ /* 0x000fe200000000ff */
[----:B------:R-:W-:Y:S01]  /*8600*/  FFMA.FTZ R10, R6, R10, R15 ;  /* 0x0000000a060a7223 */ /* 0x000fe2000001000f */
[----:B------:R-:W-:Y:S02]  /*8610*/  F2FP.F16.F32.PACK_AB R4, R3, R12 ;  /* 0x0000000c0304723e */ /* 0x000fe400000000ff */
[----:B------:R-:W-:Y:S02]  /*8620*/  F2FP.F16.F32.PACK_AB R6, R11, R14 ;  /* 0x0000000e0b06723e */ /* 0x000fe400000000ff */
[----:B------:R-:W-:-:S05]  /*8630*/  F2FP.F16.F32.PACK_AB R5, R10, R5 ;  /* 0x000000050a05723e */ /* 0x000fca00000000ff */
[----:B------:R3:W-:Y:S01]  /*8640*/  STS.128 [R0+0x2000], R4 ;  /* 0x0020000400007388 */ /* 0x0007e20000000c00 */
[----:B------:R-:W-:Y:S05]  /*8650*/  BRA `(.L_x_11785) ;  /* 0x0000001000d87947 */ /* 0x000fea0003800000 */
.L_x_11772:
[----:B------:R-:W1:Y:S01]  /*8660*/  LDC R36, c[0x0][0x448] ;  /* 0x00011200ff247b82 */ /* 0x000e620000000800 */
[----:B------:R-:W-:Y:S01]  /*8670*/  IMAD R3, R26, 0x40, R39 ;  /* 0x000000401a037824 */ /* 0x000fe200078e0227 */
[----:B------:R-:W-:Y:S01]  /*8680*/  ULDC.64 UR4, c[0x0][0x3f8] ;  /* 0x0000fe0000047ab9 */ /* 0x000fe20000000a00 */
[----:B------:R-:W-:Y:S01]  /*8690*/  ULDC.64 UR6, c[0x0][0x408] ;  /* 0x0001020000067ab9 */ /* 0x000fe20000000a00 */
[----:B------:R-:W-:Y:S01]  /*86a0*/  IMAD.MOV.U32 R26, RZ, RZ, R24 ;  /* 0x000000ffff1a7224 */ /* 0x000fe200078e0018 */
[----:B------:R-:W-:Y:S01]  /*86b0*/  SHF.R.S32.HI R43, RZ, 0x1f, R16 ;  /* 0x0000001fff2b7819 */ /* 0x000fe20000011410 */
[----:B------:R-:W-:Y:S01]  /*86c0*/  IMAD.MOV.U32 R4, RZ, RZ, R152 ;  /* 0x000000ffff047224 */ /* 0x000fe200078e0098 */
[----:B-1----:R-:W-:-:S13]  /*86d0*/  ISETP.NE.AND P0, PT, R36, 0x1, PT ;  /* 0x000000012400780c */ /* 0x002fda0003f05270 */
[----:B------:R-:W1:Y:S08]  /*86e0*/  @P0 LDC R0, c[0x0][0x44c] ;  /* 0x00011300ff000b82 */ /* 0x000e700000000800 */
[----:B------:R-:W2:Y:S01]  /*86f0*/  @P0 LDC R5, c[0x0][0x450] ;  /* 0x00011400ff050b82 */ /* 0x000ea20000000800 */
[----:B-1----:R-:W-:-:S05]  /*8700*/  @P0 IMAD.HI.U32 R0, R3, R0, RZ ;  /* 0x0000000003000227 */ /* 0x002fca00078e00ff */
[----:B--2---:R-:W-:Y:S01]  /*8710*/  @P0 SHF.R.U32.HI R3, RZ, R5, R0 ;  /* 0x00000005ff030219 */ /* 0x004fe20000011600 */
        /* <DEDUP_REMOVED lines=18> */
[----:B------:R-:W1:Y:S01]  /*8840*/  LDC R41, c[0x0][0x3f4] ;  /* 0x0000fd00ff297b82 */ /* 0x000e620000000800 */
[----:B------:R-:W2:Y:S01]  /*8850*/  SHFL.IDX PT, R3, R25, RZ, 0x1c1f ;  /* 0x001c1fff19037589 */ /* 0x000ea200000e0000 */
[----:B------:R-:W-:-:S03]  /*8860*/  IMAD R36, R203, R36, RZ ;  /* 0x00000024cb247224 */ /* 0x000fc600078e02ff */
[----:B------:R-:W3:Y:S04]  /*8870*/  SHFL.IDX PT, R0, R26, RZ, 0x1c1f ;  /* 0x001c1fff1a007589 */ /* 0x000ee800000e0000 */
[----:B------:R-:W4:Y:S04]  /*8880*/  SHFL.IDX PT, R14, R27, RZ, 0x1c1f ;  /* 0x001c1fff1b0e7589 */ /* 0x000f2800000e0000 */
[----:B------:R-:W5:Y:S01]  /*8890*/  SHFL.IDX PT, R4, R24, RZ, 0x1c1f ;  /* 0x001c1fff18047589 */ /* 0x000f6200000e0000 */
[----:B-1----:R-:W-:-:S04]  /*88a0*/  ISETP.GE.AND P0, PT, R16, R41, PT ;  /* 0x000000291000720c */ /* 0x002fc80003f06270 */
[----:B------:R-:W-:-:S13]  /*88b0*/  ISETP.GE.OR P1, PT, R39, R36, P0 ;  /* 0x000000242700720c */ /* 0x000fda0000726670 */
[C---:B------:R-:W-:Y:S01]  /*88c0*/  @!P1 IMAD.SHL.U32 R5, R16.reuse, 0x2, RZ ;  /* 0x0000000210059824 */ /* 0x040fe200078e00ff */
[----:B------:R-:W-:-:S04]  /*88d0*/  @!P1 SHF.L.U64.HI R21, R16, 0x1, R43 ;  /* 0x0000000110159819 */ /* 0x000fc8000001022b */
[----:B--2---:R-:W-:-:S05]  /*88e0*/  @!P1 IADD3 R6, P2, R3, R5, RZ ;  /* 0x0000000503069210 */ /* 0x004fca0007f5e0ff */
[----:B---3--:R-:W-:-:S05]  /*88f0*/  @!P1 IMAD.X R7, R0, 0x1, R21, P2 ;  /* 0x0000000100079824 */ /* 0x008fca00010e0615 */
[----:B------:R-:W2:Y:S01]  /*8900*/  @!P1 LD.E.128 R8, desc[UR38][R6.64] ;  /* 0x0000002606089980 */ /* 0x000ea2000c101d00 */
[----:B----4-:R-:W-:-:S05]  /*8910*/  @!P1 IADD3 R14, P2, R14, R5, RZ ;  /* 0x000000050e0e9210 */ /* 0x010fca0007f5e0ff */
[----:B-----5:R-:W-:-:S04]  /*8920*/  @!P1 IMAD.X R3, R4, 0x1, R21, P2 ;  /* 0x0000000104039824 */ /* 0x020fc800010e0615 */
[----:B------:R-:W-:-:S05]  /*8930*/  @!P1 IMAD.MOV.U32 R15, RZ, RZ, R3 ;  /* 0x000000ffff0f9224 */ /* 0x000fca00078e0003 */
[----:B------:R1:W3:Y:S01]  /*8940*/  @!P1 LD.E.128 R4, desc[UR38][R14.64] ;  /* 0x000000260e049980 */ /* 0x0002e2000c101d00 */
[----:B------:R-:W-:Y:S02]  /*8950*/  CS2R R20, SRZ ;  /* 0x0000000000147805 */ /* 0x000fe4000001ff00 */
[----:B------:R-:W-:Y:S02]  /*8960*/  CS2R R30, SRZ ;  /* 0x00000000001e7805 */ /* 0x000fe4000001ff00 */
[----:B------:R-:W-:Y:S01]  /*8970*/  CS2R R32, SRZ ;  /* 0x0000000000207805 */ /* 0x000fe2000001ff00 */
[----:B------:R-:W4:Y:S01]  /*8980*/  SHFL.IDX PT, R24, R24, 0x1, 0x1c1f ;  /* 0x003c1f0018187f89 */ /* 0x000f2200000e0000 */
[----:B------:R-:W-:-:S03]  /*8990*/  CS2R R28, SRZ ;  /* 0x00000000001c7805 */ /* 0x000fc6000001ff00 */
[----:B-1----:R1:W0:Y:S01]  /*89a0*/  SHFL.IDX PT, R14, R27, 0x1, 0x1c1f ;  /* 0x003c1f001b0e7f89 */ /* 0x00222200000e0000 */
[----:B--2---:R-:W-:Y:S02]  /*89b0*/  @!P1 IMAD.MOV.U32 R20, RZ, RZ, R8 ;  /* 0x000000ffff149224 */ /* 0x004fe400078e0008 */
[----:B------:R-:W-:Y:S02]  /*89c0*/  @!P1 IMAD.MOV.U32 R21, RZ, RZ, R9 ;  /* 0x000000ffff159224 */ /* 0x000fe400078e0009 */
[----:B------:R-:W-:Y:S02]  /*89d0*/  IMAD.MOV.U32 R0, RZ, RZ, R20 ;  /* 0x000000ffff007224 */ /* 0x000fe400078e0014 */
[----:B------:R-:W-:Y:S02]  /*89e0*/  IMAD.MOV.U32 R3, RZ, RZ, R21 ;  /* 0x000000ffff037224 */ /* 0x000fe400078e0015 */
[----:B------:R-:W-:Y:S01]  /*89f0*/  @!P1 IMAD.MOV.U32 R28, RZ, RZ, R10 ;  /* 0x000000ffff1c9224 */ /* 0x000fe200078e000a */
[----:B------:R-:W-:Y:S01]  /*8a00*/  PRMT R53, R53, 0x5410, R0 ;  /* 0x0000541035357816 */ /* 0x000fe20000000000 */
[----:B------:R-:W-:Y:S01]  /*8a10*/  @!P1 IMAD.MOV.U32 R29, RZ, RZ, R11 ;  /* 0x000000ffff1d9224 */ /* 0x000fe200078e000b */
[----:B------:R-:W-:Y:S01]  /*8a20*/  PRMT R40, R40, 0x5410, R3 ;  /* 0x0000541028287816 */ /* 0x000fe20000000003 */
[----:B------:R1:W2:Y:S01]  /*8a30*/  SHFL.IDX PT, R0, R26, 0x1, 0x1c1f ;  /* 0x003c1f001a007f89 */ /* 0x0002a200000e0000 */
[----:B------:R-:W-:-:S02]  /*8a40*/  IMAD.MOV.U32 R8, RZ, RZ, R28 ;  /* 0x000000ffff087224 */ /* 0x000fc400078e001c */
[----:B---3--:R-:W-:Y:S01]  /*8a50*/  @!P1 IMAD.MOV.U32 R30, RZ, RZ, R4 ;  /* 0x000000ffff1e9224 */ /* 0x008fe200078e0004 */
[----:B------:R1:W3:Y:S01]  /*8a60*/  SHFL.IDX PT, R3, R25, 0x1, 0x1c1f ;  /* 0x003c1f0019037f89 */ /* 0x0002e200000e0000 */
[----:B------:R-:W-:Y:S02]  /*8a70*/  @!P1 IMAD.MOV.U32 R31, RZ, RZ, R5 ;  /* 0x000000ffff1f9224 */ /* 0x000fe400078e0005 */
[----:B------:R-:W-:Y:S02]  /*8a80*/  @!P1 IMAD.MOV.U32 R33, RZ, RZ, R7 ;  /* 0x000000ffff219224 */ /* 0x000fe400078e0007 */
[----:B------:R-:W-:Y:S02]  /*8a90*/  @!P1 IMAD.MOV.U32 R32, RZ, RZ, R6 ;  /* 0x000000ffff209224 */ /* 0x000fe400078e0006 */
[----:B------:R-:W-:Y:S02]  /*8aa0*/  IMAD.MOV.U32 R4, RZ, RZ, R30 ;  /* 0x000000ffff047224 */ /* 0x000fe400078e001e */
[----:B------:R-:W-:-:S02]  /*8ab0*/  IMAD.MOV.U32 R5, RZ, RZ, R31 ;  /* 0x000000ffff057224 */ /* 0x000fc400078e001f */
[----:B------:R-:W-:Y:S02]  /*8ac0*/  IMAD.MOV.U32 R7, RZ, RZ, R33 ;  /* 0x000000ffff077224 */ /* 0x000fe400078e0021 */
[----:B------:R-:W-:Y:S01]  /*8ad0*/  IMAD.MOV.U32 R9, RZ, RZ, R29 ;  /* 0x000000ffff097224 */ /* 0x000fe200078e001d */
[----:B------:R-:W-:Y:S01]  /*8ae0*/  PRMT R40, R5, 0x7610, R40 ;  /* 0x0000761005287816 */ /* 0x000fe20000000028 */
[----:B------:R-:W-:Y:S01]  /*8af0*/  IMAD.MOV.U32 R6, RZ, RZ, R32 ;  /* 0x000000ffff067224 */ /* 0x000fe200078e0020 */
[----:B------:R-:W-:Y:S02]  /*8b00*/  PRMT R46, R4, 0x5410, R7 ;  /* 0x00005410042e7816 */ /* 0x000fe40000000007 */
[----:B------:R-:W-:Y:S02]  /*8b10*/  CS2R R4, SRZ ;  /* 0x0000000000047805 */ /* 0x000fe4000001ff00 */
[----:B------:R-:W-:Y:S02]  /*8b20*/  PRMT R35, R8, 0x5410, R9 ;  /* 0x0000541008237816 */ /* 0x000fe40000000009 */
[----:B012-4-:R-:W-:-:S07]  /*8b30*/  PRMT R53, R6, 0x7610, R53 ;  /* 0x0000761006357816 */ /* 0x017fce0000000035 */
.L_x_12111:
[----:B------:R-:W-:Y:S01]  /*8b40*/  VIADD R39, R39, 0x40 ;  /* 0x0000004027277836 */ /* 0x000fe20000000000 */
[----:B------:R-:W-:Y:S01]  /*8b50*/  LEA.HI R6, R232, R232, RZ, 0x1 ;  /* 0x000000e8e8067211 */ /* 0x000fe200078f08ff */
[----:B------:R-:W-:Y:S01]  /*8b60*/  BSSY B1, `(.L_x_11789) ;  /* 0x0000015000017945 */ /* 0x000fe20003800000 */
[----:B------:R-:W-:Y:S02]  /*8b70*/  CS2R R8, SRZ ;  /* 0x0000000000087805 */ /* 0x000fe4000001ff00 */
[----:B------:R-:W-:Y:S02]  /*8b80*/  CS2R R10, SRZ ;  /* 0x00000000000a7805 */ /* 0x000fe4000001ff00 */
[----:B------:R-:W-:Y:S02]  /*8b90*/  ISETP.GE.AND P1, PT, R39, R36, PT ;  /* 0x000000242700720c */ /* 0x000fe40003f26270 */
[----:B------:R-:W-:-:S05]  /*8ba0*/  LOP3.LUT R7, R6, 0xfffffffe, RZ, 0xc0, !PT ;  /* 0xfffffffe06077812 */ /* 0x000fca00078ec0ff */
[----:B------:R-:W-:Y:S01]  /*8bb0*/  IMAD.IADD R12, R232, 0x1, -R7 ;  /* 0x00000001e80c7824 */ /* 0x000fe200078e0a07 */
[----:B------:R-:W-:-:S04]  /*8bc0*/  CS2R R6, SRZ ;  /* 0x0000000000067805 */ /* 0x000fc8000001ff00 */
[----:B------:R-:W-:Y:S01]  /*8bd0*/  SHF.L.U32 R12, R12, 0x1f, RZ ;  /* 0x0000001f0c0c7819 */ /* 0x000fe200000006ff */
[----:B------:R-:W-:Y:S06]  /*8be0*/  @P1 BRA `(.L_x_11790) ;  /* 0x0000000000301947 */ /* 0x000fec0003800000 */
[----:B------:R-:W-:Y:S02]  /*8bf0*/  CS2R R6, SRZ ;  /* 0x0000000000067805 */ /* 0x000fe4000001ff00 */
[----:B------:R-:W-:Y:S02]  /*8c00*/  CS2R R8, SRZ ;  /* 0x0000000000087805 */ /* 0x000fe4000001ff00 */
[----:B------:R-:W-:Y:S01]  /*8c10*/  CS2R R10, SRZ ;  /* 0x00000000000a7805 */ /* 0x000fe2000001ff00 */
[----:B------:R-:W-:Y:S06]  /*8c20*/  @P0 BRA `(.L_x_11790) ;  /* 0x0000000000200947 */ /* 0x000fec0003800000 */
[C---:B------:R-:W-:Y:S01]  /*8c30*/  IMAD.SHL.U32 R4, R16.reuse, 0x2, RZ ;  /* 0x0000000210047824 */ /* 0x040fe200078e00ff */
[----:B------:R-:W-:-:S04]  /*8c40*/  SHF.L.U64.HI R5, R16, 0x1, R43 ;  /* 0x0000000110057819 */ /* 0x000fc8000001022b */
[-C--:B---3--:R-:W-:Y:S02]  /*8c50*/  IADD3 R8, P1, R3, R4.reuse, RZ ;  /* 0x0000000403087210 */ /* 0x088fe40007f3e0ff */
[----:B------:R-:W-:-:S03]  /*8c60*/  IADD3 R4, P2, R14, R4, RZ ;  /* 0x000000040e047210 */ /* 0x000fc60007f5e0ff */
[--C-:B------:R-:W-:Y:S02]  /*8c70*/  IMAD.X R9, R0, 0x1, R5.reuse, P1 ;  /* 0x0000000100097824 */ /* 0x100fe400008e0605 */
[----:B------:R-:W-:-:S04]  /*8c80*/  IMAD.X R5, R24, 0x1, R5, P2 ;  /* 0x0000000118057824 */ /* 0x000fc800010e0605 */
[----:B------:R-:W5:Y:S04]  /*8c90*/  LD.E.128 R8, desc[UR38][R8.64] ;  /* 0x0000002608087980 */ /* 0x000f68000c101d00 */
[----:B------:R-:W5:Y:S02]  /*8ca0*/  LD.E.128 R4, desc[UR38][R4.64] ;  /* 0x0000002604047980 */ /* 0x000f64000c101d00 */
.L_x_11790:
[----:B------:R-:W-:Y:S05]  /*8cb0*/  BSYNC B1 ;  /* 0x0000000000017941 */ /* 0x000fea0003800000 */
.L_x_11789:
[----:B------:R-:W0:Y:S01]  /*8cc0*/  SYNCS.PHASECHK.TRANS64.TRYWAIT P1, [R19+URZ+0x22800], R12 ;  /* 0x0228000c130075a7 */ /* 0x000e22000802017f */
[----:B-----5:R-:W-:Y:S01]  /*8cd0*/  IMAD.MOV.U32 R0, RZ, RZ, R4 ;  /* 0x000000ffff007224 */ /* 0x020fe200078e0004 */
[----:B------:R-:W-:Y:S01]  /*8ce0*/  VIADDMNMX R36, R36, -R209, 0x80, PT ;  /* 0x0000008024247446 */ /* 0x000fe200038009d1 */
[----:B---3--:R-:W-:Y:S01]  /*8cf0*/  IMAD.MOV.U32 R3, RZ, RZ, R5 ;  /* 0x000000ffff037224 */ /* 0x008fe200078e0005 */
[----:B------:R-:W-:Y:S01]  /*8d00*/  BSSY B1, `(.L_x_11791) ;  /* 0x000000c000017945 */ /* 0x000fe20003800000 */
[----:B------:R-:W-:Y:S01]  /*8d10*/  IMAD.MOV.U32 R13, RZ, RZ, R8 ;  /* 0x000000ffff0d7224 */ /* 0x000fe200078e0008 */
[-C--:B------:R-:W-:Y:S01]  /*8d20*/  ISETP.GE.OR P2, PT, R23, R36.reuse, P0 ;  /* 0x000000241700720c */ /* 0x080fe20000746670 */
[----:B------:R-:W-:Y:S01]  /*8d30*/  IMAD.MOV.U32 R14, RZ, RZ, R9 ;  /* 0x000000ffff0e7224 */ /* 0x000fe200078e0009 */
[----:B------:R-:W-:Y:S01]  /*8d40*/  PRMT R54, R0, 0x5410, R3 ;  /* 0x0000541000367816 */ /* 0x000fe20000000003 */
[----:B------:R-:W-:Y:S01]  /*8d50*/  IMAD.MOV.U32 R0, RZ, RZ, R6 ;  /* 0x000000ffff007224 */ /* 0x000fe200078e0006 */
[----:B------:R-:W-:Y:S01]  /*8d60*/  ISETP.GE.OR P0, PT, R231, R36, P0 ;  /* 0x00000024e700720c */ /* 0x000fe20000706670 */
[----:B------:R-:W-:Y:S01]  /*8d70*/  IMAD.MOV.U32 R3, RZ, RZ, R7 ;  /* 0x000000ffff037224 */ /* 0x000fe200078e0007 */
[----:B------:R-:W-:Y:S01]  /*8d80*/  PRMT R56, R13, 0x5410, R14 ;  /* 0x000054100d387816 */ /* 0x000fe2000000000e */
[----:B------:R-:W-:-:S03]  /*8d90*/  IMAD.IADD R39, R16, 0x1, R41 ;  /* 0x0000000110277824 */ /* 0x000fc600078e0229 */
[----:B------:R-:W-:Y:S01]  /*8da0*/  PRMT R55, R0, 0x5410, R3 ;  /* 0x0000541000377816 */ /* 0x000fe20000000003 */
[----:B0-----:R-:W-:Y:S06]  /*8db0*/  @!P1 BRA `(.L_x_11792) ;  /* 0x000001c800889947 */ /* 0x001fec0003800000 */
.L_x_12112:
[----:B------:R-:W-:Y:S05]  /*8dc0*/  BSYNC B1 ;  /* 0x0000000000017941 */ /* 0x000fea0003800000 */
.L_x_11791:
[----:B------:R-:W-:Y:S01]  /*8dd0*/  BSSY B1, `(.L_x_11793) ;  /* 0x0000063000017945 */ /* 0x000fe20003800000 */
[----:B------:R-:W-:Y:S01]  /*8de0*/  IMAD.MOV.U32 R0, RZ, RZ, R10 ;  /* 0x000000ffff007224 */ /* 0x000fe200078e000a */
[----:B------:R-:W-:Y:S01]  /*8df0*/  LOP3.LUT R39, R39, 0x38, RZ, 0xc0, !PT ;  /* 0x0000003827277812 */ /* 0x000fe200078ec0ff */
[----:B------:R-:W-:Y:S01]  /*8e00*/  IMAD.MOV.U32 R3, RZ, RZ, R11 ;  /* 0x000000ffff037224 */ /* 0x000fe200078e000b */
[----:B------:R-:W-:Y:S06]  /*8e10*/  @P2 BRA `(.L_x_11794) ;  /* 0x0000000400782947 */ /* 0x000fec0003800000 */
[----:B------:R-:W-:Y:S01]  /*8e20*/  IMAD.SHL.U32 R37, R37, 0x40, RZ ;  /* 0x0000004025257824 */ /* 0x000fe200078e00ff */
[--C-:B------:R-:W-:Y:S01]  /*8e30*/  SHF.R.U64 R50, R30, 0x10, R31.reuse ;  /* 0x000000101e327819 */ /* 0x100fe2000000121f */
[----:B------:R-:W-:Y:S01]  /*8e40*/  HADD2.F32 R41, -RZ, R40.H0_H0 ;  /* 0x20000028ff297230 */ /* 0x000fe20000004100 */
[----:B------:R-:W-:Y:S02]  /*8e50*/  SHF.R.U32.HI R36, RZ, 0x10, R31 ;  /* 0x00000010ff247819 */ /* 0x000fe4000001161f */
[----:B------:R-:W-:Y:S02]  /*8e60*/  LOP3.LUT R37, R37, 0x1c0, RZ, 0xc0, !PT ;  /* 0x000001c025257812 */ /* 0x000fe400078ec0ff */
[----:B------:R-:W-:Y:S01]  /*8e70*/  SHF.R.U64 R52, R20, 0x10, R21 ;  /* 0x0000001014347819 */ /* 0x000fe20000001215 */
[----:B------:R-:W-:Y:S01]  /*8e80*/  HADD2.F32 R36, -RZ, R36.H0_H0 ;  /* 0x20000024ff247230 */ /* 0x000fe20000004100 */
[----:B------:R-:W-:Y:S02]  /*8e90*/  SHF.R.U32.HI R14, RZ, 0x3, R37 ;  /* 0x00000003ff0e7819 */ /* 0x000fe40000011625 */
[----:B0-----:R-:W-:-:S02]  /*8ea0*/  LOP3.LUT R12, R37, 0x38, R16, 0xf8, !PT ;  /* 0x00000038250c7812 */ /* 0x001fc400078ef810 */
[----:B------:R-:W-:Y:S01]  /*8eb0*/  LOP3.LUT R25, R14, R39, R37, 0x1e, !PT ;  /* 0x000000270e197212 */ /* 0x000fe200078e1e25 */
[----:B------:R-:W-:Y:S01]  /*8ec0*/  HADD2.F32 R37, -RZ, R40.H1_H1 ;  /* 0x30000028ff257230 */ /* 0x000fe20000004100 */
[----:B------:R-:W-:Y:S02]  /*8ed0*/  LOP3.LUT R13, R12, R14, RZ, 0x3c, !PT ;  /* 0x0000000e0c0d7212 */ /* 0x000fe400078e3cff */
[----:B------:R-:W-:Y:S01]  /*8ee0*/  SHF.R.U32.HI R38, RZ, 0x10, R21 ;  /* 0x00000010ff267819 */ /* 0x000fe20000011615 */
[----:B------:R-:W-:Y:S01]  /*8ef0*/  IMAD R24, R220, 0x200, R25 ;  /* 0x00000200dc187824 */ /* 0x000fe200078e0219 */
[----:B------:R-:W-:Y:S01]  /*8f00*/  SHF.R.U64 R49, R32, 0x10, R33 ;  /* 0x0000001020317819 */ /* 0x000fe20000001221 */
[----:B------:R-:W-:Y:S01]  /*8f10*/  IMAD R12, R220, 0x200, R13 ;  /* 0x00000200dc0c7824 */ /* 0x000fe200078e020d */
[----:B------:R-:W-:Y:S01]  /*8f20*/  SHF.R.U32.HI R42, RZ, 0x10, R33 ;  /* 0x00000010ff2a7819 */ /* 0x000fe20000011621 */
[----:B------:R-:W-:Y:S01]  /*8f30*/  IMAD R48, R24, 0x2, R19 ;  /* 0x0000000218307824 */ /* 0x000fe200078e0213 */
[----:B------:R-:W-:Y:S01]  /*8f40*/  SHF.R.U64 R51, R28, 0x10, R29 ;  /* 0x000000101c337819 */ /* 0x000fe2000000121d */
[----:B------:R-:W-:Y:S01]  /*8f50*/  IMAD R47, R12, 0x2, R19 ;  /* 0x000000020c2f7824 */ /* 0x000fe200078e0213 */
[----:B------:R-:W-:-:S02]  /*8f60*/  SHF.R.U32.HI R44, RZ, 0x10, R29 ;  /* 0x00000010ff2c7819 */ /* 0x000fc4000001161d */
        /* <DEDUP_REMOVED lines=8> */
[C---:B------:R-:W-:Y:S01]  /*8ff0*/  FMUL.FTZ R38, R31.reuse, R36 ;  /* 0x000000241f267220 */ /* 0x040fe20000410000 */
        /* <DEDUP_REMOVED lines=8> */
[----:B------:R-:W-:Y:S02]  /*9080*/  HADD2.F32 R28, -RZ, R15.H0_H0 ;  /* 0x2000000fff1c7230 */ /* 0x000fe40000004100 */
[C---:B------:R-:W-:Y:S01]  /*9090*/  FMUL.FTZ R31, R32.reuse, R43 ;  /* 0x0000002b201f7220 */ /* 0x040fe20000410000 */
[----:B------:R-:W-:Y:S02]  /*90a0*/  HADD2.F32 R33, -RZ, R27.H1_H1 ;  /* 0x3000001bff217230 */ /* 0x000fe40000004100 */
[-C--:B------:R-:W-:Y:S01]  /*90b0*/  FMUL.FTZ R32, R32, R37.reuse ;  /* 0x0000002520207220 */ /* 0x080fe20000410000 */
[----:B------:R-:W-:Y:S02]  /*90c0*/  HADD2.F32 R38, -RZ, R42.H0_H0 ;  /* 0x2000002aff267230 */ /* 0x000fe40000004100 */
[C---:B------:R-:W-:Y:S01]  /*90d0*/  FFMA.FTZ R37, R28.reuse, R37, -R31 ;  /* 0x000000251c257223 */ /* 0x040fe2000001081f */
[----:B------:R-:W-:Y:S02]  /*90e0*/  HADD2.F32 R29, -RZ, R15.H1_H1 ;  /* 0x3000000fff1d7230 */ /* 0x000fe40000004100 */
[----:B------:R-:W-:Y:S01]  /*90f0*/  FFMA.FTZ R43, R28, R43, R32 ;  /* 0x0000002b1c2b7223 */ /* 0x000fe20000010020 */
[----:B------:R-:W-:-:S02]  /*9100*/  HADD2.F32 R30, -RZ, R44.H0_H0 ;  /* 0x2000002cff1e7230 */ /* 0x000fc40000004100 */
[----:B------:R-:W-:Y:S01]  /*9110*/  FFMA.FTZ R42, R21, R36, R20 ;  /* 0x00000024152a7223 */ /* 0x000fe20000010014 */
[----:B------:R-:W-:Y:S02]  /*9120*/  HADD2.F32 R25, -RZ, R24.H0_H0 ;  /* 0x20000018ff197230 */ /* 0x000fe40000004100 */
[C---:B------:R-:W-:Y:S01]  /*9130*/  FMUL.FTZ R28, R33.reuse, R38 ;  /* 0x00000026211c7220 */ /* 0x040fe20000410000 */
[----:B------:R-:W-:Y:S02]  /*9140*/  HADD2.F32 R32, -RZ, R46.H0_H0 ;  /* 0x2000002eff207230 */ /* 0x000fe40000004100 */
[-C--:B------:R-:W-:Y:S01]  /*9150*/  FMUL.FTZ R46, R33, R30.reuse ;  /* 0x0000001e212e7220 */ /* 0x080fe20000410000 */
[----:B------:R-:W-:Y:S02]  /*9160*/  HADD2.F32 R20, -RZ, R53.H1_H1 ;  /* 0x30000035ff147230 */ /* 0x000fe40000004100 */
[----:B------:R-:W-:Y:S01]  /*9170*/  FFMA.FTZ R44, R29, R30, -R28 ;  /* 0x0000001e1d2c7223 */ /* 0x000fe2000001081c */
[----:B------:R-:W-:-:S02]  /*9180*/  HADD2.F32 R13, -RZ, R12.H0_H0 ;  /* 0x2000000cff0d7230 */ /* 0x000fc40000004100 */
[C---:B------:R-:W-:Y:S01]  /*9190*/  FMUL.FTZ R36, R25.reuse, R32 ;  /* 0x0000002019247220 */ /* 0x040fe20000410000 */
[----:B------:R-:W-:Y:S02]  /*91a0*/  HADD2.F32 R27, -RZ, R26.H0_H0 ;  /* 0x2000001aff1b7230 */ /* 0x000fe40000004100 */
[----:B------:R-:W-:Y:S01]  /*91b0*/  FMUL.FTZ R25, R25, R20 ;  /* 0x0000001419197220 */ /* 0x000fe20000410000 */
[----:B------:R-:W-:Y:S02]  /*91c0*/  HADD2.F32 R30, -RZ, R53.H0_H0 ;  /* 0x20000035ff1e7230 */ /* 0x000fe40000004100 */
[----:B------:R-:W-:Y:S01]  /*91d0*/  FFMA.FTZ R46, R29, R38, R46 ;  /* 0x000000261d2e7223 */ /* 0x000fe2000001002e */
[----:B------:R-:W-:Y:S02]  /*91e0*/  HADD2.F32 R28, -RZ, R35.H0_H0 ;  /* 0x20000023ff1c7230 */ /* 0x000fe40000004100 */
[----:B------:R-:W-:Y:S01]  /*91f0*/  FFMA.FTZ R36, R13, R20, -R36 ;  /* 0x000000140d247223 */ /* 0x000fe20000010824 */
[----:B------:R-:W-:-:S02]  /*9200*/  HADD2.F32 R15, -RZ, R14.H0_H0 ;  /* 0x2000000eff0f7230 */ /* 0x000fc40000004100 */
[----:B------:R-:W-:Y:S01]  /*9210*/  FMUL.FTZ R38, R27, R30 ;  /* 0x0000001e1b267220 */ /* 0x000fe20000410000 */
[----:B------:R-:W-:Y:S01]  /*9220*/  FFMA.FTZ R32, R13, R32, R25 ;  /* 0x000000200d207223 */ /* 0x000fe20000010019 */
[-C--:B------:R-:W-:Y:S01]  /*9230*/  FMUL.FTZ R20, R27, R28.reuse ;  /* 0x0000001c1b147220 */ /* 0x080fe20000410000 */
[----:B------:R-:W-:Y:S02]  /*9240*/  HADD2.F32 R24, -RZ, R24.H1_H1 ;  /* 0x30000018ff187230 */ /* 0x000fe40000004100 */
[C---:B------:R-:W-:Y:S01]  /*9250*/  FFMA.FTZ R38, R15.reuse, R28, -R38 ;  /* 0x0000001c0f267223 */ /* 0x040fe20000010826 */
[----:B------:R-:W-:Y:S02]  /*9260*/  HADD2.F32 R26, -RZ, R26.H1_H1 ;  /* 0x3000001aff1a7230 */ /* 0x000fe40000004100 */
[----:B------:R-:W-:Y:S01]  /*9270*/  FFMA.FTZ R20, R15, R30, R20 ;  /* 0x0000001e0f147223 */ /* 0x000fe20000010014 */
[----:B------:R-:W-:Y:S02]  /*9280*/  HADD2.F32 R25, -RZ, R50.H0_H0 ;  /* 0x20000032ff197230 */ /* 0x000fe40000004100 */
[----:B------:R-:W-:-:S02]  /*9290*/  HADD2.F32 R27, -RZ, R49.H0_H0 ;  /* 0x20000031ff1b7230 */ /* 0x000fc40000004100 */
[----:B------:R-:W-:Y:S02]  /*92a0*/  HADD2.F32 R13, -RZ, R52.H0_H0 ;  /* 0x20000034ff0d7230 */ /* 0x000fe40000004100 */
        /* <DEDUP_REMOVED lines=21> */
.L_x_11794:
[----:B------:R-:W-:Y:S05]  /*9400*/  BSYNC B1 ;  /* 0x0000000000017941 */ /* 0x000fea0003800000 */
.L_x_11793:
[----:B------:R-:W-:Y:S01]  /*9410*/  PRMT R41, R0, 0x5410, R3 ;  /* 0x0000541000297816 */ /* 0x000fe20000000003 */
[----:B------:R-:W-:Y:S06]  /*9420*/  @P0 BRA `(.L_x_11785) ;  /* 0x0000000400640947 */ /* 0x000fec0003800000 */
[----:B------:R-:W2:Y:S01]  /*9430*/  LDL R42, [R1+0x68] ;  /* 0x00006800012a7983 */ /* 0x000ea20000100800 */
[----:B01----:R-:W-:-:S04]  /*9440*/  SHF.R.U32.HI R12, RZ, 0x3, R218 ;  /* 0x00000003ff0c7819 */ /* 0x003fc800000116da */
[----:B------:R-:W-:-:S05]  /*9450*/  LOP3.LUT R0, R12, R39, R218, 0x1e, !PT ;  /* 0x000000270c007212 */ /* 0x000fca00078e1eda */
[----:B------:R-:W-:-:S04]  /*9460*/  IMAD.IADD R0, R221, 0x1, R0 ;  /* 0x00000001dd007824 */ /* 0x000fc800078e0200 */
[----:B------:R-:W-:-:S05]  /*9470*/  IMAD R0, R0, 0x2, R19 ;  /* 0x0000000200007824 */ /* 0x000fca00078e0213 */
[----:B------:R-:W0:Y:S01]  /*9480*/  LDS.128 R24, [R0+0x18400] ;  /* 0x0184000000187984 */ /* 0x000e220000000c00 */
[----:B------:R-:W-:Y:S01]  /*9490*/  SHF.R.U64 R40, R8, 0x10, R9 ;  /* 0x0000001008287819 */ /* 0x000fe20000001209 */
[----:B------:R-:W-:Y:S01]  /*94a0*/  HADD2.F32 R21, -RZ, R54.H1_H1 ;  /* 0x30000036ff157230 */ /* 0x000fe20000004100 */
[----:B------:R-:W-:Y:S02]  /*94b0*/  SHF.R.U32.HI R28, RZ, 0x10, R5 ;  /* 0x00000010ff1c7819 */ /* 0x000fe40000011605 */
[--C-:B------:R-:W-:Y:S02]  /*94c0*/  SHF.R.U64 R39, R10, 0x10, R11.reuse ;  /* 0x000000100a277819 */ /* 0x100fe4000000120b */
[----:B------:R-:W-:Y:S01]  /*94d0*/  SHF.R.U32.HI R38, RZ, 0x10, R11 ;  /* 0x00000010ff267819 */ /* 0x000fe2000001160b */
[----:B------:R-:W-:Y:S01]  /*94e0*/  HADD2.F32 R11, -RZ, R56.H1_H1 ;  /* 0x30000038ff0b7230 */ /* 0x000fe20000004100 */
[----:B------:R-:W-:Y:S01]  /*94f0*/  SHF.R.U32.HI R20, RZ, 0x10, R9 ;  /* 0x00000010ff147819 */ /* 0x000fe20000011609 */
[----:B------:R-:W-:Y:S01]  /*9500*/  HADD2.F32 R28, -RZ, R28.H0_H0 ;  /* 0x2000001cff1c7230 */ /* 0x000fe20000004100 */
[----:B------:R-:W-:-:S02]  /*9510*/  SHF.R.U64 R37, R4, 0x10, R5 ;  /* 0x0000001004257819 */ /* 0x000fc40000001205 */
[--C-:B------:R-:W-:Y:S02]  /*9520*/  SHF.R.U64 R35, R6, 0x10, R7.reuse ;  /* 0x0000001006237819 */ /* 0x100fe40000001207 */
[----:B------:R-:W-:Y:S01]  /*9530*/  SHF.R.U32.HI R33, RZ, 0x10, R7 ;  /* 0x00000010ff217819 */ /* 0x000fe20000011607 */
[--C-:B0-----:R-:W-:Y:S02]  /*9540*/  HADD2.F32 R8, -RZ, R25.reuse.H0_H0 ;  /* 0x20000019ff087230 */ /* 0x101fe40000004100 */
[----:B------:R-:W-:-:S03]  /*9550*/  HADD2.F32 R25, -RZ, R25.H1_H1 ;  /* 0x30000019ff197230 */ /* 0x000fc60000004100 */
[C---:B------:R-:W-:Y:S01]  /*9560*/  FMUL.FTZ R29, R8.reuse, R21 ;  /* 0x00000015081d7220 */ /* 0x040fe20000410000 */
[----:B------:R-:W-:Y:S01]  /*9570*/  FMUL.FTZ R31, R8, R11 ;  /* 0x0000000b081f7220 */ /* 0x000fe20000410000 */
[----:B------:R-:W-:Y:S02]  /*9580*/  HADD2.F32 R8, -RZ, R20.H0_H0 ;  /* 0x20000014ff087230 */ /* 0x000fe40000004100 */
[C---:B------:R-:W-:Y:S01]  /*9590*/  FMUL.FTZ R30, R25.reuse, R28 ;  /* 0x0000001c191e7220 */ /* 0x040fe20000410000 */
[----:B------:R-:W-:Y:S02]  /*95a0*/  HADD2.F32 R7, -RZ, R24.H0_H0 ;  /* 0x20000018ff077230 */ /* 0x000fe40000004100 */
[----:B------:R-:W-:Y:S02]  /*95b0*/  HADD2.F32 R20, -RZ, R54.H0_H0 ;  /* 0x20000036ff147230 */ /* 0x000fe40000004100 */
[----:B------:R-:W-:Y:S01]  /*95c0*/  FMUL.FTZ R36, R25, R8 ;  /* 0x0000000819247220 */ /* 0x000fe20000410000 */
[----:B------:R-:W-:-:S02]  /*95d0*/  HADD2.F32 R9, -RZ, R26.H0_H0 ;  /* 0x2000001aff097230 */ /* 0x000fc40000004100 */
[--C-:B------:R-:W-:Y:S02]  /*95e0*/  HADD2.F32 R10, -RZ, R27.reuse.H0_H0 ;  /* 0x2000001bff0a7230 */ /* 0x100fe40000004100 */
[----:B------:R-:W-:Y:S02]  /*95f0*/  HADD2.F32 R27, -RZ, R27.H1_H1 ;  /* 0x3000001bff1b7230 */ /* 0x000fe40000004100 */
[----:B------:R-:W-:Y:S02]  /*9600*/  HADD2.F32 R24, -RZ, R24.H1_H1 ;  /* 0x30000018ff187230 */ /* 0x000fe40000004100 */
[----:B------:R-:W-:Y:S01]  /*9610*/  HADD2.F32 R26, -RZ, R26.H1_H1 ;  /* 0x3000001aff1a7230 */ /* 0x000fe20000004100 */
[----:B--2---:R-:W0:Y:S02]  /*9620*/  LDS.128 R12, [R42+0x18400] ;  /* 0x018400002a0c7984 */ /* 0x004e240000000c00 */
[--C-:B0-----:R-:W-:Y:S02]  /*9630*/  HADD2.F32 R4, -RZ, R13.reuse.H0_H0 ;  /* 0x2000000dff047230 */ /* 0x101fe40000004100 */
[----:B------:R-:W-:-:S03]  /*9640*/  HADD2.F32 R13, -RZ, R13.H1_H1 ;  /* 0x3000000dff0d7230 */ /* 0x000fc60000004100 */
[C---:B------:R-:W-:Y:S01]  /*9650*/  FFMA.FTZ R29, R4.reuse, R11, -R29 ;  /* 0x0000000b041d7223 */ /* 0x040fe2000001081d */
[----:B------:R-:W-:Y:S01]  /*9660*/  FFMA.FTZ R31, R4, R21, R31 ;  /* 0x00000015041f7223 */ /* 0x000fe2000001001f */
[----:B------:R-:W-:Y:S02]  /*9670*/  HADD2.F32 R4, -RZ, R56.H0_H0 ;  /* 0x20000038ff047230 */ /* 0x000fe40000004100 */
[----:B------:R-:W-:Y:S01]  /*9680*/  FFMA.FTZ R32, R13, R8, -R30 ;  /* 0x000000080d207223 */ /* 0x000fe2000001081e */
[----:B------:R-:W-:Y:S02]  /*9690*/  HADD2.F32 R3, -RZ, R12.H0_H0 ;  /* 0x2000000cff037230 */ /* 0x000fe40000004100 */
[C---:B------:R-:W-:Y:S01]  /*96a0*/  FMUL.FTZ R30, R7.reuse, R20 ;  /* 0x00000014071e7220 */ /* 0x040fe20000410000 */
[----:B------:R-:W-:Y:S02]  /*96b0*/  HADD2.F32 R8, -RZ, R55.H0_H0 ;  /* 0x20000037ff087230 */ /* 0x000fe40000004100 */
[----:B------:R-:W-:Y:S01]  /*96c0*/  FMUL.FTZ R7, R7, R4 ;  /* 0x0000000407077220 */ /* 0x000fe20000410000 */
        /* <DEDUP_REMOVED lines=11> */
[----:B------:R-:W-:Y:S02]  /*9780*/  HADD2.F32 R4, -RZ, R38.H0_H0 ;  /* 0x20000026ff047230 */ /* 0x000fe40000004100 */
[C---:B------:R-:W-:Y:S01]  /*9790*/  FMUL.FTZ R9, R10.reuse, R7 ;  /* 0x000000070a097220 */ /* 0x040fe20000410000 */
[----:B------:R-:W-:Y:S02]  /*97a0*/  HADD2.F32 R20, -RZ, R33.H0_H0 ;  /* 0x20000021ff147230 */ /* 0x000fe40000004100 */
[-C--:B------:R-:W-:Y:S01]  /*97b0*/  FMUL.FTZ R38, R10, R3.reuse ;  /* 0x000000030a267220 */ /* 0x080fe20000410000 */
        /* <DEDUP_REMOVED lines=8> */
[----:B------:R-:W-:Y:S02]  /*9840*/  HADD2.F32 R3, -RZ, R40.H0_H0 ;  /* 0x20000028ff037230 */ /* 0x000fe40000004100 */
        /* <DEDUP_REMOVED lines=23> */
.L_x_11785:
[----:B------:R-:W-:Y:S05]  /*99c0*/  BSYNC B0 ;  /* 0x0000000000007941 */ /* 0x000fea0003800000 */
.L_x_11771:
        /* <DEDUP_REMOVED lines=8> */
.L_x_11768:
[----:B-1----:R-:W1:Y:S01]  /*9a50*/  S2R R3, SR_TID.X ;  /* 0x0000000000037919 */ /* 0x002e620000002100 */
[----:B--23--:R-:W-:Y:S01]  /*9a60*/  IMAD.U32 R0, RZ, RZ, UR37 ;  /* 0x00000025ff007e24 */ /* 0x00cfe2000f8e00ff */
[----:B------:R-:W-:Y:S05]  /*9a70*/  WARPSYNC.ALL ;  /* 0x0000000000007948 */ /* 0x000fea0003800000 */
[----:B------:R-:W-:Y:S02]  /*9a80*/  ISETP.NE.AND P0, PT, R0, 0x3, PT ;  /* 0x000000030000780c */ /* 0x000fe40003f05270 */
[----:B------:R-:W-:-:S11]  /*9a90*/  LOP3.LUT R18, R18, 0xfff7ffff, RZ, 0xc0, !PT ;  /* 0xfff7ffff12127812 */ /* 0x000fd600078ec0ff */
[----:B------:R-:W-:Y:S02]  /*9aa0*/  @P0 LOP3.LUT R18, R18, 0x80000, RZ, 0xfc, !PT ;  /* 0x0008000012120812 */ /* 0x000fe400078efcff */
[----:B-1----:R-:W-:-:S05]  /*9ab0*/  SHF.R.U32.HI R3, RZ, 0x7, R3 ;  /* 0x00000007ff037819 */ /* 0x002fca0000011603 */
[----:B------:R-:W-:-:S05]  /*9ac0*/  VIADD R72, R3, 0x8 ;  /* 0x0000000803487836 */ /* 0x000fca0000000000 */
[----:B------:R1:W-:Y:S06]  /*9ad0*/  BAR.SYNC.DEFER_BLOCKING R72, 0x100 ;  /* 0x000400480000751d */ /* 0x0003ec0000010000 */
[----:B------:R-:W-:Y:S05]  /*9ae0*/  @!P0 BRA `(.L_x_11795) ;  /* 0x0000000000048947 */ /* 0x000fea0003800000 */
[----:B------:R-:W-:Y:S01]  /*9af0*/  BPT.TRAP 0x1 ;  /* 0x000000040000795c */ /* 0x000fe20000300000 */
.L_x_11795:
[----:B------:R-:W-:Y:S01]  /*9b00*/  IMAD R4, R2, 0x8, R19 ;  /* 0x0000000802047824 */ /* 0x000fe200078e0213 */
[----:B------:R-:W-:-:S04]  /*9b10*/  SHF.L.U32 R73, R202, 0x1f, RZ ;  /* 0x0000001fca497819 */ /* 0x000fc800000006ff */
[----:B------:R2:W3:Y:S01]  /*9b20*/  SYNCS.PHASECHK.TRANS64.TRYWAIT P1, [R4+URZ+0x22830], R73 ;  /* 0x02283049040075a7 */ /* 0x0004e2000802017f */
[----:B------:R-:W-:Y:S05]  /*9b30*/  @!P0 BRA `(.L_x_11796) ;  /* 0x0000000000048947 */ /* 0x000fea0003800000 */
[----:B------:R-:W-:Y:S01]  /*9b40*/  BPT.TRAP 0x1 ;  /* 0x000000040000795c */ /* 0x000fe20000300000 */
.L_x_11796:
[----:B------:R-:W4:Y:S01]  /*9b50*/  S2R R3, SR_TID.X ;  /* 0x0000000000037919 */ /* 0x000f220000002100 */
[----:B------:R-:W-:-:S05]  /*9b60*/  VIADD R0, R19, 0x1c400 ;  /* 0x0001c40013007836 */ /* 0x000fca0000000000 */
[----:B------:R-:W-:-:S04]  /*9b70*/  SHF.R.U32.HI R0, RZ, 0x4, R0 ;  /* 0x00000004ff007819 */ /* 0x000fc80000011600 */
[----:B------:R-:W-:Y:S02]  /*9b80*/  LOP3.LUT R0, R0, 0x3fff, RZ, 0xc0, !PT ;  /* 0x00003fff00007812 */ /* 0x000fe400078ec0ff */
[----:B----4-:R-:W-:-:S04]  /*9b90*/  LOP3.LUT R3, R3, 0x7f, RZ, 0xc0, !PT ;  /* 0x0000007f03037812 */ /* 0x010fc800078ec0ff */
[----:B------:R-:W-:Y:S01]  /*9ba0*/  ISETP.NE.AND P0, PT, R3, RZ, PT ;  /* 0x000000ff0300720c */ /* 0x000fe20003f05270 */
[----:B---3--:R-:W-:-:S12]  /*9bb0*/  @P1 BRA `(.L_x_11797) ;  /* 0x0000000000081947 */ /* 0x008fd80003800000 */
[----:B------:R-:W3:Y:S02]  /*9bc0*/  SYNCS.PHASECHK.TRANS64.TRYWAIT P1, [R4+URZ+0x22830], R73 ;  /* 0x02283049040075a7 */ /* 0x000ee4000802017f */
[----:B---3--:R-:W-:Y:S05]  /*9bd0*/  @!P1 BRA `(.L_x_11798) ;  /* 0x000001bc00149947 */ /* 0x008fea0003800000 */
.L_x_11797:
[----:B------:R-:W-:Y:S05]  /*9be0*/  WARPSYNC.ALL ;  /* 0x0000000000007948 */ /* 0x000fea0003800000 */
[----:B------:R-:W-:-:S05]  /*9bf0*/  LOP3.LUT R21, R0, 0x10000, RZ, 0xfc, !PT ;  /* 0x0001000000157812 */ /* 0x000fca00078efcff */
[----:B------:R-:W-:Y:S01]  /*9c00*/  IMAD R8, R2, 0x300, R21 ;  /* 0x0000030002087824 */ /* 0x000fe200078e0215 */
[----:B------:R-:W-:Y:S01]  /*9c10*/  LOP3.LUT R6, R34, 0x10000, RZ, 0xfc, !PT ;  /* 0x0001000022067812 */ /* 0x000fe200078efcff */
[----:B------:R-:W-:Y:S01]  /*9c20*/  IMAD.MOV.U32 R9, RZ, RZ, 0x40000040 ;  /* 0x40000040ff097424 */ /* 0x000fe200078e00ff */
[----:B0-----:R-:W-:Y:S01]  /*9c30*/  WARPGROUP.ARRIVE ;  /* 0x00000000000079c5 */ /* 0x001fe20000000000 */
[----:B------:R-:W-:Y:S01]  /*9c40*/  IMAD.MOV.U32 R7, RZ, RZ, 0x40000040 ;  /* 0x40000040ff077424 */ /* 0x000fe200078e00ff */
[C---:B------:R-:W-:Y:S01]  /*9c50*/  R2UR UR6, R8.reuse ;  /* 0x00000000080672ca */ /* 0x040fe200000e0000 */
[----:B------:R-:W-:Y:S01]  /*9c60*/  VIADD R10, R8, 0x2 ;  /* 0x00000002080a7836 */ /* 0x000fe20000000000 */
[----:B------:R-:W-:Y:S01]  /*9c70*/  R2UR UR7, R9 ;  /* 0x00000000090772ca */ /* 0x000fe200000e0000 */
[C---:B------:R-:W-:Y:S01]  /*9c80*/  VIADD R14, R6.reuse, 0x2 ;  /* 0x00000002060e7836 */ /* 0x040fe20000000000 */
[C---:B------:R-:W-:Y:S01]  /*9c90*/  R2UR UR4, R6.reuse ;  /* 0x00000000060472ca */ /* 0x040fe200000e0000 */
[----:B------:R-:W-:Y:S01]  /*9ca0*/  IMAD.MOV.U32 R11, RZ, RZ, 0x40000040 ;  /* 0x40000040ff0b7424 */ /* 0x000fe200078e00ff */
[----:B------:R-:W-:Y:S01]  /*9cb0*/  R2UR UR5, R7 ;  /* 0x00000000070572ca */ /* 0x000fe200000e0000 */
[----:B------:R-:W-:Y:S01]  /*9cc0*/  IMAD.MOV.U32 R15, RZ, RZ, 0x40000040 ;  /* 0x40000040ff0f7424 */ /* 0x000fe200078e00ff */
[----:B------:R-:W0:Y:S01]  /*9cd0*/  LDC R20, c[0x0][0x448] ;  /* 0x00011200ff147b82 */ /* 0x000e220000000800 */
[----:B------:R-:W-:Y:S01]  /*9ce0*/  VIADD R12, R6, 0x4 ;  /* 0x00000004060c7836 */ /* 0x000fe20000000000 */
[----:B------:R-:W4:Y:S01]  /*9cf0*/  S2R R80, SR_TID.X ;  /* 0x0000000000507919 */ /* 0x000f220000002100 */
[----:B------:R-:W-:Y:S01]  /*9d00*/  IMAD.MOV.U32 R13, RZ, RZ, 0x40000040 ;  /* 0x40000040ff0d7424 */ /* 0x000fe200078e00ff */
[----:B------:R-:W-:Y:S01]  /*9d10*/  ULDC.64 UR8, c[0x0][0x9e0] ;  /* 0x0002780000087ab9 */ /* 0x000fe20000000a00 */
[----:B------:R-:W-:Y:S01]  /*9d20*/  IMAD.MOV.U32 R9, RZ, RZ, 0x40000040 ;  /* 0x40000040ff097424 */ /* 0x000fe200078e00ff */
[----:B------:R-:W-:Y:S01]  /*9d30*/  UISETP.GE.AND UP0, UPT, UR9, 0x1, UPT ;  /* 0x000000010900788c */ /* 0x000fe2000bf06270 */
[----:B------:R-:W-:Y:S01]  /*9d40*/  LOP3.LUT R18, R18, 0xffefffff, RZ, 0xc0, !PT ;  /* 0xffefffff12127812 */ /* 0x000fe200078ec0ff */
[----:B------:R-:W-:-:S02]  /*9d50*/  ULDC UR43, c[0x0][0x9dc] ;  /* 0x00027700002b7ab9 */ /* 0x000fc40000000800 */
[----:B------:R-:W-:Y:S01]  /*9d60*/  ULOP3.LUT UR43, URZ, UR43, URZ, 0x33, !UPT ;  /* 0x0000002b3f2b7292 */ /* 0x000fe2000f8e333f */
[----:B------:R-:W-:Y:S01]  /*9d70*/  HGMMA.64x96x16.F32 R24, gdesc[UR4], RZ, !UPT, gsb0 ;  /* 0x01600000041879f0 */ /* 0x000fe2000c0008ff */
[----:B------:R-:W-:Y:S01]  /*9d80*/  R2UR UR6, R10 ;  /* 0x000000000a0672ca */ /* 0x000fe200000e0000 */
[----:B------:R-:W-:Y:S01]  /*9d90*/  VIADD R10, R8, 0x4 ;  /* 0x00000004080a7836 */ /* 0x000fe20000000000 */
[----:B------:R-:W-:Y:S01]  /*9da0*/  R2UR UR7, R11 ;  /* 0x000000000b0772ca */ /* 0x000fe200000e0000 */
[----:B------:R-:W-:Y:S01]  /*9db0*/  IMAD.MOV.U32 R11, RZ, RZ, 0x40000040 ;  /* 0x40000040ff0b7424 */ /* 0x000fe200078e00ff */
[----:B------:R-:W-:Y:S01]  /*9dc0*/  R2UR UR4, R14 ;  /* 0x000000000e0472ca */ /* 0x000fe200000e0000 */
[----:B------:R-:W-:Y:S01]  /*9dd0*/  UP2UR UR40, UPR, URZ, 0x1 ;  /* 0x000000013f287883 */ /* 0x000fe20008000000 */
[----:B------:R-:W-:Y:S02]  /*9de0*/  R2UR UR5, R15 ;  /* 0x000000000f0572ca */ /* 0x000fe400000e0000 */
[----:B0-----:R-:W-:-:S02]  /*9df0*/  ISETP.NE.AND P1, PT, R20, 0x1, PT ;  /* 0x000000011400780c */ /* 0x001fc40003f25270 */
[----:B----4-:R-:W-:-:S11]  /*9e00*/  SHF.R.U32.HI R80, RZ, 0x7, R80 ;  /* 0x00000007ff507819 */ /* 0x010fd60000011650 */
[----:B------:R-:W0:Y:S01]  /*9e10*/  @P1 LDC R20, c[0x0][0x44c] ;  /* 0x00011300ff141b82 */ /* 0x000e220000000800 */
[----:B------:R-:W-:Y:S01]  /*9e20*/  @P1 LOP3.LUT R18, R18, 0x100000, RZ, 0xfc, !PT ;  /* 0x0010000012121812 */ /* 0x000fe200078efcff */
[----:B------:R-:W-:Y:S02]  /*9e30*/  WARPGROUP.DEPBAR.LE gsb0, 0x0 ;  /* 0x00008000000079c5 */ /* 0x000fe40000010000 */
[----:B------:R-:W-:-:S06]  /*9e40*/  WARPGROUP.ARRIVE ;  /* 0x00000000000079c5 */ /* 0x000fcc0000000000 */
[----:B------:R-:W-:Y:S01]  /*9e50*/  HGMMA.64x96x16.F32 R24, gdesc[UR4], R24, gsb0 ;  /* 0x01600000041879f0 */ /* 0x000fe20008000818 */
        /* <DEDUP_REMOVED lines=17> */
[----:B------:R-:W-:Y:S02]  /*9f70*/  ULDC UR4, c[0x0][0x9d8] ;  /* 0x0002760000047ab9 */ /* 0x000fe40000000800 */
[----:B------:R-:W-:Y:S02]  /*9f80*/  WARPGROUP.DEPBAR.LE gsb0, 0x0 ;  /* 0x00008000000079c5 */ /* 0x000fe40000010000 */
[----:B------:R-:W-:Y:S01]  /*9f90*/  FMUL.FTZ R79, R49, UR4 ;  /* 0x00000004314f7c20 */ /* 0x000fe20008410000 */
[----:B------:R-:W-:Y:S01]  /*9fa0*/  FMUL.FTZ R3, R27, UR4 ;  /* 0x000000041b037c20 */ /* 0x000fe20008410000 */
[----:B------:R-:W4:Y:S01]  /*9fb0*/  @P1 LDC R49, c[0x0][0x450] ;  /* 0x00011400ff311b82 */ /* 0x000f220000000800 */
[----:B------:R-:W-:Y:S01]  /*9fc0*/  FMUL.FTZ R27, R39, UR4 ;  /* 0x00000004271b7c20 */ /* 0x000fe20008410000 */
[----:B------:R-:W-:Y:S01]  /*9fd0*/  FMUL.FTZ R39, R55, UR4 ;  /* 0x0000000437277c20 */ /* 0x000fe20008410000 */
[----:B------:R-:W-:Y:S01]  /*9fe0*/  FMUL.FTZ R55, R57, UR4 ;  /* 0x0000000439377c20 */ /* 0x000fe20008410000 */
[----:B------:R-:W-:Y:S01]  /*9ff0*/  FMUL.FTZ R57, R61, UR4 ;  /* 0x000000043d397c20 */ /* 0x000fe20008410000 */
[----:B------:R-:W-:-:S02]  /*a000*/  IMAD.IADD R61, R210, 0x1, R209 ;  /* 0x00000001d23d7824 */ /* 0x000fc400078e02d1 */
[----:B------:R-:W-:Y:S01]  /*a010*/  FMUL.FTZ R74, R25, UR4 ;  /* 0x00000004194a7c20 */ /* 0x000fe20008410000 */
[----:B------:R-:W-:Y:S01]  /*a020*/  FMUL.FTZ R25, R35, UR4 ;  /* 0x0000000423197c20 */ /* 0x000fe20008410000 */
[----:B------:R-:W-:Y:S01]  /*a030*/  FMUL.FTZ R35, R51, UR4 ;  /* 0x0000000433237c20 */ /* 0x000fe20008410000 */
[----:B0-----:R-:W-:-:S04]  /*a040*/  @P1 IMAD.HI.U32 R20, R61, R20, RZ ;  /* 0x000000143d141227 */ /* 0x001fc800078e00ff */
        /* <DEDUP_REMOVED lines=14> */
[----:B----4-:R-:W-:Y:S01]  /*a130*/  @P1 SHF.R.U32.HI R61, RZ, R49, R20 ;  /* 0x00000031ff3d1219 */ /* 0x010fe20000011614 */
[----:B------:R-:W-:-:S02]  /*a140*/  @!P0 VIADD R49, R4, 0x22840 ;  /* 0x0002284004318836 */ /* 0x000fc40000000000 */
[----:B------:R-:W-:Y:S01]  /*a150*/  FMUL.FTZ R44, R59, UR4 ;  /* 0x000000043b2c7c20 */ /* 0x000fe20008410000 */
        /* <DEDUP_REMOVED lines=8> */
[----:B------:R-:W-:Y:S01]  /*a1e0*/  IADD3 R20, -R80, 0xb, RZ ;  /* 0x0000000b50147810 */ /* 0x000fe20007ffe1ff */
        /* <DEDUP_REMOVED lines=15> */
[----:B------:R-:W-:Y:S01]  /*a2e0*/  @!P0 PRMT R49, RZ, 0x654, R49 ;  /* 0x00000654ff318816 */ /* 0x000fe20000000031 */
[----:B------:R-:W-:Y:S01]  /*a2f0*/  FMUL.FTZ R50, R71, UR4 ;  /* 0x0000000447327c20 */ /* 0x000fe20008410000 */
[----:B------:R-:W-:Y:S01]  /*a300*/  FMUL.FTZ R68, R68, UR4 ;  /* 0x0000000444447c20 */ /* 0x000fe20008410000 */
[----:B------:R-:W-:Y:S01]  /*a310*/  FMUL.FTZ R70, R70, UR4 ;  /* 0x0000000446467c20 */ /* 0x000fe20008410000 */
[----:B------:R-:W-:Y:S01]  /*a320*/  PLOP3.LUT P1, PT, PT, PT, UP0, 0x40, 0x0 ;  /* 0x000000000000781c */ /* 0x000fe20003f2e808 */
[----:B------:R4:W-:Y:S06]  /*a330*/  BAR.ARV R20, 0x100 ;  /* 0x000400140000751d */ /* 0x0009ec0000002000 */
[C-C-:B------:R-:W-:Y:S01]  /*a340*/  IADD3 R58, -R205.reuse, 0x61, R54.reuse ;  /* 0x00000061cd3a7810 */ /* 0x140fe20007ffe136 */
[----:B------:R1:W-:Y:S01]  /*a350*/  @!P0 SYNCS.ARRIVE.TRANS64.RED.A1T0 RZ, [R49+URZ], RZ ;  /* 0x000000ff31ff89a7 */ /* 0x0003e2000810043f */
[----:B------:R-:W1:Y:S01]  /*a360*/  MUFU.TANH R5, R5 ;  /* 0x0000000500057308 */ /* 0x000e620000002400 */
[----:B------:R-:W-:Y:S01]  /*a370*/  IMAD.MOV.U32 R63, RZ, RZ, -0x60 ;  /* 0xffffffa0ff3f7424 */ /* 0x000fe200078e00ff */
[----:B------:R-:W-:Y:S01]  /*a380*/  IADD3 R67, -R205, 0x60, R54 ;  /* 0x00000060cd437810 */ /* 0x000fe20007ffe136 */
[----:B------:R-:W-:-:S02]  /*a390*/  IMAD.IADD R58, R58, 0x1, -R203 ;  /* 0x000000013a3a7824 */ /* 0x000fc400078e0acb */
[----:B------:R-:W-:Y:S02]  /*a3a0*/  IMAD R82, R176, R63, 0x60 ;  /* 0x00000060b0527424 */ /* 0x000fe400078e023f */
[C---:B------:R-:W-:Y:S01]  /*a3b0*/  VIADD R80, R58.reuse, UR8 ;  /* 0x000000083a507c36 */ /* 0x040fe20008000000 */
[----:B------:R-:W1:Y:S01]  /*a3c0*/  MUFU.TANH R74, R74 ;  /* 0x0000004a004a7308 */ /* 0x000e620000002400 */
[----:B------:R-:W-:Y:S02]  /*a3d0*/  VIADD R71, R58, UR43 ;  /* 0x0000002b3a477c36 */ /* 0x000fe40008000000 */
[----:B------:R-:W-:Y:S01]  /*a3e0*/  IMAD.IADD R81, R82, 0x1, -R205 ;  /* 0x0000000152517824 */ /* 0x000fe200078e0acd */
[----:B0-----:R-:W-:Y:S01]  /*a3f0*/  VIADDMNMX R62, R60, R80, R67, PT ;  /* 0x000000503c3e7246 */ /* 0x001fe20003800143 */
[----:B------:R-:W-:-:S03]  /*a400*/  IMAD.IADD R63, R71, 0x1, R60 ;  /* 0x00000001473f7824 */ /* 0x000fc600078e023c */
        /* <DEDUP_REMOVED lines=44> */
[----:B-1----:R4:W1:Y:S08]  /*a6d0*/  MUFU.TANH R49, R70 ;  /* 0x0000004600317308 */ /* 0x0028700000002400 */
[----:B------:R-:W0:Y:S01]  /*a6e0*/  MUFU.TANH R50, R50 ;  /* 0x0000003200327308 */ /* 0x000e220000002400 */
[----:B----4-:R-:W-:Y:S05]  /*a6f0*/  @P1 BRA `(.L_x_11799) ;  /* 0x0000000000541947 */ /* 0x010fea0003800000 */
        /* <DEDUP_REMOVED lines=12> */
.L_x_11801:
[----:B------:R-:W-:-:S06]  /*a7c0*/  UISETP.NE.AND UP0, UPT, UR9, 0x1, UPT ;  /* 0x000000010900788c */ /* 0x000fcc000bf05270 */
[----:B------:R-:W-:-:S05]  /*a7d0*/  PLOP3.LUT P1, PT, PT, PT, UP0, 0x80, 0x0 ;  /* 0x000000000000781c */ /* 0x000fca0003f2f008 */
[----:B------:R-:W-:-:S08]  /*a7e0*/  @UP0 ULDC.64 UR4, c[0x0][0x9e8] ;  /* 0x00027a0000040ab9 */ /* 0x000fd00000000a00 */
[----:B------:R-:W-:-:S05]  /*a7f0*/  @P1 IMAD.HI.U32 R58, R54, UR4, RZ ;  /* 0x00000004363a1c27 */ /* 0x000fca000f8e00ff */
[----:B------:R-:W-:-:S07]  /*a800*/  @P1 SHF.R.U32.HI R54, RZ, UR5, R58 ;  /* 0x00000005ff361c19 */ /* 0x000fce000801163a */
.L_x_11802:
[----:B------:R-:W-:Y:S05]  /*a810*/  BSYNC B0 ;  /* 0x0000000000007941 */ /* 0x000fea0003800000 */
.L_x_11800:
[----:B------:R-:W-:-:S05]  /*a820*/  IMAD R54, R54, UR9, R81 ;  /* 0x0000000936367c24 */ /* 0x000fca000f8e0251 */
[----:B------:R-:W-:Y:S02]  /*a830*/  VIMNMX R63, R63, R54, !PT ;  /* 0x000000363f3f7248 */ /* 0x000fe40007fe0100 */
[----:B------:R-:W-:-:S07]  /*a840*/  VIADDMNMX R62, R54, UR9, R62, PT ;  /* 0x00000009363e7c46 */ /* 0x000fce000b80013e */
.L_x_11799:
[C---:B------:R-:W-:Y:S01]  /*a850*/  ISETP.GE.AND P1, PT, R82.reuse, 0x2, PT ;  /* 0x000000025200780c */ /* 0x040fe20003f26270 */
[----:B------:R-:W-:Y:S01]  /*a860*/  UISETP.NE.AND UP0, UPT, UR40, URZ, UPT ;  /* 0x0000003f2800728c */ /* 0x000fe2000bf05270 */
[C---:B------:R-:W-:Y:S02]  /*a870*/  ISETP.GE.AND P6, PT, R82.reuse, 0x9, PT ;  /* 0x000000095200780c */ /* 0x040fe40003fc6270 */
[----:B------:R-:W-:Y:S02]  /*a880*/  ISETP.GT.AND P2, PT, R63, 0x1, !P1 ;  /* 0x000000013f00780c */ /* 0x000fe40004f44270 */
[----:B------:R-:W-:Y:S02]  /*a890*/  ISETP.GE.AND P3, PT, R82, 0xa, PT ;  /* 0x0000000a5200780c */ /* 0x000fe40003f66270 */
[----:B------:R-:W-:Y:S02]  /*a8a0*/  ISETP.LT.OR P2, PT, R62, 0x2, P2 ;  /* 0x000000023e00780c */ /* 0x000fe40001741670 */
[----:B------:R-:W-:-:S02]  /*a8b0*/  ISETP.GE.AND P5, PT, R82, 0x1, PT ;  /* 0x000000015200780c */ /* 0x000fc40003fa6270 */
[----:B------:R-:W-:Y:S02]  /*a8c0*/  FSEL R112, R74, -INF , !P2 ;  /* 0xff8000004a707808 */ /* 0x000fe40005000000 */
[----:B------:R-:W-:-:S04]  /*a8d0*/  ISETP.GT.AND P2, PT, R63, 0x8, !P6 ;  /* 0x000000083f00780c */ /* 0x000fc80007744270 */
[----:B------:R-:W-:-:S04]  /*a8e0*/  ISETP.LT.OR P2, PT, R62, 0x9, P2 ;  /* 0x000000093e00780c */ /* 0x000fc80001741670 */
[----:B0-----:R-:W-:Y:S02]  /*a8f0*/  FSEL R110, R75, -INF , !P2 ;  /* 0xff8000004b6e7808 */ /* 0x001fe40005000000 */
        /* <DEDUP_REMOVED lines=50> */
[----:B------:R-:W-:Y:S01]  /*ac20*/  ISETP.GT.AND P2, PT, R63, 0x31, !P3 ;  /* 0x000000313f00780c */ /* 0x000fe20005f44270 */
[----:B------:R-:W0:Y:S01]  /*ac30*/  SHFL.IDX PT, R78, R61, 0x1, 0x1c1f ;  /* 0x003c1f003d4e7f89 */ /* 0x000e2200000e0000 */
        /* <DEDUP_REMOVED lines=11> */
[----:B------:R-:W-:Y:S01]  /*acf0*/  ISETP.LT.OR P2, PT, R62, 0x3a, P2 ;  /* 0x0000003a3e00780c */ /* 0x000fe20001741670 */
[----:B0-----:R-:W-:Y:S01]  /*ad00*/  IMAD.IADD R37, R71, 0x1, R78 ;  /* 0x0000000147257824 */ /* 0x001fe200078e024e */
        /* <DEDUP_REMOVED lines=25> */
[----:B------:R-:W-:-:S02]  /*aea0*/  VIADDMNMX R33, R78, R80, R67, PT ;  /* 0x000000504e217246 */ /* 0x000fc40003800143 */
        /* <DEDUP_REMOVED lines=32> */
.L_x_11805:
[----:B------:R-:W-:-:S06]  /*b0b0*/  UISETP.NE.AND UP0, UPT, UR9, 0x1, UPT ;  /* 0x000000010900788c */ /* 0x000fcc000bf05270 */
[----:B------:R-:W-:-:S05]  /*b0c0*/  PLOP3.LUT P4, PT, PT, PT, UP0, 0x80, 0x0 ;  /* 0x000000000000781c */ /* 0x000fca0003f8f008 */
[----:B------:R-:W-:-:S08]  /*b0d0*/  @UP0 ULDC.64 UR4, c[0x0][0x9e8] ;  /* 0x00027a0000040ab9 */ /* 0x000fd00000000a00 */
[----:B------:R-:W-:Y:S01]  /*b0e0*/  @P4 IMAD.HI.U32 R59, R5, UR4, RZ ;  /* 0x00000004053b4c27 */ /* 0x000fe2000f8e00ff */
[----:B------:R-:W-:-:S13]  /*b0f0*/  PLOP3.LUT P4, PT, PT, PT, UP0, 0x80, 0x0 ;  /* 0x000000000000781c */ /* 0x000fda0003f8f008 */
[----:B------:R-:W-:-:S07]  /*b100*/  @P4 SHF.R.U32.HI R5, RZ, UR5, R59 ;  /* 0x00000005ff054c19 */ /* 0x000fce000801163b */
.L_x_11806:
[----:B------:R-:W-:Y:S05]  /*b110*/  BSYNC B0 ;  /* 0x0000000000007941 */ /* 0x000fea0003800000 */
.L_x_11804:
[----:B------:R-:W-:-:S05]  /*b120*/  IMAD R78, R5, UR9, R81 ;  /* 0x00000009054e7c24 */ /* 0x000fca000f8e0251 */
[----:B------:R-:W-:Y:S02]  /*b130*/  VIMNMX R37, R37, R78, !PT ;  /* 0x0000004e25257248 */ /* 0x000fe40007fe0100 */
[----:B------:R-:W-:-:S07]  /*b140*/  VIADDMNMX R33, R78, UR9, R33, PT ;  /* 0x000000094e217c46 */ /* 0x000fce000b800121 */
.L_x_11803:
[C---:B------:R-:W-:Y:S01]  /*b150*/  ISETP.GT.AND P1, PT, R37.reuse, 0x1, !P1 ;  /* 0x000000012500780c */ /* 0x040fe20004f24270 */
[----:B------:R-:W-:Y:S01]  /*b160*/  ULDC UR4, c[0x0][0x988] ;  /* 0x0002620000047ab9 */ /* 0x000fe20000000800 */
[----:B------:R-:W-:Y:S01]  /*b170*/  ISETP.GT.AND P6, PT, R37, 0x8, !P6 ;  /* 0x000000082500780c */ /* 0x000fe200077c4270 */
[----:B------:R-:W-:Y:S01]  /*b180*/  IMAD.U32 R59, RZ, RZ, UR37 ;  /* 0x00000025ff3b7e24 */ /* 0x000fe2000f8e00ff */
        /* <DEDUP_REMOVED lines=8> */
[----:B------:R-:W-:Y:S02]  /*b210*/  FMNMX.FTZ R3, R108, R3, !PT ;  /* 0x000000036c037209 */ /* 0x000fe40007810000 */
[----:B------:R-:W-:Y:S01]  /*b220*/  FSEL R92, R11, -INF , !P1 ;  /* 0xff8000000b5c7808 */ /* 0x000fe20004800000 */
[----:B------:R-:W-:Y:S01]  /*b230*/  IMAD.U32 R11, RZ, RZ, UR4 ;  /* 0x00000004ff0b7e24 */ /* 0x000fe2000f8e00ff */
        /* <DEDUP_REMOVED lines=55> */
[----:B------:R-:W-:Y:S01]  /*b5b0*/  ISETP.GT.AND P5, PT, R37, RZ, !P5 ;  /* 0x000000ff2500720c */ /* 0x000fe20006fa4270 */
[----:B------:R-:W0:Y:S01]  /*b5c0*/  SHFL.BFLY PT, R10, R3, 0x2, 0x1f ;  /* 0x0c401f00030a7f89 */ /* 0x000e2200000e0000 */
[C---:B------:R-:W-:Y:S02]  /*b5d0*/  ISETP.LT.OR P1, PT, R33.reuse, 0x31, P1 ;  /* 0x000000312100780c */ /* 0x040fe40000f21670 */
[----:B------:R-:W-:Y:S02]  /*b5e0*/  ISETP.LT.OR P5, PT, R33, 0x1, P5 ;  /* 0x000000012100780c */ /* 0x000fe40002fa1670 */
[----:B------:R-:W-:Y:S02]  /*b5f0*/  FSEL R82, R34, -INF , !P1 ;  /* 0xff80000022527808 */ /* 0x000fe40004800000 */
[----:B------:R-:W-:Y:S02]  /*b600*/  ISETP.NE.AND P1, PT, R93, RZ, PT ;  /* 0x000000ff5d00720c */ /* 0x000fe40003f25270 */
[----:B------:R-:W-:-:S02]  /*b610*/  FSEL R0, R0, -INF , !P5 ;  /* 0xff80000000007808 */ /* 0x000fc40006800000 */
[----:B------:R-:W-:Y:S02]  /*b620*/  ISETP.GT.AND P1, PT, R37, 0x31, !P1 ;  /* 0x000000312500780c */ /* 0x000fe40004f24270 */
[----:B------:R-:W-:Y:S02]  /*b630*/  ISETP.NE.AND P6, PT, R55, RZ, PT ;  /* 0x000000ff3700720c */ /* 0x000fe40003fc5270 */
[----:B------:R-:W-:Y:S02]  /*b640*/  ISETP.LT.OR P1, PT, R33, 0x32, P1 ;  /* 0x000000322100780c */ /* 0x000fe40000f21670 */
[----:B------:R-:W-:Y:S02]  /*b650*/  ISETP.NE.AND P4, PT, R97, RZ, PT ;  /* 0x000000ff6100720c */ /* 0x000fe40003f85270 */
[----:B------:R-:W-:Y:S02]  /*b660*/  FSEL R34, R35, -INF , !P1 ;  /* 0xff80000023227808 */ /* 0x000fe40004800000 */
[----:B------:R-:W-:-:S02]  /*b670*/  ISETP.NE.AND P1, PT, R79, RZ, PT ;  /* 0x000000ff4f00720c */ /* 0x000fc40003f25270 */
        /* <DEDUP_REMOVED lines=36> */
[----:B0-----:R-:W-:-:S02]  /*b8c0*/  FMNMX.FTZ R5, R10, R5, !PT ;  /* 0x000000050a057209 */ /* 0x001fc40007810000 */
[----:B------:R-:W-:Y:S02]  /*b8d0*/  ISETP.LT.OR P1, PT, R33, 0x4a, P1 ;  /* 0x0000004a2100780c */ /* 0x000fe40000f21670 */
[----:B------:R-:W-:Y:S01]  /*b8e0*/  FMNMX.FTZ R31, R80, R31, !PT ;  /* 0x0000001f501f7209 */ /* 0x000fe20007810000 */
[----:B------:R-:W-:Y:S01]  /*b8f0*/  FMUL.FTZ R27, R5, R11 ;  /* 0x0000000b051b7220 */ /* 0x000fe20000410000 */
[----:B------:R-:W-:Y:S02]  /*b900*/  FSEL R106, R47, -INF , !P1 ;  /* 0xff8000002f6a7808 */ /* 0x000fe40004800000 */
[----:B------:R-:W-:Y:S02]  /*b910*/  FSETP.NEU.FTZ.AND P1, PT, R5, -INF , PT ;  /* 0xff8000000500780b */ /* 0x000fe40003f3d000 */
[----:B------:R-:W-:Y:S02]  /*b920*/  ISETP.NE.AND P4, PT, R57, RZ, PT ;  /* 0x000000ff3900720c */ /* 0x000fe40003f85270 */
[----:B------:R-:W-:-:S02]  /*b930*/  FMNMX.FTZ R35, R42, R31, !PT ;  /* 0x0000001f2a237209 */ /* 0x000fc40007810000 */
[----:B------:R-:W-:Y:S02]  /*b940*/  FSEL R27, R27, RZ, P1 ;  /* 0x000000ff1b1b7208 */ /* 0x000fe40000800000 */
[----:B------:R-:W-:Y:S02]  /*b950*/  ISETP.GT.AND P1, PT, R37, 0x50, !P4 ;  /* 0x000000502500780c */ /* 0x000fe40006724270 */
[----:B------:R-:W-:Y:S01]  /*b960*/  FMNMX.FTZ R35, R44, R35, !PT ;  /* 0x000000232c237209 */ /* 0x000fe20007810000 */
[-CC-:B------:R-:W-:Y:S01]  /*b970*/  FFMA.FTZ R96, R96, R11.reuse, -R27.reuse ;  /* 0x0000000b60607223 */ /* 0x180fe2000001081b */
[----:B------:R-:W-:Y:S01]  /*b980*/  ISETP.LT.OR P1, PT, R33, 0x51, P1 ;  /* 0x000000512100780c */ /* 0x000fe20000f21670 */
[--C-:B------:R-:W-:Y:S01]  /*b990*/  FFMA.FTZ R166, R36, R11, -R27.reuse ;  /* 0x0000000b24a67223 */ /* 0x100fe2000001081b */
[----:B------:R-:W-:Y:S01]  /*b9a0*/  FMNMX.FTZ R35, R46, R35, !PT ;  /* 0x000000232e237209 */ /* 0x000fe20007810000 */
[----:B------:R0:W-:Y:S01]  /*b9b0*/  MUFU.EX2 R31, R96 ;  /* 0x00000060001f7308 */ /* 0x0001e20000000800 */
[----:B------:R-:W-:Y:S01]  /*b9c0*/  ISETP.NE.AND P4, PT, R41, RZ, PT ;  /* 0x000000ff2900720c */ /* 0x000fe20003f85270 */
[-CC-:B-----5:R-:W-:Y:S01]  /*b9d0*/  FFMA.FTZ R152, R114, R11.reuse, -R27.reuse ;  /* 0x0000000b72987223 */ /* 0x1a0fe2000001081b */
[----:B------:R-:W-:Y:S01]  /*b9e0*/  FSEL R48, R48, -INF , !P1 ;  /* 0xff80000030307808 */ /* 0x000fe20004800000 */
[-CC-:B------:R-:W-:Y:S01]  /*b9f0*/  FFMA.FTZ R112, R112, R11.reuse, -R27.reuse ;  /* 0x0000000b70707223 */ /* 0x180fe2000001081b */
[----:B------:R-:W-:Y:S01]  /*ba00*/  ISETP.GT.AND P3, PT, R37, 0x58, !P3 ;  /* 0x000000582500780c */ /* 0x000fe20005f64270 */
[--C-:B------:R-:W-:Y:S01]  /*ba10*/  FFMA.FTZ R154, R110, R11, -R27.reuse ;  /* 0x0000000b6e9a7223 */ /* 0x100fe2000001081b */
[----:B------:R-:W-:Y:S01]  /*ba20*/  ISETP.LT.OR P2, PT, R33, 0x52, P2 ;  /* 0x000000522100780c */ /* 0x000fe20001741670 */
[----:B------:R-:W-:Y:S01]  /*ba30*/  MUFU.EX2 R152, R152 ;  /* 0x0000009800987308 */ /* 0x000fe20000000800 */
[----:B------:R-:W-:Y:S01]  /*ba40*/  FMNMX.FTZ R35, R106, R35, !PT ;  /* 0x000000236a237209 */ /* 0x000fe20007810000 */
[-CC-:B------:R-:W-:Y:S01]  /*ba50*/  FFMA.FTZ R108, R108, R11.reuse, -R27.reuse ;  /* 0x0000000b6c6c7223 */ /* 0x180fe2000001081b */
[----:B------:R-:W-:Y:S01]  /*ba60*/  ISETP.GT.AND P1, PT, R37, 0x59, !P4 ;  /* 0x000000592500780c */ /* 0x000fe20006724270 */
[-CC-:B------:R-:W-:Y:S01]  /*ba70*/  FFMA.FTZ R37, R76, R11.reuse, -R27.reuse ;  /* 0x0000000b4c257223 */ /* 0x180fe2000001081b */
[----:B------:R-:W-:Y:S01]  /*ba80*/  ISETP.LT.OR P3, PT, R33, 0x59, P3 ;  /* 0x000000592100780c */ /* 0x000fe20001f61670 */
[--C-:B------:R-:W-:Y:S01]  /*ba90*/  FFMA.FTZ R156, R104, R11, -R27.reuse ;  /* 0x0000000b689c7223 */ /* 0x100fe2000001081b */
[----:B0-----:R-:W-:Y:S01]  /*baa0*/  FSEL R96, R43, -INF , !P2 ;  /* 0xff8000002b607808 */ /* 0x001fe20005000000 */
[----:B------:R-:W0:Y:S01]  /*bab0*/  MUFU.EX2 R3, R112 ;  /* 0x0000007000037308 */ /* 0x000e220000000800 */
[----:B------:R-:W-:Y:S01]  /*bac0*/  FMNMX.FTZ R35, R48, R35, !PT ;  /* 0x0000002330237209 */ /* 0x000fe20007810000 */
[-CC-:B------:R-:W-:Y:S01]  /*bad0*/  FFMA.FTZ R100, R100, R11.reuse, -R27.reuse ;  /* 0x0000000b64647223 */ /* 0x180fe2000001081b */
[----:B------:R-:W-:Y:S01]  /*bae0*/  ISETP.LT.OR P1, PT, R33, 0x5a, P1 ;  /* 0x0000005a2100780c */ /* 0x000fe20000f21670 */
[-CC-:B------:R-:W-:Y:S01]  /*baf0*/  FFMA.FTZ R158, R102, R11.reuse, -R27.reuse ;  /* 0x0000000b669e7223 */ /* 0x180fe2000001081b */
[----:B-1----:R-:W-:Y:S01]  /*bb00*/  FSEL R76, R49, -INF , !P3 ;  /* 0xff800000314c7808 */ /* 0x002fe20005800000 */
[--C-:B------:R-:W-:Y:S01]  /*bb10*/  FFMA.FTZ R174, R32, R11, -R27.reuse ;  /* 0x0000000b20ae7223 */ /* 0x100fe2000001081b */
[----:B------:R-:W-:Y:S01]  /*bb20*/  FMNMX.FTZ R35, R96, R35, !PT ;  /* 0x0000002360237209 */ /* 0x000fe20007810000 */
[----:B------:R-:W1:Y:S01]  /*bb30*/  MUFU.EX2 R154, R154 ;  /* 0x0000009a009a7308 */ /* 0x000e620000000800 */
[----:B------:R-:W-:Y:S01]  /*bb40*/  FSEL R50, R50, -INF , !P1 ;  /* 0xff80000032327808 */ /* 0x000fe20004800000 */
[--C-:B------:R-:W-:Y:S01]  /*bb50*/  FFMA.FTZ R160, R98, R11, -R27.reuse ;  /* 0x0000000b62a07223 */ /* 0x100fe2000001081b */
[----:B------:R-:W-:Y:S01]  /*bb60*/  FMNMX.FTZ R35, R76, R35, !PT ;  /* 0x000000234c237209 */ /* 0x000fe20007810000 */
[-CC-:B------:R-:W-:Y:S01]  /*bb70*/  FFMA.FTZ R162, R60, R11.reuse, -R27.reuse ;  /* 0x0000000b3ca27223 */ /* 0x180fe2000001081b */
[-CC-:B------:R-:W-:Y:S01]  /*bb80*/  FFMA.FTZ R172, R40, R11.reuse, -R27.reuse ;  /* 0x0000000b28ac7223 */ /* 0x180fe2000001081b */
[----:B------:R-:W-:Y:S01]  /*bb90*/  FFMA.FTZ R164, R54, R11, -R27 ;  /* 0x0000000b36a47223 */ /* 0x000fe2000001081b */
[----:B------:R-:W-:Y:S01]  /*bba0*/  FMNMX.FTZ R10, R50, R35, !PT ;  /* 0x00000023320a7209 */ /* 0x000fe20007810000 */
[----:B------:R-:W4:Y:S01]  /*bbb0*/  MUFU.EX2 R25, R108 ;  /* 0x0000006c00197308 */ /* 0x000f220000000800 */
[----:B0-----:R-:W-:Y:S01]  /*bbc0*/  FADD.FTZ R49, R152, R3 ;  /* 0x0000000398317221 */ /* 0x001fe20000010000 */
[-CC-:B------:R-:W-:Y:S01]  /*bbd0*/  FFMA.FTZ R35, R58, R11.reuse, -R27.reuse ;  /* 0x0000000b3a237223 */ /* 0x180fe2000001081b */
[-CC-:B------:R-:W-:Y:S01]  /*bbe0*/  FFMA.FTZ R39, R70, R11.reuse, -R27.reuse ;  /* 0x0000000b46277223 */ /* 0x180fe2000001081b */
[----:B------:R-:W0:Y:S01]  /*bbf0*/  SHFL.BFLY PT, R41, R10, 0x2, 0x1f ;  /* 0x0c401f000a297f89 */ /* 0x000e2200000e0000 */
[-CC-:B------:R-:W-:Y:S01]  /*bc00*/  FFMA.FTZ R168, R52, R11.reuse, -R27.reuse ;  /* 0x0000000b34a87223 */ /* 0x180fe2000001081b */
[-CC-:B------:R-:W-:Y:S01]  /*bc10*/  FFMA.FTZ R170, R56, R11.reuse, -R27.reuse ;  /* 0x0000000b38aa7223 */ /* 0x180fe2000001081b */
[-CC-:B------:R-:W-:Y:S01]  /*bc20*/  FFMA.FTZ R43, R66, R11.reuse, -R27.reuse ;  /* 0x0000000b422b7223 */ /* 0x180fe2000001081b */
[----:B------:R-:W2:Y:S01]  /*bc30*/  MUFU.EX2 R156, R156 ;  /* 0x0000009c009c7308 */ /* 0x000ea20000000800 */
[----:B------:R-:W-:Y:S01]  /*bc40*/  F2FP.F16.F32.PACK_AB R152, R3, R152 ;  /* 0x000000980398723e */ /* 0x000fe200000000ff */
[----:B------:R-:W-:Y:S01]  /*bc50*/  FFMA.FTZ R45, R64, R11, -R27 ;  /* 0x0000000b402d7223 */ /* 0x000fe2000001081b */
[----:B------:R-:W-:-:S05]  /*bc60*/  ISETP.NE.AND P4, PT, R59, 0x3, PT ;  /* 0x000000033b00780c */ /* 0x000fca0003f85270 */
[----:B------:R-:W3:Y:S08]  /*bc70*/  MUFU.EX2 R29, R100 ;  /* 0x00000064001d7308 */ /* 0x000ef00000000800 */
[----:B------:R-:W3:Y:S01]  /*bc80*/  MUFU.EX2 R158, R158 ;  /* 0x0000009e009e7308 */ /* 0x000ee20000000800 */
[----:B0-----:R-:W-:Y:S01]  /*bc90*/  FMNMX.FTZ R36, R10, R41, !PT ;  /* 0x000000290a247209 */ /* 0x001fe20007810000 */
[----:B------:R-:W-:-:S06]  /*bca0*/  FFMA.FTZ R41, R68, R11, -R27 ;  /* 0x0000000b44297223 */ /* 0x000fcc000001081b */
[----:B------:R-:W0:Y:S01]  /*bcb0*/  MUFU.EX2 R160, R160 ;  /* 0x000000a000a07308 */ /* 0x000e220000000800 */
[----:B------:R-:W1:Y:S07]  /*bcc0*/  SHFL.BFLY PT, R47, R36, 0x1, 0x1f ;  /* 0x0c201f00242f7f89 */ /* 0x000e6e00000e0000 */
[----:B------:R4:W0:Y:S08]  /*bcd0*/  MUFU.EX2 R33, R37 ;  /* 0x0000002500217308 */ /* 0x0008300000000800 */
[----:B------:R-:W-:Y:S01]  /*bce0*/  MUFU.EX2 R162, R162 ;  /* 0x000000a200a27308 */ /* 0x000fe20000000800 */
[-CC-:B----4-:R-:W-:Y:S01]  /*bcf0*/  FFMA.FTZ R37, R74, R11.reuse, -R27.reuse ;  /* 0x0000000b4a257223 */ /* 0x190fe2000001081b */
[----:B------:R-:W-:-:S06]  /*bd00*/  FFMA.FTZ R27, R62, R11, -R27 ;  /* 0x0000000b3e1b7223 */ /* 0x000fcc000001081b */
[----:B------:R-:W-:Y:S01]  /*bd10*/  MUFU.EX2 R35, R35 ;  /* 0x0000002300237308 */ /* 0x000fe20000000800 */
[----:B-1----:R-:W-:Y:S01]  /*bd20*/  FMNMX.FTZ R10, R36, R47, !PT ;  /* 0x0000002f240a7209 */ /* 0x002fe20007810000 */
[----:B------:R-:W-:Y:S01]  /*bd30*/  FADD.FTZ R36, R154, R49 ;  /* 0x000000319a247221 */ /* 0x000fe20000010000 */
[C---:B------:R-:W-:Y:S02]  /*bd40*/  F2FP.F16.F32.PACK_AB R154, R25.reuse, R154 ;  /* 0x0000009a199a723e */ /* 0x040fe400000000ff */
[C---:B------:R-:W-:Y:S01]  /*bd50*/  FSETP.NEU.FTZ.AND P1, PT, R10.reuse, -INF , PT ;  /* 0xff8000000a00780b */ /* 0x040fe20003f3d000 */
[----:B------:R-:W-:Y:S01]  /*bd60*/  FMUL.FTZ R47, R10, R11 ;  /* 0x0000000b0a2f7220 */ /* 0x000fe20000410000 */
[----:B------:R-:W-:Y:S01]  /*bd70*/  FADD.FTZ R49, R25, R36 ;  /* 0x0000002419317221 */ /* 0x000fe20000010000 */
[----:B------:R-:W-:Y:S03]  /*bd80*/  MUFU.EX2 R164, R164 ;  /* 0x000000a400a47308 */ /* 0x000fe60000000800 */
[----:B------:R-:W-:Y:S01]  /*bd90*/  FSEL R47, R47, RZ, P1 ;  /* 0x000000ff2f2f7208 */ /* 0x000fe20000800000 */
[----:B--2---:R-:W-:Y:S01]  /*bda0*/  FADD.FTZ R36, R156, R49 ;  /* 0x000000319c247221 */ /* 0x004fe20000010000 */
[----:B---3--:R-:W-:-:S03]  /*bdb0*/  F2FP.F16.F32.PACK_AB R156, R29, R156 ;  /* 0x0000009c1d9c723e */ /* 0x008fc600000000ff */
        /* <DEDUP_REMOVED lines=10> */
[----:B------:R-:W-:Y:S01]  /*be60*/  FADD.FTZ R51, R29, R36 ;  /* 0x000000241d337221 */ /* 0x000fe20000010000 */
[-CC-:B------:R-:W-:Y:S01]  /*be70*/  FFMA.FTZ R161, R28, R11.reuse, -R47.reuse ;  /* 0x0000000b1ca17223 */ /* 0x180fe2000001082f */
[-CC-:B------:R-:W-:Y:S01]  /*be80*/  FFMA.FTZ R28, R86, R11.reuse, -R47.reuse ;  /* 0x0000000b561c7223 */ /* 0x180fe2000001082f */
[-C--:B------:R-:W-:Y:S01]  /*be90*/  FFMA.FTZ R163, R30, R11.reuse, -R47 ;  /* 0x0000000b1ea37223 */ /* 0x080fe2000001082f */
[----:B------:R-:W1:Y:S01]  /*bea0*/  MUFU.EX2 R0, R0 ;  /* 0x0000000000007308 */ /* 0x000e620000000800 */
[----:B------:R-:W-:Y:S01]  /*beb0*/  FADD.FTZ R40, R158, R51 ;  /* 0x000000339e287221 */ /* 0x000fe20000010000 */
[-CC-:B------:R-:W-:Y:S01]  /*bec0*/  FFMA.FTZ R30, R84, R11.reuse, -R47.reuse ;  /* 0x0000000b541e7223 */ /* 0x180fe2000001082f */
[-CC-:B------:R-:W-:Y:S01]  /*bed0*/  FFMA.FTZ R165, R82, R11.reuse, -R47.reuse ;  /* 0x0000000b52a57223 */ /* 0x180fe2000001082f */
[-CC-:B------:R-:W-:Y:S01]  /*bee0*/  FFMA.FTZ R34, R34, R11.reuse, -R47.reuse ;  /* 0x0000000b22227223 */ /* 0x180fe2000001082f */
[----:B------:R-:W-:Y:S01]  /*bef0*/  FADD.FTZ R51, R31, R40 ;  /* 0x000000281f337221 */ /* 0x000fe20000010000 */
[-CC-:B------:R-:W-:Y:S01]  /*bf00*/  FFMA.FTZ R36, R80, R11.reuse, -R47.reuse ;  /* 0x0000000b50247223 */ /* 0x180fe2000001082f */
[-C--:B------:R-:W-:Y:S01]  /*bf10*/  FFMA.FTZ R169, R42, R11.reuse, -R47 ;  /* 0x0000000b2aa97223 */ /* 0x080fe2000001082f */
[----:B------:R-:W2:Y:S01]  /*bf20*/  MUFU.EX2 R155, R155 ;  /* 0x0000009b009b7308 */ /* 0x000ea20000000800 */
[----:B0-----:R-:W-:Y:S01]  /*bf30*/  FADD.FTZ R40, R160, R51 ;  /* 0x00000033a0287221 */ /* 0x001fe20000010000 */
[-CC-:B------:R-:W-:Y:S01]  /*bf40*/  FFMA.FTZ R44, R44, R11.reuse, -R47.reuse ;  /* 0x0000000b2c2c7223 */ /* 0x180fe2000001082f */
[-CC-:B------:R-:W-:Y:S01]  /*bf50*/  FFMA.FTZ R46, R46, R11.reuse, -R47.reuse ;  /* 0x0000000b2e2e7223 */ /* 0x180fe2000001082f */
[-CC-:B------:R-:W-:Y:S01]  /*bf60*/  FFMA.FTZ R106, R106, R11.reuse, -R47.reuse ;  /* 0x0000000b6a6a7223 */ /* 0x180fe2000001082f */
[----:B------:R-:W-:Y:S01]  /*bf70*/  FADD.FTZ R51, R33, R40 ;  /* 0x0000002821337221 */ /* 0x000fe20000010000 */
[-CC-:B------:R-:W-:Y:S01]  /*bf80*/  FFMA.FTZ R48, R48, R11.reuse, -R47.reuse ;  /* 0x0000000b30307223 */ /* 0x180fe2000001082f */
[-C--:B------:R-:W-:Y:S01]  /*bf90*/  FFMA.FTZ R96, R96, R11.reuse, -R47 ;  /* 0x0000000b60607223 */ /* 0x080fe2000001082f */
[----:B------:R-:W0:Y:S01]  /*bfa0*/  MUFU.EX2 R32, R32 ;  /* 0x0000002000207308 */ /* 0x000e220000000800 */
[----:B-1----:R-:W-:Y:S01]  /*bfb0*/  FADD.FTZ R38, R153, R0 ;  /* 0x0000000099267221 */ /* 0x002fe20000010000 */
[----:B------:R-:W-:Y:S01]  /*bfc0*/  FADD.FTZ R40, R162, R51 ;  /* 0x00000033a2287221 */ /* 0x000fe20000010000 */
[-CC-:B------:R-:W-:Y:S01]  /*bfd0*/  FFMA.FTZ R76, R76, R11.reuse, -R47.reuse ;  /* 0x0000000b4c4c7223 */ /* 0x180fe2000001082f */
[----:B------:R-:W-:Y:S01]  /*bfe0*/  FFMA.FTZ R47, R50, R11, -R47 ;  /* 0x0000000b322f7223 */ /* 0x000fe2000001082f */
[----:B------:R-:W-:Y:S01]  /*bff0*/  F2FP.F16.F32.PACK_AB R153, R0, R153 ;  /* 0x000000990099723e */ /* 0x000fe200000000ff */
[----:B------:R-:W-:Y:S01]  /*c000*/  FADD.FTZ R51, R35, R40 ;  /* 0x0000002823337221 */ /* 0x000fe20000010000 */
[----:B------:R-:W-:Y:S01]  /*c010*/  F2FP.F16.F32.PACK_AB R158, R31, R158 ;  /* 0x0000009e1f9e723e */ /* 0x000fe200000000ff */
[----:B------:R-:W1:Y:S01]  /*c020*/  MUFU.EX2 R157, R157 ;  /* 0x0000009d009d7308 */ /* 0x000e620000000800 */
[----:B--2---:R-:W-:Y:S01]  /*c030*/  FADD.FTZ R49, R155, R38 ;  /* 0x000000269b317221 */ /* 0x004fe20000010000 */
[----:B------:R-:W-:Y:S01]  /*c040*/  FADD.FTZ R40, R164, R51 ;  /* 0x00000033a4287221 */ /* 0x000fe20000010000 */
[----:B------:R-:W-:-:S02]  /*c050*/  F2FP.F16.F32.PACK_AB R160, R33, R160 ;  /* 0x000000a021a0723e */ /* 0x000fc400000000ff */
[----:B------:R-:W-:-:S03]  /*c060*/  F2FP.F16.F32.PACK_AB R162, R35, R162 ;  /* 0x000000a223a2723e */ /* 0x000fc600000000ff */
        /* <DEDUP_REMOVED lines=80> */
[----:B------:R-:W-:Y:S01]  /*c570*/  BPT.TRAP 0x1 ;  /* 0x000000040000795c */ /* 0x000fe20000300000 */
.L_x_11807:
[----:B------:R0:W1:Y:S01]  /*c580*/  SYNCS.PHASECHK.TRANS64.TRYWAIT P1, [R4+URZ+0x22850], R73 ;  /* 0x02285049040075a7 */ /* 0x000062000802017f */
[----:B------:R-:W-:Y:S05]  /*c590*/  @!P4 BRA `(.L_x_11808) ;  /* 0x000000000004c947 */ /* 0x000fea0003800000 */
[----:B------:R-:W-:Y:S01]  /*c5a0*/  BPT.TRAP 0x1 ;  /* 0x000000040000795c */ /* 0x000fe20000300000 */
.L_x_11808:
[----:B------:R-:W-:Y:S04]  /*c5b0*/  BSSY B0, `(.L_x_11809) ;  /* 0x0000004000007945 */ /* 0x000fe80003800000 */
[----:B-1----:R-:W-:Y:S05]  /*c5c0*/  @P1 BRA `(.L_x_11810) ;  /* 0x0000000000081947 */ /* 0x002fea0003800000 */
[----:B------:R-:W1:Y:S02]  /*c5d0*/  SYNCS.PHASECHK.TRANS64.TRYWAIT P1, [R4+URZ+0x22850], R73 ;  /* 0x02285049040075a7 */ /* 0x000e64000802017f */
[----:B-1----:R-:W-:Y:S05]  /*c5e0*/  @!P1 BRA `(.L_x_11811) ;  /* 0x0000019000a49947 */ /* 0x002fea0003800000 */
.L_x_11810:
[----:B------:R-:W-:Y:S05]  /*c5f0*/  BSYNC B0 ;  /* 0x0000000000007941 */ /* 0x000fea0003800000 */
.L_x_11809:
[----:B------:R-:W-:Y:S05]  /*c600*/  WARPSYNC.ALL ;  /* 0x0000000000007948 */ /* 0x000fea0003800000 */
[----:B------:R-:W2:Y:S01]  /*c610*/  LDC R24, c[0x0][0x448] ;  /* 0x00011200ff187b82 */ /* 0x000ea20000000800 */
[----:B------:R-:W-:Y:S01]  /*c620*/  R2UR UR4, R19 ;  /* 0x00000000130472ca */ /* 0x000fe200000e0000 */
[----:B------:R-:W-:Y:S01]  /*c630*/  IMAD.MOV.U32 R27, RZ, RZ, 0xc00 ;  /* 0x00000c00ff1b7424 */ /* 0x000fe200078e00ff */
[----:B------:R-:W-:Y:S01]  /*c640*/  UISETP.NE.AND UP0, UPT, UR40, URZ, UPT ;  /* 0x0000003f2800728c */ /* 0x000fe2000bf05270 */
[----:B------:R-:W-:Y:S02]  /*c650*/  IMAD.MOV.U32 R177, RZ, RZ, R209 ;  /* 0x000000ffffb17224 */ /* 0x000fe400078e00d1 */
[----:B------:R-:W-:-:S02]  /*c660*/  IMAD.MOV.U32 R29, RZ, RZ, 0x40000040 ;  /* 0x40000040ff1d7424 */ /* 0x000fc400078e00ff */
[----:B------:R-:W-:Y:S02]  /*c670*/  IMAD.MOV.U32 R31, RZ, RZ, 0x40000040 ;  /* 0x40000040ff1f7424 */ /* 0x000fe400078e00ff */
[----:B01----:R-:W-:Y:S01]  /*c680*/  @!P0 VIADD R4, R4, 0x22860 ;  /* 0x0002286004048836 */ /* 0x003fe20000000000 */
[C---:B------:R-:W-:Y:S02]  /*c690*/  R2UR UR11, R29.reuse ;  /* 0x000000001d0b72ca */ /* 0x040fe400000e0000 */
[----:B------:R-:W-:Y:S01]  /*c6a0*/  R2UR UR19, R29 ;  /* 0x000000001d1372ca */ /* 0x000fe200000e0000 */
[----:B------:R-:W-:Y:S01]  /*c6b0*/  UIADD3 UR4, UR4, 0x400, URZ ;  /* 0x0000040004047890 */ /* 0x000fe2000fffe03f */
[----:B------:R-:W-:Y:S02]  /*c6c0*/  R2UR UR23, R31 ;  /* 0x000000001f1772ca */ /* 0x000fe400000e0000 */
[----:B------:R-:W-:Y:S01]  /*c6d0*/  @!P0 PRMT R4, RZ, 0x654, R4 ;  /* 0x00000654ff048816 */ /* 0x000fe20000000004 */
[----:B------:R-:W-:-:S04]  /*c6e0*/  USHF.R.U32.HI UR4, URZ, 0x4, UR4 ;  /* 0x000000043f047899 */ /* 0x000fc80008011604 */
[----:B------:R-:W-:Y:S01]  /*c6f0*/  ULOP3.LUT UR4, UR4, 0x3fff, URZ, 0xc0, !UPT ;  /* 0x00003fff04047892 */ /* 0x000fe2000f8ec03f */
[----:B------:R0:W-:Y:S01]  /*c700*/  BAR.SYNC.DEFER_BLOCKING R72, 0x100 ;  /* 0x000400480000751d */ /* 0x0001e20000010000 */
[----:B--2---:R-:W-:Y:S02]  /*c710*/  ISETP.NE.AND P1, PT, R24, 0x1, PT ;  /* 0x000000011800780c */ /* 0x004fe40003f25270 */
[----:B------:R-:W-:-:S06]  /*c720*/  ULOP3.LUT UR42, UR4, 0x3000000, URZ, 0xfc, !UPT ;  /* 0x03000000042a7892 */ /* 0x000fcc000f8efc3f */
[----:B------:R-:W-:Y:S02]  /*c730*/  IMAD R24, R2, R27, UR42 ;  /* 0x0000002a02187e24 */ /* 0x000fe4000f8e021b */
[----:B------:R-:W-:Y:S02]  /*c740*/  IMAD.MOV.U32 R27, RZ, RZ, 0x40000040 ;  /* 0x40000040ff1b7424 */ /* 0x000fe400078e00ff */
[C---:B------:R-:W-:Y:S01]  /*c750*/  VIADD R28, R24.reuse, 0x80 ;  /* 0x00000080181c7836 */ /* 0x040fe20000000000 */
[----:B------:R-:W1:Y:S01]  /*c760*/  @P1 LDC R26, c[0x0][0x44c] ;  /* 0x00011300ff1a1b82 */ /* 0x000e620000000800 */
[C---:B------:R-:W-:Y:S01]  /*c770*/  R2UR UR6, R24.reuse ;  /* 0x00000000180672ca */ /* 0x040fe200000e0000 */
[----:B------:R-:W-:Y:S01]  /*c780*/  VIADD R30, R24, 0x200 ;  /* 0x00000200181e7836 */ /* 0x000fe20000000000 */
[----:B------:R-:W-:Y:S02]  /*c790*/  R2UR UR15, R27 ;  /* 0x000000001b0f72ca */ /* 0x000fe400000e0000 */
[----:B------:R-:W-:Y:S01]  /*c7a0*/  R2UR UR10, R28 ;  /* 0x000000001c0a72ca */ /* 0x000fe200000e0000 */
[----:B------:R-:W-:Y:S01]  /*c7b0*/  VIADD R28, R24, 0x180 ;  /* 0x00000180181c7836 */ /* 0x000fe20000000000 */
[----:B------:R-:W-:Y:S01]  /*c7c0*/  R2UR UR22, R30 ;  /* 0x000000001e1672ca */ /* 0x000fe200000e0000 */
[----:B------:R-:W2:Y:S03]  /*c7d0*/  @P1 LDC R25, c[0x0][0x450] ;  /* 0x00011400ff191b82 */ /* 0x000ea60000000800 */
[----:B------:R-:W-:Y:S01]  /*c7e0*/  R2UR UR18, R28 ;  /* 0x000000001c1272ca */ /* 0x000fe200000e0000 */
[----:B-1----:R-:W-:-:S05]  /*c7f0*/  @P1 IMAD.HI.U32 R26, R209, R26, RZ ;  /* 0x0000001ad11a1227 */ /* 0x002fca00078e00ff */
[----:B--2---:R-:W-:Y:S01]  /*c800*/  @P1 SHF.R.U32.HI R177, RZ, R25, R26 ;  /* 0x00000019ffb11219 */ /* 0x004fe2000001161a */
[----:B------:R-:W-:Y:S01]  /*c810*/  IMAD.MOV.U32 R25, RZ, RZ, 0x40000040 ;  /* 0x40000040ff197424 */ /* 0x000fe200078e00ff */
[----:B------:R-:W-:Y:S01]  /*c820*/  PLOP3.LUT P1, PT, PT, PT, UP0, 0x40, 0x0 ;  /* 0x000000000000781c */ /* 0x000fe20003f2e808 */
[C---:B------:R-:W-:Y:S02]  /*c830*/  VIADD R26, R24.reuse, 0x100 ;  /* 0x00000100181a7836 */ /* 0x040fe40000000000 */
[----:B------:R-:W-:Y:S01]  /*c840*/  VIADD R24, R24, 0x280 ;  /* 0x0000028018187836 */ /* 0x000fe20000000000 */
[----:B------:R-:W-:Y:S02]  /*c850*/  R2UR UR7, R25 ;  /* 0x00000000190772ca */ /* 0x000fe400000e0000 */
[----:B------:R-:W-:Y:S02]  /*c860*/  R2UR UR14, R26 ;  /* 0x000000001a0e72ca */ /* 0x000fe400000e0000 */
[----:B------:R-:W-:-:S02]  /*c870*/  R2UR UR26, R24 ;  /* 0x00000000181a72ca */ /* 0x000fc400000e0000 */
[----:B------:R-:W-:Y:S02]  /*c880*/  R2UR UR27, R25 ;  /* 0x00000000191b72ca */ /* 0x000fe400000e0000 */
[----:B0-----:R-:W-:-:S06]  /*c890*/  WARPGROUP.ARRIVE ;  /* 0x00000000000079c5 */ /* 0x001fcc0000000000 */
[----:B------:R-:W-:Y:S03]  /*c8a0*/  HGMMA.64x256x16.F32 R24, R152, gdesc[UR4].tnspB, RZ, !UPT, gsb0 ;  /* 0x43e0000498187df0 */ /* 0x000fe6000c0008ff */
[----:B------:R-:W-:Y:S02]  /*c8b0*/  WARPGROUP.DEPBAR.LE gsb0, 0x0 ;  /* 0x00008000000079c5 */ /* 0x000fe40000010000 */
[----:B------:R-:W-:Y:S01]  /*c8c0*/  WARPGROUP.ARRIVE ;  /* 0x00000000000079c5 */ /* 0x000fe20000000000 */
[----:B------:R-:W-:-:S15]  /*c8d0*/  IADD3 R152, R177, R204, -R203 ;  /* 0x000000ccb1987210 */ /* 0x000fde0007ffe8cb */
[----:B------:R-:W-:-:S07]  /*c8e0*/  NOP ;  /* 0x0000000000007918 */ /* 0x000fce0000000000 */
[----:B------:R-:W-:Y:S01]  /*c8f0*/  HGMMA.64x256x16.F32 R24, R156, gdesc[UR8].tnspB, R24, gsb0 ;  /* 0x43e000089c187df0 */ /* 0x000fe20008000818 */
[----:B------:R-:W-:Y:S02]  /*c900*/  VIADD R153, R152, UR8 ;  /* 0x0000000898997c36 */ /* 0x000fe40008000000 */
        /* <DEDUP_REMOVED lines=32> */
.L_x_11814:
[----:B------:R-:W-:-:S06]  /*cb10*/  UISETP.NE.AND UP0, UPT, UR9, 0x1, UPT ;  /* 0x000000010900788c */ /* 0x000fcc000bf05270 */
[----:B------:R-:W-:-:S05]  /*cb20*/  PLOP3.LUT P1, PT, PT, PT, UP0, 0x80, 0x0 ;  /* 0x000000000000781c */ /* 0x000fca0003f2f008 */
[----:B------:R-:W-:-:S08]  /*cb30*/  @UP0 ULDC.64 UR4, c[0x0][0x9e8] ;  /* 0x00027a0000040ab9 */ /* 0x000fd00000000a00 */
[----:B------:R-:W-:-:S05]  /*cb40*/  @P1 IMAD.HI.U32 R152, R154, UR4, RZ ;  /* 0x000000049a981c27 */ /* 0x000fca000f8e00ff */
[----:B------:R-:W-:-:S07]  /*cb50*/  @P1 SHF.R.U32.HI R154, RZ, UR5, R152 ;  /* 0x00000005ff9a1c19 */ /* 0x000fce0008011698 */
.L_x_11815:
[----:B------:R-:W-:Y:S05]  /*cb60*/  BSYNC B0 ;  /* 0x0000000000007941 */ /* 0x000fea0003800000 */
.L_x_11813:
[----:B------:R-:W-:-:S04]  /*cb70*/  IMAD.U32 R152, RZ, RZ, UR9 ;  /* 0x00000009ff987e24 */ /* 0x000fc8000f8e00ff */
[----:B------:R-:W-:-:S05]  /*cb80*/  IMAD R152, R154, R152, UR9 ;  /* 0x000000099a987e24 */ /* 0x000fca000f8e0298 */
[----:B------:R-:W-:-:S07]  /*cb90*/  VIMNMX R153, R153, R152, PT ;  /* 0x0000009899997248 */ /* 0x000fce0003fe0100 */
.L_x_11812:
[----:B------:R-:W-:Y:S01]  /*cba0*/  IMAD.HI R153, R153, 0x2aaaaaab, RZ ;  /* 0x2aaaaaab99997827 */ /* 0x000fe200078e02ff */
[----:B------:R-:W-:Y:S01]  /*cbb0*/  ULDC UR52, c[0x0][0x9e4] ;  /* 0x0002790000347ab9 */ /* 0x000fe20000000800 */
[----:B------:R-:W-:Y:S01]  /*cbc0*/  ULDC UR49, c[0x0][0x9e4] ;  /* 0x0002790000317ab9 */ /* 0x000fe20000000800 */
[----:B------:R-:W-:Y:S01]  /*cbd0*/  ULDC UR54, c[0x0][0x9d8] ;  /* 0x0002760000367ab9 */ /* 0x000fe20000000800 */
[----:B------:R-:W-:Y:S01]  /*cbe0*/  ULDC UR57, c[0x0][0x9d8] ;  /* 0x0002760000397ab9 */ /* 0x000fe20000000800 */
[----:B------:R-:W-:Y:S01]  /*cbf0*/  SHF.R.U32.HI R152, RZ, 0x1f, R153 ;  /* 0x0000001fff987819 */ /* 0x000fe20000011699 */
[----:B------:R-:W-:Y:S01]  /*cc00*/  ULDC UR55, c[0x0][0x9d8] ;  /* 0x0002760000377ab9 */ /* 0x000fe20000000800 */
[----:B------:R-:W-:Y:S01]  /*cc10*/  ULDC UR48, c[0x0][0x988] ;  /* 0x0002620000307ab9 */ /* 0x000fe20000000800 */
[----:B------:R-:W-:Y:S01]  /*cc20*/  ULDC UR51, c[0x0][0x988] ;  /* 0x0002620000337ab9 */ /* 0x000fe20000000800 */
[----:B------:R-:W-:Y:S01]  /*cc30*/  LEA.HI.SX32 R152, R153, R152, 0x1c ;  /* 0x0000009899987211 */ /* 0x000fe200078fe2ff */
[----:B------:R-:W-:Y:S01]  /*cc40*/  ULDC UR50, c[0x0][0x988] ;  /* 0x0002620000327ab9 */ /* 0x000fe20000000800 */
[----:B------:R-:W-:Y:S01]  /*cc50*/  ULDC UR56, c[0x0][0x9e0] ;  /* 0x0002780000387ab9 */ /* 0x000fe20000000800 */
[----:B------:R-:W-:Y:S01]  /*cc60*/  ULDC UR53, c[0x0][0x9e0] ;  /* 0x0002780000357ab9 */ /* 0x000fe20000000800 */
[----:B------:R-:W-:-:S04]  /*cc70*/  VIMNMX R213, R219, R152, !PT ;  /* 0x00000098dbd57248 */ /* 0x000fc80007fe0100 */
[----:B------:R-:W-:-:S13]  /*cc80*/  ISETP.GE.AND P1, PT, R4, R213, PT ;  /* 0x000000d50400720c */ /* 0x000fda0003f26270 */
[----:B------:R-:W-:Y:S05]  /*cc90*/  @!P1 BRA `(.L_x_11816) ;  /* 0x0000003400f09947 */ /* 0x000fea0003800000 */
.L_x_11834:
[----:B------:R-:W-:Y:S01]  /*cca0*/  IMAD.U32 R20, RZ, RZ, UR37 ;  /* 0x00000025ff147e24 */ /* 0x000fe2000f8e00ff */
[----:B------:R-:W-:Y:S05]  /*ccb0*/  YIELD ;  /* 0x0000000000007946 */ /* 0x000fea0003800000 */
[----:B------:R-:W-:Y:S01]  /*ccc0*/  ISETP.NE.AND P2, PT, R20, 0x3, PT ;  /* 0x000000031400780c */ /* 0x000fe20003f45270 */
[----:B------:R-:W-:-:S05]  /*ccd0*/  VIADD R2, R2, 0x1 ;  /* 0x0000000102027836 */ /* 0x000fca0000000000 */
[----:B------:R-:W-:-:S04]  /*cce0*/  ISETP.NE.AND P1, PT, R2, 0x2, PT ;  /* 0x000000020200780c */ /* 0x000fc80003f25270 */
[----:B------:R-:W-:Y:S02]  /*ccf0*/  SEL R11, RZ, 0x1, P1 ;  /* 0x00000001ff0b7807 */ /* 0x000fe40000800000 */
[----:B------:R-:W-:Y:S02]  /*cd00*/  SEL R2, R2, RZ, P1 ;  /* 0x000000ff02027207 */ /* 0x000fe40000800000 */
[----:B------:R-:W-:Y:S01]  /*cd10*/  LOP3.LUT R202, R202, R11, RZ, 0x3c, !PT ;  /* 0x0000000bcaca7212 */ /* 0x000fe200078e3cff */
[----:B0-----:R-:W-:Y:S06]  /*cd20*/  @!P2 BRA `(.L_x_11817) ;  /* 0x000000000004a947 */ /* 0x001fec0003800000 */
[----:B------:R-:W-:Y:S01]  /*cd30*/  BPT.TRAP 0x1 ;  /* 0x000000040000795c */ /* 0x000fe20000300000 */
.L_x_11817:
[----:B------:R-:W-:Y:S01]  /*cd40*/  IMAD R212, R2, 0x8, R19 ;  /* 0x0000000802d47824 */ /* 0x000fe200078e0213 */
[----:B------:R-:W-:-:S04]  /*cd50*/  SHF.L.U32 R211, R202, 0x1f, RZ ;  /* 0x0000001fcad37819 */ /* 0x000fc800000006ff */
[----:B------:R0:W1:Y:S01]  /*cd60*/  SYNCS.PHASECHK.TRANS64.TRYWAIT P1, [R212+URZ+0x22830], R211 ;  /* 0x022830d3d40075a7 */ /* 0x000062000802017f */
[----:B------:R-:W-:Y:S05]  /*cd70*/  @!P2 BRA `(.L_x_11818) ;  /* 0x000000000004a947 */ /* 0x000fea0003800000 */
[----:B------:R-:W-:Y:S01]  /*cd80*/  BPT.TRAP 0x1 ;  /* 0x000000040000795c */ /* 0x000fe20000300000 */
.L_x_11818:
[----:B------:R-:W-:Y:S02]  /*cd90*/  IMAD R214, R2, 0x300, R21 ;  /* 0x0000030002d67824 */ /* 0x000fe400078e0215 */
[----:B------:R-:W-:Y:S01]  /*cda0*/  IMAD.MOV.U32 R215, RZ, RZ, 0x40000040 ;  /* 0x40000040ffd77424 */ /* 0x000fe200078e00ff */
[----:B-1----:R-:W-:Y:S06]  /*cdb0*/  @P1 BRA `(.L_x_11819) ;  /* 0x0000000000081947 */ /* 0x002fec0003800000 */
[----:B------:R-:W1:Y:S02]  /*cdc0*/  SYNCS.PHASECHK.TRANS64.TRYWAIT P1, [R212+URZ+0x22830], R211 ;  /* 0x022830d3d40075a7 */ /* 0x000e64000802017f */
[----:B-1----:R-:W-:Y:S05]  /*cdd0*/  @!P1 BRA `(.L_x_11820) ;  /* 0x0000018800bc9947 */ /* 0x002fea0003800000 */
.L_x_11819:
[----:B------:R-:W-:Y:S05]  /*cde0*/  WARPSYNC.ALL ;  /* 0x0000000000007948 */ /* 0x000fea0003800000 */
        /* <DEDUP_REMOVED lines=8> */
[----:B------:R-:W2:Y:S01]  /*ce70*/  LDC R11, c[0x0][0x448] ;  /* 0x00011200ff0b7b82 */ /* 0x000ea20000000800 */
[----:B------:R-:W3:Y:S01]  /*ce80*/  S2R R228, SR_TID.X ;  /* 0x0000000000e47919 */ /* 0x000ee20000002100 */
[----:B------:R-:W-:-:S09]  /*ce90*/  UISETP.NE.AND UP0, UPT, UR40, URZ, UPT ;  /* 0x0000003f2800728c */ /* 0x000fd2000bf05270 */
[----:B------:R-:W-:Y:S01]  /*cea0*/  HGMMA.64x96x16.F32 R152, gdesc[UR4], RZ, !UPT, gsb0 ;  /* 0x01600000049879f0 */ /* 0x000fe2000c0008ff */
[----:B------:R-:W-:Y:S01]  /*ceb0*/  R2UR UR6, R216 ;  /* 0x00000000d80672ca */ /* 0x000fe200000e0000 */
[----:B------:R-:W-:Y:S01]  /*cec0*/  VIADD R216, R214, 0x4 ;  /* 0x00000004d6d87836 */ /* 0x000fe20000000000 */
[----:B------:R-:W-:Y:S01]  /*ced0*/  R2UR UR7, R217 ;  /* 0x00000000d90772ca */ /* 0x000fe200000e0000 */
[----:B------:R-:W-:Y:S01]  /*cee0*/  IMAD.MOV.U32 R217, RZ, RZ, 0x40000040 ;  /* 0x40000040ffd97424 */ /* 0x000fe200078e00ff */
[----:B------:R-:W-:Y:S01]  /*cef0*/  R2UR UR4, R14 ;  /* 0x000000000e0472ca */ /* 0x000fe200000e0000 */
[----:B------:R-:W-:Y:S01]  /*cf00*/  VIADD R214, R214, 0x6 ;  /* 0x00000006d6d67836 */ /* 0x000fe20000000000 */
[----:B------:R-:W-:Y:S02]  /*cf10*/  R2UR UR5, R15 ;  /* 0x000000000f0572ca */ /* 0x000fe400000e0000 */
[----:B--2---:R-:W-:Y:S01]  /*cf20*/  ISETP.NE.AND P1, PT, R11, 0x1, PT ;  /* 0x000000010b00780c */ /* 0x004fe20003f25270 */
[----:B------:R-:W-:Y:S01]  /*cf30*/  IMAD.IADD R11, R210, 0x1, R209 ;  /* 0x00000001d20b7824 */ /* 0x000fe200078e02d1 */
[----:B---3--:R-:W-:-:S11]  /*cf40*/  SHF.R.U32.HI R228, RZ, 0x7, R228 ;  /* 0x00000007ffe47819 */ /* 0x008fd600000116e4 */
[----:B------:R-:W2:Y:S01]  /*cf50*/  @P1 LDC R20, c[0x0][0x450] ;  /* 0x00011400ff141b82 */ /* 0x000ea20000000800 */
        /* <DEDUP_REMOVED lines=11> */
[----:B------:R-:W-:Y:S01]  /*d010*/  R2UR UR7, R215 ;  /* 0x00000000d70772ca */ /* 0x000fe200000e0000 */
[----:B------:R-:W3:Y:S01]  /*d020*/  @P1 LDC R214, c[0x0][0x44c] ;  /* 0x00011300ffd61b82 */ /* 0x000ee20000000800 */
[----:B------:R-:W-:Y:S02]  /*d030*/  R2UR UR4, R8 ;  /* 0x00000000080472ca */ /* 0x000fe400000e0000 */
[----:B------:R-:W-:Y:S01]  /*d040*/  R2UR UR5, R9 ;  /* 0x00000000090572ca */ /* 0x000fe200000e0000 */
[----:B---3--:R-:W-:-:S05]  /*d050*/  @P1 IMAD.HI.U32 R214, R11, R214, RZ ;  /* 0x000000d60bd61227 */ /* 0x008fca00078e00ff */
[----:B--2---:R-:W-:Y:S02]  /*d060*/  @P1 SHF.R.U32.HI R11, RZ, R20, R214 ;  /* 0x00000014ff0b1219 */ /* 0x004fe400000116d6 */
[----:B------:R-:W-:Y:S02]  /*d070*/  PLOP3.LUT P1, PT, PT, PT, UP0, 0x40, 0x0 ;  /* 0x000000000000781c */ /* 0x000fe40003f2e808 */
[----:B------:R-:W-:Y:S01]  /*d080*/  IADD3 R20, -R228, 0xb, RZ ;  /* 0x0000000be4147810 */ /* 0x000fe20007ffe1ff */
[----:B------:R-:W2:Y:S01]  /*d090*/  SHFL.IDX PT, R229, R11, RZ, 0x1c1f ;  /* 0x001c1fff0be57589 */ /* 0x000ea200000e0000 */
        /* <DEDUP_REMOVED lines=53> */
[----:B------:R-:W-:Y:S01]  /*d3f0*/  IADD3 R199, -R205, 0x1, R194 ;  /* 0x00000001cdc77810 */ /* 0x000fe20007ffe1c2 */
[----:B------:R-:W3:Y:S01]  /*d400*/  MUFU.TANH R152, R152 ;  /* 0x0000009800987308 */ /* 0x000ee20000002400 */
[----:B------:R-:W-:-:S02]  /*d410*/  @!P0 VIADD R166, R212, 0x22840 ;  /* 0x00022840d4a68836 */ /* 0x000fc40000000000 */
[----:B------:R-:W-:-:S03]  /*d420*/  IADD3 R199, -R203, R199, R204 ;  /* 0x000000c7cbc77210 */ /* 0x000fc60007ffe1cc */
        /* <DEDUP_REMOVED lines=67> */
.L_x_11823:
[----:B------:R-:W-:-:S05]  /*d860*/  IMAD.U32 R235, RZ, RZ, UR52 ;  /* 0x00000034ffeb7e24 */ /* 0x000fca000f8e00ff */
[----:B------:R-:W-:-:S13]  /*d870*/  ISETP.NE.AND P1, PT, R235, 0x1, PT ;  /* 0x00000001eb00780c */ /* 0x000fda0003f25270 */
[----:B------:R-:W2:Y:S02]  /*d880*/  @P1 LDC.64 R166, c[0x0][0x9e8] ;  /* 0x00027a00ffa61b82 */ /* 0x000ea40000000a00 */
[----:B--2---:R-:W-:-:S05]  /*d890*/  @P1 IMAD.HI.U32 R166, R229, R166, RZ ;  /* 0x000000a6e5a61227 */ /* 0x004fca00078e00ff */
[----:B------:R-:W-:-:S07]  /*d8a0*/  @P1 SHF.R.U32.HI R229, RZ, R167, R166 ;  /* 0x000000a7ffe51219 */ /* 0x000fce00000116a6 */
.L_x_11824:
[----:B------:R-:W-:Y:S05]  /*d8b0*/  BSYNC B0 ;  /* 0x0000000000007941 */ /* 0x000fea0003800000 */
.L_x_11822:
[----:B------:R-:W-:-:S04]  /*d8c0*/  IMAD.IADD R166, R194, 0x1, -R205 ;  /* 0x00000001c2a67824 */ /* 0x000fc800078e0acd */
[----:B------:R-:W-:-:S05]  /*d8d0*/  IMAD R166, R229, R235, R166 ;  /* 0x000000ebe5a67224 */ /* 0x000fca00078e02a6 */
[----:B------:R-:W-:Y:S02]  /*d8e0*/  VIADDMNMX R198, R166, R235, R198, PT ;  /* 0x000000eba6c67246 */ /* 0x000fe400038001c6 */
[----:B------:R-:W-:-:S07]  /*d8f0*/  VIMNMX R197, R197, R166, !PT ;  /* 0x000000a6c5c57248 */ /* 0x000fce0007fe0100 */
.L_x_11821:
[----:B------:R-:W-:Y:S01]  /*d900*/  ISETP.GE.AND P1, PT, R194, 0x1, PT ;  /* 0x00000001c200780c */ /* 0x000fe20003f26270 */
[----:B------:R-:W2:Y:S01]  /*d910*/  SHFL.IDX PT, R11, R11, 0x1, 0x1c1f ;  /* 0x003c1f000b0b7f89 */ /* 0x000ea200000e0000 */
[----:B------:R-:W-:Y:S01]  /*d920*/  LOP3.LUT R18, R18, 0xfffbffff, RZ, 0xc0, !PT ;  /* 0xfffbffff12127812 */ /* 0x000fe200078ec0ff */
[----:B------:R-:W-:Y:S01]  /*d930*/  UISETP.NE.AND UP0, UPT, UR40, URZ, UPT ;  /* 0x0000003f2800728c */ /* 0x000fe2000bf05270 */
[----:B------:R-:W-:-:S09]  /*d940*/  ISETP.GE.AND P3, PT, R194, 0x9, PT ;  /* 0x00000009c200780c */ /* 0x000fd20003f66270 */
[----:B------:R-:W-:Y:S02]  /*d950*/  @P1 LOP3.LUT R18, R18, 0x40000, RZ, 0xfc, !PT ;  /* 0x0004000012121812 */ /* 0x000fe400078efcff */
[----:B------:R-:W-:Y:S02]  /*d960*/  ISETP.GT.AND P1, PT, R197, RZ, !P1 ;  /* 0x000000ffc500720c */ /* 0x000fe40004f24270 */
[----:B------:R-:W-:Y:S02]  /*d970*/  LOP3.LUT R18, R18, 0xfffffffd, RZ, 0xc0, !PT ;  /* 0xfffffffd12127812 */ /* 0x000fe400078ec0ff */
[----:B------:R-:W-:Y:S02]  /*d980*/  ISETP.LT.OR P2, PT, R198, 0x1, P1 ;  /* 0x00000001c600780c */ /* 0x000fe40000f41670 */
[----:B------:R-:W-:Y:S02]  /*d990*/  ISETP.GE.AND P1, PT, R194, 0x2, PT ;  /* 0x00000002c200780c */ /* 0x000fe40003f26270 */
[----:B------:R-:W-:-:S02]  /*d9a0*/  FSEL R152, R152, -INF , !P2 ;  /* 0xff80000098987808 */ /* 0x000fc40005000000 */
[----:B------:R-:W-:Y:S01]  /*d9b0*/  ISETP.GT.AND P2, PT, R197, 0x1, !P1 ;  /* 0x00000001c500780c */ /* 0x000fe20004f44270 */
[--C-:B--2---:R-:W-:Y:S01]  /*d9c0*/  IMAD.IADD R228, R228, 0x1, R11.reuse ;  /* 0x00000001e4e47824 */ /* 0x104fe200078e020b */
[----:B------:R-:W-:Y:S01]  /*d9d0*/  @P3 LOP3.LUT R18, R18, 0x2, RZ, 0xfc, !PT ;  /* 0x0000000212123812 */ /* 0x000fe200078efcff */
[----:B------:R-:W-:Y:S01]  /*d9e0*/  IMAD.IADD R199, R199, 0x1, R11 ;  /* 0x00000001c7c77824 */ /* 0x000fe200078e020b */
[----:B------:R-:W-:Y:S02]  /*d9f0*/  ISETP.LT.OR P2, PT, R198, 0x2, P2 ;  /* 0x00000002c600780c */ /* 0x000fe40001741670 */
[----:B------:R-:W-:Y:S02]  /*da00*/  LOP3.LUT R18, R18, 0xfffffffb, RZ, 0xc0, !PT ;  /* 0xfffffffb12127812 */ /* 0x000fe400078ec0ff */
[----:B0-----:R-:W-:Y:S02]  /*da10*/  FSEL R214, R214, -INF , !P2 ;  /* 0xff800000d6d67808 */ /* 0x001fe40005000000 */
[----:B------:R-:W-:-:S02]  /*da20*/  ISETP.GT.AND P2, PT, R197, 0x8, !P3 ;  /* 0x00000008c500780c */ /* 0x000fc40005f44270 */
[----:B------:R-:W-:Y:S02]  /*da30*/  ISETP.GE.AND P3, PT, R194, 0xa, PT ;  /* 0x0000000ac200780c */ /* 0x000fe40003f66270 */
        /* <DEDUP_REMOVED lines=132> */
.L_x_11827:
[----:B------:R-:W-:-:S05]  /*e280*/  IMAD.U32 R197, RZ, RZ, UR52 ;  /* 0x00000034ffc57e24 */ /* 0x000fca000f8e00ff */
[----:B------:R-:W-:-:S13]  /*e290*/  ISETP.NE.AND P6, PT, R197, 0x1, PT ;  /* 0x00000001c500780c */ /* 0x000fda0003fc5270 */
[----:B------:R-:W0:Y:S02]  /*e2a0*/  @P6 LDC.64 R166, c[0x0][0x9e8] ;  /* 0x00027a00ffa66b82 */ /* 0x000e240000000a00 */
[----:B0-----:R-:W-:-:S05]  /*e2b0*/  @P6 IMAD.HI.U32 R166, R11, R166, RZ ;  /* 0x000000a60ba66227 */ /* 0x001fca00078e00ff */
[----:B------:R-:W-:-:S07]  /*e2c0*/  @P6 SHF.R.U32.HI R11, RZ, R167, R166 ;  /* 0x000000a7ff0b6219 */ /* 0x000fce00000116a6 */
.L_x_11828:
[----:B------:R-:W-:Y:S05]  /*e2d0*/  BSYNC B0 ;  /* 0x0000000000007941 */ /* 0x000fea0003800000 */
.L_x_11826:
[----:B------:R-:W-:-:S04]  /*e2e0*/  IMAD.IADD R194, R194, 0x1, -R205 ;  /* 0x00000001c2c27824 */ /* 0x000fc800078e0acd */
[----:B------:R-:W-:-:S05]  /*e2f0*/  IMAD R194, R11, R197, R194 ;  /* 0x000000c50bc27224 */ /* 0x000fca00078e02c2 */
[----:B------:R-:W-:Y:S02]  /*e300*/  VIMNMX R199, R199, R194, !PT ;  /* 0x000000c2c7c77248 */ /* 0x000fe40007fe0100 */
[----:B------:R-:W-:-:S07]  /*e310*/  VIADDMNMX R228, R194, R197, R228, PT ;  /* 0x000000c5c2e47246 */ /* 0x000fce00038001e4 */
.L_x_11825:
[----:B------:R-:W-:Y:S01]  /*e320*/  ISETP.GT.AND P1, PT, R199, 0x1, !P1 ;  /* 0x00000001c700780c */ /* 0x000fe20004f24270 */
[----:B------:R-:W-:Y:S01]  /*e330*/  IMAD.U32 R235, RZ, RZ, UR37 ;  /* 0x00000025ffeb7e24 */ /* 0x000fe2000f8e00ff */
        /* <DEDUP_REMOVED lines=67> */
[----:B------:R-:W-:Y:S02]  /*e770*/  FSEL R187, R187, -INF , !P2 ;  /* 0xff800000bbbb7808 */ /* 0x000fe40005000000 */
[C---:B------:R-:W-:Y:S02]  /*e780*/  ISETP.GT.AND P1, PT, R199.reuse, 0x29, !P1 ;  /* 0x00000029c700780c */ /* 0x040fe40004f24270 */
[----:B------:R-:W-:Y:S02]  /*e790*/  LOP3.LUT P2, RZ, R18, 0x40000, RZ, 0xc0, !PT ;  /* 0x0004000012ff7812 */ /* 0x000fe4000784c0ff */
[----:B------:R-:W-:Y:S02]  /*e7a0*/  ISETP.LT.OR P1, PT, R228, 0x2a, P1 ;  /* 0x0000002ae400780c */ /* 0x000fe40000f21670 */
[----:B------:R-:W-:Y:S02]  /*e7b0*/  ISETP.GT.AND P3, PT, R199, 0x50, !P3 ;  /* 0x00000050c700780c */ /* 0x000fe40005f64270 */
[----:B------:R-:W-:-:S02]  /*e7c0*/  FSEL R175, R175, -INF , !P1 ;  /* 0xff800000afaf7808 */ /* 0x000fc40004800000 */
[----:B------:R-:W-:Y:S02]  /*e7d0*/  LOP3.LUT P1, RZ, R18, 0x800, RZ, 0xc0, !PT ;  /* 0x0000080012ff7812 */ /* 0x000fe4000782c0ff */
[----:B0-----:R-:W-:Y:S02]  /*e7e0*/  FMNMX.FTZ R167, R11, R167, !PT ;  /* 0x000000a70ba77209 */ /* 0x001fe40007810000 */
[C---:B------:R-:W-:Y:S02]  /*e7f0*/  ISETP.GT.AND P1, PT, R199.reuse, 0x30, !P1 ;  /* 0x00000030c700780c */ /* 0x040fe40004f24270 */
[C---:B------:R-:W-:Y:S02]  /*e800*/  ISETP.LT.OR P3, PT, R228.reuse, 0x51, P3 ;  /* 0x00000051e400780c */ /* 0x040fe40001f61670 */
[----:B------:R-:W-:Y:S02]  /*e810*/  ISETP.LT.OR P1, PT, R228, 0x31, P1 ;  /* 0x00000031e400780c */ /* 0x000fe40000f21670 */
[----:B------:R-:W-:-:S02]  /*e820*/  ISETP.GT.AND P4, PT, R199, 0x51, !P4 ;  /* 0x00000051c700780c */ /* 0x000fc40006784270 */
[----:B------:R-:W-:Y:S02]  /*e830*/  FSEL R166, R178, -INF , !P1 ;  /* 0xff800000b2a67808 */ /* 0x000fe40004800000 */
[----:B------:R-:W-:Y:S01]  /*e840*/  LOP3.LUT P1, RZ, R18, 0x400, RZ, 0xc0, !PT ;  /* 0x0000040012ff7812 */ /* 0x000fe2000782c0ff */
[----:B------:R-:W0:Y:S01]  /*e850*/  SHFL.BFLY PT, R178, R167, 0x1, 0x1f ;  /* 0x0c201f00a7b27f89 */ /* 0x000e2200000e0000 */
[----:B------:R-:W-:Y:S02]  /*e860*/  FSEL R190, R190, -INF , !P3 ;  /* 0xff800000bebe7808 */ /* 0x000fe40005800000 */
[C---:B------:R-:W-:Y:S02]  /*e870*/  ISETP.GT.AND P1, PT, R199.reuse, 0x31, !P1 ;  /* 0x00000031c700780c */ /* 0x040fe40004f24270 */
[----:B------:R-:W-:Y:S02]  /*e880*/  ISETP.GT.AND P5, PT, R199, 0x58, !P5 ;  /* 0x00000058c700780c */ /* 0x000fe40006fa4270 */
[----:B------:R-:W-:-:S02]  /*e890*/  ISETP.LT.OR P1, PT, R228, 0x32, P1 ;  /* 0x00000032e400780c */ /* 0x000fc40000f21670 */
[----:B------:R-:W-:Y:S02]  /*e8a0*/  ISETP.LT.OR P4, PT, R228, 0x52, P4 ;  /* 0x00000052e400780c */ /* 0x000fe40002781670 */
[----:B------:R-:W-:Y:S02]  /*e8b0*/  FSEL R179, R179, -INF , !P1 ;  /* 0xff800000b3b37808 */ /* 0x000fe40004800000 */
[----:B------:R-:W-:Y:S02]  /*e8c0*/  LOP3.LUT P1, RZ, R18, 0x200, RZ, 0xc0, !PT ;  /* 0x0000020012ff7812 */ /* 0x000fe4000782c0ff */
[----:B------:R-:W-:Y:S02]  /*e8d0*/  ISETP.LT.OR P5, PT, R228, 0x59, P5 ;  /* 0x00000059e400780c */ /* 0x000fe40002fa1670 */
[----:B------:R-:W-:Y:S02]  /*e8e0*/  ISETP.GT.AND P1, PT, R199, 0x38, !P1 ;  /* 0x00000038c700780c */ /* 0x000fe40004f24270 */
[----:B------:R-:W-:-:S02]  /*e8f0*/  FSEL R189, R189, -INF , !P4 ;  /* 0xff800000bdbd7808 */ /* 0x000fc40006000000 */
[----:B------:R-:W-:Y:S02]  /*e900*/  ISETP.LT.OR P1, PT, R228, 0x39, P1 ;  /* 0x00000039e400780c */ /* 0x000fe40000f21670 */
[----:B------:R-:W-:Y:S02]  /*e910*/  FSEL R191, R191, -INF , !P5 ;  /* 0xff800000bfbf7808 */ /* 0x000fe40006800000 */
        /* <DEDUP_REMOVED lines=21> */
[----:B------:R-:W-:-:S04]  /*ea70*/  IMAD.U32 R11, RZ, RZ, UR51 ;  /* 0x00000033ff0b7e24 */ /* 0x000fc8000f8e00ff */
[-C--:B------:R-:W-:Y:S01]  /*ea80*/  FMUL.FTZ R194, R178, R11.reuse ;  /* 0x0000000bb2c27220 */ /* 0x080fe20000410000 */
[----:B------:R-:W-:-:S04]  /*ea90*/  FMUL.FTZ R5, R5, R11 ;  /* 0x0000000b05057220 */ /* 0x000fc80000410000 */
[----:B------:R-:W-:Y:S02]  /*eaa0*/  FSEL R194, R194, RZ, P1 ;  /* 0x000000ffc2c27208 */ /* 0x000fe40000800000 */
[----:B------:R-:W-:Y:S01]  /*eab0*/  ISETP.GT.AND P1, PT, R199, RZ, !P2 ;  /* 0x000000ffc700720c */ /* 0x000fe20005724270 */
[----:B------:R-:W0:Y:S01]  /*eac0*/  MUFU.EX2 R5, R5 ;  /* 0x0000000500057308 */ /* 0x000e220000000800 */
[----:B------:R-:W-:Y:S01]  /*ead0*/  ISETP.NE.AND P2, PT, R235, 0x3, PT ;  /* 0x00000003eb00780c */ /* 0x000fe20003f45270 */
[-CC-:B------:R-:W-:Y:S01]  /*eae0*/  FFMA.FTZ R152, R152, R11.reuse, -R194.reuse ;  /* 0x0000000b98987223 */ /* 0x180fe200000108c2 */
[----:B------:R-:W-:Y:S01]  /*eaf0*/  ISETP.LT.OR P1, PT, R228, 0x1, P1 ;  /* 0x00000001e400780c */ /* 0x000fe20000f21670 */
[-CC-:B------:R-:W-:Y:S01]  /*eb00*/  FFMA.FTZ R214, R214, R11.reuse, -R194.reuse ;  /* 0x0000000bd6d67223 */ /* 0x180fe200000108c2 */
[-CC-:B------:R-:W-:Y:S01]  /*eb10*/  FFMA.FTZ R155, R155, R11.reuse, -R194.reuse ;  /* 0x0000000b9b9b7223 */ /* 0x180fe200000108c2 */
[-CC-:B------:R-:W-:Y:S01]  /*eb20*/  FFMA.FTZ R156, R156, R11.reuse, -R194.reuse ;  /* 0x0000000b9c9c7223 */ /* 0x180fe200000108c2 */
[----:B------:R-:W-:Y:S01]  /*eb30*/  FSEL R153, R153, -INF , !P1 ;  /* 0xff80000099997808 */ /* 0x000fe20004800000 */
[-CC-:B------:R-:W-:Y:S01]  /*eb40*/  FFMA.FTZ R159, R159, R11.reuse, -R194.reuse ;  /* 0x0000000b9f9f7223 */ /* 0x180fe200000108c2 */
[----:B------:R-:W-:Y:S01]  /*eb50*/  ISETP.GT.AND P1, PT, R199, 0x59, !P6 ;  /* 0x00000059c700780c */ /* 0x000fe20007724270 */
[-CC-:B------:R-:W-:Y:S01]  /*eb60*/  FFMA.FTZ R160, R160, R11.reuse, -R194.reuse ;  /* 0x0000000ba0a07223 */ /* 0x180fe200000108c2 */
[----:B------:R-:W-:Y:S01]  /*eb70*/  FMNMX.FTZ R167, R153, R10, !PT ;  /* 0x0000000a99a77209 */ /* 0x000fe20007810000 */
[-CC-:B------:R-:W-:Y:S01]  /*eb80*/  FFMA.FTZ R163, R163, R11.reuse, -R194.reuse ;  /* 0x0000000ba3a37223 */ /* 0x180fe200000108c2 */
        /* <DEDUP_REMOVED lines=25> */
[----:B------:R-:W2:Y:S01]  /*ed20*/  MUFU.EX2 R152, R152 ;  /* 0x0000009800987308 */ /* 0x000ea20000000800 */
[----:B------:R-:W-:Y:S01]  /*ed30*/  FMNMX.FTZ R167, R215, R167, !PT ;  /* 0x000000a7d7a77209 */ /* 0x000fe20007810000 */
[-C--:B0-----:R-:W-:Y:S01]  /*ed40*/  FMUL.FTZ R24, R24, R5.reuse ;  /* 0x0000000518187220 */ /* 0x081fe20000410000 */
[-C--:B------:R-:W-:Y:S01]  /*ed50*/  FMUL.FTZ R25, R25, R5.reuse ;  /* 0x0000000519197220 */ /* 0x080fe20000410000 */
[----:B------:R-:W-:Y:S01]  /*ed60*/  FMUL.FTZ R28, R28, R5 ;  /* 0x000000051c1c7220 */ /* 0x000fe20000410000 */
[----:B------:R-:W-:Y:S01]  /*ed70*/  FMNMX.FTZ R167, R170, R167, !PT ;  /* 0x000000a7aaa77209 */ /* 0x000fe20007810000 */
[-C--:B------:R-:W-:Y:S01]  /*ed80*/  FMUL.FTZ R29, R29, R5.reuse ;  /* 0x000000051d1d7220 */ /* 0x080fe20000410000 */
[----:B------:R-:W-:Y:S01]  /*ed90*/  FMUL.FTZ R32, R32, R5 ;  /* 0x0000000520207220 */ /* 0x000fe20000410000 */
[----:B------:R-:W0:Y:S01]  /*eda0*/  MUFU.EX2 R214, R214 ;  /* 0x000000d600d67308 */ /* 0x000e220000000800 */
[----:B------:R-:W-:Y:S01]  /*edb0*/  FMNMX.FTZ R167, R171, R167, !PT ;  /* 0x000000a7aba77209 */ /* 0x000fe20007810000 */
[-C--:B------:R-:W-:Y:S01]  /*edc0*/  FMUL.FTZ R33, R33, R5.reuse ;  /* 0x0000000521217220 */ /* 0x080fe20000410000 */
[-C--:B------:R-:W-:Y:S01]  /*edd0*/  FMUL.FTZ R36, R36, R5.reuse ;  /* 0x0000000524247220 */ /* 0x080fe20000410000 */
[----:B------:R-:W-:Y:S01]  /*ede0*/  FMUL.FTZ R37, R37, R5 ;  /* 0x0000000525257220 */ /* 0x000fe20000410000 */
[----:B------:R-:W-:Y:S01]  /*edf0*/  FMNMX.FTZ R167, R174, R167, !PT ;  /* 0x000000a7aea77209 */ /* 0x000fe20007810000 */
[-C--:B------:R-:W-:Y:S01]  /*ee00*/  FMUL.FTZ R40, R40, R5.reuse ;  /* 0x0000000528287220 */ /* 0x080fe20000410000 */
[----:B------:R-:W-:Y:S01]  /*ee10*/  FMUL.FTZ R41, R41, R5 ;  /* 0x0000000529297220 */ /* 0x000fe20000410000 */
[----:B------:R-:W3:Y:S01]  /*ee20*/  MUFU.EX2 R155, R155 ;  /* 0x0000009b009b7308 */ /* 0x000ee20000000800 */
[----:B------:R-:W-:Y:S01]  /*ee30*/  FMNMX.FTZ R167, R175, R167, !PT ;  /* 0x000000a7afa77209 */ /* 0x000fe20007810000 */
[----:B--2---:R-:W-:Y:S01]  /*ee40*/  FFMA.FTZ R3, R5, R3, R152 ;  /* 0x0000000305037223 */ /* 0x004fe20000010098 */
[-C--:B------:R-:W-:Y:S01]  /*ee50*/  FMUL.FTZ R44, R44, R5.reuse ;  /* 0x000000052c2c7220 */ /* 0x080fe20000410000 */
[----:B------:R-:W-:Y:S01]  /*ee60*/  FMUL.FTZ R45, R45, R5 ;  /* 0x000000052d2d7220 */ /* 0x000fe20000410000 */
[----:B------:R-:W-:Y:S01]  /*ee70*/  FMNMX.FTZ R167, R166, R167, !PT ;  /* 0x000000a7a6a77209 */ /* 0x000fe20007810000 */
[-C--:B------:R-:W-:Y:S01]  /*ee80*/  FMUL.FTZ R48, R48, R5.reuse ;  /* 0x0000000530307220 */ /* 0x080fe20000410000 */
[----:B------:R-:W-:Y:S01]  /*ee90*/  FMUL.FTZ R49, R49, R5 ;  /* 0x0000000531317220 */ /* 0x000fe20000410000 */
[----:B------:R-:W2:Y:S01]  /*eea0*/  MUFU.EX2 R156, R156 ;  /* 0x0000009c009c7308 */ /* 0x000ea20000000800 */
[----:B------:R-:W-:Y:S01]  /*eeb0*/  FMNMX.FTZ R167, R179, R167, !PT ;  /* 0x000000a7b3a77209 */ /* 0x000fe20007810000 */
[C---:B0-----:R-:W-:Y:S01]  /*eec0*/  FADD.FTZ R3, R214.reuse, R3 ;  /* 0x00000003d6037221 */ /* 0x041fe20000010000 */
[----:B------:R-:W-:Y:S01]  /*eed0*/  F2FP.F16.F32.PACK_AB R152, R214, R152 ;  /* 0x00000098d698723e */ /* 0x000fe200000000ff */
[----:B------:R-:W-:Y:S01]  /*eee0*/  FMUL.FTZ R52, R52, R5 ;  /* 0x0000000534347220 */ /* 0x000fe20000410000 */
[----:B------:R-:W-:Y:S01]  /*eef0*/  FMNMX.FTZ R167, R180, R167, !PT ;  /* 0x000000a7b4a77209 */ /* 0x000fe20007810000 */
[-C--:B------:R-:W-:Y:S01]  /*ef00*/  FMUL.FTZ R53, R53, R5.reuse ;  /* 0x0000000535357220 */ /* 0x080fe20000410000 */
[----:B------:R-:W-:Y:S01]  /*ef10*/  FMUL.FTZ R56, R56, R5 ;  /* 0x0000000538387220 */ /* 0x000fe20000410000 */
[----:B------:R-:W0:Y:S01]  /*ef20*/  MUFU.EX2 R159, R159 ;  /* 0x0000009f009f7308 */ /* 0x000e220000000800 */
[----:B------:R-:W-:Y:S01]  /*ef30*/  FMNMX.FTZ R167, R181, R167, !PT ;  /* 0x000000a7b5a77209 */ /* 0x000fe20007810000 */
[----:B---3--:R-:W-:Y:S01]  /*ef40*/  FADD.FTZ R3, R155, R3 ;  /* 0x000000039b037221 */ /* 0x008fe20000010000 */
[-C--:B------:R-:W-:Y:S01]  /*ef50*/  FMUL.FTZ R57, R57, R5.reuse ;  /* 0x0000000539397220 */ /* 0x080fe20000410000 */
[----:B------:R-:W-:Y:S01]  /*ef60*/  FMUL.FTZ R60, R60, R5 ;  /* 0x000000053c3c7220 */ /* 0x000fe20000410000 */
[----:B------:R-:W-:Y:S01]  /*ef70*/  FMNMX.FTZ R167, R182, R167, !PT ;  /* 0x000000a7b6a77209 */ /* 0x000fe20007810000 */
[-C--:B------:R-:W-:Y:S01]  /*ef80*/  FMUL.FTZ R61, R61, R5.reuse ;  /* 0x000000053d3d7220 */ /* 0x080fe20000410000 */
[----:B------:R-:W-:Y:S01]  /*ef90*/  FMUL.FTZ R64, R64, R5 ;  /* 0x0000000540407220 */ /* 0x000fe20000410000 */
[----:B------:R-:W3:Y:S01]  /*efa0*/  MUFU.EX2 R160, R160 ;  /* 0x000000a000a07308 */ /* 0x000ee20000000800 */
        /* <DEDUP_REMOVED lines=9> */
[----:B0-----:R-:W-:Y:S01]  /*f040*/  FADD.FTZ R3, R159, R3 ;  /* 0x000000039f037221 */ /* 0x001fe20000010000 */
[-C--:B------:R-:W-:Y:S01]  /*f050*/  FMUL.FTZ R73, R73, R5.reuse ;  /* 0x0000000549497220 */ /* 0x080fe20000410000 */
        /* <DEDUP_REMOVED lines=12> */
[----:B------:R-:W2:Y:S01]  /*f120*/  MUFU.EX2 R164, R164 ;  /* 0x000000a400a47308 */ /* 0x000ea20000000800 */
[----:B------:R-:W-:Y:S01]  /*f130*/  FMNMX.FTZ R167, R193, R167, !PT ;  /* 0x000000a7c1a77209 */ /* 0x000fe20007810000 */
[-C--:B------:R-:W-:Y:S01]  /*f140*/  FMUL.FTZ R89, R89, R5.reuse ;  /* 0x0000000559597220 */ /* 0x080fe20000410000 */
[-C--:B------:R-:W-:Y:S01]  /*f150*/  FMUL.FTZ R92, R92, R5.reuse ;  /* 0x000000055c5c7220 */ /* 0x080fe20000410000 */
[-C--:B------:R-:W-:Y:S01]  /*f160*/  FMUL.FTZ R93, R93, R5.reuse ;  /* 0x000000055d5d7220 */ /* 0x080fe20000410000 */
[-C--:B------:R-:W-:Y:S01]  /*f170*/  FMUL.FTZ R96, R96, R5.reuse ;  /* 0x0000000560607220 */ /* 0x080fe20000410000 */
[----:B------:R-:W3:Y:S01]  /*f180*/  SHFL.BFLY PT, R196, R167, 0x2, 0x1f ;  /* 0x0c401f00a7c47f89 */ /* 0x000ee200000e0000 */
[-C--:B------:R-:W-:Y:S01]  /*f190*/  FMUL.FTZ R97, R97, R5.reuse ;  /* 0x0000000561617220 */ /* 0x080fe20000410000 */
[----:B------:R-:W4:Y:S01]  /*f1a0*/  MUFU.EX2 R168, R168 ;  /* 0x000000a800a87308 */ /* 0x000f220000000800 */
        /* <DEDUP_REMOVED lines=21> */
[----:B---3--:R-:W-:Y:S01]  /*f300*/  FMNMX.FTZ R167, R167, R196, !PT ;  /* 0x000000c4a7a77209 */ /* 0x008fe20007810000 */
[-C--:B------:R-:W-:Y:S01]  /*f310*/  FMUL.FTZ R132, R132, R5.reuse ;  /* 0x0000000584847220 */ /* 0x080fe20000410000 */
[----:B------:R-:W3:Y:S01]  /*f320*/  MUFU.EX2 R173, R173 ;  /* 0x000000ad00ad7308 */ /* 0x000ee20000000800 */
[----:B0-----:R-:W-:Y:S01]  /*f330*/  FADD.FTZ R3, R169, R3 ;  /* 0x00000003a9037221 */ /* 0x001fe20000010000 */
[-C--:B------:R-:W-:Y:S01]  /*f340*/  FMUL.FTZ R133, R133, R5.reuse ;  /* 0x0000000585857220 */ /* 0x080fe20000410000 */
[----:B------:R-:W0:Y:S01]  /*f350*/  SHFL.BFLY PT, R196, R167, 0x1, 0x1f ;  /* 0x0c201f00a7c47f89 */ /* 0x000e2200000e0000 */
        /* <DEDUP_REMOVED lines=9> */
[----:B------:R-:W-:-:S03]  /*f3f0*/  FMUL.FTZ R149, R149, R5 ;  /* 0x0000000595957220 */ /* 0x000fc60000410000 */
[----:B------:R-:W2:Y:S01]  /*f400*/  MUFU.EX2 R216, R216 ;  /* 0x000000d800d87308 */ /* 0x000ea20000000800 */
[----:B---3--:R-:W-:-:S04]  /*f410*/  FADD.FTZ R3, R173, R3 ;  /* 0x00000003ad037221 */ /* 0x008fc80000010000 */
[----:B------:R-:W-:-:S03]  /*f420*/  FADD.FTZ R3, R197, R3 ;  /* 0x00000003c5037221 */ /* 0x000fc60000010000 */
[----:B------:R-:W3:Y:S01]  /*f430*/  MUFU.EX2 R217, R217 ;  /* 0x000000d900d97308 */ /* 0x000ee20000000800 */
[----:B----4-:R-:W-:Y:S01]  /*f440*/  FADD.FTZ R3, R177, R3 ;  /* 0x00000003b1037221 */ /* 0x010fe20000010000 */
[----:B0-----:R-:W-:-:S04]  /*f450*/  FMNMX.FTZ R176, R167, R196, !PT ;  /* 0x000000c4a7b07209 */ /* 0x001fc80007810000 */
[C---:B------:R-:W-:Y:S01]  /*f460*/  FSETP.NEU.FTZ.AND P1, PT, R176.reuse, -INF , PT ;  /* 0xff800000b000780b */ /* 0x040fe20003f3d000 */
[----:B------:R-:W-:Y:S01]  /*f470*/  FMUL.FTZ R198, R176, R11 ;  /* 0x0000000bb0c67220 */ /* 0x000fe20000410000 */
[----:B------:R-:W0:Y:S01]  /*f480*/  MUFU.EX2 R184, R184 ;  /* 0x000000b800b87308 */ /* 0x000e220000000800 */
[----:B--2---:R-:W-:-:S03]  /*f490*/  FADD.FTZ R3, R216, R3 ;  /* 0x00000003d8037221 */ /* 0x004fc60000010000 */
[----:B------:R-:W-:-:S04]  /*f4a0*/  FSEL R198, R198, RZ, P1 ;  /* 0x000000ffc6c67208 */ /* 0x000fc80000800000 */
[----:B------:R-:W2:Y:S01]  /*f4b0*/  MUFU.EX2 R185, R185 ;  /* 0x000000b900b97308 */ /* 0x000ea20000000800 */
[-CC-:B------:R-:W-:Y:S01]  /*f4c0*/  FFMA.FTZ R228, R153, R11.reuse, -R198.reuse ;  /* 0x0000000b99e47223 */ /* 0x180fe200000108c6 */
[-CC-:B------:R-:W-:Y:S01]  /*f4d0*/  FFMA.FTZ R153, R170, R11.reuse, -R198.reuse ;  /* 0x0000000baa997223 */ /* 0x180fe200000108c6 */
[--C-:B------:R-:W-:Y:S01]  /*f4e0*/  FFMA.FTZ R196, R158, R11, -R198.reuse ;  /* 0x0000000b9ec47223 */ /* 0x100fe200000108c6 */
[----:B------:R-:W-:Y:S01]  /*f4f0*/  F2FP.F16.F32.PACK_AB R158, R164, R163 ;  /* 0x000000a3a49e723e */ /* 0x000fe200000000ff */
[-CC-:B------:R-:W-:Y:S01]  /*f500*/  FFMA.FTZ R167, R154, R11.reuse, -R198.reuse ;  /* 0x0000000b9aa77223 */ /* 0x180fe200000108c6 */
[--C-:B------:R-:W-:Y:S01]  /*f510*/  FFMA.FTZ R214, R157, R11, -R198.reuse ;  /* 0x0000000b9dd67223 */ /* 0x100fe200000108c6 */
[----:B------:R-:W-:Y:S01]  /*f520*/  F2FP.F16.F32.PACK_AB R154, R156, R155 ;  /* 0x0000009b9c9a723e */ /* 0x000fe200000000ff */
[----:B------:R4:W-:Y:S01]  /*f530*/  MUFU.EX2 R163, R153 ;  /* 0x0000009900a37308 */ /* 0x0009e20000000800 */
[-CC-:B------:R-:W-:Y:S01]  /*f540*/  FFMA.FTZ R199, R161, R11.reuse, -R198.reuse ;  /* 0x0000000ba1c77223 */ /* 0x180fe200000108c6 */
[-CC-:B------:R-:W-:Y:S01]  /*f550*/  FFMA.FTZ R161, R162, R11.reuse, -R198.reuse ;  /* 0x0000000ba2a17223 */ /* 0x180fe200000108c6 */
[-CC-:B------:R-:W-:Y:S01]  /*f560*/  FFMA.FTZ R165, R165, R11.reuse, -R198.reuse ;  /* 0x0000000ba5a57223 */ /* 0x180fe200000108c6 */
[--C-:B------:R-:W-:Y:S01]  /*f570*/  FFMA.FTZ R215, R215, R11, -R198.reuse ;  /* 0x0000000bd7d77223 */ /* 0x100fe200000108c6 */
[----:B------:R-:W-:Y:S01]  /*f580*/  F2FP.F16.F32.PACK_AB R156, R160, R159 ;  /* 0x0000009fa09c723e */ /* 0x000fe200000000ff */
[-CC-:B------:R-:W-:Y:S01]  /*f590*/  FFMA.FTZ R171, R171, R11.reuse, -R198.reuse ;  /* 0x0000000babab7223 */ /* 0x180fe200000108c6 */
[-CC-:B------:R-:W-:Y:S01]  /*f5a0*/  FFMA.FTZ R157, R174, R11.reuse, -R198.reuse ;  /* 0x0000000bae9d7223 */ /* 0x180fe200000108c6 */
[----:B------:R-:W-:Y:S01]  /*f5b0*/  MUFU.EX2 R228, R228 ;  /* 0x000000e400e47308 */ /* 0x000fe20000000800 */
[----:B----4-:R-:W-:Y:S01]  /*f5c0*/  FSEL R153, R176, RZ, P1 ;  /* 0x000000ffb0997208 */ /* 0x010fe20000800000 */
[-CC-:B------:R-:W-:Y:S01]  /*f5d0*/  FFMA.FTZ R175, R175, R11.reuse, -R198.reuse ;  /* 0x0000000bafaf7223 */ /* 0x180fe200000108c6 */
[-CC-:B------:R-:W-:Y:S01]  /*f5e0*/  FFMA.FTZ R229, R166, R11.reuse, -R198.reuse ;  /* 0x0000000ba6e57223 */ /* 0x180fe200000108c6 */
[-CC-:B------:R-:W-:Y:S01]  /*f5f0*/  FFMA.FTZ R179, R179, R11.reuse, -R198.reuse ;  /* 0x0000000bb3b37223 */ /* 0x180fe200000108c6 */
[-C--:B------:R-:W-:Y:S01]  /*f600*/  FFMA.FTZ R180, R180, R11.reuse, -R198 ;  /* 0x0000000bb4b47223 */ /* 0x080fe200000108c6 */
[----:B------:R-:W-:Y:S01]  /*f610*/  FADD.FTZ R10, -R153, R10 ;  /* 0x0000000a990a7221 */ /* 0x000fe20000010100 */
[-CC-:B------:R-:W-:Y:S01]  /*f620*/  FFMA.FTZ R181, R181, R11.reuse, -R198.reuse ;  /* 0x0000000bb5b57223 */ /* 0x180fe200000108c6 */
[----:B------:R-:W4:Y:S01]  /*f630*/  MUFU.EX2 R167, R167 ;  /* 0x000000a700a77308 */ /* 0x000f220000000800 */
[-CC-:B------:R-:W-:Y:S01]  /*f640*/  FFMA.FTZ R182, R182, R11.reuse, -R198.reuse ;  /* 0x0000000bb6b67223 */ /* 0x180fe200000108c6 */
[-C--:B------:R-:W-:Y:S01]  /*f650*/  FMUL.FTZ R10, R10, R11.reuse ;  /* 0x0000000b0a0a7220 */ /* 0x080fe20000410000 */
[-CC-:B------:R-:W-:Y:S01]  /*f660*/  FFMA.FTZ R183, R183, R11.reuse, -R198.reuse ;  /* 0x0000000bb7b77223 */ /* 0x180fe200000108c6 */
[----:B------:R-:W-:Y:S01]  /*f670*/  F2FP.F16.F32.PACK_AB R160, R169, R168 ;  /* 0x000000a8a9a0723e */ /* 0x000fe200000000ff */
[-CC-:B------:R-:W-:Y:S01]  /*f680*/  FFMA.FTZ R186, R186, R11.reuse, -R198.reuse ;  /* 0x0000000bbaba7223 */ /* 0x180fe200000108c6 */
[-CC-:B------:R-:W-:Y:S01]  /*f690*/  FFMA.FTZ R187, R187, R11.reuse, -R198.reuse ;  /* 0x0000000bbbbb7223 */ /* 0x180fe200000108c6 */
[-CC-:B------:R-:W-:Y:S01]  /*f6a0*/  FFMA.FTZ R190, R190, R11.reuse, -R198.reuse ;  /* 0x0000000bbebe7223 */ /* 0x180fe200000108c6 */
[----:B------:R-:W5:Y:S01]  /*f6b0*/  MUFU.EX2 R10, R10 ;  /* 0x0000000a000a7308 */ /* 0x000f620000000800 */
[----:B---3--:R-:W-:Y:S01]  /*f6c0*/  FADD.FTZ R3, R217, R3 ;  /* 0x00000003d9037221 */ /* 0x008fe20000010000 */
[-CC-:B------:R-:W-:Y:S01]  /*f6d0*/  FFMA.FTZ R189, R189, R11.reuse, -R198.reuse ;  /* 0x0000000bbdbd7223 */ /* 0x180fe200000108c6 */
[----:B------:R-:W-:Y:S01]  /*f6e0*/  F2FP.F16.F32.PACK_AB R162, R173, R172 ;  /* 0x000000acada2723e */ /* 0x000fe200000000ff */
[-CC-:B------:R-:W-:Y:S01]  /*f6f0*/  FFMA.FTZ R191, R191, R11.reuse, -R198.reuse ;  /* 0x0000000bbfbf7223 */ /* 0x180fe200000108c6 */
[----:B0-----:R-:W-:Y:S01]  /*f700*/  FADD.FTZ R3, R184, R3 ;  /* 0x00000003b8037221 */ /* 0x001fe20000010000 */
[----:B------:R-:W-:Y:S01]  /*f710*/  FFMA.FTZ R193, R193, R11, -R198 ;  /* 0x0000000bc1c17223 */ /* 0x000fe200000108c6 */
[----:B------:R-:W-:Y:S01]  /*f720*/  F2FP.F16.F32.PACK_AB R164, R177, R197 ;  /* 0x000000c5b1a4723e */ /* 0x000fe200000000ff */
[----:B------:R-:W0:Y:S01]  /*f730*/  MUFU.EX2 R155, R214 ;  /* 0x000000d6009b7308 */ /* 0x000e220000000800 */
[----:B--2---:R-:W-:Y:S01]  /*f740*/  FADD.FTZ R3, R185, R3 ;  /* 0x00000003b9037221 */ /* 0x004fe20000010000 */
[----:B----4-:R-:W-:-:S02]  /*f750*/  F2FP.F16.F32.PACK_AB R153, R167, R228 ;  /* 0x000000e4a799723e */ /* 0x010fc400000000ff */
[----:B------:R-:W-:Y:S02]  /*f760*/  F2FP.F16.F32.PACK_AB R166, R217, R216 ;  /* 0x000000d8d9a6723e */ /* 0x000fe400000000ff */
[----:B------:R-:W-:Y:S02]  /*f770*/  F2FP.F16.F32.PACK_AB R168, R185, R184 ;  /* 0x000000b8b9a8723e */ /* 0x000fe400000000ff */
[----:B------:R-:W2:Y:S01]  /*f780*/  MUFU.EX2 R196, R196 ;  /* 0x000000c400c47308 */ /* 0x000ea20000000800 */
[----:B-----5:R-:W-:Y:S01]  /*f790*/  FFMA.FTZ R0, R10, R0, R228 ;  /* 0x000000000a007223 */ /* 0x020fe200000100e4 */
[-C--:B------:R-:W-:Y:S01]  /*f7a0*/  FMUL.FTZ R26, R26, R10.reuse ;  /* 0x0000000a1a1a7220 */ /* 0x080fe20000410000 */
[-C--:B------:R-:W-:Y:S01]  /*f7b0*/  FMUL.FTZ R27, R27, R10.reuse ;  /* 0x0000000a1b1b7220 */ /* 0x080fe20000410000 */
[-C--:B------:R-:W-:Y:S01]  /*f7c0*/  FMUL.FTZ R30, R30, R10.reuse ;  /* 0x0000000a1e1e7220 */ /* 0x080fe20000410000 */
[----:B------:R-:W-:Y:S01]  /*f7d0*/  FADD.FTZ R0, R167, R0 ;  /* 0x00000000a7007221 */ /* 0x000fe20000010000 */
        /* <DEDUP_REMOVED lines=42> */
[----:B------:R2:W4:Y:S01]  /*fa80*/  MUFU.EX2 R165, R157 ;  /* 0x0000009d00a57308 */ /* 0x0005220000000800 */
[C---:B---3--:R-:W-:Y:S01]  /*fa90*/  FADD.FTZ R0, R215.reuse, R0 ;  /* 0x00000000d7007221 */ /* 0x048fe20000010000 */
[----:B------:R-:W-:Y:S01]  /*faa0*/  F2FP.F16.F32.PACK_AB R159, R215, R159 ;  /* 0x0000009fd79f723e */ /* 0x000fe200000000ff */
[-C--:B------:R-:W-:Y:S01]  /*fab0*/  FMUL.FTZ R94, R94, R10.reuse ;  /* 0x0000000a5e5e7220 */ /* 0x080fe20000410000 */
[-C--:B------:R-:W-:Y:S01]  /*fac0*/  FMUL.FTZ R95, R95, R10.reuse ;  /* 0x0000000a5f5f7220 */ /* 0x080fe20000410000 */
[----:B------:R-:W-:Y:S01]  /*fad0*/  FADD.FTZ R0, R163, R0 ;  /* 0x00000000a3007221 */ /* 0x000fe20000010000 */
[-C--:B------:R-:W-:Y:S01]  /*fae0*/  FMUL.FTZ R98, R98, R10.reuse ;  /* 0x0000000a62627220 */ /* 0x080fe20000410000 */
[-C--:B------:R-:W-:Y:S01]  /*faf0*/  FMUL.FTZ R99, R99, R10.reuse ;  /* 0x0000000a63637220 */ /* 0x080fe20000410000 */
[----:B------:R-:W3:Y:S01]  /*fb00*/  MUFU.EX2 R175, R175 ;  /* 0x000000af00af7308 */ /* 0x000ee20000000800 */
[----:B0-----:R-:W-:Y:S01]  /*fb10*/  FADD.FTZ R0, R171, R0 ;  /* 0x00000000ab007221 */ /* 0x001fe20000010000 */
[----:B--2---:R-:W-:Y:S01]  /*fb20*/  F2FP.F16.F32.PACK_AB R157, R161, R199 ;  /* 0x000000c7a19d723e */ /* 0x004fe200000000ff */
[-C--:B------:R-:W-:Y:S01]  /*fb30*/  FMUL.FTZ R102, R102, R10.reuse ;  /* 0x0000000a66667220 */ /* 0x080fe20000410000 */
[----:B------:R-:W-:Y:S01]  /*fb40*/  F2FP.F16.F32.PACK_AB R161, R171, R163 ;  /* 0x000000a3aba1723e */ /* 0x000fe200000000ff */
[-C--:B------:R-:W-:Y:S01]  /*fb50*/  FMUL.FTZ R103, R103, R10.reuse ;  /* 0x0000000a67677220 */ /* 0x080fe20000410000 */
[-C--:B------:R-:W-:Y:S01]  /*fb60*/  FMUL.FTZ R106, R106, R10.reuse ;  /* 0x0000000a6a6a7220 */ /* 0x080fe20000410000 */
[-C--:B------:R-:W-:Y:S01]  /*fb70*/  FMUL.FTZ R107, R107, R10.reuse ;  /* 0x0000000a6b6b7220 */ /* 0x080fe20000410000 */
[----:B------:R-:W0:Y:S01]  /*fb80*/  MUFU.EX2 R229, R229 ;  /* 0x000000e500e57308 */ /* 0x000e220000000800 */
[----:B----4-:R-:W-:Y:S01]  /*fb90*/  FADD.FTZ R0, R165, R0 ;  /* 0x00000000a5007221 */ /* 0x010fe20000010000 */
        /* <DEDUP_REMOVED lines=68> */
[----:B------:R-:W-:Y:S06]  /*ffe0*/  @!P2 BRA `(.L_x_11829) ;  /* 0x000000000004a947 */ /* 0x000fec0003800000 */
[----:B------:R-:W-:Y:S01]  /*fff0*/  BPT.TRAP 0x1 ;  /* 0x000000040000795c */ /* 0x000fe20000300000 */
.L_x_11829:
[----:B------:R0:W2:Y:S01]  /*10000*/  SYNCS.PHASECHK.TRANS64.TRYWAIT P1, [R212+URZ+0x22850], R211 ;  /* 0x022850d3d40075a7 */ /* 0x0000a2000802017f */
[----:B------:R-:W-:Y:S05]  /*10010*/  @!P2 BRA `(.L_x_11830) ;  /* 0x000000000004a947 */ /* 0x000fea0003800000 */
[----:B------:R-:W-:Y:S01]  /*10020*/  BPT.TRAP 0x1 ;  /* 0x000000040000795c */ /* 0x000fe20000300000 */
.L_x_11830:
[----:B------:R-:W-:Y:S04]  /*10030*/  BSSY B0, `(.L_x_11831) ;  /* 0x0000004000007945 */ /* 0x000fe80003800000 */
[----:B--2---:R-:W-:Y:S05]  /*10040*/  @P1 BRA `(.L_x_11832) ;  /* 0x0000000000081947 */ /* 0x004fea0003800000 */
[----:B------:R-:W2:Y:S02]  /*10050*/  SYNCS.PHASECHK.TRANS64.TRYWAIT P1, [R212+URZ+0x22850], R211 ;  /* 0x022850d3d40075a7 */ /* 0x000ea4000802017f */
[----:B--2---:R-:W-:Y:S05]  /*10060*/  @!P1 BRA `(.L_x_11833) ;  /* 0x00000158002c9947 */ /* 0x004fea0003800000 */
.L_x_11832:
[----:B------:R-:W-:Y:S05]  /*10070*/  BSYNC B0 ;  /* 0x0000000000007941 */ /* 0x000fea0003800000 */
.L_x_11831:
[----:B------:R-:W3:Y:S01]  /*10080*/  S2R R5, SR_TID.X ;  /* 0x0000000000057919 */ /* 0x000ee20000002100 */
[----:B------:R-:W-:Y:S05]  /*10090*/  WARPSYNC.ALL ;  /* 0x0000000000007948 */ /* 0x000fea0003800000 */
[----:B------:R-:W-:Y:S01]  /*100a0*/  IMAD.MOV.U32 R180, RZ, RZ, 0xc00 ;  /* 0x00000c00ffb47424 */ /* 0x000fe200078e00ff */
[----:B------:R-:W-:Y:S01]  /*100b0*/  ISETP.GT.AND P1, PT, R4, R213, PT ;  /* 0x000000d50400720c */ /* 0x000fe20003f24270 */
[----:B------:R-:W-:Y:S02]  /*100c0*/  IMAD.MOV.U32 R181, RZ, RZ, 0x40000040 ;  /* 0x40000040ffb57424 */ /* 0x000fe400078e00ff */
[----:B------:R-:W-:-:S02]  /*100d0*/  IMAD R180, R2, R180, UR42 ;  /* 0x0000002a02b47e24 */ /* 0x000fc4000f8e02b4 */
[----:B012---:R-:W-:Y:S01]  /*100e0*/  @!P0 VIADD R212, R212, 0x22860 ;  /* 0x00022860d4d48836 */ /* 0x007fe20000000000 */
[----:B------:R-:W-:Y:S01]  /*100f0*/  R2UR UR7, R181 ;  /* 0x00000000b50772ca */ /* 0x000fe200000e0000 */
[----:B------:R-:W-:Y:S01]  /*10100*/  IMAD.MOV.U32 R181, RZ, RZ, 0x40000040 ;  /* 0x40000040ffb57424 */ /* 0x000fe200078e00ff */
[----:B------:R-:W-:Y:S01]  /*10110*/  R2UR UR6, R180 ;  /* 0x00000000b40672ca */ /* 0x000fe200000e0000 */
[----:B------:R-:W-:Y:S01]  /*10120*/  VIADD R4, R4, 0xffffffff ;  /* 0xffffffff04047836 */ /* 0x000fe20000000000 */
[----:B------:R-:W-:Y:S01]  /*10130*/  @!P0 PRMT R212, RZ, 0x654, R212 ;  /* 0x00000654ffd48816 */ /* 0x000fe200000000d4 */
[----:B------:R-:W-:Y:S01]  /*10140*/  IMAD.MOV.U32 R10, RZ, RZ, R176 ;  /* 0x000000ffff0a7224 */ /* 0x000fe200078e00b0 */
[----:B---3--:R-:W-:-:S05]  /*10150*/  SHF.R.U32.HI R5, RZ, 0x7, R5 ;  /* 0x00000007ff057819 */ /* 0x008fca0000011605 */
[----:B------:R-:W-:-:S05]  /*10160*/  VIADD R5, R5, 0x8 ;  /* 0x0000000805057836 */ /* 0x000fca0000000000 */
[----:B------:R0:W-:Y:S02]  /*10170*/  BAR.SYNC.DEFER_BLOCKING R5, 0x100 ;  /* 0x000400050000751d */ /* 0x0001e40000010000 */
[----:B0-----:R-:W-:-:S04]  /*10180*/  IMAD.MOV.U32 R5, RZ, RZ, R178 ;  /* 0x000000ffff057224 */ /* 0x001fc800078e00b2 */
        /* <DEDUP_REMOVED lines=43> */
[----:B------:R-:W-:Y:S02]  /*10440*/  IMAD.MOV.U32 R10, RZ, RZ, R176 ;  /* 0x000000ffff0a7224 */ /* 0x000fe400078e00b0 */
[----:B------:R-:W-:-:S07]  /*10450*/  IMAD.MOV.U32 R5, RZ, RZ, R178 ;  /* 0x000000ffff057224 */ /* 0x000fce00078e00b2 */
.L_x_11816:
[----:B------:R-:W1:Y:S01]  /*10460*/  LDC R152, c[0x0][0x448] ;  /* 0x00011200ff987b82 */ /* 0x000e620000000800 */
[----:B------:R-:W-:Y:S01]  /*10470*/  VIADD R153, R209, 0x7f ;  /* 0x0000007fd1997836 */ /* 0x000fe20000000000 */
[----:B------:R-:W-:Y:S01]  /*10480*/  LOP3.LUT R18, R18, 0xffefffff, RZ, 0xc0, !PT ;  /* 0xffefffff12127812 */ /* 0x000fe200078ec0ff */
[----:B------:R-:W-:Y:S02]  /*10490*/  ULDC UR4, c[0x0][0x9dc] ;  /* 0x0002770000047ab9 */ /* 0x000fe40000000800 */
[----:B------:R-:W-:-:S03]  /*104a0*/  IMAD.MOV.U32 R155, RZ, RZ, R153 ;  /* 0x000000ffff9b7224 */ /* 0x000fc600078e0099 */
[----:B------:R-:W2:Y:S01]  /*104b0*/  LDC R235, c[0x0][0x9e4] ;  /* 0x00027900ffeb7b82 */ /* 0x000ea20000000800 */
[----:B-1----:R-:W-:-:S13]  /*104c0*/  ISETP.NE.AND P1, PT, R152, 0x1, PT ;  /* 0x000000019800780c */ /* 0x002fda0003f25270 */
[----:B------:R-:W1:Y:S01]  /*104d0*/  @P1 LDC R154, c[0x0][0x44c] ;  /* 0x00011300ff9a1b82 */ /* 0x000e620000000800 */
[----:B------:R-:W-:-:S04]  /*104e0*/  @P1 LOP3.LUT R18, R18, 0x100000, RZ, 0xfc, !PT ;  /* 0x0010000012121812 */ /* 0x000fc800078efcff */
[----:B------:R-:W-:-:S03]  /*104f0*/  LOP3.LUT R18, R18, 0xffdfffff, RZ, 0xc0, !PT ;  /* 0xffdfffff12127812 */ /* 0x000fc600078ec0ff */
[----:B------:R-:W3:Y:S01]  /*10500*/  @P1 LDC R152, c[0x0][0x450] ;  /* 0x00011400ff981b82 */ /* 0x000ee20000000800 */
[----:B-1----:R-:W-:-:S05]  /*10510*/  @P1 IMAD.HI.U32 R154, R153, R154, RZ ;  /* 0x0000009a999a1227 */ /* 0x002fca00078e00ff */
[----:B---3--:R-:W-:Y:S02]  /*10520*/  @P1 SHF.R.U32.HI R155, RZ, R152, R154 ;  /* 0x00000098ff9b1219 */ /* 0x008fe4000001169a */
[----:B--2---:R-:W-:Y:S02]  /*10530*/  ISETP.GE.AND P1, PT, R235, 0x1, PT ;  /* 0x00000001eb00780c */ /* 0x004fe40003f26270 */
[----:B------:R-:W-:-:S05]  /*10540*/  IADD3 R152, R204, 0x1, -R203 ;  /* 0x00000001cc987810 */ /* 0x000fca0007ffe8cb */
[----:B------:R-:W-:-:S04]  /*10550*/  IMAD.IADD R155, R152, 0x1, R155 ;  /* 0x00000001989b7824 */ /* 0x000fc800078e029b */
[----:B------:R-:W-:Y:S02]  /*10560*/  VIADD R154, R155, -UR4 ;  /* 0x800000049b9a7c36 */ /* 0x000fe40008000000 */
[----:B------:R-:W-:Y:S01]  /*10570*/  @P1 LOP3.LUT R18, R18, 0x200000, RZ, 0xfc, !PT ;  /* 0x0020000012121812 */ /* 0x000fe200078efcff */
        /* <DEDUP_REMOVED lines=11> */
.L_x_11837:
[----:B------:R-:W-:-:S13]  /*10630*/  ISETP.NE.AND P1, PT, R235, 0x1, PT ;  /* 0x00000001eb00780c */ /* 0x000fda0003f25270 */
[----:B------:R-:W1:Y:S02]  /*10640*/  @P1 LDC.64 R152, c[0x0][0x9e8] ;  /* 0x00027a00ff981b82 */ /* 0x000e640000000a00 */
[----:B-1----:R-:W-:-:S05]  /*10650*/  @P1 IMAD.HI.U32 R152, R155, R152, RZ ;  /* 0x000000989b981227 */ /* 0x002fca00078e00ff */
[----:B------:R-:W-:-:S07]  /*10660*/  @P1 SHF.R.U32.HI R155, RZ, R153, R152 ;  /* 0x00000099ff9b1219 */ /* 0x000fce0000011698 */
.L_x_11838:
[----:B------:R-:W-:Y:S05]  /*10670*/  BSYNC B0 ;  /* 0x0000000000007941 */ /* 0x000fea0003800000 */
.L_x_11836:
[----:B------:R-:W-:-:S05]  /*10680*/  IMAD R155, R155, R235, RZ ;  /* 0x000000eb9b9b7224 */ /* 0x000fca00078e02ff */
[----:B------:R-:W-:-:S07]  /*10690*/  VIMNMX R154, R154, R155, !PT ;  /* 0x0000009b9a9a7248 */ /* 0x000fce0007fe0100 */
.L_x_11835:
[----:B------:R-:W-:-:S04]  /*106a0*/  VIADD R152, R154, 0x5f ;  /* 0x0000005f9a987836 */ /* 0x000fc80000000000 */
[----:B------:R-:W-:-:S05]  /*106b0*/  IMAD.HI R152, R152, 0x2aaaaaab, RZ ;  /* 0x2aaaaaab98987827 */ /* 0x000fca00078e02ff */
[----:B------:R-:W-:-:S04]  /*106c0*/  SHF.R.U32.HI R153, RZ, 0x1f, R152 ;  /* 0x0000001fff997819 */ /* 0x000fc80000011698 */
[----:B------:R-:W-:-:S04]  /*106d0*/  LEA.HI.SX32 R153, R152, R153, 0x1c ;  /* 0x0000009998997211 */ /* 0x000fc800078fe2ff */
[----:B------:R-:W-:-:S04]  /*106e0*/  VIMNMX R211, R219, R153, !PT ;  /* 0x00000099dbd37248 */ /* 0x000fc80007fe0100 */
[----:B------:R-:W-:-:S13]  /*106f0*/  ISETP.GE.AND P1, PT, R4, R211, PT ;  /* 0x000000d30400720c */ /* 0x000fda0003f26270 */
[----:B------:R-:W-:Y:S05]  /*10700*/  @!P1 BRA `(.L_x_11839) ;  /* 0x0000002400509947 */ /* 0x000fea0003800000 */
[----:B------:R-:W-:Y:S02]  /*10710*/  IMAD.MOV.U32 R214, RZ, RZ, R10 ;  /* 0x000000ffffd67224 */ /* 0x000fe400078e000a */
[----:B------:R-:W-:Y:S02]  /*10720*/  IMAD.MOV.U32 R215, RZ, RZ, R5 ;  /* 0x000000ffffd77224 */ /* 0x000fe400078e0005 */
[----:B------:R-:W-:-:S07]  /*10730*/  IMAD.MOV.U32 R213, RZ, RZ, R4 ;  /* 0x000000ffffd57224 */ /* 0x000fce00078e0004 */
.L_x_11849:
[----:B------:R-:W-:Y:S01]  /*10740*/  IMAD.U32 R5, RZ, RZ, UR37 ;  /* 0x00000025ff057e24 */ /* 0x000fe2000f8e00ff */
[----:B------:R-:W-:Y:S05]  /*10750*/  YIELD ;  /* 0x0000000000007946 */ /* 0x000fea0003800000 */
[----:B------:R-:W-:Y:S01]  /*10760*/  ISETP.NE.AND P3, PT, R5, 0x3, PT ;  /* 0x000000030500780c */ /* 0x000fe20003f65270 */
[----:B------:R-:W-:Y:S02]  /*10770*/  VIADD R2, R2, 0x1 ;  /* 0x0000000102027836 */ /* 0x000fe40000000000 */
[----:B-1----:R-:W-:Y:S02]  /*10780*/  IMAD.MOV.U32 R4, RZ, RZ, R213 ;  /* 0x000000ffff047224 */ /* 0x002fe400078e00d5 */
[----:B------:R-:W-:Y:S01]  /*10790*/  VIADD R213, R213, 0xffffffff ;  /* 0xffffffffd5d57836 */ /* 0x000fe20000000000 */
[----:B------:R-:W-:-:S02]  /*107a0*/  ISETP.NE.AND P2, PT, R2, 0x2, PT ;  /* 0x000000020200780c */ /* 0x000fc40003f45270 */
[----:B------:R-:W-:Y:S02]  /*107b0*/  ISETP.GT.AND P1, PT, R4, R211, PT ;  /* 0x000000d30400720c */ /* 0x000fe40003f24270 */
[----:B------:R-:W-:Y:S02]  /*107c0*/  SEL R4, RZ, 0x1, P2 ;  /* 0x00000001ff047807 */ /* 0x000fe40001000000 */
[----:B------:R-:W-:Y:S02]  /*107d0*/  SEL R2, R2, RZ, P2 ;  /* 0x000000ff02027207 */ /* 0x000fe40001000000 */
[----:B------:R-:W-:Y:S01]  /*107e0*/  LOP3.LUT R202, R202, R4, RZ, 0x3c, !PT ;  /* 0x00000004caca7212 */ /* 0x000fe200078e3cff */
[----:B------:R-:W-:Y:S06]  /*107f0*/  @!P3 BRA `(.L_x_11840) ;  /* 0x000000000004b947 */ /* 0x000fec0003800000 */
[----:B------:R-:W-:Y:S01]  /*10800*/  BPT.TRAP 0x1 ;  /* 0x000000040000795c */ /* 0x000fe20000300000 */
.L_x_11840:
[----:B------:R-:W-:Y:S01]  /*10810*/  IMAD R4, R2, 0x8, R19 ;  /* 0x0000000802047824 */ /* 0x000fe200078e0213 */
[----:B0-----:R-:W-:-:S04]  /*10820*/  SHF.L.U32 R212, R202, 0x1f, RZ ;  /* 0x0000001fcad47819 */ /* 0x001fc800000006ff */
[----:B------:R0:W1:Y:S01]  /*10830*/  SYNCS.PHASECHK.TRANS64.TRYWAIT P2, [R4+URZ+0x22830], R212 ;  /* 0x022830d4040075a7 */ /* 0x000062000804017f */
[----:B------:R-:W-:Y:S05]  /*10840*/  @!P3 BRA `(.L_x_11841) ;  /* 0x000000000004b947 */ /* 0x000fea0003800000 */
[----:B------:R-:W-:Y:S01]  /*10850*/  BPT.TRAP 0x1 ;  /* 0x000000040000795c */ /* 0x000fe20000300000 */
.L_x_11841:
[----:B------:R-:W-:Y:S02]  /*10860*/  IMAD R154, R2, 0x300, R21 ;  /* 0x00000300029a7824 */ /* 0x000fe400078e0215 */
[----:B------:R-:W-:Y:S01]  /*10870*/  IMAD.MOV.U32 R155, RZ, RZ, 0x40000040 ;  /* 0x40000040ff9b7424 */ /* 0x000fe200078e00ff */
[----:B-1----:R-:W-:Y:S06]  /*10880*/  @P2 BRA `(.L_x_11842) ;  /* 0x0000000000082947 */ /* 0x002fec0003800000 */
[----:B------:R-:W1:Y:S02]  /*10890*/  SYNCS.PHASECHK.TRANS64.TRYWAIT P2, [R4+URZ+0x22830], R212 ;  /* 0x022830d4040075a7 */ /* 0x000e64000804017f */
[----:B-1----:R-:W-:Y:S05]  /*108a0*/  @!P2 BRA `(.L_x_11843) ;  /* 0x000001500030a947 */ /* 0x002fea0003800000 */
.L_x_11842:
        /* <DEDUP_REMOVED lines=14> */
[----:B------:R-:W2:Y:S01]  /*10990*/  S2R R216, SR_TID.X ;  /* 0x0000000000d87919 */ /* 0x000ea20000002100 */
[----:B------:R-:W-:-:S02]  /*109a0*/  R2UR UR19, R155 ;  /* 0x000000009b1372ca */ /* 0x000fc400000e0000 */
[----:B------:R-:W-:Y:S01]  /*109b0*/  WARPGROUP.ARRIVE ;  /* 0x00000000000079c5 */ /* 0x000fe20000000000 */
[----:B------:R-:W-:Y:S02]  /*109c0*/  R2UR UR8, R14 ;  /* 0x000000000e0872ca */ /* 0x000fe400000e0000 */
[----:B------:R-:W-:Y:S02]  /*109d0*/  R2UR UR9, R15 ;  /* 0x000000000f0972ca */ /* 0x000fe400000e0000 */
[----:B------:R-:W-:Y:S01]  /*109e0*/  R2UR UR14, R10 ;  /* 0x000000000a0e72ca */ /* 0x000fe200000e0000 */
[----:B------:R-:W-:Y:S01]  /*109f0*/  HGMMA.64x96x16.F32 R152, gdesc[UR4], RZ, !UPT, gsb0 ;  /* 0x01600000049879f0 */ /* 0x000fe2000c0008ff */
[----:B------:R-:W-:Y:S02]  /*10a00*/  R2UR UR15, R11 ;  /* 0x000000000b0f72ca */ /* 0x000fe400000e0000 */
[----:B------:R-:W-:Y:S02]  /*10a10*/  R2UR UR12, R12 ;  /* 0x000000000c0c72ca */ /* 0x000fe400000e0000 */
[----:B------:R-:W-:-:S02]  /*10a20*/  R2UR UR13, R13 ;  /* 0x000000000d0d72ca */ /* 0x000fc400000e0000 */
[----:B------:R-:W-:Y:S02]  /*10a30*/  R2UR UR16, R8 ;  /* 0x00000000081072ca */ /* 0x000fe400000e0000 */
[----:B------:R-:W-:Y:S02]  /*10a40*/  R2UR UR17, R9 ;  /* 0x00000000091172ca */ /* 0x000fe400000e0000 */
[----:B--2---:R-:W-:Y:S01]  /*10a50*/  SHF.R.U32.HI R216, RZ, 0x7, R216 ;  /* 0x00000007ffd87819 */ /* 0x004fe200000116d8 */
        /* <DEDUP_REMOVED lines=103> */
[C---:B------:R-:W-:Y:S01]  /*110d0*/  FMUL.FTZ R154, R5.reuse, R11 ;  /* 0x0000000b059a7220 */ /* 0x040fe20000410000 */
[----:B------:R-:W-:-:S03]  /*110e0*/  FADD.FTZ R215, -R5, R215 ;  /* 0x000000d705d77221 */ /* 0x000fc60000010100 */
[-CC-:B------:R-:W-:Y:S01]  /*110f0*/  FFMA.FTZ R10, R10, R11.reuse, -R154.reuse ;  /* 0x0000000b0a0a7223 */ /* 0x180fe2000001089a */
[-C--:B------:R-:W-:Y:S01]  /*11100*/  FMUL.FTZ R215, R215, R11.reuse ;  /* 0x0000000bd7d77220 */ /* 0x080fe20000410000 */
        /* <DEDUP_REMOVED lines=25> */
[-C--:B--2---:R-:W-:Y:S01]  /*112a0*/  FMUL.FTZ R24, R24, R152.reuse ;  /* 0x0000009818187220 */ /* 0x084fe20000410000 */
        /* <DEDUP_REMOVED lines=65> */
[----:B------:R-:W-:Y:S01]  /*116c0*/  FMUL.FTZ R3, R170, UR55 ;  /* 0x00000037aa037c20 */ /* 0x000fe20008410000 */
[----:B------:R-:W-:Y:S01]  /*116d0*/  FMUL.FTZ R170, R174, UR55 ;  /* 0x00000037aeaa7c20 */ /* 0x000fe20008410000 */
[----:B--2---:R-:W-:Y:S01]  /*116e0*/  FMUL.FTZ R20, R171, UR55 ;  /* 0x00000037ab147c20 */ /* 0x004fe20008410000 */
[C---:B----4-:R-:W-:Y:S01]  /*116f0*/  FADD.FTZ R174, R154.reuse, R152 ;  /* 0x000000989aae7221 */ /* 0x050fe20000010000 */
[----:B------:R-:W-:Y:S01]  /*11700*/  F2FP.F16.F32.PACK_AB R152, R154, R10 ;  /* 0x0000000a9a98723e */ /* 0x000fe200000000ff */
[----:B------:R-:W-:Y:S01]  /*11710*/  FMUL.FTZ R171, R178, UR55 ;  /* 0x00000037b2ab7c20 */ /* 0x000fe20008410000 */
[----:B------:R-:W2:Y:S01]  /*11720*/  MUFU.EX2 R154, R197 ;  /* 0x000000c5009a7308 */ /* 0x000ea20000000800 */
[----:B------:R-:W-:Y:S01]  /*11730*/  FMUL.FTZ R178, R182, UR55 ;  /* 0x00000037b6b27c20 */ /* 0x000fe20008410000 */
[----:B------:R-:W-:Y:S01]  /*11740*/  FMUL.FTZ R182, R186, UR55 ;  /* 0x00000037bab67c20 */ /* 0x000fe20008410000 */
[----:B------:R-:W-:Y:S01]  /*11750*/  FMUL.FTZ R186, R190, UR55 ;  /* 0x00000037beba7c20 */ /* 0x000fe20008410000 */
[----:B------:R-:W-:Y:S01]  /*11760*/  FMUL.FTZ R190, R194, UR55 ;  /* 0x00000037c2be7c20 */ /* 0x000fe20008410000 */
[----:B------:R-:W-:-:S03]  /*11770*/  FMUL.FTZ R194, R198, UR55 ;  /* 0x00000037c6c27c20 */ /* 0x000fc60008410000 */
[----:B------:R3:W4:Y:S08]  /*11780*/  MUFU.EX2 R10, R153 ;  /* 0x00000099000a7308 */ /* 0x0007300000000800 */
[----:B------:R-:W5:Y:S01]  /*11790*/  MUFU.TANH R3, R3 ;  /* 0x0000000300037308 */ /* 0x000f620000002400 */
[----:B--2---:R-:W-:Y:S01]  /*117a0*/  FADD.FTZ R174, R154, R174 ;  /* 0x000000ae9aae7221 */ /* 0x004fe20000010000 */
[----:B---3--:R-:W-:Y:S01]  /*117b0*/  FMUL.FTZ R153, R175, UR55 ;  /* 0x00000037af997c20 */ /* 0x008fe20008410000 */
[----:B------:R-:W-:Y:S01]  /*117c0*/  FMUL.FTZ R175, R179, UR55 ;  /* 0x00000037b3af7c20 */ /* 0x000fe20008410000 */
[----:B------:R-:W-:Y:S01]  /*117d0*/  FMUL.FTZ R179, R183, UR55 ;  /* 0x00000037b7b37c20 */ /* 0x000fe20008410000 */
[----:B------:R-:W-:Y:S01]  /*117e0*/  FMUL.FTZ R183, R187, UR55 ;  /* 0x00000037bbb77c20 */ /* 0x000fe20008410000 */
[----:B------:R-:W-:Y:S01]  /*117f0*/  FMUL.FTZ R187, R191, UR55 ;  /* 0x00000037bfbb7c20 */ /* 0x000fe20008410000 */
[----:B------:R-:W-:Y:S01]  /*11800*/  FMUL.FTZ R191, R195, UR55 ;  /* 0x00000037c3bf7c20 */ /* 0x000fe20008410000 */
[----:B------:R-:W2:Y:S01]  /*11810*/  MUFU.TANH R20, R20 ;  /* 0x0000001400147308 */ /* 0x000ea20000002400 */
[C---:B----4-:R-:W-:Y:S01]  /*11820*/  FADD.FTZ R174, R10.reuse, R174 ;  /* 0x000000ae0aae7221 */ /* 0x050fe20000010000 */
[----:B------:R-:W-:Y:S01]  /*11830*/  F2FP.F16.F32.PACK_AB R154, R10, R154 ;  /* 0x0000009a0a9a723e */ /* 0x000fe200000000ff */
[----:B------:R-:W-:Y:S01]  /*11840*/  FMUL.FTZ R195, R199, UR55 ;  /* 0x00000037c7c37c20 */ /* 0x000fe20008410000 */
        /* <DEDUP_REMOVED lines=8> */
[----:B------:R-:W0:Y:S03]  /*118d0*/  MUFU.TANH R171, R171 ;  /* 0x000000ab00ab7308 */ /* 0x000e260000002400 */
[----:B------:R-:W-:-:S04]  /*118e0*/  FMNMX.FTZ R10, R166, R10, !PT ;  /* 0x0000000aa60a7209 */ /* 0x000fc80007810000 */
[----:B------:R-:W-:Y:S01]  /*118f0*/  FMNMX.FTZ R10, R167, R10, !PT ;  /* 0x0000000aa70a7209 */ /* 0x000fe20007810000 */
[----:B------:R-:W1:Y:S03]  /*11900*/  MUFU.TANH R175, R175 ;  /* 0x000000af00af7308 */ /* 0x000e660000002400 */
[----:B-----5:R-:W-:-:S04]  /*11910*/  FMNMX.FTZ R10, R3, R10, !PT ;  /* 0x0000000a030a7209 */ /* 0x020fc80007810000 */
[----:B--2---:R-:W-:Y:S01]  /*11920*/  FMNMX.FTZ R10, R20, R10, !PT ;  /* 0x0000000a140a7209 */ /* 0x004fe20007810000 */
[----:B------:R-:W2:Y:S03]  /*11930*/  MUFU.TANH R178, R178 ;  /* 0x000000b200b27308 */ /* 0x000ea60000002400 */
[----:B---3--:R-:W-:-:S04]  /*11940*/  FMNMX.FTZ R10, R170, R10, !PT ;  /* 0x0000000aaa0a7209 */ /* 0x008fc80007810000 */
[----:B----4-:R-:W-:Y:S01]  /*11950*/  FMNMX.FTZ R10, R153, R10, !PT ;  /* 0x0000000a990a7209 */ /* 0x010fe20007810000 */
[----:B------:R-:W3:Y:S03]  /*11960*/  MUFU.TANH R179, R179 ;  /* 0x000000b300b37308 */ /* 0x000ee60000002400 */
[----:B0-----:R-:W-:-:S04]  /*11970*/  FMNMX.FTZ R10, R171, R10, !PT ;  /* 0x0000000aab0a7209 */ /* 0x001fc80007810000 */
[----:B-1----:R-:W-:Y:S01]  /*11980*/  FMNMX.FTZ R10, R175, R10, !PT ;  /* 0x0000000aaf0a7209 */ /* 0x002fe20007810000 */
[----:B------:R-:W0:Y:S03]  /*11990*/  MUFU.TANH R182, R182 ;  /* 0x000000b600b67308 */ /* 0x000e260000002400 */
[----:B--2---:R-:W-:-:S05]  /*119a0*/  FMNMX.FTZ R10, R178, R10, !PT ;  /* 0x0000000ab20a7209 */ /* 0x004fca0007810000 */
[----:B------:R-:W1:Y:S01]  /*119b0*/  MUFU.TANH R183, R183 ;  /* 0x000000b700b77308 */ /* 0x000e620000002400 */
[----:B---3--:R-:W-:-:S07]  /*119c0*/  FMNMX.FTZ R10, R179, R10, !PT ;  /* 0x0000000ab30a7209 */ /* 0x008fce0007810000 */
        /* <DEDUP_REMOVED lines=12> */
[----:B------:R-:W2:Y:S01]  /*11a90*/  MUFU.EX2 R156, R156 ;  /* 0x0000009c009c7308 */ /* 0x000ea20000000800 */
[----:B0-----:R-:W-:-:S07]  /*11aa0*/  FMNMX.FTZ R10, R194, R10, !PT ;  /* 0x0000000ac20a7209 */ /* 0x001fce0007810000 */
[----:B------:R-:W0:Y:S01]  /*11ab0*/  MUFU.EX2 R157, R157 ;  /* 0x0000009d009d7308 */ /* 0x000e220000000800 */
[----:B-1----:R-:W-:-:S05]  /*11ac0*/  FMNMX.FTZ R10, R195, R10, !PT ;  /* 0x0000000ac30a7209 */ /* 0x002fca0007810000 */
[----:B------:R-:W1:Y:S02]  /*11ad0*/  SHFL.BFLY PT, R197, R10, 0x2, 0x1f ;  /* 0x0c401f000ac57f89 */ /* 0x000e6400000e0000 */
[----:B------:R-:W-:Y:S08]  /*11ae0*/  MUFU.EX2 R160, R160 ;  /* 0x000000a000a07308 */ /* 0x000ff00000000800 */
[----:B------:R-:W-:Y:S08]  /*11af0*/  MUFU.EX2 R161, R161 ;  /* 0x000000a100a17308 */ /* 0x000ff00000000800 */
[----:B------:R-:W-:Y:S01]  /*11b00*/  MUFU.EX2 R164, R164 ;  /* 0x000000a400a47308 */ /* 0x000fe20000000800 */
[----:B-1----:R-:W-:-:S07]  /*11b10*/  FMNMX.FTZ R10, R10, R197, !PT ;  /* 0x000000c50a0a7209 */ /* 0x002fce0007810000 */
[----:B------:R-:W-:Y:S01]  /*11b20*/  MUFU.EX2 R165, R165 ;  /* 0x000000a500a57308 */ /* 0x000fe20000000800 */
[----:B------:R-:W1:Y:S07]  /*11b30*/  SHFL.BFLY PT, R197, R10, 0x1, 0x1f ;  /* 0x0c201f000ac57f89 */ /* 0x000e6e00000e0000 */
[----:B------:R-:W-:Y:S08]  /*11b40*/  MUFU.EX2 R168, R168 ;  /* 0x000000a800a87308 */ /* 0x000ff00000000800 */
[----:B------:R-:W-:Y:S08]  /*11b50*/  MUFU.EX2 R169, R169 ;  /* 0x000000a900a97308 */ /* 0x000ff00000000800 */
[----:B------:R-:W-:Y:S01]  /*11b60*/  MUFU.EX2 R172, R172 ;  /* 0x000000ac00ac7308 */ /* 0x000fe20000000800 */
[----:B-1----:R-:W-:-:S05]  /*11b70*/  FMNMX.FTZ R10, R10, R197, !PT ;  /* 0x000000c50a0a7209 */ /* 0x002fca0007810000 */
        /* <DEDUP_REMOVED lines=30> */
[----:B------:R-:W-:Y:S01]  /*11d60*/  FFMA.FTZ R195, R195, R11, -R198 ;  /* 0x0000000bc3c37223 */ /* 0x000fe200000108c6 */
[----:B--2---:R-:W-:Y:S01]  /*11d70*/  FADD.FTZ R20, R156, R174 ;  /* 0x000000ae9c147221 */ /* 0x004fe20000010000 */
[----:B0-----:R-:W-:Y:S01]  /*11d80*/  F2FP.F16.F32.PACK_AB R156, R157, R156 ;  /* 0x0000009c9d9c723e */ /* 0x001fe200000000ff */
[----:B------:R0:W2:Y:S01]  /*11d90*/  MUFU.EX2 R198, R158 ;  /* 0x0000009e00c67308 */ /* 0x0000a20000000800 */
[----:B-1----:R-:W-:Y:S01]  /*11da0*/  FFMA.FTZ R0, R197, R0, R192 ;  /* 0x00000000c5007223 */ /* 0x002fe200000100c0 */
[----:B------:R-:W-:Y:S01]  /*11db0*/  FADD.FTZ R20, R157, R20 ;  /* 0x000000149d147221 */ /* 0x000fe20000010000 */
[----:B------:R-:W-:-:S02]  /*11dc0*/  @!P0 VIADD R157, R4, 0x22840 ;  /* 0x00022840049d8836 */ /* 0x000fc40000000000 */
[-C--:B------:R-:W-:Y:S01]  /*11dd0*/  FMUL.FTZ R26, R26, R197.reuse ;  /* 0x000000c51a1a7220 */ /* 0x080fe20000410000 */
[-C--:B------:R-:W-:Y:S01]  /*11de0*/  FMUL.FTZ R27, R27, R197.reuse ;  /* 0x000000c51b1b7220 */ /* 0x080fe20000410000 */
[-C--:B------:R-:W-:Y:S01]  /*11df0*/  FMUL.FTZ R30, R30, R197.reuse ;  /* 0x000000c51e1e7220 */ /* 0x080fe20000410000 */
[-C--:B------:R-:W-:Y:S01]  /*11e00*/  FMUL.FTZ R31, R31, R197.reuse ;  /* 0x000000c51f1f7220 */ /* 0x080fe20000410000 */
[----:B------:R-:W1:Y:S01]  /*11e10*/  MUFU.EX2 R159, R159 ;  /* 0x0000009f009f7308 */ /* 0x000e620000000800 */
[----:B---3--:R-:W-:Y:S01]  /*11e20*/  FADD.FTZ R0, R155, R0 ;  /* 0x000000009b007221 */ /* 0x008fe20000010000 */
[----:B0-----:R-:W-:Y:S01]  /*11e30*/  FADD.FTZ R158, R160, R20 ;  /* 0x00000014a09e7221 */ /* 0x001fe20000010000 */
[----:B------:R-:W-:Y:S01]  /*11e40*/  IADD3 R20, -R216, 0xb, RZ ;  /* 0x0000000bd8147810 */ /* 0x000fe20007ffe1ff */
[----:B------:R-:W-:Y:S01]  /*11e50*/  IMAD.U32 R216, RZ, RZ, UR37 ;  /* 0x00000025ffd87e24 */ /* 0x000fe2000f8e00ff */
[----:B------:R-:W-:Y:S01]  /*11e60*/  @!P0 PRMT R157, RZ, 0x654, R157 ;  /* 0x00000654ff9d8816 */ /* 0x000fe2000000009d */
[----:B------:R-:W-:Y:S01]  /*11e70*/  FADD.FTZ R158, R161, R158 ;  /* 0x0000009ea19e7221 */ /* 0x000fe20000010000 */
[-C--:B------:R-:W-:Y:S01]  /*11e80*/  FMUL.FTZ R34, R34, R197.reuse ;  /* 0x000000c522227220 */ /* 0x080fe20000410000 */
[----:B------:R0:W3:Y:S01]  /*11e90*/  MUFU.EX2 R214, R162 ;  /* 0x000000a200d67308 */ /* 0x0000e20000000800 */
[----:B--2---:R-:W-:Y:S01]  /*11ea0*/  FADD.FTZ R0, R198, R0 ;  /* 0x00000000c6007221 */ /* 0x004fe20000010000 */
[----:B------:R2:W-:Y:S06]  /*11eb0*/  BAR.ARV R20, 0x100 ;  /* 0x000400140000751d */ /* 0x0005ec0000002000 */
[----:B------:R-:W4:Y:S01]  /*11ec0*/  MUFU.EX2 R163, R163 ;  /* 0x000000a300a37308 */ /* 0x000f220000000800 */
[----:B-1----:R-:W-:Y:S01]  /*11ed0*/  FADD.FTZ R0, R159, R0 ;  /* 0x000000009f007221 */ /* 0x002fe20000010000 */
[----:B------:R1:W-:Y:S01]  /*11ee0*/  @!P0 SYNCS.ARRIVE.TRANS64.RED.A1T0 RZ, [R157+URZ], RZ ;  /* 0x000000ff9dff89a7 */ /* 0x0003e2000810043f */
[----:B0-----:R-:W-:Y:S01]  /*11ef0*/  F2FP.F16.F32.PACK_AB R162, R169, R168 ;  /* 0x000000a8a9a2723e */ /* 0x001fe200000000ff */
[-C--:B------:R-:W-:Y:S01]  /*11f00*/  FMUL.FTZ R35, R35, R197.reuse ;  /* 0x000000c523237220 */ /* 0x080fe20000410000 */
[----:B------:R-:W-:Y:S01]  /*11f10*/  ISETP.NE.AND P3, PT, R216, 0x3, PT ;  /* 0x00000003d800780c */ /* 0x000fe20003f65270 */
[-C--:B------:R-:W-:Y:S01]  /*11f20*/  FMUL.FTZ R38, R38, R197.reuse ;  /* 0x000000c526267220 */ /* 0x080fe20000410000 */
[-C--:B------:R-:W-:Y:S01]  /*11f30*/  FMUL.FTZ R39, R39, R197.reuse ;  /* 0x000000c527277220 */ /* 0x080fe20000410000 */
[----:B------:R-:W0:Y:S01]  /*11f40*/  MUFU.EX2 R215, R166 ;  /* 0x000000a600d77308 */ /* 0x000e220000000800 */
[----:B---3--:R-:W-:Y:S01]  /*11f50*/  FADD.FTZ R0, R214, R0 ;  /* 0x00000000d6007221 */ /* 0x008fe20000010000 */
[----:B-1----:R-:W-:Y:S01]  /*11f60*/  FADD.FTZ R157, R164, R158 ;  /* 0x0000009ea49d7221 */ /* 0x002fe20000010000 */
[----:B------:R-:W-:Y:S01]  /*11f70*/  F2FP.F16.F32.PACK_AB R158, R161, R160 ;  /* 0x000000a0a19e723e */ /* 0x000fe200000000ff */
[-C--:B------:R-:W-:Y:S01]  /*11f80*/  FMUL.FTZ R42, R42, R197.reuse ;  /* 0x000000c52a2a7220 */ /* 0x080fe20000410000 */
[C---:B------:R-:W-:Y:S01]  /*11f90*/  F2FP.F16.F32.PACK_AB R160, R165.reuse, R164 ;  /* 0x000000a4a5a0723e */ /* 0x040fe200000000ff */
[----:B------:R-:W-:Y:S01]  /*11fa0*/  FADD.FTZ R157, R165, R157 ;  /* 0x0000009da59d7221 */ /* 0x000fe20000010000 */
[----:B------:R-:W-:Y:S01]  /*11fb0*/  F2FP.F16.F32.PACK_AB R164, R173, R172 ;  /* 0x000000acada4723e */ /* 0x000fe200000000ff */
[----:B------:R-:W1:Y:S01]  /*11fc0*/  MUFU.EX2 R167, R167 ;  /* 0x000000a700a77308 */ /* 0x000e620000000800 */
[----:B----4-:R-:W-:Y:S01]  /*11fd0*/  FADD.FTZ R0, R163, R0 ;  /* 0x00000000a3007221 */ /* 0x010fe20000010000 */
[----:B------:R-:W-:Y:S01]  /*11fe0*/  FADD.FTZ R157, R168, R157 ;  /* 0x0000009da89d7221 */ /* 0x000fe20000010000 */
[-C--:B------:R-:W-:Y:S01]  /*11ff0*/  FMUL.FTZ R43, R43, R197.reuse ;  /* 0x000000c52b2b7220 */ /* 0x080fe20000410000 */
[-C--:B------:R-:W-:Y:S01]  /*12000*/  FMUL.FTZ R46, R46, R197.reuse ;  /* 0x000000c52e2e7220 */ /* 0x080fe20000410000 */
[-C--:B------:R-:W-:Y:S01]  /*12010*/  FMUL.FTZ R47, R47, R197.reuse ;  /* 0x000000c52f2f7220 */ /* 0x080fe20000410000 */
[----:B------:R-:W-:Y:S01]  /*12020*/  FADD.FTZ R157, R169, R157 ;  /* 0x0000009da99d7221 */ /* 0x000fe20000010000 */
[-C--:B------:R-:W-:Y:S01]  /*12030*/  FMUL.FTZ R50, R50, R197.reuse ;  /* 0x000000c532327220 */ /* 0x080fe20000410000 */
[----:B------:R-:W3:Y:S01]  /*12040*/  MUFU.EX2 R199, R199 ;  /* 0x000000c700c77308 */ /* 0x000ee20000000800 */
        /* <DEDUP_REMOVED lines=33> */
[----:B---3--:R-:W-:Y:S01]  /*12260*/  F2FP.F16.F32.PACK_AB R153, R155, R192 ;  /* 0x000000c09b99723e */ /* 0x008fe200000000ff */
[-C--:B------:R-:W-:Y:S01]  /*12270*/  FMUL.FTZ R95, R95, R197.reuse ;  /* 0x000000c55f5f7220 */ /* 0x080fe20000410000 */
[----:B------:R-:W-:Y:S01]  /*12280*/  F2FP.F16.F32.PACK_AB R155, R159, R198 ;  /* 0x000000c69f9b723e */ /* 0x000fe200000000ff */
[----:B------:R-:W-:Y:S01]  /*12290*/  FMUL.FTZ R98, R98, R197 ;  /* 0x000000c562627220 */ /* 0x000fe20000410000 */
[----:B------:R-:W-:Y:S01]  /*122a0*/  F2FP.F16.F32.PACK_AB R159, R167, R215 ;  /* 0x000000d7a79f723e */ /* 0x000fe200000000ff */
[-C--:B------:R-:W-:Y:S01]  /*122b0*/  FMUL.FTZ R99, R99, R197.reuse ;  /* 0x000000c563637220 */ /* 0x080fe20000410000 */
[----:B------:R-:W1:Y:S01]  /*122c0*/  MUFU.EX2 R176, R176 ;  /* 0x000000b000b07308 */ /* 0x000e620000000800 */
        /* <DEDUP_REMOVED lines=35> */
[----:B------:R-:W-:Y:S01]  /*12500*/  FMUL.FTZ R151, R151, R197 ;  /* 0x000000c597977220 */ /* 0x000fe20000410000 */
[----:B------:R-:W-:-:S03]  /*12510*/  F2FP.F16.F32.PACK_AB R161, R161, R199 ;  /* 0x000000c7a1a1723e */ /* 0x000fc600000000ff */
[----:B------:R-:W0:Y:S01]  /*12520*/  MUFU.EX2 R179, R179 ;  /* 0x000000b300b37308 */ /* 0x000e220000000800 */
[----:B-1----:R-:W-:-:S07]  /*12530*/  FADD.FTZ R0, R178, R0 ;  /* 0x00000000b2007221 */ /* 0x002fce0000010000 */
[----:B------:R-:W1:Y:S01]  /*12540*/  MUFU.EX2 R181, R181 ;  /* 0x000000b500b57308 */ /* 0x000e620000000800 */
[----:B---3--:R-:W-:-:S07]  /*12550*/  FADD.FTZ R157, R180, R157 ;  /* 0x0000009db49d7221 */ /* 0x008fce0000010000 */
[----:B------:R-:W3:Y:S01]  /*12560*/  MUFU.EX2 R182, R182 ;  /* 0x000000b600b67308 */ /* 0x000ee20000000800 */
[C---:B0-----:R-:W-:Y:S01]  /*12570*/  FADD.FTZ R0, R179.reuse, R0 ;  /* 0x00000000b3007221 */ /* 0x041fe20000010000 */
[----:B------:R-:W-:-:S06]  /*12580*/  F2FP.F16.F32.PACK_AB R167, R179, R178 ;  /* 0x000000b2b3a7723e */ /* 0x000fcc00000000ff */
[----:B------:R-:W0:Y:S01]  /*12590*/  MUFU.EX2 R184, R184 ;  /* 0x000000b800b87308 */ /* 0x000e220000000800 */
[C---:B-1----:R-:W-:Y:S01]  /*125a0*/  FADD.FTZ R157, R181.reuse, R157 ;  /* 0x0000009db59d7221 */ /* 0x042fe20000010000 */
[----:B------:R-:W-:-:S06]  /*125b0*/  F2FP.F16.F32.PACK_AB R168, R181, R180 ;  /* 0x000000b4b5a8723e */ /* 0x000fcc00000000ff */
[----:B------:R-:W1:Y:S01]  /*125c0*/  MUFU.EX2 R183, R183 ;  /* 0x000000b700b77308 */ /* 0x000e620000000800 */
[----:B---3--:R-:W-:-:S07]  /*125d0*/  FADD.FTZ R0, R182, R0 ;  /* 0x00000000b6007221 */ /* 0x008fce0000010000 */
[----:B------:R-:W3:Y:S01]  /*125e0*/  MUFU.EX2 R185, R185 ;  /* 0x000000b900b97308 */ /* 0x000ee20000000800 */
[----:B0-----:R-:W-:-:S07]  /*125f0*/  FADD.FTZ R157, R184, R157 ;  /* 0x0000009db89d7221 */ /* 0x001fce0000010000 */
        /* <DEDUP_REMOVED lines=23> */
[----:B------:R-:W-:Y:S02]  /*12770*/  F2FP.F16.F32.PACK_AB R157, R163, R214 ;  /* 0x000000d6a39d723e */ /* 0x000fe400000000ff */
[----:B------:R-:W-:Y:S02]  /*12780*/  F2FP.F16.F32.PACK_AB R163, R169, R165 ;  /* 0x000000a5a9a3723e */ /* 0x000fe400000000ff */
[----:B------:R-:W-:Y:S02]  /*12790*/  F2FP.F16.F32.PACK_AB R165, R175, R171 ;  /* 0x000000abafa5723e */ /* 0x000fe400000000ff */
[----:B------:R-:W-:Y:S01]  /*127a0*/  F2FP.F16.F32.PACK_AB R174, R196, R193 ;  /* 0x000000c1c4ae723e */ /* 0x000fe200000000ff */
[----:B---3--:R-:W-:Y:S01]  /*127b0*/  FADD.FTZ R0, R194, R0 ;  /* 0x00000000c2007221 */ /* 0x008fe20000010000 */
[----:B------:R-:W-:-:S02]  /*127c0*/  F2FP.F16.F32.PACK_AB R169, R183, R182 ;  /* 0x000000b6b7a9723e */ /* 0x000fc400000000ff */
[----:B------:R-:W-:Y:S01]  /*127d0*/  F2FP.F16.F32.PACK_AB R171, R187, R186 ;  /* 0x000000babbab723e */ /* 0x000fe200000000ff */
[C---:B0-----:R-:W-:Y:S01]  /*127e0*/  FADD.FTZ R0, R195.reuse, R0 ;  /* 0x00000000c3007221 */ /* 0x041fe20000010000 */
[----:B------:R-:W-:Y:S01]  /*127f0*/  F2FP.F16.F32.PACK_AB R175, R195, R194 ;  /* 0x000000c2c3af723e */ /* 0x000fe200000000ff */
[----:B--2---:R-:W-:Y:S06]  /*12800*/  @!P3 BRA `(.L_x_11844) ;  /* 0x000000000004b947 */ /* 0x004fec0003800000 */
[----:B------:R-:W-:Y:S01]  /*12810*/  BPT.TRAP 0x1 ;  /* 0x000000040000795c */ /* 0x000fe20000300000 */
.L_x_11844:
[----:B------:R0:W1:Y:S01]  /*12820*/  SYNCS.PHASECHK.TRANS64.TRYWAIT P2, [R4+URZ+0x22850], R212 ;  /* 0x022850d4040075a7 */ /* 0x000062000804017f */
[----:B------:R-:W-:Y:S05]  /*12830*/  @!P3 BRA `(.L_x_11845) ;  /* 0x000000000004b947 */ /* 0x000fea0003800000 */
[----:B------:R-:W-:Y:S01]  /*12840*/  BPT.TRAP 0x1 ;  /* 0x000000040000795c */ /* 0x000fe20000300000 */
.L_x_11845:
[----:B------:R-:W-:Y:S04]  /*12850*/  BSSY B0, `(.L_x_11846) ;  /* 0x0000004000007945 */ /* 0x000fe80003800000 */
[----:B-1----:R-:W-:Y:S05]  /*12860*/  @P2 BRA `(.L_x_11847) ;  /* 0x0000000000082947 */ /* 0x002fea0003800000 */
[----:B------:R-:W1:Y:S02]  /*12870*/  SYNCS.PHASECHK.TRANS64.TRYWAIT P2, [R4+URZ+0x22850], R212 ;  /* 0x022850d4040075a7 */ /* 0x000e64000804017f */
[----:B-1----:R-:W-:Y:S05]  /*12880*/  @!P2 BRA `(.L_x_11848) ;  /* 0x00000130004ca947 */ /* 0x002fea0003800000 */
.L_x_11847:
[----:B------:R-:W-:Y:S05]  /*12890*/  BSYNC B0 ;  /* 0x0000000000007941 */ /* 0x000fea0003800000 */
.L_x_11846:
[----:B------:R-:W2:Y:S01]  /*128a0*/  S2R R178, SR_TID.X ;  /* 0x0000000000b27919 */ /* 0x000ea20000002100 */
[----:B------:R-:W-:Y:S01]  /*128b0*/  IMAD.MOV.U32 R177, RZ, RZ, 0x40000040 ;  /* 0x40000040ffb17424 */ /* 0x000fe200078e00ff */
[----:B------:R-:W-:Y:S05]  /*128c0*/  WARPSYNC.ALL ;  /* 0x0000000000007948 */ /* 0x000fea0003800000 */
[----:B------:R-:W-:Y:S01]  /*128d0*/  R2UR UR7, R177 ;  /* 0x00000000b10772ca */ /* 0x000fe200000e0000 */
[----:B------:R-:W-:Y:S02]  /*128e0*/  IMAD.MOV.U32 R176, RZ, RZ, 0xc00 ;  /* 0x00000c00ffb07424 */ /* 0x000fe400078e00ff */
[----:B01----:R-:W-:-:S02]  /*128f0*/  @!P0 VIADD R4, R4, 0x22860 ;  /* 0x0002286004048836 */ /* 0x003fc40000000000 */
[----:B------:R-:W-:Y:S02]  /*12900*/  IMAD R176, R2, R176, UR42 ;  /* 0x0000002a02b07e24 */ /* 0x000fe4000f8e02b0 */
[----:B------:R-:W-:Y:S01]  /*12910*/  IMAD.MOV.U32 R214, RZ, RZ, R10 ;  /* 0x000000ffffd67224 */ /* 0x000fe200078e000a */
[----:B------:R-:W-:Y:S01]  /*12920*/  @!P0 PRMT R4, RZ, 0x654, R4 ;  /* 0x00000654ff048816 */ /* 0x000fe20000000004 */
[----:B------:R-:W-:Y:S01]  /*12930*/  IMAD.MOV.U32 R215, RZ, RZ, R5 ;  /* 0x000000ffffd77224 */ /* 0x000fe200078e0005 */
[----:B------:R-:W-:Y:S02]  /*12940*/  R2UR UR6, R176 ;  /* 0x00000000b00672ca */ /* 0x000fe400000e0000 */
[----:B--2---:R-:W-:-:S05]  /*12950*/  SHF.R.U32.HI R178, RZ, 0x7, R178 ;  /* 0x00000007ffb27819 */ /* 0x004fca00000116b2 */
[----:B------:R-:W-:-:S05]  /*12960*/  VIADD R177, R178, 0x8 ;  /* 0x00000008b2b17836 */ /* 0x000fca0000000000 */
[----:B------:R0:W-:Y:S02]  /*12970*/  BAR.SYNC.DEFER_BLOCKING R177, 0x100 ;  /* 0x000400b10000751d */ /* 0x0001e40000010000 */
[----:B0-----:R-:W-:-:S04]  /*12980*/  IMAD.MOV.U32 R177, RZ, RZ, 0x40000040 ;  /* 0x40000040ffb17424 */ /* 0x001fc800078e00ff */
        /* <DEDUP_REMOVED lines=43> */
[----:B-1----:R-:W-:-:S07]  /*12c40*/  IMAD.MOV.U32 R4, RZ, RZ, R213 ;  /* 0x000000ffff047224 */ /* 0x002fce00078e00d5 */
.L_x_11839:
[----:B------:R-:W-:-:S13]  /*12c50*/  ISETP.GE.AND P1, PT, R4, R219, PT ;  /* 0x000000db0400720c */ /* 0x000fda0003f26270 */
[----:B------:R-:W-:Y:S05]  /*12c60*/  @!P1 BRA `(.L_x_11850) ;  /* 0x0000003400e89947 */ /* 0x000fea0003800000 */
[----:B------:R-:W-:Y:S02]  /*12c70*/  IMAD.MOV.U32 R213, RZ, RZ, R10 ;  /* 0x000000ffffd57224 */ /* 0x000fe400078e000a */
[----:B------:R-:W-:-:S07]  /*12c80*/  IMAD.MOV.U32 R216, RZ, RZ, R5 ;  /* 0x000000ffffd87224 */ /* 0x000fce00078e0005 */
.L_x_11868:
        /* <DEDUP_REMOVED lines=8> */
[----:B-1----:R-:W-:Y:S06]  /*12d10*/  @!P2 BRA `(.L_x_11851) ;  /* 0x000000000004a947 */ /* 0x002fec0003800000 */
[----:B------:R-:W-:Y:S01]  /*12d20*/  BPT.TRAP 0x1 ;  /* 0x000000040000795c */ /* 0x000fe20000300000 */
.L_x_11851:
[----:B------:R-:W-:Y:S01]  /*12d30*/  IMAD R211, R2, 0x8, R19 ;  /* 0x0000000802d37824 */ /* 0x000fe200078e0213 */
[----:B0-----:R-:W-:-:S04]  /*12d40*/  SHF.L.U32 R212, R202, 0x1f, RZ ;  /* 0x0000001fcad47819 */ /* 0x001fc800000006ff */
[----:B------:R0:W1:Y:S01]  /*12d50*/  SYNCS.PHASECHK.TRANS64.TRYWAIT P1, [R211+URZ+0x22830], R212 ;  /* 0x022830d4d30075a7 */ /* 0x000062000802017f */
[----:B------:R-:W-:Y:S05]  /*12d60*/  @!P2 BRA `(.L_x_11852) ;  /* 0x000000000004a947 */ /* 0x000fea0003800000 */
[----:B------:R-:W-:Y:S01]  /*12d70*/  BPT.TRAP 0x1 ;  /* 0x000000040000795c */ /* 0x000fe20000300000 */
.L_x_11852:
[----:B------:R-:W-:Y:S02]  /*12d80*/  IMAD R10, R2, 0x300, R21 ;  /* 0x00000300020a7824 */ /* 0x000fe400078e0215 */
[----:B------:R-:W-:Y:S01]  /*12d90*/  IMAD.MOV.U32 R11, RZ, RZ, 0x40000040 ;  /* 0x40000040ff0b7424 */ /* 0x000fe200078e00ff */
[----:B-1----:R-:W-:Y:S06]  /*12da0*/  @P1 BRA `(.L_x_11853) ;  /* 0x0000000000081947 */ /* 0x002fec0003800000 */
[----:B------:R-:W1:Y:S02]  /*12db0*/  SYNCS.PHASECHK.TRANS64.TRYWAIT P1, [R211+URZ+0x22830], R212 ;  /* 0x022830d4d30075a7 */ /* 0x000e64000802017f */
[----:B-1----:R-:W-:Y:S05]  /*12dc0*/  @!P1 BRA `(.L_x_11854) ;  /* 0x0000012c00109947 */ /* 0x002fea0003800000 */
.L_x_11853:
        /* <DEDUP_REMOVED lines=10> */
[----:B------:R-:W3:Y:S10]  /*12e70*/  S2R R20, SR_TID.X ;  /* 0x0000000000147919 */ /* 0x000ef40000002100 */
[----:B------:R-:W-:Y:S01]  /*12e80*/  HGMMA.64x96x16.F32 R152, gdesc[UR4], RZ, !UPT, gsb0 ;  /* 0x01600000049879f0 */ /* 0x000fe2000c0008ff */
[----:B------:R-:W-:Y:S01]  /*12e90*/  R2UR UR6, R214 ;  /* 0x00000000d60672ca */ /* 0x000fe200000e0000 */
[----:B------:R-:W-:Y:S01]  /*12ea0*/  VIADD R214, R10, 0x4 ;  /* 0x000000040ad67836 */ /* 0x000fe20000000000 */
[----:B------:R-:W-:Y:S01]  /*12eb0*/  R2UR UR7, R215 ;  /* 0x00000000d70772ca */ /* 0x000fe200000e0000 */
[----:B------:R-:W-:Y:S01]  /*12ec0*/  IMAD.MOV.U32 R215, RZ, RZ, 0x40000040 ;  /* 0x40000040ffd77424 */ /* 0x000fe200078e00ff */
[----:B------:R-:W-:Y:S01]  /*12ed0*/  R2UR UR4, R14 ;  /* 0x000000000e0472ca */ /* 0x000fe200000e0000 */
[----:B------:R-:W-:Y:S01]  /*12ee0*/  VIADD R10, R10, 0x6 ;  /* 0x000000060a0a7836 */ /* 0x000fe20000000000 */
[----:B------:R-:W-:-:S02]  /*12ef0*/  R2UR UR5, R15 ;  /* 0x000000000f0572ca */ /* 0x000fc400000e0000 */
[----:B--2---:R-:W-:Y:S01]  /*12f00*/  ISETP.NE.AND P1, PT, R5, 0x1, PT ;  /* 0x000000010500780c */ /* 0x004fe20003f25270 */
[----:B------:R-:W-:Y:S01]  /*12f10*/  IMAD.IADD R5, R210, 0x1, R209 ;  /* 0x00000001d2057824 */ /* 0x000fe200078e02d1 */
[----:B---3--:R-:W-:-:S04]  /*12f20*/  SHF.R.U32.HI R20, RZ, 0x7, R20 ;  /* 0x00000007ff147819 */ /* 0x008fc80000011614 */
[----:B------:R-:W-:Y:S01]  /*12f30*/  IADD3 R20, -R20, 0xb, RZ ;  /* 0x0000000b14147810 */ /* 0x000fe20007ffe1ff */
        /* <DEDUP_REMOVED lines=12> */
[----:B------:R-:W2:Y:S01]  /*13000*/  @P1 LDC R10, c[0x0][0x450] ;  /* 0x00011400ff0a1b82 */ /* 0x000ea20000000800 */
[----:B------:R-:W-:Y:S02]  /*13010*/  R2UR UR4, R8 ;  /* 0x00000000080472ca */ /* 0x000fe400000e0000 */
[----:B------:R-:W-:-:S05]  /*13020*/  R2UR UR5, R9 ;  /* 0x00000000090572ca */ /* 0x000fca00000e0000 */
[----:B------:R-:W3:Y:S02]  /*13030*/  @P1 LDC R11, c[0x0][0x44c] ;  /* 0x00011300ff0b1b82 */ /* 0x000ee40000000800 */
[----:B---3--:R-:W-:-:S05]  /*13040*/  @P1 IMAD.HI.U32 R11, R5, R11, RZ ;  /* 0x0000000b050b1227 */ /* 0x008fca00078e00ff */
[----:B--2---:R-:W-:Y:S02]  /*13050*/  @P1 SHF.R.U32.HI R5, RZ, R10, R11 ;  /* 0x0000000aff051219 */ /* 0x004fe4000001160b */
[----:B------:R-:W-:-:S03]  /*13060*/  ISETP.GE.AND P1, PT, R235, 0x1, PT ;  /* 0x00000001eb00780c */ /* 0x000fc60003f26270 */
        /* <DEDUP_REMOVED lines=53> */
[----:B------:R-:W-:-:S02]  /*133c0*/  IMAD R194, R4, -0x60, RZ ;  /* 0xffffffa004c27824 */ /* 0x000fc400078e02ff */
[----:B------:R-:W-:Y:S01]  /*133d0*/  FMUL.FTZ R191, R198, UR54 ;  /* 0x00000036c6bf7c20 */ /* 0x000fe20008410000 */
[----:B------:R-:W-:Y:S01]  /*133e0*/  FMUL.FTZ R193, R199, UR54 ;  /* 0x00000036c7c17c20 */ /* 0x000fe20008410000 */
[----:B------:R3:W-:Y:S06]  /*133f0*/  BAR.ARV R20, 0x100 ;  /* 0x000400140000751d */ /* 0x0007ec0000002000 */
[----:B------:R4:W-:Y:S01]  /*13400*/  @!P0 SYNCS.ARRIVE.TRANS64.RED.A1T0 RZ, [R164+URZ], RZ ;  /* 0x000000ffa4ff89a7 */ /* 0x0009e2000810043f */
[----:B------:R-:W0:Y:S01]  /*13410*/  MUFU.TANH R10, R10 ;  /* 0x0000000a000a7308 */ /* 0x000e220000002400 */
[----:B----4-:R-:W-:-:S07]  /*13420*/  IADD3 R164, -R205, 0x1, R194 ;  /* 0x00000001cda47810 */ /* 0x010fce0007ffe1c2 */
[----:B------:R-:W4:Y:S01]  /*13430*/  MUFU.TANH R11, R11 ;  /* 0x0000000b000b7308 */ /* 0x000f220000002400 */
[----:B------:R-:W-:-:S07]  /*13440*/  IADD3 R164, -R203, R164, R204 ;  /* 0x000000a4cba47210 */ /* 0x000fce0007ffe1cc */
        /* <DEDUP_REMOVED lines=63> */
.L_x_11857:
[----:B------:R-:W-:-:S05]  /*13840*/  IMAD.U32 R229, RZ, RZ, UR49 ;  /* 0x00000031ffe57e24 */ /* 0x000fca000f8e00ff */
[----:B------:R-:W-:-:S13]  /*13850*/  ISETP.NE.AND P1, PT, R229, 0x1, PT ;  /* 0x00000001e500780c */ /* 0x000fda0003f25270 */
[----:B------:R-:W2:Y:S02]  /*13860*/  @P1 LDC.64 R164, c[0x0][0x9e8] ;  /* 0x00027a00ffa41b82 */ /* 0x000ea40000000a00 */
[----:B--2---:R-:W-:-:S05]  /*13870*/  @P1 IMAD.HI.U32 R164, R228, R164, RZ ;  /* 0x000000a4e4a41227 */ /* 0x004fca00078e00ff */
[----:B------:R-:W-:-:S07]  /*13880*/  @P1 SHF.R.U32.HI R228, RZ, R165, R164 ;  /* 0x000000a5ffe41219 */ /* 0x000fce00000116a4 */
.L_x_11858:
[----:B------:R-:W-:Y:S05]  /*13890*/  BSYNC B0 ;  /* 0x0000000000007941 */ /* 0x000fea0003800000 */
.L_x_11856:
[----:B------:R-:W-:-:S04]  /*138a0*/  IMAD.IADD R164, R194, 0x1, -R205 ;  /* 0x00000001c2a47824 */ /* 0x000fc800078e0acd */
[----:B------:R-:W-:-:S05]  /*138b0*/  IMAD R164, R228, R229, R164 ;  /* 0x000000e5e4a47224 */ /* 0x000fca00078e02a4 */
[----:B------:R-:W-:Y:S02]  /*138c0*/  VIADDMNMX R198, R164, R229, R198, PT ;  /* 0x000000e5a4c67246 */ /* 0x000fe400038001c6 */
[----:B------:R-:W-:-:S07]  /*138d0*/  VIMNMX R197, R197, R164, !PT ;  /* 0x000000a4c5c57248 */ /* 0x000fce0007fe0100 */
.L_x_11855:
[----:B------:R-:W-:Y:S01]  /*138e0*/  ISETP.GE.AND P1, PT, R194, 0x1, PT ;  /* 0x00000001c200780c */ /* 0x000fe20003f26270 */
[----:B------:R-:W2:Y:S01]  /*138f0*/  SHFL.IDX PT, R5, R5, 0x1, 0x1c1f ;  /* 0x003c1f0005057f89 */ /* 0x000ea200000e0000 */
[----:B------:R-:W-:Y:S02]  /*13900*/  LOP3.LUT R18, R18, 0xfffbffff, RZ, 0xc0, !PT ;  /* 0xfffbffff12127812 */ /* 0x000fe400078ec0ff */
[----:B------:R-:W-:-:S09]  /*13910*/  ISETP.GE.AND P3, PT, R194, 0x9, PT ;  /* 0x00000009c200780c */ /* 0x000fd20003f66270 */
[----:B------:R-:W-:Y:S02]  /*13920*/  @P1 LOP3.LUT R18, R18, 0x40000, RZ, 0xfc, !PT ;  /* 0x0004000012121812 */ /* 0x000fe400078efcff */
[----:B------:R-:W-:Y:S02]  /*13930*/  ISETP.GT.AND P1, PT, R197, RZ, !P1 ;  /* 0x000000ffc500720c */ /* 0x000fe40004f24270 */
[----:B------:R-:W-:Y:S02]  /*13940*/  LOP3.LUT R18, R18, 0xfffffffd, RZ, 0xc0, !PT ;  /* 0xfffffffd12127812 */ /* 0x000fe400078ec0ff */
[----:B------:R-:W-:Y:S02]  /*13950*/  ISETP.LT.OR P1, PT, R198, 0x1, P1 ;  /* 0x00000001c600780c */ /* 0x000fe40000f21670 */
[----:B------:R-:W-:Y:S02]  /*13960*/  @P3 LOP3.LUT R18, R18, 0x2, RZ, 0xfc, !PT ;  /* 0x0000000212123812 */ /* 0x000fe400078efcff */
[----:B0-----:R-:W-:-:S02]  /*13970*/  FSEL R164, R10, -INF , !P1 ;  /* 0xff8000000aa47808 */ /* 0x001fc40004800000 */
[----:B------:R-:W-:Y:S01]  /*13980*/  ISETP.GE.AND P1, PT, R194, 0x2, PT ;  /* 0x00000002c200780c */ /* 0x000fe20003f26270 */
[--C-:B--2---:R-:W-:Y:S01]  /*13990*/  IMAD.IADD R227, R227, 0x1, R5.reuse ;  /* 0x00000001e3e37824 */ /* 0x104fe200078e0205 */
[----:B------:R-:W-:Y:S01]  /*139a0*/  LOP3.LUT R18, R18, 0xfffffffb, RZ, 0xc0, !PT ;  /* 0xfffffffb12127812 */ /* 0x000fe200078ec0ff */
[----:B------:R-:W-:Y:S01]  /*139b0*/  IMAD.IADD R199, R199, 0x1, R5 ;  /* 0x00000001c7c77824 */ /* 0x000fe200078e0205 */
[----:B------:R-:W-:-:S04]  /*139c0*/  ISETP.GT.AND P2, PT, R197, 0x1, !P1 ;  /* 0x00000001c500780c */ /* 0x000fc80004f44270 */
[----:B------:R-:W-:-:S04]  /*139d0*/  ISETP.LT.OR P2, PT, R198, 0x2, P2 ;  /* 0x00000002c600780c */ /* 0x000fc80001741670 */
[----:B------:R-:W-:Y:S02]  /*139e0*/  FSEL R165, R11, -INF , !P2 ;  /* 0xff8000000ba57808 */ /* 0x000fe40005000000 */
[----:B------:R-:W-:Y:S02]  /*139f0*/  ISETP.GT.AND P2, PT, R197, 0x8, !P3 ;  /* 0x00000008c500780c */ /* 0x000fe40005f44270 */
        /* <DEDUP_REMOVED lines=133> */
.L_x_11861:
[----:B------:R-:W-:-:S05]  /*14250*/  IMAD.U32 R197, RZ, RZ, UR49 ;  /* 0x00000031ffc57e24 */ /* 0x000fca000f8e00ff */
[----:B------:R-:W-:-:S13]  /*14260*/  ISETP.NE.AND P6, PT, R197, 0x1, PT ;  /* 0x00000001c500780c */ /* 0x000fda0003fc5270 */
[----:B------:R-:W0:Y:S02]  /*14270*/  @P6 LDC.64 R10, c[0x0][0x9e8] ;  /* 0x00027a00ff0a6b82 */ /* 0x000e240000000a00 */
[----:B0-----:R-:W-:-:S05]  /*14280*/  @P6 IMAD.HI.U32 R10, R5, R10, RZ ;  /* 0x0000000a050a6227 */ /* 0x001fca00078e00ff */
[----:B------:R-:W-:-:S07]  /*14290*/  @P6 SHF.R.U32.HI R5, RZ, R11, R10 ;  /* 0x0000000bff056219 */ /* 0x000fce000001160a */
.L_x_11862:
[----:B------:R-:W-:Y:S05]  /*142a0*/  BSYNC B0 ;  /* 0x0000000000007941 */ /* 0x000fea0003800000 */
.L_x_11860:
[----:B------:R-:W-:-:S04]  /*142b0*/  IMAD.IADD R194, R194, 0x1, -R205 ;  /* 0x00000001c2c27824 */ /* 0x000fc800078e0acd */
[----:B------:R-:W-:-:S05]  /*142c0*/  IMAD R194, R5, R197, R194 ;  /* 0x000000c505c27224 */ /* 0x000fca00078e02c2 */
[----:B------:R-:W-:Y:S02]  /*142d0*/  VIMNMX R199, R199, R194, !PT ;  /* 0x000000c2c7c77248 */ /* 0x000fe40007fe0100 */
[----:B------:R-:W-:-:S07]  /*142e0*/  VIADDMNMX R227, R194, R197, R227, PT ;  /* 0x000000c5c2e37246 */ /* 0x000fce00038001e3 */
.L_x_11859:
[----:B------:R-:W-:Y:S01]  /*142f0*/  ISETP.GT.AND P1, PT, R199, 0x1, !P1 ;  /* 0x00000001c700780c */ /* 0x000fe20004f24270 */
[----:B------:R-:W-:Y:S01]  /*14300*/  IMAD.U32 R11, RZ, RZ, UR48 ;  /* 0x00000030ff0b7e24 */ /* 0x000fe2000f8e00ff */
[----:B------:R-:W-:Y:S01]  /*14310*/  FMNMX.FTZ R5, R164, R216, !PT ;  /* 0x000000d8a4057209 */ /* 0x000fe20007810000 */
[----:B------:R-:W-:Y:S01]  /*14320*/  IMAD.U32 R228, RZ, RZ, UR37 ;  /* 0x00000025ffe47e24 */ /* 0x000fe2000f8e00ff */
        /* <DEDUP_REMOVED lines=67> */
[----:B------:R-:W-:Y:S02]  /*14760*/  ISETP.GT.AND P1, PT, R199, 0x29, !P1 ;  /* 0x00000029c700780c */ /* 0x000fe40004f24270 */
[----:B------:R-:W-:Y:S02]  /*14770*/  LOP3.LUT P2, RZ, R18, 0x40000, RZ, 0xc0, !PT ;  /* 0x0004000012ff7812 */ /* 0x000fe4000784c0ff */
        /* <DEDUP_REMOVED lines=12> */
[----:B------:R-:W-:Y:S02]  /*14840*/  FSEL R190, R190, -INF , !P3 ;  /* 0xff800000bebe7808 */ /* 0x000fe40005800000 */
[----:B------:R-:W-:Y:S02]  /*14850*/  ISETP.GT.AND P1, PT, R199, 0x31, !P1 ;  /* 0x00000031c700780c */ /* 0x000fe40004f24270 */
[C---:B------:R-:W-:Y:S02]  /*14860*/  ISETP.LT.OR P4, PT, R227.reuse, 0x52, P4 ;  /* 0x00000052e300780c */ /* 0x040fe40002781670 */
[----:B------:R-:W-:-:S02]  /*14870*/  ISETP.LT.OR P1, PT, R227, 0x32, P1 ;  /* 0x00000032e300780c */ /* 0x000fc40000f21670 */
[----:B------:R-:W-:Y:S02]  /*14880*/  ISETP.GT.AND P5, PT, R199, 0x58, !P5 ;  /* 0x00000058c700780c */ /* 0x000fe40006fa4270 */
[----:B------:R-:W-:Y:S02]  /*14890*/  FSEL R179, R179, -INF , !P1 ;  /* 0xff800000b3b37808 */ /* 0x000fe40004800000 */
[----:B------:R-:W-:Y:S02]  /*148a0*/  LOP3.LUT P1, RZ, R18, 0x200, RZ, 0xc0, !PT ;  /* 0x0000020012ff7812 */ /* 0x000fe4000782c0ff */
[----:B------:R-:W-:Y:S02]  /*148b0*/  FSEL R189, R189, -INF , !P4 ;  /* 0xff800000bdbd7808 */ /* 0x000fe40006000000 */
[----:B------:R-:W-:Y:S02]  /*148c0*/  ISETP.GT.AND P1, PT, R199, 0x38, !P1 ;  /* 0x00000038c700780c */ /* 0x000fe40004f24270 */
[----:B0-----:R-:W-:-:S02]  /*148d0*/  FMNMX.FTZ R5, R5, R10, !PT ;  /* 0x0000000a05057209 */ /* 0x001fc40007810000 */
[C---:B------:R-:W-:Y:S02]  /*148e0*/  ISETP.LT.OR P1, PT, R227.reuse, 0x39, P1 ;  /* 0x00000039e300780c */ /* 0x040fe40000f21670 */
[----:B------:R-:W-:Y:S01]  /*148f0*/  ISETP.LT.OR P5, PT, R227, 0x59, P5 ;  /* 0x00000059e300780c */ /* 0x000fe20002fa1670 */
[----:B------:R-:W-:Y:S01]  /*14900*/  FMUL.FTZ R10, R5, R11 ;  /* 0x0000000b050a7220 */ /* 0x000fe20000410000 */
[----:B------:R-:W-:Y:S02]  /*14910*/  FSEL R180, R180, -INF , !P1 ;  /* 0xff800000b4b47808 */ /* 0x000fe40004800000 */
[----:B------:R-:W-:Y:S02]  /*14920*/  LOP3.LUT P1, RZ, R18, 0x100, RZ, 0xc0, !PT ;  /* 0x0000010012ff7812 */ /* 0x000fe4000782c0ff */
[----:B------:R-:W-:Y:S02]  /*14930*/  FSEL R191, R191, -INF , !P5 ;  /* 0xff800000bfbf7808 */ /* 0x000fe40006800000 */
        /* <DEDUP_REMOVED lines=16> */
[----:B------:R-:W-:Y:S02]  /*14a40*/  FSEL R194, R5, RZ, P1 ;  /* 0x000000ff05c27208 */ /* 0x000fe40000800000 */
[----:B------:R-:W-:Y:S02]  /*14a50*/  FSEL R10, R10, RZ, P1 ;  /* 0x000000ff0a0a7208 */ /* 0x000fe40000800000 */
[----:B------:R-:W-:Y:S01]  /*14a60*/  ISETP.GT.AND P1, PT, R199, RZ, !P2 ;  /* 0x000000ffc700720c */ /* 0x000fe20005724270 */
[----:B------:R-:W-:Y:S01]  /*14a70*/  FADD.FTZ R194, -R194, R216 ;  /* 0x000000d8c2c27221 */ /* 0x000fe20000010100 */
        /* <DEDUP_REMOVED lines=27> */
[----:B------:R-:W-:Y:S01]  /*14c30*/  FMNMX.FTZ R10, R198, R213, !PT ;  /* 0x000000d5c60a7209 */ /* 0x000fe20007810000 */
[----:B------:R-:W-:Y:S01]  /*14c40*/  MUFU.EX2 R152, R164 ;  /* 0x000000a400987308 */ /* 0x000fe20000000800 */
[----:B------:R-:W-:Y:S01]  /*14c50*/  ISETP.GT.AND P1, PT, R199, 0x59, !P6 ;  /* 0x00000059c700780c */ /* 0x000fe20007724270 */
[----:B------:R-:W-:Y:S01]  /*14c60*/  FMUL.FTZ R184, R194, R11 ;  /* 0x0000000bc2b87220 */ /* 0x000fe20000410000 */
[----:B------:R-:W-:-:S02]  /*14c70*/  FMNMX.FTZ R10, R153, R10, !PT ;  /* 0x0000000a990a7209 */ /* 0x000fc40007810000 */
[----:B------:R-:W-:Y:S02]  /*14c80*/  ISETP.LT.OR P1, PT, R227, 0x5a, P1 ;  /* 0x0000005ae300780c */ /* 0x000fe40000f21670 */
[----:B------:R-:W-:Y:S01]  /*14c90*/  FMNMX.FTZ R10, R156, R10, !PT ;  /* 0x0000000a9c0a7209 */ /* 0x000fe20007810000 */
[----:B------:R-:W0:Y:S01]  /*14ca0*/  MUFU.EX2 R184, R184 ;  /* 0x000000b800b87308 */ /* 0x000e220000000800 */
[----:B------:R-:W-:Y:S02]  /*14cb0*/  FSEL R193, R193, -INF , !P1 ;  /* 0xff800000c1c17808 */ /* 0x000fe40004800000 */
[----:B------:R-:W-:-:S04]  /*14cc0*/  FMNMX.FTZ R10, R157, R10, !PT ;  /* 0x0000000a9d0a7209 */ /* 0x000fc80007810000 */
[----:B------:R-:W-:Y:S01]  /*14cd0*/  FMNMX.FTZ R10, R160, R10, !PT ;  /* 0x0000000aa00a7209 */ /* 0x000fe20007810000 */
[----:B------:R-:W2:Y:S03]  /*14ce0*/  MUFU.EX2 R165, R165 ;  /* 0x000000a500a57308 */ /* 0x000ea60000000800 */
[----:B------:R-:W-:-:S04]  /*14cf0*/  FMNMX.FTZ R10, R161, R10, !PT ;  /* 0x0000000aa10a7209 */ /* 0x000fc80007810000 */
[----:B------:R-:W-:Y:S01]  /*14d00*/  FMNMX.FTZ R10, R166, R10, !PT ;  /* 0x0000000aa60a7209 */ /* 0x000fe20007810000 */
[----:B------:R-:W3:Y:S01]  /*14d10*/  MUFU.EX2 R154, R154 ;  /* 0x0000009a009a7308 */ /* 0x000ee20000000800 */
[----:B0-----:R-:W-:Y:S01]  /*14d20*/  FFMA.FTZ R3, R184, R3, R152 ;  /* 0x00000003b8037223 */ /* 0x001fe20000010098 */
[----:B------:R-:W-:Y:S01]  /*14d30*/  FMUL.FTZ R24, R24, R184 ;  /* 0x000000b818187220 */ /* 0x000fe20000410000 */
[----:B------:R-:W-:Y:S01]  /*14d40*/  FMNMX.FTZ R10, R167, R10, !PT ;  /* 0x0000000aa70a7209 */ /* 0x000fe20007810000 */
[-C--:B------:R-:W-:Y:S01]  /*14d50*/  FMUL.FTZ R25, R25, R184.reuse ;  /* 0x000000b819197220 */ /* 0x080fe20000410000 */
[-C--:B------:R-:W-:Y:S01]  /*14d60*/  FMUL.FTZ R28, R28, R184.reuse ;  /* 0x000000b81c1c7220 */ /* 0x080fe20000410000 */
[----:B------:R-:W-:Y:S01]  /*14d70*/  FMUL.FTZ R29, R29, R184 ;  /* 0x000000b81d1d7220 */ /* 0x000fe20000410000 */
[----:B------:R-:W-:Y:S01]  /*14d80*/  FMNMX.FTZ R10, R170, R10, !PT ;  /* 0x0000000aaa0a7209 */ /* 0x000fe20007810000 */
[----:B------:R-:W0:Y:S01]  /*14d90*/  MUFU.EX2 R155, R155 ;  /* 0x0000009b009b7308 */ /* 0x000e220000000800 */
[C---:B--2---:R-:W-:Y:S01]  /*14da0*/  FADD.FTZ R3, R165.reuse, R3 ;  /* 0x00000003a5037221 */ /* 0x044fe20000010000 */
[----:B------:R-:W-:Y:S01]  /*14db0*/  F2FP.F16.F32.PACK_AB R152, R165, R152 ;  /* 0x00000098a598723e */ /* 0x000fe200000000ff */
[----:B------:R-:W-:Y:S01]  /*14dc0*/  FMUL.FTZ R32, R32, R184 ;  /* 0x000000b820207220 */ /* 0x000fe20000410000 */
[----:B------:R-:W-:Y:S01]  /*14dd0*/  FMNMX.FTZ R10, R171, R10, !PT ;  /* 0x0000000aab0a7209 */ /* 0x000fe20007810000 */
[-C--:B------:R-:W-:Y:S01]  /*14de0*/  FMUL.FTZ R33, R33, R184.reuse ;  /* 0x000000b821217220 */ /* 0x080fe20000410000 */
        /* <DEDUP_REMOVED lines=12> */
[C---:B0-----:R-:W-:Y:S01]  /*14eb0*/  FADD.FTZ R3, R155.reuse, R3 ;  /* 0x000000039b037221 */ /* 0x041fe20000010000 */
[----:B------:R-:W-:Y:S01]  /*14ec0*/  F2FP.F16.F32.PACK_AB R154, R155, R154 ;  /* 0x0000009a9b9a723e */ /* 0x000fe200000000ff */
        /* <DEDUP_REMOVED lines=44> */
[-C--:B------:R-:W-:Y:S01]  /*15190*/  FMUL.FTZ R93, R93, R184.reuse ;  /* 0x000000b85d5d7220 */ /* 0x080fe20000410000 */
[-C--:B------:R-:W-:Y:S01]  /*151a0*/  FMUL.FTZ R96, R96, R184.reuse ;  /* 0x000000b860607220 */ /* 0x080fe20000410000 */
[----:B------:R-:W3:Y:S01]  /*151b0*/  SHFL.BFLY PT, R164, R10, 0x2, 0x1f ;  /* 0x0c401f000aa47f89 */ /* 0x000ee200000e0000 */
        /* <DEDUP_REMOVED lines=23> */
[----:B---3--:R-:W-:Y:S01]  /*15330*/  FMNMX.FTZ R10, R10, R164, !PT ;  /* 0x000000a40a0a7209 */ /* 0x008fe20007810000 */
        /* <DEDUP_REMOVED lines=14> */
[----:B------:R-:W-:-:S02]  /*15420*/  FMUL.FTZ R149, R149, R184 ;  /* 0x000000b895957220 */ /* 0x000fc40000410000 */
[----:B------:R-:W2:Y:S01]  /*15430*/  MUFU.EX2 R197, R197 ;  /* 0x000000c500c57308 */ /* 0x000ea20000000800 */
[----:B---3--:R-:W-:-:S07]  /*15440*/  FADD.FTZ R3, R214, R3 ;  /* 0x00000003d6037221 */ /* 0x008fce0000010000 */
[----:B------:R-:W3:Y:S01]  /*15450*/  MUFU.EX2 R185, R185 ;  /* 0x000000b900b97308 */ /* 0x000ee20000000800 */
[----:B----4-:R-:W-:Y:S01]  /*15460*/  FADD.FTZ R3, R215, R3 ;  /* 0x00000003d7037221 */ /* 0x010fe20000010000 */
[----:B0-----:R-:W-:-:S04]  /*15470*/  FMNMX.FTZ R10, R10, R164, !PT ;  /* 0x000000a40a0a7209 */ /* 0x001fc80007810000 */
[C---:B------:R-:W-:Y:S01]  /*15480*/  FSETP.NEU.FTZ.AND P1, PT, R10.reuse, -INF , PT ;  /* 0xff8000000a00780b */ /* 0x040fe20003f3d000 */
[----:B------:R-:W-:Y:S01]  /*15490*/  FMUL.FTZ R194, R10, R11 ;  /* 0x0000000b0ac27220 */ /* 0x000fe20000410000 */
[----:B------:R-:W0:Y:S01]  /*154a0*/  MUFU.EX2 R188, R188 ;  /* 0x000000bc00bc7308 */ /* 0x000e220000000800 */
[----:B--2---:R-:W-:-:S03]  /*154b0*/  FADD.FTZ R3, R197, R3 ;  /* 0x00000003c5037221 */ /* 0x004fc60000010000 */
[----:B------:R-:W-:Y:S01]  /*154c0*/  FSEL R194, R194, RZ, P1 ;  /* 0x000000ffc2c27208 */ /* 0x000fe20000800000 */
[----:B---3--:R-:W-:-:S03]  /*154d0*/  FADD.FTZ R3, R185, R3 ;  /* 0x00000003b9037221 */ /* 0x008fc60000010000 */
[----:B------:R-:W2:Y:S01]  /*154e0*/  MUFU.EX2 R217, R217 ;  /* 0x000000d900d97308 */ /* 0x000ea20000000800 */
[-CC-:B------:R-:W-:Y:S01]  /*154f0*/  FFMA.FTZ R164, R153, R11.reuse, -R194.reuse ;  /* 0x0000000b99a47223 */ /* 0x180fe200000108c2 */
[-CC-:B------:R-:W-:Y:S01]  /*15500*/  FFMA.FTZ R153, R170, R11.reuse, -R194.reuse ;  /* 0x0000000baa997223 */ /* 0x180fe200000108c2 */
[-CC-:B------:R-:W-:Y:S01]  /*15510*/  FFMA.FTZ R216, R156, R11.reuse, -R194.reuse ;  /* 0x0000000b9cd87223 */ /* 0x180fe200000108c2 */
[----:B------:R-:W-:Y:S01]  /*15520*/  F2FP.F16.F32.PACK_AB R156, R159, R158 ;  /* 0x0000009e9f9c723e */ /* 0x000fe200000000ff */
[-CC-:B------:R-:W-:Y:S01]  /*15530*/  FFMA.FTZ R227, R198, R11.reuse, -R194.reuse ;  /* 0x0000000bc6e37223 */ /* 0x180fe200000108c2 */
[----:B------:R-:W-:Y:S01]  /*15540*/  F2FP.F16.F32.PACK_AB R158, R163, R162 ;  /* 0x000000a2a39e723e */ /* 0x000fe200000000ff */
        /* <DEDUP_REMOVED lines=10> */
[----:B---3--:R-:W-:Y:S01]  /*155f0*/  FSEL R153, R10, RZ, P1 ;  /* 0x000000ff0a997208 */ /* 0x008fe20000800000 */
[-CC-:B------:R-:W-:Y:S01]  /*15600*/  FFMA.FTZ R178, R178, R11.reuse, -R194.reuse ;  /* 0x0000000bb2b27223 */ /* 0x180fe200000108c2 */
[-CC-:B------:R-:W-:Y:S01]  /*15610*/  FFMA.FTZ R179, R179, R11.reuse, -R194.reuse ;  /* 0x0000000bb3b37223 */ /* 0x180fe200000108c2 */
[-CC-:B------:R-:W-:Y:S01]  /*15620*/  FFMA.FTZ R180, R180, R11.reuse, -R194.reuse ;  /* 0x0000000bb4b47223 */ /* 0x180fe200000108c2 */
[-CC-:B------:R-:W-:Y:S01]  /*15630*/  FFMA.FTZ R181, R181, R11.reuse, -R194.reuse ;  /* 0x0000000bb5b57223 */ /* 0x180fe200000108c2 */
[----:B------:R-:W-:Y:S01]  /*15640*/  FADD.FTZ R153, -R153, R213 ;  /* 0x000000d599997221 */ /* 0x000fe20000010100 */
[-CC-:B------:R-:W-:Y:S01]  /*15650*/  FFMA.FTZ R182, R182, R11.reuse, -R194.reuse ;  /* 0x0000000bb6b67223 */ /* 0x180fe200000108c2 */
[----:B------:R-:W3:Y:S01]  /*15660*/  MUFU.EX2 R227, R227 ;  /* 0x000000e300e37308 */ /* 0x000ee20000000800 */
[----:B----4-:R-:W-:Y:S01]  /*15670*/  F2FP.F16.F32.PACK_AB R164, R177, R176 ;  /* 0x000000b0b1a4723e */ /* 0x010fe200000000ff */
[-C--:B------:R-:W-:Y:S01]  /*15680*/  FMUL.FTZ R153, R153, R11.reuse ;  /* 0x0000000b99997220 */ /* 0x080fe20000410000 */
[-CC-:B------:R-:W-:Y:S01]  /*15690*/  FFMA.FTZ R183, R183, R11.reuse, -R194.reuse ;  /* 0x0000000bb7b77223 */ /* 0x180fe200000108c2 */
[----:B------:R-:W-:Y:S01]  /*156a0*/  F2FP.F16.F32.PACK_AB R160, R169, R168 ;  /* 0x000000a8a9a0723e */ /* 0x000fe200000000ff */
[-CC-:B------:R-:W-:Y:S01]  /*156b0*/  FFMA.FTZ R186, R186, R11.reuse, -R194.reuse ;  /* 0x0000000bbaba7223 */ /* 0x180fe200000108c2 */
[-CC-:B------:R-:W-:Y:S01]  /*156c0*/  FFMA.FTZ R187, R187, R11.reuse, -R194.reuse ;  /* 0x0000000bbbbb7223 */ /* 0x180fe200000108c2 */
[-CC-:B------:R-:W-:Y:S01]  /*156d0*/  FFMA.FTZ R190, R190, R11.reuse, -R194.reuse ;  /* 0x0000000bbebe7223 */ /* 0x180fe200000108c2 */
[----:B------:R3:W4:Y:S01]  /*156e0*/  MUFU.EX2 R176, R153 ;  /* 0x0000009900b07308 */ /* 0x0007220000000800 */
[-CC-:B------:R-:W-:Y:S01]  /*156f0*/  FFMA.FTZ R189, R189, R11.reuse, -R194.reuse ;  /* 0x0000000bbdbd7223 */ /* 0x180fe200000108c2 */
[----:B------:R-:W-:Y:S01]  /*15700*/  F2FP.F16.F32.PACK_AB R162, R173, R172 ;  /* 0x000000acada2723e */ /* 0x000fe200000000ff */
[-CC-:B------:R-:W-:Y:S01]  /*15710*/  FFMA.FTZ R191, R191, R11.reuse, -R194.reuse ;  /* 0x0000000bbfbf7223 */ /* 0x180fe200000108c2 */
[----:B------:R-:W-:Y:S01]  /*15720*/  FFMA.FTZ R193, R193, R11, -R194 ;  /* 0x0000000bc1c17223 */ /* 0x000fe200000108c2 */
[----:B0-----:R-:W-:Y:S01]  /*15730*/  FADD.FTZ R3, R188, R3 ;  /* 0x00000003bc037221 */ /* 0x001fe20000010000 */
[----:B------:R-:W-:-:S02]  /*15740*/  F2FP.F16.F32.PACK_AB R166, R215, R214 ;  /* 0x000000d6d7a6723e */ /* 0x000fc400000000ff */
[----:B------:R-:W0:Y:S01]  /*15750*/  MUFU.EX2 R216, R216 ;  /* 0x000000d800d87308 */ /* 0x000e220000000800 */
[----:B--2---:R-:W-:Y:S01]  /*15760*/  FADD.FTZ R3, R217, R3 ;  /* 0x00000003d9037221 */ /* 0x004fe20000010000 */
[----:B---3--:R-:W-:Y:S02]  /*15770*/  F2FP.F16.F32.PACK_AB R153, R155, R227 ;  /* 0x000000e39b99723e */ /* 0x008fe400000000ff */
[----:B------:R-:W-:Y:S02]  /*15780*/  F2FP.F16.F32.PACK_AB R168, R185, R197 ;  /* 0x000000c5b9a8723e */ /* 0x000fe400000000ff */
[----:B------:R-:W-:Y:S02]  /*15790*/  F2FP.F16.F32.PACK_AB R170, R217, R188 ;  /* 0x000000bcd9aa723e */ /* 0x000fe400000000ff */
[----:B------:R-:W2:Y:S01]  /*157a0*/  MUFU.EX2 R157, R157 ;  /* 0x0000009d009d7308 */ /* 0x000ea20000000800 */
[----:B----4-:R-:W-:Y:S01]  /*157b0*/  FFMA.FTZ R0, R176, R0, R227 ;  /* 0x00000000b0007223 */ /* 0x010fe200000100e3 */
        /* <DEDUP_REMOVED lines=127> */
[----:B------:R-:W-:Y:S06]  /*15fb0*/  @!P2 BRA `(.L_x_11863) ;  /* 0x000000000004a947 */ /* 0x000fec0003800000 */
[----:B------:R-:W-:Y:S01]  /*15fc0*/  BPT.TRAP 0x1 ;  /* 0x000000040000795c */ /* 0x000fe20000300000 */
.L_x_11863:
[----:B------:R0:W2:Y:S01]  /*15fd0*/  SYNCS.PHASECHK.TRANS64.TRYWAIT P1, [R211+URZ+0x22850], R212 ;  /* 0x022850d4d30075a7 */ /* 0x0000a2000802017f */
[----:B------:R-:W-:Y:S05]  /*15fe0*/  @!P2 BRA `(.L_x_11864) ;  /* 0x000000000004a947 */ /* 0x000fea0003800000 */
[----:B------:R-:W-:Y:S01]  /*15ff0*/  BPT.TRAP 0x1 ;  /* 0x000000040000795c */ /* 0x000fe20000300000 */
.L_x_11864:
[----:B------:R-:W-:Y:S04]  /*16000*/  BSSY B0, `(.L_x_11865) ;  /* 0x0000004000007945 */ /* 0x000fe80003800000 */
[----:B--2---:R-:W-:Y:S05]  /*16010*/  @P1 BRA `(.L_x_11866) ;  /* 0x0000000000081947 */ /* 0x004fea0003800000 */
[----:B------:R-:W2:Y:S02]  /*16020*/  SYNCS.PHASECHK.TRANS64.TRYWAIT P1, [R211+URZ+0x22850], R212 ;  /* 0x022850d4d30075a7 */ /* 0x000ea4000802017f */
[----:B--2---:R-:W-:Y:S05]  /*16030*/  @!P1 BRA `(.L_x_11867) ;  /* 0x000000f800889947 */ /* 0x004fea0003800000 */
.L_x_11866:
[----:B------:R-:W-:Y:S05]  /*16040*/  BSYNC B0 ;  /* 0x0000000000007941 */ /* 0x000fea0003800000 */
.L_x_11865:
[----:B------:R-:W3:Y:S01]  /*16050*/  S2R R178, SR_TID.X ;  /* 0x0000000000b27919 */ /* 0x000ee20000002100 */
[----:B------:R-:W-:Y:S01]  /*16060*/  IMAD.MOV.U32 R177, RZ, RZ, 0x40000040 ;  /* 0x40000040ffb17424 */ /* 0x000fe200078e00ff */
[----:B------:R-:W-:Y:S05]  /*16070*/  WARPSYNC.ALL ;  /* 0x0000000000007948 */ /* 0x000fea0003800000 */
[----:B------:R-:W-:Y:S01]  /*16080*/  R2UR UR7, R177 ;  /* 0x00000000b10772ca */ /* 0x000fe200000e0000 */
[----:B------:R-:W-:Y:S01]  /*16090*/  IMAD.MOV.U32 R176, RZ, RZ, 0xc00 ;  /* 0x00000c00ffb07424 */ /* 0x000fe200078e00ff */
[----:B------:R-:W-:Y:S01]  /*160a0*/  ISETP.GT.AND P1, PT, R4, R219, PT ;  /* 0x000000db0400720c */ /* 0x000fe20003f24270 */
[----:B012---:R-:W-:-:S02]  /*160b0*/  @!P0 VIADD R211, R211, 0x22860 ;  /* 0x00022860d3d38836 */ /* 0x007fc40000000000 */
[----:B------:R-:W-:Y:S02]  /*160c0*/  IMAD R176, R2, R176, UR42 ;  /* 0x0000002a02b07e24 */ /* 0x000fe4000f8e02b0 */
[----:B------:R-:W-:Y:S01]  /*160d0*/  VIADD R4, R4, 0xffffffff ;  /* 0xffffffff04047836 */ /* 0x000fe20000000000 */
[----:B------:R-:W-:Y:S01]  /*160e0*/  @!P0 PRMT R211, RZ, 0x654, R211 ;  /* 0x00000654ffd38816 */ /* 0x000fe200000000d3 */
[----:B------:R-:W-:Y:S01]  /*160f0*/  IMAD.MOV.U32 R213, RZ, RZ, R10 ;  /* 0x000000ffffd57224 */ /* 0x000fe200078e000a */
[----:B------:R-:W-:Y:S01]  /*16100*/  R2UR UR6, R176 ;  /* 0x00000000b00672ca */ /* 0x000fe200000e0000 */
[----:B------:R-:W-:Y:S01]  /*16110*/  IMAD.MOV.U32 R216, RZ, RZ, R5 ;  /* 0x000000ffffd87224 */ /* 0x000fe200078e0005 */
[----:B---3--:R-:W-:-:S05]  /*16120*/  SHF.R.U32.HI R178, RZ, 0x7, R178 ;  /* 0x00000007ffb27819 */ /* 0x008fca00000116b2 */
        /* <DEDUP_REMOVED lines=46> */
.L_x_11850:
[----:B------:R-:W-:Y:S05]  /*16410*/  WARPSYNC.ALL ;  /* 0x0000000000007948 */ /* 0x000fea0003800000 */
[----:B------:R-:W2:Y:S01]  /*16420*/  SHFL.BFLY PT, R4, R3, 0x2, 0x1f ;  /* 0x0c401f0003047f89 */ /* 0x000ea200000e0000 */
[----:B------:R-:W-:Y:S02]  /*16430*/  IMAD.MOV.U32 R21, RZ, RZ, -0x800000 ;  /* 0xff800000ff157424 */ /* 0x000fe400078e00ff */
[----:B------:R-:W-:Y:S01]  /*16440*/  VIADD R2, R2, 0x1 ;  /* 0x0000000102027836 */ /* 0x000fe20000000000 */
[----:B------:R-:W3:Y:S01]  /*16450*/  SHFL.BFLY PT, R9, R0, 0x2, 0x1f ;  /* 0x0c401f0000097f89 */ /* 0x000ee200000e0000 */
[----:B------:R-:W-:Y:S01]  /*16460*/  VIADD R232, R232, 0x1 ;  /* 0x00000001e8e87836 */ /* 0x000fe20000000000 */
[----:B------:R4:W-:Y:S08]  /*16470*/  BAR.ARV R20, 0x100 ;  /* 0x000400140000751d */ /* 0x0009f00000002000 */
[----:B------:R-:W-:Y:S06]  /*16480*/  BAR.ARV 0x8, 0x180 ;  /* 0x0206000000007b1d */ /* 0x000fec0000002000 */
[----:B--2---:R-:W-:Y:S01]  /*16490*/  FADD.FTZ R4, R4, R3 ;  /* 0x0000000304047221 */ /* 0x004fe20000010000 */
[----:B---3--:R-:W-:-:S04]  /*164a0*/  FADD.FTZ R9, R9, R0 ;  /* 0x0000000009097221 */ /* 0x008fc80000010000 */
[----:B------:R-:W2:Y:S04]  /*164b0*/  SHFL.BFLY PT, R7, R4, 0x1, 0x1f ;  /* 0x0c201f0004077f89 */ /* 0x000ea800000e0000 */
[----:B------:R-:W3:Y:S01]  /*164c0*/  SHFL.BFLY PT, R6, R9, 0x1, 0x1f ;  /* 0x0c201f0009067f89 */ /* 0x000ee200000e0000 */
[----:B--2---:R-:W-:Y:S01]  /*164d0*/  FADD.FTZ R7, R4, R7 ;  /* 0x0000000704077221 */ /* 0x004fe20000010000 */
[----:B------:R-:W-:Y:S02]  /*164e0*/  IMAD.MOV.U32 R4, RZ, RZ, RZ ;  /* 0x000000ffff047224 */ /* 0x000fe400078e00ff */
[----:B---3--:R-:W-:Y:S02]  /*164f0*/  FADD.FTZ R6, R9, R6 ;  /* 0x0000000609067221 */ /* 0x008fe40000010000 */
[----:B------:R-:W-:-:S03]  /*16500*/  FSETP.NE.FTZ.AND P0, PT, R7, RZ, PT ;  /* 0x000000ff0700720b */ /* 0x000fc60003f15000 */
[----:B------:R-:W-:-:S10]  /*16510*/  FSETP.NE.FTZ.AND P1, PT, R6, RZ, PT ;  /* 0x000000ff0600720b */ /* 0x000fd40003f35000 */
[----:B------:R-:W2:Y:S01]  /*16520*/  @P0 MUFU.LG2 R8, R7 ;  /* 0x0000000700080308 */ /* 0x000ea20000000c00 */
[----:B------:R-:W-:-:S07]  /*16530*/  @P0 FMUL.FTZ R0, R11, 0.69314718246459960938 ;  /* 0x3f3172180b000820 */ /* 0x000fce0000410000 */
[----:B------:R-:W3:Y:S08]  /*16540*/  @P1 MUFU.LG2 R3, R6 ;  /* 0x0000000600031308 */ /* 0x000ef00000000c00 */
[----:B------:R-:W5:Y:S01]  /*16550*/  @P0 MUFU.RCP R4, R7 ;  /* 0x0000000700040308 */ /* 0x000f620000001000 */
[----:B--2---:R-:W-:-:S04]  /*16560*/  @P0 FMUL.FTZ R13, R8, 0.69314718246459960938 ;  /* 0x3f317218080d0820 */ /* 0x004fc80000410000 */
[----:B------:R-:W-:Y:S01]  /*16570*/  @P0 FFMA.FTZ R21, R0, R5, R13 ;  /* 0x0000000500150223 */ /* 0x000fe2000001000d */
[----:B------:R-:W-:Y:S01]  /*16580*/  @P1 FMUL.FTZ R0, R11, 0.69314718246459960938 ;  /* 0x3f3172180b001820 */ /* 0x000fe20000410000 */
[----:B------:R-:W-:Y:S01]  /*16590*/  PLOP3.LUT P0, PT, PT, PT, PT, 0x8, 0x0 ;  /* 0x000000000000781c */ /* 0x000fe20003f0e170 */
[----:B---3--:R-:W-:Y:S01]  /*165a0*/  @P1 FMUL.FTZ R5, R3, 0.69314718246459960938 ;  /* 0x3f31721803051820 */ /* 0x008fe20000410000 */
[----:B------:R-:W-:-:S03]  /*165b0*/  IMAD.MOV.U32 R3, RZ, RZ, -0x800000 ;  /* 0xff800000ff037424 */ /* 0x000fc600078e00ff */
[----:B------:R-:W-:Y:S01]  /*165c0*/  @P1 FFMA.FTZ R3, R0, R10, R5 ;  /* 0x0000000a00031223 */ /* 0x000fe20000010005 */
[----:B------:R-:W-:Y:S02]  /*165d0*/  IMAD.MOV.U32 R0, RZ, RZ, RZ ;  /* 0x000000ffff007224 */ /* 0x000fe400078e00ff */
[-C--:B-----5:R-:W-:Y:S01]  /*165e0*/  FMUL.FTZ R24, R24, R4.reuse ;  /* 0x0000000418187220 */ /* 0x0a0fe20000410000 */
[-C--:B------:R-:W-:Y:S01]  /*165f0*/  FMUL.FTZ R25, R25, R4.reuse ;  /* 0x0000000419197220 */ /* 0x080fe20000410000 */
[-C--:B------:R-:W-:Y:S02]  /*16600*/  FMUL.FTZ R28, R28, R4.reuse ;  /* 0x000000041c1c7220 */ /* 0x080fe40000410000 */
[----:B------:R-:W2:Y:S01]  /*16610*/  @P1 MUFU.RCP R0, R6 ;  /* 0x0000000600001308 */ /* 0x000ea20000001000 */
[----:B------:R-:W-:Y:S01]  /*16620*/  ISETP.NE.AND P1, PT, R2, 0x2, PT ;  /* 0x000000020200780c */ /* 0x000fe20003f25270 */
[-C--:B------:R-:W-:Y:S01]  /*16630*/  FMUL.FTZ R29, R29, R4.reuse ;  /* 0x000000041d1d7220 */ /* 0x080fe20000410000 */
[-C--:B------:R-:W-:Y:S01]  /*16640*/  FMUL.FTZ R32, R32, R4.reuse ;  /* 0x0000000420207220 */ /* 0x080fe20000410000 */
        /* <DEDUP_REMOVED lines=124> */
[----:B------:R-:W-:-:S02]  /*16e10*/  LOP3.LUT R202, R202, R5, RZ, 0x3c, !PT ;  /* 0x00000005caca7212 */ /* 0x000fc400078e3cff */
[----:B----4-:R-:W-:-:S07]  /*16e20*/  SEL R2, R2, RZ, P1 ;  /* 0x000000ff02027207 */ /* 0x010fce0000800000 */
.L_x_11760:
[----:B------:R-:W-:Y:S05]  /*16e30*/  WARPSYNC.ALL ;  /* 0x0000000000007948 */ /* 0x000fea0003800000 */
        /* <DEDUP_REMOVED lines=10> */
[----:B------:R-:W-:Y:S01]  /*16ee0*/  ISETP.NE.AND P0, PT, R225, RZ, PT ;  /* 0x000000ffe100720c */ /* 0x000fe20003f05270 */
[----:B------:R-:W-:Y:S01]  /*16ef0*/  ULDC UR4, c[0x0][0xad4] ;  /* 0x0002b50000047ab9 */ /* 0x000fe20000000800 */
[----:B------:R-:W-:Y:S01]  /*16f00*/  F2FP.F16.F32.PACK_AB R6, R29, R28 ;  /* 0x0000001c1d06723e */ /* 0x000fe200000000ff */
[----:B------:R-:W0:Y:S01]  /*16f10*/  S2R R0, SR_SWINHI ;  /* 0x0000000000007919 */ /* 0x000e220000002f00 */
        /* <DEDUP_REMOVED lines=13> */
[----:B0-----:R-:W-:-:S03]  /*16ff0*/  MOV R13, R0 ;  /* 0x00000000000d7202 */ /* 0x001fc60000000f00 */
[----:B----4-:R-:W-:-:S04]  /*17000*/  IMAD.WIDE R14, R4, 0x2, R12 ;  /* 0x00000002040e7825 */ /* 0x010fc800078e020c */
        /* <DEDUP_REMOVED lines=162> */
[----:B0-----:R-:W-:Y:S01]  /*17a30*/  IADD3 R0, P0, R14, 0xc060, RZ ;  /* 0x0000c0600e007810 */ /* 0x001fe20007f1e0ff */
[----:B------:R-:W0:Y:S03]  /*17a40*/  LDC.64 R6, c[0x0][0xc00] ;  /* 0x00030000ff067b82 */ /* 0x000e260000000a00 */
[----:B------:R-:W-:Y:S01]  /*17a50*/  LOP3.LUT R4, R0, 0x380, RZ, 0xc0, !PT ;  /* 0x0000038000047812 */ /* 0x000fe200078ec0ff */
[----:B------:R-:W-:-:S03]  /*17a60*/  IMAD.X R15, RZ, RZ, R15, P0 ;  /* 0x000000ffff0f7224 */ /* 0x000fc600000e060f */
[----:B------:R-:W-:-:S04]  /*17a70*/  SHF.R.U64 R4, R4, 0x3, RZ ;  /* 0x0000000304047819 */ /* 0x000fc800000012ff */
[----:B------:R-:W-:Y:S01]  /*17a80*/  LOP3.LUT R14, R4, R0, RZ, 0x3c, !PT ;  /* 0x00000000040e7212 */ /* 0x000fe200078e3cff */
[----:B------:R-:W-:-:S03]  /*17a90*/  IMAD.MOV.U32 R4, RZ, RZ, RZ ;  /* 0x000000ffff047224 */ /* 0x000fc600078e00ff */
[----:B------:R-:W-:-:S05]  /*17aa0*/  MOV R14, R14 ;  /* 0x0000000e000e7202 */ /* 0x000fca0000000f00 */
[----:B------:R4:W-:Y:S01]  /*17ab0*/  STSM.16.M88.4 [R14], R8 ;  /* 0x000000080e007844 */ /* 0x0009e20000000200 */
[----:B0-----:R-:W-:Y:S01]  /*17ac0*/  IMAD.WIDE R6, R230, 0x4, R6 ;  /* 0x00000004e6067825 */ /* 0x001fe200078e0206 */
[----:B------:R-:W-:Y:S06]  /*17ad0*/  BAR.SYNC.DEFER_BLOCKING 0x1, 0x100 ;  /* 0x0044000000007b1d */ /* 0x000fec0000010000 */
[----:B------:R-:W5:Y:S01]  /*17ae0*/  @P1 LDG.E R4, desc[UR38][R6.64] ;  /* 0x0000002606041981 */ /* 0x000f62000c1e1900 */
[----:B------:R-:W-:Y:S01]  /*17af0*/  ISETP.NE.U32.AND P0, PT, RZ, UR6, PT ;  /* 0x00000006ff007c0c */ /* 0x000fe2000bf05070 */
[----:B------:R-:W-:Y:S01]  /*17b00*/  ULDC UR6, c[0x0][0xa88] ;  /* 0x0002a20000067ab9 */ /* 0x000fe20000000800 */
[----:B------:R-:W-:-:S02]  /*17b10*/  IMAD.MOV.U32 R20, RZ, RZ, 0x9b8 ;  /* 0x000009b8ff147424 */ /* 0x000fc400078e00ff */
[----:B------:R-:W-:Y:S01]  /*17b20*/  ISETP.NE.AND.EX P0, PT, RZ, UR7, PT, P0 ;  /* 0x00000007ff007c0c */ /* 0x000fe2000bf05300 */
[----:B------:R-:W-:-:S12]  /*17b30*/  IMAD.U32 R0, RZ, RZ, UR6 ;  /* 0x00000006ff007e24 */ /* 0x000fd8000f8e00ff */
[----:B----4-:R-:W0:Y:S01]  /*17b40*/  @P0 LDC.64 R8, c[0x0][0xc08] ;  /* 0x00030200ff080b82 */ /* 0x010e220000000a00 */
[----:B------:R-:W-:-:S04]  /*17b50*/  ISETP.GT.AND P2, PT, R225, 0x1, PT ;  /* 0x00000001e100780c */ /* 0x000fc80003f44270 */
[----:B------:R-:W-:-:S04]  /*17b60*/  SEL R20, R20, 0x978, P2 ;  /* 0x0000097814147807 */ /* 0x000fc80001000000 */
[----:B------:R4:W1:Y:S01]  /*17b70*/  LDC.64 R10, c[0x0][R20+0x220] ;  /* 0x00008800140a7b82 */ /* 0x0008620000000a00 */
[----:B0-----:R-:W-:-:S05]  /*17b80*/  @P0 IMAD.WIDE R8, R230, 0x4, R8 ;  /* 0x00000004e6080825 */ /* 0x001fca00078e0208 */
[----:B------:R0:W5:Y:S02]  /*17b90*/  @P0 LDG.E R0, desc[UR38][R8.64] ;  /* 0x0000002608000981 */ /* 0x000164000c1e1900 */
[----:B0-----:R4:W0:Y:S01]  /*17ba0*/  LDC.64 R8, c[0x0][R20+0x218] ;  /* 0x0000860014087b82 */ /* 0x0018220000000a00 */
[----:B-1----:R-:W-:Y:S05]  /*17bb0*/  @P0 BRA `(.L_x_11871) ;  /* 0x0000000000100947 */ /* 0x002fea0003800000 */
[----:B------:R-:W-:Y:S05]  /*17bc0*/  @!P1 BRA `(.L_x_11871) ;  /* 0x00000000000c9947 */ /* 0x000fea0003800000 */
[----:B-----5:R-:W2:Y:S04]  /*17bd0*/  LDG.E R0, desc[UR38][R6.64] ;  /* 0x0000002606007981 */ /* 0x020ea8000c1e1900 */
[----:B------:R-:W2:Y:S02]  /*17be0*/  LDG.E R6, desc[UR38][R6.64+0x4] ;  /* 0x0000042606067981 */ /* 0x000ea4000c1e1900 */
[----:B--2---:R-:W-:-:S07]  /*17bf0*/  IMAD.IADD R0, R6, 0x1, -R0 ;  /* 0x0000000106007824 */ /* 0x004fce00078e0a00 */
.L_x_11871:
[----:B------:R-:W2:Y:S01]  /*17c00*/  LDL R159, [R1+0x6c] ;  /* 0x00006c00019f7983 */ /* 0x000ea20000100800 */
[----:B------:R-:W1:Y:S03]  /*17c10*/  LDC R157, c[0x0][0xbe8] ;  /* 0x0002fa00ff9d7b82 */ /* 0x000e660000000800 */
[----:B------:R-:W2:Y:S01]  /*17c20*/  LDL R158, [R1+0x64] ;  /* 0x00006400019e7983 */ /* 0x000ea20000100800 */
[----:B------:R-:W-:Y:S02]  /*17c30*/  ISETP.NE.U32.AND P0, PT, RZ, UR4, PT ;  /* 0x00000004ff007c0c */ /* 0x000fe4000bf05070 */
[----:B------:R-:W-:Y:S02]  /*17c40*/  SHF.R.S32.HI R5, RZ, 0x1f, R230 ;  /* 0x0000001fff057819 */ /* 0x000fe400000114e6 */
[----:B------:R-:W4:Y:S01]  /*17c50*/  LDC.64 R14, c[0x0][R20+0x228] ;  /* 0x00008a00140e7b82 */ /* 0x000f220000000a00 */
[----:B------:R-:W-:-:S04]  /*17c60*/  ISETP.NE.AND.EX P0, PT, RZ, UR5, PT, P0 ;  /* 0x00000005ff007c0c */ /* 0x000fc8000bf05300 */
[----:B------:R-:W-:Y:S02]  /*17c70*/  SEL R6, R230, RZ, !P0 ;  /* 0x000000ffe6067207 */ /* 0x000fe40004000000 */
[----:B------:R-:W-:-:S03]  /*17c80*/  SEL R5, R5, RZ, !P0 ;  /* 0x000000ff05057207 */ /* 0x000fc60004000000 */
[----:B---3--:R-:W-:-:S04]  /*17c90*/  IMAD R152, R11, R6, RZ ;  /* 0x000000060b987224 */ /* 0x008fc800078e02ff */
[----:B------:R-:W-:Y:S01]  /*17ca0*/  IMAD R152, R10, R5, R152 ;  /* 0x000000050a987224 */ /* 0x000fe200078e0298 */
[----:B-1----:R-:W-:Y:S01]  /*17cb0*/  ISETP.NE.AND P1, PT, R157, 0x1, PT ;  /* 0x000000019d00780c */ /* 0x002fe20003f25270 */
[-C--:B0-----:R-:W-:Y:S02]  /*17cc0*/  IMAD R5, R9, R224.reuse, RZ ;  /* 0x000000e009057224 */ /* 0x081fe400078e02ff */
[----:B------:R-:W-:-:S04]  /*17cd0*/  IMAD.WIDE.U32 R8, R8, R224, RZ ;  /* 0x000000e008087225 */ /* 0x000fc800078e00ff */
[----:B------:R-:W-:-:S04]  /*17ce0*/  IMAD.WIDE.U32 R10, R10, R6, RZ ;  /* 0x000000060a0a7225 */ /* 0x000fc800078e00ff */
[----:B------:R-:W-:Y:S01]  /*17cf0*/  IMAD.IADD R156, R9, 0x1, R5 ;  /* 0x00000001099c7824 */ /* 0x000fe200078e0205 */
[----:B-----5:R-:W-:Y:S01]  /*17d00*/  IADD3 R7, P0, P3, R10, R8, R4 ;  /* 0x000000080a077210 */ /* 0x020fe20007b1e004 */
[----:B------:R-:W0:Y:S01]  /*17d10*/  @P1 LDC R9, c[0x0][0xbec] ;  /* 0x0002fb00ff091b82 */ /* 0x000e220000000800 */
[----:B------:R-:W-:Y:S01]  /*17d20*/  SEL R10, R233, RZ, P2 ;  /* 0x000000ffe90a7207 */ /* 0x000fe20001000000 */
[----:B------:R-:W-:Y:S01]  /*17d30*/  IMAD.IADD R152, R11, 0x1, R152 ;  /* 0x000000010b987824 */ /* 0x000fe200078e0298 */
[----:B------:R-:W-:Y:S01]  /*17d40*/  SHF.R.S32.HI R5, RZ, 0x1f, R4 ;  /* 0x0000001fff057819 */ /* 0x000fe20000011404 */
[----:B------:R-:W-:-:S04]  /*17d50*/  IMAD R0, R0, R157, RZ ;  /* 0x0000009d00007224 */ /* 0x000fc800078e02ff */
[----:B------:R-:W1:Y:S01]  /*17d60*/  @P1 LDC R8, c[0x0][0xbf0] ;  /* 0x0002fc00ff081b82 */ /* 0x000e620000000800 */
[-C--:B----4-:R-:W-:Y:S02]  /*17d70*/  IMAD R15, R15, R10.reuse, RZ ;  /* 0x0000000a0f0f7224 */ /* 0x090fe400078e02ff */
[----:B------:R-:W-:Y:S01]  /*17d80*/  IMAD.WIDE.U32 R10, R14, R10, RZ ;  /* 0x0000000a0e0a7225 */ /* 0x000fe200078e00ff */
[----:B------:R-:W-:-:S03]  /*17d90*/  IADD3.X R14, R152, R156, R5, P0, P3 ;  /* 0x0000009c980e7210 */ /* 0x000fc600007e6405 */
[----:B------:R-:W-:Y:S02]  /*17da0*/  IMAD.IADD R152, R210, 0x1, R209 ;  /* 0x00000001d2987824 */ /* 0x000fe400078e02d1 */
[----:B------:R-:W-:Y:S02]  /*17db0*/  IMAD.IADD R15, R11, 0x1, R15 ;  /* 0x000000010b0f7824 */ /* 0x000fe400078e020f */
[----:B0-----:R-:W-:-:S04]  /*17dc0*/  @P1 IMAD.HI.U32 R9, R152, R9, RZ ;  /* 0x0000000998091227 */ /* 0x001fc800078e00ff */
[----:B------:R-:W-:Y:S01]  /*17dd0*/  IMAD.MOV.U32 R156, RZ, RZ, R152 ;  /* 0x000000ffff9c7224 */ /* 0x000fe200078e0098 */
[----:B-1----:R-:W-:Y:S02]  /*17de0*/  @P1 SHF.R.U32.HI R156, RZ, R8, R9 ;  /* 0x00000008ff9c1219 */ /* 0x002fe40000011609 */
[----:B------:R0:W1:Y:S02]  /*17df0*/  LDC.64 R8, c[0x0][R20+0x210] ;  /* 0x0000840014087b82 */ /* 0x0000640000000a00 */
[----:B------:R-:W-:Y:S02]  /*17e00*/  IADD3 R10, P0, P3, R156, R7, R10 ;  /* 0x000000079c0a7210 */ /* 0x000fe40007b1e00a */
[----:B------:R-:W-:-:S04]  /*17e10*/  SHF.R.S32.HI R7, RZ, 0x1f, R156 ;  /* 0x0000001fff077819 */ /* 0x000fc8000001149c */
[----:B------:R-:W-:Y:S01]  /*17e20*/  IADD3.X R11, R7, R14, R15, P0, P3 ;  /* 0x0000000e070b7210 */ /* 0x000fe200007e640f */
[----:B0-----:R-:W-:Y:S01]  /*17e30*/  IMAD.MOV R20, RZ, RZ, -R156 ;  /* 0x000000ffff147224 */ /* 0x001fe200078e0a9c */
[----:B------:R-:W0:Y:S03]  /*17e40*/  LDC.64 R14, c[0x0][0xba8] ;  /* 0x0002ea00ff0e7b82 */ /* 0x000e260000000a00 */
[----:B------:R-:W-:-:S05]  /*17e50*/  IMAD R20, R157, R20, R152 ;  /* 0x000000149d147224 */ /* 0x000fca00078e0298 */
[----:B------:R-:W-:Y:S01]  /*17e60*/  SHF.R.S32.HI R7, RZ, 0x1f, R20 ;  /* 0x0000001fff077819 */ /* 0x000fe20000011414 */
[----:B0-----:R-:W0:Y:S08]  /*17e70*/  @!P2 LDC R14, c[0x0][0xb50] ;  /* 0x0002d400ff0eab82 */ /* 0x001e300000000800 */
[----:B------:R-:W3:Y:S01]  /*17e80*/  @!P2 LDC R15, c[0x0][0xb54] ;  /* 0x0002d500ff0fab82 */ /* 0x000ee20000000800 */
[----:B-1----:R-:W-:-:S02]  /*17e90*/  IMAD R9, R9, R20, RZ ;  /* 0x0000001409097224 */ /* 0x002fc400078e02ff */
[----:B------:R-:W-:-:S04]  /*17ea0*/  IMAD.WIDE.U32 R10, R8, R20, R10 ;  /* 0x00000014080a7225 */ /* 0x000fc800078e000a */
[----:B------:R-:W-:-:S04]  /*17eb0*/  IMAD R7, R8, R7, R9 ;  /* 0x0000000708077224 */ /* 0x000fc800078e0209 */
[----:B------:R-:W-:Y:S01]  /*17ec0*/  IMAD.IADD R7, R11, 0x1, R7 ;  /* 0x000000010b077824 */ /* 0x000fe200078e0207 */
[----:B0-----:R-:W-:-:S05]  /*17ed0*/  LEA R14, P0, R10, R14, 0x2 ;  /* 0x0000000e0a0e7211 */ /* 0x001fca00078010ff */
[----:B------:R-:W-:Y:S01]  /*17ee0*/  SHFL.IDX PT, R8, R14, RZ, 0x1c1f ;  /* 0x001c1fff0e087589 */ /* 0x000fe200000e0000 */
[----:B---3--:R-:W-:-:S03]  /*17ef0*/  LEA.HI.X R7, R10, R15, R7, 0x2, P0 ;  /* 0x0000000f0a077211 */ /* 0x008fc600000f1407 */
[----:B------:R-:W-:Y:S04]  /*17f00*/  SHFL.IDX PT, R10, R14, 0x1, 0x1c1f ;  /* 0x003c1f000e0a7f89 */ /* 0x000fe800000e0000 */
[----:B------:R-:W0:Y:S04]  /*17f10*/  SHFL.IDX PT, R9, R7, RZ, 0x1c1f ;  /* 0x001c1fff07097589 */ /* 0x000e2800000e0000 */
[----:B------:R1:W3:Y:S01]  /*17f20*/  SHFL.IDX PT, R11, R7, 0x1, 0x1c1f ;  /* 0x003c1f00070b7f89 */ /* 0x0002e200000e0000 */
[----:B--2---:R-:W-:Y:S01]  /*17f30*/  IMAD.IADD R20, R159, 0x1, R209 ;  /* 0x000000019f147824 */ /* 0x004fe200078e02d1 */
[----:B------:R-:W-:-:S03]  /*17f40*/  LOP3.LUT P0, RZ, R158, 0x3, RZ, 0xc0, !PT ;  /* 0x000000039eff7812 */ /* 0x000fc6000780c0ff */
[C---:B-1----:R-:W-:Y:S01]  /*17f50*/  VIADD R7, R20.reuse, 0x8 ;  /* 0x0000000814077836 */ /* 0x042fe20000000000 */
[----:B------:R-:W-:-:S04]  /*17f60*/  ISETP.GE.OR P3, PT, R20, R0, P0 ;  /* 0x000000001400720c */ /* 0x000fc80000766670 */
[----:B------:R-:W-:-:S09]  /*17f70*/  ISETP.GE.OR P0, PT, R7, R0, P0 ;  /* 0x000000000700720c */ /* 0x000fd20000706670 */
[----:B0-----:R0:W-:Y:S04]  /*17f80*/  @!P3 ST.E desc[UR38][R8.64], R21 ;  /* 0x000000150800b985 */ /* 0x0011e8000c101926 */
[----:B---3--:R0:W-:Y:S01]  /*17f90*/  @!P0 ST.E desc[UR38][R10.64], R3 ;  /* 0x000000030a008985 */ /* 0x0081e2000c101926 */
[----:B------:R-:W-:Y:S05]  /*17fa0*/  @P2 BRA `(.L_x_11872) ;  /* 0x0000001000382947 */ /* 0x000fea0003800000 */
[----:B0-----:R-:W0:Y:S01]  /*17fb0*/  S2R R3, SR_TID.X ;  /* 0x0000000000037919 */ /* 0x001e220000002100 */
        /* <DEDUP_REMOVED lines=10> */
[----:B------:R-:W-:Y:S02]  /*18060*/  IADD3 R41, P4, R12, 0x4000, RZ ;  /* 0x000040000c297810 */ /* 0x000fe40007f9e0ff */
[----:B------:R-:W-:Y:S02]  /*18070*/  LOP3.LUT R28, R29, 0x380, RZ, 0xc0, !PT ;  /* 0x000003801d1c7812 */ /* 0x000fe400078ec0ff */
[----:B------:R-:W-:-:S02]  /*18080*/  LOP3.LUT R32, R33, 0x380, RZ, 0xc0, !PT ;  /* 0x0000038021207812 */ /* 0x000fc400078ec0ff */
[----:B------:R-:W-:Y:S02]  /*18090*/  LOP3.LUT R36, R37, 0x380, RZ, 0xc0, !PT ;  /* 0x0000038025247812 */ /* 0x000fe400078ec0ff */
[----:B------:R-:W-:Y:S02]  /*180a0*/  LOP3.LUT R40, R41, 0x380, RZ, 0xc0, !PT ;  /* 0x0000038029287812 */ /* 0x000fe400078ec0ff */
[----:B------:R-:W-:Y:S02]  /*180b0*/  IADD3 R45, P5, R12, 0x5000, RZ ;  /* 0x000050000c2d7810 */ /* 0x000fe40007fbe0ff */
[----:B------:R-:W-:Y:S02]  /*180c0*/  SHF.R.U64 R28, R28, 0x3, RZ ;  /* 0x000000031c1c7819 */ /* 0x000fe400000012ff */
[----:B------:R-:W-:Y:S02]  /*180d0*/  SHF.R.U64 R32, R32, 0x3, RZ ;  /* 0x0000000320207819 */ /* 0x000fe400000012ff */
[----:B------:R-:W-:-:S02]  /*180e0*/  SHF.R.U64 R36, R36, 0x3, RZ ;  /* 0x0000000324247819 */ /* 0x000fc400000012ff */
        /* <DEDUP_REMOVED lines=17> */
[----:B------:R-:W-:Y:S02]  /*18200*/  SHF.R.U64 R44, R44, 0x3, RZ ;  /* 0x000000032c2c7819 */ /* 0x000fe400000012ff */
[----:B------:R-:W-:Y:S01]  /*18210*/  LOP3.LUT R48, R49, 0x380, RZ, 0xc0, !PT ;  /* 0x0000038031307812 */ /* 0x000fe200078ec0ff */
[----:B------:R-:W5:Y:S01]  /*18220*/  LD.E.128 R36, desc[UR38][R36.64] ;  /* 0x0000002624247980 */ /* 0x000f62000c101d00 */
[----:B------:R-:W-:Y:S02]  /*18230*/  LOP3.LUT R52, R53, 0x380, RZ, 0xc0, !PT ;  /* 0x0000038035347812 */ /* 0x000fe400078ec0ff */
[----:B------:R-:W-:Y:S01]  /*18240*/  LOP3.LUT R56, R57, 0x380, RZ, 0xc0, !PT ;  /* 0x0000038039387812 */ /* 0x000fe200078ec0ff */
[----:B------:R-:W5:Y:S01]  /*18250*/  LD.E.128 R40, desc[UR38][R40.64] ;  /* 0x0000002628287980 */ /* 0x000f62000c101d00 */
[----:B------:R-:W-:-:S02]  /*18260*/  LOP3.LUT R60, R61, 0x380, RZ, 0xc0, !PT ;  /* 0x000003803d3c7812 */ /* 0x000fc400078ec0ff */
[----:B------:R-:W-:Y:S01]  /*18270*/  LOP3.LUT R44, R44, R45, RZ, 0x3c, !PT ;  /* 0x0000002d2c2c7212 */ /* 0x000fe200078e3cff */
[----:B------:R-:W-:Y:S01]  /*18280*/  IMAD.X R45, RZ, RZ, R13, P5 ;  /* 0x000000ffff2d7224 */ /* 0x000fe200028e060d */
[----:B------:R-:W-:Y:S02]  /*18290*/  IADD3 R65, P5, R12, 0xa000, RZ ;  /* 0x0000a0000c417810 */ /* 0x000fe40007fbe0ff */
[----:B------:R-:W-:Y:S02]  /*182a0*/  SHF.R.U64 R48, R48, 0x3, RZ ;  /* 0x0000000330307819 */ /* 0x000fe400000012ff */
[----:B------:R-:W-:Y:S01]  /*182b0*/  SHF.R.U64 R52, R52, 0x3, RZ ;  /* 0x0000000334347819 */ /* 0x000fe200000012ff */
[----:B------:R-:W5:Y:S01]  /*182c0*/  LD.E.128 R44, desc[UR38][R44.64] ;  /* 0x000000262c2c7980 */ /* 0x000f62000c101d00 */
[----:B------:R-:W-:Y:S02]  /*182d0*/  SHF.R.U64 R56, R56, 0x3, RZ ;  /* 0x0000000338387819 */ /* 0x000fe400000012ff */
[----:B------:R-:W-:-:S02]  /*182e0*/  SHF.R.U64 R60, R60, 0x3, RZ ;  /* 0x000000033c3c7819 */ /* 0x000fc400000012ff */
        /* <DEDUP_REMOVED lines=14> */
[C---:B------:R-:W-:Y:S02]  /*183d0*/  IADD3 R81, P4, R12.reuse, 0xe000, RZ ;  /* 0x0000e0000c517810 */ /* 0x040fe40007f9e0ff */
[----:B------:R-:W-:Y:S01]  /*183e0*/  LOP3.LUT R11, R12, 0x380, RZ, 0xc0, !PT ;  /* 0x000003800c0b7812 */ /* 0x000fe200078ec0ff */
[----:B------:R-:W5:Y:S01]  /*183f0*/  LD.E.128 R56, desc[UR38][R56.64] ;  /* 0x0000002638387980 */ /* 0x000f62000c101d00 */
[----:B------:R-:W-:Y:S02]  /*18400*/  SHF.R.U64 R64, R64, 0x3, RZ ;  /* 0x0000000340407819 */ /* 0x000fe400000012ff */
[----:B------:R-:W-:Y:S01]  /*18410*/  LOP3.LUT R68, R69, 0x380, RZ, 0xc0, !PT ;  /* 0x0000038045447812 */ /* 0x000fe200078ec0ff */
[----:B------:R-:W5:Y:S01]  /*18420*/  LD.E.128 R60, desc[UR38][R60.64] ;  /* 0x000000263c3c7980 */ /* 0x000f62000c101d00 */
[----:B------:R-:W-:-:S02]  /*18430*/  LOP3.LUT R72, R73, 0x380, RZ, 0xc0, !PT ;  /* 0x0000038049487812 */ /* 0x000fc400078ec0ff */
[----:B------:R-:W-:Y:S02]  /*18440*/  LOP3.LUT R76, R77, 0x380, RZ, 0xc0, !PT ;  /* 0x000003804d4c7812 */ /* 0x000fe400078ec0ff */
[----:B------:R-:W-:Y:S02]  /*18450*/  LOP3.LUT R80, R81, 0x380, RZ, 0xc0, !PT ;  /* 0x0000038051507812 */ /* 0x000fe400078ec0ff */
[----:B------:R-:W-:Y:S02]  /*18460*/  SHF.R.U64 R11, R11, 0x3, RZ ;  /* 0x000000030b0b7819 */ /* 0x000fe400000012ff */
[----:B------:R-:W-:Y:S01]  /*18470*/  LOP3.LUT R64, R64, R65, RZ, 0x3c, !PT ;  /* 0x0000004140407212 */ /* 0x000fe200078e3cff */
[----:B------:R-:W-:Y:S01]  /*18480*/  IMAD.X R65, RZ, RZ, R13, P5 ;  /* 0x000000ffff417224 */ /* 0x000fe200028e060d */
[----:B------:R-:W-:Y:S02]  /*18490*/  IADD3 R10, P5, R12, 0xf000, RZ ;  /* 0x0000f0000c0a7810 */ /* 0x000fe40007fbe0ff */
[----:B------:R-:W-:-:S02]  /*184a0*/  SHF.R.U64 R68, R68, 0x3, RZ ;  /* 0x0000000344447819 */ /* 0x000fc400000012ff */
[----:B------:R-:W-:Y:S01]  /*184b0*/  SHF.R.U64 R72, R72, 0x3, RZ ;  /* 0x0000000348487819 */ /* 0x000fe200000012ff */
[--C-:B------:R-:W-:Y:S01]  /*184c0*/  IMAD.X R85, RZ, RZ, R13.reuse, P5 ;  /* 0x000000ffff557224 */ /* 0x100fe200028e060d */
[----:B------:R-:W-:Y:S01]  /*184d0*/  SHF.R.U64 R76, R76, 0x3, RZ ;  /* 0x000000034c4c7819 */ /* 0x000fe200000012ff */
[----:B------:R-:W5:Y:S01]  /*184e0*/  LD.E.128 R64, desc[UR38][R64.64] ;  /* 0x0000002640407980 */ /* 0x000f62000c101d00 */
[----:B------:R-:W-:Y:S02]  /*184f0*/  SHF.R.U64 R80, R80, 0x3, RZ ;  /* 0x0000000350507819 */ /* 0x000fe400000012ff */
        /* <DEDUP_REMOVED lines=10> */
[----:B------:R-:W-:-:S02]  /*185a0*/  LOP3.LUT R9, R10, 0x380, RZ, 0xc0, !PT ;  /* 0x000003800a097812 */ /* 0x000fc400078ec0ff */
[----:B------:R-:W-:Y:S01]  /*185b0*/  LOP3.LUT R8, R8, 0xfffffff8, RZ, 0xc0, !PT ;  /* 0xfffffff808087812 */ /* 0x000fe200078ec0ff */
[----:B------:R-:W5:Y:S01]  /*185c0*/  LD.E.128 R68, desc[UR38][R68.64] ;  /* 0x0000002644447980 */ /* 0x000f62000c101d00 */
[----:B------:R-:W-:Y:S02]  /*185d0*/  SHF.R.U64 R9, R9, 0x3, RZ ;  /* 0x0000000309097819 */ /* 0x000fe400000012ff */
[----:B------:R-:W-:Y:S01]  /*185e0*/  SHF.R.S32.HI R11, RZ, 0x1f, R6 ;  /* 0x0000001fff0b7819 */ /* 0x000fe20000011406 */
[----:B------:R-:W5:Y:S01]  /*185f0*/  LD.E.128 R72, desc[UR38][R72.64] ;  /* 0x0000002648487980 */ /* 0x000f62000c101d00 */
[----:B------:R-:W-:Y:S01]  /*18600*/  LOP3.LUT R84, R9, R10, RZ, 0x3c, !PT ;  /* 0x0000000a09547212 */ /* 0x000fe200078e3cff */
[----:B0-----:R-:W0:Y:S01]  /*18610*/  @P1 LDC R13, c[0x0][0xbec] ;  /* 0x0002fb00ff0d1b82 */ /* 0x001e220000000800 */
[----:B------:R-:W-:Y:S01]  /*18620*/  IMAD.IADD R8, R3, 0x1, -R8 ;  /* 0x0000000103087824 */ /* 0x000fe200078e0a08 */
[----:B------:R-:W5:Y:S04]  /*18630*/  LD.E.128 R76, desc[UR38][R76.64] ;  /* 0x000000264c4c7980 */ /* 0x000f68000c101d00 */
[----:B------:R-:W5:Y:S02]  /*18640*/  LD.E.128 R80, desc[UR38][R80.64] ;  /* 0x0000002650507980 */ /* 0x000f64000c101d00 */
[----:B------:R-:W1:Y:S01]  /*18650*/  @P1 LDC R12, c[0x0][0xbf0] ;  /* 0x0002fc00ff0c1b82 */ /* 0x000e620000000800 */
[C---:B------:R-:W-:Y:S01]  /*18660*/  IMAD R9, R4.reuse, UR5, R5 ;  /* 0x0000000504097c24 */ /* 0x040fe2000f8e0205 */
[----:B------:R-:W5:Y:S01]  /*18670*/  LD.E.128 R84, desc[UR38][R84.64] ;  /* 0x0000002654547980 */ /* 0x000f62000c101d00 */
[----:B------:R-:W-:Y:S01]  /*18680*/  IMAD.WIDE.U32 R4, R4, UR4, RZ ;  /* 0x0000000404047c25 */ /* 0x000fe2000f8e00ff */
[----:B------:R-:W-:Y:S01]  /*18690*/  ULDC.64 UR4, c[0x0][0xae8] ;  /* 0x0002ba0000047ab9 */ /* 0x000fe20000000a00 */
[----:B------:R-:W-:Y:S01]  /*186a0*/  @!PT LDS RZ, [RZ] ;  /* 0x00000000fffff984 */ /* 0x000fe20000000800 */
[----:B------:R-:W-:Y:S01]  /*186b0*/  @!PT LDS RZ, [RZ] ;  /* 0x00000000fffff984 */ /* 0x000fe20000000800 */
[----:B------:R-:W-:Y:S01]  /*186c0*/  @!PT LDS RZ, [RZ] ;  /* 0x00000000fffff984 */ /* 0x000fe20000000800 */
[----:B------:R-:W-:Y:S01]  /*186d0*/  @!PT LDS RZ, [RZ] ;  /* 0x00000000fffff984 */ /* 0x000fe20000000800 */
[----:B------:R2:W-:Y:S06]  /*186e0*/  MEMBAR.ALL.CTA ;  /* 0x0000000000007992 */ /* 0x0005ec0000008000 */
[----:B--2---:R-:W2:Y:S01]  /*186f0*/  FENCE.VIEW.ASYNC.S ;  /* 0x00000000000073c6 */ /* 0x004ea20000000000 */
[----:B------:R-:W-:-:S02]  /*18700*/  IMAD R8, R8, 0x20, R7 ;  /* 0x0000002008087824 */ /* 0x000fc400078e0207 */
[----:B------:R-:W-:Y:S02]  /*18710*/  IMAD.IADD R5, R5, 0x1, R9 ;  /* 0x0000000105057824 */ /* 0x000fe400078e0209 */
[----:B------:R-:W-:Y:S02]  /*18720*/  IMAD.IADD R10, R209, 0x1, R8 ;  /* 0x00000001d10a7824 */ /* 0x000fe400078e0208 */
[----:B------:R-:W-:-:S04]  /*18730*/  IMAD.WIDE.U32 R4, R224, UR4, R4 ;  /* 0x00000004e0047c25 */ /* 0x000fc8000f8e0004 */
[----:B0-----:R-:W-:-:S04]  /*18740*/  @P1 IMAD.HI.U32 R3, R10, R13, RZ ;  /* 0x0000000d0a031227 */ /* 0x001fc800078e00ff */
[----:B------:R-:W-:Y:S01]  /*18750*/  IMAD R5, R224, UR5, R5 ;  /* 0x00000005e0057c24 */ /* 0x000fe2000f8e0205 */
[----:B------:R-:W-:Y:S01]  /*18760*/  ULDC.64 UR4, c[0x0][0xaf0] ;  /* 0x0002bc0000047ab9 */ /* 0x000fe20000000a00 */
[----:B------:R-:W-:Y:S01]  /*18770*/  IMAD.MOV.U32 R9, RZ, RZ, R10 ;  /* 0x000000ffff097224 */ /* 0x000fe200078e000a */
[----:B-1----:R-:W-:Y:S01]  /*18780*/  @P1 SHF.R.U32.HI R9, RZ, R12, R3 ;  /* 0x0000000cff091219 */ /* 0x002fe20000011603 */
[----:B------:R-:W-:Y:S02]  /*18790*/  IMAD R11, R11, UR4, RZ ;  /* 0x000000040b0b7c24 */ /* 0x000fe4000f8e02ff */
[----:B------:R-:W-:Y:S01]  /*187a0*/  IMAD.WIDE.U32 R4, R6, UR4, R4 ;  /* 0x0000000406047c25 */ /* 0x000fe2000f8e0004 */
[----:B------:R-:W-:-:S03]  /*187b0*/  SHF.R.S32.HI R3, RZ, 0x1f, R9 ;  /* 0x0000001fff037819 */ /* 0x000fc60000011409 */
[----:B------:R-:W-:Y:S01]  /*187c0*/  IMAD R11, R6, UR5, R11 ;  /* 0x00000005060b7c24 */ /* 0x000fe2000f8e020b */
[----:B------:R-:W-:Y:S01]  /*187d0*/  ULDC.64 UR4, c[0x0][0xae0] ;  /* 0x0002b80000047ab9 */ /* 0x000fe20000000a00 */
[----:B------:R-:W-:Y:S02]  /*187e0*/  IMAD.MOV R8, RZ, RZ, -R9 ;  /* 0x000000ffff087224 */ /* 0x000fe400078e0a09 */
[----:B------:R-:W-:Y:S02]  /*187f0*/  IMAD.IADD R5, R5, 0x1, R11 ;  /* 0x0000000105057824 */ /* 0x000fe400078e020b */
[----:B------:R-:W-:Y:S02]  /*18800*/  IMAD R6, R3, UR4, RZ ;  /* 0x0000000403067c24 */ /* 0x000fe4000f8e02ff */
[----:B------:R-:W-:Y:S02]  /*18810*/  IMAD R157, R157, R8, R10 ;  /* 0x000000089d9d7224 */ /* 0x000fe400078e020a */
[----:B------:R-:W-:-:S04]  /*18820*/  IMAD.WIDE.U32 R4, R9, UR4, R4 ;  /* 0x0000000409047c25 */ /* 0x000fc8000f8e0004 */
[----:B------:R-:W-:Y:S01]  /*18830*/  IMAD R9, R9, UR5, R6 ;  /* 0x0000000509097c24 */ /* 0x000fe2000f8e0206 */
[----:B------:R-:W-:Y:S01]  /*18840*/  SHF.R.S32.HI R6, RZ, 0x1f, R157 ;  /* 0x0000001fff067819 */ /* 0x000fe2000001149d */
[----:B------:R-:W-:Y:S02]  /*18850*/  ULDC.64 UR4, c[0x0][0xad8] ;  /* 0x0002b60000047ab9 */ /* 0x000fe40000000a00 */
[----:B------:R-:W-:Y:S02]  /*18860*/  IMAD.IADD R5, R5, 0x1, R9 ;  /* 0x0000000105057824 */ /* 0x000fe400078e0209 */
[----:B------:R-:W-:Y:S02]  /*18870*/  IMAD R6, R6, UR4, RZ ;  /* 0x0000000406067c24 */ /* 0x000fe4000f8e02ff */
[----:B------:R-:W-:Y:S02]  /*18880*/  VIADD R3, R19, 0x22820 ;  /* 0x0002282013037836 */ /* 0x000fe40000000000 */
[----:B------:R-:W-:-:S04]  /*18890*/  IMAD.WIDE.U32 R4, R157, UR4, R4 ;  /* 0x000000049d047c25 */ /* 0x000fc8000f8e0004 */
[----:B------:R-:W-:Y:S01]  /*188a0*/  IMAD R21, R157, UR5, R6 ;  /* 0x000000059d157c24 */ /* 0x000fe2000f8e0206 */
[----:B------:R-:W-:Y:S01]  /*188b0*/  ULDC.64 UR4, c[0x0][0xa80] ;  /* 0x0002a00000047ab9 */ /* 0x000fe20000000a00 */
[----:B------:R-:W-:Y:S02]  /*188c0*/  PRMT R3, RZ, 0x654, R3 ;  /* 0x00000654ff037816 */ /* 0x000fe40000000003 */
[----:B------:R-:W-:Y:S01]  /*188d0*/  IMAD.IADD R21, R5, 0x1, R21 ;  /* 0x0000000105157824 */ /* 0x000fe200078e0215 */
[C---:B------:R-:W-:Y:S01]  /*188e0*/  LEA R20, P0, R4.reuse, UR4, 0x1 ;  /* 0x0000000404147c11 */ /* 0x040fe2000f8008ff */
[----:B------:R-:W-:Y:S01]  /*188f0*/  UMOV UR4, 0xffffffff ;  /* 0xffffffff00047882 */ /* 0x000fe20000000000 */
[----:B--2---:R0:W-:Y:S02]  /*18900*/  SYNCS.ARRIVE.TRANS64.RED.A1T0 RZ, [R3+URZ], RZ ;  /* 0x000000ff03ff79a7 */ /* 0x0041e4000810043f */
[----:B------:R-:W-:Y:S01]  /*18910*/  LEA.HI.X R21, R4, UR5, R21, 0x1, P0 ;  /* 0x0000000504157c11 */ /* 0x000fe200080f0c15 */
[----:B------:R-:W-:Y:S08]  /*18920*/  BRA.DIV UR4, `(.L_x_11873) ;  /* 0x000000d204607947 */ /* 0x000ff0000b800000 */
[----:B0-----:R0:W1:Y:S04]  /*18930*/  SHFL.IDX PT, R3, R21, RZ, 0x181f ;  /* 0x00181fff15037589 */ /* 0x00106800000e0000 */
[----:B------:R0:W2:Y:S02]  /*18940*/  SHFL.IDX PT, R14, R20, RZ, 0x181f ;  /* 0x00181fff140e7589 */ /* 0x0000a400000e0000 */
.L_x_12115:
[----:B------:R-:W-:Y:S01]  /*18950*/  IMAD.IADD R209, R7, 0x1, R209 ;  /* 0x0000000107d17824 */ /* 0x000fe200078e02d1 */
        /* <DEDUP_REMOVED lines=14> */
[-C--:B------:R-:W-:Y:S02]  /*18a40*/  @!P2 LEA R6, P4, R223, R14.reuse, 0x1 ;  /* 0x0000000edf06a211 */ /* 0x080fe400078808ff */
[----:B-1----:R-:W-:Y:S02]  /*18a50*/  @!P3 LEA.HI.X R5, R208, R3, R8, 0x1, P5 ;  /* 0x00000003d005b211 */ /* 0x002fe400028f0c08 */
[----:B------:R-:W-:-:S02]  /*18a60*/  @!P1 LEA R8, P5, R222, R14, 0x1 ;  /* 0x0000000ede089211 */ /* 0x000fc400078a08ff */
[-C--:B------:R-:W-:Y:S01]  /*18a70*/  @!P2 LEA.HI.X R7, R223, R3.reuse, R10, 0x1, P4 ;  /* 0x00000003df07a211 */ /* 0x080fe200020f0c0a */
        /* <DEDUP_REMOVED lines=8> */
.L_x_11875:
[----:B------:R-:W-:Y:S05]  /*18b00*/  BSYNC B1 ;  /* 0x0000000000017941 */ /* 0x000fea0003800000 */
.L_x_11874:
[----:B------:R-:W-:Y:S01]  /*18b10*/  UMOV UR4, 0xffffffff ;  /* 0xffffffff00047882 */ /* 0x000fe20000000000 */
[----:B---3-5:R-:W-:Y:S02]  /*18b20*/  SHF.R.S32.HI R24, RZ, 0x1f, R88 ;  /* 0x0000001fff187819 */ /* 0x028fe40000011458 */
[----:B------:R-:W-:Y:S05]  /*18b30*/  BRA.DIV UR4, `(.L_x_11876) ;  /* 0x000000d204107947 */ /* 0x000fea000b800000 */
[----:B-1----:R1:W3:Y:S04]  /*18b40*/  SHFL.IDX PT, R3, R21, 0x1, 0x181f ;  /* 0x00381f0015037f89 */ /* 0x0022e800000e0000 */
[----:B--2---:R1:W2:Y:S02]  /*18b50*/  SHFL.IDX PT, R14, R20, 0x1, 0x181f ;  /* 0x00381f00140e7f89 */ /* 0x0042a400000e0000 */
.L_x_12119:
        /* <DEDUP_REMOVED lines=13> */
[CC--:B------:R-:W-:Y:S02]  /*18c30*/  @!P2 LEA R6, P4, R223.reuse, R14.reuse, 0x1 ;  /* 0x0000000edf06a211 */ /* 0x0c0fe400078808ff */
[-C--:B---3--:R-:W-:Y:S02]  /*18c40*/  @!P3 LEA.HI.X R5, R208, R3.reuse, R8, 0x1, P5 ;  /* 0x00000003d005b211 */ /* 0x088fe400028f0c08 */
[-C--:B------:R-:W-:Y:S02]  /*18c50*/  @!P1 LEA R8, P5, R222, R14.reuse, 0x1 ;  /* 0x0000000ede089211 */ /* 0x080fe400078a08ff */
        /* <DEDUP_REMOVED lines=8> */
.L_x_11878:
[----:B------:R-:W-:Y:S05]  /*18ce0*/  BSYNC B1 ;  /* 0x0000000000017941 */ /* 0x000fea0003800000 */
.L_x_11877:
[----:B------:R-:W-:-:S03]  /*18cf0*/  UMOV UR4, 0xffffffff ;  /* 0xffffffff00047882 */ /* 0x000fc60000000000 */
[----:B------:R-:W-:Y:S05]  /*18d00*/  BRA.DIV UR4, `(.L_x_11879) ;  /* 0x000000ce04e47947 */ /* 0x000fea000b800000 */
[----:B---3--:R3:W0:Y:S04]  /*18d10*/  SHFL.IDX PT, R3, R21, 0x2, 0x181f ;  /* 0x00581f0015037f89 */ /* 0x00862800000e0000 */
[----:B--2---:R3:W2:Y:S02]  /*18d20*/  SHFL.IDX PT, R14, R20, 0x2, 0x181f ;  /* 0x00581f00140e7f89 */ /* 0x0046a400000e0000 */
.L_x_12123:
        /* <DEDUP_REMOVED lines=14> */
[-C--:B0-----:R-:W-:Y:S02]  /*18e10*/  @!P3 LEA.HI.X R9, R208, R3.reuse, R4, 0x1, P5 ;  /* 0x00000003d009b211 */ /* 0x081fe400028f0c04 */
        /* <DEDUP_REMOVED lines=9> */
.L_x_11881:
[----:B------:R-:W-:Y:S05]  /*18eb0*/  BSYNC B1 ;  /* 0x0000000000017941 */ /* 0x000fea0003800000 */
.L_x_11880:
[----:B------:R-:W-:-:S03]  /*18ec0*/  UMOV UR4, 0xffffffff ;  /* 0xffffffff00047882 */ /* 0x000fc60000000000 */
[----:B------:R-:W-:Y:S05]  /*18ed0*/  BRA.DIV UR4, `(.L_x_11882) ;  /* 0x000000ce04b87947 */ /* 0x000fea000b800000 */
[----:B0-----:R0:W0:Y:S04]  /*18ee0*/  SHFL.IDX PT, R3, R21, 0x3, 0x181f ;  /* 0x00781f0015037f89 */ /* 0x00102800000e0000 */
[----:B--2-4-:R2:W4:Y:S02]  /*18ef0*/  SHFL.IDX PT, R14, R20, 0x3, 0x181f ;  /* 0x00781f00140e7f89 */ /* 0x01452400000e0000 */
.L_x_12127:
[----:B------:R-:W-:-:S05]  /*18f00*/  VIADD R5, R209, 0x60 ;  /* 0x00000060d1057836 */ /* 0x000fca0000000000 */
        /* <DEDUP_REMOVED lines=9> */
[-C--:B----4-:R-:W-:Y:S02]  /*18fa0*/  @!P3 LEA R4, P0, R208, R14.reuse, 0x1 ;  /* 0x0000000ed004b211 */ /* 0x090fe400078008ff */
[CC--:B------:R-:W-:Y:S02]  /*18fb0*/  @!P4 LEA R6, P1, R223.reuse, R14.reuse, 0x1 ;  /* 0x0000000edf06c211 */ /* 0x0c0fe400078208ff */
        /* <DEDUP_REMOVED lines=13> */
.L_x_11872:
[----:B0-----:R-:W0:Y:S01]  /*19090*/  @P1 LDC R9, c[0x0][0xbec] ;  /* 0x0002fb00ff091b82 */ /* 0x001e220000000800 */
[----:B------:R-:W-:Y:S01]  /*190a0*/  ULDC.64 UR4, c[0x0][0xb08] ;  /* 0x0002c20000047ab9 */ /* 0x000fe20000000a00 */
[----:B------:R-:W-:Y:S02]  /*190b0*/  IMAD.MOV.U32 R3, RZ, RZ, R152 ;  /* 0x000000ffff037224 */ /* 0x000fe400078e0098 */
[----:B------:R-:W-:-:S04]  /*190c0*/  IMAD R5, R5, UR4, RZ ;  /* 0x0000000405057c24 */ /* 0x000fc8000f8e02ff */
[----:B------:R-:W1:Y:S01]  /*190d0*/  @P1 LDC R8, c[0x0][0xbf0] ;  /* 0x0002fc00ff081b82 */ /* 0x000e620000000800 */
[----:B0-----:R-:W-:-:S05]  /*190e0*/  @P1 IMAD.HI.U32 R9, R152, R9, RZ ;  /* 0x0000000998091227 */ /* 0x001fca00078e00ff */
[----:B-1----:R-:W-:Y:S01]  /*190f0*/  @P1 SHF.R.U32.HI R3, RZ, R8, R9 ;  /* 0x00000008ff031219 */ /* 0x002fe20000011609 */
[C---:B------:R-:W-:Y:S01]  /*19100*/  IMAD R8, R4.reuse, UR5, R5 ;  /* 0x0000000504087c24 */ /* 0x040fe2000f8e0205 */
[----:B------:R-:W-:Y:S01]  /*19110*/  SHF.R.S32.HI R9, RZ, 0x1f, R6 ;  /* 0x0000001fff097819 */ /* 0x000fe20000011406 */
[----:B------:R-:W-:Y:S01]  /*19120*/  IMAD.WIDE.U32 R4, R4, UR4, RZ ;  /* 0x0000000404047c25 */ /* 0x000fe2000f8e00ff */
[----:B------:R-:W-:-:S03]  /*19130*/  ULDC.64 UR4, c[0x0][0xb38] ;  /* 0x0002ce0000047ab9 */ /* 0x000fc60000000a00 */
        /* <DEDUP_REMOVED lines=8> */
[--C-:B------:R-:W-:Y:S02]  /*191c0*/  IMAD.MOV R6, RZ, RZ, -R3.reuse ;  /* 0x000000ffff067224 */ /* 0x100fe400078e0a03 */
        /* <DEDUP_REMOVED lines=26> */
.L_x_12130:
        /* <DEDUP_REMOVED lines=22> */
[----:B-1----:R-:W-:Y:S01]  /*194d0*/  @!P1 LEA R4, P2, R12, R11, 0x2 ;  /* 0x0000000b0c049211 */ /* 0x002fe200078410ff */
[----:B------:R-:W-:-:S03]  /*194e0*/  VIADD R24, R205, 0xa0 ;  /* 0x000000a0cd187836 */ /* 0x000fc60000000000 */
[----:B------:R-:W-:Y:S01]  /*194f0*/  @!P1 LEA.HI.X R5, R12, R10, R13, 0x2, P2 ;  /* 0x0000000a0c059211 */ /* 0x000fe200010f140d */
[C---:B------:R-:W-:Y:S01]  /*19500*/  VIADD R13, R205.reuse, 0x10 ;  /* 0x00000010cd0d7836 */ /* 0x040fe20000000000 */
[----:B------:R-:W-:Y:S01]  /*19510*/  SHF.R.S32.HI R24, RZ, 0x1f, R24 ;  /* 0x0000001fff187819 */ /* 0x000fe20000011418 */
        /* <DEDUP_REMOVED lines=13> */
[----:B------:R-:W-:Y:S01]  /*195f0*/  VIADD R13, R205, 0x20 ;  /* 0x00000020cd0d7836 */ /* 0x000fe20000000000 */
        /* <DEDUP_REMOVED lines=104> */
[C---:B------:R-:W-:Y:S01]  /*19c80*/  VIADD R15, R205.reuse, 0xa8 ;  /* 0x000000a8cd0f7836 */ /* 0x040fe20000000000 */
        /* <DEDUP_REMOVED lines=9> */
[----:B-1----:R-:W-:-:S04]  /*19d20*/  @!P0 LEA R4, P3, R21, R11, 0x2 ;  /* 0x0000000b15048211 */ /* 0x002fc800078610ff */
[-C--:B------:R-:W-:Y:S01]  /*19d30*/  @!P0 LEA.HI.X R5, R21, R10.reuse, R24, 0x2, P3 ;  /* 0x0000000a15058211 */ /* 0x080fe200018f1418 */
[C---:B------:R-:W-:Y:S02]  /*19d40*/  VIADD R24, R205.reuse, 0xb0 ;  /* 0x000000b0cd187836 */ /* 0x040fe40000000000 */
[C---:B------:R-:W-:Y:S01]  /*19d50*/  VIADD R21, R205.reuse, 0xd0 ;  /* 0x000000d0cd157836 */ /* 0x040fe20000000000 */
[C---:B--2---:R-:W-:Y:S01]  /*19d60*/  @!P2 LEA R8, P5, R14.reuse, R11, 0x2 ;  /* 0x0000000b0e08a211 */ /* 0x044fe200078a10ff */
[----:B------:R1:W-:Y:S01]  /*19d70*/  @!P0 ST.E.64 desc[UR38][R4.64], R104 ;  /* 0x0000006804008985 */ /* 0x0003e2000c101b26 */
[----:B------:R-:W-:Y:S02]  /*19d80*/  SHF.R.S32.HI R24, RZ, 0x1f, R24 ;  /* 0x0000001fff187819 */ /* 0x000fe40000011418 */
[----:B------:R-:W-:Y:S01]  /*19d90*/  @!P2 LEA.HI.X R9, R14, R10, R15, 0x2, P5 ;  /* 0x0000000a0e09a211 */ /* 0x000fe200028f140f */
[C---:B------:R-:W-:Y:S01]  /*19da0*/  VIADD R14, R205.reuse, 0xc8 ;  /* 0x000000c8cd0e7836 */ /* 0x040fe20000000000 */
[----:B------:R-:W-:Y:S01]  /*19db0*/  ISETP.GE.AND P0, PT, R12, UR4, PT ;  /* 0x000000040c007c0c */ /* 0x000fe2000bf06270 */
[----:B------:R-:W-:-:S02]  /*19dc0*/  VIADD R15, R205, 0xb8 ;  /* 0x000000b8cd0f7836 */ /* 0x000fc40000000000 */
[----:B------:R2:W-:Y:S01]  /*19dd0*/  @!P2 ST.E.64 desc[UR38][R8.64], R108 ;  /* 0x0000006c0800a985 */ /* 0x0005e2000c101b26 */
[----:B------:R-:W-:Y:S02]  /*19de0*/  ISETP.GE.AND P2, PT, R14, UR4, PT ;  /* 0x000000040e007c0c */ /* 0x000fe4000bf46270 */
[----:B------:R-:W-:Y:S02]  /*19df0*/  SHF.R.S32.HI R15, RZ, 0x1f, R15 ;  /* 0x0000001fff0f7819 */ /* 0x000fe4000001140f */
[----:B-1----:R-:W-:-:S04]  /*19e00*/  @!P4 LEA R4, P3, R20, R11, 0x2 ;  /* 0x0000000b1404c211 */ /* 0x002fc800078610ff */
[-C--:B------:R-:W-:Y:S01]  /*19e10*/  @!P4 LEA.HI.X R5, R20, R10.reuse, R24, 0x2, P3 ;  /* 0x0000000a1405c211 */ /* 0x080fe200018f1418 */
[----:B------:R-:W-:Y:S01]  /*19e20*/  VIADD R24, R205, 0xc8 ;  /* 0x000000c8cd187836 */ /* 0x000fe20000000000 */
[----:B------:R-:W-:Y:S01]  /*19e30*/  ISETP.GE.AND P3, PT, R21, UR4, PT ;  /* 0x0000000415007c0c */ /* 0x000fe2000bf66270 */
[----:B------:R-:W-:Y:S01]  /*19e40*/  VIADD R20, R205, 0xd8 ;  /* 0x000000d8cd147836 */ /* 0x000fe20000000000 */
[C---:B--2---:R-:W-:Y:S01]  /*19e50*/  @!P1 LEA R8, P5, R13.reuse, R11, 0x2 ;  /* 0x0000000b0d089211 */ /* 0x044fe200078a10ff */
[----:B------:R1:W-:Y:S01]  /*19e60*/  @!P4 ST.E.64 desc[UR38][R4.64], R112 ;  /* 0x000000700400c985 */ /* 0x0003e2000c101b26 */
[----:B------:R-:W-:Y:S02]  /*19e70*/  SHF.R.S32.HI R24, RZ, 0x1f, R24 ;  /* 0x0000001fff187819 */ /* 0x000fe40000011418 */
[----:B------:R-:W-:Y:S01]  /*19e80*/  @!P1 LEA.HI.X R9, R13, R10, R15, 0x2, P5 ;  /* 0x0000000a0d099211 */ /* 0x000fe200028f140f */
[C---:B------:R-:W-:Y:S02]  /*19e90*/  VIADD R13, R205.reuse, 0xc0 ;  /* 0x000000c0cd0d7836 */ /* 0x040fe40000000000 */
[----:B------:R-:W-:-:S02]  /*19ea0*/  VIADD R15, R205, 0xe0 ;  /* 0x000000e0cd0f7836 */ /* 0x000fc40000000000 */
        /* <DEDUP_REMOVED lines=8> */
[----:B------:R-:W-:Y:S02]  /*19f30*/  ISETP.GE.AND P0, PT, R15, UR4, PT ;  /* 0x000000040f007c0c */ /* 0x000fe4000bf06270 */
[----:B------:R-:W-:Y:S01]  /*19f40*/  @!P2 LEA.HI.X R9, R14, R10, R24, 0x2, P5 ;  /* 0x0000000a0e09a211 */ /* 0x000fe200028f1418 */
[C---:B------:R-:W-:Y:S02]  /*19f50*/  VIADD R24, R205.reuse, 0xd0 ;  /* 0x000000d0cd187836 */ /* 0x040fe40000000000 */
[----:B------:R-:W-:-:S02]  /*19f60*/  VIADD R14, R205, 0xe8 ;  /* 0x000000e8cd0e7836 */ /* 0x000fc40000000000 */
[----:B------:R2:W-:Y:S01]  /*19f70*/  @!P2 ST.E.64 desc[UR38][R8.64], R124 ;  /* 0x0000007c0800a985 */ /* 0x0005e2000c101b26 */
[----:B------:R-:W-:Y:S02]  /*19f80*/  SHF.R.S32.HI R24, RZ, 0x1f, R24 ;  /* 0x0000001fff187819 */ /* 0x000fe40000011418 */
[----:B------:R-:W-:Y:S02]  /*19f90*/  ISETP.GE.AND P2, PT, R237, UR4, PT ;  /* 0x00000004ed007c0c */ /* 0x000fe4000bf46270 */
[----:B------:R-:W-:Y:S01]  /*19fa0*/  @!P3 LEA.HI.X R13, R21, R10, R24, 0x2, P4 ;  /* 0x0000000a150db211 */ /* 0x000fe200020f1418 */
[----:B------:R-:W-:Y:S01]  /*19fb0*/  VIADD R21, R205, 0xd8 ;  /* 0x000000d8cd157836 */ /* 0x000fe20000000000 */
[----:B-1----:R-:W-:Y:S02]  /*19fc0*/  @!P1 LEA R4, P5, R20, R11, 0x2 ;  /* 0x0000000b14049211 */ /* 0x002fe400078a10ff */
[----:B------:R-:W-:Y:S01]  /*19fd0*/  ISETP.GE.AND P4, PT, R14, UR4, PT ;  /* 0x000000040e007c0c */ /* 0x000fe2000bf86270 */
[----:B------:R1:W-:Y:S01]  /*19fe0*/  @!P3 ST.E.64 desc[UR38][R12.64], R128 ;  /* 0x000000800c00b985 */ /* 0x0003e2000c101b26 */
[----:B------:R-:W-:-:S02]  /*19ff0*/  SHF.R.S32.HI R21, RZ, 0x1f, R21 ;  /* 0x0000001fff157819 */ /* 0x000fc40000011415 */
[----:B------:R-:W-:Y:S02]  /*1a000*/  ISETP.GE.AND P3, PT, R236, UR4, PT ;  /* 0x00000004ec007c0c */ /* 0x000fe4000bf66270 */
[----:B------:R-:W-:Y:S01]  /*1a010*/  @!P1 LEA.HI.X R5, R20, R10, R21, 0x2, P5 ;  /* 0x0000000a14059211 */ /* 0x000fe200028f1415 */
[----:B------:R-:W-:Y:S01]  /*1a020*/  VIADD R20, R205, 0xe0 ;  /* 0x000000e0cd147836 */ /* 0x000fe20000000000 */
[-C--:B--2---:R-:W-:Y:S02]  /*1a030*/  @!P0 LEA R8, P5, R15, R11.reuse, 0x2 ;  /* 0x0000000b0f088211 */ /* 0x084fe400078a10ff */
[----:B------:R-:W-:Y:S01]  /*1a040*/  SHF.R.S32.HI R21, RZ, 0x1f, R237 ;  /* 0x0000001fff157819 */ /* 0x000fe200000114ed */
[----:B------:R2:W-:Y:S01]  /*1a050*/  @!P1 ST.E.64 desc[UR38][R4.64], R132 ;  /* 0x0000008404009985 */ /* 0x0005e2000c101b26 */
[----:B------:R-:W-:Y:S02]  /*1a060*/  SHF.R.S32.HI R20, RZ, 0x1f, R20 ;  /* 0x0000001fff147819 */ /* 0x000fe40000011414 */
[----:B-1----:R-:W-:-:S02]  /*1a070*/  @!P4 LEA R12, P1, R14, R11, 0x2 ;  /* 0x0000000b0e0cc211 */ /* 0x002fc400078210ff */
[----:B------:R-:W-:Y:S01]  /*1a080*/  @!P0 LEA.HI.X R9, R15, R10, R20, 0x2, P5 ;  /* 0x0000000a0f098211 */ /* 0x000fe200028f1414 */
[----:B------:R-:W-:Y:S01]  /*1a090*/  VIADD R15, R205, 0xe8 ;  /* 0x000000e8cd0f7836 */ /* 0x000fe20000000000 */
[----:B------:R-:W-:-:S03]  /*1a0a0*/  SHF.R.S32.HI R20, RZ, 0x1f, R236 ;  /* 0x0000001fff147819 */ /* 0x000fc600000114ec */
[----:B------:R3:W-:Y:S01]  /*1a0b0*/  @!P0 ST.E.64 desc[UR38][R8.64], R136 ;  /* 0x0000008808008985 */ /* 0x0007e2000c101b26 */
[----:B------:R-:W-:Y:S02]  /*1a0c0*/  SHF.R.S32.HI R15, RZ, 0x1f, R15 ;  /* 0x0000001fff0f7819 */ /* 0x000fe4000001140f */
[CC--:B--2---:R-:W-:Y:S02]  /*1a0d0*/  @!P2 LEA R4, P5, R237.reuse, R11.reuse, 0x2 ;  /* 0x0000000bed04a211 */ /* 0x0c4fe400078a10ff */
[-C--:B------:R-:W-:Y:S02]  /*1a0e0*/  @!P4 LEA.HI.X R13, R14, R10.reuse, R15, 0x2, P1 ;  /* 0x0000000a0e0dc211 */ /* 0x080fe400008f140f */
[C---:B------:R-:W-:Y:S02]  /*1a0f0*/  @!P3 LEA R14, P1, R236.reuse, R11, 0x2 ;  /* 0x0000000bec0eb211 */ /* 0x040fe400078210ff */
[-C--:B------:R-:W-:Y:S01]  /*1a100*/  @!P2 LEA.HI.X R5, R237, R10.reuse, R21, 0x2, P5 ;  /* 0x0000000aed05a211 */ /* 0x080fe200028f1415 */
[----:B------:R3:W-:Y:S01]  /*1a110*/  @!P4 ST.E.64 desc[UR38][R12.64], R140 ;  /* 0x0000008c0c00c985 */ /* 0x0007e2000c101b26 */
[----:B------:R-:W-:-:S03]  /*1a120*/  @!P3 LEA.HI.X R15, R236, R10, R20, 0x2, P1 ;  /* 0x0000000aec0fb211 */ /* 0x000fc600008f1414 */
[----:B------:R3:W-:Y:S04]  /*1a130*/  @!P2 ST.E.64 desc[UR38][R4.64], R144 ;  /* 0x000000900400a985 */ /* 0x0007e8000c101b26 */
[----:B------:R3:W-:Y:S02]  /*1a140*/  @!P3 ST.E.64 desc[UR38][R14.64], R148 ;  /* 0x000000940e00b985 */ /* 0x0007e4000c101b26 */
.L_x_11886:
[----:B------:R-:W-:Y:S05]  /*1a150*/  BSYNC B1 ;  /* 0x0000000000017941 */ /* 0x000fea0003800000 */
.L_x_11885:
[----:B------:R-:W-:-:S03]  /*1a160*/  UMOV UR4, 0xffffffff ;  /* 0xffffffff00047882 */ /* 0x000fc60000000000 */
[----:B------:R-:W-:Y:S05]  /*1a170*/  BRA.DIV UR4, `(.L_x_11887) ;  /* 0x000000be04907947 */ /* 0x000fea000b800000 */
[----:B-1----:R1:W4:Y:S04]  /*1a180*/  SHFL.IDX PT, R10, R6, 0x1, 0x1c1f ;  /* 0x003c1f00060a7f89 */ /* 0x00232800000e0000 */
[----:B---3--:R1:W3:Y:S02]  /*1a190*/  SHFL.IDX PT, R14, R3, 0x1, 0x1c1f ;  /* 0x003c1f00030e7f89 */ /* 0x0082e400000e0000 */
.L_x_12134:
[----:B------:R-:W-:-:S13]  /*1a1a0*/  ISETP.GE.AND P0, PT, R7, R0, PT ;  /* 0x000000000700720c */ /* 0x000fda0003f06270 */
[----:B------:R-:W-:Y:S05]  /*1a1b0*/  @P0 BRA `(.L_x_11883) ;  /* 0x0000001c00480947 */ /* 0x000fea0003800000 */
[----:B------:R-:W-:Y:S01]  /*1a1c0*/  ULDC UR4, c[0x0][0xac8] ;  /* 0x0002b20000047ab9 */ /* 0x000fe20000000800 */
[C---:B------:R-:W-:Y:S01]  /*1a1d0*/  VIADD R9, R205.reuse, 0x8 ;  /* 0x00000008cd097836 */ /* 0x040fe20000000000 */
[C---:B------:R-:W-:Y:S01]  /*1a1e0*/  ISETP.GE.AND P2, PT, R205.reuse, UR4, PT ;  /* 0x00000004cd007c0c */ /* 0x040fe2000bf46270 */
[C---:B01----:R-:W-:Y:S02]  /*1a1f0*/  VIADD R3, R205.reuse, 0x10 ;  /* 0x00000010cd037836 */ /* 0x043fe40000000000 */
[----:B------:R-:W-:Y:S01]  /*1a200*/  VIADD R12, R205, 0x18 ;  /* 0x00000018cd0c7836 */ /* 0x000fe20000000000 */
[----:B------:R-:W-:Y:S01]  /*1a210*/  ISETP.GE.AND P3, PT, R9, UR4, PT ;  /* 0x0000000409007c0c */ /* 0x000fe2000bf66270 */
[----:B------:R-:W-:Y:S01]  /*1a220*/  VIADD R13, R205, 0x8 ;  /* 0x00000008cd0d7836 */ /* 0x000fe20000000000 */
[----:B------:R-:W-:Y:S01]  /*1a230*/  ISETP.GE.AND P1, PT, R3, UR4, PT ;  /* 0x0000000403007c0c */ /* 0x000fe2000bf26270 */
[C---:B------:R-:W-:Y:S01]  /*1a240*/  VIADD R8, R205.reuse, 0x20 ;  /* 0x00000020cd087836 */ /* 0x040fe20000000000 */
[----:B------:R-:W-:Y:S01]  /*1a250*/  ISETP.GE.AND P0, PT, R12, UR4, PT ;  /* 0x000000040c007c0c */ /* 0x000fe2000bf06270 */
[C---:B--2---:R-:W-:Y:S01]  /*1a260*/  VIADD R11, R205.reuse, 0x10 ;  /* 0x00000010cd0b7836 */ /* 0x044fe20000000000 */
[----:B------:R-:W-:Y:S01]  /*1a270*/  SHF.R.S32.HI R13, RZ, 0x1f, R13 ;  /* 0x0000001fff0d7819 */ /* 0x000fe2000001140d */
[----:B------:R-:W-:-:S02]  /*1a280*/  VIADD R24, R205, 0x68 ;  /* 0x00000068cd187836 */ /* 0x000fc40000000000 */
[----:B---3--:R-:W-:Y:S01]  /*1a290*/  @!P2 IMAD.MOV.U32 R4, RZ, RZ, R14 ;  /* 0x000000ffff04a224 */ /* 0x008fe200078e000e */
[----:B------:R-:W-:Y:S01]  /*1a2a0*/  SHF.R.S32.HI R11, RZ, 0x1f, R11 ;  /* 0x0000001fff0b7819 */ /* 0x000fe2000001140b */
[----:B----4-:R-:W-:Y:S02]  /*1a2b0*/  @!P2 IMAD.MOV.U32 R5, RZ, RZ, R10 ;  /* 0x000000ffff05a224 */ /* 0x010fe400078e000a */
[----:B------:R-:W-:Y:S01]  /*1a2c0*/  @!P3 LEA R6, P4, R9, R14, 0x2 ;  /* 0x0000000e0906b211 */ /* 0x000fe200078810ff */
[C---:B------:R-:W-:Y:S02]  /*1a2d0*/  VIADD R15, R205.reuse, 0x58 ;  /* 0x00000058cd0f7836 */ /* 0x040fe40000000000 */
[----:B------:R-:W-:Y:S01]  /*1a2e0*/  @!P2 IMAD.WIDE R4, R205, 0x4, R4 ;  /* 0x00000004cd04a825 */ /* 0x000fe200078e0204 */
[----:B------:R-:W-:Y:S02]  /*1a2f0*/  @!P3 LEA.HI.X R7, R9, R10, R13, 0x2, P4 ;  /* 0x0000000a0907b211 */ /* 0x000fe400020f140d */
[----:B------:R-:W-:Y:S01]  /*1a300*/  SHF.R.S32.HI R15, RZ, 0x1f, R15 ;  /* 0x0000001fff0f7819 */ /* 0x000fe2000001140f */
[C---:B------:R-:W-:Y:S01]  /*1a310*/  VIADD R9, R205.reuse, 0x28 ;  /* 0x00000028cd097836 */ /* 0x040fe20000000000 */
[----:B------:R0:W-:Y:S01]  /*1a320*/  @!P2 ST.E.64 desc[UR38][R4.64], R26 ;  /* 0x0000001a0400a985 */ /* 0x0001e2000c101b26 */
[----:B------:R-:W-:Y:S01]  /*1a330*/  ISETP.GE.AND P2, PT, R8, UR4, PT ;  /* 0x0000000408007c0c */ /* 0x000fe2000bf46270 */
[----:B------:R-:W-:-:S02]  /*1a340*/  VIADD R13, R205, 0x18 ;  /* 0x00000018cd0d7836 */ /* 0x000fc40000000000 */
[----:B------:R1:W-:Y:S01]  /*1a350*/  @!P3 ST.E.64 desc[UR38][R6.64], R30 ;  /* 0x0000001e0600b985 */ /* 0x0003e2000c101b26 */
[----:B------:R-:W-:Y:S01]  /*1a360*/  ISETP.GE.AND P3, PT, R9, UR4, PT ;  /* 0x0000000409007c0c */ /* 0x000fe2000bf66270 */
[C---:B------:R-:W-:Y:S01]  /*1a370*/  VIADD R25, R205.reuse, 0x78 ;  /* 0x00000078cd197836 */ /* 0x040fe20000000000 */
[----:B------:R-:W-:Y:S01]  /*1a380*/  SHF.R.S32.HI R13, RZ, 0x1f, R13 ;  /* 0x0000001fff0d7819 */ /* 0x000fe2000001140d */
[C---:B------:R-:W-:Y:S02]  /*1a390*/  VIADD R28, R205.reuse, 0x68 ;  /* 0x00000068cd1c7836 */ /* 0x040fe40000000000 */
[----:B------:R-:W-:-:S03]  /*1a3a0*/  VIADD R29, R205, 0x98 ;  /* 0x00000098cd1d7836 */ /* 0x000fc60000000000 */
[----:B------:R-:W-:Y:S02]  /*1a3b0*/  SHF.R.S32.HI R28, RZ, 0x1f, R28 ;  /* 0x0000001fff1c7819 */ /* 0x000fe4000001141c */
[C---:B0-----:R-:W-:Y:S02]  /*1a3c0*/  @!P1 LEA R4, P5, R3.reuse, R14, 0x2 ;  /* 0x0000000e03049211 */ /* 0x041fe400078a10ff */
[----:B------:R-:W-:Y:S02]  /*1a3d0*/  SHF.R.S32.HI R29, RZ, 0x1f, R29 ;  /* 0x0000001fff1d7819 */ /* 0x000fe4000001141d */
[----:B------:R-:W-:Y:S01]  /*1a3e0*/  @!P1 LEA.HI.X R5, R3, R10, R11, 0x2, P5 ;  /* 0x0000000a03059211 */ /* 0x000fe200028f140b */
[C---:B------:R-:W-:Y:S01]  /*1a3f0*/  VIADD R3, R205.reuse, 0x30 ;  /* 0x00000030cd037836 */ /* 0x040fe20000000000 */
[----:B-1----:R-:W-:Y:S01]  /*1a400*/  @!P0 LEA R6, P4, R12, R14, 0x2 ;  /* 0x0000000e0c068211 */ /* 0x002fe200078810ff */
[----:B------:R-:W-:Y:S02]  /*1a410*/  VIADD R11, R205, 0x20 ;  /* 0x00000020cd0b7836 */ /* 0x000fe40000000000 */
[----:B------:R0:W-:Y:S01]  /*1a420*/  @!P1 ST.E.64 desc[UR38][R4.64], R34 ;  /* 0x0000002204009985 */ /* 0x0001e2000c101b26 */
[----:B------:R-:W-:-:S02]  /*1a430*/  ISETP.GE.AND P1, PT, R3, UR4, PT ;  /* 0x0000000403007c0c */ /* 0x000fc4000bf26270 */
[----:B------:R-:W-:Y:S02]  /*1a440*/  SHF.R.S32.HI R11, RZ, 0x1f, R11 ;  /* 0x0000001fff0b7819 */ /* 0x000fe4000001140b */
[----:B------:R-:W-:Y:S01]  /*1a450*/  @!P0 LEA.HI.X R7, R12, R10, R13, 0x2, P4 ;  /* 0x0000000a0c078211 */ /* 0x000fe200020f140d */
[C---:B------:R-:W-:Y:S02]  /*1a460*/  VIADD R12, R205.reuse, 0x38 ;  /* 0x00000038cd0c7836 */ /* 0x040fe40000000000 */
[----:B------:R-:W-:Y:S02]  /*1a470*/  VIADD R13, R205, 0x28 ;  /* 0x00000028cd0d7836 */ /* 0x000fe40000000000 */
[----:B------:R1:W-:Y:S01]  /*1a480*/  @!P0 ST.E.64 desc[UR38][R6.64], R38 ;  /* 0x0000002606008985 */ /* 0x0003e2000c101b26 */
[----:B------:R-:W-:Y:S02]  /*1a490*/  ISETP.GE.AND P0, PT, R12, UR4, PT ;  /* 0x000000040c007c0c */ /* 0x000fe4000bf06270 */
[----:B------:R-:W-:-:S02]  /*1a4a0*/  SHF.R.S32.HI R13, RZ, 0x1f, R13 ;  /* 0x0000001fff0d7819 */ /* 0x000fc4000001140d */
[----:B0-----:R-:W-:-:S04]  /*1a4b0*/  @!P2 LEA R4, P5, R8, R14, 0x2 ;  /* 0x0000000e0804a211 */ /* 0x001fc800078a10ff */
[----:B------:R-:W-:Y:S01]  /*1a4c0*/  @!P2 LEA.HI.X R5, R8, R10, R11, 0x2, P5 ;  /* 0x0000000a0805a211 */ /* 0x000fe200028f140b */
[C---:B------:R-:W-:Y:S02]  /*1a4d0*/  VIADD R8, R205.reuse, 0x40 ;  /* 0x00000040cd087836 */ /* 0x040fe40000000000 */
[----:B------:R-:W-:Y:S01]  /*1a4e0*/  VIADD R11, R205, 0x30 ;  /* 0x00000030cd0b7836 */ /* 0x000fe20000000000 */
[C---:B-1----:R-:W-:Y:S01]  /*1a4f0*/  @!P3 LEA R6, P4, R9.reuse, R14, 0x2 ;  /* 0x0000000e0906b211 */ /* 0x042fe200078810ff */
        /* <DEDUP_REMOVED lines=9> */
[----:B0-----:R-:W-:-:S04]  /*1a590*/  @!P1 LEA R4, P5, R3, R14, 0x2 ;  /* 0x0000000e03049211 */ /* 0x001fc800078a10ff */
[----:B------:R-:W-:Y:S01]  /*1a5a0*/  @!P1 LEA.HI.X R5, R3, R10, R11, 0x2, P5 ;  /* 0x0000000a03059211 */ /* 0x000fe200028f140b */
[C---:B------:R-:W-:Y:S02]  /*1a5b0*/  VIADD R3, R205.reuse, 0x50 ;  /* 0x00000050cd037836 */ /* 0x040fe40000000000 */
[----:B------:R-:W-:Y:S01]  /*1a5c0*/  VIADD R11, R205, 0x40 ;  /* 0x00000040cd0b7836 */ /* 0x000fe20000000000 */
[C---:B-1----:R-:W-:Y:S01]  /*1a5d0*/  @!P0 LEA R6, P4, R12.reuse, R14, 0x2 ;  /* 0x0000000e0c068211 */ /* 0x042fe200078810ff */
        /* <DEDUP_REMOVED lines=12> */
[----:B------:R-:W-:Y:S01]  /*1a6a0*/  VIADD R8, R205, 0x50 ;  /* 0x00000050cd087836 */ /* 0x000fe20000000000 */
[----:B-1----:R-:W-:Y:S01]  /*1a6b0*/  @!P3 LEA R6, P4, R9, R14, 0x2 ;  /* 0x0000000e0906b211 */ /* 0x002fe200078810ff */
[----:B------:R0:W-:Y:S01]  /*1a6c0*/  @!P2 ST.E.64 desc[UR38][R4.64], R58 ;  /* 0x0000003a0400a985 */ /* 0x0001e2000c101b26 */
[----:B------:R-:W-:Y:S02]  /*1a6d0*/  ISETP.GE.AND P2, PT, R11, UR4, PT ;  /* 0x000000040b007c0c */ /* 0x000fe4000bf46270 */
[----:B------:R-:W-:Y:S01]  /*1a6e0*/  @!P3 LEA.HI.X R7, R9, R10, R12, 0x2, P4 ;  /* 0x0000000a0907b211 */ /* 0x000fe200020f140c */
[----:B------:R-:W-:Y:S01]  /*1a6f0*/  VIADD R12, R205, 0x60 ;  /* 0x00000060cd0c7836 */ /* 0x000fe20000000000 */
[----:B------:R-:W-:-:S03]  /*1a700*/  SHF.R.S32.HI R8, RZ, 0x1f, R8 ;  /* 0x0000001fff087819 */ /* 0x000fc60000011408 */
[----:B------:R1:W-:Y:S01]  /*1a710*/  @!P3 ST.E.64 desc[UR38][R6.64], R62 ;  /* 0x0000003e0600b985 */ /* 0x0003e2000c101b26 */
[----:B------:R-:W-:Y:S02]  /*1a720*/  ISETP.GE.AND P3, PT, R24, UR4, PT ;  /* 0x0000000418007c0c */ /* 0x000fe4000bf66270 */
[----:B------:R-:W-:Y:S02]  /*1a730*/  SHF.R.S32.HI R12, RZ, 0x1f, R12 ;  /* 0x0000001fff0c7819 */ /* 0x000fe4000001140c */
[----:B0-----:R-:W-:-:S04]  /*1a740*/  @!P1 LEA R4, P5, R3, R14, 0x2 ;  /* 0x0000000e03049211 */ /* 0x001fc800078a10ff */
[----:B------:R-:W-:Y:S01]  /*1a750*/  @!P1 LEA.HI.X R5, R3, R10, R8, 0x2, P5 ;  /* 0x0000000a03059211 */ /* 0x000fe200028f1408 */
[----:B------:R-:W-:Y:S01]  /*1a760*/  VIADD R3, R205, 0x70 ;  /* 0x00000070cd037836 */ /* 0x000fe20000000000 */
[-C--:B------:R-:W-:Y:S02]  /*1a770*/  @!P2 LEA R8, P5, R11, R14.reuse, 0x2 ;  /* 0x0000000e0b08a211 */ /* 0x080fe400078a10ff */
[----:B-1----:R-:W-:Y:S01]  /*1a780*/  @!P0 LEA R6, P4, R13, R14, 0x2 ;  /* 0x0000000e0d068211 */ /* 0x002fe200078810ff */
        /* <DEDUP_REMOVED lines=9> */
[----:B------:R-:W-:Y:S01]  /*1a820*/  @!P3 LEA.HI.X R13, R24, R10, R28, 0x2, P4 ;  /* 0x0000000a180db211 */ /* 0x000fe200020f141c */
[----:B------:R2:W-:Y:S01]  /*1a830*/  @!P2 ST.E.64 desc[UR38][R8.64], R74 ;  /* 0x0000004a0800a985 */ /* 0x0005e2000c101b26 */
[----:B------:R-:W-:Y:S01]  /*1a840*/  ISETP.GE.AND P2, PT, R11, UR4, PT ;  /* 0x000000040b007c0c */ /* 0x000fe2000bf46270 */
[C---:B------:R-:W-:Y:S01]  /*1a850*/  VIADD R24, R205.reuse, 0x88 ;  /* 0x00000088cd187836 */ /* 0x040fe20000000000 */
[----:B------:R-:W-:Y:S01]  /*1a860*/  SHF.R.S32.HI R15, RZ, 0x1f, R15 ;  /* 0x0000001fff0f7819 */ /* 0x000fe2000001140f */
[----:B------:R-:W-:Y:S01]  /*1a870*/  VIADD R28, R205, 0x78 ;  /* 0x00000078cd1c7836 */ /* 0x000fe20000000000 */
[C---:B------:R-:W-:Y:S01]  /*1a880*/  @!P1 LEA R20, P5, R3.reuse, R14, 0x2 ;  /* 0x0000000e03149211 */ /* 0x040fe200078a10ff */
[----:B------:R3:W-:Y:S01]  /*1a890*/  @!P3 ST.E.64 desc[UR38][R12.64], R78 ;  /* 0x0000004e0c00b985 */ /* 0x0007e2000c101b26 */
[----:B------:R-:W-:Y:S02]  /*1a8a0*/  ISETP.GE.AND P3, PT, R24, UR4, PT ;  /* 0x0000000418007c0c */ /* 0x000fe4000bf66270 */
[----:B------:R-:W-:Y:S01]  /*1a8b0*/  @!P1 LEA.HI.X R21, R3, R10, R15, 0x2, P5 ;  /* 0x0000000a03159211 */ /* 0x000fe200028f140f */
[----:B------:R-:W-:Y:S01]  /*1a8c0*/  VIADD R3, R205, 0x90 ;  /* 0x00000090cd037836 */ /* 0x000fe20000000000 */
[----:B0-----:R-:W-:Y:S01]  /*1a8d0*/  @!P0 LEA R4, P4, R25, R14, 0x2 ;  /* 0x0000000e19048211 */ /* 0x001fe200078810ff */
[----:B------:R-:W-:Y:S01]  /*1a8e0*/  VIADD R15, R205, 0x80 ;  /* 0x00000080cd0f7836 */ /* 0x000fe20000000000 */
[----:B------:R-:W-:Y:S01]  /*1a8f0*/  SHF.R.S32.HI R28, RZ, 0x1f, R28 ;  /* 0x0000001fff1c7819 */ /* 0x000fe2000001141c */
[----:B------:R0:W-:Y:S01]  /*1a900*/  @!P1 ST.E.64 desc[UR38][R20.64], R82 ;  /* 0x0000005214009985 */ /* 0x0001e2000c101b26 */
[----:B------:R-:W-:-:S02]  /*1a910*/  ISETP.GE.AND P1, PT, R3, UR4, PT ;  /* 0x0000000403007c0c */ /* 0x000fc4000bf26270 */
[----:B------:R-:W-:Y:S02]  /*1a920*/  SHF.R.S32.HI R15, RZ, 0x1f, R15 ;  /* 0x0000001fff0f7819 */ /* 0x000fe4000001140f */
[----:B-1----:R-:W-:Y:S02]  /*1a930*/  @!P2 LEA R6, P5, R11, R14, 0x2 ;  /* 0x0000000e0b06a211 */ /* 0x002fe400078a10ff */
[-C--:B------:R-:W-:Y:S01]  /*1a940*/  @!P0 LEA.HI.X R5, R25, R10.reuse, R28, 0x2, P4 ;  /* 0x0000000a19058211 */ /* 0x080fe200020f141c */
[----:B------:R-:W-:Y:S01]  /*1a950*/  VIADD R25, R205, 0x98 ;  /* 0x00000098cd197836 */ /* 0x000fe20000000000 */
[----:B------:R-:W-:Y:S01]  /*1a960*/  @!P2 LEA.HI.X R7, R11, R10, R15, 0x2, P5 ;  /* 0x0000000a0b07a211 */ /* 0x000fe200028f140f */
[C---:B------:R-:W-:Y:S01]  /*1a970*/  VIADD R28, R205.reuse, 0x88 ;  /* 0x00000088cd1c7836 */ /* 0x040fe20000000000 */
[----:B--2---:R-:W-:Y:S01]  /*1a980*/  @!P3 LEA R8, P4, R24, R14, 0x2 ;  /* 0x0000000e1808b211 */ /* 0x004fe200078810ff */
[----:B------:R-:W-:Y:S01]  /*1a990*/  VIADD R11, R205, 0xa0 ;  /* 0x000000a0cd0b7836 */ /* 0x000fe20000000000 */
[----:B------:R1:W-:Y:S01]  /*1a9a0*/  @!P0 ST.E.64 desc[UR38][R4.64], R86 ;  /* 0x0000005604008985 */ /* 0x0003e2000c101b26 */
[----:B------:R-:W-:Y:S01]  /*1a9b0*/  ISETP.GE.AND P0, PT, R25, UR4, PT ;  /* 0x0000000419007c0c */ /* 0x000fe2000bf06270 */
[----:B------:R-:W-:Y:S01]  /*1a9c0*/  VIADD R15, R205, 0x90 ;  /* 0x00000090cd0f7836 */ /* 0x000fe20000000000 */
[----:B------:R-:W-:Y:S01]  /*1a9d0*/  SHF.R.S32.HI R28, RZ, 0x1f, R28 ;  /* 0x0000001fff1c7819 */ /* 0x000fe2000001141c */
[----:B------:R2:W-:Y:S01]  /*1a9e0*/  @!P2 ST.E.64 desc[UR38][R6.64], R90 ;  /* 0x0000005a0600a985 */ /* 0x0005e2000c101b26 */
[----:B------:R-:W-:-:S02]  /*1a9f0*/  ISETP.GE.AND P2, PT, R11, UR4, PT ;  /* 0x000000040b007c0c */ /* 0x000fc4000bf46270 */
[----:B------:R-:W-:Y:S01]  /*1aa00*/  @!P3 LEA.HI.X R9, R24, R10, R28, 0x2, P4 ;  /* 0x0000000a1809b211 */ /* 0x000fe200020f141c */
[C---:B------:R-:W-:Y:S01]  /*1aa10*/  VIADD R28, R205.reuse, 0xa8 ;  /* 0x000000a8cd1c7836 */ /* 0x040fe20000000000 */
[----:B------:R-:W-:Y:S01]  /*1aa20*/  SHF.R.S32.HI R15, RZ, 0x1f, R15 ;  /* 0x0000001fff0f7819 */ /* 0x000fe2000001140f */
[----:B------:R-:W-:Y:S01]  /*1aa30*/  VIADD R24, R205, 0xa0 ;  /* 0x000000a0cd187836 */ /* 0x000fe20000000000 */
[C---:B---3--:R-:W-:Y:S01]  /*1aa40*/  @!P1 LEA R12, P5, R3.reuse, R14, 0x2 ;  /* 0x0000000e030c9211 */ /* 0x048fe200078a10ff */
[----:B------:R3:W-:Y:S01]  /*1aa50*/  @!P3 ST.E.64 desc[UR38][R8.64], R94 ;  /* 0x0000005e0800b985 */ /* 0x0007e2000c101b26 */
[----:B------:R-:W-:Y:S02]  /*1aa60*/  ISETP.GE.AND P4, PT, R28, UR4, PT ;  /* 0x000000041c007c0c */ /* 0x000fe4000bf86270 */
[----:B------:R-:W-:Y:S01]  /*1aa70*/  @!P1 LEA.HI.X R13, R3, R10, R15, 0x2, P5 ;  /* 0x0000000a030d9211 */ /* 0x000fe200028f140f */
[----:B------:R-:W-:Y:S01]  /*1aa80*/  VIADD R15, R205, 0xb0 ;  /* 0x000000b0cd0f7836 */ /* 0x000fe20000000000 */
[-C--:B0-----:R-:W-:Y:S01]  /*1aa90*/  @!P0 LEA R20, P5, R25, R14.reuse, 0x2 ;  /* 0x0000000e19148211 */ /* 0x081fe200078a10ff */
[----:B------:R-:W-:Y:S01]  /*1aaa0*/  VIADD R3, R205, 0xb8 ;  /* 0x000000b8cd037836 */ /* 0x000fe20000000000 */
[----:B------:R-:W-:Y:S01]  /*1aab0*/  SHF.R.S32.HI R24, RZ, 0x1f, R24 ;  /* 0x0000001fff187819 */ /* 0x000fe20000011418 */
[----:B------:R0:W-:Y:S01]  /*1aac0*/  @!P1 ST.E.64 desc[UR38][R12.64], R98 ;  /* 0x000000620c009985 */ /* 0x0001e2000c101b26 */
[----:B-1----:R-:W-:-:S02]  /*1aad0*/  @!P2 LEA R4, P1, R11, R14, 0x2 ;  /* 0x0000000e0b04a211 */ /* 0x002fc400078210ff */
[----:B------:R-:W-:Y:S02]  /*1aae0*/  ISETP.GE.AND P3, PT, R15, UR4, PT ;  /* 0x000000040f007c0c */ /* 0x000fe4000bf66270 */
[-C--:B------:R-:W-:Y:S01]  /*1aaf0*/  @!P0 LEA.HI.X R21, R25, R10.reuse, R29, 0x2, P5 ;  /* 0x0000000a19158211 */ /* 0x080fe200028f141d */
[----:B------:R-:W-:Y:S01]  /*1ab00*/  VIADD R29, R205, 0xa8 ;  /* 0x000000a8cd1d7836 */ /* 0x000fe20000000000 */
[----:B------:R-:W-:Y:S01]  /*1ab10*/  @!P2 LEA.HI.X R5, R11, R10, R24, 0x2, P1 ;  /* 0x0000000a0b05a211 */ /* 0x000fe200008f1418 */
[----:B------:R-:W-:Y:S01]  /*1ab20*/  VIADD R25, R205, 0xc8 ;  /* 0x000000c8cd197836 */ /* 0x000fe20000000000 */
[----:B------:R-:W-:Y:S01]  /*1ab30*/  ISETP.GE.AND P1, PT, R3, UR4, PT ;  /* 0x0000000403007c0c */ /* 0x000fe2000bf26270 */
[----:B------:R-:W-:Y:S01]  /*1ab40*/  @!P0 ST.E.64 desc[UR38][R20.64], R102 ;  /* 0x0000006614008985 */ /* 0x000fe2000c101b26 */
[-C--:B--2---:R-:W-:Y:S01]  /*1ab50*/  @!P4 LEA R6, P0, R28, R14.reuse, 0x2 ;  /* 0x0000000e1c06c211 */ /* 0x084fe200078010ff */
[C---:B------:R-:W-:Y:S01]  /*1ab60*/  VIADD R24, R205.reuse, 0xb0 ;  /* 0x000000b0cd187836 */ /* 0x040fe20000000000 */
[----:B------:R-:W-:Y:S01]  /*1ab70*/  SHF.R.S32.HI R29, RZ, 0x1f, R29 ;  /* 0x0000001fff1d7819 */ /* 0x000fe2000001141d */
[----:B------:R-:W-:Y:S01]  /*1ab80*/  VIADD R11, R205, 0xc0 ;  /* 0x000000c0cd0b7836 */ /* 0x000fe20000000000 */
[----:B------:R1:W-:Y:S01]  /*1ab90*/  @!P2 ST.E.64 desc[UR38][R4.64], R106 ;  /* 0x0000006a0400a985 */ /* 0x0003e2000c101b26 */
[----:B---3--:R-:W-:-:S02]  /*1aba0*/  @!P3 LEA R8, P5, R15, R14, 0x2 ;  /* 0x0000000e0f08b211 */ /* 0x008fc400078a10ff */
[----:B------:R-:W-:Y:S01]  /*1abb0*/  @!P4 LEA.HI.X R7, R28, R10, R29, 0x2, P0 ;  /* 0x0000000a1c07c211 */ /* 0x000fe200000f141d */
[----:B------:R-:W-:Y:S01]  /*1abc0*/  VIADD R28, R205, 0xb8 ;  /* 0x000000b8cd1c7836 */ /* 0x000fe20000000000 */
[----:B------:R-:W-:Y:S02]  /*1abd0*/  SHF.R.S32.HI R24, RZ, 0x1f, R24 ;  /* 0x0000001fff187819 */ /* 0x000fe40000011418 */
[----:B------:R-:W-:Y:S01]  /*1abe0*/  ISETP.GE.AND P0, PT, R25, UR4, PT ;  /* 0x0000000419007c0c */ /* 0x000fe2000bf06270 */
[----:B------:R2:W-:Y:S01]  /*1abf0*/  @!P4 ST.E.64 desc[UR38][R6.64], R110 ;  /* 0x0000006e0600c985 */ /* 0x0005e2000c101b26 */
[----:B------:R-:W-:Y:S02]  /*1ac00*/  ISETP.GE.AND P2, PT, R11, UR4, PT ;  /* 0x000000040b007c0c */ /* 0x000fe4000bf46270 */
[----:B0-----:R-:W-:Y:S02]  /*1ac10*/  @!P1 LEA R12, P4, R3, R14, 0x2 ;  /* 0x0000000e030c9211 */ /* 0x001fe400078810ff */
[----:B------:R-:W-:-:S02]  /*1ac20*/  SHF.R.S32.HI R28, RZ, 0x1f, R28 ;  /* 0x0000001fff1c7819 */ /* 0x000fc4000001141c */
[-C--:B------:R-:W-:Y:S01]  /*1ac30*/  @!P3 LEA.HI.X R9, R15, R10.reuse, R24, 0x2, P5 ;  /* 0x0000000a0f09b211 */ /* 0x080fe200028f1418 */
[----:B------:R-:W-:Y:S01]  /*1ac40*/  VIADD R15, R205, 0xd0 ;  /* 0x000000d0cd0f7836 */ /* 0x000fe20000000000 */
[----:B------:R-:W-:Y:S01]  /*1ac50*/  @!P1 LEA.HI.X R13, R3, R10, R28, 0x2, P4 ;  /* 0x0000000a030d9211 */ /* 0x000fe200020f141c */
[----:B------:R-:W-:Y:S02]  /*1ac60*/  VIADD R28, R205, 0xc8 ;  /* 0x000000c8cd1c7836 */ /* 0x000fe40000000000 */
[----:B------:R0:W-:Y:S01]  /*1ac70*/  @!P3 ST.E.64 desc[UR38][R8.64], R114 ;  /* 0x000000720800b985 */ /* 0x0001e2000c101b26 */
[----:B------:R-:W-:Y:S01]  /*1ac80*/  ISETP.GE.AND P3, PT, R15, UR4, PT ;  /* 0x000000040f007c0c */ /* 0x000fe2000bf66270 */
[----:B------:R-:W-:Y:S01]  /*1ac90*/  VIADD R24, R205, 0xc0 ;  /* 0x000000c0cd187836 */ /* 0x000fe20000000000 */
[-C--:B-1----:R-:W-:Y:S01]  /*1aca0*/  @!P0 LEA R4, P4, R25, R14.reuse, 0x2 ;  /* 0x0000000e19048211 */ /* 0x082fe200078810ff */
[----:B------:R-:W-:Y:S01]  /*1acb0*/  VIADD R3, R205, 0xd8 ;  /* 0x000000d8cd037836 */ /* 0x000fe20000000000 */
[----:B------:R-:W-:Y:S01]  /*1acc0*/  SHF.R.S32.HI R28, RZ, 0x1f, R28 ;  /* 0x0000001fff1c7819 */ /* 0x000fe2000001141c */
[----:B------:R1:W-:Y:S01]  /*1acd0*/  @!P1 ST.E.64 desc[UR38][R12.64], R118 ;  /* 0x000000760c009985 */ /* 0x0003e2000c101b26 */
[----:B------:R-:W-:-:S02]  /*1ace0*/  @!P2 LEA R20, P5, R11, R14, 0x2 ;  /* 0x0000000e0b14a211 */ /* 0x000fc400078a10ff */
[----:B------:R-:W-:Y:S02]  /*1acf0*/  SHF.R.S32.HI R24, RZ, 0x1f, R24 ;  /* 0x0000001fff187819 */ /* 0x000fe40000011418 */
[-C--:B------:R-:W-:Y:S01]  /*1ad00*/  @!P0 LEA.HI.X R5, R25, R10.reuse, R28, 0x2, P4 ;  /* 0x0000000a19058211 */ /* 0x080fe200020f141c */
[----:B------:R-:W-:Y:S01]  /*1ad10*/  VIADD R25, R205, 0xd0 ;  /* 0x000000d0cd197836 */ /* 0x000fe20000000000 */
[----:B------:R-:W-:Y:S01]  /*1ad20*/  @!P2 LEA.HI.X R21, R11, R10, R24, 0x2, P5 ;  /* 0x0000000a0b15a211 */ /* 0x000fe200028f1418 */
[----:B------:R-:W-:Y:S01]  /*1ad30*/  VIADD R24, R205, 0xe0 ;  /* 0x000000e0cd187836 */ /* 0x000fe20000000000 */
[----:B------:R-:W-:Y:S01]  /*1ad40*/  ISETP.GE.AND P1, PT, R3, UR4, PT ;  /* 0x0000000403007c0c */ /* 0x000fe2000bf26270 */
[----:B------:R-:W-:Y:S01]  /*1ad50*/  VIADD R11, R205, 0xe8 ;  /* 0x000000e8cd0b7836 */ /* 0x000fe20000000000 */
[----:B------:R-:W-:Y:S01]  /*1ad60*/  SHF.R.S32.HI R25, RZ, 0x1f, R25 ;  /* 0x0000001fff197819 */ /* 0x000fe20000011419 */
[----:B------:R3:W-:Y:S01]  /*1ad70*/  @!P2 ST.E.64 desc[UR38][R20.64], R122 ;  /* 0x0000007a1400a985 */ /* 0x0007e2000c101b26 */
[----:B--2---:R-:W-:-:S02]  /*1ad80*/  @!P3 LEA R6, P5, R15, R14, 0x2 ;  /* 0x0000000e0f06b211 */ /* 0x004fc400078a10ff */
[----:B------:R-:W-:Y:S01]  /*1ad90*/  ISETP.GE.AND P4, PT, R24, UR4, PT ;  /* 0x0000000418007c0c */ /* 0x000fe2000bf86270 */
[----:B------:R2:W-:Y:S01]  /*1ada0*/  @!P0 ST.E.64 desc[UR38][R4.64], R126 ;  /* 0x0000007e04008985 */ /* 0x0005e2000c101b26 */
[----:B------:R-:W-:Y:S01]  /*1adb0*/  @!P3 LEA.HI.X R7, R15, R10, R25, 0x2, P5 ;  /* 0x0000000a0f07b211 */ /* 0x000fe200028f1419 */
[----:B------:R-:W-:Y:S01]  /*1adc0*/  VIADD R15, R205, 0xd8 ;  /* 0x000000d8cd0f7836 */ /* 0x000fe20000000000 */
[----:B------:R-:W-:Y:S01]  /*1add0*/  ISETP.GE.AND P2, PT, R11, UR4, PT ;  /* 0x000000040b007c0c */ /* 0x000fe2000bf46270 */
[----:B------:R-:W-:Y:S01]  /*1ade0*/  VIADD R25, R205, 0xe0 ;  /* 0x000000e0cd197836 */ /* 0x000fe20000000000 */
[----:B------:R-:W-:Y:S01]  /*1adf0*/  ISETP.GE.AND P0, PT, R237, UR4, PT ;  /* 0x00000004ed007c0c */ /* 0x000fe2000bf06270 */
[----:B------:R2:W-:Y:S01]  /*1ae00*/  @!P3 ST.E.64 desc[UR38][R6.64], R130 ;  /* 0x000000820600b985 */ /* 0x0005e2000c101b26 */
[----:B------:R-:W-:Y:S02]  /*1ae10*/  SHF.R.S32.HI R15, RZ, 0x1f, R15 ;  /* 0x0000001fff0f7819 */ /* 0x000fe4000001140f */
[----:B0-----:R-:W-:-:S02]  /*1ae20*/  @!P1 LEA R8, P5, R3, R14, 0x2 ;  /* 0x0000000e03089211 */ /* 0x001fc400078a10ff */
[----:B------:R-:W-:Y:S02]  /*1ae30*/  SHF.R.S32.HI R25, RZ, 0x1f, R25 ;  /* 0x0000001fff197819 */ /* 0x000fe40000011419 */
[----:B------:R-:W-:Y:S01]  /*1ae40*/  @!P1 LEA.HI.X R9, R3, R10, R15, 0x2, P5 ;  /* 0x0000000a03099211 */ /* 0x000fe200028f140f */
[----:B------:R-:W-:Y:S01]  /*1ae50*/  VIADD R15, R205, 0xe8 ;  /* 0x000000e8cd0f7836 */ /* 0x000fe20000000000 */
[CC--:B-1----:R-:W-:Y:S02]  /*1ae60*/  @!P4 LEA R12, P3, R24.reuse, R14.reuse, 0x2 ;  /* 0x0000000e180cc211 */ /* 0x0c2fe400078610ff */
[----:B---3--:R-:W-:Y:S01]  /*1ae70*/  @!P2 LEA R20, P5, R11, R14, 0x2 ;  /* 0x0000000e0b14a211 */ /* 0x008fe200078a10ff */
[----:B------:R2:W-:Y:S01]  /*1ae80*/  @!P1 ST.E.64 desc[UR38][R8.64], R134 ;  /* 0x0000008608009985 */ /* 0x0005e2000c101b26 */
[----:B------:R-:W-:Y:S02]  /*1ae90*/  SHF.R.S32.HI R15, RZ, 0x1f, R15 ;  /* 0x0000001fff0f7819 */ /* 0x000fe4000001140f */
[----:B------:R-:W-:-:S02]  /*1aea0*/  @!P4 LEA.HI.X R13, R24, R10, R25, 0x2, P3 ;  /* 0x0000000a180dc211 */ /* 0x000fc400018f1419 */
[----:B------:R-:W-:Y:S02]  /*1aeb0*/  SHF.R.S32.HI R3, RZ, 0x1f, R237 ;  /* 0x0000001fff037819 */ /* 0x000fe400000114ed */
[----:B------:R-:W-:Y:S01]  /*1aec0*/  @!P0 LEA R24, P3, R237, R14, 0x2 ;  /* 0x0000000eed188211 */ /* 0x000fe200078610ff */
[----:B------:R2:W-:Y:S01]  /*1aed0*/  @!P4 ST.E.64 desc[UR38][R12.64], R138 ;  /* 0x0000008a0c00c985 */ /* 0x0005e2000c101b26 */
[-C--:B------:R-:W-:Y:S02]  /*1aee0*/  @!P2 LEA.HI.X R21, R11, R10.reuse, R15, 0x2, P5 ;  /* 0x0000000a0b15a211 */ /* 0x080fe400028f140f */
        /* <DEDUP_REMOVED lines=10> */
.L_x_11870:
        /* <DEDUP_REMOVED lines=27> */
.L_x_11888:
        /* <DEDUP_REMOVED lines=26> */
[----:B------:R-:W-:Y:S02]  /*1b2e0*/  IMAD R13, R12, R28, R13 ;  /* 0x0000001c0c0d7224 */ /* 0x000fe400078e020d */
[----:B---3--:R-:W-:Y:S01]  /*1b2f0*/  @P1 IMAD.HI.U32 R0, R29, R0, RZ ;  /* 0x000000001d001227 */ /* 0x008fe200078e00ff */
[----:B------:R-:W1:Y:S03]  /*1b300*/  @!P0 LDC R5, c[0x0][0xb54] ;  /* 0x0002d500ff058b82 */ /* 0x000e660000000800 */
        /* <DEDUP_REMOVED lines=15> */
[----:B--2---:R-:W-:Y:S01]  /*1b400*/  IMAD R0, R7, R11, RZ ;  /* 0x0000000b07007224 */ /* 0x004fe200078e02ff */
        /* <DEDUP_REMOVED lines=8> */
.L_x_11890:
[----:B------:R-:W-:Y:S05]  /*1b490*/  BSYNC B1 ;  /* 0x0000000000017941 */ /* 0x000fea0003800000 */
.L_x_11889:
[----:B------:R-:W-:Y:S05]  /*1b4a0*/  @P2 BRA `(.L_x_11883) ;  /* 0x00000008008c2947 */ /* 0x000fea0003800000 */
[----:B------:R-:W1:Y:S01]  /*1b4b0*/  S2R R0, SR_TID.X ;  /* 0x0000000000007919 */ /* 0x000e620000002100 */
[----:B------:R-:W4:Y:S01]  /*1b4c0*/  LDC R21, c[0x0][0xbe8] ;  /* 0x0002fa00ff157b82 */ /* 0x000f220000000800 */
[----:B------:R-:W-:Y:S01]  /*1b4d0*/  ULDC.64 UR4, c[0x0][0xaa0] ;  /* 0x0002a80000047ab9 */ /* 0x000fe20000000a00 */
[----:B------:R-:W-:Y:S01]  /*1b4e0*/  ULDC.64 UR6, c[0x0][0xaf0] ;  /* 0x0002bc0000067ab9 */ /* 0x000fe20000000a00 */
[----:B----4-:R-:W-:Y:S01]  /*1b4f0*/  ISETP.NE.AND P0, PT, R21, 0x1, PT ;  /* 0x000000011500780c */ /* 0x010fe20003f05270 */
[----:B-1----:R-:W-:Y:S02]  /*1b500*/  VIADD R6, R0, 0xffffff80 ;  /* 0xffffff8000067836 */ /* 0x002fe40000000000 */
[----:B------:R-:W-:-:S03]  /*1b510*/  IMAD R0, R26, UR4, RZ ;  /* 0x000000041a007c24 */ /* 0x000fc6000f8e02ff */
[----:B0-----:R-:W-:-:S07]  /*1b520*/  SHF.R.S32.HI R5, RZ, 0x1f, R6 ;  /* 0x0000001fff057819 */ /* 0x001fce0000011406 */
[----:B------:R-:W0:Y:S01]  /*1b530*/  @P0 LDC R8, c[0x0][0xbec] ;  /* 0x0002fb00ff080b82 */ /* 0x000e220000000800 */
[----:B------:R-:W-:Y:S01]  /*1b540*/  IMAD R7, R3, UR5, R0 ;  /* 0x0000000503077c24 */ /* 0x000fe2000f8e0200 */
[----:B------:R-:W-:Y:S01]  /*1b550*/  LEA.HI R9, R5, R6, RZ, 0x3 ;  /* 0x0000000605097211 */ /* 0x000fe200078f18ff */
[----:B------:R-:W-:Y:S01]  /*1b560*/  IMAD.WIDE.U32 R4, R3, UR4, RZ ;  /* 0x0000000403047c25 */ /* 0x000fe2000f8e00ff */
[----:B------:R-:W-:Y:S02]  /*1b570*/  ULDC.64 UR4, c[0x0][0xae8] ;  /* 0x0002ba0000047ab9 */ /* 0x000fe40000000a00 */
[----:B------:R-:W-:Y:S02]  /*1b580*/  LOP3.LUT R13, R9, 0xfffffff8, RZ, 0xc0, !PT ;  /* 0xfffffff8090d7812 */ /* 0x000fe400078ec0ff */
[----:B------:R-:W1:Y:S01]  /*1b590*/  @P0 LDC R11, c[0x0][0xbf0] ;  /* 0x0002fc00ff0b0b82 */ /* 0x000e620000000800 */
[----:B------:R-:W-:Y:S01]  /*1b5a0*/  SHF.R.S32.HI R10, RZ, 0x3, R9 ;  /* 0x00000003ff0a7819 */ /* 0x000fe20000011409 */
[----:B------:R-:W-:-:S02]  /*1b5b0*/  IMAD.IADD R5, R5, 0x1, R7 ;  /* 0x0000000105057824 */ /* 0x000fc400078e0207 */
[----:B------:R-:W-:Y:S02]  /*1b5c0*/  IMAD.IADD R0, R6, 0x1, -R13 ;  /* 0x0000000106007824 */ /* 0x000fe400078e0a0d */
[----:B------:R-:W-:-:S04]  /*1b5d0*/  IMAD.WIDE.U32 R4, R224, UR4, R4 ;  /* 0x00000004e0047c25 */ /* 0x000fc8000f8e0004 */
[----:B------:R-:W-:Y:S02]  /*1b5e0*/  IMAD R0, R0, 0x20, R10 ;  /* 0x0000002000007824 */ /* 0x000fe400078e020a */
[----:B------:R-:W-:Y:S01]  /*1b5f0*/  IMAD R5, R224, UR5, R5 ;  /* 0x00000005e0057c24 */ /* 0x000fe2000f8e0205 */
[----:B------:R-:W-:Y:S01]  /*1b600*/  ULDC.64 UR4, c[0x0][0xae0] ;  /* 0x0002b80000047ab9 */ /* 0x000fe20000000a00 */
[----:B------:R-:W-:Y:S02]  /*1b610*/  IMAD.IADD R9, R209, 0x1, R0 ;  /* 0x00000001d1097824 */ /* 0x000fe400078e0200 */
[----:B------:R-:W-:Y:S02]  /*1b620*/  IMAD R6, R28, UR6, RZ ;  /* 0x000000061c067c24 */ /* 0x000fe4000f8e02ff */
[----:B0-----:R-:W-:-:S04]  /*1b630*/  @P0 IMAD.HI.U32 R0, R9, R8, RZ ;  /* 0x0000000809000227 */ /* 0x001fc800078e00ff */
[----:B------:R-:W-:Y:S01]  /*1b640*/  IMAD.MOV.U32 R3, RZ, RZ, R9 ;  /* 0x000000ffff037224 */ /* 0x000fe200078e0009 */
[----:B-1----:R-:W-:Y:S01]  /*1b650*/  @P0 SHF.R.U32.HI R3, RZ, R11, R0 ;  /* 0x0000000bff030219 */ /* 0x002fe20000011600 */
[C---:B------:R-:W-:Y:S02]  /*1b660*/  IMAD R7, R27.reuse, UR7, R6 ;  /* 0x000000071b077c24 */ /* 0x040fe4000f8e0206 */
[----:B------:R-:W-:Y:S01]  /*1b670*/  IMAD.WIDE.U32 R4, R27, UR6, R4 ;  /* 0x000000061b047c25 */ /* 0x000fe2000f8e0004 */
[----:B------:R-:W-:-:S03]  /*1b680*/  SHF.R.S32.HI R0, RZ, 0x1f, R3 ;  /* 0x0000001fff007819 */ /* 0x000fc60000011403 */
[----:B------:R-:W-:Y:S02]  /*1b690*/  IMAD.MOV R6, RZ, RZ, -R3 ;  /* 0x000000ffff067224 */ /* 0x000fe400078e0a03 */
[----:B------:R-:W-:Y:S02]  /*1b6a0*/  IMAD.IADD R5, R5, 0x1, R7 ;  /* 0x0000000105057824 */ /* 0x000fe400078e0207 */
[----:B------:R-:W-:Y:S02]  /*1b6b0*/  IMAD R0, R0, UR4, RZ ;  /* 0x0000000400007c24 */ /* 0x000fe4000f8e02ff */
[----:B------:R-:W-:Y:S02]  /*1b6c0*/  IMAD R7, R21, R6, R9 ;  /* 0x0000000615077224 */ /* 0x000fe400078e0209 */
[----:B------:R-:W-:-:S04]  /*1b6d0*/  IMAD.WIDE.U32 R4, R3, UR4, R4 ;  /* 0x0000000403047c25 */ /* 0x000fc8000f8e0004 */
        /* <DEDUP_REMOVED lines=9> */
[----:B------:R-:W-:Y:S02]  /*1b770*/  SHF.R.S32.HI R7, RZ, 0x1f, R6 ;  /* 0x0000001fff077819 */ /* 0x000fe40000011406 */
[----:B------:R-:W-:Y:S01]  /*1b780*/  IMAD.IADD R3, R5, 0x1, R3 ;  /* 0x0000000105037824 */ /* 0x000fe200078e0203 */
[----:B------:R-:W-:Y:S01]  /*1b790*/  LEA R0, P0, R4, UR4, 0x1 ;  /* 0x0000000404007c11 */ /* 0x000fe2000f8008ff */
[----:B------:R-:W-:-:S03]  /*1b7a0*/  UMOV UR4, 0xffffffff ;  /* 0xffffffff00047882 */ /* 0x000fc60000000000 */
[----:B------:R-:W-:Y:S01]  /*1b7b0*/  LEA.HI.X R4, R4, UR5, R3, 0x1, P0 ;  /* 0x0000000504047c11 */ /* 0x000fe200080f0c03 */
[----:B------:R-:W-:Y:S08]  /*1b7c0*/  BRA.DIV UR4, `(.L_x_11891) ;  /* 0x000000aa04447947 */ /* 0x000ff0000b800000 */
[----:B------:R0:W1:Y:S04]  /*1b7d0*/  SHFL.IDX PT, R3, R4, RZ, 0x181f ;  /* 0x00181fff04037589 */ /* 0x00006800000e0000 */
[----:B------:R0:W4:Y:S02]  /*1b7e0*/  SHFL.IDX PT, R14, R0, RZ, 0x181f ;  /* 0x00181fff000e7589 */ /* 0x00012400000e0000 */
.L_x_12137:
[----:B------:R-:W-:Y:S01]  /*1b7f0*/  IMAD R20, R20, R21, RZ ;  /* 0x0000001514147224 */ /* 0x000fe200078e02ff */
[----:B------:R-:W-:Y:S01]  /*1b800*/  BSSY B1, `(.L_x_11892) ;  /* 0x0000018000017945 */ /* 0x000fe20003800000 */
[----:B------:R-:W-:-:S05]  /*1b810*/  IMAD.IADD R209, R10, 0x1, R209 ;  /* 0x000000010ad17824 */ /* 0x000fca00078e02d1 */
        /* <DEDUP_REMOVED lines=10> */
[CC--:B------:R-:W-:Y:S02]  /*1b8c0*/  @!P2 LEA R10, P4, R223.reuse, R14.reuse, 0x1 ;  /* 0x0000000edf0aa211 */ /* 0x0c0fe400078808ff */
[-C--:B-1----:R-:W-:Y:S02]  /*1b8d0*/  @!P3 LEA.HI.X R9, R208, R3.reuse, R5, 0x1, P5 ;  /* 0x00000003d009b211 */ /* 0x082fe400028f0c05 */
        /* <DEDUP_REMOVED lines=10> */
.L_x_11893:
[----:B------:R-:W-:Y:S05]  /*1b980*/  BSYNC B1 ;  /* 0x0000000000017941 */ /* 0x000fea0003800000 */
.L_x_11892:
[----:B------:R-:W-:-:S03]  /*1b990*/  UMOV UR4, 0xffffffff ;  /* 0xffffffff00047882 */ /* 0x000fc60000000000 */
[----:B------:R-:W-:Y:S05]  /*1b9a0*/  BRA.DIV UR4, `(.L_x_11894) ;  /* 0x000000aa04007947 */ /* 0x000fea000b800000 */
[----:B-1----:R1:W0:Y:S04]  /*1b9b0*/  SHFL.IDX PT, R3, R4, 0x1, 0x181f ;  /* 0x00381f0004037f89 */ /* 0x00222800000e0000 */
[----:B----4-:R1:W4:Y:S02]  /*1b9c0*/  SHFL.IDX PT, R14, R0, 0x1, 0x181f ;  /* 0x00381f00000e7f89 */ /* 0x01032400000e0000 */
.L_x_12141:
        /* <DEDUP_REMOVED lines=12> */
[CC--:B----4-:R-:W-:Y:S02]  /*1ba90*/  @!P3 LEA R8, P5, R208.reuse, R14.reuse, 0x1 ;  /* 0x0000000ed008b211 */ /* 0x0d0fe400078a08ff */
[CC--:B------:R-:W-:Y:S02]  /*1baa0*/  @!P2 LEA R10, P4, R223.reuse, R14.reuse, 0x1 ;  /* 0x0000000edf0aa211 */ /* 0x0c0fe400078808ff */
[-C--:B0-----:R-:W-:Y:S02]  /*1bab0*/  @!P3 LEA.HI.X R9, R208, R3.reuse, R12, 0x1, P5 ;  /* 0x00000003d009b211 */ /* 0x081fe400028f0c0c */
[-C--:B------:R-:W-:Y:S02]  /*1bac0*/  @!P1 LEA R12, P5, R222, R14.reuse, 0x1 ;  /* 0x0000000ede0c9211 */ /* 0x080fe400078a08ff */
        /* <DEDUP_REMOVED lines=8> */
.L_x_11896:
[----:B------:R-:W-:Y:S05]  /*1bb50*/  BSYNC B1 ;  /* 0x0000000000017941 */ /* 0x000fea0003800000 */
.L_x_11895:
[----:B------:R-:W-:-:S03]  /*1bb60*/  UMOV UR4, 0xffffffff ;  /* 0xffffffff00047882 */ /* 0x000fc60000000000 */
[----:B------:R-:W-:Y:S05]  /*1bb70*/  BRA.DIV UR4, `(.L_x_11897) ;  /* 0x000000a604d47947 */ /* 0x000fea000b800000 */
[----:B0-----:R0:W0:Y:S04]  /*1bb80*/  SHFL.IDX PT, R3, R4, 0x2, 0x181f ;  /* 0x00581f0004037f89 */ /* 0x00102800000e0000 */
[----:B----4-:R4:W0:Y:S02]  /*1bb90*/  SHFL.IDX PT, R14, R0, 0x2, 0x181f ;  /* 0x00581f00000e7f89 */ /* 0x01082400000e0000 */
.L_x_12145:
        /* <DEDUP_REMOVED lines=12> */
[CC--:B0-----:R-:W-:Y:S02]  /*1bc60*/  @!P3 LEA R8, P5, R208.reuse, R14.reuse, 0x1 ;  /* 0x0000000ed008b211 */ /* 0x0c1fe400078a08ff */
[CC--:B------:R-:W-:Y:S02]  /*1bc70*/  @!P2 LEA R10, P4, R223.reuse, R14.reuse, 0x1 ;  /* 0x0000000edf0aa211 */ /* 0x0c0fe400078808ff */
[-C--:B------:R-:W-:Y:S02]  /*1bc80*/  @!P3 LEA.HI.X R9, R208, R3.reuse, R12, 0x1, P5 ;  /* 0x00000003d009b211 */ /* 0x080fe400028f0c0c */
        /* <DEDUP_REMOVED lines=9> */
.L_x_11899:
[----:B------:R-:W-:Y:S05]  /*1bd20*/  BSYNC B1 ;  /* 0x0000000000017941 */ /* 0x000fea0003800000 */
.L_x_11898:
[----:B------:R-:W-:-:S03]  /*1bd30*/  UMOV UR4, 0xffffffff ;  /* 0xffffffff00047882 */ /* 0x000fc60000000000 */
[----:B------:R-:W-:Y:S05]  /*1bd40*/  BRA.DIV UR4, `(.L_x_11900) ;  /* 0x000000a604a87947 */ /* 0x000fea000b800000 */
[----:B0-----:R0:W0:Y:S04]  /*1bd50*/  SHFL.IDX PT, R3, R4, 0x3, 0x181f ;  /* 0x00781f0004037f89 */ /* 0x00102800000e0000 */
[----:B------:R0:W0:Y:S02]  /*1bd60*/  SHFL.IDX PT, R14, R0, 0x3, 0x181f ;  /* 0x00781f00000e7f89 */ /* 0x00002400000e0000 */
.L_x_12149:
        /* <DEDUP_REMOVED lines=11> */
[CC--:B------:R-:W-:Y:S02]  /*1be20*/  @!P3 LEA R4, P5, R208.reuse, R14.reuse, 0x1 ;  /* 0x0000000ed004b211 */ /* 0x0c0fe400078a08ff */
        /* <DEDUP_REMOVED lines=11> */
.L_x_11883:
[----:B------:R-:W-:Y:S05]  /*1bee0*/  BSYNC B0 ;  /* 0x0000000000007941 */ /* 0x000fea0003800000 */
.L_x_11869:
[----:B------:R-:W-:Y:S02]  /*1bef0*/  ULDC UR4, c[0x0][0xc3c] ;  /* 0x00030f0000047ab9 */ /* 0x000fe40000000800 */
[----:B---3--:R-:W-:-:S13]  /*1bf00*/  ISETP.GE.AND P0, PT, R155, UR4, PT ;  /* 0x000000049b007c0c */ /* 0x008fda000bf06270 */
[----:B------:R-:W-:Y:S05]  /*1bf10*/  @!P0 BRA `(.L_x_11901) ;  /* 0xfffffe54002c8947 */ /* 0x000fea000383ffff */
[----:B------:R-:W-:Y:S05]  /*1bf20*/  BRA `(.L_x_11682) ;  /* 0x0000008c00507947 */ /* 0x000fea0003800000 */
.L_x_11680:
        /* <DEDUP_REMOVED lines=18> */
.L_x_11902:
        /* <DEDUP_REMOVED lines=43> */
.L_x_11906:
        /* <DEDUP_REMOVED lines=39> */
.L_x_11904:
        /* <DEDUP_REMOVED lines=12> */
.L_x_11907:
        /* <DEDUP_REMOVED lines=63> */
.L_x_11908:
        /* <DEDUP_REMOVED lines=61> */
.L_x_11909:
[----:B01----:R-:W-:-:S05]  /*1cdf0*/  LOP3.LUT R3, RZ, R2, RZ, 0x33, !PT ;  /* 0x00000002ff037212 */ /* 0x003fca00078e33ff */
[----:B------:R-:W-:-:S05]  /*1ce00*/  IMAD.IADD R2, R4, 0x1, R3 ;  /* 0x0000000104027824 */ /* 0x000fca00078e0203 */
[----:B------:R1:W-:Y:S01]  /*1ce10*/  STL [R1+0x4], R2 ;  /* 0x0000040201007387 */ /* 0x0003e20000100800 */
[----:B------:R-:W-:Y:S05]  /*1ce20*/  BRA `(.L_x_11910) ;  /* 0x0000000000107947 */ /* 0x000fea0003800000 */
.L_x_11905:
[----:B------:R-:W-:Y:S01]  /*1ce30*/  IMAD.U32 R2, RZ, RZ, UR6 ;  /* 0x00000006ff027e24 */ /* 0x000fe2000f8e00ff */
[----:B------:R0:W-:Y:S04]  /*1ce40*/  STL [R1+0x4], RZ ;  /* 0x000004ff01007387 */ /* 0x0001e80000100800 */
[----:B------:R0:W-:Y:S04]  /*1ce50*/  STL [R1+0x8], RZ ;  /* 0x000008ff01007387 */ /* 0x0001e80000100800 */
[----:B------:R0:W-:Y:S02]  /*1ce60*/  STL [R1], R2 ;  /* 0x0000000201007387 */ /* 0x0001e40000100800 */
.L_x_11910:
        /* <DEDUP_REMOVED lines=10> */
.L_x_11903:
        /* <DEDUP_REMOVED lines=32> */
.L_x_12071:
[----:B--2---:R-:W2:Y:S01]  /*1d110*/  LDL R14, [R1+0xc] ;  /* 0x00000c00010e7983 */ /* 0x004ea20000100800 */
        /* <DEDUP_REMOVED lines=55> */
.L_x_11912:
        /* <DEDUP_REMOVED lines=16> */
.L_x_11913:
[----:B------:R-:W-:Y:S05]  /*1d590*/  @!P1 BRA `(.L_x_11914) ;  /* 0x00000000000c9947 */ /* 0x000fea0003800000 */
[----:B------:R-:W2:Y:S04]  /*1d5a0*/  LDG.E R7, desc[UR38][R4.64] ;  /* 0x0000002604077981 */ /* 0x000ea8000c1e1900 */
[----:B------:R-:W2:Y:S02]  /*1d5b0*/  LDG.E R4, desc[UR38][R4.64+0x4] ;  /* 0x0000042604047981 */ /* 0x000ea4000c1e1900 */
[----:B--2---:R-:W-:-:S07]  /*1d5c0*/  IMAD.IADD R7, R4, 0x1, -R7 ;  /* 0x0000000104077824 */ /* 0x004fce00078e0a07 */
.L_x_11914:
        /* <DEDUP_REMOVED lines=37> */
.L_x_11917:
[----:B------:R-:W-:-:S13]  /*1d820*/  ISETP.NE.AND P0, PT, R3, 0x1, PT ;  /* 0x000000010300780c */ /* 0x000fda0003f05270 */
[----:B------:R-:W1:Y:S02]  /*1d830*/  @P0 LDC.64 R4, c[0x0][0x9e8] ;  /* 0x00027a00ff040b82 */ /* 0x000e640000000a00 */
[----:B-1----:R-:W-:-:S05]  /*1d840*/  @P0 IMAD.HI.U32 R4, R2, R4, RZ ;  /* 0x0000000402040227 */ /* 0x002fca00078e00ff */
[----:B------:R-:W-:-:S07]  /*1d850*/  @P0 SHF.R.U32.HI R2, RZ, R5, R4 ;  /* 0x00000005ff020219 */ /* 0x000fce0000011604 */
.L_x_11918:
[----:B------:R-:W-:Y:S05]  /*1d860*/  BSYNC B0 ;  /* 0x0000000000007941 */ /* 0x000fea0003800000 */
.L_x_11916:
[----:B------:R-:W-:-:S05]  /*1d870*/  IMAD R2, R2, R3, R3 ;  /* 0x0000000302027224 */ /* 0x000fca00078e0203 */
[----:B------:R-:W-:-:S07]  /*1d880*/  VIMNMX R8, R8, R2, PT ;  /* 0x0000000208087248 */ /* 0x000fce0003fe0100 */
.L_x_11915:
[----:B------:R-:W1:Y:S01]  /*1d890*/  @P1 LDC R4, c[0x0][0x44c] ;  /* 0x00011300ff041b82 */ /* 0x000e620000000800 */
[----:B------:R-:W-:Y:S01]  /*1d8a0*/  VIADD R8, R8, 0x5f ;  /* 0x0000005f08087836 */ /* 0x000fe20000000000 */
[----:B------:R-:W-:Y:S01]  /*1d8b0*/  ULDC UR4, c[0x0][0x9dc] ;  /* 0x0002770000047ab9 */ /* 0x000fe20000000800 */
[----:B------:R-:W-:Y:S02]  /*1d8c0*/  IMAD.MOV.U32 R2, RZ, RZ, R13 ;  /* 0x000000ffff027224 */ /* 0x000fe400078e000d */
[----:B------:R-:W-:-:S03]  /*1d8d0*/  IMAD.HI R8, R8, 0x2aaaaaab, RZ ;  /* 0x2aaaaaab08087827 */ /* 0x000fc600078e02ff */
[----:B------:R-:W2:Y:S01]  /*1d8e0*/  @P1 LDC R5, c[0x0][0x450] ;  /* 0x00011400ff051b82 */ /* 0x000ea20000000800 */
[----:B------:R-:W-:Y:S02]  /*1d8f0*/  IMAD.IADD R17, R6, 0x1, -R15 ;  /* 0x0000000106117824 */ /* 0x000fe400078e0a0f */
[----:B-1----:R-:W-:-:S05]  /*1d900*/  @P1 IMAD.HI.U32 R4, R13, R4, RZ ;  /* 0x000000040d041227 */ /* 0x002fca00078e00ff */
[----:B--2---:R-:W-:Y:S02]  /*1d910*/  @P1 SHF.R.U32.HI R2, RZ, R5, R4 ;  /* 0x00000005ff021219 */ /* 0x004fe40000011604 */
[----:B------:R-:W-:-:S03]  /*1d920*/  SHF.R.U32.HI R4, RZ, 0x1f, R8 ;  /* 0x0000001fff047819 */ /* 0x000fc60000011608 */
[----:B------:R-:W-:Y:S01]  /*1d930*/  IMAD.IADD R2, R17, 0x1, R2 ;  /* 0x0000000111027824 */ /* 0x000fe200078e0202 */
[----:B------:R-:W-:-:S03]  /*1d940*/  LEA.HI.SX32 R8, R8, R4, 0x1c ;  /* 0x0000000408087211 */ /* 0x000fc600078fe2ff */
[----:B------:R-:W-:Y:S01]  /*1d950*/  VIADD R6, R2, -UR4 ;  /* 0x8000000402067c36 */ /* 0x000fe20008000000 */
        /* <DEDUP_REMOVED lines=12> */
.L_x_11921:
[----:B------:R-:W-:-:S13]  /*1da20*/  ISETP.NE.AND P0, PT, R3, 0x1, PT ;  /* 0x000000010300780c */ /* 0x000fda0003f05270 */
[----:B------:R-:W1:Y:S02]  /*1da30*/  @P0 LDC.64 R4, c[0x0][0x9e8] ;  /* 0x00027a00ff040b82 */ /* 0x000e640000000a00 */
[----:B-1----:R-:W-:-:S05]  /*1da40*/  @P0 IMAD.HI.U32 R4, R2, R4, RZ ;  /* 0x0000000402040227 */ /* 0x002fca00078e00ff */
[----:B------:R-:W-:-:S07]  /*1da50*/  @P0 SHF.R.U32.HI R2, RZ, R5, R4 ;  /* 0x00000005ff020219 */ /* 0x000fce0000011604 */
.L_x_11922:
[----:B------:R-:W-:Y:S05]  /*1da60*/  BSYNC B0 ;  /* 0x0000000000007941 */ /* 0x000fea0003800000 */
.L_x_11920:
[----:B------:R-:W-:-:S05]  /*1da70*/  IMAD R2, R2, R3, RZ ;  /* 0x0000000302027224 */ /* 0x000fca00078e02ff */
[----:B------:R-:W-:-:S07]  /*1da80*/  VIMNMX R6, R6, R2, !PT ;  /* 0x0000000206067248 */ /* 0x000fce0007fe0100 */
.L_x_11919:
        /* <DEDUP_REMOVED lines=41> */
.L_x_11924:
[----:B------:R-:W-:Y:S05]  /*1dd20*/  BSYNC B0 ;  /* 0x0000000000007941 */ /* 0x000fea0003800000 */
.L_x_11923:
[-C--:B------:R-:W-:Y:S01]  /*1dd30*/  IMAD R5, R13, R2.reuse, R5 ;  /* 0x000000020d057224 */ /* 0x080fe200078e0205 */
        /* <DEDUP_REMOVED lines=24> */
.L_x_12152:
[----:B--2---:R-:W-:Y:S02]  /*1dec0*/  ISETP.NE.AND P0, PT, R14, RZ, PT ;  /* 0x000000ff0e00720c */ /* 0x004fe40003f05270 */
[----:B------:R-:W-:-:S11]  /*1ded0*/  PLOP3.LUT P6, PT, PT, PT, PT, 0x8, 0x0 ;  /* 0x000000000000781c */ /* 0x000fd60003fce170 */
[----:B------:R-:W-:Y:S05]  /*1dee0*/  @P0 BRA `(.L_x_11928) ;  /* 0x00000000000c0947 */ /* 0x000fea0003800000 */
[----:B------:R-:W-:-:S03]  /*1def0*/  UMOV UR4, 0xffffffff ;  /* 0xffffffff00047882 */ /* 0x000fc60000000000 */
[----:B------:R-:W-:Y:S05]  /*1df00*/  BRA.DIV UR4, `(.L_x_11929) ;  /* 0x0000008604b47947 */ /* 0x000fea000b800000 */
[----:B------:R-:W-:-:S13]  /*1df10*/  ELECT P6, URZ, PT ;  /* 0x00000000003f782f */ /* 0x000fda00038c0000 */
.L_x_11928:
        /* <DEDUP_REMOVED lines=9> */
.L_x_12155:
[----:B------:R-:W-:Y:S05]  /*1dfb0*/  BSYNC B1 ;  /* 0x0000000000017941 */ /* 0x000fea0003800000 */
.L_x_11930:
        /* <DEDUP_REMOVED lines=12> */
.L_x_12156:
[----:B------:R-:W-:Y:S05]  /*1e080*/  BSYNC B2 ;  /* 0x0000000000027941 */ /* 0x000fea0003800000 */
.L_x_11934:
        /* <DEDUP_REMOVED lines=9> */
.L_x_11937:
[----:B------:R-:W-:Y:S05]  /*1e120*/  BSYNC B2 ;  /* 0x0000000000027941 */ /* 0x000fea0003800000 */
.L_x_11936:
        /* <DEDUP_REMOVED lines=13> */
.L_x_11938:
        /* <DEDUP_REMOVED lines=13> */
.L_x_12157:
[----:B------:R-:W-:Y:S05]  /*1e2d0*/  BSYNC B2 ;  /* 0x0000000000027941 */ /* 0x000fea0003800000 */
.L_x_11939:
        /* <DEDUP_REMOVED lines=11> */
.L_x_11942:
[----:B------:R-:W-:Y:S05]  /*1e390*/  BSYNC B2 ;  /* 0x0000000000027941 */ /* 0x000fea0003800000 */
.L_x_11941:
        /* <DEDUP_REMOVED lines=10> */
.L_x_11943:
        /* <DEDUP_REMOVED lines=15> */
.L_x_11944:
        /* <DEDUP_REMOVED lines=15> */
.L_x_11945:
        /* <DEDUP_REMOVED lines=15> */
.L_x_11946:
        /* <DEDUP_REMOVED lines=10> */
.L_x_11933:
[----:B------:R-:W-:Y:S05]  /*1e7b0*/  BSYNC B1 ;  /* 0x0000000000017941 */ /* 0x000fea0003800000 */
.L_x_11932:
        /* <DEDUP_REMOVED lines=13> */
.L_x_11962:
        /* <DEDUP_REMOVED lines=13> */
.L_x_12158:
[----:B------:R-:W-:Y:S05]  /*1e960*/  BSYNC B2 ;  /* 0x0000000000027941 */ /* 0x000fea0003800000 */
.L_x_11949:
        /* <DEDUP_REMOVED lines=9> */
.L_x_11952:
[----:B------:R-:W-:Y:S05]  /*1ea00*/  BSYNC B2 ;  /* 0x0000000000027941 */ /* 0x000fea0003800000 */
.L_x_11951:
        /* <DEDUP_REMOVED lines=12> */
.L_x_11953:
        /* <DEDUP_REMOVED lines=13> */
.L_x_12159:
[----:B------:R-:W-:Y:S05]  /*1eba0*/  BSYNC B2 ;  /* 0x0000000000027941 */ /* 0x000fea0003800000 */
.L_x_11954:
        /* <DEDUP_REMOVED lines=11> */
.L_x_11957:
[----:B------:R-:W-:Y:S05]  /*1ec60*/  BSYNC B2 ;  /* 0x0000000000027941 */ /* 0x000fea0003800000 */
.L_x_11956:
        /* <DEDUP_REMOVED lines=10> */
.L_x_11958:
        /* <DEDUP_REMOVED lines=15> */
.L_x_11959:
        /* <DEDUP_REMOVED lines=15> */
.L_x_11960:
        /* <DEDUP_REMOVED lines=15> */
.L_x_11961:
        /* <DEDUP_REMOVED lines=10> */
.L_x_11948:
[----:B------:R-:W-:Y:S05]  /*1f080*/  BSYNC B1 ;  /* 0x0000000000017941 */ /* 0x000fea0003800000 */
.L_x_11947:
        /* <DEDUP_REMOVED lines=12> */
.L_x_11926:
[----:B------:R-:W-:Y:S05]  /*1f150*/  BSYNC B0 ;  /* 0x0000000000007941 */ /* 0x000fea0003800000 */
.L_x_11925:
        /* <DEDUP_REMOVED lines=26> */
.L_x_11965:
[----:B------:R-:W-:-:S13]  /*1f300*/  ISETP.NE.AND P0, PT, R3, 0x1, PT ;  /* 0x000000010300780c */ /* 0x000fda0003f05270 */
[----:B-1----:R-:W1:Y:S02]  /*1f310*/  @P0 LDC.64 R6, c[0x0][0x9e8] ;  /* 0x00027a00ff060b82 */ /* 0x002e640000000a00 */
[----:B-1----:R-:W-:-:S05]  /*1f320*/  @P0 IMAD.HI.U32 R6, R5, R6, RZ ;  /* 0x0000000605060227 */ /* 0x002fca00078e00ff */
[----:B------:R-:W-:-:S07]  /*1f330*/  @P0 SHF.R.U32.HI R5, RZ, R7, R6 ;  /* 0x00000007ff050219 */ /* 0x000fce0000011606 */
.L_x_11966:
[----:B------:R-:W-:Y:S05]  /*1f340*/  BSYNC B0 ;  /* 0x0000000000007941 */ /* 0x000fea0003800000 */
.L_x_11964:
[----:B------:R-:W-:-:S05]  /*1f350*/  IMAD R5, R5, R3, R3 ;  /* 0x0000000305057224 */ /* 0x000fca00078e0203 */
[----:B------:R-:W-:-:S07]  /*1f360*/  VIMNMX R2, R2, R5, PT ;  /* 0x0000000502027248 */ /* 0x000fce0003fe0100 */
.L_x_11963:
[----:B------:R-:W2:Y:S01]  /*1f370*/  LDL R7, [R1+0x5c] ;  /* 0x00005c0001077983 */ /* 0x000ea20000100800 */
[----:B------:R-:W3:Y:S01]  /*1f380*/  @P1 LDC R0, c[0x0][0x44c] ;  /* 0x00011300ff001b82 */ /* 0x000ee20000000800 */
[----:B------:R-:W-:Y:S01]  /*1f390*/  VIADD R2, R2, 0x5f ;  /* 0x0000005f02027836 */ /* 0x000fe20000000000 */
[----:B------:R-:W-:Y:S01]  /*1f3a0*/  ULDC UR4, c[0x0][0x9dc] ;  /* 0x0002770000047ab9 */ /* 0x000fe20000000800 */
[----:B------:R-:W-:Y:S02]  /*1f3b0*/  IMAD.MOV.U32 R5, RZ, RZ, R8 ;  /* 0x000000ffff057224 */ /* 0x000fe400078e0008 */
[----:B------:R-:W-:-:S03]  /*1f3c0*/  IMAD.HI R2, R2, 0x2aaaaaab, RZ ;  /* 0x2aaaaaab02027827 */ /* 0x000fc600078e02ff */
[----:B-1----:R-:W1:Y:S01]  /*1f3d0*/  @P1 LDC R6, c[0x0][0x450] ;  /* 0x00011400ff061b82 */ /* 0x002e620000000800 */
[----:B---3--:R-:W-:-:S05]  /*1f3e0*/  @P1 IMAD.HI.U32 R0, R8, R0, RZ ;  /* 0x0000000008001227 */ /* 0x008fca00078e00ff */
[----:B-1----:R-:W-:-:S05]  /*1f3f0*/  @P1 SHF.R.U32.HI R5, RZ, R6, R0 ;  /* 0x00000006ff051219 */ /* 0x002fca0000011600 */
        /* <DEDUP_REMOVED lines=17> */
.L_x_11969:
[----:B------:R-:W-:-:S13]  /*1f510*/  ISETP.NE.AND P0, PT, R3, 0x1, PT ;  /* 0x000000010300780c */ /* 0x000fda0003f05270 */
[----:B------:R-:W1:Y:S02]  /*1f520*/  @P0 LDC.64 R6, c[0x0][0x9e8] ;  /* 0x00027a00ff060b82 */ /* 0x000e640000000a00 */
[----:B-1----:R-:W-:-:S05]  /*1f530*/  @P0 IMAD.HI.U32 R6, R0, R6, RZ ;  /* 0x0000000600060227 */ /* 0x002fca00078e00ff */
[----:B------:R-:W-:-:S07]  /*1f540*/  @P0 SHF.R.U32.HI R0, RZ, R7, R6 ;  /* 0x00000007ff000219 */ /* 0x000fce0000011606 */
.L_x_11970:
[----:B------:R-:W-:Y:S05]  /*1f550*/  BSYNC B0 ;  /* 0x0000000000007941 */ /* 0x000fea0003800000 */
.L_x_11968:
[----:B------:R-:W-:-:S05]  /*1f560*/  IMAD R0, R0, R3, RZ ;  /* 0x0000000300007224 */ /* 0x000fca00078e02ff */
[----:B------:R-:W-:-:S07]  /*1f570*/  VIMNMX R2, R2, R0, !PT ;  /* 0x0000000002027248 */ /* 0x000fce0007fe0100 */
.L_x_11967:
        /* <DEDUP_REMOVED lines=39> */
.L_x_11972:
[----:B------:R-:W-:Y:S05]  /*1f7f0*/  BSYNC B0 ;  /* 0x0000000000007941 */ /* 0x000fea0003800000 */
.L_x_11971:
        /* <DEDUP_REMOVED lines=27> */
.L_x_11974:
        /* <DEDUP_REMOVED lines=20> */
.L_x_11977:
[----:B------:R-:W-:Y:S05]  /*1faf0*/  BSYNC B6 ;  /* 0x0000000000067941 */ /* 0x000fea0003800000 */
.L_x_11976:
        /* <DEDUP_REMOVED lines=20> */
.L_x_11980:
        /* <DEDUP_REMOVED lines=15> */
.L_x_11979:
[----:B------:R-:W-:Y:S05]  /*1fd30*/  BSYNC B6 ;  /* 0x0000000000067941 */ /* 0x000fea0003800000 */
.L_x_11978:
        /* <DEDUP_REMOVED lines=24> */
.L_x_12162:
        /* <DEDUP_REMOVED lines=9> */
.L_x_12165:
        /* <DEDUP_REMOVED lines=24> */
.L_x_11984:
[----:B------:R-:W4:Y:S04]  /*200d0*/  LDL R0, [R1+0x10] ;  /* 0x0000100001007983 */ /* 0x000f280000100800 */
[----:B---3--:R-:W3:Y:S01]  /*200e0*/  LDL R2, [R1+0x18] ;  /* 0x0000180001027983 */ /* 0x008ee20000100800 */
[----:B----4-:R-:W-:Y:S01]  /*200f0*/  IMAD R0, R0, 0x8, R19 ;  /* 0x0000000800007824 */ /* 0x010fe200078e0213 */
[----:B---3--:R-:W-:-:S04]  /*20100*/  SHF.L.U32 R2, R2, 0x1f, RZ ;  /* 0x0000001f02027819 */ /* 0x008fc800000006ff */
[----:B------:R-:W3:Y:S02]  /*20110*/  SYNCS.PHASECHK.TRANS64.TRYWAIT P0, [R0+URZ+0x22840], R2 ;  /* 0x02284002000075a7 */ /* 0x000ee4000800017f */
[----:B---3--:R-:W-:Y:S05]  /*20120*/  @!P0 BRA `(.L_x_11985) ;  /* 0x0000006800048947 */ /* 0x008fea0003800000 */
.L_x_12166:
        /* <DEDUP_REMOVED lines=11> */
.L_x_11986:
        /* <DEDUP_REMOVED lines=23> */
.L_x_11982:
        /* <DEDUP_REMOVED lines=31> */
.L_x_11988:
[----:B------:R-:W-:Y:S05]  /*20540*/  BSYNC B6 ;  /* 0x0000000000067941 */ /* 0x000fea0003800000 */
.L_x_11987:
        /* <DEDUP_REMOVED lines=131> */
.L_x_12183:
        /* <DEDUP_REMOVED lines=10> */
.L_x_11990:
        /* <DEDUP_REMOVED lines=18> */
.L_x_12184:
[----:B------:R-:W-:Y:S05]  /*20f40*/  BSYNC B0 ;  /* 0x0000000000007941 */ /* 0x000fea0003800000 */
.L_x_11991:
        /* <DEDUP_REMOVED lines=13> */
.L_x_12185:
[----:B------:R-:W-:Y:S05]  /*21020*/  BSYNC B1 ;  /* 0x0000000000017941 */ /* 0x000fea0003800000 */
.L_x_11995:
        /* <DEDUP_REMOVED lines=9> */
.L_x_11998:
[----:B------:R-:W-:Y:S05]  /*210c0*/  BSYNC B1 ;  /* 0x0000000000017941 */ /* 0x000fea0003800000 */
.L_x_11997:
        /* <DEDUP_REMOVED lines=13> */
.L_x_11999:
        /* <DEDUP_REMOVED lines=15> */
.L_x_12000:
        /* <DEDUP_REMOVED lines=15> */
.L_x_12001:
        /* <DEDUP_REMOVED lines=15> */
.L_x_12002:
        /* <DEDUP_REMOVED lines=10> */
.L_x_11994:
[----:B------:R-:W-:Y:S05]  /*21510*/  BSYNC B0 ;  /* 0x0000000000007941 */ /* 0x000fea0003800000 */
.L_x_11993:
        /* <DEDUP_REMOVED lines=61> */
.L_x_12009:
        /* <DEDUP_REMOVED lines=8> */
.L_x_12186:
[----:B------:R-:W-:Y:S05]  /*21970*/  BSYNC B3 ;  /* 0x0000000000037941 */ /* 0x000fea0003800000 */
.L_x_12010:
        /* <DEDUP_REMOVED lines=9> */
.L_x_12013:
[----:B------:R-:W-:Y:S05]  /*21a10*/  BSYNC B3 ;  /* 0x0000000000037941 */ /* 0x000fea0003800000 */
.L_x_12012:
        /* <DEDUP_REMOVED lines=13> */
.L_x_12014:
        /* <DEDUP_REMOVED lines=13> */
.L_x_12187:
[----:B------:R-:W-:Y:S05]  /*21bc0*/  BSYNC B3 ;  /* 0x0000000000037941 */ /* 0x000fea0003800000 */
.L_x_12015:
        /* <DEDUP_REMOVED lines=11> */
.L_x_12018:
[----:B------:R-:W-:Y:S05]  /*21c80*/  BSYNC B3 ;  /* 0x0000000000037941 */ /* 0x000fea0003800000 */
.L_x_12017:
        /* <DEDUP_REMOVED lines=10> */
.L_x_12019:
        /* <DEDUP_REMOVED lines=15> */
.L_x_12020:
        /* <DEDUP_REMOVED lines=15> */
.L_x_12021:
        /* <DEDUP_REMOVED lines=15> */
.L_x_12022:
        /* <DEDUP_REMOVED lines=10> */
.L_x_12008:
[----:B------:R-:W-:Y:S05]  /*220a0*/  BSYNC B1 ;  /* 0x0000000000017941 */ /* 0x000fea0003800000 */
.L_x_12007:
[----:B------:R-:W2:Y:S02]  /*220b0*/  LDL.LU R4, [R1+0x34] ;  /* 0x0000340001047983 */ /* 0x000ea40000300800 */
[----:B--2---:R-:W-:-:S07]  /*220c0*/  VIADD R0, R4, 0xfffffffd ;  /* 0xfffffffd04007836 */ /* 0x004fce0000000000 */
.L_x_12006:
[----:B------:R-:W-:Y:S05]  /*220d0*/  BSYNC B2 ;  /* 0x0000000000027941 */ /* 0x000fea0003800000 */
.L_x_12005:
[----:B------:R-:W-:-:S05]  /*220e0*/  VIADD R8, R8, 0xfffffffe ;  /* 0xfffffffe08087836 */ /* 0x000fca0000000000 */
[----:B------:R-:W-:-:S13]  /*220f0*/  ISETP.NE.AND P0, PT, R8, R5, PT ;  /* 0x000000050800720c */ /* 0x000fda0003f05270 */
[----:B------:R-:W-:Y:S05]  /*22100*/  @!P0 BRA `(.L_x_12004) ;  /* 0x0000001400008947 */ /* 0x000fea0003800000 */
.L_x_12055:
        /* <DEDUP_REMOVED lines=35> */
.L_x_12025:
        /* <DEDUP_REMOVED lines=8> */
.L_x_12188:
[----:B------:R-:W-:Y:S05]  /*223c0*/  BSYNC B2 ;  /* 0x0000000000027941 */ /* 0x000fea0003800000 */
.L_x_12026:
        /* <DEDUP_REMOVED lines=9> */
.L_x_12029:
[----:B------:R-:W-:Y:S05]  /*22460*/  BSYNC B2 ;  /* 0x0000000000027941 */ /* 0x000fea0003800000 */
.L_x_12028:
        /* <DEDUP_REMOVED lines=12> */
.L_x_12030:
        /* <DEDUP_REMOVED lines=13> */
.L_x_12189:
[----:B------:R-:W-:Y:S05]  /*22600*/  BSYNC B2 ;  /* 0x0000000000027941 */ /* 0x000fea0003800000 */
.L_x_12031:
        /* <DEDUP_REMOVED lines=11> */
.L_x_12034:
[----:B------:R-:W-:Y:S05]  /*226c0*/  BSYNC B2 ;  /* 0x0000000000027941 */ /* 0x000fea0003800000 */
.L_x_12033:
        /* <DEDUP_REMOVED lines=9> */
.L_x_12035:
        /* <DEDUP_REMOVED lines=15> */
.L_x_12036:
        /* <DEDUP_REMOVED lines=15> */
.L_x_12037:
        /* <DEDUP_REMOVED lines=15> */
.L_x_12038:
        /* <DEDUP_REMOVED lines=10> */
.L_x_12024:
[----:B------:R-:W-:Y:S05]  /*22ad0*/  BSYNC B1 ;  /* 0x0000000000017941 */ /* 0x000fea0003800000 */
.L_x_12023:
        /* <DEDUP_REMOVED lines=35> */
.L_x_12041:
        /* <DEDUP_REMOVED lines=8> */
.L_x_12190:
[----:B------:R-:W-:Y:S05]  /*22d90*/  BSYNC B2 ;  /* 0x0000000000027941 */ /* 0x000fea0003800000 */
.L_x_12042:
        /* <DEDUP_REMOVED lines=9> */
.L_x_12045:
[----:B------:R-:W-:Y:S05]  /*22e30*/  BSYNC B2 ;  /* 0x0000000000027941 */ /* 0x000fea0003800000 */
.L_x_12044:
        /* <DEDUP_REMOVED lines=13> */
.L_x_12046:
        /* <DEDUP_REMOVED lines=13> */
.L_x_12191:
[----:B------:R-:W-:Y:S05]  /*22fe0*/  BSYNC B2 ;  /* 0x0000000000027941 */ /* 0x000fea0003800000 */
.L_x_12047:
        /* <DEDUP_REMOVED lines=11> */
.L_x_12050:
[----:B------:R-:W-:Y:S05]  /*230a0*/  BSYNC B2 ;  /* 0x0000000000027941 */ /* 0x000fea0003800000 */
.L_x_12049:
        /* <DEDUP_REMOVED lines=10> */
.L_x_12051:
        /* <DEDUP_REMOVED lines=15> */
.L_x_12052:
        /* <DEDUP_REMOVED lines=15> */
.L_x_12053:
        /* <DEDUP_REMOVED lines=15> */
.L_x_12054:
        /* <DEDUP_REMOVED lines=10> */
.L_x_12040:
[----:B------:R-:W-:Y:S05]  /*234c0*/  BSYNC B1 ;  /* 0x0000000000017941 */ /* 0x000fea0003800000 */
.L_x_12039:
[----:B------:R-:W2:Y:S01]  /*234d0*/  LDL R5, [R1+0x24] ;  /* 0x0000240001057983 */ /* 0x000ea20000100800 */
[----:B------:R-:W-:Y:S01]  /*234e0*/  VIADD R0, R0, 0xfffffffe ;  /* 0xfffffffe00007836 */ /* 0x000fe20000000000 */
[----:B--2---:R-:W-:-:S13]  /*234f0*/  ISETP.GT.AND P0, PT, R6, R5, PT ;  /* 0x000000050600720c */ /* 0x004fda0003f04270 */
[----:B------:R-:W-:Y:S05]  /*23500*/  @P0 BRA `(.L_x_12055) ;  /* 0xffffffec00000947 */ /* 0x000fea000383ffff */
.L_x_12004:
[----:B------:R-:W-:Y:S05]  /*23510*/  BSYNC B0 ;  /* 0x0000000000007941 */ /* 0x000fea0003800000 */
.L_x_12003:
        /* <DEDUP_REMOVED lines=25> */
.L_x_12057:
[----:B------:R-:W-:Y:S05]  /*236b0*/  BSYNC B0 ;  /* 0x0000000000007941 */ /* 0x000fea0003800000 */
.L_x_12056:
[----:B------:R-:W-:-:S05]  /*236c0*/  SEL R0, R0, RZ, P0 ;  /* 0x000000ff00007207 */ /* 0x000fca0000000000 */
[----:B------:R3:W-:Y:S02]  /*236d0*/  STL [R1+0x10], R0 ;  /* 0x0000100001007387 */ /* 0x0007e40000100800 */
.L_x_11975:
[----:B------:R-:W-:Y:S05]  /*236e0*/  BSYNC B7 ;  /* 0x0000000000077941 */ /* 0x000fea0003800000 */
.L_x_11973:
        /* <DEDUP_REMOVED lines=8> */
[----:B-1----:R-:W1:Y:S04]  /*23770*/  LDS.128 R4, [R19+0x228d0] ;  /* 0x0228d00013047984 */ /* 0x002e680000000c00 */
[----:B-1----:R1:W-:Y:S04]  /*23780*/  STL.64 [R1], R4 ;  /* 0x0000000401007387 */ /* 0x0023e80000100a00 */
[----:B------:R1:W-:Y:S01]  /*23790*/  STL.64 [R1+0x8], R6 ;  /* 0x0000080601007387 */ /* 0x0003e20000100a00 */
[----:B------:R-:W-:Y:S06]  /*237a0*/  BAR.ARV 0x4, 0x180 ;  /* 0x0106000000007b1d */ /* 0x000fec0000002000 */
[----:B------:R-:W-:Y:S05]  /*237b0*/  BRA `(.L_x_12059) ;  /* 0x0000001000307947 */ /* 0x000fea0003800000 */
.L_x_12058:
        /* <DEDUP_REMOVED lines=46> */
.L_x_12201:
[----:B------:R-:W-:Y:S02]  /*23aa0*/  ULDC UR4, c[0x0][0xc38] ;  /* 0x00030e0000047ab9 */ /* 0x000fe40000000800 */
[----:B------:R-:W-:-:S04]  /*23ab0*/  IMAD.U32 R2, RZ, RZ, UR4 ;  /* 0x00000004ff027e24 */ /* 0x000fc8000f8e00ff */
[----:B-1----:R-:W-:-:S04]  /*23ac0*/  IMAD R9, R9, R2, RZ ;  /* 0x0000000209097224 */ /* 0x002fc800078e02ff */
[----:B------:R-:W-:-:S05]  /*23ad0*/  IMAD.IADD R0, R0, 0x1, R9 ;  /* 0x0000000100007824 */ /* 0x000fca00078e0209 */
[----:B------:R-:W-:-:S13]  /*23ae0*/  ISETP.GT.AND P6, PT, R0, R5, PT ;  /* 0x000000050000720c */ /* 0x000fda0003fc4270 */
[----:B------:R-:W-:Y:S05]  /*23af0*/  @P6 BRA `(.L_x_12061) ;  /* 0x0000000000ac6947 */ /* 0x000fea0003800000 */
.L_x_12064:
        /* <DEDUP_REMOVED lines=37> */
.L_x_12209:
[----:B------:R-:W-:Y:S02]  /*23d50*/  ULDC UR4, c[0x0][0xc38] ;  /* 0x00030e0000047ab9 */ /* 0x000fe40000000800 */
[----:B------:R-:W-:-:S04]  /*23d60*/  IMAD.U32 R2, RZ, RZ, UR4 ;  /* 0x00000004ff027e24 */ /* 0x000fc8000f8e00ff */
[----:B-1----:R-:W-:-:S04]  /*23d70*/  IMAD R9, R9, R2, RZ ;  /* 0x0000000209097224 */ /* 0x002fc800078e02ff */
[----:B------:R-:W-:-:S05]  /*23d80*/  IMAD.IADD R0, R9, 0x1, R0 ;  /* 0x0000000109007824 */ /* 0x000fca00078e0200 */
[----:B------:R-:W-:-:S13]  /*23d90*/  ISETP.GT.AND P6, PT, R0, R5, PT ;  /* 0x000000050000720c */ /* 0x000fda0003fc4270 */
[----:B------:R-:W-:Y:S05]  /*23da0*/  @!P6 BRA `(.L_x_12064) ;  /* 0xfffffffc0054e947 */ /* 0x000fea000383ffff */
.L_x_12061:
        /* <DEDUP_REMOVED lines=12> */
.L_x_12214:
[----:B------:R-:W-:-:S13]  /*23e70*/  ISETP.NE.AND P0, PT, R0, RZ, PT ;  /* 0x000000ff0000720c */ /* 0x000fda0003f05270 */
[----:B------:R-:W-:Y:S05]  /*23e80*/  @!P0 BRA `(.L_x_12066) ;  /* 0x0000000000108947 */ /* 0x000fea0003800000 */
[----:B------:R-:W-:Y:S01]  /*23e90*/  UMOV UR4, 0xffffffff ;  /* 0xffffffff00047882 */ /* 0x000fe20000000000 */
[----:B-1----:R-:W-:Y:S02]  /*23ea0*/  VIADD R3, R3, 0xffffffff ;  /* 0xffffffff03037836 */ /* 0x002fe40000000000 */
[----:B------:R-:W-:Y:S05]  /*23eb0*/  BRA.DIV UR4, `(.L_x_12067) ;  /* 0x0000004204887947 */ /* 0x000fea000b800000 */
[----:B------:R3:W4:Y:S02]  /*23ec0*/  SHFL.IDX PT, R8, R7, R3, 0x1f ;  /* 0x00001f0307087589 */ /* 0x00072400000e0000 */
.L_x_12066:
[----:B------:R-:W-:Y:S01]  /*23ed0*/  ISETP.NE.AND P0, PT, R6, 0x1, PT ;  /* 0x000000010600780c */ /* 0x000fe20003f05270 */
[----:B----4-:R-:W-:-:S05]  /*23ee0*/  IMAD R0, R8, R2, R9 ;  /* 0x0000000208007224 */ /* 0x010fca00078e0209 */
[----:B------:R4:W-:Y:S02]  /*23ef0*/  STL [R1], R0 ;  /* 0x0000000001007387 */ /* 0x0009e40000100800 */
[----:B----4-:R-:W-:-:S05]  /*23f00*/  IMAD.IADD R0, R5, 0x1, -R0 ;  /* 0x0000000105007824 */ /* 0x010fca00078e0a00 */
[----:B------:R-:W-:Y:S05]  /*23f10*/  @!P0 BRA `(.L_x_12068) ;  /* 0x0000000000e48947 */ /* 0x000fea0003800000 */
[----:B------:R-:W-:-:S04]  /*23f20*/  IABS R5, R4 ;  /* 0x0000000400057213 */ /* 0x000fc80000000000 */
[----:B0--3--:R-:W0:Y:S08]  /*23f30*/  I2F.RP R7, R5 ;  /* 0x0000000500077306 */ /* 0x009e300000209400 */
[----:B0-----:R-:W0:Y:S02]  /*23f40*/  MUFU.RCP R7, R7 ;  /* 0x0000000700077308 */ /* 0x001e240000001000 */
[----:B0-----:R-:W-:-:S06]  /*23f50*/  VIADD R9, R7, 0xffffffe ;  /* 0x0ffffffe07097836 */ /* 0x001fcc0000000000 */
[----:B-1----:R-:W0:Y:S02]  /*23f60*/  F2I.FTZ.U32.TRUNC.NTZ R3, R9 ;  /* 0x0000000900037305 */ /* 0x002e24000021f000 */
        /* <DEDUP_REMOVED lines=52> */
.L_x_12068:
[----:B-1-3--:R-:W3:Y:S01]  /*242b0*/  LDL R3, [R1+0xc] ;  /* 0x00000c0001037983 */ /* 0x00aee20000100800 */
[----:B0-----:R-:W3:Y:S02]  /*242c0*/  LDC.64 R6, c[0x0][0xc90] ;  /* 0x00032400ff067b82 */ /* 0x001ee40000000a00 */
        /* <DEDUP_REMOVED lines=61> */
.L_x_12069:
[----:B------:R-:W-:-:S05]  /*246a0*/  LOP3.LUT R3, RZ, R0, RZ, 0x33, !PT ;  /* 0x00000000ff037212 */ /* 0x000fca00078e33ff */
[----:B------:R-:W-:-:S05]  /*246b0*/  IMAD.IADD R0, R4, 0x1, R3 ;  /* 0x0000000104007824 */ /* 0x000fca00078e0203 */
[----:B------:R3:W-:Y:S01]  /*246c0*/  STL [R1+0x4], R0 ;  /* 0x0000040001007387 */ /* 0x0007e20000100800 */
[----:B------:R-:W-:Y:S05]  /*246d0*/  BRA `(.L_x_12070) ;  /* 0x0000000000287947 */ /* 0x000fea0003800000 */
.L_x_12062:
        /* <DEDUP_REMOVED lines=10> */
.L_x_12070:
[----:B-1----:R-:W4:Y:S04]  /*24780*/  LDL R3, [R1+0x8] ;  /* 0x0000080001037983 */ /* 0x002f280000100800 */
[----:B0-----:R-:W5:Y:S04]  /*24790*/  LDL R2, [R1+0xc] ;  /* 0x00000c0001027983 */ /* 0x001f680000100800 */
        /* <DEDUP_REMOVED lines=14> */
.L_x_12059:
[----:B---34-:R-:W3:Y:S01]  /*24880*/  LDL R0, [R1+0xc] ;  /* 0x00000c0001007983 */ /* 0x018ee20000100800 */
[----:B------:R-:W-:Y:S02]  /*24890*/  ULDC UR4, c[0x0][0xc3c] ;  /* 0x00030f0000047ab9 */ /* 0x000fe40000000800 */
[----:B---3--:R-:W-:-:S13]  /*248a0*/  ISETP.GE.AND P0, PT, R0, UR4, PT ;  /* 0x0000000400007c0c */ /* 0x008fda000bf06270 */
[----:B------:R-:W-:Y:S05]  /*248b0*/  @!P0 BRA `(.L_x_12071) ;  /* 0xffffff8800148947 */ /* 0x000fea000383ffff */
[----:B------:R-:W-:Y:S05]  /*248c0*/  BSYNC B8 ;  /* 0x0000000000087941 */ /* 0x000fea0003800000 */
.L_x_11911:
        /* <DEDUP_REMOVED lines=12> */
.L_x_12217:
[----:B------:R-:W-:Y:S05]  /*24990*/  BSYNC B0 ;  /* 0x0000000000007941 */ /* 0x000fea0003800000 */
.L_x_12072:
[----:B------:R-:W-:-:S03]  /*249a0*/  UMOV UR4, 0xffffffff ;  /* 0xffffffff00047882 */ /* 0x000fc60000000000 */
[----:B------:R-:W-:Y:S05]  /*249b0*/  BRA.DIV UR4, `(.L_x_12074) ;  /* 0x0000003a04087947 */ /* 0x000fea000b800000 */
[----:B------:R-:W1:Y:S02]  /*249c0*/  S2R R2, SR_TID.X ;  /* 0x0000000000027919 */ /* 0x000e640000002100 */
[----:B-1----:R-:W-:-:S04]  /*249d0*/  SHF.R.U32.HI R2, RZ, 0x5, R2 ;  /* 0x00000005ff027819 */ /* 0x002fc80000011602 */
[----:B------:R-:W-:-:S05]  /*249e0*/  LOP3.LUT R2, R2, 0x3, RZ, 0xc0, !PT ;  /* 0x0000000302027812 */ /* 0x000fca00078ec0ff */
[----:B------:R1:W2:Y:S02]  /*249f0*/  SHFL.IDX PT, R14, R2, RZ, 0x1f ;  /* 0x00001fff020e7589 */ /* 0x0002a400000e0000 */
.L_x_12220:
[----:B--2---:R-:W-:-:S13]  /*24a00*/  ISETP.NE.AND P0, PT, R14, RZ, PT ;  /* 0x000000ff0e00720c */ /* 0x004fda0003f05270 */
[----:B------:R-:W-:Y:S05]  /*24a10*/  @P0 BRA `(.L_x_11682) ;  /* 0x0000000000940947 */ /* 0x000fea0003800000 */
[----:B------:R-:W-:-:S03]  /*24a20*/  UMOV UR4, 0xffffffff ;  /* 0xffffffff00047882 */ /* 0x000fc60000000000 */
[----:B------:R-:W-:Y:S05]  /*24a30*/  BRA.DIV UR4, `(.L_x_12075) ;  /* 0x0000003a041c7947 */ /* 0x000fea000b800000 */
[----:B------:R-:W-:-:S13]  /*24a40*/  ELECT P6, URZ, PT ;  /* 0x00000000003f782f */ /* 0x000fda00038c0000 */
.L_x_12223:
[----:B------:R-:W-:Y:S05]  /*24a50*/  @!P6 BRA `(.L_x_11682) ;  /* 0x000000000084e947 */ /* 0x000fea0003800000 */
[----:B------:R-:W-:-:S06]  /*24a60*/  ULOP3.LUT UR4, UR36, 0x2, URZ, 0xfc, !UPT ;  /* 0x0000000224047892 */ /* 0x000fcc000f8efc3f */
[----:B-1----:R-:W-:-:S05]  /*24a70*/  IMAD.U32 R2, RZ, RZ, UR4 ;  /* 0x00000004ff027e24 */ /* 0x002fca000f8e00ff */
[----:B------:R-:W-:-:S13]  /*24a80*/  ISETP.NE.AND P2, PT, R2, 0x3, PT ;  /* 0x000000030200780c */ /* 0x000fda0003f45270 */
[----:B------:R-:W-:Y:S05]  /*24a90*/  @!P2 BRA `(.L_x_12076) ;  /* 0x000000000004a947 */ /* 0x000fea0003800000 */
[----:B------:R-:W-:Y:S01]  /*24aa0*/  BPT.TRAP 0x1 ;  /* 0x000000040000795c */ /* 0x000fe20000300000 */
.L_x_12076:
        /* <DEDUP_REMOVED lines=14> */
.L_x_12224:
[----:B------:R-:W1:Y:S02]  /*24b90*/  SYNCS.PHASECHK.TRANS64.TRYWAIT P0, [R7+URZ], R2 ;  /* 0x00000002070075a7 */ /* 0x000e64000800017f */
[----:B-1----:R-:W-:Y:S05]  /*24ba0*/  @!P0 BRA `(.L_x_12078) ;  /* 0x0000003400f48947 */ /* 0x002fea0003800000 */
.L_x_12225:
[----:B------:R-:W-:Y:S05]  /*24bb0*/  @!P2 BRA `(.L_x_12079) ;  /* 0x000000000004a947 */ /* 0x000fea0003800000 */
[----:B------:R-:W-:Y:S01]  /*24bc0*/  BPT.TRAP 0x1 ;  /* 0x000000040000795c */ /* 0x000fe20000300000 */
.L_x_12079:
[----:B------:R-:W2:Y:S01]  /*24bd0*/  LDL.LU R4, [R1+0x10] ;  /* 0x0000100001047983 */ /* 0x000ea20000300800 */
[----:B------:R-:W-:-:S04]  /*24be0*/  VIADD R0, R0, 0x22860 ;  /* 0x0002286000007836 */ /* 0x000fc80000000000 */
[----:B--2---:R-:W-:-:S04]  /*24bf0*/  IMAD R4, R4, 0x8, R0 ;  /* 0x0000000804047824 */ /* 0x004fc800078e0200 */
[----:B------:R-:W2:Y:S02]  /*24c00*/  SYNCS.PHASECHK.TRANS64.TRYWAIT P0, [R4+URZ], R5 ;  /* 0x00000005040075a7 */ /* 0x000ea4000800017f */
[----:B--2---:R-:W-:Y:S05]  /*24c10*/  @!P0 BRA `(.L_x_12080) ;  /* 0x0000003400ec8947 */ /* 0x004fea0003800000 */
.L_x_12226:
[----:B------:R-:W-:-:S07]  /*24c20*/  IMAD R3, R3, 0x8, R0 ;  /* 0x0000000803037824 */ /* 0x000fce00078e0200 */
.L_x_12081:
[----:B----4-:R4:W0:Y:S02]  /*24c30*/  SYNCS.PHASECHK.TRANS64.TRYWAIT P0, [R3+URZ], R2 ;  /* 0x00000002030075a7 */ /* 0x010824000800017f */
[----:B0-----:R-:W-:Y:S05]  /*24c40*/  @!P0 NANOSLEEP.SYNCS 0x989680 ;  /* 0x009896800000895d */ /* 0x001fea0003900000 */
[----:B------:R-:W0:Y:S02]  /*24c50*/  @!P0 SYNCS.PHASECHK.TRANS64 P0, [R3+URZ], R2 ;  /* 0x00000002030085a7 */ /* 0x000e24000800007f */
[----:B0-----:R-:W-:Y:S05]  /*24c60*/  @!P0 BRA `(.L_x_12081) ;  /* 0xfffffffc00f08947 */ /* 0x001fea000383ffff */
.L_x_11682:
[----:B------:R-:W-:Y:S05]  /*24c70*/  BSYNC B9 ;  /* 0x0000000000097941 */ /* 0x000fea0003800000 */
.L_x_11679:
[----:B------:R-:W-:Y:S05]  /*24c80*/  EXIT ;  /* 0x000000000000794d */ /* 0x000fea0003800000 */
.L_x_11710:
[----:B0-----:R0:W1:Y:S02]  /*24c90*/  SYNCS.PHASECHK.TRANS64.TRYWAIT P6, [R95+URZ+0x22890], R106 ;  /* 0x0228906a5f0075a7 */ /* 0x00106400080c017f */
[----:B-1----:R-:W-:Y:S05]  /*24ca0*/  @!P6 NANOSLEEP.SYNCS 0x989680 ;  /* 0x009896800000e95d */ /* 0x002fea0003900000 */
[----:B------:R-:W1:Y:S02]  /*24cb0*/  @!P6 SYNCS.PHASECHK.TRANS64 P6, [R95+URZ+0x22890], R106 ;  /* 0x0228906a5f00e5a7 */ /* 0x000e6400080c007f */
[----:B-1----:R-:W-:Y:S05]  /*24cc0*/  @!P6 BRA `(.L_x_11710) ;  /* 0xfffffffc00f0e947 */ /* 0x002fea000383ffff */
[----:B------:R-:W-:Y:S05]  /*24cd0*/  BRA `(.L_x_12082) ;  /* 0xfffffde800287947 */ /* 0x000fea000383ffff */
.L_x_11728:
[----:B0-----:R0:W1:Y:S02]  /*24ce0*/  SYNCS.PHASECHK.TRANS64.TRYWAIT P5, [R95+URZ+0x22890], R106 ;  /* 0x0228906a5f0075a7 */ /* 0x00106400080a017f */
[----:B-1----:R-:W-:Y:S05]  /*24cf0*/  @!P5 NANOSLEEP.SYNCS 0x989680 ;  /* 0x009896800000d95d */ /* 0x002fea0003900000 */
[----:B------:R-:W1:Y:S02]  /*24d00*/  @!P5 SYNCS.PHASECHK.TRANS64 P5, [R95+URZ+0x22890], R106 ;  /* 0x0228906a5f00d5a7 */ /* 0x000e6400080a007f */
[----:B-1----:R-:W-:Y:S05]  /*24d10*/  @!P5 BRA `(.L_x_11728) ;  /* 0xfffffffc00f0d947 */ /* 0x002fea000383ffff */
[----:B------:R-:W-:Y:S05]  /*24d20*/  BRA `(.L_x_12083) ;  /* 0xfffffdf800747947 */ /* 0x000fea000383ffff */
.L_x_11737:
[----:B0-----:R0:W1:Y:S02]  /*24d30*/  SYNCS.PHASECHK.TRANS64.TRYWAIT P4, [R95+URZ+0x22890], R106 ;  /* 0x0228906a5f0075a7 */ /* 0x001064000808017f */
[----:B-1----:R-:W-:Y:S05]  /*24d40*/  @!P4 NANOSLEEP.SYNCS 0x989680 ;  /* 0x009896800000c95d */ /* 0x002fea0003900000 */
[----:B------:R-:W1:Y:S02]  /*24d50*/  @!P4 SYNCS.PHASECHK.TRANS64 P4, [R95+URZ+0x22890], R106 ;  /* 0x0228906a5f00c5a7 */ /* 0x000e64000808007f */
[----:B-1----:R-:W-:Y:S05]  /*24d60*/  @!P4 BRA `(.L_x_11737) ;  /* 0xfffffffc00f0c947 */ /* 0x002fea000383ffff */
[----:B------:R-:W-:Y:S05]  /*24d70*/  BRA `(.L_x_12084) ;  /* 0xfffffe08006c7947 */ /* 0x000fea000383ffff */
.L_x_11743:
[----:B--2---:R2:W3:Y:S02]  /*24d80*/  SYNCS.PHASECHK.TRANS64.TRYWAIT P3, [R95+URZ+0x228b0], R106 ;  /* 0x0228b06a5f0075a7 */ /* 0x0044e4000806017f */
[----:B---3--:R-:W-:Y:S05]  /*24d90*/  @!P3 NANOSLEEP.SYNCS 0x989680 ;  /* 0x009896800000b95d */ /* 0x008fea0003900000 */
[----:B------:R-:W3:Y:S02]  /*24da0*/  @!P3 SYNCS.PHASECHK.TRANS64 P3, [R95+URZ+0x228b0], R106 ;  /* 0x0228b06a5f00b5a7 */ /* 0x000ee4000806007f */
[----:B---3--:R-:W-:Y:S05]  /*24db0*/  @!P3 BRA `(.L_x_11743) ;  /* 0xfffffffc00f0b947 */ /* 0x008fea000383ffff */
[----:B------:R-:W-:Y:S05]  /*24dc0*/  BRA `(.L_x_12085) ;  /* 0xfffffe0800fc7947 */ /* 0x000fea000383ffff */
.L_x_11761:
[----:B------:R-:W-:Y:S01]  /*24dd0*/  BSSY B0, `(.L_x_12086) ;  /* 0x0000007000007945 */ /* 0x000fe20003800000 */
[----:B------:R-:W-:Y:S02]  /*24de0*/  IMAD.MOV.U32 R12, RZ, RZ, RZ ;  /* 0x000000ffff0c7224 */ /* 0x000fe400078e00ff */
[----:B------:R-:W-:Y:S02]  /*24df0*/  IMAD.MOV.U32 R11, RZ, RZ, 0x1f ;  /* 0x0000001fff0b7424 */ /* 0x000fe400078e00ff */
[----:B------:R-:W-:-:S07]  /*24e00*/  IMAD.MOV.U32 R15, RZ, RZ, -0x1 ;  /* 0xffffffffff0f7424 */ /* 0x000fce00078e00ff */
[----:B-----5:R-:W-:Y:S05]  /*24e10*/  WARPSYNC.COLLECTIVE R15, `(.L_x_12087) ;  /* 0x000000000f087348 */ /* 0x020fea0003c00000 */
[----:B------:R0:W1:Y:S02]  /*24e20*/  SHFL.IDX P6, R14, R13, R12, R11 ;  /* 0x0000000c0d0e7389 */ /* 0x00006400000c000b */
[----:B01---5:R-:W-:Y:S01]  /*24e30*/  ENDCOLLECTIVE ;  /* 0x000000000000791b */ /* 0x023fe20003800000 */
.L_x_12087:
[----:B------:R-:W-:Y:S05]  /*24e40*/  BSYNC B0 ;  /* 0x0000000000007941 */ /* 0x000fea0003800000 */
.L_x_12086:
[----:B------:R-:W-:Y:S05]  /*24e50*/  BRA `(.L_x_12088) ;  /* 0xfffffe1c00507947 */ /* 0x000fea000383ffff */
.L_x_11773:
        /* <DEDUP_REMOVED lines=8> */
.L_x_12090:
[----:B------:R-:W-:Y:S05]  /*24ee0*/  BSYNC B1 ;  /* 0x0000000000017941 */ /* 0x000fea0003800000 */
.L_x_12089:
        /* <DEDUP_REMOVED lines=8> */
.L_x_12091:
[----:B------:R-:W-:Y:S02]  /*24f70*/  IMAD.MOV.U32 R13, RZ, RZ, R10 ;  /* 0x000000ffff0d7224 */ /* 0x000fe400078e000a */
[----:B------:R-:W-:-:S07]  /*24f80*/  IMAD.MOV.U32 R0, RZ, RZ, R14 ;  /* 0x000000ffff007224 */ /* 0x000fce00078e000e */
[----:B------:R-:W-:Y:S05]  /*24f90*/  WARPSYNC.COLLECTIVE R15, `(.L_x_12092) ;  /* 0x000000000f087348 */ /* 0x000fea0003c00000 */
[----:B------:R0:W1:Y:S02]  /*24fa0*/  SHFL.IDX P6, R14, R13, R12, R11 ;  /* 0x0000000c0d0e7389 */ /* 0x00006400000c000b */
[----:B01----:R-:W-:Y:S01]  /*24fb0*/  ENDCOLLECTIVE ;  /* 0x000000000000791b */ /* 0x003fe20003800000 */
.L_x_12092:
[----:B------:R-:W-:Y:S02]  /*24fc0*/  IMAD.MOV.U32 R13, RZ, RZ, R4 ;  /* 0x000000ffff0d7224 */ /* 0x000fe400078e0004 */
[----:B------:R-:W-:-:S07]  /*24fd0*/  IMAD.MOV.U32 R5, RZ, RZ, R14 ;  /* 0x000000ffff057224 */ /* 0x000fce00078e000e */
[----:B------:R-:W-:Y:S05]  /*24fe0*/  WARPSYNC.COLLECTIVE R15, `(.L_x_12093) ;  /* 0x000000000f087348 */ /* 0x000fea0003c00000 */
[----:B------:R0:W1:Y:S02]  /*24ff0*/  SHFL.IDX P6, R14, R13, R12, R11 ;  /* 0x0000000c0d0e7389 */ /* 0x00006400000c000b */
[----:B01----:R-:W-:Y:S01]  /*25000*/  ENDCOLLECTIVE ;  /* 0x000000000000791b */ /* 0x003fe20003800000 */
.L_x_12093:
[----:B------:R-:W-:Y:S05]  /*25010*/  BRA `(.L_x_12094) ;  /* 0xfffffe2000cc7947 */ /* 0x000fea000383ffff */
.L_x_11776:
[----:B------:R-:W-:Y:S01]  /*25020*/  BSSY B1, `(.L_x_12095) ;  /* 0x0000008000017945 */ /* 0x000fe20003800000 */
[----:B------:R-:W-:Y:S02]  /*25030*/  IMAD.MOV.U32 R13, RZ, RZ, R7 ;  /* 0x000000ffff0d7224 */ /* 0x000fe400078e0007 */
[----:B------:R-:W-:Y:S02]  /*25040*/  IMAD.MOV.U32 R12, RZ, RZ, 0x1 ;  /* 0x00000001ff0c7424 */ /* 0x000fe400078e00ff */
[----:B------:R-:W-:Y:S02]  /*25050*/  IMAD.MOV.U32 R11, RZ, RZ, 0x1c1f ;  /* 0x00001c1fff0b7424 */ /* 0x000fe400078e00ff */
[----:B------:R-:W-:-:S07]  /*25060*/  IMAD.MOV.U32 R15, RZ, RZ, -0x1 ;  /* 0xffffffffff0f7424 */ /* 0x000fce00078e00ff */
[----:B-1----:R-:W-:Y:S05]  /*25070*/  WARPSYNC.COLLECTIVE R15, `(.L_x_12096) ;  /* 0x000000000f087348 */ /* 0x002fea0003c00000 */
[----:B------:R0:W2:Y:S02]  /*25080*/  SHFL.IDX P6, R14, R13, R12, R11 ;  /* 0x0000000c0d0e7389 */ /* 0x0000a400000c000b */
[----:B012---:R-:W-:Y:S01]  /*25090*/  ENDCOLLECTIVE ;  /* 0x000000000000791b */ /* 0x007fe20003800000 */
.L_x_12096:
[----:B------:R-:W-:Y:S05]  /*250a0*/  BSYNC B1 ;  /* 0x0000000000017941 */ /* 0x000fea0003800000 */
.L_x_12095:
        /* <DEDUP_REMOVED lines=8> */
.L_x_12097:
[----:B------:R-:W-:Y:S02]  /*25130*/  IMAD.MOV.U32 R13, RZ, RZ, R10 ;  /* 0x000000ffff0d7224 */ /* 0x000fe400078e000a */
[----:B------:R-:W-:-:S07]  /*25140*/  IMAD.MOV.U32 R0, RZ, RZ, R14 ;  /* 0x000000ffff007224 */ /* 0x000fce00078e000e */
[----:B------:R-:W-:Y:S05]  /*25150*/  WARPSYNC.COLLECTIVE R15, `(.L_x_12098) ;  /* 0x000000000f087348 */ /* 0x000fea0003c00000 */
[----:B------:R0:W1:Y:S02]  /*25160*/  SHFL.IDX P6, R14, R13, R12, R11 ;  /* 0x0000000c0d0e7389 */ /* 0x00006400000c000b */
[----:B01----:R-:W-:Y:S01]  /*25170*/  ENDCOLLECTIVE ;  /* 0x000000000000791b */ /* 0x003fe20003800000 */
.L_x_12098:
[----:B------:R-:W-:Y:S02]  /*25180*/  IMAD.MOV.U32 R13, RZ, RZ, R4 ;  /* 0x000000ffff0d7224 */ /* 0x000fe400078e0004 */
[----:B------:R-:W-:-:S07]  /*25190*/  IMAD.MOV.U32 R5, RZ, RZ, R14 ;  /* 0x000000ffff057224 */ /* 0x000fce00078e000e */
[----:B------:R-:W-:Y:S05]  /*251a0*/  WARPSYNC.COLLECTIVE R15, `(.L_x_12099) ;  /* 0x000000000f087348 */ /* 0x000fea0003c00000 */
[----:B------:R0:W1:Y:S02]  /*251b0*/  SHFL.IDX P6, R14, R13, R12, R11 ;  /* 0x0000000c0d0e7389 */ /* 0x00006400000c000b */
[----:B01----:R-:W-:Y:S01]  /*251c0*/  ENDCOLLECTIVE ;  /* 0x000000000000791b */ /* 0x003fe20003800000 */
.L_x_12099:
[----:B------:R-:W-:Y:S01]  /*251d0*/  IMAD.MOV.U32 R4, RZ, RZ, R14 ;  /* 0x000000ffff047224 */ /* 0x000fe200078e000e */
[----:B------:R-:W-:Y:S06]  /*251e0*/  BRA `(.L_x_12100) ;  /* 0xfffffe2400287947 */ /* 0x000fec000383ffff */
.L_x_11780:
[----:B0-----:R0:W1:Y:S02]  /*251f0*/  SYNCS.PHASECHK.TRANS64.TRYWAIT P0, [R19+URZ+0x22800], R36 ;  /* 0x02280024130075a7 */ /* 0x001064000800017f */
[----:B-1----:R-:W-:Y:S05]  /*25200*/  @!P0 NANOSLEEP.SYNCS 0x989680 ;  /* 0x009896800000895d */ /* 0x002fea0003900000 */
[----:B------:R-:W1:Y:S02]  /*25210*/  @!P0 SYNCS.PHASECHK.TRANS64 P0, [R19+URZ+0x22800], R36 ;  /* 0x02280024130085a7 */ /* 0x000e64000800007f */
[----:B-1----:R-:W-:Y:S05]  /*25220*/  @!P0 BRA `(.L_x_11780) ;  /* 0xfffffffc00f08947 */ /* 0x002fea000383ffff */
[----:B------:R-:W-:Y:S05]  /*25230*/  BRA `(.L_x_12101) ;  /* 0xfffffe28000c7947 */ /* 0x000fea000383ffff */
.L_x_11788:
[----:B------:R-:W1:Y:S01]  /*25240*/  LDC R41, c[0x0][0x3f4] ;  /* 0x0000fd00ff297b82 */ /* 0x000e620000000800 */
[----:B------:R-:W-:Y:S01]  /*25250*/  BSSY B1, `(.L_x_12102) ;  /* 0x0000008000017945 */ /* 0x000fe20003800000 */
[----:B0-----:R-:W-:Y:S02]  /*25260*/  IMAD.MOV.U32 R13, RZ, RZ, R26 ;  /* 0x000000ffff0d7224 */ /* 0x001fe400078e001a */
[----:B------:R-:W-:Y:S02]  /*25270*/  IMAD.MOV.U32 R12, RZ, RZ, RZ ;  /* 0x000000ffff0c7224 */ /* 0x000fe400078e00ff */
[----:B------:R-:W-:Y:S02]  /*25280*/  IMAD.MOV.U32 R11, RZ, RZ, 0x1c1f ;  /* 0x00001c1fff0b7424 */ /* 0x000fe400078e00ff */
[----:B------:R-:W-:-:S07]  /*25290*/  IMAD.MOV.U32 R15, RZ, RZ, -0x1 ;  /* 0xffffffffff0f7424 */ /* 0x000fce00078e00ff */
[----:B-1----:R-:W-:Y:S05]  /*252a0*/  WARPSYNC.COLLECTIVE R15, `(.L_x_12103) ;  /* 0x000000000f087348 */ /* 0x002fea0003c00000 */
[----:B------:R0:W2:Y:S02]  /*252b0*/  SHFL.IDX P6, R14, R13, R12, R11 ;  /* 0x0000000c0d0e7389 */ /* 0x0000a400000c000b */
[----:B012---:R-:W-:Y:S01]  /*252c0*/  ENDCOLLECTIVE ;  /* 0x000000000000791b */ /* 0x007fe20003800000 */
.L_x_12103:
[----:B------:R-:W-:Y:S05]  /*252d0*/  BSYNC B1 ;  /* 0x0000000000017941 */ /* 0x000fea0003800000 */
.L_x_12102:
[----:B------:R-:W-:Y:S01]  /*252e0*/  IMAD.MOV.U32 R13, RZ, RZ, R25 ;  /* 0x000000ffff0d7224 */ /* 0x000fe200078e0019 */
[----:B------:R-:W-:Y:S01]  /*252f0*/  ISETP.GE.AND P0, PT, R16, R41, PT ;  /* 0x000000291000720c */ /* 0x000fe20003f06270 */
[----:B------:R-:W-:Y:S02]  /*25300*/  IMAD.MOV.U32 R12, RZ, RZ, RZ ;  /* 0x000000ffff0c7224 */ /* 0x000fe400078e00ff */
[----:B------:R-:W-:Y:S02]  /*25310*/  IMAD.MOV.U32 R11, RZ, RZ, 0x1c1f ;  /* 0x00001c1fff0b7424 */ /* 0x000fe400078e00ff */
[----:B------:R-:W-:Y:S02]  /*25320*/  IMAD.MOV.U32 R15, RZ, RZ, -0x1 ;  /* 0xffffffffff0f7424 */ /* 0x000fe400078e00ff */
[----:B------:R-:W-:Y:S02]  /*25330*/  IMAD.MOV.U32 R0, RZ, RZ, R14 ;  /* 0x000000ffff007224 */ /* 0x000fe400078e000e */
[----:B------:R-:W-:-:S07]  /*25340*/  IMAD R36, R203, R36, RZ ;  /* 0x00000024cb247224 */ /* 0x000fce00078e02ff */
[----:B------:R-:W-:Y:S05]  /*25350*/  WARPSYNC.COLLECTIVE R15, `(.L_x_12104) ;  /* 0x000000000f087348 */ /* 0x000fea0003c00000 */
[----:B------:R0:W1:Y:S02]  /*25360*/  SHFL.IDX P6, R14, R13, R12, R11 ;  /* 0x0000000c0d0e7389 */ /* 0x00006400000c000b */
[----:B01----:R-:W-:Y:S01]  /*25370*/  ENDCOLLECTIVE ;  /* 0x000000000000791b */ /* 0x003fe20003800000 */
.L_x_12104:
[----:B------:R-:W-:Y:S01]  /*25380*/  ISETP.GE.OR P1, PT, R39, R36, P0 ;  /* 0x000000242700720c */ /* 0x000fe20000726670 */
[----:B------:R-:W-:-:S12]  /*25390*/  IMAD.MOV.U32 R13, RZ, RZ, R24 ;  /* 0x000000ffff0d7224 */ /* 0x000fd800078e0018 */
[C---:B------:R-:W-:Y:S01]  /*253a0*/  @!P1 IMAD.SHL.U32 R5, R16.reuse, 0x2, RZ ;  /* 0x0000000210059824 */ /* 0x040fe200078e00ff */
[----:B------:R-:W-:Y:S01]  /*253b0*/  @!P1 SHF.L.U64.HI R21, R16, 0x1, R43 ;  /* 0x0000000110159819 */ /* 0x000fe2000001022b */
[----:B------:R-:W-:-:S07]  /*253c0*/  IMAD.MOV.U32 R3, RZ, RZ, R14 ;  /* 0x000000ffff037224 */ /* 0x000fce00078e000e */
[----:B------:R-:W-:Y:S05]  /*253d0*/  WARPSYNC.COLLECTIVE R15, `(.L_x_12105) ;  /* 0x000000000f087348 */ /* 0x000fea0003c00000 */
[----:B------:R0:W1:Y:S02]  /*253e0*/  SHFL.IDX P6, R14, R13, R12, R11 ;  /* 0x0000000c0d0e7389 */ /* 0x00006400000c000b */
[----:B01----:R-:W-:Y:S01]  /*253f0*/  ENDCOLLECTIVE ;  /* 0x000000000000791b */ /* 0x003fe20003800000 */
.L_x_12105:
[----:B------:R-:W-:-:S05]  /*25400*/  @!P1 IADD3 R6, P2, R3, R5, RZ ;  /* 0x0000000503069210 */ /* 0x000fca0007f5e0ff */
[----:B------:R-:W-:Y:S02]  /*25410*/  @!P1 IMAD.X R7, R0, 0x1, R21, P2 ;  /* 0x0000000100079824 */ /* 0x000fe400010e0615 */
[----:B------:R-:W-:Y:S02]  /*25420*/  IMAD.MOV.U32 R13, RZ, RZ, R27 ;  /* 0x000000ffff0d7224 */ /* 0x000fe400078e001b */
[----:B------:R-:W-:-:S07]  /*25430*/  IMAD.MOV.U32 R4, RZ, RZ, R14 ;  /* 0x000000ffff047224 */ /* 0x000fce00078e000e */
[----:B------:R-:W-:Y:S05]  /*25440*/  WARPSYNC.COLLECTIVE R15, `(.L_x_12106) ;  /* 0x000000000f087348 */ /* 0x000fea0003c00000 */
[----:B------:R0:W1:Y:S02]  /*25450*/  SHFL.IDX P6, R14, R13, R12, R11 ;  /* 0x0000000c0d0e7389 */ /* 0x00006400000c000b */
[----:B01----:R-:W-:Y:S01]  /*25460*/  ENDCOLLECTIVE ;  /* 0x000000000000791b */ /* 0x003fe20003800000 */
.L_x_12106:
[----:B------:R-:W2:Y:S01]  /*25470*/  @!P1 LD.E.128 R8, desc[UR38][R6.64] ;  /* 0x0000002606089980 */ /* 0x000ea2000c101d00 */
[----:B------:R-:W-:-:S05]  /*25480*/  @!P1 IADD3 R14, P2, R14, R5, RZ ;  /* 0x000000050e0e9210 */ /* 0x000fca0007f5e0ff */
[----:B------:R-:W-:-:S04]  /*25490*/  @!P1 IMAD.X R3, R4, 0x1, R21, P2 ;  /* 0x0000000104039824 */ /* 0x000fc800010e0615 */
[----:B------:R-:W-:-:S05]  /*254a0*/  @!P1 IMAD.MOV.U32 R15, RZ, RZ, R3 ;  /* 0x000000ffff0f9224 */ /* 0x000fca00078e0003 */
[----:B------:R0:W5:Y:S01]  /*254b0*/  @!P1 LD.E.128 R4, desc[UR38][R14.64] ;  /* 0x000000260e049980 */ /* 0x000162000c101d00 */
[----:B------:R-:W-:Y:S01]  /*254c0*/  CS2R R28, SRZ ;  /* 0x00000000001c7805 */ /* 0x000fe2000001ff00 */
[----:B------:R-:W-:Y:S01]  /*254d0*/  IMAD.MOV.U32 R13, RZ, RZ, R26 ;  /* 0x000000ffff0d7224 */ /* 0x000fe200078e001a */
[----:B------:R-:W-:Y:S01]  /*254e0*/  CS2R R20, SRZ ;  /* 0x0000000000147805 */ /* 0x000fe2000001ff00 */
[----:B------:R-:W-:Y:S01]  /*254f0*/  IMAD.MOV.U32 R12, RZ, RZ, 0x1 ;  /* 0x00000001ff0c7424 */ /* 0x000fe200078e00ff */
[----:B------:R-:W-:Y:S02]  /*25500*/  CS2R R30, SRZ ;  /* 0x00000000001e7805 */ /* 0x000fe4000001ff00 */
[----:B------:R-:W-:Y:S01]  /*25510*/  CS2R R32, SRZ ;  /* 0x0000000000207805 */ /* 0x000fe2000001ff00 */
[----:B0-----:R-:W-:Y:S02]  /*25520*/  IMAD.MOV.U32 R15, RZ, RZ, -0x1 ;  /* 0xffffffffff0f7424 */ /* 0x001fe400078e00ff */
[----:B--2---:R-:W-:-:S02]  /*25530*/  @!P1 IMAD.MOV.U32 R29, RZ, RZ, R11 ;  /* 0x000000ffff1d9224 */ /* 0x004fc400078e000b */
[----:B------:R-:W-:Y:S02]  /*25540*/  IMAD.MOV.U32 R11, RZ, RZ, 0x1c1f ;  /* 0x00001c1fff0b7424 */ /* 0x000fe400078e00ff */
[----:B------:R-:W-:Y:S02]  /*25550*/  @!P1 IMAD.MOV.U32 R20, RZ, RZ, R8 ;  /* 0x000000ffff149224 */ /* 0x000fe400078e0008 */
[----:B------:R-:W-:-:S07]  /*25560*/  @!P1 IMAD.MOV.U32 R21, RZ, RZ, R9 ;  /* 0x000000ffff159224 */ /* 0x000fce00078e0009 */
[----:B-----5:R-:W-:Y:S05]  /*25570*/  WARPSYNC.COLLECTIVE R15, `(.L_x_12107) ;  /* 0x000000000f087348 */ /* 0x020fea0003c00000 */
[----:B------:R0:W1:Y:S02]  /*25580*/  SHFL.IDX P6, R14, R13, R12, R11 ;  /* 0x0000000c0d0e7389 */ /* 0x00006400000c000b */
[----:B01---5:R-:W-:Y:S01]  /*25590*/  ENDCOLLECTIVE ;  /* 0x000000000000791b */ /* 0x023fe20003800000 */
.L_x_12107:
[----:B------:R-:W-:Y:S02]  /*255a0*/  IMAD.MOV.U32 R0, RZ, RZ, R20 ;  /* 0x000000ffff007224 */ /* 0x000fe400078e0014 */
[----:B------:R-:W-:Y:S02]  /*255b0*/  IMAD.MOV.U32 R3, RZ, RZ, R21 ;  /* 0x000000ffff037224 */ /* 0x000fe400078e0015 */
[----:B------:R-:W-:Y:S01]  /*255c0*/  @!P1 IMAD.MOV.U32 R28, RZ, RZ, R10 ;  /* 0x000000ffff1c9224 */ /* 0x000fe200078e000a */
[----:B------:R-:W-:Y:S01]  /*255d0*/  PRMT R53, R53, 0x5410, R0 ;  /* 0x0000541035357816 */ /* 0x000fe20000000000 */
[----:B------:R-:W-:Y:S01]  /*255e0*/  IMAD.MOV.U32 R9, RZ, RZ, R29 ;  /* 0x000000ffff097224 */ /* 0x000fe200078e001d */
[----:B------:R-:W-:Y:S01]  /*255f0*/  PRMT R40, R40, 0x5410, R3 ;  /* 0x0000541028287816 */ /* 0x000fe20000000003 */
[----:B------:R-:W-:Y:S02]  /*25600*/  IMAD.MOV.U32 R8, RZ, RZ, R28 ;  /* 0x000000ffff087224 */ /* 0x000fe400078e001c */
[----:B------:R-:W-:-:S03]  /*25610*/  IMAD.MOV.U32 R13, RZ, RZ, R25 ;  /* 0x000000ffff0d7224 */ /* 0x000fc600078e0019 */
[----:B------:R-:W-:Y:S01]  /*25620*/  PRMT R35, R8, 0x5410, R9 ;  /* 0x0000541008237816 */ /* 0x000fe20000000009 */
[----:B------:R-:W-:Y:S02]  /*25630*/  @!P1 IMAD.MOV.U32 R30, RZ, RZ, R4 ;  /* 0x000000ffff1e9224 */ /* 0x000fe400078e0004 */
[----:B------:R-:W-:Y:S02]  /*25640*/  @!P1 IMAD.MOV.U32 R31, RZ, RZ, R5 ;  /* 0x000000ffff1f9224 */ /* 0x000fe400078e0005 */
[----:B------:R-:W-:Y:S02]  /*25650*/  @!P1 IMAD.MOV.U32 R33, RZ, RZ, R7 ;  /* 0x000000ffff219224 */ /* 0x000fe400078e0007 */
[----:B------:R-:W-:Y:S02]  /*25660*/  @!P1 IMAD.MOV.U32 R32, RZ, RZ, R6 ;  /* 0x000000ffff209224 */ /* 0x000fe400078e0006 */
[----:B------:R-:W-:-:S07]  /*25670*/  IMAD.MOV.U32 R0, RZ, RZ, R14 ;  /* 0x000000ffff007224 */ /* 0x000fce00078e000e */
[----:B------:R-:W-:Y:S05]  /*25680*/  WARPSYNC.COLLECTIVE R15, `(.L_x_12108) ;  /* 0x000000000f087348 */ /* 0x000fea0003c00000 */
[----:B------:R0:W1:Y:S02]  /*25690*/  SHFL.IDX P6, R14, R13, R12, R11 ;  /* 0x0000000c0d0e7389 */ /* 0x00006400000c000b */
[----:B01----:R-:W-:Y:S01]  /*256a0*/  ENDCOLLECTIVE ;  /* 0x000000000000791b */ /* 0x003fe20003800000 */
.L_x_12108:
[----:B------:R-:W-:Y:S02]  /*256b0*/  IMAD.MOV.U32 R4, RZ, RZ, R30 ;  /* 0x000000ffff047224 */ /* 0x000fe400078e001e */
[----:B------:R-:W-:Y:S02]  /*256c0*/  IMAD.MOV.U32 R5, RZ, RZ, R31 ;  /* 0x000000ffff057224 */ /* 0x000fe400078e001f */
[----:B------:R-:W-:Y:S02]  /*256d0*/  IMAD.MOV.U32 R7, RZ, RZ, R33 ;  /* 0x000000ffff077224 */ /* 0x000fe400078e0021 */
[----:B------:R-:W-:Y:S01]  /*256e0*/  IMAD.MOV.U32 R6, RZ, RZ, R32 ;  /* 0x000000ffff067224 */ /* 0x000fe200078e0020 */
[----:B------:R-:W-:Y:S02]  /*256f0*/  PRMT R40, R5, 0x7610, R40 ;  /* 0x0000761005287816 */ /* 0x000fe40000000028 */
[----:B------:R-:W-:Y:S02]  /*25700*/  PRMT R46, R4, 0x5410, R7 ;  /* 0x00005410042e7816 */ /* 0x000fe40000000007 */
[----:B------:R-:W-:-:S02]  /*25710*/  CS2R R4, SRZ ;  /* 0x0000000000047805 */ /* 0x000fc4000001ff00 */
[----:B------:R-:W-:Y:S01]  /*25720*/  PRMT R53, R6, 0x7610, R53 ;  /* 0x0000761006357816 */ /* 0x000fe20000000035 */
[----:B------:R-:W-:Y:S02]  /*25730*/  IMAD.MOV.U32 R13, RZ, RZ, R24 ;  /* 0x000000ffff0d7224 */ /* 0x000fe400078e0018 */
[----:B------:R-:W-:-:S07]  /*25740*/  IMAD.MOV.U32 R3, RZ, RZ, R14 ;  /* 0x000000ffff037224 */ /* 0x000fce00078e000e */
[----:B------:R-:W-:Y:S05]  /*25750*/  WARPSYNC.COLLECTIVE R15, `(.L_x_12109) ;  /* 0x000000000f087348 */ /* 0x000fea0003c00000 */
[----:B------:R0:W1:Y:S02]  /*25760*/  SHFL.IDX P6, R14, R13, R12, R11 ;  /* 0x0000000c0d0e7389 */ /* 0x00006400000c000b */
[----:B01----:R-:W-:Y:S01]  /*25770*/  ENDCOLLECTIVE ;  /* 0x000000000000791b */ /* 0x003fe20003800000 */
.L_x_12109:
[----:B------:R-:W-:Y:S02]  /*25780*/  IMAD.MOV.U32 R13, RZ, RZ, R27 ;  /* 0x000000ffff0d7224 */ /* 0x000fe400078e001b */
[----:B------:R-:W-:-:S07]  /*25790*/  IMAD.MOV.U32 R24, RZ, RZ, R14 ;  /* 0x000000ffff187224 */ /* 0x000fce00078e000e */
[----:B------:R-:W-:Y:S05]  /*257a0*/  WARPSYNC.COLLECTIVE R15, `(.L_x_12110) ;  /* 0x000000000f087348 */ /* 0x000fea0003c00000 */
[----:B------:R0:W1:Y:S02]  /*257b0*/  SHFL.IDX P6, R14, R13, R12, R11 ;  /* 0x0000000c0d0e7389 */ /* 0x00006400000c000b */
[----:B01----:R-:W-:Y:S01]  /*257c0*/  ENDCOLLECTIVE ;  /* 0x000000000000791b */ /* 0x003fe20003800000 */
.L_x_12110:
[----:B------:R-:W-:Y:S05]  /*257d0*/  BRA `(.L_x_12111) ;  /* 0xfffffe3000d87947 */ /* 0x000fea000383ffff */
.L_x_11792:
[----:B0-----:R0:W1:Y:S02]  /*257e0*/  SYNCS.PHASECHK.TRANS64.TRYWAIT P1, [R19+URZ+0x22800], R12 ;  /* 0x0228000c130075a7 */ /* 0x001064000802017f */
[----:B-1----:R-:W-:Y:S05]  /*257f0*/  @!P1 NANOSLEEP.SYNCS 0x989680 ;  /* 0x009896800000995d */ /* 0x002fea0003900000 */
[----:B------:R-:W1:Y:S02]  /*25800*/  @!P1 SYNCS.PHASECHK.TRANS64 P1, [R19+URZ+0x22800], R12 ;  /* 0x0228000c130095a7 */ /* 0x000e64000802007f */
[----:B-1----:R-:W-:Y:S05]  /*25810*/  @!P1 BRA `(.L_x_11792) ;  /* 0xfffffffc00f09947 */ /* 0x002fea000383ffff */
[----:B------:R-:W-:Y:S05]  /*25820*/  BRA `(.L_x_12112) ;  /* 0xfffffe3400647947 */ /* 0x000fea000383ffff */
.L_x_11798:
[----:B---3--:R3:W4:Y:S02]  /*25830*/  SYNCS.PHASECHK.TRANS64.TRYWAIT P1, [R4+URZ+0x22830], R73 ;  /* 0x02283049040075a7 */ /* 0x008724000802017f */
[----:B----4-:R-:W-:Y:S05]  /*25840*/  @!P1 NANOSLEEP.SYNCS 0x989680 ;  /* 0x009896800000995d */ /* 0x010fea0003900000 */
[----:B------:R-:W4:Y:S02]  /*25850*/  @!P1 SYNCS.PHASECHK.TRANS64 P1, [R4+URZ+0x22830], R73 ;  /* 0x02283049040095a7 */ /* 0x000f24000802007f */
[----:B----4-:R-:W-:Y:S05]  /*25860*/  @!P1 BRA `(.L_x_11798) ;  /* 0xfffffffc00f09947 */ /* 0x010fea000383ffff */
[----:B------:R-:W-:Y:S05]  /*25870*/  BRA `(.L_x_11797) ;  /* 0xfffffe4000d87947 */ /* 0x000fea000383ffff */
.L_x_11811:
[----:B-1----:R1:W2:Y:S02]  /*25880*/  SYNCS.PHASECHK.TRANS64.TRYWAIT P1, [R4+URZ+0x22850], R73 ;  /* 0x02285049040075a7 */ /* 0x0022a4000802017f */
[----:B--2---:R-:W-:Y:S05]  /*25890*/  @!P1 NANOSLEEP.SYNCS 0x989680 ;  /* 0x009896800000995d */ /* 0x004fea0003900000 */
[----:B------:R-:W2:Y:S02]  /*258a0*/  @!P1 SYNCS.PHASECHK.TRANS64 P1, [R4+URZ+0x22850], R73 ;  /* 0x02285049040095a7 */ /* 0x000ea4000802007f */
[----:B--2---:R-:W-:Y:S05]  /*258b0*/  @!P1 BRA `(.L_x_11811) ;  /* 0xfffffffc00f09947 */ /* 0x004fea000383ffff */
[----:B------:R-:W-:Y:S05]  /*258c0*/  BRA `(.L_x_11810) ;  /* 0xfffffe6c00487947 */ /* 0x000fea000383ffff */
.L_x_11820:
[----:B-1----:R1:W2:Y:S02]  /*258d0*/  SYNCS.PHASECHK.TRANS64.TRYWAIT P1, [R212+URZ+0x22830], R211 ;  /* 0x022830d3d40075a7 */ /* 0x0022a4000802017f */
[----:B--2---:R-:W-:Y:S05]  /*258e0*/  @!P1 NANOSLEEP.SYNCS 0x989680 ;  /* 0x009896800000995d */ /* 0x004fea0003900000 */
[----:B------:R-:W2:Y:S02]  /*258f0*/  @!P1 SYNCS.PHASECHK.TRANS64 P1, [R212+URZ+0x22830], R211 ;  /* 0x022830d3d40095a7 */ /* 0x000ea4000802007f */
[----:B--2---:R-:W-:Y:S05]  /*25900*/  @!P1 BRA `(.L_x_11820) ;  /* 0xfffffffc00f09947 */ /* 0x004fea000383ffff */
[----:B------:R-:W-:Y:S05]  /*25910*/  BRA `(.L_x_11819) ;  /* 0xfffffe7400307947 */ /* 0x000fea000383ffff */
.L_x_11833:
[----:B--2---:R2:W3:Y:S02]  /*25920*/  SYNCS.PHASECHK.TRANS64.TRYWAIT P1, [R212+URZ+0x22850], R211 ;  /* 0x022850d3d40075a7 */ /* 0x0044e4000802017f */
[----:B---3--:R-:W-:Y:S05]  /*25930*/  @!P1 NANOSLEEP.SYNCS 0x989680 ;  /* 0x009896800000995d */ /* 0x008fea0003900000 */
[----:B------:R-:W3:Y:S02]  /*25940*/  @!P1 SYNCS.PHASECHK.TRANS64 P1, [R212+URZ+0x22850], R211 ;  /* 0x022850d3d40095a7 */ /* 0x000ee4000802007f */
[----:B---3--:R-:W-:Y:S05]  /*25950*/  @!P1 BRA `(.L_x_11833) ;  /* 0xfffffffc00f09947 */ /* 0x008fea000383ffff */
[----:B------:R-:W-:Y:S05]  /*25960*/  BRA `(.L_x_11832) ;  /* 0xfffffea400c07947 */ /* 0x000fea000383ffff */
.L_x_11843:
[----:B-1----:R1:W2:Y:S02]  /*25970*/  SYNCS.PHASECHK.TRANS64.TRYWAIT P2, [R4+URZ+0x22830], R212 ;  /* 0x022830d4040075a7 */ /* 0x0022a4000804017f */
[----:B--2---:R-:W-:Y:S05]  /*25980*/  @!P2 NANOSLEEP.SYNCS 0x989680 ;  /* 0x009896800000a95d */ /* 0x004fea0003900000 */
[----:B------:R-:W2:Y:S02]  /*25990*/  @!P2 SYNCS.PHASECHK.TRANS64 P2, [R4+URZ+0x22830], R212 ;  /* 0x022830d40400a5a7 */ /* 0x000ea4000804007f */
[----:B--2---:R-:W-:Y:S05]  /*259a0*/  @!P2 BRA `(.L_x_11843) ;  /* 0xfffffffc00f0a947 */ /* 0x004fea000383ffff */
[----:B------:R-:W-:Y:S05]  /*259b0*/  BRA `(.L_x_11842) ;  /* 0xfffffeac00bc7947 */ /* 0x000fea000383ffff */
.L_x_11848:
[----:B-1----:R1:W2:Y:S02]  /*259c0*/  SYNCS.PHASECHK.TRANS64.TRYWAIT P2, [R4+URZ+0x22850], R212 ;  /* 0x022850d4040075a7 */ /* 0x0022a4000804017f */
[----:B--2---:R-:W-:Y:S05]  /*259d0*/  @!P2 NANOSLEEP.SYNCS 0x989680 ;  /* 0x009896800000a95d */ /* 0x004fea0003900000 */
[----:B------:R-:W2:Y:S02]  /*259e0*/  @!P2 SYNCS.PHASECHK.TRANS64 P2, [R4+URZ+0x22850], R212 ;  /* 0x022850d40400a5a7 */ /* 0x000ea4000804007f */
[----:B--2---:R-:W-:Y:S05]  /*259f0*/  @!P2 BRA `(.L_x_11848) ;  /* 0xfffffffc00f0a947 */ /* 0x004fea000383ffff */
[----:B------:R-:W-:Y:S05]  /*25a00*/  BRA `(.L_x_11847) ;  /* 0xfffffecc00a07947 */ /* 0x000fea000383ffff */
.L_x_11854:
[----:B-1----:R1:W2:Y:S02]  /*25a10*/  SYNCS.PHASECHK.TRANS64.TRYWAIT P1, [R211+URZ+0x22830], R212 ;  /* 0x022830d4d30075a7 */ /* 0x0022a4000802017f */
[----:B--2---:R-:W-:Y:S05]  /*25a20*/  @!P1 NANOSLEEP.SYNCS 0x989680 ;  /* 0x009896800000995d */ /* 0x004fea0003900000 */
[----:B------:R-:W2:Y:S02]  /*25a30*/  @!P1 SYNCS.PHASECHK.TRANS64 P1, [R211+URZ+0x22830], R212 ;  /* 0x022830d4d30095a7 */ /* 0x000ea4000802007f */
[----:B--2---:R-:W-:Y:S05]  /*25a40*/  @!P1 BRA `(.L_x_11854) ;  /* 0xfffffffc00f09947 */ /* 0x004fea000383ffff */
[----:B------:R-:W-:Y:S05]  /*25a50*/  BRA `(.L_x_11853) ;  /* 0xfffffed000dc7947 */ /* 0x000fea000383ffff */
.L_x_11867:
[----:B--2---:R2:W3:Y:S02]  /*25a60*/  SYNCS.PHASECHK.TRANS64.TRYWAIT P1, [R211+URZ+0x22850], R212 ;  /* 0x022850d4d30075a7 */ /* 0x0044e4000802017f */
[----:B---3--:R-:W-:Y:S05]  /*25a70*/  @!P1 NANOSLEEP.SYNCS 0x989680 ;  /* 0x009896800000995d */ /* 0x008fea0003900000 */
[----:B------:R-:W3:Y:S02]  /*25a80*/  @!P1 SYNCS.PHASECHK.TRANS64 P1, [R211+URZ+0x22850], R212 ;  /* 0x022850d4d30095a7 */ /* 0x000ee4000802007f */
[----:B---3--:R-:W-:Y:S05]  /*25a90*/  @!P1 BRA `(.L_x_11867) ;  /* 0xfffffffc00f09947 */ /* 0x008fea000383ffff */
[----:B------:R-:W-:Y:S05]  /*25aa0*/  BRA `(.L_x_11866) ;  /* 0xffffff0400647947 */ /* 0x000fea000383ffff */
.L_x_11873:
[----:B------:R-:W-:Y:S02]  /*25ab0*/  IMAD.MOV.U32 R13, RZ, RZ, R21 ;  /* 0x000000ffff0d7224 */ /* 0x000fe400078e0015 */
[----:B------:R-:W-:Y:S02]  /*25ac0*/  IMAD.MOV.U32 R12, RZ, RZ, RZ ;  /* 0x000000ffff0c7224 */ /* 0x000fe400078e00ff */
[----:B------:R-:W-:Y:S02]  /*25ad0*/  IMAD.MOV.U32 R11, RZ, RZ, 0x181f ;  /* 0x0000181fff0b7424 */ /* 0x000fe400078e00ff */
[----:B------:R-:W-:-:S07]  /*25ae0*/  IMAD.MOV.U32 R15, RZ, RZ, -0x1 ;  /* 0xffffffffff0f7424 */ /* 0x000fce00078e00ff */
[----:B0----5:R-:W-:Y:S05]  /*25af0*/  WARPSYNC.COLLECTIVE R15, `(.L_x_12113) ;  /* 0x000000000f087348 */ /* 0x021fea0003c00000 */
[----:B------:R1:W2:Y:S02]  /*25b00*/  SHFL.IDX P6, R14, R13, R12, R11 ;  /* 0x0000000c0d0e7389 */ /* 0x0002a400000c000b */
[----:B012--5:R-:W-:Y:S01]  /*25b10*/  ENDCOLLECTIVE ;  /* 0x000000000000791b */ /* 0x027fe20003800000 */
.L_x_12113:
[----:B------:R-:W-:Y:S02]  /*25b20*/  IMAD.MOV.U32 R13, RZ, RZ, R20 ;  /* 0x000000ffff0d7224 */ /* 0x000fe400078e0014 */
[----:B------:R-:W-:-:S07]  /*25b30*/  IMAD.MOV.U32 R3, RZ, RZ, R14 ;  /* 0x000000ffff037224 */ /* 0x000fce00078e000e */
[----:B------:R-:W-:Y:S05]  /*25b40*/  WARPSYNC.COLLECTIVE R15, `(.L_x_12114) ;  /* 0x000000000f087348 */ /* 0x000fea0003c00000 */
[----:B------:R0:W1:Y:S02]  /*25b50*/  SHFL.IDX P6, R14, R13, R12, R11 ;  /* 0x0000000c0d0e7389 */ /* 0x00006400000c000b */
[----:B01----:R-:W-:Y:S01]  /*25b60*/  ENDCOLLECTIVE ;  /* 0x000000000000791b */ /* 0x003fe20003800000 */
.L_x_12114:
[----:B------:R-:W-:Y:S05]  /*25b70*/  BRA `(.L_x_12115) ;  /* 0xffffff2c00747947 */ /* 0x000fea000383ffff */
.L_x_11876:
        /* <DEDUP_REMOVED lines=8> */
.L_x_12117:
[----:B------:R-:W-:Y:S05]  /*25c00*/  BSYNC B1 ;  /* 0x0000000000017941 */ /* 0x000fea0003800000 */
.L_x_12116:
        /* <DEDUP_REMOVED lines=8> */
.L_x_12118:
[----:B------:R-:W-:Y:S05]  /*25c90*/  BRA `(.L_x_12119) ;  /* 0xffffff2c00b07947 */ /* 0x000fea000383ffff */
.L_x_11879:
        /* <DEDUP_REMOVED lines=8> */
.L_x_12121:
[----:B------:R-:W-:Y:S05]  /*25d20*/  BSYNC B1 ;  /* 0x0000000000017941 */ /* 0x000fea0003800000 */
.L_x_12120:
        /* <DEDUP_REMOVED lines=8> */
.L_x_12122:
[----:B------:R-:W-:Y:S05]  /*25db0*/  BRA `(.L_x_12123) ;  /* 0xffffff2c00dc7947 */ /* 0x000fea000383ffff */
.L_x_11882:
[----:B------:R-:W-:Y:S01]  /*25dc0*/  BSSY B1, `(.L_x_12124) ;  /* 0x0000008000017945 */ /* 0x000fe20003800000 */
[----:B------:R-:W-:Y:S02]  /*25dd0*/  IMAD.MOV.U32 R13, RZ, RZ, R21 ;  /* 0x000000ffff0d7224 */ /* 0x000fe400078e0015 */
[----:B------:R-:W-:Y:S02]  /*25de0*/  IMAD.MOV.U32 R12, RZ, RZ, 0x3 ;  /* 0x00000003ff0c7424 */ /* 0x000fe400078e00ff */
[----:B------:R-:W-:Y:S02]  /*25df0*/  IMAD.MOV.U32 R11, RZ, RZ, 0x181f ;  /* 0x0000181fff0b7424 */ /* 0x000fe400078e00ff */
[----:B----4-:R-:W-:-:S07]  /*25e00*/  IMAD.MOV.U32 R15, RZ, RZ, -0x1 ;  /* 0xffffffffff0f7424 */ /* 0x010fce00078e00ff */
[----:B0123--:R-:W-:Y:S05]  /*25e10*/  WARPSYNC.COLLECTIVE R15, `(.L_x_12125) ;  /* 0x000000000f087348 */ /* 0x00ffea0003c00000 */
[----:B--2---:R2:W4:Y:S02]  /*25e20*/  SHFL.IDX P6, R14, R13, R12, R11 ;  /* 0x0000000c0d0e7389 */ /* 0x00452400000c000b */
[----:B01234-:R-:W-:Y:S01]  /*25e30*/  ENDCOLLECTIVE ;  /* 0x000000000000791b */ /* 0x01ffe20003800000 */
.L_x_12125:
[----:B------:R-:W-:Y:S05]  /*25e40*/  BSYNC B1 ;  /* 0x0000000000017941 */ /* 0x000fea0003800000 */
.L_x_12124:
        /* <DEDUP_REMOVED lines=8> */
.L_x_12126:
[----:B------:R-:W-:Y:S05]  /*25ed0*/  BRA `(.L_x_12127) ;  /* 0xffffff3000087947 */ /* 0x000fea000383ffff */
.L_x_11884:
[----:B------:R-:W-:Y:S02]  /*25ee0*/  IMAD.MOV.U32 R13, RZ, RZ, R6 ;  /* 0x000000ffff0d7224 */ /* 0x000fe400078e0006 */
[----:B------:R-:W-:Y:S02]  /*25ef0*/  IMAD.MOV.U32 R12, RZ, RZ, RZ ;  /* 0x000000ffff0c7224 */ /* 0x000fe400078e00ff */
[----:B------:R-:W-:Y:S02]  /*25f00*/  IMAD.MOV.U32 R11, RZ, RZ, 0x1c1f ;  /* 0x00001c1fff0b7424 */ /* 0x000fe400078e00ff */
[----:B------:R-:W-:-:S07]  /*25f10*/  IMAD.MOV.U32 R15, RZ, RZ, -0x1 ;  /* 0xffffffffff0f7424 */ /* 0x000fce00078e00ff */
[----:B------:R-:W-:Y:S05]  /*25f20*/  WARPSYNC.COLLECTIVE R15, `(.L_x_12128) ;  /* 0x000000000f087348 */ /* 0x000fea0003c00000 */
[----:B------:R0:W1:Y:S02]  /*25f30*/  SHFL.IDX P6, R14, R13, R12, R11 ;  /* 0x0000000c0d0e7389 */ /* 0x00006400000c000b */
[----:B01----:R-:W-:Y:S01]  /*25f40*/  ENDCOLLECTIVE ;  /* 0x000000000000791b */ /* 0x003fe20003800000 */
.L_x_12128:
[----:B------:R-:W-:Y:S02]  /*25f50*/  IMAD.MOV.U32 R13, RZ, RZ, R3 ;  /* 0x000000ffff0d7224 */ /* 0x000fe400078e0003 */
[----:B------:R-:W-:-:S07]  /*25f60*/  IMAD.MOV.U32 R10, RZ, RZ, R14 ;  /* 0x000000ffff0a7224 */ /* 0x000fce00078e000e */
[----:B------:R-:W-:Y:S05]  /*25f70*/  WARPSYNC.COLLECTIVE R15, `(.L_x_12129) ;  /* 0x000000000f087348 */ /* 0x000fea0003c00000 */
[----:B------:R0:W1:Y:S02]  /*25f80*/  SHFL.IDX P6, R14, R13, R12, R11 ;  /* 0x0000000c0d0e7389 */ /* 0x00006400000c000b */
[----:B01----:R-:W-:Y:S01]  /*25f90*/  ENDCOLLECTIVE ;  /* 0x000000000000791b */ /* 0x003fe20003800000 */
.L_x_12129:
[----:B------:R-:W-:Y:S01]  /*25fa0*/  IMAD.MOV.U32 R11, RZ, RZ, R14 ;  /* 0x000000ffff0b7224 */ /* 0x000fe200078e000e */
[----:B------:R-:W-:Y:S06]  /*25fb0*/  BRA `(.L_x_12130) ;  /* 0xffffff3000ec7947 */ /* 0x000fec000383ffff */
.L_x_11887:
        /* <DEDUP_REMOVED lines=8> */
.L_x_12132:
[----:B------:R-:W-:Y:S05]  /*26040*/  BSYNC B1 ;  /* 0x0000000000017941 */ /* 0x000fea0003800000 */
.L_x_12131:
        /* <DEDUP_REMOVED lines=8> */
.L_x_12133:
[----:B------:R-:W-:Y:S05]  /*260d0*/  BRA `(.L_x_12134) ;  /* 0xffffff4000307947 */ /* 0x000fea000383ffff */
.L_x_11891:
[----:B------:R-:W-:Y:S02]  /*260e0*/  IMAD.MOV.U32 R13, RZ, RZ, R4 ;  /* 0x000000ffff0d7224 */ /* 0x000fe400078e0004 */
[----:B------:R-:W-:Y:S02]  /*260f0*/  IMAD.MOV.U32 R12, RZ, RZ, RZ ;  /* 0x000000ffff0c7224 */ /* 0x000fe400078e00ff */
[----:B------:R-:W-:Y:S02]  /*26100*/  IMAD.MOV.U32 R11, RZ, RZ, 0x181f ;  /* 0x0000181fff0b7424 */ /* 0x000fe400078e00ff */
[----:B------:R-:W-:-:S07]  /*26110*/  IMAD.MOV.U32 R15, RZ, RZ, -0x1 ;  /* 0xffffffffff0f7424 */ /* 0x000fce00078e00ff */
[----:B--23--:R-:W-:Y:S05]  /*26120*/  WARPSYNC.COLLECTIVE R15, `(.L_x_12135) ;  /* 0x000000000f087348 */ /* 0x00cfea0003c00000 */
[----:B------:R0:W1:Y:S02]  /*26130*/  SHFL.IDX P6, R14, R13, R12, R11 ;  /* 0x0000000c0d0e7389 */ /* 0x00006400000c000b */
[----:B0123--:R-:W-:Y:S01]  /*26140*/  ENDCOLLECTIVE ;  /* 0x000000000000791b */ /* 0x00ffe20003800000 */
.L_x_12135:
[----:B------:R-:W-:Y:S02]  /*26150*/  IMAD.MOV.U32 R13, RZ, RZ, R0 ;  /* 0x000000ffff0d7224 */ /* 0x000fe400078e0000 */
[----:B------:R-:W-:-:S07]  /*26160*/  IMAD.MOV.U32 R3, RZ, RZ, R14 ;  /* 0x000000ffff037224 */ /* 0x000fce00078e000e */
[----:B------:R-:W-:Y:S05]  /*26170*/  WARPSYNC.COLLECTIVE R15, `(.L_x_12136) ;  /* 0x000000000f087348 */ /* 0x000fea0003c00000 */
[----:B------:R0:W1:Y:S02]  /*26180*/  SHFL.IDX P6, R14, R13, R12, R11 ;  /* 0x0000000c0d0e7389 */ /* 0x00006400000c000b */
[----:B01----:R-:W-:Y:S01]  /*26190*/  ENDCOLLECTIVE ;  /* 0x000000000000791b */ /* 0x003fe20003800000 */
.L_x_12136:
[----:B------:R-:W-:Y:S05]  /*261a0*/  BRA `(.L_x_12137) ;  /* 0xffffff5400907947 */ /* 0x000fea000383ffff */
.L_x_11894:
[----:B------:R-:W-:Y:S01]  /*261b0*/  BSSY B1, `(.L_x_12138) ;  /* 0x0000008000017945 */ /* 0x000fe20003800000 */
[----:B-1----:R-:W-:Y:S02]  /*261c0*/  IMAD.MOV.U32 R13, RZ, RZ, R4 ;  /* 0x000000ffff0d7224 */ /* 0x002fe400078e0004 */
[----:B------:R-:W-:Y:S02]  /*261d0*/  IMAD.MOV.U32 R12, RZ, RZ, 0x1 ;  /* 0x00000001ff0c7424 */ /* 0x000fe400078e00ff */
[----:B------:R-:W-:Y:S02]  /*261e0*/  IMAD.MOV.U32 R11, RZ, RZ, 0x181f ;  /* 0x0000181fff0b7424 */ /* 0x000fe400078e00ff */
[----:B------:R-:W-:-:S07]  /*261f0*/  IMAD.MOV.U32 R15, RZ, RZ, -0x1 ;  /* 0xffffffffff0f7424 */ /* 0x000fce00078e00ff */
[----:B0-234-:R-:W-:Y:S05]  /*26200*/  WARPSYNC.COLLECTIVE R15, `(.L_x_12139) ;  /* 0x000000000f087348 */ /* 0x01dfea0003c00000 */
[----:B----4-:R1:W4:Y:S02]  /*26210*/  SHFL.IDX P6, R14, R13, R12, R11 ;  /* 0x0000000c0d0e7389 */ /* 0x01032400000c000b */
[----:B01234-:R-:W-:Y:S01]  /*26220*/  ENDCOLLECTIVE ;  /* 0x000000000000791b */ /* 0x01ffe20003800000 */
.L_x_12139:
[----:B------:R-:W-:Y:S05]  /*26230*/  BSYNC B1 ;  /* 0x0000000000017941 */ /* 0x000fea0003800000 */
.L_x_12138:
        /* <DEDUP_REMOVED lines=8> */
.L_x_12140:
[----:B------:R-:W-:Y:S05]  /*262c0*/  BRA `(.L_x_12141) ;  /* 0xffffff5400c07947 */ /* 0x000fea000383ffff */
.L_x_11897:
        /* <DEDUP_REMOVED lines=8> */
.L_x_12143:
[----:B------:R-:W-:Y:S05]  /*26350*/  BSYNC B1 ;  /* 0x0000000000017941 */ /* 0x000fea0003800000 */
.L_x_12142:
        /* <DEDUP_REMOVED lines=8> */
.L_x_12144:
[----:B------:R-:W-:Y:S05]  /*263e0*/  BRA `(.L_x_12145) ;  /* 0xffffff5400ec7947 */ /* 0x000fea000383ffff */
.L_x_11900:
        /* <DEDUP_REMOVED lines=8> */
.L_x_12147:
[----:B------:R-:W-:Y:S05]  /*26470*/  BSYNC B1 ;  /* 0x0000000000017941 */ /* 0x000fea0003800000 */
.L_x_12146:
        /* <DEDUP_REMOVED lines=8> */
.L_x_12148:
[----:B------:R-:W-:Y:S05]  /*26500*/  BRA `(.L_x_12149) ;  /* 0xffffff5800187947 */ /* 0x000fea000383ffff */
.L_x_11927:
[----:B------:R-:W1:Y:S01]  /*26510*/  S2R R11, SR_TID.X ;  /* 0x00000000000b7919 */ /* 0x000e620000002100 */
[----:B------:R-:W-:Y:S01]  /*26520*/  BSSY B1, `(.L_x_12150) ;  /* 0x000000a000017945 */ /* 0x000fe20003800000 */
[----:B------:R-:W-:Y:S02]  /*26530*/  IMAD.MOV.U32 R12, RZ, RZ, RZ ;  /* 0x000000ffff0c7224 */ /* 0x000fe400078e00ff */
[----:B0-----:R-:W-:Y:S01]  /*26540*/  IMAD.MOV.U32 R15, RZ, RZ, -0x1 ;  /* 0xffffffffff0f7424 */ /* 0x001fe200078e00ff */
[----:B-1----:R-:W-:-:S04]  /*26550*/  SHF.R.U32.HI R11, RZ, 0x5, R11 ;  /* 0x00000005ff0b7819 */ /* 0x002fc8000001160b */
[----:B------:R-:W-:-:S05]  /*26560*/  LOP3.LUT R11, R11, 0x3, RZ, 0xc0, !PT ;  /* 0x000000030b0b7812 */ /* 0x000fca00078ec0ff */
[----:B------:R-:W-:Y:S02]  /*26570*/  IMAD.MOV.U32 R13, RZ, RZ, R11 ;  /* 0x000000ffff0d7224 */ /* 0x000fe400078e000b */
[----:B------:R-:W-:-:S07]  /*26580*/  IMAD.MOV.U32 R11, RZ, RZ, 0x1f ;  /* 0x0000001fff0b7424 */ /* 0x000fce00078e00ff */
[----:B------:R-:W-:Y:S05]  /*26590*/  WARPSYNC.COLLECTIVE R15, `(.L_x_12151) ;  /* 0x000000000f087348 */ /* 0x000fea0003c00000 */
[----:B------:R0:W1:Y:S02]  /*265a0*/  SHFL.IDX P6, R14, R13, R12, R11 ;  /* 0x0000000c0d0e7389 */ /* 0x00006400000c000b */
[----:B01----:R-:W-:Y:S01]  /*265b0*/  ENDCOLLECTIVE ;  /* 0x000000000000791b */ /* 0x003fe20003800000 */
.L_x_12151:
[----:B------:R-:W-:Y:S05]  /*265c0*/  BSYNC B1 ;  /* 0x0000000000017941 */ /* 0x000fea0003800000 */
.L_x_12150:
[----:B------:R-:W-:Y:S05]  /*265d0*/  BRA `(.L_x_12152) ;  /* 0xffffff7800387947 */ /* 0x000fea000383ffff */
.L_x_11929:
[----:B------:R-:W-:Y:S01]  /*265e0*/  BSSY B1, `(.L_x_12153) ;  /* 0x0000006000017945 */ /* 0x000fe20003800000 */
[----:B0-----:R-:W-:-:S07]  /*265f0*/  IMAD.MOV.U32 R15, RZ, RZ, -0x1 ;  /* 0xffffffffff0f7424 */ /* 0x001fce00078e00ff */
[----:B-1----:R-:W-:Y:S05]  /*26600*/  WARPSYNC.COLLECTIVE R15, `(.L_x_12154) ;  /* 0x000000000f0c7348 */ /* 0x002fea0003c00000 */
[----:B------:R-:W-:Y:S02]  /*26610*/  ELECT P6, UR62, PT ;  /* 0x00000000003e782f */ /* 0x000fe400038c0000 */
[----:B------:R-:W-:Y:S01]  /*26620*/  MOV R14, UR62 ;  /* 0x0000003e000e7c02 */ /* 0x000fe20008000f00 */
[----:B-1----:R-:W-:Y:S10]  /*26630*/  ENDCOLLECTIVE ;  /* 0x000000000000791b */ /* 0x002ff40003800000 */
.L_x_12154:
[----:B------:R-:W-:Y:S05]  /*26640*/  BSYNC B1 ;  /* 0x0000000000017941 */ /* 0x000fea0003800000 */
.L_x_12153:
[----:B------:R-:W-:Y:S05]  /*26650*/  BRA `(.L_x_11928) ;  /* 0xffffff7800307947 */ /* 0x000fea000383ffff */
.L_x_11931:
[----:B-1----:R1:W2:Y:S02]  /*26660*/  SYNCS.PHASECHK.TRANS64.TRYWAIT P0, [R19+URZ+0x22820], R6 ;  /* 0x02282006130075a7 */ /* 0x0022a4000800017f */
[----:B--2---:R-:W-:Y:S05]  /*26670*/  @!P0 NANOSLEEP.SYNCS 0x989680 ;  /* 0x009896800000895d */ /* 0x004fea0003900000 */
[----:B------:R-:W2:Y:S02]  /*26680*/  @!P0 SYNCS.PHASECHK.TRANS64 P0, [R19+URZ+0x22820], R6 ;  /* 0x02282006130085a7 */ /* 0x000ea4000800007f */
[----:B--2---:R-:W-:Y:S05]  /*26690*/  @!P0 BRA `(.L_x_11931) ;  /* 0xfffffffc00f08947 */ /* 0x004fea000383ffff */
[----:B------:R-:W-:Y:S05]  /*266a0*/  BRA `(.L_x_12155) ;  /* 0xffffff7800407947 */ /* 0x000fea000383ffff */
.L_x_11935:
[----:B--2---:R2:W3:Y:S02]  /*266b0*/  SYNCS.PHASECHK.TRANS64.TRYWAIT P0, [R7+URZ+0x228a0], R10 ;  /* 0x0228a00a070075a7 */ /* 0x0044e4000800017f */
[----:B---3--:R-:W-:Y:S05]  /*266c0*/  @!P0 NANOSLEEP.SYNCS 0x989680 ;  /* 0x009896800000895d */ /* 0x008fea0003900000 */
[----:B------:R-:W3:Y:S02]  /*266d0*/  @!P0 SYNCS.PHASECHK.TRANS64 P0, [R7+URZ+0x228a0], R10 ;  /* 0x0228a00a070085a7 */ /* 0x000ee4000800007f */
[----:B---3--:R-:W-:Y:S05]  /*266e0*/  @!P0 BRA `(.L_x_11935) ;  /* 0xfffffffc00f08947 */ /* 0x008fea000383ffff */
[----:B------:R-:W-:Y:S05]  /*266f0*/  BRA `(.L_x_12156) ;  /* 0xffffff7800607947 */ /* 0x000fea000383ffff */
.L_x_11940:
[----:B-1----:R1:W3:Y:S02]  /*26700*/  SYNCS.PHASECHK.TRANS64.TRYWAIT P0, [R7+URZ+0x228c0], R10 ;  /* 0x0228c00a070075a7 */ /* 0x0022e4000800017f */
[----:B---3--:R-:W-:Y:S05]  /*26710*/  @!P0 NANOSLEEP.SYNCS 0x989680 ;  /* 0x009896800000895d */ /* 0x008fea0003900000 */
[----:B------:R-:W3:Y:S02]  /*26720*/  @!P0 SYNCS.PHASECHK.TRANS64 P0, [R7+URZ+0x228c0], R10 ;  /* 0x0228c00a070085a7 */ /* 0x000ee4000800007f */
[----:B---3--:R-:W-:Y:S05]  /*26730*/  @!P0 BRA `(.L_x_11940) ;  /* 0xfffffffc00f08947 */ /* 0x008fea000383ffff */
[----:B------:R-:W-:Y:S05]  /*26740*/  BRA `(.L_x_12157) ;  /* 0xffffff7800e07947 */ /* 0x000fea000383ffff */
.L_x_11950:
[----:B-1----:R1:W2:Y:S02]  /*26750*/  SYNCS.PHASECHK.TRANS64.TRYWAIT P1, [R6+URZ+0x228a0], R7 ;  /* 0x0228a007060075a7 */ /* 0x0022a4000802017f */
[----:B--2---:R-:W-:Y:S05]  /*26760*/  @!P1 NANOSLEEP.SYNCS 0x989680 ;  /* 0x009896800000995d */ /* 0x004fea0003900000 */
[----:B------:R-:W2:Y:S02]  /*26770*/  @!P1 SYNCS.PHASECHK.TRANS64 P1, [R6+URZ+0x228a0], R7 ;  /* 0x0228a007060095a7 */ /* 0x000ea4000802007f */
[----:B--2---:R-:W-:Y:S05]  /*26780*/  @!P1 BRA `(.L_x_11950) ;  /* 0xfffffffc00f09947 */ /* 0x004fea000383ffff */
[----:B------:R-:W-:Y:S05]  /*26790*/  BRA `(.L_x_12158) ;  /* 0xffffff8000707947 */ /* 0x000fea000383ffff */
.L_x_11955:
[----:B--2---:R2:W3:Y:S02]  /*267a0*/  SYNCS.PHASECHK.TRANS64.TRYWAIT P1, [R6+URZ+0x228c0], R7 ;  /* 0x0228c007060075a7 */ /* 0x0044e4000802017f */
[----:B---3--:R-:W-:Y:S05]  /*267b0*/  @!P1 NANOSLEEP.SYNCS 0x989680 ;  /* 0x009896800000995d */ /* 0x008fea0003900000 */
[----:B------:R-:W3:Y:S02]  /*267c0*/  @!P1 SYNCS.PHASECHK.TRANS64 P1, [R6+URZ+0x228c0], R7 ;  /* 0x0228c007060095a7 */ /* 0x000ee4000802007f */
[----:B---3--:R-:W-:Y:S05]  /*267d0*/  @!P1 BRA `(.L_x_11955) ;  /* 0xfffffffc00f09947 */ /* 0x008fea000383ffff */
[----:B------:R-:W-:Y:S05]  /*267e0*/  BRA `(.L_x_12159) ;  /* 0xffffff8000ec7947 */ /* 0x000fea000383ffff */
.L_x_11981:
        /* <DEDUP_REMOVED lines=11> */
.L_x_12161:
[----:B------:R-:W-:Y:S05]  /*268a0*/  BSYNC B0 ;  /* 0x0000000000007941 */ /* 0x000fea0003800000 */
.L_x_12160:
[----:B------:R-:W-:Y:S05]  /*268b0*/  BRA `(.L_x_12162) ;  /* 0xffffff9400807947 */ /* 0x000fea000383ffff */
.L_x_11983:
[----:B------:R-:W-:Y:S01]  /*268c0*/  BSSY B0, `(.L_x_12163) ;  /* 0x0000006000007945 */ /* 0x000fe20003800000 */
[----:B0-----:R-:W-:-:S07]  /*268d0*/  IMAD.MOV.U32 R15, RZ, RZ, -0x1 ;  /* 0xffffffffff0f7424 */ /* 0x001fce00078e00ff */
[----:B-12---:R-:W-:Y:S05]  /*268e0*/  WARPSYNC.COLLECTIVE R15, `(.L_x_12164) ;  /* 0x000000000f0c7348 */ /* 0x006fea0003c00000 */
[----:B------:R-:W-:Y:S02]  /*268f0*/  ELECT P6, UR62, PT ;  /* 0x00000000003e782f */ /* 0x000fe400038c0000 */
[----:B------:R-:W-:Y:S01]  /*26900*/  MOV R14, UR62 ;  /* 0x0000003e000e7c02 */ /* 0x000fe20008000f00 */
[----:B-12---:R-:W-:Y:S10]  /*26910*/  ENDCOLLECTIVE ;  /* 0x000000000000791b */ /* 0x006ff40003800000 */
.L_x_12164:
[----:B------:R-:W-:Y:S05]  /*26920*/  BSYNC B0 ;  /* 0x0000000000007941 */ /* 0x000fea0003800000 */
.L_x_12163:
[----:B------:R-:W-:Y:S05]  /*26930*/  BRA `(.L_x_12165) ;  /* 0xffffff9400847947 */ /* 0x000fea000383ffff */
.L_x_11985:
[----:B---3--:R3:W4:Y:S02]  /*26940*/  SYNCS.PHASECHK.TRANS64.TRYWAIT P0, [R0+URZ+0x22840], R2 ;  /* 0x02284002000075a7 */ /* 0x008724000800017f */
[----:B----4-:R-:W-:Y:S05]  /*26950*/  @!P0 NANOSLEEP.SYNCS 0x989680 ;  /* 0x009896800000895d */ /* 0x010fea0003900000 */
[----:B------:R-:W4:Y:S02]  /*26960*/  @!P0 SYNCS.PHASECHK.TRANS64 P0, [R0+URZ+0x22840], R2 ;  /* 0x02284002000085a7 */ /* 0x000f24000800007f */
[----:B----4-:R-:W-:Y:S05]  /*26970*/  @!P0 BRA `(.L_x_11985) ;  /* 0xfffffffc00f08947 */ /* 0x010fea000383ffff */
[----:B------:R-:W-:Y:S05]  /*26980*/  BRA `(.L_x_12166) ;  /* 0xffffff9400e87947 */ /* 0x000fea000383ffff */
.L_x_11989:
        /* <DEDUP_REMOVED lines=13> */
.L_x_12167:
[----:B------:R-:W-:Y:S02]  /*26a60*/  IMAD.MOV.U32 R13, RZ, RZ, R4 ;  /* 0x000000ffff0d7224 */ /* 0x000fe400078e0004 */
[----:B------:R-:W-:-:S07]  /*26a70*/  IMAD.MOV.U32 R6, RZ, RZ, R14 ;  /* 0x000000ffff067224 */ /* 0x000fce00078e000e */
[----:B------:R-:W-:Y:S05]  /*26a80*/  WARPSYNC.COLLECTIVE R15, `(.L_x_12168) ;  /* 0x000000000f087348 */ /* 0x000fea0003c00000 */
[----:B------:R0:W1:Y:S02]  /*26a90*/  SHFL.IDX P6, R14, R13, R12, R11 ;  /* 0x0000000c0d0e7389 */ /* 0x00006400000c000b */
[----:B01----:R-:W-:Y:S01]  /*26aa0*/  ENDCOLLECTIVE ;  /* 0x000000000000791b */ /* 0x003fe20003800000 */
.L_x_12168:
[----:B------:R-:W-:Y:S02]  /*26ab0*/  IMAD.MOV.U32 R13, RZ, RZ, R3 ;  /* 0x000000ffff0d7224 */ /* 0x000fe400078e0003 */
[----:B------:R-:W-:Y:S02]  /*26ac0*/  IMAD.MOV.U32 R12, RZ, RZ, 0x1 ;  /* 0x00000001ff0c7424 */ /* 0x000fe400078e00ff */
[----:B------:R-:W-:-:S07]  /*26ad0*/  IMAD.MOV.U32 R7, RZ, RZ, R14 ;  /* 0x000000ffff077224 */ /* 0x000fce00078e000e */
[----:B------:R-:W-:Y:S05]  /*26ae0*/  WARPSYNC.COLLECTIVE R15, `(.L_x_12169) ;  /* 0x000000000f087348 */ /* 0x000fea0003c00000 */
[----:B------:R0:W1:Y:S02]  /*26af0*/  SHFL.IDX P6, R14, R13, R12, R11 ;  /* 0x0000000c0d0e7389 */ /* 0x00006400000c000b */
[----:B01----:R-:W-:Y:S01]  /*26b00*/  ENDCOLLECTIVE ;  /* 0x000000000000791b */ /* 0x003fe20003800000 */
.L_x_12169:
        /* <DEDUP_REMOVED lines=15> */
.L_x_12170:
[----:B------:R-:W-:Y:S02]  /*26c00*/  IMAD.MOV.U32 R13, RZ, RZ, R3 ;  /* 0x000000ffff0d7224 */ /* 0x000fe400078e0003 */
[----:B------:R-:W-:Y:S02]  /*26c10*/  IMAD.MOV.U32 R12, RZ, RZ, 0x2 ;  /* 0x00000002ff0c7424 */ /* 0x000fe400078e00ff */
[----:B------:R-:W-:-:S07]  /*26c20*/  IMAD.MOV.U32 R5, RZ, RZ, R14 ;  /* 0x000000ffff057224 */ /* 0x000fce00078e000e */
[----:B------:R-:W-:Y:S05]  /*26c30*/  WARPSYNC.COLLECTIVE R15, `(.L_x_12171) ;  /* 0x000000000f087348 */ /* 0x000fea0003c00000 */
[----:B------:R0:W1:Y:S02]  /*26c40*/  SHFL.IDX P6, R14, R13, R12, R11 ;  /* 0x0000000c0d0e7389 */ /* 0x00006400000c000b */
[----:B01----:R-:W-:Y:S01]  /*26c50*/  ENDCOLLECTIVE ;  /* 0x000000000000791b */ /* 0x003fe20003800000 */
.L_x_12171:
        /* <DEDUP_REMOVED lines=15> */
.L_x_12172:
[----:B------:R-:W-:Y:S02]  /*26d50*/  IMAD.MOV.U32 R13, RZ, RZ, R3 ;  /* 0x000000ffff0d7224 */ /* 0x000fe400078e0003 */
[----:B------:R-:W-:Y:S02]  /*26d60*/  IMAD.MOV.U32 R12, RZ, RZ, 0x3 ;  /* 0x00000003ff0c7424 */ /* 0x000fe400078e00ff */
[----:B------:R-:W-:-:S07]  /*26d70*/  IMAD.MOV.U32 R5, RZ, RZ, R14 ;  /* 0x000000ffff057224 */ /* 0x000fce00078e000e */
[----:B------:R-:W-:Y:S05]  /*26d80*/  WARPSYNC.COLLECTIVE R15, `(.L_x_12173) ;  /* 0x000000000f087348 */ /* 0x000fea0003c00000 */
[----:B------:R0:W1:Y:S02]  /*26d90*/  SHFL.IDX P6, R14, R13, R12, R11 ;  /* 0x0000000c0d0e7389 */ /* 0x00006400000c000b */
[----:B01----:R-:W-:Y:S01]  /*26da0*/  ENDCOLLECTIVE ;  /* 0x000000000000791b */ /* 0x003fe20003800000 */
.L_x_12173:
        /* <DEDUP_REMOVED lines=15> */
.L_x_12174:
[----:B------:R-:W-:Y:S02]  /*26ea0*/  IMAD.MOV.U32 R13, RZ, RZ, R3 ;  /* 0x000000ffff0d7224 */ /* 0x000fe400078e0003 */
[----:B------:R-:W-:Y:S02]  /*26eb0*/  IMAD.MOV.U32 R12, RZ, RZ, 0x4 ;  /* 0x00000004ff0c7424 */ /* 0x000fe400078e00ff */
[----:B------:R-:W-:-:S07]  /*26ec0*/  IMAD.MOV.U32 R5, RZ, RZ, R14 ;  /* 0x000000ffff057224 */ /* 0x000fce00078e000e */
[----:B------:R-:W-:Y:S05]  /*26ed0*/  WARPSYNC.COLLECTIVE R15, `(.L_x_12175) ;  /* 0x000000000f087348 */ /* 0x000fea0003c00000 */
[----:B------:R0:W1:Y:S02]  /*26ee0*/  SHFL.IDX P6, R14, R13, R12, R11 ;  /* 0x0000000c0d0e7389 */ /* 0x00006400000c000b */
[----:B01----:R-:W-:Y:S01]  /*26ef0*/  ENDCOLLECTIVE ;  /* 0x000000000000791b */ /* 0x003fe20003800000 */
.L_x_12175:
        /* <DEDUP_REMOVED lines=15> */
.L_x_12176:
[----:B------:R-:W-:Y:S02]  /*26ff0*/  IMAD.MOV.U32 R13, RZ, RZ, R3 ;  /* 0x000000ffff0d7224 */ /* 0x000fe400078e0003 */
[----:B------:R-:W-:Y:S02]  /*27000*/  IMAD.MOV.U32 R12, RZ, RZ, 0x5 ;  /* 0x00000005ff0c7424 */ /* 0x000fe400078e00ff */
[----:B------:R-:W-:-:S07]  /*27010*/  IMAD.MOV.U32 R5, RZ, RZ, R14 ;  /* 0x000000ffff057224 */ /* 0x000fce00078e000e */
[----:B------:R-:W-:Y:S05]  /*27020*/  WARPSYNC.COLLECTIVE R15, `(.L_x_12177) ;  /* 0x000000000f087348 */ /* 0x000fea0003c00000 */
[----:B------:R0:W1:Y:S02]  /*27030*/  SHFL.IDX P6, R14, R13, R12, R11 ;  /* 0x0000000c0d0e7389 */ /* 0x00006400000c000b */
[----:B01----:R-:W-:Y:S01]  /*27040*/  ENDCOLLECTIVE ;  /* 0x000000000000791b */ /* 0x003fe20003800000 */
.L_x_12177:
        /* <DEDUP_REMOVED lines=15> */
.L_x_12178:
[----:B------:R-:W-:Y:S02]  /*27140*/  IMAD.MOV.U32 R13, RZ, RZ, R3 ;  /* 0x000000ffff0d7224 */ /* 0x000fe400078e0003 */
[----:B------:R-:W-:Y:S02]  /*27150*/  IMAD.MOV.U32 R12, RZ, RZ, 0x6 ;  /* 0x00000006ff0c7424 */ /* 0x000fe400078e00ff */
[----:B------:R-:W-:-:S07]  /*27160*/  IMAD.MOV.U32 R5, RZ, RZ, R14 ;  /* 0x000000ffff057224 */ /* 0x000fce00078e000e */
[----:B------:R-:W-:Y:S05]  /*27170*/  WARPSYNC.COLLECTIVE R15, `(.L_x_12179) ;  /* 0x000000000f087348 */ /* 0x000fea0003c00000 */
[----:B------:R0:W1:Y:S02]  /*27180*/  SHFL.IDX P6, R14, R13, R12, R11 ;  /* 0x0000000c0d0e7389 */ /* 0x00006400000c000b */
[----:B01----:R-:W-:Y:S01]  /*27190*/  ENDCOLLECTIVE ;  /* 0x000000000000791b */ /* 0x003fe20003800000 */
.L_x_12179:
        /* <DEDUP_REMOVED lines=13> */
.L_x_12180:
        /* <DEDUP_REMOVED lines=8> */
.L_x_12181:
        /* <DEDUP_REMOVED lines=13> */
.L_x_12182:
[----:B------:R-:W-:Y:S01]  /*273c0*/  IMAD.MOV.U32 R3, RZ, RZ, R14 ;  /* 0x000000ffff037224 */ /* 0x000fe200078e000e */
[----:B------:R-:W-:Y:S06]  /*273d0*/  BRA `(.L_x_12183) ;  /* 0xffffff9800687947 */ /* 0x000fec000383ffff */
.L_x_11992:
[----:B0-----:R0:W1:Y:S02]  /*273e0*/  SYNCS.PHASECHK.TRANS64.TRYWAIT P0, [R19+URZ+0x22820], R0 ;  /* 0x02282000130075a7 */ /* 0x001064000800017f */
[----:B-1----:R-:W-:Y:S05]  /*273f0*/  @!P0 NANOSLEEP.SYNCS 0x989680 ;  /* 0x009896800000895d */ /* 0x002fea0003900000 */
[----:B------:R-:W1:Y:S02]  /*27400*/  @!P0 SYNCS.PHASECHK.TRANS64 P0, [R19+URZ+0x22820], R0 ;  /* 0x02282000130085a7 */ /* 0x000e64000800007f */
[----:B-1----:R-:W-:Y:S05]  /*27410*/  @!P0 BRA `(.L_x_11992) ;  /* 0xfffffffc00f08947 */ /* 0x002fea000383ffff */
[----:B------:R-:W-:Y:S05]  /*27420*/  BRA `(.L_x_12184) ;  /* 0xffffff9800c47947 */ /* 0x000fea000383ffff */
.L_x_11996:
[----:B0-----:R0:W1:Y:S02]  /*27430*/  SYNCS.PHASECHK.TRANS64.TRYWAIT P0, [R2+URZ+0x22860], R0 ;  /* 0x02286000020075a7 */ /* 0x001064000800017f */
[----:B-1----:R-:W-:Y:S05]  /*27440*/  @!P0 NANOSLEEP.SYNCS 0x989680 ;  /* 0x009896800000895d */ /* 0x002fea0003900000 */
[----:B------:R-:W1:Y:S02]  /*27450*/  @!P0 SYNCS.PHASECHK.TRANS64 P0, [R2+URZ+0x22860], R0 ;  /* 0x02286000020085a7 */ /* 0x000e64000800007f */
[----:B-1----:R-:W-:Y:S05]  /*27460*/  @!P0 BRA `(.L_x_11996) ;  /* 0xfffffffc00f08947 */ /* 0x002fea000383ffff */
[----:B------:R-:W-:Y:S05]  /*27470*/  BRA `(.L_x_12185) ;  /* 0xffffff9800e87947 */ /* 0x000fea000383ffff */
.L_x_12011:
[----:B-1----:R1:W2:Y:S02]  /*27480*/  SYNCS.PHASECHK.TRANS64.TRYWAIT P0, [R2+URZ+0x22840], R6 ;  /* 0x02284006020075a7 */ /* 0x0022a4000800017f */
[----:B--2---:R-:W-:Y:S05]  /*27490*/  @!P0 NANOSLEEP.SYNCS 0x989680 ;  /* 0x009896800000895d */ /* 0x004fea0003900000 */
[----:B------:R-:W2:Y:S02]  /*274a0*/  @!P0 SYNCS.PHASECHK.TRANS64 P0, [R2+URZ+0x22840], R6 ;  /* 0x02284006020085a7 */ /* 0x000ea4000800007f */
[----:B--2---:R-:W-:Y:S05]  /*274b0*/  @!P0 BRA `(.L_x_12011) ;  /* 0xfffffffc00f08947 */ /* 0x004fea000383ffff */
[----:B------:R-:W-:Y:S05]  /*274c0*/  BRA `(.L_x_12186) ;  /* 0xffffffa400287947 */ /* 0x000fea000383ffff */
.L_x_12016:
[----:B0-----:R0:W2:Y:S02]  /*274d0*/  SYNCS.PHASECHK.TRANS64.TRYWAIT P0, [R2+URZ+0x22860], R6 ;  /* 0x02286006020075a7 */ /* 0x0010a4000800017f */
[----:B--2---:R-:W-:Y:S05]  /*274e0*/  @!P0 NANOSLEEP.SYNCS 0x989680 ;  /* 0x009896800000895d */ /* 0x004fea0003900000 */
[----:B------:R-:W2:Y:S02]  /*274f0*/  @!P0 SYNCS.PHASECHK.TRANS64 P0, [R2+URZ+0x22860], R6 ;  /* 0x02286006020085a7 */ /* 0x000ea4000800007f */
[----:B--2---:R-:W-:Y:S05]  /*27500*/  @!P0 BRA `(.L_x_12016) ;  /* 0xfffffffc00f08947 */ /* 0x004fea000383ffff */
[----:B------:R-:W-:Y:S05]  /*27510*/  BRA `(.L_x_12187) ;  /* 0xffffffa400a87947 */ /* 0x000fea000383ffff */
.L_x_12027:
[----:B-1----:R1:W2:Y:S02]  /*27520*/  SYNCS.PHASECHK.TRANS64.TRYWAIT P0, [R3+URZ+0x22840], R2 ;  /* 0x02284002030075a7 */ /* 0x0022a4000800017f */
[----:B--2---:R-:W-:Y:S05]  /*27530*/  @!P0 NANOSLEEP.SYNCS 0x989680 ;  /* 0x009896800000895d */ /* 0x004fea0003900000 */
[----:B------:R-:W2:Y:S02]  /*27540*/  @!P0 SYNCS.PHASECHK.TRANS64 P0, [R3+URZ+0x22840], R2 ;  /* 0x02284002030085a7 */ /* 0x000ea4000800007f */
[----:B--2---:R-:W-:Y:S05]  /*27550*/  @!P0 BRA `(.L_x_12027) ;  /* 0xfffffffc00f08947 */ /* 0x004fea000383ffff */
[----:B------:R-:W-:Y:S05]  /*27560*/  BRA `(.L_x_12188) ;  /* 0xffffffac00947947 */ /* 0x000fea000383ffff */
.L_x_12032:
[----:B0-----:R0:W2:Y:S02]  /*27570*/  SYNCS.PHASECHK.TRANS64.TRYWAIT P0, [R3+URZ+0x22860], R2 ;  /* 0x02286002030075a7 */ /* 0x0010a4000800017f */
[----:B--2---:R-:W-:Y:S05]  /*27580*/  @!P0 NANOSLEEP.SYNCS 0x989680 ;  /* 0x009896800000895d */ /* 0x004fea0003900000 */
[----:B------:R-:W2:Y:S02]  /*27590*/  @!P0 SYNCS.PHASECHK.TRANS64 P0, [R3+URZ+0x22860], R2 ;  /* 0x02286002030085a7 */ /* 0x000ea4000800007f */
[----:B--2---:R-:W-:Y:S05]  /*275a0*/  @!P0 BRA `(.L_x_12032) ;  /* 0xfffffffc00f08947 */ /* 0x004fea000383ffff */
[----:B------:R-:W-:Y:S05]  /*275b0*/  BRA `(.L_x_12189) ;  /* 0xffffffb000107947 */ /* 0x000fea000383ffff */
.L_x_12043:
[----:B-1----:R1:W2:Y:S02]  /*275c0*/  SYNCS.PHASECHK.TRANS64.TRYWAIT P0, [R3+URZ+0x22840], R2 ;  /* 0x02284002030075a7 */ /* 0x0022a4000800017f */
[----:B--2---:R-:W-:Y:S05]  /*275d0*/  @!P0 NANOSLEEP.SYNCS 0x989680 ;  /* 0x009896800000895d */ /* 0x004fea0003900000 */
[----:B------:R-:W2:Y:S02]  /*275e0*/  @!P0 SYNCS.PHASECHK.TRANS64 P0, [R3+URZ+0x22840], R2 ;  /* 0x02284002030085a7 */ /* 0x000ea4000800007f */
[----:B--2---:R-:W-:Y:S05]  /*275f0*/  @!P0 BRA `(.L_x_12043) ;  /* 0xfffffffc00f08947 */ /* 0x004fea000383ffff */
[----:B------:R-:W-:Y:S05]  /*27600*/  BRA `(.L_x_12190) ;  /* 0xffffffb400e07947 */ /* 0x000fea000383ffff */
.L_x_12048:
[----:B--2---:R2:W3:Y:S02]  /*27610*/  SYNCS.PHASECHK.TRANS64.TRYWAIT P0, [R3+URZ+0x22860], R2 ;  /* 0x02286002030075a7 */ /* 0x0044e4000800017f */
[----:B---3--:R-:W-:Y:S05]  /*27620*/  @!P0 NANOSLEEP.SYNCS 0x989680 ;  /* 0x009896800000895d */ /* 0x008fea0003900000 */
[----:B------:R-:W3:Y:S02]  /*27630*/  @!P0 SYNCS.PHASECHK.TRANS64 P0, [R3+URZ+0x22860], R2 ;  /* 0x02286002030085a7 */ /* 0x000ee4000800007f */
[----:B---3--:R-:W-:Y:S05]  /*27640*/  @!P0 BRA `(.L_x_12048) ;  /* 0xfffffffc00f08947 */ /* 0x008fea000383ffff */
[----:B------:R-:W-:Y:S05]  /*27650*/  BRA `(.L_x_12191) ;  /* 0xffffffb800607947 */ /* 0x000fea000383ffff */
.L_x_12060:
[----:B---34-:R-:W3:Y:S01]  /*27660*/  LDL R0, [R1] ;  /* 0x0000000001007983 */ /* 0x018ee20000100800 */
[----:B------:R-:W-:Y:S01]  /*27670*/  BSSY B0, `(.L_x_12192) ;  /* 0x0000008000007945 */ /* 0x000fe20003800000 */
[----:B------:R-:W-:Y:S02]  /*27680*/  IMAD.MOV.U32 R12, RZ, RZ, RZ ;  /* 0x000000ffff0c7224 */ /* 0x000fe400078e00ff */
[----:B------:R-:W-:Y:S02]  /*27690*/  IMAD.MOV.U32 R11, RZ, RZ, 0x1f ;  /* 0x0000001fff0b7424 */ /* 0x000fe400078e00ff */
[----:B0-----:R-:W-:Y:S02]  /*276a0*/  IMAD.MOV.U32 R15, RZ, RZ, -0x1 ;  /* 0xffffffffff0f7424 */ /* 0x001fe400078e00ff */
[----:B---3--:R-:W-:-:S07]  /*276b0*/  IMAD.MOV.U32 R13, RZ, RZ, R0 ;  /* 0x000000ffff0d7224 */ /* 0x008fce00078e0000 */
[----:B-12---:R-:W-:Y:S05]  /*276c0*/  WARPSYNC.COLLECTIVE R15, `(.L_x_12193) ;  /* 0x000000000f087348 */ /* 0x006fea0003c00000 */
[----:B------:R0:W3:Y:S02]  /*276d0*/  SHFL.IDX P6, R14, R13, R12, R11 ;  /* 0x0000000c0d0e7389 */ /* 0x0000e400000c000b */
[----:B0123--:R-:W-:Y:S01]  /*276e0*/  ENDCOLLECTIVE ;  /* 0x000000000000791b */ /* 0x00ffe20003800000 */
.L_x_12193:
[----:B------:R-:W-:Y:S05]  /*276f0*/  BSYNC B0 ;  /* 0x0000000000007941 */ /* 0x000fea0003800000 */
.L_x_12192:
        /* <DEDUP_REMOVED lines=9> */
.L_x_12194:
        /* <DEDUP_REMOVED lines=26> */
.L_x_12195:
        /* <DEDUP_REMOVED lines=8> */
.L_x_12196:
        /* <DEDUP_REMOVED lines=8> */
.L_x_12197:
        /* <DEDUP_REMOVED lines=8> */
.L_x_12198:
        /* <DEDUP_REMOVED lines=8> */
.L_x_12199:
        /* <DEDUP_REMOVED lines=9> */
.L_x_12200:
[----:B------:R-:W-:Y:S01]  /*27bc0*/  IMAD.MOV.U32 R9, RZ, RZ, R14 ;  /* 0x000000ffff097224 */ /* 0x000fe200078e000e */
[----:B------:R-:W-:Y:S06]  /*27bd0*/  BRA `(.L_x_12201) ;  /* 0xffffffbc00b07947 */ /* 0x000fec000383ffff */
.L_x_12063:
        /* <DEDUP_REMOVED lines=8> */
.L_x_12203:
[----:B------:R-:W-:Y:S05]  /*27c60*/  BSYNC B0 ;  /* 0x0000000000007941 */ /* 0x000fea0003800000 */
.L_x_12202:
        /* <DEDUP_REMOVED lines=10> */
.L_x_12204:
        /* <DEDUP_REMOVED lines=8> */
.L_x_12205:
        /* <DEDUP_REMOVED lines=8> */
.L_x_12206:
        /* <DEDUP_REMOVED lines=8> */
.L_x_12207:
        /* <DEDUP_REMOVED lines=9> */
.L_x_12208:
[----:B------:R-:W-:Y:S01]  /*27f20*/  IMAD.MOV.U32 R9, RZ, RZ, R14 ;  /* 0x000000ffff097224 */ /* 0x000fe200078e000e */
[----:B------:R-:W-:Y:S06]  /*27f30*/  BRA `(.L_x_12209) ;  /* 0xffffffbc00847947 */ /* 0x000fec000383ffff */
.L_x_12065:
[----:B------:R-:W-:Y:S01]  /*27f40*/  BSSY B0, `(.L_x_12210) ;  /* 0x0000006000007945 */ /* 0x000fe20003800000 */
[----:B------:R-:W-:Y:S01]  /*27f50*/  PLOP3.LUT P6, PT, P6, PT, PT, 0x8, 0x0 ;  /* 0x000000000000781c */ /* 0x000fe200037ce170 */
[----:B------:R-:W-:-:S12]  /*27f60*/  IMAD.MOV.U32 R15, RZ, RZ, -0x1 ;  /* 0xffffffffff0f7424 */ /* 0x000fd800078e00ff */
[----:B0-----:R-:W-:Y:S05]  /*27f70*/  WARPSYNC.COLLECTIVE R15, `(.L_x_12211) ;  /* 0x000000000f087348 */ /* 0x001fea0003c00000 */
[----:B------:R-:W-:Y:S01]  /*27f80*/  VOTE.ANY R14, PT, P6 ;  /* 0x00000000000e7806 */ /* 0x000fe200030e0100 */
[----:B0-----:R-:W-:Y:S06]  /*27f90*/  ENDCOLLECTIVE ;  /* 0x000000000000791b */ /* 0x001fec0003800000 */
.L_x_12211:
[----:B------:R-:W-:Y:S05]  /*27fa0*/  BSYNC B0 ;  /* 0x0000000000007941 */ /* 0x000fea0003800000 */
.L_x_12210:
        /* <DEDUP_REMOVED lines=10> */
.L_x_12212:
[----:B------:R-:W-:Y:S02]  /*28050*/  IMAD.MOV.U32 R13, RZ, RZ, R6 ;  /* 0x000000ffff0d7224 */ /* 0x000fe400078e0006 */
[----:B------:R-:W-:-:S07]  /*28060*/  IMAD.MOV.U32 R4, RZ, RZ, R14 ;  /* 0x000000ffff047224 */ /* 0x000fce00078e000e */
[----:B------:R-:W-:Y:S05]  /*28070*/  WARPSYNC.COLLECTIVE R15, `(.L_x_12213) ;  /* 0x000000000f087348 */ /* 0x000fea0003c00000 */
[----:B------:R0:W1:Y:S02]  /*28080*/  SHFL.IDX P6, R14, R13, R12, R11 ;  /* 0x0000000c0d0e7389 */ /* 0x00006400000c000b */
[----:B01----:R-:W-:Y:S01]  /*28090*/  ENDCOLLECTIVE ;  /* 0x000000000000791b */ /* 0x003fe20003800000 */
.L_x_12213:
[----:B------:R-:W-:Y:S02]  /*280a0*/  IMAD.MOV.U32 R6, RZ, RZ, R14 ;  /* 0x000000ffff067224 */ /* 0x000fe400078e000e */
[----:B------:R-:W-:-:S05]  /*280b0*/  IMAD.IADD R10, R3, 0x1, R10 ;  /* 0x00000001030a7824 */ /* 0x000fca00078e020a */
[----:B------:R2:W-:Y:S01]  /*280c0*/  STL [R1+0xc], R10 ;  /* 0x00000c0a01007387 */ /* 0x0005e20000100800 */
[----:B------:R-:W-:Y:S05]  /*280d0*/  BRA `(.L_x_12214) ;  /* 0xffffffbc00647947 */ /* 0x000fea000383ffff */
.L_x_12067:
        /* <DEDUP_REMOVED lines=8> */
.L_x_12216:
[----:B------:R-:W-:Y:S05]  /*28160*/  BSYNC B0 ;  /* 0x0000000000007941 */ /* 0x000fea0003800000 */
.L_x_12215:
[----:B------:R-:W-:Y:S01]  /*28170*/  IMAD.MOV.U32 R8, RZ, RZ, R14 ;  /* 0x000000ffff087224 */ /* 0x000fe200078e000e */
[----:B------:R-:W-:Y:S06]  /*28180*/  BRA `(.L_x_12066) ;  /* 0xffffffbc00507947 */ /* 0x000fec000383ffff */
.L_x_12073:
[----:B0-----:R0:W1:Y:S02]  /*28190*/  SYNCS.PHASECHK.TRANS64.TRYWAIT P0, [R0+URZ+0x22820], R3 ;  /* 0x02282003000075a7 */ /* 0x001064000800017f */
[----:B-1----:R-:W-:Y:S05]  /*281a0*/  @!P0 NANOSLEEP.SYNCS 0x989680 ;  /* 0x009896800000895d */ /* 0x002fea0003900000 */
[----:B------:R-:W1:Y:S02]  /*281b0*/  @!P0 SYNCS.PHASECHK.TRANS64 P0, [R0+URZ+0x22820], R3 ;  /* 0x02282003000085a7 */ /* 0x000e64000800007f */
[----:B-1----:R-:W-:Y:S05]  /*281c0*/  @!P0 BRA `(.L_x_12073) ;  /* 0xfffffffc00f08947 */ /* 0x002fea000383ffff */
[----:B------:R-:W-:Y:S05]  /*281d0*/  BRA `(.L_x_12217) ;  /* 0xffffffc400ec7947 */ /* 0x000fea000383ffff */
.L_x_12074:
        /* <DEDUP_REMOVED lines=11> */
.L_x_12219:
[----:B------:R-:W-:Y:S05]  /*28290*/  BSYNC B0 ;  /* 0x0000000000007941 */ /* 0x000fea0003800000 */
.L_x_12218:
[----:B------:R-:W-:Y:S05]  /*282a0*/  BRA `(.L_x_12220) ;  /* 0xffffffc400d47947 */ /* 0x000fea000383ffff */
.L_x_12075:
[----:B------:R-:W-:Y:S01]  /*282b0*/  BSSY B0, `(.L_x_12221) ;  /* 0x0000006000007945 */ /* 0x000fe20003800000 */
[----:B------:R-:W-:-:S07]  /*282c0*/  IMAD.MOV.U32 R15, RZ, RZ, -0x1 ;  /* 0xffffffffff0f7424 */ /* 0x000fce00078e00ff */
[----:B01-3--:R-:W-:Y:S05]  /*282d0*/  WARPSYNC.COLLECTIVE R15, `(.L_x_12222) ;  /* 0x000000000f0c7348 */ /* 0x00bfea0003c00000 */
[----:B------:R-:W-:Y:S02]  /*282e0*/  ELECT P6, UR62, PT ;  /* 0x00000000003e782f */ /* 0x000fe400038c0000 */
[----:B------:R-:W-:Y:S01]  /*282f0*/  MOV R14, UR62 ;  /* 0x0000003e000e7c02 */ /* 0x000fe20008000f00 */
[----:B01-3--:R-:W-:Y:S10]  /*28300*/  ENDCOLLECTIVE ;  /* 0x000000000000791b */ /* 0x00bff40003800000 */
.L_x_12222:
[----:B------:R-:W-:Y:S05]  /*28310*/  BSYNC B0 ;  /* 0x0000000000007941 */ /* 0x000fea0003800000 */
.L_x_12221:
[----:B------:R-:W-:Y:S05]  /*28320*/  BRA `(.L_x_12223) ;  /* 0xffffffc400c87947 */ /* 0x000fea000383ffff */
.L_x_12077:
[----:B0-----:R0:W1:Y:S02]  /*28330*/  SYNCS.PHASECHK.TRANS64.TRYWAIT P0, [R6+URZ], R5 ;  /* 0x00000005060075a7 */ /* 0x001064000800017f */
[----:B-1----:R-:W-:Y:S05]  /*28340*/  @!P0 NANOSLEEP.SYNCS 0x989680 ;  /* 0x009896800000895d */ /* 0x002fea0003900000 */
[----:B------:R-:W1:Y:S02]  /*28350*/  @!P0 SYNCS.PHASECHK.TRANS64 P0, [R6+URZ], R5 ;  /* 0x00000005060085a7 */ /* 0x000e64000800007f */
[----:B-1----:R-:W-:Y:S05]  /*28360*/  @!P0 BRA `(.L_x_12077) ;  /* 0xfffffffc00f08947 */ /* 0x002fea000383ffff */
[----:B------:R-:W-:Y:S05]  /*28370*/  BRA `(.L_x_12224) ;  /* 0xffffffc800047947 */ /* 0x000fea000383ffff */
.L_x_12078:
[----:B-1----:R1:W2:Y:S02]  /*28380*/  SYNCS.PHASECHK.TRANS64.TRYWAIT P0, [R7+URZ], R2 ;  /* 0x00000002070075a7 */ /* 0x0022a4000800017f */
[----:B--2---:R-:W-:Y:S05]  /*28390*/  @!P0 NANOSLEEP.SYNCS 0x989680 ;  /* 0x009896800000895d */ /* 0x004fea0003900000 */
[----:B------:R-:W2:Y:S02]  /*283a0*/  @!P0 SYNCS.PHASECHK.TRANS64 P0, [R7+URZ], R2 ;  /* 0x00000002070085a7 */ /* 0x000ea4000800007f */
[----:B--2---:R-:W-:Y:S05]  /*283b0*/  @!P0 BRA `(.L_x_12078) ;  /* 0xfffffffc00f08947 */ /* 0x004fea000383ffff */
[----:B------:R-:W-:Y:S05]  /*283c0*/  BRA `(.L_x_12225) ;  /* 0xffffffc400f87947 */ /* 0x000fea000383ffff */
.L_x_12080:
[----:B--2---:R2:W4:Y:S02]  /*283d0*/  SYNCS.PHASECHK.TRANS64.TRYWAIT P0, [R4+URZ], R5 ;  /* 0x00000005040075a7 */ /* 0x004524000800017f */
[----:B----4-:R-:W-:Y:S05]  /*283e0*/  @!P0 NANOSLEEP.SYNCS 0x989680 ;  /* 0x009896800000895d */ /* 0x010fea0003900000 */
[----:B------:R-:W4:Y:S02]  /*283f0*/  @!P0 SYNCS.PHASECHK.TRANS64 P0, [R4+URZ], R5 ;  /* 0x00000005040085a7 */ /* 0x000f24000800007f */
[----:B----4-:R-:W-:Y:S05]  /*28400*/  @!P0 BRA `(.L_x_12080) ;  /* 0xfffffffc00f08947 */ /* 0x010fea000383ffff */
[----:B------:R-:W-:Y:S05]  /*28410*/  BRA `(.L_x_12226) ;  /* 0xffffffc800007947 */ /* 0x000fea000383ffff */
.L_x_12227:
        /* <DEDUP_REMOVED lines=14> */
.L_x_15198:


//--------------------- .text._ZN7cutlass13device_kernelIN5flash11enable_sm90INS1_16FlashAttnFwdSm90INS1_25CollectiveMainloopFwdSm90ILi2EN4cute5tupleIJNS5_1CILi1EEES8_S8_EEENS6_IJNS7_ILi128EEENS7_ILi96EEENS7_ILi64EEEEEELi256ENS_6half_tEfNS_4arch4Sm90ELb0ELb1ELb1ELb1ELb0ELb0ELb1ELb1ELb0ELb1ELb1ELb0EEENS1_21CollectiveEpilogueFwdINS6_IJSA_NS7_ILi256EEESB_EEES9_SE_SG_Li256ELb1ELb1ELb1ELb0EEENS1_36VarlenDynamicPersistentTileSchedulerILi128ELi96ELi256ELi128ELb1ELb1ELb1ELb1ELb0ELb1EEEEEEEEEvNT_6ParamsE --------------------------
	.section	.text._ZN7cutlass13device_kernelIN5flash11enable_sm90INS1_16FlashAttnFwdSm90INS1_25CollectiveMainloopFwdSm90ILi2EN4cute5tupleIJNS5_1CILi1EEES8_S8_EEENS6_IJNS7_ILi128EEENS7_ILi96EEENS7_ILi64EEEEEELi256ENS_6half_tEfNS_4arch4Sm90ELb0ELb1ELb1ELb1ELb0ELb0ELb1ELb1ELb0ELb1ELb1ELb0EEENS1_21CollectiveEpilogueFwdINS6_IJSA_NS7_ILi256EEESB_EEES9_SE_SG_Li256ELb1ELb1ELb1ELb0EEENS1_36VarlenDynamicPersistentTileSchedulerILi128ELi96ELi256ELi128ELb1ELb1ELb1ELb1ELb0ELb1EEEEEEEEEvNT_6ParamsE,"ax",@progbits
	.align	128
.text._ZN7cutlass13device_kernelIN5flash11enable_sm90INS1_16FlashAttnFwdSm90INS1_25CollectiveMainloopFwdSm90ILi2EN4cute5tupleIJNS5_1CILi1EEES8_S8_EEENS6_IJNS7_ILi128EEENS7_ILi96EEENS7_ILi64EEEEEELi256ENS_6half_tEfNS_4arch4Sm90ELb0ELb1ELb1ELb1ELb0ELb0ELb1ELb1ELb0ELb1ELb1ELb0EEENS1_21CollectiveEpilogueFwdINS6_IJSA_NS7_ILi256EEESB_EEES9_SE_SG_Li256ELb1ELb1ELb1ELb0EEENS1_36VarlenDynamicPersistentTileSchedulerILi128ELi96ELi256ELi128ELb1ELb1ELb1ELb1ELb0ELb1EEEEEEEEEvNT_6ParamsE:
        .type           _ZN7cutlass13device_kernelIN5flash11enable_sm90INS1_16FlashAttnFwdSm90INS1_25CollectiveMainloopFwdSm90ILi2EN4cute5tupleIJNS5_1CILi1EEES8_S8_EEENS6_IJNS7_ILi128EEENS7_ILi96EEENS7_ILi64EEEEEELi256ENS_6half_tEfNS_4arch4Sm90ELb0ELb1ELb1ELb1ELb0ELb0ELb1ELb1ELb0ELb1ELb1ELb0EEENS1_21CollectiveEpilogueFwdINS6_IJSA_NS7_ILi256EEESB_EEES9_SE_SG_Li256ELb1ELb1ELb1ELb0EEENS1_36VarlenDynamicPersistentTileSchedulerILi128ELi96ELi256ELi128ELb1ELb1ELb1ELb1ELb0ELb1EEEEEEEEEvNT_6ParamsE,@function
        .size           _ZN7cutlass13device_kernelIN5flash11enable_sm90INS1_16FlashAttnFwdSm90INS1_25CollectiveMainloopFwdSm90ILi2EN4cute5tupleIJNS5_1CILi1EEES8_S8_EEENS6_IJNS7_ILi128EEENS7_ILi96EEENS7_ILi64EEEEEELi256ENS_6half_tEfNS_4arch4Sm90ELb0ELb1ELb1ELb1ELb0ELb0ELb1ELb1ELb0ELb1ELb1ELb0EEENS1_21CollectiveEpilogueFwdINS6_IJSA_NS7_ILi256EEESB_EEES9_SE_SG_Li256ELb1ELb1ELb1ELb0EEENS1_36VarlenDynamicPersistentTileSchedulerILi128ELi96ELi256ELi128ELb1ELb1ELb1ELb1ELb0ELb1EEEEEEEEEvNT_6ParamsE,(.L_x_15199 - _ZN7cutlass13device_kernelIN5flash11enable_sm90INS1_16FlashAttnFwdSm90INS1_25CollectiveMainloopFwdSm90ILi2EN4cute5tupleIJNS5_1CILi1EEES8_S8_EEENS6_IJNS7_ILi128EEENS7_ILi96EEENS7_ILi64EEEEEELi256ENS_6half_tEfNS_4arch4Sm90ELb0ELb1ELb1ELb1ELb0ELb0ELb1ELb1ELb0ELb1ELb1ELb0EEENS1_21CollectiveEpilogueFwdINS6_IJSA_NS7_ILi256EEESB_EEES9_SE_SG_Li256ELb1ELb1ELb1ELb0EEENS1_36VarlenDynamicPersistentTileSchedulerILi128ELi96ELi256ELi128ELb1ELb1ELb1ELb1ELb0ELb1EEEEEEEEEvNT_6ParamsE)
        .other          _ZN7cutlass13device_kernelIN5flash11enable_sm90INS1_16FlashAttnFwdSm90INS1_25CollectiveMainloopFwdSm90ILi2EN4cute5tupleIJNS5_1CILi1EEES8_S8_EEENS6_IJNS7_ILi128EEENS7_ILi96EEENS7_ILi64EEEEEELi256ENS_6half_tEfNS_4arch4Sm90ELb0ELb1ELb1ELb1ELb0ELb0ELb1ELb1ELb0ELb1ELb1ELb0EEENS1_21CollectiveEpilogueFwdINS6_IJSA_NS7_ILi256EEESB_EEES9_SE_SG_Li256ELb1ELb1ELb1ELb0EEENS1_36VarlenDynamicPersistentTileSchedulerILi128ELi96ELi256ELi128ELb1ELb1ELb1ELb1ELb0ELb1EEEEEEEEEvNT_6ParamsE,@"STO_CUDA_ENTRY STV_DEFAULT"
_ZN7cutlass13device_kernelIN5flash11enable_sm90INS1_16FlashAttnFwdSm90INS1_25CollectiveMainloopFwdSm90ILi2EN4cute5tupleIJNS5_1CILi1EEES8_S8_EEENS6_IJNS7_ILi128EEENS7_ILi96EEENS7_ILi64EEEEEELi256ENS_6half_tEfNS_4arch4Sm90ELb0ELb1ELb1ELb1ELb0ELb0ELb1ELb1ELb0ELb1ELb1ELb0EEENS1_21CollectiveEpilogueFwdINS6_IJSA_NS7_ILi256EEESB_EEES9_SE_SG_Li256ELb1ELb1ELb1ELb0EEENS1_36VarlenDynamicPersistentTileSchedulerILi128ELi96ELi256ELi128ELb1ELb1ELb1ELb1ELb0ELb1EEEEEEEEEvNT_6ParamsE:
        /* <DEDUP_REMOVED lines=22> */
.L_x_12229:
[----:B------:R-:W-:Y:S05]  /*0160*/  BSYNC B0 ;  /* 0x0000000000007941 */ /* 0x000fea0003800000 */
.L_x_12228:
        /* <DEDUP_REMOVED lines=43> */
.L_x_12230:
        /* <DEDUP_REMOVED lines=22> */
.L_x_12231:
        /* <DEDUP_REMOVED lines=18> */
.L_x_12232:
        /* <DEDUP_REMOVED lines=22> */
.L_x_12233:
        /* <DEDUP_REMOVED lines=22> */
.L_x_12234:
[----:B------:R-:W-:Y:S01]  /*0960*/  PLOP3.LUT P0, PT, PT, PT, UP0, 0x80, 0x0 ;  /* 0x000000000000781c */ /* 0x000fe20003f0f008 */
[----:B------:R-:W-:Y:S01]  /*0970*/  UMOV UR36, 0x1 ;  /* 0x0000000100247882 */ /* 0x000fe20000000000 */
[----:B------:R-:W-:Y:S01]  /*0980*/  NOP ;  /* 0x0000000000007918 */ /* 0x000fe20000000000 */
[----:B------:R-:W-:Y:S01]  /*0990*/  USEL UR36, UR36, 0x2, !UP0 ;  /* 0x0000000224247887 */ /* 0x000fe2000c000000 */
[----:B------:R-:W-:Y:S01]  /*09a0*/  ULDC.64 UR40, c[0x0][0x208] ;  /* 0x0000820000287ab9 */ /* 0x000fe20000000a00 */
[----:B0123--:R-:W-:Y:S08]  /*09b0*/  BAR.SYNC.DEFER_BLOCKING 0x0 ;  /* 0x0000000000007b1d */ /* 0x00fff00000010000 */
[----:B------:R-:W-:Y:S05]  /*09c0*/  @!P0 BRA `(.L_x_12235) ;  /* 0x0000024400d48947 */ /* 0x000fea0003800000 */
.L_x_12236:
        /* <DEDUP_REMOVED lines=8> */
[----:B------:R-:W-:Y:S01]  /*0a50*/  IADD3 R2, P1, R16, 0x218, RZ ;  /* 0x0000021810027810 */ /* 0x000fe20007f3e0ff */
[----:B------:R-:W-:Y:S04]  /*0a60*/  STL.64 [R1+0x218], RZ ;  /* 0x000218ff01007387 */ /* 0x000fe80000100a00 */
[----:B------:R-:W-:Y:S01]  /*0a70*/  IMAD.X R3, RZ, RZ, R17, P1 ;  /* 0x000000ffff037224 */ /* 0x000fe200008e0611 */
[----:B------:R-:W-:Y:S04]  /*0a80*/  STL [R1+0x220], RZ ;  /* 0x000220ff01007387 */ /* 0x000fe80000100800 */
[----:B------:R-:W-:Y:S04]  /*0a90*/  STL.64 [R1+0x4c0], R2 ;  /* 0x0004c00201007387 */ /* 0x000fe80000100a00 */
[----:B------:R-:W-:Y:S01]  /*0aa0*/  STL [R1+0x224], RZ ;  /* 0x000224ff01007387 */ /* 0x000fe20000100800 */
[----:B-1----:R-:W-:Y:S01]  /*0ab0*/  ULEA UR4, UR5, UR4, 0x18 ;  /* 0x0000000405047291 */ /* 0x002fe2000f8ec03f */
[----:B0-----:R-:W-:-:S04]  /*0ac0*/  SHF.R.U32.HI R0, RZ, 0x7, R0 ;  /* 0x00000007ff007819 */ /* 0x001fc80000011600 */
[----:B------:R-:W-:-:S13]  /*0ad0*/  ISETP.NE.AND P0, PT, R0, 0x1, PT ;  /* 0x000000010000780c */ /* 0x000fda0003f05270 */
[----:B------:R-:W-:Y:S08]  /*0ae0*/  @!P0 BAR.ARV 0x9, 0x100 ;  /* 0x0244000000008b1d */ /* 0x000ff00000002000 */
[----:B------:R-:W-:Y:S01]  /*0af0*/  BAR.SYNC.DEFER_BLOCKING 0x5, 0x180 ;  /* 0x0146000000007b1d */ /* 0x000fe20000010000 */
[----:B------:R-:W-:-:S05]  /*0b00*/  IADD3 R0, P2, R16, 0x224, RZ ;  /* 0x0000022410007810 */ /* 0x000fca0007f5e0ff */
[----:B------:R0:W-:Y:S02]  /*0b10*/  STL [R1+0x4d0], R0 ;  /* 0x0004d00001007387 */ /* 0x0001e40000100800 */
[----:B0-----:R-:W-:-:S05]  /*0b20*/  IMAD.X R0, RZ, RZ, R17, P2 ;  /* 0x000000ffff007224 */ /* 0x001fca00010e0611 */
[----:B------:R-:W-:Y:S04]  /*0b30*/  STL [R1+0x4cc], R0 ;  /* 0x0004cc0001007387 */ /* 0x000fe80000100800 */
[----:B------:R-:W0:Y:S01]  /*0b40*/  LDS.128 R12, [UR4+0x324d0] ;  /* 0x0324d004ff0c7984 */ /* 0x000e220008000c00 */
[----:B------:R-:W-:Y:S01]  /*0b50*/  ULDC UR4, c[0x0][0xd3c] ;  /* 0x00034f0000047ab9 */ /* 0x000fe20000000800 */
[----:B------:R-:W-:Y:S06]  /*0b60*/  BAR.ARV 0x4, 0x180 ;  /* 0x0106000000007b1d */ /* 0x000fec0000002000 */
[----:B0-----:R-:W-:-:S13]  /*0b70*/  ISETP.GE.AND P0, PT, R15, UR4, PT ;  /* 0x000000040f007c0c */ /* 0x001fda000bf06270 */
[----:B------:R-:W-:Y:S05]  /*0b80*/  @P0 EXIT ;  /* 0x000000000000094d */ /* 0x000fea0003800000 */
[----:B------:R-:W0:Y:S01]  /*0b90*/  S2R R0, SR_TID.X ;  /* 0x0000000000007919 */ /* 0x000e220000002100 */
[----:B------:R-:W-:Y:S02]  /*0ba0*/  R2UR UR5, R13 ;  /* 0x000000000d0572ca */ /* 0x000fe400000e0000 */
[----:B------:R-:W-:Y:S02]  /*0bb0*/  R2UR UR7, R14 ;  /* 0x000000000e0772ca */ /* 0x000fe400000e0000 */
[----:B------:R-:W-:Y:S01]  /*0bc0*/  R2UR UR6, R15 ;  /* 0x000000000f0672ca */ /* 0x000fe200000e0000 */
[----:B0-----:R-:W-:-:S05]  /*0bd0*/  VIADD R216, R0, 0xffffff80 ;  /* 0xffffff8000d87836 */ /* 0x001fca0000000000 */
[----:B------:R-:W-:-:S04]  /*0be0*/  SHF.R.S32.HI R3, RZ, 0x1f, R216 ;  /* 0x0000001fff037819 */ /* 0x000fc800000114d8 */
[CC--:B------:R-:W-:Y:S02]  /*0bf0*/  LEA.HI R0, R3.reuse, R216.reuse, RZ, 0x7 ;  /* 0x000000d803007211 */ /* 0x0c0fe400078f38ff */
[----:B------:R-:W-:Y:S02]  /*0c00*/  LEA.HI R4, R3, R216, RZ, 0x5 ;  /* 0x000000d803047211 */ /* 0x000fe400078f28ff */
[----:B------:R-:W-:-:S03]  /*0c10*/  LOP3.LUT R5, R0, 0xffffff80, RZ, 0xc0, !PT ;  /* 0xffffff8000057812 */ /* 0x000fc600078ec0ff */
[----:B------:R-:W-:Y:S02]  /*0c20*/  IMAD.SHL.U32 R6, R4, 0x20, RZ ;  /* 0x0000002004067824 */ /* 0x000fe400078e00ff */
[----:B------:R-:W-:Y:S01]  /*0c30*/  IMAD.IADD R11, R216, 0x1, -R5 ;  /* 0x00000001d80b7824 */ /* 0x000fe200078e0a05 */
[----:B------:R-:W-:Y:S02]  /*0c40*/  LEA.HI R5, R3, R216, RZ, 0x4 ;  /* 0x000000d803057211 */ /* 0x000fe400078f20ff */
[----:B------:R-:W-:Y:S02]  /*0c50*/  LOP3.LUT R10, R6, 0xfffffc00, RZ, 0xc0, !PT ;  /* 0xfffffc00060a7812 */ /* 0x000fe400078ec0ff */
[----:B------:R-:W-:Y:S01]  /*0c60*/  SHF.R.S32.HI R8, RZ, 0x4, R5 ;  /* 0x00000004ff087819 */ /* 0x000fe20000011405 */
[----:B------:R-:W-:Y:S01]  /*0c70*/  STL [R1+0x4c8], R11 ;  /* 0x0004c80b01007387 */ /* 0x000fe20000100800 */
[----:B------:R-:W-:Y:S02]  /*0c80*/  SHF.R.S32.HI R2, RZ, 0x1f, R11 ;  /* 0x0000001fff027819 */ /* 0x000fe4000001140b */
[----:B------:R-:W-:-:S02]  /*0c90*/  LEA.HI R9, R5, R8, RZ, 0x1 ;  /* 0x0000000805097211 */ /* 0x000fc400078f08ff */
[----:B------:R-:W-:Y:S02]  /*0ca0*/  LEA.HI R4, R2, R11, RZ, 0x2 ;  /* 0x0000000b02047211 */ /* 0x000fe400078f10ff */
[----:B------:R-:W-:Y:S02]  /*0cb0*/  LOP3.LUT R9, R9, 0x1ffffffe, RZ, 0xc0, !PT ;  /* 0x1ffffffe09097812 */ /* 0x000fe400078ec0ff */
[----:B------:R-:W-:Y:S02]  /*0cc0*/  LOP3.LUT R7, R5, 0x3fffff0, RZ, 0xc0, !PT ;  /* 0x03fffff005077812 */ /* 0x000fe400078ec0ff */
[--C-:B------:R-:W-:Y:S01]  /*0cd0*/  SHF.R.S32.HI R5, RZ, 0x2, R4.reuse ;  /* 0x00000002ff057819 */ /* 0x100fe20000011404 */
[----:B------:R-:W-:Y:S01]  /*0ce0*/  IMAD.IADD R9, R8, 0x1, -R9 ;  /* 0x0000000108097824 */ /* 0x000fe200078e0a09 */
[----:B------:R-:W-:Y:S01]  /*0cf0*/  SHF.R.S32.HI R6, RZ, 0x1f, R4 ;  /* 0x0000001fff067819 */ /* 0x000fe20000011404 */
[----:B------:R-:W-:Y:S01]  /*0d00*/  IMAD.IADD R7, R216, 0x1, -R7 ;  /* 0x00000001d8077824 */ /* 0x000fe200078e0a07 */
[----:B------:R-:W-:-:S02]  /*0d10*/  SHF.R.S32.HI R8, RZ, 0x7, R0 ;  /* 0x00000007ff087819 */ /* 0x000fc40000011400 */
[----:B------:R-:W-:Y:S01]  /*0d20*/  LEA.HI R6, R6, R5, RZ, 0x3 ;  /* 0x0000000506067211 */ /* 0x000fe200078f18ff */
[----:B------:R-:W-:Y:S01]  /*0d30*/  IMAD R10, R7, 0x40, R10 ;  /* 0x00000040070a7824 */ /* 0x000fe200078e020a */
[----:B------:R-:W-:Y:S01]  /*0d40*/  LOP3.LUT R4, R4, 0x7ffffffc, RZ, 0xc0, !PT ;  /* 0x7ffffffc04047812 */ /* 0x000fe200078ec0ff */
[----:B------:R-:W-:Y:S01]  /*0d50*/  STL [R1+0x4d4], R8 ;  /* 0x0004d40801007387 */ /* 0x000fe20000100800 */
[----:B------:R-:W-:Y:S01]  /*0d60*/  LOP3.LUT R6, R6, 0xfffffff8, RZ, 0xc0, !PT ;  /* 0xfffffff806067812 */ /* 0x000fe200078ec0ff */
[----:B------:R-:W-:Y:S01]  /*0d70*/  IMAD R9, R9, 0x8, R10 ;  /* 0x0000000809097824 */ /* 0x000fe200078e020a */
[----:B------:R-:W-:Y:S01]  /*0d80*/  LEA.HI R2, R2, R11, RZ, 0x5 ;  /* 0x0000000b02027211 */ /* 0x000fe200078f28ff */
[----:B------:R-:W-:Y:S01]  /*0d90*/  IMAD.IADD R4, R11, 0x1, -R4 ;  /* 0x000000010b047824 */ /* 0x000fe200078e0a04 */
[----:B------:R-:W-:Y:S01]  /*0da0*/  LEA.HI R0, R0, R8, RZ, 0x1 ;  /* 0x0000000800007211 */ /* 0x000fe200078f08ff */
[----:B------:R-:W-:Y:S01]  /*0db0*/  IMAD.IADD R5, R5, 0x1, -R6 ;  /* 0x0000000105057824 */ /* 0x000fe200078e0a06 */
[----:B------:R-:W-:Y:S01]  /*0dc0*/  SHF.R.S32.HI R2, RZ, 0x5, R2 ;  /* 0x00000005ff027819 */ /* 0x000fe20000011402 */
[----:B------:R-:W-:Y:S01]  /*0dd0*/  IMAD.SHL.U32 R179, R4, 0x2, RZ ;  /* 0x0000000204b37824 */ /* 0x000fe200078e00ff */
[----:B------:R-:W-:Y:S01]  /*0de0*/  LOP3.LUT R0, R0, 0x3fffffe, RZ, 0xc0, !PT ;  /* 0x03fffffe00007812 */ /* 0x000fe200078ec0ff */
[----:B------:R-:W-:Y:S01]  /*0df0*/  STL [R1+0x4dc], R9 ;  /* 0x0004dc0901007387 */ /* 0x000fe20000100800 */
[CC--:B------:R-:W-:Y:S01]  /*0e00*/  LEA.HI R7, R3.reuse, R216.reuse, RZ, 0x2 ;  /* 0x000000d803077211 */ /* 0x0c0fe200078f10ff */
[----:B------:R-:W-:Y:S01]  /*0e10*/  IMAD R5, R2, 0x10, R5 ;  /* 0x0000001002057824 */ /* 0x000fe200078e0205 */
[----:B------:R-:W-:Y:S01]  /*0e20*/  LEA.HI R3, R3, R216, RZ, 0x3 ;  /* 0x000000d803037211 */ /* 0x000fe200078f18ff */
[----:B------:R-:W-:Y:S01]  /*0e30*/  IMAD.IADD R0, R8, 0x1, -R0 ;  /* 0x0000000108007824 */ /* 0x000fe200078e0a00 */
[----:B------:R-:W-:Y:S01]  /*0e40*/  LOP3.LUT R7, R7, 0xfffffffc, RZ, 0xc0, !PT ;  /* 0xfffffffc07077812 */ /* 0x000fe200078ec0ff */
[----:B------:R-:W-:Y:S01]  /*0e50*/  VIADD R210, R179, 0x18 ;  /* 0x00000018b3d27836 */ /* 0x000fe20000000000 */
[----:B------:R-:W-:Y:S01]  /*0e60*/  LOP3.LUT R217, R3, 0xfffffff8, RZ, 0xc0, !PT ;  /* 0xfffffff803d97812 */ /* 0x000fe200078ec0ff */
[----:B------:R-:W-:Y:S01]  /*0e70*/  IMAD R178, R0, 0x40, R5 ;  /* 0x0000004000b27824 */ /* 0x000fe200078e0205 */
[----:B------:R-:W-:Y:S01]  /*0e80*/  SHF.R.S32.HI R215, RZ, 0x3, R3 ;  /* 0x00000003ffd77819 */ /* 0x000fe20000011403 */
[C---:B------:R-:W-:Y:S01]  /*0e90*/  VIADD R212, R179.reuse, 0x8 ;  /* 0x00000008b3d47836 */ /* 0x040fe20000000000 */
[----:B------:R-:W-:Y:S01]  /*0ea0*/  SHF.R.S32.HI R0, RZ, 0x1f, R210 ;  /* 0x0000001fff007819 */ /* 0x000fe200000114d2 */
[----:B------:R-:W-:-:S02]  /*0eb0*/  VIADD R211, R179, 0x10 ;  /* 0x00000010b3d37836 */ /* 0x000fc40000000000 */
[C---:B------:R-:W-:Y:S01]  /*0ec0*/  VIADD R207, R179.reuse, 0x30 ;  /* 0x00000030b3cf7836 */ /* 0x040fe20000000000 */
[----:B------:R-:W-:Y:S01]  /*0ed0*/  SHF.R.S32.HI R3, RZ, 0x1f, R212 ;  /* 0x0000001fff037819 */ /* 0x000fe200000114d4 */
[----:B------:R0:W-:Y:S01]  /*0ee0*/  STL [R1+0x4b4], R0 ;  /* 0x0004b40001007387 */ /* 0x0001e20000100800 */
[----:B------:R-:W-:Y:S01]  /*0ef0*/  SHF.R.S32.HI R2, RZ, 0x1f, R211 ;  /* 0x0000001fff027819 */ /* 0x000fe200000114d3 */
[C---:B------:R-:W-:Y:S02]  /*0f00*/  VIADD R209, R179.reuse, 0x20 ;  /* 0x00000020b3d17836 */ /* 0x040fe40000000000 */
[C---:B------:R-:W-:Y:S01]  /*0f10*/  VIADD R208, R179.reuse, 0x28 ;  /* 0x00000028b3d07836 */ /* 0x040fe20000000000 */
[----:B------:R1:W-:Y:S01]  /*0f20*/  STL [R1+0x4bc], R3 ;  /* 0x0004bc0301007387 */ /* 0x0003e20000100800 */
[C---:B------:R-:W-:Y:S02]  /*0f30*/  VIADD R204, R179.reuse, 0x48 ;  /* 0x00000048b3cc7836 */ /* 0x040fe40000000000 */
[C---:B------:R-:W-:Y:S01]  /*0f40*/  VIADD R206, R179.reuse, 0x38 ;  /* 0x00000038b3ce7836 */ /* 0x040fe20000000000 */
[----:B------:R2:W-:Y:S01]  /*0f50*/  STL [R1+0x4b8], R2 ;  /* 0x0004b80201007387 */ /* 0x0005e20000100800 */
[----:B0-----:R-:W-:Y:S01]  /*0f60*/  SHF.R.S32.HI R0, RZ, 0x1f, R207 ;  /* 0x0000001fff007819 */ /* 0x001fe200000114cf */
[----:B------:R-:W-:-:S02]  /*0f70*/  VIADD R205, R179, 0x40 ;  /* 0x00000040b3cd7836 */ /* 0x000fc40000000000 */
[C---:B------:R-:W-:Y:S02]  /*0f80*/  VIADD R201, R179.reuse, 0x60 ;  /* 0x00000060b3c97836 */ /* 0x040fe40000000000 */
[----:B------:R0:W-:Y:S01]  /*0f90*/  STL [R1+0x4a8], R0 ;  /* 0x0004a80001007387 */ /* 0x0001e20000100800 */
[----:B-1----:R-:W-:Y:S01]  /*0fa0*/  SHF.R.S32.HI R3, RZ, 0x1f, R209 ;  /* 0x0000001fff037819 */ /* 0x002fe200000114d1 */
[----:B------:R-:W-:Y:S01]  /*0fb0*/  IMAD.IADD R7, R216, 0x1, -R7 ;  /* 0x00000001d8077824 */ /* 0x000fe200078e0a07 */
[----:B--2---:R-:W-:Y:S01]  /*0fc0*/  SHF.R.S32.HI R2, RZ, 0x1f, R208 ;  /* 0x0000001fff027819 */ /* 0x004fe200000114d0 */
[C---:B------:R-:W-:Y:S02]  /*0fd0*/  VIADD R203, R179.reuse, 0x50 ;  /* 0x00000050b3cb7836 */ /* 0x040fe40000000000 */
[----:B------:R1:W-:Y:S01]  /*0fe0*/  STL [R1+0x4b0], R3 ;  /* 0x0004b00301007387 */ /* 0x0003e20000100800 */
[----:B------:R-:W-:Y:S01]  /*0ff0*/  VIADD R202, R179, 0x58 ;  /* 0x00000058b3ca7836 */ /* 0x000fe20000000000 */
[----:B------:R-:W-:Y:S01]  /*1000*/  LEA.HI R6, R7, R7, RZ, 0x1 ;  /* 0x0000000707067211 */ /* 0x000fe200078f08ff */
[C---:B------:R-:W-:Y:S01]  /*1010*/  VIADD R198, R179.reuse, 0x78 ;  /* 0x00000078b3c67836 */ /* 0x040fe20000000000 */
[----:B0-----:R-:W-:Y:S01]  /*1020*/  SHF.R.S32.HI R0, RZ, 0x1f, R204 ;  /* 0x0000001fff007819 */ /* 0x001fe200000114cc */
[----:B------:R0:W-:Y:S01]  /*1030*/  STL [R1+0x4ac], R2 ;  /* 0x0004ac0201007387 */ /* 0x0001e20000100800 */
[C---:B------:R-:W-:Y:S01]  /*1040*/  VIADD R200, R179.reuse, 0x68 ;  /* 0x00000068b3c87836 */ /* 0x040fe20000000000 */
[----:B------:R-:W-:Y:S01]  /*1050*/  LOP3.LUT R6, R6, 0x1ffffffe, RZ, 0xc0, !PT ;  /* 0x1ffffffe06067812 */ /* 0x000fe200078ec0ff */
[C---:B------:R-:W-:Y:S01]  /*1060*/  VIADD R199, R179.reuse, 0x70 ;  /* 0x00000070b3c77836 */ /* 0x040fe20000000000 */
[----:B------:R2:W-:Y:S01]  /*1070*/  STL [R1+0x49c], R0 ;  /* 0x00049c0001007387 */ /* 0x0005e20000100800 */
[----:B-1----:R-:W-:Y:S01]  /*1080*/  SHF.R.S32.HI R3, RZ, 0x1f, R206 ;  /* 0x0000001fff037819 */ /* 0x002fe200000114ce */
[----:B------:R-:W-:-:S02]  /*1090*/  VIADD R195, R179, 0x90 ;  /* 0x00000090b3c37836 */ /* 0x000fc40000000000 */
[C---:B------:R-:W-:Y:S01]  /*10a0*/  VIADD R197, R179.reuse, 0x80 ;  /* 0x00000080b3c57836 */ /* 0x040fe20000000000 */
[----:B0-----:R-:W-:Y:S01]  /*10b0*/  SHF.R.S32.HI R2, RZ, 0x1f, R205 ;  /* 0x0000001fff027819 */ /* 0x001fe200000114cd */
[----:B------:R0:W-:Y:S01]  /*10c0*/  STL [R1+0x4a4], R3 ;  /* 0x0004a40301007387 */ /* 0x0001e20000100800 */
[----:B------:R-:W-:Y:S01]  /*10d0*/  VIADD R196, R179, 0x88 ;  /* 0x00000088b3c47836 */ /* 0x000fe20000000000 */
[----:B--2---:R-:W-:Y:S02]  /*10e0*/  SHF.R.S32.HI R0, RZ, 0x1f, R201 ;  /* 0x0000001fff007819 */ /* 0x004fe400000114c9 */
[----:B------:R1:W-:Y:S01]  /*10f0*/  STL [R1+0x4a0], R2 ;  /* 0x0004a00201007387 */ /* 0x0003e20000100800 */
[----:B------:R-:W-:Y:S02]  /*1100*/  IMAD.IADD R7, R7, 0x1, -R6 ;  /* 0x0000000107077824 */ /* 0x000fe400078e0a06 */
[----:B------:R-:W-:Y:S01]  /*1110*/  IMAD.IADD R217, R216, 0x1, -R217 ;  /* 0x00000001d8d97824 */ /* 0x000fe200078e0ad9 */
[----:B------:R2:W-:Y:S01]  /*1120*/  STL [R1+0x48c], R0 ;  /* 0x00048c0001007387 */ /* 0x0005e20000100800 */
[----:B------:R-:W-:Y:S01]  /*1130*/  VIADD R194, R179, 0x98 ;  /* 0x00000098b3c27836 */ /* 0x000fe20000000000 */
[----:B0-----:R-:W-:Y:S01]  /*1140*/  SHF.R.S32.HI R3, RZ, 0x1f, R203 ;  /* 0x0000001fff037819 */ /* 0x001fe200000114cb */
[----:B------:R-:W-:-:S02]  /*1150*/  IMAD.SHL.U32 R22, R217, 0x8, RZ ;  /* 0x00000008d9167824 */ /* 0x000fc400078e00ff */
[C---:B------:R-:W-:Y:S01]  /*1160*/  VIADD R193, R179.reuse, 0xa0 ;  /* 0x000000a0b3c17836 */ /* 0x040fe20000000000 */
[----:B-1----:R-:W-:Y:S01]  /*1170*/  SHF.R.S32.HI R2, RZ, 0x1f, R202 ;  /* 0x0000001fff027819 */ /* 0x002fe200000114ca */
[----:B------:R0:W-:Y:S01]  /*1180*/  STL [R1+0x498], R3 ;  /* 0x0004980301007387 */ /* 0x0001e20000100800 */
[C---:B------:R-:W-:Y:S01]  /*1190*/  VIADD R176, R22.reuse, 0x40 ;  /* 0x0000004016b07836 */ /* 0x040fe20000000000 */
[----:B------:R-:W-:Y:S01]  /*11a0*/  SHF.R.S32.HI R183, RZ, 0x1f, R22 ;  /* 0x0000001fffb77819 */ /* 0x000fe20000011416 */
[C---:B------:R-:W-:Y:S01]  /*11b0*/  VIADD R23, R22.reuse, 0x80 ;  /* 0x0000008016177836 */ /* 0x040fe20000000000 */
[----:B--2---:R-:W-:Y:S01]  /*11c0*/  SHF.R.S32.HI R0, RZ, 0x1f, R198 ;  /* 0x0000001fff007819 */ /* 0x004fe200000114c6 */
[----:B------:R1:W-:Y:S01]  /*11d0*/  STL [R1+0x494], R2 ;  /* 0x0004940201007387 */ /* 0x0003e20000100800 */
[----:B------:R-:W-:Y:S01]  /*11e0*/  VIADD R177, R22, 0xc0 ;  /* 0x000000c016b17836 */ /* 0x000fe20000000000 */
        /* <DEDUP_REMOVED lines=26> */
[----:B------:R-:W-:Y:S01]  /*1390*/  VIADD R214, R179, 0xf0 ;  /* 0x000000f0b3d67836 */ /* 0x000fe20000000000 */
[----:B------:R-:W-:Y:S01]  /*13a0*/  SHF.R.S32.HI R233, RZ, 0x1f, R190 ;  /* 0x0000001fffe97819 */ /* 0x000fe200000114be */
[----:B--2---:R-:W-:Y:S01]  /*13b0*/  IMAD R0, R7, 0x8, R178 ;  /* 0x0000000807007824 */ /* 0x004fe200078e02b2 */
[----:B------:R-:W-:Y:S01]  /*13c0*/  SHF.R.S32.HI R232, RZ, 0x1f, R189 ;  /* 0x0000001fffe87819 */ /* 0x000fe200000114bd */
[----:B------:R0:W-:Y:S01]  /*13d0*/  STL [R1+0x478], R2 ;  /* 0x0004780201007387 */ /* 0x0001e20000100800 */
[----:B------:R-:W-:Y:S01]  /*13e0*/  VIADD R213, R179, 0xf8 ;  /* 0x000000f8b3d57836 */ /* 0x000fe20000000000 */
[----:B------:R-:W-:-:S02]  /*13f0*/  SHF.R.S32.HI R224, RZ, 0x1f, R188 ;  /* 0x0000001fffe07819 */ /* 0x000fc400000114bc */
[----:B------:R0:W-:Y:S01]  /*1400*/  STL [R1+0x4d8], R0 ;  /* 0x0004d80001007387 */ /* 0x0001e20000100800 */
[----:B------:R-:W-:Y:S02]  /*1410*/  SHF.R.S32.HI R223, RZ, 0x1f, R187 ;  /* 0x0000001fffdf7819 */ /* 0x000fe400000114bb */
[----:B------:R-:W-:Y:S02]  /*1420*/  SHF.R.S32.HI R222, RZ, 0x1f, R186 ;  /* 0x0000001fffde7819 */ /* 0x000fe400000114ba */
[----:B------:R-:W-:Y:S02]  /*1430*/  SHF.R.S32.HI R221, RZ, 0x1f, R185 ;  /* 0x0000001fffdd7819 */ /* 0x000fe400000114b9 */
[----:B------:R-:W-:Y:S02]  /*1440*/  SHF.R.S32.HI R220, RZ, 0x1f, R184 ;  /* 0x0000001fffdc7819 */ /* 0x000fe400000114b8 */
[----:B------:R-:W-:Y:S02]  /*1450*/  SHF.R.S32.HI R219, RZ, 0x1f, R214 ;  /* 0x0000001fffdb7819 */ /* 0x000fe400000114d6 */
[----:B0-----:R-:W-:-:S07]  /*1460*/  SHF.R.S32.HI R218, RZ, 0x1f, R213 ;  /* 0x0000001fffda7819 */ /* 0x001fce00000114d5 */
.L_x_12360:
        /* <DEDUP_REMOVED lines=13> */
[----:B01-34-:R-:W-:Y:S02]  /*1540*/  IMAD.U32 R2, RZ, RZ, UR8 ;  /* 0x00000008ff027e24 */ /* 0x01bfe4000f8e00ff */
[----:B------:R-:W-:Y:S01]  /*1550*/  IMAD.U32 R3, RZ, RZ, UR9 ;  /* 0x00000009ff037e24 */ /* 0x000fe2000f8e00ff */
[----:B------:R-:W-:-:S03]  /*1560*/  @UP1 UIMAD.WIDE UR8, UR6, 0x4, UR10 ;  /* 0x00000004060818a5 */ /* 0x000fc6000f8e020a */
[----:B------:R-:W-:Y:S01]  /*1570*/  ULDC.64 UR10, c[0x0][0xb18] ;  /* 0x0002c600000a7ab9 */ /* 0x000fe20000000a00 */
[----:B--2---:R-:W2:Y:S02]  /*1580*/  @P0 LDG.E R2, desc[UR40][R2.64] ;  /* 0x0000002802020981 */ /* 0x004ea4000c1e1900 */
        /* <DEDUP_REMOVED lines=15> */
[----:B------:R-:W-:Y:S02]  /*1680*/  UIMAD UR48, UR9, UR48, URZ ;  /* 0x00000030093072a4 */ /* 0x000fe4000f8e023f */
        /* <DEDUP_REMOVED lines=17> */
.L_x_12237:
        /* <DEDUP_REMOVED lines=9> */
.L_x_12238:
        /* <DEDUP_REMOVED lines=13> */
.L_x_12239:
[----:B------:R-:W0:Y:S01]  /*1900*/  S2R R0, SR_TID.X ;  /* 0x0000000000007919 */ /* 0x000e220000002100 */
[----:B------:R-:W-:Y:S01]  /*1910*/  MOV R72, 0x400 ;  /* 0x0000040000487802 */ /* 0x000fe20000000f00 */
[----:B------:R-:W1:Y:S01]  /*1920*/  LDC R18, c[0x0][0xa80] ;  /* 0x0002a000ff127b82 */ /* 0x000e620000000800 */
[----:B------:R-:W-:Y:S01]  /*1930*/  IMAD.MOV.U32 R2, RZ, RZ, 0x3000 ;  /* 0x00003000ff027424 */ /* 0x000fe200078e00ff */
[----:B------:R-:W2:Y:S01]  /*1940*/  S2R R7, SR_CgaCtaId ;  /* 0x0000000000077919 */ /* 0x000ea20000008800 */
[----:B------:R-:W-:Y:S01]  /*1950*/  IMAD.U32 R3, RZ, RZ, UR36 ;  /* 0x00000024ff037e24 */ /* 0x000fe2000f8e00ff */
[----:B------:R-:W-:Y:S01]  /*1960*/  UIADD3 UR48, -UR4, UR48, URZ ;  /* 0x0000003004307290 */ /* 0x000fe2000fffe13f */
[----:B------:R-:W-:Y:S01]  /*1970*/  IMAD.MOV.U32 R12, RZ, RZ, 0x1 ;  /* 0x00000001ff0c7424 */ /* 0x000fe200078e00ff */
[----:B------:R-:W3:Y:S01]  /*1980*/  S2R R5, SR_SWINHI ;  /* 0x0000000000057919 */ /* 0x000ee20000002f00 */
[----:B------:R-:W-:Y:S01]  /*1990*/  IMAD.MOV.U32 R13, RZ, RZ, RZ ;  /* 0x000000ffff0d7224 */ /* 0x000fe200078e00ff */
[----:B------:R-:W-:Y:S01]  /*19a0*/  ULDC UR4, c[0x0][0x448] ;  /* 0x0001120000047ab9 */ /* 0x000fe20000000800 */
[----:B------:R-:W-:Y:S01]  /*19b0*/  IMAD.MOV.U32 R9, RZ, RZ, 0x100 ;  /* 0x00000100ff097424 */ /* 0x000fe200078e00ff */
[----:B------:R-:W-:Y:S01]  /*19c0*/  STL.64 [R1+0x18], R2 ;  /* 0x0000180201007387 */ /* 0x000fe20000100a00 */
[----:B------:R-:W-:Y:S01]  /*19d0*/  IMAD.MOV.U32 R10, RZ, RZ, 0x1 ;  /* 0x00000001ff0a7424 */ /* 0x000fe200078e00ff */
[----:B------:R-:W-:Y:S01]  /*19e0*/  UISETP.NE.AND UP0, UPT, UR4, 0x1, UPT ;  /* 0x000000010400788c */ /* 0x000fe2000bf05270 */
[----:B------:R-:W-:Y:S01]  /*19f0*/  IMAD.MOV.U32 R11, RZ, RZ, RZ ;  /* 0x000000ffff0b7224 */ /* 0x000fe200078e00ff */
[----:B------:R4:W-:Y:S01]  /*1a00*/  STL.64 [R1+0x60], R12 ;  /* 0x0000600c01007387 */ /* 0x0009e20000100a00 */
[----:B------:R-:W-:Y:S01]  /*1a10*/  IMAD.MOV.U32 R4, RZ, RZ, 0xc000 ;  /* 0x0000c000ff047424 */ /* 0x000fe200078e00ff */
[----:B------:R-:W-:-:S02]  /*1a20*/  USHF.L.U32 UR39, UR5, 0x7, URZ ;  /* 0x0000000705277899 */ /* 0x000fc4000800063f */
[----:B------:R-:W-:Y:S01]  /*1a30*/  IMAD.U32 R20, RZ, RZ, UR5 ;  /* 0x00000005ff147e24 */ /* 0x000fe2000f8e00ff */
[----:B------:R-:W-:Y:S01]  /*1a40*/  STL.128 [R1+0x230], RZ ;  /* 0x000230ff01007387 */ /* 0x000fe20000100c00 */
[----:B------:R-:W-:Y:S01]  /*1a50*/  ULDC.64 UR4, c[0x0][0xad8] ;  /* 0x0002b60000047ab9 */ /* 0x000fe20000000a00 */
[----:B------:R-:W-:Y:S02]  /*1a60*/  UIADD3 UR8, UR39, 0x7f, URZ ;  /* 0x0000007f27087890 */ /* 0x000fe4000fffe03f */
[----:B------:R-:W-:Y:S01]  /*1a70*/  UISETP.GE.AND UP1, UPT, UR5, 0x1, UPT ;  /* 0x000000010500788c */ /* 0x000fe2000bf26270 */
[----:B------:R-:W-:Y:S01]  /*1a80*/  STL [R1+0x70], R20 ;  /* 0x0000701401007387 */ /* 0x000fe20000100800 */
[----:B------:R-:W-:Y:S01]  /*1a90*/  @UP0 ULDC UR6, c[0x0][0x44c] ;  /* 0x0001130000060ab9 */ /* 0x000fe20000000800 */
[----:B------:R-:W-:Y:S01]  /*1aa0*/  @UP0 ULDC UR9, c[0x0][0x450] ;  /* 0x0001140000090ab9 */ /* 0x000fe20000000800 */
[----:B------:R-:W-:Y:S01]  /*1ab0*/  UIMAD.WIDE.U32 UR6, UR8, UR6, URZ ;  /* 0x00000006080672a5 */ /* 0x000fe2000f8e003f */
[----:B-1----:R-:W-:Y:S01]  /*1ac0*/  STL [R1+0x250], R18 ;  /* 0x0002501201007387 */ /* 0x002fe20000100800 */
[----:B------:R-:W-:Y:S01]  /*1ad0*/  UIADD3 UR42, UR48, 0x1, -UR47 ;  /* 0x00000001302a7890 */ /* 0x000fe2000fffe82f */
[----:B0-----:R-:W-:-:S02]  /*1ae0*/  LOP3.LUT R0, R0, 0x7f, RZ, 0xc0, !PT ;  /* 0x0000007f00007812 */ /* 0x001fc400078ec0ff */
[----:B------:R-:W-:Y:S01]  /*1af0*/  STL.128 [R1+0x240], RZ ;  /* 0x000240ff01007387 */ /* 0x000fe20000100c00 */
[----:B------:R-:W-:Y:S01]  /*1b00*/  @UP0 USHF.R.U32.HI UR8, URZ, UR9, UR7 ;  /* 0x000000093f080299 */ /* 0x000fe20008011607 */
[----:B--2---:R-:W-:Y:S01]  /*1b10*/  LEA R72, R7, R72, 0x18 ;  /* 0x0000004807487211 */ /* 0x004fe200078ec0ff */
[----:B------:R-:W-:Y:S01]  /*1b20*/  IMAD.MOV.U32 R7, RZ, RZ, 0x100 ;  /* 0x00000100ff077424 */ /* 0x000fe200078e00ff */
[----:B------:R-:W-:Y:S01]  /*1b30*/  ISETP.NE.AND P0, PT, R0, RZ, PT ;  /* 0x000000ff0000720c */ /* 0x000fe20003f05270 */
[----:B------:R-:W-:Y:S01]  /*1b40*/  STL.128 [R1+0x270], RZ ;  /* 0x000270ff01007387 */ /* 0x000fe20000100c00 */
[----:B------:R-:W-:Y:S02]  /*1b50*/  MOV R26, R72 ;  /* 0x00000048001a7202 */ /* 0x000fe40000000f00 */
[----:B---3--:R-:W-:Y:S01]  /*1b60*/  MOV R27, R5 ;  /* 0x00000005001b7202 */ /* 0x008fe20000000f00 */
[----:B------:R-:W-:Y:S01]  /*1b70*/  IMAD.U32 R5, RZ, RZ, UR36 ;  /* 0x00000024ff057e24 */ /* 0x000fe2000f8e00ff */
[----:B------:R-:W-:Y:S01]  /*1b80*/  SEL R8, RZ, 0x1, P0 ;  /* 0x00000001ff087807 */ /* 0x000fe20000000000 */
[----:B------:R-:W-:Y:S01]  /*1b90*/  STL.128 [R1+0x280], RZ ;  /* 0x000280ff01007387 */ /* 0x000fe20000100c00 */
[C---:B------:R-:W-:Y:S01]  /*1ba0*/  IADD3 R0, P2, R26.reuse, 0x32450, RZ ;  /* 0x000324501a007810 */ /* 0x040fe20007f5e0ff */
[----:B------:R-:W-:Y:S01]  /*1bb0*/  UIADD3 UR6, UR42, UR8, URZ ;  /* 0x000000082a067290 */ /* 0x000fe2000fffe03f */
[C---:B------:R-:W-:Y:S01]  /*1bc0*/  IADD3 R14, P3, R26.reuse, 0x32460, RZ ;  /* 0x000324601a0e7810 */ /* 0x040fe20007f7e0ff */
[----:B------:R-:W-:Y:S01]  /*1bd0*/  IMAD.MOV.U32 R6, RZ, RZ, R8 ;  /* 0x000000ffff067224 */ /* 0x000fe200078e0008 */
[----:B------:R0:W-:Y:S01]  /*1be0*/  STL.128 [R1+0x20], R8 ;  /* 0x0000200801007387 */ /* 0x0001e20000100c00 */
[C---:B----4-:R-:W-:Y:S01]  /*1bf0*/  IADD3 R12, P0, R26.reuse, 0x32430, RZ ;  /* 0x000324301a0c7810 */ /* 0x050fe20007f1e0ff */
[----:B------:R-:W-:Y:S01]  /*1c00*/  UIADD3 UR4, UR6, UR4, URZ ;  /* 0x0000000406047290 */ /* 0x000fe2000fffe03f */
[----:B------:R-:W-:Y:S01]  /*1c10*/  IADD3 R2, P1, R26, 0x32440, RZ ;  /* 0x000324401a027810 */ /* 0x000fe20007f3e0ff */
[--C-:B------:R-:W-:Y:S01]  /*1c20*/  IMAD.X R15, RZ, RZ, R27.reuse, P3 ;  /* 0x000000ffff0f7224 */ /* 0x100fe200018e061b */
[----:B------:R1:W-:Y:S01]  /*1c30*/  STL.128 [R1+0x50], R4 ;  /* 0x0000500401007387 */ /* 0x0003e20000100c00 */
[--C-:B------:R-:W-:Y:S01]  /*1c40*/  IMAD.X R13, RZ, RZ, R27.reuse, P0 ;  /* 0x000000ffff0d7224 */ /* 0x100fe200000e061b */
[----:B------:R-:W-:Y:S01]  /*1c50*/  PLOP3.LUT P3, PT, PT, PT, UP1, 0x80, 0x0 ;  /* 0x000000000000781c */ /* 0x000fe20003f6f018 */
[----:B------:R-:W-:Y:S01]  /*1c60*/  IMAD.X R3, RZ, RZ, R27, P1 ;  /* 0x000000ffff037224 */ /* 0x000fe200008e061b */
[----:B------:R2:W-:Y:S01]  /*1c70*/  STL.128 [R1+0x290], RZ ;  /* 0x000290ff01007387 */ /* 0x0005e20000100c00 */
[----:B------:R-:W-:-:S02]  /*1c80*/  IADD3 R35, P0, R16, 0x230, RZ ;  /* 0x0000023010237810 */ /* 0x000fc40007f1e0ff */
[C---:B------:R-:W-:Y:S01]  /*1c90*/  IADD3 R34, P1, R16.reuse, 0x270, RZ ;  /* 0x0000027010227810 */ /* 0x040fe20007f3e0ff */
[----:B------:R2:W-:Y:S02]  /*1ca0*/  STL.64 [R1+0x8], R12 ;  /* 0x0000080c01007387 */ /* 0x0005e40000100a00 */
[----:B------:R-:W-:Y:S02]  /*1cb0*/  IMAD.X R44, RZ, RZ, R17, P0 ;  /* 0x000000ffff2c7224 */ /* 0x000fe400000e0611 */
[----:B0-----:R-:W-:Y:S01]  /*1cc0*/  IMAD.X R9, RZ, RZ, R27, P2 ;  /* 0x000000ffff097224 */ /* 0x001fe200010e061b */
[----:B------:R2:W-:Y:S01]  /*1cd0*/  STL.64 [R1+0x10], R2 ;  /* 0x0000100201007387 */ /* 0x0005e20000100a00 */
[----:B------:R-:W-:Y:S01]  /*1ce0*/  IADD3 R42, P2, R16, 0x38, RZ ;  /* 0x00000038102a7810 */ /* 0x000fe20007f5e0ff */
[----:B------:R-:W-:Y:S02]  /*1cf0*/  IMAD.X R43, RZ, RZ, R17, P1 ;  /* 0x000000ffff2b7224 */ /* 0x000fe400008e0611 */
[----:B-1----:R-:W-:Y:S01]  /*1d00*/  IMAD.MOV.U32 R4, RZ, RZ, R0 ;  /* 0x000000ffff047224 */ /* 0x002fe200078e0000 */
[----:B------:R2:W-:Y:S01]  /*1d10*/  STL.64 [R1+0x30], R2 ;  /* 0x0000300201007387 */ /* 0x0005e20000100a00 */
[----:B------:R-:W-:-:S02]  /*1d20*/  IMAD.MOV.U32 R5, RZ, RZ, R9 ;  /* 0x000000ffff057224 */ /* 0x000fc400078e0009 */
[----:B------:R-:W-:Y:S01]  /*1d30*/  IMAD.MOV.U32 R6, RZ, RZ, R14 ;  /* 0x000000ffff067224 */ /* 0x000fe200078e000e */
[----:B------:R2:W-:Y:S01]  /*1d40*/  STL.128 [R1+0x2a0], RZ ;  /* 0x0002a0ff01007387 */ /* 0x0005e20000100c00 */
[----:B------:R-:W-:Y:S02]  /*1d50*/  IMAD.MOV.U32 R7, RZ, RZ, R15 ;  /* 0x000000ffff077224 */ /* 0x000fe400078e000f */
[----:B------:R-:W-:Y:S01]  /*1d60*/  IMAD.X R57, RZ, RZ, R17, P2 ;  /* 0x000000ffff397224 */ /* 0x000fe200010e0611 */
[----:B------:R2:W-:Y:S04]  /*1d70*/  STL.128 [R1+0x2b0], RZ ;  /* 0x0002b0ff01007387 */ /* 0x0005e80000100c00 */
[----:B------:R2:W-:Y:S04]  /*1d80*/  STL.128 [R1+0x40], R4 ;  /* 0x0000400401007387 */ /* 0x0005e80000100c00 */
[----:B------:R2:W-:Y:S04]  /*1d90*/  STL.64 [R1+0x68], R6 ;  /* 0x0000680601007387 */ /* 0x0005e80000100a00 */
        /* <DEDUP_REMOVED lines=27> */
[----:B------:R2:W-:Y:S04]  /*1f50*/  STL.64 [R1], RZ ;  /* 0x000000ff01007387 */ /* 0x0005e80000100a00 */
[----:B------:R2:W-:Y:S01]  /*1f60*/  STL.64 [R1+0x38], RZ ;  /* 0x000038ff01007387 */ /* 0x0005e20000100a00 */
        /* <DEDUP_REMOVED lines=11> */
.L_x_12241:
[----:B------:R-:W-:-:S11]  /*2020*/  UISETP.NE.AND UP1, UPT, UR5, 0x1, UPT ;  /* 0x000000010500788c */ /* 0x000fd6000bf25270 */
[----:B------:R-:W-:Y:S02]  /*2030*/  @UP1 ULDC.64 UR10, c[0x0][0xae0] ;  /* 0x0002b800000a1ab9 */ /* 0x000fe40000000a00 */
[----:B------:R-:W-:-:S04]  /*2040*/  UIMAD.WIDE.U32 UR6, UR8, UR10, URZ ;  /* 0x0000000a080672a5 */ /* 0x000fc8000f8e003f */
[----:B------:R-:W-:-:S12]  /*2050*/  @UP1 USHF.R.U32.HI UR8, URZ, UR11, UR7 ;  /* 0x0000000b3f081299 */ /* 0x000fd80008011607 */
.L_x_12242:
[----:B------:R-:W-:-:S04]  /*2060*/  UIMAD UR8, UR8, UR5, UR5 ;  /* 0x00000005080872a4 */ /* 0x000fc8000f8e0205 */
[----:B------:R-:W-:-:S04]  /*2070*/  UISETP.LT.AND UP1, UPT, UR4, UR8, UPT ;  /* 0x000000080400728c */ /* 0x000fc8000bf21270 */
[----:B------:R-:W-:-:S12]  /*2080*/  USEL UR4, UR4, UR8, UP1 ;  /* 0x0000000804047287 */ /* 0x000fd80008800000 */
.L_x_12240:
[----:B------:R-:W-:Y:S02]  /*2090*/  UIADD3 UR6, UR48, 0x5f, URZ ;  /* 0x0000005f30067890 */ /* 0x000fe4000fffe03f */
[----:B------:R-:W-:Y:S02]  /*20a0*/  UIADD3 UR8, UR4, 0x5f, URZ ;  /* 0x0000005f04087890 */ /* 0x000fe4000fffe03f */
[----:B------:R-:W-:Y:S02]  /*20b0*/  UIMAD.WIDE UR6, UR6, 0x2aaaaaab, URZ ;  /* 0x2aaaaaab060678a5 */ /* 0x000fe4000f8e023f */
[----:B------:R-:W-:Y:S01]  /*20c0*/  UIMAD.WIDE UR8, UR8, 0x2aaaaaab, URZ ;  /* 0x2aaaaaab080878a5 */ /* 0x000fe2000f8e023f */
[----:B------:R-:W-:Y:S01]  /*20d0*/  @UP0 ULDC UR10, c[0x0][0x44c] ;  /* 0x00011300000a0ab9 */ /* 0x000fe20000000800 */
[----:B------:R-:W-:Y:S02]  /*20e0*/  USHF.R.U32.HI UR4, URZ, 0x1f, UR7 ;  /* 0x0000001f3f047899 */ /* 0x000fe40008011607 */
[----:B------:R-:W-:-:S02]  /*20f0*/  UIMAD.WIDE.U32 UR10, UR39, UR10, URZ ;  /* 0x0000000a270a72a5 */ /* 0x000fc4000f8e003f */
[----:B------:R-:W-:Y:S01]  /*2100*/  USHF.R.U32.HI UR6, URZ, 0x1f, UR9 ;  /* 0x0000001f3f067899 */ /* 0x000fe20008011609 */
[----:B------:R-:W-:Y:S01]  /*2110*/  @UP0 ULDC UR13, c[0x0][0x450] ;  /* 0x00011400000d0ab9 */ /* 0x000fe20000000800 */
[----:B------:R-:W-:Y:S01]  /*2120*/  UMOV UR12, UR39 ;  /* 0x00000027000c7c82 */ /* 0x000fe20008000000 */
[----:B------:R-:W-:Y:S02]  /*2130*/  UIADD3 UR46, UR48, -UR47, URZ ;  /* 0x8000002f302e7290 */ /* 0x000fe4000fffe03f */
[----:B------:R-:W-:Y:S02]  /*2140*/  @UP0 USHF.R.U32.HI UR12, URZ, UR13, UR11 ;  /* 0x0000000d3f0c0299 */ /* 0x000fe4000801160b */
[----:B------:R-:W-:Y:S02]  /*2150*/  ULEA.HI.SX32 UR4, UR7, UR4, 0x1c ;  /* 0x0000000407047291 */ /* 0x000fe4000f8fe23f */
[----:B------:R-:W-:Y:S02]  /*2160*/  ULEA.HI.SX32 UR6, UR9, UR6, 0x1c ;  /* 0x0000000609067291 */ /* 0x000fe4000f8fe23f */
[----:B------:R-:W-:-:S02]  /*2170*/  UIADD3 UR7, UR46, UR12, URZ ;  /* 0x0000000c2e077290 */ /* 0x000fc4000fffe03f */
        /* <DEDUP_REMOVED lines=15> */
.L_x_12244:
[----:B------:R-:W-:-:S11]  /*2270*/  UISETP.NE.AND UP0, UPT, UR5, 0x1, UPT ;  /* 0x000000010500788c */ /* 0x000fd6000bf05270 */
[----:B------:R-:W-:Y:S02]  /*2280*/  @UP0 ULDC.64 UR12, c[0x0][0xae0] ;  /* 0x0002b800000c0ab9 */ /* 0x000fe40000000a00 */
[----:B------:R-:W-:-:S04]  /*2290*/  UIMAD.WIDE.U32 UR8, UR7, UR12, URZ ;  /* 0x0000000c070872a5 */ /* 0x000fc8000f8e003f */
[----:B------:R-:W-:-:S12]  /*22a0*/  @UP0 USHF.R.U32.HI UR7, URZ, UR13, UR9 ;  /* 0x0000000d3f070299 */ /* 0x000fd80008011609 */
.L_x_12245:
[----:B------:R-:W-:-:S04]  /*22b0*/  UIMAD UR5, UR7, UR5, URZ ;  /* 0x00000005070572a4 */ /* 0x000fc8000f8e023f */
[----:B------:R-:W-:-:S04]  /*22c0*/  UISETP.LT.AND UP0, UPT, UR10, UR5, UPT ;  /* 0x000000050a00728c */ /* 0x000fc8000bf01270 */
[----:B------:R-:W-:-:S12]  /*22d0*/  USEL UR10, UR10, UR5, !UP0 ;  /* 0x000000050a0a7287 */ /* 0x000fd8000c000000 */
.L_x_12243:
[----:B------:R-:W-:Y:S02]  /*22e0*/  UIMAD.WIDE UR4, UR10, 0x2aaaaaab, URZ ;  /* 0x2aaaaaab0a0478a5 */ /* 0x000fe4000f8e023f */
[----:B------:R-:W-:Y:S02]  /*22f0*/  ULOP3.LUT UR43, UR44, 0xff, URZ, 0xc0, !UPT ;  /* 0x000000ff2c2b7892 */ /* 0x000fe4000f8ec03f */
[----:B------:R-:W-:Y:S02]  /*2300*/  USHF.R.U32.HI UR4, URZ, 0x1f, UR5 ;  /* 0x0000001f3f047899 */ /* 0x000fe40008011605 */
[----:B------:R-:W-:Y:S02]  /*2310*/  USHF.R.U32.HI UR44, URZ, 0x10, UR44 ;  /* 0x000000103f2c7899 */ /* 0x000fe4000801162c */
[----:B------:R-:W-:-:S04]  /*2320*/  ULEA.HI.SX32 UR4, UR5, UR4, 0x1c ;  /* 0x0000000405047291 */ /* 0x000fc8000f8fe23f */
[----:B------:R-:W-:-:S04]  /*2330*/  UISETP.LT.AND UP0, UPT, URZ, UR4, UPT ;  /* 0x000000043f00728c */ /* 0x000fc8000bf01270 */
[----:B------:R-:W-:-:S03]  /*2340*/  USEL UR45, URZ, UR4, !UP0 ;  /* 0x000000043f2d7287 */ /* 0x000fc6000c000000 */
[----:B------:R-:W-:Y:S01]  /*2350*/  UMOV UR4, URZ ;  /* 0x0000003f00047c82 */ /* 0x000fe20008000000 */
[----:B------:R-:W-:-:S06]  /*2360*/  UISETP.GT.AND UP0, UPT, UR6, UR45, UPT ;  /* 0x0000002d0600728c */ /* 0x000fcc000bf04270 */
[----:B------:R-:W-:-:S13]  /*2370*/  PLOP3.LUT P0, PT, PT, PT, UP0, 0x80, 0x0 ;  /* 0x000000000000781c */ /* 0x000fda0003f0f008 */
[----:B------:R-:W-:Y:S05]  /*2380*/  @!P0 BRA `(.L_x_12246) ;  /* 0x0000000000948947 */ /* 0x000fea0003800000 */
[----:B------:R-:W-:Y:S01]  /*2390*/  UISETP.NE.AND UP0, UPT, UR44, URZ, UPT ;  /* 0x0000003f2c00728c */ /* 0x000fe2000bf05270 */
[----:B------:R-:W-:-:S03]  /*23a0*/  ULDC UR4, c[0x0][0xae8] ;  /* 0x0002ba0000047ab9 */ /* 0x000fc60000000800 */
[----:B------:R-:W-:-:S04]  /*23b0*/  USEL UR10, UR44, UR4, UP0 ;  /* 0x000000042c0a7287 */ /* 0x000fc80008000000 */
[----:B------:R-:W-:Y:S02]  /*23c0*/  UIADD3 UR4, UR10, -0x1, UR6 ;  /* 0xffffffff0a047890 */ /* 0x000fe4000fffe006 */
[----:B--2---:R-:W-:Y:S02]  /*23d0*/  IMAD.U32 R3, RZ, RZ, UR10 ;  /* 0x0000000aff037e24 */ /* 0x004fe4000f8e00ff */
[----:B------:R-:W-:-:S03]  /*23e0*/  UIADD3 UR7, -UR45, UR4, URZ ;  /* 0x000000042d077290 */ /* 0x000fc6000fffe13f */
[-C--:B------:R-:W-:Y:S01]  /*23f0*/  IABS R0, R3.reuse ;  /* 0x0000000300007213 */ /* 0x080fe20000000000 */
[----:B------:R-:W-:Y:S01]  /*2400*/  UMOV UR4, URZ ;  /* 0x0000003f00047c82 */ /* 0x000fe20008000000 */
[----:B------:R-:W-:Y:S01]  /*2410*/  IABS R5, R3 ;  /* 0x0000000300057213 */ /* 0x000fe20000000000 */
[----:B------:R-:W-:Y:S01]  /*2420*/  IMAD.U32 R4, RZ, RZ, UR7 ;  /* 0x00000007ff047e24 */ /* 0x000fe2000f8e00ff */
[----:B------:R-:W-:Y:S01]  /*2430*/  R2UR UR11, R0 ;  /* 0x00000000000b72ca */ /* 0x000fe200000e0000 */
[----:B------:R-:W-:-:S03]  /*2440*/  ULOP3.LUT UR7, UR7, UR10, URZ, 0x3c, !UPT ;  /* 0x0000000a07077292 */ /* 0x000fc6000f8e3c3f */
[----:B------:R-:W-:-:S05]  /*2450*/  IABS R4, R4 ;  /* 0x0000000400047213 */ /* 0x000fca0000000000 */
[----:B------:R-:W-:-:S04]  /*2460*/  IMAD.MOV.U32 R3, RZ, RZ, R4 ;  /* 0x000000ffff037224 */ /* 0x000fc800078e0004 */
[----:B------:R-:W0:Y:S01]  /*2470*/  I2F.RP R0, UR11 ;  /* 0x0000000b00007d06 */ /* 0x000e220008209400 */
[----:B------:R-:W-:-:S07]  /*2480*/  R2UR UR9, R3 ;  /* 0x00000000030972ca */ /* 0x000fce00000e0000 */
        /* <DEDUP_REMOVED lines=21> */
.L_x_12246:
[----:B------:R-:W-:Y:S01]  /*25e0*/  UIMAD UR45, UR43, UR4, UR45 ;  /* 0x000000042b2d72a4 */ /* 0x000fe2000f8e022d */
[----:B------:R-:W-:Y:S01]  /*25f0*/  IMAD.U32 R0, RZ, RZ, UR6 ;  /* 0x00000006ff007e24 */ /* 0x000fe2000f8e00ff */
[----:B------:R-:W-:Y:S01]  /*2600*/  PLOP3.LUT P0, PT, PT, PT, PT, 0x80, 0x0 ;  /* 0x000000000000781c */ /* 0x000fe20003f0f070 */
[----:B--2---:R-:W-:-:S05]  /*2610*/  IMAD.U32 R3, RZ, RZ, UR4 ;  /* 0x00000004ff037e24 */ /* 0x004fca000f8e00ff */
[----:B------:R-:W-:-:S04]  /*2620*/  VIADDMNMX R0, R3, UR45, R0, PT ;  /* 0x0000002d03007c46 */ /* 0x000fc8000b800100 */
[----:B------:R-:W-:-:S13]  /*2630*/  R2UR UR49, R0 ;  /* 0x00000000003172ca */ /* 0x000fda00000e0000 */
[----:B------:R-:W-:-:S06]  /*2640*/  UISETP.GT.AND UP0, UPT, UR49, UR45, UPT ;  /* 0x0000002d3100728c */ /* 0x000fcc000bf04270 */
[----:B------:R-:W-:-:S13]  /*2650*/  PLOP3.LUT P1, PT, PT, PT, UP0, 0x80, 0x0 ;  /* 0x000000000000781c */ /* 0x000fda0003f2f008 */
[----:B------:R-:W-:Y:S05]  /*2660*/  @!P1 BRA `(.L_x_12247) ;  /* 0x000001dc00ec9947 */ /* 0x000fea0003800000 */
[----:B------:R-:W2:Y:S01]  /*2670*/  LDL R2, [R1+0x4d4] ;  /* 0x0004d40001027983 */ /* 0x000ea20000100800 */
[----:B------:R-:W-:Y:S01]  /*2680*/  VIADD R8, R72, 0x400 ;  /* 0x0000040048087836 */ /* 0x000fe20000000000 */
[----:B------:R-:W-:Y:S01]  /*2690*/  IADD3 R32, P5, R16, 0xa8, RZ ;  /* 0x000000a810207810 */ /* 0x000fe20007fbe0ff */
[----:B------:R-:W-:Y:S01]  /*26a0*/  IMAD.MOV.U32 R4, RZ, RZ, 0x1 ;  /* 0x00000001ff047424 */ /* 0x000fe200078e00ff */
[----:B------:R-:W-:Y:S01]  /*26b0*/  STL.64 [R1+0x78], RZ ;  /* 0x000078ff01007387 */ /* 0x000fe20000100a00 */
[----:B------:R-:W-:Y:S01]  /*26c0*/  IMAD.MOV.U32 R5, RZ, RZ, RZ ;  /* 0x000000ffff057224 */ /* 0x000fe200078e00ff */
[----:B------:R-:W-:Y:S01]  /*26d0*/  SHF.R.U32.HI R8, RZ, 0x4, R8 ;  /* 0x00000004ff087819 */ /* 0x000fe20000011608 */
[----:B------:R-:W-:Y:S01]  /*26e0*/  IMAD.MOV.U32 R6, RZ, RZ, 0x1 ;  /* 0x00000001ff067424 */ /* 0x000fe200078e00ff */
[----:B------:R-:W-:Y:S01]  /*26f0*/  STL.128 [R1+0xb0], RZ ;  /* 0x0000b0ff01007387 */ /* 0x000fe20000100c00 */
[----:B------:R-:W-:Y:S01]  /*2700*/  IMAD.MOV.U32 R7, RZ, RZ, RZ ;  /* 0x000000ffff077224 */ /* 0x000fe200078e00ff */
[----:B------:R-:W-:Y:S01]  /*2710*/  LOP3.LUT R8, R8, 0x3fff, RZ, 0xc0, !PT ;  /* 0x00003fff08087812 */ /* 0x000fe200078ec0ff */
[----:B------:R-:W-:Y:S01]  /*2720*/  IMAD.MOV.U32 R10, RZ, RZ, 0x1 ;  /* 0x00000001ff0a7424 */ /* 0x000fe200078e00ff */
[----:B------:R-:W-:Y:S01]  /*2730*/  STL.128 [R1+0xc0], RZ ;  /* 0x0000c0ff01007387 */ /* 0x000fe20000100c00 */
[----:B------:R-:W-:Y:S01]  /*2740*/  IMAD.MOV.U32 R11, RZ, RZ, RZ ;  /* 0x000000ffff0b7224 */ /* 0x000fe200078e00ff */
[C---:B------:R-:W-:Y:S01]  /*2750*/  IADD3 R18, P6, R16.reuse, 0x78, RZ ;  /* 0x0000007810127810 */ /* 0x040fe20007fde0ff */
[----:B------:R-:W-:Y:S01]  /*2760*/  IMAD.X R33, RZ, RZ, R17, P5 ;  /* 0x000000ffff217224 */ /* 0x000fe200028e0611 */
[----:B------:R0:W-:Y:S01]  /*2770*/  STL.128 [R1+0x80], R4 ;  /* 0x0000800401007387 */ /* 0x0001e20000100c00 */
[----:B------:R-:W-:-:S02]  /*2780*/  IADD3 R41, P1, R16, 0x80, RZ ;  /* 0x0000008010297810 */ /* 0x000fc40007f3e0ff */
[C---:B------:R-:W-:Y:S01]  /*2790*/  IADD3 R40, P2, R16.reuse, 0x88, RZ ;  /* 0x0000008810287810 */ /* 0x040fe20007f5e0ff */
[----:B------:R-:W-:Y:S01]  /*27a0*/  STL.64 [R1+0x90], R10 ;  /* 0x0000900a01007387 */ /* 0x000fe20000100a00 */
[--C-:B------:R-:W-:Y:S01]  /*27b0*/  IMAD.X R19, RZ, RZ, R17.reuse, P6 ;  /* 0x000000ffff137224 */ /* 0x100fe200030e0611 */
[C---:B------:R-:W-:Y:S01]  /*27c0*/  IADD3 R39, P3, R16.reuse, 0x90, RZ ;  /* 0x0000009010277810 */ /* 0x040fe20007f7e0ff */
[--C-:B------:R-:W-:Y:S01]  /*27d0*/  IMAD.X R54, RZ, RZ, R17.reuse, P1 ;  /* 0x000000ffff367224 */ /* 0x100fe200008e0611 */
[----:B------:R-:W-:Y:S01]  /*27e0*/  STL.128 [R1+0xd0], RZ ;  /* 0x0000d0ff01007387 */ /* 0x000fe20000100c00 */
[--C-:B------:R-:W-:Y:S01]  /*27f0*/  IMAD.X R55, RZ, RZ, R17.reuse, P2 ;  /* 0x000000ffff377224 */ /* 0x100fe200010e0611 */
[C---:B------:R-:W-:Y:S01]  /*2800*/  IADD3 R38, P4, R16.reuse, 0x98, RZ ;  /* 0x0000009810267810 */ /* 0x040fe20007f9e0ff */
[----:B------:R-:W-:Y:S01]  /*2810*/  IMAD.X R52, RZ, RZ, R17, P3 ;  /* 0x000000ffff347224 */ /* 0x000fe200018e0611 */
[----:B------:R-:W-:Y:S01]  /*2820*/  STL.128 [R1+0xe0], RZ ;  /* 0x0000e0ff01007387 */ /* 0x000fe20000100c00 */
[----:B------:R-:W-:-:S02]  /*2830*/  IADD3 R37, P5, R16, 0xa0, RZ ;  /* 0x000000a010257810 */ /* 0x000fc40007fbe0ff */
[----:B------:R-:W-:Y:S01]  /*2840*/  IADD3 R36, P6, R16, 0xb0, RZ ;  /* 0x000000b010247810 */ /* 0x000fe20007fde0ff */
[----:B0-----:R-:W-:Y:S01]  /*2850*/  IMAD.MOV.U32 R5, RZ, RZ, 0x40000040 ;  /* 0x40000040ff057424 */ /* 0x001fe200078e00ff */
[C---:B------:R-:W-:Y:S01]  /*2860*/  LOP3.LUT R6, R8.reuse, 0x3000000, RZ, 0xfc, !PT ;  /* 0x0300000008067812 */ /* 0x040fe200078efcff */
[----:B------:R-:W-:Y:S01]  /*2870*/  IMAD.MOV.U32 R7, RZ, RZ, 0x40000040 ;  /* 0x40000040ff077424 */ /* 0x000fe200078e00ff */
[----:B------:R-:W-:Y:S01]  /*2880*/  LOP3.LUT R8, R8, 0x10000, RZ, 0xfc, !PT ;  /* 0x0001000008087812 */ /* 0x000fe200078efcff */
[----:B------:R-:W-:Y:S01]  /*2890*/  STL.128 [R1+0xf0], RZ ;  /* 0x0000f0ff01007387 */ /* 0x000fe20000100c00 */
[C---:B------:R-:W-:Y:S01]  /*28a0*/  IADD3 R48, P1, R16.reuse, 0x110, RZ ;  /* 0x0000011010307810 */ /* 0x040fe20007f3e0ff */
[--C-:B------:R-:W-:Y:S01]  /*28b0*/  IMAD.X R53, RZ, RZ, R17.reuse, P4 ;  /* 0x000000ffff357224 */ /* 0x100fe200020e0611 */
[----:B------:R-:W-:Y:S01]  /*28c0*/  IADD3 R46, P2, R16, 0x118, RZ ;  /* 0x00000118102e7810 */ /* 0x000fe20007f5e0ff */
[----:B------:R-:W-:Y:S01]  /*28d0*/  STL.128 [R1+0x100], RZ ;  /* 0x000100ff01007387 */ /* 0x000fe20000100c00 */
[----:B------:R-:W-:-:S02]  /*28e0*/  IMAD.X R50, RZ, RZ, R17, P5 ;  /* 0x000000ffff327224 */ /* 0x000fc400028e0611 */
[--C-:B------:R-:W-:Y:S02]  /*28f0*/  IMAD.X R51, RZ, RZ, R17.reuse, P6 ;  /* 0x000000ffff337224 */ /* 0x100fe400030e0611 */
[--C-:B------:R-:W-:Y:S02]  /*2900*/  IMAD.X R49, RZ, RZ, R17.reuse, P1 ;  /* 0x000000ffff317224 */ /* 0x100fe400008e0611 */
[----:B------:R-:W-:Y:S01]  /*2910*/  IMAD.X R47, RZ, RZ, R17, P2 ;  /* 0x000000ffff2f7224 */ /* 0x000fe200010e0611 */
[----:B--2---:R-:W0:Y:S02]  /*2920*/  SHFL.IDX PT, R0, R2, RZ, 0x1f ;  /* 0x00001fff02007589 */ /* 0x004e2400000e0000 */
[----:B0-----:R-:W-:-:S04]  /*2930*/  LEA.HI R2, R0, R0, RZ, 0x1 ;  /* 0x0000000000027211 */ /* 0x001fc800078f08ff */
[----:B------:R-:W-:Y:S01]  /*2940*/  LOP3.LUT R3, R2, 0x7fffe, RZ, 0xc0, !PT ;  /* 0x0007fffe02037812 */ /* 0x000fe200078ec0ff */
[----:B------:R-:W-:-:S04]  /*2950*/  VIADD R2, R72, 0x1c400 ;  /* 0x0001c40048027836 */ /* 0x000fc80000000000 */
[----:B------:R-:W-:Y:S01]  /*2960*/  IMAD.IADD R0, R0, 0x1, -R3 ;  /* 0x0000000100007824 */ /* 0x000fe200078e0a03 */
[----:B------:R-:W-:Y:S01]  /*2970*/  SHF.R.U32.HI R2, RZ, 0x4, R2 ;  /* 0x00000004ff027819 */ /* 0x000fe20000011602 */
[----:B------:R-:W-:-:S03]  /*2980*/  VIADD R3, R72, 0x18400 ;  /* 0x0001840048037836 */ /* 0x000fc60000000000 */
[----:B------:R-:W-:Y:S01]  /*2990*/  LOP3.LUT R2, R2, 0x3fff, RZ, 0xc0, !PT ;  /* 0x00003fff02027812 */ /* 0x000fe200078ec0ff */
[----:B------:R-:W-:Y:S01]  /*29a0*/  IMAD R0, R0, 0x2000, R3 ;  /* 0x0000200000007824 */ /* 0x000fe200078e0203 */
[----:B------:R-:W-:Y:S02]  /*29b0*/  LOP3.LUT P0, RZ, R3, 0x1bf, RZ, 0xc0, !PT ;  /* 0x000001bf03ff7812 */ /* 0x000fe4000780c0ff */
[----:B------:R-:W-:Y:S01]  /*29c0*/  LOP3.LUT R4, R2, 0x10000, RZ, 0xfc, !PT ;  /* 0x0001000002047812 */ /* 0x000fe200078efcff */
[----:B------:R-:W-:Y:S01]  /*29d0*/  VIADD R3, R0, 0xa000 ;  /* 0x0000a00000037836 */ /* 0x000fe20000000000 */
[----:B------:R-:W-:-:S03]  /*29e0*/  SHF.R.U32.HI R0, RZ, 0x4, R0 ;  /* 0x00000004ff007819 */ /* 0x000fc60000011600 */
[----:B------:R0:W-:Y:S01]  /*29f0*/  STL.128 [R1+0xa0], R4 ;  /* 0x0000a00401007387 */ /* 0x0001e20000100c00 */
[----:B------:R-:W-:Y:S02]  /*2a00*/  SHF.R.U32.HI R3, RZ, 0x4, R3 ;  /* 0x00000004ff037819 */ /* 0x000fe40000011603 */
[----:B------:R-:W-:Y:S02]  /*2a10*/  LOP3.LUT R0, R0, 0x3fff, RZ, 0xc0, !PT ;  /* 0x00003fff00007812 */ /* 0x000fe400078ec0ff */
[----:B------:R-:W-:Y:S02]  /*2a20*/  LOP3.LUT R3, R3, 0x3fff, RZ, 0xc0, !PT ;  /* 0x00003fff03037812 */ /* 0x000fe400078ec0ff */
[----:B------:R-:W-:Y:S02]  /*2a30*/  LOP3.LUT R2, R0, 0x10000, RZ, 0xfc, !PT ;  /* 0x0001000000027812 */ /* 0x000fe400078efcff */
[----:B------:R-:W-:Y:S01]  /*2a40*/  LOP3.LUT R0, R3, 0x10000, RZ, 0xfc, !PT ;  /* 0x0001000003007812 */ /* 0x000fe200078efcff */
[----:B------:R-:W-:-:S05]  /*2a50*/  IMAD.MOV.U32 R3, RZ, RZ, 0x40000040 ;  /* 0x40000040ff037424 */ /* 0x000fca00078e00ff */
[----:B------:R1:W-:Y:S01]  /*2a60*/  STL.64 [R1+0x98], R2 ;  /* 0x0000980201007387 */ /* 0x0003e20000100a00 */
[----:B0-----:R-:W-:Y:S02]  /*2a70*/  IMAD.MOV.U32 R6, RZ, RZ, R8 ;  /* 0x000000ffff067224 */ /* 0x001fe400078e0008 */
[----:B------:R-:W-:-:S05]  /*2a80*/  IMAD.MOV.U32 R4, RZ, RZ, R0 ;  /* 0x000000ffff047224 */ /* 0x000fca00078e0000 */
[----:B------:R1:W-:Y:S01]  /*2a90*/  STL.128 [R1+0x110], R4 ;  /* 0x0001100401007387 */ /* 0x0003e20000100c00 */
[----:B------:R-:W-:Y:S05]  /*2aa0*/  @!P0 BRA `(.L_x_12248) ;  /* 0x0000000000408947 */ /* 0x000fea0003800000 */
[----:B-1----:R-:W-:Y:S01]  /*2ab0*/  MOV R2, 0x0 ;  /* 0x0000000000027802 */ /* 0x002fe20000000f00 */
        /* <DEDUP_REMOVED lines=15> */
.L_x_12248:
[----:B------:R-:W2:Y:S01]  /*2bb0*/  LDL R45, [R1+0x224] ;  /* 0x00022400012d7983 */ /* 0x000ea20000100800 */
[----:B------:R-:W0:Y:S01]  /*2bc0*/  LDC.64 R10, c[0x0][0xad0] ;  /* 0x0002b400ff0a7b82 */ /* 0x000e220000000a00 */
[C---:B------:R-:W-:Y:S01]  /*2bd0*/  IADD3 R24, P0, R16.reuse, 0x120, RZ ;  /* 0x0000012010187810 */ /* 0x040fe20007f1e0ff */
[----:B------:R-:W-:Y:S01]  /*2be0*/  IMAD.U32 R13, RZ, RZ, UR48 ;  /* 0x00000030ff0d7e24 */ /* 0x000fe2000f8e00ff */
[----:B------:R-:W3:Y:S01]  /*2bf0*/  S2R R56, SR_TID.X ;  /* 0x0000000000387919 */ /* 0x000ee20000002100 */
[----:B------:R-:W-:Y:S01]  /*2c00*/  IMAD.U32 R12, RZ, RZ, UR47 ;  /* 0x0000002fff0c7e24 */ /* 0x000fe2000f8e00ff */
[----:B------:R-:W-:Y:S01]  /*2c10*/  BSSY B0, `(.L_x_12249) ;  /* 0x000001f000007945 */ /* 0x000fe20003800000 */
[--C-:B------:R-:W-:Y:S01]  /*2c20*/  IMAD.X R25, RZ, RZ, R17.reuse, P0 ;  /* 0x000000ffff197224 */ /* 0x100fe200000e0611 */
[----:B------:R-:W-:Y:S01]  /*2c30*/  IADD3 R20, P0, R16, 0x16c, RZ ;  /* 0x0000016c10147810 */ /* 0x000fe20007f1e0ff */
[----:B------:R-:W4:Y:S01]  /*2c40*/  LDC.64 R8, c[0x0][0xad8] ;  /* 0x0002b600ff087b82 */ /* 0x000f220000000a00 */
[----:B------:R-:W-:Y:S01]  /*2c50*/  IMAD.MOV.U32 R28, RZ, RZ, RZ ;  /* 0x000000ffff1c7224 */ /* 0x000fe200078e00ff */
[----:B------:R0:W-:Y:S02]  /*2c60*/  STL.64 [R1+0x130], R18 ;  /* 0x0001301201007387 */ /* 0x0001e40000100a00 */
[----:B------:R-:W-:-:S02]  /*2c70*/  IMAD.X R21, RZ, RZ, R17, P0 ;  /* 0x000000ffff157224 */ /* 0x000fc400000e0611 */
[----:B------:R0:W-:Y:S02]  /*2c80*/  STL.64 [R1+0x128], R24 ;  /* 0x0001281801007387 */ /* 0x0001e40000100a00 */
[----:B-1----:R-:W1:Y:S02]  /*2c90*/  LDC.64 R2, c[0x0][0xae0] ;  /* 0x0002b800ff027b82 */ /* 0x002e640000000a00 */
[----:B------:R0:W-:Y:S04]  /*2ca0*/  STL.64 [R1+0x170], R20 ;  /* 0x0001701401007387 */ /* 0x0001e80000100a00 */
[----:B------:R0:W-:Y:S02]  /*2cb0*/  STL.64 [R1+0x120], R178 ;  /* 0x000120b201007387 */ /* 0x0001e40000100a00 */
[----:B------:R-:W5:Y:S01]  /*2cc0*/  LDC R6, c[0x0][0x450] ;  /* 0x00011400ff067b82 */ /* 0x000f620000000800 */
[----:B0-----:R-:W-:Y:S01]  /*2cd0*/  IMAD.MOV.U32 R14, RZ, RZ, R11 ;  /* 0x000000ffff0e7224 */ /* 0x001fe200078e000b */
[----:B------:R0:W-:Y:S01]  /*2ce0*/  STL.U8 [R1+0x138], RZ ;  /* 0x000138ff01007387 */ /* 0x0001e20000100000 */
[----:B------:R-:W-:-:S05]  /*2cf0*/  IMAD.MOV.U32 R7, RZ, RZ, R10 ;  /* 0x000000ffff077224 */ /* 0x000fca00078e000a */
[----:B------:R-:W5:Y:S01]  /*2d00*/  LDC.64 R4, c[0x0][0x448] ;  /* 0x00011200ff047b82 */ /* 0x000f620000000a00 */
[----:B----4-:R-:W-:Y:S02]  /*2d10*/  IMAD.MOV.U32 R15, RZ, RZ, R8 ;  /* 0x000000ffff0f7224 */ /* 0x010fe400078e0008 */
[----:B------:R-:W-:Y:S02]  /*2d20*/  IMAD.MOV.U32 R29, RZ, RZ, R9 ;  /* 0x000000ffff1d7224 */ /* 0x000fe400078e0009 */
[----:B---3--:R-:W-:Y:S01]  /*2d30*/  VIADD R216, R56, 0xffffff80 ;  /* 0xffffff8038d87836 */ /* 0x008fe20000000000 */
[----:B------:R0:W-:Y:S01]  /*2d40*/  STL.128 [R1+0x140], R12 ;  /* 0x0001400c01007387 */ /* 0x0001e20000100c00 */
[----:B-1----:R-:W-:Y:S02]  /*2d50*/  IMAD.MOV.U32 R30, RZ, RZ, R2 ;  /* 0x000000ffff1e7224 */ /* 0x002fe400078e0002 */
[----:B------:R-:W-:Y:S01]  /*2d60*/  IMAD.MOV.U32 R31, RZ, RZ, R3 ;  /* 0x000000ffff1f7224 */ /* 0x000fe200078e0003 */
[----:B------:R0:W-:Y:S04]  /*2d70*/  STL [R1+0x13c], R216 ;  /* 0x00013cd801007387 */ /* 0x0001e80000100800 */
[----:B------:R0:W-:Y:S04]  /*2d80*/  STL.128 [R1+0x150], R28 ;  /* 0x0001501c01007387 */ /* 0x0001e80000100c00 */
[----:B-----5:R0:W-:Y:S01]  /*2d90*/  STL.128 [R1+0x160], R4 ;  /* 0x0001600401007387 */ /* 0x0201e20000100c00 */
[----:B--2---:R-:W-:-:S04]  /*2da0*/  LEA.HI R0, R45, R45, RZ, 0x1 ;  /* 0x0000002d2d007211 */ /* 0x004fc800078f08ff */
[----:B------:R-:W-:-:S05]  /*2db0*/  LOP3.LUT R0, R0, 0xfffffffe, RZ, 0xc0, !PT ;  /* 0xfffffffe00007812 */ /* 0x000fca00078ec0ff */
[----:B------:R-:W-:-:S05]  /*2dc0*/  IMAD.IADD R0, R45, 0x1, -R0 ;  /* 0x000000012d007824 */ /* 0x000fca00078e0a00 */
[----:B------:R-:W-:-:S04]  /*2dd0*/  SHF.L.U32 R11, R0, 0x1f, RZ ;  /* 0x0000001f000b7819 */ /* 0x000fc800000006ff */
[----:B------:R-:W1:Y:S02]  /*2de0*/  SYNCS.PHASECHK.TRANS64.TRYWAIT P0, [R72+URZ+0x32400], R11 ;  /* 0x0324000b480075a7 */ /* 0x000e64000800017f */
[----:B01----:R-:W-:Y:S05]  /*2df0*/  @!P0 BRA `(.L_x_12250) ;  /* 0x000002a000688947 */ /* 0x003fea0003800000 */
.L_x_12501:
[----:B------:R-:W-:Y:S05]  /*2e00*/  BSYNC B0 ;  /* 0x0000000000007941 */ /* 0x000fea0003800000 */
.L_x_12249:
[----:B------:R-:W2:Y:S04]  /*2e10*/  LDL R7, [R1+0x4cc] ;  /* 0x0004cc0001077983 */ /* 0x000ea80000100800 */
[----:B------:R-:W3:Y:S04]  /*2e20*/  LDL R0, [R1+0x4d0] ;  /* 0x0004d00001007983 */ /* 0x000ee80000100800 */
[----:B------:R-:W4:Y:S04]  /*2e30*/  LDL.64 R30, [R1+0x4c0] ;  /* 0x0004c000011e7983 */ /* 0x000f280000100a00 */
[----:B------:R-:W4:Y:S04]  /*2e40*/  LDL R28, [R1+0x1c] ;  /* 0x00001c00011c7983 */ /* 0x000f280000100800 */
[----:B0-----:R0:W5:Y:S01]  /*2e50*/  LDL.64 R10, [R1+0x218] ;  /* 0x00021800010a7983 */ /* 0x0011620000100a00 */
[C---:B------:R-:W-:Y:S01]  /*2e60*/  IADD3 R14, P0, R16.reuse, 0x138, RZ ;  /* 0x00000138100e7810 */ /* 0x040fe20007f1e0ff */
[----:B------:R-:W-:Y:S01]  /*2e70*/  IMAD.MOV.U32 R12, RZ, RZ, R41 ;  /* 0x000000ffff0c7224 */ /* 0x000fe200078e0029 */
[----:B------:R-:W-:Y:S01]  /*2e80*/  IADD3 R18, P1, R16, 0x170, RZ ;  /* 0x0000017010127810 */ /* 0x000fe20007f3e0ff */
[----:B------:R-:W-:Y:S01]  /*2e90*/  IMAD.MOV.U32 R13, RZ, RZ, R54 ;  /* 0x000000ffff0d7224 */ /* 0x000fe200078e0036 */
[----:B------:R-:W1:Y:S01]  /*2ea0*/  S2R R29, SR_TID.X ;  /* 0x00000000001d7919 */ /* 0x000e620000002100 */
[--C-:B------:R-:W-:Y:S01]  /*2eb0*/  IMAD.X R15, RZ, RZ, R17.reuse, P0 ;  /* 0x000000ffff0f7224 */ /* 0x100fe200000e0611 */
[----:B------:R-:W-:Y:S05]  /*2ec0*/  WARPSYNC.ALL ;  /* 0x0000000000007948 */ /* 0x000fea0003800000 */
[----:B------:R0:W-:Y:S01]  /*2ed0*/  STL.128 [R1+0x180], R12 ;  /* 0x0001800c01007387 */ /* 0x0001e20000100c00 */
[----:B------:R-:W-:Y:S01]  /*2ee0*/  IMAD.X R19, RZ, RZ, R17, P1 ;  /* 0x000000ffff137224 */ /* 0x000fe200008e0611 */
[----:B------:R-:W-:Y:S01]  /*2ef0*/  BSSY B0, `(.L_x_12251) ;  /* 0x0000032000007945 */ /* 0x000fe20003800000 */
[----:B------:R-:W-:Y:S01]  /*2f00*/  IMAD.MOV.U32 R24, RZ, RZ, R37 ;  /* 0x000000ffff187224 */ /* 0x000fe200078e0025 */
[----:B------:R-:W-:Y:S01]  /*2f10*/  STL.64 [R1+0x210], R32 ;  /* 0x0002102001007387 */ /* 0x000fe20000100a00 */
[----:B------:R-:W-:-:S05]  /*2f20*/  IMAD.MOV.U32 R25, RZ, RZ, R50 ;  /* 0x000000ffff197224 */ /* 0x000fca00078e0032 */
[----:B------:R-:W-:Y:S01]  /*2f30*/  STL.128 [R1+0x1a0], R24 ;  /* 0x0001a01801007387 */ /* 0x000fe20000100c00 */
[----:B0-----:R-:W-:Y:S02]  /*2f40*/  IMAD.MOV.U32 R14, RZ, RZ, R42 ;  /* 0x000000ffff0e7224 */ /* 0x001fe400078e002a */
[----:B------:R-:W-:Y:S01]  /*2f50*/  IMAD.MOV.U32 R15, RZ, RZ, R57 ;  /* 0x000000ffff0f7224 */ /* 0x000fe200078e0039 */
[----:B-1----:R-:W-:Y:S01]  /*2f60*/  SHF.R.U32.HI R29, RZ, 0x7, R29 ;  /* 0x00000007ff1d7819 */ /* 0x002fe2000001161d */
[----:B--2---:R-:W-:Y:S02]  /*2f70*/  IMAD.MOV.U32 R13, RZ, RZ, R7 ;  /* 0x000000ffff0d7224 */ /* 0x004fe400078e0007 */
[----:B---3--:R-:W-:Y:S01]  /*2f80*/  IMAD.MOV.U32 R12, RZ, RZ, R0 ;  /* 0x000000ffff0c7224 */ /* 0x008fe200078e0000 */
[C---:B------:R-:W-:Y:S01]  /*2f90*/  IADD3 R0, P0, R16.reuse, 0x260, RZ ;  /* 0x0000026010007810 */ /* 0x040fe20007f1e0ff */
[----:B----4-:R-:W-:Y:S04]  /*2fa0*/  STL.64 [R1+0x178], R30 ;  /* 0x0001781e01007387 */ /* 0x010fe80000100a00 */
[--C-:B------:R-:W-:Y:S01]  /*2fb0*/  IMAD.X R7, RZ, RZ, R17.reuse, P0 ;  /* 0x000000ffff077224 */ /* 0x100fe200000e0611 */
[----:B------:R-:W-:Y:S01]  /*2fc0*/  IADD3 R20, P0, R16, 0x128, RZ ;  /* 0x0000012810147810 */ /* 0x000fe20007f1e0ff */
[----:B------:R0:W-:Y:S04]  /*2fd0*/  STL.128 [R1+0x1b0], R12 ;  /* 0x0001b00c01007387 */ /* 0x0001e80000100c00 */
[----:B------:R-:W-:-:S02]  /*2fe0*/  IMAD.X R21, RZ, RZ, R17, P0 ;  /* 0x000000ffff157224 */ /* 0x000fc400000e0611 */
[----:B0-----:R-:W-:Y:S02]  /*2ff0*/  IMAD.MOV.U32 R12, RZ, RZ, R39 ;  /* 0x000000ffff0c7224 */ /* 0x001fe400078e0027 */
[----:B------:R-:W-:Y:S02]  /*3000*/  IMAD.MOV.U32 R13, RZ, RZ, R52 ;  /* 0x000000ffff0d7224 */ /* 0x000fe400078e0034 */
[----:B------:R-:W-:Y:S02]  /*3010*/  IMAD.MOV.U32 R14, RZ, RZ, R48 ;  /* 0x000000ffff0e7224 */ /* 0x000fe400078e0030 */
[----:B------:R-:W-:-:S05]  /*3020*/  IMAD.MOV.U32 R15, RZ, RZ, R49 ;  /* 0x000000ffff0f7224 */ /* 0x000fca00078e0031 */
[----:B------:R0:W-:Y:S02]  /*3030*/  STL.128 [R1+0x1c0], R12 ;  /* 0x0001c00c01007387 */ /* 0x0001e40000100c00 */
[----:B0-----:R-:W-:Y:S02]  /*3040*/  IMAD.MOV.U32 R12, RZ, RZ, R46 ;  /* 0x000000ffff0c7224 */ /* 0x001fe400078e002e */
[----:B------:R-:W-:Y:S02]  /*3050*/  IMAD.MOV.U32 R13, RZ, RZ, R47 ;  /* 0x000000ffff0d7224 */ /* 0x000fe400078e002f */
[----:B------:R-:W-:Y:S01]  /*3060*/  IMAD.MOV.U32 R14, RZ, RZ, R0 ;  /* 0x000000ffff0e7224 */ /* 0x000fe200078e0000 */
[----:B------:R-:W-:Y:S01]  /*3070*/  LOP3.LUT R0, R28, 0x1, RZ, 0xfc, !PT ;  /* 0x000000011c007812 */ /* 0x000fe200078efcff */
[----:B------:R-:W-:Y:S02]  /*3080*/  IMAD.MOV.U32 R15, RZ, RZ, R7 ;  /* 0x000000ffff0f7224 */ /* 0x000fe400078e0007 */
[----:B------:R-:W-:-:S05]  /*3090*/  VIADD R7, R29, 0x8 ;  /* 0x000000081d077836 */ /* 0x000fca0000000000 */
[----:B------:R0:W-:Y:S01]  /*30a0*/  BAR.SYNC.DEFER_BLOCKING R7, 0x100 ;  /* 0x000400070000751d */ /* 0x0001e20000010000 */
[----:B------:R-:W-:-:S05]  /*30b0*/  ISETP.NE.AND P1, PT, R0, 0x3, PT ;  /* 0x000000030000780c */ /* 0x000fca0003f25270 */
[----:B------:R1:W-:Y:S02]  /*30c0*/  STL.128 [R1+0x1d0], R12 ;  /* 0x0001d00c01007387 */ /* 0x0003e40000100c00 */
[----:B-1----:R-:W-:Y:S02]  /*30d0*/  IMAD.MOV.U32 R14, RZ, RZ, R35 ;  /* 0x000000ffff0e7224 */ /* 0x002fe400078e0023 */
[----:B------:R-:W-:Y:S02]  /*30e0*/  IMAD.MOV.U32 R15, RZ, RZ, R44 ;  /* 0x000000ffff0f7224 */ /* 0x000fe400078e002c */
[----:B------:R-:W-:Y:S02]  /*30f0*/  IMAD.MOV.U32 R12, RZ, RZ, R18 ;  /* 0x000000ffff0c7224 */ /* 0x000fe400078e0012 */
[----:B------:R-:W-:Y:S02]  /*3100*/  IMAD.MOV.U32 R13, RZ, RZ, R19 ;  /* 0x000000ffff0d7224 */ /* 0x000fe400078e0013 */
[----:B------:R-:W-:-:S02]  /*3110*/  IMAD.MOV.U32 R18, RZ, RZ, R38 ;  /* 0x000000ffff127224 */ /* 0x000fc400078e0026 */
[----:B------:R-:W-:Y:S01]  /*3120*/  IMAD.MOV.U32 R19, RZ, RZ, R53 ;  /* 0x000000ffff137224 */ /* 0x000fe200078e0035 */
[----:B------:R1:W-:Y:S04]  /*3130*/  STL.128 [R1+0x1e0], R12 ;  /* 0x0001e00c01007387 */ /* 0x0003e80000100c00 */
[----:B------:R-:W-:Y:S01]  /*3140*/  STL.128 [R1+0x190], R16 ;  /* 0x0001901001007387 */ /* 0x000fe20000100c00 */
[----:B-1----:R-:W-:Y:S02]  /*3150*/  IMAD.MOV.U32 R14, RZ, RZ, R34 ;  /* 0x000000ffff0e7224 */ /* 0x002fe400078e0022 */
[----:B------:R-:W-:Y:S02]  /*3160*/  IMAD.MOV.U32 R15, RZ, RZ, R43 ;  /* 0x000000ffff0f7224 */ /* 0x000fe400078e002b */
[----:B------:R-:W-:-:S02]  /*3170*/  IMAD.MOV.U32 R12, RZ, RZ, R20 ;  /* 0x000000ffff0c7224 */ /* 0x000fc400078e0014 */
[----:B------:R-:W-:-:S05]  /*3180*/  IMAD.MOV.U32 R13, RZ, RZ, R21 ;  /* 0x000000ffff0d7224 */ /* 0x000fca00078e0015 */
[----:B------:R1:W-:Y:S02]  /*3190*/  STL.128 [R1+0x1f0], R12 ;  /* 0x0001f00c01007387 */ /* 0x0003e40000100c00 */
[----:B-1----:R-:W-:Y:S02]  /*31a0*/  IMAD.MOV.U32 R12, RZ, RZ, R40 ;  /* 0x000000ffff0c7224 */ /* 0x002fe400078e0028 */
[----:B------:R-:W-:Y:S02]  /*31b0*/  IMAD.MOV.U32 R13, RZ, RZ, R55 ;  /* 0x000000ffff0d7224 */ /* 0x000fe400078e0037 */
[----:B------:R-:W-:Y:S02]  /*31c0*/  IMAD.MOV.U32 R14, RZ, RZ, R36 ;  /* 0x000000ffff0e7224 */ /* 0x000fe400078e0024 */
[----:B------:R-:W-:-:S05]  /*31d0*/  IMAD.MOV.U32 R15, RZ, RZ, R51 ;  /* 0x000000ffff0f7224 */ /* 0x000fca00078e0033 */
[----:B------:R0:W-:Y:S01]  /*31e0*/  STL.128 [R1+0x200], R12 ;  /* 0x0002000c01007387 */ /* 0x0001e20000100c00 */
[----:B------:R-:W-:Y:S05]  /*31f0*/  @!P1 BRA `(.L_x_12252) ;  /* 0x0000000000049947 */ /* 0x000fea0003800000 */
[----:B------:R-:W-:Y:S01]  /*3200*/  BPT.TRAP 0x1 ;  /* 0x000000040000795c */ /* 0x000fe20000300000 */
.L_x_12252:
[----:B------:R-:W-:Y:S05]  /*3210*/  BSYNC B0 ;  /* 0x0000000000007941 */ /* 0x000fea0003800000 */
.L_x_12251:
[----:B0-----:R-:W2:Y:S01]  /*3220*/  LDL.64 R12, [R1+0x8] ;  /* 0x00000800010c7983 */ /* 0x001ea20000100a00 */
[----:B-----5:R-:W-:Y:S01]  /*3230*/  SHF.L.U32 R11, R11, 0x1f, RZ ;  /* 0x0000001f0b0b7819 */ /* 0x020fe200000006ff */
[----:B------:R-:W-:Y:S01]  /*3240*/  BSSY B0, `(.L_x_12253) ;  /* 0x0000006000007945 */ /* 0x000fe20003800000 */
[----:B--2---:R-:W-:-:S05]  /*3250*/  MOV R13, R12 ;  /* 0x0000000c000d7202 */ /* 0x004fca0000000f00 */
[----:B------:R-:W-:-:S04]  /*3260*/  IMAD R10, R10, 0x8, R13 ;  /* 0x000000080a0a7824 */ /* 0x000fc800078e020d */
[----:B------:R0:W1:Y:S01]  /*3270*/  SYNCS.PHASECHK.TRANS64.TRYWAIT P0, [R10+URZ], R11 ;  /* 0x0000000b0a0075a7 */ /* 0x000062000800017f */
[----:B------:R-:W-:Y:S05]  /*3280*/  @!P1 BRA `(.L_x_12254) ;  /* 0x0000000000049947 */ /* 0x000fea0003800000 */
[----:B------:R-:W-:Y:S01]  /*3290*/  BPT.TRAP 0x1 ;  /* 0x000000040000795c */ /* 0x000fe20000300000 */
.L_x_12254:
[----:B------:R-:W-:Y:S05]  /*32a0*/  BSYNC B0 ;  /* 0x0000000000007941 */ /* 0x000fea0003800000 */
.L_x_12253:
[----:B------:R-:W-:Y:S04]  /*32b0*/  BSSY B0, `(.L_x_12255) ;  /* 0x0000004000007945 */ /* 0x000fe80003800000 */
[----:B-1----:R-:W-:Y:S05]  /*32c0*/  @P0 BRA `(.L_x_12256) ;  /* 0x0000000000080947 */ /* 0x002fea0003800000 */
[----:B------:R-:W1:Y:S02]  /*32d0*/  SYNCS.PHASECHK.TRANS64.TRYWAIT P0, [R10+URZ], R11 ;  /* 0x0000000b0a0075a7 */ /* 0x000e64000800017f */
[----:B-1----:R-:W-:Y:S05]  /*32e0*/  @!P0 BRA `(.L_x_12257) ;  /* 0x0000029c00408947 */ /* 0x002fea0003800000 */
.L_x_12256:
[----:B------:R-:W-:Y:S05]  /*32f0*/  BSYNC B0 ;  /* 0x0000000000007941 */ /* 0x000fea0003800000 */
.L_x_12255:
        /* <DEDUP_REMOVED lines=58> */
.L_x_12502:
[----:B------:R-:W-:Y:S05]  /*36a0*/  BSYNC B0 ;  /* 0x0000000000007941 */ /* 0x000fea0003800000 */
.L_x_12258:
[----:B------:R-:W2:Y:S04]  /*36b0*/  LDL R12, [R1+0x54] ;  /* 0x00005400010c7983 */ /* 0x000ea80000100800 */
[----:B0-----:R0:W5:Y:S01]  /*36c0*/  LDL.64 R10, [R1+0x218] ;  /* 0x00021800010a7983 */ /* 0x0011620000100a00 */
[----:B------:R-:W-:Y:S01]  /*36d0*/  BSSY B0, `(.L_x_12260) ;  /* 0x0000005000007945 */ /* 0x000fe20003800000 */
[----:B--2---:R-:W-:-:S04]  /*36e0*/  LOP3.LUT R12, R12, 0x1, RZ, 0xfc, !PT ;  /* 0x000000010c0c7812 */ /* 0x004fc800078efcff */
[----:B------:R-:W-:-:S13]  /*36f0*/  ISETP.NE.AND P1, PT, R12, 0x3, PT ;  /* 0x000000030c00780c */ /* 0x000fda0003f25270 */
[----:B0-----:R-:W-:Y:S05]  /*3700*/  @!P1 BRA `(.L_x_12261) ;  /* 0x0000000000049947 */ /* 0x001fea0003800000 */
[----:B------:R-:W-:Y:S01]  /*3710*/  BPT.TRAP 0x1 ;  /* 0x000000040000795c */ /* 0x000fe20000300000 */
.L_x_12261:
[----:B------:R-:W-:Y:S05]  /*3720*/  BSYNC B0 ;  /* 0x0000000000007941 */ /* 0x000fea0003800000 */
.L_x_12260:
        /* <DEDUP_REMOVED lines=8> */
.L_x_12263:
[----:B------:R-:W-:Y:S05]  /*37b0*/  BSYNC B0 ;  /* 0x0000000000007941 */ /* 0x000fea0003800000 */
.L_x_12262:
[----:B------:R-:W-:Y:S04]  /*37c0*/  BSSY B0, `(.L_x_12264) ;  /* 0x0000004000007945 */ /* 0x000fe80003800000 */
[----:B-1----:R-:W-:Y:S05]  /*37d0*/  @P0 BRA `(.L_x_12265) ;  /* 0x0000000000080947 */ /* 0x002fea0003800000 */
[----:B------:R-:W1:Y:S02]  /*37e0*/  SYNCS.PHASECHK.TRANS64.TRYWAIT P0, [R10+URZ], R11 ;  /* 0x0000000b0a0075a7 */ /* 0x000e64000800017f */
[----:B-1----:R-:W-:Y:S05]  /*37f0*/  @!P0 BRA `(.L_x_12266) ;  /* 0x0000029800248947 */ /* 0x002fea0003800000 */
.L_x_12265:
[----:B------:R-:W-:Y:S05]  /*3800*/  BSYNC B0 ;  /* 0x0000000000007941 */ /* 0x000fea0003800000 */
.L_x_12264:
        /* <DEDUP_REMOVED lines=9> */
[----:B------:R-:W5:Y:S04]  /*38a0*/  LDL.64 R74, [R1+0x110] ;  /* 0x00011000014a7983 */ /* 0x000f680000100a00 */
[----:B------:R-:W5:Y:S01]  /*38b0*/  LDL.64 R76, [R1+0x110] ;  /* 0x00011000014c7983 */ /* 0x000f620000100a00 */
[----:B--2---:R-:W-:Y:S01]  /*38c0*/  IMAD R10, R73, 0xc00, R10 ;  /* 0x00000c00490a7824 */ /* 0x004fe200078e020a */
[----:B------:R-:W-:-:S02]  /*38d0*/  R2UR UR7, R11 ;  /* 0x000000000b0772ca */ /* 0x000fc400000e0000 */
[----:B---3--:R-:W-:Y:S02]  /*38e0*/  ISETP.NE.U32.AND P0, PT, R72, RZ, PT ;  /* 0x000000ff4800720c */ /* 0x008fe40003f05070 */
[----:B------:R-:W-:Y:S02]  /*38f0*/  R2UR UR6, R10 ;  /* 0x000000000a0672ca */ /* 0x000fe400000e0000 */
[----:B----4-:R-:W-:Y:S02]  /*3900*/  R2UR UR4, R20 ;  /* 0x00000000140472ca */ /* 0x010fe400000e0000 */
[----:B------:R-:W-:Y:S02]  /*3910*/  R2UR UR5, R21 ;  /* 0x00000000150572ca */ /* 0x000fe400000e0000 */
[----:B------:R-:W2:Y:S05]  /*3920*/  LDL.64 R20, [R1+0x110] ;  /* 0x0001100001147983 */ /* 0x000eaa0000100a00 */
        /* <DEDUP_REMOVED lines=53> */
[----:B------:R-:W3:Y:S01]  /*3c80*/  LDL.64 R72, [R1+0x110] ;  /* 0x0001100001487983 */ /* 0x000ee20000100a00 */
[----:B----4-:R-:W-:Y:S01]  /*3c90*/  VIADD R14, R14, 0x404 ;  /* 0x000004040e0e7836 */ /* 0x010fe20000000000 */
[----:B------:R-:W-:Y:S02]  /*3ca0*/  WARPGROUP.DEPBAR.LE gsb0, 0x0 ;  /* 0x00008000000079c5 */ /* 0x000fe40000010000 */
[----:B------:R-:W-:-:S08]  /*3cb0*/  WARPGROUP.ARRIVE ;  /* 0x00000000000079c5 */ /* 0x000fd00000000000 */
[----:B------:R-:W-:Y:S01]  /*3cc0*/  HGMMA.64x96x16.F32 R24, gdesc[UR4], R24, gsb0 ;  /* 0x01600000041879f0 */ /* 0x000fe20008000818 */
[----:B------:R-:W-:Y:S02]  /*3cd0*/  VIADD R12, R10, 0x304 ;  /* 0x000003040a0c7836 */ /* 0x000fe40000000000 */
[----:B------:R-:W-:Y:S01]  /*3ce0*/  IMAD.MOV.U32 R13, RZ, RZ, R11 ;  /* 0x000000ffff0d7224 */ /* 0x000fe200078e000b */
[----:B------:R-:W-:Y:S02]  /*3cf0*/  R2UR UR4, R14 ;  /* 0x000000000e0472ca */ /* 0x000fe400000e0000 */
[----:B------:R-:W-:Y:S02]  /*3d00*/  R2UR UR6, R12 ;  /* 0x000000000c0672ca */ /* 0x000fe400000e0000 */
[----:B------:R-:W-:Y:S02]  /*3d10*/  R2UR UR7, R13 ;  /* 0x000000000d0772ca */ /* 0x000fe400000e0000 */
[----:B------:R-:W-:Y:S01]  /*3d20*/  R2UR UR5, R15 ;  /* 0x000000000f0572ca */ /* 0x000fe200000e0000 */
[----:B-----5:R-:W-:-:S02]  /*3d30*/  VIADD R18, R18, 0x406 ;  /* 0x0000040612127836 */ /* 0x020fc40000000000 */
        /* <DEDUP_REMOVED lines=9> */
[----:B--2---:R-:W-:Y:S02]  /*3dd0*/  VIADD R20, R20, 0x800 ;  /* 0x0000080014147836 */ /* 0x004fe40000000000 */
[----:B------:R-:W-:-:S02]  /*3de0*/  VIADD R12, R10, 0x600 ;  /* 0x000006000a0c7836 */ /* 0x000fc40000000000 */
[----:B------:R-:W-:Y:S01]  /*3df0*/  IMAD.MOV.U32 R13, RZ, RZ, R11 ;  /* 0x000000ffff0d7224 */ /* 0x000fe200078e000b */
[----:B------:R-:W-:Y:S02]  /*3e00*/  WARPGROUP.DEPBAR.LE gsb0, 0x0 ;  /* 0x00008000000079c5 */ /* 0x000fe40000010000 */
[----:B------:R-:W-:-:S06]  /*3e10*/  WARPGROUP.ARRIVE ;  /* 0x00000000000079c5 */ /* 0x000fcc0000000000 */
[----:B------:R-:W-:Y:S01]  /*3e20*/  HGMMA.64x96x16.F32 R24, gdesc[UR4], R24, gsb0 ;  /* 0x01600000041879f0 */ /* 0x000fe20008000818 */
[----:B------:R-:W-:Y:S02]  /*3e30*/  R2UR UR6, R12 ;  /* 0x000000000c0672ca */ /* 0x000fe400000e0000 */
[----:B------:R-:W-:Y:S02]  /*3e40*/  R2UR UR7, R13 ;  /* 0x000000000d0772ca */ /* 0x000fe400000e0000 */
[----:B------:R-:W-:Y:S01]  /*3e50*/  R2UR UR4, R20 ;  /* 0x00000000140472ca */ /* 0x000fe200000e0000 */
[----:B------:R-:W2:Y:S01]  /*3e60*/  LDL.64 R12, [R1+0x110] ;  /* 0x00011000010c7983 */ /* 0x000ea20000100a00 */
[----:B------:R-:W-:Y:S01]  /*3e70*/  R2UR UR5, R21 ;  /* 0x00000000150572ca */ /* 0x000fe200000e0000 */
[----:B---3--:R-:W-:Y:S02]  /*3e80*/  VIADD R72, R72, 0x802 ;  /* 0x0000080248487836 */ /* 0x008fe40000000000 */
        /* <DEDUP_REMOVED lines=8> */
[----:B------:R-:W3:Y:S01]  /*3f10*/  LDL.64 R14, [R1+0x110] ;  /* 0x00011000010e7983 */ /* 0x000ee20000100a00 */
[----:B------:R-:W-:Y:S01]  /*3f20*/  R2UR UR5, R73 ;  /* 0x00000000490572ca */ /* 0x000fe200000e0000 */
[----:B------:R-:W-:Y:S02]  /*3f30*/  VIADD R74, R74, 0x804 ;  /* 0x000008044a4a7836 */ /* 0x000fe40000000000 */
[----:B------:R-:W-:Y:S01]  /*3f40*/  VIADD R18, R10, 0x604 ;  /* 0x000006040a127836 */ /* 0x000fe20000000000 */
[----:B------:R-:W4:Y:S01]  /*3f50*/  LDL.64 R72, [R1+0x110] ;  /* 0x0001100001487983 */ /* 0x000f220000100a00 */
[----:B------:R-:W-:Y:S01]  /*3f60*/  IMAD.MOV.U32 R19, RZ, RZ, R11 ;  /* 0x000000ffff137224 */ /* 0x000fe200078e000b */
[----:B------:R-:W-:-:S02]  /*3f70*/  WARPGROUP.DEPBAR.LE gsb0, 0x0 ;  /* 0x00008000000079c5 */ /* 0x000fc40000010000 */
[----:B------:R-:W-:-:S06]  /*3f80*/  WARPGROUP.ARRIVE ;  /* 0x00000000000079c5 */ /* 0x000fcc0000000000 */
[----:B------:R-:W-:Y:S01]  /*3f90*/  HGMMA.64x96x16.F32 R24, gdesc[UR4], R24, gsb0 ;  /* 0x01600000041879f0 */ /* 0x000fe20008000818 */
[----:B------:R-:W-:Y:S02]  /*3fa0*/  R2UR UR6, R18 ;  /* 0x00000000120672ca */ /* 0x000fe400000e0000 */
[----:B------:R-:W-:Y:S02]  /*3fb0*/  R2UR UR7, R19 ;  /* 0x00000000130772ca */ /* 0x000fe400000e0000 */
[----:B------:R-:W-:Y:S01]  /*3fc0*/  R2UR UR4, R74 ;  /* 0x000000004a0472ca */ /* 0x000fe200000e0000 */
[----:B------:R-:W5:Y:S01]  /*3fd0*/  LDL.64 R18, [R1+0x110] ;  /* 0x0001100001127983 */ /* 0x000f620000100a00 */
        /* <DEDUP_REMOVED lines=21> */
[----:B------:R-:W0:Y:S01]  /*4130*/  S2R R78, SR_TID.X ;  /* 0x00000000004e7919 */ /* 0x000e220000002100 */
[----:B---3--:R-:W-:Y:S02]  /*4140*/  VIADD R14, R14, 0xc02 ;  /* 0x00000c020e0e7836 */ /* 0x008fe40000000000 */
[----:B------:R-:W-:-:S02]  /*4150*/  VIADD R12, R10, 0x902 ;  /* 0x000009020a0c7836 */ /* 0x000fc40000000000 */
[----:B------:R-:W-:Y:S01]  /*4160*/  IMAD.MOV.U32 R13, RZ, RZ, R11 ;  /* 0x000000ffff0d7224 */ /* 0x000fe200078e000b */
[----:B------:R-:W-:Y:S02]  /*4170*/  WARPGROUP.DEPBAR.LE gsb0, 0x0 ;  /* 0x00008000000079c5 */ /* 0x000fe40000010000 */
[----:B------:R-:W-:-:S06]  /*4180*/  WARPGROUP.ARRIVE ;  /* 0x00000000000079c5 */ /* 0x000fcc0000000000 */
[----:B------:R-:W-:Y:S01]  /*4190*/  HGMMA.64x96x16.F32 R24, gdesc[UR4], R24, gsb0 ;  /* 0x01600000041879f0 */ /* 0x000fe20008000818 */
[----:B0-----:R-:W-:-:S04]  /*41a0*/  LOP3.LUT R78, R78, 0x7f, RZ, 0xc0, !PT ;  /* 0x0000007f4e4e7812 */ /* 0x001fc800078ec0ff */
[----:B------:R-:W-:Y:S02]  /*41b0*/  ISETP.NE.AND P0, PT, R78, RZ, PT ;  /* 0x000000ff4e00720c */ /* 0x000fe40003f05270 */
[----:B------:R-:W-:-:S11]  /*41c0*/  R2UR UR6, R12 ;  /* 0x000000000c0672ca */ /* 0x000fd600000e0000 */
        /* <DEDUP_REMOVED lines=8> */
[----:B-----5:R-:W-:Y:S02]  /*4250*/  VIADD R18, R18, 0xc04 ;  /* 0x00000c0412127836 */ /* 0x020fe40000000000 */
        /* <DEDUP_REMOVED lines=10> */
[----:B----4-:R-:W-:Y:S01]  /*4300*/  VIADD R72, R72, 0xc06 ;  /* 0x00000c0648487836 */ /* 0x010fe20000000000 */
[----:B------:R-:W-:Y:S02]  /*4310*/  R2UR UR6, R10 ;  /* 0x000000000a0672ca */ /* 0x000fe400000e0000 */
[----:B------:R-:W-:Y:S02]  /*4320*/  R2UR UR7, R11 ;  /* 0x000000000b0772ca */ /* 0x000fe400000e0000 */
[----:B------:R-:W-:Y:S02]  /*4330*/  R2UR UR4, R72 ;  /* 0x00000000480472ca */ /* 0x000fe400000e0000 */
[----:B------:R-:W-:Y:S01]  /*4340*/  R2UR UR5, R73 ;  /* 0x00000000490572ca */ /* 0x000fe200000e0000 */
[----:B------:R-:W0:Y:S01]  /*4350*/  S2R R78, SR_TID.X ;  /* 0x00000000004e7919 */ /* 0x000e220000002100 */
[----:B------:R-:W-:Y:S01]  /*4360*/  STL [R1+0x90], R0 ;  /* 0x0000900001007387 */ /* 0x000fe20000100800 */
[----:B------:R-:W-:-:S02]  /*4370*/  WARPGROUP.DEPBAR.LE gsb0, 0x0 ;  /* 0x00008000000079c5 */ /* 0x000fc40000010000 */
[----:B------:R-:W-:-:S08]  /*4380*/  WARPGROUP.ARRIVE ;  /* 0x00000000000079c5 */ /* 0x000fd00000000000 */
[----:B------:R-:W-:Y:S01]  /*4390*/  HGMMA.64x96x16.F32 R24, gdesc[UR4], R24, gsb0 ;  /* 0x01600000041879f0 */ /* 0x000fe20008000818 */
[----:B--2---:R-:W-:Y:S01]  /*43a0*/  @!P0 MOV R21, R20 ;  /* 0x0000001400158202 */ /* 0x004fe20000000f00 */
[----:B------:R-:W-:Y:S04]  /*43b0*/  STL [R1+0x90], R0 ;  /* 0x0000900001007387 */ /* 0x000fe80000100800 */
[----:B------:R-:W-:Y:S01]  /*43c0*/  STL [R1+0x90], R0 ;  /* 0x0000900001007387 */ /* 0x000fe20000100800 */
[----:B---3--:R-:W-:-:S03]  /*43d0*/  @!P0 IMAD R76, R76, 0x8, R21 ;  /* 0x000000084c4c8824 */ /* 0x008fc600078e0215 */
[----:B------:R-:W-:Y:S01]  /*43e0*/  STL [R1+0x90], R0 ;  /* 0x0000900001007387 */ /* 0x000fe20000100800 */
[----:B0-----:R-:W-:-:S03]  /*43f0*/  SHF.R.U32.HI R77, RZ, 0x7, R78 ;  /* 0x00000007ff4d7819 */ /* 0x001fc6000001164e */
[----:B------:R-:W-:Y:S04]  /*4400*/  STL [R1+0x90], R0 ;  /* 0x0000900001007387 */ /* 0x000fe80000100800 */
[----:B------:R-:W-:Y:S04]  /*4410*/  STL [R1+0x90], R0 ;  /* 0x0000900001007387 */ /* 0x000fe80000100800 */
[----:B------:R-:W-:Y:S01]  /*4420*/  STL [R1+0x90], R0 ;  /* 0x0000900001007387 */ /* 0x000fe20000100800 */
[----:B------:R-:W-:-:S03]  /*4430*/  IADD3 R18, -R77, 0xb, RZ ;  /* 0x0000000b4d127810 */ /* 0x000fc60007ffe1ff */
        /* <DEDUP_REMOVED lines=13> */
[----:B------:R-:W2:Y:S04]  /*4510*/  LDL R78, [R1+0x13c] ;  /* 0x00013c00014e7983 */ /* 0x000ea80000100800 */
[----:B------:R-:W3:Y:S04]  /*4520*/  LDL R77, [R1+0x70] ;  /* 0x00007000014d7983 */ /* 0x000ee80000100800 */
[----:B-1----:R-:W4:Y:S04]  /*4530*/  LDL.64 R10, [R1+0x170] ;  /* 0x00017000010a7983 */ /* 0x002f280000100a00 */
[----:B------:R-:W5:Y:S04]  /*4540*/  LDL R76, [R1+0x168] ;  /* 0x00016800014c7983 */ /* 0x000f680000100800 */
[----:B------:R-:W5:Y:S04]  /*4550*/  LDL.128 R12, [R1+0x140] ;  /* 0x00014000010c7983 */ /* 0x000f680000100c00 */
[----:B------:R-:W2:Y:S04]  /*4560*/  LDL.128 R72, [R1+0x150] ;  /* 0x0001500001487983 */ /* 0x000ea80000100c00 */
[----:B----4-:R-:W4:Y:S04]  /*4570*/  LD.E R21, desc[UR40][R10.64] ;  /* 0x000000280a157980 */ /* 0x010f28000c101900 */
[----:B------:R-:W5:Y:S01]  /*4580*/  LDL.64 R10, [R1+0x160] ;  /* 0x00016000010a7983 */ /* 0x000f620000100a00 */
[----:B--2---:R-:W-:Y:S01]  /*4590*/  ISETP.GE.AND P2, PT, R73, 0x1, PT ;  /* 0x000000014900780c */ /* 0x004fe20003f46270 */
[----:B------:R-:W-:-:S02]  /*45a0*/  UMOV UR4, 0xffffffa0 ;  /* 0xffffffa000047882 */ /* 0x000fc40000000000 */
[----:B------:R-:W-:Y:S01]  /*45b0*/  UIMAD UR4, UR49, UR4, 0x60 ;  /* 0x00000060310474a4 */ /* 0x000fe2000f8e0204 */
[----:B------:R-:W-:Y:S05]  /*45c0*/  BSSY B0, `(.L_x_12267) ;  /* 0x00000a3000007945 */ /* 0x000fea0003800000 */
[----:B------:R-:W-:Y:S02]  /*45d0*/  VIADD R72, R72, UR4 ;  /* 0x0000000448487c36 */ /* 0x000fe40008000000 */
[-C--:B----4-:R-:W-:Y:S01]  /*45e0*/  FMUL.FTZ R20, R27, R21.reuse ;  /* 0x000000151b147220 */ /* 0x090fe20000410000 */
[----:B------:R-:W-:Y:S01]  /*45f0*/  SHF.R.S32.HI R27, RZ, 0x1f, R78 ;  /* 0x0000001fff1b7819 */ /* 0x000fe2000001144e */
[-C--:B------:R-:W-:Y:S01]  /*4600*/  FMUL.FTZ R19, R24, R21.reuse ;  /* 0x0000001518137220 */ /* 0x080fe20000410000 */
[-C--:B------:R-:W-:Y:S01]  /*4610*/  FMUL.FTZ R24, R25, R21.reuse ;  /* 0x0000001519187220 */ /* 0x080fe20000410000 */
[-C--:B------:R-:W-:Y:S01]  /*4620*/  FMUL.FTZ R25, R28, R21.reuse ;  /* 0x000000151c197220 */ /* 0x080fe20000410000 */
[----:B------:R-:W-:Y:S01]  /*4630*/  LEA.HI R28, R27, R78, RZ, 0x7 ;  /* 0x0000004e1b1c7211 */ /* 0x000fe200078f38ff */
[----:B------:R-:W-:-:S03]  /*4640*/  FMUL.FTZ R92, R29, R21 ;  /* 0x000000151d5c7220 */ /* 0x000fc60000410000 */
[----:B------:R-:W-:Y:S01]  /*4650*/  LOP3.LUT R29, R28, 0xffffff80, RZ, 0xc0, !PT ;  /* 0xffffff801c1d7812 */ /* 0x000fe200078ec0ff */
[----:B------:R-:W-:-:S04]  /*4660*/  FMUL.FTZ R141, R30, R21 ;  /* 0x000000151e8d7220 */ /* 0x000fc80000410000 */
[----:B------:R-:W-:Y:S02]  /*4670*/  IMAD.IADD R29, R78, 0x1, -R29 ;  /* 0x000000014e1d7824 */ /* 0x000fe400078e0a1d */
[----:B------:R-:W-:-:S03]  /*4680*/  FMUL.FTZ R98, R32, R21 ;  /* 0x0000001520627220 */ /* 0x000fc60000410000 */
[----:B------:R-:W-:Y:S01]  /*4690*/  SHF.R.S32.HI R30, RZ, 0x1f, R29 ;  /* 0x0000001fff1e7819 */ /* 0x000fe2000001141d */
[----:B------:R-:W-:-:S03]  /*46a0*/  FMUL.FTZ R96, R36, R21 ;  /* 0x0000001524607220 */ /* 0x000fc60000410000 */
[----:B------:R-:W-:Y:S01]  /*46b0*/  LEA.HI R32, R30, R29, RZ, 0x2 ;  /* 0x0000001d1e207211 */ /* 0x000fe200078f10ff */
[-C--:B------:R-:W-:Y:S01]  /*46c0*/  FMUL.FTZ R139, R34, R21.reuse ;  /* 0x00000015228b7220 */ /* 0x080fe20000410000 */
[-C--:B------:R-:W-:Y:S01]  /*46d0*/  FMUL.FTZ R133, R43, R21.reuse ;  /* 0x000000152b857220 */ /* 0x080fe20000410000 */
[----:B------:R-:W-:Y:S02]  /*46e0*/  LEA.HI R36, R27, R78, RZ, 0x2 ;  /* 0x0000004e1b247211 */ /* 0x000fe400078f10ff */
[--C-:B------:R-:W-:Y:S02]  /*46f0*/  SHF.R.S32.HI R34, RZ, 0x2, R32.reuse ;  /* 0x00000002ff227819 */ /* 0x100fe40000011420 */
[----:B------:R-:W-:Y:S01]  /*4700*/  SHF.R.S32.HI R43, RZ, 0x1f, R32 ;  /* 0x0000001fff2b7819 */ /* 0x000fe20000011420 */
[----:B------:R-:W-:Y:S01]  /*4710*/  FMUL.FTZ R88, R49, R21 ;  /* 0x0000001531587220 */ /* 0x000fe20000410000 */
[----:B------:R-:W-:Y:S02]  /*4720*/  LOP3.LUT R49, R36, 0xfffffffc, RZ, 0xc0, !PT ;  /* 0xfffffffc24317812 */ /* 0x000fe400078ec0ff */
[----:B------:R-:W-:-:S02]  /*4730*/  LEA.HI R36, R43, R34, RZ, 0x3 ;  /* 0x000000222b247211 */ /* 0x000fc400078f18ff */
[----:B------:R-:W-:Y:S01]  /*4740*/  SHF.R.S32.HI R43, RZ, 0x7, R28 ;  /* 0x00000007ff2b7819 */ /* 0x000fe2000001141c */
[----:B------:R-:W-:Y:S01]  /*4750*/  FMUL.FTZ R137, R38, R21 ;  /* 0x0000001526897220 */ /* 0x000fe20000410000 */
[----:B------:R-:W-:Y:S01]  /*4760*/  LEA.HI R30, R30, R29, RZ, 0x5 ;  /* 0x0000001d1e1e7211 */ /* 0x000fe200078f28ff */
[----:B------:R-:W-:Y:S01]  /*4770*/  IMAD.IADD R38, R78, 0x1, -R49 ;  /* 0x000000014e267824 */ /* 0x000fe200078e0a31 */
[----:B------:R-:W-:Y:S02]  /*4780*/  LOP3.LUT R49, R36, 0xfffffff8, RZ, 0xc0, !PT ;  /* 0xfffffff824317812 */ /* 0x000fe400078ec0ff */
[----:B------:R-:W-:Y:S02]  /*4790*/  LEA.HI R28, R28, R43, RZ, 0x1 ;  /* 0x0000002b1c1c7211 */ /* 0x000fe400078f08ff */
[----:B------:R-:W-:Y:S01]  /*47a0*/  SHF.R.S32.HI R30, RZ, 0x5, R30 ;  /* 0x00000005ff1e7819 */ /* 0x000fe2000001141e */
[----:B------:R-:W-:Y:S01]  /*47b0*/  IMAD.IADD R49, R34, 0x1, -R49 ;  /* 0x0000000122317824 */ /* 0x000fe200078e0a31 */
[----:B------:R-:W-:-:S02]  /*47c0*/  LOP3.LUT R28, R28, 0x3fffffe, RZ, 0xc0, !PT ;  /* 0x03fffffe1c1c7812 */ /* 0x000fc400078ec0ff */
[----:B------:R-:W-:Y:S01]  /*47d0*/  LEA.HI R34, R38, R38, RZ, 0x1 ;  /* 0x0000002626227211 */ /* 0x000fe200078f08ff */
[----:B---3--:R-:W-:Y:S01]  /*47e0*/  IMAD R30, R77, 0x8, R30 ;  /* 0x000000084d1e7824 */ /* 0x008fe200078e021e */
[----:B-----5:R-:W-:Y:S01]  /*47f0*/  ISETP.NE.AND P1, PT, R10, 0x1, PT ;  /* 0x000000010a00780c */ /* 0x020fe20003f25270 */
        /* <DEDUP_REMOVED lines=8> */
[----:B------:R-:W-:Y:S01]  /*4880*/  IMAD.U32 R34, RZ, RZ, UR49 ;  /* 0x00000031ff227e24 */ /* 0x000fe2000f8e00ff */
[----:B------:R-:W-:Y:S01]  /*4890*/  LOP3.LUT R32, R32, 0x7ffffffc, RZ, 0xc0, !PT ;  /* 0x7ffffffc20207812 */ /* 0x000fe200078ec0ff */
[-C--:B------:R-:W-:Y:S02]  /*48a0*/  FMUL.FTZ R150, R33, R21.reuse ;  /* 0x0000001521967220 */ /* 0x080fe40000410000 */
[----:B------:R-:W1:Y:S01]  /*48b0*/  SHFL.IDX PT, R38, R30, RZ, 0x1c1f ;  /* 0x001c1fff1e267589 */ /* 0x000e6200000e0000 */
[----:B------:R-:W-:Y:S02]  /*48c0*/  IMAD R34, R34, -0x60, R13 ;  /* 0xffffffa022227824 */ /* 0x000fe400078e020d */
[-C--:B------:R-:W-:Y:S01]  /*48d0*/  FMUL.FTZ R33, R35, R21.reuse ;  /* 0x0000001523217220 */ /* 0x080fe20000410000 */
        /* <DEDUP_REMOVED lines=34> */
[----:B------:R-:W-:Y:S02]  /*4b00*/  VIADD R29, R34, 0x61 ;  /* 0x00000061221d7836 */ /* 0x000fe40000000000 */
[----:B------:R-:W-:Y:S01]  /*4b10*/  FMUL.FTZ R21, R71, R21 ;  /* 0x0000001547157220 */ /* 0x000fe20000410000 */
[----:B------:R-:W0:Y:S01]  /*4b20*/  MUFU.TANH R19, R19 ;  /* 0x0000001300137308 */ /* 0x000e220000002400 */
[----:B------:R-:W-:Y:S02]  /*4b30*/  IMAD R43, R32, -0x2, R29 ;  /* 0xfffffffe202b7824 */ /* 0x000fe400078e021d */
[----:B------:R-:W-:Y:S02]  /*4b40*/  VIADD R29, R34, 0x60 ;  /* 0x00000060221d7836 */ /* 0x000fe40000000000 */
[----:B------:R-:W-:-:S03]  /*4b50*/  IMAD.IADD R34, R43, 0x1, -R12 ;  /* 0x000000012b227824 */ /* 0x000fc600078e0a0c */
[----:B------:R-:W2:Y:S01]  /*4b60*/  MUFU.TANH R24, R24 ;  /* 0x0000001800187308 */ /* 0x000ea20000002400 */
[----:B------:R-:W-:-:S07]  /*4b70*/  LOP3.LUT R43, RZ, R14, RZ, 0x33, !PT ;  /* 0x0000000eff2b7212 */ /* 0x000fce00078e33ff */
        /* <DEDUP_REMOVED lines=47> */
[----:B------:R-:W0:Y:S01]  /*4e70*/  MUFU.TANH R21, R21 ;  /* 0x0000001500157308 */ /* 0x000e220000002400 */
[----:B------:R-:W-:-:S02]  /*4e80*/  IMAD.U32 R51, RZ, RZ, UR4 ;  /* 0x00000004ff337e24 */ /* 0x000fc4000f8e00ff */
[----:B------:R-:W-:Y:S01]  /*4e90*/  IMAD.IADD R43, R34, 0x1, R43 ;  /* 0x00000001222b7824 */ /* 0x000fe200078e022b */
[----:B-1----:R-:W-:Y:S01]  /*4ea0*/  VIADDMNMX R14, R38, R49, R36, PT ;  /* 0x00000031260e7246 */ /* 0x002fe20003800124 */
[----:B------:R-:W-:Y:S02]  /*4eb0*/  IMAD R34, R32, -0x2, R51 ;  /* 0xfffffffe20227824 */ /* 0x000fe400078e0233 */
        /* <DEDUP_REMOVED lines=12> */
.L_x_12270:
[----:B------:R-:W-:-:S13]  /*4f80*/  ISETP.NE.AND P1, PT, R73, 0x1, PT ;  /* 0x000000014900780c */ /* 0x000fda0003f25270 */
[----:B------:R-:W-:-:S05]  /*4f90*/  @P1 IMAD.HI.U32 R32, R29, R74, RZ ;  /* 0x0000004a1d201227 */ /* 0x000fca00078e00ff */
[----:B------:R-:W-:-:S07]  /*4fa0*/  @P1 SHF.R.U32.HI R29, RZ, R75, R32 ;  /* 0x0000004bff1d1219 */ /* 0x000fce0000011620 */
.L_x_12271:
[----:B------:R-:W-:Y:S05]  /*4fb0*/  BSYNC B1 ;  /* 0x0000000000017941 */ /* 0x000fea0003800000 */
.L_x_12269:
[----:B------:R-:W-:-:S05]  /*4fc0*/  IMAD R32, R29, R73, R34 ;  /* 0x000000491d207224 */ /* 0x000fca00078e0222 */
[----:B------:R-:W-:Y:S02]  /*4fd0*/  VIMNMX R15, R15, R32, !PT ;  /* 0x000000200f0f7248 */ /* 0x000fe40007fe0100 */
[----:B------:R-:W-:-:S07]  /*4fe0*/  VIADDMNMX R14, R32, R73, R14, PT ;  /* 0x00000049200e7246 */ /* 0x000fce000380010e */
.L_x_12268:
[----:B------:R-:W-:Y:S05]  /*4ff0*/  BSYNC B0 ;  /* 0x0000000000007941 */ /* 0x000fea0003800000 */
.L_x_12267:
        /* <DEDUP_REMOVED lines=14> */
[C---:B------:R-:W-:Y:S02]  /*50e0*/  ISETP.LT.OR P4, PT, R14.reuse, 0x9, P4 ;  /* 0x000000090e00780c */ /* 0x040fe40002781670 */
        /* <DEDUP_REMOVED lines=116> */
.L_x_12275:
[----:B------:R-:W-:-:S13]  /*5830*/  ISETP.NE.AND P6, PT, R73, 0x1, PT ;  /* 0x000000014900780c */ /* 0x000fda0003fc5270 */
[----:B------:R-:W-:-:S05]  /*5840*/  @P6 IMAD.HI.U32 R74, R12, R74, RZ ;  /* 0x0000004a0c4a6227 */ /* 0x000fca00078e00ff */
[----:B------:R-:W-:-:S07]  /*5850*/  @P6 SHF.R.U32.HI R12, RZ, R75, R74 ;  /* 0x0000004bff0c6219 */ /* 0x000fce000001164a */
.L_x_12276:
[----:B------:R-:W-:Y:S05]  /*5860*/  BSYNC B1 ;  /* 0x0000000000017941 */ /* 0x000fea0003800000 */
.L_x_12274:
[----:B------:R-:W-:-:S05]  /*5870*/  IMAD R12, R12, R73, R34 ;  /* 0x000000490c0c7224 */ /* 0x000fca00078e0222 */
[----:B------:R-:W-:Y:S02]  /*5880*/  VIADDMNMX R14, R12, R73, R14, PT ;  /* 0x000000490c0e7246 */ /* 0x000fe4000380010e */
[----:B------:R-:W-:-:S07]  /*5890*/  VIMNMX R15, R15, R12, !PT ;  /* 0x0000000c0f0f7248 */ /* 0x000fce0007fe0100 */
.L_x_12273:
[----:B------:R-:W-:Y:S05]  /*58a0*/  BSYNC B0 ;  /* 0x0000000000007941 */ /* 0x000fea0003800000 */
.L_x_12272:
[----:B------:R-:W-:Y:S01]  /*58b0*/  ISETP.GT.AND P1, PT, R15, 0x1, !P1 ;  /* 0x000000010f00780c */ /* 0x000fe20004f24270 */
[----:B------:R-:W2:Y:S01]  /*58c0*/  LDL R34, [R1+0x2c4] ;  /* 0x0002c40001227983 */ /* 0x000ea20000100800 */
[----:B------:R-:W-:Y:S02]  /*58d0*/  ISETP.NE.AND P6, PT, R29, RZ, PT ;  /* 0x000000ff1d00720c */ /* 0x000fe40003fc5270 */
[----:B------:R-:W-:Y:S01]  /*58e0*/  ISETP.LT.OR P1, PT, R14, 0x2, P1 ;  /* 0x000000020e00780c */ /* 0x000fe20000f21670 */
[----:B------:R-:W3:Y:S01]  /*58f0*/  LDL R36, [R1+0x2b4] ;  /* 0x0002b40001247983 */ /* 0x000ee20000100800 */
[----:B------:R-:W-:Y:S02]  /*5900*/  ISETP.GT.AND P2, PT, R15, 0x8, !P2 ;  /* 0x000000080f00780c */ /* 0x000fe40005744270 */
[----:B------:R-:W-:Y:S01]  /*5910*/  FSEL R29, R20, -INF , !P1 ;  /* 0xff800000141d7808 */ /* 0x000fe20004800000 */
[----:B------:R-:W4:Y:S01]  /*5920*/  LDL R43, [R1+0x218] ;  /* 0x00021800012b7983 */ /* 0x000f220000100800 */
[----:B------:R-:W-:-:S02]  /*5930*/  ISETP.NE.AND P1, PT, R32, RZ, PT ;  /* 0x000000ff2000720c */ /* 0x000fc40003f25270 */
[C---:B------:R-:W-:Y:S01]  /*5940*/  ISETP.LT.OR P2, PT, R14.reuse, 0x9, P2 ;  /* 0x000000090e00780c */ /* 0x040fe20001741670 */
[----:B------:R-:W5:Y:S01]  /*5950*/  LDL R32, [R1+0x270] ;  /* 0x0002700001207983 */ /* 0x000f620000100800 */
[----:B------:R-:W-:Y:S02]  /*5960*/  ISETP.GT.AND P1, PT, R15, 0x9, !P1 ;  /* 0x000000090f00780c */ /* 0x000fe40004f24270 */
[----:B------:R-:W-:Y:S01]  /*5970*/  FSEL R141, R141, -INF , !P2 ;  /* 0xff8000008d8d7808 */ /* 0x000fe20005000000 */
[----:B------:R-:W4:Y:S01]  /*5980*/  LDL R30, [R1+0x2a8] ;  /* 0x0002a800011e7983 */ /* 0x000f220000100800 */
[----:B------:R-:W-:Y:S02]  /*5990*/  ISETP.LT.OR P1, PT, R14, 0xa, P1 ;  /* 0x0000000a0e00780c */ /* 0x000fe40000f21670 */
[----:B------:R-:W-:Y:S01]  /*59a0*/  ISETP.NE.AND P2, PT, R40, RZ, PT ;  /* 0x000000ff2800720c */ /* 0x000fe20003f45270 */
[----:B------:R-:W4:Y:S01]  /*59b0*/  LDL R60, [R1+0x274] ;  /* 0x00027400013c7983 */ /* 0x000f220000100800 */
[----:B------:R-:W-:-:S02]  /*59c0*/  FSEL R31, R31, -INF , !P1 ;  /* 0xff8000001f1f7808 */ /* 0x000fc40004800000 */
[----:B------:R-:W-:Y:S01]  /*59d0*/  ISETP.NE.AND P1, PT, R25, RZ, PT ;  /* 0x000000ff1900720c */ /* 0x000fe20003f25270 */
[----:B------:R-:W4:Y:S01]  /*59e0*/  LDL R62, [R1+0x278] ;  /* 0x00027800013e7983 */ /* 0x000f220000100800 */
[----:B------:R-:W-:Y:S02]  /*59f0*/  FMNMX.FTZ R13, R152, R130, !PT ;  /* 0x00000082980d7209 */ /* 0x000fe40007810000 */
[----:B------:R-:W-:Y:S01]  /*5a00*/  ISETP.GT.AND P1, PT, R15, 0x10, !P1 ;  /* 0x000000100f00780c */ /* 0x000fe20004f24270 */
[----:B------:R-:W4:Y:S01]  /*5a10*/  LDL R64, [R1+0x27c] ;  /* 0x00027c0001407983 */ /* 0x000f220000100800 */
[----:B------:R-:W-:Y:S02]  /*5a20*/  FMNMX.FTZ R13, R100, R13, !PT ;  /* 0x0000000d640d7209 */ /* 0x000fe40007810000 */
[----:B------:R-:W-:Y:S01]  /*5a30*/  ISETP.LT.OR P1, PT, R14, 0x11, P1 ;  /* 0x000000110e00780c */ /* 0x000fe20000f21670 */
[----:B------:R-:W4:Y:S01]  /*5a40*/  LDL R40, [R1+0x280] ;  /* 0x0002800001287983 */ /* 0x000f220000100800 */
[----:B------:R-:W-:-:S02]  /*5a50*/  FMNMX.FTZ R13, R92, R13, !PT ;  /* 0x0000000d5c0d7209 */ /* 0x000fc40007810000 */
[----:B------:R-:W-:Y:S01]  /*5a60*/  FSEL R139, R139, -INF , !P1 ;  /* 0xff8000008b8b7808 */ /* 0x000fe20004800000 */
[----:B------:R-:W4:Y:S01]  /*5a70*/  LDL R66, [R1+0x284] ;  /* 0x0002840001427983 */ /* 0x000f220000100800 */
[----:B------:R-:W-:Y:S02]  /*5a80*/  ISETP.NE.AND P1, PT, R38, RZ, PT ;  /* 0x000000ff2600720c */ /* 0x000fe40003f25270 */
[----:B------:R-:W-:Y:S01]  /*5a90*/  FMNMX.FTZ R13, R98, R13, !PT ;  /* 0x0000000d620d7209 */ /* 0x000fe20007810000 */
[----:B------:R-:W4:Y:S01]  /*5aa0*/  LDL R68, [R1+0x288] ;  /* 0x0002880001447983 */ /* 0x000f220000100800 */
[----:B------:R-:W-:Y:S02]  /*5ab0*/  ISETP.GT.AND P1, PT, R15, 0x11, !P1 ;  /* 0x000000110f00780c */ /* 0x000fe40004f24270 */
[----:B------:R-:W-:Y:S01]  /*5ac0*/  FMNMX.FTZ R13, R150, R13, !PT ;  /* 0x0000000d960d7209 */ /* 0x000fe20007810000 */
[----:B------:R-:W4:Y:S01]  /*5ad0*/  LDL R70, [R1+0x28c] ;  /* 0x00028c0001467983 */ /* 0x000f220000100800 */
[----:B------:R-:W-:-:S02]  /*5ae0*/  ISETP.LT.OR P1, PT, R14, 0x12, P1 ;  /* 0x000000120e00780c */ /* 0x000fc40000f21670 */
[----:B------:R-:W-:Y:S01]  /*5af0*/  FMNMX.FTZ R13, R96, R13, !PT ;  /* 0x0000000d600d7209 */ /* 0x000fe20007810000 */
[----:B------:R-:W4:Y:S01]  /*5b00*/  LDL R72, [R1+0x294] ;  /* 0x0002940001487983 */ /* 0x000f220000100800 */
[----:B------:R-:W-:Y:S02]  /*5b10*/  FSEL R33, R33, -INF , !P1 ;  /* 0xff80000021217808 */ /* 0x000fe40004800000 */
[----:B------:R-:W-:Y:S01]  /*5b20*/  ISETP.GT.AND P1, PT, R15, 0x18, !P2 ;  /* 0x000000180f00780c */ /* 0x000fe20005724270 */
[----:B------:R-:W4:Y:S01]  /*5b30*/  LDL R74, [R1+0x298] ;  /* 0x00029800014a7983 */ /* 0x000f220000100800 */
[----:B------:R-:W-:Y:S02]  /*5b40*/  ISETP.NE.AND P2, PT, R56, RZ, PT ;  /* 0x000000ff3800720c */ /* 0x000fe40003f45270 */
[----:B------:R-:W-:Y:S01]  /*5b50*/  ISETP.LT.OR P1, PT, R14, 0x19, P1 ;  /* 0x000000190e00780c */ /* 0x000fe20000f21670 */
[----:B------:R-:W4:Y:S01]  /*5b60*/  LDL R56, [R1+0x29c] ;  /* 0x00029c0001387983 */ /* 0x000f220000100800 */
[----:B------:R-:W-:-:S02]  /*5b70*/  FMNMX.FTZ R13, R148, R13, !PT ;  /* 0x0000000d940d7209 */ /* 0x000fc40007810000 */
[----:B------:R-:W-:Y:S01]  /*5b80*/  FSEL R137, R137, -INF , !P1 ;  /* 0xff80000089897808 */ /* 0x000fe20004800000 */
[----:B------:R-:W4:Y:S01]  /*5b90*/  LDL R38, [R1+0x2a4] ;  /* 0x0002a40001267983 */ /* 0x000f220000100800 */
[----:B------:R-:W-:Y:S02]  /*5ba0*/  ISETP.GT.AND P1, PT, R15, 0x19, !P6 ;  /* 0x000000190f00780c */ /* 0x000fe40007724270 */
[----:B------:R-:W-:Y:S01]  /*5bb0*/  ISETP.NE.AND P6, PT, R24, RZ, PT ;  /* 0x000000ff1800720c */ /* 0x000fe20003fc5270 */
[----:B------:R-:W4:Y:S01]  /*5bc0*/  LDL R129, [R1+0x2d4] ;  /* 0x0002d40001817983 */ /* 0x000f220000100800 */
[----:B------:R-:W-:Y:S02]  /*5bd0*/  ISETP.LT.OR P1, PT, R14, 0x1a, P1 ;  /* 0x0000001a0e00780c */ /* 0x000fe40000f21670 */
[----:B------:R-:W-:Y:S01]  /*5be0*/  FMNMX.FTZ R13, R94, R13, !PT ;  /* 0x0000000d5e0d7209 */ /* 0x000fe20007810000 */
[----:B------:R-:W4:Y:S01]  /*5bf0*/  LDL.64 R24, [R1+0xa8] ;  /* 0x0000a80001187983 */ /* 0x000f220000100a00 */
        /* <DEDUP_REMOVED lines=22> */
[----:B------:R-:W-:Y:S01]  /*5d60*/  ISETP.NE.AND P1, PT, R48, RZ, PT ;  /* 0x000000ff3000720c */ /* 0x000fe20003f25270 */
[----:B------:R-:W4:Y:S01]  /*5d70*/  LDL R123, [R1+0x2f0] ;  /* 0x0002f000017b7983 */ /* 0x000f220000100800 */
[----:B------:R-:W-:Y:S02]  /*5d80*/  FMNMX.FTZ R13, R86, R13, !PT ;  /* 0x0000000d560d7209 */ /* 0x000fe40007810000 */
[----:B------:R-:W-:Y:S01]  /*5d90*/  ISETP.GT.AND P1, PT, R15, 0x28, !P1 ;  /* 0x000000280f00780c */ /* 0x000fe20004f24270 */
[----:B------:R-:W4:Y:S01]  /*5da0*/  LDL R48, [R1+0x2bc] ;  /* 0x0002bc0001307983 */ /* 0x000f220000100800 */
[----:B------:R-:W-:-:S02]  /*5db0*/  FMNMX.FTZ R13, R166, R13, !PT ;  /* 0x0000000da60d7209 */ /* 0x000fc40007810000 */
[----:B------:R-:W-:Y:S01]  /*5dc0*/  ISETP.LT.OR P1, PT, R14, 0x29, P1 ;  /* 0x000000290e00780c */ /* 0x000fe20000f21670 */
[----:B------:R-:W4:Y:S01]  /*5dd0*/  LDL R122, [R1+0x2f4] ;  /* 0x0002f400017a7983 */ /* 0x000f220000100800 */
[----:B------:R-:W-:Y:S02]  /*5de0*/  FMNMX.FTZ R13, R82, R13, !PT ;  /* 0x0000000d520d7209 */ /* 0x000fe40007810000 */
[----:B------:R-:W-:Y:S01]  /*5df0*/  FSEL R39, R39, -INF , !P1 ;  /* 0xff80000027277808 */ /* 0x000fe20004800000 */
[----:B------:R-:W4:Y:S01]  /*5e00*/  LDL R121, [R1+0x2f8] ;  /* 0x0002f80001797983 */ /* 0x000f220000100800 */
[----:B------:R-:W-:Y:S02]  /*5e10*/  ISETP.NE.AND P1, PT, R50, RZ, PT ;  /* 0x000000ff3200720c */ /* 0x000fe40003f25270 */
[----:B------:R-:W-:Y:S01]  /*5e20*/  FMNMX.FTZ R13, R164, R13, !PT ;  /* 0x0000000da40d7209 */ /* 0x000fe20007810000 */
[----:B------:R-:W4:Y:S01]  /*5e30*/  LDL R50, [R1+0x2b0] ;  /* 0x0002b00001327983 */ /* 0x000f220000100800 */
[----:B------:R-:W-:-:S02]  /*5e40*/  ISETP.GT.AND P1, PT, R15, 0x29, !P1 ;  /* 0x000000290f00780c */ /* 0x000fc40004f24270 */
[----:B------:R-:W-:Y:S01]  /*5e50*/  ISETP.GT.AND P3, PT, R15, 0x50, !P3 ;  /* 0x000000500f00780c */ /* 0x000fe20005f64270 */
[----:B------:R-:W4:Y:S01]  /*5e60*/  LDL R120, [R1+0x300] ;  /* 0x0003000001787983 */ /* 0x000f220000100800 */
[----:B------:R-:W-:Y:S02]  /*5e70*/  ISETP.LT.OR P1, PT, R14, 0x2a, P1 ;  /* 0x0000002a0e00780c */ /* 0x000fe40000f21670 */
[----:B------:R-:W-:Y:S01]  /*5e80*/  FMNMX.FTZ R13, R84, R13, !PT ;  /* 0x0000000d540d7209 */ /* 0x000fe20007810000 */
[----:B------:R-:W4:Y:S01]  /*5e90*/  LDL R119, [R1+0x304] ;  /* 0x0003040001777983 */ /* 0x000f220000100800 */
[----:B------:R-:W-:Y:S02]  /*5ea0*/  FSEL R131, R131, -INF , !P1 ;  /* 0xff80000083837808 */ /* 0x000fe40004800000 */
[----:B------:R-:W-:Y:S01]  /*5eb0*/  ISETP.NE.AND P1, PT, R51, RZ, PT ;  /* 0x000000ff3300720c */ /* 0x000fe20003f25270 */
[----:B------:R-:W4:Y:S01]  /*5ec0*/  LDL R118, [R1+0x308] ;  /* 0x0003080001767983 */ /* 0x000f220000100800 */
[----:B------:R-:W-:-:S02]  /*5ed0*/  ISETP.GT.AND P4, PT, R15, 0x51, !P4 ;  /* 0x000000510f00780c */ /* 0x000fc40006784270 */
[----:B------:R-:W-:Y:S01]  /*5ee0*/  ISETP.GT.AND P1, PT, R15, 0x30, !P1 ;  /* 0x000000300f00780c */ /* 0x000fe20004f24270 */
[----:B------:R-:W4:Y:S01]  /*5ef0*/  LDL R117, [R1+0x30c] ;  /* 0x00030c0001757983 */ /* 0x000f220000100800 */
[C---:B------:R-:W-:Y:S02]  /*5f00*/  ISETP.LT.OR P3, PT, R14.reuse, 0x51, P3 ;  /* 0x000000510e00780c */ /* 0x040fe40001f61670 */
[----:B------:R-:W-:Y:S01]  /*5f10*/  ISETP.LT.OR P1, PT, R14, 0x31, P1 ;  /* 0x000000310e00780c */ /* 0x000fe20000f21670 */
[----:B------:R-:W4:Y:S01]  /*5f20*/  LDL R116, [R1+0x310] ;  /* 0x0003100001747983 */ /* 0x000f220000100800 */
[----:B------:R-:W-:Y:S02]  /*5f30*/  FMNMX.FTZ R13, R80, R13, !PT ;  /* 0x0000000d500d7209 */ /* 0x000fe40007810000 */
[----:B------:R-:W-:Y:S01]  /*5f40*/  FSEL R225, R225, -INF , !P1 ;  /* 0xff800000e1e17808 */ /* 0x000fe20004800000 */
[----:B------:R-:W4:Y:S01]  /*5f50*/  LDL R115, [R1+0x318] ;  /* 0x0003180001737983 */ /* 0x000f220000100800 */
[----:B------:R-:W-:-:S02]  /*5f60*/  ISETP.NE.AND P1, PT, R52, RZ, PT ;  /* 0x000000ff3400720c */ /* 0x000fc40003f25270 */
[C---:B------:R-:W-:Y:S01]  /*5f70*/  ISETP.GT.AND P5, PT, R15.reuse, 0x58, !P5 ;  /* 0x000000580f00780c */ /* 0x040fe20006fa4270 */
[----:B------:R-:W4:Y:S01]  /*5f80*/  LDL R52, [R1+0x2ac] ;  /* 0x0002ac0001347983 */ /* 0x000f220000100800 */
[----:B------:R-:W-:Y:S02]  /*5f90*/  ISETP.GT.AND P1, PT, R15, 0x31, !P1 ;  /* 0x000000310f00780c */ /* 0x000fe40004f24270 */
[C---:B------:R-:W-:Y:S01]  /*5fa0*/  ISETP.LT.OR P4, PT, R14.reuse, 0x52, P4 ;  /* 0x000000520e00780c */ /* 0x040fe20002781670 */
[----:B------:R-:W4:Y:S01]  /*5fb0*/  LDL R114, [R1+0x31c] ;  /* 0x00031c0001727983 */ /* 0x000f220000100800 */
[----:B------:R-:W-:Y:S02]  /*5fc0*/  ISETP.LT.OR P1, PT, R14, 0x32, P1 ;  /* 0x000000320e00780c */ /* 0x000fe40000f21670 */
[----:B------:R-:W-:Y:S01]  /*5fd0*/  FSEL R51, R10, -INF , !P3 ;  /* 0xff8000000a337808 */ /* 0x000fe20005800000 */
[----:B------:R-:W4:Y:S01]  /*5fe0*/  LDL R113, [R1+0x320] ;  /* 0x0003200001717983 */ /* 0x000f220000100800 */
[----:B------:R-:W-:-:S02]  /*5ff0*/  FSEL R41, R41, -INF , !P1 ;  /* 0xff80000029297808 */ /* 0x000fc40004800000 */
[----:B------:R-:W-:Y:S01]  /*6000*/  ISETP.NE.AND P1, PT, R53, RZ, PT ;  /* 0x000000ff3500720c */ /* 0x000fe20003f25270 */
[----:B------:R-:W4:Y:S01]  /*6010*/  LDL R112, [R1+0x324] ;  /* 0x0003240001707983 */ /* 0x000f220000100800 */
[----:B------:R-:W-:Y:S02]  /*6020*/  FMNMX.FTZ R13, R78, R13, !PT ;  /* 0x0000000d4e0d7209 */ /* 0x000fe40007810000 */
[----:B------:R-:W-:Y:S01]  /*6030*/  ISETP.GT.AND P1, PT, R15, 0x38, !P1 ;  /* 0x000000380f00780c */ /* 0x000fe20004f24270 */
[----:B------:R-:W4:Y:S01]  /*6040*/  LDL R111, [R1+0x328] ;  /* 0x00032800016f7983 */ /* 0x000f220000100800 */
[C---:B------:R-:W-:Y:S02]  /*6050*/  ISETP.LT.OR P5, PT, R14.reuse, 0x59, P5 ;  /* 0x000000590e00780c */ /* 0x040fe40002fa1670 */
[----:B------:R-:W-:Y:S01]  /*6060*/  ISETP.LT.OR P1, PT, R14, 0x39, P1 ;  /* 0x000000390e00780c */ /* 0x000fe20000f21670 */
[----:B------:R-:W4:Y:S01]  /*6070*/  LDL R110, [R1+0x32c] ;  /* 0x00032c00016e7983 */ /* 0x000f220000100800 */
[----:B------:R-:W-:-:S02]  /*6080*/  FSEL R53, R28, -INF , !P4 ;  /* 0xff8000001c357808 */ /* 0x000fc40006000000 */
        /* <DEDUP_REMOVED lines=8> */
[----:B------:R-:W-:-:S03]  /*6110*/  ISETP.LT.OR P1, PT, R14, 0x3a, P1 ;  /* 0x0000003a0e00780c */ /* 0x000fc60000f21670 */
[----:B------:R-:W0:Y:S01]  /*6120*/  SHFL.BFLY PT, R13, R10, 0x2, 0x1f ;  /* 0x0c401f000a0d7f89 */ /* 0x000e2200000e0000 */
[----:B------:R-:W-:Y:S02]  /*6130*/  FSEL R45, R45, -INF , !P1 ;  /* 0xff8000002d2d7808 */ /* 0x000fe40004800000 */
[----:B------:R-:W-:Y:S01]  /*6140*/  ISETP.NE.AND P1, PT, R55, RZ, PT ;  /* 0x000000ff3700720c */ /* 0x000fe20003f25270 */
[----:B------:R-:W4:Y:S01]  /*6150*/  LDL R108, [R1+0x338] ;  /* 0x00033800016c7983 */ /* 0x000f220000100800 */
[----:B------:R-:W-:Y:S02]  /*6160*/  FSEL R55, R11, -INF , !P5 ;  /* 0xff8000000b377808 */ /* 0x000fe40006800000 */
[----:B------:R-:W-:Y:S01]  /*6170*/  ISETP.GT.AND P1, PT, R15, 0x40, !P1 ;  /* 0x000000400f00780c */ /* 0x000fe20004f24270 */
[----:B------:R-:W4:Y:S03]  /*6180*/  LDL R107, [R1+0x33c] ;  /* 0x00033c00016b7983 */ /* 0x000f260000100800 */
[----:B------:R-:W-:Y:S01]  /*6190*/  ISETP.LT.OR P1, PT, R14, 0x41, P1 ;  /* 0x000000410e00780c */ /* 0x000fe20000f21670 */
[----:B------:R-:W4:Y:S03]  /*61a0*/  LDL R106, [R1+0x340] ;  /* 0x00034000016a7983 */ /* 0x000f260000100800 */
[----:B------:R-:W-:Y:S01]  /*61b0*/  FSEL R167, R167, -INF , !P1 ;  /* 0xff800000a7a77808 */ /* 0x000fe20004800000 */
[----:B------:R-:W4:Y:S01]  /*61c0*/  LDL R105, [R1+0x344] ;  /* 0x0003440001697983 */ /* 0x000f220000100800 */
[----:B------:R-:W-:-:S02]  /*61d0*/  ISETP.GT.AND P1, PT, R15, 0x41, !P2 ;  /* 0x000000410f00780c */ /* 0x000fc40005724270 */
[----:B------:R-:W-:Y:S01]  /*61e0*/  ISETP.NE.AND P2, PT, R58, RZ, PT ;  /* 0x000000ff3a00720c */ /* 0x000fe20003f45270 */
[----:B------:R-:W4:Y:S01]  /*61f0*/  LDL R104, [R1+0x348] ;  /* 0x0003480001687983 */ /* 0x000f220000100800 */
[C---:B------:R-:W-:Y:S02]  /*6200*/  ISETP.LT.OR P1, PT, R14.reuse, 0x42, P1 ;  /* 0x000000420e00780c */ /* 0x040fe40000f21670 */
[----:B------:R-:W-:Y:S01]  /*6210*/  ISETP.GT.AND P2, PT, R15, 0x49, !P2 ;  /* 0x000000490f00780c */ /* 0x000fe20005744270 */
[----:B------:R-:W4:Y:S01]  /*6220*/  LDL R58, [R1+0x290] ;  /* 0x00029000013a7983 */ /* 0x000f220000100800 */
[----:B------:R-:W-:Y:S02]  /*6230*/  FSEL R47, R47, -INF , !P1 ;  /* 0xff8000002f2f7808 */ /* 0x000fe40004800000 */
[----:B------:R-:W-:Y:S01]  /*6240*/  ISETP.GT.AND P1, PT, R15, RZ, !P6 ;  /* 0x000000ff0f00720c */ /* 0x000fe20007724270 */
[----:B------:R-:W4:Y:S01]  /*6250*/  LDL R103, [R1+0x350] ;  /* 0x0003500001677983 */ /* 0x000f220000100800 */
[----:B------:R-:W-:-:S02]  /*6260*/  ISETP.LT.OR P2, PT, R14, 0x4a, P2 ;  /* 0x0000004a0e00780c */ /* 0x000fc40001741670 */
[----:B------:R-:W-:Y:S01]  /*6270*/  ISETP.LT.OR P1, PT, R14, 0x1, P1 ;  /* 0x000000010e00780c */ /* 0x000fe20000f21670 */
[----:B------:R-:W4:Y:S01]  /*6280*/  LDL R102, [R1+0x354] ;  /* 0x0003540001667983 */ /* 0x000f220000100800 */
[----:B------:R-:W-:Y:S02]  /*6290*/  FSEL R49, R27, -INF , !P2 ;  /* 0xff8000001b317808 */ /* 0x000fe40005000000 */
[----:B------:R-:W-:Y:S01]  /*62a0*/  FSEL R18, R18, -INF , !P1 ;  /* 0xff80000012127808 */ /* 0x000fe20004800000 */
[----:B------:R-:W4:Y:S01]  /*62b0*/  LDL R27, [R1+0x2cc] ;  /* 0x0002cc00011b7983 */ /* 0x000f220000100800 */
[----:B------:R-:W-:Y:S02]  /*62c0*/  ISETP.NE.AND P1, PT, R57, RZ, PT ;  /* 0x000000ff3900720c */ /* 0x000fe40003f25270 */
[----:B------:R-:W-:Y:S01]  /*62d0*/  FMNMX.FTZ R12, R18, R29, !PT ;  /* 0x0000001d120c7209 */ /* 0x000fe20007810000 */
[----:B------:R-:W4:Y:S01]  /*62e0*/  LDL R101, [R1+0x358] ;  /* 0x0003580001657983 */ /* 0x000f220000100800 */
[----:B------:R-:W-:-:S02]  /*62f0*/  ISETP.GT.AND P1, PT, R15, 0x48, !P1 ;  /* 0x000000480f00780c */ /* 0x000fc40004f24270 */
[----:B------:R-:W-:Y:S01]  /*6300*/  FMNMX.FTZ R12, R141, R12, !PT ;  /* 0x0000000c8d0c7209 */ /* 0x000fe20007810000 */
[----:B------:R-:W4:Y:S01]  /*6310*/  LDL R99, [R1+0x360] ;  /* 0x0003600001637983 */ /* 0x000f220000100800 */
[----:B------:R-:W-:Y:S02]  /*6320*/  ISETP.LT.OR P1, PT, R14, 0x49, P1 ;  /* 0x000000490e00780c */ /* 0x000fe40000f21670 */
[----:B------:R-:W-:Y:S01]  /*6330*/  FMNMX.FTZ R12, R31, R12, !PT ;  /* 0x0000000c1f0c7209 */ /* 0x000fe20007810000 */
[----:B------:R-:W4:Y:S01]  /*6340*/  LDL R97, [R1+0x36c] ;  /* 0x00036c0001617983 */ /* 0x000f220000100800 */
[----:B------:R-:W-:Y:S02]  /*6350*/  FSEL R169, R26, -INF , !P1 ;  /* 0xff8000001aa97808 */ /* 0x000fe40004800000 */
[----:B------:R-:W-:Y:S01]  /*6360*/  FMNMX.FTZ R12, R139, R12, !PT ;  /* 0x0000000c8b0c7209 */ /* 0x000fe20007810000 */
[----:B------:R-:W4:Y:S01]  /*6370*/  LDL R26, [R1+0x250] ;  /* 0x00025000011a7983 */ /* 0x000f220000100800 */
[----:B------:R-:W-:-:S02]  /*6380*/  ISETP.NE.AND P6, PT, R19, RZ, PT ;  /* 0x000000ff1300720c */ /* 0x000fc40003fc5270 */
[----:B------:R-:W-:Y:S01]  /*6390*/  FMNMX.FTZ R12, R33, R12, !PT ;  /* 0x0000000c210c7209 */ /* 0x000fe20007810000 */
[----:B------:R-:W4:Y:S01]  /*63a0*/  LDL R95, [R1+0x374] ;  /* 0x00037400015f7983 */ /* 0x000f220000100800 */
[----:B------:R-:W-:Y:S02]  /*63b0*/  ISETP.GT.AND P6, PT, R15, 0x59, !P6 ;  /* 0x000000590f00780c */ /* 0x000fe400077c4270 */
[----:B------:R-:W-:Y:S01]  /*63c0*/  FMNMX.FTZ R12, R137, R12, !PT ;  /* 0x0000000c890c7209 */ /* 0x000fe20007810000 */
[----:B------:R-:W4:Y:S01]  /*63d0*/  LDL R93, [R1+0x37c] ;  /* 0x00037c00015d7983 */ /* 0x000f220000100800 */
[----:B------:R-:W-:Y:S02]  /*63e0*/  ISETP.LT.OR P6, PT, R14, 0x5a, P6 ;  /* 0x0000005a0e00780c */ /* 0x000fe400037c1670 */
[----:B------:R-:W-:Y:S01]  /*63f0*/  FMNMX.FTZ R12, R35, R12, !PT ;  /* 0x0000000c230c7209 */ /* 0x000fe20007810000 */
[----:B------:R-:W4:Y:S01]  /*6400*/  LDL R91, [R1+0x388] ;  /* 0x00038800015b7983 */ /* 0x000f220000100800 */
[----:B------:R-:W-:-:S02]  /*6410*/  FSEL R57, R21, -INF , !P6 ;  /* 0xff80000015397808 */ /* 0x000fc40007000000 */
[----:B------:R-:W-:Y:S01]  /*6420*/  FMNMX.FTZ R12, R37, R12, !PT ;  /* 0x0000000c250c7209 */ /* 0x000fe20007810000 */
[----:B------:R-:W4:Y:S03]  /*6430*/  LDL R89, [R1+0x390] ;  /* 0x0003900001597983 */ /* 0x000f260000100800 */
        /* <DEDUP_REMOVED lines=29> */
[----:B------:R-:W4:Y:S04]  /*6610*/  LDL R59, [R1+0x41c] ;  /* 0x00041c00013b7983 */ /* 0x000f280000100800 */
[----:B------:R-:W-:Y:S04]  /*6620*/  STL.64 [R1+0x230], R10 ;  /* 0x0002300a01007387 */ /* 0x000fe80000100a00 */
[----:B------:R-:W4:Y:S01]  /*6630*/  LDL R19, [R1+0x234] ;  /* 0x0002340001137983 */ /* 0x000f220000100800 */
[----:B0-----:R-:W-:-:S05]  /*6640*/  FMNMX.FTZ R12, R10, R13, !PT ;  /* 0x0000000d0a0c7209 */ /* 0x001fca0007810000 */
[----:B------:R-:W0:Y:S02]  /*6650*/  SHFL.BFLY PT, R13, R12, 0x1, 0x1f ;  /* 0x0c201f000c0d7f89 */ /* 0x000e2400000e0000 */
[----:B0-----:R-:W-:-:S05]  /*6660*/  FMNMX.FTZ R14, R12, R13, !PT ;  /* 0x0000000d0c0e7209 */ /* 0x001fca0007810000 */
[----:B------:R-:W-:Y:S04]  /*6670*/  STL [R1+0x230], R14 ;  /* 0x0002300e01007387 */ /* 0x000fe80000100800 */
[----:B------:R-:W4:Y:S04]  /*6680*/  LDL R13, [R1+0x230] ;  /* 0x00023000010d7983 */ /* 0x000f280000100800 */
[----:B--2---:R0:W-:Y:S04]  /*6690*/  STL [R1+0x2c4], R34 ;  /* 0x0002c42201007387 */ /* 0x0041e80000100800 */
[----:B0-----:R-:W2:Y:S04]  /*66a0*/  LDL R34, [R1+0x42c] ;  /* 0x00042c0001227983 */ /* 0x001ea80000100800 */
[----:B---3--:R0:W-:Y:S04]  /*66b0*/  STL [R1+0x2b4], R36 ;  /* 0x0002b42401007387 */ /* 0x0081e80000100800 */
[----:B0-----:R-:W3:Y:S04]  /*66c0*/  LDL R36, [R1+0x3bc] ;  /* 0x0003bc0001247983 */ /* 0x001ee80000100800 */
[----:B-----5:R0:W-:Y:S04]  /*66d0*/  STL [R1+0x270], R32 ;  /* 0x0002702001007387 */ /* 0x0201e80000100800 */
[----:B----4-:R1:W-:Y:S04]  /*66e0*/  STL [R1+0x2a8], R30 ;  /* 0x0002a81e01007387 */ /* 0x0103e80000100800 */
[----:B0-----:R-:W4:Y:S04]  /*66f0*/  LDL R32, [R1+0x2fc] ;  /* 0x0002fc0001207983 */ /* 0x001f280000100800 */
[----:B-1----:R-:W5:Y:S04]  /*6700*/  LDL R30, [R1+0x368] ;  /* 0x00036800011e7983 */ /* 0x002f680000100800 */
        /* <DEDUP_REMOVED lines=18> */
[----:B0-----:R-:W5:Y:S04]  /*6830*/  LDL R40, [R1+0x2e4] ;  /* 0x0002e40001287983 */ /* 0x001f680000100800 */
[----:B-1----:R-:W4:Y:S04]  /*6840*/  LDL R28, [R1+0x3d8] ;  /* 0x0003d800011c7983 */ /* 0x002f280000100800 */
[----:B------:R-:W5:Y:S04]  /*6850*/  LDL R38, [R1+0x34c] ;  /* 0x00034c0001267983 */ /* 0x000f680000100800 */
[----:B------:R-:W5:Y:S04]  /*6860*/  LDL R74, [R1+0x3d4] ;  /* 0x0003d400014a7983 */ /* 0x000f680000100800 */
[----:B------:R-:W5:Y:S04]  /*6870*/  LDL R72, [R1+0x3e0] ;  /* 0x0003e00001487983 */ /* 0x000f680000100800 */
[----:B------:R-:W5:Y:S04]  /*6880*/  LDL R70, [R1+0x3e8] ;  /* 0x0003e80001467983 */ /* 0x000f680000100800 */
[----:B------:R-:W5:Y:S04]  /*6890*/  LDL R68, [R1+0x3f0] ;  /* 0x0003f00001447983 */ /* 0x000f680000100800 */
[----:B------:R-:W-:Y:S04]  /*68a0*/  STL [R1+0x290], R58 ;  /* 0x0002903a01007387 */ /* 0x000fe80000100800 */
[----:B------:R-:W5:Y:S04]  /*68b0*/  LDL R66, [R1+0x3fc] ;  /* 0x0003fc0001427983 */ /* 0x000f680000100800 */
[----:B------:R-:W5:Y:S04]  /*68c0*/  LDL R64, [R1+0x404] ;  /* 0x0004040001407983 */ /* 0x000f680000100800 */
[----:B------:R0:W-:Y:S04]  /*68d0*/  STL [R1+0x2cc], R27 ;  /* 0x0002cc1b01007387 */ /* 0x0001e80000100800 */
[----:B------:R-:W5:Y:S04]  /*68e0*/  LDL R62, [R1+0x40c] ;  /* 0x00040c00013e7983 */ /* 0x000f680000100800 */
[----:B------:R-:W5:Y:S04]  /*68f0*/  LDL R60, [R1+0x418] ;  /* 0x00041800013c7983 */ /* 0x000f680000100800 */
[----:B0-----:R-:W4:Y:S04]  /*6900*/  LDL R27, [R1+0x448] ;  /* 0x00044800011b7983 */ /* 0x001f280000100800 */
        /* <DEDUP_REMOVED lines=8> */
[----:B------:R-:W0:Y:S02]  /*6990*/  SHFL.BFLY PT, R10, R19, 0x2, 0x1f ;  /* 0x0c401f00130a7f89 */ /* 0x000e2400000e0000 */
[----:B0-----:R-:W-:-:S05]  /*69a0*/  FMNMX.FTZ R10, R10, R19, !PT ;  /* 0x000000130a0a7209 */ /* 0x001fca0007810000 */
[----:B------:R-:W0:Y:S01]  /*69b0*/  SHFL.BFLY PT, R11, R10, 0x1, 0x1f ;  /* 0x0c201f000a0b7f89 */ /* 0x000e2200000e0000 */
[----:B------:R0:W-:Y:S01]  /*69c0*/  BAR.SYNC.DEFER_BLOCKING R7, 0x100 ;  /* 0x000400070000751d */ /* 0x0001e20000010000 */
[----:B------:R-:W-:Y:S01]  /*69d0*/  FMUL.FTZ R12, R26, R13 ;  /* 0x0000000d1a0c7220 */ /* 0x000fe20000410000 */
[----:B------:R-:W-:-:S04]  /*69e0*/  FSETP.NEU.FTZ.AND P1, PT, R13, -INF , PT ;  /* 0xff8000000d00780b */ /* 0x000fc80003f3d000 */
[----:B------:R-:W-:Y:S02]  /*69f0*/  FSEL R15, R12, RZ, P1 ;  /* 0x000000ff0c0f7208 */ /* 0x000fe40000800000 */
[----:B0-----:R-:W-:-:S04]  /*6a00*/  FMNMX.FTZ R7, R10, R11, !PT ;  /* 0x0000000b0a077209 */ /* 0x001fc80007810000 */
[C---:B------:R-:W-:Y:S01]  /*6a10*/  FSETP.NEU.FTZ.AND P1, PT, R7.reuse, -INF , PT ;  /* 0xff8000000700780b */ /* 0x040fe20003f3d000 */
[----:B------:R-:W-:-:S05]  /*6a20*/  FMUL.FTZ R10, R7, R26 ;  /* 0x0000001a070a7220 */ /* 0x000fca0000410000 */
[----:B------:R-:W-:-:S05]  /*6a30*/  FSEL R10, R10, RZ, P1 ;  /* 0x000000ff0a0a7208 */ /* 0x000fca0000800000 */
[-CC-:B------:R-:W-:Y:S01]  /*6a40*/  FFMA.FTZ R136, R37, R26.reuse, -R10.reuse ;  /* 0x0000001a25887223 */ /* 0x180fe2000001080a */
[-CC-:B------:R-:W-:Y:S01]  /*6a50*/  FFMA.FTZ R132, R35, R26.reuse, -R10.reuse ;  /* 0x0000001a23847223 */ /* 0x180fe2000001080a */
[----:B------:R-:W5:Y:S01]  /*6a60*/  LDL R37, [R1+0x384] ;  /* 0x0003840001257983 */ /* 0x000f620000100800 */
[----:B------:R-:W-:-:S03]  /*6a70*/  FFMA.FTZ R140, R31, R26, -R10 ;  /* 0x0000001a1f8c7223 */ /* 0x000fc6000001080a */
[----:B------:R-:W5:Y:S01]  /*6a80*/  LDL R35, [R1+0x3f4] ;  /* 0x0003f40001237983 */ /* 0x000f620000100800 */
[-CC-:B------:R-:W-:Y:S01]  /*6a90*/  FFMA.FTZ R152, R152, R26.reuse, -R15.reuse ;  /* 0x0000001a98987223 */ /* 0x180fe2000001080f */
[-CC-:B------:R-:W-:Y:S02]  /*6aa0*/  FFMA.FTZ R130, R130, R26.reuse, -R15.reuse ;  /* 0x0000001a82827223 */ /* 0x180fe4000001080f */
[----:B------:R-:W5:Y:S01]  /*6ab0*/  LDL R31, [R1+0x410] ;  /* 0x00041000011f7983 */ /* 0x000f620000100800 */
        /* <DEDUP_REMOVED lines=43> */
[----:B------:R-:W-:Y:S01]  /*6d70*/  IMAD R42, R43, 0xc00, R24 ;  /* 0x00000c002b2a7824 */ /* 0x000fe200078e0218 */
        /* <DEDUP_REMOVED lines=27> */
[----:B------:R-:W-:Y:S08]  /*6f30*/  MUFU.EX2 R152, R152 ;  /* 0x0000009800987308 */ /* 0x000ff00000000800 */
[----:B------:R-:W0:Y:S08]  /*6f40*/  MUFU.EX2 R130, R130 ;  /* 0x0000008200827308 */ /* 0x000e300000000800 */
[----:B------:R-:W1:Y:S08]  /*6f50*/  MUFU.EX2 R153, R153 ;  /* 0x0000009900997308 */ /* 0x000e700000000800 */
[----:B------:R-:W4:Y:S01]  /*6f60*/  MUFU.EX2 R135, R135 ;  /* 0x0000008700877308 */ /* 0x000f220000000800 */
[----:B--2---:R0:W-:Y:S07]  /*6f70*/  STL [R1+0x42c], R34 ;  /* 0x00042c2201007387 */ /* 0x0041ee0000100800 */
[----:B------:R-:W-:Y:S08]  /*6f80*/  MUFU.EX2 R143, R143 ;  /* 0x0000008f008f7308 */ /* 0x000ff00000000800 */
[----:B------:R-:W2:Y:S01]  /*6f90*/  MUFU.EX2 R142, R142 ;  /* 0x0000008e008e7308 */ /* 0x000ea20000000800 */
[----:B0-----:R-:W-:-:S07]  /*6fa0*/  FADD.FTZ R34, R152, R130 ;  /* 0x0000008298227221 */ /* 0x001fce0000010000 */
[----:B------:R-:W0:Y:S08]  /*6fb0*/  MUFU.EX2 R151, R151 ;  /* 0x0000009700977308 */ /* 0x000e300000000800 */
[----:B------:R-:W0:Y:S01]  /*6fc0*/  MUFU.EX2 R141, R141 ;  /* 0x0000008d008d7308 */ /* 0x000e220000000800 */
[----:B-1----:R-:W-:-:S07]  /*6fd0*/  FADD.FTZ R34, R153, R34 ;  /* 0x0000002299227221 */ /* 0x002fce0000010000 */
[----:B------:R-:W1:Y:S01]  /*6fe0*/  MUFU.EX2 R150, R150 ;  /* 0x0000009600967308 */ /* 0x000e620000000800 */
[----:B---3--:R4:W-:Y:S07]  /*6ff0*/  STL [R1+0x3bc], R36 ;  /* 0x0003bc2401007387 */ /* 0x0089ee0000100800 */
[----:B------:R-:W3:Y:S01]  /*7000*/  MUFU.EX2 R140, R140 ;  /* 0x0000008c008c7308 */ /* 0x000ee20000000800 */
[----:B----4-:R-:W-:-:S07]  /*7010*/  FADD.FTZ R36, R135, R34 ;  /* 0x0000002287247221 */ /* 0x010fce0000010000 */
[----:B------:R-:W4:Y:S01]  /*7020*/  MUFU.EX2 R149, R149 ;  /* 0x0000009500957308 */ /* 0x000f220000000800 */
[----:B--2---:R-:W-:-:S07]  /*7030*/  FADD.FTZ R34, R143, R142 ;  /* 0x0000008e8f227221 */ /* 0x004fce0000010000 */
[----:B------:R-:W2:Y:S01]  /*7040*/  MUFU.EX2 R139, R139 ;  /* 0x0000008b008b7308 */ /* 0x000ea20000000800 */
[----:B------:R0:W-:Y:S07]  /*7050*/  STL [R1+0x448], R27 ;  /* 0x0004481b01007387 */ /* 0x0001ee0000100800 */
[----:B------:R-:W2:Y:S08]  /*7060*/  MUFU.EX2 R148, R148 ;  /* 0x0000009400947308 */ /* 0x000eb00000000800 */
[----:B------:R-:W2:Y:S01]  /*7070*/  MUFU.EX2 R138, R138 ;  /* 0x0000008a008a7308 */ /* 0x000ea20000000800 */
[----:B0-----:R-:W-:Y:S01]  /*7080*/  IMAD.MOV.U32 R27, RZ, RZ, R25 ;  /* 0x000000ffff1b7224 */ /* 0x001fe200078e0019 */
[----:B------:R0:W-:Y:S06]  /*7090*/  STL [R1+0x3d8], R28 ;  /* 0x0003d81c01007387 */ /* 0x0001ec0000100800 */
[----:B------:R-:W2:Y:S08]  /*70a0*/  MUFU.EX2 R147, R147 ;  /* 0x0000009300937308 */ /* 0x000eb00000000800 */
[----:B------:R-:W-:Y:S01]  /*70b0*/  MUFU.EX2 R137, R137 ;  /* 0x0000008900897308 */ /* 0x000fe20000000800 */
[----:B0-----:R-:W-:Y:S01]  /*70c0*/  VIADD R28, R42, 0x180 ;  /* 0x000001802a1c7836 */ /* 0x001fe20000000000 */
[----:B------:R-:W-:-:S06]  /*70d0*/  R2UR UR11, R27 ;  /* 0x000000001b0b72ca */ /* 0x000fcc00000e0000 */
[----:B------:R-:W0:Y:S01]  /*70e0*/  MUFU.EX2 R146, R146 ;  /* 0x0000009200927308 */ /* 0x000e220000000800 */
[----:B------:R-:W-:-:S07]  /*70f0*/  R2UR UR18, R28 ;  /* 0x000000001c1272ca */ /* 0x000fce00000e0000 */
[----:B------:R-:W0:Y:S01]  /*7100*/  MUFU.EX2 R132, R132 ;  /* 0x0000008400847308 */ /* 0x000e220000000800 */
[----:B-----5:R5:W-:Y:S04]  /*7110*/  STL [R1+0x384], R37 ;  /* 0x0003842501007387 */ /* 0x020be80000100800 */
[----:B------:R1:W-:Y:S04]  /*7120*/  STL [R1+0x3f4], R35 ;  /* 0x0003f42301007387 */ /* 0x0003e80000100800 */
[----:B------:R3:W-:Y:S01]  /*7130*/  STL [R1+0x410], R31 ;  /* 0x0004101f01007387 */ /* 0x0007e20000100800 */
[----:B-----5:R-:W-:Y:S01]  /*7140*/  FADD.FTZ R37, R151, R36 ;  /* 0x0000002497257221 */ /* 0x020fe20000010000 */
[----:B-1----:R-:W-:-:S03]  /*7150*/  FADD.FTZ R35, R141, R34 ;  /* 0x000000228d237221 */ /* 0x002fc60000010000 */
[----:B------:R-:W-:Y:S01]  /*7160*/  FADD.FTZ R36, R150, R37 ;  /* 0x0000002596247221 */ /* 0x000fe20000010000 */
[----:B---3--:R-:W-:Y:S02]  /*7170*/  IMAD.MOV.U32 R31, RZ, RZ, R25 ;  /* 0x000000ffff1f7224 */ /* 0x008fe400078e0019 */
[----:B------:R-:W-:Y:S01]  /*7180*/  FADD.FTZ R34, R140, R35 ;  /* 0x000000238c227221 */ /* 0x000fe20000010000 */
[----:B------:R-:W1:Y:S02]  /*7190*/  MUFU.EX2 R145, R145 ;  /* 0x0000009100917308 */ /* 0x000e640000000800 */
[----:B------:R-:W-:Y:S01]  /*71a0*/  R2UR UR15, R31 ;  /* 0x000000001f0f72ca */ /* 0x000fe200000e0000 */
[----:B----4-:R-:W-:Y:S01]  /*71b0*/  FADD.FTZ R31, R149, R36 ;  /* 0x00000024951f7221 */ /* 0x010fe20000010000 */
[----:B--2---:R-:W-:-:S04]  /*71c0*/  FADD.FTZ R27, R139, R34 ;  /* 0x000000228b1b7221 */ /* 0x004fc80000010000 */
[----:B------:R-:W2:Y:S01]  /*71d0*/  MUFU.EX2 R136, R136 ;  /* 0x0000008800887308 */ /* 0x000ea20000000800 */
[----:B------:R-:W-:Y:S01]  /*71e0*/  FADD.FTZ R28, R148, R31 ;  /* 0x0000001f941c7221 */ /* 0x000fe20000010000 */
[----:B------:R-:W-:-:S06]  /*71f0*/  R2UR UR23, R25 ;  /* 0x00000000191772ca */ /* 0x000fcc00000e0000 */
[----:B------:R-:W3:Y:S01]  /*7200*/  MUFU.EX2 R133, R133 ;  /* 0x0000008500857308 */ /* 0x000ee20000000800 */
[----:B------:R4:W-:Y:S07]  /*7210*/  STL [R1+0x2d0], R26 ;  /* 0x0002d01a01007387 */ /* 0x0009ee0000100800 */
[----:B------:R-:W5:Y:S01]  /*7220*/  MUFU.EX2 R134, R134 ;  /* 0x0000008600867308 */ /* 0x000f620000000800 */
[----:B------:R0:W-:Y:S01]  /*7230*/  STL [R1+0x330], R24 ;  /* 0x0003301801007387 */ /* 0x0001e20000100800 */
[----:B----4-:R-:W-:-:S03]  /*7240*/  VIADD R26, R42, 0x80 ;  /* 0x000000802a1a7836 */ /* 0x010fc60000000000 */
[----:B------:R4:W-:Y:S02]  /*7250*/  STL [R1+0x3a0], R29 ;  /* 0x0003a01d01007387 */ /* 0x0009e40000100800 */
[----:B------:R-:W-:Y:S01]  /*7260*/  R2UR UR10, R26 ;  /* 0x000000001a0a72ca */ /* 0x000fe200000e0000 */
[----:B------:R-:W-:Y:S01]  /*7270*/  FADD.FTZ R26, R138, R27 ;  /* 0x0000001b8a1a7221 */ /* 0x000fe20000010000 */
[----:B0-----:R-:W-:Y:S01]  /*7280*/  VIADD R24, R42, 0x200 ;  /* 0x000002002a187836 */ /* 0x001fe20000000000 */
[----:B------:R0:W-:Y:S01]  /*7290*/  STL [R1+0x464], R33 ;  /* 0x0004642101007387 */ /* 0x0001e20000100800 */
[----:B------:R-:W-:Y:S01]  /*72a0*/  FADD.FTZ R27, R147, R28 ;  /* 0x0000001c931b7221 */ /* 0x000fe20000010000 */
[----:B----4-:R-:W-:Y:S02]  /*72b0*/  IMAD.MOV.U32 R29, RZ, RZ, R25 ;  /* 0x000000ffff1d7224 */ /* 0x010fe400078e0019 */
[----:B------:R4:W-:Y:S01]  /*72c0*/  STL [R1+0x468], R43 ;  /* 0x0004682b01007387 */ /* 0x0009e20000100800 */
[----:B------:R-:W-:Y:S01]  /*72d0*/  R2UR UR22, R24 ;  /* 0x00000000181672ca */ /* 0x000fe200000e0000 */
[----:B------:R-:W-:Y:S01]  /*72e0*/  FADD.FTZ R24, R146, R27 ;  /* 0x0000001b92187221 */ /* 0x000fe20000010000 */
[----:B0-----:R-:W-:-:S02]  /*72f0*/  IMAD.MOV.U32 R33, RZ, RZ, R25 ;  /* 0x000000ffff217224 */ /* 0x001fc400078e0019 */
[----:B----4-:R-:W-:Y:S02]  /*7300*/  IMAD.MOV.U32 R43, RZ, RZ, R25 ;  /* 0x000000ffff2b7224 */ /* 0x010fe400078e0019 */
[----:B------:R-:W-:Y:S01]  /*7310*/  FADD.FTZ R25, R137, R26 ;  /* 0x0000001a89197221 */ /* 0x000fe20000010000 */
[----:B------:R-:W0:Y:S03]  /*7320*/  MUFU.EX2 R144, R144 ;  /* 0x0000009000907308 */ /* 0x000e260000000800 */
[----:B------:R-:W-:Y:S01]  /*7330*/  FADD.FTZ R25, R132, R25 ;  /* 0x0000001984197221 */ /* 0x000fe20000010000 */
[----:B-1----:R-:W-:-:S04]  /*7340*/  FADD.FTZ R27, R145, R24 ;  /* 0x00000018911b7221 */ /* 0x002fc80000010000 */
[----:B------:R-:W1:Y:S01]  /*7350*/  MUFU.EX2 R131, R131 ;  /* 0x0000008300837308 */ /* 0x000e620000000800 */
[----:B--2---:R-:W-:Y:S01]  /*7360*/  FADD.FTZ R24, R136, R25 ;  /* 0x0000001988187221 */ /* 0x004fe20000010000 */
[----:B------:R2:W-:Y:S03]  /*7370*/  STL [R1+0x2fc], R32 ;  /* 0x0002fc2001007387 */ /* 0x0005e60000100800 */
[----:B---3--:R-:W-:Y:S01]  /*7380*/  FADD.FTZ R25, R133, R24 ;  /* 0x0000001885197221 */ /* 0x008fe20000010000 */
[----:B------:R3:W-:Y:S01]  /*7390*/  STL [R1+0x368], R30 ;  /* 0x0003681e01007387 */ /* 0x0007e20000100800 */
[----:B------:R-:W-:Y:S02]  /*73a0*/  R2UR UR6, R42 ;  /* 0x000000002a0672ca */ /* 0x000fe400000e0000 */
[----:B------:R-:W-:Y:S01]  /*73b0*/  R2UR UR7, R43 ;  /* 0x000000002b0772ca */ /* 0x000fe200000e0000 */
[----:B-----5:R-:W-:Y:S01]  /*73c0*/  FADD.FTZ R24, R134, R25 ;  /* 0x0000001986187221 */ /* 0x020fe20000010000 */
[----:B------:R-:W-:Y:S01]  /*73d0*/  F2FP.F16.F32.PACK_AB R154, R135, R153 ;  /* 0x00000099879a723e */ /* 0x000fe200000000ff */
[----:B--2---:R-:W-:Y:S01]  /*73e0*/  VIADD R32, R42, 0x280 ;  /* 0x000002802a207836 */ /* 0x004fe20000000000 */
[----:B------:R-:W-:Y:S01]  /*73f0*/  F2FP.F16.F32.PACK_AB R152, R130, R152 ;  /* 0x000000988298723e */ /* 0x000fe200000000ff */
[----:B---3--:R-:W-:Y:S01]  /*7400*/  VIADD R30, R42, 0x100 ;  /* 0x000001002a1e7836 */ /* 0x008fe20000000000 */
[----:B------:R-:W-:-:S02]  /*7410*/  F2FP.F16.F32.PACK_AB R153, R142, R143 ;  /* 0x0000008f8e99723e */ /* 0x000fc400000000ff */
[----:B------:R-:W-:Y:S01]  /*7420*/  F2FP.F16.F32.PACK_AB R155, R140, R141 ;  /* 0x0000008d8c9b723e */ /* 0x000fe200000000ff */
[----:B------:R-:W-:Y:S01]  /*7430*/  STL [R1+0x2d4], R129 ;  /* 0x0002d48101007387 */ /* 0x000fe20000100800 */
[----:B------:R-:W-:Y:S01]  /*7440*/  R2UR UR14, R30 ;  /* 0x000000001e0e72ca */ /* 0x000fe200000e0000 */
[----:B0-----:R-:W-:Y:S01]  /*7450*/  FADD.FTZ R228, R144, R27 ;  /* 0x0000001b90e47221 */ /* 0x001fe20000010000 */
[----:B------:R-:W-:Y:S01]  /*7460*/  R2UR UR19, R29 ;  /* 0x000000001d1372ca */ /* 0x000fe200000e0000 */
[----:B------:R-:W-:Y:S01]  /*7470*/  STL [R1+0x2d8], R128 ;  /* 0x0002d88001007387 */ /* 0x000fe20000100800 */
[----:B------:R-:W-:Y:S01]  /*7480*/  R2UR UR26, R32 ;  /* 0x00000000201a72ca */ /* 0x000fe200000e0000 */
[----:B-1----:R-:W-:Y:S01]  /*7490*/  FADD.FTZ R171, R131, R24 ;  /* 0x0000001883ab7221 */ /* 0x002fe20000010000 */
[----:B------:R-:W-:Y:S01]  /*74a0*/  R2UR UR27, R33 ;  /* 0x00000000211b72ca */ /* 0x000fe200000e0000 */
[----:B------:R-:W-:Y:S01]  /*74b0*/  STL [R1+0x2dc], R127 ;  /* 0x0002dc7f01007387 */ /* 0x000fe20000100800 */
[----:B------:R-:W-:-:S02]  /*74c0*/  F2FP.F16.F32.PACK_AB R156, R150, R151 ;  /* 0x00000097969c723e */ /* 0x000fc400000000ff */
[----:B------:R-:W-:Y:S01]  /*74d0*/  F2FP.F16.F32.PACK_AB R158, R148, R149 ;  /* 0x00000095949e723e */ /* 0x000fe200000000ff */
[----:B------:R-:W-:Y:S01]  /*74e0*/  STL [R1+0x2e0], R126 ;  /* 0x0002e07e01007387 */ /* 0x000fe20000100800 */
[----:B------:R-:W-:Y:S02]  /*74f0*/  F2FP.F16.F32.PACK_AB R160, R146, R147 ;  /* 0x0000009392a0723e */ /* 0x000fe400000000ff */
[----:B------:R-:W-:Y:S01]  /*7500*/  F2FP.F16.F32.PACK_AB R162, R144, R145 ;  /* 0x0000009190a2723e */ /* 0x000fe200000000ff */
[----:B------:R-:W-:Y:S01]  /*7510*/  STL [R1+0x2e4], R40 ;  /* 0x0002e42801007387 */ /* 0x000fe20000100800 */
[----:B------:R-:W-:Y:S02]  /*7520*/  F2FP.F16.F32.PACK_AB R157, R138, R139 ;  /* 0x0000008b8a9d723e */ /* 0x000fe400000000ff */
[----:B------:R-:W-:Y:S01]  /*7530*/  F2FP.F16.F32.PACK_AB R159, R132, R137 ;  /* 0x00000089849f723e */ /* 0x000fe200000000ff */
[----:B------:R-:W-:Y:S01]  /*7540*/  STL [R1+0x2e8], R125 ;  /* 0x0002e87d01007387 */ /* 0x000fe20000100800 */
[----:B------:R-:W-:-:S02]  /*7550*/  F2FP.F16.F32.PACK_AB R161, R133, R136 ;  /* 0x0000008885a1723e */ /* 0x000fc400000000ff */
[----:B------:R-:W-:Y:S01]  /*7560*/  F2FP.F16.F32.PACK_AB R163, R131, R134 ;  /* 0x0000008683a3723e */ /* 0x000fe200000000ff */
        /* <DEDUP_REMOVED lines=85> */
[----:B------:R-:W-:Y:S03]  /*7ac0*/  HGMMA.64x256x16.F32 R24, R152, gdesc[UR4].tnspB, RZ, !UPT, gsb0 ;  /* 0x43e0000498187df0 */ /* 0x000fe6000c0008ff */
        /* <DEDUP_REMOVED lines=35> */
[----:B------:R-:W0:Y:S08]  /*7d00*/  MUFU.EX2 R152, R172 ;  /* 0x000000ac00987308 */ /* 0x000e300000000800 */
[----:B------:R-:W-:Y:S08]  /*7d10*/  MUFU.EX2 R173, R173 ;  /* 0x000000ad00ad7308 */ /* 0x000ff00000000800 */
[----:B------:R-:W-:Y:S08]  /*7d20*/  MUFU.EX2 R154, R174 ;  /* 0x000000ae009a7308 */ /* 0x000ff00000000800 */
[----:B------:R-:W1:Y:S08]  /*7d30*/  MUFU.EX2 R153, R225 ;  /* 0x000000e100997308 */ /* 0x000e700000000800 */
[----:B------:R-:W-:Y:S08]  /*7d40*/  MUFU.EX2 R175, R175 ;  /* 0x000000af00af7308 */ /* 0x000ff00000000800 */
[----:B------:R-:W2:Y:S08]  /*7d50*/  MUFU.EX2 R226, R226 ;  /* 0x000000e200e27308 */ /* 0x000eb00000000800 */
[----:B------:R-:W-:Y:S08]  /*7d60*/  MUFU.EX2 R227, R227 ;  /* 0x000000e300e37308 */ /* 0x000ff00000000800 */
[----:B------:R-:W3:Y:S01]  /*7d70*/  MUFU.EX2 R170, R170 ;  /* 0x000000aa00aa7308 */ /* 0x000ee20000000800 */
[----:B0-----:R-:W-:Y:S01]  /*7d80*/  FADD.FTZ R228, R152, R228 ;  /* 0x000000e498e47221 */ /* 0x001fe20000010000 */
[----:B-1----:R-:W-:Y:S01]  /*7d90*/  FADD.FTZ R171, R153, R171 ;  /* 0x000000ab99ab7221 */ /* 0x002fe20000010000 */
[----:B------:R-:W-:-:S02]  /*7da0*/  F2FP.F16.F32.PACK_AB R152, R173, R152 ;  /* 0x00000098ad98723e */ /* 0x000fc400000000ff */
[----:B--2---:R-:W-:Y:S02]  /*7db0*/  F2FP.F16.F32.PACK_AB R153, R226, R153 ;  /* 0x00000099e299723e */ /* 0x004fe400000000ff */
[----:B---3--:R-:W-:Y:S01]  /*7dc0*/  F2FP.F16.F32.PACK_AB R155, R170, R227 ;  /* 0x000000e3aa9b723e */ /* 0x008fe200000000ff */
        /* <DEDUP_REMOVED lines=35> */
[----:B------:R-:W-:-:S04]  /*8000*/  FADD.FTZ R156, R173, R228 ;  /* 0x000000e4ad9c7221 */ /* 0x000fc80000010000 */
[----:B------:R-:W-:Y:S01]  /*8010*/  FADD.FTZ R156, R154, R156 ;  /* 0x0000009c9a9c7221 */ /* 0x000fe20000010000 */
[C---:B------:R-:W-:Y:S01]  /*8020*/  F2FP.F16.F32.PACK_AB R154, R175.reuse, R154 ;  /* 0x0000009aaf9a723e */ /* 0x040fe200000000ff */
[----:B------:R-:W-:Y:S01]  /*8030*/  MUFU.EX2 R165, R165 ;  /* 0x000000a500a57308 */ /* 0x000fe20000000800 */
[----:B------:R-:W-:Y:S01]  /*8040*/  FADD.FTZ R171, R226, R171 ;  /* 0x000000abe2ab7221 */ /* 0x000fe20000010000 */
[----:B------:R-:W-:-:S06]  /*8050*/  FADD.FTZ R156, R175, R156 ;  /* 0x0000009caf9c7221 */ /* 0x000fcc0000010000 */
[----:B------:R-:W-:Y:S08]  /*8060*/  MUFU.EX2 R21, R21 ;  /* 0x0000001500157308 */ /* 0x000ff00000000800 */
[----:B------:R-:W-:Y:S08]  /*8070*/  MUFU.EX2 R168, R168 ;  /* 0x000000a800a87308 */ /* 0x000ff00000000800 */
[----:B------:R-:W-:Y:S08]  /*8080*/  MUFU.EX2 R169, R169 ;  /* 0x000000a900a97308 */ /* 0x000ff00000000800 */
[----:B------:R-:W-:Y:S01]  /*8090*/  MUFU.EX2 R20, R20 ;  /* 0x0000001400147308 */ /* 0x000fe20000000800 */
[----:B------:R-:W-:-:S04]  /*80a0*/  FADD.FTZ R171, R227, R171 ;  /* 0x000000abe3ab7221 */ /* 0x000fc80000010000 */
[----:B------:R-:W-:Y:S01]  /*80b0*/  FADD.FTZ R170, R170, R171 ;  /* 0x000000abaaaa7221 */ /* 0x000fe20000010000 */
        /* <DEDUP_REMOVED lines=43> */
[----:B------:R-:W-:-:S07]  /*8370*/  WARPGROUP.DEPBAR.LE gsb0, 0x0 ;  /* 0x00008000000079c5 */ /* 0x000fce0000010000 */
[----:B------:R-:W0:Y:S08]  /*8380*/  MUFU.EX2 R152, R166 ;  /* 0x000000a600987308 */ /* 0x000e300000000800 */
[----:B------:R-:W1:Y:S08]  /*8390*/  MUFU.EX2 R154, R164 ;  /* 0x000000a4009a7308 */ /* 0x000e700000000800 */
[----:B------:R-:W2:Y:S01]  /*83a0*/  MUFU.EX2 R153, R167 ;  /* 0x000000a700997308 */ /* 0x000ea20000000800 */
[----:B0-----:R-:W-:-:S04]  /*83b0*/  FADD.FTZ R156, R152, R156 ;  /* 0x0000009c989c7221 */ /* 0x001fc80000010000 */
[C---:B------:R-:W-:Y:S01]  /*83c0*/  FADD.FTZ R156, R165.reuse, R156 ;  /* 0x0000009ca59c7221 */ /* 0x040fe20000010000 */
[----:B------:R-:W-:Y:S02]  /*83d0*/  F2FP.F16.F32.PACK_AB R152, R165, R152 ;  /* 0x00000098a598723e */ /* 0x000fe400000000ff */
[----:B------:R-:W-:Y:S01]  /*83e0*/  F2FP.F16.F32.PACK_AB R155, R20, R169 ;  /* 0x000000a9149b723e */ /* 0x000fe200000000ff */
[----:B-1----:R-:W-:Y:S01]  /*83f0*/  FADD.FTZ R156, R154, R156 ;  /* 0x0000009c9a9c7221 */ /* 0x002fe20000010000 */
[----:B------:R-:W-:Y:S01]  /*8400*/  F2FP.F16.F32.PACK_AB R154, R21, R154 ;  /* 0x0000009a159a723e */ /* 0x000fe200000000ff */
[----:B------:R-:W-:Y:S01]  /*8410*/  STL.128 [R1+0x270], R24 ;  /* 0x0002701801007387 */ /* 0x000fe20000100c00 */
[----:B--2---:R-:W-:Y:S01]  /*8420*/  FADD.FTZ R170, R153, R170 ;  /* 0x000000aa99aa7221 */ /* 0x004fe20000010000 */
[----:B------:R-:W-:Y:S02]  /*8430*/  F2FP.F16.F32.PACK_AB R153, R168, R153 ;  /* 0x00000099a899723e */ /* 0x000fe400000000ff */
        /* <DEDUP_REMOVED lines=35> */
[----:B------:R-:W-:-:S03]  /*8670*/  FADD.FTZ R156, R21, R156 ;  /* 0x0000009c159c7221 */ /* 0x000fc60000010000 */
[----:B------:R-:W-:Y:S01]  /*8680*/  FADD.FTZ R170, R20, R170 ;  /* 0x000000aa14aa7221 */ /* 0x000fe20000010000 */
[----:B------:R-:W-:-:S03]  /*8690*/  FADD.FTZ R20, R11, R156 ;  /* 0x0000009c0b147221 */ /* 0x000fc60000010000 */
[----:B------:R-:W-:Y:S01]  /*86a0*/  FADD.FTZ R170, R15, R170 ;  /* 0x000000aa0faa7221 */ /* 0x000fe20000010000 */
[----:B------:R-:W-:-:S03]  /*86b0*/  FADD.FTZ R20, R12, R20 ;  /* 0x000000140c147221 */ /* 0x000fc60000010000 */
[----:B------:R-:W-:Y:S01]  /*86c0*/  FADD.FTZ R170, R18, R170 ;  /* 0x000000aa12aa7221 */ /* 0x000fe20000010000 */
[----:B------:R-:W-:Y:S02]  /*86d0*/  WARPGROUP.DEPBAR.LE gsb0, 0x0 ;  /* 0x00008000000079c5 */ /* 0x000fe40000010000 */
[----:B------:R-:W-:Y:S02]  /*86e0*/  F2FP.F16.F32.PACK_AB R152, R12, R11 ;  /* 0x0000000b0c98723e */ /* 0x000fe400000000ff */
[----:B------:R-:W-:Y:S02]  /*86f0*/  F2FP.F16.F32.PACK_AB R153, R18, R15 ;  /* 0x0000000f1299723e */ /* 0x000fe400000000ff */
        /* <DEDUP_REMOVED lines=41> */
[----:B0-----:R-:W4:Y:S04]  /*8990*/  @!P0 LDL.64 R24, [R1+0x68] ;  /* 0x0000680001188983 */ /* 0x001f280000100a00 */
[----:B-1----:R-:W5:Y:S04]  /*89a0*/  @!P0 LDL R144, [R1+0x218] ;  /* 0x0002180001908983 */ /* 0x002f680000100800 */
        /* <DEDUP_REMOVED lines=42> */
[----:B0-----:R-:W3:Y:S04]  /*8c50*/  LDL R36, [R1+0x2a8] ;  /* 0x0002a80001247983 */ /* 0x001ee80000100800 */
[----:B------:R-:W3:Y:S04]  /*8c60*/  LDL R37, [R1+0x2ac] ;  /* 0x0002ac0001257983 */ /* 0x000ee80000100800 */
[----:B------:R-:W3:Y:S04]  /*8c70*/  LDL R38, [R1+0x2b0] ;  /* 0x0002b00001267983 */ /* 0x000ee80000100800 */
[----:B------:R-:W3:Y:S04]  /*8c80*/  LDL R39, [R1+0x2b4] ;  /* 0x0002b40001277983 */ /* 0x000ee80000100800 */
[----:B-1----:R-:W3:Y:S04]  /*8c90*/  LDL R40, [R1+0x2b8] ;  /* 0x0002b80001287983 */ /* 0x002ee80000100800 */
        /* <DEDUP_REMOVED lines=106> */
[----:B-----5:R-:W5:Y:S04]  /*9340*/  LDL R148, [R1+0x464] ;  /* 0x0004640001947983 */ /* 0x020f680000100800 */
[----:B------:R-:W5:Y:S04]  /*9350*/  LDL R149, [R1+0x468] ;  /* 0x0004680001957983 */ /* 0x000f680000100800 */
[----:B------:R-:W5:Y:S01]  /*9360*/  LDL R150, [R1+0x46c] ;  /* 0x00046c0001967983 */ /* 0x000f620000100800 */
[----:B------:R-:W-:Y:S01]  /*9370*/  @!P0 MOV R25, R24 ;  /* 0x0000001800198202 */ /* 0x000fe20000000f00 */
[----:B------:R-:W-:Y:S01]  /*9380*/  FADD.FTZ R13, R13, R20 ;  /* 0x000000140d0d7221 */ /* 0x000fe20000010000 */
[----:B------:R-:W-:Y:S01]  /*9390*/  FADD.FTZ R15, R19, R170 ;  /* 0x000000aa130f7221 */ /* 0x000fe20000010000 */
[----:B------:R-:W-:Y:S02]  /*93a0*/  STL [R1+0x88], RZ ;  /* 0x000088ff01007387 */ /* 0x000fe40000100800 */
[----:B------:R-:W-:-:S02]  /*93b0*/  @!P0 IMAD R144, R144, 0x8, R25 ;  /* 0x0000000890908824 */ /* 0x000fc400078e0219 */
        /* <DEDUP_REMOVED lines=136> */
[----:B-----5:R1:W-:Y:S04]  /*9c40*/  STL [R1+0x464], R148 ;  /* 0x0004649401007387 */ /* 0x0203e80000100800 */
[----:B------:R1:W-:Y:S04]  /*9c50*/  STL [R1+0x468], R149 ;  /* 0x0004689501007387 */ /* 0x0003e80000100800 */
[----:B------:R1:W-:Y:S01]  /*9c60*/  STL [R1+0x46c], R150 ;  /* 0x00046c9601007387 */ /* 0x0003e20000100800 */
[----:B------:R1:W-:Y:S03]  /*9c70*/  @!P0 SYNCS.ARRIVE.TRANS64.RED.A1T0 RZ, [R144+URZ], RZ ;  /* 0x000000ff90ff89a7 */ /* 0x0003e6000810043f */
[----:B0-----:R-:W2:Y:S01]  /*9c80*/  LDL R0, [R1+0x70] ;  /* 0x0000700001007983 */ /* 0x001ea20000100800 */
[----:B------:R-:W-:Y:S01]  /*9c90*/  ISETP.NE.AND P1, PT, R4, 0x1, PT ;  /* 0x000000010400780c */ /* 0x000fe20003f25270 */
[----:B------:R-:W-:-:S06]  /*9ca0*/  UIADD3 UR49, UR49, -0x2, URZ ;  /* 0xfffffffe31317890 */ /* 0x000fcc000fffe03f */
[----:B------:R-:W-:Y:S02]  /*9cb0*/  IMAD.U32 R10, RZ, RZ, UR49 ;  /* 0x00000031ff0a7e24 */ /* 0x000fe4000f8e00ff */
[----:B--2---:R-:W-:-:S04]  /*9cc0*/  IMAD.SHL.U32 R0, R0, 0x80, RZ ;  /* 0x0000008000007824 */ /* 0x004fc800078e00ff */
[----:B------:R-:W-:-:S04]  /*9cd0*/  @P1 IMAD.HI.U32 R5, R0, R5, RZ ;  /* 0x0000000500051227 */ /* 0x000fc800078e00ff */
[----:B------:R-:W-:Y:S01]  /*9ce0*/  IMAD.MOV.U32 R4, RZ, RZ, R0 ;  /* 0x000000ffff047224 */ /* 0x000fe200078e0000 */
[----:B------:R-:W-:Y:S02]  /*9cf0*/  @P1 SHF.R.U32.HI R4, RZ, R6, R5 ;  /* 0x00000006ff041219 */ /* 0x000fe40000011605 */
[----:B------:R-:W-:-:S03]  /*9d00*/  ISETP.GE.AND P1, PT, R9, 0x1, PT ;  /* 0x000000010900780c */ /* 0x000fc60003f26270 */
[----:B------:R-:W-:-:S04]  /*9d10*/  VIADD R5, R4, UR46 ;  /* 0x0000002e04057c36 */ /* 0x000fc80008000000 */
        /* <DEDUP_REMOVED lines=12> */
.L_x_12279:
[----:B------:R-:W-:-:S13]  /*9de0*/  ISETP.NE.AND P1, PT, R9, 0x1, PT ;  /* 0x000000010900780c */ /* 0x000fda0003f25270 */
[----:B------:R-:W-:-:S05]  /*9df0*/  @P1 IMAD.HI.U32 R2, R4, R2, RZ ;  /* 0x0000000204021227 */ /* 0x000fca00078e00ff */
[----:B------:R-:W-:-:S07]  /*9e00*/  @P1 SHF.R.U32.HI R4, RZ, R3, R2 ;  /* 0x00000003ff041219 */ /* 0x000fce0000011602 */
.L_x_12280:
[----:B------:R-:W-:Y:S05]  /*9e10*/  BSYNC B0 ;  /* 0x0000000000007941 */ /* 0x000fea0003800000 */
.L_x_12278:
[----:B------:R-:W-:-:S05]  /*9e20*/  IMAD R9, R4, R9, R9 ;  /* 0x0000000904097224 */ /* 0x000fca00078e0209 */
[----:B------:R-:W-:-:S07]  /*9e30*/  VIMNMX R8, R8, R9, PT ;  /* 0x0000000908087248 */ /* 0x000fce0003fe0100 */
.L_x_12277:
[----:B------:R-:W-:Y:S01]  /*9e40*/  IMAD.HI R8, R8, 0x2aaaaaab, RZ ;  /* 0x2aaaaaab08087827 */ /* 0x000fe200078e02ff */
[----:B------:R-:W-:Y:S04]  /*9e50*/  BSSY B2, `(.L_x_12281) ;  /* 0x0000016000027945 */ /* 0x000fe80003800000 */
[----:B------:R-:W-:-:S04]  /*9e60*/  SHF.R.U32.HI R3, RZ, 0x1f, R8 ;  /* 0x0000001fff037819 */ /* 0x000fc80000011608 */
[----:B------:R-:W-:-:S04]  /*9e70*/  LEA.HI.SX32 R3, R8, R3, 0x1c ;  /* 0x0000000308037211 */ /* 0x000fc800078fe2ff */
[----:B------:R-:W-:-:S04]  /*9e80*/  VIMNMX R11, R3, UR45, !PT ;  /* 0x0000002d030b7c48 */ /* 0x000fc8000ffe0100 */
[----:B------:R-:W-:-:S13]  /*9e90*/  ISETP.GE.AND P1, PT, R10, R11, PT ;  /* 0x0000000b0a00720c */ /* 0x000fda0003f26270 */
[----:B------:R-:W-:Y:S05]  /*9ea0*/  @!P1 BRA `(.L_x_12282) ;  /* 0x0000000000409947 */ /* 0x000fea0003800000 */
[----:B------:R-:W-:Y:S01]  /*9eb0*/  BSSY B1, `(.L_x_12283) ;  /* 0x000000d000017945 */ /* 0x000fe20003800000 */
.L_x_12285:
[C---:B------:R-:W-:Y:S01]  /*9ec0*/  IADD3 R2, P1, R16.reuse, 0x70, RZ ;  /* 0x0000007010027810 */ /* 0x040fe20007f3e0ff */
[----:B------:R-:W-:Y:S01]  /*9ed0*/  BSSY B0, `(.L_x_12284) ;  /* 0x0000007000007945 */ /* 0x000fe20003800000 */
[C---:B------:R-:W-:Y:S01]  /*9ee0*/  IADD3 R24, P2, R16.reuse, 0x13c, RZ ;  /* 0x0000013c10187810 */ /* 0x040fe20007f5e0ff */
[----:B------:R-:W-:Y:S01]  /*9ef0*/  VIADD R0, R16, 0x178 ;  /* 0x0000017810007836 */ /* 0x000fe20000000000 */
[----:B------:R-:W-:Y:S01]  /*9f00*/  MOV R225, 0x9f40 ;  /* 0x00009f4000e17802 */ /* 0x000fe20000000f00 */
[--C-:B------:R-:W-:Y:S02]  /*9f10*/  IMAD.X R3, RZ, RZ, R17.reuse, P1 ;  /* 0x000000ffff037224 */ /* 0x100fe400008e0611 */
[----:B------:R-:W-:-:S08]  /*9f20*/  IMAD.X R25, RZ, RZ, R17, P2 ;  /* 0x000000ffff197224 */ /* 0x000fd000010e0611 */
[----:B------:R-:W-:Y:S05]  /*9f30*/  CALL.REL.NOINC `($_ZN7cutlass13device_kernelIN5flash11enable_sm90INS1_16FlashAttnFwdSm90INS1_25CollectiveMainloopFwdSm90ILi2EN4cute5tupleIJNS5_1CILi1EEES8_S8_EEENS6_IJNS7_ILi128EEENS7_ILi96EEENS7_ILi64EEEEEELi256ENS_6half_tEfNS_4arch4Sm90ELb0ELb1ELb1ELb1ELb0ELb0ELb1ELb1ELb0ELb1ELb1ELb0EEENS1_21CollectiveEpilogueFwdINS6_IJSA_NS7_ILi256EEESB_EEES9_SE_SG_Li256ELb1ELb1ELb1ELb0EEENS1_36VarlenDynamicPersistentTileSchedulerILi128ELi96ELi256ELi128ELb1ELb1ELb1ELb1ELb0ELb1EEEEEEEEEvNT_6ParamsE$_ZZN5flash25CollectiveMainloopFwdSm90ILi2EN4cute5tupleIJNS1_1CILi1EEES4_S4_EEENS2_IJNS3_ILi128EEENS3_ILi96EEENS3_ILi64EEEEEELi256EN7cutlass6half_tEfNSA_4arch4Sm90ELb0ELb1ELb1ELb1ELb0ELb0ELb1ELb1ELb0ELb1ELb1ELb0EE3mmaINS_16FlashAttnFwdSm90ISE_NS_21CollectiveEpilogueFwdINS2_IJS6_NS3_ILi256EEES7_EEES5_SB_SD_Li256ELb1ELb1ELb1ELb0EEENS_36VarlenDynamicPersistentTileSchedulerILi128ELi96ELi256ELi128ELb1ELb1ELb1ELb1ELb0ELb1EEEE13SharedStorageENS1_6TensorINS1_11ArrayEngineIfLm128EEENS1_6LayoutINS2_IJNS2_IJNS3_ILi2EEEST_NS3_ILi32EEEEEES4_S4_EEENS2_IJNS2_IJS4_ST_NS3_ILi4EEEEEENS3_ILi0EEESZ_EEEEEEENS_7SoftmaxILi2ELi0EEEEEbRKNSE_6ParamsENSA_25PipelineTmaAsyncNoClusterILi2ENSA_16PipelineTmaAsyncILi2EEEEES1B_RNSA_13PipelineStateILj2EEERT0_RT1_iRiRKNS_16SeqlenInfoQKNewKILb1ELb0EEENS2_IJiiiiEEERT_ENKUliT_T0_T1_E_clIZSF_ISO_S12_S14_EbS17_S1B_S1B_S1E_S1G_S1I_iS1J_S1N_S1O_S1Q_EUlRS1R_iE1_NS3_ILb0EEENS3_ILb1EEEEEDaiS1R_S1S_S1T_) ;  /* 0x0000025c00587944 */ /* 0x000fea0003c00000 */
[----:B------:R-:W-:Y:S05]  /*9f40*/  BSYNC B0 ;  /* 0x0000000000007941 */ /* 0x000fea0003800000 */
.L_x_12284:
[C---:B------:R-:W-:Y:S01]  /*9f50*/  ISETP.GT.AND P1, PT, R10.reuse, R11, PT ;  /* 0x0000000b0a00720c */ /* 0x040fe20003f24270 */
[----:B------:R-:W-:-:S12]  /*9f60*/  VIADD R10, R10, 0xffffffff ;  /* 0xffffffff0a0a7836 */ /* 0x000fd80000000000 */
[----:B------:R-:W-:Y:S05]  /*9f70*/  @P1 BRA `(.L_x_12285) ;  /* 0xfffffffc00d01947 */ /* 0x000fea000383ffff */
[----:B------:R-:W-:Y:S05]  /*9f80*/  BSYNC B1 ;  /* 0x0000000000017941 */ /* 0x000fea0003800000 */
.L_x_12283:
[----:B------:R-:W2:Y:S02]  /*9f90*/  LDL R0, [R1+0x70] ;  /* 0x0000700001007983 */ /* 0x000ea40000100800 */
[----:B--2---:R-:W-:-:S07]  /*9fa0*/  IMAD.SHL.U32 R0, R0, 0x80, RZ ;  /* 0x0000008000007824 */ /* 0x004fce00078e00ff */
.L_x_12282:
[----:B------:R-:W-:Y:S05]  /*9fb0*/  BSYNC B2 ;  /* 0x0000000000027941 */ /* 0x000fea0003800000 */
.L_x_12281:
        /* <DEDUP_REMOVED lines=23> */
.L_x_12288:
[----:B------:R-:W-:-:S13]  /*a130*/  ISETP.NE.AND P1, PT, R7, 0x1, PT ;  /* 0x000000010700780c */ /* 0x000fda0003f25270 */
[----:B------:R-:W0:Y:S02]  /*a140*/  @P1 LDC.64 R4, c[0x0][0xae0] ;  /* 0x0002b800ff041b82 */ /* 0x000e240000000a00 */
[----:B0-----:R-:W-:-:S05]  /*a150*/  @P1 IMAD.HI.U32 R4, R0, R4, RZ ;  /* 0x0000000400041227 */ /* 0x001fca00078e00ff */
[----:B------:R-:W-:-:S07]  /*a160*/  @P1 SHF.R.U32.HI R0, RZ, R5, R4 ;  /* 0x00000005ff001219 */ /* 0x000fce0000011604 */
.L_x_12289:
[----:B------:R-:W-:Y:S05]  /*a170*/  BSYNC B0 ;  /* 0x0000000000007941 */ /* 0x000fea0003800000 */
.L_x_12287:
[----:B------:R-:W-:-:S05]  /*a180*/  IMAD R3, R0, R7, RZ ;  /* 0x0000000700037224 */ /* 0x000fca00078e02ff */
[----:B------:R-:W-:-:S07]  /*a190*/  VIMNMX R2, R2, R3, !PT ;  /* 0x0000000302027248 */ /* 0x000fce0007fe0100 */
.L_x_12286:
[----:B------:R-:W-:-:S04]  /*a1a0*/  VIADD R2, R2, 0x5f ;  /* 0x0000005f02027836 */ /* 0x000fc80000000000 */
[----:B------:R-:W-:-:S05]  /*a1b0*/  IMAD.HI R2, R2, 0x2aaaaaab, RZ ;  /* 0x2aaaaaab02027827 */ /* 0x000fca00078e02ff */
[----:B------:R-:W-:-:S04]  /*a1c0*/  SHF.R.U32.HI R3, RZ, 0x1f, R2 ;  /* 0x0000001fff037819 */ /* 0x000fc80000011602 */
[----:B------:R-:W-:-:S04]  /*a1d0*/  LEA.HI.SX32 R2, R2, R3, 0x1c ;  /* 0x0000000302027211 */ /* 0x000fc800078fe2ff */
[----:B------:R-:W-:-:S04]  /*a1e0*/  VIMNMX R2, R2, UR45, !PT ;  /* 0x0000002d02027c48 */ /* 0x000fc8000ffe0100 */
[----:B------:R-:W-:-:S13]  /*a1f0*/  ISETP.GE.AND P1, PT, R10, R2, PT ;  /* 0x000000020a00720c */ /* 0x000fda0003f26270 */
[----:B------:R-:W-:Y:S05]  /*a200*/  @!P1 BRA `(.L_x_12290) ;  /* 0x0000009c00a89947 */ /* 0x000fea0003800000 */
.L_x_12307:
[----:B0-----:R-:W2:Y:S04]  /*a210*/  LD.E R3, desc[UR40][R16.64+0x218] ;  /* 0x0002182810037980 */ /* 0x001ea8000c101900 */
        /* <DEDUP_REMOVED lines=13> */
[----:B------:R-:W-:Y:S01]  /*a2f0*/  IMAD.MOV.U32 R5, RZ, RZ, R10 ;  /* 0x000000ffff057224 */ /* 0x000fe200078e000a */
[----:B------:R-:W-:Y:S05]  /*a300*/  YIELD ;  /* 0x0000000000007946 */ /* 0x000fea0003800000 */
[----:B------:R-:W-:Y:S01]  /*a310*/  BSSY B0, `(.L_x_12291) ;  /* 0x0000008000007945 */ /* 0x000fe20003800000 */
[----:B------:R-:W-:Y:S01]  /*a320*/  VIADD R10, R10, 0xffffffff ;  /* 0xffffffff0a0a7836 */ /* 0x000fe20000000000 */
[----:B------:R-:W-:Y:S01]  /*a330*/  ISETP.GT.AND P1, PT, R5, R2, PT ;  /* 0x000000020500720c */ /* 0x000fe20003f24270 */
[----:B-1----:R-:W-:Y:S01]  /*a340*/  @!P2 IMAD.MOV.U32 R3, RZ, RZ, RZ ;  /* 0x000000ffff03a224 */ /* 0x002fe200078e00ff */
[----:B--2---:R-:W-:-:S04]  /*a350*/  LOP3.LUT R0, R0, 0x1, RZ, 0xfc, !PT ;  /* 0x0000000100007812 */ /* 0x004fc800078efcff */
[----:B------:R-:W-:-:S13]  /*a360*/  ISETP.NE.AND P3, PT, R0, 0x3, PT ;  /* 0x000000030000780c */ /* 0x000fda0003f65270 */
[----:B0-----:R-:W-:Y:S05]  /*a370*/  @!P3 BRA `(.L_x_12292) ;  /* 0x000000000004b947 */ /* 0x001fea0003800000 */
[----:B------:R-:W-:Y:S01]  /*a380*/  BPT.TRAP 0x1 ;  /* 0x000000040000795c */ /* 0x000fe20000300000 */
.L_x_12292:
[----:B------:R-:W-:Y:S05]  /*a390*/  BSYNC B0 ;  /* 0x0000000000007941 */ /* 0x000fea0003800000 */
.L_x_12291:
[----:B------:R-:W2:Y:S01]  /*a3a0*/  LD.E.64 R4, desc[UR40][R18.64+0x8] ;  /* 0x0000082812047980 */ /* 0x000ea2000c101b00 */
        /* <DEDUP_REMOVED lines=12> */
.L_x_12294:
[----:B------:R-:W-:Y:S05]  /*a470*/  BSYNC B0 ;  /* 0x0000000000007941 */ /* 0x000fea0003800000 */
.L_x_12293:
        /* <DEDUP_REMOVED lines=8> */
.L_x_12296:
[----:B------:R-:W-:Y:S05]  /*a500*/  BSYNC B0 ;  /* 0x0000000000007941 */ /* 0x000fea0003800000 */
.L_x_12295:
[----:B0-----:R-:W2:Y:S04]  /*a510*/  LD.E R3, desc[UR40][R16.64+0x218] ;  /* 0x0002182810037980 */ /* 0x001ea8000c101900 */
[----:B------:R-:W2:Y:S01]  /*a520*/  LDL.64 R12, [R1+0xa0] ;  /* 0x0000a000010c7983 */ /* 0x000ea20000100a00 */
[----:B------:R-:W-:Y:S05]  /*a530*/  WARPSYNC.ALL ;  /* 0x0000000000007948 */ /* 0x000fea0003800000 */
[----:B------:R-:W3:Y:S04]  /*a540*/  LDL.64 R14, [R1+0x98] ;  /* 0x00009800010e7983 */ /* 0x000ee80000100a00 */
[----:B------:R-:W4:Y:S04]  /*a550*/  LDL.64 R4, [R1+0x98] ;  /* 0x0000980001047983 */ /* 0x000f280000100a00 */
[----:B-----5:R-:W4:Y:S01]  /*a560*/  LDL.64 R6, [R1+0x98] ;  /* 0x0000980001067983 */ /* 0x020f220000100a00 */
[----:B--2---:R-:W-:-:S03]  /*a570*/  IMAD R12, R3, 0x300, R12 ;  /* 0x00000300030c7824 */ /* 0x004fc600078e020c */
[----:B------:R-:W2:Y:S01]  /*a580*/  LDL.64 R8, [R1+0x98] ;  /* 0x0000980001087983 */ /* 0x000ea20000100a00 */
[----:B------:R-:W-:Y:S01]  /*a590*/  R2UR UR7, R13 ;  /* 0x000000000d0772ca */ /* 0x000fe200000e0000 */
[----:B------:R-:W-:Y:S01]  /*a5a0*/  WARPGROUP.ARRIVE ;  /* 0x00000000000079c5 */ /* 0x000fe20000000000 */
[----:B------:R-:W-:Y:S01]  /*a5b0*/  R2UR UR6, R12 ;  /* 0x000000000c0672ca */ /* 0x000fe200000e0000 */
[----:B------:R-:W2:Y:S01]  /*a5c0*/  LDL R20, [R1+0x54] ;  /* 0x0000540001147983 */ /* 0x000ea20000100800 */
[----:B------:R-:W-:-:S03]  /*a5d0*/  IMAD.MOV.U32 R0, RZ, RZ, 0x1 ;  /* 0x00000001ff007424 */ /* 0x000fc600078e00ff */
[----:B------:R0:W-:Y:S04]  /*a5e0*/  STL [R1+0x80], RZ ;  /* 0x000080ff01007387 */ /* 0x0001e80000100800 */
[----:B------:R0:W-:Y:S04]  /*a5f0*/  STL [R1+0x80], R0 ;  /* 0x0000800001007387 */ /* 0x0001e80000100800 */
[----:B------:R0:W-:Y:S04]  /*a600*/  STL [R1+0x80], R0 ;  /* 0x0000800001007387 */ /* 0x0001e80000100800 */
[----:B------:R0:W-:Y:S04]  /*a610*/  STL [R1+0x80], R0 ;  /* 0x0000800001007387 */ /* 0x0001e80000100800 */
[----:B------:R0:W-:Y:S01]  /*a620*/  STL [R1+0x80], R0 ;  /* 0x0000800001007387 */ /* 0x0001e20000100800 */
[----:B---3--:R-:W-:-:S02]  /*a630*/  R2UR UR4, R14 ;  /* 0x000000000e0472ca */ /* 0x008fc400000e0000 */
[----:B------:R-:W-:-:S13]  /*a640*/  R2UR UR5, R15 ;  /* 0x000000000f0572ca */ /* 0x000fda00000e0000 */
[----:B------:R-:W-:Y:S01]  /*a650*/  HGMMA.64x96x16.F32 R24, gdesc[UR4], RZ, !UPT, gsb0 ;  /* 0x01600000041879f0 */ /* 0x000fe2000c0008ff */
        /* <DEDUP_REMOVED lines=9> */
[----:B------:R0:W5:Y:S04]  /*a6f0*/  LD.E R3, desc[UR40][R16.64+0x218] ;  /* 0x0002182810037980 */ /* 0x000168000c101900 */
[----:B------:R0:W5:Y:S01]  /*a700*/  LD.E R11, desc[UR40][R16.64+0x21c] ;  /* 0x00021c28100b7980 */ /* 0x000162000c101900 */
[----:B------:R-:W-:-:S06]  /*a710*/  WARPGROUP.ARRIVE ;  /* 0x00000000000079c5 */ /* 0x000fcc0000000000 */
[----:B------:R-:W-:Y:S01]  /*a720*/  HGMMA.64x96x16.F32 R24, gdesc[UR4], R24, gsb0 ;  /* 0x01600000041879f0 */ /* 0x000fe20008000818 */
[----:B------:R-:W-:Y:S02]  /*a730*/  VIADD R4, R12, 0x4 ;  /* 0x000000040c047836 */ /* 0x000fe40000000000 */
[----:B------:R-:W-:Y:S01]  /*a740*/  IMAD.MOV.U32 R5, RZ, RZ, R13 ;  /* 0x000000ffff057224 */ /* 0x000fe200078e000d */
[----:B------:R-:W-:Y:S02]  /*a750*/  R2UR UR4, R6 ;  /* 0x00000000060472ca */ /* 0x000fe400000e0000 */
[----:B------:R-:W-:Y:S02]  /*a760*/  R2UR UR6, R4 ;  /* 0x00000000040672ca */ /* 0x000fe400000e0000 */
[----:B------:R-:W-:Y:S02]  /*a770*/  R2UR UR7, R5 ;  /* 0x00000000050772ca */ /* 0x000fe400000e0000 */
[----:B------:R-:W-:Y:S01]  /*a780*/  R2UR UR5, R7 ;  /* 0x00000000070572ca */ /* 0x000fe200000e0000 */
[----:B------:R-:W-:-:S02]  /*a790*/  VIADD R4, R12, 0x6 ;  /* 0x000000060c047836 */ /* 0x000fc40000000000 */
[----:B--2---:R-:W-:Y:S01]  /*a7a0*/  VIADD R8, R8, 0x6 ;  /* 0x0000000608087836 */ /* 0x004fe20000000000 */
[----:B------:R-:W-:Y:S02]  /*a7b0*/  WARPGROUP.DEPBAR.LE gsb0, 0x0 ;  /* 0x00008000000079c5 */ /* 0x000fe40000010000 */
[----:B------:R-:W-:-:S07]  /*a7c0*/  WARPGROUP.ARRIVE ;  /* 0x00000000000079c5 */ /* 0x000fce0000000000 */
[----:B------:R-:W-:Y:S01]  /*a7d0*/  HGMMA.64x96x16.F32 R24, gdesc[UR4], R24, gsb0 ;  /* 0x01600000041879f0 */ /* 0x000fe20008000818 */
[----:B------:R-:W-:Y:S01]  /*a7e0*/  IMAD.MOV.U32 R5, RZ, RZ, R13 ;  /* 0x000000ffff057224 */ /* 0x000fe200078e000d */
[----:B------:R-:W-:Y:S02]  /*a7f0*/  R2UR UR6, R4 ;  /* 0x00000000040672ca */ /* 0x000fe400000e0000 */
[----:B------:R-:W-:Y:S02]  /*a800*/  R2UR UR4, R8 ;  /* 0x00000000080472ca */ /* 0x000fe400000e0000 */
[----:B------:R-:W-:Y:S02]  /*a810*/  R2UR UR7, R5 ;  /* 0x00000000050772ca */ /* 0x000fe400000e0000 */
[----:B------:R-:W-:Y:S02]  /*a820*/  R2UR UR5, R9 ;  /* 0x00000000090572ca */ /* 0x000fe400000e0000 */
[----:B------:R-:W-:-:S04]  /*a830*/  LOP3.LUT R20, R20, 0x1, RZ, 0xfc, !PT ;  /* 0x0000000114147812 */ /* 0x000fc800078efcff */
[----:B------:R-:W-:Y:S01]  /*a840*/  ISETP.NE.AND P3, PT, R20, 0x3, PT ;  /* 0x000000031400780c */ /* 0x000fe20003f65270 */
[----:B------:R-:W-:Y:S02]  /*a850*/  WARPGROUP.DEPBAR.LE gsb0, 0x0 ;  /* 0x00008000000079c5 */ /* 0x000fe40000010000 */
[----:B------:R-:W-:-:S06]  /*a860*/  WARPGROUP.ARRIVE ;  /* 0x00000000000079c5 */ /* 0x000fcc0000000000 */
[----:B------:R-:W-:Y:S01]  /*a870*/  HGMMA.64x96x16.F32 R24, gdesc[UR4], R24, gsb0 ;  /* 0x01600000041879f0 */ /* 0x000fe20008000818 */
[----:B------:R-:W-:Y:S02]  /*a880*/  BSSY B0, `(.L_x_12298) ;  /* 0x0000004000007945 */ /* 0x000fe40003800000 */
[----:B------:R-:W-:Y:S02]  /*a890*/  WARPGROUP.DEPBAR.LE gsb0, 0x0 ;  /* 0x00008000000079c5 */ /* 0x000fe40000010000 */
[----:B0-----:R-:W-:Y:S05]  /*a8a0*/  @!P3 BRA `(.L_x_12299) ;  /* 0x000000000004b947 */ /* 0x001fea0003800000 */
[----:B------:R-:W-:Y:S01]  /*a8b0*/  BPT.TRAP 0x1 ;  /* 0x000000040000795c */ /* 0x000fe20000300000 */
.L_x_12299:
[----:B------:R-:W-:Y:S05]  /*a8c0*/  BSYNC B0 ;  /* 0x0000000000007941 */ /* 0x000fea0003800000 */
.L_x_12298:
[----:B------:R-:W2:Y:S01]  /*a8d0*/  LDL.64 R4, [R1+0x40] ;  /* 0x0000400001047983 */ /* 0x000ea20000100a00 */
[----:B-----5:R-:W-:Y:S02]  /*a8e0*/  SHF.L.U32 R8, R11, 0x1f, RZ ;  /* 0x0000001f0b087819 */ /* 0x020fe400000006ff */
[----:B--2---:R-:W-:-:S05]  /*a8f0*/  MOV R6, R4 ;  /* 0x0000000400067202 */ /* 0x004fca0000000f00 */
[----:B------:R-:W-:-:S04]  /*a900*/  IMAD R3, R3, 0x8, R6 ;  /* 0x0000000803037824 */ /* 0x000fc800078e0206 */
[----:B------:R0:W1:Y:S01]  /*a910*/  SYNCS.PHASECHK.TRANS64.TRYWAIT P2, [R3+URZ], R8 ;  /* 0x00000008030075a7 */ /* 0x000062000804017f */
[----:B------:R0:W5:Y:S04]  /*a920*/  LD.E R4, desc[UR40][R16.64+0x218] ;  /* 0x0002182810047980 */ /* 0x000168000c101900 */
[----:B------:R0:W5:Y:S01]  /*a930*/  LD.E R5, desc[UR40][R16.64+0x21c] ;  /* 0x00021c2810057980 */ /* 0x000162000c101900 */
[----:B------:R-:W-:Y:S04]  /*a940*/  BSSY B0, `(.L_x_12300) ;  /* 0x0000003000007945 */ /* 0x000fe80003800000 */
[----:B------:R-:W-:Y:S05]  /*a950*/  @!P3 BRA `(.L_x_12301) ;  /* 0x000000000004b947 */ /* 0x000fea0003800000 */
[----:B------:R-:W-:Y:S01]  /*a960*/  BPT.TRAP 0x1 ;  /* 0x000000040000795c */ /* 0x000fe20000300000 */
.L_x_12301:
[----:B------:R-:W-:Y:S05]  /*a970*/  BSYNC B0 ;  /* 0x0000000000007941 */ /* 0x000fea0003800000 */
.L_x_12300:
[----:B------:R-:W-:Y:S04]  /*a980*/  BSSY B0, `(.L_x_12302) ;  /* 0x0000006000007945 */ /* 0x000fe80003800000 */
[----:B-1----:R-:W-:Y:S05]  /*a990*/  @P2 BRA `(.L_x_12303) ;  /* 0x0000000000102947 */ /* 0x002fea0003800000 */
[----:B-----5:R-:W-:Y:S01]  /*a9a0*/  IMAD R4, R4, 0x8, R6 ;  /* 0x0000000804047824 */ /* 0x020fe200078e0206 */
[----:B------:R-:W-:-:S04]  /*a9b0*/  SHF.L.U32 R5, R5, 0x1f, RZ ;  /* 0x0000001f05057819 */ /* 0x000fc800000006ff */
[----:B------:R-:W1:Y:S02]  /*a9c0*/  SYNCS.PHASECHK.TRANS64.TRYWAIT P2, [R4+URZ], R5 ;  /* 0x00000005040075a7 */ /* 0x000e64000804017f */
[----:B-1----:R-:W-:Y:S05]  /*a9d0*/  @!P2 BRA `(.L_x_12304) ;  /* 0x0000022400d4a947 */ /* 0x002fea0003800000 */
.L_x_12303:
[----:B------:R-:W-:Y:S05]  /*a9e0*/  BSYNC B0 ;  /* 0x0000000000007941 */ /* 0x000fea0003800000 */
.L_x_12302:
[----:B------:R-:W2:Y:S04]  /*a9f0*/  LD.E R11, desc[UR40][R16.64+0x218] ;  /* 0x00021828100b7980 */ /* 0x000ea8000c101900 */
[----:B-1---5:R-:W2:Y:S04]  /*aa00*/  LDL.64 R4, [R1+0x118] ;  /* 0x0001180001047983 */ /* 0x022ea80000100a00 */
[----:B0-----:R-:W3:Y:S04]  /*aa10*/  LDL R3, [R1+0x90] ;  /* 0x0000900001037983 */ /* 0x001ee80000100800 */
[----:B------:R-:W4:Y:S04]  /*aa20*/  LDL.64 R6, [R1+0x110] ;  /* 0x0001100001067983 */ /* 0x000f280000100a00 */
[----:B------:R-:W4:Y:S04]  /*aa30*/  LDL.64 R14, [R1+0x110] ;  /* 0x00011000010e7983 */ /* 0x000f280000100a00 */
[----:B------:R-:W4:Y:S04]  /*aa40*/  LDL.64 R12, [R1+0x110] ;  /* 0x00011000010c7983 */ /* 0x000f280000100a00 */
[----:B------:R-:W4:Y:S01]  /*aa50*/  LDL.64 R8, [R1+0x110] ;  /* 0x0001100001087983 */ /* 0x000f220000100a00 */
[----:B------:R-:W-:Y:S05]  /*aa60*/  WARPSYNC.ALL ;  /* 0x0000000000007948 */ /* 0x000fea0003800000 */
[----:B------:R-:W-:Y:S01]  /*aa70*/  WARPGROUP.ARRIVE ;  /* 0x00000000000079c5 */ /* 0x000fe20000000000 */
        /* <DEDUP_REMOVED lines=137> */
[----:B---3--:R-:W-:Y:S01]  /*b310*/  VIADD R14, R14, 0xc02 ;  /* 0x00000c020e0e7836 */ /* 0x008fe20000000000 */
        /* <DEDUP_REMOVED lines=28> */
[----:B------:R-:W0:Y:S01]  /*b4e0*/  S2R R72, SR_TID.X ;  /* 0x0000000000487919 */ /* 0x000e220000002100 */
[----:B------:R-:W-:Y:S04]  /*b4f0*/  STL [R1+0x90], R0 ;  /* 0x0000900001007387 */ /* 0x000fe80000100800 */
[----:B------:R-:W-:Y:S01]  /*b500*/  STL [R1+0x90], R0 ;  /* 0x0000900001007387 */ /* 0x000fe20000100800 */
[----:B------:R-:W-:-:S02]  /*b510*/  WARPGROUP.DEPBAR.LE gsb0, 0x0 ;  /* 0x00008000000079c5 */ /* 0x000fc40000010000 */
[----:B------:R-:W-:-:S06]  /*b520*/  WARPGROUP.ARRIVE ;  /* 0x00000000000079c5 */ /* 0x000fcc0000000000 */
[----:B------:R-:W-:Y:S01]  /*b530*/  HGMMA.64x96x16.F32 R24, gdesc[UR4], R24, gsb0 ;  /* 0x01600000041879f0 */ /* 0x000fe20008000818 */
[----:B------:R-:W-:Y:S01]  /*b540*/  STL [R1+0x90], R0 ;  /* 0x0000900001007387 */ /* 0x000fe20000100800 */
[----:B0-----:R-:W-:-:S03]  /*b550*/  SHF.R.U32.HI R73, RZ, 0x7, R72 ;  /* 0x00000007ff497819 */ /* 0x001fc60000011648 */
[----:B------:R-:W-:Y:S04]  /*b560*/  STL [R1+0x90], R0 ;  /* 0x0000900001007387 */ /* 0x000fe80000100800 */
[----:B------:R-:W-:Y:S04]  /*b570*/  STL [R1+0x90], R0 ;  /* 0x0000900001007387 */ /* 0x000fe80000100800 */
[----:B------:R-:W-:Y:S04]  /*b580*/  STL [R1+0x90], R0 ;  /* 0x0000900001007387 */ /* 0x000fe80000100800 */
[----:B------:R-:W-:Y:S01]  /*b590*/  STL [R1+0x90], R0 ;  /* 0x0000900001007387 */ /* 0x000fe20000100800 */
[----:B------:R-:W-:-:S03]  /*b5a0*/  IADD3 R6, -R73, 0xb, RZ ;  /* 0x0000000b49067810 */ /* 0x000fc60007ffe1ff */
        /* <DEDUP_REMOVED lines=17> */
[----:B------:R-:W2:Y:S04]  /*b6c0*/  LDL.64 R12, [R1+0x170] ;  /* 0x00017000010c7983 */ /* 0x000ea80000100a00 */
[----:B------:R-:W3:Y:S04]  /*b6d0*/  LD.E.64 R4, desc[UR40][R16.64+0x230] ;  /* 0x0002302810047980 */ /* 0x000ee8000c101b00 */
[----:B--2---:R-:W2:Y:S02]  /*b6e0*/  LD.E R9, desc[UR40][R12.64] ;  /* 0x000000280c097980 */ /* 0x004ea4000c101900 */
[-C--:B--2---:R-:W-:Y:S01]  /*b6f0*/  FMUL.FTZ R7, R24, R9.reuse ;  /* 0x0000000918077220 */ /* 0x084fe20000410000 */
[-C--:B------:R-:W-:Y:S01]  /*b700*/  FMUL.FTZ R8, R25, R9.reuse ;  /* 0x0000000919087220 */ /* 0x080fe20000410000 */
[----:B------:R-:W-:-:S04]  /*b710*/  FMUL.FTZ R15, R28, R9 ;  /* 0x000000091c0f7220 */ /* 0x000fc80000410000 */
[----:B------:R-:W3:Y:S01]  /*b720*/  MUFU.TANH R7, R7 ;  /* 0x0000000700077308 */ /* 0x000ee20000002400 */
[-C--:B------:R-:W-:Y:S01]  /*b730*/  FMUL.FTZ R18, R29, R9.reuse ;  /* 0x000000091d127220 */ /* 0x080fe20000410000 */
[----:B------:R-:W-:-:S06]  /*b740*/  FMUL.FTZ R19, R32, R9 ;  /* 0x0000000920137220 */ /* 0x000fcc0000410000 */
[----:B------:R-:W2:Y:S01]  /*b750*/  MUFU.TANH R8, R8 ;  /* 0x0000000800087308 */ /* 0x000ea20000002400 */
[----:B------:R-:W-:-:S07]  /*b760*/  FMUL.FTZ R28, R33, R9 ;  /* 0x00000009211c7220 */ /* 0x000fce0000410000 */
[----:B------:R-:W4:Y:S01]  /*b770*/  MUFU.TANH R15, R15 ;  /* 0x0000000f000f7308 */ /* 0x000f220000002400 */
[----:B---3--:R-:W-:Y:S01]  /*b780*/  FMNMX.FTZ R13, R7, R4, !PT ;  /* 0x00000004070d7209 */ /* 0x008fe20007810000 */
[----:B------:R-:W-:-:S06]  /*b790*/  FMUL.FTZ R29, R36, R9 ;  /* 0x00000009241d7220 */ /* 0x000fcc0000410000 */
[----:B------:R-:W3:Y:S01]  /*b7a0*/  MUFU.TANH R18, R18 ;  /* 0x0000001200127308 */ /* 0x000ee20000002400 */
[----:B------:R-:W-:Y:S01]  /*b7b0*/  FMUL.FTZ R11, R30, R9 ;  /* 0x000000091e0b7220 */ /* 0x000fe20000410000 */
[----:B--2---:R-:W-:-:S06]  /*b7c0*/  FMNMX.FTZ R12, R8, R13, !PT ;  /* 0x0000000d080c7209 */ /* 0x004fcc0007810000 */
[----:B------:R-:W2:Y:S01]  /*b7d0*/  MUFU.TANH R19, R19 ;  /* 0x0000001300137308 */ /* 0x000ea20000002400 */
[----:B------:R-:W-:Y:S01]  /*b7e0*/  FMUL.FTZ R30, R37, R9 ;  /* 0x00000009251e7220 */ /* 0x000fe20000410000 */
[----:B----4-:R-:W-:-:S06]  /*b7f0*/  FMNMX.FTZ R13, R15, R12, !PT ;  /* 0x0000000c0f0d7209 */ /* 0x010fcc0007810000 */
[----:B------:R-:W4:Y:S01]  /*b800*/  MUFU.TANH R28, R28 ;  /* 0x0000001c001c7308 */ /* 0x000f220000002400 */
[-C--:B------:R-:W-:Y:S01]  /*b810*/  FMUL.FTZ R32, R40, R9.reuse ;  /* 0x0000000928207220 */ /* 0x080fe20000410000 */
[----:B------:R-:W-:Y:S01]  /*b820*/  FMUL.FTZ R20, R34, R9 ;  /* 0x0000000922147220 */ /* 0x000fe20000410000 */
[----:B---3--:R-:W-:-:S05]  /*b830*/  FMNMX.FTZ R12, R18, R13, !PT ;  /* 0x0000000d120c7209 */ /* 0x008fca0007810000 */
        /* <DEDUP_REMOVED lines=14> */
[-C--:B------:R-:W-:Y:S01]  /*b920*/  FMUL.FTZ R48, R49, R9.reuse ;  /* 0x0000000931307220 */ /* 0x080fe20000410000 */
[----:B0-----:R-:W-:Y:S01]  /*b930*/  FMUL.FTZ R6, R26, R9 ;  /* 0x000000091a067220 */ /* 0x001fe20000410000 */
[----:B----4-:R-:W-:-:S05]  /*b940*/  FMNMX.FTZ R13, R32, R13, !PT ;  /* 0x0000000d200d7209 */ /* 0x010fca0007810000 */
[----:B------:R-:W0:Y:S01]  /*b950*/  MUFU.TANH R45, R45 ;  /* 0x0000002d002d7308 */ /* 0x000e220000002400 */
[-C--:B------:R-:W-:Y:S01]  /*b960*/  FMUL.FTZ R49, R52, R9.reuse ;  /* 0x0000000934317220 */ /* 0x080fe20000410000 */
[-C--:B-1----:R-:W-:Y:S01]  /*b970*/  FMUL.FTZ R3, R27, R9.reuse ;  /* 0x000000091b037220 */ /* 0x082fe20000410000 */
[----:B------:R-:W-:-:S05]  /*b980*/  FMUL.FTZ R41, R50, R9 ;  /* 0x0000000932297220 */ /* 0x000fca0000410000 */
[----:B------:R-:W1:Y:S01]  /*b990*/  MUFU.TANH R47, R47 ;  /* 0x0000002f002f7308 */ /* 0x000e620000002400 */
[----:B---3--:R-:W-:Y:S01]  /*b9a0*/  FMNMX.FTZ R13, R34, R13, !PT ;  /* 0x0000000d220d7209 */ /* 0x008fe20007810000 */
[-C--:B------:R-:W-:Y:S01]  /*b9b0*/  FMUL.FTZ R50, R53, R9.reuse ;  /* 0x0000000935327220 */ /* 0x080fe20000410000 */
[----:B------:R-:W-:-:S05]  /*b9c0*/  FMUL.FTZ R27, R42, R9 ;  /* 0x000000092a1b7220 */ /* 0x000fca0000410000 */
[----:B------:R-:W3:Y:S01]  /*b9d0*/  MUFU.TANH R48, R48 ;  /* 0x0000003000307308 */ /* 0x000ee20000002400 */
[----:B------:R-:W-:Y:S01]  /*b9e0*/  FMUL.FTZ R42, R51, R9 ;  /* 0x00000009332a7220 */ /* 0x000fe20000410000 */
[----:B--2---:R-:W-:Y:S01]  /*b9f0*/  FMNMX.FTZ R12, R36, R13, !PT ;  /* 0x0000000d240c7209 */ /* 0x004fe20007810000 */
[----:B------:R-:W-:-:S05]  /*ba00*/  FMUL.FTZ R51, R56, R9 ;  /* 0x0000000938337220 */ /* 0x000fca0000410000 */
[----:B------:R-:W2:Y:S01]  /*ba10*/  MUFU.TANH R6, R6 ;  /* 0x0000000600067308 */ /* 0x000ea20000002400 */
[----:B------:R-:W-:Y:S01]  /*ba20*/  FMUL.FTZ R14, R31, R9 ;  /* 0x000000091f0e7220 */ /* 0x000fe20000410000 */
[----:B0-----:R-:W-:-:S06]  /*ba30*/  FMNMX.FTZ R12, R45, R12, !PT ;  /* 0x0000000c2d0c7209 */ /* 0x001fcc0007810000 */
[----:B------:R-:W0:Y:S01]  /*ba40*/  MUFU.TANH R49, R49 ;  /* 0x0000003100317308 */ /* 0x000e220000002400 */
[----:B------:R-:W-:Y:S01]  /*ba50*/  FMUL.FTZ R52, R57, R9 ;  /* 0x0000000939347220 */ /* 0x000fe20000410000 */
[----:B-1----:R-:W-:-:S06]  /*ba60*/  FMNMX.FTZ R13, R47, R12, !PT ;  /* 0x0000000c2f0d7209 */ /* 0x002fcc0007810000 */
[----:B------:R-:W1:Y:S01]  /*ba70*/  MUFU.TANH R3, R3 ;  /* 0x0000000300037308 */ /* 0x000e620000002400 */
[----:B------:R-:W-:-:S07]  /*ba80*/  FMUL.FTZ R53, R60, R9 ;  /* 0x000000093c357220 */ /* 0x000fce0000410000 */
[----:B------:R-:W4:Y:S01]  /*ba90*/  MUFU.TANH R50, R50 ;  /* 0x0000003200327308 */ /* 0x000f220000002400 */
[-C--:B------:R-:W-:Y:S01]  /*baa0*/  FMUL.FTZ R24, R38, R9.reuse ;  /* 0x0000000926187220 */ /* 0x080fe20000410000 */
[----:B------:R-:W-:-:S06]  /*bab0*/  FMUL.FTZ R38, R43, R9 ;  /* 0x000000092b267220 */ /* 0x000fcc0000410000 */
        /* <DEDUP_REMOVED lines=9> */
[----:B0-----:R-:W-:-:S06]  /*bb50*/  FMNMX.FTZ R13, R49, R56, !PT ;  /* 0x00000038310d7209 */ /* 0x001fcc0007810000 */
[----:B------:R-:W0:Y:S01]  /*bb60*/  MUFU.TANH R52, R52 ;  /* 0x0000003400347308 */ /* 0x000e220000002400 */
[----:B------:R-:W-:Y:S01]  /*bb70*/  FMUL.FTZ R55, R64, R9 ;  /* 0x0000000940377220 */ /* 0x000fe20000410000 */
[----:B-1----:R-:W-:-:S06]  /*bb80*/  FMNMX.FTZ R12, R3, R12, !PT ;  /* 0x0000000c030c7209 */ /* 0x002fcc0007810000 */
[----:B------:R-:W1:Y:S01]  /*bb90*/  MUFU.TANH R20, R20 ;  /* 0x0000001400147308 */ /* 0x000e620000002400 */
[----:B----4-:R-:W-:Y:S01]  /*bba0*/  FMNMX.FTZ R56, R50, R13, !PT ;  /* 0x0000000d32387209 */ /* 0x010fe20007810000 */
[----:B------:R-:W-:-:S06]  /*bbb0*/  FMUL.FTZ R57, R65, R9 ;  /* 0x0000000941397220 */ /* 0x000fcc0000410000 */
[----:B------:R-:W4:Y:S01]  /*bbc0*/  MUFU.TANH R53, R53 ;  /* 0x0000003500357308 */ /* 0x000f220000002400 */
[----:B------:R-:W-:Y:S01]  /*bbd0*/  FMUL.FTZ R26, R39, R9 ;  /* 0x00000009271a7220 */ /* 0x000fe20000410000 */
[----:B------:R-:W-:-:S06]  /*bbe0*/  FMNMX.FTZ R13, R11, R12, !PT ;  /* 0x0000000c0b0d7209 */ /* 0x000fcc0007810000 */
[----:B------:R-:W4:Y:S01]  /*bbf0*/  MUFU.TANH R21, R21 ;  /* 0x0000001500157308 */ /* 0x000f220000002400 */
[----:B---3--:R-:W-:Y:S01]  /*bc00*/  FMNMX.FTZ R25, R51, R56, !PT ;  /* 0x0000003833197209 */ /* 0x008fe20007810000 */
[----:B------:R-:W-:-:S06]  /*bc10*/  FMUL.FTZ R60, R68, R9 ;  /* 0x00000009443c7220 */ /* 0x000fcc0000410000 */
[----:B------:R-:W3:Y:S01]  /*bc20*/  MUFU.TANH R54, R54 ;  /* 0x0000003600367308 */ /* 0x000ee20000002400 */
[----:B--2---:R-:W-:Y:S01]  /*bc30*/  FMNMX.FTZ R13, R14, R13, !PT ;  /* 0x0000000d0e0d7209 */ /* 0x004fe20007810000 */
[----:B------:R-:W-:Y:S01]  /*bc40*/  FMUL.FTZ R64, R69, R9 ;  /* 0x0000000945407220 */ /* 0x000fe20000410000 */
[----:B0-----:R-:W-:-:S05]  /*bc50*/  FMNMX.FTZ R56, R52, R25, !PT ;  /* 0x0000001934387209 */ /* 0x001fca0007810000 */
[----:B------:R-:W0:Y:S01]  /*bc60*/  MUFU.TANH R55, R55 ;  /* 0x0000003700377308 */ /* 0x000e220000002400 */
[----:B-1----:R-:W-:-:S07]  /*bc70*/  FMNMX.FTZ R12, R20, R13, !PT ;  /* 0x0000000d140c7209 */ /* 0x002fce0007810000 */
[----:B------:R-:W1:Y:S01]  /*bc80*/  MUFU.TANH R24, R24 ;  /* 0x0000001800187308 */ /* 0x000e620000002400 */
[----:B----4-:R-:W-:-:S07]  /*bc90*/  FMNMX.FTZ R25, R53, R56, !PT ;  /* 0x0000003835197209 */ /* 0x010fce0007810000 */
[----:B------:R-:W2:Y:S01]  /*bca0*/  MUFU.TANH R57, R57 ;  /* 0x0000003900397308 */ /* 0x000ea20000002400 */
[----:B------:R-:W-:-:S07]  /*bcb0*/  FMUL.FTZ R39, R46, R9 ;  /* 0x000000092e277220 */ /* 0x000fce0000410000 */
[----:B------:R-:W4:Y:S01]  /*bcc0*/  MUFU.TANH R26, R26 ;  /* 0x0000001a001a7308 */ /* 0x000f220000002400 */
[----:B------:R-:W-:Y:S02]  /*bcd0*/  FMNMX.FTZ R13, R21, R12, !PT ;  /* 0x0000000c150d7209 */ /* 0x000fe40007810000 */
[----:B---3--:R-:W-:-:S05]  /*bce0*/  FMNMX.FTZ R12, R54, R25, !PT ;  /* 0x00000019360c7209 */ /* 0x008fca0007810000 */
[----:B------:R-:W3:Y:S01]  /*bcf0*/  MUFU.TANH R60, R60 ;  /* 0x0000003c003c7308 */ /* 0x000ee20000002400 */
[----:B------:R-:W-:-:S07]  /*bd00*/  FMUL.FTZ R46, R58, R9 ;  /* 0x000000093a2e7220 */ /* 0x000fce0000410000 */
[----:B------:R-:W3:Y:S01]  /*bd10*/  MUFU.TANH R27, R27 ;  /* 0x0000001b001b7308 */ /* 0x000ee20000002400 */
[----:B0-----:R-:W-:-:S07]  /*bd20*/  FMNMX.FTZ R58, R55, R12, !PT ;  /* 0x0000000c373a7209 */ /* 0x001fce0007810000 */
[----:B------:R-:W0:Y:S01]  /*bd30*/  MUFU.TANH R64, R64 ;  /* 0x0000004000407308 */ /* 0x000e220000002400 */
[----:B-1----:R-:W-:-:S07]  /*bd40*/  FMNMX.FTZ R13, R24, R13, !PT ;  /* 0x0000000d180d7209 */ /* 0x002fce0007810000 */
[----:B------:R-:W1:Y:S01]  /*bd50*/  MUFU.TANH R38, R38 ;  /* 0x0000002600267308 */ /* 0x000e620000002400 */
[----:B--2---:R-:W-:Y:S02]  /*bd60*/  FMNMX.FTZ R25, R57, R58, !PT ;  /* 0x0000003a39197209 */ /* 0x004fe40007810000 */
[----:B----4-:R-:W-:-:S05]  /*bd70*/  FMNMX.FTZ R12, R26, R13, !PT ;  /* 0x0000000d1a0c7209 */ /* 0x010fca0007810000 */
[----:B------:R-:W2:Y:S01]  /*bd80*/  MUFU.TANH R39, R39 ;  /* 0x0000002700277308 */ /* 0x000ea20000002400 */
[----:B---3--:R-:W-:Y:S02]  /*bd90*/  FMNMX.FTZ R25, R60, R25, !PT ;  /* 0x000000193c197209 */ /* 0x008fe40007810000 */
[----:B------:R-:W-:-:S05]  /*bda0*/  FMNMX.FTZ R13, R27, R12, !PT ;  /* 0x0000000c1b0d7209 */ /* 0x000fca0007810000 */
[----:B------:R-:W3:Y:S01]  /*bdb0*/  MUFU.TANH R40, R40 ;  /* 0x0000002800287308 */ /* 0x000ee20000002400 */
[----:B0-----:R-:W-:Y:S02]  /*bdc0*/  FMNMX.FTZ R25, R64, R25, !PT ;  /* 0x0000001940197209 */ /* 0x001fe40007810000 */
[----:B-1----:R-:W-:-:S05]  /*bdd0*/  FMNMX.FTZ R12, R38, R13, !PT ;  /* 0x0000000d260c7209 */ /* 0x002fca0007810000 */
[----:B------:R-:W0:Y:S01]  /*bde0*/  MUFU.TANH R41, R41 ;  /* 0x0000002900297308 */ /* 0x000e220000002400 */
[----:B--2---:R-:W-:Y:S01]  /*bdf0*/  FMNMX.FTZ R13, R39, R12, !PT ;  /* 0x0000000c270d7209 */ /* 0x004fe20007810000 */
[----:B------:R-:W1:Y:S06]  /*be00*/  SHFL.BFLY PT, R68, R25, 0x2, 0x1f ;  /* 0x0c401f0019447f89 */ /* 0x000e6c00000e0000 */
[----:B------:R-:W2:Y:S01]  /*be10*/  MUFU.TANH R42, R42 ;  /* 0x0000002a002a7308 */ /* 0x000ea20000002400 */
[----:B---3--:R-:W-:Y:S01]  /*be20*/  FMNMX.FTZ R12, R40, R13, !PT ;  /* 0x0000000d280c7209 */ /* 0x008fe20007810000 */
[----:B------:R-:W-:-:S06]  /*be30*/  FMUL.FTZ R56, R59, R9 ;  /* 0x000000093b387220 */ /* 0x000fcc0000410000 */
[----:B------:R-:W3:Y:S01]  /*be40*/  MUFU.TANH R43, R43 ;  /* 0x0000002b002b7308 */ /* 0x000ee20000002400 */
[----:B0-----:R-:W-:Y:S01]  /*be50*/  FMNMX.FTZ R13, R41, R12, !PT ;  /* 0x0000000c290d7209 */ /* 0x001fe20007810000 */
[----:B------:R-:W-:-:S06]  /*be60*/  FMUL.FTZ R58, R62, R9 ;  /* 0x000000093e3a7220 */ /* 0x000fcc0000410000 */
[----:B------:R-:W0:Y:S01]  /*be70*/  MUFU.TANH R44, R44 ;  /* 0x0000002c002c7308 */ /* 0x000e220000002400 */
[----:B--2---:R-:W-:Y:S01]  /*be80*/  FMNMX.FTZ R12, R42, R13, !PT ;  /* 0x0000000d2a0c7209 */ /* 0x004fe20007810000 */
[----:B------:R-:W-:-:S06]  /*be90*/  FMUL.FTZ R59, R63, R9 ;  /* 0x000000093f3b7220 */ /* 0x000fcc0000410000 */
        /* <DEDUP_REMOVED lines=8> */
[----:B------:R-:W-:Y:S01]  /*bf20*/  FMUL.FTZ R63, R70, R9 ;  /* 0x00000009463f7220 */ /* 0x000fe20000410000 */
[----:B-1----:R-:W-:-:S05]  /*bf30*/  FMNMX.FTZ R68, R25, R68, !PT ;  /* 0x0000004419447209 */ /* 0x002fca0007810000 */
[----:B------:R-:W1:Y:S01]  /*bf40*/  MUFU.TANH R59, R59 ;  /* 0x0000003b003b7308 */ /* 0x000e620000002400 */
[----:B---3--:R-:W-:Y:S01]  /*bf50*/  FMNMX.FTZ R13, R56, R13, !PT ;  /* 0x0000000d380d7209 */ /* 0x008fe20007810000 */
[----:B------:R-:W2:Y:S06]  /*bf60*/  SHFL.BFLY PT, R33, R68, 0x1, 0x1f ;  /* 0x0c201f0044217f89 */ /* 0x000eac00000e0000 */
[----:B------:R-:W3:Y:S01]  /*bf70*/  MUFU.TANH R61, R61 ;  /* 0x0000003d003d7308 */ /* 0x000ee20000002400 */
[----:B------:R-:W-:Y:S01]  /*bf80*/  FMUL.FTZ R9, R71, R9 ;  /* 0x0000000947097220 */ /* 0x000fe20000410000 */
[----:B0-----:R-:W-:-:S06]  /*bf90*/  FMNMX.FTZ R12, R58, R13, !PT ;  /* 0x0000000d3a0c7209 */ /* 0x001fcc0007810000 */
[----:B------:R-:W0:Y:S01]  /*bfa0*/  MUFU.TANH R62, R62 ;  /* 0x0000003e003e7308 */ /* 0x000e220000002400 */
[----:B-1----:R-:W-:-:S07]  /*bfb0*/  FMNMX.FTZ R12, R59, R12, !PT ;  /* 0x0000000c3b0c7209 */ /* 0x002fce0007810000 */
[----:B------:R-:W1:Y:S01]  /*bfc0*/  MUFU.TANH R63, R63 ;  /* 0x0000003f003f7308 */ /* 0x000e620000002400 */
[----:B---3--:R-:W-:-:S07]  /*bfd0*/  FMNMX.FTZ R13, R61, R12, !PT ;  /* 0x0000000c3d0d7209 */ /* 0x008fce0007810000 */
[----:B------:R-:W3:Y:S01]  /*bfe0*/  MUFU.TANH R9, R9 ;  /* 0x0000000900097308 */ /* 0x000ee20000002400 */
[----:B0-----:R-:W-:Y:S02]  /*bff0*/  FMNMX.FTZ R12, R62, R13, !PT ;  /* 0x0000000d3e0c7209 */ /* 0x001fe40007810000 */
[----:B------:R-:W-:Y:S02]  /*c000*/  IADD3 R13, P2, R16, 0x230, RZ ;  /* 0x00000230100d7810 */ /* 0x000fe40007f5e0ff */
[----:B-1----:R-:W-:Y:S02]  /*c010*/  FMNMX.FTZ R66, R63, R12, !PT ;  /* 0x0000000c3f427209 */ /* 0x002fe40007810000 */
[----:B------:R-:W-:Y:S01]  /*c020*/  LOP3.LUT R12, R13, 0x4, RZ, 0xfc, !PT ;  /* 0x000000040d0c7812 */ /* 0x000fe200078efcff */
[----:B------:R-:W-:Y:S01]  /*c030*/  IMAD.X R13, RZ, RZ, R17, P2 ;  /* 0x000000ffff0d7224 */ /* 0x000fe200010e0611 */
[----:B--2---:R-:W-:Y:S02]  /*c040*/  FMNMX.FTZ R33, R68, R33, !PT ;  /* 0x0000002144217209 */ /* 0x004fe40007810000 */
[----:B---3--:R-:W-:Y:S01]  /*c050*/  FMNMX.FTZ R31, R9, R66, !PT ;  /* 0x00000042091f7209 */ /* 0x008fe20007810000 */
        /* <DEDUP_REMOVED lines=9> */
[----:B------:R-:W0:Y:S04]  /*c0f0*/  LD.E R65, desc[UR40][R16.64+0x250] ;  /* 0x0002502810417980 */ /* 0x000e28000c101900 */
[----:B------:R-:W2:Y:S04]  /*c100*/  LD.E R67, desc[UR40][R16.64+0x230] ;  /* 0x0002302810437980 */ /* 0x000ea8000c101900 */
[----:B------:R-:W3:Y:S04]  /*c110*/  LD.E R69, desc[UR40][R16.64+0x240] ;  /* 0x0002402810457980 */ /* 0x000ee8000c101900 */
[----:B------:R-:W4:Y:S04]  /*c120*/  LD.E R71, desc[UR40][R16.64+0x244] ;  /* 0x0002442810477980 */ /* 0x000f28000c101900 */
[----:B------:R-:W4:Y:S01]  /*c130*/  LD.E R66, desc[UR40][R16.64+0x270] ;  /* 0x0002702810427980 */ /* 0x000f22000c101900 */
[----:B------:R-:W-:Y:S01]  /*c140*/  FADD.FTZ R70, R5, -R68 ;  /* 0x8000004405467221 */ /* 0x000fe20000010000 */
[-C--:B0-----:R-:W-:Y:S01]  /*c150*/  FMUL.FTZ R68, R68, R65.reuse ;  /* 0x0000004144447220 */ /* 0x081fe20000410000 */
[----:B--2---:R-:W-:Y:S01]  /*c160*/  FMUL.FTZ R12, R67, R65 ;  /* 0x00000041430c7220 */ /* 0x004fe20000410000 */
[----:B------:R-:W-:Y:S01]  /*c170*/  FADD.FTZ R4, R4, -R67 ;  /* 0x8000004304047221 */ /* 0x000fe20000010000 */
[----:B------:R-:W-:-:S02]  /*c180*/  FMUL.FTZ R25, R65, R70 ;  /* 0x0000004641197220 */ /* 0x000fc40000410000 */
[-CC-:B------:R-:W-:Y:S01]  /*c190*/  FFMA.FTZ R35, R15, R65.reuse, -R12.reuse ;  /* 0x000000410f237223 */ /* 0x180fe2000001080c */
[-CC-:B------:R-:W-:Y:S01]  /*c1a0*/  FFMA.FTZ R152, R7, R65.reuse, -R12.reuse ;  /* 0x0000004107987223 */ /* 0x180fe2000001080c */
[-C--:B------:R-:W-:Y:S01]  /*c1b0*/  FFMA.FTZ R15, R36, R65.reuse, -R12 ;  /* 0x00000041240f7223 */ /* 0x080fe2000001080c */
[-C--:B------:R-:W-:Y:S01]  /*c1c0*/  FFMA.FTZ R36, R6, R65.reuse, -R68 ;  /* 0x0000004106247223 */ /* 0x080fe20000010844 */
[-C--:B------:R-:W-:Y:S01]  /*c1d0*/  FMUL.FTZ R4, R4, R65.reuse ;  /* 0x0000004104047220 */ /* 0x080fe20000410000 */
[-C--:B------:R-:W-:Y:S01]  /*c1e0*/  FFMA.FTZ R37, R8, R65.reuse, -R12 ;  /* 0x0000004108257223 */ /* 0x080fe2000001080c */
[-C--:B------:R-:W-:Y:S01]  /*c1f0*/  FFMA.FTZ R153, R3, R65.reuse, -R68 ;  /* 0x0000004103997223 */ /* 0x080fe20000010844 */
[----:B------:R-:W-:Y:S01]  /*c200*/  MUFU.EX2 R152, R152 ;  /* 0x0000009800987308 */ /* 0x000fe20000000800 */
[-C--:B------:R-:W-:Y:S01]  /*c210*/  FFMA.FTZ R160, R34, R65.reuse, -R12 ;  /* 0x0000004122a07223 */ /* 0x080fe2000001080c */
[----:B------:R-:W-:-:S06]  /*c220*/  FFMA.FTZ R34, R11, R65, -R68 ;  /* 0x000000410b227223 */ /* 0x000fcc0000010844 */
[----:B------:R-:W3:Y:S01]  /*c230*/  MUFU.EX2 R5, R4 ;  /* 0x0000000400057308 */ /* 0x000ee20000000800 */
[-C--:B------:R-:W-:Y:S01]  /*c240*/  FFMA.FTZ R154, R18, R65.reuse, -R12 ;  /* 0x00000041129a7223 */ /* 0x080fe2000001080c */
[----:B------:R-:W-:-:S06]  /*c250*/  FFMA.FTZ R155, R14, R65, -R68 ;  /* 0x000000410e9b7223 */ /* 0x000fcc0000010844 */
[----:B------:R-:W-:Y:S08]  /*c260*/  MUFU.EX2 R25, R25 ;  /* 0x0000001900197308 */ /* 0x000ff00000000800 */
[----:B------:R-:W4:Y:S01]  /*c270*/  MUFU.EX2 R36, R36 ;  /* 0x0000002400247308 */ /* 0x000f220000000800 */
[-CC-:B------:R-:W-:Y:S01]  /*c280*/  FFMA.FTZ R31, R29, R65.reuse, -R12.reuse ;  /* 0x000000411d1f7223 */ /* 0x180fe2000001080c */
[----:B------:R-:W-:-:S06]  /*c290*/  FFMA.FTZ R33, R19, R65, -R12 ;  /* 0x0000004113217223 */ /* 0x000fcc000001080c */
[----:B------:R-:W0:Y:S01]  /*c2a0*/  MUFU.EX2 R37, R37 ;  /* 0x0000002500257308 */ /* 0x000e220000000800 */
[-C--:B------:R-:W-:Y:S01]  /*c2b0*/  FFMA.FTZ R29, R32, R65.reuse, -R12 ;  /* 0x00000041201d7223 */ /* 0x080fe2000001080c */
[----:B------:R-:W-:-:S06]  /*c2c0*/  FFMA.FTZ R32, R20, R65, -R68 ;  /* 0x0000004114207223 */ /* 0x000fcc0000010844 */
[----:B------:R-:W1:Y:S01]  /*c2d0*/  MUFU.EX2 R153, R153 ;  /* 0x0000009900997308 */ /* 0x000e620000000800 */
[----:B------:R-:W-:-:S07]  /*c2e0*/  FFMA.FTZ R156, R28, R65, -R12 ;  /* 0x000000411c9c7223 */ /* 0x000fce000001080c */
[----:B------:R-:W2:Y:S01]  /*c2f0*/  MUFU.EX2 R35, R35 ;  /* 0x0000002300237308 */ /* 0x000ea20000000800 */
[----:B------:R-:W-:-:S07]  /*c300*/  FFMA.FTZ R157, R21, R65, -R68 ;  /* 0x00000041159d7223 */ /* 0x000fce0000010844 */
[----:B------:R-:W2:Y:S01]  /*c310*/  MUFU.EX2 R34, R34 ;  /* 0x0000002200227308 */ /* 0x000ea20000000800 */
[----:B---3--:R-:W-:Y:S01]  /*c320*/  FFMA.FTZ R4, R5, R69, R152 ;  /* 0x0000004505047223 */ /* 0x008fe20000010098 */
[----:B------:R-:W-:-:S06]  /*c330*/  FFMA.FTZ R158, R30, R65, -R12 ;  /* 0x000000411e9e7223 */ /* 0x000fcc000001080c */
[----:B------:R-:W3:Y:S01]  /*c340*/  MUFU.EX2 R154, R154 ;  /* 0x0000009a009a7308 */ /* 0x000ee20000000800 */
[----:B----4-:R-:W-:Y:S01]  /*c350*/  FFMA.FTZ R6, R25, R71, R36 ;  /* 0x0000004719067223 */ /* 0x010fe20000010024 */
        /* <DEDUP_REMOVED lines=8> */
[----:B------:R-:W-:-:S06]  /*c3e0*/  FADD.FTZ R4, R34, R3 ;  /* 0x0000000322047221 */ /* 0x000fcc0000010000 */
[----:B------:R-:W2:Y:S01]  /*c3f0*/  MUFU.EX2 R156, R156 ;  /* 0x0000009c009c7308 */ /* 0x000ea20000000800 */
[----:B------:R-:W-:-:S07]  /*c400*/  FFMA.FTZ R28, R27, R65, -R68 ;  /* 0x000000411b1c7223 */ /* 0x000fce0000010844 */
[----:B------:R-:W2:Y:S01]  /*c410*/  MUFU.EX2 R157, R157 ;  /* 0x0000009d009d7308 */ /* 0x000ea20000000800 */
[----:B---3--:R-:W-:Y:S01]  /*c420*/  FADD.FTZ R6, R154, R7 ;  /* 0x000000079a067221 */ /* 0x008fe20000010000 */
[----:B----4-:R-:W-:-:S06]  /*c430*/  FADD.FTZ R3, R155, R4 ;  /* 0x000000049b037221 */ /* 0x010fcc0000010000 */
[----:B------:R-:W3:Y:S01]  /*c440*/  MUFU.EX2 R31, R31 ;  /* 0x0000001f001f7308 */ /* 0x000ee20000000800 */
[----:B------:R-:W-:-:S07]  /*c450*/  FFMA.FTZ R161, R38, R65, -R68 ;  /* 0x0000004126a17223 */ /* 0x000fce0000010844 */
[----:B------:R-:W4:Y:S01]  /*c460*/  MUFU.EX2 R30, R30 ;  /* 0x0000001e001e7308 */ /* 0x000f220000000800 */
[----:B0-----:R-:W-:Y:S01]  /*c470*/  FADD.FTZ R7, R33, R6 ;  /* 0x0000000621077221 */ /* 0x001fe20000010000 */
[----:B-1----:R-:W-:-:S06]  /*c480*/  FADD.FTZ R4, R32, R3 ;  /* 0x0000000320047221 */ /* 0x002fcc0000010000 */
[----:B------:R-:W0:Y:S01]  /*c490*/  MUFU.EX2 R158, R158 ;  /* 0x0000009e009e7308 */ /* 0x000e220000000800 */
[----:B------:R-:W-:-:S07]  /*c4a0*/  FFMA.FTZ R163, R39, R65, -R68 ;  /* 0x0000004127a37223 */ /* 0x000fce0000010844 */
[----:B------:R-:W1:Y:S01]  /*c4b0*/  MUFU.EX2 R159, R159 ;  /* 0x0000009f009f7308 */ /* 0x000e620000000800 */
[----:B--2---:R-:W-:Y:S01]  /*c4c0*/  FADD.FTZ R6, R156, R7 ;  /* 0x000000079c067221 */ /* 0x004fe20000010000 */
[----:B------:R-:W-:-:S06]  /*c4d0*/  FFMA.FTZ R162, R45, R65, -R12 ;  /* 0x000000412da27223 */ /* 0x000fcc000001080c */
[----:B------:R-:W2:Y:S01]  /*c4e0*/  MUFU.EX2 R29, R29 ;  /* 0x0000001d001d7308 */ /* 0x000ea20000000800 */
[----:B------:R-:W-:Y:S01]  /*c4f0*/  FADD.FTZ R3, R157, R4 ;  /* 0x000000049d037221 */ /* 0x000fe20000010000 */
[----:B------:R-:W-:-:S06]  /*c500*/  FFMA.FTZ R14, R40, R65, -R68 ;  /* 0x00000041280e7223 */ /* 0x000fcc0000010844 */
[----:B------:R-:W2:Y:S01]  /*c510*/  MUFU.EX2 R28, R28 ;  /* 0x0000001c001c7308 */ /* 0x000ea20000000800 */
[----:B---3--:R-:W-:Y:S01]  /*c520*/  FADD.FTZ R7, R31, R6 ;  /* 0x000000061f077221 */ /* 0x008fe20000010000 */
[----:B------:R-:W-:-:S06]  /*c530*/  FFMA.FTZ R229, R47, R65, -R12 ;  /* 0x000000412fe57223 */ /* 0x000fcc000001080c */
[----:B------:R-:W3:Y:S01]  /*c540*/  MUFU.EX2 R160, R160 ;  /* 0x000000a000a07308 */ /* 0x000ee20000000800 */
[----:B----4-:R-:W-:Y:S01]  /*c550*/  FADD.FTZ R4, R30, R3 ;  /* 0x000000031e047221 */ /* 0x010fe20000010000 */
[----:B------:R-:W-:-:S06]  /*c560*/  FFMA.FTZ R227, R41, R65, -R68 ;  /* 0x0000004129e37223 */ /* 0x000fcc0000010844 */
[----:B------:R-:W4:Y:S01]  /*c570*/  MUFU.EX2 R161, R161 ;  /* 0x000000a100a17308 */ /* 0x000f220000000800 */
[----:B0-----:R-:W-:Y:S01]  /*c580*/  FADD.FTZ R6, R158, R7 ;  /* 0x000000079e067221 */ /* 0x001fe20000010000 */
[----:B------:R-:W-:-:S06]  /*c590*/  FFMA.FTZ R230, R48, R65, -R12 ;  /* 0x0000004130e67223 */ /* 0x000fcc000001080c */
[----:B------:R-:W0:Y:S01]  /*c5a0*/  MUFU.EX2 R15, R15 ;  /* 0x0000000f000f7308 */ /* 0x000e220000000800 */
[----:B-1----:R-:W-:Y:S01]  /*c5b0*/  FADD.FTZ R3, R159, R4 ;  /* 0x000000049f037221 */ /* 0x002fe20000010000 */
[----:B------:R-:W-:-:S06]  /*c5c0*/  FFMA.FTZ R228, R42, R65, -R68 ;  /* 0x000000412ae47223 */ /* 0x000fcc0000010844 */
        /* <DEDUP_REMOVED lines=32> */
[----:B-1----:R-:W-:-:S06]  /*c7d0*/  FADD.FTZ R7, R228, R7 ;  /* 0x00000007e4077221 */ /* 0x002fcc0000010000 */
[----:B------:R-:W0:Y:S01]  /*c7e0*/  MUFU.EX2 R172, R172 ;  /* 0x000000ac00ac7308 */ /* 0x000e220000000800 */
[-C--:B------:R-:W-:Y:S01]  /*c7f0*/  FFMA.FTZ R168, R54, R65.reuse, -R12 ;  /* 0x0000004136a87223 */ /* 0x080fe2000001080c */
[----:B------:R-:W-:-:S06]  /*c800*/  FFMA.FTZ R167, R59, R65, -R68 ;  /* 0x000000413ba77223 */ /* 0x000fcc0000010844 */
[----:B------:R-:W1:Y:S01]  /*c810*/  MUFU.EX2 R170, R170 ;  /* 0x000000aa00aa7308 */ /* 0x000e620000000800 */
[----:B--2---:R-:W-:Y:S01]  /*c820*/  FADD.FTZ R3, R225, R4 ;  /* 0x00000004e1037221 */ /* 0x004fe20000010000 */
[----:B------:R-:W-:-:S06]  /*c830*/  FADD.FTZ R4, R174, R7 ;  /* 0x00000007ae047221 */ /* 0x000fcc0000010000 */
[----:B------:R-:W2:Y:S01]  /*c840*/  MUFU.EX2 R173, R173 ;  /* 0x000000ad00ad7308 */ /* 0x000ea20000000800 */
[-C--:B------:R-:W-:Y:S01]  /*c850*/  FFMA.FTZ R164, R55, R65.reuse, -R12 ;  /* 0x0000004137a47223 */ /* 0x080fe2000001080c */
[----:B------:R-:W-:-:S06]  /*c860*/  FFMA.FTZ R20, R61, R65, -R68 ;  /* 0x000000413d147223 */ /* 0x000fcc0000010844 */
[----:B------:R-:W2:Y:S01]  /*c870*/  MUFU.EX2 R171, R171 ;  /* 0x000000ab00ab7308 */ /* 0x000ea20000000800 */
[----:B---3--:R-:W-:Y:S01]  /*c880*/  FADD.FTZ R7, R226, R3 ;  /* 0x00000003e2077221 */ /* 0x008fe20000010000 */
[----:B----4-:R-:W-:-:S06]  /*c890*/  FADD.FTZ R11, R175, R4 ;  /* 0x00000004af0b7221 */ /* 0x010fcc0000010000 */
[----:B------:R-:W3:Y:S01]  /*c8a0*/  MUFU.EX2 R169, R169 ;  /* 0x000000a900a97308 */ /* 0x000ee20000000800 */
[-C--:B------:R-:W-:Y:S01]  /*c8b0*/  FFMA.FTZ R165, R57, R65.reuse, -R12 ;  /* 0x0000004139a57223 */ /* 0x080fe2000001080c */
        /* <DEDUP_REMOVED lines=16> */
[----:B------:R-:W3:Y:S08]  /*c9c0*/  MUFU.EX2 R165, R165 ;  /* 0x000000a500a57308 */ /* 0x000ef00000000800 */
[----:B------:R-:W4:Y:S01]  /*c9d0*/  MUFU.EX2 R21, R21 ;  /* 0x0000001500157308 */ /* 0x000f220000000800 */
[----:B0-----:R-:W-:Y:S01]  /*c9e0*/  FADD.FTZ R9, R168, R9 ;  /* 0x00000009a8097221 */ /* 0x001fe20000010000 */
[----:B-1----:R-:W-:-:S06]  /*c9f0*/  FADD.FTZ R7, R167, R4 ;  /* 0x00000004a7077221 */ /* 0x002fcc0000010000 */
[----:B------:R-:W0:Y:S08]  /*ca00*/  MUFU.EX2 R18, R18 ;  /* 0x0000001200127308 */ /* 0x000e300000000800 */
[----:B------:R-:W1:Y:S01]  /*ca10*/  MUFU.EX2 R3, R3 ;  /* 0x0000000300037308 */ /* 0x000e620000000800 */
[----:B--2---:R-:W-:Y:S01]  /*ca20*/  FADD.FTZ R4, R164, R9 ;  /* 0x00000009a4047221 */ /* 0x004fe20000010000 */
[----:B------:R-:W-:-:S06]  /*ca30*/  FADD.FTZ R6, R20, R7 ;  /* 0x0000000714067221 */ /* 0x000fcc0000010000 */
[----:B------:R-:W2:Y:S08]  /*ca40*/  MUFU.EX2 R19, R19 ;  /* 0x0000001300137308 */ /* 0x000eb00000000800 */
[----:B------:R-:W2:Y:S01]  /*ca50*/  MUFU.EX2 R11, R11 ;  /* 0x0000000b000b7308 */ /* 0x000ea20000000800 */
[----:B---3--:R-:W-:Y:S01]  /*ca60*/  FADD.FTZ R7, R165, R4 ;  /* 0x00000004a5077221 */ /* 0x008fe20000010000 */
[----:B----4-:R-:W-:Y:S01]  /*ca70*/  FADD.FTZ R6, R21, R6 ;  /* 0x0000000615067221 */ /* 0x010fe20000010000 */
[----:B------:R-:W-:-:S02]  /*ca80*/  IADD3 R4, P2, R16, 0x270, RZ ;  /* 0x0000027010047810 */ /* 0x000fc40007f5e0ff */
[----:B0-----:R-:W-:Y:S01]  /*ca90*/  FADD.FTZ R8, R18, R7 ;  /* 0x0000000712087221 */ /* 0x001fe20000010000 */
[----:B-1----:R-:W-:Y:S01]  /*caa0*/  FADD.FTZ R6, R3, R6 ;  /* 0x0000000603067221 */ /* 0x002fe20000010000 */
[----:B------:R-:W-:Y:S01]  /*cab0*/  FMUL.FTZ R27, R5, R66 ;  /* 0x00000042051b7220 */ /* 0x000fe20000410000 */
[----:B------:R-:W-:Y:S02]  /*cac0*/  IMAD.X R9, RZ, RZ, R17, P2 ;  /* 0x000000ffff097224 */ /* 0x000fe400010e0611 */
[----:B--2---:R-:W-:Y:S01]  /*cad0*/  FADD.FTZ R7, R19, R8 ;  /* 0x0000000813077221 */ /* 0x004fe20000010000 */
[----:B------:R-:W-:Y:S01]  /*cae0*/  LOP3.LUT R8, R4, 0x4, RZ, 0xfc, !PT ;  /* 0x0000000404087812 */ /* 0x000fe200078efcff */
[----:B------:R-:W-:Y:S01]  /*caf0*/  ST.E desc[UR40][R16.64+0x270], R27 ;  /* 0x0002701b10007985 */ /* 0x000fe2000c101928 */
[----:B------:R-:W-:-:S03]  /*cb00*/  FADD.FTZ R13, R11, R6 ;  /* 0x000000060b0d7221 */ /* 0x000fc60000010000 */
[----:B------:R0:W-:Y:S04]  /*cb10*/  ST.E desc[UR40][R16.64+0x240], R7 ;  /* 0x0002400710007985 */ /* 0x0001e8000c101928 */
[----:B------:R1:W-:Y:S04]  /*cb20*/  ST.E desc[UR40][R16.64+0x244], R13 ;  /* 0x0002440d10007985 */ /* 0x0003e8000c101928 */
[----:B------:R-:W2:Y:S02]  /*cb30*/  LD.E R6, desc[UR40][R8.64] ;  /* 0x0000002808067980 */ /* 0x000ea4000c101900 */
[----:B--2---:R-:W-:-:S05]  /*cb40*/  FMUL.FTZ R39, R5, R6 ;  /* 0x0000000605277220 */ /* 0x004fca0000410000 */
[----:B------:R-:W-:Y:S04]  /*cb50*/  ST.E desc[UR40][R8.64], R39 ;  /* 0x0000002708007985 */ /* 0x000fe8000c101928 */
[----:B------:R-:W0:Y:S04]  /*cb60*/  LD.E R98, desc[UR40][R16.64+0x280] ;  /* 0x0002802810627980 */ /* 0x000e28000c101900 */
[----:B------:R-:W2:Y:S04]  /*cb70*/  LD.E R41, desc[UR40][R16.64+0x464] ;  /* 0x0004642810297980 */ /* 0x000ea8000c101900 */
[----:B------:R-:W1:Y:S04]  /*cb80*/  LD.E R100, desc[UR40][R16.64+0x284] ;  /* 0x0002842810647980 */ /* 0x000e68000c101900 */
[----:B------:R-:W3:Y:S04]  /*cb90*/  LD.E R112, desc[UR40][R16.64+0x2b4] ;  /* 0x0002b42810707980 */ /* 0x000ee8000c101900 */
        /* <DEDUP_REMOVED lines=58> */
[C---:B0-----:R-:W-:Y:S01]  /*cf40*/  FMUL.FTZ R7, R5.reuse, R98 ;  /* 0x0000006205077220 */ /* 0x041fe20000410000 */
[----:B--2---:R-:W-:-:S04]  /*cf50*/  FMUL.FTZ R47, R5, R41 ;  /* 0x00000029052f7220 */ /* 0x004fc80000410000 */
[----:B------:R3:W-:Y:S01]  /*cf60*/  ST.E desc[UR40][R16.64+0x280], R7 ;  /* 0x0002800710007985 */ /* 0x0007e2000c101928 */
[----:B-1----:R-:W-:-:S03]  /*cf70*/  FMUL.FTZ R13, R5, R100 ;  /* 0x00000064050d7220 */ /* 0x002fc60000410000 */
[----:B------:R-:W-:Y:S04]  /*cf80*/  ST.E desc[UR40][R16.64+0x464], R47 ;  /* 0x0004642f10007985 */ /* 0x000fe8000c101928 */
[----:B------:R0:W-:Y:S01]  /*cf90*/  ST.E desc[UR40][R16.64+0x284], R13 ;  /* 0x0002840d10007985 */ /* 0x0001e2000c101928 */
[C---:B---3--:R-:W-:Y:S01]  /*cfa0*/  FMUL.FTZ R7, R5.reuse, R112 ;  /* 0x0000007005077220 */ /* 0x048fe20000410000 */
[C---:B----4-:R-:W-:Y:S01]  /*cfb0*/  FMUL.FTZ R27, R5.reuse, R102 ;  /* 0x00000066051b7220 */ /* 0x050fe20000410000 */
[----:B------:R-:W-:-:S03]  /*cfc0*/  FMUL.FTZ R39, R5, R104 ;  /* 0x0000006805277220 */ /* 0x000fc60000410000 */
[----:B------:R1:W-:Y:S01]  /*cfd0*/  ST.E desc[UR40][R16.64+0x2b4], R7 ;  /* 0x0002b40710007985 */ /* 0x0003e2000c101928 */
[C---:B------:R-:W-:Y:S01]  /*cfe0*/  FMUL.FTZ R41, R5.reuse, R106 ;  /* 0x0000006a05297220 */ /* 0x040fe20000410000 */
[C---:B------:R-:W-:Y:S01]  /*cff0*/  FMUL.FTZ R43, R5.reuse, R108 ;  /* 0x0000006c052b7220 */ /* 0x040fe20000410000 */
[C---:B------:R-:W-:Y:S01]  /*d000*/  FMUL.FTZ R45, R5.reuse, R110 ;  /* 0x0000006e052d7220 */ /* 0x040fe20000410000 */
[C---:B0-----:R-:W-:Y:S01]  /*d010*/  FMUL.FTZ R13, R5.reuse, R114 ;  /* 0x00000072050d7220 */ /* 0x041fe20000410000 */
[C---:B------:R-:W-:Y:S01]  /*d020*/  FMUL.FTZ R47, R5.reuse, R116 ;  /* 0x00000074052f7220 */ /* 0x040fe20000410000 */
[C---:B------:R-:W-:Y:S01]  /*d030*/  FMUL.FTZ R49, R5.reuse, R118 ;  /* 0x0000007605317220 */ /* 0x040fe20000410000 */
[C---:B-1----:R-:W-:Y:S01]  /*d040*/  FMUL.FTZ R7, R5.reuse, R132 ;  /* 0x0000008405077220 */ /* 0x042fe20000410000 */
[----:B------:R0:W-:Y:S01]  /*d050*/  ST.E desc[UR40][R16.64+0x290], R27 ;  /* 0x0002901b10007985 */ /* 0x0001e2000c101928 */
[----:B------:R-:W-:-:S03]  /*d060*/  FMUL.FTZ R51, R5, R120 ;  /* 0x0000007805337220 */ /* 0x000fc60000410000 */
        /* <DEDUP_REMOVED lines=94> */
[----:B------:R-:W-:Y:S01]  /*d650*/  LOP3.LUT R6, R4, 0x8, RZ, 0xfc, !PT ;  /* 0x0000000804067812 */ /* 0x000fe200078efcff */
[C---:B-1----:R-:W-:Y:S01]  /*d660*/  FMUL.FTZ R47, R5.reuse, R12 ;  /* 0x0000000c052f7220 */ /* 0x042fe20000410000 */
[----:B---3--:R-:W-:Y:S01]  /*d670*/  FMUL.FTZ R49, R5, R24 ;  /* 0x0000001805317220 */ /* 0x008fe20000410000 */
[----:B------:R-:W-:Y:S01]  /*d680*/  ST.E desc[UR40][R16.64+0x414], R51 ;  /* 0x0004143310007985 */ /* 0x000fe2000c101928 */
[----:B0-----:R-:W-:-:S03]  /*d690*/  IMAD.MOV.U32 R7, RZ, RZ, R9 ;  /* 0x000000ffff077224 */ /* 0x001fc600078e0009 */
[----:B------:R0:W-:Y:S04]  /*d6a0*/  ST.E desc[UR40][R16.64+0x420], R27 ;  /* 0x0004201b10007985 */ /* 0x0001e8000c101928 */
[----:B------:R1:W-:Y:S04]  /*d6b0*/  ST.E desc[UR40][R16.64+0x424], R39 ;  /* 0x0004242710007985 */ /* 0x0003e8000c101928 */
[----:B------:R-:W-:Y:S04]  /*d6c0*/  ST.E desc[UR40][R16.64+0x430], R41 ;  /* 0x0004302910007985 */ /* 0x000fe8000c101928 */
[----:B------:R-:W-:Y:S04]  /*d6d0*/  ST.E desc[UR40][R16.64+0x434], R43 ;  /* 0x0004342b10007985 */ /* 0x000fe8000c101928 */
[----:B------:R-:W-:Y:S04]  /*d6e0*/  ST.E desc[UR40][R16.64+0x440], R45 ;  /* 0x0004402d10007985 */ /* 0x000fe8000c101928 */
[----:B------:R2:W-:Y:S04]  /*d6f0*/  ST.E desc[UR40][R16.64+0x450], R13 ;  /* 0x0004500d10007985 */ /* 0x0005e8000c101928 */
[----:B------:R-:W-:Y:S04]  /*d700*/  ST.E desc[UR40][R16.64+0x454], R47 ;  /* 0x0004542f10007985 */ /* 0x000fe8000c101928 */
[----:B------:R3:W-:Y:S04]  /*d710*/  ST.E desc[UR40][R16.64+0x460], R49 ;  /* 0x0004603110007985 */ /* 0x0007e8000c101928 */
[----:B------:R-:W0:Y:S01]  /*d720*/  LD.E R12, desc[UR40][R6.64] ;  /* 0x00000028060c7980 */ /* 0x000e22000c101900 */
[----:B------:R-:W-:Y:S01]  /*d730*/  LOP3.LUT R4, R4, 0xc, RZ, 0xfc, !PT ;  /* 0x0000000c04047812 */ /* 0x000fe200078efcff */
[----:B------:R-:W-:-:S02]  /*d740*/  IMAD.MOV.U32 R5, RZ, RZ, R9 ;  /* 0x000000ffff057224 */ /* 0x000fc400078e0009 */
[----:B0-----:R-:W-:-:S05]  /*d750*/  FMUL.FTZ R27, R25, R12 ;  /* 0x0000000c191b7220 */ /* 0x001fca0000410000 */
[----:B------:R0:W-:Y:S04]  /*d760*/  ST.E desc[UR40][R6.64], R27 ;  /* 0x0000001b06007985 */ /* 0x0001e8000c101928 */
[----:B------:R-:W1:Y:S02]  /*d770*/  LD.E R12, desc[UR40][R4.64] ;  /* 0x00000028040c7980 */ /* 0x000e64000c101900 */
[----:B-1----:R-:W-:-:S05]  /*d780*/  FMUL.FTZ R39, R25, R12 ;  /* 0x0000000c19277220 */ /* 0x002fca0000410000 */
[----:B------:R1:W-:Y:S04]  /*d790*/  ST.E desc[UR40][R4.64], R39 ;  /* 0x0000002704007985 */ /* 0x0003e8000c101928 */
[----:B--2---:R-:W3:Y:S04]  /*d7a0*/  LD.E R13, desc[UR40][R16.64+0x46c] ;  /* 0x00046c28100d7980 */ /* 0x004ee8000c101900 */
[----:B------:R-:W0:Y:S04]  /*d7b0*/  LD.E R106, desc[UR40][R16.64+0x28c] ;  /* 0x00028c28106a7980 */ /* 0x000e28000c101900 */
[----:B------:R-:W2:Y:S04]  /*d7c0*/  LD.E R104, desc[UR40][R16.64+0x288] ;  /* 0x0002882810687980 */ /* 0x000ea8000c101900 */
[----:B------:R-:W1:Y:S04]  /*d7d0*/  LD.E R108, desc[UR40][R16.64+0x298] ;  /* 0x00029828106c7980 */ /* 0x000e68000c101900 */
        /* <DEDUP_REMOVED lines=58> */
[C---:B---3--:R-:W-:Y:S01]  /*db80*/  FMUL.FTZ R49, R25.reuse, R13 ;  /* 0x0000000d19317220 */ /* 0x048fe20000410000 */
[----:B0-----:R-:W-:-:S04]  /*db90*/  FMUL.FTZ R27, R25, R106 ;  /* 0x0000006a191b7220 */ /* 0x001fc80000410000 */
[----:B------:R-:W-:Y:S01]  /*dba0*/  ST.E desc[UR40][R16.64+0x46c], R49 ;  /* 0x00046c3110007985 */ /* 0x000fe2000c101928 */
[----:B--2---:R-:W-:-:S03]  /*dbb0*/  FMUL.FTZ R13, R25, R104 ;  /* 0x00000068190d7220 */ /* 0x004fc60000410000 */
[----:B------:R0:W-:Y:S01]  /*dbc0*/  ST.E desc[UR40][R16.64+0x28c], R27 ;  /* 0x00028c1b10007985 */ /* 0x0001e2000c101928 */
[C---:B-1----:R-:W-:Y:S01]  /*dbd0*/  FMUL.FTZ R39, R25.reuse, R108 ;  /* 0x0000006c19277220 */ /* 0x042fe20000410000 */
[C---:B----4-:R-:W-:Y:S01]  /*dbe0*/  FMUL.FTZ R41, R25.reuse, R110 ;  /* 0x0000006e19297220 */ /* 0x050fe20000410000 */
[C---:B------:R-:W-:Y:S01]  /*dbf0*/  FMUL.FTZ R43, R25.reuse, R112 ;  /* 0x00000070192b7220 */ /* 0x040fe20000410000 */
[C---:B------:R-:W-:Y:S01]  /*dc00*/  FMUL.FTZ R45, R25.reuse, R114 ;  /* 0x00000072192d7220 */ /* 0x040fe20000410000 */
[C---:B------:R-:W-:Y:S01]  /*dc10*/  FMUL.FTZ R47, R25.reuse, R116 ;  /* 0x00000074192f7220 */ /* 0x040fe20000410000 */
[C---:B0-----:R-:W-:Y:S01]  /*dc20*/  FMUL.FTZ R27, R25.reuse, R120 ;  /* 0x00000078191b7220 */ /* 0x041fe20000410000 */
[C---:B------:R-:W-:Y:S01]  /*dc30*/  FMUL.FTZ R49, R25.reuse, R122 ;  /* 0x0000007a19317220 */ /* 0x040fe20000410000 */
[----:B------:R0:W-:Y:S04]  /*dc40*/  ST.E desc[UR40][R16.64+0x288], R13 ;  /* 0x0002880d10007985 */ /* 0x0001e8000c101928 */
        /* <DEDUP_REMOVED lines=16> */
[C---:B---3--:R-:W-:Y:S01]  /*dd50*/  FMUL.FTZ R49, R25.reuse, R142 ;  /* 0x0000008e19317220 */ /* 0x048fe20000410000 */
        /* <DEDUP_REMOVED lines=82> */
[----:B------:R-:W-:Y:S01]  /*e280*/  VIADD R26, R73, 0x8 ;  /* 0x00000008491a7836 */ /* 0x000fe20000000000 */
        /* <DEDUP_REMOVED lines=11> */
[----:B------:R3:W-:Y:S01]  /*e340*/  ST.E desc[UR40][R16.64+0x468], R25 ;  /* 0x0004681910007985 */ /* 0x0007e2000c101928 */
[----:B------:R4:W-:Y:S06]  /*e350*/  BAR.SYNC.DEFER_BLOCKING R26, 0x100 ;  /* 0x0004001a0000751d */ /* 0x0009ec0000010000 */
[----:B0-----:R-:W2:Y:S04]  /*e360*/  LD.E R39, desc[UR40][R16.64+0x270] ;  /* 0x0002702810277980 */ /* 0x001ea8000c101900 */
[----:B------:R-:W4:Y:S04]  /*e370*/  LD.E R24, desc[UR40][R16.64+0x218] ;  /* 0x0002182810187980 */ /* 0x000f28000c101900 */
[----:B------:R-:W4:Y:S04]  /*e380*/  LD.E.64 R12, desc[UR40][R16.64+0xa8] ;  /* 0x0000a828100c7980 */ /* 0x000f28000c101b00 */
[----:B--2---:R0:W-:Y:S04]  /*e390*/  ST.E desc[UR40][R16.64+0x270], R39 ;  /* 0x0002702710007985 */ /* 0x0041e8000c101928 */
[----:B-1----:R-:W2:Y:S04]  /*e3a0*/  LD.E R41, desc[UR40][R8.64] ;  /* 0x0000002808297980 */ /* 0x002ea8000c101900 */
[----:B--2---:R1:W-:Y:S04]  /*e3b0*/  ST.E desc[UR40][R8.64], R41 ;  /* 0x0000002908007985 */ /* 0x0043e8000c101928 */
[----:B------:R-:W2:Y:S04]  /*e3c0*/  LD.E R27, desc[UR40][R6.64] ;  /* 0x00000028061b7980 */ /* 0x000ea8000c101900 */
[----:B--2---:R-:W-:Y:S04]  /*e3d0*/  ST.E desc[UR40][R6.64], R27 ;  /* 0x0000001b06007985 */ /* 0x004fe8000c101928 */
[----:B------:R-:W2:Y:S04]  /*e3e0*/  LD.E R43, desc[UR40][R4.64] ;  /* 0x00000028042b7980 */ /* 0x000ea8000c101900 */
[----:B--2---:R2:W-:Y:S04]  /*e3f0*/  ST.E desc[UR40][R4.64], R43 ;  /* 0x0000002b04007985 */ /* 0x0045e8000c101928 */
[----:B---3--:R-:W3:Y:S04]  /*e400*/  LD.E R25, desc[UR40][R16.64+0x280] ;  /* 0x0002802810197980 */ /* 0x008ee8000c101900 */
[----:B------:R-:W3:Y:S04]  /*e410*/  LD.E R45, desc[UR40][R16.64+0x284] ;  /* 0x00028428102d7980 */ /* 0x000ee8000c101900 */
[----:B0-----:R-:W3:Y:S04]  /*e420*/  LD.E R39, desc[UR40][R16.64+0x288] ;  /* 0x0002882810277980 */ /* 0x001ee8000c101900 */
[----:B------:R-:W3:Y:S04]  /*e430*/  LD.E R47, desc[UR40][R16.64+0x28c] ;  /* 0x00028c28102f7980 */ /* 0x000ee8000c101900 */
[----:B------:R-:W3:Y:S04]  /*e440*/  LD.E R49, desc[UR40][R16.64+0x290] ;  /* 0x0002902810317980 */ /* 0x000ee8000c101900 */
[----:B------:R-:W3:Y:S04]  /*e450*/  LD.E R51, desc[UR40][R16.64+0x294] ;  /* 0x0002942810337980 */ /* 0x000ee8000c101900 */
[----:B-1----:R-:W3:Y:S04]  /*e460*/  LD.E R41, desc[UR40][R16.64+0x298] ;  /* 0x0002982810297980 */ /* 0x002ee8000c101900 */
[----:B------:R-:W3:Y:S04]  /*e470*/  LD.E R53, desc[UR40][R16.64+0x29c] ;  /* 0x00029c2810357980 */ /* 0x000ee8000c101900 */
[----:B------:R-:W3:Y:S04]  /*e480*/  LD.E R55, desc[UR40][R16.64+0x2a0] ;  /* 0x0002a02810377980 */ /* 0x000ee8000c101900 */
[----:B------:R-:W3:Y:S04]  /*e490*/  LD.E R57, desc[UR40][R16.64+0x2a4] ;  /* 0x0002a42810397980 */ /* 0x000ee8000c101900 */
[----:B--2---:R-:W2:Y:S04]  /*e4a0*/  LD.E R43, desc[UR40][R16.64+0x2a8] ;  /* 0x0002a828102b7980 */ /* 0x004ea8000c101900 */
[----:B------:R-:W2:Y:S04]  /*e4b0*/  LD.E R59, desc[UR40][R16.64+0x2ac] ;  /* 0x0002ac28103b7980 */ /* 0x000ea8000c101900 */
[----:B------:R-:W2:Y:S04]  /*e4c0*/  LD.E R61, desc[UR40][R16.64+0x2b0] ;  /* 0x0002b028103d7980 */ /* 0x000ea8000c101900 */
[----:B------:R-:W2:Y:S04]  /*e4d0*/  LD.E R63, desc[UR40][R16.64+0x2b4] ;  /* 0x0002b428103f7980 */ /* 0x000ea8000c101900 */
[----:B------:R-:W2:Y:S04]  /*e4e0*/  LD.E R65, desc[UR40][R16.64+0x2b8] ;  /* 0x0002b82810417980 */ /* 0x000ea8000c101900 */
        /* <DEDUP_REMOVED lines=60> */
[----:B---3--:R0:W-:Y:S04]  /*e8b0*/  ST.E desc[UR40][R16.64+0x280], R25 ;  /* 0x0002801910007985 */ /* 0x0081e8000c101928 */
[----:B------:R-:W-:Y:S04]  /*e8c0*/  ST.E desc[UR40][R16.64+0x284], R45 ;  /* 0x0002842d10007985 */ /* 0x000fe8000c101928 */
[----:B------:R1:W-:Y:S04]  /*e8d0*/  ST.E desc[UR40][R16.64+0x288], R39 ;  /* 0x0002882710007985 */ /* 0x0003e8000c101928 */
[----:B------:R-:W-:Y:S04]  /*e8e0*/  ST.E desc[UR40][R16.64+0x28c], R47 ;  /* 0x00028c2f10007985 */ /* 0x000fe8000c101928 */
[----:B------:R-:W-:Y:S04]  /*e8f0*/  ST.E desc[UR40][R16.64+0x290], R49 ;  /* 0x0002903110007985 */ /* 0x000fe8000c101928 */
[----:B------:R-:W-:Y:S04]  /*e900*/  ST.E desc[UR40][R16.64+0x294], R51 ;  /* 0x0002943310007985 */ /* 0x000fe8000c101928 */
[----:B------:R3:W-:Y:S04]  /*e910*/  ST.E desc[UR40][R16.64+0x298], R41 ;  /* 0x0002982910007985 */ /* 0x0007e8000c101928 */
[----:B------:R-:W-:Y:S04]  /*e920*/  ST.E desc[UR40][R16.64+0x29c], R53 ;  /* 0x00029c3510007985 */ /* 0x000fe8000c101928 */
[----:B------:R-:W-:Y:S04]  /*e930*/  ST.E desc[UR40][R16.64+0x2a0], R55 ;  /* 0x0002a03710007985 */ /* 0x000fe8000c101928 */
[----:B------:R-:W-:Y:S04]  /*e940*/  ST.E desc[UR40][R16.64+0x2a4], R57 ;  /* 0x0002a43910007985 */ /* 0x000fe8000c101928 */
[----:B--2---:R2:W-:Y:S04]  /*e950*/  ST.E desc[UR40][R16.64+0x2a8], R43 ;  /* 0x0002a82b10007985 */ /* 0x0045e8000c101928 */
[----:B------:R2:W-:Y:S04]  /*e960*/  ST.E desc[UR40][R16.64+0x2ac], R59 ;  /* 0x0002ac3b10007985 */ /* 0x0005e8000c101928 */
[----:B------:R2:W-:Y:S04]  /*e970*/  ST.E desc[UR40][R16.64+0x2b0], R61 ;  /* 0x0002b03d10007985 */ /* 0x0005e8000c101928 */
[----:B------:R2:W-:Y:S04]  /*e980*/  ST.E desc[UR40][R16.64+0x2b4], R63 ;  /* 0x0002b43f10007985 */ /* 0x0005e8000c101928 */
[----:B------:R2:W-:Y:S04]  /*e990*/  ST.E desc[UR40][R16.64+0x2b8], R65 ;  /* 0x0002b84110007985 */ /* 0x0005e8000c101928 */
[----:B------:R2:W-:Y:S04]  /*e9a0*/  ST.E desc[UR40][R16.64+0x2bc], R67 ;  /* 0x0002bc4310007985 */ /* 0x0005e8000c101928 */
[----:B0-----:R-:W4:Y:S04]  /*e9b0*/  LD.E R25, desc[UR40][R16.64+0x2c0] ;  /* 0x0002c02810197980 */ /* 0x001f28000c101900 */
[----:B-1----:R-:W4:Y:S04]  /*e9c0*/  LD.E R39, desc[UR40][R16.64+0x2d0] ;  /* 0x0002d02810277980 */ /* 0x002f28000c101900 */
[----:B---3--:R-:W3:Y:S04]  /*e9d0*/  LD.E R41, desc[UR40][R16.64+0x2d8] ;  /* 0x0002d82810297980 */ /* 0x008ee8000c101900 */
        /* <DEDUP_REMOVED lines=74> */
[----:B---3--:R3:W-:Y:S04]  /*ee80*/  ST.E desc[UR40][R16.64+0x2d8], R41 ;  /* 0x0002d82910007985 */ /* 0x0087e8000c101928 */
        /* <DEDUP_REMOVED lines=79> */
[----:B0-----:R-:W4:Y:S01]  /*f380*/  LDL R25, [R1+0x88] ;  /* 0x0000880001197983 */ /* 0x001f220000100800 */
[----:B------:R-:W-:-:S02]  /*f390*/  IMAD R12, R24, 0xc00, R12 ;  /* 0x00000c00180c7824 */ /* 0x000fc400078e020c */
[----:B------:R-:W-:Y:S01]  /*f3a0*/  IMAD.MOV.U32 R27, RZ, RZ, R13 ;  /* 0x000000ffff1b7224 */ /* 0x000fe200078e000d */
[----:B------:R-:W-:Y:S01]  /*f3b0*/  F2FP.F16.F32.PACK_AB R152, R37, R152 ;  /* 0x000000982598723e */ /* 0x000fe200000000ff */
[C---:B------:R-:W-:Y:S01]  /*f3c0*/  VIADD R24, R12.reuse, 0x80 ;  /* 0x000000800c187836 */ /* 0x040fe20000000000 */
[----:B------:R-:W-:Y:S01]  /*f3d0*/  F2FP.F16.F32.PACK_AB R153, R153, R36 ;  /* 0x000000249999723e */ /* 0x000fe200000000ff */
[----:B------:R-:W-:Y:S01]  /*f3e0*/  VIADD R26, R12, 0x100 ;  /* 0x000001000c1a7836 */ /* 0x000fe20000000000 */
[----:B------:R-:W-:Y:S01]  /*f3f0*/  R2UR UR15, R27 ;  /* 0x000000001b0f72ca */ /* 0x000fe200000e0000 */
[----:B------:R-:W4:Y:S01]  /*f400*/  LD.E R36, desc[UR40][R16.64+0x2a0] ;  /* 0x0002a02810247980 */ /* 0x000f22000c101900 */
[----:B------:R-:W-:Y:S02]  /*f410*/  R2UR UR10, R24 ;  /* 0x00000000180a72ca */ /* 0x000fe400000e0000 */
[----:B------:R-:W-:Y:S01]  /*f420*/  R2UR UR14, R26 ;  /* 0x000000001a0e72ca */ /* 0x000fe200000e0000 */
[----:B------:R-:W4:Y:S01]  /*f430*/  LD.E R24, desc[UR40][R16.64+0x270] ;  /* 0x0002702810187980 */ /* 0x000f22000c101900 */
[----:B------:R-:W-:-:S02]  /*f440*/  F2FP.F16.F32.PACK_AB R154, R154, R35 ;  /* 0x000000239a9a723e */ /* 0x000fc400000000ff */
[----:B------:R-:W-:Y:S01]  /*f450*/  F2FP.F16.F32.PACK_AB R155, R155, R34 ;  /* 0x000000229b9b723e */ /* 0x000fe200000000ff */
[----:B------:R-:W4:Y:S01]  /*f460*/  LD.E R35, desc[UR40][R16.64+0x29c] ;  /* 0x00029c2810237980 */ /* 0x000f22000c101900 */
[----:B------:R-:W-:Y:S02]  /*f470*/  F2FP.F16.F32.PACK_AB R156, R156, R33 ;  /* 0x000000219c9c723e */ /* 0x000fe400000000ff */
[----:B------:R-:W-:Y:S01]  /*f480*/  F2FP.F16.F32.PACK_AB R157, R157, R32 ;  /* 0x000000209d9d723e */ /* 0x000fe200000000ff */
[----:B------:R-:W4:Y:S01]  /*f490*/  LD.E R33, desc[UR40][R16.64+0x294] ;  /* 0x0002942810217980 */ /* 0x000f22000c101900 */
[----:B------:R-:W-:Y:S02]  /*f4a0*/  F2FP.F16.F32.PACK_AB R158, R158, R31 ;  /* 0x0000001f9e9e723e */ /* 0x000fe400000000ff */
[----:B------:R-:W-:Y:S01]  /*f4b0*/  F2FP.F16.F32.PACK_AB R159, R159, R30 ;  /* 0x0000001e9f9f723e */ /* 0x000fe200000000ff */
[----:B------:R-:W4:Y:S01]  /*f4c0*/  LD.E R31, desc[UR40][R16.64+0x28c] ;  /* 0x00028c28101f7980 */ /* 0x000f22000c101900 */
[----:B------:R-:W-:-:S02]  /*f4d0*/  F2FP.F16.F32.PACK_AB R160, R160, R29 ;  /* 0x0000001da0a0723e */ /* 0x000fc400000000ff */
[----:B------:R-:W-:Y:S01]  /*f4e0*/  F2FP.F16.F32.PACK_AB R161, R161, R28 ;  /* 0x0000001ca1a1723e */ /* 0x000fe200000000ff */
[----:B------:R-:W4:Y:S04]  /*f4f0*/  LD.E R29, desc[UR40][R16.64+0x284] ;  /* 0x00028428101d7980 */ /* 0x000f28000c101900 */
[----:B------:R-:W4:Y:S04]  /*f500*/  LD.E R28, desc[UR40][R16.64+0x280] ;  /* 0x00028028101c7980 */ /* 0x000f28000c101900 */
[----:B------:R-:W4:Y:S04]  /*f510*/  LD.E R30, desc[UR40][R16.64+0x288] ;  /* 0x00028828101e7980 */ /* 0x000f28000c101900 */
[----:B------:R-:W4:Y:S04]  /*f520*/  LD.E R32, desc[UR40][R16.64+0x290] ;  /* 0x0002902810207980 */ /* 0x000f28000c101900 */
[----:B------:R-:W4:Y:S04]  /*f530*/  LD.E R34, desc[UR40][R16.64+0x298] ;  /* 0x0002982810227980 */ /* 0x000f28000c101900 */
[----:B------:R-:W4:Y:S04]  /*f540*/  LD.E R37, desc[UR40][R16.64+0x2a4] ;  /* 0x0002a42810257980 */ /* 0x000f28000c101900 */
[----:B------:R-:W4:Y:S04]  /*f550*/  LD.E R38, desc[UR40][R16.64+0x2a8] ;  /* 0x0002a82810267980 */ /* 0x000f28000c101900 */
[----:B-1----:R-:W4:Y:S04]  /*f560*/  LD.E R39, desc[UR40][R16.64+0x2ac] ;  /* 0x0002ac2810277980 */ /* 0x002f28000c101900 */
[----:B------:R-:W4:Y:S04]  /*f570*/  LD.E R40, desc[UR40][R16.64+0x2b0] ;  /* 0x0002b02810287980 */ /* 0x000f28000c101900 */
[----:B---3--:R-:W3:Y:S04]  /*f580*/  LD.E R41, desc[UR40][R16.64+0x2b4] ;  /* 0x0002b42810297980 */ /* 0x008ee8000c101900 */
[----:B------:R-:W3:Y:S04]  /*f590*/  LD.E R42, desc[UR40][R16.64+0x2b8] ;  /* 0x0002b828102a7980 */ /* 0x000ee8000c101900 */
[----:B--2---:R-:W3:Y:S04]  /*f5a0*/  LD.E R43, desc[UR40][R16.64+0x2bc] ;  /* 0x0002bc28102b7980 */ /* 0x004ee8000c101900 */
[----:B------:R-:W3:Y:S04]  /*f5b0*/  LD.E R44, desc[UR40][R16.64+0x2c0] ;  /* 0x0002c028102c7980 */ /* 0x000ee8000c101900 */
[----:B----4-:R-:W3:Y:S04]  /*f5c0*/  LD.E R45, desc[UR40][R16.64+0x2c4] ;  /* 0x0002c428102d7980 */ /* 0x010ee8000c101900 */
        /* <DEDUP_REMOVED lines=53> */
[----:B------:R-:W3:Y:S01]  /*f920*/  LD.E R99, desc[UR40][R16.64+0x39c] ;  /* 0x00039c2810637980 */ /* 0x000ee2000c101900 */
[----:B------:R-:W-:Y:S01]  /*f930*/  ISETP.NE.U32.AND P2, PT, R25, RZ, PT ;  /* 0x000000ff1900720c */ /* 0x000fe20003f45070 */
[----:B------:R-:W-:-:S02]  /*f940*/  IMAD.MOV.U32 R25, RZ, RZ, R13 ;  /* 0x000000ffff197224 */ /* 0x000fc400078e000d */
[----:B------:R-:W3:Y:S03]  /*f950*/  LD.E R100, desc[UR40][R16.64+0x3a0] ;  /* 0x0003a02810647980 */ /* 0x000ee6000c101900 */
[----:B------:R-:W-:Y:S01]  /*f960*/  R2UR UR11, R25 ;  /* 0x00000000190b72ca */ /* 0x000fe200000e0000 */
        /* <DEDUP_REMOVED lines=54> */
[----:B------:R-:W-:-:S02]  /*fcd0*/  R2UR UR6, R12 ;  /* 0x000000000c0672ca */ /* 0x000fc400000e0000 */
[----:B------:R-:W-:Y:S01]  /*fce0*/  R2UR UR7, R13 ;  /* 0x000000000d0772ca */ /* 0x000fe200000e0000 */
[----:B------:R-:W-:Y:S01]  /*fcf0*/  VOTEU.ANY UP0, P2 ;  /* 0x00000000003f7886 */ /* 0x000fe20001000100 */
[----:B---3--:R-:W-:-:S11]  /*fd00*/  WARPGROUP.ARRIVE ;  /* 0x00000000000079c5 */ /* 0x008fd60000000000 */
[----:B------:R-:W-:Y:S01]  /*fd10*/  HGMMA.64x256x16.F32 R24, R152, gdesc[UR4].tnspB, R24, UP0, gsb0 ;  /* 0x43e0000498187df0 */ /* 0x000fe2000b800818 */
[----:B------:R-:W-:Y:S02]  /*fd20*/  F2FP.F16.F32.PACK_AB R162, R162, R15 ;  /* 0x0000000fa2a2723e */ /* 0x000fe400000000ff */
[----:B------:R-:W-:Y:S01]  /*fd30*/  F2FP.F16.F32.PACK_AB R163, R14, R163 ;  /* 0x000000a30ea3723e */ /* 0x000fe200000000ff */
        /* <DEDUP_REMOVED lines=131> */
[----:B------:R-:W-:Y:S01]  /*10570*/  STL [R1+0x88], R0 ;  /* 0x0000880001007387 */ /* 0x000fe20000100800 */
[----:B------:R-:W-:Y:S02]  /*10580*/  VIADD R14, R12, 0x180 ;  /* 0x000001800c0e7836 */ /* 0x000fe40000000000 */
[----:B------:R-:W-:-:S03]  /*10590*/  IMAD.MOV.U32 R15, RZ, RZ, R13 ;  /* 0x000000ffff0f7224 */ /* 0x000fc600078e000d */
[----:B------:R-:W-:Y:S02]  /*105a0*/  R2UR UR6, R14 ;  /* 0x000000000e0672ca */ /* 0x000fe400000e0000 */
[----:B------:R-:W-:Y:S02]  /*105b0*/  R2UR UR7, R15 ;  /* 0x000000000f0772ca */ /* 0x000fe400000e0000 */
[----:B------:R-:W-:Y:S02]  /*105c0*/  F2FP.F16.F32.PACK_AB R152, R230, R229 ;  /* 0x000000e5e698723e */ /* 0x000fe400000000ff */
[----:B------:R-:W-:Y:S02]  /*105d0*/  F2FP.F16.F32.PACK_AB R153, R228, R227 ;  /* 0x000000e3e499723e */ /* 0x000fe400000000ff */
[----:B------:R-:W-:Y:S02]  /*105e0*/  F2FP.F16.F32.PACK_AB R154, R226, R225 ;  /* 0x000000e1e29a723e */ /* 0x000fe400000000ff */
[----:B------:R-:W-:Y:S01]  /*105f0*/  F2FP.F16.F32.PACK_AB R155, R175, R174 ;  /* 0x000000aeaf9b723e */ /* 0x000fe200000000ff */
[----:B------:R-:W-:-:S02]  /*10600*/  WARPGROUP.DEPBAR.LE gsb0, 0x0 ;  /* 0x00008000000079c5 */ /* 0x000fc40000010000 */
        /* <DEDUP_REMOVED lines=265> */
[----:B------:R-:W-:Y:S01]  /*116a0*/  STL [R1+0x88], R0 ;  /* 0x0000880001007387 */ /* 0x000fe20000100800 */
[----:B------:R-:W-:Y:S01]  /*116b0*/  R2UR UR7, R15 ;  /* 0x000000000f0772ca */ /* 0x000fe200000e0000 */
[----:B------:R-:W-:Y:S01]  /*116c0*/  VIADD R12, R12, 0x280 ;  /* 0x000002800c0c7836 */ /* 0x000fe20000000000 */
[----:B------:R-:W-:Y:S02]  /*116d0*/  WARPGROUP.DEPBAR.LE gsb0, 0x0 ;  /* 0x00008000000079c5 */ /* 0x000fe40000010000 */
[----:B------:R-:W-:Y:S01]  /*116e0*/  ST.E desc[UR40][R16.64+0x270], R24 ;  /* 0x0002701810007985 */ /* 0x000fe2000c101928 */
[----:B------:R-:W-:Y:S02]  /*116f0*/  F2FP.F16.F32.PACK_AB R152, R173, R172 ;  /* 0x000000acad98723e */ /* 0x000fe400000000ff */
[----:B------:R-:W-:Y:S01]  /*11700*/  F2FP.F16.F32.PACK_AB R153, R171, R170 ;  /* 0x000000aaab99723e */ /* 0x000fe200000000ff */
[----:B------:R-:W-:Y:S01]  /*11710*/  ST.E desc[UR40][R8.64], R25 ;  /* 0x0000001908007985 */ /* 0x000fe2000c101928 */
[----:B------:R-:W-:-:S02]  /*11720*/  F2FP.F16.F32.PACK_AB R154, R168, R169 ;  /* 0x000000a9a89a723e */ /* 0x000fc400000000ff */
[----:B------:R-:W-:Y:S01]  /*11730*/  F2FP.F16.F32.PACK_AB R155, R167, R166 ;  /* 0x000000a6a79b723e */ /* 0x000fe200000000ff */
        /* <DEDUP_REMOVED lines=266> */
[----:B------:R-:W-:Y:S02]  /*127e0*/  STL [R1+0x88], R0 ;  /* 0x0000880001007387 */ /* 0x000fe40000100800 */
[----:B------:R-:W-:Y:S02]  /*127f0*/  WARPGROUP.DEPBAR.LE gsb0, 0x0 ;  /* 0x00008000000079c5 */ /* 0x000fe40000010000 */
        /* <DEDUP_REMOVED lines=128> */
[----:B------:R-:W-:Y:S04]  /*13000*/  STL [R1+0x88], R0 ;  /* 0x0000880001007387 */ /* 0x000fe80000100800 */
[----:B------:R-:W2:Y:S04]  /*13010*/  LD.E R3, desc[UR40][R16.64+0x270] ;  /* 0x0002702810037980 */ /* 0x000ea8000c101900 */
[----:B--2---:R2:W-:Y:S04]  /*13020*/  ST.E desc[UR40][R16.64+0x270], R3 ;  /* 0x0002700310007985 */ /* 0x0045e8000c101928 */
[----:B------:R-:W3:Y:S04]  /*13030*/  LD.E R11, desc[UR40][R8.64] ;  /* 0x00000028080b7980 */ /* 0x000ee8000c101900 */
[----:B---3--:R3:W-:Y:S04]  /*13040*/  ST.E desc[UR40][R8.64], R11 ;  /* 0x0000000b08007985 */ /* 0x0087e8000c101928 */
[----:B------:R-:W4:Y:S04]  /*13050*/  LD.E R13, desc[UR40][R6.64] ;  /* 0x00000028060d7980 */ /* 0x000f28000c101900 */
[----:B----4-:R4:W-:Y:S04]  /*13060*/  ST.E desc[UR40][R6.64], R13 ;  /* 0x0000000d06007985 */ /* 0x0109e8000c101928 */
[----:B------:R-:W2:Y:S04]  /*13070*/  LD.E R15, desc[UR40][R4.64] ;  /* 0x00000028040f7980 */ /* 0x000ea8000c101900 */
[----:B--2---:R2:W-:Y:S04]  /*13080*/  ST.E desc[UR40][R4.64], R15 ;  /* 0x0000000f04007985 */ /* 0x0045e8000c101928 */
[----:B------:R-:W2:Y:S04]  /*13090*/  LD.E R19, desc[UR40][R16.64+0x280] ;  /* 0x0002802810137980 */ /* 0x000ea8000c101900 */
[----:B------:R-:W2:Y:S04]  /*130a0*/  LD.E R21, desc[UR40][R16.64+0x284] ;  /* 0x0002842810157980 */ /* 0x000ea8000c101900 */
[----:B0-----:R-:W2:Y:S04]  /*130b0*/  LD.E R25, desc[UR40][R16.64+0x288] ;  /* 0x0002882810197980 */ /* 0x001ea8000c101900 */
[----:B-1----:R-:W2:Y:S04]  /*130c0*/  LD.E R27, desc[UR40][R16.64+0x28c] ;  /* 0x00028c28101b7980 */ /* 0x002ea8000c101900 */
[----:B------:R-:W2:Y:S04]  /*130d0*/  LD.E R3, desc[UR40][R16.64+0x290] ;  /* 0x0002902810037980 */ /* 0x000ea8000c101900 */
[----:B------:R-:W2:Y:S04]  /*130e0*/  LD.E R29, desc[UR40][R16.64+0x294] ;  /* 0x00029428101d7980 */ /* 0x000ea8000c101900 */
[----:B---3--:R-:W3:Y:S04]  /*130f0*/  LD.E R9, desc[UR40][R16.64+0x298] ;  /* 0x0002982810097980 */ /* 0x008ee8000c101900 */
[----:B------:R-:W3:Y:S04]  /*13100*/  LD.E R11, desc[UR40][R16.64+0x29c] ;  /* 0x00029c28100b7980 */ /* 0x000ee8000c101900 */
[----:B----4-:R-:W4:Y:S04]  /*13110*/  LD.E R7, desc[UR40][R16.64+0x2a0] ;  /* 0x0002a02810077980 */ /* 0x010f28000c101900 */
        /* <DEDUP_REMOVED lines=115> */
[----:B------:R0:W-:Y:S04]  /*13850*/  ST.E desc[UR40][R16.64+0x280], R19 ;  /* 0x0002801310007985 */ /* 0x0001e8000c101928 */
[----:B------:R0:W-:Y:S04]  /*13860*/  ST.E desc[UR40][R16.64+0x284], R21 ;  /* 0x0002841510007985 */ /* 0x0001e8000c101928 */
[----:B------:R0:W-:Y:S04]  /*13870*/  ST.E desc[UR40][R16.64+0x288], R25 ;  /* 0x0002881910007985 */ /* 0x0001e8000c101928 */
[----:B------:R0:W-:Y:S04]  /*13880*/  ST.E desc[UR40][R16.64+0x28c], R27 ;  /* 0x00028c1b10007985 */ /* 0x0001e8000c101928 */
[----:B------:R0:W-:Y:S04]  /*13890*/  ST.E desc[UR40][R16.64+0x290], R3 ;  /* 0x0002900310007985 */ /* 0x0001e8000c101928 */
[----:B------:R0:W-:Y:S04]  /*138a0*/  ST.E desc[UR40][R16.64+0x294], R29 ;  /* 0x0002941d10007985 */ /* 0x0001e8000c101928 */
[----:B---3--:R0:W-:Y:S04]  /*138b0*/  ST.E desc[UR40][R16.64+0x298], R9 ;  /* 0x0002980910007985 */ /* 0x0081e8000c101928 */
[----:B------:R0:W-:Y:S04]  /*138c0*/  ST.E desc[UR40][R16.64+0x29c], R11 ;  /* 0x00029c0b10007985 */ /* 0x0001e8000c101928 */
[----:B----4-:R0:W-:Y:S04]  /*138d0*/  ST.E desc[UR40][R16.64+0x2a0], R7 ;  /* 0x0002a00710007985 */ /* 0x0101e8000c101928 */
        /* <DEDUP_REMOVED lines=123> */
.L_x_12306:
[----:B------:R-:W-:Y:S05]  /*14090*/  BSYNC B0 ;  /* 0x0000000000007941 */ /* 0x000fea0003800000 */
.L_x_12305:
[----:B------:R-:W-:Y:S05]  /*140a0*/  @P1 BRA `(.L_x_12307) ;  /* 0xffffff6000581947 */ /* 0x000fea000383ffff */
.L_x_12290:
[----:B------:R-:W-:-:S13]  /*140b0*/  ISETP.GE.AND P1, PT, R10, UR45, PT ;  /* 0x0000002d0a007c0c */ /* 0x000fda000bf26270 */
[----:B------:R-:W-:Y:S05]  /*140c0*/  @!P1 BRA `(.L_x_12308) ;  /* 0x000000b000749947 */ /* 0x000fea0003800000 */
[----:B0-----:R0:W5:Y:S02]  /*140d0*/  LDL.64 R2, [R1+0x178] ;  /* 0x0001780001027983 */ /* 0x0011640000100a00 */
.L_x_12335:
        /* <DEDUP_REMOVED lines=21> */
.L_x_12310:
[----:B------:R-:W-:Y:S05]  /*14230*/  BSYNC B0 ;  /* 0x0000000000007941 */ /* 0x000fea0003800000 */
.L_x_12309:
        /* <DEDUP_REMOVED lines=13> */
.L_x_12312:
[----:B------:R-:W-:Y:S05]  /*14310*/  BSYNC B0 ;  /* 0x0000000000007941 */ /* 0x000fea0003800000 */
.L_x_12311:
        /* <DEDUP_REMOVED lines=8> */
.L_x_12314:
[----:B------:R-:W-:Y:S05]  /*143a0*/  BSYNC B0 ;  /* 0x0000000000007941 */ /* 0x000fea0003800000 */
.L_x_12313:
[----:B------:R-:W2:Y:S04]  /*143b0*/  LD.E R11, desc[UR40][R2.64] ;  /* 0x00000028020b7980 */ /* 0x000ea8000c101900 */
[----:B------:R-:W2:Y:S01]  /*143c0*/  LDL.64 R12, [R1+0xa0] ;  /* 0x0000a000010c7983 */ /* 0x000ea20000100a00 */
[----:B------:R-:W-:Y:S05]  /*143d0*/  WARPSYNC.ALL ;  /* 0x0000000000007948 */ /* 0x000fea0003800000 */
[----:B------:R-:W3:Y:S04]  /*143e0*/  LDL.64 R14, [R1+0x98] ;  /* 0x00009800010e7983 */ /* 0x000ee80000100a00 */
[----:B------:R-:W4:Y:S04]  /*143f0*/  LDL.64 R4, [R1+0x98] ;  /* 0x0000980001047983 */ /* 0x000f280000100a00 */
[----:B-1---5:R-:W4:Y:S01]  /*14400*/  LDL.64 R6, [R1+0x98] ;  /* 0x0000980001067983 */ /* 0x022f220000100a00 */
        /* <DEDUP_REMOVED lines=51> */
[----:B-1----:R-:W-:Y:S05]  /*14740*/  @!P2 BRA `(.L_x_12317) ;  /* 0x000000000004a947 */ /* 0x002fea0003800000 */
[----:B------:R-:W-:Y:S01]  /*14750*/  BPT.TRAP 0x1 ;  /* 0x000000040000795c */ /* 0x000fe20000300000 */
.L_x_12317:
[----:B------:R-:W-:Y:S05]  /*14760*/  BSYNC B0 ;  /* 0x0000000000007941 */ /* 0x000fea0003800000 */
.L_x_12316:
        /* <DEDUP_REMOVED lines=10> */
.L_x_12319:
[----:B------:R-:W-:Y:S05]  /*14810*/  BSYNC B0 ;  /* 0x0000000000007941 */ /* 0x000fea0003800000 */
.L_x_12318:
[----:B------:R-:W-:Y:S04]  /*14820*/  BSSY B0, `(.L_x_12320) ;  /* 0x0000006000007945 */ /* 0x000fe80003800000 */
[----:B--2---:R-:W-:Y:S05]  /*14830*/  @P1 BRA `(.L_x_12321) ;  /* 0x0000000000101947 */ /* 0x004fea0003800000 */
[----:B-----5:R-:W-:Y:S01]  /*14840*/  IMAD R4, R4, 0x8, R6 ;  /* 0x0000000804047824 */ /* 0x020fe200078e0206 */
[----:B------:R-:W-:-:S04]  /*14850*/  SHF.L.U32 R5, R5, 0x1f, RZ ;  /* 0x0000001f05057819 */ /* 0x000fc800000006ff */
[----:B------:R-:W2:Y:S02]  /*14860*/  SYNCS.PHASECHK.TRANS64.TRYWAIT P1, [R4+URZ], R5 ;  /* 0x00000005040075a7 */ /* 0x000ea4000802017f */
[----:B--2---:R-:W-:Y:S05]  /*14870*/  @!P1 BRA `(.L_x_12322) ;  /* 0x0000018800549947 */ /* 0x004fea0003800000 */
.L_x_12321:
[----:B------:R-:W-:Y:S05]  /*14880*/  BSYNC B0 ;  /* 0x0000000000007941 */ /* 0x000fea0003800000 */
.L_x_12320:
[----:B------:R-:W3:Y:S04]  /*14890*/  LD.E R21, desc[UR40][R2.64] ;  /* 0x0000002802157980 */ /* 0x000ee8000c101900 */
[----:B--2--5:R-:W3:Y:S04]  /*148a0*/  LDL.64 R4, [R1+0x118] ;  /* 0x0001180001047983 */ /* 0x024ee80000100a00 */
[----:B-1----:R-:W2:Y:S04]  /*148b0*/  LDL R11, [R1+0x90] ;  /* 0x00009000010b7983 */ /* 0x002ea80000100800 */
[----:B------:R-:W4:Y:S04]  /*148c0*/  LDL.64 R6, [R1+0x110] ;  /* 0x0001100001067983 */ /* 0x000f280000100a00 */
[----:B------:R-:W4:Y:S04]  /*148d0*/  LDL.64 R14, [R1+0x110] ;  /* 0x00011000010e7983 */ /* 0x000f280000100a00 */
[----:B------:R-:W4:Y:S04]  /*148e0*/  LDL.64 R12, [R1+0x110] ;  /* 0x00011000010c7983 */ /* 0x000f280000100a00 */
[----:B------:R-:W4:Y:S01]  /*148f0*/  LDL.64 R8, [R1+0x110] ;  /* 0x0001100001087983 */ /* 0x000f220000100a00 */
[----:B------:R-:W-:Y:S05]  /*14900*/  WARPSYNC.ALL ;  /* 0x0000000000007948 */ /* 0x000fea0003800000 */
[----:B------:R-:W-:Y:S01]  /*14910*/  WARPGROUP.ARRIVE ;  /* 0x00000000000079c5 */ /* 0x000fe20000000000 */
[----:B---3--:R-:W-:Y:S01]  /*14920*/  IMAD R4, R21, 0xc00, R4 ;  /* 0x00000c0015047824 */ /* 0x008fe200078e0204 */
[----:B------:R-:W-:-:S02]  /*14930*/  R2UR UR7, R5 ;  /* 0x00000000050772ca */ /* 0x000fc400000e0000 */
[----:B--2---:R-:W-:Y:S02]  /*14940*/  ISETP.NE.U32.AND P1, PT, R11, RZ, PT ;  /* 0x000000ff0b00720c */ /* 0x004fe40003f25070 */
        /* <DEDUP_REMOVED lines=163> */
[----:B------:R-:W1:Y:S01]  /*15380*/  S2R R72, SR_TID.X ;  /* 0x0000000000487919 */ /* 0x000e620000002100 */
[----:B------:R-:W-:Y:S04]  /*15390*/  STL [R1+0x90], R0 ;  /* 0x0000900001007387 */ /* 0x000fe80000100800 */
[----:B------:R-:W-:Y:S01]  /*153a0*/  STL [R1+0x90], R0 ;  /* 0x0000900001007387 */ /* 0x000fe20000100800 */
[----:B------:R-:W-:-:S02]  /*153b0*/  WARPGROUP.DEPBAR.LE gsb0, 0x0 ;  /* 0x00008000000079c5 */ /* 0x000fc40000010000 */
[----:B------:R-:W-:-:S06]  /*153c0*/  WARPGROUP.ARRIVE ;  /* 0x00000000000079c5 */ /* 0x000fcc0000000000 */
[----:B------:R-:W-:Y:S01]  /*153d0*/  HGMMA.64x96x16.F32 R24, gdesc[UR4], R24, gsb0 ;  /* 0x01600000041879f0 */ /* 0x000fe20008000818 */
[----:B------:R-:W-:Y:S01]  /*153e0*/  STL [R1+0x90], R0 ;  /* 0x0000900001007387 */ /* 0x000fe20000100800 */
[----:B-1----:R-:W-:-:S03]  /*153f0*/  SHF.R.U32.HI R93, RZ, 0x7, R72 ;  /* 0x00000007ff5d7819 */ /* 0x002fc60000011648 */
        /* <DEDUP_REMOVED lines=23> */
[----:B------:R-:W3:Y:S04]  /*15570*/  LDL R73, [R1+0x13c] ;  /* 0x00013c0001497983 */ /* 0x000ee80000100800 */
[----:B------:R-:W4:Y:S04]  /*15580*/  LDL R72, [R1+0x70] ;  /* 0x0000700001487983 */ /* 0x000f280000100800 */
[----:B------:R-:W3:Y:S04]  /*15590*/  LDL.64 R8, [R1+0x160] ;  /* 0x0001600001087983 */ /* 0x000ee80000100a00 */
[----:B------:R-:W4:Y:S04]  /*155a0*/  LDL R21, [R1+0x168] ;  /* 0x0001680001157983 */ /* 0x000f280000100800 */
[----:B------:R-:W4:Y:S04]  /*155b0*/  LDL.128 R12, [R1+0x150] ;  /* 0x00015000010c7983 */ /* 0x000f280000100c00 */
[----:B-1----:R-:W4:Y:S04]  /*155c0*/  LDL.128 R4, [R1+0x140] ;  /* 0x0001400001047983 */ /* 0x002f280000100c00 */
[----:B--2---:R-:W2:Y:S01]  /*155d0*/  LD.E R20, desc[UR40][R74.64] ;  /* 0x000000284a147980 */ /* 0x004ea2000c101900 */
[----:B---3--:R-:W-:-:S02]  /*155e0*/  ISETP.NE.AND P1, PT, R8, 0x1, PT ;  /* 0x000000010800780c */ /* 0x008fc40003f25270 */
[----:B----4-:R-:W-:Y:S01]  /*155f0*/  ISETP.GE.AND P2, PT, R13, 0x1, PT ;  /* 0x000000010d00780c */ /* 0x010fe20003f46270 */
[----:B------:R-:W-:Y:S01]  /*15600*/  BSSY B0, `(.L_x_12323) ;  /* 0x000009e000007945 */ /* 0x000fe20003800000 */
[-C--:B--2---:R-:W-:Y:S01]  /*15610*/  FMUL.FTZ R11, R24, R20.reuse ;  /* 0x00000014180b7220 */ /* 0x084fe20000410000 */
        /* <DEDUP_REMOVED lines=17> */
[----:B------:R-:W-:Y:S02]  /*15730*/  IMAD.IADD R54, R73, 0x1, -R54 ;  /* 0x0000000149367824 */ /* 0x000fe400078e0a36 */
        /* <DEDUP_REMOVED lines=21> */
[----:B------:R-:W-:Y:S01]  /*15890*/  LEA.HI R59, R46, R73, RZ, 0x2 ;  /* 0x000000492e3b7211 */ /* 0x000fe200078f10ff */
[----:B------:R-:W-:Y:S01]  /*158a0*/  FMUL.FTZ R79, R45, R20 ;  /* 0x000000142d4f7220 */ /* 0x000fe20000410000 */
[----:B------:R-:W-:-:S02]  /*158b0*/  SHF.R.S32.HI R61, RZ, 0x2, R60 ;  /* 0x00000002ff3d7819 */ /* 0x000fc4000001143c */
[----:B------:R-:W-:Y:S01]  /*158c0*/  SHF.R.S32.HI R56, RZ, 0x1f, R60 ;  /* 0x0000001fff387819 */ /* 0x000fe2000001143c */
[----:B------:R-:W-:Y:S01]  /*158d0*/  FMUL.FTZ R45, R62, R20 ;  /* 0x000000143e2d7220 */ /* 0x000fe20000410000 */
[----:B------:R-:W-:Y:S02]  /*158e0*/  LOP3.LUT R62, R59, 0xfffffffc, RZ, 0xc0, !PT ;  /* 0xfffffffc3b3e7812 */ /* 0x000fe400078ec0ff */
[----:B------:R-:W-:Y:S02]  /*158f0*/  LEA.HI R59, R56, R61, RZ, 0x3 ;  /* 0x0000003d383b7211 */ /* 0x000fe400078f18ff */
[----:B------:R-:W-:Y:S01]  /*15900*/  SHF.R.S32.HI R56, RZ, 0x7, R53 ;  /* 0x00000007ff387819 */ /* 0x000fe20000011435 */
[----:B------:R-:W-:Y:S01]  /*15910*/  IMAD.IADD R73, R73, 0x1, -R62 ;  /* 0x0000000149497824 */ /* 0x000fe200078e0a3e */
        /* <DEDUP_REMOVED lines=14> */
[----:B------:R-:W-:Y:S01]  /*15a00*/  @P1 IMAD.HI.U32 R56, R62, R9, RZ ;  /* 0x000000093e381227 */ /* 0x000fe200078e00ff */
[----:B------:R-:W-:-:S04]  /*15a10*/  LOP3.LUT R9, R60, 0x7ffffffc, RZ, 0xc0, !PT ;  /* 0x7ffffffc3c097812 */ /* 0x000fc800078ec0ff */
[----:B------:R-:W-:Y:S01]  /*15a20*/  @P1 SHF.R.U32.HI R62, RZ, R21, R56 ;  /* 0x00000015ff3e1219 */ /* 0x000fe20000011638 */
[----:B------:R-:W-:-:S04]  /*15a30*/  IMAD.MOV.U32 R21, RZ, RZ, -0x60 ;  /* 0xffffffa0ff157424 */ /* 0x000fc800078e00ff */
[----:B------:R-:W1:Y:S01]  /*15a40*/  SHFL.IDX PT, R56, R62, RZ, 0x1c1f ;  /* 0x001c1fff3e387589 */ /* 0x000e6200000e0000 */
[----:B------:R-:W-:Y:S02]  /*15a50*/  IMAD.IADD R54, R54, 0x1, -R9 ;  /* 0x0000000136367824 */ /* 0x000fe400078e0a09 */
        /* <DEDUP_REMOVED lines=11> */
[----:B------:R-:W-:-:S02]  /*15b10*/  IMAD R21, R10, R21, 0x1 ;  /* 0x000000010a157424 */ /* 0x000fc400078e0215 */
[----:B------:R-:W-:Y:S01]  /*15b20*/  FMUL.FTZ R20, R71, R20 ;  /* 0x0000001447147220 */ /* 0x000fe20000410000 */
[----:B------:R-:W2:Y:S01]  /*15b30*/  MUFU.TANH R11, R11 ;  /* 0x0000000b000b7308 */ /* 0x000ea20000002400 */
[----:B------:R-:W-:Y:S01]  /*15b40*/  IMAD R21, R54, -0x2, R21 ;  /* 0xfffffffe36157824 */ /* 0x000fe200078e0215 */
[----:B------:R-:W-:-:S06]  /*15b50*/  LOP3.LUT R55, RZ, R6, RZ, 0x33, !PT ;  /* 0x00000006ff377212 */ /* 0x000fcc00078e33ff */
[----:B------:R-:W3:Y:S01]  /*15b60*/  MUFU.TANH R24, R24 ;  /* 0x0000001800187308 */ /* 0x000ee20000002400 */
[----:B------:R-:W-:-:S07]  /*15b70*/  IADD3 R54, -R4, R21, R5 ;  /* 0x0000001504367210 */ /* 0x000fce0007ffe105 */
        /* <DEDUP_REMOVED lines=48> */
[----:B------:R-:W-:Y:S02]  /*15e80*/  IMAD R63, R10, -0x60, R12 ;  /* 0xffffffa00a3f7824 */ /* 0x000fe400078e020c */
[----:B------:R-:W-:Y:S02]  /*15e90*/  VIADD R64, R21, 0xffffffff ;  /* 0xffffffff15407836 */ /* 0x000fe40000000000 */
        /* <DEDUP_REMOVED lines=13> */
.L_x_12326:
[----:B------:R-:W-:-:S13]  /*15f70*/  ISETP.NE.AND P1, PT, R13, 0x1, PT ;  /* 0x000000010d00780c */ /* 0x000fda0003f25270 */
[----:B------:R-:W-:-:S05]  /*15f80*/  @P1 IMAD.HI.U32 R54, R12, R14, RZ ;  /* 0x0000000e0c361227 */ /* 0x000fca00078e00ff */
[----:B------:R-:W-:-:S07]  /*15f90*/  @P1 SHF.R.U32.HI R12, RZ, R15, R54 ;  /* 0x0000000fff0c1219 */ /* 0x000fce0000011636 */
.L_x_12327:
[----:B------:R-:W-:Y:S05]  /*15fa0*/  BSYNC B1 ;  /* 0x0000000000017941 */ /* 0x000fea0003800000 */
.L_x_12325:
[----:B------:R-:W-:-:S05]  /*15fb0*/  IMAD R12, R12, R13, R64 ;  /* 0x0000000d0c0c7224 */ /* 0x000fca00078e0240 */
[----:B------:R-:W-:Y:S02]  /*15fc0*/  VIMNMX R7, R7, R12, !PT ;  /* 0x0000000c07077248 */ /* 0x000fe40007fe0100 */
[----:B------:R-:W-:-:S07]  /*15fd0*/  VIADDMNMX R6, R12, R13, R6, PT ;  /* 0x0000000d0c067246 */ /* 0x000fce0003800106 */
.L_x_12324:
[----:B------:R-:W-:Y:S05]  /*15fe0*/  BSYNC B0 ;  /* 0x0000000000007941 */ /* 0x000fea0003800000 */
.L_x_12323:
[C---:B------:R-:W-:Y:S01]  /*15ff0*/  ISETP.GE.AND P1, PT, R63.reuse, 0x2, PT ;  /* 0x000000023f00780c */ /* 0x040fe20003f26270 */
[----:B------:R-:W1:Y:S01]  /*16000*/  SHFL.IDX PT, R62, R62, 0x1, 0x1c1f ;  /* 0x003c1f003e3e7f89 */ /* 0x000e6200000e0000 */
        /* <DEDUP_REMOVED lines=13> */
[----:B0-----:R-:W-:Y:S02]  /*160e0*/  FSEL R74, R74, -INF , !P1 ;  /* 0xff8000004a4a7808 */ /* 0x001fe40004800000 */
        /* <DEDUP_REMOVED lines=74> */
[----:B------:R-:W-:Y:S02]  /*16590*/  P2R R71, PR, RZ, 0x8 ;  /* 0x00000008ff477803 */ /* 0x000fe40000000000 */
[----:B------:R-:W-:-:S02]  /*165a0*/  FSEL R41, R57, -INF , !P1 ;  /* 0xff80000039297808 */ /* 0x000fc40004800000 */
        /* <DEDUP_REMOVED lines=39> */
.L_x_12331:
[----:B------:R-:W-:-:S13]  /*16820*/  ISETP.NE.AND P6, PT, R13, 0x1, PT ;  /* 0x000000010d00780c */ /* 0x000fda0003fc5270 */
[----:B------:R-:W-:-:S05]  /*16830*/  @P6 IMAD.HI.U32 R14, R4, R14, RZ ;  /* 0x0000000e040e6227 */ /* 0x000fca00078e00ff */
[----:B------:R-:W-:-:S07]  /*16840*/  @P6 SHF.R.U32.HI R4, RZ, R15, R14 ;  /* 0x0000000fff046219 */ /* 0x000fce000001160e */
.L_x_12332:
[----:B------:R-:W-:Y:S05]  /*16850*/  BSYNC B1 ;  /* 0x0000000000017941 */ /* 0x000fea0003800000 */
.L_x_12330:
[----:B------:R-:W-:-:S05]  /*16860*/  IMAD R4, R4, R13, R64 ;  /* 0x0000000d04047224 */ /* 0x000fca00078e0240 */
[----:B------:R-:W-:Y:S02]  /*16870*/  VIADDMNMX R6, R4, R13, R6, PT ;  /* 0x0000000d04067246 */ /* 0x000fe40003800106 */
[----:B------:R-:W-:-:S07]  /*16880*/  VIMNMX R7, R7, R4, !PT ;  /* 0x0000000407077248 */ /* 0x000fce0007fe0100 */
.L_x_12329:
[----:B------:R-:W-:Y:S05]  /*16890*/  BSYNC B0 ;  /* 0x0000000000007941 */ /* 0x000fea0003800000 */
.L_x_12328:
        /* <DEDUP_REMOVED lines=75> */
[----:B------:R-:W-:Y:S02]  /*16d50*/  ISETP.GT.AND P3, PT, R7, 0x51, !P3 ;  /* 0x000000510700780c */ /* 0x000fe40005f64270 */
[----:B--2---:R-:W-:Y:S02]  /*16d60*/  FMNMX.FTZ R13, R65, R4, !PT ;  /* 0x00000004410d7209 */ /* 0x004fe40007810000 */
[----:B------:R-:W-:Y:S02]  /*16d70*/  ISETP.NE.AND P6, PT, R68, RZ, PT ;  /* 0x000000ff4400720c */ /* 0x000fe40003fc5270 */
        /* <DEDUP_REMOVED lines=44> */
[C---:B------:R-:W-:Y:S02]  /*17040*/  ISETP.LT.OR P1, PT, R6.reuse, 0x4a, P1 ;  /* 0x0000004a0600780c */ /* 0x040fe40000f21670 */
[----:B------:R-:W-:Y:S01]  /*17050*/  FSEL R45, R45, -INF , !P5 ;  /* 0xff8000002d2d7808 */ /* 0x000fe20006800000 */
[----:B------:R-:W0:Y:S01]  /*17060*/  SHFL.BFLY PT, R19, R34, 0x1, 0x1f ;  /* 0x0c201f0022137f89 */ /* 0x000e2200000e0000 */
[----:B------:R-:W-:Y:S02]  /*17070*/  FMNMX.FTZ R32, R43, R32, !PT ;  /* 0x000000202b207209 */ /* 0x000fe40007810000 */
[----:B------:R-:W-:Y:S02]  /*17080*/  ISETP.LT.OR P2, PT, R6, 0x51, P2 ;  /* 0x000000510600780c */ /* 0x000fe40001741670 */
[----:B------:R-:W-:Y:S02]  /*17090*/  FSEL R46, R46, -INF , !P1 ;  /* 0xff8000002e2e7808 */ /* 0x000fe40004800000 */
[----:B------:R-:W-:-:S02]  /*170a0*/  FMNMX.FTZ R13, R45, R32, !PT ;  /* 0x000000202d0d7209 */ /* 0x000fc40007810000 */
[C---:B------:R-:W-:Y:S02]  /*170b0*/  ISETP.GT.AND P4, PT, R7.reuse, 0x58, !P4 ;  /* 0x000000580700780c */ /* 0x040fe40006784270 */
        /* <DEDUP_REMOVED lines=10> */
[----:B------:R-:W-:-:S02]  /*17160*/  IADD3 R6, P2, R16, 0x230, RZ ;  /* 0x0000023010067810 */ /* 0x000fc40007f5e0ff */
[----:B------:R-:W-:Y:S02]  /*17170*/  FSEL R66, R20, -INF , !P1 ;  /* 0xff80000014427808 */ /* 0x000fe40004800000 */
[----:B------:R-:W-:Y:S01]  /*17180*/  FMNMX.FTZ R13, R9, R32, !PT ;  /* 0x00000020090d7209 */ /* 0x000fe20007810000 */
[----:B------:R-:W-:Y:S01]  /*17190*/  IMAD.X R7, RZ, RZ, R17, P2 ;  /* 0x000000ffff077224 */ /* 0x000fe200010e0611 */
        /* <DEDUP_REMOVED lines=18> */
[----:B------:R-:W-:Y:S02]  /*172c0*/  FADD.FTZ R34, R5, -R34 ;  /* 0x8000002205227221 */ /* 0x000fe40000010000 */
[----:B------:R-:W5:Y:S01]  /*172d0*/  LD.E R5, desc[UR40][R16.64+0x270] ;  /* 0x0002702810057980 */ /* 0x000f62000c101900 */
[C---:B--2---:R-:W-:Y:S01]  /*172e0*/  FSETP.NEU.FTZ.AND P1, PT, R70.reuse, -INF , PT ;  /* 0xff8000004600780b */ /* 0x044fe20003f3d000 */
[-C--:B---3--:R-:W-:Y:S01]  /*172f0*/  FMUL.FTZ R13, R70, R67.reuse ;  /* 0x00000043460d7220 */ /* 0x088fe20000410000 */
[----:B0-----:R-:W-:Y:S02]  /*17300*/  FMUL.FTZ R32, R32, R67 ;  /* 0x0000004320207220 */ /* 0x001fe40000410000 */
[----:B------:R-:W-:Y:S02]  /*17310*/  FSEL R7, R70, RZ, P1 ;  /* 0x000000ff46077208 */ /* 0x000fe40000800000 */
[----:B------:R-:W-:-:S03]  /*17320*/  FSEL R6, R13, RZ, P1 ;  /* 0x000000ff0d067208 */ /* 0x000fc60000800000 */
[----:B------:R-:W-:Y:S02]  /*17330*/  FADD.FTZ R4, R4, -R7 ;  /* 0x8000000704047221 */ /* 0x000fe40000010000 */
        /* <DEDUP_REMOVED lines=24> */
[----:B------:R-:W-:Y:S01]  /*174c0*/  FSEL R6, R32, RZ, P2 ;  /* 0x000000ff20067208 */ /* 0x000fe20001000000 */
[----:B------:R-:W-:Y:S01]  /*174d0*/  FMUL.FTZ R13, R67, R34 ;  /* 0x00000022430d7220 */ /* 0x000fe20000410000 */
[----:B------:R-:W-:-:S03]  /*174e0*/  FMUL.FTZ R4, R4, R67 ;  /* 0x0000004304047220 */ /* 0x000fc60000410000 */
[-CC-:B------:R-:W-:Y:S01]  /*174f0*/  FFMA.FTZ R36, R58, R67.reuse, -R6.reuse ;  /* 0x000000433a247223 */ /* 0x180fe20000010806 */
[-CC-:B------:R-:W-:Y:S01]  /*17500*/  FFMA.FTZ R153, R64, R67.reuse, -R6.reuse ;  /* 0x0000004340997223 */ /* 0x180fe20000010806 */
[----:B------:R-:W-:Y:S01]  /*17510*/  MUFU.EX2 R152, R152 ;  /* 0x0000009800987308 */ /* 0x000fe20000000800 */
[----:B------:R-:W-:-:S07]  /*17520*/  FFMA.FTZ R34, R57, R67, -R6 ;  /* 0x0000004339227223 */ /* 0x000fce0000010806 */
[----:B------:R-:W4:Y:S01]  /*17530*/  MUFU.EX2 R7, R4 ;  /* 0x0000000400077308 */ /* 0x000f220000000800 */
[----:B------:R-:W-:-:S07]  /*17540*/  FFMA.FTZ R155, R63, R67, -R6 ;  /* 0x000000433f9b7223 */ /* 0x000fce0000010806 */
[----:B------:R-:W-:Y:S08]  /*17550*/  MUFU.EX2 R13, R13 ;  /* 0x0000000d000d7308 */ /* 0x000ff00000000800 */
[----:B------:R-:W5:Y:S01]  /*17560*/  MUFU.EX2 R36, R36 ;  /* 0x0000002400247308 */ /* 0x000f620000000800 */
[----:B------:R-:W-:-:S07]  /*17570*/  FFMA.FTZ R32, R59, R67, -R6 ;  /* 0x000000433b207223 */ /* 0x000fce0000010806 */
[----:B------:R-:W0:Y:S08]  /*17580*/  MUFU.EX2 R37, R37 ;  /* 0x0000002500257308 */ /* 0x000e300000000800 */
[----:B------:R-:W1:Y:S01]  /*17590*/  MUFU.EX2 R153, R153 ;  /* 0x0000009900997308 */ /* 0x000e620000000800 */
[----:B------:R-:W-:-:S07]  /*175a0*/  FFMA.FTZ R157, R62, R67, -R6 ;  /* 0x000000433e9d7223 */ /* 0x000fce0000010806 */
[----:B------:R-:W2:Y:S08]  /*175b0*/  MUFU.EX2 R35, R35 ;  /* 0x0000002300237308 */ /* 0x000eb00000000800 */
[----:B------:R-:W3:Y:S01]  /*175c0*/  MUFU.EX2 R34, R34 ;  /* 0x0000002200227308 */ /* 0x000ee20000000800 */
[----:B----4-:R-:W-:Y:S01]  /*175d0*/  FFMA.FTZ R12, R7, R69, R152 ;  /* 0x00000045070c7223 */ /* 0x010fe20000010098 */
[----:B-----5:R-:W-:-:S06]  /*175e0*/  FFMA.FTZ R68, R13, R68, R36 ;  /* 0x000000440d447223 */ /* 0x020fcc0000010024 */
[----:B------:R-:W4:Y:S01]  /*175f0*/  MUFU.EX2 R154, R154 ;  /* 0x0000009a009a7308 */ /* 0x000f220000000800 */
        /* <DEDUP_REMOVED lines=8> */
[----:B---3--:R-:W-:-:S06]  /*17680*/  FADD.FTZ R4, R34, R11 ;  /* 0x0000000b22047221 */ /* 0x008fcc0000010000 */
[----:B------:R-:W2:Y:S01]  /*17690*/  MUFU.EX2 R156, R156 ;  /* 0x0000009c009c7308 */ /* 0x000ea20000000800 */
[----:B------:R-:W-:-:S07]  /*176a0*/  FFMA.FTZ R28, R28, R67, -R6 ;  /* 0x000000431c1c7223 */ /* 0x000fce0000010806 */
[----:B------:R-:W3:Y:S01]  /*176b0*/  MUFU.EX2 R157, R157 ;  /* 0x0000009d009d7308 */ /* 0x000ee20000000800 */
[----:B----4-:R-:W-:Y:S01]  /*176c0*/  FADD.FTZ R12, R154, R21 ;  /* 0x000000159a0c7221 */ /* 0x010fe20000010000 */
[----:B-----5:R-:W-:-:S06]  /*176d0*/  FADD.FTZ R11, R155, R4 ;  /* 0x000000049b0b7221 */ /* 0x020fcc0000010000 */
        /* <DEDUP_REMOVED lines=43> */
[----:B------:R-:W-:Y:S01]  /*17990*/  FFMA.FTZ R21, R8, R67, -R6 ;  /* 0x0000004308157223 */ /* 0x000fe20000010806 */
[----:B----4-:R-:W-:-:S06]  /*179a0*/  FADD.FTZ R4, R230, R11 ;  /* 0x0000000be6047221 */ /* 0x010fcc0000010000 */
[----:B------:R-:W4:Y:S01]  /*179b0*/  MUFU.EX2 R227, R227 ;  /* 0x000000e300e37308 */ /* 0x000f220000000800 */
[----:B-----5:R-:W-:Y:S01]  /*179c0*/  FADD.FTZ R8, R228, R25 ;  /* 0x00000019e4087221 */ /* 0x020fe20000010000 */
[----:B------:R-:W-:-:S06]  /*179d0*/  FFMA.FTZ R167, R45, R67, -R6 ;  /* 0x000000432da77223 */ /* 0x000fcc0000010806 */
        /* <DEDUP_REMOVED lines=10> */
[----:B----4-:R-:W-:Y:S01]  /*17a80*/  FADD.FTZ R4, R227, R4 ;  /* 0x00000004e3047221 */ /* 0x010fe20000010000 */
[----:B-----5:R-:W-:-:S06]  /*17a90*/  FADD.FTZ R8, R225, R8 ;  /* 0x00000008e1087221 */ /* 0x020fcc0000010000 */
[----:B------:R-:W4:Y:S01]  /*17aa0*/  MUFU.EX2 R170, R170 ;  /* 0x000000aa00aa7308 */ /* 0x000f220000000800 */
[----:B------:R-:W-:-:S07]  /*17ab0*/  FFMA.FTZ R164, R53, R67, -R6 ;  /* 0x0000004335a47223 */ /* 0x000fce0000010806 */
[----:B------:R-:W5:Y:S01]  /*17ac0*/  MUFU.EX2 R167, R167 ;  /* 0x000000a700a77308 */ /* 0x000f620000000800 */
[----:B------:R-:W-:Y:S01]  /*17ad0*/  FFMA.FTZ R11, R9, R67, -R6 ;  /* 0x00000043090b7223 */ /* 0x000fe20000010806 */
[----:B0-----:R-:W-:Y:S01]  /*17ae0*/  FADD.FTZ R9, R173, R4 ;  /* 0x00000004ad097221 */ /* 0x001fe20000010000 */
[----:B-1----:R-:W-:-:S05]  /*17af0*/  FADD.FTZ R25, R171, R8 ;  /* 0x00000008ab197221 */ /* 0x002fca0000010000 */
[----:B------:R-:W0:Y:S08]  /*17b00*/  MUFU.EX2 R169, R169 ;  /* 0x000000a900a97308 */ /* 0x000e300000000800 */
        /* <DEDUP_REMOVED lines=8> */
[----:B------:R-:W4:Y:S08]  /*17b90*/  MUFU.EX2 R166, R166 ;  /* 0x000000a600a67308 */ /* 0x000f300000000800 */
[----:B------:R-:W5:Y:S01]  /*17ba0*/  MUFU.EX2 R164, R164 ;  /* 0x000000a400a47308 */ /* 0x000f620000000800 */
[----:B0-----:R-:W-:Y:S01]  /*17bb0*/  FADD.FTZ R6, R169, R6 ;  /* 0x00000006a9067221 */ /* 0x001fe20000010000 */
[----:B-1----:R-:W-:-:S06]  /*17bc0*/  FADD.FTZ R4, R168, R9 ;  /* 0x00000009a8047221 */ /* 0x002fcc0000010000 */
[----:B------:R-:W0:Y:S08]  /*17bd0*/  MUFU.EX2 R19, R19 ;  /* 0x0000001300137308 */ /* 0x000e300000000800 */
[----:B------:R-:W1:Y:S01]  /*17be0*/  MUFU.EX2 R11, R11 ;  /* 0x0000000b000b7308 */ /* 0x000e620000000800 */
[----:B--2---:R-:W-:Y:S01]  /*17bf0*/  FADD.FTZ R9, R165, R6 ;  /* 0x00000006a5097221 */ /* 0x004fe20000010000 */
[----:B---3--:R-:W-:-:S06]  /*17c00*/  FADD.FTZ R25, R21, R4 ;  /* 0x0000000415197221 */ /* 0x008fcc0000010000 */
[----:B------:R-:W2:Y:S08]  /*17c10*/  MUFU.EX2 R20, R20 ;  /* 0x0000001400147308 */ /* 0x000eb00000000800 */
[----:B------:R-:W3:Y:S01]  /*17c20*/  MUFU.EX2 R18, R18 ;  /* 0x0000001200127308 */ /* 0x000ee20000000800 */
[----:B----4-:R-:W-:Y:S01]  /*17c30*/  FADD.FTZ R6, R166, R9 ;  /* 0x00000009a6067221 */ /* 0x010fe20000010000 */
[----:B-----5:R-:W-:Y:S01]  /*17c40*/  FADD.FTZ R8, R164, R25 ;  /* 0x00000019a4087221 */ /* 0x020fe20000010000 */
        /* <DEDUP_REMOVED lines=8> */
[----:B---3--:R-:W-:-:S03]  /*17cd0*/  FADD.FTZ R27, R18, R27 ;  /* 0x0000001b121b7221 */ /* 0x008fc60000010000 */
[----:B------:R0:W-:Y:S04]  /*17ce0*/  ST.E desc[UR40][R16.64+0x240], R25 ;  /* 0x0002401910007985 */ /* 0x0001e8000c101928 */
[----:B------:R1:W-:Y:S04]  /*17cf0*/  ST.E desc[UR40][R16.64+0x244], R27 ;  /* 0x0002441b10007985 */ /* 0x0003e8000c101928 */
[----:B------:R-:W2:Y:S02]  /*17d00*/  LD.E R6, desc[UR40][R8.64] ;  /* 0x0000002808067980 */ /* 0x000ea4000c101900 */
[----:B--2---:R-:W-:-:S05]  /*17d10*/  FMUL.FTZ R39, R7, R6 ;  /* 0x0000000607277220 */ /* 0x004fca0000410000 */
[----:B------:R2:W-:Y:S04]  /*17d20*/  ST.E desc[UR40][R8.64], R39 ;  /* 0x0000002708007985 */ /* 0x0005e8000c101928 */
[----:B------:R-:W3:Y:S04]  /*17d30*/  LD.E R41, desc[UR40][R16.64+0x464] ;  /* 0x0004642810297980 */ /* 0x000ee8000c101900 */
[----:B------:R-:W0:Y:S04]  /*17d40*/  LD.E R100, desc[UR40][R16.64+0x284] ;  /* 0x0002842810647980 */ /* 0x000e28000c101900 */
[----:B------:R-:W4:Y:S04]  /*17d50*/  LD.E R98, desc[UR40][R16.64+0x280] ;  /* 0x0002802810627980 */ /* 0x000f28000c101900 */
[----:B------:R-:W1:Y:S04]  /*17d60*/  LD.E R102, desc[UR40][R16.64+0x290] ;  /* 0x0002902810667980 */ /* 0x000e68000c101900 */
        /* <DEDUP_REMOVED lines=58> */
[C---:B---3--:R-:W-:Y:S01]  /*18110*/  FMUL.FTZ R47, R7.reuse, R41 ;  /* 0x00000029072f7220 */ /* 0x048fe20000410000 */
[----:B0-----:R-:W-:-:S04]  /*18120*/  FMUL.FTZ R25, R7, R100 ;  /* 0x0000006407197220 */ /* 0x001fc80000410000 */
[----:B------:R-:W-:Y:S01]  /*18130*/  ST.E desc[UR40][R16.64+0x464], R47 ;  /* 0x0004642f10007985 */ /* 0x000fe2000c101928 */
[----:B----4-:R-:W-:-:S03]  /*18140*/  FMUL.FTZ R5, R7, R98 ;  /* 0x0000006207057220 */ /* 0x010fc60000410000 */
[----:B------:R0:W-:Y:S01]  /*18150*/  ST.E desc[UR40][R16.64+0x284], R25 ;  /* 0x0002841910007985 */ /* 0x0001e2000c101928 */
[C---:B-1----:R-:W-:Y:S01]  /*18160*/  FMUL.FTZ R27, R7.reuse, R102 ;  /* 0x00000066071b7220 */ /* 0x042fe20000410000 */
[C---:B--2---:R-:W-:Y:S01]  /*18170*/  FMUL.FTZ R39, R7.reuse, R104 ;  /* 0x0000006807277220 */ /* 0x044fe20000410000 */
[C---:B-----5:R-:W-:Y:S01]  /*18180*/  FMUL.FTZ R41, R7.reuse, R106 ;  /* 0x0000006a07297220 */ /* 0x060fe20000410000 */
[C---:B------:R-:W-:Y:S01]  /*18190*/  FMUL.FTZ R43, R7.reuse, R108 ;  /* 0x0000006c072b7220 */ /* 0x040fe20000410000 */
[C---:B------:R-:W-:Y:S01]  /*181a0*/  FMUL.FTZ R45, R7.reuse, R110 ;  /* 0x0000006e072d7220 */ /* 0x040fe20000410000 */
[C---:B0-----:R-:W-:Y:S01]  /*181b0*/  FMUL.FTZ R25, R7.reuse, R114 ;  /* 0x0000007207197220 */ /* 0x041fe20000410000 */
[C---:B------:R-:W-:Y:S01]  /*181c0*/  FMUL.FTZ R47, R7.reuse, R116 ;  /* 0x00000074072f7220 */ /* 0x040fe20000410000 */
[C---:B------:R-:W-:Y:S01]  /*181d0*/  FMUL.FTZ R49, R7.reuse, R118 ;  /* 0x0000007607317220 */ /* 0x040fe20000410000 */
        /* <DEDUP_REMOVED lines=16> */
[C---:B--2---:R-:W-:Y:S01]  /*182e0*/  FMUL.FTZ R25, R7.reuse, R134 ;  /* 0x0000008607197220 */ /* 0x044fe20000410000 */
[C---:B---3--:R-:W-:Y:S01]  /*182f0*/  FMUL.FTZ R47, R7.reuse, R136 ;  /* 0x00000088072f7220 */ /* 0x048fe20000410000 */
[C---:B0-----:R-:W-:Y:S01]  /*18300*/  FMUL.FTZ R49, R7.reuse, R138 ;  /* 0x0000008a07317220 */ /* 0x041fe20000410000 */
        /* <DEDUP_REMOVED lines=81> */
[----:B------:R-:W-:-:S04]  /*18820*/  LOP3.LUT R6, R4, 0x8, RZ, 0xfc, !PT ;  /* 0x0000000804067812 */ /* 0x000fc800078efcff */
[----:B------:R0:W-:Y:S04]  /*18830*/  ST.E desc[UR40][R16.64+0x460], R7 ;  /* 0x0004600710007985 */ /* 0x0001e8000c101928 */
[----:B------:R1:W-:Y:S04]  /*18840*/  ST.E desc[UR40][R16.64+0x3f4], R5 ;  /* 0x0003f40510007985 */ /* 0x0003e8000c101928 */
[----:B------:R-:W-:Y:S01]  /*18850*/  ST.E desc[UR40][R16.64+0x414], R51 ;  /* 0x0004143310007985 */ /* 0x000fe2000c101928 */
[----:B0-----:R-:W-:-:S03]  /*18860*/  IMAD.MOV.U32 R7, RZ, RZ, R9 ;  /* 0x000000ffff077224 */ /* 0x001fc600078e0009 */
[----:B------:R0:W-:Y:S04]  /*18870*/  ST.E desc[UR40][R16.64+0x420], R27 ;  /* 0x0004201b10007985 */ /* 0x0001e8000c101928 */
[----:B------:R-:W-:Y:S04]  /*18880*/  ST.E desc[UR40][R16.64+0x424], R39 ;  /* 0x0004242710007985 */ /* 0x000fe8000c101928 */
        /* <DEDUP_REMOVED lines=8> */
[----:B-1----:R-:W-:-:S02]  /*18910*/  IMAD.MOV.U32 R5, RZ, RZ, R9 ;  /* 0x000000ffff057224 */ /* 0x002fc400078e0009 */
[----:B0-----:R-:W-:-:S05]  /*18920*/  FMUL.FTZ R27, R13, R12 ;  /* 0x0000000c0d1b7220 */ /* 0x001fca0000410000 */
[----:B------:R-:W-:Y:S04]  /*18930*/  ST.E desc[UR40][R6.64], R27 ;  /* 0x0000001b06007985 */ /* 0x000fe8000c101928 */
[----:B------:R-:W2:Y:S02]  /*18940*/  LD.E R12, desc[UR40][R4.64] ;  /* 0x00000028040c7980 */ /* 0x000ea4000c101900 */
[----:B--2---:R-:W-:-:S05]  /*18950*/  FMUL.FTZ R25, R13, R12 ;  /* 0x0000000c0d197220 */ /* 0x004fca0000410000 */
[----:B------:R0:W-:Y:S04]  /*18960*/  ST.E desc[UR40][R4.64], R25 ;  /* 0x0000001904007985 */ /* 0x0001e8000c101928 */
[----:B------:R-:W3:Y:S04]  /*18970*/  LD.E R39, desc[UR40][R16.64+0x46c] ;  /* 0x00046c2810277980 */ /* 0x000ee8000c101900 */
[----:B------:R-:W0:Y:S04]  /*18980*/  LD.E R104, desc[UR40][R16.64+0x288] ;  /* 0x0002882810687980 */ /* 0x000e28000c101900 */
[----:B------:R-:W2:Y:S04]  /*18990*/  LD.E R106, desc[UR40][R16.64+0x28c] ;  /* 0x00028c28106a7980 */ /* 0x000ea8000c101900 */
        /* <DEDUP_REMOVED lines=60> */
[C---:B0-----:R-:W-:Y:S01]  /*18d60*/  FMUL.FTZ R25, R13.reuse, R104 ;  /* 0x000000680d197220 */ /* 0x041fe20000410000 */
[----:B--2---:R-:W-:-:S03]  /*18d70*/  FMUL.FTZ R27, R13, R106 ;  /* 0x0000006a0d1b7220 */ /* 0x004fc60000410000 */
[----:B------:R-:W-:Y:S01]  /*18d80*/  ST.E desc[UR40][R16.64+0x46c], R49 ;  /* 0x00046c3110007985 */ /* 0x000fe2000c101928 */
[----:B----4-:R-:W-:-:S03]  /*18d90*/  FMUL.FTZ R39, R13, R108 ;  /* 0x0000006c0d277220 */ /* 0x010fc60000410000 */
[----:B------:R0:W-:Y:S01]  /*18da0*/  ST.E desc[UR40][R16.64+0x288], R25 ;  /* 0x0002881910007985 */ /* 0x0001e2000c101928 */
[----:B-----5:R-:W-:-:S03]  /*18db0*/  FMUL.FTZ R41, R13, R110 ;  /* 0x0000006e0d297220 */ /* 0x020fc60000410000 */
[----:B------:R1:W-:Y:S01]  /*18dc0*/  ST.E desc[UR40][R16.64+0x28c], R27 ;  /* 0x00028c1b10007985 */ /* 0x0003e2000c101928 */
[C---:B------:R-:W-:Y:S01]  /*18dd0*/  FMUL.FTZ R43, R13.reuse, R112 ;  /* 0x000000700d2b7220 */ /* 0x040fe20000410000 */
[C---:B------:R-:W-:Y:S01]  /*18de0*/  FMUL.FTZ R45, R13.reuse, R114 ;  /* 0x000000720d2d7220 */ /* 0x040fe20000410000 */
[C---:B------:R-:W-:Y:S01]  /*18df0*/  FMUL.FTZ R47, R13.reuse, R116 ;  /* 0x000000740d2f7220 */ /* 0x040fe20000410000 */
[C---:B0-----:R-:W-:Y:S01]  /*18e00*/  FMUL.FTZ R25, R13.reuse, R118 ;  /* 0x000000760d197220 */ /* 0x041fe20000410000 */
[C---:B-1----:R-:W-:Y:S01]  /*18e10*/  FMUL.FTZ R27, R13.reuse, R120 ;  /* 0x000000780d1b7220 */ /* 0x042fe20000410000 */
[C---:B------:R-:W-:Y:S01]  /*18e20*/  FMUL.FTZ R49, R13.reuse, R122 ;  /* 0x0000007a0d317220 */ /* 0x040fe20000410000 */
[----:B------:R0:W-:Y:S01]  /*18e30*/  ST.E desc[UR40][R16.64+0x298], R39 ;  /* 0x0002982710007985 */ /* 0x0001e2000c101928 */
[----:B------:R-:W-:-:S03]  /*18e40*/  FMUL.FTZ R51, R13, R124 ;  /* 0x0000007c0d337220 */ /* 0x000fc60000410000 */
        /* <DEDUP_REMOVED lines=97> */
[----:B------:R-:W-:Y:S01]  /*19460*/  VIADD R26, R93, 0x8 ;  /* 0x000000085d1a7836 */ /* 0x000fe20000000000 */
        /* <DEDUP_REMOVED lines=8> */
[----:B------:R3:W-:Y:S04]  /*194f0*/  ST.E desc[UR40][R16.64+0x458], R27 ;  /* 0x0004581b10007985 */ /* 0x0007e8000c101928 */
[----:B------:R4:W-:Y:S04]  /*19500*/  ST.E desc[UR40][R16.64+0x45c], R47 ;  /* 0x00045c2f10007985 */ /* 0x0009e8000c101928 */
[----:B------:R-:W-:Y:S01]  /*19510*/  ST.E desc[UR40][R16.64+0x468], R49 ;  /* 0x0004683110007985 */ /* 0x000fe2000c101928 */
[----:B------:R5:W-:Y:S06]  /*19520*/  BAR.SYNC.DEFER_BLOCKING R26, 0x100 ;  /* 0x0004001a0000751d */ /* 0x000bec0000010000 */
[----:B0-----:R-:W2:Y:S04]  /*19530*/  LD.E R39, desc[UR40][R16.64+0x270] ;  /* 0x0002702810277980 */ /* 0x001ea8000c101900 */
[----:B------:R-:W5:Y:S04]  /*19540*/  LD.E R24, desc[UR40][R2.64] ;  /* 0x0000002802187980 */ /* 0x000f68000c101900 */
[----:B------:R-:W5:Y:S04]  /*19550*/  LD.E.64 R12, desc[UR40][R16.64+0xa8] ;  /* 0x0000a828100c7980 */ /* 0x000f68000c101b00 */
[----:B--2---:R0:W-:Y:S04]  /*19560*/  ST.E desc[UR40][R16.64+0x270], R39 ;  /* 0x0002702710007985 */ /* 0x0041e8000c101928 */
[----:B-1----:R-:W2:Y:S04]  /*19570*/  LD.E R41, desc[UR40][R8.64] ;  /* 0x0000002808297980 */ /* 0x002ea8000c101900 */
[----:B--2---:R1:W-:Y:S04]  /*19580*/  ST.E desc[UR40][R8.64], R41 ;  /* 0x0000002908007985 */ /* 0x0043e8000c101928 */
[----:B------:R-:W2:Y:S04]  /*19590*/  LD.E R25, desc[UR40][R6.64] ;  /* 0x0000002806197980 */ /* 0x000ea8000c101900 */
[----:B--2---:R2:W-:Y:S04]  /*195a0*/  ST.E desc[UR40][R6.64], R25 ;  /* 0x0000001906007985 */ /* 0x0045e8000c101928 */
[----:B---3--:R-:W3:Y:S04]  /*195b0*/  LD.E R27, desc[UR40][R4.64] ;  /* 0x00000028041b7980 */ /* 0x008ee8000c101900 */
[----:B---3--:R3:W-:Y:S04]  /*195c0*/  ST.E desc[UR40][R4.64], R27 ;  /* 0x0000001b04007985 */ /* 0x0087e8000c101928 */
[----:B------:R-:W3:Y:S04]  /*195d0*/  LD.E R43, desc[UR40][R16.64+0x280] ;  /* 0x00028028102b7980 */ /* 0x000ee8000c101900 */
[----:B------:R-:W3:Y:S04]  /*195e0*/  LD.E R45, desc[UR40][R16.64+0x284] ;  /* 0x00028428102d7980 */ /* 0x000ee8000c101900 */
[----:B----4-:R-:W4:Y:S04]  /*195f0*/  LD.E R47, desc[UR40][R16.64+0x288] ;  /* 0x00028828102f7980 */ /* 0x010f28000c101900 */
[----:B0-----:R-:W4:Y:S04]  /*19600*/  LD.E R39, desc[UR40][R16.64+0x28c] ;  /* 0x00028c2810277980 */ /* 0x001f28000c101900 */
[----:B------:R-:W4:Y:S04]  /*19610*/  LD.E R49, desc[UR40][R16.64+0x290] ;  /* 0x0002902810317980 */ /* 0x000f28000c101900 */
[----:B------:R-:W4:Y:S04]  /*19620*/  LD.E R51, desc[UR40][R16.64+0x294] ;  /* 0x0002942810337980 */ /* 0x000f28000c101900 */
[----:B-1----:R-:W4:Y:S04]  /*19630*/  LD.E R41, desc[UR40][R16.64+0x298] ;  /* 0x0002982810297980 */ /* 0x002f28000c101900 */
        /* <DEDUP_REMOVED lines=9> */
[----:B--2---:R-:W2:Y:S04]  /*196d0*/  LD.E R25, desc[UR40][R16.64+0x2c0] ;  /* 0x0002c02810197980 */ /* 0x004ea8000c101900 */
[----:B-----5:R-:W5:Y:S04]  /*196e0*/  LD.E R26, desc[UR40][R16.64+0x2c4] ;  /* 0x0002c428101a7980 */ /* 0x020f68000c101900 */
        /* <DEDUP_REMOVED lines=57> */
[----:B------:R-:W-:Y:S04]  /*19a80*/  ST.E desc[UR40][R16.64+0x280], R43 ;  /* 0x0002802b10007985 */ /* 0x000fe8000c101928 */
[----:B------:R-:W-:Y:S04]  /*19a90*/  ST.E desc[UR40][R16.64+0x284], R45 ;  /* 0x0002842d10007985 */ /* 0x000fe8000c101928 */
[----:B----4-:R-:W-:Y:S04]  /*19aa0*/  ST.E desc[UR40][R16.64+0x288], R47 ;  /* 0x0002882f10007985 */ /* 0x010fe8000c101928 */
        /* <DEDUP_REMOVED lines=13> */
[----:B0-----:R-:W3:Y:S04]  /*19b80*/  LD.E R39, desc[UR40][R16.64+0x2d0] ;  /* 0x0002d02810277980 */ /* 0x001ee8000c101900 */
[----:B-1----:R-:W3:Y:S04]  /*19b90*/  LD.E R41, desc[UR40][R16.64+0x2d8] ;  /* 0x0002d82810297980 */ /* 0x002ee8000c101900 */
[----:B------:R-:W3:Y:S04]  /*19ba0*/  LD.E R43, desc[UR40][R16.64+0x2e0] ;  /* 0x0002e028102b7980 */ /* 0x000ee8000c101900 */
[----:B------:R-:W3:Y:S04]  /*19bb0*/  LD.E R45, desc[UR40][R16.64+0x2e8] ;  /* 0x0002e828102d7980 */ /* 0x000ee8000c101900 */
[----:B------:R-:W3:Y:S04]  /*19bc0*/  LD.E R47, desc[UR40][R16.64+0x2f0] ;  /* 0x0002f028102f7980 */ /* 0x000ee8000c101900 */
[----:B------:R-:W3:Y:S04]  /*19bd0*/  LD.E R49, desc[UR40][R16.64+0x2f8] ;  /* 0x0002f82810317980 */ /* 0x000ee8000c101900 */
[----:B------:R-:W3:Y:S04]  /*19be0*/  LD.E R51, desc[UR40][R16.64+0x300] ;  /* 0x0003002810337980 */ /* 0x000ee8000c101900 */
[----:B----4-:R-:W4:Y:S04]  /*19bf0*/  LD.E R53, desc[UR40][R16.64+0x308] ;  /* 0x0003082810357980 */ /* 0x010f28000c101900 */
[----:B------:R-:W4:Y:S04]  /*19c00*/  LD.E R55, desc[UR40][R16.64+0x310] ;  /* 0x0003102810377980 */ /* 0x000f28000c101900 */
[----:B------:R-:W4:Y:S04]  /*19c10*/  LD.E R57, desc[UR40][R16.64+0x318] ;  /* 0x0003182810397980 */ /* 0x000f28000c101900 */
[----:B--2---:R-:W2:Y:S04]  /*19c20*/  LD.E R59, desc[UR40][R16.64+0x320] ;  /* 0x00032028103b7980 */ /* 0x004ea8000c101900 */
[----:B------:R-:W2:Y:S04]  /*19c30*/  LD.E R61, desc[UR40][R16.64+0x328] ;  /* 0x00032828103d7980 */ /* 0x000ea8000c101900 */
[----:B------:R-:W2:Y:S04]  /*19c40*/  LD.E R63, desc[UR40][R16.64+0x330] ;  /* 0x00033028103f7980 */ /* 0x000ea8000c101900 */
        /* <DEDUP_REMOVED lines=37> */
[----:B------:R-:W-:Y:S04]  /*19ea0*/  ST.E desc[UR40][R16.64+0x2c4], R26 ;  /* 0x0002c41a10007985 */ /* 0x000fe8000c101928 */
[----:B---3--:R1:W-:Y:S04]  /*19eb0*/  ST.E desc[UR40][R16.64+0x2c8], R27 ;  /* 0x0002c81b10007985 */ /* 0x0083e8000c101928 */
        /* <DEDUP_REMOVED lines=30> */
[----:B----4-:R4:W-:Y:S04]  /*1a0a0*/  ST.E desc[UR40][R16.64+0x308], R53 ;  /* 0x0003083510007985 */ /* 0x0109e8000c101928 */
[----:B------:R4:W-:Y:S04]  /*1a0b0*/  ST.E desc[UR40][R16.64+0x310], R55 ;  /* 0x0003103710007985 */ /* 0x0009e8000c101928 */
[----:B------:R4:W-:Y:S04]  /*1a0c0*/  ST.E desc[UR40][R16.64+0x318], R57 ;  /* 0x0003183910007985 */ /* 0x0009e8000c101928 */
[----:B--2---:R2:W-:Y:S04]  /*1a0d0*/  ST.E desc[UR40][R16.64+0x320], R59 ;  /* 0x0003203b10007985 */ /* 0x0045e8000c101928 */
[----:B------:R2:W-:Y:S04]  /*1a0e0*/  ST.E desc[UR40][R16.64+0x328], R61 ;  /* 0x0003283d10007985 */ /* 0x0005e8000c101928 */
[----:B------:R2:W-:Y:S04]  /*1a0f0*/  ST.E desc[UR40][R16.64+0x330], R63 ;  /* 0x0003303f10007985 */ /* 0x0005e8000c101928 */
        /* <DEDUP_REMOVED lines=69> */
[----:B0-----:R-:W5:Y:S01]  /*1a550*/  LDL R25, [R1+0x88] ;  /* 0x0000880001197983 */ /* 0x001f620000100800 */
[----:B------:R-:W-:-:S02]  /*1a560*/  IMAD R12, R24, 0xc00, R12 ;  /* 0x00000c00180c7824 */ /* 0x000fc400078e020c */
[----:B-1----:R-:W-:Y:S01]  /*1a570*/  IMAD.MOV.U32 R27, RZ, RZ, R13 ;  /* 0x000000ffff1b7224 */ /* 0x002fe200078e000d */
[----:B------:R-:W-:Y:S01]  /*1a580*/  F2FP.F16.F32.PACK_AB R152, R37, R152 ;  /* 0x000000982598723e */ /* 0x000fe200000000ff */
[C---:B------:R-:W-:Y:S01]  /*1a590*/  VIADD R24, R12.reuse, 0x80 ;  /* 0x000000800c187836 */ /* 0x040fe20000000000 */
[----:B------:R-:W-:Y:S01]  /*1a5a0*/  F2FP.F16.F32.PACK_AB R153, R153, R36 ;  /* 0x000000249999723e */ /* 0x000fe200000000ff */
[----:B------:R-:W-:Y:S01]  /*1a5b0*/  VIADD R26, R12, 0x100 ;  /* 0x000001000c1a7836 */ /* 0x000fe20000000000 */
[----:B------:R-:W-:Y:S01]  /*1a5c0*/  R2UR UR15, R27 ;  /* 0x000000001b0f72ca */ /* 0x000fe200000e0000 */
[----:B------:R-:W5:Y:S01]  /*1a5d0*/  LD.E R36, desc[UR40][R16.64+0x2a0] ;  /* 0x0002a02810247980 */ /* 0x000f62000c101900 */
[----:B------:R-:W-:Y:S02]  /*1a5e0*/  R2UR UR10, R24 ;  /* 0x00000000180a72ca */ /* 0x000fe400000e0000 */
[----:B------:R-:W-:Y:S01]  /*1a5f0*/  R2UR UR14, R26 ;  /* 0x000000001a0e72ca */ /* 0x000fe200000e0000 */
[----:B------:R-:W5:Y:S01]  /*1a600*/  LD.E R24, desc[UR40][R16.64+0x270] ;  /* 0x0002702810187980 */ /* 0x000f62000c101900 */
[----:B------:R-:W-:-:S02]  /*1a610*/  F2FP.F16.F32.PACK_AB R154, R154, R35 ;  /* 0x000000239a9a723e */ /* 0x000fc400000000ff */
[----:B------:R-:W-:Y:S01]  /*1a620*/  F2FP.F16.F32.PACK_AB R155, R155, R34 ;  /* 0x000000229b9b723e */ /* 0x000fe200000000ff */
[----:B------:R-:W5:Y:S01]  /*1a630*/  LD.E R35, desc[UR40][R16.64+0x29c] ;  /* 0x00029c2810237980 */ /* 0x000f62000c101900 */
[----:B------:R-:W-:Y:S02]  /*1a640*/  F2FP.F16.F32.PACK_AB R156, R156, R33 ;  /* 0x000000219c9c723e */ /* 0x000fe400000000ff */
[----:B------:R-:W-:Y:S01]  /*1a650*/  F2FP.F16.F32.PACK_AB R157, R157, R32 ;  /* 0x000000209d9d723e */ /* 0x000fe200000000ff */
[----:B------:R-:W5:Y:S01]  /*1a660*/  LD.E R33, desc[UR40][R16.64+0x294] ;  /* 0x0002942810217980 */ /* 0x000f62000c101900 */
[----:B------:R-:W-:Y:S02]  /*1a670*/  F2FP.F16.F32.PACK_AB R158, R158, R31 ;  /* 0x0000001f9e9e723e */ /* 0x000fe400000000ff */
[----:B------:R-:W-:Y:S01]  /*1a680*/  F2FP.F16.F32.PACK_AB R159, R159, R30 ;  /* 0x0000001e9f9f723e */ /* 0x000fe200000000ff */
[----:B------:R-:W5:Y:S01]  /*1a690*/  LD.E R31, desc[UR40][R16.64+0x28c] ;  /* 0x00028c28101f7980 */ /* 0x000f62000c101900 */
[----:B------:R-:W-:-:S02]  /*1a6a0*/  F2FP.F16.F32.PACK_AB R160, R160, R29 ;  /* 0x0000001da0a0723e */ /* 0x000fc400000000ff */
[----:B------:R-:W-:Y:S01]  /*1a6b0*/  F2FP.F16.F32.PACK_AB R161, R161, R28 ;  /* 0x0000001ca1a1723e */ /* 0x000fe200000000ff */
[----:B------:R-:W5:Y:S04]  /*1a6c0*/  LD.E R29, desc[UR40][R16.64+0x284] ;  /* 0x00028428101d7980 */ /* 0x000f68000c101900 */
[----:B------:R-:W5:Y:S04]  /*1a6d0*/  LD.E R28, desc[UR40][R16.64+0x280] ;  /* 0x00028028101c7980 */ /* 0x000f68000c101900 */
[----:B------:R-:W5:Y:S04]  /*1a6e0*/  LD.E R30, desc[UR40][R16.64+0x288] ;  /* 0x00028828101e7980 */ /* 0x000f68000c101900 */
[----:B------:R-:W5:Y:S04]  /*1a6f0*/  LD.E R32, desc[UR40][R16.64+0x290] ;  /* 0x0002902810207980 */ /* 0x000f68000c101900 */
[----:B------:R-:W5:Y:S04]  /*1a700*/  LD.E R34, desc[UR40][R16.64+0x298] ;  /* 0x0002982810227980 */ /* 0x000f68000c101900 */
        /* <DEDUP_REMOVED lines=16> */
[----:B----4-:R-:W3:Y:S04]  /*1a810*/  LD.E R53, desc[UR40][R16.64+0x2e4] ;  /* 0x0002e42810357980 */ /* 0x010ee8000c101900 */
[----:B------:R-:W3:Y:S04]  /*1a820*/  LD.E R54, desc[UR40][R16.64+0x2e8] ;  /* 0x0002e82810367980 */ /* 0x000ee8000c101900 */
[----:B------:R-:W3:Y:S04]  /*1a830*/  LD.E R55, desc[UR40][R16.64+0x2ec] ;  /* 0x0002ec2810377980 */ /* 0x000ee8000c101900 */
[----:B------:R-:W3:Y:S04]  /*1a840*/  LD.E R56, desc[UR40][R16.64+0x2f0] ;  /* 0x0002f02810387980 */ /* 0x000ee8000c101900 */
[----:B------:R-:W3:Y:S04]  /*1a850*/  LD.E R57, desc[UR40][R16.64+0x2f4] ;  /* 0x0002f42810397980 */ /* 0x000ee8000c101900 */
[----:B------:R-:W3:Y:S04]  /*1a860*/  LD.E R58, desc[UR40][R16.64+0x2f8] ;  /* 0x0002f828103a7980 */ /* 0x000ee8000c101900 */
[----:B--2---:R-:W3:Y:S04]  /*1a870*/  LD.E R59, desc[UR40][R16.64+0x2fc] ;  /* 0x0002fc28103b7980 */ /* 0x004ee8000c101900 */
[----:B------:R-:W3:Y:S04]  /*1a880*/  LD.E R60, desc[UR40][R16.64+0x300] ;  /* 0x00030028103c7980 */ /* 0x000ee8000c101900 */
[----:B------:R-:W3:Y:S04]  /*1a890*/  LD.E R61, desc[UR40][R16.64+0x304] ;  /* 0x00030428103d7980 */ /* 0x000ee8000c101900 */
[----:B------:R-:W3:Y:S04]  /*1a8a0*/  LD.E R62, desc[UR40][R16.64+0x308] ;  /* 0x00030828103e7980 */ /* 0x000ee8000c101900 */
[----:B------:R-:W3:Y:S04]  /*1a8b0*/  LD.E R63, desc[UR40][R16.64+0x30c] ;  /* 0x00030c28103f7980 */ /* 0x000ee8000c101900 */
[----:B------:R-:W3:Y:S04]  /*1a8c0*/  LD.E R64, desc[UR40][R16.64+0x310] ;  /* 0x0003102810407980 */ /* 0x000ee8000c101900 */
[----:B-----5:R-:W3:Y:S04]  /*1a8d0*/  LD.E R65, desc[UR40][R16.64+0x314] ;  /* 0x0003142810417980 */ /* 0x020ee8000c101900 */
        /* <DEDUP_REMOVED lines=912> */
[----:B------:R-:W3:Y:S04]  /*1e1e0*/  LD.E R11, desc[UR40][R16.64+0x270] ;  /* 0x00027028100b7980 */ /* 0x000ee8000c101900 */
[----:B---3--:R3:W-:Y:S04]  /*1e1f0*/  ST.E desc[UR40][R16.64+0x270], R11 ;  /* 0x0002700b10007985 */ /* 0x0087e8000c101928 */
[----:B------:R-:W4:Y:S04]  /*1e200*/  LD.E R13, desc[UR40][R8.64] ;  /* 0x00000028080d7980 */ /* 0x000f28000c101900 */
[----:B----4-:R4:W-:Y:S04]  /*1e210*/  ST.E desc[UR40][R8.64], R13 ;  /* 0x0000000d08007985 */ /* 0x0109e8000c101928 */
[----:B------:R-:W5:Y:S04]  /*1e220*/  LD.E R15, desc[UR40][R6.64] ;  /* 0x00000028060f7980 */ /* 0x000f68000c101900 */
[----:B-----5:R5:W-:Y:S04]  /*1e230*/  ST.E desc[UR40][R6.64], R15 ;  /* 0x0000000f06007985 */ /* 0x020be8000c101928 */
[----:B------:R-:W2:Y:S04]  /*1e240*/  LD.E R19, desc[UR40][R4.64] ;  /* 0x0000002804137980 */ /* 0x000ea8000c101900 */
[----:B--2---:R2:W-:Y:S04]  /*1e250*/  ST.E desc[UR40][R4.64], R19 ;  /* 0x0000001304007985 */ /* 0x0045e8000c101928 */
[----:B------:R-:W2:Y:S04]  /*1e260*/  LD.E R21, desc[UR40][R16.64+0x280] ;  /* 0x0002802810157980 */ /* 0x000ea8000c101900 */
[----:B0-----:R-:W2:Y:S04]  /*1e270*/  LD.E R25, desc[UR40][R16.64+0x284] ;  /* 0x0002842810197980 */ /* 0x001ea8000c101900 */
[----:B-1----:R-:W2:Y:S04]  /*1e280*/  LD.E R27, desc[UR40][R16.64+0x288] ;  /* 0x00028828101b7980 */ /* 0x002ea8000c101900 */
[----:B------:R-:W2:Y:S04]  /*1e290*/  LD.E R29, desc[UR40][R16.64+0x28c] ;  /* 0x00028c28101d7980 */ /* 0x000ea8000c101900 */
[----:B---3--:R-:W3:Y:S04]  /*1e2a0*/  LD.E R11, desc[UR40][R16.64+0x290] ;  /* 0x00029028100b7980 */ /* 0x008ee8000c101900 */
[----:B------:R-:W3:Y:S04]  /*1e2b0*/  LD.E R31, desc[UR40][R16.64+0x294] ;  /* 0x00029428101f7980 */ /* 0x000ee8000c101900 */
[----:B----4-:R-:W4:Y:S04]  /*1e2c0*/  LD.E R9, desc[UR40][R16.64+0x298] ;  /* 0x0002982810097980 */ /* 0x010f28000c101900 */
[----:B------:R-:W4:Y:S04]  /*1e2d0*/  LD.E R13, desc[UR40][R16.64+0x29c] ;  /* 0x00029c28100d7980 */ /* 0x000f28000c101900 */
[----:B-----5:R-:W5:Y:S04]  /*1e2e0*/  LD.E R7, desc[UR40][R16.64+0x2a0] ;  /* 0x0002a02810077980 */ /* 0x020f68000c101900 */
        /* <DEDUP_REMOVED lines=247> */
.L_x_12334:
[----:B------:R-:W-:Y:S05]  /*1f260*/  BSYNC B0 ;  /* 0x0000000000007941 */ /* 0x000fea0003800000 */
.L_x_12333:
[C---:B------:R-:W-:Y:S01]  /*1f270*/  ISETP.GT.AND P1, PT, R10.reuse, UR45, PT ;  /* 0x0000002d0a007c0c */ /* 0x040fe2000bf24270 */
[----:B------:R-:W-:-:S12]  /*1f280*/  VIADD R10, R10, 0xffffffff ;  /* 0xffffffff0a0a7836 */ /* 0x000fd80000000000 */
[----:B------:R-:W-:Y:S05]  /*1f290*/  @P1 BRA `(.L_x_12335) ;  /* 0xffffff4c00901947 */ /* 0x000fea000383ffff */
.L_x_12308:
[----:B01----:R-:W0:Y:S01]  /*1f2a0*/  S2R R0, SR_TID.X ;  /* 0x0000000000007919 */ /* 0x003e220000002100 */
[----:B------:R-:W-:Y:S05]  /*1f2b0*/  WARPSYNC.ALL ;  /* 0x0000000000007948 */ /* 0x000fea0003800000 */
[----:B0-----:R-:W-:-:S04]  /*1f2c0*/  SHF.R.U32.HI R0, RZ, 0x7, R0 ;  /* 0x00000007ff007819 */ /* 0x001fc80000011600 */
[----:B------:R-:W-:Y:S01]  /*1f2d0*/  IADD3 R143, -R0, 0xb, RZ ;  /* 0x0000000b008f7810 */ /* 0x000fe20007ffe1ff */
[----:B------:R-:W2:Y:S04]  /*1f2e0*/  LDL R5, [R1+0x240] ;  /* 0x0002400001057983 */ /* 0x000ea80000100800 */
[----:B------:R-:W3:Y:S04]  /*1f2f0*/  LDL R6, [R1+0x244] ;  /* 0x0002440001067983 */ /* 0x000ee80000100800 */
[----:B------:R-:W4:Y:S04]  /*1f300*/  LDL R4, [R1+0x218] ;  /* 0x0002180001047983 */ /* 0x000f280000100800 */
        /* <DEDUP_REMOVED lines=62> */
[----:B------:R-:W5:Y:S04]  /*1f6f0*/  LDL R136, [R1+0x224] ;  /* 0x0002240001887983 */ /* 0x000f680000100800 */
[----:B--2---:R-:W0:Y:S02]  /*1f700*/  SHFL.BFLY PT, R0, R5, 0x2, 0x1f ;  /* 0x0c401f0005007f89 */ /* 0x004e2400000e0000 */
[----:B0-----:R-:W-:-:S05]  /*1f710*/  FADD.FTZ R0, R5, R0 ;  /* 0x0000000005007221 */ /* 0x001fca0000010000 */
[----:B------:R-:W0:Y:S02]  /*1f720*/  SHFL.BFLY PT, R3, R0, 0x1, 0x1f ;  /* 0x0c201f0000037f89 */ /* 0x000e2400000e0000 */
[----:B0-----:R-:W-:-:S05]  /*1f730*/  FADD.FTZ R2, R0, R3 ;  /* 0x0000000300027221 */ /* 0x001fca0000010000 */
[----:B------:R-:W-:Y:S04]  /*1f740*/  STL [R1+0x240], R2 ;  /* 0x0002400201007387 */ /* 0x000fe80000100800 */
[----:B------:R-:W2:Y:S04]  /*1f750*/  LDL R141, [R1+0x240] ;  /* 0x00024000018d7983 */ /* 0x000ea80000100800 */
[----:B---3--:R-:W0:Y:S02]  /*1f760*/  SHFL.BFLY PT, R3, R6, 0x2, 0x1f ;  /* 0x0c401f0006037f89 */ /* 0x008e2400000e0000 */
[----:B0-----:R-:W-:Y:S01]  /*1f770*/  FADD.FTZ R3, R3, R6 ;  /* 0x0000000603037221 */ /* 0x001fe20000010000 */
[----:B----4-:R-:W-:Y:S01]  /*1f780*/  VIADD R0, R4, 0x1 ;  /* 0x0000000104007836 */ /* 0x010fe20000000000 */
[----:B------:R-:W3:Y:S04]  /*1f790*/  LDL.64 R6, [R1+0x438] ;  /* 0x0004380001067983 */ /* 0x000ee80000100a00 */
[----:B------:R-:W0:Y:S01]  /*1f7a0*/  SHFL.BFLY PT, R138, R3, 0x1, 0x1f ;  /* 0x0c201f00038a7f89 */ /* 0x000e2200000e0000 */
[----:B------:R-:W-:-:S03]  /*1f7b0*/  ISETP.NE.AND P2, PT, R0, 0x2, PT ;  /* 0x000000020000780c */ /* 0x000fc60003f45270 */
[----:B------:R-:W4:Y:S10]  /*1f7c0*/  LDL.64 R4, [R1+0x458] ;  /* 0x0004580001047983 */ /* 0x000f340000100a00 */
[----:B------:R-:W4:Y:S01]  /*1f7d0*/  @!P2 LDL R135, [R1+0x21c] ;  /* 0x00021c000187a983 */ /* 0x000f220000100800 */
[----:B0-----:R-:W-:-:S03]  /*1f7e0*/  FADD.FTZ R138, R3, R138 ;  /* 0x0000008a038a7221 */ /* 0x001fc60000010000 */
[----:B------:R-:W3:Y:S01]  /*1f7f0*/  LDL.64 R2, [R1+0x2a0] ;  /* 0x0002a00001027983 */ /* 0x000ee20000100a00 */
[----:B------:R0:W-:Y:S08]  /*1f800*/  BAR.ARV R143, 0x100 ;  /* 0x0004008f0000751d */ /* 0x0001f00000002000 */
[----:B------:R-:W-:Y:S06]  /*1f810*/  BAR.ARV 0x8, 0x180 ;  /* 0x0206000000007b1d */ /* 0x000fec0000002000 */
[----:B------:R-:W-:-:S13]  /*1f820*/  FSETP.NE.FTZ.AND P1, PT, R138, RZ, PT ;  /* 0x000000ff8a00720b */ /* 0x000fda0003f35000 */
[----:B------:R-:W4:Y:S04]  /*1f830*/  @P1 LDL R140, [R1+0x250] ;  /* 0x00025000018c1983 */ /* 0x000f280000100800 */
[----:B------:R-:W4:Y:S01]  /*1f840*/  @P1 LDL R139, [R1+0x234] ;  /* 0x00023400018b1983 */ /* 0x000f220000100800 */
[----:B--2---:R-:W-:-:S13]  /*1f850*/  FSETP.NE.FTZ.AND P0, PT, R141, RZ, PT ;  /* 0x000000ff8d00720b */ /* 0x004fda0003f15000 */
[----:B------:R-:W2:Y:S04]  /*1f860*/  @P0 LDL R142, [R1+0x250] ;  /* 0x00025000018e0983 */ /* 0x000ea80000100800 */
[----:B------:R-:W2:Y:S01]  /*1f870*/  @P0 LDL R145, [R1+0x230] ;  /* 0x0002300001910983 */ /* 0x000ea20000100800 */
[----:B------:R-:W-:-:S06]  /*1f880*/  IMAD.MOV.U32 R137, RZ, RZ, RZ ;  /* 0x000000ffff897224 */ /* 0x000fcc00078e00ff */
[----:B------:R-:W5:Y:S08]  /*1f890*/  @P0 MUFU.RCP R137, R141 ;  /* 0x0000008d00890308 */ /* 0x000f700000001000 */
[----:B------:R-:W1:Y:S01]  /*1f8a0*/  @P0 MUFU.LG2 R144, R141 ;  /* 0x0000008d00900308 */ /* 0x000e620000000c00 */
[-C--:B-----5:R-:W-:Y:S01]  /*1f8b0*/  FMUL.FTZ R129, R129, R137.reuse ;  /* 0x0000008981817220 */ /* 0x0a0fe20000410000 */
[----:B------:R-:W-:-:S06]  /*1f8c0*/  FMUL.FTZ R128, R128, R137 ;  /* 0x0000008980807220 */ /* 0x000fcc0000410000 */
[----:B------:R-:W-:Y:S01]  /*1f8d0*/  @P1 MUFU.LG2 R146, R138 ;  /* 0x0000008a00921308 */ /* 0x000fe20000000c00 */
[----:B------:R5:W-:Y:S02]  /*1f8e0*/  STL.64 [R1+0x290], R128 ;  /* 0x0002908001007387 */ /* 0x000be40000100a00 */
[----:B-----5:R-:W-:-:S06]  /*1f8f0*/  IMAD.MOV.U32 R128, RZ, RZ, RZ ;  /* 0x000000ffff807224 */ /* 0x020fcc00078e00ff */
[----:B------:R-:W5:Y:S01]  /*1f900*/  @P1 MUFU.RCP R128, R138 ;  /* 0x0000008a00801308 */ /* 0x000f620000001000 */
[----:B-1----:R-:W-:Y:S01]  /*1f910*/  @P0 FMUL.FTZ R147, R144, 0.69314718246459960938 ;  /* 0x3f31721890930820 */ /* 0x002fe20000410000 */
[-C--:B---3--:R-:W-:Y:S01]  /*1f920*/  FMUL.FTZ R3, R3, R137.reuse ;  /* 0x0000008903037220 */ /* 0x088fe20000410000 */
        /* <DEDUP_REMOVED lines=122> */
[-C--:B----4-:R-:W-:Y:S01]  /*200d0*/  FMUL.FTZ R5, R5, R128.reuse ;  /* 0x0000008005057220 */ /* 0x090fe20000410000 */
[-C--:B------:R-:W-:Y:S01]  /*200e0*/  FMUL.FTZ R4, R4, R128.reuse ;  /* 0x0000008004047220 */ /* 0x080fe20000410000 */
[-C--:B------:R-:W-:Y:S01]  /*200f0*/  FMUL.FTZ R9, R9, R128.reuse ;  /* 0x0000008009097220 */ /* 0x080fe20000410000 */
[----:B------:R-:W-:Y:S01]  /*20100*/  FMUL.FTZ R8, R8, R128 ;  /* 0x0000008008087220 */ /* 0x000fe20000410000 */
[----:B------:R-:W-:Y:S01]  /*20110*/  VIADD R134, R134, 0x1 ;  /* 0x0000000186867836 */ /* 0x000fe20000000000 */
[----:B-1----:R-:W-:Y:S01]  /*20120*/  @!P2 LOP3.LUT R2, R135, 0x1, RZ, 0x3c, !PT ;  /* 0x000000018702a812 */ /* 0x002fe200078e3cff */
[----:B------:R-:W-:Y:S01]  /*20130*/  VIADD R136, R136, 0x1 ;  /* 0x0000000188887836 */ /* 0x000fe20000000000 */
[----:B------:R0:W-:Y:S04]  /*20140*/  STL [R1+0x244], R138 ;  /* 0x0002448a01007387 */ /* 0x0001e80000100800 */
        /* <DEDUP_REMOVED lines=25> */
[----:B--2---:R-:W-:Y:S01]  /*202e0*/  @P0 FMUL.FTZ R144, R142, 0.69314718246459960938 ;  /* 0x3f3172188e900820 */ /* 0x004fe20000410000 */
[----:B------:R-:W-:-:S03]  /*202f0*/  IMAD.MOV.U32 R142, RZ, RZ, -0x800000 ;  /* 0xff800000ff8e7424 */ /* 0x000fc600078e00ff */
[----:B------:R-:W-:Y:S01]  /*20300*/  @P0 FFMA.FTZ R142, R144, R145, R147 ;  /* 0x00000091908e0223 */ /* 0x000fe20000010093 */
[----:B------:R-:W-:Y:S01]  /*20310*/  @P1 FMUL.FTZ R145, R146, 0.69314718246459960938 ;  /* 0x3f31721892911820 */ /* 0x000fe20000410000 */
[----:B------:R-:W-:Y:S01]  /*20320*/  @P1 FMUL.FTZ R144, R140, 0.69314718246459960938 ;  /* 0x3f3172188c901820 */ /* 0x000fe20000410000 */
[----:B------:R-:W-:-:S03]  /*20330*/  IMAD.MOV.U32 R140, RZ, RZ, -0x800000 ;  /* 0xff800000ff8c7424 */ /* 0x000fc600078e00ff */
[----:B------:R-:W-:Y:S01]  /*20340*/  @P1 FFMA.FTZ R140, R144, R139, R145 ;  /* 0x0000008b908c1223 */ /* 0x000fe20000010091 */
        /* <DEDUP_REMOVED lines=44> */
[----:B------:R-:W-:-:S13]  /*20610*/  PLOP3.LUT P0, PT, PT, PT, PT, 0x8, 0x0 ;  /* 0x000000000000781c */ /* 0x000fda0003f0e170 */
.L_x_12247:
[----:B------:R-:W1:Y:S01]  /*20620*/  S2R R3, SR_CgaCtaId ;  /* 0x0000000000037919 */ /* 0x000e620000008800 */
[----:B0-----:R-:W-:Y:S01]  /*20630*/  MOV R0, 0x400 ;  /* 0x0000040000007802 */ /* 0x001fe20000000f00 */
[----:B------:R-:W-:Y:S01]  /*20640*/  BSSY B0, `(.L_x_12336) ;  /* 0x00004a8000007945 */ /* 0x000fe20003800000 */
[----:B------:R-:W-:Y:S02]  /*20650*/  BAR.SYNC.DEFER_BLOCKING 0x5, 0x180 ;  /* 0x0146000000007b1d */ /* 0x000fe40000010000 */
[----:B-1----:R-:W-:-:S05]  /*20660*/  LEA R0, R3, R0, 0x18 ;  /* 0x0000000003007211 */ /* 0x002fca00078ec0ff */
[----:B------:R-:W0:Y:S02]  /*20670*/  LDS.128 R4, [R0+0x324d0] ;  /* 0x0324d00000047984 */ /* 0x000e240000000c00 */
[----:B0-----:R-:W-:Y:S02]  /*20680*/  R2UR UR5, R5 ;  /* 0x00000000050572ca */ /* 0x001fe400000e0000 */
[----:B------:R-:W-:Y:S02]  /*20690*/  R2UR UR7, R6 ;  /* 0x00000000060772ca */ /* 0x000fe400000e0000 */
[----:B------:R-:W-:Y:S01]  /*206a0*/  R2UR UR6, R7 ;  /* 0x00000000070672ca */ /* 0x000fe200000e0000 */
[----:B------:R-:W-:Y:S06]  /*206b0*/  BAR.ARV 0x4, 0x180 ;  /* 0x0106000000007b1d */ /* 0x000fec0000002000 */
[----:B------:R-:W-:Y:S08]  /*206c0*/  @P0 BRA `(.L_x_12337) ;  /* 0x0000003800e40947 */ /* 0x000ff00003800000 */
[----:B------:R-:W2:Y:S01]  /*206d0*/  LDL R18, [R1+0x4dc] ;  /* 0x0004dc0001127983 */ /* 0x000ea20000100800 */
[----:B------:R-:W-:Y:S01]  /*206e0*/  ULDC.64 UR8, c[0x0][0xd00] ;  /* 0x0003400000087ab9 */ /* 0x000fe20000000a00 */
[----:B------:R-:W-:Y:S02]  /*206f0*/  ULDC.64 UR10, c[0x0][0xd00] ;  /* 0x00034000000a7ab9 */ /* 0x000fe40000000a00 */
[----:B------:R-:W3:Y:S04]  /*20700*/  LDL.128 R136, [R1+0x270] ;  /* 0x0002700001887983 */ /* 0x000ee80000100c00 */
[----:B------:R-:W4:Y:S04]  /*20710*/  LDL.128 R4, [R1+0x280] ;  /* 0x0002800001047983 */ /* 0x000f280000100c00 */
        /* <DEDUP_REMOVED lines=29> */
[----:B------:R-:W4:Y:S01]  /*208f0*/  LDL.128 R132, [R1+0x460] ;  /* 0x0004600001847983 */ /* 0x000f220000100c00 */
[----:B------:R-:W0:Y:S01]  /*20900*/  S2R R19, SR_SWINHI ;  /* 0x0000000000137919 */ /* 0x000e220000002f00 */
[----:B------:R-:W-:-:S02]  /*20910*/  MOV R2, R0 ;  /* 0x0000000000027202 */ /* 0x000fc40000000f00 */
[----:B0-----:R-:W-:Y:S01]  /*20920*/  MOV R3, R19 ;  /* 0x0000001300037202 */ /* 0x001fe20000000f00 */
[----:B------:R-:W-:Y:S01]  /*20930*/  UIMAD.WIDE UR8, UR38, 0x4, UR8 ;  /* 0x00000004260878a5 */ /* 0x000fe2000f8e0208 */
[----:B------:R-:W-:Y:S01]  /*20940*/  ULDC UR4, c[0x0][0xb88] ;  /* 0x0002e20000047ab9 */ /* 0x000fe20000000800 */
[----:B--2---:R-:W-:-:S03]  /*20950*/  IMAD.WIDE R18, R18, 0x2, R2 ;  /* 0x0000000212127825 */ /* 0x004fc600078e0202 */
[----:B------:R-:W-:-:S04]  /*20960*/  LOP3.LUT R21, R18, 0x380, RZ, 0xc0, !PT ;  /* 0x0000038012157812 */ /* 0x000fc800078ec0ff */
[----:B------:R-:W-:-:S04]  /*20970*/  SHF.R.U64 R21, R21, 0x3, RZ ;  /* 0x0000000315157819 */ /* 0x000fc800000012ff */
[----:B------:R-:W-:Y:S01]  /*20980*/  LOP3.LUT R20, R21, R18, RZ, 0x3c, !PT ;  /* 0x0000001215147212 */ /* 0x000fe200078e3cff */
[----:B------:R-:W-:Y:S01]  /*20990*/  IMAD.MOV.U32 R21, RZ, RZ, R19 ;  /* 0x000000ffff157224 */ /* 0x000fe200078e0013 */
[----:B---3--:R-:W-:Y:S02]  /*209a0*/  F2FP.F16.F32.PACK_AB R136, R137, R136 ;  /* 0x000000888988723e */ /* 0x008fe400000000ff */
[----:B------:R-:W-:Y:S02]  /*209b0*/  F2FP.F16.F32.PACK_AB R137, R139, R138 ;  /* 0x0000008a8b89723e */ /* 0x000fe400000000ff */
[----:B----4-:R-:W-:Y:S02]  /*209c0*/  F2FP.F16.F32.PACK_AB R139, R7, R6 ;  /* 0x00000006078b723e */ /* 0x010fe400000000ff */
[----:B------:R-:W-:Y:S02]  /*209d0*/  MOV R6, R20 ;  /* 0x0000001400067202 */ /* 0x000fe40000000f00 */
[----:B------:R-:W-:-:S04]  /*209e0*/  IADD3 R21, P1, R18, 0x20, RZ ;  /* 0x0000002012157810 */ /* 0x000fc80007f3e0ff */
[----:B------:R-:W-:-:S04]  /*209f0*/  LOP3.LUT R20, R21, 0x380, RZ, 0xc0, !PT ;  /* 0x0000038015147812 */ /* 0x000fc800078ec0ff */
[----:B------:R-:W-:Y:S02]  /*20a00*/  SHF.R.U64 R20, R20, 0x3, RZ ;  /* 0x0000000314147819 */ /* 0x000fe400000012ff */
[----:B------:R-:W-:Y:S01]  /*20a10*/  F2FP.F16.F32.PACK_AB R138, R5, R4 ;  /* 0x00000004058a723e */ /* 0x000fe200000000ff */
[----:B------:R-:W-:Y:S01]  /*20a20*/  BAR.SYNC.DEFER_BLOCKING 0x1, 0x100 ;  /* 0x0044000000007b1d */ /* 0x000fe20000010000 */
[----:B------:R-:W-:Y:S01]  /*20a30*/  LOP3.LUT R20, R20, R21, RZ, 0x3c, !PT ;  /* 0x0000001514147212 */ /* 0x000fe200078e3cff */
[----:B------:R-:W-:Y:S01]  /*20a40*/  IMAD.X R21, RZ, RZ, R19, P1 ;  /* 0x000000ffff157224 */ /* 0x000fe200008e0613 */
[C---:B------:R-:W-:Y:S02]  /*20a50*/  IADD3 R5, P0, R18.reuse, 0x40, RZ ;  /* 0x0000004012057810 */ /* 0x040fe40007f1e0ff */
[----:B------:R-:W-:Y:S02]  /*20a60*/  IADD3 R141, P4, R18, 0x60, RZ ;  /* 0x00000060128d7810 */ /* 0x000fe40007f9e0ff */
[----:B------:R-:W-:-:S02]  /*20a70*/  LOP3.LUT R4, R5, 0x380, RZ, 0xc0, !PT ;  /* 0x0000038005047812 */ /* 0x000fc400078ec0ff */
[----:B------:R-:W-:Y:S02]  /*20a80*/  LOP3.LUT R7, R141, 0x380, RZ, 0xc0, !PT ;  /* 0x000003808d077812 */ /* 0x000fe400078ec0ff */
[----:B------:R-:W-:Y:S02]  /*20a90*/  MOV R20, R20 ;  /* 0x0000001400147202 */ /* 0x000fe40000000f00 */
[----:B------:R-:W-:Y:S02]  /*20aa0*/  IADD3 R21, P6, R18, 0x4020, RZ ;  /* 0x0000402012157810 */ /* 0x000fe40007fde0ff */
[----:B------:R-:W-:Y:S02]  /*20ab0*/  F2FP.F16.F32.PACK_AB R8, R9, R8 ;  /* 0x000000080908723e */ /* 0x000fe400000000ff */
[----:B------:R-:W-:Y:S02]  /*20ac0*/  F2FP.F16.F32.PACK_AB R9, R11, R10 ;  /* 0x0000000a0b09723e */ /* 0x000fe400000000ff */
[----:B------:R-:W-:-:S02]  /*20ad0*/  SHF.R.U64 R4, R4, 0x3, RZ ;  /* 0x0000000304047819 */ /* 0x000fc400000012ff */
[----:B------:R-:W-:Y:S02]  /*20ae0*/  F2FP.F16.F32.PACK_AB R10, R13, R12 ;  /* 0x0000000c0d0a723e */ /* 0x000fe400000000ff */
[----:B------:R-:W-:Y:S01]  /*20af0*/  IADD3 R147, P5, R18, 0x4040, RZ ;  /* 0x0000404012937810 */ /* 0x000fe20007fbe0ff */
[----:B------:R0:W-:Y:S01]  /*20b00*/  STSM.16.M88.4 [R6], R136 ;  /* 0x0000008806007844 */ /* 0x0001e20000000200 */
[----:B------:R-:W-:Y:S02]  /*20b10*/  LOP3.LUT R12, R21, 0x380, RZ, 0xc0, !PT ;  /* 0x00000380150c7812 */ /* 0x000fe400078ec0ff */
[----:B------:R-:W-:Y:S02]  /*20b20*/  LOP3.LUT R4, R4, R5, RZ, 0x3c, !PT ;  /* 0x0000000504047212 */ /* 0x000fe400078e3cff */
[----:B------:R-:W-:Y:S02]  /*20b30*/  LOP3.LUT R146, R147, 0x380, RZ, 0xc0, !PT ;  /* 0x0000038093927812 */ /* 0x000fe400078ec0ff */
[----:B------:R-:W-:-:S02]  /*20b40*/  SHF.R.U64 R12, R12, 0x3, RZ ;  /* 0x000000030c0c7819 */ /* 0x000fc400000012ff */
[----:B0-----:R-:W-:Y:S02]  /*20b50*/  SHF.R.U64 R6, R7, 0x3, RZ ;  /* 0x0000000307067819 */ /* 0x001fe400000012ff */
[----:B------:R-:W-:-:S04]  /*20b60*/  IADD3 R7, P3, R18, 0x4000, RZ ;  /* 0x0000400012077810 */ /* 0x000fc80007f7e0ff */
[----:B------:R-:W-:Y:S02]  /*20b70*/  LOP3.LUT R5, R7, 0x380, RZ, 0xc0, !PT ;  /* 0x0000038007057812 */ /* 0x000fe400078ec0ff */
[----:B------:R-:W-:Y:S02]  /*20b80*/  F2FP.F16.F32.PACK_AB R11, R15, R14 ;  /* 0x0000000e0f0b723e */ /* 0x000fe400000000ff */
[----:B------:R-:W-:Y:S02]  /*20b90*/  SHF.R.U64 R146, R146, 0x3, RZ ;  /* 0x0000000392927819 */ /* 0x000fe400000012ff */
[----:B------:R-:W-:Y:S02]  /*20ba0*/  SHF.R.U64 R14, R5, 0x3, RZ ;  /* 0x00000003050e7819 */ /* 0x000fe400000012ff */
[----:B------:R-:W-:Y:S02]  /*20bb0*/  LOP3.LUT R12, R12, R21, RZ, 0x3c, !PT ;  /* 0x000000150c0c7212 */ /* 0x000fe400078e3cff */
[----:B------:R-:W-:-:S02]  /*20bc0*/  IADD3 R145, P2, R18, 0x4060, RZ ;  /* 0x0000406012917810 */ /* 0x000fc40007f5e0ff */
[----:B------:R-:W-:Y:S01]  /*20bd0*/  IADD3 R21, P1, R18, 0x8000, RZ ;  /* 0x0000800012157810 */ /* 0x000fe20007f3e0ff */
[----:B------:R0:W-:Y:S01]  /*20be0*/  STSM.16.M88.4 [R20], R8 ;  /* 0x0000000814007844 */ /* 0x0001e20000000200 */
[----:B------:R-:W-:Y:S01]  /*20bf0*/  LOP3.LUT R146, R146, R147, RZ, 0x3c, !PT ;  /* 0x0000009392927212 */ /* 0x000fe200078e3cff */
[--C-:B------:R-:W-:Y:S01]  /*20c00*/  IMAD.X R147, RZ, RZ, R19.reuse, P5 ;  /* 0x000000ffff937224 */ /* 0x100fe200028e0613 */
[----:B------:R-:W-:Y:S02]  /*20c10*/  LOP3.LUT R14, R14, R7, RZ, 0x3c, !PT ;  /* 0x000000070e0e7212 */ /* 0x000fe400078e3cff */
[----:B------:R-:W-:Y:S02]  /*20c20*/  LOP3.LUT R144, R145, 0x380, RZ, 0xc0, !PT ;  /* 0x0000038091907812 */ /* 0x000fe400078ec0ff */
[----:B------:R-:W-:Y:S01]  /*20c30*/  LOP3.LUT R7, R21, 0x380, RZ, 0xc0, !PT ;  /* 0x0000038015077812 */ /* 0x000fe200078ec0ff */
[--C-:B------:R-:W-:Y:S01]  /*20c40*/  IMAD.X R5, RZ, RZ, R19.reuse, P0 ;  /* 0x000000ffff057224 */ /* 0x100fe200000e0613 */
[----:B------:R-:W-:Y:S01]  /*20c50*/  SHF.R.U64 R144, R144, 0x3, RZ ;  /* 0x0000000390907819 */ /* 0x000fe200000012ff */
[----:B------:R-:W-:Y:S01]  /*20c60*/  IMAD.X R15, RZ, RZ, R19, P3 ;  /* 0x000000ffff0f7224 */ /* 0x000fe200018e0613 */
[----:B------:R-:W-:-:S02]  /*20c70*/  LOP3.LUT R6, R6, R141, RZ, 0x3c, !PT ;  /* 0x0000008d06067212 */ /* 0x000fc400078e3cff */
[C---:B0-----:R-:W-:Y:S02]  /*20c80*/  IADD3 R11, P5, R18.reuse, 0xc020, RZ ;  /* 0x0000c020120b7810 */ /* 0x041fe40007fbe0ff */
[----:B------:R-:W-:Y:S01]  /*20c90*/  SHF.R.U64 R20, R7, 0x3, RZ ;  /* 0x0000000307147819 */ /* 0x000fe200000012ff */
[--C-:B------:R-:W-:Y:S01]  /*20ca0*/  IMAD.X R7, RZ, RZ, R19.reuse, P4 ;  /* 0x000000ffff077224 */ /* 0x100fe200020e0613 */
[----:B------:R-:W-:Y:S02]  /*20cb0*/  LOP3.LUT R10, R11, 0x380, RZ, 0xc0, !PT ;  /* 0x000003800b0a7812 */ /* 0x000fe400078ec0ff */
[C---:B------:R-:W-:Y:S01]  /*20cc0*/  IADD3 R143, P0, R18.reuse, 0x8020, RZ ;  /* 0x00008020128f7810 */ /* 0x040fe20007f1e0ff */
[--C-:B------:R-:W-:Y:S01]  /*20cd0*/  IMAD.X R13, RZ, RZ, R19.reuse, P6 ;  /* 0x000000ffff0d7224 */ /* 0x100fe200030e0613 */
[----:B------:R-:W-:Y:S02]  /*20ce0*/  IADD3 R141, P4, R18, 0x8040, RZ ;  /* 0x00008040128d7810 */ /* 0x000fe40007f9e0ff */
[----:B------:R-:W-:Y:S01]  /*20cf0*/  LOP3.LUT R144, R144, R145, RZ, 0x3c, !PT ;  /* 0x0000009190907212 */ /* 0x000fe200078e3cff */
[----:B------:R-:W-:Y:S01]  /*20d00*/  IMAD.X R145, RZ, RZ, R19, P2 ;  /* 0x000000ffff917224 */ /* 0x000fe200010e0613 */
[----:B------:R-:W-:-:S02]  /*20d10*/  IADD3 R139, P3, R18, 0x8060, RZ ;  /* 0x00008060128b7810 */ /* 0x000fc40007f7e0ff */
[----:B------:R-:W-:Y:S01]  /*20d20*/  LOP3.LUT R20, R20, R21, RZ, 0x3c, !PT ;  /* 0x0000001514147212 */ /* 0x000fe200078e3cff */
[----:B------:R-:W-:Y:S01]  /*20d30*/  IMAD.X R21, RZ, RZ, R19, P1 ;  /* 0x000000ffff157224 */ /* 0x000fe200008e0613 */
[----:B------:R-:W-:Y:S02]  /*20d40*/  IADD3 R137, P6, R18, 0xc000, RZ ;  /* 0x0000c00012897810 */ /* 0x000fe40007fde0ff */
[----:B------:R-:W-:Y:S02]  /*20d50*/  SHF.R.U64 R10, R10, 0x3, RZ ;  /* 0x000000030a0a7819 */ /* 0x000fe400000012ff */
[----:B------:R-:W-:Y:S02]  /*20d60*/  LOP3.LUT R142, R143, 0x380, RZ, 0xc0, !PT ;  /* 0x000003808f8e7812 */ /* 0x000fe400078ec0ff */
[----:B------:R-:W-:Y:S02]  /*20d70*/  IADD3 R8, P2, R18, 0xc040, RZ ;  /* 0x0000c04012087810 */ /* 0x000fe40007f5e0ff */
[----:B------:R-:W-:-:S02]  /*20d80*/  LOP3.LUT R140, R141, 0x380, RZ, 0xc0, !PT ;  /* 0x000003808d8c7812 */ /* 0x000fc400078ec0ff */
[----:B------:R-:W-:Y:S02]  /*20d90*/  IADD3 R18, P1, R18, 0xc060, RZ ;  /* 0x0000c06012127810 */ /* 0x000fe40007f3e0ff */
[----:B------:R-:W-:Y:S02]  /*20da0*/  LOP3.LUT R138, R139, 0x380, RZ, 0xc0, !PT ;  /* 0x000003808b8a7812 */ /* 0x000fe400078ec0ff */
[----:B------:R-:W-:Y:S02]  /*20db0*/  LOP3.LUT R136, R137, 0x380, RZ, 0xc0, !PT ;  /* 0x0000038089887812 */ /* 0x000fe400078ec0ff */
[----:B------:R-:W-:Y:S02]  /*20dc0*/  LOP3.LUT R10, R10, R11, RZ, 0x3c, !PT ;  /* 0x0000000b0a0a7212 */ /* 0x000fe400078e3cff */
[----:B------:R-:W-:Y:S02]  /*20dd0*/  SHF.R.U64 R142, R142, 0x3, RZ ;  /* 0x000000038e8e7819 */ /* 0x000fe400000012ff */
[----:B------:R-:W-:-:S02]  /*20de0*/  LOP3.LUT R11, R8, 0x380, RZ, 0xc0, !PT ;  /* 0x00000380080b7812 */ /* 0x000fc400078ec0ff */
[----:B------:R-:W-:Y:S02]  /*20df0*/  SHF.R.U64 R140, R140, 0x3, RZ ;  /* 0x000000038c8c7819 */ /* 0x000fe400000012ff */
[----:B------:R-:W-:Y:S02]  /*20e00*/  LOP3.LUT R9, R18, 0x380, RZ, 0xc0, !PT ;  /* 0x0000038012097812 */ /* 0x000fe400078ec0ff */
[----:B------:R-:W-:Y:S02]  /*20e10*/  F2FP.F16.F32.PACK_AB R24, R25, R24 ;  /* 0x000000181918723e */ /* 0x000fe400000000ff */
[----:B------:R-:W-:Y:S02]  /*20e20*/  SHF.R.U64 R138, R138, 0x3, RZ ;  /* 0x000000038a8a7819 */ /* 0x000fe400000012ff */
[----:B------:R-:W-:Y:S02]  /*20e30*/  F2FP.F16.F32.PACK_AB R25, R27, R26 ;  /* 0x0000001a1b19723e */ /* 0x000fe400000000ff */
[----:B------:R-:W-:-:S02]  /*20e40*/  F2FP.F16.F32.PACK_AB R32, R33, R32 ;  /* 0x000000202120723e */ /* 0x000fc400000000ff */
[----:B------:R-:W-:Y:S02]  /*20e50*/  SHF.R.U64 R136, R136, 0x3, RZ ;  /* 0x0000000388887819 */ /* 0x000fe400000012ff */
[----:B------:R-:W-:Y:S02]  /*20e60*/  MOV R4, R4 ;  /* 0x0000000400047202 */ /* 0x000fe40000000f00 */
        /* <DEDUP_REMOVED lines=11> */
[----:B------:R-:W-:Y:S02]  /*20f20*/  F2FP.F16.F32.PACK_AB R48, R49, R48 ;  /* 0x000000303130723e */ /* 0x000fe400000000ff */
[----:B------:R-:W-:Y:S01]  /*20f30*/  LOP3.LUT R140, R140, R141, RZ, 0x3c, !PT ;  /* 0x0000008d8c8c7212 */ /* 0x000fe200078e3cff */
[----:B------:R-:W-:Y:S01]  /*20f40*/  IMAD.X R141, RZ, RZ, R19, P4 ;  /* 0x000000ffff8d7224 */ /* 0x000fe200020e0613 */
[----:B------:R-:W-:Y:S02]  /*20f50*/  SHF.R.U64 R9, R9, 0x3, RZ ;  /* 0x0000000309097819 */ /* 0x000fe400000012ff */
[----:B------:R-:W-:Y:S02]  /*20f60*/  MOV R14, R14 ;  /* 0x0000000e000e7202 */ /* 0x000fe40000000f00 */
[----:B------:R-:W-:Y:S02]  /*20f70*/  F2FP.F16.F32.PACK_AB R42, R45, R44 ;  /* 0x0000002c2d2a723e */ /* 0x000fe400000000ff */
[----:B------:R-:W-:-:S02]  /*20f80*/  F2FP.F16.F32.PACK_AB R43, R47, R46 ;  /* 0x0000002e2f2b723e */ /* 0x000fc400000000ff */
[----:B------:R-:W-:Y:S02]  /*20f90*/  F2FP.F16.F32.PACK_AB R49, R51, R50 ;  /* 0x000000323331723e */ /* 0x000fe400000000ff */
[----:B------:R-:W-:Y:S02]  /*20fa0*/  F2FP.F16.F32.PACK_AB R56, R57, R56 ;  /* 0x000000383938723e */ /* 0x000fe400000000ff */
[----:B------:R-:W-:Y:S01]  /*20fb0*/  LOP3.LUT R138, R138, R139, RZ, 0x3c, !PT ;  /* 0x0000008b8a8a7212 */ /* 0x000fe200078e3cff */
[----:B------:R-:W-:Y:S01]  /*20fc0*/  IMAD.X R139, RZ, RZ, R19, P3 ;  /* 0x000000ffff8b7224 */ /* 0x000fe200018e0613 */
        /* <DEDUP_REMOVED lines=9> */
[----:B------:R-:W-:Y:S02]  /*21060*/  F2FP.F16.F32.PACK_AB R58, R61, R60 ;  /* 0x0000003c3d3a723e */ /* 0x000fe400000000ff */
[----:B------:R-:W-:-:S02]  /*21070*/  F2FP.F16.F32.PACK_AB R59, R63, R62 ;  /* 0x0000003e3f3b723e */ /* 0x000fc400000000ff */
[----:B------:R-:W-:Y:S02]  /*21080*/  F2FP.F16.F32.PACK_AB R65, R67, R66 ;  /* 0x000000424341723e */ /* 0x000fe400000000ff */
[----:B------:R-:W-:Y:S01]  /*21090*/  F2FP.F16.F32.PACK_AB R72, R73, R72 ;  /* 0x000000484948723e */ /* 0x000fe200000000ff */
[----:B------:R-:W-:Y:S01]  /*210a0*/  STSM.16.M88.4 [R6], R32 ;  /* 0x0000002006007844 */ /* 0x000fe20000000200 */
        /* <DEDUP_REMOVED lines=15> */
[----:B------:R-:W-:Y:S01]  /*211a0*/  IMAD.X R19, RZ, RZ, R19, P1 ;  /* 0x000000ffff137224 */ /* 0x000fe200008e0613 */
[----:B------:R-:W-:Y:S01]  /*211b0*/  MOV R142, R142 ;  /* 0x0000008e008e7202 */ /* 0x000fe20000000f00 */
[----:B------:R-:W-:Y:S01]  /*211c0*/  STSM.16.M88.4 [R12], R48 ;  /* 0x000000300c007844 */ /* 0x000fe20000000200 */
[----:B------:R-:W-:Y:S02]  /*211d0*/  F2FP.F16.F32.PACK_AB R82, R85, R84 ;  /* 0x000000545552723e */ /* 0x000fe400000000ff */
[----:B------:R-:W-:Y:S02]  /*211e0*/  F2FP.F16.F32.PACK_AB R83, R87, R86 ;  /* 0x000000565753723e */ /* 0x000fe400000000ff */
[----:B------:R-:W-:-:S02]  /*211f0*/  F2FP.F16.F32.PACK_AB R89, R91, R90 ;  /* 0x0000005a5b59723e */ /* 0x000fc400000000ff */
[----:B------:R-:W-:Y:S01]  /*21200*/  F2FP.F16.F32.PACK_AB R96, R97, R96 ;  /* 0x000000606160723e */ /* 0x000fe200000000ff */
[----:B------:R-:W-:Y:S01]  /*21210*/  STSM.16.M88.4 [R146], R56 ;  /* 0x0000003892007844 */ /* 0x000fe20000000200 */
[----:B------:R-:W-:Y:S02]  /*21220*/  MOV R140, R140 ;  /* 0x0000008c008c7202 */ /* 0x000fe40000000f00 */
[----:B------:R-:W-:Y:S02]  /*21230*/  F2FP.F16.F32.PACK_AB R90, R93, R92 ;  /* 0x0000005c5d5a723e */ /* 0x000fe400000000ff */
[----:B------:R-:W-:Y:S02]  /*21240*/  F2FP.F16.F32.PACK_AB R91, R95, R94 ;  /* 0x0000005e5f5b723e */ /* 0x000fe400000000ff */
[----:B------:R-:W-:Y:S02]  /*21250*/  F2FP.F16.F32.PACK_AB R97, R99, R98 ;  /* 0x000000626361723e */ /* 0x000fe400000000ff */
[----:B------:R-:W-:Y:S01]  /*21260*/  F2FP.F16.F32.PACK_AB R104, R105, R104 ;  /* 0x000000686968723e */ /* 0x000fe200000000ff */
[----:B------:R-:W-:Y:S01]  /*21270*/  STSM.16.M88.4 [R144], R64 ;  /* 0x0000004090007844 */ /* 0x000fe20000000200 */
[----:B------:R-:W-:-:S02]  /*21280*/  MOV R138, R138 ;  /* 0x0000008a008a7202 */ /* 0x000fc40000000f00 */
[----:B------:R-:W-:Y:S02]  /*21290*/  F2FP.F16.F32.PACK_AB R98, R101, R100 ;  /* 0x000000646562723e */ /* 0x000fe400000000ff */
[----:B------:R-:W-:Y:S02]  /*212a0*/  F2FP.F16.F32.PACK_AB R99, R103, R102 ;  /* 0x000000666763723e */ /* 0x000fe400000000ff */
[----:B------:R-:W-:Y:S02]  /*212b0*/  F2FP.F16.F32.PACK_AB R105, R107, R106 ;  /* 0x0000006a6b69723e */ /* 0x000fe400000000ff */
[----:B------:R-:W-:Y:S01]  /*212c0*/  F2FP.F16.F32.PACK_AB R112, R113, R112 ;  /* 0x000000707170723e */ /* 0x000fe200000000ff */
[----:B------:R1:W-:Y:S01]  /*212d0*/  STSM.16.M88.4 [R20], R72 ;  /* 0x0000004814007844 */ /* 0x0003e20000000200 */
[----:B------:R-:W-:Y:S02]  /*212e0*/  MOV R136, R136 ;  /* 0x0000008800887202 */ /* 0x000fe40000000f00 */
[----:B------:R-:W-:-:S02]  /*212f0*/  F2FP.F16.F32.PACK_AB R106, R109, R108 ;  /* 0x0000006c6d6a723e */ /* 0x000fc400000000ff */
[----:B------:R-:W-:Y:S02]  /*21300*/  F2FP.F16.F32.PACK_AB R107, R111, R110 ;  /* 0x0000006e6f6b723e */ /* 0x000fe400000000ff */
[----:B------:R-:W-:Y:S02]  /*21310*/  F2FP.F16.F32.PACK_AB R113, R115, R114 ;  /* 0x000000727371723e */ /* 0x000fe400000000ff */
[----:B------:R-:W-:Y:S01]  /*21320*/  F2FP.F16.F32.PACK_AB R120, R121, R120 ;  /* 0x000000787978723e */ /* 0x000fe200000000ff */
[----:B------:R2:W-:Y:S01]  /*21330*/  STSM.16.M88.4 [R142], R80 ;  /* 0x000000508e007844 */ /* 0x0005e20000000200 */
[----:B------:R-:W-:Y:S01]  /*21340*/  MOV R10, R10 ;  /* 0x0000000a000a7202 */ /* 0x000fe20000000f00 */
[----:B0-----:R-:W-:Y:S01]  /*21350*/  IMAD.U32 R4, RZ, RZ, UR8 ;  /* 0x00000008ff047e24 */ /* 0x001fe2000f8e00ff */
[----:B------:R-:W-:Y:S01]  /*21360*/  F2FP.F16.F32.PACK_AB R114, R117, R116 ;  /* 0x000000747572723e */ /* 0x000fe200000000ff */
[----:B------:R-:W-:Y:S01]  /*21370*/  IMAD.U32 R5, RZ, RZ, UR9 ;  /* 0x00000009ff057e24 */ /* 0x000fe2000f8e00ff */
[----:B------:R-:W-:Y:S01]  /*21380*/  F2FP.F16.F32.PACK_AB R115, R119, R118 ;  /* 0x000000767773723e */ /* 0x000fe200000000ff */
[----:B-1----:R-:W0:Y:S01]  /*21390*/  LDC R20, c[0x0][0xce8] ;  /* 0x00033a00ff147b82 */ /* 0x002e220000000800 */
[----:B------:R-:W-:-:S02]  /*213a0*/  F2FP.F16.F32.PACK_AB R121, R123, R122 ;  /* 0x0000007a7b79723e */ /* 0x000fc400000000ff */
[----:B------:R-:W-:Y:S01]  /*213b0*/  F2FP.F16.F32.PACK_AB R128, R129, R128 ;  /* 0x000000808180723e */ /* 0x000fe200000000ff */
[----:B------:R2:W-:Y:S01]  /*213c0*/  STSM.16.M88.4 [R140], R88 ;  /* 0x000000588c007844 */ /* 0x0005e20000000200 */
[----:B------:R-:W-:Y:S01]  /*213d0*/  MOV R8, R8 ;  /* 0x0000000800087202 */ /* 0x000fe20000000f00 */
[----:B------:R-:W-:Y:S01]  /*213e0*/  ULDC.64 UR8, c[0x0][0xd08] ;  /* 0x0003420000087ab9 */ /* 0x000fe20000000a00 */
[----:B------:R-:W-:Y:S02]  /*213f0*/  F2FP.F16.F32.PACK_AB R122, R125, R124 ;  /* 0x0000007c7d7a723e */ /* 0x000fe400000000ff */
[----:B------:R-:W-:Y:S02]  /*21400*/  F2FP.F16.F32.PACK_AB R123, R127, R126 ;  /* 0x0000007e7f7b723e */ /* 0x000fe400000000ff */
[----:B------:R-:W-:Y:S01]  /*21410*/  F2FP.F16.F32.PACK_AB R129, R131, R130 ;  /* 0x000000828381723e */ /* 0x000fe200000000ff */
[----:B------:R2:W-:Y:S01]  /*21420*/  STSM.16.M88.4 [R138], R96 ;  /* 0x000000608a007844 */ /* 0x0005e20000000200 */
[----:B------:R-:W-:-:S02]  /*21430*/  MOV R18, R18 ;  /* 0x0000001200127202 */ /* 0x000fc40000000f00 */
[----:B------:R-:W-:Y:S02]  /*21440*/  F2FP.F16.F32.PACK_AB R130, R133, R132 ;  /* 0x000000848582723e */ /* 0x000fe400000000ff */
        /* <DEDUP_REMOVED lines=8> */
[----:B------:R-:W-:Y:S02]  /*214d0*/  ISETP.NE.U32.AND P1, PT, RZ, UR10, PT ;  /* 0x0000000aff007c0c */ /* 0x000fe4000bf25070 */
[----:B------:R-:W-:Y:S02]  /*214e0*/  PLOP3.LUT P0, PT, PT, PT, UP0, 0x80, 0x0 ;  /* 0x000000000000781c */ /* 0x000fe40003f0f008 */
[----:B------:R-:W-:Y:S01]  /*214f0*/  ISETP.NE.AND.EX P1, PT, RZ, UR11, PT, P1 ;  /* 0x0000000bff007c0c */ /* 0x000fe2000bf25310 */
[----:B------:R-:W-:-:S02]  /*21500*/  @UP0 ULDC.64 UR8, c[0x0][0xd08] ;  /* 0x0003420000080ab9 */ /* 0x000fc40000000a00 */
[----:B------:R-:W-:Y:S01]  /*21510*/  @UP0 UIMAD.WIDE UR8, UR38, 0x4, UR8 ;  /* 0x00000004260808a5 */ /* 0x000fe2000f8e0208 */
[----:B------:R-:W-:-:S09]  /*21520*/  IMAD.U32 R9, RZ, RZ, UR4 ;  /* 0x00000004ff097e24 */ /* 0x000fd2000f8e00ff */
[----:B------:R2:W5:Y:S01]  /*21530*/  @P1 LDG.E R11, desc[UR40][R4.64] ;  /* 0x00000028040b1981 */ /* 0x000562000c1e1900 */
[----:B------:R-:W-:Y:S01]  /*21540*/  IMAD.U32 R6, RZ, RZ, UR8 ;  /* 0x00000008ff067e24 */ /* 0x000fe2000f8e00ff */
[----:B------:R-:W-:Y:S01]  /*21550*/  UISETP.NE.AND UP0, UPT, UR44, URZ, UPT ;  /* 0x0000003f2c00728c */ /* 0x000fe2000bf05270 */
[----:B------:R-:W-:Y:S01]  /*21560*/  IMAD.U32 R7, RZ, RZ, UR9 ;  /* 0x00000009ff077e24 */ /* 0x000fe2000f8e00ff */
[----:B------:R-:W-:-:S04]  /*21570*/  ULDC UR4, c[0x0][0xbd4] ;  /* 0x0002f50000047ab9 */ /* 0x000fc80000000800 */
[----:B------:R2:W5:Y:S01]  /*21580*/  @P0 LDG.E R9, desc[UR40][R6.64] ;  /* 0x0000002806090981 */ /* 0x000562000c1e1900 */
[----:B------:R-:W-:Y:S01]  /*21590*/  USEL UR4, UR44, UR4, UP0 ;  /* 0x000000042c047287 */ /* 0x000fe20008000000 */
[----:B0-----:R-:W-:Y:S11]  /*215a0*/  @P0 BRA `(.L_x_12338) ;  /* 0x0000000000100947 */ /* 0x001ff60003800000 */
[----:B------:R-:W-:Y:S05]  /*215b0*/  @!P1 BRA `(.L_x_12338) ;  /* 0x00000000000c9947 */ /* 0x000fea0003800000 */
[----:B--2---:R-:W2:Y:S04]  /*215c0*/  LDG.E R6, desc[UR40][R4.64] ;  /* 0x0000002804067981 */ /* 0x004ea8000c1e1900 */
[----:B-----5:R-:W2:Y:S02]  /*215d0*/  LDG.E R9, desc[UR40][R4.64+0x4] ;  /* 0x0000042804097981 */ /* 0x020ea4000c1e1900 */
[----:B--2---:R-:W-:-:S07]  /*215e0*/  IMAD.IADD R9, R9, 0x1, -R6 ;  /* 0x0000000109097824 */ /* 0x004fce00078e0a06 */
.L_x_12338:
[----:B--2---:R-:W2:Y:S04]  /*215f0*/  LDL R4, [R1+0x4c8] ;  /* 0x0004c80001047983 */ /* 0x004ea80000100800 */
[----:B------:R-:W3:Y:S01]  /*21600*/  LDL R6, [R1+0x4d8] ;  /* 0x0004d80001067983 */ /* 0x000ee20000100800 */
[----:B-----5:R-:W-:Y:S02]  /*21610*/  IMAD R78, R9, R20, RZ ;  /* 0x00000014094e7224 */ /* 0x020fe400078e02ff */
[----:B------:R-:W-:Y:S01]  /*21620*/  VIADD R15, R178, UR39 ;  /* 0x00000027b20f7c36 */ /* 0x000fe20008000000 */
[----:B------:R-:W-:Y:S01]  /*21630*/  ISETP.NE.AND P2, PT, R20, 0x1, PT ;  /* 0x000000011400780c */ /* 0x000fe20003f45270 */
[----:B------:R-:W-:Y:S01]  /*21640*/  UISETP.GT.AND UP1, UPT, UR4, 0x1, UPT ;  /* 0x000000010400788c */ /* 0x000fe2000bf24270 */
[----:B------:R-:W-:-:S03]  /*21650*/  UMOV UR19, 0xab8 ;  /* 0x00000ab800137882 */ /* 0x000fc60000000000 */
[----:B------:R-:W-:-:S08]  /*21660*/  USEL UR19, UR19, 0xa78, UP1 ;  /* 0x00000a7813137887 */ /* 0x000fd00008800000 */
[----:B------:R-:W0:Y:S01]  /*21670*/  @P2 LDC R5, c[0x0][0xcf0] ;  /* 0x00033c00ff052b82 */ /* 0x000e220000000800 */
[----:B------:R-:W-:Y:S01]  /*21680*/  UISETP.NE.U32.AND UP0, UPT, UR10, URZ, UPT ;  /* 0x0000003f0a00728c */ /* 0x000fe2000bf05070 */
[----:B------:R-:W-:Y:S01]  /*21690*/  UMOV UR4, URZ ;  /* 0x0000003f00047c82 */ /* 0x000fe20008000000 */
[----:B------:R-:W-:Y:S01]  /*216a0*/  USHF.R.S32.HI UR10, URZ, 0x1f, UR38 ;  /* 0x0000001f3f0a7899 */ /* 0x000fe20008011426 */
[----:B------:R-:W-:Y:S01]  /*216b0*/  @P1 R2UR UR4, R11 ;  /* 0x000000000b0412ca */ /* 0x000fe200000e0000 */
[----:B------:R-:W-:Y:S02]  /*216c0*/  UISETP.NE.AND.EX UP0, UPT, UR11, URZ, UPT, UP0 ;  /* 0x0000003f0b00728c */ /* 0x000fe4000bf05300 */
[----:B------:R-:W-:Y:S02]  /*216d0*/  USEL UR9, UR43, URZ, UP1 ;  /* 0x0000003f2b097287 */ /* 0x000fe40008800000 */
[----:B------:R-:W-:Y:S02]  /*216e0*/  USEL UR8, UR38, URZ, !UP0 ;  /* 0x0000003f26087287 */ /* 0x000fe4000c000000 */
[----:B------:R-:W-:Y:S01]  /*216f0*/  USEL UR18, UR10, URZ, !UP0 ;  /* 0x0000003f0a127287 */ /* 0x000fe2000c000000 */
[----:B------:R-:W-:-:S02]  /*21700*/  ULDC.64 UR12, c[0x0][UR19+0x220] ;  /* 0x00008800130c7abb */ /* 0x000fc40008000a00 */
[----:B------:R-:W-:Y:S01]  /*21710*/  ULDC.64 UR10, c[0x0][UR19+0x218] ;  /* 0x00008600130a7abb */ /* 0x000fe20008000a00 */
[----:B------:R-:W-:Y:S01]  /*21720*/  ULDC.64 UR14, c[0x0][UR19+0x228] ;  /* 0x00008a00130e7abb */ /* 0x000fe20008000a00 */
[----:B------:R-:W-:Y:S02]  /*21730*/  UIMAD UR13, UR13, UR8, URZ ;  /* 0x000000080d0d72a4 */ /* 0x000fe4000f8e023f */
[----:B------:R-:W-:Y:S02]  /*21740*/  UIMAD.WIDE.U32 UR16, UR10, UR37, URZ ;  /* 0x000000250a1072a5 */ /* 0x000fe4000f8e003f */
[----:B------:R-:W-:Y:S01]  /*21750*/  UIMAD UR20, UR11, UR37, URZ ;  /* 0x000000250b1472a4 */ /* 0x000fe2000f8e023f */
[----:B--2---:R-:W-:Y:S02]  /*21760*/  LOP3.LUT P0, RZ, R4, 0x3, RZ, 0xc0, !PT ;  /* 0x0000000304ff7812 */ /* 0x004fe4000780c0ff */
[----:B------:R-:W1:Y:S02]  /*21770*/  @P2 LDC R4, c[0x0][0xcec] ;  /* 0x00033b00ff042b82 */ /* 0x000e640000000800 */
[----:B------:R-:W-:-:S13]  /*21780*/  ISETP.GE.OR P3, PT, R15, R78, P0 ;  /* 0x0000004e0f00720c */ /* 0x000fda0000766670 */
[----:B------:R-:W2:Y:S01]  /*21790*/  @!P3 LDL R13, [R1+0x240] ;  /* 0x00024000010db983 */ /* 0x000ea20000100800 */
[----:B---3--:R-:W-:Y:S01]  /*217a0*/  VIADD R11, R6, UR39 ;  /* 0x00000027060b7c36 */ /* 0x008fe20008000000 */
[----:B------:R-:W-:Y:S01]  /*217b0*/  UIMAD.WIDE.U32 UR10, UR12, UR8, URZ ;  /* 0x000000080c0a72a5 */ /* 0x000fe2000f8e003f */
[----:B------:R-:W-:Y:S01]  /*217c0*/  VIADD R19, R15, 0x8 ;  /* 0x000000080f137836 */ /* 0x000fe20000000000 */
[----:B------:R-:W-:Y:S01]  /*217d0*/  UIMAD.WIDE.U32 UR22, UR14, UR9, URZ ;  /* 0x000000090e1672a5 */ /* 0x000fe2000f8e003f */
[----:B------:R-:W-:Y:S01]  /*217e0*/  IMAD.MOV.U32 R7, RZ, RZ, R11 ;  /* 0x000000ffff077224 */ /* 0x000fe200078e000b */
[----:B------:R-:W-:Y:S02]  /*217f0*/  UIMAD UR9, UR15, UR9, URZ ;  /* 0x000000090f0972a4 */ /* 0x000fe4000f8e023f */
[----:B------:R-:W-:Y:S01]  /*21800*/  UIMAD UR13, UR12, UR18, UR13 ;  /* 0x000000120c0d72a4 */ /* 0x000fe2000f8e020d */
[----:B-1----:R-:W-:Y:S01]  /*21810*/  @P2 IMAD.HI.U32 R4, R11, R4, RZ ;  /* 0x000000040b042227 */ /* 0x002fe200078e00ff */
[----:B------:R-:W-:Y:S01]  /*21820*/  UIADD3 UR16, UP0, UP2, UR10, UR16, UR4 ;  /* 0x000000100a107290 */ /* 0x000fe2000fa1e004 */
[----:B------:R-:W-:Y:S01]  /*21830*/  ISETP.GE.OR P0, PT, R19, R78, P0 ;  /* 0x0000004e1300720c */ /* 0x000fe20000706670 */
[----:B------:R-:W-:-:S02]  /*21840*/  UIADD3 UR10, UR23, UR9, URZ ;  /* 0x00000009170a7290 */ /* 0x000fc4000fffe03f */
[----:B0-----:R-:W-:Y:S01]  /*21850*/  @P2 SHF.R.U32.HI R7, RZ, R5, R4 ;  /* 0x00000005ff072219 */ /* 0x001fe20000011604 */
[----:B------:R-:W-:Y:S01]  /*21860*/  UIADD3 UR20, UR17, UR20, URZ ;  /* 0x0000001411147290 */ /* 0x000fe2000fffe03f */
[----:B------:R-:W-:Y:S01]  /*21870*/  IMAD.U32 R4, RZ, RZ, UR22 ;  /* 0x00000016ff047e24 */ /* 0x000fe2000f8e00ff */
[----:B------:R-:W-:Y:S01]  /*21880*/  UIADD3 UR9, UR11, UR13, URZ ;  /* 0x0000000d0b097290 */ /* 0x000fe2000fffe03f */
[----:B------:R-:W-:Y:S01]  /*21890*/  IMAD.U32 R5, RZ, RZ, UR23 ;  /* 0x00000017ff057e24 */ /* 0x000fe2000f8e00ff */
[----:B------:R-:W-:Y:S01]  /*218a0*/  USHF.R.S32.HI UR14, URZ, 0x1f, UR4 ;  /* 0x0000001f3f0e7899 */ /* 0x000fe20008011404 */
[----:B------:R-:W-:Y:S01]  /*218b0*/  IMAD.MOV R9, RZ, RZ, -R7 ;  /* 0x000000ffff097224 */ /* 0x000fe200078e0a07 */
[----:B------:R-:W-:Y:S01]  /*218c0*/  IADD3 R4, P1, P4, R7, UR16, R4 ;  /* 0x0000001007047c10 */ /* 0x000fe2000fc3e004 */
[----:B------:R-:W-:Y:S01]  /*218d0*/  IMAD.U32 R8, RZ, RZ, UR10 ;  /* 0x0000000aff087e24 */ /* 0x000fe2000f8e00ff */
[----:B------:R-:W-:Y:S01]  /*218e0*/  UIADD3.X UR9, UR9, UR20, UR14, UP0, UP2 ;  /* 0x0000001409097290 */ /* 0x000fe200087e440e */
[----:B------:R-:W-:Y:S01]  /*218f0*/  IMAD R9, R20, R9, R11 ;  /* 0x0000000914097224 */ /* 0x000fe200078e020b */
[----:B------:R-:W-:Y:S01]  /*21900*/  SHF.R.S32.HI R5, RZ, 0x1f, R7 ;  /* 0x0000001fff057819 */ /* 0x000fe20000011407 */
[----:B------:R-:W-:Y:S01]  /*21910*/  ULDC.64 UR10, c[0x0][UR19+0x210] ;  /* 0x00008400130a7abb */ /* 0x000fe20008000a00 */
[----:B------:R-:W-:Y:S01]  /*21920*/  ULDC.64 UR12, c[0x0][0xca8] ;  /* 0x00032a00000c7ab9 */ /* 0x000fe20000000a00 */
[----:B------:R-:W-:Y:S01]  /*21930*/  IMAD R7, R9, UR11, RZ ;  /* 0x0000000b09077c24 */ /* 0x000fe2000f8e02ff */
[----:B------:R-:W-:Y:S01]  /*21940*/  SHF.R.S32.HI R6, RZ, 0x1f, R9 ;  /* 0x0000001fff067819 */ /* 0x000fe20000011409 */
[----:B------:R-:W-:Y:S01]  /*21950*/  @!UP1 ULDC UR12, c[0x0][0xc50] ;  /* 0x00031400000c9ab9 */ /* 0x000fe20000000800 */
[----:B------:R-:W-:Y:S01]  /*21960*/  IADD3.X R5, R5, UR9, R8, P1, P4 ;  /* 0x0000000905057c10 */ /* 0x000fe20008fe8408 */
[----:B------:R-:W-:-:S02]  /*21970*/  @!UP1 ULDC UR13, c[0x0][0xc54] ;  /* 0x00031500000d9ab9 */ /* 0x000fc40000000800 */
[----:B------:R-:W-:Y:S02]  /*21980*/  IMAD R7, R6, UR10, R7 ;  /* 0x0000000a06077c24 */ /* 0x000fe4000f8e0207 */
[----:B------:R-:W-:-:S04]  /*21990*/  IMAD.WIDE.U32 R4, R9, UR10, R4 ;  /* 0x0000000a09047c25 */ /* 0x000fc8000f8e0004 */
[----:B------:R-:W-:Y:S01]  /*219a0*/  IMAD.IADD R5, R5, 0x1, R7 ;  /* 0x0000000105057824 */ /* 0x000fe200078e0207 */
[----:B------:R-:W-:-:S04]  /*219b0*/  LEA R8, P1, R4, UR12, 0x2 ;  /* 0x0000000c04087c11 */ /* 0x000fc8000f8210ff */
[----:B------:R-:W-:Y:S01]  /*219c0*/  LEA.HI.X R10, R4, UR13, R5, 0x2, P1 ;  /* 0x0000000d040a7c11 */ /* 0x000fe200088f1405 */
[----:B------:R-:W-:Y:S04]  /*219d0*/  SHFL.IDX PT, R6, R8, RZ, 0x1c1f ;  /* 0x001c1fff08067589 */ /* 0x000fe800000e0000 */
[----:B------:R-:W2:Y:S04]  /*219e0*/  SHFL.IDX PT, R7, R10, RZ, 0x1c1f ;  /* 0x001c1fff0a077589 */ /* 0x000ea800000e0000 */
[----:B--2---:R-:W-:Y:S04]  /*219f0*/  @!P3 ST.E desc[UR40][R6.64], R13 ;  /* 0x0000000d0600b985 */ /* 0x004fe8000c101928 */
[----:B------:R-:W2:Y:S04]  /*21a00*/  @!P0 LDL R9, [R1+0x244] ;  /* 0x0002440001098983 */ /* 0x000ea80000100800 */
[----:B------:R-:W-:Y:S04]  /*21a10*/  SHFL.IDX PT, R4, R8, 0x1, 0x1c1f ;  /* 0x003c1f0008047f89 */ /* 0x000fe800000e0000 */
[----:B------:R-:W2:Y:S04]  /*21a20*/  SHFL.IDX PT, R5, R10, 0x1, 0x1c1f ;  /* 0x003c1f000a057f89 */ /* 0x000ea800000e0000 */
[----:B--2---:R0:W-:Y:S01]  /*21a30*/  @!P0 ST.E desc[UR40][R4.64], R9 ;  /* 0x0000000904008985 */ /* 0x0041e2000c101928 */
[----:B------:R-:W-:-:S13]  /*21a40*/  PLOP3.LUT P0, PT, PT, PT, UP1, 0x80, 0x0 ;  /* 0x000000000000781c */ /* 0x000fda0003f0f018 */
[----:B0-----:R-:W-:Y:S05]  /*21a50*/  @P0 BRA `(.L_x_12339) ;  /* 0x0000000c00c80947 */ /* 0x001fea0003800000 */
[----:B------:R-:W-:Y:S01]  /*21a60*/  IMAD R5, R215, 0x40, R22 ;  /* 0x00000040d7057824 */ /* 0x000fe200078e0216 */
[----:B------:R-:W-:Y:S01]  /*21a70*/  ULDC.64 UR12, c[0x0][0xba0] ;  /* 0x0002e800000c7ab9 */ /* 0x000fe20000000a00 */
[----:B------:R-:W0:Y:S02]  /*21a80*/  @P2 LDC R21, c[0x0][0xcf0] ;  /* 0x00033c00ff152b82 */ /* 0x000e240000000800 */
[----:B------:R-:W-:-:S03]  /*21a90*/  IMAD.WIDE R2, R5, 0x2, R2 ;  /* 0x0000000205027825 */ /* 0x000fc600078e0202 */
[C---:B------:R-:W-:Y:S02]  /*21aa0*/  IADD3 R25, P1, R2.reuse, 0x3000, RZ ;  /* 0x0000300002197810 */ /* 0x040fe40007f3e0ff */
[C---:B------:R-:W-:Y:S02]  /*21ab0*/  IADD3 R9, P4, R2.reuse, 0x1000, RZ ;  /* 0x0000100002097810 */ /* 0x040fe40007f9e0ff */
[----:B------:R-:W-:Y:S02]  /*21ac0*/  IADD3 R13, P3, R2, 0x2000, RZ ;  /* 0x00002000020d7810 */ /* 0x000fe40007f7e0ff */
[----:B------:R-:W-:Y:S02]  /*21ad0*/  LOP3.LUT R24, R25, 0x380, RZ, 0xc0, !PT ;  /* 0x0000038019187812 */ /* 0x000fe400078ec0ff */
[----:B------:R-:W-:Y:S02]  /*21ae0*/  LOP3.LUT R8, R9, 0x380, RZ, 0xc0, !PT ;  /* 0x0000038009087812 */ /* 0x000fe400078ec0ff */
[----:B------:R-:W-:-:S02]  /*21af0*/  LOP3.LUT R12, R13, 0x380, RZ, 0xc0, !PT ;  /* 0x000003800d0c7812 */ /* 0x000fc400078ec0ff */
        /* <DEDUP_REMOVED lines=9> */
[C---:B------:R-:W-:Y:S01]  /*21b90*/  IADD3 R49, P1, R2.reuse, 0x9000, RZ ;  /* 0x0000900002317810 */ /* 0x040fe20007f3e0ff */
[----:B------:R-:W-:Y:S01]  /*21ba0*/  UIMAD UR9, UR14, UR12, URZ ;  /* 0x0000000c0e0972a4 */ /* 0x000fe2000f8e023f */
[C---:B------:R-:W-:Y:S01]  /*21bb0*/  IADD3 R29, P0, R2.reuse, 0x4000, RZ ;  /* 0x00004000021d7810 */ /* 0x040fe20007f1e0ff */
[----:B------:R-:W-:Y:S01]  /*21bc0*/  UIMAD.WIDE.U32 UR10, UR4, UR12, URZ ;  /* 0x0000000c040a72a5 */ /* 0x000fe2000f8e003f */
[C---:B------:R-:W-:Y:S01]  /*21bd0*/  IADD3 R33, P6, R2.reuse, 0x5000, RZ ;  /* 0x0000500002217810 */ /* 0x040fe20007fde0ff */
[----:B------:R-:W5:Y:S01]  /*21be0*/  LD.E.128 R8, desc[UR40][R8.64] ;  /* 0x0000002808087980 */ /* 0x000f62000c101d00 */
[----:B------:R-:W-:-:S02]  /*21bf0*/  IADD3 R37, P5, R2, 0x6000, RZ ;  /* 0x0000600002257810 */ /* 0x000fc40007fbe0ff */
[C---:B------:R-:W-:Y:S01]  /*21c00*/  IADD3 R41, P4, R2.reuse, 0x7000, RZ ;  /* 0x0000700002297810 */ /* 0x040fe20007f9e0ff */
[----:B------:R-:W5:Y:S01]  /*21c10*/  LD.E.128 R12, desc[UR40][R12.64] ;  /* 0x000000280c0c7980 */ /* 0x000f62000c101d00 */
[----:B------:R-:W-:Y:S02]  /*21c20*/  IADD3 R45, P3, R2, 0x8000, RZ ;  /* 0x00008000022d7810 */ /* 0x000fe40007f7e0ff */
[----:B------:R-:W-:Y:S01]  /*21c30*/  LOP3.LUT R48, R49, 0x380, RZ, 0xc0, !PT ;  /* 0x0000038031307812 */ /* 0x000fe200078ec0ff */
[----:B------:R-:W5:Y:S01]  /*21c40*/  LD.E.128 R24, desc[UR40][R24.64] ;  /* 0x0000002818187980 */ /* 0x000f62000c101d00 */
[----:B------:R-:W-:Y:S02]  /*21c50*/  LOP3.LUT R28, R29, 0x380, RZ, 0xc0, !PT ;  /* 0x000003801d1c7812 */ /* 0x000fe400078ec0ff */
[----:B------:R-:W-:Y:S02]  /*21c60*/  LOP3.LUT R32, R33, 0x380, RZ, 0xc0, !PT ;  /* 0x0000038021207812 */ /* 0x000fe400078ec0ff */
[----:B------:R-:W-:-:S02]  /*21c70*/  LOP3.LUT R36, R37, 0x380, RZ, 0xc0, !PT ;  /* 0x0000038025247812 */ /* 0x000fc400078ec0ff */
[----:B------:R-:W-:Y:S02]  /*21c80*/  LOP3.LUT R40, R41, 0x380, RZ, 0xc0, !PT ;  /* 0x0000038029287812 */ /* 0x000fe400078ec0ff */
[----:B------:R-:W-:Y:S02]  /*21c90*/  LOP3.LUT R44, R45, 0x380, RZ, 0xc0, !PT ;  /* 0x000003802d2c7812 */ /* 0x000fe400078ec0ff */
[----:B------:R-:W-:Y:S02]  /*21ca0*/  SHF.R.U64 R48, R48, 0x3, RZ ;  /* 0x0000000330307819 */ /* 0x000fe400000012ff */
[----:B------:R-:W-:Y:S02]  /*21cb0*/  SHF.R.U64 R28, R28, 0x3, RZ ;  /* 0x000000031c1c7819 */ /* 0x000fe400000012ff */
[----:B------:R-:W-:Y:S02]  /*21cc0*/  SHF.R.U64 R32, R32, 0x3, RZ ;  /* 0x0000000320207819 */ /* 0x000fe400000012ff */
[----:B------:R-:W-:-:S02]  /*21cd0*/  SHF.R.U64 R36, R36, 0x3, RZ ;  /* 0x0000000324247819 */ /* 0x000fc400000012ff */
[----:B------:R-:W-:Y:S02]  /*21ce0*/  SHF.R.U64 R40, R40, 0x3, RZ ;  /* 0x0000000328287819 */ /* 0x000fe400000012ff */
        /* <DEDUP_REMOVED lines=14> */
[C---:B------:R-:W-:Y:S01]  /*21dd0*/  LOP3.LUT R7, R2.reuse, 0x380, RZ, 0xc0, !PT ;  /* 0x0000038002077812 */ /* 0x040fe200078ec0ff */
[----:B------:R-:W-:Y:S01]  /*21de0*/  UIMAD UR9, UR4, UR13, UR9 ;  /* 0x0000000d040972a4 */ /* 0x000fe2000f8e0209 */
[C---:B------:R-:W-:Y:S01]  /*21df0*/  IADD3 R53, P0, R2.reuse, 0xa000, RZ ;  /* 0x0000a00002357810 */ /* 0x040fe20007f1e0ff */
[----:B------:R-:W-:Y:S01]  /*21e00*/  IMAD.X R73, RZ, RZ, R3, P1 ;  /* 0x000000ffff497224 */ /* 0x000fe200008e0603 */
[C---:B------:R-:W-:Y:S01]  /*21e10*/  IADD3 R57, P6, R2.reuse, 0xb000, RZ ;  /* 0x0000b00002397810 */ /* 0x040fe20007fde0ff */
[----:B------:R-:W-:Y:S01]  /*21e20*/  ULDC.64 UR12, c[0x0][0xbe8] ;  /* 0x0002fa00000c7ab9 */ /* 0x000fe20000000a00 */
[C---:B------:R-:W-:Y:S01]  /*21e30*/  IADD3 R61, P5, R2.reuse, 0xc000, RZ ;  /* 0x0000c000023d7810 */ /* 0x040fe20007fbe0ff */
[----:B------:R-:W5:Y:S01]  /*21e40*/  LD.E.128 R28, desc[UR40][R28.64] ;  /* 0x000000281c1c7980 */ /* 0x000f62000c101d00 */
[C---:B------:R-:W-:Y:S02]  /*21e50*/  IADD3 R65, P4, R2.reuse, 0xd000, RZ ;  /* 0x0000d00002417810 */ /* 0x040fe40007f9e0ff */
[----:B------:R-:W-:Y:S01]  /*21e60*/  IADD3 R69, P3, R2, 0xe000, RZ ;  /* 0x0000e00002457810 */ /* 0x000fe20007f7e0ff */
        /* <DEDUP_REMOVED lines=30> */
[----:B------:R-:W-:Y:S01]  /*22050*/  UIADD3 UR11, UR11, UR9, URZ ;  /* 0x000000090b0b7290 */ /* 0x000fe2000fffe03f */
[----:B------:R1:W5:Y:S01]  /*22060*/  LD.E.128 R4, desc[UR40][R2.64] ;  /* 0x0000002802047980 */ /* 0x000362000c101d00 */
[----:B------:R-:W-:-:S03]  /*22070*/  USHF.R.S32.HI UR4, URZ, 0x1f, UR8 ;  /* 0x0000001f3f047899 */ /* 0x000fc60008011408 */
[----:B------:R-:W5:Y:S04]  /*22080*/  LD.E.128 R52, desc[UR40][R52.64] ;  /* 0x0000002834347980 */ /* 0x000f68000c101d00 */
[----:B------:R-:W5:Y:S01]  /*22090*/  LD.E.128 R56, desc[UR40][R56.64] ;  /* 0x0000002838387980 */ /* 0x000f62000c101d00 */
[----:B-1----:R-:W1:Y:S01]  /*220a0*/  @P2 LDC R3, c[0x0][0xcec] ;  /* 0x00033b00ff032b82 */ /* 0x002e620000000800 */
[----:B------:R-:W-:Y:S01]  /*220b0*/  IMAD R2, R217, 0x20, R215 ;  /* 0x00000020d9027824 */ /* 0x000fe200078e02d7 */
[----:B------:R-:W-:Y:S01]  /*220c0*/  UIMAD.WIDE.U32 UR10, UR37, UR12, UR10 ;  /* 0x0000000c250a72a5 */ /* 0x000fe2000f8e000a */
[----:B------:R-:W5:Y:S02]  /*220d0*/  LD.E.128 R60, desc[UR40][R60.64] ;  /* 0x000000283c3c7980 */ /* 0x000f64000c101d00 */
[----:B------:R-:W-:Y:S01]  /*220e0*/  VIADD R76, R2, UR39 ;  /* 0x00000027024c7c36 */ /* 0x000fe20008000000 */
[----:B------:R-:W-:Y:S01]  /*220f0*/  UIMAD UR11, UR37, UR13, UR11 ;  /* 0x0000000d250b72a4 */ /* 0x000fe2000f8e020b */
[----:B------:R-:W5:Y:S02]  /*22100*/  LD.E.128 R64, desc[UR40][R64.64] ;  /* 0x0000002840407980 */ /* 0x000f64000c101d00 */
[----:B------:R-:W-:-:S02]  /*22110*/  ULDC.64 UR12, c[0x0][0xbf0] ;  /* 0x0002fc00000c7ab9 */ /* 0x000fc40000000a00 */
[----:B------:R-:W-:Y:S01]  /*22120*/  UIMAD UR4, UR4, UR12, URZ ;  /* 0x0000000c040472a4 */ /* 0x000fe2000f8e023f */
[----:B------:R-:W-:Y:S01]  /*22130*/  IMAD.MOV.U32 R19, RZ, RZ, R76 ;  /* 0x000000ffff137224 */ /* 0x000fe200078e004c */
[----:B------:R-:W5:Y:S02]  /*22140*/  LD.E.128 R68, desc[UR40][R68.64] ;  /* 0x0000002844447980 */ /* 0x000f64000c101d00 */
[----:B------:R-:W-:Y:S02]  /*22150*/  UIMAD UR4, UR8, UR13, UR4 ;  /* 0x0000000d080472a4 */ /* 0x000fe4000f8e0204 */
[----:B------:R-:W-:Y:S01]  /*22160*/  UIMAD.WIDE.U32 UR8, UR8, UR12, UR10 ;  /* 0x0000000c080872a5 */ /* 0x000fe2000f8e000a */
[----:B------:R-:W5:Y:S02]  /*22170*/  LD.E.128 R72, desc[UR40][R72.64] ;  /* 0x0000002848487980 */ /* 0x000f64000c101d00 */
[----:B------:R-:W-:Y:S01]  /*22180*/  ULDC.64 UR10, c[0x0][0xbe0] ;  /* 0x0002f800000a7ab9 */ /* 0x000fe20000000a00 */
[----:B-1----:R-:W-:Y:S01]  /*22190*/  @P2 IMAD.HI.U32 R2, R76, R3, RZ ;  /* 0x000000034c022227 */ /* 0x002fe200078e00ff */
[----:B------:R-:W-:Y:S01]  /*221a0*/  UIADD3 UR4, UR9, UR4, URZ ;  /* 0x0000000409047290 */ /* 0x000fe2000fffe03f */
[----:B------:R-:W-:Y:S01]  /*221b0*/  @!PT LDS RZ, [RZ] ;  /* 0x00000000fffff984 */ /* 0x000fe20000000800 */
[----:B------:R-:W-:Y:S01]  /*221c0*/  @!PT LDS RZ, [RZ] ;  /* 0x00000000fffff984 */ /* 0x000fe20000000800 */
[----:B------:R-:W-:Y:S01]  /*221d0*/  @!PT LDS RZ, [RZ] ;  /* 0x00000000fffff984 */ /* 0x000fe20000000800 */
[----:B------:R-:W-:Y:S01]  /*221e0*/  @!PT LDS RZ, [RZ] ;  /* 0x00000000fffff984 */ /* 0x000fe20000000800 */
[----:B------:R1:W-:Y:S06]  /*221f0*/  MEMBAR.ALL.CTA ;  /* 0x0000000000007992 */ /* 0x0003ec0000008000 */
[----:B-1----:R-:W1:Y:S01]  /*22200*/  FENCE.VIEW.ASYNC.S ;  /* 0x00000000000073c6 */ /* 0x002e620000000000 */
[----:B0-----:R-:W-:-:S04]  /*22210*/  @P2 SHF.R.U32.HI R19, RZ, R21, R2 ;  /* 0x00000015ff132219 */ /* 0x001fc80000011602 */
[--C-:B------:R-:W-:Y:S01]  /*22220*/  SHF.R.S32.HI R18, RZ, 0x1f, R19.reuse ;  /* 0x0000001fff127819 */ /* 0x100fe20000011413 */
[----:B------:R-:W-:Y:S02]  /*22230*/  IMAD.MOV R21, RZ, RZ, -R19 ;  /* 0x000000ffff157224 */ /* 0x000fe400078e0a13 */
[----:B------:R-:W-:Y:S02]  /*22240*/  IMAD.U32 R3, RZ, RZ, UR9 ;  /* 0x00000009ff037e24 */ /* 0x000fe4000f8e00ff */
[----:B------:R-:W-:Y:S02]  /*22250*/  IMAD R18, R18, UR10, RZ ;  /* 0x0000000a12127c24 */ /* 0x000fe4000f8e02ff */
[----:B------:R-:W-:Y:S02]  /*22260*/  IMAD R21, R20, R21, R76 ;  /* 0x0000001514157224 */ /* 0x000fe400078e024c */
[----:B------:R-:W-:Y:S01]  /*22270*/  IMAD.U32 R2, RZ, RZ, UR8 ;  /* 0x00000008ff027e24 */ /* 0x000fe2000f8e00ff */
[----:B------:R-:W-:Y:S01]  /*22280*/  ULDC.64 UR8, c[0x0][0xbd8] ;  /* 0x0002f60000087ab9 */ /* 0x000fe20000000a00 */
[----:B------:R-:W-:-:S02]  /*22290*/  IMAD.U32 R3, RZ, RZ, UR4 ;  /* 0x00000004ff037e24 */ /* 0x000fc4000f8e00ff */
        /* <DEDUP_REMOVED lines=10> */
[----:B------:R-:W-:Y:S01]  /*22340*/  VIADD R0, R0, 0x32420 ;  /* 0x0003242000007836 */ /* 0x000fe20000000000 */
[C---:B------:R-:W-:Y:S01]  /*22350*/  LEA R79, P3, R2.reuse, UR8, 0x1 ;  /* 0x00000008024f7c11 */ /* 0x040fe2000f8608ff */
[----:B------:R-:W-:Y:S02]  /*22360*/  IMAD.IADD R3, R3, 0x1, R77 ;  /* 0x0000000103037824 */ /* 0x000fe400078e024d */
[----:B------:R-:W-:Y:S01]  /*22370*/  VIADD R19, R81, 0x20 ;  /* 0x0000002051137836 */ /* 0x000fe20000000000 */
[----:B------:R-:W-:Y:S02]  /*22380*/  PRMT R0, RZ, 0x654, R0 ;  /* 0x00000654ff007816 */ /* 0x000fe40000000000 */
[----:B------:R-:W-:Y:S02]  /*22390*/  LEA.HI.X R80, R2, UR9, R3, 0x1, P3 ;  /* 0x0000000902507c11 */ /* 0x000fe400098f0c03 */
[-C--:B------:R-:W-:Y:S01]  /*223a0*/  ISETP.GE.AND P1, PT, R19, R78.reuse, PT ;  /* 0x0000004e1300720c */ /* 0x080fe20003f26270 */
[----:B------:R-:W-:Y:S01]  /*223b0*/  VIADD R19, R81, 0x40 ;  /* 0x0000004051137836 */ /* 0x000fe20000000000 */
[----:B-1----:R0:W-:Y:S01]  /*223c0*/  SYNCS.ARRIVE.TRANS64.RED.A1T0 RZ, [R0+URZ], RZ ;  /* 0x000000ff00ff79a7 */ /* 0x0021e2000810043f */
[----:B------:R1:W2:Y:S01]  /*223d0*/  SHFL.IDX PT, R76, R79, RZ, 0x181f ;  /* 0x00181fff4f4c7589 */ /* 0x0002a200000e0000 */
[----:B------:R-:W-:Y:S02]  /*223e0*/  BSSY B1, `(.L_x_12340) ;  /* 0x0000015000017945 */ /* 0x000fe40003800000 */
[----:B------:R-:W-:Y:S01]  /*223f0*/  ISETP.GE.AND P0, PT, R19, R78, PT ;  /* 0x0000004e1300720c */ /* 0x000fe20003f06270 */
[----:B0-----:R1:W0:Y:S01]  /*22400*/  SHFL.IDX PT, R0, R80, RZ, 0x181f ;  /* 0x00181fff50007589 */ /* 0x00122200000e0000 */
[----:B------:R-:W-:Y:S11]  /*22410*/  @P2 BRA `(.L_x_12341) ;  /* 0x0000000000442947 */ /* 0x000ff60003800000 */
[----:B------:R-:W-:Y:S02]  /*22420*/  ULDC UR4, c[0x0][0xbc8] ;  /* 0x0002f20000047ab9 */ /* 0x000fe40000000800 */
[----:B------:R-:W-:Y:S02]  /*22430*/  ISETP.GE.AND P5, PT, R22, UR4, PT ;  /* 0x0000000416007c0c */ /* 0x000fe4000bfa6270 */
[----:B------:R-:W-:Y:S02]  /*22440*/  ISETP.GE.AND P4, PT, R176, UR4, PT ;  /* 0x00000004b0007c0c */ /* 0x000fe4000bf86270 */
[----:B------:R-:W-:Y:S02]  /*22450*/  ISETP.GE.AND P3, PT, R23, UR4, PT ;  /* 0x0000000417007c0c */ /* 0x000fe4000bf66270 */
[----:B------:R-:W-:-:S07]  /*22460*/  ISETP.GE.AND P2, PT, R177, UR4, PT ;  /* 0x00000004b1007c0c */ /* 0x000fce000bf46270 */
[----:B--2---:R-:W-:-:S04]  /*22470*/  @!P5 LEA R2, P6, R22, R76, 0x1 ;  /* 0x0000004c1602d211 */ /* 0x004fc800078c08ff */
[----:B0-----:R-:W-:Y:S02]  /*22480*/  @!P5 LEA.HI.X R3, R22, R0, R183, 0x1, P6 ;  /* 0x000000001603d211 */ /* 0x001fe400030f0cb7 */
        /* <DEDUP_REMOVED lines=10> */
.L_x_12341:
[----:B------:R-:W-:Y:S05]  /*22530*/  BSYNC B1 ;  /* 0x0000000000017941 */ /* 0x000fea0003800000 */
.L_x_12340:
[----:B0-----:R0:W4:Y:S01]  /*22540*/  SHFL.IDX PT, R0, R80, 0x1, 0x181f ;  /* 0x00381f0050007f89 */ /* 0x00112200000e0000 */
[----:B------:R-:W-:Y:S03]  /*22550*/  BSSY B1, `(.L_x_12342) ;  /* 0x0000014000017945 */ /* 0x000fe60003800000 */
[----:B---3--:R0:W3:Y:S01]  /*22560*/  SHFL.IDX PT, R18, R79, 0x1, 0x181f ;  /* 0x00381f004f127f89 */ /* 0x0080e200000e0000 */
[----:B------:R-:W-:Y:S05]  /*22570*/  @P1 BRA `(.L_x_12343) ;  /* 0x0000000000441947 */ /* 0x000fea0003800000 */
[----:B------:R-:W-:Y:S02]  /*22580*/  ULDC UR4, c[0x0][0xbc8] ;  /* 0x0002f20000047ab9 */ /* 0x000fe40000000800 */
[----:B------:R-:W-:Y:S02]  /*22590*/  ISETP.GE.AND P4, PT, R22, UR4, PT ;  /* 0x0000000416007c0c */ /* 0x000fe4000bf86270 */
[----:B------:R-:W-:Y:S02]  /*225a0*/  ISETP.GE.AND P3, PT, R176, UR4, PT ;  /* 0x00000004b0007c0c */ /* 0x000fe4000bf66270 */
[----:B------:R-:W-:Y:S02]  /*225b0*/  ISETP.GE.AND P2, PT, R23, UR4, PT ;  /* 0x0000000417007c0c */ /* 0x000fe4000bf46270 */
[----:B------:R-:W-:-:S07]  /*225c0*/  ISETP.GE.AND P1, PT, R177, UR4, PT ;  /* 0x00000004b1007c0c */ /* 0x000fce000bf26270 */
[-C--:B---3--:R-:W-:Y:S02]  /*225d0*/  @!P4 LEA R2, P6, R22, R18.reuse, 0x1 ;  /* 0x000000121602c211 */ /* 0x088fe400078c08ff */
[----:B-----5:R-:W-:Y:S02]  /*225e0*/  @!P3 LEA R4, P5, R176, R18, 0x1 ;  /* 0x00000012b004b211 */ /* 0x020fe400078a08ff */
[----:B----4-:R-:W-:Y:S02]  /*225f0*/  @!P4 LEA.HI.X R3, R22, R0, R183, 0x1, P6 ;  /* 0x000000001603c211 */ /* 0x010fe400030f0cb7 */
        /* <DEDUP_REMOVED lines=9> */
.L_x_12343:
[----:B------:R-:W-:Y:S05]  /*22690*/  BSYNC B1 ;  /* 0x0000000000017941 */ /* 0x000fea0003800000 */
.L_x_12342:
[----:B----4-:R4:W0:Y:S01]  /*226a0*/  SHFL.IDX PT, R0, R80, 0x2, 0x181f ;  /* 0x00581f0050007f89 */ /* 0x01082200000e0000 */
[----:B------:R-:W-:Y:S03]  /*226b0*/  BSSY B1, `(.L_x_12344) ;  /* 0x0000014000017945 */ /* 0x000fe60003800000 */
[----:B---3-5:R4:W3:Y:S01]  /*226c0*/  SHFL.IDX PT, R8, R79, 0x2, 0x181f ;  /* 0x00581f004f087f89 */ /* 0x0288e200000e0000 */
[----:B------:R-:W-:Y:S05]  /*226d0*/  @P0 BRA `(.L_x_12345) ;  /* 0x0000000000440947 */ /* 0x000fea0003800000 */
[----:B------:R-:W-:Y:S02]  /*226e0*/  ULDC UR4, c[0x0][0xbc8] ;  /* 0x0002f20000047ab9 */ /* 0x000fe40000000800 */
[----:B------:R-:W-:Y:S02]  /*226f0*/  ISETP.GE.AND P3, PT, R22, UR4, PT ;  /* 0x0000000416007c0c */ /* 0x000fe4000bf66270 */
[----:B------:R-:W-:Y:S02]  /*22700*/  ISETP.GE.AND P2, PT, R176, UR4, PT ;  /* 0x00000004b0007c0c */ /* 0x000fe4000bf46270 */
[----:B------:R-:W-:Y:S02]  /*22710*/  ISETP.GE.AND P1, PT, R23, UR4, PT ;  /* 0x0000000417007c0c */ /* 0x000fe4000bf26270 */
[----:B------:R-:W-:-:S07]  /*22720*/  ISETP.GE.AND P0, PT, R177, UR4, PT ;  /* 0x00000004b1007c0c */ /* 0x000fce000bf06270 */
[-C--:B---3--:R-:W-:Y:S02]  /*22730*/  @!P3 LEA R2, P6, R22, R8.reuse, 0x1 ;  /* 0x000000081602b211 */ /* 0x088fe400078c08ff */
        /* <DEDUP_REMOVED lines=11> */
.L_x_12345:
[----:B------:R-:W-:Y:S05]  /*227f0*/  BSYNC B1 ;  /* 0x0000000000017941 */ /* 0x000fea0003800000 */
.L_x_12344:
[----:B0-----:R-:W-:Y:S01]  /*22800*/  VIADD R3, R81, 0x60 ;  /* 0x0000006051037836 */ /* 0x001fe20000000000 */
[----:B-1--4-:R-:W0:Y:S04]  /*22810*/  SHFL.IDX PT, R80, R80, 0x3, 0x181f ;  /* 0x00781f0050507f89 */ /* 0x012e2800000e0000 */
[----:B------:R-:W-:Y:S01]  /*22820*/  ISETP.GE.AND P0, PT, R3, R78, PT ;  /* 0x0000004e0300720c */ /* 0x000fe20003f06270 */
[----:B------:R-:W1:-:S12]  /*22830*/  SHFL.IDX PT, R79, R79, 0x3, 0x181f ;  /* 0x00781f004f4f7f89 */ /* 0x000e5800000e0000 */
[----:B------:R-:W-:Y:S05]  /*22840*/  @P0 BRA `(.L_x_12346) ;  /* 0x00000028001c0947 */ /* 0x000fea0003800000 */
[----:B------:R-:W-:Y:S02]  /*22850*/  ULDC UR4, c[0x0][0xbc8] ;  /* 0x0002f20000047ab9 */ /* 0x000fe40000000800 */
[----:B------:R-:W-:Y:S02]  /*22860*/  ISETP.GE.AND P3, PT, R22, UR4, PT ;  /* 0x0000000416007c0c */ /* 0x000fe4000bf66270 */
[----:B------:R-:W-:Y:S02]  /*22870*/  ISETP.GE.AND P4, PT, R176, UR4, PT ;  /* 0x00000004b0007c0c */ /* 0x000fe4000bf86270 */
[----:B------:R-:W-:-:S09]  /*22880*/  ISETP.GE.AND P5, PT, R23, UR4, PT ;  /* 0x0000000417007c0c */ /* 0x000fd2000bfa6270 */
[-C--:B-1----:R-:W-:Y:S02]  /*22890*/  @!P3 LEA R2, P0, R22, R79.reuse, 0x1 ;  /* 0x0000004f1602b211 */ /* 0x082fe400078008ff */
[-C--:B------:R-:W-:Y:S02]  /*228a0*/  @!P4 LEA R4, P1, R176, R79.reuse, 0x1 ;  /* 0x0000004fb004c211 */ /* 0x080fe400078208ff */
[C---:B------:R-:W-:Y:S02]  /*228b0*/  @!P5 LEA R6, P2, R23.reuse, R79, 0x1 ;  /* 0x0000004f1706d211 */ /* 0x040fe400078408ff */
        /* <DEDUP_REMOVED lines=12> */
.L_x_12339:
[----:B------:R0:W5:Y:S01]  /*22980*/  LDL R40, [R1+0x4bc] ;  /* 0x0004bc0001287983 */ /* 0x0001620000100800 */
[----:B------:R-:W-:Y:S01]  /*22990*/  ULDC.64 UR12, c[0x0][0xc08] ;  /* 0x00030200000c7ab9 */ /* 0x000fe20000000a00 */
[----:B------:R-:W1:Y:S02]  /*229a0*/  @P2 LDC R2, c[0x0][0xcec] ;  /* 0x00033b00ff022b82 */ /* 0x000e640000000800 */
        /* <DEDUP_REMOVED lines=17> */
[----:B------:R-:W-:Y:S01]  /*22ac0*/  UIMAD UR9, UR14, UR12, URZ ;  /* 0x0000000c0e0972a4 */ /* 0x000fe2000f8e023f */
[----:B------:R-:W2:Y:S01]  /*22ad0*/  @P2 LDC R3, c[0x0][0xcf0] ;  /* 0x00033c00ff032b82 */ /* 0x000ea20000000800 */
[----:B------:R-:W-:Y:S01]  /*22ae0*/  UIMAD.WIDE.U32 UR10, UR4, UR12, URZ ;  /* 0x0000000c040a72a5 */ /* 0x000fe2000f8e003f */
[----:B-1----:R-:W-:Y:S01]  /*22af0*/  @P2 IMAD.HI.U32 R2, R11, R2, RZ ;  /* 0x000000020b022227 */ /* 0x002fe200078e00ff */
[----:B------:R-:W-:Y:S01]  /*22b00*/  UIMAD UR9, UR4, UR13, UR9 ;  /* 0x0000000d040972a4 */ /* 0x000fe2000f8e0209 */
[----:B------:R-:W-:Y:S01]  /*22b10*/  ISETP.GE.AND P0, PT, R15, R78, PT ;  /* 0x0000004e0f00720c */ /* 0x000fe20003f06270 */
[----:B------:R-:W-:Y:S01]  /*22b20*/  USHF.R.S32.HI UR4, URZ, 0x1f, UR8 ;  /* 0x0000001f3f047899 */ /* 0x000fe20008011408 */
[----:B------:R-:W-:Y:S01]  /*22b30*/  IMAD.MOV.U32 R5, RZ, RZ, R11 ;  /* 0x000000ffff057224 */ /* 0x000fe200078e000b */
[----:B------:R-:W-:Y:S01]  /*22b40*/  UIADD3 UR11, UR11, UR9, URZ ;  /* 0x000000090b0b7290 */ /* 0x000fe2000fffe03f */
[----:B------:R-:W-:Y:S01]  /*22b50*/  BSSY B1, `(.L_x_12347) ;  /* 0x00000c7000017945 */ /* 0x000fe20003800000 */
[----:B------:R-:W-:-:S02]  /*22b60*/  ULDC.64 UR12, c[0x0][0xc38] ;  /* 0x00030e00000c7ab9 */ /* 0x000fc40000000a00 */
[----:B------:R-:W-:-:S04]  /*22b70*/  UIMAD.WIDE.U32 UR10, UR37, UR12, UR10 ;  /* 0x0000000c250a72a5 */ /* 0x000fc8000f8e000a */
[----:B------:R-:W-:-:S03]  /*22b80*/  UIMAD UR11, UR37, UR13, UR11 ;  /* 0x0000000d250b72a4 */ /* 0x000fc6000f8e020b */
[----:B------:R-:W-:Y:S02]  /*22b90*/  ULDC.64 UR12, c[0x0][0xc40] ;  /* 0x00031000000c7ab9 */ /* 0x000fe40000000a00 */
[----:B------:R-:W-:-:S04]  /*22ba0*/  UIMAD UR4, UR4, UR12, URZ ;  /* 0x0000000c040472a4 */ /* 0x000fc8000f8e023f */
[----:B------:R-:W-:Y:S01]  /*22bb0*/  UIMAD UR4, UR8, UR13, UR4 ;  /* 0x0000000d080472a4 */ /* 0x000fe2000f8e0204 */
[----:B--2---:R-:W-:Y:S01]  /*22bc0*/  @P2 SHF.R.U32.HI R5, RZ, R3, R2 ;  /* 0x00000003ff052219 */ /* 0x004fe20000011602 */
[----:B------:R-:W-:-:S03]  /*22bd0*/  UIMAD.WIDE.U32 UR8, UR8, UR12, UR10 ;  /* 0x0000000c080872a5 */ /* 0x000fc6000f8e000a */
[----:B------:R-:W-:Y:S01]  /*22be0*/  ULDC.64 UR10, c[0x0][0xc48] ;  /* 0x00031200000a7ab9 */ /* 0x000fe20000000a00 */
[----:B------:R-:W-:Y:S01]  /*22bf0*/  UIADD3 UR9, UR9, UR4, URZ ;  /* 0x0000000409097290 */ /* 0x000fe2000fffe03f */
[--C-:B------:R-:W-:Y:S01]  /*22c00*/  SHF.R.S32.HI R2, RZ, 0x1f, R5.reuse ;  /* 0x0000001fff027819 */ /* 0x100fe20000011405 */
[----:B------:R-:W-:Y:S02]  /*22c10*/  IMAD.MOV R7, RZ, RZ, -R5 ;  /* 0x000000ffff077224 */ /* 0x000fe400078e0a05 */
[----:B------:R-:W-:Y:S02]  /*22c20*/  UIMAD.WIDE.U32 UR8, UR43, UR10, UR8 ;  /* 0x0000000a2b0872a5 */ /* 0x000fe4000f8e0008 */
[----:B------:R-:W-:Y:S02]  /*22c30*/  IMAD R7, R20, R7, R11 ;  /* 0x0000000714077224 */ /* 0x000fe400078e020b */
[----:B------:R-:W-:Y:S02]  /*22c40*/  UIMAD UR43, UR43, UR11, UR9 ;  /* 0x0000000b2b2b72a4 */ /* 0x000fe4000f8e0209 */
[----:B------:R-:W-:Y:S01]  /*22c50*/  IMAD.U32 R3, RZ, RZ, UR9 ;  /* 0x00000009ff037e24 */ /* 0x000fe2000f8e00ff */
[----:B------:R-:W-:-:S02]  /*22c60*/  ULDC.64 UR10, c[0x0][0xc30] ;  /* 0x00030c00000a7ab9 */ /* 0x000fc40000000a00 */
[----:B------:R-:W-:Y:S02]  /*22c70*/  IMAD R4, R2, UR10, RZ ;  /* 0x0000000a02047c24 */ /* 0x000fe4000f8e02ff */
        /* <DEDUP_REMOVED lines=11> */
[----:B------:R-:W-:Y:S01]  /*22d30*/  VIADD R4, R0, 0x32420 ;  /* 0x0003242000047836 */ /* 0x000fe20000000000 */
[----:B------:R-:W-:Y:S01]  /*22d40*/  LEA R0, P1, R2, UR8, 0x2 ;  /* 0x0000000802007c11 */ /* 0x000fe2000f8210ff */
[----:B------:R-:W-:-:S03]  /*22d50*/  IMAD.IADD R3, R3, 0x1, R5 ;  /* 0x0000000103037824 */ /* 0x000fc600078e0205 */
[----:B------:R-:W-:Y:S01]  /*22d60*/  PRMT R4, RZ, 0x654, R4 ;  /* 0x00000654ff047816 */ /* 0x000fe20000000004 */
[----:B------:R0:W1:Y:S01]  /*22d70*/  SHFL.IDX PT, R8, R0, RZ, 0x1c1f ;  /* 0x001c1fff00087589 */ /* 0x00006200000e0000 */
[----:B------:R-:W-:Y:S02]  /*22d80*/  LEA.HI.X R18, R2, UR9, R3, 0x2, P1 ;  /* 0x0000000902127c11 */ /* 0x000fe400088f1403 */
[----:B------:R0:W-:Y:S03]  /*22d90*/  SYNCS.ARRIVE.TRANS64.RED.A1T0 RZ, [R4+URZ], RZ ;  /* 0x000000ff04ff79a7 */ /* 0x0001e6000810043f */
[----:B------:R0:W2:Y:S01]  /*22da0*/  SHFL.IDX PT, R9, R18, RZ, 0x1c1f ;  /* 0x001c1fff12097589 */ /* 0x0000a200000e0000 */
[----:B------:R-:W-:Y:S05]  /*22db0*/  @P0 BRA `(.L_x_12348) ;  /* 0x0000000800800947 */ /* 0x000fea0003800000 */
[----:B------:R-:W-:Y:S02]  /*22dc0*/  ULDC UR4, c[0x0][0xbc8] ;  /* 0x0002f20000047ab9 */ /* 0x000fe40000000800 */
[----:B------:R-:W-:-:S13]  /*22dd0*/  ISETP.GE.AND P0, PT, R179, UR4, PT ;  /* 0x00000004b3007c0c */ /* 0x000fda000bf06270 */
[----:B------:R-:W3:Y:S01]  /*22de0*/  @!P0 LDL.64 R14, [R1+0x270] ;  /* 0x00027000010e8983 */ /* 0x000ee20000100a00 */
[----:B------:R-:W-:Y:S01]  /*22df0*/  ISETP.GE.AND P1, PT, R212, UR4, PT ;  /* 0x00000004d4007c0c */ /* 0x000fe2000bf26270 */
[----:B-12---:R-:W-:-:S05]  /*22e00*/  @!P0 IMAD.WIDE R2, R179, 0x4, R8 ;  /* 0x00000004b3028825 */ /* 0x006fca00078e0208 */
[----:B---3--:R1:W-:Y:S07]  /*22e10*/  @!P0 ST.E.64 desc[UR40][R2.64], R14 ;  /* 0x0000000e02008985 */ /* 0x0083ee000c101b28 */
[----:B0-----:R-:W2:Y:S01]  /*22e20*/  @!P1 LDL.64 R4, [R1+0x280] ;  /* 0x0002800001049983 */ /* 0x001ea20000100a00 */
[----:B------:R-:W-:Y:S02]  /*22e30*/  ISETP.GE.AND P0, PT, R211, UR4, PT ;  /* 0x00000004d3007c0c */ /* 0x000fe4000bf06270 */
[----:B------:R-:W-:-:S04]  /*22e40*/  @!P1 LEA R10, P2, R212, R8, 0x2 ;  /* 0x00000008d40a9211 */ /* 0x000fc800078410ff */
[----:B-----5:R-:W-:-:S05]  /*22e50*/  @!P1 LEA.HI.X R11, R212, R9, R40, 0x2, P2 ;  /* 0x00000009d40b9211 */ /* 0x020fca00010f1428 */
[----:B--2---:R0:W-:Y:S04]  /*22e60*/  @!P1 ST.E.64 desc[UR40][R10.64], R4 ;  /* 0x000000040a009985 */ /* 0x0041e8000c101b28 */
[----:B------:R-:W2:Y:S01]  /*22e70*/  @!P0 LDL.64 R6, [R1+0x290] ;  /* 0x0002900001068983 */ /* 0x000ea20000100a00 */
[----:B------:R-:W-:Y:S02]  /*22e80*/  ISETP.GE.AND P1, PT, R210, UR4, PT ;  /* 0x00000004d2007c0c */ /* 0x000fe4000bf26270 */
[----:B------:R-:W-:-:S04]  /*22e90*/  @!P0 LEA R12, P2, R211, R8, 0x2 ;  /* 0x00000008d30c8211 */ /* 0x000fc800078410ff */
[----:B------:R-:W-:-:S05]  /*22ea0*/  @!P0 LEA.HI.X R13, R211, R9, R39, 0x2, P2 ;  /* 0x00000009d30d8211 */ /* 0x000fca00010f1427 */
[----:B--2---:R2:W-:Y:S04]  /*22eb0*/  @!P0 ST.E.64 desc[UR40][R12.64], R6 ;  /* 0x000000060c008985 */ /* 0x0045e8000c101b28 */
[----:B-1----:R-:W3:Y:S01]  /*22ec0*/  @!P1 LDL.64 R2, [R1+0x2a0] ;  /* 0x0002a00001029983 */ /* 0x002ee20000100a00 */
[----:B------:R-:W-:Y:S02]  /*22ed0*/  ISETP.GE.AND P0, PT, R209, UR4, PT ;  /* 0x00000004d1007c0c */ /* 0x000fe4000bf06270 */
[----:B------:R-:W-:-:S04]  /*22ee0*/  @!P1 LEA R14, P2, R210, R8, 0x2 ;  /* 0x00000008d20e9211 */ /* 0x000fc800078410ff */
[----:B------:R-:W-:-:S05]  /*22ef0*/  @!P1 LEA.HI.X R15, R210, R9, R38, 0x2, P2 ;  /* 0x00000009d20f9211 */ /* 0x000fca00010f1426 */
[----:B---3--:R1:W-:Y:S04]  /*22f00*/  @!P1 ST.E.64 desc[UR40][R14.64], R2 ;  /* 0x000000020e009985 */ /* 0x0083e8000c101b28 */
[----:B0-----:R-:W3:Y:S01]  /*22f10*/  @!P0 LDL.64 R4, [R1+0x2b0] ;  /* 0x0002b00001048983 */ /* 0x001ee20000100a00 */
[----:B------:R-:W-:Y:S02]  /*22f20*/  ISETP.GE.AND P1, PT, R208, UR4, PT ;  /* 0x00000004d0007c0c */ /* 0x000fe4000bf26270 */
[----:B------:R-:W-:-:S04]  /*22f30*/  @!P0 LEA R10, P2, R209, R8, 0x2 ;  /* 0x00000008d10a8211 */ /* 0x000fc800078410ff */
[----:B------:R-:W-:-:S05]  /*22f40*/  @!P0 LEA.HI.X R11, R209, R9, R37, 0x2, P2 ;  /* 0x00000009d10b8211 */ /* 0x000fca00010f1425 */
[----:B---3--:R0:W-:Y:S04]  /*22f50*/  @!P0 ST.E.64 desc[UR40][R10.64], R4 ;  /* 0x000000040a008985 */ /* 0x0081e8000c101b28 */
[----:B--2---:R-:W2:Y:S01]  /*22f60*/  @!P1 LDL.64 R6, [R1+0x2c0] ;  /* 0x0002c00001069983 */ /* 0x004ea20000100a00 */
        /* <DEDUP_REMOVED lines=124> */
[----:B-1----:R-:W2:Y:S01]  /*23730*/  @!P0 LDL.64 R2, [R1+0x450] ;  /* 0x0004500001028983 */ /* 0x002ea20000100a00 */
[----:B------:R-:W-:Y:S02]  /*23740*/  ISETP.GE.AND P1, PT, R213, UR4, PT ;  /* 0x00000004d5007c0c */ /* 0x000fe4000bf26270 */
[----:B------:R-:W-:-:S04]  /*23750*/  @!P0 LEA R14, P2, R214, R8, 0x2 ;  /* 0x00000008d60e8211 */ /* 0x000fc800078410ff */
[----:B------:R-:W-:-:S05]  /*23760*/  @!P0 LEA.HI.X R15, R214, R9, R219, 0x2, P2 ;  /* 0x00000009d60f8211 */ /* 0x000fca00010f14db */
[----:B--2---:R3:W-:Y:S04]  /*23770*/  @!P0 ST.E.64 desc[UR40][R14.64], R2 ;  /* 0x000000020e008985 */ /* 0x0047e8000c101b28 */
[----:B0-----:R-:W2:Y:S01]  /*23780*/  @!P1 LDL.64 R4, [R1+0x460] ;  /* 0x0004600001049983 */ /* 0x001ea20000100a00 */
[----:B------:R-:W-:-:S04]  /*23790*/  @!P1 LEA R8, P0, R213, R8, 0x2 ;  /* 0x00000008d5089211 */ /* 0x000fc800078010ff */
[----:B------:R-:W-:-:S05]  /*237a0*/  @!P1 LEA.HI.X R9, R213, R9, R218, 0x2, P0 ;  /* 0x00000009d5099211 */ /* 0x000fca00000f14da */
[----:B--2---:R3:W-:Y:S04]  /*237b0*/  @!P1 ST.E.64 desc[UR40][R8.64], R4 ;  /* 0x0000000408009985 */ /* 0x0047e8000c101b28 */
.L_x_12348:
[----:B------:R-:W-:Y:S05]  /*237c0*/  BSYNC B1 ;  /* 0x0000000000017941 */ /* 0x000fea0003800000 */
.L_x_12347:
[----:B------:R-:W-:Y:S01]  /*237d0*/  ISETP.GE.AND P0, PT, R19, R78, PT ;  /* 0x0000004e1300720c */ /* 0x000fe20003f06270 */
[----:B--23--:R4:W2:Y:S04]  /*237e0*/  SHFL.IDX PT, R9, R18, 0x1, 0x1c1f ;  /* 0x003c1f0012097f89 */ /* 0x00c8a800000e0000 */
[----:B-1----:R4:W1:Y:S08]  /*237f0*/  SHFL.IDX PT, R8, R0, 0x1, 0x1c1f ;  /* 0x003c1f0000087f89 */ /* 0x00287000000e0000 */
[----:B----4-:R-:W-:Y:S05]  /*23800*/  @P0 BRA `(.L_x_12346) ;  /* 0x00000018002c0947 */ /* 0x010fea0003800000 */
[----:B0-----:R-:W0:Y:S02]  /*23810*/  LDC R0, c[0x0][0xbc8] ;  /* 0x0002f200ff007b82 */ /* 0x001e240000000800 */
[----:B0-----:R-:W-:-:S13]  /*23820*/  ISETP.GE.AND P0, PT, R179, R0, PT ;  /* 0x00000000b300720c */ /* 0x001fda0003f06270 */
[----:B------:R-:W3:Y:S01]  /*23830*/  @!P0 LDL.64 R14, [R1+0x278] ;  /* 0x00027800010e8983 */ /* 0x000ee20000100a00 */
[-C--:B------:R-:W-:Y:S01]  /*23840*/  ISETP.GE.AND P1, PT, R212, R0.reuse, PT ;  /* 0x00000000d400720c */ /* 0x080fe20003f26270 */
[----:B-12---:R-:W-:Y:S01]  /*23850*/  @!P0 IMAD.WIDE R2, R179, 0x4, R8 ;  /* 0x00000004b3028825 */ /* 0x006fe200078e0208 */
[----:B------:R-:W-:-:S04]  /*23860*/  ISETP.GE.AND P2, PT, R211, R0, PT ;  /* 0x00000000d300720c */ /* 0x000fc80003f46270 */
[----:B---3--:R0:W-:Y:S07]  /*23870*/  @!P0 ST.E.64 desc[UR40][R2.64], R14 ;  /* 0x0000000e02008985 */ /* 0x0081ee000c101b28 */
[----:B------:R-:W2:Y:S01]  /*23880*/  @!P1 LDL.64 R4, [R1+0x288] ;  /* 0x0002880001049983 */ /* 0x000ea20000100a00 */
[----:B------:R-:W-:-:S04]  /*23890*/  @!P1 LEA R10, P0, R212, R8, 0x2 ;  /* 0x00000008d40a9211 */ /* 0x000fc800078010ff */
[----:B-----5:R-:W-:Y:S02]  /*238a0*/  @!P1 LEA.HI.X R11, R212, R9, R40, 0x2, P0 ;  /* 0x00000009d40b9211 */ /* 0x020fe400000f1428 */
[----:B------:R-:W-:-:S03]  /*238b0*/  @!P2 LEA R12, P0, R211, R8, 0x2 ;  /* 0x00000008d30ca211 */ /* 0x000fc600078010ff */
[----:B--2---:R1:W-:Y:S04]  /*238c0*/  @!P1 ST.E.64 desc[UR40][R10.64], R4 ;  /* 0x000000040a009985 */ /* 0x0043e8000c101b28 */
[----:B------:R-:W2:Y:S01]  /*238d0*/  @!P2 LDL.64 R6, [R1+0x298] ;  /* 0x000298000106a983 */ /* 0x000ea20000100a00 */
[----:B------:R-:W-:Y:S02]  /*238e0*/  ISETP.GE.AND P1, PT, R210, R0, PT ;  /* 0x00000000d200720c */ /* 0x000fe40003f26270 */
[----:B------:R-:W-:-:S05]  /*238f0*/  @!P2 LEA.HI.X R13, R211, R9, R39, 0x2, P0 ;  /* 0x00000009d30da211 */ /* 0x000fca00000f1427 */
[----:B--2---:R2:W-:Y:S06]  /*23900*/  @!P2 ST.E.64 desc[UR40][R12.64], R6 ;  /* 0x000000060c00a985 */ /* 0x0045ec000c101b28 */
        /* <DEDUP_REMOVED lines=128> */
[----:B------:R-:W-:-:S07]  /*24110*/  @!P2 LEA.HI.X R11, R185, R9, R221, 0x2, P0 ;  /* 0x00000009b90ba211 */ /* 0x000fce00000f14dd */
[C---:B--2---:R-:W-:Y:S01]  /*24120*/  @!P1 LEA R12, P0, R184.reuse, R8, 0x2 ;  /* 0x00000008b80c9211 */ /* 0x044fe200078010ff */
[----:B---3--:R0:W-:Y:S04]  /*24130*/  @!P2 ST.E.64 desc[UR40][R10.64], R4 ;  /* 0x000000040a00a985 */ /* 0x0081e8000c101b28 */
[----:B------:R-:W2:Y:S01]  /*24140*/  @!P1 LDL.64 R6, [R1+0x448] ;  /* 0x0004480001069983 */ /* 0x000ea20000100a00 */
[----:B------:R-:W-:Y:S01]  /*24150*/  @!P1 LEA.HI.X R13, R184, R9, R220, 0x2, P0 ;  /* 0x00000009b80d9211 */ /* 0x000fe200000f14dc */
[----:B------:R-:W-:Y:S01]  /*24160*/  BSSY B1, `(.L_x_12349) ;  /* 0x0000009000017945 */ /* 0x000fe20003800000 */
[----:B------:R-:W-:-:S03]  /*24170*/  ISETP.GE.AND P0, PT, R214, R0, PT ;  /* 0x00000000d600720c */ /* 0x000fc60003f06270 */
[----:B--2---:R0:W-:Y:S01]  /*24180*/  @!P1 ST.E.64 desc[UR40][R12.64], R6 ;  /* 0x000000060c009985 */ /* 0x0041e2000c101b28 */
[----:B------:R-:W-:-:S09]  /*24190*/  ISETP.GE.AND P1, PT, R213, R0, PT ;  /* 0x00000000d500720c */ /* 0x000fd20003f26270 */
[----:B------:R-:W-:Y:S05]  /*241a0*/  @P0 BRA `(.L_x_12350) ;  /* 0x0000000000100947 */ /* 0x000fea0003800000 */
[----:B0-----:R-:W2:Y:S01]  /*241b0*/  LDL.64 R4, [R1+0x458] ;  /* 0x0004580001047983 */ /* 0x001ea20000100a00 */
[----:B------:R-:W-:-:S04]  /*241c0*/  LEA R2, P0, R214, R8, 0x2 ;  /* 0x00000008d6027211 */ /* 0x000fc800078010ff */
[----:B------:R-:W-:-:S05]  /*241d0*/  LEA.HI.X R3, R214, R9, R219, 0x2, P0 ;  /* 0x00000009d6037211 */ /* 0x000fca00000f14db */
[----:B--2---:R1:W-:Y:S04]  /*241e0*/  ST.E.64 desc[UR40][R2.64], R4 ;  /* 0x0000000402007985 */ /* 0x0043e8000c101b28 */
.L_x_12350:
[----:B------:R-:W-:Y:S05]  /*241f0*/  BSYNC B1 ;  /* 0x0000000000017941 */ /* 0x000fea0003800000 */
.L_x_12349:
[----:B------:R-:W-:Y:S05]  /*24200*/  @P1 BRA `(.L_x_12346) ;  /* 0x0000000c00ac1947 */ /* 0x000fea0003800000 */
[----:B01----:R-:W2:Y:S01]  /*24210*/  LDL.64 R4, [R1+0x468] ;  /* 0x0004680001047983 */ /* 0x003ea20000100a00 */
[----:B------:R-:W-:-:S04]  /*24220*/  LEA R2, P0, R213, R8, 0x2 ;  /* 0x00000008d5027211 */ /* 0x000fc800078010ff */
[----:B------:R-:W-:-:S05]  /*24230*/  LEA.HI.X R3, R213, R9, R218, 0x2, P0 ;  /* 0x00000009d5037211 */ /* 0x000fca00000f14da */
[----:B--2---:R4:W-:Y:S01]  /*24240*/  ST.E.64 desc[UR40][R2.64], R4 ;  /* 0x0000000402007985 */ /* 0x0049e2000c101b28 */
[----:B------:R-:W-:Y:S05]  /*24250*/  BRA `(.L_x_12346) ;  /* 0x0000000c00987947 */ /* 0x000fea0003800000 */
.L_x_12337:
        /* <DEDUP_REMOVED lines=22> */
[----:B------:R-:W-:-:S09]  /*243c0*/  UMOV UR4, URZ ;  /* 0x0000003f00047c82 */ /* 0x000fd20008000000 */
[----:B------:R-:W-:Y:S01]  /*243d0*/  @!UP1 ULDC UR44, c[0x0][0xbd4] ;  /* 0x0002f500002c9ab9 */ /* 0x000fe20000000800 */
[----:B--2---:R-:W-:Y:S01]  /*243e0*/  @P1 R2UR UR4, R6 ;  /* 0x00000000060412ca */ /* 0x004fe200000e0000 */
[----:B0-----:R-:W-:-:S14]  /*243f0*/  @P2 BRA `(.L_x_12351) ;  /* 0x0000000000102947 */ /* 0x001fdc0003800000 */
[----:B------:R-:W-:Y:S05]  /*24400*/  @!P1 BRA `(.L_x_12351) ;  /* 0x00000000000c9947 */ /* 0x000fea0003800000 */
[----:B------:R-:W2:Y:S04]  /*24410*/  LDG.E R5, desc[UR40][R2.64] ;  /* 0x0000002802057981 */ /* 0x000ea8000c1e1900 */
[----:B-----5:R-:W2:Y:S02]  /*24420*/  LDG.E R0, desc[UR40][R2.64+0x4] ;  /* 0x0000042802007981 */ /* 0x020ea4000c1e1900 */
[----:B--2---:R-:W-:-:S07]  /*24430*/  IMAD.IADD R0, R0, 0x1, -R5 ;  /* 0x0000000100007824 */ /* 0x004fce00078e0a05 */
.L_x_12351:
        /* <DEDUP_REMOVED lines=15> */
[----:B------:R-:W-:Y:S01]  /*24530*/  IMAD.MOV.U32 R5, RZ, RZ, R4 ;  /* 0x000000ffff057224 */ /* 0x000fe200078e0004 */
[----:B------:R-:W-:Y:S02]  /*24540*/  UMOV UR18, 0xab8 ;  /* 0x00000ab800127882 */ /* 0x000fe40000000000 */
[----:B------:R-:W-:Y:S02]  /*24550*/  USEL UR18, UR18, 0xa78, UP0 ;  /* 0x00000a7812127887 */ /* 0x000fe40008000000 */
[----:B------:R-:W-:-:S06]  /*24560*/  USEL UR9, UR43, URZ, UP0 ;  /* 0x0000003f2b097287 */ /* 0x000fcc0008000000 */
[----:B------:R-:W0:Y:S04]  /*24570*/  @P0 LDC R3, c[0x0][0xcec] ;  /* 0x00033b00ff030b82 */ /* 0x000e280000000800 */
[----:B------:R-:W-:Y:S01]  /*24580*/  ULDC.64 UR12, c[0x0][UR18+0x220] ;  /* 0x00008800120c7abb */ /* 0x000fe20008000a00 */
[----:B------:R-:W-:Y:S01]  /*24590*/  ULDC.64 UR10, c[0x0][UR18+0x218] ;  /* 0x00008600120a7abb */ /* 0x000fe20008000a00 */
[----:B------:R-:W-:Y:S01]  /*245a0*/  ULDC.64 UR14, c[0x0][UR18+0x228] ;  /* 0x00008a00120e7abb */ /* 0x000fe20008000a00 */
[----:B------:R-:W-:Y:S01]  /*245b0*/  UIMAD UR13, UR13, UR8, URZ ;  /* 0x000000080d0d72a4 */ /* 0x000fe2000f8e023f */
[----:B------:R-:W1:Y:S01]  /*245c0*/  @P0 LDC R7, c[0x0][0xcf0] ;  /* 0x00033c00ff070b82 */ /* 0x000e620000000800 */
[----:B------:R-:W-:Y:S02]  /*245d0*/  UIMAD.WIDE.U32 UR16, UR10, UR37, URZ ;  /* 0x000000250a1072a5 */ /* 0x000fe4000f8e003f */
        /* <DEDUP_REMOVED lines=10> */
[----:B------:R-:W-:Y:S02]  /*24680*/  IMAD.U32 R3, RZ, RZ, UR23 ;  /* 0x00000017ff037e24 */ /* 0x000fe4000f8e00ff */
[----:B------:R-:W-:Y:S01]  /*24690*/  IMAD.U32 R6, RZ, RZ, UR10 ;  /* 0x0000000aff067e24 */ /* 0x000fe2000f8e00ff */
[----:B------:R-:W-:Y:S01]  /*246a0*/  UIADD3.X UR9, UR9, UR19, UR20, UP1, UP2 ;  /* 0x0000001309097290 */ /* 0x000fe20008fe4414 */
[----:B-1----:R-:W-:Y:S01]  /*246b0*/  @P0 SHF.R.U32.HI R5, RZ, R7, R2 ;  /* 0x00000007ff050219 */ /* 0x002fe20000011602 */
[----:B------:R-:W-:Y:S01]  /*246c0*/  IMAD.U32 R2, RZ, RZ, UR22 ;  /* 0x00000016ff027e24 */ /* 0x000fe2000f8e00ff */
[----:B------:R-:W-:Y:S01]  /*246d0*/  ULDC.64 UR10, c[0x0][UR18+0x210] ;  /* 0x00008400120a7abb */ /* 0x000fe20008000a00 */
[----:B------:R-:W-:Y:S01]  /*246e0*/  ULDC.64 UR12, c[0x0][0xca8] ;  /* 0x00032a00000c7ab9 */ /* 0x000fe20000000a00 */
[----:B------:R-:W-:Y:S01]  /*246f0*/  @!UP0 ULDC UR12, c[0x0][0xc50] ;  /* 0x00031400000c8ab9 */ /* 0x000fe20000000800 */
[--C-:B------:R-:W-:Y:S01]  /*24700*/  IMAD.MOV R7, RZ, RZ, -R5.reuse ;  /* 0x000000ffff077224 */ /* 0x100fe200078e0a05 */
[----:B------:R-:W-:Y:S01]  /*24710*/  IADD3 R2, P0, P1, R5, UR16, R2 ;  /* 0x0000001005027c10 */ /* 0x000fe2000f91e002 */
[----:B------:R-:W-:Y:S01]  /*24720*/  @!UP0 ULDC UR13, c[0x0][0xc54] ;  /* 0x00031500000d8ab9 */ /* 0x000fe20000000800 */
[----:B------:R-:W-:Y:S01]  /*24730*/  SHF.R.S32.HI R5, RZ, 0x1f, R5 ;  /* 0x0000001fff057819 */ /* 0x000fe20000011405 */
[----:B------:R-:W-:-:S03]  /*24740*/  IMAD R7, R9, R7, R4 ;  /* 0x0000000709077224 */ /* 0x000fc600078e0204 */
[----:B------:R-:W-:Y:S01]  /*24750*/  IADD3.X R3, R5, UR9, R6, P0, P1 ;  /* 0x0000000905037c10 */ /* 0x000fe200087e2406 */
        /* <DEDUP_REMOVED lines=9> */
.L_x_12353:
[----:B------:R-:W-:Y:S05]  /*247f0*/  BSYNC B1 ;  /* 0x0000000000017941 */ /* 0x000fea0003800000 */
.L_x_12352:
[----:B------:R-:W-:-:S06]  /*24800*/  UISETP.GT.AND UP0, UPT, UR44, 0x1, UPT ;  /* 0x000000012c00788c */ /* 0x000fcc000bf04270 */
[----:B------:R-:W-:-:S13]  /*24810*/  PLOP3.LUT P0, PT, PT, PT, UP0, 0x80, 0x0 ;  /* 0x000000000000781c */ /* 0x000fda0003f0f008 */
[----:B------:R-:W-:Y:S05]  /*24820*/  @P0 BRA `(.L_x_12346) ;  /* 0x0000000800240947 */ /* 0x000fea0003800000 */
[----:B------:R-:W1:Y:S01]  /*24830*/  LDC R11, c[0x0][0xce8] ;  /* 0x00033a00ff0b7b82 */ /* 0x000e620000000800 */
[----:B------:R-:W-:Y:S01]  /*24840*/  ULDC.64 UR12, c[0x0][0xba0] ;  /* 0x0002e800000c7ab9 */ /* 0x000fe20000000a00 */
[----:B------:R-:W-:Y:S01]  /*24850*/  IMAD R2, R217, 0x20, R215 ;  /* 0x00000020d9027824 */ /* 0x000fe200078e02d7 */
[----:B------:R-:W-:Y:S01]  /*24860*/  UIMAD UR9, UR20, UR12, URZ ;  /* 0x0000000c140972a4 */ /* 0x000fe2000f8e023f */
[----:B------:R-:W-:Y:S01]  /*24870*/  BSSY B1, `(.L_x_12354) ;  /* 0x0000042000017945 */ /* 0x000fe20003800000 */
[----:B------:R-:W-:Y:S01]  /*24880*/  UIMAD.WIDE.U32 UR10, UR4, UR12, URZ ;  /* 0x0000000c040a72a5 */ /* 0x000fe2000f8e003f */
[----:B------:R-:W-:Y:S01]  /*24890*/  VIADD R6, R2, UR39 ;  /* 0x0000002702067c36 */ /* 0x000fe20008000000 */
[----:B------:R-:W-:-:S03]  /*248a0*/  UIMAD UR9, UR4, UR13, UR9 ;  /* 0x0000000d040972a4 */ /* 0x000fc6000f8e0209 */
[----:B------:R-:W-:Y:S01]  /*248b0*/  ULDC.64 UR12, c[0x0][0xbe8] ;  /* 0x0002fa00000c7ab9 */ /* 0x000fe20000000a00 */
[----:B------:R-:W-:Y:S01]  /*248c0*/  UIADD3 UR11, UR11, UR9, URZ ;  /* 0x000000090b0b7290 */ /* 0x000fe2000fffe03f */
[----:B0-----:R-:W-:-:S03]  /*248d0*/  IMAD.MOV.U32 R5, RZ, RZ, R6 ;  /* 0x000000ffff057224 */ /* 0x001fc600078e0006 */
[----:B------:R-:W-:-:S04]  /*248e0*/  UIMAD.WIDE.U32 UR10, UR37, UR12, UR10 ;  /* 0x0000000c250a72a5 */ /* 0x000fc8000f8e000a */
[----:B------:R-:W-:-:S03]  /*248f0*/  UIMAD UR11, UR37, UR13, UR11 ;  /* 0x0000000d250b72a4 */ /* 0x000fc6000f8e020b */
[----:B------:R-:W-:Y:S01]  /*24900*/  ULDC.64 UR12, c[0x0][0xbf0] ;  /* 0x0002fc00000c7ab9 */ /* 0x000fe20000000a00 */
[----:B-1----:R-:W-:Y:S01]  /*24910*/  ISETP.NE.AND P0, PT, R11, 0x1, PT ;  /* 0x000000010b00780c */ /* 0x002fe20003f05270 */
[----:B------:R-:W-:-:S04]  /*24920*/  UIMAD UR4, UR21, UR12, URZ ;  /* 0x0000000c150472a4 */ /* 0x000fc8000f8e023f */
[----:B------:R-:W-:Y:S02]  /*24930*/  UIMAD UR4, UR8, UR13, UR4 ;  /* 0x0000000d080472a4 */ /* 0x000fe4000f8e0204 */
[----:B------:R-:W-:-:S03]  /*24940*/  UIMAD.WIDE.U32 UR8, UR8, UR12, UR10 ;  /* 0x0000000c080872a5 */ /* 0x000fc6000f8e000a */
[----:B------:R-:W-:Y:S01]  /*24950*/  ULDC.64 UR10, c[0x0][0xbe0] ;  /* 0x0002f800000a7ab9 */ /* 0x000fe20000000a00 */
[----:B------:R-:W-:Y:S02]  /*24960*/  UIADD3 UR4, UR9, UR4, URZ ;  /* 0x0000000409047290 */ /* 0x000fe4000fffe03f */
[----:B------:R-:W0:Y:S08]  /*24970*/  @P0 LDC R3, c[0x0][0xcec] ;  /* 0x00033b00ff030b82 */ /* 0x000e300000000800 */
[----:B------:R-:W1:Y:S01]  /*24980*/  @P0 LDC R7, c[0x0][0xcf0] ;  /* 0x00033c00ff070b82 */ /* 0x000e620000000800 */
        /* <DEDUP_REMOVED lines=16> */
[----:B-----5:R-:W-:Y:S02]  /*24a90*/  IMAD R11, R0, R11, RZ ;  /* 0x0000000b000b7224 */ /* 0x020fe400078e02ff */
[C---:B------:R-:W-:Y:S02]  /*24aa0*/  IMAD R5, R7.reuse, UR9, R4 ;  /* 0x0000000907057c24 */ /* 0x040fe4000f8e0204 */
[----:B------:R-:W-:Y:S01]  /*24ab0*/  IMAD.WIDE.U32 R2, R7, UR8, R2 ;  /* 0x0000000807027c25 */ /* 0x000fe2000f8e0002 */
[----:B------:R-:W-:Y:S01]  /*24ac0*/  ISETP.GE.AND P2, PT, R6, R11, PT ;  /* 0x0000000b0600720c */ /* 0x000fe20003f46270 */
[----:B------:R-:W-:-:S02]  /*24ad0*/  ULDC.64 UR8, c[0x0][0xb80] ;  /* 0x0002e00000087ab9 */ /* 0x000fc40000000a00 */
[----:B------:R-:W-:Y:S01]  /*24ae0*/  VIADD R0, R6, 0x20 ;  /* 0x0000002006007836 */ /* 0x000fe20000000000 */
[----:B------:R-:W-:Y:S01]  /*24af0*/  LEA R4, P3, R2, UR8, 0x1 ;  /* 0x0000000802047c11 */ /* 0x000fe2000f8608ff */
[----:B------:R-:W-:-:S03]  /*24b00*/  IMAD.IADD R3, R3, 0x1, R5 ;  /* 0x0000000103037824 */ /* 0x000fc600078e0205 */
[-C--:B------:R-:W-:Y:S01]  /*24b10*/  ISETP.GE.AND P1, PT, R0, R11.reuse, PT ;  /* 0x0000000b0000720c */ /* 0x080fe20003f26270 */
[----:B------:R-:W-:Y:S01]  /*24b20*/  VIADD R0, R6, 0x40 ;  /* 0x0000004006007836 */ /* 0x000fe20000000000 */
[----:B------:R-:W-:Y:S02]  /*24b30*/  LEA.HI.X R5, R2, UR9, R3, 0x1, P3 ;  /* 0x0000000902057c11 */ /* 0x000fe400098f0c03 */
[----:B------:R0:W1:Y:S02]  /*24b40*/  SHFL.IDX PT, R2, R4, RZ, 0x181f ;  /* 0x00181fff04027589 */ /* 0x00006400000e0000 */
[----:B------:R-:W-:Y:S02]  /*24b50*/  ISETP.GE.AND P0, PT, R0, R11, PT ;  /* 0x0000000b0000720c */ /* 0x000fe40003f06270 */
[----:B------:R0:W2:Y:S01]  /*24b60*/  SHFL.IDX PT, R0, R5, RZ, 0x181f ;  /* 0x00181fff05007589 */ /* 0x0000a200000e0000 */
[----:B------:R-:W-:Y:S10]  /*24b70*/  @P2 BRA `(.L_x_12355) ;  /* 0x0000000000442947 */ /* 0x000ff40003800000 */
        /* <DEDUP_REMOVED lines=17> */
.L_x_12355:
[----:B------:R-:W-:Y:S05]  /*24c90*/  BSYNC B1 ;  /* 0x0000000000017941 */ /* 0x000fea0003800000 */
.L_x_12354:
        /* <DEDUP_REMOVED lines=21> */
.L_x_12357:
[----:B------:R-:W-:Y:S05]  /*24df0*/  BSYNC B1 ;  /* 0x0000000000017941 */ /* 0x000fea0003800000 */
.L_x_12356:
        /* <DEDUP_REMOVED lines=21> */
.L_x_12359:
[----:B------:R-:W-:Y:S05]  /*24f50*/  BSYNC B1 ;  /* 0x0000000000017941 */ /* 0x000fea0003800000 */
.L_x_12358:
[----:B0-----:R-:W-:Y:S01]  /*24f60*/  VIADD R0, R6, 0x60 ;  /* 0x0000006006007836 */ /* 0x001fe20000000000 */
[----:B--2-4-:R-:W2:Y:S04]  /*24f70*/  SHFL.IDX PT, R5, R5, 0x3, 0x181f ;  /* 0x00781f0005057f89 */ /* 0x014ea800000e0000 */
[----:B------:R-:W-:Y:S01]  /*24f80*/  ISETP.GE.AND P0, PT, R0, R11, PT ;  /* 0x0000000b0000720c */ /* 0x000fe20003f06270 */
[----:B-1-3--:R1:W3:-:S12]  /*24f90*/  SHFL.IDX PT, R2, R4, 0x3, 0x181f ;  /* 0x00781f0004027f89 */ /* 0x00a2d800000e0000 */
[----:B-1----:R-:W-:Y:S05]  /*24fa0*/  @P0 BRA `(.L_x_12346) ;  /* 0x0000000000440947 */ /* 0x002fea0003800000 */
[----:B------:R-:W-:Y:S02]  /*24fb0*/  ULDC UR4, c[0x0][0xbc8] ;  /* 0x0002f20000047ab9 */ /* 0x000fe40000000800 */
[----:B------:R-:W-:Y:S02]  /*24fc0*/  ISETP.GE.AND P3, PT, R22, UR4, PT ;  /* 0x0000000416007c0c */ /* 0x000fe4000bf66270 */
[----:B------:R-:W-:Y:S02]  /*24fd0*/  ISETP.GE.AND P2, PT, R176, UR4, PT ;  /* 0x00000004b0007c0c */ /* 0x000fe4000bf46270 */
[----:B------:R-:W-:Y:S02]  /*24fe0*/  ISETP.GE.AND P1, PT, R23, UR4, PT ;  /* 0x0000000417007c0c */ /* 0x000fe4000bf26270 */
[----:B------:R-:W-:-:S07]  /*24ff0*/  ISETP.GE.AND P0, PT, R177, UR4, PT ;  /* 0x00000004b1007c0c */ /* 0x000fce000bf06270 */
[-C--:B---3--:R-:W-:Y:S02]  /*25000*/  @!P3 LEA R6, P6, R22, R2.reuse, 0x1 ;  /* 0x000000021606b211 */ /* 0x088fe400078c08ff */
[-C--:B------:R-:W-:Y:S02]  /*25010*/  @!P2 LEA R8, P5, R176, R2.reuse, 0x1 ;  /* 0x00000002b008a211 */ /* 0x080fe400078a08ff */
[-C--:B------:R-:W-:Y:S02]  /*25020*/  @!P1 LEA R10, P4, R23, R2.reuse, 0x1 ;  /* 0x00000002170a9211 */ /* 0x080fe400078808ff */
[-C--:B--2---:R-:W-:Y:S02]  /*25030*/  @!P3 LEA.HI.X R7, R22, R5.reuse, R183, 0x1, P6 ;  /* 0x000000051607b211 */ /* 0x084fe400030f0cb7 */
        /* <DEDUP_REMOVED lines=8> */
.L_x_12346:
[----:B------:R-:W-:Y:S05]  /*250c0*/  BSYNC B0 ;  /* 0x0000000000007941 */ /* 0x000fea0003800000 */
.L_x_12336:
[----:B------:R-:W-:Y:S02]  /*250d0*/  ULDC UR4, c[0x0][0xd3c] ;  /* 0x00034f0000047ab9 */ /* 0x000fe40000000800 */
[----:B------:R-:W-:-:S06]  /*250e0*/  UISETP.GE.AND UP0, UPT, UR6, UR4, UPT ;  /* 0x000000040600728c */ /* 0x000fcc000bf06270 */
[----:B------:R-:W-:-:S13]  /*250f0*/  PLOP3.LUT P0, PT, PT, PT, UP0, 0x80, 0x0 ;  /* 0x000000000000781c */ /* 0x000fda0003f0f008 */
[----:B------:R-:W-:Y:S05]  /*25100*/  @!P0 BRA `(.L_x_12360) ;  /* 0xfffffdc000d88947 */ /* 0x000fea000383ffff */
[----:B------:R-:W-:Y:S05]  /*25110*/  EXIT ;  /* 0x000000000000794d */ /* 0x000fea0003800000 */
.L_x_12235:
        /* <DEDUP_REMOVED lines=16> */
[----:B-1----:R3:W-:Y:S01]  /*25220*/  STL.128 [R1+0x470], R4 ;  /* 0x0004700401007387 */ /* 0x0027e20000100c00 */
[----:B------:R-:W-:Y:S06]  /*25230*/  BAR.ARV 0x4, 0x180 ;  /* 0x0106000000007b1d */ /* 0x000fec0000002000 */
[----:B------:R-:W-:Y:S05]  /*25240*/  BRA `(.L_x_12362) ;  /* 0x0000000c00b47947 */ /* 0x000fea0003800000 */
.L_x_12361:
[----:B------:R-:W1:Y:S01]  /*25250*/  S2R R0, SR_TID.X ;  /* 0x0000000000007919 */ /* 0x000e620000002100 */
[----:B------:R-:W-:Y:S01]  /*25260*/  ULDC UR4, c[0x0][0xd3c] ;  /* 0x00034f0000047ab9 */ /* 0x000fe20000000800 */
        /* <DEDUP_REMOVED lines=9> */
[----:B-1----:R-:W-:-:S04]  /*25300*/  @!P1 IMAD.WIDE.U32 R2, R0, 0x4, R4 ;  /* 0x0000000400029825 */ /* 0x002fc800078e0004 */
        /* <DEDUP_REMOVED lines=32> */
.L_x_12365:
        /* <DEDUP_REMOVED lines=39> */
.L_x_12363:
        /* <DEDUP_REMOVED lines=12> */
.L_x_12366:
        /* <DEDUP_REMOVED lines=63> */
.L_x_12367:
        /* <DEDUP_REMOVED lines=61> */
.L_x_12368:
[----:B01----:R-:W-:-:S05]  /*26000*/  LOP3.LUT R3, RZ, R2, RZ, 0x33, !PT ;  /* 0x00000002ff037212 */ /* 0x003fca00078e33ff */
[----:B------:R-:W-:-:S05]  /*26010*/  IMAD.IADD R2, R4, 0x1, R3 ;  /* 0x0000000104027824 */ /* 0x000fca00078e0203 */
[----:B------:R1:W-:Y:S01]  /*26020*/  STL [R1+0x474], R2 ;  /* 0x0004740201007387 */ /* 0x0003e20000100800 */
[----:B------:R-:W-:Y:S05]  /*26030*/  BRA `(.L_x_12369) ;  /* 0x0000000000107947 */ /* 0x000fea0003800000 */
.L_x_12364:
[----:B------:R-:W-:Y:S01]  /*26040*/  IMAD.U32 R2, RZ, RZ, UR6 ;  /* 0x00000006ff027e24 */ /* 0x000fe2000f8e00ff */
[----:B------:R0:W-:Y:S04]  /*26050*/  STL [R1+0x474], RZ ;  /* 0x000474ff01007387 */ /* 0x0001e80000100800 */
[----:B------:R0:W-:Y:S04]  /*26060*/  STL [R1+0x478], RZ ;  /* 0x000478ff01007387 */ /* 0x0001e80000100800 */
[----:B------:R0:W-:Y:S02]  /*26070*/  STL [R1+0x470], R2 ;  /* 0x0004700201007387 */ /* 0x0001e40000100800 */
.L_x_12369:
        /* <DEDUP_REMOVED lines=10> */
.L_x_12362:
[----:B--2---:R-:W2:Y:S01]  /*26120*/  LDL R0, [R1+0x47c] ;  /* 0x00047c0001007983 */ /* 0x004ea20000100800 */
[----:B------:R-:W-:Y:S01]  /*26130*/  ULDC UR4, c[0x0][0xd3c] ;  /* 0x00034f0000047ab9 */ /* 0x000fe20000000800 */
[----:B------:R-:W-:Y:S02]  /*26140*/  IMAD.MOV.U32 R19, RZ, RZ, RZ ;  /* 0x000000ffff137224 */ /* 0x000fe400078e00ff */
[----:B------:R4:W-:Y:S01]  /*26150*/  STL [R1+0x4e8], RZ ;  /* 0x0004e8ff01007387 */ /* 0x0009e20000100800 */
[----:B--2---:R-:W-:Y:S01]  /*26160*/  ISETP.GE.AND P0, PT, R0, UR4, PT ;  /* 0x0000000400007c0c */ /* 0x004fe2000bf06270 */
[----:B------:R-:W-:-:S05]  /*26170*/  IMAD.MOV.U32 R0, RZ, RZ, 0x1 ;  /* 0x00000001ff007424 */ /* 0x000fca00078e00ff */
[----:B------:R4:W-:Y:S07]  /*26180*/  STL [R1+0x484], R0 ;  /* 0x0004840001007387 */ /* 0x0009ee0000100800 */
[----:B------:R-:W-:Y:S05]  /*26190*/  @P0 BRA `(.L_x_12370) ;  /* 0x0000006800940947 */ /* 0x000fea0003800000 */
[----:B---3--:R-:W2:Y:S01]  /*261a0*/  S2R R5, SR_TID.X ;  /* 0x0000000000057919 */ /* 0x008ea20000002100 */
[----:B------:R-:W3:Y:S01]  /*261b0*/  S2UR UR5, SR_CgaCtaId ;  /* 0x00000000000579c3 */ /* 0x000ee20000008800 */
[----:B------:R-:W-:Y:S01]  /*261c0*/  UMOV UR4, 0x400 ;  /* 0x0000040000047882 */ /* 0x000fe20000000000 */
[----:B------:R-:W-:Y:S01]  /*261d0*/  BSSY B8, `(.L_x_12370) ;  /* 0x00006a1000087945 */ /* 0x000fe20003800000 */
[----:B------:R-:W-:Y:S01]  /*261e0*/  STL [R1+0x4e8], RZ ;  /* 0x0004e8ff01007387 */ /* 0x000fe20000100800 */
[----:B------:R-:W-:Y:S01]  /*261f0*/  IMAD.MOV.U32 R19, RZ, RZ, RZ ;  /* 0x000000ffff137224 */ /* 0x000fe200078e00ff */
[----:B------:R-:W-:Y:S01]  /*26200*/  ULDC UR37, c[0x0][0xc] ;  /* 0x0000030000257ab9 */ /* 0x000fe20000000800 */
[----:B------:R-:W-:Y:S01]  /*26210*/  ULDC.64 UR38, c[0x0][0x198] ;  /* 0x0000660000267ab9 */ /* 0x000fe20000000a00 */
[----:B---3--:R-:W-:-:S06]  /*26220*/  ULEA UR4, UR5, UR4, 0x18 ;  /* 0x0000000405047291 */ /* 0x008fcc000f8ec03f */
[----:B------:R-:W-:Y:S01]  /*26230*/  IMAD.U32 R18, RZ, RZ, UR4 ;  /* 0x00000004ff127e24 */ /* 0x000fe2000f8e00ff */
[C---:B--2---:R-:W-:Y:S01]  /*26240*/  LOP3.LUT R4, R5.reuse, 0x7f, RZ, 0xc0, !PT ;  /* 0x0000007f05047812 */ /* 0x044fe200078ec0ff */
[----:B----4-:R-:W-:-:S05]  /*26250*/  IMAD.SHL.U32 R0, R5, 0x8, RZ ;  /* 0x0000000805007824 */ /* 0x010fca00078e00ff */
[C---:B01----:R-:W-:Y:S02]  /*26260*/  LOP3.LUT R2, R0.reuse, 0x1f8, RZ, 0xc0, !PT ;  /* 0x000001f800027812 */ /* 0x043fe400078ec0ff */
        /* <DEDUP_REMOVED lines=10> */
[----:B------:R1:W-:Y:S01]  /*26310*/  STL [R1+0x484], R2 ;  /* 0x0004840201007387 */ /* 0x0003e20000100800 */
[C---:B0-----:R-:W-:Y:S02]  /*26320*/  LOP3.LUT R3, R0.reuse, 0x40, RZ, 0xfc, !PT ;  /* 0x0000004000037812 */ /* 0x041fe400078efcff */
[C---:B-1----:R-:W-:Y:S02]  /*26330*/  LOP3.LUT R2, R0.reuse, 0x80, RZ, 0xfc, !PT ;  /* 0x0000008000027812 */ /* 0x042fe400078efcff */
[----:B------:R-:W-:-:S07]  /*26340*/  LOP3.LUT R0, R0, 0xc0, RZ, 0xfc, !PT ;  /* 0x000000c000007812 */ /* 0x000fce00078efcff */
.L_x_12488:
[----:B------:R-:W2:Y:S01]  /*26350*/  LDL R11, [R1+0x47c] ;  /* 0x00047c00010b7983 */ /* 0x000ea20000100800 */
[----:B------:R-:W-:Y:S05]  /*26360*/  YIELD ;  /* 0x0000000000007946 */ /* 0x000fea0003800000 */
[----:B------:R-:W-:Y:S01]  /*26370*/  ULDC.64 UR4, c[0x0][0xb20] ;  /* 0x0002c80000047ab9 */ /* 0x000fe20000000a00 */
[----:B------:R-:W-:Y:S01]  /*26380*/  IMAD.MOV.U32 R0, RZ, RZ, RZ ;  /* 0x000000ffff007224 */ /* 0x000fe200078e00ff */
[----:B------:R-:W-:Y:S01]  /*26390*/  ISETP.NE.U32.AND P0, PT, RZ, UR4, PT ;  /* 0x00000004ff007c0c */ /* 0x000fe2000bf05070 */
[----:B01----:R-:W0:Y:S01]  /*263a0*/  LDC.64 R4, c[0x0][0xaf8] ;  /* 0x0002be00ff047b82 */ /* 0x003e220000000a00 */
[----:B------:R-:W-:Y:S01]  /*263b0*/  CS2R R6, SRZ ;  /* 0x0000000000067805 */ /* 0x000fe2000001ff00 */
        /* <DEDUP_REMOVED lines=11> */
[----:B------:R-:W-:Y:S02]  /*26470*/  ISETP.NE.AND.EX P1, PT, RZ, UR7, PT, P1 ;  /* 0x00000007ff007c0c */ /* 0x000fe4000bf25310 */
[----:B------:R-:W-:Y:S01]  /*26480*/  ISETP.NE.U32.AND P0, PT, RZ, UR4, PT ;  /* 0x00000004ff007c0c */ /* 0x000fe2000bf05070 */
[----:B-1----:R-:W0:Y:S03]  /*26490*/  LDC.64 R2, c[0x0][0xb00] ;  /* 0x0002c000ff027b82 */ /* 0x002e260000000a00 */
[----:B------:R-:W-:-:S05]  /*264a0*/  ISETP.NE.AND.EX P0, PT, RZ, UR5, PT, P0 ;  /* 0x00000005ff007c0c */ /* 0x000fca000bf05300 */
[----:B------:R-:W1:Y:S08]  /*264b0*/  @P2 LDC.64 R8, c[0x0][0xb10] ;  /* 0x0002c400ff082b82 */ /* 0x000e700000000a00 */
[----:B------:R-:W2:Y:S01]  /*264c0*/  @P0 LDG.E R6, desc[UR40][R4.64] ;  /* 0x0000002804060981 */ /* 0x000ea2000c1e1900 */
[----:B------:R-:W-:Y:S01]  /*264d0*/  ULDC UR4, c[0x0][0x288] ;  /* 0x0000a20000047ab9 */ /* 0x000fe20000000800 */
[----:B0-----:R-:W-:-:S05]  /*264e0*/  IMAD.WIDE R2, R11, 0x4, R2 ;  /* 0x000000040b027825 */ /* 0x001fca00078e0202 */
[----:B------:R0:W5:Y:S01]  /*264f0*/  @P1 LDG.E R7, desc[UR40][R2.64] ;  /* 0x0000002802071981 */ /* 0x000162000c1e1900 */
[----:B-1----:R-:W-:-:S03]  /*26500*/  @P2 IMAD.WIDE R8, R11, 0x4, R8 ;  /* 0x000000040b082825 */ /* 0x002fc600078e0208 */
        /* <DEDUP_REMOVED lines=8> */
[----:B------:R-:W-:-:S04]  /*26590*/  USEL UR4, UR4, 0x1, UP0 ;  /* 0x0000000104047887 */ /* 0x000fc80008000000 */
[----:B------:R-:W-:Y:S01]  /*265a0*/  UIMAD UR4, UR4, UR5, URZ ;  /* 0x00000005040472a4 */ /* 0x000fe2000f8e023f */
[----:B--2---:R1:W-:Y:S01]  /*265b0*/  STL [R1+0x4a0], R6 ;  /* 0x0004a00601007387 */ /* 0x0043e20000100800 */
[----:B------:R-:W-:-:S04]  /*265c0*/  IMAD.MOV.U32 R10, RZ, RZ, R6 ;  /* 0x000000ffff0a7224 */ /* 0x000fc800078e0006 */
[----:B-1----:R-:W-:Y:S01]  /*265d0*/  IMAD.U32 R6, RZ, RZ, UR4 ;  /* 0x00000004ff067e24 */ /* 0x002fe2000f8e00ff */
[----:B0-----:R-:W-:Y:S06]  /*265e0*/  @P2 BRA `(.L_x_12371) ;  /* 0x0000000000142947 */ /* 0x001fec0003800000 */
[----:B------:R-:W-:Y:S05]  /*265f0*/  @!P0 BRA `(.L_x_12371) ;  /* 0x0000000000108947 */ /* 0x000fea0003800000 */
[----:B------:R-:W2:Y:S04]  /*26600*/  LDG.E R8, desc[UR40][R4.64] ;  /* 0x0000002804087981 */ /* 0x000ea8000c1e1900 */
[----:B------:R-:W2:Y:S02]  /*26610*/  LDG.E R4, desc[UR40][R4.64+0x4] ;  /* 0x0000042804047981 */ /* 0x000ea4000c1e1900 */
[----:B--2---:R-:W-:-:S05]  /*26620*/  IMAD.IADD R10, R4, 0x1, -R8 ;  /* 0x00000001040a7824 */ /* 0x004fca00078e0a08 */
[----:B------:R0:W-:Y:S02]  /*26630*/  STL [R1+0x4a0], R10 ;  /* 0x0004a00a01007387 */ /* 0x0001e40000100800 */
.L_x_12371:
        /* <DEDUP_REMOVED lines=12> */
[----:B------:R-:W2:Y:S02]  /*26700*/  LDC.64 R6, c[0x0][0xb18] ;  /* 0x0002c600ff067b82 */ /* 0x000ea40000000a00 */
[----:B--2---:R-:W-:-:S06]  /*26710*/  IMAD.WIDE R6, R11, 0x4, R6 ;  /* 0x000000040b067825 */ /* 0x004fcc00078e0206 */
[----:B------:R2:W5:Y:S01]  /*26720*/  LDG.E R6, desc[UR40][R6.64] ;  /* 0x0000002806067981 */ /* 0x000562000c1e1900 */
[----:B------:R-:W-:Y:S05]  /*26730*/  BRA `(.L_x_12373) ;  /* 0x0000000000107947 */ /* 0x000fea0003800000 */
.L_x_12372:
[----:B------:R-:W-:Y:S05]  /*26740*/  @!P1 BRA `(.L_x_12373) ;  /* 0x00000000000c9947 */ /* 0x000fea0003800000 */
[----:B------:R-:W2:Y:S04]  /*26750*/  LDG.E R6, desc[UR40][R2.64] ;  /* 0x0000002802067981 */ /* 0x000ea8000c1e1900 */
[----:B------:R-:W2:Y:S02]  /*26760*/  LDG.E R2, desc[UR40][R2.64+0x4] ;  /* 0x0000042802027981 */ /* 0x000ea4000c1e1900 */
[----:B--2---:R-:W-:-:S07]  /*26770*/  IMAD.IADD R6, R2, 0x1, -R6 ;  /* 0x0000000102067824 */ /* 0x004fce00078e0a06 */
.L_x_12373:
[----:B------:R-:W3:Y:S01]  /*26780*/  LDL.LU R3, [R1+0x474] ;  /* 0x0004740001037983 */ /* 0x000ee20000300800 */
[----:B------:R-:W4:Y:S01]  /*26790*/  LDC R2, c[0x0][0x448] ;  /* 0x00011200ff027b82 */ /* 0x000f220000000800 */
[----:B-----5:R-:W-:Y:S01]  /*267a0*/  IMAD.IADD R0, R6, 0x1, -R0 ;  /* 0x0000000106007824 */ /* 0x020fe200078e0a00 */
[----:B----4-:R-:W-:-:S13]  /*267b0*/  ISETP.NE.AND P1, PT, R2, 0x1, PT ;  /* 0x000000010200780c */ /* 0x010fda0003f25270 */
[----:B------:R-:W4:Y:S08]  /*267c0*/  @P1 LDC R2, c[0x0][0x44c] ;  /* 0x00011300ff021b82 */ /* 0x000f300000000800 */
[----:B-1----:R-:W1:Y:S01]  /*267d0*/  @P1 LDC R4, c[0x0][0x450] ;  /* 0x00011400ff041b82 */ /* 0x002e620000000800 */
[----:B---3--:R-:W-:-:S04]  /*267e0*/  IMAD.SHL.U32 R11, R3, 0x80, RZ ;  /* 0x00000080030b7824 */ /* 0x008fc800078e00ff */
[----:B------:R-:W-:Y:S01]  /*267f0*/  VIADD R3, R11, 0x7f ;  /* 0x0000007f0b037836 */ /* 0x000fe20000000000 */
[----:B------:R3:W-:Y:S03]  /*26800*/  STL [R1+0x494], R11 ;  /* 0x0004940b01007387 */ /* 0x0007e60000100800 */
[----:B----4-:R-:W-:-:S04]  /*26810*/  @P1 IMAD.HI.U32 R2, R3, R2, RZ ;  /* 0x0000000203021227 */ /* 0x010fc800078e00ff */
[----:B------:R-:W-:Y:S01]  /*26820*/  IMAD.MOV.U32 R6, RZ, RZ, R3 ;  /* 0x000000ffff067224 */ /* 0x000fe200078e0003 */
[----:B-1----:R-:W-:Y:S01]  /*26830*/  @P1 SHF.R.U32.HI R6, RZ, R4, R2 ;  /* 0x00000004ff061219 */ /* 0x002fe20000011602 */
[----:B------:R-:W-:-:S04]  /*26840*/  VIADD R2, R0, 0x5f ;  /* 0x0000005f00027836 */ /* 0x000fc80000000000 */
[----:B------:R-:W-:-:S05]  /*26850*/  IMAD.HI R2, R2, 0x2aaaaaab, RZ ;  /* 0x2aaaaaab02027827 */ /* 0x000fca00078e02ff */
[----:B------:R-:W-:-:S04]  /*26860*/  SHF.R.U32.HI R3, RZ, 0x1f, R2 ;  /* 0x0000001fff037819 */ /* 0x000fc80000011602 */
[----:B------:R-:W-:Y:S02]  /*26870*/  LEA.HI.SX32 R9, R2, R3, 0x1c ;  /* 0x0000000302097211 */ /* 0x000fe400078fe2ff */
[----:B------:R-:W-:-:S03]  /*26880*/  IADD3 R2, R0, 0x1, -R10 ;  /* 0x0000000100027810 */ /* 0x000fc60007ffe80a */
[----:B------:R3:W-:Y:S02]  /*26890*/  STL [R1+0x4f4], R9 ;  /* 0x0004f40901007387 */ /* 0x0007e40000100800 */
[----:B------:R-:W-:Y:S02]  /*268a0*/  IMAD.IADD R6, R2, 0x1, R6 ;  /* 0x0000000102067824 */ /* 0x000fe400078e0206 */
[----:B------:R-:W1:Y:S02]  /*268b0*/  LDC.64 R2, c[0x0][0xad8] ;  /* 0x0002b600ff027b82 */ /* 0x000e640000000a00 */
[----:B-1----:R-:W-:Y:S01]  /*268c0*/  ISETP.GE.AND P2, PT, R3, 0x1, PT ;  /* 0x000000010300780c */ /* 0x002fe20003f46270 */
[----:B------:R-:W-:-:S12]  /*268d0*/  IMAD.IADD R2, R6, 0x1, R2 ;  /* 0x0000000106027824 */ /* 0x000fd800078e0202 */
[----:B---3--:R-:W-:Y:S05]  /*268e0*/  @!P2 BRA `(.L_x_12374) ;  /* 0x000000000048a947 */ /* 0x008fea0003800000 */
[C---:B------:R-:W-:Y:S01]  /*268f0*/  ISETP.GT.AND P0, PT, R6.reuse, RZ, PT ;  /* 0x000000ff0600720c */ /* 0x040fe20003f04270 */
[----:B------:R-:W-:Y:S01]  /*26900*/  BSSY B0, `(.L_x_12375) ;  /* 0x000000e000007945 */ /* 0x000fe20003800000 */
[----:B--2---:R-:W-:-:S11]  /*26910*/  VIADD R7, R6, 0xffffffff ;  /* 0xffffffff06077836 */ /* 0x004fd60000000000 */
        /* <DEDUP_REMOVED lines=8> */
.L_x_12376:
[----:B------:R-:W-:-:S13]  /*269a0*/  ISETP.NE.AND P0, PT, R3, 0x1, PT ;  /* 0x000000010300780c */ /* 0x000fda0003f05270 */
[----:B------:R-:W1:Y:S02]  /*269b0*/  @P0 LDC.64 R4, c[0x0][0xae0] ;  /* 0x0002b800ff040b82 */ /* 0x000e640000000a00 */
[----:B-1----:R-:W-:-:S05]  /*269c0*/  @P0 IMAD.HI.U32 R4, R7, R4, RZ ;  /* 0x0000000407040227 */ /* 0x002fca00078e00ff */
[----:B------:R-:W-:-:S07]  /*269d0*/  @P0 SHF.R.U32.HI R7, RZ, R5, R4 ;  /* 0x00000005ff070219 */ /* 0x000fce0000011604 */
.L_x_12377:
[----:B------:R-:W-:Y:S05]  /*269e0*/  BSYNC B0 ;  /* 0x0000000000007941 */ /* 0x000fea0003800000 */
.L_x_12375:
[----:B------:R-:W-:-:S05]  /*269f0*/  IMAD R7, R7, R3, R3 ;  /* 0x0000000307077224 */ /* 0x000fca00078e0203 */
[----:B------:R-:W-:-:S07]  /*26a00*/  VIMNMX R2, R2, R7, PT ;  /* 0x0000000702027248 */ /* 0x000fce0003fe0100 */
.L_x_12374:
[----:B------:R-:W1:Y:S01]  /*26a10*/  @P1 LDC R4, c[0x0][0x44c] ;  /* 0x00011300ff041b82 */ /* 0x000e620000000800 */
[----:B------:R-:W-:Y:S01]  /*26a20*/  VIADD R2, R2, 0x5f ;  /* 0x0000005f02027836 */ /* 0x000fe20000000000 */
[----:B------:R-:W-:Y:S01]  /*26a30*/  ULDC UR4, c[0x0][0xad4] ;  /* 0x0002b50000047ab9 */ /* 0x000fe20000000800 */
[----:B------:R-:W-:Y:S02]  /*26a40*/  IMAD.MOV.U32 R5, RZ, RZ, R11 ;  /* 0x000000ffff057224 */ /* 0x000fe400078e000b */
[----:B------:R-:W-:-:S03]  /*26a50*/  IMAD.HI R2, R2, 0x2aaaaaab, RZ ;  /* 0x2aaaaaab02027827 */ /* 0x000fc600078e02ff */
[----:B------:R-:W3:Y:S01]  /*26a60*/  @P1 LDC R6, c[0x0][0x450] ;  /* 0x00011400ff061b82 */ /* 0x000ee20000000800 */
[----:B-1----:R-:W-:-:S05]  /*26a70*/  @P1 IMAD.HI.U32 R4, R11, R4, RZ ;  /* 0x000000040b041227 */ /* 0x002fca00078e00ff */
        /* <DEDUP_REMOVED lines=13> */
[----:B-1----:R-:W1:Y:S02]  /*26b50*/  @P0 LDC.64 R4, c[0x0][0xae0] ;  /* 0x0002b800ff040b82 */ /* 0x002e640000000a00 */
[----:B-1----:R-:W-:-:S05]  /*26b60*/  @P0 IMAD.HI.U32 R4, R6, R4, RZ ;  /* 0x0000000406040227 */ /* 0x002fca00078e00ff */
[----:B------:R-:W-:-:S04]  /*26b70*/  @P0 SHF.R.U32.HI R6, RZ, R5, R4 ;  /* 0x00000005ff060219 */ /* 0x000fc80000011604 */
[----:B------:R-:W-:Y:S01]  /*26b80*/  LOP3.LUT R6, RZ, R6, RZ, 0x33, !PT ;  /* 0x00000006ff067212 */ /* 0x000fe200078e33ff */
[----:B------:R-:W-:Y:S06]  /*26b90*/  BRA `(.L_x_12381) ;  /* 0x0000000000107947 */ /* 0x000fec0003800000 */
.L_x_12380:
[----:B------:R-:W-:-:S13]  /*26ba0*/  ISETP.NE.AND P0, PT, R3, 0x1, PT ;  /* 0x000000010300780c */ /* 0x000fda0003f05270 */
[----:B-1----:R-:W1:Y:S02]  /*26bb0*/  @P0 LDC.64 R4, c[0x0][0xae0] ;  /* 0x0002b800ff040b82 */ /* 0x002e640000000a00 */
[----:B-1----:R-:W-:-:S05]  /*26bc0*/  @P0 IMAD.HI.U32 R4, R6, R4, RZ ;  /* 0x0000000406040227 */ /* 0x002fca00078e00ff */
[----:B------:R-:W-:-:S07]  /*26bd0*/  @P0 SHF.R.U32.HI R6, RZ, R5, R4 ;  /* 0x00000005ff060219 */ /* 0x000fce0000011604 */
.L_x_12381:
[----:B------:R-:W-:Y:S05]  /*26be0*/  BSYNC B0 ;  /* 0x0000000000007941 */ /* 0x000fea0003800000 */
.L_x_12379:
[----:B------:R-:W-:-:S05]  /*26bf0*/  IMAD R3, R6, R3, RZ ;  /* 0x0000000306037224 */ /* 0x000fca00078e02ff */
[----:B------:R-:W-:-:S07]  /*26c00*/  VIMNMX R2, R2, R3, !PT ;  /* 0x0000000302027248 */ /* 0x000fce0007fe0100 */
.L_x_12378:
[----:B------:R-:W-:Y:S01]  /*26c10*/  IMAD.HI R2, R2, 0x2aaaaaab, RZ ;  /* 0x2aaaaaab02027827 */ /* 0x000fe200078e02ff */
[----:B-1----:R-:W-:Y:S01]  /*26c20*/  SHF.R.U32.HI R4, RZ, 0x10, R8 ;  /* 0x00000010ff047819 */ /* 0x002fe20000011608 */
[----:B------:R-:W-:Y:S01]  /*26c30*/  BSSY B0, `(.L_x_12382) ;  /* 0x000002a000007945 */ /* 0x000fe20003800000 */
[----:B------:R-:W-:Y:S01]  /*26c40*/  LOP3.LUT R9, R8, 0xff, RZ, 0xc0, !PT ;  /* 0x000000ff08097812 */ /* 0x000fe200078ec0ff */
[----:B------:R-:W-:Y:S01]  /*26c50*/  IMAD.MOV.U32 R5, RZ, RZ, RZ ;  /* 0x000000ffff057224 */ /* 0x000fe200078e00ff */
[----:B------:R-:W-:Y:S02]  /*26c60*/  SHF.R.U32.HI R3, RZ, 0x1f, R2 ;  /* 0x0000001fff037819 */ /* 0x000fe40000011602 */
[----:B------:R-:W-:Y:S01]  /*26c70*/  ISETP.NE.AND P0, PT, R4, RZ, PT ;  /* 0x000000ff0400720c */ /* 0x000fe20003f05270 */
[----:B------:R1:W-:Y:S01]  /*26c80*/  STL [R1+0x4ec], R9 ;  /* 0x0004ec0901007387 */ /* 0x0003e20000100800 */
[----:B------:R-:W-:Y:S01]  /*26c90*/  LEA.HI.SX32 R3, R2, R3, 0x1c ;  /* 0x0000000302037211 */ /* 0x000fe200078fe2ff */
[----:B------:R-:W-:-:S02]  /*26ca0*/  IMAD.MOV.U32 R8, RZ, RZ, R5 ;  /* 0x000000ffff087224 */ /* 0x000fc400078e0005 */
[----:B------:R1:W-:Y:S01]  /*26cb0*/  STL [R1+0x4bc], R5 ;  /* 0x0004bc0501007387 */ /* 0x0003e20000100800 */
[----:B0-----:R-:W-:-:S04]  /*26cc0*/  VIMNMX R10, RZ, R3, !PT ;  /* 0x00000003ff0a7248 */ /* 0x001fc80007fe0100 */
[----:B------:R-:W-:Y:S01]  /*26cd0*/  ISETP.GT.AND P1, PT, R0, R10, PT ;  /* 0x0000000a0000720c */ /* 0x000fe20003f24270 */
[----:B------:R1:W-:Y:S02]  /*26ce0*/  STL [R1+0x4b8], R10 ;  /* 0x0004b80a01007387 */ /* 0x0003e40000100800 */
[----:B------:R-:W0:Y:S10]  /*26cf0*/  @!P0 LDC R4, c[0x0][0xae8] ;  /* 0x0002ba00ff048b82 */ /* 0x000e340000000800 */
[----:B-1----:R-:W-:Y:S05]  /*26d00*/  @!P1 BRA `(.L_x_12383) ;  /* 0x0000000000709947 */ /* 0x002fea0003800000 */
[-C--:B0-----:R-:W-:Y:S02]  /*26d10*/  IABS R5, R4.reuse ;  /* 0x0000000400057213 */ /* 0x081fe40000000000 */
[----:B--2---:R-:W-:Y:S02]  /*26d20*/  IABS R7, R4 ;  /* 0x0000000400077213 */ /* 0x004fe40000000000 */
        /* <DEDUP_REMOVED lines=26> */
.L_x_12383:
[----:B------:R-:W-:Y:S05]  /*26ed0*/  BSYNC B0 ;  /* 0x0000000000007941 */ /* 0x000fea0003800000 */
.L_x_12382:
        /* <DEDUP_REMOVED lines=13> */
[----:B------:R-:W-:Y:S02]  /*26fb0*/  VOTEU.ANY UR4, UPT, PT ;  /* 0x0000000000047886 */ /* 0x000fe400038e0100 */
[----:B------:R-:W3:Y:S08]  /*26fc0*/  FLO.U32 R0, UR4 ;  /* 0x0000000400007d00 */ /* 0x000ef000080e0000 */
[----:B------:R-:W4:Y:S01]  /*26fd0*/  POPC R5, UR4 ;  /* 0x0000000400057d09 */ /* 0x000f220008000000 */
[----:B---3--:R-:W-:-:S02]  /*26fe0*/  ISETP.EQ.U32.AND P0, PT, R0, R3, PT ;  /* 0x000000030000720c */ /* 0x008fc40003f02070 */
[----:B------:R-:W4:Y:S11]  /*26ff0*/  LDC.64 R2, c[0x0][0xd60] ;  /* 0x00035800ff027b82 */ /* 0x000f360000000a00 */
[----:B----4-:R-:W3:Y:S01]  /*27000*/  @P0 ATOMG.E.ADD.STRONG.GPU PT, R3, desc[UR40][R2.64], R5 ;  /* 0x00000005020309a8 */ /* 0x010ee200081ee1e8 */
[----:B0-----:R-:W0:Y:S02]  /*27010*/  S2R R4, SR_LTMASK ;  /* 0x0000000000047919 */ /* 0x001e240000003900 */
[----:B0-----:R-:W-:-:S04]  /*27020*/  LOP3.LUT R4, R4, UR4, RZ, 0xc0, !PT ;  /* 0x0000000404047c12 */ /* 0x001fc8000f8ec0ff */
[----:B--2---:R-:W0:Y:S01]  /*27030*/  POPC R7, R4 ;  /* 0x0000000400077309 */ /* 0x004e220000000000 */
[----:B---3--:R-:W0:Y:S02]  /*27040*/  SHFL.IDX PT, R0, R3, R0, 0x1f ;  /* 0x00001f0003007589 */ /* 0x008e2400000e0000 */
[----:B0-----:R-:W-:-:S05]  /*27050*/  IADD3 R0, R0, UR37, R7 ;  /* 0x0000002500007c10 */ /* 0x001fca000fffe007 */
[----:B------:R3:W-:Y:S01]  /*27060*/  STL [R1+0x470], R0 ;  /* 0x0004700001007387 */ /* 0x0007e20000100800 */
[----:B------:R-:W-:Y:S05]  /*27070*/  BRA `(.L_x_12386) ;  /* 0x00000048005c7947 */ /* 0x000fea0003800000 */
.L_x_12385:
        /* <DEDUP_REMOVED lines=12> */
[----:B--2---:R-:W-:-:S02]  /*27140*/  IMAD.U32 R7, RZ, RZ, UR9 ;  /* 0x00000009ff077e24 */ /* 0x004fc4000f8e00ff */
[----:B------:R-:W-:Y:S02]  /*27150*/  IMAD.U32 R10, RZ, RZ, UR4 ;  /* 0x00000004ff0a7e24 */ /* 0x000fe4000f8e00ff */
[----:B------:R-:W-:Y:S02]  /*27160*/  IMAD.U32 R11, RZ, RZ, UR5 ;  /* 0x00000005ff0b7e24 */ /* 0x000fe4000f8e00ff */
[----:B-1----:R-:W-:Y:S02]  /*27170*/  IMAD.MOV.U32 R8, RZ, RZ, 0x70 ;  /* 0x00000070ff087424 */ /* 0x002fe400078e00ff */
[----:B------:R-:W-:Y:S02]  /*27180*/  IMAD.MOV.U32 R12, RZ, RZ, 0x1 ;  /* 0x00000001ff0c7424 */ /* 0x000fe400078e00ff */
[----:B------:R-:W-:-:S07]  /*27190*/  IMAD.MOV.U32 R13, RZ, RZ, RZ ;  /* 0x000000ffff0d7224 */ /* 0x000fce00078e00ff */
[----:B------:R-:W-:-:S07]  /*271a0*/  LEPC R20, `(.L_x_12388) ;  /* 0x000000001014794e */ /* 0x000fce0000000000 */
[----:B0-----:R-:W-:Y:S05]  /*271b0*/  CALL.ABS.NOINC R2 ;  /* 0x0000000002007343 */ /* 0x001fea0003c00000 */
.L_x_12388:
[----:B------:R-:W-:Y:S05]  /*271c0*/  BSYNC B6 ;  /* 0x0000000000067941 */ /* 0x000fea0003800000 */
.L_x_12387:
        /* <DEDUP_REMOVED lines=9> */
[----:B0-----:R-:W-:Y:S02]  /*27260*/  IMAD.U32 R4, RZ, RZ, UR6 ;  /* 0x00000006ff047e24 */ /* 0x001fe4000f8e00ff */
[----:B------:R-:W-:Y:S02]  /*27270*/  IMAD.U32 R5, RZ, RZ, UR7 ;  /* 0x00000007ff057e24 */ /* 0x000fe4000f8e00ff */
[----:B------:R-:W-:Y:S02]  /*27280*/  IMAD.U32 R6, RZ, RZ, UR8 ;  /* 0x00000008ff067e24 */ /* 0x000fe4000f8e00ff */
[----:B--2---:R-:W-:-:S02]  /*27290*/  IMAD.U32 R7, RZ, RZ, UR9 ;  /* 0x00000009ff077e24 */ /* 0x004fc4000f8e00ff */
[----:B------:R-:W-:Y:S02]  /*272a0*/  IMAD.U32 R10, RZ, RZ, UR4 ;  /* 0x00000004ff0a7e24 */ /* 0x000fe4000f8e00ff */
[----:B------:R-:W-:Y:S02]  /*272b0*/  IMAD.U32 R11, RZ, RZ, UR5 ;  /* 0x00000005ff0b7e24 */ /* 0x000fe4000f8e00ff */
[----:B-1----:R-:W-:Y:S02]  /*272c0*/  IMAD.MOV.U32 R8, RZ, RZ, 0x70 ;  /* 0x00000070ff087424 */ /* 0x002fe400078e00ff */
[----:B------:R-:W-:Y:S02]  /*272d0*/  IMAD.MOV.U32 R12, RZ, RZ, 0x1 ;  /* 0x00000001ff0c7424 */ /* 0x000fe400078e00ff */
[----:B---3--:R-:W-:-:S07]  /*272e0*/  IMAD.MOV.U32 R13, RZ, RZ, RZ ;  /* 0x000000ffff0d7224 */ /* 0x008fce00078e00ff */
[----:B------:R-:W-:-:S07]  /*272f0*/  LEPC R20, `(.L_x_12391) ;  /* 0x000000001014794e */ /* 0x000fce0000000000 */
[----:B----4-:R-:W-:Y:S05]  /*27300*/  CALL.ABS.NOINC R2 ;  /* 0x0000000002007343 */ /* 0x010fea0003c00000 */
.L_x_12391:
        /* <DEDUP_REMOVED lines=15> */
.L_x_12390:
[----:B------:R-:W-:Y:S05]  /*27400*/  BSYNC B6 ;  /* 0x0000000000067941 */ /* 0x000fea0003800000 */
.L_x_12389:
        /* <DEDUP_REMOVED lines=9> */
[----:B------:R2:W1:Y:S01]  /*274a0*/  @P0 LDG.E R7, desc[UR40][R2.64] ;  /* 0x0000002802070981 */ /* 0x000462000c1e1900 */
[----:B---3--:R-:W-:Y:S01]  /*274b0*/  VIADD R0, R16, 0xffffffff ;  /* 0xffffffff10007836 */ /* 0x008fe20000000000 */
[----:B--2---:R-:W2:Y:S02]  /*274c0*/  LDC.64 R2, c[0x0][0x418] ;  /* 0x00010600ff027b82 */ /* 0x004ea40000000a00 */
[----:B--2---:R-:W-:Y:S01]  /*274d0*/  LOP3.LUT P0, RZ, R2, UR4, RZ, 0xfc, !PT ;  /* 0x0000000402ff7c12 */ /* 0x004fe2000f80fcff */
[----:B------:R-:W-:-:S03]  /*274e0*/  UMOV UR4, 0xffffffff ;  /* 0xffffffff00047882 */ /* 0x000fc60000000000 */
[----:B------:R-:W-:Y:S02]  /*274f0*/  LOP3.LUT P0, RZ, R3, UR5, RZ, 0xfc, P0 ;  /* 0x0000000503ff7c12 */ /* 0x000fe4000800fcff */
[----:B-1----:R-:W-:Y:S01]  /*27500*/  SHF.R.S32.HI R8, RZ, 0x1f, R7 ;  /* 0x0000001fff087819 */ /* 0x002fe20000011407 */
[----:B------:R1:W-:Y:S01]  /*27510*/  STL [R1+0x474], R7 ;  /* 0x0004740701007387 */ /* 0x0003e20000100800 */
[----:B------:R-:W-:-:S03]  /*27520*/  SEL R16, R7, RZ, !P0 ;  /* 0x000000ff07107207 */ /* 0x000fc60004000000 */
[----:B------:R1:W-:Y:S01]  /*27530*/  STL [R1+0x478], R8 ;  /* 0x0004780801007387 */ /* 0x0003e20000100800 */
[----:B------:R-:W-:Y:S05]  /*27540*/  BRA.DIV UR4, `(.L_x_12392) ;  /* 0x0000005e04347947 */ /* 0x000fea000b800000 */
[----:B0-----:R-:W0:Y:S02]  /*27550*/  S2R R4, SR_TID.X ;  /* 0x0000000000047919 */ /* 0x001e240000002100 */
[----:B0-----:R-:W-:-:S04]  /*27560*/  SHF.R.U32.HI R4, RZ, 0x5, R4 ;  /* 0x00000005ff047819 */ /* 0x001fc80000011604 */
[----:B------:R-:W-:-:S05]  /*27570*/  LOP3.LUT R4, R4, 0x3, RZ, 0xc0, !PT ;  /* 0x0000000304047812 */ /* 0x000fca00078ec0ff */
[----:B------:R0:W2:Y:S02]  /*27580*/  SHFL.IDX PT, R14, R4, RZ, 0x1f ;  /* 0x00001fff040e7589 */ /* 0x0000a400000e0000 */
.L_x_12505:
[----:B0-----:R-:W3:Y:S01]  /*27590*/  LDL.LU R4, [R1+0x490] ;  /* 0x0004900001047983 */ /* 0x001ee20000300800 */
[----:B------:R-:W-:Y:S02]  /*275a0*/  PLOP3.LUT P1, PT, PT, PT, PT, 0x8, 0x0 ;  /* 0x000000000000781c */ /* 0x000fe40003f2e170 */
[----:B--2---:R-:W-:Y:S01]  /*275b0*/  ISETP.NE.AND P0, PT, R14, RZ, PT ;  /* 0x000000ff0e00720c */ /* 0x004fe20003f05270 */
[----:B------:R0:W-:Y:S01]  /*275c0*/  STL [R1+0x4a4], R0 ;  /* 0x0004a40001007387 */ /* 0x0001e20000100800 */
[----:B---3--:R-:W-:-:S09]  /*275d0*/  LOP3.LUT R4, R4, 0xfffffffe, RZ, 0xc0, !PT ;  /* 0xfffffffe04047812 */ /* 0x008fd200078ec0ff */
[----:B------:R-:W-:-:S05]  /*275e0*/  @P1 LOP3.LUT R4, R4, 0x1, RZ, 0xfc, !PT ;  /* 0x0000000104041812 */ /* 0x000fca00078efcff */
[----:B------:R0:W-:Y:S01]  /*275f0*/  STL [R1+0x490], R4 ;  /* 0x0004900401007387 */ /* 0x0001e20000100800 */
[----:B------:R-:W-:Y:S05]  /*27600*/  @P0 BRA `(.L_x_12393) ;  /* 0x00000004000c0947 */ /* 0x000fea0003800000 */
[----:B------:R-:W-:-:S03]  /*27610*/  UMOV UR4, 0xffffffff ;  /* 0xffffffff00047882 */ /* 0x000fc60000000000 */
[----:B------:R-:W-:Y:S05]  /*27620*/  BRA.DIV UR4, `(.L_x_12394) ;  /* 0x0000005e04307947 */ /* 0x000fea000b800000 */
[----:B------:R-:W-:-:S13]  /*27630*/  ELECT P6, URZ, PT ;  /* 0x00000000003f782f */ /* 0x000fda00038c0000 */
.L_x_12508:
[----:B------:R-:W-:Y:S05]  /*27640*/  @!P6 BRA `(.L_x_12393) ;  /* 0x0000000000fce947 */ /* 0x000fea0003800000 */
[----:B------:R-:W-:-:S04]  /*27650*/  ISETP.NE.U32.AND P0, PT, R2, RZ, PT ;  /* 0x000000ff0200720c */ /* 0x000fc80003f05070 */
[----:B------:R-:W-:-:S13]  /*27660*/  ISETP.NE.AND.EX P0, PT, R3, RZ, PT, P0 ;  /* 0x000000ff0300720c */ /* 0x000fda0003f05300 */
[----:B------:R-:W-:Y:S05]  /*27670*/  @!P0 BRA `(.L_x_12395) ;  /* 0x0000000000508947 */ /* 0x000fea0003800000 */
[----:B------:R-:W2:Y:S01]  /*27680*/  LDC R6, c[0x0][0x43c] ;  /* 0x00010f00ff067b82 */ /* 0x000ea20000000800 */
[----:B------:R-:W-:Y:S01]  /*27690*/  IMAD.MOV.U32 R9, RZ, RZ, R0 ;  /* 0x000000ffff097224 */ /* 0x000fe200078e0000 */
[----:B------:R-:W-:-:S03]  /*276a0*/  ULDC.64 UR4, c[0x0][0x428] ;  /* 0x00010a0000047ab9 */ /* 0x000fc60000000a00 */
[----:B0-----:R-:W-:Y:S01]  /*276b0*/  IMAD.MOV.U32 R0, RZ, RZ, R9 ;  /* 0x000000ffff007224 */ /* 0x001fe200078e0009 */
[----:B--2---:R-:W-:-:S13]  /*276c0*/  ISETP.NE.AND P0, PT, R6, 0x1, PT ;  /* 0x000000010600780c */ /* 0x004fda0003f05270 */
        /* <DEDUP_REMOVED lines=15> */
.L_x_12395:
[----:B--2---:R-:W2:Y:S01]  /*277c0*/  LDL R2, [R1+0x484] ;  /* 0x0004840001027983 */ /* 0x004ea20000100800 */
[----:B0-----:R-:W-:Y:S01]  /*277d0*/  IMAD R0, R19, 0x8, R18 ;  /* 0x0000000813007824 */ /* 0x001fe200078e0212 */
[----:B--2---:R-:W-:-:S04]  /*277e0*/  SHF.L.U32 R2, R2, 0x1f, RZ ;  /* 0x0000001f02027819 */ /* 0x004fc800000006ff */
[----:B------:R-:W0:Y:S02]  /*277f0*/  SYNCS.PHASECHK.TRANS64.TRYWAIT P0, [R0+URZ+0x32440], R2 ;  /* 0x03244002000075a7 */ /* 0x000e24000800017f */
[----:B0-----:R-:W-:Y:S05]  /*27800*/  @!P0 BRA `(.L_x_12396) ;  /* 0x0000005800d88947 */ /* 0x001fea0003800000 */
.L_x_12509:
[----:B------:R-:W2:Y:S02]  /*27810*/  S2R R3, SR_TID.X ;  /* 0x0000000000037919 */ /* 0x000ea40000002100 */
[----:B--2---:R-:W-:-:S04]  /*27820*/  LOP3.LUT R3, R3, 0x7f, RZ, 0xc0, !PT ;  /* 0x0000007f03037812 */ /* 0x004fc800078ec0ff */
[----:B------:R-:W-:-:S13]  /*27830*/  ISETP.NE.AND P0, PT, R3, RZ, PT ;  /* 0x000000ff0300720c */ /* 0x000fda0003f05270 */
        /* <DEDUP_REMOVED lines=8> */
.L_x_12397:
        /* <DEDUP_REMOVED lines=24> */
.L_x_12393:
[----:B--2---:R-:W2:Y:S04]  /*27a40*/  LDL R2, [R1+0x47c] ;  /* 0x00047c0001027983 */ /* 0x004ea80000100800 */
[----:B------:R-:W3:Y:S01]  /*27a50*/  LDL R3, [R1+0x49c] ;  /* 0x00049c0001037983 */ /* 0x000ee20000100800 */
[----:B------:R-:W-:Y:S05]  /*27a60*/  WARPSYNC.ALL ;  /* 0x0000000000007948 */ /* 0x000fea0003800000 */
[----:B------:R-:W-:Y:S01]  /*27a70*/  ULDC.64 UR4, c[0x0][0xaf8] ;  /* 0x0002be0000047ab9 */ /* 0x000fe20000000a00 */
[----:B0-----:R-:W-:Y:S01]  /*27a80*/  VIADD R0, R18, 0x18400 ;  /* 0x0001840012007836 */ /* 0x001fe20000000000 */
[----:B------:R-:W-:Y:S01]  /*27a90*/  BAR.SYNC.DEFER_BLOCKING 0x8, 0x180 ;  /* 0x0206000000007b1d */ /* 0x000fe20000010000 */
[----:B------:R-:W-:-:S03]  /*27aa0*/  ISETP.NE.U32.AND P0, PT, RZ, UR4, PT ;  /* 0x00000004ff007c0c */ /* 0x000fc6000bf05070 */
[----:B------:R-:W-:Y:S02]  /*27ab0*/  LOP3.LUT P1, RZ, R0, 0x3ff, RZ, 0xc0, !PT ;  /* 0x000003ff00ff7812 */ /* 0x000fe4000782c0ff */
[----:B------:R-:W-:Y:S01]  /*27ac0*/  ISETP.NE.AND.EX P0, PT, RZ, UR5, PT, P0 ;  /* 0x00000005ff007c0c */ /* 0x000fe2000bf05300 */
[----:B------:R-:W-:Y:S01]  /*27ad0*/  BSSY B6, `(.L_x_12398) ;  /* 0x0000019000067945 */ /* 0x000fe20003800000 */
[----:B--2---:R-:W-:-:S04]  /*27ae0*/  SHF.R.S32.HI R0, RZ, 0x1f, R2 ;  /* 0x0000001fff007819 */ /* 0x004fc80000011402 */
[----:B------:R-:W-:Y:S02]  /*27af0*/  SEL R4, R0, RZ, !P0 ;  /* 0x000000ff00047207 */ /* 0x000fe40004000000 */
[----:B---3--:R-:W-:Y:S02]  /*27b00*/  SHF.R.S32.HI R3, RZ, 0x1f, R3 ;  /* 0x0000001fff037819 */ /* 0x008fe40000011403 */
        /* <DEDUP_REMOVED lines=20> */
[----:B0-----:R-:W-:Y:S05]  /*27c50*/  CALL.ABS.NOINC R2 ;  /* 0x0000000002007343 */ /* 0x001fea0003c00000 */
.L_x_12399:
[----:B------:R-:W-:Y:S05]  /*27c60*/  BSYNC B6 ;  /* 0x0000000000067941 */ /* 0x000fea0003800000 */
.L_x_12398:
[----:B------:R-:W2:Y:S01]  /*27c70*/  LDL R11, [R1+0x494] ;  /* 0x00049400010b7983 */ /* 0x000ea20000100800 */
[----:B-1----:R-:W1:Y:S01]  /*27c80*/  LDC R7, c[0x0][0x448] ;  /* 0x00011200ff077b82 */ /* 0x002e620000000800 */
        /* <DEDUP_REMOVED lines=15> */
[----:B--2---:R-:W-:-:S04]  /*27d80*/  IMAD.IADD R5, R0, 0x1, R11 ;  /* 0x0000000100057824 */ /* 0x004fc800078e020b */
        /* <DEDUP_REMOVED lines=44> */
[----:B------:R-:W0:Y:S01]  /*28050*/  SHFL.IDX PT, R5, R3, RZ, 0x181f ;  /* 0x00181fff03057589 */ /* 0x000e2200000e0000 */
[----:B--2---:R-:W-:-:S03]  /*28060*/  IMAD R2, R4, R7, RZ ;  /* 0x0000000704027224 */ /* 0x004fc600078e02ff */
[----:B------:R-:W1:Y:S01]  /*28070*/  SHFL.IDX PT, R4, R0, RZ, 0x181f ;  /* 0x00181fff00047589 */ /* 0x000e6200000e0000 */
[----:B---3--:R-:W-:-:S03]  /*28080*/  IMAD.IADD R10, R10, 0x1, R6 ;  /* 0x000000010a0a7824 */ /* 0x008fc600078e0206 */
[----:B------:R-:W2:Y:S01]  /*28090*/  SHFL.IDX PT, R6, R3, 0x1, 0x181f ;  /* 0x00381f0003067f89 */ /* 0x000ea200000e0000 */
[C---:B------:R-:W-:Y:S01]  /*280a0*/  VIADD R11, R10.reuse, 0x10 ;  /* 0x000000100a0b7836 */ /* 0x040fe20000000000 */
[CC--:B------:R-:W-:Y:S02]  /*280b0*/  ISETP.GE.AND P1, PT, R10.reuse, R2.reuse, PT ;  /* 0x000000020a00720c */ /* 0x0c0fe40003f26270 */
[----:B------:R-:W3:Y:S02]  /*280c0*/  SHFL.IDX PT, R7, R0, 0x1, 0x181f ;  /* 0x00381f0000077f89 */ /* 0x000ee400000e0000 */
[----:B------:R-:W-:Y:S02]  /*280d0*/  ISETP.GE.AND P2, PT, R11, R2, PT ;  /* 0x000000020b00720c */ /* 0x000fe40003f46270 */
[----:B------:R4:W-:Y:S04]  /*280e0*/  STL [R1+0x4c8], R11 ;  /* 0x0004c80b01007387 */ /* 0x0009e80000100800 */
[----:B------:R-:W-:Y:S03]  /*280f0*/  STL [R1+0x494], R10 ;  /* 0x0004940a01007387 */ /* 0x000fe60000100800 */
[----:B0-----:R-:W-:Y:S01]  /*28100*/  @!P1 LEA R5, P3, R9, R5, 0x1 ;  /* 0x0000000509059211 */ /* 0x001fe200078608ff */
[----:B----4-:R-:W-:-:S04]  /*28110*/  VIADD R11, R10, 0x20 ;  /* 0x000000200a0b7836 */ /* 0x010fc80000000000 */
[----:B-1----:R-:W-:Y:S01]  /*28120*/  @!P1 IMAD.X R4, RZ, RZ, R4, P3 ;  /* 0x000000ffff049224 */ /* 0x002fe200018e0604 */
[----:B------:R-:W-:Y:S04]  /*28130*/  STL [R1+0x4cc], R11 ;  /* 0x0004cc0b01007387 */ /* 0x000fe80000100800 */
[----:B------:R-:W-:-:S04]  /*28140*/  @!P1 LOP3.LUT R5, R5, R4, RZ, 0x3c, !PT ;  /* 0x0000000405059212 */ /* 0x000fc800078e3cff */
[----:B------:R-:W-:-:S04]  /*28150*/  @!P1 LOP3.LUT R4, R5, R4, RZ, 0x3c, !PT ;  /* 0x0000000405049212 */ /* 0x000fc800078e3cff */
[----:B------:R-:W-:-:S05]  /*28160*/  @!P1 LOP3.LUT R5, R5, R4, RZ, 0x3c, !PT ;  /* 0x0000000405059212 */ /* 0x000fca00078e3cff */
[----:B-----5:R2:W-:Y:S02]  /*28170*/  @!P1 LDGSTS.E.BYPASS.LTC128B.128 [R8+0x18400], desc[UR40][R4.64], !P0 ;  /* 0x1840000004089fae */ /* 0x0205e4000c101d68 */
[----:B--2---:R-:W-:Y:S02]  /*28180*/  @!P2 LEA R5, P1, R9, R6, 0x1 ;  /* 0x000000060905a211 */ /* 0x004fe400078208ff */
[----:B------:R-:W-:Y:S03]  /*28190*/  SHFL.IDX PT, R6, R0, 0x2, 0x181f ;  /* 0x00581f0000067f89 */ /* 0x000fe600000e0000 */
[----:B---3--:R-:W-:Y:S01]  /*281a0*/  @!P2 IMAD.X R4, RZ, RZ, R7, P1 ;  /* 0x000000ffff04a224 */ /* 0x008fe200008e0607 */
        /* <DEDUP_REMOVED lines=58> */
.L_x_12526:
        /* <DEDUP_REMOVED lines=12> */
.L_x_12401:
        /* <DEDUP_REMOVED lines=8> */
[----:B------:R-:W-:-:S03]  /*28690*/  ULDC.64 UR4, c[0x0][0x398] ;  /* 0x0000e60000047ab9 */ /* 0x000fc60000000a00 */
[----:B0-----:R-:W3:Y:S01]  /*286a0*/  LDL.LU R3, [R1+0x49c] ;  /* 0x00049c0001037983 */ /* 0x001ee20000300800 */
[----:B------:R-:W-:Y:S01]  /*286b0*/  VIADD R2, R18, 0x22400 ;  /* 0x0002240012027836 */ /* 0x000fe20000000000 */
[----:B------:R0:W-:Y:S01]  /*286c0*/  SYNCS.ARRIVE.TRANS64.A1T0 RZ, [R18+URZ+0x32400], RZ ;  /* 0x032400ff12ff79a7 */ /* 0x0001e2000810003f */
[----:B------:R-:W-:Y:S03]  /*286d0*/  BSSY B6, `(.L_x_12402) ;  /* 0x0000019000067945 */ /* 0x000fe60003800000 */
        /* <DEDUP_REMOVED lines=24> */
.L_x_12403:
[----:B------:R-:W-:Y:S05]  /*28860*/  BSYNC B6 ;  /* 0x0000000000067941 */ /* 0x000fea0003800000 */
.L_x_12402:
[----:B------:R-:W2:Y:S01]  /*28870*/  LDL.LU R5, [R1+0x49c] ;  /* 0x00049c0001057983 */ /* 0x000ea20000300800 */
[----:B------:R-:W1:Y:S01]  /*28880*/  LDC R7, c[0x0][0x448] ;  /* 0x00011200ff077b82 */ /* 0x000e620000000800 */
[----:B------:R-:W-:Y:S01]  /*28890*/  ULDC.64 UR4, c[0x0][0x3d8] ;  /* 0x0000f60000047ab9 */ /* 0x000fe20000000a00 */
[----:B------:R-:W-:Y:S01]  /*288a0*/  ULDC.64 UR6, c[0x0][0x390] ;  /* 0x0000e40000067ab9 */ /* 0x000fe20000000a00 */
[----:B0-----:R-:W2:Y:S04]  /*288b0*/  LDL.LU.64 R2, [R1+0x4c0] ;  /* 0x0004c00001027983 */ /* 0x001ea80000300a00 */
[----:B------:R-:W3:Y:S04]  /*288c0*/  LDL.LU R0, [R1+0x4d0] ;  /* 0x0004d00001007983 */ /* 0x000ee80000300800 */
[----:B------:R-:W4:Y:S04]  /*288d0*/  LDL.LU R4, [R1+0x4ac] ;  /* 0x0004ac0001047983 */ /* 0x000f280000300800 */
[----:B------:R-:W5:Y:S01]  /*288e0*/  LDL.LU R8, [R1+0x498] ;  /* 0x0004980001087983 */ /* 0x000f620000300800 */
[----:B------:R-:W0:Y:S01]  /*288f0*/  S2R R9, SR_TID.X ;  /* 0x0000000000097919 */ /* 0x000e220000002100 */
[----:B-1----:R-:W-:Y:S01]  /*28900*/  ISETP.NE.AND P0, PT, R7, 0x1, PT ;  /* 0x000000010700780c */ /* 0x002fe20003f05270 */
[----:B--2---:R-:W-:-:S12]  /*28910*/  IMAD.MOV.U32 R3, RZ, RZ, R5 ;  /* 0x000000ffff037224 */ /* 0x004fd800078e0005 */
[----:B------:R-:W1:Y:S01]  /*28920*/  @P0 LDC R5, c[0x0][0x450] ;  /* 0x00011400ff050b82 */ /* 0x000e620000000800 */
[----:B------:R-:W-:-:S04]  /*28930*/  IMAD.WIDE.U32 R2, R17, UR4, R2 ;  /* 0x0000000411027c25 */ /* 0x000fc8000f8e0002 */
[----:B------:R-:W-:Y:S01]  /*28940*/  IMAD R3, R17, UR5, R3 ;  /* 0x0000000511037c24 */ /* 0x000fe2000f8e0203 */
[----:B------:R-:W-:Y:S02]  /*28950*/  ULDC.64 UR4, c[0x0][0x3e0] ;  /* 0x0000f80000047ab9 */ /* 0x000fe40000000a00 */
[----:B---3--:R-:W-:Y:S02]  /*28960*/  IMAD R0, R0, UR4, RZ ;  /* 0x0000000400007c24 */ /* 0x008fe4000f8e02ff */
[----:B----4-:R-:W-:-:S04]  /*28970*/  IMAD.WIDE.U32 R2, R4, UR4, R2 ;  /* 0x0000000404027c25 */ /* 0x010fc8000f8e0002 */
[----:B------:R-:W-:Y:S01]  /*28980*/  IMAD R0, R4, UR5, R0 ;  /* 0x0000000504007c24 */ /* 0x000fe2000f8e0200 */
[----:B------:R-:W-:Y:S01]  /*28990*/  ULDC.64 UR4, c[0x0][0x3d0] ;  /* 0x0000f40000047ab9 */ /* 0x000fe20000000a00 */
[----:B------:R-:W2:Y:S02]  /*289a0*/  @P0 LDC R4, c[0x0][0x44c] ;  /* 0x00011300ff040b82 */ /* 0x000ea40000000800 */
[----:B------:R-:W-:Y:S02]  /*289b0*/  IMAD.IADD R3, R3, 0x1, R0 ;  /* 0x0000000103037824 */ /* 0x000fe400078e0200 */
[----:B-----5:R-:W-:Y:S02]  /*289c0*/  IMAD.MOV.U32 R0, RZ, RZ, R8 ;  /* 0x000000ffff007224 */ /* 0x020fe400078e0008 */
[----:B--2---:R-:W-:-:S05]  /*289d0*/  @P0 IMAD.HI.U32 R4, R8, R4, RZ ;  /* 0x0000000408040227 */ /* 0x004fca00078e00ff */
[----:B-1----:R-:W-:-:S04]  /*289e0*/  @P0 SHF.R.U32.HI R0, RZ, R5, R4 ;  /* 0x00000005ff000219 */ /* 0x002fc80000011604 */
[--C-:B------:R-:W-:Y:S01]  /*289f0*/  SHF.R.S32.HI R4, RZ, 0x1f, R0.reuse ;  /* 0x0000001fff047819 */ /* 0x100fe20000011400 */
[----:B------:R-:W-:Y:S02]  /*28a00*/  IMAD.MOV R6, RZ, RZ, -R0 ;  /* 0x000000ffff067224 */ /* 0x000fe400078e0a00 */
[----:B------:R-:W-:-:S04]  /*28a10*/  IMAD.WIDE.U32 R2, R0, UR4, R2 ;  /* 0x0000000400027c25 */ /* 0x000fc8000f8e0002 */
[----:B------:R-:W-:Y:S02]  /*28a20*/  IMAD R4, R4, UR4, RZ ;  /* 0x0000000404047c24 */ /* 0x000fe4000f8e02ff */
[----:B------:R-:W-:Y:S02]  /*28a30*/  IMAD R6, R7, R6, R8 ;  /* 0x0000000607067224 */ /* 0x000fe400078e0208 */
[----:B------:R-:W-:Y:S01]  /*28a40*/  IMAD R0, R0, UR5, R4 ;  /* 0x0000000500007c24 */ /* 0x000fe2000f8e0204 */
[----:B------:R-:W-:Y:S01]  /*28a50*/  ULDC.64 UR4, c[0x0][0x3c8] ;  /* 0x0000f20000047ab9 */ /* 0x000fe20000000a00 */
[----:B0-----:R-:W-:Y:S02]  /*28a60*/  IMAD.SHL.U32 R8, R9, 0x8, RZ ;  /* 0x0000000809087824 */ /* 0x001fe400078e00ff */
[----:B------:R-:W-:Y:S01]  /*28a70*/  IMAD.IADD R3, R3, 0x1, R0 ;  /* 0x0000000103037824 */ /* 0x000fe200078e0200 */
[----:B------:R-:W-:Y:S01]  /*28a80*/  SHF.R.S32.HI R0, RZ, 0x1f, R6 ;  /* 0x0000001fff007819 */ /* 0x000fe20000011406 */
[----:B------:R-:W-:Y:S01]  /*28a90*/  IMAD.SHL.U32 R9, R9, 0x8, RZ ;  /* 0x0000000809097824 */ /* 0x000fe200078e00ff */
[----:B------:R-:W-:Y:S01]  /*28aa0*/  LOP3.LUT R8, R8, 0x38, RZ, 0xc0, !PT ;  /* 0x0000003808087812 */ /* 0x000fe200078ec0ff */
[----:B------:R-:W-:-:S03]  /*28ab0*/  IMAD.WIDE.U32 R4, R6, UR4, R2 ;  /* 0x0000000406047c25 */ /* 0x000fc6000f8e0002 */
[----:B------:R-:W-:Y:S01]  /*28ac0*/  LOP3.LUT R9, R9, 0x38, RZ, 0xc0, !PT ;  /* 0x0000003809097812 */ /* 0x000fe200078ec0ff */
[----:B------:R-:W-:Y:S01]  /*28ad0*/  IMAD R0, R0, UR4, RZ ;  /* 0x0000000400007c24 */ /* 0x000fe2000f8e02ff */
[----:B------:R-:W-:Y:S01]  /*28ae0*/  ULDC UR4, c[0x0][0x3b8] ;  /* 0x0000ee0000047ab9 */ /* 0x000fe20000000800 */
[----:B------:R-:W-:Y:S02]  /*28af0*/  LEA R2, P4, R4, UR6, 0x1 ;  /* 0x0000000604027c11 */ /* 0x000fe4000f8808ff */
[----:B------:R-:W-:Y:S01]  /*28b00*/  IMAD R6, R6, UR5, R0 ;  /* 0x0000000506067c24 */ /* 0x000fe2000f8e0200 */
[C---:B------:R-:W-:Y:S02]  /*28b10*/  LOP3.LUT R11, R9.reuse, 0x40, RZ, 0xfc, !PT ;  /* 0x00000040090b7812 */ /* 0x040fe400078efcff */
[----:B------:R-:W-:Y:S01]  /*28b20*/  LOP3.LUT R10, R9, 0x80, RZ, 0xfc, !PT ;  /* 0x00000080090a7812 */ /* 0x000fe200078efcff */
[----:B------:R-:W-:Y:S01]  /*28b30*/  IMAD.IADD R0, R5, 0x1, R6 ;  /* 0x0000000105007824 */ /* 0x000fe200078e0206 */
[----:B------:R-:W-:-:S02]  /*28b40*/  LOP3.LUT R9, R9, 0xc0, RZ, 0xfc, !PT ;  /* 0x000000c009097812 */ /* 0x000fc400078efcff */
[----:B------:R-:W-:Y:S02]  /*28b50*/  ISETP.GE.AND P3, PT, R8, UR4, PT ;  /* 0x0000000408007c0c */ /* 0x000fe4000bf66270 */
[----:B------:R-:W-:Y:S02]  /*28b60*/  ISETP.GE.AND P2, PT, R11, UR4, PT ;  /* 0x000000040b007c0c */ /* 0x000fe4000bf46270 */
[----:B------:R-:W-:Y:S02]  /*28b70*/  ISETP.GE.AND P1, PT, R10, UR4, PT ;  /* 0x000000040a007c0c */ /* 0x000fe4000bf26270 */
[----:B------:R-:W-:Y:S01]  /*28b80*/  ISETP.GE.AND P0, PT, R9, UR4, PT ;  /* 0x0000000409007c0c */ /* 0x000fe2000bf06270 */
[----:B------:R-:W-:Y:S01]  /*28b90*/  UMOV UR4, 0xffffffff ;  /* 0xffffffff00047882 */ /* 0x000fe20000000000 */
[----:B------:R-:W-:Y:S02]  /*28ba0*/  LEA.HI.X R0, R4, UR7, R0, 0x1, P4 ;  /* 0x0000000704007c11 */ /* 0x000fe4000a0f0c00 */
[----:B------:R-:W-:Y:S09]  /*28bb0*/  BRA.DIV UR4, `(.L_x_12404) ;  /* 0x0000005204c87947 */ /* 0x000ff2000b800000 */
[----:B------:R-:W2:Y:S04]  /*28bc0*/  LDL.LU R10, [R1+0x4a0] ;  /* 0x0004a000010a7983 */ /* 0x000ea80000300800 */
[----:B------:R-:W3:Y:S04]  /*28bd0*/  LDL.LU R5, [R1+0x494] ;  /* 0x0004940001057983 */ /* 0x000ee80000300800 */
[----:B------:R-:W4:Y:S04]  /*28be0*/  LDL.LU R4, [R1+0x4c8] ;  /* 0x0004c80001047983 */ /* 0x000f280000300800 */
[----:B------:R-:W5:Y:S04]  /*28bf0*/  LDL R9, [R1+0x480] ;  /* 0x0004800001097983 */ /* 0x000f680000100800 */
[----:B------:R-:W5:Y:S04]  /*28c00*/  LDL.LU R11, [R1+0x4cc] ;  /* 0x0004cc00010b7983 */ /* 0x000f680000300800 */
[----:B------:R-:W5:Y:S04]  /*28c10*/  LDL.LU R12, [R1+0x4d8] ;  /* 0x0004d800010c7983 */ /* 0x000f680000300800 */
[----:B------:R-:W-:Y:S01]  /*28c20*/  SHFL.IDX PT, R6, R0, 0x1, 0x181f ;  /* 0x00381f0000067f89 */ /* 0x000fe200000e0000 */
[----:B--2---:R-:W-:-:S03]  /*28c30*/  IMAD R3, R10, R7, RZ ;  /* 0x000000070a037224 */ /* 0x004fc600078e02ff */
[----:B------:R-:W2:Y:S02]  /*28c40*/  LDL.LU R10, [R1+0x4d4] ;  /* 0x0004d400010a7983 */ /* 0x000ea40000300800 */
[-C--:B---3--:R-:W-:Y:S02]  /*28c50*/  ISETP.GE.AND P5, PT, R5, R3.reuse, PT ;  /* 0x000000030500720c */ /* 0x088fe40003fa6270 */
[----:B------:R-:W0:Y:S01]  /*28c60*/  SHFL.IDX PT, R5, R2, RZ, 0x181f ;  /* 0x00181fff02057589 */ /* 0x000e2200000e0000 */
[----:B----4-:R-:W-:-:S03]  /*28c70*/  ISETP.GE.AND P4, PT, R4, R3, PT ;  /* 0x000000030400720c */ /* 0x010fc60003f86270 */
[----:B------:R-:W1:Y:S07]  /*28c80*/  SHFL.IDX PT, R4, R0, RZ, 0x181f ;  /* 0x00181fff00047589 */ /* 0x000e6e00000e0000 */
        /* <DEDUP_REMOVED lines=17> */
[----:B------:R-:W3:Y:S04]  /*28da0*/  LDL.LU R11, [R1+0x4dc] ;  /* 0x0004dc00010b7983 */ /* 0x000ee80000300800 */
        /* <DEDUP_REMOVED lines=47> */
.L_x_12544:
        /* <DEDUP_REMOVED lines=14> */
.L_x_12406:
[----:B------:R-:W-:Y:S05]  /*29180*/  BSYNC B0 ;  /* 0x0000000000007941 */ /* 0x000fea0003800000 */
.L_x_12405:
[----:B------:R-:W-:Y:S01]  /*29190*/  NOP ;  /* 0x0000000000007918 */ /* 0x000fe20000000000 */
[----:B------:R-:W-:-:S13]  /*291a0*/  PLOP3.LUT P0, PT, PT, PT, PT, 0x80, 0x0 ;  /* 0x000000000000781c */ /* 0x000fda0003f0f070 */
.L_x_12407:
        /* <DEDUP_REMOVED lines=18> */
.L_x_12545:
[----:B------:R-:W-:Y:S05]  /*292d0*/  BSYNC B0 ;  /* 0x0000000000007941 */ /* 0x000fea0003800000 */
.L_x_12408:
        /* <DEDUP_REMOVED lines=13> */
.L_x_12546:
[----:B------:R-:W-:Y:S05]  /*293b0*/  BSYNC B1 ;  /* 0x0000000000017941 */ /* 0x000fea0003800000 */
.L_x_12412:
        /* <DEDUP_REMOVED lines=9> */
.L_x_12415:
[----:B------:R-:W-:Y:S05]  /*29450*/  BSYNC B1 ;  /* 0x0000000000017941 */ /* 0x000fea0003800000 */
.L_x_12414:
        /* <DEDUP_REMOVED lines=12> */
.L_x_12416:
        /* <DEDUP_REMOVED lines=15> */
.L_x_12417:
        /* <DEDUP_REMOVED lines=15> */
.L_x_12418:
        /* <DEDUP_REMOVED lines=15> */
.L_x_12419:
        /* <DEDUP_REMOVED lines=10> */
.L_x_12411:
[----:B------:R-:W-:Y:S05]  /*29890*/  BSYNC B0 ;  /* 0x0000000000007941 */ /* 0x000fea0003800000 */
.L_x_12410:
        /* <DEDUP_REMOVED lines=8> */
[----:B------:R-:W5:Y:S04]  /*29920*/  LDL.LU R7, [R1+0x4f0] ;  /* 0x0004f00001077983 */ /* 0x000f680000300800 */
[----:B--2---:R-:W2:Y:S04]  /*29930*/  LDL.LU R6, [R1+0x4b8] ;  /* 0x0004b80001067983 */ /* 0x004ea80000300800 */
[----:B------:R-:W2:Y:S01]  /*29940*/  LDL.LU R4, [R1+0x4f4] ;  /* 0x0004f40001047983 */ /* 0x000ea20000300800 */
[----:B------:R-:W-:Y:S01]  /*29950*/  BSSY B2, `(.L_x_12422) ;  /* 0x00000ad000027945 */ /* 0x000fe20003800000 */
[----:B---3--:R-:W-:-:S04]  /*29960*/  VIADD R2, R9, 0x1 ;  /* 0x0000000109027836 */ /* 0x008fc80000000000 */
[----:B----4-:R-:W-:Y:S01]  /*29970*/  IMAD R2, R2, R8, RZ ;  /* 0x0000000802027224 */ /* 0x010fe200078e02ff */
[----:B------:R-:W-:Y:S02]  /*29980*/  LOP3.LUT R8, RZ, R5, RZ, 0x33, !PT ;  /* 0x00000005ff087212 */ /* 0x000fe400078e33ff */
[----:B-----5:R-:W-:Y:S02]  /*29990*/  LOP3.LUT R3, RZ, R7, RZ, 0x33, !PT ;  /* 0x00000007ff037212 */ /* 0x020fe400078e33ff */
[----:B------:R-:W-:-:S04]  /*299a0*/  LOP3.LUT R2, RZ, R2, RZ, 0x33, !PT ;  /* 0x00000002ff027212 */ /* 0x000fc800078e33ff */
[----:B--2---:R-:W-:Y:S02]  /*299b0*/  VIADDMNMX R2, R2, -R6, R3, !PT ;  /* 0x8000000602027246 */ /* 0x004fe40007800103 */
        /* <DEDUP_REMOVED lines=9> */
[----:B------:R-:W3:Y:S01]  /*29a50*/  LDL R5, [R1+0x490] ;  /* 0x0004900001057983 */ /* 0x000ee20000100800 */
[----:B------:R-:W-:-:S05]  /*29a60*/  VIADD R19, R19, 0x1 ;  /* 0x0000000113137836 */ /* 0x000fca0000000000 */
[----:B------:R-:W-:-:S04]  /*29a70*/  ISETP.NE.AND P0, PT, R19, 0x2, PT ;  /* 0x000000021300780c */ /* 0x000fc80003f05270 */
[----:B------:R-:W-:Y:S01]  /*29a80*/  SEL R2, RZ, 0x1, P0 ;  /* 0x00000001ff027807 */ /* 0x000fe20000000000 */
[----:B------:R-:W-:Y:S01]  /*29a90*/  BSSY B1, `(.L_x_12424) ;  /* 0x0000096000017945 */ /* 0x000fe20003800000 */
[----:B------:R-:W-:Y:S02]  /*29aa0*/  SEL R19, R19, RZ, P0 ;  /* 0x000000ff13137207 */ /* 0x000fe40000000000 */
[----:B--2---:R-:W-:-:S05]  /*29ab0*/  LOP3.LUT R9, R9, R2, RZ, 0x3c, !PT ;  /* 0x0000000209097212 */ /* 0x004fca00078e3cff */
[----:B------:R0:W-:Y:S01]  /*29ac0*/  STL [R1+0x484], R9 ;  /* 0x0004840901007387 */ /* 0x0001e20000100800 */
[----:B---3--:R-:W-:-:S13]  /*29ad0*/  LOP3.LUT P2, RZ, R5, 0x1, RZ, 0xc0, !PT ;  /* 0x0000000105ff7812 */ /* 0x008fda000784c0ff */
[----:B0-----:R-:W-:Y:S05]  /*29ae0*/  @!P2 BRA `(.L_x_12425) ;  /* 0x000000080040a947 */ /* 0x001fea0003800000 */
[----:B------:R-:W-:Y:S02]  /*29af0*/  ULDC.64 UR4, c[0x0][0x418] ;  /* 0x0001060000047ab9 */ /* 0x000fe40000000a00 */
        /* <DEDUP_REMOVED lines=22> */
.L_x_12426:
[----:B------:R-:W1:Y:S01]  /*29c60*/  S2R R2, SR_TID.X ;  /* 0x0000000000027919 */ /* 0x000e620000002100 */
[----:B0-----:R-:W-:Y:S01]  /*29c70*/  SHF.L.U32 R6, R9, 0x1f, RZ ;  /* 0x0000001f09067819 */ /* 0x001fe200000006ff */
[----:B------:R-:W-:Y:S01]  /*29c80*/  BSSY B3, `(.L_x_12427) ;  /* 0x0000006000037945 */ /* 0x000fe20003800000 */
[----:B-1----:R-:W-:Y:S01]  /*29c90*/  LOP3.LUT R3, R2, 0x7f, RZ, 0xc0, !PT ;  /* 0x0000007f02037812 */ /* 0x002fe200078ec0ff */
[----:B------:R-:W-:-:S03]  /*29ca0*/  IMAD R2, R19, 0x8, R18 ;  /* 0x0000000813027824 */ /* 0x000fc600078e0212 */
[----:B------:R-:W-:Y:S01]  /*29cb0*/  ISETP.NE.AND P1, PT, R3, RZ, PT ;  /* 0x000000ff0300720c */ /* 0x000fe20003f25270 */
[----:B------:R-:W0:Y:S02]  /*29cc0*/  SYNCS.PHASECHK.TRANS64.TRYWAIT P0, [R2+URZ+0x32440], R6 ;  /* 0x03244006020075a7 */ /* 0x000e24000800017f */
[----:B0-----:R-:W-:Y:S10]  /*29cd0*/  @!P0 BRA `(.L_x_12428) ;  /* 0x0000005000088947 */ /* 0x001ff40003800000 */
.L_x_12547:
[----:B------:R-:W-:Y:S05]  /*29ce0*/  BSYNC B3 ;  /* 0x0000000000037941 */ /* 0x000fea0003800000 */
.L_x_12427:
[----:B------:R-:W-:Y:S04]  /*29cf0*/  BSSY B3, `(.L_x_12429) ;  /* 0x0000009000037945 */ /* 0x000fe80003800000 */
[----:B------:R-:W-:Y:S05]  /*29d00*/  @P1 BRA `(.L_x_12430) ;  /* 0x00000000001c1947 */ /* 0x000fea0003800000 */
[----:B------:R-:W1:Y:S02]  /*29d10*/  S2R R3, SR_TID.X ;  /* 0x0000000000037919 */ /* 0x000e640000002100 */
[----:B-1----:R-:W-:Y:S01]  /*29d20*/  LOP3.LUT R5, R3, 0x1f, RZ, 0xc0, !PT ;  /* 0x0000001f03057812 */ /* 0x002fe200078ec0ff */
[----:B------:R-:W-:-:S03]  /*29d30*/  IMAD.MOV.U32 R3, RZ, RZ, 0x3000 ;  /* 0x00003000ff037424 */ /* 0x000fc600078e00ff */
[----:B------:R-:W-:Y:S01]  /*29d40*/  ISETP.NE.AND P0, PT, R5, RZ, PT ;  /* 0x000000ff0500720c */ /* 0x000fe20003f05270 */
[----:B------:R1:W-:-:S12]  /*29d50*/  SYNCS.ARRIVE.TRANS64 RZ, [R2+URZ+0x32430], R3 ;  /* 0x0324300302ff79a7 */ /* 0x0003d8000800003f */
[----:B-1----:R-:W-:Y:S05]  /*29d60*/  @!P0 BRA `(.L_x_12430) ;  /* 0x0000000000048947 */ /* 0x002fea0003800000 */
[----:B------:R-:W-:Y:S01]  /*29d70*/  BPT.TRAP 0x1 ;  /* 0x000000040000795c */ /* 0x000fe20000300000 */
.L_x_12430:
[----:B------:R-:W-:Y:S05]  /*29d80*/  BSYNC B3 ;  /* 0x0000000000037941 */ /* 0x000fea0003800000 */
.L_x_12429:
        /* <DEDUP_REMOVED lines=12> */
.L_x_12431:
        /* <DEDUP_REMOVED lines=13> */
.L_x_12548:
[----:B------:R-:W-:Y:S05]  /*29f20*/  BSYNC B3 ;  /* 0x0000000000037941 */ /* 0x000fea0003800000 */
.L_x_12432:
        /* <DEDUP_REMOVED lines=11> */
.L_x_12435:
[----:B------:R-:W-:Y:S05]  /*29fe0*/  BSYNC B3 ;  /* 0x0000000000037941 */ /* 0x000fea0003800000 */
.L_x_12434:
        /* <DEDUP_REMOVED lines=9> */
.L_x_12436:
        /* <DEDUP_REMOVED lines=15> */
.L_x_12437:
        /* <DEDUP_REMOVED lines=15> */
.L_x_12438:
        /* <DEDUP_REMOVED lines=15> */
.L_x_12439:
        /* <DEDUP_REMOVED lines=10> */
.L_x_12425:
[----:B------:R-:W-:Y:S05]  /*2a3f0*/  BSYNC B1 ;  /* 0x0000000000017941 */ /* 0x000fea0003800000 */
.L_x_12424:
[----:B------:R-:W2:Y:S02]  /*2a400*/  LDL.LU R5, [R1+0x4b4] ;  /* 0x0004b40001057983 */ /* 0x000ea40000300800 */
[----:B--2---:R-:W-:-:S07]  /*2a410*/  VIADD R0, R5, 0xfffffffd ;  /* 0xfffffffd05007836 */ /* 0x004fce0000000000 */
.L_x_12423:
[----:B------:R-:W-:Y:S05]  /*2a420*/  BSYNC B2 ;  /* 0x0000000000027941 */ /* 0x000fea0003800000 */
.L_x_12422:
[----:B------:R-:W-:-:S05]  /*2a430*/  VIADD R8, R8, 0xfffffffe ;  /* 0xfffffffe08087836 */ /* 0x000fca0000000000 */
[----:B------:R-:W-:-:S13]  /*2a440*/  ISETP.NE.AND P0, PT, R8, R4, PT ;  /* 0x000000040800720c */ /* 0x000fda0003f05270 */
[----:B------:R-:W-:Y:S05]  /*2a450*/  @!P0 BRA `(.L_x_12421) ;  /* 0x0000001000f88947 */ /* 0x000fea0003800000 */
.L_x_12472:
        /* <DEDUP_REMOVED lines=35> */
.L_x_12442:
[----:B------:R-:W0:Y:S01]  /*2a690*/  S2R R2, SR_TID.X ;  /* 0x0000000000027919 */ /* 0x000e220000002100 */
[----:B------:R-:W-:Y:S01]  /*2a6a0*/  SHF.L.U32 R3, R6, 0x1f, RZ ;  /* 0x0000001f06037819 */ /* 0x000fe200000006ff */
[----:B------:R-:W-:Y:S01]  /*2a6b0*/  BSSY B2, `(.L_x_12443) ;  /* 0x0000006000027945 */ /* 0x000fe20003800000 */
[----:B0-----:R-:W-:Y:S01]  /*2a6c0*/  LOP3.LUT R4, R2, 0x7f, RZ, 0xc0, !PT ;  /* 0x0000007f02047812 */ /* 0x001fe200078ec0ff */
[----:B------:R-:W-:-:S03]  /*2a6d0*/  IMAD R2, R7, 0x8, R18 ;  /* 0x0000000807027824 */ /* 0x000fc600078e0212 */
[----:B------:R-:W-:Y:S01]  /*2a6e0*/  ISETP.NE.AND P1, PT, R4, RZ, PT ;  /* 0x000000ff0400720c */ /* 0x000fe20003f25270 */
[----:B------:R-:W0:Y:S02]  /*2a6f0*/  SYNCS.PHASECHK.TRANS64.TRYWAIT P0, [R2+URZ+0x32440], R3 ;  /* 0x03244003020075a7 */ /* 0x000e24000800017f */
[----:B0-----:R-:W-:Y:S10]  /*2a700*/  @!P0 BRA `(.L_x_12444) ;  /* 0x0000004400a48947 */ /* 0x001ff40003800000 */
.L_x_12549:
[----:B------:R-:W-:Y:S05]  /*2a710*/  BSYNC B2 ;  /* 0x0000000000027941 */ /* 0x000fea0003800000 */
.L_x_12443:
        /* <DEDUP_REMOVED lines=9> */
.L_x_12446:
[----:B------:R-:W-:Y:S05]  /*2a7b0*/  BSYNC B2 ;  /* 0x0000000000027941 */ /* 0x000fea0003800000 */
.L_x_12445:
        /* <DEDUP_REMOVED lines=12> */
.L_x_12447:
        /* <DEDUP_REMOVED lines=13> */
.L_x_12550:
[----:B------:R-:W-:Y:S05]  /*2a950*/  BSYNC B2 ;  /* 0x0000000000027941 */ /* 0x000fea0003800000 */
.L_x_12448:
        /* <DEDUP_REMOVED lines=11> */
.L_x_12451:
[----:B------:R-:W-:Y:S05]  /*2aa10*/  BSYNC B2 ;  /* 0x0000000000027941 */ /* 0x000fea0003800000 */
.L_x_12450:
        /* <DEDUP_REMOVED lines=9> */
.L_x_12452:
        /* <DEDUP_REMOVED lines=15> */
.L_x_12453:
        /* <DEDUP_REMOVED lines=15> */
.L_x_12454:
        /* <DEDUP_REMOVED lines=15> */
.L_x_12455:
        /* <DEDUP_REMOVED lines=10> */
.L_x_12441:
[----:B------:R-:W-:Y:S05]  /*2ae20*/  BSYNC B1 ;  /* 0x0000000000017941 */ /* 0x000fea0003800000 */
.L_x_12440:
        /* <DEDUP_REMOVED lines=10> */
[----:B0-----:R-:W-:Y:S05]  /*2aed0*/  @!P2 BRA `(.L_x_12457) ;  /* 0x000000080044a947 */ /* 0x001fea0003800000 */
        /* <DEDUP_REMOVED lines=24> */
.L_x_12458:
[----:B------:R-:W0:Y:S01]  /*2b060*/  S2R R2, SR_TID.X ;  /* 0x0000000000027919 */ /* 0x000e220000002100 */
[----:B------:R-:W-:Y:S01]  /*2b070*/  IMAD R3, R19, 0x8, R18 ;  /* 0x0000000813037824 */ /* 0x000fe200078e0212 */
[----:B------:R-:W-:Y:S01]  /*2b080*/  BSSY B2, `(.L_x_12459) ;  /* 0x0000006000027945 */ /* 0x000fe20003800000 */
[----:B0-----:R-:W-:Y:S02]  /*2b090*/  LOP3.LUT R4, R2, 0x7f, RZ, 0xc0, !PT ;  /* 0x0000007f02047812 */ /* 0x001fe400078ec0ff */
[----:B------:R-:W-:Y:S02]  /*2b0a0*/  SHF.L.U32 R2, R8, 0x1f, RZ ;  /* 0x0000001f08027819 */ /* 0x000fe400000006ff */
[----:B------:R-:W-:Y:S02]  /*2b0b0*/  ISETP.NE.AND P1, PT, R4, RZ, PT ;  /* 0x000000ff0400720c */ /* 0x000fe40003f25270 */
[----:B------:R-:W0:Y:S02]  /*2b0c0*/  SYNCS.PHASECHK.TRANS64.TRYWAIT P0, [R3+URZ+0x32440], R2 ;  /* 0x03244002030075a7 */ /* 0x000e24000800017f */
[----:B0-----:R-:W-:Y:S09]  /*2b0d0*/  @!P0 BRA `(.L_x_12460) ;  /* 0x0000003c00588947 */ /* 0x001ff20003800000 */
.L_x_12551:
[----:B------:R-:W-:Y:S05]  /*2b0e0*/  BSYNC B2 ;  /* 0x0000000000027941 */ /* 0x000fea0003800000 */
.L_x_12459:
        /* <DEDUP_REMOVED lines=9> */
.L_x_12462:
[----:B------:R-:W-:Y:S05]  /*2b180*/  BSYNC B2 ;  /* 0x0000000000027941 */ /* 0x000fea0003800000 */
.L_x_12461:
        /* <DEDUP_REMOVED lines=12> */
.L_x_12463:
        /* <DEDUP_REMOVED lines=13> */
.L_x_12552:
[----:B------:R-:W-:Y:S05]  /*2b320*/  BSYNC B2 ;  /* 0x0000000000027941 */ /* 0x000fea0003800000 */
.L_x_12464:
        /* <DEDUP_REMOVED lines=11> */
.L_x_12467:
[----:B------:R-:W-:Y:S05]  /*2b3e0*/  BSYNC B2 ;  /* 0x0000000000027941 */ /* 0x000fea0003800000 */
.L_x_12466:
        /* <DEDUP_REMOVED lines=9> */
.L_x_12468:
        /* <DEDUP_REMOVED lines=15> */
.L_x_12469:
        /* <DEDUP_REMOVED lines=15> */
.L_x_12470:
        /* <DEDUP_REMOVED lines=15> */
.L_x_12471:
        /* <DEDUP_REMOVED lines=10> */
.L_x_12457:
[----:B------:R-:W-:Y:S05]  /*2b7f0*/  BSYNC B1 ;  /* 0x0000000000017941 */ /* 0x000fea0003800000 */
.L_x_12456:
[----:B------:R-:W2:Y:S01]  /*2b800*/  LDL R5, [R1+0x48c] ;  /* 0x00048c0001057983 */ /* 0x000ea20000100800 */
[----:B------:R-:W-:Y:S01]  /*2b810*/  VIADD R0, R0, 0xfffffffe ;  /* 0xfffffffe00007836 */ /* 0x000fe20000000000 */
[----:B--2---:R-:W-:-:S13]  /*2b820*/  ISETP.GT.AND P0, PT, R6, R5, PT ;  /* 0x000000050600720c */ /* 0x004fda0003f04270 */
[----:B------:R-:W-:Y:S05]  /*2b830*/  @P0 BRA `(.L_x_12472) ;  /* 0xffffffec00080947 */ /* 0x000fea000383ffff */
.L_x_12421:
[----:B------:R-:W-:Y:S05]  /*2b840*/  BSYNC B0 ;  /* 0x0000000000007941 */ /* 0x000fea0003800000 */
.L_x_12420:
[----:B------:R-:W0:Y:S02]  /*2b850*/  S2R R2, SR_TID.X ;  /* 0x0000000000027919 */ /* 0x000e240000002100 */
[----:B0-----:R-:W-:Y:S02]  /*2b860*/  LOP3.LUT R3, R2, 0x7f, RZ, 0xc0, !PT ;  /* 0x0000007f02037812 */ /* 0x001fe400078ec0ff */
        /* <DEDUP_REMOVED lines=9> */
[----:B------:R-:W1:Y:S01]  /*2b900*/  S2R R3, SR_LANEID ;  /* 0x0000000000037919 */ /* 0x000e620000000000 */
[----:B------:R-:W-:Y:S02]  /*2b910*/  VOTEU.ANY UR4, UPT, PT ;  /* 0x0000000000047886 */ /* 0x000fe400038e0100 */
[----:B------:R-:W1:Y:S08]  /*2b920*/  FLO.U32 R0, UR4 ;  /* 0x0000000400007d00 */ /* 0x000e7000080e0000 */
[----:B------:R-:W3:Y:S01]  /*2b930*/  POPC R5, UR4 ;  /* 0x0000000400057d09 */ /* 0x000ee20008000000 */
[----:B-1----:R-:W-:-:S02]  /*2b940*/  ISETP.EQ.U32.AND P1, PT, R0, R3, PT ;  /* 0x000000030000720c */ /* 0x002fc40003f22070 */
[----:B0-----:R-:W3:Y:S11]  /*2b950*/  LDC.64 R2, c[0x0][0xd60] ;  /* 0x00035800ff027b82 */ /* 0x001ef60000000a00 */
[----:B---3--:R-:W3:Y:S01]  /*2b960*/  @P1 ATOMG.E.ADD.STRONG.GPU PT, R3, desc[UR40][R2.64], R5 ;  /* 0x00000005020319a8 */ /* 0x008ee200081ee1e8 */
[----:B------:R-:W0:Y:S02]  /*2b970*/  S2R R4, SR_LTMASK ;  /* 0x0000000000047919 */ /* 0x000e240000003900 */
[----:B0-----:R-:W-:-:S04]  /*2b980*/  LOP3.LUT R4, R4, UR4, RZ, 0xc0, !PT ;  /* 0x0000000404047c12 */ /* 0x001fc8000f8ec0ff */
[----:B------:R-:W0:Y:S01]  /*2b990*/  POPC R7, R4 ;  /* 0x0000000400077309 */ /* 0x000e220000000000 */
[----:B---3--:R-:W0:Y:S02]  /*2b9a0*/  SHFL.IDX PT, R0, R3, R0, 0x1f ;  /* 0x00001f0003007589 */ /* 0x008e2400000e0000 */
[----:B0-----:R-:W-:-:S05]  /*2b9b0*/  IADD3 R0, R0, UR37, R7 ;  /* 0x0000002500007c10 */ /* 0x001fca000fffe007 */
[----:B------:R1:W-:Y:S02]  /*2b9c0*/  STL [R1+0x470], R0 ;  /* 0x0004700001007387 */ /* 0x0003e40000100800 */
.L_x_12474:
[----:B------:R-:W-:Y:S05]  /*2b9d0*/  BSYNC B0 ;  /* 0x0000000000007941 */ /* 0x000fea0003800000 */
.L_x_12473:
[----:B------:R-:W-:-:S07]  /*2b9e0*/  SEL R19, R19, RZ, P0 ;  /* 0x000000ff13137207 */ /* 0x000fce0000000000 */
.L_x_12386:
[----:B------:R-:W-:Y:S05]  /*2b9f0*/  BSYNC B7 ;  /* 0x0000000000077941 */ /* 0x000fea0003800000 */
.L_x_12384:
[----:B-1-3--:R-:W3:Y:S02]  /*2ba00*/  LDL R0, [R1+0x490] ;  /* 0x0004900001007983 */ /* 0x00aee40000100800 */
[----:B---3--:R-:W-:-:S13]  /*2ba10*/  LOP3.LUT P0, RZ, R0, 0x40, RZ, 0xc0, !PT ;  /* 0x0000004000ff7812 */ /* 0x008fda000780c0ff */
[----:B------:R-:W-:Y:S05]  /*2ba20*/  @!P0 BRA `(.L_x_12475) ;  /* 0x0000000000288947 */ /* 0x000fea0003800000 */
[----:B------:R-:W-:Y:S05]  /*2ba30*/  WARPSYNC.ALL ;  /* 0x0000000000007948 */ /* 0x000fea0003800000 */
[----:B------:R-:W1:Y:S08]  /*2ba40*/  S2UR UR5, SR_CgaCtaId ;  /* 0x00000000000579c3 */ /* 0x000e700000008800 */
[----:B------:R-:W-:Y:S06]  /*2ba50*/  BAR.SYNC.DEFER_BLOCKING 0x5, 0x180 ;  /* 0x0146000000007b1d */ /* 0x000fec0000010000 */
[----:B------:R-:W-:-:S02]  /*2ba60*/  UMOV UR4, 0x400 ;  /* 0x0000040000047882 */ /* 0x000fc40000000000 */
[----:B-1----:R-:W-:-:S06]  /*2ba70*/  ULEA UR4, UR5, UR4, 0x18 ;  /* 0x0000000405047291 */ /* 0x002fcc000f8ec03f */
[----:B------:R-:W-:-:S05]  /*2ba80*/  IMAD.U32 R18, RZ, RZ, UR4 ;  /* 0x00000004ff127e24 */ /* 0x000fca000f8e00ff */
[----:B0-2---:R-:W0:Y:S04]  /*2ba90*/  LDS.128 R4, [R18+0x324d0] ;  /* 0x0324d00012047984 */ /* 0x005e280000000c00 */
[----:B0-----:R1:W-:Y:S01]  /*2baa0*/  STL.128 [R1+0x470], R4 ;  /* 0x0004700401007387 */ /* 0x0013e20000100c00 */
[----:B------:R-:W-:Y:S06]  /*2bab0*/  BAR.ARV 0x4, 0x180 ;  /* 0x0106000000007b1d */ /* 0x000fec0000002000 */
[----:B------:R-:W-:Y:S05]  /*2bac0*/  BRA `(.L_x_12476) ;  /* 0x0000001000347947 */ /* 0x000fea0003800000 */
.L_x_12475:
[----:B------:R-:W1:Y:S01]  /*2bad0*/  S2R R0, SR_TID.X ;  /* 0x0000000000007919 */ /* 0x000e620000002100 */
[----:B------:R-:W-:Y:S01]  /*2bae0*/  UMOV UR4, 0xffffffff ;  /* 0xffffffff00047882 */ /* 0x000fe20000000000 */
[----:B-1----:R-:W-:-:S04]  /*2baf0*/  LOP3.LUT R16, R0, 0x1f, RZ, 0xc0, !PT ;  /* 0x0000001f00107812 */ /* 0x002fc800078ec0ff */
[----:B------:R-:W-:Y:S01]  /*2bb00*/  ISETP.NE.AND P0, PT, R16, 0x1f, PT ;  /* 0x0000001f1000780c */ /* 0x000fe20003f05270 */
[----:B------:R-:W-:-:S12]  /*2bb10*/  BRA.DIV UR4, `(.L_x_12477) ;  /* 0x0000003204f07947 */ /* 0x000fd8000b800000 */
[----:B0-----:R-:W3:Y:S01]  /*2bb20*/  LDL R4, [R1+0x47c] ;  /* 0x00047c0001047983 */ /* 0x001ee20000100800 */
[----:B------:R-:W-:-:S03]  /*2bb30*/  ULDC UR4, c[0x0][0xd3c] ;  /* 0x00034f0000047ab9 */ /* 0x000fc60000000800 */
[----:B------:R-:W4:Y:S01]  /*2bb40*/  LDL.LU R3, [R1+0x470] ;  /* 0x0004700001037983 */ /* 0x000f220000300800 */
[----:B---3--:R-:W-:-:S05]  /*2bb50*/  IMAD.IADD R0, R4, 0x1, R16 ;  /* 0x0000000104007824 */ /* 0x008fca00078e0210 */
[----:B------:R-:W-:Y:S01]  /*2bb60*/  ISETP.GE.OR P1, PT, R0, UR4, !P0 ;  /* 0x0000000400007c0c */ /* 0x000fe2000c726670 */
[----:B----4-:R-:W-:-:S12]  /*2bb70*/  IMAD.MOV.U32 R11, RZ, RZ, R3 ;  /* 0x000000ffff0b7224 */ /* 0x010fd800078e0003 */
[----:B------:R-:W0:Y:S08]  /*2bb80*/  @!P1 LDC.64 R2, c[0x0][0xd80] ;  /* 0x00036000ff029b82 */ /* 0x000e300000000a00 */
[----:B------:R-:W1:Y:S01]  /*2bb90*/  @!P1 LDC.64 R4, c[0x0][0xd78] ;  /* 0x00035e00ff049b82 */ /* 0x000e620000000a00 */
[----:B0-----:R-:W-:-:S05]  /*2bba0*/  @!P1 IMAD.WIDE R2, R0, 0x4, R2 ;  /* 0x0000000400029825 */ /* 0x001fca00078e0202 */
[----:B--2---:R1:W2:Y:S02]  /*2bbb0*/  @!P1 LDG.E R6, desc[UR40][R2.64] ;  /* 0x0000002802069981 */ /* 0x0042a4000c1e1900 */
        /* <DEDUP_REMOVED lines=9> */
[----:B------:R-:W-:-:S02]  /*2bc50*/  IMAD.MOV.U32 R8, RZ, RZ, RZ ;  /* 0x000000ffff087224 */ /* 0x000fc400078e00ff */
[----:B--2---:R-:W-:Y:S02]  /*2bc60*/  @!P1 IMAD.MOV.U32 R5, RZ, RZ, R6 ;  /* 0x000000ffff059224 */ /* 0x004fe400078e0006 */
[----:B------:R-:W-:Y:S02]  /*2bc70*/  IMAD.MOV.U32 R6, RZ, RZ, RZ ;  /* 0x000000ffff067224 */ /* 0x000fe400078e00ff */
        /* <DEDUP_REMOVED lines=19> */
.L_x_12562:
[----:B------:R-:W-:Y:S02]  /*2bdb0*/  ULDC UR4, c[0x0][0xd38] ;  /* 0x00034e0000047ab9 */ /* 0x000fe40000000800 */
[----:B------:R-:W-:-:S04]  /*2bdc0*/  IMAD.U32 R7, RZ, RZ, UR4 ;  /* 0x00000004ff077e24 */ /* 0x000fc8000f8e00ff */
[----:B-1----:R-:W-:-:S04]  /*2bdd0*/  IMAD R10, R10, R7, RZ ;  /* 0x000000070a0a7224 */ /* 0x002fc800078e02ff */
[----:B------:R-:W-:-:S05]  /*2bde0*/  IMAD.IADD R4, R9, 0x1, R10 ;  /* 0x0000000109047824 */ /* 0x000fca00078e020a */
[----:B------:R-:W-:-:S13]  /*2bdf0*/  ISETP.GT.AND P6, PT, R4, R0, PT ;  /* 0x000000000400720c */ /* 0x000fda0003fc4270 */
[----:B------:R-:W-:Y:S05]  /*2be00*/  @P6 BRA `(.L_x_12478) ;  /* 0x0000000000ac6947 */ /* 0x000fea0003800000 */
.L_x_12481:
        /* <DEDUP_REMOVED lines=37> */
.L_x_12570:
[----:B------:R-:W-:Y:S02]  /*2c060*/  ULDC UR4, c[0x0][0xd38] ;  /* 0x00034e0000047ab9 */ /* 0x000fe40000000800 */
[----:B------:R-:W-:-:S04]  /*2c070*/  IMAD.U32 R7, RZ, RZ, UR4 ;  /* 0x00000004ff077e24 */ /* 0x000fc8000f8e00ff */
[----:B-1----:R-:W-:-:S04]  /*2c080*/  IMAD R10, R10, R7, RZ ;  /* 0x000000070a0a7224 */ /* 0x002fc800078e02ff */
[----:B------:R-:W-:-:S05]  /*2c090*/  IMAD.IADD R4, R10, 0x1, R4 ;  /* 0x000000010a047824 */ /* 0x000fca00078e0204 */
[----:B------:R-:W-:-:S13]  /*2c0a0*/  ISETP.GT.AND P6, PT, R4, R0, PT ;  /* 0x000000000400720c */ /* 0x000fda0003fc4270 */
[----:B------:R-:W-:Y:S05]  /*2c0b0*/  @!P6 BRA `(.L_x_12481) ;  /* 0xfffffffc0054e947 */ /* 0x000fea000383ffff */
.L_x_12478:
        /* <DEDUP_REMOVED lines=12> */
.L_x_12575:
[----:B------:R-:W-:-:S13]  /*2c180*/  ISETP.NE.AND P0, PT, R3, RZ, PT ;  /* 0x000000ff0300720c */ /* 0x000fda0003f05270 */
[----:B------:R-:W-:Y:S05]  /*2c190*/  @!P0 BRA `(.L_x_12483) ;  /* 0x0000000000148947 */ /* 0x000fea0003800000 */
[----:B------:R-:W-:Y:S01]  /*2c1a0*/  UMOV UR4, 0xffffffff ;  /* 0xffffffff00047882 */ /* 0x000fe20000000000 */
[----:B---3--:R-:W-:Y:S02]  /*2c1b0*/  VIADD R9, R9, 0xffffffff ;  /* 0xffffffff09097836 */ /* 0x008fe40000000000 */
[----:B------:R-:W-:Y:S05]  /*2c1c0*/  BRA.DIV UR4, `(.L_x_12484) ;  /* 0x0000003604e47947 */ /* 0x000fea000b800000 */
[----:B0-----:R0:W2:Y:S02]  /*2c1d0*/  SHFL.IDX PT, R2, R2, R9, 0x1f ;  /* 0x00001f0902027589 */ /* 0x0010a400000e0000 */
.L_x_12578:
[----:B--2---:R-:W-:-:S07]  /*2c1e0*/  IMAD.MOV.U32 R8, RZ, RZ, R2 ;  /* 0x000000ffff087224 */ /* 0x004fce00078e0002 */
.L_x_12483:
        /* <DEDUP_REMOVED lines=62> */
.L_x_12485:
        /* <DEDUP_REMOVED lines=54> */
[----:B------:R-:W-:Y:S02]  /*2c930*/  ISETP.GE.AND P2, PT, R3, RZ, PT ;  /* 0x000000ff0300720c */ /* 0x000fe40003f46270 */
[----:B------:R-:W-:-:S05]  /*2c940*/  IADD3 R3, R8, 0x1000000, R0 ;  /* 0x0100000008037810 */ /* 0x000fca0007ffe000 */
[----:B------:R-:W-:-:S06]  /*2c950*/  @P0 VIADD R2, R2, 0x1 ;  /* 0x0000000102020836 */ /* 0x000fcc0000000000 */
[----:B------:R-:W-:Y:S01]  /*2c960*/  @!P2 IMAD.MOV R2, RZ, RZ, -R2 ;  /* 0x000000ffff02a224 */ /* 0x000fe200078e0a02 */
[----:B------:R-:W-:Y:S01]  /*2c970*/  @!P1 LOP3.LUT R2, RZ, R6, RZ, 0x33, !PT ;  /* 0x00000006ff029212 */ /* 0x000fe200078e33ff */
[----:B------:R-:W-:-:S04]  /*2c980*/  IMAD.MOV R6, RZ, RZ, -R6 ;  /* 0x000000ffff067224 */ /* 0x000fc800078e0a06 */
[----:B------:R-:W-:Y:S02]  /*2c990*/  IMAD R3, R2, R6, R3 ;  /* 0x0000000602037224 */ /* 0x000fe400078e0203 */
[----:B------:R-:W-:-:S03]  /*2c9a0*/  IMAD.MOV.U32 R0, RZ, RZ, R2 ;  /* 0x000000ffff007224 */ /* 0x000fc600078e0002 */
[----:B------:R1:W-:Y:S04]  /*2c9b0*/  STL [R1+0x478], R3 ;  /* 0x0004780301007387 */ /* 0x0003e80000100800 */
.L_x_12486:
[----:B-1----:R-:W-:-:S05]  /*2c9c0*/  LOP3.LUT R3, RZ, R0, RZ, 0x33, !PT ;  /* 0x00000000ff037212 */ /* 0x002fca00078e33ff */
[----:B------:R-:W-:-:S05]  /*2c9d0*/  IMAD.IADD R0, R4, 0x1, R3 ;  /* 0x0000000104007824 */ /* 0x000fca00078e0203 */
[----:B------:R2:W-:Y:S01]  /*2c9e0*/  STL [R1+0x474], R0 ;  /* 0x0004740001007387 */ /* 0x0005e20000100800 */
[----:B------:R-:W-:Y:S05]  /*2c9f0*/  BRA `(.L_x_12487) ;  /* 0x0000000000287947 */ /* 0x000fea0003800000 */
.L_x_12479:
        /* <DEDUP_REMOVED lines=10> */
.L_x_12487:
[----:B-1----:R-:W3:Y:S04]  /*2caa0*/  LDL R3, [R1+0x478] ;  /* 0x0004780001037983 */ /* 0x002ee80000100800 */
[----:B0-----:R-:W4:Y:S04]  /*2cab0*/  LDL R2, [R1+0x47c] ;  /* 0x00047c0001027983 */ /* 0x001f280000100800 */
[----:B------:R-:W5:Y:S04]  /*2cac0*/  LDL R4, [R1+0x470] ;  /* 0x0004700001047983 */ /* 0x000f680000100800 */
        /* <DEDUP_REMOVED lines=13> */
.L_x_12476:
[----:B------:R-:W2:Y:S01]  /*2cba0*/  LDL R0, [R1+0x47c] ;  /* 0x00047c0001007983 */ /* 0x000ea20000100800 */
[----:B------:R-:W-:Y:S02]  /*2cbb0*/  ULDC UR4, c[0x0][0xd3c] ;  /* 0x00034f0000047ab9 */ /* 0x000fe40000000800 */
[----:B--2---:R-:W-:-:S13]  /*2cbc0*/  ISETP.GE.AND P0, PT, R0, UR4, PT ;  /* 0x0000000400007c0c */ /* 0x004fda000bf06270 */
[----:B------:R-:W-:Y:S05]  /*2cbd0*/  @!P0 BRA `(.L_x_12488) ;  /* 0xffffff9400dc8947 */ /* 0x000fea000383ffff */
[----:B------:R-:W-:Y:S05]  /*2cbe0*/  BSYNC B8 ;  /* 0x0000000000087941 */ /* 0x000fea0003800000 */
.L_x_12370:
[----:B----4-:R-:W2:Y:S01]  /*2cbf0*/  LDL.LU R0, [R1+0x4e8] ;  /* 0x0004e80001007983 */ /* 0x010ea20000300800 */
[----:B------:R-:W-:Y:S01]  /*2cc00*/  BSSY B0, `(.L_x_12489) ;  /* 0x000000b000007945 */ /* 0x000fe20003800000 */
[----:B01-3--:R-:W0:Y:S01]  /*2cc10*/  S2R R5, SR_CgaCtaId ;  /* 0x0000000000057919 */ /* 0x00be220000008800 */
        /* <DEDUP_REMOVED lines=9> */
.L_x_12579:
[----:B------:R-:W-:Y:S05]  /*2ccb0*/  BSYNC B0 ;  /* 0x0000000000007941 */ /* 0x000fea0003800000 */
.L_x_12489:
[----:B------:R-:W-:-:S03]  /*2ccc0*/  UMOV UR4, 0xffffffff ;  /* 0xffffffff00047882 */ /* 0x000fc60000000000 */
[----:B------:R-:W-:Y:S05]  /*2ccd0*/  BRA.DIV UR4, `(.L_x_12491) ;  /* 0x0000002e04607947 */ /* 0x000fea000b800000 */
[----:B------:R-:W1:Y:S02]  /*2cce0*/  S2R R2, SR_TID.X ;  /* 0x0000000000027919 */ /* 0x000e640000002100 */
[----:B-1----:R-:W-:-:S04]  /*2ccf0*/  SHF.R.U32.HI R2, RZ, 0x5, R2 ;  /* 0x00000005ff027819 */ /* 0x002fc80000011602 */
[----:B------:R-:W-:-:S05]  /*2cd00*/  LOP3.LUT R2, R2, 0x3, RZ, 0xc0, !PT ;  /* 0x0000000302027812 */ /* 0x000fca00078ec0ff */
[----:B------:R1:W2:Y:S02]  /*2cd10*/  SHFL.IDX PT, R14, R2, RZ, 0x1f ;  /* 0x00001fff020e7589 */ /* 0x0002a400000e0000 */
.L_x_12582:
[----:B--2---:R-:W-:Y:S01]  /*2cd20*/  ISETP.NE.AND P0, PT, R14, RZ, PT ;  /* 0x000000ff0e00720c */ /* 0x004fe20003f05270 */
[----:B------:R-:W-:-:S12]  /*2cd30*/  BSSY B0, `(.L_x_12492) ;  /* 0x0000025000007945 */ /* 0x000fd80003800000 */
[----:B------:R-:W-:Y:S05]  /*2cd40*/  @P0 BRA `(.L_x_12493) ;  /* 0x00000000008c0947 */ /* 0x000fea0003800000 */
[----:B------:R-:W-:-:S03]  /*2cd50*/  UMOV UR4, 0xffffffff ;  /* 0xffffffff00047882 */ /* 0x000fc60000000000 */
[----:B------:R-:W-:Y:S05]  /*2cd60*/  BRA.DIV UR4, `(.L_x_12494) ;  /* 0x0000002e04707947 */ /* 0x000fea000b800000 */
[----:B------:R-:W-:-:S13]  /*2cd70*/  ELECT P6, URZ, PT ;  /* 0x00000000003f782f */ /* 0x000fda00038c0000 */
.L_x_12585:
[----:B------:R-:W-:Y:S05]  /*2cd80*/  @!P6 BRA `(.L_x_12493) ;  /* 0x00000000007ce947 */ /* 0x000fea0003800000 */
[----:B------:R-:W-:-:S06]  /*2cd90*/  ULOP3.LUT UR4, UR36, 0x2, URZ, 0xfc, !UPT ;  /* 0x0000000224047892 */ /* 0x000fcc000f8efc3f */
[----:B-1----:R-:W-:-:S05]  /*2cda0*/  IMAD.U32 R2, RZ, RZ, UR4 ;  /* 0x00000004ff027e24 */ /* 0x002fca000f8e00ff */
[----:B------:R-:W-:-:S13]  /*2cdb0*/  ISETP.NE.AND P2, PT, R2, 0x3, PT ;  /* 0x000000030200780c */ /* 0x000fda0003f45270 */
[----:B------:R-:W-:Y:S05]  /*2cdc0*/  @!P2 BRA `(.L_x_12495) ;  /* 0x000000000004a947 */ /* 0x000fea0003800000 */
[----:B------:R-:W-:Y:S01]  /*2cdd0*/  BPT.TRAP 0x1 ;  /* 0x000000040000795c */ /* 0x000fe20000300000 */
.L_x_12495:
        /* <DEDUP_REMOVED lines=13> */
.L_x_12586:
[----:B------:R-:W1:Y:S02]  /*2ceb0*/  SYNCS.PHASECHK.TRANS64.TRYWAIT P0, [R7+URZ], R2 ;  /* 0x00000002070075a7 */ /* 0x000e64000800017f */
[----:B-1----:R-:W-:Y:S05]  /*2cec0*/  @!P0 BRA `(.L_x_12497) ;  /* 0x0000002c004c8947 */ /* 0x002fea0003800000 */
.L_x_12587:
[----:B------:R-:W-:Y:S05]  /*2ced0*/  @!P2 BRA `(.L_x_12498) ;  /* 0x000000000004a947 */ /* 0x000fea0003800000 */
[----:B------:R-:W-:Y:S01]  /*2cee0*/  BPT.TRAP 0x1 ;  /* 0x000000040000795c */ /* 0x000fe20000300000 */
.L_x_12498:
[----:B------:R-:W-:-:S04]  /*2cef0*/  VIADD R0, R0, 0x32460 ;  /* 0x0003246000007836 */ /* 0x000fc80000000000 */
[----:B------:R-:W-:-:S04]  /*2cf00*/  IMAD R4, R19, 0x8, R0 ;  /* 0x0000000813047824 */ /* 0x000fc800078e0200 */
[----:B------:R-:W2:Y:S02]  /*2cf10*/  SYNCS.PHASECHK.TRANS64.TRYWAIT P0, [R4+URZ], R5 ;  /* 0x00000005040075a7 */ /* 0x000ea4000800017f */
[----:B--2---:R-:W-:Y:S05]  /*2cf20*/  @!P0 BRA `(.L_x_12499) ;  /* 0x0000002c00488947 */ /* 0x004fea0003800000 */
.L_x_12588:
[----:B------:R-:W-:-:S07]  /*2cf30*/  IMAD R3, R3, 0x8, R0 ;  /* 0x0000000803037824 */ /* 0x000fce00078e0200 */
.L_x_12500:
[----:B---3--:R3:W4:Y:S02]  /*2cf40*/  SYNCS.PHASECHK.TRANS64.TRYWAIT P0, [R3+URZ], R2 ;  /* 0x00000002030075a7 */ /* 0x008724000800017f */
[----:B----4-:R-:W-:Y:S05]  /*2cf50*/  @!P0 NANOSLEEP.SYNCS 0x989680 ;  /* 0x009896800000895d */ /* 0x010fea0003900000 */
[----:B------:R-:W4:Y:S02]  /*2cf60*/  @!P0 SYNCS.PHASECHK.TRANS64 P0, [R3+URZ], R2 ;  /* 0x00000002030085a7 */ /* 0x000f24000800007f */
[----:B----4-:R-:W-:Y:S05]  /*2cf70*/  @!P0 BRA `(.L_x_12500) ;  /* 0xfffffffc00f08947 */ /* 0x010fea000383ffff */
.L_x_12493:
[----:B------:R-:W-:Y:S05]  /*2cf80*/  BSYNC B0 ;  /* 0x0000000000007941 */ /* 0x000fea0003800000 */
.L_x_12492:
[----:B------:R-:W-:Y:S05]  /*2cf90*/  EXIT ;  /* 0x000000000000794d */ /* 0x000fea0003800000 */
.L_x_12250:
[----:B0-----:R0:W1:Y:S02]  /*2cfa0*/  SYNCS.PHASECHK.TRANS64.TRYWAIT P0, [R72+URZ+0x32400], R11 ;  /* 0x0324000b480075a7 */ /* 0x001064000800017f */
[----:B-1----:R-:W-:Y:S05]  /*2cfb0*/  @!P0 NANOSLEEP.SYNCS 0x989680 ;  /* 0x009896800000895d */ /* 0x002fea0003900000 */
[----:B------:R-:W1:Y:S02]  /*2cfc0*/  @!P0 SYNCS.PHASECHK.TRANS64 P0, [R72+URZ+0x32400], R11 ;  /* 0x0324000b480085a7 */ /* 0x000e64000800007f */
[----:B-1----:R-:W-:Y:S05]  /*2cfd0*/  @!P0 BRA `(.L_x_12250) ;  /* 0xfffffffc00f08947 */ /* 0x002fea000383ffff */
[----:B------:R-:W-:Y:S05]  /*2cfe0*/  BRA `(.L_x_12501) ;  /* 0xfffffd5c00847947 */ /* 0x000fea000383ffff */
.L_x_12257:
[----:B-1----:R1:W2:Y:S02]  /*2cff0*/  SYNCS.PHASECHK.TRANS64.TRYWAIT P0, [R10+URZ], R11 ;  /* 0x0000000b0a0075a7 */ /* 0x0022a4000800017f */
[----:B--2---:R-:W-:Y:S05]  /*2d000*/  @!P0 NANOSLEEP.SYNCS 0x989680 ;  /* 0x009896800000895d */ /* 0x004fea0003900000 */
[----:B------:R-:W2:Y:S02]  /*2d010*/  @!P0 SYNCS.PHASECHK.TRANS64 P0, [R10+URZ], R11 ;  /* 0x0000000b0a0085a7 */ /* 0x000ea4000800007f */
[----:B--2---:R-:W-:Y:S05]  /*2d020*/  @!P0 BRA `(.L_x_12257) ;  /* 0xfffffffc00f08947 */ /* 0x004fea000383ffff */
[----:B------:R-:W-:Y:S05]  /*2d030*/  BRA `(.L_x_12256) ;  /* 0xfffffd6000ac7947 */ /* 0x000fea000383ffff */
.L_x_12259:
[----:B0-----:R0:W1:Y:S02]  /*2d040*/  SYNCS.PHASECHK.TRANS64.TRYWAIT P0, [R72+URZ+0x32410], R11 ;  /* 0x0324100b480075a7 */ /* 0x001064000800017f */
[----:B-1----:R-:W-:Y:S05]  /*2d050*/  @!P0 NANOSLEEP.SYNCS 0x989680 ;  /* 0x009896800000895d */ /* 0x002fea0003900000 */
[----:B------:R-:W1:Y:S02]  /*2d060*/  @!P0 SYNCS.PHASECHK.TRANS64 P0, [R72+URZ+0x32410], R11 ;  /* 0x0324100b480085a7 */ /* 0x000e64000800007f */
[----:B-1----:R-:W-:Y:S05]  /*2d070*/  @!P0 BRA `(.L_x_12259) ;  /* 0xfffffffc00f08947 */ /* 0x002fea000383ffff */
[----:B------:R-:W-:Y:S05]  /*2d080*/  BRA `(.L_x_12502) ;  /* 0xfffffd6400847947 */ /* 0x000fea000383ffff */
.L_x_12266:
[----:B-1----:R1:W2:Y:S02]  /*2d090*/  SYNCS.PHASECHK.TRANS64.TRYWAIT P0, [R10+URZ], R11 ;  /* 0x0000000b0a0075a7 */ /* 0x0022a4000800017f */
[----:B--2---:R-:W-:Y:S05]  /*2d0a0*/  @!P0 NANOSLEEP.SYNCS 0x989680 ;  /* 0x009896800000895d */ /* 0x004fea0003900000 */
[----:B------:R-:W2:Y:S02]  /*2d0b0*/  @!P0 SYNCS.PHASECHK.TRANS64 P0, [R10+URZ], R11 ;  /* 0x0000000b0a0085a7 */ /* 0x000ea4000800007f */
[----:B--2---:R-:W-:Y:S05]  /*2d0c0*/  @!P0 BRA `(.L_x_12266) ;  /* 0xfffffffc00f08947 */ /* 0x004fea000383ffff */
[----:B------:R-:W-:Y:S05]  /*2d0d0*/  BRA `(.L_x_12265) ;  /* 0xfffffd6400c87947 */ /* 0x000fea000383ffff */
.L_x_12297:
[----:B0-----:R0:W1:Y:S02]  /*2d0e0*/  SYNCS.PHASECHK.TRANS64.TRYWAIT P2, [R0+URZ], R3 ;  /* 0x00000003000075a7 */ /* 0x001064000804017f */
[----:B-1----:R-:W-:Y:S05]  /*2d0f0*/  @!P2 NANOSLEEP.SYNCS 0x989680 ;  /* 0x009896800000a95d */ /* 0x002fea0003900000 */
[----:B------:R-:W1:Y:S02]  /*2d100*/  @!P2 SYNCS.PHASECHK.TRANS64 P2, [R0+URZ], R3 ;  /* 0x000000030000a5a7 */ /* 0x000e64000804007f */
[----:B-1----:R-:W-:Y:S05]  /*2d110*/  @!P2 BRA `(.L_x_12297) ;  /* 0xfffffffc00f0a947 */ /* 0x002fea000383ffff */
[----:B------:R-:W-:Y:S05]  /*2d120*/  BRA `(.L_x_12296) ;  /* 0xfffffdd000f47947 */ /* 0x000fea000383ffff */
.L_x_12304:
[----:B-1----:R1:W2:Y:S02]  /*2d130*/  SYNCS.PHASECHK.TRANS64.TRYWAIT P2, [R4+URZ], R5 ;  /* 0x00000005040075a7 */ /* 0x0022a4000804017f */
[----:B--2---:R-:W-:Y:S05]  /*2d140*/  @!P2 NANOSLEEP.SYNCS 0x989680 ;  /* 0x009896800000a95d */ /* 0x004fea0003900000 */
[----:B------:R-:W2:Y:S02]  /*2d150*/  @!P2 SYNCS.PHASECHK.TRANS64 P2, [R4+URZ], R5 ;  /* 0x000000050400a5a7 */ /* 0x000ea4000804007f */
[----:B--2---:R-:W-:Y:S05]  /*2d160*/  @!P2 BRA `(.L_x_12304) ;  /* 0xfffffffc00f0a947 */ /* 0x004fea000383ffff */
[----:B------:R-:W-:Y:S05]  /*2d170*/  BRA `(.L_x_12303) ;  /* 0xfffffdd800187947 */ /* 0x000fea000383ffff */
.L_x_12315:
[----:B-1----:R1:W2:Y:S02]  /*2d180*/  SYNCS.PHASECHK.TRANS64.TRYWAIT P1, [R0+URZ], R7 ;  /* 0x00000007000075a7 */ /* 0x0022a4000802017f */
[----:B--2---:R-:W-:Y:S05]  /*2d190*/  @!P1 NANOSLEEP.SYNCS 0x989680 ;  /* 0x009896800000995d */ /* 0x004fea0003900000 */
[----:B------:R-:W2:Y:S02]  /*2d1a0*/  @!P1 SYNCS.PHASECHK.TRANS64 P1, [R0+URZ], R7 ;  /* 0x00000007000095a7 */ /* 0x000ea4000802007f */
[----:B--2---:R-:W-:Y:S05]  /*2d1b0*/  @!P1 BRA `(.L_x_12315) ;  /* 0xfffffffc00f09947 */ /* 0x004fea000383ffff */
[----:B------:R-:W-:Y:S05]  /*2d1c0*/  BRA `(.L_x_12314) ;  /* 0xfffffe7000747947 */ /* 0x000fea000383ffff */
.L_x_12322:
[----:B--2---:R2:W3:Y:S02]  /*2d1d0*/  SYNCS.PHASECHK.TRANS64.TRYWAIT P1, [R4+URZ], R5 ;  /* 0x00000005040075a7 */ /* 0x0044e4000802017f */
[----:B---3--:R-:W-:Y:S05]  /*2d1e0*/  @!P1 NANOSLEEP.SYNCS 0x989680 ;  /* 0x009896800000995d */ /* 0x008fea0003900000 */
[----:B------:R-:W3:Y:S02]  /*2d1f0*/  @!P1 SYNCS.PHASECHK.TRANS64 P1, [R4+URZ], R5 ;  /* 0x00000005040095a7 */ /* 0x000ee4000802007f */
[----:B---3--:R-:W-:Y:S05]  /*2d200*/  @!P1 BRA `(.L_x_12322) ;  /* 0xfffffffc00f09947 */ /* 0x008fea000383ffff */
[----:B------:R-:W-:Y:S05]  /*2d210*/  BRA `(.L_x_12321) ;  /* 0xfffffe7400987947 */ /* 0x000fea000383ffff */
.L_x_12392:
[----:B0-----:R-:W0:Y:S01]  /*2d220*/  S2R R4, SR_TID.X ;  /* 0x0000000000047919 */ /* 0x001e220000002100 */
[----:B------:R-:W-:Y:S01]  /*2d230*/  BSSY B0, `(.L_x_12503) ;  /* 0x000000a000007945 */ /* 0x000fe20003800000 */
[----:B------:R-:W-:Y:S02]  /*2d240*/  IMAD.MOV.U32 R12, RZ, RZ, RZ ;  /* 0x000000ffff0c7224 */ /* 0x000fe400078e00ff */
[----:B------:R-:W-:Y:S02]  /*2d250*/  IMAD.MOV.U32 R11, RZ, RZ, 0x1f ;  /* 0x0000001fff0b7424 */ /* 0x000fe400078e00ff */
[----:B------:R-:W-:Y:S01]  /*2d260*/  IMAD.MOV.U32 R15, RZ, RZ, -0x1 ;  /* 0xffffffffff0f7424 */ /* 0x000fe200078e00ff */
[----:B0-----:R-:W-:-:S04]  /*2d270*/  SHF.R.U32.HI R4, RZ, 0x5, R4 ;  /* 0x00000005ff047819 */ /* 0x001fc80000011604 */
[----:B------:R-:W-:-:S05]  /*2d280*/  LOP3.LUT R4, R4, 0x3, RZ, 0xc0, !PT ;  /* 0x0000000304047812 */ /* 0x000fca00078ec0ff */
[----:B------:R-:W-:-:S07]  /*2d290*/  IMAD.MOV.U32 R13, RZ, RZ, R4 ;  /* 0x000000ffff0d7224 */ /* 0x000fce00078e0004 */
[----:B-1----:R-:W-:Y:S05]  /*2d2a0*/  WARPSYNC.COLLECTIVE R15, `(.L_x_12504) ;  /* 0x000000000f087348 */ /* 0x002fea0003c00000 */
[----:B------:R0:W2:Y:S02]  /*2d2b0*/  SHFL.IDX P6, R14, R13, R12, R11 ;  /* 0x0000000c0d0e7389 */ /* 0x0000a400000c000b */
[----:B012---:R-:W-:Y:S01]  /*2d2c0*/  ENDCOLLECTIVE ;  /* 0x000000000000791b */ /* 0x007fe20003800000 */
.L_x_12504:
[----:B------:R-:W-:Y:S05]  /*2d2d0*/  BSYNC B0 ;  /* 0x0000000000007941 */ /* 0x000fea0003800000 */
.L_x_12503:
[----:B------:R-:W-:Y:S05]  /*2d2e0*/  BRA `(.L_x_12505) ;  /* 0xffffffa000a87947 */ /* 0x000fea000383ffff */
.L_x_12394:
[----:B------:R-:W-:Y:S01]  /*2d2f0*/  BSSY B0, `(.L_x_12506) ;  /* 0x0000006000007945 */ /* 0x000fe20003800000 */
[----:B------:R-:W-:-:S07]  /*2d300*/  IMAD.MOV.U32 R15, RZ, RZ, -0x1 ;  /* 0xffffffffff0f7424 */ /* 0x000fce00078e00ff */
[----:B01----:R-:W-:Y:S05]  /*2d310*/  WARPSYNC.COLLECTIVE R15, `(.L_x_12507) ;  /* 0x000000000f0c7348 */ /* 0x003fea0003c00000 */
[----:B------:R-:W-:Y:S02]  /*2d320*/  ELECT P6, UR62, PT ;  /* 0x00000000003e782f */ /* 0x000fe400038c0000 */
[----:B------:R-:W-:Y:S01]  /*2d330*/  MOV R14, UR62 ;  /* 0x0000003e000e7c02 */ /* 0x000fe20008000f00 */
[----:B01----:R-:W-:Y:S10]  /*2d340*/  ENDCOLLECTIVE ;  /* 0x000000000000791b */ /* 0x003ff40003800000 */
.L_x_12507:
[----:B------:R-:W-:Y:S05]  /*2d350*/  BSYNC B0 ;  /* 0x0000000000007941 */ /* 0x000fea0003800000 */
.L_x_12506:
[----:B------:R-:W-:Y:S05]  /*2d360*/  BRA `(.L_x_12508) ;  /* 0xffffffa000b47947 */ /* 0x000fea000383ffff */
.L_x_12396:
[----:B0-----:R0:W2:Y:S02]  /*2d370*/  SYNCS.PHASECHK.TRANS64.TRYWAIT P0, [R0+URZ+0x32440], R2 ;  /* 0x03244002000075a7 */ /* 0x0010a4000800017f */
[----:B--2---:R-:W-:Y:S05]  /*2d380*/  @!P0 NANOSLEEP.SYNCS 0x989680 ;  /* 0x009896800000895d */ /* 0x004fea0003900000 */
[----:B------:R-:W2:Y:S02]  /*2d390*/  @!P0 SYNCS.PHASECHK.TRANS64 P0, [R0+URZ+0x32440], R2 ;  /* 0x03244002000085a7 */ /* 0x000ea4000800007f */
[----:B--2---:R-:W-:Y:S05]  /*2d3a0*/  @!P0 BRA `(.L_x_12396) ;  /* 0xfffffffc00f08947 */ /* 0x004fea000383ffff */
[----:B------:R-:W-:Y:S05]  /*2d3b0*/  BRA `(.L_x_12509) ;  /* 0xffffffa400147947 */ /* 0x000fea000383ffff */
.L_x_12400:
        /* <DEDUP_REMOVED lines=10> */
.L_x_12510:
[----:B------:R0:W-:Y:S01]  /*2d460*/  STL [R1+0x494], R10 ;  /* 0x0004940a01007387 */ /* 0x0001e20000100800 */
[----:B------:R-:W-:Y:S02]  /*2d470*/  IMAD.MOV.U32 R13, RZ, RZ, R3 ;  /* 0x000000ffff0d7224 */ /* 0x000fe400078e0003 */
[----:B------:R-:W-:-:S07]  /*2d480*/  IMAD.MOV.U32 R4, RZ, RZ, R14 ;  /* 0x000000ffff047224 */ /* 0x000fce00078e000e */
[----:B0-----:R-:W-:Y:S05]  /*2d490*/  WARPSYNC.COLLECTIVE R15, `(.L_x_12511) ;  /* 0x000000000f087348 */ /* 0x001fea0003c00000 */
[----:B------:R1:W2:Y:S02]  /*2d4a0*/  SHFL.IDX P6, R14, R13, R12, R11 ;  /* 0x0000000c0d0e7389 */ /* 0x0002a400000c000b */
[----:B012---:R-:W-:Y:S01]  /*2d4b0*/  ENDCOLLECTIVE ;  /* 0x000000000000791b */ /* 0x007fe20003800000 */
.L_x_12511:
[----:B------:R-:W-:Y:S02]  /*2d4c0*/  IMAD.MOV.U32 R13, RZ, RZ, R0 ;  /* 0x000000ffff0d7224 */ /* 0x000fe400078e0000 */
[----:B------:R-:W-:Y:S02]  /*2d4d0*/  IMAD.MOV.U32 R12, RZ, RZ, 0x1 ;  /* 0x00000001ff0c7424 */ /* 0x000fe400078e00ff */
[----:B------:R-:W-:-:S07]  /*2d4e0*/  IMAD.MOV.U32 R5, RZ, RZ, R14 ;  /* 0x000000ffff057224 */ /* 0x000fce00078e000e */
[----:B------:R-:W-:Y:S05]  /*2d4f0*/  WARPSYNC.COLLECTIVE R15, `(.L_x_12512) ;  /* 0x000000000f087348 */ /* 0x000fea0003c00000 */
[----:B------:R0:W1:Y:S02]  /*2d500*/  SHFL.IDX P6, R14, R13, R12, R11 ;  /* 0x0000000c0d0e7389 */ /* 0x00006400000c000b */
[----:B01----:R-:W-:Y:S01]  /*2d510*/  ENDCOLLECTIVE ;  /* 0x000000000000791b */ /* 0x003fe20003800000 */
.L_x_12512:
[----:B------:R-:W-:Y:S02]  /*2d520*/  IMAD.MOV.U32 R13, RZ, RZ, R3 ;  /* 0x000000ffff0d7224 */ /* 0x000fe400078e0003 */
[----:B------:R-:W-:Y:S02]  /*2d530*/  IMAD R2, R2, R7, RZ ;  /* 0x0000000702027224 */ /* 0x000fe400078e02ff */
[----:B------:R-:W-:-:S07]  /*2d540*/  IMAD.MOV.U32 R7, RZ, RZ, R14 ;  /* 0x000000ffff077224 */ /* 0x000fce00078e000e */
[----:B------:R-:W-:Y:S05]  /*2d550*/  WARPSYNC.COLLECTIVE R15, `(.L_x_12513) ;  /* 0x000000000f087348 */ /* 0x000fea0003c00000 */
[----:B------:R0:W1:Y:S02]  /*2d560*/  SHFL.IDX P6, R14, R13, R12, R11 ;  /* 0x0000000c0d0e7389 */ /* 0x00006400000c000b */
[----:B01----:R-:W-:Y:S01]  /*2d570*/  ENDCOLLECTIVE ;  /* 0x000000000000791b */ /* 0x003fe20003800000 */
.L_x_12513:
[----:B------:R-:W-:-:S13]  /*2d580*/  ISETP.GE.AND P1, PT, R10, R2, PT ;  /* 0x000000020a00720c */ /* 0x000fda0003f26270 */
[----:B------:R-:W-:Y:S01]  /*2d590*/  @!P1 LEA R5, P3, R9, R5, 0x1 ;  /* 0x0000000509059211 */ /* 0x000fe200078608ff */
[----:B------:R-:W-:Y:S02]  /*2d5a0*/  IMAD.MOV.U32 R13, RZ, RZ, R0 ;  /* 0x000000ffff0d7224 */ /* 0x000fe400078e0000 */
[----:B------:R-:W-:Y:S02]  /*2d5b0*/  IMAD.MOV.U32 R12, RZ, RZ, 0x2 ;  /* 0x00000002ff0c7424 */ /* 0x000fe400078e00ff */
[----:B------:R-:W-:-:S05]  /*2d5c0*/  @!P1 IMAD.X R4, RZ, RZ, R4, P3 ;  /* 0x000000ffff049224 */ /* 0x000fca00018e0604 */
[----:B------:R-:W-:Y:S01]  /*2d5d0*/  @!P1 LOP3.LUT R5, R5, R4, RZ, 0x3c, !PT ;  /* 0x0000000405059212 */ /* 0x000fe200078e3cff */
[----:B------:R-:W-:-:S07]  /*2d5e0*/  IMAD.MOV.U32 R6, RZ, RZ, R14 ;  /* 0x000000ffff067224 */ /* 0x000fce00078e000e */
[----:B------:R-:W-:Y:S05]  /*2d5f0*/  WARPSYNC.COLLECTIVE R15, `(.L_x_12514) ;  /* 0x000000000f087348 */ /* 0x000fea0003c00000 */
[----:B------:R0:W1:Y:S02]  /*2d600*/  SHFL.IDX P6, R14, R13, R12, R11 ;  /* 0x0000000c0d0e7389 */ /* 0x00006400000c000b */
[----:B01----:R-:W-:Y:S01]  /*2d610*/  ENDCOLLECTIVE ;  /* 0x000000000000791b */ /* 0x003fe20003800000 */
.L_x_12514:
        /* <DEDUP_REMOVED lines=15> */
.L_x_12515:
        /* <DEDUP_REMOVED lines=19> */
.L_x_12516:
        /* <DEDUP_REMOVED lines=10> */
.L_x_12517:
        /* <DEDUP_REMOVED lines=13> */
.L_x_12518:
        /* <DEDUP_REMOVED lines=10> */
.L_x_12519:
        /* <DEDUP_REMOVED lines=13> */
.L_x_12520:
        /* <DEDUP_REMOVED lines=10> */
.L_x_12521:
        /* <DEDUP_REMOVED lines=13> */
.L_x_12522:
        /* <DEDUP_REMOVED lines=10> */
.L_x_12523:
        /* <DEDUP_REMOVED lines=11> */
.L_x_12524:
        /* <DEDUP_REMOVED lines=10> */
.L_x_12525:
[----:B------:R-:W-:Y:S01]  /*2de80*/  @!PT LDS RZ, [RZ] ;  /* 0x00000000fffff984 */ /* 0x000fe20000000800 */
[----:B------:R-:W-:Y:S01]  /*2de90*/  @!PT LDS RZ, [RZ] ;  /* 0x00000000fffff984 */ /* 0x000fe20000000800 */
[----:B------:R-:W-:Y:S01]  /*2dea0*/  @!PT LDS RZ, [RZ] ;  /* 0x00000000fffff984 */ /* 0x000fe20000000800 */
[----:B------:R1:W-:Y:S01]  /*2deb0*/  @!P1 LDGSTS.E.BYPASS.LTC128B.128 [R8+0x1b400], desc[UR40][R4.64], !P0 ;  /* 0x1b40000004089fae */ /* 0x0003e2000c101d68 */
[----:B------:R-:W-:Y:S01]  /*2dec0*/  IMAD.MOV.U32 R3, RZ, RZ, R14 ;  /* 0x000000ffff037224 */ /* 0x000fe200078e000e */
[----:B------:R-:W-:Y:S06]  /*2ded0*/  BRA `(.L_x_12526) ;  /* 0xffffffa4009c7947 */ /* 0x000fec000383ffff */
.L_x_12404:
        /* <DEDUP_REMOVED lines=11> */
[-C--:B---3--:R-:W-:Y:S02]  /*2df90*/  ISETP.GE.AND P4, PT, R6, R3.reuse, PT ;  /* 0x000000030600720c */ /* 0x088fe40003f86270 */
[----:B----4-:R-:W-:Y:S02]  /*2dfa0*/  ISETP.GE.AND P5, PT, R15, R3, PT ;  /* 0x000000030f00720c */ /* 0x010fe40003fa6270 */
[----:B-----5:R-:W-:-:S09]  /*2dfb0*/  LOP3.LUT R9, R9, 0xffffffef, RZ, 0xc0, !PT ;  /* 0xffffffef09097812 */ /* 0x020fd200078ec0ff */
        /* <DEDUP_REMOVED lines=9> */
[----:B------:R-:W-:-:S04]  /*2e050*/  @P4 LOP3.LUT R9, R9, 0x2, RZ, 0xfc, !PT ;  /* 0x0000000209094812 */ /* 0x000fc800078efcff */
[----:B------:R-:W-:-:S04]  /*2e060*/  LOP3.LUT R9, R9, 0xffffffdf, RZ, 0xc0, !PT ;  /* 0xffffffdf09097812 */ /* 0x000fc800078ec0ff */
[----:B------:R-:W-:-:S05]  /*2e070*/  @P6 LOP3.LUT R9, R9, 0x20, RZ, 0xfc, !PT ;  /* 0x0000002009096812 */ /* 0x000fca00078efcff */
[----:B------:R0:W-:Y:S01]  /*2e080*/  STL [R1+0x490], R9 ;  /* 0x0004900901007387 */ /* 0x0001e20000100800 */
[-C--:B------:R-:W-:Y:S01]  /*2e090*/  ISETP.GE.AND P5, PT, R12, R3.reuse, PT ;  /* 0x000000030c00720c */ /* 0x080fe20003fa6270 */
[----:B------:R-:W-:Y:S01]  /*2e0a0*/  IMAD.MOV.U32 R13, RZ, RZ, R0 ;  /* 0x000000ffff0d7224 */ /* 0x000fe200078e0000 */
[----:B------:R-:W-:Y:S01]  /*2e0b0*/  ISETP.GE.AND P4, PT, R10, R3, PT ;  /* 0x000000030a00720c */ /* 0x000fe20003f86270 */
[----:B------:R-:W-:Y:S02]  /*2e0c0*/  IMAD.MOV.U32 R12, RZ, RZ, RZ ;  /* 0x000000ffff0c7224 */ /* 0x000fe400078e00ff */
[----:B------:R-:W-:Y:S02]  /*2e0d0*/  IMAD.MOV.U32 R11, RZ, RZ, 0x181f ;  /* 0x0000181fff0b7424 */ /* 0x000fe400078e00ff */
[----:B------:R-:W-:-:S08]  /*2e0e0*/  IMAD.MOV.U32 R15, RZ, RZ, -0x1 ;  /* 0xffffffffff0f7424 */ /* 0x000fd000078e00ff */
[----:B0-----:R-:W-:Y:S05]  /*2e0f0*/  WARPSYNC.COLLECTIVE R15, `(.L_x_12528) ;  /* 0x000000000f087348 */ /* 0x001fea0003c00000 */
[----:B------:R1:W2:Y:S02]  /*2e100*/  SHFL.IDX P6, R14, R13, R12, R11 ;  /* 0x0000000c0d0e7389 */ /* 0x0002a400000c000b */
[----:B012---:R-:W-:Y:S01]  /*2e110*/  ENDCOLLECTIVE ;  /* 0x000000000000791b */ /* 0x007fe20003800000 */
.L_x_12528:
[----:B------:R-:W-:Y:S05]  /*2e120*/  BSYNC B0 ;  /* 0x0000000000007941 */ /* 0x000fea0003800000 */
.L_x_12527:
        /* <DEDUP_REMOVED lines=10> */
.L_x_12529:
        /* <DEDUP_REMOVED lines=16> */
.L_x_12530:
        /* <DEDUP_REMOVED lines=15> */
.L_x_12531:
        /* <DEDUP_REMOVED lines=12> */
.L_x_12532:
        /* <DEDUP_REMOVED lines=12> */
.L_x_12533:
        /* <DEDUP_REMOVED lines=12> */
.L_x_12534:
        /* <DEDUP_REMOVED lines=12> */
.L_x_12535:
        /* <DEDUP_REMOVED lines=12> */
.L_x_12536:
        /* <DEDUP_REMOVED lines=12> */
.L_x_12537:
        /* <DEDUP_REMOVED lines=12> */
.L_x_12538:
        /* <DEDUP_REMOVED lines=11> */
.L_x_12539:
        /* <DEDUP_REMOVED lines=16> */
.L_x_12540:
[----:B------:R-:W-:Y:S02]  /*2eab0*/  IMAD.MOV.U32 R13, RZ, RZ, R2 ;  /* 0x000000ffff0d7224 */ /* 0x000fe400078e0002 */
[----:B------:R-:W-:-:S07]  /*2eac0*/  IMAD.MOV.U32 R6, RZ, RZ, R14 ;  /* 0x000000ffff067224 */ /* 0x000fce00078e000e */
[----:B------:R-:W-:Y:S05]  /*2ead0*/  WARPSYNC.COLLECTIVE R15, `(.L_x_12541) ;  /* 0x000000000f087348 */ /* 0x000fea0003c00000 */
[----:B------:R0:W1:Y:S02]  /*2eae0*/  SHFL.IDX P6, R14, R13, R12, R11 ;  /* 0x0000000c0d0e7389 */ /* 0x00006400000c000b */
[----:B01----:R-:W-:Y:S01]  /*2eaf0*/  ENDCOLLECTIVE ;  /* 0x000000000000791b */ /* 0x003fe20003800000 */
.L_x_12541:
[----:B------:R-:W-:Y:S02]  /*2eb00*/  IMAD.MOV.U32 R13, RZ, RZ, R0 ;  /* 0x000000ffff0d7224 */ /* 0x000fe400078e0000 */
[----:B------:R-:W-:Y:S02]  /*2eb10*/  IMAD.MOV.U32 R12, RZ, RZ, 0x7 ;  /* 0x00000007ff0c7424 */ /* 0x000fe400078e00ff */
[----:B------:R-:W-:-:S07]  /*2eb20*/  IMAD.MOV.U32 R4, RZ, RZ, R14 ;  /* 0x000000ffff047224 */ /* 0x000fce00078e000e */
[----:B------:R-:W-:Y:S05]  /*2eb30*/  WARPSYNC.COLLECTIVE R15, `(.L_x_12542) ;  /* 0x000000000f087348 */ /* 0x000fea0003c00000 */
[----:B------:R0:W1:Y:S02]  /*2eb40*/  SHFL.IDX P6, R14, R13, R12, R11 ;  /* 0x0000000c0d0e7389 */ /* 0x00006400000c000b */
[----:B01----:R-:W-:Y:S01]  /*2eb50*/  ENDCOLLECTIVE ;  /* 0x000000000000791b */ /* 0x003fe20003800000 */
.L_x_12542:
        /* <DEDUP_REMOVED lines=14> */
.L_x_12543:
[----:B------:R-:W-:Y:S01]  /*2ec40*/  IMAD.MOV.U32 R2, RZ, RZ, R14 ;  /* 0x000000ffff027224 */ /* 0x000fe200078e000e */
[----:B------:R-:W-:Y:S06]  /*2ec50*/  BRA `(.L_x_12544) ;  /* 0xffffffa400107947 */ /* 0x000fec000383ffff */
.L_x_12409:
[----:B0-----:R0:W1:Y:S02]  /*2ec60*/  SYNCS.PHASECHK.TRANS64.TRYWAIT P0, [R18+URZ+0x32420], R0 ;  /* 0x03242000120075a7 */ /* 0x001064000800017f */
[----:B-1----:R-:W-:Y:S05]  /*2ec70*/  @!P0 NANOSLEEP.SYNCS 0x989680 ;  /* 0x009896800000895d */ /* 0x002fea0003900000 */
[----:B------:R-:W1:Y:S02]  /*2ec80*/  @!P0 SYNCS.PHASECHK.TRANS64 P0, [R18+URZ+0x32420], R0 ;  /* 0x03242000120085a7 */ /* 0x000e64000800007f */
[----:B-1----:R-:W-:Y:S05]  /*2ec90*/  @!P0 BRA `(.L_x_12409) ;  /* 0xfffffffc00f08947 */ /* 0x002fea000383ffff */
[----:B------:R-:W-:Y:S05]  /*2eca0*/  BRA `(.L_x_12545) ;  /* 0xffffffa400887947 */ /* 0x000fea000383ffff */
.L_x_12413:
[----:B0-----:R0:W1:Y:S02]  /*2ecb0*/  SYNCS.PHASECHK.TRANS64.TRYWAIT P0, [R2+URZ+0x32460], R0 ;  /* 0x03246000020075a7 */ /* 0x001064000800017f */
[----:B-1----:R-:W-:Y:S05]  /*2ecc0*/  @!P0 NANOSLEEP.SYNCS 0x989680 ;  /* 0x009896800000895d */ /* 0x002fea0003900000 */
[----:B------:R-:W1:Y:S02]  /*2ecd0*/  @!P0 SYNCS.PHASECHK.TRANS64 P0, [R2+URZ+0x32460], R0 ;  /* 0x03246000020085a7 */ /* 0x000e64000800007f */
[----:B-1----:R-:W-:Y:S05]  /*2ece0*/  @!P0 BRA `(.L_x_12413) ;  /* 0xfffffffc00f08947 */ /* 0x002fea000383ffff */
[----:B------:R-:W-:Y:S05]  /*2ecf0*/  BRA `(.L_x_12546) ;  /* 0xffffffa400ac7947 */ /* 0x000fea000383ffff */
.L_x_12428:
[----:B0-----:R0:W1:Y:S02]  /*2ed00*/  SYNCS.PHASECHK.TRANS64.TRYWAIT P0, [R2+URZ+0x32440], R6 ;  /* 0x03244006020075a7 */ /* 0x001064000800017f */
[----:B-1----:R-:W-:Y:S05]  /*2ed10*/  @!P0 NANOSLEEP.SYNCS 0x989680 ;  /* 0x009896800000895d */ /* 0x002fea0003900000 */
[----:B------:R-:W1:Y:S02]  /*2ed20*/  @!P0 SYNCS.PHASECHK.TRANS64 P0, [R2+URZ+0x32440], R6 ;  /* 0x03244006020085a7 */ /* 0x000e64000800007f */
[----:B-1----:R-:W-:Y:S05]  /*2ed30*/  @!P0 BRA `(.L_x_12428) ;  /* 0xfffffffc00f08947 */ /* 0x002fea000383ffff */
[----:B------:R-:W-:Y:S05]  /*2ed40*/  BRA `(.L_x_12547) ;  /* 0xffffffac00e47947 */ /* 0x000fea000383ffff */
.L_x_12433:
[----:B-1----:R1:W2:Y:S02]  /*2ed50*/  SYNCS.PHASECHK.TRANS64.TRYWAIT P0, [R2+URZ+0x32460], R6 ;  /* 0x03246006020075a7 */ /* 0x0022a4000800017f */
[----:B--2---:R-:W-:Y:S05]  /*2ed60*/  @!P0 NANOSLEEP.SYNCS 0x989680 ;  /* 0x009896800000895d */ /* 0x004fea0003900000 */
[----:B------:R-:W2:Y:S02]  /*2ed70*/  @!P0 SYNCS.PHASECHK.TRANS64 P0, [R2+URZ+0x32460], R6 ;  /* 0x03246006020085a7 */ /* 0x000ea4000800007f */
[----:B--2---:R-:W-:Y:S05]  /*2ed80*/  @!P0 BRA `(.L_x_12433) ;  /* 0xfffffffc00f08947 */ /* 0x004fea000383ffff */
[----:B------:R-:W-:Y:S05]  /*2ed90*/  BRA `(.L_x_12548) ;  /* 0xffffffb000607947 */ /* 0x000fea000383ffff */
.L_x_12444:
[----:B0-----:R0:W1:Y:S02]  /*2eda0*/  SYNCS.PHASECHK.TRANS64.TRYWAIT P0, [R2+URZ+0x32440], R3 ;  /* 0x03244003020075a7 */ /* 0x001064000800017f */
[----:B-1----:R-:W-:Y:S05]  /*2edb0*/  @!P0 NANOSLEEP.SYNCS 0x989680 ;  /* 0x009896800000895d */ /* 0x002fea0003900000 */
[----:B------:R-:W1:Y:S02]  /*2edc0*/  @!P0 SYNCS.PHASECHK.TRANS64 P0, [R2+URZ+0x32440], R3 ;  /* 0x03244003020085a7 */ /* 0x000e64000800007f */
[----:B-1----:R-:W-:Y:S05]  /*2edd0*/  @!P0 BRA `(.L_x_12444) ;  /* 0xfffffffc00f08947 */ /* 0x002fea000383ffff */
[----:B------:R-:W-:Y:S05]  /*2ede0*/  BRA `(.L_x_12549) ;  /* 0xffffffb800487947 */ /* 0x000fea000383ffff */
.L_x_12449:
[----:B-1----:R1:W2:Y:S02]  /*2edf0*/  SYNCS.PHASECHK.TRANS64.TRYWAIT P0, [R2+URZ+0x32460], R3 ;  /* 0x03246003020075a7 */ /* 0x0022a4000800017f */
[----:B--2---:R-:W-:Y:S05]  /*2ee00*/  @!P0 NANOSLEEP.SYNCS 0x989680 ;  /* 0x009896800000895d */ /* 0x004fea0003900000 */
[----:B------:R-:W2:Y:S02]  /*2ee10*/  @!P0 SYNCS.PHASECHK.TRANS64 P0, [R2+URZ+0x32460], R3 ;  /* 0x03246003020085a7 */ /* 0x000ea4000800007f */
[----:B--2---:R-:W-:Y:S05]  /*2ee20*/  @!P0 BRA `(.L_x_12449) ;  /* 0xfffffffc00f08947 */ /* 0x004fea000383ffff */
[----:B------:R-:W-:Y:S05]  /*2ee30*/  BRA `(.L_x_12550) ;  /* 0xffffffb800c47947 */ /* 0x000fea000383ffff */
.L_x_12460:
[----:B0-----:R0:W1:Y:S02]  /*2ee40*/  SYNCS.PHASECHK.TRANS64.TRYWAIT P0, [R3+URZ+0x32440], R2 ;  /* 0x03244002030075a7 */ /* 0x001064000800017f */
[----:B-1----:R-:W-:Y:S05]  /*2ee50*/  @!P0 NANOSLEEP.SYNCS 0x989680 ;  /* 0x009896800000895d */ /* 0x002fea0003900000 */
[----:B------:R-:W1:Y:S02]  /*2ee60*/  @!P0 SYNCS.PHASECHK.TRANS64 P0, [R3+URZ+0x32440], R2 ;  /* 0x03244002030085a7 */ /* 0x000e64000800007f */
[----:B-1----:R-:W-:Y:S05]  /*2ee70*/  @!P0 BRA `(.L_x_12460) ;  /* 0xfffffffc00f08947 */ /* 0x002fea000383ffff */
[----:B------:R-:W-:Y:S05]  /*2ee80*/  BRA `(.L_x_12551) ;  /* 0xffffffc000947947 */ /* 0x000fea000383ffff */
.L_x_12465:
[----:B-1----:R1:W2:Y:S02]  /*2ee90*/  SYNCS.PHASECHK.TRANS64.TRYWAIT P0, [R3+URZ+0x32460], R2 ;  /* 0x03246002030075a7 */ /* 0x0022a4000800017f */
[----:B--2---:R-:W-:Y:S05]  /*2eea0*/  @!P0 NANOSLEEP.SYNCS 0x989680 ;  /* 0x009896800000895d */ /* 0x004fea0003900000 */
[----:B------:R-:W2:Y:S02]  /*2eeb0*/  @!P0 SYNCS.PHASECHK.TRANS64 P0, [R3+URZ+0x32460], R2 ;  /* 0x03246002030085a7 */ /* 0x000ea4000800007f */
[----:B--2---:R-:W-:Y:S05]  /*2eec0*/  @!P0 BRA `(.L_x_12465) ;  /* 0xfffffffc00f08947 */ /* 0x004fea000383ffff */
[----:B------:R-:W-:Y:S05]  /*2eed0*/  BRA `(.L_x_12552) ;  /* 0xffffffc400107947 */ /* 0x000fea000383ffff */
.L_x_12477:
[----:B------:R-:W3:Y:S01]  /*2eee0*/  LDL R3, [R1+0x470] ;  /* 0x0004700001037983 */ /* 0x000ee20000100800 */
[----:B------:R-:W-:Y:S01]  /*2eef0*/  BSSY B0, `(.L_x_12553) ;  /* 0x0000008000007945 */ /* 0x000fe20003800000 */
[----:B------:R-:W-:Y:S02]  /*2ef00*/  IMAD.MOV.U32 R12, RZ, RZ, RZ ;  /* 0x000000ffff0c7224 */ /* 0x000fe400078e00ff */
[----:B------:R-:W-:Y:S02]  /*2ef10*/  IMAD.MOV.U32 R11, RZ, RZ, 0x1f ;  /* 0x0000001fff0b7424 */ /* 0x000fe400078e00ff */
[----:B------:R-:W-:Y:S02]  /*2ef20*/  IMAD.MOV.U32 R15, RZ, RZ, -0x1 ;  /* 0xffffffffff0f7424 */ /* 0x000fe400078e00ff */
[----:B---3--:R-:W-:-:S07]  /*2ef30*/  IMAD.MOV.U32 R13, RZ, RZ, R3 ;  /* 0x000000ffff0d7224 */ /* 0x008fce00078e0003 */
[----:B0-2---:R-:W-:Y:S05]  /*2ef40*/  WARPSYNC.COLLECTIVE R15, `(.L_x_12554) ;  /* 0x000000000f087348 */ /* 0x005fea0003c00000 */
[----:B------:R1:W3:Y:S02]  /*2ef50*/  SHFL.IDX P6, R14, R13, R12, R11 ;  /* 0x0000000c0d0e7389 */ /* 0x0002e400000c000b */
[----:B0123--:R-:W-:Y:S01]  /*2ef60*/  ENDCOLLECTIVE ;  /* 0x000000000000791b */ /* 0x00ffe20003800000 */
.L_x_12554:
[----:B------:R-:W-:Y:S05]  /*2ef70*/  BSYNC B0 ;  /* 0x0000000000007941 */ /* 0x000fea0003800000 */
.L_x_12553:
        /* <DEDUP_REMOVED lines=9> */
.L_x_12555:
        /* <DEDUP_REMOVED lines=26> */
.L_x_12556:
        /* <DEDUP_REMOVED lines=8> */
.L_x_12557:
        /* <DEDUP_REMOVED lines=8> */
.L_x_12558:
        /* <DEDUP_REMOVED lines=8> */
.L_x_12559:
        /* <DEDUP_REMOVED lines=8> */
.L_x_12560:
        /* <DEDUP_REMOVED lines=9> */
.L_x_12561:
[----:B------:R-:W-:Y:S01]  /*2f440*/  IMAD.MOV.U32 R10, RZ, RZ, R14 ;  /* 0x000000ffff0a7224 */ /* 0x000fe200078e000e */
[----:B------:R-:W-:Y:S06]  /*2f450*/  BRA `(.L_x_12562) ;  /* 0xffffffc800547947 */ /* 0x000fec000383ffff */
.L_x_12480:
        /* <DEDUP_REMOVED lines=8> */
.L_x_12564:
[----:B------:R-:W-:Y:S05]  /*2f4e0*/  BSYNC B0 ;  /* 0x0000000000007941 */ /* 0x000fea0003800000 */
.L_x_12563:
        /* <DEDUP_REMOVED lines=10> */
.L_x_12565:
        /* <DEDUP_REMOVED lines=8> */
.L_x_12566:
        /* <DEDUP_REMOVED lines=8> */
.L_x_12567:
        /* <DEDUP_REMOVED lines=8> */
.L_x_12568:
        /* <DEDUP_REMOVED lines=9> */
.L_x_12569:
[----:B------:R-:W-:Y:S01]  /*2f7a0*/  IMAD.MOV.U32 R10, RZ, RZ, R14 ;  /* 0x000000ffff0a7224 */ /* 0x000fe200078e000e */
[----:B------:R-:W-:Y:S06]  /*2f7b0*/  BRA `(.L_x_12570) ;  /* 0xffffffc800287947 */ /* 0x000fec000383ffff */
.L_x_12482:
[----:B------:R-:W-:Y:S01]  /*2f7c0*/  BSSY B0, `(.L_x_12571) ;  /* 0x0000006000007945 */ /* 0x000fe20003800000 */
[----:B------:R-:W-:Y:S01]  /*2f7d0*/  PLOP3.LUT P6, PT, P6, PT, PT, 0x8, 0x0 ;  /* 0x000000000000781c */ /* 0x000fe200037ce170 */
[----:B------:R-:W-:-:S12]  /*2f7e0*/  IMAD.MOV.U32 R15, RZ, RZ, -0x1 ;  /* 0xffffffffff0f7424 */ /* 0x000fd800078e00ff */
[----:B0-----:R-:W-:Y:S05]  /*2f7f0*/  WARPSYNC.COLLECTIVE R15, `(.L_x_12572) ;  /* 0x000000000f087348 */ /* 0x001fea0003c00000 */
[----:B------:R-:W-:Y:S01]  /*2f800*/  VOTE.ANY R14, PT, P6 ;  /* 0x00000000000e7806 */ /* 0x000fe200030e0100 */
[----:B0-----:R-:W-:Y:S06]  /*2f810*/  ENDCOLLECTIVE ;  /* 0x000000000000791b */ /* 0x001fec0003800000 */
.L_x_12572:
[----:B------:R-:W-:Y:S05]  /*2f820*/  BSYNC B0 ;  /* 0x0000000000007941 */ /* 0x000fea0003800000 */
.L_x_12571:
        /* <DEDUP_REMOVED lines=10> */
.L_x_12573:
[----:B------:R-:W-:Y:S02]  /*2f8d0*/  IMAD.MOV.U32 R13, RZ, RZ, R6 ;  /* 0x000000ffff0d7224 */ /* 0x000fe400078e0006 */
[----:B------:R-:W-:-:S07]  /*2f8e0*/  IMAD.MOV.U32 R4, RZ, RZ, R14 ;  /* 0x000000ffff047224 */ /* 0x000fce00078e000e */
[----:B------:R-:W-:Y:S05]  /*2f8f0*/  WARPSYNC.COLLECTIVE R15, `(.L_x_12574) ;  /* 0x000000000f087348 */ /* 0x000fea0003c00000 */
[----:B------:R0:W1:Y:S02]  /*2f900*/  SHFL.IDX P6, R14, R13, R12, R11 ;  /* 0x0000000c0d0e7389 */ /* 0x00006400000c000b */
[----:B01----:R-:W-:Y:S01]  /*2f910*/  ENDCOLLECTIVE ;  /* 0x000000000000791b */ /* 0x003fe20003800000 */
.L_x_12574:
[----:B------:R-:W-:Y:S02]  /*2f920*/  IMAD.MOV.U32 R6, RZ, RZ, R14 ;  /* 0x000000ffff067224 */ /* 0x000fe400078e000e */
[----:B------:R-:W-:-:S05]  /*2f930*/  IMAD.IADD R5, R9, 0x1, R16 ;  /* 0x0000000109057824 */ /* 0x000fca00078e0210 */
[----:B------:R1:W-:Y:S01]  /*2f940*/  STL [R1+0x47c], R5 ;  /* 0x00047c0501007387 */ /* 0x0003e20000100800 */
[----:B------:R-:W-:Y:S05]  /*2f950*/  BRA `(.L_x_12575) ;  /* 0xffffffc800087947 */ /* 0x000fea000383ffff */
.L_x_12484:
        /* <DEDUP_REMOVED lines=8> */
.L_x_12577:
[----:B------:R-:W-:Y:S05]  /*2f9e0*/  BSYNC B0 ;  /* 0x0000000000007941 */ /* 0x000fea0003800000 */
.L_x_12576:
[----:B------:R-:W-:Y:S01]  /*2f9f0*/  IMAD.MOV.U32 R2, RZ, RZ, R14 ;  /* 0x000000ffff027224 */ /* 0x000fe200078e000e */
[----:B------:R-:W-:Y:S06]  /*2fa00*/  BRA `(.L_x_12578) ;  /* 0xffffffc400f47947 */ /* 0x000fec000383ffff */
.L_x_12490:
[----:B0-----:R0:W1:Y:S02]  /*2fa10*/  SYNCS.PHASECHK.TRANS64.TRYWAIT P0, [R0+URZ+0x32420], R3 ;  /* 0x03242003000075a7 */ /* 0x001064000800017f */
[----:B-1----:R-:W-:Y:S05]  /*2fa20*/  @!P0 NANOSLEEP.SYNCS 0x989680 ;  /* 0x009896800000895d */ /* 0x002fea0003900000 */
[----:B------:R-:W1:Y:S02]  /*2fa30*/  @!P0 SYNCS.PHASECHK.TRANS64 P0, [R0+URZ+0x32420], R3 ;  /* 0x03242003000085a7 */ /* 0x000e64000800007f */
[----:B-1----:R-:W-:Y:S05]  /*2fa40*/  @!P0 BRA `(.L_x_12490) ;  /* 0xfffffffc00f08947 */ /* 0x002fea000383ffff */
[----:B------:R-:W-:Y:S05]  /*2fa50*/  BRA `(.L_x_12579) ;  /* 0xffffffd000947947 */ /* 0x000fea000383ffff */
.L_x_12491:
        /* <DEDUP_REMOVED lines=11> */
.L_x_12581:
[----:B------:R-:W-:Y:S05]  /*2fb10*/  BSYNC B0 ;  /* 0x0000000000007941 */ /* 0x000fea0003800000 */
.L_x_12580:
[----:B------:R-:W-:Y:S05]  /*2fb20*/  BRA `(.L_x_12582) ;  /* 0xffffffd0007c7947 */ /* 0x000fea000383ffff */
.L_x_12494:
[----:B------:R-:W-:Y:S01]  /*2fb30*/  BSSY B1, `(.L_x_12583) ;  /* 0x0000006000017945 */ /* 0x000fe20003800000 */
[----:B------:R-:W-:-:S07]  /*2fb40*/  IMAD.MOV.U32 R15, RZ, RZ, -0x1 ;  /* 0xffffffffff0f7424 */ /* 0x000fce00078e00ff */
[----:B01----:R-:W-:Y:S05]  /*2fb50*/  WARPSYNC.COLLECTIVE R15, `(.L_x_12584) ;  /* 0x000000000f0c7348 */ /* 0x003fea0003c00000 */
[----:B------:R-:W-:Y:S02]  /*2fb60*/  ELECT P6, UR62, PT ;  /* 0x00000000003e782f */ /* 0x000fe400038c0000 */
[----:B------:R-:W-:Y:S01]  /*2fb70*/  MOV R14, UR62 ;  /* 0x0000003e000e7c02 */ /* 0x000fe20008000f00 */
[----:B01----:R-:W-:Y:S10]  /*2fb80*/  ENDCOLLECTIVE ;  /* 0x000000000000791b */ /* 0x003ff40003800000 */
.L_x_12584:
[----:B------:R-:W-:Y:S05]  /*2fb90*/  BSYNC B1 ;  /* 0x0000000000017941 */ /* 0x000fea0003800000 */
.L_x_12583:
[----:B------:R-:W-:Y:S05]  /*2fba0*/  BRA `(.L_x_12585) ;  /* 0xffffffd000747947 */ /* 0x000fea000383ffff */
.L_x_12496:
[----:B0-----:R0:W1:Y:S02]  /*2fbb0*/  SYNCS.PHASECHK.TRANS64.TRYWAIT P0, [R6+URZ], R5 ;  /* 0x00000005060075a7 */ /* 0x001064000800017f */
[----:B-1----:R-:W-:Y:S05]  /*2fbc0*/  @!P0 NANOSLEEP.SYNCS 0x989680 ;  /* 0x009896800000895d */ /* 0x002fea0003900000 */
[----:B------:R-:W1:Y:S02]  /*2fbd0*/  @!P0 SYNCS.PHASECHK.TRANS64 P0, [R6+URZ], R5 ;  /* 0x00000005060085a7 */ /* 0x000e64000800007f */
[----:B-1----:R-:W-:Y:S05]  /*2fbe0*/  @!P0 BRA `(.L_x_12496) ;  /* 0xfffffffc00f08947 */ /* 0x002fea000383ffff */
[----:B------:R-:W-:Y:S05]  /*2fbf0*/  BRA `(.L_x_12586) ;  /* 0xffffffd000ac7947 */ /* 0x000fea000383ffff */
.L_x_12497:
[----:B-1----:R1:W2:Y:S02]  /*2fc00*/  SYNCS.PHASECHK.TRANS64.TRYWAIT P0, [R7+URZ], R2 ;  /* 0x00000002070075a7 */ /* 0x0022a4000800017f */
[----:B--2---:R-:W-:Y:S05]  /*2fc10*/  @!P0 NANOSLEEP.SYNCS 0x989680 ;  /* 0x009896800000895d */ /* 0x004fea0003900000 */
[----:B------:R-:W2:Y:S02]  /*2fc20*/  @!P0 SYNCS.PHASECHK.TRANS64 P0, [R7+URZ], R2 ;  /* 0x00000002070085a7 */ /* 0x000ea4000800007f */
[----:B--2---:R-:W-:Y:S05]  /*2fc30*/  @!P0 BRA `(.L_x_12497) ;  /* 0xfffffffc00f08947 */ /* 0x004fea000383ffff */
[----:B------:R-:W-:Y:S05]  /*2fc40*/  BRA `(.L_x_12587) ;  /* 0xffffffd000a07947 */ /* 0x000fea000383ffff */
.L_x_12499:
[----:B--2---:R2:W3:Y:S02]  /*2fc50*/  SYNCS.PHASECHK.TRANS64.TRYWAIT P0, [R4+URZ], R5 ;  /* 0x00000005040075a7 */ /* 0x0044e4000800017f */
[----:B---3--:R-:W-:Y:S05]  /*2fc60*/  @!P0 NANOSLEEP.SYNCS 0x989680 ;  /* 0x009896800000895d */ /* 0x008fea0003900000 */
[----:B------:R-:W3:Y:S02]  /*2fc70*/  @!P0 SYNCS.PHASECHK.TRANS64 P0, [R4+URZ], R5 ;  /* 0x00000005040085a7 */ /* 0x000ee4000800007f */
[----:B---3--:R-:W-:Y:S05]  /*2fc80*/  @!P0 BRA `(.L_x_12499) ;  /* 0xfffffffc00f08947 */ /* 0x008fea000383ffff */
[----:B------:R-:W-:Y:S05]  /*2fc90*/  BRA `(.L_x_12588) ;  /* 0xffffffd000a47947 */ /* 0x000fea000383ffff */
        .type           $_ZN7cutlass13device_kernelIN5flash11enable_sm90INS1_16FlashAttnFwdSm90INS1_25CollectiveMainloopFwdSm90ILi2EN4cute5tupleIJNS5_1CILi1EEES8_S8_EEENS6_IJNS7_ILi128EEENS7_ILi96EEENS7_ILi64EEEEEELi256ENS_6half_tEfNS_4arch4Sm90ELb0ELb1ELb1ELb1ELb0ELb0ELb1ELb1ELb0ELb1ELb1ELb0EEENS1_21CollectiveEpilogueFwdINS6_IJSA_NS7_ILi256EEESB_EEES9_SE_SG_Li256ELb1ELb1ELb1ELb0EEENS1_36VarlenDynamicPersistentTileSchedulerILi128ELi96ELi256ELi128ELb1ELb1ELb1ELb1ELb0ELb1EEEEEEEEEvNT_6ParamsE$_ZZN5flash25CollectiveMainloopFwdSm90ILi2EN4cute5tupleIJNS1_1CILi1EEES4_S4_EEENS2_IJNS3_ILi128EEENS3_ILi96EEENS3_ILi64EEEEEELi256EN7cutlass6half_tEfNSA_4arch4Sm90ELb0ELb1ELb1ELb1ELb0ELb0ELb1ELb1ELb0ELb1ELb1ELb0EE3mmaINS_16FlashAttnFwdSm90ISE_NS_21CollectiveEpilogueFwdINS2_IJS6_NS3_ILi256EEES7_EEES5_SB_SD_Li256ELb1ELb1ELb1ELb0EEENS_36VarlenDynamicPersistentTileSchedulerILi128ELi96ELi256ELi128ELb1ELb1ELb1ELb1ELb0ELb1EEEE13SharedStorageENS1_6TensorINS1_11ArrayEngineIfLm128EEENS1_6LayoutINS2_IJNS2_IJNS3_ILi2EEEST_NS3_ILi32EEEEEES4_S4_EEENS2_IJNS2_IJS4_ST_NS3_ILi4EEEEEENS3_ILi0EEESZ_EEEEEEENS_7SoftmaxILi2ELi0EEEEEbRKNSE_6ParamsENSA_25PipelineTmaAsyncNoClusterILi2ENSA_16PipelineTmaAsyncILi2EEEEES1B_RNSA_13PipelineStateILj2EEERT0_RT1_iRiRKNS_16SeqlenInfoQKNewKILb1ELb0EEENS2_IJiiiiEEERT_ENKUliT_T0_T1_E_clIZSF_ISO_S12_S14_EbS17_S1B_S1B_S1E_S1G_S1I_iS1J_S1N_S1O_S1Q_EUlRS1R_iE1_NS3_ILb0EEENS3_ILb1EEEEEDaiS1R_S1S_S1T_,@function
        .size           $_ZN7cutlass13device_kernelIN5flash11enable_sm90INS1_16FlashAttnFwdSm90INS1_25CollectiveMainloopFwdSm90ILi2EN4cute5tupleIJNS5_1CILi1EEES8_S8_EEENS6_IJNS7_ILi128EEENS7_ILi96EEENS7_ILi64EEEEEELi256ENS_6half_tEfNS_4arch4Sm90ELb0ELb1ELb1ELb1ELb0ELb0ELb1ELb1ELb0ELb1ELb1ELb0EEENS1_21CollectiveEpilogueFwdINS6_IJSA_NS7_ILi256EEESB_EEES9_SE_SG_Li256ELb1ELb1ELb1ELb0EEENS1_36VarlenDynamicPersistentTileSchedulerILi128ELi96ELi256ELi128ELb1ELb1ELb1ELb1ELb0ELb1EEEEEEEEEvNT_6ParamsE$_ZZN5flash25CollectiveMainloopFwdSm90ILi2EN4cute5tupleIJNS1_1CILi1EEES4_S4_EEENS2_IJNS3_ILi128EEENS3_ILi96EEENS3_ILi64EEEEEELi256EN7cutlass6half_tEfNSA_4arch4Sm90ELb0ELb1ELb1ELb1ELb0ELb0ELb1ELb1ELb0ELb1ELb1ELb0EE3mmaINS_16FlashAttnFwdSm90ISE_NS_21CollectiveEpilogueFwdINS2_IJS6_NS3_ILi256EEES7_EEES5_SB_SD_Li256ELb1ELb1ELb1ELb0EEENS_36VarlenDynamicPersistentTileSchedulerILi128ELi96ELi256ELi128ELb1ELb1ELb1ELb1ELb0ELb1EEEE13SharedStorageENS1_6TensorINS1_11ArrayEngineIfLm128EEENS1_6LayoutINS2_IJNS2_IJNS3_ILi2EEEST_NS3_ILi32EEEEEES4_S4_EEENS2_IJNS2_IJS4_ST_NS3_ILi4EEEEEENS3_ILi0EEESZ_EEEEEEENS_7SoftmaxILi2ELi0EEEEEbRKNSE_6ParamsENSA_25PipelineTmaAsyncNoClusterILi2ENSA_16PipelineTmaAsyncILi2EEEEES1B_RNSA_13PipelineStateILj2EEERT0_RT1_iRiRKNS_16SeqlenInfoQKNewKILb1ELb0EEENS2_IJiiiiEEERT_ENKUliT_T0_T1_E_clIZSF_ISO_S12_S14_EbS17_S1B_S1B_S1E_S1G_S1I_iS1J_S1N_S1O_S1Q_EUlRS1R_iE1_NS3_ILb0EEENS3_ILb1EEEEEDaiS1R_S1S_S1T_,(.L_x_15199 - $_ZN7cutlass13device_kernelIN5flash11enable_sm90INS1_16FlashAttnFwdSm90INS1_25CollectiveMainloopFwdSm90ILi2EN4cute5tupleIJNS5_1CILi1EEES8_S8_EEENS6_IJNS7_ILi128EEENS7_ILi96EEENS7_ILi64EEEEEELi256ENS_6half_tEfNS_4arch4Sm90ELb0ELb1ELb1ELb1ELb0ELb0ELb1ELb1ELb0ELb1ELb1ELb0EEENS1_21CollectiveEpilogueFwdINS6_IJSA_NS7_ILi256EEESB_EEES9_SE_SG_Li256ELb1ELb1ELb1ELb0EEENS1_36VarlenDynamicPersistentTileSchedulerILi128ELi96ELi256ELi128ELb1ELb1ELb1ELb1ELb0ELb1EEEEEEEEEvNT_6ParamsE$_ZZN5flash25CollectiveMainloopFwdSm90ILi2EN4cute5tupleIJNS1_1CILi1EEES4_S4_EEENS2_IJNS3_ILi128EEENS3_ILi96EEENS3_ILi64EEEEEELi256EN7cutlass6half_tEfNSA_4arch4Sm90ELb0ELb1ELb1ELb1ELb0ELb0ELb1ELb1ELb0ELb1ELb1ELb0EE3mmaINS_16FlashAttnFwdSm90ISE_NS_21CollectiveEpilogueFwdINS2_IJS6_NS3_ILi256EEES7_EEES5_SB_SD_Li256ELb1ELb1ELb1ELb0EEENS_36VarlenDynamicPersistentTileSchedulerILi128ELi96ELi256ELi128ELb1ELb1ELb1ELb1ELb0ELb1EEEE13SharedStorageENS1_6TensorINS1_11ArrayEngineIfLm128EEENS1_6LayoutINS2_IJNS2_IJNS3_ILi2EEEST_NS3_ILi32EEEEEES4_S4_EEENS2_IJNS2_IJS4_ST_NS3_ILi4EEEEEENS3_ILi0EEESZ_EEEEEEENS_7SoftmaxILi2ELi0EEEEEbRKNSE_6ParamsENSA_25PipelineTmaAsyncNoClusterILi2ENSA_16PipelineTmaAsyncILi2EEEEES1B_RNSA_13PipelineStateILj2EEERT0_RT1_iRiRKNS_16SeqlenInfoQKNewKILb1ELb0EEENS2_IJiiiiEEERT_ENKUliT_T0_T1_E_clIZSF_ISO_S12_S14_EbS17_S1B_S1B_S1E_S1G_S1I_iS1J_S1N_S1O_S1Q_EUlRS1R_iE1_NS3_ILb0EEENS3_ILb1EEEEEDaiS1R_S1S_S1T_)
$_ZN7cutlass13device_kernelIN5flash11enable_sm90INS1_16FlashAttnFwdSm90INS1_25CollectiveMainloopFwdSm90ILi2EN4cute5tupleIJNS5_1CILi1EEES8_S8_EEENS6_IJNS7_ILi128EEENS7_ILi96EEENS7_ILi64EEEEEELi256ENS_6half_tEfNS_4arch4Sm90ELb0ELb1ELb1ELb1ELb0ELb0ELb1ELb1ELb0ELb1ELb1ELb0EEENS1_21CollectiveEpilogueFwdINS6_IJSA_NS7_ILi256EEESB_EEES9_SE_SG_Li256ELb1ELb1ELb1ELb0EEENS1_36VarlenDynamicPersistentTileSchedulerILi128ELi96ELi256ELi128ELb1ELb1ELb1ELb1ELb0ELb1EEEEEEEEEvNT_6ParamsE$_ZZN5flash25CollectiveMainloopFwdSm90ILi2EN4cute5tupleIJNS1_1CILi1EEES4_S4_EEENS2_IJNS3_ILi128EEENS3_ILi96EEENS3_ILi64EEEEEELi256EN7cutlass6half_tEfNSA_4arch4Sm90ELb0ELb1ELb1ELb1ELb0ELb0ELb1ELb1ELb0ELb1ELb1ELb0EE3mmaINS_16FlashAttnFwdSm90ISE_NS_21CollectiveEpilogueFwdINS2_IJS6_NS3_ILi256EEES7_EEES5_SB_SD_Li256ELb1ELb1ELb1ELb0EEENS_36VarlenDynamicPersistentTileSchedulerILi128ELi96ELi256ELi128ELb1ELb1ELb1ELb1ELb0ELb1EEEE13SharedStorageENS1_6TensorINS1_11ArrayEngineIfLm128EEENS1_6LayoutINS2_IJNS2_IJNS3_ILi2EEEST_NS3_ILi32EEEEEES4_S4_EEENS2_IJNS2_IJS4_ST_NS3_ILi4EEEEEENS3_ILi0EEESZ_EEEEEEENS_7SoftmaxILi2ELi0EEEEEbRKNSE_6ParamsENSA_25PipelineTmaAsyncNoClusterILi2ENSA_16PipelineTmaAsyncILi2EEEEES1B_RNSA_13PipelineStateILj2EEERT0_RT1_iRiRKNS_16SeqlenInfoQKNewKILb1ELb0EEENS2_IJiiiiEEERT_ENKUliT_T0_T1_E_clIZSF_ISO_S12_S14_EbS17_S1B_S1B_S1E_S1G_S1I_iS1J_S1N_S1O_S1Q_EUlRS1R_iE1_NS3_ILb0EEENS3_ILb1EEEEEDaiS1R_S1S_S1T_:
        /* <DEDUP_REMOVED lines=48> */
.L_x_12590:
[----:B------:R-:W-:Y:S05]  /*2ffa0*/  BSYNC B3 ;  /* 0x0000000000037941 */ /* 0x000fea0003800000 */
.L_x_12589:
        /* <DEDUP_REMOVED lines=17> */
.L_x_12592:
[----:B------:R-:W-:Y:S05]  /*300c0*/  BSYNC B3 ;  /* 0x0000000000037941 */ /* 0x000fea0003800000 */
.L_x_12591:
        /* <DEDUP_REMOVED lines=10> */
.L_x_12594:
[----:B------:R-:W-:Y:S05]  /*30170*/  BSYNC B3 ;  /* 0x0000000000037941 */ /* 0x000fea0003800000 */
.L_x_12593:
[----:B------:R-:W2:Y:S04]  /*30180*/  LDL.64 R12, [R0] ;  /* 0x00000000000c7983 */ /* 0x000ea80000100a00 */
[----:B------:R-:W3:Y:S01]  /*30190*/  LDL.64 R8, [R0+0x28] ;  /* 0x0000280000087983 */ /* 0x000ee20000100a00 */
[C---:B------:R-:W-:Y:S02]  /*301a0*/  R2UR UR6, R4.reuse ;  /* 0x00000000040672ca */ /* 0x040fe400000e0000 */
[C---:B------:R-:W-:Y:S01]  /*301b0*/  R2UR UR7, R5.reuse ;  /* 0x00000000050772ca */ /* 0x040fe200000e0000 */
[----:B------:R-:W4:Y:S01]  /*301c0*/  LDL.64 R18, [R0+0x20] ;  /* 0x0000200000127983 */ /* 0x000f220000100a00 */
[C---:B------:R-:W-:Y:S02]  /*301d0*/  R2UR UR4, R4.reuse ;  /* 0x00000000040472ca */ /* 0x040fe400000e0000 */
[----:B------:R-:W-:Y:S01]  /*301e0*/  R2UR UR5, R5 ;  /* 0x00000000050572ca */ /* 0x000fe200000e0000 */
[----:B0----5:R-:W4:Y:S08]  /*301f0*/  LDL.64 R14, [R0+0x8] ;  /* 0x00000800000e7983 */ /* 0x021f300000100a00 */
        /* <DEDUP_REMOVED lines=11> */
[----:B------:R-:W-:Y:S01]  /*302b0*/  WARPGROUP.ARRIVE ;  /* 0x00000000000079c5 */ /* 0x000fe20000000000 */
[----:B------:R-:W-:Y:S02]  /*302c0*/  R2UR UR8, R4 ;  /* 0x00000000040872ca */ /* 0x000fe400000e0000 */
[----:B------:R-:W-:-:S02]  /*302d0*/  R2UR UR6, R8 ;  /* 0x00000000080672ca */ /* 0x000fc400000e0000 */
[C---:B------:R-:W-:Y:S02]  /*302e0*/  R2UR UR9, R5.reuse ;  /* 0x00000000050972ca */ /* 0x040fe400000e0000 */
[----:B------:R-:W-:Y:S02]  /*302f0*/  R2UR UR10, R4 ;  /* 0x00000000040a72ca */ /* 0x000fe400000e0000 */
[----:B------:R-:W-:Y:S02]  /*30300*/  R2UR UR11, R5 ;  /* 0x00000000050b72ca */ /* 0x000fe400000e0000 */
[----:B---3--:R-:W-:Y:S01]  /*30310*/  R2UR UR4, R12 ;  /* 0x000000000c0472ca */ /* 0x008fe200000e0000 */
[----:B------:R-:W-:Y:S01]  /*30320*/  IMAD.MOV.U32 R12, RZ, RZ, 0x1 ;  /* 0x00000001ff0c7424 */ /* 0x000fe200078e00ff */
[----:B------:R-:W-:-:S13]  /*30330*/  R2UR UR5, R13 ;  /* 0x000000000d0572ca */ /* 0x000fda00000e0000 */
[----:B------:R-:W-:Y:S03]  /*30340*/  HGMMA.64x96x16.F32 R24, gdesc[UR4], RZ, !UPT, gsb0 ;  /* 0x01600000041879f0 */ /* 0x000fe6000c0008ff */
        /* <DEDUP_REMOVED lines=63> */
.L_x_12597:
[----:B------:R-:W-:Y:S05]  /*30740*/  BSYNC B3 ;  /* 0x0000000000037941 */ /* 0x000fea0003800000 */
.L_x_12596:
        /* <DEDUP_REMOVED lines=17> */
.L_x_12599:
[----:B------:R-:W-:Y:S05]  /*30860*/  BSYNC B3 ;  /* 0x0000000000037941 */ /* 0x000fea0003800000 */
.L_x_12598:
        /* <DEDUP_REMOVED lines=10> */
.L_x_12601:
[----:B------:R-:W-:Y:S05]  /*30910*/  BSYNC B3 ;  /* 0x0000000000037941 */ /* 0x000fea0003800000 */
.L_x_12600:
[----:B------:R-:W2:Y:S04]  /*30920*/  LDL.64 R8, [R0] ;  /* 0x0000000000087983 */ /* 0x000ea80000100a00 */
[----:B------:R-:W3:Y:S04]  /*30930*/  LDL.64 R20, [R0+0x58] ;  /* 0x0000580000147983 */ /* 0x000ee80000100a00 */
[----:B------:R-:W4:Y:S04]  /*30940*/  LDL.64 R14, [R0+0x48] ;  /* 0x00004800000e7983 */ /* 0x000f280000100a00 */
[----:B0----5:R-:W4:Y:S01]  /*30950*/  LDL.64 R18, [R0+0x50] ;  /* 0x0000500000127983 */ /* 0x021f220000100a00 */
[----:B------:R-:W-:-:S02]  /*30960*/  R2UR UR6, R4 ;  /* 0x00000000040672ca */ /* 0x000fc400000e0000 */
[C---:B------:R-:W-:Y:S01]  /*30970*/  R2UR UR7, R5.reuse ;  /* 0x00000000050772ca */ /* 0x040fe200000e0000 */
[----:B------:R-:W4:Y:S01]  /*30980*/  LDL.LU R74, [R1+0x490] ;  /* 0x00049000014a7983 */ /* 0x000f220000300800 */
        /* <DEDUP_REMOVED lines=27> */
[----:B------:R-:W-:-:S02]  /*30b40*/  VIADD R72, R8, 0x2 ;  /* 0x0000000208487836 */ /* 0x000fc40000000000 */
[----:B------:R-:W-:-:S03]  /*30b50*/  IMAD.MOV.U32 R73, RZ, RZ, R9 ;  /* 0x000000ffff497224 */ /* 0x000fc600078e0009 */
[----:B------:R-:W-:Y:S02]  /*30b60*/  R2UR UR6, R72 ;  /* 0x00000000480672ca */ /* 0x000fe400000e0000 */
        /* <DEDUP_REMOVED lines=235> */
[----:B------:R-:W2:Y:S04]  /*31a20*/  @!P2 LDL.64 R8, [R0] ;  /* 0x000000000008a983 */ /* 0x000ea80000100a00 */
[----:B0-----:R-:W3:Y:S01]  /*31a30*/  @!P2 LDL.64 R14, [R0+0x18] ;  /* 0x00001800000ea983 */ /* 0x001ee20000100a00 */
[----:B------:R-:W-:-:S02]  /*31a40*/  @!P2 R2UR UR4, R4 ;  /* 0x000000000404a2ca */ /* 0x000fc400000e0000 */
[C---:B------:R-:W-:Y:S02]  /*31a50*/  @!P2 R2UR UR5, R5.reuse ;  /* 0x000000000505a2ca */ /* 0x040fe400000e0000 */
[----:B------:R-:W-:Y:S02]  /*31a60*/  SHF.R.U32.HI R18, RZ, 0x7, R13 ;  /* 0x00000007ff127819 */ /* 0x000fe4000001160d */
[----:B------:R-:W-:Y:S02]  /*31a70*/  @!P2 R2UR UR6, R4 ;  /* 0x000000000406a2ca */ /* 0x000fe400000e0000 */
[----:B------:R-:W-:Y:S02]  /*31a80*/  @!P2 R2UR UR7, R5 ;  /* 0x000000000507a2ca */ /* 0x000fe400000e0000 */
[----:B------:R-:W-:-:S05]  /*31a90*/  IADD3 R18, -R18, 0xb, RZ ;  /* 0x0000000b12127810 */ /* 0x000fca0007ffe1ff */
[----:B------:R0:W-:Y:S06]  /*31aa0*/  BAR.ARV R18, 0x100 ;  /* 0x000400120000751d */ /* 0x0001ec0000002000 */
        /* <DEDUP_REMOVED lines=12> */
[----:B0-----:R-:W3:Y:S01]  /*31b70*/  LD.E R18, desc[UR4][R6.64+0x24] ;  /* 0x0000240406127980 */ /* 0x001ee2000c101900 */
[C---:B------:R-:W-:Y:S02]  /*31b80*/  R2UR UR4, R4.reuse ;  /* 0x00000000040472ca */ /* 0x040fe400000e0000 */
[C---:B------:R-:W-:Y:S02]  /*31b90*/  R2UR UR5, R5.reuse ;  /* 0x00000000050572ca */ /* 0x040fe400000e0000 */
[C---:B------:R-:W-:Y:S02]  /*31ba0*/  R2UR UR14, R4.reuse ;  /* 0x00000000040e72ca */ /* 0x040fe400000e0000 */
[C---:B------:R-:W-:Y:S02]  /*31bb0*/  R2UR UR15, R5.reuse ;  /* 0x00000000050f72ca */ /* 0x040fe400000e0000 */
[----:B------:R-:W-:Y:S02]  /*31bc0*/  R2UR UR10, R4 ;  /* 0x00000000040a72ca */ /* 0x000fe400000e0000 */
[----:B------:R-:W-:-:S02]  /*31bd0*/  R2UR UR11, R5 ;  /* 0x00000000050b72ca */ /* 0x000fc400000e0000 */
[----:B------:R-:W-:Y:S02]  /*31be0*/  R2UR UR8, R4 ;  /* 0x00000000040872ca */ /* 0x000fe400000e0000 */
[C---:B------:R-:W-:Y:S02]  /*31bf0*/  R2UR UR9, R5.reuse ;  /* 0x00000000050972ca */ /* 0x040fe400000e0000 */
[----:B------:R-:W-:Y:S02]  /*31c00*/  LOP3.LUT R74, R74, 0xfff7ffff, RZ, 0xc0, !PT ;  /* 0xfff7ffff4a4a7812 */ /* 0x000fe400078ec0ff */
[----:B------:R-:W-:Y:S02]  /*31c10*/  R2UR UR12, R4 ;  /* 0x00000000040c72ca */ /* 0x000fe400000e0000 */
[----:B------:R-:W-:Y:S02]  /*31c20*/  R2UR UR13, R5 ;  /* 0x00000000050d72ca */ /* 0x000fe400000e0000 */
[----:B------:R-:W-:Y:S01]  /*31c30*/  @P2 LOP3.LUT R74, R74, 0x80000, RZ, 0xfc, !PT ;  /* 0x000800004a4a2812 */ /* 0x000fe200078efcff */
[----:B------:R-:W4:Y:S04]  /*31c40*/  LD.E R73, desc[UR10][R6.64+0xc] ;  /* 0x00000c0a06497980 */ /* 0x000f28000c101900 */
[----:B------:R0:W-:Y:S06]  /*31c50*/  STL [R1+0x490], R74 ;  /* 0x0004904a01007387 */ /* 0x0001ec0000100800 */
[----:B------:R-:W4:Y:S04]  /*31c60*/  LD.E R75, desc[UR12][R6.64+0x14] ;  /* 0x0000140c064b7980 */ /* 0x000f28000c101900 */
[----:B0-----:R-:W4:Y:S04]  /*31c70*/  LD.E R74, desc[UR8][R6.64+0x10] ;  /* 0x00001008064a7980 */ /* 0x001f28000c101900 */
[----:B--2---:R-:W2:Y:S01]  /*31c80*/  LD.E R72, desc[UR4][R8.64] ;  /* 0x0000000408487980 */ /* 0x004ea2000c101900 */
[----:B------:R-:W-:-:S02]  /*31c90*/  R2UR UR4, R4 ;  /* 0x00000000040472ca */ /* 0x000fc400000e0000 */
[----:B------:R-:W-:Y:S01]  /*31ca0*/  R2UR UR5, R5 ;  /* 0x00000000050572ca */ /* 0x000fe200000e0000 */
[----:B------:R-:W2:-:S12]  /*31cb0*/  LD.E R9, desc[UR14][R6.64+0x18] ;  /* 0x0000180e06097980 */ /* 0x000e98000c101900 */
        /* <DEDUP_REMOVED lines=17> */
[----:B------:R-:W-:Y:S01]  /*31dd0*/  BSSY B3, `(.L_x_12603) ;  /* 0x00000af000037945 */ /* 0x000fe20003800000 */
[----:B----4-:R-:W-:Y:S02]  /*31de0*/  IMAD R75, R10, -0x60, R75 ;  /* 0xffffffa00a4b7824 */ /* 0x010fe400078e024b */
[-C--:B--2---:R-:W-:Y:S01]  /*31df0*/  FMUL.FTZ R81, R45, R72.reuse ;  /* 0x000000482d517220 */ /* 0x084fe20000410000 */
        /* <DEDUP_REMOVED lines=8> */
[----:B------:R-:W-:Y:S01]  /*31e80*/  FMUL.FTZ R52, R57, R72 ;  /* 0x0000004839347220 */ /* 0x000fe20000410000 */
[----:B------:R-:W-:-:S04]  /*31e90*/  SHF.R.S32.HI R45, RZ, 0x1f, R78 ;  /* 0x0000001fff2d7819 */ /* 0x000fc8000001144e */
[----:B------:R-:W-:Y:S01]  /*31ea0*/  LEA.HI R54, R45, R78, RZ, 0x7 ;  /* 0x0000004e2d367211 */ /* 0x000fe200078f38ff */
[----:B0-----:R-:W-:-:S03]  /*31eb0*/  FMUL.FTZ R2, R26, R72 ;  /* 0x000000481a027220 */ /* 0x001fc60000410000 */
[----:B------:R-:W-:Y:S01]  /*31ec0*/  LOP3.LUT R57, R54, 0xffffff80, RZ, 0xc0, !PT ;  /* 0xffffff8036397812 */ /* 0x000fe200078ec0ff */
[-C--:B------:R-:W-:Y:S01]  /*31ed0*/  FMUL.FTZ R26, R42, R72.reuse ;  /* 0x000000482a1a7220 */ /* 0x080fe20000410000 */
[----:B------:R-:W-:-:S03]  /*31ee0*/  FMUL.FTZ R42, R58, R72 ;  /* 0x000000483a2a7220 */ /* 0x000fc60000410000 */
[----:B------:R-:W-:Y:S02]  /*31ef0*/  IMAD.IADD R58, R78, 0x1, -R57 ;  /* 0x000000014e3a7824 */ /* 0x000fe400078e0a39 */
[-C--:B------:R-:W-:Y:S01]  /*31f00*/  FMUL.FTZ R79, R25, R72.reuse ;  /* 0x00000048194f7220 */ /* 0x080fe20000410000 */
        /* <DEDUP_REMOVED lines=8> */
[----:B------:R-:W-:Y:S01]  /*31f90*/  FMUL.FTZ R15, R27, R72 ;  /* 0x000000481b0f7220 */ /* 0x000fe20000410000 */
[----:B------:R-:W-:Y:S01]  /*31fa0*/  LEA.HI R61, R57, R58, RZ, 0x2 ;  /* 0x0000003a393d7211 */ /* 0x000fe200078f10ff */
[-C--:B------:R-:W-:Y:S01]  /*31fb0*/  FMUL.FTZ R27, R43, R72.reuse ;  /* 0x000000482b1b7220 */ /* 0x080fe20000410000 */
[-C--:B------:R-:W-:Y:S01]  /*31fc0*/  FMUL.FTZ R43, R59, R72.reuse ;  /* 0x000000483b2b7220 */ /* 0x080fe20000410000 */
[-C--:B------:R-:W-:Y:S01]  /*31fd0*/  FMUL.FTZ R20, R34, R72.reuse ;  /* 0x0000004822147220 */ /* 0x080fe20000410000 */
[----:B------:R-:W-:Y:S01]  /*31fe0*/  LOP3.LUT R59, R56, 0xfffffffc, RZ, 0xc0, !PT ;  /* 0xfffffffc383b7812 */ /* 0x000fe200078ec0ff */
[-C--:B------:R-:W-:Y:S01]  /*31ff0*/  FMUL.FTZ R34, R50, R72.reuse ;  /* 0x0000004832227220 */ /* 0x080fe20000410000 */
[--C-:B------:R-:W-:Y:S01]  /*32000*/  SHF.R.S32.HI R56, RZ, 0x2, R61.reuse ;  /* 0x00000002ff387819 */ /* 0x100fe2000001143d */
[-C--:B------:R-:W-:Y:S01]  /*32010*/  FMUL.FTZ R50, R53, R72.reuse ;  /* 0x0000004835327220 */ /* 0x080fe20000410000 */
[----:B------:R-:W-:Y:S01]  /*32020*/  SHF.R.S32.HI R83, RZ, 0x1f, R61 ;  /* 0x0000001fff537819 */ /* 0x000fe2000001143d */
[----:B------:R-:W-:Y:S01]  /*32030*/  FMUL.FTZ R53, R60, R72 ;  /* 0x000000483c357220 */ /* 0x000fe20000410000 */
[----:B------:R-:W-:-:S02]  /*32040*/  LEA.HI R60, R57, R58, RZ, 0x5 ;  /* 0x0000003a393c7211 */ /* 0x000fc400078f28ff */
[----:B------:R-:W-:Y:S02]  /*32050*/  SHF.R.S32.HI R57, RZ, 0x7, R54 ;  /* 0x00000007ff397819 */ /* 0x000fe40000011436 */
[----:B------:R-:W-:Y:S01]  /*32060*/  LEA.HI R83, R83, R56, RZ, 0x3 ;  /* 0x0000003853537211 */ /* 0x000fe200078f18ff */
[-C--:B------:R-:W-:Y:S01]  /*32070*/  FMUL.FTZ R45, R63, R72.reuse ;  /* 0x000000483f2d7220 */ /* 0x080fe20000410000 */
[----:B------:R-:W-:Y:S01]  /*32080*/  IMAD.IADD R78, R78, 0x1, -R59 ;  /* 0x000000014e4e7824 */ /* 0x000fe200078e0a3b */
[----:B------:R-:W-:Y:S01]  /*32090*/  SHF.R.S32.HI R63, RZ, 0x5, R60 ;  /* 0x00000005ff3f7819 */ /* 0x000fe2000001143c */
[-C--:B------:R-:W-:Y:S01]  /*320a0*/  FMUL.FTZ R18, R30, R72.reuse ;  /* 0x000000481e127220 */ /* 0x080fe20000410000 */
[----:B------:R-:W-:Y:S02]  /*320b0*/  LEA.HI R54, R54, R57, RZ, 0x1 ;  /* 0x0000003936367211 */ /* 0x000fe400078f08ff */
[----:B------:R-:W-:Y:S01]  /*320c0*/  LOP3.LUT R83, R83, 0xfffffff8, RZ, 0xc0, !PT ;  /* 0xfffffff853537812 */ /* 0x000fe200078ec0ff */
[-C--:B------:R-:W-:Y:S01]  /*320d0*/  FMUL.FTZ R30, R46, R72.reuse ;  /* 0x000000482e1e7220 */ /* 0x080fe20000410000 */
[----:B------:R-:W-:Y:S01]  /*320e0*/  FMUL.FTZ R46, R62, R72 ;  /* 0x000000483e2e7220 */ /* 0x000fe20000410000 */
[----:B------:R-:W-:Y:S01]  /*320f0*/  LOP3.LUT R54, R54, 0x3fffffe, RZ, 0xc0, !PT ;  /* 0x03fffffe36367812 */ /* 0x000fe200078ec0ff */
[----:B---3--:R-:W-:Y:S01]  /*32100*/  IMAD R80, R80, 0x8, R63 ;  /* 0x0000000850507824 */ /* 0x008fe200078e023f */
[----:B------:R-:W-:Y:S01]  /*32110*/  LEA.HI R62, R78, R78, RZ, 0x1 ;  /* 0x0000004e4e3e7211 */ /* 0x000fe200078f08ff */
[----:B------:R-:W-:-:S02]  /*32120*/  IMAD.IADD R83, R56, 0x1, -R83 ;  /* 0x0000000138537824 */ /* 0x000fc400078e0a53 */
        /* <DEDUP_REMOVED lines=8> */
[----:B------:R-:W-:Y:S01]  /*321b0*/  LOP3.LUT R61, R61, 0x7ffffffc, RZ, 0xc0, !PT ;  /* 0x7ffffffc3d3d7812 */ /* 0x000fe200078ec0ff */
[----:B------:R-:W-:Y:S02]  /*321c0*/  IMAD.MOV.U32 R63, RZ, RZ, -0x60 ;  /* 0xffffffa0ff3f7424 */ /* 0x000fe400078e00ff */
        /* <DEDUP_REMOVED lines=18> */
[-C--:B------:R-:W-:Y:S01]  /*322f0*/  FMUL.FTZ R58, R71, R72.reuse ;  /* 0x00000048473a7220 */ /* 0x080fe20000410000 */
[----:B------:R-:W-:Y:S01]  /*32300*/  FMUL.FTZ R68, R68, R72 ;  /* 0x0000004844447220 */ /* 0x000fe20000410000 */
[----:B------:R-:W-:Y:S01]  /*32310*/  ISETP.GE.AND P2, PT, R9, 0x1, PT ;  /* 0x000000010900780c */ /* 0x000fe20003f46270 */
[----:B------:R-:W-:Y:S01]  /*32320*/  IMAD R61, R61, -0x2, R64 ;  /* 0xfffffffe3d3d7824 */ /* 0x000fe200078e0240 */
[----:B------:R-:W1:Y:S01]  /*32330*/  MUFU.TANH R14, R14 ;  /* 0x0000000e000e7308 */ /* 0x000e620000002400 */
[----:B------:R-:W-:-:S03]  /*32340*/  LOP3.LUT R64, RZ, R73, RZ, 0x33, !PT ;  /* 0x00000049ff407212 */ /* 0x000fc600078e33ff */
[----:B------:R-:W-:-:S04]  /*32350*/  IADD3 R63, -R8, R61, R3 ;  /* 0x0000003d083f7210 */ /* 0x000fc80007ffe103 */
        /* <DEDUP_REMOVED lines=45> */
[----:B------:R-:W1:Y:S08]  /*32630*/  MUFU.TANH R57, R57 ;  /* 0x0000003900397308 */ /* 0x000e700000002400 */
[----:B------:R-:W1:Y:S01]  /*32640*/  MUFU.TANH R58, R58 ;  /* 0x0000003a003a7308 */ /* 0x000e620000002400 */
[----:B------:R-:W-:-:S02]  /*32650*/  IMAD.IADD R74, R63, 0x1, R74 ;  /* 0x000000013f4a7824 */ /* 0x000fc400078e024a */
[----:B------:R-:W-:Y:S02]  /*32660*/  IMAD.IADD R70, R63, 0x1, R64 ;  /* 0x000000013f467824 */ /* 0x000fe400078e0240 */
[----:B------:R-:W-:Y:S02]  /*32670*/  VIADD R71, R61, 0xffffffff ;  /* 0xffffffff3d477836 */ /* 0x000fe40000000000 */
[--C-:B0-----:R-:W-:Y:S02]  /*32680*/  IMAD.IADD R64, R74, 0x1, R77.reuse ;  /* 0x000000014a407824 */ /* 0x101fe400078e024d */
        /* <DEDUP_REMOVED lines=18> */
.L_x_12608:
[----:B------:R-:W-:Y:S05]  /*327b0*/  BSYNC B5 ;  /* 0x0000000000057941 */ /* 0x000fea0003800000 */
.L_x_12607:
[----:B------:R-:W-:Y:S01]  /*327c0*/  LOP3.LUT R66, RZ, R66, RZ, 0x33, !PT ;  /* 0x00000042ff427212 */ /* 0x000fe200078e33ff */
[----:B------:R-:W-:Y:S06]  /*327d0*/  BRA `(.L_x_12609) ;  /* 0x0000000000287947 */ /* 0x000fec0003800000 */
.L_x_12606:
        /* <DEDUP_REMOVED lines=10> */
.L_x_12609:
[----:B------:R-:W-:Y:S05]  /*32880*/  BSYNC B4 ;  /* 0x0000000000047941 */ /* 0x000fea0003800000 */
.L_x_12605:
[----:B------:R-:W-:-:S05]  /*32890*/  IMAD R66, R9, R66, R71 ;  /* 0x0000004209427224 */ /* 0x000fca00078e0247 */
[----:B------:R-:W-:Y:S02]  /*328a0*/  VIMNMX R65, R65, R66, !PT ;  /* 0x0000004241417248 */ /* 0x000fe40007fe0100 */
[----:B------:R-:W-:-:S07]  /*328b0*/  VIADDMNMX R64, R66, R9, R64, PT ;  /* 0x0000000942407246 */ /* 0x000fce0003800140 */
.L_x_12604:
[----:B------:R-:W-:Y:S05]  /*328c0*/  BSYNC B3 ;  /* 0x0000000000037941 */ /* 0x000fea0003800000 */
.L_x_12603:
        /* <DEDUP_REMOVED lines=137> */
.L_x_12615:
[----:B------:R-:W-:Y:S05]  /*33160*/  BSYNC B5 ;  /* 0x0000000000057941 */ /* 0x000fea0003800000 */
.L_x_12614:
[----:B------:R-:W-:Y:S01]  /*33170*/  LOP3.LUT R8, RZ, R8, RZ, 0x33, !PT ;  /* 0x00000008ff087212 */ /* 0x000fe200078e33ff */
[----:B------:R-:W-:Y:S06]  /*33180*/  BRA `(.L_x_12616) ;  /* 0x0000000000287947 */ /* 0x000fec0003800000 */
.L_x_12613:
        /* <DEDUP_REMOVED lines=10> */
.L_x_12616:
[----:B------:R-:W-:Y:S05]  /*33230*/  BSYNC B4 ;  /* 0x0000000000047941 */ /* 0x000fea0003800000 */
.L_x_12612:
[----:B------:R-:W-:-:S05]  /*33240*/  IMAD R3, R9, R8, R71 ;  /* 0x0000000809037224 */ /* 0x000fca00078e0247 */
[----:B------:R-:W-:Y:S02]  /*33250*/  VIADDMNMX R66, R3, R9, R66, PT ;  /* 0x0000000903427246 */ /* 0x000fe40003800142 */
[----:B------:R-:W-:-:S07]  /*33260*/  VIMNMX R64, R64, R3, !PT ;  /* 0x0000000340407248 */ /* 0x000fce0007fe0100 */
.L_x_12611:
[----:B------:R-:W-:Y:S05]  /*33270*/  BSYNC B3 ;  /* 0x0000000000037941 */ /* 0x000fea0003800000 */
.L_x_12610:
        /* <DEDUP_REMOVED lines=69> */
[----:B------:R-:W-:Y:S02]  /*336d0*/  R2UR UR4, R4 ;  /* 0x00000000040472ca */ /* 0x000fe400000e0000 */
[----:B------:R-:W-:Y:S02]  /*336e0*/  ISETP.LT.OR P1, PT, R66, 0x49, P1 ;  /* 0x000000494200780c */ /* 0x000fe40000f21670 */
[----:B------:R-:W-:Y:S02]  /*336f0*/  R2UR UR5, R5 ;  /* 0x00000000050572ca */ /* 0x000fe400000e0000 */
[----:B------:R-:W-:-:S02]  /*33700*/  FSEL R46, R46, -INF , !P1 ;  /* 0xff8000002e2e7808 */ /* 0x000fc40004800000 */
[----:B------:R-:W-:Y:S02]  /*33710*/  ISETP.GT.AND P1, PT, R64, RZ, !P6 ;  /* 0x000000ff4000720c */ /* 0x000fe40007724270 */
[----:B------:R-:W-:Y:S02]  /*33720*/  ISETP.NE.AND P2, PT, R91, RZ, PT ;  /* 0x000000ff5b00720c */ /* 0x000fe40003f45270 */
[----:B------:R-:W-:Y:S02]  /*33730*/  ISETP.LT.OR P1, PT, R66, 0x1, P1 ;  /* 0x000000014200780c */ /* 0x000fe40000f21670 */
[----:B------:R-:W-:Y:S02]  /*33740*/  ISETP.NE.AND P6, PT, R75, RZ, PT ;  /* 0x000000ff4b00720c */ /* 0x000fe40003fc5270 */
[----:B------:R-:W-:Y:S02]  /*33750*/  FSEL R62, R2, -INF , !P1 ;  /* 0xff800000023e7808 */ /* 0x000fe40004800000 */
[----:B------:R-:W2:Y:S04]  /*33760*/  LDL.64 R2, [R0+0x70] ;  /* 0x0000700000027983 */ /* 0x000ea80000100a00 */
[----:B--2---:R-:W2:Y:S01]  /*33770*/  LD.E.64 R6, desc[UR4][R2.64] ;  /* 0x0000000402067980 */ /* 0x004ea2000c101b00 */
[----:B------:R-:W-:-:S02]  /*33780*/  ISETP.GT.AND P1, PT, R64, 0x49, !P2 ;  /* 0x000000494000780c */ /* 0x000fc40005724270 */
[C---:B------:R-:W-:Y:S02]  /*33790*/  ISETP.GT.AND P3, PT, R64.reuse, 0x50, !P3 ;  /* 0x000000504000780c */ /* 0x040fe40005f64270 */
[C---:B------:R-:W-:Y:S02]  /*337a0*/  ISETP.GT.AND P4, PT, R64.reuse, 0x51, !P4 ;  /* 0x000000514000780c */ /* 0x040fe40006784270 */
[C---:B------:R-:W-:Y:S02]  /*337b0*/  ISETP.GT.AND P5, PT, R64.reuse, 0x58, !P5 ;  /* 0x000000584000780c */ /* 0x040fe40006fa4270 */
[----:B------:R-:W-:Y:S02]  /*337c0*/  ISETP.GT.AND P2, PT, R64, 0x59, !P6 ;  /* 0x000000594000780c */ /* 0x000fe40007744270 */
[C---:B------:R-:W-:Y:S02]  /*337d0*/  ISETP.LT.OR P1, PT, R66.reuse, 0x4a, P1 ;  /* 0x0000004a4200780c */ /* 0x040fe40000f21670 */
[----:B------:R-:W-:-:S02]  /*337e0*/  ISETP.LT.OR P3, PT, R66, 0x51, P3 ;  /* 0x000000514200780c */ /* 0x000fc40001f61670 */
[C---:B------:R-:W-:Y:S02]  /*337f0*/  ISETP.LT.OR P4, PT, R66.reuse, 0x52, P4 ;  /* 0x000000524200780c */ /* 0x040fe40002781670 */
[----:B------:R-:W-:Y:S02]  /*33800*/  ISETP.LT.OR P5, PT, R66, 0x59, P5 ;  /* 0x000000594200780c */ /* 0x000fe40002fa1670 */
[----:B------:R-:W-:Y:S02]  /*33810*/  FSEL R56, R56, -INF , !P4 ;  /* 0xff80000038387808 */ /* 0x000fe40006000000 */
[----:B------:R-:W-:Y:S02]  /*33820*/  ISETP.LT.OR P2, PT, R66, 0x5a, P2 ;  /* 0x0000005a4200780c */ /* 0x000fe40001741670 */
[----:B------:R-:W-:Y:S01]  /*33830*/  FSEL R57, R57, -INF , !P5 ;  /* 0xff80000039397808 */ /* 0x000fe20006800000 */
[----:B------:R-:W3:Y:S01]  /*33840*/  LD.E R66, desc[UR4][R2.64+0x10] ;  /* 0x0000100402427980 */ /* 0x000ee2000c101900 */
[----:B------:R-:W-:-:S02]  /*33850*/  R2UR UR6, R4 ;  /* 0x00000000040672ca */ /* 0x000fc400000e0000 */
        /* <DEDUP_REMOVED lines=40> */
[----:B------:R-:W-:Y:S02]  /*33ae0*/  FSEL R64, R45, -INF , !P1 ;  /* 0xff8000002d407808 */ /* 0x000fe40004800000 */
[----:B------:R-:W-:Y:S02]  /*33af0*/  FMNMX.FTZ R9, R46, R9, !PT ;  /* 0x000000092e097209 */ /* 0x000fe40007810000 */
[----:B------:R-:W-:Y:S02]  /*33b00*/  FMNMX.FTZ R8, R55, R8, !PT ;  /* 0x0000000837087209 */ /* 0x000fe40007810000 */
[----:B------:R-:W-:Y:S02]  /*33b10*/  FSEL R65, R54, -INF , !P3 ;  /* 0xff80000036417808 */ /* 0x000fe40005800000 */
        /* <DEDUP_REMOVED lines=34> */
[----:B------:R-:W-:Y:S01]  /*33d40*/  ST.E desc[UR4][R2.64+0x4], R9 ;  /* 0x0000040902007985 */ /* 0x000fe2000c101904 */
[----:B0-----:R-:W-:Y:S01]  /*33d50*/  FMUL.FTZ R67, R45, R66 ;  /* 0x000000422d437220 */ /* 0x001fe20000410000 */
[----:B----4-:R-:W-:-:S04]  /*33d60*/  FMUL.FTZ R69, R54, R71 ;  /* 0x0000004736457220 */ /* 0x010fc80000410000 */
[----:B------:R0:W-:Y:S04]  /*33d70*/  ST.E desc[UR6][R2.64+0x10], R67 ;  /* 0x0000104302007985 */ /* 0x0001e8000c101906 */
        /* <DEDUP_REMOVED lines=13> */
[----:B------:R-:W-:-:S04]  /*33e50*/  FFMA.FTZ R172, R63, R66, -R3 ;  /* 0x000000423fac7223 */ /* 0x000fc80000010803 */
[-C--:B------:R-:W-:Y:S01]  /*33e60*/  FFMA.FTZ R173, R62, R66.reuse, -R71 ;  /* 0x000000423ead7223 */ /* 0x080fe20000010847 */
[-C--:B------:R-:W-:Y:S01]  /*33e70*/  FFMA.FTZ R79, R79, R66.reuse, -R3 ;  /* 0x000000424f4f7223 */ /* 0x080fe20000010803 */
[----:B------:R-:W3:Y:S01]  /*33e80*/  MUFU.EX2 R172, R172 ;  /* 0x000000ac00ac7308 */ /* 0x000ee20000000800 */
[-C--:B------:R-:W-:Y:S01]  /*33e90*/  FFMA.FTZ R15, R15, R66.reuse, -R71 ;  /* 0x000000420f0f7223 */ /* 0x080fe20000010847 */
[-CC-:B------:R-:W-:Y:S01]  /*33ea0*/  FFMA.FTZ R154, R36, R66.reuse, -R3.reuse ;  /* 0x00000042249a7223 */ /* 0x180fe20000010803 */
[-C--:B------:R-:W-:Y:S01]  /*33eb0*/  FFMA.FTZ R174, R28, R66.reuse, -R3 ;  /* 0x000000421cae7223 */ /* 0x080fe20000010803 */
[-CC-:B------:R-:W-:Y:S01]  /*33ec0*/  FFMA.FTZ R175, R18, R66.reuse, -R71.reuse ;  /* 0x0000004212af7223 */ /* 0x180fe20000010847 */
[----:B------:R-:W-:-:S03]  /*33ed0*/  FFMA.FTZ R36, R21, R66, -R71 ;  /* 0x0000004215247223 */ /* 0x000fc60000010847 */
[----:B------:R-:W-:Y:S01]  /*33ee0*/  MUFU.EX2 R173, R173 ;  /* 0x000000ad00ad7308 */ /* 0x000fe20000000800 */
[-CC-:B------:R-:W-:Y:S01]  /*33ef0*/  FFMA.FTZ R152, R32, R66.reuse, -R3.reuse ;  /* 0x0000004220987223 */ /* 0x180fe20000010803 */
[-C--:B------:R-:W-:Y:S01]  /*33f00*/  FFMA.FTZ R8, R29, R66.reuse, -R3 ;  /* 0x000000421d087223 */ /* 0x080fe20000010803 */
[----:B------:R-:W-:-:S05]  /*33f10*/  FFMA.FTZ R32, R19, R66, -R71 ;  /* 0x0000004213207223 */ /* 0x000fca0000010847 */
[----:B------:R-:W0:Y:S01]  /*33f20*/  MUFU.EX2 R21, R79 ;  /* 0x0000004f00157308 */ /* 0x000e220000000800 */
[----:B------:R-:W-:-:S07]  /*33f30*/  FFMA.FTZ R153, R20, R66, -R71 ;  /* 0x0000004214997223 */ /* 0x000fce0000010847 */
[----:B------:R-:W1:Y:S01]  /*33f40*/  MUFU.EX2 R18, R15 ;  /* 0x0000000f00127308 */ /* 0x000e620000000800 */
[-CC-:B------:R-:W-:Y:S01]  /*33f50*/  FFMA.FTZ R9, R33, R66.reuse, -R3.reuse ;  /* 0x0000004221097223 */ /* 0x180fe20000010803 */
[----:B------:R-:W-:-:S06]  /*33f60*/  FFMA.FTZ R156, R40, R66, -R3 ;  /* 0x00000042289c7223 */ /* 0x000fcc0000010803 */
[----:B------:R-:W-:Y:S01]  /*33f70*/  MUFU.EX2 R174, R174 ;  /* 0x000000ae00ae7308 */ /* 0x000fe20000000800 */
[----:B------:R-:W-:-:S07]  /*33f80*/  FFMA.FTZ R40, R25, R66, -R71 ;  /* 0x0000004219287223 */ /* 0x000fce0000010847 */
[----:B------:R-:W2:Y:S01]  /*33f90*/  MUFU.EX2 R175, R175 ;  /* 0x000000af00af7308 */ /* 0x000ea20000000800 */
[----:B------:R-:W-:-:S07]  /*33fa0*/  FFMA.FTZ R155, R24, R66, -R71 ;  /* 0x00000042189b7223 */ /* 0x000fce0000010847 */
[----:B------:R3:W-:Y:S01]  /*33fb0*/  MUFU.EX2 R19, R8 ;  /* 0x0000000800137308 */ /* 0x0007e20000000800 */
[----:B------:R-:W-:-:S07]  /*33fc0*/  FFMA.FTZ R162, R49, R66, -R3 ;  /* 0x0000004231a27223 */ /* 0x000fce0000010803 */
[----:B------:R-:W5:Y:S01]  /*33fd0*/  MUFU.EX2 R20, R32 ;  /* 0x0000002000147308 */ /* 0x000f620000000800 */
[----:B---3--:R-:W-:Y:S01]  /*33fe0*/  FADD.FTZ R8, R172, R67 ;  /* 0x00000043ac087221 */ /* 0x008fe20000010000 */
[----:B------:R-:W-:-:S06]  /*33ff0*/  FFMA.FTZ R14, R14, R66, -R3 ;  /* 0x000000420e0e7223 */ /* 0x000fcc0000010803 */
[----:B------:R-:W3:Y:S01]  /*34000*/  MUFU.EX2 R152, R152 ;  /* 0x0000009800987308 */ /* 0x000ee20000000800 */
[----:B0-----:R-:W-:Y:S01]  /*34010*/  FADD.FTZ R49, R21, R8 ;  /* 0x0000000815317221 */ /* 0x001fe20000010000 */
[----:B------:R-:W-:-:S06]  /*34020*/  FFMA.FTZ R165, R42, R66, -R71 ;  /* 0x000000422aa57223 */ /* 0x000fcc0000010847 */
[----:B------:R4:W-:Y:S01]  /*34030*/  MUFU.EX2 R25, R9 ;  /* 0x0000000900197308 */ /* 0x0009e20000000800 */
[----:B------:R-:W-:-:S07]  /*34040*/  FFMA.FTZ R42, R43, R66, -R71 ;  /* 0x000000422b2a7223 */ /* 0x000fce0000010847 */
[----:B------:R-:W0:Y:S01]  /*34050*/  MUFU.EX2 R153, R153 ;  /* 0x0000009900997308 */ /* 0x000e220000000800 */
[----:B----4-:R-:W-:Y:S01]  /*34060*/  FADD.FTZ R9, R173, R68 ;  /* 0x00000044ad097221 */ /* 0x010fe20000010000 */
[----:B------:R-:W-:-:S03]  /*34070*/  FFMA.FTZ R28, R37, R66, -R3 ;  /* 0x00000042251c7223 */ /* 0x000fc60000010803 */
[----:B-1----:R-:W-:-:S03]  /*34080*/  FADD.FTZ R8, R18, R9 ;  /* 0x0000000912087221 */ /* 0x002fc60000010000 */
[----:B------:R-:W1:Y:S01]  /*34090*/  MUFU.EX2 R24, R36 ;  /* 0x0000002400187308 */ /* 0x000e620000000800 */
[----:B--2---:R-:W-:Y:S01]  /*340a0*/  FADD.FTZ R9, R175, R8 ;  /* 0x00000008af097221 */ /* 0x004fe20000010000 */
[-C--:B------:R-:W-:Y:S01]  /*340b0*/  FFMA.FTZ R158, R44, R66.reuse, -R3 ;  /* 0x000000422c9e7223 */ /* 0x080fe20000010803 */
[-CC-:B------:R-:W-:Y:S01]  /*340c0*/  FFMA.FTZ R157, R26, R66.reuse, -R71.reuse ;  /* 0x000000421a9d7223 */ /* 0x180fe20000010847 */
[----:B------:R-:W-:-:S04]  /*340d0*/  FFMA.FTZ R44, R27, R66, -R71 ;  /* 0x000000421b2c7223 */ /* 0x000fc80000010847 */
[----:B------:R-:W2:Y:S01]  /*340e0*/  MUFU.EX2 R154, R154 ;  /* 0x0000009a009a7308 */ /* 0x000ea20000000800 */
[----:B-----5:R-:W-:Y:S01]  /*340f0*/  FADD.FTZ R8, R20, R9 ;  /* 0x0000000914087221 */ /* 0x020fe20000010000 */
[----:B------:R-:W-:-:S06]  /*34100*/  FFMA.FTZ R29, R41, R66, -R3 ;  /* 0x00000042291d7223 */ /* 0x000fcc0000010803 */
[----:B------:R4:W-:Y:S08]  /*34110*/  MUFU.EX2 R43, R14 ;  /* 0x0000000e002b7308 */ /* 0x0009f00000000800 */
[----:B------:R-:W5:Y:S01]  /*34120*/  MUFU.EX2 R155, R155 ;  /* 0x0000009b009b7308 */ /* 0x000f620000000800 */
[----:B----4-:R-:W-:-:S04]  /*34130*/  FADD.FTZ R14, R174, R49 ;  /* 0x00000031ae0e7221 */ /* 0x010fc80000010000 */
[----:B------:R-:W-:-:S03]  /*34140*/  FADD.FTZ R15, R19, R14 ;  /* 0x0000000e130f7221 */ /* 0x000fc60000010000 */
[----:B------:R-:W4:Y:S01]  /*34150*/  MUFU.EX2 R27, R28 ;  /* 0x0000001c001b7308 */ /* 0x000f220000000800 */
[----:B---3--:R-:W-:Y:S01]  /*34160*/  FADD.FTZ R14, R152, R15 ;  /* 0x0000000f980e7221 */ /* 0x008fe20000010000 */
[----:B0-----:R-:W-:-:S06]  /*34170*/  FADD.FTZ R9, R153, R8 ;  /* 0x0000000899097221 */ /* 0x001fcc0000010000 */
[----:B------:R-:W0:Y:S01]  /*34180*/  MUFU.EX2 R26, R40 ;  /* 0x00000028001a7308 */ /* 0x000e220000000800 */
[----:B------:R-:W-:Y:S01]  /*34190*/  FFMA.FTZ R159, R30, R66, -R71 ;  /* 0x000000421e9f7223 */ /* 0x000fe20000010847 */
[----:B------:R-:W-:Y:S01]  /*341a0*/  FADD.FTZ R15, R25, R14 ;  /* 0x0000000e190f7221 */ /* 0x000fe20000010000 */
[----:B-1----:R-:W-:-:S05]  /*341b0*/  FADD.FTZ R8, R24, R9 ;  /* 0x0000000918087221 */ /* 0x002fca0000010000 */
[----:B------:R-:W1:Y:S01]  /*341c0*/  MUFU.EX2 R156, R156 ;  /* 0x0000009c009c7308 */ /* 0x000e620000000800 */
[----:B------:R-:W-:-:S07]  /*341d0*/  FFMA.FTZ R30, R31, R66, -R71 ;  /* 0x000000421f1e7223 */ /* 0x000fce0000010847 */
[----:B------:R-:W3:Y:S01]  /*341e0*/  MUFU.EX2 R157, R157 ;  /* 0x0000009d009d7308 */ /* 0x000ee20000000800 */
[----:B------:R-:W-:Y:S01]  /*341f0*/  FFMA.FTZ R81, R81, R66, -R3 ;  /* 0x0000004251517223 */ /* 0x000fe20000010803 */
[----:B--2---:R-:W-:Y:S01]  /*34200*/  FADD.FTZ R14, R154, R15 ;  /* 0x0000000f9a0e7221 */ /* 0x004fe20000010000 */
[----:B-----5:R-:W-:-:S05]  /*34210*/  FADD.FTZ R9, R155, R8 ;  /* 0x000000089b097221 */ /* 0x020fca0000010000 */
[----:B------:R-:W2:Y:S01]  /*34220*/  MUFU.EX2 R29, R29 ;  /* 0x0000001d001d7308 */ /* 0x000ea20000000800 */
[-C--:B------:R-:W-:Y:S01]  /*34230*/  FFMA.FTZ R160, R47, R66.reuse, -R3 ;  /* 0x000000422fa07223 */ /* 0x080fe20000010803 */
[----:B------:R-:W-:-:S06]  /*34240*/  FFMA.FTZ R161, R34, R66, -R71 ;  /* 0x0000004222a17223 */ /* 0x000fcc0000010847 */
[----:B------:R-:W5:Y:S01]  /*34250*/  MUFU.EX2 R28, R44 ;  /* 0x0000002c001c7308 */ /* 0x000f620000000800 */
[----:B----4-:R-:W-:Y:S01]  /*34260*/  FADD.FTZ R15, R27, R14 ;  /* 0x0000000e1b0f7221 */ /* 0x010fe20000010000 */
[----:B0-----:R-:W-:-:S06]  /*34270*/  FADD.FTZ R8, R26, R9 ;  /* 0x000000091a087221 */ /* 0x001fcc0000010000 */
[----:B------:R-:W0:Y:S01]  /*34280*/  MUFU.EX2 R158, R158 ;  /* 0x0000009e009e7308 */ /* 0x000e220000000800 */
[----:B------:R-:W-:-:S07]  /*34290*/  FFMA.FTZ R33, R48, R66, -R3 ;  /* 0x0000004230217223 */ /* 0x000fce0000010803 */
[----:B------:R-:W4:Y:S01]  /*342a0*/  MUFU.EX2 R159, R159 ;  /* 0x0000009f009f7308 */ /* 0x000f220000000800 */
[----:B------:R-:W-:Y:S01]  /*342b0*/  FFMA.FTZ R47, R35, R66, -R71 ;  /* 0x00000042232f7223 */ /* 0x000fe20000010847 */
[----:B-1----:R-:W-:Y:S01]  /*342c0*/  FADD.FTZ R14, R156, R15 ;  /* 0x0000000f9c0e7221 */ /* 0x002fe20000010000 */
[----:B---3--:R-:W-:-:S05]  /*342d0*/  FADD.FTZ R9, R157, R8 ;  /* 0x000000089d097221 */ /* 0x008fca0000010000 */
[----:B------:R-:W1:Y:S01]  /*342e0*/  MUFU.EX2 R31, R81 ;  /* 0x00000051001f7308 */ /* 0x000e620000000800 */
[----:B------:R-:W-:-:S07]  /*342f0*/  FFMA.FTZ R163, R38, R66, -R71 ;  /* 0x0000004226a37223 */ /* 0x000fce0000010847 */
[----:B------:R-:W3:Y:S01]  /*34300*/  MUFU.EX2 R30, R30 ;  /* 0x0000001e001e7308 */ /* 0x000ee20000000800 */
[----:B--2---:R-:W-:Y:S01]  /*34310*/  FADD.FTZ R15, R29, R14 ;  /* 0x0000000e1d0f7221 */ /* 0x004fe20000010000 */
[----:B-----5:R-:W-:-:S06]  /*34320*/  FADD.FTZ R8, R28, R9 ;  /* 0x000000091c087221 */ /* 0x020fcc0000010000 */
[----:B------:R-:W2:Y:S01]  /*34330*/  MUFU.EX2 R160, R160 ;  /* 0x000000a000a07308 */ /* 0x000ea20000000800 */
[----:B------:R-:W-:-:S07]  /*34340*/  FFMA.FTZ R34, R39, R66, -R71 ;  /* 0x0000004227227223 */ /* 0x000fce0000010847 */
[----:B------:R-:W5:Y:S01]  /*34350*/  MUFU.EX2 R161, R161 ;  /* 0x000000a100a17308 */ /* 0x000f620000000800 */
[----:B------:R-:W-:Y:S01]  /*34360*/  FFMA.FTZ R50, R50, R66, -R3 ;  /* 0x0000004232327223 */ /* 0x000fe20000010803 */
[----:B0-----:R-:W-:Y:S01]  /*34370*/  FADD.FTZ R14, R158, R15 ;  /* 0x0000000f9e0e7221 */ /* 0x001fe20000010000 */
[----:B----4-:R-:W-:-:S05]  /*34380*/  FADD.FTZ R9, R159, R8 ;  /* 0x000000089f097221 */ /* 0x010fca0000010000 */
[----:B------:R-:W0:Y:S01]  /*34390*/  MUFU.EX2 R33, R33 ;  /* 0x0000002100217308 */ /* 0x000e220000000800 */
[----:B------:R-:W-:-:S07]  /*343a0*/  FFMA.FTZ R164, R51, R66, -R3 ;  /* 0x0000004233a47223 */ /* 0x000fce0000010803 */
[----:B------:R-:W4:Y:S01]  /*343b0*/  MUFU.EX2 R32, R47 ;  /* 0x0000002f00207308 */ /* 0x000f220000000800 */
[----:B-1----:R-:W-:Y:S01]  /*343c0*/  FADD.FTZ R15, R31, R14 ;  /* 0x0000000e1f0f7221 */ /* 0x002fe20000010000 */
[----:B---3--:R-:W-:-:S06]  /*343d0*/  FADD.FTZ R8, R30, R9 ;  /* 0x000000091e087221 */ /* 0x008fcc0000010000 */
[----:B------:R-:W1:Y:S01]  /*343e0*/  MUFU.EX2 R162, R162 ;  /* 0x000000a200a27308 */ /* 0x000e620000000800 */
[----:B------:R-:W-:-:S07]  /*343f0*/  FFMA.FTZ R37, R52, R66, -R3 ;  /* 0x0000004234257223 */ /* 0x000fce0000010803 */
[----:B------:R-:W3:Y:S01]  /*34400*/  MUFU.EX2 R163, R163 ;  /* 0x000000a300a37308 */ /* 0x000ee20000000800 */
[----:B--2---:R-:W-:Y:S01]  /*34410*/  FADD.FTZ R14, R160, R15 ;  /* 0x0000000fa00e7221 */ /* 0x004fe20000010000 */
[----:B-----5:R-:W-:-:S06]  /*34420*/  FADD.FTZ R9, R161, R8 ;  /* 0x00000008a1097221 */ /* 0x020fcc0000010000 */
[----:B------:R-:W2:Y:S01]  /*34430*/  MUFU.EX2 R35, R50 ;  /* 0x0000003200237308 */ /* 0x000ea20000000800 */
[-C--:B------:R-:W-:Y:S01]  /*34440*/  FFMA.FTZ R166, R53, R66.reuse, -R3 ;  /* 0x0000004235a67223 */ /* 0x080fe20000010803 */
[----:B------:R-:W-:-:S06]  /*34450*/  FFMA.FTZ R167, R46, R66, -R71 ;  /* 0x000000422ea77223 */ /* 0x000fcc0000010847 */
[----:B------:R-:W5:Y:S01]  /*34460*/  MUFU.EX2 R34, R34 ;  /* 0x0000002200227308 */ /* 0x000f620000000800 */
[----:B0-----:R-:W-:Y:S01]  /*34470*/  FADD.FTZ R15, R33, R14 ;  /* 0x0000000e210f7221 */ /* 0x001fe20000010000 */
[----:B----4-:R-:W-:-:S06]  /*34480*/  FADD.FTZ R8, R32, R9 ;  /* 0x0000000920087221 */ /* 0x010fcc0000010000 */
[----:B------:R-:W0:Y:S01]  /*34490*/  MUFU.EX2 R164, R164 ;  /* 0x000000a400a47308 */ /* 0x000e220000000800 */
[----:B------:R-:W-:-:S07]  /*344a0*/  FFMA.FTZ R38, R64, R66, -R71 ;  /* 0x0000004240267223 */ /* 0x000fce0000010847 */
[----:B------:R-:W4:Y:S01]  /*344b0*/  MUFU.EX2 R165, R165 ;  /* 0x000000a500a57308 */ /* 0x000f220000000800 */
[----:B------:R-:W-:Y:S01]  /*344c0*/  FFMA.FTZ R55, R55, R66, -R3 ;  /* 0x0000004237377223 */ /* 0x000fe20000010803 */
[----:B-1----:R-:W-:Y:S01]  /*344d0*/  FADD.FTZ R14, R162, R15 ;  /* 0x0000000fa20e7221 */ /* 0x002fe20000010000 */
[----:B---3--:R-:W-:-:S05]  /*344e0*/  FADD.FTZ R9, R163, R8 ;  /* 0x00000008a3097221 */ /* 0x008fca0000010000 */
[----:B------:R-:W1:Y:S01]  /*344f0*/  MUFU.EX2 R37, R37 ;  /* 0x0000002500257308 */ /* 0x000e620000000800 */
[-C--:B------:R-:W-:Y:S01]  /*34500*/  FFMA.FTZ R168, R59, R66.reuse, -R3 ;  /* 0x000000423ba87223 */ /* 0x080fe20000010803 */
[----:B------:R-:W-:-:S06]  /*34510*/  FFMA.FTZ R169, R65, R66, -R71 ;  /* 0x0000004241a97223 */ /* 0x000fcc0000010847 */
        /* <DEDUP_REMOVED lines=15> */
[----:B------:R-:W1:Y:S08]  /*34610*/  MUFU.EX2 R168, R168 ;  /* 0x000000a800a87308 */ /* 0x000e700000000800 */
[----:B------:R-:W3:Y:S01]  /*34620*/  MUFU.EX2 R169, R169 ;  /* 0x000000a900a97308 */ /* 0x000ee20000000800 */
[----:B------:R-:W-:Y:S01]  /*34630*/  FFMA.FTZ R3, R58, R66, -R71 ;  /* 0x000000423a037223 */ /* 0x000fe20000010847 */
[----:B--2---:R-:W-:Y:S01]  /*34640*/  FADD.FTZ R14, R166, R15 ;  /* 0x0000000fa60e7221 */ /* 0x004fe20000010000 */
[----:B-----5:R-:W-:-:S05]  /*34650*/  FADD.FTZ R9, R167, R8 ;  /* 0x00000008a7097221 */ /* 0x020fca0000010000 */
[----:B------:R-:W2:Y:S08]  /*34660*/  MUFU.EX2 R41, R41 ;  /* 0x0000002900297308 */ /* 0x000eb00000000800 */
[----:B------:R-:W5:Y:S01]  /*34670*/  MUFU.EX2 R56, R56 ;  /* 0x0000003800387308 */ /* 0x000f620000000800 */
[----:B0-----:R-:W-:Y:S01]  /*34680*/  FADD.FTZ R15, R39, R14 ;  /* 0x0000000e270f7221 */ /* 0x001fe20000010000 */
[----:B----4-:R-:W-:-:S06]  /*34690*/  FADD.FTZ R8, R38, R9 ;  /* 0x0000000926087221 */ /* 0x010fcc0000010000 */
[----:B------:R-:W0:Y:S08]  /*346a0*/  MUFU.EX2 R170, R170 ;  /* 0x000000aa00aa7308 */ /* 0x000e300000000800 */
[----:B------:R-:W4:Y:S01]  /*346b0*/  MUFU.EX2 R171, R2 ;  /* 0x0000000200ab7308 */ /* 0x000f220000000800 */
[----:B-1----:R-:W-:Y:S01]  /*346c0*/  FADD.FTZ R14, R168, R15 ;  /* 0x0000000fa80e7221 */ /* 0x002fe20000010000 */
[----:B---3--:R-:W-:-:S06]  /*346d0*/  FADD.FTZ R9, R169, R8 ;  /* 0x00000008a9097221 */ /* 0x008fcc0000010000 */
[----:B------:R1:W3:Y:S01]  /*346e0*/  MUFU.EX2 R40, R3 ;  /* 0x0000000300287308 */ /* 0x0002e20000000800 */
[----:B--2---:R-:W-:Y:S01]  /*346f0*/  FADD.FTZ R15, R41, R14 ;  /* 0x0000000e290f7221 */ /* 0x004fe20000010000 */
[----:B-----5:R-:W-:-:S03]  /*34700*/  FADD.FTZ R8, R56, R9 ;  /* 0x0000000938087221 */ /* 0x020fc60000010000 */
[----:B0-----:R-:W-:Y:S01]  /*34710*/  FADD.FTZ R14, R170, R15 ;  /* 0x0000000faa0e7221 */ /* 0x001fe20000010000 */
[----:B----4-:R-:W-:-:S03]  /*34720*/  FADD.FTZ R9, R171, R8 ;  /* 0x00000008ab097221 */ /* 0x010fc60000010000 */
[----:B-1----:R-:W-:Y:S01]  /*34730*/  FADD.FTZ R3, R43, R14 ;  /* 0x0000000e2b037221 */ /* 0x002fe20000010000 */
[----:B---3--:R-:W-:-:S04]  /*34740*/  FADD.FTZ R15, R40, R9 ;  /* 0x00000009280f7221 */ /* 0x008fc80000010000 */
[----:B------:R-:W-:Y:S04]  /*34750*/  ST.E desc[UR4][R6.64+0x10], R3 ;  /* 0x0000100306007985 */ /* 0x000fe8000c101904 */
[----:B------:R0:W-:Y:S04]  /*34760*/  ST.E desc[UR6][R6.64+0x14], R15 ;  /* 0x0000140f06007985 */ /* 0x0001e8000c101906 */
[----:B------:R-:W2:Y:S01]  /*34770*/  LDL.64 R8, [R0+0x80] ;  /* 0x0000800000087983 */ /* 0x000ea20000100a00 */
[C---:B------:R-:W-:Y:S02]  /*34780*/  R2UR UR18, R4.reuse ;  /* 0x00000000041272ca */ /* 0x040fe400000e0000 */
[----:B------:R-:W-:Y:S01]  /*34790*/  R2UR UR19, R5 ;  /* 0x00000000051372ca */ /* 0x000fe200000e0000 */
[----:B--2---:R-:W2:Y:S04]  /*347a0*/  LD.E R2, desc[UR4][R8.64] ;  /* 0x0000000408027980 */ /* 0x004ea8000c101900 */
        /* <DEDUP_REMOVED lines=49> */
[----:B--2---:R-:W-:-:S03]  /*34ac0*/  FMUL.FTZ R3, R45, R2 ;  /* 0x000000022d037220 */ /* 0x004fc60000410000 */
[----:B------:R-:W2:Y:S04]  /*34ad0*/  LD.E R2, desc[UR18][R8.64+0x150] ;  /* 0x0001501208027980 */ /* 0x000ea8000c101900 */
[----:B------:R3:W-:Y:S02]  /*34ae0*/  ST.E desc[UR4][R8.64], R3 ;  /* 0x0000000308007985 */ /* 0x0007e4000c101904 */
[----:B---3--:R-:W-:-:S05]  /*34af0*/  FMUL.FTZ R3, R45, R48 ;  /* 0x000000302d037220 */ /* 0x008fca0000410000 */
        /* <DEDUP_REMOVED lines=87> */
[----:B------:R-:W-:Y:S04]  /*35070*/  ST.E desc[UR4][R8.64+0x1d0], R7 ;  /* 0x0001d00708007985 */ /* 0x000fe8000c101904 */
[----:B------:R0:W-:Y:S04]  /*35080*/  ST.E desc[UR4][R8.64+0x1e0], R3 ;  /* 0x0001e00308007985 */ /* 0x0001e8000c101904 */
[----:B0-----:R-:W3:Y:S01]  /*35090*/  LD.E R3, desc[UR6][R8.64+0x8] ;  /* 0x0000080608037980 */ /* 0x001ee2000c101900 */
[----:B--2---:R-:W-:-:S03]  /*350a0*/  FMUL.FTZ R7, R45, R2 ;  /* 0x000000022d077220 */ /* 0x004fc60000410000 */
[----:B------:R-:W2:Y:S04]  /*350b0*/  LD.E R2, desc[UR6][R8.64+0x1f0] ;  /* 0x0001f00608027980 */ /* 0x000ea8000c101900 */
[----:B------:R0:W-:Y:S04]  /*350c0*/  ST.E desc[UR4][R8.64+0x1e4], R7 ;  /* 0x0001e40708007985 */ /* 0x0001e8000c101904 */
[----:B0-----:R-:W4:Y:S01]  /*350d0*/  LD.E R7, desc[UR6][R8.64+0xc] ;  /* 0x00000c0608077980 */ /* 0x001f22000c101900 */
[----:B---3--:R-:W-:-:S03]  /*350e0*/  FMUL.FTZ R3, R54, R3 ;  /* 0x0000000336037220 */ /* 0x008fc60000410000 */
[----:B------:R-:W-:Y:S04]  /*350f0*/  ST.E desc[UR4][R8.64+0x1d4], R15 ;  /* 0x0001d40f08007985 */ /* 0x000fe8000c101904 */
[----:B------:R0:W-:Y:S04]  /*35100*/  ST.E desc[UR4][R8.64+0x8], R3 ;  /* 0x0000080308007985 */ /* 0x0001e8000c101904 */
[----:B0-----:R-:W3:Y:S01]  /*35110*/  LD.E R3, desc[UR6][R8.64+0x1c] ;  /* 0x00001c0608037980 */ /* 0x001ee2000c101900 */
[----:B--2---:R-:W-:-:S03]  /*35120*/  FMUL.FTZ R15, R45, R2 ;  /* 0x000000022d0f7220 */ /* 0x004fc60000410000 */
[----:B------:R-:W2:Y:S04]  /*35130*/  LD.E R2, desc[UR6][R8.64+0x1f4] ;  /* 0x0001f40608027980 */ /* 0x000ea8000c101900 */
[----:B------:R0:W-:Y:S01]  /*35140*/  ST.E desc[UR4][R8.64+0x1f0], R15 ;  /* 0x0001f00f08007985 */ /* 0x0001e2000c101904 */
[----:B----4-:R-:W-:-:S03]  /*35150*/  FMUL.FTZ R7, R54, R7 ;  /* 0x0000000736077220 */ /* 0x010fc60000410000 */
[----:B0-----:R-:W4:Y:S04]  /*35160*/  LD.E R15, desc[UR6][R8.64+0x18] ;  /* 0x00001806080f7980 */ /* 0x001f28000c101900 */
[----:B------:R0:W-:Y:S04]  /*35170*/  ST.E desc[UR4][R8.64+0xc], R7 ;  /* 0x00000c0708007985 */ /* 0x0001e8000c101904 */
[----:B0-----:R-:W5:Y:S01]  /*35180*/  LD.E R7, desc[UR6][R8.64+0x28] ;  /* 0x0000280608077980 */ /* 0x001f62000c101900 */
[----:B---3--:R-:W-:-:S05]  /*35190*/  FMUL.FTZ R3, R54, R3 ;  /* 0x0000000336037220 */ /* 0x008fca0000410000 */
[----:B------:R0:W-:Y:S04]  /*351a0*/  ST.E desc[UR4][R8.64+0x1c], R3 ;  /* 0x00001c0308007985 */ /* 0x0001e8000c101904 */
[----:B0-----:R-:W3:Y:S01]  /*351b0*/  LD.E R3, desc[UR6][R8.64+0x38] ;  /* 0x0000380608037980 */ /* 0x001ee2000c101900 */
[----:B----4-:R-:W-:-:S05]  /*351c0*/  FMUL.FTZ R15, R54, R15 ;  /* 0x0000000f360f7220 */ /* 0x010fca0000410000 */
[----:B------:R0:W-:Y:S01]  /*351d0*/  ST.E desc[UR4][R8.64+0x18], R15 ;  /* 0x0000180f08007985 */ /* 0x0001e2000c101904 */
[----:B-----5:R-:W-:-:S03]  /*351e0*/  FMUL.FTZ R7, R54, R7 ;  /* 0x0000000736077220 */ /* 0x020fc60000410000 */
        /* <DEDUP_REMOVED lines=39> */
[C---:B------:R-:W-:Y:S01]  /*35460*/  FMUL.FTZ R47, R45.reuse, R6 ;  /* 0x000000062d2f7220 */ /* 0x040fe20000410000 */
[C---:B------:R-:W-:Y:S01]  /*35470*/  FMUL.FTZ R49, R45.reuse, R44 ;  /* 0x0000002c2d317220 */ /* 0x040fe20000410000 */
[C---:B------:R-:W-:Y:S01]  /*35480*/  FMUL.FTZ R51, R45.reuse, R46 ;  /* 0x0000002e2d337220 */ /* 0x040fe20000410000 */
[----:B------:R-:W-:-:S02]  /*35490*/  FMUL.FTZ R53, R45, R60 ;  /* 0x0000003c2d357220 */ /* 0x000fc40000410000 */
[----:B------:R0:W-:Y:S04]  /*354a0*/  ST.E desc[UR10][R8.64+0x14], R47 ;  /* 0x0000142f08007985 */ /* 0x0001e8000c10190a */
[----:B------:R1:W-:Y:S01]  /*354b0*/  ST.E desc[UR12][R8.64+0x20], R49 ;  /* 0x0000203108007985 */ /* 0x0003e2000c10190c */
[C---:B0-----:R-:W-:Y:S01]  /*354c0*/  FMUL.FTZ R47, R45.reuse, R58 ;  /* 0x0000003a2d2f7220 */ /* 0x041fe20000410000 */
[C---:B-1----:R-:W-:Y:S02]  /*354d0*/  FMUL.FTZ R49, R45.reuse, R62 ;  /* 0x0000003e2d317220 */ /* 0x042fe40000410000 */
[----:B------:R0:W-:Y:S04]  /*354e0*/  ST.E desc[UR14][R8.64+0x24], R51 ;  /* 0x0000243308007985 */ /* 0x0001e8000c10190e */
[----:B------:R1:W-:Y:S04]  /*354f0*/  ST.E desc[UR10][R8.64+0x44], R47 ;  /* 0x0000442f08007985 */ /* 0x0003e8000c10190a */
[----:B------:R2:W-:Y:S04]  /*35500*/  ST.E desc[UR16][R8.64+0x50], R53 ;  /* 0x0000503508007985 */ /* 0x0005e8000c101910 */
[----:B------:R3:W-:Y:S01]  /*35510*/  ST.E desc[UR12][R8.64+0x54], R49 ;  /* 0x0000543108007985 */ /* 0x0007e2000c10190c */
[C---:B0-----:R-:W-:Y:S01]  /*35520*/  FMUL.FTZ R51, R45.reuse, R72 ;  /* 0x000000482d337220 */ /* 0x041fe20000410000 */
[C---:B-1----:R-:W-:Y:S01]  /*35530*/  FMUL.FTZ R47, R45.reuse, R70 ;  /* 0x000000462d2f7220 */ /* 0x042fe20000410000 */
[C---:B--2---:R-:W-:Y:S01]  /*35540*/  FMUL.FTZ R53, R45.reuse, R76 ;  /* 0x0000004c2d357220 */ /* 0x044fe20000410000 */
[----:B---3--:R-:W-:-:S03]  /*35550*/  FMUL.FTZ R49, R45, R74 ;  /* 0x0000004a2d317220 */ /* 0x008fc60000410000 */
[----:B------:R0:W-:Y:S04]  /*35560*/  ST.E desc[UR10][R8.64+0x74], R47 ;  /* 0x0000742f08007985 */ /* 0x0001e8000c10190a */
[----:B------:R1:W-:Y:S04]  /*35570*/  ST.E desc[UR14][R8.64+0x80], R51 ;  /* 0x0000803308007985 */ /* 0x0003e8000c10190e */
[----:B------:R2:W-:Y:S04]  /*35580*/  ST.E desc[UR12][R8.64+0x84], R49 ;  /* 0x0000843108007985 */ /* 0x0005e8000c10190c */
[----:B------:R3:W-:Y:S01]  /*35590*/  ST.E desc[UR16][R8.64+0x90], R53 ;  /* 0x0000903508007985 */ /* 0x0007e2000c101910 */
[C---:B0-----:R-:W-:Y:S01]  /*355a0*/  FMUL.FTZ R47, R45.reuse, R84 ;  /* 0x000000542d2f7220 */ /* 0x041fe20000410000 */
[C---:B-1----:R-:W-:Y:S01]  /*355b0*/  FMUL.FTZ R51, R45.reuse, R88 ;  /* 0x000000582d337220 */ /* 0x042fe20000410000 */
[C---:B--2---:R-:W-:Y:S01]  /*355c0*/  FMUL.FTZ R49, R45.reuse, R86 ;  /* 0x000000562d317220 */ /* 0x044fe20000410000 */
[----:B---3--:R-:W-:-:S02]  /*355d0*/  FMUL.FTZ R53, R45, R90 ;  /* 0x0000005a2d357220 */ /* 0x008fc40000410000 */
[----:B------:R0:W-:Y:S01]  /*355e0*/  ST.E desc[UR10][R8.64+0xb0], R47 ;  /* 0x0000b02f08007985 */ /* 0x0001e2000c10190a */
[----:B------:R-:W-:-:S03]  /*355f0*/  FMUL.FTZ R55, R45, R92 ;  /* 0x0000005c2d377220 */ /* 0x000fc60000410000 */
[----:B------:R1:W-:Y:S04]  /*35600*/  ST.E desc[UR12][R8.64+0xb4], R49 ;  /* 0x0000b43108007985 */ /* 0x0003e8000c10190c */
[----:B------:R2:W-:Y:S04]  /*35610*/  ST.E desc[UR14][R8.64+0xc0], R51 ;  /* 0x0000c03308007985 */ /* 0x0005e8000c10190e */
[----:B------:R3:W-:Y:S01]  /*35620*/  ST.E desc[UR16][R8.64+0xc4], R53 ;  /* 0x0000c43508007985 */ /* 0x0007e2000c101910 */
[C---:B0-----:R-:W-:Y:S01]  /*35630*/  FMUL.FTZ R47, R45.reuse, R100 ;  /* 0x000000642d2f7220 */ /* 0x041fe20000410000 */
[C---:B-1----:R-:W-:Y:S01]  /*35640*/  FMUL.FTZ R49, R45.reuse, R102 ;  /* 0x000000662d317220 */ /* 0x042fe20000410000 */
[C---:B--2---:R-:W-:Y:S01]  /*35650*/  FMUL.FTZ R51, R45.reuse, R104 ;  /* 0x000000682d337220 */ /* 0x044fe20000410000 */
[----:B---3--:R-:W-:Y:S01]  /*35660*/  FMUL.FTZ R53, R45, R106 ;  /* 0x0000006a2d357220 */ /* 0x008fe20000410000 */
[----:B------:R0:W-:Y:S01]  /*35670*/  ST.E desc[UR18][R8.64+0xd0], R55 ;  /* 0x0000d03708007985 */ /* 0x0001e2000c101912 */
[----:B------:R-:W-:-:S03]  /*35680*/  FMUL.FTZ R3, R54, R3 ;  /* 0x0000000336037220 */ /* 0x000fc60000410000 */
[----:B------:R1:W-:Y:S04]  /*35690*/  ST.E desc[UR10][R8.64+0xf0], R47 ;  /* 0x0000f02f08007985 */ /* 0x0003e8000c10190a */
[----:B------:R2:W-:Y:S04]  /*356a0*/  ST.E desc[UR12][R8.64+0xf4], R49 ;  /* 0x0000f43108007985 */ /* 0x0005e8000c10190c */
[----:B------:R3:W-:Y:S01]  /*356b0*/  ST.E desc[UR14][R8.64+0x100], R51 ;  /* 0x0001003308007985 */ /* 0x0007e2000c10190e */
[----:B0-----:R-:W-:-:S03]  /*356c0*/  FMUL.FTZ R55, R45, R108 ;  /* 0x0000006c2d377220 */ /* 0x001fc60000410000 */
[----:B------:R0:W-:Y:S01]  /*356d0*/  ST.E desc[UR16][R8.64+0x104], R53 ;  /* 0x0001043508007985 */ /* 0x0001e2000c101910 */
[C---:B-1----:R-:W-:Y:S01]  /*356e0*/  FMUL.FTZ R47, R45.reuse, R116 ;  /* 0x000000742d2f7220 */ /* 0x042fe20000410000 */
[C---:B--2---:R-:W-:Y:S01]  /*356f0*/  FMUL.FTZ R49, R45.reuse, R118 ;  /* 0x000000762d317220 */ /* 0x044fe20000410000 */
[C---:B---3--:R-:W-:Y:S01]  /*35700*/  FMUL.FTZ R51, R45.reuse, R120 ;  /* 0x000000782d337220 */ /* 0x048fe20000410000 */
[C---:B0-----:R-:W-:Y:S01]  /*35710*/  FMUL.FTZ R53, R45.reuse, R122 ;  /* 0x0000007a2d357220 */ /* 0x041fe20000410000 */
[----:B------:R-:W-:Y:S01]  /*35720*/  FMUL.FTZ R45, R45, R2 ;  /* 0x000000022d2d7220 */ /* 0x000fe20000410000 */
[----:B------:R-:W-:Y:S04]  /*35730*/  ST.E desc[UR18][R8.64+0x110], R55 ;  /* 0x0001103708007985 */ /* 0x000fe8000c101912 */
[----:B------:R-:W-:Y:S04]  /*35740*/  ST.E desc[UR10][R8.64+0x130], R47 ;  /* 0x0001302f08007985 */ /* 0x000fe8000c10190a */
[----:B------:R-:W-:Y:S04]  /*35750*/  ST.E desc[UR12][R8.64+0x134], R49 ;  /* 0x0001343108007985 */ /* 0x000fe8000c10190c */
[----:B------:R-:W-:Y:S04]  /*35760*/  ST.E desc[UR14][R8.64+0x140], R51 ;  /* 0x0001403308007985 */ /* 0x000fe8000c10190e */
[----:B------:R-:W-:Y:S04]  /*35770*/  ST.E desc[UR16][R8.64+0x144], R53 ;  /* 0x0001443508007985 */ /* 0x000fe8000c101910 */
[----:B------:R-:W-:Y:S04]  /*35780*/  ST.E desc[UR4][R8.64+0x1f4], R45 ;  /* 0x0001f42d08007985 */ /* 0x000fe8000c101904 */
[----:B------:R-:W-:Y:S01]  /*35790*/  ST.E desc[UR4][R8.64+0x98], R3 ;  /* 0x0000980308007985 */ /* 0x000fe2000c101904 */
[----:B----4-:R-:W-:-:S05]  /*357a0*/  FMUL.FTZ R15, R54, R15 ;  /* 0x0000000f360f7220 */ /* 0x010fca0000410000 */
[----:B------:R0:W-:Y:S01]  /*357b0*/  ST.E desc[UR4][R8.64+0x8c], R15 ;  /* 0x00008c0f08007985 */ /* 0x0001e2000c101904 */
[----:B-----5:R-:W-:-:S05]  /*357c0*/  FMUL.FTZ R7, R54, R7 ;  /* 0x0000000736077220 */ /* 0x020fca0000410000 */
[----:B------:R1:W-:Y:S04]  /*357d0*/  ST.E desc[UR4][R8.64+0x9c], R7 ;  /* 0x00009c0708007985 */ /* 0x0003e8000c101904 */
[----:B0-----:R-:W2:Y:S02]  /*357e0*/  LD.E R15, desc[UR6][R8.64+0xa8] ;  /* 0x0000a806080f7980 */ /* 0x001ea4000c101900 */
[----:B--2---:R-:W-:-:S05]  /*357f0*/  FMUL.FTZ R15, R54, R15 ;  /* 0x0000000f360f7220 */ /* 0x004fca0000410000 */
[----:B------:R0:W-:Y:S04]  /*35800*/  ST.E desc[UR4][R8.64+0xa8], R15 ;  /* 0x0000a80f08007985 */ /* 0x0001e8000c101904 */
[----:B------:R-:W2:Y:S02]  /*35810*/  LD.E R3, desc[UR6][R8.64+0xac] ;  /* 0x0000ac0608037980 */ /* 0x000ea4000c101900 */
[----:B--2---:R-:W-:-:S05]  /*35820*/  FMUL.FTZ R3, R54, R3 ;  /* 0x0000000336037220 */ /* 0x004fca0000410000 */
[----:B------:R2:W-:Y:S04]  /*35830*/  ST.E desc[UR4][R8.64+0xac], R3 ;  /* 0x0000ac0308007985 */ /* 0x0005e8000c101904 */
[----:B-1----:R-:W3:Y:S02]  /*35840*/  LD.E R7, desc[UR6][R8.64+0xb8] ;  /* 0x0000b80608077980 */ /* 0x002ee4000c101900 */
[----:B---3--:R-:W-:-:S05]  /*35850*/  FMUL.FTZ R7, R54, R7 ;  /* 0x0000000736077220 */ /* 0x008fca0000410000 */
[----:B------:R1:W-:Y:S04]  /*35860*/  ST.E desc[UR4][R8.64+0xb8], R7 ;  /* 0x0000b80708007985 */ /* 0x0003e8000c101904 */
[----:B0-----:R-:W3:Y:S02]  /*35870*/  LD.E R15, desc[UR6][R8.64+0xbc] ;  /* 0x0000bc06080f7980 */ /* 0x001ee4000c101900 */
[----:B---3--:R-:W-:-:S05]  /*35880*/  FMUL.FTZ R15, R54, R15 ;  /* 0x0000000f360f7220 */ /* 0x008fca0000410000 */
[----:B------:R0:W-:Y:S04]  /*35890*/  ST.E desc[UR4][R8.64+0xbc], R15 ;  /* 0x0000bc0f08007985 */ /* 0x0001e8000c101904 */
[----:B--2---:R-:W2:Y:S02]  /*358a0*/  LD.E R3, desc[UR6][R8.64+0xc8] ;  /* 0x0000c80608037980 */ /* 0x004ea4000c101900 */
        /* <DEDUP_REMOVED lines=115> */
[----:B------:R-:W-:Y:S04]  /*35fe0*/  ST.E desc[UR4][R8.64+0x1f8], R45 ;  /* 0x0001f82d08007985 */ /* 0x000fe8000c101904 */
[----:B--2---:R-:W2:Y:S01]  /*35ff0*/  LD.E R3, desc[UR6][R8.64+0x1fc] ;  /* 0x0001fc0608037980 */ /* 0x004ea2000c101900 */
[----:B------:R-:W-:Y:S01]  /*36000*/  LEA.HI R42, R13, 0x8, RZ, 0x19 ;  /* 0x000000080d2a7811 */ /* 0x000fe200078fc8ff */
[----:B--2---:R-:W-:-:S05]  /*36010*/  FMUL.FTZ R47, R54, R3 ;  /* 0x00000003362f7220 */ /* 0x004fca0000410000 */
[----:B------:R0:W-:Y:S04]  /*36020*/  ST.E desc[UR4][R8.64+0x1fc], R47 ;  /* 0x0001fc2f08007985 */ /* 0x0001e8000c101904 */
[----:B------:R-:W2:Y:S01]  /*36030*/  LDL.64 R2, [R0+0x80] ;  /* 0x0000800000027983 */ /* 0x000ea20000100a00 */
[----:B------:R3:W-:Y:S06]  /*36040*/  BAR.SYNC.DEFER_BLOCKING R42, 0x100 ;  /* 0x0004002a0000751d */ /* 0x0007ec0000010000 */
[----:B------:R-:W4:Y:S04]  /*36050*/  LDL.64 R14, [R0] ;  /* 0x00000000000e7983 */ /* 0x000f280000100a00 */
[----:B-1----:R-:W5:Y:S04]  /*36060*/  LDL.64 R6, [R0+0x98] ;  /* 0x0000980000067983 */ /* 0x002f680000100a00 */
[----:B0-----:R-:W3:Y:S04]  /*36070*/  LDL.64 R8, [R0+0x88] ;  /* 0x0000880000087983 */ /* 0x001ee80000100a00 */
[----:B--2---:R-:W2:Y:S04]  /*36080*/  LD.E R45, desc[UR4][R2.64] ;  /* 0x00000004022d7980 */ /* 0x004ea8000c101900 */
[----:B----4-:R-:W4:Y:S04]  /*36090*/  LD.E R15, desc[UR6][R14.64] ;  /* 0x000000060e0f7980 */ /* 0x010f28000c101900 */
[----:B-----5:R-:W4:Y:S04]  /*360a0*/  LD.E.64 R6, desc[UR4][R6.64] ;  /* 0x0000000406067980 */ /* 0x020f28000c101b00 */
[----:B--2---:R0:W-:Y:S04]  /*360b0*/  ST.E desc[UR8][R2.64], R45 ;  /* 0x0000002d02007985 */ /* 0x0041e8000c101908 */
[----:B------:R-:W2:Y:S04]  /*360c0*/  LD.E R47, desc[UR10][R2.64+0x4] ;  /* 0x0000040a022f7980 */ /* 0x000ea8000c101900 */
[----:B--2---:R1:W-:Y:S04]  /*360d0*/  ST.E desc[UR4][R2.64+0x4], R47 ;  /* 0x0000042f02007985 */ /* 0x0043e8000c101904 */
[----:B------:R-:W2:Y:S04]  /*360e0*/  LD.E R49, desc[UR6][R2.64+0x8] ;  /* 0x0000080602317980 */ /* 0x000ea8000c101900 */
[----:B--2---:R2:W-:Y:S04]  /*360f0*/  ST.E desc[UR4][R2.64+0x8], R49 ;  /* 0x0000083102007985 */ /* 0x0045e8000c101904 */
[----:B------:R-:W5:Y:S04]  /*36100*/  LD.E R51, desc[UR6][R2.64+0xc] ;  /* 0x00000c0602337980 */ /* 0x000f68000c101900 */
[----:B-----5:R5:W-:Y:S04]  /*36110*/  ST.E desc[UR4][R2.64+0xc], R51 ;  /* 0x00000c3302007985 */ /* 0x020be8000c101904 */
[----:B0-----:R-:W3:Y:S04]  /*36120*/  LD.E R45, desc[UR6][R2.64+0x10] ;  /* 0x00001006022d7980 */ /* 0x001ee8000c101900 */
[----:B---3--:R0:W-:Y:S04]  /*36130*/  ST.E desc[UR4][R2.64+0x10], R45 ;  /* 0x0000102d02007985 */ /* 0x0081e8000c101904 */
[----:B-1----:R-:W3:Y:S04]  /*36140*/  LD.E R47, desc[UR6][R2.64+0x14] ;  /* 0x00001406022f7980 */ /* 0x002ee8000c101900 */
[----:B---3--:R1:W-:Y:S04]  /*36150*/  ST.E desc[UR4][R2.64+0x14], R47 ;  /* 0x0000142f02007985 */ /* 0x0083e8000c101904 */
[----:B--2---:R-:W2:Y:S04]  /*36160*/  LD.E R49, desc[UR6][R2.64+0x18] ;  /* 0x0000180602317980 */ /* 0x004ea8000c101900 */
[----:B--2---:R2:W-:Y:S04]  /*36170*/  ST.E desc[UR4][R2.64+0x18], R49 ;  /* 0x0000183102007985 */ /* 0x0045e8000c101904 */
[----:B-----5:R-:W3:Y:S04]  /*36180*/  LD.E R51, desc[UR6][R2.64+0x1c] ;  /* 0x00001c0602337980 */ /* 0x020ee8000c101900 */
[----:B---3--:R3:W-:Y:S04]  /*36190*/  ST.E desc[UR4][R2.64+0x1c], R51 ;  /* 0x00001c3302007985 */ /* 0x0087e8000c101904 */
[----:B0-----:R-:W5:Y:S04]  /*361a0*/  LD.E R45, desc[UR6][R2.64+0x20] ;  /* 0x00002006022d7980 */ /* 0x001f68000c101900 */
[----:B-----5:R0:W-:Y:S04]  /*361b0*/  ST.E desc[UR4][R2.64+0x20], R45 ;  /* 0x0000202d02007985 */ /* 0x0201e8000c101904 */
[----:B-1----:R-:W5:Y:S04]  /*361c0*/  LD.E R47, desc[UR6][R2.64+0x24] ;  /* 0x00002406022f7980 */ /* 0x002f68000c101900 */
[----:B-----5:R1:W-:Y:S04]  /*361d0*/  ST.E desc[UR4][R2.64+0x24], R47 ;  /* 0x0000242f02007985 */ /* 0x0203e8000c101904 */
[----:B--2---:R-:W2:Y:S04]  /*361e0*/  LD.E R49, desc[UR6][R2.64+0x28] ;  /* 0x0000280602317980 */ /* 0x004ea8000c101900 */
[----:B--2---:R2:W-:Y:S04]  /*361f0*/  ST.E desc[UR4][R2.64+0x28], R49 ;  /* 0x0000283102007985 */ /* 0x0045e8000c101904 */
[----:B---3--:R-:W3:Y:S04]  /*36200*/  LD.E R51, desc[UR6][R2.64+0x2c] ;  /* 0x00002c0602337980 */ /* 0x008ee8000c101900 */
        /* <DEDUP_REMOVED lines=231> */
[----:B---3--:R-:W3:Y:S01]  /*37080*/  LD.E R51, desc[UR6][R2.64+0x1fc] ;  /* 0x0001fc0602337980 */ /* 0x008ee2000c101900 */
        /* <DEDUP_REMOVED lines=52> */
[----:B---3--:R3:W-:Y:S04]  /*373d0*/  ST.E desc[UR4][R2.64+0x1fc], R51 ;  /* 0x0001fc3302007985 */ /* 0x0087e8000c101904 */
        /* <DEDUP_REMOVED lines=24> */
[----:B-1----:R-:W5:Y:S04]  /*37560*/  LD.E R47, desc[UR26][R2.64+0x5c] ;  /* 0x00005c1a022f7980 */ /* 0x002f68000c101900 */
[----:B------:R-:W5:Y:S04]  /*37570*/  LD.E R48, desc[UR28][R2.64+0x60] ;  /* 0x0000601c02307980 */ /* 0x000f68000c101900 */
[----:B--2---:R-:W2:Y:S04]  /*37580*/  LD.E R49, desc[UR30][R2.64+0x64] ;  /* 0x0000641e02317980 */ /* 0x004ea8000c101900 */
[----:B------:R-:W2:Y:S04]  /*37590*/  LD.E R50, desc[UR32][R2.64+0x68] ;  /* 0x0000682002327980 */ /* 0x000ea8000c101900 */
[----:B---3--:R-:W2:Y:S04]  /*375a0*/  LD.E R51, desc[UR34][R2.64+0x6c] ;  /* 0x00006c2202337980 */ /* 0x008ea8000c101900 */
        /* <DEDUP_REMOVED lines=101> */
[----:B-----5:R-:W-:-:S02]  /*37c00*/  ISETP.NE.U32.AND P1, PT, R14, RZ, PT ;  /* 0x000000ff0e00720c */ /* 0x020fc40003f25070 */
        /* <DEDUP_REMOVED lines=31> */
[----:B--2---:R-:W-:-:S06]  /*37e00*/  WARPGROUP.ARRIVE ;  /* 0x00000000000079c5 */ /* 0x004fcc0000000000 */
        /* <DEDUP_REMOVED lines=24> */
[----:B------:R-:W-:Y:S01]  /*37f90*/  R2UR UR55, R5 ;  /* 0x00000000053772ca */ /* 0x000fe200000e0000 */
[----:B------:R-:W-:-:S02]  /*37fa0*/  WARPGROUP.DEPBAR.LE gsb0, 0x0 ;  /* 0x00008000000079c5 */ /* 0x000fc40000010000 */
[----:B------:R0:W-:Y:S01]  /*37fb0*/  ST.E desc[UR4][R2.64], R24 ;  /* 0x0000001802007985 */ /* 0x0001e2000c101904 */
[C---:B------:R-:W-:Y:S02]  /*37fc0*/  R2UR UR4, R4.reuse ;  /* 0x00000000040472ca */ /* 0x040fe400000e0000 */
[C---:B------:R-:W-:Y:S01]  /*37fd0*/  R2UR UR5, R5.reuse ;  /* 0x00000000050572ca */ /* 0x040fe200000e0000 */
[----:B------:R1:W-:Y:S01]  /*37fe0*/  ST.E desc[UR6][R2.64+0x4], R25 ;  /* 0x0000041902007985 */ /* 0x0003e2000c101906 */
[----:B------:R-:W-:Y:S02]  /*37ff0*/  R2UR UR6, R4 ;  /* 0x00000000040672ca */ /* 0x000fe400000e0000 */
[----:B------:R-:W-:-:S09]  /*38000*/  R2UR UR7, R5 ;  /* 0x00000000050772ca */ /* 0x000fd200000e0000 */
[----:B------:R2:W-:Y:S01]  /*38010*/  ST.E desc[UR4][R2.64+0x8], R26 ;  /* 0x0000081a02007985 */ /* 0x0005e2000c101904 */
[C---:B------:R-:W-:Y:S02]  /*38020*/  R2UR UR4, R4.reuse ;  /* 0x00000000040472ca */ /* 0x040fe400000e0000 */
        /* <DEDUP_REMOVED lines=349> */
[----:B------:R-:W-:-:S02]  /*39600*/  R2UR UR26, R4 ;  /* 0x00000000041a72ca */ /* 0x000fc400000e0000 */
[C---:B------:R-:W-:Y:S01]  /*39610*/  R2UR UR27, R5.reuse ;  /* 0x00000000051b72ca */ /* 0x040fe200000e0000 */
[----:B------:R5:W-:Y:S01]  /*39620*/  ST.E desc[UR28][R2.64+0x1fc], R151 ;  /* 0x0001fc9702007985 */ /* 0x000be2000c10191c */
[C---:B------:R-:W-:Y:S02]  /*39630*/  R2UR UR28, R4.reuse ;  /* 0x00000000041c72ca */ /* 0x040fe400000e0000 */
[C---:B------:R-:W-:Y:S02]  /*39640*/  R2UR UR29, R5.reuse ;  /* 0x00000000051d72ca */ /* 0x040fe400000e0000 */
[C---:B------:R-:W-:Y:S02]  /*39650*/  R2UR UR4, R4.reuse ;  /* 0x00000000040472ca */ /* 0x040fe400000e0000 */
[----:B------:R-:W-:Y:S02]  /*39660*/  R2UR UR5, R5 ;  /* 0x00000000050572ca */ /* 0x000fe400000e0000 */
        /* <DEDUP_REMOVED lines=3097> */
[----:B------:R5:W-:Y:S04]  /*45800*/  ST.E desc[UR24][R2.64+0x1dc], R143 ;  /* 0x0001dc8f02007985 */ /* 0x000be8000c101918 */
[----:B------:R5:W-:Y:S01]  /*45810*/  ST.E desc[UR26][R2.64+0x1e0], R144 ;  /* 0x0001e09002007985 */ /* 0x000be2000c10191a */
[C---:B------:R-:W-:Y:S02]  /*45820*/  R2UR UR26, R4.reuse ;  /* 0x00000000041a72ca */ /* 0x040fe400000e0000 */
[----:B------:R-:W-:Y:S01]  /*45830*/  R2UR UR27, R5 ;  /* 0x00000000051b72ca */ /* 0x000fe200000e0000 */
[----:B------:R5:W-:Y:S01]  /*45840*/  ST.E desc[UR28][R2.64+0x1e4], R145 ;  /* 0x0001e49102007985 */ /* 0x000be2000c10191c */
[----:B------:R-:W-:-:S02]  /*45850*/  R2UR UR28, R4 ;  /* 0x00000000041c72ca */ /* 0x000fc400000e0000 */
[----:B------:R-:W-:Y:S01]  /*45860*/  R2UR UR29, R5 ;  /* 0x00000000051d72ca */ /* 0x000fe200000e0000 */
[----:B------:R-:W-:Y:S04]  /*45870*/  ST.E desc[UR6][R2.64+0x1ec], R147 ;  /* 0x0001ec9302007985 */ /* 0x000fe8000c101906 */
[----:B------:R-:W-:Y:S04]  /*45880*/  ST.E desc[UR8][R2.64+0x1f0], R148 ;  /* 0x0001f09402007985 */ /* 0x000fe8000c101908 */
[----:B------:R-:W-:Y:S04]  /*45890*/  ST.E desc[UR10][R2.64+0x1f4], R149 ;  /* 0x0001f49502007985 */ /* 0x000fe8000c10190a */
[----:B------:R-:W-:Y:S04]  /*458a0*/  ST.E desc[UR12][R2.64+0x1f8], R150 ;  /* 0x0001f89602007985 */ /* 0x000fe8000c10190c */
[----:B------:R-:W-:Y:S01]  /*458b0*/  ST.E desc[UR14][R2.64+0x1fc], R151 ;  /* 0x0001fc9702007985 */ /* 0x000fe2000c10190e */
        /* <DEDUP_REMOVED lines=1537> */
.L_x_12617:
[----:B-1----:R-:W-:Y:S02]  /*4b8d0*/  IMAD.MOV.U32 R2, RZ, RZ, R225 ;  /* 0x000000ffff027224 */ /* 0x002fe400078e00e1 */
[----:B------:R-:W-:-:S04]  /*4b8e0*/  IMAD.MOV.U32 R3, RZ, RZ, 0x0 ;  /* 0x00000000ff037424 */ /* 0x000fc800078e00ff */
[----:B0-----:R-:W-:Y:S05]  /*4b8f0*/  RET.REL.NODEC R2 `(_ZN7cutlass13device_kernelIN5flash11enable_sm90INS1_16FlashAttnFwdSm90INS1_25CollectiveMainloopFwdSm90ILi2EN4cute5tupleIJNS5_1CILi1EEES8_S8_EEENS6_IJNS7_ILi128EEENS7_ILi96EEENS7_ILi64EEEEEELi256ENS_6half_tEfNS_4arch4Sm90ELb0ELb1ELb1ELb1ELb0ELb0ELb1ELb1ELb0ELb1ELb1ELb0EEENS1_21CollectiveEpilogueFwdINS6_IJSA_NS7_ILi256EEESB_EEES9_SE_SG_Li256ELb1ELb1ELb1ELb0EEENS1_36VarlenDynamicPersistentTileSchedulerILi128ELi96ELi256ELi128ELb1ELb1ELb1ELb1ELb0ELb1EEEEEEEEEvNT_6ParamsE) ;  /* 0xfffffb4402c07950 */ /* 0x001fea0003c3ffff */
.L_x_12595:
[----:B0-----:R0:W1:Y:S02]  /*4b900*/  SYNCS.PHASECHK.TRANS64.TRYWAIT P1, [R14+URZ], R15 ;  /* 0x0000000f0e0075a7 */ /* 0x001064000802017f */
[----:B-1----:R-:W-:Y:S05]  /*4b910*/  @!P1 NANOSLEEP.SYNCS 0x989680 ;  /* 0x009896800000995d */ /* 0x002fea0003900000 */
[----:B------:R-:W1:Y:S02]  /*4b920*/  @!P1 SYNCS.PHASECHK.TRANS64 P1, [R14+URZ], R15 ;  /* 0x0000000f0e0095a7 */ /* 0x000e64000802007f */
[----:B-1----:R-:W-:Y:S05]  /*4b930*/  @!P1 BRA `(.L_x_12595) ;  /* 0xfffffffc00f09947 */ /* 0x002fea000383ffff */
[----:B------:R-:W-:Y:S05]  /*4b940*/  BRA `(.L_x_12594) ;  /* 0xfffffe4800087947 */ /* 0x000fea000383ffff */
.L_x_12602:
[----:B0-----:R0:W1:Y:S02]  /*4b950*/  SYNCS.PHASECHK.TRANS64.TRYWAIT P1, [R18+URZ], R19 ;  /* 0x00000013120075a7 */ /* 0x001064000802017f */
[----:B-1----:R-:W-:Y:S05]  /*4b960*/  @!P1 NANOSLEEP.SYNCS 0x989680 ;  /* 0x009896800000995d */ /* 0x002fea0003900000 */
[----:B------:R-:W1:Y:S02]  /*4b970*/  @!P1 SYNCS.PHASECHK.TRANS64 P1, [R18+URZ], R19 ;  /* 0x00000013120095a7 */ /* 0x000e64000802007f */
[----:B-1----:R-:W-:Y:S05]  /*4b980*/  @!P1 BRA `(.L_x_12602) ;  /* 0xfffffffc00f09947 */ /* 0x002fea000383ffff */
[----:B------:R-:W-:Y:S05]  /*4b990*/  BRA `(.L_x_12601) ;  /* 0xfffffe4c00dc7947 */ /* 0x000fea000383ffff */
.L_x_12618:
        /* <DEDUP_REMOVED lines=14> */
.L_x_15199:


//--------------------- .text._ZN7cutlass13device_kernelIN5flash11enable_sm90INS1_16FlashAttnFwdSm90INS1_25CollectiveMainloopFwdSm90ILi2EN4cute5tupleIJNS5_1CILi1EEES8_S8_EEENS6_IJNS7_ILi128EEENS7_ILi96EEENS7_ILi64EEEEEELi256ENS_6half_tEfNS_4arch4Sm90ELb0ELb1ELb1ELb1ELb0ELb1ELb1ELb1ELb0ELb1ELb1ELb0EEENS1_21CollectiveEpilogueFwdINS6_IJSA_NS7_ILi256EEESB_EEES9_SE_SG_Li256ELb1ELb1ELb1ELb0EEENS1_36VarlenDynamicPersistentTileSchedulerILi128ELi96ELi256ELi128ELb1ELb1ELb1ELb1ELb0ELb1EEEEEEEEEvNT_6ParamsE --------------------------
	.section	.text._ZN7cutlass13device_kernelIN5flash11enable_sm90INS1_16FlashAttnFwdSm90INS1_25CollectiveMainloopFwdSm90ILi2EN4cute5tupleIJNS5_1CILi1EEES8_S8_EEENS6_IJNS7_ILi128EEENS7_ILi96EEENS7_ILi64EEEEEELi256ENS_6half_tEfNS_4arch4Sm90ELb0ELb1ELb1ELb1ELb0ELb1ELb1ELb1ELb0ELb1ELb1ELb0EEENS1_21CollectiveEpilogueFwdINS6_IJSA_NS7_ILi256EEESB_EEES9_SE_SG_Li256ELb1ELb1ELb1ELb0EEENS1_36VarlenDynamicPersistentTileSchedulerILi128ELi96ELi256ELi128ELb1ELb1ELb1ELb1ELb0ELb1EEEEEEEEEvNT_6ParamsE,"ax",@progbits
	.align	128
.text._ZN7cutlass13device_kernelIN5flash11enable_sm90INS1_16FlashAttnFwdSm90INS1_25CollectiveMainloopFwdSm90ILi2EN4cute5tupleIJNS5_1CILi1EEES8_S8_EEENS6_IJNS7_ILi128EEENS7_ILi96EEENS7_ILi64EEEEEELi256ENS_6half_tEfNS_4arch4Sm90ELb0ELb1ELb1ELb1ELb0ELb1ELb1ELb1ELb0ELb1ELb1ELb0EEENS1_21CollectiveEpilogueFwdINS6_IJSA_NS7_ILi256EEESB_EEES9_SE_SG_Li256ELb1ELb1ELb1ELb0EEENS1_36VarlenDynamicPersistentTileSchedulerILi128ELi96ELi256ELi128ELb1ELb1ELb1ELb1ELb0ELb1EEEEEEEEEvNT_6ParamsE:
        .type           _ZN7cutlass13device_kernelIN5flash11enable_sm90INS1_16FlashAttnFwdSm90INS1_25CollectiveMainloopFwdSm90ILi2EN4cute5tupleIJNS5_1CILi1EEES8_S8_EEENS6_IJNS7_ILi128EEENS7_ILi96EEENS7_ILi64EEEEEELi256ENS_6half_tEfNS_4arch4Sm90ELb0ELb1ELb1ELb1ELb0ELb1ELb1ELb1ELb0ELb1ELb1ELb0EEENS1_21CollectiveEpilogueFwdINS6_IJSA_NS7_ILi256EEESB_EEES9_SE_SG_Li256ELb1ELb1ELb1ELb0EEENS1_36VarlenDynamicPersistentTileSchedulerILi128ELi96ELi256ELi128ELb1ELb1ELb1ELb1ELb0ELb1EEEEEEEEEvNT_6ParamsE,@function
        .size           _ZN7cutlass13device_kernelIN5flash11enable_sm90INS1_16FlashAttnFwdSm90INS1_25CollectiveMainloopFwdSm90ILi2EN4cute5tupleIJNS5_1CILi1EEES8_S8_EEENS6_IJNS7_ILi128EEENS7_ILi96EEENS7_ILi64EEEEEELi256ENS_6half_tEfNS_4arch4Sm90ELb0ELb1ELb1ELb1ELb0ELb1ELb1ELb1ELb0ELb1ELb1ELb0EEENS1_21CollectiveEpilogueFwdINS6_IJSA_NS7_ILi256EEESB_EEES9_SE_SG_Li256ELb1ELb1ELb1ELb0EEENS1_36VarlenDynamicPersistentTileSchedulerILi128ELi96ELi256ELi128ELb1ELb1ELb1ELb1ELb0ELb1EEEEEEEEEvNT_6ParamsE,(.L_x_15201 - _ZN7cutlass13device_kernelIN5flash11enable_sm90INS1_16FlashAttnFwdSm90INS1_25CollectiveMainloopFwdSm90ILi2EN4cute5tupleIJNS5_1CILi1EEES8_S8_EEENS6_IJNS7_ILi128EEENS7_ILi96EEENS7_ILi64EEEEEELi256ENS_6half_tEfNS_4arch4Sm90ELb0ELb1ELb1ELb1ELb0ELb1ELb1ELb1ELb0ELb1ELb1ELb0EEENS1_21CollectiveEpilogueFwdINS6_IJSA_NS7_ILi256EEESB_EEES9_SE_SG_Li256ELb1ELb1ELb1ELb0EEENS1_36VarlenDynamicPersistentTileSchedulerILi128ELi96ELi256ELi128ELb1ELb1ELb1ELb1ELb0ELb1EEEEEEEEEvNT_6ParamsE)
        .other          _ZN7cutlass13device_kernelIN5flash11enable_sm90INS1_16FlashAttnFwdSm90INS1_25CollectiveMainloopFwdSm90ILi2EN4cute5tupleIJNS5_1CILi1EEES8_S8_EEENS6_IJNS7_ILi128EEENS7_ILi96EEENS7_ILi64EEEEEELi256ENS_6half_tEfNS_4arch4Sm90ELb0ELb1ELb1ELb1ELb0ELb1ELb1ELb1ELb0ELb1ELb1ELb0EEENS1_21CollectiveEpilogueFwdINS6_IJSA_NS7_ILi256EEESB_EEES9_SE_SG_Li256ELb1ELb1ELb1ELb0EEENS1_36VarlenDynamicPersistentTileSchedulerILi128ELi96ELi256ELi128ELb1ELb1ELb1ELb1ELb0ELb1EEEEEEEEEvNT_6ParamsE,@"STO_CUDA_ENTRY STV_DEFAULT"
_ZN7cutlass13device_kernelIN5flash11enable_sm90INS1_16FlashAttnFwdSm90INS1_25CollectiveMainloopFwdSm90ILi2EN4cute5tupleIJNS5_1CILi1EEES8_S8_EEENS6_IJNS7_ILi128EEENS7_ILi96EEENS7_ILi64EEEEEELi256ENS_6half_tEfNS_4arch4Sm90ELb0ELb1ELb1ELb1ELb0ELb1ELb1ELb1ELb0ELb1ELb1ELb0EEENS1_21CollectiveEpilogueFwdINS6_IJSA_NS7_ILi256EEESB_EEES9_SE_SG_Li256ELb1ELb1ELb1ELb0EEENS1_36VarlenDynamicPersistentTileSchedulerILi128ELi96ELi256ELi128ELb1ELb1ELb1ELb1ELb0ELb1EEEEEEEEEvNT_6ParamsE:
        /* <DEDUP_REMOVED lines=29> */
.L_x_12620:
[----:B------:R-:W-:Y:S05]  /*01d0*/  BSYNC B0 ;  /* 0x0000000000007941 */ /* 0x000fea0003800000 */
.L_x_12619:
        /* <DEDUP_REMOVED lines=43> */
.L_x_12621:
        /* <DEDUP_REMOVED lines=22> */
.L_x_12622:
        /* <DEDUP_REMOVED lines=18> */
.L_x_12623:
        /* <DEDUP_REMOVED lines=22> */
.L_x_12624:
        /* <DEDUP_REMOVED lines=22> */
.L_x_12625:
[----:B------:R-:W-:Y:S01]  /*09d0*/  PLOP3.LUT P0, PT, PT, PT, UP0, 0x80, 0x0 ;  /* 0x000000000000781c */ /* 0x000fe20003f0f008 */
[----:B------:R-:W-:Y:S01]  /*09e0*/  UMOV UR38, 0x1 ;  /* 0x0000000100267882 */ /* 0x000fe20000000000 */
[----:B------:R-:W-:Y:S01]  /*09f0*/  NOP ;  /* 0x0000000000007918 */ /* 0x000fe20000000000 */
[----:B------:R-:W-:Y:S01]  /*0a00*/  USEL UR38, UR38, 0x2, !UP0 ;  /* 0x0000000226267887 */ /* 0x000fe2000c000000 */
[----:B------:R-:W-:Y:S01]  /*0a10*/  BSSY B9, `(.L_x_12626) ;  /* 0x0003a94000097945 */ /* 0x000fe20003800000 */
[----:B------:R-:W-:Y:S01]  /*0a20*/  ULDC.64 UR42, c[0x0][0x208] ;  /* 0x00008200002a7ab9 */ /* 0x000fe20000000a00 */
[----:B------:R-:W-:Y:S02]  /*0a30*/  IMAD.U32 R16, RZ, RZ, UR37 ;  /* 0x00000025ff107e24 */ /* 0x000fe4000f8e00ff */
[----:B------:R-:W-:Y:S01]  /*0a40*/  IMAD.U32 R17, RZ, RZ, UR36 ;  /* 0x00000024ff117e24 */ /* 0x000fe2000f8e00ff */
[----:B0123--:R-:W-:Y:S06]  /*0a50*/  BAR.SYNC.DEFER_BLOCKING 0x0 ;  /* 0x0000000000007b1d */ /* 0x00ffec0000010000 */
[----:B------:R-:W-:Y:S05]  /*0a60*/  @!P0 BRA `(.L_x_12627) ;  /* 0x0000030c00748947 */ /* 0x000fea0003800000 */
.L_x_12628:
[----:B------:R-:W-:-:S08]  /*0a70*/  NOP ;  /* 0x0000000000007918 */ /* 0x000fd00000000000 */
[----:B------:R-:W0:Y:S02]  /*0a80*/  USETMAXREG.TRY_ALLOC.CTAPOOL UP0, 0xf0 ;  /* 0x000000f0000079c8 */ /* 0x000e240008000600 */
[----:B0-----:R-:W-:-:S13]  /*0a90*/  PLOP3.LUT P0, PT, PT, PT, UP0, 0x80, 0x0 ;  /* 0x000000000000781c */ /* 0x001fda0003f0f008 */
[----:B------:R-:W-:Y:S05]  /*0aa0*/  @!P0 BRA `(.L_x_12628) ;  /* 0xfffffffc00f08947 */ /* 0x000fea000383ffff */
[----:B------:R-:W2:Y:S01]  /*0ab0*/  LDL.LU R0, [R1+0x48c] ;  /* 0x00048c0001007983 */ /* 0x000ea20000300800 */
[----:B------:R-:W0:Y:S01]  /*0ac0*/  S2R R2, SR_TID.X ;  /* 0x0000000000027919 */ /* 0x000e220000002100 */
[----:B------:R-:W1:Y:S01]  /*0ad0*/  S2UR UR5, SR_CgaCtaId ;  /* 0x00000000000579c3 */ /* 0x000e620000008800 */
[----:B------:R-:W-:Y:S01]  /*0ae0*/  UMOV UR4, 0x400 ;  /* 0x0000040000047882 */ /* 0x000fe20000000000 */
[----:B0-----:R-:W-:-:S04]  /*0af0*/  SHF.R.U32.HI R2, RZ, 0x7, R2 ;  /* 0x00000007ff027819 */ /* 0x001fc80000011602 */
[----:B------:R-:W-:Y:S01]  /*0b00*/  ISETP.NE.AND P0, PT, R2, 0x1, PT ;  /* 0x000000010200780c */ /* 0x000fe20003f05270 */
[----:B-1----:R-:W-:-:S06]  /*0b10*/  ULEA UR4, UR5, UR4, 0x18 ;  /* 0x0000000405047291 */ /* 0x002fcc000f8ec03f */
[----:B------:R-:W-:Y:S01]  /*0b20*/  IMAD.U32 R2, RZ, RZ, UR4 ;  /* 0x00000004ff027e24 */ /* 0x000fe2000f8e00ff */
[----:B------:R-:W-:Y:S06]  /*0b30*/  BAR.ARV 0x8, 0x180 ;  /* 0x0206000000007b1d */ /* 0x000fec0000002000 */
[----:B------:R-:W-:Y:S01]  /*0b40*/  ULDC UR4, c[0x0][0xd3c] ;  /* 0x00034f0000047ab9 */ /* 0x000fe20000000800 */
[----:B------:R-:W-:Y:S04]  /*0b50*/  STL.64 [R1+0x218], RZ ;  /* 0x000218ff01007387 */ /* 0x000fe80000100a00 */
[----:B------:R-:W-:Y:S04]  /*0b60*/  STL [R1+0x220], RZ ;  /* 0x000220ff01007387 */ /* 0x000fe80000100800 */
[----:B------:R-:W-:Y:S01]  /*0b70*/  STL [R1+0x224], RZ ;  /* 0x000224ff01007387 */ /* 0x000fe20000100800 */
[----:B------:R-:W-:-:S02]  /*0b80*/  UIADD3 UR39, UP0, UR37, 0x218, URZ ;  /* 0x0000021825277890 */ /* 0x000fc4000ff1e03f */
[----:B------:R-:W-:Y:S02]  /*0b90*/  UIADD3 UR46, UP1, UR37, 0x224, URZ ;  /* 0x00000224252e7890 */ /* 0x000fe4000ff3e03f */
[----:B------:R-:W-:Y:S02]  /*0ba0*/  UIADD3.X UR47, URZ, UR36, URZ, UP0, !UPT ;  /* 0x000000243f2f7290 */ /* 0x000fe400087fe43f */
[----:B------:R-:W-:Y:S01]  /*0bb0*/  UIADD3.X UR48, URZ, UR36, URZ, UP1, !UPT ;  /* 0x000000243f307290 */ /* 0x000fe20008ffe43f */
[----:B------:R-:W-:Y:S08]  /*0bc0*/  @!P0 BAR.ARV 0x9, 0x100 ;  /* 0x0244000000008b1d */ /* 0x000ff00000002000 */
[----:B------:R-:W-:Y:S06]  /*0bd0*/  BAR.SYNC.DEFER_BLOCKING 0x5, 0x180 ;  /* 0x0146000000007b1d */ /* 0x000fec0000010000 */
[----:B------:R-:W0:Y:S02]  /*0be0*/  LDS.128 R88, [R2+0x324d0] ;  /* 0x0324d00002587984 */ /* 0x000e240000000c00 */
[----:B------:R-:W-:Y:S06]  /*0bf0*/  BAR.ARV 0x4, 0x180 ;  /* 0x0106000000007b1d */ /* 0x000fec0000002000 */
[----:B--2---:R-:W-:-:S04]  /*0c00*/  LOP3.LUT R0, R0, 0xffefffff, RZ, 0xc0, !PT ;  /* 0xffefffff00007812 */ /* 0x004fc800078ec0ff */
[----:B------:R-:W-:-:S05]  /*0c10*/  @P0 LOP3.LUT R0, R0, 0x100000, RZ, 0xfc, !PT ;  /* 0x0010000000000812 */ /* 0x000fca00078efcff */
[----:B------:R4:W-:Y:S01]  /*0c20*/  STL [R1+0x48c], R0 ;  /* 0x00048c0001007387 */ /* 0x0009e20000100800 */
[----:B0-----:R-:W-:-:S13]  /*0c30*/  ISETP.GE.AND P0, PT, R91, UR4, PT ;  /* 0x000000045b007c0c */ /* 0x001fda000bf06270 */
[----:B----4-:R-:W-:Y:S05]  /*0c40*/  @P0 BRA `(.L_x_12629) ;  /* 0x000003a400c00947 */ /* 0x010fea0003800000 */
[----:B------:R-:W0:Y:S01]  /*0c50*/  S2R R0, SR_TID.X ;  /* 0x0000000000007919 */ /* 0x000e220000002100 */
[----:B------:R-:W-:Y:S02]  /*0c60*/  IMAD.MOV.U32 R23, RZ, RZ, RZ ;  /* 0x000000ffff177224 */ /* 0x000fe400078e00ff */
[----:B------:R-:W-:Y:S02]  /*0c70*/  IMAD.MOV.U32 R158, RZ, RZ, RZ ;  /* 0x000000ffff9e7224 */ /* 0x000fe400078e00ff */
[----:B0-----:R-:W-:-:S05]  /*0c80*/  VIADD R12, R0, 0xffffff80 ;  /* 0xffffff80000c7836 */ /* 0x001fca0000000000 */
[----:B------:R-:W-:Y:S01]  /*0c90*/  SHF.R.S32.HI R0, RZ, 0x1f, R12 ;  /* 0x0000001fff007819 */ /* 0x000fe2000001140c */
[----:B------:R-:W-:Y:S03]  /*0ca0*/  STL [R1+0x480], R12 ;  /* 0x0004800c01007387 */ /* 0x000fe60000100800 */
[CC--:B------:R-:W-:Y:S02]  /*0cb0*/  LEA.HI R3, R0.reuse, R12.reuse, RZ, 0x7 ;  /* 0x0000000c00037211 */ /* 0x0c0fe400078f38ff */
[----:B------:R-:W-:Y:S02]  /*0cc0*/  LEA.HI R8, R0, R12, RZ, 0x4 ;  /* 0x0000000c00087211 */ /* 0x000fe400078f20ff */
[----:B------:R-:W-:Y:S02]  /*0cd0*/  LOP3.LUT R4, R3, 0xffffff80, RZ, 0xc0, !PT ;  /* 0xffffff8003047812 */ /* 0x000fe400078ec0ff */
[----:B------:R-:W-:-:S02]  /*0ce0*/  SHF.R.S32.HI R13, RZ, 0x7, R3 ;  /* 0x00000007ff0d7819 */ /* 0x000fc40000011403 */
[----:B------:R-:W-:Y:S01]  /*0cf0*/  SHF.R.S32.HI R11, RZ, 0x4, R8 ;  /* 0x00000004ff0b7819 */ /* 0x000fe20000011408 */
[----:B------:R-:W-:Y:S01]  /*0d00*/  IMAD.IADD R10, R12, 0x1, -R4 ;  /* 0x000000010c0a7824 */ /* 0x000fe200078e0a04 */
[----:B------:R-:W-:Y:S01]  /*0d10*/  LEA.HI R3, R3, R13, RZ, 0x1 ;  /* 0x0000000d03037211 */ /* 0x000fe200078f08ff */
[----:B------:R-:W-:Y:S01]  /*0d20*/  STL [R1+0x518], R13 ;  /* 0x0005180d01007387 */ /* 0x000fe20000100800 */
[----:B------:R-:W-:Y:S02]  /*0d30*/  LEA.HI R180, R0, R12, RZ, 0x5 ;  /* 0x0000000c00b47211 */ /* 0x000fe400078f28ff */
[----:B------:R-:W-:Y:S01]  /*0d40*/  SHF.R.S32.HI R4, RZ, 0x1f, R10 ;  /* 0x0000001fff047819 */ /* 0x000fe2000001140a */
[----:B------:R-:W-:Y:S01]  /*0d50*/  STL [R1+0x514], R10 ;  /* 0x0005140a01007387 */ /* 0x000fe20000100800 */
[----:B------:R-:W-:Y:S02]  /*0d60*/  LOP3.LUT R3, R3, 0x3fffffe, RZ, 0xc0, !PT ;  /* 0x03fffffe03037812 */ /* 0x000fe400078ec0ff */
[----:B------:R-:W-:-:S02]  /*0d70*/  LEA.HI R5, R4, R10, RZ, 0x2 ;  /* 0x0000000a04057211 */ /* 0x000fc400078f10ff */
[----:B------:R-:W-:Y:S01]  /*0d80*/  LEA.HI R4, R4, R10, RZ, 0x5 ;  /* 0x0000000a04047211 */ /* 0x000fe200078f28ff */
[----:B------:R-:W-:Y:S01]  /*0d90*/  IMAD.IADD R3, R13, 0x1, -R3 ;  /* 0x000000010d037824 */ /* 0x000fe200078e0a03 */
[--C-:B------:R-:W-:Y:S02]  /*0da0*/  SHF.R.S32.HI R6, RZ, 0x2, R5.reuse ;  /* 0x00000002ff067819 */ /* 0x100fe40000011405 */
[----:B------:R-:W-:Y:S02]  /*0db0*/  SHF.R.S32.HI R7, RZ, 0x1f, R5 ;  /* 0x0000001fff077819 */ /* 0x000fe40000011405 */
[----:B------:R-:W-:Y:S02]  /*0dc0*/  SHF.R.S32.HI R4, RZ, 0x5, R4 ;  /* 0x00000005ff047819 */ /* 0x000fe40000011404 */
[----:B------:R-:W-:Y:S02]  /*0dd0*/  LEA.HI R7, R7, R6, RZ, 0x3 ;  /* 0x0000000607077211 */ /* 0x000fe400078f18ff */
[----:B------:R-:W-:-:S02]  /*0de0*/  SHF.R.S32.HI R180, RZ, 0x5, R180 ;  /* 0x00000005ffb47819 */ /* 0x000fc400000114b4 */
[----:B------:R-:W-:Y:S02]  /*0df0*/  LOP3.LUT R7, R7, 0xfffffff8, RZ, 0xc0, !PT ;  /* 0xfffffff807077812 */ /* 0x000fe400078ec0ff */
[----:B------:R-:W-:-:S03]  /*0e00*/  LOP3.LUT R5, R5, 0x7ffffffc, RZ, 0xc0, !PT ;  /* 0x7ffffffc05057812 */ /* 0x000fc600078ec0ff */
[----:B------:R-:W-:Y:S01]  /*0e10*/  IMAD.IADD R7, R6, 0x1, -R7 ;  /* 0x0000000106077824 */ /* 0x000fe200078e0a07 */
[----:B------:R-:W-:Y:S01]  /*0e20*/  LOP3.LUT R6, R8, 0x3fffff0, RZ, 0xc0, !PT ;  /* 0x03fffff008067812 */ /* 0x000fe200078ec0ff */
[----:B------:R-:W-:Y:S01]  /*0e30*/  IMAD.IADD R5, R10, 0x1, -R5 ;  /* 0x000000010a057824 */ /* 0x000fe200078e0a05 */
[----:B------:R-:W-:Y:S01]  /*0e40*/  LEA.HI R8, R8, R11, RZ, 0x1 ;  /* 0x0000000b08087211 */ /* 0x000fe200078f08ff */
[----:B------:R-:W-:Y:S02]  /*0e50*/  IMAD R4, R4, 0x10, R7 ;  /* 0x0000001004047824 */ /* 0x000fe400078e0207 */
[----:B------:R-:W-:Y:S01]  /*0e60*/  IMAD.IADD R9, R12, 0x1, -R6 ;  /* 0x000000010c097824 */ /* 0x000fe200078e0a06 */
[----:B------:R-:W-:Y:S01]  /*0e70*/  LOP3.LUT R8, R8, 0x1ffffffe, RZ, 0xc0, !PT ;  /* 0x1ffffffe08087812 */ /* 0x000fe200078ec0ff */
[----:B------:R-:W-:Y:S01]  /*0e80*/  IMAD R196, R3, 0x40, R4 ;  /* 0x0000004003c47824 */ /* 0x000fe200078e0204 */
[-C--:B------:R-:W-:Y:S01]  /*0e90*/  LEA.HI R3, R0, R12.reuse, RZ, 0x2 ;  /* 0x0000000c00037211 */ /* 0x080fe200078f10ff */
[----:B------:R-:W-:Y:S01]  /*0ea0*/  IMAD R9, R180, 0x10, R9 ;  /* 0x00000010b4097824 */ /* 0x000fe200078e0209 */
[----:B------:R-:W-:Y:S01]  /*0eb0*/  LEA.HI R4, R0, R12, RZ, 0x3 ;  /* 0x0000000c00047211 */ /* 0x000fe200078f18ff */
[----:B------:R-:W-:Y:S01]  /*0ec0*/  IMAD.IADD R8, R11, 0x1, -R8 ;  /* 0x000000010b087824 */ /* 0x000fe200078e0a08 */
[--C-:B------:R-:W-:Y:S01]  /*0ed0*/  SHF.R.S32.HI R22, RZ, 0x2, R3.reuse ;  /* 0x00000002ff167819 */ /* 0x100fe20000011403 */
[----:B------:R-:W-:Y:S01]  /*0ee0*/  IMAD.SHL.U32 R197, R5, 0x2, RZ ;  /* 0x0000000205c57824 */ /* 0x000fe200078e00ff */
[----:B------:R-:W-:Y:S01]  /*0ef0*/  LOP3.LUT R0, R3, 0xfffffffc, RZ, 0xc0, !PT ;  /* 0xfffffffc03007812 */ /* 0x000fe200078ec0ff */
[----:B------:R-:W-:Y:S01]  /*0f00*/  IMAD R8, R9, 0x8, R8 ;  /* 0x0000000809087824 */ /* 0x000fe200078e0208 */
[----:B------:R-:W-:Y:S01]  /*0f10*/  SHF.R.S32.HI R3, RZ, 0x1f, R3 ;  /* 0x0000001fff037819 */ /* 0x000fe20000011403 */
[----:B------:R-:W-:Y:S01]  /*0f20*/  VIADD R156, R22, 0x40 ;  /* 0x00000040169c7836 */ /* 0x000fe20000000000 */
[----:B------:R-:W-:Y:S01]  /*0f30*/  LOP3.LUT R6, R4, 0xfffffff8, RZ, 0xc0, !PT ;  /* 0xfffffff804067812 */ /* 0x000fe200078ec0ff */
[----:B------:R-:W-:Y:S01]  /*0f40*/  IMAD.IADD R9, R12, 0x1, -R0 ;  /* 0x000000010c097824 */ /* 0x000fe200078e0a00 */
[----:B------:R-:W-:Y:S01]  /*0f50*/  LEA.HI R3, R3, R22, RZ, 0x3 ;  /* 0x0000001603037211 */ /* 0x000fe200078f18ff */
[----:B------:R-:W-:Y:S01]  /*0f60*/  IMAD.SHL.U32 R190, R156, 0x40, RZ ;  /* 0x000000409cbe7824 */ /* 0x000fe200078e00ff */
[----:B------:R-:W-:Y:S01]  /*0f70*/  SHF.R.S32.HI R4, RZ, 0x3, R4 ;  /* 0x00000003ff047819 */ /* 0x000fe20000011404 */
[C---:B------:R-:W-:Y:S01]  /*0f80*/  IMAD.SHL.U32 R154, R9.reuse, 0x4, RZ ;  /* 0x00000004099a7824 */ /* 0x040fe200078e00ff */
[----:B------:R-:W-:Y:S01]  /*0f90*/  SHF.R.S32.HI R7, RZ, 0x1f, R156 ;  /* 0x0000001fff077819 */ /* 0x000fe2000001149c */
[----:B------:R-:W-:Y:S01]  /*0fa0*/  IMAD.SHL.U32 R152, R9, 0x8, RZ ;  /* 0x0000000809987824 */ /* 0x000fe200078e00ff */
[----:B------:R-:W-:Y:S01]  /*0fb0*/  LOP3.LUT R3, R3, 0xfffffff8, RZ, 0xc0, !PT ;  /* 0xfffffff803037812 */ /* 0x000fe200078ec0ff */
[----:B------:R0:W-:Y:S01]  /*0fc0*/  STL [R1+0x47c], R4 ;  /* 0x00047c0401007387 */ /* 0x0001e20000100800 */
[----:B------:R-:W-:Y:S01]  /*0fd0*/  LEA.HI R0, R9, R9, RZ, 0x1 ;  /* 0x0000000909007211 */ /* 0x000fe200078f08ff */
[----:B------:R-:W-:Y:S01]  /*0fe0*/  VIADD R159, R154, 0x10 ;  /* 0x000000109a9f7836 */ /* 0x000fe20000000000 */
[----:B------:R-:W-:Y:S01]  /*0ff0*/  LEA.HI R7, R7, R156, RZ, 0x3 ;  /* 0x0000009c07077211 */ /* 0x000fe200078f18ff */
[----:B------:R-:W-:Y:S01]  /*1000*/  IMAD.IADD R3, R22, 0x1, -R3 ;  /* 0x0000000116037824 */ /* 0x000fe200078e0a03 */
[----:B------:R-:W-:Y:S01]  /*1010*/  LOP3.LUT R0, R0, 0x1ffffffe, RZ, 0xc0, !PT ;  /* 0x1ffffffe00007812 */ /* 0x000fe200078ec0ff */
[----:B------:R-:W-:Y:S01]  /*1020*/  VIADD R5, R197, 0x18 ;  /* 0x00000018c5057836 */ /* 0x000fe20000000000 */
[----:B------:R-:W-:Y:S01]  /*1030*/  LOP3.LUT R190, R190, 0x1c0, RZ, 0xc0, !PT ;  /* 0x000001c0bebe7812 */ /* 0x000fe200078ec0ff */
[----:B------:R-:W-:Y:S01]  /*1040*/  IMAD.SHL.U32 R7, R7, 0x40, RZ ;  /* 0x0000004007077824 */ /* 0x000fe200078e00ff */
[----:B------:R1:W-:Y:S01]  /*1050*/  STL [R1+0x478], R3 ;  /* 0x0004780301007387 */ /* 0x0003e20000100800 */
[----:B0-----:R-:W-:Y:S01]  /*1060*/  IMAD.IADD R4, R12, 0x1, -R6 ;  /* 0x000000010c047824 */ /* 0x001fe200078e0a06 */
[----:B------:R-:W-:Y:S01]  /*1070*/  SHF.R.U32.HI R191, RZ, 0x3, R190 ;  /* 0x00000003ffbf7819 */ /* 0x000fe200000116be */
[----:B------:R-:W-:Y:S01]  /*1080*/  VIADD R6, R197, 0x10 ;  /* 0x00000010c5067836 */ /* 0x000fe20000000000 */
[----:B------:R-:W-:Y:S01]  /*1090*/  LOP3.LUT R192, R7, 0xfffffe00, RZ, 0xc0, !PT ;  /* 0xfffffe0007c07812 */ /* 0x000fe200078ec0ff */
[----:B------:R-:W-:Y:S01]  /*10a0*/  IMAD.SHL.U32 R181, R4, 0x8, RZ ;  /* 0x0000000804b57824 */ /* 0x000fe200078e00ff */
[----:B------:R0:W-:Y:S01]  /*10b0*/  STL [R1+0x490], R4 ;  /* 0x0004900401007387 */ /* 0x0001e20000100800 */
[C---:B------:R-:W-:Y:S01]  /*10c0*/  VIADD R235, R197.reuse, 0x30 ;  /* 0x00000030c5eb7836 */ /* 0x040fe20000000000 */
[----:B------:R-:W-:Y:S01]  /*10d0*/  SHF.R.S32.HI R157, RZ, 0x1f, R22 ;  /* 0x0000001fff9d7819 */ /* 0x000fe20000011416 */
[----:B------:R-:W-:Y:S01]  /*10e0*/  VIADD R237, R197, 0x20 ;  /* 0x00000020c5ed7836 */ /* 0x000fe20000000000 */
[----:B------:R2:W-:Y:S01]  /*10f0*/  STL [R1+0x464], R5 ;  /* 0x0004640501007387 */ /* 0x0005e20000100800 */
[----:B-1----:R-:W-:Y:S01]  /*1100*/  IMAD.IADD R3, R9, 0x1, -R0 ;  /* 0x0000000109037824 */ /* 0x002fe200078e0a00 */
[--C-:B------:R-:W-:Y:S01]  /*1110*/  LOP3.LUT R0, R190, 0x38, R152.reuse, 0xf8, !PT ;  /* 0x00000038be007812 */ /* 0x100fe200078ef898 */
[C---:B------:R-:W-:Y:S01]  /*1120*/  VIADD R236, R197.reuse, 0x28 ;  /* 0x00000028c5ec7836 */ /* 0x040fe20000000000 */
[----:B------:R1:W-:Y:S01]  /*1130*/  STL [R1+0x468], R6 ;  /* 0x0004680601007387 */ /* 0x0003e20000100800 */
[C---:B------:R-:W-:Y:S01]  /*1140*/  VIADD R226, R197.reuse, 0x48 ;  /* 0x00000048c5e27836 */ /* 0x040fe20000000000 */
[----:B0-----:R-:W-:Y:S01]  /*1150*/  SHF.R.S32.HI R4, RZ, 0x1f, R159 ;  /* 0x0000001fff047819 */ /* 0x001fe2000001149f */
[C---:B------:R-:W-:Y:S01]  /*1160*/  VIADD R234, R197.reuse, 0x38 ;  /* 0x00000038c5ea7836 */ /* 0x040fe20000000000 */
[----:B------:R-:W-:Y:S01]  /*1170*/  LOP3.LUT R7, R192, R0, R191, 0xf6, !PT ;  /* 0x00000000c0077212 */ /* 0x000fe200078ef6bf */
[C---:B------:R-:W-:Y:S01]  /*1180*/  VIADD R233, R197.reuse, 0x40 ;  /* 0x00000040c5e97836 */ /* 0x040fe20000000000 */
[----:B--2---:R-:W-:Y:S01]  /*1190*/  SHF.R.S32.HI R5, RZ, 0x1f, R5 ;  /* 0x0000001fff057819 */ /* 0x004fe20000011405 */
[----:B------:R0:W-:Y:S01]  /*11a0*/  STL [R1+0x488], R4 ;  /* 0x0004880401007387 */ /* 0x0001e20000100800 */
[----:B------:R-:W-:Y:S01]  /*11b0*/  VIADD R223, R197, 0x60 ;  /* 0x00000060c5df7836 */ /* 0x000fe20000000000 */
[----:B------:R-:W-:Y:S01]  /*11c0*/  SHF.R.S32.HI R153, RZ, 0x1f, R152 ;  /* 0x0000001fff997819 */ /* 0x000fe20000011498 */
[----:B------:R-:W-:Y:S01]  /*11d0*/  IMAD R0, R7, 0x2, R2 ;  /* 0x0000000207007824 */ /* 0x000fe200078e0202 */
[----:B-1----:R-:W-:Y:S01]  /*11e0*/  SHF.R.S32.HI R6, RZ, 0x1f, R6 ;  /* 0x0000001fff067819 */ /* 0x002fe20000011406 */
[----:B------:R1:W-:Y:S01]  /*11f0*/  STL [R1+0x504], R5 ;  /* 0x0005040501007387 */ /* 0x0003e20000100800 */
[C---:B------:R-:W-:Y:S01]  /*1200*/  VIADD R225, R197.reuse, 0x50 ;  /* 0x00000050c5e17836 */ /* 0x040fe20000000000 */
[----:B------:R-:W-:Y:S01]  /*1210*/  SHF.R.S32.HI R202, RZ, 0x1f, R181 ;  /* 0x0000001fffca7819 */ /* 0x000fe200000114b5 */
[----:B------:R-:W-:Y:S01]  /*1220*/  VIADD R224, R197, 0x58 ;  /* 0x00000058c5e07836 */ /* 0x000fe20000000000 */
[----:B------:R2:W-:Y:S01]  /*1230*/  STL [R1+0x508], R6 ;  /* 0x0005080601007387 */ /* 0x0005e20000100800 */
[----:B0-----:R-:W-:-:S02]  /*1240*/  IMAD.SHL.U32 R4, R8, 0x8, RZ ;  /* 0x0000000808047824 */ /* 0x001fc400078e00ff */
[C---:B------:R-:W-:Y:S01]  /*1250*/  VIADD R8, R197.reuse, 0x8 ;  /* 0x00000008c5087836 */ /* 0x040fe20000000000 */
[----:B------:R-:W-:Y:S01]  /*1260*/  STL [R1+0x510], R0 ;  /* 0x0005100001007387 */ /* 0x000fe20000100800 */
[C---:B------:R-:W-:Y:S01]  /*1270*/  VIADD R220, R197.reuse, 0x78 ;  /* 0x00000078c5dc7836 */ /* 0x040fe20000000000 */
[----:B-1----:R-:W-:Y:S01]  /*1280*/  SHF.R.S32.HI R5, RZ, 0x1f, R235 ;  /* 0x0000001fff057819 */ /* 0x002fe200000114eb */
[C---:B------:R-:W-:Y:S01]  /*1290*/  VIADD R222, R197.reuse, 0x68 ;  /* 0x00000068c5de7836 */ /* 0x040fe20000000000 */
[----:B------:R-:W-:Y:S01]  /*12a0*/  SHF.R.S32.HI R7, RZ, 0x1f, R8 ;  /* 0x0000001fff077819 */ /* 0x000fe20000011408 */
[C---:B------:R-:W-:Y:S01]  /*12b0*/  VIADD R221, R197.reuse, 0x70 ;  /* 0x00000070c5dd7836 */ /* 0x040fe20000000000 */
[----:B--2---:R-:W-:Y:S01]  /*12c0*/  SHF.R.S32.HI R6, RZ, 0x1f, R236 ;  /* 0x0000001fff067819 */ /* 0x004fe200000114ec */
[----:B------:R0:W-:Y:S01]  /*12d0*/  STL [R1+0x4f8], R5 ;  /* 0x0004f80501007387 */ /* 0x0001e20000100800 */
[C---:B------:R-:W-:Y:S02]  /*12e0*/  VIADD R217, R197.reuse, 0x90 ;  /* 0x00000090c5d97836 */ /* 0x040fe40000000000 */
        /* <DEDUP_REMOVED lines=8> */
[----:B------:R0:W-:Y:S01]  /*1370*/  STL [R1+0x520], R4 ;  /* 0x0005200401007387 */ /* 0x0001e20000100800 */
        /* <DEDUP_REMOVED lines=11> */
[C---:B0-----:R-:W-:Y:S01]  /*1430*/  VIADD R4, R197.reuse, 0xf0 ;  /* 0x000000f0c5047836 */ /* 0x041fe20000000000 */
[----:B-1----:R-:W-:Y:S01]  /*1440*/  SHF.R.S32.HI R5, RZ, 0x1f, R223 ;  /* 0x0000001fff057819 */ /* 0x002fe200000114df */
[C---:B------:R-:W-:Y:S01]  /*1450*/  VIADD R0, R197.reuse, 0xf8 ;  /* 0x000000f8c5007836 */ /* 0x040fe20000000000 */
[----:B------:R-:W-:Y:S01]  /*1460*/  STL [R1+0x484], R9 ;  /* 0x0004840901007387 */ /* 0x000fe20000100800 */
[C---:B------:R-:W-:Y:S01]  /*1470*/  VIADD R207, R197.reuse, 0xe0 ;  /* 0x000000e0c5cf7836 */ /* 0x040fe20000000000 */
[----:B--2---:R-:W-:Y:S01]  /*1480*/  SHF.R.S32.HI R7, RZ, 0x1f, R234 ;  /* 0x0000001fff077819 */ /* 0x004fe200000114ea */
[----:B------:R-:W-:Y:S01]  /*1490*/  VIADD R206, R197, 0xe8 ;  /* 0x000000e8c5ce7836 */ /* 0x000fe20000000000 */
[----:B------:R0:W-:Y:S01]  /*14a0*/  STL [R1+0x4e0], R5 ;  /* 0x0004e00501007387 */ /* 0x0001e20000100800 */
[C---:B------:R-:W-:Y:S01]  /*14b0*/  VIADD R183, R181.reuse, 0x40 ;  /* 0x00000040b5b77836 */ /* 0x040fe20000000000 */
[----:B---3--:R-:W-:Y:S01]  /*14c0*/  SHF.R.S32.HI R6, RZ, 0x1f, R224 ;  /* 0x0000001fff067819 */ /* 0x008fe200000114e0 */
[C---:B------:R-:W-:Y:S01]  /*14d0*/  VIADD R182, R181.reuse, 0x80 ;  /* 0x00000080b5b67836 */ /* 0x040fe20000000000 */
[----:B------:R1:W-:Y:S01]  /*14e0*/  STL [R1+0x4f4], R7 ;  /* 0x0004f40701007387 */ /* 0x0003e20000100800 */
[----:B------:R-:W-:Y:S01]  /*14f0*/  VIADD R188, R181, 0xc0 ;  /* 0x000000c0b5bc7836 */ /* 0x000fe20000000000 */
[----:B------:R-:W-:-:S02]  /*1500*/  SHF.R.S32.HI R201, RZ, 0x1f, R183 ;  /* 0x0000001fffc97819 */ /* 0x000fc400000114b7 */
[----:B------:R2:W-:Y:S01]  /*1510*/  STL [R1+0x4e4], R6 ;  /* 0x0004e40601007387 */ /* 0x0005e20000100800 */
[----:B------:R-:W-:Y:S02]  /*1520*/  SHF.R.S32.HI R200, RZ, 0x1f, R182 ;  /* 0x0000001fffc87819 */ /* 0x000fe400000114b6 */
[----:B0-----:R-:W-:Y:S01]  /*1530*/  SHF.R.S32.HI R5, RZ, 0x1f, R220 ;  /* 0x0000001fff057819 */ /* 0x001fe200000114dc */
[----:B------:R-:W-:Y:S01]  /*1540*/  STL [R1+0x474], R4 ;  /* 0x0004740401007387 */ /* 0x000fe20000100800 */
[----:B------:R-:W-:Y:S02]  /*1550*/  SHF.R.S32.HI R199, RZ, 0x1f, R188 ;  /* 0x0000001fffc77819 */ /* 0x000fe400000114bc */
[----:B-1----:R-:W-:Y:S01]  /*1560*/  SHF.R.S32.HI R7, RZ, 0x1f, R225 ;  /* 0x0000001fff077819 */ /* 0x002fe200000114e1 */
[----:B------:R0:W-:Y:S01]  /*1570*/  STL [R1+0x4d4], R5 ;  /* 0x0004d40501007387 */ /* 0x0001e20000100800 */
[----:B--2---:R-:W-:-:S03]  /*1580*/  SHF.R.S32.HI R6, RZ, 0x1f, R221 ;  /* 0x0000001fff067819 */ /* 0x004fc600000114dd */
[----:B------:R1:W-:Y:S04]  /*1590*/  STL [R1+0x4e8], R7 ;  /* 0x0004e80701007387 */ /* 0x0003e80000100800 */
[----:B------:R2:W-:Y:S01]  /*15a0*/  STL [R1+0x4d8], R6 ;  /* 0x0004d80601007387 */ /* 0x0005e20000100800 */
[----:B0-----:R-:W-:-:S03]  /*15b0*/  SHF.R.S32.HI R5, RZ, 0x1f, R217 ;  /* 0x0000001fff057819 */ /* 0x001fc600000114d9 */
[----:B------:R-:W-:Y:S01]  /*15c0*/  STL [R1+0x470], R0 ;  /* 0x0004700001007387 */ /* 0x000fe20000100800 */
[----:B-1----:R-:W-:-:S03]  /*15d0*/  SHF.R.S32.HI R7, RZ, 0x1f, R222 ;  /* 0x0000001fff077819 */ /* 0x002fc600000114de */
        /* <DEDUP_REMOVED lines=24> */
[----:B------:R-:W-:Y:S01]  /*1760*/  SHF.R.S32.HI R4, RZ, 0x1f, R0 ;  /* 0x0000001fff047819 */ /* 0x000fe20000011400 */
[----:B------:R-:W-:Y:S01]  /*1770*/  IMAD R0, R3, 0x8, R196 ;  /* 0x0000000803007824 */ /* 0x000fe200078e02c4 */
[----:B-1----:R-:W-:Y:S01]  /*1780*/  SHF.R.S32.HI R7, RZ, 0x1f, R210 ;  /* 0x0000001fff077819 */ /* 0x002fe200000114d2 */
[----:B------:R-:W-:Y:S01]  /*1790*/  STL [R1+0x498], R5 ;  /* 0x0004980501007387 */ /* 0x000fe20000100800 */
[----:B--2---:R-:W-:-:S03]  /*17a0*/  SHF.R.S32.HI R6, RZ, 0x1f, R206 ;  /* 0x0000001fff067819 */ /* 0x004fc600000114ce */
[----:B------:R0:W-:Y:S04]  /*17b0*/  STL [R1+0x4ac], R7 ;  /* 0x0004ac0701007387 */ /* 0x0001e80000100800 */
[----:B------:R1:W-:Y:S04]  /*17c0*/  STL [R1+0x49c], R6 ;  /* 0x00049c0601007387 */ /* 0x0003e80000100800 */
[----:B------:R1:W-:Y:S01]  /*17d0*/  STL [R1+0x51c], R0 ;  /* 0x00051c0001007387 */ /* 0x0003e20000100800 */
[----:B0-----:R-:W-:-:S03]  /*17e0*/  SHF.R.S32.HI R7, RZ, 0x1f, R207 ;  /* 0x0000001fff077819 */ /* 0x001fc600000114cf */
[----:B------:R1:W-:Y:S04]  /*17f0*/  STL [R1+0x494], R4 ;  /* 0x0004940401007387 */ /* 0x0003e80000100800 */
[----:B------:R1:W-:Y:S02]  /*1800*/  STL [R1+0x4a0], R7 ;  /* 0x0004a00701007387 */ /* 0x0003e40000100800 */
.L_x_12863:
[----:B------:R-:W-:Y:S05]  /*1810*/  YIELD ;  /* 0x0000000000007946 */ /* 0x000fea0003800000 */
[----:B------:R-:W-:Y:S01]  /*1820*/  ULDC.64 UR4, c[0x0][0xb20] ;  /* 0x0002c80000047ab9 */ /* 0x000fe20000000a00 */
[----:B012-4-:R-:W0:Y:S01]  /*1830*/  LDC.64 R4, c[0x0][0xb00] ;  /* 0x0002c000ff047b82 */ /* 0x017e220000000a00 */
        /* <DEDUP_REMOVED lines=9> */
[----:B---3--:R-:W1:Y:S01]  /*18d0*/  @P1 LDC.64 R6, c[0x0][0xb20] ;  /* 0x0002c800ff061b82 */ /* 0x008e620000000a00 */
        /* <DEDUP_REMOVED lines=30> */
.L_x_12630:
        /* <DEDUP_REMOVED lines=14> */
.L_x_12631:
[----:B------:R-:W-:Y:S05]  /*1ba0*/  @!P0 BRA `(.L_x_12632) ;  /* 0x00000000000c8947 */ /* 0x000fea0003800000 */
[----:B------:R-:W2:Y:S04]  /*1bb0*/  LDG.E R0, desc[UR42][R4.64] ;  /* 0x0000002a04007981 */ /* 0x000ea8000c1e1900 */
[----:B------:R-:W2:Y:S02]  /*1bc0*/  LDG.E R19, desc[UR42][R4.64+0x4] ;  /* 0x0000042a04137981 */ /* 0x000ea4000c1e1900 */
[----:B--2---:R-:W-:-:S07]  /*1bd0*/  IMAD.IADD R19, R19, 0x1, -R0 ;  /* 0x0000000113137824 */ /* 0x004fce00078e0a00 */
.L_x_12632:
        /* <DEDUP_REMOVED lines=27> */
[----:B------:R-:W-:Y:S01]  /*1d90*/  VIADD R0, R29, 0x5f ;  /* 0x0000005f1d007836 */ /* 0x000fe20000000000 */
[----:B----4-:R-:W-:-:S03]  /*1da0*/  @P1 SHF.R.U32.HI R3, RZ, R11, R6 ;  /* 0x0000000bff031219 */ /* 0x010fc60000011606 */
        /* <DEDUP_REMOVED lines=17> */
.L_x_12635:
[----:B------:R-:W-:-:S13]  /*1ec0*/  ISETP.NE.AND P0, PT, R5, 0x1, PT ;  /* 0x000000010500780c */ /* 0x000fda0003f05270 */
[----:B------:R-:W0:Y:S02]  /*1ed0*/  @P0 LDC.64 R6, c[0x0][0xae0] ;  /* 0x0002b800ff060b82 */ /* 0x000e240000000a00 */
[----:B0-----:R-:W-:-:S05]  /*1ee0*/  @P0 IMAD.HI.U32 R6, R0, R6, RZ ;  /* 0x0000000600060227 */ /* 0x001fca00078e00ff */
[----:B------:R-:W-:-:S07]  /*1ef0*/  @P0 SHF.R.U32.HI R0, RZ, R7, R6 ;  /* 0x00000007ff000219 */ /* 0x000fce0000011606 */
.L_x_12636:
[----:B------:R-:W-:Y:S05]  /*1f00*/  BSYNC B0 ;  /* 0x0000000000007941 */ /* 0x000fea0003800000 */
.L_x_12634:
[----:B------:R-:W-:-:S05]  /*1f10*/  IMAD R3, R0, R5, R5 ;  /* 0x0000000500037224 */ /* 0x000fca00078e0205 */
[----:B------:R-:W-:-:S07]  /*1f20*/  VIMNMX R4, R4, R3, PT ;  /* 0x0000000304047248 */ /* 0x000fce0003fe0100 */
.L_x_12633:
        /* <DEDUP_REMOVED lines=25> */
.L_x_12639:
[----:B------:R-:W-:-:S13]  /*20c0*/  ISETP.NE.AND P0, PT, R5, 0x1, PT ;  /* 0x000000010500780c */ /* 0x000fda0003f05270 */
[----:B------:R-:W0:Y:S02]  /*20d0*/  @P0 LDC.64 R6, c[0x0][0xae0] ;  /* 0x0002b800ff060b82 */ /* 0x000e240000000a00 */
[----:B0-----:R-:W-:-:S05]  /*20e0*/  @P0 IMAD.HI.U32 R6, R0, R6, RZ ;  /* 0x0000000600060227 */ /* 0x001fca00078e00ff */
[----:B------:R-:W-:-:S07]  /*20f0*/  @P0 SHF.R.U32.HI R0, RZ, R7, R6 ;  /* 0x00000007ff000219 */ /* 0x000fce0000011606 */
.L_x_12640:
[----:B------:R-:W-:Y:S05]  /*2100*/  BSYNC B0 ;  /* 0x0000000000007941 */ /* 0x000fea0003800000 */
.L_x_12638:
[----:B------:R-:W-:-:S05]  /*2110*/  IMAD R0, R0, R5, RZ ;  /* 0x0000000500007224 */ /* 0x000fca00078e02ff */
[----:B------:R-:W-:-:S07]  /*2120*/  VIMNMX R3, R3, R0, !PT ;  /* 0x0000000003037248 */ /* 0x000fce0007fe0100 */
.L_x_12637:
        /* <DEDUP_REMOVED lines=41> */
.L_x_12642:
[----:B------:R-:W-:Y:S05]  /*23c0*/  BSYNC B0 ;  /* 0x0000000000007941 */ /* 0x000fea0003800000 */
.L_x_12641:
        /* <DEDUP_REMOVED lines=37> */
.L_x_12645:
[----:B------:R-:W-:Y:S05]  /*2620*/  BSYNC B6 ;  /* 0x0000000000067941 */ /* 0x000fea0003800000 */
.L_x_12644:
        /* <DEDUP_REMOVED lines=20> */
.L_x_12647:
[----:B------:R-:W-:Y:S05]  /*2770*/  BSYNC B6 ;  /* 0x0000000000067941 */ /* 0x000fea0003800000 */
.L_x_12646:
[----:B------:R-:W-:Y:S01]  /*2780*/  ULDC.64 UR4, c[0x0][0xaf0] ;  /* 0x0002bc0000047ab9 */ /* 0x000fe20000000a00 */
[----:B------:R-:W2:Y:S01]  /*2790*/  LDL R12, [R1+0x478] ;  /* 0x00047800010c7983 */ /* 0x000ea20000100800 */
[----:B------:R-:W-:Y:S01]  /*27a0*/  ISETP.NE.U32.AND P0, PT, RZ, UR4, PT ;  /* 0x00000004ff007c0c */ /* 0x000fe2000bf05070 */
[----:B------:R-:W-:Y:S01]  /*27b0*/  IMAD.IADD R43, R18, 0x1, R19 ;  /* 0x00000001122b7824 */ /* 0x000fe200078e0213 */
[----:B------:R-:W-:Y:S01]  /*27c0*/  ULDC.64 UR8, c[0x0][0x408] ;  /* 0x0001020000087ab9 */ /* 0x000fe20000000a00 */
[----:B------:R-:W-:Y:S01]  /*27d0*/  SHF.R.S32.HI R155, RZ, 0x1f, R154 ;  /* 0x0000001fff9b7819 */ /* 0x000fe2000001149a */
[----:B------:R-:W-:Y:S01]  /*27e0*/  ULDC.64 UR10, c[0x0][0xb00] ;  /* 0x0002c000000a7ab9 */ /* 0x000fe20000000a00 */
[----:B------:R-:W-:Y:S01]  /*27f0*/  ISETP.NE.AND.EX P0, PT, RZ, UR5, PT, P0 ;  /* 0x00000005ff007c0c */ /* 0x000fe2000bf05300 */
[----:B------:R-:W0:Y:S01]  /*2800*/  S2R R24, SR_TID.X ;  /* 0x0000000000187919 */ /* 0x000e220000002100 */
[----:B------:R-:W-:Y:S01]  /*2810*/  SHF.R.S32.HI R10, RZ, 0x1f, R43 ;  /* 0x0000001fff0a7819 */ /* 0x000fe2000001142b */
[----:B------:R-:W-:Y:S01]  /*2820*/  ULDC.64 UR4, c[0x0][0x300] ;  /* 0x0000c00000047ab9 */ /* 0x000fe20000000a00 */
[----:B------:R-:W-:-:S09]  /*2830*/  ULDC.64 UR6, c[0x0][0x3f8] ;  /* 0x0000fe0000067ab9 */ /* 0x000fd20000000a00 */
[----:B------:R-:W1:Y:S02]  /*2840*/  @P0 LDC.64 R4, c[0x0][0xaf0] ;  /* 0x0002bc00ff040b82 */ /* 0x000e640000000a00 */
[----:B-1----:R-:W-:-:S05]  /*2850*/  @P0 IMAD.WIDE R4, R91, 0x4, R4 ;  /* 0x000000045b040825 */ /* 0x002fca00078e0204 */
[----:B------:R1:W3:Y:S01]  /*2860*/  @P0 LDG.E R91, desc[UR42][R4.64] ;  /* 0x0000002a045b0981 */ /* 0x0002e2000c1e1900 */
[----:B------:R-:W-:Y:S01]  /*2870*/  IMAD R0, R10, UR4, RZ ;  /* 0x000000040a007c24 */ /* 0x000fe2000f8e02ff */
[----:B------:R-:W-:Y:S01]  /*2880*/  ISETP.NE.U32.AND P0, PT, RZ, UR10, PT ;  /* 0x0000000aff007c0c */ /* 0x000fe2000bf05070 */
[C---:B------:R-:W-:Y:S01]  /*2890*/  IMAD.WIDE.U32 R30, R43.reuse, UR4, RZ ;  /* 0x000000042b1e7c25 */ /* 0x040fe2000f8e00ff */
[----:B0-----:R-:W-:Y:S02]  /*28a0*/  SHF.R.U32.HI R24, RZ, 0x7, R24 ;  /* 0x00000007ff187819 */ /* 0x001fe40000011618 */
[----:B------:R-:W-:Y:S01]  /*28b0*/  ISETP.NE.AND.EX P0, PT, RZ, UR11, PT, P0 ;  /* 0x0000000bff007c0c */ /* 0x000fe2000bf05300 */
[----:B------:R-:W-:Y:S01]  /*28c0*/  IMAD R3, R43, UR5, R0 ;  /* 0x000000052b037c24 */ /* 0x000fe2000f8e0200 */
[----:B------:R-:W-:Y:S01]  /*28d0*/  ULDC.64 UR4, c[0x0][0x308] ;  /* 0x0000c20000047ab9 */ /* 0x000fe20000000a00 */
[----:B------:R-:W-:Y:S01]  /*28e0*/  IMAD.WIDE.U32 R20, R22, UR8, R154 ;  /* 0x0000000816147c25 */ /* 0x000fe2000f8e009a */
[----:B------:R-:W-:-:S02]  /*28f0*/  ISETP.NE.AND P6, PT, R24, 0x1, PT ;  /* 0x000000011800780c */ /* 0x000fc40003fc5270 */
[----:B-----5:R-:W-:Y:S01]  /*2900*/  SHF.R.S32.HI R0, RZ, 0x1f, R44 ;  /* 0x0000001fff007819 */ /* 0x020fe2000001142c */
[----:B------:R-:W-:Y:S02]  /*2910*/  IMAD.IADD R31, R31, 0x1, R3 ;  /* 0x000000011f1f7824 */ /* 0x000fe400078e0203 */
[C---:B------:R-:W-:Y:S02]  /*2920*/  IMAD R3, R157.reuse, UR8, RZ ;  /* 0x000000089d037c24 */ /* 0x040fe4000f8e02ff */
[----:B------:R-:W-:Y:S02]  /*2930*/  IMAD R7, R157, UR6, RZ ;  /* 0x000000069d077c24 */ /* 0x000fe4000f8e02ff */
[----:B------:R-:W-:Y:S02]  /*2940*/  IMAD R3, R22, UR9, R3 ;  /* 0x0000000916037c24 */ /* 0x000fe4000f8e0203 */
[----:B------:R-:W-:-:S04]  /*2950*/  IMAD.WIDE.U32 R30, R193, UR4, R30 ;  /* 0x00000004c11e7c25 */ /* 0x000fc8000f8e001e */
[----:B------:R-:W-:Y:S02]  /*2960*/  IMAD.IADD R21, R21, 0x1, R3 ;  /* 0x0000000115157824 */ /* 0x000fe400078e0203 */
[C---:B------:R-:W-:Y:S02]  /*2970*/  IMAD R7, R22.reuse, UR7, R7 ;  /* 0x0000000716077c24 */ /* 0x040fe4000f8e0207 */
[----:B------:R-:W-:-:S04]  /*2980*/  IMAD.WIDE.U32 R18, R22, UR6, R154 ;  /* 0x0000000616127c25 */ /* 0x000fc8000f8e009a */
[----:B------:R-:W-:Y:S01]  /*2990*/  IMAD R31, R193, UR5, R31 ;  /* 0x00000005c11f7c24 */ /* 0x000fe2000f8e021f */
[----:B------:R-:W-:Y:S01]  /*29a0*/  ULDC.64 UR4, c[0x0][0x310] ;  /* 0x0000c40000047ab9 */ /* 0x000fe20000000a00 */
[----:B------:R-:W-:Y:S02]  /*29b0*/  IMAD.IADD R19, R19, 0x1, R7 ;  /* 0x0000000113137824 */ /* 0x000fe400078e0207 */
[C---:B-1----:R-:W-:Y:S02]  /*29c0*/  IMAD R5, R0.reuse, UR6, RZ ;  /* 0x0000000600057c24 */ /* 0x042fe4000f8e02ff */
[----:B------:R-:W-:Y:S02]  /*29d0*/  IMAD R7, R0, UR8, RZ ;  /* 0x0000000800077c24 */ /* 0x000fe4000f8e02ff */
[C---:B------:R-:W-:Y:S02]  /*29e0*/  IMAD R13, R44.reuse, UR7, R5 ;  /* 0x000000072c0d7c24 */ /* 0x040fe4000f8e0205 */
[----:B------:R-:W-:-:S04]  /*29f0*/  IMAD.WIDE.U32 R18, R44, UR6, R18 ;  /* 0x000000062c127c25 */ /* 0x000fc8000f8e0012 */
[C---:B------:R-:W-:Y:S02]  /*2a00*/  IMAD R61, R44.reuse, UR9, R7 ;  /* 0x000000092c3d7c24 */ /* 0x040fe4000f8e0207 */
[----:B------:R-:W-:Y:S01]  /*2a10*/  IMAD.WIDE.U32 R20, R44, UR8, R20 ;  /* 0x000000082c147c25 */ /* 0x000fe2000f8e0014 */
[----:B------:R-:W0:Y:S03]  /*2a20*/  LDC R7, c[0x0][0x3f4] ;  /* 0x0000fd00ff077b82 */ /* 0x000e260000000800 */
[C---:B------:R-:W-:Y:S02]  /*2a30*/  VIADD R4, R152.reuse, 0xc0 ;  /* 0x000000c098047836 */ /* 0x040fe40000000000 */
[C---:B------:R-:W-:Y:S02]  /*2a40*/  VIADD R51, R152.reuse, 0x40 ;  /* 0x0000004098337836 */ /* 0x040fe40000000000 */
[----:B------:R-:W-:-:S02]  /*2a50*/  VIADD R52, R152, 0x60 ;  /* 0x0000006098347836 */ /* 0x000fc40000000000 */
[C---:B------:R-:W-:Y:S02]  /*2a60*/  VIADD R53, R152.reuse, 0x80 ;  /* 0x0000008098357836 */ /* 0x040fe40000000000 */
[C---:B------:R-:W-:Y:S02]  /*2a70*/  VIADD R54, R152.reuse, 0xa0 ;  /* 0x000000a098367836 */ /* 0x040fe40000000000 */
[----:B------:R-:W-:Y:S02]  /*2a80*/  VIADD R9, R152, 0xe0 ;  /* 0x000000e098097836 */ /* 0x000fe40000000000 */
[----:B------:R-:W-:Y:S02]  /*2a90*/  IMAD.MOV.U32 R57, RZ, RZ, 0x20 ;  /* 0x00000020ff397424 */ /* 0x000fe400078e00ff */
[----:B------:R-:W-:Y:S02]  /*2aa0*/  IMAD.IADD R60, R19, 0x1, R13 ;  /* 0x00000001133c7824 */ /* 0x000fe400078e020d */
[----:B------:R-:W-:Y:S01]  /*2ab0*/  IMAD.IADD R61, R21, 0x1, R61 ;  /* 0x00000001153d7824 */ /* 0x000fe200078e023d */
[----:B---3--:R-:W-:-:S02]  /*2ac0*/  SHF.R.S32.HI R3, RZ, 0x1f, R91 ;  /* 0x0000001fff037819 */ /* 0x008fc4000001145b */
[----:B------:R-:W-:Y:S02]  /*2ad0*/  SEL R91, R91, RZ, !P0 ;  /* 0x000000ff5b5b7207 */ /* 0x000fe40004000000 */
[----:B------:R-:W-:-:S05]  /*2ae0*/  SEL R8, R3, RZ, !P0 ;  /* 0x000000ff03087207 */ /* 0x000fca0004000000 */
[----:B------:R-:W-:Y:S02]  /*2af0*/  IMAD R3, R8, UR4, RZ ;  /* 0x0000000408037c24 */ /* 0x000fe4000f8e02ff */
[----:B------:R-:W-:-:S04]  /*2b00*/  IMAD.WIDE.U32 R30, R91, UR4, R30 ;  /* 0x000000045b1e7c25 */ /* 0x000fc8000f8e001e */
[----:B------:R-:W-:Y:S02]  /*2b10*/  IMAD R11, R91, UR5, R3 ;  /* 0x000000055b0b7c24 */ /* 0x000fe4000f8e0203 */
[----:B------:R-:W-:Y:S01]  /*2b20*/  VIADD R3, R152, 0x20 ;  /* 0x0000002098037836 */ /* 0x000fe20000000000 */
[----:B------:R-:W-:Y:S05]  /*2b30*/  @!P6 WARPSYNC.ALL ;  /* 0x000000000000e948 */ /* 0x000fea0003800000 */
[----:B------:R-:W-:Y:S01]  /*2b40*/  ULDC UR4, c[0x0][0x320] ;  /* 0x0000c80000047ab9 */ /* 0x000fe20000000800 */
[----:B--2---:R-:W-:Y:S01]  /*2b50*/  IMAD.SHL.U32 R55, R12, 0x40, RZ ;  /* 0x000000400c377824 */ /* 0x004fe200078e00ff */
[----:B------:R-:W-:Y:S01]  /*2b60*/  @!P6 BAR.SYNC.DEFER_BLOCKING 0x9, 0x100 ;  /* 0x024400000000eb1d */ /* 0x000fe20000010000 */
[----:B------:R-:W-:-:S02]  /*2b70*/  ISETP.GE.AND P0, PT, R3, UR4, PT ;  /* 0x0000000403007c0c */ /* 0x000fc4000bf06270 */
[----:B------:R-:W-:Y:S02]  /*2b80*/  ISETP.GE.AND P1, PT, R152, UR4, PT ;  /* 0x0000000498007c0c */ /* 0x000fe4000bf26270 */
[----:B------:R-:W-:Y:S01]  /*2b90*/  SEL R5, RZ, 0xffffffff, P0 ;  /* 0xffffffffff057807 */ /* 0x000fe20000000000 */
[----:B------:R-:W-:Y:S01]  /*2ba0*/  ULDC.64 UR6, c[0x0][0x330] ;  /* 0x0000cc0000067ab9 */ /* 0x000fe20000000a00 */
[----:B------:R-:W-:Y:S02]  /*2bb0*/  ISETP.GE.AND P0, PT, R4, UR4, PT ;  /* 0x0000000404007c0c */ /* 0x000fe4000bf06270 */
[----:B------:R-:W-:Y:S01]  /*2bc0*/  SEL R4, RZ, 0x1, P1 ;  /* 0x00000001ff047807 */ /* 0x000fe20000800000 */
[----:B------:R-:W-:Y:S01]  /*2bd0*/  IMAD.SHL.U32 R5, R5, 0x2, RZ ;  /* 0x0000000205057824 */ /* 0x000fe200078e00ff */
[----:B------:R-:W-:Y:S02]  /*2be0*/  ISETP.GE.AND P1, PT, R51, UR4, PT ;  /* 0x0000000433007c0c */ /* 0x000fe4000bf26270 */
[----:B------:R-:W-:-:S02]  /*2bf0*/  ISETP.GE.AND P2, PT, R52, UR4, PT ;  /* 0x0000000434007c0c */ /* 0x000fc4000bf46270 */
[----:B------:R-:W-:Y:S02]  /*2c00*/  LOP3.LUT R4, R5, 0x2, R4, 0xe2, !PT ;  /* 0x0000000205047812 */ /* 0x000fe400078ee204 */
[----:B------:R-:W-:Y:S02]  /*2c10*/  SEL R5, RZ, 0x4, P1 ;  /* 0x00000004ff057807 */ /* 0x000fe40000800000 */
[----:B------:R-:W-:Y:S02]  /*2c20*/  SEL R6, RZ, 0x8, P2 ;  /* 0x00000008ff067807 */ /* 0x000fe40001000000 */
[----:B------:R-:W-:Y:S02]  /*2c30*/  ISETP.GE.AND P1, PT, R53, UR4, PT ;  /* 0x0000000435007c0c */ /* 0x000fe4000bf26270 */
[----:B------:R-:W-:Y:S02]  /*2c40*/  ISETP.GE.AND P2, PT, R54, UR4, PT ;  /* 0x0000000436007c0c */ /* 0x000fe4000bf46270 */
[----:B------:R-:W-:-:S02]  /*2c50*/  LOP3.LUT R4, R6, R4, R5, 0xfe, !PT ;  /* 0x0000000406047212 */ /* 0x000fc400078efe05 */
[----:B------:R-:W-:Y:S02]  /*2c60*/  SEL R5, RZ, 0x10, P1 ;  /* 0x00000010ff057807 */ /* 0x000fe40000800000 */
[----:B------:R-:W-:-:S04]  /*2c70*/  SEL R6, RZ, 0x20, P2 ;  /* 0x00000020ff067807 */ /* 0x000fc80001000000 */
[----:B------:R-:W-:Y:S02]  /*2c80*/  LOP3.LUT R5, R6, R4, R5, 0xfe, !PT ;  /* 0x0000000406057212 */ /* 0x000fe400078efe05 */
[----:B------:R-:W-:Y:S02]  /*2c90*/  SEL R4, RZ, 0x40, P0 ;  /* 0x00000040ff047807 */ /* 0x000fe40000000000 */
[----:B0-----:R-:W-:-:S04]  /*2ca0*/  ISETP.GE.AND P0, PT, R152, R7, PT ;  /* 0x000000079800720c */ /* 0x001fc80003f06270 */
[----:B------:R-:W-:-:S05]  /*2cb0*/  SEL R7, R7, RZ, P0 ;  /* 0x000000ff07077207 */ /* 0x000fca0000000000 */
[----:B------:R-:W-:Y:S01]  /*2cc0*/  IMAD.IADD R7, R152, 0x1, R7 ;  /* 0x0000000198077824 */ /* 0x000fe200078e0207 */
[----:B------:R-:W-:Y:S02]  /*2cd0*/  LOP3.LUT R5, R5, R4, RZ, 0xfc, !PT ;  /* 0x0000000405057212 */ /* 0x000fe400078efcff */
[----:B------:R-:W-:Y:S02]  /*2ce0*/  LOP3.LUT R55, R55, 0x1c0, RZ, 0xc0, !PT ;  /* 0x000001c037377812 */ /* 0x000fe400078ec0ff */
[----:B------:R-:W-:Y:S02]  /*2cf0*/  SHF.R.S32.HI R4, RZ, 0x1f, R7 ;  /* 0x0000001fff047819 */ /* 0x000fe40000011407 */
[----:B------:R-:W-:Y:S01]  /*2d00*/  ISETP.GE.AND P3, PT, R9, UR4, PT ;  /* 0x0000000409007c0c */ /* 0x000fe2000bf66270 */
[----:B------:R-:W-:Y:S01]  /*2d10*/  IMAD.WIDE.U32 R40, R193, UR6, R152 ;  /* 0x00000006c1287c25 */ /* 0x000fe2000f8e0098 */
[----:B------:R-:W-:Y:S01]  /*2d20*/  LOP3.LUT R9, R55, 0x18, R152, 0xf8, !PT ;  /* 0x0000001837097812 */ /* 0x000fe200078ef898 */
[----:B------:R-:W-:Y:S01]  /*2d30*/  ULDC.64 UR4, c[0x0][0x338] ;  /* 0x0000ce0000047ab9 */ /* 0x000fe20000000a00 */
[----:B------:R-:W-:-:S02]  /*2d40*/  SHF.R.U32.HI R56, RZ, 0x3, R55 ;  /* 0x00000003ff387819 */ /* 0x000fc40000011637 */
[----:B------:R-:W-:Y:S01]  /*2d50*/  LEA.HI R7, R4, R7, RZ, 0x3 ;  /* 0x0000000704077211 */ /* 0x000fe200078f18ff */
[----:B------:R-:W-:Y:S01]  /*2d60*/  IMAD R41, R193, UR7, R41 ;  /* 0x00000007c1297c24 */ /* 0x000fe2000f8e0229 */
[----:B------:R-:W-:Y:S01]  /*2d70*/  LOP3.LUT P1, RZ, R12, 0x4, RZ, 0xc0, !PT ;  /* 0x000000040cff7812 */ /* 0x000fe2000782c0ff */
[----:B------:R-:W-:Y:S01]  /*2d80*/  IMAD R6, R8, UR4, RZ ;  /* 0x0000000408067c24 */ /* 0x000fe2000f8e02ff */
[----:B------:R-:W-:Y:S02]  /*2d90*/  LOP3.LUT R9, R9, R56, RZ, 0x3c, !PT ;  /* 0x0000003809097212 */ /* 0x000fe400078e3cff */
[----:B------:R-:W-:Y:S02]  /*2da0*/  LOP3.LUT R4, R190, 0x38, R7, 0xf8, !PT ;  /* 0x00000038be047812 */ /* 0x000fe400078ef807 */
[----:B------:R-:W-:Y:S01]  /*2db0*/  IADD3 R42, P2, R22, R43, RZ ;  /* 0x0000002b162a7210 */ /* 0x000fe20007f5e0ff */
[----:B------:R-:W-:Y:S01]  /*2dc0*/  IMAD R65, R91, UR5, R6 ;  /* 0x000000055b417c24 */ /* 0x000fe2000f8e0206 */
[----:B------:R-:W-:Y:S01]  /*2dd0*/  SEL R57, R57, 0xffffffe0, !P1 ;  /* 0xffffffe039397807 */ /* 0x000fe20004800000 */
[----:B------:R-:W-:Y:S01]  /*2de0*/  IMAD.WIDE.U32 R40, R91, UR4, R40 ;  /* 0x000000045b287c25 */ /* 0x000fe2000f8e0028 */
[----:B------:R-:W-:Y:S01]  /*2df0*/  LOP3.LUT R63, R4, R191, RZ, 0x3c, !PT ;  /* 0x000000bf043f7212 */ /* 0x000fe200078e3cff */
[----:B------:R-:W-:Y:S01]  /*2e00*/  ULDC UR4, c[0x0][0x2f4] ;  /* 0x0000bd0000047ab9 */ /* 0x000fe20000000800 */
[----:B------:R-:W-:Y:S01]  /*2e10*/  SEL R66, RZ, 0xffffff80, P3 ;  /* 0xffffff80ff427807 */ /* 0x000fe20001800000 */
[----:B------:R-:W-:Y:S01]  /*2e20*/  IMAD R58, R180, 0x200, R9 ;  /* 0x00000200b43a7824 */ /* 0x000fe200078e0209 */
[----:B------:R-:W-:Y:S01]  /*2e30*/  SHF.R.S32.HI R62, RZ, 0x3, R7 ;  /* 0x00000003ff3e7819 */ /* 0x000fe20000011407 */
[----:B------:R-:W-:Y:S01]  /*2e40*/  IMAD.X R43, R157, 0x1, R10, P2 ;  /* 0x000000019d2b7824 */ /* 0x000fe200010e060a */
[----:B------:R-:W-:Y:S01]  /*2e50*/  ISETP.GE.AND P1, PT, R152, UR4, PT ;  /* 0x0000000498007c0c */ /* 0x000fe2000bf26270 */
[----:B------:R-:W-:Y:S01]  /*2e60*/  IMAD.IADD R59, R57, 0x1, R58 ;  /* 0x00000001393b7824 */ /* 0x000fe200078e023a */
[----:B------:R-:W-:Y:S01]  /*2e70*/  ISETP.GE.AND P2, PT, R3, UR4, PT ;  /* 0x0000000403007c0c */ /* 0x000fe2000bf46270 */
[----:B------:R-:W-:Y:S01]  /*2e80*/  IMAD.IADD R63, R192, 0x1, R63 ;  /* 0x00000001c03f7824 */ /* 0x000fe200078e023f */
[----:B------:R-:W-:Y:S01]  /*2e90*/  LOP3.LUT R66, R5, 0x80, R66, 0xc8, !PT ;  /* 0x0000008005427812 */ /* 0x000fe200078ec842 */
[----:B------:R-:W-:Y:S01]  /*2ea0*/  IMAD.IADD R64, R31, 0x1, R11 ;  /* 0x000000011f407824 */ /* 0x000fe200078e020b */
[----:B------:R-:W-:Y:S01]  /*2eb0*/  LOP3.LUT R67, R5, 0x40, RZ, 0xc0, !PT ;  /* 0x0000004005437812 */ /* 0x000fe200078ec0ff */
[----:B------:R-:W-:-:S08]  /*2ec0*/  IMAD.IADD R65, R41, 0x1, R65 ;  /* 0x0000000129417824 */ /* 0x000fd000078e0241 */
.L_x_12699:
[----:B------:R-:W0:Y:S01]  /*2ed0*/  LDC.64 R76, c[0x0][0x300] ;  /* 0x0000c000ff4c7b82 */ /* 0x000e220000000a00 */
[----:B------:R-:W-:Y:S01]  /*2ee0*/  VIADD R49, R49, 0xffffffff ;  /* 0xffffffff31317836 */ /* 0x000fe20000000000 */
[----:B------:R-:W-:Y:S05]  /*2ef0*/  YIELD ;  /* 0x0000000000007946 */ /* 0x000fea0003800000 */
[----:B------:R-:W-:Y:S01]  /*2f00*/  SHF.R.S32.HI R9, RZ, 0x1f, R49 ;  /* 0x0000001fff097819 */ /* 0x000fe20000011431 */
[----:B------:R-:W1:Y:S01]  /*2f10*/  LDC.64 R70, c[0x0][0x2e8] ;  /* 0x0000ba00ff467b82 */ /* 0x000e620000000a00 */
[----:B------:R-:W-:Y:S01]  /*2f20*/  IMAD.MOV.U32 R78, RZ, RZ, R152 ;  /* 0x000000ffff4e7224 */ /* 0x000fe200078e0098 */
[----:B------:R-:W-:Y:S01]  /*2f30*/  BSSY B0, `(.L_x_12648) ;  /* 0x00002fe000007945 */ /* 0x000fe20003800000 */
[----:B------:R-:W-:-:S02]  /*2f40*/  IMAD.MOV.U32 R79, RZ, RZ, R153 ;  /* 0x000000ffff4f7224 */ /* 0x000fc400078e0099 */
[----:B------:R-:W-:-:S03]  /*2f50*/  IMAD R83, R23, 0x1800, R59 ;  /* 0x0000180017537824 */ /* 0x000fc600078e023b */
[----:B------:R-:W2:Y:S01]  /*2f60*/  LDC R73, c[0x0][0x3f4] ;  /* 0x0000fd00ff497b82 */ /* 0x000ea20000000800 */
[----:B------:R-:W-:Y:S02]  /*2f70*/  IMAD R83, R83, 0x2, R48 ;  /* 0x0000000253537824 */ /* 0x000fe400078e0230 */
[-C--:B0-----:R-:W-:Y:S02]  /*2f80*/  IMAD R4, R9, R76.reuse, RZ ;  /* 0x0000004c09047224 */ /* 0x081fe400078e02ff */
[----:B------:R-:W-:-:S04]  /*2f90*/  IMAD.WIDE.U32 R74, R49, R76, RZ ;  /* 0x0000004c314a7225 */ /* 0x000fc800078e00ff */
[----:B------:R-:W-:Y:S02]  /*2fa0*/  IMAD R5, R49, R77, R4 ;  /* 0x0000004d31057224 */ /* 0x000fe400078e0204 */
[-C--:B------:R-:W-:Y:S02]  /*2fb0*/  IMAD R82, R157, R76.reuse, RZ ;  /* 0x0000004c9d527224 */ /* 0x080fe400078e02ff */
[----:B------:R-:W-:Y:S02]  /*2fc0*/  IMAD.IADD R6, R75, 0x1, R5 ;  /* 0x000000014b067824 */ /* 0x000fe400078e0205 */
[----:B------:R-:W-:-:S04]  /*2fd0*/  IMAD.WIDE.U32 R4, R22, R76, R78 ;  /* 0x0000004c16047225 */ /* 0x000fc800078e004e */
[----:B------:R-:W-:Y:S01]  /*2fe0*/  IMAD.WIDE.U32 R74, R74, 0x60, RZ ;  /* 0x000000604a4a7825 */ /* 0x000fe200078e00ff */
[----:B------:R-:W-:-:S03]  /*2ff0*/  IADD3 R7, P3, R30, R4, RZ ;  /* 0x000000041e077210 */ /* 0x000fc60007f7e0ff */
[----:B------:R-:W-:Y:S01]  /*3000*/  IMAD R81, R6, 0x60, RZ ;  /* 0x0000006006517824 */ /* 0x000fe200078e02ff */
[-C--:B------:R-:W-:Y:S01]  /*3010*/  LEA R4, P5, R76, R74.reuse, 0x6 ;  /* 0x0000004a4c047211 */ /* 0x080fe200078a30ff */
[----:B------:R-:W-:Y:S02]  /*3020*/  IMAD R82, R22, R77, R82 ;  /* 0x0000004d16527224 */ /* 0x000fe400078e0252 */
[----:B------:R-:W-:Y:S01]  /*3030*/  IMAD.IADD R81, R75, 0x1, R81 ;  /* 0x000000014b517824 */ /* 0x000fe200078e0251 */
[----:B------:R-:W-:Y:S02]  /*3040*/  IADD3 R4, P4, R4, R7, RZ ;  /* 0x0000000704047210 */ /* 0x000fe40007f9e0ff */
[----:B------:R-:W-:Y:S02]  /*3050*/  IADD3.X R8, R64, R5, R82, P3, !PT ;  /* 0x0000000540087210 */ /* 0x000fe40001ffe452 */
[----:B------:R-:W-:Y:S02]  /*3060*/  IADD3 R6, P3, R7, R74, RZ ;  /* 0x0000004a07067210 */ /* 0x000fe40007f7e0ff */
[----:B------:R-:W-:-:S02]  /*3070*/  LEA.HI.X R5, R76, R81, R77, 0x6, P5 ;  /* 0x000000514c057211 */ /* 0x000fc400028f344d */
[-C--:B-1----:R-:W-:Y:S01]  /*3080*/  LEA R14, P5, R6, R70.reuse, 0x1 ;  /* 0x00000046060e7211 */ /* 0x082fe200078a08ff */
[----:B------:R-:W-:Y:S01]  /*3090*/  IMAD.X R7, R8, 0x1, R81, P3 ;  /* 0x0000000108077824 */ /* 0x000fe200018e0651 */
[----:B----4-:R-:W-:Y:S01]  /*30a0*/  LEA R12, P3, R4, R70, 0x1 ;  /* 0x00000046040c7211 */ /* 0x010fe200078608ff */
[----:B------:R-:W-:Y:S01]  /*30b0*/  IMAD.X R5, R5, 0x1, R8, P4 ;  /* 0x0000000105057824 */ /* 0x000fe200020e0608 */
[----:B------:R-:W-:Y:S02]  /*30c0*/  ISETP.GT.AND P4, PT, R49, R50, PT ;  /* 0x000000323100720c */ /* 0x000fe40003f84270 */
[-C--:B------:R-:W-:Y:S02]  /*30d0*/  LEA.HI.X R15, R6, R71.reuse, R7, 0x1, P5 ;  /* 0x00000047060f7211 */ /* 0x080fe400028f0c07 */
[----:B------:R-:W-:Y:S01]  /*30e0*/  LEA.HI.X R13, R4, R71, R5, 0x1, P3 ;  /* 0x00000047040d7211 */ /* 0x000fe200018f0c05 */
[----:B------:R-:W-:Y:S01]  /*30f0*/  IMAD R5, R23, 0x1800, R58 ;  /* 0x0000180017057824 */ /* 0x000fe200078e023a */
[----:B--2---:R-:W-:-:S02]  /*3100*/  ISETP.GE.AND P3, PT, R73, 0x1, PT ;  /* 0x000000014900780c */ /* 0x004fc40003f66270 */
[----:B------:R-:W-:Y:S01]  /*3110*/  P2R R69, PR, RZ, 0x10 ;  /* 0x00000010ff457803 */ /* 0x000fe20000000000 */
[----:B------:R-:W-:-:S10]  /*3120*/  IMAD R84, R5, 0x2, R48 ;  /* 0x0000000205547824 */ /* 0x000fd400078e0230 */
[----:B------:R-:W-:Y:S05]  /*3130*/  @!P3 BRA `(.L_x_12649) ;  /* 0x0000002c0008b947 */ /* 0x000fea0003800000 */
[----:B------:R-:W0:Y:S01]  /*3140*/  LDC.64 R38, c[0x0][0x3f8] ;  /* 0x0000fe00ff267b82 */ /* 0x000e220000000a00 */
[----:B------:R-:W-:Y:S01]  /*3150*/  ULDC.U8 UR4, c[0x0][0x410] ;  /* 0x0001040000047ab9 */ /* 0x000fe20000000000 */
[----:B------:R-:W-:Y:S01]  /*3160*/  IMAD R72, R49, -0x60, R46 ;  /* 0xffffffa031487824 */ /* 0x000fe200078e022e */
[----:B------:R-:W-:-:S04]  /*3170*/  ISETP.NE.AND P3, PT, RZ, UR4, PT ;  /* 0x00000004ff007c0c */ /* 0x000fc8000bf65270 */
[----:B------:R-:W-:Y:S01]  /*3180*/  VIMNMX R72, R72, 0x60, PT ;  /* 0x0000006048487848 */ /* 0x000fe20003fe0100 */
[----:B------:R-:W1:Y:S01]  /*3190*/  LDC.64 R36, c[0x0][0x408] ;  /* 0x00010200ff247b82 */ /* 0x000e620000000a00 */
[-C--:B0-----:R-:W-:Y:S02]  /*31a0*/  IMAD R4, R9, R38.reuse, RZ ;  /* 0x0000002609047224 */ /* 0x081fe400078e02ff */
[----:B------:R-:W-:-:S04]  /*31b0*/  IMAD.WIDE.U32 R34, R49, R38, RZ ;  /* 0x0000002631227225 */ /* 0x000fc800078e00ff */
[----:B------:R-:W-:Y:S02]  /*31c0*/  IMAD R5, R49, R39, R4 ;  /* 0x0000002731057224 */ /* 0x000fe400078e0204 */
[-C--:B-1----:R-:W-:Y:S02]  /*31d0*/  IMAD R6, R9, R36.reuse, RZ ;  /* 0x0000002409067224 */ /* 0x082fe400078e02ff */
[----:B------:R-:W-:-:S04]  /*31e0*/  IMAD.WIDE.U32 R32, R49, R36, RZ ;  /* 0x0000002431207225 */ /* 0x000fc800078e00ff */
[----:B------:R-:W-:Y:S02]  /*31f0*/  IMAD R7, R49, R37, R6 ;  /* 0x0000002531077224 */ /* 0x000fe400078e0206 */
        /* <DEDUP_REMOVED lines=11> */
[----:B------:R-:W-:Y:S01]  /*32b0*/  IMAD.MOV.U32 R4, RZ, RZ, R18 ;  /* 0x000000ffff047224 */ /* 0x000fe200078e0012 */
[----:B------:R-:W-:Y:S01]  /*32c0*/  ULDC.64 UR4, c[0x0][0x3e8] ;  /* 0x0000fa0000047ab9 */ /* 0x000fe20000000a00 */
[----:B------:R-:W-:Y:S01]  /*32d0*/  IMAD.MOV.U32 R5, RZ, RZ, R60 ;  /* 0x000000ffff057224 */ /* 0x000fe200078e003c */
[----:B------:R-:W-:Y:S01]  /*32e0*/  ULDC.64 UR6, c[0x0][0x400] ;  /* 0x0001000000067ab9 */ /* 0x000fe20000000a00 */
[----:B------:R-:W-:Y:S01]  /*32f0*/  IMAD R25, R80, 0x60, RZ ;  /* 0x0000006050197824 */ /* 0x000fe200078e02ff */
[----:B------:R-:W-:Y:S01]  /*3300*/  CS2R R76, SRZ ;  /* 0x00000000004c7805 */ /* 0x000fe2000001ff00 */
[----:B------:R-:W-:Y:S01]  /*3310*/  IMAD.WIDE.U32 R6, R34, 0x60, R4 ;  /* 0x0000006022067825 */ /* 0x000fe200078e0004 */
[----:B------:R-:W-:-:S03]  /*3320*/  CS2R R78, SRZ ;  /* 0x00000000004e7805 */ /* 0x000fc6000001ff00 */
[----:B------:R-:W-:Y:S02]  /*3330*/  IMAD.MOV.U32 R4, RZ, RZ, R20 ;  /* 0x000000ffff047224 */ /* 0x000fe400078e0014 */
[----:B------:R-:W-:Y:S02]  /*3340*/  IMAD.MOV.U32 R5, RZ, RZ, R61 ;  /* 0x000000ffff057224 */ /* 0x000fe400078e003d */
[----:B------:R-:W-:Y:S02]  /*3350*/  IMAD R27, R68, 0x60, RZ ;  /* 0x00000060441b7824 */ /* 0x000fe400078e02ff */
[----:B------:R-:W-:Y:S01]  /*3360*/  IMAD.WIDE.U32 R10, R32, 0x60, R4 ;  /* 0x00000060200a7825 */ /* 0x000fe200078e0004 */
[----:B------:R-:W-:-:S03]  /*3370*/  LEA R4, P3, R6, UR4, 0x1 ;  /* 0x0000000406047c11 */ /* 0x000fc6000f8608ff */
[----:B------:R-:W-:Y:S02]  /*3380*/  IMAD.IADD R5, R7, 0x1, R25 ;  /* 0x0000000107057824 */ /* 0x000fe400078e0219 */
[----:B------:R-:W-:-:S03]  /*3390*/  IMAD.IADD R7, R11, 0x1, R27 ;  /* 0x000000010b077824 */ /* 0x000fc600078e021b */
        /* <DEDUP_REMOVED lines=11> */
.L_x_12652:
[----:B------:R-:W-:Y:S05]  /*3450*/  BSYNC B1 ;  /* 0x0000000000017941 */ /* 0x000fea0003800000 */
.L_x_12651:
[----:B------:R-:W-:Y:S01]  /*3460*/  ISETP.GE.AND P5, PT, R156, R72, PT ;  /* 0x000000489c00720c */ /* 0x000fe20003fa6270 */
[----:B------:R-:W-:Y:S01]  /*3470*/  BSSY B1, `(.L_x_12653) ;  /* 0x0000023000017945 */ /* 0x000fe20003800000 */
[----:B------:R-:W-:Y:S02]  /*3480*/  CS2R R24, SRZ ;  /* 0x0000000000187805 */ /* 0x000fe4000001ff00 */
[----:B------:R-:W-:Y:S01]  /*3490*/  CS2R R10, SRZ ;  /* 0x00000000000a7805 */ /* 0x000fe2000001ff00 */
[----:B-----5:R-:W-:Y:S01]  /*34a0*/  IMAD.MOV.U32 R81, RZ, RZ, R70 ;  /* 0x000000ffff517224 */ /* 0x020fe200078e0046 */
[----:B------:R-:W-:Y:S01]  /*34b0*/  CS2R R26, SRZ ;  /* 0x00000000001a7805 */ /* 0x000fe2000001ff00 */
[----:B------:R-:W-:-:S06]  /*34c0*/  IMAD.MOV.U32 R82, RZ, RZ, R71 ;  /* 0x000000ffff527224 */ /* 0x000fcc00078e0047 */
[----:B------:R-:W-:Y:S05]  /*34d0*/  @P5 BRA `(.L_x_12654) ;  /* 0x0000000000705947 */ /* 0x000fea0003800000 */
[C---:B0-----:R-:W-:Y:S01]  /*34e0*/  SHF.L.U64.HI R5, R38.reuse, 0x6, R39 ;  /* 0x0000000626057819 */ /* 0x041fe20000010227 */
[----:B------:R-:W-:Y:S01]  /*34f0*/  IMAD.SHL.U32 R4, R38, 0x40, RZ ;  /* 0x0000004026047824 */ /* 0x000fe200078e00ff */
[----:B------:R-:W-:Y:S01]  /*3500*/  ULDC.64 UR4, c[0x0][0x3e8] ;  /* 0x0000fa0000047ab9 */ /* 0x000fe20000000a00 */
[----:B------:R-:W-:Y:S01]  /*3510*/  IMAD R9, R80, 0x60, RZ ;  /* 0x0000006050097824 */ /* 0x000fe200078e02ff */
[----:B------:R-:W-:Y:S01]  /*3520*/  CS2R R24, SRZ ;  /* 0x0000000000187805 */ /* 0x000fe2000001ff00 */
[----:B------:R-:W-:Y:S01]  /*3530*/  IMAD.WIDE.U32 R4, R34, 0x60, R4 ;  /* 0x0000006022047825 */ /* 0x000fe200078e0004 */
[----:B------:R-:W-:-:S03]  /*3540*/  CS2R R26, SRZ ;  /* 0x00000000001a7805 */ /* 0x000fc6000001ff00 */
[----:B------:R-:W-:Y:S01]  /*3550*/  IMAD R8, R68, 0x60, RZ ;  /* 0x0000006044087824 */ /* 0x000fe200078e02ff */
[----:B------:R-:W-:Y:S01]  /*3560*/  IADD3 R6, P3, R18, R4, RZ ;  /* 0x0000000412067210 */ /* 0x000fe20007f7e0ff */
[----:B------:R-:W-:-:S03]  /*3570*/  IMAD.SHL.U32 R4, R36, 0x40, RZ ;  /* 0x0000004024047824 */ /* 0x000fc600078e00ff */
[----:B------:R-:W-:Y:S02]  /*3580*/  IADD3.X R9, R60, R9, R5, P3, !PT ;  /* 0x000000093c097210 */ /* 0x000fe40001ffe405 */
[----:B------:R-:W-:-:S03]  /*3590*/  SHF.L.U64.HI R5, R36, 0x6, R37 ;  /* 0x0000000624057819 */ /* 0x000fc60000010225 */
[----:B------:R-:W-:-:S03]  /*35a0*/  IMAD.WIDE.U32 R4, R32, 0x60, R4 ;  /* 0x0000006020047825 */ /* 0x000fc600078e0004 */
[----:B------:R-:W-:-:S04]  /*35b0*/  IADD3 R7, P3, R20, R4, RZ ;  /* 0x0000000414077210 */ /* 0x000fc80007f7e0ff */
[----:B------:R-:W-:Y:S02]  /*35c0*/  IADD3.X R8, R61, R8, R5, P3, !PT ;  /* 0x000000083d087210 */ /* 0x000fe40001ffe405 */
        /* <DEDUP_REMOVED lines=13> */
.L_x_12654:
[----:B------:R-:W-:Y:S05]  /*36a0*/  BSYNC B1 ;  /* 0x0000000000017941 */ /* 0x000fea0003800000 */
.L_x_12653:
[----:B------:R-:W-:Y:S01]  /*36b0*/  ULOP3.LUT UR4, UR38, 0x1, URZ, 0xfc, !UPT ;  /* 0x0000000126047892 */ /* 0x000fe2000f8efc3f */
[----:B01----:R-:W-:Y:S01]  /*36c0*/  IMAD.MOV.U32 R4, RZ, RZ, R76 ;  /* 0x000000ffff047224 */ /* 0x003fe200078e004c */
[----:B------:R-:W-:Y:S01]  /*36d0*/  PRMT R36, R82, 0x5410, R81 ;  /* 0x0000541052247816 */ /* 0x000fe20000000051 */
[----:B------:R-:W-:Y:S01]  /*36e0*/  IMAD.MOV.U32 R5, RZ, RZ, R77 ;  /* 0x000000ffff057224 */ /* 0x000fe200078e004d */
[----:B------:R-:W-:Y:S01]  /*36f0*/  UISETP.NE.AND UP0, UPT, UR4, 0x3, UPT ;  /* 0x000000030400788c */ /* 0x000fe2000bf05270 */
        /* <DEDUP_REMOVED lines=24> */
.L_x_12655:
[----:B------:R-:W-:Y:S01]  /*3880*/  IMAD R68, R23, 0x8, R2 ;  /* 0x0000000817447824 */ /* 0x000fe200078e0202 */
[----:B------:R-:W-:Y:S01]  /*3890*/  SHF.L.U32 R80, R158, 0x1f, RZ ;  /* 0x0000001f9e507819 */ /* 0x000fe200000006ff */
[----:B------:R-:W-:Y:S03]  /*38a0*/  BSSY B1, `(.L_x_12656) ;  /* 0x0000003000017945 */ /* 0x000fe60003800000 */
[----:B------:R-:W0:Y:S02]  /*38b0*/  SYNCS.PHASECHK.TRANS64.TRYWAIT P6, [R68+URZ+0x32490], R80 ;  /* 0x03249050440075a7 */ /* 0x000e2400080c017f */
[----:B0-----:R-:W-:Y:S05]  /*38c0*/  @!P6 BRA `(.L_x_12657) ;  /* 0x0000037800a8e947 */ /* 0x001fea0003800000 */
.L_x_13050:
[----:B------:R-:W-:Y:S05]  /*38d0*/  BSYNC B1 ;  /* 0x0000000000017941 */ /* 0x000fea0003800000 */
.L_x_12656:
        /* <DEDUP_REMOVED lines=27> */
[----:B------:R-:W-:-:S02]  /*3a90*/  HADD2.F32 R5, -RZ, R4.H1_H1 ;  /* 0x30000004ff057230 */ /* 0x000fc40000004100 */
[-C--:B------:R-:W-:Y:S01]  /*3aa0*/  FFMA.FTZ R81, R7, R76.reuse, -R86 ;  /* 0x0000004c07517223 */ /* 0x080fe20000010856 */
[----:B------:R-:W-:Y:S01]  /*3ab0*/  FFMA.FTZ R88, R38, R76, R85 ;  /* 0x0000004c26587223 */ /* 0x000fe20000010055 */
[----:B------:R-:W-:Y:S02]  /*3ac0*/  HADD2.F32 R39, -RZ, R91.H0_H0 ;  /* 0x2000005bff277230 */ /* 0x000fe40000004100 */
[----:B------:R-:W-:Y:S02]  /*3ad0*/  HADD2.F32 R4, -RZ, R4.H0_H0 ;  /* 0x20000004ff047230 */ /* 0x000fe40000004100 */
[----:B------:R-:W-:Y:S02]  /*3ae0*/  HADD2.F32 R6, -RZ, R37.H1_H1 ;  /* 0x30000025ff067230 */ /* 0x000fe40000004100 */
[-C--:B------:R-:W-:Y:S01]  /*3af0*/  FMUL.FTZ R77, R5, R39.reuse ;  /* 0x00000027054d7220 */ /* 0x080fe20000410000 */
[----:B------:R-:W-:Y:S02]  /*3b00*/  HADD2.F32 R76, -RZ, R91.H1_H1 ;  /* 0x3000005bff4c7230 */ /* 0x000fe40000004100 */
[----:B------:R-:W-:Y:S01]  /*3b10*/  FMUL.FTZ R78, R4, R39 ;  /* 0x00000027044e7220 */ /* 0x000fe20000410000 */
[----:B------:R-:W-:-:S02]  /*3b20*/  HADD2.F32 R37, -RZ, R37.H0_H0 ;  /* 0x20000025ff257230 */ /* 0x000fc40000004100 */
[--C-:B------:R-:W-:Y:S02]  /*3b30*/  HADD2.F32 R7, -RZ, R87.reuse.H0_H0 ;  /* 0x20000057ff077230 */ /* 0x100fe40000004100 */
[-C--:B------:R-:W-:Y:S01]  /*3b40*/  FMUL.FTZ R86, R6, R76.reuse ;  /* 0x0000004c06567220 */ /* 0x080fe20000410000 */
        /* <DEDUP_REMOVED lines=10> */
.L_x_12663:
[----:B------:R-:W-:Y:S05]  /*3bf0*/  BSYNC B3 ;  /* 0x0000000000037941 */ /* 0x000fea0003800000 */
.L_x_12662:
[----:B--2---:R1:W-:Y:S02]  /*3c00*/  STG.E.128 desc[UR42][R14.64], R4 ;  /* 0x000000040e007986 */ /* 0x0043e4000c101d2a */
.L_x_12661:
[----:B------:R-:W-:Y:S05]  /*3c10*/  BSYNC B2 ;  /* 0x0000000000027941 */ /* 0x000fea0003800000 */
.L_x_12660:
[----:B------:R-:W-:Y:S05]  /*3c20*/  @P2 BRA `(.L_x_12659) ;  /* 0x0000000000bc2947 */ /* 0x000fea0003800000 */
[----:B-1----:R1:W2:Y:S01]  /*3c30*/  LDS.128 R4, [R83] ;  /* 0x0000000053047984 */ /* 0x0022a20000000c00 */
        /* <DEDUP_REMOVED lines=44> */
.L_x_12665:
[----:B------:R-:W-:Y:S05]  /*3f00*/  BSYNC B2 ;  /* 0x0000000000027941 */ /* 0x000fea0003800000 */
.L_x_12664:
[----:B--2---:R2:W-:Y:S02]  /*3f10*/  STG.E.128 desc[UR42][R14.64+0x40], R4 ;  /* 0x000040040e007986 */ /* 0x0045e4000c101d2a */
.L_x_12659:
[----:B------:R-:W-:Y:S05]  /*3f20*/  BSYNC B1 ;  /* 0x0000000000017941 */ /* 0x000fea0003800000 */
.L_x_12658:
        /* <DEDUP_REMOVED lines=22> */
[C---:B------:R-:W-:Y:S01]  /*4090*/  FMUL.FTZ R25, R5.reuse, R25 ;  /* 0x0000001905197220 */ /* 0x040fe20000410000 */
[----:B------:R-:W-:Y:S01]  /*40a0*/  FFMA.FTZ R38, R5, R24, -R38 ;  /* 0x0000001805267223 */ /* 0x000fe20000010826 */
[----:B------:R-:W-:Y:S01]  /*40b0*/  FMUL.FTZ R36, R7, R36 ;  /* 0x0000002407247220 */ /* 0x000fe20000410000 */
[----:B------:R-:W-:-:S02]  /*40c0*/  HADD2.F32 R5, -RZ, R4.H1_H1 ;  /* 0x30000004ff057230 */ /* 0x000fc40000004100 */
[----:B------:R-:W-:Y:S01]  /*40d0*/  FFMA.FTZ R70, R7, R26, -R70 ;  /* 0x0000001a07467223 */ /* 0x000fe20000010846 */
[--C-:B------:R-:W-:Y:S02]  /*40e0*/  HADD2.F32 R7, -RZ, R35.reuse.H1_H1 ;  /* 0x30000023ff077230 */ /* 0x100fe40000004100 */
[----:B------:R-:W-:Y:S01]  /*40f0*/  FFMA.FTZ R37, R6, R24, R25 ;  /* 0x0000001806257223 */ /* 0x000fe20000010019 */
[----:B------:R-:W-:Y:S02]  /*4100*/  HADD2.F32 R35, -RZ, R35.H0_H0 ;  /* 0x20000023ff237230 */ /* 0x000fe40000004100 */
[----:B------:R-:W-:Y:S01]  /*4110*/  FFMA.FTZ R39, R15, R26, R36 ;  /* 0x0000001a0f277223 */ /* 0x000fe20000010024 */
[----:B------:R-:W-:Y:S02]  /*4120*/  HADD2.F32 R4, -RZ, R4.H0_H0 ;  /* 0x20000004ff047230 */ /* 0x000fe40000004100 */
[----:B------:R-:W-:Y:S02]  /*4130*/  HADD2.F32 R25, -RZ, R34.H1_H1 ;  /* 0x30000022ff197230 */ /* 0x000fe40000004100 */
[----:B------:R-:W-:Y:S01]  /*4140*/  FMUL.FTZ R27, R5, R35 ;  /* 0x00000023051b7220 */ /* 0x000fe20000410000 */
[----:B------:R-:W-:-:S02]  /*4150*/  HADD2.F32 R6, -RZ, R14.H1_H1 ;  /* 0x3000000eff067230 */ /* 0x000fc40000004100 */
[C---:B------:R-:W-:Y:S01]  /*4160*/  FMUL.FTZ R24, R4.reuse, R35 ;  /* 0x0000002304187220 */ /* 0x040fe20000410000 */
[----:B------:R-:W-:Y:S02]  /*4170*/  HADD2.F32 R14, -RZ, R14.H0_H0 ;  /* 0x2000000eff0e7230 */ /* 0x000fe40000004100 */
[----:B------:R-:W-:Y:S01]  /*4180*/  FFMA.FTZ R27, R4, R7, -R27 ;  /* 0x00000007041b7223 */ /* 0x000fe2000001081b */
[----:B------:R-:W-:Y:S02]  /*4190*/  HADD2.F32 R15, -RZ, R34.H0_H0 ;  /* 0x20000022ff0f7230 */ /* 0x000fe40000004100 */
[----:B------:R-:W-:Y:S01]  /*41a0*/  FMUL.FTZ R35, R6, R25 ;  /* 0x0000001906237220 */ /* 0x000fe20000410000 */
[----:B------:R-:W-:Y:S01]  /*41b0*/  FFMA.FTZ R24, R5, R7, R24 ;  /* 0x0000000705187223 */ /* 0x000fe20000010018 */
[C---:B------:R-:W-:Y:S01]  /*41c0*/  FMUL.FTZ R25, R14.reuse, R25 ;  /* 0x000000190e197220 */ /* 0x040fe20000410000 */
[----:B------:R-:W-:Y:S01]  /*41d0*/  F2FP.F16.F32.PACK_AB R5, R37, R38 ;  /* 0x000000262505723e */ /* 0x000fe200000000ff */
[-C--:B------:R-:W-:Y:S01]  /*41e0*/  FFMA.FTZ R35, R14, R15.reuse, -R35 ;  /* 0x0000000f0e237223 */ /* 0x080fe20000010823 */
[----:B------:R-:W-:Y:S01]  /*41f0*/  F2FP.F16.F32.PACK_AB R7, R39, R70 ;  /* 0x000000462707723e */ /* 0x000fe200000000ff */
[----:B------:R-:W-:Y:S01]  /*4200*/  FFMA.FTZ R6, R6, R15, R25 ;  /* 0x0000000f06067223 */ /* 0x000fe20000010019 */
[----:B------:R-:W-:-:S04]  /*4210*/  F2FP.F16.F32.PACK_AB R4, R24, R27 ;  /* 0x0000001b1804723e */ /* 0x000fc800000000ff */
[----:B------:R-:W-:-:S07]  /*4220*/  F2FP.F16.F32.PACK_AB R6, R6, R35 ;  /* 0x000000230606723e */ /* 0x000fce00000000ff */
.L_x_12670:
[----:B------:R-:W-:Y:S05]  /*4230*/  BSYNC B2 ;  /* 0x0000000000027941 */ /* 0x000fea0003800000 */
.L_x_12669:
[----:B--2---:R3:W-:Y:S02]  /*4240*/  STG.E.128 desc[UR42][R12.64], R4 ;  /* 0x000000040c007986 */ /* 0x0047e4000c101d2a */
.L_x_12668:
[----:B------:R-:W-:Y:S05]  /*4250*/  BSYNC B1 ;  /* 0x0000000000017941 */ /* 0x000fea0003800000 */
.L_x_12667:
[----:B------:R-:W-:Y:S05]  /*4260*/  @P2 BRA `(.L_x_12666) ;  /* 0x0000001c00282947 */ /* 0x000fea0003800000 */
[----:B-123--:R1:W2:Y:S01]  /*4270*/  LDS.128 R4, [R83+0x2000] ;  /* 0x0020000053047984 */ /* 0x00e2a20000000c00 */
        /* <DEDUP_REMOVED lines=44> */
.L_x_12672:
[----:B------:R-:W-:Y:S05]  /*4540*/  BSYNC B1 ;  /* 0x0000000000017941 */ /* 0x000fea0003800000 */
.L_x_12671:
[----:B--2---:R1:W-:Y:S01]  /*4550*/  STG.E.128 desc[UR42][R12.64+0x40], R4 ;  /* 0x000040040c007986 */ /* 0x0043e2000c101d2a */
[----:B------:R-:W-:Y:S05]  /*4560*/  BRA `(.L_x_12666) ;  /* 0x0000001800687947 */ /* 0x000fea0003800000 */
.L_x_12650:
[-C--:B------:R-:W-:Y:S01]  /*4570*/  ISETP.GE.AND P3, PT, R22, R72.reuse, PT ;  /* 0x000000481600720c */ /* 0x080fe20003f66270 */
[----:B------:R-:W-:Y:S01]  /*4580*/  BSSY B1, `(.L_x_12673) ;  /* 0x000002a000017945 */ /* 0x000fe20003800000 */
[----:B------:R-:W-:Y:S02]  /*4590*/  ISETP.GE.AND P4, PT, R156, R72, PT ;  /* 0x000000489c00720c */ /* 0x000fe40003f86270 */
[----:B------:R-:W-:Y:S02]  /*45a0*/  CS2R R10, SRZ ;  /* 0x00000000000a7805 */ /* 0x000fe4000001ff00 */
[CC--:B------:R-:W-:Y:S02]  /*45b0*/  ISETP.GE.OR P3, PT, R152.reuse, R73.reuse, P3 ;  /* 0x000000499800720c */ /* 0x0c0fe40001f66670 */
[----:B------:R-:W-:Y:S02]  /*45c0*/  CS2R R6, SRZ ;  /* 0x0000000000067805 */ /* 0x000fe4000001ff00 */
[----:B------:R-:W-:-:S02]  /*45d0*/  ISETP.GE.OR P4, PT, R152, R73, P4 ;  /* 0x000000499800720c */ /* 0x000fc40002786670 */
[----:B------:R-:W-:Y:S02]  /*45e0*/  CS2R R4, SRZ ;  /* 0x0000000000047805 */ /* 0x000fe4000001ff00 */
[----:B------:R-:W-:Y:S02]  /*45f0*/  CS2R R14, SRZ ;  /* 0x00000000000e7805 */ /* 0x000fe4000001ff00 */
[----:B------:R-:W-:Y:S02]  /*4600*/  CS2R R8, SRZ ;  /* 0x0000000000087805 */ /* 0x000fe4000001ff00 */
[----:B------:R-:W-:Y:S02]  /*4610*/  CS2R R26, SRZ ;  /* 0x00000000001a7805 */ /* 0x000fe4000001ff00 */
[----:B------:R-:W-:Y:S01]  /*4620*/  CS2R R12, SRZ ;  /* 0x00000000000c7805 */ /* 0x000fe2000001ff00 */
[----:B------:R-:W-:Y:S06]  /*4630*/  @P3 BRA `(.L_x_12674) ;  /* 0x0000000000783947 */ /* 0x000fec0003800000 */
[C---:B------:R-:W-:Y:S01]  /*4640*/  IMAD R4, R157.reuse, R38, RZ ;  /* 0x000000269d047224 */ /* 0x040fe200078e02ff */
[----:B------:R-:W-:Y:S01]  /*4650*/  ULDC.64 UR4, c[0x0][0x3e8] ;  /* 0x0000fa0000047ab9 */ /* 0x000fe20000000a00 */
[----:B------:R-:W-:Y:S01]  /*4660*/  IMAD R6, R157, R36, RZ ;  /* 0x000000249d067224 */ /* 0x000fe200078e02ff */
[----:B------:R-:W-:Y:S01]  /*4670*/  ULDC.64 UR6, c[0x0][0x400] ;  /* 0x0001000000067ab9 */ /* 0x000fe20000000a00 */
[----:B------:R-:W-:-:S04]  /*4680*/  IMAD.WIDE.U32 R12, R22, R38, R78 ;  /* 0x00000026160c7225 */ /* 0x000fc800078e004e */
[C---:B------:R-:W-:Y:S02]  /*4690*/  IMAD R7, R22.reuse, R39, R4 ;  /* 0x0000002716077224 */ /* 0x040fe400078e0204 */
[----:B------:R-:W-:Y:S02]  /*46a0*/  IMAD R15, R22, R37, R6 ;  /* 0x00000025160f7224 */ /* 0x000fe400078e0206 */
[----:B------:R-:W-:Y:S02]  /*46b0*/  IMAD.IADD R13, R7, 0x1, R13 ;  /* 0x00000001070d7824 */ /* 0x000fe400078e020d */
[----:B------:R-:W-:Y:S02]  /*46c0*/  IMAD R6, R0, R38, RZ ;  /* 0x0000002600067224 */ /* 0x000fe400078e02ff */
[----:B------:R-:W-:-:S04]  /*46d0*/  IMAD.WIDE.U32 R4, R22, R36, R78 ;  /* 0x0000002416047225 */ /* 0x000fc800078e004e */
[C---:B------:R-:W-:Y:S02]  /*46e0*/  IMAD R7, R44.reuse, R39, R6 ;  /* 0x000000272c077224 */ /* 0x040fe400078e0206 */
[----:B------:R-:W-:-:S04]  /*46f0*/  IMAD.WIDE.U32 R12, R44, R38, R12 ;  /* 0x000000262c0c7225 */ /* 0x000fc800078e000c */
[----:B------:R-:W-:Y:S02]  /*4700*/  IMAD.IADD R5, R15, 0x1, R5 ;  /* 0x000000010f057824 */ /* 0x000fe400078e0205 */
[-C--:B------:R-:W-:Y:S02]  /*4710*/  IMAD R14, R0, R36.reuse, RZ ;  /* 0x00000024000e7224 */ /* 0x080fe400078e02ff */
[----:B------:R-:W-:Y:S02]  /*4720*/  IMAD.IADD R13, R7, 0x1, R13 ;  /* 0x00000001070d7824 */ /* 0x000fe400078e020d */
[C---:B------:R-:W-:Y:S02]  /*4730*/  IMAD R15, R44.reuse, R37, R14 ;  /* 0x000000252c0f7224 */ /* 0x040fe400078e020e */
[----:B------:R-:W-:-:S04]  /*4740*/  IMAD.WIDE.U32 R4, R44, R36, R4 ;  /* 0x000000242c047225 */ /* 0x000fc800078e0004 */
[----:B------:R-:W-:Y:S02]  /*4750*/  IMAD R7, R80, 0x60, RZ ;  /* 0x0000006050077824 */ /* 0x000fe400078e02ff */
[----:B------:R-:W-:-:S04]  /*4760*/  IMAD.WIDE.U32 R12, R34, 0x60, R12 ;  /* 0x00000060220c7825 */ /* 0x000fc800078e000c */
[----:B------:R-:W-:Y:S01]  /*4770*/  IMAD.IADD R5, R15, 0x1, R5 ;  /* 0x000000010f057824 */ /* 0x000fe200078e0205 */
[----:B------:R-:W-:Y:S01]  /*4780*/  LEA R6, P3, R12, UR4, 0x1 ;  /* 0x000000040c067c11 */ /* 0x000fe2000f8608ff */
[----:B------:R-:W-:Y:S02]  /*4790*/  IMAD.IADD R7, R7, 0x1, R13 ;  /* 0x0000000107077824 */ /* 0x000fe400078e020d */
[----:B------:R-:W-:Y:S02]  /*47a0*/  IMAD R15, R68, 0x60, RZ ;  /* 0x00000060440f7824 */ /* 0x000fe400078e02ff */
[----:B------:R-:W-:Y:S01]  /*47b0*/  IMAD.WIDE.U32 R4, R32, 0x60, R4 ;  /* 0x0000006020047825 */ /* 0x000fe200078e0004 */
[----:B------:R-:W-:-:S03]  /*47c0*/  LEA.HI.X R7, R12, UR5, R7, 0x1, P3 ;  /* 0x000000050c077c11 */ /* 0x000fc600098f0c07 */
[----:B------:R-:W-:Y:S01]  /*47d0*/  IMAD.IADD R5, R15, 0x1, R5 ;  /* 0x000000010f057824 */ /* 0x000fe200078e0205 */
[----:B------:R-:W-:-:S04]  /*47e0*/  LEA R12, P3, R4, UR6, 0x1 ;  /* 0x00000006040c7c11 */ /* 0x000fc8000f8608ff */
[----:B------:R-:W-:Y:S02]  /*47f0*/  LEA.HI.X R13, R4, UR7, R5, 0x1, P3 ;  /* 0x00000007040d7c11 */ /* 0x000fe400098f0c05 */
[----:B------:R-:W5:Y:S04]  /*4800*/  LDG.E.128 R4, desc[UR42][R6.64] ;  /* 0x0000002a06047981 */ /* 0x000f68000c1e1d00 */
[----:B------:R-:W5:Y:S03]  /*4810*/  LDG.E.128 R12, desc[UR42][R12.64] ;  /* 0x0000002a0c0c7981 */ /* 0x000f66000c1e1d00 */
.L_x_12674:
[----:B------:R-:W-:Y:S05]  /*4820*/  BSYNC B1 ;  /* 0x0000000000017941 */ /* 0x000fea0003800000 */
.L_x_12673:
[----:B------:R-:W-:Y:S01]  /*4830*/  BSSY B1, `(.L_x_12675) ;  /* 0x0000029000017945 */ /* 0x000fe20003800000 */
[----:B-----5:R-:W-:Y:S01]  /*4840*/  IMAD.MOV.U32 R83, RZ, RZ, R6 ;  /* 0x000000ffff537224 */ /* 0x020fe200078e0006 */
[----:B------:R-:W-:Y:S01]  /*4850*/  CS2R R24, SRZ ;  /* 0x0000000000187805 */ /* 0x000fe2000001ff00 */
[----:B------:R-:W-:Y:S01]  /*4860*/  IMAD.MOV.U32 R84, RZ, RZ, R7 ;  /* 0x000000ffff547224 */ /* 0x000fe200078e0007 */
[----:B------:R-:W-:Y:S06]  /*4870*/  @P4 BRA `(.L_x_12676) ;  /* 0x0000000000904947 */ /* 0x000fec0003800000 */
[CC--:B------:R-:W-:Y:S01]  /*4880*/  IMAD R8, R157.reuse, R38.reuse, RZ ;  /* 0x000000269d087224 */ /* 0x0c0fe200078e02ff */
[----:B------:R-:W-:Y:S01]  /*4890*/  SHF.L.U64.HI R9, R38, 0x6, R39 ;  /* 0x0000000626097819 */ /* 0x000fe20000010227 */
[----:B------:R-:W-:Y:S01]  /*48a0*/  IMAD R10, R0, R38, RZ ;  /* 0x00000026000a7224 */ /* 0x000fe200078e02ff */
[----:B------:R-:W-:Y:S01]  /*48b0*/  SHF.L.U64.HI R25, R36, 0x6, R37 ;  /* 0x0000000624197819 */ /* 0x000fe20000010225 */
[----:B------:R-:W-:Y:S01]  /*48c0*/  IMAD R24, R157, R36, RZ ;  /* 0x000000249d187224 */ /* 0x000fe200078e02ff */
[----:B------:R-:W-:Y:S01]  /*48d0*/  ULDC.64 UR4, c[0x0][0x3e8] ;  /* 0x0000fa0000047ab9 */ /* 0x000fe20000000a00 */
[-C--:B------:R-:W-:Y:S01]  /*48e0*/  IMAD R27, R22, R39.reuse, R8 ;  /* 0x00000027161b7224 */ /* 0x080fe200078e0208 */
[----:B------:R-:W-:Y:S01]  /*48f0*/  ULDC.64 UR6, c[0x0][0x400] ;  /* 0x0001000000067ab9 */ /* 0x000fe20000000a00 */
[----:B------:R-:W-:Y:S02]  /*4900*/  IMAD R39, R44, R39, R10 ;  /* 0x000000272c277224 */ /* 0x000fe400078e020a */
[----:B------:R-:W-:-:S04]  /*4910*/  IMAD.WIDE.U32 R10, R22, R38, R78 ;  /* 0x00000026160a7225 */ /* 0x000fc800078e004e */
[----:B------:R-:W-:-:S04]  /*4920*/  IMAD.WIDE.U32 R78, R22, R36, R78 ;  /* 0x00000024164e7225 */ /* 0x000fc800078e004e */
[----:B------:R-:W-:Y:S02]  /*4930*/  IMAD R33, R22, R37, R24 ;  /* 0x0000002516217224 */ /* 0x000fe400078e0218 */
[----:B------:R-:W-:Y:S02]  /*4940*/  IMAD.SHL.U32 R8, R38, 0x40, RZ ;  /* 0x0000004026087824 */ /* 0x000fe400078e00ff */
[----:B------:R-:W-:Y:S02]  /*4950*/  IMAD.SHL.U32 R24, R36, 0x40, RZ ;  /* 0x0000004024187824 */ /* 0x000fe400078e00ff */
[----:B------:R-:W-:Y:S02]  /*4960*/  IMAD.IADD R11, R27, 0x1, R11 ;  /* 0x000000011b0b7824 */ /* 0x000fe400078e020b */
[----:B------:R-:W-:Y:S02]  /*4970*/  IMAD.IADD R79, R33, 0x1, R79 ;  /* 0x00000001214f7824 */ /* 0x000fe400078e024f */
[----:B------:R-:W-:-:S04]  /*4980*/  IMAD.WIDE.U32 R8, R34, 0x60, R8 ;  /* 0x0000006022087825 */ /* 0x000fc800078e0008 */
[----:B------:R-:W-:-:S04]  /*4990*/  IMAD.WIDE.U32 R24, R32, 0x60, R24 ;  /* 0x0000006020187825 */ /* 0x000fc800078e0018 */
[----:B------:R-:W-:Y:S02]  /*49a0*/  IMAD R27, R80, 0x60, RZ ;  /* 0x00000060501b7824 */ /* 0x000fe400078e02ff */
[----:B------:R-:W-:Y:S02]  /*49b0*/  IMAD R26, R0, R36, RZ ;  /* 0x00000024001a7224 */ /* 0x000fe400078e02ff */
[----:B------:R-:W-:-:S04]  /*49c0*/  IMAD.WIDE.U32 R10, R44, R38, R10 ;  /* 0x000000262c0a7225 */ /* 0x000fc800078e000a */
[----:B------:R-:W-:Y:S02]  /*49d0*/  IMAD R33, R68, 0x60, RZ ;  /* 0x0000006044217824 */ /* 0x000fe400078e02ff */
[----:B------:R-:W-:-:S04]  /*49e0*/  IMAD.WIDE.U32 R78, R44, R36, R78 ;  /* 0x000000242c4e7225 */ /* 0x000fc800078e004e */
[----:B------:R-:W-:Y:S02]  /*49f0*/  IMAD R26, R44, R37, R26 ;  /* 0x000000252c1a7224 */ /* 0x000fe400078e021a */
[----:B------:R-:W-:Y:S01]  /*4a00*/  IMAD.IADD R27, R27, 0x1, R9 ;  /* 0x000000011b1b7824 */ /* 0x000fe200078e0209 */
[----:B------:R-:W-:Y:S01]  /*4a10*/  IADD3 R9, P3, R8, R10, RZ ;  /* 0x0000000a08097210 */ /* 0x000fe20007f7e0ff */
[----:B------:R-:W-:Y:S01]  /*4a20*/  IMAD.IADD R33, R33, 0x1, R25 ;  /* 0x0000000121217824 */ /* 0x000fe200078e0219 */
[----:B------:R-:W-:Y:S02]  /*4a30*/  IADD3 R25, P4, R24, R78, RZ ;  /* 0x0000004e18197210 */ /* 0x000fe40007f9e0ff */
[----:B------:R-:W-:Y:S02]  /*4a40*/  IADD3.X R10, R27, R39, R11, P3, !PT ;  /* 0x000000271b0a7210 */ /* 0x000fe40001ffe40b */
[----:B------:R-:W-:Y:S02]  /*4a50*/  IADD3.X R78, R33, R26, R79, P4, !PT ;  /* 0x0000001a214e7210 */ /* 0x000fe400027fe44f */
[----:B------:R-:W-:-:S02]  /*4a60*/  LEA R8, P3, R9, UR4, 0x1 ;  /* 0x0000000409087c11 */ /* 0x000fc4000f8608ff */
[----:B------:R-:W-:Y:S02]  /*4a70*/  LEA R24, P4, R25, UR6, 0x1 ;  /* 0x0000000619187c11 */ /* 0x000fe4000f8808ff */
[----:B------:R-:W-:Y:S02]  /*4a80*/  LEA.HI.X R9, R9, UR5, R10, 0x1, P3 ;  /* 0x0000000509097c11 */ /* 0x000fe400098f0c0a */
[----:B------:R-:W-:-:S04]  /*4a90*/  LEA.HI.X R25, R25, UR7, R78, 0x1, P4 ;  /* 0x0000000719197c11 */ /* 0x000fc8000a0f0c4e */
[----:B------:R-:W5:Y:S04]  /*4aa0*/  LDG.E.128 R8, desc[UR42][R8.64] ;  /* 0x0000002a08087981 */ /* 0x000f68000c1e1d00 */
[----:B------:R-:W5:Y:S02]  /*4ab0*/  LDG.E.128 R24, desc[UR42][R24.64] ;  /* 0x0000002a18187981 */ /* 0x000f64000c1e1d00 */
.L_x_12676:
[----:B------:R-:W-:Y:S05]  /*4ac0*/  BSYNC B1 ;  /* 0x0000000000017941 */ /* 0x000fea0003800000 */
.L_x_12675:
[----:B------:R-:W-:Y:S01]  /*4ad0*/  ULOP3.LUT UR4, UR38, 0x1, URZ, 0xfc, !UPT ;  /* 0x0000000126047892 */ /* 0x000fe2000f8efc3f */
[----:B------:R-:W-:Y:S01]  /*4ae0*/  IMAD.MOV.U32 R32, RZ, RZ, R4 ;  /* 0x000000ffff207224 */ /* 0x000fe200078e0004 */
[----:B------:R-:W-:Y:S01]  /*4af0*/  PRMT R93, R93, 0x5410, R83 ;  /* 0x000054105d5d7816 */ /* 0x000fe20000000053 */
[----:B------:R-:W-:Y:S01]  /*4b00*/  IMAD.MOV.U32 R33, RZ, RZ, R5 ;  /* 0x000000ffff217224 */ /* 0x000fe200078e0005 */
[----:B------:R-:W-:Y:S01]  /*4b10*/  UISETP.NE.AND UP0, UPT, UR4, 0x3, UPT ;  /* 0x000000030400788c */ /* 0x000fe2000bf05270 */
[----:B------:R-:W-:Y:S01]  /*4b20*/  IMAD.MOV.U32 R34, RZ, RZ, R14 ;  /* 0x000000ffff227224 */ /* 0x000fe200078e000e */
[----:B------:R-:W-:Y:S01]  /*4b30*/  PRMT R95, R32, 0x5410, R84 ;  /* 0x00005410205f7816 */ /* 0x000fe20000000054 */
[----:B------:R-:W-:Y:S01]  /*4b40*/  IMAD.MOV.U32 R32, RZ, RZ, R15 ;  /* 0x000000ffff207224 */ /* 0x000fe200078e000f */
[----:B------:R-:W-:Y:S01]  /*4b50*/  PRMT R96, R33, 0x7610, R96 ;  /* 0x0000761021607816 */ /* 0x000fe20000000060 */
[----:B------:R-:W-:Y:S01]  /*4b60*/  IMAD.MOV.U32 R33, RZ, RZ, R12 ;  /* 0x000000ffff217224 */ /* 0x000fe200078e000c */
[----:B------:R-:W-:Y:S01]  /*4b70*/  PRMT R93, R34, 0x7610, R93 ;  /* 0x00007610225d7816 */ /* 0x000fe2000000005d */
[----:B------:R-:W-:Y:S01]  /*4b80*/  IMAD.MOV.U32 R34, RZ, RZ, R13 ;  /* 0x000000ffff227224 */ /* 0x000fe200078e000d */
[----:B------:R-:W-:Y:S01]  /*4b90*/  PLOP3.LUT P3, PT, PT, PT, UP0, 0x80, 0x0 ;  /* 0x000000000000781c */ /* 0x000fe20003f6f008 */
[----:B-----5:R-:W-:Y:S01]  /*4ba0*/  IMAD.MOV.U32 R35, RZ, RZ, R10 ;  /* 0x000000ffff237224 */ /* 0x020fe200078e000a */
[----:B------:R-:W-:Y:S01]  /*4bb0*/  PRMT R101, R32, 0x5410, R33 ;  /* 0x0000541020657816 */ /* 0x000fe20000000021 */
[----:B------:R-:W-:Y:S01]  /*4bc0*/  IMAD.MOV.U32 R32, RZ, RZ, R11 ;  /* 0x000000ffff207224 */ /* 0x000fe200078e000b */
[----:B------:R-:W-:Y:S01]  /*4bd0*/  PRMT R97, R34, 0x7610, R97 ;  /* 0x0000761022617816 */ /* 0x000fe20000000061 */
[----:B------:R-:W-:Y:S01]  /*4be0*/  IMAD.MOV.U32 R33, RZ, RZ, R8 ;  /* 0x000000ffff217224 */ /* 0x000fe200078e0008 */
[----:B------:R-:W-:Y:S01]  /*4bf0*/  PRMT R88, R35, 0x7610, R88 ;  /* 0x0000761023587816 */ /* 0x000fe20000000058 */
[----:B------:R-:W-:Y:S01]  /*4c00*/  IMAD.MOV.U32 R34, RZ, RZ, R9 ;  /* 0x000000ffff227224 */ /* 0x000fe200078e0009 */
[----:B------:R-:W-:Y:S01]  /*4c10*/  ISETP.GE.AND P4, PT, R152, R73, PT ;  /* 0x000000499800720c */ /* 0x000fe20003f86270 */
        /* <DEDUP_REMOVED lines=10> */
[----:B------:R-:W-:Y:S06]  /*4cc0*/  @!P3 BRA `(.L_x_12677) ;  /* 0x000000000004b947 */ /* 0x000fec0003800000 */
[----:B------:R-:W-:Y:S01]  /*4cd0*/  BPT.TRAP 0x1 ;  /* 0x000000040000795c */ /* 0x000fe20000300000 */
.L_x_12677:
[----:B------:R-:W-:Y:S01]  /*4ce0*/  IMAD R68, R23, 0x8, R2 ;  /* 0x0000000817447824 */ /* 0x000fe200078e0202 */
[----:B------:R-:W-:Y:S01]  /*4cf0*/  SHF.L.U32 R80, R158, 0x1f, RZ ;  /* 0x0000001f9e507819 */ /* 0x000fe200000006ff */
[----:B------:R-:W-:Y:S01]  /*4d00*/  BSSY B1, `(.L_x_12678) ;  /* 0x0000004000017945 */ /* 0x000fe20003800000 */
[----:B------:R-:W-:Y:S02]  /*4d10*/  IMAD.SHL.U32 R73, R73, 0x2, RZ ;  /* 0x0000000249497824 */ /* 0x000fe400078e00ff */
[----:B------:R-:W0:Y:S02]  /*4d20*/  SYNCS.PHASECHK.TRANS64.TRYWAIT P5, [R68+URZ+0x32490], R80 ;  /* 0x03249050440075a7 */ /* 0x000e2400080a017f */
[----:B0-----:R-:W-:Y:S05]  /*4d30*/  @!P5 BRA `(.L_x_12679) ;  /* 0x0000036400a0d947 */ /* 0x001fea0003800000 */
.L_x_13051:
[----:B------:R-:W-:Y:S05]  /*4d40*/  BSYNC B1 ;  /* 0x0000000000017941 */ /* 0x000fea0003800000 */
.L_x_12678:
[----:B------:R-:W-:Y:S01]  /*4d50*/  ISETP.GE.OR P5, PT, R22, R72, P1 ;  /* 0x000000481600720c */ /* 0x000fe20000fa6670 */
[----:B------:R-:W-:-:S12]  /*4d60*/  BSSY B1, `(.L_x_12680) ;  /* 0x000007e000017945 */ /* 0x000fd80003800000 */
[----:B------:R-:W-:Y:S05]  /*4d70*/  @P5 BRA `(.L_x_12681) ;  /* 0x0000000400f05947 */ /* 0x000fea0003800000 */
[----:B------:R-:W1:Y:S01]  /*4d80*/  LDC R84, c[0x0][0x2f4] ;  /* 0x0000bd00ff547b82 */ /* 0x000e620000000800 */
[----:B------:R-:W-:Y:S01]  /*4d90*/  IMAD.MOV.U32 R32, RZ, RZ, R74 ;  /* 0x000000ffff207224 */ /* 0x000fe200078e004a */
[----:B------:R-:W-:Y:S01]  /*4da0*/  BSSY B2, `(.L_x_12682) ;  /* 0x000006d000027945 */ /* 0x000fe20003800000 */
[----:B------:R-:W-:Y:S02]  /*4db0*/  IMAD.MOV.U32 R33, RZ, RZ, R81 ;  /* 0x000000ffff217224 */ /* 0x000fe400078e0051 */
[----:B------:R-:W-:Y:S02]  /*4dc0*/  IMAD.SHL.U32 R35, R62, 0x8, RZ ;  /* 0x000000083e237824 */ /* 0x000fe400078e00ff */
[----:B------:R-:W-:-:S03]  /*4dd0*/  IMAD.WIDE.U32 R78, R22, R76, R32 ;  /* 0x0000004c164e7225 */ /* 0x000fc600078e0020 */
[----:B------:R-:W-:Y:S01]  /*4de0*/  SHF.R.S32.HI R83, RZ, 0x1f, R35 ;  /* 0x0000001fff537819 */ /* 0x000fe20000011423 */
[----:B------:R-:W-:Y:S01]  /*4df0*/  IMAD.IADD R85, R82, 0x1, R79 ;  /* 0x0000000152557824 */ /* 0x000fe200078e024f */
[--C-:B------:R-:W-:Y:S02]  /*4e00*/  IADD3 R82, P5, P6, R30, R78, R35.reuse ;  /* 0x0000004e1e527210 */ /* 0x100fe40007ebe023 */
[----:B------:R-:W-:Y:S02]  /*4e10*/  LOP3.LUT R35, R55, 0x38, R35, 0xf8, !PT ;  /* 0x0000003837237812 */ /* 0x000fe400078ef823 */
[----:B------:R-:W-:Y:S02]  /*4e20*/  IADD3.X R83, R64, R85, R83, P5, P6 ;  /* 0x0000005540537210 */ /* 0x000fe40002fec453 */
[----:B------:R-:W-:Y:S01]  /*4e30*/  LOP3.LUT R35, R35, R56, RZ, 0x3c, !PT ;  /* 0x0000003823237212 */ /* 0x000fe200078e3cff */
[----:B-1----:R-:W-:-:S05]  /*4e40*/  IMAD.IADD R32, R84, 0x1, -R73 ;  /* 0x0000000154207824 */ /* 0x002fca00078e0a49 */
[----:B------:R-:W-:-:S04]  /*4e50*/  SEL R32, R73, R32, !P0 ;  /* 0x0000002049207207 */ /* 0x000fc80004000000 */
[----:B------:R-:W-:-:S04]  /*4e60*/  SHF.R.S32.HI R33, RZ, 0x1f, R32 ;  /* 0x0000001fff217819 */ /* 0x000fc80000011420 */
[----:B------:R-:W-:Y:S01]  /*4e70*/  LEA.HI R33, R33, R32, RZ, 0x4 ;  /* 0x0000002021217211 */ /* 0x000fe200078f20ff */
[----:B------:R-:W-:-:S03]  /*4e80*/  IMAD R32, R180, 0x200, R35 ;  /* 0x00000200b4207824 */ /* 0x000fc600078e0223 */
[----:B------:R-:W-:-:S05]  /*4e90*/  LEA.HI.SX32 R33, R33, R62, 0x1c ;  /* 0x0000003e21217211 */ /* 0x000fca00078fe2ff */
[----:B------:R-:W-:-:S05]  /*4ea0*/  IMAD.SHL.U32 R87, R33, 0x8, RZ ;  /* 0x0000000821577824 */ /* 0x000fca00078e00ff */
[----:B------:R-:W-:-:S04]  /*4eb0*/  LOP3.LUT R33, R55, 0x38, R87, 0xf8, !PT ;  /* 0x0000003837217812 */ /* 0x000fc800078ef857 */
[----:B------:R-:W-:-:S05]  /*4ec0*/  LOP3.LUT R33, R33, R56, RZ, 0x3c, !PT ;  /* 0x0000003821217212 */ /* 0x000fca00078e3cff */
[----:B------:R-:W-:Y:S02]  /*4ed0*/  IMAD R34, R180, 0x200, R33 ;  /* 0x00000200b4227824 */ /* 0x000fe400078e0221 */
[C---:B------:R-:W-:Y:S02]  /*4ee0*/  IMAD R33, R23.reuse, 0x1800, R32 ;  /* 0x0000180017217824 */ /* 0x040fe400078e0220 */
[----:B------:R-:W-:Y:S02]  /*4ef0*/  IMAD R35, R23, 0x1800, R34 ;  /* 0x0000180017237824 */ /* 0x000fe400078e0222 */
[--C-:B------:R-:W-:Y:S02]  /*4f00*/  IMAD R33, R33, 0x2, R2.reuse ;  /* 0x0000000221217824 */ /* 0x100fe400078e0202 */
[----:B------:R-:W-:-:S04]  /*4f10*/  IMAD R36, R35, 0x2, R2 ;  /* 0x0000000223247824 */ /* 0x000fc800078e0202 */
        /* <DEDUP_REMOVED lines=8> */
[----:B------:R-:W-:Y:S02]  /*4fa0*/  SHF.R.U32.HI R98, RZ, 0x10, R5 ;  /* 0x00000010ff627819 */ /* 0x000fe40000011605 */
[--C-:B------:R-:W-:Y:S01]  /*4fb0*/  SHF.R.U64 R4, R6, 0x10, R7.reuse ;  /* 0x0000001006047819 */ /* 0x100fe20000001207 */
[----:B-1----:R-:W-:Y:S01]  /*4fc0*/  HADD2.F32 R6, -RZ, R33.H0_H0 ;  /* 0x20000021ff067230 */ /* 0x002fe20000004100 */
[----:B------:R-:W-:Y:S01]  /*4fd0*/  SHF.R.U32.HI R94, RZ, 0x10, R7 ;  /* 0x00000010ff5e7819 */ /* 0x000fe20000011607 */
[--C-:B--2---:R-:W-:Y:S01]  /*4fe0*/  HADD2.F32 R7, -RZ, R37.reuse.H0_H0 ;  /* 0x20000025ff077230 */ /* 0x104fe20000004100 */
[--C-:B------:R-:W-:Y:S01]  /*4ff0*/  SHF.R.U64 R5, R14, 0x10, R15.reuse ;  /* 0x000000100e057819 */ /* 0x100fe2000000120f */
[----:B------:R-:W-:Y:S01]  /*5000*/  HADD2.F32 R14, -RZ, R37.H1_H1 ;  /* 0x30000025ff0e7230 */ /* 0x000fe20000004100 */
[----:B------:R-:W-:Y:S01]  /*5010*/  SHF.R.U32.HI R15, RZ, 0x10, R15 ;  /* 0x00000010ff0f7819 */ /* 0x000fe2000001160f */
[----:B------:R-:W-:-:S02]  /*5020*/  HADD2.F32 R37, -RZ, R13.H0_H0 ;  /* 0x2000000dff257230 */ /* 0x000fc40000004100 */
[----:B------:R-:W-:Y:S01]  /*5030*/  FMUL.FTZ R99, R7, R97 ;  /* 0x0000006107637220 */ /* 0x000fe20000410000 */
[----:B------:R-:W-:Y:S02]  /*5040*/  HADD2.F32 R13, -RZ, R33.H1_H1 ;  /* 0x30000021ff0d7230 */ /* 0x000fe40000004100 */
[----:B------:R-:W-:Y:S02]  /*5050*/  HADD2.F32 R33, -RZ, R98.H0_H0 ;  /* 0x20000062ff217230 */ /* 0x000fe40000004100 */
[----:B------:R-:W-:Y:S01]  /*5060*/  FMUL.FTZ R100, R14, R37 ;  /* 0x000000250e647220 */ /* 0x000fe20000410000 */
[----:B------:R-:W-:Y:S01]  /*5070*/  FMUL.FTZ R98, R6, R97 ;  /* 0x0000006106627220 */ /* 0x000fe20000410000 */
[C---:B------:R-:W-:Y:S01]  /*5080*/  FMUL.FTZ R37, R13.reuse, R37 ;  /* 0x000000250d257220 */ /* 0x040fe20000410000 */
[----:B------:R-:W-:Y:S02]  /*5090*/  HADD2.F32 R102, -RZ, R15.H0_H0 ;  /* 0x2000000fff667230 */ /* 0x000fe40000004100 */
[----:B------:R-:W-:Y:S01]  /*50a0*/  FFMA.FTZ R13, R13, R33, -R100 ;  /* 0x000000210d0d7223 */ /* 0x000fe20000010864 */
[----:B------:R-:W-:-:S02]  /*50b0*/  HADD2.F32 R100, -RZ, R101.H0_H0 ;  /* 0x20000065ff647230 */ /* 0x000fc40000004100 */
[----:B------:R-:W-:Y:S01]  /*50c0*/  FFMA.FTZ R14, R14, R33, R37 ;  /* 0x000000210e0e7223 */ /* 0x000fe20000010025 */
[--C-:B------:R-:W-:Y:S02]  /*50d0*/  HADD2.F32 R37, -RZ, R39.reuse.H0_H0 ;  /* 0x20000027ff257230 */ /* 0x100fe40000004100 */
[-C--:B------:R-:W-:Y:S01]  /*50e0*/  FFMA.FTZ R6, R6, R96.reuse, -R99 ;  /* 0x0000006006067223 */ /* 0x080fe20000010863 */
[----:B------:R-:W-:Y:S02]  /*50f0*/  HADD2.F32 R39, -RZ, R39.H1_H1 ;  /* 0x30000027ff277230 */ /* 0x000fe40000004100 */
[----:B------:R-:W-:Y:S01]  /*5100*/  FFMA.FTZ R7, R7, R96, R98 ;  /* 0x0000006007077223 */ /* 0x000fe20000010062 */
[--C-:B------:R-:W-:Y:S02]  /*5110*/  HADD2.F32 R33, -RZ, R35.reuse.H0_H0 ;  /* 0x20000023ff217230 */ /* 0x100fe40000004100 */
[----:B------:R-:W-:Y:S02]  /*5120*/  HADD2.F32 R35, -RZ, R35.H1_H1 ;  /* 0x30000023ff237230 */ /* 0x000fe40000004100 */
[----:B------:R-:W-:Y:S01]  /*5130*/  FMUL.FTZ R104, R39, R102 ;  /* 0x0000006627687220 */ /* 0x000fe20000410000 */
[----:B------:R-:W-:Y:S01]  /*5140*/  HADD2.F32 R96, -RZ, R95.H1_H1 ;  /* 0x3000005fff607230 */ /* 0x000fe20000004100 */
[----:B------:R-:W-:Y:S01]  /*5150*/  F2FP.F16.F32.PACK_AB R6, R13, R6 ;  /* 0x000000060d06723e */ /* 0x000fe200000000ff */
[----:B------:R-:W-:-:S02]  /*5160*/  HADD2.F32 R98, -RZ, R94.H0_H0 ;  /* 0x2000005eff627230 */ /* 0x000fc40000004100 */
[-C--:B------:R-:W-:Y:S01]  /*5170*/  FMUL.FTZ R94, R37, R100.reuse ;  /* 0x00000064255e7220 */ /* 0x080fe20000410000 */
[----:B------:R-:W-:Y:S01]  /*5180*/  FMUL.FTZ R100, R33, R100 ;  /* 0x0000006421647220 */ /* 0x000fe20000410000 */
[----:B------:R-:W-:Y:S01]  /*5190*/  FMUL.FTZ R102, R35, R102 ;  /* 0x0000006623667220 */ /* 0x000fe20000410000 */
[----:B------:R-:W-:Y:S02]  /*51a0*/  HADD2.F32 R97, -RZ, R12.H0_H0 ;  /* 0x2000000cff617230 */ /* 0x000fe40000004100 */
[-C--:B------:R-:W-:Y:S01]  /*51b0*/  FFMA.FTZ R15, R33, R96.reuse, -R94 ;  /* 0x00000060210f7223 */ /* 0x080fe2000001085e */
[----:B------:R-:W-:Y:S01]  /*51c0*/  FFMA.FTZ R33, R37, R96, R100 ;  /* 0x0000006025217223 */ /* 0x000fe20000010064 */
[-C--:B------:R-:W-:Y:S01]  /*51d0*/  FFMA.FTZ R94, R35, R98.reuse, -R104 ;  /* 0x00000062235e7223 */ /* 0x080fe20000010868 */
[----:B------:R-:W-:Y:S01]  /*51e0*/  FFMA.FTZ R96, R39, R98, R102 ;  /* 0x0000006227607223 */ /* 0x000fe20000010066 */
[----:B------:R-:W-:Y:S02]  /*51f0*/  HADD2.F32 R39, -RZ, R101.H1_H1 ;  /* 0x30000065ff277230 */ /* 0x000fe40000004100 */
[----:B------:R-:W-:-:S02]  /*5200*/  HADD2.F32 R35, -RZ, R36.H0_H0 ;  /* 0x20000024ff237230 */ /* 0x000fc40000004100 */
[----:B------:R-:W-:Y:S01]  /*5210*/  HADD2.F32 R12, -RZ, R32.H0_H0 ;  /* 0x20000020ff0c7230 */ /* 0x000fe20000004100 */
[----:B------:R-:W-:Y:S01]  /*5220*/  F2FP.F16.F32.PACK_AB R96, R96, R33 ;  /* 0x000000216060723e */ /* 0x000fe200000000ff */
[----:B------:R-:W-:Y:S02]  /*5230*/  HADD2.F32 R36, -RZ, R36.H1_H1 ;  /* 0x30000024ff247230 */ /* 0x000fe40000004100 */
[-C--:B------:R-:W-:Y:S01]  /*5240*/  FMUL.FTZ R99, R35, R39.reuse ;  /* 0x0000002723637220 */ /* 0x080fe20000410000 */
[----:B------:R-:W-:Y:S02]  /*5250*/  HADD2.F32 R32, -RZ, R32.H1_H1 ;  /* 0x30000020ff207230 */ /* 0x000fe40000004100 */
[----:B------:R-:W-:Y:S02]  /*5260*/  HADD2.F32 R37, -RZ, R86.H0_H0 ;  /* 0x20000056ff257230 */ /* 0x000fe40000004100 */
[----:B------:R-:W-:Y:S01]  /*5270*/  FMUL.FTZ R86, R12, R39 ;  /* 0x000000270c567220 */ /* 0x000fe20000410000 */
[----:B------:R-:W-:-:S02]  /*5280*/  HADD2.F32 R95, -RZ, R95.H0_H0 ;  /* 0x2000005fff5f7230 */ /* 0x000fc40000004100 */
[-C--:B------:R-:W-:Y:S01]  /*5290*/  FMUL.FTZ R39, R36, R97.reuse ;  /* 0x0000006124277220 */ /* 0x080fe20000410000 */
[----:B------:R-:W-:Y:S01]  /*52a0*/  FMUL.FTZ R97, R32, R97 ;  /* 0x0000006120617220 */ /* 0x000fe20000410000 */
[----:B------:R-:W-:Y:S02]  /*52b0*/  IMAD.MOV.U32 R33, RZ, RZ, R6 ;  /* 0x000000ffff217224 */ /* 0x000fe400078e0006 */
[----:B------:R-:W-:Y:S01]  /*52c0*/  FFMA.FTZ R99, R12, R95, -R99 ;  /* 0x0000005f0c637223 */ /* 0x000fe20000010863 */
[-C--:B------:R-:W-:Y:S01]  /*52d0*/  FFMA.FTZ R98, R32, R37.reuse, -R39 ;  /* 0x0000002520627223 */ /* 0x080fe20000010827 */
[----:B------:R-:W-:Y:S01]  /*52e0*/  FFMA.FTZ R97, R36, R37, R97 ;  /* 0x0000002524617223 */ /* 0x000fe20000010061 */
[----:B------:R-:W-:Y:S02]  /*52f0*/  HADD2.F32 R32, -RZ, R93.H1_H1 ;  /* 0x3000005dff207230 */ /* 0x000fe40000004100 */
[----:B------:R-:W-:Y:S01]  /*5300*/  FFMA.FTZ R86, R35, R95, R86 ;  /* 0x0000005f23567223 */ /* 0x000fe20000010056 */
[----:B------:R-:W-:-:S02]  /*5310*/  HADD2.F32 R37, -RZ, R5.H0_H0 ;  /* 0x20000005ff257230 */ /* 0x000fc40000004100 */
[----:B------:R-:W-:Y:S02]  /*5320*/  HADD2.F32 R12, -RZ, R38.H0_H0 ;  /* 0x20000026ff0c7230 */ /* 0x000fe40000004100 */
[----:B------:R-:W-:Y:S01]  /*5330*/  HADD2.F32 R93, -RZ, R93.H0_H0 ;  /* 0x2000005dff5d7230 */ /* 0x000fe20000004100 */
[----:B------:R-:W-:Y:S01]  /*5340*/  F2FP.F16.F32.PACK_AB R36, R97, R86 ;  /* 0x000000566124723e */ /* 0x000fe200000000ff */
[----:B------:R-:W-:Y:S02]  /*5350*/  HADD2.F32 R5, -RZ, R34.H0_H0 ;  /* 0x20000022ff057230 */ /* 0x000fe40000004100 */
[----:B------:R-:W-:Y:S02]  /*5360*/  HADD2.F32 R38, -RZ, R38.H1_H1 ;  /* 0x30000026ff267230 */ /* 0x000fe40000004100 */
[----:B------:R-:W-:Y:S02]  /*5370*/  HADD2.F32 R34, -RZ, R34.H1_H1 ;  /* 0x30000022ff227230 */ /* 0x000fe40000004100 */
[----:B------:R-:W-:-:S02]  /*5380*/  HADD2.F32 R35, -RZ, R4.H0_H0 ;  /* 0x20000004ff237230 */ /* 0x000fc40000004100 */
[----:B------:R-:W-:Y:S01]  /*5390*/  FMUL.FTZ R4, R12, R93 ;  /* 0x0000005d0c047220 */ /* 0x000fe20000410000 */
[----:B------:R-:W-:Y:S01]  /*53a0*/  FMUL.FTZ R39, R38, R37 ;  /* 0x0000002526277220 */ /* 0x000fe20000410000 */
[C---:B------:R-:W-:Y:S01]  /*53b0*/  FMUL.FTZ R93, R5.reuse, R93 ;  /* 0x0000005d055d7220 */ /* 0x040fe20000410000 */
[C---:B------:R-:W-:Y:S01]  /*53c0*/  FMUL.FTZ R37, R34.reuse, R37 ;  /* 0x0000002522257220 */ /* 0x040fe20000410000 */
[-C--:B------:R-:W-:Y:S01]  /*53d0*/  FFMA.FTZ R4, R5, R32.reuse, -R4 ;  /* 0x0000002005047223 */ /* 0x080fe20000010804 */
[-C--:B------:R-:W-:Y:S01]  /*53e0*/  FFMA.FTZ R39, R34, R35.reuse, -R39 ;  /* 0x0000002322277223 */ /* 0x080fe20000010827 */
[----:B------:R-:W-:Y:S01]  /*53f0*/  FFMA.FTZ R93, R12, R32, R93 ;  /* 0x000000200c5d7223 */ /* 0x000fe2000001005d */
[----:B------:R-:W-:Y:S01]  /*5400*/  FFMA.FTZ R38, R38, R35, R37 ;  /* 0x0000002326267223 */ /* 0x000fe20000010025 */
[----:B------:R-:W-:Y:S02]  /*5410*/  F2FP.F16.F32.PACK_AB R35, R94, R15 ;  /* 0x0000000f5e23723e */ /* 0x000fe400000000ff */
[----:B------:R-:W-:Y:S01]  /*5420*/  F2FP.F16.F32.PACK_AB R34, R39, R4 ;  /* 0x000000042722723e */ /* 0x000fe200000000ff */
[----:B------:R-:W-:Y:S01]  /*5430*/  IMAD.MOV.U32 R39, RZ, RZ, R96 ;  /* 0x000000ffff277224 */ /* 0x000fe200078e0060 */
[----:B------:R-:W-:-:S02]  /*5440*/  F2FP.F16.F32.PACK_AB R37, R14, R7 ;  /* 0x000000070e25723e */ /* 0x000fc400000000ff */
[----:B------:R-:W-:Y:S02]  /*5450*/  F2FP.F16.F32.PACK_AB R32, R98, R99 ;  /* 0x000000636220723e */ /* 0x000fe400000000ff */
[----:B------:R-:W-:-:S07]  /*5460*/  F2FP.F16.F32.PACK_AB R38, R38, R93 ;  /* 0x0000005d2626723e */ /* 0x000fce00000000ff */
.L_x_12683:
[----:B------:R-:W-:Y:S05]  /*5470*/  BSYNC B2 ;  /* 0x0000000000027941 */ /* 0x000fea0003800000 */
.L_x_12682:
        /* <DEDUP_REMOVED lines=12> */
.L_x_12681:
[----:B------:R-:W-:Y:S05]  /*5540*/  BSYNC B1 ;  /* 0x0000000000017941 */ /* 0x000fea0003800000 */
.L_x_12680:
[----:B------:R-:W-:Y:S01]  /*5550*/  ISETP.GE.OR P5, PT, R156, R72, P1 ;  /* 0x000000489c00720c */ /* 0x000fe20000fa6670 */
[----:B-1----:R-:W-:Y:S01]  /*5560*/  IMAD.MOV.U32 R32, RZ, RZ, R74 ;  /* 0x000000ffff207224 */ /* 0x002fe200078e004a */
[----:B------:R-:W-:Y:S01]  /*5570*/  SHF.R.S32.HI R5, RZ, 0x1f, R156 ;  /* 0x0000001fff057819 */ /* 0x000fe2000001149c */
[----:B------:R-:W-:-:S04]  /*5580*/  IMAD.MOV.U32 R33, RZ, RZ, R81 ;  /* 0x000000ffff217224 */ /* 0x000fc800078e0051 */
[-C--:B------:R-:W-:Y:S02]  /*5590*/  IMAD R5, R5, R76.reuse, RZ ;  /* 0x0000004c05057224 */ /* 0x080fe400078e02ff */
[----:B------:R-:W-:-:S04]  /*55a0*/  IMAD.WIDE.U32 R32, R156, R76, R32 ;  /* 0x0000004c9c207225 */ /* 0x000fc800078e0020 */
[----:B------:R-:W-:Y:S01]  /*55b0*/  IMAD R5, R156, R77, R5 ;  /* 0x0000004d9c057224 */ /* 0x000fe200078e0205 */
[----:B------:R-:W-:Y:S06]  /*55c0*/  @P5 BRA `(.L_x_12666) ;  /* 0x0000000800505947 */ /* 0x000fec0003800000 */
[----:B------:R-:W1:Y:S01]  /*55d0*/  LDC R36, c[0x0][0x2f4] ;  /* 0x0000bd00ff247b82 */ /* 0x000e620000000800 */
[----:B------:R-:W-:Y:S01]  /*55e0*/  IMAD.SHL.U32 R7, R62, 0x8, RZ ;  /* 0x000000083e077824 */ /* 0x000fe200078e00ff */
[----:B------:R-:W-:Y:S01]  /*55f0*/  BSSY B1, `(.L_x_12684) ;  /* 0x000006c000017945 */ /* 0x000fe20003800000 */
[----:B------:R-:W-:-:S03]  /*5600*/  IMAD.IADD R37, R33, 0x1, R5 ;  /* 0x0000000121257824 */ /* 0x000fc600078e0205 */
[--C-:B------:R-:W-:Y:S02]  /*5610*/  SHF.R.S32.HI R5, RZ, 0x1f, R7.reuse ;  /* 0x0000001fff057819 */ /* 0x100fe40000011407 */
[----:B------:R-:W-:-:S04]  /*5620*/  IADD3 R4, P5, P6, R30, R32, R7 ;  /* 0x000000201e047210 */ /* 0x000fc80007ebe007 */
[----:B------:R-:W-:Y:S02]  /*5630*/  IADD3.X R5, R64, R37, R5, P5, P6 ;  /* 0x0000002540057210 */ /* 0x000fe40002fec405 */
[----:B------:R-:W-:-:S04]  /*5640*/  LEA R34, P5, R4, R70, 0x1 ;  /* 0x0000004604227211 */ /* 0x000fc800078a08ff */
[----:B------:R-:W-:Y:S01]  /*5650*/  LEA.HI.X R35, R4, R71, R5, 0x1, P5 ;  /* 0x0000004704237211 */ /* 0x000fe200028f0c05 */
[----:B-1----:R-:W-:-:S05]  /*5660*/  @P0 IMAD.IADD R73, R36, 0x1, -R73 ;  /* 0x0000000124490824 */ /* 0x002fca00078e0a49 */
        /* <DEDUP_REMOVED lines=14> */
[--C-:B------:R-:W-:Y:S02]  /*5750*/  SHF.R.U32.HI R74, RZ, 0x10, R25.reuse ;  /* 0x00000010ff4a7819 */ /* 0x100fe40000011619 */
[----:B------:R-:W-:Y:S01]  /*5760*/  SHF.R.U64 R79, R24, 0x10, R25 ;  /* 0x00000010184f7819 */ /* 0x000fe20000001219 */
[----:B--2---:R-:W-:Y:S01]  /*5770*/  IMAD.MOV.U32 R24, RZ, RZ, R15 ;  /* 0x000000ffff187224 */ /* 0x004fe200078e000f */
[--C-:B------:R-:W-:Y:S01]  /*5780*/  SHF.R.U64 R38, R8, 0x10, R9.reuse ;  /* 0x0000001008267819 */ /* 0x100fe20000001209 */
[--C-:B------:R-:W-:Y:S01]  /*5790*/  HADD2.F32 R15, -RZ, R13.reuse.H0_H0 ;  /* 0x2000000dff0f7230 */ /* 0x100fe20000004100 */
[----:B------:R-:W-:Y:S01]  /*57a0*/  SHF.R.U32.HI R76, RZ, 0x10, R9 ;  /* 0x00000010ff4c7819 */ /* 0x000fe20000011609 */
[----:B------:R-:W-:Y:S01]  /*57b0*/  HADD2.F32 R25, -RZ, R92.H0_H0 ;  /* 0x2000005cff197230 */ /* 0x000fe20000004100 */
[--C-:B------:R-:W-:Y:S01]  /*57c0*/  SHF.R.U64 R8, R10, 0x10, R11.reuse ;  /* 0x000000100a087819 */ /* 0x100fe2000000120b */
[----:B------:R-:W-:Y:S01]  /*57d0*/  HADD2.F32 R13, -RZ, R13.H1_H1 ;  /* 0x3000000dff0d7230 */ /* 0x000fe20000004100 */
[----:B------:R-:W-:Y:S01]  /*57e0*/  SHF.R.U32.HI R75, RZ, 0x10, R11 ;  /* 0x00000010ff4b7819 */ /* 0x000fe2000001160b */
[----:B-1----:R-:W-:Y:S01]  /*57f0*/  IMAD.MOV.U32 R11, RZ, RZ, R7 ;  /* 0x000000ffff0b7224 */ /* 0x002fe200078e0007 */
[--C-:B------:R-:W-:Y:S01]  /*5800*/  SHF.R.U64 R9, R26, 0x10, R27.reuse ;  /* 0x000000101a097819 */ /* 0x100fe2000000121b */
[----:B------:R-:W-:Y:S01]  /*5810*/  HADD2.F32 R74, -RZ, R74.H0_H0 ;  /* 0x2000004aff4a7230 */ /* 0x000fe20000004100 */
[----:B------:R-:W-:Y:S01]  /*5820*/  SHF.R.U32.HI R73, RZ, 0x10, R27 ;  /* 0x00000010ff497819 */ /* 0x000fe2000001161b */
[----:B------:R-:W-:-:S02]  /*5830*/  IMAD.MOV.U32 R10, RZ, RZ, R4 ;  /* 0x000000ffff0a7224 */ /* 0x000fc400078e0004 */
[----:B------:R-:W-:Y:S02]  /*5840*/  HADD2.F32 R92, -RZ, R92.H1_H1 ;  /* 0x3000005cff5c7230 */ /* 0x000fe40000004100 */
[--C-:B------:R-:W-:Y:S02]  /*5850*/  HADD2.F32 R7, -RZ, R5.reuse.H1_H1 ;  /* 0x30000005ff077230 */ /* 0x100fe40000004100 */
[----:B------:R-:W-:Y:S02]  /*5860*/  HADD2.F32 R4, -RZ, R5.H0_H0 ;  /* 0x20000005ff047230 */ /* 0x000fe40000004100 */
[----:B------:R-:W-:Y:S01]  /*5870*/  FMUL.FTZ R5, R15, R92 ;  /* 0x0000005c0f057220 */ /* 0x000fe20000410000 */
        /* <DEDUP_REMOVED lines=9> */
[----:B------:R-:W-:Y:S01]  /*5910*/  HADD2.F32 R24, -RZ, R24.H1_H1 ;  /* 0x30000018ff187230 */ /* 0x000fe20000004100 */
[----:B------:R-:W-:Y:S01]  /*5920*/  F2FP.F16.F32.PACK_AB R27, R27, R4 ;  /* 0x000000041b1b723e */ /* 0x000fe200000000ff */
[----:B------:R-:W-:Y:S01]  /*5930*/  HADD2.F32 R7, -RZ, R11.H0_H0 ;  /* 0x2000000bff077230 */ /* 0x000fe20000004100 */
[----:B------:R-:W-:Y:S01]  /*5940*/  F2FP.F16.F32.PACK_AB R76, R76, R5 ;  /* 0x000000054c4c723e */ /* 0x000fe200000000ff */
[----:B------:R-:W-:Y:S02]  /*5950*/  HADD2.F32 R25, -RZ, R73.H0_H0 ;  /* 0x20000049ff197230 */ /* 0x000fe40000004100 */
[----:B------:R-:W-:Y:S02]  /*5960*/  HADD2.F32 R74, -RZ, R91.H0_H0 ;  /* 0x2000005bff4a7230 */ /* 0x000fe40000004100 */
[----:B------:R-:W-:Y:S02]  /*5970*/  HADD2.F32 R11, -RZ, R11.H1_H1 ;  /* 0x3000000bff0b7230 */ /* 0x000fe40000004100 */
[----:B------:R-:W-:Y:S01]  /*5980*/  FMUL.FTZ R82, R24, R25 ;  /* 0x0000001918527220 */ /* 0x000fe20000410000 */
[----:B------:R-:W-:-:S02]  /*5990*/  HADD2.F32 R15, -RZ, R75.H0_H0 ;  /* 0x2000004bff0f7230 */ /* 0x000fc40000004100 */
[-C--:B------:R-:W-:Y:S01]  /*59a0*/  FMUL.FTZ R78, R13, R74.reuse ;  /* 0x0000004a0d4e7220 */ /* 0x080fe20000410000 */
[----:B------:R-:W-:Y:S02]  /*59b0*/  HADD2.F32 R26, -RZ, R88.H1_H1 ;  /* 0x30000058ff1a7230 */ /* 0x000fe40000004100 */
[----:B------:R-:W-:Y:S01]  /*59c0*/  FMUL.FTZ R25, R11, R25 ;  /* 0x000000190b197220 */ /* 0x000fe20000410000 */
[----:B------:R-:W-:Y:S01]  /*59d0*/  FMUL.FTZ R74, R7, R74 ;  /* 0x0000004a074a7220 */ /* 0x000fe20000410000 */
[-C--:B------:R-:W-:Y:S01]  /*59e0*/  FFMA.FTZ R75, R11, R15.reuse, -R82 ;  /* 0x0000000f0b4b7223 */ /* 0x080fe20000010852 */
[----:B------:R-:W-:Y:S02]  /*59f0*/  HADD2.F32 R11, -RZ, R12.H0_H0 ;  /* 0x2000000cff0b7230 */ /* 0x000fe40000004100 */
[----:B------:R-:W-:Y:S01]  /*5a00*/  FFMA.FTZ R78, R7, R26, -R78 ;  /* 0x0000001a074e7223 */ /* 0x000fe2000001084e */
[----:B------:R-:W-:Y:S01]  /*5a10*/  FFMA.FTZ R77, R24, R15, R25 ;  /* 0x0000000f184d7223 */ /* 0x000fe20000010019 */
[----:B------:R-:W-:-:S02]  /*5a20*/  HADD2.F32 R15, -RZ, R79.H0_H0 ;  /* 0x2000004fff0f7230 */ /* 0x000fc40000004100 */
[----:B------:R-:W-:Y:S01]  /*5a30*/  FFMA.FTZ R74, R13, R26, R74 ;  /* 0x0000001a0d4a7223 */ /* 0x000fe2000001004a */
[----:B------:R-:W-:Y:S02]  /*5a40*/  HADD2.F32 R7, -RZ, R10.H0_H0 ;  /* 0x2000000aff077230 */ /* 0x000fe40000004100 */
[----:B------:R-:W-:Y:S02]  /*5a50*/  HADD2.F32 R12, -RZ, R12.H1_H1 ;  /* 0x3000000cff0c7230 */ /* 0x000fe40000004100 */
[----:B------:R-:W-:Y:S01]  /*5a60*/  HADD2.F32 R10, -RZ, R10.H1_H1 ;  /* 0x3000000aff0a7230 */ /* 0x000fe20000004100 */
[----:B------:R-:W-:Y:S01]  /*5a70*/  F2FP.F16.F32.PACK_AB R74, R77, R74 ;  /* 0x0000004a4d4a723e */ /* 0x000fe200000000ff */
[----:B------:R-:W-:Y:S02]  /*5a80*/  HADD2.F32 R26, -RZ, R91.H1_H1 ;  /* 0x3000005bff1a7230 */ /* 0x000fe40000004100 */
[----:B------:R-:W-:Y:S01]  /*5a90*/  FMUL.FTZ R25, R12, R15 ;  /* 0x0000000f0c197220 */ /* 0x000fe20000410000 */
[----:B------:R-:W-:-:S02]  /*5aa0*/  HADD2.F32 R13, -RZ, R38.H0_H0 ;  /* 0x20000026ff0d7230 */ /* 0x000fc40000004100 */
[C---:B------:R-:W-:Y:S01]  /*5ab0*/  FMUL.FTZ R15, R10.reuse, R15 ;  /* 0x0000000f0a0f7220 */ /* 0x040fe20000410000 */
[----:B------:R-:W-:Y:S02]  /*5ac0*/  HADD2.F32 R24, -RZ, R90.H0_H0 ;  /* 0x2000005aff187230 */ /* 0x000fe40000004100 */
[-C--:B------:R-:W-:Y:S01]  /*5ad0*/  FMUL.FTZ R38, R11, R26.reuse ;  /* 0x0000001a0b267220 */ /* 0x080fe20000410000 */
[C---:B------:R-:W-:Y:S01]  /*5ae0*/  FMUL.FTZ R26, R7.reuse, R26 ;  /* 0x0000001a071a7220 */ /* 0x040fe20000410000 */
[-C--:B------:R-:W-:Y:S01]  /*5af0*/  FFMA.FTZ R25, R10, R13.reuse, -R25 ;  /* 0x0000000d0a197223 */ /* 0x080fe20000010819 */
[----:B------:R-:W-:Y:S01]  /*5b00*/  FFMA.FTZ R15, R12, R13, R15 ;  /* 0x0000000d0c0f7223 */ /* 0x000fe2000001000f */
[----:B------:R-:W-:Y:S02]  /*5b10*/  HADD2.F32 R13, -RZ, R9.H0_H0 ;  /* 0x20000009ff0d7230 */ /* 0x000fe40000004100 */
[----:B------:R-:W-:Y:S01]  /*5b20*/  FFMA.FTZ R38, R7, R24, -R38 ;  /* 0x0000001807267223 */ /* 0x000fe20000010826 */
[----:B------:R-:W-:-:S02]  /*5b30*/  HADD2.F32 R9, -RZ, R14.H0_H0 ;  /* 0x2000000eff097230 */ /* 0x000fc40000004100 */
[----:B------:R-:W-:Y:S01]  /*5b40*/  FFMA.FTZ R26, R11, R24, R26 ;  /* 0x000000180b1a7223 */ /* 0x000fe2000001001a */
[----:B------:R-:W-:Y:S02]  /*5b50*/  HADD2.F32 R90, -RZ, R90.H1_H1 ;  /* 0x3000005aff5a7230 */ /* 0x000fe40000004100 */
[----:B------:R-:W-:Y:S01]  /*5b60*/  HADD2.F32 R7, -RZ, R6.H0_H0 ;  /* 0x20000006ff077230 */ /* 0x000fe20000004100 */
[----:B------:R-:W-:Y:S01]  /*5b70*/  F2FP.F16.F32.PACK_AB R4, R25, R38 ;  /* 0x000000261904723e */ /* 0x000fe200000000ff */
[----:B------:R-:W-:Y:S01]  /*5b80*/  HADD2.F32 R14, -RZ, R14.H1_H1 ;  /* 0x3000000eff0e7230 */ /* 0x000fe20000004100 */
[----:B------:R-:W-:Y:S01]  /*5b90*/  F2FP.F16.F32.PACK_AB R12, R15, R26 ;  /* 0x0000001a0f0c723e */ /* 0x000fe200000000ff */
[----:B------:R-:W-:Y:S02]  /*5ba0*/  HADD2.F32 R6, -RZ, R6.H1_H1 ;  /* 0x30000006ff067230 */ /* 0x000fe40000004100 */
[----:B------:R-:W-:Y:S02]  /*5bb0*/  HADD2.F32 R11, -RZ, R8.H0_H0 ;  /* 0x20000008ff0b7230 */ /* 0x000fe40000004100 */
[----:B------:R-:W-:Y:S01]  /*5bc0*/  FMUL.FTZ R8, R9, R90 ;  /* 0x0000005a09087220 */ /* 0x000fe20000410000 */
[----:B------:R-:W-:-:S02]  /*5bd0*/  HADD2.F32 R88, -RZ, R88.H0_H0 ;  /* 0x20000058ff587230 */ /* 0x000fc40000004100 */
[-C--:B------:R-:W-:Y:S01]  /*5be0*/  FMUL.FTZ R73, R14, R13.reuse ;  /* 0x0000000d0e497220 */ /* 0x080fe20000410000 */
[C---:B------:R-:W-:Y:S01]  /*5bf0*/  FMUL.FTZ R90, R7.reuse, R90 ;  /* 0x0000005a075a7220 */ /* 0x040fe20000410000 */
[----:B------:R-:W-:Y:S01]  /*5c00*/  FMUL.FTZ R13, R6, R13 ;  /* 0x0000000d060d7220 */ /* 0x000fe20000410000 */
[----:B------:R-:W-:Y:S02]  /*5c10*/  IMAD.MOV.U32 R5, RZ, RZ, R27 ;  /* 0x000000ffff057224 */ /* 0x000fe400078e001b */
[-C--:B------:R-:W-:Y:S01]  /*5c20*/  FFMA.FTZ R8, R7, R88.reuse, -R8 ;  /* 0x0000005807087223 */ /* 0x080fe20000010808 */
[----:B------:R-:W-:Y:S01]  /*5c30*/  FFMA.FTZ R90, R9, R88, R90 ;  /* 0x00000058095a7223 */ /* 0x000fe2000001005a */
[-C--:B------:R-:W-:Y:S01]  /*5c40*/  FFMA.FTZ R13, R14, R11.reuse, R13 ;  /* 0x0000000b0e0d7223 */ /* 0x080fe2000001000d */
[----:B------:R-:W-:Y:S01]  /*5c50*/  FFMA.FTZ R73, R6, R11, -R73 ;  /* 0x0000000b06497223 */ /* 0x000fe20000010849 */
[----:B------:R-:W-:Y:S01]  /*5c60*/  F2FP.F16.F32.PACK_AB R7, R75, R78 ;  /* 0x0000004e4b07723e */ /* 0x000fe200000000ff */
[----:B------:R-:W-:-:S02]  /*5c70*/  IMAD.MOV.U32 R15, RZ, RZ, R74 ;  /* 0x000000ffff0f7224 */ /* 0x000fc400078e004a */
[----:B------:R-:W-:Y:S01]  /*5c80*/  F2FP.F16.F32.PACK_AB R14, R13, R90 ;  /* 0x0000005a0d0e723e */ /* 0x000fe200000000ff */
[----:B------:R-:W-:Y:S01]  /*5c90*/  IMAD.MOV.U32 R13, RZ, RZ, R76 ;  /* 0x000000ffff0d7224 */ /* 0x000fe200078e004c */
[----:B------:R-:W-:-:S07]  /*5ca0*/  F2FP.F16.F32.PACK_AB R6, R73, R8 ;  /* 0x000000084906723e */ /* 0x000fce00000000ff */
.L_x_12685:
[----:B------:R-:W-:Y:S05]  /*5cb0*/  BSYNC B1 ;  /* 0x0000000000017941 */ /* 0x000fea0003800000 */
.L_x_12684:
        /* <DEDUP_REMOVED lines=10> */
.L_x_12649:
[----:B------:R-:W-:-:S04]  /*5d60*/  ULOP3.LUT UR4, UR38, 0x1, URZ, 0xfc, !UPT ;  /* 0x0000000126047892 */ /* 0x000fc8000f8efc3f */
[----:B------:R-:W-:-:S06]  /*5d70*/  UISETP.NE.AND UP0, UPT, UR4, 0x3, UPT ;  /* 0x000000030400788c */ /* 0x000fcc000bf05270 */
[----:B------:R-:W-:-:S13]  /*5d80*/  PLOP3.LUT P3, PT, PT, PT, UP0, 0x80, 0x0 ;  /* 0x000000000000781c */ /* 0x000fda0003f6f008 */
[----:B------:R-:W-:Y:S05]  /*5d90*/  @!P3 BRA `(.L_x_12686) ;  /* 0x000000000004b947 */ /* 0x000fea0003800000 */
[----:B------:R-:W-:Y:S01]  /*5da0*/  BPT.TRAP 0x1 ;  /* 0x000000040000795c */ /* 0x000fe20000300000 */
.L_x_12686:
[----:B------:R-:W-:Y:S01]  /*5db0*/  IMAD R68, R23, 0x8, R2 ;  /* 0x0000000817447824 */ /* 0x000fe200078e0202 */
[----:B------:R-:W-:Y:S01]  /*5dc0*/  SHF.L.U32 R80, R158, 0x1f, RZ ;  /* 0x0000001f9e507819 */ /* 0x000fe200000006ff */
[----:B------:R-:W-:Y:S01]  /*5dd0*/  IMAD R72, R49, -0x60, R46 ;  /* 0xffffffa031487824 */ /* 0x000fe200078e022e */
[----:B------:R-:W-:Y:S02]  /*5de0*/  BSSY B1, `(.L_x_12687) ;  /* 0x0000004000017945 */ /* 0x000fe40003800000 */
[----:B------:R-:W0:Y:S02]  /*5df0*/  SYNCS.PHASECHK.TRANS64.TRYWAIT P4, [R68+URZ+0x32490], R80 ;  /* 0x03249050440075a7 */ /* 0x000e24000808017f */
[----:B------:R-:W-:Y:S01]  /*5e00*/  VIMNMX R72, R72, 0x60, PT ;  /* 0x0000006048487848 */ /* 0x000fe20003fe0100 */
[----:B0-----:R-:W-:Y:S06]  /*5e10*/  @!P4 BRA `(.L_x_12688) ;  /* 0x00000354007cc947 */ /* 0x001fec0003800000 */
.L_x_13052:
[----:B------:R-:W-:Y:S05]  /*5e20*/  BSYNC B1 ;  /* 0x0000000000017941 */ /* 0x000fea0003800000 */
.L_x_12687:
        /* <DEDUP_REMOVED lines=8> */
.L_x_12690:
[----:B------:R-:W-:Y:S05]  /*5eb0*/  BSYNC B1 ;  /* 0x0000000000017941 */ /* 0x000fea0003800000 */
.L_x_12689:
[----:B------:R-:W-:Y:S05]  /*5ec0*/  @P4 BRA `(.L_x_12666) ;  /* 0x0000000000104947 */ /* 0x000fea0003800000 */
[----:B-1----:R-:W1:Y:S04]  /*5ed0*/  @!P1 LDS.128 R4, [R84+0x2000] ;  /* 0x0020000054049984 */ /* 0x002e680000000c00 */
[----:B------:R-:W2:Y:S04]  /*5ee0*/  @!P2 LDS.128 R8, [R83+0x2000] ;  /* 0x002000005308a984 */ /* 0x000ea80000000c00 */
[----:B-1----:R3:W-:Y:S04]  /*5ef0*/  @!P1 STG.E.128 desc[UR42][R12.64], R4 ;  /* 0x000000040c009986 */ /* 0x0027e8000c101d2a */
[----:B--2---:R3:W-:Y:S02]  /*5f00*/  @!P2 STG.E.128 desc[UR42][R12.64+0x40], R8 ;  /* 0x000040080c00a986 */ /* 0x0047e4000c101d2a */
.L_x_12666:
[----:B------:R-:W-:Y:S05]  /*5f10*/  BSYNC B0 ;  /* 0x0000000000007941 */ /* 0x000fea0003800000 */
.L_x_12648:
        /* <DEDUP_REMOVED lines=15> */
[----:B--2---:R1:W-:Y:S06]  /*6010*/  BAR.SYNC.DEFER_BLOCKING R12, 0x80 ;  /* 0x0002000c0000751d */ /* 0x0043ec0000010000 */
[----:B------:R1:W-:Y:S01]  /*6020*/  @!P4 SYNCS.ARRIVE.TRANS64.RED.A1T0 RZ, [R4+URZ], RZ ;  /* 0x000000ff04ffc9a7 */ /* 0x0003e2000810043f */
[----:B------:R-:W-:Y:S05]  /*6030*/  @!P3 BRA `(.L_x_12692) ;  /* 0x000000000004b947 */ /* 0x000fea0003800000 */
[----:B------:R-:W-:Y:S01]  /*6040*/  BPT.TRAP 0x1 ;  /* 0x000000040000795c */ /* 0x000fe20000300000 */
.L_x_12692:
[----:B------:R-:W-:Y:S05]  /*6050*/  BSYNC B0 ;  /* 0x0000000000007941 */ /* 0x000fea0003800000 */
.L_x_12691:
[----:B------:R-:W2:Y:S01]  /*6060*/  SYNCS.PHASECHK.TRANS64.TRYWAIT P3, [R68+URZ+0x324b0], R80 ;  /* 0x0324b050440075a7 */ /* 0x000ea2000806017f */
[----:B------:R-:W-:Y:S01]  /*6070*/  ULDC UR49, c[0x0][0x320] ;  /* 0x0000c80000317ab9 */ /* 0x000fe20000000800 */
[----:B------:R-:W-:Y:S01]  /*6080*/  ULDC.64 UR44, c[0x0][0x328] ;  /* 0x0000ca00002c7ab9 */ /* 0x000fe20000000a00 */
[----:B------:R-:W-:Y:S01]  /*6090*/  ULDC.64 UR40, c[0x0][0x318] ;  /* 0x0000c60000287ab9 */ /* 0x000fe20000000a00 */
[----:B------:R-:W-:Y:S01]  /*60a0*/  BSSY B0, `(.L_x_12693) ;  /* 0x0000003000007945 */ /* 0x000fe20003800000 */
[----:B-1----:R-:W-:-:S03]  /*60b0*/  IMAD R4, R23, 0x6000, R58 ;  /* 0x0000600017047824 */ /* 0x002fc600078e023a */
[----:B--2---:R-:W-:Y:S05]  /*60c0*/  @!P3 BRA `(.L_x_12694) ;  /* 0x0000035000e4b947 */ /* 0x004fea0003800000 */
.L_x_13053:
[----:B------:R-:W-:Y:S05]  /*60d0*/  BSYNC B0 ;  /* 0x0000000000007941 */ /* 0x000fea0003800000 */
.L_x_12693:
        /* <DEDUP_REMOVED lines=8> */
[----:B------:R-:W-:Y:S02]  /*6160*/  IMAD.MOV.U32 R4, RZ, RZ, R40 ;  /* 0x000000ffff047224 */ /* 0x000fe400078e0028 */
[----:B------:R-:W-:Y:S02]  /*6170*/  IMAD.MOV.U32 R5, RZ, RZ, R65 ;  /* 0x000000ffff057224 */ /* 0x000fe400078e0041 */
[C---:B------:R-:W-:Y:S02]  /*6180*/  IMAD R7, R8.reuse, UR45, R7 ;  /* 0x0000002d08077c24 */ /* 0x040fe4000f8e0207 */
[----:B------:R-:W-:-:S04]  /*6190*/  IMAD.WIDE.U32 R4, R8, UR44, R4 ;  /* 0x0000002c08047c25 */ /* 0x000fc8000f8e0004 */
[----:B------:R-:W-:Y:S01]  /*61a0*/  IMAD.IADD R5, R5, 0x1, R7 ;  /* 0x0000000105057824 */ /* 0x000fe200078e0207 */
[----:B------:R-:W-:-:S04]  /*61b0*/  LEA R10, P3, R4, UR40, 0x1 ;  /* 0x00000028040a7c11 */ /* 0x000fc8000f8608ff */
[----:B------:R-:W-:Y:S02]  /*61c0*/  LEA.HI.X R11, R4, UR41, R5, 0x1, P3 ;  /* 0x00000029040b7c11 */ /* 0x000fe400098f0c05 */
[----:B------:R-:W-:-:S13]  /*61d0*/  ISETP.GE.AND P3, PT, R152, UR49, PT ;  /* 0x0000003198007c0c */ /* 0x000fda000bf66270 */
[----:B------:R-:W2:Y:S04]  /*61e0*/  @!P3 LDS.128 R4, [R14] ;  /* 0x000000000e04b984 */ /* 0x000ea80000000c00 */
[----:B--2---:R-:W-:Y:S01]  /*61f0*/  @!P3 STG.E.128 desc[UR42][R10.64], R4 ;  /* 0x000000040a00b986 */ /* 0x004fe2000c101d2a */
[----:B------:R-:W-:-:S13]  /*6200*/  ISETP.GE.AND P3, PT, R3, UR49, PT ;  /* 0x0000003103007c0c */ /* 0x000fda000bf66270 */
[----:B------:R-:W2:Y:S04]  /*6210*/  @!P3 LDS.128 R4, [R13] ;  /* 0x000000000d04b984 */ /* 0x000ea80000000c00 */
[----:B--2---:R-:W-:Y:S01]  /*6220*/  @!P3 STG.E.128 desc[UR42][R10.64+0x40], R4 ;  /* 0x000040040a00b986 */ /* 0x004fe2000c101d2a */
[----:B------:R-:W-:-:S13]  /*6230*/  ISETP.GE.AND P3, PT, R51, UR49, PT ;  /* 0x0000003133007c0c */ /* 0x000fda000bf66270 */
[----:B------:R-:W2:Y:S04]  /*6240*/  @!P3 LDS.128 R4, [R14+0x3000] ;  /* 0x003000000e04b984 */ /* 0x000ea80000000c00 */
        /* <DEDUP_REMOVED lines=10> */
[----:B------:R-:W-:-:S13]  /*62f0*/  ISETP.NE.AND P3, PT, R67, RZ, PT ;  /* 0x000000ff4300720c */ /* 0x000fda0003f65270 */
[----:B------:R-:W2:Y:S04]  /*6300*/  @P3 LDS.128 R4, [R14+0x9000] ;  /* 0x009000000e043984 */ /* 0x000ea80000000c00 */
[----:B--2---:R-:W-:Y:S01]  /*6310*/  @P3 STG.E.128 desc[UR42][R10.64+0x180], R4 ;  /* 0x000180040a003986 */ /* 0x004fe2000c101d2a */
[----:B------:R-:W-:-:S13]  /*6320*/  ISETP.NE.AND P3, PT, R66, RZ, PT ;  /* 0x000000ff4200720c */ /* 0x000fda0003f65270 */
[----:B------:R-:W2:Y:S04]  /*6330*/  @P3 LDS.128 R4, [R13+0x9000] ;  /* 0x009000000d043984 */ /* 0x000ea80000000c00 */
[----:B--2---:R2:W-:Y:S02]  /*6340*/  @P3 STG.E.128 desc[UR42][R10.64+0x1c0], R4 ;  /* 0x0001c0040a003986 */ /* 0x0045e4000c101d2a */
.L_x_12696:
[----:B------:R-:W-:Y:S05]  /*6350*/  BSYNC B0 ;  /* 0x0000000000007941 */ /* 0x000fea0003800000 */
.L_x_12695:
[----:B------:R-:W-:Y:S01]  /*6360*/  ISETP.GE.AND P3, PT, R156, R72, PT ;  /* 0x000000489c00720c */ /* 0x000fe20003f66270 */
[----:B------:R-:W-:-:S12]  /*6370*/  BSSY B0, `(.L_x_12697) ;  /* 0x0000024000007945 */ /* 0x000fd80003800000 */
[----:B------:R-:W-:Y:S05]  /*6380*/  @P3 BRA `(.L_x_12698) ;  /* 0x0000000000883947 */ /* 0x000fea0003800000 */
[----:B--2---:R-:W-:Y:S01]  /*6390*/  IADD3 R7, P3, R8, 0x40, RZ ;  /* 0x0000004008077810 */ /* 0x004fe20007f7e0ff */
[----:B------:R-:W-:Y:S02]  /*63a0*/  IMAD.MOV.U32 R4, RZ, RZ, R40 ;  /* 0x000000ffff047224 */ /* 0x000fe400078e0028 */
        /* <DEDUP_REMOVED lines=31> */
[----:B--2---:R3:W-:Y:S02]  /*65a0*/  @P3 STG.E.128 desc[UR42][R8.64+0x1c0], R4 ;  /* 0x0001c00408003986 */ /* 0x0047e4000c101d2a */
.L_x_12698:
[----:B------:R-:W-:Y:S05]  /*65b0*/  BSYNC B0 ;  /* 0x0000000000007941 */ /* 0x000fea0003800000 */
.L_x_12697:
[----:B------:R-:W-:Y:S01]  /*65c0*/  @!PT LDS RZ, [RZ] ;  /* 0x00000000fffff984 */ /* 0x000fe20000000800 */
[----:B------:R-:W-:Y:S01]  /*65d0*/  @!PT LDS RZ, [RZ] ;  /* 0x00000000fffff984 */ /* 0x000fe20000000800 */
[----:B------:R-:W-:Y:S01]  /*65e0*/  @!PT LDS RZ, [RZ] ;  /* 0x00000000fffff984 */ /* 0x000fe20000000800 */
[----:B------:R-:W-:Y:S01]  /*65f0*/  @!PT LDS RZ, [RZ] ;  /* 0x00000000fffff984 */ /* 0x000fe20000000800 */
[----:B------:R4:W-:Y:S06]  /*6600*/  MEMBAR.ALL.CTA ;  /* 0x0000000000007992 */ /* 0x0009ec0000008000 */
[----:B----4-:R-:W4:Y:S02]  /*6610*/  FENCE.VIEW.ASYNC.S ;  /* 0x00000000000073c6 */ /* 0x010f240000000000 */
[----:B----4-:R4:W-:Y:S01]  /*6620*/  BAR.SYNC.DEFER_BLOCKING R12, 0x80 ;  /* 0x0002000c0000751d */ /* 0x0109e20000010000 */
[----:B------:R-:W-:Y:S01]  /*6630*/  ISETP.NE.AND P5, PT, R69, RZ, PT ;  /* 0x000000ff4500720c */ /* 0x000fe20003fa5270 */
[----:B------:R-:W-:-:S02]  /*6640*/  VIADD R23, R23, 0x1 ;  /* 0x0000000117177836 */ /* 0x000fc40000000000 */
[----:B01----:R-:W-:-:S03]  /*6650*/  @!P4 VIADD R68, R68, 0x324c0 ;  /* 0x000324c04444c836 */ /* 0x003fc60000000000 */
[C---:B------:R-:W-:Y:S02]  /*6660*/  ISETP.NE.AND P3, PT, R23.reuse, 0x2, PT ;  /* 0x000000021700780c */ /* 0x040fe40003f65270 */
[----:B------:R-:W-:Y:S02]  /*6670*/  @!P4 PRMT R68, RZ, 0x654, R68 ;  /* 0x00000654ff44c816 */ /* 0x000fe40000000044 */
[----:B--23--:R-:W-:Y:S02]  /*6680*/  SEL R5, RZ, 0x1, P3 ;  /* 0x00000001ff057807 */ /* 0x00cfe40001800000 */
[----:B------:R-:W-:Y:S02]  /*6690*/  SEL R23, R23, RZ, P3 ;  /* 0x000000ff17177207 */ /* 0x000fe40001800000 */
[----:B------:R-:W-:Y:S01]  /*66a0*/  LOP3.LUT R158, R158, R5, RZ, 0x3c, !PT ;  /* 0x000000059e9e7212 */ /* 0x000fe200078e3cff */
[----:B------:R4:W-:Y:S01]  /*66b0*/  @!P4 SYNCS.ARRIVE.TRANS64.RED.A1T0 RZ, [R68+URZ], RZ ;  /* 0x000000ff44ffc9a7 */ /* 0x0009e2000810043f */
[----:B------:R-:W-:Y:S05]  /*66c0*/  @P5 BRA `(.L_x_12699) ;  /* 0xffffffc800005947 */ /* 0x000fea000383ffff */
[----:B------:R-:W0:Y:S01]  /*66d0*/  S2R R4, SR_TID.X ;  /* 0x0000000000047919 */ /* 0x000e220000002100 */
[----:B------:R-:W-:Y:S02]  /*66e0*/  PLOP3.LUT P0, PT, PT, PT, PT, 0x8, 0x0 ;  /* 0x000000000000781c */ /* 0x000fe40003f0e170 */
[----:B0-----:R-:W-:-:S04]  /*66f0*/  SHF.R.U32.HI R4, RZ, 0x7, R4 ;  /* 0x00000007ff047819 */ /* 0x001fc80000011604 */
[----:B------:R-:W-:-:S13]  /*6700*/  ISETP.NE.AND P5, PT, R4, 0x1, PT ;  /* 0x000000010400780c */ /* 0x000fda0003fa5270 */
[----:B------:R-:W-:Y:S06]  /*6710*/  @!P5 BAR.ARV 0x9, 0x100 ;  /* 0x024400000000db1d */ /* 0x000fec0000002000 */
.L_x_12643:
[----:B------:R-:W0:Y:S01]  /*6720*/  S2R R0, SR_TID.X ;  /* 0x0000000000007919 */ /* 0x000e220000002100 */
[----:B------:R-:W1:Y:S01]  /*6730*/  LDC R19, c[0x0][0x448] ;  /* 0x00011200ff137b82 */ /* 0x000e620000000800 */
[----:B----4-:R-:W-:Y:S01]  /*6740*/  IMAD.MOV.U32 R12, RZ, RZ, 0x3000 ;  /* 0x00003000ff0c7424 */ /* 0x010fe200078e00ff */
[----:B------:R-:W2:Y:S01]  /*6750*/  S2R R3, SR_SWINHI ;  /* 0x0000000000037919 */ /* 0x000ea20000002f00 */
[----:B------:R-:W-:Y:S02]  /*6760*/  IMAD.U32 R13, RZ, RZ, UR38 ;  /* 0x00000026ff0d7e24 */ /* 0x000fe4000f8e00ff */
[----:B------:R-:W-:Y:S01]  /*6770*/  IMAD.MOV.U32 R14, RZ, RZ, 0x1 ;  /* 0x00000001ff0e7424 */ /* 0x000fe200078e00ff */
[----:B------:R-:W-:Y:S01]  /*6780*/  STL [R1+0x70], R89 ;  /* 0x0000705901007387 */ /* 0x000fe20000100800 */
[----:B------:R-:W-:Y:S01]  /*6790*/  IMAD.MOV.U32 R15, RZ, RZ, RZ ;  /* 0x000000ffff0f7224 */ /* 0x000fe200078e00ff */
[----:B------:R-:W3:Y:S01]  /*67a0*/  LDC R18, c[0x0][0xa80] ;  /* 0x0002a000ff127b82 */ /* 0x000ee20000000800 */
[----:B------:R-:W-:Y:S01]  /*67b0*/  IMAD.MOV.U32 R5, RZ, RZ, 0x100 ;  /* 0x00000100ff057424 */ /* 0x000fe200078e00ff */
[----:B------:R4:W-:Y:S01]  /*67c0*/  STL.64 [R1+0x18], R12 ;  /* 0x0000180c01007387 */ /* 0x0009e20000100a00 */
[----:B------:R-:W-:-:S02]  /*67d0*/  IMAD.MOV.U32 R6, RZ, RZ, 0x1 ;  /* 0x00000001ff067424 */ /* 0x000fc400078e00ff */
[----:B------:R-:W-:Y:S01]  /*67e0*/  IMAD.MOV.U32 R7, RZ, RZ, RZ ;  /* 0x000000ffff077224 */ /* 0x000fe200078e00ff */
[----:B------:R1:W-:Y:S01]  /*67f0*/  STL.64 [R1+0x60], R14 ;  /* 0x0000600e01007387 */ /* 0x0003e20000100a00 */
[----:B------:R-:W-:Y:S02]  /*6800*/  IMAD.MOV.U32 R8, RZ, RZ, 0xc000 ;  /* 0x0000c000ff087424 */ /* 0x000fe400078e00ff */
[----:B------:R-:W-:Y:S01]  /*6810*/  IMAD.U32 R9, RZ, RZ, UR38 ;  /* 0x00000026ff097e24 */ /* 0x000fe2000f8e00ff */
[----:B------:R-:W-:Y:S01]  /*6820*/  STL.128 [R1+0x230], RZ ;  /* 0x000230ff01007387 */ /* 0x000fe20000100c00 */
[----:B------:R-:W-:Y:S02]  /*6830*/  IMAD.MOV.U32 R11, RZ, RZ, 0x100 ;  /* 0x00000100ff0b7424 */ /* 0x000fe400078e00ff */
[----:B------:R-:W-:Y:S01]  /*6840*/  IMAD.U32 R34, RZ, RZ, UR37 ;  /* 0x00000025ff227e24 */ /* 0x000fe2000f8e00ff */
[----:B------:R-:W-:Y:S01]  /*6850*/  STL.128 [R1+0x240], RZ ;  /* 0x000240ff01007387 */ /* 0x000fe20000100c00 */
[----:B------:R-:W-:-:S03]  /*6860*/  IMAD.U32 R72, RZ, RZ, UR37 ;  /* 0x00000025ff487e24 */ /* 0x000fc6000f8e00ff */
[----:B------:R-:W-:Y:S02]  /*6870*/  STL.128 [R1+0x260], RZ ;  /* 0x000260ff01007387 */ /* 0x000fe40000100c00 */
[----:B------:R-:W-:Y:S02]  /*6880*/  IADD3 R72, P5, R72, 0x70, RZ ;  /* 0x0000007048487810 */ /* 0x000fe40007fbe0ff */
[----:B0-----:R-:W-:Y:S01]  /*6890*/  LOP3.LUT R0, R0, 0x7f, RZ, 0xc0, !PT ;  /* 0x0000007f00007812 */ /* 0x001fe200078ec0ff */
[----:B------:R-:W-:Y:S03]  /*68a0*/  STL.128 [R1+0x270], RZ ;  /* 0x000270ff01007387 */ /* 0x000fe60000100c00 */
[----:B------:R-:W-:Y:S01]  /*68b0*/  ISETP.NE.AND P1, PT, R0, RZ, PT ;  /* 0x000000ff0000720c */ /* 0x000fe20003f25270 */
[----:B------:R-:W-:Y:S01]  /*68c0*/  STL.128 [R1+0x280], RZ ;  /* 0x000280ff01007387 */ /* 0x000fe20000100c00 */
[----:B------:R-:W-:-:S02]  /*68d0*/  MOV R26, R2 ;  /* 0x00000002001a7202 */ /* 0x000fc40000000f00 */
[----:B--2---:R-:W-:Y:S02]  /*68e0*/  MOV R27, R3 ;  /* 0x00000003001b7202 */ /* 0x004fe40000000f00 */
[----:B------:R-:W-:Y:S01]  /*68f0*/  SEL R4, RZ, 0x1, P1 ;  /* 0x00000001ff047807 */ /* 0x000fe20000800000 */
[----:B------:R-:W-:Y:S01]  /*6900*/  STL.128 [R1+0x290], RZ ;  /* 0x000290ff01007387 */ /* 0x000fe20000100c00 */
[C---:B----4-:R-:W-:Y:S02]  /*6910*/  IADD3 R12, P1, R26.reuse, 0x32430, RZ ;  /* 0x000324301a0c7810 */ /* 0x050fe40007f3e0ff */
[C---:B------:R-:W-:Y:S01]  /*6920*/  IADD3 R0, P3, R26.reuse, 0x32450, RZ ;  /* 0x000324501a007810 */ /* 0x040fe20007f7e0ff */
[----:B------:R0:W-:Y:S01]  /*6930*/  STL.128 [R1+0x20], R4 ;  /* 0x0000200401007387 */ /* 0x0001e20000100c00 */
[C---:B------:R-:W-:Y:S01]  /*6940*/  IADD3 R3, P4, R26.reuse, 0x32460, RZ ;  /* 0x000324601a037810 */ /* 0x040fe20007f9e0ff */
[----:B------:R-:W-:Y:S01]  /*6950*/  IMAD.X R13, RZ, RZ, R27, P1 ;  /* 0x000000ffff0d7224 */ /* 0x000fe200008e061b */
[----:B-1----:R-:W-:Y:S01]  /*6960*/  ISETP.NE.AND P1, PT, R19, 0x1, PT ;  /* 0x000000011300780c */ /* 0x002fe20003f25270 */
[----:B------:R-:W-:Y:S01]  /*6970*/  IMAD.MOV.U32 R10, RZ, RZ, R4 ;  /* 0x000000ffff0a7224 */ /* 0x000fe200078e0004 */
[----:B------:R-:W-:Y:S01]  /*6980*/  IADD3 R14, P2, R26, 0x32440, RZ ;  /* 0x000324401a0e7810 */ /* 0x000fe20007f5e0ff */
[----:B------:R-:W-:Y:S01]  /*6990*/  STL.128 [R1+0x2a0], RZ ;  /* 0x0002a0ff01007387 */ /* 0x000fe20000100c00 */
[----:B------:R-:W-:-:S03]  /*69a0*/  IMAD.U32 R19, RZ, RZ, UR37 ;  /* 0x00000025ff137e24 */ /* 0x000fc6000f8e00ff */
[----:B------:R-:W-:Y:S01]  /*69b0*/  IMAD.X R15, RZ, RZ, R27, P2 ;  /* 0x000000ffff0f7224 */ /* 0x000fe200010e061b */
[----:B------:R-:W-:Y:S01]  /*69c0*/  STL.128 [R1+0x50], R8 ;  /* 0x0000500801007387 */ /* 0x000fe20000100c00 */
[----:B------:R-:W-:-:S03]  /*69d0*/  IADD3 R19, P2, R19, 0x230, RZ ;  /* 0x0000023013137810 */ /* 0x000fc60007f5e0ff */
[----:B------:R-:W-:Y:S01]  /*69e0*/  STL.64 [R1+0x8], R12 ;  /* 0x0000080c01007387 */ /* 0x000fe20000100a00 */
[--C-:B0-----:R-:W-:Y:S02]  /*69f0*/  IMAD.X R5, RZ, RZ, R27.reuse, P3 ;  /* 0x000000ffff057224 */ /* 0x101fe400018e061b */
[----:B------:R-:W-:Y:S01]  /*6a00*/  IMAD.X R7, RZ, RZ, R27, P4 ;  /* 0x000000ffff077224 */ /* 0x000fe200020e061b */
[----:B------:R-:W-:Y:S01]  /*6a10*/  STL.64 [R1+0x10], R14 ;  /* 0x0000100e01007387 */ /* 0x000fe20000100a00 */
[----:B------:R-:W-:Y:S01]  /*6a20*/  IMAD.MOV.U32 R4, RZ, RZ, R0 ;  /* 0x000000ffff047224 */ /* 0x000fe200078e0000 */
[----:B------:R-:W-:Y:S01]  /*6a30*/  IADD3 R34, P4, R34, 0x38, RZ ;  /* 0x0000003822227810 */ /* 0x000fe20007f9e0ff */
[----:B------:R-:W-:Y:S01]  /*6a40*/  IMAD.MOV.U32 R6, RZ, RZ, R3 ;  /* 0x000000ffff067224 */ /* 0x000fe200078e0003 */
[----:B------:R-:W-:Y:S01]  /*6a50*/  STL.64 [R1+0x30], R14 ;  /* 0x0000300e01007387 */ /* 0x000fe20000100a00 */
[----:B------:R-:W0:Y:S01]  /*6a60*/  @P1 LDC R3, c[0x0][0x44c] ;  /* 0x00011300ff031b82 */ /* 0x000e220000000800 */
[----:B------:R-:W-:-:S02]  /*6a70*/  VIADD R0, R194, 0x7f ;  /* 0x0000007fc2007836 */ /* 0x000fc40000000000 */
[----:B------:R-:W-:Y:S04]  /*6a80*/  STL.128 [R1+0x40], R4 ;  /* 0x0000400401007387 */ /* 0x000fe80000100c00 */
[----:B------:R1:W-:Y:S04]  /*6a90*/  STL.64 [R1+0x68], R6 ;  /* 0x0000680601007387 */ /* 0x0003e80000100a00 */
[----:B------:R-:W-:Y:S04]  /*6aa0*/  STL.128 [R1+0x2b0], RZ ;  /* 0x0002b0ff01007387 */ /* 0x000fe80000100c00 */
[----:B------:R-:W-:Y:S01]  /*6ab0*/  STL.128 [R1+0x2c0], RZ ;  /* 0x0002c0ff01007387 */ /* 0x000fe20000100c00 */
[----:B-1----:R-:W1:Y:S03]  /*6ac0*/  @P1 LDC R6, c[0x0][0x450] ;  /* 0x00011400ff061b82 */ /* 0x002e660000000800 */
[----:B------:R-:W-:Y:S04]  /*6ad0*/  STL.128 [R1+0x2d0], RZ ;  /* 0x0002d0ff01007387 */ /* 0x000fe80000100c00 */
[----:B------:R-:W-:Y:S01]  /*6ae0*/  STL.128 [R1+0x2e0], RZ ;  /* 0x0002e0ff01007387 */ /* 0x000fe20000100c00 */
[----:B0-----:R-:W-:Y:S01]  /*6af0*/  @P1 IMAD.HI.U32 R3, R0, R3, RZ ;  /* 0x0000000300031227 */ /* 0x001fe200078e00ff */
[----:B------:R-:W0:Y:S02]  /*6b00*/  LDC.64 R4, c[0x0][0xad8] ;  /* 0x0002b600ff047b82 */ /* 0x000e240000000a00 */
[----:B------:R-:W-:Y:S04]  /*6b10*/  STL.128 [R1+0x2f0], RZ ;  /* 0x0002f0ff01007387 */ /* 0x000fe80000100c00 */
[----:B------:R-:W-:Y:S04]  /*6b20*/  STL.128 [R1+0x300], RZ ;  /* 0x000300ff01007387 */ /* 0x000fe80000100c00 */
[----:B------:R-:W-:Y:S04]  /*6b30*/  STL.128 [R1+0x310], RZ ;  /* 0x000310ff01007387 */ /* 0x000fe80000100c00 */
[----:B------:R-:W-:Y:S01]  /*6b40*/  STL.128 [R1+0x320], RZ ;  /* 0x000320ff01007387 */ /* 0x000fe20000100c00 */
[----:B-1----:R-:W-:-:S03]  /*6b50*/  @P1 SHF.R.U32.HI R0, RZ, R6, R3 ;  /* 0x00000006ff001219 */ /* 0x002fc60000011603 */
[----:B------:R-:W-:Y:S04]  /*6b60*/  STL.128 [R1+0x330], RZ ;  /* 0x000330ff01007387 */ /* 0x000fe80000100c00 */
[----:B------:R-:W-:Y:S01]  /*6b70*/  STL.128 [R1+0x340], RZ ;  /* 0x000340ff01007387 */ /* 0x000fe20000100c00 */
[----:B0-----:R-:W-:-:S03]  /*6b80*/  ISETP.GE.AND P6, PT, R5, 0x1, PT ;  /* 0x000000010500780c */ /* 0x001fc60003fc6270 */
        /* <DEDUP_REMOVED lines=18> */
[----:B------:R-:W-:Y:S04]  /*6cb0*/  STL.64 [R1+0x38], RZ ;  /* 0x000038ff01007387 */ /* 0x000fe80000100a00 */
[----:B---3--:R0:W-:Y:S02]  /*6cc0*/  STL [R1+0x250], R18 ;  /* 0x0002501201007387 */ /* 0x0081e40000100800 */
[----:B0-----:R-:W-:-:S05]  /*6cd0*/  IMAD.U32 R18, RZ, RZ, UR37 ;  /* 0x00000025ff127e24 */ /* 0x001fca000f8e00ff */
[----:B------:R-:W-:Y:S01]  /*6ce0*/  IADD3 R18, P3, R18, 0x260, RZ ;  /* 0x0000026012127810 */ /* 0x000fe20007f7e0ff */
[----:B------:R-:W-:-:S12]  /*6cf0*/  @P0 BRA `(.L_x_12700) ;  /* 0x00000000000c0947 */ /* 0x000fd80003800000 */
[----:B------:R-:W0:Y:S01]  /*6d00*/  FENCE.VIEW.ASYNC.G ;  /* 0x00000000000073c6 */ /* 0x000e220000000100 */
[----:B------:R-:W-:Y:S05]  /*6d10*/  WARPSYNC.ALL ;  /* 0x0000000000007948 */ /* 0x000fea0003800000 */
[----:B0-----:R-:W-:Y:S06]  /*6d20*/  BAR.ARV 0xc, 0x180 ;  /* 0x0306000000007b1d */ /* 0x001fec0000002000 */
.L_x_12700:
[----:B------:R-:W-:Y:S02]  /*6d30*/  IMAD.IADD R3, R231, 0x1, R0 ;  /* 0x00000001e7037824 */ /* 0x000fe400078e0200 */
[----:B------:R-:W-:Y:S02]  /*6d40*/  IMAD.X R47, RZ, RZ, UR36, P2 ;  /* 0x00000024ff2f7e24 */ /* 0x000fe400090e06ff */
[----:B------:R-:W-:Y:S02]  /*6d50*/  IMAD.X R46, RZ, RZ, UR36, P3 ;  /* 0x00000024ff2e7e24 */ /* 0x000fe400098e06ff */
[----:B------:R-:W-:Y:S02]  /*6d60*/  IMAD.X R39, RZ, RZ, UR36, P4 ;  /* 0x00000024ff277e24 */ /* 0x000fe4000a0e06ff */
[----:B------:R-:W-:Y:S02]  /*6d70*/  IMAD.X R73, RZ, RZ, UR36, P5 ;  /* 0x00000024ff497e24 */ /* 0x000fe4000a8e06ff */
        /* <DEDUP_REMOVED lines=13> */
.L_x_12703:
[----:B------:R-:W-:-:S13]  /*6e50*/  ISETP.NE.AND P0, PT, R5, 0x1, PT ;  /* 0x000000010500780c */ /* 0x000fda0003f05270 */
[----:B------:R-:W0:Y:S02]  /*6e60*/  @P0 LDC.64 R6, c[0x0][0xae0] ;  /* 0x0002b800ff060b82 */ /* 0x000e240000000a00 */
[----:B0-----:R-:W-:-:S05]  /*6e70*/  @P0 IMAD.HI.U32 R6, R0, R6, RZ ;  /* 0x0000000600060227 */ /* 0x001fca00078e00ff */
[----:B------:R-:W-:-:S07]  /*6e80*/  @P0 SHF.R.U32.HI R0, RZ, R7, R6 ;  /* 0x00000007ff000219 */ /* 0x000fce0000011606 */
.L_x_12704:
[----:B------:R-:W-:Y:S05]  /*6e90*/  BSYNC B0 ;  /* 0x0000000000007941 */ /* 0x000fea0003800000 */
.L_x_12702:
[----:B------:R-:W-:-:S05]  /*6ea0*/  IMAD R3, R0, R5, R5 ;  /* 0x0000000500037224 */ /* 0x000fca00078e0205 */
[----:B------:R-:W-:-:S07]  /*6eb0*/  VIMNMX R4, R4, R3, PT ;  /* 0x0000000304047248 */ /* 0x000fce0003fe0100 */
.L_x_12701:
[----:B------:R-:W0:Y:S01]  /*6ec0*/  @P1 LDC R3, c[0x0][0x44c] ;  /* 0x00011300ff031b82 */ /* 0x000e220000000800 */
[----:B------:R-:W-:Y:S01]  /*6ed0*/  VIADD R4, R4, 0x5f ;  /* 0x0000005f04047836 */ /* 0x000fe20000000000 */
[----:B------:R-:W-:Y:S01]  /*6ee0*/  ULDC UR4, c[0x0][0xad4] ;  /* 0x0002b50000047ab9 */ /* 0x000fe20000000800 */
[----:B------:R-:W-:Y:S02]  /*6ef0*/  IMAD.MOV.U32 R0, RZ, RZ, R194 ;  /* 0x000000ffff007224 */ /* 0x000fe400078e00c2 */
[----:B------:R-:W-:-:S03]  /*6f00*/  IMAD.HI R4, R4, 0x2aaaaaab, RZ ;  /* 0x2aaaaaab04047827 */ /* 0x000fc600078e02ff */
[----:B------:R-:W1:Y:S01]  /*6f10*/  @P1 LDC R7, c[0x0][0x450] ;  /* 0x00011400ff071b82 */ /* 0x000e620000000800 */
        /* <DEDUP_REMOVED lines=18> */
.L_x_12707:
[----:B------:R-:W-:-:S13]  /*7040*/  ISETP.NE.AND P0, PT, R5, 0x1, PT ;  /* 0x000000010500780c */ /* 0x000fda0003f05270 */
[----:B------:R-:W0:Y:S02]  /*7050*/  @P0 LDC.64 R6, c[0x0][0xae0] ;  /* 0x0002b800ff060b82 */ /* 0x000e240000000a00 */
[----:B0-----:R-:W-:-:S05]  /*7060*/  @P0 IMAD.HI.U32 R6, R0, R6, RZ ;  /* 0x0000000600060227 */ /* 0x001fca00078e00ff */
[----:B------:R-:W-:-:S07]  /*7070*/  @P0 SHF.R.U32.HI R0, RZ, R7, R6 ;  /* 0x00000007ff000219 */ /* 0x000fce0000011606 */
.L_x_12708:
[----:B------:R-:W-:Y:S05]  /*7080*/  BSYNC B0 ;  /* 0x0000000000007941 */ /* 0x000fea0003800000 */
.L_x_12706:
[----:B------:R-:W-:-:S05]  /*7090*/  IMAD R0, R0, R5, RZ ;  /* 0x0000000500007224 */ /* 0x000fca00078e02ff */
[----:B------:R-:W-:-:S07]  /*70a0*/  VIMNMX R3, R3, R0, !PT ;  /* 0x0000000003037248 */ /* 0x000fce0007fe0100 */
.L_x_12705:
        /* <DEDUP_REMOVED lines=39> */
.L_x_12710:
[----:B------:R-:W-:Y:S05]  /*7320*/  BSYNC B0 ;  /* 0x0000000000007941 */ /* 0x000fea0003800000 */
.L_x_12709:
[----:B------:R-:W-:Y:S01]  /*7330*/  IMAD R189, R203, R204, R189 ;  /* 0x000000cccbbd7224 */ /* 0x000fe200078e02bd */
[----:B------:R-:W-:-:S04]  /*7340*/  PLOP3.LUT P0, PT, PT, PT, PT, 0x80, 0x0 ;  /* 0x000000000000781c */ /* 0x000fc80003f0f070 */
[----:B------:R-:W-:-:S04]  /*7350*/  VIADDMNMX R204, R189, R204, R45, PT ;  /* 0x000000ccbdcc7246 */ /* 0x000fc8000380012d */
[----:B------:R-:W-:-:S13]  /*7360*/  ISETP.GT.AND P1, PT, R204, R189, PT ;  /* 0x000000bdcc00720c */ /* 0x000fda0003f24270 */
[----:B------:R-:W-:Y:S05]  /*7370*/  @!P1 BRA `(.L_x_12711) ;  /* 0x0000025400789947 */ /* 0x000fea0003800000 */
[----:B------:R0:W-:Y:S01]  /*7380*/  STL.64 [R1+0x78], RZ ;  /* 0x000078ff01007387 */ /* 0x0001e20000100a00 */
[----:B------:R-:W-:Y:S01]  /*7390*/  IMAD.U32 R32, RZ, RZ, UR37 ;  /* 0x00000025ff207e24 */ /* 0x000fe2000f8e00ff */
[----:B------:R-:W-:Y:S01]  /*73a0*/  UMOV UR4, 0xffffffff ;  /* 0xffffffff00047882 */ /* 0x000fe20000000000 */
[----:B------:R-:W-:Y:S02]  /*73b0*/  IMAD.U32 R24, RZ, RZ, UR37 ;  /* 0x00000025ff187e24 */ /* 0x000fe4000f8e00ff */
[----:B------:R-:W-:Y:S01]  /*73c0*/  IMAD.U32 R38, RZ, RZ, UR37 ;  /* 0x00000025ff267e24 */ /* 0x000fe2000f8e00ff */
[----:B------:R-:W-:Y:S02]  /*73d0*/  IADD3 R32, P0, R32, 0xa8, RZ ;  /* 0x000000a820207810 */ /* 0x000fe40007f1e0ff */
[----:B------:R-:W-:Y:S02]  /*73e0*/  IADD3 R24, P1, R24, 0x78, RZ ;  /* 0x0000007818187810 */ /* 0x000fe40007f3e0ff */
[----:B------:R-:W-:Y:S01]  /*73f0*/  IADD3 R38, P2, R38, 0x80, RZ ;  /* 0x0000008026267810 */ /* 0x000fe20007f5e0ff */
[----:B------:R-:W-:-:S02]  /*7400*/  IMAD.X R33, RZ, RZ, UR36, P0 ;  /* 0x00000024ff217e24 */ /* 0x000fc400080e06ff */
[----:B------:R-:W-:Y:S02]  /*7410*/  IMAD.X R25, RZ, RZ, UR36, P1 ;  /* 0x00000024ff197e24 */ /* 0x000fe400088e06ff */
[----:B------:R-:W-:Y:S01]  /*7420*/  IMAD.X R53, RZ, RZ, UR36, P2 ;  /* 0x00000024ff357e24 */ /* 0x000fe200090e06ff */
[----:B0-----:R-:W-:Y:S07]  /*7430*/  BRA.DIV UR4, `(.L_x_12712) ;  /* 0x00000342041c7947 */ /* 0x001fee000b800000 */
[----:B------:R-:W2:Y:S04]  /*7440*/  LDL R0, [R1+0x518] ;  /* 0x0005180001007983 */ /* 0x000ea80000100800 */
[----:B--2---:R0:W1:Y:S02]  /*7450*/  SHFL.IDX PT, R14, R0, RZ, 0x1f ;  /* 0x00001fff000e7589 */ /* 0x00406400000e0000 */
.L_x_13056:
[----:B01----:R-:W-:Y:S01]  /*7460*/  LEA.HI R0, R14, R14, RZ, 0x1 ;  /* 0x0000000e0e007211 */ /* 0x003fe200078f08ff */
[C---:B------:R-:W-:Y:S01]  /*7470*/  VIADD R63, R2.reuse, 0x18400 ;  /* 0x00018400023f7836 */ /* 0x040fe20000000000 */
[----:B------:R-:W-:Y:S01]  /*7480*/  STL.128 [R1+0xb0], RZ ;  /* 0x0000b0ff01007387 */ /* 0x000fe20000100c00 */
[----:B------:R-:W-:Y:S01]  /*7490*/  VIADD R10, R2, 0x400 ;  /* 0x00000400020a7836 */ /* 0x000fe20000000000 */
[----:B------:R-:W-:Y:S01]  /*74a0*/  LOP3.LUT R3, R0, 0x7fffe, RZ, 0xc0, !PT ;  /* 0x0007fffe00037812 */ /* 0x000fe200078ec0ff */
[----:B------:R-:W-:Y:S01]  /*74b0*/  IMAD.MOV.U32 R4, RZ, RZ, 0x1 ;  /* 0x00000001ff047424 */ /* 0x000fe200078e00ff */
[----:B------:R-:W-:Y:S01]  /*74c0*/  STL.128 [R1+0xc0], RZ ;  /* 0x0000c0ff01007387 */ /* 0x000fe20000100c00 */
[----:B------:R-:W-:Y:S01]  /*74d0*/  IMAD.MOV.U32 R5, RZ, RZ, RZ ;  /* 0x000000ffff057224 */ /* 0x000fe200078e00ff */
[----:B------:R-:W-:Y:S01]  /*74e0*/  SHF.R.U32.HI R10, RZ, 0x4, R10 ;  /* 0x00000004ff0a7819 */ /* 0x000fe2000001160a */
[----:B------:R-:W-:Y:S01]  /*74f0*/  IMAD.IADD R0, R14, 0x1, -R3 ;  /* 0x000000010e007824 */ /* 0x000fe200078e0a03 */
[----:B------:R-:W-:Y:S01]  /*7500*/  STL.128 [R1+0xd0], RZ ;  /* 0x0000d0ff01007387 */ /* 0x000fe20000100c00 */
[----:B------:R-:W-:Y:S01]  /*7510*/  VIADD R3, R2, 0x1c400 ;  /* 0x0001c40002037836 */ /* 0x000fe20000000000 */
[----:B------:R-:W-:Y:S01]  /*7520*/  LOP3.LUT R10, R10, 0x3fff, RZ, 0xc0, !PT ;  /* 0x00003fff0a0a7812 */ /* 0x000fe200078ec0ff */
[----:B------:R-:W-:Y:S01]  /*7530*/  IMAD R0, R0, 0x2000, R63 ;  /* 0x0000200000007824 */ /* 0x000fe200078e023f */
[----:B------:R-:W-:Y:S01]  /*7540*/  STL.128 [R1+0xe0], RZ ;  /* 0x0000e0ff01007387 */ /* 0x000fe20000100c00 */
[----:B------:R-:W-:Y:S01]  /*7550*/  IMAD.MOV.U32 R6, RZ, RZ, 0x1 ;  /* 0x00000001ff067424 */ /* 0x000fe200078e00ff */
[----:B------:R-:W-:Y:S01]  /*7560*/  SHF.R.U32.HI R3, RZ, 0x4, R3 ;  /* 0x00000004ff037819 */ /* 0x000fe20000011603 */
[----:B------:R-:W-:Y:S01]  /*7570*/  VIADD R11, R0, 0xa000 ;  /* 0x0000a000000b7836 */ /* 0x000fe20000000000 */
[----:B------:R-:W-:Y:S01]  /*7580*/  SHF.R.U32.HI R0, RZ, 0x4, R0 ;  /* 0x00000004ff007819 */ /* 0x000fe20000011600 */
[----:B------:R-:W-:Y:S01]  /*7590*/  IMAD.MOV.U32 R7, RZ, RZ, RZ ;  /* 0x000000ffff077224 */ /* 0x000fe200078e00ff */
[----:B------:R-:W-:Y:S01]  /*75a0*/  LOP3.LUT R3, R3, 0x3fff, RZ, 0xc0, !PT ;  /* 0x00003fff03037812 */ /* 0x000fe200078ec0ff */
[----:B------:R-:W-:Y:S01]  /*75b0*/  IMAD.MOV.U32 R8, RZ, RZ, 0x1 ;  /* 0x00000001ff087424 */ /* 0x000fe200078e00ff */
[----:B------:R-:W-:Y:S01]  /*75c0*/  SHF.R.U32.HI R11, RZ, 0x4, R11 ;  /* 0x00000004ff0b7819 */ /* 0x000fe2000001160b */
[----:B------:R-:W-:Y:S01]  /*75d0*/  IMAD.MOV.U32 R9, RZ, RZ, RZ ;  /* 0x000000ffff097224 */ /* 0x000fe200078e00ff */
[----:B------:R-:W-:Y:S01]  /*75e0*/  LOP3.LUT R3, R3, 0x10000, RZ, 0xfc, !PT ;  /* 0x0001000003037812 */ /* 0x000fe200078efcff */
[----:B------:R0:W-:Y:S01]  /*75f0*/  STL.128 [R1+0x80], R4 ;  /* 0x0000800401007387 */ /* 0x0001e20000100c00 */
[----:B------:R-:W-:Y:S01]  /*7600*/  LOP3.LUT R11, R11, 0x3fff, RZ, 0xc0, !PT ;  /* 0x00003fff0b0b7812 */ /* 0x000fe200078ec0ff */
[----:B------:R-:W-:Y:S01]  /*7610*/  IMAD.U32 R40, RZ, RZ, UR37 ;  /* 0x00000025ff287e24 */ /* 0x000fe2000f8e00ff */
[----:B------:R-:W-:Y:S01]  /*7620*/  LOP3.LUT R0, R0, 0x3fff, RZ, 0xc0, !PT ;  /* 0x00003fff00007812 */ /* 0x000fe200078ec0ff */
[----:B------:R1:W-:Y:S01]  /*7630*/  STL.64 [R1+0x90], R8 ;  /* 0x0000900801007387 */ /* 0x0003e20000100a00 */
[----:B------:R-:W-:Y:S01]  /*7640*/  LOP3.LUT R11, R11, 0x10000, RZ, 0xfc, !PT ;  /* 0x000100000b0b7812 */ /* 0x000fe200078efcff */
[----:B------:R-:W-:Y:S01]  /*7650*/  IMAD.U32 R37, RZ, RZ, UR37 ;  /* 0x00000025ff257e24 */ /* 0x000fe2000f8e00ff */
[----:B------:R-:W-:Y:S01]  /*7660*/  IADD3 R40, P5, R40, 0x90, RZ ;  /* 0x0000009028287810 */ /* 0x000fe20007fbe0ff */
[----:B------:R-:W-:Y:S01]  /*7670*/  STL.128 [R1+0xf0], RZ ;  /* 0x0000f0ff01007387 */ /* 0x000fe20000100c00 */
[----:B------:R-:W-:Y:S01]  /*7680*/  IMAD.U32 R35, RZ, RZ, UR37 ;  /* 0x00000025ff237e24 */ /* 0x000fe2000f8e00ff */
[----:B------:R-:W-:Y:S01]  /*7690*/  BSSY B6, `(.L_x_12713) ;  /* 0x0000031000067945 */ /* 0x000fe20003800000 */
[----:B------:R-:W-:Y:S01]  /*76a0*/  IADD3 R37, P0, R37, 0x88, RZ ;  /* 0x0000008825257810 */ /* 0x000fe20007f1e0ff */
[----:B------:R-:W-:Y:S01]  /*76b0*/  STL.128 [R1+0x100], RZ ;  /* 0x000100ff01007387 */ /* 0x000fe20000100c00 */
[----:B------:R-:W-:Y:S01]  /*76c0*/  IMAD.X R56, RZ, RZ, UR36, P5 ;  /* 0x00000024ff387e24 */ /* 0x000fe2000a8e06ff */
[----:B------:R-:W-:Y:S01]  /*76d0*/  LOP3.LUT P5, RZ, R63, 0x1bf, RZ, 0xc0, !PT ;  /* 0x000001bf3fff7812 */ /* 0x000fe200078ac0ff */
[----:B------:R-:W-:Y:S01]  /*76e0*/  IMAD.U32 R58, RZ, RZ, UR37 ;  /* 0x00000025ff3a7e24 */ /* 0x000fe2000f8e00ff */
[C---:B0-----:R-:W-:Y:S01]  /*76f0*/  LOP3.LUT R6, R10.reuse, 0x3000000, RZ, 0xfc, !PT ;  /* 0x030000000a067812 */ /* 0x041fe200078efcff */
[----:B------:R-:W-:Y:S01]  /*7700*/  IMAD.MOV.U32 R4, RZ, RZ, R3 ;  /* 0x000000ffff047224 */ /* 0x000fe200078e0003 */
[----:B------:R-:W-:Y:S01]  /*7710*/  LOP3.LUT R10, R10, 0x10000, RZ, 0xfc, !PT ;  /* 0x000100000a0a7812 */ /* 0x000fe200078efcff */
[----:B------:R-:W-:Y:S01]  /*7720*/  IMAD.MOV.U32 R5, RZ, RZ, 0x40000040 ;  /* 0x40000040ff057424 */ /* 0x000fe200078e00ff */
[----:B-1----:R-:W-:Y:S01]  /*7730*/  LOP3.LUT R8, R0, 0x10000, RZ, 0xfc, !PT ;  /* 0x0001000000087812 */ /* 0x002fe200078efcff */
[----:B------:R-:W-:Y:S01]  /*7740*/  IMAD.MOV.U32 R7, RZ, RZ, 0x40000040 ;  /* 0x40000040ff077424 */ /* 0x000fe200078e00ff */
[----:B------:R-:W-:Y:S01]  /*7750*/  IADD3 R35, P4, R35, 0x98, RZ ;  /* 0x0000009823237810 */ /* 0x000fe20007f9e0ff */
[----:B------:R-:W-:Y:S01]  /*7760*/  IMAD.MOV.U32 R9, RZ, RZ, 0x40000040 ;  /* 0x40000040ff097424 */ /* 0x000fe200078e00ff */
[----:B------:R-:W-:Y:S01]  /*7770*/  IADD3 R58, P3, R58, 0xa0, RZ ;  /* 0x000000a03a3a7810 */ /* 0x000fe20007f7e0ff */
[----:B------:R-:W-:Y:S01]  /*7780*/  IMAD.U32 R49, RZ, RZ, UR37 ;  /* 0x00000025ff317e24 */ /* 0x000fe2000f8e00ff */
[----:B------:R0:W-:Y:S01]  /*7790*/  STL.128 [R1+0xa0], R4 ;  /* 0x0000a00401007387 */ /* 0x0001e20000100c00 */
[----:B------:R-:W-:-:S02]  /*77a0*/  IMAD.U32 R54, RZ, RZ, UR37 ;  /* 0x00000025ff367e24 */ /* 0x000fc4000f8e00ff */
[----:B------:R-:W-:Y:S01]  /*77b0*/  IMAD.U32 R45, RZ, RZ, UR37 ;  /* 0x00000025ff2d7e24 */ /* 0x000fe2000f8e00ff */
[----:B------:R1:W-:Y:S01]  /*77c0*/  STL.64 [R1+0x98], R8 ;  /* 0x0000980801007387 */ /* 0x0003e20000100a00 */
[----:B------:R-:W-:Y:S01]  /*77d0*/  IMAD.X R52, RZ, RZ, UR36, P0 ;  /* 0x00000024ff347e24 */ /* 0x000fe200080e06ff */
[----:B------:R-:W-:Y:S01]  /*77e0*/  IADD3 R49, P2, R49, 0xb0, RZ ;  /* 0x000000b031317810 */ /* 0x000fe20007f5e0ff */
[----:B------:R-:W-:Y:S01]  /*77f0*/  IMAD.X R48, RZ, RZ, UR36, P4 ;  /* 0x00000024ff307e24 */ /* 0x000fe2000a0e06ff */
[----:B------:R-:W-:Y:S01]  /*7800*/  IADD3 R54, P1, R54, 0x110, RZ ;  /* 0x0000011036367810 */ /* 0x000fe20007f3e0ff */
[----:B------:R-:W-:Y:S01]  /*7810*/  IMAD.X R57, RZ, RZ, UR36, P3 ;  /* 0x00000024ff397e24 */ /* 0x000fe200098e06ff */
[----:B------:R-:W-:Y:S01]  /*7820*/  IADD3 R45, P0, R45, 0x118, RZ ;  /* 0x000001182d2d7810 */ /* 0x000fe20007f1e0ff */
[----:B------:R-:W-:Y:S02]  /*7830*/  IMAD.X R50, RZ, RZ, UR36, P2 ;  /* 0x00000024ff327e24 */ /* 0x000fe400090e06ff */
[----:B------:R-:W-:-:S02]  /*7840*/  IMAD.X R55, RZ, RZ, UR36, P1 ;  /* 0x00000024ff377e24 */ /* 0x000fc400088e06ff */
[----:B------:R-:W-:Y:S02]  /*7850*/  IMAD.X R43, RZ, RZ, UR36, P0 ;  /* 0x00000024ff2b7e24 */ /* 0x000fe400080e06ff */
[----:B0-----:R-:W-:Y:S02]  /*7860*/  IMAD.MOV.U32 R6, RZ, RZ, R10 ;  /* 0x000000ffff067224 */ /* 0x001fe400078e000a */
[----:B------:R-:W-:-:S05]  /*7870*/  IMAD.MOV.U32 R4, RZ, RZ, R11 ;  /* 0x000000ffff047224 */ /* 0x000fca00078e000b */
[----:B------:R1:W-:Y:S01]  /*7880*/  STL.128 [R1+0x110], R4 ;  /* 0x0001100401007387 */ /* 0x0003e20000100c00 */
[----:B------:R-:W-:Y:S05]  /*7890*/  @!P5 BRA `(.L_x_12714) ;  /* 0x000000000040d947 */ /* 0x000fea0003800000 */
[----:B------:R-:W-:Y:S01]  /*78a0*/  MOV R14, 0x0 ;  /* 0x00000000000e7802 */ /* 0x000fe20000000f00 */
[----:B------:R-:W-:Y:S01]  /*78b0*/  ULDC.64 UR4, c[0x4][0x118] ;  /* 0x0100460000047ab9 */ /* 0x000fe20000000a00 */
[----:B------:R-:W-:Y:S01]  /*78c0*/  ULDC.64 UR6, c[0x4][0x120] ;  /* 0x0100480000067ab9 */ /* 0x000fe20000000a00 */
[----:B-1----:R-:W-:Y:S02]  /*78d0*/  IMAD.U32 R4, RZ, RZ, UR4 ;  /* 0x00000004ff047e24 */ /* 0x002fe4000f8e00ff */
        /* <DEDUP_REMOVED lines=12> */
.L_x_12714:
[----:B------:R-:W-:Y:S05]  /*79a0*/  BSYNC B6 ;  /* 0x0000000000067941 */ /* 0x000fea0003800000 */
.L_x_12713:
[----:B------:R-:W0:Y:S01]  /*79b0*/  S2R R36, SR_TID.X ;  /* 0x0000000000247919 */ /* 0x000e220000002100 */
[----:B------:R-:W2:Y:S01]  /*79c0*/  LDC.64 R10, c[0x0][0xad0] ;  /* 0x0002b400ff0a7b82 */ /* 0x000ea20000000a00 */
[----:B------:R-:W-:Y:S02]  /*79d0*/  UIADD3 UR5, UP0, UR37, 0x120, URZ ;  /* 0x0000012025057890 */ /* 0x000fe4000ff1e03f */
[----:B------:R-:W-:Y:S01]  /*79e0*/  IMAD.U32 R61, RZ, RZ, UR37 ;  /* 0x00000025ff3d7e24 */ /* 0x000fe2000f8e00ff */
[----:B------:R-:W-:Y:S01]  /*79f0*/  STL.64 [R1+0x130], R24 ;  /* 0x0001301801007387 */ /* 0x000fe20000100a00 */
[----:B------:R-:W-:Y:S01]  /*7a00*/  IMAD.U32 R41, RZ, RZ, UR37 ;  /* 0x00000025ff297e24 */ /* 0x000fe2000f8e00ff */
[----:B------:R-:W-:Y:S01]  /*7a10*/  UIADD3.X UR6, URZ, UR36, URZ, UP0, !UPT ;  /* 0x000000243f067290 */ /* 0x000fe200087fe43f */
[----:B------:R-:W-:Y:S01]  /*7a20*/  IMAD.U32 R42, RZ, RZ, UR37 ;  /* 0x00000025ff2a7e24 */ /* 0x000fe2000f8e00ff */
[----:B------:R-:W-:Y:S01]  /*7a30*/  UIADD3 UR4, UP0, UR37, 0x16c, URZ ;  /* 0x0000016c25047890 */ /* 0x000fe2000ff1e03f */
[----:B------:R-:W3:Y:S01]  /*7a40*/  LDC.64 R14, c[0x0][0xad8] ;  /* 0x0002b600ff0e7b82 */ /* 0x000ee20000000a00 */
[----:B-1----:R-:W-:Y:S01]  /*7a50*/  IMAD.U32 R8, RZ, RZ, UR5 ;  /* 0x00000005ff087e24 */ /* 0x002fe2000f8e00ff */
[----:B------:R-:W-:Y:S01]  /*7a60*/  STL.64 [R1+0x120], R196 ;  /* 0x000120c401007387 */ /* 0x000fe20000100a00 */
[----:B------:R-:W-:Y:S01]  /*7a70*/  IMAD.U32 R9, RZ, RZ, UR6 ;  /* 0x00000006ff097e24 */ /* 0x000fe2000f8e00ff */
[----:B------:R-:W-:Y:S01]  /*7a80*/  UIADD3.X UR5, URZ, UR36, URZ, UP0, !UPT ;  /* 0x000000243f057290 */ /* 0x000fe200087fe43f */
[----:B------:R-:W-:Y:S01]  /*7a90*/  IMAD.U32 R12, RZ, RZ, UR4 ;  /* 0x00000004ff0c7e24 */ /* 0x000fe2000f8e00ff */
[----:B------:R-:W-:Y:S01]  /*7aa0*/  STL.U8 [R1+0x138], RZ ;  /* 0x000138ff01007387 */ /* 0x000fe20000100000 */
[----:B------:R-:W-:Y:S01]  /*7ab0*/  ULDC UR4, c[0x0][0x3f4] ;  /* 0x0000fd0000047ab9 */ /* 0x000fe20000000800 */
[----:B------:R-:W1:Y:S01]  /*7ac0*/  LDC.64 R20, c[0x0][0xae0] ;  /* 0x0002b800ff147b82 */ /* 0x000e620000000a00 */
[----:B------:R-:W-:Y:S01]  /*7ad0*/  ISETP.LT.AND P0, PT, RZ, UR4, PT ;  /* 0x00000004ff007c0c */ /* 0x000fe2000bf01270 */
[----:B------:R4:W-:Y:S01]  /*7ae0*/  STL.64 [R1+0x128], R8 ;  /* 0x0001280801007387 */ /* 0x0009e20000100a00 */
[----:B------:R-:W-:Y:S01]  /*7af0*/  IMAD.U32 R13, RZ, RZ, UR5 ;  /* 0x00000005ff0d7e24 */ /* 0x000fe2000f8e00ff */
[----:B------:R-:W-:-:S02]  /*7b00*/  IADD3 R61, P2, R61, 0x138, RZ ;  /* 0x000001383d3d7810 */ /* 0x000fc40007f5e0ff */
[----:B------:R-:W-:Y:S02]  /*7b10*/  IADD3 R41, P3, R41, 0x128, RZ ;  /* 0x0000012829297810 */ /* 0x000fe40007f7e0ff */
[----:B------:R-:W1:Y:S01]  /*7b20*/  LDC R6, c[0x0][0x450] ;  /* 0x00011400ff067b82 */ /* 0x000e620000000800 */
[----:B--2---:R-:W-:Y:S01]  /*7b30*/  IMAD.MOV.U32 R30, RZ, RZ, R11 ;  /* 0x000000ffff1e7224 */ /* 0x004fe200078e000b */
[----:B------:R2:W-:Y:S01]  /*7b40*/  STL.64 [R1+0x170], R12 ;  /* 0x0001700c01007387 */ /* 0x0005e20000100a00 */
[----:B------:R-:W-:Y:S01]  /*7b50*/  IMAD.MOV.U32 R7, RZ, RZ, R10 ;  /* 0x000000ffff077224 */ /* 0x000fe200078e000a */
[----:B------:R-:W-:Y:S01]  /*7b60*/  IADD3 R42, P4, R42, 0x170, RZ ;  /* 0x000001702a2a7810 */ /* 0x000fe20007f9e0ff */
[----:B------:R-:W-:Y:S02]  /*7b70*/  IMAD.X R62, RZ, RZ, UR36, P2 ;  /* 0x00000024ff3e7e24 */ /* 0x000fe400090e06ff */
[----:B----4-:R-:W-:Y:S01]  /*7b80*/  IMAD.MOV.U32 R8, RZ, RZ, RZ ;  /* 0x000000ffff087224 */ /* 0x010fe200078e00ff */
[----:B------:R-:W4:Y:S01]  /*7b90*/  LDC.64 R4, c[0x0][0x448] ;  /* 0x00011200ff047b82 */ /* 0x000f220000000a00 */
[----:B---3--:R-:W-:-:S02]  /*7ba0*/  IMAD.MOV.U32 R31, RZ, RZ, R14 ;  /* 0x000000ffff1f7224 */ /* 0x008fc400078e000e */
[----:B------:R-:W-:Y:S02]  /*7bb0*/  IMAD.MOV.U32 R9, RZ, RZ, R15 ;  /* 0x000000ffff097224 */ /* 0x000fe400078e000f */
[----:B0-----:R-:W-:Y:S01]  /*7bc0*/  VIADD R0, R36, 0xffffff80 ;  /* 0xffffff8024007836 */ /* 0x001fe20000000000 */
[----:B------:R2:W-:Y:S01]  /*7bd0*/  STL.128 [R1+0x140], R28 ;  /* 0x0001401c01007387 */ /* 0x0005e20000100c00 */
[----:B------:R-:W-:Y:S02]  /*7be0*/  IMAD.U32 R36, RZ, RZ, UR37 ;  /* 0x00000025ff247e24 */ /* 0x000fe4000f8e00ff */
[----:B-1----:R-:W-:Y:S01]  /*7bf0*/  IMAD.MOV.U32 R10, RZ, RZ, R20 ;  /* 0x000000ffff0a7224 */ /* 0x002fe200078e0014 */
[----:B------:R2:W-:Y:S01]  /*7c00*/  STL [R1+0x480], R0 ;  /* 0x0004800001007387 */ /* 0x0005e20000100800 */
[----:B------:R-:W-:Y:S01]  /*7c10*/  IMAD.MOV.U32 R11, RZ, RZ, R21 ;  /* 0x000000ffff0b7224 */ /* 0x000fe200078e0015 */
[----:B------:R-:W-:Y:S01]  /*7c20*/  IADD3 R36, P1, R36, 0x13c, RZ ;  /* 0x0000013c24247810 */ /* 0x000fe20007f3e0ff */
[----:B------:R-:W-:Y:S01]  /*7c30*/  IMAD.X R59, RZ, RZ, UR36, P3 ;  /* 0x00000024ff3b7e24 */ /* 0x000fe200098e06ff */
[----:B------:R2:W-:Y:S01]  /*7c40*/  STL [R1+0x13c], R0 ;  /* 0x00013c0001007387 */ /* 0x0005e20000100800 */
[----:B------:R-:W-:-:S02]  /*7c50*/  IMAD.X R60, RZ, RZ, UR36, P4 ;  /* 0x00000024ff3c7e24 */ /* 0x000fc4000a0e06ff */
[----:B------:R-:W-:Y:S01]  /*7c60*/  IMAD.X R51, RZ, RZ, UR36, P1 ;  /* 0x00000024ff337e24 */ /* 0x000fe200088e06ff */
[----:B------:R2:W-:Y:S04]  /*7c70*/  STL.128 [R1+0x150], R8 ;  /* 0x0001500801007387 */ /* 0x0005e80000100c00 */
[----:B----4-:R2:W-:Y:S01]  /*7c80*/  STL.128 [R1+0x160], R4 ;  /* 0x0001600401007387 */ /* 0x0105e20000100c00 */
[----:B------:R-:W-:Y:S05]  /*7c90*/  @P0 BRA `(.L_x_12715) ;  /* 0x0000000000400947 */ /* 0x000fea0003800000 */
        /* <DEDUP_REMOVED lines=10> */
.L_x_12718:
[----:B-1----:R1:W2:Y:S02]  /*7d40*/  SYNCS.PHASECHK.TRANS64.TRYWAIT P0, [R2+URZ+0x32400], R3 ;  /* 0x03240003020075a7 */ /* 0x0022a4000800017f */
[----:B--2---:R-:W-:Y:S05]  /*7d50*/  @!P0 NANOSLEEP.SYNCS 0x989680 ;  /* 0x009896800000895d */ /* 0x004fea0003900000 */
[----:B------:R-:W2:Y:S02]  /*7d60*/  @!P0 SYNCS.PHASECHK.TRANS64 P0, [R2+URZ+0x32400], R3 ;  /* 0x03240003020085a7 */ /* 0x000ea4000800007f */
[----:B--2---:R-:W-:Y:S05]  /*7d70*/  @!P0 BRA `(.L_x_12718) ;  /* 0xfffffffc00f08947 */ /* 0x004fea000383ffff */
.L_x_12717:
[----:B------:R-:W-:Y:S05]  /*7d80*/  BSYNC B0 ;  /* 0x0000000000007941 */ /* 0x000fea0003800000 */
.L_x_12716:
[----:B------:R-:W-:Y:S05]  /*7d90*/  BRA `(.L_x_12719) ;  /* 0x0000002c00047947 */ /* 0x000fea0003800000 */
.L_x_12715:
[----:B------:R-:W-:Y:S01]  /*7da0*/  LOP3.LUT P0, RZ, R63, 0x3ff, RZ, 0xc0, !PT ;  /* 0x000003ff3fff7812 */ /* 0x000fe2000780c0ff */
[----:B------:R-:W-:Y:S01]  /*7db0*/  ULDC.64 UR4, c[0x0][0x3f8] ;  /* 0x0000fe0000047ab9 */ /* 0x000fe20000000a00 */
[----:B--2--5:R-:W-:Y:S01]  /*7dc0*/  SHF.R.S32.HI R5, RZ, 0x1f, R44 ;  /* 0x0000001fff057819 */ /* 0x024fe2000001142c */
        /* <DEDUP_REMOVED lines=27> */
.L_x_12721:
[----:B------:R-:W-:Y:S05]  /*7f80*/  BSYNC B6 ;  /* 0x0000000000067941 */ /* 0x000fea0003800000 */
.L_x_12720:
        /* <DEDUP_REMOVED lines=39> */
.L_x_13062:
        /* <DEDUP_REMOVED lines=31> */
.L_x_12726:
[----:B------:R-:W-:Y:S05]  /*83f0*/  BSYNC B1 ;  /* 0x0000000000017941 */ /* 0x000fea0003800000 */
.L_x_12725:
        /* <DEDUP_REMOVED lines=23> */
.L_x_13068:
        /* <DEDUP_REMOVED lines=21> */
[C---:B------:R-:W-:Y:S01]  /*86c0*/  @!P3 IMAD.SHL.U32 R9, R159.reuse, 0x2, RZ ;  /* 0x000000029f09b824 */ /* 0x040fe200078e00ff */
        /* <DEDUP_REMOVED lines=14> */
.L_x_12729:
[----:B------:R-:W-:Y:S05]  /*87b0*/  BSYNC B1 ;  /* 0x0000000000017941 */ /* 0x000fea0003800000 */
.L_x_12728:
[----:B------:R-:W1:Y:S01]  /*87c0*/  SYNCS.PHASECHK.TRANS64.TRYWAIT P0, [R2+URZ+0x32400], R63 ;  /* 0x0324003f020075a7 */ /* 0x000e62000800017f */
[----:B------:R-:W-:Y:S04]  /*87d0*/  BSSY B1, `(.L_x_12730) ;  /* 0x0000002000017945 */ /* 0x000fe80003800000 */
[----:B-1----:R-:W-:Y:S05]  /*87e0*/  @!P0 BRA `(.L_x_12731) ;  /* 0x00000330003c8947 */ /* 0x002fea0003800000 */
.L_x_13069:
[----:B------:R-:W-:Y:S05]  /*87f0*/  BSYNC B1 ;  /* 0x0000000000017941 */ /* 0x000fea0003800000 */
.L_x_12730:
[----:B0--3--:R-:W3:Y:S04]  /*8800*/  LDL R7, [R1+0x478] ;  /* 0x0004780001077983 */ /* 0x009ee80000100800 */
[----:B------:R-:W4:Y:S01]  /*8810*/  LDL R6, [R1+0x70] ;  /* 0x0000700001067983 */ /* 0x000f220000100800 */
[----:B-----5:R-:W-:Y:S01]  /*8820*/  IMAD.MOV.U32 R4, RZ, RZ, R21 ;  /* 0x000000ffff047224 */ /* 0x020fe200078e0015 */
[----:B------:R-:W-:Y:S01]  /*8830*/  BSSY B1, `(.L_x_12732) ;  /* 0x0000079000017945 */ /* 0x000fe20003800000 */
[----:B------:R-:W-:-:S05]  /*8840*/  IMAD.MOV.U32 R5, RZ, RZ, R8 ;  /* 0x000000ffff057224 */ /* 0x000fca00078e0008 */
[----:B------:R-:W-:Y:S01]  /*8850*/  PRMT R14, R5, 0x7610, R14 ;  /* 0x00007610050e7816 */ /* 0x000fe2000000000e */
[----:B------:R-:W-:Y:S02]  /*8860*/  IMAD.MOV.U32 R5, RZ, RZ, R12 ;  /* 0x000000ffff057224 */ /* 0x000fe400078e000c */
[C---:B---3--:R-:W-:Y:S01]  /*8870*/  IMAD.SHL.U32 R0, R7.reuse, 0x40, RZ ;  /* 0x0000004007007824 */ /* 0x048fe200078e00ff */
[----:B------:R-:W-:Y:S01]  /*8880*/  LOP3.LUT P1, RZ, R7, 0x4, RZ, 0xc0, !PT ;  /* 0x0000000407ff7812 */ /* 0x000fe2000782c0ff */
[----:B----4-:R-:W-:-:S03]  /*8890*/  IMAD R6, R6, -0x80, R69 ;  /* 0xffffff8006067824 */ /* 0x010fc600078e0245 */
[----:B--2---:R-:W-:-:S04]  /*88a0*/  LOP3.LUT R3, R0, 0x1c0, RZ, 0xc0, !PT ;  /* 0x000001c000037812 */ /* 0x004fc800078ec0ff */
[----:B------:R-:W-:Y:S02]  /*88b0*/  LOP3.LUT R0, R3, 0x18, R152, 0xf8, !PT ;  /* 0x0000001803007812 */ /* 0x000fe400078ef898 */
[----:B------:R-:W-:Y:S02]  /*88c0*/  SHF.R.U32.HI R3, RZ, 0x3, R3 ;  /* 0x00000003ff037819 */ /* 0x000fe40000011603 */
[----:B------:R-:W-:Y:S01]  /*88d0*/  VIMNMX R15, R6, 0x80, PT ;  /* 0x00000080060f7848 */ /* 0x000fe20003fe0100 */
[----:B------:R-:W-:Y:S01]  /*88e0*/  IMAD.MOV.U32 R6, RZ, RZ, R13 ;  /* 0x000000ffff067224 */ /* 0x000fe200078e000d */
[----:B------:R-:W-:Y:S01]  /*88f0*/  LOP3.LUT R3, R0, R3, RZ, 0x3c, !PT ;  /* 0x0000000300037212 */ /* 0x000fe200078e3cff */
[----:B------:R-:W-:Y:S01]  /*8900*/  IMAD.MOV.U32 R0, RZ, RZ, R20 ;  /* 0x000000ffff007224 */ /* 0x000fe200078e0014 */
[----:B------:R-:W-:-:S03]  /*8910*/  ISETP.GE.AND P0, PT, R22, R15, PT ;  /* 0x0000000f1600720c */ /* 0x000fc60003f06270 */
[----:B------:R-:W-:Y:S01]  /*8920*/  IMAD R3, R180, 0x200, R3 ;  /* 0x00000200b4037824 */ /* 0x000fe200078e0203 */
[----:B------:R-:W-:Y:S01]  /*8930*/  PRMT R0, R0, 0x5410, R4 ;  /* 0x0000541000007816 */ /* 0x000fe20000000004 */
[----:B------:R-:W-:Y:S02]  /*8940*/  IMAD.MOV.U32 R4, RZ, RZ, R11 ;  /* 0x000000ffff047224 */ /* 0x000fe400078e000b */
[----:B-1----:R-:W-:Y:S02]  /*8950*/  IMAD R2, R3, 0x2, R2 ;  /* 0x0000000203027824 */ /* 0x002fe400078e0202 */
[----:B------:R-:W-:Y:S01]  /*8960*/  IMAD.MOV.U32 R3, RZ, RZ, R10 ;  /* 0x000000ffff037224 */ /* 0x000fe200078e000a */
[----:B------:R-:W-:Y:S01]  /*8970*/  PRMT R44, R4, 0x7610, R44 ;  /* 0x00007610042c7816 */ /* 0x000fe2000000002c */
[----:B------:R-:W-:Y:S02]  /*8980*/  IMAD.MOV.U32 R4, RZ, RZ, R9 ;  /* 0x000000ffff047224 */ /* 0x000fe400078e0009 */
[C---:B------:R-:W-:Y:S01]  /*8990*/  VIADD R7, R2.reuse, 0x18400 ;  /* 0x0001840002077836 */ /* 0x040fe20000000000 */
[----:B------:R-:W-:Y:S01]  /*89a0*/  PRMT R79, R3, 0x7610, R79 ;  /* 0x00007610034f7816 */ /* 0x000fe2000000004f */
[----:B------:R-:W-:Y:S01]  /*89b0*/  VIADD R3, R2, 0x18440 ;  /* 0x0001844002037836 */ /* 0x000fe20000000000 */
[----:B------:R-:W-:Y:S01]  /*89c0*/  PRMT R14, R14, 0x5410, R4 ;  /* 0x000054100e0e7816 */ /* 0x000fe20000000004 */
[----:B------:R-:W-:Y:S01]  /*89d0*/  @P1 VIADD R3, R7, 0xffffffc0 ;  /* 0xffffffc007031836 */ /* 0x000fe20000000000 */
[----:B------:R-:W-:-:S02]  /*89e0*/  PRMT R79, R79, 0x5410, R5 ;  /* 0x000054104f4f7816 */ /* 0x000fc40000000005 */
[----:B------:R-:W-:Y:S01]  /*89f0*/  PRMT R44, R44, 0x5410, R6 ;  /* 0x000054102c2c7816 */ /* 0x000fe20000000006 */
[----:B------:R-:W-:Y:S06]  /*8a00*/  @P0 BRA `(.L_x_12733) ;  /* 0x00000004006c0947 */ /* 0x000fec0003800000 */
[----:B------:R-:W0:Y:S01]  /*8a10*/  LDC R4, c[0x0][0x3f4] ;  /* 0x0000fd00ff047b82 */ /* 0x000e220000000800 */
[----:B------:R-:W-:Y:S01]  /*8a20*/  BSSY B2, `(.L_x_12734) ;  /* 0x000002e000027945 */ /* 0x000fe20003800000 */
[-C--:B0-----:R-:W-:Y:S02]  /*8a30*/  ISETP.GE.AND P0, PT, R154, R4.reuse, PT ;  /* 0x000000049a00720c */ /* 0x081fe40003f06270 */
[----:B------:R-:W-:-:S11]  /*8a40*/  ISETP.GE.AND P1, PT, R159, R4, PT ;  /* 0x000000049f00720c */ /* 0x000fd60003f26270 */
[----:B------:R-:W-:Y:S05]  /*8a50*/  @P0 BRA `(.L_x_12735) ;  /* 0x0000000000a80947 */ /* 0x000fea0003800000 */
[----:B------:R-:W0:Y:S01]  /*8a60*/  LDS.128 R4, [R2+0x18400] ;  /* 0x0184000002047984 */ /* 0x000e220000000c00 */
[----:B------:R-:W-:Y:S01]  /*8a70*/  SHF.R.U32.HI R66, RZ, 0x10, R31 ;  /* 0x00000010ff427819 */ /* 0x000fe2000001161f */
[--C-:B------:R-:W-:Y:S01]  /*8a80*/  HADD2.F32 R69, -RZ, R71.reuse.H1_H1 ;  /* 0x30000047ff457230 */ /* 0x100fe20000004100 */
[--C-:B------:R-:W-:Y:S02]  /*8a90*/  SHF.R.U32.HI R70, RZ, 0x10, R65.reuse ;  /* 0x00000010ff467819 */ /* 0x100fe40000011641 */
[----:B------:R-:W-:Y:S01]  /*8aa0*/  SHF.R.U64 R76, R64, 0x10, R65 ;  /* 0x00000010404c7819 */ /* 0x000fe20000001241 */
[----:B------:R-:W-:Y:S01]  /*8ab0*/  HADD2.F32 R66, -RZ, R66.H0_H0 ;  /* 0x20000042ff427230 */ /* 0x000fe20000004100 */
[----:B------:R-:W-:Y:S01]  /*8ac0*/  SHF.R.U64 R77, R30, 0x10, R31 ;  /* 0x000000101e4d7819 */ /* 0x000fe2000000121f */
[----:B------:R-:W-:Y:S02]  /*8ad0*/  HADD2.F32 R70, -RZ, R70.H0_H0 ;  /* 0x20000046ff467230 */ /* 0x000fe40000004100 */
[----:B------:R-:W-:-:S02]  /*8ae0*/  HADD2.F32 R65, -RZ, R71.H0_H0 ;  /* 0x20000047ff417230 */ /* 0x000fc40000004100 */
[--C-:B0-----:R-:W-:Y:S02]  /*8af0*/  HADD2.F32 R63, -RZ, R7.reuse.H0_H0 ;  /* 0x20000007ff3f7230 */ /* 0x101fe40000004100 */
[----:B------:R-:W-:Y:S02]  /*8b00*/  HADD2.F32 R64, -RZ, R7.H1_H1 ;  /* 0x30000007ff407230 */ /* 0x000fe40000004100 */
[--C-:B------:R-:W-:Y:S02]  /*8b10*/  HADD2.F32 R7, -RZ, R4.reuse.H0_H0 ;  /* 0x20000004ff077230 */ /* 0x100fe40000004100 */
[----:B------:R-:W-:Y:S02]  /*8b20*/  HADD2.F32 R4, -RZ, R4.H1_H1 ;  /* 0x30000004ff047230 */ /* 0x000fe40000004100 */
[C---:B------:R-:W-:Y:S01]  /*8b30*/  FMUL.FTZ R74, R64.reuse, R70 ;  /* 0x00000046404a7220 */ /* 0x040fe20000410000 */
[----:B------:R-:W-:Y:S01]  /*8b40*/  FMUL.FTZ R71, R64, R66 ;  /* 0x0000004240477220 */ /* 0x000fe20000410000 */
[----:B------:R-:W-:-:S02]  /*8b50*/  HADD2.F32 R30, -RZ, R6.H0_H0 ;  /* 0x20000006ff1e7230 */ /* 0x000fc40000004100 */
[C---:B------:R-:W-:Y:S01]  /*8b60*/  FMUL.FTZ R64, R4.reuse, R69 ;  /* 0x0000004504407220 */ /* 0x040fe20000410000 */
[C---:B------:R-:W-:Y:S01]  /*8b70*/  FFMA.FTZ R74, R63.reuse, R66, -R74 ;  /* 0x000000423f4a7223 */ /* 0x040fe2000001084a */
[----:B------:R-:W-:Y:S01]  /*8b80*/  FFMA.FTZ R75, R63, R70, R71 ;  /* 0x000000463f4b7223 */ /* 0x000fe20000010047 */
[----:B------:R-:W-:Y:S02]  /*8b90*/  HADD2.F32 R31, -RZ, R6.H1_H1 ;  /* 0x30000006ff1f7230 */ /* 0x000fe40000004100 */
[-C--:B------:R-:W-:Y:S01]  /*8ba0*/  FMUL.FTZ R70, R4, R65.reuse ;  /* 0x0000004104467220 */ /* 0x080fe20000410000 */
[C---:B------:R-:W-:Y:S01]  /*8bb0*/  FFMA.FTZ R66, R7.reuse, R65, -R64 ;  /* 0x0000004107427223 */ /* 0x040fe20000010840 */
[----:B------:R-:W-:Y:S02]  /*8bc0*/  HADD2.F32 R6, -RZ, R5.H0_H0 ;  /* 0x20000005ff067230 */ /* 0x000fe40000004100 */
[--C-:B------:R-:W-:Y:S02]  /*8bd0*/  HADD2.F32 R65, -RZ, R78.reuse.H1_H1 ;  /* 0x3000004eff417230 */ /* 0x100fe40000004100 */
[----:B------:R-:W-:Y:S01]  /*8be0*/  FFMA.FTZ R69, R7, R69, R70 ;  /* 0x0000004507457223 */ /* 0x000fe20000010046 */
[----:B------:R-:W-:-:S02]  /*8bf0*/  HADD2.F32 R63, -RZ, R78.H0_H0 ;  /* 0x2000004eff3f7230 */ /* 0x000fc40000004100 */
[----:B------:R-:W-:Y:S02]  /*8c00*/  HADD2.F32 R5, -RZ, R5.H1_H1 ;  /* 0x30000005ff057230 */ /* 0x000fe40000004100 */
[C---:B------:R-:W-:Y:S01]  /*8c10*/  FMUL.FTZ R71, R31.reuse, R65 ;  /* 0x000000411f477220 */ /* 0x040fe20000410000 */
[----:B------:R-:W-:Y:S02]  /*8c20*/  HADD2.F32 R64, -RZ, R76.H0_H0 ;  /* 0x2000004cff407230 */ /* 0x000fe40000004100 */
[-C--:B------:R-:W-:Y:S01]  /*8c30*/  FMUL.FTZ R70, R31, R63.reuse ;  /* 0x0000003f1f467220 */ /* 0x080fe20000410000 */
[----:B------:R-:W-:Y:S02]  /*8c40*/  HADD2.F32 R4, -RZ, R77.H0_H0 ;  /* 0x2000004dff047230 */ /* 0x000fe40000004100 */
[C---:B------:R-:W-:Y:S01]  /*8c50*/  FFMA.FTZ R71, R30.reuse, R63, -R71 ;  /* 0x0000003f1e477223 */ /* 0x040fe20000010847 */
[C---:B------:R-:W-:Y:S01]  /*8c60*/  FMUL.FTZ R7, R5.reuse, R64 ;  /* 0x0000004005077220 */ /* 0x040fe20000410000 */
[----:B------:R-:W-:Y:S01]  /*8c70*/  FFMA.FTZ R70, R30, R65, R70 ;  /* 0x000000411e467223 */ /* 0x000fe20000010046 */
[----:B------:R-:W-:-:S02]  /*8c80*/  FMUL.FTZ R31, R5, R4 ;  /* 0x00000004051f7220 */ /* 0x000fc40000410000 */
[C---:B------:R-:W-:Y:S01]  /*8c90*/  FFMA.FTZ R5, R6.reuse, R4, -R7 ;  /* 0x0000000406057223 */ /* 0x040fe20000010807 */
[----:B------:R-:W-:Y:S01]  /*8ca0*/  F2FP.F16.F32.PACK_AB R7, R75, R74 ;  /* 0x0000004a4b07723e */ /* 0x000fe200000000ff */
[----:B------:R-:W-:Y:S01]  /*8cb0*/  FFMA.FTZ R64, R6, R64, R31 ;  /* 0x0000004006407223 */ /* 0x000fe2000001001f */
[----:B------:R-:W-:Y:S02]  /*8cc0*/  F2FP.F16.F32.PACK_AB R6, R70, R71 ;  /* 0x000000474606723e */ /* 0x000fe400000000ff */
[----:B------:R-:W-:Y:S02]  /*8cd0*/  F2FP.F16.F32.PACK_AB R4, R69, R66 ;  /* 0x000000424504723e */ /* 0x000fe400000000ff */
[----:B------:R-:W-:-:S05]  /*8ce0*/  F2FP.F16.F32.PACK_AB R5, R64, R5 ;  /* 0x000000054005723e */ /* 0x000fca00000000ff */
[----:B------:R0:W-:Y:S02]  /*8cf0*/  STS.128 [R2+0x18400], R4 ;  /* 0x0184000402007388 */ /* 0x0001e40000000c00 */
.L_x_12735:
[----:B------:R-:W-:Y:S05]  /*8d00*/  BSYNC B2 ;  /* 0x0000000000027941 */ /* 0x000fea0003800000 */
.L_x_12734:
[----:B------:R-:W-:Y:S05]  /*8d10*/  @P1 BRA `(.L_x_12733) ;  /* 0x0000000000a81947 */ /* 0x000fea0003800000 */
[----:B0-----:R-:W0:Y:S01]  /*8d20*/  LDS.128 R4, [R3] ;  /* 0x0000000003047984 */ /* 0x001e220000000c00 */
        /* <DEDUP_REMOVED lines=15> */
[----:B------:R-:W-:Y:S01]  /*8e20*/  FFMA.FTZ R70, R28, R63, R66 ;  /* 0x0000003f1c467223 */ /* 0x000fe20000010042 */
[----:B------:R-:W-:-:S02]  /*8e30*/  HADD2.F32 R25, -RZ, R6.H1_H1 ;  /* 0x30000006ff197230 */ /* 0x000fc40000004100 */
[----:B------:R-:W-:Y:S01]  /*8e40*/  FMUL.FTZ R64, R4, R68 ;  /* 0x0000004404407220 */ /* 0x000fe20000410000 */
[----:B------:R-:W-:Y:S02]  /*8e50*/  HADD2.F32 R29, -RZ, R67.H1_H1 ;  /* 0x30000043ff1d7230 */ /* 0x000fe40000004100 */
[----:B------:R-:W-:Y:S01]  /*8e60*/  FFMA.FTZ R65, R28, R31, -R65 ;  /* 0x0000001f1c417223 */ /* 0x000fe20000010841 */
[----:B------:R-:W-:Y:S02]  /*8e70*/  HADD2.F32 R6, -RZ, R5.H0_H0 ;  /* 0x20000005ff067230 */ /* 0x000fe40000004100 */
[-C--:B------:R-:W-:Y:S01]  /*8e80*/  FMUL.FTZ R66, R4, R30.reuse ;  /* 0x0000001e04427220 */ /* 0x080fe20000410000 */
[----:B------:R-:W-:Y:S02]  /*8e90*/  HADD2.F32 R67, -RZ, R67.H0_H0 ;  /* 0x20000043ff437230 */ /* 0x000fe40000004100 */
[----:B------:R-:W-:Y:S01]  /*8ea0*/  FFMA.FTZ R64, R7, R30, -R64 ;  /* 0x0000001e07407223 */ /* 0x000fe20000010840 */
[----:B------:R-:W-:-:S02]  /*8eb0*/  HADD2.F32 R5, -RZ, R5.H1_H1 ;  /* 0x30000005ff057230 */ /* 0x000fc40000004100 */
        /* <DEDUP_REMOVED lines=16> */
.L_x_12733:
[----:B------:R-:W-:Y:S05]  /*8fc0*/  BSYNC B1 ;  /* 0x0000000000017941 */ /* 0x000fea0003800000 */
.L_x_12732:
        /* <DEDUP_REMOVED lines=20> */
[----:B------:R-:W-:Y:S01]  /*9110*/  FMUL.FTZ R13, R13, R24 ;  /* 0x000000180d0d7220 */ /* 0x000fe20000410000 */
[----:B------:R-:W-:Y:S02]  /*9120*/  HADD2.F32 R4, -RZ, R4.H1_H1 ;  /* 0x30000004ff047230 */ /* 0x000fe40000004100 */
[--C-:B------:R-:W-:Y:S02]  /*9130*/  HADD2.F32 R10, -RZ, R6.reuse.H0_H0 ;  /* 0x20000006ff0a7230 */ /* 0x100fe40000004100 */
[----:B------:R-:W-:Y:S01]  /*9140*/  FFMA.FTZ R28, R12, R28, R13 ;  /* 0x0000001c0c1c7223 */ /* 0x000fe2000001000d */
[----:B------:R-:W-:-:S02]  /*9150*/  HADD2.F32 R11, -RZ, R6.H1_H1 ;  /* 0x30000006ff0b7230 */ /* 0x000fc40000004100 */
[----:B------:R-:W-:Y:S01]  /*9160*/  FFMA.FTZ R29, R12, R24, -R29 ;  /* 0x000000180c1d7223 */ /* 0x000fe2000001081d */
[--C-:B------:R-:W-:Y:S02]  /*9170*/  HADD2.F32 R13, -RZ, R44.reuse.H1_H1 ;  /* 0x3000002cff0d7230 */ /* 0x100fe40000004100 */
[C---:B------:R-:W-:Y:S01]  /*9180*/  FMUL.FTZ R30, R4.reuse, R25 ;  /* 0x00000019041e7220 */ /* 0x040fe20000410000 */
        /* <DEDUP_REMOVED lines=21> */
.L_x_12738:
[----:B------:R-:W-:Y:S05]  /*92e0*/  BSYNC B1 ;  /* 0x0000000000017941 */ /* 0x000fea0003800000 */
.L_x_12737:
        /* <DEDUP_REMOVED lines=44> */
.L_x_12723:
        /* <DEDUP_REMOVED lines=29> */
[----:B------:R-:W0:Y:S01]  /*9780*/  LDC R69, c[0x0][0x3f4] ;  /* 0x0000fd00ff457b82 */ /* 0x000e220000000800 */
[----:B------:R-:W1:Y:S01]  /*9790*/  SHFL.IDX PT, R5, R29, RZ, 0x1c1f ;  /* 0x001c1fff1d057589 */ /* 0x000e6200000e0000 */
[----:B------:R-:W-:-:S03]  /*97a0*/  IMAD R3, R28, R7, RZ ;  /* 0x000000071c037224 */ /* 0x000fc600078e02ff */
[----:B------:R-:W2:Y:S04]  /*97b0*/  SHFL.IDX PT, R4, R31, RZ, 0x1c1f ;  /* 0x001c1fff1f047589 */ /* 0x000ea800000e0000 */
[----:B------:R-:W3:Y:S04]  /*97c0*/  SHFL.IDX PT, R14, R44, RZ, 0x1c1f ;  /* 0x001c1fff2c0e7589 */ /* 0x000ee800000e0000 */
[----:B------:R-:W4:Y:S01]  /*97d0*/  SHFL.IDX PT, R6, R30, RZ, 0x1c1f ;  /* 0x001c1fff1e067589 */ /* 0x000f2200000e0000 */
[----:B0-----:R-:W-:-:S04]  /*97e0*/  ISETP.GE.AND P0, PT, R152, R69, PT ;  /* 0x000000459800720c */ /* 0x001fc80003f06270 */
[----:B------:R-:W-:-:S13]  /*97f0*/  ISETP.GE.OR P1, PT, R0, R3, P0 ;  /* 0x000000030000720c */ /* 0x000fda0000726670 */
[C---:B------:R-:W-:Y:S01]  /*9800*/  @!P1 IMAD.SHL.U32 R7, R152.reuse, 0x2, RZ ;  /* 0x0000000298079824 */ /* 0x040fe200078e00ff */
[----:B------:R-:W-:-:S04]  /*9810*/  @!P1 SHF.L.U64.HI R21, R152, 0x1, R153 ;  /* 0x0000000198159819 */ /* 0x000fc80000010299 */
[----:B-1----:R-:W-:-:S05]  /*9820*/  @!P1 IADD3 R8, P2, R5, R7, RZ ;  /* 0x0000000705089210 */ /* 0x002fca0007f5e0ff */
[----:B--2---:R-:W-:Y:S01]  /*9830*/  @!P1 IMAD.X R9, R4, 0x1, R21, P2 ;  /* 0x0000000104099824 */ /* 0x004fe200010e0615 */
[----:B---3--:R-:W-:-:S05]  /*9840*/  @!P1 IADD3 R4, P2, R14, R7, RZ ;  /* 0x000000070e049210 */ /* 0x008fca0007f5e0ff */
[----:B----4-:R-:W-:Y:S01]  /*9850*/  @!P1 IMAD.X R5, R6, 0x1, R21, P2 ;  /* 0x0000000106059824 */ /* 0x010fe200010e0615 */
[----:B------:R-:W2:Y:S05]  /*9860*/  @!P1 LD.E.128 R8, desc[UR42][R8.64] ;  /* 0x0000002a08089980 */ /* 0x000eaa000c101d00 */
[----:B------:R-:W3:Y:S01]  /*9870*/  @!P1 LD.E.128 R4, desc[UR42][R4.64] ;  /* 0x0000002a04049980 */ /* 0x000ee2000c101d00 */
[----:B------:R-:W-:Y:S02]  /*9880*/  CS2R R64, SRZ ;  /* 0x0000000000407805 */ /* 0x000fe4000001ff00 */
[----:B------:R-:W-:Y:S02]  /*9890*/  CS2R R66, SRZ ;  /* 0x0000000000427805 */ /* 0x000fe4000001ff00 */
[----:B------:R-:W-:Y:S01]  /*98a0*/  CS2R R20, SRZ ;  /* 0x0000000000147805 */ /* 0x000fe2000001ff00 */
[----:B------:R-:W0:Y:S01]  /*98b0*/  SHFL.IDX PT, R29, R29, 0x1, 0x1c1f ;  /* 0x003c1f001d1d7f89 */ /* 0x000e2200000e0000 */
[----:B------:R-:W-:-:S03]  /*98c0*/  CS2R R24, SRZ ;  /* 0x0000000000187805 */ /* 0x000fc6000001ff00 */
[----:B------:R1:W4:Y:S04]  /*98d0*/  SHFL.IDX PT, R28, R31, 0x1, 0x1c1f ;  /* 0x003c1f001f1c7f89 */ /* 0x00032800000e0000 */
[----:B------:R1:W0:Y:S04]  /*98e0*/  SHFL.IDX PT, R14, R44, 0x1, 0x1c1f ;  /* 0x003c1f002c0e7f89 */ /* 0x00022800000e0000 */
[----:B------:R-:W0:Y:S01]  /*98f0*/  SHFL.IDX PT, R30, R30, 0x1, 0x1c1f ;  /* 0x003c1f001e1e7f89 */ /* 0x000e2200000e0000 */
[----:B--2---:R-:W-:Y:S02]  /*9900*/  @!P1 IMAD.MOV.U32 R20, RZ, RZ, R10 ;  /* 0x000000ffff149224 */ /* 0x004fe400078e000a */
[----:B------:R-:W-:-:S02]  /*9910*/  @!P1 IMAD.MOV.U32 R21, RZ, RZ, R11 ;  /* 0x000000ffff159224 */ /* 0x000fc400078e000b */
[----:B------:R-:W-:Y:S02]  /*9920*/  @!P1 IMAD.MOV.U32 R24, RZ, RZ, R8 ;  /* 0x000000ffff189224 */ /* 0x000fe400078e0008 */
[----:B---3--:R-:W-:Y:S02]  /*9930*/  @!P1 IMAD.MOV.U32 R64, RZ, RZ, R6 ;  /* 0x000000ffff409224 */ /* 0x008fe400078e0006 */
[----:B------:R-:W-:Y:S02]  /*9940*/  @!P1 IMAD.MOV.U32 R66, RZ, RZ, R4 ;  /* 0x000000ffff429224 */ /* 0x000fe400078e0004 */
[----:B------:R-:W-:Y:S02]  /*9950*/  @!P1 IMAD.MOV.U32 R67, RZ, RZ, R5 ;  /* 0x000000ffff439224 */ /* 0x000fe400078e0005 */
[----:B------:R-:W-:Y:S02]  /*9960*/  @!P1 IMAD.MOV.U32 R25, RZ, RZ, R9 ;  /* 0x000000ffff199224 */ /* 0x000fe400078e0009 */
[----:B------:R-:W-:-:S02]  /*9970*/  @!P1 IMAD.MOV.U32 R65, RZ, RZ, R7 ;  /* 0x000000ffff419224 */ /* 0x000fc400078e0007 */
[----:B------:R-:W-:Y:S02]  /*9980*/  IMAD.MOV.U32 R4, RZ, RZ, R64 ;  /* 0x000000ffff047224 */ /* 0x000fe400078e0040 */
[----:B------:R-:W-:Y:S02]  /*9990*/  IMAD.MOV.U32 R6, RZ, RZ, R66 ;  /* 0x000000ffff067224 */ /* 0x000fe400078e0042 */
[----:B------:R-:W-:Y:S02]  /*99a0*/  IMAD.MOV.U32 R7, RZ, RZ, R67 ;  /* 0x000000ffff077224 */ /* 0x000fe400078e0043 */
[----:B------:R-:W-:Y:S01]  /*99b0*/  IMAD.MOV.U32 R10, RZ, RZ, R20 ;  /* 0x000000ffff0a7224 */ /* 0x000fe200078e0014 */
[----:B------:R-:W-:Y:S01]  /*99c0*/  PRMT R91, R4, 0x5410, R6 ;  /* 0x00005410045b7816 */ /* 0x000fe20000000006 */
[----:B------:R-:W-:Y:S01]  /*99d0*/  IMAD.MOV.U32 R11, RZ, RZ, R21 ;  /* 0x000000ffff0b7224 */ /* 0x000fe200078e0015 */
[----:B------:R-:W-:Y:S01]  /*99e0*/  PRMT R84, R7, 0x7610, R84 ;  /* 0x0000761007547816 */ /* 0x000fe20000000054 */
[----:B------:R-:W-:Y:S01]  /*99f0*/  IMAD.MOV.U32 R8, RZ, RZ, R24 ;  /* 0x000000ffff087224 */ /* 0x000fe200078e0018 */
[----:B------:R-:W-:Y:S01]  /*9a00*/  CS2R R6, SRZ ;  /* 0x0000000000067805 */ /* 0x000fe2000001ff00 */
[----:B------:R-:W-:Y:S01]  /*9a10*/  IMAD.MOV.U32 R9, RZ, RZ, R25 ;  /* 0x000000ffff097224 */ /* 0x000fe200078e0019 */
[----:B------:R-:W-:Y:S01]  /*9a20*/  PRMT R75, R10, 0x5410, R11 ;  /* 0x000054100a4b7816 */ /* 0x000fe2000000000b */
[----:B------:R-:W-:-:S03]  /*9a30*/  IMAD.MOV.U32 R5, RZ, RZ, R65 ;  /* 0x000000ffff057224 */ /* 0x000fc600078e0041 */
[----:B------:R-:W-:Y:S02]  /*9a40*/  PRMT R63, R8, 0x5410, R9 ;  /* 0x00005410083f7816 */ /* 0x000fe40000000009 */
[----:B01--4-:R-:W-:-:S07]  /*9a50*/  PRMT R85, R5, 0x7610, R85 ;  /* 0x0000761005557816 */ /* 0x013fce0000000055 */
.L_x_13079:
[----:B------:R-:W2:Y:S01]  /*9a60*/  LDL R5, [R1+0x224] ;  /* 0x0002240001057983 */ /* 0x000ea20000100800 */
[----:B------:R-:W-:Y:S01]  /*9a70*/  VIADD R0, R0, 0x40 ;  /* 0x0000004000007836 */ /* 0x000fe20000000000 */
[----:B------:R-:W-:Y:S01]  /*9a80*/  BSSY B1, `(.L_x_12740) ;  /* 0x0000016000017945 */ /* 0x000fe20003800000 */
        /* <DEDUP_REMOVED lines=15> */
[-C--:B------:R-:W-:Y:S02]  /*9b80*/  IADD3 R8, P1, R29, R4.reuse, RZ ;  /* 0x000000041d087210 */ /* 0x080fe40007f3e0ff */
[----:B------:R-:W-:-:S03]  /*9b90*/  IADD3 R4, P2, R14, R4, RZ ;  /* 0x000000040e047210 */ /* 0x000fc60007f5e0ff */
[--C-:B------:R-:W-:Y:S02]  /*9ba0*/  IMAD.X R9, R28, 0x1, R5.reuse, P1 ;  /* 0x000000011c097824 */ /* 0x100fe400008e0605 */
[----:B------:R-:W-:-:S04]  /*9bb0*/  IMAD.X R5, R30, 0x1, R5, P2 ;  /* 0x000000011e057824 */ /* 0x000fc800010e0605 */
[----:B------:R-:W5:Y:S04]  /*9bc0*/  LD.E.128 R8, desc[UR42][R8.64] ;  /* 0x0000002a08087980 */ /* 0x000f68000c101d00 */
[----:B------:R-:W5:Y:S02]  /*9bd0*/  LD.E.128 R4, desc[UR42][R4.64] ;  /* 0x0000002a04047980 */ /* 0x000f64000c101d00 */
.L_x_12741:
[----:B------:R-:W-:Y:S05]  /*9be0*/  BSYNC B1 ;  /* 0x0000000000017941 */ /* 0x000fea0003800000 */
.L_x_12740:
[----:B------:R-:W0:Y:S01]  /*9bf0*/  SYNCS.PHASECHK.TRANS64.TRYWAIT P1, [R2+URZ+0x32400], R13 ;  /* 0x0324000d020075a7 */ /* 0x000e22000802017f */
[----:B------:R-:W-:Y:S04]  /*9c00*/  BSSY B1, `(.L_x_12742) ;  /* 0x0000002000017945 */ /* 0x000fe80003800000 */
[----:B0-----:R-:W-:Y:S05]  /*9c10*/  @!P1 BRA `(.L_x_12743) ;  /* 0x0000032000a09947 */ /* 0x001fea0003800000 */
.L_x_13080:
[----:B------:R-:W-:Y:S05]  /*9c20*/  BSYNC B1 ;  /* 0x0000000000017941 */ /* 0x000fea0003800000 */
.L_x_12742:
[----:B------:R-:W2:Y:S01]  /*9c30*/  LDL R14, [R1+0x70] ;  /* 0x00007000010e7983 */ /* 0x000ea20000100800 */
[----:B0----5:R-:W-:Y:S01]  /*9c40*/  IMAD.MOV.U32 R13, RZ, RZ, R4 ;  /* 0x000000ffff0d7224 */ /* 0x021fe200078e0004 */
[----:B------:R-:W-:Y:S01]  /*9c50*/  BSSY B1, `(.L_x_12744) ;  /* 0x0000072000017945 */ /* 0x000fe20003800000 */
[----:B------:R-:W-:Y:S02]  /*9c60*/  IMAD.MOV.U32 R0, RZ, RZ, R6 ;  /* 0x000000ffff007224 */ /* 0x000fe400078e0006 */
[----:B------:R-:W-:Y:S01]  /*9c70*/  IMAD.MOV.U32 R12, RZ, RZ, R7 ;  /* 0x000000ffff0c7224 */ /* 0x000fe200078e0007 */
[----:B------:R-:W-:Y:S01]  /*9c80*/  PRMT R44, R13, 0x7610, R44 ;  /* 0x000076100d2c7816 */ /* 0x000fe2000000002c */
[----:B------:R-:W-:Y:S02]  /*9c90*/  IMAD.MOV.U32 R13, RZ, RZ, R8 ;  /* 0x000000ffff0d7224 */ /* 0x000fe400078e0008 */
[----:B------:R-:W-:Y:S01]  /*9ca0*/  IMAD.IADD R69, R152, 0x1, R69 ;  /* 0x0000000198457824 */ /* 0x000fe200078e0245 */
[----:B------:R-:W-:Y:S01]  /*9cb0*/  PRMT R0, R0, 0x5410, R12 ;  /* 0x0000541000007816 */ /* 0x000fe2000000000c */
[----:B------:R-:W-:-:S02]  /*9cc0*/  IMAD.MOV.U32 R12, RZ, RZ, R5 ;  /* 0x000000ffff0c7224 */ /* 0x000fc400078e0005 */
[----:B------:R-:W-:Y:S01]  /*9cd0*/  IMAD.MOV.U32 R68, RZ, RZ, R11 ;  /* 0x000000ffff447224 */ /* 0x000fe200078e000b */
[----:B------:R-:W-:Y:S02]  /*9ce0*/  LOP3.LUT R69, R69, 0x38, RZ, 0xc0, !PT ;  /* 0x0000003845457812 */ /* 0x000fe400078ec0ff */
[----:B------:R-:W-:Y:S01]  /*9cf0*/  PRMT R44, R44, 0x5410, R12 ;  /* 0x000054102c2c7816 */ /* 0x000fe2000000000c */
[----:B--2---:R-:W-:-:S05]  /*9d00*/  IMAD R3, R14, -0x80, R3 ;  /* 0xffffff800e037824 */ /* 0x004fca00078e0203 */
[----:B------:R-:W-:-:S04]  /*9d10*/  VIMNMX R3, R3, 0x80, PT ;  /* 0x0000008003037848 */ /* 0x000fc80003fe0100 */
[-C--:B------:R-:W-:Y:S02]  /*9d20*/  ISETP.GE.OR P1, PT, R22, R3.reuse, P0 ;  /* 0x000000031600720c */ /* 0x080fe40000726670 */
[----:B------:R-:W-:Y:S01]  /*9d30*/  ISETP.GE.OR P0, PT, R156, R3, P0 ;  /* 0x000000039c00720c */ /* 0x000fe20000706670 */
[----:B------:R-:W-:-:S05]  /*9d40*/  IMAD.MOV.U32 R3, RZ, RZ, R9 ;  /* 0x000000ffff037224 */ /* 0x000fca00078e0009 */
[----:B------:R-:W-:Y:S01]  /*9d50*/  PRMT R74, R13, 0x5410, R3 ;  /* 0x000054100d4a7816 */ /* 0x000fe20000000003 */
[----:B------:R-:W-:-:S04]  /*9d60*/  IMAD.MOV.U32 R3, RZ, RZ, R10 ;  /* 0x000000ffff037224 */ /* 0x000fc800078e000a */
[----:B------:R-:W-:Y:S05]  /*9d70*/  @P1 BRA `(.L_x_12745) ;  /* 0x00000004007c1947 */ /* 0x000fea0003800000 */
[----:B------:R-:W2:Y:S01]  /*9d80*/  LDL R15, [R1+0x478] ;  /* 0x00047800010f7983 */ /* 0x000ea20000100800 */
[--C-:B------:R-:W-:Y:S01]  /*9d90*/  SHF.R.U64 R24, R24, 0x10, R25.reuse ;  /* 0x0000001018187819 */ /* 0x100fe20000001219 */
[----:B------:R-:W-:Y:S01]  /*9da0*/  HADD2.F32 R84, -RZ, R84.H0_H0 ;  /* 0x20000054ff547230 */ /* 0x000fe20000004100 */
[----:B------:R-:W-:Y:S01]  /*9db0*/  SHF.R.U32.HI R81, RZ, 0x10, R25 ;  /* 0x00000010ff517819 */ /* 0x000fe20000011619 */
[--C-:B------:R-:W-:Y:S01]  /*9dc0*/  HADD2.F32 R82, -RZ, R63.reuse.H1_H1 ;  /* 0x3000003fff527230 */ /* 0x100fe20000004100 */
[--C-:B------:R-:W-:Y:S01]  /*9dd0*/  SHF.R.U64 R25, R66, 0x10, R67.reuse ;  /* 0x0000001042197819 */ /* 0x100fe20000001243 */
[----:B------:R-:W-:Y:S01]  /*9de0*/  HADD2.F32 R63, -RZ, R63.H0_H0 ;  /* 0x2000003fff3f7230 */ /* 0x000fe20000004100 */
[----:B------:R-:W-:Y:S01]  /*9df0*/  SHF.R.U32.HI R83, RZ, 0x10, R67 ;  /* 0x00000010ff537819 */ /* 0x000fe20000011643 */
[----:B------:R-:W-:Y:S01]  /*9e00*/  HADD2.F32 R81, -RZ, R81.H0_H0 ;  /* 0x20000051ff517230 */ /* 0x000fe20000004100 */
[--C-:B------:R-:W-:Y:S02]  /*9e10*/  SHF.R.U64 R20, R20, 0x10, R21.reuse ;  /* 0x0000001014147819 */ /* 0x100fe40000001215 */
[----:B------:R-:W-:Y:S01]  /*9e20*/  SHF.R.U32.HI R89, RZ, 0x10, R21 ;  /* 0x00000010ff597819 */ /* 0x000fe20000011615 */
[----:B------:R-:W-:Y:S01]  /*9e30*/  HADD2.F32 R83, -RZ, R83.H0_H0 ;  /* 0x20000053ff537230 */ /* 0x000fe20000004100 */
[----:B------:R-:W-:-:S02]  /*9e40*/  SHF.R.U64 R21, R64, 0x10, R65 ;  /* 0x0000001040157819 */ /* 0x000fc40000001241 */
[----:B------:R-:W-:Y:S01]  /*9e50*/  SHF.R.U32.HI R87, RZ, 0x10, R65 ;  /* 0x00000010ff577819 */ /* 0x000fe20000011641 */
[----:B--2---:R-:W-:-:S05]  /*9e60*/  IMAD.SHL.U32 R12, R15, 0x40, RZ ;  /* 0x000000400f0c7824 */ /* 0x004fca00078e00ff */
[----:B------:R-:W-:-:S04]  /*9e70*/  LOP3.LUT R29, R12, 0x1c0, RZ, 0xc0, !PT ;  /* 0x000001c00c1d7812 */ /* 0x000fc800078ec0ff */
[----:B------:R-:W-:Y:S02]  /*9e80*/  LOP3.LUT R12, R29, 0x38, R152, 0xf8, !PT ;  /* 0x000000381d0c7812 */ /* 0x000fe400078ef898 */
[----:B------:R-:W-:-:S04]  /*9e90*/  SHF.R.U32.HI R14, RZ, 0x3, R29 ;  /* 0x00000003ff0e7819 */ /* 0x000fc8000001161d */
[----:B------:R-:W-:Y:S02]  /*9ea0*/  LOP3.LUT R13, R12, R14, RZ, 0x3c, !PT ;  /* 0x0000000e0c0d7212 */ /* 0x000fe400078e3cff */
[----:B------:R-:W-:-:S03]  /*9eb0*/  LOP3.LUT R29, R14, R69, R29, 0x1e, !PT ;  /* 0x000000450e1d7212 */ /* 0x000fc600078e1e1d */
        /* <DEDUP_REMOVED lines=9> */
[----:B------:R-:W-:-:S02]  /*9f50*/  HADD2.F32 R65, -RZ, R13.H0_H0 ;  /* 0x2000000dff417230 */ /* 0x000fc40000004100 */
[----:B------:R-:W-:Y:S02]  /*9f60*/  HADD2.F32 R77, -RZ, R29.H1_H1 ;  /* 0x3000001dff4d7230 */ /* 0x000fe40000004100 */
[C---:B------:R-:W-:Y:S01]  /*9f70*/  FMUL.FTZ R86, R15.reuse, R84 ;  /* 0x000000540f567220 */ /* 0x040fe20000410000 */
[-C--:B------:R-:W-:Y:S01]  /*9f80*/  FMUL.FTZ R88, R15, R82.reuse ;  /* 0x000000520f587220 */ /* 0x080fe20000410000 */
        /* <DEDUP_REMOVED lines=9> */
[----:B------:R-:W-:Y:S02]  /*a020*/  HADD2.F32 R80, -RZ, R31.H1_H1 ;  /* 0x3000001fff507230 */ /* 0x000fe40000004100 */
[-C--:B------:R-:W-:Y:S01]  /*a030*/  FMUL.FTZ R79, R79, R82.reuse ;  /* 0x000000524f4f7220 */ /* 0x080fe20000410000 */
[----:B------:R-:W-:Y:S02]  /*a040*/  HADD2.F32 R77, -RZ, R87.H0_H0 ;  /* 0x20000057ff4d7230 */ /* 0x000fe40000004100 */
[C---:B------:R-:W-:Y:S01]  /*a050*/  FFMA.FTZ R88, R66.reuse, R83, R65 ;  /* 0x0000005342587223 */ /* 0x040fe20000010041 */
[----:B------:R-:W-:Y:S01]  /*a060*/  FFMA.FTZ R84, R66, R81, -R85 ;  /* 0x0000005142547223 */ /* 0x000fe20000010855 */
[----:B------:R-:W-:Y:S01]  /*a070*/  FFMA.FTZ R90, R67, R82, -R90 ;  /* 0x00000052435a7223 */ /* 0x000fe2000001085a */
[----:B------:R-:W-:-:S02]  /*a080*/  HADD2.F32 R65, -RZ, R89.H0_H0 ;  /* 0x20000059ff417230 */ /* 0x000fc40000004100 */
[----:B------:R-:W-:Y:S01]  /*a090*/  FFMA.FTZ R79, R67, R86, R79 ;  /* 0x00000056434f7223 */ /* 0x000fe2000001004f */
[----:B------:R-:W-:Y:S02]  /*a0a0*/  HADD2.F32 R31, -RZ, R28.H0_H0 ;  /* 0x2000001cff1f7230 */ /* 0x000fe40000004100 */
[C---:B------:R-:W-:Y:S01]  /*a0b0*/  FMUL.FTZ R67, R80.reuse, R77 ;  /* 0x0000004d50437220 */ /* 0x040fe20000410000 */
[----:B------:R-:W-:Y:S02]  /*a0c0*/  HADD2.F32 R66, -RZ, R91.H1_H1 ;  /* 0x3000005bff427230 */ /* 0x000fe40000004100 */
[-C--:B------:R-:W-:Y:S01]  /*a0d0*/  FMUL.FTZ R83, R80, R65.reuse ;  /* 0x0000004150537220 */ /* 0x080fe20000410000 */
[----:B------:R-:W-:Y:S02]  /*a0e0*/  HADD2.F32 R64, -RZ, R12.H0_H0 ;  /* 0x2000000cff407230 */ /* 0x000fe40000004100 */
[----:B------:R-:W-:Y:S01]  /*a0f0*/  FFMA.FTZ R81, R76, R65, -R67 ;  /* 0x000000414c517223 */ /* 0x000fe20000010843 */
[----:B------:R-:W-:-:S02]  /*a100*/  HADD2.F32 R78, -RZ, R30.H0_H0 ;  /* 0x2000001eff4e7230 */ /* 0x000fc40000004100 */
[CC--:B------:R-:W-:Y:S01]  /*a110*/  FMUL.FTZ R67, R31.reuse, R66.reuse ;  /* 0x000000421f437220 */ /* 0x0c0fe20000410000 */
[----:B------:R-:W-:Y:S02]  /*a120*/  HADD2.F32 R65, -RZ, R91.H0_H0 ;  /* 0x2000005bff417230 */ /* 0x000fe40000004100 */
[----:B------:R-:W-:Y:S01]  /*a130*/  FMUL.FTZ R31, R31, R63 ;  /* 0x0000003f1f1f7220 */ /* 0x000fe20000410000 */
[----:B------:R-:W-:Y:S02]  /*a140*/  HADD2.F32 R75, -RZ, R75.H0_H0 ;  /* 0x2000004bff4b7230 */ /* 0x000fe40000004100 */
[----:B------:R-:W-:Y:S01]  /*a150*/  FFMA.FTZ R80, R76, R77, R83 ;  /* 0x0000004d4c507223 */ /* 0x000fe20000010053 */
[----:B------:R-:W-:Y:S01]  /*a160*/  FFMA.FTZ R67, R64, R63, -R67 ;  /* 0x0000003f40437223 */ /* 0x000fe20000010843 */
[----:B------:R-:W-:Y:S02]  /*a170*/  HADD2.F32 R13, -RZ, R14.H0_H0 ;  /* 0x2000000eff0d7230 */ /* 0x000fe40000004100 */
[----:B------:R-:W-:Y:S01]  /*a180*/  FMUL.FTZ R76, R78, R65 ;  /* 0x000000414e4c7220 */ /* 0x000fe20000410000 */
[----:B------:R-:W-:Y:S01]  /*a190*/  FFMA.FTZ R64, R64, R66, R31 ;  /* 0x0000004240407223 */ /* 0x000fe2000001001f */
[----:B------:R-:W-:-:S02]  /*a1a0*/  HADD2.F32 R28, -RZ, R28.H1_H1 ;  /* 0x3000001cff1c7230 */ /* 0x000fc40000004100 */
[-C--:B------:R-:W-:Y:S01]  /*a1b0*/  FMUL.FTZ R78, R78, R75.reuse ;  /* 0x0000004b4e4e7220 */ /* 0x080fe20000410000 */
[----:B------:R-:W-:Y:S02]  /*a1c0*/  HADD2.F32 R30, -RZ, R30.H1_H1 ;  /* 0x3000001eff1e7230 */ /* 0x000fe40000004100 */
[C---:B------:R-:W-:Y:S01]  /*a1d0*/  FFMA.FTZ R76, R13.reuse, R75, -R76 ;  /* 0x0000004b0d4c7223 */ /* 0x040fe2000001084c */
[----:B------:R-:W-:Y:S02]  /*a1e0*/  HADD2.F32 R31, -RZ, R25.H0_H0 ;  /* 0x20000019ff1f7230 */ /* 0x000fe40000004100 */
[----:B------:R-:W-:Y:S01]  /*a1f0*/  FFMA.FTZ R78, R13, R65, R78 ;  /* 0x000000410d4e7223 */ /* 0x000fe2000001004e */
[----:B------:R-:W-:Y:S01]  /*a200*/  HADD2.F32 R63, -RZ, R21.H0_H0 ;  /* 0x20000015ff3f7230 */ /* 0x000fe20000004100 */
[----:B------:R-:W-:Y:S01]  /*a210*/  F2FP.F16.F32.PACK_AB R29, R88, R29 ;  /* 0x0000001d581d723e */ /* 0x000fe200000000ff */
        /* <DEDUP_REMOVED lines=21> */
.L_x_12745:
[----:B------:R-:W-:Y:S05]  /*a370*/  BSYNC B1 ;  /* 0x0000000000017941 */ /* 0x000fea0003800000 */
.L_x_12744:
[----:B------:R-:W-:Y:S01]  /*a380*/  PRMT R66, R3, 0x5410, R68 ;  /* 0x0000541003427816 */ /* 0x000fe20000000044 */
[----:B------:R-:W-:Y:S06]  /*a390*/  @P0 BRA `(.L_x_12736) ;  /* 0x0000000400600947 */ /* 0x000fec0003800000 */
[----:B------:R-:W2:Y:S01]  /*a3a0*/  LDL R75, [R1+0x510] ;  /* 0x00051000014b7983 */ /* 0x000ea20000100800 */
[----:B------:R-:W-:Y:S01]  /*a3b0*/  LOP3.LUT R69, R191, R69, R190, 0x1e, !PT ;  /* 0x00000045bf457212 */ /* 0x000fe200078e1ebe */
[--C-:B------:R-:W-:Y:S01]  /*a3c0*/  HADD2.F32 R21, -RZ, R44.reuse.H1_H1 ;  /* 0x3000002cff157230 */ /* 0x100fe20000004100 */
[----:B------:R-:W-:Y:S01]  /*a3d0*/  SHF.R.U32.HI R20, RZ, 0x10, R5 ;  /* 0x00000010ff147819 */ /* 0x000fe20000011605 */
[----:B------:R-:W-:Y:S01]  /*a3e0*/  HADD2.F32 R44, -RZ, R44.H0_H0 ;  /* 0x2000002cff2c7230 */ /* 0x000fe20000004100 */
[----:B0-----:R-:W-:Y:S01]  /*a3f0*/  SHF.R.U64 R71, R8, 0x10, R9 ;  /* 0x0000001008477819 */ /* 0x001fe20000001209 */
[----:B------:R-:W-:Y:S01]  /*a400*/  IMAD.IADD R69, R192, 0x1, R69 ;  /* 0x00000001c0457824 */ /* 0x000fe200078e0245 */
[--C-:B------:R-:W-:Y:S01]  /*a410*/  SHF.R.U64 R70, R10, 0x10, R11.reuse ;  /* 0x000000100a467819 */ /* 0x100fe2000000120b */
[----:B------:R-:W-:Y:S01]  /*a420*/  HADD2.F32 R20, -RZ, R20.H0_H0 ;  /* 0x20000014ff147230 */ /* 0x000fe20000004100 */
[----:B------:R-:W-:Y:S01]  /*a430*/  SHF.R.U32.HI R68, RZ, 0x10, R11 ;  /* 0x00000010ff447819 */ /* 0x000fe2000001160b */
[----:B------:R-:W-:Y:S01]  /*a440*/  IMAD R2, R69, 0x2, R2 ;  /* 0x0000000245027824 */ /* 0x000fe200078e0202 */
[----:B------:R-:W-:Y:S01]  /*a450*/  SHF.R.U32.HI R24, RZ, 0x10, R9 ;  /* 0x00000010ff187819 */ /* 0x000fe20000011609 */
[--C-:B------:R-:W-:Y:S01]  /*a460*/  HADD2.F32 R11, -RZ, R74.reuse.H1_H1 ;  /* 0x3000004aff0b7230 */ /* 0x100fe20000004100 */
[----:B------:R-:W-:Y:S01]  /*a470*/  SHF.R.U64 R69, R4, 0x10, R5 ;  /* 0x0000001004457819 */ /* 0x000fe20000001205 */
[----:B------:R-:W-:Y:S01]  /*a480*/  HADD2.F32 R74, -RZ, R74.H0_H0 ;  /* 0x2000004aff4a7230 */ /* 0x000fe20000004100 */
[----:B------:R-:W0:Y:S01]  /*a490*/  LDS.128 R28, [R2+0x18400] ;  /* 0x01840000021c7984 */ /* 0x000e220000000c00 */
[----:B------:R-:W-:-:S02]  /*a4a0*/  SHF.R.U64 R67, R6, 0x10, R7 ;  /* 0x0000001006437819 */ /* 0x000fc40000001207 */
[----:B------:R-:W-:Y:S01]  /*a4b0*/  SHF.R.U32.HI R65, RZ, 0x10, R7 ;  /* 0x00000010ff417819 */ /* 0x000fe20000011607 */
[--C-:B0-----:R-:W-:Y:S02]  /*a4c0*/  HADD2.F32 R8, -RZ, R29.reuse.H0_H0 ;  /* 0x2000001dff087230 */ /* 0x101fe40000004100 */
[----:B------:R-:W-:Y:S02]  /*a4d0*/  HADD2.F32 R29, -RZ, R29.H1_H1 ;  /* 0x3000001dff1d7230 */ /* 0x000fe40000004100 */
[----:B------:R-:W-:Y:S02]  /*a4e0*/  HADD2.F32 R7, -RZ, R28.H0_H0 ;  /* 0x2000001cff077230 */ /* 0x000fe40000004100 */
[C---:B------:R-:W-:Y:S01]  /*a4f0*/  FMUL.FTZ R25, R8.reuse, R21 ;  /* 0x0000001508197220 */ /* 0x040fe20000410000 */
[----:B------:R-:W-:Y:S01]  /*a500*/  FMUL.FTZ R63, R8, R11 ;  /* 0x0000000b083f7220 */ /* 0x000fe20000410000 */
[----:B------:R-:W-:Y:S02]  /*a510*/  HADD2.F32 R8, -RZ, R24.H0_H0 ;  /* 0x20000018ff087230 */ /* 0x000fe40000004100 */
[----:B------:R-:W-:Y:S01]  /*a520*/  FMUL.FTZ R24, R29, R20 ;  /* 0x000000141d187220 */ /* 0x000fe20000410000 */
[----:B------:R-:W-:-:S02]  /*a530*/  HADD2.F32 R9, -RZ, R30.H0_H0 ;  /* 0x2000001eff097230 */ /* 0x000fc40000004100 */
[--C-:B------:R-:W-:Y:S02]  /*a540*/  HADD2.F32 R10, -RZ, R31.reuse.H0_H0 ;  /* 0x2000001fff0a7230 */ /* 0x100fe40000004100 */
[----:B------:R-:W-:Y:S01]  /*a550*/  FMUL.FTZ R64, R29, R8 ;  /* 0x000000081d407220 */ /* 0x000fe20000410000 */
        /* <DEDUP_REMOVED lines=8> */
[----:B------:R-:W-:Y:S01]  /*a5e0*/  FFMA.FTZ R63, R4, R21, R63 ;  /* 0x00000015043f7223 */ /* 0x000fe2000001003f */
[----:B------:R-:W-:Y:S01]  /*a5f0*/  FFMA.FTZ R24, R13, R8, -R24 ;  /* 0x000000080d187223 */ /* 0x000fe20000010818 */
[C---:B------:R-:W-:Y:S01]  /*a600*/  FMUL.FTZ R4, R7.reuse, R44 ;  /* 0x0000002c07047220 */ /* 0x040fe20000410000 */
[----:B------:R-:W-:Y:S02]  /*a610*/  HADD2.F32 R8, -RZ, R0.H0_H0 ;  /* 0x20000000ff087230 */ /* 0x000fe40000004100 */
[----:B------:R-:W-:Y:S01]  /*a620*/  FMUL.FTZ R7, R7, R74 ;  /* 0x0000004a07077220 */ /* 0x000fe20000410000 */
[----:B------:R-:W-:-:S02]  /*a630*/  HADD2.F32 R5, -RZ, R14.H0_H0 ;  /* 0x2000000eff057230 */ /* 0x000fc40000004100 */
[----:B------:R-:W-:Y:S01]  /*a640*/  FFMA.FTZ R74, R3, R74, -R4 ;  /* 0x0000004a034a7223 */ /* 0x000fe20000010804 */
[----:B------:R-:W-:Y:S01]  /*a650*/  FFMA.FTZ R64, R13, R20, R64 ;  /* 0x000000140d407223 */ /* 0x000fe20000010040 */
[--C-:B------:R-:W-:Y:S02]  /*a660*/  HADD2.F32 R4, -RZ, R66.reuse.H0_H0 ;  /* 0x20000042ff047230 */ /* 0x100fe40000004100 */
[----:B------:R-:W-:Y:S01]  /*a670*/  FFMA.FTZ R44, R3, R44, R7 ;  /* 0x0000002c032c7223 */ /* 0x000fe20000010007 */
[C---:B------:R-:W-:Y:S01]  /*a680*/  FMUL.FTZ R20, R9.reuse, R8 ;  /* 0x0000000809147220 */ /* 0x040fe20000410000 */
[----:B------:R-:W-:Y:S02]  /*a690*/  HADD2.F32 R3, -RZ, R66.H1_H1 ;  /* 0x30000042ff037230 */ /* 0x000fe40000004100 */
[----:B------:R-:W-:Y:S02]  /*a6a0*/  HADD2.F32 R7, -RZ, R0.H1_H1 ;  /* 0x30000000ff077230 */ /* 0x000fe40000004100 */
[----:B------:R-:W-:Y:S01]  /*a6b0*/  FMUL.FTZ R66, R9, R4 ;  /* 0x0000000409427220 */ /* 0x000fe20000410000 */
[----:B------:R-:W-:-:S02]  /*a6c0*/  HADD2.F32 R6, -RZ, R15.H0_H0 ;  /* 0x2000000fff067230 */ /* 0x000fc40000004100 */
[C---:B------:R-:W-:Y:S01]  /*a6d0*/  FFMA.FTZ R20, R5.reuse, R4, -R20 ;  /* 0x0000000405147223 */ /* 0x040fe20000010814 */
[----:B------:R-:W-:Y:S02]  /*a6e0*/  HADD2.F32 R0, -RZ, R68.H0_H0 ;  /* 0x20000044ff007230 */ /* 0x000fe40000004100 */
[C---:B------:R-:W-:Y:S01]  /*a6f0*/  FMUL.FTZ R9, R10.reuse, R7 ;  /* 0x000000070a097220 */ /* 0x040fe20000410000 */
[----:B------:R-:W-:Y:S02]  /*a700*/  HADD2.F32 R4, -RZ, R65.H0_H0 ;  /* 0x20000041ff047230 */ /* 0x000fe40000004100 */
[-C--:B------:R-:W-:Y:S01]  /*a710*/  FMUL.FTZ R68, R10, R3.reuse ;  /* 0x000000030a447220 */ /* 0x080fe20000410000 */
[----:B------:R-:W-:Y:S01]  /*a720*/  FFMA.FTZ R10, R5, R8, R66 ;  /* 0x00000008050a7223 */ /* 0x000fe20000010042 */
[----:B------:R-:W-:Y:S02]  /*a730*/  HADD2.F32 R15, -RZ, R15.H1_H1 ;  /* 0x3000000fff0f7230 */ /* 0x000fe40000004100 */
        /* <DEDUP_REMOVED lines=30> */
.L_x_12736:
[----:B------:R-:W-:Y:S05]  /*a920*/  BSYNC B0 ;  /* 0x0000000000007941 */ /* 0x000fea0003800000 */
.L_x_12722:
        /* <DEDUP_REMOVED lines=8> */
.L_x_12719:
[----:B------:R-:W4:Y:S01]  /*a9b0*/  S2R R0, SR_TID.X ;  /* 0x0000000000007919 */ /* 0x000f220000002100 */
[----:B------:R-:W-:Y:S05]  /*a9c0*/  WARPSYNC.ALL ;  /* 0x0000000000007948 */ /* 0x000fea0003800000 */
[----:B----4-:R-:W-:-:S05]  /*a9d0*/  SHF.R.U32.HI R0, RZ, 0x7, R0 ;  /* 0x00000007ff007819 */ /* 0x010fca0000011600 */
[----:B------:R-:W-:Y:S02]  /*a9e0*/  VIADD R0, R0, 0x8 ;  /* 0x0000000800007836 */ /* 0x000fe40000000000 */
[----:B0123--:R-:W-:Y:S01]  /*a9f0*/  IMAD.MOV.U32 R4, RZ, RZ, R38 ;  /* 0x000000ffff047224 */ /* 0x00ffe200078e0026 */
[----:B------:R-:W-:Y:S01]  /*aa00*/  UIADD3 UR4, UP0, UR37, 0x228, URZ ;  /* 0x0000022825047890 */ /* 0x000fe2000ff1e03f */
[----:B------:R-:W-:Y:S01]  /*aa10*/  IMAD.MOV.U32 R5, RZ, RZ, R53 ;  /* 0x000000ffff057224 */ /* 0x000fe200078e0035 */
[----:B------:R0:W-:Y:S01]  /*aa20*/  BAR.SYNC.DEFER_BLOCKING R0, 0x100 ;  /* 0x000400000000751d */ /* 0x0001e20000010000 */
[----:B------:R-:W-:Y:S01]  /*aa30*/  IMAD.MOV.U32 R6, RZ, RZ, R61 ;  /* 0x000000ffff067224 */ /* 0x000fe200078e003d */
[----:B------:R-:W-:Y:S01]  /*aa40*/  UIADD3.X UR5, URZ, UR36, URZ, UP0, !UPT ;  /* 0x000000243f057290 */ /* 0x000fe200087fe43f */
[----:B------:R-:W-:Y:S01]  /*aa50*/  IMAD.MOV.U32 R7, RZ, RZ, R62 ;  /* 0x000000ffff077224 */ /* 0x000fe200078e003e */
[----:B------:R-:W-:Y:S01]  /*aa60*/  MOV R228, 0xad80 ;  /* 0x0000ad8000e47802 */ /* 0x000fe20000000f00 */
[----:B------:R-:W-:Y:S01]  /*aa70*/  IMAD.U32 R9, RZ, RZ, UR48 ;  /* 0x00000030ff097e24 */ /* 0x000fe2000f8e00ff */
[----:B------:R-:W-:Y:S01]  /*aa80*/  BSSY B0, `(.L_x_12746) ;  /* 0x0000030000007945 */ /* 0x000fe20003800000 */
[----:B------:R-:W-:Y:S01]  /*aa90*/  IMAD.U32 R8, RZ, RZ, UR4 ;  /* 0x00000004ff087e24 */ /* 0x000fe2000f8e00ff */
[----:B------:R1:W-:Y:S01]  /*aaa0*/  STL.128 [R1+0x180], R4 ;  /* 0x0001800401007387 */ /* 0x0003e20000100c00 */
[----:B0-----:R-:W-:-:S02]  /*aab0*/  IMAD.U32 R0, RZ, RZ, UR46 ;  /* 0x0000002eff007e24 */ /* 0x001fc4000f8e00ff */
[----:B------:R-:W-:Y:S01]  /*aac0*/  IMAD.MOV.U32 R24, RZ, RZ, R58 ;  /* 0x000000ffff187224 */ /* 0x000fe200078e003a */
[----:B------:R-:W-:Y:S01]  /*aad0*/  STL.64 [R1+0x210], R32 ;  /* 0x0002102001007387 */ /* 0x000fe20000100a00 */
[----:B------:R-:W-:Y:S02]  /*aae0*/  IMAD.MOV.U32 R25, RZ, RZ, R57 ;  /* 0x000000ffff197224 */ /* 0x000fe400078e0039 */
[----:B------:R-:W-:Y:S02]  /*aaf0*/  IMAD.U32 R2, RZ, RZ, UR39 ;  /* 0x00000027ff027e24 */ /* 0x000fe4000f8e00ff */
[----:B------:R-:W-:Y:S01]  /*ab00*/  IMAD.U32 R3, RZ, RZ, UR47 ;  /* 0x0000002fff037e24 */ /* 0x000fe2000f8e00ff */
[----:B------:R-:W-:Y:S04]  /*ab10*/  STL.128 [R1+0x1a0], R24 ;  /* 0x0001a01801007387 */ /* 0x000fe80000100c00 */
[----:B------:R0:W-:Y:S01]  /*ab20*/  STL.64 [R1+0x178], R2 ;  /* 0x0001780201007387 */ /* 0x0001e20000100a00 */
[----:B-1----:R-:W-:-:S02]  /*ab30*/  IMAD.MOV.U32 R4, RZ, RZ, R40 ;  /* 0x000000ffff047224 */ /* 0x002fc400078e0028 */
[----:B------:R-:W-:Y:S02]  /*ab40*/  IMAD.MOV.U32 R5, RZ, RZ, R56 ;  /* 0x000000ffff057224 */ /* 0x000fe400078e0038 */
[----:B------:R-:W-:Y:S02]  /*ab50*/  IMAD.MOV.U32 R6, RZ, RZ, R54 ;  /* 0x000000ffff067224 */ /* 0x000fe400078e0036 */
[----:B------:R-:W-:Y:S02]  /*ab60*/  IMAD.MOV.U32 R7, RZ, RZ, R55 ;  /* 0x000000ffff077224 */ /* 0x000fe400078e0037 */
[----:B0-----:R-:W-:-:S03]  /*ab70*/  VIADD R2, R204, 0xffffffff ;  /* 0xffffffffcc027836 */ /* 0x001fc60000000000 */
        /* <DEDUP_REMOVED lines=10> */
[----:B------:R-:W-:Y:S02]  /*ac20*/  IMAD.MOV.U32 R7, RZ, RZ, R46 ;  /* 0x000000ffff077224 */ /* 0x000fe400078e002e */
[----:B------:R-:W-:-:S03]  /*ac30*/  IMAD.MOV.U32 R18, RZ, RZ, R35 ;  /* 0x000000ffff127224 */ /* 0x000fc600078e0023 */
[----:B------:R0:W-:Y:S04]  /*ac40*/  STL.128 [R1+0x1f0], R4 ;  /* 0x0001f00401007387 */ /* 0x0001e80000100c00 */
        /* <DEDUP_REMOVED lines=10> */
[----:B------:R-:W-:Y:S01]  /*acf0*/  IMAD.U32 R9, RZ, RZ, UR5 ;  /* 0x00000005ff097e24 */ /* 0x000fe2000f8e00ff */
[----:B------:R-:W-:-:S02]  /*ad00*/  UIADD3 UR5, UR37, 0x178, URZ ;  /* 0x0000017825057890 */ /* 0x000fc4000fffe03f */
[----:B------:R0:W-:Y:S02]  /*ad10*/  STL.128 [R1+0x1b0], R4 ;  /* 0x0001b00401007387 */ /* 0x0001e40000100c00 */
[----:B0-----:R-:W-:Y:S02]  /*ad20*/  IMAD.MOV.U32 R4, RZ, RZ, R45 ;  /* 0x000000ffff047224 */ /* 0x001fe400078e002d */
[----:B------:R-:W-:Y:S02]  /*ad30*/  IMAD.MOV.U32 R5, RZ, RZ, R43 ;  /* 0x000000ffff057224 */ /* 0x000fe400078e002b */
[----:B------:R-:W-:Y:S02]  /*ad40*/  IMAD.MOV.U32 R6, RZ, RZ, R8 ;  /* 0x000000ffff067224 */ /* 0x000fe400078e0008 */
[----:B------:R-:W-:-:S05]  /*ad50*/  IMAD.MOV.U32 R7, RZ, RZ, R9 ;  /* 0x000000ffff077224 */ /* 0x000fca00078e0009 */
[----:B------:R0:W-:Y:S02]  /*ad60*/  STL.128 [R1+0x1d0], R4 ;  /* 0x0001d00401007387 */ /* 0x0001e40000100c00 */
[----:B0----5:R-:W-:Y:S05]  /*ad70*/  CALL.REL.NOINC `($_ZN7cutlass13device_kernelIN5flash11enable_sm90INS1_16FlashAttnFwdSm90INS1_25CollectiveMainloopFwdSm90ILi2EN4cute5tupleIJNS5_1CILi1EEES8_S8_EEENS6_IJNS7_ILi128EEENS7_ILi96EEENS7_ILi64EEEEEELi256ENS_6half_tEfNS_4arch4Sm90ELb0ELb1ELb1ELb1ELb0ELb1ELb1ELb1ELb0ELb1ELb1ELb0EEENS1_21CollectiveEpilogueFwdINS6_IJSA_NS7_ILi256EEESB_EEES9_SE_SG_Li256ELb1ELb1ELb1ELb0EEENS1_36VarlenDynamicPersistentTileSchedulerILi128ELi96ELi256ELi128ELb1ELb1ELb1ELb1ELb0ELb1EEEEEEEEEvNT_6ParamsE$_ZZN5flash25CollectiveMainloopFwdSm90ILi2EN4cute5tupleIJNS1_1CILi1EEES4_S4_EEENS2_IJNS3_ILi128EEENS3_ILi96EEENS3_ILi64EEEEEELi256EN7cutlass6half_tEfNSA_4arch4Sm90ELb0ELb1ELb1ELb1ELb0ELb1ELb1ELb1ELb0ELb1ELb1ELb0EE3mmaINS_16FlashAttnFwdSm90ISE_NS_21CollectiveEpilogueFwdINS2_IJS6_NS3_ILi256EEES7_EEES5_SB_SD_Li256ELb1ELb1ELb1ELb0EEENS_36VarlenDynamicPersistentTileSchedulerILi128ELi96ELi256ELi128ELb1ELb1ELb1ELb1ELb0ELb1EEEE13SharedStorageENS1_6TensorINS1_11ArrayEngineIfLm128EEENS1_6LayoutINS2_IJNS2_IJNS3_ILi2EEEST_NS3_ILi32EEEEEES4_S4_EEENS2_IJNS2_IJS4_ST_NS3_ILi4EEEEEENS3_ILi0EEESZ_EEEEEEENS_7SoftmaxILi2ELi0EEEEEbRKNSE_6ParamsENSA_25PipelineTmaAsyncNoClusterILi2ENSA_16PipelineTmaAsyncILi2EEEEES1B_RNSA_13PipelineStateILj2EEERT0_RT1_iRiRKNS_16SeqlenInfoQKNewKILb1ELb1EEENS2_IJiiiiEEERT_ENKUliT_T0_T1_E_clIZSF_ISO_S12_S14_EbS17_S1B_S1B_S1E_S1G_S1I_iS1J_S1N_S1O_S1Q_EUlRS1R_iE0_NS3_ILb1EEES1Y_EEDaiS1R_S1S_S1T_) ;  /* 0x0000034800d87944 */ /* 0x021fea0003c00000 */
[----:B------:R-:W-:Y:S05]  /*ad80*/  BSYNC B0 ;  /* 0x0000000000007941 */ /* 0x000fea0003800000 */
.L_x_12746:
        /* <DEDUP_REMOVED lines=9> */
[----:B---3--:R-:W-:Y:S02]  /*ae20*/  @P0 SHF.R.U32.HI R0, RZ, R6, R5 ;  /* 0x00000006ff000219 */ /* 0x008fe40000011605 */
[----:B-1----:R-:W-:-:S03]  /*ae30*/  ISETP.GE.AND P0, PT, R3, 0x1, PT ;  /* 0x000000010300780c */ /* 0x002fc60003f06270 */
[----:B------:R-:W-:Y:S02]  /*ae40*/  IMAD.IADD R205, R205, 0x1, R0 ;  /* 0x00000001cdcd7824 */ /* 0x000fe400078e0200 */
[----:B------:R-:W-:Y:S02]  /*ae50*/  VIADD R0, R204, 0xfffffffe ;  /* 0xfffffffecc007836 */ /* 0x000fe40000000000 */
        /* <DEDUP_REMOVED lines=13> */
.L_x_12749:
[----:B------:R-:W-:-:S13]  /*af30*/  ISETP.NE.AND P0, PT, R3, 0x1, PT ;  /* 0x000000010300780c */ /* 0x000fda0003f05270 */
[----:B------:R-:W0:Y:S02]  /*af40*/  @P0 LDC.64 R6, c[0x0][0xae0] ;  /* 0x0002b800ff060b82 */ /* 0x000e240000000a00 */
[----:B0-----:R-:W-:-:S05]  /*af50*/  @P0 IMAD.HI.U32 R6, R5, R6, RZ ;  /* 0x0000000605060227 */ /* 0x001fca00078e00ff */
[----:B------:R-:W-:-:S07]  /*af60*/  @P0 SHF.R.U32.HI R5, RZ, R7, R6 ;  /* 0x00000007ff050219 */ /* 0x000fce0000011606 */
.L_x_12750:
[----:B------:R-:W-:Y:S05]  /*af70*/  BSYNC B0 ;  /* 0x0000000000007941 */ /* 0x000fea0003800000 */
.L_x_12748:
[----:B------:R-:W-:-:S05]  /*af80*/  IMAD R3, R5, R3, R3 ;  /* 0x0000000305037224 */ /* 0x000fca00078e0203 */
[----:B------:R-:W-:-:S07]  /*af90*/  VIMNMX R2, R2, R3, PT ;  /* 0x0000000302027248 */ /* 0x000fce0003fe0100 */
.L_x_12747:
[----:B------:R-:W-:-:S05]  /*afa0*/  IMAD.HI R2, R2, 0x2aaaaaab, RZ ;  /* 0x2aaaaaab02027827 */ /* 0x000fca00078e02ff */
[----:B------:R-:W-:-:S04]  /*afb0*/  SHF.R.U32.HI R3, RZ, 0x1f, R2 ;  /* 0x0000001fff037819 */ /* 0x000fc80000011602 */
[----:B------:R-:W-:-:S04]  /*afc0*/  LEA.HI.SX32 R2, R2, R3, 0x1c ;  /* 0x0000000302027211 */ /* 0x000fc800078fe2ff */
[----:B------:R-:W-:-:S04]  /*afd0*/  VIMNMX R3, R189, R2, !PT ;  /* 0x00000002bd037248 */ /* 0x000fc80007fe0100 */
[----:B------:R-:W-:-:S13]  /*afe0*/  ISETP.GE.AND P0, PT, R0, R3, PT ;  /* 0x000000030000720c */ /* 0x000fda0003f06270 */
[----:B------:R-:W-:Y:S05]  /*aff0*/  @!P0 BRA `(.L_x_12751) ;  /* 0x000000b000808947 */ /* 0x000fea0003800000 */
.L_x_12778:
        /* <DEDUP_REMOVED lines=16> */
[----:B-1----:R-:W-:Y:S01]  /*b100*/  @!P0 IMAD.MOV.U32 R5, RZ, RZ, RZ ;  /* 0x000000ffff058224 */ /* 0x002fe200078e00ff */
[----:B--2---:R-:W-:-:S04]  /*b110*/  LOP3.LUT R2, R2, 0x1, RZ, 0xfc, !PT ;  /* 0x0000000102027812 */ /* 0x004fc800078efcff */
[----:B------:R-:W-:-:S13]  /*b120*/  ISETP.NE.AND P1, PT, R2, 0x3, PT ;  /* 0x000000030200780c */ /* 0x000fda0003f25270 */
[----:B0-----:R-:W-:Y:S05]  /*b130*/  @!P1 BRA `(.L_x_12753) ;  /* 0x0000000000049947 */ /* 0x001fea0003800000 */
[----:B------:R-:W-:Y:S01]  /*b140*/  BPT.TRAP 0x1 ;  /* 0x000000040000795c */ /* 0x000fe20000300000 */
.L_x_12753:
[----:B------:R-:W-:Y:S05]  /*b150*/  BSYNC B0 ;  /* 0x0000000000007941 */ /* 0x000fea0003800000 */
.L_x_12752:
        /* <DEDUP_REMOVED lines=13> */
.L_x_12755:
[----:B------:R-:W-:Y:S05]  /*b230*/  BSYNC B0 ;  /* 0x0000000000007941 */ /* 0x000fea0003800000 */
.L_x_12754:
        /* <DEDUP_REMOVED lines=8> */
.L_x_12757:
[----:B------:R-:W-:Y:S05]  /*b2c0*/  BSYNC B0 ;  /* 0x0000000000007941 */ /* 0x000fea0003800000 */
.L_x_12756:
[----:B------:R-:W2:Y:S04]  /*b2d0*/  LD.E R13, desc[UR42][R16.64+0x218] ;  /* 0x0002182a100d7980 */ /* 0x000ea8000c101900 */
[----:B------:R-:W2:Y:S01]  /*b2e0*/  LDL.64 R10, [R1+0xa0] ;  /* 0x0000a000010a7983 */ /* 0x000ea20000100a00 */
[----:B------:R-:W-:Y:S05]  /*b2f0*/  WARPSYNC.ALL ;  /* 0x0000000000007948 */ /* 0x000fea0003800000 */
[----:B------:R-:W3:Y:S04]  /*b300*/  LDL.64 R18, [R1+0x98] ;  /* 0x0000980001127983 */ /* 0x000ee80000100a00 */
[----:B------:R-:W4:Y:S04]  /*b310*/  LDL.64 R4, [R1+0x98] ;  /* 0x0000980001047983 */ /* 0x000f280000100a00 */
[----:B0----5:R-:W4:Y:S01]  /*b320*/  LDL.64 R6, [R1+0x98] ;  /* 0x0000980001067983 */ /* 0x021f220000100a00 */
[----:B--2---:R-:W-:-:S03]  /*b330*/  IMAD R10, R13, 0x300, R10 ;  /* 0x000003000d0a7824 */ /* 0x004fc600078e020a */
[----:B------:R-:W2:Y:S01]  /*b340*/  LDL.64 R8, [R1+0x98] ;  /* 0x0000980001087983 */ /* 0x000ea20000100a00 */
[----:B------:R-:W-:Y:S01]  /*b350*/  R2UR UR7, R11 ;  /* 0x000000000b0772ca */ /* 0x000fe200000e0000 */
[----:B------:R-:W-:Y:S01]  /*b360*/  WARPGROUP.ARRIVE ;  /* 0x00000000000079c5 */ /* 0x000fe20000000000 */
[C---:B------:R-:W-:Y:S01]  /*b370*/  R2UR UR6, R10.reuse ;  /* 0x000000000a0672ca */ /* 0x040fe200000e0000 */
[----:B------:R-:W2:Y:S01]  /*b380*/  LDL R20, [R1+0x54] ;  /* 0x0000540001147983 */ /* 0x000ea20000100800 */
[----:B------:R-:W-:Y:S02]  /*b390*/  VIADD R12, R10, 0x2 ;  /* 0x000000020a0c7836 */ /* 0x000fe40000000000 */
[----:B------:R-:W-:Y:S02]  /*b3a0*/  IMAD.MOV.U32 R13, RZ, RZ, R11 ;  /* 0x000000ffff0d7224 */ /* 0x000fe400078e000b */
[----:B------:R-:W-:Y:S01]  /*b3b0*/  IMAD.MOV.U32 R2, RZ, RZ, 0x1 ;  /* 0x00000001ff027424 */ /* 0x000fe200078e00ff */
        /* <DEDUP_REMOVED lines=44> */
.L_x_12760:
[----:B------:R-:W-:Y:S05]  /*b680*/  BSYNC B0 ;  /* 0x0000000000007941 */ /* 0x000fea0003800000 */
.L_x_12759:
        /* <DEDUP_REMOVED lines=10> */
.L_x_12762:
[----:B------:R-:W-:Y:S05]  /*b730*/  BSYNC B0 ;  /* 0x0000000000007941 */ /* 0x000fea0003800000 */
.L_x_12761:
[----:B------:R-:W-:Y:S04]  /*b740*/  BSSY B0, `(.L_x_12763) ;  /* 0x0000006000007945 */ /* 0x000fe80003800000 */
[----:B-1----:R-:W-:Y:S05]  /*b750*/  @P0 BRA `(.L_x_12764) ;  /* 0x0000000000100947 */ /* 0x002fea0003800000 */
[----:B-----5:R-:W-:Y:S01]  /*b760*/  IMAD R4, R4, 0x8, R7 ;  /* 0x0000000804047824 */ /* 0x020fe200078e0207 */
[----:B------:R-:W-:-:S04]  /*b770*/  SHF.L.U32 R5, R5, 0x1f, RZ ;  /* 0x0000001f05057819 */ /* 0x000fc800000006ff */
[----:B------:R-:W1:Y:S02]  /*b780*/  SYNCS.PHASECHK.TRANS64.TRYWAIT P0, [R4+URZ], R5 ;  /* 0x00000005040075a7 */ /* 0x000e64000800017f */
[----:B-1----:R-:W-:Y:S05]  /*b790*/  @!P0 BRA `(.L_x_12765) ;  /* 0x0000030400e88947 */ /* 0x002fea0003800000 */
.L_x_12764:
[----:B------:R-:W-:Y:S05]  /*b7a0*/  BSYNC B0 ;  /* 0x0000000000007941 */ /* 0x000fea0003800000 */
.L_x_12763:
[----:B0-----:R-:W2:Y:S04]  /*b7b0*/  LD.E R19, desc[UR42][R16.64+0x218] ;  /* 0x0002182a10137980 */ /* 0x001ea8000c101900 */
[----:B-1---5:R-:W2:Y:S04]  /*b7c0*/  LDL.64 R4, [R1+0x118] ;  /* 0x0001180001047983 */ /* 0x022ea80000100a00 */
[----:B------:R-:W3:Y:S04]  /*b7d0*/  LDL R18, [R1+0x90] ;  /* 0x0000900001127983 */ /* 0x000ee80000100800 */
        /* <DEDUP_REMOVED lines=178> */
[----:B0-----:R-:W-:Y:S01]  /*c300*/  LOP3.LUT R21, R20, 0x7f, RZ, 0xc0, !PT ;  /* 0x0000007f14157812 */ /* 0x001fe200078ec0ff */
[----:B------:R-:W-:Y:S03]  /*c310*/  STL [R1+0x90], R2 ;  /* 0x0000900201007387 */ /* 0x000fe60000100800 */
[----:B------:R-:W-:Y:S01]  /*c320*/  ISETP.NE.AND P0, PT, R21, RZ, PT ;  /* 0x000000ff1500720c */ /* 0x000fe20003f05270 */
[----:B------:R-:W-:Y:S01]  /*c330*/  STL [R1+0x90], R2 ;  /* 0x0000900201007387 */ /* 0x000fe20000100800 */
[----:B------:R-:W-:-:S03]  /*c340*/  SHF.R.U32.HI R20, RZ, 0x7, R20 ;  /* 0x00000007ff147819 */ /* 0x000fc60000011614 */
        /* <DEDUP_REMOVED lines=21> */
[----:B------:R-:W2:Y:S04]  /*c4a0*/  LDL R73, [R1+0x13c] ;  /* 0x00013c0001497983 */ /* 0x000ea80000100800 */
[----:B------:R-:W3:Y:S04]  /*c4b0*/  LDL R72, [R1+0x70] ;  /* 0x0000700001487983 */ /* 0x000ee80000100800 */
[----:B-1----:R-:W4:Y:S04]  /*c4c0*/  LDL.64 R4, [R1+0x170] ;  /* 0x0001700001047983 */ /* 0x002f280000100a00 */
[----:B------:R-:W2:Y:S04]  /*c4d0*/  LDL.64 R12, [R1+0x160] ;  /* 0x00016000010c7983 */ /* 0x000ea80000100a00 */
[----:B------:R-:W3:Y:S04]  /*c4e0*/  LDL R21, [R1+0x168] ;  /* 0x0001680001157983 */ /* 0x000ee80000100800 */
[----:B------:R-:W3:Y:S04]  /*c4f0*/  LDL.128 R8, [R1+0x150] ;  /* 0x0001500001087983 */ /* 0x000ee80000100c00 */
[----:B----4-:R-:W4:Y:S04]  /*c500*/  LD.E R19, desc[UR42][R4.64] ;  /* 0x0000002a04137980 */ /* 0x010f28000c101900 */
[----:B0-----:R-:W4:Y:S01]  /*c510*/  LDL.128 R4, [R1+0x140] ;  /* 0x0001400001047983 */ /* 0x001f220000100c00 */
[----:B--2---:R-:W-:-:S02]  /*c520*/  ISETP.NE.AND P1, PT, R12, 0x1, PT ;  /* 0x000000010c00780c */ /* 0x004fc40003f25270 */
[----:B---3--:R-:W-:Y:S01]  /*c530*/  ISETP.GE.AND P2, PT, R9, 0x1, PT ;  /* 0x000000010900780c */ /* 0x008fe20003f46270 */
[----:B------:R-:W-:Y:S01]  /*c540*/  BSSY B0, `(.L_x_12766) ;  /* 0x000009e000007945 */ /* 0x000fe20003800000 */
[-C--:B----4-:R-:W-:Y:S01]  /*c550*/  FMUL.FTZ R15, R26, R19.reuse ;  /* 0x000000131a0f7220 */ /* 0x090fe20000410000 */
[-C--:B------:R-:W-:Y:S01]  /*c560*/  FMUL.FTZ R26, R30, R19.reuse ;  /* 0x000000131e1a7220 */ /* 0x080fe20000410000 */
[-C--:B------:R-:W-:Y:S01]  /*c570*/  FMUL.FTZ R30, R32, R19.reuse ;  /* 0x00000013201e7220 */ /* 0x080fe20000410000 */
[-C--:B------:R-:W-:Y:S01]  /*c580*/  FMUL.FTZ R32, R36, R19.reuse ;  /* 0x0000001324207220 */ /* 0x080fe20000410000 */
[----:B------:R-:W-:Y:S01]  /*c590*/  SHF.R.S32.HI R36, RZ, 0x1f, R73 ;  /* 0x0000001fff247819 */ /* 0x000fe20000011449 */
[-C--:B------:R-:W-:Y:S01]  /*c5a0*/  FMUL.FTZ R74, R50, R19.reuse ;  /* 0x00000013324a7220 */ /* 0x080fe20000410000 */
[----:B------:R-:W-:Y:S02]  /*c5b0*/  FMUL.FTZ R50, R52, R19 ;  /* 0x0000001334327220 */ /* 0x000fe40000410000 */
[----:B------:R-:W-:Y:S01]  /*c5c0*/  LEA.HI R52, R36, R73, RZ, 0x7 ;  /* 0x0000004924347211 */ /* 0x000fe200078f38ff */
[----:B------:R-:W-:-:S03]  /*c5d0*/  FMUL.FTZ R76, R54, R19 ;  /* 0x00000013364c7220 */ /* 0x000fc60000410000 */
        /* <DEDUP_REMOVED lines=24> */
[-C--:B------:R-:W-:Y:S01]  /*c760*/  FMUL.FTZ R57, R58, R19.reuse ;  /* 0x000000133a397220 */ /* 0x080fe20000410000 */
[----:B------:R-:W-:Y:S01]  /*c770*/  FMUL.FTZ R53, R61, R19 ;  /* 0x000000133d357220 */ /* 0x000fe20000410000 */
        /* <DEDUP_REMOVED lines=26> */
[----:B------:R-:W-:Y:S02]  /*c920*/  IMAD.MOV.U32 R21, RZ, RZ, -0x60 ;  /* 0xffffffa0ff157424 */ /* 0x000fe400078e00ff */
[----:B------:R-:W-:Y:S01]  /*c930*/  FMUL.FTZ R20, R25, R19 ;  /* 0x0000001319147220 */ /* 0x000fe20000410000 */
[----:B------:R-:W-:Y:S01]  /*c940*/  IMAD.IADD R54, R54, 0x1, -R13 ;  /* 0x0000000136367824 */ /* 0x000fe200078e0a0d */
[----:B------:R-:W0:Y:S01]  /*c950*/  SHFL.IDX PT, R52, R80, RZ, 0x1c1f ;  /* 0x001c1fff50347589 */ /* 0x000e2200000e0000 */
[----:B------:R-:W-:Y:S02]  /*c960*/  IMAD R21, R0, R21, 0x1 ;  /* 0x0000000100157424 */ /* 0x000fe400078e0215 */
[-C--:B------:R-:W-:Y:S01]  /*c970*/  FMUL.FTZ R25, R31, R19.reuse ;  /* 0x000000131f197220 */ /* 0x080fe20000410000 */
[-C--:B------:R-:W-:Y:S01]  /*c980*/  FMUL.FTZ R31, R33, R19.reuse ;  /* 0x00000013211f7220 */ /* 0x080fe20000410000 */
[-C--:B------:R-:W-:Y:S01]  /*c990*/  FMUL.FTZ R33, R63, R19.reuse ;  /* 0x000000133f217220 */ /* 0x080fe20000410000 */
[----:B------:R-:W-:Y:S01]  /*c9a0*/  FMUL.FTZ R61, R67, R19 ;  /* 0x00000013433d7220 */ /* 0x000fe20000410000 */
[----:B------:R-:W-:-:S02]  /*c9b0*/  IMAD R54, R54, -0x2, R21 ;  /* 0xfffffffe36367824 */ /* 0x000fc400078e0215 */
        /* <DEDUP_REMOVED lines=12> */
[----:B------:R-:W1:Y:S01]  /*ca80*/  MUFU.TANH R14, R14 ;  /* 0x0000000e000e7308 */ /* 0x000e620000002400 */
[----:B------:R-:W-:-:S02]  /*ca90*/  IADD3 R36, -R4, R54, R5 ;  /* 0x0000003604247210 */ /* 0x000fc40007ffe105 */
[----:B------:R-:W-:-:S05]  /*caa0*/  LOP3.LUT R19, RZ, R6, RZ, 0x33, !PT ;  /* 0x00000006ff137212 */ /* 0x000fca00078e33ff */
        /* <DEDUP_REMOVED lines=47> */
[----:B------:R-:W-:-:S02]  /*cda0*/  IMAD.IADD R71, R36, 0x1, R7 ;  /* 0x0000000124477824 */ /* 0x000fc400078e0207 */
[----:B------:R-:W-:Y:S02]  /*cdb0*/  IMAD.IADD R73, R36, 0x1, R19 ;  /* 0x0000000124497824 */ /* 0x000fe400078e0213 */
[----:B------:R-:W-:Y:S02]  /*cdc0*/  IMAD R79, R0, -0x60, R8 ;  /* 0xffffffa0004f7824 */ /* 0x000fe400078e0208 */
        /* <DEDUP_REMOVED lines=14> */
.L_x_12769:
[----:B------:R-:W-:-:S13]  /*ceb0*/  ISETP.NE.AND P1, PT, R9, 0x1, PT ;  /* 0x000000010900780c */ /* 0x000fda0003f25270 */
[----:B------:R-:W-:-:S05]  /*cec0*/  @P1 IMAD.HI.U32 R36, R8, R10, RZ ;  /* 0x0000000a08241227 */ /* 0x000fca00078e00ff */
[----:B------:R-:W-:-:S07]  /*ced0*/  @P1 SHF.R.U32.HI R8, RZ, R11, R36 ;  /* 0x0000000bff081219 */ /* 0x000fce0000011624 */
.L_x_12770:
[----:B------:R-:W-:Y:S05]  /*cee0*/  BSYNC B1 ;  /* 0x0000000000017941 */ /* 0x000fea0003800000 */
.L_x_12768:
[----:B------:R-:W-:-:S05]  /*cef0*/  IMAD R8, R8, R9, R81 ;  /* 0x0000000908087224 */ /* 0x000fca00078e0251 */
[----:B------:R-:W-:Y:S02]  /*cf00*/  VIMNMX R7, R7, R8, !PT ;  /* 0x0000000807077248 */ /* 0x000fe40007fe0100 */
[----:B------:R-:W-:-:S07]  /*cf10*/  VIADDMNMX R6, R8, R9, R6, PT ;  /* 0x0000000908067246 */ /* 0x000fce0003800106 */
.L_x_12767:
[----:B------:R-:W-:Y:S05]  /*cf20*/  BSYNC B0 ;  /* 0x0000000000007941 */ /* 0x000fea0003800000 */
.L_x_12766:
[C---:B------:R-:W-:Y:S01]  /*cf30*/  ISETP.GE.AND P1, PT, R79.reuse, 0x9, PT ;  /* 0x000000094f00780c */ /* 0x040fe20003f26270 */
[----:B------:R-:W0:Y:S01]  /*cf40*/  SHFL.IDX PT, R80, R80, 0x1, 0x1c1f ;  /* 0x003c1f0050507f89 */ /* 0x000e2200000e0000 */
[----:B------:R-:W-:Y:S01]  /*cf50*/  ISETP.GE.AND P2, PT, R79, 0x2, PT ;  /* 0x000000024f00780c */ /* 0x000fe20003f46270 */
[----:B------:R-:W-:Y:S01]  /*cf60*/  BSSY B0, `(.L_x_12771) ;  /* 0x0000087000007945 */ /* 0x000fe20003800000 */
[----:B------:R-:W-:Y:S02]  /*cf70*/  P2R R19, PR, RZ, 0x2 ;  /* 0x00000002ff137803 */ /* 0x000fe40000000000 */
[----:B------:R-:W-:Y:S02]  /*cf80*/  ISETP.GT.AND P1, PT, R7, 0x8, !P1 ;  /* 0x000000080700780c */ /* 0x000fe40004f24270 */
[----:B------:R-:W-:Y:S02]  /*cf90*/  P2R R8, PR, RZ, 0x4 ;  /* 0x00000004ff087803 */ /* 0x000fe40000000000 */
[----:B------:R-:W-:-:S02]  /*cfa0*/  ISETP.LT.OR P1, PT, R6, 0x9, P1 ;  /* 0x000000090600780c */ /* 0x000fc40000f21670 */
[----:B------:R-:W-:Y:S02]  /*cfb0*/  ISETP.GT.AND P2, PT, R7, 0x1, !P2 ;  /* 0x000000010700780c */ /* 0x000fe40005744270 */
[----:B------:R-:W-:Y:S02]  /*cfc0*/  ISETP.GE.AND P3, PT, R79, 0xa, PT ;  /* 0x0000000a4f00780c */ /* 0x000fe40003f66270 */
[----:B------:R-:W-:Y:S02]  /*cfd0*/  FSEL R162, R24, -INF , !P1 ;  /* 0xff80000018a27808 */ /* 0x000fe40004800000 */
[----:B------:R-:W-:Y:S02]  /*cfe0*/  ISETP.LT.OR P2, PT, R6, 0x2, P2 ;  /* 0x000000020600780c */ /* 0x000fe40001741670 */
[----:B------:R-:W-:Y:S02]  /*cff0*/  ISETP.GT.AND P1, PT, R7, 0x9, !P3 ;  /* 0x000000090700780c */ /* 0x000fe40005f24270 */
[----:B------:R-:W-:-:S02]  /*d000*/  FSEL R72, R20, -INF , !P2 ;  /* 0xff80000014487808 */ /* 0x000fc40005000000 */
        /* <DEDUP_REMOVED lines=86> */
[----:B0-----:R-:W-:Y:S01]  /*d570*/  IMAD.IADD R63, R73, 0x1, R80 ;  /* 0x00000001493f7824 */ /* 0x001fe200078e0250 */
        /* <DEDUP_REMOVED lines=11> */
[----:B-1----:R-:W-:Y:S01]  /*d630*/  FSEL R160, R14, -INF , !P6 ;  /* 0xff8000000ea07808 */ /* 0x002fe20007000000 */
        /* <DEDUP_REMOVED lines=18> */
.L_x_12774:
[----:B------:R-:W-:-:S13]  /*d760*/  ISETP.NE.AND P6, PT, R9, 0x1, PT ;  /* 0x000000010900780c */ /* 0x000fda0003fc5270 */
[----:B------:R-:W-:-:S05]  /*d770*/  @P6 IMAD.HI.U32 R10, R4, R10, RZ ;  /* 0x0000000a040a6227 */ /* 0x000fca00078e00ff */
[----:B------:R-:W-:-:S07]  /*d780*/  @P6 SHF.R.U32.HI R4, RZ, R11, R10 ;  /* 0x0000000bff046219 */ /* 0x000fce000001160a */
.L_x_12775:
[----:B------:R-:W-:Y:S05]  /*d790*/  BSYNC B1 ;  /* 0x0000000000017941 */ /* 0x000fea0003800000 */
.L_x_12773:
[----:B------:R-:W-:-:S05]  /*d7a0*/  IMAD R4, R4, R9, R81 ;  /* 0x0000000904047224 */ /* 0x000fca00078e0251 */
[----:B------:R-:W-:Y:S02]  /*d7b0*/  VIADDMNMX R14, R4, R9, R14, PT ;  /* 0x00000009040e7246 */ /* 0x000fe4000380010e */
[----:B------:R-:W-:-:S07]  /*d7c0*/  VIMNMX R63, R63, R4, !PT ;  /* 0x000000043f3f7248 */ /* 0x000fce0007fe0100 */
.L_x_12772:
[----:B------:R-:W-:Y:S05]  /*d7d0*/  BSYNC B0 ;  /* 0x0000000000007941 */ /* 0x000fea0003800000 */
.L_x_12771:
[----:B------:R-:W2:Y:S01]  /*d7e0*/  LDL.64 R6, [R1+0x230] ;  /* 0x0002300001067983 */ /* 0x000ea20000100a00 */
        /* <DEDUP_REMOVED lines=52> */
[----:B------:R-:W-:Y:S01]  /*db30*/  ISETP.NE.AND P5, PT, R90, RZ, PT ;  /* 0x000000ff5a00720c */ /* 0x000fe20003fa5270 */
[----:B------:R-:W3:Y:S03]  /*db40*/  LDL R74, [R1+0x250] ;  /* 0x00025000014a7983 */ /* 0x000ee60000100800 */
        /* <DEDUP_REMOVED lines=22> */
[----:B--2---:R-:W-:Y:S02]  /*dcb0*/  FMNMX.FTZ R4, R160, R6, !PT ;  /* 0x00000006a0047209 */ /* 0x004fe40007810000 */
[----:B------:R-:W-:-:S02]  /*dcc0*/  FSEL R19, R78, -INF , !P5 ;  /* 0xff8000004e137808 */ /* 0x000fc40006800000 */
[----:B------:R-:W-:Y:S02]  /*dcd0*/  FMNMX.FTZ R4, R72, R4, !PT ;  /* 0x0000000448047209 */ /* 0x000fe40007810000 */
[C---:B------:R-:W-:Y:S02]  /*dce0*/  ISETP.GT.AND P2, PT, R63.reuse, 0x50, !P2 ;  /* 0x000000503f00780c */ /* 0x040fe40005744270 */
[----:B------:R-:W-:Y:S02]  /*dcf0*/  FMNMX.FTZ R4, R162, R4, !PT ;  /* 0x00000004a2047209 */ /* 0x000fe40007810000 */
[----:B------:R-:W-:Y:S02]  /*dd00*/  ISETP.GT.AND P3, PT, R63, 0x51, !P3 ;  /* 0x000000513f00780c */ /* 0x000fe40005f64270 */
[----:B------:R-:W-:Y:S02]  /*dd10*/  FMNMX.FTZ R4, R70, R4, !PT ;  /* 0x0000000446047209 */ /* 0x000fe40007810000 */
[----:B------:R-:W-:-:S02]  /*dd20*/  ISETP.NE.AND P6, PT, R65, RZ, PT ;  /* 0x000000ff4100720c */ /* 0x000fc40003fc5270 */
        /* <DEDUP_REMOVED lines=18> */
[----:B------:R-:W-:-:S04]  /*de50*/  FMNMX.FTZ R5, R44, R5, !PT ;  /* 0x000000052c057209 */ /* 0x000fc80007810000 */
[----:B------:R-:W-:Y:S02]  /*de60*/  FMNMX.FTZ R9, R42, R5, !PT ;  /* 0x000000052a097209 */ /* 0x000fe40007810000 */
        /* <DEDUP_REMOVED lines=16> */
[----:B------:R-:W-:Y:S01]  /*df70*/  FMNMX.FTZ R5, R25, R4, !PT ;  /* 0x0000000419057209 */ /* 0x000fe20007810000 */
[----:B------:R-:W0:Y:S01]  /*df80*/  SHFL.BFLY PT, R9, R8, 0x2, 0x1f ;  /* 0x0c401f0008097f89 */ /* 0x000e2200000e0000 */
[----:B------:R-:W-:Y:S02]  /*df90*/  ISETP.LT.OR P1, PT, R14, 0x4a, P1 ;  /* 0x0000004a0e00780c */ /* 0x000fe40000f21670 */
        /* <DEDUP_REMOVED lines=17> */
[----:B0-----:R-:W-:Y:S02]  /*e0b0*/  FMNMX.FTZ R10, R8, R9, !PT ;  /* 0x00000009080a7209 */ /* 0x001fe40007810000 */
[----:B------:R-:W-:-:S05]  /*e0c0*/  FMNMX.FTZ R9, R63, R4, !PT ;  /* 0x000000043f097209 */ /* 0x000fca0007810000 */
[----:B------:R-:W-:Y:S04]  /*e0d0*/  STL.64 [R1+0x230], R8 ;  /* 0x0002300801007387 */ /* 0x000fe80000100a00 */
[----:B------:R-:W2:Y:S04]  /*e0e0*/  LDL R12, [R1+0x234] ;  /* 0x00023400010c7983 */ /* 0x000ea80000100800 */
[----:B------:R-:W0:Y:S02]  /*e0f0*/  SHFL.BFLY PT, R5, R10, 0x1, 0x1f ;  /* 0x0c201f000a057f89 */ /* 0x000e2400000e0000 */
[----:B0-----:R-:W-:-:S02]  /*e100*/  FMNMX.FTZ R10, R10, R5, !PT ;  /* 0x000000050a0a7209 */ /* 0x001fc40007810000 */
[----:B------:R-:W4:Y:S04]  /*e110*/  LDL.64 R4, [R1+0x240] ;  /* 0x0002400001047983 */ /* 0x000f280000100a00 */
[----:B------:R-:W-:Y:S04]  /*e120*/  STL [R1+0x230], R10 ;  /* 0x0002300a01007387 */ /* 0x000fe80000100800 */
[----:B------:R-:W5:Y:S04]  /*e130*/  LDL R14, [R1+0x230] ;  /* 0x00023000010e7983 */ /* 0x000f680000100800 */
[----:B--2---:R-:W0:Y:S02]  /*e140*/  SHFL.BFLY PT, R9, R12, 0x2, 0x1f ;  /* 0x0c401f000c097f89 */ /* 0x004e2400000e0000 */
[----:B0-----:R-:W-:-:S05]  /*e150*/  FMNMX.FTZ R9, R9, R12, !PT ;  /* 0x0000000c09097209 */ /* 0x001fca0007810000 */
[----:B------:R-:W0:Y:S01]  /*e160*/  SHFL.BFLY PT, R8, R9, 0x1, 0x1f ;  /* 0x0c201f0009087f89 */ /* 0x000e2200000e0000 */
[----:B-----5:R-:W-:Y:S01]  /*e170*/  FSETP.NEU.FTZ.AND P1, PT, R14, -INF , PT ;  /* 0xff8000000e00780b */ /* 0x020fe20003f3d000 */
[----:B---3--:R-:W-:-:S03]  /*e180*/  FMUL.FTZ R11, R74, R14 ;  /* 0x0000000e4a0b7220 */ /* 0x008fc60000410000 */
[----:B------:R-:W-:Y:S02]  /*e190*/  FSEL R65, R14, RZ, P1 ;  /* 0x000000ff0e417208 */ /* 0x000fe40000800000 */
[----:B------:R-:W-:-:S03]  /*e1a0*/  FSEL R11, R11, RZ, P1 ;  /* 0x000000ff0b0b7208 */ /* 0x000fc60000800000 */
[----:B------:R-:W-:Y:S01]  /*e1b0*/  FADD.FTZ R65, R6, -R65 ;  /* 0x8000004106417221 */ /* 0x000fe20000010000 */
[----:B0-----:R-:W-:-:S04]  /*e1c0*/  FMNMX.FTZ R8, R9, R8, !PT ;  /* 0x0000000809087209 */ /* 0x001fc80007810000 */
[C---:B------:R-:W-:Y:S01]  /*e1d0*/  FSETP.NEU.FTZ.AND P1, PT, R8.reuse, -INF , PT ;  /* 0xff8000000800780b */ /* 0x040fe20003f3d000 */
[----:B------:R-:W-:-:S03]  /*e1e0*/  FMUL.FTZ R6, R8, R74 ;  /* 0x0000004a08067220 */ /* 0x000fc60000410000 */
[----:B------:R-:W-:Y:S02]  /*e1f0*/  FSEL R10, R8, RZ, P1 ;  /* 0x000000ff080a7208 */ /* 0x000fe40000800000 */
[----:B------:R-:W-:Y:S01]  /*e200*/  FSEL R6, R6, RZ, P1 ;  /* 0x000000ff06067208 */ /* 0x000fe20000800000 */
        /* <DEDUP_REMOVED lines=24> */
[----:B------:R-:W-:Y:S01]  /*e390*/  FADD.FTZ R7, R7, -R10 ;  /* 0x8000000a07077221 */ /* 0x000fe20000010000 */
[-C--:B------:R-:W-:Y:S01]  /*e3a0*/  FMUL.FTZ R11, R65, R74.reuse ;  /* 0x0000004a410b7220 */ /* 0x080fe20000410000 */
[----:B------:R-:W-:-:S02]  /*e3b0*/  FFMA.FTZ R32, R40, R74, -R6 ;  /* 0x0000004a28207223 */ /* 0x000fc40000010806 */
[----:B------:R-:W-:Y:S01]  /*e3c0*/  FMUL.FTZ R7, R74, R7 ;  /* 0x000000074a077220 */ /* 0x000fe20000410000 */
[-CC-:B------:R-:W-:Y:S01]  /*e3d0*/  FFMA.FTZ R161, R31, R74.reuse, -R6.reuse ;  /* 0x0000004a1fa17223 */ /* 0x180fe20000010806 */
[----:B------:R-:W-:Y:S01]  /*e3e0*/  MUFU.EX2 R160, R160 ;  /* 0x000000a000a07308 */ /* 0x000fe20000000800 */
[----:B------:R-:W-:-:S07]  /*e3f0*/  FFMA.FTZ R31, R29, R74, -R6 ;  /* 0x0000004a1d1f7223 */ /* 0x000fce0000010806 */
[----:B------:R-:W4:Y:S01]  /*e400*/  MUFU.EX2 R11, R11 ;  /* 0x0000000b000b7308 */ /* 0x000f220000000800 */
[----:B------:R-:W-:-:S07]  /*e410*/  FFMA.FTZ R163, R53, R74, -R6 ;  /* 0x0000004a35a37223 */ /* 0x000fce0000010806 */
[----:B------:R-:W-:Y:S08]  /*e420*/  MUFU.EX2 R32, R32 ;  /* 0x0000002000207308 */ /* 0x000ff00000000800 */
[----:B------:R-:W0:Y:S01]  /*e430*/  MUFU.EX2 R10, R7 ;  /* 0x00000007000a7308 */ /* 0x000e220000000800 */
[----:B------:R-:W-:-:S07]  /*e440*/  FFMA.FTZ R30, R45, R74, -R6 ;  /* 0x0000004a2d1e7223 */ /* 0x000fce0000010806 */
[----:B------:R-:W1:Y:S08]  /*e450*/  MUFU.EX2 R13, R13 ;  /* 0x0000000d000d7308 */ /* 0x000e700000000800 */
[----:B------:R-:W2:Y:S01]  /*e460*/  MUFU.EX2 R161, R161 ;  /* 0x000000a100a17308 */ /* 0x000ea20000000800 */
[----:B------:R-:W-:-:S07]  /*e470*/  FFMA.FTZ R165, R51, R74, -R6 ;  /* 0x0000004a33a57223 */ /* 0x000fce0000010806 */
[----:B------:R-:W3:Y:S08]  /*e480*/  MUFU.EX2 R162, R162 ;  /* 0x000000a200a27308 */ /* 0x000ef00000000800 */
[----:B------:R-:W5:Y:S01]  /*e490*/  MUFU.EX2 R31, R31 ;  /* 0x0000001f001f7308 */ /* 0x000f620000000800 */
[----:B----4-:R-:W-:Y:S01]  /*e4a0*/  FFMA.FTZ R4, R11, R4, R160 ;  /* 0x000000040b047223 */ /* 0x010fe200000100a0 */
[----:B0-----:R-:W-:-:S06]  /*e4b0*/  FFMA.FTZ R14, R5, R10, R32 ;  /* 0x0000000a050e7223 */ /* 0x001fcc0000010020 */
[----:B------:R-:W0:Y:S01]  /*e4c0*/  MUFU.EX2 R37, R37 ;  /* 0x0000002500257308 */ /* 0x000e220000000800 */
[----:B------:R-:W-:-:S07]  /*e4d0*/  FFMA.FTZ R29, R28, R74, -R6 ;  /* 0x0000004a1c1d7223 */ /* 0x000fce0000010806 */
[----:B------:R-:W4:Y:S01]  /*e4e0*/  MUFU.EX2 R163, R163 ;  /* 0x000000a300a37308 */ /* 0x000f220000000800 */
[----:B-1----:R-:W-:Y:S01]  /*e4f0*/  FADD.FTZ R5, R13, R4 ;  /* 0x000000040d057221 */ /* 0x002fe20000010000 */
[----:B--2---:R-:W-:-:S06]  /*e500*/  FADD.FTZ R14, R161, R14 ;  /* 0x0000000ea10e7221 */ /* 0x004fcc0000010000 */
[----:B------:R-:W1:Y:S01]  /*e510*/  MUFU.EX2 R36, R36 ;  /* 0x0000002400247308 */ /* 0x000e620000000800 */
[----:B------:R-:W-:-:S07]  /*e520*/  FFMA.FTZ R167, R49, R74, -R6 ;  /* 0x0000004a31a77223 */ /* 0x000fce0000010806 */
[----:B------:R-:W2:Y:S01]  /*e530*/  MUFU.EX2 R30, R30 ;  /* 0x0000001e001e7308 */ /* 0x000ea20000000800 */
[----:B---3--:R-:W-:Y:S01]  /*e540*/  FADD.FTZ R4, R162, R5 ;  /* 0x00000005a2047221 */ /* 0x008fe20000010000 */
[----:B-----5:R-:W-:-:S06]  /*e550*/  FADD.FTZ R14, R31, R14 ;  /* 0x0000000e1f0e7221 */ /* 0x020fcc0000010000 */
[----:B------:R-:W3:Y:S01]  /*e560*/  MUFU.EX2 R164, R164 ;  /* 0x000000a400a47308 */ /* 0x000ee20000000800 */
[----:B------:R-:W-:-:S07]  /*e570*/  FFMA.FTZ R28, R41, R74, -R6 ;  /* 0x0000004a291c7223 */ /* 0x000fce0000010806 */
[----:B------:R-:W5:Y:S01]  /*e580*/  MUFU.EX2 R165, R165 ;  /* 0x000000a500a57308 */ /* 0x000f620000000800 */
[----:B0-----:R-:W-:Y:S01]  /*e590*/  FADD.FTZ R5, R37, R4 ;  /* 0x0000000425057221 */ /* 0x001fe20000010000 */
[----:B----4-:R-:W-:-:S06]  /*e5a0*/  FADD.FTZ R7, R163, R14 ;  /* 0x0000000ea3077221 */ /* 0x010fcc0000010000 */
        /* <DEDUP_REMOVED lines=75> */
[----:B------:R-:W0:Y:S08]  /*ea60*/  MUFU.EX2 R173, R173 ;  /* 0x000000ad00ad7308 */ /* 0x000e300000000800 */
[----:B------:R-:W4:Y:S01]  /*ea70*/  MUFU.EX2 R19, R19 ;  /* 0x0000001300137308 */ /* 0x000f220000000800 */
[----:B-1----:R-:W-:Y:S01]  /*ea80*/  FADD.FTZ R7, R178, R7 ;  /* 0x00000007b2077221 */ /* 0x002fe20000010000 */
[----:B--2---:R-:W-:-:S06]  /*ea90*/  FADD.FTZ R5, R175, R4 ;  /* 0x00000004af057221 */ /* 0x004fcc0000010000 */
[----:B------:R-:W1:Y:S08]  /*eaa0*/  MUFU.EX2 R21, R21 ;  /* 0x0000001500157308 */ /* 0x000e700000000800 */
[----:B------:R-:W2:Y:S01]  /*eab0*/  MUFU.EX2 R14, R14 ;  /* 0x0000000e000e7308 */ /* 0x000ea20000000800 */
[----:B---3--:R-:W-:Y:S01]  /*eac0*/  FADD.FTZ R4, R172, R7 ;  /* 0x00000007ac047221 */ /* 0x008fe20000010000 */
[----:B-----5:R-:W-:-:S06]  /*ead0*/  FADD.FTZ R6, R18, R5 ;  /* 0x0000000512067221 */ /* 0x020fcc0000010000 */
[----:B------:R-:W3:Y:S08]  /*eae0*/  MUFU.EX2 R20, R20 ;  /* 0x0000001400147308 */ /* 0x000ef00000000800 */
[----:B------:R-:W5:Y:S01]  /*eaf0*/  MUFU.EX2 R15, R15 ;  /* 0x0000000f000f7308 */ /* 0x000f620000000800 */
[----:B0-----:R-:W-:Y:S01]  /*eb00*/  FADD.FTZ R4, R173, R4 ;  /* 0x00000004ad047221 */ /* 0x001fe20000010000 */
[----:B----4-:R-:W-:-:S03]  /*eb10*/  FADD.FTZ R5, R19, R6 ;  /* 0x0000000613057221 */ /* 0x010fc60000010000 */
[----:B-1----:R-:W-:Y:S01]  /*eb20*/  FADD.FTZ R7, R21, R4 ;  /* 0x0000000415077221 */ /* 0x002fe20000010000 */
[----:B--2---:R-:W-:-:S03]  /*eb30*/  FADD.FTZ R6, R14, R5 ;  /* 0x000000050e067221 */ /* 0x004fc60000010000 */
[----:B---3--:R-:W-:Y:S01]  /*eb40*/  FADD.FTZ R4, R20, R7 ;  /* 0x0000000714047221 */ /* 0x008fe20000010000 */
[----:B------:R-:W-:Y:S01]  /*eb50*/  STL [R1+0x234], R8 ;  /* 0x0002340801007387 */ /* 0x000fe20000100800 */
[----:B-----5:R-:W-:-:S05]  /*eb60*/  FADD.FTZ R5, R15, R6 ;  /* 0x000000060f057221 */ /* 0x020fca0000010000 */
[----:B------:R0:W-:Y:S04]  /*eb70*/  STL.64 [R1+0x240], R4 ;  /* 0x0002400401007387 */ /* 0x0001e80000100a00 */
[----:B------:R-:W2:Y:S01]  /*eb80*/  LD.E R6, desc[UR42][R16.64+0x260] ;  /* 0x0002602a10067980 */ /* 0x000ea2000c101900 */
[----:B------:R-:W-:-:S04]  /*eb90*/  UIADD3 UR4, UP0, UR37, 0x260, URZ ;  /* 0x0000026025047890 */ /* 0x000fc8000ff1e03f */
[----:B------:R-:W-:Y:S02]  /*eba0*/  ULOP3.LUT UR5, UR4, 0x4, URZ, 0xfc, !UPT ;  /* 0x0000000404057892 */ /* 0x000fe4000f8efc3f */
[----:B------:R-:W-:-:S04]  /*ebb0*/  UIADD3.X UR6, URZ, UR36, URZ, UP0, !UPT ;  /* 0x000000243f067290 */ /* 0x000fc800087fe43f */
[----:B0-----:R-:W-:Y:S02]  /*ebc0*/  IMAD.U32 R4, RZ, RZ, UR5 ;  /* 0x00000005ff047e24 */ /* 0x001fe4000f8e00ff */
[----:B------:R-:W-:Y:S02]  /*ebd0*/  IMAD.U32 R5, RZ, RZ, UR6 ;  /* 0x00000006ff057e24 */ /* 0x000fe4000f8e00ff */
[----:B--2---:R-:W-:-:S05]  /*ebe0*/  FMUL.FTZ R7, R11, R6 ;  /* 0x000000060b077220 */ /* 0x004fca0000410000 */
[----:B------:R-:W-:Y:S04]  /*ebf0*/  ST.E desc[UR42][R16.64+0x260], R7 ;  /* 0x0002600710007985 */ /* 0x000fe8000c10192a */
[----:B------:R-:W2:Y:S02]  /*ec00*/  LD.E R6, desc[UR42][R4.64] ;  /* 0x0000002a04067980 */ /* 0x000ea4000c101900 */
[----:B--2---:R-:W-:-:S05]  /*ec10*/  FMUL.FTZ R9, R11, R6 ;  /* 0x000000060b097220 */ /* 0x004fca0000410000 */
        /* <DEDUP_REMOVED lines=173> */
[----:B------:R-:W-:Y:S02]  /*f6f0*/  IMAD.U32 R8, RZ, RZ, UR5 ;  /* 0x00000005ff087e24 */ /* 0x000fe4000f8e00ff */
[C---:B0-----:R-:W-:Y:S01]  /*f700*/  FMUL.FTZ R39, R11.reuse, R44 ;  /* 0x0000002c0b277220 */ /* 0x041fe20000410000 */
[----:B------:R0:W-:Y:S01]  /*f710*/  ST.E desc[UR42][R16.64+0x404], R9 ;  /* 0x0004040910007985 */ /* 0x0001e2000c10192a */
[C---:B--2---:R-:W-:Y:S01]  /*f720*/  FMUL.FTZ R45, R11.reuse, R26 ;  /* 0x0000001a0b2d7220 */ /* 0x044fe20000410000 */
[C---:B-1----:R-:W-:Y:S01]  /*f730*/  FMUL.FTZ R47, R11.reuse, R6 ;  /* 0x000000060b2f7220 */ /* 0x042fe20000410000 */
[----:B------:R-:W-:Y:S01]  /*f740*/  FMUL.FTZ R11, R11, R24 ;  /* 0x000000180b0b7220 */ /* 0x000fe20000410000 */
[----:B0-----:R-:W-:Y:S01]  /*f750*/  IMAD.U32 R9, RZ, RZ, UR6 ;  /* 0x00000006ff097e24 */ /* 0x001fe2000f8e00ff */
        /* <DEDUP_REMOVED lines=9> */
[----:B------:R3:W-:Y:S04]  /*f7f0*/  ST.E desc[UR42][R16.64+0x450], R11 ;  /* 0x0004500b10007985 */ /* 0x0007e8000c10192a */
[----:B0-----:R-:W4:Y:S01]  /*f800*/  LD.E R25, desc[UR42][R8.64] ;  /* 0x0000002a08197980 */ /* 0x001f22000c101900 */
[----:B------:R-:W-:Y:S01]  /*f810*/  ULOP3.LUT UR4, UR4, 0xc, URZ, 0xfc, !UPT ;  /* 0x0000000c04047892 */ /* 0x000fe2000f8efc3f */
[----:B------:R-:W-:-:S05]  /*f820*/  IMAD.U32 R7, RZ, RZ, UR6 ;  /* 0x00000006ff077e24 */ /* 0x000fca000f8e00ff */
[----:B------:R-:W-:Y:S02]  /*f830*/  IMAD.U32 R6, RZ, RZ, UR4 ;  /* 0x00000004ff067e24 */ /* 0x000fe4000f8e00ff */
[----:B----4-:R-:W-:-:S05]  /*f840*/  FMUL.FTZ R25, R10, R25 ;  /* 0x000000190a197220 */ /* 0x010fca0000410000 */
[----:B------:R0:W-:Y:S04]  /*f850*/  ST.E desc[UR42][R8.64], R25 ;  /* 0x0000001908007985 */ /* 0x0001e8000c10192a */
[----:B-1----:R-:W4:Y:S01]  /*f860*/  LD.E R27, desc[UR42][R6.64] ;  /* 0x0000002a061b7980 */ /* 0x002f22000c101900 */
[----:B------:R-:W1:Y:S01]  /*f870*/  S2R R232, SR_TID.X ;  /* 0x0000000000e87919 */ /* 0x000e620000002100 */
[----:B----4-:R-:W-:-:S05]  /*f880*/  FMUL.FTZ R27, R10, R27 ;  /* 0x0000001b0a1b7220 */ /* 0x010fca0000410000 */
[----:B------:R4:W-:Y:S04]  /*f890*/  ST.E desc[UR42][R6.64], R27 ;  /* 0x0000001b06007985 */ /* 0x0009e8000c10192a */
        /* <DEDUP_REMOVED lines=59> */
[----:B---3--:R-:W3:Y:S04]  /*fc50*/  LD.E R11, desc[UR42][R16.64+0x448] ;  /* 0x0004482a100b7980 */ /* 0x008ee8000c101900 */
[----:B0-----:R-:W3:Y:S04]  /*fc60*/  LD.E R25, desc[UR42][R16.64+0x44c] ;  /* 0x00044c2a10197980 */ /* 0x001ee8000c101900 */
[----:B----4-:R-:W4:Y:S01]  /*fc70*/  LD.E R27, desc[UR42][R16.64+0x458] ;  /* 0x0004582a101b7980 */ /* 0x010f22000c101900 */
[----:B-1----:R-:W-:Y:S01]  /*fc80*/  SHF.R.U32.HI R232, RZ, 0x7, R232 ;  /* 0x00000007ffe87819 */ /* 0x002fe200000116e8 */
[C---:B-----5:R-:W-:Y:S01]  /*fc90*/  FMUL.FTZ R51, R10.reuse, R51 ;  /* 0x000000330a337220 */ /* 0x060fe20000410000 */
[----:B------:R-:W-:-:S04]  /*fca0*/  FMUL.FTZ R26, R10, R26 ;  /* 0x0000001a0a1a7220 */ /* 0x000fc80000410000 */
[----:B------:R-:W-:Y:S01]  /*fcb0*/  ST.E desc[UR42][R16.64+0x3f8], R51 ;  /* 0x0003f83310007985 */ /* 0x000fe2000c10192a */
[----:B------:R-:W-:-:S03]  /*fcc0*/  FMUL.FTZ R141, R10, R141 ;  /* 0x0000008d0a8d7220 */ /* 0x000fc60000410000 */
[----:B------:R0:W-:Y:S01]  /*fcd0*/  ST.E desc[UR42][R16.64+0x45c], R26 ;  /* 0x00045c1a10007985 */ /* 0x0001e2000c10192a */
[C---:B------:R-:W-:Y:S01]  /*fce0*/  FMUL.FTZ R143, R10.reuse, R143 ;  /* 0x0000008f0a8f7220 */ /* 0x040fe20000410000 */
[C---:B------:R-:W-:Y:S01]  /*fcf0*/  FMUL.FTZ R145, R10.reuse, R145 ;  /* 0x000000910a917220 */ /* 0x040fe20000410000 */
[----:B------:R-:W-:Y:S01]  /*fd00*/  FMUL.FTZ R147, R10, R147 ;  /* 0x000000930a937220 */ /* 0x000fe20000410000 */
[----:B0-----:R-:W-:Y:S02]  /*fd10*/  VIADD R26, R232, 0x8 ;  /* 0x00000008e81a7836 */ /* 0x001fe40000000000 */
        /* <DEDUP_REMOVED lines=53> */
[C---:B---3--:R-:W-:Y:S01]  /*10070*/  FMUL.FTZ R51, R10.reuse, R11 ;  /* 0x0000000b0a337220 */ /* 0x048fe20000410000 */
[C---:B------:R-:W-:Y:S01]  /*10080*/  FMUL.FTZ R25, R10.reuse, R25 ;  /* 0x000000190a197220 */ /* 0x040fe20000410000 */
[----:B----4-:R-:W-:Y:S01]  /*10090*/  FMUL.FTZ R27, R10, R27 ;  /* 0x0000001b0a1b7220 */ /* 0x010fe20000410000 */
        /* <DEDUP_REMOVED lines=57> */
[----:B------:R-:W-:Y:S04]  /*10430*/  ST.E desc[UR42][R16.64+0x448], R51 ;  /* 0x0004483310007985 */ /* 0x000fe8000c10192a */
[----:B------:R3:W-:Y:S04]  /*10440*/  ST.E desc[UR42][R16.64+0x44c], R25 ;  /* 0x00044c1910007985 */ /* 0x0007e8000c10192a */
[----:B------:R4:W-:Y:S01]  /*10450*/  ST.E desc[UR42][R16.64+0x458], R27 ;  /* 0x0004581b10007985 */ /* 0x0009e2000c10192a */
        /* <DEDUP_REMOVED lines=11> */
[----:B----4-:R-:W4:Y:S04]  /*10510*/  LD.E R27, desc[UR42][R16.64+0x270] ;  /* 0x0002702a101b7980 */ /* 0x010f28000c101900 */
[----:B------:R-:W4:Y:S04]  /*10520*/  LD.E R45, desc[UR42][R16.64+0x274] ;  /* 0x0002742a102d7980 */ /* 0x000f28000c101900 */
[----:B0-----:R-:W4:Y:S04]  /*10530*/  LD.E R41, desc[UR42][R16.64+0x278] ;  /* 0x0002782a10297980 */ /* 0x001f28000c101900 */
[----:B------:R-:W4:Y:S04]  /*10540*/  LD.E R47, desc[UR42][R16.64+0x27c] ;  /* 0x00027c2a102f7980 */ /* 0x000f28000c101900 */
[----:B------:R-:W4:Y:S04]  /*10550*/  LD.E R49, desc[UR42][R16.64+0x280] ;  /* 0x0002802a10317980 */ /* 0x000f28000c101900 */
        /* <DEDUP_REMOVED lines=11> */
[----:B---3--:R-:W3:Y:S04]  /*10610*/  LD.E R25, desc[UR42][R16.64+0x2b0] ;  /* 0x0002b02a10197980 */ /* 0x008ee8000c101900 */
        /* <DEDUP_REMOVED lines=58> */
[----:B----4-:R0:W-:Y:S04]  /*109c0*/  ST.E desc[UR42][R16.64+0x270], R27 ;  /* 0x0002701b10007985 */ /* 0x0101e8000c10192a */
        /* <DEDUP_REMOVED lines=25> */
[----:B----4-:R-:W4:Y:S04]  /*10b60*/  LD.E R57, desc[UR42][R16.64+0x308] ;  /* 0x0003082a10397980 */ /* 0x010f28000c101900 */
[----:B------:R-:W4:Y:S04]  /*10b70*/  LD.E R59, desc[UR42][R16.64+0x310] ;  /* 0x0003102a103b7980 */ /* 0x000f28000c101900 */
        /* <DEDUP_REMOVED lines=73> */
[----:B----4-:R4:W-:Y:S04]  /*11010*/  ST.E desc[UR42][R16.64+0x308], R57 ;  /* 0x0003083910007985 */ /* 0x0109e8000c10192a */
        /* <DEDUP_REMOVED lines=71> */
[----:B0-----:R-:W3:Y:S01]  /*11490*/  LDL R25, [R1+0x88] ;  /* 0x0000880001197983 */ /* 0x001ee20000100800 */
[----:B------:R-:W-:-:S02]  /*114a0*/  IMAD R10, R24, 0xc00, R10 ;  /* 0x00000c00180a7824 */ /* 0x000fc400078e020a */
[----:B-1----:R-:W-:Y:S01]  /*114b0*/  IMAD.MOV.U32 R27, RZ, RZ, R11 ;  /* 0x000000ffff1b7224 */ /* 0x002fe200078e000b */
[----:B------:R-:W-:Y:S01]  /*114c0*/  F2FP.F16.F32.PACK_AB R162, R37, R162 ;  /* 0x000000a225a2723e */ /* 0x000fe200000000ff */
[----:B------:R-:W-:Y:S01]  /*114d0*/  VIADD R24, R10, 0x80 ;  /* 0x000000800a187836 */ /* 0x000fe20000000000 */
[----:B------:R-:W-:Y:S01]  /*114e0*/  F2FP.F16.F32.PACK_AB R164, R164, R36 ;  /* 0x00000024a4a4723e */ /* 0x000fe200000000ff */
[----:B------:R-:W-:Y:S01]  /*114f0*/  VIADD R26, R10, 0x100 ;  /* 0x000001000a1a7836 */ /* 0x000fe20000000000 */
[----:B------:R-:W-:Y:S01]  /*11500*/  R2UR UR15, R27 ;  /* 0x000000001b0f72ca */ /* 0x000fe200000e0000 */
[----:B------:R-:W3:Y:S01]  /*11510*/  LD.E R36, desc[UR42][R16.64+0x290] ;  /* 0x0002902a10247980 */ /* 0x000ee2000c101900 */
[----:B------:R-:W-:Y:S02]  /*11520*/  R2UR UR10, R24 ;  /* 0x00000000180a72ca */ /* 0x000fe400000e0000 */
[----:B------:R-:W-:Y:S01]  /*11530*/  R2UR UR14, R26 ;  /* 0x000000001a0e72ca */ /* 0x000fe200000e0000 */
[----:B------:R-:W3:Y:S01]  /*11540*/  LD.E R24, desc[UR42][R16.64+0x260] ;  /* 0x0002602a10187980 */ /* 0x000ee2000c101900 */
[----:B------:R-:W-:-:S02]  /*11550*/  F2FP.F16.F32.PACK_AB R166, R166, R35 ;  /* 0x00000023a6a6723e */ /* 0x000fc400000000ff */
[----:B------:R-:W-:Y:S01]  /*11560*/  F2FP.F16.F32.PACK_AB R168, R168, R34 ;  /* 0x00000022a8a8723e */ /* 0x000fe200000000ff */
[----:B------:R-:W3:Y:S01]  /*11570*/  LD.E R35, desc[UR42][R16.64+0x28c] ;  /* 0x00028c2a10237980 */ /* 0x000ee2000c101900 */
[----:B------:R-:W-:Y:S02]  /*11580*/  F2FP.F16.F32.PACK_AB R170, R170, R33 ;  /* 0x00000021aaaa723e */ /* 0x000fe400000000ff */
[----:B------:R-:W-:Y:S01]  /*11590*/  F2FP.F16.F32.PACK_AB R161, R161, R32 ;  /* 0x00000020a1a1723e */ /* 0x000fe200000000ff */
[----:B------:R-:W3:Y:S01]  /*115a0*/  LD.E R33, desc[UR42][R16.64+0x284] ;  /* 0x0002842a10217980 */ /* 0x000ee2000c101900 */
[----:B------:R-:W-:Y:S02]  /*115b0*/  F2FP.F16.F32.PACK_AB R163, R163, R31 ;  /* 0x0000001fa3a3723e */ /* 0x000fe400000000ff */
[----:B------:R-:W-:Y:S01]  /*115c0*/  F2FP.F16.F32.PACK_AB R165, R165, R30 ;  /* 0x0000001ea5a5723e */ /* 0x000fe200000000ff */
[----:B------:R-:W3:Y:S01]  /*115d0*/  LD.E R31, desc[UR42][R16.64+0x27c] ;  /* 0x00027c2a101f7980 */ /* 0x000ee2000c101900 */
[----:B------:R-:W-:-:S02]  /*115e0*/  F2FP.F16.F32.PACK_AB R167, R167, R29 ;  /* 0x0000001da7a7723e */ /* 0x000fc400000000ff */
[----:B------:R-:W-:Y:S01]  /*115f0*/  F2FP.F16.F32.PACK_AB R169, R169, R28 ;  /* 0x0000001ca9a9723e */ /* 0x000fe200000000ff */
[----:B------:R-:W3:Y:S04]  /*11600*/  LD.E R29, desc[UR42][R16.64+0x274] ;  /* 0x0002742a101d7980 */ /* 0x000ee8000c101900 */
[----:B------:R-:W3:Y:S04]  /*11610*/  LD.E R28, desc[UR42][R16.64+0x270] ;  /* 0x0002702a101c7980 */ /* 0x000ee8000c101900 */
[----:B------:R-:W3:Y:S04]  /*11620*/  LD.E R30, desc[UR42][R16.64+0x278] ;  /* 0x0002782a101e7980 */ /* 0x000ee8000c101900 */
[----:B------:R-:W3:Y:S04]  /*11630*/  LD.E R32, desc[UR42][R16.64+0x280] ;  /* 0x0002802a10207980 */ /* 0x000ee8000c101900 */
[----:B------:R-:W3:Y:S04]  /*11640*/  LD.E R34, desc[UR42][R16.64+0x288] ;  /* 0x0002882a10227980 */ /* 0x000ee8000c101900 */
[----:B------:R-:W3:Y:S04]  /*11650*/  LD.E R37, desc[UR42][R16.64+0x294] ;  /* 0x0002942a10257980 */ /* 0x000ee8000c101900 */
[----:B------:R-:W3:Y:S04]  /*11660*/  LD.E R38, desc[UR42][R16.64+0x298] ;  /* 0x0002982a10267980 */ /* 0x000ee8000c101900 */
        /* <DEDUP_REMOVED lines=16> */
[----:B--2---:R-:W5:Y:S04]  /*11770*/  LD.E R55, desc[UR42][R16.64+0x2dc] ;  /* 0x0002dc2a10377980 */ /* 0x004f68000c101900 */
[----:B------:R-:W5:Y:S04]  /*11780*/  LD.E R56, desc[UR42][R16.64+0x2e0] ;  /* 0x0002e02a10387980 */ /* 0x000f68000c101900 */
[----:B----4-:R-:W5:Y:S04]  /*11790*/  LD.E R57, desc[UR42][R16.64+0x2e4] ;  /* 0x0002e42a10397980 */ /* 0x010f68000c101900 */
[----:B------:R-:W5:Y:S04]  /*117a0*/  LD.E R58, desc[UR42][R16.64+0x2e8] ;  /* 0x0002e82a103a7980 */ /* 0x000f68000c101900 */
[----:B------:R-:W5:Y:S04]  /*117b0*/  LD.E R59, desc[UR42][R16.64+0x2ec] ;  /* 0x0002ec2a103b7980 */ /* 0x000f68000c101900 */
[----:B------:R-:W5:Y:S04]  /*117c0*/  LD.E R60, desc[UR42][R16.64+0x2f0] ;  /* 0x0002f02a103c7980 */ /* 0x000f68000c101900 */
[----:B---3--:R-:W5:Y:S04]  /*117d0*/  LD.E R61, desc[UR42][R16.64+0x2f4] ;  /* 0x0002f42a103d7980 */ /* 0x008f68000c101900 */
        /* <DEDUP_REMOVED lines=38> */
[----:B------:R-:W-:Y:S01]  /*11a40*/  ISETP.NE.U32.AND P1, PT, R25, RZ, PT ;  /* 0x000000ff1900720c */ /* 0x000fe20003f25070 */
[----:B------:R-:W-:-:S02]  /*11a50*/  IMAD.MOV.U32 R25, RZ, RZ, R11 ;  /* 0x000000ffff197224 */ /* 0x000fc400078e000b */
[----:B------:R-:W5:Y:S03]  /*11a60*/  LD.E R100, desc[UR42][R16.64+0x390] ;  /* 0x0003902a10647980 */ /* 0x000f66000c101900 */
        /* <DEDUP_REMOVED lines=56> */
[----:B------:R-:W-:Y:S02]  /*11df0*/  R2UR UR7, R11 ;  /* 0x000000000b0772ca */ /* 0x000fe400000e0000 */
[----:B------:R-:W-:Y:S01]  /*11e00*/  F2FP.F16.F32.PACK_AB R160, R13, R160 ;  /* 0x000000a00da0723e */ /* 0x000fe200000000ff */
[----:B------:R-:W-:-:S03]  /*11e10*/  VOTEU.ANY UP0, P1 ;  /* 0x00000000003f7886 */ /* 0x000fc60000800100 */
[----:B-----5:R-:W-:-:S07]  /*11e20*/  WARPGROUP.ARRIVE ;  /* 0x00000000000079c5 */ /* 0x020fce0000000000 */
[----:B------:R-:W-:Y:S01]  /*11e30*/  HGMMA.64x256x16.F32 R24, R160, gdesc[UR4].tnspB, R24, UP0, gsb0 ;  /* 0x43e00004a0187df0 */ /* 0x000fe2000b800818 */
[----:B------:R-:W-:Y:S02]  /*11e40*/  F2FP.F16.F32.PACK_AB R171, R12, R171 ;  /* 0x000000ab0cab723e */ /* 0x000fe400000000ff */
        /* <DEDUP_REMOVED lines=1077> */
.L_x_12777:
[----:B------:R-:W-:Y:S05]  /*161a0*/  BSYNC B0 ;  /* 0x0000000000007941 */ /* 0x000fea0003800000 */
.L_x_12776:
[C---:B------:R-:W-:Y:S01]  /*161b0*/  ISETP.GT.AND P0, PT, R0.reuse, R3, PT ;  /* 0x000000030000720c */ /* 0x040fe20003f04270 */
[----:B------:R-:W-:-:S12]  /*161c0*/  VIADD R0, R0, 0xffffffff ;  /* 0xffffffff00007836 */ /* 0x000fd80000000000 */
[----:B------:R-:W-:Y:S05]  /*161d0*/  @P0 BRA `(.L_x_12778) ;  /* 0xffffff4c00880947 */ /* 0x000fea000383ffff */
[----:B0-----:R-:W2:Y:S02]  /*161e0*/  LDL R4, [R1+0x70] ;  /* 0x0000700001047983 */ /* 0x001ea40000100800 */
[----:B--2---:R-:W-:-:S07]  /*161f0*/  IMAD.SHL.U32 R4, R4, 0x80, RZ ;  /* 0x0000008004047824 */ /* 0x004fce00078e00ff */
.L_x_12751:
[----:B-1----:R-:W0:Y:S01]  /*16200*/  LDC R2, c[0x0][0x448] ;  /* 0x00011200ff027b82 */ /* 0x002e220000000800 */
        /* <DEDUP_REMOVED lines=22> */
.L_x_12781:
[----:B------:R-:W-:-:S13]  /*16370*/  ISETP.NE.AND P0, PT, R7, 0x1, PT ;  /* 0x000000010700780c */ /* 0x000fda0003f05270 */
[----:B------:R-:W0:Y:S02]  /*16380*/  @P0 LDC.64 R8, c[0x0][0xae0] ;  /* 0x0002b800ff080b82 */ /* 0x000e240000000a00 */
[----:B0-----:R-:W-:-:S05]  /*16390*/  @P0 IMAD.HI.U32 R6, R4, R8, RZ ;  /* 0x0000000804060227 */ /* 0x001fca00078e00ff */
[----:B------:R-:W-:-:S07]  /*163a0*/  @P0 SHF.R.U32.HI R4, RZ, R9, R6 ;  /* 0x00000009ff040219 */ /* 0x000fce0000011606 */
.L_x_12782:
[----:B------:R-:W-:Y:S05]  /*163b0*/  BSYNC B0 ;  /* 0x0000000000007941 */ /* 0x000fea0003800000 */
.L_x_12780:
[----:B------:R-:W-:-:S05]  /*163c0*/  IMAD R3, R4, R7, RZ ;  /* 0x0000000704037224 */ /* 0x000fca00078e02ff */
[----:B------:R-:W-:-:S07]  /*163d0*/  VIMNMX R2, R2, R3, !PT ;  /* 0x0000000302027248 */ /* 0x000fce0007fe0100 */
.L_x_12779:
        /* <DEDUP_REMOVED lines=9> */
.L_x_12800:
        /* <DEDUP_REMOVED lines=24> */
.L_x_12785:
[----:B------:R-:W-:Y:S05]  /*165f0*/  BSYNC B0 ;  /* 0x0000000000007941 */ /* 0x000fea0003800000 */
.L_x_12784:
        /* <DEDUP_REMOVED lines=13> */
.L_x_12787:
[----:B------:R-:W-:Y:S05]  /*166d0*/  BSYNC B0 ;  /* 0x0000000000007941 */ /* 0x000fea0003800000 */
.L_x_12786:
        /* <DEDUP_REMOVED lines=8> */
.L_x_12789:
[----:B------:R-:W-:Y:S05]  /*16760*/  BSYNC B0 ;  /* 0x0000000000007941 */ /* 0x000fea0003800000 */
.L_x_12788:
        /* <DEDUP_REMOVED lines=59> */
.L_x_12792:
[----:B------:R-:W-:Y:S05]  /*16b20*/  BSYNC B0 ;  /* 0x0000000000007941 */ /* 0x000fea0003800000 */
.L_x_12791:
        /* <DEDUP_REMOVED lines=10> */
.L_x_12794:
[----:B------:R-:W-:Y:S05]  /*16bd0*/  BSYNC B0 ;  /* 0x0000000000007941 */ /* 0x000fea0003800000 */
.L_x_12793:
[----:B------:R-:W-:Y:S04]  /*16be0*/  BSSY B0, `(.L_x_12795) ;  /* 0x0000006000007945 */ /* 0x000fe80003800000 */
[----:B--2---:R-:W-:Y:S05]  /*16bf0*/  @P1 BRA `(.L_x_12796) ;  /* 0x0000000000101947 */ /* 0x004fea0003800000 */
[----:B-----5:R-:W-:Y:S01]  /*16c00*/  IMAD R6, R6, 0x8, R9 ;  /* 0x0000000806067824 */ /* 0x020fe200078e0209 */
[----:B------:R-:W-:-:S04]  /*16c10*/  SHF.L.U32 R7, R7, 0x1f, RZ ;  /* 0x0000001f07077819 */ /* 0x000fc800000006ff */
[----:B------:R-:W2:Y:S02]  /*16c20*/  SYNCS.PHASECHK.TRANS64.TRYWAIT P1, [R6+URZ], R7 ;  /* 0x00000007060075a7 */ /* 0x000ea4000802017f */
[----:B--2---:R-:W-:Y:S05]  /*16c30*/  @!P1 BRA `(.L_x_12797) ;  /* 0x0000025000e89947 */ /* 0x004fea0003800000 */
.L_x_12796:
[----:B------:R-:W-:Y:S05]  /*16c40*/  BSYNC B0 ;  /* 0x0000000000007941 */ /* 0x000fea0003800000 */
.L_x_12795:
[----:B-1----:R-:W3:Y:S04]  /*16c50*/  LD.E R21, desc[UR42][R2.64] ;  /* 0x0000002a02157980 */ /* 0x002ee8000c101900 */
[----:B--2--5:R-:W3:Y:S04]  /*16c60*/  LDL.64 R6, [R1+0x118] ;  /* 0x0001180001067983 */ /* 0x024ee80000100a00 */
[----:B------:R-:W2:Y:S04]  /*16c70*/  LDL R20, [R1+0x90] ;  /* 0x0000900001147983 */ /* 0x000ea80000100800 */
        /* <DEDUP_REMOVED lines=178> */
[----:B-1----:R-:W-:Y:S01]  /*177a0*/  LOP3.LUT R72, R73, 0x7f, RZ, 0xc0, !PT ;  /* 0x0000007f49487812 */ /* 0x002fe200078ec0ff */
        /* <DEDUP_REMOVED lines=24> */
[----:B------:R2:W-:Y:S02]  /*17930*/  @!P2 SYNCS.ARRIVE.TRANS64.RED.A1T0 RZ, [R6+URZ], RZ ;  /* 0x000000ff06ffa9a7 */ /* 0x0005e4000810043f */
[----:B--2---:R-:W2:Y:S04]  /*17940*/  LDL.64 R6, [R1+0x170] ;  /* 0x0001700001067983 */ /* 0x004ea80000100a00 */
[----:B--2---:R-:W2:Y:S04]  /*17950*/  LD.E R12, desc[UR42][R6.64] ;  /* 0x0000002a060c7980 */ /* 0x004ea8000c101900 */
[----:B------:R-:W3:Y:S01]  /*17960*/  LD.E.64 R6, desc[UR42][R16.64+0x230] ;  /* 0x0002302a10067980 */ /* 0x000ee2000c101b00 */
[----:B------:R-:W-:-:S04]  /*17970*/  UIADD3 UR4, UP0, UR37, 0x230, URZ ;  /* 0x0000023025047890 */ /* 0x000fc8000ff1e03f */
[----:B------:R-:W-:Y:S02]  /*17980*/  ULOP3.LUT UR4, UR4, 0x4, URZ, 0xfc, !UPT ;  /* 0x0000000404047892 */ /* 0x000fe4000f8efc3f */
[----:B------:R-:W-:Y:S01]  /*17990*/  UIADD3.X UR5, URZ, UR36, URZ, UP0, !UPT ;  /* 0x000000243f057290 */ /* 0x000fe200087fe43f */
        /* <DEDUP_REMOVED lines=9> */
[-C--:B-1----:R-:W-:Y:S01]  /*17a30*/  FMUL.FTZ R8, R26, R12.reuse ;  /* 0x0000000c1a087220 */ /* 0x082fe20000410000 */
[-C--:B------:R-:W-:Y:S01]  /*17a40*/  FMUL.FTZ R14, R30, R12.reuse ;  /* 0x0000000c1e0e7220 */ /* 0x080fe20000410000 */
[----:B------:R-:W-:-:S05]  /*17a50*/  FMUL.FTZ R26, R39, R12 ;  /* 0x0000000c271a7220 */ /* 0x000fca0000410000 */
[----:B------:R-:W1:Y:S01]  /*17a60*/  MUFU.TANH R20, R20 ;  /* 0x0000001400147308 */ /* 0x000e620000002400 */
[----:B---3--:R-:W-:Y:S01]  /*17a70*/  FMNMX.FTZ R13, R11, R6, !PT ;  /* 0x000000060b0d7209 */ /* 0x008fe20007810000 */
[-C--:B------:R-:W-:Y:S01]  /*17a80*/  FMUL.FTZ R30, R36, R12.reuse ;  /* 0x0000000c241e7220 */ /* 0x080fe20000410000 */
[-C--:B------:R-:W-:Y:S01]  /*17a90*/  FMUL.FTZ R39, R46, R12.reuse ;  /* 0x0000000c2e277220 */ /* 0x080fe20000410000 */
[----:B------:R-:W-:-:S04]  /*17aa0*/  FMUL.FTZ R46, R48, R12 ;  /* 0x0000000c302e7220 */ /* 0x000fc80000410000 */
[----:B------:R-:W3:Y:S01]  /*17ab0*/  MUFU.TANH R21, R21 ;  /* 0x0000001500157308 */ /* 0x000ee20000002400 */
[-C--:B------:R-:W-:Y:S01]  /*17ac0*/  FMUL.FTZ R48, R52, R12.reuse ;  /* 0x0000000c34307220 */ /* 0x080fe20000410000 */
[----:B--2---:R-:W-:Y:S01]  /*17ad0*/  FMNMX.FTZ R52, R10, R13, !PT ;  /* 0x0000000d0a347209 */ /* 0x004fe20007810000 */
[----:B------:R-:W-:-:S05]  /*17ae0*/  FMUL.FTZ R32, R37, R12 ;  /* 0x0000000c25207220 */ /* 0x000fca0000410000 */
[----:B------:R-:W2:Y:S01]  /*17af0*/  MUFU.TANH R29, R29 ;  /* 0x0000001d001d7308 */ /* 0x000ea20000002400 */
[----:B------:R-:W-:Y:S01]  /*17b00*/  FMUL.FTZ R19, R34, R12 ;  /* 0x0000000c22137220 */ /* 0x000fe20000410000 */
[----:B----4-:R-:W-:Y:S01]  /*17b10*/  FMNMX.FTZ R13, R15, R52, !PT ;  /* 0x000000340f0d7209 */ /* 0x010fe20007810000 */
[----:B------:R-:W-:-:S05]  /*17b20*/  FMUL.FTZ R34, R40, R12 ;  /* 0x0000000c28227220 */ /* 0x000fca0000410000 */
[----:B------:R-:W4:Y:S01]  /*17b30*/  MUFU.TANH R30, R30 ;  /* 0x0000001e001e7308 */ /* 0x000f220000002400 */
[----:B-1----:R-:W-:Y:S01]  /*17b40*/  FMNMX.FTZ R52, R20, R13, !PT ;  /* 0x0000000d14347209 */ /* 0x002fe20007810000 */
[----:B------:R-:W-:-:S06]  /*17b50*/  FMUL.FTZ R36, R41, R12 ;  /* 0x0000000c29247220 */ /* 0x000fcc0000410000 */
[----:B------:R-:W1:Y:S01]  /*17b60*/  MUFU.TANH R32, R32 ;  /* 0x0000002000207308 */ /* 0x000e620000002400 */
[----:B---3--:R-:W-:Y:S01]  /*17b70*/  FMNMX.FTZ R52, R21, R52, !PT ;  /* 0x0000003415347209 */ /* 0x008fe20007810000 */
[----:B------:R-:W-:-:S06]  /*17b80*/  FMUL.FTZ R72, R44, R12 ;  /* 0x0000000c2c487220 */ /* 0x000fcc0000410000 */
[----:B------:R-:W3:Y:S01]  /*17b90*/  MUFU.TANH R34, R34 ;  /* 0x0000002200227308 */ /* 0x000ee20000002400 */
[----:B--2---:R-:W-:Y:S01]  /*17ba0*/  FMNMX.FTZ R13, R29, R52, !PT ;  /* 0x000000341d0d7209 */ /* 0x004fe20007810000 */
[----:B------:R-:W-:-:S06]  /*17bb0*/  FMUL.FTZ R73, R45, R12 ;  /* 0x0000000c2d497220 */ /* 0x000fcc0000410000 */
[----:B------:R-:W2:Y:S01]  /*17bc0*/  MUFU.TANH R36, R36 ;  /* 0x0000002400247308 */ /* 0x000ea20000002400 */
[----:B----4-:R-:W-:Y:S01]  /*17bd0*/  FMNMX.FTZ R13, R30, R13, !PT ;  /* 0x0000000d1e0d7209 */ /* 0x010fe20007810000 */
[----:B------:R-:W-:-:S06]  /*17be0*/  FMUL.FTZ R40, R47, R12 ;  /* 0x0000000c2f287220 */ /* 0x000fcc0000410000 */
        /* <DEDUP_REMOVED lines=8> */
[-C--:B------:R-:W-:Y:S01]  /*17c70*/  FMUL.FTZ R9, R27, R12.reuse ;  /* 0x0000000c1b097220 */ /* 0x080fe20000410000 */
[-C--:B------:R-:W-:Y:S01]  /*17c80*/  FMUL.FTZ R41, R50, R12.reuse ;  /* 0x0000000c32297220 */ /* 0x080fe20000410000 */
[----:B------:R-:W-:-:S04]  /*17c90*/  FMUL.FTZ R50, R56, R12 ;  /* 0x0000000c38327220 */ /* 0x000fc80000410000 */
[----:B------:R-:W2:Y:S01]  /*17ca0*/  MUFU.TANH R47, R47 ;  /* 0x0000002f002f7308 */ /* 0x000ea20000002400 */
[----:B----4-:R-:W-:Y:S01]  /*17cb0*/  FMNMX.FTZ R56, R72, R13, !PT ;  /* 0x0000000d48387209 */ /* 0x010fe20007810000 */
[-C--:B------:R-:W-:Y:S01]  /*17cc0*/  FMUL.FTZ R28, R42, R12.reuse ;  /* 0x0000000c2a1c7220 */ /* 0x080fe20000410000 */
[----:B------:R-:W-:-:S05]  /*17cd0*/  FMUL.FTZ R42, R51, R12 ;  /* 0x0000000c332a7220 */ /* 0x000fca0000410000 */
[----:B------:R-:W4:Y:S01]  /*17ce0*/  MUFU.TANH R48, R48 ;  /* 0x0000003000307308 */ /* 0x000f220000002400 */
[----:B-1----:R-:W-:Y:S01]  /*17cf0*/  FMNMX.FTZ R13, R73, R56, !PT ;  /* 0x00000038490d7209 */ /* 0x002fe20007810000 */
[----:B------:R-:W-:-:S06]  /*17d00*/  FMUL.FTZ R51, R57, R12 ;  /* 0x0000000c39337220 */ /* 0x000fcc0000410000 */
[----:B------:R-:W1:Y:S01]  /*17d10*/  MUFU.TANH R8, R8 ;  /* 0x0000000800087308 */ /* 0x000e620000002400 */
[----:B------:R-:W-:Y:S01]  /*17d20*/  FMUL.FTZ R18, R31, R12 ;  /* 0x0000000c1f127220 */ /* 0x000fe20000410000 */
[----:B---3--:R-:W-:-:S06]  /*17d30*/  FMNMX.FTZ R56, R46, R13, !PT ;  /* 0x0000000d2e387209 */ /* 0x008fcc0007810000 */
[----:B------:R-:W3:Y:S01]  /*17d40*/  MUFU.TANH R49, R49 ;  /* 0x0000003100317308 */ /* 0x000ee20000002400 */
[-C--:B------:R-:W-:Y:S01]  /*17d50*/  FMUL.FTZ R52, R60, R12.reuse ;  /* 0x0000000c3c347220 */ /* 0x080fe20000410000 */
[----:B------:R-:W-:-:S06]  /*17d60*/  FMUL.FTZ R25, R38, R12 ;  /* 0x0000000c26197220 */ /* 0x000fcc0000410000 */
[----:B------:R-:W0:Y:S01]  /*17d70*/  MUFU.TANH R9, R9 ;  /* 0x0000000900097308 */ /* 0x000e220000002400 */
[-C--:B------:R-:W-:Y:S01]  /*17d80*/  FMUL.FTZ R38, R43, R12.reuse ;  /* 0x0000000c2b267220 */ /* 0x080fe20000410000 */
[----:B------:R-:W-:Y:S01]  /*17d90*/  FMUL.FTZ R43, R54, R12 ;  /* 0x0000000c362b7220 */ /* 0x000fe20000410000 */
[----:B--2---:R-:W-:-:S05]  /*17da0*/  FMNMX.FTZ R13, R47, R56, !PT ;  /* 0x000000382f0d7209 */ /* 0x004fca0007810000 */
[----:B------:R-:W2:Y:S01]  /*17db0*/  MUFU.TANH R50, R50 ;  /* 0x0000003200327308 */ /* 0x000ea20000002400 */
[-C--:B------:R-:W-:Y:S01]  /*17dc0*/  FMUL.FTZ R54, R61, R12.reuse ;  /* 0x0000000c3d367220 */ /* 0x080fe20000410000 */
[----:B------:R-:W-:-:S06]  /*17dd0*/  FMUL.FTZ R24, R35, R12 ;  /* 0x0000000c23187220 */ /* 0x000fcc0000410000 */
[----:B------:R-:W2:Y:S01]  /*17de0*/  MUFU.TANH R14, R14 ;  /* 0x0000000e000e7308 */ /* 0x000ea20000002400 */
[-C--:B------:R-:W-:Y:S01]  /*17df0*/  FMUL.FTZ R45, R58, R12.reuse ;  /* 0x0000000c3a2d7220 */ /* 0x080fe20000410000 */
[----:B------:R-:W-:Y:S01]  /*17e00*/  FMUL.FTZ R44, R55, R12 ;  /* 0x0000000c372c7220 */ /* 0x000fe20000410000 */
[----:B----4-:R-:W-:-:S05]  /*17e10*/  FMNMX.FTZ R58, R48, R13, !PT ;  /* 0x0000000d303a7209 */ /* 0x010fca0007810000 */
[----:B------:R-:W4:Y:S01]  /*17e20*/  MUFU.TANH R51, R51 ;  /* 0x0000003300337308 */ /* 0x000f220000002400 */
[----:B------:R-:W-:Y:S01]  /*17e30*/  FMUL.FTZ R55, R64, R12 ;  /* 0x0000000c40377220 */ /* 0x000fe20000410000 */
[----:B-1----:R-:W-:-:S06]  /*17e40*/  FMNMX.FTZ R56, R8, R7, !PT ;  /* 0x0000000708387209 */ /* 0x002fcc0007810000 */
[----:B------:R-:W1:Y:S01]  /*17e50*/  MUFU.TANH R18, R18 ;  /* 0x0000001200127308 */ /* 0x000e620000002400 */
[----:B---3--:R-:W-:Y:S01]  /*17e60*/  FMNMX.FTZ R27, R49, R58, !PT ;  /* 0x0000003a311b7209 */ /* 0x008fe20007810000 */
[----:B------:R-:W-:-:S06]  /*17e70*/  FMUL.FTZ R57, R65, R12 ;  /* 0x0000000c41397220 */ /* 0x000fcc0000410000 */
[----:B------:R-:W3:Y:S01]  /*17e80*/  MUFU.TANH R52, R52 ;  /* 0x0000003400347308 */ /* 0x000ee20000002400 */
[----:B0-----:R-:W-:-:S07]  /*17e90*/  FMNMX.FTZ R13, R9, R56, !PT ;  /* 0x00000038090d7209 */ /* 0x001fce0007810000 */
[----:B------:R-:W0:Y:S01]  /*17ea0*/  MUFU.TANH R19, R19 ;  /* 0x0000001300137308 */ /* 0x000e220000002400 */
[----:B--2---:R-:W-:Y:S01]  /*17eb0*/  FMNMX.FTZ R60, R50, R27, !PT ;  /* 0x0000001b323c7209 */ /* 0x004fe20007810000 */
[----:B------:R-:W-:-:S06]  /*17ec0*/  FMUL.FTZ R58, R68, R12 ;  /* 0x0000000c443a7220 */ /* 0x000fcc0000410000 */
[----:B------:R-:W2:Y:S01]  /*17ed0*/  MUFU.TANH R54, R54 ;  /* 0x0000003600367308 */ /* 0x000ea20000002400 */
[----:B------:R-:W-:-:S07]  /*17ee0*/  FMNMX.FTZ R13, R14, R13, !PT ;  /* 0x0000000d0e0d7209 */ /* 0x000fce0007810000 */
[----:B------:R-:W2:Y:S01]  /*17ef0*/  MUFU.TANH R24, R24 ;  /* 0x0000001800187308 */ /* 0x000ea20000002400 */
[----:B----4-:R-:W-:Y:S01]  /*17f00*/  FMNMX.FTZ R27, R51, R60, !PT ;  /* 0x0000003c331b7209 */ /* 0x010fe20007810000 */
[----:B------:R-:W-:-:S06]  /*17f10*/  FMUL.FTZ R61, R69, R12 ;  /* 0x0000000c453d7220 */ /* 0x000fcc0000410000 */
[----:B------:R-:W4:Y:S01]  /*17f20*/  MUFU.TANH R55, R55 ;  /* 0x0000003700377308 */ /* 0x000f220000002400 */
[----:B-1----:R-:W-:-:S07]  /*17f30*/  FMNMX.FTZ R56, R18, R13, !PT ;  /* 0x0000000d12387209 */ /* 0x002fce0007810000 */
[----:B------:R-:W1:Y:S01]  /*17f40*/  MUFU.TANH R25, R25 ;  /* 0x0000001900197308 */ /* 0x000e620000002400 */
[----:B---3--:R-:W-:-:S07]  /*17f50*/  FMNMX.FTZ R27, R52, R27, !PT ;  /* 0x0000001b341b7209 */ /* 0x008fce0007810000 */
[----:B------:R-:W3:Y:S01]  /*17f60*/  MUFU.TANH R57, R57 ;  /* 0x0000003900397308 */ /* 0x000ee20000002400 */
[----:B0-----:R-:W-:-:S07]  /*17f70*/  FMNMX.FTZ R13, R19, R56, !PT ;  /* 0x00000038130d7209 */ /* 0x001fce0007810000 */
[----:B------:R-:W0:Y:S01]  /*17f80*/  MUFU.TANH R26, R26 ;  /* 0x0000001a001a7308 */ /* 0x000e220000002400 */
[----:B--2---:R-:W-:-:S07]  /*17f90*/  FMNMX.FTZ R60, R54, R27, !PT ;  /* 0x0000001b363c7209 */ /* 0x004fce0007810000 */
[----:B------:R-:W2:Y:S01]  /*17fa0*/  MUFU.TANH R58, R58 ;  /* 0x0000003a003a7308 */ /* 0x000ea20000002400 */
[----:B------:R-:W-:-:S07]  /*17fb0*/  FMNMX.FTZ R56, R24, R13, !PT ;  /* 0x0000000d18387209 */ /* 0x000fce0007810000 */
[----:B------:R-:W2:Y:S01]  /*17fc0*/  MUFU.TANH R28, R28 ;  /* 0x0000001c001c7308 */ /* 0x000ea20000002400 */
[----:B----4-:R-:W-:-:S07]  /*17fd0*/  FMNMX.FTZ R60, R55, R60, !PT ;  /* 0x0000003c373c7209 */ /* 0x010fce0007810000 */
[----:B------:R-:W4:Y:S01]  /*17fe0*/  MUFU.TANH R61, R61 ;  /* 0x0000003d003d7308 */ /* 0x000f220000002400 */
[----:B-1----:R-:W-:-:S07]  /*17ff0*/  FMNMX.FTZ R13, R25, R56, !PT ;  /* 0x00000038190d7209 */ /* 0x002fce0007810000 */
[----:B------:R-:W1:Y:S01]  /*18000*/  MUFU.TANH R38, R38 ;  /* 0x0000002600267308 */ /* 0x000e620000002400 */
[----:B---3--:R-:W-:Y:S02]  /*18010*/  FMNMX.FTZ R27, R57, R60, !PT ;  /* 0x0000003c391b7209 */ /* 0x008fe40007810000 */
[----:B0-----:R-:W-:-:S05]  /*18020*/  FMNMX.FTZ R13, R26, R13, !PT ;  /* 0x0000000d1a0d7209 */ /* 0x001fca0007810000 */
[----:B------:R-:W0:Y:S01]  /*18030*/  MUFU.TANH R39, R39 ;  /* 0x0000002700277308 */ /* 0x000e220000002400 */
[----:B------:R-:W-:Y:S01]  /*18040*/  FMUL.FTZ R56, R62, R12 ;  /* 0x0000000c3e387220 */ /* 0x000fe20000410000 */
[----:B--2---:R-:W-:-:S06]  /*18050*/  FMNMX.FTZ R62, R58, R27, !PT ;  /* 0x0000001b3a3e7209 */ /* 0x004fcc0007810000 */
[----:B------:R-:W2:Y:S01]  /*18060*/  MUFU.TANH R40, R40 ;  /* 0x0000002800287308 */ /* 0x000ea20000002400 */
[----:B------:R-:W-:Y:S02]  /*18070*/  FMNMX.FTZ R13, R28, R13, !PT ;  /* 0x0000000d1c0d7209 */ /* 0x000fe40007810000 */
[----:B----4-:R-:W-:-:S05]  /*18080*/  FMNMX.FTZ R31, R61, R62, !PT ;  /* 0x0000003e3d1f7209 */ /* 0x010fca0007810000 */
[----:B------:R-:W3:Y:S01]  /*18090*/  MUFU.TANH R41, R41 ;  /* 0x0000002900297308 */ /* 0x000ee20000002400 */
[----:B-1----:R-:W-:Y:S01]  /*180a0*/  FMNMX.FTZ R60, R38, R13, !PT ;  /* 0x0000000d263c7209 */ /* 0x002fe20007810000 */
[----:B------:R-:W1:Y:S06]  /*180b0*/  SHFL.BFLY PT, R68, R31, 0x2, 0x1f ;  /* 0x0c401f001f447f89 */ /* 0x000e6c00000e0000 */
[----:B------:R-:W4:Y:S01]  /*180c0*/  MUFU.TANH R42, R42 ;  /* 0x0000002a002a7308 */ /* 0x000f220000002400 */
[----:B0-----:R-:W-:Y:S01]  /*180d0*/  FMNMX.FTZ R13, R39, R60, !PT ;  /* 0x0000003c270d7209 */ /* 0x001fe20007810000 */
[----:B------:R-:W-:-:S06]  /*180e0*/  FMUL.FTZ R53, R59, R12 ;  /* 0x0000000c3b357220 */ /* 0x000fcc0000410000 */
[----:B------:R-:W0:Y:S01]  /*180f0*/  MUFU.TANH R43, R43 ;  /* 0x0000002b002b7308 */ /* 0x000e220000002400 */
[----:B--2---:R-:W-:-:S07]  /*18100*/  FMNMX.FTZ R62, R40, R13, !PT ;  /* 0x0000000d283e7209 */ /* 0x004fce0007810000 */
[----:B------:R-:W2:Y:S01]  /*18110*/  MUFU.TANH R44, R44 ;  /* 0x0000002c002c7308 */ /* 0x000ea20000002400 */
[----:B---3--:R-:W-:Y:S01]  /*18120*/  FMNMX.FTZ R13, R41, R62, !PT ;  /* 0x0000003e290d7209 */ /* 0x008fe20007810000 */
[----:B------:R-:W-:-:S06]  /*18130*/  FMUL.FTZ R59, R63, R12 ;  /* 0x0000000c3f3b7220 */ /* 0x000fcc0000410000 */
[----:B------:R-:W3:Y:S01]  /*18140*/  MUFU.TANH R45, R45 ;  /* 0x0000002d002d7308 */ /* 0x000ee20000002400 */
[----:B----4-:R-:W-:Y:S01]  /*18150*/  FMNMX.FTZ R64, R42, R13, !PT ;  /* 0x0000000d2a407209 */ /* 0x010fe20007810000 */
[----:B------:R-:W-:-:S06]  /*18160*/  FMUL.FTZ R60, R66, R12 ;  /* 0x0000000c423c7220 */ /* 0x000fcc0000410000 */
[----:B------:R-:W4:Y:S01]  /*18170*/  MUFU.TANH R53, R53 ;  /* 0x0000003500357308 */ /* 0x000f220000002400 */
        /* <DEDUP_REMOVED lines=10> */
[----:B----4-:R-:W-:Y:S01]  /*18220*/  FMNMX.FTZ R13, R53, R64, !PT ;  /* 0x00000040350d7209 */ /* 0x010fe20007810000 */
[----:B------:R-:W-:-:S06]  /*18230*/  FMUL.FTZ R64, R71, R12 ;  /* 0x0000000c47407220 */ /* 0x000fcc0000410000 */
[----:B------:R-:W4:Y:S01]  /*18240*/  MUFU.TANH R62, R62 ;  /* 0x0000003e003e7308 */ /* 0x000f220000002400 */
[----:B0-----:R-:W-:-:S07]  /*18250*/  FMNMX.FTZ R12, R56, R13, !PT ;  /* 0x0000000d380c7209 */ /* 0x001fce0007810000 */
[----:B------:R-:W0:Y:S01]  /*18260*/  MUFU.TANH R63, R63 ;  /* 0x0000003f003f7308 */ /* 0x000e220000002400 */
[----:B-1----:R-:W-:-:S07]  /*18270*/  FMNMX.FTZ R13, R59, R12, !PT ;  /* 0x0000000c3b0d7209 */ /* 0x002fce0007810000 */
[----:B------:R-:W1:Y:S01]  /*18280*/  MUFU.TANH R64, R64 ;  /* 0x0000004000407308 */ /* 0x000e620000002400 */
[----:B---3--:R-:W-:-:S04]  /*18290*/  FMNMX.FTZ R13, R60, R13, !PT ;  /* 0x0000000d3c0d7209 */ /* 0x008fc80007810000 */
[----:B----4-:R-:W-:-:S04]  /*182a0*/  FMNMX.FTZ R12, R62, R13, !PT ;  /* 0x0000000d3e0c7209 */ /* 0x010fc80007810000 */
[----:B0-----:R-:W-:Y:S01]  /*182b0*/  FMNMX.FTZ R27, R63, R12, !PT ;  /* 0x0000000c3f1b7209 */ /* 0x001fe20007810000 */
[----:B------:R-:W-:Y:S01]  /*182c0*/  IMAD.U32 R12, RZ, RZ, UR4 ;  /* 0x00000004ff0c7e24 */ /* 0x000fe2000f8e00ff */
[----:B--2---:R-:W-:Y:S01]  /*182d0*/  FMNMX.FTZ R33, R68, R33, !PT ;  /* 0x0000002144217209 */ /* 0x004fe20007810000 */
[----:B------:R-:W-:Y:S01]  /*182e0*/  IMAD.U32 R13, RZ, RZ, UR5 ;  /* 0x00000005ff0d7e24 */ /* 0x000fe2000f8e00ff */
[----:B------:R-:W-:Y:S01]  /*182f0*/  ST.E desc[UR42][R16.64+0x230], R31 ;  /* 0x0002301f10007985 */ /* 0x000fe2000c10192a */
[----:B-1----:R-:W-:-:S05]  /*18300*/  FMNMX.FTZ R27, R64, R27, !PT ;  /* 0x0000001b401b7209 */ /* 0x002fca0007810000 */
        /* <DEDUP_REMOVED lines=12> */
[----:B------:R-:W4:Y:S01]  /*183d0*/  LD.E R66, desc[UR42][R16.64+0x260] ;  /* 0x0002602a10427980 */ /* 0x000f22000c101900 */
[----:B------:R-:W-:Y:S01]  /*183e0*/  FADD.FTZ R74, R7, -R70 ;  /* 0x80000046074a7221 */ /* 0x000fe20000010000 */
[----:B------:R-:W-:-:S04]  /*183f0*/  UIADD3 UR4, UP0, UR37, 0x260, URZ ;  /* 0x0000026025047890 */ /* 0x000fc8000ff1e03f */
[----:B------:R-:W-:Y:S02]  /*18400*/  ULOP3.LUT UR6, UR4, 0x4, URZ, 0xfc, !UPT ;  /* 0x0000000404067892 */ /* 0x000fe4000f8efc3f */
[----:B------:R-:W-:Y:S01]  /*18410*/  UIADD3.X UR5, URZ, UR36, URZ, UP0, !UPT ;  /* 0x000000243f057290 */ /* 0x000fe200087fe43f */
[----:B--2---:R-:W-:-:S04]  /*18420*/  FADD.FTZ R6, R6, -R69 ;  /* 0x8000004506067221 */ /* 0x004fc80000010000 */
[-C--:B---3--:R-:W-:Y:S01]  /*18430*/  FMUL.FTZ R6, R6, R65.reuse ;  /* 0x0000004106067220 */ /* 0x088fe20000410000 */
[----:B0-----:R-:W-:-:S03]  /*18440*/  FMUL.FTZ R12, R69, R65 ;  /* 0x00000041450c7220 */ /* 0x001fc60000410000 */
[----:B------:R0:W-:Y:S01]  /*18450*/  MUFU.EX2 R7, R6 ;  /* 0x0000000600077308 */ /* 0x0001e20000000800 */
[-CC-:B------:R-:W-:Y:S01]  /*18460*/  FFMA.FTZ R160, R11, R65.reuse, -R12.reuse ;  /* 0x000000410ba07223 */ /* 0x180fe2000001080c */
[-CC-:B------:R-:W-:Y:S01]  /*18470*/  FFMA.FTZ R168, R36, R65.reuse, -R12.reuse ;  /* 0x0000004124a87223 */ /* 0x180fe2000001080c */
[----:B------:R-:W-:Y:S01]  /*18480*/  FMUL.FTZ R27, R65, R74 ;  /* 0x0000004a411b7220 */ /* 0x000fe20000410000 */
[-C--:B0-----:R-:W-:Y:S01]  /*18490*/  FMUL.FTZ R6, R70, R65.reuse ;  /* 0x0000004146067220 */ /* 0x081fe20000410000 */
[----:B------:R-:W-:-:S03]  /*184a0*/  FFMA.FTZ R37, R10, R65, -R12 ;  /* 0x000000410a257223 */ /* 0x000fc6000001080c */
[-CC-:B------:R-:W-:Y:S01]  /*184b0*/  FFMA.FTZ R36, R8, R65.reuse, -R6.reuse ;  /* 0x0000004108247223 */ /* 0x180fe20000010806 */
[-C--:B------:R-:W-:Y:S01]  /*184c0*/  FFMA.FTZ R161, R9, R65.reuse, -R6 ;  /* 0x0000004109a17223 */ /* 0x080fe20000010806 */
[----:B------:R-:W4:Y:S01]  /*184d0*/  MUFU.EX2 R160, R160 ;  /* 0x000000a000a07308 */ /* 0x000f220000000800 */
[-CC-:B------:R-:W-:Y:S01]  /*184e0*/  FFMA.FTZ R164, R29, R65.reuse, -R12.reuse ;  /* 0x000000411da47223 */ /* 0x180fe2000001080c */
[-CC-:B------:R-:W-:Y:S01]  /*184f0*/  FFMA.FTZ R35, R15, R65.reuse, -R12.reuse ;  /* 0x000000410f237223 */ /* 0x180fe2000001080c */
[-C--:B------:R-:W-:Y:S01]  /*18500*/  FFMA.FTZ R29, R34, R65.reuse, -R12 ;  /* 0x00000041221d7223 */ /* 0x080fe2000001080c */
[----:B------:R-:W-:-:S04]  /*18510*/  FFMA.FTZ R34, R14, R65, -R6 ;  /* 0x000000410e227223 */ /* 0x000fc80000010806 */
[----:B------:R-:W-:Y:S01]  /*18520*/  MUFU.EX2 R27, R27 ;  /* 0x0000001b001b7308 */ /* 0x000fe20000000800 */
[-C--:B------:R-:W-:Y:S01]  /*18530*/  FFMA.FTZ R162, R20, R65.reuse, -R12 ;  /* 0x0000004114a27223 */ /* 0x080fe2000001080c */
[----:B------:R-:W-:-:S06]  /*18540*/  FFMA.FTZ R163, R18, R65, -R6 ;  /* 0x0000004112a37223 */ /* 0x000fcc0000010806 */
[----:B------:R-:W0:Y:S01]  /*18550*/  MUFU.EX2 R36, R36 ;  /* 0x0000002400247308 */ /* 0x000e220000000800 */
[-CC-:B------:R-:W-:Y:S01]  /*18560*/  FFMA.FTZ R33, R21, R65.reuse, -R12.reuse ;  /* 0x0000004115217223 */ /* 0x180fe2000001080c */
[----:B------:R-:W-:-:S06]  /*18570*/  FFMA.FTZ R166, R32, R65, -R12 ;  /* 0x0000004120a67223 */ /* 0x000fcc000001080c */
[----:B------:R-:W1:Y:S01]  /*18580*/  MUFU.EX2 R37, R37 ;  /* 0x0000002500257308 */ /* 0x000e620000000800 */
[----:B------:R-:W-:-:S07]  /*18590*/  FFMA.FTZ R32, R19, R65, -R6 ;  /* 0x0000004113207223 */ /* 0x000fce0000010806 */
[----:B------:R-:W2:Y:S01]  /*185a0*/  MUFU.EX2 R161, R161 ;  /* 0x000000a100a17308 */ /* 0x000ea20000000800 */
[----:B------:R-:W-:-:S07]  /*185b0*/  FFMA.FTZ R165, R24, R65, -R6 ;  /* 0x0000004118a57223 */ /* 0x000fce0000010806 */
[----:B------:R-:W3:Y:S08]  /*185c0*/  MUFU.EX2 R35, R35 ;  /* 0x0000002300237308 */ /* 0x000ef00000000800 */
[----:B------:R-:W3:Y:S01]  /*185d0*/  MUFU.EX2 R34, R34 ;  /* 0x0000002200227308 */ /* 0x000ee20000000800 */
[----:B----4-:R-:W-:Y:S01]  /*185e0*/  FFMA.FTZ R8, R7, R67, R160 ;  /* 0x0000004307087223 */ /* 0x010fe200000100a0 */
[----:B------:R-:W-:-:S06]  /*185f0*/  FFMA.FTZ R31, R30, R65, -R12 ;  /* 0x000000411e1f7223 */ /* 0x000fcc000001080c */
[----:B------:R-:W4:Y:S01]  /*18600*/  MUFU.EX2 R162, R162 ;  /* 0x000000a200a27308 */ /* 0x000f220000000800 */
[----:B0-----:R-:W-:Y:S01]  /*18610*/  FFMA.FTZ R68, R27, R68, R36 ;  /* 0x000000441b447223 */ /* 0x001fe20000010024 */
[----:B------:R-:W-:-:S06]  /*18620*/  FFMA.FTZ R30, R25, R65, -R6 ;  /* 0x00000041191e7223 */ /* 0x000fcc0000010806 */
[----:B------:R-:W0:Y:S01]  /*18630*/  MUFU.EX2 R163, R163 ;  /* 0x000000a300a37308 */ /* 0x000e220000000800 */
[----:B-1----:R-:W-:Y:S01]  /*18640*/  FADD.FTZ R8, R37, R8 ;  /* 0x0000000825087221 */ /* 0x002fe20000010000 */
[----:B--2---:R-:W-:-:S06]  /*18650*/  FADD.FTZ R9, R161, R68 ;  /* 0x00000044a1097221 */ /* 0x004fcc0000010000 */
[----:B------:R-:W1:Y:S01]  /*18660*/  MUFU.EX2 R33, R33 ;  /* 0x0000002100217308 */ /* 0x000e620000000800 */
[----:B------:R-:W-:-:S07]  /*18670*/  FFMA.FTZ R167, R26, R65, -R6 ;  /* 0x000000411aa77223 */ /* 0x000fce0000010806 */
[----:B------:R-:W2:Y:S01]  /*18680*/  MUFU.EX2 R32, R32 ;  /* 0x0000002000207308 */ /* 0x000ea20000000800 */
[----:B---3--:R-:W-:Y:S01]  /*18690*/  FADD.FTZ R11, R35, R8 ;  /* 0x00000008230b7221 */ /* 0x008fe20000010000 */
[----:B------:R-:W-:-:S06]  /*186a0*/  FADD.FTZ R8, R34, R9 ;  /* 0x0000000922087221 */ /* 0x000fcc0000010000 */
[----:B------:R-:W3:Y:S01]  /*186b0*/  MUFU.EX2 R164, R164 ;  /* 0x000000a400a47308 */ /* 0x000ee20000000800 */
[----:B------:R-:W-:-:S07]  /*186c0*/  FFMA.FTZ R28, R28, R65, -R6 ;  /* 0x000000411c1c7223 */ /* 0x000fce0000010806 */
[----:B------:R-:W3:Y:S01]  /*186d0*/  MUFU.EX2 R165, R165 ;  /* 0x000000a500a57308 */ /* 0x000ee20000000800 */
[----:B----4-:R-:W-:Y:S01]  /*186e0*/  FADD.FTZ R10, R162, R11 ;  /* 0x0000000ba20a7221 */ /* 0x010fe20000010000 */
[----:B0-----:R-:W-:-:S06]  /*186f0*/  FADD.FTZ R9, R163, R8 ;  /* 0x00000008a3097221 */ /* 0x001fcc0000010000 */
[----:B------:R-:W0:Y:S01]  /*18700*/  MUFU.EX2 R31, R31 ;  /* 0x0000001f001f7308 */ /* 0x000e220000000800 */
[----:B------:R-:W-:-:S07]  /*18710*/  FFMA.FTZ R169, R38, R65, -R6 ;  /* 0x0000004126a97223 */ /* 0x000fce0000010806 */
[----:B------:R-:W4:Y:S01]  /*18720*/  MUFU.EX2 R30, R30 ;  /* 0x0000001e001e7308 */ /* 0x000f220000000800 */
[----:B-1----:R-:W-:Y:S01]  /*18730*/  FADD.FTZ R11, R33, R10 ;  /* 0x0000000a210b7221 */ /* 0x002fe20000010000 */
[----:B------:R-:W-:-:S06]  /*18740*/  FFMA.FTZ R15, R72, R65, -R12 ;  /* 0x00000041480f7223 */ /* 0x000fcc000001080c */
[----:B------:R-:W1:Y:S01]  /*18750*/  MUFU.EX2 R166, R166 ;  /* 0x000000a600a67308 */ /* 0x000e620000000800 */
[----:B--2---:R-:W-:Y:S01]  /*18760*/  FADD.FTZ R8, R32, R9 ;  /* 0x0000000920087221 */ /* 0x004fe20000010000 */
[----:B------:R-:W-:-:S06]  /*18770*/  FFMA.FTZ R171, R39, R65, -R6 ;  /* 0x0000004127ab7223 */ /* 0x000fcc0000010806 */
[----:B------:R-:W2:Y:S01]  /*18780*/  MUFU.EX2 R167, R167 ;  /* 0x000000a700a77308 */ /* 0x000ea20000000800 */
[----:B---3--:R-:W-:Y:S01]  /*18790*/  FADD.FTZ R10, R164, R11 ;  /* 0x0000000ba40a7221 */ /* 0x008fe20000010000 */
[----:B------:R-:W-:-:S06]  /*187a0*/  FFMA.FTZ R170, R73, R65, -R12 ;  /* 0x0000004149aa7223 */ /* 0x000fcc000001080c */
[----:B------:R-:W3:Y:S01]  /*187b0*/  MUFU.EX2 R29, R29 ;  /* 0x0000001d001d7308 */ /* 0x000ee20000000800 */
[----:B------:R-:W-:Y:S01]  /*187c0*/  FADD.FTZ R9, R165, R8 ;  /* 0x00000008a5097221 */ /* 0x000fe20000010000 */
[----:B------:R-:W-:-:S06]  /*187d0*/  FFMA.FTZ R14, R40, R65, -R6 ;  /* 0x00000041280e7223 */ /* 0x000fcc0000010806 */
[----:B------:R-:W3:Y:S01]  /*187e0*/  MUFU.EX2 R28, R28 ;  /* 0x0000001c001c7308 */ /* 0x000ee20000000800 */
[----:B0-----:R-:W-:Y:S01]  /*187f0*/  FADD.FTZ R11, R31, R10 ;  /* 0x0000000a1f0b7221 */ /* 0x001fe20000010000 */
[----:B------:R-:W-:-:S06]  /*18800*/  FFMA.FTZ R231, R46, R65, -R12 ;  /* 0x000000412ee77223 */ /* 0x000fcc000001080c */
[----:B------:R-:W0:Y:S01]  /*18810*/  MUFU.EX2 R168, R168 ;  /* 0x000000a800a87308 */ /* 0x000e220000000800 */
[----:B----4-:R-:W-:Y:S01]  /*18820*/  FADD.FTZ R8, R30, R9 ;  /* 0x000000091e087221 */ /* 0x010fe20000010000 */
[----:B------:R-:W-:-:S06]  /*18830*/  FFMA.FTZ R229, R41, R65, -R6 ;  /* 0x0000004129e57223 */ /* 0x000fcc0000010806 */
        /* <DEDUP_REMOVED lines=14> */
[----:B----4-:R-:W-:-:S06]  /*18920*/  FADD.FTZ R8, R169, R8 ;  /* 0x00000008a9087221 */ /* 0x010fcc0000010000 */
[----:B------:R-:W0:Y:S01]  /*18930*/  MUFU.EX2 R231, R231 ;  /* 0x000000e700e77308 */ /* 0x000e220000000800 */
[-C--:B------:R-:W-:Y:S01]  /*18940*/  FFMA.FTZ R228, R49, R65.reuse, -R12 ;  /* 0x0000004131e47223 */ /* 0x080fe2000001080c */
[----:B------:R-:W-:-:S06]  /*18950*/  FFMA.FTZ R205, R44, R65, -R6 ;  /* 0x000000412ccd7223 */ /* 0x000fcc0000010806 */
[----:B------:R-:W4:Y:S01]  /*18960*/  MUFU.EX2 R229, R229 ;  /* 0x000000e500e57308 */ /* 0x000f220000000800 */
[----:B-1----:R-:W-:Y:S01]  /*18970*/  FADD.FTZ R9, R15, R10 ;  /* 0x0000000a0f097221 */ /* 0x002fe20000010000 */
[----:B--2---:R-:W-:-:S06]  /*18980*/  FADD.FTZ R11, R171, R8 ;  /* 0x00000008ab0b7221 */ /* 0x004fcc0000010000 */
[----:B------:R-:W1:Y:S01]  /*18990*/  MUFU.EX2 R232, R232 ;  /* 0x000000e800e87308 */ /* 0x000e620000000800 */
[-C--:B------:R-:W-:Y:S01]  /*189a0*/  FFMA.FTZ R186, R50, R65.reuse, -R12 ;  /* 0x0000004132ba7223 */ /* 0x080fe2000001080c */
[----:B------:R-:W-:-:S06]  /*189b0*/  FFMA.FTZ R184, R45, R65, -R6 ;  /* 0x000000412db87223 */ /* 0x000fcc0000010806 */
[----:B------:R-:W2:Y:S01]  /*189c0*/  MUFU.EX2 R230, R230 ;  /* 0x000000e600e67308 */ /* 0x000ea20000000800 */
[----:B---3--:R-:W-:Y:S01]  /*189d0*/  FADD.FTZ R8, R170, R9 ;  /* 0x00000009aa087221 */ /* 0x008fe20000010000 */
[----:B------:R-:W-:-:S06]  /*189e0*/  FADD.FTZ R10, R14, R11 ;  /* 0x0000000b0e0a7221 */ /* 0x000fcc0000010000 */
[----:B------:R-:W3:Y:S01]  /*189f0*/  MUFU.EX2 R227, R227 ;  /* 0x000000e300e37308 */ /* 0x000ee20000000800 */
[-C--:B------:R-:W-:Y:S01]  /*18a00*/  FFMA.FTZ R187, R51, R65.reuse, -R12 ;  /* 0x0000004133bb7223 */ /* 0x080fe2000001080c */
        /* <DEDUP_REMOVED lines=47> */
[----:B------:R-:W-:-:S06]  /*18d00*/  FADD.FTZ R8, R172, R9 ;  /* 0x00000009ac087221 */ /* 0x000fcc0000010000 */
[----:B------:R-:W3:Y:S08]  /*18d10*/  MUFU.EX2 R21, R21 ;  /* 0x0000001500157308 */ /* 0x000ef00000000800 */
[----:B------:R-:W3:Y:S01]  /*18d20*/  MUFU.EX2 R19, R19 ;  /* 0x0000001300137308 */ /* 0x000ee20000000800 */
[----:B0-----:R-:W-:Y:S01]  /*18d30*/  FADD.FTZ R9, R175, R6 ;  /* 0x00000006af097221 */ /* 0x001fe20000010000 */
[----:B----4-:R-:W-:-:S03]  /*18d40*/  FADD.FTZ R11, R173, R8 ;  /* 0x00000008ad0b7221 */ /* 0x010fc60000010000 */
[----:B-1----:R-:W-:Y:S01]  /*18d50*/  FADD.FTZ R6, R20, R9 ;  /* 0x0000000914067221 */ /* 0x002fe20000010000 */
[----:B--2---:R-:W-:Y:S01]  /*18d60*/  FADD.FTZ R8, R18, R11 ;  /* 0x0000000b12087221 */ /* 0x004fe20000010000 */
[----:B------:R-:W-:Y:S01]  /*18d70*/  FMUL.FTZ R25, R7, R66 ;  /* 0x0000004207197220 */ /* 0x000fe20000410000 */
[----:B------:R-:W-:Y:S02]  /*18d80*/  IMAD.U32 R10, RZ, RZ, UR6 ;  /* 0x00000006ff0a7e24 */ /* 0x000fe4000f8e00ff */
[----:B---3--:R-:W-:Y:S01]  /*18d90*/  FADD.FTZ R9, R21, R6 ;  /* 0x0000000615097221 */ /* 0x008fe20000010000 */
[----:B------:R-:W-:Y:S01]  /*18da0*/  IMAD.U32 R11, RZ, RZ, UR5 ;  /* 0x00000005ff0b7e24 */ /* 0x000fe2000f8e00ff */
[----:B------:R-:W-:Y:S01]  /*18db0*/  ST.E desc[UR42][R16.64+0x260], R25 ;  /* 0x0002601910007985 */ /* 0x000fe2000c10192a */
[----:B------:R-:W-:-:S03]  /*18dc0*/  FADD.FTZ R13, R19, R8 ;  /* 0x00000008130d7221 */ /* 0x000fc60000010000 */
[----:B------:R-:W-:Y:S04]  /*18dd0*/  ST.E desc[UR42][R16.64+0x240], R9 ;  /* 0x0002400910007985 */ /* 0x000fe8000c10192a */
[----:B------:R0:W-:Y:S04]  /*18de0*/  ST.E desc[UR42][R16.64+0x244], R13 ;  /* 0x0002440d10007985 */ /* 0x0001e8000c10192a */
[----:B------:R-:W2:Y:S02]  /*18df0*/  LD.E R6, desc[UR42][R10.64] ;  /* 0x0000002a0a067980 */ /* 0x000ea4000c101900 */
[----:B--2---:R-:W-:-:S05]  /*18e00*/  FMUL.FTZ R39, R7, R6 ;  /* 0x0000000607277220 */ /* 0x004fca0000410000 */
[----:B------:R1:W-:Y:S04]  /*18e10*/  ST.E desc[UR42][R10.64], R39 ;  /* 0x000000270a007985 */ /* 0x0003e8000c10192a */
[----:B------:R-:W0:Y:S04]  /*18e20*/  LD.E R136, desc[UR42][R16.64+0x274] ;  /* 0x0002742a10887980 */ /* 0x000e28000c101900 */
[----:B------:R-:W2:Y:S04]  /*18e30*/  LD.E R134, desc[UR42][R16.64+0x270] ;  /* 0x0002702a10867980 */ /* 0x000ea8000c101900 */
[----:B------:R-:W3:Y:S04]  /*18e40*/  LD.E R150, desc[UR42][R16.64+0x454] ;  /* 0x0004542a10967980 */ /* 0x000ee8000c101900 */
[----:B------:R-:W4:Y:S04]  /*18e50*/  LD.E R138, desc[UR42][R16.64+0x280] ;  /* 0x0002802a108a7980 */ /* 0x000f28000c101900 */
        /* <DEDUP_REMOVED lines=58> */
[----:B------:R-:W-:Y:S01]  /*19200*/  ULOP3.LUT UR6, UR4, 0x8, URZ, 0xfc, !UPT ;  /* 0x0000000804067892 */ /* 0x000fe2000f8efc3f */
[C---:B0-----:R-:W-:Y:S01]  /*19210*/  FMUL.FTZ R13, R7.reuse, R136 ;  /* 0x00000088070d7220 */ /* 0x041fe20000410000 */
[----:B--2---:R-:W-:-:S04]  /*19220*/  FMUL.FTZ R9, R7, R134 ;  /* 0x0000008607097220 */ /* 0x004fc80000410000 */
[----:B------:R0:W-:Y:S01]  /*19230*/  ST.E desc[UR42][R16.64+0x274], R13 ;  /* 0x0002740d10007985 */ /* 0x0001e2000c10192a */
[----:B---3--:R-:W-:-:S03]  /*19240*/  FMUL.FTZ R47, R7, R150 ;  /* 0x00000096072f7220 */ /* 0x008fc60000410000 */
[----:B------:R2:W-:Y:S01]  /*19250*/  ST.E desc[UR42][R16.64+0x270], R9 ;  /* 0x0002700910007985 */ /* 0x0005e2000c10192a */
[C---:B----4-:R-:W-:Y:S01]  /*19260*/  FMUL.FTZ R25, R7.reuse, R138 ;  /* 0x0000008a07197220 */ /* 0x050fe20000410000 */
[C---:B-1----:R-:W-:Y:S01]  /*19270*/  FMUL.FTZ R39, R7.reuse, R140 ;  /* 0x0000008c07277220 */ /* 0x042fe20000410000 */
[C---:B------:R-:W-:Y:S01]  /*19280*/  FMUL.FTZ R41, R7.reuse, R142 ;  /* 0x0000008e07297220 */ /* 0x040fe20000410000 */
[C---:B0-----:R-:W-:Y:S01]  /*19290*/  FMUL.FTZ R13, R7.reuse, R132 ;  /* 0x00000084070d7220 */ /* 0x041fe20000410000 */
[C---:B--2---:R-:W-:Y:S01]  /*192a0*/  FMUL.FTZ R9, R7.reuse, R148 ;  /* 0x0000009407097220 */ /* 0x044fe20000410000 */
        /* <DEDUP_REMOVED lines=104> */
[----:B------:R-:W-:Y:S02]  /*19930*/  IMAD.U32 R8, RZ, RZ, UR6 ;  /* 0x00000006ff087e24 */ /* 0x000fe4000f8e00ff */
[----:B---3--:R-:W-:Y:S01]  /*19940*/  FMUL.FTZ R13, R7, R24 ;  /* 0x00000018070d7220 */ /* 0x008fe20000410000 */
[----:B0-----:R-:W-:Y:S01]  /*19950*/  IMAD.U32 R9, RZ, RZ, UR5 ;  /* 0x00000005ff097e24 */ /* 0x001fe2000f8e00ff */
        /* <DEDUP_REMOVED lines=8> */
[----:B------:R-:W-:Y:S04]  /*199e0*/  ST.E desc[UR42][R16.64+0x450], R51 ;  /* 0x0004503310007985 */ /* 0x000fe8000c10192a */
[----:B------:R-:W0:Y:S01]  /*199f0*/  LD.E R12, desc[UR42][R8.64] ;  /* 0x0000002a080c7980 */ /* 0x000e22000c101900 */
[----:B------:R-:W-:Y:S01]  /*19a00*/  ULOP3.LUT UR4, UR4, 0xc, URZ, 0xfc, !UPT ;  /* 0x0000000c04047892 */ /* 0x000fe2000f8efc3f */
[----:B------:R-:W-:-:S05]  /*19a10*/  IMAD.U32 R7, RZ, RZ, UR5 ;  /* 0x00000005ff077e24 */ /* 0x000fca000f8e00ff */
[----:B------:R-:W-:Y:S02]  /*19a20*/  IMAD.U32 R6, RZ, RZ, UR4 ;  /* 0x00000004ff067e24 */ /* 0x000fe4000f8e00ff */
[----:B0-----:R-:W-:-:S05]  /*19a30*/  FMUL.FTZ R25, R27, R12 ;  /* 0x0000000c1b197220 */ /* 0x001fca0000410000 */
[----:B------:R0:W-:Y:S04]  /*19a40*/  ST.E desc[UR42][R8.64], R25 ;  /* 0x0000001908007985 */ /* 0x0001e8000c10192a */
[----:B------:R-:W1:Y:S02]  /*19a50*/  LD.E R12, desc[UR42][R6.64] ;  /* 0x0000002a060c7980 */ /* 0x000e64000c101900 */
[----:B-1----:R-:W-:-:S05]  /*19a60*/  FMUL.FTZ R13, R27, R12 ;  /* 0x0000000c1b0d7220 */ /* 0x002fca0000410000 */
[----:B------:R1:W-:Y:S04]  /*19a70*/  ST.E desc[UR42][R6.64], R13 ;  /* 0x0000000d06007985 */ /* 0x0003e8000c10192a */
[----:B------:R-:W2:Y:S04]  /*19a80*/  LD.E R39, desc[UR42][R16.64+0x45c] ;  /* 0x00045c2a10277980 */ /* 0x000ea8000c101900 */
[----:B------:R-:W0:Y:S04]  /*19a90*/  LD.E R146, desc[UR42][R16.64+0x27c] ;  /* 0x00027c2a10927980 */ /* 0x000e28000c101900 */
        /* <DEDUP_REMOVED lines=60> */
[C---:B--2---:R-:W-:Y:S01]  /*19e60*/  FMUL.FTZ R49, R27.reuse, R39 ;  /* 0x000000271b317220 */ /* 0x044fe20000410000 */
[----:B0-----:R-:W-:-:S04]  /*19e70*/  FMUL.FTZ R25, R27, R146 ;  /* 0x000000921b197220 */ /* 0x001fc80000410000 */
[----:B------:R-:W-:Y:S01]  /*19e80*/  ST.E desc[UR42][R16.64+0x45c], R49 ;  /* 0x00045c3110007985 */ /* 0x000fe2000c10192a */
[----:B-1----:R-:W-:-:S03]  /*19e90*/  FMUL.FTZ R13, R27, R144 ;  /* 0x000000901b0d7220 */ /* 0x002fc60000410000 */
[----:B------:R0:W-:Y:S01]  /*19ea0*/  ST.E desc[UR42][R16.64+0x27c], R25 ;  /* 0x00027c1910007985 */ /* 0x0001e2000c10192a */
[C---:B---3--:R-:W-:Y:S01]  /*19eb0*/  FMUL.FTZ R39, R27.reuse, R148 ;  /* 0x000000941b277220 */ /* 0x048fe20000410000 */
[C---:B----4-:R-:W-:Y:S01]  /*19ec0*/  FMUL.FTZ R41, R27.reuse, R150 ;  /* 0x000000961b297220 */ /* 0x050fe20000410000 */
[C---:B------:R-:W-:Y:S01]  /*19ed0*/  FMUL.FTZ R43, R27.reuse, R43 ;  /* 0x0000002b1b2b7220 */ /* 0x040fe20000410000 */
        /* <DEDUP_REMOVED lines=130> */
[----:B------:R-:W3:Y:S04]  /*1a700*/  LD.E R47, desc[UR42][R16.64+0x278] ;  /* 0x0002782a102f7980 */ /* 0x000ee8000c101900 */
[----:B0-----:R-:W3:Y:S04]  /*1a710*/  LD.E R39, desc[UR42][R16.64+0x27c] ;  /* 0x00027c2a10277980 */ /* 0x001ee8000c101900 */
        /* <DEDUP_REMOVED lines=73> */
[----:B------:R-:W-:Y:S04]  /*1abb0*/  ST.E desc[UR42][R16.64+0x278], R47 ;  /* 0x0002782f10007985 */ /* 0x000fe8000c10192a */
[----:B------:R1:W-:Y:S04]  /*1abc0*/  ST.E desc[UR42][R16.64+0x27c], R39 ;  /* 0x00027c2710007985 */ /* 0x0003e8000c10192a */
        /* <DEDUP_REMOVED lines=169> */
[----:B0-----:R-:W2:Y:S01]  /*1b660*/  LDL R25, [R1+0x88] ;  /* 0x0000880001197983 */ /* 0x001ea20000100800 */
[----:B------:R-:W-:-:S02]  /*1b670*/  IMAD R12, R24, 0xc00, R12 ;  /* 0x00000c00180c7824 */ /* 0x000fc400078e020c */
[----:B-1----:R-:W-:Y:S01]  /*1b680*/  IMAD.MOV.U32 R27, RZ, RZ, R13 ;  /* 0x000000ffff1b7224 */ /* 0x002fe200078e000d */
[----:B------:R-:W-:Y:S01]  /*1b690*/  F2FP.F16.F32.PACK_AB R160, R37, R160 ;  /* 0x000000a025a0723e */ /* 0x000fe200000000ff */
[C---:B------:R-:W-:Y:S01]  /*1b6a0*/  VIADD R24, R12.reuse, 0x80 ;  /* 0x000000800c187836 */ /* 0x040fe20000000000 */
[----:B------:R-:W-:Y:S01]  /*1b6b0*/  F2FP.F16.F32.PACK_AB R161, R161, R36 ;  /* 0x00000024a1a1723e */ /* 0x000fe200000000ff */
[----:B------:R-:W-:Y:S01]  /*1b6c0*/  VIADD R26, R12, 0x100 ;  /* 0x000001000c1a7836 */ /* 0x000fe20000000000 */
[----:B------:R-:W-:Y:S01]  /*1b6d0*/  R2UR UR15, R27 ;  /* 0x000000001b0f72ca */ /* 0x000fe200000e0000 */
[----:B------:R-:W2:Y:S01]  /*1b6e0*/  LD.E R36, desc[UR42][R16.64+0x290] ;  /* 0x0002902a10247980 */ /* 0x000ea2000c101900 */
[----:B------:R-:W-:Y:S02]  /*1b6f0*/  R2UR UR10, R24 ;  /* 0x00000000180a72ca */ /* 0x000fe400000e0000 */
[----:B------:R-:W-:Y:S01]  /*1b700*/  R2UR UR14, R26 ;  /* 0x000000001a0e72ca */ /* 0x000fe200000e0000 */
[----:B------:R-:W2:Y:S01]  /*1b710*/  LD.E R24, desc[UR42][R16.64+0x260] ;  /* 0x0002602a10187980 */ /* 0x000ea2000c101900 */
[----:B------:R-:W-:-:S02]  /*1b720*/  F2FP.F16.F32.PACK_AB R162, R162, R35 ;  /* 0x00000023a2a2723e */ /* 0x000fc400000000ff */
[----:B------:R-:W-:Y:S01]  /*1b730*/  F2FP.F16.F32.PACK_AB R163, R163, R34 ;  /* 0x00000022a3a3723e */ /* 0x000fe200000000ff */
[----:B------:R-:W2:Y:S01]  /*1b740*/  LD.E R35, desc[UR42][R16.64+0x28c] ;  /* 0x00028c2a10237980 */ /* 0x000ea2000c101900 */
[----:B------:R-:W-:Y:S02]  /*1b750*/  F2FP.F16.F32.PACK_AB R164, R164, R33 ;  /* 0x00000021a4a4723e */ /* 0x000fe400000000ff */
[----:B------:R-:W-:Y:S01]  /*1b760*/  F2FP.F16.F32.PACK_AB R165, R165, R32 ;  /* 0x00000020a5a5723e */ /* 0x000fe200000000ff */
[----:B------:R-:W2:Y:S01]  /*1b770*/  LD.E R33, desc[UR42][R16.64+0x284] ;  /* 0x0002842a10217980 */ /* 0x000ea2000c101900 */
[----:B------:R-:W-:Y:S02]  /*1b780*/  F2FP.F16.F32.PACK_AB R166, R166, R31 ;  /* 0x0000001fa6a6723e */ /* 0x000fe400000000ff */
[----:B------:R-:W-:Y:S01]  /*1b790*/  F2FP.F16.F32.PACK_AB R167, R167, R30 ;  /* 0x0000001ea7a7723e */ /* 0x000fe200000000ff */
[----:B------:R-:W2:Y:S01]  /*1b7a0*/  LD.E R31, desc[UR42][R16.64+0x27c] ;  /* 0x00027c2a101f7980 */ /* 0x000ea2000c101900 */
[----:B------:R-:W-:-:S02]  /*1b7b0*/  F2FP.F16.F32.PACK_AB R168, R168, R29 ;  /* 0x0000001da8a8723e */ /* 0x000fc400000000ff */
[----:B------:R-:W-:Y:S01]  /*1b7c0*/  F2FP.F16.F32.PACK_AB R169, R169, R28 ;  /* 0x0000001ca9a9723e */ /* 0x000fe200000000ff */
[----:B------:R-:W2:Y:S04]  /*1b7d0*/  LD.E R29, desc[UR42][R16.64+0x274] ;  /* 0x0002742a101d7980 */ /* 0x000ea8000c101900 */
        /* <DEDUP_REMOVED lines=8> */
[----:B---3--:R-:W4:Y:S04]  /*1b860*/  LD.E R41, desc[UR42][R16.64+0x2a4] ;  /* 0x0002a42a10297980 */ /* 0x008f28000c101900 */
[----:B------:R-:W4:Y:S04]  /*1b870*/  LD.E R42, desc[UR42][R16.64+0x2a8] ;  /* 0x0002a82a102a7980 */ /* 0x000f28000c101900 */
[----:B--2---:R-:W4:Y:S04]  /*1b880*/  LD.E R43, desc[UR42][R16.64+0x2ac] ;  /* 0x0002ac2a102b7980 */ /* 0x004f28000c101900 */
        /* <DEDUP_REMOVED lines=56> */
[----:B------:R-:W-:Y:S01]  /*1bc10*/  ISETP.NE.U32.AND P1, PT, R25, RZ, PT ;  /* 0x000000ff1900720c */ /* 0x000fe20003f25070 */
[----:B------:R-:W-:-:S02]  /*1bc20*/  IMAD.MOV.U32 R25, RZ, RZ, R13 ;  /* 0x000000ffff197224 */ /* 0x000fc400078e000d */
[----:B------:R-:W4:Y:S03]  /*1bc30*/  LD.E R100, desc[UR42][R16.64+0x390] ;  /* 0x0003902a10647980 */ /* 0x000f26000c101900 */
[----:B------:R-:W-:Y:S01]  /*1bc40*/  R2UR UR11, R25 ;  /* 0x00000000190b72ca */ /* 0x000fe200000e0000 */
        /* <DEDUP_REMOVED lines=54> */
[----:B------:R-:W-:-:S02]  /*1bfb0*/  R2UR UR6, R12 ;  /* 0x000000000c0672ca */ /* 0x000fc400000e0000 */
[----:B------:R-:W-:Y:S01]  /*1bfc0*/  R2UR UR7, R13 ;  /* 0x000000000d0772ca */ /* 0x000fe200000e0000 */
[----:B------:R-:W-:Y:S01]  /*1bfd0*/  VOTEU.ANY UP0, P1 ;  /* 0x00000000003f7886 */ /* 0x000fe20000800100 */
[----:B----4-:R-:W-:-:S11]  /*1bfe0*/  WARPGROUP.ARRIVE ;  /* 0x00000000000079c5 */ /* 0x010fd60000000000 */
        /* <DEDUP_REMOVED lines=815> */
[----:B------:R0:W-:Y:S04]  /*1f2e0*/  STL [R1+0x88], R0 ;  /* 0x0000880001007387 */ /* 0x0001e80000100800 */
[----:B------:R-:W2:Y:S04]  /*1f2f0*/  LD.E R13, desc[UR42][R16.64+0x260] ;  /* 0x0002602a100d7980 */ /* 0x000ea8000c101900 */
[----:B--2---:R-:W-:Y:S04]  /*1f300*/  ST.E desc[UR42][R16.64+0x260], R13 ;  /* 0x0002600d10007985 */ /* 0x004fe8000c10192a */
[----:B------:R-:W2:Y:S04]  /*1f310*/  LD.E R15, desc[UR42][R10.64] ;  /* 0x0000002a0a0f7980 */ /* 0x000ea8000c101900 */
[----:B--2---:R-:W-:Y:S04]  /*1f320*/  ST.E desc[UR42][R10.64], R15 ;  /* 0x0000000f0a007985 */ /* 0x004fe8000c10192a */
[----:B------:R-:W2:Y:S04]  /*1f330*/  LD.E R19, desc[UR42][R8.64] ;  /* 0x0000002a08137980 */ /* 0x000ea8000c101900 */
[----:B--2---:R1:W-:Y:S04]  /*1f340*/  ST.E desc[UR42][R8.64], R19 ;  /* 0x0000001308007985 */ /* 0x0043e8000c10192a */
[----:B------:R-:W2:Y:S04]  /*1f350*/  LD.E R21, desc[UR42][R6.64] ;  /* 0x0000002a06157980 */ /* 0x000ea8000c101900 */
[----:B--2---:R2:W-:Y:S04]  /*1f360*/  ST.E desc[UR42][R6.64], R21 ;  /* 0x0000001506007985 */ /* 0x0045e8000c10192a */
[----:B0-----:R-:W3:Y:S04]  /*1f370*/  LD.E R0, desc[UR42][R16.64+0x270] ;  /* 0x0002702a10007980 */ /* 0x001ee8000c101900 */
[----:B-1----:R-:W4:Y:S04]  /*1f380*/  LD.E R8, desc[UR42][R16.64+0x27c] ;  /* 0x00027c2a10087980 */ /* 0x002f28000c101900 */
[----:B--2---:R-:W2:Y:S04]  /*1f390*/  LD.E R6, desc[UR42][R16.64+0x274] ;  /* 0x0002742a10067980 */ /* 0x004ea8000c101900 */
        /* <DEDUP_REMOVED lines=122> */
[----:B--2---:R0:W-:Y:S04]  /*1fb40*/  ST.E desc[UR42][R16.64+0x274], R6 ;  /* 0x0002740610007985 */ /* 0x0041e8000c10192a */
        /* <DEDUP_REMOVED lines=130> */
.L_x_12799:
[----:B------:R-:W-:Y:S05]  /*20370*/  BSYNC B0 ;  /* 0x0000000000007941 */ /* 0x000fea0003800000 */
.L_x_12798:
[----:B------:R-:W-:Y:S05]  /*20380*/  @P0 BRA `(.L_x_12800) ;  /* 0xffffff6000380947 */ /* 0x000fea000383ffff */
[----:B01----:R-:W-:-:S07]  /*20390*/  IMAD.MOV.U32 R0, RZ, RZ, R5 ;  /* 0x000000ffff007224 */ /* 0x003fce00078e0005 */
.L_x_12783:
[----:B------:R-:W-:-:S13]  /*203a0*/  ISETP.GE.AND P0, PT, R0, R189, PT ;  /* 0x000000bd0000720c */ /* 0x000fda0003f06270 */
[----:B------:R-:W-:Y:S05]  /*203b0*/  @!P0 BRA `(.L_x_12801) ;  /* 0x000000b000888947 */ /* 0x000fea0003800000 */
[----:B------:R0:W5:Y:S02]  /*203c0*/  LDL.64 R2, [R1+0x178] ;  /* 0x0001780001027983 */ /* 0x0001640000100a00 */
.L_x_12828:
        /* <DEDUP_REMOVED lines=21> */
.L_x_12803:
[----:B------:R-:W-:Y:S05]  /*20520*/  BSYNC B0 ;  /* 0x0000000000007941 */ /* 0x000fea0003800000 */
.L_x_12802:
        /* <DEDUP_REMOVED lines=13> */
.L_x_12805:
[----:B------:R-:W-:Y:S05]  /*20600*/  BSYNC B0 ;  /* 0x0000000000007941 */ /* 0x000fea0003800000 */
.L_x_12804:
        /* <DEDUP_REMOVED lines=8> */
.L_x_12807:
[----:B------:R-:W-:Y:S05]  /*20690*/  BSYNC B0 ;  /* 0x0000000000007941 */ /* 0x000fea0003800000 */
.L_x_12806:
        /* <DEDUP_REMOVED lines=59> */
.L_x_12810:
[----:B------:R-:W-:Y:S05]  /*20a50*/  BSYNC B0 ;  /* 0x0000000000007941 */ /* 0x000fea0003800000 */
.L_x_12809:
        /* <DEDUP_REMOVED lines=10> */
.L_x_12812:
[----:B------:R-:W-:Y:S05]  /*20b00*/  BSYNC B0 ;  /* 0x0000000000007941 */ /* 0x000fea0003800000 */
.L_x_12811:
[----:B------:R-:W-:Y:S04]  /*20b10*/  BSSY B0, `(.L_x_12813) ;  /* 0x0000006000007945 */ /* 0x000fe80003800000 */
[----:B--2---:R-:W-:Y:S05]  /*20b20*/  @P0 BRA `(.L_x_12814) ;  /* 0x0000000000100947 */ /* 0x004fea0003800000 */
[----:B-----5:R-:W-:Y:S01]  /*20b30*/  IMAD R6, R6, 0x8, R8 ;  /* 0x0000000806067824 */ /* 0x020fe200078e0208 */
[----:B------:R-:W-:-:S04]  /*20b40*/  SHF.L.U32 R7, R7, 0x1f, RZ ;  /* 0x0000001f07077819 */ /* 0x000fc800000006ff */
[----:B------:R-:W2:Y:S02]  /*20b50*/  SYNCS.PHASECHK.TRANS64.TRYWAIT P0, [R6+URZ], R7 ;  /* 0x00000007060075a7 */ /* 0x000ea4000800017f */
[----:B--2---:R-:W-:Y:S05]  /*20b60*/  @!P0 BRA `(.L_x_12815) ;  /* 0x000001b400448947 */ /* 0x004fea0003800000 */
.L_x_12814:
[----:B------:R-:W-:Y:S05]  /*20b70*/  BSYNC B0 ;  /* 0x0000000000007941 */ /* 0x000fea0003800000 */
.L_x_12813:
        /* <DEDUP_REMOVED lines=210> */
[----:B------:R-:W4:Y:S04]  /*218a0*/  LDL R72, [R1+0x168] ;  /* 0x0001680001487983 */ /* 0x000f280000100800 */
[----:B------:R-:W2:Y:S04]  /*218b0*/  LDL.128 R12, [R1+0x150] ;  /* 0x00015000010c7983 */ /* 0x000ea80000100c00 */
[----:B-1----:R-:W4:Y:S04]  /*218c0*/  LDL.128 R8, [R1+0x140] ;  /* 0x0001400001087983 */ /* 0x002f280000100c00 */
[----:B---3--:R-:W3:Y:S04]  /*218d0*/  LD.E R20, desc[UR42][R6.64] ;  /* 0x0000002a06147980 */ /* 0x008ee8000c101900 */
[----:B------:R-:W4:Y:S01]  /*218e0*/  LDL.64 R6, [R1+0x160] ;  /* 0x0001600001067983 */ /* 0x000f220000100a00 */
[----:B--2---:R-:W-:Y:S01]  /*218f0*/  ISETP.GE.AND P2, PT, R13, 0x1, PT ;  /* 0x000000010d00780c */ /* 0x004fe20003f46270 */
[----:B------:R-:W-:Y:S01]  /*21900*/  BSSY B0, `(.L_x_12816) ;  /* 0x000009f000007945 */ /* 0x000fe20003800000 */
[-C--:B---3--:R-:W-:Y:S01]  /*21910*/  FMUL.FTZ R75, R29, R20.reuse ;  /* 0x000000141d4b7220 */ /* 0x088fe20000410000 */
[-C--:B------:R-:W-:Y:S01]  /*21920*/  FMUL.FTZ R29, R39, R20.reuse ;  /* 0x00000014271d7220 */ /* 0x080fe20000410000 */
[-C--:B------:R-:W-:Y:S01]  /*21930*/  FMUL.FTZ R39, R55, R20.reuse ;  /* 0x0000001437277220 */ /* 0x080fe20000410000 */
[-C--:B------:R-:W-:Y:S01]  /*21940*/  FMUL.FTZ R5, R24, R20.reuse ;  /* 0x0000001418057220 */ /* 0x080fe20000410000 */
[----:B----4-:R-:W-:Y:S01]  /*21950*/  SHF.R.S32.HI R55, RZ, 0x1f, R74 ;  /* 0x0000001fff377819 */ /* 0x010fe2000001144a */
[-C--:B------:R-:W-:Y:S01]  /*21960*/  FMUL.FTZ R24, R28, R20.reuse ;  /* 0x000000141c187220 */ /* 0x080fe20000410000 */
[-C--:B------:R-:W-:Y:S01]  /*21970*/  FMUL.FTZ R78, R36, R20.reuse ;  /* 0x00000014244e7220 */ /* 0x080fe20000410000 */
        /* <DEDUP_REMOVED lines=11> */
[----:B------:R-:W-:-:S03]  /*21a30*/  FMUL.FTZ R32, R42, R20 ;  /* 0x000000142a207220 */ /* 0x000fc60000410000 */
[----:B------:R-:W-:Y:S02]  /*21a40*/  IMAD.IADD R57, R74, 0x1, -R57 ;  /* 0x000000014a397824 */ /* 0x000fe400078e0a39 */
        /* <DEDUP_REMOVED lines=19> */
[--C-:B------:R-:W-:Y:S01]  /*21b80*/  SHF.R.S32.HI R60, RZ, 0x2, R62.reuse ;  /* 0x00000002ff3c7819 */ /* 0x100fe2000001143e */
[-C--:B------:R-:W-:Y:S01]  /*21b90*/  FMUL.FTZ R38, R54, R20.reuse ;  /* 0x0000001436267220 */ /* 0x080fe20000410000 */
[----:B------:R-:W-:Y:S01]  /*21ba0*/  SHF.R.S32.HI R55, RZ, 0x1f, R62 ;  /* 0x0000001fff377819 */ /* 0x000fe2000001143e */
[----:B------:R-:W-:Y:S01]  /*21bb0*/  FMUL.FTZ R54, R61, R20 ;  /* 0x000000143d367220 */ /* 0x000fe20000410000 */
[----:B------:R-:W-:-:S02]  /*21bc0*/  LOP3.LUT R61, R59, 0xfffffffc, RZ, 0xc0, !PT ;  /* 0xfffffffc3b3d7812 */ /* 0x000fc400078ec0ff */
[----:B------:R-:W-:Y:S02]  /*21bd0*/  LEA.HI R59, R55, R60, RZ, 0x3 ;  /* 0x0000003c373b7211 */ /* 0x000fe400078f18ff */
[----:B------:R-:W-:Y:S02]  /*21be0*/  SHF.R.S32.HI R55, RZ, 0x7, R56 ;  /* 0x00000007ff377819 */ /* 0x000fe40000011438 */
[----:B------:R-:W-:Y:S01]  /*21bf0*/  LEA.HI R58, R58, R57, RZ, 0x5 ;  /* 0x000000393a3a7211 */ /* 0x000fe200078f28ff */
[----:B------:R-:W-:Y:S01]  /*21c00*/  IMAD.IADD R74, R74, 0x1, -R61 ;  /* 0x000000014a4a7824 */ /* 0x000fe200078e0a3d */
[----:B------:R-:W-:Y:S02]  /*21c10*/  LOP3.LUT R61, R59, 0xfffffff8, RZ, 0xc0, !PT ;  /* 0xfffffff83b3d7812 */ /* 0x000fe400078ec0ff */
[----:B------:R-:W-:Y:S02]  /*21c20*/  LEA.HI R56, R56, R55, RZ, 0x1 ;  /* 0x0000003738387211 */ /* 0x000fe400078f08ff */
[----:B------:R-:W-:Y:S01]  /*21c30*/  SHF.R.S32.HI R58, RZ, 0x5, R58 ;  /* 0x00000005ff3a7819 */ /* 0x000fe2000001143a */
[-C--:B------:R-:W-:Y:S01]  /*21c40*/  FMUL.FTZ R79, R44, R20.reuse ;  /* 0x000000142c4f7220 */ /* 0x080fe20000410000 */
[----:B------:R-:W-:Y:S01]  /*21c50*/  FMUL.FTZ R44, R63, R20 ;  /* 0x000000143f2c7220 */ /* 0x000fe20000410000 */
[----:B------:R-:W-:Y:S01]  /*21c60*/  LOP3.LUT R56, R56, 0x3fffffe, RZ, 0xc0, !PT ;  /* 0x03fffffe38387812 */ /* 0x000fe200078ec0ff */
[----:B------:R-:W-:Y:S01]  /*21c70*/  IMAD.IADD R61, R60, 0x1, -R61 ;  /* 0x000000013c3d7824 */ /* 0x000fe200078e0a3d */
[----:B------:R-:W-:Y:S01]  /*21c80*/  LEA.HI R63, R74, R74, RZ, 0x1 ;  /* 0x0000004a4a3f7211 */ /* 0x000fe200078f08ff */
[----:B------:R-:W-:Y:S01]  /*21c90*/  IMAD R58, R73, 0x8, R58 ;  /* 0x00000008493a7824 */ /* 0x000fe200078e023a */
[----:B------:R-:W-:Y:S01]  /*21ca0*/  ISETP.NE.AND P1, PT, R6, 0x1, PT ;  /* 0x000000010600780c */ /* 0x000fe20003f25270 */
        /* <DEDUP_REMOVED lines=9> */
[----:B------:R-:W-:Y:S01]  /*21d40*/  FMUL.FTZ R61, R69, R20 ;  /* 0x00000014453d7220 */ /* 0x000fe20000410000 */
[----:B------:R-:W-:-:S03]  /*21d50*/  IMAD.MOV.U32 R63, RZ, RZ, -0x60 ;  /* 0xffffffa0ff3f7424 */ /* 0x000fc600078e00ff */
        /* <DEDUP_REMOVED lines=82> */
.L_x_12819:
[----:B------:R-:W-:-:S13]  /*22280*/  ISETP.NE.AND P1, PT, R13, 0x1, PT ;  /* 0x000000010d00780c */ /* 0x000fda0003f25270 */
[----:B------:R-:W-:-:S05]  /*22290*/  @P1 IMAD.HI.U32 R12, R10, R14, RZ ;  /* 0x0000000e0a0c1227 */ /* 0x000fca00078e00ff */
[----:B------:R-:W-:-:S07]  /*222a0*/  @P1 SHF.R.U32.HI R10, RZ, R15, R12 ;  /* 0x0000000fff0a1219 */ /* 0x000fce000001160c */
.L_x_12820:
[----:B------:R-:W-:Y:S05]  /*222b0*/  BSYNC B1 ;  /* 0x0000000000017941 */ /* 0x000fea0003800000 */
.L_x_12818:
[----:B------:R-:W-:-:S05]  /*222c0*/  IMAD R10, R10, R13, R67 ;  /* 0x0000000d0a0a7224 */ /* 0x000fca00078e0243 */
[----:B------:R-:W-:Y:S02]  /*222d0*/  VIMNMX R63, R63, R10, !PT ;  /* 0x0000000a3f3f7248 */ /* 0x000fe40007fe0100 */
[----:B------:R-:W-:-:S07]  /*222e0*/  VIADDMNMX R62, R10, R13, R62, PT ;  /* 0x0000000d0a3e7246 */ /* 0x000fce000380013e */
.L_x_12817:
[----:B------:R-:W-:Y:S05]  /*222f0*/  BSYNC B0 ;  /* 0x0000000000007941 */ /* 0x000fea0003800000 */
.L_x_12816:
[C---:B------:R-:W-:Y:S01]  /*22300*/  ISETP.GE.AND P1, PT, R65.reuse, 0x9, PT ;  /* 0x000000094100780c */ /* 0x040fe20003f26270 */
[----:B------:R-:W-:Y:S01]  /*22310*/  BSSY B0, `(.L_x_12821) ;  /* 0x0000089000007945 */ /* 0x000fe20003800000 */
[----:B------:R-:W-:Y:S02]  /*22320*/  ISETP.GE.AND P2, PT, R65, 0x2, PT ;  /* 0x000000024100780c */ /* 0x000fe40003f46270 */
[----:B------:R-:W-:Y:S02]  /*22330*/  P2R R69, PR, RZ, 0x2 ;  /* 0x00000002ff457803 */ /* 0x000fe40000000000 */
[----:B------:R-:W-:Y:S02]  /*22340*/  ISETP.GT.AND P1, PT, R63, 0x8, !P1 ;  /* 0x000000083f00780c */ /* 0x000fe40004f24270 */
[----:B------:R-:W-:Y:S02]  /*22350*/  P2R R68, PR, RZ, 0x4 ;  /* 0x00000004ff447803 */ /* 0x000fe40000000000 */
[----:B------:R-:W-:-:S02]  /*22360*/  ISETP.LT.OR P1, PT, R62, 0x9, P1 ;  /* 0x000000093e00780c */ /* 0x000fc40000f21670 */
[----:B------:R-:W-:Y:S02]  /*22370*/  ISETP.GT.AND P2, PT, R63, 0x1, !P2 ;  /* 0x000000013f00780c */ /* 0x000fe40005744270 */
[----:B------:R-:W-:Y:S02]  /*22380*/  ISETP.GE.AND P3, PT, R65, 0xa, PT ;  /* 0x0000000a4100780c */ /* 0x000fe40003f66270 */
[----:B0-----:R-:W-:Y:S02]  /*22390*/  FSEL R24, R24, -INF , !P1 ;  /* 0xff80000018187808 */ /* 0x001fe40004800000 */
        /* <DEDUP_REMOVED lines=99> */
[----:B------:R-:W-:-:S04]  /*229d0*/  ISETP.GT.AND P6, PT, R63, RZ, !P5 ;  /* 0x000000ff3f00720c */ /* 0x000fc80006fc4270 */
[----:B------:R-:W-:-:S04]  /*229e0*/  ISETP.LT.OR P6, PT, R62, 0x1, P6 ;  /* 0x000000013e00780c */ /* 0x000fc800037c1670 */
[----:B------:R-:W-:Y:S02]  /*229f0*/  FSEL R37, R5, -INF , !P6 ;  /* 0xff80000005257808 */ /* 0x000fe40007000000 */
[----:B------:R-:W-:-:S04]  /*22a00*/  ISETP.GE.AND P6, PT, R65, 0x5a, PT ;  /* 0x0000005a4100780c */ /* 0x000fc80003fc6270 */
[----:B------:R-:W-:Y:S02]  /*22a10*/  P2R R65, PR, RZ, 0x40 ;  /* 0x00000040ff417803 */ /* 0x000fe40000000000 */
[----:B------:R-:W-:-:S04]  /*22a20*/  ISETP.GT.AND P6, PT, R63, 0x59, !P6 ;  /* 0x000000593f00780c */ /* 0x000fc800077c4270 */
[----:B------:R-:W-:Y:S01]  /*22a30*/  ISETP.LT.OR P6, PT, R62, 0x5a, P6 ;  /* 0x0000005a3e00780c */ /* 0x000fe200037c1670 */
[--C-:B0-----:R-:W-:Y:S02]  /*22a40*/  IMAD.IADD R66, R66, 0x1, R7.reuse ;  /* 0x0000000142427824 */ /* 0x101fe400078e0207 */
[----:B------:R-:W-:Y:S01]  /*22a50*/  IMAD.IADD R63, R64, 0x1, R7 ;  /* 0x00000001403f7824 */ /* 0x000fe200078e0207 */
        /* <DEDUP_REMOVED lines=13> */
.L_x_12824:
[----:B------:R-:W-:-:S13]  /*22b30*/  ISETP.NE.AND P6, PT, R13, 0x1, PT ;  /* 0x000000010d00780c */ /* 0x000fda0003fc5270 */
[----:B------:R-:W-:-:S05]  /*22b40*/  @P6 IMAD.HI.U32 R14, R8, R14, RZ ;  /* 0x0000000e080e6227 */ /* 0x000fca00078e00ff */
[----:B------:R-:W-:-:S07]  /*22b50*/  @P6 SHF.R.U32.HI R8, RZ, R15, R14 ;  /* 0x0000000fff086219 */ /* 0x000fce000001160e */
.L_x_12825:
[----:B------:R-:W-:Y:S05]  /*22b60*/  BSYNC B1 ;  /* 0x0000000000017941 */ /* 0x000fea0003800000 */
.L_x_12823:
[----:B------:R-:W-:-:S05]  /*22b70*/  IMAD R8, R8, R13, R67 ;  /* 0x0000000d08087224 */ /* 0x000fca00078e0243 */
[----:B------:R-:W-:Y:S02]  /*22b80*/  VIADDMNMX R66, R8, R13, R66, PT ;  /* 0x0000000d08427246 */ /* 0x000fe40003800142 */
[----:B------:R-:W-:-:S07]  /*22b90*/  VIMNMX R63, R63, R8, !PT ;  /* 0x000000083f3f7248 */ /* 0x000fce0007fe0100 */
.L_x_12822:
[----:B------:R-:W-:Y:S05]  /*22ba0*/  BSYNC B0 ;  /* 0x0000000000007941 */ /* 0x000fea0003800000 */
.L_x_12821:
[----:B------:R-:W2:Y:S01]  /*22bb0*/  LD.E.64 R6, desc[UR42][R16.64+0x230] ;  /* 0x0002302a10067980 */ /* 0x000ea2000c101b00 */
[----:B------:R-:W-:Y:S02]  /*22bc0*/  ISETP.GT.AND P5, PT, R63, RZ, !P5 ;  /* 0x000000ff3f00720c */ /* 0x000fe40006fa4270 */
[----:B------:R-:W-:Y:S01]  /*22bd0*/  ISETP.NE.AND P6, PT, R74, RZ, PT ;  /* 0x000000ff4a00720c */ /* 0x000fe20003fc5270 */
[----:B------:R-:W3:Y:S01]  /*22be0*/  LD.E R64, desc[UR42][R16.64+0x250] ;  /* 0x0002502a10407980 */ /* 0x000ee2000c101900 */
        /* <DEDUP_REMOVED lines=101> */
[----:B------:R-:W-:-:S04]  /*23240*/  FMNMX.FTZ R9, R14, R7, !PT ;  /* 0x000000070e097209 */ /* 0x000fc80007810000 */
[----:B------:R-:W-:Y:S02]  /*23250*/  FMNMX.FTZ R9, R62, R9, !PT ;  /* 0x000000093e097209 */ /* 0x000fe40007810000 */
[----:B0-----:R-:W-:Y:S02]  /*23260*/  FMNMX.FTZ R29, R31, R30, !PT ;  /* 0x0000001e1f1d7209 */ /* 0x001fe40007810000 */
[----:B------:R-:W-:-:S04]  /*23270*/  FMNMX.FTZ R30, R26, R9, !PT ;  /* 0x000000091a1e7209 */ /* 0x000fc80007810000 */
[----:B------:R-:W-:Y:S01]  /*23280*/  FMNMX.FTZ R9, R61, R30, !PT ;  /* 0x0000001e3d097209 */ /* 0x000fe20007810000 */
[----:B------:R-:W0:Y:S03]  /*23290*/  SHFL.BFLY PT, R32, R29, 0x1, 0x1f ;  /* 0x0c201f001d207f89 */ /* 0x000e2600000e0000 */
[----:B------:R-:W-:-:S04]  /*232a0*/  FMNMX.FTZ R9, R28, R9, !PT ;  /* 0x000000091c097209 */ /* 0x000fc80007810000 */
[----:B------:R-:W-:-:S04]  /*232b0*/  FMNMX.FTZ R30, R60, R9, !PT ;  /* 0x000000093c1e7209 */ /* 0x000fc80007810000 */
[----:B------:R-:W-:-:S04]  /*232c0*/  FMNMX.FTZ R30, R15, R30, !PT ;  /* 0x0000001e0f1e7209 */ /* 0x000fc80007810000 */
[----:B------:R-:W-:-:S04]  /*232d0*/  FMNMX.FTZ R30, R59, R30, !PT ;  /* 0x0000001e3b1e7209 */ /* 0x000fc80007810000 */
[----:B------:R-:W-:-:S04]  /*232e0*/  FMNMX.FTZ R30, R19, R30, !PT ;  /* 0x0000001e131e7209 */ /* 0x000fc80007810000 */
[----:B------:R-:W-:Y:S02]  /*232f0*/  FMNMX.FTZ R30, R27, R30, !PT ;  /* 0x0000001e1b1e7209 */ /* 0x000fe40007810000 */
[----:B0-----:R-:W-:Y:S02]  /*23300*/  FMNMX.FTZ R33, R29, R32, !PT ;  /* 0x000000201d217209 */ /* 0x001fe40007810000 */
[----:B------:R-:W-:-:S04]  /*23310*/  FMNMX.FTZ R29, R25, R30, !PT ;  /* 0x0000001e191d7209 */ /* 0x000fc80007810000 */
[----:B------:R-:W-:-:S04]  /*23320*/  FMNMX.FTZ R29, R8, R29, !PT ;  /* 0x0000001d081d7209 */ /* 0x000fc80007810000 */
[----:B------:R-:W-:-:S04]  /*23330*/  FMNMX.FTZ R30, R18, R29, !PT ;  /* 0x0000001d121e7209 */ /* 0x000fc80007810000 */
[----:B------:R-:W-:-:S04]  /*23340*/  FMNMX.FTZ R29, R13, R30, !PT ;  /* 0x0000001e0d1d7209 */ /* 0x000fc80007810000 */
[----:B------:R-:W-:-:S04]  /*23350*/  FMNMX.FTZ R30, R38, R29, !PT ;  /* 0x0000001d261e7209 */ /* 0x000fc80007810000 */
[----:B------:R-:W-:-:S04]  /*23360*/  FMNMX.FTZ R29, R39, R30, !PT ;  /* 0x0000001e271d7209 */ /* 0x000fc80007810000 */
[----:B------:R-:W-:Y:S02]  /*23370*/  FMNMX.FTZ R30, R42, R29, !PT ;  /* 0x0000001d2a1e7209 */ /* 0x000fe40007810000 */
[C---:B------:R-:W-:Y:S02]  /*23380*/  ISETP.LT.OR P1, PT, R66.reuse, 0x4a, P1 ;  /* 0x0000004a4200780c */ /* 0x040fe40000f21670 */
[----:B------:R-:W-:Y:S02]  /*23390*/  FMNMX.FTZ R29, R43, R30, !PT ;  /* 0x0000001e2b1d7209 */ /* 0x000fe40007810000 */
[----:B------:R-:W-:Y:S02]  /*233a0*/  ISETP.GT.AND P3, PT, R63, 0x51, !P3 ;  /* 0x000000513f00780c */ /* 0x000fe40005f64270 */
[----:B------:R-:W-:Y:S02]  /*233b0*/  ISETP.LT.OR P2, PT, R66, 0x51, P2 ;  /* 0x000000514200780c */ /* 0x000fe40001741670 */
[----:B------:R-:W-:-:S02]  /*233c0*/  FSEL R65, R44, -INF , !P1 ;  /* 0xff8000002c417808 */ /* 0x000fc40004800000 */
[----:B------:R-:W-:Y:S02]  /*233d0*/  FMNMX.FTZ R30, R46, R29, !PT ;  /* 0x0000001d2e1e7209 */ /* 0x000fe40007810000 */
[----:B------:R-:W-:Y:S01]  /*233e0*/  ISETP.GT.AND P4, PT, R63, 0x58, !P4 ;  /* 0x000000583f00780c */ /* 0x000fe20006784270 */
[----:B------:R3:W-:Y:S01]  /*233f0*/  ST.E desc[UR42][R16.64+0x230], R31 ;  /* 0x0002301f10007985 */ /* 0x0007e2000c10192a */
[----:B------:R-:W-:Y:S02]  /*23400*/  ISETP.LT.OR P3, PT, R66, 0x52, P3 ;  /* 0x000000524200780c */ /* 0x000fe40001f61670 */
[----:B------:R-:W-:Y:S01]  /*23410*/  FSEL R55, R55, -INF , !P2 ;  /* 0xff80000037377808 */ /* 0x000fe20005000000 */
[----:B------:R-:W2:Y:S01]  /*23420*/  LD.E R44, desc[UR42][R16.64+0x260] ;  /* 0x0002602a102c7980 */ /* 0x000ea2000c101900 */
[----:B------:R-:W-:Y:S02]  /*23430*/  FMNMX.FTZ R30, R65, R30, !PT ;  /* 0x0000001e411e7209 */ /* 0x000fe40007810000 */
[----:B------:R-:W-:-:S02]  /*23440*/  ISETP.GT.AND P1, PT, R63, 0x59, !P6 ;  /* 0x000000593f00780c */ /* 0x000fc40007724270 */
[----:B------:R-:W-:Y:S02]  /*23450*/  ISETP.LT.OR P4, PT, R66, 0x59, P4 ;  /* 0x000000594200780c */ /* 0x000fe40002781670 */
[----:B------:R-:W-:Y:S02]  /*23460*/  FSEL R63, R56, -INF , !P3 ;  /* 0xff800000383f7808 */ /* 0x000fe40005800000 */
[----:B------:R-:W-:Y:S01]  /*23470*/  FMNMX.FTZ R30, R55, R30, !PT ;  /* 0x0000001e371e7209 */ /* 0x000fe20007810000 */
[----:B------:R-:W-:Y:S01]  /*23480*/  ST.E desc[UR42][R16.64+0x230], R33 ;  /* 0x0002302110007985 */ /* 0x000fe2000c10192a */
[----:B------:R-:W-:Y:S02]  /*23490*/  ISETP.LT.OR P1, PT, R66, 0x5a, P1 ;  /* 0x0000005a4200780c */ /* 0x000fe40000f21670 */
[----:B------:R-:W-:Y:S01]  /*234a0*/  FSEL R57, R57, -INF , !P4 ;  /* 0xff80000039397808 */ /* 0x000fe20006000000 */
[----:B------:R-:W3:Y:S01]  /*234b0*/  LD.E R9, desc[UR42][R16.64+0x230] ;  /* 0x0002302a10097980 */ /* 0x000ee2000c101900 */
[----:B------:R-:W-:-:S02]  /*234c0*/  FMNMX.FTZ R30, R63, R30, !PT ;  /* 0x0000001e3f1e7209 */ /* 0x000fc40007810000 */
[----:B------:R-:W-:Y:S01]  /*234d0*/  FSEL R67, R20, -INF , !P1 ;  /* 0xff80000014437808 */ /* 0x000fe20004800000 */
[----:B------:R-:W4:Y:S01]  /*234e0*/  LD.E R56, desc[UR42][R16.64+0x244] ;  /* 0x0002442a10387980 */ /* 0x000f22000c101900 */
[----:B------:R-:W-:-:S03]  /*234f0*/  FMNMX.FTZ R30, R57, R30, !PT ;  /* 0x0000001e391e7209 */ /* 0x000fc60007810000 */
[----:B------:R-:W5:Y:S01]  /*23500*/  LD.E R20, desc[UR42][R16.64+0x240] ;  /* 0x0002402a10147980 */ /* 0x000f62000c101900 */
[----:B------:R-:W-:-:S05]  /*23510*/  FMNMX.FTZ R29, R67, R30, !PT ;  /* 0x0000001e431d7209 */ /* 0x000fca0007810000 */
[----:B------:R-:W-:Y:S04]  /*23520*/  ST.E desc[UR42][R16.64+0x234], R29 ;  /* 0x0002341d10007985 */ /* 0x000fe8000c10192a */
[----:B------:R-:W2:Y:S01]  /*23530*/  LD.E R30, desc[UR42][R16.64+0x234] ;  /* 0x0002342a101e7980 */ /* 0x000ea2000c101900 */
[----:B------:R-:W-:-:S04]  /*23540*/  UIADD3 UR4, UP0, UR37, 0x260, URZ ;  /* 0x0000026025047890 */ /* 0x000fc8000ff1e03f */
[----:B------:R-:W-:Y:S02]  /*23550*/  ULOP3.LUT UR6, UR4, 0x4, URZ, 0xfc, !UPT ;  /* 0x0000000404067892 */ /* 0x000fe4000f8efc3f */
[----:B------:R-:W-:Y:S01]  /*23560*/  UIADD3.X UR5, URZ, UR36, URZ, UP0, !UPT ;  /* 0x000000243f057290 */ /* 0x000fe200087fe43f */
[C---:B---3--:R-:W-:Y:S01]  /*23570*/  FMUL.FTZ R31, R9.reuse, R64 ;  /* 0x00000040091f7220 */ /* 0x048fe20000410000 */
[----:B------:R-:W-:-:S04]  /*23580*/  FSETP.NEU.FTZ.AND P1, PT, R9, -INF , PT ;  /* 0xff8000000900780b */ /* 0x000fc80003f3d000 */
[----:B------:R-:W-:-:S05]  /*23590*/  FSEL R31, R31, RZ, P1 ;  /* 0x000000ff1f1f7208 */ /* 0x000fca0000800000 */
[-CC-:B------:R-:W-:Y:S01]  /*235a0*/  FFMA.FTZ R160, R37, R64.reuse, -R31.reuse ;  /* 0x0000004025a07223 */ /* 0x180fe2000001081f */
[-CC-:B------:R-:W-:Y:S02]  /*235b0*/  FFMA.FTZ R37, R21, R64.reuse, -R31.reuse ;  /* 0x0000004015257223 */ /* 0x180fe4000001081f */
[----:B--2---:R-:W0:Y:S01]  /*235c0*/  SHFL.BFLY PT, R21, R30, 0x2, 0x1f ;  /* 0x0c401f001e157f89 */ /* 0x004e2200000e0000 */
[----:B------:R-:W-:Y:S01]  /*235d0*/  FFMA.FTZ R36, R24, R64, -R31 ;  /* 0x0000004018247223 */ /* 0x000fe2000001081f */
[----:B0-----:R-:W-:-:S05]  /*235e0*/  FMNMX.FTZ R21, R30, R21, !PT ;  /* 0x000000151e157209 */ /* 0x001fca0007810000 */
[----:B------:R-:W0:Y:S01]  /*235f0*/  SHFL.BFLY PT, R24, R21, 0x1, 0x1f ;  /* 0x0c201f0015187f89 */ /* 0x000e2200000e0000 */
[-CC-:B------:R-:W-:Y:S01]  /*23600*/  FFMA.FTZ R168, R41, R64.reuse, -R31.reuse ;  /* 0x0000004029a87223 */ /* 0x180fe2000001081f */
[----:B------:R-:W-:Y:S01]  /*23610*/  FSEL R9, R9, RZ, P1 ;  /* 0x000000ff09097208 */ /* 0x000fe20000800000 */
[----:B------:R-:W-:-:S04]  /*23620*/  FFMA.FTZ R172, R11, R64, -R31 ;  /* 0x000000400bac7223 */ /* 0x000fc8000001081f */
[----:B------:R-:W-:Y:S01]  /*23630*/  FADD.FTZ R9, R6, -R9 ;  /* 0x8000000906097221 */ /* 0x000fe20000010000 */
[-CC-:B------:R-:W-:Y:S01]  /*23640*/  FFMA.FTZ R162, R75, R64.reuse, -R31.reuse ;  /* 0x000000404ba27223 */ /* 0x180fe2000001081f */
[-CC-:B------:R-:W-:Y:S01]  /*23650*/  FFMA.FTZ R35, R76, R64.reuse, -R31.reuse ;  /* 0x000000404c237223 */ /* 0x180fe2000001081f */
[----:B------:R-:W-:Y:S01]  /*23660*/  FFMA.FTZ R164, R77, R64, -R31 ;  /* 0x000000404da47223 */ /* 0x000fe2000001081f */
[----:B0-----:R-:W-:-:S04]  /*23670*/  FMNMX.FTZ R41, R21, R24, !PT ;  /* 0x0000001815297209 */ /* 0x001fc80007810000 */
[C---:B------:R-:W-:Y:S01]  /*23680*/  FSETP.NEU.FTZ.AND P1, PT, R41.reuse, -INF , PT ;  /* 0xff8000002900780b */ /* 0x040fe20003f3d000 */
[----:B------:R-:W-:-:S03]  /*23690*/  FMUL.FTZ R11, R41, R64 ;  /* 0x00000040290b7220 */ /* 0x000fc60000410000 */
[----:B------:R-:W-:Y:S02]  /*236a0*/  FSEL R6, R41, RZ, P1 ;  /* 0x000000ff29067208 */ /* 0x000fe40000800000 */
[----:B------:R-:W-:Y:S01]  /*236b0*/  FSEL R11, R11, RZ, P1 ;  /* 0x000000ff0b0b7208 */ /* 0x000fe20000800000 */
[-CC-:B------:R-:W-:Y:S01]  /*236c0*/  FFMA.FTZ R34, R78, R64.reuse, -R31.reuse ;  /* 0x000000404e227223 */ /* 0x180fe2000001081f */
[-CC-:B------:R-:W-:Y:S01]  /*236d0*/  FFMA.FTZ R166, R58, R64.reuse, -R31.reuse ;  /* 0x000000403aa67223 */ /* 0x180fe2000001081f */
[----:B------:R-:W-:Y:S01]  /*236e0*/  FADD.FTZ R7, R7, -R6 ;  /* 0x8000000607077221 */ /* 0x000fe20000010000 */
        /* <DEDUP_REMOVED lines=14> */
[-C--:B------:R-:W-:Y:S01]  /*237d0*/  FMUL.FTZ R9, R9, R64.reuse ;  /* 0x0000004009097220 */ /* 0x080fe20000410000 */
[-CC-:B------:R-:W-:Y:S01]  /*237e0*/  FFMA.FTZ R31, R14, R64.reuse, -R11.reuse ;  /* 0x000000400e1f7223 */ /* 0x180fe2000001080b */
[----:B------:R-:W-:Y:S01]  /*237f0*/  FMUL.FTZ R7, R64, R7 ;  /* 0x0000000740077220 */ /* 0x000fe20000410000 */
[-CC-:B------:R-:W-:Y:S01]  /*23800*/  FFMA.FTZ R161, R62, R64.reuse, -R11.reuse ;  /* 0x000000403ea17223 */ /* 0x180fe2000001080b */
[----:B------:R-:W-:Y:S01]  /*23810*/  MUFU.EX2 R160, R160 ;  /* 0x000000a000a07308 */ /* 0x000fe20000000800 */
[----:B------:R-:W-:-:S07]  /*23820*/  FFMA.FTZ R30, R26, R64, -R11 ;  /* 0x000000401a1e7223 */ /* 0x000fce000001080b */
[----:B------:R-:W5:Y:S01]  /*23830*/  MUFU.EX2 R9, R9 ;  /* 0x0000000900097308 */ /* 0x000f620000000800 */
[----:B------:R-:W-:-:S07]  /*23840*/  FFMA.FTZ R163, R61, R64, -R11 ;  /* 0x000000403da37223 */ /* 0x000fce000001080b */
[----:B------:R-:W-:Y:S08]  /*23850*/  MUFU.EX2 R31, R31 ;  /* 0x0000001f001f7308 */ /* 0x000ff00000000800 */
[----:B------:R-:W4:Y:S01]  /*23860*/  MUFU.EX2 R12, R7 ;  /* 0x00000007000c7308 */ /* 0x000f220000000800 */
[----:B------:R-:W-:-:S07]  /*23870*/  FFMA.FTZ R29, R28, R64, -R11 ;  /* 0x000000401c1d7223 */ /* 0x000fce000001080b */
[----:B------:R-:W0:Y:S08]  /*23880*/  MUFU.EX2 R37, R37 ;  /* 0x0000002500257308 */ /* 0x000e300000000800 */
[----:B------:R-:W1:Y:S01]  /*23890*/  MUFU.EX2 R161, R161 ;  /* 0x000000a100a17308 */ /* 0x000e620000000800 */
[----:B------:R-:W-:-:S07]  /*238a0*/  FFMA.FTZ R165, R60, R64, -R11 ;  /* 0x000000403ca57223 */ /* 0x000fce000001080b */
[----:B------:R-:W2:Y:S08]  /*238b0*/  MUFU.EX2 R36, R36 ;  /* 0x0000002400247308 */ /* 0x000eb00000000800 */
[----:B------:R-:W3:Y:S01]  /*238c0*/  MUFU.EX2 R30, R30 ;  /* 0x0000001e001e7308 */ /* 0x000ee20000000800 */
[----:B-----5:R-:W-:Y:S01]  /*238d0*/  FFMA.FTZ R20, R9, R20, R160 ;  /* 0x0000001409147223 */ /* 0x020fe200000100a0 */
[----:B----4-:R-:W-:-:S06]  /*238e0*/  FFMA.FTZ R56, R12, R56, R31 ;  /* 0x000000380c387223 */ /* 0x010fcc000001001f */
        /* <DEDUP_REMOVED lines=101> */
[----:B-----5:R-:W-:-:S03]  /*23f40*/  FADD.FTZ R6, R20, R11 ;  /* 0x0000000b14067221 */ /* 0x020fc60000010000 */
[----:B0-----:R-:W-:Y:S01]  /*23f50*/  FADD.FTZ R8, R172, R7 ;  /* 0x00000007ac087221 */ /* 0x001fe20000010000 */
[----:B-1----:R-:W-:Y:S01]  /*23f60*/  FADD.FTZ R7, R5, R6 ;  /* 0x0000000605077221 */ /* 0x002fe20000010000 */
[----:B------:R-:W-:Y:S01]  /*23f70*/  FMUL.FTZ R25, R9, R44 ;  /* 0x0000002c09197220 */ /* 0x000fe20000410000 */
[----:B------:R-:W-:Y:S02]  /*23f80*/  IMAD.U32 R10, RZ, RZ, UR6 ;  /* 0x00000006ff0a7e24 */ /* 0x000fe4000f8e00ff */
[----:B--2---:R-:W-:Y:S01]  /*23f90*/  FADD.FTZ R13, R21, R8 ;  /* 0x00000008150d7221 */ /* 0x004fe20000010000 */
[----:B------:R-:W-:Y:S01]  /*23fa0*/  IMAD.U32 R11, RZ, RZ, UR5 ;  /* 0x00000005ff0b7e24 */ /* 0x000fe2000f8e00ff */
[----:B------:R-:W-:Y:S01]  /*23fb0*/  ST.E desc[UR42][R16.64+0x234], R41 ;  /* 0x0002342910007985 */ /* 0x000fe2000c10192a */
[----:B---3--:R-:W-:-:S03]  /*23fc0*/  FADD.FTZ R7, R18, R7 ;  /* 0x0000000712077221 */ /* 0x008fc60000010000 */
[----:B------:R0:W-:Y:S04]  /*23fd0*/  ST.E desc[UR42][R16.64+0x240], R13 ;  /* 0x0002400d10007985 */ /* 0x0001e8000c10192a */
[----:B------:R1:W-:Y:S04]  /*23fe0*/  ST.E desc[UR42][R16.64+0x244], R7 ;  /* 0x0002440710007985 */ /* 0x0003e8000c10192a */
[----:B------:R2:W-:Y:S04]  /*23ff0*/  ST.E desc[UR42][R16.64+0x260], R25 ;  /* 0x0002601910007985 */ /* 0x0005e8000c10192a */
[----:B------:R-:W3:Y:S02]  /*24000*/  LD.E R6, desc[UR42][R10.64] ;  /* 0x0000002a0a067980 */ /* 0x000ee4000c101900 */
[----:B---3--:R-:W-:-:S05]  /*24010*/  FMUL.FTZ R27, R9, R6 ;  /* 0x00000006091b7220 */ /* 0x008fca0000410000 */
[----:B------:R3:W-:Y:S04]  /*24020*/  ST.E desc[UR42][R10.64], R27 ;  /* 0x0000001b0a007985 */ /* 0x0007e8000c10192a */
[----:B------:R-:W0:Y:S04]  /*24030*/  LD.E R134, desc[UR42][R16.64+0x274] ;  /* 0x0002742a10867980 */ /* 0x000e28000c101900 */
[----:B------:R-:W4:Y:S04]  /*24040*/  LD.E R232, desc[UR42][R16.64+0x454] ;  /* 0x0004542a10e87980 */ /* 0x000f28000c101900 */
[----:B------:R-:W1:Y:S04]  /*24050*/  LD.E R132, desc[UR42][R16.64+0x270] ;  /* 0x0002702a10847980 */ /* 0x000e68000c101900 */
[----:B------:R-:W2:Y:S04]  /*24060*/  LD.E R136, desc[UR42][R16.64+0x280] ;  /* 0x0002802a10887980 */ /* 0x000ea8000c101900 */
[----:B------:R-:W3:Y:S04]  /*24070*/  LD.E R138, desc[UR42][R16.64+0x284] ;  /* 0x0002842a108a7980 */ /* 0x000ee8000c101900 */
        /* <DEDUP_REMOVED lines=59> */
[----:B----4-:R-:W-:-:S04]  /*24430*/  FMUL.FTZ R45, R9, R232 ;  /* 0x000000e8092d7220 */ /* 0x010fc80000410000 */
[----:B------:R0:W-:Y:S01]  /*24440*/  ST.E desc[UR42][R16.64+0x274], R13 ;  /* 0x0002740d10007985 */ /* 0x0001e2000c10192a */
[C---:B-1----:R-:W-:Y:S01]  /*24450*/  FMUL.FTZ R7, R9.reuse, R132 ;  /* 0x0000008409077220 */ /* 0x042fe20000410000 */
[C---:B--2---:R-:W-:Y:S01]  /*24460*/  FMUL.FTZ R25, R9.reuse, R136 ;  /* 0x0000008809197220 */ /* 0x044fe20000410000 */
[C---:B---3--:R-:W-:Y:S01]  /*24470*/  FMUL.FTZ R27, R9.reuse, R138 ;  /* 0x0000008a091b7220 */ /* 0x048fe20000410000 */
[C---:B-----5:R-:W-:Y:S01]  /*24480*/  FMUL.FTZ R39, R9.reuse, R140 ;  /* 0x0000008c09277220 */ /* 0x060fe20000410000 */
[C---:B0-----:R-:W-:Y:S01]  /*24490*/  FMUL.FTZ R13, R9.reuse, R148 ;  /* 0x00000094090d7220 */ /* 0x041fe20000410000 */
        /* <DEDUP_REMOVED lines=8> */
[C---:B-1----:R-:W-:Y:S01]  /*24520*/  FMUL.FTZ R7, R9.reuse, R146 ;  /* 0x0000009209077220 */ /* 0x042fe20000410000 */
[C---:B------:R-:W-:Y:S02]  /*24530*/  FMUL.FTZ R47, R9.reuse, R130 ;  /* 0x00000082092f7220 */ /* 0x040fe40000410000 */
        /* <DEDUP_REMOVED lines=95> */
[----:B------:R-:W-:Y:S02]  /*24b30*/  IMAD.U32 R8, RZ, RZ, UR6 ;  /* 0x00000006ff087e24 */ /* 0x000fe4000f8e00ff */
[----:B0-----:R-:W-:Y:S01]  /*24b40*/  FMUL.FTZ R13, R9, R26 ;  /* 0x0000001a090d7220 */ /* 0x001fe20000410000 */
[----:B------:R-:W-:Y:S01]  /*24b50*/  IMAD.U32 R9, RZ, RZ, UR5 ;  /* 0x00000005ff097e24 */ /* 0x000fe2000f8e00ff */
        /* <DEDUP_REMOVED lines=10> */
[----:B0-----:R-:W3:Y:S01]  /*24c00*/  LD.E R25, desc[UR42][R8.64] ;  /* 0x0000002a08197980 */ /* 0x001ee2000c101900 */
[----:B------:R-:W-:Y:S01]  /*24c10*/  ULOP3.LUT UR4, UR4, 0xc, URZ, 0xfc, !UPT ;  /* 0x0000000c04047892 */ /* 0x000fe2000f8efc3f */
[----:B------:R-:W-:-:S05]  /*24c20*/  IMAD.U32 R7, RZ, RZ, UR5 ;  /* 0x00000005ff077e24 */ /* 0x000fca000f8e00ff */
[----:B------:R-:W-:Y:S02]  /*24c30*/  IMAD.U32 R6, RZ, RZ, UR4 ;  /* 0x00000004ff067e24 */ /* 0x000fe4000f8e00ff */
[----:B---3--:R-:W-:-:S05]  /*24c40*/  FMUL.FTZ R25, R12, R25 ;  /* 0x000000190c197220 */ /* 0x008fca0000410000 */
[----:B------:R0:W-:Y:S04]  /*24c50*/  ST.E desc[UR42][R8.64], R25 ;  /* 0x0000001908007985 */ /* 0x0001e8000c10192a */
[----:B-1----:R-:W3:Y:S01]  /*24c60*/  LD.E R27, desc[UR42][R6.64] ;  /* 0x0000002a061b7980 */ /* 0x002ee2000c101900 */
[----:B------:R-:W1:Y:S01]  /*24c70*/  S2R R232, SR_TID.X ;  /* 0x0000000000e87919 */ /* 0x000e620000002100 */
[----:B---3--:R-:W-:-:S05]  /*24c80*/  FMUL.FTZ R27, R12, R27 ;  /* 0x0000001b0c1b7220 */ /* 0x008fca0000410000 */
[----:B------:R3:W-:Y:S04]  /*24c90*/  ST.E desc[UR42][R6.64], R27 ;  /* 0x0000001b06007985 */ /* 0x0007e8000c10192a */
        /* <DEDUP_REMOVED lines=60> */
[----:B0-----:R-:W2:Y:S04]  /*25060*/  LD.E R25, desc[UR42][R16.64+0x44c] ;  /* 0x00044c2a10197980 */ /* 0x001ea8000c101900 */
[----:B---3--:R-:W3:Y:S01]  /*25070*/  LD.E R27, desc[UR42][R16.64+0x458] ;  /* 0x0004582a101b7980 */ /* 0x008ee2000c101900 */
[----:B-1----:R-:W-:Y:S01]  /*25080*/  SHF.R.U32.HI R232, RZ, 0x7, R232 ;  /* 0x00000007ffe87819 */ /* 0x002fe200000116e8 */
[C---:B----4-:R-:W-:Y:S01]  /*25090*/  FMUL.FTZ R51, R12.reuse, R51 ;  /* 0x000000330c337220 */ /* 0x050fe20000410000 */
[----:B-----5:R-:W-:-:S04]  /*250a0*/  FMUL.FTZ R26, R12, R26 ;  /* 0x0000001a0c1a7220 */ /* 0x020fc80000410000 */
        /* <DEDUP_REMOVED lines=61> */
[C---:B------:R-:W-:Y:S01]  /*25480*/  FMUL.FTZ R25, R12.reuse, R25 ;  /* 0x000000190c197220 */ /* 0x040fe20000410000 */
[----:B---3--:R-:W-:Y:S01]  /*25490*/  FMUL.FTZ R27, R12, R27 ;  /* 0x0000001b0c1b7220 */ /* 0x008fe20000410000 */
        /* <DEDUP_REMOVED lines=73> */
[----:B------:R-:W4:Y:S04]  /*25930*/  LD.E R47, desc[UR42][R16.64+0x278] ;  /* 0x0002782a102f7980 */ /* 0x000f28000c101900 */
[----:B0-----:R-:W4:Y:S04]  /*25940*/  LD.E R41, desc[UR42][R16.64+0x27c] ;  /* 0x00027c2a10297980 */ /* 0x001f28000c101900 */
        /* <DEDUP_REMOVED lines=394> */
[----:B------:R-:W-:Y:S01]  /*271f0*/  R2UR UR7, R13 ;  /* 0x000000000d0772ca */ /* 0x000fe200000e0000 */
[----:B------:R-:W-:Y:S01]  /*27200*/  VOTEU.ANY UP0, P1 ;  /* 0x00000000003f7886 */ /* 0x000fe20000800100 */
[----:B-----5:R-:W-:-:S11]  /*27210*/  WARPGROUP.ARRIVE ;  /* 0x00000000000079c5 */ /* 0x020fd60000000000 */
        /* <DEDUP_REMOVED lines=1080> */
.L_x_12827:
[----:B------:R-:W-:Y:S05]  /*2b5a0*/  BSYNC B0 ;  /* 0x0000000000007941 */ /* 0x000fea0003800000 */
.L_x_12826:
[C---:B------:R-:W-:Y:S01]  /*2b5b0*/  ISETP.GT.AND P0, PT, R0.reuse, R189, PT ;  /* 0x000000bd0000720c */ /* 0x040fe20003f04270 */
[----:B------:R-:W-:-:S12]  /*2b5c0*/  VIADD R0, R0, 0xffffffff ;  /* 0xffffffff00007836 */ /* 0x000fd80000000000 */
[----:B------:R-:W-:Y:S05]  /*2b5d0*/  @P0 BRA `(.L_x_12828) ;  /* 0xffffff4c007c0947 */ /* 0x000fea000383ffff */
.L_x_12801:
[----:B0-----:R-:W2:Y:S01]  /*2b5e0*/  LDL R5, [R1+0x240] ;  /* 0x0002400001057983 */ /* 0x001ea20000100800 */
[----:B------:R-:W-:Y:S05]  /*2b5f0*/  WARPSYNC.ALL ;  /* 0x0000000000007948 */ /* 0x000fea0003800000 */
[----:B------:R-:W3:Y:S04]  /*2b600*/  LDL R6, [R1+0x244] ;  /* 0x0002440001067983 */ /* 0x000ee80000100800 */
[----:B------:R-:W4:Y:S04]  /*2b610*/  LDL.64 R8, [R1+0x260] ;  /* 0x0002600001087983 */ /* 0x000f280000100a00 */
[----:B------:R-:W5:Y:S04]  /*2b620*/  LDL R126, [R1+0x218] ;  /* 0x00021800017e7983 */ /* 0x000f680000100800 */
[----:B------:R-:W4:Y:S01]  /*2b630*/  LDL.64 R112, [R1+0x300] ;  /* 0x0003000001707983 */ /* 0x000f220000100a00 */
[----:B------:R-:W-:-:S02]  /*2b640*/  IMAD.MOV.U32 R132, RZ, RZ, -0x800000 ;  /* 0xff800000ff847424 */ /* 0x000fc400078e00ff */
[----:B------:R-:W-:Y:S01]  /*2b650*/  IMAD.MOV.U32 R130, RZ, RZ, -0x800000 ;  /* 0xff800000ff827424 */ /* 0x000fe200078e00ff */
        /* <DEDUP_REMOVED lines=52> */
[----:B------:R-:W4:Y:S04]  /*2b9a0*/  LDL R129, [R1+0x224] ;  /* 0x0002240001817983 */ /* 0x000f280000100800 */
[----:B--2---:R-:W0:Y:S02]  /*2b9b0*/  SHFL.BFLY PT, R0, R5, 0x2, 0x1f ;  /* 0x0c401f0005007f89 */ /* 0x004e2400000e0000 */
[----:B0-----:R-:W-:-:S05]  /*2b9c0*/  FADD.FTZ R0, R5, R0 ;  /* 0x0000000005007221 */ /* 0x001fca0000010000 */
[----:B------:R-:W0:Y:S02]  /*2b9d0*/  SHFL.BFLY PT, R3, R0, 0x1, 0x1f ;  /* 0x0c201f0000037f89 */ /* 0x000e2400000e0000 */
[----:B0-----:R-:W-:-:S05]  /*2b9e0*/  FADD.FTZ R2, R0, R3 ;  /* 0x0000000300027221 */ /* 0x001fca0000010000 */
[----:B------:R-:W-:Y:S04]  /*2b9f0*/  STL [R1+0x240], R2 ;  /* 0x0002400201007387 */ /* 0x000fe80000100800 */
[----:B------:R-:W2:Y:S04]  /*2ba00*/  LDL R18, [R1+0x240] ;  /* 0x0002400001127983 */ /* 0x000ea80000100800 */
[----:B---3--:R-:W0:Y:S02]  /*2ba10*/  SHFL.BFLY PT, R3, R6, 0x2, 0x1f ;  /* 0x0c401f0006037f89 */ /* 0x008e2400000e0000 */
[----:B0-----:R-:W-:-:S02]  /*2ba20*/  FADD.FTZ R3, R3, R6 ;  /* 0x0000000603037221 */ /* 0x001fc40000010000 */
[----:B------:R-:W3:Y:S04]  /*2ba30*/  LDL.64 R6, [R1+0x270] ;  /* 0x0002700001067983 */ /* 0x000ee80000100a00 */
[----:B-1----:R-:W0:Y:S02]  /*2ba40*/  SHFL.BFLY PT, R4, R3, 0x1, 0x1f ;  /* 0x0c201f0003047f89 */ /* 0x002e2400000e0000 */
[----:B0-----:R-:W-:Y:S02]  /*2ba50*/  FADD.FTZ R131, R3, R4 ;  /* 0x0000000403837221 */ /* 0x001fe40000010000 */
[----:B------:R-:W3:Y:S03]  /*2ba60*/  LDL.64 R4, [R1+0x280] ;  /* 0x0002800001047983 */ /* 0x000ee60000100a00 */
[----:B------:R-:W-:Y:S01]  /*2ba70*/  FSETP.NE.FTZ.AND P1, PT, R131, RZ, PT ;  /* 0x000000ff8300720b */ /* 0x000fe20003f35000 */
[----:B------:R-:W3:-:S12]  /*2ba80*/  LDL.64 R2, [R1+0x290] ;  /* 0x0002900001027983 */ /* 0x000ed80000100a00 */
[----:B------:R-:W3:Y:S04]  /*2ba90*/  @P1 LDL R14, [R1+0x250] ;  /* 0x00025000010e1983 */ /* 0x000ee80000100800 */
[----:B------:R-:W3:Y:S01]  /*2baa0*/  @P1 LDL R15, [R1+0x234] ;  /* 0x00023400010f1983 */ /* 0x000ee20000100800 */
[----:B--2---:R-:W-:-:S13]  /*2bab0*/  FSETP.NE.FTZ.AND P0, PT, R18, RZ, PT ;  /* 0x000000ff1200720b */ /* 0x004fda0003f15000 */
[----:B------:R-:W2:Y:S04]  /*2bac0*/  @P0 LDL R10, [R1+0x250] ;  /* 0x00025000010a0983 */ /* 0x000ea80000100800 */
[----:B------:R-:W2:Y:S01]  /*2bad0*/  @P0 LDL R11, [R1+0x230] ;  /* 0x00023000010b0983 */ /* 0x000ea20000100800 */
[----:B------:R-:W0:Y:S01]  /*2bae0*/  @P1 MUFU.LG2 R13, R131 ;  /* 0x00000083000d1308 */ /* 0x000e220000000c00 */
[----:B------:R-:W-:-:S07]  /*2baf0*/  IMAD.MOV.U32 R0, RZ, RZ, RZ ;  /* 0x000000ffff007224 */ /* 0x000fce00078e00ff */
[----:B------:R-:W1:Y:S08]  /*2bb00*/  @P0 MUFU.LG2 R12, R18 ;  /* 0x00000012000c0308 */ /* 0x000e700000000c00 */
[----:B------:R-:W4:Y:S01]  /*2bb10*/  @P0 MUFU.RCP R0, R18 ;  /* 0x0000001200000308 */ /* 0x000f220000001000 */
[----:B0-----:R-:W-:Y:S01]  /*2bb20*/  @P1 FMUL.FTZ R19, R13, 0.69314718246459960938 ;  /* 0x3f3172180d131820 */ /* 0x001fe20000410000 */
[----:B-1----:R-:W-:Y:S01]  /*2bb30*/  @P0 FMUL.FTZ R13, R12, 0.69314718246459960938 ;  /* 0x3f3172180c0d0820 */ /* 0x002fe20000410000 */
[----:B-----5:R-:W-:-:S02]  /*2bb40*/  VIADD R126, R126, 0x1 ;  /* 0x000000017e7e7836 */ /* 0x020fc40000000000 */
[-C--:B----4-:R-:W-:Y:S01]  /*2bb50*/  FMUL.FTZ R9, R9, R0.reuse ;  /* 0x0000000009097220 */ /* 0x090fe20000410000 */
[-C--:B------:R-:W-:Y:S01]  /*2bb60*/  FMUL.FTZ R8, R8, R0.reuse ;  /* 0x0000000008087220 */ /* 0x080fe20000410000 */
[-C--:B---3--:R-:W-:Y:S01]  /*2bb70*/  FMUL.FTZ R7, R7, R0.reuse ;  /* 0x0000000007077220 */ /* 0x088fe20000410000 */
[-C--:B------:R-:W-:Y:S01]  /*2bb80*/  FMUL.FTZ R6, R6, R0.reuse ;  /* 0x0000000006067220 */ /* 0x080fe20000410000 */
[-C--:B------:R-:W-:Y:S01]  /*2bb90*/  FMUL.FTZ R5, R5, R0.reuse ;  /* 0x0000000005057220 */ /* 0x080fe20000410000 */
[-C--:B------:R-:W-:Y:S01]  /*2bba0*/  FMUL.FTZ R4, R4, R0.reuse ;  /* 0x0000000004047220 */ /* 0x080fe20000410000 */
[-C--:B------:R-:W-:Y:S01]  /*2bbb0*/  FMUL.FTZ R3, R3, R0.reuse ;  /* 0x0000000003037220 */ /* 0x080fe20000410000 */
[----:B------:R-:W-:Y:S01]  /*2bbc0*/  FMUL.FTZ R2, R2, R0 ;  /* 0x0000000002027220 */ /* 0x000fe20000410000 */
[----:B------:R0:W-:Y:S04]  /*2bbd0*/  STL.64 [R1+0x260], R8 ;  /* 0x0002600801007387 */ /* 0x0001e80000100a00 */
[----:B------:R-:W-:Y:S01]  /*2bbe0*/  STL.64 [R1+0x270], R6 ;  /* 0x0002700601007387 */ /* 0x000fe20000100a00 */
[----:B------:R-:W-:-:S03]  /*2bbf0*/  @P1 FMUL.FTZ R14, R14, 0.69314718246459960938 ;  /* 0x3f3172180e0e1820 */ /* 0x000fc60000410000 */
[----:B------:R1:W-:Y:S01]  /*2bc00*/  STL.64 [R1+0x280], R4 ;  /* 0x0002800401007387 */ /* 0x0003e20000100a00 */
[----:B------:R-:W-:-:S03]  /*2bc10*/  @P1 FFMA.FTZ R130, R14, R15, R19 ;  /* 0x0000000f0e821223 */ /* 0x000fc60000010013 */
[----:B------:R3:W-:Y:S04]  /*2bc20*/  STL.64 [R1+0x290], R2 ;  /* 0x0002900201007387 */ /* 0x0007e80000100a00 */
[----:B------:R-:W4:Y:S04]  /*2bc30*/  LDL.64 R18, [R1+0x3f8] ;  /* 0x0003f80001127983 */ /* 0x000f280000100a00 */
[----:B------:R-:W5:Y:S04]  /*2bc40*/  LDL.64 R14, [R1+0x408] ;  /* 0x00040800010e7983 */ /* 0x000f680000100a00 */
[----:B0-----:R-:W5:Y:S04]  /*2bc50*/  LDL.64 R8, [R1+0x418] ;  /* 0x0004180001087983 */ /* 0x001f680000100a00 */
[----:B-1----:R-:W5:Y:S04]  /*2bc60*/  LDL.64 R4, [R1+0x428] ;  /* 0x0004280001047983 */ /* 0x002f680000100a00 */
[----:B---3--:R-:W3:Y:S04]  /*2bc70*/  LDL.64 R2, [R1+0x448] ;  /* 0x0004480001027983 */ /* 0x008ee80000100a00 */
[----:B------:R-:W3:Y:S01]  /*2bc80*/  LDL.64 R6, [R1+0x458] ;  /* 0x0004580001067983 */ /* 0x000ee20000100a00 */
[----:B--2---:R-:W-:-:S04]  /*2bc90*/  @P0 FMUL.FTZ R10, R10, 0.69314718246459960938 ;  /* 0x3f3172180a0a0820 */ /* 0x004fc80000410000 */
[----:B------:R-:W-:Y:S02]  /*2bca0*/  @P0 FFMA.FTZ R132, R10, R11, R13 ;  /* 0x0000000b0a840223 */ /* 0x000fe4000001000d */
[----:B------:R-:W2:Y:S04]  /*2bcb0*/  LDL.64 R12, [R1+0x3c8] ;  /* 0x0003c800010c7983 */ /* 0x000ea80000100a00 */
[----:B------:R-:W2:Y:S01]  /*2bcc0*/  LDL.64 R10, [R1+0x438] ;  /* 0x00043800010a7983 */ /* 0x000ea20000100a00 */
[----:B------:R-:W-:-:S13]  /*2bcd0*/  ISETP.NE.AND P0, PT, R126, 0x2, PT ;  /* 0x000000027e00780c */ /* 0x000fda0003f05270 */
[----:B------:R-:W2:Y:S01]  /*2bce0*/  @!P0 LDL R128, [R1+0x21c] ;  /* 0x00021c0001808983 */ /* 0x000ea20000100800 */
[-C--:B------:R-:W-:Y:S01]  /*2bcf0*/  FMUL.FTZ R113, R113, R0.reuse ;  /* 0x0000000071717220 */ /* 0x080fe20000410000 */
[----:B------:R-:W-:Y:S01]  /*2bd00*/  FMUL.FTZ R112, R112, R0 ;  /* 0x0000000070707220 */ /* 0x000fe20000410000 */
[----:B------:R-:W0:Y:S04]  /*2bd10*/  S2R R133, SR_TID.X ;  /* 0x0000000000857919 */ /* 0x000e280000002100 */
[----:B------:R1:W-:Y:S02]  /*2bd20*/  STL.64 [R1+0x300], R112 ;  /* 0x0003007001007387 */ /* 0x0003e40000100a00 */
[----:B-1----:R-:W-:-:S06]  /*2bd30*/  IMAD.MOV.U32 R112, RZ, RZ, RZ ;  /* 0x000000ffff707224 */ /* 0x002fcc00078e00ff */
[----:B------:R-:W1:Y:S01]  /*2bd40*/  @P1 MUFU.RCP R112, R131 ;  /* 0x0000008300701308 */ /* 0x000e620000001000 */
[-C--:B------:R-:W-:Y:S01]  /*2bd50*/  FMUL.FTZ R125, R125, R0.reuse ;  /* 0x000000007d7d7220 */ /* 0x080fe20000410000 */
[-C--:B------:R-:W-:Y:S01]  /*2bd60*/  FMUL.FTZ R124, R124, R0.reuse ;  /* 0x000000007c7c7220 */ /* 0x080fe20000410000 */
[-C--:B------:R-:W-:Y:S01]  /*2bd70*/  FMUL.FTZ R123, R123, R0.reuse ;  /* 0x000000007b7b7220 */ /* 0x080fe20000410000 */
[-C--:B------:R-:W-:Y:S01]  /*2bd80*/  FMUL.FTZ R122, R122, R0.reuse ;  /* 0x000000007a7a7220 */ /* 0x080fe20000410000 */
[-C--:B------:R-:W-:Y:S01]  /*2bd90*/  FMUL.FTZ R121, R121, R0.reuse ;  /* 0x0000000079797220 */ /* 0x080fe20000410000 */
[-C--:B------:R-:W-:Y:S01]  /*2bda0*/  FMUL.FTZ R120, R120, R0.reuse ;  /* 0x0000000078787220 */ /* 0x080fe20000410000 */
[----:B0-----:R-:W-:Y:S01]  /*2bdb0*/  SHF.R.U32.HI R133, RZ, 0x7, R133 ;  /* 0x00000007ff857819 */ /* 0x001fe20000011685 */
        /* <DEDUP_REMOVED lines=105> */
[-C--:B---3--:R-:W-:Y:S01]  /*2c450*/  FMUL.FTZ R3, R3, R112.reuse ;  /* 0x0000007003037220 */ /* 0x088fe20000410000 */
[-C--:B------:R-:W-:Y:S01]  /*2c460*/  FMUL.FTZ R2, R2, R112.reuse ;  /* 0x0000007002027220 */ /* 0x080fe20000410000 */
[-C--:B------:R-:W-:Y:S01]  /*2c470*/  FMUL.FTZ R7, R7, R112.reuse ;  /* 0x0000007007077220 */ /* 0x080fe20000410000 */
[-C--:B------:R-:W-:Y:S01]  /*2c480*/  FMUL.FTZ R6, R6, R112.reuse ;  /* 0x0000007006067220 */ /* 0x080fe20000410000 */
        /* <DEDUP_REMOVED lines=8> */
[----:B------:R-:W-:Y:S04]  /*2c510*/  STL [R1+0x240], R132 ;  /* 0x0002408401007387 */ /* 0x000fe80000100800 */
        /* <DEDUP_REMOVED lines=24> */
[-C--:B--2---:R-:W-:Y:S01]  /*2c6a0*/  FMUL.FTZ R13, R13, R112.reuse ;  /* 0x000000700d0d7220 */ /* 0x084fe20000410000 */
[-C--:B------:R-:W-:Y:S01]  /*2c6b0*/  FMUL.FTZ R12, R12, R112.reuse ;  /* 0x000000700c0c7220 */ /* 0x080fe20000410000 */
[-C--:B------:R-:W-:Y:S01]  /*2c6c0*/  FMUL.FTZ R11, R11, R112.reuse ;  /* 0x000000700b0b7220 */ /* 0x080fe20000410000 */
[----:B------:R-:W-:-:S03]  /*2c6d0*/  FMUL.FTZ R10, R10, R112 ;  /* 0x000000700a0a7220 */ /* 0x000fc60000410000 */
[----:B------:R0:W-:Y:S04]  /*2c6e0*/  STL.64 [R1+0x3c8], R12 ;  /* 0x0003c80c01007387 */ /* 0x0001e80000100a00 */
[----:B------:R1:W-:Y:S01]  /*2c6f0*/  STL.64 [R1+0x288], R56 ;  /* 0x0002883801007387 */ /* 0x0003e20000100a00 */
[----:B0-----:R-:W-:-:S03]  /*2c700*/  VIADD R12, R129, 0x1 ;  /* 0x00000001810c7836 */ /* 0x001fc60000000000 */
        /* <DEDUP_REMOVED lines=30> */
[----:B------:R-:W-:-:S03]  /*2c8f0*/  @!P0 LOP3.LUT R128, R128, 0x1, RZ, 0x3c, !PT ;  /* 0x0000000180808812 */ /* 0x000fc600078e3cff */
[----:B------:R1:W-:Y:S04]  /*2c900*/  STL [R1+0x218], R126 ;  /* 0x0002187e01007387 */ /* 0x0003e80000100800 */
[----:B------:R1:W-:Y:S04]  /*2c910*/  @!P0 STL [R1+0x21c], R128 ;  /* 0x00021c8001008387 */ /* 0x0003e80000100800 */
[----:B------:R1:W-:Y:S01]  /*2c920*/  @!P0 STL [R1+0x218], RZ ;  /* 0x000218ff01008387 */ /* 0x0003e20000100800 */
[----:B------:R1:W-:Y:S08]  /*2c930*/  BAR.ARV R113, 0x100 ;  /* 0x000400710000751d */ /* 0x0003f00000002000 */
[----:B------:R-:W-:Y:S06]  /*2c940*/  BAR.ARV 0x8, 0x180 ;  /* 0x0206000000007b1d */ /* 0x000fec0000002000 */
[----:B------:R-:W-:-:S13]  /*2c950*/  PLOP3.LUT P0, PT, PT, PT, PT, 0x8, 0x0 ;  /* 0x000000000000781c */ /* 0x000fda0003f0e170 */
.L_x_12711:
[----:B------:R-:W-:Y:S05]  /*2c960*/  WARPSYNC.ALL ;  /* 0x0000000000007948 */ /* 0x000fea0003800000 */
[----:B------:R-:W0:Y:S08]  /*2c970*/  S2UR UR5, SR_CgaCtaId ;  /* 0x00000000000579c3 */ /* 0x000e300000008800 */
[----:B------:R-:W-:Y:S06]  /*2c980*/  BAR.SYNC.DEFER_BLOCKING 0x5, 0x180 ;  /* 0x0146000000007b1d */ /* 0x000fec0000010000 */
[----:B------:R-:W-:Y:S01]  /*2c990*/  UMOV UR4, 0x400 ;  /* 0x0000040000047882 */ /* 0x000fe20000000000 */
[----:B------:R-:W-:Y:S01]  /*2c9a0*/  BSSY B0, `(.L_x_12829) ;  /* 0x00004e5000007945 */ /* 0x000fe20003800000 */
[----:B0-----:R-:W-:-:S06]  /*2c9b0*/  ULEA UR4, UR5, UR4, 0x18 ;  /* 0x0000000405047291 */ /* 0x001fcc000f8ec03f */
[----:B-1----:R-:W-:-:S05]  /*2c9c0*/  IMAD.U32 R2, RZ, RZ, UR4 ;  /* 0x00000004ff027e24 */ /* 0x002fca000f8e00ff */
[----:B------:R0:W1:Y:S01]  /*2c9d0*/  LDS.128 R88, [R2+0x324d0] ;  /* 0x0324d00002587984 */ /* 0x0000620000000c00 */
[----:B------:R-:W-:Y:S06]  /*2c9e0*/  BAR.ARV 0x4, 0x180 ;  /* 0x0106000000007b1d */ /* 0x000fec0000002000 */
[----:B------:R-:W-:Y:S05]  /*2c9f0*/  @P0 BRA `(.L_x_12830) ;  /* 0x0000003c00f40947 */ /* 0x000fea0003800000 */
[----:B------:R-:W2:Y:S04]  /*2ca00*/  LDL R0, [R1+0x520] ;  /* 0x0005200001007983 */ /* 0x000ea80000100800 */
[----:B------:R-:W3:Y:S04]  /*2ca10*/  LDL.128 R28, [R1+0x260] ;  /* 0x00026000011c7983 */ /* 0x000ee80000100c00 */
[----:B------:R-:W4:Y:S04]  /*2ca20*/  LDL.128 R24, [R1+0x270] ;  /* 0x0002700001187983 */ /* 0x000f280000100c00 */
[----:B------:R-:W4:Y:S04]  /*2ca30*/  LDL.128 R32, [R1+0x280] ;  /* 0x0002800001207983 */ /* 0x000f280000100c00 */
[----:B------:R-:W4:Y:S04]  /*2ca40*/  LDL.128 R12, [R1+0x290] ;  /* 0x00029000010c7983 */ /* 0x000f280000100c00 */
[----:B------:R-:W4:Y:S04]  /*2ca50*/  LDL.128 R4, [R1+0x2a0] ;  /* 0x0002a00001047983 */ /* 0x000f280000100c00 */
[----:B------:R-:W4:Y:S01]  /*2ca60*/  LDL.128 R8, [R1+0x2b0] ;  /* 0x0002b00001087983 */ /* 0x000f220000100c00 */
[C---:B------:R-:W-:Y:S01]  /*2ca70*/  ISETP.NE.AND P0, PT, R195.reuse, RZ, PT ;  /* 0x000000ffc300720c */ /* 0x040fe20003f05270 */
[----:B------:R-:W-:Y:S01]  /*2ca80*/  ULDC UR4, c[0x0][0xbd4] ;  /* 0x0002f50000047ab9 */ /* 0x000fe20000000800 */
[----:B------:R-:W0:Y:S02]  /*2ca90*/  S2R R3, SR_SWINHI ;  /* 0x0000000000037919 */ /* 0x000e240000002f00 */
[----:B------:R-:W-:Y:S01]  /*2caa0*/  SEL R195, R195, UR4, P0 ;  /* 0x00000004c3c37c07 */ /* 0x000fe20008000000 */
[----:B------:R-:W-:Y:S05]  /*2cab0*/  WARPSYNC.ALL ;  /* 0x0000000000007948 */ /* 0x000fea0003800000 */
[----:B------:R-:W4:Y:S01]  /*2cac0*/  LDL.128 R116, [R1+0x2c0] ;  /* 0x0002c00001747983 */ /* 0x000f220000100c00 */
[----:B------:R-:W-:Y:S01]  /*2cad0*/  ULDC.64 UR6, c[0x0][0xd08] ;  /* 0x0003420000067ab9 */ /* 0x000fe20000000a00 */
[----:B------:R-:W-:-:S02]  /*2cae0*/  ULDC.64 UR4, c[0x0][0xd00] ;  /* 0x0003400000047ab9 */ /* 0x000fc40000000a00 */
[----:B------:R-:W4:Y:S04]  /*2caf0*/  LDL.128 R108, [R1+0x2e0] ;  /* 0x0002e000016c7983 */ /* 0x000f280000100c00 */
[----:B------:R-:W4:Y:S04]  /*2cb00*/  LDL.128 R112, [R1+0x2d0] ;  /* 0x0002d00001707983 */ /* 0x000f280000100c00 */
[----:B------:R-:W4:Y:S04]  /*2cb10*/  LDL.128 R100, [R1+0x300] ;  /* 0x0003000001647983 */ /* 0x000f280000100c00 */
[----:B------:R-:W4:Y:S04]  /*2cb20*/  LDL.128 R104, [R1+0x2f0] ;  /* 0x0002f00001687983 */ /* 0x000f280000100c00 */
[----:B------:R-:W4:Y:S04]  /*2cb30*/  LDL.128 R92, [R1+0x320] ;  /* 0x00032000015c7983 */ /* 0x000f280000100c00 */
[----:B------:R-:W4:Y:S01]  /*2cb40*/  LDL.128 R96, [R1+0x310] ;  /* 0x0003100001607983 */ /* 0x000f220000100c00 */
[----:B------:R-:W-:-:S02]  /*2cb50*/  MOV R18, R2 ;  /* 0x0000000200127202 */ /* 0x000fc40000000f00 */
[----:B0-----:R-:W-:Y:S01]  /*2cb60*/  MOV R19, R3 ;  /* 0x0000000300137202 */ /* 0x001fe20000000f00 */
        /* <DEDUP_REMOVED lines=10> */
[----:B-----5:R-:W4:Y:S01]  /*2cc10*/  LDL.128 R44, [R1+0x3d0] ;  /* 0x0003d000012c7983 */ /* 0x020f220000100c00 */
[----:B--2---:R-:W-:Y:S01]  /*2cc20*/  IMAD.WIDE R20, R0, 0x2, R18 ;  /* 0x0000000200147825 */ /* 0x004fe200078e0212 */
[----:B---3--:R-:W-:-:S02]  /*2cc30*/  F2FP.F16.F32.PACK_AB R28, R29, R28 ;  /* 0x0000001c1d1c723e */ /* 0x008fc400000000ff */
[C---:B------:R-:W-:Y:S02]  /*2cc40*/  IADD3 R37, P3, R20.reuse, 0x20, RZ ;  /* 0x0000002014257810 */ /* 0x040fe40007f7e0ff */
[C---:B------:R-:W-:Y:S02]  /*2cc50*/  LOP3.LUT R41, R20.reuse, 0x380, RZ, 0xc0, !PT ;  /* 0x0000038014297812 */ /* 0x040fe400078ec0ff */
[----:B------:R-:W-:Y:S02]  /*2cc60*/  IADD3 R38, P2, R20, 0x40, RZ ;  /* 0x0000004014267810 */ /* 0x000fe40007f5e0ff */
[----:B------:R-:W-:Y:S02]  /*2cc70*/  LOP3.LUT R36, R37, 0x380, RZ, 0xc0, !PT ;  /* 0x0000038025247812 */ /* 0x000fe400078ec0ff */
[----:B------:R-:W-:Y:S02]  /*2cc80*/  SHF.R.U64 R41, R41, 0x3, RZ ;  /* 0x0000000329297819 */ /* 0x000fe400000012ff */
[----:B------:R-:W-:-:S02]  /*2cc90*/  LOP3.LUT R0, R38, 0x380, RZ, 0xc0, !PT ;  /* 0x0000038026007812 */ /* 0x000fc400078ec0ff */
[----:B------:R-:W-:Y:S02]  /*2cca0*/  SHF.R.U64 R36, R36, 0x3, RZ ;  /* 0x0000000324247819 */ /* 0x000fe400000012ff */
[----:B------:R-:W-:Y:S01]  /*2ccb0*/  LOP3.LUT R40, R41, R20, RZ, 0x3c, !PT ;  /* 0x0000001429287212 */ /* 0x000fe200078e3cff */
[--C-:B------:R-:W-:Y:S01]  /*2ccc0*/  IMAD.MOV.U32 R41, RZ, RZ, R21.reuse ;  /* 0x000000ffff297224 */ /* 0x100fe200078e0015 */
[----:B------:R-:W-:Y:S02]  /*2ccd0*/  SHF.R.U64 R39, R0, 0x3, RZ ;  /* 0x0000000300277819 */ /* 0x000fe400000012ff */
[----:B------:R-:W-:Y:S01]  /*2cce0*/  LOP3.LUT R36, R36, R37, RZ, 0x3c, !PT ;  /* 0x0000002524247212 */ /* 0x000fe200078e3cff */
[--C-:B------:R-:W-:Y:S01]  /*2ccf0*/  IMAD.X R37, RZ, RZ, R21.reuse, P3 ;  /* 0x000000ffff257224 */ /* 0x100fe200018e0615 */
[----:B------:R-:W-:Y:S01]  /*2cd00*/  LOP3.LUT R38, R39, R38, RZ, 0x3c, !PT ;  /* 0x0000002627267212 */ /* 0x000fe200078e3cff */
[----:B------:R-:W-:Y:S01]  /*2cd10*/  IMAD.X R39, RZ, RZ, R21, P2 ;  /* 0x000000ffff277224 */ /* 0x000fe200010e0615 */
[----:B------:R-:W-:-:S02]  /*2cd20*/  F2FP.F16.F32.PACK_AB R29, R31, R30 ;  /* 0x0000001e1f1d723e */ /* 0x000fc400000000ff */
[----:B------:R-:W-:Y:S02]  /*2cd30*/  MOV R40, R40 ;  /* 0x0000002800287202 */ /* 0x000fe40000000f00 */
[----:B----4-:R-:W-:Y:S02]  /*2cd40*/  F2FP.F16.F32.PACK_AB R30, R25, R24 ;  /* 0x00000018191e723e */ /* 0x010fe400000000ff */
[----:B------:R-:W-:Y:S01]  /*2cd50*/  F2FP.F16.F32.PACK_AB R31, R27, R26 ;  /* 0x0000001a1b1f723e */ /* 0x000fe200000000ff */
[----:B------:R-:W-:Y:S01]  /*2cd60*/  BAR.SYNC.DEFER_BLOCKING 0x1, 0x100 ;  /* 0x0044000000007b1d */ /* 0x000fe20000010000 */
[----:B------:R-:W-:Y:S02]  /*2cd70*/  MOV R36, R36 ;  /* 0x0000002400247202 */ /* 0x000fe40000000f00 */
[----:B------:R-:W-:Y:S02]  /*2cd80*/  F2FP.F16.F32.PACK_AB R24, R33, R32 ;  /* 0x000000202118723e */ /* 0x000fe400000000ff */
[----:B------:R-:W-:-:S02]  /*2cd90*/  F2FP.F16.F32.PACK_AB R25, R35, R34 ;  /* 0x000000222319723e */ /* 0x000fc400000000ff */
[----:B------:R-:W-:Y:S01]  /*2cda0*/  F2FP.F16.F32.PACK_AB R26, R13, R12 ;  /* 0x0000000c0d1a723e */ /* 0x000fe200000000ff */
[----:B------:R-:W2:Y:S01]  /*2cdb0*/  LDL.128 R32, [R1+0x400] ;  /* 0x0004000001207983 */ /* 0x000ea20000100c00 */
[----:B------:R-:W-:Y:S02]  /*2cdc0*/  F2FP.F16.F32.PACK_AB R27, R15, R14 ;  /* 0x0000000e0f1b723e */ /* 0x000fe400000000ff */
[----:B------:R-:W-:Y:S01]  /*2cdd0*/  F2FP.F16.F32.PACK_AB R4, R5, R4 ;  /* 0x000000040504723e */ /* 0x000fe200000000ff */
[----:B------:R-:W3:Y:S01]  /*2cde0*/  LDL.128 R12, [R1+0x430] ;  /* 0x00043000010c7983 */ /* 0x000ee20000100c00 */
[----:B------:R-:W-:Y:S02]  /*2cdf0*/  F2FP.F16.F32.PACK_AB R5, R7, R6 ;  /* 0x000000060705723e */ /* 0x000fe400000000ff */
[----:B------:R-:W-:Y:S02]  /*2ce00*/  MOV R0, R38 ;  /* 0x0000002600007202 */ /* 0x000fe40000000f00 */
[----:B------:R-:W-:-:S02]  /*2ce10*/  F2FP.F16.F32.PACK_AB R6, R9, R8 ;  /* 0x000000080906723e */ /* 0x000fc400000000ff */
[----:B------:R-:W-:Y:S02]  /*2ce20*/  F2FP.F16.F32.PACK_AB R7, R11, R10 ;  /* 0x0000000a0b07723e */ /* 0x000fe400000000ff */
[----:B------:R-:W4:Y:S01]  /*2ce30*/  LDL.128 R8, [R1+0x440] ;  /* 0x0004400001087983 */ /* 0x000f220000100c00 */
[C---:B------:R-:W-:Y:S02]  /*2ce40*/  IADD3 R135, P0, R20.reuse, 0x4000, RZ ;  /* 0x0000400014877810 */ /* 0x040fe40007f1e0ff */
[C---:B------:R-:W-:Y:S01]  /*2ce50*/  IADD3 R136, P1, R20.reuse, 0x60, RZ ;  /* 0x0000006014887810 */ /* 0x040fe20007f3e0ff */
[----:B------:R0:W-:Y:S01]  /*2ce60*/  STSM.16.M88.4 [R40], R28 ;  /* 0x0000001c28007844 */ /* 0x0001e20000000200 */
[----:B------:R-:W-:Y:S02]  /*2ce70*/  LOP3.LUT R134, R135, 0x380, RZ, 0xc0, !PT ;  /* 0x0000038087867812 */ /* 0x000fe400078ec0ff */
[----:B------:R-:W-:Y:S01]  /*2ce80*/  IADD3 R129, P5, R20, 0x4020, RZ ;  /* 0x0000402014817810 */ /* 0x000fe20007fbe0ff */
[----:B------:R1:W-:Y:S01]  /*2ce90*/  STSM.16.M88.4 [R36], R24 ;  /* 0x0000001824007844 */ /* 0x0003e20000000200 */
[----:B------:R-:W-:Y:S01]  /*2cea0*/  SHF.R.U64 R134, R134, 0x3, RZ ;  /* 0x0000000386867819 */ /* 0x000fe200000012ff */
[----:B------:R-:W-:Y:S01]  /*2ceb0*/  IMAD.X R137, RZ, RZ, R21, P1 ;  /* 0x000000ffff897224 */ /* 0x000fe200008e0615 */
[C---:B------:R-:W-:Y:S01]  /*2cec0*/  IADD3 R121, P4, R20.reuse, 0x4040, RZ ;  /* 0x0000404014797810 */ /* 0x040fe20007f9e0ff */
[----:B------:R1:W-:Y:S01]  /*2ced0*/  STSM.16.M88.4 [R0], R4 ;  /* 0x0000000400007844 */ /* 0x0003e20000000200 */
[----:B------:R-:W-:-:S02]  /*2cee0*/  IADD3 R123, P3, R20, 0x4060, RZ ;  /* 0x00004060147b7810 */ /* 0x000fc40007f7e0ff */
[----:B------:R-:W-:Y:S02]  /*2cef0*/  IADD3 R125, P2, R20, 0x8000, RZ ;  /* 0x00008000147d7810 */ /* 0x000fe40007f5e0ff */
[----:B------:R-:W-:Y:S02]  /*2cf00*/  LOP3.LUT R128, R129, 0x380, RZ, 0xc0, !PT ;  /* 0x0000038081807812 */ /* 0x000fe400078ec0ff */
[----:B------:R-:W-:Y:S01]  /*2cf10*/  LOP3.LUT R134, R134, R135, RZ, 0x3c, !PT ;  /* 0x0000008786867212 */ /* 0x000fe200078e3cff */
[----:B0-----:R-:W3:Y:S01]  /*2cf20*/  LDL.128 R40, [R1+0x3e0] ;  /* 0x0003e00001287983 */ /* 0x001ee20000100c00 */
[----:B------:R-:W-:Y:S01]  /*2cf30*/  LOP3.LUT R120, R121, 0x380, RZ, 0xc0, !PT ;  /* 0x0000038079787812 */ /* 0x000fe200078ec0ff */
[----:B------:R-:W-:Y:S01]  /*2cf40*/  IMAD.X R135, RZ, RZ, R21, P0 ;  /* 0x000000ffff877224 */ /* 0x000fe200000e0615 */
[----:B------:R-:W-:Y:S01]  /*2cf50*/  LOP3.LUT R122, R123, 0x380, RZ, 0xc0, !PT ;  /* 0x000003807b7a7812 */ /* 0x000fe200078ec0ff */
[----:B-1----:R-:W3:Y:S01]  /*2cf60*/  LDL.128 R36, [R1+0x3f0] ;  /* 0x0003f00001247983 */ /* 0x002ee20000100c00 */
[----:B------:R-:W-:-:S02]  /*2cf70*/  IADD3 R127, P1, R20, 0x8020, RZ ;  /* 0x00008020147f7810 */ /* 0x000fc40007f3e0ff */
[----:B------:R-:W-:Y:S01]  /*2cf80*/  IADD3 R131, P0, R20, 0x8040, RZ ;  /* 0x0000804014837810 */ /* 0x000fe20007f1e0ff */
[----:B------:R-:W3:Y:S01]  /*2cf90*/  LDL.128 R24, [R1+0x420] ;  /* 0x0004200001187983 */ /* 0x000ee20000100c00 */
[----:B------:R-:W-:Y:S02]  /*2cfa0*/  LOP3.LUT R124, R125, 0x380, RZ, 0xc0, !PT ;  /* 0x000003807d7c7812 */ /* 0x000fe400078ec0ff */
[----:B------:R-:W-:Y:S01]  /*2cfb0*/  SHF.R.U64 R128, R128, 0x3, RZ ;  /* 0x0000000380807819 */ /* 0x000fe200000012ff */
[----:B------:R-:W3:Y:S01]  /*2cfc0*/  LDL.128 R28, [R1+0x410] ;  /* 0x00041000011c7983 */ /* 0x000ee20000100c00 */
[----:B------:R-:W-:Y:S02]  /*2cfd0*/  SHF.R.U64 R120, R120, 0x3, RZ ;  /* 0x0000000378787819 */ /* 0x000fe400000012ff */
[----:B------:R-:W-:Y:S01]  /*2cfe0*/  SHF.R.U64 R122, R122, 0x3, RZ ;  /* 0x000000037a7a7819 */ /* 0x000fe200000012ff */
[----:B------:R-:W3:Y:S01]  /*2cff0*/  LDL.128 R4, [R1+0x450] ;  /* 0x0004500001047983 */ /* 0x000ee20000100c00 */
[----:B------:R-:W-:-:S02]  /*2d000*/  LOP3.LUT R126, R127, 0x380, RZ, 0xc0, !PT ;  /* 0x000003807f7e7812 */ /* 0x000fc400078ec0ff */
[----:B------:R-:W-:Y:S02]  /*2d010*/  LOP3.LUT R130, R131, 0x380, RZ, 0xc0, !PT ;  /* 0x0000038083827812 */ /* 0x000fe400078ec0ff */
[----:B------:R-:W-:Y:S02]  /*2d020*/  SHF.R.U64 R124, R124, 0x3, RZ ;  /* 0x000000037c7c7819 */ /* 0x000fe400000012ff */
[----:B------:R-:W-:Y:S02]  /*2d030*/  LOP3.LUT R3, R136, 0x380, RZ, 0xc0, !PT ;  /* 0x0000038088037812 */ /* 0x000fe400078ec0ff */
[----:B------:R-:W-:Y:S01]  /*2d040*/  LOP3.LUT R128, R128, R129, RZ, 0x3c, !PT ;  /* 0x0000008180807212 */ /* 0x000fe200078e3cff */
[--C-:B------:R-:W-:Y:S01]  /*2d050*/  IMAD.X R129, RZ, RZ, R21.reuse, P5 ;  /* 0x000000ffff817224 */ /* 0x100fe200028e0615 */
[----:B------:R-:W-:Y:S01]  /*2d060*/  LOP3.LUT R120, R120, R121, RZ, 0x3c, !PT ;  /* 0x0000007978787212 */ /* 0x000fe200078e3cff */
[--C-:B------:R-:W-:Y:S01]  /*2d070*/  IMAD.X R121, RZ, RZ, R21.reuse, P4 ;  /* 0x000000ffff797224 */ /* 0x100fe200020e0615 */
[----:B------:R-:W-:Y:S01]  /*2d080*/  LOP3.LUT R122, R122, R123, RZ, 0x3c, !PT ;  /* 0x0000007b7a7a7212 */ /* 0x000fe200078e3cff */
[----:B------:R-:W-:Y:S01]  /*2d090*/  IMAD.X R123, RZ, RZ, R21, P3 ;  /* 0x000000ffff7b7224 */ /* 0x000fe200018e0615 */
[----:B------:R-:W-:-:S02]  /*2d0a0*/  IADD3 R133, P5, R20, 0x8060, RZ ;  /* 0x0000806014857810 */ /* 0x000fc40007fbe0ff */
[----:B------:R-:W-:Y:S02]  /*2d0b0*/  SHF.R.U64 R126, R126, 0x3, RZ ;  /* 0x000000037e7e7819 */ /* 0x000fe400000012ff */
[----:B------:R-:W-:Y:S02]  /*2d0c0*/  SHF.R.U64 R130, R130, 0x3, RZ ;  /* 0x0000000382827819 */ /* 0x000fe400000012ff */
[----:B------:R-:W-:Y:S01]  /*2d0d0*/  LOP3.LUT R124, R124, R125, RZ, 0x3c, !PT ;  /* 0x0000007d7c7c7212 */ /* 0x000fe200078e3cff */
[----:B------:R-:W-:Y:S01]  /*2d0e0*/  IMAD.X R125, RZ, RZ, R21, P2 ;  /* 0x000000ffff7d7224 */ /* 0x000fe200010e0615 */
[C---:B------:R-:W-:Y:S02]  /*2d0f0*/  IADD3 R139, P4, R20.reuse, 0xc000, RZ ;  /* 0x0000c000148b7810 */ /* 0x040fe40007f9e0ff */
[----:B------:R-:W-:Y:S02]  /*2d100*/  SHF.R.U64 R3, R3, 0x3, RZ ;  /* 0x0000000303037819 */ /* 0x000fe400000012ff */
[----:B------:R-:W-:-:S02]  /*2d110*/  IADD3 R141, P3, R20, 0xc020, RZ ;  /* 0x0000c020148d7810 */ /* 0x000fc40007f7e0ff */
[----:B------:R-:W-:Y:S02]  /*2d120*/  IADD3 R143, P2, R20, 0xc040, RZ ;  /* 0x0000c040148f7810 */ /* 0x000fe40007f5e0ff */
[----:B------:R-:W-:Y:S02]  /*2d130*/  LOP3.LUT R132, R133, 0x380, RZ, 0xc0, !PT ;  /* 0x0000038085847812 */ /* 0x000fe400078ec0ff */
[----:B------:R-:W-:Y:S01]  /*2d140*/  LOP3.LUT R126, R126, R127, RZ, 0x3c, !PT ;  /* 0x0000007f7e7e7212 */ /* 0x000fe200078e3cff */
[--C-:B------:R-:W-:Y:S01]  /*2d150*/  IMAD.X R127, RZ, RZ, R21.reuse, P1 ;  /* 0x000000ffff7f7224 */ /* 0x100fe200008e0615 */
[----:B------:R-:W-:Y:S01]  /*2d160*/  LOP3.LUT R130, R130, R131, RZ, 0x3c, !PT ;  /* 0x0000008382827212 */ /* 0x000fe200078e3cff */
[----:B------:R-:W-:Y:S01]  /*2d170*/  IMAD.X R131, RZ, RZ, R21, P0 ;  /* 0x000000ffff837224 */ /* 0x000fe200000e0615 */
[----:B------:R-:W-:Y:S02]  /*2d180*/  LOP3.LUT R138, R139, 0x380, RZ, 0xc0, !PT ;  /* 0x000003808b8a7812 */ /* 0x000fe400078ec0ff */
[----:B------:R-:W-:-:S02]  /*2d190*/  LOP3.LUT R136, R3, R136, RZ, 0x3c, !PT ;  /* 0x0000008803887212 */ /* 0x000fc400078e3cff */
[----:B------:R-:W-:Y:S02]  /*2d1a0*/  LOP3.LUT R140, R141, 0x380, RZ, 0xc0, !PT ;  /* 0x000003808d8c7812 */ /* 0x000fe400078ec0ff */
[----:B------:R-:W-:Y:S02]  /*2d1b0*/  IADD3 R20, P1, R20, 0xc060, RZ ;  /* 0x0000c06014147810 */ /* 0x000fe40007f3e0ff */
[----:B------:R-:W-:Y:S02]  /*2d1c0*/  ISETP.NE.U32.AND P0, PT, RZ, UR6, PT ;  /* 0x00000006ff007c0c */ /* 0x000fe4000bf05070 */
[----:B------:R-:W-:Y:S02]  /*2d1d0*/  LOP3.LUT R142, R143, 0x380, RZ, 0xc0, !PT ;  /* 0x000003808f8e7812 */ /* 0x000fe400078ec0ff */
[----:B------:R-:W-:Y:S02]  /*2d1e0*/  SHF.R.U64 R132, R132, 0x3, RZ ;  /* 0x0000000384847819 */ /* 0x000fe400000012ff */
[----:B------:R-:W-:-:S02]  /*2d1f0*/  F2FP.F16.F32.PACK_AB R116, R117, R116 ;  /* 0x000000747574723e */ /* 0x000fc400000000ff */
[----:B------:R-:W-:Y:S02]  /*2d200*/  SHF.R.U64 R138, R138, 0x3, RZ ;  /* 0x000000038a8a7819 */ /* 0x000fe400000012ff */
[----:B------:R-:W-:Y:S02]  /*2d210*/  F2FP.F16.F32.PACK_AB R117, R119, R118 ;  /* 0x000000767775723e */ /* 0x000fe400000000ff */
[----:B------:R-:W-:Y:S02]  /*2d220*/  F2FP.F16.F32.PACK_AB R108, R109, R108 ;  /* 0x0000006c6d6c723e */ /* 0x000fe400000000ff */
[----:B------:R-:W-:Y:S02]  /*2d230*/  SHF.R.U64 R140, R140, 0x3, RZ ;  /* 0x000000038c8c7819 */ /* 0x000fe400000012ff */
[----:B------:R-:W-:Y:S02]  /*2d240*/  MOV R136, R136 ;  /* 0x0000008800887202 */ /* 0x000fe40000000f00 */
[----:B------:R-:W-:-:S02]  /*2d250*/  LOP3.LUT R0, R20, 0x380, RZ, 0xc0, !PT ;  /* 0x0000038014007812 */ /* 0x000fc400078ec0ff */
[----:B------:R-:W-:Y:S02]  /*2d260*/  F2FP.F16.F32.PACK_AB R118, R113, R112 ;  /* 0x000000707176723e */ /* 0x000fe400000000ff */
[----:B------:R-:W-:Y:S02]  /*2d270*/  F2FP.F16.F32.PACK_AB R119, R115, R114 ;  /* 0x000000727377723e */ /* 0x000fe400000000ff */
[----:B------:R-:W-:Y:S02]  /*2d280*/  F2FP.F16.F32.PACK_AB R109, R111, R110 ;  /* 0x0000006e6f6d723e */ /* 0x000fe400000000ff */
[----:B------:R-:W-:Y:S02]  /*2d290*/  F2FP.F16.F32.PACK_AB R100, R101, R100 ;  /* 0x000000646564723e */ /* 0x000fe400000000ff */
[----:B------:R-:W-:Y:S02]  /*2d2a0*/  ISETP.NE.AND.EX P0, PT, RZ, UR7, PT, P0 ;  /* 0x00000007ff007c0c */ /* 0x000fe4000bf05300 */
[----:B------:R-:W-:-:S02]  /*2d2b0*/  SHF.R.U64 R142, R142, 0x3, RZ ;  /* 0x000000038e8e7819 */ /* 0x000fc400000012ff */
[----:B------:R-:W-:Y:S02]  /*2d2c0*/  MOV R134, R134 ;  /* 0x0000008600867202 */ /* 0x000fe40000000f00 */
[----:B------:R-:W-:Y:S02]  /*2d2d0*/  F2FP.F16.F32.PACK_AB R110, R105, R104 ;  /* 0x00000068696e723e */ /* 0x000fe400000000ff */
[----:B------:R-:W-:Y:S02]  /*2d2e0*/  F2FP.F16.F32.PACK_AB R111, R107, R106 ;  /* 0x0000006a6b6f723e */ /* 0x000fe400000000ff */
[----:B------:R-:W-:Y:S02]  /*2d2f0*/  F2FP.F16.F32.PACK_AB R101, R103, R102 ;  /* 0x000000666765723e */ /* 0x000fe400000000ff */
[----:B------:R-:W-:Y:S02]  /*2d300*/  F2FP.F16.F32.PACK_AB R92, R93, R92 ;  /* 0x0000005c5d5c723e */ /* 0x000fe400000000ff */
[----:B------:R-:W-:Y:S01]  /*2d310*/  LOP3.LUT R132, R132, R133, RZ, 0x3c, !PT ;  /* 0x0000008584847212 */ /* 0x000fe200078e3cff */
[----:B------:R-:W-:Y:S01]  /*2d320*/  IMAD.X R133, RZ, RZ, R21, P5 ;  /* 0x000000ffff857224 */ /* 0x000fe200028e0615 */
[----:B------:R-:W-:-:S02]  /*2d330*/  MOV R128, R128 ;  /* 0x0000008000807202 */ /* 0x000fc40000000f00 */
        /* <DEDUP_REMOVED lines=10> */
[----:B------:R-:W-:Y:S01]  /*2d3e0*/  F2FP.F16.F32.PACK_AB R72, R73, R72 ;  /* 0x000000484948723e */ /* 0x000fe200000000ff */
[----:B------:R0:W-:Y:S01]  /*2d3f0*/  STSM.16.M88.4 [R136], R116 ;  /* 0x0000007488007844 */ /* 0x0001e20000000200 */
[----:B------:R-:W-:Y:S01]  /*2d400*/  LOP3.LUT R140, R140, R141, RZ, 0x3c, !PT ;  /* 0x0000008d8c8c7212 */ /* 0x000fe200078e3cff */
[----:B------:R-:W-:Y:S01]  /*2d410*/  IMAD.X R141, RZ, RZ, R21, P3 ;  /* 0x000000ffff8d7224 */ /* 0x000fe200018e0615 */
[----:B------:R-:W-:-:S02]  /*2d420*/  SHF.R.U64 R0, R0, 0x3, RZ ;  /* 0x0000000300007819 */ /* 0x000fc400000012ff */
[----:B------:R-:W-:Y:S02]  /*2d430*/  MOV R122, R122 ;  /* 0x0000007a007a7202 */ /* 0x000fe40000000f00 */
[----:B------:R-:W-:Y:S02]  /*2d440*/  F2FP.F16.F32.PACK_AB R82, R77, R76 ;  /* 0x0000004c4d52723e */ /* 0x000fe400000000ff */
[----:B------:R-:W-:Y:S02]  /*2d450*/  F2FP.F16.F32.PACK_AB R83, R79, R78 ;  /* 0x0000004e4f53723e */ /* 0x000fe400000000ff */
[----:B------:R-:W-:Y:S02]  /*2d460*/  F2FP.F16.F32.PACK_AB R73, R75, R74 ;  /* 0x0000004a4b49723e */ /* 0x000fe400000000ff */
[----:B------:R-:W-:Y:S01]  /*2d470*/  F2FP.F16.F32.PACK_AB R64, R65, R64 ;  /* 0x000000404140723e */ /* 0x000fe200000000ff */
[----:B------:R0:W-:Y:S01]  /*2d480*/  STSM.16.M88.4 [R134], R108 ;  /* 0x0000006c86007844 */ /* 0x0001e20000000200 */
[----:B------:R-:W-:Y:S01]  /*2d490*/  LOP3.LUT R142, R142, R143, RZ, 0x3c, !PT ;  /* 0x0000008f8e8e7212 */ /* 0x000fe200078e3cff */
[----:B------:R-:W-:Y:S01]  /*2d4a0*/  IMAD.X R143, RZ, RZ, R21, P2 ;  /* 0x000000ffff8f7224 */ /* 0x000fe200010e0615 */
[----:B------:R-:W-:-:S02]  /*2d4b0*/  MOV R124, R124 ;  /* 0x0000007c007c7202 */ /* 0x000fc40000000f00 */
[----:B------:R-:W-:Y:S02]  /*2d4c0*/  F2FP.F16.F32.PACK_AB R74, R69, R68 ;  /* 0x00000044454a723e */ /* 0x000fe400000000ff */
[----:B------:R-:W-:Y:S02]  /*2d4d0*/  F2FP.F16.F32.PACK_AB R75, R71, R70 ;  /* 0x00000046474b723e */ /* 0x000fe400000000ff */
[----:B------:R-:W-:Y:S02]  /*2d4e0*/  F2FP.F16.F32.PACK_AB R65, R67, R66 ;  /* 0x000000424341723e */ /* 0x000fe400000000ff */
[----:B------:R-:W-:Y:S01]  /*2d4f0*/  F2FP.F16.F32.PACK_AB R56, R57, R56 ;  /* 0x000000383938723e */ /* 0x000fe200000000ff */
[----:B------:R-:W-:Y:S01]  /*2d500*/  IMAD.X R21, RZ, RZ, R21, P1 ;  /* 0x000000ffff157224 */ /* 0x000fe200008e0615 */
[----:B------:R-:W-:Y:S01]  /*2d510*/  MOV R126, R126 ;  /* 0x0000007e007e7202 */ /* 0x000fe20000000f00 */
[----:B------:R0:W-:Y:S01]  /*2d520*/  STSM.16.M88.4 [R128], R100 ;  /* 0x0000006480007844 */ /* 0x0001e20000000200 */
[----:B------:R-:W-:-:S02]  /*2d530*/  F2FP.F16.F32.PACK_AB R66, R61, R60 ;  /* 0x0000003c3d42723e */ /* 0x000fc400000000ff */
[----:B------:R-:W-:Y:S02]  /*2d540*/  F2FP.F16.F32.PACK_AB R67, R63, R62 ;  /* 0x0000003e3f43723e */ /* 0x000fe400000000ff */
[----:B------:R-:W-:Y:S02]  /*2d550*/  F2FP.F16.F32.PACK_AB R57, R59, R58 ;  /* 0x0000003a3b39723e */ /* 0x000fe400000000ff */
[----:B------:R-:W-:Y:S01]  /*2d560*/  F2FP.F16.F32.PACK_AB R48, R49, R48 ;  /* 0x000000303130723e */ /* 0x000fe200000000ff */
[----:B------:R0:W-:Y:S01]  /*2d570*/  STSM.16.M88.4 [R120], R92 ;  /* 0x0000005c78007844 */ /* 0x0001e20000000200 */
[----:B------:R-:W-:Y:S02]  /*2d580*/  MOV R130, R130 ;  /* 0x0000008200827202 */ /* 0x000fe40000000f00 */
[----:B------:R-:W-:Y:S02]  /*2d590*/  F2FP.F16.F32.PACK_AB R58, R53, R52 ;  /* 0x00000034353a723e */ /* 0x000fe400000000ff */
[----:B------:R-:W-:-:S02]  /*2d5a0*/  F2FP.F16.F32.PACK_AB R59, R55, R54 ;  /* 0x00000036373b723e */ /* 0x000fc400000000ff */
[----:B------:R-:W-:Y:S01]  /*2d5b0*/  F2FP.F16.F32.PACK_AB R49, R51, R50 ;  /* 0x000000323331723e */ /* 0x000fe200000000ff */
[----:B------:R0:W-:Y:S01]  /*2d5c0*/  STSM.16.M88.4 [R122], R80 ;  /* 0x000000507a007844 */ /* 0x0001e20000000200 */
[----:B------:R-:W-:Y:S02]  /*2d5d0*/  LOP3.LUT R20, R0, R20, RZ, 0x3c, !PT ;  /* 0x0000001400147212 */ /* 0x000fe400078e3cff */
[----:B------:R-:W-:Y:S02]  /*2d5e0*/  MOV R132, R132 ;  /* 0x0000008400847202 */ /* 0x000fe40000000f00 */
[----:B------:R-:W-:Y:S02]  /*2d5f0*/  F2FP.F16.F32.PACK_AB R50, R45, R44 ;  /* 0x0000002c2d32723e */ /* 0x000fe400000000ff */
[----:B------:R-:W-:Y:S01]  /*2d600*/  F2FP.F16.F32.PACK_AB R51, R47, R46 ;  /* 0x0000002e2f33723e */ /* 0x000fe200000000ff */
[----:B------:R0:W-:Y:S01]  /*2d610*/  STSM.16.M88.4 [R124], R72 ;  /* 0x000000487c007844 */ /* 0x0001e20000000200 */
[----:B------:R-:W-:Y:S01]  /*2d620*/  MOV R138, R138 ;  /* 0x0000008a008a7202 */ /* 0x000fe20000000f00 */
[----:B------:R-:W1:Y:S01]  /*2d630*/  LDC.64 R44, c[0x0][0xd00] ;  /* 0x00034000ff2c7b82 */ /* 0x000e620000000a00 */
        /* <DEDUP_REMOVED lines=8> */
[----:B------:R-:W-:Y:S01]  /*2d6c0*/  ULDC UR6, c[0x0][0xb88] ;  /* 0x0002e20000067ab9 */ /* 0x000fe20000000800 */
[----:B------:R-:W-:Y:S02]  /*2d6d0*/  IMAD.MOV.U32 R3, RZ, RZ, RZ ;  /* 0x000000ffff037224 */ /* 0x000fe400078e00ff */
[----:B-1----:R-:W-:Y:S01]  /*2d6e0*/  IMAD.WIDE R44, R198, 0x4, R44 ;  /* 0x00000004c62c7825 */ /* 0x002fe200078e022c */
[----:B--2---:R-:W-:Y:S02]  /*2d6f0*/  F2FP.F16.F32.PACK_AB R32, R33, R32 ;  /* 0x000000202120723e */ /* 0x004fe400000000ff */
[----:B------:R-:W-:Y:S02]  /*2d700*/  F2FP.F16.F32.PACK_AB R33, R35, R34 ;  /* 0x000000222321723e */ /* 0x000fe400000000ff */
[----:B----4-:R-:W-:Y:S02]  /*2d710*/  F2FP.F16.F32.PACK_AB R8, R9, R8 ;  /* 0x000000080908723e */ /* 0x010fe400000000ff */
[----:B------:R-:W-:-:S02]  /*2d720*/  F2FP.F16.F32.PACK_AB R9, R11, R10 ;  /* 0x0000000a0b09723e */ /* 0x000fc400000000ff */
[----:B---3--:R-:W-:Y:S02]  /*2d730*/  F2FP.F16.F32.PACK_AB R40, R41, R40 ;  /* 0x000000282928723e */ /* 0x008fe400000000ff */
        /* <DEDUP_REMOVED lines=11> */
[----:B------:R-:W1:Y:S01]  /*2d7f0*/  @P0 LDC.64 R4, c[0x0][0xd08] ;  /* 0x00034200ff040b82 */ /* 0x000e620000000a00 */
[----:B------:R0:W-:Y:S04]  /*2d800*/  STSM.16.M88.4 [R138], R40 ;  /* 0x000000288a007844 */ /* 0x0001e80000000200 */
[----:B------:R0:W-:Y:S03]  /*2d810*/  STSM.16.M88.4 [R140], R32 ;  /* 0x000000208c007844 */ /* 0x0001e60000000200 */
[----:B------:R-:W2:Y:S01]  /*2d820*/  LDC R12, c[0x0][0xce8] ;  /* 0x00033a00ff0c7b82 */ /* 0x000ea20000000800 */
[----:B------:R0:W-:Y:S04]  /*2d830*/  STSM.16.M88.4 [R142], R24 ;  /* 0x000000188e007844 */ /* 0x0001e80000000200 */
[----:B------:R0:W-:Y:S03]  /*2d840*/  STSM.16.M88.4 [R20], R8 ;  /* 0x0000000814007844 */ /* 0x0001e60000000200 */
[----:B------:R-:W-:Y:S01]  /*2d850*/  BAR.SYNC.DEFER_BLOCKING 0x1, 0x100 ;  /* 0x0044000000007b1d */ /* 0x000fe20000010000 */
[----:B------:R-:W-:-:S02]  /*2d860*/  IMAD.U32 R7, RZ, RZ, UR6 ;  /* 0x00000006ff077e24 */ /* 0x000fc4000f8e00ff */
[----:B-1----:R-:W-:-:S03]  /*2d870*/  @P0 IMAD.WIDE R4, R198, 0x4, R4 ;  /* 0x00000004c6040825 */ /* 0x002fc600078e0204 */
[----:B------:R0:W5:Y:S04]  /*2d880*/  @P1 LDG.E R3, desc[UR42][R44.64] ;  /* 0x0000002a2c031981 */ /* 0x000168000c1e1900 */
[----:B------:R0:W5:Y:S01]  /*2d890*/  @P0 LDG.E R7, desc[UR42][R4.64] ;  /* 0x0000002a04070981 */ /* 0x000162000c1e1900 */
[----:B------:R-:W-:Y:S05]  /*2d8a0*/  @P0 BRA `(.L_x_12831) ;  /* 0x0000000000100947 */ /* 0x000fea0003800000 */
[----:B------:R-:W-:Y:S05]  /*2d8b0*/  @!P1 BRA `(.L_x_12831) ;  /* 0x00000000000c9947 */ /* 0x000fea0003800000 */
[----:B------:R-:W3:Y:S04]  /*2d8c0*/  LDG.E R0, desc[UR42][R44.64] ;  /* 0x0000002a2c007981 */ /* 0x000ee8000c1e1900 */
[----:B-----5:R-:W3:Y:S02]  /*2d8d0*/  LDG.E R7, desc[UR42][R44.64+0x4] ;  /* 0x0000042a2c077981 */ /* 0x020ee4000c1e1900 */
[----:B---3--:R-:W-:-:S07]  /*2d8e0*/  IMAD.IADD R7, R7, 0x1, -R0 ;  /* 0x0000000107077824 */ /* 0x008fce00078e0a00 */
.L_x_12831:
[----:B------:R-:W3:Y:S04]  /*2d8f0*/  LDL R0, [R1+0x514] ;  /* 0x0005140001007983 */ /* 0x000ee80000100800 */
[----:B0-----:R-:W4:Y:S01]  /*2d900*/  LDL R26, [R1+0x51c] ;  /* 0x00051c00011a7983 */ /* 0x001f220000100800 */
[----:B------:R-:W-:Y:S01]  /*2d910*/  IMAD.IADD R37, R196, 0x1, R194 ;  /* 0x00000001c4257824 */ /* 0x000fe200078e02c2 */
[----:B------:R-:W-:Y:S01]  /*2d920*/  ISETP.GT.AND P3, PT, R195, 0x1, PT ;  /* 0x00000001c300780c */ /* 0x000fe20003f64270 */
[----:B------:R-:W-:Y:S01]  /*2d930*/  IMAD.MOV.U32 R13, RZ, RZ, 0xab8 ;  /* 0x00000ab8ff0d7424 */ /* 0x000fe200078e00ff */
[----:B--2---:R-:W-:Y:S01]  /*2d940*/  ISETP.NE.AND P2, PT, R12, 0x1, PT ;  /* 0x000000010c00780c */ /* 0x004fe20003f45270 */
[----:B------:R-:W0:Y:S03]  /*2d950*/  LDC.64 R20, c[0x0][0xca8] ;  /* 0x00032a00ff147b82 */ /* 0x000e260000000a00 */
[----:B------:R-:W-:-:S05]  /*2d960*/  SEL R13, R13, 0xa78, P3 ;  /* 0x00000a780d0d7807 */ /* 0x000fca0001800000 */
[----:B------:R-:W1:Y:S08]  /*2d970*/  LDC.64 R10, c[0x0][R13+0x218] ;  /* 0x000086000d0a7b82 */ /* 0x000e700000000a00 */
[----:B------:R-:W2:Y:S08]  /*2d980*/  LDC.64 R4, c[0x0][R13+0x228] ;  /* 0x00008a000d047b82 */ /* 0x000eb00000000a00 */
[----:B------:R2:W2:Y:S01]  /*2d990*/  LDC.64 R8, c[0x0][R13+0x210] ;  /* 0x000084000d087b82 */ /* 0x0004a20000000a00 */
[----:B------:R-:W-:-:S07]  /*2d9a0*/  ISETP.NE.U32.AND P1, PT, RZ, UR4, PT ;  /* 0x00000004ff007c0c */ /* 0x000fce000bf25070 */
[----:B------:R-:W1:Y:S01]  /*2d9b0*/  @P2 LDC R14, c[0x0][0xcec] ;  /* 0x00033b00ff0e2b82 */ /* 0x000e620000000800 */
[----:B------:R-:W-:-:S07]  /*2d9c0*/  ISETP.NE.AND.EX P1, PT, RZ, UR5, PT, P1 ;  /* 0x00000005ff007c0c */ /* 0x000fce000bf25310 */
[----:B------:R-:W2:Y:S01]  /*2d9d0*/  @P2 LDC R33, c[0x0][0xcf0] ;  /* 0x00033c00ff212b82 */ /* 0x000ea20000000800 */
[----:B------:R-:W-:Y:S02]  /*2d9e0*/  SHF.R.S32.HI R24, RZ, 0x1f, R198 ;  /* 0x0000001fff187819 */ /* 0x000fe400000114c6 */
[----:B------:R-:W-:Y:S02]  /*2d9f0*/  SEL R15, R198, RZ, !P1 ;  /* 0x000000ffc60f7207 */ /* 0x000fe40004800000 */
[----:B---3--:R-:W-:Y:S01]  /*2da00*/  LOP3.LUT P0, RZ, R0, 0x3, RZ, 0xc0, !PT ;  /* 0x0000000300ff7812 */ /* 0x008fe2000780c0ff */
[----:B-----5:R-:W-:Y:S02]  /*2da10*/  IMAD R0, R7, R12, RZ ;  /* 0x0000000c07007224 */ /* 0x020fe400078e02ff */
[----:B0-----:R-:W0:Y:S03]  /*2da20*/  @!P3 LDC R20, c[0x0][0xc50] ;  /* 0x00031400ff14bb82 */ /* 0x001e260000000800 */
[----:B------:R-:W-:Y:S01]  /*2da30*/  ISETP.GE.OR P4, PT, R37, R0, P0 ;  /* 0x000000002500720c */ /* 0x000fe20000786670 */
[----:B----4-:R-:W-:-:S04]  /*2da40*/  IMAD.IADD R35, R26, 0x1, R194 ;  /* 0x000000011a237824 */ /* 0x010fc800078e02c2 */
[----:B------:R-:W3:Y:S08]  /*2da50*/  @!P3 LDC R21, c[0x0][0xc54] ;  /* 0x00031500ff15bb82 */ /* 0x000ef00000000800 */
[----:B------:R-:W4:Y:S01]  /*2da60*/  @!P4 LDL R27, [R1+0x240] ;  /* 0x00024000011bc983 */ /* 0x000f220000100800 */
[----:B------:R-:W2:Y:S01]  /*2da70*/  LDC.64 R6, c[0x0][R13+0x220] ;  /* 0x000088000d067b82 */ /* 0x000ea20000000a00 */
[----:B------:R-:W-:Y:S01]  /*2da80*/  SEL R25, R24, RZ, !P1 ;  /* 0x000000ff18197207 */ /* 0x000fe20004800000 */
[----:B-1----:R-:W-:-:S04]  /*2da90*/  @P2 IMAD.HI.U32 R14, R35, R14, RZ ;  /* 0x0000000e230e2227 */ /* 0x002fc800078e00ff */
[-C--:B------:R-:W-:Y:S02]  /*2daa0*/  IMAD R29, R11, R193.reuse, RZ ;  /* 0x000000c10b1d7224 */ /* 0x080fe400078e02ff */
[----:B------:R-:W-:-:S04]  /*2dab0*/  IMAD.WIDE.U32 R10, R10, R193, RZ ;  /* 0x000000c10a0a7225 */ /* 0x000fc800078e00ff */
[----:B------:R-:W-:Y:S02]  /*2dac0*/  IMAD.IADD R29, R11, 0x1, R29 ;  /* 0x000000010b1d7824 */ /* 0x000fe400078e021d */
[----:B--2---:R-:W-:-:S04]  /*2dad0*/  IMAD R7, R7, R15, RZ ;  /* 0x0000000f07077224 */ /* 0x004fc800078e02ff */
[C---:B------:R-:W-:Y:S01]  /*2dae0*/  IMAD R31, R6.reuse, R25, R7 ;  /* 0x00000019061f7224 */ /* 0x040fe200078e0207 */
[----:B------:R-:W-:Y:S01]  /*2daf0*/  SEL R25, R203, RZ, P3 ;  /* 0x000000ffcb197207 */ /* 0x000fe20001800000 */
[----:B------:R-:W-:-:S04]  /*2db00*/  IMAD.WIDE.U32 R6, R6, R15, RZ ;  /* 0x0000000f06067225 */ /* 0x000fc800078e00ff */
[----:B------:R-:W-:Y:S01]  /*2db10*/  IMAD.IADD R31, R7, 0x1, R31 ;  /* 0x00000001071f7824 */ /* 0x000fe200078e021f */
[----:B------:R-:W-:Y:S01]  /*2db20*/  IADD3 R6, P1, P5, R6, R10, R3 ;  /* 0x0000000a06067210 */ /* 0x000fe20007d3e003 */
[----:B------:R-:W-:Y:S01]  /*2db30*/  IMAD.MOV.U32 R7, RZ, RZ, R35 ;  /* 0x000000ffff077224 */ /* 0x000fe200078e0023 */
[----:B------:R-:W-:Y:S01]  /*2db40*/  @P2 SHF.R.U32.HI R7, RZ, R33, R14 ;  /* 0x00000021ff072219 */ /* 0x000fe2000001160e */
[-C--:B------:R-:W-:Y:S01]  /*2db50*/  IMAD R11, R5, R25.reuse, RZ ;  /* 0x00000019050b7224 */ /* 0x080fe200078e02ff */
[----:B------:R-:W-:Y:S01]  /*2db60*/  SHF.R.S32.HI R10, RZ, 0x1f, R3 ;  /* 0x0000001fff0a7819 */ /* 0x000fe20000011403 */
[----:B------:R-:W-:-:S03]  /*2db70*/  IMAD.WIDE.U32 R4, R4, R25, RZ ;  /* 0x0000001904047225 */ /* 0x000fc600078e00ff */
[----:B------:R-:W-:Y:S01]  /*2db80*/  IADD3.X R14, R31, R29, R10, P1, P5 ;  /* 0x0000001d1f0e7210 */ /* 0x000fe20000fea40a */
[----:B------:R-:W-:Y:S01]  /*2db90*/  IMAD.MOV R13, RZ, RZ, -R7 ;  /* 0x000000ffff0d7224 */ /* 0x000fe200078e0a07 */
[----:B------:R-:W-:Y:S01]  /*2dba0*/  IADD3 R4, P1, P5, R7, R6, R4 ;  /* 0x0000000607047210 */ /* 0x000fe20007d3e004 */
[----:B------:R-:W-:Y:S01]  /*2dbb0*/  IMAD.IADD R11, R5, 0x1, R11 ;  /* 0x00000001050b7824 */ /* 0x000fe200078e020b */
[----:B------:R-:W-:Y:S01]  /*2dbc0*/  SHF.R.S32.HI R5, RZ, 0x1f, R7 ;  /* 0x0000001fff057819 */ /* 0x000fe20000011407 */
[----:B------:R-:W-:Y:S02]  /*2dbd0*/  IMAD R7, R12, R13, R35 ;  /* 0x0000000d0c077224 */ /* 0x000fe400078e0223 */
[----:B------:R-:W-:Y:S01]  /*2dbe0*/  VIADD R25, R37, 0x8 ;  /* 0x0000000825197836 */ /* 0x000fe20000000000 */
[----:B------:R-:W-:Y:S01]  /*2dbf0*/  IADD3.X R5, R5, R14, R11, P1, P5 ;  /* 0x0000000e05057210 */ /* 0x000fe20000fea40b */
[----:B------:R-:W-:Y:S01]  /*2dc00*/  IMAD R6, R9, R7, RZ ;  /* 0x0000000709067224 */ /* 0x000fe200078e02ff */
[----:B------:R-:W-:-:S02]  /*2dc10*/  SHF.R.S32.HI R11, RZ, 0x1f, R7 ;  /* 0x0000001fff0b7819 */ /* 0x000fc40000011407 */
[----:B------:R-:W-:Y:S01]  /*2dc20*/  ISETP.GE.OR P0, PT, R25, R0, P0 ;  /* 0x000000001900720c */ /* 0x000fe20000706670 */
[----:B------:R-:W-:-:S04]  /*2dc30*/  IMAD.WIDE.U32 R4, R8, R7, R4 ;  /* 0x0000000708047225 */ /* 0x000fc800078e0004 */
[----:B------:R-:W-:Y:S01]  /*2dc40*/  IMAD R11, R8, R11, R6 ;  /* 0x0000000b080b7224 */ /* 0x000fe200078e0206 */
[----:B0-----:R-:W-:-:S03]  /*2dc50*/  LEA R20, P1, R4, R20, 0x2 ;  /* 0x0000001404147211 */ /* 0x001fc600078210ff */
[----:B------:R-:W-:Y:S02]  /*2dc60*/  IMAD.IADD R5, R5, 0x1, R11 ;  /* 0x0000000105057824 */ /* 0x000fe400078e020b */
[----:B------:R-:W-:Y:S03]  /*2dc70*/  SHFL.IDX PT, R6, R20, RZ, 0x1c1f ;  /* 0x001c1fff14067589 */ /* 0x000fe600000e0000 */
[----:B---3--:R-:W-:-:S05]  /*2dc80*/  LEA.HI.X R21, R4, R21, R5, 0x2, P1 ;  /* 0x0000001504157211 */ /* 0x008fca00008f1405 */
[----:B------:R-:W4:Y:S04]  /*2dc90*/  SHFL.IDX PT, R7, R21, RZ, 0x1c1f ;  /* 0x001c1fff15077589 */ /* 0x000f2800000e0000 */
[----:B----4-:R-:W-:Y:S04]  /*2dca0*/  @!P4 ST.E desc[UR42][R6.64], R27 ;  /* 0x0000001b0600c985 */ /* 0x010fe8000c10192a */
[----:B------:R-:W2:Y:S04]  /*2dcb0*/  @!P0 LDL R9, [R1+0x244] ;  /* 0x0002440001098983 */ /* 0x000ea80000100800 */
[----:B------:R-:W-:Y:S04]  /*2dcc0*/  SHFL.IDX PT, R4, R20, 0x1, 0x1c1f ;  /* 0x003c1f0014047f89 */ /* 0x000fe800000e0000 */
[----:B------:R-:W2:Y:S04]  /*2dcd0*/  SHFL.IDX PT, R5, R21, 0x1, 0x1c1f ;  /* 0x003c1f0015057f89 */ /* 0x000ea800000e0000 */
[----:B--2---:R0:W-:Y:S01]  /*2dce0*/  @!P0 ST.E desc[UR42][R4.64], R9 ;  /* 0x0000000904008985 */ /* 0x0041e2000c10192a */
[----:B------:R-:W-:Y:S05]  /*2dcf0*/  @P3 BRA `(.L_x_12832) ;  /* 0x0000000c00e83947 */ /* 0x000fea0003800000 */
[----:B------:R-:W2:Y:S01]  /*2dd00*/  LDL R84, [R1+0x47c] ;  /* 0x00047c0001547983 */ /* 0x000ea20000100800 */
[----:B------:R-:W1:Y:S01]  /*2dd10*/  @P2 LDC R13, c[0x0][0xcec] ;  /* 0x00033b00ff0d2b82 */ /* 0x000e620000000800 */
[----:B------:R-:W-:Y:S02]  /*2dd20*/  ULDC.64 UR4, c[0x0][0xba0] ;  /* 0x0002e80000047ab9 */ /* 0x000fe40000000a00 */
[----:B------:R-:W3:Y:S01]  /*2dd30*/  LDL R85, [R1+0x490] ;  /* 0x0004900001557983 */ /* 0x000ee20000100800 */
[----:B------:R-:W-:Y:S02]  /*2dd40*/  IMAD R10, R10, UR4, RZ ;  /* 0x000000040a0a7c24 */ /* 0x000fe4000f8e02ff */
[----:B0-----:R-:W-:-:S04]  /*2dd50*/  IMAD.WIDE.U32 R8, R3, UR4, RZ ;  /* 0x0000000403087c25 */ /* 0x001fc8000f8e00ff */
[----:B------:R-:W-:Y:S01]  /*2dd60*/  IMAD R11, R3, UR5, R10 ;  /* 0x00000005030b7c24 */ /* 0x000fe2000f8e020a */
        /* <DEDUP_REMOVED lines=8> */
[----:B--2---:R-:W-:-:S04]  /*2ddf0*/  IMAD R5, R84, 0x40, R181 ;  /* 0x0000004054057824 */ /* 0x004fc800078e02b5 */
        /* <DEDUP_REMOVED lines=27> */
[----:B---3--:R-:W-:Y:S01]  /*2dfb0*/  IMAD R3, R85, 0x20, R84 ;  /* 0x0000002055037824 */ /* 0x008fe200078e0254 */
        /* <DEDUP_REMOVED lines=9> */
[----:B------:R-:W-:Y:S01]  /*2e050*/  LOP3.LUT R52, R53, 0x380, RZ, 0xc0, !PT ;  /* 0x0000038035347812 */ /* 0x000fe200078ec0ff */
[----:B------:R-:W5:Y:S01]  /*2e060*/  LD.E.128 R36, desc[UR42][R36.64] ;  /* 0x0000002a24247980 */ /* 0x000f62000c101d00 */
[----:B------:R-:W-:-:S02]  /*2e070*/  LOP3.LUT R56, R57, 0x380, RZ, 0xc0, !PT ;  /* 0x0000038039387812 */ /* 0x000fc400078ec0ff */
[----:B------:R-:W-:Y:S01]  /*2e080*/  LOP3.LUT R60, R61, 0x380, RZ, 0xc0, !PT ;  /* 0x000003803d3c7812 */ /* 0x000fe200078ec0ff */
        /* <DEDUP_REMOVED lines=14> */
[----:B------:R-:W-:Y:S01]  /*2e170*/  LOP3.LUT R5, R18, 0x380, RZ, 0xc0, !PT ;  /* 0x0000038012057812 */ /* 0x000fe200078ec0ff */
[----:B------:R-:W5:Y:S01]  /*2e180*/  LD.E.128 R44, desc[UR42][R44.64] ;  /* 0x0000002a2c2c7980 */ /* 0x000f62000c101d00 */
        /* <DEDUP_REMOVED lines=10> */
[----:B------:R-:W-:Y:S02]  /*2e230*/  SHF.R.U64 R5, R5, 0x3, RZ ;  /* 0x0000000305057819 */ /* 0x000fe400000012ff */
[----:B------:R-:W-:Y:S01]  /*2e240*/  LOP3.LUT R64, R65, 0x380, RZ, 0xc0, !PT ;  /* 0x0000038041407812 */ /* 0x000fe200078ec0ff */
[----:B------:R-:W5:Y:S01]  /*2e250*/  LD.E.128 R60, desc[UR42][R60.64] ;  /* 0x0000002a3c3c7980 */ /* 0x000f62000c101d00 */
[----:B------:R-:W-:-:S02]  /*2e260*/  LOP3.LUT R68, R69, 0x380, RZ, 0xc0, !PT ;  /* 0x0000038045447812 */ /* 0x000fc400078ec0ff */
[----:B------:R-:W-:Y:S02]  /*2e270*/  LOP3.LUT R72, R73, 0x380, RZ, 0xc0, !PT ;  /* 0x0000038049487812 */ /* 0x000fe400078ec0ff */
[----:B------:R-:W-:Y:S02]  /*2e280*/  LOP3.LUT R76, R77, 0x380, RZ, 0xc0, !PT ;  /* 0x000003804d4c7812 */ /* 0x000fe400078ec0ff */
[----:B------:R-:W-:Y:S02]  /*2e290*/  LOP3.LUT R6, R7, 0x380, RZ, 0xc0, !PT ;  /* 0x0000038007067812 */ /* 0x000fe400078ec0ff */
[----:B------:R-:W-:Y:S02]  /*2e2a0*/  LOP3.LUT R4, R5, R18, RZ, 0x3c, !PT ;  /* 0x0000001205047212 */ /* 0x000fe400078e3cff */
[----:B------:R-:W0:Y:S01]  /*2e2b0*/  @P2 LDC R18, c[0x0][0xcf0] ;  /* 0x00033c00ff122b82 */ /* 0x000e220000000800 */
[----:B------:R-:W-:Y:S02]  /*2e2c0*/  SHF.R.U64 R64, R64, 0x3, RZ ;  /* 0x0000000340407819 */ /* 0x000fe400000012ff */
[----:B------:R-:W-:-:S02]  /*2e2d0*/  SHF.R.U64 R68, R68, 0x3, RZ ;  /* 0x0000000344447819 */ /* 0x000fc400000012ff */
[----:B------:R-:W-:Y:S02]  /*2e2e0*/  SHF.R.U64 R72, R72, 0x3, RZ ;  /* 0x0000000348487819 */ /* 0x000fe400000012ff */
[----:B------:R-:W-:Y:S02]  /*2e2f0*/  SHF.R.U64 R76, R76, 0x3, RZ ;  /* 0x000000034c4c7819 */ /* 0x000fe400000012ff */
[----:B------:R-:W-:Y:S01]  /*2e300*/  SHF.R.U64 R6, R6, 0x3, RZ ;  /* 0x0000000306067819 */ /* 0x000fe200000012ff */
        /* <DEDUP_REMOVED lines=12> */
[----:B------:R-:W-:-:S03]  /*2e3d0*/  IMAD.IADD R14, R194, 0x1, R3 ;  /* 0x00000001c20e7824 */ /* 0x000fc600078e0203 */
        /* <DEDUP_REMOVED lines=10> */
[----:B--2---:R-:W2:Y:S01]  /*2e480*/  FENCE.VIEW.ASYNC.S ;  /* 0x00000000000073c6 */ /* 0x004ea20000000000 */
[----:B-1----:R-:W-:-:S04]  /*2e490*/  @P2 IMAD.HI.U32 R3, R14, R13, RZ ;  /* 0x0000000d0e032227 */ /* 0x002fc800078e00ff */
[----:B------:R-:W-:Y:S01]  /*2e4a0*/  IMAD.MOV.U32 R11, RZ, RZ, R14 ;  /* 0x000000ffff0b7224 */ /* 0x000fe200078e000e */
[----:B0-----:R-:W-:Y:S01]  /*2e4b0*/  @P2 SHF.R.U32.HI R11, RZ, R18, R3 ;  /* 0x00000012ff0b2219 */ /* 0x001fe20000011603 */
[----:B------:R-:W-:Y:S01]  /*2e4c0*/  IMAD R13, R15, UR5, R10 ;  /* 0x000000050f0d7c24 */ /* 0x000fe2000f8e020a */
[----:B------:R-:W-:Y:S01]  /*2e4d0*/  ULDC.64 UR4, c[0x0][0xbe0] ;  /* 0x0002f80000047ab9 */ /* 0x000fe20000000a00 */
[----:B------:R-:W-:Y:S02]  /*2e4e0*/  VIADD R3, R2, 0x32420 ;  /* 0x0003242002037836 */ /* 0x000fe40000000000 */
[----:B------:R-:W-:Y:S01]  /*2e4f0*/  IMAD.IADD R9, R9, 0x1, R13 ;  /* 0x0000000109097824 */ /* 0x000fe200078e020d */
[--C-:B------:R-:W-:Y:S01]  /*2e500*/  SHF.R.S32.HI R10, RZ, 0x1f, R11.reuse ;  /* 0x0000001fff0a7819 */ /* 0x100fe2000001140b */
[----:B------:R-:W-:Y:S01]  /*2e510*/  IMAD.MOV R13, RZ, RZ, -R11 ;  /* 0x000000ffff0d7224 */ /* 0x000fe200078e0a0b */
[----:B------:R-:W-:-:S03]  /*2e520*/  PRMT R3, RZ, 0x654, R3 ;  /* 0x00000654ff037816 */ /* 0x000fc60000000003 */
[----:B------:R-:W-:Y:S02]  /*2e530*/  IMAD R13, R12, R13, R14 ;  /* 0x0000000d0c0d7224 */ /* 0x000fe400078e020e */
[----:B------:R-:W-:Y:S02]  /*2e540*/  IMAD R10, R10, UR4, RZ ;  /* 0x000000040a0a7c24 */ /* 0x000fe4000f8e02ff */
[C---:B------:R-:W-:Y:S01]  /*2e550*/  IMAD.WIDE.U32 R8, R11.reuse, UR4, R8 ;  /* 0x000000040b087c25 */ /* 0x040fe2000f8e0008 */
[----:B--2---:R0:W-:Y:S03]  /*2e560*/  SYNCS.ARRIVE.TRANS64.RED.A1T0 RZ, [R3+URZ], RZ ;  /* 0x000000ff03ff79a7 */ /* 0x0041e6000810043f */
[----:B------:R-:W-:Y:S01]  /*2e570*/  IMAD R15, R11, UR5, R10 ;  /* 0x000000050b0f7c24 */ /* 0x000fe2000f8e020a */
[----:B------:R-:W-:Y:S01]  /*2e580*/  ULDC.64 UR4, c[0x0][0xbd8] ;  /* 0x0002f60000047ab9 */ /* 0x000fe20000000a00 */
[----:B0-----:R-:W-:-:S02]  /*2e590*/  SHF.R.S32.HI R3, RZ, 0x1f, R13 ;  /* 0x0000001fff037819 */ /* 0x001fc4000001140d */
[----:B------:R-:W-:-:S03]  /*2e5a0*/  IMAD.IADD R9, R9, 0x1, R15 ;  /* 0x0000000109097824 */ /* 0x000fc600078e020f */
[----:B------:R-:W-:Y:S02]  /*2e5b0*/  IMAD R10, R3, UR4, RZ ;  /* 0x00000004030a7c24 */ /* 0x000fe4000f8e02ff */
[----:B------:R-:W-:-:S04]  /*2e5c0*/  IMAD.WIDE.U32 R8, R13, UR4, R8 ;  /* 0x000000040d087c25 */ /* 0x000fc8000f8e0008 */
        /* <DEDUP_REMOVED lines=9> */
.L_x_13083:
[----:B------:R-:W-:Y:S01]  /*2e660*/  IMAD.IADD R21, R84, 0x1, R194 ;  /* 0x0000000154157824 */ /* 0x000fe200078e02c2 */
[----:B------:R-:W-:Y:S04]  /*2e670*/  BSSY B1, `(.L_x_12834) ;  /* 0x0000014000017945 */ /* 0x000fe80003800000 */
[----:B------:R-:W-:-:S13]  /*2e680*/  ISETP.GE.AND P0, PT, R21, R0, PT ;  /* 0x000000001500720c */ /* 0x000fda0003f06270 */
[----:B------:R-:W-:Y:S05]  /*2e690*/  @P0 BRA `(.L_x_12835) ;  /* 0x0000000000440947 */ /* 0x000fea0003800000 */
[----:B------:R-:W-:Y:S02]  /*2e6a0*/  ULDC UR4, c[0x0][0xbc8] ;  /* 0x0002f20000047ab9 */ /* 0x000fe40000000800 */
[----:B------:R-:W-:Y:S02]  /*2e6b0*/  ISETP.GE.AND P3, PT, R181, UR4, PT ;  /* 0x00000004b5007c0c */ /* 0x000fe4000bf66270 */
[----:B------:R-:W-:Y:S02]  /*2e6c0*/  ISETP.GE.AND P2, PT, R183, UR4, PT ;  /* 0x00000004b7007c0c */ /* 0x000fe4000bf46270 */
[----:B------:R-:W-:Y:S02]  /*2e6d0*/  ISETP.GE.AND P1, PT, R182, UR4, PT ;  /* 0x00000004b6007c0c */ /* 0x000fe4000bf26270 */
[----:B------:R-:W-:-:S07]  /*2e6e0*/  ISETP.GE.AND P0, PT, R188, UR4, PT ;  /* 0x00000004bc007c0c */ /* 0x000fce000bf06270 */
[-C--:B--2---:R-:W-:Y:S02]  /*2e6f0*/  @!P3 LEA R8, P5, R181, R14.reuse, 0x1 ;  /* 0x0000000eb508b211 */ /* 0x084fe400078a08ff */
[-C--:B------:R-:W-:Y:S02]  /*2e700*/  @!P2 LEA R10, P4, R183, R14.reuse, 0x1 ;  /* 0x0000000eb70aa211 */ /* 0x080fe400078808ff */
[-C--:B-1----:R-:W-:Y:S02]  /*2e710*/  @!P3 LEA.HI.X R9, R181, R3.reuse, R202, 0x1, P5 ;  /* 0x00000003b509b211 */ /* 0x082fe400028f0cca */
[-C--:B------:R-:W-:Y:S02]  /*2e720*/  @!P1 LEA R12, P5, R182, R14.reuse, 0x1 ;  /* 0x0000000eb60c9211 */ /* 0x080fe400078a08ff */
[----:B------:R-:W-:Y:S01]  /*2e730*/  @!P2 LEA.HI.X R11, R183, R3, R201, 0x1, P4 ;  /* 0x00000003b70ba211 */ /* 0x000fe200020f0cc9 */
[----:B-----5:R3:W-:Y:S01]  /*2e740*/  @!P3 ST.E.128 desc[UR42][R8.64], R4 ;  /* 0x000000040800b985 */ /* 0x0207e2000c101d2a */
[----:B------:R-:W-:-:S02]  /*2e750*/  @!P0 LEA R14, P4, R188, R14, 0x1 ;  /* 0x0000000ebc0e8211 */ /* 0x000fc400078808ff */
[-C--:B------:R-:W-:Y:S01]  /*2e760*/  @!P1 LEA.HI.X R13, R182, R3.reuse, R200, 0x1, P5 ;  /* 0x00000003b60d9211 */ /* 0x080fe200028f0cc8 */
[----:B------:R3:W-:Y:S01]  /*2e770*/  @!P2 ST.E.128 desc[UR42][R10.64], R36 ;  /* 0x000000240a00a985 */ /* 0x0007e2000c101d2a */
[----:B------:R-:W-:-:S03]  /*2e780*/  @!P0 LEA.HI.X R15, R188, R3, R199, 0x1, P4 ;  /* 0x00000003bc0f8211 */ /* 0x000fc600020f0cc7 */
[----:B------:R3:W-:Y:S04]  /*2e790*/  @!P1 ST.E.128 desc[UR42][R12.64], R52 ;  /* 0x000000340c009985 */ /* 0x0007e8000c101d2a */
[----:B------:R3:W-:Y:S02]  /*2e7a0*/  @!P0 ST.E.128 desc[UR42][R14.64], R68 ;  /* 0x000000440e008985 */ /* 0x0007e4000c101d2a */
.L_x_12835:
[----:B------:R-:W-:Y:S05]  /*2e7b0*/  BSYNC B1 ;  /* 0x0000000000017941 */ /* 0x000fea0003800000 */
.L_x_12834:
[----:B------:R-:W-:-:S03]  /*2e7c0*/  UMOV UR4, 0xffffffff ;  /* 0xffffffff00047882 */ /* 0x000fc60000000000 */
[----:B------:R-:W-:Y:S05]  /*2e7d0*/  BRA.DIV UR4, `(.L_x_12836) ;  /* 0x000000da04707947 */ /* 0x000fea000b800000 */
[----:B-1----:R1:W4:Y:S04]  /*2e7e0*/  SHFL.IDX PT, R3, R19, 0x1, 0x181f ;  /* 0x00381f0013037f89 */ /* 0x00232800000e0000 */
[----:B--23--:R1:W2:Y:S02]  /*2e7f0*/  SHFL.IDX PT, R14, R18, 0x1, 0x181f ;  /* 0x00381f00120e7f89 */ /* 0x00c2a400000e0000 */
.L_x_13087:
[----:B-----5:R-:W-:Y:S01]  /*2e800*/  VIADD R5, R21, 0x20 ;  /* 0x0000002015057836 */ /* 0x020fe20000000000 */
        /* <DEDUP_REMOVED lines=10> */
[-C--:B----4-:R-:W-:Y:S02]  /*2e8b0*/  @!P3 LEA.HI.X R5, R181, R3.reuse, R202, 0x1, P5 ;  /* 0x00000003b505b211 */ /* 0x090fe400028f0cca */
        /* <DEDUP_REMOVED lines=9> */
.L_x_12838:
[----:B------:R-:W-:Y:S05]  /*2e950*/  BSYNC B1 ;  /* 0x0000000000017941 */ /* 0x000fea0003800000 */
.L_x_12837:
[----:B------:R-:W-:-:S03]  /*2e960*/  UMOV UR4, 0xffffffff ;  /* 0xffffffff00047882 */ /* 0x000fc60000000000 */
[----:B------:R-:W-:Y:S05]  /*2e970*/  BRA.DIV UR4, `(.L_x_12839) ;  /* 0x000000da04507947 */ /* 0x000fea000b800000 */
[----:B----4-:R4:W0:Y:S04]  /*2e980*/  SHFL.IDX PT, R3, R19, 0x2, 0x181f ;  /* 0x00581f0013037f89 */ /* 0x01082800000e0000 */
[----:B--2---:R4:W2:Y:S02]  /*2e990*/  SHFL.IDX PT, R14, R18, 0x2, 0x181f ;  /* 0x00581f00120e7f89 */ /* 0x0048a400000e0000 */
.L_x_13091:
[----:B---3--:R-:W-:Y:S01]  /*2e9a0*/  VIADD R5, R21, 0x40 ;  /* 0x0000004015057836 */ /* 0x008fe20000000000 */
        /* <DEDUP_REMOVED lines=20> */
.L_x_12841:
[----:B------:R-:W-:Y:S05]  /*2eaf0*/  BSYNC B1 ;  /* 0x0000000000017941 */ /* 0x000fea0003800000 */
.L_x_12840:
[----:B------:R-:W-:-:S03]  /*2eb00*/  UMOV UR4, 0xffffffff ;  /* 0xffffffff00047882 */ /* 0x000fc60000000000 */
[----:B------:R-:W-:Y:S05]  /*2eb10*/  BRA.DIV UR4, `(.L_x_12842) ;  /* 0x000000da04307947 */ /* 0x000fea000b800000 */
[----:B0-----:R0:W0:Y:S04]  /*2eb20*/  SHFL.IDX PT, R3, R19, 0x3, 0x181f ;  /* 0x00781f0013037f89 */ /* 0x00102800000e0000 */
[----:B--2---:R2:W0:Y:S02]  /*2eb30*/  SHFL.IDX PT, R14, R18, 0x3, 0x181f ;  /* 0x00781f00120e7f89 */ /* 0x00442400000e0000 */
.L_x_13095:
[----:B---3--:R-:W-:-:S05]  /*2eb40*/  VIADD R5, R21, 0x60 ;  /* 0x0000006015057836 */ /* 0x008fca0000000000 */
[----:B------:R-:W-:-:S13]  /*2eb50*/  ISETP.GE.AND P0, PT, R5, R0, PT ;  /* 0x000000000500720c */ /* 0x000fda0003f06270 */
[----:B------:R-:W-:Y:S05]  /*2eb60*/  @P0 BRA `(.L_x_12843) ;  /* 0x0000002c00200947 */ /* 0x000fea0003800000 */
[----:B------:R-:W-:Y:S02]  /*2eb70*/  ULDC UR4, c[0x0][0xbc8] ;  /* 0x0002f20000047ab9 */ /* 0x000fe40000000800 */
[----:B------:R-:W-:Y:S02]  /*2eb80*/  ISETP.GE.AND P3, PT, R181, UR4, PT ;  /* 0x00000004b5007c0c */ /* 0x000fe4000bf66270 */
[----:B------:R-:W-:Y:S02]  /*2eb90*/  ISETP.GE.AND P4, PT, R183, UR4, PT ;  /* 0x00000004b7007c0c */ /* 0x000fe4000bf86270 */
[----:B------:R-:W-:-:S09]  /*2eba0*/  ISETP.GE.AND P5, PT, R182, UR4, PT ;  /* 0x00000004b6007c0c */ /* 0x000fd2000bfa6270 */
[-C--:B0-----:R-:W-:Y:S02]  /*2ebb0*/  @!P3 LEA R4, P0, R181, R14.reuse, 0x1 ;  /* 0x0000000eb504b211 */ /* 0x081fe400078008ff */
        /* <DEDUP_REMOVED lines=14> */
.L_x_12832:
[----:B------:R-:W-:Y:S01]  /*2eca0*/  ULDC.64 UR4, c[0x0][0xc08] ;  /* 0x0003020000047ab9 */ /* 0x000fe20000000a00 */
[----:B------:R-:W1:Y:S01]  /*2ecb0*/  @P2 LDC R8, c[0x0][0xcec] ;  /* 0x00033b00ff082b82 */ /* 0x000e620000000800 */
[----:B------:R-:W-:Y:S01]  /*2ecc0*/  IMAD R10, R10, UR4, RZ ;  /* 0x000000040a0a7c24 */ /* 0x000fe2000f8e02ff */
[----:B------:R-:W-:Y:S01]  /*2ecd0*/  SHF.R.S32.HI R6, RZ, 0x1f, R15 ;  /* 0x0000001fff067819 */ /* 0x000fe2000001140f */
[----:B0-----:R-:W-:-:S04]  /*2ece0*/  IMAD.WIDE.U32 R4, R3, UR4, RZ ;  /* 0x0000000403047c25 */ /* 0x001fc8000f8e00ff */
[----:B------:R-:W-:Y:S01]  /*2ecf0*/  IMAD R3, R3, UR5, R10 ;  /* 0x0000000503037c24 */ /* 0x000fe2000f8e020a */
[----:B------:R-:W0:Y:S01]  /*2ed00*/  @P2 LDC R9, c[0x0][0xcf0] ;  /* 0x00033c00ff092b82 */ /* 0x000e220000000800 */
[----:B------:R-:W-:Y:S02]  /*2ed10*/  ULDC.64 UR4, c[0x0][0xc38] ;  /* 0x00030e0000047ab9 */ /* 0x000fe40000000a00 */
[----:B------:R-:W-:Y:S02]  /*2ed20*/  IMAD.IADD R5, R5, 0x1, R3 ;  /* 0x0000000105057824 */ /* 0x000fe400078e0203 */
[----:B------:R-:W-:Y:S02]  /*2ed30*/  IMAD.MOV.U32 R3, RZ, RZ, R35 ;  /* 0x000000ffff037224 */ /* 0x000fe400078e0023 */
[----:B------:R-:W-:-:S04]  /*2ed40*/  IMAD.WIDE.U32 R4, R193, UR4, R4 ;  /* 0x00000004c1047c25 */ /* 0x000fc8000f8e0004 */
[----:B------:R-:W-:Y:S01]  /*2ed50*/  IMAD R5, R193, UR5, R5 ;  /* 0x00000005c1057c24 */ /* 0x000fe2000f8e0205 */
[----:B------:R-:W-:Y:S02]  /*2ed60*/  ULDC.64 UR4, c[0x0][0xc40] ;  /* 0x0003100000047ab9 */ /* 0x000fe40000000a00 */
[----:B------:R-:W-:Y:S02]  /*2ed70*/  IMAD R6, R6, UR4, RZ ;  /* 0x0000000406067c24 */ /* 0x000fe4000f8e02ff */
[----:B------:R-:W-:-:S04]  /*2ed80*/  IMAD.WIDE.U32 R4, R15, UR4, R4 ;  /* 0x000000040f047c25 */ /* 0x000fc8000f8e0004 */
[----:B------:R-:W-:Y:S01]  /*2ed90*/  IMAD R7, R15, UR5, R6 ;  /* 0x000000050f077c24 */ /* 0x000fe2000f8e0206 */
[----:B------:R-:W-:Y:S01]  /*2eda0*/  ULDC.64 UR4, c[0x0][0xc48] ;  /* 0x0003120000047ab9 */ /* 0x000fe20000000a00 */
[----:B-1----:R-:W-:-:S04]  /*2edb0*/  @P2 IMAD.HI.U32 R8, R35, R8, RZ ;  /* 0x0000000823082227 */ /* 0x002fc800078e00ff */
[----:B------:R-:W-:Y:S01]  /*2edc0*/  IMAD.IADD R5, R5, 0x1, R7 ;  /* 0x0000000105057824 */ /* 0x000fe200078e0207 */
[----:B0-----:R-:W-:Y:S01]  /*2edd0*/  @P2 SHF.R.U32.HI R3, RZ, R9, R8 ;  /* 0x00000009ff032219 */ /* 0x001fe20000011608 */
[----:B------:R-:W-:Y:S02]  /*2ede0*/  VIADD R8, R2, 0x32420 ;  /* 0x0003242002087836 */ /* 0x000fe40000000000 */
[C---:B------:R-:W-:Y:S01]  /*2edf0*/  IMAD.WIDE.U32 R4, R203.reuse, UR4, R4 ;  /* 0x00000004cb047c25 */ /* 0x040fe2000f8e0004 */
[--C-:B------:R-:W-:Y:S02]  /*2ee00*/  SHF.R.S32.HI R6, RZ, 0x1f, R3.reuse ;  /* 0x0000001fff067819 */ /* 0x100fe40000011403 */
[----:B------:R-:W-:Y:S01]  /*2ee10*/  PRMT R8, RZ, 0x654, R8 ;  /* 0x00000654ff087816 */ /* 0x000fe20000000008 */
[----:B------:R-:W-:Y:S02]  /*2ee20*/  IMAD.MOV R7, RZ, RZ, -R3 ;  /* 0x000000ffff077224 */ /* 0x000fe400078e0a03 */
[----:B------:R-:W-:Y:S01]  /*2ee30*/  IMAD R5, R203, UR5, R5 ;  /* 0x00000005cb057c24 */ /* 0x000fe2000f8e0205 */
[----:B------:R-:W-:Y:S01]  /*2ee40*/  ULDC.64 UR4, c[0x0][0xc30] ;  /* 0x00030c0000047ab9 */ /* 0x000fe20000000a00 */
[----:B------:R-:W-:Y:S01]  /*2ee50*/  IMAD R7, R12, R7, R35 ;  /* 0x000000070c077224 */ /* 0x000fe200078e0223 */
[----:B------:R0:W-:Y:S01]  /*2ee60*/  SYNCS.ARRIVE.TRANS64.RED.A1T0 RZ, [R8+URZ], RZ ;  /* 0x000000ff08ff79a7 */ /* 0x0001e2000810043f */
[----:B------:R-:W-:-:S02]  /*2ee70*/  IMAD R6, R6, UR4, RZ ;  /* 0x0000000406067c24 */ /* 0x000fc4000f8e02ff */
        /* <DEDUP_REMOVED lines=16> */
.L_x_13098:
[----:B------:R-:W-:Y:S01]  /*2ef80*/  ISETP.GE.AND P0, PT, R37, R0, PT ;  /* 0x000000002500720c */ /* 0x000fe20003f06270 */
[----:B------:R-:W-:-:S12]  /*2ef90*/  BSSY B1, `(.L_x_12845) ;  /* 0x00000c7000017945 */ /* 0x000fd80003800000 */
[----:B------:R-:W-:Y:S05]  /*2efa0*/  @P0 BRA `(.L_x_12846) ;  /* 0x0000000c00140947 */ /* 0x000fea0003800000 */
[----:B------:R-:W-:Y:S01]  /*2efb0*/  ULDC UR4, c[0x0][0xbc8] ;  /* 0x0002f20000047ab9 */ /* 0x000fe20000000800 */
[----:B------:R-:W3:Y:S01]  /*2efc0*/  LDL R10, [R1+0x46c] ;  /* 0x00046c00010a7983 */ /* 0x000ee20000100800 */
[----:B------:R-:W-:-:S03]  /*2efd0*/  ISETP.GE.AND P0, PT, R197, UR4, PT ;  /* 0x00000004c5007c0c */ /* 0x000fc6000bf06270 */
[----:B------:R-:W4:Y:S04]  /*2efe0*/  LDL R28, [R1+0x468] ;  /* 0x00046800011c7983 */ /* 0x000f280000100800 */
[----:B------:R-:W5:Y:S04]  /*2eff0*/  LDL R11, [R1+0x50c] ;  /* 0x00050c00010b7983 */ /* 0x000f680000100800 */
[----:B------:R-:W5:Y:S04]  /*2f000*/  LDL R27, [R1+0x464] ;  /* 0x00046400011b7983 */ /* 0x000f680000100800 */
[----:B------:R-:W4:Y:S01]  /*2f010*/  @!P0 LDL.64 R20, [R1+0x260] ;  /* 0x0002600001148983 */ /* 0x000f220000100a00 */
[----:B-1----:R-:W-:-:S03]  /*2f020*/  @!P0 IMAD.MOV.U32 R15, RZ, RZ, R5 ;  /* 0x000000ffff0f8224 */ /* 0x002fc600078e0005 */
[----:B------:R-:W5:Y:S01]  /*2f030*/  LDL R32, [R1+0x508] ;  /* 0x0005080001207983 */ /* 0x000f620000100800 */
[----:B--2---:R-:W-:-:S03]  /*2f040*/  @!P0 IMAD.WIDE R6, R197, 0x4, R14 ;  /* 0x00000004c5068825 */ /* 0x004fc600078e020e */
[----:B------:R-:W2:Y:S04]  /*2f050*/  LDL R31, [R1+0x504] ;  /* 0x00050400011f7983 */ /* 0x000ea80000100800 */
[----:B------:R-:W2:Y:S04]  /*2f060*/  LDL R24, [R1+0x500] ;  /* 0x0005000001187983 */ /* 0x000ea80000100800 */
[----:B------:R-:W2:Y:S04]  /*2f070*/  LDL R30, [R1+0x4fc] ;  /* 0x0004fc00011e7983 */ /* 0x000ea80000100800 */
[----:B------:R-:W2:Y:S04]  /*2f080*/  LDL R29, [R1+0x4f8] ;  /* 0x0004f800011d7983 */ /* 0x000ea80000100800 */
[----:B------:R-:W2:Y:S04]  /*2f090*/  LDL R26, [R1+0x4f4] ;  /* 0x0004f400011a7983 */ /* 0x000ea80000100800 */
[----:B------:R-:W2:Y:S01]  /*2f0a0*/  LDL R15, [R1+0x4e4] ;  /* 0x0004e400010f7983 */ /* 0x000ea20000100800 */
[----:B---3--:R-:W-:-:S03]  /*2f0b0*/  ISETP.GE.AND P1, PT, R10, UR4, PT ;  /* 0x000000040a007c0c */ /* 0x008fc6000bf26270 */
[----:B----4-:R1:W-:Y:S10]  /*2f0c0*/  @!P0 ST.E.64 desc[UR42][R6.64], R20 ;  /* 0x0000001406008985 */ /* 0x0103f4000c101b2a */
[----:B------:R-:W3:Y:S01]  /*2f0d0*/  @!P1 LDL.64 R8, [R1+0x270] ;  /* 0x0002700001089983 */ /* 0x000ee20000100a00 */
[----:B------:R-:W-:-:S02]  /*2f0e0*/  ISETP.GE.AND P0, PT, R28, UR4, PT ;  /* 0x000000041c007c0c */ /* 0x000fc4000bf06270 */
[----:B------:R-:W-:-:S04]  /*2f0f0*/  @!P1 LEA R12, P2, R10, R14, 0x2 ;  /* 0x0000000e0a0c9211 */ /* 0x000fc800078410ff */
[----:B-----5:R-:W-:-:S05]  /*2f100*/  @!P1 LEA.HI.X R13, R10, R5, R11, 0x2, P2 ;  /* 0x000000050a0d9211 */ /* 0x020fca00010f140b */
[----:B---3--:R3:W-:Y:S04]  /*2f110*/  @!P1 ST.E.64 desc[UR42][R12.64], R8 ;  /* 0x000000080c009985 */ /* 0x0087e8000c101b2a */
[----:B------:R-:W4:Y:S01]  /*2f120*/  @!P0 LDL.64 R10, [R1+0x280] ;  /* 0x00028000010a8983 */ /* 0x000f220000100a00 */
[----:B------:R-:W-:Y:S02]  /*2f130*/  ISETP.GE.AND P1, PT, R27, UR4, PT ;  /* 0x000000041b007c0c */ /* 0x000fe4000bf26270 */
[----:B------:R-:W-:-:S04]  /*2f140*/  @!P0 LEA R18, P2, R28, R14, 0x2 ;  /* 0x0000000e1c128211 */ /* 0x000fc800078410ff */
[----:B------:R-:W-:Y:S02]  /*2f150*/  @!P0 LEA.HI.X R19, R28, R5, R32, 0x2, P2 ;  /* 0x000000051c138211 */ /* 0x000fe400010f1420 */
[----:B------:R-:W5:Y:S04]  /*2f160*/  LDL R28, [R1+0x4f0] ;  /* 0x0004f000011c7983 */ /* 0x000f680000100800 */
[----:B------:R-:W5:Y:S04]  /*2f170*/  LDL R32, [R1+0x4ac] ;  /* 0x0004ac0001207983 */ /* 0x000f680000100800 */
[----:B----4-:R4:W-:Y:S04]  /*2f180*/  @!P0 ST.E.64 desc[UR42][R18.64], R10 ;  /* 0x0000000a12008985 */ /* 0x0109e8000c101b2a */
[----:B-1----:R-:W3:Y:S01]  /*2f190*/  @!P1 LDL.64 R6, [R1+0x290] ;  /* 0x0002900001069983 */ /* 0x002ee20000100a00 */
[----:B------:R-:W-:-:S02]  /*2f1a0*/  ISETP.GE.AND P0, PT, R237, UR4, PT ;  /* 0x00000004ed007c0c */ /* 0x000fc4000bf06270 */
[----:B------:R-:W-:-:S04]  /*2f1b0*/  @!P1 LEA R20, P2, R27, R14, 0x2 ;  /* 0x0000000e1b149211 */ /* 0x000fc800078410ff */
[----:B--2---:R-:W-:Y:S02]  /*2f1c0*/  @!P1 LEA.HI.X R21, R27, R5, R31, 0x2, P2 ;  /* 0x000000051b159211 */ /* 0x004fe400010f141f */
[----:B------:R-:W2:Y:S04]  /*2f1d0*/  LDL R27, [R1+0x4ec] ;  /* 0x0004ec00011b7983 */ /* 0x000ea80000100800 */
[----:B------:R-:W2:Y:S04]  /*2f1e0*/  LDL R31, [R1+0x4a8] ;  /* 0x0004a800011f7983 */ /* 0x000ea80000100800 */
[----:B---3--:R1:W-:Y:S04]  /*2f1f0*/  @!P1 ST.E.64 desc[UR42][R20.64], R6 ;  /* 0x0000000614009985 */ /* 0x0083e8000c101b2a */
[----:B------:R-:W3:Y:S01]  /*2f200*/  @!P0 LDL.64 R8, [R1+0x2a0] ;  /* 0x0002a00001088983 */ /* 0x000ee20000100a00 */
[----:B------:R-:W-:-:S02]  /*2f210*/  ISETP.GE.AND P1, PT, R236, UR4, PT ;  /* 0x00000004ec007c0c */ /* 0x000fc4000bf26270 */
[----:B------:R-:W-:-:S04]  /*2f220*/  @!P0 LEA R12, P2, R237, R14, 0x2 ;  /* 0x0000000eed0c8211 */ /* 0x000fc800078410ff */
[----:B------:R-:W-:Y:S02]  /*2f230*/  @!P0 LEA.HI.X R13, R237, R5, R24, 0x2, P2 ;  /* 0x00000005ed0d8211 */ /* 0x000fe400010f1418 */
[----:B------:R-:W2:Y:S04]  /*2f240*/  LDL R24, [R1+0x4e8] ;  /* 0x0004e80001187983 */ /* 0x000ea80000100800 */
[----:B---3--:R3:W-:Y:S04]  /*2f250*/  @!P0 ST.E.64 desc[UR42][R12.64], R8 ;  /* 0x000000080c008985 */ /* 0x0087e8000c101b2a */
[----:B----4-:R-:W4:Y:S01]  /*2f260*/  @!P1 LDL.64 R10, [R1+0x2b0] ;  /* 0x0002b000010a9983 */ /* 0x010f220000100a00 */
[----:B------:R-:W-:-:S02]  /*2f270*/  ISETP.GE.AND P0, PT, R235, UR4, PT ;  /* 0x00000004eb007c0c */ /* 0x000fc4000bf06270 */
[----:B------:R-:W-:-:S04]  /*2f280*/  @!P1 LEA R18, P2, R236, R14, 0x2 ;  /* 0x0000000eec129211 */ /* 0x000fc800078410ff */
[----:B------:R-:W-:Y:S02]  /*2f290*/  @!P1 LEA.HI.X R19, R236, R5, R30, 0x2, P2 ;  /* 0x00000005ec139211 */ /* 0x000fe400010f141e */
[----:B------:R-:W2:Y:S04]  /*2f2a0*/  LDL R30, [R1+0x4a4] ;  /* 0x0004a400011e7983 */ /* 0x000ea80000100800 */
[----:B----4-:R4:W-:Y:S04]  /*2f2b0*/  @!P1 ST.E.64 desc[UR42][R18.64], R10 ;  /* 0x0000000a12009985 */ /* 0x0109e8000c101b2a */
[----:B-1----:R-:W5:Y:S01]  /*2f2c0*/  @!P0 LDL.64 R6, [R1+0x2c0] ;  /* 0x0002c00001068983 */ /* 0x002f620000100a00 */
[----:B------:R-:W-:-:S02]  /*2f2d0*/  ISETP.GE.AND P1, PT, R234, UR4, PT ;  /* 0x00000004ea007c0c */ /* 0x000fc4000bf26270 */
[----:B------:R-:W-:-:S04]  /*2f2e0*/  @!P0 LEA R20, P2, R235, R14, 0x2 ;  /* 0x0000000eeb148211 */ /* 0x000fc800078410ff */
[----:B------:R-:W-:Y:S02]  /*2f2f0*/  @!P0 LEA.HI.X R21, R235, R5, R29, 0x2, P2 ;  /* 0x00000005eb158211 */ /* 0x000fe400010f141d */
[----:B------:R-:W2:Y:S04]  /*2f300*/  LDL R29, [R1+0x4e0] ;  /* 0x0004e000011d7983 */ /* 0x000ea80000100800 */
[----:B-----5:R1:W-:Y:S04]  /*2f310*/  @!P0 ST.E.64 desc[UR42][R20.64], R6 ;  /* 0x0000000614008985 */ /* 0x0203e8000c101b2a */
[----:B---3--:R-:W3:Y:S01]  /*2f320*/  @!P1 LDL.64 R8, [R1+0x2d0] ;  /* 0x0002d00001089983 */ /* 0x008ee20000100a00 */
[----:B------:R-:W-:-:S02]  /*2f330*/  ISETP.GE.AND P0, PT, R233, UR4, PT ;  /* 0x00000004e9007c0c */ /* 0x000fc4000bf06270 */
[----:B------:R-:W-:-:S04]  /*2f340*/  @!P1 LEA R12, P2, R234, R14, 0x2 ;  /* 0x0000000eea0c9211 */ /* 0x000fc800078410ff */
[----:B------:R-:W-:Y:S02]  /*2f350*/  @!P1 LEA.HI.X R13, R234, R5, R26, 0x2, P2 ;  /* 0x00000005ea0d9211 */ /* 0x000fe400010f141a */
[----:B------:R-:W5:Y:S04]  /*2f360*/  LDL R26, [R1+0x4dc] ;  /* 0x0004dc00011a7983 */ /* 0x000f680000100800 */
[----:B---3--:R3:W-:Y:S04]  /*2f370*/  @!P1 ST.E.64 desc[UR42][R12.64], R8 ;  /* 0x000000080c009985 */ /* 0x0087e8000c101b2a */
[----:B----4-:R-:W4:Y:S01]  /*2f380*/  @!P0 LDL.64 R10, [R1+0x2e0] ;  /* 0x0002e000010a8983 */ /* 0x010f220000100a00 */
[----:B------:R-:W-:-:S02]  /*2f390*/  ISETP.GE.AND P1, PT, R226, UR4, PT ;  /* 0x00000004e2007c0c */ /* 0x000fc4000bf26270 */
[----:B------:R-:W-:-:S04]  /*2f3a0*/  @!P0 LEA R18, P2, R233, R14, 0x2 ;  /* 0x0000000ee9128211 */ /* 0x000fc800078410ff */
[----:B------:R-:W-:Y:S02]  /*2f3b0*/  @!P0 LEA.HI.X R19, R233, R5, R28, 0x2, P2 ;  /* 0x00000005e9138211 */ /* 0x000fe400010f141c */
[----:B------:R-:W5:Y:S04]  /*2f3c0*/  LDL R28, [R1+0x4d8] ;  /* 0x0004d800011c7983 */ /* 0x000f680000100800 */
[----:B----4-:R4:W-:Y:S04]  /*2f3d0*/  @!P0 ST.E.64 desc[UR42][R18.64], R10 ;  /* 0x0000000a12008985 */ /* 0x0109e8000c101b2a */
[----:B-1----:R-:W3:Y:S01]  /*2f3e0*/  @!P1 LDL.64 R6, [R1+0x2f0] ;  /* 0x0002f00001069983 */ /* 0x002ee20000100a00 */
[----:B------:R-:W-:-:S02]  /*2f3f0*/  ISETP.GE.AND P0, PT, R225, UR4, PT ;  /* 0x00000004e1007c0c */ /* 0x000fc4000bf06270 */
[----:B------:R-:W-:-:S04]  /*2f400*/  @!P1 LEA R20, P2, R226, R14, 0x2 ;  /* 0x0000000ee2149211 */ /* 0x000fc800078410ff */
[----:B--2---:R-:W-:Y:S02]  /*2f410*/  @!P1 LEA.HI.X R21, R226, R5, R27, 0x2, P2 ;  /* 0x00000005e2159211 */ /* 0x004fe400010f141b */
        /* <DEDUP_REMOVED lines=86> */
[----:B-1----:R-:W3:Y:S01]  /*2f980*/  @!P0 LDL.64 R6, [R1+0x3e0] ;  /* 0x0003e00001068983 */ /* 0x002ee20000100a00 */
[----:B------:R-:W-:-:S02]  /*2f990*/  ISETP.GE.AND P1, PT, R210, UR4, PT ;  /* 0x00000004d2007c0c */ /* 0x000fc4000bf26270 */
[----:B------:R-:W-:-:S04]  /*2f9a0*/  @!P0 LEA R20, P2, R211, R14, 0x2 ;  /* 0x0000000ed3148211 */ /* 0x000fc800078410ff */
[----:B-----5:R-:W-:Y:S02]  /*2f9b0*/  @!P0 LEA.HI.X R21, R211, R5, R26, 0x2, P2 ;  /* 0x00000005d3158211 */ /* 0x020fe400010f141a */
[----:B------:R-:W5:Y:S04]  /*2f9c0*/  LDL R26, [R1+0x494] ;  /* 0x00049400011a7983 */ /* 0x000f680000100800 */
[----:B---3--:R1:W-:Y:S04]  /*2f9d0*/  @!P0 ST.E.64 desc[UR42][R20.64], R6 ;  /* 0x0000000614008985 */ /* 0x0083e8000c101b2a */
[----:B------:R-:W3:Y:S01]  /*2f9e0*/  @!P1 LDL.64 R8, [R1+0x3f0] ;  /* 0x0003f00001089983 */ /* 0x000ee20000100a00 */
[----:B------:R-:W-:-:S02]  /*2f9f0*/  ISETP.GE.AND P0, PT, R209, UR4, PT ;  /* 0x00000004d1007c0c */ /* 0x000fc4000bf06270 */
[----:B------:R-:W-:-:S04]  /*2fa00*/  @!P1 LEA R12, P2, R210, R14, 0x2 ;  /* 0x0000000ed20c9211 */ /* 0x000fc800078410ff */
[----:B------:R-:W-:-:S05]  /*2fa10*/  @!P1 LEA.HI.X R13, R210, R5, R32, 0x2, P2 ;  /* 0x00000005d20d9211 */ /* 0x000fca00010f1420 */
[----:B---3--:R3:W-:Y:S04]  /*2fa20*/  @!P1 ST.E.64 desc[UR42][R12.64], R8 ;  /* 0x000000080c009985 */ /* 0x0087e8000c101b2a */
[----:B----4-:R-:W4:Y:S01]  /*2fa30*/  @!P0 LDL.64 R10, [R1+0x400] ;  /* 0x00040000010a8983 */ /* 0x010f220000100a00 */
[----:B------:R-:W-:Y:S02]  /*2fa40*/  ISETP.GE.AND P1, PT, R208, UR4, PT ;  /* 0x00000004d0007c0c */ /* 0x000fe4000bf26270 */
[----:B------:R-:W-:-:S04]  /*2fa50*/  @!P0 LEA R18, P2, R209, R14, 0x2 ;  /* 0x0000000ed1128211 */ /* 0x000fc800078410ff */
[----:B------:R-:W-:-:S05]  /*2fa60*/  @!P0 LEA.HI.X R19, R209, R5, R31, 0x2, P2 ;  /* 0x00000005d1138211 */ /* 0x000fca00010f141f */
[----:B----4-:R4:W-:Y:S04]  /*2fa70*/  @!P0 ST.E.64 desc[UR42][R18.64], R10 ;  /* 0x0000000a12008985 */ /* 0x0109e8000c101b2a */
[----:B-1----:R-:W2:Y:S01]  /*2fa80*/  @!P1 LDL.64 R6, [R1+0x410] ;  /* 0x0004100001069983 */ /* 0x002ea20000100a00 */
[----:B------:R-:W-:Y:S02]  /*2fa90*/  ISETP.GE.AND P0, PT, R207, UR4, PT ;  /* 0x00000004cf007c0c */ /* 0x000fe4000bf06270 */
[----:B------:R-:W-:-:S04]  /*2faa0*/  @!P1 LEA R20, P2, R208, R14, 0x2 ;  /* 0x0000000ed0149211 */ /* 0x000fc800078410ff */
[----:B------:R-:W-:-:S05]  /*2fab0*/  @!P1 LEA.HI.X R21, R208, R5, R30, 0x2, P2 ;  /* 0x00000005d0159211 */ /* 0x000fca00010f141e */
[----:B--2---:R1:W-:Y:S04]  /*2fac0*/  @!P1 ST.E.64 desc[UR42][R20.64], R6 ;  /* 0x0000000614009985 */ /* 0x0043e8000c101b2a */
[----:B---3--:R-:W2:Y:S01]  /*2fad0*/  @!P0 LDL.64 R8, [R1+0x420] ;  /* 0x0004200001088983 */ /* 0x008ea20000100a00 */
[----:B------:R-:W-:Y:S02]  /*2fae0*/  ISETP.GE.AND P1, PT, R206, UR4, PT ;  /* 0x00000004ce007c0c */ /* 0x000fe4000bf26270 */
[----:B------:R-:W-:-:S04]  /*2faf0*/  @!P0 LEA R12, P2, R207, R14, 0x2 ;  /* 0x0000000ecf0c8211 */ /* 0x000fc800078410ff */
[----:B------:R-:W-:-:S05]  /*2fb00*/  @!P0 LEA.HI.X R13, R207, R5, R29, 0x2, P2 ;  /* 0x00000005cf0d8211 */ /* 0x000fca00010f141d */
[----:B--2---:R2:W-:Y:S04]  /*2fb10*/  @!P0 ST.E.64 desc[UR42][R12.64], R8 ;  /* 0x000000080c008985 */ /* 0x0045e8000c101b2a */
[----:B----4-:R-:W3:Y:S01]  /*2fb20*/  @!P1 LDL.64 R10, [R1+0x430] ;  /* 0x00043000010a9983 */ /* 0x010ee20000100a00 */
        /* <DEDUP_REMOVED lines=11> */
[----:B-----5:R-:W-:-:S05]  /*2fbe0*/  @!P1 LEA.HI.X R15, R24, R5, R26, 0x2, P0 ;  /* 0x00000005180f9211 */ /* 0x020fca00000f141a */
[----:B--2---:R3:W-:Y:S04]  /*2fbf0*/  @!P1 ST.E.64 desc[UR42][R14.64], R8 ;  /* 0x000000080e009985 */ /* 0x0047e8000c101b2a */
.L_x_12846:
[----:B------:R-:W-:Y:S05]  /*2fc00*/  BSYNC B1 ;  /* 0x0000000000017941 */ /* 0x000fea0003800000 */
.L_x_12845:
[----:B------:R-:W-:-:S03]  /*2fc10*/  UMOV UR4, 0xffffffff ;  /* 0xffffffff00047882 */ /* 0x000fc60000000000 */
[----:B------:R-:W-:Y:S05]  /*2fc20*/  BRA.DIV UR4, `(.L_x_12847) ;  /* 0x000000ca04687947 */ /* 0x000fea000b800000 */
[----:B-1----:R1:W4:Y:S04]  /*2fc30*/  SHFL.IDX PT, R5, R4, 0x1, 0x1c1f ;  /* 0x003c1f0004057f89 */ /* 0x00232800000e0000 */
[----:B--23--:R1:W2:Y:S02]  /*2fc40*/  SHFL.IDX PT, R14, R3, 0x1, 0x1c1f ;  /* 0x003c1f00030e7f89 */ /* 0x00c2a400000e0000 */
.L_x_13102:
[----:B------:R-:W-:-:S13]  /*2fc50*/  ISETP.GE.AND P0, PT, R25, R0, PT ;  /* 0x000000001900720c */ /* 0x000fda0003f06270 */
[----:B------:R-:W-:Y:S05]  /*2fc60*/  @P0 BRA `(.L_x_12843) ;  /* 0x0000001800e00947 */ /* 0x000fea0003800000 */
[----:B------:R-:W3:Y:S01]  /*2fc70*/  LDC R0, c[0x0][0xbc8] ;  /* 0x0002f200ff007b82 */ /* 0x000ee20000000800 */
[----:B------:R-:W5:Y:S04]  /*2fc80*/  LDL R49, [R1+0x46c] ;  /* 0x00046c0001317983 */ /* 0x000f680000100800 */
[----:B------:R-:W5:Y:S04]  /*2fc90*/  LDL R53, [R1+0x468] ;  /* 0x0004680001357983 */ /* 0x000f680000100800 */
[----:B------:R-:W5:Y:S04]  /*2fca0*/  LDL R50, [R1+0x50c] ;  /* 0x00050c0001327983 */ /* 0x000f680000100800 */
[----:B------:R-:W5:Y:S04]  /*2fcb0*/  LDL R45, [R1+0x4fc] ;  /* 0x0004fc00012d7983 */ /* 0x000f680000100800 */
[----:B------:R-:W5:Y:S04]  /*2fcc0*/  LDL R42, [R1+0x4ec] ;  /* 0x0004ec00012a7983 */ /* 0x000f680000100800 */
[----:B------:R-:W5:Y:S01]  /*2fcd0*/  LDL R46, [R1+0x500] ;  /* 0x00050000012e7983 */ /* 0x000f620000100800 */
[----:B---3--:R-:W-:-:S03]  /*2fce0*/  ISETP.GE.AND P0, PT, R197, R0, PT ;  /* 0x00000000c500720c */ /* 0x008fc60003f06270 */
[----:B------:R-:W3:Y:S04]  /*2fcf0*/  LDL R40, [R1+0x4e0] ;  /* 0x0004e00001287983 */ /* 0x000ee80000100800 */
[----:B------:R-:W3:Y:S04]  /*2fd00*/  LDL R10, [R1+0x4f0] ;  /* 0x0004f000010a7983 */ /* 0x000ee80000100800 */
[----:B------:R-:W3:Y:S04]  /*2fd10*/  LDL R11, [R1+0x4d8] ;  /* 0x0004d800010b7983 */ /* 0x000ee80000100800 */
[----:B------:R-:W3:Y:S01]  /*2fd20*/  @!P0 LDL.64 R20, [R1+0x268] ;  /* 0x0002680001148983 */ /* 0x000ee20000100a00 */
[----:B012---:R-:W-:-:S03]  /*2fd30*/  @!P0 IMAD.MOV.U32 R4, RZ, RZ, R14 ;  /* 0x000000ffff048224 */ /* 0x007fc600078e000e */
[----:B------:R-:W2:Y:S01]  /*2fd40*/  LDL R51, [R1+0x464] ;  /* 0x0004640001337983 */ /* 0x000ea20000100800 */
[----:B----4-:R-:W-:-:S03]  /*2fd50*/  @!P0 IMAD.WIDE R6, R197, 0x4, R4 ;  /* 0x00000004c5068825 */ /* 0x010fc600078e0204 */
        /* <DEDUP_REMOVED lines=24> */
[----:B-----5:R-:W-:-:S03]  /*2fee0*/  ISETP.GE.AND P1, PT, R49, R0, PT ;  /* 0x000000003100720c */ /* 0x020fc60003f26270 */
[----:B---3--:R0:W-:Y:S10]  /*2fef0*/  @!P0 ST.E.64 desc[UR42][R6.64], R20 ;  /* 0x0000001406008985 */ /* 0x0081f4000c101b2a */
[----:B------:R-:W3:Y:S01]  /*2ff00*/  @!P1 LDL.64 R8, [R1+0x278] ;  /* 0x0002780001089983 */ /* 0x000ee20000100a00 */
[----:B------:R-:W-:-:S02]  /*2ff10*/  ISETP.GE.AND P2, PT, R53, R0, PT ;  /* 0x000000003500720c */ /* 0x000fc40003f46270 */
[----:B------:R-:W-:-:S04]  /*2ff20*/  @!P1 LEA R12, P0, R49, R14, 0x2 ;  /* 0x0000000e310c9211 */ /* 0x000fc800078010ff */
[----:B------:R-:W-:Y:S01]  /*2ff30*/  @!P1 LEA.HI.X R13, R49, R5, R50, 0x2, P0 ;  /* 0x00000005310d9211 */ /* 0x000fe200000f1432 */
[----:B------:R-:W-:Y:S02]  /*2ff40*/  IMAD.MOV.U32 R49, RZ, RZ, R45 ;  /* 0x000000ffff317224 */ /* 0x000fe400078e002d */
[----:B------:R-:W-:Y:S02]  /*2ff50*/  IMAD.MOV.U32 R45, RZ, RZ, R42 ;  /* 0x000000ffff2d7224 */ /* 0x000fe400078e002a */
[----:B------:R-:W-:Y:S02]  /*2ff60*/  IMAD.MOV.U32 R50, RZ, RZ, R46 ;  /* 0x000000ffff327224 */ /* 0x000fe400078e002e */
[----:B------:R-:W-:Y:S02]  /*2ff70*/  IMAD.MOV.U32 R42, RZ, RZ, R40 ;  /* 0x000000ffff2a7224 */ /* 0x000fe400078e0028 */
[----:B------:R-:W-:Y:S02]  /*2ff80*/  IMAD.MOV.U32 R40, RZ, RZ, R11 ;  /* 0x000000ffff287224 */ /* 0x000fe400078e000b */
[----:B------:R-:W-:Y:S01]  /*2ff90*/  IMAD.MOV.U32 R46, RZ, RZ, R10 ;  /* 0x000000ffff2e7224 */ /* 0x000fe200078e000a */
[----:B---3--:R1:W-:Y:S04]  /*2ffa0*/  @!P1 ST.E.64 desc[UR42][R12.64], R8 ;  /* 0x000000080c009985 */ /* 0x0083e8000c101b2a */
[----:B------:R-:W3:Y:S01]  /*2ffb0*/  @!P2 LDL.64 R10, [R1+0x288] ;  /* 0x00028800010aa983 */ /* 0x000ee20000100a00 */
[----:B--2---:R-:W-:Y:S01]  /*2ffc0*/  ISETP.GE.AND P1, PT, R51, R0, PT ;  /* 0x000000003300720c */ /* 0x004fe20003f26270 */
[----:B----4-:R-:W-:-:S02]  /*2ffd0*/  IMAD.MOV.U32 R54, RZ, RZ, R48 ;  /* 0x000000ffff367224 */ /* 0x010fc400078e0030 */
[----:B------:R-:W-:Y:S01]  /*2ffe0*/  IMAD.MOV.U32 R48, RZ, RZ, R18 ;  /* 0x000000ffff307224 */ /* 0x000fe200078e0012 */
[C---:B------:R-:W-:Y:S01]  /*2fff0*/  @!P2 LEA R18, P0, R53.reuse, R14, 0x2 ;  /* 0x0000000e3512a211 */ /* 0x040fe200078010ff */
[----:B------:R-:W-:Y:S02]  /*30000*/  IMAD.MOV.U32 R52, RZ, RZ, R47 ;  /* 0x000000ffff347224 */ /* 0x000fe400078e002f */
[----:B------:R-:W-:Y:S02]  /*30010*/  IMAD.MOV.U32 R47, RZ, RZ, R43 ;  /* 0x000000ffff2f7224 */ /* 0x000fe400078e002b */
[----:B------:R-:W-:Y:S02]  /*30020*/  IMAD.MOV.U32 R43, RZ, RZ, R36 ;  /* 0x000000ffff2b7224 */ /* 0x000fe400078e0024 */
[----:B------:R-:W-:Y:S01]  /*30030*/  IMAD.MOV.U32 R36, RZ, RZ, R19 ;  /* 0x000000ffff247224 */ /* 0x000fe200078e0013 */
[----:B------:R-:W-:-:S05]  /*30040*/  @!P2 LEA.HI.X R19, R53, R5, R54, 0x2, P0 ;  /* 0x000000053513a211 */ /* 0x000fca00000f1436 */
[----:B---3--:R2:W-:Y:S04]  /*30050*/  @!P2 ST.E.64 desc[UR42][R18.64], R10 ;  /* 0x0000000a1200a985 */ /* 0x0085e8000c101b2a */
        /* <DEDUP_REMOVED lines=132> */
[----:B------:R-:W-:Y:S02]  /*308a0*/  @!P1 LEA.HI.X R19, R206, R5, R24, 0x2, P0 ;  /* 0x00000005ce139211 */ /* 0x000fe400000f1418 */
[-C--:B------:R-:W-:Y:S01]  /*308b0*/  ISETP.GE.AND P0, PT, R15, R0.reuse, PT ;  /* 0x000000000f00720c */ /* 0x080fe20003f06270 */
[----:B------:R-:W-:Y:S02]  /*308c0*/  BSSY B1, `(.L_x_12848) ;  /* 0x0000009000017945 */ /* 0x000fe40003800000 */
[----:B--2---:R0:W-:Y:S01]  /*308d0*/  @!P1 ST.E.64 desc[UR42][R18.64], R10 ;  /* 0x0000000a12009985 */ /* 0x0041e2000c101b2a */
[----:B------:R-:W-:-:S09]  /*308e0*/  ISETP.GE.AND P1, PT, R3, R0, PT ;  /* 0x000000000300720c */ /* 0x000fd20003f26270 */
[----:B------:R-:W-:Y:S05]  /*308f0*/  @P0 BRA `(.L_x_12849) ;  /* 0x0000000000140947 */ /* 0x000fea0003800000 */
[----:B------:R-:W2:Y:S04]  /*30900*/  LDL R24, [R1+0x498] ;  /* 0x0004980001187983 */ /* 0x000ea80000100800 */
[----:B0-----:R-:W3:Y:S01]  /*30910*/  LDL.64 R8, [R1+0x448] ;  /* 0x0004480001087983 */ /* 0x001ee20000100a00 */
[----:B------:R-:W-:-:S04]  /*30920*/  LEA R6, P0, R15, R14, 0x2 ;  /* 0x0000000e0f067211 */ /* 0x000fc800078010ff */
[----:B--2---:R-:W-:-:S05]  /*30930*/  LEA.HI.X R7, R15, R5, R24, 0x2, P0 ;  /* 0x000000050f077211 */ /* 0x004fca00000f1418 */
[----:B---3--:R1:W-:Y:S04]  /*30940*/  ST.E.64 desc[UR42][R6.64], R8 ;  /* 0x0000000806007985 */ /* 0x0083e8000c101b2a */
.L_x_12849:
[----:B------:R-:W-:Y:S05]  /*30950*/  BSYNC B1 ;  /* 0x0000000000017941 */ /* 0x000fea0003800000 */
.L_x_12848:
[----:B------:R-:W-:Y:S05]  /*30960*/  @P1 BRA `(.L_x_12843) ;  /* 0x0000000c00a01947 */ /* 0x000fea0003800000 */
[----:B------:R-:W2:Y:S04]  /*30970*/  LDL R0, [R1+0x494] ;  /* 0x0004940001007983 */ /* 0x000ea80000100800 */
[----:B01----:R-:W3:Y:S01]  /*30980*/  LDL.64 R6, [R1+0x458] ;  /* 0x0004580001067983 */ /* 0x003ee20000100a00 */
[----:B------:R-:W-:-:S04]  /*30990*/  LEA R14, P0, R3, R14, 0x2 ;  /* 0x0000000e030e7211 */ /* 0x000fc800078010ff */
[----:B--2---:R-:W-:-:S05]  /*309a0*/  LEA.HI.X R15, R3, R5, R0, 0x2, P0 ;  /* 0x00000005030f7211 */ /* 0x004fca00000f1400 */
[----:B---3--:R3:W-:Y:S01]  /*309b0*/  ST.E.64 desc[UR42][R14.64], R6 ;  /* 0x000000060e007985 */ /* 0x0087e2000c101b2a */
[----:B------:R-:W-:Y:S05]  /*309c0*/  BRA `(.L_x_12843) ;  /* 0x0000000c00887947 */ /* 0x000fea0003800000 */
.L_x_12830:
[----:B------:R-:W-:Y:S01]  /*309d0*/  ULDC.64 UR4, c[0x0][0xd08] ;  /* 0x0003420000047ab9 */ /* 0x000fe20000000a00 */
[----:B------:R-:W2:Y:S01]  /*309e0*/  LDC.64 R4, c[0x0][0xd00] ;  /* 0x00034000ff047b82 */ /* 0x000ea20000000a00 */
[----:B------:R-:W-:Y:S01]  /*309f0*/  ISETP.NE.U32.AND P0, PT, RZ, UR4, PT ;  /* 0x00000004ff007c0c */ /* 0x000fe2000bf05070 */
[----:B------:R-:W3:Y:S01]  /*30a00*/  LDL R0, [R1+0x480] ;  /* 0x0004800001007983 */ /* 0x000ee20000100800 */
[----:B------:R-:W-:Y:S02]  /*30a10*/  IMAD.MOV.U32 R3, RZ, RZ, RZ ;  /* 0x000000ffff037224 */ /* 0x000fe400078e00ff */
[----:B------:R-:W-:Y:S01]  /*30a20*/  ISETP.NE.AND.EX P1, PT, RZ, UR5, PT, P0 ;  /* 0x00000005ff007c0c */ /* 0x000fe2000bf25300 */
[----:B------:R-:W-:Y:S02]  /*30a30*/  ULDC.64 UR4, c[0x0][0xd00] ;  /* 0x0003400000047ab9 */ /* 0x000fe40000000a00 */
[----:B------:R-:W-:-:S04]  /*30a40*/  ISETP.NE.U32.AND P0, PT, RZ, UR4, PT ;  /* 0x00000004ff007c0c */ /* 0x000fc8000bf05070 */
[----:B------:R-:W-:-:S06]  /*30a50*/  ISETP.NE.AND.EX P0, PT, RZ, UR5, PT, P0 ;  /* 0x00000005ff007c0c */ /* 0x000fcc000bf05300 */
[----:B------:R-:W4:Y:S01]  /*30a60*/  @P1 LDC.64 R6, c[0x0][0xd08] ;  /* 0x00034200ff061b82 */ /* 0x000f220000000a00 */
[----:B------:R-:W-:Y:S02]  /*30a70*/  ULDC UR4, c[0x0][0xb88] ;  /* 0x0002e20000047ab9 */ /* 0x000fe40000000800 */
[----:B------:R-:W-:Y:S02]  /*30a80*/  IMAD.U32 R18, RZ, RZ, UR4 ;  /* 0x00000004ff127e24 */ /* 0x000fe4000f8e00ff */
[----:B--2---:R-:W-:-:S05]  /*30a90*/  IMAD.WIDE R4, R198, 0x4, R4 ;  /* 0x00000004c6047825 */ /* 0x004fca00078e0204 */
[----:B------:R2:W5:Y:S01]  /*30aa0*/  @P0 LDG.E R3, desc[UR42][R4.64] ;  /* 0x0000002a04030981 */ /* 0x000562000c1e1900 */
[----:B----4-:R-:W-:-:S05]  /*30ab0*/  @P1 IMAD.WIDE R6, R198, 0x4, R6 ;  /* 0x00000004c6061825 */ /* 0x010fca00078e0206 */
[----:B------:R2:W5:Y:S01]  /*30ac0*/  @P1 LDG.E R18, desc[UR42][R6.64] ;  /* 0x0000002a06121981 */ /* 0x000562000c1e1900 */
[----:B------:R-:W-:Y:S02]  /*30ad0*/  ISETP.NE.AND P2, PT, R195, RZ, PT ;  /* 0x000000ffc300720c */ /* 0x000fe40003f45270 */
[----:B------:R-:W-:-:S11]  /*30ae0*/  SHF.R.S32.HI R26, RZ, 0x1f, R198 ;  /* 0x0000001fff1a7819 */ /* 0x000fd600000114c6 */
[----:B------:R-:W4:Y:S02]  /*30af0*/  @!P2 LDC R195, c[0x0][0xbd4] ;  /* 0x0002f500ffc3ab82 */ /* 0x000f240000000800 */
[----:B----4-:R-:W-:Y:S02]  /*30b00*/  ISETP.GT.AND P2, PT, R195, 0x1, PT ;  /* 0x00000001c300780c */ /* 0x010fe40003f44270 */
[----:B---3--:R-:W-:Y:S01]  /*30b10*/  ISETP.GT.AND P3, PT, R0, 0x7f, PT ;  /* 0x0000007f0000780c */ /* 0x008fe20003f64270 */
[----:B--2---:R-:W-:-:S12]  /*30b20*/  @P1 BRA `(.L_x_12850) ;  /* 0x0000000000101947 */ /* 0x004fd80003800000 */
[----:B------:R-:W-:Y:S05]  /*30b30*/  @!P0 BRA `(.L_x_12850) ;  /* 0x00000000000c8947 */ /* 0x000fea0003800000 */
[----:B------:R-:W2:Y:S04]  /*30b40*/  LDG.E R7, desc[UR42][R4.64] ;  /* 0x0000002a04077981 */ /* 0x000ea8000c1e1900 */
[----:B-----5:R-:W2:Y:S02]  /*30b50*/  LDG.E R18, desc[UR42][R4.64+0x4] ;  /* 0x0000042a04127981 */ /* 0x020ea4000c1e1900 */
[----:B--2---:R-:W-:-:S07]  /*30b60*/  IMAD.IADD R18, R18, 0x1, -R7 ;  /* 0x0000000112127824 */ /* 0x004fce00078e0a07 */
.L_x_12850:
        /* <DEDUP_REMOVED lines=22> */
[----:B------:R-:W1:Y:S08]  /*30cd0*/  @P1 LDC R0, c[0x0][0xcec] ;  /* 0x00033b00ff001b82 */ /* 0x000e700000000800 */
[----:B------:R-:W5:Y:S01]  /*30ce0*/  @P1 LDC R31, c[0x0][0xcf0] ;  /* 0x00033c00ff1f1b82 */ /* 0x000f620000000800 */
[----:B---3--:R-:W-:-:S07]  /*30cf0*/  IMAD R11, R11, R25, RZ ;  /* 0x000000190b0b7224 */ /* 0x008fce00078e02ff */
[----:B--2---:R-:W2:Y:S01]  /*30d00*/  @!P0 LDC R4, c[0x0][0xc50] ;  /* 0x00031400ff048b82 */ /* 0x004ea20000000800 */
[----:B------:R-:W-:-:S04]  /*30d10*/  IMAD.WIDE.U32 R12, R10, R25, RZ ;  /* 0x000000190a0c7225 */ /* 0x000fc800078e00ff */
[----:B------:R-:W-:Y:S02]  /*30d20*/  IMAD R11, R10, R26, R11 ;  /* 0x0000001a0a0b7224 */ /* 0x000fe400078e020b */
[----:B-1----:R-:W-:Y:S01]  /*30d30*/  @P1 IMAD.HI.U32 R0, R27, R0, RZ ;  /* 0x000000001b001227 */ /* 0x002fe200078e00ff */
        /* <DEDUP_REMOVED lines=25> */
.L_x_12852:
[----:B------:R-:W-:Y:S05]  /*30ed0*/  BSYNC B1 ;  /* 0x0000000000017941 */ /* 0x000fea0003800000 */
.L_x_12851:
[----:B------:R-:W-:Y:S05]  /*30ee0*/  @P2 BRA `(.L_x_12843) ;  /* 0x0000000800402947 */ /* 0x000fea0003800000 */
[----:B------:R-:W3:Y:S01]  /*30ef0*/  LDL R6, [R1+0x490] ;  /* 0x0004900001067983 */ /* 0x000ee20000100800 */
[----:B------:R-:W4:Y:S01]  /*30f00*/  LDC R19, c[0x0][0xce8] ;  /* 0x00033a00ff137b82 */ /* 0x000f220000000800 */
[----:B------:R-:W-:Y:S01]  /*30f10*/  ULDC.64 UR4, c[0x0][0xba0] ;  /* 0x0002e80000047ab9 */ /* 0x000fe20000000a00 */
[----:B------:R-:W-:Y:S01]  /*30f20*/  ULDC.64 UR6, c[0x0][0xbf0] ;  /* 0x0002fc0000067ab9 */ /* 0x000fe20000000a00 */
[----:B------:R-:W3:Y:S01]  /*30f30*/  LDL R10, [R1+0x47c] ;  /* 0x00047c00010a7983 */ /* 0x000ee20000100800 */
[----:B------:R-:W-:Y:S02]  /*30f40*/  IMAD R0, R24, UR4, RZ ;  /* 0x0000000418007c24 */ /* 0x000fe4000f8e02ff */
[----:B--2---:R-:W-:-:S04]  /*30f50*/  IMAD.WIDE.U32 R4, R3, UR4, RZ ;  /* 0x0000000403047c25 */ /* 0x004fc8000f8e00ff */
[----:B------:R-:W-:Y:S01]  /*30f60*/  IMAD R7, R3, UR5, R0 ;  /* 0x0000000503077c24 */ /* 0x000fe2000f8e0200 */
[----:B------:R-:W-:-:S03]  /*30f70*/  ULDC.64 UR4, c[0x0][0xbe8] ;  /* 0x0002fa0000047ab9 */ /* 0x000fc60000000a00 */
[----:B------:R-:W-:Y:S02]  /*30f80*/  IMAD.IADD R5, R5, 0x1, R7 ;  /* 0x0000000105057824 */ /* 0x000fe400078e0207 */
[----:B------:R-:W-:-:S04]  /*30f90*/  IMAD.WIDE.U32 R4, R193, UR4, R4 ;  /* 0x00000004c1047c25 */ /* 0x000fc8000f8e0004 */
[----:B------:R-:W-:Y:S01]  /*30fa0*/  IMAD R5, R193, UR5, R5 ;  /* 0x00000005c1057c24 */ /* 0x000fe2000f8e0205 */
[----:B------:R-:W-:Y:S01]  /*30fb0*/  ULDC.64 UR4, c[0x0][0xbe0] ;  /* 0x0002f80000047ab9 */ /* 0x000fe20000000a00 */
[----:B----4-:R-:W-:Y:S01]  /*30fc0*/  ISETP.NE.AND P0, PT, R19, 0x1, PT ;  /* 0x000000011300780c */ /* 0x010fe20003f05270 */
[----:B------:R-:W-:-:S12]  /*30fd0*/  IMAD.WIDE.U32 R4, R25, UR6, R4 ;  /* 0x0000000619047c25 */ /* 0x000fd8000f8e0004 */
[----:B------:R-:W2:Y:S08]  /*30fe0*/  @P0 LDC R9, c[0x0][0xcec] ;  /* 0x00033b00ff090b82 */ /* 0x000eb00000000800 */
[----:B------:R-:W4:Y:S01]  /*30ff0*/  @P0 LDC R11, c[0x0][0xcf0] ;  /* 0x00033c00ff0b0b82 */ /* 0x000f220000000800 */
[----:B---3--:R-:W-:Y:S02]  /*31000*/  IMAD R3, R6, 0x20, R10 ;  /* 0x0000002006037824 */ /* 0x008fe400078e020a */
[----:B------:R-:W-:-:S02]  /*31010*/  IMAD R6, R26, UR6, RZ ;  /* 0x000000061a067c24 */ /* 0x000fc4000f8e02ff */
[----:B------:R-:W-:-:S04]  /*31020*/  IMAD.IADD R8, R194, 0x1, R3 ;  /* 0x00000001c2087824 */ /* 0x000fc800078e0203 */
[----:B--2---:R-:W-:-:S04]  /*31030*/  @P0 IMAD.HI.U32 R0, R8, R9, RZ ;  /* 0x0000000908000227 */ /* 0x004fc800078e00ff */
[----:B------:R-:W-:Y:S01]  /*31040*/  IMAD.MOV.U32 R3, RZ, RZ, R8 ;  /* 0x000000ffff037224 */ /* 0x000fe200078e0008 */
[----:B----4-:R-:W-:Y:S01]  /*31050*/  @P0 SHF.R.U32.HI R3, RZ, R11, R0 ;  /* 0x0000000bff030219 */ /* 0x010fe20000011600 */
[----:B------:R-:W-:-:S03]  /*31060*/  IMAD R9, R25, UR7, R6 ;  /* 0x0000000719097c24 */ /* 0x000fc6000f8e0206 */
        /* <DEDUP_REMOVED lines=21> */
.L_x_13105:
[----:B------:R-:W-:Y:S01]  /*311c0*/  IMAD R18, R18, R19, RZ ;  /* 0x0000001312127224 */ /* 0x000fe200078e02ff */
[----:B------:R-:W-:Y:S01]  /*311d0*/  BSSY B1, `(.L_x_12854) ;  /* 0x0000015000017945 */ /* 0x000fe20003800000 */
[----:B------:R-:W-:-:S05]  /*311e0*/  IMAD.IADD R7, R10, 0x1, R194 ;  /* 0x000000010a077824 */ /* 0x000fca00078e02c2 */
[----:B------:R-:W-:-:S13]  /*311f0*/  ISETP.GE.AND P0, PT, R7, R18, PT ;  /* 0x000000120700720c */ /* 0x000fda0003f06270 */
[----:B------:R-:W-:Y:S05]  /*31200*/  @P0 BRA `(.L_x_12855) ;  /* 0x0000000000440947 */ /* 0x000fea0003800000 */
[----:B------:R-:W-:Y:S02]  /*31210*/  ULDC UR4, c[0x0][0xbc8] ;  /* 0x0002f20000047ab9 */ /* 0x000fe40000000800 */
[----:B------:R-:W-:Y:S02]  /*31220*/  ISETP.GE.AND P3, PT, R181, UR4, PT ;  /* 0x00000004b5007c0c */ /* 0x000fe4000bf66270 */
[----:B------:R-:W-:Y:S02]  /*31230*/  ISETP.GE.AND P2, PT, R183, UR4, PT ;  /* 0x00000004b7007c0c */ /* 0x000fe4000bf46270 */
[----:B------:R-:W-:Y:S02]  /*31240*/  ISETP.GE.AND P1, PT, R182, UR4, PT ;  /* 0x00000004b6007c0c */ /* 0x000fe4000bf26270 */
[----:B------:R-:W-:-:S07]  /*31250*/  ISETP.GE.AND P0, PT, R188, UR4, PT ;  /* 0x00000004bc007c0c */ /* 0x000fce000bf06270 */
[-C--:B----4-:R-:W-:Y:S02]  /*31260*/  @!P3 LEA R8, P5, R181, R14.reuse, 0x1 ;  /* 0x0000000eb508b211 */ /* 0x090fe400078a08ff */
[----:B------:R-:W-:Y:S02]  /*31270*/  @!P2 LEA R10, P4, R183, R14, 0x1 ;  /* 0x0000000eb70aa211 */ /* 0x000fe400078808ff */
[----:B---3--:R-:W-:Y:S02]  /*31280*/  @!P3 LEA.HI.X R9, R181, R0, R202, 0x1, P5 ;  /* 0x00000000b509b211 */ /* 0x008fe400028f0cca */
        /* <DEDUP_REMOVED lines=9> */
.L_x_12855:
[----:B------:R-:W-:Y:S05]  /*31320*/  BSYNC B1 ;  /* 0x0000000000017941 */ /* 0x000fea0003800000 */
.L_x_12854:
[----:B------:R-:W-:-:S03]  /*31330*/  UMOV UR4, 0xffffffff ;  /* 0xffffffff00047882 */ /* 0x000fc60000000000 */
[----:B------:R-:W-:Y:S05]  /*31340*/  BRA.DIV UR4, `(.L_x_12856) ;  /* 0x000000b6041c7947 */ /* 0x000fea000b800000 */
[----:B---3--:R3:W0:Y:S04]  /*31350*/  SHFL.IDX PT, R0, R4, 0x1, 0x181f ;  /* 0x00381f0004007f89 */ /* 0x00862800000e0000 */
[----:B----4-:R3:W4:Y:S02]  /*31360*/  SHFL.IDX PT, R14, R3, 0x1, 0x181f ;  /* 0x00381f00030e7f89 */ /* 0x01072400000e0000 */
.L_x_13109:
[----:B------:R-:W-:Y:S01]  /*31370*/  VIADD R5, R7, 0x20 ;  /* 0x0000002007057836 */ /* 0x000fe20000000000 */
        /* <DEDUP_REMOVED lines=20> */
.L_x_12858:
[----:B------:R-:W-:Y:S05]  /*314c0*/  BSYNC B1 ;  /* 0x0000000000017941 */ /* 0x000fea0003800000 */
.L_x_12857:
[----:B------:R-:W-:-:S03]  /*314d0*/  UMOV UR4, 0xffffffff ;  /* 0xffffffff00047882 */ /* 0x000fc60000000000 */
[----:B------:R-:W-:Y:S05]  /*314e0*/  BRA.DIV UR4, `(.L_x_12859) ;  /* 0x000000b204fc7947 */ /* 0x000fea000b800000 */
[----:B0-----:R0:W0:Y:S04]  /*314f0*/  SHFL.IDX PT, R0, R4, 0x2, 0x181f ;  /* 0x00581f0004007f89 */ /* 0x00102800000e0000 */
[----:B----4-:R4:W0:Y:S02]  /*31500*/  SHFL.IDX PT, R14, R3, 0x2, 0x181f ;  /* 0x00581f00030e7f89 */ /* 0x01082400000e0000 */
.L_x_13113:
        /* <DEDUP_REMOVED lines=21> */
.L_x_12861:
[----:B------:R-:W-:Y:S05]  /*31660*/  BSYNC B1 ;  /* 0x0000000000017941 */ /* 0x000fea0003800000 */
.L_x_12860:
[----:B------:R-:W-:-:S03]  /*31670*/  UMOV UR4, 0xffffffff ;  /* 0xffffffff00047882 */ /* 0x000fc60000000000 */
[----:B------:R-:W-:Y:S05]  /*31680*/  BRA.DIV UR4, `(.L_x_12862) ;  /* 0x000000b204dc7947 */ /* 0x000fea000b800000 */
[----:B0-----:R0:W0:Y:S04]  /*31690*/  SHFL.IDX PT, R0, R4, 0x3, 0x181f ;  /* 0x00781f0004007f89 */ /* 0x00102800000e0000 */
[----:B------:R0:W0:Y:S02]  /*316a0*/  SHFL.IDX PT, R14, R3, 0x3, 0x181f ;  /* 0x00781f00030e7f89 */ /* 0x00002400000e0000 */
.L_x_13117:
[----:B0-234-:R-:W-:-:S05]  /*316b0*/  VIADD R3, R7, 0x60 ;  /* 0x0000006007037836 */ /* 0x01dfca0000000000 */
[----:B------:R-:W-:-:S13]  /*316c0*/  ISETP.GE.AND P0, PT, R3, R18, PT ;  /* 0x000000120300720c */ /* 0x000fda0003f06270 */
[----:B------:R-:W-:Y:S05]  /*316d0*/  @P0 BRA `(.L_x_12843) ;  /* 0x0000000000440947 */ /* 0x000fea0003800000 */
[----:B------:R-:W-:Y:S02]  /*316e0*/  ULDC UR4, c[0x0][0xbc8] ;  /* 0x0002f20000047ab9 */ /* 0x000fe40000000800 */
[----:B------:R-:W-:Y:S02]  /*316f0*/  ISETP.GE.AND P3, PT, R181, UR4, PT ;  /* 0x00000004b5007c0c */ /* 0x000fe4000bf66270 */
[----:B------:R-:W-:Y:S02]  /*31700*/  ISETP.GE.AND P2, PT, R183, UR4, PT ;  /* 0x00000004b7007c0c */ /* 0x000fe4000bf46270 */
[----:B------:R-:W-:Y:S02]  /*31710*/  ISETP.GE.AND P1, PT, R182, UR4, PT ;  /* 0x00000004b6007c0c */ /* 0x000fe4000bf26270 */
[----:B------:R-:W-:-:S07]  /*31720*/  ISETP.GE.AND P0, PT, R188, UR4, PT ;  /* 0x00000004bc007c0c */ /* 0x000fce000bf06270 */
        /* <DEDUP_REMOVED lines=12> */
.L_x_12843:
[----:B------:R-:W-:Y:S05]  /*317f0*/  BSYNC B0 ;  /* 0x0000000000007941 */ /* 0x000fea0003800000 */
.L_x_12829:
[----:B------:R-:W-:Y:S02]  /*31800*/  ULDC UR4, c[0x0][0xd3c] ;  /* 0x00034f0000047ab9 */ /* 0x000fe40000000800 */
[----:B-1----:R-:W-:-:S13]  /*31810*/  ISETP.GE.AND P0, PT, R91, UR4, PT ;  /* 0x000000045b007c0c */ /* 0x002fda000bf06270 */
[----:B------:R-:W-:Y:S05]  /*31820*/  @!P0 BRA `(.L_x_12863) ;  /* 0xfffffcfc00f88947 */ /* 0x000fea000383ffff */
[----:B------:R-:W-:Y:S05]  /*31830*/  BRA `(.L_x_12629) ;  /* 0x0000009800c47947 */ /* 0x000fea0003800000 */
.L_x_12627:
        /* <DEDUP_REMOVED lines=19> */
.L_x_12864:
        /* <DEDUP_REMOVED lines=44> */
.L_x_12868:
        /* <DEDUP_REMOVED lines=39> */
.L_x_12866:
        /* <DEDUP_REMOVED lines=12> */
.L_x_12869:
        /* <DEDUP_REMOVED lines=63> */
.L_x_12870:
        /* <DEDUP_REMOVED lines=61> */
.L_x_12871:
[----:B01----:R-:W-:-:S05]  /*32720*/  LOP3.LUT R3, RZ, R2, RZ, 0x33, !PT ;  /* 0x00000002ff037212 */ /* 0x003fca00078e33ff */
[----:B------:R-:W-:-:S05]  /*32730*/  IMAD.IADD R2, R4, 0x1, R3 ;  /* 0x0000000104027824 */ /* 0x000fca00078e0203 */
[----:B------:R1:W-:Y:S01]  /*32740*/  STL [R1+0x464], R2 ;  /* 0x0004640201007387 */ /* 0x0003e20000100800 */
[----:B------:R-:W-:Y:S05]  /*32750*/  BRA `(.L_x_12872) ;  /* 0x0000000000107947 */ /* 0x000fea0003800000 */
.L_x_12867:
[----:B------:R-:W-:Y:S01]  /*32760*/  IMAD.U32 R2, RZ, RZ, UR6 ;  /* 0x00000006ff027e24 */ /* 0x000fe2000f8e00ff */
[----:B------:R0:W-:Y:S04]  /*32770*/  STL [R1+0x464], RZ ;  /* 0x000464ff01007387 */ /* 0x0001e80000100800 */
[----:B------:R0:W-:Y:S04]  /*32780*/  STL [R1+0x468], RZ ;  /* 0x000468ff01007387 */ /* 0x0001e80000100800 */
[----:B------:R0:W-:Y:S02]  /*32790*/  STL [R1+0x460], R2 ;  /* 0x0004600201007387 */ /* 0x0001e40000100800 */
.L_x_12872:
        /* <DEDUP_REMOVED lines=10> */
.L_x_12865:
        /* <DEDUP_REMOVED lines=8> */
[----:B-1----:R-:W1:Y:S01]  /*328c0*/  S2R R5, SR_TID.X ;  /* 0x0000000000057919 */ /* 0x002e620000002100 */
[----:B------:R-:W2:Y:S01]  /*328d0*/  S2UR UR5, SR_CgaCtaId ;  /* 0x00000000000579c3 */ /* 0x000ea20000008800 */
[----:B------:R-:W-:Y:S01]  /*328e0*/  UMOV UR4, 0x400 ;  /* 0x0000040000047882 */ /* 0x000fe20000000000 */
[----:B------:R-:W-:Y:S01]  /*328f0*/  BSSY B8, `(.L_x_12873) ;  /* 0x000086d000087945 */ /* 0x000fe20003800000 */
[----:B------:R-:W-:Y:S01]  /*32900*/  STL [R1+0x4e0], RZ ;  /* 0x0004e0ff01007387 */ /* 0x000fe20000100800 */
[----:B------:R-:W-:Y:S01]  /*32910*/  IMAD.MOV.U32 R19, RZ, RZ, RZ ;  /* 0x000000ffff137224 */ /* 0x000fe200078e00ff */
[----:B------:R-:W-:Y:S01]  /*32920*/  ULDC.64 UR40, c[0x0][0x198] ;  /* 0x0000660000287ab9 */ /* 0x000fe20000000a00 */
[----:B------:R-:W-:Y:S01]  /*32930*/  ULDC UR39, c[0x0][0xc] ;  /* 0x0000030000277ab9 */ /* 0x000fe20000000800 */
[----:B------:R-:W-:Y:S01]  /*32940*/  STL [R1+0x470], RZ ;  /* 0x000470ff01007387 */ /* 0x000fe20000100800 */
[----:B--2---:R-:W-:-:S06]  /*32950*/  ULEA UR4, UR5, UR4, 0x18 ;  /* 0x0000000405047291 */ /* 0x004fcc000f8ec03f */
[----:B------:R-:W-:Y:S01]  /*32960*/  IMAD.U32 R18, RZ, RZ, UR4 ;  /* 0x00000004ff127e24 */ /* 0x000fe2000f8e00ff */
[C---:B-1----:R-:W-:Y:S01]  /*32970*/  LOP3.LUT R4, R5.reuse, 0x7f, RZ, 0xc0, !PT ;  /* 0x0000007f05047812 */ /* 0x042fe200078ec0ff */
[----:B---3--:R-:W-:-:S05]  /*32980*/  IMAD.SHL.U32 R0, R5, 0x8, RZ ;  /* 0x0000000805007824 */ /* 0x008fca00078e00ff */
        /* <DEDUP_REMOVED lines=9> */
[----:B------:R-:W-:Y:S02]  /*32a20*/  IMAD.MOV.U32 R4, RZ, RZ, 0x1 ;  /* 0x00000001ff047424 */ /* 0x000fe400078e00ff */
[----:B------:R-:W-:Y:S01]  /*32a30*/  IMAD.MOV.U32 R2, RZ, RZ, 0x1 ;  /* 0x00000001ff027424 */ /* 0x000fe200078e00ff */
[----:B------:R0:W-:Y:S04]  /*32a40*/  STL [R1+0x474], R3 ;  /* 0x0004740301007387 */ /* 0x0001e80000100800 */
[----:B------:R-:W-:Y:S04]  /*32a50*/  STL [R1+0x478], R4 ;  /* 0x0004780401007387 */ /* 0x000fe80000100800 */
[----:B------:R1:W-:Y:S01]  /*32a60*/  STL [R1+0x47c], R2 ;  /* 0x00047c0201007387 */ /* 0x0003e20000100800 */
[----:B0-----:R-:W-:-:S02]  /*32a70*/  LOP3.LUT R3, R0, 0x40, RZ, 0xfc, !PT ;  /* 0x0000004000037812 */ /* 0x001fc400078efcff */
[C---:B-1----:R-:W-:Y:S02]  /*32a80*/  LOP3.LUT R2, R0.reuse, 0x80, RZ, 0xfc, !PT ;  /* 0x0000008000027812 */ /* 0x042fe400078efcff */
[----:B------:R-:W-:-:S07]  /*32a90*/  LOP3.LUT R0, R0, 0xc0, RZ, 0xfc, !PT ;  /* 0x000000c000007812 */ /* 0x000fce00078efcff */
.L_x_13039:
[----:B------:R-:W2:Y:S01]  /*32aa0*/  LDL R14, [R1+0x46c] ;  /* 0x00046c00010e7983 */ /* 0x000ea20000100800 */
[----:B------:R-:W-:Y:S05]  /*32ab0*/  YIELD ;  /* 0x0000000000007946 */ /* 0x000fea0003800000 */
[----:B------:R-:W-:Y:S01]  /*32ac0*/  ULDC.64 UR4, c[0x0][0xb20] ;  /* 0x0002c80000047ab9 */ /* 0x000fe20000000a00 */
[----:B01----:R-:W-:Y:S02]  /*32ad0*/  CS2R R6, SRZ ;  /* 0x0000000000067805 */ /* 0x003fe4000001ff00 */
[----:B------:R-:W-:Y:S01]  /*32ae0*/  ISETP.NE.U32.AND P0, PT, RZ, UR4, PT ;  /* 0x00000004ff007c0c */ /* 0x000fe2000bf05070 */
[----:B------:R-:W0:Y:S01]  /*32af0*/  LDC.64 R12, c[0x0][0xaf8] ;  /* 0x0002be00ff0c7b82 */ /* 0x000e220000000a00 */
[----:B------:R-:W-:Y:S01]  /*32b00*/  ULDC.64 UR6, c[0x0][0xb00] ;  /* 0x0002c00000067ab9 */ /* 0x000fe20000000a00 */
[----:B------:R-:W-:Y:S01]  /*32b10*/  ULDC.64 UR8, c[0x0][0xb08] ;  /* 0x0002c20000087ab9 */ /* 0x000fe20000000a00 */
[----:B------:R-:W-:Y:S01]  /*32b20*/  ISETP.NE.AND.EX P0, PT, RZ, UR5, PT, P0 ;  /* 0x00000005ff007c0c */ /* 0x000fe2000bf05300 */
[----:B------:R-:W-:-:S04]  /*32b30*/  ULDC.64 UR4, c[0x0][0xb10] ;  /* 0x0002c40000047ab9 */ /* 0x000fc80000000a00 */
[----:B------:R-:W1:Y:S08]  /*32b40*/  LDC.64 R4, c[0x0][0xb00] ;  /* 0x0002c000ff047b82 */ /* 0x000e700000000a00 */
        /* <DEDUP_REMOVED lines=45> */
.L_x_12874:
        /* <DEDUP_REMOVED lines=16> */
.L_x_12875:
[----:B------:R-:W-:Y:S05]  /*32f20*/  @!P1 BRA `(.L_x_12876) ;  /* 0x00000000000c9947 */ /* 0x000fea0003800000 */
[----:B------:R-:W2:Y:S04]  /*32f30*/  LDG.E R7, desc[UR42][R4.64] ;  /* 0x0000002a04077981 */ /* 0x000ea8000c1e1900 */
[----:B------:R-:W2:Y:S02]  /*32f40*/  LDG.E R4, desc[UR42][R4.64+0x4] ;  /* 0x0000042a04047981 */ /* 0x000ea4000c1e1900 */
[----:B--2---:R-:W-:-:S07]  /*32f50*/  IMAD.IADD R7, R4, 0x1, -R7 ;  /* 0x0000000104077824 */ /* 0x004fce00078e0a07 */
.L_x_12876:
        /* <DEDUP_REMOVED lines=37> */
.L_x_12879:
[----:B------:R-:W-:-:S13]  /*331b0*/  ISETP.NE.AND P0, PT, R3, 0x1, PT ;  /* 0x000000010300780c */ /* 0x000fda0003f05270 */
[----:B------:R-:W1:Y:S02]  /*331c0*/  @P0 LDC.64 R4, c[0x0][0xae0] ;  /* 0x0002b800ff040b82 */ /* 0x000e640000000a00 */
[----:B-1----:R-:W-:-:S05]  /*331d0*/  @P0 IMAD.HI.U32 R4, R2, R4, RZ ;  /* 0x0000000402040227 */ /* 0x002fca00078e00ff */
[----:B------:R-:W-:-:S07]  /*331e0*/  @P0 SHF.R.U32.HI R2, RZ, R5, R4 ;  /* 0x00000005ff020219 */ /* 0x000fce0000011604 */
.L_x_12880:
[----:B------:R-:W-:Y:S05]  /*331f0*/  BSYNC B0 ;  /* 0x0000000000007941 */ /* 0x000fea0003800000 */
.L_x_12878:
[----:B------:R-:W-:-:S05]  /*33200*/  IMAD R2, R2, R3, R3 ;  /* 0x0000000302027224 */ /* 0x000fca00078e0203 */
[----:B------:R-:W-:-:S07]  /*33210*/  VIMNMX R8, R8, R2, PT ;  /* 0x0000000208087248 */ /* 0x000fce0003fe0100 */
.L_x_12877:
        /* <DEDUP_REMOVED lines=25> */
.L_x_12883:
[----:B------:R-:W-:-:S13]  /*333b0*/  ISETP.NE.AND P0, PT, R3, 0x1, PT ;  /* 0x000000010300780c */ /* 0x000fda0003f05270 */
[----:B------:R-:W1:Y:S02]  /*333c0*/  @P0 LDC.64 R4, c[0x0][0xae0] ;  /* 0x0002b800ff040b82 */ /* 0x000e640000000a00 */
[----:B-1----:R-:W-:-:S05]  /*333d0*/  @P0 IMAD.HI.U32 R4, R2, R4, RZ ;  /* 0x0000000402040227 */ /* 0x002fca00078e00ff */
[----:B------:R-:W-:-:S07]  /*333e0*/  @P0 SHF.R.U32.HI R2, RZ, R5, R4 ;  /* 0x00000005ff020219 */ /* 0x000fce0000011604 */
.L_x_12884:
[----:B------:R-:W-:Y:S05]  /*333f0*/  BSYNC B0 ;  /* 0x0000000000007941 */ /* 0x000fea0003800000 */
.L_x_12882:
[----:B------:R-:W-:-:S05]  /*33400*/  IMAD R2, R2, R3, RZ ;  /* 0x0000000302027224 */ /* 0x000fca00078e02ff */
[----:B------:R-:W-:-:S07]  /*33410*/  VIMNMX R6, R6, R2, !PT ;  /* 0x0000000206067248 */ /* 0x000fce0007fe0100 */
.L_x_12881:
        /* <DEDUP_REMOVED lines=41> */
.L_x_12886:
[----:B------:R-:W-:Y:S05]  /*336b0*/  BSYNC B0 ;  /* 0x0000000000007941 */ /* 0x000fea0003800000 */
.L_x_12885:
        /* <DEDUP_REMOVED lines=25> */
.L_x_13120:
[----:B--2---:R-:W-:Y:S02]  /*33850*/  ISETP.NE.AND P0, PT, R14, RZ, PT ;  /* 0x000000ff0e00720c */ /* 0x004fe40003f05270 */
[----:B------:R-:W-:-:S11]  /*33860*/  PLOP3.LUT P6, PT, PT, PT, PT, 0x8, 0x0 ;  /* 0x000000000000781c */ /* 0x000fd60003fce170 */
[----:B------:R-:W-:Y:S05]  /*33870*/  @P0 BRA `(.L_x_12890) ;  /* 0x00000000000c0947 */ /* 0x000fea0003800000 */
[----:B------:R-:W-:-:S03]  /*33880*/  UMOV UR4, 0xffffffff ;  /* 0xffffffff00047882 */ /* 0x000fc60000000000 */
[----:B------:R-:W-:Y:S05]  /*33890*/  BRA.DIV UR4, `(.L_x_12891) ;  /* 0x0000009204d47947 */ /* 0x000fea000b800000 */
[----:B------:R-:W-:-:S13]  /*338a0*/  ELECT P6, URZ, PT ;  /* 0x00000000003f782f */ /* 0x000fda00038c0000 */
.L_x_12890:
        /* <DEDUP_REMOVED lines=9> */
.L_x_13123:
[----:B------:R-:W-:Y:S05]  /*33940*/  BSYNC B1 ;  /* 0x0000000000017941 */ /* 0x000fea0003800000 */
.L_x_12892:
[----:B------:R-:W-:Y:S04]  /*33950*/  BSSY B1, `(.L_x_12894) ;  /* 0x000007f000017945 */ /* 0x000fe80003800000 */
[----:B------:R-:W-:Y:S05]  /*33960*/  @!P6 BRA `(.L_x_12895) ;  /* 0x0000000400f4e947 */ /* 0x000fea0003800000 */
[----:B------:R-:W1:Y:S04]  /*33970*/  LDL R8, [R1+0x470] ;  /* 0x0004700001087983 */ /* 0x000e680000100800 */
[----:B------:R-:W2:Y:S01]  /*33980*/  LDL R7, [R1+0x47c] ;  /* 0x00047c0001077983 */ /* 0x000ea20000100800 */
[----:B------:R-:W3:Y:S01]  /*33990*/  S2R R6, SR_TID.X ;  /* 0x0000000000067919 */ /* 0x000ee20000002100 */
[----:B------:R-:W-:Y:S01]  /*339a0*/  BSSY B2, `(.L_x_12896) ;  /* 0x0000007000027945 */ /* 0x000fe20003800000 */
[----:B---3--:R-:W-:-:S04]  /*339b0*/  LOP3.LUT R6, R6, 0x7f, RZ, 0xc0, !PT ;  /* 0x0000007f06067812 */ /* 0x008fc800078ec0ff */
[----:B------:R-:W-:Y:S01]  /*339c0*/  ISETP.NE.AND P1, PT, R6, RZ, PT ;  /* 0x000000ff0600720c */ /* 0x000fe20003f25270 */
[----:B-1----:R-:W-:Y:S01]  /*339d0*/  IMAD R5, R8, 0x8, R18 ;  /* 0x0000000808057824 */ /* 0x002fe200078e0212 */
[----:B--2---:R-:W-:-:S04]  /*339e0*/  SHF.L.U32 R10, R7, 0x1f, RZ ;  /* 0x0000001f070a7819 */ /* 0x004fc800000006ff */
[----:B------:R-:W1:Y:S02]  /*339f0*/  SYNCS.PHASECHK.TRANS64.TRYWAIT P0, [R5+URZ+0x324a0], R10 ;  /* 0x0324a00a050075a7 */ /* 0x000e64000800017f */
[----:B-1----:R-:W-:Y:S05]  /*33a00*/  @!P0 BRA `(.L_x_12897) ;  /* 0x0000009000ac8947 */ /* 0x002fea0003800000 */
.L_x_13124:
[----:B------:R-:W-:Y:S05]  /*33a10*/  BSYNC B2 ;  /* 0x0000000000027941 */ /* 0x000fea0003800000 */
.L_x_12896:
        /* <DEDUP_REMOVED lines=9> */
.L_x_12899:
[----:B------:R-:W-:Y:S05]  /*33ab0*/  BSYNC B2 ;  /* 0x0000000000027941 */ /* 0x000fea0003800000 */
.L_x_12898:
        /* <DEDUP_REMOVED lines=13> */
.L_x_12900:
        /* <DEDUP_REMOVED lines=13> */
.L_x_13125:
[----:B------:R-:W-:Y:S05]  /*33c60*/  BSYNC B2 ;  /* 0x0000000000027941 */ /* 0x000fea0003800000 */
.L_x_12901:
        /* <DEDUP_REMOVED lines=11> */
.L_x_12904:
[----:B------:R-:W-:Y:S05]  /*33d20*/  BSYNC B2 ;  /* 0x0000000000027941 */ /* 0x000fea0003800000 */
.L_x_12903:
        /* <DEDUP_REMOVED lines=10> */
.L_x_12905:
        /* <DEDUP_REMOVED lines=15> */
.L_x_12906:
        /* <DEDUP_REMOVED lines=15> */
.L_x_12907:
        /* <DEDUP_REMOVED lines=15> */
.L_x_12908:
        /* <DEDUP_REMOVED lines=10> */
.L_x_12895:
[----:B------:R-:W-:Y:S05]  /*34140*/  BSYNC B1 ;  /* 0x0000000000017941 */ /* 0x000fea0003800000 */
.L_x_12894:
        /* <DEDUP_REMOVED lines=13> */
.L_x_12924:
        /* <DEDUP_REMOVED lines=13> */
.L_x_13126:
[----:B------:R-:W-:Y:S05]  /*342f0*/  BSYNC B2 ;  /* 0x0000000000027941 */ /* 0x000fea0003800000 */
.L_x_12911:
        /* <DEDUP_REMOVED lines=9> */
.L_x_12914:
[----:B------:R-:W-:Y:S05]  /*34390*/  BSYNC B2 ;  /* 0x0000000000027941 */ /* 0x000fea0003800000 */
.L_x_12913:
        /* <DEDUP_REMOVED lines=12> */
.L_x_12915:
        /* <DEDUP_REMOVED lines=13> */
.L_x_13127:
[----:B------:R-:W-:Y:S05]  /*34530*/  BSYNC B2 ;  /* 0x0000000000027941 */ /* 0x000fea0003800000 */
.L_x_12916:
        /* <DEDUP_REMOVED lines=11> */
.L_x_12919:
[----:B------:R-:W-:Y:S05]  /*345f0*/  BSYNC B2 ;  /* 0x0000000000027941 */ /* 0x000fea0003800000 */
.L_x_12918:
        /* <DEDUP_REMOVED lines=10> */
.L_x_12920:
        /* <DEDUP_REMOVED lines=15> */
.L_x_12921:
        /* <DEDUP_REMOVED lines=15> */
.L_x_12922:
        /* <DEDUP_REMOVED lines=15> */
.L_x_12923:
        /* <DEDUP_REMOVED lines=10> */
.L_x_12910:
[----:B------:R-:W-:Y:S05]  /*34a10*/  BSYNC B1 ;  /* 0x0000000000017941 */ /* 0x000fea0003800000 */
.L_x_12909:
        /* <DEDUP_REMOVED lines=12> */
.L_x_12888:
[----:B------:R-:W-:Y:S05]  /*34ae0*/  BSYNC B0 ;  /* 0x0000000000007941 */ /* 0x000fea0003800000 */
.L_x_12887:
        /* <DEDUP_REMOVED lines=26> */
.L_x_12927:
[----:B------:R-:W-:-:S13]  /*34c90*/  ISETP.NE.AND P0, PT, R3, 0x1, PT ;  /* 0x000000010300780c */ /* 0x000fda0003f05270 */
[----:B------:R-:W1:Y:S02]  /*34ca0*/  @P0 LDC.64 R6, c[0x0][0xae0] ;  /* 0x0002b800ff060b82 */ /* 0x000e640000000a00 */
[----:B-1----:R-:W-:-:S05]  /*34cb0*/  @P0 IMAD.HI.U32 R6, R2, R6, RZ ;  /* 0x0000000602060227 */ /* 0x002fca00078e00ff */
[----:B------:R-:W-:-:S07]  /*34cc0*/  @P0 SHF.R.U32.HI R2, RZ, R7, R6 ;  /* 0x00000007ff020219 */ /* 0x000fce0000011606 */
.L_x_12928:
[----:B------:R-:W-:Y:S05]  /*34cd0*/  BSYNC B0 ;  /* 0x0000000000007941 */ /* 0x000fea0003800000 */
.L_x_12926:
[----:B------:R-:W-:-:S05]  /*34ce0*/  IMAD R2, R2, R3, R3 ;  /* 0x0000000302027224 */ /* 0x000fca00078e0203 */
[----:B------:R-:W-:-:S07]  /*34cf0*/  VIMNMX R5, R5, R2, PT ;  /* 0x0000000205057248 */ /* 0x000fce0003fe0100 */
.L_x_12925:
[----:B------:R-:W2:Y:S01]  /*34d00*/  LDL R7, [R1+0x4e8] ;  /* 0x0004e80001077983 */ /* 0x000ea20000100800 */
[----:B------:R-:W1:Y:S01]  /*34d10*/  @P1 LDC R2, c[0x0][0x44c] ;  /* 0x00011300ff021b82 */ /* 0x000e620000000800 */
[----:B------:R-:W-:Y:S01]  /*34d20*/  VIADD R5, R5, 0x5f ;  /* 0x0000005f05057836 */ /* 0x000fe20000000000 */
[----:B------:R-:W-:Y:S01]  /*34d30*/  ULDC UR4, c[0x0][0xad4] ;  /* 0x0002b50000047ab9 */ /* 0x000fe20000000800 */
[----:B------:R-:W-:Y:S02]  /*34d40*/  IMAD.MOV.U32 R0, RZ, RZ, R8 ;  /* 0x000000ffff007224 */ /* 0x000fe400078e0008 */
[----:B------:R-:W-:-:S03]  /*34d50*/  IMAD.HI R5, R5, 0x2aaaaaab, RZ ;  /* 0x2aaaaaab05057827 */ /* 0x000fc600078e02ff */
[----:B------:R-:W3:Y:S01]  /*34d60*/  @P1 LDC R6, c[0x0][0x450] ;  /* 0x00011400ff061b82 */ /* 0x000ee20000000800 */
[----:B-1----:R-:W-:-:S05]  /*34d70*/  @P1 IMAD.HI.U32 R2, R8, R2, RZ ;  /* 0x0000000208021227 */ /* 0x002fca00078e00ff */
[----:B---3--:R-:W-:Y:S02]  /*34d80*/  @P1 SHF.R.U32.HI R0, RZ, R6, R2 ;  /* 0x00000006ff001219 */ /* 0x008fe40000011602 */
[----:B------:R-:W-:-:S03]  /*34d90*/  SHF.R.U32.HI R2, RZ, 0x1f, R5 ;  /* 0x0000001fff027819 */ /* 0x000fc60000011605 */
[----:B------:R-:W-:Y:S01]  /*34da0*/  IMAD.IADD R0, R17, 0x1, R0 ;  /* 0x0000000111007824 */ /* 0x000fe200078e0200 */
[----:B------:R-:W-:-:S03]  /*34db0*/  LEA.HI.SX32 R8, R5, R2, 0x1c ;  /* 0x0000000205087211 */ /* 0x000fc600078fe2ff */
[----:B------:R-:W-:Y:S02]  /*34dc0*/  VIADD R2, R0, -UR4 ;  /* 0x8000000400027c36 */ /* 0x000fe40008000000 */
        /* <DEDUP_REMOVED lines=13> */
.L_x_12931:
[----:B------:R-:W-:-:S13]  /*34ea0*/  ISETP.NE.AND P0, PT, R3, 0x1, PT ;  /* 0x000000010300780c */ /* 0x000fda0003f05270 */
[----:B------:R-:W1:Y:S02]  /*34eb0*/  @P0 LDC.64 R6, c[0x0][0xae0] ;  /* 0x0002b800ff060b82 */ /* 0x000e640000000a00 */
[----:B-1----:R-:W-:-:S05]  /*34ec0*/  @P0 IMAD.HI.U32 R6, R0, R6, RZ ;  /* 0x0000000600060227 */ /* 0x002fca00078e00ff */
[----:B------:R-:W-:-:S07]  /*34ed0*/  @P0 SHF.R.U32.HI R0, RZ, R7, R6 ;  /* 0x00000007ff000219 */ /* 0x000fce0000011606 */
.L_x_12932:
[----:B------:R-:W-:Y:S05]  /*34ee0*/  BSYNC B0 ;  /* 0x0000000000007941 */ /* 0x000fea0003800000 */
.L_x_12930:
[----:B------:R-:W-:-:S05]  /*34ef0*/  IMAD R0, R0, R3, RZ ;  /* 0x0000000300007224 */ /* 0x000fca00078e02ff */
[----:B------:R-:W-:-:S07]  /*34f00*/  VIMNMX R2, R2, R0, !PT ;  /* 0x0000000002027248 */ /* 0x000fce0007fe0100 */
.L_x_12929:
[----:B------:R-:W-:Y:S01]  /*34f10*/  IMAD.HI R2, R2, 0x2aaaaaab, RZ ;  /* 0x2aaaaaab02027827 */ /* 0x000fe200078e02ff */
[----:B------:R-:W-:Y:S01]  /*34f20*/  ISETP.NE.AND P1, PT, R4, RZ, PT ;  /* 0x000000ff0400720c */ /* 0x000fe20003f25270 */
[----:B------:R1:W-:Y:S01]  /*34f30*/  STL [R1+0x4ac], RZ ;  /* 0x0004acff01007387 */ /* 0x0003e20000100800 */
[----:B------:R-:W-:Y:S02]  /*34f40*/  BSSY B0, `(.L_x_12933) ;  /* 0x0000024000007945 */ /* 0x000fe40003800000 */
[----:B------:R-:W-:-:S04]  /*34f50*/  SHF.R.U32.HI R0, RZ, 0x1f, R2 ;  /* 0x0000001fff007819 */ /* 0x000fc80000011602 */
[----:B------:R-:W-:-:S04]  /*34f60*/  LEA.HI.SX32 R0, R2, R0, 0x1c ;  /* 0x0000000002007211 */ /* 0x000fc800078fe2ff */
[----:B------:R-:W-:Y:S01]  /*34f70*/  VIMNMX R9, RZ, R0, !PT ;  /* 0x00000000ff097248 */ /* 0x000fe20007fe0100 */
[----:B------:R-:W2:Y:S03]  /*34f80*/  @!P1 LDC R4, c[0x0][0xae8] ;  /* 0x0002ba00ff049b82 */ /* 0x000ea60000000800 */
        /* <DEDUP_REMOVED lines=31> */
.L_x_12934:
[----:B------:R-:W-:Y:S05]  /*35180*/  BSYNC B0 ;  /* 0x0000000000007941 */ /* 0x000fea0003800000 */
.L_x_12933:
        /* <DEDUP_REMOVED lines=16> */
[----:B------:R-:W1:Y:S08]  /*35290*/  FLO.U32 R0, UR4 ;  /* 0x0000000400007d00 */ /* 0x000e7000080e0000 */
[----:B------:R-:W2:Y:S01]  /*352a0*/  POPC R2, UR4 ;  /* 0x0000000400027d09 */ /* 0x000ea20008000000 */
[----:B-1----:R-:W-:-:S13]  /*352b0*/  ISETP.EQ.U32.AND P0, PT, R0, R3, PT ;  /* 0x000000030000720c */ /* 0x002fda0003f02070 */
[----:B--2---:R-:W2:Y:S01]  /*352c0*/  @P0 ATOMG.E.ADD.STRONG.GPU PT, R5, desc[UR42][R4.64], R2 ;  /* 0x00000002040509a8 */ /* 0x004ea200081ee1ea */
[----:B------:R-:W1:Y:S02]  /*352d0*/  S2R R3, SR_LTMASK ;  /* 0x0000000000037919 */ /* 0x000e640000003900 */
[----:B-1----:R-:W-:-:S06]  /*352e0*/  LOP3.LUT R3, R3, UR4, RZ, 0xc0, !PT ;  /* 0x0000000403037c12 */ /* 0x002fcc000f8ec0ff */
[----:B------:R-:W1:Y:S01]  /*352f0*/  POPC R3, R3 ;  /* 0x0000000300037309 */ /* 0x000e620000000000 */
[----:B--2---:R-:W1:Y:S02]  /*35300*/  SHFL.IDX PT, R0, R5, R0, 0x1f ;  /* 0x00001f0005007589 */ /* 0x004e6400000e0000 */
[----:B-1----:R-:W-:-:S05]  /*35310*/  IADD3 R0, R0, UR39, R3 ;  /* 0x0000002700007c10 */ /* 0x002fca000fffe003 */
[----:B------:R4:W-:Y:S01]  /*35320*/  STL [R1+0x460], R0 ;  /* 0x0004600001007387 */ /* 0x0009e20000100800 */
[----:B------:R-:W-:Y:S05]  /*35330*/  BRA `(.L_x_12937) ;  /* 0x0000004800a47947 */ /* 0x000fea0003800000 */
.L_x_12936:
        /* <DEDUP_REMOVED lines=20> */
.L_x_12939:
[----:B------:R-:W-:Y:S05]  /*35480*/  BSYNC B6 ;  /* 0x0000000000067941 */ /* 0x000fea0003800000 */
.L_x_12938:
        /* <DEDUP_REMOVED lines=20> */
.L_x_12942:
        /* <DEDUP_REMOVED lines=15> */
.L_x_12941:
[----:B------:R-:W-:Y:S05]  /*356c0*/  BSYNC B6 ;  /* 0x0000000000067941 */ /* 0x000fea0003800000 */
.L_x_12940:
        /* <DEDUP_REMOVED lines=24> */
.L_x_13130:
        /* <DEDUP_REMOVED lines=11> */
.L_x_13133:
        /* <DEDUP_REMOVED lines=24> */
.L_x_12946:
[----:B--2---:R-:W2:Y:S01]  /*35a80*/  LDL R2, [R1+0x478] ;  /* 0x0004780001027983 */ /* 0x004ea20000100800 */
[----:B---3--:R-:W-:Y:S01]  /*35a90*/  IMAD R0, R19, 0x8, R18 ;  /* 0x0000000813007824 */ /* 0x008fe200078e0212 */
[----:B--2---:R-:W-:-:S04]  /*35aa0*/  SHF.L.U32 R2, R2, 0x1f, RZ ;  /* 0x0000001f02027819 */ /* 0x004fc800000006ff */
[----:B------:R-:W2:Y:S02]  /*35ab0*/  SYNCS.PHASECHK.TRANS64.TRYWAIT P0, [R0+URZ+0x32440], R2 ;  /* 0x03244002000075a7 */ /* 0x000ea4000800017f */
[----:B--2---:R-:W-:Y:S05]  /*35ac0*/  @!P0 BRA `(.L_x_12947) ;  /* 0x0000007400208947 */ /* 0x004fea0003800000 */
.L_x_13134:
        /* <DEDUP_REMOVED lines=11> */
.L_x_12948:
        /* <DEDUP_REMOVED lines=24> */
.L_x_12944:
[----:B--2---:R-:W2:Y:S04]  /*35d00*/  LDL R2, [R1+0x46c] ;  /* 0x00046c0001027983 */ /* 0x004ea80000100800 */
[----:B------:R-:W4:Y:S01]  /*35d10*/  LDL R3, [R1+0x498] ;  /* 0x0004980001037983 */ /* 0x000f220000100800 */
[----:B------:R-:W-:Y:S05]  /*35d20*/  WARPSYNC.ALL ;  /* 0x0000000000007948 */ /* 0x000fea0003800000 */
[----:B------:R-:W-:Y:S01]  /*35d30*/  ULDC.64 UR4, c[0x0][0xaf8] ;  /* 0x0002be0000047ab9 */ /* 0x000fe20000000a00 */
[----:B---3--:R-:W-:Y:S01]  /*35d40*/  VIADD R0, R18, 0x18400 ;  /* 0x0001840012007836 */ /* 0x008fe20000000000 */
[----:B------:R-:W-:Y:S01]  /*35d50*/  BAR.SYNC.DEFER_BLOCKING 0x8, 0x180 ;  /* 0x0206000000007b1d */ /* 0x000fe20000010000 */
[----:B------:R-:W-:-:S03]  /*35d60*/  ISETP.NE.U32.AND P0, PT, RZ, UR4, PT ;  /* 0x00000004ff007c0c */ /* 0x000fc6000bf05070 */
[----:B------:R-:W-:Y:S02]  /*35d70*/  LOP3.LUT P1, RZ, R0, 0x3ff, RZ, 0xc0, !PT ;  /* 0x000003ff00ff7812 */ /* 0x000fe4000782c0ff */
[----:B------:R-:W-:Y:S01]  /*35d80*/  ISETP.NE.AND.EX P0, PT, RZ, UR5, PT, P0 ;  /* 0x00000005ff007c0c */ /* 0x000fe2000bf05300 */
[----:B------:R-:W-:Y:S01]  /*35d90*/  BSSY B6, `(.L_x_12949) ;  /* 0x0000019000067945 */ /* 0x000fe20003800000 */
[----:B--2---:R-:W-:-:S04]  /*35da0*/  SHF.R.S32.HI R0, RZ, 0x1f, R2 ;  /* 0x0000001fff007819 */ /* 0x004fc80000011402 */
[----:B------:R-:W-:Y:S02]  /*35db0*/  SEL R4, R0, RZ, !P0 ;  /* 0x000000ff00047207 */ /* 0x000fe40004000000 */
        /* <DEDUP_REMOVED lines=22> */
.L_x_12950:
[----:B------:R-:W-:Y:S05]  /*35f20*/  BSYNC B6 ;  /* 0x0000000000067941 */ /* 0x000fea0003800000 */
.L_x_12949:
        /* <DEDUP_REMOVED lines=64> */
[----:B--2---:R-:W-:-:S03]  /*36330*/  IMAD R0, R11, R7, RZ ;  /* 0x000000070b007224 */ /* 0x004fc600078e02ff */
[----:B------:R-:W-:Y:S01]  /*36340*/  SHFL.IDX PT, R7, R2, 0x1, 0x181f ;  /* 0x00381f0002077f89 */ /* 0x000fe200000e0000 */
[----:B---3--:R-:W-:-:S03]  /*36350*/  IMAD.IADD R10, R10, 0x1, R6 ;  /* 0x000000010a0a7824 */ /* 0x008fc600078e0206 */
[----:B------:R-:W2:Y:S01]  /*36360*/  SHFL.IDX PT, R6, R3, 0x1, 0x181f ;  /* 0x00381f0003067f89 */ /* 0x000ea200000e0000 */
[C---:B------:R-:W-:Y:S01]  /*36370*/  VIADD R11, R10.reuse, 0x10 ;  /* 0x000000100a0b7836 */ /* 0x040fe20000000000 */
[CC--:B------:R-:W-:Y:S02]  /*36380*/  ISETP.GE.AND P1, PT, R10.reuse, R0.reuse, PT ;  /* 0x000000000a00720c */ /* 0x0c0fe40003f26270 */
[----:B------:R-:W-:Y:S02]  /*36390*/  STL [R1+0x488], R10 ;  /* 0x0004880a01007387 */ /* 0x000fe40000100800 */
[----:B------:R-:W-:Y:S02]  /*363a0*/  ISETP.GE.AND P2, PT, R11, R0, PT ;  /* 0x000000000b00720c */ /* 0x000fe40003f46270 */
[----:B------:R3:W-:Y:S07]  /*363b0*/  STL [R1+0x4c0], R11 ;  /* 0x0004c00b01007387 */ /* 0x0007ee0000100800 */
[----:B0-----:R-:W-:Y:S01]  /*363c0*/  @!P1 LEA R5, P3, R9, R5, 0x1 ;  /* 0x0000000509059211 */ /* 0x001fe200078608ff */
[----:B---3--:R-:W-:-:S04]  /*363d0*/  VIADD R11, R10, 0x20 ;  /* 0x000000200a0b7836 */ /* 0x008fc80000000000 */
        /* <DEDUP_REMOVED lines=67> */
.L_x_13151:
        /* <DEDUP_REMOVED lines=12> */
.L_x_12952:
        /* <DEDUP_REMOVED lines=37> */
.L_x_12954:
[----:B------:R-:W-:Y:S05]  /*36b20*/  BSYNC B6 ;  /* 0x0000000000067941 */ /* 0x000fea0003800000 */
.L_x_12953:
        /* <DEDUP_REMOVED lines=144> */
[----:B------:R2:W3:Y:S04]  /*37430*/  SHFL.IDX PT, R6, R0, 0x7, 0x181f ;  /* 0x00f81f0000067f89 */ /* 0x0004e800000e0000 */
[----:B------:R2:W-:Y:S04]  /*37440*/  @!P4 LDGSTS.E.BYPASS.LTC128B.128 [R9+0x25400], desc[UR42][R4.64], !P3 ;  /* 0x254000000409cfae */ /* 0x0005e8000d901d6a */
[----:B------:R2:W-:Y:S04]  /*37450*/  @!P4 LDGSTS.E.BYPASS.LTC128B.128 [R9+0x29400], desc[UR42][R4.64+0x80], !P2 ;  /* 0x294000800409cfae */ /* 0x0005e8000d101d6a */
[----:B------:R2:W-:Y:S04]  /*37460*/  @!P4 LDGSTS.E.BYPASS.LTC128B.128 [R9+0x2d400], desc[UR42][R4.64+0x100], !P1 ;  /* 0x2d4001000409cfae */ /* 0x0005e8000c901d6a */
[----:B-1----:R2:W-:Y:S02]  /*37470*/  @!P4 LDGSTS.E.BYPASS.LTC128B.128 [R9+0x31400], desc[UR42][R4.64+0x180], !P0 ;  /* 0x314001800409cfae */ /* 0x0025e4000c101d6a */
.L_x_13169:
[----:B--2---:R-:W2:Y:S01]  /*37480*/  LDL.LU R0, [R1+0x4dc] ;  /* 0x0004dc0001007983 */ /* 0x004ea20000300800 */
[----:B------:R-:W-:Y:S01]  /*37490*/  BSSY B0, `(.L_x_12956) ;  /* 0x000000d000007945 */ /* 0x000fe20003800000 */
[----:B--2---:R-:W-:-:S13]  /*374a0*/  ISETP.GE.AND P4, PT, R0, R3, PT ;  /* 0x000000030000720c */ /* 0x004fda0003f86270 */
[----:B------:R-:W-:Y:S05]  /*374b0*/  @P4 BRA `(.L_x_12957) ;  /* 0x0000000000284947 */ /* 0x000fea0003800000 */
[----:B------:R-:W2:Y:S01]  /*374c0*/  LDL R0, [R1+0x474] ;  /* 0x0004740001007983 */ /* 0x000ea20000100800 */
[----:B------:R-:W-:-:S05]  /*374d0*/  LEA R2, P4, R8, R2, 0x1 ;  /* 0x0000000208027211 */ /* 0x000fca00078808ff */
[----:B---3--:R-:W-:-:S05]  /*374e0*/  IMAD.X R3, RZ, RZ, R6, P4 ;  /* 0x000000ffff037224 */ /* 0x008fca00020e0606 */
[----:B------:R-:W-:Y:S01]  /*374f0*/  @!PT LDS RZ, [RZ] ;  /* 0x00000000fffff984 */ /* 0x000fe20000000800 */
[----:B------:R-:W-:Y:S01]  /*37500*/  @!PT LDS RZ, [RZ] ;  /* 0x00000000fffff984 */ /* 0x000fe20000000800 */
[----:B------:R-:W-:Y:S01]  /*37510*/  @!PT LDS RZ, [RZ] ;  /* 0x00000000fffff984 */ /* 0x000fe20000000800 */
[----:B--2---:R1:W-:Y:S04]  /*37520*/  LDGSTS.E.BYPASS.LTC128B.128 [R0+0x25c00], desc[UR42][R2.64], !P3 ;  /* 0x25c0000002007fae */ /* 0x0043e8000d901d6a */
[----:B------:R1:W-:Y:S04]  /*37530*/  LDGSTS.E.BYPASS.LTC128B.128 [R0+0x29c00], desc[UR42][R2.64+0x80], !P2 ;  /* 0x29c0008002007fae */ /* 0x0003e8000d101d6a */
[----:B------:R1:W-:Y:S04]  /*37540*/  LDGSTS.E.BYPASS.LTC128B.128 [R0+0x2dc00], desc[UR42][R2.64+0x100], !P1 ;  /* 0x2dc0010002007fae */ /* 0x0003e8000c901d6a */
[----:B------:R1:W-:Y:S02]  /*37550*/  LDGSTS.E.BYPASS.LTC128B.128 [R0+0x31c00], desc[UR42][R2.64+0x180], !P0 ;  /* 0x31c0018002007fae */ /* 0x0003e4000c101d6a */
.L_x_12957:
[----:B------:R-:W-:Y:S05]  /*37560*/  BSYNC B0 ;  /* 0x0000000000007941 */ /* 0x000fea0003800000 */
.L_x_12956:
[----:B------:R-:W-:Y:S01]  /*37570*/  NOP ;  /* 0x0000000000007918 */ /* 0x000fe20000000000 */
[----:B------:R-:W-:-:S13]  /*37580*/  PLOP3.LUT P0, PT, PT, PT, PT, 0x80, 0x0 ;  /* 0x000000000000781c */ /* 0x000fda0003f0f070 */
.L_x_12958:
        /* <DEDUP_REMOVED lines=18> */
.L_x_13170:
[----:B------:R-:W-:Y:S05]  /*376b0*/  BSYNC B0 ;  /* 0x0000000000007941 */ /* 0x000fea0003800000 */
.L_x_12959:
[----:B------:R-:W2:Y:S01]  /*376c0*/  LDL R2, [R1+0x48c] ;  /* 0x00048c0001027983 */ /* 0x000ea20000100800 */
[----:B------:R-:W-:Y:S01]  /*376d0*/  BSSY B0, `(.L_x_12961) ;  /* 0x000005a000007945 */ /* 0x000fe20003800000 */
[----:B--2---:R-:W-:-:S13]  /*376e0*/  LOP3.LUT P0, RZ, R2, 0x1, RZ, 0xc0, !PT ;  /* 0x0000000102ff7812 */ /* 0x004fda000780c0ff */
[----:B------:R-:W-:Y:S05]  /*376f0*/  @!P0 BRA `(.L_x_12962) ;  /* 0x00000004005c8947 */ /* 0x000fea0003800000 */
[----:B0-----:R-:W1:Y:S01]  /*37700*/  LDL R4, [R1+0x478] ;  /* 0x0004780001047983 */ /* 0x001e620000100800 */
[----:B------:R-:W0:Y:S02]  /*37710*/  S2R R2, SR_TID.X ;  /* 0x0000000000027919 */ /* 0x000e240000002100 */
[----:B0-----:R-:W-:Y:S01]  /*37720*/  LOP3.LUT R3, R2, 0x7f, RZ, 0xc0, !PT ;  /* 0x0000007f02037812 */ /* 0x001fe200078ec0ff */
[----:B------:R-:W-:Y:S01]  /*37730*/  IMAD R2, R19, 0x8, R18 ;  /* 0x0000000813027824 */ /* 0x000fe200078e0212 */
[----:B------:R-:W-:Y:S02]  /*37740*/  BSSY B1, `(.L_x_12963) ;  /* 0x0000005000017945 */ /* 0x000fe40003800000 */
[----:B------:R-:W-:Y:S02]  /*37750*/  ISETP.NE.AND P1, PT, R3, RZ, PT ;  /* 0x000000ff0300720c */ /* 0x000fe40003f25270 */
[----:B-1----:R-:W-:-:S04]  /*37760*/  SHF.L.U32 R0, R4, 0x1f, RZ ;  /* 0x0000001f04007819 */ /* 0x002fc800000006ff */
[----:B------:R-:W0:Y:S02]  /*37770*/  SYNCS.PHASECHK.TRANS64.TRYWAIT P0, [R2+URZ+0x32460], R0 ;  /* 0x03246000020075a7 */ /* 0x000e24000800017f */
[----:B0-----:R-:W-:Y:S05]  /*37780*/  @!P0 BRA `(.L_x_12964) ;  /* 0x0000007000588947 */ /* 0x001fea0003800000 */
.L_x_13171:
[----:B------:R-:W-:Y:S05]  /*37790*/  BSYNC B1 ;  /* 0x0000000000017941 */ /* 0x000fea0003800000 */
.L_x_12963:
        /* <DEDUP_REMOVED lines=9> */
.L_x_12966:
[----:B------:R-:W-:Y:S05]  /*37830*/  BSYNC B1 ;  /* 0x0000000000017941 */ /* 0x000fea0003800000 */
.L_x_12965:
        /* <DEDUP_REMOVED lines=12> */
.L_x_12967:
        /* <DEDUP_REMOVED lines=15> */
.L_x_12968:
        /* <DEDUP_REMOVED lines=15> */
.L_x_12969:
        /* <DEDUP_REMOVED lines=15> */
.L_x_12970:
        /* <DEDUP_REMOVED lines=10> */
.L_x_12962:
[----:B------:R-:W-:Y:S05]  /*37c70*/  BSYNC B0 ;  /* 0x0000000000007941 */ /* 0x000fea0003800000 */
.L_x_12961:
[----:B0-----:R-:W1:Y:S04]  /*37c80*/  LDL R4, [R1+0x4b0] ;  /* 0x0004b00001047983 */ /* 0x001e680000100800 */
[----:B------:R-:W2:Y:S01]  /*37c90*/  LDL R5, [R1+0x484] ;  /* 0x0004840001057983 */ /* 0x000ea20000100800 */
[----:B------:R-:W-:Y:S01]  /*37ca0*/  BSSY B0, `(.L_x_12971) ;  /* 0x00001f8000007945 */ /* 0x000fe20003800000 */
[----:B-1----:R-:W-:-:S05]  /*37cb0*/  VIADD R0, R4, 0xfffffffe ;  /* 0xfffffffe04007836 */ /* 0x002fca0000000000 */
[----:B--2---:R-:W-:-:S13]  /*37cc0*/  ISETP.GE.AND P0, PT, R0, R5, PT ;  /* 0x000000050000720c */ /* 0x004fda0003f06270 */
[----:B------:R-:W-:Y:S05]  /*37cd0*/  @!P0 BRA `(.L_x_12972) ;  /* 0x0000001c00d08947 */ /* 0x000fea0003800000 */
[----:B------:R-:W2:Y:S04]  /*37ce0*/  LDL.LU R9, [R1+0x4e4] ;  /* 0x0004e40001097983 */ /* 0x000ea80000300800 */
[----:B------:R-:W4:Y:S04]  /*37cf0*/  LDL.LU R8, [R1+0x4ac] ;  /* 0x0004ac0001087983 */ /* 0x000f280000300800 */
[----:B------:R-:W5:Y:S04]  /*37d00*/  LDL.LU R7, [R1+0x4ec] ;  /* 0x0004ec0001077983 */ /* 0x000f680000300800 */
[----:B---3--:R-:W3:Y:S04]  /*37d10*/  LDL.LU R6, [R1+0x4a8] ;  /* 0x0004a80001067983 */ /* 0x008ee80000300800 */
[----:B------:R-:W3:Y:S01]  /*37d20*/  LDL.LU R4, [R1+0x4e8] ;  /* 0x0004e80001047983 */ /* 0x000ee20000300800 */
[----:B------:R-:W-:Y:S01]  /*37d30*/  BSSY B2, `(.L_x_12973) ;  /* 0x00000ad000027945 */ /* 0x000fe20003800000 */
[----:B--2---:R-:W-:-:S04]  /*37d40*/  VIADD R3, R9, 0x1 ;  /* 0x0000000109037836 */ /* 0x004fc80000000000 */
[----:B----4-:R-:W-:Y:S01]  /*37d50*/  IMAD R3, R3, R8, RZ ;  /* 0x0000000803037224 */ /* 0x010fe200078e02ff */
[----:B------:R-:W-:Y:S02]  /*37d60*/  LOP3.LUT R8, RZ, R5, RZ, 0x33, !PT ;  /* 0x00000005ff087212 */ /* 0x000fe400078e33ff */
[----:B-----5:R-:W-:Y:S02]  /*37d70*/  LOP3.LUT R2, RZ, R7, RZ, 0x33, !PT ;  /* 0x00000007ff027212 */ /* 0x020fe400078e33ff */
[----:B------:R-:W-:-:S04]  /*37d80*/  LOP3.LUT R3, RZ, R3, RZ, 0x33, !PT ;  /* 0x00000003ff037212 */ /* 0x000fc800078e33ff */
[----:B---3--:R-:W-:Y:S02]  /*37d90*/  VIADDMNMX R2, R3, -R6, R2, !PT ;  /* 0x8000000603027246 */ /* 0x008fe40007800102 */
        /* <DEDUP_REMOVED lines=42> */
.L_x_12977:
        /* <DEDUP_REMOVED lines=8> */
.L_x_13172:
[----:B------:R-:W-:Y:S05]  /*380c0*/  BSYNC B3 ;  /* 0x0000000000037941 */ /* 0x000fea0003800000 */
.L_x_12978:
        /* <DEDUP_REMOVED lines=9> */
.L_x_12981:
[----:B------:R-:W-:Y:S05]  /*38160*/  BSYNC B3 ;  /* 0x0000000000037941 */ /* 0x000fea0003800000 */
.L_x_12980:
        /* <DEDUP_REMOVED lines=12> */
.L_x_12982:
        /* <DEDUP_REMOVED lines=13> */
.L_x_13173:
[----:B------:R-:W-:Y:S05]  /*38300*/  BSYNC B3 ;  /* 0x0000000000037941 */ /* 0x000fea0003800000 */
.L_x_12983:
        /* <DEDUP_REMOVED lines=11> */
.L_x_12986:
[----:B------:R-:W-:Y:S05]  /*383c0*/  BSYNC B3 ;  /* 0x0000000000037941 */ /* 0x000fea0003800000 */
.L_x_12985:
        /* <DEDUP_REMOVED lines=9> */
.L_x_12987:
        /* <DEDUP_REMOVED lines=15> */
.L_x_12988:
        /* <DEDUP_REMOVED lines=15> */
.L_x_12989:
        /* <DEDUP_REMOVED lines=15> */
.L_x_12990:
        /* <DEDUP_REMOVED lines=10> */
.L_x_12976:
[----:B------:R-:W-:Y:S05]  /*387d0*/  BSYNC B1 ;  /* 0x0000000000017941 */ /* 0x000fea0003800000 */
.L_x_12975:
[----:B------:R-:W2:Y:S02]  /*387e0*/  LDL.LU R5, [R1+0x4b0] ;  /* 0x0004b00001057983 */ /* 0x000ea40000300800 */
[----:B--2---:R-:W-:-:S07]  /*387f0*/  VIADD R0, R5, 0xfffffffd ;  /* 0xfffffffd05007836 */ /* 0x004fce0000000000 */
.L_x_12974:
[----:B------:R-:W-:Y:S05]  /*38800*/  BSYNC B2 ;  /* 0x0000000000027941 */ /* 0x000fea0003800000 */
.L_x_12973:
[----:B------:R-:W-:-:S05]  /*38810*/  VIADD R8, R8, 0xfffffffe ;  /* 0xfffffffe08087836 */ /* 0x000fca0000000000 */
[----:B------:R-:W-:-:S13]  /*38820*/  ISETP.NE.AND P0, PT, R8, R4, PT ;  /* 0x000000040800720c */ /* 0x000fda0003f05270 */
[----:B------:R-:W-:Y:S05]  /*38830*/  @!P0 BRA `(.L_x_12972) ;  /* 0x0000001000f88947 */ /* 0x000fea0003800000 */
.L_x_13023:
        /* <DEDUP_REMOVED lines=35> */
.L_x_12993:
        /* <DEDUP_REMOVED lines=8> */
.L_x_13174:
[----:B------:R-:W-:Y:S05]  /*38af0*/  BSYNC B2 ;  /* 0x0000000000027941 */ /* 0x000fea0003800000 */
.L_x_12994:
        /* <DEDUP_REMOVED lines=9> */
.L_x_12997:
[----:B------:R-:W-:Y:S05]  /*38b90*/  BSYNC B2 ;  /* 0x0000000000027941 */ /* 0x000fea0003800000 */
.L_x_12996:
        /* <DEDUP_REMOVED lines=12> */
.L_x_12998:
        /* <DEDUP_REMOVED lines=13> */
.L_x_13175:
[----:B------:R-:W-:Y:S05]  /*38d30*/  BSYNC B2 ;  /* 0x0000000000027941 */ /* 0x000fea0003800000 */
.L_x_12999:
        /* <DEDUP_REMOVED lines=11> */
.L_x_13002:
[----:B------:R-:W-:Y:S05]  /*38df0*/  BSYNC B2 ;  /* 0x0000000000027941 */ /* 0x000fea0003800000 */
.L_x_13001:
        /* <DEDUP_REMOVED lines=9> */
.L_x_13003:
        /* <DEDUP_REMOVED lines=15> */
.L_x_13004:
        /* <DEDUP_REMOVED lines=15> */
.L_x_13005:
        /* <DEDUP_REMOVED lines=15> */
.L_x_13006:
        /* <DEDUP_REMOVED lines=10> */
.L_x_12992:
[----:B------:R-:W-:Y:S05]  /*39200*/  BSYNC B1 ;  /* 0x0000000000017941 */ /* 0x000fea0003800000 */
.L_x_12991:
        /* <DEDUP_REMOVED lines=35> */
.L_x_13009:
        /* <DEDUP_REMOVED lines=8> */
.L_x_13176:
[----:B------:R-:W-:Y:S05]  /*394c0*/  BSYNC B2 ;  /* 0x0000000000027941 */ /* 0x000fea0003800000 */
.L_x_13010:
        /* <DEDUP_REMOVED lines=9> */
.L_x_13013:
[----:B------:R-:W-:Y:S05]  /*39560*/  BSYNC B2 ;  /* 0x0000000000027941 */ /* 0x000fea0003800000 */
.L_x_13012:
        /* <DEDUP_REMOVED lines=12> */
.L_x_13014:
        /* <DEDUP_REMOVED lines=13> */
.L_x_13177:
[----:B------:R-:W-:Y:S05]  /*39700*/  BSYNC B2 ;  /* 0x0000000000027941 */ /* 0x000fea0003800000 */
.L_x_13015:
        /* <DEDUP_REMOVED lines=11> */
.L_x_13018:
[----:B------:R-:W-:Y:S05]  /*397c0*/  BSYNC B2 ;  /* 0x0000000000027941 */ /* 0x000fea0003800000 */
.L_x_13017:
        /* <DEDUP_REMOVED lines=9> */
.L_x_13019:
        /* <DEDUP_REMOVED lines=15> */
.L_x_13020:
        /* <DEDUP_REMOVED lines=15> */
.L_x_13021:
        /* <DEDUP_REMOVED lines=15> */
.L_x_13022:
        /* <DEDUP_REMOVED lines=10> */
.L_x_13008:
[----:B------:R-:W-:Y:S05]  /*39bd0*/  BSYNC B1 ;  /* 0x0000000000017941 */ /* 0x000fea0003800000 */
.L_x_13007:
[----:B------:R-:W2:Y:S01]  /*39be0*/  LDL R5, [R1+0x484] ;  /* 0x0004840001057983 */ /* 0x000ea20000100800 */
[----:B------:R-:W-:Y:S01]  /*39bf0*/  VIADD R0, R0, 0xfffffffe ;  /* 0xfffffffe00007836 */ /* 0x000fe20000000000 */
[----:B--2---:R-:W-:-:S13]  /*39c00*/  ISETP.GT.AND P0, PT, R6, R5, PT ;  /* 0x000000050600720c */ /* 0x004fda0003f04270 */
[----:B------:R-:W-:Y:S05]  /*39c10*/  @P0 BRA `(.L_x_13023) ;  /* 0xffffffec00080947 */ /* 0x000fea000383ffff */
.L_x_12972:
[----:B------:R-:W-:Y:S05]  /*39c20*/  BSYNC B0 ;  /* 0x0000000000007941 */ /* 0x000fea0003800000 */
.L_x_12971:
[----:B------:R-:W0:Y:S02]  /*39c30*/  S2R R2, SR_TID.X ;  /* 0x0000000000027919 */ /* 0x000e240000002100 */
[----:B0-----:R-:W-:Y:S02]  /*39c40*/  LOP3.LUT R3, R2, 0x7f, RZ, 0xc0, !PT ;  /* 0x0000007f02037812 */ /* 0x001fe400078ec0ff */
[----:B------:R-:W2:Y:S01]  /*39c50*/  LDL.LU R2, [R1+0x478] ;  /* 0x0004780001027983 */ /* 0x000ea20000300800 */
[----:B------:R-:W-:Y:S01]  /*39c60*/  VIADD R19, R19, 0x1 ;  /* 0x0000000113137836 */ /* 0x000fe20000000000 */
[----:B------:R-:W-:Y:S01]  /*39c70*/  ISETP.NE.AND P1, PT, R3, RZ, PT ;  /* 0x000000ff0300720c */ /* 0x000fe20003f25270 */
[----:B------:R-:W-:Y:S03]  /*39c80*/  BSSY B0, `(.L_x_13024) ;  /* 0x0000013000007945 */ /* 0x000fe60003800000 */
[----:B------:R-:W-:-:S04]  /*39c90*/  ISETP.NE.AND P0, PT, R19, 0x2, PT ;  /* 0x000000021300780c */ /* 0x000fc80003f05270 */
[----:B------:R-:W-:-:S04]  /*39ca0*/  SEL R0, RZ, 0x1, P0 ;  /* 0x00000001ff007807 */ /* 0x000fc80000000000 */
[----:B--2---:R-:W-:-:S05]  /*39cb0*/  LOP3.LUT R2, R2, R0, RZ, 0x3c, !PT ;  /* 0x0000000002027212 */ /* 0x004fca00078e3cff */
[----:B------:R0:W-:Y:S01]  /*39cc0*/  STL [R1+0x478], R2 ;  /* 0x0004780201007387 */ /* 0x0001e20000100800 */
[----:B------:R-:W-:Y:S05]  /*39cd0*/  @P1 BRA `(.L_x_13025) ;  /* 0x0000000000341947 */ /* 0x000fea0003800000 */
[----:B------:R-:W1:Y:S01]  /*39ce0*/  S2R R3, SR_LANEID ;  /* 0x0000000000037919 */ /* 0x000e620000000000 */
[----:B------:R-:W-:Y:S01]  /*39cf0*/  VOTEU.ANY UR4, UPT, PT ;  /* 0x0000000000047886 */ /* 0x000fe200038e0100 */
[----:B------:R-:W2:Y:S01]  /*39d00*/  LDC.64 R4, c[0x0][0xd60] ;  /* 0x00035800ff047b82 */ /* 0x000ea20000000a00 */
[----:B------:R-:W1:Y:S08]  /*39d10*/  FLO.U32 R0, UR4 ;  /* 0x0000000400007d00 */ /* 0x000e7000080e0000 */
[----:B0-----:R-:W2:Y:S01]  /*39d20*/  POPC R2, UR4 ;  /* 0x0000000400027d09 */ /* 0x001ea20008000000 */
[----:B-1----:R-:W-:-:S13]  /*39d30*/  ISETP.EQ.U32.AND P1, PT, R0, R3, PT ;  /* 0x000000030000720c */ /* 0x002fda0003f22070 */
[----:B--2---:R-:W2:Y:S01]  /*39d40*/  @P1 ATOMG.E.ADD.STRONG.GPU PT, R5, desc[UR42][R4.64], R2 ;  /* 0x00000002040519a8 */ /* 0x004ea200081ee1ea */
[----:B------:R-:W0:Y:S02]  /*39d50*/  S2R R3, SR_LTMASK ;  /* 0x0000000000037919 */ /* 0x000e240000003900 */
[----:B0-----:R-:W-:-:S06]  /*39d60*/  LOP3.LUT R3, R3, UR4, RZ, 0xc0, !PT ;  /* 0x0000000403037c12 */ /* 0x001fcc000f8ec0ff */
[----:B------:R-:W0:Y:S01]  /*39d70*/  POPC R3, R3 ;  /* 0x0000000300037309 */ /* 0x000e220000000000 */
[----:B--2---:R-:W0:Y:S02]  /*39d80*/  SHFL.IDX PT, R0, R5, R0, 0x1f ;  /* 0x00001f0005007589 */ /* 0x004e2400000e0000 */
[----:B0-----:R-:W-:-:S05]  /*39d90*/  IADD3 R0, R0, UR39, R3 ;  /* 0x0000002700007c10 */ /* 0x001fca000fffe003 */
[----:B------:R1:W-:Y:S02]  /*39da0*/  STL [R1+0x460], R0 ;  /* 0x0004600001007387 */ /* 0x0003e40000100800 */
.L_x_13025:
[----:B------:R-:W-:Y:S05]  /*39db0*/  BSYNC B0 ;  /* 0x0000000000007941 */ /* 0x000fea0003800000 */
.L_x_13024:
[----:B------:R-:W-:-:S07]  /*39dc0*/  SEL R19, R19, RZ, P0 ;  /* 0x000000ff13137207 */ /* 0x000fce0000000000 */
.L_x_12937:
[----:B------:R-:W-:Y:S05]  /*39dd0*/  BSYNC B7 ;  /* 0x0000000000077941 */ /* 0x000fea0003800000 */
.L_x_12935:
[----:B-1--4-:R-:W4:Y:S02]  /*39de0*/  LDL R0, [R1+0x48c] ;  /* 0x00048c0001007983 */ /* 0x012f240000100800 */
[----:B----4-:R-:W-:-:S13]  /*39df0*/  LOP3.LUT P0, RZ, R0, 0x40, RZ, 0xc0, !PT ;  /* 0x0000004000ff7812 */ /* 0x010fda000780c0ff */
[----:B------:R-:W-:Y:S05]  /*39e00*/  @!P0 BRA `(.L_x_13026) ;  /* 0x0000000000288947 */ /* 0x000fea0003800000 */
[----:B------:R-:W-:Y:S05]  /*39e10*/  WARPSYNC.ALL ;  /* 0x0000000000007948 */ /* 0x000fea0003800000 */
[----:B------:R-:W1:Y:S08]  /*39e20*/  S2UR UR5, SR_CgaCtaId ;  /* 0x00000000000579c3 */ /* 0x000e700000008800 */
[----:B------:R-:W-:Y:S06]  /*39e30*/  BAR.SYNC.DEFER_BLOCKING 0x5, 0x180 ;  /* 0x0146000000007b1d */ /* 0x000fec0000010000 */
[----:B------:R-:W-:-:S02]  /*39e40*/  UMOV UR4, 0x400 ;  /* 0x0000040000047882 */ /* 0x000fc40000000000 */
[----:B-1----:R-:W-:-:S06]  /*39e50*/  ULEA UR4, UR5, UR4, 0x18 ;  /* 0x0000000405047291 */ /* 0x002fcc000f8ec03f */
[----:B------:R-:W-:-:S05]  /*39e60*/  IMAD.U32 R18, RZ, RZ, UR4 ;  /* 0x00000004ff127e24 */ /* 0x000fca000f8e00ff */
[----:B--23--:R-:W1:Y:S04]  /*39e70*/  LDS.128 R4, [R18+0x324d0] ;  /* 0x0324d00012047984 */ /* 0x00ce680000000c00 */
[----:B-1----:R1:W-:Y:S01]  /*39e80*/  STL.128 [R1+0x460], R4 ;  /* 0x0004600401007387 */ /* 0x0023e20000100c00 */
[----:B------:R-:W-:Y:S06]  /*39e90*/  BAR.ARV 0x4, 0x180 ;  /* 0x0106000000007b1d */ /* 0x000fec0000002000 */
[----:B------:R-:W-:Y:S05]  /*39ea0*/  BRA `(.L_x_13027) ;  /* 0x0000001000347947 */ /* 0x000fea0003800000 */
.L_x_13026:
[----:B------:R-:W1:Y:S01]  /*39eb0*/  S2R R0, SR_TID.X ;  /* 0x0000000000007919 */ /* 0x000e620000002100 */
[----:B------:R-:W-:Y:S01]  /*39ec0*/  UMOV UR4, 0xffffffff ;  /* 0xffffffff00047882 */ /* 0x000fe20000000000 */
[----:B-1----:R-:W-:-:S04]  /*39ed0*/  LOP3.LUT R16, R0, 0x1f, RZ, 0xc0, !PT ;  /* 0x0000001f00107812 */ /* 0x002fc800078ec0ff */
[----:B------:R-:W-:Y:S01]  /*39ee0*/  ISETP.NE.AND P0, PT, R16, 0x1f, PT ;  /* 0x0000001f1000780c */ /* 0x000fe20003f05270 */
[----:B------:R-:W-:-:S12]  /*39ef0*/  BRA.DIV UR4, `(.L_x_13028) ;  /* 0x0000004e04087947 */ /* 0x000fd8000b800000 */
[----:B------:R-:W4:Y:S01]  /*39f00*/  LDL R3, [R1+0x46c] ;  /* 0x00046c0001037983 */ /* 0x000f220000100800 */
[----:B------:R-:W-:-:S03]  /*39f10*/  ULDC UR4, c[0x0][0xd3c] ;  /* 0x00034f0000047ab9 */ /* 0x000fc60000000800 */
[----:B0-----:R-:W5:Y:S01]  /*39f20*/  LDL.LU R2, [R1+0x460] ;  /* 0x0004600001027983 */ /* 0x001f620000300800 */
[----:B----4-:R-:W-:-:S05]  /*39f30*/  IMAD.IADD R0, R3, 0x1, R16 ;  /* 0x0000000103007824 */ /* 0x010fca00078e0210 */
[----:B------:R-:W-:Y:S01]  /*39f40*/  ISETP.GE.OR P1, PT, R0, UR4, !P0 ;  /* 0x0000000400007c0c */ /* 0x000fe2000c726670 */
[----:B-----5:R-:W-:-:S12]  /*39f50*/  IMAD.MOV.U32 R10, RZ, RZ, R2 ;  /* 0x000000ffff0a7224 */ /* 0x020fd800078e0002 */
[----:B------:R-:W0:Y:S08]  /*39f60*/  @!P1 LDC.64 R2, c[0x0][0xd80] ;  /* 0x00036000ff029b82 */ /* 0x000e300000000a00 */
[----:B---3--:R-:W1:Y:S01]  /*39f70*/  @!P1 LDC.64 R6, c[0x0][0xd78] ;  /* 0x00035e00ff069b82 */ /* 0x008e620000000a00 */
[----:B0-----:R-:W-:-:S05]  /*39f80*/  @!P1 IMAD.WIDE R2, R0, 0x4, R2 ;  /* 0x0000000400029825 */ /* 0x001fca00078e0202 */
[----:B------:R1:W3:Y:S02]  /*39f90*/  @!P1 LDG.E R8, desc[UR42][R2.64] ;  /* 0x0000002a02089981 */ /* 0x0002e4000c1e1900 */
[----:B-1----:R-:W-:-:S06]  /*39fa0*/  @!P1 IMAD.WIDE R2, R0, 0x4, R6 ;  /* 0x0000000400029825 */ /* 0x002fcc00078e0206 */
[----:B------:R-:W4:Y:S01]  /*39fb0*/  @!P1 LDG.E R2, desc[UR42][R2.64] ;  /* 0x0000002a02029981 */ /* 0x000f22000c1e1900 */
[----:B--2---:R-:W-:Y:S02]  /*39fc0*/  IMAD.MOV.U32 R4, RZ, RZ, RZ ;  /* 0x000000ffff047224 */ /* 0x004fe400078e00ff */
[----:B------:R-:W-:Y:S01]  /*39fd0*/  IMAD.MOV.U32 R6, RZ, RZ, RZ ;  /* 0x000000ffff067224 */ /* 0x000fe200078e00ff */
[C---:B------:R-:W-:Y:S02]  /*39fe0*/  ISETP.GE.U32.AND P2, PT, R16.reuse, 0x2, PT ;  /* 0x000000021000780c */ /* 0x040fe40003f46070 */
[C---:B------:R-:W-:Y:S02]  /*39ff0*/  ISETP.GE.U32.AND P3, PT, R16.reuse, 0x4, PT ;  /* 0x000000041000780c */ /* 0x040fe40003f66070 */
[C---:B------:R-:W-:Y:S02]  /*3a000*/  ISETP.GE.U32.AND P4, PT, R16.reuse, 0x8, PT ;  /* 0x000000081000780c */ /* 0x040fe40003f86070 */
[----:B------:R-:W-:Y:S01]  /*3a010*/  ISETP.GE.U32.AND P5, PT, R16, 0x10, PT ;  /* 0x000000101000780c */ /* 0x000fe20003fa6070 */
[----:B------:R-:W-:Y:S04]  /*3a020*/  SHFL.IDX PT, R5, R10, RZ, 0x1f ;  /* 0x00001fff0a057589 */ /* 0x000fe800000e0000 */
[----:B------:R-:W-:Y:S01]  /*3a030*/  SHFL.IDX PT, R0, R10, 0x1, 0x1f ;  /* 0x00201f000a007f89 */ /* 0x000fe200000e0000 */
[----:B---3--:R-:W-:-:S02]  /*3a040*/  @!P1 IMAD.MOV.U32 R4, RZ, RZ, R8 ;  /* 0x000000ffff049224 */ /* 0x008fc400078e0008 */
[----:B----4-:R-:W-:-:S04]  /*3a050*/  @!P1 IMAD.MOV.U32 R6, RZ, RZ, R2 ;  /* 0x000000ffff069224 */ /* 0x010fc800078e0002 */
        /* <DEDUP_REMOVED lines=19> */
.L_x_13187:
[----:B------:R-:W-:Y:S02]  /*3a190*/  ULDC UR4, c[0x0][0xd38] ;  /* 0x00034e0000047ab9 */ /* 0x000fe40000000800 */
[----:B------:R-:W-:-:S04]  /*3a1a0*/  IMAD.U32 R2, RZ, RZ, UR4 ;  /* 0x00000004ff027e24 */ /* 0x000fc8000f8e00ff */
[----:B-1----:R-:W-:-:S04]  /*3a1b0*/  IMAD R9, R9, R2, RZ ;  /* 0x0000000209097224 */ /* 0x002fc800078e02ff */
[----:B------:R-:W-:-:S05]  /*3a1c0*/  IMAD.IADD R0, R0, 0x1, R9 ;  /* 0x0000000100007824 */ /* 0x000fca00078e0209 */
[----:B------:R-:W-:-:S13]  /*3a1d0*/  ISETP.GT.AND P6, PT, R0, R5, PT ;  /* 0x000000050000720c */ /* 0x000fda0003fc4270 */
[----:B------:R-:W-:Y:S05]  /*3a1e0*/  @P6 BRA `(.L_x_13029) ;  /* 0x0000000000ac6947 */ /* 0x000fea0003800000 */
.L_x_13032:
        /* <DEDUP_REMOVED lines=37> */
.L_x_13195:
[----:B------:R-:W-:Y:S02]  /*3a440*/  ULDC UR4, c[0x0][0xd38] ;  /* 0x00034e0000047ab9 */ /* 0x000fe40000000800 */
[----:B------:R-:W-:-:S04]  /*3a450*/  IMAD.U32 R2, RZ, RZ, UR4 ;  /* 0x00000004ff027e24 */ /* 0x000fc8000f8e00ff */
[----:B-1----:R-:W-:-:S04]  /*3a460*/  IMAD R9, R9, R2, RZ ;  /* 0x0000000209097224 */ /* 0x002fc800078e02ff */
[----:B------:R-:W-:-:S05]  /*3a470*/  IMAD.IADD R0, R9, 0x1, R0 ;  /* 0x0000000109007824 */ /* 0x000fca00078e0200 */
[----:B------:R-:W-:-:S13]  /*3a480*/  ISETP.GT.AND P6, PT, R0, R5, PT ;  /* 0x000000050000720c */ /* 0x000fda0003fc4270 */
[----:B------:R-:W-:Y:S05]  /*3a490*/  @!P6 BRA `(.L_x_13032) ;  /* 0xfffffffc0054e947 */ /* 0x000fea000383ffff */
.L_x_13029:
        /* <DEDUP_REMOVED lines=12> */
.L_x_13200:
[----:B------:R-:W-:-:S13]  /*3a560*/  ISETP.NE.AND P0, PT, R0, RZ, PT ;  /* 0x000000ff0000720c */ /* 0x000fda0003f05270 */
[----:B------:R-:W-:Y:S05]  /*3a570*/  @!P0 BRA `(.L_x_13034) ;  /* 0x0000000000148947 */ /* 0x000fea0003800000 */
[----:B------:R-:W-:Y:S01]  /*3a580*/  UMOV UR4, 0xffffffff ;  /* 0xffffffff00047882 */ /* 0x000fe20000000000 */
[----:B-1----:R-:W-:Y:S02]  /*3a590*/  VIADD R3, R3, 0xffffffff ;  /* 0xffffffff03037836 */ /* 0x002fe40000000000 */
[----:B------:R-:W-:Y:S05]  /*3a5a0*/  BRA.DIV UR4, `(.L_x_13035) ;  /* 0x0000004e04fc7947 */ /* 0x000fea000b800000 */
[----:B------:R1:W3:Y:S02]  /*3a5b0*/  SHFL.IDX PT, R3, R7, R3, 0x1f ;  /* 0x00001f0307037589 */ /* 0x0002e400000e0000 */
.L_x_13203:
[----:B---3--:R-:W-:-:S07]  /*3a5c0*/  IMAD.MOV.U32 R8, RZ, RZ, R3 ;  /* 0x000000ffff087224 */ /* 0x008fce00078e0003 */
.L_x_13034:
[----:B------:R-:W-:Y:S01]  /*3a5d0*/  ISETP.NE.AND P0, PT, R6, 0x1, PT ;  /* 0x000000010600780c */ /* 0x000fe20003f05270 */
[----:B------:R-:W-:-:S05]  /*3a5e0*/  IMAD R0, R8, R2, R9 ;  /* 0x0000000208007224 */ /* 0x000fca00078e0209 */
[----:B------:R3:W-:Y:S02]  /*3a5f0*/  STL [R1+0x460], R0 ;  /* 0x0004600001007387 */ /* 0x0007e40000100800 */
[----:B---3--:R-:W-:-:S05]  /*3a600*/  IMAD.IADD R0, R5, 0x1, -R0 ;  /* 0x0000000105007824 */ /* 0x008fca00078e0a00 */
[----:B------:R-:W-:Y:S05]  /*3a610*/  @!P0 BRA `(.L_x_13036) ;  /* 0x0000000000e48947 */ /* 0x000fea0003800000 */
[----:B------:R-:W-:-:S04]  /*3a620*/  IABS R5, R4 ;  /* 0x0000000400057213 */ /* 0x000fc80000000000 */
[----:B------:R-:W3:Y:S08]  /*3a630*/  I2F.RP R2, R5 ;  /* 0x0000000500027306 */ /* 0x000ef00000209400 */
[----:B---3--:R-:W3:Y:S02]  /*3a640*/  MUFU.RCP R2, R2 ;  /* 0x0000000200027308 */ /* 0x008ee40000001000 */
[----:B---3--:R-:W-:-:S06]  /*3a650*/  VIADD R2, R2, 0xffffffe ;  /* 0x0ffffffe02027836 */ /* 0x008fcc0000000000 */
        /* <DEDUP_REMOVED lines=53> */
.L_x_13036:
[----:B-1----:R-:W3:Y:S01]  /*3a9b0*/  LDL R3, [R1+0x46c] ;  /* 0x00046c0001037983 */ /* 0x002ee20000100800 */
        /* <DEDUP_REMOVED lines=62> */
.L_x_13037:
[----:B------:R-:W-:-:S05]  /*3ada0*/  LOP3.LUT R0, RZ, R0, RZ, 0x33, !PT ;  /* 0x00000000ff007212 */ /* 0x000fca00078e33ff */
[----:B------:R-:W-:-:S05]  /*3adb0*/  IMAD.IADD R0, R4, 0x1, R0 ;  /* 0x0000000104007824 */ /* 0x000fca00078e0200 */
[----:B------:R3:W-:Y:S01]  /*3adc0*/  STL [R1+0x464], R0 ;  /* 0x0004640001007387 */ /* 0x0007e20000100800 */
[----:B------:R-:W-:Y:S05]  /*3add0*/  BRA `(.L_x_13038) ;  /* 0x0000000000287947 */ /* 0x000fea0003800000 */
.L_x_13030:
        /* <DEDUP_REMOVED lines=10> */
.L_x_13038:
        /* <DEDUP_REMOVED lines=16> */
.L_x_13027:
[----:B------:R-:W2:Y:S01]  /*3af80*/  LDL R0, [R1+0x46c] ;  /* 0x00046c0001007983 */ /* 0x000ea20000100800 */
[----:B------:R-:W-:Y:S02]  /*3af90*/  ULDC UR4, c[0x0][0xd3c] ;  /* 0x00034f0000047ab9 */ /* 0x000fe40000000800 */
[----:B--2---:R-:W-:-:S13]  /*3afa0*/  ISETP.GE.AND P0, PT, R0, UR4, PT ;  /* 0x0000000400007c0c */ /* 0x004fda000bf06270 */
[----:B------:R-:W-:Y:S05]  /*3afb0*/  @!P0 BRA `(.L_x_13039) ;  /* 0xffffff7800b88947 */ /* 0x000fea000383ffff */
[----:B------:R-:W-:Y:S05]  /*3afc0*/  BSYNC B8 ;  /* 0x0000000000087941 */ /* 0x000fea0003800000 */
.L_x_12873:
[----:B---3--:R-:W2:Y:S01]  /*3afd0*/  LDL.LU R0, [R1+0x4e0] ;  /* 0x0004e00001007983 */ /* 0x008ea20000300800 */
        /* <DEDUP_REMOVED lines=11> */
.L_x_13204:
[----:B------:R-:W-:Y:S05]  /*3b090*/  BSYNC B0 ;  /* 0x0000000000007941 */ /* 0x000fea0003800000 */
.L_x_13040:
[----:B------:R-:W-:-:S03]  /*3b0a0*/  UMOV UR4, 0xffffffff ;  /* 0xffffffff00047882 */ /* 0x000fc60000000000 */
[----:B------:R-:W-:Y:S05]  /*3b0b0*/  BRA.DIV UR4, `(.L_x_13042) ;  /* 0x0000004604787947 */ /* 0x000fea000b800000 */
[----:B------:R-:W1:Y:S02]  /*3b0c0*/  S2R R2, SR_TID.X ;  /* 0x0000000000027919 */ /* 0x000e640000002100 */
[----:B-1----:R-:W-:-:S04]  /*3b0d0*/  SHF.R.U32.HI R2, RZ, 0x5, R2 ;  /* 0x00000005ff027819 */ /* 0x002fc80000011602 */
[----:B------:R-:W-:-:S05]  /*3b0e0*/  LOP3.LUT R2, R2, 0x3, RZ, 0xc0, !PT ;  /* 0x0000000302027812 */ /* 0x000fca00078ec0ff */
[----:B------:R1:W2:Y:S02]  /*3b0f0*/  SHFL.IDX PT, R14, R2, RZ, 0x1f ;  /* 0x00001fff020e7589 */ /* 0x0002a400000e0000 */
.L_x_13207:
[----:B--2---:R-:W-:-:S13]  /*3b100*/  ISETP.NE.AND P0, PT, R14, RZ, PT ;  /* 0x000000ff0e00720c */ /* 0x004fda0003f05270 */
[----:B------:R-:W-:Y:S05]  /*3b110*/  @P0 BRA `(.L_x_12629) ;  /* 0x00000000008c0947 */ /* 0x000fea0003800000 */
[----:B------:R-:W-:-:S03]  /*3b120*/  UMOV UR4, 0xffffffff ;  /* 0xffffffff00047882 */ /* 0x000fc60000000000 */
[----:B------:R-:W-:Y:S05]  /*3b130*/  BRA.DIV UR4, `(.L_x_13043) ;  /* 0x00000046048c7947 */ /* 0x000fea000b800000 */
[----:B------:R-:W-:-:S13]  /*3b140*/  ELECT P6, URZ, PT ;  /* 0x00000000003f782f */ /* 0x000fda00038c0000 */
.L_x_13210:
[----:B------:R-:W-:Y:S05]  /*3b150*/  @!P6 BRA `(.L_x_12629) ;  /* 0x00000000007ce947 */ /* 0x000fea0003800000 */
[----:B------:R-:W-:-:S06]  /*3b160*/  ULOP3.LUT UR4, UR38, 0x2, URZ, 0xfc, !UPT ;  /* 0x0000000226047892 */ /* 0x000fcc000f8efc3f */
[----:B-1----:R-:W-:-:S05]  /*3b170*/  IMAD.U32 R2, RZ, RZ, UR4 ;  /* 0x00000004ff027e24 */ /* 0x002fca000f8e00ff */
[----:B------:R-:W-:-:S13]  /*3b180*/  ISETP.NE.AND P2, PT, R2, 0x3, PT ;  /* 0x000000030200780c */ /* 0x000fda0003f45270 */
[----:B------:R-:W-:Y:S05]  /*3b190*/  @!P2 BRA `(.L_x_13044) ;  /* 0x000000000004a947 */ /* 0x000fea0003800000 */
[----:B------:R-:W-:Y:S01]  /*3b1a0*/  BPT.TRAP 0x1 ;  /* 0x000000040000795c */ /* 0x000fe20000300000 */
.L_x_13044:
        /* <DEDUP_REMOVED lines=13> */
.L_x_13211:
[----:B------:R-:W1:Y:S02]  /*3b280*/  SYNCS.PHASECHK.TRANS64.TRYWAIT P0, [R7+URZ], R2 ;  /* 0x00000002070075a7 */ /* 0x000e64000800017f */
[----:B-1----:R-:W-:Y:S05]  /*3b290*/  @!P0 BRA `(.L_x_13046) ;  /* 0x0000004400688947 */ /* 0x002fea0003800000 */
.L_x_13212:
[----:B------:R-:W-:Y:S05]  /*3b2a0*/  @!P2 BRA `(.L_x_13047) ;  /* 0x000000000004a947 */ /* 0x000fea0003800000 */
[----:B------:R-:W-:Y:S01]  /*3b2b0*/  BPT.TRAP 0x1 ;  /* 0x000000040000795c */ /* 0x000fe20000300000 */
.L_x_13047:
[----:B------:R-:W-:-:S04]  /*3b2c0*/  VIADD R0, R0, 0x32460 ;  /* 0x0003246000007836 */ /* 0x000fc80000000000 */
[----:B------:R-:W-:-:S04]  /*3b2d0*/  IMAD R4, R19, 0x8, R0 ;  /* 0x0000000813047824 */ /* 0x000fc800078e0200 */
[----:B------:R-:W2:Y:S02]  /*3b2e0*/  SYNCS.PHASECHK.TRANS64.TRYWAIT P0, [R4+URZ], R5 ;  /* 0x00000005040075a7 */ /* 0x000ea4000800017f */
[----:B--2---:R-:W-:Y:S05]  /*3b2f0*/  @!P0 BRA `(.L_x_13048) ;  /* 0x0000004400648947 */ /* 0x004fea0003800000 */
.L_x_13213:
[----:B------:R-:W-:-:S07]  /*3b300*/  IMAD R3, R3, 0x8, R0 ;  /* 0x0000000803037824 */ /* 0x000fce00078e0200 */
.L_x_13049:
[----:B---3--:R3:W4:Y:S02]  /*3b310*/  SYNCS.PHASECHK.TRANS64.TRYWAIT P0, [R3+URZ], R2 ;  /* 0x00000002030075a7 */ /* 0x008724000800017f */
[----:B----4-:R-:W-:Y:S05]  /*3b320*/  @!P0 NANOSLEEP.SYNCS 0x989680 ;  /* 0x009896800000895d */ /* 0x010fea0003900000 */
[----:B------:R-:W4:Y:S02]  /*3b330*/  @!P0 SYNCS.PHASECHK.TRANS64 P0, [R3+URZ], R2 ;  /* 0x00000002030085a7 */ /* 0x000f24000800007f */
[----:B----4-:R-:W-:Y:S05]  /*3b340*/  @!P0 BRA `(.L_x_13049) ;  /* 0xfffffffc00f08947 */ /* 0x010fea000383ffff */
.L_x_12629:
[----:B------:R-:W-:Y:S05]  /*3b350*/  BSYNC B9 ;  /* 0x0000000000097941 */ /* 0x000fea0003800000 */
.L_x_12626:
[----:B------:R-:W-:Y:S05]  /*3b360*/  EXIT ;  /* 0x000000000000794d */ /* 0x000fea0003800000 */
.L_x_12657:
[----:B0-----:R0:W1:Y:S02]  /*3b370*/  SYNCS.PHASECHK.TRANS64.TRYWAIT P6, [R68+URZ+0x32490], R80 ;  /* 0x03249050440075a7 */ /* 0x00106400080c017f */
[----:B-1----:R-:W-:Y:S05]  /*3b380*/  @!P6 NANOSLEEP.SYNCS 0x989680 ;  /* 0x009896800000e95d */ /* 0x002fea0003900000 */
[----:B------:R-:W1:Y:S02]  /*3b390*/  @!P6 SYNCS.PHASECHK.TRANS64 P6, [R68+URZ+0x32490], R80 ;  /* 0x032490504400e5a7 */ /* 0x000e6400080c007f */
[----:B-1----:R-:W-:Y:S05]  /*3b3a0*/  @!P6 BRA `(.L_x_12657) ;  /* 0xfffffffc00f0e947 */ /* 0x002fea000383ffff */
[----:B------:R-:W-:Y:S05]  /*3b3b0*/  BRA `(.L_x_13050) ;  /* 0xfffffc8400447947 */ /* 0x000fea000383ffff */
.L_x_12679:
[----:B0-----:R0:W1:Y:S02]  /*3b3c0*/  SYNCS.PHASECHK.TRANS64.TRYWAIT P5, [R68+URZ+0x32490], R80 ;  /* 0x03249050440075a7 */ /* 0x00106400080a017f */
[----:B-1----:R-:W-:Y:S05]  /*3b3d0*/  @!P5 NANOSLEEP.SYNCS 0x989680 ;  /* 0x009896800000d95d */ /* 0x002fea0003900000 */
[----:B------:R-:W1:Y:S02]  /*3b3e0*/  @!P5 SYNCS.PHASECHK.TRANS64 P5, [R68+URZ+0x32490], R80 ;  /* 0x032490504400d5a7 */ /* 0x000e6400080a007f */
[----:B-1----:R-:W-:Y:S05]  /*3b3f0*/  @!P5 BRA `(.L_x_12679) ;  /* 0xfffffffc00f0d947 */ /* 0x002fea000383ffff */
[----:B------:R-:W-:Y:S05]  /*3b400*/  BRA `(.L_x_13051) ;  /* 0xfffffc98004c7947 */ /* 0x000fea000383ffff */
.L_x_12688:
[----:B0-----:R0:W1:Y:S02]  /*3b410*/  SYNCS.PHASECHK.TRANS64.TRYWAIT P4, [R68+URZ+0x32490], R80 ;  /* 0x03249050440075a7 */ /* 0x001064000808017f */
[----:B-1----:R-:W-:Y:S05]  /*3b420*/  @!P4 NANOSLEEP.SYNCS 0x989680 ;  /* 0x009896800000c95d */ /* 0x002fea0003900000 */
[----:B------:R-:W1:Y:S02]  /*3b430*/  @!P4 SYNCS.PHASECHK.TRANS64 P4, [R68+URZ+0x32490], R80 ;  /* 0x032490504400c5a7 */ /* 0x000e64000808007f */
[----:B-1----:R-:W-:Y:S05]  /*3b440*/  @!P4 BRA `(.L_x_12688) ;  /* 0xfffffffc00f0c947 */ /* 0x002fea000383ffff */
[----:B------:R-:W-:Y:S05]  /*3b450*/  BRA `(.L_x_13052) ;  /* 0xfffffca800707947 */ /* 0x000fea000383ffff */
.L_x_12694:
[----:B-1----:R1:W2:Y:S02]  /*3b460*/  SYNCS.PHASECHK.TRANS64.TRYWAIT P3, [R68+URZ+0x324b0], R80 ;  /* 0x0324b050440075a7 */ /* 0x0022a4000806017f */
[----:B--2---:R-:W-:Y:S05]  /*3b470*/  @!P3 NANOSLEEP.SYNCS 0x989680 ;  /* 0x009896800000b95d */ /* 0x004fea0003900000 */
[----:B------:R-:W2:Y:S02]  /*3b480*/  @!P3 SYNCS.PHASECHK.TRANS64 P3, [R68+URZ+0x324b0], R80 ;  /* 0x0324b0504400b5a7 */ /* 0x000ea4000806007f */
[----:B--2---:R-:W-:Y:S05]  /*3b490*/  @!P3 BRA `(.L_x_12694) ;  /* 0xfffffffc00f0b947 */ /* 0x004fea000383ffff */
[----:B------:R-:W-:Y:S05]  /*3b4a0*/  BRA `(.L_x_13053) ;  /* 0xfffffcac00087947 */ /* 0x000fea000383ffff */
.L_x_12712:
[----:B------:R0:W5:Y:S01]  /*3b4b0*/  LDL R13, [R1+0x518] ;  /* 0x00051800010d7983 */ /* 0x0001620000100800 */
[----:B------:R-:W-:Y:S01]  /*3b4c0*/  BSSY B0, `(.L_x_13054) ;  /* 0x0000007000007945 */ /* 0x000fe20003800000 */
[----:B------:R-:W-:Y:S02]  /*3b4d0*/  IMAD.MOV.U32 R12, RZ, RZ, RZ ;  /* 0x000000ffff0c7224 */ /* 0x000fe400078e00ff */
[----:B------:R-:W-:Y:S02]  /*3b4e0*/  IMAD.MOV.U32 R11, RZ, RZ, 0x1f ;  /* 0x0000001fff0b7424 */ /* 0x000fe400078e00ff */
[----:B------:R-:W-:-:S07]  /*3b4f0*/  IMAD.MOV.U32 R15, RZ, RZ, -0x1 ;  /* 0xffffffffff0f7424 */ /* 0x000fce00078e00ff */
[----:B0----5:R-:W-:Y:S05]  /*3b500*/  WARPSYNC.COLLECTIVE R15, `(.L_x_13055) ;  /* 0x000000000f087348 */ /* 0x021fea0003c00000 */
[----:B-----5:R1:W2:Y:S02]  /*3b510*/  SHFL.IDX P6, R14, R13, R12, R11 ;  /* 0x0000000c0d0e7389 */ /* 0x0202a400000c000b */
[----:B012---:R-:W-:Y:S01]  /*3b520*/  ENDCOLLECTIVE ;  /* 0x000000000000791b */ /* 0x007fe20003800000 */
.L_x_13055:
[----:B------:R-:W-:Y:S05]  /*3b530*/  BSYNC B0 ;  /* 0x0000000000007941 */ /* 0x000fea0003800000 */
.L_x_13054:
[----:B------:R-:W-:Y:S05]  /*3b540*/  BRA `(.L_x_13056) ;  /* 0xfffffcbc00c47947 */ /* 0x000fea000383ffff */
.L_x_12724:
        /* <DEDUP_REMOVED lines=8> */
.L_x_13058:
[----:B------:R-:W-:Y:S05]  /*3b5d0*/  BSYNC B1 ;  /* 0x0000000000017941 */ /* 0x000fea0003800000 */
.L_x_13057:
        /* <DEDUP_REMOVED lines=8> */
.L_x_13059:
[----:B------:R-:W-:Y:S02]  /*3b660*/  IMAD.MOV.U32 R13, RZ, RZ, R66 ;  /* 0x000000ffff0d7224 */ /* 0x000fe400078e0042 */
[----:B------:R-:W-:-:S07]  /*3b670*/  IMAD.MOV.U32 R6, RZ, RZ, R14 ;  /* 0x000000ffff067224 */ /* 0x000fce00078e000e */
[----:B------:R-:W-:Y:S05]  /*3b680*/  WARPSYNC.COLLECTIVE R15, `(.L_x_13060) ;  /* 0x000000000f087348 */ /* 0x000fea0003c00000 */
[----:B------:R0:W1:Y:S02]  /*3b690*/  SHFL.IDX P6, R14, R13, R12, R11 ;  /* 0x0000000c0d0e7389 */ /* 0x00006400000c000b */
[----:B01----:R-:W-:Y:S01]  /*3b6a0*/  ENDCOLLECTIVE ;  /* 0x000000000000791b */ /* 0x003fe20003800000 */
.L_x_13060:
[----:B------:R-:W-:Y:S02]  /*3b6b0*/  IMAD.MOV.U32 R13, RZ, RZ, R63 ;  /* 0x000000ffff0d7224 */ /* 0x000fe400078e003f */
[----:B------:R-:W-:-:S07]  /*3b6c0*/  IMAD.MOV.U32 R7, RZ, RZ, R14 ;  /* 0x000000ffff077224 */ /* 0x000fce00078e000e */
[----:B------:R-:W-:Y:S05]  /*3b6d0*/  WARPSYNC.COLLECTIVE R15, `(.L_x_13061) ;  /* 0x000000000f087348 */ /* 0x000fea0003c00000 */
[----:B------:R0:W1:Y:S02]  /*3b6e0*/  SHFL.IDX P6, R14, R13, R12, R11 ;  /* 0x0000000c0d0e7389 */ /* 0x00006400000c000b */
[----:B01----:R-:W-:Y:S01]  /*3b6f0*/  ENDCOLLECTIVE ;  /* 0x000000000000791b */ /* 0x003fe20003800000 */
.L_x_13061:
[----:B------:R-:W-:Y:S01]  /*3b700*/  IMAD.MOV.U32 R8, RZ, RZ, R14 ;  /* 0x000000ffff087224 */ /* 0x000fe200078e000e */
[----:B------:R-:W-:Y:S06]  /*3b710*/  BRA `(.L_x_13062) ;  /* 0xfffffcc800b87947 */ /* 0x000fec000383ffff */
.L_x_12727:
        /* <DEDUP_REMOVED lines=8> */
.L_x_13064:
[----:B------:R-:W-:Y:S05]  /*3b7a0*/  BSYNC B1 ;  /* 0x0000000000017941 */ /* 0x000fea0003800000 */
.L_x_13063:
        /* <DEDUP_REMOVED lines=8> */
.L_x_13065:
[----:B------:R-:W-:Y:S02]  /*3b830*/  IMAD.MOV.U32 R13, RZ, RZ, R66 ;  /* 0x000000ffff0d7224 */ /* 0x000fe400078e0042 */
[----:B------:R-:W-:-:S07]  /*3b840*/  IMAD.MOV.U32 R6, RZ, RZ, R14 ;  /* 0x000000ffff067224 */ /* 0x000fce00078e000e */
[----:B------:R-:W-:Y:S05]  /*3b850*/  WARPSYNC.COLLECTIVE R15, `(.L_x_13066) ;  /* 0x000000000f087348 */ /* 0x000fea0003c00000 */
[----:B------:R0:W1:Y:S02]  /*3b860*/  SHFL.IDX P6, R14, R13, R12, R11 ;  /* 0x0000000c0d0e7389 */ /* 0x00006400000c000b */
[----:B01----:R-:W-:Y:S01]  /*3b870*/  ENDCOLLECTIVE ;  /* 0x000000000000791b */ /* 0x003fe20003800000 */
.L_x_13066:
[----:B------:R-:W-:Y:S02]  /*3b880*/  IMAD.MOV.U32 R13, RZ, RZ, R63 ;  /* 0x000000ffff0d7224 */ /* 0x000fe400078e003f */
[----:B------:R-:W-:-:S07]  /*3b890*/  IMAD.MOV.U32 R7, RZ, RZ, R14 ;  /* 0x000000ffff077224 */ /* 0x000fce00078e000e */
[----:B------:R-:W-:Y:S05]  /*3b8a0*/  WARPSYNC.COLLECTIVE R15, `(.L_x_13067) ;  /* 0x000000000f087348 */ /* 0x000fea0003c00000 */
[----:B------:R0:W1:Y:S02]  /*3b8b0*/  SHFL.IDX P6, R14, R13, R12, R11 ;  /* 0x0000000c0d0e7389 */ /* 0x00006400000c000b */
[----:B01----:R-:W-:Y:S01]  /*3b8c0*/  ENDCOLLECTIVE ;  /* 0x000000000000791b */ /* 0x003fe20003800000 */
.L_x_13067:
[----:B------:R-:W-:Y:S05]  /*3b8d0*/  BRA `(.L_x_13068) ;  /* 0xfffffccc00247947 */ /* 0x000fea000383ffff */
.L_x_12731:
[----:B-1----:R1:W4:Y:S02]  /*3b8e0*/  SYNCS.PHASECHK.TRANS64.TRYWAIT P0, [R2+URZ+0x32400], R63 ;  /* 0x0324003f020075a7 */ /* 0x002324000800017f */
[----:B----4-:R-:W-:Y:S05]  /*3b8f0*/  @!P0 NANOSLEEP.SYNCS 0x989680 ;  /* 0x009896800000895d */ /* 0x010fea0003900000 */
[----:B------:R-:W4:Y:S02]  /*3b900*/  @!P0 SYNCS.PHASECHK.TRANS64 P0, [R2+URZ+0x32400], R63 ;  /* 0x0324003f020085a7 */ /* 0x000f24000800007f */
[----:B----4-:R-:W-:Y:S05]  /*3b910*/  @!P0 BRA `(.L_x_12731) ;  /* 0xfffffffc00f08947 */ /* 0x010fea000383ffff */
[----:B------:R-:W-:Y:S05]  /*3b920*/  BRA `(.L_x_13069) ;  /* 0xfffffccc00b07947 */ /* 0x000fea000383ffff */
.L_x_12739:
[----:B------:R-:W0:Y:S01]  /*3b930*/  LDC R69, c[0x0][0x3f4] ;  /* 0x0000fd00ff457b82 */ /* 0x000e220000000800 */
        /* <DEDUP_REMOVED lines=8> */
.L_x_13071:
[----:B------:R-:W-:Y:S05]  /*3b9c0*/  BSYNC B1 ;  /* 0x0000000000017941 */ /* 0x000fea0003800000 */
.L_x_13070:
        /* <DEDUP_REMOVED lines=10> */
.L_x_13072:
        /* <DEDUP_REMOVED lines=8> */
.L_x_13073:
[----:B------:R-:W-:-:S05]  /*3baf0*/  @!P1 IADD3 R8, P2, R5, R7, RZ ;  /* 0x0000000705089210 */ /* 0x000fca0007f5e0ff */
[----:B------:R-:W-:Y:S02]  /*3bb00*/  @!P1 IMAD.X R9, R4, 0x1, R21, P2 ;  /* 0x0000000104099824 */ /* 0x000fe400010e0615 */
[----:B------:R-:W-:Y:S02]  /*3bb10*/  IMAD.MOV.U32 R13, RZ, RZ, R44 ;  /* 0x000000ffff0d7224 */ /* 0x000fe400078e002c */
[----:B------:R-:W-:-:S07]  /*3bb20*/  IMAD.MOV.U32 R6, RZ, RZ, R14 ;  /* 0x000000ffff067224 */ /* 0x000fce00078e000e */
[----:B------:R-:W-:Y:S05]  /*3bb30*/  WARPSYNC.COLLECTIVE R15, `(.L_x_13074) ;  /* 0x000000000f087348 */ /* 0x000fea0003c00000 */
[----:B------:R0:W1:Y:S02]  /*3bb40*/  SHFL.IDX P6, R14, R13, R12, R11 ;  /* 0x0000000c0d0e7389 */ /* 0x00006400000c000b */
[----:B01----:R-:W-:Y:S01]  /*3bb50*/  ENDCOLLECTIVE ;  /* 0x000000000000791b */ /* 0x003fe20003800000 */
.L_x_13074:
[----:B------:R-:W2:Y:S01]  /*3bb60*/  @!P1 LD.E.128 R8, desc[UR42][R8.64] ;  /* 0x0000002a08089980 */ /* 0x000ea2000c101d00 */
[----:B------:R-:W-:-:S05]  /*3bb70*/  @!P1 IADD3 R4, P2, R14, R7, RZ ;  /* 0x000000070e049210 */ /* 0x000fca0007f5e0ff */
[----:B------:R-:W-:-:S06]  /*3bb80*/  @!P1 IMAD.X R5, R6, 0x1, R21, P2 ;  /* 0x0000000106059824 */ /* 0x000fcc00010e0615 */
[----:B------:R-:W5:Y:S01]  /*3bb90*/  @!P1 LD.E.128 R4, desc[UR42][R4.64] ;  /* 0x0000002a04049980 */ /* 0x000f62000c101d00 */
[----:B------:R-:W-:Y:S01]  /*3bba0*/  CS2R R20, SRZ ;  /* 0x0000000000147805 */ /* 0x000fe2000001ff00 */
[----:B------:R-:W-:Y:S01]  /*3bbb0*/  IMAD.MOV.U32 R13, RZ, RZ, R31 ;  /* 0x000000ffff0d7224 */ /* 0x000fe200078e001f */
[----:B------:R-:W-:Y:S01]  /*3bbc0*/  CS2R R64, SRZ ;  /* 0x0000000000407805 */ /* 0x000fe2000001ff00 */
[----:B------:R-:W-:Y:S01]  /*3bbd0*/  IMAD.MOV.U32 R12, RZ, RZ, 0x1 ;  /* 0x00000001ff0c7424 */ /* 0x000fe200078e00ff */
[----:B------:R-:W-:Y:S02]  /*3bbe0*/  CS2R R66, SRZ ;  /* 0x0000000000427805 */ /* 0x000fe4000001ff00 */
[----:B------:R-:W-:Y:S01]  /*3bbf0*/  CS2R R24, SRZ ;  /* 0x0000000000187805 */ /* 0x000fe2000001ff00 */
[----:B--2---:R-:W-:Y:S02]  /*3bc00*/  @!P1 IMAD.MOV.U32 R20, RZ, RZ, R10 ;  /* 0x000000ffff149224 */ /* 0x004fe400078e000a */
[----:B------:R-:W-:-:S02]  /*3bc10*/  @!P1 IMAD.MOV.U32 R21, RZ, RZ, R11 ;  /* 0x000000ffff159224 */ /* 0x000fc400078e000b */
[----:B------:R-:W-:Y:S02]  /*3bc20*/  IMAD.MOV.U32 R10, RZ, RZ, R20 ;  /* 0x000000ffff0a7224 */ /* 0x000fe400078e0014 */
[----:B------:R-:W-:Y:S02]  /*3bc30*/  IMAD.MOV.U32 R11, RZ, RZ, R21 ;  /* 0x000000ffff0b7224 */ /* 0x000fe400078e0015 */
[----:B------:R-:W-:Y:S02]  /*3bc40*/  @!P1 IMAD.MOV.U32 R24, RZ, RZ, R8 ;  /* 0x000000ffff189224 */ /* 0x000fe400078e0008 */
[----:B------:R-:W-:Y:S01]  /*3bc50*/  @!P1 IMAD.MOV.U32 R25, RZ, RZ, R9 ;  /* 0x000000ffff199224 */ /* 0x000fe200078e0009 */
[----:B------:R-:W-:Y:S01]  /*3bc60*/  PRMT R75, R10, 0x5410, R11 ;  /* 0x000054100a4b7816 */ /* 0x000fe2000000000b */
[----:B------:R-:W-:Y:S02]  /*3bc70*/  IMAD.MOV.U32 R11, RZ, RZ, 0x1c1f ;  /* 0x00001c1fff0b7424 */ /* 0x000fe400078e00ff */
[----:B------:R-:W-:-:S02]  /*3bc80*/  IMAD.MOV.U32 R8, RZ, RZ, R24 ;  /* 0x000000ffff087224 */ /* 0x000fc400078e0018 */
[----:B------:R-:W-:-:S07]  /*3bc90*/  IMAD.MOV.U32 R9, RZ, RZ, R25 ;  /* 0x000000ffff097224 */ /* 0x000fce00078e0019 */
[----:B-----5:R-:W-:Y:S05]  /*3bca0*/  WARPSYNC.COLLECTIVE R15, `(.L_x_13075) ;  /* 0x000000000f087348 */ /* 0x020fea0003c00000 */
[----:B------:R0:W1:Y:S02]  /*3bcb0*/  SHFL.IDX P6, R14, R13, R12, R11 ;  /* 0x0000000c0d0e7389 */ /* 0x00006400000c000b */
[----:B01---5:R-:W-:Y:S01]  /*3bcc0*/  ENDCOLLECTIVE ;  /* 0x000000000000791b */ /* 0x023fe20003800000 */
.L_x_13075:
[----:B------:R-:W-:Y:S01]  /*3bcd0*/  @!P1 IMAD.MOV.U32 R64, RZ, RZ, R6 ;  /* 0x000000ffff409224 */ /* 0x000fe200078e0006 */
[----:B------:R-:W-:Y:S01]  /*3bce0*/  PRMT R63, R8, 0x5410, R9 ;  /* 0x00005410083f7816 */ /* 0x000fe20000000009 */
[----:B------:R-:W-:Y:S02]  /*3bcf0*/  @!P1 IMAD.MOV.U32 R66, RZ, RZ, R4 ;  /* 0x000000ffff429224 */ /* 0x000fe400078e0004 */
[----:B------:R-:W-:Y:S02]  /*3bd00*/  @!P1 IMAD.MOV.U32 R67, RZ, RZ, R5 ;  /* 0x000000ffff439224 */ /* 0x000fe400078e0005 */
[----:B------:R-:W-:Y:S02]  /*3bd10*/  @!P1 IMAD.MOV.U32 R65, RZ, RZ, R7 ;  /* 0x000000ffff419224 */ /* 0x000fe400078e0007 */
[----:B------:R-:W-:Y:S02]  /*3bd20*/  IMAD.MOV.U32 R4, RZ, RZ, R64 ;  /* 0x000000ffff047224 */ /* 0x000fe400078e0040 */
[----:B------:R-:W-:-:S02]  /*3bd30*/  IMAD.MOV.U32 R13, RZ, RZ, R29 ;  /* 0x000000ffff0d7224 */ /* 0x000fc400078e001d */
[----:B------:R-:W-:Y:S02]  /*3bd40*/  IMAD.MOV.U32 R6, RZ, RZ, R66 ;  /* 0x000000ffff067224 */ /* 0x000fe400078e0042 */
[----:B------:R-:W-:Y:S02]  /*3bd50*/  IMAD.MOV.U32 R7, RZ, RZ, R67 ;  /* 0x000000ffff077224 */ /* 0x000fe400078e0043 */
[----:B------:R-:W-:Y:S01]  /*3bd60*/  IMAD.MOV.U32 R5, RZ, RZ, R65 ;  /* 0x000000ffff057224 */ /* 0x000fe200078e0041 */
[----:B------:R-:W-:Y:S02]  /*3bd70*/  PRMT R91, R4, 0x5410, R6 ;  /* 0x00005410045b7816 */ /* 0x000fe40000000006 */
[----:B------:R-:W-:Y:S01]  /*3bd80*/  PRMT R84, R7, 0x7610, R84 ;  /* 0x0000761007547816 */ /* 0x000fe20000000054 */
[----:B------:R-:W-:Y:S01]  /*3bd90*/  IMAD.MOV.U32 R28, RZ, RZ, R14 ;  /* 0x000000ffff1c7224 */ /* 0x000fe200078e000e */
[----:B------:R-:W-:-:S07]  /*3bda0*/  PRMT R85, R5, 0x7610, R85 ;  /* 0x0000761005557816 */ /* 0x000fce0000000055 */
[----:B------:R-:W-:Y:S05]  /*3bdb0*/  WARPSYNC.COLLECTIVE R15, `(.L_x_13076) ;  /* 0x000000000f087348 */ /* 0x000fea0003c00000 */
[----:B------:R0:W1:Y:S02]  /*3bdc0*/  SHFL.IDX P6, R14, R13, R12, R11 ;  /* 0x0000000c0d0e7389 */ /* 0x00006400000c000b */
[----:B01----:R-:W-:Y:S01]  /*3bdd0*/  ENDCOLLECTIVE ;  /* 0x000000000000791b */ /* 0x003fe20003800000 */
.L_x_13076:
[----:B------:R-:W-:Y:S01]  /*3bde0*/  CS2R R6, SRZ ;  /* 0x0000000000067805 */ /* 0x000fe2000001ff00 */
[----:B------:R-:W-:Y:S02]  /*3bdf0*/  IMAD.MOV.U32 R13, RZ, RZ, R30 ;  /* 0x000000ffff0d7224 */ /* 0x000fe400078e001e */
[----:B------:R-:W-:-:S07]  /*3be00*/  IMAD.MOV.U32 R29, RZ, RZ, R14 ;  /* 0x000000ffff1d7224 */ /* 0x000fce00078e000e */
[----:B------:R-:W-:Y:S05]  /*3be10*/  WARPSYNC.COLLECTIVE R15, `(.L_x_13077) ;  /* 0x000000000f087348 */ /* 0x000fea0003c00000 */
[----:B------:R0:W1:Y:S02]  /*3be20*/  SHFL.IDX P6, R14, R13, R12, R11 ;  /* 0x0000000c0d0e7389 */ /* 0x00006400000c000b */
[----:B01----:R-:W-:Y:S01]  /*3be30*/  ENDCOLLECTIVE ;  /* 0x000000000000791b */ /* 0x003fe20003800000 */
.L_x_13077:
[----:B------:R-:W-:Y:S02]  /*3be40*/  IMAD.MOV.U32 R13, RZ, RZ, R44 ;  /* 0x000000ffff0d7224 */ /* 0x000fe400078e002c */
[----:B------:R-:W-:-:S07]  /*3be50*/  IMAD.MOV.U32 R30, RZ, RZ, R14 ;  /* 0x000000ffff1e7224 */ /* 0x000fce00078e000e */
[----:B------:R-:W-:Y:S05]  /*3be60*/  WARPSYNC.COLLECTIVE R15, `(.L_x_13078) ;  /* 0x000000000f087348 */ /* 0x000fea0003c00000 */
[----:B------:R0:W1:Y:S02]  /*3be70*/  SHFL.IDX P6, R14, R13, R12, R11 ;  /* 0x0000000c0d0e7389 */ /* 0x00006400000c000b */
[----:B01----:R-:W-:Y:S01]  /*3be80*/  ENDCOLLECTIVE ;  /* 0x000000000000791b */ /* 0x003fe20003800000 */
.L_x_13078:
[----:B------:R-:W-:Y:S05]  /*3be90*/  BRA `(.L_x_13079) ;  /* 0xfffffcd800f07947 */ /* 0x000fea000383ffff */
.L_x_12743:
[----:B0-----:R0:W1:Y:S02]  /*3bea0*/  SYNCS.PHASECHK.TRANS64.TRYWAIT P1, [R2+URZ+0x32400], R13 ;  /* 0x0324000d020075a7 */ /* 0x001064000802017f */
[----:B-1----:R-:W-:Y:S05]  /*3beb0*/  @!P1 NANOSLEEP.SYNCS 0x989680 ;  /* 0x009896800000995d */ /* 0x002fea0003900000 */
[----:B------:R-:W1:Y:S02]  /*3bec0*/  @!P1 SYNCS.PHASECHK.TRANS64 P1, [R2+URZ+0x32400], R13 ;  /* 0x0324000d020095a7 */ /* 0x000e64000802007f */
[----:B-1----:R-:W-:Y:S05]  /*3bed0*/  @!P1 BRA `(.L_x_12743) ;  /* 0xfffffffc00f09947 */ /* 0x002fea000383ffff */
[----:B------:R-:W-:Y:S05]  /*3bee0*/  BRA `(.L_x_13080) ;  /* 0xfffffcdc004c7947 */ /* 0x000fea000383ffff */
.L_x_12758:
[----:B0-----:R0:W1:Y:S02]  /*3bef0*/  SYNCS.PHASECHK.TRANS64.TRYWAIT P0, [R2+URZ], R7 ;  /* 0x00000007020075a7 */ /* 0x001064000800017f */
[----:B-1----:R-:W-:Y:S05]  /*3bf00*/  @!P0 NANOSLEEP.SYNCS 0x989680 ;  /* 0x009896800000895d */ /* 0x002fea0003900000 */
[----:B------:R-:W1:Y:S02]  /*3bf10*/  @!P0 SYNCS.PHASECHK.TRANS64 P0, [R2+URZ], R7 ;  /* 0x00000007020085a7 */ /* 0x000e64000800007f */
[----:B-1----:R-:W-:Y:S05]  /*3bf20*/  @!P0 BRA `(.L_x_12758) ;  /* 0xfffffffc00f08947 */ /* 0x002fea000383ffff */
[----:B------:R-:W-:Y:S05]  /*3bf30*/  BRA `(.L_x_12757) ;  /* 0xfffffcf000e07947 */ /* 0x000fea000383ffff */
.L_x_12765:
[----:B-1----:R1:W2:Y:S02]  /*3bf40*/  SYNCS.PHASECHK.TRANS64.TRYWAIT P0, [R4+URZ], R5 ;  /* 0x00000005040075a7 */ /* 0x0022a4000800017f */
[----:B--2---:R-:W-:Y:S05]  /*3bf50*/  @!P0 NANOSLEEP.SYNCS 0x989680 ;  /* 0x009896800000895d */ /* 0x004fea0003900000 */
[----:B------:R-:W2:Y:S02]  /*3bf60*/  @!P0 SYNCS.PHASECHK.TRANS64 P0, [R4+URZ], R5 ;  /* 0x00000005040085a7 */ /* 0x000ea4000800007f */
[----:B--2---:R-:W-:Y:S05]  /*3bf70*/  @!P0 BRA `(.L_x_12765) ;  /* 0xfffffffc00f08947 */ /* 0x004fea000383ffff */
[----:B------:R-:W-:Y:S05]  /*3bf80*/  BRA `(.L_x_12764) ;  /* 0xfffffcf800047947 */ /* 0x000fea000383ffff */
.L_x_12790:
[----:B-1----:R1:W2:Y:S02]  /*3bf90*/  SYNCS.PHASECHK.TRANS64.TRYWAIT P1, [R0+URZ], R9 ;  /* 0x00000009000075a7 */ /* 0x0022a4000802017f */
[----:B--2---:R-:W-:Y:S05]  /*3bfa0*/  @!P1 NANOSLEEP.SYNCS 0x989680 ;  /* 0x009896800000995d */ /* 0x004fea0003900000 */
[----:B------:R-:W2:Y:S02]  /*3bfb0*/  @!P1 SYNCS.PHASECHK.TRANS64 P1, [R0+URZ], R9 ;  /* 0x00000009000095a7 */ /* 0x000ea4000802007f */
[----:B--2---:R-:W-:Y:S05]  /*3bfc0*/  @!P1 BRA `(.L_x_12790) ;  /* 0xfffffffc00f09947 */ /* 0x004fea000383ffff */
[----:B------:R-:W-:Y:S05]  /*3bfd0*/  BRA `(.L_x_12789) ;  /* 0xfffffda400e07947 */ /* 0x000fea000383ffff */
.L_x_12797:
[----:B--2---:R2:W3:Y:S02]  /*3bfe0*/  SYNCS.PHASECHK.TRANS64.TRYWAIT P1, [R6+URZ], R7 ;  /* 0x00000007060075a7 */ /* 0x0044e4000802017f */
[----:B---3--:R-:W-:Y:S05]  /*3bff0*/  @!P1 NANOSLEEP.SYNCS 0x989680 ;  /* 0x009896800000995d */ /* 0x008fea0003900000 */
[----:B------:R-:W3:Y:S02]  /*3c000*/  @!P1 SYNCS.PHASECHK.TRANS64 P1, [R6+URZ], R7 ;  /* 0x00000007060095a7 */ /* 0x000ee4000802007f */
[----:B---3--:R-:W-:Y:S05]  /*3c010*/  @!P1 BRA `(.L_x_12797) ;  /* 0xfffffffc00f09947 */ /* 0x008fea000383ffff */
[----:B------:R-:W-:Y:S05]  /*3c020*/  BRA `(.L_x_12796) ;  /* 0xfffffdac00047947 */ /* 0x000fea000383ffff */
.L_x_12808:
[----:B-1----:R1:W2:Y:S02]  /*3c030*/  SYNCS.PHASECHK.TRANS64.TRYWAIT P0, [R6+URZ], R7 ;  /* 0x00000007060075a7 */ /* 0x0022a4000800017f */
[----:B--2---:R-:W-:Y:S05]  /*3c040*/  @!P0 NANOSLEEP.SYNCS 0x989680 ;  /* 0x009896800000895d */ /* 0x004fea0003900000 */
[----:B------:R-:W2:Y:S02]  /*3c050*/  @!P0 SYNCS.PHASECHK.TRANS64 P0, [R6+URZ], R7 ;  /* 0x00000007060085a7 */ /* 0x000ea4000800007f */
[----:B--2---:R-:W-:Y:S05]  /*3c060*/  @!P0 BRA `(.L_x_12808) ;  /* 0xfffffffc00f08947 */ /* 0x004fea000383ffff */
[----:B------:R-:W-:Y:S05]  /*3c070*/  BRA `(.L_x_12807) ;  /* 0xfffffe4400847947 */ /* 0x000fea000383ffff */
.L_x_12815:
[----:B--2---:R2:W3:Y:S02]  /*3c080*/  SYNCS.PHASECHK.TRANS64.TRYWAIT P0, [R6+URZ], R7 ;  /* 0x00000007060075a7 */ /* 0x0044e4000800017f */
[----:B---3--:R-:W-:Y:S05]  /*3c090*/  @!P0 NANOSLEEP.SYNCS 0x989680 ;  /* 0x009896800000895d */ /* 0x008fea0003900000 */
[----:B------:R-:W3:Y:S02]  /*3c0a0*/  @!P0 SYNCS.PHASECHK.TRANS64 P0, [R6+URZ], R7 ;  /* 0x00000007060085a7 */ /* 0x000ee4000800007f */
[----:B---3--:R-:W-:Y:S05]  /*3c0b0*/  @!P0 BRA `(.L_x_12815) ;  /* 0xfffffffc00f08947 */ /* 0x008fea000383ffff */
[----:B------:R-:W-:Y:S05]  /*3c0c0*/  BRA `(.L_x_12814) ;  /* 0xfffffe4800a87947 */ /* 0x000fea000383ffff */
.L_x_12833:
[----:B------:R-:W-:Y:S02]  /*3c0d0*/  IMAD.MOV.U32 R13, RZ, RZ, R19 ;  /* 0x000000ffff0d7224 */ /* 0x000fe400078e0013 */
[----:B------:R-:W-:Y:S02]  /*3c0e0*/  IMAD.MOV.U32 R12, RZ, RZ, RZ ;  /* 0x000000ffff0c7224 */ /* 0x000fe400078e00ff */
[----:B------:R-:W-:Y:S02]  /*3c0f0*/  IMAD.MOV.U32 R11, RZ, RZ, 0x181f ;  /* 0x0000181fff0b7424 */ /* 0x000fe400078e00ff */
[----:B------:R-:W-:-:S07]  /*3c100*/  IMAD.MOV.U32 R15, RZ, RZ, -0x1 ;  /* 0xffffffffff0f7424 */ /* 0x000fce00078e00ff */
[----:B-----5:R-:W-:Y:S05]  /*3c110*/  WARPSYNC.COLLECTIVE R15, `(.L_x_13081) ;  /* 0x000000000f087348 */ /* 0x020fea0003c00000 */
[----:B------:R0:W1:Y:S02]  /*3c120*/  SHFL.IDX P6, R14, R13, R12, R11 ;  /* 0x0000000c0d0e7389 */ /* 0x00006400000c000b */
[----:B01---5:R-:W-:Y:S01]  /*3c130*/  ENDCOLLECTIVE ;  /* 0x000000000000791b */ /* 0x023fe20003800000 */
.L_x_13081:
[----:B------:R-:W-:Y:S02]  /*3c140*/  IMAD.MOV.U32 R13, RZ, RZ, R18 ;  /* 0x000000ffff0d7224 */ /* 0x000fe400078e0012 */
[----:B------:R-:W-:-:S07]  /*3c150*/  IMAD.MOV.U32 R3, RZ, RZ, R14 ;  /* 0x000000ffff037224 */ /* 0x000fce00078e000e */
[----:B------:R-:W-:Y:S05]  /*3c160*/  WARPSYNC.COLLECTIVE R15, `(.L_x_13082) ;  /* 0x000000000f087348 */ /* 0x000fea0003c00000 */
[----:B------:R0:W1:Y:S02]  /*3c170*/  SHFL.IDX P6, R14, R13, R12, R11 ;  /* 0x0000000c0d0e7389 */ /* 0x00006400000c000b */
[----:B01----:R-:W-:Y:S01]  /*3c180*/  ENDCOLLECTIVE ;  /* 0x000000000000791b */ /* 0x003fe20003800000 */
.L_x_13082:
[----:B------:R-:W-:Y:S05]  /*3c190*/  BRA `(.L_x_13083) ;  /* 0xffffff2400307947 */ /* 0x000fea000383ffff */
.L_x_12836:
[----:B------:R-:W-:Y:S01]  /*3c1a0*/  BSSY B1, `(.L_x_13084) ;  /* 0x0000008000017945 */ /* 0x000fe20003800000 */
[----:B---3--:R-:W-:Y:S02]  /*3c1b0*/  IMAD.MOV.U32 R13, RZ, RZ, R19 ;  /* 0x000000ffff0d7224 */ /* 0x008fe400078e0013 */
[----:B------:R-:W-:Y:S02]  /*3c1c0*/  IMAD.MOV.U32 R12, RZ, RZ, 0x1 ;  /* 0x00000001ff0c7424 */ /* 0x000fe400078e00ff */
[----:B------:R-:W-:Y:S02]  /*3c1d0*/  IMAD.MOV.U32 R11, RZ, RZ, 0x181f ;  /* 0x0000181fff0b7424 */ /* 0x000fe400078e00ff */
[----:B------:R-:W-:-:S07]  /*3c1e0*/  IMAD.MOV.U32 R15, RZ, RZ, -0x1 ;  /* 0xffffffffff0f7424 */ /* 0x000fce00078e00ff */
[----:B012--5:R-:W-:Y:S05]  /*3c1f0*/  WARPSYNC.COLLECTIVE R15, `(.L_x_13085) ;  /* 0x000000000f087348 */ /* 0x027fea0003c00000 */
[----:B--2---:R2:W3:Y:S02]  /*3c200*/  SHFL.IDX P6, R14, R13, R12, R11 ;  /* 0x0000000c0d0e7389 */ /* 0x0044e400000c000b */
[----:B0123-5:R-:W-:Y:S01]  /*3c210*/  ENDCOLLECTIVE ;  /* 0x000000000000791b */ /* 0x02ffe20003800000 */
.L_x_13085:
[----:B------:R-:W-:Y:S05]  /*3c220*/  BSYNC B1 ;  /* 0x0000000000017941 */ /* 0x000fea0003800000 */
.L_x_13084:
        /* <DEDUP_REMOVED lines=8> */
.L_x_13086:
[----:B------:R-:W-:Y:S05]  /*3c2b0*/  BRA `(.L_x_13087) ;  /* 0xffffff2400507947 */ /* 0x000fea000383ffff */
.L_x_12839:
[----:B------:R-:W-:Y:S01]  /*3c2c0*/  BSSY B1, `(.L_x_13088) ;  /* 0x0000008000017945 */ /* 0x000fe20003800000 */
[----:B------:R-:W-:Y:S02]  /*3c2d0*/  IMAD.MOV.U32 R13, RZ, RZ, R19 ;  /* 0x000000ffff0d7224 */ /* 0x000fe400078e0013 */
[----:B------:R-:W-:Y:S02]  /*3c2e0*/  IMAD.MOV.U32 R12, RZ, RZ, 0x2 ;  /* 0x00000002ff0c7424 */ /* 0x000fe400078e00ff */
[----:B---3--:R-:W-:Y:S02]  /*3c2f0*/  IMAD.MOV.U32 R11, RZ, RZ, 0x181f ;  /* 0x0000181fff0b7424 */ /* 0x008fe400078e00ff */
[----:B------:R-:W-:-:S07]  /*3c300*/  IMAD.MOV.U32 R15, RZ, RZ, -0x1 ;  /* 0xffffffffff0f7424 */ /* 0x000fce00078e00ff */
[----:B012-4-:R-:W-:Y:S05]  /*3c310*/  WARPSYNC.COLLECTIVE R15, `(.L_x_13089) ;  /* 0x000000000f087348 */ /* 0x017fea0003c00000 */
[----:B--2---:R2:W3:Y:S02]  /*3c320*/  SHFL.IDX P6, R14, R13, R12, R11 ;  /* 0x0000000c0d0e7389 */ /* 0x0044e400000c000b */
[----:B01234-:R-:W-:Y:S01]  /*3c330*/  ENDCOLLECTIVE ;  /* 0x000000000000791b */ /* 0x01ffe20003800000 */
.L_x_13089:
[----:B------:R-:W-:Y:S05]  /*3c340*/  BSYNC B1 ;  /* 0x0000000000017941 */ /* 0x000fea0003800000 */
.L_x_13088:
        /* <DEDUP_REMOVED lines=8> */
.L_x_13090:
[----:B------:R-:W-:Y:S05]  /*3c3d0*/  BRA `(.L_x_13091) ;  /* 0xffffff2400707947 */ /* 0x000fea000383ffff */
.L_x_12842:
        /* <DEDUP_REMOVED lines=8> */
.L_x_13093:
[----:B------:R-:W-:Y:S05]  /*3c460*/  BSYNC B1 ;  /* 0x0000000000017941 */ /* 0x000fea0003800000 */
.L_x_13092:
        /* <DEDUP_REMOVED lines=8> */
.L_x_13094:
[----:B------:R-:W-:Y:S05]  /*3c4f0*/  BRA `(.L_x_13095) ;  /* 0xffffff2400907947 */ /* 0x000fea000383ffff */
.L_x_12844:
[----:B------:R-:W-:Y:S02]  /*3c500*/  IMAD.MOV.U32 R13, RZ, RZ, R4 ;  /* 0x000000ffff0d7224 */ /* 0x000fe400078e0004 */
[----:B------:R-:W-:Y:S02]  /*3c510*/  IMAD.MOV.U32 R12, RZ, RZ, RZ ;  /* 0x000000ffff0c7224 */ /* 0x000fe400078e00ff */
[----:B------:R-:W-:Y:S02]  /*3c520*/  IMAD.MOV.U32 R11, RZ, RZ, 0x1c1f ;  /* 0x00001c1fff0b7424 */ /* 0x000fe400078e00ff */
[----:B------:R-:W-:-:S07]  /*3c530*/  IMAD.MOV.U32 R15, RZ, RZ, -0x1 ;  /* 0xffffffffff0f7424 */ /* 0x000fce00078e00ff */
[----:B------:R-:W-:Y:S05]  /*3c540*/  WARPSYNC.COLLECTIVE R15, `(.L_x_13096) ;  /* 0x000000000f087348 */ /* 0x000fea0003c00000 */
[----:B------:R0:W1:Y:S02]  /*3c550*/  SHFL.IDX P6, R14, R13, R12, R11 ;  /* 0x0000000c0d0e7389 */ /* 0x00006400000c000b */
[----:B01----:R-:W-:Y:S01]  /*3c560*/  ENDCOLLECTIVE ;  /* 0x000000000000791b */ /* 0x003fe20003800000 */
.L_x_13096:
[----:B------:R-:W-:Y:S02]  /*3c570*/  IMAD.MOV.U32 R13, RZ, RZ, R3 ;  /* 0x000000ffff0d7224 */ /* 0x000fe400078e0003 */
[----:B------:R-:W-:-:S07]  /*3c580*/  IMAD.MOV.U32 R5, RZ, RZ, R14 ;  /* 0x000000ffff057224 */ /* 0x000fce00078e000e */
[----:B------:R-:W-:Y:S05]  /*3c590*/  WARPSYNC.COLLECTIVE R15, `(.L_x_13097) ;  /* 0x000000000f087348 */ /* 0x000fea0003c00000 */
[----:B------:R0:W1:Y:S02]  /*3c5a0*/  SHFL.IDX P6, R14, R13, R12, R11 ;  /* 0x0000000c0d0e7389 */ /* 0x00006400000c000b */
[----:B01----:R-:W-:Y:S01]  /*3c5b0*/  ENDCOLLECTIVE ;  /* 0x000000000000791b */ /* 0x003fe20003800000 */
.L_x_13097:
[----:B------:R-:W-:Y:S05]  /*3c5c0*/  BRA `(.L_x_13098) ;  /* 0xffffff28006c7947 */ /* 0x000fea000383ffff */
.L_x_12847:
[----:B------:R-:W-:Y:S01]  /*3c5d0*/  BSSY B1, `(.L_x_13099) ;  /* 0x0000008000017945 */ /* 0x000fe20003800000 */
[----:B------:R-:W-:Y:S02]  /*3c5e0*/  IMAD.MOV.U32 R13, RZ, RZ, R4 ;  /* 0x000000ffff0d7224 */ /* 0x000fe400078e0004 */
[----:B------:R-:W-:Y:S02]  /*3c5f0*/  IMAD.MOV.U32 R12, RZ, RZ, 0x1 ;  /* 0x00000001ff0c7424 */ /* 0x000fe400078e00ff */
[----:B---3--:R-:W-:Y:S02]  /*3c600*/  IMAD.MOV.U32 R11, RZ, RZ, 0x1c1f ;  /* 0x00001c1fff0b7424 */ /* 0x008fe400078e00ff */
[----:B------:R-:W-:-:S07]  /*3c610*/  IMAD.MOV.U32 R15, RZ, RZ, -0x1 ;  /* 0xffffffffff0f7424 */ /* 0x000fce00078e00ff */
[----:B012---:R-:W-:Y:S05]  /*3c620*/  WARPSYNC.COLLECTIVE R15, `(.L_x_13100) ;  /* 0x000000000f087348 */ /* 0x007fea0003c00000 */
[----:B--2---:R2:W3:Y:S02]  /*3c630*/  SHFL.IDX P6, R14, R13, R12, R11 ;  /* 0x0000000c0d0e7389 */ /* 0x0044e400000c000b */
[----:B0123--:R-:W-:Y:S01]  /*3c640*/  ENDCOLLECTIVE ;  /* 0x000000000000791b */ /* 0x00ffe20003800000 */
.L_x_13100:
[----:B------:R-:W-:Y:S05]  /*3c650*/  BSYNC B1 ;  /* 0x0000000000017941 */ /* 0x000fea0003800000 */
.L_x_13099:
        /* <DEDUP_REMOVED lines=8> */
.L_x_13101:
[----:B------:R-:W-:Y:S05]  /*3c6e0*/  BRA `(.L_x_13102) ;  /* 0xffffff3400587947 */ /* 0x000fea000383ffff */
.L_x_12853:
[----:B------:R-:W-:Y:S02]  /*3c6f0*/  IMAD.MOV.U32 R13, RZ, RZ, R4 ;  /* 0x000000ffff0d7224 */ /* 0x000fe400078e0004 */
[----:B------:R-:W-:Y:S02]  /*3c700*/  IMAD.MOV.U32 R12, RZ, RZ, RZ ;  /* 0x000000ffff0c7224 */ /* 0x000fe400078e00ff */
[----:B------:R-:W-:Y:S02]  /*3c710*/  IMAD.MOV.U32 R11, RZ, RZ, 0x181f ;  /* 0x0000181fff0b7424 */ /* 0x000fe400078e00ff */
[----:B------:R-:W-:-:S07]  /*3c720*/  IMAD.MOV.U32 R15, RZ, RZ, -0x1 ;  /* 0xffffffffff0f7424 */ /* 0x000fce00078e00ff */
[----:B01----:R-:W-:Y:S05]  /*3c730*/  WARPSYNC.COLLECTIVE R15, `(.L_x_13103) ;  /* 0x000000000f087348 */ /* 0x003fea0003c00000 */
[----:B------:R2:W3:Y:S02]  /*3c740*/  SHFL.IDX P6, R14, R13, R12, R11 ;  /* 0x0000000c0d0e7389 */ /* 0x0004e400000c000b */
[----:B0123--:R-:W-:Y:S01]  /*3c750*/  ENDCOLLECTIVE ;  /* 0x000000000000791b */ /* 0x00ffe20003800000 */
.L_x_13103:
[----:B------:R-:W-:Y:S02]  /*3c760*/  IMAD.MOV.U32 R13, RZ, RZ, R3 ;  /* 0x000000ffff0d7224 */ /* 0x000fe400078e0003 */
[----:B------:R-:W-:-:S07]  /*3c770*/  IMAD.MOV.U32 R0, RZ, RZ, R14 ;  /* 0x000000ffff007224 */ /* 0x000fce00078e000e */
[----:B------:R-:W-:Y:S05]  /*3c780*/  WARPSYNC.COLLECTIVE R15, `(.L_x_13104) ;  /* 0x000000000f087348 */ /* 0x000fea0003c00000 */
[----:B------:R0:W1:Y:S02]  /*3c790*/  SHFL.IDX P6, R14, R13, R12, R11 ;  /* 0x0000000c0d0e7389 */ /* 0x00006400000c000b */
[----:B01----:R-:W-:Y:S01]  /*3c7a0*/  ENDCOLLECTIVE ;  /* 0x000000000000791b */ /* 0x003fe20003800000 */
.L_x_13104:
[----:B------:R-:W-:Y:S05]  /*3c7b0*/  BRA `(.L_x_13105) ;  /* 0xffffff4800807947 */ /* 0x000fea000383ffff */
.L_x_12856:
[----:B------:R-:W-:Y:S01]  /*3c7c0*/  BSSY B1, `(.L_x_13106) ;  /* 0x0000008000017945 */ /* 0x000fe20003800000 */
[----:B---3--:R-:W-:Y:S02]  /*3c7d0*/  IMAD.MOV.U32 R13, RZ, RZ, R4 ;  /* 0x000000ffff0d7224 */ /* 0x008fe400078e0004 */
[----:B------:R-:W-:Y:S02]  /*3c7e0*/  IMAD.MOV.U32 R12, RZ, RZ, 0x1 ;  /* 0x00000001ff0c7424 */ /* 0x000fe400078e00ff */
[----:B------:R-:W-:Y:S02]  /*3c7f0*/  IMAD.MOV.U32 R11, RZ, RZ, 0x181f ;  /* 0x0000181fff0b7424 */ /* 0x000fe400078e00ff */
[----:B------:R-:W-:-:S07]  /*3c800*/  IMAD.MOV.U32 R15, RZ, RZ, -0x1 ;  /* 0xffffffffff0f7424 */ /* 0x000fce00078e00ff */
[----:B012-4-:R-:W-:Y:S05]  /*3c810*/  WARPSYNC.COLLECTIVE R15, `(.L_x_13107) ;  /* 0x000000000f087348 */ /* 0x017fea0003c00000 */
[----:B----4-:R3:W4:Y:S02]  /*3c820*/  SHFL.IDX P6, R14, R13, R12, R11 ;  /* 0x0000000c0d0e7389 */ /* 0x01072400000c000b */
[----:B01234-:R-:W-:Y:S01]  /*3c830*/  ENDCOLLECTIVE ;  /* 0x000000000000791b */ /* 0x01ffe20003800000 */
.L_x_13107:
[----:B------:R-:W-:Y:S05]  /*3c840*/  BSYNC B1 ;  /* 0x0000000000017941 */ /* 0x000fea0003800000 */
.L_x_13106:
        /* <DEDUP_REMOVED lines=8> */
.L_x_13108:
[----:B------:R-:W-:Y:S05]  /*3c8d0*/  BRA `(.L_x_13109) ;  /* 0xffffff4800a47947 */ /* 0x000fea000383ffff */
.L_x_12859:
        /* <DEDUP_REMOVED lines=8> */
.L_x_13111:
[----:B------:R-:W-:Y:S05]  /*3c960*/  BSYNC B1 ;  /* 0x0000000000017941 */ /* 0x000fea0003800000 */
.L_x_13110:
        /* <DEDUP_REMOVED lines=8> */
.L_x_13112:
[----:B------:R-:W-:Y:S05]  /*3c9f0*/  BRA `(.L_x_13113) ;  /* 0xffffff4800c47947 */ /* 0x000fea000383ffff */
.L_x_12862:
        /* <DEDUP_REMOVED lines=8> */
.L_x_13115:
[----:B------:R-:W-:Y:S05]  /*3ca80*/  BSYNC B1 ;  /* 0x0000000000017941 */ /* 0x000fea0003800000 */
.L_x_13114:
        /* <DEDUP_REMOVED lines=8> */
.L_x_13116:
[----:B------:R-:W-:Y:S05]  /*3cb10*/  BRA `(.L_x_13117) ;  /* 0xffffff4800e47947 */ /* 0x000fea000383ffff */
.L_x_12889:
        /* <DEDUP_REMOVED lines=11> */
.L_x_13119:
[----:B------:R-:W-:Y:S05]  /*3cbd0*/  BSYNC B1 ;  /* 0x0000000000017941 */ /* 0x000fea0003800000 */
.L_x_13118:
[----:B------:R-:W-:Y:S05]  /*3cbe0*/  BRA `(.L_x_13120) ;  /* 0xffffff6c00187947 */ /* 0x000fea000383ffff */
.L_x_12891:
[----:B------:R-:W-:Y:S01]  /*3cbf0*/  BSSY B1, `(.L_x_13121) ;  /* 0x0000006000017945 */ /* 0x000fe20003800000 */
[----:B0-----:R-:W-:-:S07]  /*3cc00*/  IMAD.MOV.U32 R15, RZ, RZ, -0x1 ;  /* 0xffffffffff0f7424 */ /* 0x001fce00078e00ff */
[----:B-1----:R-:W-:Y:S05]  /*3cc10*/  WARPSYNC.COLLECTIVE R15, `(.L_x_13122) ;  /* 0x000000000f0c7348 */ /* 0x002fea0003c00000 */
[----:B------:R-:W-:Y:S02]  /*3cc20*/  ELECT P6, UR62, PT ;  /* 0x00000000003e782f */ /* 0x000fe400038c0000 */
[----:B------:R-:W-:Y:S01]  /*3cc30*/  MOV R14, UR62 ;  /* 0x0000003e000e7c02 */ /* 0x000fe20008000f00 */
[----:B-1----:R-:W-:Y:S10]  /*3cc40*/  ENDCOLLECTIVE ;  /* 0x000000000000791b */ /* 0x002ff40003800000 */
.L_x_13122:
[----:B------:R-:W-:Y:S05]  /*3cc50*/  BSYNC B1 ;  /* 0x0000000000017941 */ /* 0x000fea0003800000 */
.L_x_13121:
[----:B------:R-:W-:Y:S05]  /*3cc60*/  BRA `(.L_x_12890) ;  /* 0xffffff6c00107947 */ /* 0x000fea000383ffff */
.L_x_12893:
[----:B-1----:R1:W2:Y:S02]  /*3cc70*/  SYNCS.PHASECHK.TRANS64.TRYWAIT P0, [R18+URZ+0x32420], R5 ;  /* 0x03242005120075a7 */ /* 0x0022a4000800017f */
[----:B--2---:R-:W-:Y:S05]  /*3cc80*/  @!P0 NANOSLEEP.SYNCS 0x989680 ;  /* 0x009896800000895d */ /* 0x004fea0003900000 */
[----:B------:R-:W2:Y:S02]  /*3cc90*/  @!P0 SYNCS.PHASECHK.TRANS64 P0, [R18+URZ+0x32420], R5 ;  /* 0x03242005120085a7 */ /* 0x000ea4000800007f */
[----:B--2---:R-:W-:Y:S05]  /*3cca0*/  @!P0 BRA `(.L_x_12893) ;  /* 0xfffffffc00f08947 */ /* 0x004fea000383ffff */
[----:B------:R-:W-:Y:S05]  /*3ccb0*/  BRA `(.L_x_13123) ;  /* 0xffffff6c00207947 */ /* 0x000fea000383ffff */
.L_x_12897:
[----:B-1----:R1:W2:Y:S02]  /*3ccc0*/  SYNCS.PHASECHK.TRANS64.TRYWAIT P0, [R5+URZ+0x324a0], R10 ;  /* 0x0324a00a050075a7 */ /* 0x0022a4000800017f */
[----:B--2---:R-:W-:Y:S05]  /*3ccd0*/  @!P0 NANOSLEEP.SYNCS 0x989680 ;  /* 0x009896800000895d */ /* 0x004fea0003900000 */
[----:B------:R-:W2:Y:S02]  /*3cce0*/  @!P0 SYNCS.PHASECHK.TRANS64 P0, [R5+URZ+0x324a0], R10 ;  /* 0x0324a00a050085a7 */ /* 0x000ea4000800007f */
[----:B--2---:R-:W-:Y:S05]  /*3ccf0*/  @!P0 BRA `(.L_x_12897) ;  /* 0xfffffffc00f08947 */ /* 0x004fea000383ffff */
[----:B------:R-:W-:Y:S05]  /*3cd00*/  BRA `(.L_x_13124) ;  /* 0xffffff6c00407947 */ /* 0x000fea000383ffff */
.L_x_12902:
[----:B--2---:R2:W3:Y:S02]  /*3cd10*/  SYNCS.PHASECHK.TRANS64.TRYWAIT P0, [R5+URZ+0x324c0], R10 ;  /* 0x0324c00a050075a7 */ /* 0x0044e4000800017f */
[----:B---3--:R-:W-:Y:S05]  /*3cd20*/  @!P0 NANOSLEEP.SYNCS 0x989680 ;  /* 0x009896800000895d */ /* 0x008fea0003900000 */
[----:B------:R-:W3:Y:S02]  /*3cd30*/  @!P0 SYNCS.PHASECHK.TRANS64 P0, [R5+URZ+0x324c0], R10 ;  /* 0x0324c00a050085a7 */ /* 0x000ee4000800007f */
[----:B---3--:R-:W-:Y:S05]  /*3cd40*/  @!P0 BRA `(.L_x_12902) ;  /* 0xfffffffc00f08947 */ /* 0x008fea000383ffff */
[----:B------:R-:W-:Y:S05]  /*3cd50*/  BRA `(.L_x_13125) ;  /* 0xffffff6c00c07947 */ /* 0x000fea000383ffff */
.L_x_12912:
[----:B-1----:R1:W2:Y:S02]  /*3cd60*/  SYNCS.PHASECHK.TRANS64.TRYWAIT P1, [R6+URZ+0x324a0], R7 ;  /* 0x0324a007060075a7 */ /* 0x0022a4000802017f */
[----:B--2---:R-:W-:Y:S05]  /*3cd70*/  @!P1 NANOSLEEP.SYNCS 0x989680 ;  /* 0x009896800000995d */ /* 0x004fea0003900000 */
[----:B------:R-:W2:Y:S02]  /*3cd80*/  @!P1 SYNCS.PHASECHK.TRANS64 P1, [R6+URZ+0x324a0], R7 ;  /* 0x0324a007060095a7 */ /* 0x000ea4000802007f */
[----:B--2---:R-:W-:Y:S05]  /*3cd90*/  @!P1 BRA `(.L_x_12912) ;  /* 0xfffffffc00f09947 */ /* 0x004fea000383ffff */
[----:B------:R-:W-:Y:S05]  /*3cda0*/  BRA `(.L_x_13126) ;  /* 0xffffff7400507947 */ /* 0x000fea000383ffff */
.L_x_12917:
[----:B--2---:R2:W3:Y:S02]  /*3cdb0*/  SYNCS.PHASECHK.TRANS64.TRYWAIT P1, [R6+URZ+0x324c0], R7 ;  /* 0x0324c007060075a7 */ /* 0x0044e4000802017f */
[----:B---3--:R-:W-:Y:S05]  /*3cdc0*/  @!P1 NANOSLEEP.SYNCS 0x989680 ;  /* 0x009896800000995d */ /* 0x008fea0003900000 */
[----:B------:R-:W3:Y:S02]  /*3cdd0*/  @!P1 SYNCS.PHASECHK.TRANS64 P1, [R6+URZ+0x324c0], R7 ;  /* 0x0324c007060095a7 */ /* 0x000ee4000802007f */
[----:B---3--:R-:W-:Y:S05]  /*3cde0*/  @!P1 BRA `(.L_x_12917) ;  /* 0xfffffffc00f09947 */ /* 0x008fea000383ffff */
[----:B------:R-:W-:Y:S05]  /*3cdf0*/  BRA `(.L_x_13127) ;  /* 0xffffff7400cc7947 */ /* 0x000fea000383ffff */
.L_x_12943:
        /* <DEDUP_REMOVED lines=11> */
.L_x_13129:
[----:B------:R-:W-:Y:S05]  /*3ceb0*/  BSYNC B0 ;  /* 0x0000000000007941 */ /* 0x000fea0003800000 */
.L_x_13128:
[----:B------:R-:W-:Y:S05]  /*3cec0*/  BRA `(.L_x_13130) ;  /* 0xffffff8800607947 */ /* 0x000fea000383ffff */
.L_x_12945:
[----:B------:R-:W-:Y:S01]  /*3ced0*/  BSSY B0, `(.L_x_13131) ;  /* 0x0000006000007945 */ /* 0x000fe20003800000 */
[----:B0-----:R-:W-:-:S07]  /*3cee0*/  IMAD.MOV.U32 R15, RZ, RZ, -0x1 ;  /* 0xffffffffff0f7424 */ /* 0x001fce00078e00ff */
[----:B-1-3--:R-:W-:Y:S05]  /*3cef0*/  WARPSYNC.COLLECTIVE R15, `(.L_x_13132) ;  /* 0x000000000f0c7348 */ /* 0x00afea0003c00000 */
[----:B------:R-:W-:Y:S02]  /*3cf00*/  ELECT P6, UR62, PT ;  /* 0x00000000003e782f */ /* 0x000fe400038c0000 */
[----:B------:R-:W-:Y:S01]  /*3cf10*/  MOV R14, UR62 ;  /* 0x0000003e000e7c02 */ /* 0x000fe20008000f00 */
[----:B-1-3--:R-:W-:Y:S10]  /*3cf20*/  ENDCOLLECTIVE ;  /* 0x000000000000791b */ /* 0x00aff40003800000 */
.L_x_13132:
[----:B------:R-:W-:Y:S05]  /*3cf30*/  BSYNC B0 ;  /* 0x0000000000007941 */ /* 0x000fea0003800000 */
.L_x_13131:
[----:B------:R-:W-:Y:S05]  /*3cf40*/  BRA `(.L_x_13133) ;  /* 0xffffff88006c7947 */ /* 0x000fea000383ffff */
.L_x_12947:
[----:B--2---:R2:W3:Y:S02]  /*3cf50*/  SYNCS.PHASECHK.TRANS64.TRYWAIT P0, [R0+URZ+0x32440], R2 ;  /* 0x03244002000075a7 */ /* 0x0044e4000800017f */
[----:B---3--:R-:W-:Y:S05]  /*3cf60*/  @!P0 NANOSLEEP.SYNCS 0x989680 ;  /* 0x009896800000895d */ /* 0x008fea0003900000 */
[----:B------:R-:W3:Y:S02]  /*3cf70*/  @!P0 SYNCS.PHASECHK.TRANS64 P0, [R0+URZ+0x32440], R2 ;  /* 0x03244002000085a7 */ /* 0x000ee4000800007f */
[----:B---3--:R-:W-:Y:S05]  /*3cf80*/  @!P0 BRA `(.L_x_12947) ;  /* 0xfffffffc00f08947 */ /* 0x008fea000383ffff */
[----:B------:R-:W-:Y:S05]  /*3cf90*/  BRA `(.L_x_13134) ;  /* 0xffffff8800cc7947 */ /* 0x000fea000383ffff */
.L_x_12951:
        /* <DEDUP_REMOVED lines=10> */
.L_x_13135:
[----:B------:R0:W-:Y:S01]  /*3d040*/  STL [R1+0x488], R10 ;  /* 0x0004880a01007387 */ /* 0x0001e20000100800 */
[----:B------:R-:W-:Y:S02]  /*3d050*/  IMAD.MOV.U32 R13, RZ, RZ, R3 ;  /* 0x000000ffff0d7224 */ /* 0x000fe400078e0003 */
[----:B------:R-:W-:-:S07]  /*3d060*/  IMAD.MOV.U32 R4, RZ, RZ, R14 ;  /* 0x000000ffff047224 */ /* 0x000fce00078e000e */
[----:B0-----:R-:W-:Y:S05]  /*3d070*/  WARPSYNC.COLLECTIVE R15, `(.L_x_13136) ;  /* 0x000000000f087348 */ /* 0x001fea0003c00000 */
[----:B------:R1:W2:Y:S02]  /*3d080*/  SHFL.IDX P6, R14, R13, R12, R11 ;  /* 0x0000000c0d0e7389 */ /* 0x0002a400000c000b */
[----:B012---:R-:W-:Y:S01]  /*3d090*/  ENDCOLLECTIVE ;  /* 0x000000000000791b */ /* 0x007fe20003800000 */
.L_x_13136:
[----:B------:R-:W-:Y:S02]  /*3d0a0*/  IMAD.MOV.U32 R13, RZ, RZ, R2 ;  /* 0x000000ffff0d7224 */ /* 0x000fe400078e0002 */
[----:B------:R-:W-:Y:S02]  /*3d0b0*/  IMAD.MOV.U32 R12, RZ, RZ, 0x1 ;  /* 0x00000001ff0c7424 */ /* 0x000fe400078e00ff */
[----:B------:R-:W-:-:S07]  /*3d0c0*/  IMAD.MOV.U32 R5, RZ, RZ, R14 ;  /* 0x000000ffff057224 */ /* 0x000fce00078e000e */
[----:B------:R-:W-:Y:S05]  /*3d0d0*/  WARPSYNC.COLLECTIVE R15, `(.L_x_13137) ;  /* 0x000000000f087348 */ /* 0x000fea0003c00000 */
[----:B------:R0:W1:Y:S02]  /*3d0e0*/  SHFL.IDX P6, R14, R13, R12, R11 ;  /* 0x0000000c0d0e7389 */ /* 0x00006400000c000b */
[----:B01----:R-:W-:Y:S01]  /*3d0f0*/  ENDCOLLECTIVE ;  /* 0x000000000000791b */ /* 0x003fe20003800000 */
.L_x_13137:
[----:B------:R-:W-:Y:S02]  /*3d100*/  IMAD.MOV.U32 R13, RZ, RZ, R3 ;  /* 0x000000ffff0d7224 */ /* 0x000fe400078e0003 */
[----:B------:R-:W-:Y:S02]  /*3d110*/  IMAD R0, R0, R7, RZ ;  /* 0x0000000700007224 */ /* 0x000fe400078e02ff */
[----:B------:R-:W-:-:S07]  /*3d120*/  IMAD.MOV.U32 R7, RZ, RZ, R14 ;  /* 0x000000ffff077224 */ /* 0x000fce00078e000e */
[----:B------:R-:W-:Y:S05]  /*3d130*/  WARPSYNC.COLLECTIVE R15, `(.L_x_13138) ;  /* 0x000000000f087348 */ /* 0x000fea0003c00000 */
[----:B------:R0:W1:Y:S02]  /*3d140*/  SHFL.IDX P6, R14, R13, R12, R11 ;  /* 0x0000000c0d0e7389 */ /* 0x00006400000c000b */
[----:B01----:R-:W-:Y:S01]  /*3d150*/  ENDCOLLECTIVE ;  /* 0x000000000000791b */ /* 0x003fe20003800000 */
.L_x_13138:
        /* <DEDUP_REMOVED lines=10> */
.L_x_13139:
        /* <DEDUP_REMOVED lines=15> */
.L_x_13140:
        /* <DEDUP_REMOVED lines=19> */
.L_x_13141:
        /* <DEDUP_REMOVED lines=10> */
.L_x_13142:
        /* <DEDUP_REMOVED lines=13> */
.L_x_13143:
        /* <DEDUP_REMOVED lines=10> */
.L_x_13144:
        /* <DEDUP_REMOVED lines=13> */
.L_x_13145:
        /* <DEDUP_REMOVED lines=10> */
.L_x_13146:
        /* <DEDUP_REMOVED lines=13> */
.L_x_13147:
        /* <DEDUP_REMOVED lines=10> */
.L_x_13148:
        /* <DEDUP_REMOVED lines=11> */
.L_x_13149:
        /* <DEDUP_REMOVED lines=14> */
.L_x_13150:
[----:B------:R-:W-:Y:S01]  /*3daa0*/  IMAD.MOV.U32 R3, RZ, RZ, R14 ;  /* 0x000000ffff037224 */ /* 0x000fe200078e000e */
[----:B------:R-:W-:Y:S06]  /*3dab0*/  BRA `(.L_x_13151) ;  /* 0xffffff8c00547947 */ /* 0x000fec000383ffff */
.L_x_12955:
        /* <DEDUP_REMOVED lines=36> */
.L_x_13153:
[----:B------:R-:W-:Y:S05]  /*3dd00*/  BSYNC B0 ;  /* 0x0000000000007941 */ /* 0x000fea0003800000 */
.L_x_13152:
        /* <DEDUP_REMOVED lines=10> */
.L_x_13154:
        /* <DEDUP_REMOVED lines=16> */
.L_x_13155:
        /* <DEDUP_REMOVED lines=15> */
.L_x_13156:
        /* <DEDUP_REMOVED lines=9> */
.L_x_13157:
        /* <DEDUP_REMOVED lines=15> */
.L_x_13158:
        /* <DEDUP_REMOVED lines=9> */
.L_x_13159:
        /* <DEDUP_REMOVED lines=15> */
.L_x_13160:
        /* <DEDUP_REMOVED lines=9> */
.L_x_13161:
        /* <DEDUP_REMOVED lines=15> */
.L_x_13162:
        /* <DEDUP_REMOVED lines=9> */
.L_x_13163:
        /* <DEDUP_REMOVED lines=14> */
.L_x_13164:
        /* <DEDUP_REMOVED lines=19> */
.L_x_13165:
[----:B------:R-:W-:Y:S02]  /*3e6c0*/  IMAD.MOV.U32 R13, RZ, RZ, R2 ;  /* 0x000000ffff0d7224 */ /* 0x000fe400078e0002 */
[----:B------:R-:W-:-:S07]  /*3e6d0*/  IMAD.MOV.U32 R6, RZ, RZ, R14 ;  /* 0x000000ffff067224 */ /* 0x000fce00078e000e */
[----:B------:R-:W-:Y:S05]  /*3e6e0*/  WARPSYNC.COLLECTIVE R15, `(.L_x_13166) ;  /* 0x000000000f087348 */ /* 0x000fea0003c00000 */
[----:B------:R0:W1:Y:S02]  /*3e6f0*/  SHFL.IDX P6, R14, R13, R12, R11 ;  /* 0x0000000c0d0e7389 */ /* 0x00006400000c000b */
[----:B01----:R-:W-:Y:S01]  /*3e700*/  ENDCOLLECTIVE ;  /* 0x000000000000791b */ /* 0x003fe20003800000 */
.L_x_13166:
[----:B------:R-:W-:Y:S02]  /*3e710*/  IMAD.MOV.U32 R13, RZ, RZ, R0 ;  /* 0x000000ffff0d7224 */ /* 0x000fe400078e0000 */
[----:B------:R-:W-:Y:S02]  /*3e720*/  IMAD.MOV.U32 R12, RZ, RZ, 0x7 ;  /* 0x00000007ff0c7424 */ /* 0x000fe400078e00ff */
[----:B------:R-:W-:-:S07]  /*3e730*/  IMAD.MOV.U32 R5, RZ, RZ, R14 ;  /* 0x000000ffff057224 */ /* 0x000fce00078e000e */
[----:B------:R-:W-:Y:S05]  /*3e740*/  WARPSYNC.COLLECTIVE R15, `(.L_x_13167) ;  /* 0x000000000f087348 */ /* 0x000fea0003c00000 */
[----:B------:R0:W1:Y:S02]  /*3e750*/  SHFL.IDX P6, R14, R13, R12, R11 ;  /* 0x0000000c0d0e7389 */ /* 0x00006400000c000b */
[----:B01----:R-:W-:Y:S01]  /*3e760*/  ENDCOLLECTIVE ;  /* 0x000000000000791b */ /* 0x003fe20003800000 */
.L_x_13167:
        /* <DEDUP_REMOVED lines=10> */
.L_x_13168:
        /* <DEDUP_REMOVED lines=9> */
.L_x_12960:
[----:B-1----:R1:W2:Y:S02]  /*3e8a0*/  SYNCS.PHASECHK.TRANS64.TRYWAIT P0, [R18+URZ+0x32420], R0 ;  /* 0x03242000120075a7 */ /* 0x0022a4000800017f */
[----:B--2---:R-:W-:Y:S05]  /*3e8b0*/  @!P0 NANOSLEEP.SYNCS 0x989680 ;  /* 0x009896800000895d */ /* 0x004fea0003900000 */
[----:B------:R-:W2:Y:S02]  /*3e8c0*/  @!P0 SYNCS.PHASECHK.TRANS64 P0, [R18+URZ+0x32420], R0 ;  /* 0x03242000120085a7 */ /* 0x000ea4000800007f */
[----:B--2---:R-:W-:Y:S05]  /*3e8d0*/  @!P0 BRA `(.L_x_12960) ;  /* 0xfffffffc00f08947 */ /* 0x004fea000383ffff */
[----:B------:R-:W-:Y:S05]  /*3e8e0*/  BRA `(.L_x_13170) ;  /* 0xffffff8c00707947 */ /* 0x000fea000383ffff */
.L_x_12964:
[----:B0-----:R0:W1:Y:S02]  /*3e8f0*/  SYNCS.PHASECHK.TRANS64.TRYWAIT P0, [R2+URZ+0x32460], R0 ;  /* 0x03246000020075a7 */ /* 0x001064000800017f */
[----:B-1----:R-:W-:Y:S05]  /*3e900*/  @!P0 NANOSLEEP.SYNCS 0x989680 ;  /* 0x009896800000895d */ /* 0x002fea0003900000 */
[----:B------:R-:W1:Y:S02]  /*3e910*/  @!P0 SYNCS.PHASECHK.TRANS64 P0, [R2+URZ+0x32460], R0 ;  /* 0x03246000020085a7 */ /* 0x000e64000800007f */
[----:B-1----:R-:W-:Y:S05]  /*3e920*/  @!P0 BRA `(.L_x_12964) ;  /* 0xfffffffc00f08947 */ /* 0x002fea000383ffff */
[----:B------:R-:W-:Y:S05]  /*3e930*/  BRA `(.L_x_13171) ;  /* 0xffffff8c00947947 */ /* 0x000fea000383ffff */
.L_x_12979:
[----:B0-----:R0:W1:Y:S02]  /*3e940*/  SYNCS.PHASECHK.TRANS64.TRYWAIT P0, [R2+URZ+0x32440], R6 ;  /* 0x03244006020075a7 */ /* 0x001064000800017f */
[----:B-1----:R-:W-:Y:S05]  /*3e950*/  @!P0 NANOSLEEP.SYNCS 0x989680 ;  /* 0x009896800000895d */ /* 0x002fea0003900000 */
[----:B------:R-:W1:Y:S02]  /*3e960*/  @!P0 SYNCS.PHASECHK.TRANS64 P0, [R2+URZ+0x32440], R6 ;  /* 0x03244006020085a7 */ /* 0x000e64000800007f */
[----:B-1----:R-:W-:Y:S05]  /*3e970*/  @!P0 BRA `(.L_x_12979) ;  /* 0xfffffffc00f08947 */ /* 0x002fea000383ffff */
[----:B------:R-:W-:Y:S05]  /*3e980*/  BRA `(.L_x_13172) ;  /* 0xffffff9400cc7947 */ /* 0x000fea000383ffff */
.L_x_12984:
[----:B-1----:R1:W2:Y:S02]  /*3e990*/  SYNCS.PHASECHK.TRANS64.TRYWAIT P0, [R2+URZ+0x32460], R6 ;  /* 0x03246006020075a7 */ /* 0x0022a4000800017f */
[----:B--2---:R-:W-:Y:S05]  /*3e9a0*/  @!P0 NANOSLEEP.SYNCS 0x989680 ;  /* 0x009896800000895d */ /* 0x004fea0003900000 */
[----:B------:R-:W2:Y:S02]  /*3e9b0*/  @!P0 SYNCS.PHASECHK.TRANS64 P0, [R2+URZ+0x32460], R6 ;  /* 0x03246006020085a7 */ /* 0x000ea4000800007f */
[----:B--2---:R-:W-:Y:S05]  /*3e9c0*/  @!P0 BRA `(.L_x_12984) ;  /* 0xfffffffc00f08947 */ /* 0x004fea000383ffff */
[----:B------:R-:W-:Y:S05]  /*3e9d0*/  BRA `(.L_x_13173) ;  /* 0xffffff9800487947 */ /* 0x000fea000383ffff */
.L_x_12995:
[----:B0-----:R0:W1:Y:S02]  /*3e9e0*/  SYNCS.PHASECHK.TRANS64.TRYWAIT P0, [R3+URZ+0x32440], R2 ;  /* 0x03244002030075a7 */ /* 0x001064000800017f */
[----:B-1----:R-:W-:Y:S05]  /*3e9f0*/  @!P0 NANOSLEEP.SYNCS 0x989680 ;  /* 0x009896800000895d */ /* 0x002fea0003900000 */
[----:B------:R-:W1:Y:S02]  /*3ea00*/  @!P0 SYNCS.PHASECHK.TRANS64 P0, [R3+URZ+0x32440], R2 ;  /* 0x03244002030085a7 */ /* 0x000e64000800007f */
[----:B-1----:R-:W-:Y:S05]  /*3ea10*/  @!P0 BRA `(.L_x_12995) ;  /* 0xfffffffc00f08947 */ /* 0x002fea000383ffff */
[----:B------:R-:W-:Y:S05]  /*3ea20*/  BRA `(.L_x_13174) ;  /* 0xffffffa000307947 */ /* 0x000fea000383ffff */
.L_x_13000:
[----:B-1----:R1:W2:Y:S02]  /*3ea30*/  SYNCS.PHASECHK.TRANS64.TRYWAIT P0, [R3+URZ+0x32460], R2 ;  /* 0x03246002030075a7 */ /* 0x0022a4000800017f */
[----:B--2---:R-:W-:Y:S05]  /*3ea40*/  @!P0 NANOSLEEP.SYNCS 0x989680 ;  /* 0x009896800000895d */ /* 0x004fea0003900000 */
[----:B------:R-:W2:Y:S02]  /*3ea50*/  @!P0 SYNCS.PHASECHK.TRANS64 P0, [R3+URZ+0x32460], R2 ;  /* 0x03246002030085a7 */ /* 0x000ea4000800007f */
[----:B--2---:R-:W-:Y:S05]  /*3ea60*/  @!P0 BRA `(.L_x_13000) ;  /* 0xfffffffc00f08947 */ /* 0x004fea000383ffff */
[----:B------:R-:W-:Y:S05]  /*3ea70*/  BRA `(.L_x_13175) ;  /* 0xffffffa000ac7947 */ /* 0x000fea000383ffff */
.L_x_13011:
[----:B0-----:R0:W1:Y:S02]  /*3ea80*/  SYNCS.PHASECHK.TRANS64.TRYWAIT P0, [R3+URZ+0x32440], R2 ;  /* 0x03244002030075a7 */ /* 0x001064000800017f */
[----:B-1----:R-:W-:Y:S05]  /*3ea90*/  @!P0 NANOSLEEP.SYNCS 0x989680 ;  /* 0x009896800000895d */ /* 0x002fea0003900000 */
[----:B------:R-:W1:Y:S02]  /*3eaa0*/  @!P0 SYNCS.PHASECHK.TRANS64 P0, [R3+URZ+0x32440], R2 ;  /* 0x03244002030085a7 */ /* 0x000e64000800007f */
[----:B-1----:R-:W-:Y:S05]  /*3eab0*/  @!P0 BRA `(.L_x_13011) ;  /* 0xfffffffc00f08947 */ /* 0x002fea000383ffff */
[----:B------:R-:W-:Y:S05]  /*3eac0*/  BRA `(.L_x_13176) ;  /* 0xffffffa8007c7947 */ /* 0x000fea000383ffff */
.L_x_13016:
[----:B-1----:R1:W2:Y:S02]  /*3ead0*/  SYNCS.PHASECHK.TRANS64.TRYWAIT P0, [R3+URZ+0x32460], R2 ;  /* 0x03246002030075a7 */ /* 0x0022a4000800017f */
[----:B--2---:R-:W-:Y:S05]  /*3eae0*/  @!P0 NANOSLEEP.SYNCS 0x989680 ;  /* 0x009896800000895d */ /* 0x004fea0003900000 */
[----:B------:R-:W2:Y:S02]  /*3eaf0*/  @!P0 SYNCS.PHASECHK.TRANS64 P0, [R3+URZ+0x32460], R2 ;  /* 0x03246002030085a7 */ /* 0x000ea4000800007f */
[----:B--2---:R-:W-:Y:S05]  /*3eb00*/  @!P0 BRA `(.L_x_13016) ;  /* 0xfffffffc00f08947 */ /* 0x004fea000383ffff */
[----:B------:R-:W-:Y:S05]  /*3eb10*/  BRA `(.L_x_13177) ;  /* 0xffffffa800f87947 */ /* 0x000fea000383ffff */
.L_x_13028:
[----:B------:R-:W4:Y:S01]  /*3eb20*/  LDL R0, [R1+0x460] ;  /* 0x0004600001007983 */ /* 0x000f220000100800 */
[----:B------:R-:W-:Y:S01]  /*3eb30*/  BSSY B0, `(.L_x_13178) ;  /* 0x0000008000007945 */ /* 0x000fe20003800000 */
[----:B------:R-:W-:Y:S02]  /*3eb40*/  IMAD.MOV.U32 R12, RZ, RZ, RZ ;  /* 0x000000ffff0c7224 */ /* 0x000fe400078e00ff */
[----:B------:R-:W-:Y:S02]  /*3eb50*/  IMAD.MOV.U32 R11, RZ, RZ, 0x1f ;  /* 0x0000001fff0b7424 */ /* 0x000fe400078e00ff */
[----:B0-----:R-:W-:Y:S02]  /*3eb60*/  IMAD.MOV.U32 R15, RZ, RZ, -0x1 ;  /* 0xffffffffff0f7424 */ /* 0x001fe400078e00ff */
[----:B----4-:R-:W-:-:S07]  /*3eb70*/  IMAD.MOV.U32 R13, RZ, RZ, R0 ;  /* 0x000000ffff0d7224 */ /* 0x010fce00078e0000 */
[----:B--23--:R-:W-:Y:S05]  /*3eb80*/  WARPSYNC.COLLECTIVE R15, `(.L_x_13179) ;  /* 0x000000000f087348 */ /* 0x00cfea0003c00000 */
[----:B------:R0:W1:Y:S02]  /*3eb90*/  SHFL.IDX P6, R14, R13, R12, R11 ;  /* 0x0000000c0d0e7389 */ /* 0x00006400000c000b */
[----:B0123--:R-:W-:Y:S01]  /*3eba0*/  ENDCOLLECTIVE ;  /* 0x000000000000791b */ /* 0x00ffe20003800000 */
.L_x_13179:
[----:B------:R-:W-:Y:S05]  /*3ebb0*/  BSYNC B0 ;  /* 0x0000000000007941 */ /* 0x000fea0003800000 */
.L_x_13178:
        /* <DEDUP_REMOVED lines=9> */
.L_x_13180:
        /* <DEDUP_REMOVED lines=26> */
.L_x_13181:
        /* <DEDUP_REMOVED lines=8> */
.L_x_13182:
        /* <DEDUP_REMOVED lines=8> */
.L_x_13183:
        /* <DEDUP_REMOVED lines=8> */
.L_x_13184:
        /* <DEDUP_REMOVED lines=8> */
.L_x_13185:
        /* <DEDUP_REMOVED lines=9> */
.L_x_13186:
[----:B------:R-:W-:Y:S01]  /*3f080*/  IMAD.MOV.U32 R9, RZ, RZ, R14 ;  /* 0x000000ffff097224 */ /* 0x000fe200078e000e */
[----:B------:R-:W-:Y:S06]  /*3f090*/  BRA `(.L_x_13187) ;  /* 0xffffffb0003c7947 */ /* 0x000fec000383ffff */
.L_x_13031:
        /* <DEDUP_REMOVED lines=8> */
.L_x_13189:
[----:B------:R-:W-:Y:S05]  /*3f120*/  BSYNC B0 ;  /* 0x0000000000007941 */ /* 0x000fea0003800000 */
.L_x_13188:
        /* <DEDUP_REMOVED lines=10> */
.L_x_13190:
        /* <DEDUP_REMOVED lines=8> */
.L_x_13191:
        /* <DEDUP_REMOVED lines=8> */
.L_x_13192:
        /* <DEDUP_REMOVED lines=8> */
.L_x_13193:
        /* <DEDUP_REMOVED lines=9> */
.L_x_13194:
[----:B------:R-:W-:Y:S01]  /*3f3e0*/  IMAD.MOV.U32 R9, RZ, RZ, R14 ;  /* 0x000000ffff097224 */ /* 0x000fe200078e000e */
[----:B------:R-:W-:Y:S06]  /*3f3f0*/  BRA `(.L_x_13195) ;  /* 0xffffffb000107947 */ /* 0x000fec000383ffff */
.L_x_13033:
[----:B------:R-:W-:Y:S01]  /*3f400*/  BSSY B0, `(.L_x_13196) ;  /* 0x0000006000007945 */ /* 0x000fe20003800000 */
[----:B------:R-:W-:Y:S01]  /*3f410*/  PLOP3.LUT P6, PT, P6, PT, PT, 0x8, 0x0 ;  /* 0x000000000000781c */ /* 0x000fe200037ce170 */
[----:B------:R-:W-:-:S12]  /*3f420*/  IMAD.MOV.U32 R15, RZ, RZ, -0x1 ;  /* 0xffffffffff0f7424 */ /* 0x000fd800078e00ff */
[----:B0-----:R-:W-:Y:S05]  /*3f430*/  WARPSYNC.COLLECTIVE R15, `(.L_x_13197) ;  /* 0x000000000f087348 */ /* 0x001fea0003c00000 */
[----:B------:R-:W-:Y:S01]  /*3f440*/  VOTE.ANY R14, PT, P6 ;  /* 0x00000000000e7806 */ /* 0x000fe200030e0100 */
[----:B0-----:R-:W-:Y:S06]  /*3f450*/  ENDCOLLECTIVE ;  /* 0x000000000000791b */ /* 0x001fec0003800000 */
.L_x_13197:
[----:B------:R-:W-:Y:S05]  /*3f460*/  BSYNC B0 ;  /* 0x0000000000007941 */ /* 0x000fea0003800000 */
.L_x_13196:
        /* <DEDUP_REMOVED lines=10> */
.L_x_13198:
[----:B------:R-:W-:Y:S02]  /*3f510*/  IMAD.MOV.U32 R13, RZ, RZ, R6 ;  /* 0x000000ffff0d7224 */ /* 0x000fe400078e0006 */
[----:B------:R-:W-:-:S07]  /*3f520*/  IMAD.MOV.U32 R4, RZ, RZ, R14 ;  /* 0x000000ffff047224 */ /* 0x000fce00078e000e */
[----:B------:R-:W-:Y:S05]  /*3f530*/  WARPSYNC.COLLECTIVE R15, `(.L_x_13199) ;  /* 0x000000000f087348 */ /* 0x000fea0003c00000 */
[----:B------:R0:W1:Y:S02]  /*3f540*/  SHFL.IDX P6, R14, R13, R12, R11 ;  /* 0x0000000c0d0e7389 */ /* 0x00006400000c000b */
[----:B01----:R-:W-:Y:S01]  /*3f550*/  ENDCOLLECTIVE ;  /* 0x000000000000791b */ /* 0x003fe20003800000 */
.L_x_13199:
[----:B------:R-:W-:Y:S02]  /*3f560*/  IMAD.MOV.U32 R6, RZ, RZ, R14 ;  /* 0x000000ffff067224 */ /* 0x000fe400078e000e */
[----:B------:R-:W-:-:S05]  /*3f570*/  IMAD.IADD R10, R3, 0x1, R10 ;  /* 0x00000001030a7824 */ /* 0x000fca00078e020a */
[----:B------:R2:W-:Y:S01]  /*3f580*/  STL [R1+0x46c], R10 ;  /* 0x00046c0a01007387 */ /* 0x0005e20000100800 */
[----:B------:R-:W-:Y:S05]  /*3f590*/  BRA `(.L_x_13200) ;  /* 0xffffffac00f07947 */ /* 0x000fea000383ffff */
.L_x_13035:
        /* <DEDUP_REMOVED lines=8> */
.L_x_13202:
[----:B------:R-:W-:Y:S05]  /*3f620*/  BSYNC B0 ;  /* 0x0000000000007941 */ /* 0x000fea0003800000 */
.L_x_13201:
[----:B------:R-:W-:Y:S01]  /*3f630*/  IMAD.MOV.U32 R3, RZ, RZ, R14 ;  /* 0x000000ffff037224 */ /* 0x000fe200078e000e */
[----:B------:R-:W-:Y:S06]  /*3f640*/  BRA `(.L_x_13203) ;  /* 0xffffffac00dc7947 */ /* 0x000fec000383ffff */
.L_x_13041:
[----:B0-----:R0:W1:Y:S02]  /*3f650*/  SYNCS.PHASECHK.TRANS64.TRYWAIT P0, [R0+URZ+0x32420], R3 ;  /* 0x03242003000075a7 */ /* 0x001064000800017f */
[----:B-1----:R-:W-:Y:S05]  /*3f660*/  @!P0 NANOSLEEP.SYNCS 0x989680 ;  /* 0x009896800000895d */ /* 0x002fea0003900000 */
[----:B------:R-:W1:Y:S02]  /*3f670*/  @!P0 SYNCS.PHASECHK.TRANS64 P0, [R0+URZ+0x32420], R3 ;  /* 0x03242003000085a7 */ /* 0x000e64000800007f */
[----:B-1----:R-:W-:Y:S05]  /*3f680*/  @!P0 BRA `(.L_x_13041) ;  /* 0xfffffffc00f08947 */ /* 0x002fea000383ffff */
[----:B------:R-:W-:Y:S05]  /*3f690*/  BRA `(.L_x_13204) ;  /* 0xffffffb8007c7947 */ /* 0x000fea000383ffff */
.L_x_13042:
        /* <DEDUP_REMOVED lines=11> */
.L_x_13206:
[----:B------:R-:W-:Y:S05]  /*3f750*/  BSYNC B0 ;  /* 0x0000000000007941 */ /* 0x000fea0003800000 */
.L_x_13205:
[----:B------:R-:W-:Y:S05]  /*3f760*/  BRA `(.L_x_13207) ;  /* 0xffffffb800647947 */ /* 0x000fea000383ffff */
.L_x_13043:
[----:B------:R-:W-:Y:S01]  /*3f770*/  BSSY B0, `(.L_x_13208) ;  /* 0x0000006000007945 */ /* 0x000fe20003800000 */
[----:B------:R-:W-:-:S07]  /*3f780*/  IMAD.MOV.U32 R15, RZ, RZ, -0x1 ;  /* 0xffffffffff0f7424 */ /* 0x000fce00078e00ff */
[----:B01----:R-:W-:Y:S05]  /*3f790*/  WARPSYNC.COLLECTIVE R15, `(.L_x_13209) ;  /* 0x000000000f0c7348 */ /* 0x003fea0003c00000 */
[----:B------:R-:W-:Y:S02]  /*3f7a0*/  ELECT P6, UR62, PT ;  /* 0x00000000003e782f */ /* 0x000fe400038c0000 */
[----:B------:R-:W-:Y:S01]  /*3f7b0*/  MOV R14, UR62 ;  /* 0x0000003e000e7c02 */ /* 0x000fe20008000f00 */
[----:B01----:R-:W-:Y:S10]  /*3f7c0*/  ENDCOLLECTIVE ;  /* 0x000000000000791b */ /* 0x003ff40003800000 */
.L_x_13209:
[----:B------:R-:W-:Y:S05]  /*3f7d0*/  BSYNC B0 ;  /* 0x0000000000007941 */ /* 0x000fea0003800000 */
.L_x_13208:
[----:B------:R-:W-:Y:S05]  /*3f7e0*/  BRA `(.L_x_13210) ;  /* 0xffffffb800587947 */ /* 0x000fea000383ffff */
.L_x_13045:
[----:B0-----:R0:W1:Y:S02]  /*3f7f0*/  SYNCS.PHASECHK.TRANS64.TRYWAIT P0, [R6+URZ], R5 ;  /* 0x00000005060075a7 */ /* 0x001064000800017f */
[----:B-1----:R-:W-:Y:S05]  /*3f800*/  @!P0 NANOSLEEP.SYNCS 0x989680 ;  /* 0x009896800000895d */ /* 0x002fea0003900000 */
[----:B------:R-:W1:Y:S02]  /*3f810*/  @!P0 SYNCS.PHASECHK.TRANS64 P0, [R6+URZ], R5 ;  /* 0x00000005060085a7 */ /* 0x000e64000800007f */
[----:B-1----:R-:W-:Y:S05]  /*3f820*/  @!P0 BRA `(.L_x_13045) ;  /* 0xfffffffc00f08947 */ /* 0x002fea000383ffff */
[----:B------:R-:W-:Y:S05]  /*3f830*/  BRA `(.L_x_13211) ;  /* 0xffffffb800907947 */ /* 0x000fea000383ffff */
.L_x_13046:
[----:B-1----:R1:W2:Y:S02]  /*3f840*/  SYNCS.PHASECHK.TRANS64.TRYWAIT P0, [R7+URZ], R2 ;  /* 0x00000002070075a7 */ /* 0x0022a4000800017f */
[----:B--2---:R-:W-:Y:S05]  /*3f850*/  @!P0 NANOSLEEP.SYNCS 0x989680 ;  /* 0x009896800000895d */ /* 0x004fea0003900000 */
[----:B------:R-:W2:Y:S02]  /*3f860*/  @!P0 SYNCS.PHASECHK.TRANS64 P0, [R7+URZ], R2 ;  /* 0x00000002070085a7 */ /* 0x000ea4000800007f */
[----:B--2---:R-:W-:Y:S05]  /*3f870*/  @!P0 BRA `(.L_x_13046) ;  /* 0xfffffffc00f08947 */ /* 0x004fea000383ffff */
[----:B------:R-:W-:Y:S05]  /*3f880*/  BRA `(.L_x_13212) ;  /* 0xffffffb800847947 */ /* 0x000fea000383ffff */
.L_x_13048:
[----:B--2---:R2:W3:Y:S02]  /*3f890*/  SYNCS.PHASECHK.TRANS64.TRYWAIT P0, [R4+URZ], R5 ;  /* 0x00000005040075a7 */ /* 0x0044e4000800017f */
[----:B---3--:R-:W-:Y:S05]  /*3f8a0*/  @!P0 NANOSLEEP.SYNCS 0x989680 ;  /* 0x009896800000895d */ /* 0x008fea0003900000 */
[----:B------:R-:W3:Y:S02]  /*3f8b0*/  @!P0 SYNCS.PHASECHK.TRANS64 P0, [R4+URZ], R5 ;  /* 0x00000005040085a7 */ /* 0x000ee4000800007f */
[----:B---3--:R-:W-:Y:S05]  /*3f8c0*/  @!P0 BRA `(.L_x_13048) ;  /* 0xfffffffc00f08947 */ /* 0x008fea000383ffff */
[----:B------:R-:W-:Y:S05]  /*3f8d0*/  BRA `(.L_x_13213) ;  /* 0xffffffb800887947 */ /* 0x000fea000383ffff */
        .type           $_ZN7cutlass13device_kernelIN5flash11enable_sm90INS1_16FlashAttnFwdSm90INS1_25CollectiveMainloopFwdSm90ILi2EN4cute5tupleIJNS5_1CILi1EEES8_S8_EEENS6_IJNS7_ILi128EEENS7_ILi96EEENS7_ILi64EEEEEELi256ENS_6half_tEfNS_4arch4Sm90ELb0ELb1ELb1ELb1ELb0ELb1ELb1ELb1ELb0ELb1ELb1ELb0EEENS1_21CollectiveEpilogueFwdINS6_IJSA_NS7_ILi256EEESB_EEES9_SE_SG_Li256ELb1ELb1ELb1ELb0EEENS1_36VarlenDynamicPersistentTileSchedulerILi128ELi96ELi256ELi128ELb1ELb1ELb1ELb1ELb0ELb1EEEEEEEEEvNT_6ParamsE$_ZZN5flash25CollectiveMainloopFwdSm90ILi2EN4cute5tupleIJNS1_1CILi1EEES4_S4_EEENS2_IJNS3_ILi128EEENS3_ILi96EEENS3_ILi64EEEEEELi256EN7cutlass6half_tEfNSA_4arch4Sm90ELb0ELb1ELb1ELb1ELb0ELb1ELb1ELb1ELb0ELb1ELb1ELb0EE3mmaINS_16FlashAttnFwdSm90ISE_NS_21CollectiveEpilogueFwdINS2_IJS6_NS3_ILi256EEES7_EEES5_SB_SD_Li256ELb1ELb1ELb1ELb0EEENS_36VarlenDynamicPersistentTileSchedulerILi128ELi96ELi256ELi128ELb1ELb1ELb1ELb1ELb0ELb1EEEE13SharedStorageENS1_6TensorINS1_11ArrayEngineIfLm128EEENS1_6LayoutINS2_IJNS2_IJNS3_ILi2EEEST_NS3_ILi32EEEEEES4_S4_EEENS2_IJNS2_IJS4_ST_NS3_ILi4EEEEEENS3_ILi0EEESZ_EEEEEEENS_7SoftmaxILi2ELi0EEEEEbRKNSE_6ParamsENSA_25PipelineTmaAsyncNoClusterILi2ENSA_16PipelineTmaAsyncILi2EEEEES1B_RNSA_13PipelineStateILj2EEERT0_RT1_iRiRKNS_16SeqlenInfoQKNewKILb1ELb1EEENS2_IJiiiiEEERT_ENKUliT_T0_T1_E_clIZSF_ISO_S12_S14_EbS17_S1B_S1B_S1E_S1G_S1I_iS1J_S1N_S1O_S1Q_EUlRS1R_iE0_NS3_ILb1EEES1Y_EEDaiS1R_S1S_S1T_,@function
        .size           $_ZN7cutlass13device_kernelIN5flash11enable_sm90INS1_16FlashAttnFwdSm90INS1_25CollectiveMainloopFwdSm90ILi2EN4cute5tupleIJNS5_1CILi1EEES8_S8_EEENS6_IJNS7_ILi128EEENS7_ILi96EEENS7_ILi64EEEEEELi256ENS_6half_tEfNS_4arch4Sm90ELb0ELb1ELb1ELb1ELb0ELb1ELb1ELb1ELb0ELb1ELb1ELb0EEENS1_21CollectiveEpilogueFwdINS6_IJSA_NS7_ILi256EEESB_EEES9_SE_SG_Li256ELb1ELb1ELb1ELb0EEENS1_36VarlenDynamicPersistentTileSchedulerILi128ELi96ELi256ELi128ELb1ELb1ELb1ELb1ELb0ELb1EEEEEEEEEvNT_6ParamsE$_ZZN5flash25CollectiveMainloopFwdSm90ILi2EN4cute5tupleIJNS1_1CILi1EEES4_S4_EEENS2_IJNS3_ILi128EEENS3_ILi96EEENS3_ILi64EEEEEELi256EN7cutlass6half_tEfNSA_4arch4Sm90ELb0ELb1ELb1ELb1ELb0ELb1ELb1ELb1ELb0ELb1ELb1ELb0EE3mmaINS_16FlashAttnFwdSm90ISE_NS_21CollectiveEpilogueFwdINS2_IJS6_NS3_ILi256EEES7_EEES5_SB_SD_Li256ELb1ELb1ELb1ELb0EEENS_36VarlenDynamicPersistentTileSchedulerILi128ELi96ELi256ELi128ELb1ELb1ELb1ELb1ELb0ELb1EEEE13SharedStorageENS1_6TensorINS1_11ArrayEngineIfLm128EEENS1_6LayoutINS2_IJNS2_IJNS3_ILi2EEEST_NS3_ILi32EEEEEES4_S4_EEENS2_IJNS2_IJS4_ST_NS3_ILi4EEEEEENS3_ILi0EEESZ_EEEEEEENS_7SoftmaxILi2ELi0EEEEEbRKNSE_6ParamsENSA_25PipelineTmaAsyncNoClusterILi2ENSA_16PipelineTmaAsyncILi2EEEEES1B_RNSA_13PipelineStateILj2EEERT0_RT1_iRiRKNS_16SeqlenInfoQKNewKILb1ELb1EEENS2_IJiiiiEEERT_ENKUliT_T0_T1_E_clIZSF_ISO_S12_S14_EbS17_S1B_S1B_S1E_S1G_S1I_iS1J_S1N_S1O_S1Q_EUlRS1R_iE0_NS3_ILb1EEES1Y_EEDaiS1R_S1S_S1T_,(.L_x_15201 - $_ZN7cutlass13device_kernelIN5flash11enable_sm90INS1_16FlashAttnFwdSm90INS1_25CollectiveMainloopFwdSm90ILi2EN4cute5tupleIJNS5_1CILi1EEES8_S8_EEENS6_IJNS7_ILi128EEENS7_ILi96EEENS7_ILi64EEEEEELi256ENS_6half_tEfNS_4arch4Sm90ELb0ELb1ELb1ELb1ELb0ELb1ELb1ELb1ELb0ELb1ELb1ELb0EEENS1_21CollectiveEpilogueFwdINS6_IJSA_NS7_ILi256EEESB_EEES9_SE_SG_Li256ELb1ELb1ELb1ELb0EEENS1_36VarlenDynamicPersistentTileSchedulerILi128ELi96ELi256ELi128ELb1ELb1ELb1ELb1ELb0ELb1EEEEEEEEEvNT_6ParamsE$_ZZN5flash25CollectiveMainloopFwdSm90ILi2EN4cute5tupleIJNS1_1CILi1EEES4_S4_EEENS2_IJNS3_ILi128EEENS3_ILi96EEENS3_ILi64EEEEEELi256EN7cutlass6half_tEfNSA_4arch4Sm90ELb0ELb1ELb1ELb1ELb0ELb1ELb1ELb1ELb0ELb1ELb1ELb0EE3mmaINS_16FlashAttnFwdSm90ISE_NS_21CollectiveEpilogueFwdINS2_IJS6_NS3_ILi256EEES7_EEES5_SB_SD_Li256ELb1ELb1ELb1ELb0EEENS_36VarlenDynamicPersistentTileSchedulerILi128ELi96ELi256ELi128ELb1ELb1ELb1ELb1ELb0ELb1EEEE13SharedStorageENS1_6TensorINS1_11ArrayEngineIfLm128EEENS1_6LayoutINS2_IJNS2_IJNS3_ILi2EEEST_NS3_ILi32EEEEEES4_S4_EEENS2_IJNS2_IJS4_ST_NS3_ILi4EEEEEENS3_ILi0EEESZ_EEEEEEENS_7SoftmaxILi2ELi0EEEEEbRKNSE_6ParamsENSA_25PipelineTmaAsyncNoClusterILi2ENSA_16PipelineTmaAsyncILi2EEEEES1B_RNSA_13PipelineStateILj2EEERT0_RT1_iRiRKNS_16SeqlenInfoQKNewKILb1ELb1EEENS2_IJiiiiEEERT_ENKUliT_T0_T1_E_clIZSF_ISO_S12_S14_EbS17_S1B_S1B_S1E_S1G_S1I_iS1J_S1N_S1O_S1Q_EUlRS1R_iE0_NS3_ILb1EEES1Y_EEDaiS1R_S1S_S1T_)
$_ZN7cutlass13device_kernelIN5flash11enable_sm90INS1_16FlashAttnFwdSm90INS1_25CollectiveMainloopFwdSm90ILi2EN4cute5tupleIJNS5_1CILi1EEES8_S8_EEENS6_IJNS7_ILi128EEENS7_ILi96EEENS7_ILi64EEEEEELi256ENS_6half_tEfNS_4arch4Sm90ELb0ELb1ELb1ELb1ELb0ELb1ELb1ELb1ELb0ELb1ELb1ELb0EEENS1_21CollectiveEpilogueFwdINS6_IJSA_NS7_ILi256EEESB_EEES9_SE_SG_Li256ELb1ELb1ELb1ELb0EEENS1_36VarlenDynamicPersistentTileSchedulerILi128ELi96ELi256ELi128ELb1ELb1ELb1ELb1ELb0ELb1EEEEEEEEEvNT_6ParamsE$_ZZN5flash25CollectiveMainloopFwdSm90ILi2EN4cute5tupleIJNS1_1CILi1EEES4_S4_EEENS2_IJNS3_ILi128EEENS3_ILi96EEENS3_ILi64EEEEEELi256EN7cutlass6half_tEfNSA_4arch4Sm90ELb0ELb1ELb1ELb1ELb0ELb1ELb1ELb1ELb0ELb1ELb1ELb0EE3mmaINS_16FlashAttnFwdSm90ISE_NS_21CollectiveEpilogueFwdINS2_IJS6_NS3_ILi256EEES7_EEES5_SB_SD_Li256ELb1ELb1ELb1ELb0EEENS_36VarlenDynamicPersistentTileSchedulerILi128ELi96ELi256ELi128ELb1ELb1ELb1ELb1ELb0ELb1EEEE13SharedStorageENS1_6TensorINS1_11ArrayEngineIfLm128EEENS1_6LayoutINS2_IJNS2_IJNS3_ILi2EEEST_NS3_ILi32EEEEEES4_S4_EEENS2_IJNS2_IJS4_ST_NS3_ILi4EEEEEENS3_ILi0EEESZ_EEEEEEENS_7SoftmaxILi2ELi0EEEEEbRKNSE_6ParamsENSA_25PipelineTmaAsyncNoClusterILi2ENSA_16PipelineTmaAsyncILi2EEEEES1B_RNSA_13PipelineStateILj2EEERT0_RT1_iRiRKNS_16SeqlenInfoQKNewKILb1ELb1EEENS2_IJiiiiEEERT_ENKUliT_T0_T1_E_clIZSF_ISO_S12_S14_EbS17_S1B_S1B_S1E_S1G_S1I_iS1J_S1N_S1O_S1Q_EUlRS1R_iE0_NS3_ILb1EEES1Y_EEDaiS1R_S1S_S1T_:
[----:B------:R-:W-:Y:S02]  /*3f8e0*/  ULDC UR4, c[0x0][0x20] ;  /* 0x0000080000047ab9 */ /* 0x000fe40000000800 */
[----:B------:R-:W-:-:S09]  /*3f8f0*/  UIADD3 UR4, -UR4, UR5, URZ ;  /* 0x0000000504047290 */ /* 0x000fd2000fffe13f */
[----:B------:R-:W2:Y:S04]  /*3f900*/  LDL.64 R8, [UR4+0x18] ;  /* 0x00001804ff087983 */ /* 0x000ea80008100a00 */
[----:B------:R-:W3:Y:S01]  /*3f910*/  LDL.64 R4, [UR4] ;  /* 0x00000004ff047983 */ /* 0x000ee20008100a00 */
[----:B------:R-:W-:-:S03]  /*3f920*/  ULDC.64 UR6, c[0x0][0x208] ;  /* 0x0000820000067ab9 */ /* 0x000fc60000000a00 */
[----:B--2---:R-:W2:Y:S04]  /*3f930*/  LD.E R6, desc[UR6][R8.64+0x1c] ;  /* 0x00001c0608067980 */ /* 0x004ea8000c101900 */
[----:B---3--:R0:W5:Y:S04]  /*3f940*/  LD.E R0, desc[UR6][R4.64] ;  /* 0x0000000604007980 */ /* 0x008168000c101900 */
[----:B------:R0:W5:Y:S01]  /*3f950*/  LD.E R3, desc[UR6][R4.64+0x4] ;  /* 0x0000040604037980 */ /* 0x000162000c101900 */
[----:B------:R-:W-:Y:S01]  /*3f960*/  BSSY B1, `(.L_x_13214) ;  /* 0x0000007000017945 */ /* 0x000fe20003800000 */
[----:B------:R-:W-:Y:S01]  /*3f970*/  IMAD.MOV.U32 R7, RZ, RZ, R51 ;  /* 0x000000ffff077224 */ /* 0x000fe200078e0033 */
[----:B--2---:R-:W-:-:S04]  /*3f980*/  LOP3.LUT R6, R6, 0x1, RZ, 0xfc, !PT ;  /* 0x0000000106067812 */ /* 0x004fc800078efcff */
[----:B------:R-:W-:Y:S01]  /*3f990*/  ISETP.NE.AND P0, PT, R6, 0x3, PT ;  /* 0x000000030600780c */ /* 0x000fe20003f05270 */
[----:B------:R-:W-:-:S12]  /*3f9a0*/  IMAD.MOV.U32 R6, RZ, RZ, R36 ;  /* 0x000000ffff067224 */ /* 0x000fd800078e0024 */
[----:B0-----:R-:W-:Y:S05]  /*3f9b0*/  @!P0 BRA `(.L_x_13215) ;  /* 0x0000000000048947 */ /* 0x001fea0003800000 */
[----:B------:R-:W-:Y:S01]  /*3f9c0*/  BPT.TRAP 0x1 ;  /* 0x000000040000795c */ /* 0x000fe20000300000 */
.L_x_13215:
[----:B------:R-:W-:Y:S05]  /*3f9d0*/  BSYNC B1 ;  /* 0x0000000000017941 */ /* 0x000fea0003800000 */
.L_x_13214:
        /* <DEDUP_REMOVED lines=13> */
.L_x_13217:
[----:B------:R-:W-:Y:S05]  /*3fab0*/  BSYNC B1 ;  /* 0x0000000000017941 */ /* 0x000fea0003800000 */
.L_x_13216:
        /* <DEDUP_REMOVED lines=8> */
.L_x_13219:
[----:B------:R-:W-:Y:S05]  /*3fb40*/  BSYNC B1 ;  /* 0x0000000000017941 */ /* 0x000fea0003800000 */
.L_x_13218:
[----:B------:R-:W2:Y:S04]  /*3fb50*/  LDL.64 R12, [UR4] ;  /* 0x00000004ff0c7983 */ /* 0x000ea80008100a00 */
[----:B------:R-:W3:Y:S04]  /*3fb60*/  LDL.64 R4, [UR4+0x28] ;  /* 0x00002804ff047983 */ /* 0x000ee80008100a00 */
[----:B0----5:R-:W4:Y:S04]  /*3fb70*/  LDL.64 R10, [UR4+0x20] ;  /* 0x00002004ff0a7983 */ /* 0x021f280008100a00 */
[----:B------:R-:W4:Y:S04]  /*3fb80*/  LDL.64 R8, [UR4+0x8] ;  /* 0x00000804ff087983 */ /* 0x000f280008100a00 */
[----:B--2---:R-:W2:Y:S04]  /*3fb90*/  LD.E R3, desc[UR6][R12.64] ;  /* 0x000000060c037980 */ /* 0x004ea8000c101900 */
[----:B---3--:R-:W2:Y:S01]  /*3fba0*/  LD.E.64 R4, desc[UR6][R4.64] ;  /* 0x0000000604047980 */ /* 0x008ea2000c101b00 */
[----:B------:R-:W-:Y:S05]  /*3fbb0*/  WARPSYNC.ALL ;  /* 0x0000000000007948 */ /* 0x000fea0003800000 */
[----:B----4-:R0:W-:Y:S04]  /*3fbc0*/  ST.E desc[UR6][R8.64], RZ ;  /* 0x000000ff08007985 */ /* 0x0101e8000c101906 */
[----:B------:R-:W3:Y:S01]  /*3fbd0*/  LD.E.64 R12, desc[UR6][R10.64] ;  /* 0x000000060a0c7980 */ /* 0x000ee2000c101b00 */
[----:B--2---:R-:W-:Y:S01]  /*3fbe0*/  IMAD R4, R3, 0x300, R4 ;  /* 0x0000030003047824 */ /* 0x004fe200078e0204 */
[----:B------:R-:W-:Y:S01]  /*3fbf0*/  R2UR UR11, R5 ;  /* 0x00000000050b72ca */ /* 0x000fe200000e0000 */
[----:B------:R-:W-:Y:S01]  /*3fc00*/  WARPGROUP.ARRIVE ;  /* 0x00000000000079c5 */ /* 0x000fe20000000000 */
[----:B------:R-:W-:-:S02]  /*3fc10*/  IMAD.MOV.U32 R0, RZ, RZ, 0x1 ;  /* 0x00000001ff007424 */ /* 0x000fc400078e00ff */
        /* <DEDUP_REMOVED lines=8> */
[----:B------:R-:W-:Y:S01]  /*3fca0*/  WARPGROUP.ARRIVE ;  /* 0x00000000000079c5 */ /* 0x000fe20000000000 */
[----:B------:R-:W-:-:S03]  /*3fcb0*/  IMAD.MOV.U32 R15, RZ, RZ, R5 ;  /* 0x000000ffff0f7224 */ /* 0x000fc600078e0005 */
        /* <DEDUP_REMOVED lines=23> */
[----:B------:R-:W-:-:S03]  /*3fe30*/  WARPGROUP.ARRIVE ;  /* 0x00000000000079c5 */ /* 0x000fc60000000000 */
[----:B------:R-:W-:Y:S01]  /*3fe40*/  R2UR UR10, R4 ;  /* 0x00000000040a72ca */ /* 0x000fe200000e0000 */
[----:B--2---:R-:W-:Y:S01]  /*3fe50*/  VIADD R10, R10, 0x6 ;  /* 0x000000060a0a7836 */ /* 0x004fe20000000000 */
[----:B------:R-:W-:-:S04]  /*3fe60*/  R2UR UR9, R11 ;  /* 0x000000000b0972ca */ /* 0x000fc800000e0000 */
[----:B------:R-:W-:-:S13]  /*3fe70*/  R2UR UR8, R10 ;  /* 0x000000000a0872ca */ /* 0x000fda00000e0000 */
[----:B------:R-:W-:Y:S03]  /*3fe80*/  HGMMA.64x96x16.F32 R24, gdesc[UR8], R24, gsb0 ;  /* 0x01600000081879f0 */ /* 0x000fe60008000818 */
[----:B------:R-:W-:Y:S02]  /*3fe90*/  WARPGROUP.DEPBAR.LE gsb0, 0x0 ;  /* 0x00008000000079c5 */ /* 0x000fe40000010000 */
[----:B------:R0:W-:Y:S04]  /*3fea0*/  ST.E desc[UR6][R8.64], R0 ;  /* 0x0000000008007985 */ /* 0x0001e8000c101906 */
[----:B------:R-:W2:Y:S04]  /*3feb0*/  LDL.64 R4, [UR4+0x38] ;  /* 0x00003804ff047983 */ /* 0x000ea80008100a00 */
[----:B--2---:R-:W2:Y:S04]  /*3fec0*/  LD.E R3, desc[UR6][R4.64] ;  /* 0x0000000604037980 */ /* 0x004ea8000c101900 */
[----:B------:R-:W3:Y:S01]  /*3fed0*/  LDL.64 R4, [UR4+0x30] ;  /* 0x00003004ff047983 */ /* 0x000ee20008100a00 */
        /* <DEDUP_REMOVED lines=8> */
.L_x_13245:
[----:B------:R-:W-:Y:S05]  /*3ff60*/  BSYNC B1 ;  /* 0x0000000000017941 */ /* 0x000fea0003800000 */
.L_x_13221:
[----:B------:R-:W0:Y:S04]  /*3ff70*/  LDL.64 R4, [UR4+0x40] ;  /* 0x00004004ff047983 */ /* 0x000e280008100a00 */
[----:B------:R-:W2:Y:S04]  /*3ff80*/  LDL.64 R8, [UR4] ;  /* 0x00000004ff087983 */ /* 0x000ea80008100a00 */
[----:B0-----:R-:W3:Y:S04]  /*3ff90*/  LD.E R10, desc[UR6][R4.64+0x1c] ;  /* 0x00001c06040a7980 */ /* 0x001ee8000c101900 */
[----:B--2---:R0:W5:Y:S04]  /*3ffa0*/  LD.E R3, desc[UR6][R8.64] ;  /* 0x0000000608037980 */ /* 0x004168000c101900 */
[----:B------:R0:W5:Y:S01]  /*3ffb0*/  LD.E R12, desc[UR6][R8.64+0x4] ;  /* 0x00000406080c7980 */ /* 0x000162000c101900 */
[----:B------:R-:W-:Y:S01]  /*3ffc0*/  BSSY B1, `(.L_x_13223) ;  /* 0x0000005000017945 */ /* 0x000fe20003800000 */
[----:B---3--:R-:W-:-:S04]  /*3ffd0*/  LOP3.LUT R10, R10, 0x1, RZ, 0xfc, !PT ;  /* 0x000000010a0a7812 */ /* 0x008fc800078efcff */
[----:B------:R-:W-:-:S13]  /*3ffe0*/  ISETP.NE.AND P0, PT, R10, 0x3, PT ;  /* 0x000000030a00780c */ /* 0x000fda0003f05270 */
[----:B0-----:R-:W-:Y:S05]  /*3fff0*/  @!P0 BRA `(.L_x_13224) ;  /* 0x0000000000048947 */ /* 0x001fea0003800000 */
[----:B------:R-:W-:Y:S01]  /*40000*/  BPT.TRAP 0x1 ;  /* 0x000000040000795c */ /* 0x000fe20000300000 */
.L_x_13224:
[----:B------:R-:W-:Y:S05]  /*40010*/  BSYNC B1 ;  /* 0x0000000000017941 */ /* 0x000fea0003800000 */
.L_x_13223:
        /* <DEDUP_REMOVED lines=13> */
.L_x_13226:
[----:B------:R-:W-:Y:S05]  /*400f0*/  BSYNC B1 ;  /* 0x0000000000017941 */ /* 0x000fea0003800000 */
.L_x_13225:
        /* <DEDUP_REMOVED lines=8> */
.L_x_13228:
[----:B------:R-:W-:Y:S05]  /*40180*/  BSYNC B1 ;  /* 0x0000000000017941 */ /* 0x000fea0003800000 */
.L_x_13227:
[----:B------:R-:W2:Y:S04]  /*40190*/  LDL.64 R4, [UR4] ;  /* 0x00000004ff047983 */ /* 0x000ea80008100a00 */
[----:B------:R-:W3:Y:S04]  /*401a0*/  LDL.64 R12, [UR4+0x58] ;  /* 0x00005804ff0c7983 */ /* 0x000ee80008100a00 */
[----:B------:R-:W4:Y:S04]  /*401b0*/  LDL.64 R8, [UR4+0x48] ;  /* 0x00004804ff087983 */ /* 0x000f280008100a00 */
[----:B0----5:R-:W3:Y:S04]  /*401c0*/  LDL.64 R10, [UR4+0x50] ;  /* 0x00005004ff0a7983 */ /* 0x021ee80008100a00 */
[----:B------:R-:W3:Y:S04]  /*401d0*/  LDL.LU R18, [R1+0x48c] ;  /* 0x00048c0001127983 */ /* 0x000ee80000300800 */
[----:B--2---:R-:W2:Y:S04]  /*401e0*/  LD.E R3, desc[UR6][R4.64] ;  /* 0x0000000604037980 */ /* 0x004ea8000c101900 */
[----:B----4-:R-:W4:Y:S04]  /*401f0*/  LD.E R14, desc[UR6][R8.64] ;  /* 0x00000006080e7980 */ /* 0x010f28000c101900 */
[----:B---3--:R-:W2:Y:S04]  /*40200*/  LD.E.64 R4, desc[UR6][R12.64] ;  /* 0x000000060c047980 */ /* 0x008ea8000c101b00 */
[----:B------:R-:W3:Y:S01]  /*40210*/  LD.E.64 R12, desc[UR6][R10.64] ;  /* 0x000000060a0c7980 */ /* 0x000ee2000c101b00 */
[----:B------:R-:W-:Y:S05]  /*40220*/  WARPSYNC.ALL ;  /* 0x0000000000007948 */ /* 0x000fea0003800000 */
[----:B------:R-:W-:Y:S01]  /*40230*/  WARPGROUP.ARRIVE ;  /* 0x00000000000079c5 */ /* 0x000fe20000000000 */
[----:B----4-:R-:W-:Y:S01]  /*40240*/  ISETP.NE.U32.AND P0, PT, R14, RZ, PT ;  /* 0x000000ff0e00720c */ /* 0x010fe20003f05070 */
[----:B--2---:R-:W-:Y:S01]  /*40250*/  IMAD R4, R3, 0xc00, R4 ;  /* 0x00000c0003047824 */ /* 0x004fe200078e0204 */
[----:B------:R-:W-:-:S04]  /*40260*/  R2UR UR11, R5 ;  /* 0x00000000050b72ca */ /* 0x000fc800000e0000 */
[----:B------:R-:W-:Y:S02]  /*40270*/  R2UR UR10, R4 ;  /* 0x00000000040a72ca */ /* 0x000fe400000e0000 */
[----:B---3--:R-:W-:Y:S02]  /*40280*/  R2UR UR8, R12 ;  /* 0x000000000c0872ca */ /* 0x008fe400000e0000 */
[----:B------:R-:W-:-:S03]  /*40290*/  R2UR UR9, R13 ;  /* 0x000000000d0972ca */ /* 0x000fc600000e0000 */
[----:B------:R-:W-:-:S10]  /*402a0*/  VOTEU.ANY UP0, P0 ;  /* 0x00000000003f7886 */ /* 0x000fd40000000100 */
        /* <DEDUP_REMOVED lines=176> */
[----:B------:R-:W0:Y:S02]  /*40db0*/  S2R R227, SR_TID.X ;  /* 0x0000000000e37919 */ /* 0x000e240000002100 */
[----:B0-----:R-:W-:Y:S01]  /*40dc0*/  LOP3.LUT P1, RZ, R227, 0x7f, RZ, 0xc0, !PT ;  /* 0x0000007fe3ff7812 */ /* 0x001fe2000782c0ff */
[----:B--2---:R-:W-:Y:S01]  /*40dd0*/  VIADD R10, R10, 0xc06 ;  /* 0x00000c060a0a7836 */ /* 0x004fe20000000000 */
[----:B------:R-:W-:-:S04]  /*40de0*/  R2UR UR9, R11 ;  /* 0x000000000b0972ca */ /* 0x000fc800000e0000 */
[----:B------:R-:W-:-:S13]  /*40df0*/  R2UR UR8, R10 ;  /* 0x000000000a0872ca */ /* 0x000fda00000e0000 */
[----:B------:R-:W-:Y:S03]  /*40e00*/  HGMMA.64x96x16.F32 R24, gdesc[UR8], R24, gsb0 ;  /* 0x01600000081879f0 */ /* 0x000fe60008000818 */
[----:B------:R-:W-:Y:S02]  /*40e10*/  WARPGROUP.DEPBAR.LE gsb0, 0x0 ;  /* 0x00008000000079c5 */ /* 0x000fe40000010000 */
[----:B------:R0:W-:Y:S04]  /*40e20*/  ST.E desc[UR6][R8.64], R0 ;  /* 0x0000000008007985 */ /* 0x0001e8000c101906 */
[----:B------:R-:W2:Y:S04]  /*40e30*/  @!P1 LDL.64 R4, [UR4] ;  /* 0x00000004ff049983 */ /* 0x000ea80008100a00 */
[----:B0-----:R-:W3:Y:S01]  /*40e40*/  @!P1 LDL.64 R8, [UR4+0x18] ;  /* 0x00001804ff089983 */ /* 0x001ee20008100a00 */
[----:B------:R-:W-:-:S04]  /*40e50*/  SHF.R.U32.HI R3, RZ, 0x7, R227 ;  /* 0x00000007ff037819 */ /* 0x000fc800000116e3 */
        /* <DEDUP_REMOVED lines=8> */
[----:B------:R-:W2:Y:S04]  /*40ee0*/  LDL.64 R4, [UR4+0x68] ;  /* 0x00006804ff047983 */ /* 0x000ea80008100a00 */
[----:B------:R-:W3:Y:S04]  /*40ef0*/  LD.E R80, desc[UR6][R6.64] ;  /* 0x0000000606507980 */ /* 0x000ee8000c101900 */
[----:B-1----:R-:W4:Y:S04]  /*40f00*/  LD.E R10, desc[UR6][R6.64+0x24] ;  /* 0x00002406060a7980 */ /* 0x002f28000c101900 */
[----:B------:R-:W3:Y:S04]  /*40f10*/  LD.E R72, desc[UR6][R72.64] ;  /* 0x0000000648487980 */ /* 0x000ee8000c101900 */
[----:B------:R-:W3:Y:S04]  /*40f20*/  LD.E R9, desc[UR6][R6.64+0x8] ;  /* 0x0000080606097980 */ /* 0x000ee8000c101900 */
[----:B0-----:R-:W3:Y:S04]  /*40f30*/  LD.E R3, desc[UR6][R6.64+0x18] ;  /* 0x0000180606037980 */ /* 0x001ee8000c101900 */
[----:B------:R-:W3:Y:S04]  /*40f40*/  LD.E R77, desc[UR6][R6.64+0xc] ;  /* 0x00000c06064d7980 */ /* 0x000ee8000c101900 */
[----:B------:R-:W3:Y:S04]  /*40f50*/  LD.E R8, desc[UR6][R6.64+0x4] ;  /* 0x0000040606087980 */ /* 0x000ee8000c101900 */
[----:B------:R-:W3:Y:S04]  /*40f60*/  LD.E R76, desc[UR6][R6.64+0x10] ;  /* 0x00001006064c7980 */ /* 0x000ee8000c101900 */
[----:B------:R-:W3:Y:S04]  /*40f70*/  LD.E R75, desc[UR6][R6.64+0x14] ;  /* 0x00001406064b7980 */ /* 0x000ee8000c101900 */
[----:B--2---:R-:W2:Y:S01]  /*40f80*/  LD.E.64 R4, desc[UR6][R4.64] ;  /* 0x0000000604047980 */ /* 0x004ea2000c101b00 */
[----:B----4-:R-:W-:-:S13]  /*40f90*/  ISETP.NE.AND P0, PT, R10, 0x1, PT ;  /* 0x000000010a00780c */ /* 0x010fda0003f05270 */
[----:B------:R-:W4:Y:S04]  /*40fa0*/  @P0 LD.E R78, desc[UR6][R6.64+0x28] ;  /* 0x00002806064e0980 */ /* 0x000f28000c101900 */
[----:B------:R-:W4:Y:S04]  /*40fb0*/  @P0 LD.E R79, desc[UR6][R6.64+0x2c] ;  /* 0x00002c06064f0980 */ /* 0x000f28000c101900 */
[----:B--2---:R-:W2:Y:S01]  /*40fc0*/  LD.E R74, desc[UR6][R4.64] ;  /* 0x00000006044a7980 */ /* 0x004ea2000c101900 */
[----:B------:R-:W-:-:S04]  /*40fd0*/  LOP3.LUT R18, R18, 0xfff7ffff, RZ, 0xc0, !PT ;  /* 0xfff7ffff12127812 */ /* 0x000fc800078ec0ff */
[----:B------:R-:W-:-:S05]  /*40fe0*/  @P1 LOP3.LUT R18, R18, 0x80000, RZ, 0xfc, !PT ;  /* 0x0008000012121812 */ /* 0x000fca00078efcff */
[----:B------:R0:W-:Y:S01]  /*40ff0*/  STL [R1+0x48c], R18 ;  /* 0x00048c1201007387 */ /* 0x0001e20000100800 */
[----:B---3--:R-:W-:Y:S01]  /*41000*/  ISETP.GE.AND P1, PT, R3, 0x1, PT ;  /* 0x000000010300780c */ /* 0x008fe20003f26270 */
[----:B------:R-:W-:Y:S01]  /*41010*/  BSSY B1, `(.L_x_13230) ;  /* 0x00000a8000017945 */ /* 0x000fe20003800000 */
[----:B------:R-:W-:Y:S02]  /*41020*/  IMAD R75, R2, -0x60, R75 ;  /* 0xffffffa0024b7824 */ /* 0x000fe400078e024b */
        /* <DEDUP_REMOVED lines=23> */
[-C--:B------:R-:W-:Y:S01]  /*411a0*/  FMUL.FTZ R30, R50, R74.reuse ;  /* 0x0000004a321e7220 */ /* 0x080fe20000410000 */
[----:B------:R-:W-:Y:S01]  /*411b0*/  SHF.R.S32.HI R54, RZ, 0x1f, R55 ;  /* 0x0000001fff367819 */ /* 0x000fe20000011437 */
[----:B------:R-:W-:Y:S01]  /*411c0*/  FMUL.FTZ R50, R56, R74 ;  /* 0x0000004a38327220 */ /* 0x000fe20000410000 */
[----:B------:R-:W-:Y:S01]  /*411d0*/  LEA.HI R49, R49, R80, RZ, 0x2 ;  /* 0x0000005031317211 */ /* 0x000fe200078f10ff */
[-C--:B------:R-:W-:Y:S01]  /*411e0*/  FMUL.FTZ R12, R31, R74.reuse ;  /* 0x0000004a1f0c7220 */ /* 0x080fe20000410000 */
[----:B------:R-:W-:Y:S01]  /*411f0*/  LEA.HI R56, R54, R55, RZ, 0x2 ;  /* 0x0000003736387211 */ /* 0x000fe200078f10ff */
[-C--:B0-----:R-:W-:Y:S01]  /*41200*/  FMUL.FTZ R18, R38, R74.reuse ;  /* 0x0000004a26127220 */ /* 0x081fe20000410000 */
[-C--:B------:R-:W-:Y:S01]  /*41210*/  FMUL.FTZ R31, R51, R74.reuse ;  /* 0x0000004a331f7220 */ /* 0x080fe20000410000 */
[----:B------:R-:W-:Y:S01]  /*41220*/  LOP3.LUT R49, R49, 0xfffffffc, RZ, 0xc0, !PT ;  /* 0xfffffffc31317812 */ /* 0x000fe200078ec0ff */
[-C--:B------:R-:W-:Y:S01]  /*41230*/  FMUL.FTZ R51, R57, R74.reuse ;  /* 0x0000004a39337220 */ /* 0x080fe20000410000 */
[----:B------:R-:W-:Y:S01]  /*41240*/  FMUL.FTZ R38, R58, R74 ;  /* 0x0000004a3a267220 */ /* 0x000fe20000410000 */
[----:B------:R-:W-:-:S02]  /*41250*/  SHF.R.S32.HI R57, RZ, 0x2, R56 ;  /* 0x00000002ff397819 */ /* 0x000fc40000011438 */
[----:B------:R-:W-:Y:S01]  /*41260*/  SHF.R.S32.HI R58, RZ, 0x1f, R56 ;  /* 0x0000001fff3a7819 */ /* 0x000fe20000011438 */
[----:B------:R-:W-:Y:S01]  /*41270*/  IMAD.IADD R80, R80, 0x1, -R49 ;  /* 0x0000000150507824 */ /* 0x000fe200078e0a31 */
[----:B------:R-:W-:Y:S01]  /*41280*/  LEA.HI R54, R54, R55, RZ, 0x5 ;  /* 0x0000003736367211 */ /* 0x000fe200078f28ff */
[-C--:B------:R-:W-:Y:S01]  /*41290*/  FMUL.FTZ R15, R39, R74.reuse ;  /* 0x0000004a270f7220 */ /* 0x080fe20000410000 */
[----:B------:R-:W-:Y:S01]  /*412a0*/  SHF.R.S32.HI R49, RZ, 0x7, R48 ;  /* 0x00000007ff317819 */ /* 0x000fe20000011430 */
[-C--:B------:R-:W-:Y:S01]  /*412b0*/  FMUL.FTZ R39, R59, R74.reuse ;  /* 0x0000004a3b277220 */ /* 0x080fe20000410000 */
[----:B------:R-:W-:Y:S02]  /*412c0*/  LEA.HI R58, R58, R57, RZ, 0x3 ;  /* 0x000000393a3a7211 */ /* 0x000fe400078f18ff */
[----:B------:R-:W-:Y:S01]  /*412d0*/  SHF.R.S32.HI R59, RZ, 0x5, R54 ;  /* 0x00000005ff3b7819 */ /* 0x000fe20000011436 */
[-C--:B------:R-:W-:Y:S01]  /*412e0*/  FMUL.FTZ R21, R47, R74.reuse ;  /* 0x0000004a2f157220 */ /* 0x080fe20000410000 */
[----:B------:R-:W-:Y:S01]  /*412f0*/  LEA.HI R48, R48, R49, RZ, 0x1 ;  /* 0x0000003130307211 */ /* 0x000fe200078f08ff */
[-C--:B------:R-:W-:Y:S01]  /*41300*/  FMUL.FTZ R47, R53, R74.reuse ;  /* 0x0000004a352f7220 */ /* 0x080fe20000410000 */
[----:B------:R-:W-:Y:S01]  /*41310*/  LOP3.LUT R58, R58, 0xfffffff8, RZ, 0xc0, !PT ;  /* 0xfffffff83a3a7812 */ /* 0x000fe200078ec0ff */
[----:B------:R-:W-:Y:S01]  /*41320*/  FMUL.FTZ R53, R61, R74 ;  /* 0x0000004a3d357220 */ /* 0x000fe20000410000 */
[----:B------:R-:W-:Y:S01]  /*41330*/  IMAD R61, R72, 0x8, R59 ;  /* 0x00000008483d7824 */ /* 0x000fe200078e023b */
[----:B------:R-:W-:-:S02]  /*41340*/  LOP3.LUT R48, R48, 0x3fffffe, RZ, 0xc0, !PT ;  /* 0x03fffffe30307812 */ /* 0x000fc400078ec0ff */
[----:B------:R-:W-:Y:S01]  /*41350*/  LEA.HI R59, R80, R80, RZ, 0x1 ;  /* 0x00000050503b7211 */ /* 0x000fe200078f08ff */
[----:B------:R-:W-:Y:S02]  /*41360*/  IMAD.IADD R58, R57, 0x1, -R58 ;  /* 0x00000001393a7824 */ /* 0x000fe400078e0a3a */
[----:B------:R-:W-:Y:S01]  /*41370*/  IMAD.IADD R49, R49, 0x1, -R48 ;  /* 0x0000000131317824 */ /* 0x000fe200078e0a30 */
[----:B------:R-:W-:Y:S01]  /*41380*/  LOP3.LUT R59, R59, 0x1ffffffe, RZ, 0xc0, !PT ;  /* 0x1ffffffe3b3b7812 */ /* 0x000fe200078ec0ff */
[----:B------:R-:W-:-:S04]  /*41390*/  IMAD.U32 R58, R61, 0x10, R58 ;  /* 0x000000103d3a7824 */ /* 0x000fc800078e003a */
[----:B------:R-:W-:Y:S02]  /*413a0*/  IMAD.IADD R59, R80, 0x1, -R59 ;  /* 0x00000001503b7824 */ /* 0x000fe400078e0a3b */
[----:B------:R-:W-:-:S04]  /*413b0*/  IMAD R58, R49, 0x40, R58 ;  /* 0x00000040313a7824 */ /* 0x000fc800078e023a */
[----:B------:R-:W-:-:S04]  /*413c0*/  IMAD R61, R59, 0x8, R58 ;  /* 0x000000083b3d7824 */ /* 0x000fc800078e023a */
[----:B----4-:R-:W-:-:S04]  /*413d0*/  @P0 IMAD.HI.U32 R78, R61, R78, RZ ;  /* 0x0000004e3d4e0227 */ /* 0x010fc800078e00ff */
[-C--:B------:R-:W-:Y:S01]  /*413e0*/  FMUL.FTZ R19, R43, R74.reuse ;  /* 0x0000004a2b137220 */ /* 0x080fe20000410000 */
[-C--:B------:R-:W-:Y:S01]  /*413f0*/  FMUL.FTZ R43, R62, R74.reuse ;  /* 0x0000004a3e2b7220 */ /* 0x080fe20000410000 */
[----:B------:R-:W-:Y:S01]  /*41400*/  @P0 SHF.R.U32.HI R61, RZ, R79, R78 ;  /* 0x0000004fff3d0219 */ /* 0x000fe2000001164e */
[-C--:B------:R-:W-:Y:S01]  /*41410*/  FMUL.FTZ R62, R69, R74.reuse ;  /* 0x0000004a453e7220 */ /* 0x080fe20000410000 */
[----:B------:R-:W-:Y:S01]  /*41420*/  LOP3.LUT R56, R56, 0x7ffffffc, RZ, 0xc0, !PT ;  /* 0x7ffffffc38387812 */ /* 0x000fe200078ec0ff */
[-C--:B------:R-:W-:Y:S02]  /*41430*/  FMUL.FTZ R4, R24, R74.reuse ;  /* 0x0000004a18047220 */ /* 0x080fe40000410000 */
[----:B------:R-:W0:Y:S01]  /*41440*/  SHFL.IDX PT, R69, R61, RZ, 0x1c1f ;  /* 0x001c1fff3d457589 */ /* 0x000e2200000e0000 */
[-C--:B------:R-:W-:Y:S01]  /*41450*/  FMUL.FTZ R54, R64, R74.reuse ;  /* 0x0000004a40367220 */ /* 0x080fe20000410000 */
[----:B------:R-:W-:Y:S01]  /*41460*/  FMUL.FTZ R24, R46, R74 ;  /* 0x0000004a2e187220 */ /* 0x000fe20000410000 */
[----:B------:R-:W-:-:S02]  /*41470*/  IMAD R64, R2, -0x60, R9 ;  /* 0xffffffa002407824 */ /* 0x000fc400078e0209 */
[-C--:B------:R-:W-:Y:S01]  /*41480*/  FMUL.FTZ R20, R42, R74.reuse ;  /* 0x0000004a2a147220 */ /* 0x080fe20000410000 */
[-C--:B------:R-:W-:Y:S01]  /*41490*/  FMUL.FTZ R46, R52, R74.reuse ;  /* 0x0000004a342e7220 */ /* 0x080fe20000410000 */
[-C--:B------:R-:W-:Y:S01]  /*414a0*/  FMUL.FTZ R52, R60, R74.reuse ;  /* 0x0000004a3c347220 */ /* 0x080fe20000410000 */
        /* <DEDUP_REMOVED lines=8> */
[----:B------:R-:W-:Y:S01]  /*41530*/  FMUL.FTZ R56, R71, R74 ;  /* 0x0000004a47387220 */ /* 0x000fe20000410000 */
[----:B------:R-:W-:Y:S01]  /*41540*/  VIADD R58, R64, 0x1 ;  /* 0x00000001403a7836 */ /* 0x000fe20000000000 */
[----:B------:R-:W1:Y:S03]  /*41550*/  MUFU.TANH R4, R4 ;  /* 0x0000000400047308 */ /* 0x000e660000002400 */
[----:B------:R-:W-:Y:S01]  /*41560*/  IMAD R59, R57, -0x2, R58 ;  /* 0xfffffffe393b7824 */ /* 0x000fe200078e023a */
[----:B------:R-:W-:-:S04]  /*41570*/  LOP3.LUT R58, RZ, R77, RZ, 0x33, !PT ;  /* 0x0000004dff3a7212 */ /* 0x000fc800078e33ff */
[----:B------:R-:W2:Y:S01]  /*41580*/  MUFU.TANH R25, R25 ;  /* 0x0000001900197308 */ /* 0x000ea20000002400 */
[----:B------:R-:W-:-:S07]  /*41590*/  IMAD.IADD R65, R59, 0x1, -R8 ;  /* 0x000000013b417824 */ /* 0x000fce00078e0a08 */
[----:B------:R-:W3:Y:S01]  /*415a0*/  MUFU.TANH R5, R5 ;  /* 0x0000000500057308 */ /* 0x000ee20000002400 */
[----:B------:R-:W-:-:S07]  /*415b0*/  IMAD.SHL.U32 R59, R57, 0x2, RZ ;  /* 0x00000002393b7824 */ /* 0x000fce00078e00ff */
[----:B------:R-:W4:Y:S01]  /*415c0*/  MUFU.TANH R10, R10 ;  /* 0x0000000a000a7308 */ /* 0x000f220000002400 */
        /* <DEDUP_REMOVED lines=47> */
[----:B------:R-:W-:Y:S01]  /*418c0*/  IMAD R64, R2, -0x60, -R59 ;  /* 0xffffffa002407824 */ /* 0x000fe200078e0a3b */
[----:B0-----:R-:W-:Y:S01]  /*418d0*/  VIADDMNMX R2, R69, R76, R67, PT ;  /* 0x0000004c45027246 */ /* 0x001fe20003800143 */
        /* <DEDUP_REMOVED lines=10> */
[----:B------:R-:W2:Y:S04]  /*41980*/  LD.E R58, desc[UR6][R6.64+0x1c] ;  /* 0x00001c06063a7980 */ /* 0x000ea8000c101900 */
[----:B------:R-:W3:Y:S01]  /*41990*/  LD.E R66, desc[UR6][R6.64+0x20] ;  /* 0x0000200606427980 */ /* 0x000ee2000c101900 */
[----:B--2---:R-:W-:-:S05]  /*419a0*/  IMAD.HI.U32 R57, R57, R58, RZ ;  /* 0x0000003a39397227 */ /* 0x004fca00078e00ff */
[----:B---3--:R-:W-:-:S07]  /*419b0*/  SHF.R.U32.HI R57, RZ, R66, R57 ;  /* 0x00000042ff397219 */ /* 0x008fce0000011639 */
.L_x_13235:
[----:B------:R-:W-:Y:S05]  /*419c0*/  BSYNC B3 ;  /* 0x0000000000037941 */ /* 0x000fea0003800000 */
.L_x_13234:
[----:B------:R-:W-:Y:S01]  /*419d0*/  LOP3.LUT R57, RZ, R57, RZ, 0x33, !PT ;  /* 0x00000039ff397212 */ /* 0x000fe200078e33ff */
[----:B------:R-:W-:Y:S06]  /*419e0*/  BRA `(.L_x_13236) ;  /* 0x0000000000187947 */ /* 0x000fec0003800000 */
.L_x_13233:
[----:B------:R-:W-:-:S13]  /*419f0*/  ISETP.NE.AND P0, PT, R3, 0x1, PT ;  /* 0x000000010300780c */ /* 0x000fda0003f05270 */
[----:B------:R-:W-:Y:S05]  /*41a00*/  @!P0 BRA `(.L_x_13236) ;  /* 0x0000000000108947 */ /* 0x000fea0003800000 */
[----:B------:R-:W2:Y:S04]  /*41a10*/  LD.E R58, desc[UR6][R6.64+0x1c] ;  /* 0x00001c06063a7980 */ /* 0x000ea8000c101900 */
[----:B------:R-:W3:Y:S01]  /*41a20*/  LD.E R66, desc[UR6][R6.64+0x20] ;  /* 0x0000200606427980 */ /* 0x000ee2000c101900 */
[----:B--2---:R-:W-:-:S05]  /*41a30*/  IMAD.HI.U32 R57, R57, R58, RZ ;  /* 0x0000003a39397227 */ /* 0x004fca00078e00ff */
[----:B---3--:R-:W-:-:S07]  /*41a40*/  SHF.R.U32.HI R57, RZ, R66, R57 ;  /* 0x00000042ff397219 */ /* 0x008fce0000011639 */
.L_x_13236:
[----:B------:R-:W-:Y:S05]  /*41a50*/  BSYNC B2 ;  /* 0x0000000000027941 */ /* 0x000fea0003800000 */
.L_x_13232:
[----:B------:R-:W-:-:S05]  /*41a60*/  IMAD R58, R3, R57, R64 ;  /* 0x00000039033a7224 */ /* 0x000fca00078e0240 */
[----:B------:R-:W-:Y:S02]  /*41a70*/  VIMNMX R65, R65, R58, !PT ;  /* 0x0000003a41417248 */ /* 0x000fe40007fe0100 */
[----:B------:R-:W-:-:S07]  /*41a80*/  VIADDMNMX R2, R58, R3, R2, PT ;  /* 0x000000033a027246 */ /* 0x000fce0003800102 */
.L_x_13231:
[----:B------:R-:W-:Y:S05]  /*41a90*/  BSYNC B1 ;  /* 0x0000000000017941 */ /* 0x000fea0003800000 */
.L_x_13230:
        /* <DEDUP_REMOVED lines=34> */
[----:B------:R-:W-:Y:S01]  /*41cc0*/  FSEL R59, R33, -INF , !P2 ;  /* 0xff800000213b7808 */ /* 0x000fe20005000000 */
[----:B0-----:R-:W-:Y:S01]  /*41cd0*/  IMAD.IADD R33, R68, 0x1, R61 ;  /* 0x0000000144217824 */ /* 0x001fe200078e023d */
        /* <DEDUP_REMOVED lines=96> */
.L_x_13242:
[----:B------:R-:W-:Y:S05]  /*422e0*/  BSYNC B3 ;  /* 0x0000000000037941 */ /* 0x000fea0003800000 */
.L_x_13241:
[----:B------:R-:W-:Y:S01]  /*422f0*/  LOP3.LUT R8, RZ, R8, RZ, 0x33, !PT ;  /* 0x00000008ff087212 */ /* 0x000fe200078e33ff */
[----:B------:R-:W-:Y:S06]  /*42300*/  BRA `(.L_x_13243) ;  /* 0x0000000000187947 */ /* 0x000fec0003800000 */
.L_x_13240:
[----:B------:R-:W-:-:S13]  /*42310*/  ISETP.NE.AND P6, PT, R3, 0x1, PT ;  /* 0x000000010300780c */ /* 0x000fda0003fc5270 */
[----:B------:R-:W-:Y:S05]  /*42320*/  @!P6 BRA `(.L_x_13243) ;  /* 0x000000000010e947 */ /* 0x000fea0003800000 */
[----:B------:R-:W2:Y:S04]  /*42330*/  LD.E R9, desc[UR6][R6.64+0x1c] ;  /* 0x00001c0606097980 */ /* 0x000ea8000c101900 */
[----:B------:R-:W3:Y:S01]  /*42340*/  LD.E R61, desc[UR6][R6.64+0x20] ;  /* 0x00002006063d7980 */ /* 0x000ee2000c101900 */
[----:B--2---:R-:W-:-:S05]  /*42350*/  IMAD.HI.U32 R8, R8, R9, RZ ;  /* 0x0000000908087227 */ /* 0x004fca00078e00ff */
[----:B---3--:R-:W-:-:S07]  /*42360*/  SHF.R.U32.HI R8, RZ, R61, R8 ;  /* 0x0000003dff087219 */ /* 0x008fce0000011608 */
.L_x_13243:
[----:B------:R-:W-:Y:S05]  /*42370*/  BSYNC B2 ;  /* 0x0000000000027941 */ /* 0x000fea0003800000 */
.L_x_13239:
[----:B------:R-:W-:-:S05]  /*42380*/  IMAD R8, R3, R8, R64 ;  /* 0x0000000803087224 */ /* 0x000fca00078e0240 */
[----:B------:R-:W-:Y:S02]  /*42390*/  VIADDMNMX R2, R8, R3, R2, PT ;  /* 0x0000000308027246 */ /* 0x000fe40003800102 */
[----:B------:R-:W-:-:S07]  /*423a0*/  VIMNMX R33, R33, R8, !PT ;  /* 0x0000000821217248 */ /* 0x000fce0007fe0100 */
.L_x_13238:
[----:B------:R-:W-:Y:S05]  /*423b0*/  BSYNC B1 ;  /* 0x0000000000017941 */ /* 0x000fea0003800000 */
.L_x_13237:
        /* <DEDUP_REMOVED lines=71> */
[----:B------:R-:W-:Y:S02]  /*42830*/  ISETP.GT.AND P0, PT, R33, RZ, !P6 ;  /* 0x000000ff2100720c */ /* 0x000fe40007704270 */
[----:B------:R-:W-:Y:S02]  /*42840*/  ISETP.NE.AND P6, PT, R4, RZ, PT ;  /* 0x000000ff0400720c */ /* 0x000fe40003fc5270 */
[----:B------:R-:W-:-:S04]  /*42850*/  ISETP.LT.OR P0, PT, R2, 0x1, P0 ;  /* 0x000000010200780c */ /* 0x000fc80000701670 */
[----:B------:R-:W-:Y:S02]  /*42860*/  FSEL R19, R5, -INF , !P0 ;  /* 0xff80000005137808 */ /* 0x000fe40004000000 */
[----:B------:R-:W2:Y:S01]  /*42870*/  LDL.64 R4, [UR4+0x70] ;  /* 0x00007004ff047983 */ /* 0x000ea20008100a00 */
[----:B------:R-:W-:Y:S02]  /*42880*/  ISETP.GT.AND P2, PT, R33, 0x49, !P2 ;  /* 0x000000492100780c */ /* 0x000fe40005744270 */
[----:B------:R-:W-:Y:S02]  /*42890*/  FMNMX.FTZ R20, R19, R64, !PT ;  /* 0x0000004013147209 */ /* 0x000fe40007810000 */
[----:B------:R-:W-:Y:S02]  /*428a0*/  ISETP.GT.AND P3, PT, R33, 0x50, !P3 ;  /* 0x000000502100780c */ /* 0x000fe40005f64270 */
[----:B------:R-:W-:Y:S02]  /*428b0*/  FMNMX.FTZ R20, R11, R20, !PT ;  /* 0x000000140b147209 */ /* 0x000fe40007810000 */
[----:B------:R-:W-:-:S02]  /*428c0*/  ISETP.LT.OR P2, PT, R2, 0x4a, P2 ;  /* 0x0000004a0200780c */ /* 0x000fc40001741670 */
[----:B------:R-:W-:Y:S02]  /*428d0*/  FMNMX.FTZ R3, R63, R20, !PT ;  /* 0x000000143f037209 */ /* 0x000fe40007810000 */
[----:B------:R-:W-:Y:S02]  /*428e0*/  ISETP.GT.AND P4, PT, R33, 0x51, !P4 ;  /* 0x000000512100780c */ /* 0x000fe40006784270 */
[----:B------:R-:W-:Y:S02]  /*428f0*/  FMNMX.FTZ R3, R14, R3, !PT ;  /* 0x000000030e037209 */ /* 0x000fe40007810000 */
[----:B------:R-:W-:Y:S02]  /*42900*/  ISETP.LT.OR P3, PT, R2, 0x51, P3 ;  /* 0x000000510200780c */ /* 0x000fe40001f61670 */
[----:B------:R-:W-:Y:S02]  /*42910*/  FMNMX.FTZ R3, R62, R3, !PT ;  /* 0x000000033e037209 */ /* 0x000fe40007810000 */
[----:B------:R-:W-:-:S02]  /*42920*/  FSEL R42, R42, -INF , !P2 ;  /* 0xff8000002a2a7808 */ /* 0x000fc40005000000 */
        /* <DEDUP_REMOVED lines=13> */
[----:B------:R-:W-:Y:S02]  /*42a00*/  ISETP.LT.OR P0, PT, R2, 0x5a, P0 ;  /* 0x0000005a0200780c */ /* 0x000fe40000701670 */
[----:B------:R-:W-:Y:S02]  /*42a10*/  FMNMX.FTZ R3, R12, R3, !PT ;  /* 0x000000030c037209 */ /* 0x000fe40007810000 */
[----:B------:R-:W-:Y:S02]  /*42a20*/  FSEL R55, R55, -INF , !P5 ;  /* 0xff80000037377808 */ /* 0x000fe40006800000 */
[----:B------:R-:W-:Y:S02]  /*42a30*/  FMNMX.FTZ R3, R8, R3, !PT ;  /* 0x0000000308037209 */ /* 0x000fe40007810000 */
[----:B------:R-:W-:-:S02]  /*42a40*/  FSEL R56, R56, -INF , !P0 ;  /* 0xff80000038387808 */ /* 0x000fc40004000000 */
        /* <DEDUP_REMOVED lines=9> */
[----:B--2---:R0:W-:Y:S04]  /*42ae0*/  ST.E desc[UR6][R4.64+0x4], R21 ;  /* 0x0000041504007985 */ /* 0x0041e8000c101906 */
        /* <DEDUP_REMOVED lines=23> */
[----:B0-----:R-:W-:-:S05]  /*42c60*/  FMNMX.FTZ R21, R60, R3, !PT ;  /* 0x000000033c157209 */ /* 0x001fca0007810000 */
[----:B------:R-:W0:Y:S04]  /*42c70*/  SHFL.BFLY PT, R2, R21, 0x2, 0x1f ;  /* 0x0c401f0015027f89 */ /* 0x000e2800000e0000 */
[----:B------:R-:W-:Y:S01]  /*42c80*/  ST.E desc[UR6][R4.64], R21 ;  /* 0x0000001504007985 */ /* 0x000fe2000c101906 */
[----:B0-----:R-:W-:-:S03]  /*42c90*/  FMNMX.FTZ R20, R21, R2, !PT ;  /* 0x0000000215147209 */ /* 0x001fc60007810000 */
[----:B--2---:R-:W0:Y:S02]  /*42ca0*/  SHFL.BFLY PT, R3, R24, 0x2, 0x1f ;  /* 0x0c401f0018037f89 */ /* 0x004e2400000e0000 */
[----:B0-----:R-:W-:Y:S02]  /*42cb0*/  FMNMX.FTZ R30, R24, R3, !PT ;  /* 0x00000003181e7209 */ /* 0x001fe40007810000 */
[----:B------:R-:W0:Y:S04]  /*42cc0*/  SHFL.BFLY PT, R3, R20, 0x1, 0x1f ;  /* 0x0c201f0014037f89 */ /* 0x000e2800000e0000 */
[----:B------:R-:W1:Y:S01]  /*42cd0*/  SHFL.BFLY PT, R33, R30, 0x1, 0x1f ;  /* 0x0c201f001e217f89 */ /* 0x000e6200000e0000 */
[----:B0-----:R-:W-:Y:S02]  /*42ce0*/  FMNMX.FTZ R31, R20, R3, !PT ;  /* 0x00000003141f7209 */ /* 0x001fe40007810000 */
[----:B-1----:R-:W-:-:S03]  /*42cf0*/  FMNMX.FTZ R33, R30, R33, !PT ;  /* 0x000000211e217209 */ /* 0x002fc60007810000 */
[----:B------:R-:W-:Y:S04]  /*42d00*/  ST.E desc[UR6][R4.64], R31 ;  /* 0x0000001f04007985 */ /* 0x000fe8000c101906 */
[----:B------:R0:W-:Y:S04]  /*42d10*/  ST.E desc[UR6][R4.64+0x4], R33 ;  /* 0x0000042104007985 */ /* 0x0001e8000c101906 */
[----:B------:R-:W2:Y:S04]  /*42d20*/  LDL.64 R2, [UR4+0x70] ;  /* 0x00007004ff027983 */ /* 0x000ea80008100a00 */
[----:B--2---:R-:W2:Y:S04]  /*42d30*/  LD.E R65, desc[UR6][R2.64+0x20] ;  /* 0x0000200602417980 */ /* 0x004ea8000c101900 */
[----:B------:R-:W2:Y:S04]  /*42d40*/  LD.E R24, desc[UR6][R2.64] ;  /* 0x0000000602187980 */ /* 0x000ea8000c101900 */
[----:B------:R-:W0:Y:S01]  /*42d50*/  LD.E R68, desc[UR6][R2.64+0x4] ;  /* 0x0000040602447980 */ /* 0x000e22000c101900 */
[C---:B--2---:R-:W-:Y:S01]  /*42d60*/  FMUL.FTZ R20, R24.reuse, R65 ;  /* 0x0000004118147220 */ /* 0x044fe20000410000 */
[----:B------:R-:W-:Y:S01]  /*42d70*/  FSETP.NEU.FTZ.AND P0, PT, R24, -INF , PT ;  /* 0xff8000001800780b */ /* 0x000fe20003f1d000 */
[----:B0-----:R-:W-:-:S03]  /*42d80*/  FMUL.FTZ R4, R65, R68 ;  /* 0x0000004441047220 */ /* 0x001fc60000410000 */
        /* <DEDUP_REMOVED lines=55> */
[----:B------:R-:W0:Y:S08]  /*43100*/  MUFU.EX2 R34, R34 ;  /* 0x0000002200227308 */ /* 0x000e300000000800 */
        /* <DEDUP_REMOVED lines=44> */
[----:B------:R-:W-:-:S06]  /*433d0*/  FFMA.FTZ R8, R55, R65, -R4 ;  /* 0x0000004137087223 */ /* 0x000fcc0000010804 */
        /* <DEDUP_REMOVED lines=45> */
[----:B------:R0:W-:Y:S04]  /*436b0*/  ST.E desc[UR6][R2.64+0x14], R39 ;  /* 0x0000142702007985 */ /* 0x0001e8000c101906 */
[----:B------:R-:W2:Y:S04]  /*436c0*/  LDL.64 R4, [UR4] ;  /* 0x00000004ff047983 */ /* 0x000ea80008100a00 */
[----:B------:R-:W3:Y:S04]  /*436d0*/  LDL.64 R6, [UR4+0x98] ;  /* 0x00009804ff067983 */ /* 0x000ee80008100a00 */
[----:B0-----:R-:W4:Y:S01]  /*436e0*/  LDL.64 R2, [UR4+0x80] ;  /* 0x00008004ff027983 */ /* 0x001f220008100a00 */
[----:B------:R-:W-:-:S05]  /*436f0*/  LEA.HI R36, R227, 0x8, RZ, 0x19 ;  /* 0x00000008e3247811 */ /* 0x000fca00078fc8ff */
[----:B------:R0:W-:Y:S06]  /*43700*/  BAR.SYNC.DEFER_BLOCKING R36, 0x100 ;  /* 0x000400240000751d */ /* 0x0001ec0000010000 */
[----:B--2---:R-:W2:Y:S04]  /*43710*/  LD.E R41, desc[UR6][R4.64] ;  /* 0x0000000604297980 */ /* 0x004ea8000c101900 */
[----:B----4-:R-:W4:Y:S04]  /*43720*/  LD.E R43, desc[UR6][R2.64] ;  /* 0x00000006022b7980 */ /* 0x010f28000c101900 */
[----:B---3--:R-:W2:Y:S04]  /*43730*/  LD.E.64 R4, desc[UR6][R6.64] ;  /* 0x0000000606047980 */ /* 0x008ea8000c101b00 */
        /* <DEDUP_REMOVED lines=27> */
[----:B------:R-:W5:Y:S04]  /*438f0*/  LDL.64 R6, [UR4+0x88] ;  /* 0x00008804ff067983 */ /* 0x000f680008100a00 */
        /* <DEDUP_REMOVED lines=45> */
[----:B----4-:R-:W-:Y:S01]  /*43bd0*/  ST.E desc[UR6][R2.64], R43 ;  /* 0x0000002b02007985 */ /* 0x010fe2000c101906 */
[----:B--2---:R-:W-:-:S03]  /*43be0*/  IMAD R4, R41, 0xc00, R4 ;  /* 0x00000c0029047824 */ /* 0x004fc600078e0204 */
[----:B------:R-:W2:Y:S04]  /*43bf0*/  LD.E R110, desc[UR6][R2.64+0x198] ;  /* 0x00019806026e7980 */ /* 0x000ea8000c101900 */
[----:B---3--:R-:W-:Y:S04]  /*43c00*/  ST.E desc[UR6][R2.64+0x4], R45 ;  /* 0x0000042d02007985 */ /* 0x008fe8000c101906 */
        /* <DEDUP_REMOVED lines=26> */
[----:B0-----:R-:W2:Y:S04]  /*43db0*/  LD.E R37, desc[UR6][R2.64+0x74] ;  /* 0x0000740602257980 */ /* 0x001ea8000c101900 */
[----:B-1----:R-:W2:Y:S04]  /*43dc0*/  LD.E R39, desc[UR6][R2.64+0x7c] ;  /* 0x00007c0602277980 */ /* 0x002ea8000c101900 */
[----:B------:R-:W2:Y:S04]  /*43dd0*/  LD.E R41, desc[UR6][R2.64+0x84] ;  /* 0x0000840602297980 */ /* 0x000ea8000c101900 */
[----:B------:R-:W2:Y:S04]  /*43de0*/  LD.E R43, desc[UR6][R2.64+0x8c] ;  /* 0x00008c06022b7980 */ /* 0x000ea8000c101900 */
[----:B------:R-:W2:Y:S04]  /*43df0*/  LD.E R45, desc[UR6][R2.64+0x94] ;  /* 0x00009406022d7980 */ /* 0x000ea8000c101900 */
        /* <DEDUP_REMOVED lines=51> */
[----:B------:R-:W-:Y:S02]  /*44130*/  F2FP.F16.F32.PACK_AB R184, R184, R35 ;  /* 0x00000023b8b8723e */ /* 0x000fe400000000ff */
[----:B------:R-:W-:Y:S02]  /*44140*/  F2FP.F16.F32.PACK_AB R186, R186, R34 ;  /* 0x00000022baba723e */ /* 0x000fe400000000ff */
[----:B------:R-:W-:Y:S02]  /*44150*/  F2FP.F16.F32.PACK_AB R185, R185, R21 ;  /* 0x00000015b9b9723e */ /* 0x000fe400000000ff */
[----:B------:R-:W-:Y:S01]  /*44160*/  F2FP.F16.F32.PACK_AB R187, R187, R20 ;  /* 0x00000014bbbb723e */ /* 0x000fe200000000ff */
[----:B------:R-:W-:Y:S01]  /*44170*/  ST.E desc[UR6][R2.64+0x70], R36 ;  /* 0x0000702402007985 */ /* 0x000fe2000c101906 */
[----:B------:R-:W-:-:S02]  /*44180*/  F2FP.F16.F32.PACK_AB R160, R160, R33 ;  /* 0x00000021a0a0723e */ /* 0x000fc400000000ff */
[----:B------:R-:W-:Y:S01]  /*44190*/  F2FP.F16.F32.PACK_AB R162, R162, R32 ;  /* 0x00000020a2a2723e */ /* 0x000fe200000000ff */
[----:B------:R-:W-:Y:S01]  /*441a0*/  ST.E desc[UR6][R2.64+0x78], R38 ;  /* 0x0000782602007985 */ /* 0x000fe2000c101906 */
[----:B------:R-:W-:Y:S02]  /*441b0*/  F2FP.F16.F32.PACK_AB R164, R164, R31 ;  /* 0x0000001fa4a4723e */ /* 0x000fe400000000ff */
[----:B------:R-:W-:Y:S01]  /*441c0*/  F2FP.F16.F32.PACK_AB R166, R166, R30 ;  /* 0x0000001ea6a6723e */ /* 0x000fe200000000ff */
[----:B------:R-:W-:Y:S01]  /*441d0*/  ST.E desc[UR6][R2.64+0x80], R40 ;  /* 0x0000802802007985 */ /* 0x000fe2000c101906 */
        /* <DEDUP_REMOVED lines=24> */
[----:B------:R-:W-:Y:S04]  /*44360*/  ST.E desc[UR6][R2.64+0x84], R41 ;  /* 0x0000842902007985 */ /* 0x000fe8000c101906 */
[----:B------:R-:W-:Y:S04]  /*44370*/  ST.E desc[UR6][R2.64+0x8c], R43 ;  /* 0x00008c2b02007985 */ /* 0x000fe8000c101906 */
[----:B------:R-:W-:Y:S04]  /*44380*/  ST.E desc[UR6][R2.64+0x94], R45 ;  /* 0x0000942d02007985 */ /* 0x000fe8000c101906 */
[----:B---3--:R-:W-:Y:S04]  /*44390*/  ST.E desc[UR6][R2.64+0x9c], R47 ;  /* 0x00009c2f02007985 */ /* 0x008fe8000c101906 */
        /* <DEDUP_REMOVED lines=75> */
[----:B------:R-:W-:Y:S01]  /*44850*/  ST.E desc[UR6][R6.64], RZ ;  /* 0x000000ff06007985 */ /* 0x000fe2000c101906 */
[----:B0-----:R-:W-:-:S06]  /*44860*/  WARPGROUP.ARRIVE ;  /* 0x00000000000079c5 */ /* 0x001fcc0000000000 */
[----:B------:R-:W-:Y:S03]  /*44870*/  HGMMA.64x256x16.F32 R24, R184, gdesc[UR8].tnspB, RZ, !UPT, gsb0 ;  /* 0x43e00008b8187df0 */ /* 0x000fe6000c0008ff */
[----:B------:R-:W-:Y:S02]  /*44880*/  WARPGROUP.DEPBAR.LE gsb0, 0x0 ;  /* 0x00008000000079c5 */ /* 0x000fe40000010000 */
        /* <DEDUP_REMOVED lines=128> */
[----:B------:R-:W-:Y:S04]  /*45090*/  ST.E desc[UR6][R6.64], R0 ;  /* 0x0000000006007985 */ /* 0x000fe8000c101906 */
        /* <DEDUP_REMOVED lines=128> */
[----:B------:R-:W-:Y:S01]  /*458a0*/  F2FP.F16.F32.PACK_AB R177, R177, R9 ;  /* 0x00000009b1b1723e */ /* 0x000fe200000000ff */
[----:B------:R-:W-:Y:S01]  /*458b0*/  IMAD.MOV.U32 R9, RZ, RZ, R5 ;  /* 0x000000ffff097224 */ /* 0x000fe200078e0005 */
[----:B------:R-:W-:Y:S01]  /*458c0*/  F2FP.F16.F32.PACK_AB R179, R179, R8 ;  /* 0x00000008b3b3723e */ /* 0x000fe200000000ff */
[----:B------:R-:W-:-:S03]  /*458d0*/  VIADD R8, R4, 0x80 ;  /* 0x0000008004087836 */ /* 0x000fc60000000000 */
[----:B------:R-:W-:Y:S02]  /*458e0*/  R2UR UR11, R9 ;  /* 0x00000000090b72ca */ /* 0x000fe400000e0000 */
[----:B------:R-:W-:Y:S02]  /*458f0*/  R2UR UR10, R8 ;  /* 0x00000000080a72ca */ /* 0x000fe400000e0000 */
[----:B------:R-:W-:Y:S02]  /*45900*/  F2FP.F16.F32.PACK_AB R161, R161, R19 ;  /* 0x00000013a1a1723e */ /* 0x000fe400000000ff */
[----:B------:R-:W-:-:S04]  /*45910*/  F2FP.F16.F32.PACK_AB R163, R163, R18 ;  /* 0x00000012a3a3723e */ /* 0x000fc800000000ff */
[----:B--2---:R-:W-:-:S06]  /*45920*/  WARPGROUP.ARRIVE ;  /* 0x00000000000079c5 */ /* 0x004fcc0000000000 */
[----:B------:R-:W-:Y:S03]  /*45930*/  HGMMA.64x256x16.F32 R24, R160, gdesc[UR8].tnspB, R24, gsb0 ;  /* 0x43e00008a0187df0 */ /* 0x000fe60008000818 */
        /* <DEDUP_REMOVED lines=1058> */
[----:B------:R-:W-:Y:S01]  /*49b60*/  R2UR UR10, R4 ;  /* 0x00000000040a72ca */ /* 0x000fe200000e0000 */
[----:B--2---:R-:W-:-:S12]  /*49b70*/  WARPGROUP.ARRIVE ;  /* 0x00000000000079c5 */ /* 0x004fd80000000000 */
        /* <DEDUP_REMOVED lines=131> */
[----:B------:R-:W2:Y:S04]  /*4a3b0*/  LD.E R4, desc[UR6][R2.64] ;  /* 0x0000000602047980 */ /* 0x000ea8000c101900 */
[----:B------:R-:W3:Y:S04]  /*4a3c0*/  LD.E R5, desc[UR6][R2.64+0x4] ;  /* 0x0000040602057980 */ /* 0x000ee8000c101900 */
[----:B0-----:R-:W4:Y:S04]  /*4a3d0*/  LD.E R0, desc[UR6][R2.64+0x1fc] ;  /* 0x0001fc0602007980 */ /* 0x001f28000c101900 */
        /* <DEDUP_REMOVED lines=126> */
[----:B--2---:R0:W-:Y:S04]  /*4abc0*/  ST.E desc[UR6][R2.64], R4 ;  /* 0x0000000402007985 */ /* 0x0041e8000c101906 */
[----:B---3--:R0:W-:Y:S04]  /*4abd0*/  ST.E desc[UR6][R2.64+0x4], R5 ;  /* 0x0000040502007985 */ /* 0x0081e8000c101906 */
        /* <DEDUP_REMOVED lines=125> */
[----:B------:R-:W-:-:S13]  /*4b3b0*/  LOP3.LUT P6, RZ, R227, 0x7f, RZ, 0xc0, !PT ;  /* 0x0000007fe3ff7812 */ /* 0x000fda00078cc0ff */
[----:B0-----:R-:W-:Y:S05]  /*4b3c0*/  @P6 BRA `(.L_x_13244) ;  /* 0x0000000000206947 */ /* 0x001fea0003800000 */
[----:B------:R-:W2:Y:S04]  /*4b3d0*/  LDL.64 R2, [UR4+0x40] ;  /* 0x00004004ff027983 */ /* 0x000ea80008100a00 */
[----:B------:R-:W3:Y:S04]  /*4b3e0*/  LDL.64 R4, [UR4] ;  /* 0x00000004ff047983 */ /* 0x000ee80008100a00 */
[----:B--2---:R-:W2:Y:S04]  /*4b3f0*/  LD.E.64 R2, desc[UR6][R2.64+0x30] ;  /* 0x0000300602027980 */ /* 0x004ea8000c101b00 */
[----:B---3--:R-:W3:Y:S01]  /*4b400*/  LD.E R4, desc[UR6][R4.64] ;  /* 0x0000000604047980 */ /* 0x008ee2000c101900 */
[----:B--2---:R-:W-:-:S05]  /*4b410*/  MOV R7, R2 ;  /* 0x0000000200077202 */ /* 0x004fca0000000f00 */
[----:B---3--:R-:W-:-:S05]  /*4b420*/  IMAD R0, R4, 0x8, R7 ;  /* 0x0000000804007824 */ /* 0x008fca00078e0207 */
[----:B------:R-:W-:-:S04]  /*4b430*/  PRMT R0, RZ, 0x654, R0 ;  /* 0x00000654ff007816 */ /* 0x000fc80000000000 */
[----:B------:R0:W-:Y:S03]  /*4b440*/  SYNCS.ARRIVE.TRANS64.RED.A1T0 RZ, [R0+URZ], RZ ;  /* 0x000000ff00ff79a7 */ /* 0x0001e6000810043f */
.L_x_13244:
[----:B------:R-:W-:-:S04]  /*4b450*/  IMAD.MOV.U32 R229, RZ, RZ, 0x0 ;  /* 0x00000000ffe57424 */ /* 0x000fc800078e00ff */
[----:B0-----:R-:W-:Y:S05]  /*4b460*/  RET.REL.NODEC R228 `(_ZN7cutlass13device_kernelIN5flash11enable_sm90INS1_16FlashAttnFwdSm90INS1_25CollectiveMainloopFwdSm90ILi2EN4cute5tupleIJNS5_1CILi1EEES8_S8_EEENS6_IJNS7_ILi128EEENS7_ILi96EEENS7_ILi64EEEEEELi256ENS_6half_tEfNS_4arch4Sm90ELb0ELb1ELb1ELb1ELb0ELb1ELb1ELb1ELb0ELb1ELb1ELb0EEENS1_21CollectiveEpilogueFwdINS6_IJSA_NS7_ILi256EEESB_EEES9_SE_SG_Li256ELb1ELb1ELb1ELb0EEENS1_36VarlenDynamicPersistentTileSchedulerILi128ELi96ELi256ELi128ELb1ELb1ELb1ELb1ELb0ELb1EEEEEEEEEvNT_6ParamsE) ;  /* 0xfffffb48e4e47950 */ /* 0x001fea0003c3ffff */
.L_x_13220:
[----:B0-----:R0:W1:Y:S02]  /*4b470*/  SYNCS.PHASECHK.TRANS64.TRYWAIT P0, [R3+URZ], R10 ;  /* 0x0000000a030075a7 */ /* 0x001064000800017f */
[----:B-1----:R-:W-:Y:S05]  /*4b480*/  @!P0 NANOSLEEP.SYNCS 0x989680 ;  /* 0x009896800000895d */ /* 0x002fea0003900000 */
[----:B------:R-:W1:Y:S02]  /*4b490*/  @!P0 SYNCS.PHASECHK.TRANS64 P0, [R3+URZ], R10 ;  /* 0x0000000a030085a7 */ /* 0x000e64000800007f */
[----:B-1----:R-:W-:Y:S05]  /*4b4a0*/  @!P0 BRA `(.L_x_13220) ;  /* 0xfffffffc00f08947 */ /* 0x002fea000383ffff */
[----:B------:R-:W-:Y:S05]  /*4b4b0*/  BRA `(.L_x_13219) ;  /* 0xffffff4400a07947 */ /* 0x000fea000383ffff */
.L_x_13222:
[----:B0-----:R0:W1:Y:S02]  /*4b4c0*/  SYNCS.PHASECHK.TRANS64.TRYWAIT P0, [R3+URZ+0x32410], R10 ;  /* 0x0324100a030075a7 */ /* 0x001064000800017f */
[----:B-1----:R-:W-:Y:S05]  /*4b4d0*/  @!P0 NANOSLEEP.SYNCS 0x989680 ;  /* 0x009896800000895d */ /* 0x002fea0003900000 */
[----:B------:R-:W1:Y:S02]  /*4b4e0*/  @!P0 SYNCS.PHASECHK.TRANS64 P0, [R3+URZ+0x32410], R10 ;  /* 0x0324100a030085a7 */ /* 0x000e64000800007f */
[----:B-1----:R-:W-:Y:S05]  /*4b4f0*/  @!P0 BRA `(.L_x_13222) ;  /* 0xfffffffc00f08947 */ /* 0x002fea000383ffff */
[----:B------:R-:W-:Y:S05]  /*4b500*/  BRA `(.L_x_13245) ;  /* 0xffffff4800947947 */ /* 0x000fea000383ffff */
.L_x_13229:
[----:B0-----:R0:W1:Y:S02]  /*4b510*/  SYNCS.PHASECHK.TRANS64.TRYWAIT P0, [R10+URZ], R11 ;  /* 0x0000000b0a0075a7 */ /* 0x001064000800017f */
[----:B-1----:R-:W-:Y:S05]  /*4b520*/  @!P0 NANOSLEEP.SYNCS 0x989680 ;  /* 0x009896800000895d */ /* 0x002fea0003900000 */
[----:B------:R-:W1:Y:S02]  /*4b530*/  @!P0 SYNCS.PHASECHK.TRANS64 P0, [R10+URZ], R11 ;  /* 0x0000000b0a0085a7 */ /* 0x000e64000800007f */
[----:B-1----:R-:W-:Y:S05]  /*4b540*/  @!P0 BRA `(.L_x_13229) ;  /* 0xfffffffc00f08947 */ /* 0x002fea000383ffff */
[----:B------:R-:W-:Y:S05]  /*4b550*/  BRA `(.L_x_13228) ;  /* 0xffffff4c00087947 */ /* 0x000fea000383ffff */
.L_x_13246:
        /* <DEDUP_REMOVED lines=10> */
.L_x_15201:


//--------------------- .text._ZN7cutlass13device_kernelIN5flash11enable_sm90INS1_16FlashAttnFwdSm90INS1_25CollectiveMainloopFwdSm90ILi2EN4cute5tupleIJNS5_1CILi1EEES8_S8_EEENS6_IJNS7_ILi128EEENS7_ILi96EEENS7_ILi64EEEEEELi256ENS_6half_tEfNS_4arch4Sm90ELb1ELb0ELb1ELb0ELb0ELb0ELb0ELb1ELb0ELb1ELb1ELb0EEENS1_21CollectiveEpilogueFwdINS6_IJSA_NS7_ILi256EEESB_EEES9_SE_SG_Li256ELb0ELb1ELb1ELb0EEENS1_19SingleTileSchedulerILb0ELb1ELb1ELi128EEEEEEEEEvNT_6ParamsE --------------------------
	.section	.text._ZN7cutlass13device_kernelIN5flash11enable_sm90INS1_16FlashAttnFwdSm90INS1_25CollectiveMainloopFwdSm90ILi2EN4cute5tupleIJNS5_1CILi1EEES8_S8_EEENS6_IJNS7_ILi128EEENS7_ILi96EEENS7_ILi64EEEEEELi256ENS_6half_tEfNS_4arch4Sm90ELb1ELb0ELb1ELb0ELb0ELb0ELb0ELb1ELb0ELb1ELb1ELb0EEENS1_21CollectiveEpilogueFwdINS6_IJSA_NS7_ILi256EEESB_EEES9_SE_SG_Li256ELb0ELb1ELb1ELb0EEENS1_19SingleTileSchedulerILb0ELb1ELb1ELi128EEEEEEEEEvNT_6ParamsE,"ax",@progbits
	.align	128
.text._ZN7cutlass13device_kernelIN5flash11enable_sm90INS1_16FlashAttnFwdSm90INS1_25CollectiveMainloopFwdSm90ILi2EN4cute5tupleIJNS5_1CILi1EEES8_S8_EEENS6_IJNS7_ILi128EEENS7_ILi96EEENS7_ILi64EEEEEELi256ENS_6half_tEfNS_4arch4Sm90ELb1ELb0ELb1ELb0ELb0ELb0ELb0ELb1ELb0ELb1ELb1ELb0EEENS1_21CollectiveEpilogueFwdINS6_IJSA_NS7_ILi256EEESB_EEES9_SE_SG_Li256ELb0ELb1ELb1ELb0EEENS1_19SingleTileSchedulerILb0ELb1ELb1ELi128EEEEEEEEEvNT_6ParamsE:
        .type           _ZN7cutlass13device_kernelIN5flash11enable_sm90INS1_16FlashAttnFwdSm90INS1_25CollectiveMainloopFwdSm90ILi2EN4cute5tupleIJNS5_1CILi1EEES8_S8_EEENS6_IJNS7_ILi128EEENS7_ILi96EEENS7_ILi64EEEEEELi256ENS_6half_tEfNS_4arch4Sm90ELb1ELb0ELb1ELb0ELb0ELb0ELb0ELb1ELb0ELb1ELb1ELb0EEENS1_21CollectiveEpilogueFwdINS6_IJSA_NS7_ILi256EEESB_EEES9_SE_SG_Li256ELb0ELb1ELb1ELb0EEENS1_19SingleTileSchedulerILb0ELb1ELb1ELi128EEEEEEEEEvNT_6ParamsE,@function
        .size           _ZN7cutlass13device_kernelIN5flash11enable_sm90INS1_16FlashAttnFwdSm90INS1_25CollectiveMainloopFwdSm90ILi2EN4cute5tupleIJNS5_1CILi1EEES8_S8_EEENS6_IJNS7_ILi128EEENS7_ILi96EEENS7_ILi64EEEEEELi256ENS_6half_tEfNS_4arch4Sm90ELb1ELb0ELb1ELb0ELb0ELb0ELb0ELb1ELb0ELb1ELb1ELb0EEENS1_21CollectiveEpilogueFwdINS6_IJSA_NS7_ILi256EEESB_EEES9_SE_SG_Li256ELb0ELb1ELb1ELb0EEENS1_19SingleTileSchedulerILb0ELb1ELb1ELi128EEEEEEEEEvNT_6ParamsE,(.L_x_15203 - _ZN7cutlass13device_kernelIN5flash11enable_sm90INS1_16FlashAttnFwdSm90INS1_25CollectiveMainloopFwdSm90ILi2EN4cute5tupleIJNS5_1CILi1EEES8_S8_EEENS6_IJNS7_ILi128EEENS7_ILi96EEENS7_ILi64EEEEEELi256ENS_6half_tEfNS_4arch4Sm90ELb1ELb0ELb1ELb0ELb0ELb0ELb0ELb1ELb0ELb1ELb1ELb0EEENS1_21CollectiveEpilogueFwdINS6_IJSA_NS7_ILi256EEESB_EEES9_SE_SG_Li256ELb0ELb1ELb1ELb0EEENS1_19SingleTileSchedulerILb0ELb1ELb1ELi128EEEEEEEEEvNT_6ParamsE)
        .other          _ZN7cutlass13device_kernelIN5flash11enable_sm90INS1_16FlashAttnFwdSm90INS1_25CollectiveMainloopFwdSm90ILi2EN4cute5tupleIJNS5_1CILi1EEES8_S8_EEENS6_IJNS7_ILi128EEENS7_ILi96EEENS7_ILi64EEEEEELi256ENS_6half_tEfNS_4arch4Sm90ELb1ELb0ELb1ELb0ELb0ELb0ELb0ELb1ELb0ELb1ELb1ELb0EEENS1_21CollectiveEpilogueFwdINS6_IJSA_NS7_ILi256EEESB_EEES9_SE_SG_Li256ELb0ELb1ELb1ELb0EEENS1_19SingleTileSchedulerILb0ELb1ELb1ELi128EEEEEEEEEvNT_6ParamsE,@"STO_CUDA_ENTRY STV_DEFAULT"
_ZN7cutlass13device_kernelIN5flash11enable_sm90INS1_16FlashAttnFwdSm90INS1_25CollectiveMainloopFwdSm90ILi2EN4cute5tupleIJNS5_1CILi1EEES8_S8_EEENS6_IJNS7_ILi128EEENS7_ILi96EEENS7_ILi64EEEEEELi256ENS_6half_tEfNS_4arch4Sm90ELb1ELb0ELb1ELb0ELb0ELb0ELb0ELb1ELb0ELb1ELb1ELb0EEENS1_21CollectiveEpilogueFwdINS6_IJSA_NS7_ILi256EEESB_EEES9_SE_SG_Li256ELb0ELb1ELb1ELb0EEENS1_19SingleTileSchedulerILb0ELb1ELb1ELi128EEEEEEEEEvNT_6ParamsE:
        /* <DEDUP_REMOVED lines=18> */
.L_x_13248:
[----:B------:R-:W-:Y:S05]  /*0120*/  BSYNC B0 ;  /* 0x0000000000007941 */ /* 0x000fea0003800000 */
.L_x_13247:
        /* <DEDUP_REMOVED lines=41> */
.L_x_13249:
        /* <DEDUP_REMOVED lines=22> */
.L_x_13250:
        /* <DEDUP_REMOVED lines=18> */
.L_x_13251:
        /* <DEDUP_REMOVED lines=22> */
.L_x_13252:
        /* <DEDUP_REMOVED lines=22> */
.L_x_13253:
        /* <DEDUP_REMOVED lines=8> */
.L_x_13256:
        /* <DEDUP_REMOVED lines=20> */
[----:B------:R-:W0:Y:S01]  /*0ac0*/  S2UR UR43, SR_CTAID.X ;  /* 0x00000000002b79c3 */ /* 0x000e220000002500 */
[----:B------:R-:W-:Y:S01]  /*0ad0*/  ULDC UR4, c[0x0][0x448] ;  /* 0x0001120000047ab9 */ /* 0x000fe20000000800 */
[----:B------:R-:W-:Y:S01]  /*0ae0*/  ULDC UR36, c[0x0][0x424] ;  /* 0x0001090000247ab9 */ /* 0x000fe20000000800 */
[----:B------:R-:W-:Y:S01]  /*0af0*/  UISETP.NE.AND UP1, UPT, UR4, 0x1, UPT ;  /* 0x000000010400788c */ /* 0x000fe2000bf25270 */
[----:B------:R-:W-:Y:S02]  /*0b00*/  ULDC UR40, c[0x0][0x2f0] ;  /* 0x0000bc0000287ab9 */ /* 0x000fe40000000800 */
[----:B------:R-:W-:Y:S01]  /*0b10*/  ULDC.64 UR4, c[0x0][0x418] ;  /* 0x0001060000047ab9 */ /* 0x000fe20000000a00 */
[----:B------:R-:W-:Y:S01]  /*0b20*/  ULDC UR7, c[0x0][0x288] ;  /* 0x0000a20000077ab9 */ /* 0x000fe20000000800 */
[----:B------:R-:W-:Y:S02]  /*0b30*/  UISETP.NE.U32.AND UP0, UPT, UR4, URZ, UPT ;  /* 0x0000003f0400728c */ /* 0x000fe4000bf05070 */
[----:B------:R-:W-:-:S02]  /*0b40*/  USHF.R.U32.HI UR10, URZ, 0x10, UR38 ;  /* 0x000000103f0a7899 */ /* 0x000fc40008011626 */
[----:B------:R-:W-:Y:S02]  /*0b50*/  UISETP.NE.AND.EX UP0, UPT, UR5, URZ, UPT, UP0 ;  /* 0x0000003f0500728c */ /* 0x000fe4000bf05300 */
[----:B------:R-:W-:Y:S01]  /*0b60*/  @UP1 ULDC UR4, c[0x0][0x44c] ;  /* 0x0001130000041ab9 */ /* 0x000fe20000000800 */
[----:B------:R-:W-:Y:S01]  /*0b70*/  @UP1 ULDC UR8, c[0x0][0x450] ;  /* 0x0001140000081ab9 */ /* 0x000fe20000000800 */
[----:B------:R-:W-:Y:S02]  /*0b80*/  USEL UR36, UR36, 0x1, UP0 ;  /* 0x0000000124247887 */ /* 0x000fe40008000000 */
[----:B------:R-:W-:Y:S02]  /*0b90*/  ULOP3.LUT UR38, UR38, 0xffff, URZ, 0xc0, !UPT ;  /* 0x0000ffff26267892 */ /* 0x000fe4000f8ec03f */
[----:B------:R-:W-:Y:S02]  /*0ba0*/  UIMAD UR40, UR36, UR40, URZ ;  /* 0x00000028242872a4 */ /* 0x000fe4000f8e023f */
[----:B0-----:R-:W-:-:S04]  /*0bb0*/  USHF.L.U32 UR43, UR43, 0x7, URZ ;  /* 0x000000072b2b7899 */ /* 0x001fc8000800063f */
[----:B------:R-:W-:-:S04]  /*0bc0*/  UIADD3 UR6, UR43, 0x7f, URZ ;  /* 0x0000007f2b067890 */ /* 0x000fc8000fffe03f */
[----:B------:R-:W-:Y:S02]  /*0bd0*/  UIMAD.WIDE.U32 UR4, UR6, UR4, URZ ;  /* 0x00000004060472a5 */ /* 0x000fe4000f8e003f */
[----:B------:R-:W-:Y:S02]  /*0be0*/  UIADD3 UR4, UR40, 0x5f, URZ ;  /* 0x0000005f28047890 */ /* 0x000fe4000fffe03f */
[----:B------:R-:W-:Y:S02]  /*0bf0*/  @UP1 USHF.R.U32.HI UR6, URZ, UR8, UR5 ;  /* 0x000000083f061299 */ /* 0x000fe40008011605 */
[----:B------:R-:W-:-:S04]  /*0c00*/  UIADD3 UR5, UR40, 0x60, -UR7 ;  /* 0x0000006028057890 */ /* 0x000fc8000fffe807 */
[----:B------:R-:W-:Y:S02]  /*0c10*/  UIADD3 UR6, UR5, UR6, URZ ;  /* 0x0000000605067290 */ /* 0x000fe4000fffe03f */
[----:B------:R-:W-:Y:S02]  /*0c20*/  UIMAD.WIDE UR4, UR4, 0x2aaaaaab, URZ ;  /* 0x2aaaaaab040478a5 */ /* 0x000fe4000f8e023f */
[----:B------:R-:W-:Y:S02]  /*0c30*/  UIMAD.WIDE UR6, UR6, 0x2aaaaaab, URZ ;  /* 0x2aaaaaab060678a5 */ /* 0x000fe4000f8e023f */
[----:B------:R-:W-:Y:S02]  /*0c40*/  USHF.R.U32.HI UR4, URZ, 0x1f, UR5 ;  /* 0x0000001f3f047899 */ /* 0x000fe40008011605 */
[----:B------:R-:W-:Y:S02]  /*0c50*/  USHF.R.U32.HI UR6, URZ, 0x1f, UR7 ;  /* 0x0000001f3f067899 */ /* 0x000fe40008011607 */
[----:B------:R-:W-:-:S02]  /*0c60*/  ULEA.HI.SX32 UR4, UR5, UR4, 0x1c ;  /* 0x0000000405047291 */ /* 0x000fc4000f8fe23f */
[----:B------:R-:W-:-:S04]  /*0c70*/  ULEA.HI.SX32 UR6, UR7, UR6, 0x1c ;  /* 0x0000000607067291 */ /* 0x000fc8000f8fe23f */
[----:B------:R-:W-:-:S04]  /*0c80*/  UISETP.LT.AND UP0, UPT, UR4, UR6, UPT ;  /* 0x000000060400728c */ /* 0x000fc8000bf01270 */
[----:B------:R-:W-:Y:S02]  /*0c90*/  USEL UR9, UR4, UR6, UP0 ;  /* 0x0000000604097287 */ /* 0x000fe40008000000 */
[----:B------:R-:W-:Y:S02]  /*0ca0*/  UISETP.NE.AND UP0, UPT, UR10, URZ, UPT ;  /* 0x0000003f0a00728c */ /* 0x000fe4000bf05270 */
[----:B------:R-:W-:Y:S01]  /*0cb0*/  UISETP.GE.AND UP1, UPT, UR9, 0x1, UPT ;  /* 0x000000010900788c */ /* 0x000fe2000bf26270 */
[----:B------:R-:W-:-:S05]  /*0cc0*/  UMOV UR4, URZ ;  /* 0x0000003f00047c82 */ /* 0x000fca0008000000 */
[----:B------:R-:W-:-:S03]  /*0cd0*/  PLOP3.LUT P0, PT, PT, PT, UP1, 0x80, 0x0 ;  /* 0x000000000000781c */ /* 0x000fc60003f0f018 */
[----:B------:R-:W-:-:S10]  /*0ce0*/  @!UP0 ULDC UR10, c[0x0][0x9f0] ;  /* 0x00027c00000a8ab9 */ /* 0x000fd40000000800 */
        /* <DEDUP_REMOVED lines=34> */
.L_x_13258:
[----:B------:R-:W-:Y:S01]  /*0f10*/  UIMAD UR38, UR38, UR4, URZ ;  /* 0x00000004262672a4 */ /* 0x000fe2000f8e023f */
[----:B------:R-:W-:Y:S01]  /*0f20*/  IMAD.U32 R0, RZ, RZ, UR9 ;  /* 0x00000009ff007e24 */ /* 0x000fe2000f8e00ff */
[----:B------:R-:W-:Y:S01]  /*0f30*/  MOV R3, UR4 ;  /* 0x0000000400037c02 */ /* 0x000fe20008000f00 */
[----:B------:R-:W0:Y:S01]  /*0f40*/  S2R R4, SR_TID.X ;  /* 0x0000000000047919 */ /* 0x000e220000002100 */
[----:B------:R-:W-:Y:S02]  /*0f50*/  PLOP3.LUT P0, PT, PT, PT, PT, 0x80, 0x0 ;  /* 0x000000000000781c */ /* 0x000fe40003f0f070 */
        /* <DEDUP_REMOVED lines=29> */
[----:B------:R-:W-:Y:S01]  /*1130*/  CS2R R102, SRZ ;  /* 0x0000000000667805 */ /* 0x000fe2000001ff00 */
[----:B0-----:R-:W-:Y:S01]  /*1140*/  VIADD R16, R4, 0xffffff80 ;  /* 0xffffff8004107836 */ /* 0x001fe20000000000 */
[----:B------:R-:W-:Y:S01]  /*1150*/  CS2R R100, SRZ ;  /* 0x0000000000647805 */ /* 0x000fe2000001ff00 */
        /* <DEDUP_REMOVED lines=74> */
.L_x_13260:
[----:B------:R-:W-:Y:S01]  /*1600*/  SHF.L.U32 R7, RZ, 0x1f, RZ ;  /* 0x0000001fff077819 */ /* 0x000fe200000006ff */
[----:B------:R-:W-:-:S03]  /*1610*/  VIADD R0, R2, 0x8 ;  /* 0x0000000802007836 */ /* 0x000fc60000000000 */
[----:B------:R-:W0:Y:S02]  /*1620*/  SYNCS.PHASECHK.TRANS64.TRYWAIT P0, [UR39+0x22800], R7 ;  /* 0x02280007ff0075a7 */ /* 0x000e240008000167 */
[----:B0-----:R-:W-:Y:S05]  /*1630*/  @!P0 BRA `(.L_x_13261) ;  /* 0x000000dc00648947 */ /* 0x001fea0003800000 */
.L_x_13377:
[----:B------:R-:W-:Y:S05]  /*1640*/  WARPSYNC.ALL ;  /* 0x0000000000007948 */ /* 0x000fea0003800000 */
[----:B------:R-:W-:Y:S01]  /*1650*/  ULOP3.LUT UR4, UR42, 0x1, URZ, 0xfc, !UPT ;  /* 0x000000012a047892 */ /* 0x000fe2000f8efc3f */
[----:B------:R1:W-:Y:S03]  /*1660*/  BAR.SYNC.DEFER_BLOCKING R0, 0x100 ;  /* 0x000400000000751d */ /* 0x0003e60000010000 */
[----:B------:R-:W-:-:S06]  /*1670*/  UISETP.NE.AND UP0, UPT, UR4, 0x3, UPT ;  /* 0x000000030400788c */ /* 0x000fcc000bf05270 */
[----:B------:R-:W-:-:S13]  /*1680*/  PLOP3.LUT P0, PT, PT, PT, UP0, 0x80, 0x0 ;  /* 0x000000000000781c */ /* 0x000fda0003f0f008 */
[----:B-1----:R-:W-:Y:S05]  /*1690*/  @!P0 BRA `(.L_x_13262) ;  /* 0x0000000000048947 */ /* 0x002fea0003800000 */
[----:B------:R-:W-:Y:S01]  /*16a0*/  BPT.TRAP 0x1 ;  /* 0x000000040000795c */ /* 0x000fe20000300000 */
.L_x_13262:
[----:B------:R1:W2:Y:S01]  /*16b0*/  SYNCS.PHASECHK.TRANS64.TRYWAIT P1, [UR39+0x22830], R7 ;  /* 0x02283007ff0075a7 */ /* 0x0002a20008020167 */
[----:B------:R-:W-:Y:S05]  /*16c0*/  @!P0 BRA `(.L_x_13263) ;  /* 0x0000000000048947 */ /* 0x000fea0003800000 */
[----:B------:R-:W-:Y:S01]  /*16d0*/  BPT.TRAP 0x1 ;  /* 0x000000040000795c */ /* 0x000fe20000300000 */
.L_x_13263:
[----:B--2---:R-:W-:Y:S05]  /*16e0*/  @P1 BRA `(.L_x_13264) ;  /* 0x0000000000081947 */ /* 0x004fea0003800000 */
[----:B------:R-:W2:Y:S02]  /*16f0*/  SYNCS.PHASECHK.TRANS64.TRYWAIT P1, [UR39+0x22830], R7 ;  /* 0x02283007ff0075a7 */ /* 0x000ea40008020167 */
[----:B--2---:R-:W-:Y:S05]  /*1700*/  @!P1 BRA `(.L_x_13265) ;  /* 0x000000dc00489947 */ /* 0x004fea0003800000 */
.L_x_13264:
[----:B------:R-:W-:Y:S01]  /*1710*/  UIADD3 UR4, UR39, 0x1c400, URZ ;  /* 0x0001c40027047890 */ /* 0x000fe2000fffe03f */
[----:B------:R-:W-:Y:S01]  /*1720*/  WARPGROUP.ARRIVE ;  /* 0x00000000000079c5 */ /* 0x000fe20000000000 */
[----:B------:R-:W-:Y:S01]  /*1730*/  ULOP3.LUT UR8, UR46, 0x10000, URZ, 0xfc, !UPT ;  /* 0x000100002e087892 */ /* 0x000fe2000f8efc3f */
[----:B------:R-:W-:Y:S01]  /*1740*/  LOP3.LUT R5, R18, 0xffffff80, RZ, 0xc0, !PT ;  /* 0xffffff8012057812 */ /* 0x000fe200078ec0ff */
[----:B------:R-:W-:Y:S01]  /*1750*/  USHF.R.U32.HI UR4, URZ, 0x4, UR4 ;  /* 0x000000043f047899 */ /* 0x000fe20008011604 */
[----:B------:R-:W-:Y:S01]  /*1760*/  LEA.HI R17, R17, R16, RZ, 0x2 ;  /* 0x0000001011117211 */ /* 0x000fe200078f10ff */
[----:B------:R-:W-:Y:S01]  /*1770*/  UMOV UR9, 0x40000040 ;  /* 0x4000004000097882 */ /* 0x000fe20000000000 */
[----:B------:R-:W-:Y:S01]  /*1780*/  UMOV UR7, 0x40000040 ;  /* 0x4000004000077882 */ /* 0x000fe20000000000 */
[----:B------:R-:W-:Y:S01]  /*1790*/  ULOP3.LUT UR4, UR4, 0x3fff, URZ, 0xc0, !UPT ;  /* 0x00003fff04047892 */ /* 0x000fe2000f8ec03f */
[C---:B------:R-:W-:Y:S01]  /*17a0*/  IMAD.IADD R6, R16.reuse, 0x1, -R5 ;  /* 0x0000000110067824 */ /* 0x040fe200078e0a05 */
[----:B------:R-:W-:Y:S01]  /*17b0*/  UMOV UR5, UR9 ;  /* 0x0000000900057c82 */ /* 0x000fe20008000000 */
[----:B------:R-:W-:Y:S01]  /*17c0*/  UIADD3 UR12, UR8, 0x2, URZ ;  /* 0x00000002080c7890 */ /* 0x000fe2000fffe03f */
[----:B------:R-:W-:Y:S01]  /*17d0*/  LOP3.LUT R17, R17, 0xfffffffc, RZ, 0xc0, !PT ;  /* 0xfffffffc11117812 */ /* 0x000fe200078ec0ff */
[----:B------:R-:W-:Y:S01]  /*17e0*/  ULOP3.LUT UR6, UR4, 0x10000, URZ, 0xfc, !UPT ;  /* 0x0001000004067892 */ /* 0x000fe2000f8efc3f */
[----:B------:R-:W-:Y:S01]  /*17f0*/  SHF.R.S32.HI R5, RZ, 0x1f, R6 ;  /* 0x0000001fff057819 */ /* 0x000fe20000011406 */
[----:B------:R-:W-:Y:S01]  /*1800*/  UMOV UR13, 0x40000040 ;  /* 0x40000040000d7882 */ /* 0x000fe20000000000 */
[----:B------:R-:W-:Y:S01]  /*1810*/  UMOV UR4, UR8 ;  /* 0x0000000800047c82 */ /* 0x000fe20008000000 */
[----:B------:R-:W-:Y:S01]  /*1820*/  UIADD3 UR14, UR6, 0x2, URZ ;  /* 0x00000002060e7890 */ /* 0x000fe2000fffe03f */
[----:B------:R-:W-:Y:S01]  /*1830*/  LEA.HI R12, R19, R19, RZ, 0x1 ;  /* 0x00000013130c7211 */ /* 0x000fe200078f08ff */
[----:B------:R-:W-:Y:S01]  /*1840*/  UMOV UR15, 0x40000040 ;  /* 0x40000040000f7882 */ /* 0x000fe20000000000 */
[----:B------:R-:W-:Y:S01]  /*1850*/  UIADD3 UR16, UR8, 0x4, URZ ;  /* 0x0000000408107890 */ /* 0x000fe2000fffe03f */
[CC--:B------:R-:W-:Y:S01]  /*1860*/  LEA.HI R8, R5.reuse, R6.reuse, RZ, 0x2 ;  /* 0x0000000605087211 */ /* 0x0c0fe200078f10ff */
[----:B------:R-:W-:Y:S01]  /*1870*/  HGMMA.64x96x16.F32 R24, gdesc[UR4], RZ, !UPT, gsb0 ;  /* 0x01600000041879f0 */ /* 0x000fe2000c0008ff */
[----:B------:R-:W-:Y:S01]  /*1880*/  UIADD3 UR18, UR6, 0x4, URZ ;  /* 0x0000000406127890 */ /* 0x000fe2000fffe03f */
[----:B------:R-:W-:Y:S01]  /*1890*/  IMAD.IADD R17, R16, 0x1, -R17 ;  /* 0x0000000110117824 */ /* 0x000fe200078e0a11 */
[----:B------:R-:W-:Y:S01]  /*18a0*/  UMOV UR17, 0x40000040 ;  /* 0x4000004000117882 */ /* 0x000fe20000000000 */
[----:B------:R-:W-:Y:S01]  /*18b0*/  UMOV UR19, 0x40000040 ;  /* 0x4000004000137882 */ /* 0x000fe20000000000 */
[----:B------:R-:W-:Y:S01]  /*18c0*/  UIADD3 UR20, UR8, 0x6, URZ ;  /* 0x0000000608147890 */ /* 0x000fe2000fffe03f */
[----:B------:R-:W-:Y:S01]  /*18d0*/  LOP3.LUT R16, R12, 0x3fffffe, RZ, 0xc0, !PT ;  /* 0x03fffffe0c107812 */ /* 0x000fe200078ec0ff */
[----:B------:R-:W-:Y:S01]  /*18e0*/  UIADD3 UR22, UR6, 0x6, URZ ;  /* 0x0000000606167890 */ /* 0x000fe2000fffe03f */
[----:B------:R-:W-:Y:S01]  /*18f0*/  LEA.HI R12, R5, R6, RZ, 0x5 ;  /* 0x00000006050c7211 */ /* 0x000fe200078f28ff */
[----:B------:R-:W-:Y:S01]  /*1900*/  UMOV UR21, 0x40000040 ;  /* 0x4000004000157882 */ /* 0x000fe20000000000 */
[----:B------:R-:W-:Y:S01]  /*1910*/  UMOV UR23, 0x40000040 ;  /* 0x4000004000177882 */ /* 0x000fe20000000000 */
[--C-:B------:R-:W-:Y:S01]  /*1920*/  SHF.R.S32.HI R5, RZ, 0x2, R8.reuse ;  /* 0x00000002ff057819 */ /* 0x100fe20000011408 */
[----:B------:R-:W-:Y:S01]  /*1930*/  ULDC UR4, c[0x0][0x448] ;  /* 0x0001120000047ab9 */ /* 0x000fe20000000800 */
[----:B------:R-:W-:Y:S01]  /*1940*/  SHF.R.S32.HI R14, RZ, 0x1f, R8 ;  /* 0x0000001fff0e7819 */ /* 0x000fe20000011408 */
[----:B------:R-:W-:Y:S01]  /*1950*/  UISETP.NE.AND UP0, UPT, UR4, 0x1, UPT ;  /* 0x000000010400788c */ /* 0x000fe2000bf05270 */
[----:B------:R-:W-:Y:S01]  /*1960*/  SHF.R.S32.HI R12, RZ, 0x5, R12 ;  /* 0x00000005ff0c7819 */ /* 0x000fe2000001140c */
[----:B------:R-:W-:Y:S01]  /*1970*/  ULDC UR5, c[0x0][0x9d8] ;  /* 0x0002760000057ab9 */ /* 0x000fe20000000800 */
[----:B------:R-:W-:Y:S01]  /*1980*/  LEA.HI R14, R14, R5, RZ, 0x3 ;  /* 0x000000050e0e7211 */ /* 0x000fe200078f18ff */
[----:B------:R-:W-:Y:S01]  /*1990*/  ULDC UR11, c[0x0][0x288] ;  /* 0x0000a200000b7ab9 */ /* 0x000fe20000000800 */
[----:B------:R-:W-:Y:S01]  /*19a0*/  LEA R12, R12, UR43, 0x4 ;  /* 0x0000002b0c0c7c11 */ /* 0x000fe2000f8e20ff */
[----:B------:R-:W-:Y:S01]  /*19b0*/  ULDC UR7, c[0x0][0x988] ;  /* 0x0002620000077ab9 */ /* 0x000fe20000000800 */
[----:B------:R-:W-:Y:S01]  /*19c0*/  LOP3.LUT R14, R14, 0xfffffff8, RZ, 0xc0, !PT ;  /* 0xfffffff80e0e7812 */ /* 0x000fe200078ec0ff */
[----:B------:R-:W2:Y:S01]  /*19d0*/  S2R R75, SR_TID.X ;  /* 0x00000000004b7919 */ /* 0x000ea20000002100 */
[----:B------:R-:W-:-:S02]  /*19e0*/  LEA.HI R13, R17, R17, RZ, 0x1 ;  /* 0x00000011110d7211 */ /* 0x000fc400078f08ff */
[----:B------:R-:W-:Y:S01]  /*19f0*/  IADD3 R15, R12, R5, -R14 ;  /* 0x000000050c0f7210 */ /* 0x000fe20007ffe80e */
[----:B------:R-:W-:Y:S01]  /*1a00*/  @UP0 ULDC UR4, c[0x0][0x44c] ;  /* 0x0001130000040ab9 */ /* 0x000fe20000000800 */
[----:B------:R-:W-:Y:S02]  /*1a10*/  IADD3 R16, R19, -R16, RZ ;  /* 0x8000001013107210 */ /* 0x000fe40007ffe0ff */
[----:B------:R-:W-:Y:S02]  /*1a20*/  LOP3.LUT R12, R13, 0x1ffffffe, RZ, 0xc0, !PT ;  /* 0x1ffffffe0d0c7812 */ /* 0x000fe400078ec0ff */
[----:B------:R-:W-:Y:S01]  /*1a30*/  PLOP3.LUT P1, PT, PT, PT, UP0, 0x80, 0x0 ;  /* 0x000000000000781c */ /* 0x000fe20003f2f008 */
[----:B------:R-:W-:Y:S02]  /*1a40*/  IMAD R16, R16, 0x40, R15 ;  /* 0x0000004010107824 */ /* 0x000fe400078e020f */
[----:B------:R-:W-:-:S04]  /*1a50*/  IMAD.IADD R5, R17, 0x1, -R12 ;  /* 0x0000000111057824 */ /* 0x000fc800078e0a0c */
[----:B------:R-:W-:-:S05]  /*1a60*/  IMAD R5, R5, 0x8, R16 ;  /* 0x0000000805057824 */ /* 0x000fca00078e0210 */
[----:B------:R-:W-:Y:S01]  /*1a70*/  MOV R12, R5 ;  /* 0x00000005000c7202 */ /* 0x000fe20000000f00 */
[----:B------:R-:W-:Y:S01]  /*1a80*/  @P1 IMAD.HI.U32 R13, R5, UR4, RZ ;  /* 0x00000004050d1c27 */ /* 0x000fe2000f8e00ff */
[----:B------:R-:W-:-:S04]  /*1a90*/  @UP0 ULDC UR4, c[0x0][0x450] ;  /* 0x0001140000040ab9 */ /* 0x000fc80000000800 */
[----:B------:R-:W-:Y:S01]  /*1aa0*/  @P1 SHF.R.U32.HI R12, RZ, UR4, R13 ;  /* 0x00000004ff0c1c19 */ /* 0x000fe2000801160d */
[----:B------:R-:W-:Y:S01]  /*1ab0*/  UIMAD UR4, UR41, -0x60, UR40 ;  /* 0xffffffa0290478a4 */ /* 0x000fe2000f8e0228 */
[----:B------:R-:W-:-:S03]  /*1ac0*/  LOP3.LUT R13, R8, 0x7ffffffc, RZ, 0xc0, !PT ;  /* 0x7ffffffc080d7812 */ /* 0x000fc600078ec0ff */
[----:B------:R-:W3:Y:S01]  /*1ad0*/  SHFL.IDX PT, R14, R12, 0x1, 0x1c1f ;  /* 0x003c1f000c0e7f89 */ /* 0x000ee200000e0000 */
[----:B------:R-:W-:Y:S01]  /*1ae0*/  UIADD3 UR4, UR4, 0x60, URZ ;  /* 0x0000006004047890 */ /* 0x000fe2000fffe03f */
[----:B------:R-:W-:Y:S01]  /*1af0*/  IMAD.IADD R6, R6, 0x1, -R13 ;  /* 0x0000000106067824 */ /* 0x000fe200078e0a0d */
[----:B--2---:R-:W-:Y:S01]  /*1b00*/  LOP3.LUT R75, R75, 0x7f, RZ, 0xc0, !PT ;  /* 0x0000007f4b4b7812 */ /* 0x004fe200078ec0ff */
[----:B------:R-:W2:Y:S03]  /*1b10*/  SHFL.IDX PT, R12, R12, RZ, 0x1c1f ;  /* 0x001c1fff0c0c7589 */ /* 0x000ea600000e0000 */
[----:B------:R-:W-:-:S04]  /*1b20*/  IMAD.U32 R13, RZ, RZ, UR4 ;  /* 0x00000004ff0d7e24 */ /* 0x000fc8000f8e00ff */
[----:B------:R-:W-:Y:S02]  /*1b30*/  IMAD R8, R6, -0x2, R13 ;  /* 0xfffffffe06087824 */ /* 0x000fe400078e020d */
[----:B------:R-:W-:-:S05]  /*1b40*/  IMAD.U32 R13, RZ, RZ, UR11 ;  /* 0x0000000bff0d7e24 */ /* 0x000fca000f8e00ff */
[----:B------:R-:W-:-:S04]  /*1b50*/  IADD3 R13, R8, 0x1, -R13 ;  /* 0x00000001080d7810 */ /* 0x000fc80007ffe80d */
[----:B---3--:R-:W-:-:S04]  /*1b60*/  VIADDMNMX R14, R14, R13, R8, PT ;  /* 0x0000000d0e0e7246 */ /* 0x008fc80003800108 */
[C---:B------:R-:W-:Y:S02]  /*1b70*/  ISETP.GT.AND P2, PT, R14.reuse, RZ, PT ;  /* 0x000000ff0e00720c */ /* 0x040fe40003f44270 */
[C---:B------:R-:W-:Y:S02]  /*1b80*/  ISETP.GT.AND P3, PT, R14.reuse, 0x1, PT ;  /* 0x000000010e00780c */ /* 0x040fe40003f64270 */
[----:B------:R-:W-:Y:S02]  /*1b90*/  ISETP.GT.AND P4, PT, R14, 0x8, PT ;  /* 0x000000080e00780c */ /* 0x000fe40003f84270 */
[----:B--2---:R-:W-:-:S04]  /*1ba0*/  VIADDMNMX R12, R12, R13, R8, PT ;  /* 0x0000000d0c0c7246 */ /* 0x004fc80003800108 */
[----:B------:R-:W-:Y:S01]  /*1bb0*/  ISETP.GT.AND P5, PT, R12, 0x8, PT ;  /* 0x000000080c00780c */ /* 0x000fe20003fa4270 */
        /* <DEDUP_REMOVED lines=44> */
[----:B0-----:R-:W-:Y:S01]  /*1e80*/  FMUL.FTZ R4, R41, UR5 ;  /* 0x0000000529047c20 */ /* 0x001fe20008410000 */
[----:B------:R-:W-:Y:S01]  /*1e90*/  FMNMX.FTZ R15, R18, R19, !PT ;  /* 0x00000013120f7209 */ /* 0x000fe20007810000 */
[----:B------:R-:W-:Y:S01]  /*1ea0*/  FMUL.FTZ R63, R63, UR5 ;  /* 0x000000053f3f7c20 */ /* 0x000fe20008410000 */
[----:B------:R-:W-:Y:S01]  /*1eb0*/  FMUL.FTZ R66, R66, UR5 ;  /* 0x0000000542427c20 */ /* 0x000fe20008410000 */
[----:B------:R-:W0:Y:S01]  /*1ec0*/  MUFU.TANH R22, R34 ;  /* 0x0000002200167308 */ /* 0x000e220000002400 */
[----:B----4-:R-:W-:Y:S01]  /*1ed0*/  FSEL R20, R20, -INF , P4 ;  /* 0xff80000014147808 */ /* 0x010fe20002000000 */
[----:B------:R-:W-:Y:S01]  /*1ee0*/  FMUL.FTZ R67, R67, UR5 ;  /* 0x0000000543437c20 */ /* 0x000fe20008410000 */
[----:B------:R-:W-:Y:S01]  /*1ef0*/  FMUL.FTZ R3, R44, UR5 ;  /* 0x000000052c037c20 */ /* 0x000fe20008410000 */
[----:B------:R-:W-:Y:S01]  /*1f00*/  FMUL.FTZ R70, R70, UR5 ;  /* 0x0000000546467c20 */ /* 0x000fe20008410000 */
[----:B------:R-:W-:Y:S01]  /*1f10*/  FMNMX.FTZ R16, R20, R15, !PT ;  /* 0x0000000f14107209 */ /* 0x000fe20007810000 */
[----:B------:R-:W-:Y:S01]  /*1f20*/  FMUL.FTZ R71, R71, UR5 ;  /* 0x0000000547477c20 */ /* 0x000fe20008410000 */
[----:B------:R-:W-:Y:S01]  /*1f30*/  FMUL.FTZ R25, R25, UR5 ;  /* 0x0000000519197c20 */ /* 0x000fe20008410000 */
[----:B------:R-:W-:Y:S01]  /*1f40*/  MUFU.TANH R23, R24 ;  /* 0x0000001800177308 */ /* 0x000fe20000002400 */
[----:B--2---:R-:W-:Y:S01]  /*1f50*/  FSEL R21, R21, -INF , P2 ;  /* 0xff80000015157808 */ /* 0x004fe20001000000 */
[----:B------:R-:W-:Y:S01]  /*1f60*/  FMUL.FTZ R29, R29, UR5 ;  /* 0x000000051d1d7c20 */ /* 0x000fe20008410000 */
[----:B------:R-:W-:Y:S01]  /*1f70*/  ISETP.GT.AND P2, PT, R14, 0x11, PT ;  /* 0x000000110e00780c */ /* 0x000fe20003f44270 */
[----:B------:R-:W-:Y:S01]  /*1f80*/  FMUL.FTZ R48, R48, UR5 ;  /* 0x0000000530307c20 */ /* 0x000fe20008410000 */
[----:B------:R-:W-:Y:S01]  /*1f90*/  FMNMX.FTZ R15, R21, R16, !PT ;  /* 0x00000010150f7209 */ /* 0x000fe20007810000 */
[----:B------:R-:W-:Y:S01]  /*1fa0*/  FMUL.FTZ R49, R49, UR5 ;  /* 0x0000000531317c20 */ /* 0x000fe20008410000 */
[----:B------:R-:W-:Y:S01]  /*1fb0*/  ISETP.GT.AND P4, PT, R12, 0x1, PT ;  /* 0x000000010c00780c */ /* 0x000fe20003f84270 */
[----:B------:R-:W2:Y:S01]  /*1fc0*/  MUFU.TANH R24, R35 ;  /* 0x0000002300187308 */ /* 0x000ea20000002400 */
[----:B0-----:R-:W-:Y:S01]  /*1fd0*/  FSEL R22, R22, -INF , P3 ;  /* 0xff80000016167808 */ /* 0x001fe20001800000 */
[----:B------:R-:W-:Y:S01]  /*1fe0*/  FMUL.FTZ R45, R45, UR5 ;  /* 0x000000052d2d7c20 */ /* 0x000fe20008410000 */
[----:B------:R-:W-:Y:S01]  /*1ff0*/  ISETP.GT.AND P3, PT, R14, 0x18, PT ;  /* 0x000000180e00780c */ /* 0x000fe20003f64270 */
[----:B------:R-:W-:Y:S01]  /*2000*/  FMUL.FTZ R52, R52, UR5 ;  /* 0x0000000534347c20 */ /* 0x000fe20008410000 */
[----:B------:R-:W-:Y:S01]  /*2010*/  FMNMX.FTZ R15, R22, R15, !PT ;  /* 0x0000000f160f7209 */ /* 0x000fe20007810000 */
        /* <DEDUP_REMOVED lines=11> */
[----:B--2---:R-:W-:-:S02]  /*20d0*/  FSEL R24, R24, -INF , P2 ;  /* 0xff80000018187808 */ /* 0x004fc40001000000 */
[----:B------:R-:W-:Y:S02]  /*20e0*/  ISETP.GT.AND P2, PT, R14, 0x19, PT ;  /* 0x000000190e00780c */ /* 0x000fe40003f44270 */
[----:B------:R-:W-:-:S03]  /*20f0*/  FMNMX.FTZ R15, R24, R15, !PT ;  /* 0x0000000f180f7209 */ /* 0x000fc60007810000 */
[----:B------:R-:W2:Y:S01]  /*2100*/  MUFU.TANH R28, R39 ;  /* 0x00000027001c7308 */ /* 0x000ea20000002400 */
[----:B0-----:R-:W-:Y:S02]  /*2110*/  FSEL R26, R38, -INF , P3 ;  /* 0xff800000261a7808 */ /* 0x001fe40001800000 */
[----:B------:R-:W-:Y:S02]  /*2120*/  ISETP.GT.AND P3, PT, R14, 0x20, PT ;  /* 0x000000200e00780c */ /* 0x000fe40003f64270 */
[----:B------:R-:W-:-:S03]  /*2130*/  FMNMX.FTZ R15, R26, R15, !PT ;  /* 0x0000000f1a0f7209 */ /* 0x000fc60007810000 */
[----:B------:R-:W0:Y:S08]  /*2140*/  MUFU.TANH R30, R42 ;  /* 0x0000002a001e7308 */ /* 0x000e300000002400 */
[----:B------:R-:W-:Y:S01]  /*2150*/  MUFU.TANH R73, R32 ;  /* 0x0000002000497308 */ /* 0x000fe20000002400 */
[----:B--2---:R-:W-:Y:S02]  /*2160*/  FSEL R28, R28, -INF , P2 ;  /* 0xff8000001c1c7808 */ /* 0x004fe40001000000 */
[----:B------:R-:W-:-:S02]  /*2170*/  ISETP.GT.AND P2, PT, R14, 0x21, PT ;  /* 0x000000210e00780c */ /* 0x000fc40003f44270 */
[----:B------:R-:W-:-:S03]  /*2180*/  FMNMX.FTZ R15, R28, R15, !PT ;  /* 0x0000000f1c0f7209 */ /* 0x000fc60007810000 */
[----:B------:R-:W2:Y:S01]  /*2190*/  MUFU.TANH R32, R43 ;  /* 0x0000002b00207308 */ /* 0x000ea20000002400 */
[----:B0-----:R-:W-:Y:S02]  /*21a0*/  FSEL R30, R30, -INF , P3 ;  /* 0xff8000001e1e7808 */ /* 0x001fe40001800000 */
[----:B------:R-:W-:Y:S02]  /*21b0*/  ISETP.GT.AND P3, PT, R14, 0x28, PT ;  /* 0x000000280e00780c */ /* 0x000fe40003f64270 */
[----:B------:R-:W-:-:S03]  /*21c0*/  FMNMX.FTZ R15, R30, R15, !PT ;  /* 0x0000000f1e0f7209 */ /* 0x000fc60007810000 */
[----:B------:R-:W-:Y:S08]  /*21d0*/  MUFU.TANH R74, R33 ;  /* 0x00000021004a7308 */ /* 0x000ff00000002400 */
[----:B------:R-:W0:Y:S01]  /*21e0*/  MUFU.TANH R33, R46 ;  /* 0x0000002e00217308 */ /* 0x000e220000002400 */
[----:B--2---:R-:W-:Y:S02]  /*21f0*/  FSEL R32, R32, -INF , P2 ;  /* 0xff80000020207808 */ /* 0x004fe40001000000 */
[----:B------:R-:W-:-:S02]  /*2200*/  ISETP.GT.AND P2, PT, R14, 0x29, PT ;  /* 0x000000290e00780c */ /* 0x000fc40003f44270 */
[----:B------:R-:W-:-:S03]  /*2210*/  FMNMX.FTZ R16, R32, R15, !PT ;  /* 0x0000000f20107209 */ /* 0x000fc60007810000 */
[----:B------:R-:W2:Y:S08]  /*2220*/  MUFU.TANH R34, R47 ;  /* 0x0000002f00227308 */ /* 0x000eb00000002400 */
[----:B------:R-:W3:Y:S01]  /*2230*/  MUFU.TANH R35, R50 ;  /* 0x0000003200237308 */ /* 0x000ee20000002400 */
[----:B0-----:R-:W-:Y:S02]  /*2240*/  FSEL R33, R33, -INF , P3 ;  /* 0xff80000021217808 */ /* 0x001fe40001800000 */
[----:B------:R-:W-:-:S02]  /*2250*/  ISETP.GT.AND P3, PT, R14, 0x30, PT ;  /* 0x000000300e00780c */ /* 0x000fc40003f64270 */
[----:B------:R-:W-:-:S03]  /*2260*/  FMNMX.FTZ R15, R33, R16, !PT ;  /* 0x00000010210f7209 */ /* 0x000fc60007810000 */
[----:B------:R-:W0:Y:S01]  /*2270*/  MUFU.TANH R36, R51 ;  /* 0x0000003300247308 */ /* 0x000e220000002400 */
        /* <DEDUP_REMOVED lines=43> */
[----:B------:R-:W-:Y:S01]  /*2530*/  MUFU.TANH R25, R25 ;  /* 0x0000001900197308 */ /* 0x000fe20000002400 */
[----:B0-----:R-:W-:Y:S02]  /*2540*/  FSEL R46, R46, -INF , P3 ;  /* 0xff8000002e2e7808 */ /* 0x001fe40001800000 */
[----:B------:R-:W-:Y:S02]  /*2550*/  ISETP.GT.AND P3, PT, R12, RZ, PT ;  /* 0x000000ff0c00720c */ /* 0x000fe40003f64270 */
[----:B------:R-:W-:Y:S02]  /*2560*/  FMNMX.FTZ R14, R46, R15, !PT ;  /* 0x0000000f2e0e7209 */ /* 0x000fe40007810000 */
[----:B------:R-:W-:Y:S01]  /*2570*/  FSEL R13, R23, -INF , P3 ;  /* 0xff800000170d7808 */ /* 0x000fe20001800000 */
[----:B------:R-:W-:Y:S01]  /*2580*/  MUFU.TANH R29, R29 ;  /* 0x0000001d001d7308 */ /* 0x000fe20000002400 */
[----:B--2---:R-:W-:Y:S02]  /*2590*/  FSEL R47, R47, -INF , P2 ;  /* 0xff8000002f2f7808 */ /* 0x004fe40001000000 */
[----:B------:R-:W-:-:S02]  /*25a0*/  ISETP.GT.AND P2, PT, R12, 0x9, PT ;  /* 0x000000090c00780c */ /* 0x000fc40003f44270 */
[----:B------:R-:W-:Y:S02]  /*25b0*/  FMNMX.FTZ R14, R47, R14, !PT ;  /* 0x0000000e2f0e7209 */ /* 0x000fe40007810000 */
[C---:B------:R-:W-:Y:S01]  /*25c0*/  ISETP.GT.AND P3, PT, R12.reuse, 0x10, PT ;  /* 0x000000100c00780c */ /* 0x040fe20003f64270 */
[----:B------:R-:W0:Y:S02]  /*25d0*/  MUFU.TANH R11, R11 ;  /* 0x0000000b000b7308 */ /* 0x000e240000002400 */
[----:B------:R-:W2:Y:S01]  /*25e0*/  SHFL.BFLY PT, R15, R14, 0x2, 0x1f ;  /* 0x0c401f000e0f7f89 */ /* 0x000ea200000e0000 */
[----:B------:R-:W-:Y:S02]  /*25f0*/  FSEL R17, R73, -INF , P3 ;  /* 0xff80000049117808 */ /* 0x000fe40001800000 */
[----:B------:R-:W-:-:S03]  /*2600*/  ISETP.GT.AND P3, PT, R12, 0x18, PT ;  /* 0x000000180c00780c */ /* 0x000fc60003f64270 */
[----:B------:R-:W-:Y:S08]  /*2610*/  MUFU.TANH R31, R48 ;  /* 0x00000030001f7308 */ /* 0x000ff00000002400 */
[----:B------:R-:W-:Y:S01]  /*2620*/  MUFU.TANH R51, R49 ;  /* 0x0000003100337308 */ /* 0x000fe20000002400 */
[----:B0-----:R-:W-:Y:S02]  /*2630*/  FSEL R11, R11, -INF , P3 ;  /* 0xff8000000b0b7808 */ /* 0x001fe40001800000 */
[----:B------:R-:W-:-:S05]  /*2640*/  ISETP.GT.AND P3, PT, R12, 0x20, PT ;  /* 0x000000200c00780c */ /* 0x000fca0003f64270 */
[----:B------:R-:W-:Y:S01]  /*2650*/  MUFU.TANH R10, R10 ;  /* 0x0000000a000a7308 */ /* 0x000fe20000002400 */
[----:B--2---:R-:W-:-:S05]  /*2660*/  FMNMX.FTZ R15, R14, R15, !PT ;  /* 0x0000000f0e0f7209 */ /* 0x004fca0007810000 */
[----:B------:R-:W0:Y:S02]  /*2670*/  SHFL.BFLY PT, R14, R15, 0x1, 0x1f ;  /* 0x0c201f000f0e7f89 */ /* 0x000e2400000e0000 */
[----:B------:R-:W2:Y:S08]  /*2680*/  MUFU.TANH R9, R9 ;  /* 0x0000000900097308 */ /* 0x000eb00000002400 */
[----:B------:R-:W3:Y:S08]  /*2690*/  MUFU.TANH R4, R4 ;  /* 0x0000000400047308 */ /* 0x000ef00000002400 */
[----:B------:R-:W4:Y:S01]  /*26a0*/  MUFU.TANH R3, R3 ;  /* 0x0000000300037308 */ /* 0x000f220000002400 */
[----:B--2---:R-:W-:-:S02]  /*26b0*/  FSEL R9, R9, -INF , P3 ;  /* 0xff80000009097808 */ /* 0x004fc40001800000 */
[----:B------:R-:W-:Y:S02]  /*26c0*/  ISETP.GT.AND P3, PT, R12, 0x28, PT ;  /* 0x000000280c00780c */ /* 0x000fe40003f64270 */
[----:B0-----:R-:W-:-:S03]  /*26d0*/  FMNMX.FTZ R8, R15, R14, !PT ;  /* 0x0000000e0f087209 */ /* 0x001fc60007810000 */
[----:B------:R-:W0:Y:S01]  /*26e0*/  MUFU.TANH R45, R45 ;  /* 0x0000002d002d7308 */ /* 0x000e220000002400 */
[----:B------:R-:W-:Y:S02]  /*26f0*/  FSEL R14, R25, -INF , P4 ;  /* 0xff800000190e7808 */ /* 0x000fe40002000000 */
[C---:B------:R-:W-:Y:S01]  /*2700*/  FSETP.NEU.FTZ.AND P4, PT, R8.reuse, -INF , PT ;  /* 0xff8000000800780b */ /* 0x040fe20003f9d000 */
[----:B------:R-:W-:Y:S01]  /*2710*/  FMUL.FTZ R16, R8, UR7 ;  /* 0x0000000708107c20 */ /* 0x000fe20008410000 */
[----:B------:R-:W-:Y:S02]  /*2720*/  FSEL R15, R72, -INF , P5 ;  /* 0xff800000480f7808 */ /* 0x000fe40002800000 */
[----:B------:R-:W-:Y:S01]  /*2730*/  FMNMX.FTZ R48, R13, R14, !PT ;  /* 0x0000000e0d307209 */ /* 0x000fe20007810000 */
[----:B------:R-:W2:Y:S01]  /*2740*/  MUFU.TANH R52, R52 ;  /* 0x0000003400347308 */ /* 0x000ea20000002400 */
[----:B------:R-:W-:Y:S02]  /*2750*/  FSEL R49, R16, RZ, P4 ;  /* 0x000000ff10317208 */ /* 0x000fe40002000000 */
[----:B------:R-:W-:-:S02]  /*2760*/  FSEL R16, R29, -INF , P2 ;  /* 0xff8000001d107808 */ /* 0x000fc40001000000 */
[----:B------:R-:W-:Y:S01]  /*2770*/  FMNMX.FTZ R23, R15, R48, !PT ;  /* 0x000000300f177209 */ /* 0x000fe20007810000 */
[--C-:B------:R-:W-:Y:S01]  /*2780*/  FFMA.FTZ R25, R18, UR7, -R49.reuse ;  /* 0x0000000712197c23 */ /* 0x100fe20008010831 */
[----:B------:R-:W-:Y:S01]  /*2790*/  ISETP.GT.AND P2, PT, R12, 0x11, PT ;  /* 0x000000110c00780c */ /* 0x000fe20003f44270 */
[--C-:B------:R-:W-:Y:S01]  /*27a0*/  FFMA.FTZ R27, R19, UR7, -R49.reuse ;  /* 0x00000007131b7c23 */ /* 0x100fe20008010831 */
[----:B------:R-:W-:Y:S01]  /*27b0*/  FMNMX.FTZ R48, R16, R23, !PT ;  /* 0x0000001710307209 */ /* 0x000fe20007810000 */
[----:B------:R5:W-:Y:S01]  /*27c0*/  MUFU.EX2 R153, R25 ;  /* 0x0000001900997308 */ /* 0x000be20000000800 */
[----:B------:R-:W-:Y:S01]  /*27d0*/  FSEL R18, R74, -INF , P2 ;  /* 0xff8000004a127808 */ /* 0x000fe20001000000 */
[--C-:B------:R-:W-:Y:S01]  /*27e0*/  FFMA.FTZ R29, R22, UR7, -R49.reuse ;  /* 0x00000007161d7c23 */ /* 0x100fe20008010831 */
[----:B------:R-:W-:Y:S01]  /*27f0*/  FMNMX.FTZ R23, R17, R48, !PT ;  /* 0x0000003011177209 */ /* 0x000fe20007810000 */
[--C-:B------:R-:W-:Y:S01]  /*2800*/  FFMA.FTZ R33, R33, UR7, -R49.reuse ;  /* 0x0000000721217c23 */ /* 0x100fe20008010831 */
[----:B------:R-:W-:Y:S01]  /*2810*/  ISETP.GT.AND P2, PT, R12, 0x19, PT ;  /* 0x000000190c00780c */ /* 0x000fe20003f44270 */
[--C-:B------:R-:W-:Y:S01]  /*2820*/  FFMA.FTZ R34, R34, UR7, -R49.reuse ;  /* 0x0000000722227c23 */ /* 0x100fe20008010831 */
[----:B------:R-:W-:Y:S01]  /*2830*/  FMNMX.FTZ R48, R18, R23, !PT ;  /* 0x0000001712307209 */ /* 0x000fe20007810000 */
[----:B------:R-:W1:Y:S01]  /*2840*/  MUFU.TANH R53, R53 ;  /* 0x0000003500357308 */ /* 0x000e620000002400 */
[----:B------:R-:W-:Y:S01]  /*2850*/  FSEL R19, R10, -INF , P2 ;  /* 0xff8000000a137808 */ /* 0x000fe20001000000 */
[--C-:B-----5:R-:W-:Y:S01]  /*2860*/  FFMA.FTZ R25, R20, UR7, -R49.reuse ;  /* 0x0000000714197c23 */ /* 0x120fe20008010831 */
[----:B------:R-:W-:Y:S01]  /*2870*/  FMNMX.FTZ R48, R11, R48, !PT ;  /* 0x000000300b307209 */ /* 0x000fe20007810000 */
[--C-:B------:R-:W-:Y:S01]  /*2880*/  FFMA.FTZ R35, R35, UR7, -R49.reuse ;  /* 0x0000000723237c23 */ /* 0x100fe20008010831 */
[----:B------:R-:W-:Y:S01]  /*2890*/  ISETP.GT.AND P2, PT, R12, 0x21, PT ;  /* 0x000000210c00780c */ /* 0x000fe20003f44270 */
[--C-:B------:R-:W-:Y:S01]  /*28a0*/  FFMA.FTZ R36, R36, UR7, -R49.reuse ;  /* 0x0000000724247c23 */ /* 0x100fe20008010831 */
[----:B------:R-:W-:Y:S01]  /*28b0*/  FMNMX.FTZ R48, R19, R48, !PT ;  /* 0x0000003013307209 */ /* 0x000fe20007810000 */
[----:B------:R5:W-:Y:S01]  /*28c0*/  MUFU.EX2 R50, R27 ;  /* 0x0000001b00327308 */ /* 0x000be20000000800 */
[----:B---3--:R-:W-:Y:S01]  /*28d0*/  FSEL R4, R4, -INF , P2 ;  /* 0xff80000004047808 */ /* 0x008fe20001000000 */
[--C-:B------:R-:W-:Y:S01]  /*28e0*/  FFMA.FTZ R37, R37, UR7, -R49.reuse ;  /* 0x0000000725257c23 */ /* 0x100fe20008010831 */
[----:B------:R-:W-:Y:S01]  /*28f0*/  FMNMX.FTZ R23, R9, R48, !PT ;  /* 0x0000003009177209 */ /* 0x000fe20007810000 */
[--C-:B------:R-:W-:Y:S01]  /*2900*/  FFMA.FTZ R38, R38, UR7, -R49.reuse ;  /* 0x0000000726267c23 */ /* 0x100fe20008010831 */
[----:B------:R-:W-:Y:S01]  /*2910*/  ISETP.GT.AND P2, PT, R12, 0x29, PT ;  /* 0x000000290c00780c */ /* 0x000fe20003f44270 */
[--C-:B------:R-:W-:Y:S01]  /*2920*/  FFMA.FTZ R39, R39, UR7, -R49.reuse ;  /* 0x0000000727277c23 */ /* 0x100fe20008010831 */
[----:B----4-:R-:W-:Y:S01]  /*2930*/  FSEL R3, R3, -INF , P3 ;  /* 0xff80000003037808 */ /* 0x010fe20001800000 */
[----:B------:R-:W3:Y:S01]  /*2940*/  MUFU.TANH R56, R56 ;  /* 0x0000003800387308 */ /* 0x000ee20000002400 */
[----:B------:R-:W-:Y:S01]  /*2950*/  FMNMX.FTZ R10, R4, R23, !PT ;  /* 0x00000017040a7209 */ /* 0x000fe20007810000 */
[--C-:B-----5:R-:W-:Y:S01]  /*2960*/  FFMA.FTZ R27, R21, UR7, -R49.reuse ;  /* 0x00000007151b7c23 */ /* 0x120fe20008010831 */
[----:B------:R-:W-:Y:S01]  /*2970*/  ISETP.GT.AND P3, PT, R12, 0x30, PT ;  /* 0x000000300c00780c */ /* 0x000fe20003f64270 */
[--C-:B------:R-:W-:Y:S01]  /*2980*/  FFMA.FTZ R40, R40, UR7, -R49.reuse ;  /* 0x0000000728287c23 */ /* 0x100fe20008010831 */
[----:B0-----:R-:W-:Y:S01]  /*2990*/  FSEL R20, R45, -INF , P2 ;  /* 0xff8000002d147808 */ /* 0x001fe20001000000 */
[--C-:B------:R-:W-:Y:S01]  /*29a0*/  FFMA.FTZ R45, R26, UR7, -R49.reuse ;  /* 0x000000071a2d7c23 */ /* 0x100fe20008010831 */
[----:B------:R-:W-:Y:S01]  /*29b0*/  FMNMX.FTZ R23, R3, R10, !PT ;  /* 0x0000000a03177209 */ /* 0x000fe20007810000 */
[----:B------:R-:W0:Y:S01]  /*29c0*/  MUFU.TANH R57, R57 ;  /* 0x0000003900397308 */ /* 0x000e220000002400 */
[----:B------:R-:W-:Y:S01]  /*29d0*/  ISETP.GT.AND P2, PT, R12, 0x31, PT ;  /* 0x000000310c00780c */ /* 0x000fe20003f44270 */
[--C-:B------:R-:W-:Y:S01]  /*29e0*/  FFMA.FTZ R41, R41, UR7, -R49.reuse ;  /* 0x0000000729297c23 */ /* 0x100fe20008010831 */
[----:B------:R-:W-:Y:S01]  /*29f0*/  FSEL R21, R31, -INF , P3 ;  /* 0xff8000001f157808 */ /* 0x000fe20001800000 */
[--C-:B------:R-:W-:Y:S01]  /*2a00*/  FFMA.FTZ R31, R24, UR7, -R49.reuse ;  /* 0x00000007181f7c23 */ /* 0x100fe20008010831 */
[----:B------:R-:W-:Y:S01]  /*2a10*/  FMNMX.FTZ R10, R20, R23, !PT ;  /* 0x00000017140a7209 */ /* 0x000fe20007810000 */
[--C-:B------:R-:W-:Y:S01]  /*2a20*/  FFMA.FTZ R42, R42, UR7, -R49.reuse ;  /* 0x000000072a2a7c23 */ /* 0x100fe20008010831 */
[----:B------:R-:W-:Y:S01]  /*2a30*/  ISETP.GT.AND P3, PT, R12, 0x38, PT ;  /* 0x000000380c00780c */ /* 0x000fe20003f64270 */
[----:B------:R4:W-:Y:S01]  /*2a40*/  MUFU.EX2 R155, R25 ;  /* 0x00000019009b7308 */ /* 0x0009e20000000800 */
[----:B------:R-:W-:Y:S01]  /*2a50*/  FSEL R22, R51, -INF , P2 ;  /* 0xff80000033167808 */ /* 0x000fe20001000000 */
[--C-:B------:R-:W-:Y:S01]  /*2a60*/  FFMA.FTZ R51, R28, UR7, -R49.reuse ;  /* 0x000000071c337c23 */ /* 0x100fe20008010831 */
[----:B------:R-:W-:Y:S01]  /*2a70*/  ISETP.GT.AND P2, PT, R12, 0x39, PT ;  /* 0x000000390c00780c */ /* 0x000fe20003f44270 */
[--C-:B------:R-:W-:Y:S01]  /*2a80*/  FFMA.FTZ R43, R43, UR7, -R49.reuse ;  /* 0x000000072b2b7c23 */ /* 0x100fe20008010831 */
[----:B--2---:R-:W-:Y:S01]  /*2a90*/  FSEL R23, R52, -INF , P3 ;  /* 0xff80000034177808 */ /* 0x004fe20001800000 */
[--C-:B------:R-:W-:Y:S01]  /*2aa0*/  FFMA.FTZ R44, R44, UR7, -R49.reuse ;  /* 0x000000072c2c7c23 */ /* 0x100fe20008010831 */
[----:B------:R-:W-:Y:S01]  /*2ab0*/  ISETP.GT.AND P3, PT, R12, 0x40, PT ;  /* 0x000000400c00780c */ /* 0x000fe20003f64270 */
[----:B------:R-:W-:Y:S01]  /*2ac0*/  MUFU.TANH R60, R60 ;  /* 0x0000003c003c7308 */ /* 0x000fe20000002400 */
[----:B----4-:R-:W-:Y:S01]  /*2ad0*/  FMNMX.FTZ R25, R21, R10, !PT ;  /* 0x0000000a15197209 */ /* 0x010fe20007810000 */
[--C-:B------:R-:W-:Y:S01]  /*2ae0*/  FFMA.FTZ R46, R46, UR7, -R49.reuse ;  /* 0x000000072e2e7c23 */ /* 0x100fe20008010831 */
[----:B-1----:R-:W-:Y:S01]  /*2af0*/  FSEL R24, R53, -INF , P2 ;  /* 0xff80000035187808 */ /* 0x002fe20001000000 */
[--C-:B------:R-:W-:Y:S01]  /*2b00*/  FFMA.FTZ R53, R30, UR7, -R49.reuse ;  /* 0x000000071e357c23 */ /* 0x100fe20008010831 */
[----:B------:R-:W-:Y:S01]  /*2b10*/  FMNMX.FTZ R10, R22, R25, !PT ;  /* 0x00000019160a7209 */ /* 0x000fe20007810000 */
[----:B------:R-:W-:Y:S01]  /*2b20*/  FFMA.FTZ R47, R47, UR7, -R49 ;  /* 0x000000072f2f7c23 */ /* 0x000fe20008010831 */
[----:B------:R-:W-:Y:S01]  /*2b30*/  ISETP.GT.AND P2, PT, R12, 0x41, PT ;  /* 0x000000410c00780c */ /* 0x000fe20003f44270 */
[----:B------:R-:W1:Y:S01]  /*2b40*/  MUFU.TANH R61, R61 ;  /* 0x0000003d003d7308 */ /* 0x000e620000002400 */
[----:B---3--:R-:W-:-:S02]  /*2b50*/  FSEL R25, R56, -INF , P3 ;  /* 0xff80000038197808 */ /* 0x008fc40001800000 */
[C---:B------:R-:W-:Y:S02]  /*2b60*/  ISETP.GT.AND P3, PT, R12.reuse, 0x48, PT ;  /* 0x000000480c00780c */ /* 0x040fe40003f64270 */
[----:B0-----:R-:W-:Y:S02]  /*2b70*/  FSEL R26, R57, -INF , P2 ;  /* 0xff800000391a7808 */ /* 0x001fe40001000000 */
[----:B------:R-:W-:Y:S01]  /*2b80*/  ISETP.GT.AND P2, PT, R12, 0x49, PT ;  /* 0x000000490c00780c */ /* 0x000fe20003f44270 */
[----:B------:R0:W-:Y:S08]  /*2b90*/  MUFU.EX2 R48, R27 ;  /* 0x0000001b00307308 */ /* 0x0001f00000000800 */
[----:B------:R-:W-:Y:S01]  /*2ba0*/  MUFU.TANH R64, R64 ;  /* 0x0000004000407308 */ /* 0x000fe20000002400 */
[----:B0-----:R-:W-:-:S02]  /*2bb0*/  FMNMX.FTZ R27, R23, R10, !PT ;  /* 0x0000000a171b7209 */ /* 0x001fc40007810000 */
[----:B-1----:R-:W-:Y:S02]  /*2bc0*/  FSEL R28, R61, -INF , P2 ;  /* 0xff8000003d1c7808 */ /* 0x002fe40001000000 */
[----:B------:R-:W-:Y:S02]  /*2bd0*/  FMNMX.FTZ R10, R24, R27, !PT ;  /* 0x0000001b180a7209 */ /* 0x000fe40007810000 */
[----:B------:R-:W-:Y:S01]  /*2be0*/  FSEL R27, R60, -INF , P3 ;  /* 0xff8000003c1b7808 */ /* 0x000fe20001800000 */
[----:B------:R-:W0:Y:S01]  /*2bf0*/  MUFU.TANH R65, R65 ;  /* 0x0000004100417308 */ /* 0x000e220000002400 */
[C---:B------:R-:W-:Y:S02]  /*2c00*/  ISETP.GT.AND P3, PT, R12.reuse, 0x50, PT ;  /* 0x000000500c00780c */ /* 0x040fe40003f64270 */
[----:B------:R-:W-:-:S05]  /*2c10*/  ISETP.GT.AND P2, PT, R12, 0x51, PT ;  /* 0x000000510c00780c */ /* 0x000fca0003f44270 */
[----:B------:R1:W-:Y:S08]  /*2c20*/  MUFU.EX2 R157, R29 ;  /* 0x0000001d009d7308 */ /* 0x0003f00000000800 */
[----:B------:R-:W-:Y:S01]  /*2c30*/  MUFU.TANH R68, R68 ;  /* 0x0000004400447308 */ /* 0x000fe20000002400 */
[----:B-1----:R-:W-:Y:S02]  /*2c40*/  FMNMX.FTZ R29, R25, R10, !PT ;  /* 0x0000000a191d7209 */ /* 0x002fe40007810000 */
[----:B0-----:R-:W-:-:S02]  /*2c50*/  FSEL R30, R65, -INF , P2 ;  /* 0xff800000411e7808 */ /* 0x001fc40001000000 */
[----:B------:R-:W-:Y:S02]  /*2c60*/  FMNMX.FTZ R10, R26, R29, !PT ;  /* 0x0000001d1a0a7209 */ /* 0x000fe40007810000 */
[----:B------:R-:W-:Y:S01]  /*2c70*/  FSEL R29, R64, -INF , P3 ;  /* 0xff800000401d7808 */ /* 0x000fe20001800000 */
[----:B------:R-:W0:Y:S01]  /*2c80*/  MUFU.TANH R69, R69 ;  /* 0x0000004500457308 */ /* 0x000e220000002400 */
[C---:B------:R-:W-:Y:S02]  /*2c90*/  ISETP.GT.AND P3, PT, R12.reuse, 0x58, PT ;  /* 0x000000580c00780c */ /* 0x040fe40003f64270 */
[----:B------:R-:W-:Y:S01]  /*2ca0*/  ISETP.GT.AND P2, PT, R12, 0x59, PT ;  /* 0x000000590c00780c */ /* 0x000fe20003f44270 */
[----:B------:R-:W-:-:S04]  /*2cb0*/  FFMA.FTZ R12, R32, UR7, -R49 ;  /* 0x00000007200c7c23 */ /* 0x000fc80008010831 */
[----:B------:R1:W-:Y:S08]  /*2cc0*/  MUFU.EX2 R52, R31 ;  /* 0x0000001f00347308 */ /* 0x0003f00000000800 */
[----:B------:R2:W-:Y:S01]  /*2cd0*/  MUFU.EX2 R159, R45 ;  /* 0x0000002d009f7308 */ /* 0x0005e20000000800 */
[----:B-1----:R-:W-:Y:S02]  /*2ce0*/  FMNMX.FTZ R31, R27, R10, !PT ;  /* 0x0000000a1b1f7209 */ /* 0x002fe40007810000 */
[----:B0-----:R-:W-:-:S02]  /*2cf0*/  FSEL R32, R69, -INF , P2 ;  /* 0xff80000045207808 */ /* 0x001fc40001000000 */
[----:B------:R-:W-:Y:S02]  /*2d00*/  FMNMX.FTZ R10, R28, R31, !PT ;  /* 0x0000001f1c0a7209 */ /* 0x000fe40007810000 */
[----:B------:R-:W-:Y:S01]  /*2d10*/  FSEL R31, R68, -INF , P3 ;  /* 0xff800000441f7808 */ /* 0x000fe20001800000 */
[----:B------:R0:W-:Y:S01]  /*2d20*/  MUFU.EX2 R56, R12 ;  /* 0x0000000c00387308 */ /* 0x0001e20000000800 */
[----:B--2---:R-:W-:-:S04]  /*2d30*/  FMNMX.FTZ R45, R29, R10, !PT ;  /* 0x0000000a1d2d7209 */ /* 0x004fc80007810000 */
[----:B------:R-:W-:-:S03]  /*2d40*/  FMNMX.FTZ R10, R30, R45, !PT ;  /* 0x0000002d1e0a7209 */ /* 0x000fc60007810000 */
[----:B------:R1:W-:Y:S01]  /*2d50*/  MUFU.EX2 R163, R33 ;  /* 0x0000002100a37308 */ /* 0x0003e20000000800 */
[----:B------:R-:W-:-:S04]  /*2d60*/  FMNMX.FTZ R45, R31, R10, !PT ;  /* 0x0000000a1f2d7209 */ /* 0x000fc80007810000 */
[----:B------:R-:W-:-:S03]  /*2d70*/  FMNMX.FTZ R45, R32, R45, !PT ;  /* 0x0000002d202d7209 */ /* 0x000fc60007810000 */
[----:B------:R-:W-:Y:S02]  /*2d80*/  MUFU.EX2 R58, R34 ;  /* 0x00000022003a7308 */ /* 0x000fe40000000800 */
[----:B------:R-:W0:Y:S06]  /*2d90*/  SHFL.BFLY PT, R10, R45, 0x2, 0x1f ;  /* 0x0c401f002d0a7f89 */ /* 0x000e2c00000e0000 */
[----:B------:R-:W-:Y:S08]  /*2da0*/  MUFU.EX2 R54, R51 ;  /* 0x0000003300367308 */ /* 0x000ff00000000800 */
[----:B------:R-:W2:Y:S08]  /*2db0*/  MUFU.EX2 R53, R53 ;  /* 0x0000003500357308 */ /* 0x000eb00000000800 */
[----:B------:R-:W-:Y:S01]  /*2dc0*/  MUFU.EX2 R165, R35 ;  /* 0x0000002300a57308 */ /* 0x000fe20000000800 */
[----:B0-----:R-:W-:-:S05]  /*2dd0*/  FMNMX.FTZ R12, R45, R10, !PT ;  /* 0x0000000a2d0c7209 */ /* 0x001fca0007810000 */
[----:B-1----:R-:W0:Y:S02]  /*2de0*/  SHFL.BFLY PT, R33, R12, 0x1, 0x1f ;  /* 0x0c201f000c217f89 */ /* 0x002e2400000e0000 */
[----:B------:R-:W-:Y:S01]  /*2df0*/  MUFU.EX2 R36, R36 ;  /* 0x0000002400247308 */ /* 0x000fe20000000800 */
[----:B--2---:R-:W-:-:S07]  /*2e00*/  F2FP.F16.F32.PACK_AB R161, R56, R53 ;  /* 0x0000003538a1723e */ /* 0x004fce00000000ff */
[----:B------:R-:W-:Y:S08]  /*2e10*/  MUFU.EX2 R37, R37 ;  /* 0x0000002500257308 */ /* 0x000ff00000000800 */
[----:B------:R-:W1:Y:S01]  /*2e20*/  MUFU.EX2 R38, R38 ;  /* 0x0000002600267308 */ /* 0x000e620000000800 */
[----:B0-----:R-:W-:-:S07]  /*2e30*/  FMNMX.FTZ R10, R12, R33, !PT ;  /* 0x000000210c0a7209 */ /* 0x001fce0007810000 */
[----:B------:R-:W-:Y:S01]  /*2e40*/  MUFU.EX2 R39, R39 ;  /* 0x0000002700277308 */ /* 0x000fe20000000800 */
[C---:B------:R-:W-:Y:S01]  /*2e50*/  FSETP.NEU.FTZ.AND P2, PT, R10.reuse, -INF , PT ;  /* 0xff8000000a00780b */ /* 0x040fe20003f5d000 */
[----:B------:R-:W-:-:S06]  /*2e60*/  FMUL.FTZ R12, R10, UR7 ;  /* 0x000000070a0c7c20 */ /* 0x000fcc0008410000 */
[----:B------:R-:W0:Y:S01]  /*2e70*/  MUFU.EX2 R40, R40 ;  /* 0x0000002800287308 */ /* 0x000e220000000800 */
[----:B------:R-:W-:Y:S01]  /*2e80*/  FSEL R34, R12, RZ, P2 ;  /* 0x000000ff0c227208 */ /* 0x000fe20001000000 */
[----:B------:R-:W-:Y:S01]  /*2e90*/  FADD.FTZ R12, R153, R50 ;  /* 0x00000032990c7221 */ /* 0x000fe20000010000 */
[----:B------:R-:W-:Y:S02]  /*2ea0*/  ISETP.NE.AND P2, PT, R75, RZ, PT ;  /* 0x000000ff4b00720c */ /* 0x000fe40003f45270 */
[----:B------:R-:W-:Y:S01]  /*2eb0*/  F2FP.F16.F32.PACK_AB R153, R50, R153 ;  /* 0x000000993299723e */ /* 0x000fe200000000ff */
        /* <DEDUP_REMOVED lines=27> */
[----:B-1----:R-:W-:-:S02]  /*3070*/  F2FP.F16.F32.PACK_AB R167, R38, R37 ;  /* 0x0000002526a7723e */ /* 0x002fc400000000ff */
[----:B0-----:R-:W-:Y:S01]  /*3080*/  F2FP.F16.F32.PACK_AB R169, R40, R39 ;  /* 0x0000002728a9723e */ /* 0x001fe200000000ff */
[----:B------:R0:W-:Y:S01]  /*3090*/  MUFU.EX2 R158, R19 ;  /* 0x00000013009e7308 */ /* 0x0001e20000000800 */
[----:B--2---:R-:W-:-:S07]  /*30a0*/  F2FP.F16.F32.PACK_AB R152, R14, R13 ;  /* 0x0000000d0e98723e */ /* 0x004fce00000000ff */
[----:B------:R-:W1:Y:S01]  /*30b0*/  MUFU.EX2 R16, R16 ;  /* 0x0000001000107308 */ /* 0x000e620000000800 */
[----:B0-----:R-:W-:Y:S01]  /*30c0*/  FADD.FTZ R19, R155, R12 ;  /* 0x0000000c9b137221 */ /* 0x001fe20000010000 */
[----:B------:R-:W-:-:S03]  /*30d0*/  F2FP.F16.F32.PACK_AB R155, R48, R155 ;  /* 0x0000009b309b723e */ /* 0x000fc600000000ff */
[----:B------:R-:W-:-:S03]  /*30e0*/  FADD.FTZ R12, R48, R19 ;  /* 0x00000013300c7221 */ /* 0x000fc60000010000 */
[----:B------:R-:W-:Y:S08]  /*30f0*/  MUFU.EX2 R17, R17 ;  /* 0x0000001100117308 */ /* 0x000ff00000000800 */
[----:B------:R0:W-:Y:S01]  /*3100*/  MUFU.EX2 R162, R3 ;  /* 0x0000000300a27308 */ /* 0x0001e20000000800 */
[----:B-1----:R-:W-:-:S07]  /*3110*/  F2FP.F16.F32.PACK_AB R154, R16, R15 ;  /* 0x0000000f109a723e */ /* 0x002fce00000000ff */
[----:B------:R-:W1:Y:S01]  /*3120*/  MUFU.EX2 R18, R18 ;  /* 0x0000001200127308 */ /* 0x000e620000000800 */
[----:B0-----:R-:W-:Y:S01]  /*3130*/  FADD.FTZ R3, R157, R12 ;  /* 0x0000000c9d037221 */ /* 0x001fe20000010000 */
[----:B------:R-:W-:-:S03]  /*3140*/  F2FP.F16.F32.PACK_AB R157, R52, R157 ;  /* 0x0000009d349d723e */ /* 0x000fc600000000ff */
[----:B------:R-:W-:-:S03]  /*3150*/  FADD.FTZ R12, R52, R3 ;  /* 0x00000003340c7221 */ /* 0x000fc60000010000 */
[----:B------:R0:W-:Y:S01]  /*3160*/  MUFU.EX2 R33, R4 ;  /* 0x0000000400217308 */ /* 0x0001e20000000800 */
[----:B------:R-:W-:Y:S01]  /*3170*/  FADD.FTZ R19, R159, R12 ;  /* 0x0000000c9f137221 */ /* 0x000fe20000010000 */
[----:B------:R-:W-:Y:S02]  /*3180*/  MOV R12, UR39 ;  /* 0x00000027000c7c02 */ /* 0x000fe40008000f00 */
[----:B------:R-:W-:-:S04]  /*3190*/  F2FP.F16.F32.PACK_AB R159, R54, R159 ;  /* 0x0000009f369f723e */ /* 0x000fc800000000ff */
[----:B------:R-:W2:Y:S01]  /*31a0*/  MUFU.EX2 R11, R11 ;  /* 0x0000000b000b7308 */ /* 0x000ea20000000800 */
[----:B0-----:R-:W-:Y:S01]  /*31b0*/  FADD.FTZ R4, R13, R14 ;  /* 0x0000000e0d047221 */ /* 0x001fe20000010000 */
[----:B-1----:R-:W-:-:S03]  /*31c0*/  F2FP.F16.F32.PACK_AB R156, R18, R17 ;  /* 0x00000011129c723e */ /* 0x002fc600000000ff */
[----:B------:R-:W-:-:S03]  /*31d0*/  FADD.FTZ R3, R15, R4 ;  /* 0x000000040f037221 */ /* 0x000fc60000010000 */
[----:B------:R0:W-:Y:S01]  /*31e0*/  MUFU.EX2 R35, R20 ;  /* 0x0000001400237308 */ /* 0x0001e20000000800 */
[----:B------:R-:W-:Y:S01]  /*31f0*/  FADD.FTZ R4, R16, R3 ;  /* 0x0000000310047221 */ /* 0x000fe20000010000 */
[----:B------:R-:W-:-:S05]  /*3200*/  @!P2 VIADD R3, R12, 0x22840 ;  /* 0x000228400c03a836 */ /* 0x000fca0000000000 */
[----:B------:R-:W-:Y:S01]  /*3210*/  @!P2 PRMT R3, RZ, 0x654, R3 ;  /* 0x00000654ff03a816 */ /* 0x000fe20000000003 */
[----:B------:R1:W3:Y:S01]  /*3220*/  MUFU.EX2 R160, R9 ;  /* 0x0000000900a07308 */ /* 0x0002e20000000800 */
[----:B0-----:R-:W-:Y:S01]  /*3230*/  FADD.FTZ R20, R54, R19 ;  /* 0x0000001336147221 */ /* 0x001fe20000010000 */
[----:B------:R-:W-:-:S03]  /*3240*/  FADD.FTZ R19, R17, R4 ;  /* 0x0000000411137221 */ /* 0x000fc60000010000 */
[----:B------:R-:W-:Y:S01]  /*3250*/  FADD.FTZ R45, R53, R20 ;  /* 0x00000014352d7221 */ /* 0x000fe20000010000 */
[----:B------:R-:W-:Y:S02]  /*3260*/  FADD.FTZ R4, R18, R19 ;  /* 0x0000001312047221 */ /* 0x000fe40000010000 */
[----:B------:R-:W-:Y:S01]  /*3270*/  MUFU.EX2 R21, R21 ;  /* 0x0000001500157308 */ /* 0x000fe20000000800 */
[----:B------:R-:W-:Y:S01]  /*3280*/  FADD.FTZ R20, R56, R45 ;  /* 0x0000002d38147221 */ /* 0x000fe20000010000 */
[----:B--2---:R-:W-:Y:S01]  /*3290*/  FADD.FTZ R19, R11, R4 ;  /* 0x000000040b137221 */ /* 0x004fe20000010000 */
[----:B-1----:R-:W-:Y:S02]  /*32a0*/  IADD3 R9, -R2, 0xb, RZ ;  /* 0x0000000b02097810 */ /* 0x002fe40007ffe1ff */
[----:B------:R-:W-:Y:S01]  /*32b0*/  FADD.FTZ R45, R163, R20 ;  /* 0x00000014a32d7221 */ /* 0x000fe20000010000 */
[C---:B------:R-:W-:Y:S01]  /*32c0*/  FADD.FTZ R19, R158.reuse, R19 ;  /* 0x000000139e137221 */ /* 0x040fe20000010000 */
[----:B------:R-:W-:Y:S01]  /*32d0*/  F2FP.F16.F32.PACK_AB R158, R158, R11 ;  /* 0x0000000b9e9e723e */ /* 0x000fe200000000ff */
[----:B------:R0:W-:Y:S06]  /*32e0*/  BAR.ARV R9, 0x100 ;  /* 0x000400090000751d */ /* 0x0001ec0000002000 */
[----:B------:R-:W-:Y:S01]  /*32f0*/  FADD.FTZ R20, R58, R45 ;  /* 0x0000002d3a147221 */ /* 0x000fe20000010000 */
[----:B---3--:R-:W-:Y:S01]  /*3300*/  FADD.FTZ R4, R160, R19 ;  /* 0x00000013a0047221 */ /* 0x008fe20000010000 */
[----:B------:R-:W1:Y:S01]  /*3310*/  MUFU.EX2 R22, R22 ;  /* 0x0000001600167308 */ /* 0x000e620000000800 */
[----:B------:R2:W-:Y:S01]  /*3320*/  @!P2 SYNCS.ARRIVE.TRANS64.RED.A1T0 RZ, [R3+URZ], RZ ;  /* 0x000000ff03ffa9a7 */ /* 0x0005e2000810043f */
[----:B------:R-:W-:Y:S01]  /*3330*/  FADD.FTZ R19, R165, R20 ;  /* 0x00000014a5137221 */ /* 0x000fe20000010000 */
[----:B------:R-:W-:-:S02]  /*3340*/  F2FP.F16.F32.PACK_AB R163, R58, R163 ;  /* 0x000000a33aa3723e */ /* 0x000fc400000000ff */
[C---:B------:R-:W-:Y:S01]  /*3350*/  F2FP.F16.F32.PACK_AB R165, R36.reuse, R165 ;  /* 0x000000a524a5723e */ /* 0x040fe200000000ff */
[----:B------:R-:W-:Y:S01]  /*3360*/  FADD.FTZ R20, R36, R19 ;  /* 0x0000001324147221 */ /* 0x000fe20000010000 */
[C---:B------:R-:W-:Y:S01]  /*3370*/  F2FP.F16.F32.PACK_AB R160, R33.reuse, R160 ;  /* 0x000000a021a0723e */ /* 0x040fe200000000ff */
[----:B------:R-:W3:Y:S01]  /*3380*/  MUFU.EX2 R23, R23 ;  /* 0x0000001700177308 */ /* 0x000ee20000000800 */
[----:B--2---:R-:W-:-:S04]  /*3390*/  FADD.FTZ R3, R33, R4 ;  /* 0x0000000421037221 */ /* 0x004fc80000010000 */
[----:B------:R-:W-:Y:S01]  /*33a0*/  FADD.FTZ R4, R162, R3 ;  /* 0x00000003a2047221 */ /* 0x000fe20000010000 */
[----:B------:R-:W-:Y:S01]  /*33b0*/  FADD.FTZ R3, R37, R20 ;  /* 0x0000001425037221 */ /* 0x000fe20000010000 */
[C---:B------:R-:W-:Y:S01]  /*33c0*/  F2FP.F16.F32.PACK_AB R162, R35.reuse, R162 ;  /* 0x000000a223a2723e */ /* 0x040fe200000000ff */
[----:B------:R-:W2:Y:S01]  /*33d0*/  MUFU.EX2 R24, R24 ;  /* 0x0000001800187308 */ /* 0x000ea20000000800 */
[----:B------:R-:W-:Y:S01]  /*33e0*/  FADD.FTZ R4, R35, R4 ;  /* 0x0000000423047221 */ /* 0x000fe20000010000 */
[----:B------:R-:W-:Y:S01]  /*33f0*/  FADD.FTZ R20, R38, R3 ;  /* 0x0000000326147221 */ /* 0x000fe20000010000 */
[C---:B-1----:R-:W-:Y:S02]  /*3400*/  F2FP.F16.F32.PACK_AB R164, R22.reuse, R21 ;  /* 0x0000001516a4723e */ /* 0x042fe400000000ff */
[----:B------:R-:W-:Y:S01]  /*3410*/  FADD.FTZ R3, R21, R4 ;  /* 0x0000000415037221 */ /* 0x000fe20000010000 */
[----:B------:R-:W-:Y:S02]  /*3420*/  FADD.FTZ R19, R39, R20 ;  /* 0x0000001427137221 */ /* 0x000fe40000010000 */
[----:B------:R-:W1:Y:S01]  /*3430*/  MUFU.EX2 R25, R25 ;  /* 0x0000001900197308 */ /* 0x000e620000000800 */
[----:B------:R-:W-:Y:S01]  /*3440*/  FADD.FTZ R4, R22, R3 ;  /* 0x0000000316047221 */ /* 0x000fe20000010000 */
[----:B------:R-:W-:-:S03]  /*3450*/  FADD.FTZ R20, R40, R19 ;  /* 0x0000001328147221 */ /* 0x000fc60000010000 */
[----:B---3--:R-:W-:-:S03]  /*3460*/  FADD.FTZ R3, R23, R4 ;  /* 0x0000000417037221 */ /* 0x008fc60000010000 */
[----:B------:R-:W3:Y:S01]  /*3470*/  MUFU.EX2 R26, R26 ;  /* 0x0000001a001a7308 */ /* 0x000ee20000000800 */
[C---:B--2---:R-:W-:Y:S01]  /*3480*/  FADD.FTZ R4, R24.reuse, R3 ;  /* 0x0000000318047221 */ /* 0x044fe20000010000 */
[----:B------:R-:W-:-:S06]  /*3490*/  F2FP.F16.F32.PACK_AB R166, R24, R23 ;  /* 0x0000001718a6723e */ /* 0x000fcc00000000ff */
[----:B------:R-:W2:Y:S01]  /*34a0*/  MUFU.EX2 R41, R41 ;  /* 0x0000002900297308 */ /* 0x000ea20000000800 */
[----:B-1----:R-:W-:-:S07]  /*34b0*/  FADD.FTZ R3, R25, R4 ;  /* 0x0000000419037221 */ /* 0x002fce0000010000 */
[----:B------:R-:W1:Y:S01]  /*34c0*/  MUFU.EX2 R27, R27 ;  /* 0x0000001b001b7308 */ /* 0x000e620000000800 */
[C---:B---3--:R-:W-:Y:S01]  /*34d0*/  FADD.FTZ R4, R26.reuse, R3 ;  /* 0x000000031a047221 */ /* 0x048fe20000010000 */
[----:B------:R-:W-:-:S06]  /*34e0*/  F2FP.F16.F32.PACK_AB R168, R26, R25 ;  /* 0x000000191aa8723e */ /* 0x000fcc00000000ff */
[----:B------:R-:W3:Y:S01]  /*34f0*/  MUFU.EX2 R42, R42 ;  /* 0x0000002a002a7308 */ /* 0x000ee20000000800 */
[----:B--2---:R-:W-:-:S07]  /*3500*/  FADD.FTZ R19, R41, R20 ;  /* 0x0000001429137221 */ /* 0x004fce0000010000 */
[----:B------:R-:W2:Y:S01]  /*3510*/  MUFU.EX2 R28, R28 ;  /* 0x0000001c001c7308 */ /* 0x000ea20000000800 */
[----:B-1----:R-:W-:-:S07]  /*3520*/  FADD.FTZ R3, R27, R4 ;  /* 0x000000041b037221 */ /* 0x002fce0000010000 */
[----:B------:R-:W1:Y:S01]  /*3530*/  MUFU.EX2 R43, R43 ;  /* 0x0000002b002b7308 */ /* 0x000e620000000800 */
[C---:B---3--:R-:W-:Y:S01]  /*3540*/  FADD.FTZ R20, R42.reuse, R19 ;  /* 0x000000132a147221 */ /* 0x048fe20000010000 */
[----:B------:R-:W-:-:S06]  /*3550*/  F2FP.F16.F32.PACK_AB R171, R42, R41 ;  /* 0x000000292aab723e */ /* 0x000fcc00000000ff */
[----:B------:R-:W3:Y:S01]  /*3560*/  MUFU.EX2 R29, R29 ;  /* 0x0000001d001d7308 */ /* 0x000ee20000000800 */
[C---:B--2---:R-:W-:Y:S01]  /*3570*/  FADD.FTZ R4, R28.reuse, R3 ;  /* 0x000000031c047221 */ /* 0x044fe20000010000 */
[----:B------:R-:W-:-:S06]  /*3580*/  F2FP.F16.F32.PACK_AB R170, R28, R27 ;  /* 0x0000001b1caa723e */ /* 0x000fcc00000000ff */
[----:B------:R-:W2:Y:S01]  /*3590*/  MUFU.EX2 R44, R44 ;  /* 0x0000002c002c7308 */ /* 0x000ea20000000800 */
[----:B-1----:R-:W-:-:S07]  /*35a0*/  FADD.FTZ R19, R43, R20 ;  /* 0x000000142b137221 */ /* 0x002fce0000010000 */
[----:B------:R-:W1:Y:S01]  /*35b0*/  MUFU.EX2 R30, R30 ;  /* 0x0000001e001e7308 */ /* 0x000e620000000800 */
[----:B---3--:R-:W-:-:S07]  /*35c0*/  FADD.FTZ R13, R29, R4 ;  /* 0x000000041d0d7221 */ /* 0x008fce0000010000 */
[----:B------:R-:W3:Y:S01]  /*35d0*/  MUFU.EX2 R46, R46 ;  /* 0x0000002e002e7308 */ /* 0x000ee20000000800 */
[C---:B--2---:R-:W-:Y:S01]  /*35e0*/  FADD.FTZ R19, R44.reuse, R19 ;  /* 0x000000132c137221 */ /* 0x044fe20000010000 */
[----:B------:R-:W-:-:S06]  /*35f0*/  F2FP.F16.F32.PACK_AB R173, R44, R43 ;  /* 0x0000002b2cad723e */ /* 0x000fcc00000000ff */
[----:B------:R-:W2:Y:S01]  /*3600*/  MUFU.EX2 R31, R31 ;  /* 0x0000001f001f7308 */ /* 0x000ea20000000800 */
[C---:B-1----:R-:W-:Y:S01]  /*3610*/  FADD.FTZ R4, R30.reuse, R13 ;  /* 0x0000000d1e047221 */ /* 0x042fe20000010000 */
[----:B------:R-:W-:-:S06]  /*3620*/  F2FP.F16.F32.PACK_AB R172, R30, R29 ;  /* 0x0000001d1eac723e */ /* 0x000fcc00000000ff */
[----:B------:R-:W1:Y:S01]  /*3630*/  MUFU.EX2 R47, R47 ;  /* 0x0000002f002f7308 */ /* 0x000e620000000800 */
[----:B---3--:R-:W-:-:S07]  /*3640*/  FADD.FTZ R20, R46, R19 ;  /* 0x000000132e147221 */ /* 0x008fce0000010000 */
[----:B------:R-:W3:Y:S01]  /*3650*/  MUFU.EX2 R32, R32 ;  /* 0x0000002000207308 */ /* 0x000ee20000000800 */
[----:B--2---:R-:W-:Y:S01]  /*3660*/  FADD.FTZ R11, R31, R4 ;  /* 0x000000041f0b7221 */ /* 0x004fe20000010000 */
[C---:B-1----:R-:W-:Y:S01]  /*3670*/  FADD.FTZ R3, R47.reuse, R20 ;  /* 0x000000142f037221 */ /* 0x042fe20000010000 */
[----:B------:R-:W-:Y:S02]  /*3680*/  F2FP.F16.F32.PACK_AB R175, R47, R46 ;  /* 0x0000002e2faf723e */ /* 0x000fe400000000ff */
[C---:B---3--:R-:W-:Y:S01]  /*3690*/  FADD.FTZ R4, R32.reuse, R11 ;  /* 0x0000000b20047221 */ /* 0x048fe20000010000 */
[----:B------:R-:W-:Y:S01]  /*36a0*/  F2FP.F16.F32.PACK_AB R174, R32, R31 ;  /* 0x0000001f20ae723e */ /* 0x000fe200000000ff */
[----:B0-----:R-:W-:Y:S06]  /*36b0*/  @!P0 BRA `(.L_x_13266) ;  /* 0x0000000000048947 */ /* 0x001fec0003800000 */
[----:B------:R-:W-:Y:S01]  /*36c0*/  BPT.TRAP 0x1 ;  /* 0x000000040000795c */ /* 0x000fe20000300000 */
.L_x_13266:
[----:B------:R0:W1:Y:S01]  /*36d0*/  SYNCS.PHASECHK.TRANS64.TRYWAIT P3, [UR39+0x22850], R7 ;  /* 0x02285007ff0075a7 */ /* 0x0000620008060167 */
[----:B------:R-:W-:Y:S05]  /*36e0*/  @!P0 BRA `(.L_x_13267) ;  /* 0x0000000000048947 */ /* 0x000fea0003800000 */
[----:B------:R-:W-:Y:S01]  /*36f0*/  BPT.TRAP 0x1 ;  /* 0x000000040000795c */ /* 0x000fe20000300000 */
.L_x_13267:
[----:B-1----:R-:W-:Y:S05]  /*3700*/  @P3 BRA `(.L_x_13268) ;  /* 0x0000000000083947 */ /* 0x002fea0003800000 */
[----:B------:R-:W1:Y:S02]  /*3710*/  SYNCS.PHASECHK.TRANS64.TRYWAIT P3, [UR39+0x22850], R7 ;  /* 0x02285007ff0075a7 */ /* 0x000e640008060167 */
[----:B-1----:R-:W-:Y:S05]  /*3720*/  @!P3 BRA `(.L_x_13269) ;  /* 0x000000bc0058b947 */ /* 0x002fea0003800000 */
.L_x_13268:
[----:B------:R2:W-:Y:S01]  /*3730*/  BAR.SYNC.DEFER_BLOCKING R0, 0x100 ;  /* 0x000400000000751d */ /* 0x0005e20000010000 */
[----:B------:R-:W-:Y:S01]  /*3740*/  UIADD3 UR4, UR39, 0x400, URZ ;  /* 0x0000040027047890 */ /* 0x000fe2000fffe03f */
[----:B-1----:R-:W-:Y:S01]  /*3750*/  @!P2 VIADD R12, R12, 0x22860 ;  /* 0x000228600c0ca836 */ /* 0x002fe20000000000 */
[----:B------:R-:W-:Y:S02]  /*3760*/  UIADD3 UR41, UR41, -0x2, URZ ;  /* 0xfffffffe29297890 */ /* 0x000fe4000fffe03f */
[----:B------:R-:W-:Y:S01]  /*3770*/  USHF.R.U32.HI UR4, URZ, 0x4, UR4 ;  /* 0x000000043f047899 */ /* 0x000fe20008011604 */
[----:B------:R-:W-:Y:S01]  /*3780*/  UMOV UR15, 0x40000040 ;  /* 0x40000040000f7882 */ /* 0x000fe20000000000 */
[----:B------:R-:W-:Y:S02]  /*3790*/  @!P2 PRMT R12, RZ, 0x654, R12 ;  /* 0x00000654ff0ca816 */ /* 0x000fe4000000000c */
[----:B------:R-:W-:-:S04]  /*37a0*/  ULOP3.LUT UR4, UR4, 0x3fff, URZ, 0xc0, !UPT ;  /* 0x00003fff04047892 */ /* 0x000fc8000f8ec03f */
[----:B------:R-:W-:-:S04]  /*37b0*/  ULOP3.LUT UR24, UR4, 0x3000000, URZ, 0xfc, !UPT ;  /* 0x0300000004187892 */ /* 0x000fc8000f8efc3f */
        /* <DEDUP_REMOVED lines=34> */
[----:B------:R-:W1:Y:S02]  /*39e0*/  S2UR UR4, SR_CTAID.X ;  /* 0x00000000000479c3 */ /* 0x000e640000002500 */
[----:B-1----:R-:W-:-:S03]  /*39f0*/  USHF.L.U32 UR10, UR4, 0x7, URZ ;  /* 0x00000007040a7899 */ /* 0x002fc6000800063f */
[----:B------:R-:W-:Y:S02]  /*3a00*/  @UP0 ULDC UR4, c[0x0][0x44c] ;  /* 0x0001130000040ab9 */ /* 0x000fe40000000800 */
[----:B------:R-:W-:Y:S01]  /*3a10*/  UIMAD.WIDE.U32 UR4, UR10, UR4, URZ ;  /* 0x000000040a0472a5 */ /* 0x000fe2000f8e003f */
[----:B------:R-:W-:Y:S02]  /*3a20*/  WARPGROUP.DEPBAR.LE gsb0, 0x0 ;  /* 0x00008000000079c5 */ /* 0x000fe40000010000 */
[----:B------:R-:W-:-:S15]  /*3a30*/  WARPGROUP.ARRIVE ;  /* 0x00000000000079c5 */ /* 0x000fde0000000000 */
[----:B------:R-:W-:Y:S01]  /*3a40*/  HGMMA.64x256x16.F32 R24, R172, gdesc[UR12].tnspB, R24, gsb0 ;  /* 0x43e0000cac187df0 */ /* 0x000fe20008000818 */
[----:B------:R-:W-:Y:S02]  /*3a50*/  @UP0 ULDC UR14, c[0x0][0x450] ;  /* 0x00011400000e0ab9 */ /* 0x000fe40000000800 */
[----:B------:R-:W-:-:S04]  /*3a60*/  @UP0 USHF.R.U32.HI UR10, URZ, UR14, UR5 ;  /* 0x0000000e3f0a0299 */ /* 0x000fc80008011605 */
[----:B------:R-:W-:-:S04]  /*3a70*/  UIADD3 UR4, UR10, -UR11, UR40 ;  /* 0x8000000b0a047290 */ /* 0x000fc8000fffe028 */
[----:B------:R-:W-:-:S04]  /*3a80*/  UIMAD.WIDE UR4, UR4, 0x2aaaaaab, URZ ;  /* 0x2aaaaaab040478a5 */ /* 0x000fc8000f8e023f */
[----:B------:R-:W-:-:S04]  /*3a90*/  USHF.R.U32.HI UR4, URZ, 0x1f, UR5 ;  /* 0x0000001f3f047899 */ /* 0x000fc80008011605 */
[----:B------:R-:W-:-:S03]  /*3aa0*/  ULEA.HI.SX32 UR4, UR5, UR4, 0x1c ;  /* 0x0000000405047291 */ /* 0x000fc6000f8fe23f */
[----:B------:R-:W-:Y:S01]  /*3ab0*/  UMOV UR5, URZ ;  /* 0x0000003f00057c82 */ /* 0x000fe20008000000 */
[----:B------:R-:W-:-:S04]  /*3ac0*/  UISETP.LT.AND UP1, UPT, UR38, UR4, UPT ;  /* 0x000000042600728c */ /* 0x000fc8000bf21270 */
[----:B------:R-:W-:-:S03]  /*3ad0*/  USEL UR25, UR38, UR4, !UP1 ;  /* 0x0000000426197287 */ /* 0x000fc6000c800000 */
[----:B------:R-:W-:Y:S01]  /*3ae0*/  UMOV UR4, URZ ;  /* 0x0000003f00047c82 */ /* 0x000fe20008000000 */
[----:B------:R-:W-:-:S06]  /*3af0*/  UISETP.GE.AND UP1, UPT, UR41, UR25, UPT ;  /* 0x000000192900728c */ /* 0x000fcc000bf26270 */
[----:B------:R-:W-:Y:S01]  /*3b00*/  PLOP3.LUT P3, PT, PT, PT, UP1, 0x80, 0x0 ;  /* 0x000000000000781c */ /* 0x000fe20003f6f018 */
[----:B------:R-:W-:Y:S02]  /*3b10*/  WARPGROUP.DEPBAR.LE gsb0, 0x0 ;  /* 0x00008000000079c5 */ /* 0x000fe40000010000 */
[----:B------:R2:W-:Y:S10]  /*3b20*/  @!P2 SYNCS.ARRIVE.TRANS64.RED.A1T0 RZ, [R12+URZ], RZ ;  /* 0x000000ff0cffa9a7 */ /* 0x0005f4000810043f */
[----:B--2---:R-:W-:Y:S05]  /*3b30*/  @!P3 BRA `(.L_x_13270) ;  /* 0x000000280094b947 */ /* 0x004fea0003800000 */
[----:B------:R-:W-:Y:S01]  /*3b40*/  IMAD.MOV.U32 R11, RZ, RZ, R8 ;  /* 0x000000ffff0b7224 */ /* 0x000fe200078e0008 */
[----:B------:R-:W-:Y:S01]  /*3b50*/  MOV R12, R10 ;  /* 0x0000000a000c7202 */ /* 0x000fe20000000f00 */
[----:B------:R-:W-:Y:S01]  /*3b60*/  UMOV UR5, URZ ;  /* 0x0000003f00057c82 */ /* 0x000fe20008000000 */
[----:B------:R-:W-:Y:S01]  /*3b70*/  UMOV UR4, URZ ;  /* 0x0000003f00047c82 */ /* 0x000fe20008000000 */
[----:B------:R-:W-:Y:S01]  /*3b80*/  ULDC UR28, c[0x0][0x288] ;  /* 0x0000a200001c7ab9 */ /* 0x000fe20000000800 */
[----:B------:R-:W-:Y:S01]  /*3b90*/  ULDC UR27, c[0x0][0x2f0] ;  /* 0x0000bc00001b7ab9 */ /* 0x000fe20000000800 */
[----:B------:R-:W-:Y:S01]  /*3ba0*/  ULDC UR26, c[0x0][0x9d8] ;  /* 0x00027600001a7ab9 */ /* 0x000fe20000000800 */
[----:B------:R-:W-:-:S05]  /*3bb0*/  ULDC UR7, c[0x0][0x988] ;  /* 0x0002620000077ab9 */ /* 0x000fca0000000800 */
.L_x_13279:
[----:B------:R-:W-:-:S04]  /*3bc0*/  UIADD3 UR4, UR4, 0x1, URZ ;  /* 0x0000000104047890 */ /* 0x000fc8000fffe03f */
[----:B------:R-:W-:-:S04]  /*3bd0*/  UISETP.NE.AND UP1, UPT, UR4, 0x2, UPT ;  /* 0x000000020400788c */ /* 0x000fc8000bf25270 */
[----:B------:R-:W-:Y:S02]  /*3be0*/  USEL UR10, URZ, 0x1, UP1 ;  /* 0x000000013f0a7887 */ /* 0x000fe40008800000 */
[----:B------:R-:W-:Y:S02]  /*3bf0*/  USEL UR4, UR4, URZ, UP1 ;  /* 0x0000003f04047287 */ /* 0x000fe40008800000 */
[----:B------:R-:W-:Y:S01]  /*3c00*/  ULOP3.LUT UR5, UR5, UR10, URZ, 0x3c, !UPT ;  /* 0x0000000a05057292 */ /* 0x000fe2000f8e3c3f */
[----:B--2---:R-:W-:Y:S11]  /*3c10*/  @!P0 BRA `(.L_x_13271) ;  /* 0x0000000000048947 */ /* 0x004ff60003800000 */
[----:B------:R-:W-:Y:S01]  /*3c20*/  BPT.TRAP 0x1 ;  /* 0x000000040000795c */ /* 0x000fe20000300000 */
.L_x_13271:
[----:B------:R-:W-:Y:S01]  /*3c30*/  ULEA UR29, UR4, UR39, 0x3 ;  /* 0x00000027041d7291 */ /* 0x000fe2000f8e183f */
[----:B0-----:R-:W-:-:S05]  /*3c40*/  IMAD.U32 R7, RZ, RZ, UR5 ;  /* 0x00000005ff077e24 */ /* 0x001fca000f8e00ff */
[----:B------:R-:W-:-:S04]  /*3c50*/  SHF.L.U32 R7, R7, 0x1f, RZ ;  /* 0x0000001f07077819 */ /* 0x000fc800000006ff */
[----:B------:R0:W1:Y:S01]  /*3c60*/  SYNCS.PHASECHK.TRANS64.TRYWAIT P3, [UR29+0x22830], R7 ;  /* 0x02283007ff0075a7 */ /* 0x000062000806015d */
[----:B------:R-:W-:Y:S05]  /*3c70*/  @!P0 BRA `(.L_x_13272) ;  /* 0x0000000000048947 */ /* 0x000fea0003800000 */
[----:B------:R-:W-:Y:S01]  /*3c80*/  BPT.TRAP 0x1 ;  /* 0x000000040000795c */ /* 0x000fe20000300000 */
.L_x_13272:
[----:B-1----:R-:W-:Y:S05]  /*3c90*/  @P3 BRA `(.L_x_13273) ;  /* 0x0000000000083947 */ /* 0x002fea0003800000 */
[----:B------:R-:W1:Y:S02]  /*3ca0*/  SYNCS.PHASECHK.TRANS64.TRYWAIT P3, [UR29+0x22830], R7 ;  /* 0x02283007ff0075a7 */ /* 0x000e64000806015d */
[----:B-1----:R-:W-:Y:S05]  /*3cb0*/  @!P3 BRA `(.L_x_13274) ;  /* 0x000000b80008b947 */ /* 0x002fea0003800000 */
.L_x_13273:
[----:B------:R-:W-:Y:S01]  /*3cc0*/  UIMAD UR10, UR4, 0x300, UR6 ;  /* 0x00000300040a78a4 */ /* 0x000fe2000f8e0206 */
[----:B------:R-:W-:Y:S01]  /*3cd0*/  WARPGROUP.ARRIVE ;  /* 0x00000000000079c5 */ /* 0x000fe20000000000 */
[----:B------:R-:W-:Y:S01]  /*3ce0*/  UMOV UR11, 0x40000040 ;  /* 0x40000040000b7882 */ /* 0x000fe20000000000 */
[----:B------:R-:W-:Y:S01]  /*3cf0*/  UMOV UR15, 0x40000040 ;  /* 0x40000040000f7882 */ /* 0x000fe20000000000 */
[----:B------:R-:W-:Y:S01]  /*3d00*/  UIADD3 UR14, UR10, 0x2, URZ ;  /* 0x000000020a0e7890 */ /* 0x000fe2000fffe03f */
[----:B------:R-:W-:Y:S01]  /*3d10*/  IMAD.MOV.U32 R21, RZ, RZ, -0x2 ;  /* 0xfffffffeff157424 */ /* 0x000fe200078e00ff */
[----:B------:R-:W-:Y:S01]  /*3d20*/  UIADD3 UR18, UR10, 0x4, URZ ;  /* 0x000000040a127890 */ /* 0x000fe2000fffe03f */
[----:B------:R-:W-:Y:S01]  /*3d30*/  MOV R19, UR27 ;  /* 0x0000001b00137c02 */ /* 0x000fe20008000f00 */
[----:B------:R-:W-:Y:S01]  /*3d40*/  UMOV UR19, 0x40000040 ;  /* 0x4000004000137882 */ /* 0x000fe20000000000 */
[----:B------:R-:W-:Y:S01]  /*3d50*/  HGMMA.64x96x16.F32 R152, gdesc[UR8], RZ, !UPT, gsb0 ;  /* 0x01600000089879f0 */ /* 0x000fe2000c0008ff */
[----:B------:R-:W-:Y:S01]  /*3d60*/  UIADD3 UR22, UR10, 0x6, URZ ;  /* 0x000000060a167890 */ /* 0x000fe2000fffe03f */
[----:B------:R-:W-:-:S02]  /*3d70*/  UMOV UR23, 0x40000040 ;  /* 0x4000004000177882 */ /* 0x000fc40000000000 */
[----:B------:R-:W-:Y:S02]  /*3d80*/  @UP0 ULDC UR10, c[0x0][0x44c] ;  /* 0x00011300000a0ab9 */ /* 0x000fe40000000800 */
[----:B------:R-:W-:Y:S01]  /*3d90*/  @P1 IMAD.HI.U32 R13, R5, UR10, RZ ;  /* 0x0000000a050d1c27 */ /* 0x000fe2000f8e00ff */
[----:B------:R-:W-:Y:S01]  /*3da0*/  @UP0 ULDC UR10, c[0x0][0x450] ;  /* 0x00011400000a0ab9 */ /* 0x000fe20000000800 */
        /* <DEDUP_REMOVED lines=10> */
[----:B-1----:R-:W-:Y:S01]  /*3e50*/  FMUL.FTZ R8, R167, UR26 ;  /* 0x0000001aa7087c20 */ /* 0x002fe20008410000 */
[----:B------:R-:W-:Y:S01]  /*3e60*/  IMAD.MOV.U32 R167, RZ, RZ, R5 ;  /* 0x000000ffffa77224 */ /* 0x000fe200078e0005 */
[----:B------:R-:W-:Y:S01]  /*3e70*/  @P1 SHF.R.U32.HI R167, RZ, UR10, R13 ;  /* 0x0000000affa71c19 */ /* 0x000fe2000801160d */
[----:B------:R-:W-:Y:S01]  /*3e80*/  UMOV UR10, 0x1 ;  /* 0x00000001000a7882 */ /* 0x000fe20000000000 */
[----:B------:R-:W-:Y:S01]  /*3e90*/  FMUL.FTZ R154, R154, UR26 ;  /* 0x0000001a9a9a7c20 */ /* 0x000fe20008410000 */
[----:B------:R-:W-:Y:S01]  /*3ea0*/  UIMAD UR10, UR41, -0x60, UR10 ;  /* 0xffffffa0290a78a4 */ /* 0x000fe2000f8e020a */
[----:B------:R-:W-:Y:S01]  /*3eb0*/  FMUL.FTZ R155, R155, UR26 ;  /* 0x0000001a9b9b7c20 */ /* 0x000fe20008410000 */
[----:B------:R-:W1:Y:S01]  /*3ec0*/  SHFL.IDX PT, R13, R167, 0x1, 0x1c1f ;  /* 0x003c1f00a70d7f89 */ /* 0x000e6200000e0000 */
        /* <DEDUP_REMOVED lines=9> */
[----:B--2---:R-:W-:-:S02]  /*3f60*/  IMAD R8, R6, R21, UR10 ;  /* 0x0000000a06087e24 */ /* 0x004fc4000f8e0215 */
[----:B------:R-:W-:Y:S01]  /*3f70*/  FMUL.FTZ R200, R160, UR26 ;  /* 0x0000001aa0c87c20 */ /* 0x000fe20008410000 */
[----:B------:R-:W-:Y:S01]  /*3f80*/  FMUL.FTZ R160, R161, UR26 ;  /* 0x0000001aa1a07c20 */ /* 0x000fe20008410000 */
[----:B------:R-:W-:Y:S01]  /*3f90*/  FMUL.FTZ R15, R165, UR26 ;  /* 0x0000001aa50f7c20 */ /* 0x000fe20008410000 */
[----:B------:R-:W-:Y:S02]  /*3fa0*/  IMAD R8, R19, UR36, R8 ;  /* 0x0000002413087c24 */ /* 0x000fe4000f8e0208 */
        /* <DEDUP_REMOVED lines=9> */
[----:B-1----:R-:W-:Y:S01]  /*4040*/  IADD3 R156, R13, -UR28, R8 ;  /* 0x8000001c0d9c7c10 */ /* 0x002fe2000fffe008 */
[----:B------:R-:W1:Y:S01]  /*4050*/  MUFU.TANH R158, R158 ;  /* 0x0000009e009e7308 */ /* 0x000e620000002400 */
[----:B------:R-:W-:Y:S01]  /*4060*/  FMUL.FTZ R183, R183, UR26 ;  /* 0x0000001ab7b77c20 */ /* 0x000fe20008410000 */
[----:B------:R-:W-:Y:S01]  /*4070*/  FMUL.FTZ R186, R186, UR26 ;  /* 0x0000001ababa7c20 */ /* 0x000fe20008410000 */
[C---:B------:R-:W-:Y:S01]  /*4080*/  ISETP.GT.AND P3, PT, R156.reuse, RZ, PT ;  /* 0x000000ff9c00720c */ /* 0x040fe20003f64270 */
[----:B------:R-:W-:Y:S01]  /*4090*/  FMUL.FTZ R187, R187, UR26 ;  /* 0x0000001abbbb7c20 */ /* 0x000fe20008410000 */
[----:B------:R-:W-:Y:S01]  /*40a0*/  ISETP.GT.AND P4, PT, R156, 0x1, PT ;  /* 0x000000019c00780c */ /* 0x000fe20003f84270 */
[----:B------:R-:W-:Y:S01]  /*40b0*/  FMUL.FTZ R190, R190, UR26 ;  /* 0x0000001abebe7c20 */ /* 0x000fe20008410000 */
[----:B---3--:R-:W-:Y:S01]  /*40c0*/  FSEL R168, R154, -INF , P3 ;  /* 0xff8000009aa87808 */ /* 0x008fe20001800000 */
[----:B------:R-:W2:Y:S01]  /*40d0*/  MUFU.TANH R159, R159 ;  /* 0x0000009f009f7308 */ /* 0x000ea20000002400 */
[----:B------:R-:W-:Y:S01]  /*40e0*/  ISETP.GT.AND P3, PT, R156, 0x8, PT ;  /* 0x000000089c00780c */ /* 0x000fe20003f64270 */
[----:B------:R-:W-:Y:S01]  /*40f0*/  FMUL.FTZ R191, R191, UR26 ;  /* 0x0000001abfbf7c20 */ /* 0x000fe20008410000 */
[----:B------:R-:W-:Y:S01]  /*4100*/  FMNMX.FTZ R13, R168, R11, !PT ;  /* 0x0000000ba80d7209 */ /* 0x000fe20007810000 */
        /* <DEDUP_REMOVED lines=10> */
[----:B------:R-:W-:-:S02]  /*41b0*/  FMUL.FTZ R10, R169, UR26 ;  /* 0x0000001aa90a7c20 */ /* 0x000fc40008410000 */
[----:B------:R-:W1:Y:S08]  /*41c0*/  MUFU.TANH R163, R163 ;  /* 0x000000a300a37308 */ /* 0x000e700000002400 */
[----:B------:R4:W5:Y:S08]  /*41d0*/  MUFU.TANH R161, R166 ;  /* 0x000000a600a17308 */ /* 0x0009700000002400 */
[----:B------:R-:W0:Y:S01]  /*41e0*/  MUFU.TANH R170, R170 ;  /* 0x000000aa00aa7308 */ /* 0x000e220000002400 */
[----:B----4-:R-:W-:-:S02]  /*41f0*/  FSEL R166, R155, -INF , P4 ;  /* 0xff8000009ba67808 */ /* 0x010fc40002000000 */
[----:B------:R-:W-:Y:S02]  /*4200*/  ISETP.GT.AND P4, PT, R156, 0x9, PT ;  /* 0x000000099c00780c */ /* 0x000fe40003f84270 */
[----:B------:R-:W-:Y:S02]  /*4210*/  FMNMX.FTZ R14, R166, R13, !PT ;  /* 0x0000000da60e7209 */ /* 0x000fe40007810000 */
[----:B--2---:R-:W-:Y:S01]  /*4220*/  FSEL R162, R159, -INF , P4 ;  /* 0xff8000009fa27808 */ /* 0x004fe20002000000 */
[----:B------:R-:W2:Y:S01]  /*4230*/  MUFU.TANH R171, R171 ;  /* 0x000000ab00ab7308 */ /* 0x000ea20000002400 */
[----:B------:R-:W-:Y:S02]  /*4240*/  FMNMX.FTZ R13, R165, R14, !PT ;  /* 0x0000000ea50d7209 */ /* 0x000fe40007810000 */
[----:B------:R-:W-:Y:S02]  /*4250*/  ISETP.GT.AND P4, PT, R156, 0x11, PT ;  /* 0x000000119c00780c */ /* 0x000fe40003f84270 */
[----:B---3--:R-:W-:-:S02]  /*4260*/  FSEL R159, R16, -INF , P3 ;  /* 0xff800000109f7808 */ /* 0x008fc40001800000 */
[----:B------:R-:W-:Y:S01]  /*4270*/  FMNMX.FTZ R14, R162, R13, !PT ;  /* 0x0000000da20e7209 */ /* 0x000fe20007810000 */
[----:B------:R-:W3:Y:S01]  /*4280*/  MUFU.TANH R174, R174 ;  /* 0x000000ae00ae7308 */ /* 0x000ee20000002400 */
[C---:B------:R-:W-:Y:S02]  /*4290*/  ISETP.GT.AND P3, PT, R156.reuse, 0x18, PT ;  /* 0x000000189c00780c */ /* 0x040fe40003f64270 */
[----:B-1----:R-:W-:Y:S02]  /*42a0*/  FSEL R164, R163, -INF , P4 ;  /* 0xff800000a3a47808 */ /* 0x002fe40002000000 */
[----:B------:R-:W-:Y:S02]  /*42b0*/  FMNMX.FTZ R13, R159, R14, !PT ;  /* 0x0000000e9f0d7209 */ /* 0x000fe40007810000 */
[----:B------:R-:W-:Y:S01]  /*42c0*/  ISETP.GT.AND P4, PT, R156, 0x19, PT ;  /* 0x000000199c00780c */ /* 0x000fe20003f84270 */
[----:B------:R-:W1:Y:S01]  /*42d0*/  MUFU.TANH R175, R175 ;  /* 0x000000af00af7308 */ /* 0x000e620000002400 */
[----:B-----5:R-:W-:-:S02]  /*42e0*/  FSEL R161, R161, -INF , P3 ;  /* 0xff800000a1a17808 */ /* 0x020fc40001800000 */
[----:B------:R-:W-:Y:S02]  /*42f0*/  FMNMX.FTZ R14, R164, R13, !PT ;  /* 0x0000000da40e7209 */ /* 0x000fe40007810000 */
[----:B------:R-:W-:Y:S02]  /*4300*/  ISETP.GT.AND P3, PT, R156, 0x20, PT ;  /* 0x000000209c00780c */ /* 0x000fe40003f64270 */
[----:B------:R-:W-:Y:S01]  /*4310*/  FSEL R163, R18, -INF , P4 ;  /* 0xff80000012a37808 */ /* 0x000fe20002000000 */
[----:B------:R-:W4:Y:S01]  /*4320*/  MUFU.TANH R178, R178 ;  /* 0x000000b200b27308 */ /* 0x000f220000002400 */
[----:B------:R-:W-:Y:S02]  /*4330*/  FMNMX.FTZ R14, R161, R14, !PT ;  /* 0x0000000ea10e7209 */ /* 0x000fe40007810000 */
[----:B------:R-:W-:Y:S02]  /*4340*/  ISETP.GT.AND P4, PT, R156, 0x21, PT ;  /* 0x000000219c00780c */ /* 0x000fe40003f84270 */
[----:B0-----:R-:W-:Y:S01]  /*4350*/  FSEL R16, R170, -INF , P3 ;  /* 0xff800000aa107808 */ /* 0x001fe20001800000 */
[----:B------:R-:W-:Y:S01]  /*4360*/  FMUL.FTZ R170, R172, UR26 ;  /* 0x0000001aacaa7c20 */ /* 0x000fe20008410000 */
[----:B------:R-:W-:Y:S01]  /*4370*/  FMNMX.FTZ R19, R163, R14, !PT ;  /* 0x0000000ea3137209 */ /* 0x000fe20007810000 */
[----:B------:R0:W5:Y:S01]  /*4380*/  MUFU.TANH R20, R179 ;  /* 0x000000b300147308 */ /* 0x0001620000002400 */
[----:B------:R-:W-:-:S02]  /*4390*/  ISETP.GT.AND P3, PT, R156, 0x28, PT ;  /* 0x000000289c00780c */ /* 0x000fc40003f64270 */
[----:B--2---:R-:W-:Y:S02]  /*43a0*/  FSEL R13, R171, -INF , P4 ;  /* 0xff800000ab0d7808 */ /* 0x004fe40002000000 */
[----:B------:R-:W-:Y:S02]  /*43b0*/  FMNMX.FTZ R18, R16, R19, !PT ;  /* 0x0000001310127209 */ /* 0x000fe40007810000 */
[----:B------:R-:W-:Y:S01]  /*43c0*/  ISETP.GT.AND P4, PT, R156, 0x29, PT ;  /* 0x000000299c00780c */ /* 0x000fe20003f84270 */
[----:B------:R-:W2:Y:S01]  /*43d0*/  MUFU.TANH R182, R182 ;  /* 0x000000b600b67308 */ /* 0x000ea20000002400 */
[----:B---3--:R-:W-:Y:S01]  /*43e0*/  FSEL R14, R174, -INF , P3 ;  /* 0xff800000ae0e7808 */ /* 0x008fe20001800000 */
[----:B0-----:R-:W-:Y:S01]  /*43f0*/  FMUL.FTZ R179, R188, UR26 ;  /* 0x0000001abcb37c20 */ /* 0x001fe20008410000 */
[----:B------:R-:W-:Y:S01]  /*4400*/  FMNMX.FTZ R19, R13, R18, !PT ;  /* 0x000000120d137209 */ /* 0x000fe20007810000 */
[----:B------:R-:W-:Y:S01]  /*4410*/  FMUL.FTZ R174, R173, UR26 ;  /* 0x0000001aadae7c20 */ /* 0x000fe20008410000 */
[----:B------:R-:W-:Y:S01]  /*4420*/  ISETP.GT.AND P3, PT, R156, 0x30, PT ;  /* 0x000000309c00780c */ /* 0x000fe20003f64270 */
[----:B------:R-:W-:Y:S01]  /*4430*/  FMUL.FTZ R173, R176, UR26 ;  /* 0x0000001ab0ad7c20 */ /* 0x000fe20008410000 */
[----:B-1----:R-:W-:Y:S01]  /*4440*/  FSEL R18, R175, -INF , P4 ;  /* 0xff800000af127808 */ /* 0x002fe20002000000 */
[----:B------:R-:W0:Y:S01]  /*4450*/  MUFU.TANH R183, R183 ;  /* 0x000000b700b77308 */ /* 0x000e220000002400 */
[----:B------:R-:W-:Y:S01]  /*4460*/  FMNMX.FTZ R21, R14, R19, !PT ;  /* 0x000000130e157209 */ /* 0x000fe20007810000 */
[----:B------:R-:W-:Y:S01]  /*4470*/  FMUL.FTZ R176, R177, UR26 ;  /* 0x0000001ab1b07c20 */ /* 0x000fe20008410000 */
[----:B------:R-:W-:Y:S01]  /*4480*/  ISETP.GT.AND P4, PT, R156, 0x31, PT ;  /* 0x000000319c00780c */ /* 0x000fe20003f84270 */
[----:B------:R-:W-:Y:S01]  /*4490*/  FMUL.FTZ R175, R180, UR26 ;  /* 0x0000001ab4af7c20 */ /* 0x000fe20008410000 */
[----:B----4-:R-:W-:Y:S01]  /*44a0*/  FSEL R19, R178, -INF , P3 ;  /* 0xff800000b2137808 */ /* 0x010fe20001800000 */
[----:B------:R-:W-:Y:S01]  /*44b0*/  FMUL.FTZ R177, R181, UR26 ;  /* 0x0000001ab5b17c20 */ /* 0x000fe20008410000 */
[----:B------:R-:W-:Y:S01]  /*44c0*/  FMNMX.FTZ R22, R18, R21, !PT ;  /* 0x0000001512167209 */ /* 0x000fe20007810000 */
[----:B------:R-:W1:Y:S01]  /*44d0*/  MUFU.TANH R186, R186 ;  /* 0x000000ba00ba7308 */ /* 0x000e620000002400 */
[----:B------:R-:W-:Y:S01]  /*44e0*/  ISETP.GT.AND P3, PT, R156, 0x38, PT ;  /* 0x000000389c00780c */ /* 0x000fe20003f64270 */
[----:B------:R-:W-:Y:S01]  /*44f0*/  FMUL.FTZ R178, R184, UR26 ;  /* 0x0000001ab8b27c20 */ /* 0x000fe20008410000 */
[----:B-----5:R-:W-:Y:S01]  /*4500*/  FSEL R20, R20, -INF , P4 ;  /* 0xff80000014147808 */ /* 0x020fe20002000000 */
[----:B------:R-:W-:Y:S01]  /*4510*/  FMUL.FTZ R180, R185, UR26 ;  /* 0x0000001ab9b47c20 */ /* 0x000fe20008410000 */
[----:B------:R-:W-:Y:S01]  /*4520*/  FMNMX.FTZ R23, R19, R22, !PT ;  /* 0x0000001613177209 */ /* 0x000fe20007810000 */
        /* <DEDUP_REMOVED lines=9> */
[----:B0-----:R-:W-:Y:S01]  /*45c0*/  FSEL R22, R183, -INF , P4 ;  /* 0xff800000b7167808 */ /* 0x001fe20002000000 */
[----:B------:R-:W0:Y:S01]  /*45d0*/  MUFU.TANH R190, R190 ;  /* 0x000000be00be7308 */ /* 0x000e220000002400 */
[----:B------:R-:W-:Y:S01]  /*45e0*/  FMNMX.FTZ R23, R21, R152, !PT ;  /* 0x0000009815177209 */ /* 0x000fe20007810000 */
[----:B------:R-:W2:Y:S01]  /*45f0*/  SHFL.IDX PT, R183, R167, RZ, 0x1c1f ;  /* 0x001c1fffa7b77589 */ /* 0x000ea200000e0000 */
[----:B------:R-:W-:-:S02]  /*4600*/  ISETP.GT.AND P4, PT, R156, 0x41, PT ;  /* 0x000000419c00780c */ /* 0x000fc40003f84270 */
[----:B-1----:R-:W-:Y:S01]  /*4610*/  FSEL R152, R186, -INF , P3 ;  /* 0xff800000ba987808 */ /* 0x002fe20001800000 */
[----:B------:R-:W-:Y:S01]  /*4620*/  FMUL.FTZ R186, R197, UR26 ;  /* 0x0000001ac5ba7c20 */ /* 0x000fe20008410000 */
[----:B------:R-:W-:Y:S01]  /*4630*/  FMNMX.FTZ R153, R22, R23, !PT ;  /* 0x0000001716997209 */ /* 0x000fe20007810000 */
[----:B------:R-:W1:Y:S01]  /*4640*/  MUFU.TANH R191, R191 ;  /* 0x000000bf00bf7308 */ /* 0x000e620000002400 */
[----:B------:R-:W-:Y:S02]  /*4650*/  ISETP.GT.AND P3, PT, R156, 0x48, PT ;  /* 0x000000489c00780c */ /* 0x000fe40003f64270 */
[----:B---3--:R-:W-:Y:S02]  /*4660*/  FSEL R23, R187, -INF , P4 ;  /* 0xff800000bb177808 */ /* 0x008fe40002000000 */
[----:B------:R-:W-:Y:S02]  /*4670*/  FMNMX.FTZ R154, R152, R153, !PT ;  /* 0x00000099989a7209 */ /* 0x000fe40007810000 */
[----:B------:R-:W-:Y:S01]  /*4680*/  ISETP.GT.AND P4, PT, R156, 0x49, PT ;  /* 0x000000499c00780c */ /* 0x000fe20003f84270 */
[----:B------:R-:W3:Y:S01]  /*4690*/  MUFU.TANH R155, R194 ;  /* 0x000000c2009b7308 */ /* 0x000ee20000002400 */
[----:B0-----:R-:W-:-:S02]  /*46a0*/  FSEL R153, R190, -INF , P3 ;  /* 0xff800000be997808 */ /* 0x001fc40001800000 */
[----:B------:R-:W-:Y:S02]  /*46b0*/  FMNMX.FTZ R158, R23, R154, !PT ;  /* 0x0000009a179e7209 */ /* 0x000fe40007810000 */
[C---:B------:R-:W-:Y:S02]  /*46c0*/  ISETP.GT.AND P3, PT, R156.reuse, 0x50, PT ;  /* 0x000000509c00780c */ /* 0x040fe40003f64270 */
[----:B------:R-:W-:Y:S01]  /*46d0*/  FMNMX.FTZ R157, R153, R158, !PT ;  /* 0x0000009e999d7209 */ /* 0x000fe20007810000 */
[----:B------:R-:W0:Y:S01]  /*46e0*/  MUFU.TANH R195, R195 ;  /* 0x000000c300c37308 */ /* 0x000e220000002400 */
[----:B-1----:R-:W-:Y:S02]  /*46f0*/  FSEL R154, R191, -INF , P4 ;  /* 0xff800000bf9a7808 */ /* 0x002fe40002000000 */
[----:B------:R-:W-:Y:S02]  /*4700*/  ISETP.GT.AND P4, PT, R156, 0x51, PT ;  /* 0x000000519c00780c */ /* 0x000fe40003f84270 */
[----:B------:R-:W-:-:S02]  /*4710*/  FMNMX.FTZ R172, R154, R157, !PT ;  /* 0x0000009d9aac7209 */ /* 0x000fc40007810000 */
[----:B--2---:R-:W-:Y:S01]  /*4720*/  IADD3 R183, R183, -UR28, R8 ;  /* 0x8000001cb7b77c10 */ /* 0x004fe2000fffe008 */
[----:B------:R-:W1:Y:S01]  /*4730*/  MUFU.TANH R198, R198 ;  /* 0x000000c600c67308 */ /* 0x000e620000002400 */
[----:B---3--:R-:W-:Y:S02]  /*4740*/  FSEL R155, R155, -INF , P3 ;  /* 0xff8000009b9b7808 */ /* 0x008fe40001800000 */
[----:B------:R-:W-:Y:S02]  /*4750*/  ISETP.GT.AND P3, PT, R156, 0x58, PT ;  /* 0x000000589c00780c */ /* 0x000fe40003f64270 */
[----:B------:R-:W-:Y:S02]  /*4760*/  FMNMX.FTZ R157, R155, R172, !PT ;  /* 0x000000ac9b9d7209 */ /* 0x000fe40007810000 */
[----:B------:R-:W-:Y:S01]  /*4770*/  ISETP.GT.AND P6, PT, R183, 0x1, PT ;  /* 0x00000001b700780c */ /* 0x000fe20003fc4270 */
[----:B------:R-:W2:Y:S01]  /*4780*/  MUFU.TANH R199, R199 ;  /* 0x000000c700c77308 */ /* 0x000ea20000002400 */
[----:B0-----:R-:W-:-:S02]  /*4790*/  FSEL R158, R195, -INF , P4 ;  /* 0xff800000c39e7808 */ /* 0x001fc40002000000 */
[----:B------:R-:W-:Y:S02]  /*47a0*/  ISETP.GT.AND P4, PT, R156, 0x59, PT ;  /* 0x000000599c00780c */ /* 0x000fe40003f84270 */
[----:B------:R-:W-:Y:S02]  /*47b0*/  FMNMX.FTZ R169, R158, R157, !PT ;  /* 0x0000009d9ea97209 */ /* 0x000fe40007810000 */
[C---:B------:R-:W-:Y:S01]  /*47c0*/  ISETP.GT.AND P5, PT, R183.reuse, 0x8, PT ;  /* 0x00000008b700780c */ /* 0x040fe20003fa4270 */
[----:B------:R-:W0:Y:S01]  /*47d0*/  MUFU.TANH R202, R202 ;  /* 0x000000ca00ca7308 */ /* 0x000e220000002400 */
[----:B-1----:R-:W-:Y:S02]  /*47e0*/  FSEL R156, R198, -INF , P3 ;  /* 0xff800000c69c7808 */ /* 0x002fe40001800000 */
[----:B------:R-:W-:Y:S02]  /*47f0*/  ISETP.GT.AND P3, PT, R183, RZ, PT ;  /* 0x000000ffb700720c */ /* 0x000fe40003f64270 */
[----:B------:R-:W-:-:S03]  /*4800*/  FMNMX.FTZ R172, R156, R169, !PT ;  /* 0x000000a99cac7209 */ /* 0x000fc60007810000 */
[----:B------:R-:W1:Y:S01]  /*4810*/  MUFU.TANH R204, R204 ;  /* 0x000000cc00cc7308 */ /* 0x000e620000002400 */
[----:B--2---:R-:W-:Y:S02]  /*4820*/  FSEL R157, R199, -INF , P4 ;  /* 0xff800000c79d7808 */ /* 0x004fe40002000000 */
[----:B------:R-:W-:Y:S02]  /*4830*/  ISETP.GT.AND P4, PT, R183, 0x9, PT ;  /* 0x00000009b700780c */ /* 0x000fe40003f84270 */
[----:B------:R-:W-:-:S03]  /*4840*/  FMNMX.FTZ R172, R157, R172, !PT ;  /* 0x000000ac9dac7209 */ /* 0x000fc60007810000 */
[----:B------:R-:W2:Y:S01]  /*4850*/  MUFU.TANH R203, R203 ;  /* 0x000000cb00cb7308 */ /* 0x000ea20000002400 */
[----:B0-----:R-:W-:Y:S01]  /*4860*/  FSEL R167, R202, -INF , P3 ;  /* 0xff800000caa77808 */ /* 0x001fe20001800000 */
[----:B------:R-:W0:Y:S01]  /*4870*/  SHFL.BFLY PT, R169, R172, 0x2, 0x1f ;  /* 0x0c401f00aca97f89 */ /* 0x000e2200000e0000 */
[----:B------:R-:W-:-:S05]  /*4880*/  ISETP.GT.AND P3, PT, R183, 0x10, PT ;  /* 0x00000010b700780c */ /* 0x000fca0003f64270 */
[----:B------:R-:W3:Y:S01]  /*4890*/  MUFU.TANH R201, R201 ;  /* 0x000000c900c97308 */ /* 0x000ee20000002400 */
[----:B-1----:R-:W-:-:S07]  /*48a0*/  FSEL R204, R204, -INF , P6 ;  /* 0xff800000cccc7808 */ /* 0x002fce0003000000 */
[----:B------:R-:W1:Y:S01]  /*48b0*/  MUFU.TANH R200, R200 ;  /* 0x000000c800c87308 */ /* 0x000e620000002400 */
[----:B--2---:R-:W-:-:S07]  /*48c0*/  FSEL R203, R203, -INF , P5 ;  /* 0xff800000cbcb7808 */ /* 0x004fce0002800000 */
[----:B------:R-:W2:Y:S01]  /*48d0*/  MUFU.TANH R160, R160 ;  /* 0x000000a000a07308 */ /* 0x000ea20000002400 */
[----:B---3--:R-:W-:Y:S02]  /*48e0*/  FSEL R201, R201, -INF , P4 ;  /* 0xff800000c9c97808 */ /* 0x008fe40002000000 */
[----:B0-----:R-:W-:Y:S02]  /*48f0*/  FMNMX.FTZ R169, R172, R169, !PT ;  /* 0x000000a9aca97209 */ /* 0x001fe40007810000 */
[----:B------:R-:W-:-:S03]  /*4900*/  ISETP.GT.AND P4, PT, R183, 0x11, PT ;  /* 0x00000011b700780c */ /* 0x000fc60003f84270 */
[----:B------:R-:W0:Y:S01]  /*4910*/  SHFL.BFLY PT, R172, R169, 0x1, 0x1f ;  /* 0x0c201f00a9ac7f89 */ /* 0x000e2200000e0000 */
[----:B------:R-:W3:Y:S01]  /*4920*/  MUFU.TANH R17, R17 ;  /* 0x0000001100117308 */ /* 0x000ee20000002400 */
[----:B-1----:R-:W-:Y:S02]  /*4930*/  FSEL R200, R200, -INF , P3 ;  /* 0xff800000c8c87808 */ /* 0x002fe40001800000 */
[----:B------:R-:W-:-:S05]  /*4940*/  ISETP.GT.AND P3, PT, R183, 0x18, PT ;  /* 0x00000018b700780c */ /* 0x000fca0003f64270 */
[----:B------:R-:W1:Y:S08]  /*4950*/  MUFU.TANH R15, R15 ;  /* 0x0000000f000f7308 */ /* 0x000e700000002400 */
[----:B------:R-:W4:Y:S01]  /*4960*/  MUFU.TANH R9, R9 ;  /* 0x0000000900097308 */ /* 0x000f220000002400 */
[----:B0-----:R-:W-:-:S07]  /*4970*/  FMNMX.FTZ R8, R169, R172, !PT ;  /* 0x000000aca9087209 */ /* 0x001fce0007810000 */
[----:B------:R-:W-:Y:S01]  /*4980*/  MUFU.TANH R10, R10 ;  /* 0x0000000a000a7308 */ /* 0x000fe20000002400 */
[----:B------:R-:W-:Y:S02]  /*4990*/  FMNMX.FTZ R169, R167, R12, !PT ;  /* 0x0000000ca7a97209 */ /* 0x000fe40007810000 */
[C---:B------:R-:W-:Y:S01]  /*49a0*/  FSETP.NEU.FTZ.AND P6, PT, R8.reuse, -INF , PT ;  /* 0xff8000000800780b */ /* 0x040fe20003fdd000 */
[----:B------:R-:W-:Y:S01]  /*49b0*/  FMUL.FTZ R171, R8, UR7 ;  /* 0x0000000708ab7c20 */ /* 0x000fe20008410000 */
[----:B------:R-:W-:Y:S02]  /*49c0*/  FMNMX.FTZ R172, R204, R169, !PT ;  /* 0x000000a9ccac7209 */ /* 0x000fe40007810000 */
[----:B------:R-:W-:Y:S01]  /*49d0*/  FSEL R192, R8, RZ, P6 ;  /* 0x000000ff08c07208 */ /* 0x000fe20003000000 */
[----:B------:R-:W0:Y:S01]  /*49e0*/  MUFU.TANH R170, R170 ;  /* 0x000000aa00aa7308 */ /* 0x000e220000002400 */
[----:B------:R-:W-:Y:S02]  /*49f0*/  FMNMX.FTZ R172, R203, R172, !PT ;  /* 0x000000accbac7209 */ /* 0x000fe40007810000 */
[----:B------:R-:W-:Y:S01]  /*4a00*/  FSEL R171, R171, RZ, P6 ;  /* 0x000000ffabab7208 */ /* 0x000fe20003000000 */
[----:B------:R-:W-:Y:S01]  /*4a10*/  FADD.FTZ R192, -R192, R11 ;  /* 0x0000000bc0c07221 */ /* 0x000fe20000010100 */
[----:B------:R-:W-:-:S03]  /*4a20*/  FMNMX.FTZ R169, R201, R172, !PT ;  /* 0x000000acc9a97209 */ /* 0x000fc60007810000 */
[--C-:B------:R-:W-:Y:S01]  /*4a30*/  FFMA.FTZ R188, R168, UR7, -R171.reuse ;  /* 0x00000007a8bc7c23 */ /* 0x100fe200080108ab */
[----:B--2---:R-:W-:Y:S01]  /*4a40*/  FSEL R168, R160, -INF , P4 ;  /* 0xff800000a0a87808 */ /* 0x004fe20002000000 */
[--C-:B------:R-:W-:Y:S01]  /*4a50*/  FFMA.FTZ R189, R166, UR7, -R171.reuse ;  /* 0x00000007a6bd7c23 */ /* 0x100fe200080108ab */
[----:B------:R-:W-:Y:S01]  /*4a60*/  FMNMX.FTZ R187, R200, R169, !PT ;  /* 0x000000a9c8bb7209 */ /* 0x000fe20007810000 */
[----:B------:R-:W2:Y:S01]  /*4a70*/  MUFU.TANH R174, R174 ;  /* 0x000000ae00ae7308 */ /* 0x000ea20000002400 */
[----:B------:R-:W-:Y:S01]  /*4a80*/  ISETP.GT.AND P4, PT, R183, 0x19, PT ;  /* 0x00000019b700780c */ /* 0x000fe20003f84270 */
[----:B------:R-:W-:Y:S01]  /*4a90*/  FMUL.FTZ R11, R192, UR7 ;  /* 0x00000007c00b7c20 */ /* 0x000fe20008410000 */
[----:B---3--:R-:W-:Y:S01]  /*4aa0*/  FSEL R169, R17, -INF , P3 ;  /* 0xff80000011a97808 */ /* 0x008fe20001800000 */
[--C-:B------:R-:W-:Y:S01]  /*4ab0*/  FFMA.FTZ R162, R162, UR7, -R171.reuse ;  /* 0x00000007a2a27c23 */ /* 0x100fe200080108ab */
[----:B------:R-:W-:Y:S01]  /*4ac0*/  FMNMX.FTZ R166, R168, R187, !PT ;  /* 0x000000bba8a67209 */ /* 0x000fe20007810000 */
[--C-:B------:R-:W-:Y:S01]  /*4ad0*/  FFMA.FTZ R159, R159, UR7, -R171.reuse ;  /* 0x000000079f9f7c23 */ /* 0x100fe200080108ab */
[----:B------:R-:W-:Y:S01]  /*4ae0*/  ISETP.GT.AND P3, PT, R183, 0x20, PT ;  /* 0x00000020b700780c */ /* 0x000fe20003f64270 */
[----:B------:R-:W3:Y:S01]  /*4af0*/  MUFU.TANH R173, R173 ;  /* 0x000000ad00ad7308 */ /* 0x000ee20000002400 */
[----:B-1----:R-:W-:Y:S01]  /*4b00*/  FSEL R172, R15, -INF , P4 ;  /* 0xff8000000fac7808 */ /* 0x002fe20002000000 */
[--C-:B------:R-:W-:Y:S01]  /*4b10*/  FFMA.FTZ R164, R164, UR7, -R171.reuse ;  /* 0x00000007a4a47c23 */ /* 0x100fe200080108ab */
[----:B------:R-:W-:Y:S01]  /*4b20*/  FMNMX.FTZ R17, R169, R166, !PT ;  /* 0x000000a6a9117209 */ /* 0x000fe20007810000 */
[--C-:B------:R-:W-:Y:S01]  /*4b30*/  FFMA.FTZ R161, R161, UR7, -R171.reuse ;  /* 0x00000007a1a17c23 */ /* 0x100fe200080108ab */
[----:B------:R-:W-:Y:S01]  /*4b40*/  ISETP.GT.AND P4, PT, R183, 0x21, PT ;  /* 0x00000021b700780c */ /* 0x000fe20003f84270 */
[--C-:B------:R-:W-:Y:S01]  /*4b50*/  FFMA.FTZ R16, R16, UR7, -R171.reuse ;  /* 0x0000000710107c23 */ /* 0x100fe200080108ab */
[----:B----4-:R-:W-:Y:S01]  /*4b60*/  FSEL R9, R9, -INF , P3 ;  /* 0xff80000009097808 */ /* 0x010fe20001800000 */
[----:B------:R1:W-:Y:S01]  /*4b70*/  MUFU.EX2 R160, R188 ;  /* 0x000000bc00a07308 */ /* 0x0003e20000000800 */
[----:B------:R-:W-:Y:S01]  /*4b80*/  FMNMX.FTZ R166, R172, R17, !PT ;  /* 0x00000011aca67209 */ /* 0x000fe20007810000 */
[--C-:B------:R-:W-:Y:S01]  /*4b90*/  FFMA.FTZ R13, R13, UR7, -R171.reuse ;  /* 0x000000070d0d7c23 */ /* 0x100fe200080108ab */
[----:B------:R-:W-:Y:S01]  /*4ba0*/  ISETP.GT.AND P3, PT, R183, 0x28, PT ;  /* 0x00000028b700780c */ /* 0x000fe20003f64270 */
[--C-:B------:R-:W-:Y:S01]  /*4bb0*/  FFMA.FTZ R23, R23, UR7, -R171.reuse ;  /* 0x0000000717177c23 */ /* 0x100fe200080108ab */
[----:B------:R-:W-:Y:S01]  /*4bc0*/  FMNMX.FTZ R166, R9, R166, !PT ;  /* 0x000000a609a67209 */ /* 0x000fe20007810000 */
[--C-:B------:R-:W-:Y:S01]  /*4bd0*/  FFMA.FTZ R156, R156, UR7, -R171.reuse ;  /* 0x000000079c9c7c23 */ /* 0x100fe200080108ab */
[----:B0-----:R-:W-:Y:S01]  /*4be0*/  FSEL R170, R170, -INF , P3 ;  /* 0xff800000aaaa7808 */ /* 0x001fe20001800000 */
[----:B------:R-:W0:Y:S01]  /*4bf0*/  MUFU.TANH R176, R176 ;  /* 0x000000b000b07308 */ /* 0x000e220000002400 */
[----:B-1----:R-:W-:Y:S01]  /*4c00*/  FFMA.FTZ R188, R165, UR7, -R171 ;  /* 0x00000007a5bc7c23 */ /* 0x002fe200080108ab */
[----:B------:R-:W-:-:S02]  /*4c10*/  FSEL R165, R10, -INF , P4 ;  /* 0xff8000000aa57808 */ /* 0x000fc40002000000 */
[----:B------:R-:W-:Y:S02]  /*4c20*/  ISETP.GT.AND P4, PT, R183, 0x29, PT ;  /* 0x00000029b700780c */ /* 0x000fe40003f84270 */
[----:B------:R-:W-:Y:S01]  /*4c30*/  FMNMX.FTZ R187, R165, R166, !PT ;  /* 0x000000a6a5bb7209 */ /* 0x000fe20007810000 */
[----:B------:R-:W-:Y:S01]  /*4c40*/  FFMA.FTZ R166, R163, UR7, -R171 ;  /* 0x00000007a3a67c23 */ /* 0x000fe200080108ab */
[----:B------:R-:W1:Y:S01]  /*4c50*/  MUFU.TANH R175, R175 ;  /* 0x000000af00af7308 */ /* 0x000e620000002400 */
[C---:B------:R-:W-:Y:S02]  /*4c60*/  ISETP.GT.AND P3, PT, R183.reuse, 0x30, PT ;  /* 0x00000030b700780c */ /* 0x040fe40003f64270 */
[----:B--2---:R-:W-:Y:S02]  /*4c70*/  FSEL R174, R174, -INF , P4 ;  /* 0xff800000aeae7808 */ /* 0x004fe40002000000 */
[----:B------:R-:W-:Y:S02]  /*4c80*/  FMNMX.FTZ R187, R170, R187, !PT ;  /* 0x000000bbaabb7209 */ /* 0x000fe40007810000 */
[----:B------:R-:W-:Y:S01]  /*4c90*/  ISETP.GT.AND P4, PT, R183, 0x31, PT ;  /* 0x00000031b700780c */ /* 0x000fe20003f84270 */
[----:B------:R-:W2:Y:S01]  /*4ca0*/  MUFU.TANH R177, R177 ;  /* 0x000000b100b17308 */ /* 0x000ea20000002400 */
[----:B---3--:R-:W-:-:S02]  /*4cb0*/  FSEL R173, R173, -INF , P3 ;  /* 0xff800000adad7808 */ /* 0x008fc40001800000 */
[----:B------:R-:W-:Y:S02]  /*4cc0*/  FMNMX.FTZ R10, R174, R187, !PT ;  /* 0x000000bbae0a7209 */ /* 0x000fe40007810000 */
[----:B------:R-:W-:Y:S02]  /*4cd0*/  ISETP.GT.AND P3, PT, R183, 0x38, PT ;  /* 0x00000038b700780c */ /* 0x000fe40003f64270 */
[----:B0-----:R-:W-:Y:S01]  /*4ce0*/  FSEL R176, R176, -INF , P4 ;  /* 0xff800000b0b07808 */ /* 0x001fe20002000000 */
[----:B------:R-:W0:Y:S01]  /*4cf0*/  MUFU.TANH R178, R178 ;  /* 0x000000b200b27308 */ /* 0x000e220000002400 */
[----:B------:R-:W-:Y:S02]  /*4d00*/  FMNMX.FTZ R187, R173, R10, !PT ;  /* 0x0000000aadbb7209 */ /* 0x000fe40007810000 */
[----:B------:R-:W-:Y:S02]  /*4d10*/  ISETP.GT.AND P4, PT, R183, 0x39, PT ;  /* 0x00000039b700780c */ /* 0x000fe40003f84270 */
[----:B-1----:R-:W-:-:S02]  /*4d20*/  FSEL R175, R175, -INF , P3 ;  /* 0xff800000afaf7808 */ /* 0x002fc40001800000 */
[----:B------:R-:W-:Y:S01]  /*4d30*/  FMNMX.FTZ R10, R176, R187, !PT ;  /* 0x000000bbb00a7209 */ /* 0x000fe20007810000 */
[----:B------:R-:W1:Y:S01]  /*4d40*/  MUFU.TANH R180, R180 ;  /* 0x000000b400b47308 */ /* 0x000e620000002400 */
[----:B------:R-:W-:Y:S02]  /*4d50*/  ISETP.GT.AND P3, PT, R183, 0x40, PT ;  /* 0x00000040b700780c */ /* 0x000fe40003f64270 */
[----:B--2---:R-:W-:Y:S02]  /*4d60*/  FSEL R177, R177, -INF , P4 ;  /* 0xff800000b1b17808 */ /* 0x004fe40002000000 */
[----:B------:R-:W-:Y:S02]  /*4d70*/  FMNMX.FTZ R10, R175, R10, !PT ;  /* 0x0000000aaf0a7209 */ /* 0x000fe40007810000 */
[----:B------:R-:W-:Y:S01]  /*4d80*/  ISETP.GT.AND P4, PT, R183, 0x41, PT ;  /* 0x00000041b700780c */ /* 0x000fe20003f84270 */
[----:B------:R-:W2:Y:S01]  /*4d90*/  MUFU.TANH R179, R179 ;  /* 0x000000b300b37308 */ /* 0x000ea20000002400 */
[----:B0-----:R-:W-:-:S02]  /*4da0*/  FSEL R178, R178, -INF , P3 ;  /* 0xff800000b2b27808 */ /* 0x001fc40001800000 */
[----:B------:R-:W-:Y:S02]  /*4db0*/  FMNMX.FTZ R187, R177, R10, !PT ;  /* 0x0000000ab1bb7209 */ /* 0x000fe40007810000 */
[C---:B------:R-:W-:Y:S02]  /*4dc0*/  ISETP.GT.AND P3, PT, R183.reuse, 0x48, PT ;  /* 0x00000048b700780c */ /* 0x040fe40003f64270 */
[----:B------:R-:W-:Y:S01]  /*4dd0*/  FMNMX.FTZ R187, R178, R187, !PT ;  /* 0x000000bbb2bb7209 */ /* 0x000fe20007810000 */
[----:B------:R-:W0:Y:S01]  /*4de0*/  MUFU.TANH R182, R182 ;  /* 0x000000b600b67308 */ /* 0x000e220000002400 */
[----:B-1----:R-:W-:Y:S02]  /*4df0*/  FSEL R180, R180, -INF , P4 ;  /* 0xff800000b4b47808 */ /* 0x002fe40002000000 */
[----:B------:R-:W-:Y:S02]  /*4e00*/  ISETP.GT.AND P4, PT, R183, 0x49, PT ;  /* 0x00000049b700780c */ /* 0x000fe40003f84270 */
[----:B------:R-:W-:Y:S01]  /*4e10*/  FMNMX.FTZ R10, R180, R187, !PT ;  /* 0x000000bbb40a7209 */ /* 0x000fe20007810000 */
[--C-:B------:R-:W-:Y:S01]  /*4e20*/  FFMA.FTZ R187, R14, UR7, -R171.reuse ;  /* 0x000000070ebb7c23 */ /* 0x100fe200080108ab */
[--C-:B------:R-:W-:Y:S01]  /*4e30*/  FFMA.FTZ R14, R18, UR7, -R171.reuse ;  /* 0x00000007120e7c23 */ /* 0x100fe200080108ab */
[----:B------:R-:W1:Y:S01]  /*4e40*/  MUFU.TANH R181, R181 ;  /* 0x000000b500b57308 */ /* 0x000e620000002400 */
[----:B--2---:R-:W-:Y:S01]  /*4e50*/  FSEL R179, R179, -INF , P3 ;  /* 0xff800000b3b37808 */ /* 0x004fe20001800000 */
[--C-:B------:R-:W-:Y:S01]  /*4e60*/  FFMA.FTZ R18, R19, UR7, -R171.reuse ;  /* 0x0000000713127c23 */ /* 0x100fe200080108ab */
[----:B------:R-:W-:Y:S01]  /*4e70*/  ISETP.GT.AND P3, PT, R183, 0x50, PT ;  /* 0x00000050b700780c */ /* 0x000fe20003f64270 */
[--C-:B------:R-:W-:Y:S01]  /*4e80*/  FFMA.FTZ R19, R20, UR7, -R171.reuse ;  /* 0x0000000714137c23 */ /* 0x100fe200080108ab */
[----:B------:R-:W-:Y:S01]  /*4e90*/  FMNMX.FTZ R163, R179, R10, !PT ;  /* 0x0000000ab3a37209 */ /* 0x000fe20007810000 */
[--C-:B------:R-:W-:Y:S01]  /*4ea0*/  FFMA.FTZ R20, R21, UR7, -R171.reuse ;  /* 0x0000000715147c23 */ /* 0x100fe200080108ab */
[--C-:B------:R-:W-:Y:S01]  /*4eb0*/  FFMA.FTZ R21, R22, UR7, -R171.reuse ;  /* 0x0000000716157c23 */ /* 0x100fe200080108ab */
[----:B------:R-:W2:Y:S01]  /*4ec0*/  MUFU.TANH R184, R184 ;  /* 0x000000b800b87308 */ /* 0x000ea20000002400 */
[----:B0-----:R-:W-:Y:S01]  /*4ed0*/  FSEL R182, R182, -INF , P4 ;  /* 0xff800000b6b67808 */ /* 0x001fe20002000000 */
[--C-:B------:R-:W-:Y:S01]  /*4ee0*/  FFMA.FTZ R22, R152, UR7, -R171.reuse ;  /* 0x0000000798167c23 */ /* 0x100fe200080108ab */
[----:B------:R-:W-:Y:S01]  /*4ef0*/  ISETP.GT.AND P4, PT, R183, 0x51, PT ;  /* 0x00000051b700780c */ /* 0x000fe20003f84270 */
[----:B------:R-:W-:Y:S01]  /*4f00*/  FFMA.FTZ R152, R153, UR7, -R171 ;  /* 0x0000000799987c23 */ /* 0x000fe200080108ab */
        /* <DEDUP_REMOVED lines=9> */
[----:B------:R-:W2:Y:S01]  /*4fa0*/  MUFU.EX2 R11, R11 ;  /* 0x0000000b000b7308 */ /* 0x000ea20000000800 */
[----:B0-----:R-:W-:-:S04]  /*4fb0*/  FSEL R185, R185, -INF , P3 ;  /* 0xff800000b9b97808 */ /* 0x001fc80001800000 */
[----:B------:R-:W-:-:S03]  /*4fc0*/  FMNMX.FTZ R163, R185, R10, !PT ;  /* 0x0000000ab9a37209 */ /* 0x000fc60007810000 */
[----:B------:R0:W3:Y:S01]  /*4fd0*/  MUFU.EX2 R15, R189 ;  /* 0x000000bd000f7308 */ /* 0x0000e20000000800 */
[----:B-1----:R-:W-:-:S04]  /*4fe0*/  FSEL R186, R186, -INF , P4 ;  /* 0xff800000baba7808 */ /* 0x002fc80002000000 */
[----:B------:R-:W-:-:S03]  /*4ff0*/  FMNMX.FTZ R10, R186, R163, !PT ;  /* 0x000000a3ba0a7209 */ /* 0x000fc60007810000 */
[----:B------:R-:W-:Y:S01]  /*5000*/  MUFU.EX2 R163, R187 ;  /* 0x000000bb00a37308 */ /* 0x000fe20000000800 */
[----:B--2---:R-:W-:Y:S01]  /*5010*/  FFMA.FTZ R192, R11, R3, R160 ;  /* 0x000000030bc07223 */ /* 0x004fe200000100a0 */
[----:B------:R-:W1:Y:S01]  /*5020*/  SHFL.BFLY PT, R183, R10, 0x2, 0x1f ;  /* 0x0c401f000ab77f89 */ /* 0x000e6200000e0000 */
[--C-:B0-----:R-:W-:Y:S01]  /*5030*/  FFMA.FTZ R189, R157, UR7, -R171.reuse ;  /* 0x000000079dbd7c23 */ /* 0x101fe200080108ab */
        /* <DEDUP_REMOVED lines=22> */
[----:B-1----:R-:W-:Y:S01]  /*51a0*/  FMNMX.FTZ R187, R10, R183, !PT ;  /* 0x000000b70abb7209 */ /* 0x002fe20007810000 */
[--C-:B------:R-:W-:Y:S01]  /*51b0*/  FFMA.FTZ R183, R154, UR7, -R171.reuse ;  /* 0x000000079ab77c23 */ /* 0x100fe200080108ab */
[--C-:B------:R-:W-:Y:S01]  /*51c0*/  FFMA.FTZ R154, R155, UR7, -R171.reuse ;  /* 0x000000079b9a7c23 */ /* 0x100fe200080108ab */
[----:B------:R-:W-:Y:S01]  /*51d0*/  FFMA.FTZ R155, R158, UR7, -R171 ;  /* 0x000000079e9b7c23 */ /* 0x000fe200080108ab */
        /* <DEDUP_REMOVED lines=25> */
[----:B0-----:R-:W-:Y:S01]  /*5370*/  FMNMX.FTZ R10, R187, R10, !PT ;  /* 0x0000000abb0a7209 */ /* 0x001fe20007810000 */
[----:B------:R-:W-:Y:S01]  /*5380*/  MUFU.EX2 R16, R16 ;  /* 0x0000001000107308 */ /* 0x000fe20000000800 */
[-C--:B------:R-:W-:Y:S01]  /*5390*/  FMUL.FTZ R102, R102, R11.reuse ;  /* 0x0000000b66667220 */ /* 0x080fe20000410000 */
[-C--:B------:R-:W-:Y:S01]  /*53a0*/  FMUL.FTZ R103, R103, R11.reuse ;  /* 0x0000000b67677220 */ /* 0x080fe20000410000 */
[C---:B------:R-:W-:Y:S01]  /*53b0*/  FSETP.NEU.FTZ.AND P3, PT, R10.reuse, -INF , PT ;  /* 0xff8000000a00780b */ /* 0x040fe20003f7d000 */
[----:B------:R-:W-:Y:S01]  /*53c0*/  FMUL.FTZ R153, R10, UR7 ;  /* 0x000000070a997c20 */ /* 0x000fe20008410000 */
[-C--:B------:R-:W-:Y:S01]  /*53d0*/  FMUL.FTZ R106, R106, R11.reuse ;  /* 0x0000000b6a6a7220 */ /* 0x080fe20000410000 */
[-C--:B------:R-:W-:Y:S01]  /*53e0*/  FMUL.FTZ R107, R107, R11.reuse ;  /* 0x0000000b6b6b7220 */ /* 0x080fe20000410000 */
[-C--:B------:R-:W-:Y:S01]  /*53f0*/  FMUL.FTZ R110, R110, R11.reuse ;  /* 0x0000000b6e6e7220 */ /* 0x080fe20000410000 */
[----:B------:R-:W-:Y:S01]  /*5400*/  MUFU.EX2 R13, R13 ;  /* 0x0000000d000d7308 */ /* 0x000fe20000000800 */
[----:B------:R-:W-:Y:S01]  /*5410*/  FSEL R153, R153, RZ, P3 ;  /* 0x000000ff99997208 */ /* 0x000fe20001800000 */
[-C--:B------:R-:W-:Y:S01]  /*5420*/  FMUL.FTZ R111, R111, R11.reuse ;  /* 0x0000000b6f6f7220 */ /* 0x080fe20000410000 */
[-C--:B------:R-:W-:Y:S01]  /*5430*/  FMUL.FTZ R114, R114, R11.reuse ;  /* 0x0000000b72727220 */ /* 0x080fe20000410000 */
[-C--:B------:R-:W-:Y:S01]  /*5440*/  FMUL.FTZ R115, R115, R11.reuse ;  /* 0x0000000b73737220 */ /* 0x080fe20000410000 */
[-C--:B------:R-:W-:Y:S01]  /*5450*/  FMUL.FTZ R118, R118, R11.reuse ;  /* 0x0000000b76767220 */ /* 0x080fe20000410000 */
[--C-:B------:R-:W-:Y:S01]  /*5460*/  FFMA.FTZ R197, R172, UR7, -R153.reuse ;  /* 0x00000007acc57c23 */ /* 0x100fe20008010899 */
[--C-:B------:R-:W-:Y:S01]  /*5470*/  FFMA.FTZ R172, R9, UR7, -R153.reuse ;  /* 0x0000000709ac7c23 */ /* 0x100fe20008010899 */
[----:B------:R-:W-:Y:S01]  /*5480*/  FSEL R9, R10, RZ, P3 ;  /* 0x000000ff0a097208 */ /* 0x000fe20001800000 */
[--C-:B------:R-:W-:Y:S01]  /*5490*/  FFMA.FTZ R191, R167, UR7, -R153.reuse ;  /* 0x00000007a7bf7c23 */ /* 0x100fe20008010899 */
[--C-:B------:R-:W-:Y:S01]  /*54a0*/  FFMA.FTZ R158, R204, UR7, -R153.reuse ;  /* 0x00000007cc9e7c23 */ /* 0x100fe20008010899 */
[--C-:B------:R-:W-:Y:S01]  /*54b0*/  FFMA.FTZ R188, R203, UR7, -R153.reuse ;  /* 0x00000007cbbc7c23 */ /* 0x100fe20008010899 */
[--C-:B------:R-:W-:Y:S01]  /*54c0*/  FFMA.FTZ R193, R201, UR7, -R153.reuse ;  /* 0x00000007c9c17c23 */ /* 0x100fe20008010899 */
[----:B------:R-:W-:Y:S01]  /*54d0*/  FADD.FTZ R9, -R9, R12 ;  /* 0x0000000c09097221 */ /* 0x000fe20000010100 */
[--C-:B------:R-:W-:Y:S01]  /*54e0*/  FFMA.FTZ R190, R200, UR7, -R153.reuse ;  /* 0x00000007c8be7c23 */ /* 0x100fe20008010899 */
[----:B------:R-:W-:Y:S01]  /*54f0*/  MUFU.EX2 R191, R191 ;  /* 0x000000bf00bf7308 */ /* 0x000fe20000000800 */
[--C-:B------:R-:W-:Y:S01]  /*5500*/  FFMA.FTZ R195, R168, UR7, -R153.reuse ;  /* 0x00000007a8c37c23 */ /* 0x100fe20008010899 */
[----:B------:R-:W-:Y:S01]  /*5510*/  FMUL.FTZ R9, R9, UR7 ;  /* 0x0000000709097c20 */ /* 0x000fe20008410000 */
[----:B------:R-:W-:Y:S01]  /*5520*/  FFMA.FTZ R203, R176, UR7, -R153 ;  /* 0x00000007b0cb7c23 */ /* 0x000fe20008010899 */
[----:B--2---:R-:W-:Y:S01]  /*5530*/  FADD.FTZ R176, R162, R3 ;  /* 0x00000003a2b07221 */ /* 0x004fe20000010000 */
[--C-:B------:R-:W-:Y:S01]  /*5540*/  FFMA.FTZ R168, R169, UR7, -R153.reuse ;  /* 0x00000007a9a87c23 */ /* 0x100fe20008010899 */
[--C-:B------:R-:W-:Y:S01]  /*5550*/  FFMA.FTZ R199, R165, UR7, -R153.reuse ;  /* 0x00000007a5c77c23 */ /* 0x100fe20008010899 */
[--C-:B------:R-:W-:Y:S01]  /*5560*/  FFMA.FTZ R170, R170, UR7, -R153.reuse ;  /* 0x00000007aaaa7c23 */ /* 0x100fe20008010899 */
[----:B------:R3:W0:Y:S01]  /*5570*/  MUFU.EX2 R12, R9 ;  /* 0x00000009000c7308 */ /* 0x0006220000000800 */
        /* <DEDUP_REMOVED lines=8> */
[----:B---3--:R-:W-:Y:S01]  /*5600*/  FADD.FTZ R9, R159, R176 ;  /* 0x000000b09f097221 */ /* 0x008fe20000010000 */
[--C-:B------:R-:W-:Y:S01]  /*5610*/  FFMA.FTZ R181, R181, UR7, -R153.reuse ;  /* 0x00000007b5b57c23 */ /* 0x100fe20008010899 */
[--C-:B------:R-:W-:Y:S01]  /*5620*/  FFMA.FTZ R184, R184, UR7, -R153.reuse ;  /* 0x00000007b8b87c23 */ /* 0x100fe20008010899 */
[----:B------:R-:W-:Y:S01]  /*5630*/  FFMA.FTZ R185, R185, UR7, -R153 ;  /* 0x00000007b9b97c23 */ /* 0x000fe20008010899 */
[----:B-1----:R-:W-:Y:S01]  /*5640*/  FADD.FTZ R176, R164, R9 ;  /* 0x00000009a4b07221 */ /* 0x002fe20000010000 */
[----:B------:R-:W-:Y:S01]  /*5650*/  IADD3 R9, -R2, 0xb, RZ ;  /* 0x0000000b02097810 */ /* 0x000fe20007ffe1ff */
[----:B------:R-:W-:Y:S01]  /*5660*/  FFMA.FTZ R186, R186, UR7, -R153 ;  /* 0x00000007baba7c23 */ /* 0x000fe20008010899 */
[----:B------:R-:W1:Y:S01]  /*5670*/  MUFU.EX2 R188, R188 ;  /* 0x000000bc00bc7308 */ /* 0x000e620000000800 */
[----:B0-----:R-:W-:Y:S01]  /*5680*/  FFMA.FTZ R3, R12, R4, R191 ;  /* 0x000000040c037223 */ /* 0x001fe200000100bf */
[----:B------:R-:W-:Y:S01]  /*5690*/  FFMA.FTZ R4, R175, UR7, -R153 ;  /* 0x00000007af047c23 */ /* 0x000fe20008010899 */
[----:B------:R-:W-:Y:S01]  /*56a0*/  F2FP.F16.F32.PACK_AB R153, R15, R160 ;  /* 0x000000a00f99723e */ /* 0x000fe200000000ff */
        /* <DEDUP_REMOVED lines=14> */
[----:B------:R-:W-:Y:S01]  /*5790*/  FADD.FTZ R3, R161, R176 ;  /* 0x000000b0a1037221 */ /* 0x000fe20000010000 */
[----:B------:R-:W-:-:S02]  /*57a0*/  IMAD.U32 R176, RZ, RZ, UR29 ;  /* 0x0000001dffb07e24 */ /* 0x000fc4000f8e00ff */
[-C--:B------:R-:W-:Y:S01]  /*57b0*/  FMUL.FTZ R139, R139, R11.reuse ;  /* 0x0000000b8b8b7220 */ /* 0x080fe20000410000 */
[-C--:B------:R-:W-:Y:S01]  /*57c0*/  FMUL.FTZ R142, R142, R11.reuse ;  /* 0x0000000b8e8e7220 */ /* 0x080fe20000410000 */
[----:B------:R-:W-:Y:S01]  /*57d0*/  FADD.FTZ R157, R166, R3 ;  /* 0x00000003a69d7221 */ /* 0x000fe20000010000 */
[----:B------:R-:W-:Y:S01]  /*57e0*/  @!P2 VIADD R3, R176, 0x22840 ;  /* 0x00022840b003a836 */ /* 0x000fe20000000000 */
[----:B------:R-:W1:Y:S01]  /*57f0*/  MUFU.EX2 R195, R195 ;  /* 0x000000c300c37308 */ /* 0x000e620000000800 */
[-C--:B------:R-:W-:Y:S01]  /*5800*/  FMUL.FTZ R143, R143, R11.reuse ;  /* 0x0000000b8f8f7220 */ /* 0x080fe20000410000 */
[----:B------:R-:W-:Y:S01]  /*5810*/  FADD.FTZ R194, R16, R157 ;  /* 0x0000009d10c27221 */ /* 0x000fe20000010000 */
[-C--:B------:R-:W-:Y:S01]  /*5820*/  FMUL.FTZ R146, R146, R11.reuse ;  /* 0x0000000b92927220 */ /* 0x080fe20000410000 */
[----:B------:R-:W-:Y:S01]  /*5830*/  @!P2 PRMT R3, RZ, 0x654, R3 ;  /* 0x00000654ff03a816 */ /* 0x000fe20000000003 */
[----:B------:R3:W-:Y:S06]  /*5840*/  BAR.ARV R9, 0x100 ;  /* 0x000400090000751d */ /* 0x0007ec0000002000 */
[----:B------:R-:W4:Y:S01]  /*5850*/  MUFU.EX2 R168, R168 ;  /* 0x000000a800a87308 */ /* 0x000f220000000800 */
[----:B------:R-:W-:Y:S01]  /*5860*/  FADD.FTZ R194, R13, R194 ;  /* 0x000000c20dc27221 */ /* 0x000fe20000010000 */
[----:B------:R5:W-:Y:S01]  /*5870*/  @!P2 SYNCS.ARRIVE.TRANS64.RED.A1T0 RZ, [R3+URZ], RZ ;  /* 0x000000ff03ffa9a7 */ /* 0x000be2000810043f */
[-C--:B------:R-:W-:Y:S01]  /*5880*/  FMUL.FTZ R147, R147, R11.reuse ;  /* 0x0000000b93937220 */ /* 0x080fe20000410000 */
[-C--:B------:R-:W-:Y:S01]  /*5890*/  FMUL.FTZ R150, R150, R11.reuse ;  /* 0x0000000b96967220 */ /* 0x080fe20000410000 */
[----:B------:R-:W-:Y:S01]  /*58a0*/  FADD.FTZ R157, R163, R194 ;  /* 0x000000c2a39d7221 */ /* 0x000fe20000010000 */
[----:B------:R-:W-:Y:S01]  /*58b0*/  FMUL.FTZ R151, R151, R11 ;  /* 0x0000000b97977220 */ /* 0x000fe20000410000 */
        /* <DEDUP_REMOVED lines=14> */
[----:B--2---:R-:W-:Y:S01]  /*59a0*/  FADD.FTZ R192, R190, R155 ;  /* 0x0000009bbec07221 */ /* 0x004fe20000010000 */
[-C--:B------:R-:W-:Y:S01]  /*59b0*/  FMUL.FTZ R45, R45, R12.reuse ;  /* 0x0000000c2d2d7220 */ /* 0x080fe20000410000 */
[-C--:B------:R-:W-:Y:S01]  /*59c0*/  FMUL.FTZ R48, R48, R12.reuse ;  /* 0x0000000c30307220 */ /* 0x080fe20000410000 */
[----:B------:R-:W0:Y:S01]  /*59d0*/  MUFU.EX2 R172, R172 ;  /* 0x000000ac00ac7308 */ /* 0x000e220000000800 */
[----:B-1----:R-:W-:Y:S01]  /*59e0*/  FADD.FTZ R155, R195, R192 ;  /* 0x000000c0c39b7221 */ /* 0x002fe20000010000 */
[-C--:B------:R-:W-:Y:S01]  /*59f0*/  FMUL.FTZ R49, R49, R12.reuse ;  /* 0x0000000c31317220 */ /* 0x080fe20000410000 */
[-C--:B------:R-:W-:Y:S01]  /*5a00*/  FMUL.FTZ R52, R52, R12.reuse ;  /* 0x0000000c34347220 */ /* 0x080fe20000410000 */
[-C--:B------:R-:W-:Y:S01]  /*5a10*/  FMUL.FTZ R53, R53, R12.reuse ;  /* 0x0000000c35357220 */ /* 0x080fe20000410000 */
[----:B----4-:R-:W-:Y:S01]  /*5a20*/  FADD.FTZ R180, R168, R155 ;  /* 0x0000009ba8b47221 */ /* 0x010fe20000010000 */
        /* <DEDUP_REMOVED lines=10> */
[----:B------:R-:W5:Y:S01]  /*5ad0*/  MUFU.EX2 R199, R199 ;  /* 0x000000c700c77308 */ /* 0x000f620000000800 */
        /* <DEDUP_REMOVED lines=16> */
[----:B-----5:R-:W-:Y:S01]  /*5be0*/  FADD.FTZ R3, R199, R180 ;  /* 0x000000b4c7037221 */ /* 0x020fe20000010000 */
        /* <DEDUP_REMOVED lines=8> */
[----:B------:R-:W-:Y:S01]  /*5c70*/  F2FP.F16.F32.PACK_AB R157, R164, R159 ;  /* 0x0000009fa49d723e */ /* 0x000fe200000000ff */
[-C--:B------:R-:W-:Y:S01]  /*5c80*/  FMUL.FTZ R105, R105, R12.reuse ;  /* 0x0000000c69697220 */ /* 0x080fe20000410000 */
[----:B------:R-:W-:Y:S01]  /*5c90*/  F2FP.F16.F32.PACK_AB R159, R166, R161 ;  /* 0x000000a1a69f723e */ /* 0x000fe200000000ff */
[----:B------:R-:W-:Y:S01]  /*5ca0*/  FMUL.FTZ R108, R108, R12 ;  /* 0x0000000c6c6c7220 */ /* 0x000fe20000410000 */
[----:B------:R-:W-:Y:S01]  /*5cb0*/  F2FP.F16.F32.PACK_AB R161, R13, R16 ;  /* 0x000000100da1723e */ /* 0x000fe200000000ff */
        /* <DEDUP_REMOVED lines=29> */
[----:B------:R-:W-:-:S04]  /*5e90*/  FMUL.FTZ R149, R149, R12 ;  /* 0x0000000c95957220 */ /* 0x000fc80000410000 */
        /* <DEDUP_REMOVED lines=9> */
[----:B--2---:R-:W-:Y:S01]  /*5f30*/  FADD.FTZ R180, R22, R155 ;  /* 0x0000009b16b47221 */ /* 0x004fe20000010000 */
        /* <DEDUP_REMOVED lines=8> */
[----:B------:R-:W-:Y:S02]  /*5fc0*/  F2FP.F16.F32.PACK_AB R160, R199, R172 ;  /* 0x000000acc7a0723e */ /* 0x000fe400000000ff */
[----:B------:R-:W-:-:S04]  /*5fd0*/  F2FP.F16.F32.PACK_AB R166, R177, R4 ;  /* 0x00000004b1a6723e */ /* 0x000fc800000000ff */
[----:B------:R-:W2:Y:S01]  /*5fe0*/  MUFU.EX2 R183, R183 ;  /* 0x000000b700b77308 */ /* 0x000ea20000000800 */
[----:B0-----:R-:W-:-:S07]  /*5ff0*/  FADD.FTZ R162, R152, R15 ;  /* 0x0000000f98a27221 */ /* 0x001fce0000010000 */
[----:B------:R-:W0:Y:S01]  /*6000*/  MUFU.EX2 R205, R205 ;  /* 0x000000cd00cd7308 */ /* 0x000e220000000800 */
[----:B-1----:R-:W-:-:S07]  /*6010*/  FADD.FTZ R14, R178, R3 ;  /* 0x00000003b20e7221 */ /* 0x002fce0000010000 */
[----:B------:R-:W1:Y:S01]  /*6020*/  MUFU.EX2 R154, R154 ;  /* 0x0000009a009a7308 */ /* 0x000e620000000800 */
[C---:B--2---:R-:W-:Y:S01]  /*6030*/  FADD.FTZ R13, R183.reuse, R162 ;  /* 0x000000a2b70d7221 */ /* 0x044fe20000010000 */
[----:B------:R-:W-:Y:S02]  /*6040*/  F2FP.F16.F32.PACK_AB R171, R183, R152 ;  /* 0x00000098b7ab723e */ /* 0x000fe400000000ff */
[----:B------:R-:W-:Y:S02]  /*6050*/  F2FP.F16.F32.PACK_AB R152, R158, R191 ;  /* 0x000000bf9e98723e */ /* 0x000fe400000000ff */
[----:B------:R-:W-:Y:S02]  /*6060*/  F2FP.F16.F32.PACK_AB R158, R197, R168 ;  /* 0x000000a8c59e723e */ /* 0x000fe400000000ff */
[----:B------:R-:W2:Y:S01]  /*6070*/  MUFU.EX2 R179, R179 ;  /* 0x000000b300b37308 */ /* 0x000ea20000000800 */
[----:B0-----:R-:W-:Y:S01]  /*6080*/  FADD.FTZ R14, R205, R14 ;  /* 0x0000000ecd0e7221 */ /* 0x001fe20000010000 */
[----:B------:R-:W-:-:S02]  /*6090*/  F2FP.F16.F32.PACK_AB R162, R201, R170 ;  /* 0x000000aac9a2723e */ /* 0x000fc400000000ff */
[----:B------:R-:W-:-:S04]  /*60a0*/  F2FP.F16.F32.PACK_AB R168, R205, R178 ;  /* 0x000000b2cda8723e */ /* 0x000fc800000000ff */
[----:B------:R-:W0:Y:S01]  /*60b0*/  MUFU.EX2 R182, R182 ;  /* 0x000000b600b67308 */ /* 0x000e220000000800 */
[----:B-1----:R-:W-:Y:S01]  /*60c0*/  FADD.FTZ R16, R154, R13 ;  /* 0x0000000d9a107221 */ /* 0x002fe20000010000 */
[----:B------:R-:W-:Y:S02]  /*60d0*/  F2FP.F16.F32.PACK_AB R173, R187, R154 ;  /* 0x0000009abbad723e */ /* 0x000fe400000000ff */
[----:B------:R-:W-:Y:S01]  /*60e0*/  F2FP.F16.F32.PACK_AB R154, R193, R188 ;  /* 0x000000bcc19a723e */ /* 0x000fe200000000ff */
[----:B------:R-:W-:-:S03]  /*60f0*/  FADD.FTZ R13, R187, R16 ;  /* 0x00000010bb0d7221 */ /* 0x000fc60000010000 */
        /* <DEDUP_REMOVED lines=13> */
[----:B-1----:R-:W-:Y:S01]  /*61d0*/  FADD.FTZ R13, R185, R14 ;  /* 0x0000000eb90d7221 */ /* 0x002fe20000010000 */
[C---:B--2---:R-:W-:Y:S01]  /*61e0*/  F2FP.F16.F32.PACK_AB R175, R189.reuse, R156 ;  /* 0x0000009cbdaf723e */ /* 0x044fe200000000ff */
[----:B------:R-:W-:Y:S01]  /*61f0*/  FADD.FTZ R3, R189, R16 ;  /* 0x00000010bd037221 */ /* 0x000fe20000010000 */
[----:B------:R-:W-:Y:S01]  /*6200*/  F2FP.F16.F32.PACK_AB R156, R195, R190 ;  /* 0x000000bec39c723e */ /* 0x000fe200000000ff */
[C---:B0-----:R-:W-:Y:S01]  /*6210*/  FADD.FTZ R4, R186.reuse, R13 ;  /* 0x0000000dba047221 */ /* 0x041fe20000010000 */
[----:B------:R-:W-:Y:S01]  /*6220*/  F2FP.F16.F32.PACK_AB R174, R186, R185 ;  /* 0x000000b9baae723e */ /* 0x000fe200000000ff */
[----:B------:R-:W-:Y:S06]  /*6230*/  @!P0 BRA `(.L_x_13275) ;  /* 0x0000000000048947 */ /* 0x000fec0003800000 */
[----:B------:R-:W-:Y:S01]  /*6240*/  BPT.TRAP 0x1 ;  /* 0x000000040000795c */ /* 0x000fe20000300000 */
.L_x_13275:
[----:B------:R0:W1:Y:S01]  /*6250*/  SYNCS.PHASECHK.TRANS64.TRYWAIT P3, [UR29+0x22850], R7 ;  /* 0x02285007ff0075a7 */ /* 0x000062000806015d */
[----:B------:R-:W-:Y:S05]  /*6260*/  @!P0 BRA `(.L_x_13276) ;  /* 0x0000000000048947 */ /* 0x000fea0003800000 */
[----:B------:R-:W-:Y:S01]  /*6270*/  BPT.TRAP 0x1 ;  /* 0x000000040000795c */ /* 0x000fe20000300000 */
.L_x_13276:
[----:B-1----:R-:W-:Y:S05]  /*6280*/  @P3 BRA `(.L_x_13277) ;  /* 0x0000000000083947 */ /* 0x002fea0003800000 */
[----:B------:R-:W1:Y:S02]  /*6290*/  SYNCS.PHASECHK.TRANS64.TRYWAIT P3, [UR29+0x22850], R7 ;  /* 0x02285007ff0075a7 */ /* 0x000e64000806015d */
[----:B-1----:R-:W-:Y:S05]  /*62a0*/  @!P3 BRA `(.L_x_13278) ;  /* 0x0000009000a4b947 */ /* 0x002fea0003800000 */
.L_x_13277:
[----:B------:R2:W-:Y:S01]  /*62b0*/  BAR.SYNC.DEFER_BLOCKING R0, 0x100 ;  /* 0x000400000000751d */ /* 0x0005e20000010000 */
[----:B------:R-:W-:Y:S01]  /*62c0*/  UIMAD UR14, UR4, 0xc00, UR24 ;  /* 0x00000c00040e78a4 */ /* 0x000fe2000f8e0218 */
[----:B-1----:R-:W-:Y:S01]  /*62d0*/  @!P2 VIADD R176, R176, 0x22860 ;  /* 0x00022860b0b0a836 */ /* 0x002fe20000000000 */
[----:B------:R-:W-:Y:S01]  /*62e0*/  UISETP.GT.AND UP1, UPT, UR41, UR25, UPT ;  /* 0x000000192900728c */ /* 0x000fe2000bf24270 */
[----:B------:R-:W-:Y:S01]  /*62f0*/  MOV R11, R8 ;  /* 0x00000008000b7202 */ /* 0x000fe20000000f00 */
[----:B------:R-:W-:Y:S01]  /*6300*/  UIADD3 UR41, UR41, -0x1, URZ ;  /* 0xffffffff29297890 */ /* 0x000fe2000fffe03f */
[----:B------:R-:W-:Y:S01]  /*6310*/  IMAD.MOV.U32 R12, RZ, RZ, R10 ;  /* 0x000000ffff0c7224 */ /* 0x000fe200078e000a */
[----:B------:R-:W-:Y:S01]  /*6320*/  UMOV UR11, 0x40000040 ;  /* 0x40000040000b7882 */ /* 0x000fe20000000000 */
[----:B------:R-:W-:Y:S01]  /*6330*/  UMOV UR10, UR14 ;  /* 0x0000000e000a7c82 */ /* 0x000fe20008000000 */
[----:B------:R-:W-:Y:S02]  /*6340*/  PLOP3.LUT P3, PT, PT, PT, UP1, 0x80, 0x0 ;  /* 0x000000000000781c */ /* 0x000fe40003f6f018 */
[----:B------:R-:W-:Y:S01]  /*6350*/  @!P2 PRMT R176, RZ, 0x654, R176 ;  /* 0x00000654ffb0a816 */ /* 0x000fe200000000b0 */
        /* <DEDUP_REMOVED lines=35> */
.L_x_13270:
[----:B------:R-:W-:-:S06]  /*6590*/  UISETP.GE.AND UP0, UPT, UR41, UR38, UPT ;  /* 0x000000262900728c */ /* 0x000fcc000bf06270 */
[----:B------:R-:W-:-:S13]  /*65a0*/  PLOP3.LUT P1, PT, PT, PT, UP0, 0x80, 0x0 ;  /* 0x000000000000781c */ /* 0x000fda0003f2f008 */
[----:B------:R-:W-:Y:S05]  /*65b0*/  @!P1 BRA `(.L_x_13280) ;  /* 0x0000002000a89947 */ /* 0x000fea0003800000 */
[----:B0-----:R-:W-:Y:S01]  /*65c0*/  IMAD.MOV.U32 R7, RZ, RZ, R8 ;  /* 0x000000ffff077224 */ /* 0x001fe200078e0008 */
[----:B------:R-:W-:Y:S01]  /*65d0*/  ULDC UR25, c[0x0][0x9d8] ;  /* 0x0002760000197ab9 */ /* 0x000fe20000000800 */
[----:B------:R-:W-:Y:S01]  /*65e0*/  IMAD.MOV.U32 R201, RZ, RZ, R10 ;  /* 0x000000ffffc97224 */ /* 0x000fe200078e000a */
[----:B------:R-:W-:-:S06]  /*65f0*/  ULDC UR7, c[0x0][0x988] ;  /* 0x0002620000077ab9 */ /* 0x000fcc0000000800 */
.L_x_13289:
[----:B------:R-:W-:-:S04]  /*6600*/  UIADD3 UR4, UR4, 0x1, URZ ;  /* 0x0000000104047890 */ /* 0x000fc8000fffe03f */
[----:B------:R-:W-:-:S04]  /*6610*/  UISETP.NE.AND UP0, UPT, UR4, 0x2, UPT ;  /* 0x000000020400788c */ /* 0x000fc8000bf05270 */
[----:B------:R-:W-:Y:S02]  /*6620*/  USEL UR10, URZ, 0x1, UP0 ;  /* 0x000000013f0a7887 */ /* 0x000fe40008000000 */
[----:B------:R-:W-:Y:S02]  /*6630*/  USEL UR4, UR4, URZ, UP0 ;  /* 0x0000003f04047287 */ /* 0x000fe40008000000 */
[----:B------:R-:W-:Y:S01]  /*6640*/  ULOP3.LUT UR5, UR5, UR10, URZ, 0x3c, !UPT ;  /* 0x0000000a05057292 */ /* 0x000fe2000f8e3c3f */
[----:B0--3--:R-:W-:Y:S11]  /*6650*/  @!P0 BRA `(.L_x_13281) ;  /* 0x0000000000048947 */ /* 0x009ff60003800000 */
[----:B------:R-:W-:Y:S01]  /*6660*/  BPT.TRAP 0x1 ;  /* 0x000000040000795c */ /* 0x000fe20000300000 */
.L_x_13281:
[----:B------:R-:W-:Y:S01]  /*6670*/  ULEA UR26, UR4, UR39, 0x3 ;  /* 0x00000027041a7291 */ /* 0x000fe2000f8e183f */
[----:B------:R-:W-:-:S04]  /*6680*/  MOV R5, UR5 ;  /* 0x0000000500057c02 */ /* 0x000fc80008000f00 */
[----:B------:R-:W-:-:S04]  /*6690*/  SHF.L.U32 R5, R5, 0x1f, RZ ;  /* 0x0000001f05057819 */ /* 0x000fc800000006ff */
[----:B------:R0:W1:Y:S01]  /*66a0*/  SYNCS.PHASECHK.TRANS64.TRYWAIT P1, [UR26+0x22830], R5 ;  /* 0x02283005ff0075a7 */ /* 0x000062000802015a */
[----:B------:R-:W-:Y:S05]  /*66b0*/  @!P0 BRA `(.L_x_13282) ;  /* 0x0000000000048947 */ /* 0x000fea0003800000 */
[----:B------:R-:W-:Y:S01]  /*66c0*/  BPT.TRAP 0x1 ;  /* 0x000000040000795c */ /* 0x000fe20000300000 */
.L_x_13282:
[----:B-1----:R-:W-:Y:S05]  /*66d0*/  @P1 BRA `(.L_x_13283) ;  /* 0x0000000000081947 */ /* 0x002fea0003800000 */
[----:B------:R-:W1:Y:S02]  /*66e0*/  SYNCS.PHASECHK.TRANS64.TRYWAIT P1, [UR26+0x22830], R5 ;  /* 0x02283005ff0075a7 */ /* 0x000e64000802015a */
[----:B-1----:R-:W-:Y:S05]  /*66f0*/  @!P1 BRA `(.L_x_13284) ;  /* 0x0000008c00a49947 */ /* 0x002fea0003800000 */
.L_x_13283:
[----:B------:R-:W-:Y:S01]  /*6700*/  UIMAD UR10, UR4, 0x300, UR6 ;  /* 0x00000300040a78a4 */ /* 0x000fe2000f8e0206 */
[----:B--2---:R-:W-:Y:S01]  /*6710*/  WARPGROUP.ARRIVE ;  /* 0x00000000000079c5 */ /* 0x004fe20000000000 */
        /* <DEDUP_REMOVED lines=21> */
[----:B-1----:R-:W-:Y:S01]  /*6870*/  FMUL.FTZ R6, R154, UR25 ;  /* 0x000000199a067c20 */ /* 0x002fe20008410000 */
        /* <DEDUP_REMOVED lines=55> */
[----:B------:R-:W-:-:S03]  /*6bf0*/  IMAD.U32 R198, RZ, RZ, UR26 ;  /* 0x0000001affc67e24 */ /* 0x000fc6000f8e00ff */
        /* <DEDUP_REMOVED lines=37> */
[----:B---3--:R-:W-:-:S05]  /*6e50*/  FMNMX.FTZ R10, R189, R10, !PT ;  /* 0x0000000abd0a7209 */ /* 0x008fca0007810000 */
[----:B------:R-:W3:Y:S02]  /*6e60*/  SHFL.BFLY PT, R21, R10, 0x2, 0x1f ;  /* 0x0c401f000a157f89 */ /* 0x000ee400000e0000 */
[----:B------:R-:W4:Y:S01]  /*6e70*/  MUFU.TANH R12, R12 ;  /* 0x0000000c000c7308 */ /* 0x000f220000002400 */
[----:B-1----:R-:W-:-:S07]  /*6e80*/  FMNMX.FTZ R182, R6, R7, !PT ;  /* 0x0000000706b67209 */ /* 0x002fce0007810000 */
[----:B------:R-:W1:Y:S01]  /*6e90*/  MUFU.TANH R13, R13 ;  /* 0x0000000d000d7308 */ /* 0x000e620000002400 */
[----:B--2---:R-:W-:-:S07]  /*6ea0*/  FMNMX.FTZ R183, R11, R182, !PT ;  /* 0x000000b60bb77209 */ /* 0x004fce0007810000 */
[----:B------:R-:W2:Y:S01]  /*6eb0*/  MUFU.TANH R14, R14 ;  /* 0x0000000e000e7308 */ /* 0x000ea20000002400 */
[----:B---3--:R-:W-:Y:S01]  /*6ec0*/  FMNMX.FTZ R179, R10, R21, !PT ;  /* 0x000000150ab37209 */ /* 0x008fe20007810000 */
[----:B------:R-:W-:-:S06]  /*6ed0*/  FMUL.FTZ R21, R194, UR25 ;  /* 0x00000019c2157c20 */ /* 0x000fcc0008410000 */
[----:B------:R-:W3:Y:S01]  /*6ee0*/  MUFU.TANH R15, R15 ;  /* 0x0000000f000f7308 */ /* 0x000ee20000002400 */
[----:B------:R-:W5:Y:S07]  /*6ef0*/  SHFL.BFLY PT, R10, R179, 0x1, 0x1f ;  /* 0x0c201f00b30a7f89 */ /* 0x000f6e00000e0000 */
[----:B------:R-:W0:Y:S08]  /*6f00*/  MUFU.TANH R16, R16 ;  /* 0x0000001000107308 */ /* 0x000e300000002400 */
[----:B------:R-:W0:Y:S08]  /*6f10*/  MUFU.TANH R17, R17 ;  /* 0x0000001100117308 */ /* 0x000e300000002400 */
[----:B------:R-:W0:Y:S01]  /*6f20*/  MUFU.TANH R18, R18 ;  /* 0x0000001200127308 */ /* 0x000e220000002400 */
[----:B-----5:R-:W-:-:S05]  /*6f30*/  FMNMX.FTZ R10, R179, R10, !PT ;  /* 0x0000000ab30a7209 */ /* 0x020fca0007810000 */
[C---:B------:R-:W-:Y:S02]  /*6f40*/  FMUL.FTZ R186, R10.reuse, UR7 ;  /* 0x000000070aba7c20 */ /* 0x040fe40008410000 */
[----:B------:R-:W5:Y:S01]  /*6f50*/  MUFU.TANH R19, R19 ;  /* 0x0000001300137308 */ /* 0x000f620000002400 */
[----:B------:R-:W-:Y:S01]  /*6f60*/  FADD.FTZ R179, -R10, R201 ;  /* 0x000000c90ab37221 */ /* 0x000fe20000010100 */
[--C-:B------:R-:W-:Y:S01]  /*6f70*/  FFMA.FTZ R190, R8, UR7, -R186.reuse ;  /* 0x0000000708be7c23 */ /* 0x100fe200080108ba */
[----:B----4-:R-:W-:Y:S01]  /*6f80*/  FMNMX.FTZ R8, R12, R183, !PT ;  /* 0x000000b70c087209 */ /* 0x010fe20007810000 */
[--C-:B------:R-:W-:Y:S01]  /*6f90*/  FFMA.FTZ R183, R152, UR7, -R186.reuse ;  /* 0x0000000798b77c23 */ /* 0x100fe200080108ba */
[----:B------:R-:W-:Y:S01]  /*6fa0*/  FMUL.FTZ R179, R179, UR7 ;  /* 0x00000007b3b37c20 */ /* 0x000fe20008410000 */
[--C-:B------:R-:W-:Y:S01]  /*6fb0*/  FFMA.FTZ R153, R153, UR7, -R186.reuse ;  /* 0x0000000799997c23 */ /* 0x100fe200080108ba */
[----:B-1----:R-:W-:Y:S01]  /*6fc0*/  FMNMX.FTZ R187, R13, R8, !PT ;  /* 0x000000080dbb7209 */ /* 0x002fe20007810000 */
[----:B------:R-:W1:Y:S01]  /*6fd0*/  MUFU.TANH R20, R20 ;  /* 0x0000001400147308 */ /* 0x000e620000002400 */
[--C-:B------:R-:W-:Y:S01]  /*6fe0*/  FFMA.FTZ R154, R154, UR7, -R186.reuse ;  /* 0x000000079a9a7c23 */ /* 0x100fe200080108ba */
[--C-:B------:R-:W-:Y:S01]  /*6ff0*/  FFMA.FTZ R155, R155, UR7, -R186.reuse ;  /* 0x000000079b9b7c23 */ /* 0x100fe200080108ba */
[----:B--2---:R-:W-:Y:S01]  /*7000*/  FMNMX.FTZ R8, R14, R187, !PT ;  /* 0x000000bb0e087209 */ /* 0x004fe20007810000 */
[--C-:B------:R-:W-:Y:S01]  /*7010*/  FFMA.FTZ R156, R156, UR7, -R186.reuse ;  /* 0x000000079c9c7c23 */ /* 0x100fe200080108ba */
[--C-:B------:R-:W-:Y:S01]  /*7020*/  FFMA.FTZ R157, R157, UR7, -R186.reuse ;  /* 0x000000079d9d7c23 */ /* 0x100fe200080108ba */
[--C-:B------:R-:W-:Y:S01]  /*7030*/  FFMA.FTZ R158, R158, UR7, -R186.reuse ;  /* 0x000000079e9e7c23 */ /* 0x100fe200080108ba */
[----:B---3--:R-:W-:Y:S01]  /*7040*/  FMNMX.FTZ R187, R15, R8, !PT ;  /* 0x000000080fbb7209 */ /* 0x008fe20007810000 */
[----:B------:R-:W2:Y:S01]  /*7050*/  MUFU.TANH R159, R159 ;  /* 0x0000009f009f7308 */ /* 0x000ea20000002400 */
[--C-:B------:R-:W-:Y:S01]  /*7060*/  FFMA.FTZ R160, R160, UR7, -R186.reuse ;  /* 0x00000007a0a07c23 */ /* 0x100fe200080108ba */
[--C-:B------:R-:W-:Y:S01]  /*7070*/  FFMA.FTZ R161, R161, UR7, -R186.reuse ;  /* 0x00000007a1a17c23 */ /* 0x100fe200080108ba */
[----:B0-----:R-:W-:Y:S01]  /*7080*/  FMNMX.FTZ R8, R16, R187, !PT ;  /* 0x000000bb10087209 */ /* 0x001fe20007810000 */
[--C-:B------:R-:W-:Y:S01]  /*7090*/  FFMA.FTZ R165, R165, UR7, -R186.reuse ;  /* 0x00000007a5a57c23 */ /* 0x100fe200080108ba */
[--C-:B------:R-:W-:Y:S01]  /*70a0*/  FFMA.FTZ R192, R171, UR7, -R186.reuse ;  /* 0x00000007abc07c23 */ /* 0x100fe200080108ba */
[--C-:B------:R-:W-:Y:S01]  /*70b0*/  FFMA.FTZ R171, R176, UR7, -R186.reuse ;  /* 0x00000007b0ab7c23 */ /* 0x100fe200080108ba */
[----:B------:R-:W-:Y:S01]  /*70c0*/  FMNMX.FTZ R187, R17, R8, !PT ;  /* 0x0000000811bb7209 */ /* 0x000fe20007810000 */
[----:B------:R-:W0:Y:S01]  /*70d0*/  MUFU.TANH R162, R162 ;  /* 0x000000a200a27308 */ /* 0x000e220000002400 */
[--C-:B------:R-:W-:Y:S01]  /*70e0*/  FFMA.FTZ R176, R177, UR7, -R186.reuse ;  /* 0x00000007b1b07c23 */ /* 0x100fe200080108ba */
[--C-:B------:R-:W-:Y:S01]  /*70f0*/  FFMA.FTZ R177, R184, UR7, -R186.reuse ;  /* 0x00000007b8b17c23 */ /* 0x100fe200080108ba */
[----:B------:R-:W-:Y:S01]  /*7100*/  FMNMX.FTZ R8, R18, R187, !PT ;  /* 0x000000bb12087209 */ /* 0x000fe20007810000 */
[----:B------:R-:W-:-:S03]  /*7110*/  FFMA.FTZ R184, R185, UR7, -R186 ;  /* 0x00000007b9b87c23 */ /* 0x000fc600080108ba */
[----:B-----5:R-:W-:Y:S01]  /*7120*/  FMNMX.FTZ R187, R19, R8, !PT ;  /* 0x0000000813bb7209 */ /* 0x020fe20007810000 */
[----:B------:R-:W3:Y:S03]  /*7130*/  MUFU.TANH R163, R163 ;  /* 0x000000a300a37308 */ /* 0x000ee60000002400 */
[----:B-1----:R-:W-:-:S04]  /*7140*/  FMNMX.FTZ R8, R20, R187, !PT ;  /* 0x000000bb14087209 */ /* 0x002fc80007810000 */
[----:B--2---:R-:W-:Y:S01]  /*7150*/  FMNMX.FTZ R187, R159, R8, !PT ;  /* 0x000000089fbb7209 */ /* 0x004fe20007810000 */
[----:B------:R-:W1:Y:S03]  /*7160*/  MUFU.TANH R164, R164 ;  /* 0x000000a400a47308 */ /* 0x000e660000002400 */
[----:B0-----:R-:W-:-:S05]  /*7170*/  FMNMX.FTZ R8, R162, R187, !PT ;  /* 0x000000bba2087209 */ /* 0x001fca0007810000 */
[----:B------:R-:W0:Y:S01]  /*7180*/  MUFU.TANH R166, R166 ;  /* 0x000000a600a67308 */ /* 0x000e220000002400 */
[----:B---3--:R-:W-:-:S07]  /*7190*/  FMNMX.FTZ R187, R163, R8, !PT ;  /* 0x00000008a3bb7209 */ /* 0x008fce0007810000 */
[----:B------:R-:W2:Y:S01]  /*71a0*/  MUFU.TANH R168, R168 ;  /* 0x000000a800a87308 */ /* 0x000ea20000002400 */
[----:B-1----:R-:W-:-:S07]  /*71b0*/  FMNMX.FTZ R187, R164, R187, !PT ;  /* 0x000000bba4bb7209 */ /* 0x002fce0007810000 */
[----:B------:R-:W1:Y:S01]  /*71c0*/  MUFU.TANH R170, R170 ;  /* 0x000000aa00aa7308 */ /* 0x000e620000002400 */
[----:B0-----:R-:W-:-:S07]  /*71d0*/  FMNMX.FTZ R187, R166, R187, !PT ;  /* 0x000000bba6bb7209 */ /* 0x001fce0007810000 */
[----:B------:R-:W0:Y:S01]  /*71e0*/  MUFU.TANH R174, R174 ;  /* 0x000000ae00ae7308 */ /* 0x000e220000002400 */
[----:B--2---:R-:W-:-:S07]  /*71f0*/  FMNMX.FTZ R187, R168, R187, !PT ;  /* 0x000000bba8bb7209 */ /* 0x004fce0007810000 */
        /* <DEDUP_REMOVED lines=10> */
[----:B------:R-:W-:Y:S01]  /*72a0*/  MUFU.EX2 R179, R179 ;  /* 0x000000b300b37308 */ /* 0x000fe20000000800 */
[----:B--2---:R-:W-:-:S07]  /*72b0*/  FMNMX.FTZ R187, R175, R8, !PT ;  /* 0x00000008afbb7209 */ /* 0x004fce0007810000 */
[----:B------:R0:W2:Y:S01]  /*72c0*/  MUFU.EX2 R182, R190 ;  /* 0x000000be00b67308 */ /* 0x0000a20000000800 */
[----:B-1----:R-:W-:-:S05]  /*72d0*/  FMNMX.FTZ R187, R178, R187, !PT ;  /* 0x000000bbb2bb7209 */ /* 0x002fca0007810000 */
[----:B------:R-:W1:Y:S02]  /*72e0*/  SHFL.BFLY PT, R8, R187, 0x2, 0x1f ;  /* 0x0c401f00bb087f89 */ /* 0x000e6400000e0000 */
[----:B------:R-:W3:Y:S01]  /*72f0*/  MUFU.EX2 R183, R183 ;  /* 0x000000b700b77308 */ /* 0x000ee20000000800 */
[--C-:B0-----:R-:W-:Y:S01]  /*7300*/  FFMA.FTZ R190, R167, UR7, -R186.reuse ;  /* 0x00000007a7be7c23 */ /* 0x101fe200080108ba */
[--C-:B------:R-:W-:Y:S01]  /*7310*/  FFMA.FTZ R167, R169, UR7, -R186.reuse ;  /* 0x00000007a9a77c23 */ /* 0x100fe200080108ba */
[--C-:B------:R-:W-:Y:S01]  /*7320*/  FFMA.FTZ R169, R172, UR7, -R186.reuse ;  /* 0x00000007aca97c23 */ /* 0x100fe200080108ba */
[--C-:B------:R-:W-:Y:S01]  /*7330*/  FFMA.FTZ R172, R173, UR7, -R186.reuse ;  /* 0x00000007adac7c23 */ /* 0x100fe200080108ba */
[--C-:B------:R-:W-:Y:S01]  /*7340*/  FFMA.FTZ R173, R180, UR7, -R186.reuse ;  /* 0x00000007b4ad7c23 */ /* 0x100fe200080108ba */
[--C-:B------:R-:W-:Y:S01]  /*7350*/  FFMA.FTZ R180, R181, UR7, -R186.reuse ;  /* 0x00000007b5b47c23 */ /* 0x100fe200080108ba */
[----:B------:R-:W-:Y:S01]  /*7360*/  FFMA.FTZ R181, R188, UR7, -R186 ;  /* 0x00000007bcb57c23 */ /* 0x000fe200080108ba */
[----:B------:R-:W0:Y:S01]  /*7370*/  MUFU.EX2 R153, R153 ;  /* 0x0000009900997308 */ /* 0x000e220000000800 */
[----:B--2---:R-:W-:Y:S01]  /*7380*/  FFMA.FTZ R4, R179, R4, R182 ;  /* 0x00000004b3047223 */ /* 0x004fe200000100b6 */
[----:B------:R-:W-:Y:S01]  /*7390*/  FFMA.FTZ R186, R189, UR7, -R186 ;  /* 0x00000007bdba7c23 */ /* 0x000fe200080108ba */
        /* <DEDUP_REMOVED lines=11> */
[----:B-1----:R-:W-:Y:S01]  /*7450*/  FMNMX.FTZ R152, R187, R8, !PT ;  /* 0x00000008bb987209 */ /* 0x002fe20007810000 */
[-C--:B------:R-:W-:Y:S01]  /*7460*/  FMUL.FTZ R41, R41, R179.reuse ;  /* 0x000000b329297220 */ /* 0x080fe20000410000 */
[----:B------:R-:W1:Y:S01]  /*7470*/  MUFU.EX2 R155, R155 ;  /* 0x0000009b009b7308 */ /* 0x000e620000000800 */
[-C--:B------:R-:W-:Y:S01]  /*7480*/  FMUL.FTZ R44, R44, R179.reuse ;  /* 0x000000b32c2c7220 */ /* 0x080fe20000410000 */
[-C--:B------:R-:W-:Y:S01]  /*7490*/  FMUL.FTZ R45, R45, R179.reuse ;  /* 0x000000b32d2d7220 */ /* 0x080fe20000410000 */
[----:B------:R-:W3:Y:S01]  /*74a0*/  SHFL.BFLY PT, R187, R152, 0x1, 0x1f ;  /* 0x0c201f0098bb7f89 */ /* 0x000ee200000e0000 */
        /* <DEDUP_REMOVED lines=24> */
[----:B------:R-:W-:-:S02]  /*7630*/  @!P2 VIADD R152, R198, 0x22840 ;  /* 0x00022840c698a836 */ /* 0x000fc40000000000 */
[-C--:B------:R-:W-:Y:S01]  /*7640*/  FMUL.FTZ R88, R88, R179.reuse ;  /* 0x000000b358587220 */ /* 0x080fe20000410000 */
[-C--:B------:R-:W-:Y:S01]  /*7650*/  FMUL.FTZ R89, R89, R179.reuse ;  /* 0x000000b359597220 */ /* 0x080fe20000410000 */
[----:B------:R-:W-:Y:S01]  /*7660*/  FMUL.FTZ R92, R92, R179 ;  /* 0x000000b35c5c7220 */ /* 0x000fe20000410000 */
[C---:B------:R-:W-:Y:S01]  /*7670*/  FADD.FTZ R7, -R8.reuse, R7 ;  /* 0x0000000708077221 */ /* 0x040fe20000010100 */
[----:B------:R-:W-:Y:S01]  /*7680*/  FMUL.FTZ R193, R8, UR7 ;  /* 0x0000000708c17c20 */ /* 0x000fe20008410000 */
[----:B------:R-:W3:Y:S01]  /*7690*/  MUFU.EX2 R160, R160 ;  /* 0x000000a000a07308 */ /* 0x000ee20000000800 */
[----:B------:R-:W-:Y:S01]  /*76a0*/  @!P2 PRMT R152, RZ, 0x654, R152 ;  /* 0x00000654ff98a816 */ /* 0x000fe20000000098 */
[----:B------:R-:W-:Y:S01]  /*76b0*/  FMUL.FTZ R188, R7, UR7 ;  /* 0x0000000707bc7c20 */ /* 0x000fe20008410000 */
        /* <DEDUP_REMOVED lines=12> */
[----:B0-----:R-:W-:Y:S01]  /*7780*/  FADD.FTZ R159, R153, R4 ;  /* 0x00000004999f7221 */ /* 0x001fe20000010000 */
[----:B------:R-:W0:Y:S01]  /*7790*/  MUFU.EX2 R161, R161 ;  /* 0x000000a100a17308 */ /* 0x000e220000000800 */
[--C-:B------:R-:W-:Y:S01]  /*77a0*/  FFMA.FTZ R200, R170, UR7, -R193.reuse ;  /* 0x00000007aac87c23 */ /* 0x100fe200080108c1 */
[----:B------:R-:W-:Y:S01]  /*77b0*/  FFMA.FTZ R185, R162, UR7, -R193 ;  /* 0x00000007a2b97c23 */ /* 0x000fe200080108c1 */
[----:B--2---:R-:W-:Y:S01]  /*77c0*/  FADD.FTZ R4, R154, R159 ;  /* 0x0000009f9a047221 */ /* 0x004fe20000010000 */
[--C-:B------:R-:W-:Y:S01]  /*77d0*/  FFMA.FTZ R194, R163, UR7, -R193.reuse ;  /* 0x00000007a3c27c23 */ /* 0x100fe200080108c1 */
[--C-:B------:R-:W-:Y:S01]  /*77e0*/  FFMA.FTZ R187, R164, UR7, -R193.reuse ;  /* 0x00000007a4bb7c23 */ /* 0x100fe200080108c1 */
[--C-:B------:R-:W-:Y:S01]  /*77f0*/  FFMA.FTZ R196, R166, UR7, -R193.reuse ;  /* 0x00000007a6c47c23 */ /* 0x100fe200080108c1 */
[----:B-1----:R-:W-:Y:S01]  /*7800*/  FADD.FTZ R159, R155, R4 ;  /* 0x000000049b9f7221 */ /* 0x002fe20000010000 */
[----:B------:R-:W1:Y:S01]  /*7810*/  MUFU.EX2 R165, R165 ;  /* 0x000000a500a57308 */ /* 0x000e620000000800 */
[--C-:B------:R-:W-:Y:S01]  /*7820*/  FFMA.FTZ R189, R168, UR7, -R193.reuse ;  /* 0x00000007a8bd7c23 */ /* 0x100fe200080108c1 */
[----:B------:R-:W-:Y:S01]  /*7830*/  FFMA.FTZ R191, R174, UR7, -R193 ;  /* 0x00000007aebf7c23 */ /* 0x000fe200080108c1 */
[----:B----4-:R-:W-:Y:S01]  /*7840*/  FADD.FTZ R4, R156, R159 ;  /* 0x0000009f9c047221 */ /* 0x010fe20000010000 */
[--C-:B------:R-:W-:Y:S01]  /*7850*/  FFMA.FTZ R22, R22, UR7, -R193.reuse ;  /* 0x0000000716167c23 */ /* 0x100fe200080108c1 */
[--C-:B------:R-:W-:Y:S01]  /*7860*/  FFMA.FTZ R21, R21, UR7, -R193.reuse ;  /* 0x0000000715157c23 */ /* 0x100fe200080108c1 */
[--C-:B------:R-:W-:Y:S01]  /*7870*/  FFMA.FTZ R23, R23, UR7, -R193.reuse ;  /* 0x0000000717177c23 */ /* 0x100fe200080108c1 */
[----:B-----5:R-:W-:Y:S01]  /*7880*/  FADD.FTZ R159, R157, R4 ;  /* 0x000000049d9f7221 */ /* 0x020fe20000010000 */
[----:B------:R-:W2:Y:S01]  /*7890*/  MUFU.EX2 R190, R190 ;  /* 0x000000be00be7308 */ /* 0x000ea20000000800 */
[--C-:B------:R-:W-:Y:S01]  /*78a0*/  FFMA.FTZ R175, R175, UR7, -R193.reuse ;  /* 0x00000007afaf7c23 */ /* 0x100fe200080108c1 */
[----:B------:R-:W-:Y:S01]  /*78b0*/  FFMA.FTZ R193, R178, UR7, -R193 ;  /* 0x00000007b2c17c23 */ /* 0x000fe200080108c1 */
[----:B------:R-:W-:Y:S01]  /*78c0*/  FADD.FTZ R159, R158, R159 ;  /* 0x0000009f9e9f7221 */ /* 0x000fe20000010000 */
[----:B------:R-:W-:Y:S01]  /*78d0*/  F2FP.F16.F32.PACK_AB R154, R154, R153 ;  /* 0x000000999a9a723e */ /* 0x000fe200000000ff */
[----:B------:R4:W-:Y:S06]  /*78e0*/  BAR.ARV R9, 0x100 ;  /* 0x000400090000751d */ /* 0x0009ec0000002000 */
[----:B------:R-:W5:Y:S01]  /*78f0*/  MUFU.EX2 R167, R167 ;  /* 0x000000a700a77308 */ /* 0x000f620000000800 */
[----:B---3--:R-:W-:Y:S01]  /*7900*/  FADD.FTZ R4, R160, R159 ;  /* 0x0000009fa0047221 */ /* 0x008fe20000010000 */
[----:B------:R3:W-:Y:S01]  /*7910*/  @!P2 SYNCS.ARRIVE.TRANS64.RED.A1T0 RZ, [R152+URZ], RZ ;  /* 0x000000ff98ffa9a7 */ /* 0x0007e2000810043f */
[----:B------:R-:W-:Y:S01]  /*7920*/  F2FP.F16.F32.PACK_AB R156, R156, R155 ;  /* 0x0000009b9c9c723e */ /* 0x000fe200000000ff */
[----:B------:R-:W-:Y:S01]  /*7930*/  FMUL.FTZ R93, R93, R179 ;  /* 0x000000b35d5d7220 */ /* 0x000fe20000410000 */
[----:B0-----:R-:W-:Y:S01]  /*7940*/  FADD.FTZ R4, R161, R4 ;  /* 0x00000004a1047221 */ /* 0x001fe20000010000 */
[----:B------:R-:W-:Y:S01]  /*7950*/  F2FP.F16.F32.PACK_AB R158, R158, R157 ;  /* 0x0000009d9e9e723e */ /* 0x000fe200000000ff */
[-C--:B------:R-:W-:Y:S01]  /*7960*/  FMUL.FTZ R96, R96, R179.reuse ;  /* 0x000000b360607220 */ /* 0x080fe20000410000 */
[----:B------:R-:W0:Y:S01]  /*7970*/  MUFU.EX2 R192, R192 ;  /* 0x000000c000c07308 */ /* 0x000e220000000800 */
[----:B-1----:R-:W-:Y:S01]  /*7980*/  FADD.FTZ R159, R165, R4 ;  /* 0x00000004a59f7221 */ /* 0x002fe20000010000 */
[----:B------:R-:W-:Y:S01]  /*7990*/  F2FP.F16.F32.PACK_AB R160, R161, R160 ;  /* 0x000000a0a1a0723e */ /* 0x000fe200000000ff */
[----:B------:R-:W-:Y:S01]  /*79a0*/  FMUL.FTZ R97, R97, R179 ;  /* 0x000000b361617220 */ /* 0x000fe20000410000 */
[C---:B--2---:R-:W-:Y:S01]  /*79b0*/  F2FP.F16.F32.PACK_AB R162, R190.reuse, R165 ;  /* 0x000000a5bea2723e */ /* 0x044fe200000000ff */
[----:B------:R-:W-:Y:S01]  /*79c0*/  FADD.FTZ R4, R190, R159 ;  /* 0x0000009fbe047221 */ /* 0x000fe20000010000 */
        /* <DEDUP_REMOVED lines=37> */
[----:B------:R-:W-:Y:S01]  /*7c20*/  FMUL.FTZ R149, R149, R179 ;  /* 0x000000b395957220 */ /* 0x000fe20000410000 */
[----:B---3--:R-:W-:-:S04]  /*7c30*/  F2FP.F16.F32.PACK_AB R152, R183, R182 ;  /* 0x000000b6b798723e */ /* 0x008fc800000000ff */
[----:B------:R-:W0:Y:S01]  /*7c40*/  MUFU.EX2 R188, R188 ;  /* 0x000000bc00bc7308 */ /* 0x000e220000000800 */
[C---:B-1----:R-:W-:Y:S01]  /*7c50*/  FADD.FTZ R4, R176.reuse, R159 ;  /* 0x0000009fb0047221 */ /* 0x042fe20000010000 */
[----:B------:R-:W-:-:S06]  /*7c60*/  F2FP.F16.F32.PACK_AB R168, R176, R171 ;  /* 0x000000abb0a8723e */ /* 0x000fcc00000000ff */
[----:B------:R-:W1:Y:S01]  /*7c70*/  MUFU.EX2 R7, R7 ;  /* 0x0000000700077308 */ /* 0x000e620000000800 */
[----:B--2---:R-:W-:-:S07]  /*7c80*/  FADD.FTZ R159, R173, R4 ;  /* 0x00000004ad9f7221 */ /* 0x004fce0000010000 */
[----:B------:R-:W2:Y:S01]  /*7c90*/  MUFU.EX2 R180, R180 ;  /* 0x000000b400b47308 */ /* 0x000ea20000000800 */
        /* <DEDUP_REMOVED lines=8> */
[----:B-1----:R-:W-:Y:S01]  /*7d20*/  FFMA.FTZ R3, R188, R3, R7 ;  /* 0x00000003bc037223 */ /* 0x002fe20000010007 */
        /* <DEDUP_REMOVED lines=75> */
[----:B------:R-:W-:Y:S01]  /*81e0*/  FMUL.FTZ R151, R151, R188 ;  /* 0x000000bc97977220 */ /* 0x000fe20000410000 */
[----:B------:R-:W-:-:S02]  /*81f0*/  F2FP.F16.F32.PACK_AB R155, R12, R11 ;  /* 0x0000000b0c9b723e */ /* 0x000fc400000000ff */
        /* <DEDUP_REMOVED lines=40> */
[----:B--2---:R-:W-:Y:S01]  /*8480*/  FADD.FTZ R4, R186, R153 ;  /* 0x00000099ba047221 */ /* 0x004fe20000010000 */
[----:B------:R-:W-:Y:S02]  /*8490*/  F2FP.F16.F32.PACK_AB R153, R6, R7 ;  /* 0x000000070699723e */ /* 0x000fe400000000ff */
[----:B------:R-:W-:-:S04]  /*84a0*/  F2FP.F16.F32.PACK_AB R174, R186, R181 ;  /* 0x000000b5baae723e */ /* 0x000fc800000000ff */
[----:B------:R-:W2:Y:S01]  /*84b0*/  MUFU.EX2 R176, R193 ;  /* 0x000000c100b07308 */ /* 0x000ea20000000800 */
[C---:B0-----:R-:W-:Y:S01]  /*84c0*/  FADD.FTZ R6, R178.reuse, R3 ;  /* 0x00000003b2067221 */ /* 0x041fe20000010000 */
[----:B------:R-:W-:-:S03]  /*84d0*/  F2FP.F16.F32.PACK_AB R173, R178, R21 ;  /* 0x00000015b2ad723e */ /* 0x000fc600000000ff */
[----:B-1----:R-:W-:-:S04]  /*84e0*/  FADD.FTZ R3, R175, R6 ;  /* 0x00000006af037221 */ /* 0x002fc80000010000 */
[C---:B--2---:R-:W-:Y:S01]  /*84f0*/  FADD.FTZ R3, R176.reuse, R3 ;  /* 0x00000003b0037221 */ /* 0x044fe20000010000 */
[----:B------:R-:W-:Y:S01]  /*8500*/  F2FP.F16.F32.PACK_AB R175, R176, R175 ;  /* 0x000000afb0af723e */ /* 0x000fe200000000ff */
[----:B----4-:R-:W-:Y:S06]  /*8510*/  @!P0 BRA `(.L_x_13285) ;  /* 0x0000000000048947 */ /* 0x010fec0003800000 */
[----:B------:R-:W-:Y:S01]  /*8520*/  BPT.TRAP 0x1 ;  /* 0x000000040000795c */ /* 0x000fe20000300000 */
.L_x_13285:
[----:B------:R0:W1:Y:S01]  /*8530*/  SYNCS.PHASECHK.TRANS64.TRYWAIT P1, [UR26+0x22850], R5 ;  /* 0x02285005ff0075a7 */ /* 0x000062000802015a */
[----:B------:R-:W-:Y:S05]  /*8540*/  @!P0 BRA `(.L_x_13286) ;  /* 0x0000000000048947 */ /* 0x000fea0003800000 */
[----:B------:R-:W-:Y:S01]  /*8550*/  BPT.TRAP 0x1 ;  /* 0x000000040000795c */ /* 0x000fe20000300000 */
.L_x_13286:
[----:B-1----:R-:W-:Y:S05]  /*8560*/  @P1 BRA `(.L_x_13287) ;  /* 0x0000000000081947 */ /* 0x002fea0003800000 */
[----:B------:R-:W1:Y:S02]  /*8570*/  SYNCS.PHASECHK.TRANS64.TRYWAIT P1, [UR26+0x22850], R5 ;  /* 0x02285005ff0075a7 */ /* 0x000e64000802015a */
[----:B-1----:R-:W-:Y:S05]  /*8580*/  @!P1 BRA `(.L_x_13288) ;  /* 0x0000007000189947 */ /* 0x002fea0003800000 */
.L_x_13287:
[----:B------:R3:W-:Y:S01]  /*8590*/  BAR.SYNC.DEFER_BLOCKING R0, 0x100 ;  /* 0x000400000000751d */ /* 0x0007e20000010000 */
[----:B------:R-:W-:Y:S01]  /*85a0*/  UIMAD UR10, UR4, 0xc00, UR24 ;  /* 0x00000c00040a78a4 */ /* 0x000fe2000f8e0218 */
[----:B-1----:R-:W-:Y:S01]  /*85b0*/  @!P2 VIADD R198, R198, 0x22860 ;  /* 0x00022860c6c6a836 */ /* 0x002fe20000000000 */
[----:B------:R-:W-:Y:S01]  /*85c0*/  UISETP.GT.AND UP0, UPT, UR41, UR38, UPT ;  /* 0x000000262900728c */ /* 0x000fe2000bf04270 */
[----:B------:R-:W-:Y:S01]  /*85d0*/  MOV R7, R8 ;  /* 0x0000000800077202 */ /* 0x000fe20000000f00 */
[----:B------:R-:W-:Y:S01]  /*85e0*/  UIADD3 UR14, UR10, 0x80, URZ ;  /* 0x000000800a0e7890 */ /* 0x000fe2000fffe03f */
[----:B------:R-:W-:Y:S01]  /*85f0*/  IMAD.MOV.U32 R201, RZ, RZ, R10 ;  /* 0x000000ffffc97224 */ /* 0x000fe200078e000a */
[----:B------:R-:W-:Y:S01]  /*8600*/  UMOV UR11, 0x40000040 ;  /* 0x40000040000b7882 */ /* 0x000fe20000000000 */
[----:B------:R-:W-:Y:S01]  /*8610*/  UMOV UR15, 0x40000040 ;  /* 0x40000040000f7882 */ /* 0x000fe20000000000 */
[----:B------:R-:W-:Y:S01]  /*8620*/  PLOP3.LUT P1, PT, PT, PT, UP0, 0x80, 0x0 ;  /* 0x000000000000781c */ /* 0x000fe20003f2f008 */
[----:B------:R-:W-:Y:S01]  /*8630*/  UIADD3 UR41, UR41, -0x1, URZ ;  /* 0xffffffff29297890 */ /* 0x000fe2000fffe03f */
        /* <DEDUP_REMOVED lines=34> */
.L_x_13280:
[----:B0-----:R-:W0:Y:S01]  /*8860*/  SHFL.BFLY PT, R5, R4, 0x2, 0x1f ;  /* 0x0c401f0004057f89 */ /* 0x001e2200000e0000 */
[----:B------:R-:W-:-:S05]  /*8870*/  IADD3 R2, -R2, 0xb, RZ ;  /* 0x0000000b02027810 */ /* 0x000fca0007ffe1ff */
[----:B------:R1:W-:Y:S08]  /*8880*/  BAR.ARV R2, 0x100 ;  /* 0x000400020000751d */ /* 0x0003f00000002000 */
[----:B------:R-:W-:Y:S06]  /*8890*/  BAR.ARV 0x8, 0x180 ;  /* 0x0206000000007b1d */ /* 0x000fec0000002000 */
[----:B------:R-:W-:Y:S01]  /*88a0*/  PLOP3.LUT P0, PT, PT, PT, PT, 0x8, 0x0 ;  /* 0x000000000000781c */ /* 0x000fe20003f0e170 */
[----:B------:R-:W4:Y:S01]  /*88b0*/  SHFL.BFLY PT, R6, R3, 0x2, 0x1f ;  /* 0x0c401f0003067f89 */ /* 0x000f2200000e0000 */
[----:B0-----:R-:W-:Y:S01]  /*88c0*/  FADD.FTZ R5, R5, R4 ;  /* 0x0000000405057221 */ /* 0x001fe20000010000 */
[----:B------:R-:W-:-:S04]  /*88d0*/  IMAD.MOV.U32 R4, RZ, RZ, -0x800000 ;  /* 0xff800000ff047424 */ /* 0x000fc800078e00ff */
[----:B--23--:R-:W0:Y:S01]  /*88e0*/  SHFL.BFLY PT, R0, R5, 0x1, 0x1f ;  /* 0x0c201f0005007f89 */ /* 0x00ce2200000e0000 */
[----:B----4-:R-:W-:Y:S01]  /*88f0*/  FADD.FTZ R6, R6, R3 ;  /* 0x0000000306067221 */ /* 0x010fe20000010000 */
[----:B------:R-:W-:-:S04]  /*8900*/  IMAD.MOV.U32 R3, RZ, RZ, -0x800000 ;  /* 0xff800000ff037424 */ /* 0x000fc800078e00ff */
[----:B------:R-:W2:Y:S01]  /*8910*/  SHFL.BFLY PT, R7, R6, 0x1, 0x1f ;  /* 0x0c201f0006077f89 */ /* 0x000ea200000e0000 */
[----:B0-----:R-:W-:Y:S01]  /*8920*/  FADD.FTZ R11, R5, R0 ;  /* 0x00000000050b7221 */ /* 0x001fe20000010000 */
[----:B------:R-:W-:Y:S01]  /*8930*/  IMAD.MOV.U32 R0, RZ, RZ, RZ ;  /* 0x000000ffff007224 */ /* 0x000fe200078e00ff */
[----:B------:R-:W-:-:S03]  /*8940*/  MOV R5, UR7 ;  /* 0x0000000700057c02 */ /* 0x000fc60008000f00 */
[----:B------:R-:W-:-:S13]  /*8950*/  FSETP.NE.FTZ.AND P1, PT, R11, RZ, PT ;  /* 0x000000ff0b00720b */ /* 0x000fda0003f35000 */
[----:B------:R-:W1:Y:S01]  /*8960*/  @P1 MUFU.LG2 R9, R11 ;  /* 0x0000000b00091308 */ /* 0x000e620000000c00 */
[----:B------:R-:W-:Y:S01]  /*8970*/  @P1 FMUL.FTZ R5, R5, 0.69314718246459960938 ;  /* 0x3f31721805051820 */ /* 0x000fe20000410000 */
[----:B--2---:R-:W-:Y:S01]  /*8980*/  FADD.FTZ R12, R6, R7 ;  /* 0x00000007060c7221 */ /* 0x004fe20000010000 */
[----:B------:R-:W-:-:S04]  /*8990*/  IMAD.MOV.U32 R7, RZ, RZ, RZ ;  /* 0x000000ffff077224 */ /* 0x000fc800078e00ff */
[----:B------:R-:W-:Y:S02]  /*89a0*/  FSETP.NE.FTZ.AND P2, PT, R12, RZ, PT ;  /* 0x000000ff0c00720b */ /* 0x000fe40003f55000 */
[----:B------:R-:W0:Y:S01]  /*89b0*/  @P1 MUFU.RCP R7, R11 ;  /* 0x0000000b00071308 */ /* 0x000e220000001000 */
[----:B-1----:R-:W-:-:S04]  /*89c0*/  @P1 FMUL.FTZ R2, R9, 0.69314718246459960938 ;  /* 0x3f31721809021820 */ /* 0x002fc80000410000 */
[----:B------:R-:W-:-:S06]  /*89d0*/  @P1 FFMA.FTZ R4, R5, R10, R2 ;  /* 0x0000000a05041223 */ /* 0x000fcc0000010002 */
[----:B------:R-:W1:Y:S01]  /*89e0*/  @P2 MUFU.LG2 R6, R12 ;  /* 0x0000000c00062308 */ /* 0x000e620000000c00 */
[-C--:B0-----:R-:W-:Y:S01]  /*89f0*/  FMUL.FTZ R24, R24, R7.reuse ;  /* 0x0000000718187220 */ /* 0x081fe20000410000 */
[----:B------:R-:W-:-:S06]  /*8a00*/  FMUL.FTZ R25, R25, R7 ;  /* 0x0000000719197220 */ /* 0x000fcc0000410000 */
        /* <DEDUP_REMOVED lines=9> */
[----:B0-----:R-:W-:Y:S02]  /*8aa0*/  IMAD.U32 R12, RZ, RZ, UR7 ;  /* 0x00000007ff0c7e24 */ /* 0x001fe4000f8e00ff */
        /* <DEDUP_REMOVED lines=121> */
.L_x_13259:
        /* <DEDUP_REMOVED lines=18> */
[----:B0-----:R-:W-:Y:S01]  /*9360*/  IADD3 R5, R0, -0x80, RZ ;  /* 0xffffff8000057810 */ /* 0x001fe20007ffe0ff */
[----:B---3--:R-:W-:-:S06]  /*9370*/  USHF.R.S32.HI UR10, URZ, 0x1f, UR12 ;  /* 0x0000001f3f0a7899 */ /* 0x008fcc000801140c */
[----:B------:R-:W1:Y:S01]  /*9380*/  LDC R23, c[0x0][0xc50] ;  /* 0x00031400ff177b82 */ /* 0x000e620000000800 */
[----:B------:R-:W-:-:S04]  /*9390*/  SHF.R.S32.HI R2, RZ, 0x1f, R5 ;  /* 0x0000001fff027819 */ /* 0x000fc80000011405 */
[CC--:B------:R-:W-:Y:S02]  /*93a0*/  LEA.HI R6, R2.reuse, R5.reuse, RZ, 0x7 ;  /* 0x0000000502067211 */ /* 0x0c0fe400078f38ff */
[----:B------:R-:W-:Y:S01]  /*93b0*/  LEA.HI R13, R2, R5, RZ, 0x2 ;  /* 0x00000005020d7211 */ /* 0x000fe200078f10ff */
[----:B------:R-:W0:Y:S01]  /*93c0*/  @P0 LDC R14, c[0x0][0xbec] ;  /* 0x0002fb00ff0e0b82 */ /* 0x000e220000000800 */
        /* <DEDUP_REMOVED lines=17> */
[----:B------:R-:W-:Y:S02]  /*94e0*/  LEA.HI R12, R12, R11, RZ, 0x3 ;  /* 0x0000000b0c0c7211 */ /* 0x000fe400078f18ff */
[----:B------:R-:W-:Y:S01]  /*94f0*/  MOV R7, UR5 ;  /* 0x0000000500077c02 */ /* 0x000fe20008000f00 */
[----:B------:R-:W-:Y:S01]  /*9500*/  IMAD.U32 R7, RZ, RZ, UR6 ;  /* 0x00000006ff077e24 */ /* 0x000fe2000f8e00ff */
[----:B------:R-:W-:Y:S01]  /*9510*/  LOP3.LUT R12, R12, 0xfffffff8, RZ, 0xc0, !PT ;  /* 0xfffffff80c0c7812 */ /* 0x000fe200078ec0ff */
[----:B------:R-:W-:Y:S02]  /*9520*/  UIMAD UR6, UR37, UR9, UR7 ;  /* 0x00000009250672a4 */ /* 0x000fe4000f8e0207 */
[----:B------:R-:W5:Y:S01]  /*9530*/  @P0 LDC R153, c[0x0][0xbf0] ;  /* 0x0002fc00ff990b82 */ /* 0x000f620000000800 */
[----:B------:R-:W-:-:S02]  /*9540*/  IADD3 R5, R11, -R12, RZ ;  /* 0x8000000c0b057210 */ /* 0x000fc40007ffe0ff */
[----:B------:R-:W-:Y:S02]  /*9550*/  LOP3.LUT R12, R6, 0x1ffffffe, RZ, 0xc0, !PT ;  /* 0x1ffffffe060c7812 */ /* 0x000fe400078ec0ff */
[----:B------:R-:W-:-:S03]  /*9560*/  SHF.R.S32.HI R6, RZ, 0x5, R9 ;  /* 0x00000005ff067819 */ /* 0x000fc60000011409 */
[----:B------:R-:W-:Y:S02]  /*9570*/  IMAD.IADD R16, R13, 0x1, -R12 ;  /* 0x000000010d107824 */ /* 0x000fe400078e0a0c */
[----:B------:R-:W-:Y:S02]  /*9580*/  IMAD R5, R6, 0x10, R5 ;  /* 0x0000001006057824 */ /* 0x000fe400078e0205 */
[----:B------:R-:W-:Y:S01]  /*9590*/  IMAD.U32 R6, RZ, RZ, UR4 ;  /* 0x00000004ff067e24 */ /* 0x000fe2000f8e00ff */
[----:B------:R-:W-:Y:S01]  /*95a0*/  UIMAD.WIDE.U32 UR4, UR37, UR8, URZ ;  /* 0x00000008250472a5 */ /* 0x000fe2000f8e003f */
[----:B------:R-:W-:Y:S02]  /*95b0*/  IMAD R9, R2, 0x40, R5 ;  /* 0x0000004002097824 */ /* 0x000fe400078e0205 */
[----:B----4-:R-:W-:Y:S01]  /*95c0*/  IMAD R12, R18, UR10, RZ ;  /* 0x0000000a120c7c24 */ /* 0x010fe2000f8e02ff */
[----:B------:R-:W-:Y:S01]  /*95d0*/  UIADD3 UR6, UR5, UR6, URZ ;  /* 0x0000000605067290 */ /* 0x000fe2000fffe03f */
[----:B------:R-:W-:Y:S01]  /*95e0*/  IMAD R2, R16, 0x8, R9 ;  /* 0x0000000810027824 */ /* 0x000fe200078e0209 */
[----:B------:R-:W-:Y:S01]  /*95f0*/  IADD3 R16, RZ, -UR37, RZ ;  /* 0x80000025ff107c10 */ /* 0x000fe2000fffe0ff */
[----:B------:R-:W-:Y:S01]  /*9600*/  IMAD R15, R19, UR12, R12 ;  /* 0x0000000c130f7c24 */ /* 0x000fe2000f8e020c */
[----:B------:R-:W-:Y:S01]  /*9610*/  ULDC.64 UR8, c[0x0][0xb28] ;  /* 0x0002ca0000087ab9 */ /* 0x000fe20000000a00 */
[----:B------:R-:W-:Y:S01]  /*9620*/  IMAD.WIDE.U32 R6, R18, UR12, R6 ;  /* 0x0000000c12067c25 */ /* 0x000fe2000f8e0006 */
[----:B--2---:R-:W-:-:S03]  /*9630*/  LEA R5, R22, R2, 0x7 ;  /* 0x0000000216057211 */ /* 0x004fc600078e38ff */
[----:B-1----:R-:W-:Y:S02]  /*9640*/  IMAD R23, R23, R16, UR11 ;  /* 0x0000000b17177e24 */ /* 0x002fe4000f8e0210 */
[----:B0-----:R-:W-:-:S03]  /*9650*/  @P0 IMAD.HI.U32 R2, R5, R14, RZ ;  /* 0x0000000e05020227 */ /* 0x001fc600078e00ff */
[----:B------:R-:W-:Y:S01]  /*9660*/  SHF.R.S32.HI R16, RZ, 0x1f, R23 ;  /* 0x0000001fff107819 */ /* 0x000fe20000011417 */
[----:B------:R-:W-:Y:S02]  /*9670*/  IMAD.U32 R13, RZ, RZ, UR5 ;  /* 0x00000005ff0d7e24 */ /* 0x000fe4000f8e00ff */
[----:B------:R-:W-:Y:S01]  /*9680*/  IMAD.U32 R12, RZ, RZ, UR4 ;  /* 0x00000004ff0c7e24 */ /* 0x000fe2000f8e00ff */
[----:B------:R-:W-:Y:S01]  /*9690*/  ULDC.64 UR4, c[0x0][0xbe0] ;  /* 0x0002f80000047ab9 */ /* 0x000fe20000000a00 */
[----:B------:R-:W-:Y:S01]  /*96a0*/  IMAD.U32 R13, RZ, RZ, UR6 ;  /* 0x00000006ff0d7e24 */ /* 0x000fe2000f8e00ff */
[----:B------:R-:W-:Y:S01]  /*96b0*/  ULDC.64 UR6, c[0x0][0xb48] ;  /* 0x0002d20000067ab9 */ /* 0x000fe20000000a00 */
[----:B---3--:R-:W-:Y:S02]  /*96c0*/  IMAD R14, R20, UR10, RZ ;  /* 0x0000000a140e7c24 */ /* 0x008fe4000f8e02ff */
[----:B------:R-:W-:Y:S02]  /*96d0*/  IMAD.IADD R7, R7, 0x1, R15 ;  /* 0x0000000107077824 */ /* 0x000fe400078e020f */
[----:B-----5:R-:W-:-:S04]  /*96e0*/  @P0 IMAD.HI.U32 R152, R5, R152, RZ ;  /* 0x0000009805980227 */ /* 0x020fc800078e00ff */
[----:B------:R-:W-:Y:S01]  /*96f0*/  IMAD.MOV.U32 R11, RZ, RZ, R5 ;  /* 0x000000ffff0b7224 */ /* 0x000fe200078e0005 */
[----:B------:R-:W-:Y:S01]  /*9700*/  @P0 SHF.R.U32.HI R11, RZ, R17, R2 ;  /* 0x00000011ff0b0219 */ /* 0x000fe20000011602 */
[----:B------:R-:W-:Y:S02]  /*9710*/  IMAD R17, R21, UR12, R14 ;  /* 0x0000000c15117c24 */ /* 0x000fe4000f8e020e */
[----:B------:R-:W-:-:S04]  /*9720*/  IMAD.WIDE.U32 R12, R20, UR12, R12 ;  /* 0x0000000c140c7c25 */ /* 0x000fc8000f8e000c */
[----:B------:R-:W-:Y:S01]  /*9730*/  IMAD.MOV.U32 R15, RZ, RZ, R5 ;  /* 0x000000ffff0f7224 */ /* 0x000fe200078e0005 */
[----:B------:R-:W-:Y:S01]  /*9740*/  @P0 SHF.R.U32.HI R15, RZ, R153, R152 ;  /* 0x00000099ff0f0219 */ /* 0x000fe20000011698 */
[----:B------:R-:W-:Y:S01]  /*9750*/  IMAD R2, R16, UR4, RZ ;  /* 0x0000000410027c24 */ /* 0x000fe2000f8e02ff */
[----:B------:R-:W-:Y:S01]  /*9760*/  IADD3 R13, R13, R17, RZ ;  /* 0x000000110d0d7210 */ /* 0x000fe20007ffe0ff */
[----:B------:R-:W-:Y:S01]  /*9770*/  IMAD.WIDE.U32 R6, R23, UR4, R6 ;  /* 0x0000000417067c25 */ /* 0x000fe2000f8e0006 */
[----:B------:R-:W-:-:S03]  /*9780*/  SHF.R.S32.HI R17, RZ, 0x1f, R11 ;  /* 0x0000001fff117819 */ /* 0x000fc6000001140b */
        /* <DEDUP_REMOVED lines=8> */
[----:B------:R-:W-:Y:S01]  /*9810*/  IMAD.WIDE.U32 R12, R23, UR6, R12 ;  /* 0x00000006170c7c25 */ /* 0x000fe2000f8e000c */
[----:B------:R-:W-:-:S03]  /*9820*/  ULDC.64 UR6, c[0x0][0xbc8] ;  /* 0x0002f20000067ab9 */ /* 0x000fc60000000a00 */
        /* <DEDUP_REMOVED lines=33> */
[----:B------:R-:W-:Y:S01]  /*9a40*/  UIADD3 UR4, UR4, 0x22820, URZ ;  /* 0x0002282004047890 */ /* 0x000fe2000fffe03f */
[C---:B------:R-:W-:Y:S01]  /*9a50*/  IADD3 R9, R11.reuse, 0x8, RZ ;  /* 0x000000080b097810 */ /* 0x040fe20007ffe0ff */
[----:B------:R-:W0:Y:S01]  /*9a60*/  SHFL.IDX PT, R13, R17, RZ, 0x1c1f ;  /* 0x001c1fff110d7589 */ /* 0x000e2200000e0000 */
[-C--:B------:R-:W-:Y:S01]  /*9a70*/  ISETP.GE.OR P1, PT, R11, R8.reuse, P0 ;  /* 0x000000080b00720c */ /* 0x080fe20000726670 */
[----:B------:R-:W-:Y:S01]  /*9a80*/  UPRMT UR4, URZ, 0x654, UR4 ;  /* 0x000006543f047896 */ /* 0x000fe20008000004 */
[-C--:B------:R-:W-:Y:S01]  /*9a90*/  ISETP.GE.OR P0, PT, R9, R8.reuse, P0 ;  /* 0x000000080900720c */ /* 0x080fe20000706670 */
[----:B------:R1:W2:Y:S01]  /*9aa0*/  SHFL.IDX PT, R15, R17, 0x1, 0x1c1f ;  /* 0x003c1f00110f7f89 */ /* 0x0002a200000e0000 */
[----:B------:R-:W-:-:S03]  /*9ab0*/  ISETP.GE.AND P2, PT, R11, R8, PT ;  /* 0x000000080b00720c */ /* 0x000fc60003f46270 */
[----:B------:R3:W4:Y:S03]  /*9ac0*/  SHFL.IDX PT, R6, R2, RZ, 0x1c1f ;  /* 0x001c1fff02067589 */ /* 0x00072600000e0000 */
[----:B------:R-:W-:Y:S01]  /*9ad0*/  SYNCS.ARRIVE.TRANS64.RED.A1T0 RZ, [UR4], RZ ;  /* 0x000000ffffff79a7 */ /* 0x000fe20008100404 */
[----:B-1----:R-:W-:Y:S01]  /*9ae0*/  LOP3.LUT R17, R10, 0x7ffffffc, RZ, 0xc0, !PT ;  /* 0x7ffffffc0a117812 */ /* 0x002fe200078ec0ff */
[----:B------:R3:W1:Y:S04]  /*9af0*/  SHFL.IDX PT, R7, R5, RZ, 0x1c1f ;  /* 0x001c1fff05077589 */ /* 0x00066800000e0000 */
[----:B------:R-:W-:-:S04]  /*9b00*/  IMAD.IADD R0, R0, 0x1, -R17 ;  /* 0x0000000100007824 */ /* 0x000fc800078e0a11 */
[----:B------:R-:W-:Y:S01]  /*9b10*/  IMAD.SHL.U32 R0, R0, 0x2, RZ ;  /* 0x0000000200007824 */ /* 0x000fe200078e00ff */
[----:B0-----:R3:W-:Y:S04]  /*9b20*/  @!P1 ST.E desc[UR44][R12.64], R4 ;  /* 0x000000040c009985 */ /* 0x0017e8000c10192c */
[----:B--2---:R3:W-:Y:S01]  /*9b30*/  @!P0 ST.E desc[UR44][R14.64], R3 ;  /* 0x000000030e008985 */ /* 0x0047e2000c10192c */
[----:B------:R-:W-:Y:S05]  /*9b40*/  @P2 BRA `(.L_x_13292) ;  /* 0x0000000800f82947 */ /* 0x000fea0003800000 */
[C---:B---3--:R-:W-:Y:S01]  /*9b50*/  VIADD R3, R0.reuse, 0x8 ;  /* 0x0000000800037836 */ /* 0x048fe20000000000 */
[C---:B------:R-:W-:Y:S01]  /*9b60*/  IADD3 R4, R0.reuse, 0x10, RZ ;  /* 0x0000001000047810 */ /* 0x040fe20007ffe0ff */
[C---:B------:R-:W-:Y:S01]  /*9b70*/  VIADD R10, R0.reuse, 0x18 ;  /* 0x00000018000a7836 */ /* 0x040fe20000000000 */
[----:B------:R-:W-:Y:S01]  /*9b80*/  ULDC UR4, c[0x0][0xac8] ;  /* 0x0002b20000047ab9 */ /* 0x000fe20000000800 */
        /* <DEDUP_REMOVED lines=19> */
[--C-:B-1--4-:R-:W-:Y:S01]  /*9cc0*/  @!P2 IMAD.WIDE R10, R0, 0x4, R6.reuse ;  /* 0x00000004000aa825 */ /* 0x112fe200078e0206 */
[----:B------:R-:W-:Y:S02]  /*9cd0*/  ISETP.GE.AND P6, PT, R22, UR4, PT ;  /* 0x0000000416007c0c */ /* 0x000fe4000bfc6270 */
[----:B------:R-:W-:Y:S01]  /*9ce0*/  @!P0 LEA.HI R18, R18, R18, RZ, 0x1 ;  /* 0x0000001212128211 */ /* 0x000fe200078f08ff */
[--C-:B------:R-:W-:Y:S01]  /*9cf0*/  @!P3 IMAD.WIDE R12, R3, 0x4, R6.reuse ;  /* 0x00000004030cb825 */ /* 0x100fe200078e0206 */
[----:B------:R-:W-:Y:S01]  /*9d00*/  IADD3 R3, R0, 0x30, RZ ;  /* 0x0000003000037810 */ /* 0x000fe20007ffe0ff */
[----:B------:R0:W-:Y:S01]  /*9d10*/  @!P2 ST.E.64 desc[UR44][R10.64], R24 ;  /* 0x000000180a00a985 */ /* 0x0001e2000c101b2c */
[----:B------:R-:W-:Y:S01]  /*9d20*/  @!P1 LEA.HI R19, R19, R19, RZ, 0x1 ;  /* 0x0000001313139211 */ /* 0x000fe200078f08ff */
[--C-:B------:R-:W-:Y:S01]  /*9d30*/  @!P4 IMAD.WIDE R14, R15, 0x4, R6.reuse ;  /* 0x000000040f0ec825 */ /* 0x100fe200078e0206 */
[----:B------:R-:W-:Y:S01]  /*9d40*/  ISETP.GE.AND P2, PT, R3, UR4, PT ;  /* 0x0000000403007c0c */ /* 0x000fe2000bf46270 */
[----:B------:R1:W-:Y:S01]  /*9d50*/  @!P3 ST.E.64 desc[UR44][R12.64], R28 ;  /* 0x0000001c0c00b985 */ /* 0x0003e2000c101b2c */
[----:B------:R-:W-:Y:S01]  /*9d60*/  ISETP.GE.AND P3, PT, R4, UR4, PT ;  /* 0x0000000404007c0c */ /* 0x000fe2000bf66270 */
[----:B------:R-:W-:-:S02]  /*9d70*/  @!P5 IMAD.WIDE R16, R17, 0x4, R6 ;  /* 0x000000041110d825 */ /* 0x000fc400078e0206 */
[----:B------:R2:W-:Y:S01]  /*9d80*/  @!P4 ST.E.64 desc[UR44][R14.64], R32 ;  /* 0x000000200e00c985 */ /* 0x0005e2000c101b2c */
[----:B------:R-:W-:Y:S02]  /*9d90*/  ISETP.GE.AND P4, PT, R20, UR4, PT ;  /* 0x0000000414007c0c */ /* 0x000fe4000bf86270 */
[----:B------:R-:W-:Y:S01]  /*9da0*/  @!P6 LEA.HI R22, R22, R22, RZ, 0x1 ;  /* 0x000000161616e211 */ /* 0x000fe200078f08ff */
[----:B------:R3:W-:Y:S01]  /*9db0*/  @!P5 ST.E.64 desc[UR44][R16.64], R36 ;  /* 0x000000241000d985 */ /* 0x0007e2000c101b2c */
[----:B------:R-:W-:Y:S01]  /*9dc0*/  ISETP.GE.AND P5, PT, R21, UR4, PT ;  /* 0x0000000415007c0c */ /* 0x000fe2000bfa6270 */
[----:B0-----:R-:W-:Y:S01]  /*9dd0*/  VIADD R24, R0, 0x60 ;  /* 0x0000006000187836 */ /* 0x001fe20000000000 */
[----:B------:R-:W-:Y:S02]  /*9de0*/  @!P0 LOP3.LUT R11, R18, 0xfffffffe, RZ, 0xc0, !PT ;  /* 0xfffffffe120b8812 */ /* 0x000fe400078ec0ff */
[----:B------:R-:W-:Y:S02]  /*9df0*/  @!P2 LEA.HI R3, R3, R3, RZ, 0x1 ;  /* 0x000000030303a211 */ /* 0x000fe400078f08ff */
[----:B-1----:R-:W-:Y:S01]  /*9e00*/  @!P1 LOP3.LUT R13, R19, 0xfffffffe, RZ, 0xc0, !PT ;  /* 0xfffffffe130d9812 */ /* 0x002fe200078ec0ff */
[----:B------:R-:W-:Y:S01]  /*9e10*/  @!P0 IMAD.WIDE R10, R11, 0x4, R6 ;  /* 0x000000040b0a8825 */ /* 0x000fe200078e0206 */
[----:B------:R-:W-:-:S02]  /*9e20*/  @!P3 LEA.HI R4, R4, R4, RZ, 0x1 ;  /* 0x000000040404b211 */ /* 0x000fc400078f08ff */
        /* <DEDUP_REMOVED lines=8> */
[----:B------:R-:W-:Y:S01]  /*9eb0*/  VIADD R20, R0, 0x78 ;  /* 0x0000007800147836 */ /* 0x000fe20000000000 */
[----:B------:R-:W-:-:S02]  /*9ec0*/  @!P5 LOP3.LUT R21, R21, 0xfffffffe, RZ, 0xc0, !PT ;  /* 0xfffffffe1515d812 */ /* 0x000fc400078ec0ff */
[----:B------:R-:W-:Y:S01]  /*9ed0*/  @!P6 LOP3.LUT R19, R22, 0xfffffffe, RZ, 0xc0, !PT ;  /* 0xfffffffe1613e812 */ /* 0x000fe200078ec0ff */
[----:B------:R-:W-:Y:S01]  /*9ee0*/  VIADD R22, R0, 0x88 ;  /* 0x0000008800167836 */ /* 0x000fe20000000000 */
[----:B------:R-:W-:Y:S02]  /*9ef0*/  ISETP.GE.AND P1, PT, R23, UR4, PT ;  /* 0x0000000417007c0c */ /* 0x000fe4000bf26270 */
[----:B------:R-:W-:Y:S01]  /*9f00*/  ISETP.GE.AND P0, PT, R24, UR4, PT ;  /* 0x0000000418007c0c */ /* 0x000fe2000bf06270 */
[----:B0-----:R-:W-:Y:S01]  /*9f10*/  @!P2 IMAD.WIDE R10, R3, 0x4, R6 ;  /* 0x00000004030aa825 */ /* 0x001fe200078e0206 */
[----:B------:R-:W-:-:S03]  /*9f20*/  IADD3 R4, R0, 0x70, RZ ;  /* 0x0000007000047810 */ /* 0x000fc60007ffe0ff */
        /* <DEDUP_REMOVED lines=8> */
[----:B------:R-:W-:Y:S01]  /*9fb0*/  VIADD R3, R0, 0x68 ;  /* 0x0000006800037836 */ /* 0x000fe20000000000 */
[----:B------:R3:W-:Y:S01]  /*9fc0*/  @!P5 ST.E.64 desc[UR44][R16.64], R60 ;  /* 0x0000003c1000d985 */ /* 0x0007e2000c101b2c */
[----:B------:R-:W-:Y:S01]  /*9fd0*/  @!P6 IMAD.WIDE R18, R19, 0x4, R6 ;  /* 0x000000041312e825 */ /* 0x000fe200078e0206 */
[----:B------:R-:W-:Y:S02]  /*9fe0*/  ISETP.GE.AND P5, PT, R20, UR4, PT ;  /* 0x0000000414007c0c */ /* 0x000fe4000bfa6270 */
[----:B------:R-:W-:Y:S01]  /*9ff0*/  ISETP.GE.AND P2, PT, R3, UR4, PT ;  /* 0x0000000403007c0c */ /* 0x000fe2000bf46270 */
[----:B------:R-:W-:Y:S01]  /*a000*/  VIADD R21, R0, 0x80 ;  /* 0x0000008000157836 */ /* 0x000fe20000000000 */
[----:B------:R4:W-:Y:S01]  /*a010*/  @!P6 ST.E.64 desc[UR44][R18.64], R64 ;  /* 0x000000401200e985 */ /* 0x0009e2000c101b2c */
[----:B------:R-:W-:Y:S02]  /*a020*/  ISETP.GE.AND P6, PT, R4, UR4, PT ;  /* 0x0000000404007c0c */ /* 0x000fe4000bfc6270 */
[----:B------:R-:W-:-:S02]  /*a030*/  @!P0 LEA.HI R24, R24, R24, RZ, 0x1 ;  /* 0x0000001818188211 */ /* 0x000fc400078f08ff */
[----:B------:R-:W-:Y:S02]  /*a040*/  ISETP.GE.AND P4, PT, R21, UR4, PT ;  /* 0x0000000415007c0c */ /* 0x000fe4000bf86270 */
        /* <DEDUP_REMOVED lines=15> */
[----:B---3--:R-:W-:Y:S02]  /*a140*/  @!P5 LOP3.LUT R17, R20, 0xfffffffe, RZ, 0xc0, !PT ;  /* 0xfffffffe1411d812 */ /* 0x008fe400078ec0ff */
[----:B------:R-:W-:Y:S02]  /*a150*/  @!P4 LOP3.LUT R21, R21, 0xfffffffe, RZ, 0xc0, !PT ;  /* 0xfffffffe1515c812 */ /* 0x000fe400078ec0ff */
[----:B------:R-:W-:Y:S02]  /*a160*/  IADD3 R23, R0, 0x90, RZ ;  /* 0x0000009000177810 */ /* 0x000fe40007ffe0ff */
[----:B----4-:R-:W-:Y:S01]  /*a170*/  @!P3 LOP3.LUT R19, R22, 0xfffffffe, RZ, 0xc0, !PT ;  /* 0xfffffffe1613b812 */ /* 0x010fe200078ec0ff */
[----:B0-----:R-:W-:Y:S01]  /*a180*/  @!P2 IMAD.WIDE R10, R3, 0x4, R6 ;  /* 0x00000004030aa825 */ /* 0x001fe200078e0206 */
[----:B------:R-:W-:-:S02]  /*a190*/  ISETP.GE.AND P0, PT, R23, UR4, PT ;  /* 0x0000000417007c0c */ /* 0x000fc4000bf06270 */
[----:B------:R-:W-:Y:S01]  /*a1a0*/  ISETP.GE.AND P1, PT, R24, UR4, PT ;  /* 0x0000000418007c0c */ /* 0x000fe2000bf26270 */
[C---:B------:R-:W-:Y:S01]  /*a1b0*/  VIADD R3, R0.reuse, 0xa0 ;  /* 0x000000a000037836 */ /* 0x040fe20000000000 */
[----:B------:R0:W-:Y:S01]  /*a1c0*/  @!P2 ST.E.64 desc[UR44][R10.64], R76 ;  /* 0x0000004c0a00a985 */ /* 0x0001e2000c101b2c */
[--C-:B-1----:R-:W-:Y:S01]  /*a1d0*/  @!P6 IMAD.WIDE R12, R15, 0x4, R6.reuse ;  /* 0x000000040f0ce825 */ /* 0x102fe200078e0206 */
[----:B------:R-:W-:Y:S02]  /*a1e0*/  IADD3 R20, R0, 0xb0, RZ ;  /* 0x000000b000147810 */ /* 0x000fe40007ffe0ff */
[----:B------:R-:W-:Y:S01]  /*a1f0*/  ISETP.GE.AND P2, PT, R3, UR4, PT ;  /* 0x0000000403007c0c */ /* 0x000fe2000bf46270 */
[--C-:B------:R-:W-:Y:S01]  /*a200*/  @!P5 IMAD.WIDE R14, R17, 0x4, R6.reuse ;  /* 0x00000004110ed825 */ /* 0x100fe200078e0206 */
[----:B------:R1:W-:Y:S03]  /*a210*/  @!P6 ST.E.64 desc[UR44][R12.64], R80 ;  /* 0x000000500c00e985 */ /* 0x0003e6000c101b2c */
        /* <DEDUP_REMOVED lines=13> */
[----:B------:R-:W-:Y:S02]  /*a2f0*/  @!P2 LEA.HI R3, R3, R3, RZ, 0x1 ;  /* 0x000000030303a211 */ /* 0x000fe400078f08ff */
[----:B0-----:R-:W-:Y:S02]  /*a300*/  @!P0 LOP3.LUT R11, R23, 0xfffffffe, RZ, 0xc0, !PT ;  /* 0xfffffffe170b8812 */ /* 0x001fe400078ec0ff */
[----:B-1----:R-:W-:Y:S02]  /*a310*/  @!P1 LOP3.LUT R13, R24, 0xfffffffe, RZ, 0xc0, !PT ;  /* 0xfffffffe180d9812 */ /* 0x002fe400078ec0ff */
[----:B------:R-:W-:Y:S01]  /*a320*/  @!P2 LOP3.LUT R3, R3, 0xfffffffe, RZ, 0xc0, !PT ;  /* 0xfffffffe0303a812 */ /* 0x000fe200078ec0ff */
[----:B------:R-:W-:Y:S01]  /*a330*/  @!P0 IMAD.WIDE R10, R11, 0x4, R6 ;  /* 0x000000040b0a8825 */ /* 0x000fe200078e0206 */
[----:B------:R-:W-:-:S02]  /*a340*/  @!P3 LEA.HI R4, R4, R4, RZ, 0x1 ;  /* 0x000000040404b211 */ /* 0x000fc400078f08ff */
[----:B------:R-:W-:Y:S01]  /*a350*/  @!P4 LEA.HI R20, R20, R20, RZ, 0x1 ;  /* 0x000000141414c211 */ /* 0x000fe200078f08ff */
[--C-:B------:R-:W-:Y:S01]  /*a360*/  @!P1 IMAD.WIDE R12, R13, 0x4, R6.reuse ;  /* 0x000000040d0c9825 */ /* 0x100fe200078e0206 */
[----:B------:R-:W-:Y:S01]  /*a370*/  @!P6 LEA.HI R22, R22, R22, RZ, 0x1 ;  /* 0x000000161616e211 */ /* 0x000fe200078f08ff */
[----:B------:R0:W-:Y:S01]  /*a380*/  @!P0 ST.E.64 desc[UR44][R10.64], R96 ;  /* 0x000000600a008985 */ /* 0x0001e2000c101b2c */
[----:B------:R-:W-:Y:S01]  /*a390*/  @!P5 LEA.HI R21, R21, R21, RZ, 0x1 ;  /* 0x000000151515d211 */ /* 0x000fe200078f08ff */
[----:B--2---:R-:W-:Y:S01]  /*a3a0*/  @!P2 IMAD.WIDE R14, R3, 0x4, R6 ;  /* 0x00000004030ea825 */ /* 0x004fe200078e0206 */
[----:B---3--:R-:W-:Y:S01]  /*a3b0*/  @!P3 LOP3.LUT R17, R4, 0xfffffffe, RZ, 0xc0, !PT ;  /* 0xfffffffe0411b812 */ /* 0x008fe200078ec0ff */
[----:B------:R1:W-:Y:S01]  /*a3c0*/  @!P1 ST.E.64 desc[UR44][R12.64], R100 ;  /* 0x000000640c009985 */ /* 0x0003e2000c101b2c */
[----:B----4-:R-:W-:Y:S01]  /*a3d0*/  @!P4 LOP3.LUT R19, R20, 0xfffffffe, RZ, 0xc0, !PT ;  /* 0xfffffffe1413c812 */ /* 0x010fe200078ec0ff */
[----:B------:R-:W-:Y:S01]  /*a3e0*/  VIADD R20, R0, 0xd8 ;  /* 0x000000d800147836 */ /* 0x000fe20000000000 */
[----:B------:R-:W-:Y:S01]  /*a3f0*/  @!P6 LOP3.LUT R3, R22, 0xfffffffe, RZ, 0xc0, !PT ;  /* 0xfffffffe1603e812 */ /* 0x000fe200078ec0ff */
[----:B------:R2:W-:Y:S01]  /*a400*/  @!P2 ST.E.64 desc[UR44][R14.64], R104 ;  /* 0x000000680e00a985 */ /* 0x0005e2000c101b2c */
[----:B------:R-:W-:-:S02]  /*a410*/  @!P5 LOP3.LUT R21, R21, 0xfffffffe, RZ, 0xc0, !PT ;  /* 0xfffffffe1515d812 */ /* 0x000fc400078ec0ff */
[----:B------:R-:W-:Y:S02]  /*a420*/  IADD3 R4, R0, 0xd0, RZ ;  /* 0x000000d000047810 */ /* 0x000fe40007ffe0ff */
[----:B------:R-:W-:Y:S01]  /*a430*/  ISETP.GE.AND P2, PT, R20, UR4, PT ;  /* 0x0000000414007c0c */ /* 0x000fe2000bf46270 */
[----:B0-----:R-:W-:Y:S01]  /*a440*/  @!P3 IMAD.WIDE R10, R17, 0x4, R6 ;  /* 0x00000004110ab825 */ /* 0x001fe200078e0206 */
[----:B------:R-:W-:-:S03]  /*a450*/  ISETP.GE.AND P1, PT, R4, UR4, PT ;  /* 0x0000000404007c0c */ /* 0x000fc6000bf26270 */
[--C-:B-1----:R-:W-:Y:S01]  /*a460*/  @!P4 IMAD.WIDE R12, R19, 0x4, R6.reuse ;  /* 0x00000004130cc825 */ /* 0x102fe200078e0206 */
[----:B------:R0:W-:Y:S03]  /*a470*/  @!P3 ST.E.64 desc[UR44][R10.64], R108 ;  /* 0x0000006c0a00b985 */ /* 0x0001e6000c101b2c */
[--C-:B------:R-:W-:Y:S01]  /*a480*/  @!P6 IMAD.WIDE R18, R3, 0x4, R6.reuse ;  /* 0x000000040312e825 */ /* 0x100fe200078e0206 */
[C---:B--2---:R-:W-:Y:S01]  /*a490*/  IADD3 R15, R0.reuse, 0xf0, RZ ;  /* 0x000000f0000f7810 */ /* 0x044fe20007ffe0ff */
[----:B------:R1:W-:Y:S02]  /*a4a0*/  @!P4 ST.E.64 desc[UR44][R12.64], R112 ;  /* 0x000000700c00c985 */ /* 0x0003e4000c101b2c */
[----:B------:R-:W-:Y:S01]  /*a4b0*/  VIADD R3, R0, 0xc8 ;  /* 0x000000c800037836 */ /* 0x000fe20000000000 */
[----:B------:R-:W-:Y:S01]  /*a4c0*/  @!P2 LEA.HI R20, R20, R20, RZ, 0x1 ;  /* 0x000000141414a211 */ /* 0x000fe200078f08ff */
[----:B------:R-:W-:Y:S01]  /*a4d0*/  @!P5 IMAD.WIDE R16, R21, 0x4, R6 ;  /* 0x000000041510d825 */ /* 0x000fe200078e0206 */
[----:B------:R-:W-:-:S02]  /*a4e0*/  @!P1 LEA.HI R4, R4, R4, RZ, 0x1 ;  /* 0x0000000404049211 */ /* 0x000fc400078f08ff */
[----:B------:R-:W-:Y:S01]  /*a4f0*/  ISETP.GE.AND P0, PT, R3, UR4, PT ;  /* 0x0000000403007c0c */ /* 0x000fe2000bf06270 */
[C---:B------:R-:W-:Y:S01]  /*a500*/  VIADD R21, R0.reuse, 0xe0 ;  /* 0x000000e000157836 */ /* 0x040fe20000000000 */
[----:B------:R2:W-:Y:S01]  /*a510*/  @!P5 ST.E.64 desc[UR44][R16.64], R116 ;  /* 0x000000741000d985 */ /* 0x0005e2000c101b2c */
[C---:B------:R-:W-:Y:S01]  /*a520*/  VIADD R14, R0.reuse, 0xe8 ;  /* 0x000000e8000e7836 */ /* 0x040fe20000000000 */
[----:B------:R-:W-:Y:S01]  /*a530*/  ISETP.GE.AND P5, PT, R15, UR4, PT ;  /* 0x000000040f007c0c */ /* 0x000fe2000bfa6270 */
[----:B0-----:R-:W-:Y:S01]  /*a540*/  VIADD R11, R0, 0xf8 ;  /* 0x000000f8000b7836 */ /* 0x001fe20000000000 */
[----:B------:R0:W-:Y:S01]  /*a550*/  @!P6 ST.E.64 desc[UR44][R18.64], R120 ;  /* 0x000000781200e985 */ /* 0x0001e2000c101b2c */
[----:B------:R-:W-:Y:S02]  /*a560*/  ISETP.GE.AND P3, PT, R21, UR4, PT ;  /* 0x0000000415007c0c */ /* 0x000fe4000bf66270 */
[----:B------:R-:W-:Y:S02]  /*a570*/  ISETP.GE.AND P4, PT, R14, UR4, PT ;  /* 0x000000040e007c0c */ /* 0x000fe4000bf86270 */
[----:B------:R-:W-:-:S02]  /*a580*/  ISETP.GE.AND P6, PT, R11, UR4, PT ;  /* 0x000000040b007c0c */ /* 0x000fc4000bfc6270 */
[----:B------:R-:W-:Y:S02]  /*a590*/  @!P0 LEA.HI R3, R3, R3, RZ, 0x1 ;  /* 0x0000000303038211 */ /* 0x000fe400078f08ff */
[----:B-1----:R-:W-:Y:S02]  /*a5a0*/  @!P1 LOP3.LUT R13, R4, 0xfffffffe, RZ, 0xc0, !PT ;  /* 0xfffffffe040d9812 */ /* 0x002fe400078ec0ff */
[----:B------:R-:W-:Y:S02]  /*a5b0*/  @!P5 LEA.HI R10, R15, R15, RZ, 0x1 ;  /* 0x0000000f0f0ad211 */ /* 0x000fe400078f08ff */
[----:B------:R-:W-:Y:S01]  /*a5c0*/  @!P0 LOP3.LUT R3, R3, 0xfffffffe, RZ, 0xc0, !PT ;  /* 0xfffffffe03038812 */ /* 0x000fe200078ec0ff */
[----:B------:R-:W-:Y:S01]  /*a5d0*/  @!P1 IMAD.WIDE R12, R13, 0x4, R6 ;  /* 0x000000040d0c9825 */ /* 0x000fe200078e0206 */
[----:B------:R-:W-:Y:S02]  /*a5e0*/  @!P3 LEA.HI R21, R21, R21, RZ, 0x1 ;  /* 0x000000151515b211 */ /* 0x000fe400078f08ff */
[----:B------:R-:W-:-:S02]  /*a5f0*/  @!P4 LEA.HI R14, R14, R14, RZ, 0x1 ;  /* 0x0000000e0e0ec211 */ /* 0x000fc400078f08ff */
[----:B------:R-:W-:Y:S02]  /*a600*/  @!P6 LEA.HI R11, R11, R11, RZ, 0x1 ;  /* 0x0000000b0b0be211 */ /* 0x000fe400078f08ff */
[----:B------:R-:W-:Y:S02]  /*a610*/  @!P2 LOP3.LUT R15, R20, 0xfffffffe, RZ, 0xc0, !PT ;  /* 0xfffffffe140fa812 */ /* 0x000fe400078ec0ff */
[----:B--2---:R-:W-:Y:S02]  /*a620*/  @!P3 LOP3.LUT R17, R21, 0xfffffffe, RZ, 0xc0, !PT ;  /* 0xfffffffe1511b812 */ /* 0x004fe400078ec0ff */
[----:B0-----:R-:W-:Y:S01]  /*a630*/  @!P4 LOP3.LUT R19, R14, 0xfffffffe, RZ, 0xc0, !PT ;  /* 0xfffffffe0e13c812 */ /* 0x001fe200078ec0ff */
        /* <DEDUP_REMOVED lines=15> */
.L_x_13292:
[----:B------:R-:W-:Y:S05]  /*a730*/  BSYNC B0 ;  /* 0x0000000000007941 */ /* 0x000fea0003800000 */
.L_x_13291:
[----:B------:R-:W-:Y:S01]  /*a740*/  ISETP.GE.AND P0, PT, R9, R8, PT ;  /* 0x000000080900720c */ /* 0x000fe20003f06270 */
[----:B---3--:R2:W3:Y:S04]  /*a750*/  SHFL.IDX PT, R3, R5, 0x1, 0x1c1f ;  /* 0x003c1f0005037f89 */ /* 0x0084e800000e0000 */
[----:B------:R-:W0:Y:S08]  /*a760*/  SHFL.IDX PT, R2, R2, 0x1, 0x1c1f ;  /* 0x003c1f0002027f89 */ /* 0x000e3000000e0000 */
[----:B--2---:R-:W-:Y:S05]  /*a770*/  @P0 BRA `(.L_x_13257) ;  /* 0x0000004c000c0947 */ /* 0x004fea0003800000 */
[C---:B------:R-:W-:Y:S01]  /*a780*/  VIADD R4, R0.reuse, 0x8 ;  /* 0x0000000800047836 */ /* 0x040fe20000000000 */
[----:B------:R-:W-:Y:S01]  /*a790*/  ULDC UR4, c[0x0][0xac8] ;  /* 0x0002b20000047ab9 */ /* 0x000fe20000000800 */
[C---:B------:R-:W-:Y:S01]  /*a7a0*/  VIADD R5, R0.reuse, 0x10 ;  /* 0x0000001000057836 */ /* 0x040fe20000000000 */
[C---:B------:R-:W-:Y:S01]  /*a7b0*/  ISETP.GE.AND P0, PT, R0.reuse, UR4, PT ;  /* 0x0000000400007c0c */ /* 0x040fe2000bf06270 */
[----:B0-----:R-:W-:Y:S01]  /*a7c0*/  VIADD R11, R0, 0x20 ;  /* 0x00000020000b7836 */ /* 0x001fe20000000000 */
        /* <DEDUP_REMOVED lines=13> */
[----:B------:R-:W-:Y:S02]  /*a8a0*/  @!P1 LEA.HI R4, R4, R4, RZ, 0x1 ;  /* 0x0000000404049211 */ /* 0x000fe400078f08ff */
[----:B------:R-:W-:Y:S02]  /*a8b0*/  @!P2 LEA.HI R5, R5, R5, RZ, 0x1 ;  /* 0x000000050505a211 */ /* 0x000fe400078f08ff */
[----:B-1----:R-:W-:Y:S02]  /*a8c0*/  @!P1 LOP3.LUT R7, R4, 0xfffffffe, RZ, 0xc0, !PT ;  /* 0xfffffffe04079812 */ /* 0x002fe400078ec0ff */
[----:B------:R-:W-:Y:S01]  /*a8d0*/  @!P2 LOP3.LUT R9, R5, 0xfffffffe, RZ, 0xc0, !PT ;  /* 0xfffffffe0509a812 */ /* 0x000fe200078ec0ff */
[--C-:B---3--:R-:W-:Y:S01]  /*a8e0*/  @!P0 IMAD.WIDE R4, R0, 0x4, R2.reuse ;  /* 0x0000000400048825 */ /* 0x108fe200078e0202 */
[----:B------:R-:W-:Y:S02]  /*a8f0*/  ISETP.GE.AND P4, PT, R16, UR4, PT ;  /* 0x0000000410007c0c */ /* 0x000fe4000bf86270 */
[----:B------:R-:W-:Y:S01]  /*a900*/  @!P5 LEA.HI R10, R10, R10, RZ, 0x1 ;  /* 0x0000000a0a0ad211 */ /* 0x000fe200078f08ff */
[----:B----4-:R-:W-:Y:S01]  /*a910*/  @!P1 IMAD.WIDE R6, R7, 0x4, R2 ;  /* 0x0000000407069825 */ /* 0x010fe200078e0202 */
        /* <DEDUP_REMOVED lines=66> */
[----:B----4-:R-:W-:Y:S01]  /*ad40*/  @!P0 LOP3.LUT R13, R20, 0xfffffffe, RZ, 0xc0, !PT ;  /* 0xfffffffe140d8812 */ /* 0x010fe200078ec0ff */
[----:B------:R-:W-:Y:S01]  /*ad50*/  VIADD R20, R0, 0xb8 ;  /* 0x000000b800147836 */ /* 0x000fe20000000000 */
[----:B------:R-:W-:Y:S01]  /*ad60*/  ISETP.GE.AND P6, PT, R18, UR4, PT ;  /* 0x0000000412007c0c */ /* 0x000fe2000bfc6270 */
[----:B0-----:R-:W-:Y:S01]  /*ad70*/  @!P4 IMAD.WIDE R4, R9, 0x4, R2 ;  /* 0x000000040904c825 */ /* 0x001fe200078e0202 */
[----:B------:R-:W-:-:S02]  /*ad80*/  ISETP.GE.AND P5, PT, R19, UR4, PT ;  /* 0x0000000413007c0c */ /* 0x000fc4000bfa6270 */
[----:B------:R-:W-:Y:S01]  /*ad90*/  IADD3 R14, R0, 0x98, RZ ;  /* 0x00000098000e7810 */ /* 0x000fe20007ffe0ff */
        /* <DEDUP_REMOVED lines=19> */
[----:B------:R-:W-:Y:S01]  /*aed0*/  VIADD R18, R0, 0xc0 ;  /* 0x000000c000127836 */ /* 0x000fe20000000000 */
        /* <DEDUP_REMOVED lines=15> */
[----:B----4-:R-:W-:Y:S01]  /*afd0*/  @!P1 LOP3.LUT R13, R20, 0xfffffffe, RZ, 0xc0, !PT ;  /* 0xfffffffe140d9812 */ /* 0x010fe200078ec0ff */
[C---:B------:R-:W-:Y:S01]  /*afe0*/  VIADD R20, R0.reuse, 0xf0 ;  /* 0x000000f000147836 */ /* 0x040fe20000000000 */
[----:B------:R-:W-:Y:S01]  /*aff0*/  IADD3 R19, R0, 0xc8, RZ ;  /* 0x000000c800137810 */ /* 0x000fe20007ffe0ff */
[--C-:B0-----:R-:W-:Y:S01]  /*b000*/  @!P0 IMAD.WIDE R4, R9, 0x4, R2.reuse ;  /* 0x0000000409048825 */ /* 0x101fe200078e0202 */
[----:B------:R-:W-:Y:S02]  /*b010*/  ISETP.GE.AND P5, PT, R18, UR4, PT ;  /* 0x0000000412007c0c */ /* 0x000fe4000bfa6270 */
[----:B------:R-:W-:Y:S01]  /*b020*/  ISETP.GE.AND P6, PT, R19, UR4, PT ;  /* 0x0000000413007c0c */ /* 0x000fe2000bfc6270 */
[----:B-1----:R-:W-:Y:S01]  /*b030*/  @!P4 IMAD.WIDE R6, R15, 0x4, R2 ;  /* 0x000000040f06c825 */ /* 0x002fe200078e0202 */
[----:B------:R0:W-:Y:S01]  /*b040*/  @!P0 ST.E.64 desc[UR44][R4.64], R102 ;  /* 0x0000006604008985 */ /* 0x0001e2000c101b2c */
[----:B------:R-:W-:-:S02]  /*b050*/  IADD3 R16, R0, 0xe0, RZ ;  /* 0x000000e000107810 */ /* 0x000fc40007ffe0ff */
        /* <DEDUP_REMOVED lines=15> */
[----:B------:R-:W-:Y:S02]  /*b150*/  @!P6 LEA.HI R19, R19, R19, RZ, 0x1 ;  /* 0x000000131313e211 */ /* 0x000fe400078f08ff */
[----:B0-----:R-:W-:-:S02]  /*b160*/  @!P5 LOP3.LUT R5, R18, 0xfffffffe, RZ, 0xc0, !PT ;  /* 0xfffffffe1205d812 */ /* 0x001fc400078ec0ff */
        /* <DEDUP_REMOVED lines=33> */
.L_x_13290:
        /* <DEDUP_REMOVED lines=38> */
[----:B0-----:R-:W-:-:S03]  /*b5e0*/  IMAD R9, R8, R7, UR10 ;  /* 0x0000000a08097e24 */ /* 0x001fc6000f8e0207 */
[----:B------:R-:W-:Y:S01]  /*b5f0*/  IADD3 R7, -R5, RZ, RZ ;  /* 0x000000ff05077210 */ /* 0x000fe20007ffe1ff */
        /* <DEDUP_REMOVED lines=16> */
[----:B------:R-:W-:Y:S02]  /*b700*/  LEA.HI.X R5, R2, UR5, R3, 0x2, P0 ;  /* 0x0000000502057c11 */ /* 0x000fe400080f1403 */
[----:B------:R-:W-:-:S05]  /*b710*/  MOV R3, 0xff800000 ;  /* 0xff80000000037802 */ /* 0x000fca0000000f00 */
[----:B------:R0:W-:Y:S01]  /*b720*/  STG.E desc[UR44][R4.64], R3 ;  /* 0x0000000304007986 */ /* 0x0001e2000c10192c */
[----:B------:R-:W-:Y:S05]  /*b730*/  BRA `(.L_x_13257) ;  /* 0x0000003c001c7947 */ /* 0x000fea0003800000 */
.L_x_13255:
        /* <DEDUP_REMOVED lines=18> */
.L_x_13293:
[----:B------:R-:W-:Y:S01]  /*b860*/  ULDC UR40, c[0x0][0xc50] ;  /* 0x0003140000287ab9 */ /* 0x000fe20000000800 */
[----:B------:R-:W-:Y:S01]  /*b870*/  UMOV UR36, UR6 ;  /* 0x0000000600247c82 */ /* 0x000fe20008000000 */
[----:B------:R-:W-:-:S11]  /*b880*/  UISETP.NE.AND UP0, UPT, UR40, 0x1, UPT ;  /* 0x000000012800788c */ /* 0x000fd6000bf05270 */
[----:B------:R-:W-:Y:S01]  /*b890*/  @UP0 ULDC UR4, c[0x0][0xc54] ;  /* 0x0003150000040ab9 */ /* 0x000fe20000000800 */
[----:B------:R-:W-:Y:S01]  /*b8a0*/  @UP0 ULDC UR7, c[0x0][0xc58] ;  /* 0x0003160000070ab9 */ /* 0x000fe20000000800 */
[----:B------:R-:W-:-:S04]  /*b8b0*/  UIMAD.WIDE.U32 UR4, UR6, UR4, URZ ;  /* 0x00000004060472a5 */ /* 0x000fc8000f8e003f */
[----:B------:R-:W-:-:S12]  /*b8c0*/  @UP0 USHF.R.U32.HI UR36, URZ, UR7, UR5 ;  /* 0x000000073f240299 */ /* 0x000fd80008011605 */
.L_x_13294:
[----:B------:R-:W-:Y:S01]  /*b8d0*/  ISETP.GE.AND P0, PT, R17, RZ, PT ;  /* 0x000000ff1100720c */ /* 0x000fe20003f06270 */
[----:B------:R-:W-:Y:S01]  /*b8e0*/  UIADD3 UR4, -UR36, URZ, URZ ;  /* 0x0000003f24047290 */ /* 0x000fe2000fffe13f */
[----:B------:R-:W-:Y:S01]  /*b8f0*/  IMAD.MOV.U32 R0, RZ, RZ, 0x1 ;  /* 0x00000001ff007424 */ /* 0x000fe200078e00ff */
[----:B------:R-:W-:Y:S01]  /*b900*/  MOV R9, 0x1 ;  /* 0x0000000100097802 */ /* 0x000fe20000000f00 */
[----:B------:R-:W-:Y:S01]  /*b910*/  IMAD.MOV.U32 R6, RZ, RZ, RZ ;  /* 0x000000ffff067224 */ /* 0x000fe200078e00ff */
[----:B------:R-:W-:-:S08]  /*b920*/  UIMAD UR40, UR40, UR4, UR6 ;  /* 0x00000004282872a4 */ /* 0x000fd0000f8e0206 */
[----:B------:R-:W-:Y:S05]  /*b930*/  @!P0 BRA `(.L_x_13295) ;  /* 0x0000003400dc8947 */ /* 0x000fea0003800000 */
[----:B------:R-:W0:Y:S01]  /*b940*/  S2UR UR6, SR_CTAID.X ;  /* 0x00000000000679c3 */ /* 0x000e220000002500 */
[----:B------:R-:W-:Y:S01]  /*b950*/  ULDC UR7, c[0x0][0x448] ;  /* 0x0001120000077ab9 */ /* 0x000fe20000000800 */
[----:B------:R-:W-:Y:S01]  /*b960*/  ULDC.64 UR4, c[0x0][0x418] ;  /* 0x0001060000047ab9 */ /* 0x000fe20000000a00 */
[----:B------:R-:W-:Y:S02]  /*b970*/  UISETP.NE.AND UP1, UPT, UR7, 0x1, UPT ;  /* 0x000000010700788c */ /* 0x000fe4000bf25270 */
[----:B------:R-:W-:Y:S01]  /*b980*/  UISETP.NE.U32.AND UP0, UPT, UR4, URZ, UPT ;  /* 0x0000003f0400728c */ /* 0x000fe2000bf05070 */
[----:B------:R-:W-:Y:S01]  /*b990*/  ULDC UR8, c[0x0][0x424] ;  /* 0x0001090000087ab9 */ /* 0x000fe20000000800 */
[----:B------:R-:W-:Y:S02]  /*b9a0*/  ULDC UR7, c[0x0][0x288] ;  /* 0x0000a20000077ab9 */ /* 0x000fe40000000800 */
[----:B------:R-:W-:Y:S02]  /*b9b0*/  UISETP.NE.AND.EX UP0, UPT, UR5, URZ, UPT, UP0 ;  /* 0x0000003f0500728c */ /* 0x000fe4000bf05300 */
[----:B------:R-:W-:-:S02]  /*b9c0*/  UIADD3 UR7, -UR7, 0x60, URZ ;  /* 0x0000006007077890 */ /* 0x000fc4000fffe13f */
[----:B------:R-:W-:Y:S01]  /*b9d0*/  USEL UR8, UR8, 0x1, UP0 ;  /* 0x0000000108087887 */ /* 0x000fe20008000000 */
[----:B------:R-:W-:Y:S01]  /*b9e0*/  @UP1 ULDC UR4, c[0x0][0x44c] ;  /* 0x0001130000041ab9 */ /* 0x000fe20000000800 */
[----:B------:R-:W-:Y:S01]  /*b9f0*/  ULDC UR9, c[0x0][0x2f0] ;  /* 0x0000bc0000097ab9 */ /* 0x000fe20000000800 */
[----:B------:R-:W-:Y:S01]  /*ba00*/  @UP1 ULDC UR10, c[0x0][0x450] ;  /* 0x00011400000a1ab9 */ /* 0x000fe20000000800 */
[----:B------:R-:W-:Y:S01]  /*ba10*/  UIMAD UR7, UR8, UR9, UR7 ;  /* 0x00000009080772a4 */ /* 0x000fe2000f8e0207 */
[----:B------:R-:W-:Y:S01]  /*ba20*/  UMOV UR43, URZ ;  /* 0x0000003f002b7c82 */ /* 0x000fe20008000000 */
[----:B0-----:R-:W-:-:S04]  /*ba30*/  ULEA UR6, UR6, 0x7f, 0x7 ;  /* 0x0000007f06067891 */ /* 0x001fc8000f8e383f */
[----:B------:R-:W-:Y:S02]  /*ba40*/  UIMAD.WIDE.U32 UR4, UR6, UR4, URZ ;  /* 0x00000004060472a5 */ /* 0x000fe4000f8e003f */
[----:B------:R-:W-:Y:S02]  /*ba50*/  UIMAD UR4, UR8, UR9, 0x5f ;  /* 0x0000005f080474a4 */ /* 0x000fe4000f8e0209 */
[----:B------:R-:W-:Y:S02]  /*ba60*/  @UP1 USHF.R.U32.HI UR6, URZ, UR10, UR5 ;  /* 0x0000000a3f061299 */ /* 0x000fe40008011605 */
[----:B------:R-:W-:Y:S02]  /*ba70*/  UIMAD.WIDE UR4, UR4, 0x2aaaaaab, URZ ;  /* 0x2aaaaaab040478a5 */ /* 0x000fe4000f8e023f */
[----:B------:R-:W-:Y:S02]  /*ba80*/  UIADD3 UR7, UR7, UR6, URZ ;  /* 0x0000000607077290 */ /* 0x000fe4000fffe03f */
[----:B------:R-:W-:-:S02]  /*ba90*/  USHF.R.U32.HI UR4, URZ, 0x1f, UR5 ;  /* 0x0000001f3f047899 */ /* 0x000fc40008011605 */
[----:B------:R-:W-:Y:S02]  /*baa0*/  UIMAD.WIDE UR6, UR7, 0x2aaaaaab, URZ ;  /* 0x2aaaaaab070678a5 */ /* 0x000fe4000f8e023f */
[----:B------:R-:W-:Y:S02]  /*bab0*/  ULEA.HI.SX32 UR4, UR5, UR4, 0x1c ;  /* 0x0000000405047291 */ /* 0x000fe4000f8fe23f */
[----:B------:R-:W-:Y:S02]  /*bac0*/  USHF.R.U32.HI UR6, URZ, 0x1f, UR7 ;  /* 0x0000001f3f067899 */ /* 0x000fe40008011607 */
[----:B------:R-:W-:Y:S02]  /*bad0*/  USHF.R.U32.HI UR10, URZ, 0x10, UR40 ;  /* 0x000000103f0a7899 */ /* 0x000fe40008011628 */
[----:B------:R-:W-:Y:S02]  /*bae0*/  ULEA.HI.SX32 UR6, UR7, UR6, 0x1c ;  /* 0x0000000607067291 */ /* 0x000fe4000f8fe23f */
[----:B------:R-:W-:-:S02]  /*baf0*/  ULOP3.LUT UR40, UR40, 0xffff, URZ, 0xc0, !UPT ;  /* 0x0000ffff28287892 */ /* 0x000fc4000f8ec03f */
        /* <DEDUP_REMOVED lines=11> */
[----:B------:R-:W-:Y:S02]  /*bbb0*/  IABS R5, R4 ;  /* 0x0000000400057213 */ /* 0x000fe40000000000 */
[----:B------:R-:W-:Y:S02]  /*bbc0*/  R2UR UR11, R2 ;  /* 0x00000000020b72ca */ /* 0x000fe400000e0000 */
[----:B------:R-:W-:Y:S01]  /*bbd0*/  MOV R4, UR6 ;  /* 0x0000000600047c02 */ /* 0x000fe20008000f00 */
[----:B------:R-:W-:Y:S01]  /*bbe0*/  IMAD.MOV R5, RZ, RZ, -R5 ;  /* 0x000000ffff057224 */ /* 0x000fe200078e0a05 */
[----:B------:R-:W-:-:S09]  /*bbf0*/  ULOP3.LUT UR6, UR6, UR10, URZ, 0x3c, !UPT ;  /* 0x0000000a06067292 */ /* 0x000fd2000f8e3c3f */
        /* <DEDUP_REMOVED lines=24> */
.L_x_13296:
[----:B------:R-:W-:Y:S01]  /*bd80*/  UIMAD UR39, UR40, UR43, URZ ;  /* 0x0000002b282772a4 */ /* 0x000fe2000f8e023f */
[----:B------:R-:W-:Y:S01]  /*bd90*/  MOV R2, UR41 ;  /* 0x0000002900027c02 */ /* 0x000fe20008000f00 */
[----:B------:R-:W-:Y:S01]  /*bda0*/  IMAD.MOV.U32 R6, RZ, RZ, RZ ;  /* 0x000000ffff067224 */ /* 0x000fe200078e00ff */
[----:B------:R-:W-:-:S03]  /*bdb0*/  MOV R9, 0x1 ;  /* 0x0000000100097802 */ /* 0x000fc60000000f00 */
        /* <DEDUP_REMOVED lines=28> */
.L_x_13297:
        /* <DEDUP_REMOVED lines=20> */
.L_x_13299:
        /* <DEDUP_REMOVED lines=15> */
.L_x_13298:
        /* <DEDUP_REMOVED lines=17> */
.L_x_13379:
        /* <DEDUP_REMOVED lines=8> */
.L_x_13382:
[----:B------:R-:W-:Y:S05]  /*c340*/  @!P6 BRA `(.L_x_13301) ;  /* 0x0000000000d4e947 */ /* 0x000fea0003800000 */
[----:B------:R-:W-:Y:S01]  /*c350*/  IMAD.MOV.U32 R16, RZ, RZ, R17 ;  /* 0x000000ffff107224 */ /* 0x000fe200078e0011 */
[----:B------:R-:W-:Y:S06]  /*c360*/  @!P1 BRA `(.L_x_13303) ;  /* 0x0000000000509947 */ /* 0x000fec0003800000 */
[----:B------:R-:W-:Y:S01]  /*c370*/  MOV R8, R0 ;  /* 0x0000000000087202 */ /* 0x000fe20000000f00 */
        /* <DEDUP_REMOVED lines=11> */
[----:B------:R-:W-:-:S03]  /*c430*/  IMAD.WIDE.U32 R4, R17, UR4, R4 ;  /* 0x0000000411047c25 */ /* 0x000fc6000f8e0004 */
[----:B------:R-:W-:Y:S02]  /*c440*/  LEA R2, P0, R4, R2, 0x2 ;  /* 0x0000000204027211 */ /* 0x000fe400078010ff */
[----:B------:R-:W-:-:S04]  /*c450*/  IADD3 R5, R5, R9, RZ ;  /* 0x0000000905057210 */ /* 0x000fc80007ffe0ff */
[----:B------:R-:W-:-:S05]  /*c460*/  LEA.HI.X R3, R4, R3, R5, 0x2, P0 ;  /* 0x0000000304037211 */ /* 0x000fca00000f1405 */
[----:B------:R0:W5:Y:S01]  /*c470*/  LDG.E R16, desc[UR44][R2.64] ;  /* 0x0000002c02107981 */ /* 0x000162000c1e1900 */
[----:B------:R-:W-:-:S04]  /*c480*/  IMAD.MOV R5, RZ, RZ, -R7 ;  /* 0x000000ffff057224 */ /* 0x000fc800078e0a07 */
[----:B------:R-:W-:-:S05]  /*c490*/  IMAD R8, R0, R5, R8 ;  /* 0x0000000500087224 */ /* 0x000fca00078e0208 */
[----:B------:R0:W-:Y:S02]  /*c4a0*/  STL [R1+0x4], R8 ;  /* 0x0000040801007387 */ /* 0x0001e40000100800 */
.L_x_13303:
[----:B------:R-:W-:Y:S01]  /*c4b0*/  IMAD.MOV.U32 R0, RZ, RZ, 0x1 ;  /* 0x00000001ff007424 */ /* 0x000fe200078e00ff */
[----:B0-----:R-:W0:Y:S04]  /*c4c0*/  S2R R8, SR_TID.X ;  /* 0x0000000000087919 */ /* 0x001e280000002100 */
[----:B------:R-:W-:-:S04]  /*c4d0*/  SHF.L.U32 R0, R0, 0x1f, RZ ;  /* 0x0000001f00007819 */ /* 0x000fc800000006ff */
[----:B------:R-:W1:Y:S01]  /*c4e0*/  SYNCS.PHASECHK.TRANS64.TRYWAIT P0, [UR38+0x22840], R0 ;  /* 0x02284000ff0075a7 */ /* 0x000e620008000166 */
[----:B0-----:R-:W-:-:S04]  /*c4f0*/  LOP3.LUT R2, R8, 0x7f, RZ, 0xc0, !PT ;  /* 0x0000007f08027812 */ /* 0x001fc800078ec0ff */
[----:B------:R-:W-:Y:S01]  /*c500*/  ISETP.NE.AND P1, PT, R2, RZ, PT ;  /* 0x000000ff0200720c */ /* 0x000fe20003f25270 */
[----:B-1----:R-:W-:-:S12]  /*c510*/  @!P0 BRA `(.L_x_13304) ;  /* 0x0000003000888947 */ /* 0x002fd80003800000 */
.L_x_13383:
[----:B------:R-:W-:Y:S05]  /*c520*/  @P1 BRA `(.L_x_13305) ;  /* 0x0000000000181947 */ /* 0x000fea0003800000 */
[----:B------:R-:W1:Y:S01]  /*c530*/  S2R R2, SR_TID.X ;  /* 0x0000000000027919 */ /* 0x000e620000002100 */
[----:B0-----:R-:W-:-:S04]  /*c540*/  MOV R0, 0x3000 ;  /* 0x0000300000007802 */ /* 0x001fc80000000f00 */
[----:B------:R2:W-:Y:S01]  /*c550*/  SYNCS.ARRIVE.TRANS64 RZ, [UR38+0x22830], R0 ;  /* 0x02283000ffff79a7 */ /* 0x0005e20008000026 */
[----:B-1----:R-:W-:-:S13]  /*c560*/  LOP3.LUT P0, RZ, R2, 0x1f, RZ, 0xc0, !PT ;  /* 0x0000001f02ff7812 */ /* 0x002fda000780c0ff */
[----:B--2---:R-:W-:Y:S05]  /*c570*/  @!P0 BRA `(.L_x_13305) ;  /* 0x0000000000048947 */ /* 0x004fea0003800000 */
[----:B------:R-:W-:Y:S01]  /*c580*/  BPT.TRAP 0x1 ;  /* 0x000000040000795c */ /* 0x000fe20000300000 */
.L_x_13305:
        /* <DEDUP_REMOVED lines=17> */
.L_x_13301:
        /* <DEDUP_REMOVED lines=22> */
.L_x_13306:
        /* <DEDUP_REMOVED lines=19> */
[----:B---3--:R-:W-:Y:S02]  /*c930*/  IMAD R8, R11, R2, RZ ;  /* 0x000000020b087224 */ /* 0x008fe400078e02ff */
[----:B----4-:R-:W-:Y:S02]  /*c940*/  IMAD R0, R10, 0x80, R9 ;  /* 0x000000800a007824 */ /* 0x010fe400078e0209 */
[----:B------:R-:W-:Y:S02]  /*c950*/  IMAD R9, R14, R3, R8 ;  /* 0x000000030e097224 */ /* 0x000fe400078e0208 */
[----:B0-----:R-:W-:Y:S01]  /*c960*/  @P0 IMAD.HI.U32 R3, R0, R5, RZ ;  /* 0x0000000500030227 */ /* 0x001fe200078e00ff */
[----:B------:R-:W-:-:S04]  /*c970*/  MOV R5, R0 ;  /* 0x0000000000057202 */ /* 0x000fc80000000f00 */
[----:B-1----:R-:W-:Y:S01]  /*c980*/  @P0 SHF.R.U32.HI R5, RZ, R6, R3 ;  /* 0x00000006ff050219 */ /* 0x002fe20000011603 */
[----:B------:R-:W-:Y:S01]  /*c990*/  IMAD.WIDE.U32 R2, R14, R2, UR4 ;  /* 0x000000040e027e25 */ /* 0x000fe2000f8e0002 */
[----:B------:R-:W-:Y:S02]  /*c9a0*/  ULDC.64 UR4, c[0x0][0x2d0] ;  /* 0x0000b40000047ab9 */ /* 0x000fe40000000a00 */
[----:B------:R-:W-:Y:S01]  /*c9b0*/  SHF.R.S32.HI R6, RZ, 0x1f, R5 ;  /* 0x0000001fff067819 */ /* 0x000fe20000011405 */
[----:B------:R-:W-:Y:S02]  /*c9c0*/  IMAD.IADD R3, R3, 0x1, R9 ;  /* 0x0000000103037824 */ /* 0x000fe400078e0209 */
[----:B------:R-:W-:Y:S02]  /*c9d0*/  IMAD.MOV R9, RZ, RZ, -R5 ;  /* 0x000000ffff097224 */ /* 0x000fe400078e0a05 */
[----:B------:R-:W-:Y:S02]  /*c9e0*/  IMAD R6, R6, UR4, RZ ;  /* 0x0000000406067c24 */ /* 0x000fe4000f8e02ff */
[----:B------:R-:W-:-:S02]  /*c9f0*/  IMAD R0, R4, R9, R0 ;  /* 0x0000000904007224 */ /* 0x000fc400078e0200 */
[C---:B------:R-:W-:Y:S01]  /*ca00*/  IMAD R9, R5.reuse, UR5, R6 ;  /* 0x0000000505097c24 */ /* 0x040fe2000f8e0206 */
[----:B------:R-:W-:Y:S01]  /*ca10*/  SHF.L.U32 R6, R12, 0x3, RZ ;  /* 0x000000030c067819 */ /* 0x000fe200000006ff */
[----:B------:R-:W-:Y:S01]  /*ca20*/  IMAD.WIDE.U32 R2, R5, UR4, R2 ;  /* 0x0000000405027c25 */ /* 0x000fe2000f8e0002 */
        /* <DEDUP_REMOVED lines=35> */
[----:B------:R-:W-:-:S09]  /*cc60*/  VIADD R9, R7, 0x20 ;  /* 0x0000002007097836 */ /* 0x000fd20000000000 */
[----:B------:R-:W-:Y:S02]  /*cc70*/  @!P1 LEA R21, R6, UR38, 0x1 ;  /* 0x0000002606159c11 */ /* 0x000fe4000f8e08ff */
[----:B0-----:R-:W-:-:S05]  /*cc80*/  @!P1 LEA R14, P2, R8, R14, 0x1 ;  /* 0x0000000e080e9211 */ /* 0x001fca00078408ff */
[----:B-1----:R-:W-:Y:S01]  /*cc90*/  @!P1 IMAD.X R3, RZ, RZ, R2, P2 ;  /* 0x000000ffff039224 */ /* 0x002fe200010e0602 */
[----:B------:R-:W-:Y:S02]  /*cca0*/  @!P1 MOV R2, R14 ;  /* 0x0000000e00029202 */ /* 0x000fe40000000f00 */
        /* <DEDUP_REMOVED lines=28> */
[----:B------:R-:W-:-:S03]  /*ce70*/  ISETP.GE.AND P1, PT, R11, R4, PT ;  /* 0x000000040b00720c */ /* 0x000fc60003f26270 */
        /* <DEDUP_REMOVED lines=17> */
.L_x_13400:
[----:B------:R-:W-:-:S05]  /*cf90*/  VIADD R7, R7, 0x70 ;  /* 0x0000007007077836 */ /* 0x000fca0000000000 */
[----:B------:R-:W-:Y:S02]  /*cfa0*/  ISETP.GE.AND P1, PT, R7, R4, PT ;  /* 0x000000040700720c */ /* 0x000fe40003f26270 */
[----:B------:R-:W-:-:S04]  /*cfb0*/  MOV R4, 0x1 ;  /* 0x0000000100047802 */ /* 0x000fc80000000f00 */
        /* <DEDUP_REMOVED lines=15> */
.L_x_13401:
        /* <DEDUP_REMOVED lines=9> */
.L_x_13402:
        /* <DEDUP_REMOVED lines=8> */
.L_x_13313:
[----:B------:R-:W-:Y:S05]  /*d1c0*/  BSYNC B1 ;  /* 0x0000000000017941 */ /* 0x000fea0003800000 */
.L_x_13312:
        /* <DEDUP_REMOVED lines=11> */
.L_x_13314:
        /* <DEDUP_REMOVED lines=13> */
.L_x_13315:
        /* <DEDUP_REMOVED lines=13> */
.L_x_13316:
        /* <DEDUP_REMOVED lines=13> */
.L_x_13317:
        /* <DEDUP_REMOVED lines=8> */
.L_x_13310:
[----:B------:R-:W-:Y:S05]  /*d570*/  BSYNC B0 ;  /* 0x0000000000007941 */ /* 0x000fea0003800000 */
.L_x_13309:
[----:B0-----:R-:W2:Y:S01]  /*d580*/  LDL.LU R3, [R1+0x8] ;  /* 0x0000080001037983 */ /* 0x001ea20000300800 */
[----:B------:R-:W-:Y:S02]  /*d590*/  IMAD.MOV.U32 R9, RZ, RZ, RZ ;  /* 0x000000ffff097224 */ /* 0x000fe400078e00ff */
[----:B------:R-:W-:Y:S01]  /*d5a0*/  IMAD.MOV.U32 R6, RZ, RZ, 0x1 ;  /* 0x00000001ff067424 */ /* 0x000fe200078e00ff */
[----:B--2---:R-:W-:-:S04]  /*d5b0*/  IADD3 R7, R3, -0x2, RZ ;  /* 0xfffffffe03077810 */ /* 0x004fc80007ffe0ff */
        /* <DEDUP_REMOVED lines=9> */
[----:B------:R-:W-:-:S04]  /*d650*/  IADD3 R3, RZ, -UR4, RZ ;  /* 0x80000004ff037c10 */ /* 0x000fc8000fffe0ff */
        /* <DEDUP_REMOVED lines=16> */
.L_x_13351:
[----:B------:R-:W-:Y:S01]  /*d760*/  ISETP.NE.AND P0, PT, R19, RZ, PT ;  /* 0x000000ff1300720c */ /* 0x000fe20003f05270 */
[----:B------:R-:W-:Y:S01]  /*d770*/  BSSY B1, `(.L_x_13319) ;  /* 0x0000083000017945 */ /* 0x000fe20003800000 */
[----:B------:R-:W-:-:S04]  /*d780*/  IADD3 R8, R8, -0x2, RZ ;  /* 0xfffffffe08087810 */ /* 0x000fc80007ffe0ff */
[----:B------:R-:W-:-:S07]  /*d790*/  ISETP.NE.AND P1, PT, R8, RZ, PT ;  /* 0x000000ff0800720c */ /* 0x000fce0003f25270 */
[----:B------:R-:W-:Y:S06]  /*d7a0*/  @!P0 BRA `(.L_x_13320) ;  /* 0x0000000400fc8947 */ /* 0x000fec0003800000 */
[----:B------:R-:W2:Y:S01]  /*d7b0*/  LDL R2, [R1] ;  /* 0x0000000001027983 */ /* 0x000ea20000100800 */
[----:B------:R-:W-:Y:S01]  /*d7c0*/  IMAD.MOV.U32 R13, RZ, RZ, R7 ;  /* 0x000000ffff0d7224 */ /* 0x000fe200078e0007 */
        /* <DEDUP_REMOVED lines=21> */
.L_x_13321:
[----:B------:R-:W1:Y:S01]  /*d920*/  S2R R2, SR_TID.X ;  /* 0x0000000000027919 */ /* 0x000e620000002100 */
[----:B------:R-:W-:Y:S01]  /*d930*/  BSSY B2, `(.L_x_13322) ;  /* 0x0000006000027945 */ /* 0x000fe20003800000 */
[----:B-1----:R-:W-:Y:S02]  /*d940*/  LOP3.LUT R3, R2, 0x7f, RZ, 0xc0, !PT ;  /* 0x0000007f02037812 */ /* 0x002fe400078ec0ff */
[----:B------:R-:W-:Y:S02]  /*d950*/  SHF.L.U32 R2, R0, 0x1f, RZ ;  /* 0x0000001f00027819 */ /* 0x000fe400000006ff */
[----:B------:R-:W-:Y:S02]  /*d960*/  ISETP.NE.AND P2, PT, R3, RZ, PT ;  /* 0x000000ff0300720c */ /* 0x000fe40003f45270 */
[----:B------:R-:W1:Y:S02]  /*d970*/  SYNCS.PHASECHK.TRANS64.TRYWAIT P0, [UR38+0x22848], R2 ;  /* 0x02284802ff0075a7 */ /* 0x000e640008000166 */
[----:B-1----:R-:W-:Y:S09]  /*d980*/  @!P0 BRA `(.L_x_13323) ;  /* 0x0000002800208947 */ /* 0x002ff20003800000 */
.L_x_13403:
[----:B------:R-:W-:Y:S05]  /*d990*/  BSYNC B2 ;  /* 0x0000000000027941 */ /* 0x000fea0003800000 */
.L_x_13322:
[----:B------:R-:W-:Y:S04]  /*d9a0*/  BSSY B2, `(.L_x_13324) ;  /* 0x0000007000027945 */ /* 0x000fe80003800000 */
[----:B------:R-:W-:Y:S05]  /*d9b0*/  @P2 BRA `(.L_x_13325) ;  /* 0x0000000000142947 */ /* 0x000fea0003800000 */
[----:B------:R-:W-:Y:S02]  /*d9c0*/  ISETP.NE.AND P0, PT, R10, RZ, PT ;  /* 0x000000ff0a00720c */ /* 0x000fe40003f05270 */
[----:B-1----:R-:W-:-:S04]  /*d9d0*/  MOV R3, 0x3000 ;  /* 0x0000300000037802 */ /* 0x002fc80000000f00 */
[----:B------:R2:W-:Y:S07]  /*d9e0*/  SYNCS.ARRIVE.TRANS64 RZ, [UR38+0x22838], R3 ;  /* 0x02283803ffff79a7 */ /* 0x0005ee0008000026 */
[----:B------:R-:W-:Y:S05]  /*d9f0*/  @!P0 BRA `(.L_x_13325) ;  /* 0x0000000000048947 */ /* 0x000fea0003800000 */
[----:B------:R-:W-:Y:S01]  /*da00*/  BPT.TRAP 0x1 ;  /* 0x000000040000795c */ /* 0x000fe20000300000 */
.L_x_13325:
[----:B------:R-:W-:Y:S05]  /*da10*/  BSYNC B2 ;  /* 0x0000000000027941 */ /* 0x000fea0003800000 */
.L_x_13324:
        /* <DEDUP_REMOVED lines=11> */
.L_x_13326:
        /* <DEDUP_REMOVED lines=10> */
.L_x_13404:
[----:B------:R-:W-:Y:S05]  /*db70*/  BSYNC B2 ;  /* 0x0000000000027941 */ /* 0x000fea0003800000 */
.L_x_13327:
        /* <DEDUP_REMOVED lines=9> */
.L_x_13330:
[----:B------:R-:W-:Y:S05]  /*dc10*/  BSYNC B2 ;  /* 0x0000000000027941 */ /* 0x000fea0003800000 */
.L_x_13329:
        /* <DEDUP_REMOVED lines=9> */
.L_x_13331:
        /* <DEDUP_REMOVED lines=13> */
.L_x_13332:
        /* <DEDUP_REMOVED lines=13> */
.L_x_13333:
        /* <DEDUP_REMOVED lines=13> */
.L_x_13334:
        /* <DEDUP_REMOVED lines=8> */
.L_x_13320:
[----:B------:R-:W-:Y:S05]  /*dfa0*/  BSYNC B1 ;  /* 0x0000000000017941 */ /* 0x000fea0003800000 */
.L_x_13319:
        /* <DEDUP_REMOVED lines=27> */
.L_x_13337:
[----:B------:R-:W1:Y:S01]  /*e160*/  S2R R2, SR_TID.X ;  /* 0x0000000000027919 */ /* 0x000e620000002100 */
[----:B------:R-:W-:Y:S01]  /*e170*/  BSSY B2, `(.L_x_13338) ;  /* 0x0000006000027945 */ /* 0x000fe20003800000 */
[----:B-1----:R-:W-:Y:S02]  /*e180*/  LOP3.LUT R3, R2, 0x7f, RZ, 0xc0, !PT ;  /* 0x0000007f02037812 */ /* 0x002fe400078ec0ff */
[----:B------:R-:W-:Y:S02]  /*e190*/  SHF.L.U32 R2, R0, 0x1f, RZ ;  /* 0x0000001f00027819 */ /* 0x000fe400000006ff */
[----:B------:R-:W-:Y:S02]  /*e1a0*/  ISETP.NE.AND P2, PT, R3, RZ, PT ;  /* 0x000000ff0300720c */ /* 0x000fe40003f45270 */
[----:B------:R-:W1:Y:S02]  /*e1b0*/  SYNCS.PHASECHK.TRANS64.TRYWAIT P0, [UR38+0x22840], R2 ;  /* 0x02284002ff0075a7 */ /* 0x000e640008000166 */
[----:B-1----:R-:W-:Y:S09]  /*e1c0*/  @!P0 BRA `(.L_x_13339) ;  /* 0x0000002000408947 */ /* 0x002ff20003800000 */
.L_x_13405:
[----:B------:R-:W-:Y:S05]  /*e1d0*/  BSYNC B2 ;  /* 0x0000000000027941 */ /* 0x000fea0003800000 */
.L_x_13338:
[----:B------:R-:W-:Y:S04]  /*e1e0*/  BSSY B2, `(.L_x_13340) ;  /* 0x0000007000027945 */ /* 0x000fe80003800000 */
[----:B------:R-:W-:Y:S05]  /*e1f0*/  @P2 BRA `(.L_x_13341) ;  /* 0x0000000000142947 */ /* 0x000fea0003800000 */
[----:B------:R-:W-:Y:S01]  /*e200*/  ISETP.NE.AND P0, PT, R10, RZ, PT ;  /* 0x000000ff0a00720c */ /* 0x000fe20003f05270 */
[----:B-1----:R-:W-:-:S04]  /*e210*/  IMAD.MOV.U32 R3, RZ, RZ, 0x3000 ;  /* 0x00003000ff037424 */ /* 0x002fc800078e00ff */
[----:B------:R2:W-:Y:S08]  /*e220*/  SYNCS.ARRIVE.TRANS64 RZ, [UR38+0x22830], R3 ;  /* 0x02283003ffff79a7 */ /* 0x0005f00008000026 */
[----:B--2---:R-:W-:Y:S05]  /*e230*/  @!P0 BRA `(.L_x_13341) ;  /* 0x0000000000048947 */ /* 0x004fea0003800000 */
[----:B------:R-:W-:Y:S01]  /*e240*/  BPT.TRAP 0x1 ;  /* 0x000000040000795c */ /* 0x000fe20000300000 */
.L_x_13341:
[----:B------:R-:W-:Y:S05]  /*e250*/  BSYNC B2 ;  /* 0x0000000000027941 */ /* 0x000fea0003800000 */
.L_x_13340:
        /* <DEDUP_REMOVED lines=11> */
.L_x_13342:
        /* <DEDUP_REMOVED lines=11> */
.L_x_13406:
[----:B------:R-:W-:Y:S05]  /*e3c0*/  BSYNC B2 ;  /* 0x0000000000027941 */ /* 0x000fea0003800000 */
.L_x_13343:
        /* <DEDUP_REMOVED lines=9> */
.L_x_13346:
[----:B------:R-:W-:Y:S05]  /*e460*/  BSYNC B2 ;  /* 0x0000000000027941 */ /* 0x000fea0003800000 */
.L_x_13345:
        /* <DEDUP_REMOVED lines=9> */
.L_x_13347:
        /* <DEDUP_REMOVED lines=13> */
.L_x_13348:
        /* <DEDUP_REMOVED lines=13> */
.L_x_13349:
        /* <DEDUP_REMOVED lines=13> */
.L_x_13350:
        /* <DEDUP_REMOVED lines=8> */
.L_x_13336:
[----:B------:R-:W-:Y:S05]  /*e7f0*/  BSYNC B1 ;  /* 0x0000000000017941 */ /* 0x000fea0003800000 */
.L_x_13335:
[----:B------:R-:W-:Y:S01]  /*e800*/  IADD3 R7, R7, -0x2, RZ ;  /* 0xfffffffe07077810 */ /* 0x000fe20007ffe0ff */
[----:B------:R-:W-:Y:S06]  /*e810*/  @P1 BRA `(.L_x_13351) ;  /* 0xffffffec00d01947 */ /* 0x000fec000383ffff */
[----:B------:R-:W-:Y:S05]  /*e820*/  BSYNC B0 ;  /* 0x0000000000007941 */ /* 0x000fea0003800000 */
.L_x_13318:
        /* <DEDUP_REMOVED lines=27> */
.L_x_13354:
[----:B------:R-:W1:Y:S01]  /*e9e0*/  S2R R2, SR_TID.X ;  /* 0x0000000000027919 */ /* 0x000e620000002100 */
[----:B------:R-:W-:Y:S01]  /*e9f0*/  BSSY B1, `(.L_x_13355) ;  /* 0x0000006000017945 */ /* 0x000fe20003800000 */
[----:B-1----:R-:W-:Y:S02]  /*ea00*/  LOP3.LUT R3, R2, 0x7f, RZ, 0xc0, !PT ;  /* 0x0000007f02037812 */ /* 0x002fe400078ec0ff */
[----:B------:R-:W-:Y:S02]  /*ea10*/  SHF.L.U32 R2, R0, 0x1f, RZ ;  /* 0x0000001f00027819 */ /* 0x000fe400000006ff */
[----:B------:R-:W-:Y:S02]  /*ea20*/  ISETP.NE.AND P1, PT, R3, RZ, PT ;  /* 0x000000ff0300720c */ /* 0x000fe40003f25270 */
[----:B------:R-:W1:Y:S02]  /*ea30*/  SYNCS.PHASECHK.TRANS64.TRYWAIT P0, [UR38+0x22848], R2 ;  /* 0x02284802ff0075a7 */ /* 0x000e640008000166 */
[----:B-1----:R-:W-:Y:S09]  /*ea40*/  @!P0 BRA `(.L_x_13356) ;  /* 0x0000001800508947 */ /* 0x002ff20003800000 */
.L_x_13407:
[----:B------:R-:W-:Y:S05]  /*ea50*/  BSYNC B1 ;  /* 0x0000000000017941 */ /* 0x000fea0003800000 */
.L_x_13355:
[----:B------:R-:W-:Y:S04]  /*ea60*/  BSSY B1, `(.L_x_13357) ;  /* 0x0000007000017945 */ /* 0x000fe80003800000 */
[----:B------:R-:W-:Y:S05]  /*ea70*/  @P1 BRA `(.L_x_13358) ;  /* 0x0000000000141947 */ /* 0x000fea0003800000 */
[----:B------:R-:W-:Y:S01]  /*ea80*/  ISETP.NE.AND P0, PT, R10, RZ, PT ;  /* 0x000000ff0a00720c */ /* 0x000fe20003f05270 */
[----:B-1----:R-:W-:-:S04]  /*ea90*/  IMAD.MOV.U32 R3, RZ, RZ, 0x3000 ;  /* 0x00003000ff037424 */ /* 0x002fc800078e00ff */
[----:B------:R2:W-:Y:S08]  /*eaa0*/  SYNCS.ARRIVE.TRANS64 RZ, [UR38+0x22838], R3 ;  /* 0x02283803ffff79a7 */ /* 0x0005f00008000026 */
[----:B--2---:R-:W-:Y:S05]  /*eab0*/  @!P0 BRA `(.L_x_13358) ;  /* 0x0000000000048947 */ /* 0x004fea0003800000 */
[----:B------:R-:W-:Y:S01]  /*eac0*/  BPT.TRAP 0x1 ;  /* 0x000000040000795c */ /* 0x000fe20000300000 */
.L_x_13358:
[----:B------:R-:W-:Y:S05]  /*ead0*/  BSYNC B1 ;  /* 0x0000000000017941 */ /* 0x000fea0003800000 */
.L_x_13357:
[----:B------:R-:W-:Y:S01]  /*eae0*/  MOV R4, RZ ;  /* 0x000000ff00047202 */ /* 0x000fe20000000f00 */
        /* <DEDUP_REMOVED lines=10> */
.L_x_13359:
        /* <DEDUP_REMOVED lines=11> */
.L_x_13408:
[----:B------:R-:W-:Y:S05]  /*ec40*/  BSYNC B1 ;  /* 0x0000000000017941 */ /* 0x000fea0003800000 */
.L_x_13360:
[----:B------:R-:W-:Y:S01]  /*ec50*/  BSSY B1, `(.L_x_13362) ;  /* 0x0000009000017945 */ /* 0x000fe20003800000 */
[----:B-1----:R-:W-:Y:S02]  /*ec60*/  IMAD.MOV.U32 R2, RZ, RZ, 0x0 ;  /* 0x00000000ff027424 */ /* 0x002fe400078e00ff */
[----:B------:R-:W-:Y:S01]  /*ec70*/  IMAD.MOV.U32 R3, RZ, RZ, 0x14f00000 ;  /* 0x14f00000ff037424 */ /* 0x000fe200078e00ff */
[----:B------:R-:W-:Y:S06]  /*ec80*/  @P1 BRA `(.L_x_13363) ;  /* 0x0000000000141947 */ /* 0x000fec0003800000 */
[----:B------:R-:W-:Y:S02]  /*ec90*/  ISETP.NE.AND P0, PT, R10, RZ, PT ;  /* 0x000000ff0a00720c */ /* 0x000fe40003f05270 */
[----:B------:R-:W-:-:S04]  /*eca0*/  MOV R5, 0xc000 ;  /* 0x0000c00000057802 */ /* 0x000fc80000000f00 */
[----:B------:R1:W-:Y:S07]  /*ecb0*/  SYNCS.ARRIVE.TRANS64 RZ, [UR38+0x22858], R5 ;  /* 0x02285805ffff79a7 */ /* 0x0003ee0008000026 */
[----:B------:R-:W-:Y:S05]  /*ecc0*/  @!P0 BRA `(.L_x_13363) ;  /* 0x0000000000048947 */ /* 0x000fea0003800000 */
[----:B------:R-:W-:Y:S01]  /*ecd0*/  BPT.TRAP 0x1 ;  /* 0x000000040000795c */ /* 0x000fe20000300000 */
.L_x_13363:
[----:B------:R-:W-:Y:S05]  /*ece0*/  BSYNC B1 ;  /* 0x0000000000017941 */ /* 0x000fea0003800000 */
.L_x_13362:
        /* <DEDUP_REMOVED lines=9> */
.L_x_13364:
        /* <DEDUP_REMOVED lines=13> */
.L_x_13365:
        /* <DEDUP_REMOVED lines=13> */
.L_x_13366:
        /* <DEDUP_REMOVED lines=13> */
.L_x_13367:
        /* <DEDUP_REMOVED lines=8> */
.L_x_13353:
[----:B------:R-:W-:Y:S05]  /*f070*/  BSYNC B0 ;  /* 0x0000000000007941 */ /* 0x000fea0003800000 */
.L_x_13352:
[----:B------:R-:W-:Y:S01]  /*f080*/  LOP3.LUT R0, R0, 0x1, RZ, 0x3c, !PT ;  /* 0x0000000100007812 */ /* 0x000fe200078e3cff */
[----:B------:R-:W-:Y:S02]  /*f090*/  IMAD.MOV.U32 R6, RZ, RZ, RZ ;  /* 0x000000ffff067224 */ /* 0x000fe400078e00ff */
[----:B------:R-:W-:-:S07]  /*f0a0*/  IMAD.MOV.U32 R9, RZ, RZ, RZ ;  /* 0x000000ffff097224 */ /* 0x000fce00078e00ff */
.L_x_13295:
[----:B------:R-:W2:Y:S01]  /*f0b0*/  S2R R3, SR_CgaCtaId ;  /* 0x0000000000037919 */ /* 0x000ea20000008800 */
[----:B------:R-:W-:Y:S02]  /*f0c0*/  MOV R2, 0x400 ;  /* 0x0000040000027802 */ /* 0x000fe40000000f00 */
[----:B------:R-:W-:Y:S02]  /*f0d0*/  SHF.L.U32 R9, R9, 0x1f, RZ ;  /* 0x0000001f09097819 */ /* 0x000fe400000006ff */
[----:B--2---:R-:W-:-:S04]  /*f0e0*/  LEA R2, R3, R2, 0x18 ;  /* 0x0000000203027211 */ /* 0x004fc800078ec0ff */
[----:B------:R-:W2:Y:S02]  /*f0f0*/  SYNCS.PHASECHK.TRANS64.TRYWAIT P0, [R2+URZ+0x22820], R9 ;  /* 0x02282009020075a7 */ /* 0x000ea4000800017f */
[----:B--2---:R-:W-:Y:S05]  /*f100*/  @!P0 BRA `(.L_x_13368) ;  /* 0x0000001000d08947 */ /* 0x004fea0003800000 */
.L_x_13409:
[----:B------:R-:W-:-:S03]  /*f110*/  UMOV UR4, 0xffffffff ;  /* 0xffffffff00047882 */ /* 0x000fc60000000000 */
[----:B------:R-:W-:Y:S05]  /*f120*/  BRA.DIV UR4, `(.L_x_13369) ;  /* 0x0000001204dc7947 */ /* 0x000fea000b800000 */
[----:B------:R-:W3:Y:S02]  /*f130*/  S2R R3, SR_TID.X ;  /* 0x0000000000037919 */ /* 0x000ee40000002100 */
[----:B---3--:R-:W-:-:S04]  /*f140*/  SHF.R.U32.HI R3, RZ, 0x5, R3 ;  /* 0x00000005ff037819 */ /* 0x008fc80000011603 */
[----:B------:R-:W-:-:S05]  /*f150*/  LOP3.LUT R3, R3, 0x3, RZ, 0xc0, !PT ;  /* 0x0000000303037812 */ /* 0x000fca00078ec0ff */
[----:B------:R3:W4:Y:S02]  /*f160*/  SHFL.IDX PT, R14, R3, RZ, 0x1f ;  /* 0x00001fff030e7589 */ /* 0x00072400000e0000 */
.L_x_13412:
[----:B----4-:R-:W-:-:S13]  /*f170*/  ISETP.NE.AND P0, PT, R14, RZ, PT ;  /* 0x000000ff0e00720c */ /* 0x010fda0003f05270 */
[----:B------:R-:W-:Y:S05]  /*f180*/  @P0 BRA `(.L_x_13257) ;  /* 0x0000000000880947 */ /* 0x000fea0003800000 */
[----:B------:R-:W-:-:S03]  /*f190*/  UMOV UR4, 0xffffffff ;  /* 0xffffffff00047882 */ /* 0x000fc60000000000 */
[----:B------:R-:W-:Y:S05]  /*f1a0*/  BRA.DIV UR4, `(.L_x_13370) ;  /* 0x0000001204f07947 */ /* 0x000fea000b800000 */
[----:B------:R-:W-:-:S13]  /*f1b0*/  ELECT P6, URZ, PT ;  /* 0x00000000003f782f */ /* 0x000fda00038c0000 */
.L_x_13415:
[----:B------:R-:W-:Y:S05]  /*f1c0*/  @!P6 BRA `(.L_x_13257) ;  /* 0x000000000078e947 */ /* 0x000fea0003800000 */
[----:B------:R-:W-:-:S06]  /*f1d0*/  ULOP3.LUT UR4, UR42, 0x2, URZ, 0xfc, !UPT ;  /* 0x000000022a047892 */ /* 0x000fcc000f8efc3f */
[----:B---3--:R-:W-:-:S04]  /*f1e0*/  MOV R3, UR4 ;  /* 0x0000000400037c02 */ /* 0x008fc80008000f00 */
[----:B------:R-:W-:-:S13]  /*f1f0*/  ISETP.NE.AND P2, PT, R3, 0x3, PT ;  /* 0x000000030300780c */ /* 0x000fda0003f45270 */
[----:B------:R-:W-:Y:S05]  /*f200*/  @!P2 BRA `(.L_x_13371) ;  /* 0x000000000004a947 */ /* 0x000fea0003800000 */
[----:B------:R-:W-:Y:S01]  /*f210*/  BPT.TRAP 0x1 ;  /* 0x000000040000795c */ /* 0x000fe20000300000 */
.L_x_13371:
        /* <DEDUP_REMOVED lines=12> */
.L_x_13416:
[----:B------:R-:W3:Y:S02]  /*f2e0*/  SYNCS.PHASECHK.TRANS64.TRYWAIT P0, [R5+URZ], R0 ;  /* 0x00000000050075a7 */ /* 0x000ee4000800017f */
[----:B---3--:R-:W-:Y:S05]  /*f2f0*/  @!P0 BRA `(.L_x_13373) ;  /* 0x0000001000d08947 */ /* 0x008fea0003800000 */
.L_x_13417:
[----:B------:R-:W-:Y:S05]  /*f300*/  @!P2 BRA `(.L_x_13374) ;  /* 0x000000000004a947 */ /* 0x000fea0003800000 */
[----:B------:R-:W-:Y:S01]  /*f310*/  BPT.TRAP 0x1 ;  /* 0x000000040000795c */ /* 0x000fe20000300000 */
.L_x_13374:
[----:B--2---:R-:W-:-:S05]  /*f320*/  VIADD R2, R2, 0x22860 ;  /* 0x0002286002027836 */ /* 0x004fca0000000000 */
[----:B---3--:R-:W-:-:S04]  /*f330*/  LEA R5, R6, R2, 0x3 ;  /* 0x0000000206057211 */ /* 0x008fc800078e18ff */
[----:B------:R-:W2:Y:S02]  /*f340*/  SYNCS.PHASECHK.TRANS64.TRYWAIT P0, [R5+URZ], R4 ;  /* 0x00000004050075a7 */ /* 0x000ea4000800017f */
[----:B--2---:R-:W-:Y:S05]  /*f350*/  @!P0 BRA `(.L_x_13375) ;  /* 0x0000001000cc8947 */ /* 0x004fea0003800000 */
.L_x_13418:
[----:B------:R-:W-:-:S07]  /*f360*/  IMAD R3, R3, 0x8, R2 ;  /* 0x0000000803037824 */ /* 0x000fce00078e0202 */
.L_x_13376:
[----:B---3--:R3:W4:Y:S02]  /*f370*/  SYNCS.PHASECHK.TRANS64.TRYWAIT P0, [R3+URZ], R0 ;  /* 0x00000000030075a7 */ /* 0x008724000800017f */
[----:B----4-:R-:W-:Y:S05]  /*f380*/  @!P0 NANOSLEEP.SYNCS 0x989680 ;  /* 0x009896800000895d */ /* 0x010fea0003900000 */
[----:B------:R-:W4:Y:S02]  /*f390*/  @!P0 SYNCS.PHASECHK.TRANS64 P0, [R3+URZ], R0 ;  /* 0x00000000030085a7 */ /* 0x000f24000800007f */
[----:B----4-:R-:W-:Y:S05]  /*f3a0*/  @!P0 BRA `(.L_x_13376) ;  /* 0xfffffffc00f08947 */ /* 0x010fea000383ffff */
.L_x_13257:
[----:B------:R-:W-:Y:S05]  /*f3b0*/  BSYNC B6 ;  /* 0x0000000000067941 */ /* 0x000fea0003800000 */
.L_x_13254:
[----:B------:R-:W-:Y:S05]  /*f3c0*/  EXIT ;  /* 0x000000000000794d */ /* 0x000fea0003800000 */
.L_x_13261:
[----:B0-----:R-:W-:-:S04]  /*f3d0*/  IMAD.U32 R4, RZ, RZ, UR39 ;  /* 0x00000027ff047e24 */ /* 0x001fc8000f8e00ff */
[----:B------:R0:W1:Y:S03]  /*f3e0*/  SYNCS.PHASECHK.TRANS64.TRYWAIT P0, [R4+URZ+0x22800], R7 ;  /* 0x02280007040075a7 */ /* 0x000066000800017f */
[----:B-1----:R-:W-:Y:S05]  /*f3f0*/  @!P0 NANOSLEEP.SYNCS 0x989680 ;  /* 0x009896800000895d */ /* 0x002fea0003900000 */
[----:B------:R-:W1:Y:S02]  /*f400*/  @!P0 SYNCS.PHASECHK.TRANS64 P0, [R4+URZ+0x22800], R7 ;  /* 0x02280007040085a7 */ /* 0x000e64000800007f */
[----:B-1----:R-:W-:Y:S05]  /*f410*/  @!P0 BRA `(.L_x_13261) ;  /* 0xfffffffc00ec8947 */ /* 0x002fea000383ffff */
[----:B------:R-:W-:Y:S05]  /*f420*/  BRA `(.L_x_13377) ;  /* 0xffffff2000847947 */ /* 0x000fea000383ffff */
.L_x_13265:
[----:B0-----:R-:W-:-:S04]  /*f430*/  MOV R4, UR39 ;  /* 0x0000002700047c02 */ /* 0x001fc80008000f00 */
[----:B------:R0:W2:Y:S03]  /*f440*/  SYNCS.PHASECHK.TRANS64.TRYWAIT P1, [R4+URZ+0x22830], R7 ;  /* 0x02283007040075a7 */ /* 0x0000a6000802017f */
[----:B--2---:R-:W-:Y:S05]  /*f450*/  @!P1 NANOSLEEP.SYNCS 0x989680 ;  /* 0x009896800000995d */ /* 0x004fea0003900000 */
[----:B------:R-:W2:Y:S02]  /*f460*/  @!P1 SYNCS.PHASECHK.TRANS64 P1, [R4+URZ+0x22830], R7 ;  /* 0x02283007040095a7 */ /* 0x000ea4000802007f */
[----:B--2---:R-:W-:Y:S05]  /*f470*/  @!P1 BRA `(.L_x_13265) ;  /* 0xfffffffc00ec9947 */ /* 0x004fea000383ffff */
[----:B------:R-:W-:Y:S05]  /*f480*/  BRA `(.L_x_13264) ;  /* 0xffffff2000a07947 */ /* 0x000fea000383ffff */
.L_x_13269:
[----:B-1----:R1:W2:Y:S02]  /*f490*/  SYNCS.PHASECHK.TRANS64.TRYWAIT P3, [R12+URZ+0x22850], R7 ;  /* 0x022850070c0075a7 */ /* 0x0022a4000806017f */
[----:B--2---:R-:W-:Y:S05]  /*f4a0*/  @!P3 NANOSLEEP.SYNCS 0x989680 ;  /* 0x009896800000b95d */ /* 0x004fea0003900000 */
[----:B------:R-:W2:Y:S02]  /*f4b0*/  @!P3 SYNCS.PHASECHK.TRANS64 P3, [R12+URZ+0x22850], R7 ;  /* 0x022850070c00b5a7 */ /* 0x000ea4000806007f */
[----:B--2---:R-:W-:Y:S05]  /*f4c0*/  @!P3 BRA `(.L_x_13269) ;  /* 0xfffffffc00f0b947 */ /* 0x004fea000383ffff */
[----:B------:R-:W-:Y:S05]  /*f4d0*/  BRA `(.L_x_13268) ;  /* 0xffffff4000947947 */ /* 0x000fea000383ffff */
.L_x_13274:
[----:B-1----:R-:W-:-:S04]  /*f4e0*/  IMAD.U32 R8, RZ, RZ, UR29 ;  /* 0x0000001dff087e24 */ /* 0x002fc8000f8e00ff */
[----:B------:R1:W2:Y:S03]  /*f4f0*/  SYNCS.PHASECHK.TRANS64.TRYWAIT P3, [R8+URZ+0x22830], R7 ;  /* 0x02283007080075a7 */ /* 0x0002a6000806017f */
[----:B--2---:R-:W-:Y:S05]  /*f500*/  @!P3 NANOSLEEP.SYNCS 0x989680 ;  /* 0x009896800000b95d */ /* 0x004fea0003900000 */
[----:B------:R-:W2:Y:S02]  /*f510*/  @!P3 SYNCS.PHASECHK.TRANS64 P3, [R8+URZ+0x22830], R7 ;  /* 0x022830070800b5a7 */ /* 0x000ea4000806007f */
[----:B--2---:R-:W-:Y:S05]  /*f520*/  @!P3 BRA `(.L_x_13274) ;  /* 0xfffffffc00ecb947 */ /* 0x004fea000383ffff */
[----:B------:R-:W-:Y:S05]  /*f530*/  BRA `(.L_x_13273) ;  /* 0xffffff4400e07947 */ /* 0x000fea000383ffff */
.L_x_13278:
[----:B-1----:R1:W2:Y:S02]  /*f540*/  SYNCS.PHASECHK.TRANS64.TRYWAIT P3, [R176+URZ+0x22850], R7 ;  /* 0x02285007b00075a7 */ /* 0x0022a4000806017f */
[----:B--2---:R-:W-:Y:S05]  /*f550*/  @!P3 NANOSLEEP.SYNCS 0x989680 ;  /* 0x009896800000b95d */ /* 0x004fea0003900000 */
[----:B------:R-:W2:Y:S02]  /*f560*/  @!P3 SYNCS.PHASECHK.TRANS64 P3, [R176+URZ+0x22850], R7 ;  /* 0x02285007b000b5a7 */ /* 0x000ea4000806007f */
[----:B--2---:R-:W-:Y:S05]  /*f570*/  @!P3 BRA `(.L_x_13278) ;  /* 0xfffffffc00f0b947 */ /* 0x004fea000383ffff */
[----:B------:R-:W-:Y:S05]  /*f580*/  BRA `(.L_x_13277) ;  /* 0xffffff6c00487947 */ /* 0x000fea000383ffff */
.L_x_13284:
[----:B-1----:R-:W-:-:S04]  /*f590*/  IMAD.U32 R6, RZ, RZ, UR26 ;  /* 0x0000001aff067e24 */ /* 0x002fc8000f8e00ff */
[----:B------:R1:W3:Y:S03]  /*f5a0*/  SYNCS.PHASECHK.TRANS64.TRYWAIT P1, [R6+URZ+0x22830], R5 ;  /* 0x02283005060075a7 */ /* 0x0002e6000802017f */
[----:B---3--:R-:W-:Y:S05]  /*f5b0*/  @!P1 NANOSLEEP.SYNCS 0x989680 ;  /* 0x009896800000995d */ /* 0x008fea0003900000 */
[----:B------:R-:W3:Y:S02]  /*f5c0*/  @!P1 SYNCS.PHASECHK.TRANS64 P1, [R6+URZ+0x22830], R5 ;  /* 0x02283005060095a7 */ /* 0x000ee4000802007f */
[----:B---3--:R-:W-:Y:S05]  /*f5d0*/  @!P1 BRA `(.L_x_13284) ;  /* 0xfffffffc00ec9947 */ /* 0x008fea000383ffff */
[----:B------:R-:W-:Y:S05]  /*f5e0*/  BRA `(.L_x_13283) ;  /* 0xffffff7000447947 */ /* 0x000fea000383ffff */
.L_x_13288:
[----:B-1----:R1:W2:Y:S02]  /*f5f0*/  SYNCS.PHASECHK.TRANS64.TRYWAIT P1, [R198+URZ+0x22850], R5 ;  /* 0x02285005c60075a7 */ /* 0x0022a4000802017f */
[----:B--2---:R-:W-:Y:S05]  /*f600*/  @!P1 NANOSLEEP.SYNCS 0x989680 ;  /* 0x009896800000995d */ /* 0x004fea0003900000 */
[----:B------:R-:W2:Y:S02]  /*f610*/  @!P1 SYNCS.PHASECHK.TRANS64 P1, [R198+URZ+0x22850], R5 ;  /* 0x02285005c60095a7 */ /* 0x000ea4000802007f */
[----:B--2---:R-:W-:Y:S05]  /*f620*/  @!P1 BRA `(.L_x_13288) ;  /* 0xfffffffc00f09947 */ /* 0x004fea000383ffff */
[----:B------:R-:W-:Y:S05]  /*f630*/  BRA `(.L_x_13287) ;  /* 0xffffff8c00d47947 */ /* 0x000fea000383ffff */
.L_x_13300:
[----:B------:R-:W-:Y:S01]  /*f640*/  MOV R13, R19 ;  /* 0x00000013000d7202 */ /* 0x000fe20000000f00 */
[----:B------:R-:W-:Y:S01]  /*f650*/  IMAD.MOV.U32 R12, RZ, RZ, RZ ;  /* 0x000000ffff0c7224 */ /* 0x000fe200078e00ff */
[----:B------:R-:W-:Y:S01]  /*f660*/  MOV R15, 0xffffffff ;  /* 0xffffffff000f7802 */ /* 0x000fe20000000f00 */
[----:B------:R-:W-:-:S07]  /*f670*/  IMAD.MOV.U32 R11, RZ, RZ, 0x1f ;  /* 0x0000001fff0b7424 */ /* 0x000fce00078e00ff */
[----:B------:R-:W-:Y:S05]  /*f680*/  WARPSYNC.COLLECTIVE R15, `(.L_x_13378) ;  /* 0x000000000f087348 */ /* 0x000fea0003c00000 */
[----:B------:R0:W1:Y:S02]  /*f690*/  SHFL.IDX P6, R14, R13, R12, R11 ;  /* 0x0000000c0d0e7389 */ /* 0x00006400000c000b */
[----:B01----:R-:W-:Y:S01]  /*f6a0*/  ENDCOLLECTIVE ;  /* 0x000000000000791b */ /* 0x003fe20003800000 */
.L_x_13378:
[----:B------:R-:W-:Y:S05]  /*f6b0*/  BRA `(.L_x_13379) ;  /* 0xffffffcc00007947 */ /* 0x000fea000383ffff */
.L_x_13302:
[----:B------:R-:W-:Y:S01]  /*f6c0*/  BSSY B0, `(.L_x_13380) ;  /* 0x0000006000007945 */ /* 0x000fe20003800000 */
[----:B------:R-:W-:-:S07]  /*f6d0*/  IMAD.MOV.U32 R15, RZ, RZ, -0x1 ;  /* 0xffffffffff0f7424 */ /* 0x000fce00078e00ff */
[----:B------:R-:W-:Y:S05]  /*f6e0*/  WARPSYNC.COLLECTIVE R15, `(.L_x_13381) ;  /* 0x000000000f0c7348 */ /* 0x000fea0003c00000 */
[----:B------:R-:W-:Y:S02]  /*f6f0*/  ELECT P6, UR62, PT ;  /* 0x00000000003e782f */ /* 0x000fe400038c0000 */
[----:B------:R-:W-:Y:S01]  /*f700*/  MOV R14, UR62 ;  /* 0x0000003e000e7c02 */ /* 0x000fe20008000f00 */
[----:B------:R-:W-:Y:S10]  /*f710*/  ENDCOLLECTIVE ;  /* 0x000000000000791b */ /* 0x000ff40003800000 */
.L_x_13381:
[----:B------:R-:W-:Y:S05]  /*f720*/  BSYNC B0 ;  /* 0x0000000000007941 */ /* 0x000fea0003800000 */
.L_x_13380:
[----:B------:R-:W-:Y:S05]  /*f730*/  BRA `(.L_x_13382) ;  /* 0xffffffcc00007947 */ /* 0x000fea000383ffff */
.L_x_13304:
[----:B0-----:R-:W-:-:S04]  /*f740*/  IMAD.U32 R3, RZ, RZ, UR38 ;  /* 0x00000026ff037e24 */ /* 0x001fc8000f8e00ff */
[----:B------:R0:W1:Y:S03]  /*f750*/  SYNCS.PHASECHK.TRANS64.TRYWAIT P0, [R3+URZ+0x22840], R0 ;  /* 0x02284000030075a7 */ /* 0x000066000800017f */
[----:B-1----:R-:W-:Y:S05]  /*f760*/  @!P0 NANOSLEEP.SYNCS 0x989680 ;  /* 0x009896800000895d */ /* 0x002fea0003900000 */
[----:B------:R-:W1:Y:S02]  /*f770*/  @!P0 SYNCS.PHASECHK.TRANS64 P0, [R3+URZ+0x22840], R0 ;  /* 0x02284000030085a7 */ /* 0x000e64000800007f */
[----:B-1----:R-:W-:Y:S05]  /*f780*/  @!P0 BRA `(.L_x_13304) ;  /* 0xfffffffc00ec8947 */ /* 0x002fea000383ffff */
[----:B------:R-:W-:Y:S05]  /*f790*/  BRA `(.L_x_13383) ;  /* 0xffffffcc00607947 */ /* 0x000fea000383ffff */
.L_x_13307:
[----:B------:R-:W-:Y:S01]  /*f7a0*/  IMAD.MOV.U32 R13, RZ, RZ, R5 ;  /* 0x000000ffff0d7224 */ /* 0x000fe200078e0005 */
[----:B------:R-:W-:Y:S01]  /*f7b0*/  MOV R11, 0x181f ;  /* 0x0000181f000b7802 */ /* 0x000fe20000000f00 */
[----:B------:R-:W-:Y:S01]  /*f7c0*/  IMAD.MOV.U32 R12, RZ, RZ, RZ ;  /* 0x000000ffff0c7224 */ /* 0x000fe200078e00ff */
[----:B------:R-:W-:Y:S01]  /*f7d0*/  LEA R7, R10, R7, 0x7 ;  /* 0x000000070a077211 */ /* 0x000fe200078e38ff */
[----:B------:R-:W-:-:S03]  /*f7e0*/  IMAD.MOV.U32 R15, RZ, RZ, -0x1 ;  /* 0xffffffffff0f7424 */ /* 0x000fc600078e00ff */
[----:B------:R-:W-:-:S07]  /*f7f0*/  IADD3 R21, R7, 0x10, RZ ;  /* 0x0000001007157810 */ /* 0x000fce0007ffe0ff */
[----:B------:R-:W-:Y:S05]  /*f800*/  WARPSYNC.COLLECTIVE R15, `(.L_x_13384) ;  /* 0x000000000f087348 */ /* 0x000fea0003c00000 */
[----:B------:R0:W1:Y:S02]  /*f810*/  SHFL.IDX P6, R14, R13, R12, R11 ;  /* 0x0000000c0d0e7389 */ /* 0x00006400000c000b */
[----:B01----:R-:W-:Y:S01]  /*f820*/  ENDCOLLECTIVE ;  /* 0x000000000000791b */ /* 0x003fe20003800000 */
.L_x_13384:
[----:B------:R-:W-:Y:S01]  /*f830*/  MOV R13, R0 ;  /* 0x00000000000d7202 */ /* 0x000fe20000000f00 */
[----:B------:R-:W-:-:S07]  /*f840*/  IMAD.MOV.U32 R2, RZ, RZ, R14 ;  /* 0x000000ffff027224 */ /* 0x000fce00078e000e */
[----:B------:R-:W-:Y:S05]  /*f850*/  WARPSYNC.COLLECTIVE R15, `(.L_x_13385) ;  /* 0x000000000f087348 */ /* 0x000fea0003c00000 */
[----:B------:R0:W1:Y:S02]  /*f860*/  SHFL.IDX P6, R14, R13, R12, R11 ;  /* 0x0000000c0d0e7389 */ /* 0x00006400000c000b */
[----:B01----:R-:W-:Y:S01]  /*f870*/  ENDCOLLECTIVE ;  /* 0x000000000000791b */ /* 0x003fe20003800000 */
.L_x_13385:
        /* <DEDUP_REMOVED lines=12> */
.L_x_13386:
[----:B------:R-:W-:Y:S01]  /*f940*/  @!PT LDS RZ, [RZ] ;  /* 0x00000000fffff984 */ /* 0x000fe20000000800 */
[----:B------:R-:W-:Y:S01]  /*f950*/  @!PT LDS RZ, [RZ] ;  /* 0x00000000fffff984 */ /* 0x000fe20000000800 */
[----:B------:R-:W-:Y:S01]  /*f960*/  @!PT LDS RZ, [RZ] ;  /* 0x00000000fffff984 */ /* 0x000fe20000000800 */
[----:B------:R0:W-:Y:S01]  /*f970*/  @!P1 LDGSTS.E.BYPASS.LTC128B.128 [R9+0x18400], desc[UR44][R2.64], !P0 ;  /* 0x1840000002099fae */ /* 0x0001e2000c101d6c */
[----:B------:R-:W-:Y:S01]  /*f980*/  ISETP.GE.AND P1, PT, R21, R4, PT ;  /* 0x000000041500720c */ /* 0x000fe20003f26270 */
[----:B------:R-:W-:Y:S02]  /*f990*/  IMAD.MOV.U32 R13, RZ, RZ, R0 ;  /* 0x000000ffff0d7224 */ /* 0x000fe400078e0000 */
[----:B0-----:R-:W-:-:S10]  /*f9a0*/  VIADD R9, R7, 0x20 ;  /* 0x0000002007097836 */ /* 0x001fd40000000000 */
[----:B------:R-:W-:Y:S02]  /*f9b0*/  @!P1 LEA R21, R6, UR38, 0x1 ;  /* 0x0000002606159c11 */ /* 0x000fe4000f8e08ff */
[----:B------:R-:W-:-:S07]  /*f9c0*/  MOV R2, R14 ;  /* 0x0000000e00027202 */ /* 0x000fce0000000f00 */
[----:B------:R-:W-:Y:S05]  /*f9d0*/  WARPSYNC.COLLECTIVE R15, `(.L_x_13387) ;  /* 0x000000000f087348 */ /* 0x000fea0003c00000 */
[----:B------:R0:W1:Y:S02]  /*f9e0*/  SHFL.IDX P6, R14, R13, R12, R11 ;  /* 0x0000000c0d0e7389 */ /* 0x00006400000c000b */
[----:B01----:R-:W-:Y:S01]  /*f9f0*/  ENDCOLLECTIVE ;  /* 0x000000000000791b */ /* 0x003fe20003800000 */
.L_x_13387:
[----:B------:R-:W-:Y:S01]  /*fa00*/  IMAD.MOV.U32 R13, RZ, RZ, R5 ;  /* 0x000000ffff0d7224 */ /* 0x000fe200078e0005 */
[----:B------:R-:W-:Y:S02]  /*fa10*/  MOV R12, 0x2 ;  /* 0x00000002000c7802 */ /* 0x000fe40000000f00 */
[----:B------:R-:W-:-:S05]  /*fa20*/  @!P1 LEA R14, P2, R8, R14, 0x1 ;  /* 0x0000000e080e9211 */ /* 0x000fca00078408ff */
[----:B------:R-:W-:Y:S01]  /*fa30*/  @!P1 IMAD.X R3, RZ, RZ, R2, P2 ;  /* 0x000000ffff039224 */ /* 0x000fe200010e0602 */
[----:B------:R-:W-:-:S07]  /*fa40*/  @!P1 MOV R2, R14 ;  /* 0x0000000e00029202 */ /* 0x000fce0000000f00 */
[----:B------:R-:W-:Y:S05]  /*fa50*/  WARPSYNC.COLLECTIVE R15, `(.L_x_13388) ;  /* 0x000000000f087348 */ /* 0x000fea0003c00000 */
[----:B------:R0:W1:Y:S02]  /*fa60*/  SHFL.IDX P6, R14, R13, R12, R11 ;  /* 0x0000000c0d0e7389 */ /* 0x00006400000c000b */
[----:B01----:R-:W-:Y:S01]  /*fa70*/  ENDCOLLECTIVE ;  /* 0x000000000000791b */ /* 0x003fe20003800000 */
.L_x_13388:
        /* <DEDUP_REMOVED lines=12> */
.L_x_13389:
        /* <DEDUP_REMOVED lines=8> */
.L_x_13390:
[----:B------:R-:W-:Y:S01]  /*fbc0*/  @!PT LDS RZ, [RZ] ;  /* 0x00000000fffff984 */ /* 0x000fe20000000800 */
[----:B------:R-:W-:Y:S01]  /*fbd0*/  @!PT LDS RZ, [RZ] ;  /* 0x00000000fffff984 */ /* 0x000fe20000000800 */
[----:B------:R-:W-:Y:S01]  /*fbe0*/  @!PT LDS RZ, [RZ] ;  /* 0x00000000fffff984 */ /* 0x000fe20000000800 */
[----:B------:R0:W-:Y:S01]  /*fbf0*/  @!P1 LDGSTS.E.BYPASS.LTC128B.128 [R9+0x19400], desc[UR44][R2.64], !P0 ;  /* 0x1940000002099fae */ /* 0x0001e2000c101d6c */
[----:B------:R-:W-:Y:S02]  /*fc00*/  ISETP.GE.AND P1, PT, R21, R4, PT ;  /* 0x000000041500720c */ /* 0x000fe40003f26270 */
[----:B------:R-:W-:Y:S02]  /*fc10*/  MOV R13, R0 ;  /* 0x00000000000d7202 */ /* 0x000fe40000000f00 */
[----:B0-----:R-:W-:-:S09]  /*fc20*/  IADD3 R9, R7, 0x40, RZ ;  /* 0x0000004007097810 */ /* 0x001fd20007ffe0ff */
[----:B------:R-:W-:Y:S01]  /*fc30*/  @!P1 LEA R21, R6, UR38, 0x1 ;  /* 0x0000002606159c11 */ /* 0x000fe2000f8e08ff */
[----:B------:R-:W-:-:S07]  /*fc40*/  IMAD.MOV.U32 R2, RZ, RZ, R14 ;  /* 0x000000ffff027224 */ /* 0x000fce00078e000e */
[----:B------:R-:W-:Y:S05]  /*fc50*/  WARPSYNC.COLLECTIVE R15, `(.L_x_13391) ;  /* 0x000000000f087348 */ /* 0x000fea0003c00000 */
[----:B------:R0:W1:Y:S02]  /*fc60*/  SHFL.IDX P6, R14, R13, R12, R11 ;  /* 0x0000000c0d0e7389 */ /* 0x00006400000c000b */
[----:B01----:R-:W-:Y:S01]  /*fc70*/  ENDCOLLECTIVE ;  /* 0x000000000000791b */ /* 0x003fe20003800000 */
.L_x_13391:
        /* <DEDUP_REMOVED lines=8> */
.L_x_13392:
        /* <DEDUP_REMOVED lines=12> */
.L_x_13393:
        /* <DEDUP_REMOVED lines=8> */
.L_x_13394:
        /* <DEDUP_REMOVED lines=11> */
.L_x_13395:
        /* <DEDUP_REMOVED lines=8> */
.L_x_13396:
[----:B------:R-:W-:Y:S01]  /*ff70*/  @!PT LDS RZ, [RZ] ;  /* 0x00000000fffff984 */ /* 0x000fe20000000800 */
[----:B------:R-:W-:Y:S01]  /*ff80*/  @!PT LDS RZ, [RZ] ;  /* 0x00000000fffff984 */ /* 0x000fe20000000800 */
[----:B------:R-:W-:Y:S01]  /*ff90*/  @!PT LDS RZ, [RZ] ;  /* 0x00000000fffff984 */ /* 0x000fe20000000800 */
[----:B------:R0:W-:Y:S01]  /*ffa0*/  @!P1 LDGSTS.E.BYPASS.LTC128B.128 [R21+0x1ac00], desc[UR44][R2.64], !P0 ;  /* 0x1ac0000002159fae */ /* 0x0001e2000c101d6c */
[----:B------:R-:W-:Y:S01]  /*ffb0*/  IMAD.MOV.U32 R13, RZ, RZ, R0 ;  /* 0x000000ffff0d7224 */ /* 0x000fe200078e0000 */
[----:B0-----:R-:W-:-:S04]  /*ffc0*/  IADD3 R3, R7, 0x60, RZ ;  /* 0x0000006007037810 */ /* 0x001fc80007ffe0ff */
[----:B------:R-:W-:Y:S01]  /*ffd0*/  ISETP.GE.AND P1, PT, R3, R4, PT ;  /* 0x000000040300720c */ /* 0x000fe20003f26270 */
[----:B------:R-:W-:-:S12]  /*ffe0*/  IMAD.MOV.U32 R2, RZ, RZ, R14 ;  /* 0x000000ffff027224 */ /* 0x000fd800078e000e */
[----:B------:R-:W-:Y:S05]  /*fff0*/  WARPSYNC.COLLECTIVE R15, `(.L_x_13397) ;  /* 0x000000000f087348 */ /* 0x000fea0003c00000 */
[----:B------:R0:W1:Y:S02]  /*10000*/  SHFL.IDX P6, R14, R13, R12, R11 ;  /* 0x0000000c0d0e7389 */ /* 0x00006400000c000b */
[----:B01----:R-:W-:Y:S01]  /*10010*/  ENDCOLLECTIVE ;  /* 0x000000000000791b */ /* 0x003fe20003800000 */
.L_x_13397:
[----:B------:R-:W-:Y:S02]  /*10020*/  @!P1 LEA R9, R6, UR38, 0x1 ;  /* 0x0000002606099c11 */ /* 0x000fe4000f8e08ff */
        /* <DEDUP_REMOVED lines=8> */
.L_x_13398:
        /* <DEDUP_REMOVED lines=9> */
.L_x_13399:
[----:B------:R-:W-:Y:S05]  /*10140*/  BRA `(.L_x_13400) ;  /* 0xffffffcc00907947 */ /* 0x000fea000383ffff */
.L_x_13308:
[----:B0-----:R-:W-:-:S04]  /*10150*/  IMAD.U32 R3, RZ, RZ, UR38 ;  /* 0x00000026ff037e24 */ /* 0x001fc8000f8e00ff */
[----:B------:R0:W1:Y:S03]  /*10160*/  SYNCS.PHASECHK.TRANS64.TRYWAIT P0, [R3+URZ+0x22820], R4 ;  /* 0x02282004030075a7 */ /* 0x000066000800017f */
[----:B-1----:R-:W-:Y:S05]  /*10170*/  @!P0 NANOSLEEP.SYNCS 0x989680 ;  /* 0x009896800000895d */ /* 0x002fea0003900000 */
[----:B------:R-:W1:Y:S02]  /*10180*/  @!P0 SYNCS.PHASECHK.TRANS64 P0, [R3+URZ+0x22820], R4 ;  /* 0x02282004030085a7 */ /* 0x000e64000800007f */
[----:B-1----:R-:W-:Y:S05]  /*10190*/  @!P0 BRA `(.L_x_13308) ;  /* 0xfffffffc00ec8947 */ /* 0x002fea000383ffff */
[----:B------:R-:W-:Y:S05]  /*101a0*/  BRA `(.L_x_13401) ;  /* 0xffffffcc00c07947 */ /* 0x000fea000383ffff */
.L_x_13311:
[----:B0-----:R-:W-:-:S04]  /*101b0*/  IMAD.U32 R3, RZ, RZ, UR38 ;  /* 0x00000026ff037e24 */ /* 0x001fc8000f8e00ff */
[----:B------:R0:W1:Y:S03]  /*101c0*/  SYNCS.PHASECHK.TRANS64.TRYWAIT P0, [R3+URZ+0x22860], R4 ;  /* 0x02286004030075a7 */ /* 0x000066000800017f */
[----:B-1----:R-:W-:Y:S05]  /*101d0*/  @!P0 NANOSLEEP.SYNCS 0x989680 ;  /* 0x009896800000895d */ /* 0x002fea0003900000 */
[----:B------:R-:W1:Y:S02]  /*101e0*/  @!P0 SYNCS.PHASECHK.TRANS64 P0, [R3+URZ+0x22860], R4 ;  /* 0x02286004030085a7 */ /* 0x000e64000800007f */
[----:B-1----:R-:W-:Y:S05]  /*101f0*/  @!P0 BRA `(.L_x_13311) ;  /* 0xfffffffc00ec8947 */ /* 0x002fea000383ffff */
[----:B------:R-:W-:Y:S05]  /*10200*/  BRA `(.L_x_13402) ;  /* 0xffffffcc00cc7947 */ /* 0x000fea000383ffff */
.L_x_13323:
[----:B-1----:R-:W-:-:S04]  /*10210*/  MOV R3, UR38 ;  /* 0x0000002600037c02 */ /* 0x002fc80008000f00 */
[----:B------:R1:W2:Y:S03]  /*10220*/  SYNCS.PHASECHK.TRANS64.TRYWAIT P0, [R3+URZ+0x22848], R2 ;  /* 0x02284802030075a7 */ /* 0x0002a6000800017f */
[----:B--2---:R-:W-:Y:S05]  /*10230*/  @!P0 NANOSLEEP.SYNCS 0x989680 ;  /* 0x009896800000895d */ /* 0x004fea0003900000 */
[----:B------:R-:W2:Y:S02]  /*10240*/  @!P0 SYNCS.PHASECHK.TRANS64 P0, [R3+URZ+0x22848], R2 ;  /* 0x02284802030085a7 */ /* 0x000ea4000800007f */
[----:B--2---:R-:W-:Y:S05]  /*10250*/  @!P0 BRA `(.L_x_13323) ;  /* 0xfffffffc00ec8947 */ /* 0x004fea000383ffff */
[----:B------:R-:W-:Y:S05]  /*10260*/  BRA `(.L_x_13403) ;  /* 0xffffffd400c87947 */ /* 0x000fea000383ffff */
.L_x_13328:
[----:B012---:R-:W-:-:S04]  /*10270*/  IMAD.U32 R3, RZ, RZ, UR38 ;  /* 0x00000026ff037e24 */ /* 0x007fc8000f8e00ff */
[----:B------:R0:W1:Y:S03]  /*10280*/  SYNCS.PHASECHK.TRANS64.TRYWAIT P0, [R3+URZ+0x22868], R2 ;  /* 0x02286802030075a7 */ /* 0x000066000800017f */
[----:B-1----:R-:W-:Y:S05]  /*10290*/  @!P0 NANOSLEEP.SYNCS 0x989680 ;  /* 0x009896800000895d */ /* 0x002fea0003900000 */
[----:B------:R-:W1:Y:S02]  /*102a0*/  @!P0 SYNCS.PHASECHK.TRANS64 P0, [R3+URZ+0x22868], R2 ;  /* 0x02286802030085a7 */ /* 0x000e64000800007f */
[----:B-1----:R-:W-:Y:S05]  /*102b0*/  @!P0 BRA `(.L_x_13328) ;  /* 0xfffffffc00ec8947 */ /* 0x002fea000383ffff */
[----:B------:R-:W-:Y:S05]  /*102c0*/  BRA `(.L_x_13404) ;  /* 0xffffffd800287947 */ /* 0x000fea000383ffff */
.L_x_13339:
[----:B-1----:R-:W-:-:S04]  /*102d0*/  IMAD.U32 R3, RZ, RZ, UR38 ;  /* 0x00000026ff037e24 */ /* 0x002fc8000f8e00ff */
[----:B------:R1:W2:Y:S03]  /*102e0*/  SYNCS.PHASECHK.TRANS64.TRYWAIT P0, [R3+URZ+0x22840], R2 ;  /* 0x02284002030075a7 */ /* 0x0002a6000800017f */
[----:B--2---:R-:W-:Y:S05]  /*102f0*/  @!P0 NANOSLEEP.SYNCS 0x989680 ;  /* 0x009896800000895d */ /* 0x004fea0003900000 */
[----:B------:R-:W2:Y:S02]  /*10300*/  @!P0 SYNCS.PHASECHK.TRANS64 P0, [R3+URZ+0x22840], R2 ;  /* 0x02284002030085a7 */ /* 0x000ea4000800007f */
[----:B--2---:R-:W-:Y:S05]  /*10310*/  @!P0 BRA `(.L_x_13339) ;  /* 0xfffffffc00ec8947 */ /* 0x004fea000383ffff */
[----:B------:R-:W-:Y:S05]  /*10320*/  BRA `(.L_x_13405) ;  /* 0xffffffdc00a87947 */ /* 0x000fea000383ffff */
.L_x_13344:
[----:B01----:R-:W-:-:S04]  /*10330*/  MOV R3, UR38 ;  /* 0x0000002600037c02 */ /* 0x003fc80008000f00 */
[----:B------:R0:W1:Y:S03]  /*10340*/  SYNCS.PHASECHK.TRANS64.TRYWAIT P0, [R3+URZ+0x22860], R2 ;  /* 0x02286002030075a7 */ /* 0x000066000800017f */
[----:B-1----:R-:W-:Y:S05]  /*10350*/  @!P0 NANOSLEEP.SYNCS 0x989680 ;  /* 0x009896800000895d */ /* 0x002fea0003900000 */
[----:B------:R-:W1:Y:S02]  /*10360*/  @!P0 SYNCS.PHASECHK.TRANS64 P0, [R3+URZ+0x22860], R2 ;  /* 0x02286002030085a7 */ /* 0x000e64000800007f */
[----:B-1----:R-:W-:Y:S05]  /*10370*/  @!P0 BRA `(.L_x_13344) ;  /* 0xfffffffc00ec8947 */ /* 0x002fea000383ffff */
[----:B------:R-:W-:Y:S05]  /*10380*/  BRA `(.L_x_13406) ;  /* 0xffffffe0000c7947 */ /* 0x000fea000383ffff */
.L_x_13356:
[----:B-1----:R-:W-:-:S04]  /*10390*/  IMAD.U32 R3, RZ, RZ, UR38 ;  /* 0x00000026ff037e24 */ /* 0x002fc8000f8e00ff */
[----:B------:R1:W2:Y:S03]  /*103a0*/  SYNCS.PHASECHK.TRANS64.TRYWAIT P0, [R3+URZ+0x22848], R2 ;  /* 0x02284802030075a7 */ /* 0x0002a6000800017f */
[----:B--2---:R-:W-:Y:S05]  /*103b0*/  @!P0 NANOSLEEP.SYNCS 0x989680 ;  /* 0x009896800000895d */ /* 0x004fea0003900000 */
[----:B------:R-:W2:Y:S02]  /*103c0*/  @!P0 SYNCS.PHASECHK.TRANS64 P0, [R3+URZ+0x22848], R2 ;  /* 0x02284802030085a7 */ /* 0x000ea4000800007f */
[----:B--2---:R-:W-:Y:S05]  /*103d0*/  @!P0 BRA `(.L_x_13356) ;  /* 0xfffffffc00ec8947 */ /* 0x004fea000383ffff */
[----:B------:R-:W-:Y:S05]  /*103e0*/  BRA `(.L_x_13407) ;  /* 0xffffffe400987947 */ /* 0x000fea000383ffff */
.L_x_13361:
[----:B-1----:R-:W-:-:S04]  /*103f0*/  IMAD.U32 R3, RZ, RZ, UR38 ;  /* 0x00000026ff037e24 */ /* 0x002fc8000f8e00ff */
[----:B------:R1:W2:Y:S03]  /*10400*/  SYNCS.PHASECHK.TRANS64.TRYWAIT P0, [R3+URZ+0x22868], R2 ;  /* 0x02286802030075a7 */ /* 0x0002a6000800017f */
[----:B--2---:R-:W-:Y:S05]  /*10410*/  @!P0 NANOSLEEP.SYNCS 0x989680 ;  /* 0x009896800000895d */ /* 0x004fea0003900000 */
[----:B------:R-:W2:Y:S02]  /*10420*/  @!P0 SYNCS.PHASECHK.TRANS64 P0, [R3+URZ+0x22868], R2 ;  /* 0x02286802030085a7 */ /* 0x000ea4000800007f */
[----:B--2---:R-:W-:Y:S05]  /*10430*/  @!P0 BRA `(.L_x_13361) ;  /* 0xfffffffc00ec8947 */ /* 0x004fea000383ffff */
[----:B------:R-:W-:Y:S05]  /*10440*/  BRA `(.L_x_13408) ;  /* 0xffffffe400fc7947 */ /* 0x000fea000383ffff */
.L_x_13368:
[----:B--2---:R2:W3:Y:S02]  /*10450*/  SYNCS.PHASECHK.TRANS64.TRYWAIT P0, [R2+URZ+0x22820], R9 ;  /* 0x02282009020075a7 */ /* 0x0044e4000800017f */
[----:B---3--:R-:W-:Y:S05]  /*10460*/  @!P0 NANOSLEEP.SYNCS 0x989680 ;  /* 0x009896800000895d */ /* 0x008fea0003900000 */
[----:B------:R-:W3:Y:S02]  /*10470*/  @!P0 SYNCS.PHASECHK.TRANS64 P0, [R2+URZ+0x22820], R9 ;  /* 0x02282009020085a7 */ /* 0x000ee4000800007f */
[----:B---3--:R-:W-:Y:S05]  /*10480*/  @!P0 BRA `(.L_x_13368) ;  /* 0xfffffffc00f08947 */ /* 0x008fea000383ffff */
[----:B------:R-:W-:Y:S05]  /*10490*/  BRA `(.L_x_13409) ;  /* 0xffffffec001c7947 */ /* 0x000fea000383ffff */
.L_x_13369:
        /* <DEDUP_REMOVED lines=11> */
.L_x_13411:
[----:B------:R-:W-:Y:S05]  /*10550*/  BSYNC B0 ;  /* 0x0000000000007941 */ /* 0x000fea0003800000 */
.L_x_13410:
[----:B------:R-:W-:Y:S05]  /*10560*/  BRA `(.L_x_13412) ;  /* 0xffffffec00007947 */ /* 0x000fea000383ffff */
.L_x_13370:
[----:B------:R-:W-:Y:S01]  /*10570*/  BSSY B0, `(.L_x_13413) ;  /* 0x0000006000007945 */ /* 0x000fe20003800000 */
[----:B------:R-:W-:-:S07]  /*10580*/  IMAD.MOV.U32 R15, RZ, RZ, -0x1 ;  /* 0xffffffffff0f7424 */ /* 0x000fce00078e00ff */
[----:B0123--:R-:W-:Y:S05]  /*10590*/  WARPSYNC.COLLECTIVE R15, `(.L_x_13414) ;  /* 0x000000000f0c7348 */ /* 0x00ffea0003c00000 */
[----:B------:R-:W-:Y:S02]  /*105a0*/  ELECT P6, UR62, PT ;  /* 0x00000000003e782f */ /* 0x000fe400038c0000 */
[----:B------:R-:W-:Y:S01]  /*105b0*/  MOV R14, UR62 ;  /* 0x0000003e000e7c02 */ /* 0x000fe20008000f00 */
[----:B0123--:R-:W-:Y:S10]  /*105c0*/  ENDCOLLECTIVE ;  /* 0x000000000000791b */ /* 0x00fff40003800000 */
.L_x_13414:
[----:B------:R-:W-:Y:S05]  /*105d0*/  BSYNC B0 ;  /* 0x0000000000007941 */ /* 0x000fea0003800000 */
.L_x_13413:
[----:B------:R-:W-:Y:S05]  /*105e0*/  BRA `(.L_x_13415) ;  /* 0xffffffe800f47947 */ /* 0x000fea000383ffff */
.L_x_13372:
[----:B-1----:R1:W3:Y:S02]  /*105f0*/  SYNCS.PHASECHK.TRANS64.TRYWAIT P0, [R7+URZ], R4 ;  /* 0x00000004070075a7 */ /* 0x0022e4000800017f */
[----:B---3--:R-:W-:Y:S05]  /*10600*/  @!P0 NANOSLEEP.SYNCS 0x989680 ;  /* 0x009896800000895d */ /* 0x008fea0003900000 */
[----:B------:R-:W3:Y:S02]  /*10610*/  @!P0 SYNCS.PHASECHK.TRANS64 P0, [R7+URZ], R4 ;  /* 0x00000004070085a7 */ /* 0x000ee4000800007f */
[----:B---3--:R-:W-:Y:S05]  /*10620*/  @!P0 BRA `(.L_x_13372) ;  /* 0xfffffffc00f08947 */ /* 0x008fea000383ffff */
[----:B------:R-:W-:Y:S05]  /*10630*/  BRA `(.L_x_13416) ;  /* 0xffffffec00287947 */ /* 0x000fea000383ffff */
.L_x_13373:
[----:B---3--:R3:W4:Y:S02]  /*10640*/  SYNCS.PHASECHK.TRANS64.TRYWAIT P0, [R5+URZ], R0 ;  /* 0x00000000050075a7 */ /* 0x008724000800017f */
[----:B----4-:R-:W-:Y:S05]  /*10650*/  @!P0 NANOSLEEP.SYNCS 0x989680 ;  /* 0x009896800000895d */ /* 0x010fea0003900000 */
[----:B------:R-:W4:Y:S02]  /*10660*/  @!P0 SYNCS.PHASECHK.TRANS64 P0, [R5+URZ], R0 ;  /* 0x00000000050085a7 */ /* 0x000f24000800007f */
[----:B----4-:R-:W-:Y:S05]  /*10670*/  @!P0 BRA `(.L_x_13373) ;  /* 0xfffffffc00f08947 */ /* 0x010fea000383ffff */
[----:B------:R-:W-:Y:S05]  /*10680*/  BRA `(.L_x_13417) ;  /* 0xffffffec001c7947 */ /* 0x000fea000383ffff */
.L_x_13375:
[----:B--2---:R2:W3:Y:S02]  /*10690*/  SYNCS.PHASECHK.TRANS64.TRYWAIT P0, [R5+URZ], R4 ;  /* 0x00000004050075a7 */ /* 0x0044e4000800017f */
[----:B---3--:R-:W-:Y:S05]  /*106a0*/  @!P0 NANOSLEEP.SYNCS 0x989680 ;  /* 0x009896800000895d */ /* 0x008fea0003900000 */
[----:B------:R-:W3:Y:S02]  /*106b0*/  @!P0 SYNCS.PHASECHK.TRANS64 P0, [R5+URZ], R4 ;  /* 0x00000004050085a7 */ /* 0x000ee4000800007f */
[----:B---3--:R-:W-:Y:S05]  /*106c0*/  @!P0 BRA `(.L_x_13375) ;  /* 0xfffffffc00f08947 */ /* 0x008fea000383ffff */
[----:B------:R-:W-:Y:S05]  /*106d0*/  BRA `(.L_x_13418) ;  /* 0xffffffec00207947 */ /* 0x000fea000383ffff */
.L_x_13419:
        /* <DEDUP_REMOVED lines=10> */
.L_x_15203:


//--------------------- .text._ZN7cutlass13device_kernelIN5flash11enable_sm90INS1_16FlashAttnFwdSm90INS1_25CollectiveMainloopFwdSm90ILi2EN4cute5tupleIJNS5_1CILi1EEES8_S8_EEENS6_IJNS7_ILi128EEENS7_ILi96EEENS7_ILi64EEEEEELi256ENS_6half_tEfNS_4arch4Sm90ELb1ELb0ELb1ELb0ELb0ELb0ELb1ELb1ELb0ELb1ELb1ELb0EEENS1_21CollectiveEpilogueFwdINS6_IJSA_NS7_ILi256EEESB_EEES9_SE_SG_Li256ELb0ELb1ELb1ELb0EEENS1_19SingleTileSchedulerILb0ELb1ELb1ELi128EEEEEEEEEvNT_6ParamsE --------------------------
	.section	.text._ZN7cutlass13device_kernelIN5flash11enable_sm90INS1_16FlashAttnFwdSm90INS1_25CollectiveMainloopFwdSm90ILi2EN4cute5tupleIJNS5_1CILi1EEES8_S8_EEENS6_IJNS7_ILi128EEENS7_ILi96EEENS7_ILi64EEEEEELi256ENS_6half_tEfNS_4arch4Sm90ELb1ELb0ELb1ELb0ELb0ELb0ELb1ELb1ELb0ELb1ELb1ELb0EEENS1_21CollectiveEpilogueFwdINS6_IJSA_NS7_ILi256EEESB_EEES9_SE_SG_Li256ELb0ELb1ELb1ELb0EEENS1_19SingleTileSchedulerILb0ELb1ELb1ELi128EEEEEEEEEvNT_6ParamsE,"ax",@progbits
	.align	128
.text._ZN7cutlass13device_kernelIN5flash11enable_sm90INS1_16FlashAttnFwdSm90INS1_25CollectiveMainloopFwdSm90ILi2EN4cute5tupleIJNS5_1CILi1EEES8_S8_EEENS6_IJNS7_ILi128EEENS7_ILi96EEENS7_ILi64EEEEEELi256ENS_6half_tEfNS_4arch4Sm90ELb1ELb0ELb1ELb0ELb0ELb0ELb1ELb1ELb0ELb1ELb1ELb0EEENS1_21CollectiveEpilogueFwdINS6_IJSA_NS7_ILi256EEESB_EEES9_SE_SG_Li256ELb0ELb1ELb1ELb0EEENS1_19SingleTileSchedulerILb0ELb1ELb1ELi128EEEEEEEEEvNT_6ParamsE:
        .type           _ZN7cutlass13device_kernelIN5flash11enable_sm90INS1_16FlashAttnFwdSm90INS1_25CollectiveMainloopFwdSm90ILi2EN4cute5tupleIJNS5_1CILi1EEES8_S8_EEENS6_IJNS7_ILi128EEENS7_ILi96EEENS7_ILi64EEEEEELi256ENS_6half_tEfNS_4arch4Sm90ELb1ELb0ELb1ELb0ELb0ELb0ELb1ELb1ELb0ELb1ELb1ELb0EEENS1_21CollectiveEpilogueFwdINS6_IJSA_NS7_ILi256EEESB_EEES9_SE_SG_Li256ELb0ELb1ELb1ELb0EEENS1_19SingleTileSchedulerILb0ELb1ELb1ELi128EEEEEEEEEvNT_6ParamsE,@function
        .size           _ZN7cutlass13device_kernelIN5flash11enable_sm90INS1_16FlashAttnFwdSm90INS1_25CollectiveMainloopFwdSm90ILi2EN4cute5tupleIJNS5_1CILi1EEES8_S8_EEENS6_IJNS7_ILi128EEENS7_ILi96EEENS7_ILi64EEEEEELi256ENS_6half_tEfNS_4arch4Sm90ELb1ELb0ELb1ELb0ELb0ELb0ELb1ELb1ELb0ELb1ELb1ELb0EEENS1_21CollectiveEpilogueFwdINS6_IJSA_NS7_ILi256EEESB_EEES9_SE_SG_Li256ELb0ELb1ELb1ELb0EEENS1_19SingleTileSchedulerILb0ELb1ELb1ELi128EEEEEEEEEvNT_6ParamsE,(.L_x_15204 - _ZN7cutlass13device_kernelIN5flash11enable_sm90INS1_16FlashAttnFwdSm90INS1_25CollectiveMainloopFwdSm90ILi2EN4cute5tupleIJNS5_1CILi1EEES8_S8_EEENS6_IJNS7_ILi128EEENS7_ILi96EEENS7_ILi64EEEEEELi256ENS_6half_tEfNS_4arch4Sm90ELb1ELb0ELb1ELb0ELb0ELb0ELb1ELb1ELb0ELb1ELb1ELb0EEENS1_21CollectiveEpilogueFwdINS6_IJSA_NS7_ILi256EEESB_EEES9_SE_SG_Li256ELb0ELb1ELb1ELb0EEENS1_19SingleTileSchedulerILb0ELb1ELb1ELi128EEEEEEEEEvNT_6ParamsE)
        .other          _ZN7cutlass13device_kernelIN5flash11enable_sm90INS1_16FlashAttnFwdSm90INS1_25CollectiveMainloopFwdSm90ILi2EN4cute5tupleIJNS5_1CILi1EEES8_S8_EEENS6_IJNS7_ILi128EEENS7_ILi96EEENS7_ILi64EEEEEELi256ENS_6half_tEfNS_4arch4Sm90ELb1ELb0ELb1ELb0ELb0ELb0ELb1ELb1ELb0ELb1ELb1ELb0EEENS1_21CollectiveEpilogueFwdINS6_IJSA_NS7_ILi256EEESB_EEES9_SE_SG_Li256ELb0ELb1ELb1ELb0EEENS1_19SingleTileSchedulerILb0ELb1ELb1ELi128EEEEEEEEEvNT_6ParamsE,@"STO_CUDA_ENTRY STV_DEFAULT"
_ZN7cutlass13device_kernelIN5flash11enable_sm90INS1_16FlashAttnFwdSm90INS1_25CollectiveMainloopFwdSm90ILi2EN4cute5tupleIJNS5_1CILi1EEES8_S8_EEENS6_IJNS7_ILi128EEENS7_ILi96EEENS7_ILi64EEEEEELi256ENS_6half_tEfNS_4arch4Sm90ELb1ELb0ELb1ELb0ELb0ELb0ELb1ELb1ELb0ELb1ELb1ELb0EEENS1_21CollectiveEpilogueFwdINS6_IJSA_NS7_ILi256EEESB_EEES9_SE_SG_Li256ELb0ELb1ELb1ELb0EEENS1_19SingleTileSchedulerILb0ELb1ELb1ELi128EEEEEEEEEvNT_6ParamsE:
        /* <DEDUP_REMOVED lines=17> */
.L_x_13421:
[----:B------:R-:W-:Y:S05]  /*0110*/  BSYNC B0 ;  /* 0x0000000000007941 */ /* 0x000fea0003800000 */
.L_x_13420:
        /* <DEDUP_REMOVED lines=42> */
.L_x_13422:
        /* <DEDUP_REMOVED lines=22> */
.L_x_13423:
        /* <DEDUP_REMOVED lines=18> */
.L_x_13424:
        /* <DEDUP_REMOVED lines=22> */
.L_x_13425:
        /* <DEDUP_REMOVED lines=22> */
.L_x_13426:
[----:B--2---:R-:W-:Y:S01]  /*0900*/  ISETP.NE.AND P0, PT, R2, RZ, PT ;  /* 0x000000ff0200720c */ /* 0x004fe20003f05270 */
[----:B------:R-:W-:Y:S01]  /*0910*/  IMAD.MOV.U32 R2, RZ, RZ, 0x1 ;  /* 0x00000001ff027424 */ /* 0x000fe200078e00ff */
[----:B------:R-:W-:Y:S01]  /*0920*/  NOP ;  /* 0x0000000000007918 */ /* 0x000fe20000000000 */
[----:B------:R-:W-:Y:S03]  /*0930*/  BSSY B6, `(.L_x_13427) ;  /* 0x000114f000067945 */ /* 0x000fe60003800000 */
[----:B------:R-:W-:-:S05]  /*0940*/  SEL R2, R2, 0x2, !P0 ;  /* 0x0000000202027807 */ /* 0x000fca0004000000 */
[----:B------:R2:W-:Y:S01]  /*0950*/  STL [R1+0x3c], R2 ;  /* 0x00003c0201007387 */ /* 0x0005e20000100800 */
[----:B01-34-:R-:W-:Y:S06]  /*0960*/  BAR.SYNC.DEFER_BLOCKING 0x0 ;  /* 0x0000000000007b1d */ /* 0x01bfec0000010000 */
[----:B------:R-:W-:Y:S05]  /*0970*/  @!P0 BRA `(.L_x_13428) ;  /* 0x000000c8003c8947 */ /* 0x000fea0003800000 */
.L_x_13429:
        /* <DEDUP_REMOVED lines=8> */
[----:B------:R-:W3:Y:S06]  /*0a00*/  S2UR UR8, SR_CTAID.Z ;  /* 0x00000000000879c3 */ /* 0x000eec0000002700 */
[----:B------:R-:W-:Y:S01]  /*0a10*/  @UP0 ULDC UR4, c[0x0][0xd54] ;  /* 0x0003550000040ab9 */ /* 0x000fe20000000800 */
[----:B------:R-:W-:Y:S01]  /*0a20*/  @UP0 ULDC UR9, c[0x0][0xd58] ;  /* 0x0003560000090ab9 */ /* 0x000fe20000000800 */
[----:B-1----:R-:W-:Y:S02]  /*0a30*/  UIMAD.WIDE.U32 UR4, UR6, UR4, URZ ;  /* 0x00000004060472a5 */ /* 0x002fe4000f8e003f */
[----:B------:R-:W-:-:S02]  /*0a40*/  UMOV UR10, UR6 ;  /* 0x00000006000a7c82 */ /* 0x000fc40008000000 */
[----:B------:R-:W-:Y:S01]  /*0a50*/  @UP0 USHF.R.U32.HI UR10, URZ, UR9, UR5 ;  /* 0x000000093f0a0299 */ /* 0x000fe20008011605 */
[----:B0-----:R-:W-:-:S03]  /*0a60*/  SHF.R.U32.HI R16, RZ, 0x7, R0 ;  /* 0x00000007ff107819 */ /* 0x001fc60000011600 */
[----:B------:R-:W-:Y:S02]  /*0a70*/  UIADD3 UR4, -UR10, URZ, URZ ;  /* 0x0000003f0a047290 */ /* 0x000fe4000fffe13f */
[----:B------:R-:W-:Y:S01]  /*0a80*/  IMAD.U32 R0, RZ, RZ, UR10 ;  /* 0x0000000aff007e24 */ /* 0x000fe2000f8e00ff */
[----:B------:R-:W-:Y:S06]  /*0a90*/  BAR.ARV 0x8, 0x180 ;  /* 0x0206000000007b1d */ /* 0x000fec0000002000 */
[----:B------:R-:W-:Y:S01]  /*0aa0*/  ISETP.NE.AND P0, PT, R16, 0x1, PT ;  /* 0x000000011000780c */ /* 0x000fe20003f05270 */
[----:B------:R0:W-:-:S12]  /*0ab0*/  STL [R1], R0 ;  /* 0x0000000001007387 */ /* 0x0001d80000100800 */
[----:B------:R-:W-:Y:S06]  /*0ac0*/  @!P0 BAR.ARV 0x9, 0x100 ;  /* 0x0244000000008b1d */ /* 0x000fec0000002000 */
[----:B---3--:R-:W-:Y:S01]  /*0ad0*/  ISETP.LE.AND P0, PT, RZ, UR8, PT ;  /* 0x00000008ff007c0c */ /* 0x008fe2000bf03270 */
[----:B------:R-:W-:-:S12]  /*0ae0*/  UIMAD UR8, UR7, UR4, UR6 ;  /* 0x00000004070872a4 */ /* 0x000fd8000f8e0206 */
[----:B0-----:R-:W-:Y:S05]  /*0af0*/  @!P0 BRA `(.L_x_13430) ;  /* 0x0000011000c88947 */ /* 0x001fea0003800000 */
        /* <DEDUP_REMOVED lines=12> */
[----:B------:R-:W-:-:S04]  /*0bc0*/  USEL UR57, UR57, 0x1, UP0 ;  /* 0x0000000139397887 */ /* 0x000fc80008000000 */
[----:B------:R-:W-:Y:S02]  /*0bd0*/  UIMAD UR39, UR57, UR39, URZ ;  /* 0x00000027392772a4 */ /* 0x000fe4000f8e023f */
[----:B0-----:R-:W-:-:S04]  /*0be0*/  USHF.L.U32 UR38, UR38, 0x7, URZ ;  /* 0x0000000726267899 */ /* 0x001fc8000800063f */
[----:B------:R-:W-:Y:S02]  /*0bf0*/  @UP1 UIADD3 UR4, UR38, 0x7f, URZ ;  /* 0x0000007f26041890 */ /* 0x000fe4000fffe03f */
[----:B------:R-:W-:Y:S02]  /*0c00*/  UIADD3 UR6, UR38, 0x7f, URZ ;  /* 0x0000007f26067890 */ /* 0x000fe4000fffe03f */
        /* <DEDUP_REMOVED lines=10> */
[----:B------:R-:W-:Y:S02]  /*0cb0*/  ULEA.HI.SX32 UR6, UR7, UR6, 0x1c ;  /* 0x0000000607067291 */ /* 0x000fe4000f8fe23f */
[----:B------:R-:W-:Y:S02]  /*0cc0*/  ULOP3.LUT UR7, UR8, 0xffff, URZ, 0xc0, !UPT ;  /* 0x0000ffff08077892 */ /* 0x000fe4000f8ec03f */
        /* <DEDUP_REMOVED lines=20> */
[----:B0-----:R-:W2:Y:S02]  /*0e10*/  MUFU.RCP R0, R0 ;  /* 0x0000000000007308 */ /* 0x001ea40000001000 */
[----:B--2---:R-:W-:-:S02]  /*0e20*/  VIADD R2, R0, 0xffffffe ;  /* 0x0ffffffe00027836 */ /* 0x004fc40000000000 */
        /* <DEDUP_REMOVED lines=19> */
.L_x_13431:
[----:B------:R-:W-:Y:S02]  /*0f60*/  UIMAD UR5, UR7, UR4, URZ ;  /* 0x00000004070572a4 */ /* 0x000fe4000f8e023f */
[----:B------:R-:W-:Y:S01]  /*0f70*/  IMAD.U32 R3, RZ, RZ, UR4 ;  /* 0x00000004ff037e24 */ /* 0x000fe2000f8e00ff */
[----:B------:R-:W-:Y:S01]  /*0f80*/  MOV R0, UR10 ;  /* 0x0000000a00007c02 */ /* 0x000fe20008000f00 */
[----:B--2---:R-:W0:Y:S01]  /*0f90*/  S2R R2, SR_TID.X ;  /* 0x0000000000027919 */ /* 0x004e220000002100 */
[----:B------:R-:W-:Y:S02]  /*0fa0*/  PLOP3.LUT P0, PT, PT, PT, PT, 0x80, 0x0 ;  /* 0x000000000000781c */ /* 0x000fe40003f0f070 */
[----:B------:R-:W-:Y:S02]  /*0fb0*/  CS2R R150, SRZ ;  /* 0x0000000000967805 */ /* 0x000fe4000001ff00 */
[----:B------:R-:W-:Y:S01]  /*0fc0*/  VIADDMNMX R0, R3, UR5, R0, PT ;  /* 0x0000000503007c46 */ /* 0x000fe2000b800100 */
[----:B------:R-:W-:Y:S01]  /*0fd0*/  IMAD.U32 R23, RZ, RZ, UR5 ;  /* 0x00000005ff177e24 */ /* 0x000fe2000f8e00ff */
        /* <DEDUP_REMOVED lines=83> */
[----:B------:R-:W-:-:S04]  /*1510*/  UIADD3 UR5, UR4, -UR5, URZ ;  /* 0x8000000504057290 */ /* 0x000fc8000fffe03f */
[----:B------:R-:W-:-:S04]  /*1520*/  ULEA UR5, UR5, UR6, 0xd ;  /* 0x0000000605057291 */ /* 0x000fc8000f8e683f */
[----:B------:R-:W-:Y:S02]  /*1530*/  USHF.R.U32.HI UR4, URZ, 0x4, UR5 ;  /* 0x000000043f047899 */ /* 0x000fe40008011605 */
[----:B------:R-:W-:Y:S02]  /*1540*/  UIADD3 UR5, UR5, 0xa000, URZ ;  /* 0x0000a00005057890 */ /* 0x000fe4000fffe03f */
[----:B------:R-:W-:Y:S02]  /*1550*/  ULOP3.LUT UR4, UR4, 0x3fff, URZ, 0xc0, !UPT ;  /* 0x00003fff04047892 */ /* 0x000fe4000f8ec03f */
[----:B------:R-:W-:Y:S02]  /*1560*/  USHF.R.U32.HI UR5, URZ, 0x4, UR5 ;  /* 0x000000043f057899 */ /* 0x000fe40008011605 */
[----:B------:R-:W-:Y:S02]  /*1570*/  ULOP3.LUT UR37, UR4, 0x10000, URZ, 0xfc, !UPT ;  /* 0x0001000004257892 */ /* 0x000fe4000f8efc3f */
[----:B------:R-:W-:-:S03]  /*1580*/  ULOP3.LUT UR36, UR5, 0x3fff, URZ, 0xc0, !UPT ;  /* 0x00003fff05247892 */ /* 0x000fc6000f8ec03f */
[----:B------:R-:W-:Y:S02]  /*1590*/  UMOV UR5, 0x40000040 ;  /* 0x4000004000057882 */ /* 0x000fe40000000000 */
[----:B------:R-:W-:Y:S01]  /*15a0*/  UMOV UR4, UR37 ;  /* 0x0000002500047c82 */ /* 0x000fe20008000000 */
[----:B------:R-:W-:Y:S02]  /*15b0*/  IMAD.U32 R19, RZ, RZ, UR5 ;  /* 0x00000005ff137e24 */ /* 0x000fe4000f8e00ff */
[----:B------:R-:W-:Y:S01]  /*15c0*/  IMAD.U32 R18, RZ, RZ, UR4 ;  /* 0x00000004ff127e24 */ /* 0x000fe2000f8e00ff */
[----:B------:R-:W-:Y:S06]  /*15d0*/  @!P0 BRA `(.L_x_13433) ;  /* 0x0000000000408947 */ /* 0x000fec0003800000 */
[----:B------:R-:W-:Y:S01]  /*15e0*/  MOV R0, 0x0 ;  /* 0x0000000000007802 */ /* 0x000fe20000000f00 */
[----:B------:R-:W-:Y:S01]  /*15f0*/  ULDC.64 UR4, c[0x4][0x118] ;  /* 0x0100460000047ab9 */ /* 0x000fe20000000a00 */
[----:B------:R-:W-:Y:S01]  /*1600*/  ULDC.64 UR6, c[0x4][0x38] ;  /* 0x01000e0000067ab9 */ /* 0x000fe20000000a00 */
[----:B------:R-:W-:Y:S01]  /*1610*/  IMAD.U32 R4, RZ, RZ, UR4 ;  /* 0x00000004ff047e24 */ /* 0x000fe2000f8e00ff */
[----:B------:R0:W1:Y:S01]  /*1620*/  LDC.64 R2, c[0x4][R0] ;  /* 0x0100000000027b82 */ /* 0x0000620000000a00 */
[----:B------:R-:W-:Y:S01]  /*1630*/  MOV R5, UR5 ;  /* 0x0000000500057c02 */ /* 0x000fe20008000f00 */
        /* <DEDUP_REMOVED lines=10> */
.L_x_13433:
[----:B------:R-:W-:Y:S02]  /*16e0*/  R2UR UR4, R22 ;  /* 0x00000000160472ca */ /* 0x000fe400000e0000 */
[----:B------:R-:W-:Y:S02]  /*16f0*/  SHF.L.U32 R2, RZ, 0x1f, RZ ;  /* 0x0000001fff027819 */ /* 0x000fe400000006ff */
[----:B------:R-:W-:-:S09]  /*1700*/  IADD3 R200, R16, 0x8, RZ ;  /* 0x0000000810c87810 */ /* 0x000fd20007ffe0ff */
[----:B------:R-:W0:Y:S02]  /*1710*/  SYNCS.PHASECHK.TRANS64.TRYWAIT P0, [UR4+0x32400], R2 ;  /* 0x03240002ff0075a7 */ /* 0x000e240008000144 */
[----:B0-----:R-:W-:Y:S05]  /*1720*/  @!P0 BRA `(.L_x_13434) ;  /* 0x0000010400c48947 */ /* 0x001fea0003800000 */
.L_x_13555:
[----:B------:R-:W-:Y:S05]  /*1730*/  WARPSYNC.ALL ;  /* 0x0000000000007948 */ /* 0x000fea0003800000 */
[----:B------:R-:W2:Y:S01]  /*1740*/  LDL.LU R0, [R1+0x3c] ;  /* 0x00003c0001007983 */ /* 0x000ea20000300800 */
[----:B------:R1:W-:Y:S01]  /*1750*/  BAR.SYNC.DEFER_BLOCKING R200, 0x100 ;  /* 0x000400c80000751d */ /* 0x0003e20000010000 */
[----:B--2---:R-:W-:-:S04]  /*1760*/  LOP3.LUT R0, R0, 0x1, RZ, 0xfc, !PT ;  /* 0x0000000100007812 */ /* 0x004fc800078efcff */
[----:B------:R-:W-:-:S13]  /*1770*/  ISETP.NE.AND P0, PT, R0, 0x3, PT ;  /* 0x000000030000780c */ /* 0x000fda0003f05270 */
[----:B-1----:R-:W-:Y:S05]  /*1780*/  @!P0 BRA `(.L_x_13435) ;  /* 0x0000000000048947 */ /* 0x002fea0003800000 */
[----:B------:R-:W-:Y:S01]  /*1790*/  BPT.TRAP 0x1 ;  /* 0x000000040000795c */ /* 0x000fe20000300000 */
.L_x_13435:
[----:B------:R-:W-:-:S13]  /*17a0*/  R2UR UR4, R22 ;  /* 0x00000000160472ca */ /* 0x000fda00000e0000 */
[----:B------:R1:W2:Y:S01]  /*17b0*/  SYNCS.PHASECHK.TRANS64.TRYWAIT P1, [UR4+0x32430], R2 ;  /* 0x03243002ff0075a7 */ /* 0x0002a20008020144 */
[----:B------:R-:W-:Y:S05]  /*17c0*/  @!P0 BRA `(.L_x_13436) ;  /* 0x0000000000048947 */ /* 0x000fea0003800000 */
[----:B------:R-:W-:Y:S01]  /*17d0*/  BPT.TRAP 0x1 ;  /* 0x000000040000795c */ /* 0x000fe20000300000 */
.L_x_13436:
[----:B--2---:R-:W-:Y:S05]  /*17e0*/  @P1 BRA `(.L_x_13437) ;  /* 0x00000000000c1947 */ /* 0x004fea0003800000 */
[----:B------:R-:W-:-:S13]  /*17f0*/  R2UR UR4, R22 ;  /* 0x00000000160472ca */ /* 0x000fda00000e0000 */
[----:B------:R-:W2:Y:S02]  /*1800*/  SYNCS.PHASECHK.TRANS64.TRYWAIT P1, [UR4+0x32430], R2 ;  /* 0x03243002ff0075a7 */ /* 0x000ea40008020144 */
[----:B--2---:R-:W-:Y:S05]  /*1810*/  @!P1 BRA `(.L_x_13438) ;  /* 0x0000010400a49947 */ /* 0x004fea0003800000 */
.L_x_13437:
[----:B------:R-:W-:Y:S01]  /*1820*/  R2UR UR8, R22 ;  /* 0x00000000160872ca */ /* 0x000fe200000e0000 */
[----:B------:R-:W-:Y:S01]  /*1830*/  WARPGROUP.ARRIVE ;  /* 0x00000000000079c5 */ /* 0x000fe20000000000 */
[----:B------:R-:W-:Y:S01]  /*1840*/  UMOV UR6, UR37 ;  /* 0x0000002500067c82 */ /* 0x000fe20008000000 */
[----:B------:R-:W-:Y:S01]  /*1850*/  UMOV UR7, 0x40000040 ;  /* 0x4000004000077882 */ /* 0x000fe20000000000 */
[----:B------:R-:W-:Y:S01]  /*1860*/  UMOV UR11, 0x40000040 ;  /* 0x40000040000b7882 */ /* 0x000fe20000000000 */
[----:B------:R-:W-:Y:S01]  /*1870*/  UMOV UR5, UR7 ;  /* 0x0000000700057c82 */ /* 0x000fe20008000000 */
[----:B------:R-:W-:-:S07]  /*1880*/  IMAD.U32 R9, RZ, RZ, UR11 ;  /* 0x0000000bff097e24 */ /* 0x000fce000f8e00ff */
[----:B------:R-:W-:-:S04]  /*1890*/  UIADD3 UR4, UR8, 0x1c400, URZ ;  /* 0x0001c40008047890 */ /* 0x000fc8000fffe03f */
[----:B------:R-:W-:-:S04]  /*18a0*/  USHF.R.U32.HI UR4, URZ, 0x4, UR4 ;  /* 0x000000043f047899 */ /* 0x000fc80008011604 */
[----:B------:R-:W-:-:S04]  /*18b0*/  ULOP3.LUT UR4, UR4, 0x3fff, URZ, 0xc0, !UPT ;  /* 0x00003fff04047892 */ /* 0x000fc8000f8ec03f */
[----:B------:R-:W-:-:S03]  /*18c0*/  ULOP3.LUT UR9, UR4, 0x10000, URZ, 0xfc, !UPT ;  /* 0x0001000004097892 */ /* 0x000fc6000f8efc3f */
[----:B------:R-:W-:-:S03]  /*18d0*/  UMOV UR4, UR6 ;  /* 0x0000000600047c82 */ /* 0x000fc60008000000 */
[----:B------:R-:W-:Y:S01]  /*18e0*/  IMAD.U32 R20, RZ, RZ, UR9 ;  /* 0x00000009ff147e24 */ /* 0x000fe2000f8e00ff */
[----:B------:R-:W-:Y:S02]  /*18f0*/  UMOV UR6, UR9 ;  /* 0x0000000900067c82 */ /* 0x000fe40008000000 */
[----:B------:R-:W-:Y:S01]  /*1900*/  HGMMA.64x96x16.F32 R24, gdesc[UR4], RZ, !UPT, gsb0 ;  /* 0x01600000041879f0 */ /* 0x000fe2000c0008ff */
[----:B------:R-:W-:Y:S02]  /*1910*/  UIADD3 UR4, UR37, 0x2, URZ ;  /* 0x0000000225047890 */ /* 0x000fe4000fffe03f */
[----:B------:R-:W-:Y:S01]  /*1920*/  UIADD3 UR6, UR9, 0x2, URZ ;  /* 0x0000000209067890 */ /* 0x000fe2000fffe03f */
[----:B------:R-:W-:Y:S01]  /*1930*/  UMOV UR5, UR11 ;  /* 0x0000000b00057c82 */ /* 0x000fe20008000000 */
[----:B------:R-:W-:Y:S01]  /*1940*/  UMOV UR7, 0x40000040 ;  /* 0x4000004000077882 */ /* 0x000fe20000000000 */
[----:B------:R-:W-:Y:S02]  /*1950*/  UMOV UR11, 0x40000040 ;  /* 0x40000040000b7882 */ /* 0x000fe40000000000 */
[----:B------:R-:W-:Y:S01]  /*1960*/  UMOV UR10, UR4 ;  /* 0x00000004000a7c82 */ /* 0x000fe20008000000 */
[----:B------:R-:W-:Y:S01]  /*1970*/  IMAD.U32 R7, RZ, RZ, UR11 ;  /* 0x0000000bff077e24 */ /* 0x000fe2000f8e00ff */
[----:B------:R-:W-:Y:S01]  /*1980*/  UMOV UR4, UR10 ;  /* 0x0000000a00047c82 */ /* 0x000fe20008000000 */
[----:B------:R-:W-:Y:S01]  /*1990*/  IMAD.U32 R8, RZ, RZ, UR10 ;  /* 0x0000000aff087e24 */ /* 0x000fe2000f8e00ff */
[----:B------:R-:W-:-:S02]  /*19a0*/  WARPGROUP.DEPBAR.LE gsb0, 0x0 ;  /* 0x00008000000079c5 */ /* 0x000fc40000010000 */
        /* <DEDUP_REMOVED lines=22> */
[----:B------:R-:W2:Y:S02]  /*1b10*/  SYNCS.PHASECHK.TRANS64.TRYWAIT P1, [UR8+0x32410], R2 ;  /* 0x03241002ff0075a7 */ /* 0x000ea40008020148 */
[----:B--2---:R-:W-:Y:S05]  /*1b20*/  @!P1 BRA `(.L_x_13439) ;  /* 0x0000010000fc9947 */ /* 0x004fea0003800000 */
.L_x_13556:
[----:B------:R-:W-:Y:S05]  /*1b30*/  @!P0 BRA `(.L_x_13440) ;  /* 0x0000000000048947 */ /* 0x000fea0003800000 */
[----:B------:R-:W-:Y:S01]  /*1b40*/  BPT.TRAP 0x1 ;  /* 0x000000040000795c */ /* 0x000fe20000300000 */
.L_x_13440:
[----:B------:R-:W-:-:S13]  /*1b50*/  R2UR UR4, R22 ;  /* 0x00000000160472ca */ /* 0x000fda00000e0000 */
[----:B------:R2:W3:Y:S01]  /*1b60*/  SYNCS.PHASECHK.TRANS64.TRYWAIT P1, [UR4+0x32450], R2 ;  /* 0x03245002ff0075a7 */ /* 0x0004e20008020144 */
[----:B------:R-:W-:Y:S05]  /*1b70*/  @!P0 BRA `(.L_x_13441) ;  /* 0x0000000000048947 */ /* 0x000fea0003800000 */
[----:B------:R-:W-:Y:S01]  /*1b80*/  BPT.TRAP 0x1 ;  /* 0x000000040000795c */ /* 0x000fe20000300000 */
.L_x_13441:
[----:B---3--:R-:W-:Y:S05]  /*1b90*/  @P1 BRA `(.L_x_13442) ;  /* 0x00000000000c1947 */ /* 0x008fea0003800000 */
[----:B------:R-:W-:-:S13]  /*1ba0*/  R2UR UR4, R22 ;  /* 0x00000000160472ca */ /* 0x000fda00000e0000 */
[----:B------:R-:W3:Y:S02]  /*1bb0*/  SYNCS.PHASECHK.TRANS64.TRYWAIT P1, [UR4+0x32450], R2 ;  /* 0x03245002ff0075a7 */ /* 0x000ee40008020144 */
[----:B---3--:R-:W-:Y:S05]  /*1bc0*/  @!P1 BRA `(.L_x_13443) ;  /* 0x0000010000f09947 */ /* 0x008fea0003800000 */
.L_x_13442:
[----:B------:R-:W-:Y:S01]  /*1bd0*/  R2UR UR14, R22 ;  /* 0x00000000160e72ca */ /* 0x000fe200000e0000 */
[----:B------:R-:W-:Y:S01]  /*1be0*/  ULOP3.LUT UR10, UR36, 0x10000, URZ, 0xfc, !UPT ;  /* 0x00010000240a7892 */ /* 0x000fe2000f8efc3f */
[----:B------:R-:W-:Y:S01]  /*1bf0*/  WARPGROUP.ARRIVE ;  /* 0x00000000000079c5 */ /* 0x000fe20000000000 */
[----:B------:R-:W-:Y:S01]  /*1c00*/  UMOV UR7, 0x40000040 ;  /* 0x4000004000077882 */ /* 0x000fe20000000000 */
[----:B------:R-:W-:Y:S01]  /*1c10*/  UMOV UR9, 0x40000040 ;  /* 0x4000004000097882 */ /* 0x000fe20000000000 */
[----:B------:R-:W-:Y:S01]  /*1c20*/  UMOV UR5, UR7 ;  /* 0x0000000700057c82 */ /* 0x000fe20008000000 */
[----:B------:R-:W-:Y:S01]  /*1c30*/  IMAD.U32 R5, RZ, RZ, UR7 ;  /* 0x00000007ff057e24 */ /* 0x000fe2000f8e00ff */
[----:B------:R-:W-:Y:S01]  /*1c40*/  UIADD3 UR12, UR10, 0x400, URZ ;  /* 0x000004000a0c7890 */ /* 0x000fe2000fffe03f */
[----:B0-----:R-:W-:Y:S01]  /*1c50*/  IMAD.U32 R3, RZ, RZ, UR9 ;  /* 0x00000009ff037e24 */ /* 0x001fe2000f8e00ff */
[----:B------:R-:W-:Y:S01]  /*1c60*/  UMOV UR6, UR10 ;  /* 0x0000000a00067c82 */ /* 0x000fe20008000000 */
[----:B------:R-:W-:Y:S01]  /*1c70*/  UMOV UR13, 0x40000040 ;  /* 0x40000040000d7882 */ /* 0x000fe20000000000 */
[----:B------:R-:W-:Y:S01]  /*1c80*/  MOV R4, UR6 ;  /* 0x0000000600047c02 */ /* 0x000fe20008000f00 */
[----:B------:R-:W-:Y:S01]  /*1c90*/  UIADD3 UR16, UR10, 0x402, URZ ;  /* 0x000004020a107890 */ /* 0x000fe2000fffe03f */
[----:B------:R-:W-:Y:S01]  /*1ca0*/  LOP3.LUT R13, R72, 0xffffff80, RZ, 0xc0, !PT ;  /* 0xffffff80480d7812 */ /* 0x000fe200078ec0ff */
[----:B------:R-:W-:Y:S01]  /*1cb0*/  UIADD3 UR4, UR14, 0x400, URZ ;  /* 0x000004000e047890 */ /* 0x000fe2000fffe03f */
[----:B------:R-:W-:Y:S01]  /*1cc0*/  LEA.HI R73, R73, R152, RZ, 0x2 ;  /* 0x0000009849497211 */ /* 0x000fe200078f10ff */
[----:B------:R-:W-:Y:S01]  /*1cd0*/  UMOV UR17, 0x40000040 ;  /* 0x4000004000117882 */ /* 0x000fe20000000000 */
[----:B------:R-:W-:Y:S01]  /*1ce0*/  UIADD3 UR20, UR10, 0x404, URZ ;  /* 0x000004040a147890 */ /* 0x000fe2000fffe03f */
[C---:B------:R-:W-:Y:S01]  /*1cf0*/  IMAD.IADD R13, R152.reuse, 0x1, -R13 ;  /* 0x00000001980d7824 */ /* 0x040fe200078e0a0d */
[----:B------:R-:W-:Y:S01]  /*1d00*/  USHF.R.U32.HI UR4, URZ, 0x4, UR4 ;  /* 0x000000043f047899 */ /* 0x000fe20008011604 */
[----:B------:R-:W-:Y:S01]  /*1d10*/  LOP3.LUT R73, R73, 0xfffffffc, RZ, 0xc0, !PT ;  /* 0xfffffffc49497812 */ /* 0x000fe200078ec0ff */
[----:B------:R-:W-:Y:S01]  /*1d20*/  UMOV UR21, 0x40000040 ;  /* 0x4000004000157882 */ /* 0x000fe20000000000 */
[----:B------:R-:W-:Y:S01]  /*1d30*/  UIADD3 UR24, UR10, 0x406, URZ ;  /* 0x000004060a187890 */ /* 0x000fe2000fffe03f */
[----:B------:R-:W-:Y:S01]  /*1d40*/  SHF.R.S32.HI R0, RZ, 0x1f, R13 ;  /* 0x0000001fff007819 */ /* 0x000fe2000001140d */
[----:B------:R-:W-:Y:S01]  /*1d50*/  ULOP3.LUT UR11, UR4, 0x3fff, URZ, 0xc0, !UPT ;  /* 0x00003fff040b7892 */ /* 0x000fe2000f8ec03f */
[----:B------:R-:W-:Y:S01]  /*1d60*/  IMAD.IADD R73, R152, 0x1, -R73 ;  /* 0x0000000198497824 */ /* 0x000fe200078e0a49 */
[----:B------:R-:W-:Y:S01]  /*1d70*/  UMOV UR25, 0x40000040 ;  /* 0x4000004000197882 */ /* 0x000fe20000000000 */
[----:B------:R-:W-:Y:S01]  /*1d80*/  UMOV UR4, UR6 ;  /* 0x0000000600047c82 */ /* 0x000fe20008000000 */
[----:B------:R-:W-:Y:S01]  /*1d90*/  ULOP3.LUT UR15, UR11, 0x10000, URZ, 0xfc, !UPT ;  /* 0x000100000b0f7892 */ /* 0x000fe2000f8efc3f */
[----:B------:R-:W-:Y:S01]  /*1da0*/  LEA.HI R12, R0, R13, RZ, 0x2 ;  /* 0x0000000d000c7211 */ /* 0x000fe200078f10ff */
[----:B------:R-:W-:Y:S01]  /*1db0*/  UIADD3 UR28, UR10, 0x800, URZ ;  /* 0x000008000a1c7890 */ /* 0x000fe2000fffe03f */
[----:B------:R-:W0:Y:S01]  /*1dc0*/  S2R R81, SR_TID.X ;  /* 0x0000000000517919 */ /* 0x000e220000002100 */
[----:B------:R-:W-:Y:S01]  /*1dd0*/  UMOV UR29, 0x40000040 ;  /* 0x40000040001d7882 */ /* 0x000fe20000000000 */
[----:B------:R-:W-:Y:S01]  /*1de0*/  UIADD3 UR32, UR10, 0x802, URZ ;  /* 0x000008020a207890 */ /* 0x000fe2000fffe03f */
[----:B------:R-:W-:Y:S01]  /*1df0*/  LOP3.LUT R202, R12, 0x7ffffffc, RZ, 0xc0, !PT ;  /* 0x7ffffffc0cca7812 */ /* 0x000fe200078ec0ff */
[----:B------:R-:W-:Y:S01]  /*1e00*/  UMOV UR6, UR15 ;  /* 0x0000000f00067c82 */ /* 0x000fe20008000000 */
[----:B------:R-:W-:Y:S01]  /*1e10*/  UMOV UR33, 0x40000040 ;  /* 0x4000004000217882 */ /* 0x000fe20000000000 */
[----:B------:R-:W-:Y:S01]  /*1e20*/  HGMMA.64x96x16.F32 R24, gdesc[UR4], R24, gsb0 ;  /* 0x01600000041879f0 */ /* 0x000fe20008000818 */
[----:B------:R-:W-:Y:S01]  /*1e30*/  UIADD3 UR4, UR10, 0x2, URZ ;  /* 0x000000020a047890 */ /* 0x000fe2000fffe03f */
[----:B------:R-:W-:Y:S01]  /*1e40*/  IADD3 R202, R13, -R202, RZ ;  /* 0x800000ca0dca7210 */ /* 0x000fe20007ffe0ff */
[----:B------:R-:W-:Y:S01]  /*1e50*/  UIADD3 UR6, UR15, 0x2, URZ ;  /* 0x000000020f067890 */ /* 0x000fe2000fffe03f */
[----:B------:R-:W-:Y:S01]  /*1e60*/  IMAD.U32 R170, RZ, RZ, UR14 ;  /* 0x0000000effaa7e24 */ /* 0x000fe2000f8e00ff */
[----:B------:R-:W-:Y:S01]  /*1e70*/  UMOV UR5, UR9 ;  /* 0x0000000900057c82 */ /* 0x000fe20008000000 */
[----:B------:R-:W-:Y:S01]  /*1e80*/  UMOV UR7, 0x40000040 ;  /* 0x4000004000077882 */ /* 0x000fe20000000000 */
[----:B------:R-:W-:Y:S01]  /*1e90*/  UMOV UR9, 0x40000040 ;  /* 0x4000004000097882 */ /* 0x000fe20000000000 */
[----:B------:R-:W-:Y:S01]  /*1ea0*/  UMOV UR8, UR4 ;  /* 0x0000000400087c82 */ /* 0x000fe20008000000 */
[----:B------:R-:W-:Y:S01]  /*1eb0*/  IMAD.U32 R15, RZ, RZ, UR9 ;  /* 0x00000009ff0f7e24 */ /* 0x000fe2000f8e00ff */
[----:B------:R-:W-:Y:S01]  /*1ec0*/  UMOV UR4, UR8 ;  /* 0x0000000800047c82 */ /* 0x000fe20008000000 */
[----:B-12---:R-:W-:Y:S01]  /*1ed0*/  IMAD.U32 R2, RZ, RZ, UR8 ;  /* 0x00000008ff027e24 */ /* 0x006fe2000f8e00ff */
[----:B------:R-:W-:Y:S01]  /*1ee0*/  UIADD3 UR36, UR10, 0x804, URZ ;  /* 0x000008040a247890 */ /* 0x000fe2000fffe03f */
[----:B------:R-:W-:Y:S01]  /*1ef0*/  IMAD.U32 R21, RZ, RZ, UR15 ;  /* 0x0000000fff157e24 */ /* 0x000fe2000f8e00ff */
        /* <DEDUP_REMOVED lines=9> */
[----:B0-----:R-:W-:Y:S01]  /*1f90*/  LOP3.LUT R81, R81, 0x7f, RZ, 0xc0, !PT ;  /* 0x0000007f51517812 */ /* 0x001fe200078ec0ff */
[----:B------:R-:W-:Y:S01]  /*1fa0*/  UMOV UR60, URZ ;  /* 0x0000003f003c7c82 */ /* 0x000fe20008000000 */
[----:B------:R-:W-:-:S02]  /*1fb0*/  WARPGROUP.DEPBAR.LE gsb0, 0x0 ;  /* 0x00008000000079c5 */ /* 0x000fc40000010000 */
[----:B------:R-:W-:-:S06]  /*1fc0*/  WARPGROUP.ARRIVE ;  /* 0x00000000000079c5 */ /* 0x000fcc0000000000 */
[----:B------:R-:W-:Y:S01]  /*1fd0*/  HGMMA.64x96x16.F32 R24, gdesc[UR4], R24, gsb0 ;  /* 0x01600000041879f0 */ /* 0x000fe20008000818 */
[----:B------:R-:W-:Y:S02]  /*1fe0*/  UIADD3 UR4, UR10, 0x4, URZ ;  /* 0x000000040a047890 */ /* 0x000fe4000fffe03f */
[----:B------:R-:W-:Y:S01]  /*1ff0*/  UIADD3 UR6, UR15, 0x4, URZ ;  /* 0x000000040f067890 */ /* 0x000fe2000fffe03f */
[----:B------:R-:W-:Y:S01]  /*2000*/  UMOV UR5, UR9 ;  /* 0x0000000900057c82 */ /* 0x000fe20008000000 */
[----:B------:R-:W-:Y:S01]  /*2010*/  UMOV UR7, 0x40000040 ;  /* 0x4000004000077882 */ /* 0x000fe20000000000 */
[----:B------:R-:W-:Y:S02]  /*2020*/  UMOV UR9, 0x40000040 ;  /* 0x4000004000097882 */ /* 0x000fe40000000000 */
[----:B------:R-:W-:Y:S02]  /*2030*/  UMOV UR8, UR4 ;  /* 0x0000000400087c82 */ /* 0x000fe40008000000 */
[----:B------:R-:W-:Y:S01]  /*2040*/  UMOV UR4, UR8 ;  /* 0x0000000800047c82 */ /* 0x000fe20008000000 */
[----:B------:R-:W-:Y:S01]  /*2050*/  IMAD.U32 R14, RZ, RZ, UR8 ;  /* 0x00000008ff0e7e24 */ /* 0x000fe2000f8e00ff */
[----:B------:R-:W-:Y:S01]  /*2060*/  UIADD3 UR8, UR10, 0x6, URZ ;  /* 0x000000060a087890 */ /* 0x000fe2000fffe03f */
        /* <DEDUP_REMOVED lines=91> */
[----:B------:R-:W-:Y:S01]  /*2620*/  MOV R11, UR5 ;  /* 0x00000005000b7c02 */ /* 0x000fe20008000f00 */
[----:B------:R-:W-:Y:S01]  /*2630*/  IMAD.U32 R10, RZ, RZ, UR4 ;  /* 0x00000004ff0a7e24 */ /* 0x000fe2000f8e00ff */
[----:B------:R-:W-:Y:S01]  /*2640*/  ULDC UR10, c[0x0][0xa80] ;  /* 0x0002a000000a7ab9 */ /* 0x000fe20000000800 */
[----:B------:R-:W-:Y:S01]  /*2650*/  UMOV UR15, 0x40000040 ;  /* 0x40000040000f7882 */ /* 0x000fe20000000000 */
[----:B------:R-:W-:-:S02]  /*2660*/  WARPGROUP.DEPBAR.LE gsb0, 0x0 ;  /* 0x00008000000079c5 */ /* 0x000fc40000010000 */
[----:B------:R-:W-:-:S06]  /*2670*/  WARPGROUP.ARRIVE ;  /* 0x00000000000079c5 */ /* 0x000fcc0000000000 */
[----:B------:R-:W-:Y:S01]  /*2680*/  HGMMA.64x96x16.F32 R24, gdesc[UR4], R24, gsb0 ;  /* 0x01600000041879f0 */ /* 0x000fe20008000818 */
[----:B------:R-:W-:Y:S01]  /*2690*/  ULDC UR5, c[0x0][0xad0] ;  /* 0x0002b40000057ab9 */ /* 0x000fe20000000800 */
[----:B------:R-:W-:Y:S01]  /*26a0*/  ULDC UR4, c[0x0][0x448] ;  /* 0x0001120000047ab9 */ /* 0x000fe20000000800 */
[----:B------:R-:W-:Y:S01]  /*26b0*/  ULDC UR6, c[0x0][0x288] ;  /* 0x0000a20000067ab9 */ /* 0x000fe20000000800 */
[----:B------:R-:W-:-:S06]  /*26c0*/  UISETP.NE.AND UP0, UPT, UR4, 0x1, UPT ;  /* 0x000000010400788c */ /* 0x000fcc000bf05270 */
[----:B------:R-:W-:-:S05]  /*26d0*/  PLOP3.LUT P1, PT, PT, PT, UP0, 0x80, 0x0 ;  /* 0x000000000000781c */ /* 0x000fca0003f2f008 */
[----:B------:R-:W-:Y:S01]  /*26e0*/  @UP0 ULDC UR4, c[0x0][0x44c] ;  /* 0x0001130000040ab9 */ /* 0x000fe20000000800 */
[----:B------:R-:W-:Y:S01]  /*26f0*/  @UP0 ULDC UR7, c[0x0][0x450] ;  /* 0x0001140000070ab9 */ /* 0x000fe20000000800 */
[----:B------:R-:W-:Y:S02]  /*2700*/  WARPGROUP.DEPBAR.LE gsb0, 0x0 ;  /* 0x00008000000079c5 */ /* 0x000fe40000010000 */
        /* <DEDUP_REMOVED lines=13> */
[----:B0-----:R-:W-:Y:S01]  /*27e0*/  LEA.HI R24, R74, R74, RZ, 0x1 ;  /* 0x0000004a4a187211 */ /* 0x001fe200078f08ff */
[----:B------:R-:W-:Y:S01]  /*27f0*/  FMUL.FTZ R37, R37, UR5 ;  /* 0x0000000525257c20 */ /* 0x000fe20008410000 */
[----:B------:R-:W-:Y:S01]  /*2800*/  FMUL.FTZ R45, R45, UR5 ;  /* 0x000000052d2d7c20 */ /* 0x000fe20008410000 */
[----:B------:R-:W-:Y:S01]  /*2810*/  FMUL.FTZ R52, R52, UR5 ;  /* 0x0000000534347c20 */ /* 0x000fe20008410000 */
[----:B------:R-:W-:Y:S01]  /*2820*/  FMUL.FTZ R53, R53, UR5 ;  /* 0x0000000535357c20 */ /* 0x000fe20008410000 */
[----:B------:R-:W-:Y:S01]  /*2830*/  FMUL.FTZ R40, R40, UR5 ;  /* 0x0000000528287c20 */ /* 0x000fe20008410000 */
[----:B------:R-:W-:Y:S01]  /*2840*/  FMUL.FTZ R48, R48, UR5 ;  /* 0x0000000530307c20 */ /* 0x000fe20008410000 */
[----:B------:R0:W3:Y:S01]  /*2850*/  MUFU.TANH R76, R25 ;  /* 0x00000019004c7308 */ /* 0x0000e20000002400 */
[----:B--2---:R-:W-:Y:S01]  /*2860*/  LOP3.LUT R27, R24, 0x3fffffe, RZ, 0xc0, !PT ;  /* 0x03fffffe181b7812 */ /* 0x004fe200078ec0ff */
[----:B------:R-:W-:Y:S01]  /*2870*/  FMUL.FTZ R56, R56, UR5 ;  /* 0x0000000538387c20 */ /* 0x000fe20008410000 */
[----:B------:R-:W-:Y:S01]  /*2880*/  LEA.HI R24, R0, R13, RZ, 0x5 ;  /* 0x0000000d00187211 */ /* 0x000fe200078f28ff */
[----:B------:R-:W-:Y:S01]  /*2890*/  FMUL.FTZ R61, R61, UR5 ;  /* 0x000000053d3d7c20 */ /* 0x000fe20008410000 */
[----:B------:R-:W-:Y:S01]  /*28a0*/  SHF.R.S32.HI R0, RZ, 0x2, R12 ;  /* 0x00000002ff007819 */ /* 0x000fe2000001140c */
[----:B------:R-:W-:Y:S01]  /*28b0*/  IMAD.IADD R27, R74, 0x1, -R27 ;  /* 0x000000014a1b7824 */ /* 0x000fe200078e0a1b */
[----:B------:R-:W-:Y:S01]  /*28c0*/  SHF.R.S32.HI R24, RZ, 0x5, R24 ;  /* 0x00000005ff187819 */ /* 0x000fe20000011418 */
[----:B------:R2:W-:Y:S01]  /*28d0*/  MUFU.TANH R77, R26 ;  /* 0x0000001a004d7308 */ /* 0x0005e20000002400 */
[----:B0-----:R-:W-:Y:S01]  /*28e0*/  SHF.R.S32.HI R25, RZ, 0x1f, R12 ;  /* 0x0000001fff197819 */ /* 0x001fe2000001140c */
[----:B------:R-:W-:Y:S01]  /*28f0*/  FMUL.FTZ R64, R64, UR5 ;  /* 0x0000000540407c20 */ /* 0x000fe20008410000 */
[----:B------:R-:W-:Y:S01]  /*2900*/  LEA R24, R24, UR38, 0x4 ;  /* 0x0000002618187c11 */ /* 0x000fe2000f8e20ff */
[----:B------:R-:W-:Y:S01]  /*2910*/  FMUL.FTZ R49, R49, UR5 ;  /* 0x0000000531317c20 */ /* 0x000fe20008410000 */
[-C--:B------:R-:W-:Y:S01]  /*2920*/  LEA.HI R25, R25, R0.reuse, RZ, 0x3 ;  /* 0x0000000019197211 */ /* 0x080fe200078f18ff */
[----:B------:R-:W-:Y:S01]  /*2930*/  FMUL.FTZ R65, R65, UR5 ;  /* 0x0000000541417c20 */ /* 0x000fe20008410000 */
[----:B------:R-:W-:Y:S01]  /*2940*/  FMUL.FTZ R57, R57, UR5 ;  /* 0x0000000539397c20 */ /* 0x000fe20008410000 */
[----:B------:R-:W0:Y:S01]  /*2950*/  MUFU.TANH R182, R32 ;  /* 0x0000002000b67308 */ /* 0x000e220000002400 */
[----:B--2---:R-:W-:Y:S01]  /*2960*/  LEA.HI R26, R73, R73, RZ, 0x1 ;  /* 0x00000049491a7211 */ /* 0x004fe200078f08ff */
[----:B------:R-:W-:Y:S01]  /*2970*/  FMUL.FTZ R30, R30, UR5 ;  /* 0x000000051e1e7c20 */ /* 0x000fe20008410000 */
[----:B------:R-:W-:Y:S01]  /*2980*/  LOP3.LUT R25, R25, 0xfffffff8, RZ, 0xc0, !PT ;  /* 0xfffffff819197812 */ /* 0x000fe200078ec0ff */
[----:B------:R-:W-:Y:S01]  /*2990*/  FMUL.FTZ R68, R68, UR5 ;  /* 0x0000000544447c20 */ /* 0x000fe20008410000 */
[----:B------:R-:W-:Y:S01]  /*29a0*/  LOP3.LUT R26, R26, 0x1ffffffe, RZ, 0xc0, !PT ;  /* 0x1ffffffe1a1a7812 */ /* 0x000fe200078ec0ff */
[----:B------:R-:W-:Y:S01]  /*29b0*/  FMUL.FTZ R60, R60, UR5 ;  /* 0x000000053c3c7c20 */ /* 0x000fe20008410000 */
[----:B------:R-:W-:Y:S01]  /*29c0*/  IADD3 R24, R24, R0, -R25 ;  /* 0x0000000018187210 */ /* 0x000fe20007ffe819 */
[----:B------:R-:W2:Y:S01]  /*29d0*/  MUFU.TANH R33, R33 ;  /* 0x0000002100217308 */ /* 0x000ea20000002400 */
[----:B------:R-:W-:Y:S01]  /*29e0*/  FMUL.FTZ R31, R31, UR5 ;  /* 0x000000051f1f7c20 */ /* 0x000fe20008410000 */
[----:B------:R-:W-:-:S02]  /*29f0*/  IMAD.IADD R26, R73, 0x1, -R26 ;  /* 0x00000001491a7824 */ /* 0x000fc400078e0a1a */
[----:B------:R-:W-:Y:S01]  /*2a00*/  FMUL.FTZ R34, R34, UR5 ;  /* 0x0000000522227c20 */ /* 0x000fe20008410000 */
[----:B------:R-:W-:Y:S02]  /*2a10*/  IMAD R27, R27, 0x40, R24 ;  /* 0x000000401b1b7824 */ /* 0x000fe400078e0218 */
[----:B------:R-:W-:Y:S01]  /*2a20*/  FMUL.FTZ R35, R35, UR5 ;  /* 0x0000000523237c20 */ /* 0x000fe20008410000 */
[----:B------:R-:W-:Y:S01]  /*2a30*/  FMUL.FTZ R38, R38, UR5 ;  /* 0x0000000526267c20 */ /* 0x000fe20008410000 */
[----:B------:R-:W-:Y:S01]  /*2a40*/  FMUL.FTZ R39, R39, UR5 ;  /* 0x0000000527277c20 */ /* 0x000fe20008410000 */
[----:B------:R-:W-:Y:S01]  /*2a50*/  IMAD R201, R26, 0x8, R27 ;  /* 0x000000081ac97824 */ /* 0x000fe200078e021b */
[----:B------:R3:W-:Y:S01]  /*2a60*/  MUFU.TANH R79, R28 ;  /* 0x0000001c004f7308 */ /* 0x0007e20000002400 */
[----:B------:R-:W-:Y:S01]  /*2a70*/  FMUL.FTZ R42, R42, UR5 ;  /* 0x000000052a2a7c20 */ /* 0x000fe20008410000 */
[----:B------:R-:W-:Y:S01]  /*2a80*/  FMUL.FTZ R43, R43, UR5 ;  /* 0x000000052b2b7c20 */ /* 0x000fe20008410000 */
[----:B------:R-:W-:Y:S01]  /*2a90*/  @P1 IMAD.HI.U32 R24, R201, UR4, RZ ;  /* 0x00000004c9181c27 */ /* 0x000fe2000f8e00ff */
[----:B------:R-:W-:-:S03]  /*2aa0*/  @UP0 ULDC UR4, c[0x0][0x450] ;  /* 0x0001140000040ab9 */ /* 0x000fc60000000800 */
[----:B------:R-:W-:Y:S01]  /*2ab0*/  FMUL.FTZ R46, R46, UR5 ;  /* 0x000000052e2e7c20 */ /* 0x000fe20008410000 */
[----:B------:R-:W-:Y:S01]  /*2ac0*/  FMUL.FTZ R47, R47, UR5 ;  /* 0x000000052f2f7c20 */ /* 0x000fe20008410000 */
[----:B------:R-:W-:Y:S01]  /*2ad0*/  IMAD.MOV.U32 R0, RZ, RZ, R201 ;  /* 0x000000ffff007224 */ /* 0x000fe200078e00c9 */
[----:B------:R-:W-:Y:S01]  /*2ae0*/  @P1 SHF.R.U32.HI R0, RZ, UR4, R24 ;  /* 0x00000004ff001c19 */ /* 0x000fe20008011618 */
[----:B------:R-:W-:Y:S01]  /*2af0*/  UIMAD UR4, UR61, -0x60, UR39 ;  /* 0xffffffa03d0478a4 */ /* 0x000fe2000f8e0227 */
[----:B------:R-:W4:Y:S01]  /*2b00*/  MUFU.TANH R36, R36 ;  /* 0x0000002400247308 */ /* 0x000f220000002400 */
[----:B------:R-:W-:Y:S01]  /*2b10*/  FMUL.FTZ R50, R50, UR5 ;  /* 0x0000000532327c20 */ /* 0x000fe20008410000 */
[----:B------:R-:W-:Y:S01]  /*2b20*/  FMUL.FTZ R51, R51, UR5 ;  /* 0x0000000533337c20 */ /* 0x000fe20008410000 */
[----:B------:R-:W5:Y:S01]  /*2b30*/  SHFL.IDX PT, R24, R0, RZ, 0x1c1f ;  /* 0x001c1fff00187589 */ /* 0x000f6200000e0000 */
[----:B------:R-:W-:Y:S01]  /*2b40*/  UIADD3 UR4, UR4, 0x60, URZ ;  /* 0x0000006004047890 */ /* 0x000fe2000fffe03f */
[----:B------:R-:W-:Y:S01]  /*2b50*/  FMUL.FTZ R54, R54, UR5 ;  /* 0x0000000536367c20 */ /* 0x000fe20008410000 */
[----:B------:R-:W-:Y:S01]  /*2b60*/  FMUL.FTZ R55, R55, UR5 ;  /* 0x0000000537377c20 */ /* 0x000fe20008410000 */
[----:B------:R-:W4:Y:S01]  /*2b70*/  SHFL.IDX PT, R25, R0, 0x1, 0x1c1f ;  /* 0x003c1f0000197f89 */ /* 0x000f2200000e0000 */
[----:B------:R-:W4:Y:S01]  /*2b80*/  MUFU.TANH R41, R41 ;  /* 0x0000002900297308 */ /* 0x000f220000002400 */
[----:B------:R-:W-:Y:S01]  /*2b90*/  FMUL.FTZ R58, R58, UR5 ;  /* 0x000000053a3a7c20 */ /* 0x000fe20008410000 */
[----:B------:R-:W-:-:S02]  /*2ba0*/  IMAD.U32 R13, RZ, RZ, UR4 ;  /* 0x00000004ff0d7e24 */ /* 0x000fc4000f8e00ff */
[----:B------:R-:W-:Y:S01]  /*2bb0*/  FMUL.FTZ R59, R59, UR5 ;  /* 0x000000053b3b7c20 */ /* 0x000fe20008410000 */
[----:B------:R-:W-:Y:S01]  /*2bc0*/  FMUL.FTZ R62, R62, UR5 ;  /* 0x000000053e3e7c20 */ /* 0x000fe20008410000 */
[----:B------:R-:W-:Y:S01]  /*2bd0*/  FMUL.FTZ R63, R63, UR5 ;  /* 0x000000053f3f7c20 */ /* 0x000fe20008410000 */
[----:B------:R-:W-:Y:S02]  /*2be0*/  IMAD R12, R202, -0x2, R13 ;  /* 0xfffffffeca0c7824 */ /* 0x000fe400078e020d */
[----:B------:R-:W-:Y:S01]  /*2bf0*/  FMUL.FTZ R66, R66, UR5 ;  /* 0x0000000542427c20 */ /* 0x000fe20008410000 */
[----:B------:R-:W-:Y:S01]  /*2c00*/  IMAD.U32 R13, RZ, RZ, UR6 ;  /* 0x00000006ff0d7e24 */ /* 0x000fe2000f8e00ff */
[----:B------:R-:W4:Y:S01]  /*2c10*/  MUFU.TANH R44, R44 ;  /* 0x0000002c002c7308 */ /* 0x000f220000002400 */
[----:B------:R-:W-:Y:S01]  /*2c20*/  FMUL.FTZ R67, R67, UR5 ;  /* 0x0000000543437c20 */ /* 0x000fe20008410000 */
[----:B------:R-:W-:Y:S01]  /*2c30*/  FMUL.FTZ R69, R69, UR5 ;  /* 0x0000000545457c20 */ /* 0x000fe20008410000 */
[----:B------:R-:W-:Y:S01]  /*2c40*/  FMUL.FTZ R70, R70, UR5 ;  /* 0x0000000546467c20 */ /* 0x000fe20008410000 */
[----:B------:R-:W-:Y:S01]  /*2c50*/  IADD3 R13, R12, 0x1, -R13 ;  /* 0x000000010c0d7810 */ /* 0x000fe20007ffe80d */
[----:B------:R-:W-:Y:S01]  /*2c60*/  FMUL.FTZ R71, R71, UR5 ;  /* 0x0000000547477c20 */ /* 0x000fe20008410000 */
[----:B------:R-:W-:Y:S01]  /*2c70*/  ULOP3.LUT UR5, UR11, 0x3000000, URZ, 0xfc, !UPT ;  /* 0x030000000b057892 */ /* 0x000fe2000f8efc3f */
[----:B------:R-:W-:Y:S01]  /*2c80*/  R2UR UR11, R23 ;  /* 0x00000000170b72ca */ /* 0x000fe200000e0000 */
[----:B------:R-:W4:Y:S01]  /*2c90*/  MUFU.TANH R29, R29 ;  /* 0x0000001d001d7308 */ /* 0x000f220000002400 */
[----:B------:R-:W-:Y:S01]  /*2ca0*/  UIADD3 UR61, UR61, -0x2, URZ ;  /* 0xfffffffe3d3d7890 */ /* 0x000fe2000fffe03f */
[----:B-----5:R-:W-:Y:S01]  /*2cb0*/  VIADDMNMX R24, R24, R13, R12, PT ;  /* 0x0000000d18187246 */ /* 0x020fe2000380010c */
[----:B------:R-:W-:-:S02]  /*2cc0*/  UIADD3 UR4, UR5, 0x80, URZ ;  /* 0x0000008005047890 */ /* 0x000fc4000fffe03f */
[----:B------:R-:W-:Y:S01]  /*2cd0*/  UMOV UR14, UR5 ;  /* 0x00000005000e7c82 */ /* 0x000fe20008000000 */
[C---:B------:R-:W-:Y:S02]  /*2ce0*/  ISETP.GT.AND P6, PT, R24.reuse, RZ, PT ;  /* 0x000000ff1800720c */ /* 0x040fe40003fc4270 */
[----:B------:R-:W-:Y:S01]  /*2cf0*/  MUFU.TANH R37, R37 ;  /* 0x0000002500257308 */ /* 0x000fe20000002400 */
[C---:B------:R-:W-:Y:S02]  /*2d00*/  ISETP.GT.AND P5, PT, R24.reuse, 0x1, PT ;  /* 0x000000011800780c */ /* 0x040fe40003fa4270 */
[----:B-1----:R-:W-:Y:S02]  /*2d10*/  FSEL R26, R75, -INF , P6 ;  /* 0xff8000004b1a7808 */ /* 0x002fe40003000000 */
[C---:B------:R-:W-:Y:S02]  /*2d20*/  ISETP.GT.AND P3, PT, R24.reuse, 0x10, PT ;  /* 0x000000101800780c */ /* 0x040fe40003f64270 */
[C---:B------:R-:W-:Y:S01]  /*2d30*/  ISETP.GT.AND P6, PT, R24.reuse, 0x11, PT ;  /* 0x000000111800780c */ /* 0x040fe20003fc4270 */
[----:B------:R-:W1:Y:S01]  /*2d40*/  MUFU.TANH R45, R45 ;  /* 0x0000002d002d7308 */ /* 0x000e620000002400 */
[----:B------:R-:W-:-:S02]  /*2d50*/  ISETP.GT.AND P2, PT, R24, 0x8, PT ;  /* 0x000000081800780c */ /* 0x000fc40003f44270 */
[----:B---3--:R-:W-:Y:S02]  /*2d60*/  FSEL R28, R76, -INF , P5 ;  /* 0xff8000004c1c7808 */ /* 0x008fe40002800000 */
[----:B------:R-:W-:Y:S02]  /*2d70*/  ISETP.GT.AND P5, PT, R24, 0x18, PT ;  /* 0x000000181800780c */ /* 0x000fe40003fa4270 */
[----:B0-----:R-:W-:Y:S01]  /*2d80*/  FSEL R182, R182, -INF , P3 ;  /* 0xff800000b6b67808 */ /* 0x001fe20001800000 */
[----:B------:R-:W0:Y:S01]  /*2d90*/  MUFU.TANH R52, R52 ;  /* 0x0000003400347308 */ /* 0x000e220000002400 */
[----:B--2---:R-:W-:Y:S02]  /*2da0*/  FSEL R186, R33, -INF , P6 ;  /* 0xff80000021ba7808 */ /* 0x004fe40003000000 */
[C---:B------:R-:W-:Y:S02]  /*2db0*/  ISETP.GT.AND P3, PT, R24.reuse, 0x21, PT ;  /* 0x000000211800780c */ /* 0x040fe40003f64270 */
[----:B------:R-:W-:-:S02]  /*2dc0*/  ISETP.GT.AND P6, PT, R24, 0x28, PT ;  /* 0x000000281800780c */ /* 0x000fc40003fc4270 */
[----:B------:R-:W-:Y:S01]  /*2dd0*/  ISETP.GT.AND P4, PT, R24, 0x9, PT ;  /* 0x000000091800780c */ /* 0x000fe20003f84270 */
[----:B------:R-:W2:Y:S01]  /*2de0*/  MUFU.TANH R53, R53 ;  /* 0x0000003500357308 */ /* 0x000ea20000002400 */
[----:B----4-:R-:W-:Y:S02]  /*2df0*/  VIADDMNMX R25, R25, R13, R12, PT ;  /* 0x0000000d19197246 */ /* 0x010fe4000380010c */
[----:B------:R-:W-:Y:S02]  /*2e00*/  FSEL R188, R36, -INF , P5 ;  /* 0xff80000024bc7808 */ /* 0x000fe40002800000 */
[----:B------:R-:W-:Y:S02]  /*2e10*/  ISETP.GT.AND P5, PT, R24, 0x29, PT ;  /* 0x000000291800780c */ /* 0x000fe40003fa4270 */
[----:B------:R-:W-:Y:S01]  /*2e20*/  FSEL R196, R41, -INF , P3 ;  /* 0xff80000029c47808 */ /* 0x000fe20001800000 */
[----:B------:R-:W3:Y:S01]  /*2e30*/  MUFU.TANH R40, R40 ;  /* 0x0000002800287308 */ /* 0x000ee20000002400 */
[----:B------:R-:W-:-:S02]  /*2e40*/  FSEL R194, R44, -INF , P6 ;  /* 0xff8000002cc27808 */ /* 0x000fc40003000000 */
[C---:B------:R-:W-:Y:S02]  /*2e50*/  ISETP.GT.AND P3, PT, R24.reuse, 0x38, PT ;  /* 0x000000381800780c */ /* 0x040fe40003f64270 */
[C---:B------:R-:W-:Y:S02]  /*2e60*/  ISETP.GT.AND P6, PT, R24.reuse, 0x39, PT ;  /* 0x000000391800780c */ /* 0x040fe40003fc4270 */
[----:B------:R-:W-:Y:S01]  /*2e70*/  FSEL R32, R29, -INF , P4 ;  /* 0xff8000001d207808 */ /* 0x000fe20002000000 */
[----:B------:R-:W-:Y:S01]  /*2e80*/  MUFU.TANH R48, R48 ;  /* 0x0000003000307308 */ /* 0x000fe20000002400 */
[C---:B------:R-:W-:Y:S02]  /*2e90*/  ISETP.GT.AND P4, PT, R24.reuse, 0x20, PT ;  /* 0x000000201800780c */ /* 0x040fe40003f84270 */
[----:B-1----:R-:W-:Y:S02]  /*2ea0*/  FSEL R192, R45, -INF , P5 ;  /* 0xff8000002dc07808 */ /* 0x002fe40002800000 */
[----:B------:R-:W-:-:S02]  /*2eb0*/  ISETP.GT.AND P5, PT, R24, 0x40, PT ;  /* 0x000000401800780c */ /* 0x000fc40003fa4270 */
[----:B0-----:R-:W-:Y:S01]  /*2ec0*/  FSEL R160, R52, -INF , P3 ;  /* 0xff80000034a07808 */ /* 0x001fe20001800000 */
[----:B------:R-:W0:Y:S01]  /*2ed0*/  MUFU.TANH R56, R56 ;  /* 0x0000003800387308 */ /* 0x000e220000002400 */
[----:B--2---:R-:W-:Y:S02]  /*2ee0*/  FSEL R167, R53, -INF , P6 ;  /* 0xff80000035a77808 */ /* 0x004fe40003000000 */
[C---:B------:R-:W-:Y:S02]  /*2ef0*/  ISETP.GT.AND P3, PT, R24.reuse, 0x49, PT ;  /* 0x000000491800780c */ /* 0x040fe40003f64270 */
[----:B------:R-:W-:Y:S02]  /*2f00*/  ISETP.GT.AND P6, PT, R24, 0x50, PT ;  /* 0x000000501800780c */ /* 0x000fe40003fc4270 */
[----:B---3--:R-:W-:Y:S01]  /*2f10*/  FSEL R198, R40, -INF , P4 ;  /* 0xff80000028c67808 */ /* 0x008fe20002000000 */
[----:B------:R-:W1:Y:S01]  /*2f20*/  MUFU.TANH R61, R61 ;  /* 0x0000003d003d7308 */ /* 0x000e620000002400 */
[----:B------:R-:W-:-:S02]  /*2f30*/  ISETP.GT.AND P4, PT, R24, 0x31, PT ;  /* 0x000000311800780c */ /* 0x000fc40003f84270 */
[----:B------:R-:W-:-:S05]  /*2f40*/  FMNMX.FTZ R27, R26, R28, !PT ;  /* 0x0000001c1a1b7209 */ /* 0x000fca0007810000 */
[----:B------:R-:W2:Y:S01]  /*2f50*/  MUFU.TANH R64, R64 ;  /* 0x0000004000407308 */ /* 0x000ea20000002400 */
[----:B0-----:R-:W-:Y:S02]  /*2f60*/  FSEL R158, R56, -INF , P5 ;  /* 0xff800000389e7808 */ /* 0x001fe40002800000 */
[----:B------:R-:W-:-:S05]  /*2f70*/  ISETP.GT.AND P5, PT, R24, 0x51, PT ;  /* 0x000000511800780c */ /* 0x000fca0003fa4270 */
[----:B------:R-:W0:Y:S01]  /*2f80*/  MUFU.TANH R49, R49 ;  /* 0x0000003100317308 */ /* 0x000e220000002400 */
[----:B-1----:R-:W-:Y:S02]  /*2f90*/  FSEL R190, R61, -INF , P3 ;  /* 0xff8000003dbe7808 */ /* 0x002fe40001800000 */
[----:B------:R-:W-:-:S04]  /*2fa0*/  ISETP.GT.AND P3, PT, R25, RZ, PT ;  /* 0x000000ff1900720c */ /* 0x000fc80003f64270 */
[----:B------:R-:W-:Y:S01]  /*2fb0*/  FSEL R13, R77, -INF , P3 ;  /* 0xff8000004d0d7808 */ /* 0x000fe20001800000 */
[----:B------:R-:W-:Y:S01]  /*2fc0*/  MUFU.TANH R0, R57 ;  /* 0x0000003900007308 */ /* 0x000fe20000002400 */
[----:B--2---:R-:W-:Y:S02]  /*2fd0*/  FSEL R180, R64, -INF , P6 ;  /* 0xff80000040b47808 */ /* 0x004fe40003000000 */
[C---:B------:R-:W-:Y:S02]  /*2fe0*/  ISETP.GT.AND P6, PT, R25.reuse, 0x1, PT ;  /* 0x000000011900780c */ /* 0x040fe40003fc4270 */
[----:B------:R-:W-:-:S03]  /*2ff0*/  ISETP.GT.AND P3, PT, R25, 0x10, PT ;  /* 0x000000101900780c */ /* 0x000fc60003f64270 */
[----:B------:R1:W-:Y:S01]  /*3000*/  MUFU.TANH R80, R30 ;  /* 0x0000001e00507308 */ /* 0x0003e20000002400 */
[----:B0-----:R-:W-:Y:S02]  /*3010*/  FSEL R159, R49, -INF , P4 ;  /* 0xff800000319f7808 */ /* 0x001fe40002000000 */
[----:B------:R-:W-:-:S05]  /*3020*/  ISETP.GT.AND P4, PT, R24, 0x48, PT ;  /* 0x000000481800780c */ /* 0x000fca0003f84270 */
[----:B------:R-:W0:Y:S01]  /*3030*/  MUFU.TANH R65, R65 ;  /* 0x0000004100417308 */ /* 0x000e220000002400 */
[----:B-1----:R-:W-:Y:S02]  /*3040*/  FSEL R30, R79, -INF , P2 ;  /* 0xff8000004f1e7808 */ /* 0x002fe40001000000 */
[----:B------:R-:W-:Y:S02]  /*3050*/  ISETP.GT.AND P2, PT, R24, 0x19, PT ;  /* 0x000000191800780c */ /* 0x000fe40003f44270 */
[----:B------:R-:W-:Y:S02]  /*3060*/  FMNMX.FTZ R29, R30, R27, !PT ;  /* 0x0000001b1e1d7209 */ /* 0x000fe40007810000 */
[----:B------:R-:W-:Y:S01]  /*3070*/  FSEL R184, R37, -INF , P2 ;  /* 0xff80000025b87808 */ /* 0x000fe20001000000 */
[----:B------:R-:W1:Y:S01]  /*3080*/  MUFU.TANH R12, R60 ;  /* 0x0000003c000c7308 */ /* 0x000e620000002400 */
[----:B------:R-:W-:Y:S02]  /*3090*/  ISETP.GT.AND P2, PT, R24, 0x30, PT ;  /* 0x000000301800780c */ /* 0x000fe40003f44270 */
[----:B------:R-:W-:-:S02]  /*30a0*/  FSEL R27, R78, -INF , P6 ;  /* 0xff8000004e1b7808 */ /* 0x000fc40003000000 */
[----:B------:R-:W-:Y:S02]  /*30b0*/  FSEL R161, R48, -INF , P2 ;  /* 0xff80000030a17808 */ /* 0x000fe40001000000 */
[----:B------:R-:W-:Y:S01]  /*30c0*/  ISETP.GT.AND P2, PT, R24, 0x41, PT ;  /* 0x000000411800780c */ /* 0x000fe20003f44270 */
[----:B------:R-:W2:Y:S01]  /*30d0*/  MUFU.TANH R68, R68 ;  /* 0x0000004400447308 */ /* 0x000ea20000002400 */
[----:B0-----:R-:W-:Y:S02]  /*30e0*/  FSEL R172, R65, -INF , P5 ;  /* 0xff80000041ac7808 */ /* 0x001fe40002800000 */
[----:B------:R-:W-:Y:S02]  /*30f0*/  FSEL R0, R0, -INF , P2 ;  /* 0xff80000000007808 */ /* 0x000fe40001000000 */
[----:B------:R-:W-:Y:S02]  /*3100*/  ISETP.GT.AND P2, PT, R24, 0x58, PT ;  /* 0x000000581800780c */ /* 0x000fe40003f44270 */
[----:B------:R-:W-:Y:S01]  /*3110*/  ISETP.GT.AND P5, PT, R25, 0x8, PT ;  /* 0x000000081900780c */ /* 0x000fe20003fa4270 */
[----:B------:R-:W0:Y:S01]  /*3120*/  MUFU.TANH R31, R31 ;  /* 0x0000001f001f7308 */ /* 0x000e220000002400 */
[----:B-1----:R-:W-:-:S02]  /*3130*/  FSEL R12, R12, -INF , P4 ;  /* 0xff8000000c0c7808 */ /* 0x002fc40002000000 */
[----:B------:R-:W-:Y:S02]  /*3140*/  ISETP.GT.AND P4, PT, R24, 0x59, PT ;  /* 0x000000591800780c */ /* 0x000fe40003f84270 */
[----:B------:R-:W-:Y:S02]  /*3150*/  FMNMX.FTZ R33, R32, R29, !PT ;  /* 0x0000001d20217209 */ /* 0x000fe40007810000 */
[----:B------:R-:W-:Y:S01]  /*3160*/  FSEL R29, R80, -INF , P5 ;  /* 0xff800000501d7808 */ /* 0x000fe20002800000 */
[----:B------:R-:W1:Y:S01]  /*3170*/  MUFU.TANH R34, R34 ;  /* 0x0000002200227308 */ /* 0x000e620000002400 */
[----:B--2---:R-:W-:Y:S02]  /*3180*/  FSEL R174, R68, -INF , P2 ;  /* 0xff80000044ae7808 */ /* 0x004fe40001000000 */
[----:B------:R-:W-:Y:S02]  /*3190*/  ISETP.GT.AND P2, PT, R25, 0x9, PT ;  /* 0x000000091900780c */ /* 0x000fe40003f44270 */
[----:B------:R-:W-:-:S02]  /*31a0*/  FMNMX.FTZ R24, R13, R27, !PT ;  /* 0x0000001b0d187209 */ /* 0x000fc40007810000 */
[----:B------:R-:W-:Y:S01]  /*31b0*/  FMNMX.FTZ R33, R182, R33, !PT ;  /* 0x00000021b6217209 */ /* 0x000fe20007810000 */
[----:B------:R-:W2:Y:S01]  /*31c0*/  MUFU.TANH R35, R35 ;  /* 0x0000002300237308 */ /* 0x000ea20000002400 */
[----:B0-----:R-:W-:Y:S02]  /*31d0*/  FSEL R31, R31, -INF , P2 ;  /* 0xff8000001f1f7808 */ /* 0x001fe40001000000 */
[----:B------:R-:W-:Y:S02]  /*31e0*/  FMNMX.FTZ R24, R29, R24, !PT ;  /* 0x000000181d187209 */ /* 0x000fe40007810000 */
[----:B------:R-:W-:Y:S02]  /*31f0*/  ISETP.GT.AND P6, PT, R25, 0x11, PT ;  /* 0x000000111900780c */ /* 0x000fe40003fc4270 */
[----:B------:R-:W-:Y:S01]  /*3200*/  FMNMX.FTZ R24, R31, R24, !PT ;  /* 0x000000181f187209 */ /* 0x000fe20007810000 */
[----:B------:R-:W0:Y:S01]  /*3210*/  MUFU.TANH R38, R38 ;  /* 0x0000002600267308 */ /* 0x000e220000002400 */
[----:B-1----:R-:W-:-:S02]  /*3220*/  FSEL R183, R34, -INF , P3 ;  /* 0xff80000022b77808 */ /* 0x002fc40001800000 */
[----:B------:R-:W-:Y:S02]  /*3230*/  FMNMX.FTZ R33, R186, R33, !PT ;  /* 0x00000021ba217209 */ /* 0x000fe40007810000 */
[----:B------:R-:W-:Y:S02]  /*3240*/  ISETP.GT.AND P5, PT, R25, 0x18, PT ;  /* 0x000000181900780c */ /* 0x000fe40003fa4270 */
[----:B------:R-:W-:Y:S01]  /*3250*/  FMNMX.FTZ R24, R183, R24, !PT ;  /* 0x00000018b7187209 */ /* 0x000fe20007810000 */
[----:B------:R-:W1:Y:S01]  /*3260*/  MUFU.TANH R39, R39 ;  /* 0x0000002700277308 */ /* 0x000e620000002400 */
[----:B--2---:R-:W-:Y:S02]  /*3270*/  FSEL R211, R35, -INF , P6 ;  /* 0xff80000023d37808 */ /* 0x004fe40003000000 */
[----:B------:R-:W-:Y:S02]  /*3280*/  FMNMX.FTZ R33, R188, R33, !PT ;  /* 0x00000021bc217209 */ /* 0x000fe40007810000 */
[----:B------:R-:W-:-:S02]  /*3290*/  ISETP.GT.AND P2, PT, R25, 0x19, PT ;  /* 0x000000191900780c */ /* 0x000fc40003f44270 */
        /* <DEDUP_REMOVED lines=82> */
[----:B-1----:R-:W-:-:S04]  /*37c0*/  FSEL R178, R69, -INF , P4 ;  /* 0xff80000045b27808 */ /* 0x002fc80002000000 */
[----:B------:R-:W-:Y:S02]  /*37d0*/  FMNMX.FTZ R33, R178, R33, !PT ;  /* 0x00000021b2217209 */ /* 0x000fe40007810000 */
[----:B--2---:R-:W-:-:S03]  /*37e0*/  FSEL R175, R70, -INF , P3 ;  /* 0xff80000046af7808 */ /* 0x004fc60001800000 */
[----:B------:R-:W1:Y:S01]  /*37f0*/  SHFL.BFLY PT, R34, R33, 0x2, 0x1f ;  /* 0x0c401f0021227f89 */ /* 0x000e6200000e0000 */
[----:B------:R-:W-:Y:S02]  /*3800*/  FMNMX.FTZ R24, R175, R24, !PT ;  /* 0x00000018af187209 */ /* 0x000fe40007810000 */
[----:B0-----:R-:W-:-:S04]  /*3810*/  FSEL R181, R71, -INF , P2 ;  /* 0xff80000047b57808 */ /* 0x001fc80001000000 */
[----:B------:R-:W-:-:S05]  /*3820*/  FMNMX.FTZ R24, R181, R24, !PT ;  /* 0x00000018b5187209 */ /* 0x000fca0007810000 */
[----:B------:R-:W0:Y:S01]  /*3830*/  SHFL.BFLY PT, R35, R24, 0x2, 0x1f ;  /* 0x0c401f0018237f89 */ /* 0x000e2200000e0000 */
[----:B-1----:R-:W-:-:S05]  /*3840*/  FMNMX.FTZ R34, R33, R34, !PT ;  /* 0x0000002221227209 */ /* 0x002fca0007810000 */
[----:B------:R-:W1:Y:S01]  /*3850*/  SHFL.BFLY PT, R25, R34, 0x1, 0x1f ;  /* 0x0c201f0022197f89 */ /* 0x000e6200000e0000 */
[----:B0-----:R-:W-:-:S05]  /*3860*/  FMNMX.FTZ R35, R24, R35, !PT ;  /* 0x0000002318237209 */ /* 0x001fca0007810000 */
[----:B------:R-:W0:Y:S01]  /*3870*/  SHFL.BFLY PT, R36, R35, 0x1, 0x1f ;  /* 0x0c201f0023247f89 */ /* 0x000e2200000e0000 */
[----:B-1----:R-:W-:-:S04]  /*3880*/  FMNMX.FTZ R156, R34, R25, !PT ;  /* 0x00000019229c7209 */ /* 0x002fc80007810000 */
[C---:B------:R-:W-:Y:S01]  /*3890*/  FSETP.NEU.FTZ.AND P2, PT, R156.reuse, -INF , PT ;  /* 0xff8000009c00780b */ /* 0x040fe20003f5d000 */
[----:B------:R-:W-:-:S05]  /*38a0*/  FMUL.FTZ R177, R156, UR10 ;  /* 0x0000000a9cb17c20 */ /* 0x000fca0008410000 */
[----:B------:R-:W-:-:S05]  /*38b0*/  FSEL R177, R177, RZ, P2 ;  /* 0x000000ffb1b17208 */ /* 0x000fca0001000000 */
[--C-:B------:R-:W-:Y:S01]  /*38c0*/  FFMA.FTZ R163, R26, UR10, -R177.reuse ;  /* 0x0000000a1aa37c23 */ /* 0x100fe200080108b1 */
[----:B0-----:R-:W-:Y:S01]  /*38d0*/  FMNMX.FTZ R157, R35, R36, !PT ;  /* 0x00000024239d7209 */ /* 0x001fe20007810000 */
[--C-:B------:R-:W-:Y:S01]  /*38e0*/  FFMA.FTZ R162, R28, UR10, -R177.reuse ;  /* 0x0000000a1ca27c23 */ /* 0x100fe200080108b1 */
[--C-:B------:R-:W-:Y:S01]  /*38f0*/  FFMA.FTZ R165, R30, UR10, -R177.reuse ;  /* 0x0000000a1ea57c23 */ /* 0x100fe200080108b1 */
[--C-:B------:R-:W-:Y:S01]  /*3900*/  FFMA.FTZ R166, R32, UR10, -R177.reuse ;  /* 0x0000000a20a67c23 */ /* 0x100fe200080108b1 */
[C---:B------:R-:W-:Y:S01]  /*3910*/  FSETP.NEU.FTZ.AND P2, PT, R157.reuse, -INF , PT ;  /* 0xff8000009d00780b */ /* 0x040fe20003f5d000 */
[----:B------:R-:W-:Y:S01]  /*3920*/  FMUL.FTZ R176, R157, UR10 ;  /* 0x0000000a9db07c20 */ /* 0x000fe20008410000 */
[----:B------:R-:W-:Y:S01]  /*3930*/  MUFU.EX2 R163, R163 ;  /* 0x000000a300a37308 */ /* 0x000fe20000000800 */
[--C-:B------:R-:W-:Y:S01]  /*3940*/  FFMA.FTZ R185, R186, UR10, -R177.reuse ;  /* 0x0000000abab97c23 */ /* 0x100fe200080108b1 */
[--C-:B------:R-:W-:Y:S01]  /*3950*/  FFMA.FTZ R186, R188, UR10, -R177.reuse ;  /* 0x0000000abcba7c23 */ /* 0x100fe200080108b1 */
[--C-:B------:R-:W-:Y:S01]  /*3960*/  FFMA.FTZ R189, R184, UR10, -R177.reuse ;  /* 0x0000000ab8bd7c23 */ /* 0x100fe200080108b1 */
[----:B------:R-:W-:Y:S01]  /*3970*/  FSEL R176, R176, RZ, P2 ;  /* 0x000000ffb0b07208 */ /* 0x000fe20001000000 */
[--C-:B------:R-:W-:Y:S01]  /*3980*/  FFMA.FTZ R182, R182, UR10, -R177.reuse ;  /* 0x0000000ab6b67c23 */ /* 0x100fe200080108b1 */
[----:B------:R-:W-:Y:S01]  /*3990*/  ISETP.NE.AND P2, PT, R81, RZ, PT ;  /* 0x000000ff5100720c */ /* 0x000fe20003f45270 */
[--C-:B------:R-:W-:Y:S01]  /*39a0*/  FFMA.FTZ R198, R198, UR10, -R177.reuse ;  /* 0x0000000ac6c67c23 */ /* 0x100fe200080108b1 */
[----:B------:R-:W0:Y:S01]  /*39b0*/  S2R R81, SR_TID.X ;  /* 0x0000000000517919 */ /* 0x000e220000002100 */
        /* <DEDUP_REMOVED lines=11> */
[----:B------:R-:W-:Y:S01]  /*3a70*/  FFMA.FTZ R213, R192, UR10, -R177 ;  /* 0x0000000ac0d57c23 */ /* 0x000fe200080108b1 */
[----:B------:R-:W-:Y:S01]  /*3a80*/  MUFU.EX2 R165, R165 ;  /* 0x000000a500a57308 */ /* 0x000fe20000000800 */
[--C-:B------:R-:W-:Y:S01]  /*3a90*/  FFMA.FTZ R192, R215, UR10, -R176.reuse ;  /* 0x0000000ad7c07c23 */ /* 0x100fe200080108b0 */
[--C-:B------:R-:W-:Y:S01]  /*3aa0*/  FFMA.FTZ R196, R217, UR10, -R176.reuse ;  /* 0x0000000ad9c47c23 */ /* 0x100fe200080108b0 */
[----:B------:R-:W-:Y:S01]  /*3ab0*/  @!P2 PRMT R13, RZ, 0x654, R13 ;  /* 0x00000654ff0da816 */ /* 0x000fe2000000000d */
[--C-:B------:R-:W-:Y:S01]  /*3ac0*/  FFMA.FTZ R194, R194, UR10, -R177.reuse ;  /* 0x0000000ac2c27c23 */ /* 0x100fe200080108b1 */
[--C-:B------:R-:W-:Y:S01]  /*3ad0*/  FFMA.FTZ R215, R221, UR10, -R176.reuse ;  /* 0x0000000addd77c23 */ /* 0x100fe200080108b0 */
[--C-:B------:R-:W-:Y:S01]  /*3ae0*/  FFMA.FTZ R217, R219, UR10, -R176.reuse ;  /* 0x0000000adbd97c23 */ /* 0x100fe200080108b0 */
[--C-:B------:R-:W-:Y:S01]  /*3af0*/  FFMA.FTZ R204, R159, UR10, -R177.reuse ;  /* 0x0000000a9fcc7c23 */ /* 0x100fe200080108b1 */
[----:B------:R-:W2:Y:S01]  /*3b00*/  MUFU.EX2 R166, R166 ;  /* 0x000000a600a67308 */ /* 0x000ea20000000800 */
        /* <DEDUP_REMOVED lines=10> */
[----:B0-----:R-:W-:Y:S01]  /*3bb0*/  SHF.R.U32.HI R81, RZ, 0x7, R81 ;  /* 0x00000007ff517819 */ /* 0x001fe20000011651 */
[--C-:B------:R-:W-:Y:S01]  /*3bc0*/  FFMA.FTZ R0, R12, UR10, -R177.reuse ;  /* 0x0000000a0c007c23 */ /* 0x100fe200080108b1 */
[--C-:B------:R-:W-:Y:S01]  /*3bd0*/  FFMA.FTZ R12, R191, UR10, -R176.reuse ;  /* 0x0000000abf0c7c23 */ /* 0x100fe200080108b0 */
[--C-:B------:R-:W-:Y:S01]  /*3be0*/  FFMA.FTZ R207, R190, UR10, -R177.reuse ;  /* 0x0000000abecf7c23 */ /* 0x100fe200080108b1 */
[----:B------:R-:W-:Y:S01]  /*3bf0*/  IADD3 R203, -R81, 0xb, RZ ;  /* 0x0000000b51cb7810 */ /* 0x000fe20007ffe1ff */
[----:B------:R-:W0:Y:S01]  /*3c00*/  MUFU.EX2 R171, R171 ;  /* 0x000000ab00ab7308 */ /* 0x000e220000000800 */
[----:B--2---:R-:W-:Y:S01]  /*3c10*/  F2FP.F16.F32.PACK_AB R154, R166, R165 ;  /* 0x000000a5a69a723e */ /* 0x004fe200000000ff */
[--C-:B------:R-:W-:Y:S01]  /*3c20*/  FFMA.FTZ R191, R193, UR10, -R176.reuse ;  /* 0x0000000ac1bf7c23 */ /* 0x100fe200080108b0 */
[--C-:B------:R-:W-:Y:S01]  /*3c30*/  FFMA.FTZ R158, R158, UR10, -R177.reuse ;  /* 0x0000000a9e9e7c23 */ /* 0x100fe200080108b1 */
[----:B------:R1:W-:Y:S06]  /*3c40*/  BAR.ARV R203, 0x100 ;  /* 0x000400cb0000751d */ /* 0x0003ec0000002000 */
[----:B------:R2:W-:Y:S01]  /*3c50*/  @!P2 SYNCS.ARRIVE.TRANS64.RED.A1T0 RZ, [R13+URZ], RZ ;  /* 0x000000ff0dffa9a7 */ /* 0x0005e2000810043f */
[----:B------:R-:W-:Y:S01]  /*3c60*/  MUFU.EX2 R168, R168 ;  /* 0x000000a800a87308 */ /* 0x000fe20000000800 */
[--C-:B------:R-:W-:Y:S01]  /*3c70*/  FFMA.FTZ R190, R195, UR10, -R176.reuse ;  /* 0x0000000ac3be7c23 */ /* 0x100fe200080108b0 */
[--C-:B------:R-:W-:Y:S01]  /*3c80*/  FFMA.FTZ R193, R197, UR10, -R176.reuse ;  /* 0x0000000ac5c17c23 */ /* 0x100fe200080108b0 */
[--C-:B------:R-:W-:Y:S01]  /*3c90*/  FFMA.FTZ R195, R172, UR10, -R177.reuse ;  /* 0x0000000aacc37c23 */ /* 0x100fe200080108b1 */
[--C-:B------:R-:W-:Y:S01]  /*3ca0*/  FFMA.FTZ R172, R174, UR10, -R177.reuse ;  /* 0x0000000aaeac7c23 */ /* 0x100fe200080108b1 */
[--C-:B------:R-:W-:Y:S01]  /*3cb0*/  FFMA.FTZ R180, R180, UR10, -R177.reuse ;  /* 0x0000000ab4b47c23 */ /* 0x100fe200080108b1 */
[----:B0-----:R-:W-:Y:S01]  /*3cc0*/  F2FP.F16.F32.PACK_AB R153, R171, R164 ;  /* 0x000000a4ab99723e */ /* 0x001fe200000000ff */
[--C-:B------:R-:W-:Y:S01]  /*3cd0*/  FFMA.FTZ R174, R179, UR10, -R176.reuse ;  /* 0x0000000ab3ae7c23 */ /* 0x100fe200080108b0 */
[----:B------:R-:W0:Y:S01]  /*3ce0*/  MUFU.EX2 R169, R169 ;  /* 0x000000a900a97308 */ /* 0x000e220000000800 */
[--C-:B------:R-:W-:Y:S01]  /*3cf0*/  FFMA.FTZ R173, R173, UR10, -R176.reuse ;  /* 0x0000000aadad7c23 */ /* 0x100fe200080108b0 */
[--C-:B------:R-:W-:Y:S01]  /*3d00*/  FFMA.FTZ R175, R175, UR10, -R176.reuse ;  /* 0x0000000aafaf7c23 */ /* 0x100fe200080108b0 */
[----:B------:R-:W-:Y:S01]  /*3d10*/  FFMA.FTZ R177, R178, UR10, -R177 ;  /* 0x0000000ab2b17c23 */ /* 0x000fe200080108b1 */
[----:B------:R-:W-:Y:S01]  /*3d20*/  FFMA.FTZ R176, R181, UR10, -R176 ;  /* 0x0000000ab5b07c23 */ /* 0x000fe200080108b0 */
[----:B------:R-:W-:Y:S01]  /*3d30*/  FADD.FTZ R162, R163, R162 ;  /* 0x000000a2a3a27221 */ /* 0x000fe20000010000 */
[----:B------:R-:W-:Y:S01]  /*3d40*/  FADD.FTZ R171, R164, R171 ;  /* 0x000000aba4ab7221 */ /* 0x000fe20000010000 */
[----:B--2---:R-:W-:Y:S01]  /*3d50*/  IMAD.U32 R13, RZ, RZ, UR5 ;  /* 0x00000005ff0d7e24 */ /* 0x004fe2000f8e00ff */
[----:B------:R-:W-:Y:S01]  /*3d60*/  MUFU.EX2 R182, R182 ;  /* 0x000000b600b67308 */ /* 0x000fe20000000800 */
[----:B------:R-:W-:Y:S01]  /*3d70*/  FADD.FTZ R165, R165, R162 ;  /* 0x000000a2a5a57221 */ /* 0x000fe20000010000 */
[----:B------:R-:W-:-:S03]  /*3d80*/  @!P2 VIADD R170, R170, 0x32460 ;  /* 0x00032460aaaaa836 */ /* 0x000fc60000000000 */
[----:B------:R-:W-:Y:S02]  /*3d90*/  FADD.FTZ R165, R166, R165 ;  /* 0x000000a5a6a57221 */ /* 0x000fe40000010000 */
[----:B------:R-:W-:Y:S01]  /*3da0*/  @!P2 PRMT R170, RZ, 0x654, R170 ;  /* 0x00000654ffaaa816 */ /* 0x000fe200000000aa */
[----:B------:R-:W2:Y:S01]  /*3db0*/  MUFU.EX2 R185, R185 ;  /* 0x000000b900b97308 */ /* 0x000ea20000000800 */
[----:B0-----:R-:W-:Y:S01]  /*3dc0*/  F2FP.F16.F32.PACK_AB R155, R169, R168 ;  /* 0x000000a8a99b723e */ /* 0x001fe200000000ff */
[----:B------:R1:W-:Y:S01]  /*3dd0*/  BAR.SYNC.DEFER_BLOCKING R200, 0x100 ;  /* 0x000400c80000751d */ /* 0x0003e20000010000 */
[----:B------:R-:W-:-:S04]  /*3de0*/  FADD.FTZ R168, R168, R171 ;  /* 0x000000aba8a87221 */ /* 0x000fc80000010000 */
[----:B------:R-:W-:Y:S01]  /*3df0*/  FADD.FTZ R168, R169, R168 ;  /* 0x000000a8a9a87221 */ /* 0x000fe20000010000 */
[----:B------:R-:W-:Y:S08]  /*3e00*/  MUFU.EX2 R186, R186 ;  /* 0x000000ba00ba7308 */ /* 0x000ff00000000800 */
[----:B------:R-:W-:Y:S08]  /*3e10*/  MUFU.EX2 R189, R189 ;  /* 0x000000bd00bd7308 */ /* 0x000ff00000000800 */
[----:B------:R-:W-:Y:S01]  /*3e20*/  MUFU.EX2 R183, R183 ;  /* 0x000000b700b77308 */ /* 0x000fe20000000800 */
[----:B------:R-:W-:-:S06]  /*3e30*/  WARPGROUP.ARRIVE ;  /* 0x00000000000079c5 */ /* 0x000fcc0000000000 */
[----:B------:R-:W-:Y:S01]  /*3e40*/  HGMMA.64x256x16.F32 R24, R152, gdesc[UR12].tnspB, RZ, !UPT, gsb0 ;  /* 0x43e0000c98187df0 */ /* 0x000fe2000c0008ff */
[----:B------:R-:W0:Y:S01]  /*3e50*/  MUFU.EX2 R184, R184 ;  /* 0x000000b800b87308 */ /* 0x000e220000000800 */
[----:B------:R-:W-:Y:S01]  /*3e60*/  UMOV UR14, UR4 ;  /* 0x00000004000e7c82 */ /* 0x000fe20008000000 */
[----:B------:R-:W-:Y:S01]  /*3e70*/  UMOV UR15, 0x40000040 ;  /* 0x40000040000f7882 */ /* 0x000fe20000000000 */
[----:B------:R-:W-:-:S05]  /*3e80*/  UIADD3 UR4, UR5, 0x100, URZ ;  /* 0x0000010005047890 */ /* 0x000fca000fffe03f */
        /* <DEDUP_REMOVED lines=9> */
[----:B------:R-:W1:Y:S08]  /*3f20*/  MUFU.EX2 R217, R217 ;  /* 0x000000d900d97308 */ /* 0x000e700000000800 */
[----:B------:R-:W-:Y:S08]  /*3f30*/  MUFU.EX2 R161, R161 ;  /* 0x000000a100a17308 */ /* 0x000ff00000000800 */
[----:B------:R-:W1:Y:S08]  /*3f40*/  MUFU.EX2 R204, R204 ;  /* 0x000000cc00cc7308 */ /* 0x000e700000000800 */
[----:B------:R-:W-:Y:S08]  /*3f50*/  MUFU.EX2 R159, R159 ;  /* 0x0000009f009f7308 */ /* 0x000ff00000000800 */
[----:B------:R-:W-:Y:S08]  /*3f60*/  MUFU.EX2 R160, R160 ;  /* 0x000000a000a07308 */ /* 0x000ff00000000800 */
[----:B------:R-:W-:Y:S08]  /*3f70*/  MUFU.EX2 R167, R167 ;  /* 0x000000a700a77308 */ /* 0x000ff00000000800 */
[----:B------:R-:W1:Y:S08]  /*3f80*/  MUFU.EX2 R206, R206 ;  /* 0x000000ce00ce7308 */ /* 0x000e700000000800 */
        /* <DEDUP_REMOVED lines=16> */
[----:B------:R-:W-:Y:S01]  /*4090*/  MUFU.EX2 R175, R175 ;  /* 0x000000af00af7308 */ /* 0x000fe20000000800 */
[----:B------:R-:W-:-:S02]  /*40a0*/  WARPGROUP.DEPBAR.LE gsb0, 0x0 ;  /* 0x00008000000079c5 */ /* 0x000fc40000010000 */
[----:B--2---:R-:W-:-:S05]  /*40b0*/  F2FP.F16.F32.PACK_AB R152, R185, R182 ;  /* 0x000000b6b998723e */ /* 0x004fca00000000ff */
[----:B------:R-:W2:Y:S01]  /*40c0*/  MUFU.EX2 R176, R176 ;  /* 0x000000b000b07308 */ /* 0x000ea20000000800 */
[----:B0-----:R-:W-:Y:S01]  /*40d0*/  F2FP.F16.F32.PACK_AB R153, R184, R183 ;  /* 0x000000b7b899723e */ /* 0x001fe200000000ff */
        /* <DEDUP_REMOVED lines=11> */
[----:B------:R-:W-:Y:S01]  /*4190*/  UMOV UR14, UR4 ;  /* 0x00000004000e7c82 */ /* 0x000fe20008000000 */
[----:B------:R-:W-:Y:S01]  /*41a0*/  UMOV UR15, 0x40000040 ;  /* 0x40000040000f7882 */ /* 0x000fe20000000000 */
[----:B------:R-:W-:Y:S01]  /*41b0*/  UIADD3 UR4, UR5, 0x180, URZ ;  /* 0x0000018005047890 */ /* 0x000fe2000fffe03f */
        /* <DEDUP_REMOVED lines=14> */
[----:B------:R-:W-:-:S06]  /*42a0*/  FADD.FTZ R196, R217, R196 ;  /* 0x000000c4d9c47221 */ /* 0x000fcc0000010000 */
[----:B------:R-:W-:Y:S01]  /*42b0*/  HGMMA.64x256x16.F32 R24, R152, gdesc[UR12].tnspB, R24, gsb0 ;  /* 0x43e0000c98187df0 */ /* 0x000fe20008000818 */
[----:B------:R-:W-:Y:S01]  /*42c0*/  UMOV UR14, UR4 ;  /* 0x00000004000e7c82 */ /* 0x000fe20008000000 */
[----:B------:R-:W-:Y:S01]  /*42d0*/  UMOV UR15, 0x40000040 ;  /* 0x40000040000f7882 */ /* 0x000fe20000000000 */
[----:B------:R-:W-:Y:S01]  /*42e0*/  UIADD3 UR4, UR5, 0x200, URZ ;  /* 0x0000020005047890 */ /* 0x000fe2000fffe03f */
        /* <DEDUP_REMOVED lines=13> */
[----:B------:R-:W-:-:S07]  /*43c0*/  FADD.FTZ R199, R208, R199 ;  /* 0x000000c7d0c77221 */ /* 0x000fce0000010000 */
        /* <DEDUP_REMOVED lines=21> */
[----:B------:R-:W-:Y:S02]  /*4520*/  @UP0 ULDC UR4, c[0x0][0x44c] ;  /* 0x0001130000040ab9 */ /* 0x000fe40000000800 */
[----:B------:R-:W-:-:S04]  /*4530*/  UIMAD.WIDE.U32 UR4, UR38, UR4, URZ ;  /* 0x00000004260472a5 */ /* 0x000fc8000f8e003f */
[----:B------:R-:W-:-:S04]  /*4540*/  @UP0 USHF.R.U32.HI UR38, URZ, UR7, UR5 ;  /* 0x000000073f260299 */ /* 0x000fc80008011605 */
[----:B------:R-:W-:-:S04]  /*4550*/  UIADD3 UR4, UR38, -UR6, UR39 ;  /* 0x8000000626047290 */ /* 0x000fc8000fffe027 */
[----:B------:R-:W-:-:S04]  /*4560*/  UIMAD.WIDE UR4, UR4, 0x2aaaaaab, URZ ;  /* 0x2aaaaaab040478a5 */ /* 0x000fc8000f8e023f */
[----:B------:R-:W-:-:S04]  /*4570*/  USHF.R.U32.HI UR4, URZ, 0x1f, UR5 ;  /* 0x0000001f3f047899 */ /* 0x000fc80008011605 */
[----:B------:R-:W-:-:S04]  /*4580*/  ULEA.HI.SX32 UR4, UR5, UR4, 0x1c ;  /* 0x0000000405047291 */ /* 0x000fc8000f8fe23f */
[----:B------:R-:W-:-:S04]  /*4590*/  UISETP.LT.AND UP1, UPT, UR11, UR4, UPT ;  /* 0x000000040b00728c */ /* 0x000fc8000bf21270 */
[----:B------:R-:W-:-:S03]  /*45a0*/  USEL UR56, UR11, UR4, !UP1 ;  /* 0x000000040b387287 */ /* 0x000fc6000c800000 */
[----:B------:R-:W-:Y:S01]  /*45b0*/  UMOV UR4, URZ ;  /* 0x0000003f00047c82 */ /* 0x000fe20008000000 */
        /* <DEDUP_REMOVED lines=20> */
[----:B------:R-:W-:Y:S01]  /*4700*/  IMAD.MOV.U32 R204, RZ, RZ, R157 ;  /* 0x000000ffffcc7224 */ /* 0x000fe200078e009d */
[----:B------:R-:W-:Y:S01]  /*4710*/  MOV R205, R156 ;  /* 0x0000009c00cd7202 */ /* 0x000fe20000000f00 */
[----:B------:R-:W-:Y:S01]  /*4720*/  UMOV UR60, URZ ;  /* 0x0000003f003c7c82 */ /* 0x000fe20008000000 */
[----:B------:R-:W-:Y:S01]  /*4730*/  UMOV UR7, UR61 ;  /* 0x0000003d00077c82 */ /* 0x000fe20008000000 */
[----:B------:R-:W-:-:S05]  /*4740*/  UMOV UR4, URZ ;  /* 0x0000003f00047c82 */ /* 0x000fca0008000000 */
.L_x_13453:
[----:B------:R-:W-:-:S04]  /*4750*/  UIADD3 UR4, UR4, 0x1, URZ ;  /* 0x0000000104047890 */ /* 0x000fc8000fffe03f */
[----:B------:R-:W-:-:S04]  /*4760*/  UISETP.NE.AND UP1, UPT, UR4, 0x2, UPT ;  /* 0x000000020400788c */ /* 0x000fc8000bf25270 */
[----:B------:R-:W-:Y:S02]  /*4770*/  USEL UR5, URZ, 0x1, UP1 ;  /* 0x000000013f057887 */ /* 0x000fe40008800000 */
[----:B------:R-:W-:Y:S02]  /*4780*/  USEL UR4, UR4, URZ, UP1 ;  /* 0x0000003f04047287 */ /* 0x000fe40008800000 */
[----:B------:R-:W-:Y:S01]  /*4790*/  ULOP3.LUT UR60, UR60, UR5, URZ, 0x3c, !UPT ;  /* 0x000000053c3c7292 */ /* 0x000fe2000f8e3c3f */
[----:B-1----:R-:W-:Y:S11]  /*47a0*/  @!P0 BRA `(.L_x_13445) ;  /* 0x0000000000048947 */ /* 0x002ff60003800000 */
[----:B------:R-:W-:Y:S01]  /*47b0*/  BPT.TRAP 0x1 ;  /* 0x000000040000795c */ /* 0x000fe20000300000 */
.L_x_13445:
[----:B------:R-:W-:Y:S01]  /*47c0*/  R2UR UR5, R22 ;  /* 0x00000000160572ca */ /* 0x000fe200000e0000 */
[----:B------:R-:W-:-:S05]  /*47d0*/  IMAD.U32 R203, RZ, RZ, UR60 ;  /* 0x0000003cffcb7e24 */ /* 0x000fca000f8e00ff */
[----:B------:R-:W-:-:S07]  /*47e0*/  SHF.L.U32 R203, R203, 0x1f, RZ ;  /* 0x0000001fcbcb7819 */ /* 0x000fce00000006ff */
[----:B------:R-:W-:-:S09]  /*47f0*/  ULEA UR5, UR4, UR5, 0x3 ;  /* 0x0000000504057291 */ /* 0x000fd2000f8e183f */
[----:B------:R1:W2:Y:S01]  /*4800*/  SYNCS.PHASECHK.TRANS64.TRYWAIT P3, [UR5+0x32430], R203 ;  /* 0x032430cbff0075a7 */ /* 0x0002a20008060145 */
[----:B------:R-:W-:Y:S05]  /*4810*/  @!P0 BRA `(.L_x_13446) ;  /* 0x0000000000048947 */ /* 0x000fea0003800000 */
[----:B------:R-:W-:Y:S01]  /*4820*/  BPT.TRAP 0x1 ;  /* 0x000000040000795c */ /* 0x000fe20000300000 */
.L_x_13446:
[----:B--2---:R-:W-:Y:S05]  /*4830*/  @P3 BRA `(.L_x_13447) ;  /* 0x0000000000083947 */ /* 0x004fea0003800000 */
[----:B------:R-:W2:Y:S02]  /*4840*/  SYNCS.PHASECHK.TRANS64.TRYWAIT P3, [UR5+0x32430], R203 ;  /* 0x032430cbff0075a7 */ /* 0x000ea40008060145 */
[----:B--2---:R-:W-:Y:S05]  /*4850*/  @!P3 BRA `(.L_x_13448) ;  /* 0x000000d400e8b947 */ /* 0x004fea0003800000 */
.L_x_13447:
        /* <DEDUP_REMOVED lines=51> */
.L_x_13449:
[----:B------:R0:W2:Y:S01]  /*4b90*/  SYNCS.PHASECHK.TRANS64.TRYWAIT P3, [UR5+0x32450], R203 ;  /* 0x032450cbff0075a7 */ /* 0x0000a20008060145 */
[----:B------:R-:W-:Y:S05]  /*4ba0*/  @!P0 BRA `(.L_x_13450) ;  /* 0x0000000000048947 */ /* 0x000fea0003800000 */
[----:B------:R-:W-:Y:S01]  /*4bb0*/  BPT.TRAP 0x1 ;  /* 0x000000040000795c */ /* 0x000fe20000300000 */
.L_x_13450:
[----:B--2---:R-:W-:Y:S05]  /*4bc0*/  @P3 BRA `(.L_x_13451) ;  /* 0x0000000000083947 */ /* 0x004fea0003800000 */
[----:B------:R-:W2:Y:S02]  /*4bd0*/  SYNCS.PHASECHK.TRANS64.TRYWAIT P3, [UR5+0x32450], R203 ;  /* 0x032450cbff0075a7 */ /* 0x000ea40008060145 */
[----:B--2---:R-:W-:Y:S05]  /*4be0*/  @!P3 BRA `(.L_x_13452) ;  /* 0x000000d4001cb947 */ /* 0x004fea0003800000 */
.L_x_13451:
        /* <DEDUP_REMOVED lines=17> */
[----:B------:R-:W-:Y:S01]  /*4d00*/  UIADD3 UR10, UR6, 0x2, URZ ;  /* 0x00000002060a7890 */ /* 0x000fe2000fffe03f */
[----:B------:R-:W-:Y:S01]  /*4d10*/  MOV R209, UR57 ;  /* 0x0000003900d17c02 */ /* 0x000fe20008000f00 */
[----:B------:R-:W-:Y:S01]  /*4d20*/  UIADD3 UR14, UR6, 0x300, URZ ;  /* 0x00000300060e7890 */ /* 0x000fe2000fffe03f */
[----:B------:R-:W-:Y:S01]  /*4d30*/  MOV R210, UR56 ;  /* 0x0000003800d27c02 */ /* 0x000fe20008000f00 */
[----:B------:R-:W-:Y:S01]  /*4d40*/  UMOV UR50, UR6 ;  /* 0x0000000600327c82 */ /* 0x000fe20008000000 */
[----:B------:R-:W-:Y:S01]  /*4d50*/  R2UR UR56, R14 ;  /* 0x000000000e3872ca */ /* 0x000fe200000e0000 */
[----:B------:R-:W-:Y:S01]  /*4d60*/  HGMMA.64x96x16.F32 R152, gdesc[UR48], R152, gsb0 ;  /* 0x01600000309879f0 */ /* 0x000fe20008000898 */
[----:B------:R-:W-:Y:S01]  /*4d70*/  UMOV UR54, UR10 ;  /* 0x0000000a00367c82 */ /* 0x000fe20008000000 */
[----:B------:R-:W-:Y:S01]  /*4d80*/  R2UR UR57, R15 ;  /* 0x000000000f3972ca */ /* 0x000fe200000e0000 */
[----:B------:R-:W-:Y:S01]  /*4d90*/  UIADD3 UR10, UR6, 0x4, URZ ;  /* 0x00000004060a7890 */ /* 0x000fe2000fffe03f */
[----:B------:R-:W-:Y:S01]  /*4da0*/  R2UR UR49, R203 ;  /* 0x00000000cb3172ca */ /* 0x000fe200000e0000 */
[----:B------:R-:W-:Y:S01]  /*4db0*/  UIADD3 UR18, UR6, 0x302, URZ ;  /* 0x0000030206127890 */ /* 0x000fe2000fffe03f */
[----:B------:R-:W-:Y:S01]  /*4dc0*/  R2UR UR48, R206 ;  /* 0x00000000ce3072ca */ /* 0x000fe200000e0000 */
[----:B------:R-:W-:Y:S01]  /*4dd0*/  UIADD3 UR22, UR6, 0x304, URZ ;  /* 0x0000030406167890 */ /* 0x000fe2000fffe03f */
[----:B------:R-:W0:Y:S01]  /*4de0*/  S2R R212, SR_TID.X ;  /* 0x0000000000d47919 */ /* 0x000e220000002100 */
[----:B------:R-:W-:Y:S01]  /*4df0*/  UMOV UR23, 0x40000040 ;  /* 0x4000004000177882 */ /* 0x000fe20000000000 */
[----:B------:R-:W-:Y:S01]  /*4e00*/  UMOV UR58, UR10 ;  /* 0x0000000a003a7c82 */ /* 0x000fe20008000000 */
[----:B------:R-:W-:-:S02]  /*4e10*/  UIADD3 UR10, UR6, 0x6, URZ ;  /* 0x00000006060a7890 */ /* 0x000fc4000fffe03f */
        /* <DEDUP_REMOVED lines=14> */
[----:B0-----:R-:W-:Y:S01]  /*4f00*/  SHF.R.U32.HI R212, RZ, 0x7, R212 ;  /* 0x00000007ffd47819 */ /* 0x001fe200000116d4 */
        /* <DEDUP_REMOVED lines=11> */
[----:B------:R-:W-:Y:S01]  /*4fc0*/  R2UR UR56, R10 ;  /* 0x000000000a3872ca */ /* 0x000fe200000e0000 */
[----:B------:R-:W-:Y:S01]  /*4fd0*/  UMOV UR58, UR6 ;  /* 0x00000006003a7c82 */ /* 0x000fe20008000000 */
[----:B------:R-:W-:Y:S01]  /*4fe0*/  R2UR UR57, R11 ;  /* 0x000000000b3972ca */ /* 0x000fe200000e0000 */
[----:B------:R-:W-:Y:S01]  /*4ff0*/  UMOV UR59, 0x40000040 ;  /* 0x40000040003b7882 */ /* 0x000fe20000000000 */
[----:B------:R-:W-:Y:S01]  /*5000*/  @UP0 ULDC UR6, c[0x0][0x44c] ;  /* 0x0001130000060ab9 */ /* 0x000fe20000000800 */
[----:B------:R-:W-:Y:S02]  /*5010*/  WARPGROUP.DEPBAR.LE gsb0, 0x0 ;  /* 0x00008000000079c5 */ /* 0x000fe40000010000 */
[----:B------:R-:W-:-:S06]  /*5020*/  WARPGROUP.ARRIVE ;  /* 0x00000000000079c5 */ /* 0x000fcc0000000000 */
[----:B------:R-:W-:Y:S01]  /*5030*/  HGMMA.64x96x16.F32 R152, gdesc[UR8], R152, gsb0 ;  /* 0x01600000089879f0 */ /* 0x000fe20008000898 */
[----:B------:R-:W-:Y:S01]  /*5040*/  ULDC UR10, c[0x0][0xad0] ;  /* 0x0002b400000a7ab9 */ /* 0x000fe20000000800 */
[----:B------:R-:W-:Y:S01]  /*5050*/  ULDC UR11, c[0x0][0x2f0] ;  /* 0x0000bc00000b7ab9 */ /* 0x000fe20000000800 */
[----:B------:R-:W-:Y:S02]  /*5060*/  WARPGROUP.DEPBAR.LE gsb0, 0x0 ;  /* 0x00008000000079c5 */ /* 0x000fe40000010000 */
[----:B------:R-:W-:-:S06]  /*5070*/  WARPGROUP.ARRIVE ;  /* 0x00000000000079c5 */ /* 0x000fcc0000000000 */
[----:B------:R-:W-:Y:S01]  /*5080*/  HGMMA.64x96x16.F32 R152, gdesc[UR12], R152, gsb0 ;  /* 0x016000000c9879f0 */ /* 0x000fe20008000898 */
[----:B------:R-:W-:Y:S01]  /*5090*/  R2UR UR14, R13 ;  /* 0x000000000d0e72ca */ /* 0x000fe200000e0000 */
        /* <DEDUP_REMOVED lines=34> */
[----:B------:R-:W-:Y:S02]  /*52c0*/  R2UR UR57, R209 ;  /* 0x00000000d13972ca */ /* 0x000fe400000e0000 */
[----:B------:R-:W-:-:S13]  /*52d0*/  R2UR UR56, R210 ;  /* 0x00000000d23872ca */ /* 0x000fda00000e0000 */
[----:B------:R-:W-:Y:S01]  /*52e0*/  UISETP.GT.AND UP1, UPT, UR7, UR56, UPT ;  /* 0x000000380700728c */ /* 0x000fe2000bf24270 */
[----:B------:R-:W-:Y:S02]  /*52f0*/  WARPGROUP.DEPBAR.LE gsb0, 0x0 ;  /* 0x00008000000079c5 */ /* 0x000fe40000010000 */
[----:B------:R-:W-:Y:S01]  /*5300*/  FMUL.FTZ R219, R162, UR10 ;  /* 0x0000000aa2db7c20 */ /* 0x000fe20008410000 */
[----:B------:R-:W-:-:S04]  /*5310*/  @P1 IMAD.HI.U32 R162, R201, UR6, RZ ;  /* 0x00000006c9a21c27 */ /* 0x000fc8000f8e00ff */
[----:B------:R-:W-:Y:S01]  /*5320*/  FMUL.FTZ R206, R153, UR10 ;  /* 0x0000000a99ce7c20 */ /* 0x000fe20008410000 */
[----:B------:R-:W-:Y:S01]  /*5330*/  @UP0 ULDC UR6, c[0x0][0x450] ;  /* 0x0001140000060ab9 */ /* 0x000fe20000000800 */
[----:B------:R-:W-:Y:S01]  /*5340*/  FMUL.FTZ R221, R166, UR10 ;  /* 0x0000000aa6dd7c20 */ /* 0x000fe20008410000 */
[----:B------:R-:W-:Y:S01]  /*5350*/  IMAD.MOV.U32 R153, RZ, RZ, R201 ;  /* 0x000000ffff997224 */ /* 0x000fe200078e00c9 */
[----:B------:R-:W-:Y:S01]  /*5360*/  @P1 SHF.R.U32.HI R153, RZ, UR6, R162 ;  /* 0x00000006ff991c19 */ /* 0x000fe200080116a2 */
[----:B------:R-:W-:Y:S01]  /*5370*/  FMUL.FTZ R166, R169, UR10 ;  /* 0x0000000aa9a67c20 */ /* 0x000fe20008410000 */
[----:B------:R-:W-:Y:S01]  /*5380*/  UMOV UR6, 0x1 ;  /* 0x0000000100067882 */ /* 0x000fe20000000000 */
[----:B------:R-:W-:Y:S01]  /*5390*/  FMUL.FTZ R207, R171, UR10 ;  /* 0x0000000aabcf7c20 */ /* 0x000fe20008410000 */
[----:B------:R-:W-:Y:S01]  /*53a0*/  FMUL.FTZ R152, R152, UR10 ;  /* 0x0000000a98987c20 */ /* 0x000fe20008410000 */
[----:B------:R-:W0:Y:S01]  /*53b0*/  SHFL.IDX PT, R169, R153, RZ, 0x1c1f ;  /* 0x001c1fff99a97589 */ /* 0x000e2200000e0000 */
[----:B------:R-:W-:Y:S01]  /*53c0*/  FMUL.FTZ R208, R157, UR10 ;  /* 0x0000000a9dd07c20 */ /* 0x000fe20008410000 */
[----:B------:R-:W-:Y:S01]  /*53d0*/  UIMAD UR6, UR7, -0x60, UR6 ;  /* 0xffffffa0070678a4 */ /* 0x000fe2000f8e0206 */
[----:B------:R-:W-:Y:S01]  /*53e0*/  FMUL.FTZ R157, R159, UR10 ;  /* 0x0000000a9f9d7c20 */ /* 0x000fe20008410000 */
[----:B------:R0:W1:Y:S01]  /*53f0*/  SHFL.IDX PT, R171, R153, 0x1, 0x1c1f ;  /* 0x003c1f0099ab7f89 */ /* 0x00006200000e0000 */
[----:B------:R-:W-:Y:S01]  /*5400*/  FMUL.FTZ R215, R175, UR10 ;  /* 0x0000000aafd77c20 */ /* 0x000fe20008410000 */
[----:B------:R-:W-:Y:S01]  /*5410*/  FMUL.FTZ R203, R154, UR10 ;  /* 0x0000000a9acb7c20 */ /* 0x000fe20008410000 */
[----:B------:R-:W-:Y:S01]  /*5420*/  FMUL.FTZ R159, R161, UR10 ;  /* 0x0000000aa19f7c20 */ /* 0x000fe20008410000 */
[----:B------:R-:W-:-:S02]  /*5430*/  IMAD.MOV.U32 R175, RZ, RZ, -0x2 ;  /* 0xfffffffeffaf7424 */ /* 0x000fc400078e00ff */
[----:B------:R-:W-:Y:S01]  /*5440*/  FMUL.FTZ R154, R156, UR10 ;  /* 0x0000000a9c9a7c20 */ /* 0x000fe20008410000 */
[----:B------:R-:W-:Y:S01]  /*5450*/  FMUL.FTZ R161, R165, UR10 ;  /* 0x0000000aa5a17c20 */ /* 0x000fe20008410000 */
[----:B------:R-:W-:Y:S01]  /*5460*/  FMUL.FTZ R156, R158, UR10 ;  /* 0x0000000a9e9c7c20 */ /* 0x000fe20008410000 */
[----:B------:R-:W-:Y:S01]  /*5470*/  FMUL.FTZ R165, R168, UR10 ;  /* 0x0000000aa8a57c20 */ /* 0x000fe20008410000 */
[----:B------:R-:W-:Y:S01]  /*5480*/  FMUL.FTZ R158, R160, UR10 ;  /* 0x0000000aa09e7c20 */ /* 0x000fe20008410000 */
[----:B------:R-:W-:Y:S01]  /*5490*/  FMUL.FTZ R168, R173, UR10 ;  /* 0x0000000aada87c20 */ /* 0x000fe20008410000 */
[----:B------:R-:W2:Y:S01]  /*54a0*/  MUFU.TANH R152, R152 ;  /* 0x0000009800987308 */ /* 0x000ea20000002400 */
[----:B------:R-:W-:Y:S02]  /*54b0*/  IMAD.U32 R173, RZ, RZ, UR11 ;  /* 0x0000000bffad7e24 */ /* 0x000fe4000f8e00ff */
[----:B------:R-:W-:Y:S01]  /*54c0*/  FMUL.FTZ R160, R164, UR10 ;  /* 0x0000000aa4a07c20 */ /* 0x000fe20008410000 */
[----:B------:R-:W-:Y:S01]  /*54d0*/  IMAD R162, R202, R175, UR6 ;  /* 0x00000006caa27e24 */ /* 0x000fe2000f8e02af */
[----:B------:R-:W-:Y:S01]  /*54e0*/  ULDC UR6, c[0x0][0x288] ;  /* 0x0000a20000067ab9 */ /* 0x000fe20000000800 */
[----:B------:R-:W-:Y:S01]  /*54f0*/  FMUL.FTZ R223, R163, UR10 ;  /* 0x0000000aa3df7c20 */ /* 0x000fe20008410000 */
[----:B------:R-:W-:Y:S01]  /*5500*/  FMUL.FTZ R163, R176, UR10 ;  /* 0x0000000ab0a37c20 */ /* 0x000fe20008410000 */
[----:B------:R-:W-:Y:S01]  /*5510*/  IMAD R162, R173, UR57, R162 ;  /* 0x00000039ada27c24 */ /* 0x000fe2000f8e02a2 */
[----:B------:R-:W3:Y:S01]  /*5520*/  MUFU.TANH R206, R206 ;  /* 0x000000ce00ce7308 */ /* 0x000ee20000002400 */
[----:B------:R-:W-:Y:S01]  /*5530*/  FMUL.FTZ R177, R177, UR10 ;  /* 0x0000000ab1b17c20 */ /* 0x000fe20008410000 */
[----:B------:R-:W-:Y:S01]  /*5540*/  FMUL.FTZ R217, R167, UR10 ;  /* 0x0000000aa7d97c20 */ /* 0x000fe20008410000 */
[----:B------:R-:W-:Y:S01]  /*5550*/  FMUL.FTZ R209, R174, UR10 ;  /* 0x0000000aaed17c20 */ /* 0x000fe20008410000 */
[--C-:B0-----:R-:W-:Y:S01]  /*5560*/  IADD3 R153, R169, -UR6, R162.reuse ;  /* 0x80000006a9997c10 */ /* 0x101fe2000fffe0a2 */
[----:B------:R-:W-:Y:S01]  /*5570*/  FMUL.FTZ R167, R172, UR10 ;  /* 0x0000000aaca77c20 */ /* 0x000fe20008410000 */
[----:B------:R-:W-:Y:S01]  /*5580*/  FMUL.FTZ R180, R180, UR10 ;  /* 0x0000000ab4b47c20 */ /* 0x000fe20008410000 */
[----:B------:R-:W-:Y:S01]  /*5590*/  FMUL.FTZ R181, R181, UR10 ;  /* 0x0000000ab5b57c20 */ /* 0x000fe20008410000 */
[----:B------:R-:W0:Y:S01]  /*55a0*/  MUFU.TANH R154, R154 ;  /* 0x0000009a009a7308 */ /* 0x000e220000002400 */
[----:B------:R-:W-:Y:S01]  /*55b0*/  ISETP.GT.AND P6, PT, R153, RZ, PT ;  /* 0x000000ff9900720c */ /* 0x000fe20003fc4270 */
[----:B------:R-:W-:Y:S01]  /*55c0*/  FMUL.FTZ R185, R185, UR10 ;  /* 0x0000000ab9b97c20 */ /* 0x000fe20008410000 */
[----:B------:R-:W-:Y:S01]  /*55d0*/  ISETP.GT.AND P5, PT, R153, 0x1, PT ;  /* 0x000000019900780c */ /* 0x000fe20003fa4270 */
[----:B------:R-:W-:Y:S01]  /*55e0*/  FMUL.FTZ R155, R155, UR10 ;  /* 0x0000000a9b9b7c20 */ /* 0x000fe20008410000 */
[----:B--2---:R-:W-:Y:S01]  /*55f0*/  FSEL R174, R152, -INF , P6 ;  /* 0xff80000098ae7808 */ /* 0x004fe20003000000 */
[----:B------:R-:W-:Y:S01]  /*5600*/  FMUL.FTZ R188, R188, UR10 ;  /* 0x0000000abcbc7c20 */ /* 0x000fe20008410000 */
[----:B-1----:R-:W-:Y:S01]  /*5610*/  IADD3 R169, R171, -UR6, R162 ;  /* 0x80000006aba97c10 */ /* 0x002fe2000fffe0a2 */
[----:B------:R-:W-:Y:S01]  /*5620*/  MUFU.TANH R158, R158 ;  /* 0x0000009e009e7308 */ /* 0x000fe20000002400 */
[C---:B------:R-:W-:Y:S01]  /*5630*/  ISETP.GT.AND P3, PT, R153.reuse, 0x8, PT ;  /* 0x000000089900780c */ /* 0x040fe20003f64270 */
[----:B------:R-:W-:Y:S01]  /*5640*/  FMUL.FTZ R162, R184, UR10 ;  /* 0x0000000ab8a27c20 */ /* 0x000fe20008410000 */
[C---:B------:R-:W-:Y:S01]  /*5650*/  ISETP.GT.AND P6, PT, R153.reuse, 0x10, PT ;  /* 0x000000109900780c */ /* 0x040fe20003fc4270 */
[----:B------:R-:W-:Y:S01]  /*5660*/  FMUL.FTZ R170, R170, UR10 ;  /* 0x0000000aaaaa7c20 */ /* 0x000fe20008410000 */
[C---:B------:R-:W-:Y:S01]  /*5670*/  ISETP.GT.AND P4, PT, R153.reuse, 0x9, PT ;  /* 0x000000099900780c */ /* 0x040fe20003f84270 */
[----:B------:R-:W-:Y:S01]  /*5680*/  FMUL.FTZ R175, R178, UR10 ;  /* 0x0000000ab2af7c20 */ /* 0x000fe20008410000 */
[----:B---3--:R-:W-:Y:S01]  /*5690*/  FSEL R176, R206, -INF , P5 ;  /* 0xff800000ceb07808 */ /* 0x008fe20002800000 */
[----:B------:R-:W1:Y:S01]  /*56a0*/  MUFU.TANH R208, R208 ;  /* 0x000000d000d07308 */ /* 0x000e620000002400 */
[----:B------:R-:W-:Y:S01]  /*56b0*/  ISETP.GT.AND P5, PT, R153, 0x11, PT ;  /* 0x000000119900780c */ /* 0x000fe20003fa4270 */
[----:B------:R-:W-:Y:S01]  /*56c0*/  FMUL.FTZ R178, R179, UR10 ;  /* 0x0000000ab3b27c20 */ /* 0x000fe20008410000 */
[----:B0-----:R-:W-:Y:S01]  /*56d0*/  FSEL R152, R154, -INF , P3 ;  /* 0xff8000009a987808 */ /* 0x001fe20001800000 */
[----:B------:R-:W-:Y:S01]  /*56e0*/  FMUL.FTZ R211, R183, UR10 ;  /* 0x0000000ab7d37c20 */ /* 0x000fe20008410000 */
[----:B------:R-:W-:Y:S01]  /*56f0*/  ISETP.GT.AND P3, PT, R153, 0x18, PT ;  /* 0x000000189900780c */ /* 0x000fe20003f64270 */
[----:B------:R-:W-:Y:S01]  /*5700*/  FMUL.FTZ R187, R187, UR10 ;  /* 0x0000000abbbb7c20 */ /* 0x000fe20008410000 */
[----:B------:R-:W-:Y:S01]  /*5710*/  FMUL.FTZ R190, R190, UR10 ;  /* 0x0000000abebe7c20 */ /* 0x000fe20008410000 */
[----:B------:R-:W-:Y:S01]  /*5720*/  MUFU.TANH R159, R159 ;  /* 0x0000009f009f7308 */ /* 0x000fe20000002400 */
[----:B------:R-:W-:Y:S01]  /*5730*/  FMUL.FTZ R213, R191, UR10 ;  /* 0x0000000abfd57c20 */ /* 0x000fe20008410000 */
[----:B------:R-:W-:Y:S01]  /*5740*/  FMUL.FTZ R198, R198, UR10 ;  /* 0x0000000ac6c67c20 */ /* 0x000fe20008410000 */
[----:B------:R-:W-:Y:S01]  /*5750*/  FMUL.FTZ R195, R195, UR10 ;  /* 0x0000000ac3c37c20 */ /* 0x000fe20008410000 */
[----:B------:R-:W-:Y:S01]  /*5760*/  FMUL.FTZ R197, R197, UR10 ;  /* 0x0000000ac5c57c20 */ /* 0x000fe20008410000 */
[----:B------:R-:W-:-:S03]  /*5770*/  UIADD3 UR7, UR7, -0x1, URZ ;  /* 0xffffffff07077890 */ /* 0x000fc6000fffe03f */
[----:B------:R-:W0:Y:S01]  /*5780*/  MUFU.TANH R161, R161 ;  /* 0x000000a100a17308 */ /* 0x000e220000002400 */
[----:B-1----:R-:W-:Y:S01]  /*5790*/  FSEL R154, R208, -INF , P4 ;  /* 0xff800000d09a7808 */ /* 0x002fe20002000000 */
[----:B------:R-:W-:Y:S01]  /*57a0*/  FMUL.FTZ R208, R189, UR10 ;  /* 0x0000000abdd07c20 */ /* 0x000fe20008410000 */
[----:B------:R-:W-:-:S05]  /*57b0*/  ISETP.GT.AND P4, PT, R153, 0x19, PT ;  /* 0x000000199900780c */ /* 0x000fca0003f84270 */
[----:B------:R-:W-:Y:S08]  /*57c0*/  MUFU.TANH R165, R165 ;  /* 0x000000a500a57308 */ /* 0x000ff00000002400 */
[----:B------:R-:W-:Y:S01]  /*57d0*/  MUFU.TANH R166, R166 ;  /* 0x000000a600a67308 */ /* 0x000fe20000002400 */
[----:B0-----:R-:W-:Y:S02]  /*57e0*/  FSEL R184, R161, -INF , P4 ;  /* 0xff800000a1b87808 */ /* 0x001fe40002000000 */
[----:B------:R-:W-:-:S05]  /*57f0*/  ISETP.GT.AND P4, PT, R153, 0x29, PT ;  /* 0x000000299900780c */ /* 0x000fca0003f84270 */
[----:B------:R-:W-:Y:S08]  /*5800*/  MUFU.TANH R160, R160 ;  /* 0x000000a000a07308 */ /* 0x000ff00000002400 */
[----:B------:R-:W0:Y:S08]  /*5810*/  MUFU.TANH R168, R168 ;  /* 0x000000a800a87308 */ /* 0x000e300000002400 */
[----:B------:R-:W1:Y:S08]  /*5820*/  MUFU.TANH R163, R163 ;  /* 0x000000a300a37308 */ /* 0x000e700000002400 */
[----:B------:R2:W3:Y:S01]  /*5830*/  MUFU.TANH R164, R177 ;  /* 0x000000b100a47308 */ /* 0x0004e20000002400 */
[----:B0-----:R-:W-:-:S02]  /*5840*/  FSEL R168, R168, -INF , P4 ;  /* 0xff800000a8a87808 */ /* 0x001fc40002000000 */
[----:B------:R-:W-:-:S05]  /*5850*/  ISETP.GT.AND P4, PT, R153, 0x39, PT ;  /* 0x000000399900780c */ /* 0x000fca0003f84270 */
[----:B------:R0:W-:Y:S01]  /*5860*/  MUFU.TANH R171, R180 ;  /* 0x000000b400ab7308 */ /* 0x0001e20000002400 */
[----:B--2---:R-:W-:Y:S02]  /*5870*/  FSEL R177, R159, -INF , P5 ;  /* 0xff8000009fb17808 */ /* 0x004fe40002800000 */
[----:B------:R-:W-:-:S04]  /*5880*/  ISETP.GT.AND P5, PT, R153, 0x21, PT ;  /* 0x000000219900780c */ /* 0x000fc80003fa4270 */
[----:B------:R-:W-:Y:S01]  /*5890*/  FSEL R166, R166, -INF , P5 ;  /* 0xff800000a6a67808 */ /* 0x000fe20002800000 */
[----:B------:R2:W4:Y:S01]  /*58a0*/  MUFU.TANH R172, R181 ;  /* 0x000000b500ac7308 */ /* 0x0005220000002400 */
[----:B0-----:R-:W-:Y:S02]  /*58b0*/  FSEL R180, R158, -INF , P6 ;  /* 0xff8000009eb47808 */ /* 0x001fe40003000000 */
[C---:B------:R-:W-:Y:S02]  /*58c0*/  ISETP.GT.AND P6, PT, R153.reuse, 0x20, PT ;  /* 0x000000209900780c */ /* 0x040fe40003fc4270 */
[----:B------:R-:W-:Y:S02]  /*58d0*/  ISETP.GT.AND P5, PT, R153, 0x31, PT ;  /* 0x000000319900780c */ /* 0x000fe40003fa4270 */
[----:B------:R-:W-:Y:S01]  /*58e0*/  FSEL R165, R165, -INF , P6 ;  /* 0xff800000a5a57808 */ /* 0x000fe20003000000 */
[----:B------:R-:W0:Y:S01]  /*58f0*/  MUFU.TANH R167, R167 ;  /* 0x000000a700a77308 */ /* 0x000e220000002400 */
[----:B------:R-:W-:-:S02]  /*5900*/  ISETP.GT.AND P6, PT, R153, 0x30, PT ;  /* 0x000000309900780c */ /* 0x000fc40003fc4270 */
[----:B--2---:R-:W-:Y:S02]  /*5910*/  FSEL R181, R160, -INF , P3 ;  /* 0xff800000a0b57808 */ /* 0x004fe40001800000 */
[----:B-1----:R-:W-:Y:S02]  /*5920*/  FSEL R163, R163, -INF , P6 ;  /* 0xff800000a3a37808 */ /* 0x002fe40003000000 */
[C---:B------:R-:W-:Y:S01]  /*5930*/  ISETP.GT.AND P3, PT, R153.reuse, 0x28, PT ;  /* 0x000000289900780c */ /* 0x040fe20003f64270 */
[----:B------:R-:W1:Y:S01]  /*5940*/  MUFU.TANH R158, R162 ;  /* 0x000000a2009e7308 */ /* 0x000e620000002400 */
[C---:B------:R-:W-:Y:S02]  /*5950*/  ISETP.GT.AND P6, PT, R153.reuse, 0x40, PT ;  /* 0x000000409900780c */ /* 0x040fe40003fc4270 */
[----:B---3--:R-:W-:Y:S02]  /*5960*/  FSEL R161, R164, -INF , P5 ;  /* 0xff800000a4a17808 */ /* 0x008fe40002800000 */
[----:B------:R-:W-:-:S02]  /*5970*/  ISETP.GT.AND P5, PT, R153, 0x41, PT ;  /* 0x000000419900780c */ /* 0x000fc40003fa4270 */
[----:B----4-:R-:W-:Y:S01]  /*5980*/  FSEL R164, R172, -INF , P4 ;  /* 0xff800000aca47808 */ /* 0x010fe20002000000 */
[----:B------:R-:W2:Y:S01]  /*5990*/  MUFU.TANH R185, R185 ;  /* 0x000000b900b97308 */ /* 0x000ea20000002400 */
[----:B------:R-:W-:Y:S01]  /*59a0*/  ISETP.GT.AND P4, PT, R169, RZ, PT ;  /* 0x000000ffa900720c */ /* 0x000fe20003f84270 */
[----:B------:R-:W-:Y:S01]  /*59b0*/  FMUL.FTZ R172, R182, UR10 ;  /* 0x0000000ab6ac7c20 */ /* 0x000fe20008410000 */
[----:B0-----:R-:W-:Y:S02]  /*59c0*/  FSEL R167, R167, -INF , P3 ;  /* 0xff800000a7a77808 */ /* 0x001fe40001800000 */
[----:B------:R-:W-:-:S03]  /*59d0*/  ISETP.GT.AND P3, PT, R153, 0x38, PT ;  /* 0x000000389900780c */ /* 0x000fc60003f64270 */
[----:B------:R-:W0:Y:S01]  /*59e0*/  MUFU.TANH R203, R203 ;  /* 0x000000cb00cb7308 */ /* 0x000e220000002400 */
[----:B-1----:R-:W-:Y:S02]  /*59f0*/  FSEL R159, R158, -INF , P6 ;  /* 0xff8000009e9f7808 */ /* 0x002fe40003000000 */
[----:B------:R-:W-:Y:S02]  /*5a00*/  ISETP.GT.AND P6, PT, R169, 0x1, PT ;  /* 0x00000001a900780c */ /* 0x000fe40003fc4270 */
[----:B------:R-:W-:Y:S02]  /*5a10*/  FSEL R162, R171, -INF , P3 ;  /* 0xff800000aba27808 */ /* 0x000fe40001800000 */
[----:B------:R-:W-:Y:S01]  /*5a20*/  ISETP.GT.AND P3, PT, R153, 0x48, PT ;  /* 0x000000489900780c */ /* 0x000fe20003f64270 */
        /* <DEDUP_REMOVED lines=9> */
[----:B------:R-:W-:Y:S02]  /*5ac0*/  FMNMX.FTZ R156, R203, R204, !PT ;  /* 0x000000cccb9c7209 */ /* 0x000fe40007810000 */
[----:B------:R-:W-:-:S03]  /*5ad0*/  ISETP.GT.AND P5, PT, R169, 0x18, PT ;  /* 0x00000018a900780c */ /* 0x000fc60003fa4270 */
        /* <DEDUP_REMOVED lines=10> */
[----:B------:R-:W-:Y:S02]  /*5b80*/  FMNMX.FTZ R157, R174, R205, !PT ;  /* 0x000000cdae9d7209 */ /* 0x000fe40007810000 */
[----:B------:R-:W-:Y:S02]  /*5b90*/  FMNMX.FTZ R156, R171, R156, !PT ;  /* 0x0000009cab9c7209 */ /* 0x000fe40007810000 */
[----:B------:R-:W-:Y:S01]  /*5ba0*/  ISETP.GT.AND P3, PT, R169, 0x19, PT ;  /* 0x00000019a900780c */ /* 0x000fe20003f64270 */
[----:B------:R-:W1:Y:S01]  /*5bb0*/  MUFU.TANH R221, R221 ;  /* 0x000000dd00dd7308 */ /* 0x000e620000002400 */
[----:B--2---:R-:W-:Y:S02]  /*5bc0*/  FSEL R219, R219, -INF , P4 ;  /* 0xff800000dbdb7808 */ /* 0x004fe40002000000 */
[----:B------:R-:W-:-:S02]  /*5bd0*/  ISETP.GT.AND P4, PT, R169, 0x20, PT ;  /* 0x00000020a900780c */ /* 0x000fc40003f84270 */
[----:B------:R-:W-:Y:S02]  /*5be0*/  FMNMX.FTZ R156, R219, R156, !PT ;  /* 0x0000009cdb9c7209 */ /* 0x000fe40007810000 */
[----:B------:R-:W-:Y:S01]  /*5bf0*/  FMNMX.FTZ R157, R176, R157, !PT ;  /* 0x0000009db09d7209 */ /* 0x000fe20007810000 */
[----:B------:R-:W2:Y:S01]  /*5c00*/  MUFU.TANH R170, R170 ;  /* 0x000000aa00aa7308 */ /* 0x000ea20000002400 */
[----:B0-----:R-:W-:Y:S02]  /*5c10*/  FSEL R223, R223, -INF , P6 ;  /* 0xff800000dfdf7808 */ /* 0x001fe40003000000 */
[----:B------:R-:W-:Y:S02]  /*5c20*/  FMNMX.FTZ R157, R152, R157, !PT ;  /* 0x0000009d989d7209 */ /* 0x000fe40007810000 */
[----:B------:R-:W-:Y:S02]  /*5c30*/  FMNMX.FTZ R156, R223, R156, !PT ;  /* 0x0000009cdf9c7209 */ /* 0x000fe40007810000 */
[----:B------:R-:W-:Y:S01]  /*5c40*/  ISETP.GT.AND P6, PT, R169, 0x21, PT ;  /* 0x00000021a900780c */ /* 0x000fe20003fc4270 */
[----:B------:R-:W0:Y:S01]  /*5c50*/  MUFU.TANH R217, R217 ;  /* 0x000000d900d97308 */ /* 0x000e220000002400 */
[----:B-1----:R-:W-:-:S02]  /*5c60*/  FSEL R221, R221, -INF , P5 ;  /* 0xff800000dddd7808 */ /* 0x002fc40002800000 */
[----:B------:R-:W-:-:S05]  /*5c70*/  ISETP.GT.AND P5, PT, R169, 0x28, PT ;  /* 0x00000028a900780c */ /* 0x000fca0003fa4270 */
[----:B------:R-:W1:Y:S01]  /*5c80*/  MUFU.TANH R209, R209 ;  /* 0x000000d100d17308 */ /* 0x000e620000002400 */
[----:B--2---:R-:W-:Y:S02]  /*5c90*/  FSEL R188, R170, -INF , P4 ;  /* 0xff800000aabc7808 */ /* 0x004fe40002000000 */
[----:B------:R-:W-:Y:S02]  /*5ca0*/  ISETP.GT.AND P4, PT, R169, 0x30, PT ;  /* 0x00000030a900780c */ /* 0x000fe40003f84270 */
[----:B------:R-:W-:Y:S01]  /*5cb0*/  FMNMX.FTZ R170, R221, R156, !PT ;  /* 0x0000009cddaa7209 */ /* 0x000fe20007810000 */
[----:B------:R-:W-:Y:S02]  /*5cc0*/  FMUL.FTZ R156, R192, UR10 ;  /* 0x0000000ac09c7c20 */ /* 0x000fe40008410000 */
[----:B------:R-:W2:Y:S01]  /*5cd0*/  MUFU.TANH R175, R175 ;  /* 0x000000af00af7308 */ /* 0x000ea20000002400 */
[----:B0-----:R-:W-:Y:S02]  /*5ce0*/  FSEL R217, R217, -INF , P3 ;  /* 0xff800000d9d97808 */ /* 0x001fe40001800000 */
[----:B------:R-:W-:-:S02]  /*5cf0*/  ISETP.GT.AND P3, PT, R169, 0x29, PT ;  /* 0x00000029a900780c */ /* 0x000fc40003f64270 */
[----:B------:R-:W-:-:S03]  /*5d00*/  FMNMX.FTZ R179, R217, R170, !PT ;  /* 0x000000aad9b37209 */ /* 0x000fc60007810000 */
[----:B------:R-:W0:Y:S01]  /*5d10*/  MUFU.TANH R172, R172 ;  /* 0x000000ac00ac7308 */ /* 0x000e220000002400 */
[----:B-1----:R-:W-:Y:S02]  /*5d20*/  FSEL R209, R209, -INF , P5 ;  /* 0xff800000d1d17808 */ /* 0x002fe40002800000 */
[----:B------:R-:W-:-:S05]  /*5d30*/  ISETP.GT.AND P5, PT, R169, 0x38, PT ;  /* 0x00000038a900780c */ /* 0x000fca0003fa4270 */
[----:B------:R-:W1:Y:S01]  /*5d40*/  MUFU.TANH R207, R207 ;  /* 0x000000cf00cf7308 */ /* 0x000e620000002400 */
[----:B--2---:R-:W-:Y:S02]  /*5d50*/  FSEL R183, R175, -INF , P4 ;  /* 0xff800000afb77808 */ /* 0x004fe40002000000 */
[----:B------:R-:W-:Y:S01]  /*5d60*/  FMNMX.FTZ R175, R154, R157, !PT ;  /* 0x0000009d9aaf7209 */ /* 0x000fe20007810000 */
[----:B------:R-:W-:Y:S01]  /*5d70*/  FMUL.FTZ R157, R194, UR10 ;  /* 0x0000000ac29d7c20 */ /* 0x000fe20008410000 */
[----:B------:R-:W-:Y:S02]  /*5d80*/  ISETP.GT.AND P4, PT, R169, 0x40, PT ;  /* 0x00000040a900780c */ /* 0x000fe40003f84270 */
[----:B------:R-:W-:Y:S01]  /*5d90*/  FMNMX.FTZ R170, R180, R175, !PT ;  /* 0x000000afb4aa7209 */ /* 0x000fe20007810000 */
[----:B------:R-:W2:Y:S01]  /*5da0*/  MUFU.TANH R215, R215 ;  /* 0x000000d700d77308 */ /* 0x000ea20000002400 */
[----:B0-----:R-:W-:Y:S02]  /*5db0*/  FSEL R189, R172, -INF , P5 ;  /* 0xff800000acbd7808 */ /* 0x001fe40002800000 */
[----:B------:R-:W-:-:S02]  /*5dc0*/  FMNMX.FTZ R172, R188, R179, !PT ;  /* 0x000000b3bcac7209 */ /* 0x000fc40007810000 */
[----:B------:R-:W-:Y:S02]  /*5dd0*/  FMNMX.FTZ R170, R177, R170, !PT ;  /* 0x000000aab1aa7209 */ /* 0x000fe40007810000 */
[----:B------:R-:W-:Y:S01]  /*5de0*/  ISETP.GT.AND P5, PT, R169, 0x48, PT ;  /* 0x00000048a900780c */ /* 0x000fe20003fa4270 */
[----:B------:R-:W0:Y:S01]  /*5df0*/  MUFU.TANH R178, R178 ;  /* 0x000000b200b27308 */ /* 0x000e220000002400 */
[----:B-1----:R-:W-:Y:S02]  /*5e00*/  FSEL R207, R207, -INF , P6 ;  /* 0xff800000cfcf7808 */ /* 0x002fe40003000000 */
[----:B------:R-:W-:Y:S02]  /*5e10*/  FMNMX.FTZ R175, R181, R170, !PT ;  /* 0x000000aab5af7209 */ /* 0x000fe40007810000 */
[----:B------:R-:W-:Y:S02]  /*5e20*/  FMNMX.FTZ R172, R207, R172, !PT ;  /* 0x000000accfac7209 */ /* 0x000fe40007810000 */
[----:B------:R-:W-:Y:S01]  /*5e30*/  ISETP.GT.AND P6, PT, R169, 0x31, PT ;  /* 0x00000031a900780c */ /* 0x000fe20003fc4270 */
[----:B------:R-:W1:Y:S01]  /*5e40*/  MUFU.TANH R211, R211 ;  /* 0x000000d300d37308 */ /* 0x000e620000002400 */
[----:B--2---:R-:W-:-:S02]  /*5e50*/  FSEL R215, R215, -INF , P3 ;  /* 0xff800000d7d77808 */ /* 0x004fc40001800000 */
[----:B------:R-:W-:Y:S02]  /*5e60*/  FMNMX.FTZ R172, R209, R172, !PT ;  /* 0x000000acd1ac7209 */ /* 0x000fe40007810000 */
[----:B------:R-:W-:Y:S02]  /*5e70*/  FMNMX.FTZ R170, R184, R175, !PT ;  /* 0x000000afb8aa7209 */ /* 0x000fe40007810000 */
[----:B------:R-:W-:Y:S01]  /*5e80*/  FMNMX.FTZ R172, R215, R172, !PT ;  /* 0x000000acd7ac7209 */ /* 0x000fe20007810000 */
[----:B------:R-:W2:Y:S01]  /*5e90*/  MUFU.TANH R185, R185 ;  /* 0x000000b900b97308 */ /* 0x000ea20000002400 */
[----:B0-----:R-:W-:Y:S02]  /*5ea0*/  FSEL R186, R178, -INF , P6 ;  /* 0xff800000b2ba7808 */ /* 0x001fe40003000000 */
[----:B------:R-:W-:Y:S02]  /*5eb0*/  FMNMX.FTZ R179, R183, R172, !PT ;  /* 0x000000acb7b37209 */ /* 0x000fe40007810000 */
[----:B------:R-:W-:-:S02]  /*5ec0*/  FMNMX.FTZ R175, R165, R170, !PT ;  /* 0x000000aaa5af7209 */ /* 0x000fc40007810000 */
[----:B------:R-:W-:Y:S01]  /*5ed0*/  ISETP.GT.AND P3, PT, R169, 0x39, PT ;  /* 0x00000039a900780c */ /* 0x000fe20003f64270 */
[----:B------:R-:W0:Y:S01]  /*5ee0*/  MUFU.TANH R187, R187 ;  /* 0x000000bb00bb7308 */ /* 0x000e220000002400 */
[----:B------:R-:W-:Y:S02]  /*5ef0*/  FMNMX.FTZ R172, R186, R179, !PT ;  /* 0x000000b3baac7209 */ /* 0x000fe40007810000 */
[----:B------:R-:W-:Y:S02]  /*5f00*/  FMNMX.FTZ R170, R166, R175, !PT ;  /* 0x000000afa6aa7209 */ /* 0x000fe40007810000 */
[----:B-1----:R-:W-:Y:S02]  /*5f10*/  FSEL R211, R211, -INF , P3 ;  /* 0xff800000d3d37808 */ /* 0x002fe40001800000 */
[----:B------:R-:W-:Y:S01]  /*5f20*/  FMNMX.FTZ R178, R189, R172, !PT ;  /* 0x000000acbdb27209 */ /* 0x000fe20007810000 */
[----:B------:R-:W1:Y:S01]  /*5f30*/  MUFU.TANH R190, R190 ;  /* 0x000000be00be7308 */ /* 0x000e620000002400 */
[----:B------:R-:W-:Y:S01]  /*5f40*/  FMNMX.FTZ R175, R167, R170, !PT ;  /* 0x000000aaa7af7209 */ /* 0x000fe20007810000 */
[----:B------:R-:W-:Y:S01]  /*5f50*/  FMUL.FTZ R172, R199, UR10 ;  /* 0x0000000ac7ac7c20 */ /* 0x000fe20008410000 */
[----:B--2---:R-:W-:-:S02]  /*5f60*/  FSEL R185, R185, -INF , P4 ;  /* 0xff800000b9b97808 */ /* 0x004fc40002000000 */
[----:B------:R-:W-:Y:S02]  /*5f70*/  FMNMX.FTZ R178, R211, R178, !PT ;  /* 0x000000b2d3b27209 */ /* 0x000fe40007810000 */
[----:B------:R-:W-:Y:S01]  /*5f80*/  FMNMX.FTZ R170, R168, R175, !PT ;  /* 0x000000afa8aa7209 */ /* 0x000fe20007810000 */
[----:B------:R-:W2:Y:S01]  /*5f90*/  MUFU.TANH R213, R213 ;  /* 0x000000d500d57308 */ /* 0x000ea20000002400 */
[----:B------:R-:W-:Y:S02]  /*5fa0*/  FMNMX.FTZ R182, R185, R178, !PT ;  /* 0x000000b2b9b67209 */ /* 0x000fe40007810000 */
[----:B------:R-:W-:Y:S01]  /*5fb0*/  FMNMX.FTZ R178, R163, R170, !PT ;  /* 0x000000aaa3b27209 */ /* 0x000fe20007810000 */
[----:B------:R-:W-:Y:S01]  /*5fc0*/  FMUL.FTZ R170, R196, UR10 ;  /* 0x0000000ac4aa7c20 */ /* 0x000fe20008410000 */
[----:B------:R-:W-:Y:S02]  /*5fd0*/  ISETP.GT.AND P6, PT, R169, 0x41, PT ;  /* 0x00000041a900780c */ /* 0x000fe40003fc4270 */
[----:B------:R-:W-:Y:S01]  /*5fe0*/  FMNMX.FTZ R175, R161, R178, !PT ;  /* 0x000000b2a1af7209 */ /* 0x000fe20007810000 */
[----:B------:R-:W3:Y:S01]  /*5ff0*/  MUFU.TANH R157, R157 ;  /* 0x0000009d009d7308 */ /* 0x000ee20000002400 */
[----:B------:R-:W-:-:S02]  /*6000*/  ISETP.GT.AND P3, PT, R169, 0x49, PT ;  /* 0x00000049a900780c */ /* 0x000fc40003f64270 */
[----:B------:R-:W-:Y:S02]  /*6010*/  FMNMX.FTZ R175, R162, R175, !PT ;  /* 0x000000afa2af7209 */ /* 0x000fe40007810000 */
[----:B0-----:R-:W-:Y:S02]  /*6020*/  FSEL R187, R187, -INF , P6 ;  /* 0xff800000bbbb7808 */ /* 0x001fe40003000000 */
[----:B-1----:R-:W-:Y:S01]  /*6030*/  FSEL R190, R190, -INF , P5 ;  /* 0xff800000bebe7808 */ /* 0x002fe20002800000 */
[----:B------:R-:W0:Y:S01]  /*6040*/  MUFU.TANH R198, R198 ;  /* 0x000000c600c67308 */ /* 0x000e220000002400 */
[----:B--2---:R-:W-:Y:S02]  /*6050*/  FSEL R213, R213, -INF , P3 ;  /* 0xff800000d5d57808 */ /* 0x004fe40001800000 */
[C---:B------:R-:W-:Y:S02]  /*6060*/  ISETP.GT.AND P4, PT, R169.reuse, 0x50, PT ;  /* 0x00000050a900780c */ /* 0x040fe40003f84270 */
[----:B------:R-:W-:-:S02]  /*6070*/  ISETP.GT.AND P6, PT, R169, 0x51, PT ;  /* 0x00000051a900780c */ /* 0x000fc40003fc4270 */
[C---:B------:R-:W-:Y:S01]  /*6080*/  ISETP.GT.AND P5, PT, R169.reuse, 0x58, PT ;  /* 0x00000058a900780c */ /* 0x040fe20003fa4270 */
[----:B------:R-:W1:Y:S01]  /*6090*/  MUFU.TANH R208, R208 ;  /* 0x000000d000d07308 */ /* 0x000e620000002400 */
[----:B------:R-:W-:Y:S01]  /*60a0*/  ISETP.GT.AND P3, PT, R169, 0x59, PT ;  /* 0x00000059a900780c */ /* 0x000fe20003f64270 */
[----:B------:R-:W-:Y:S01]  /*60b0*/  FMUL.FTZ R169, R193, UR10 ;  /* 0x0000000ac1a97c20 */ /* 0x000fe20008410000 */
[----:B---3--:R-:W-:Y:S01]  /*60c0*/  FSEL R199, R157, -INF , P4 ;  /* 0xff8000009dc77808 */ /* 0x008fe20002000000 */
[----:B------:R-:W-:Y:S01]  /*60d0*/  ULDC UR10, c[0x0][0xa80] ;  /* 0x0002a000000a7ab9 */ /* 0x000fe20000000800 */
[----:B------:R-:W-:Y:S02]  /*60e0*/  FMNMX.FTZ R179, R187, R182, !PT ;  /* 0x000000b6bbb37209 */ /* 0x000fe40007810000 */
[----:B------:R-:W-:Y:S01]  /*60f0*/  ISETP.GT.AND P4, PT, R153, 0x49, PT ;  /* 0x000000499900780c */ /* 0x000fe20003f84270 */
[----:B------:R-:W2:Y:S01]  /*6100*/  MUFU.TANH R191, R195 ;  /* 0x000000c300bf7308 */ /* 0x000ea20000002400 */
[----:B0-----:R-:W-:-:S02]  /*6110*/  FSEL R193, R198, -INF , P5 ;  /* 0xff800000c6c17808 */ /* 0x001fc40002800000 */
[----:B------:R-:W-:Y:S02]  /*6120*/  FMNMX.FTZ R178, R190, R179, !PT ;  /* 0x000000b3beb27209 */ /* 0x000fe40007810000 */
[----:B------:R-:W-:Y:S02]  /*6130*/  ISETP.GT.AND P5, PT, R153, 0x50, PT ;  /* 0x000000509900780c */ /* 0x000fe40003fa4270 */
[----:B------:R-:W-:Y:S01]  /*6140*/  FMNMX.FTZ R178, R213, R178, !PT ;  /* 0x000000b2d5b27209 */ /* 0x000fe20007810000 */
[----:B------:R0:W3:Y:S01]  /*6150*/  MUFU.TANH R195, R172 ;  /* 0x000000ac00c37308 */ /* 0x0000e20000002400 */
[----:B-1----:R-:W-:Y:S02]  /*6160*/  FSEL R208, R208, -INF , P4 ;  /* 0xff800000d0d07808 */ /* 0x002fe40002000000 */
[----:B------:R-:W-:Y:S02]  /*6170*/  FMNMX.FTZ R178, R199, R178, !PT ;  /* 0x000000b2c7b27209 */ /* 0x000fe40007810000 */
[----:B------:R-:W-:-:S03]  /*6180*/  ISETP.GT.AND P4, PT, R153, 0x58, PT ;  /* 0x000000589900780c */ /* 0x000fc60003f84270 */
[----:B------:R-:W1:Y:S01]  /*6190*/  MUFU.TANH R156, R156 ;  /* 0x0000009c009c7308 */ /* 0x000e620000002400 */
[----:B0-----:R-:W-:Y:S02]  /*61a0*/  FMNMX.FTZ R172, R164, R175, !PT ;  /* 0x000000afa4ac7209 */ /* 0x001fe40007810000 */
[----:B--2---:R-:W-:Y:S02]  /*61b0*/  FSEL R191, R191, -INF , P6 ;  /* 0xff800000bfbf7808 */ /* 0x004fe40003000000 */
[----:B------:R-:W-:Y:S02]  /*61c0*/  FMNMX.FTZ R157, R159, R172, !PT ;  /* 0x000000ac9f9d7209 */ /* 0x000fe40007810000 */
[----:B------:R-:W-:Y:S01]  /*61d0*/  FMNMX.FTZ R178, R191, R178, !PT ;  /* 0x000000b2bfb27209 */ /* 0x000fe20007810000 */
[----:B------:R0:W2:Y:S01]  /*61e0*/  MUFU.TANH R192, R169 ;  /* 0x000000a900c07308 */ /* 0x0000a20000002400 */
[----:B------:R-:W-:Y:S02]  /*61f0*/  FMNMX.FTZ R157, R158, R157, !PT ;  /* 0x0000009d9e9d7209 */ /* 0x000fe40007810000 */
[----:B---3--:R-:W-:-:S02]  /*6200*/  FSEL R196, R195, -INF , P3 ;  /* 0xff800000c3c47808 */ /* 0x008fc40001800000 */
[----:B------:R-:W-:Y:S02]  /*6210*/  FMNMX.FTZ R157, R160, R157, !PT ;  /* 0x0000009da09d7209 */ /* 0x000fe40007810000 */
[----:B------:R-:W-:Y:S01]  /*6220*/  ISETP.GT.AND P3, PT, R153, 0x51, PT ;  /* 0x000000519900780c */ /* 0x000fe20003f64270 */
[----:B------:R-:W3:Y:S01]  /*6230*/  MUFU.TANH R194, R170 ;  /* 0x000000aa00c27308 */ /* 0x000ee20000002400 */
[----:B-1----:R-:W-:Y:S02]  /*6240*/  FSEL R195, R156, -INF , P5 ;  /* 0xff8000009cc37808 */ /* 0x002fe40002800000 */
[----:B------:R-:W-:Y:S02]  /*6250*/  FMNMX.FTZ R156, R208, R157, !PT ;  /* 0x0000009dd09c7209 */ /* 0x000fe40007810000 */
[----:B0-----:R-:W-:Y:S01]  /*6260*/  FMNMX.FTZ R169, R193, R178, !PT ;  /* 0x000000b2c1a97209 */ /* 0x001fe20007810000 */
[----:B------:R-:W-:Y:S01]  /*6270*/  IMAD.U32 R178, RZ, RZ, UR5 ;  /* 0x00000005ffb27e24 */ /* 0x000fe2000f8e00ff */
[----:B------:R-:W-:Y:S01]  /*6280*/  FMNMX.FTZ R157, R195, R156, !PT ;  /* 0x0000009cc39d7209 */ /* 0x000fe20007810000 */
[----:B------:R-:W0:Y:S01]  /*6290*/  MUFU.TANH R197, R197 ;  /* 0x000000c500c57308 */ /* 0x000e220000002400 */
[----:B--2---:R-:W-:Y:S01]  /*62a0*/  FSEL R192, R192, -INF , P3 ;  /* 0xff800000c0c07808 */ /* 0x004fe20001800000 */
[----:B------:R-:W-:Y:S01]  /*62b0*/  UIMAD UR5, UR4, 0xc00, UR14 ;  /* 0x00000c00040578a4 */ /* 0x000fe2000f8e020e */
[----:B------:R-:W-:-:S02]  /*62c0*/  ISETP.GT.AND P3, PT, R153, 0x59, PT ;  /* 0x000000599900780c */ /* 0x000fc40003f64270 */
[----:B------:R-:W-:Y:S01]  /*62d0*/  FMNMX.FTZ R157, R192, R157, !PT ;  /* 0x0000009dc09d7209 */ /* 0x000fe20007810000 */
[----:B------:R-:W-:Y:S01]  /*62e0*/  UIADD3 UR6, UR5, 0x280, URZ ;  /* 0x0000028005067890 */ /* 0x000fe2000fffe03f */
[----:B------:R-:W-:Y:S02]  /*62f0*/  FMNMX.FTZ R169, R196, R169, !PT ;  /* 0x000000a9c4a97209 */ /* 0x000fe40007810000 */
[----:B---3--:R-:W-:Y:S01]  /*6300*/  FSEL R194, R194, -INF , P4 ;  /* 0xff800000c2c27808 */ /* 0x008fe20002000000 */
[----:B------:R-:W-:Y:S02]  /*6310*/  UMOV UR14, UR5 ;  /* 0x00000005000e7c82 */ /* 0x000fe40008000000 */
        /* <DEDUP_REMOVED lines=11> */
[----:B------:R-:W-:-:S03]  /*63d0*/  FMUL.FTZ R198, R157, UR10 ;  /* 0x0000000a9dc67c20 */ /* 0x000fc60008410000 */
[----:B------:R-:W-:Y:S02]  /*63e0*/  FSEL R153, R157, RZ, P4 ;  /* 0x000000ff9d997208 */ /* 0x000fe40002000000 */
[----:B------:R-:W-:-:S03]  /*63f0*/  FSEL R198, R198, RZ, P4 ;  /* 0x000000ffc6c67208 */ /* 0x000fc60002000000 */
[----:B------:R-:W-:Y:S01]  /*6400*/  FADD.FTZ R153, -R153, R204 ;  /* 0x000000cc99997221 */ /* 0x000fe20000010100 */
[----:B0-----:R-:W-:Y:S01]  /*6410*/  FMNMX.FTZ R156, R172, R175, !PT ;  /* 0x000000afac9c7209 */ /* 0x001fe20007810000 */
[--C-:B------:R-:W-:Y:S01]  /*6420*/  FFMA.FTZ R172, R173, UR10, -R198.reuse ;  /* 0x0000000aadac7c23 */ /* 0x100fe200080108c6 */
[--C-:B------:R-:W-:Y:S01]  /*6430*/  FFMA.FTZ R169, R203, UR10, -R198.reuse ;  /* 0x0000000acba97c23 */ /* 0x100fe200080108c6 */
[----:B------:R-:W-:Y:S01]  /*6440*/  IADD3 R203, -R212, 0xb, RZ ;  /* 0x0000000bd4cb7810 */ /* 0x000fe20007ffe1ff */
[--C-:B------:R-:W-:Y:S01]  /*6450*/  FFMA.FTZ R175, R171, UR10, -R198.reuse ;  /* 0x0000000aabaf7c23 */ /* 0x100fe200080108c6 */
[C---:B------:R-:W-:Y:S01]  /*6460*/  FMUL.FTZ R197, R156.reuse, UR10 ;  /* 0x0000000a9cc57c20 */ /* 0x040fe20008410000 */
[----:B------:R-:W-:Y:S01]  /*6470*/  FSETP.NEU.FTZ.AND P3, PT, R156, -INF , PT ;  /* 0xff8000009c00780b */ /* 0x000fe20003f7d000 */
[----:B------:R-:W-:Y:S01]  /*6480*/  FMUL.FTZ R182, R153, UR10 ;  /* 0x0000000a99b67c20 */ /* 0x000fe20008410000 */
[--C-:B------:R-:W-:Y:S01]  /*6490*/  FFMA.FTZ R170, R155, UR10, -R198.reuse ;  /* 0x0000000a9baa7c23 */ /* 0x100fe200080108c6 */
[----:B------:R-:W-:Y:S01]  /*64a0*/  MUFU.EX2 R169, R169 ;  /* 0x000000a900a97308 */ /* 0x000fe20000000800 */
[----:B------:R-:W-:Y:S01]  /*64b0*/  FSEL R197, R197, RZ, P3 ;  /* 0x000000ffc5c57208 */ /* 0x000fe20001800000 */
[--C-:B------:R-:W-:Y:S01]  /*64c0*/  FFMA.FTZ R204, R219, UR10, -R198.reuse ;  /* 0x0000000adbcc7c23 */ /* 0x100fe200080108c6 */
[--C-:B------:R-:W-:Y:S01]  /*64d0*/  FFMA.FTZ R210, R221, UR10, -R198.reuse ;  /* 0x0000000addd27c23 */ /* 0x100fe200080108c6 */
[--C-:B------:R-:W-:Y:S01]  /*64e0*/  FFMA.FTZ R217, R217, UR10, -R198.reuse ;  /* 0x0000000ad9d97c23 */ /* 0x100fe200080108c6 */
[--C-:B------:R-:W-:Y:S01]  /*64f0*/  FFMA.FTZ R188, R188, UR10, -R198.reuse ;  /* 0x0000000abcbc7c23 */ /* 0x100fe200080108c6 */
[--C-:B------:R-:W-:Y:S01]  /*6500*/  FFMA.FTZ R173, R152, UR10, -R197.reuse ;  /* 0x0000000a98ad7c23 */ /* 0x100fe200080108c5 */
[----:B------:R-:W-:Y:S01]  /*6510*/  FSEL R152, R156, RZ, P3 ;  /* 0x000000ff9c987208 */ /* 0x000fe20001800000 */
[--C-:B------:R-:W-:Y:S01]  /*6520*/  FFMA.FTZ R171, R176, UR10, -R197.reuse ;  /* 0x0000000ab0ab7c23 */ /* 0x100fe200080108c5 */
[--C-:B------:R-:W-:Y:S01]  /*6530*/  FFMA.FTZ R174, R174, UR10, -R197.reuse ;  /* 0x0000000aaeae7c23 */ /* 0x100fe200080108c5 */
[----:B------:R-:W-:Y:S01]  /*6540*/  FFMA.FTZ R176, R154, UR10, -R197 ;  /* 0x0000000a9ab07c23 */ /* 0x000fe200080108c5 */
[----:B------:R-:W0:Y:S01]  /*6550*/  MUFU.EX2 R182, R182 ;  /* 0x000000b600b67308 */ /* 0x000e220000000800 */
[----:B------:R-:W-:Y:S01]  /*6560*/  FADD.FTZ R152, -R152, R205 ;  /* 0x000000cd98987221 */ /* 0x000fe20000010100 */
[----:B------:R-:W-:Y:S01]  /*6570*/  FFMA.FTZ R205, R223, UR10, -R198 ;  /* 0x0000000adfcd7c23 */ /* 0x000fe200080108c6 */
[--C-:B------:R-:W-:Y:S01]  /*6580*/  FFMA.FTZ R180, R180, UR10, -R197.reuse ;  /* 0x0000000ab4b47c23 */ /* 0x100fe200080108c5 */
[----:B------:R-:W-:Y:S01]  /*6590*/  FFMA.FTZ R177, R177, UR10, -R197 ;  /* 0x0000000ab1b17c23 */ /* 0x000fe200080108c5 */
[----:B------:R-:W-:Y:S01]  /*65a0*/  FMUL.FTZ R179, R152, UR10 ;  /* 0x0000000a98b37c20 */ /* 0x000fe20008410000 */
[----:B------:R-:W-:-:S02]  /*65b0*/  @!P2 VIADD R152, R178, 0x32440 ;  /* 0x00032440b298a836 */ /* 0x000fc40000000000 */
[--C-:B------:R-:W-:Y:S01]  /*65c0*/  FFMA.FTZ R181, R181, UR10, -R197.reuse ;  /* 0x0000000ab5b57c23 */ /* 0x100fe200080108c5 */
[----:B------:R-:W-:Y:S01]  /*65d0*/  MUFU.EX2 R170, R170 ;  /* 0x000000aa00aa7308 */ /* 0x000fe20000000800 */
[--C-:B------:R-:W-:Y:S01]  /*65e0*/  FFMA.FTZ R184, R184, UR10, -R197.reuse ;  /* 0x0000000ab8b87c23 */ /* 0x100fe200080108c5 */
[----:B------:R-:W-:Y:S01]  /*65f0*/  FFMA.FTZ R207, R207, UR10, -R198 ;  /* 0x0000000acfcf7c23 */ /* 0x000fe200080108c6 */
[----:B------:R-:W-:Y:S01]  /*6600*/  @!P2 PRMT R152, RZ, 0x654, R152 ;  /* 0x00000654ff98a816 */ /* 0x000fe20000000098 */
[----:B------:R1:W-:Y:S06]  /*6610*/  BAR.ARV R203, 0x100 ;  /* 0x000400cb0000751d */ /* 0x0003ec0000002000 */
[----:B------:R2:W-:Y:S01]  /*6620*/  @!P2 SYNCS.ARRIVE.TRANS64.RED.A1T0 RZ, [R152+URZ], RZ ;  /* 0x000000ff98ffa9a7 */ /* 0x0005e2000810043f */
        /* <DEDUP_REMOVED lines=135> */
[----:B------:R-:W-:Y:S01]  /*6ea0*/  F2FP.F16.F32.PACK_AB R153, R170, R169 ;  /* 0x000000a9aa99723e */ /* 0x000fe200000000ff */
[----:B------:R-:W-:Y:S01]  /*6eb0*/  MUFU.EX2 R204, R204 ;  /* 0x000000cc00cc7308 */ /* 0x000fe20000000800 */
[----:B0-----:R-:W-:Y:S01]  /*6ec0*/  F2FP.F16.F32.PACK_AB R155, R175, R172 ;  /* 0x000000acaf9b723e */ /* 0x001fe200000000ff */
[--C-:B------:R-:W-:Y:S01]  /*6ed0*/  FFMA.FTZ R209, R209, UR10, -R198.reuse ;  /* 0x0000000ad1d17c23 */ /* 0x100fe200080108c6 */
[----:B--2---:R-:W-:Y:S01]  /*6ee0*/  F2FP.F16.F32.PACK_AB R152, R171, R174 ;  /* 0x000000aeab98723e */ /* 0x004fe200000000ff */
[--C-:B------:R-:W-:Y:S01]  /*6ef0*/  FFMA.FTZ R165, R165, UR10, -R197.reuse ;  /* 0x0000000aa5a57c23 */ /* 0x100fe200080108c5 */
[----:B---3--:R-:W-:Y:S01]  /*6f00*/  F2FP.F16.F32.PACK_AB R154, R176, R173 ;  /* 0x000000adb09a723e */ /* 0x008fe200000000ff */
[----:B------:R1:W-:Y:S01]  /*6f10*/  BAR.SYNC.DEFER_BLOCKING R200, 0x100 ;  /* 0x000400c80000751d */ /* 0x0003e20000010000 */
        /* <DEDUP_REMOVED lines=23> */
[----:B------:R-:W-:Y:S01]  /*7090*/  WARPGROUP.ARRIVE ;  /* 0x00000000000079c5 */ /* 0x000fe20000000000 */
[--C-:B------:R-:W-:Y:S01]  /*70a0*/  FFMA.FTZ R208, R191, UR10, -R198.reuse ;  /* 0x0000000abfd07c23 */ /* 0x100fe200080108c6 */
[--C-:B------:R-:W-:Y:S01]  /*70b0*/  FFMA.FTZ R191, R193, UR10, -R198.reuse ;  /* 0x0000000ac1bf7c23 */ /* 0x100fe200080108c6 */
[--C-:B------:R-:W-:Y:S01]  /*70c0*/  FFMA.FTZ R193, R195, UR10, -R197.reuse ;  /* 0x0000000ac3c17c23 */ /* 0x100fe200080108c5 */
[--C-:B------:R-:W-:Y:S01]  /*70d0*/  FFMA.FTZ R199, R199, UR10, -R198.reuse ;  /* 0x0000000ac7c77c23 */ /* 0x100fe200080108c6 */
[--C-:B------:R-:W-:Y:S01]  /*70e0*/  FFMA.FTZ R192, R192, UR10, -R197.reuse ;  /* 0x0000000ac0c07c23 */ /* 0x100fe200080108c5 */
[----:B------:R-:W-:Y:S01]  /*70f0*/  HGMMA.64x256x16.F32 R24, R152, gdesc[UR12].tnspB, R24, gsb0 ;  /* 0x43e0000c98187df0 */ /* 0x000fe20008000818 */
[----:B------:R-:W-:Y:S01]  /*7100*/  MUFU.EX2 R180, R180 ;  /* 0x000000b400b47308 */ /* 0x000fe20000000800 */
[----:B------:R-:W-:Y:S01]  /*7110*/  UIADD3 UR14, UR5, 0x80, URZ ;  /* 0x00000080050e7890 */ /* 0x000fe2000fffe03f */
[--C-:B------:R-:W-:Y:S01]  /*7120*/  FFMA.FTZ R194, R194, UR10, -R197.reuse ;  /* 0x0000000ac2c27c23 */ /* 0x100fe200080108c5 */
[----:B------:R-:W-:Y:S01]  /*7130*/  UMOV UR15, 0x40000040 ;  /* 0x40000040000f7882 */ /* 0x000fe20000000000 */
[----:B------:R-:W-:Y:S01]  /*7140*/  FFMA.FTZ R195, R206, UR10, -R197 ;  /* 0x0000000acec37c23 */ /* 0x000fe200080108c5 */
[----:B------:R-:W-:Y:S01]  /*7150*/  FFMA.FTZ R196, R196, UR10, -R198 ;  /* 0x0000000ac4c47c23 */ /* 0x000fe200080108c6 */
[----:B------:R-:W-:Y:S01]  /*7160*/  FFMA.FTZ R169, R182, R12, R169 ;  /* 0x0000000cb6a97223 */ /* 0x000fe200000100a9 */
[----:B------:R-:W-:Y:S01]  /*7170*/  FFMA.FTZ R0, R179, R0, R174 ;  /* 0x00000000b3007223 */ /* 0x000fe200000100ae */
[----:B------:R-:W3:Y:S01]  /*7180*/  MUFU.EX2 R177, R177 ;  /* 0x000000b100b17308 */ /* 0x000ee20000000800 */
[----:B------:R-:W-:Y:S01]  /*7190*/  PLOP3.LUT P3, PT, PT, PT, UP1, 0x80, 0x0 ;  /* 0x000000000000781c */ /* 0x000fe20003f6f018 */
        /* <DEDUP_REMOVED lines=8> */
[----:B------:R-:W-:-:S05]  /*7220*/  FADD.FTZ R173, R176, R173 ;  /* 0x000000adb0ad7221 */ /* 0x000fca0000010000 */
[----:B------:R-:W4:Y:S08]  /*7230*/  MUFU.EX2 R184, R184 ;  /* 0x000000b800b87308 */ /* 0x000f300000000800 */
[----:B------:R-:W-:Y:S08]  /*7240*/  MUFU.EX2 R188, R188 ;  /* 0x000000bc00bc7308 */ /* 0x000ff00000000800 */
[----:B------:R-:W5:Y:S08]  /*7250*/  MUFU.EX2 R207, R207 ;  /* 0x000000cf00cf7308 */ /* 0x000f700000000800 */
[----:B------:R-:W-:Y:S08]  /*7260*/  MUFU.EX2 R209, R209 ;  /* 0x000000d100d17308 */ /* 0x000ff00000000800 */
[----:B------:R-:W-:Y:S08]  /*7270*/  MUFU.EX2 R165, R165 ;  /* 0x000000a500a57308 */ /* 0x000ff00000000800 */
[----:B------:R-:W1:Y:S08]  /*7280*/  MUFU.EX2 R166, R166 ;  /* 0x000000a600a67308 */ /* 0x000e700000000800 */
[----:B------:R-:W-:Y:S08]  /*7290*/  MUFU.EX2 R167, R167 ;  /* 0x000000a700a77308 */ /* 0x000ff00000000800 */
[----:B------:R-:W1:Y:S08]  /*72a0*/  MUFU.EX2 R168, R168 ;  /* 0x000000a800a87308 */ /* 0x000e700000000800 */
[----:B------:R-:W1:Y:S08]  /*72b0*/  MUFU.EX2 R212, R212 ;  /* 0x000000d400d47308 */ /* 0x000e700000000800 */
[----:B------:R-:W-:Y:S08]  /*72c0*/  MUFU.EX2 R183, R183 ;  /* 0x000000b700b77308 */ /* 0x000ff00000000800 */
[----:B------:R-:W-:Y:S08]  /*72d0*/  MUFU.EX2 R186, R186 ;  /* 0x000000ba00ba7308 */ /* 0x000ff00000000800 */
        /* <DEDUP_REMOVED lines=19> */
[----:B------:R-:W-:Y:S01]  /*7410*/  MUFU.EX2 R194, R194 ;  /* 0x000000c200c27308 */ /* 0x000fe20000000800 */
[----:B------:R-:W-:-:S02]  /*7420*/  WARPGROUP.DEPBAR.LE gsb0, 0x0 ;  /* 0x00008000000079c5 */ /* 0x000fc40000010000 */
[----:B0-----:R-:W-:-:S05]  /*7430*/  F2FP.F16.F32.PACK_AB R153, R205, R204 ;  /* 0x000000cccd99723e */ /* 0x001fca00000000ff */
[----:B------:R-:W0:Y:S01]  /*7440*/  MUFU.EX2 R195, R195 ;  /* 0x000000c300c37308 */ /* 0x000e220000000800 */
[----:B--2---:R-:W-:Y:S01]  /*7450*/  F2FP.F16.F32.PACK_AB R155, R217, R210 ;  /* 0x000000d2d99b723e */ /* 0x004fe200000000ff */
[----:B------:R-:W-:Y:S01]  /*7460*/  FADD.FTZ R204, R204, R175 ;  /* 0x000000afcccc7221 */ /* 0x000fe20000010000 */
[----:B---3--:R-:W-:Y:S01]  /*7470*/  F2FP.F16.F32.PACK_AB R152, R177, R180 ;  /* 0x000000b4b198723e */ /* 0x008fe200000000ff */
[----:B------:R-:W-:Y:S01]  /*7480*/  FADD.FTZ R180, R180, R173 ;  /* 0x000000adb4b47221 */ /* 0x000fe20000010000 */
[----:B----4-:R-:W-:Y:S01]  /*7490*/  F2FP.F16.F32.PACK_AB R154, R184, R181 ;  /* 0x000000b5b89a723e */ /* 0x010fe200000000ff */
[----:B------:R-:W-:Y:S01]  /*74a0*/  FADD.FTZ R205, R205, R204 ;  /* 0x000000cccdcd7221 */ /* 0x000fe20000010000 */
[----:B------:R-:W-:Y:S01]  /*74b0*/  MOV R204, R157 ;  /* 0x0000009d00cc7202 */ /* 0x000fe20000000f00 */
[----:B------:R-:W2:Y:S01]  /*74c0*/  MUFU.EX2 R196, R196 ;  /* 0x000000c400c47308 */ /* 0x000ea20000000800 */
[----:B------:R-:W-:Y:S01]  /*74d0*/  WARPGROUP.ARRIVE ;  /* 0x00000000000079c5 */ /* 0x000fe20000000000 */
[----:B------:R-:W-:Y:S01]  /*74e0*/  FADD.FTZ R180, R177, R180 ;  /* 0x000000b4b1b47221 */ /* 0x000fe20000010000 */
[----:B------:R-:W-:Y:S01]  /*74f0*/  FADD.FTZ R210, R210, R205 ;  /* 0x000000cdd2d27221 */ /* 0x000fe20000010000 */
[----:B------:R-:W-:-:S02]  /*7500*/  IMAD.MOV.U32 R205, RZ, RZ, R156 ;  /* 0x000000ffffcd7224 */ /* 0x000fc400078e009c */
[----:B------:R-:W-:Y:S01]  /*7510*/  FADD.FTZ R181, R181, R180 ;  /* 0x000000b4b5b57221 */ /* 0x000fe20000010000 */
[----:B------:R-:W-:Y:S01]  /*7520*/  HGMMA.64x256x16.F32 R24, R152, gdesc[UR12].tnspB, R24, gsb0 ;  /* 0x43e0000c98187df0 */ /* 0x000fe20008000818 */
[----:B------:R-:W-:Y:S01]  /*7530*/  UIADD3 UR14, UR5, 0x100, URZ ;  /* 0x00000100050e7890 */ /* 0x000fe2000fffe03f */
[----:B------:R-:W-:Y:S01]  /*7540*/  FADD.FTZ R217, R217, R210 ;  /* 0x000000d2d9d97221 */ /* 0x000fe20000010000 */
[----:B------:R-:W-:Y:S01]  /*7550*/  UMOV UR15, 0x40000040 ;  /* 0x40000040000f7882 */ /* 0x000fe20000000000 */
[----:B------:R-:W-:Y:S01]  /*7560*/  FADD.FTZ R184, R184, R181 ;  /* 0x000000b5b8b87221 */ /* 0x000fe20000010000 */
[----:B------:R-:W-:Y:S02]  /*7570*/  WARPGROUP.DEPBAR.LE gsb0, 0x0 ;  /* 0x00008000000079c5 */ /* 0x000fe40000010000 */
[----:B-----5:R-:W-:Y:S01]  /*7580*/  F2FP.F16.F32.PACK_AB R153, R207, R188 ;  /* 0x000000bccf99723e */ /* 0x020fe200000000ff */
[----:B------:R-:W-:Y:S01]  /*7590*/  FADD.FTZ R188, R188, R217 ;  /* 0x000000d9bcbc7221 */ /* 0x000fe20000010000 */
[----:B-1----:R-:W-:Y:S01]  /*75a0*/  F2FP.F16.F32.PACK_AB R152, R166, R165 ;  /* 0x000000a5a698723e */ /* 0x002fe200000000ff */
        /* <DEDUP_REMOVED lines=9> */
[----:B------:R-:W-:-:S06]  /*7640*/  FADD.FTZ R168, R168, R167 ;  /* 0x000000a7a8a87221 */ /* 0x000fcc0000010000 */
        /* <DEDUP_REMOVED lines=35> */
[----:B------:R-:W-:Y:S01]  /*7880*/  UMOV UR14, UR6 ;  /* 0x00000006000e7c82 */ /* 0x000fe20008000000 */
[----:B------:R-:W-:Y:S01]  /*7890*/  UMOV UR15, 0x40000040 ;  /* 0x40000040000f7882 */ /* 0x000fe20000000000 */
[----:B------:R-:W-:Y:S02]  /*78a0*/  WARPGROUP.DEPBAR.LE gsb0, 0x0 ;  /* 0x00008000000079c5 */ /* 0x000fe40000010000 */
[----:B------:R-:W-:Y:S01]  /*78b0*/  F2FP.F16.F32.PACK_AB R152, R192, R193 ;  /* 0x000000c1c098723e */ /* 0x000fe200000000ff */
[----:B------:R-:W-:Y:S01]  /*78c0*/  FADD.FTZ R193, R193, R160 ;  /* 0x000000a0c1c17221 */ /* 0x000fe20000010000 */
[----:B------:R-:W-:Y:S01]  /*78d0*/  F2FP.F16.F32.PACK_AB R153, R208, R199 ;  /* 0x000000c7d099723e */ /* 0x000fe200000000ff */
[----:B------:R-:W-:Y:S01]  /*78e0*/  FADD.FTZ R199, R199, R190 ;  /* 0x000000bec7c77221 */ /* 0x000fe20000010000 */
[----:B0-----:R-:W-:Y:S01]  /*78f0*/  F2FP.F16.F32.PACK_AB R154, R195, R194 ;  /* 0x000000c2c39a723e */ /* 0x001fe200000000ff */
[----:B------:R-:W-:Y:S01]  /*7900*/  FADD.FTZ R193, R192, R193 ;  /* 0x000000c1c0c17221 */ /* 0x000fe20000010000 */
[----:B--2---:R-:W-:Y:S01]  /*7910*/  F2FP.F16.F32.PACK_AB R155, R196, R191 ;  /* 0x000000bfc49b723e */ /* 0x004fe200000000ff */
        /* <DEDUP_REMOVED lines=10> */
[----:B------:R-:W-:-:S05]  /*79c0*/  UMOV UR61, UR7 ;  /* 0x00000007003d7c82 */ /* 0x000fca0008000000 */
.L_x_13444:
[----:B------:R-:W-:-:S13]  /*79d0*/  R2UR UR5, R23 ;  /* 0x00000000170572ca */ /* 0x000fda00000e0000 */
[----:B------:R-:W-:-:S06]  /*79e0*/  UISETP.GE.AND UP0, UPT, UR61, UR5, UPT ;  /* 0x000000053d00728c */ /* 0x000fcc000bf06270 */
[----:B------:R-:W-:-:S13]  /*79f0*/  PLOP3.LUT P1, PT, PT, PT, UP0, 0x80, 0x0 ;  /* 0x000000000000781c */ /* 0x000fda0003f2f008 */
[----:B------:R-:W-:Y:S05]  /*7a00*/  @!P1 BRA `(.L_x_13454) ;  /* 0x0000002800349947 */ /* 0x000fea0003800000 */
[----:B------:R-:W-:Y:S01]  /*7a10*/  IMAD.MOV.U32 R202, RZ, RZ, R157 ;  /* 0x000000ffffca7224 */ /* 0x000fe200078e009d */
[----:B------:R-:W-:Y:S01]  /*7a20*/  ULDC UR6, c[0x0][0xad0] ;  /* 0x0002b40000067ab9 */ /* 0x000fe20000000800 */
[----:B------:R-:W-:-:S07]  /*7a30*/  IMAD.MOV.U32 R201, RZ, RZ, R156 ;  /* 0x000000ffffc97224 */ /* 0x000fce00078e009c */
.L_x_13463:
[----:B------:R-:W-:-:S04]  /*7a40*/  UIADD3 UR4, UR4, 0x1, URZ ;  /* 0x0000000104047890 */ /* 0x000fc8000fffe03f */
[----:B------:R-:W-:-:S04]  /*7a50*/  UISETP.NE.AND UP0, UPT, UR4, 0x2, UPT ;  /* 0x000000020400788c */ /* 0x000fc8000bf05270 */
[----:B------:R-:W-:Y:S02]  /*7a60*/  USEL UR5, URZ, 0x1, UP0 ;  /* 0x000000013f057887 */ /* 0x000fe40008000000 */
[----:B------:R-:W-:Y:S02]  /*7a70*/  USEL UR4, UR4, URZ, UP0 ;  /* 0x0000003f04047287 */ /* 0x000fe40008000000 */
[----:B------:R-:W-:Y:S01]  /*7a80*/  ULOP3.LUT UR60, UR60, UR5, URZ, 0x3c, !UPT ;  /* 0x000000053c3c7292 */ /* 0x000fe2000f8e3c3f */
[----:B--2---:R-:W-:Y:S11]  /*7a90*/  @!P0 BRA `(.L_x_13455) ;  /* 0x0000000000048947 */ /* 0x004ff60003800000 */
[----:B------:R-:W-:Y:S01]  /*7aa0*/  BPT.TRAP 0x1 ;  /* 0x000000040000795c */ /* 0x000fe20000300000 */
.L_x_13455:
[----:B------:R-:W-:Y:S01]  /*7ab0*/  R2UR UR5, R22 ;  /* 0x00000000160572ca */ /* 0x000fe200000e0000 */
[----:B------:R-:W-:-:S05]  /*7ac0*/  IMAD.U32 R204, RZ, RZ, UR60 ;  /* 0x0000003cffcc7e24 */ /* 0x000fca000f8e00ff */
[----:B------:R-:W-:-:S07]  /*7ad0*/  SHF.L.U32 R204, R204, 0x1f, RZ ;  /* 0x0000001fcccc7819 */ /* 0x000fce00000006ff */
[----:B------:R-:W-:-:S09]  /*7ae0*/  ULEA UR7, UR4, UR5, 0x3 ;  /* 0x0000000504077291 */ /* 0x000fd2000f8e183f */
[----:B------:R2:W3:Y:S01]  /*7af0*/  SYNCS.PHASECHK.TRANS64.TRYWAIT P1, [UR7+0x32430], R204 ;  /* 0x032430ccff0075a7 */ /* 0x0004e20008020147 */
[----:B------:R-:W-:Y:S05]  /*7b00*/  @!P0 BRA `(.L_x_13456) ;  /* 0x0000000000048947 */ /* 0x000fea0003800000 */
[----:B------:R-:W-:Y:S01]  /*7b10*/  BPT.TRAP 0x1 ;  /* 0x000000040000795c */ /* 0x000fe20000300000 */
.L_x_13456:
[----:B---3--:R-:W-:Y:S05]  /*7b20*/  @P1 BRA `(.L_x_13457) ;  /* 0x0000000000081947 */ /* 0x008fea0003800000 */
[----:B------:R-:W3:Y:S02]  /*7b30*/  SYNCS.PHASECHK.TRANS64.TRYWAIT P1, [UR7+0x32430], R204 ;  /* 0x032430ccff0075a7 */ /* 0x000ee40008020147 */
[----:B---3--:R-:W-:Y:S05]  /*7b40*/  @!P1 BRA `(.L_x_13458) ;  /* 0x000000a4005c9947 */ /* 0x008fea0003800000 */
.L_x_13457:
[----:B------:R-:W-:Y:S01]  /*7b50*/  R2UR UR5, R20 ;  /* 0x00000000140572ca */ /* 0x000fe200000e0000 */
[----:B01-3--:R-:W-:Y:S01]  /*7b60*/  WARPGROUP.ARRIVE ;  /* 0x00000000000079c5 */ /* 0x00bfe20000000000 */
[----:B------:R-:W-:Y:S01]  /*7b70*/  R2UR UR56, R18 ;  /* 0x00000000123872ca */ /* 0x000fe200000e0000 */
[----:B------:R-:W-:Y:S01]  /*7b80*/  UMOV UR59, 0x40000040 ;  /* 0x40000040003b7882 */ /* 0x000fe20000000000 */
[----:B------:R-:W-:-:S09]  /*7b90*/  R2UR UR57, R19 ;  /* 0x00000000133972ca */ /* 0x000fd200000e0000 */
[----:B------:R-:W-:-:S07]  /*7ba0*/  UIMAD UR5, UR4, 0x300, UR5 ;  /* 0x00000300040578a4 */ /* 0x000fce000f8e0205 */
[----:B------:R-:W-:Y:S02]  /*7bb0*/  UMOV UR58, UR5 ;  /* 0x00000005003a7c82 */ /* 0x000fe40008000000 */
        /* <DEDUP_REMOVED lines=25> */
.L_x_13459:
[----:B------:R0:W1:Y:S01]  /*7d50*/  SYNCS.PHASECHK.TRANS64.TRYWAIT P1, [UR7+0x32450], R204 ;  /* 0x032450ccff0075a7 */ /* 0x0000620008020147 */
[----:B------:R-:W-:Y:S05]  /*7d60*/  @!P0 BRA `(.L_x_13460) ;  /* 0x0000000000048947 */ /* 0x000fea0003800000 */
[----:B------:R-:W-:Y:S01]  /*7d70*/  BPT.TRAP 0x1 ;  /* 0x000000040000795c */ /* 0x000fe20000300000 */
.L_x_13460:
[----:B-1----:R-:W-:Y:S05]  /*7d80*/  @P1 BRA `(.L_x_13461) ;  /* 0x0000000000081947 */ /* 0x002fea0003800000 */
[----:B------:R-:W1:Y:S02]  /*7d90*/  SYNCS.PHASECHK.TRANS64.TRYWAIT P1, [UR7+0x32450], R204 ;  /* 0x032450ccff0075a7 */ /* 0x000e640008020147 */
[----:B-1----:R-:W-:Y:S05]  /*7da0*/  @!P1 BRA `(.L_x_13462) ;  /* 0x000000a000dc9947 */ /* 0x002fea0003800000 */
.L_x_13461:
        /* <DEDUP_REMOVED lines=14> */
[----:B------:R-:W-:Y:S01]  /*7e90*/  UMOV UR43, 0x40000040 ;  /* 0x40000040002b7882 */ /* 0x000fe20000000000 */
[----:B------:R-:W-:-:S02]  /*7ea0*/  UMOV UR47, 0x40000040 ;  /* 0x40000040002f7882 */ /* 0x000fc40000000000 */
[----:B------:R-:W-:Y:S02]  /*7eb0*/  UIADD3 UR10, UR5, 0x6, URZ ;  /* 0x00000006050a7890 */ /* 0x000fe4000fffe03f */
[----:B------:R-:W-:Y:S02]  /*7ec0*/  UIADD3 UR14, UR5, 0x300, URZ ;  /* 0x00000300050e7890 */ /* 0x000fe4000fffe03f */
[----:B------:R-:W-:Y:S01]  /*7ed0*/  UMOV UR58, UR5 ;  /* 0x00000005003a7c82 */ /* 0x000fe20008000000 */
[----:B------:R-:W-:Y:S01]  /*7ee0*/  UIADD3 UR18, UR5, 0x302, URZ ;  /* 0x0000030205127890 */ /* 0x000fe2000fffe03f */
[----:B------:R-:W-:Y:S01]  /*7ef0*/  HGMMA.64x96x16.F32 R152, gdesc[UR56], R152, gsb0 ;  /* 0x01600000389879f0 */ /* 0x000fe20008000898 */
[----:B------:R-:W-:Y:S01]  /*7f00*/  R2UR UR56, R2 ;  /* 0x00000000023872ca */ /* 0x000fe200000e0000 */
[----:B------:R-:W-:Y:S01]  /*7f10*/  UIADD3 UR58, UR5, 0x2, URZ ;  /* 0x00000002053a7890 */ /* 0x000fe2000fffe03f */
[----:B------:R-:W-:Y:S01]  /*7f20*/  R2UR UR57, R3 ;  /* 0x00000000033972ca */ /* 0x000fe200000e0000 */
[----:B------:R-:W-:Y:S01]  /*7f30*/  UMOV UR59, 0x40000040 ;  /* 0x40000040003b7882 */ /* 0x000fe20000000000 */
[----:B------:R-:W-:-:S02]  /*7f40*/  UIADD3 UR22, UR5, 0x304, URZ ;  /* 0x0000030405167890 */ /* 0x000fc4000fffe03f */
[----:B------:R-:W-:Y:S02]  /*7f50*/  UIADD3 UR26, UR5, 0x306, URZ ;  /* 0x00000306051a7890 */ /* 0x000fe4000fffe03f */
[----:B------:R-:W-:Y:S02]  /*7f60*/  UIADD3 UR30, UR5, 0x600, URZ ;  /* 0x00000600051e7890 */ /* 0x000fe4000fffe03f */
[----:B------:R-:W-:Y:S02]  /*7f70*/  UIADD3 UR34, UR5, 0x602, URZ ;  /* 0x0000060205227890 */ /* 0x000fe4000fffe03f */
[----:B------:R-:W-:Y:S02]  /*7f80*/  UIADD3 UR38, UR5, 0x604, URZ ;  /* 0x0000060405267890 */ /* 0x000fe4000fffe03f */
[----:B------:R-:W-:Y:S02]  /*7f90*/  UIADD3 UR42, UR5, 0x606, URZ ;  /* 0x00000606052a7890 */ /* 0x000fe4000fffe03f */
[----:B------:R-:W-:-:S02]  /*7fa0*/  UIADD3 UR46, UR5, 0x900, URZ ;  /* 0x00000900052e7890 */ /* 0x000fc4000fffe03f */
[----:B------:R-:W-:Y:S01]  /*7fb0*/  UIADD3 UR50, UR5, 0x902, URZ ;  /* 0x0000090205327890 */ /* 0x000fe2000fffe03f */
[----:B------:R-:W-:Y:S01]  /*7fc0*/  UMOV UR51, 0x40000040 ;  /* 0x4000004000337882 */ /* 0x000fe20000000000 */
[----:B------:R-:W-:Y:S01]  /*7fd0*/  UIADD3 UR54, UR5, 0x904, URZ ;  /* 0x0000090405367890 */ /* 0x000fe2000fffe03f */
[----:B------:R-:W-:Y:S01]  /*7fe0*/  UMOV UR55, 0x40000040 ;  /* 0x4000004000377882 */ /* 0x000fe20000000000 */
[----:B------:R-:W-:Y:S02]  /*7ff0*/  WARPGROUP.DEPBAR.LE gsb0, 0x0 ;  /* 0x00008000000079c5 */ /* 0x000fe40000010000 */
        /* <DEDUP_REMOVED lines=13> */
[----:B------:R-:W-:-:S13]  /*80d0*/  R2UR UR5, R13 ;  /* 0x000000000d0572ca */ /* 0x000fda00000e0000 */
[----:B------:R-:W-:Y:S01]  /*80e0*/  UIMAD UR5, UR4, 0xc00, UR5 ;  /* 0x00000c00040578a4 */ /* 0x000fe2000f8e0205 */
[----:B------:R-:W-:Y:S02]  /*80f0*/  WARPGROUP.DEPBAR.LE gsb0, 0x0 ;  /* 0x00008000000079c5 */ /* 0x000fe40000010000 */
[----:B------:R-:W-:-:S06]  /*8100*/  WARPGROUP.ARRIVE ;  /* 0x00000000000079c5 */ /* 0x000fcc0000000000 */
[----:B------:R-:W-:Y:S01]  /*8110*/  HGMMA.64x96x16.F32 R152, gdesc[UR8], R152, gsb0 ;  /* 0x01600000089879f0 */ /* 0x000fe20008000898 */
[----:B------:R-:W-:Y:S02]  /*8120*/  ULDC UR10, c[0x0][0xa80] ;  /* 0x0002a000000a7ab9 */ /* 0x000fe40000000800 */
        /* <DEDUP_REMOVED lines=41> */
[----:B-1----:R-:W-:Y:S01]  /*83c0*/  FMUL.FTZ R205, R154, UR6 ;  /* 0x000000069acd7c20 */ /* 0x002fe20008410000 */
[----:B------:R-:W-:Y:S01]  /*83d0*/  FMUL.FTZ R154, R155, UR6 ;  /* 0x000000069b9a7c20 */ /* 0x000fe20008410000 */
[----:B------:R-:W-:Y:S01]  /*83e0*/  FMUL.FTZ R155, R156, UR6 ;  /* 0x000000069c9b7c20 */ /* 0x000fe20008410000 */
[----:B0-2---:R-:W-:Y:S01]  /*83f0*/  FMUL.FTZ R204, R157, UR6 ;  /* 0x000000069dcc7c20 */ /* 0x005fe20008410000 */
        /* <DEDUP_REMOVED lines=125> */
[----:B-1----:R-:W-:-:S05]  /*8bd0*/  FMNMX.FTZ R193, R194, R193, !PT ;  /* 0x000000c1c2c17209 */ /* 0x002fca0007810000 */
[----:B------:R-:W1:Y:S02]  /*8be0*/  SHFL.BFLY PT, R196, R193, 0x2, 0x1f ;  /* 0x0c401f00c1c47f89 */ /* 0x000e6400000e0000 */
        /* <DEDUP_REMOVED lines=8> */
[----:B--2---:R-:W-:-:S07]  /*8c70*/  FMNMX.FTZ R156, R190, R157, !PT ;  /* 0x0000009dbe9c7209 */ /* 0x004fce0007810000 */
[----:B------:R-:W2:Y:S01]  /*8c80*/  MUFU.TANH R209, R209 ;  /* 0x000000d100d17308 */ /* 0x000ea20000002400 */
[----:B0-----:R-:W-:-:S04]  /*8c90*/  FMNMX.FTZ R157, R195, R156, !PT ;  /* 0x0000009cc39d7209 */ /* 0x001fc80007810000 */
[----:B-1----:R-:W-:-:S04]  /*8ca0*/  FMNMX.FTZ R156, R198, R157, !PT ;  /* 0x0000009dc69c7209 */ /* 0x002fc80007810000 */
[----:B--2---:R-:W-:Y:S02]  /*8cb0*/  FMNMX.FTZ R157, R209, R156, !PT ;  /* 0x0000009cd19d7209 */ /* 0x004fe40007810000 */
[----:B------:R-:W0:Y:S04]  /*8cc0*/  SHFL.BFLY PT, R156, R197, 0x1, 0x1f ;  /* 0x0c201f00c59c7f89 */ /* 0x000e2800000e0000 */
[----:B------:R-:W1:Y:S01]  /*8cd0*/  SHFL.BFLY PT, R196, R157, 0x2, 0x1f ;  /* 0x0c401f009dc47f89 */ /* 0x000e6200000e0000 */
[----:B0-----:R-:W-:Y:S02]  /*8ce0*/  FMNMX.FTZ R156, R197, R156, !PT ;  /* 0x0000009cc59c7209 */ /* 0x001fe40007810000 */
[----:B-1----:R-:W-:-:S03]  /*8cf0*/  FMNMX.FTZ R199, R157, R196, !PT ;  /* 0x000000c49dc77209 */ /* 0x002fc60007810000 */
[C---:B------:R-:W-:Y:S01]  /*8d00*/  FADD.FTZ R193, -R156.reuse, R201 ;  /* 0x000000c99cc17221 */ /* 0x040fe20000010100 */
[----:B------:R-:W-:Y:S01]  /*8d10*/  FMUL.FTZ R201, R156, UR10 ;  /* 0x0000000a9cc97c20 */ /* 0x000fe20008410000 */
[----:B------:R-:W0:Y:S03]  /*8d20*/  SHFL.BFLY PT, R210, R199, 0x1, 0x1f ;  /* 0x0c201f00c7d27f89 */ /* 0x000e2600000e0000 */
        /* <DEDUP_REMOVED lines=14> */
[----:B------:R-:W1:Y:S08]  /*8e10*/  MUFU.EX2 R193, R193 ;  /* 0x000000c100c17308 */ /* 0x000e700000000800 */
[----:B------:R-:W-:Y:S01]  /*8e20*/  MUFU.EX2 R197, R197 ;  /* 0x000000c500c57308 */ /* 0x000fe20000000800 */
[----:B0-----:R-:W-:Y:S01]  /*8e30*/  FMNMX.FTZ R157, R199, R210, !PT ;  /* 0x000000d2c79d7209 */ /* 0x001fe20007810000 */
[----:B------:R-:W-:Y:S01]  /*8e40*/  IMAD.U32 R210, RZ, RZ, UR7 ;  /* 0x00000007ffd27e24 */ /* 0x000fe2000f8e00ff */
[----:B------:R-:W-:-:S03]  /*8e50*/  R2UR UR7, R23 ;  /* 0x00000000170772ca */ /* 0x000fc600000e0000 */
[C---:B------:R-:W-:Y:S01]  /*8e60*/  FADD.FTZ R152, -R157.reuse, R202 ;  /* 0x000000ca9d987221 */ /* 0x040fe20000010100 */
[----:B------:R-:W-:Y:S01]  /*8e70*/  FMUL.FTZ R212, R157, UR10 ;  /* 0x0000000a9dd47c20 */ /* 0x000fe20008410000 */
[----:B------:R-:W-:Y:S01]  /*8e80*/  MUFU.EX2 R199, R155 ;  /* 0x0000009b00c77308 */ /* 0x000fe20000000800 */
[-C--:B-1----:R-:W-:Y:S01]  /*8e90*/  FMUL.FTZ R24, R24, R193.reuse ;  /* 0x000000c118187220 */ /* 0x082fe20000410000 */
[----:B------:R-:W-:Y:S01]  /*8ea0*/  FMUL.FTZ R211, R152, UR10 ;  /* 0x0000000a98d37c20 */ /* 0x000fe20008410000 */
[----:B------:R-:W-:Y:S02]  /*8eb0*/  @!P2 VIADD R152, R210, 0x32440 ;  /* 0x00032440d298a836 */ /* 0x000fe40000000000 */
[--C-:B------:R-:W-:Y:S01]  /*8ec0*/  FFMA.FTZ R204, R205, UR10, -R212.reuse ;  /* 0x0000000acdcc7c23 */ /* 0x100fe200080108d4 */
[--C-:B------:R-:W-:Y:S01]  /*8ed0*/  FFMA.FTZ R205, R154, UR10, -R212.reuse ;  /* 0x0000000a9acd7c23 */ /* 0x100fe200080108d4 */
[--C-:B------:R-:W-:Y:S01]  /*8ee0*/  FFMA.FTZ R206, R206, UR10, -R212.reuse ;  /* 0x0000000acece7c23 */ /* 0x100fe200080108d4 */
[----:B------:R-:W-:Y:S01]  /*8ef0*/  FFMA.FTZ R207, R207, UR10, -R212 ;  /* 0x0000000acfcf7c23 */ /* 0x000fe200080108d4 */
[----:B------:R-:W-:Y:S01]  /*8f00*/  @!P2 PRMT R152, RZ, 0x654, R152 ;  /* 0x00000654ff98a816 */ /* 0x000fe20000000098 */
[----:B------:R2:W-:Y:S06]  /*8f10*/  BAR.ARV R203, 0x100 ;  /* 0x000400cb0000751d */ /* 0x0005ec0000002000 */
[----:B------:R0:W-:Y:S01]  /*8f20*/  @!P2 SYNCS.ARRIVE.TRANS64.RED.A1T0 RZ, [R152+URZ], RZ ;  /* 0x000000ff98ffa9a7 */ /* 0x0001e2000810043f */
        /* <DEDUP_REMOVED lines=135> */
[----:B---3--:R-:W-:Y:S01]  /*97a0*/  F2FP.F16.F32.PACK_AB R154, R202, R199 ;  /* 0x000000c7ca9a723e */ /* 0x008fe200000000ff */
[--C-:B------:R-:W-:Y:S01]  /*97b0*/  FFMA.FTZ R161, R161, UR10, -R212.reuse ;  /* 0x0000000aa1a17c23 */ /* 0x100fe200080108d4 */
[----:B----4-:R-:W-:Y:S01]  /*97c0*/  F2FP.F16.F32.PACK_AB R153, R205, R204 ;  /* 0x000000cccd99723e */ /* 0x010fe200000000ff */
[--C-:B------:R-:W-:Y:S01]  /*97d0*/  FFMA.FTZ R164, R166, UR10, -R212.reuse ;  /* 0x0000000aa6a47c23 */ /* 0x100fe200080108d4 */
[----:B-----5:R-:W-:Y:S01]  /*97e0*/  F2FP.F16.F32.PACK_AB R155, R207, R206 ;  /* 0x000000cecf9b723e */ /* 0x020fe200000000ff */
[----:B------:R2:W-:Y:S01]  /*97f0*/  BAR.SYNC.DEFER_BLOCKING R200, 0x100 ;  /* 0x000400c80000751d */ /* 0x0005e20000010000 */
        /* <DEDUP_REMOVED lines=30> */
[----:B------:R-:W1:Y:S01]  /*99e0*/  MUFU.EX2 R213, R213 ;  /* 0x000000d500d57308 */ /* 0x000e620000000800 */
[----:B------:R-:W-:Y:S01]  /*99f0*/  UIADD3 UR14, UR5, 0x80, URZ ;  /* 0x00000080050e7890 */ /* 0x000fe2000fffe03f */
[----:B------:R-:W-:Y:S01]  /*9a00*/  FFMA.FTZ R189, R194, UR10, -R201 ;  /* 0x0000000ac2bd7c23 */ /* 0x000fe200080108c9 */
[----:B------:R-:W-:Y:S01]  /*9a10*/  UMOV UR15, 0x40000040 ;  /* 0x40000040000f7882 */ /* 0x000fe20000000000 */
[--C-:B------:R-:W-:Y:S01]  /*9a20*/  FFMA.FTZ R190, R190, UR10, -R212.reuse ;  /* 0x0000000abebe7c23 */ /* 0x100fe200080108d4 */
[--C-:B------:R-:W-:Y:S01]  /*9a30*/  FFMA.FTZ R192, R198, UR10, -R212.reuse ;  /* 0x0000000ac6c07c23 */ /* 0x100fe200080108d4 */
[----:B------:R-:W-:Y:S01]  /*9a40*/  FFMA.FTZ R195, R209, UR10, -R212 ;  /* 0x0000000ad1c37c23 */ /* 0x000fe200080108d4 */
[----:B------:R-:W-:Y:S01]  /*9a50*/  FFMA.FTZ R0, R193, R0, R196 ;  /* 0x00000000c1007223 */ /* 0x000fe200000100c4 */
[----:B------:R-:W-:Y:S01]  /*9a60*/  MUFU.EX2 R160, R160 ;  /* 0x000000a000a07308 */ /* 0x000fe20000000800 */
[----:B------:R-:W-:Y:S01]  /*9a70*/  FFMA.FTZ R12, R211, R12, R204 ;  /* 0x0000000cd30c7223 */ /* 0x000fe200000100cc */
[----:B------:R-:W-:Y:S01]  /*9a80*/  UISETP.GT.AND UP0, UPT, UR61, UR7, UPT ;  /* 0x000000073d00728c */ /* 0x000fe2000bf04270 */
[----:B------:R-:W-:Y:S01]  /*9a90*/  FADD.FTZ R0, R197, R0 ;  /* 0x00000000c5007221 */ /* 0x000fe20000010000 */
[----:B------:R-:W-:-:S02]  /*9aa0*/  @!P2 VIADD R210, R210, 0x32460 ;  /* 0x00032460d2d2a836 */ /* 0x000fc40000000000 */
[----:B------:R-:W-:Y:S01]  /*9ab0*/  FADD.FTZ R205, R205, R12 ;  /* 0x0000000ccdcd7221 */ /* 0x000fe20000010000 */
[----:B------:R-:W-:Y:S01]  /*9ac0*/  UIADD3 UR61, UR61, -0x1, URZ ;  /* 0xffffffff3d3d7890 */ /* 0x000fe2000fffe03f */
[----:B------:R-:W-:Y:S01]  /*9ad0*/  FADD.FTZ R199, R199, R0 ;  /* 0x00000000c7c77221 */ /* 0x000fe20000010000 */
[----:B------:R-:W3:Y:S01]  /*9ae0*/  MUFU.EX2 R161, R161 ;  /* 0x000000a100a17308 */ /* 0x000ee20000000800 */
[----:B------:R-:W-:Y:S01]  /*9af0*/  FADD.FTZ R206, R206, R205 ;  /* 0x000000cdcece7221 */ /* 0x000fe20000010000 */
[----:B------:R-:W-:Y:S01]  /*9b00*/  PLOP3.LUT P1, PT, PT, PT, UP0, 0x80, 0x0 ;  /* 0x000000000000781c */ /* 0x000fe20003f2f008 */
[----:B------:R-:W-:Y:S01]  /*9b10*/  FADD.FTZ R199, R202, R199 ;  /* 0x000000c7cac77221 */ /* 0x000fe20000010000 */
[----:B------:R-:W-:Y:S01]  /*9b20*/  @!P2 PRMT R210, RZ, 0x654, R210 ;  /* 0x00000654ffd2a816 */ /* 0x000fe200000000d2 */
[----:B------:R-:W-:Y:S01]  /*9b30*/  FADD.FTZ R207, R207, R206 ;  /* 0x000000cecfcf7221 */ /* 0x000fe20000010000 */
[----:B------:R-:W-:Y:S01]  /*9b40*/  MOV R202, R157 ;  /* 0x0000009d00ca7202 */ /* 0x000fe20000000f00 */
[----:B------:R-:W-:Y:S01]  /*9b50*/  IMAD.MOV.U32 R201, RZ, RZ, R156 ;  /* 0x000000ffffc97224 */ /* 0x000fe200078e009c */
[----:B------:R-:W-:Y:S08]  /*9b60*/  MUFU.EX2 R164, R164 ;  /* 0x000000a400a47308 */ /* 0x000ff00000000800 */
[----:B------:R-:W4:Y:S08]  /*9b70*/  MUFU.EX2 R215, R215 ;  /* 0x000000d700d77308 */ /* 0x000f300000000800 */
[----:B------:R-:W-:Y:S08]  /*9b80*/  MUFU.EX2 R163, R163 ;  /* 0x000000a300a37308 */ /* 0x000ff00000000800 */
[----:B------:R-:W5:Y:S08]  /*9b90*/  MUFU.EX2 R166, R166 ;  /* 0x000000a600a67308 */ /* 0x000f700000000800 */
[----:B------:R-:W-:Y:S08]  /*9ba0*/  MUFU.EX2 R165, R165 ;  /* 0x000000a500a57308 */ /* 0x000ff00000000800 */
[----:B------:R-:W2:Y:S08]  /*9bb0*/  MUFU.EX2 R208, R208 ;  /* 0x000000d000d07308 */ /* 0x000eb00000000800 */
        /* <DEDUP_REMOVED lines=24> */
[----:B------:R-:W-:Y:S01]  /*9d40*/  MUFU.EX2 R190, R190 ;  /* 0x000000be00be7308 */ /* 0x000fe20000000800 */
[----:B------:R-:W-:-:S02]  /*9d50*/  WARPGROUP.DEPBAR.LE gsb0, 0x0 ;  /* 0x00008000000079c5 */ /* 0x000fc40000010000 */
[----:B0-----:R-:W-:-:S05]  /*9d60*/  F2FP.F16.F32.PACK_AB R152, R159, R158 ;  /* 0x0000009e9f98723e */ /* 0x001fca00000000ff */
[----:B------:R-:W0:Y:S01]  /*9d70*/  MUFU.EX2 R191, R191 ;  /* 0x000000bf00bf7308 */ /* 0x000e220000000800 */
[----:B-1----:R-:W-:Y:S01]  /*9d80*/  F2FP.F16.F32.PACK_AB R154, R213, R162 ;  /* 0x000000a2d59a723e */ /* 0x002fe200000000ff */
[----:B------:R-:W-:Y:S01]  /*9d90*/  FADD.FTZ R158, R158, R199 ;  /* 0x000000c79e9e7221 */ /* 0x000fe20000010000 */
[----:B---3--:R-:W-:Y:S01]  /*9da0*/  F2FP.F16.F32.PACK_AB R153, R161, R160 ;  /* 0x000000a0a199723e */ /* 0x008fe200000000ff */
[----:B------:R-:W-:Y:S01]  /*9db0*/  FADD.FTZ R160, R160, R207 ;  /* 0x000000cfa0a07221 */ /* 0x000fe20000010000 */
[----:B----4-:R-:W-:Y:S01]  /*9dc0*/  F2FP.F16.F32.PACK_AB R155, R215, R164 ;  /* 0x000000a4d79b723e */ /* 0x010fe200000000ff */
        /* <DEDUP_REMOVED lines=13> */
[----:B-----5:R-:W-:Y:S01]  /*9ea0*/  F2FP.F16.F32.PACK_AB R152, R166, R163 ;  /* 0x000000a3a698723e */ /* 0x020fe200000000ff */
[----:B------:R-:W-:Y:S01]  /*9eb0*/  FADD.FTZ R163, R163, R162 ;  /* 0x000000a2a3a37221 */ /* 0x000fe20000010000 */
[----:B--2---:R-:W-:-:S02]  /*9ec0*/  F2FP.F16.F32.PACK_AB R154, R208, R165 ;  /* 0x000000a5d09a723e */ /* 0x004fc400000000ff */
[----:B------:R-:W-:Y:S01]  /*9ed0*/  F2FP.F16.F32.PACK_AB R153, R168, R167 ;  /* 0x000000a7a899723e */ /* 0x000fe200000000ff */
[----:B------:R-:W-:Y:S01]  /*9ee0*/  FADD.FTZ R167, R167, R164 ;  /* 0x000000a4a7a77221 */ /* 0x000fe20000010000 */
[----:B------:R-:W-:Y:S01]  /*9ef0*/  F2FP.F16.F32.PACK_AB R155, R214, R169 ;  /* 0x000000a9d69b723e */ /* 0x000fe200000000ff */
[----:B------:R-:W-:Y:S02]  /*9f00*/  FADD.FTZ R166, R166, R163 ;  /* 0x000000a3a6a67221 */ /* 0x000fe40000010000 */
[----:B------:R-:W-:Y:S01]  /*9f10*/  FADD.FTZ R168, R168, R167 ;  /* 0x000000a7a8a87221 */ /* 0x000fe20000010000 */
[----:B------:R-:W-:Y:S01]  /*9f20*/  WARPGROUP.ARRIVE ;  /* 0x00000000000079c5 */ /* 0x000fe20000000000 */
[----:B------:R-:W-:Y:S02]  /*9f30*/  FADD.FTZ R165, R165, R166 ;  /* 0x000000a6a5a57221 */ /* 0x000fe40000010000 */
[----:B------:R-:W-:Y:S02]  /*9f40*/  FADD.FTZ R169, R169, R168 ;  /* 0x000000a8a9a97221 */ /* 0x000fe40000010000 */
[----:B------:R-:W-:-:S05]  /*9f50*/  FADD.FTZ R165, R208, R165 ;  /* 0x000000a5d0a57221 */ /* 0x000fca0000010000 */
[----:B------:R-:W-:Y:S01]  /*9f60*/  HGMMA.64x256x16.F32 R24, R152, gdesc[UR12].tnspB, R24, gsb0 ;  /* 0x43e0000c98187df0 */ /* 0x000fe20008000818 */
[----:B------:R-:W-:Y:S01]  /*9f70*/  UIADD3 UR14, UR5, 0x180, URZ ;  /* 0x00000180050e7890 */ /* 0x000fe2000fffe03f */
[----:B------:R-:W-:Y:S01]  /*9f80*/  FADD.FTZ R169, R214, R169 ;  /* 0x000000a9d6a97221 */ /* 0x000fe20000010000 */
[----:B------:R-:W-:Y:S01]  /*9f90*/  UMOV UR15, 0x40000040 ;  /* 0x40000040000f7882 */ /* 0x000fe20000000000 */
[----:B------:R-:W-:Y:S02]  /*9fa0*/  WARPGROUP.DEPBAR.LE gsb0, 0x0 ;  /* 0x00008000000079c5 */ /* 0x000fe40000010000 */
[----:B------:R-:W-:Y:S01]  /*9fb0*/  F2FP.F16.F32.PACK_AB R152, R171, R170 ;  /* 0x000000aaab98723e */ /* 0x000fe200000000ff */
[----:B------:R-:W-:Y:S01]  /*9fc0*/  FADD.FTZ R170, R170, R165 ;  /* 0x000000a5aaaa7221 */ /* 0x000fe20000010000 */
[----:B------:R-:W-:Y:S02]  /*9fd0*/  F2FP.F16.F32.PACK_AB R154, R173, R172 ;  /* 0x000000acad9a723e */ /* 0x000fe400000000ff */
        /* <DEDUP_REMOVED lines=34> */
[----:B0-----:R-:W-:Y:S01]  /*a200*/  F2FP.F16.F32.PACK_AB R153, R191, R190 ;  /* 0x000000bebf99723e */ /* 0x001fe200000000ff */
[----:B------:R-:W-:Y:S01]  /*a210*/  FADD.FTZ R190, R190, R185 ;  /* 0x000000b9bebe7221 */ /* 0x000fe20000010000 */
[----:B-1----:R-:W-:Y:S01]  /*a220*/  F2FP.F16.F32.PACK_AB R155, R195, R192 ;  /* 0x000000c0c39b723e */ /* 0x002fe200000000ff */
[----:B------:R-:W-:-:S02]  /*a230*/  FADD.FTZ R187, R187, R186 ;  /* 0x000000babbbb7221 */ /* 0x000fc40000010000 */
[----:B------:R-:W-:Y:S01]  /*a240*/  FADD.FTZ R191, R191, R190 ;  /* 0x000000bebfbf7221 */ /* 0x000fe20000010000 */
[----:B------:R-:W-:Y:S01]  /*a250*/  WARPGROUP.ARRIVE ;  /* 0x00000000000079c5 */ /* 0x000fe20000000000 */
[----:B------:R-:W-:Y:S02]  /*a260*/  FADD.FTZ R0, R188, R187 ;  /* 0x000000bbbc007221 */ /* 0x000fe40000010000 */
[----:B------:R-:W-:Y:S02]  /*a270*/  FADD.FTZ R12, R192, R191 ;  /* 0x000000bfc00c7221 */ /* 0x000fe40000010000 */
[----:B------:R-:W-:-:S07]  /*a280*/  FADD.FTZ R0, R189, R0 ;  /* 0x00000000bd007221 */ /* 0x000fce0000010000 */
[----:B------:R-:W-:Y:S01]  /*a290*/  HGMMA.64x256x16.F32 R24, R152, gdesc[UR12].tnspB, R24, gsb0 ;  /* 0x43e0000c98187df0 */ /* 0x000fe20008000818 */
[----:B------:R-:W-:Y:S02]  /*a2a0*/  FADD.FTZ R12, R195, R12 ;  /* 0x0000000cc30c7221 */ /* 0x000fe40000010000 */
[----:B------:R-:W-:Y:S02]  /*a2b0*/  WARPGROUP.DEPBAR.LE gsb0, 0x0 ;  /* 0x00008000000079c5 */ /* 0x000fe40000010000 */
[----:B------:R2:W-:Y:S01]  /*a2c0*/  @!P2 SYNCS.ARRIVE.TRANS64.RED.A1T0 RZ, [R210+URZ], RZ ;  /* 0x000000ffd2ffa9a7 */ /* 0x0005e2000810043f */
[----:B------:R-:W-:Y:S05]  /*a2d0*/  @P1 BRA `(.L_x_13463) ;  /* 0xffffffd400d81947 */ /* 0x000fea000383ffff */
.L_x_13454:
[----:B------:R-:W3:Y:S01]  /*a2e0*/  SHFL.BFLY PT, R3, R0, 0x2, 0x1f ;  /* 0x0c401f0000037f89 */ /* 0x000ee200000e0000 */
[----:B------:R-:W-:-:S03]  /*a2f0*/  PLOP3.LUT P0, PT, PT, PT, PT, 0x8, 0x0 ;  /* 0x000000000000781c */ /* 0x000fc60003f0e170 */
[----:B------:R-:W4:Y:S01]  /*a300*/  SHFL.BFLY PT, R5, R12, 0x2, 0x1f ;  /* 0x0c401f000c057f89 */ /* 0x000f2200000e0000 */
[----:B------:R-:W5:Y:S01]  /*a310*/  S2R R152, SR_TID.X ;  /* 0x0000000000987919 */ /* 0x000f620000002100 */
[----:B---3--:R-:W-:Y:S01]  /*a320*/  FADD.FTZ R3, R3, R0 ;  /* 0x0000000003037221 */ /* 0x008fe20000010000 */
[----:B------:R-:W-:Y:S02]  /*a330*/  IMAD.MOV.U32 R0, RZ, RZ, RZ ;  /* 0x000000ffff007224 */ /* 0x000fe400078e00ff */
[----:B----4-:R-:W-:Y:S02]  /*a340*/  FADD.FTZ R5, R5, R12 ;  /* 0x0000000c05057221 */ /* 0x010fe40000010000 */
[----:B------:R-:W3:Y:S04]  /*a350*/  SHFL.BFLY PT, R2, R3, 0x1, 0x1f ;  /* 0x0c201f0003027f89 */ /* 0x000ee800000e0000 */
[----:B------:R-:W4:Y:S01]  /*a360*/  SHFL.BFLY PT, R4, R5, 0x1, 0x1f ;  /* 0x0c201f0005047f89 */ /* 0x000f2200000e0000 */
[----:B-----5:R-:W-:Y:S01]  /*a370*/  SHF.R.U32.HI R152, RZ, 0x7, R152 ;  /* 0x00000007ff987819 */ /* 0x020fe20000011698 */
[----:B---3--:R-:W-:-:S03]  /*a380*/  FADD.FTZ R7, R3, R2 ;  /* 0x0000000203077221 */ /* 0x008fc60000010000 */
[----:B------:R-:W-:Y:S01]  /*a390*/  IADD3 R3, -R152, 0xb, RZ ;  /* 0x0000000b98037810 */ /* 0x000fe20007ffe1ff */
[----:B------:R-:W-:Y:S02]  /*a3a0*/  IMAD.MOV.U32 R2, RZ, RZ, RZ ;  /* 0x000000ffff027224 */ /* 0x000fe400078e00ff */
[----:B----4-:R-:W-:Y:S02]  /*a3b0*/  FADD.FTZ R8, R5, R4 ;  /* 0x0000000405087221 */ /* 0x010fe40000010000 */
[----:B------:R3:W-:Y:S08]  /*a3c0*/  BAR.ARV R3, 0x100 ;  /* 0x000400030000751d */ /* 0x0007f00000002000 */
[----:B------:R-:W-:Y:S06]  /*a3d0*/  BAR.ARV 0x8, 0x180 ;  /* 0x0206000000007b1d */ /* 0x000fec0000002000 */
[----:B------:R-:W-:Y:S01]  /*a3e0*/  FSETP.NE.FTZ.AND P1, PT, R7, RZ, PT ;  /* 0x000000ff0700720b */ /* 0x000fe20003f35000 */
[----:B------:R-:W-:Y:S01]  /*a3f0*/  IMAD.U32 R5, RZ, RZ, UR10 ;  /* 0x0000000aff057e24 */ /* 0x000fe2000f8e00ff */
[----:B------:R-:W-:Y:S01]  /*a400*/  FSETP.NE.FTZ.AND P2, PT, R8, RZ, PT ;  /* 0x000000ff0800720b */ /* 0x000fe20003f55000 */
[----:B---3--:R-:W-:-:S10]  /*a410*/  IMAD.MOV.U32 R3, RZ, RZ, -0x800000 ;  /* 0xff800000ff037424 */ /* 0x008fd400078e00ff */
[----:B------:R-:W3:Y:S01]  /*a420*/  @P1 MUFU.LG2 R4, R7 ;  /* 0x0000000700041308 */ /* 0x000ee20000000c00 */
[----:B------:R-:W-:-:S07]  /*a430*/  @P1 FMUL.FTZ R5, R5, 0.69314718246459960938 ;  /* 0x3f31721805051820 */ /* 0x000fce0000410000 */
[----:B------:R-:W4:Y:S08]  /*a440*/  @P2 MUFU.LG2 R6, R8 ;  /* 0x0000000800062308 */ /* 0x000f300000000c00 */
[----:B------:R5:W0:Y:S01]  /*a450*/  @P1 MUFU.RCP R2, R7 ;  /* 0x0000000700021308 */ /* 0x000a220000001000 */
[----:B---3--:R-:W-:-:S04]  /*a460*/  @P1 FMUL.FTZ R4, R4, 0.69314718246459960938 ;  /* 0x3f31721804041820 */ /* 0x008fc80000410000 */
[----:B------:R-:W-:-:S03]  /*a470*/  @P1 FFMA.FTZ R3, R5, R156, R4 ;  /* 0x0000009c05031223 */ /* 0x000fc60000010004 */
[----:B------:R-:W3:Y:S01]  /*a480*/  @P2 MUFU.RCP R0, R8 ;  /* 0x0000000800002308 */ /* 0x000ee20000001000 */
[----:B-----5:R-:W-:Y:S02]  /*a490*/  IMAD.U32 R7, RZ, RZ, UR10 ;  /* 0x0000000aff077e24 */ /* 0x020fe4000f8e00ff */
[----:B----4-:R-:W-:Y:S02]  /*a4a0*/  @P2 FMUL.FTZ R6, R6, 0.69314718246459960938 ;  /* 0x3f31721806062820 */ /* 0x010fe40000410000 */
[----:B------:R-:W-:Y:S01]  /*a4b0*/  @P2 FMUL.FTZ R7, R7, 0.69314718246459960938 ;  /* 0x3f31721807072820 */ /* 0x000fe20000410000 */
        /* <DEDUP_REMOVED lines=130> */
.L_x_13432:
[----:B------:R-:W-:Y:S05]  /*ace0*/  @P0 BRA `(.L_x_13464) ;  /* 0x0000002000640947 */ /* 0x000fea0003800000 */
[----:B------:R-:W3:Y:S01]  /*acf0*/  LDL R0, [R1] ;  /* 0x0000000001007983 */ /* 0x000ee20000100800 */
[----:B------:R-:W0:Y:S01]  /*ad00*/  LDC R8, c[0x0][0xce8] ;  /* 0x00033a00ff087b82 */ /* 0x000e220000000800 */
[----:B------:R-:W-:Y:S01]  /*ad10*/  ULDC.64 UR8, c[0x0][0xcd0] ;  /* 0x0003340000087ab9 */ /* 0x000fe20000000a00 */
[----:B------:R-:W-:Y:S01]  /*ad20*/  ULDC.64 UR14, c[0x0][0x208] ;  /* 0x00008200000e7ab9 */ /* 0x000fe20000000a00 */
[----:B------:R-:W4:Y:S01]  /*ad30*/  S2R R22, SR_CTAID.X ;  /* 0x0000000000167919 */ /* 0x000f220000002500 */
[----:B------:R-:W-:Y:S04]  /*ad40*/  BSSY B0, `(.L_x_13465) ;  /* 0x000014d000007945 */ /* 0x000fe80003800000 */
[----:B------:R-:W5:Y:S08]  /*ad50*/  S2UR UR12, SR_CTAID.Z ;  /* 0x00000000000c79c3 */ /* 0x000f700000002700 */
[----:B------:R-:W1:Y:S08]  /*ad60*/  LDC.64 R18, c[0x0][0xcd8] ;  /* 0x00033600ff127b82 */ /* 0x000e700000000a00 */
[----:B------:R-:W-:Y:S01]  /*ad70*/  BAR.SYNC.DEFER_BLOCKING 0x1, 0x100 ;  /* 0x0044000000007b1d */ /* 0x000fe20000010000 */
[----:B0-----:R-:W-:-:S07]  /*ad80*/  ISETP.NE.AND P0, PT, R8, 0x1, PT ;  /* 0x000000010800780c */ /* 0x001fce0003f05270 */
[----:B------:R-:W0:Y:S01]  /*ad90*/  S2UR UR11, SR_CTAID.Y ;  /* 0x00000000000b79c3 */ /* 0x000e220000002600 */
[----:B-----5:R-:W-:-:S07]  /*ada0*/  USHF.R.S32.HI UR10, URZ, 0x1f, UR12 ;  /* 0x0000001f3f0a7899 */ /* 0x020fce000801140c */
[----:B------:R-:W0:Y:S08]  /*adb0*/  LDC R23, c[0x0][0xd50] ;  /* 0x00035400ff177b82 */ /* 0x000e300000000800 */
[----:B------:R-:W5:Y:S08]  /*adc0*/  @P0 LDC R14, c[0x0][0xcec] ;  /* 0x00033b00ff0e0b82 */ /* 0x000f700000000800 */
[----:B------:R-:W2:Y:S08]  /*add0*/  LDC.64 R20, c[0x0][0xc40] ;  /* 0x00031000ff147b82 */ /* 0x000eb00000000a00 */
[----:B------:R-:W2:Y:S08]  /*ade0*/  @P0 LDC R152, c[0x0][0xcec] ;  /* 0x00033b00ff980b82 */ /* 0x000eb00000000800 */
[----:B------:R-:W2:Y:S08]  /*adf0*/  @P0 LDC R17, c[0x0][0xcf0] ;  /* 0x00033c00ff110b82 */ /* 0x000eb00000000800 */
[----:B------:R-:W2:Y:S01]  /*ae00*/  @P0 LDC R153, c[0x0][0xcf0] ;  /* 0x00033c00ff990b82 */ /* 0x000ea20000000800 */
[----:B---3--:R-:W-:-:S02]  /*ae10*/  R2UR UR13, R0 ;  /* 0x00000000000d72ca */ /* 0x008fc400000e0000 */
[----:B------:R-:W3:Y:S11]  /*ae20*/  S2R R0, SR_TID.X ;  /* 0x0000000000007919 */ /* 0x000ef60000002100 */
[----:B------:R-:W-:-:S02]  /*ae30*/  USHF.R.S32.HI UR7, URZ, 0x1f, UR13 ;  /* 0x0000001f3f077899 */ /* 0x000fc4000801140d */
[----:B------:R-:W-:Y:S02]  /*ae40*/  UIMAD.WIDE.U32 UR4, UR13, UR8, URZ ;  /* 0x000000080d0472a5 */ /* 0x000fe4000f8e003f */
[----:B------:R-:W-:-:S04]  /*ae50*/  UIMAD UR6, UR7, UR8, URZ ;  /* 0x00000008070672a4 */ /* 0x000fc8000f8e023f */
[----:B------:R-:W-:-:S03]  /*ae60*/  UIMAD UR6, UR13, UR9, UR6 ;  /* 0x000000090d0672a4 */ /* 0x000fc6000f8e0206 */
[----:B------:R-:W-:Y:S01]  /*ae70*/  ULDC.64 UR8, c[0x0][0xc38] ;  /* 0x00030e0000087ab9 */ /* 0x000fe20000000a00 */
[----:B------:R-:W-:Y:S02]  /*ae80*/  UIADD3 UR6, UR5, UR6, URZ ;  /* 0x0000000605067290 */ /* 0x000fe4000fffe03f */
[----:B------:R-:W-:Y:S01]  /*ae90*/  UIMAD UR7, UR7, UR8, URZ ;  /* 0x00000008070772a4 */ /* 0x000fe2000f8e023f */
[----:B---3--:R-:W-:-:S04]  /*aea0*/  IADD3 R5, R0, -0x80, RZ ;  /* 0xffffff8000057810 */ /* 0x008fc80007ffe0ff */
[----:B------:R-:W-:-:S04]  /*aeb0*/  SHF.R.S32.HI R4, RZ, 0x1f, R5 ;  /* 0x0000001fff047819 */ /* 0x000fc80000011405 */
[CC--:B------:R-:W-:Y:S02]  /*aec0*/  LEA.HI R6, R4.reuse, R5.reuse, RZ, 0x7 ;  /* 0x0000000504067211 */ /* 0x0c0fe400078f38ff */
[----:B------:R-:W-:Y:S02]  /*aed0*/  LEA.HI R13, R4, R5, RZ, 0x2 ;  /* 0x00000005040d7211 */ /* 0x000fe400078f10ff */
[----:B------:R-:W-:Y:S02]  /*aee0*/  LOP3.LUT R0, R6, 0xffffff80, RZ, 0xc0, !PT ;  /* 0xffffff8006007812 */ /* 0x000fe400078ec0ff */
[----:B------:R-:W-:-:S03]  /*aef0*/  SHF.R.S32.HI R7, RZ, 0x7, R6 ;  /* 0x00000007ff077819 */ /* 0x000fc60000011406 */
[----:B------:R-:W-:Y:S01]  /*af00*/  IMAD.IADD R0, R5, 0x1, -R0 ;  /* 0x0000000105007824 */ /* 0x000fe200078e0a00 */
[----:B------:R-:W-:Y:S02]  /*af10*/  LEA.HI R4, R6, R7, RZ, 0x1 ;  /* 0x0000000706047211 */ /* 0x000fe400078f08ff */
[----:B------:R-:W-:Y:S02]  /*af20*/  LOP3.LUT R6, R13, 0xfffffffc, RZ, 0xc0, !PT ;  /* 0xfffffffc0d067812 */ /* 0x000fe400078ec0ff */
[----:B------:R-:W-:Y:S02]  /*af30*/  SHF.R.S32.HI R9, RZ, 0x1f, R0 ;  /* 0x0000001fff097819 */ /* 0x000fe40000011400 */
[----:B------:R-:W-:Y:S01]  /*af40*/  LOP3.LUT R4, R4, 0x3fffffe, RZ, 0xc0, !PT ;  /* 0x03fffffe04047812 */ /* 0x000fe200078ec0ff */
[----:B------:R-:W-:Y:S01]  /*af50*/  IMAD.IADD R5, R5, 0x1, -R6 ;  /* 0x0000000105057824 */ /* 0x000fe200078e0a06 */
[CC--:B------:R-:W-:Y:S02]  /*af60*/  LEA.HI R10, R9.reuse, R0.reuse, RZ, 0x2 ;  /* 0x00000000090a7211 */ /* 0x0c0fe400078f10ff */
[----:B------:R-:W-:Y:S01]  /*af70*/  LEA.HI R9, R9, R0, RZ, 0x5 ;  /* 0x0000000009097211 */ /* 0x000fe200078f28ff */
[----:B------:R-:W-:Y:S01]  /*af80*/  IMAD.IADD R6, R7, 0x1, -R4 ;  /* 0x0000000107067824 */ /* 0x000fe200078e0a04 */
[----:B------:R-:W-:-:S02]  /*af90*/  SHF.R.S32.HI R11, RZ, 0x2, R10 ;  /* 0x00000002ff0b7819 */ /* 0x000fc4000001140a */
[----:B------:R-:W-:Y:S02]  /*afa0*/  SHF.R.S32.HI R12, RZ, 0x1f, R10 ;  /* 0x0000001fff0c7819 */ /* 0x000fe4000001140a */
[----:B------:R-:W-:Y:S02]  /*afb0*/  LEA.HI R7, R5, R5, RZ, 0x1 ;  /* 0x0000000505077211 */ /* 0x000fe400078f08ff */
[----:B------:R-:W-:-:S04]  /*afc0*/  LEA.HI R12, R12, R11, RZ, 0x3 ;  /* 0x0000000b0c0c7211 */ /* 0x000fc800078f18ff */
[----:B------:R-:W-:-:S05]  /*afd0*/  LOP3.LUT R12, R12, 0xfffffff8, RZ, 0xc0, !PT ;  /* 0xfffffff80c0c7812 */ /* 0x000fca00078ec0ff */
[----:B------:R-:W-:Y:S01]  /*afe0*/  IMAD.IADD R4, R11, 0x1, -R12 ;  /* 0x000000010b047824 */ /* 0x000fe200078e0a0c */
[----:B------:R-:W-:Y:S02]  /*aff0*/  LOP3.LUT R12, R7, 0x1ffffffe, RZ, 0xc0, !PT ;  /* 0x1ffffffe070c7812 */ /* 0x000fe400078ec0ff */
[----:B------:R-:W-:-:S03]  /*b000*/  SHF.R.S32.HI R7, RZ, 0x5, R9 ;  /* 0x00000005ff077819 */ /* 0x000fc60000011409 */
[----:B------:R-:W-:Y:S01]  /*b010*/  IMAD.IADD R16, R5, 0x1, -R12 ;  /* 0x0000000105107824 */ /* 0x000fe200078e0a0c */
[----:B------:R-:W-:Y:S01]  /*b020*/  MOV R5, UR5 ;  /* 0x0000000500057c02 */ /* 0x000fe20008000f00 */
[----:B------:R-:W-:Y:S02]  /*b030*/  IMAD R7, R7, 0x10, R4 ;  /* 0x0000001007077824 */ /* 0x000fe400078e0204 */
[----:B------:R-:W-:Y:S01]  /*b040*/  IMAD.U32 R4, RZ, RZ, UR4 ;  /* 0x00000004ff047e24 */ /* 0x000fe2000f8e00ff */
[----:B------:R-:W-:Y:S01]  /*b050*/  UIMAD.WIDE.U32 UR4, UR13, UR8, URZ ;  /* 0x000000080d0472a5 */ /* 0x000fe2000f8e003f */
[----:B------:R-:W-:Y:S02]  /*b060*/  IMAD R9, R6, 0x40, R7 ;  /* 0x0000004006097824 */ /* 0x000fe400078e0207 */
[----:B------:R-:W-:Y:S01]  /*b070*/  IMAD.U32 R5, RZ, RZ, UR6 ;  /* 0x00000006ff057e24 */ /* 0x000fe2000f8e00ff */
[----:B------:R-:W-:Y:S01]  /*b080*/  UIMAD UR6, UR13, UR9, UR7 ;  /* 0x000000090d0672a4 */ /* 0x000fe2000f8e0207 */
[----:B------:R-:W-:Y:S01]  /*b090*/  IMAD R6, R16, 0x8, R9 ;  /* 0x0000000810067824 */ /* 0x000fe200078e0209 */
[----:B------:R-:W-:Y:S01]  /*b0a0*/  IADD3 R16, RZ, -UR13, RZ ;  /* 0x8000000dff107c10 */ /* 0x000fe2000fffe0ff */
[----:B-1----:R-:W-:Y:S01]  /*b0b0*/  IMAD R12, R18, UR10, RZ ;  /* 0x0000000a120c7c24 */ /* 0x002fe2000f8e02ff */
[----:B------:R-:W-:Y:S01]  /*b0c0*/  UIADD3 UR6, UR5, UR6, URZ ;  /* 0x0000000605067290 */ /* 0x000fe2000fffe03f */
[----:B----4-:R-:W-:Y:S01]  /*b0d0*/  IMAD R11, R22, 0x80, R6 ;  /* 0x00000080160b7824 */ /* 0x010fe200078e0206 */
[----:B------:R-:W-:Y:S01]  /*b0e0*/  ULDC.64 UR8, c[0x0][0xc28] ;  /* 0x00030a0000087ab9 */ /* 0x000fe20000000a00 */
[----:B0-----:R-:W-:-:S02]  /*b0f0*/  IMAD R23, R23, R16, UR11 ;  /* 0x0000000b17177e24 */ /* 0x001fc4000f8e0210 */
[----:B------:R-:W-:Y:S02]  /*b100*/  IMAD R15, R19, UR12, R12 ;  /* 0x0000000c130f7c24 */ /* 0x000fe4000f8e020c */
[----:B------:R-:W-:Y:S01]  /*b110*/  IMAD.WIDE.U32 R4, R18, UR12, R4 ;  /* 0x0000000c12047c25 */ /* 0x000fe2000f8e0004 */
[----:B------:R-:W-:-:S03]  /*b120*/  SHF.R.S32.HI R16, RZ, 0x1f, R23 ;  /* 0x0000001fff107819 */ /* 0x000fc60000011417 */
[----:B-----5:R-:W-:-:S04]  /*b130*/  @P0 IMAD.HI.U32 R12, R11, R14, RZ ;  /* 0x0000000e0b0c0227 */ /* 0x020fc800078e00ff */
[----:B------:R-:W-:Y:S02]  /*b140*/  IMAD.U32 R7, RZ, RZ, UR5 ;  /* 0x00000005ff077e24 */ /* 0x000fe4000f8e00ff */
[----:B------:R-:W-:Y:S01]  /*b150*/  IMAD.U32 R6, RZ, RZ, UR4 ;  /* 0x00000004ff067e24 */ /* 0x000fe2000f8e00ff */
[----:B------:R-:W-:Y:S01]  /*b160*/  ULDC.64 UR4, c[0x0][0xce0] ;  /* 0x0003380000047ab9 */ /* 0x000fe20000000a00 */
[----:B------:R-:W-:Y:S01]  /*b170*/  IMAD.U32 R7, RZ, RZ, UR6 ;  /* 0x00000006ff077e24 */ /* 0x000fe2000f8e00ff */
[----:B------:R-:W-:Y:S01]  /*b180*/  ULDC.64 UR6, c[0x0][0xc48] ;  /* 0x0003120000067ab9 */ /* 0x000fe20000000a00 */
[----:B------:R-:W-:Y:S02]  /*b190*/  IMAD.IADD R5, R5, 0x1, R15 ;  /* 0x0000000105057824 */ /* 0x000fe400078e020f */
[----:B--2---:R-:W-:Y:S02]  /*b1a0*/  IMAD R14, R20, UR10, RZ ;  /* 0x0000000a140e7c24 */ /* 0x004fe4000f8e02ff */
[----:B------:R-:W-:-:S04]  /*b1b0*/  @P0 IMAD.HI.U32 R152, R11, R152, RZ ;  /* 0x000000980b980227 */ /* 0x000fc800078e00ff */
        /* <DEDUP_REMOVED lines=83> */
[----:B------:R-:W-:Y:S01]  /*b6f0*/  ISETP.GE.AND P0, PT, R16, UR4, PT ;  /* 0x0000000410007c0c */ /* 0x000fe2000bf06270 */
[C---:B------:R-:W-:Y:S01]  /*b700*/  VIADD R20, R0.reuse, 0x40 ;  /* 0x0000004000147836 */ /* 0x040fe20000000000 */
[----:B------:R-:W-:Y:S01]  /*b710*/  ISETP.GE.AND P1, PT, R17, UR4, PT ;  /* 0x0000000411007c0c */ /* 0x000fe2000bf26270 */
[C---:B------:R-:W-:Y:S01]  /*b720*/  VIADD R21, R0.reuse, 0x48 ;  /* 0x0000004800157836 */ /* 0x040fe20000000000 */
[C---:B------:R-:W-:Y:S01]  /*b730*/  IADD3 R22, R0.reuse, 0x50, RZ ;  /* 0x0000005000167810 */ /* 0x040fe20007ffe0ff */
[----:B------:R-:W-:Y:S01]  /*b740*/  VIADD R23, R0, 0x58 ;  /* 0x0000005800177836 */ /* 0x000fe20000000000 */
[----:B------:R-:W-:-:S02]  /*b750*/  @!P3 LEA.HI R2, R2, R2, RZ, 0x1 ;  /* 0x000000020202b211 */ /* 0x000fc400078f08ff */
[----:B------:R-:W-:Y:S02]  /*b760*/  @!P4 LEA.HI R3, R3, R3, RZ, 0x1 ;  /* 0x000000030303c211 */ /* 0x000fe400078f08ff */
[----:B------:R-:W-:Y:S02]  /*b770*/  @!P5 LEA.HI R10, R10, R10, RZ, 0x1 ;  /* 0x0000000a0a0ad211 */ /* 0x000fe400078f08ff */
[----:B------:R-:W-:Y:S02]  /*b780*/  @!P3 LOP3.LUT R11, R2, 0xfffffffe, RZ, 0xc0, !PT ;  /* 0xfffffffe020bb812 */ /* 0x000fe400078ec0ff */
[----:B------:R-:W-:Y:S01]  /*b790*/  @!P4 LOP3.LUT R13, R3, 0xfffffffe, RZ, 0xc0, !PT ;  /* 0xfffffffe030dc812 */ /* 0x000fe200078ec0ff */
[--C-:B-1--4-:R-:W-:Y:S01]  /*b7a0*/  @!P2 IMAD.WIDE R2, R0, 0x4, R4.reuse ;  /* 0x000000040002a825 */ /* 0x112fe200078e0204 */
        /* <DEDUP_REMOVED lines=119> */
[--C-:B0-----:R-:W-:Y:S01]  /*bf20*/  @!P3 IMAD.WIDE R2, R19, 0x4, R4.reuse ;  /* 0x000000041302b825 */ /* 0x101fe200078e0204 */
[----:B------:R-:W-:Y:S02]  /*bf30*/  IADD3 R19, R0, 0xd0, RZ ;  /* 0x000000d000137810 */ /* 0x000fe40007ffe0ff */
[----:B------:R-:W-:Y:S01]  /*bf40*/  ISETP.GE.AND P2, PT, R20, UR4, PT ;  /* 0x0000000414007c0c */ /* 0x000fe2000bf46270 */
[--C-:B-1----:R-:W-:Y:S01]  /*bf50*/  @!P4 IMAD.WIDE R10, R15, 0x4, R4.reuse ;  /* 0x000000040f0ac825 */ /* 0x102fe200078e0204 */
[----:B------:R0:W-:Y:S01]  /*bf60*/  @!P3 ST.E.64 desc[UR6][R2.64], R108 ;  /* 0x0000006c0200b985 */ /* 0x0001e2000c101b06 */
[----:B------:R-:W-:Y:S02]  /*bf70*/  ISETP.GE.AND P1, PT, R19, UR4, PT ;  /* 0x0000000413007c0c */ /* 0x000fe4000bf26270 */
[--C-:B------:R-:W-:Y:S01]  /*bf80*/  @!P5 IMAD.WIDE R14, R21, 0x4, R4.reuse ;  /* 0x00000004150ed825 */ /* 0x100fe200078e0204 */
[----:B------:R1:W-:Y:S03]  /*bf90*/  @!P4 ST.E.64 desc[UR6][R10.64], R112 ;  /* 0x000000700a00c985 */ /* 0x0003e6000c101b06 */
[----:B------:R-:W-:Y:S01]  /*bfa0*/  @!P6 IMAD.WIDE R16, R17, 0x4, R4 ;  /* 0x000000041110e825 */ /* 0x000fe200078e0204 */
[----:B------:R3:W-:Y:S01]  /*bfb0*/  @!P5 ST.E.64 desc[UR6][R14.64], R116 ;  /* 0x000000740e00d985 */ /* 0x0007e2000c101b06 */
[----:B------:R-:W-:-:S02]  /*bfc0*/  @!P0 LEA.HI R18, R18, R18, RZ, 0x1 ;  /* 0x0000001212128211 */ /* 0x000fc400078f08ff */
[C---:B------:R-:W-:Y:S01]  /*bfd0*/  VIADD R21, R0.reuse, 0xe0 ;  /* 0x000000e000157836 */ /* 0x040fe20000000000 */
[----:B------:R4:W-:Y:S01]  /*bfe0*/  @!P6 ST.E.64 desc[UR6][R16.64], R120 ;  /* 0x000000781000e985 */ /* 0x0009e2000c101b06 */
[C---:B--2---:R-:W-:Y:S01]  /*bff0*/  VIADD R12, R0.reuse, 0xe8 ;  /* 0x000000e8000c7836 */ /* 0x044fe20000000000 */
[----:B------:R-:W-:Y:S01]  /*c000*/  @!P1 LEA.HI R19, R19, R19, RZ, 0x1 ;  /* 0x0000001313139211 */ /* 0x000fe200078f08ff */
[C---:B0-----:R-:W-:Y:S01]  /*c010*/  VIADD R3, R0.reuse, 0xf8 ;  /* 0x000000f800037836 */ /* 0x041fe20000000000 */
[----:B------:R-:W-:Y:S01]  /*c020*/  ISETP.GE.AND P3, PT, R21, UR4, PT ;  /* 0x0000000415007c0c */ /* 0x000fe2000bf66270 */
[----:B------:R-:W-:Y:S01]  /*c030*/  VIADD R13, R0, 0xf0 ;  /* 0x000000f0000d7836 */ /* 0x000fe20000000000 */
[----:B------:R-:W-:Y:S02]  /*c040*/  ISETP.GE.AND P4, PT, R12, UR4, PT ;  /* 0x000000040c007c0c */ /* 0x000fe4000bf86270 */
[----:B------:R-:W-:Y:S02]  /*c050*/  ISETP.GE.AND P6, PT, R3, UR4, PT ;  /* 0x0000000403007c0c */ /* 0x000fe4000bfc6270 */
[----:B------:R-:W-:-:S02]  /*c060*/  ISETP.GE.AND P5, PT, R13, UR4, PT ;  /* 0x000000040d007c0c */ /* 0x000fc4000bfa6270 */
[----:B------:R-:W-:Y:S02]  /*c070*/  @!P2 LEA.HI R20, R20, R20, RZ, 0x1 ;  /* 0x000000141414a211 */ /* 0x000fe400078f08ff */
[----:B-1----:R-:W-:-:S03]  /*c080*/  @!P1 LOP3.LUT R11, R19, 0xfffffffe, RZ, 0xc0, !PT ;  /* 0xfffffffe130b9812 */ /* 0x002fc600078ec0ff */
[----:B------:R-:W-:Y:S02]  /*c090*/  @!P3 LEA.HI R21, R21, R21, RZ, 0x1 ;  /* 0x000000151515b211 */ /* 0x000fe400078f08ff */
[----:B------:R-:W-:Y:S02]  /*c0a0*/  @!P4 LEA.HI R12, R12, R12, RZ, 0x1 ;  /* 0x0000000c0c0cc211 */ /* 0x000fe400078f08ff */
[----:B------:R-:W-:Y:S02]  /*c0b0*/  @!P6 LEA.HI R10, R3, R3, RZ, 0x1 ;  /* 0x00000003030ae211 */ /* 0x000fe400078f08ff */
[----:B------:R-:W-:Y:S02]  /*c0c0*/  @!P5 LEA.HI R2, R13, R13, RZ, 0x1 ;  /* 0x0000000d0d02d211 */ /* 0x000fe400078f08ff */
[----:B------:R-:W-:Y:S02]  /*c0d0*/  @!P0 LOP3.LUT R3, R18, 0xfffffffe, RZ, 0xc0, !PT ;  /* 0xfffffffe12038812 */ /* 0x000fe400078ec0ff */
[----:B------:R-:W-:-:S02]  /*c0e0*/  @!P2 LOP3.LUT R13, R20, 0xfffffffe, RZ, 0xc0, !PT ;  /* 0xfffffffe140da812 */ /* 0x000fc400078ec0ff */
[----:B---3--:R-:W-:Y:S02]  /*c0f0*/  @!P3 LOP3.LUT R15, R21, 0xfffffffe, RZ, 0xc0, !PT ;  /* 0xfffffffe150fb812 */ /* 0x008fe400078ec0ff */
[----:B----4-:R-:W-:Y:S01]  /*c100*/  @!P4 LOP3.LUT R17, R12, 0xfffffffe, RZ, 0xc0, !PT ;  /* 0xfffffffe0c11c812 */ /* 0x010fe200078ec0ff */
        /* <DEDUP_REMOVED lines=16> */
.L_x_13466:
[----:B------:R-:W-:Y:S05]  /*c210*/  BSYNC B0 ;  /* 0x0000000000007941 */ /* 0x000fea0003800000 */
.L_x_13465:
[----:B------:R-:W-:Y:S01]  /*c220*/  ISETP.GE.AND P0, PT, R9, R8, PT ;  /* 0x000000080900720c */ /* 0x000fe20003f06270 */
[----:B0--3--:R0:W3:Y:S04]  /*c230*/  SHFL.IDX PT, R3, R7, 0x1, 0x1c1f ;  /* 0x003c1f0007037f89 */ /* 0x0090e800000e0000 */
[----:B------:R0:W2:Y:S08]  /*c240*/  SHFL.IDX PT, R2, R6, 0x1, 0x1c1f ;  /* 0x003c1f0006027f89 */ /* 0x0000b000000e0000 */
        /* <DEDUP_REMOVED lines=9> */
[C---:B------:R-:W-:Y:S01]  /*c2e0*/  VIADD R13, R0.reuse, 0x30 ;  /* 0x00000030000d7836 */ /* 0x040fe20000000000 */
[C---:B------:R-:W-:Y:S01]  /*c2f0*/  IADD3 R10, R0.reuse, 0x18, RZ ;  /* 0x00000018000a7810 */ /* 0x040fe20007ffe0ff */
[----:B------:R-:W-:Y:S01]  /*c300*/  ULDC.64 UR6, c[0x0][0x208] ;  /* 0x0000820000067ab9 */ /* 0x000fe20000000a00 */
[----:B------:R-:W-:Y:S01]  /*c310*/  ISETP.GE.AND P6, PT, R11, UR4, PT ;  /* 0x000000040b007c0c */ /* 0x000fe2000bfc6270 */
[----:B------:R-:W-:Y:S01]  /*c320*/  VIADD R14, R0, 0x38 ;  /* 0x00000038000e7836 */ /* 0x000fe20000000000 */
[----:B------:R-:W-:Y:S01]  /*c330*/  ISETP.GE.AND P5, PT, R10, UR4, PT ;  /* 0x000000040a007c0c */ /* 0x000fe2000bfa6270 */
[C---:B------:R-:W-:Y:S01]  /*c340*/  VIADD R15, R0.reuse, 0x40 ;  /* 0x00000040000f7836 */ /* 0x040fe20000000000 */
[C---:B------:R-:W-:Y:S01]  /*c350*/  IADD3 R19, R0.reuse, 0x58, RZ ;  /* 0x0000005800137810 */ /* 0x040fe20007ffe0ff */
[----:B------:R-:W-:-:S02]  /*c360*/  VIADD R16, R0, 0x48 ;  /* 0x0000004800107836 */ /* 0x000fc40000000000 */
[----:B------:R-:W-:Y:S01]  /*c370*/  @!P1 LEA.HI R4, R4, R4, RZ, 0x1 ;  /* 0x0000000404049211 */ /* 0x000fe200078f08ff */
[C---:B------:R-:W-:Y:S01]  /*c380*/  VIADD R18, R0.reuse, 0x50 ;  /* 0x0000005000127836 */ /* 0x040fe20000000000 */
[----:B------:R-:W-:Y:S01]  /*c390*/  @!P2 LEA.HI R5, R5, R5, RZ, 0x1 ;  /* 0x000000050505a211 */ /* 0x000fe200078f08ff */
[----:B------:R-:W-:Y:S01]  /*c3a0*/  VIADD R20, R0, 0x80 ;  /* 0x0000008000147836 */ /* 0x000fe20000000000 */
[----:B------:R-:W-:Y:S02]  /*c3b0*/  @!P1 LOP3.LUT R7, R4, 0xfffffffe, RZ, 0xc0, !PT ;  /* 0xfffffffe04079812 */ /* 0x000fe400078ec0ff */
[----:B------:R-:W-:Y:S01]  /*c3c0*/  @!P2 LOP3.LUT R9, R5, 0xfffffffe, RZ, 0xc0, !PT ;  /* 0xfffffffe0509a812 */ /* 0x000fe200078ec0ff */
[--C-:B--23--:R-:W-:Y:S01]  /*c3d0*/  @!P0 IMAD.WIDE R4, R0, 0x4, R2.reuse ;  /* 0x0000000400048825 */ /* 0x10cfe200078e0202 */
        /* <DEDUP_REMOVED lines=125> */
[----:B------:R-:W-:Y:S01]  /*cbb0*/  @!P1 IMAD.WIDE R12, R13, 0x4, R2 ;  /* 0x000000040d0c9825 */ /* 0x000fe200078e0202 */
[----:B------:R-:W-:Y:S01]  /*cbc0*/  @!P2 ST.E.64 desc[UR6][R10.64], R114 ;  /* 0x000000720a00a985 */ /* 0x000fe2000c101b06 */
[----:B------:R-:W-:Y:S02]  /*cbd0*/  ISETP.GE.AND P2, PT, R16, UR4, PT ;  /* 0x0000000410007c0c */ /* 0x000fe4000bf46270 */
[C---:B------:R-:W-:Y:S01]  /*cbe0*/  VIADD R17, R0.reuse, 0xe8 ;  /* 0x000000e800117836 */ /* 0x040fe20000000000 */
[----:B------:R-:W-:Y:S01]  /*cbf0*/  @!P1 ST.E.64 desc[UR6][R12.64], R118 ;  /* 0x000000760c009985 */ /* 0x000fe2000c101b06 */
[C---:B------:R-:W-:Y:S01]  /*cc00*/  VIADD R20, R0.reuse, 0xf0 ;  /* 0x000000f000147836 */ /* 0x040fe20000000000 */
[----:B------:R-:W-:Y:S01]  /*cc10*/  ISETP.GE.AND P1, PT, R15, UR4, PT ;  /* 0x000000040f007c0c */ /* 0x000fe2000bf26270 */
[----:B------:R-:W-:Y:S01]  /*cc20*/  VIADD R0, R0, 0xf8 ;  /* 0x000000f800007836 */ /* 0x000fe20000000000 */
[----:B0-----:R-:W-:-:S02]  /*cc30*/  @!P5 LOP3.LUT R5, R18, 0xfffffffe, RZ, 0xc0, !PT ;  /* 0xfffffffe1205d812 */ /* 0x001fc400078ec0ff */
[----:B------:R-:W-:Y:S02]  /*cc40*/  @!P6 LEA.HI R19, R19, R19, RZ, 0x1 ;  /* 0x000000131313e211 */ /* 0x000fe400078f08ff */
[----:B------:R-:W-:Y:S01]  /*cc50*/  ISETP.GE.AND P3, PT, R17, UR4, PT ;  /* 0x0000000411007c0c */ /* 0x000fe2000bf66270 */
[----:B------:R-:W-:Y:S01]  /*cc60*/  @!P5 IMAD.WIDE R4, R5, 0x4, R2 ;  /* 0x000000040504d825 */ /* 0x000fe200078e0202 */
[----:B------:R-:W-:Y:S02]  /*cc70*/  ISETP.GE.AND P4, PT, R20, UR4, PT ;  /* 0x0000000414007c0c */ /* 0x000fe4000bf86270 */
[----:B------:R-:W-:Y:S02]  /*cc80*/  @!P0 LEA.HI R14, R14, R14, RZ, 0x1 ;  /* 0x0000000e0e0e8211 */ /* 0x000fe400078f08ff */
[----:B-1----:R-:W-:Y:S01]  /*cc90*/  @!P6 LOP3.LUT R7, R19, 0xfffffffe, RZ, 0xc0, !PT ;  /* 0xfffffffe1307e812 */ /* 0x002fe200078ec0ff */
[----:B------:R0:W-:Y:S01]  /*cca0*/  @!P5 ST.E.64 desc[UR6][R4.64], R122 ;  /* 0x0000007a0400d985 */ /* 0x0001e2000c101b06 */
[----:B--2---:R-:W-:-:S02]  /*ccb0*/  @!P0 LOP3.LUT R9, R14, 0xfffffffe, RZ, 0xc0, !PT ;  /* 0xfffffffe0e098812 */ /* 0x004fc400078ec0ff */
[----:B------:R-:W-:Y:S01]  /*ccc0*/  @!P1 LEA.HI R15, R15, R15, RZ, 0x1 ;  /* 0x0000000f0f0f9211 */ /* 0x000fe200078f08ff */
[--C-:B------:R-:W-:Y:S01]  /*ccd0*/  @!P6 IMAD.WIDE R6, R7, 0x4, R2.reuse ;  /* 0x000000040706e825 */ /* 0x100fe200078e0202 */
[----:B------:R-:W-:Y:S02]  /*cce0*/  @!P2 LEA.HI R16, R16, R16, RZ, 0x1 ;  /* 0x000000101010a211 */ /* 0x000fe400078f08ff */
[----:B------:R-:W-:Y:S02]  /*ccf0*/  @!P3 LEA.HI R17, R17, R17, RZ, 0x1 ;  /* 0x000000111111b211 */ /* 0x000fe400078f08ff */
[----:B------:R1:W-:Y:S01]  /*cd00*/  @!P6 ST.E.64 desc[UR6][R6.64], R126 ;  /* 0x0000007e0600e985 */ /* 0x0003e2000c101b06 */
[----:B------:R-:W-:Y:S02]  /*cd10*/  @!P4 LEA.HI R20, R20, R20, RZ, 0x1 ;  /* 0x000000141414c211 */ /* 0x000fe400078f08ff */
[----:B------:R-:W-:Y:S01]  /*cd20*/  @!P1 LOP3.LUT R15, R15, 0xfffffffe, RZ, 0xc0, !PT ;  /* 0xfffffffe0f0f9812 */ /* 0x000fe200078ec0ff */
[----:B0-----:R-:W-:Y:S01]  /*cd30*/  @!P0 IMAD.WIDE R4, R9, 0x4, R2 ;  /* 0x0000000409048825 */ /* 0x001fe200078e0202 */
[----:B------:R-:W-:-:S02]  /*cd40*/  @!P2 LOP3.LUT R11, R16, 0xfffffffe, RZ, 0xc0, !PT ;  /* 0xfffffffe100ba812 */ /* 0x000fc400078ec0ff */
        /* <DEDUP_REMOVED lines=19> */
.L_x_13464:
[----:B------:R-:W0:Y:S02]  /*ce80*/  S2R R0, SR_TID.X ;  /* 0x0000000000007919 */ /* 0x000e240000002100 */
[----:B0-----:R-:W-:-:S05]  /*ce90*/  VIADD R2, R0, 0xffffff80 ;  /* 0xffffff8000027836 */ /* 0x001fca0000000000 */
[----:B------:R-:W-:-:S13]  /*cea0*/  ISETP.GT.AND P0, PT, R2, 0x7f, PT ;  /* 0x0000007f0200780c */ /* 0x000fda0003f04270 */
[----:B------:R-:W-:Y:S05]  /*ceb0*/  @P0 BRA `(.L_x_13430) ;  /* 0x0000004c00d80947 */ /* 0x000fea0003800000 */
[----:B------:R-:W0:Y:S01]  /*cec0*/  S2R R3, SR_CTAID.X ;  /* 0x0000000000037919 */ /* 0x000e220000002500 */
[----:B------:R-:W3:Y:S01]  /*ced0*/  LDC R6, c[0x0][0xce8] ;  /* 0x00033a00ff067b82 */ /* 0x000ee20000000800 */
[----:B------:R-:W-:Y:S01]  /*cee0*/  ULDC UR4, c[0x0][0xb88] ;  /* 0x0002e20000047ab9 */ /* 0x000fe20000000800 */
[----:B0-----:R-:W-:Y:S02]  /*cef0*/  IMAD R0, R3, 0x80, R0 ;  /* 0x0000008003007824 */ /* 0x001fe400078e0200 */
[----:B---3--:R-:W-:Y:S02]  /*cf00*/  IMAD R3, R6, UR4, RZ ;  /* 0x0000000406037c24 */ /* 0x008fe4000f8e02ff */
[----:B------:R-:W-:-:S05]  /*cf10*/  VIADD R0, R0, 0xffffff80 ;  /* 0xffffff8000007836 */ /* 0x000fca0000000000 */
[----:B------:R-:W-:-:S13]  /*cf20*/  ISETP.GE.AND P0, PT, R0, R3, PT ;  /* 0x000000030000720c */ /* 0x000fda0003f06270 */
[----:B------:R-:W-:Y:S05]  /*cf30*/  @P0 BRA `(.L_x_13430) ;  /* 0x0000004c00b80947 */ /* 0x000fea0003800000 */
[----:B------:R-:W3:Y:S01]  /*cf40*/  LDL R4, [R1] ;  /* 0x0000000001047983 */ /* 0x000ee20000100800 */
[----:B------:R-:W-:Y:S01]  /*cf50*/  ISETP.NE.AND P0, PT, R6, 0x1, PT ;  /* 0x000000010600780c */ /* 0x000fe20003f05270 */
[----:B------:R-:W-:Y:S01]  /*cf60*/  S2UR UR7, SR_CTAID.Z ;  /* 0x00000000000779c3 */ /* 0x000fe20000002700 */
[----:B------:R-:W-:Y:S01]  /*cf70*/  ULDC.64 UR8, c[0x0][0xcd0] ;  /* 0x0003340000087ab9 */ /* 0x000fe20000000a00 */
[----:B------:R-:W-:Y:S01]  /*cf80*/  MOV R5, R0 ;  /* 0x0000000000057202 */ /* 0x000fe20000000f00 */
[----:B------:R-:W-:-:S05]  /*cf90*/  ULDC.64 UR12, c[0x0][0x208] ;  /* 0x00008200000c7ab9 */ /* 0x000fca0000000a00 */
[----:B------:R-:W0:Y:S08]  /*cfa0*/  LDC.64 R10, c[0x0][0xcd8] ;  /* 0x00033600ff0a7b82 */ /* 0x000e300000000a00 */
[----:B------:R-:W4:Y:S08]  /*cfb0*/  @P0 LDC R7, c[0x0][0xcec] ;  /* 0x00033b00ff070b82 */ /* 0x000f300000000800 */
[----:B------:R-:W5:Y:S08]  /*cfc0*/  @P0 LDC R9, c[0x0][0xcf0] ;  /* 0x00033c00ff090b82 */ /* 0x000f700000000800 */
[----:B------:R-:W1:Y:S08]  /*cfd0*/  S2UR UR10, SR_CTAID.Y ;  /* 0x00000000000a79c3 */ /* 0x000e700000002600 */
[----:B------:R-:W1:Y:S01]  /*cfe0*/  LDC R8, c[0x0][0xd50] ;  /* 0x00035400ff087b82 */ /* 0x000e620000000800 */
[----:B---3--:R-:W-:Y:S01]  /*cff0*/  R2UR UR11, R4 ;  /* 0x00000000040b72ca */ /* 0x008fe200000e0000 */
[----:B----4-:R-:W-:-:S05]  /*d000*/  @P0 IMAD.HI.U32 R4, R0, R7, RZ ;  /* 0x0000000700040227 */ /* 0x010fca00078e00ff */
[----:B-----5:R-:W-:-:S07]  /*d010*/  @P0 SHF.R.U32.HI R5, RZ, R9, R4 ;  /* 0x00000009ff050219 */ /* 0x020fce0000011604 */
[----:B------:R-:W-:Y:S02]  /*d020*/  USHF.R.S32.HI UR6, URZ, 0x1f, UR11 ;  /* 0x0000001f3f067899 */ /* 0x000fe4000801140b */
[----:B------:R-:W-:Y:S01]  /*d030*/  IMAD R7, RZ, RZ, -UR11 ;  /* 0x8000000bff077e24 */ /* 0x000fe2000f8e02ff */
[----:B------:R-:W-:Y:S02]  /*d040*/  UIMAD.WIDE.U32 UR4, UR11, UR8, URZ ;  /* 0x000000080b0472a5 */ /* 0x000fe4000f8e003f */
[----:B------:R-:W-:Y:S01]  /*d050*/  UIMAD UR6, UR6, UR8, URZ ;  /* 0x00000008060672a4 */ /* 0x000fe2000f8e023f */
[----:B-1----:R-:W-:Y:S01]  /*d060*/  IMAD R9, R8, R7, UR10 ;  /* 0x0000000a08097e24 */ /* 0x002fe2000f8e0207 */
        /* <DEDUP_REMOVED lines=32> */
.L_x_13428:
[----:B------:R-:W-:-:S08]  /*d270*/  NOP ;  /* 0x0000000000007918 */ /* 0x000fd00000000000 */
[----:B--2---:R-:W0:-:S00]  /*d280*/  USETMAXREG.DEALLOC.CTAPOOL 0x18 ;  /* 0x00000018000079c8 */ /* 0x004e0000080e0500 */
        /* <DEDUP_REMOVED lines=16> */
.L_x_13467:
[----:B------:R-:W-:Y:S01]  /*d390*/  ULDC UR43, c[0x0][0xd50] ;  /* 0x00035400002b7ab9 */ /* 0x000fe20000000800 */
[----:B------:R-:W-:Y:S01]  /*d3a0*/  UMOV UR36, UR6 ;  /* 0x0000000600247c82 */ /* 0x000fe20008000000 */
[----:B------:R-:W-:-:S11]  /*d3b0*/  UISETP.NE.AND UP0, UPT, UR43, 0x1, UPT ;  /* 0x000000012b00788c */ /* 0x000fd6000bf05270 */
[----:B------:R-:W-:Y:S01]  /*d3c0*/  @UP0 ULDC UR4, c[0x0][0xd54] ;  /* 0x0003550000040ab9 */ /* 0x000fe20000000800 */
[----:B------:R-:W-:Y:S01]  /*d3d0*/  @UP0 ULDC UR7, c[0x0][0xd58] ;  /* 0x0003560000070ab9 */ /* 0x000fe20000000800 */
[----:B------:R-:W-:-:S04]  /*d3e0*/  UIMAD.WIDE.U32 UR4, UR6, UR4, URZ ;  /* 0x00000004060472a5 */ /* 0x000fc8000f8e003f */
[----:B------:R-:W-:-:S12]  /*d3f0*/  @UP0 USHF.R.U32.HI UR36, URZ, UR7, UR5 ;  /* 0x000000073f240299 */ /* 0x000fd80008011605 */
.L_x_13468:
        /* <DEDUP_REMOVED lines=75> */
.L_x_13470:
        /* <DEDUP_REMOVED lines=32> */
.L_x_13471:
        /* <DEDUP_REMOVED lines=20> */
.L_x_13473:
        /* <DEDUP_REMOVED lines=15> */
.L_x_13472:
[----:B------:R-:W-:Y:S01]  /*dce0*/  ULDC.64 UR4, c[0x0][0xaf0] ;  /* 0x0002bc0000047ab9 */ /* 0x000fe20000000a00 */
[----:B------:R-:W-:Y:S01]  /*dcf0*/  MOV R18, UR44 ;  /* 0x0000002c00127c02 */ /* 0x000fe20008000f00 */
        /* <DEDUP_REMOVED lines=23> */
.L_x_13558:
        /* <DEDUP_REMOVED lines=9> */
.L_x_13561:
        /* <DEDUP_REMOVED lines=24> */
.L_x_13477:
[----:B------:R-:W-:Y:S01]  /*e080*/  IMAD.MOV.U32 R0, RZ, RZ, 0x1 ;  /* 0x00000001ff007424 */ /* 0x000fe200078e00ff */
[----:B01----:R-:W0:Y:S04]  /*e090*/  S2R R6, SR_TID.X ;  /* 0x0000000000067919 */ /* 0x003e280000002100 */
[----:B------:R-:W-:-:S04]  /*e0a0*/  SHF.L.U32 R0, R0, 0x1f, RZ ;  /* 0x0000001f00007819 */ /* 0x000fc800000006ff */
[----:B------:R-:W1:Y:S01]  /*e0b0*/  SYNCS.PHASECHK.TRANS64.TRYWAIT P0, [UR38+0x32440], R0 ;  /* 0x03244000ff0075a7 */ /* 0x000e620008000166 */
[----:B0-----:R-:W-:-:S04]  /*e0c0*/  LOP3.LUT R2, R6, 0x7f, RZ, 0xc0, !PT ;  /* 0x0000007f06027812 */ /* 0x001fc800078ec0ff */
[----:B------:R-:W-:Y:S01]  /*e0d0*/  ISETP.NE.AND P1, PT, R2, RZ, PT ;  /* 0x000000ff0200720c */ /* 0x000fe20003f25270 */
[----:B-1----:R-:W-:-:S12]  /*e0e0*/  @!P0 BRA `(.L_x_13478) ;  /* 0x0000004000648947 */ /* 0x002fd80003800000 */
.L_x_13562:
[----:B------:R-:W-:Y:S05]  /*e0f0*/  @P1 BRA `(.L_x_13479) ;  /* 0x0000000000181947 */ /* 0x000fea0003800000 */
[----:B------:R-:W1:Y:S01]  /*e100*/  S2R R2, SR_TID.X ;  /* 0x0000000000027919 */ /* 0x000e620000002100 */
[----:B0-----:R-:W-:-:S04]  /*e110*/  IMAD.MOV.U32 R0, RZ, RZ, 0x3000 ;  /* 0x00003000ff007424 */ /* 0x001fc800078e00ff */
[----:B------:R2:W-:Y:S01]  /*e120*/  SYNCS.ARRIVE.TRANS64 RZ, [UR38+0x32430], R0 ;  /* 0x03243000ffff79a7 */ /* 0x0005e20008000026 */
[----:B-1----:R-:W-:-:S13]  /*e130*/  LOP3.LUT P0, RZ, R2, 0x1f, RZ, 0xc0, !PT ;  /* 0x0000001f02ff7812 */ /* 0x002fda000780c0ff */
[----:B--2---:R-:W-:Y:S05]  /*e140*/  @!P0 BRA `(.L_x_13479) ;  /* 0x0000000000048947 */ /* 0x004fea0003800000 */
[----:B------:R-:W-:Y:S01]  /*e150*/  BPT.TRAP 0x1 ;  /* 0x000000040000795c */ /* 0x000fe20000300000 */
.L_x_13479:
        /* <DEDUP_REMOVED lines=18> */
.L_x_13475:
        /* <DEDUP_REMOVED lines=15> */
[----:B------:R-:W-:Y:S02]  /*e370*/  IMAD.U32 R5, RZ, RZ, UR7 ;  /* 0x00000007ff057e24 */ /* 0x000fe4000f8e00ff */
[----:B0-----:R-:W-:Y:S02]  /*e380*/  IMAD.U32 R6, RZ, RZ, UR8 ;  /* 0x00000008ff067e24 */ /* 0x001fe4000f8e00ff */
[----:B------:R-:W-:-:S02]  /*e390*/  IMAD.U32 R7, RZ, RZ, UR9 ;  /* 0x00000009ff077e24 */ /* 0x000fc4000f8e00ff */
[----:B------:R-:W-:Y:S02]  /*e3a0*/  IMAD.U32 R11, RZ, RZ, UR5 ;  /* 0x00000005ff0b7e24 */ /* 0x000fe4000f8e00ff */
[----:B------:R-:W-:Y:S02]  /*e3b0*/  IMAD.MOV.U32 R8, RZ, RZ, 0x70 ;  /* 0x00000070ff087424 */ /* 0x000fe400078e00ff */
[----:B------:R-:W-:Y:S02]  /*e3c0*/  IMAD.MOV.U32 R12, RZ, RZ, 0x1 ;  /* 0x00000001ff0c7424 */ /* 0x000fe400078e00ff */
[----:B------:R-:W-:-:S07]  /*e3d0*/  IMAD.MOV.U32 R13, RZ, RZ, RZ ;  /* 0x000000ffff0d7224 */ /* 0x000fce00078e00ff */
[----:B------:R-:W-:-:S07]  /*e3e0*/  LEPC R20, `(.L_x_13480) ;  /* 0x000000001014794e */ /* 0x000fce0000000000 */
[----:B-1----:R-:W-:Y:S05]  /*e3f0*/  CALL.ABS.NOINC R2 ;  /* 0x0000000002007343 */ /* 0x002fea0003c00000 */
.L_x_13480:
        /* <DEDUP_REMOVED lines=22> */
[----:B---3--:R-:W-:Y:S01]  /*e560*/  IMAD R10, R8, 0x80, R3 ;  /* 0x00000080080a7824 */ /* 0x008fe200078e0203 */
[----:B------:R-:W-:-:S03]  /*e570*/  MOV R3, UR6 ;  /* 0x0000000600037c02 */ /* 0x000fc60008000f00 */
        /* <DEDUP_REMOVED lines=24> */
[C---:B--2---:R-:W-:Y:S02]  /*e700*/  LOP3.LUT R10, R2.reuse, 0x38, RZ, 0xc0, !PT ;  /* 0x00000038020a7812 */ /* 0x044fe400078ec0ff */
[----:B------:R-:W-:Y:S02]  /*e710*/  LOP3.LUT R2, R2, 0x1f8, RZ, 0xc0, !PT ;  /* 0x000001f802027812 */ /* 0x000fe400078ec0ff */
[----:B------:R-:W-:Y:S01]  /*e720*/  ISETP.GE.AND P0, PT, R10, UR4, PT ;  /* 0x000000040a007c0c */ /* 0x000fe2000bf06270 */
[----:B------:R-:W-:Y:S01]  /*e730*/  UMOV UR4, 0xffffffff ;  /* 0xffffffff00047882 */ /* 0x000fe20000000000 */
[----:B------:R-:W-:Y:S02]  /*e740*/  LOP3.LUT R5, R2, 0x38, R13, 0x78, !PT ;  /* 0x0000003802057812 */ /* 0x000fe400078e780d */
[----:B------:R-:W-:-:S04]  /*e750*/  SHF.L.U32 R2, R12, 0x3, RZ ;  /* 0x000000030c027819 */ /* 0x000fc800000006ff */
[----:B------:R-:W-:-:S05]  /*e760*/  LOP3.LUT R9, R5, 0x200, R2, 0xf8, !PT ;  /* 0x0000020005097812 */ /* 0x000fca00078ef802 */
[----:B------:R0:W-:Y:S01]  /*e770*/  STL [R1], R9 ;  /* 0x0000000901007387 */ /* 0x0001e20000100800 */
[----:B------:R-:W-:Y:S05]  /*e780*/  BRA.DIV UR4, `(.L_x_13481) ;  /* 0x0000003a04d47947 */ /* 0x000fea000b800000 */
[----:B------:R-:W1:Y:S01]  /*e790*/  SHFL.IDX PT, R5, R0, RZ, 0x181f ;  /* 0x00181fff00057589 */ /* 0x000e6200000e0000 */
[----:B------:R-:W-:Y:S01]  /*e7a0*/  ULDC UR4, c[0x0][0x288] ;  /* 0x0000a20000047ab9 */ /* 0x000fe20000000800 */
[----:B------:R-:W-:Y:S01]  /*e7b0*/  IMAD R11, R8, 0x80, R6 ;  /* 0x00000080080b7824 */ /* 0x000fe200078e0206 */
[----:B------:R-:W-:Y:S01]  /*e7c0*/  ULDC.64 UR6, c[0x0][0x208] ;  /* 0x0000820000067ab9 */ /* 0x000fe20000000a00 */
[----:B------:R-:W2:Y:S01]  /*e7d0*/  SHFL.IDX PT, R4, R3, RZ, 0x181f ;  /* 0x00181fff03047589 */ /* 0x000ea200000e0000 */
[----:B------:R-:W-:Y:S02]  /*e7e0*/  IMAD R2, R7, UR4, RZ ;  /* 0x0000000407027c24 */ /* 0x000fe4000f8e02ff */
[C---:B------:R-:W-:Y:S01]  /*e7f0*/  VIADD R12, R11.reuse, 0x10 ;  /* 0x000000100b0c7836 */ /* 0x040fe20000000000 */
[----:B------:R-:W3:Y:S02]  /*e800*/  SHFL.IDX PT, R7, R0, 0x1, 0x181f ;  /* 0x00381f0000077f89 */ /* 0x000ee400000e0000 */
[----:B------:R-:W-:-:S02]  /*e810*/  ISETP.GE.AND P1, PT, R11, R2, PT ;  /* 0x000000020b00720c */ /* 0x000fc40003f26270 */
[----:B------:R-:W4:Y:S01]  /*e820*/  SHFL.IDX PT, R6, R3, 0x1, 0x181f ;  /* 0x00381f0003067f89 */ /* 0x000f2200000e0000 */
[----:B------:R-:W-:-:S03]  /*e830*/  ISETP.GE.AND P2, PT, R12, R2, PT ;  /* 0x000000020c00720c */ /* 0x000fc60003f46270 */
[----:B------:R-:W5:Y:S04]  /*e840*/  SHFL.IDX PT, R14, R0, 0x2, 0x181f ;  /* 0x00581f00000e7f89 */ /* 0x000f6800000e0000 */
[----:B------:R-:W-:Y:S03]  /*e850*/  STL [R1+0x4], R11 ;  /* 0x0000040b01007387 */ /* 0x000fe60000100800 */
[----:B------:R-:W-:Y:S01]  /*e860*/  @!P1 LEA R8, R9, UR38, 0x1 ;  /* 0x0000002609089c11 */ /* 0x000fe2000f8e08ff */
[----:B------:R0:W-:Y:S01]  /*e870*/  STL [R1+0x14], R12 ;  /* 0x0000140c01007387 */ /* 0x0001e20000100800 */
[----:B-1----:R-:W-:-:S05]  /*e880*/  @!P1 LEA R5, P3, R10, R5, 0x1 ;  /* 0x000000050a059211 */ /* 0x002fca00078608ff */
[----:B--2---:R-:W-:Y:S02]  /*e890*/  @!P1 IMAD.X R4, RZ, RZ, R4, P3 ;  /* 0x000000ffff049224 */ /* 0x004fe400018e0604 */
[----:B0-----:R-:W-:-:S03]  /*e8a0*/  VIADD R12, R11, 0x20 ;  /* 0x000000200b0c7836 */ /* 0x001fc60000000000 */
[----:B------:R-:W-:-:S04]  /*e8b0*/  @!P1 LOP3.LUT R5, R5, R4, RZ, 0x3c, !PT ;  /* 0x0000000405059212 */ /* 0x000fc800078e3cff */
[C---:B------:R-:W-:Y:S01]  /*e8c0*/  @!P1 LOP3.LUT R4, R5.reuse, R4, RZ, 0x3c, !PT ;  /* 0x0000000405049212 */ /* 0x040fe200078e3cff */
[----:B------:R-:W-:Y:S03]  /*e8d0*/  STL [R1+0x18], R12 ;  /* 0x0000180c01007387 */ /* 0x000fe60000100800 */
[----:B------:R-:W-:-:S05]  /*e8e0*/  @!P1 LOP3.LUT R5, R5, R4, RZ, 0x3c, !PT ;  /* 0x0000000405059212 */ /* 0x000fca00078e3cff */
[----:B------:R3:W-:Y:S02]  /*e8f0*/  @!P1 LDGSTS.E.BYPASS.LTC128B.128 [R8+0x18400], desc[UR6][R4.64], !P0 ;  /* 0x1840000004089fae */ /* 0x0007e4000c101d46 */
[----:B---3--:R-:W-:Y:S02]  /*e900*/  @!P2 LEA R4, P1, R10, R7, 0x1 ;  /* 0x000000070a04a211 */ /* 0x008fe400078208ff */
[----:B------:R-:W-:-:S03]  /*e910*/  @!P2 LEA R7, R9, UR38, 0x1 ;  /* 0x000000260907ac11 */ /* 0x000fc6000f8e08ff */
[----:B----4-:R-:W-:Y:S01]  /*e920*/  @!P2 IMAD.X R5, RZ, RZ, R6, P1 ;  /* 0x000000ffff05a224 */ /* 0x010fe200008e0606 */
[----:B------:R-:W-:-:S04]  /*e930*/  ISETP.GE.AND P1, PT, R12, R2, PT ;  /* 0x000000020c00720c */ /* 0x000fc80003f26270 */
[----:B------:R0:W-:Y:S09]  /*e940*/  @!P2 LDGSTS.E.BYPASS.LTC128B.128 [R7+0x18c00], desc[UR6][R4.64], !P0 ;  /* 0x18c000000407afae */ /* 0x0001f2000c101d46 */
[----:B------:R-:W-:Y:S01]  /*e950*/  @!P1 LEA R6, R9, UR38, 0x1 ;  /* 0x0000002609069c11 */ /* 0x000fe2000f8e08ff */
[----:B0-----:R-:W0:Y:S01]  /*e960*/  SHFL.IDX PT, R4, R3, 0x2, 0x181f ;  /* 0x00581f0003047f89 */ /* 0x001e2200000e0000 */
[----:B-----5:R-:W-:Y:S01]  /*e970*/  @!P1 LEA R5, P2, R10, R14, 0x1 ;  /* 0x0000000e0a059211 */ /* 0x020fe200078408ff */
[----:B------:R-:W-:-:S05]  /*e980*/  VIADD R7, R11, 0x30 ;  /* 0x000000300b077836 */ /* 0x000fca0000000000 */
[----:B------:R1:W-:Y:S01]  /*e990*/  STL [R1+0x1c], R7 ;  /* 0x00001c0701007387 */ /* 0x0003e20000100800 */
[----:B0-----:R-:W-:-:S05]  /*e9a0*/  @!P1 IMAD.X R4, RZ, RZ, R4, P2 ;  /* 0x000000ffff049224 */ /* 0x001fca00010e0604 */
[----:B------:R-:W-:-:S04]  /*e9b0*/  @!P1 LOP3.LUT R5, R5, R4, RZ, 0x3c, !PT ;  /* 0x0000000405059212 */ /* 0x000fc800078e3cff */
[----:B------:R-:W-:-:S04]  /*e9c0*/  @!P1 LOP3.LUT R4, R5, R4, RZ, 0x3c, !PT ;  /* 0x0000000405049212 */ /* 0x000fc800078e3cff */
[----:B------:R-:W-:-:S05]  /*e9d0*/  @!P1 LOP3.LUT R5, R5, R4, RZ, 0x3c, !PT ;  /* 0x0000000405059212 */ /* 0x000fca00078e3cff */
[----:B------:R0:W-:Y:S01]  /*e9e0*/  @!P1 LDGSTS.E.BYPASS.LTC128B.128 [R6+0x19400], desc[UR6][R4.64], !P0 ;  /* 0x1940000004069fae */ /* 0x0001e2000c101d46 */
[----:B------:R-:W-:Y:S01]  /*e9f0*/  ISETP.GE.AND P1, PT, R7, R2, PT ;  /* 0x000000020700720c */ /* 0x000fe20003f26270 */
[----:B-1----:R-:W-:-:S05]  /*ea00*/  VIADD R7, R11, 0x40 ;  /* 0x000000400b077836 */ /* 0x002fca0000000000 */
[----:B------:R-:W-:Y:S04]  /*ea10*/  STL [R1+0x20], R7 ;  /* 0x0000200701007387 */ /* 0x000fe80000100800 */
[----:B0-----:R-:W0:Y:S03]  /*ea20*/  SHFL.IDX PT, R5, R0, 0x3, 0x181f ;  /* 0x00781f0000057f89 */ /* 0x001e2600000e0000 */
[----:B------:R-:W-:Y:S01]  /*ea30*/  @!P1 LEA R6, R9, UR38, 0x1 ;  /* 0x0000002609069c11 */ /* 0x000fe2000f8e08ff */
[----:B------:R-:W1:Y:S01]  /*ea40*/  SHFL.IDX PT, R4, R3, 0x3, 0x181f ;  /* 0x00781f0003047f89 */ /* 0x000e6200000e0000 */
[----:B0-----:R-:W-:-:S04]  /*ea50*/  @!P1 LEA R5, P2, R10, R5, 0x1 ;  /* 0x000000050a059211 */ /* 0x001fc800078408ff */
[----:B-1----:R-:W-:-:S04]  /*ea60*/  @!P1 IADD3.X R4, RZ, R4, RZ, P2, !PT ;  /* 0x00000004ff049210 */ /* 0x002fc800017fe4ff */
        /* <DEDUP_REMOVED lines=40> */
.L_x_13579:
[----:B0-----:R-:W2:Y:S01]  /*ecf0*/  LDL R4, [R1+0x4] ;  /* 0x0000040001047983 */ /* 0x001ea20000100800 */
[----:B------:R-:W-:Y:S01]  /*ed00*/  ULDC.64 UR4, c[0x0][0x208] ;  /* 0x0000820000047ab9 */ /* 0x000fe20000000a00 */
[----:B--2---:R-:W-:-:S05]  /*ed10*/  VIADD R4, R4, 0x70 ;  /* 0x0000007004047836 */ /* 0x004fca0000000000 */
[----:B------:R-:W-:Y:S01]  /*ed20*/  ISETP.GE.AND P1, PT, R4, R2, PT ;  /* 0x000000020400720c */ /* 0x000fe20003f26270 */
[----:B------:R0:W-:-:S12]  /*ed30*/  STL [R1+0x38], R4 ;  /* 0x0000380401007387 */ /* 0x0001d80000100800 */
[----:B------:R-:W-:Y:S02]  /*ed40*/  @!P1 LEA R2, P2, R10, R0, 0x1 ;  /* 0x000000000a029211 */ /* 0x000fe400078408ff */
        /* <DEDUP_REMOVED lines=26> */
[----:B0-----:R-:W-:Y:S01]  /*eef0*/  IMAD.U32 R4, RZ, RZ, UR6 ;  /* 0x00000006ff047e24 */ /* 0x001fe2000f8e00ff */
        /* <DEDUP_REMOVED lines=11> */
.L_x_13482:
[----:B------:R-:W2:Y:S01]  /*efb0*/  LDL.LU.64 R6, [R1+0x30] ;  /* 0x0000300001067983 */ /* 0x000ea20000300a00 */
[----:B------:R-:W-:-:S03]  /*efc0*/  ULDC.64 UR8, c[0x0][0x3e0] ;  /* 0x0000f80000087ab9 */ /* 0x000fc60000000a00 */
[----:B------:R-:W3:Y:S04]  /*efd0*/  LDL.LU R2, [R1+0x40] ;  /* 0x0000400001027983 */ /* 0x000ee80000300800 */
[----:B0-----:R-:W4:Y:S01]  /*efe0*/  LDL.LU R4, [R1+0x8] ;  /* 0x0000080001047983 */ /* 0x001f220000300800 */
[----:B------:R-:W-:Y:S01]  /*eff0*/  UIMAD UR6, UR45, UR8, URZ ;  /* 0x000000082d0672a4 */ /* 0x000fe2000f8e023f */
[----:B------:R-:W0:Y:S03]  /*f000*/  S2R R5, SR_TID.X ;  /* 0x0000000000057919 */ /* 0x000e260000002100 */
[----:B------:R-:W-:Y:S01]  /*f010*/  UIMAD UR6, UR44, UR9, UR6 ;  /* 0x000000092c0672a4 */ /* 0x000fe2000f8e0206 */
[----:B0-----:R-:W-:-:S05]  /*f020*/  IMAD.SHL.U32 R8, R5, 0x8, RZ ;  /* 0x0000000805087824 */ /* 0x001fca00078e00ff */
[----:B------:R-:W-:Y:S02]  /*f030*/  LOP3.LUT R8, R8, 0x38, RZ, 0xc0, !PT ;  /* 0x0000003808087812 */ /* 0x000fe400078ec0ff */
[----:B--2---:R-:W-:Y:S02]  /*f040*/  R2UR UR4, R6 ;  /* 0x00000000060472ca */ /* 0x004fe400000e0000 */
[----:B------:R-:W0:Y:S01]  /*f050*/  LDC R6, c[0x0][0x448] ;  /* 0x00011200ff067b82 */ /* 0x000e220000000800 */
[----:B------:R-:W-:Y:S02]  /*f060*/  R2UR UR5, R7 ;  /* 0x00000000070572ca */ /* 0x000fe400000e0000 */
[----:B---3--:R-:W-:Y:S01]  /*f070*/  R2UR UR5, R2 ;  /* 0x00000000020572ca */ /* 0x008fe200000e0000 */
[----:B----4-:R-:W-:-:S12]  /*f080*/  IMAD.MOV.U32 R2, RZ, RZ, R4 ;  /* 0x000000ffff027224 */ /* 0x010fd800078e0004 */
[----:B------:R-:W-:-:S03]  /*f090*/  UIMAD.WIDE.U32 UR4, UR44, UR8, UR4 ;  /* 0x000000082c0472a5 */ /* 0x000fc6000f8e0004 */
[----:B------:R-:W-:Y:S01]  /*f0a0*/  ULDC.64 UR8, c[0x0][0x3d0] ;  /* 0x0000f40000087ab9 */ /* 0x000fe20000000a00 */
[----:B------:R-:W-:Y:S01]  /*f0b0*/  UIADD3 UR5, UR5, UR6, URZ ;  /* 0x0000000605057290 */ /* 0x000fe2000fffe03f */
[----:B0-----:R-:W-:-:S13]  /*f0c0*/  ISETP.NE.AND P0, PT, R6, 0x1, PT ;  /* 0x000000010600780c */ /* 0x001fda0003f05270 */
[----:B------:R-:W0:Y:S08]  /*f0d0*/  @P0 LDC R0, c[0x0][0x44c] ;  /* 0x00011300ff000b82 */ /* 0x000e300000000800 */
[----:B------:R-:W1:Y:S01]  /*f0e0*/  @P0 LDC R3, c[0x0][0x450] ;  /* 0x00011400ff030b82 */ /* 0x000e620000000800 */
[----:B0-----:R-:W-:-:S05]  /*f0f0*/  @P0 IMAD.HI.U32 R0, R4, R0, RZ ;  /* 0x0000000004000227 */ /* 0x001fca00078e00ff */
[----:B-1----:R-:W-:Y:S01]  /*f100*/  @P0 SHF.R.U32.HI R2, RZ, R3, R0 ;  /* 0x00000003ff020219 */ /* 0x002fe20000011600 */
[----:B------:R-:W-:-:S04]  /*f110*/  IMAD.U32 R3, RZ, RZ, UR8 ;  /* 0x00000008ff037e24 */ /* 0x000fc8000f8e00ff */
        /* <DEDUP_REMOVED lines=14> */
[----:B------:R-:W-:Y:S01]  /*f200*/  LEA R5, P0, R2, UR4, 0x1 ;  /* 0x0000000402057c11 */ /* 0x000fe2000f8008ff */
[----:B------:R-:W-:Y:S01]  /*f210*/  ULDC UR4, c[0x0][0x3b8] ;  /* 0x0000ee0000047ab9 */ /* 0x000fe20000000800 */
[----:B------:R-:W-:Y:S02]  /*f220*/  IADD3 R4, R3, R4, RZ ;  /* 0x0000000403047210 */ /* 0x000fe40007ffe0ff */
        /* <DEDUP_REMOVED lines=13> */
[----:B------:R-:W4:Y:S04]  /*f300*/  LDL.LU R15, [R1+0x18] ;  /* 0x00001800010f7983 */ /* 0x000f280000300800 */
[----:B------:R-:W5:Y:S01]  /*f310*/  LDL.LU R13, [R1+0x1c] ;  /* 0x00001c00010d7983 */ /* 0x000f620000300800 */
[----:B------:R-:W0:Y:S01]  /*f320*/  S2R R7, SR_TID.X ;  /* 0x0000000000077919 */ /* 0x000e220000002100 */
[----:B------:R-:W1:Y:S01]  /*f330*/  S2R R10, SR_TID.X ;  /* 0x00000000000a7919 */ /* 0x000e620000002100 */
[----:B------:R-:W-:Y:S01]  /*f340*/  ULDC.64 UR6, c[0x0][0x208] ;  /* 0x0000820000067ab9 */ /* 0x000fe20000000a00 */
[----:B------:R-:W-:Y:S04]  /*f350*/  SHFL.IDX PT, R6, R4, 0x1, 0x181f ;  /* 0x00381f0004067f89 */ /* 0x000fe800000e0000 */
[----:B------:R-:W5:Y:S01]  /*f360*/  LDL.LU R8, [R1+0x20] ;  /* 0x0000200001087983 */ /* 0x000f620000300800 */
[----:B0-----:R-:W-:Y:S01]  /*f370*/  IMAD.SHL.U32 R12, R7, 0x8, RZ ;  /* 0x00000008070c7824 */ /* 0x001fe200078e00ff */
[----:B-1----:R-:W-:-:S04]  /*f380*/  LOP3.LUT R10, R10, 0x7f, RZ, 0xc0, !PT ;  /* 0x0000007f0a0a7812 */ /* 0x002fc800078ec0ff */
[----:B------:R-:W-:Y:S01]  /*f390*/  LOP3.LUT R12, R12, 0x38, RZ, 0xc0, !PT ;  /* 0x000000380c0c7812 */ /* 0x000fe200078ec0ff */
[----:B------:R-:W-:Y:S02]  /*f3a0*/  IMAD.SHL.U32 R11, R10, 0x8, RZ ;  /* 0x000000080a0b7824 */ /* 0x000fe400078e00ff */
[----:B------:R-:W-:-:S05]  /*f3b0*/  IMAD.SHL.U32 R10, R7, 0x8, RZ ;  /* 0x00000008070a7824 */ /* 0x000fca00078e00ff */
[----:B------:R-:W-:-:S04]  /*f3c0*/  LOP3.LUT R10, R10, 0x1f8, RZ, 0xc0, !PT ;  /* 0x000001f80a0a7812 */ /* 0x000fc800078ec0ff */
[----:B------:R-:W-:-:S04]  /*f3d0*/  LOP3.LUT R10, R10, 0x38, R7, 0x78, !PT ;  /* 0x000000380a0a7812 */ /* 0x000fc800078e7807 */
[----:B------:R-:W-:Y:S02]  /*f3e0*/  LOP3.LUT R10, R10, 0x200, R11, 0xf8, !PT ;  /* 0x000002000a0a7812 */ /* 0x000fe400078ef80b */
[-C--:B--2---:R-:W-:Y:S02]  /*f3f0*/  ISETP.GE.AND P5, PT, R3, R0.reuse, PT ;  /* 0x000000000300720c */ /* 0x084fe40003fa6270 */
[----:B------:R-:W0:Y:S01]  /*f400*/  SHFL.IDX PT, R3, R5, RZ, 0x181f ;  /* 0x00181fff05037589 */ /* 0x000e2200000e0000 */
[----:B---3--:R-:W-:-:S03]  /*f410*/  ISETP.GE.AND P4, PT, R2, R0, PT ;  /* 0x000000000200720c */ /* 0x008fc60003f86270 */
[----:B------:R-:W1:Y:S07]  /*f420*/  SHFL.IDX PT, R2, R4, RZ, 0x181f ;  /* 0x00181fff04027589 */ /* 0x000e6e00000e0000 */
        /* <DEDUP_REMOVED lines=19> */
[----:B------:R-:W-:Y:S04]  /*f560*/  SHFL.IDX PT, R6, R4, 0x2, 0x181f ;  /* 0x00581f0004067f89 */ /* 0x000fe800000e0000 */
[----:B------:R-:W2:Y:S04]  /*f570*/  LDL.LU R15, [R1+0x24] ;  /* 0x00002400010f7983 */ /* 0x000ea80000300800 */
[----:B0-----:R-:W0:Y:S02]  /*f580*/  SHFL.IDX PT, R2, R5, 0x2, 0x181f ;  /* 0x00581f0005027f89 */ /* 0x001e2400000e0000 */
[----:B------:R-:W-:-:S02]  /*f590*/  @!P4 LEA R9, R10, UR38, 0x1 ;  /* 0x000000260a09cc11 */ /* 0x000fc4000f8e08ff */
[----:B0-----:R-:W-:-:S05]  /*f5a0*/  @!P4 LEA R2, P6, R12, R2, 0x1 ;  /* 0x000000020c02c211 */ /* 0x001fca00078c08ff */
[----:B------:R-:W-:-:S05]  /*f5b0*/  @!P4 IMAD.X R3, RZ, RZ, R6, P6 ;  /* 0x000000ffff03c224 */ /* 0x000fca00030e0606 */
[----:B------:R-:W-:Y:S04]  /*f5c0*/  @!P4 LDGSTS.E.BYPASS.LTC128B.128 [R9+0x23400], desc[UR6][R2.64], !P3 ;  /* 0x234000000209cfae */ /* 0x000fe8000d901d46 */
[----:B------:R-:W-:Y:S04]  /*f5d0*/  @!P4 LDGSTS.E.BYPASS.LTC128B.128 [R9+0x27400], desc[UR6][R2.64+0x80], !P0 ;  /* 0x274000800209cfae */ /* 0x000fe8000c101d46 */
[----:B------:R-:W-:Y:S04]  /*f5e0*/  @!P4 LDGSTS.E.BYPASS.LTC128B.128 [R9+0x2b400], desc[UR6][R2.64+0x100], !P1 ;  /* 0x2b4001000209cfae */ /* 0x000fe8000c901d46 */
[----:B------:R0:W-:Y:S01]  /*f5f0*/  @!P4 LDGSTS.E.BYPASS.LTC128B.128 [R9+0x2f400], desc[UR6][R2.64+0x180], !P2 ;  /* 0x2f4001800209cfae */ /* 0x0001e2000d101d46 */
[----:B-----5:R-:W-:-:S03]  /*f600*/  ISETP.GE.AND P4, PT, R13, R0, PT ;  /* 0x000000000d00720c */ /* 0x020fc60003f86270 */
[----:B------:R-:W3:Y:S04]  /*f610*/  LDL.LU R13, [R1+0x28] ;  /* 0x00002800010d7983 */ /* 0x000ee80000300800 */
[----:B------:R-:W0:Y:S04]  /*f620*/  SHFL.IDX PT, R14, R5, 0x3, 0x181f ;  /* 0x00781f00050e7f89 */ /* 0x000e2800000e0000 */
[----:B------:R-:W1:Y:S02]  /*f630*/  SHFL.IDX PT, R6, R4, 0x3, 0x181f ;  /* 0x00781f0004067f89 */ /* 0x000e6400000e0000 */
[----:B------:R-:W-:-:S02]  /*f640*/  @!P4 LEA R7, R10, UR38, 0x1 ;  /* 0x000000260a07cc11 */ /* 0x000fc4000f8e08ff */
[----:B0-----:R-:W-:Y:S02]  /*f650*/  @!P4 LEA R2, P6, R12, R14, 0x1 ;  /* 0x0000000e0c02c211 */ /* 0x001fe400078c08ff */
[----:B------:R-:W0:Y:S03]  /*f660*/  SHFL.IDX PT, R14, R5, 0x4, 0x181f ;  /* 0x00981f00050e7f89 */ /* 0x000e2600000e0000 */
[----:B-1----:R-:W-:Y:S02]  /*f670*/  @!P4 IMAD.X R3, RZ, RZ, R6, P6 ;  /* 0x000000ffff03c224 */ /* 0x002fe400030e0606 */
[----:B------:R-:W1:Y:S04]  /*f680*/  SHFL.IDX PT, R6, R4, 0x4, 0x181f ;  /* 0x00981f0004067f89 */ /* 0x000e6800000e0000 */
[----:B------:R-:W-:Y:S04]  /*f690*/  @!P4 LDGSTS.E.BYPASS.LTC128B.128 [R7+0x23c00], desc[UR6][R2.64], !P3 ;  /* 0x23c000000207cfae */ /* 0x000fe8000d901d46 */
[----:B------:R-:W-:Y:S04]  /*f6a0*/  @!P4 LDGSTS.E.BYPASS.LTC128B.128 [R7+0x27c00], desc[UR6][R2.64+0x80], !P0 ;  /* 0x27c000800207cfae */ /* 0x000fe8000c101d46 */
[----:B------:R-:W-:Y:S04]  /*f6b0*/  @!P4 LDGSTS.E.BYPASS.LTC128B.128 [R7+0x2bc00], desc[UR6][R2.64+0x100], !P1 ;  /* 0x2bc001000207cfae */ /* 0x000fe8000c901d46 */
[----:B------:R4:W-:Y:S01]  /*f6c0*/  @!P4 LDGSTS.E.BYPASS.LTC128B.128 [R7+0x2fc00], desc[UR6][R2.64+0x180], !P2 ;  /* 0x2fc001800207cfae */ /* 0x0009e2000d101d46 */
[----:B------:R-:W-:-:S13]  /*f6d0*/  ISETP.GE.AND P4, PT, R8, R0, PT ;  /* 0x000000000800720c */ /* 0x000fda0003f86270 */
[----:B0-----:R-:W-:-:S04]  /*f6e0*/  @!P4 LEA R8, P6, R12, R14, 0x1 ;  /* 0x0000000e0c08c211 */ /* 0x001fc800078c08ff */
[----:B-1----:R-:W-:Y:S01]  /*f6f0*/  @!P4 IADD3.X R21, RZ, R6, RZ, P6, !PT ;  /* 0x00000006ff15c210 */ /* 0x002fe200037fe4ff */
[----:B------:R-:W0:Y:S01]  /*f700*/  SHFL.IDX PT, R14, R5, 0x5, 0x181f ;  /* 0x00b81f00050e7f89 */ /* 0x000e2200000e0000 */
[----:B------:R-:W-:Y:S01]  /*f710*/  @!P4 LEA R9, R10, UR38, 0x1 ;  /* 0x000000260a09cc11 */ /* 0x000fe2000f8e08ff */
[----:B----4-:R-:W-:Y:S02]  /*f720*/  @!P4 IMAD.MOV.U32 R2, RZ, RZ, R8 ;  /* 0x000000ffff02c224 */ /* 0x010fe400078e0008 */
[----:B------:R-:W-:Y:S01]  /*f730*/  @!P4 IMAD.MOV.U32 R3, RZ, RZ, R21 ;  /* 0x000000ffff03c224 */ /* 0x000fe200078e0015 */
[----:B------:R-:W1:Y:S04]  /*f740*/  SHFL.IDX PT, R6, R4, 0x5, 0x181f ;  /* 0x00b81f0004067f89 */ /* 0x000e6800000e0000 */
[----:B------:R-:W-:Y:S04]  /*f750*/  @!P4 LDGSTS.E.BYPASS.LTC128B.128 [R9+0x24400], desc[UR6][R2.64], !P3 ;  /* 0x244000000209cfae */ /* 0x000fe8000d901d46 */
[----:B------:R-:W-:Y:S04]  /*f760*/  @!P4 LDGSTS.E.BYPASS.LTC128B.128 [R9+0x28400], desc[UR6][R2.64+0x80], !P0 ;  /* 0x284000800209cfae */ /* 0x000fe8000c101d46 */
[----:B------:R-:W-:Y:S04]  /*f770*/  @!P4 LDGSTS.E.BYPASS.LTC128B.128 [R9+0x2c400], desc[UR6][R2.64+0x100], !P1 ;  /* 0x2c4001000209cfae */ /* 0x000fe8000c901d46 */
[----:B------:R4:W-:Y:S01]  /*f780*/  @!P4 LDGSTS.E.BYPASS.LTC128B.128 [R9+0x30400], desc[UR6][R2.64+0x180], !P2 ;  /* 0x304001800209cfae */ /* 0x0009e2000d101d46 */
[----:B--2---:R-:W-:-:S13]  /*f790*/  ISETP.GE.AND P4, PT, R15, R0, PT ;  /* 0x000000000f00720c */ /* 0x004fda0003f86270 */
[----:B0-----:R-:W-:-:S05]  /*f7a0*/  @!P4 LEA R14, P6, R12, R14, 0x1 ;  /* 0x0000000e0c0ec211 */ /* 0x001fca00078c08ff */
[----:B-1----:R-:W-:Y:S02]  /*f7b0*/  @!P4 IMAD.X R21, RZ, RZ, R6, P6 ;  /* 0x000000ffff15c224 */ /* 0x002fe400030e0606 */
[----:B----4-:R-:W-:Y:S02]  /*f7c0*/  @!P4 IMAD.MOV.U32 R2, RZ, RZ, R14 ;  /* 0x000000ffff02c224 */ /* 0x010fe400078e000e */
        /* <DEDUP_REMOVED lines=8> */
[----:B---3--:R-:W-:-:S13]  /*f850*/  ISETP.GE.AND P4, PT, R13, R0, PT ;  /* 0x000000000d00720c */ /* 0x008fda0003f86270 */
[----:B0-----:R-:W-:-:S05]  /*f860*/  @!P4 LEA R14, P6, R12, R14, 0x1 ;  /* 0x0000000e0c0ec211 */ /* 0x001fca00078c08ff */
[----:B-1----:R-:W-:Y:S01]  /*f870*/  @!P4 IMAD.X R9, RZ, RZ, R6, P6 ;  /* 0x000000ffff09c224 */ /* 0x002fe200030e0606 */
[----:B------:R-:W-:Y:S01]  /*f880*/  @!P4 LEA R21, R10, UR38, 0x1 ;  /* 0x000000260a15cc11 */ /* 0x000fe2000f8e08ff */
[----:B--2---:R-:W-:-:S03]  /*f890*/  @!P4 IMAD.MOV.U32 R2, RZ, RZ, R14 ;  /* 0x000000ffff02c224 */ /* 0x004fc600078e000e */
[----:B------:R-:W-:Y:S01]  /*f8a0*/  @!P4 MOV R3, R9 ;  /* 0x000000090003c202 */ /* 0x000fe20000000f00 */
[----:B------:R0:W1:Y:S04]  /*f8b0*/  SHFL.IDX PT, R6, R4, 0x7, 0x181f ;  /* 0x00f81f0004067f89 */ /* 0x00006800000e0000 */
[----:B------:R0:W-:Y:S04]  /*f8c0*/  @!P4 LDGSTS.E.BYPASS.LTC128B.128 [R21+0x25400], desc[UR6][R2.64], !P3 ;  /* 0x254000000215cfae */ /* 0x0001e8000d901d46 */
[----:B------:R0:W-:Y:S04]  /*f8d0*/  @!P4 LDGSTS.E.BYPASS.LTC128B.128 [R21+0x29400], desc[UR6][R2.64+0x80], !P0 ;  /* 0x294000800215cfae */ /* 0x0001e8000c101d46 */
[----:B------:R0:W-:Y:S04]  /*f8e0*/  @!P4 LDGSTS.E.BYPASS.LTC128B.128 [R21+0x2d400], desc[UR6][R2.64+0x100], !P1 ;  /* 0x2d4001000215cfae */ /* 0x0001e8000c901d46 */
[----:B------:R0:W-:Y:S04]  /*f8f0*/  @!P4 LDGSTS.E.BYPASS.LTC128B.128 [R21+0x31400], desc[UR6][R2.64+0x180], !P2 ;  /* 0x314001800215cfae */ /* 0x0001e8000d101d46 */
[----:B------:R0:W2:Y:S02]  /*f900*/  SHFL.IDX PT, R14, R5, 0x7, 0x181f ;  /* 0x00f81f00050e7f89 */ /* 0x0000a400000e0000 */
.L_x_13597:
[----:B------:R-:W3:Y:S01]  /*f910*/  LDL.LU R10, [R1+0x38] ;  /* 0x00003800010a7983 */ /* 0x000ee20000300800 */
[----:B------:R-:W-:Y:S01]  /*f920*/  BSSY B0, `(.L_x_13484) ;  /* 0x0000018000007945 */ /* 0x000fe20003800000 */
[----:B---3--:R-:W-:-:S13]  /*f930*/  ISETP.GE.AND P4, PT, R10, R0, PT ;  /* 0x000000000a00720c */ /* 0x008fda0003f86270 */
[----:B------:R-:W-:Y:S05]  /*f940*/  @P4 BRA `(.L_x_13485) ;  /* 0x0000000000544947 */ /* 0x000fea0003800000 */
[----:B------:R-:W3:Y:S01]  /*f950*/  S2R R10, SR_TID.X ;  /* 0x00000000000a7919 */ /* 0x000ee20000002100 */
[----:B------:R-:W-:Y:S01]  /*f960*/  ULDC.64 UR4, c[0x0][0x208] ;  /* 0x0000820000047ab9 */ /* 0x000fe20000000a00 */
[----:B0-----:R-:W0:Y:S01]  /*f970*/  S2R R3, SR_TID.X ;  /* 0x0000000000037919 */ /* 0x001e220000002100 */
[----:B---3--:R-:W-:Y:S01]  /*f980*/  LOP3.LUT R10, R10, 0x7f, RZ, 0xc0, !PT ;  /* 0x0000007f0a0a7812 */ /* 0x008fe200078ec0ff */
[----:B0-----:R-:W-:-:S04]  /*f990*/  IMAD.SHL.U32 R2, R3, 0x8, RZ ;  /* 0x0000000803027824 */ /* 0x001fc800078e00ff */
        /* <DEDUP_REMOVED lines=16> */
.L_x_13485:
[----:B------:R-:W-:Y:S05]  /*faa0*/  BSYNC B0 ;  /* 0x0000000000007941 */ /* 0x000fea0003800000 */
.L_x_13484:
        /* <DEDUP_REMOVED lines=9> */
.L_x_13598:
        /* <DEDUP_REMOVED lines=9> */
.L_x_13599:
        /* <DEDUP_REMOVED lines=8> */
.L_x_13491:
[----:B------:R-:W-:Y:S05]  /*fc50*/  BSYNC B1 ;  /* 0x0000000000017941 */ /* 0x000fea0003800000 */
.L_x_13490:
        /* <DEDUP_REMOVED lines=11> */
.L_x_13492:
        /* <DEDUP_REMOVED lines=13> */
.L_x_13493:
        /* <DEDUP_REMOVED lines=13> */
.L_x_13494:
        /* <DEDUP_REMOVED lines=13> */
.L_x_13495:
        /* <DEDUP_REMOVED lines=8> */
.L_x_13488:
[----:B------:R-:W-:Y:S05]  /*10000*/  BSYNC B0 ;  /* 0x0000000000007941 */ /* 0x000fea0003800000 */
.L_x_13487:
[----:B0-----:R-:W3:Y:S01]  /*10010*/  LDL.LU R3, [R1+0x2c] ;  /* 0x00002c0001037983 */ /* 0x001ee20000300800 */
[----:B------:R-:W-:Y:S02]  /*10020*/  IMAD.MOV.U32 R8, RZ, RZ, RZ ;  /* 0x000000ffff087224 */ /* 0x000fe400078e00ff */
[----:B-1----:R-:W-:Y:S01]  /*10030*/  IMAD.MOV.U32 R6, RZ, RZ, 0x1 ;  /* 0x00000001ff067424 */ /* 0x002fe200078e00ff */
[----:B---3--:R-:W-:-:S04]  /*10040*/  IADD3 R7, R3, -0x2, RZ ;  /* 0xfffffffe03077810 */ /* 0x008fc80007ffe0ff */
        /* <DEDUP_REMOVED lines=25> */
[----:B------:R-:W-:-:S07]  /*101e0*/  MOV R9, UR4 ;  /* 0x0000000400097c02 */ /* 0x000fce0008000f00 */
.L_x_13529:
        /* <DEDUP_REMOVED lines=28> */
.L_x_13499:
[----:B------:R-:W1:Y:S01]  /*103b0*/  S2R R2, SR_TID.X ;  /* 0x0000000000027919 */ /* 0x000e620000002100 */
[----:B------:R-:W-:Y:S01]  /*103c0*/  BSSY B2, `(.L_x_13500) ;  /* 0x0000006000027945 */ /* 0x000fe20003800000 */
[----:B-1----:R-:W-:Y:S02]  /*103d0*/  LOP3.LUT R3, R2, 0x7f, RZ, 0xc0, !PT ;  /* 0x0000007f02037812 */ /* 0x002fe400078ec0ff */
[----:B------:R-:W-:Y:S02]  /*103e0*/  SHF.L.U32 R2, R0, 0x1f, RZ ;  /* 0x0000001f00027819 */ /* 0x000fe400000006ff */
[----:B------:R-:W-:Y:S02]  /*103f0*/  ISETP.NE.AND P2, PT, R3, RZ, PT ;  /* 0x000000ff0300720c */ /* 0x000fe40003f45270 */
[----:B------:R-:W1:Y:S02]  /*10400*/  SYNCS.PHASECHK.TRANS64.TRYWAIT P0, [UR38+0x32448], R2 ;  /* 0x03244802ff0075a7 */ /* 0x000e640008000166 */
[----:B-1----:R-:W-:Y:S09]  /*10410*/  @!P0 BRA `(.L_x_13501) ;  /* 0x0000003800388947 */ /* 0x002ff20003800000 */
.L_x_13600:
[----:B------:R-:W-:Y:S05]  /*10420*/  BSYNC B2 ;  /* 0x0000000000027941 */ /* 0x000fea0003800000 */
.L_x_13500:
[----:B------:R-:W-:Y:S04]  /*10430*/  BSSY B2, `(.L_x_13502) ;  /* 0x0000007000027945 */ /* 0x000fe80003800000 */
[----:B------:R-:W-:Y:S05]  /*10440*/  @P2 BRA `(.L_x_13503) ;  /* 0x0000000000142947 */ /* 0x000fea0003800000 */
[----:B------:R-:W-:Y:S01]  /*10450*/  ISETP.NE.AND P0, PT, R10, RZ, PT ;  /* 0x000000ff0a00720c */ /* 0x000fe20003f05270 */
[----:B-1----:R-:W-:-:S04]  /*10460*/  IMAD.MOV.U32 R3, RZ, RZ, 0x3000 ;  /* 0x00003000ff037424 */ /* 0x002fc800078e00ff */
[----:B------:R3:W-:Y:S08]  /*10470*/  SYNCS.ARRIVE.TRANS64 RZ, [UR38+0x32438], R3 ;  /* 0x03243803ffff79a7 */ /* 0x0007f00008000026 */
[----:B---3--:R-:W-:Y:S05]  /*10480*/  @!P0 BRA `(.L_x_13503) ;  /* 0x0000000000048947 */ /* 0x008fea0003800000 */
[----:B------:R-:W-:Y:S01]  /*10490*/  BPT.TRAP 0x1 ;  /* 0x000000040000795c */ /* 0x000fe20000300000 */
.L_x_13503:
[----:B------:R-:W-:Y:S05]  /*104a0*/  BSYNC B2 ;  /* 0x0000000000027941 */ /* 0x000fea0003800000 */
.L_x_13502:
        /* <DEDUP_REMOVED lines=11> */
.L_x_13504:
        /* <DEDUP_REMOVED lines=10> */
.L_x_13601:
[----:B------:R-:W-:Y:S05]  /*10600*/  BSYNC B2 ;  /* 0x0000000000027941 */ /* 0x000fea0003800000 */
.L_x_13505:
        /* <DEDUP_REMOVED lines=9> */
.L_x_13508:
[----:B------:R-:W-:Y:S05]  /*106a0*/  BSYNC B2 ;  /* 0x0000000000027941 */ /* 0x000fea0003800000 */
.L_x_13507:
        /* <DEDUP_REMOVED lines=9> */
.L_x_13509:
        /* <DEDUP_REMOVED lines=13> */
.L_x_13510:
        /* <DEDUP_REMOVED lines=13> */
.L_x_13511:
        /* <DEDUP_REMOVED lines=13> */
.L_x_13512:
        /* <DEDUP_REMOVED lines=8> */
.L_x_13498:
[----:B------:R-:W-:Y:S05]  /*10a30*/  BSYNC B1 ;  /* 0x0000000000017941 */ /* 0x000fea0003800000 */
.L_x_13497:
        /* <DEDUP_REMOVED lines=26> */
.L_x_13515:
[----:B------:R-:W1:Y:S01]  /*10be0*/  S2R R2, SR_TID.X ;  /* 0x0000000000027919 */ /* 0x000e620000002100 */
[----:B------:R-:W-:Y:S01]  /*10bf0*/  BSSY B2, `(.L_x_13516) ;  /* 0x0000006000027945 */ /* 0x000fe20003800000 */
[----:B-1----:R-:W-:Y:S02]  /*10c00*/  LOP3.LUT R3, R2, 0x7f, RZ, 0xc0, !PT ;  /* 0x0000007f02037812 */ /* 0x002fe400078ec0ff */
[----:B------:R-:W-:Y:S02]  /*10c10*/  SHF.L.U32 R2, R0, 0x1f, RZ ;  /* 0x0000001f00027819 */ /* 0x000fe400000006ff */
[----:B------:R-:W-:Y:S02]  /*10c20*/  ISETP.NE.AND P2, PT, R3, RZ, PT ;  /* 0x000000ff0300720c */ /* 0x000fe40003f45270 */
[----:B------:R-:W1:Y:S02]  /*10c30*/  SYNCS.PHASECHK.TRANS64.TRYWAIT P0, [UR38+0x32440], R2 ;  /* 0x03244002ff0075a7 */ /* 0x000e640008000166 */
[----:B-1----:R-:W-:Y:S09]  /*10c40*/  @!P0 BRA `(.L_x_13517) ;  /* 0x00000030005c8947 */ /* 0x002ff20003800000 */
.L_x_13602:
[----:B------:R-:W-:Y:S05]  /*10c50*/  BSYNC B2 ;  /* 0x0000000000027941 */ /* 0x000fea0003800000 */
.L_x_13516:
[----:B------:R-:W-:Y:S04]  /*10c60*/  BSSY B2, `(.L_x_13518) ;  /* 0x0000007000027945 */ /* 0x000fe80003800000 */
[----:B------:R-:W-:Y:S05]  /*10c70*/  @P2 BRA `(.L_x_13519) ;  /* 0x0000000000142947 */ /* 0x000fea0003800000 */
[----:B------:R-:W-:Y:S02]  /*10c80*/  ISETP.NE.AND P0, PT, R10, RZ, PT ;  /* 0x000000ff0a00720c */ /* 0x000fe40003f05270 */
[----:B-1----:R-:W-:-:S04]  /*10c90*/  MOV R3, 0x3000 ;  /* 0x0000300000037802 */ /* 0x002fc80000000f00 */
[----:B------:R3:W-:Y:S07]  /*10ca0*/  SYNCS.ARRIVE.TRANS64 RZ, [UR38+0x32430], R3 ;  /* 0x03243003ffff79a7 */ /* 0x0007ee0008000026 */
[----:B------:R-:W-:Y:S05]  /*10cb0*/  @!P0 BRA `(.L_x_13519) ;  /* 0x0000000000048947 */ /* 0x000fea0003800000 */
[----:B------:R-:W-:Y:S01]  /*10cc0*/  BPT.TRAP 0x1 ;  /* 0x000000040000795c */ /* 0x000fe20000300000 */
.L_x_13519:
[----:B------:R-:W-:Y:S05]  /*10cd0*/  BSYNC B2 ;  /* 0x0000000000027941 */ /* 0x000fea0003800000 */
.L_x_13518:
        /* <DEDUP_REMOVED lines=11> */
.L_x_13520:
        /* <DEDUP_REMOVED lines=11> */
.L_x_13603:
[----:B------:R-:W-:Y:S05]  /*10e40*/  BSYNC B2 ;  /* 0x0000000000027941 */ /* 0x000fea0003800000 */
.L_x_13521:
[----:B------:R-:W-:Y:S01]  /*10e50*/  BSSY B2, `(.L_x_13523) ;  /* 0x0000009000027945 */ /* 0x000fe20003800000 */
[----:B01----:R-:W-:Y:S02]  /*10e60*/  IMAD.MOV.U32 R2, RZ, RZ, 0x0 ;  /* 0x00000000ff027424 */ /* 0x003fe400078e00ff */
[----:B---3--:R-:W-:Y:S01]  /*10e70*/  IMAD.MOV.U32 R3, RZ, RZ, 0x14f00000 ;  /* 0x14f00000ff037424 */ /* 0x008fe200078e00ff */
[----:B------:R-:W-:Y:S06]  /*10e80*/  @P2 BRA `(.L_x_13524) ;  /* 0x0000000000142947 */ /* 0x000fec0003800000 */
[----:B------:R-:W-:Y:S01]  /*10e90*/  ISETP.NE.AND P0, PT, R10, RZ, PT ;  /* 0x000000ff0a00720c */ /* 0x000fe20003f05270 */
[----:B------:R-:W-:-:S04]  /*10ea0*/  IMAD.MOV.U32 R5, RZ, RZ, 0xc000 ;  /* 0x0000c000ff057424 */ /* 0x000fc800078e00ff */
[----:B------:R0:W-:Y:S08]  /*10eb0*/  SYNCS.ARRIVE.TRANS64 RZ, [UR38+0x32450], R5 ;  /* 0x03245005ffff79a7 */ /* 0x0001f00008000026 */
[----:B0-----:R-:W-:Y:S05]  /*10ec0*/  @!P0 BRA `(.L_x_13524) ;  /* 0x0000000000048947 */ /* 0x001fea0003800000 */
[----:B------:R-:W-:Y:S01]  /*10ed0*/  BPT.TRAP 0x1 ;  /* 0x000000040000795c */ /* 0x000fe20000300000 */
.L_x_13524:
[----:B------:R-:W-:Y:S05]  /*10ee0*/  BSYNC B2 ;  /* 0x0000000000027941 */ /* 0x000fea0003800000 */
.L_x_13523:
        /* <DEDUP_REMOVED lines=9> */
.L_x_13525:
        /* <DEDUP_REMOVED lines=13> */
.L_x_13526:
        /* <DEDUP_REMOVED lines=13> */
.L_x_13527:
        /* <DEDUP_REMOVED lines=13> */
.L_x_13528:
        /* <DEDUP_REMOVED lines=8> */
.L_x_13514:
[----:B------:R-:W-:Y:S05]  /*11270*/  BSYNC B1 ;  /* 0x0000000000017941 */ /* 0x000fea0003800000 */
.L_x_13513:
[----:B------:R-:W-:Y:S01]  /*11280*/  VIADD R7, R7, 0xfffffffe ;  /* 0xfffffffe07077836 */ /* 0x000fe20000000000 */
[----:B------:R-:W-:Y:S06]  /*11290*/  @P1 BRA `(.L_x_13529) ;  /* 0xffffffec00d41947 */ /* 0x000fec000383ffff */
[----:B------:R-:W-:Y:S05]  /*112a0*/  BSYNC B0 ;  /* 0x0000000000007941 */ /* 0x000fea0003800000 */
.L_x_13496:
        /* <DEDUP_REMOVED lines=26> */
.L_x_13532:
[----:B------:R-:W1:Y:S01]  /*11450*/  S2R R2, SR_TID.X ;  /* 0x0000000000027919 */ /* 0x000e620000002100 */
[----:B------:R-:W-:Y:S01]  /*11460*/  BSSY B1, `(.L_x_13533) ;  /* 0x0000006000017945 */ /* 0x000fe20003800000 */
[----:B-1----:R-:W-:Y:S02]  /*11470*/  LOP3.LUT R3, R2, 0x7f, RZ, 0xc0, !PT ;  /* 0x0000007f02037812 */ /* 0x002fe400078ec0ff */
[----:B------:R-:W-:Y:S02]  /*11480*/  SHF.L.U32 R2, R0, 0x1f, RZ ;  /* 0x0000001f00027819 */ /* 0x000fe400000006ff */
[----:B------:R-:W-:Y:S02]  /*11490*/  ISETP.NE.AND P1, PT, R3, RZ, PT ;  /* 0x000000ff0300720c */ /* 0x000fe40003f25270 */
[----:B------:R-:W1:Y:S02]  /*114a0*/  SYNCS.PHASECHK.TRANS64.TRYWAIT P0, [UR38+0x32448], R2 ;  /* 0x03244802ff0075a7 */ /* 0x000e640008000166 */
[----:B-1----:R-:W-:Y:S09]  /*114b0*/  @!P0 BRA `(.L_x_13534) ;  /* 0x0000002800708947 */ /* 0x002ff20003800000 */
.L_x_13604:
[----:B------:R-:W-:Y:S05]  /*114c0*/  BSYNC B1 ;  /* 0x0000000000017941 */ /* 0x000fea0003800000 */
.L_x_13533:
[----:B------:R-:W-:Y:S04]  /*114d0*/  BSSY B1, `(.L_x_13535) ;  /* 0x0000007000017945 */ /* 0x000fe80003800000 */
[----:B------:R-:W-:Y:S05]  /*114e0*/  @P1 BRA `(.L_x_13536) ;  /* 0x0000000000141947 */ /* 0x000fea0003800000 */
[----:B------:R-:W-:Y:S01]  /*114f0*/  ISETP.NE.AND P0, PT, R10, RZ, PT ;  /* 0x000000ff0a00720c */ /* 0x000fe20003f05270 */
[----:B-1----:R-:W-:-:S04]  /*11500*/  IMAD.MOV.U32 R3, RZ, RZ, 0x3000 ;  /* 0x00003000ff037424 */ /* 0x002fc800078e00ff */
[----:B------:R3:W-:Y:S08]  /*11510*/  SYNCS.ARRIVE.TRANS64 RZ, [UR38+0x32438], R3 ;  /* 0x03243803ffff79a7 */ /* 0x0007f00008000026 */
[----:B---3--:R-:W-:Y:S05]  /*11520*/  @!P0 BRA `(.L_x_13536) ;  /* 0x0000000000048947 */ /* 0x008fea0003800000 */
[----:B------:R-:W-:Y:S01]  /*11530*/  BPT.TRAP 0x1 ;  /* 0x000000040000795c */ /* 0x000fe20000300000 */
.L_x_13536:
[----:B------:R-:W-:Y:S05]  /*11540*/  BSYNC B1 ;  /* 0x0000000000017941 */ /* 0x000fea0003800000 */
.L_x_13535:
        /* <DEDUP_REMOVED lines=11> */
.L_x_13537:
        /* <DEDUP_REMOVED lines=11> */
.L_x_13605:
[----:B------:R-:W-:Y:S05]  /*116b0*/  BSYNC B1 ;  /* 0x0000000000017941 */ /* 0x000fea0003800000 */
.L_x_13538:
        /* <DEDUP_REMOVED lines=9> */
.L_x_13541:
[----:B------:R-:W-:Y:S05]  /*11750*/  BSYNC B1 ;  /* 0x0000000000017941 */ /* 0x000fea0003800000 */
.L_x_13540:
        /* <DEDUP_REMOVED lines=9> */
.L_x_13542:
        /* <DEDUP_REMOVED lines=13> */
.L_x_13543:
        /* <DEDUP_REMOVED lines=13> */
.L_x_13544:
        /* <DEDUP_REMOVED lines=13> */
.L_x_13545:
        /* <DEDUP_REMOVED lines=8> */
.L_x_13531:
[----:B------:R-:W-:Y:S05]  /*11ae0*/  BSYNC B0 ;  /* 0x0000000000007941 */ /* 0x000fea0003800000 */
.L_x_13530:
[----:B------:R-:W-:Y:S01]  /*11af0*/  LOP3.LUT R0, R0, 0x1, RZ, 0x3c, !PT ;  /* 0x0000000100007812 */ /* 0x000fe200078e3cff */
[----:B------:R-:W-:Y:S02]  /*11b00*/  IMAD.MOV.U32 R6, RZ, RZ, RZ ;  /* 0x000000ffff067224 */ /* 0x000fe400078e00ff */
[----:B------:R-:W-:-:S07]  /*11b10*/  IMAD.MOV.U32 R8, RZ, RZ, RZ ;  /* 0x000000ffff087224 */ /* 0x000fce00078e00ff */
.L_x_13469:
[----:B------:R-:W1:Y:S01]  /*11b20*/  S2R R3, SR_CgaCtaId ;  /* 0x0000000000037919 */ /* 0x000e620000008800 */
[----:B------:R-:W-:-:S04]  /*11b30*/  MOV R2, 0x400 ;  /* 0x0000040000027802 */ /* 0x000fc80000000f00 */
[----:B-1----:R-:W-:Y:S02]  /*11b40*/  LEA R2, R3, R2, 0x18 ;  /* 0x0000000203027211 */ /* 0x002fe400078ec0ff */
[----:B------:R-:W-:-:S04]  /*11b50*/  SHF.L.U32 R3, R8, 0x1f, RZ ;  /* 0x0000001f08037819 */ /* 0x000fc800000006ff */
[----:B------:R-:W1:Y:S02]  /*11b60*/  SYNCS.PHASECHK.TRANS64.TRYWAIT P0, [R2+URZ+0x32420], R3 ;  /* 0x03242003020075a7 */ /* 0x000e64000800017f */
[----:B-1----:R-:W-:Y:S05]  /*11b70*/  @!P0 BRA `(.L_x_13546) ;  /* 0x0000002000f08947 */ /* 0x002fea0003800000 */
.L_x_13606:
[----:B------:R-:W-:-:S03]  /*11b80*/  UMOV UR4, 0xffffffff ;  /* 0xffffffff00047882 */ /* 0x000fc60000000000 */
[----:B------:R-:W-:Y:S05]  /*11b90*/  BRA.DIV UR4, `(.L_x_13547) ;  /* 0x0000002204fc7947 */ /* 0x000fea000b800000 */
[----:B-1----:R-:W1:Y:S02]  /*11ba0*/  S2R R3, SR_TID.X ;  /* 0x0000000000037919 */ /* 0x002e640000002100 */
[----:B-1----:R-:W-:-:S04]  /*11bb0*/  SHF.R.U32.HI R3, RZ, 0x5, R3 ;  /* 0x00000005ff037819 */ /* 0x002fc80000011603 */
[----:B------:R-:W-:-:S05]  /*11bc0*/  LOP3.LUT R3, R3, 0x3, RZ, 0xc0, !PT ;  /* 0x0000000303037812 */ /* 0x000fca00078ec0ff */
[----:B--2---:R1:W2:Y:S02]  /*11bd0*/  SHFL.IDX PT, R14, R3, RZ, 0x1f ;  /* 0x00001fff030e7589 */ /* 0x0042a400000e0000 */
.L_x_13609:
[----:B--2---:R-:W-:-:S13]  /*11be0*/  ISETP.NE.AND P0, PT, R14, RZ, PT ;  /* 0x000000ff0e00720c */ /* 0x004fda0003f05270 */
[----:B------:R-:W-:Y:S05]  /*11bf0*/  @P0 BRA `(.L_x_13430) ;  /* 0x0000000000880947 */ /* 0x000fea0003800000 */
[----:B------:R-:W-:-:S03]  /*11c00*/  UMOV UR4, 0xffffffff ;  /* 0xffffffff00047882 */ /* 0x000fc60000000000 */
[----:B------:R-:W-:Y:S05]  /*11c10*/  BRA.DIV UR4, `(.L_x_13548) ;  /* 0x0000002604107947 */ /* 0x000fea000b800000 */
[----:B------:R-:W-:-:S13]  /*11c20*/  ELECT P6, URZ, PT ;  /* 0x00000000003f782f */ /* 0x000fda00038c0000 */
.L_x_13612:
[----:B------:R-:W-:Y:S05]  /*11c30*/  @!P6 BRA `(.L_x_13430) ;  /* 0x000000000078e947 */ /* 0x000fea0003800000 */
[----:B-1----:R-:W2:Y:S02]  /*11c40*/  LDL.LU R3, [R1+0x3c] ;  /* 0x00003c0001037983 */ /* 0x002ea40000300800 */
[----:B--2---:R-:W-:-:S04]  /*11c50*/  LOP3.LUT R3, R3, 0x2, RZ, 0xfc, !PT ;  /* 0x0000000203037812 */ /* 0x004fc800078efcff */
[----:B------:R-:W-:-:S13]  /*11c60*/  ISETP.NE.AND P2, PT, R3, 0x3, PT ;  /* 0x000000030300780c */ /* 0x000fda0003f45270 */
[----:B------:R-:W-:Y:S05]  /*11c70*/  @!P2 BRA `(.L_x_13549) ;  /* 0x000000000004a947 */ /* 0x000fea0003800000 */
[----:B------:R-:W-:Y:S01]  /*11c80*/  BPT.TRAP 0x1 ;  /* 0x000000040000795c */ /* 0x000fe20000300000 */
.L_x_13549:
[----:B------:R-:W-:Y:S01]  /*11c90*/  IADD3 R8, R2, 0x32440, RZ ;  /* 0x0003244002087810 */ /* 0x000fe20007ffe0ff */
[----:B------:R-:W-:Y:S01]  /*11ca0*/  VIADD R3, R6, 0x1 ;  /* 0x0000000106037836 */ /* 0x000fe20000000000 */
[----:B------:R-:W-:-:S03]  /*11cb0*/  SHF.L.U32 R4, R0, 0x1f, RZ ;  /* 0x0000001f00047819 */ /* 0x000fc600000006ff */
[----:B------:R-:W-:Y:S01]  /*11cc0*/  IMAD R7, R6, 0x8, R8 ;  /* 0x0000000806077824 */ /* 0x000fe200078e0208 */
[----:B------:R-:W-:-:S03]  /*11cd0*/  ISETP.NE.AND P1, PT, R3, 0x2, PT ;  /* 0x000000020300780c */ /* 0x000fc60003f25270 */
[----:B------:R-:W1:Y:S01]  /*11ce0*/  SYNCS.PHASECHK.TRANS64.TRYWAIT P0, [R7+URZ], R4 ;  /* 0x00000004070075a7 */ /* 0x000e62000800017f */
[----:B------:R-:W-:Y:S02]  /*11cf0*/  SEL R5, RZ, 0x1, P1 ;  /* 0x00000001ff057807 */ /* 0x000fe40000800000 */
[----:B------:R-:W-:Y:S02]  /*11d00*/  SEL R3, R3, RZ, P1 ;  /* 0x000000ff03037207 */ /* 0x000fe40000800000 */
[----:B------:R-:W-:-:S03]  /*11d10*/  LOP3.LUT R0, R0, R5, RZ, 0x3c, !PT ;  /* 0x0000000500007212 */ /* 0x000fc600078e3cff */
[----:B------:R-:W-:Y:S01]  /*11d20*/  IMAD R5, R3, 0x8, R8 ;  /* 0x0000000803057824 */ /* 0x000fe200078e0208 */
[----:B------:R-:W-:Y:S01]  /*11d30*/  SHF.L.U32 R0, R0, 0x1f, RZ ;  /* 0x0000001f00007819 */ /* 0x000fe200000006ff */
[----:B-1----:R-:W-:Y:S06]  /*11d40*/  @!P0 BRA `(.L_x_13550) ;  /* 0x0000002000e48947 */ /* 0x002fec0003800000 */
.L_x_13613:
[----:B------:R-:W2:Y:S02]  /*11d50*/  SYNCS.PHASECHK.TRANS64.TRYWAIT P0, [R5+URZ], R0 ;  /* 0x00000000050075a7 */ /* 0x000ea4000800017f */
[----:B--2---:R-:W-:Y:S05]  /*11d60*/  @!P0 BRA `(.L_x_13551) ;  /* 0x0000002000f08947 */ /* 0x004fea0003800000 */
.L_x_13614:
[----:B------:R-:W-:Y:S05]  /*11d70*/  @!P2 BRA `(.L_x_13552) ;  /* 0x000000000004a947 */ /* 0x000fea0003800000 */
[----:B------:R-:W-:Y:S01]  /*11d80*/  BPT.TRAP 0x1 ;  /* 0x000000040000795c */ /* 0x000fe20000300000 */
.L_x_13552:
[----:B------:R-:W-:-:S04]  /*11d90*/  VIADD R2, R2, 0x32460 ;  /* 0x0003246002027836 */ /* 0x000fc80000000000 */
[----:B--2---:R-:W-:-:S04]  /*11da0*/  IMAD R5, R6, 0x8, R2 ;  /* 0x0000000806057824 */ /* 0x004fc800078e0202 */
[----:B------:R-:W2:Y:S02]  /*11db0*/  SYNCS.PHASECHK.TRANS64.TRYWAIT P0, [R5+URZ], R4 ;  /* 0x00000004050075a7 */ /* 0x000ea4000800017f */
[----:B--2---:R-:W-:Y:S05]  /*11dc0*/  @!P0 BRA `(.L_x_13553) ;  /* 0x0000002000ec8947 */ /* 0x004fea0003800000 */
.L_x_13615:
[----:B------:R-:W-:-:S07]  /*11dd0*/  IMAD R3, R3, 0x8, R2 ;  /* 0x0000000803037824 */ /* 0x000fce00078e0202 */
.L_x_13554:
[----:B---3--:R3:W4:Y:S02]  /*11de0*/  SYNCS.PHASECHK.TRANS64.TRYWAIT P0, [R3+URZ], R0 ;  /* 0x00000000030075a7 */ /* 0x008724000800017f */
[----:B----4-:R-:W-:Y:S05]  /*11df0*/  @!P0 NANOSLEEP.SYNCS 0x989680 ;  /* 0x009896800000895d */ /* 0x010fea0003900000 */
[----:B------:R-:W4:Y:S02]  /*11e00*/  @!P0 SYNCS.PHASECHK.TRANS64 P0, [R3+URZ], R0 ;  /* 0x00000000030085a7 */ /* 0x000f24000800007f */
[----:B----4-:R-:W-:Y:S05]  /*11e10*/  @!P0 BRA `(.L_x_13554) ;  /* 0xfffffffc00f08947 */ /* 0x010fea000383ffff */
.L_x_13430:
[----:B------:R-:W-:Y:S05]  /*11e20*/  BSYNC B6 ;  /* 0x0000000000067941 */ /* 0x000fea0003800000 */
.L_x_13427:
[----:B------:R-:W-:Y:S05]  /*11e30*/  EXIT ;  /* 0x000000000000794d */ /* 0x000fea0003800000 */
.L_x_13434:
[----:B------:R-:W-:-:S13]  /*11e40*/  R2UR UR4, R22 ;  /* 0x00000000160472ca */ /* 0x000fda00000e0000 */
[----:B0-----:R-:W-:-:S04]  /*11e50*/  IMAD.U32 R3, RZ, RZ, UR4 ;  /* 0x00000004ff037e24 */ /* 0x001fc8000f8e00ff */
[----:B------:R0:W1:Y:S03]  /*11e60*/  SYNCS.PHASECHK.TRANS64.TRYWAIT P0, [R3+URZ+0x32400], R2 ;  /* 0x03240002030075a7 */ /* 0x000066000800017f */
[----:B-1----:R-:W-:Y:S05]  /*11e70*/  @!P0 NANOSLEEP.SYNCS 0x989680 ;  /* 0x009896800000895d */ /* 0x002fea0003900000 */
[----:B------:R-:W1:Y:S02]  /*11e80*/  @!P0 SYNCS.PHASECHK.TRANS64 P0, [R3+URZ+0x32400], R2 ;  /* 0x03240002030085a7 */ /* 0x000e64000800007f */
[----:B-1----:R-:W-:Y:S05]  /*11e90*/  @!P0 BRA `(.L_x_13434) ;  /* 0xfffffffc00e88947 */ /* 0x002fea000383ffff */
[----:B------:R-:W-:Y:S05]  /*11ea0*/  BRA `(.L_x_13555) ;  /* 0xfffffef800207947 */ /* 0x000fea000383ffff */
.L_x_13438:
[----:B------:R-:W-:-:S13]  /*11eb0*/  R2UR UR4, R22 ;  /* 0x00000000160472ca */ /* 0x000fda00000e0000 */
[----:B0-----:R-:W-:-:S04]  /*11ec0*/  MOV R3, UR4 ;  /* 0x0000000400037c02 */ /* 0x001fc80008000f00 */
[----:B------:R0:W2:Y:S03]  /*11ed0*/  SYNCS.PHASECHK.TRANS64.TRYWAIT P1, [R3+URZ+0x32430], R2 ;  /* 0x03243002030075a7 */ /* 0x0000a6000802017f */
[----:B--2---:R-:W-:Y:S05]  /*11ee0*/  @!P1 NANOSLEEP.SYNCS 0x989680 ;  /* 0x009896800000995d */ /* 0x004fea0003900000 */
[----:B------:R-:W2:Y:S02]  /*11ef0*/  @!P1 SYNCS.PHASECHK.TRANS64 P1, [R3+URZ+0x32430], R2 ;  /* 0x03243002030095a7 */ /* 0x000ea4000802007f */
[----:B--2---:R-:W-:Y:S05]  /*11f00*/  @!P1 BRA `(.L_x_13438) ;  /* 0xfffffffc00e89947 */ /* 0x004fea000383ffff */
[----:B------:R-:W-:Y:S05]  /*11f10*/  BRA `(.L_x_13437) ;  /* 0xfffffef800407947 */ /* 0x000fea000383ffff */
.L_x_13439:
[----:B------:R-:W-:-:S13]  /*11f20*/  R2UR UR4, R22 ;  /* 0x00000000160472ca */ /* 0x000fda00000e0000 */
[----:B0-----:R-:W-:-:S04]  /*11f30*/  IMAD.U32 R3, RZ, RZ, UR4 ;  /* 0x00000004ff037e24 */ /* 0x001fc8000f8e00ff */
[----:B------:R0:W2:Y:S03]  /*11f40*/  SYNCS.PHASECHK.TRANS64.TRYWAIT P1, [R3+URZ+0x32410], R2 ;  /* 0x03241002030075a7 */ /* 0x0000a6000802017f */
[----:B--2---:R-:W-:Y:S05]  /*11f50*/  @!P1 NANOSLEEP.SYNCS 0x989680 ;  /* 0x009896800000995d */ /* 0x004fea0003900000 */
[----:B------:R-:W2:Y:S02]  /*11f60*/  @!P1 SYNCS.PHASECHK.TRANS64 P1, [R3+URZ+0x32410], R2 ;  /* 0x03241002030095a7 */ /* 0x000ea4000802007f */
[----:B--2---:R-:W-:Y:S05]  /*11f70*/  @!P1 BRA `(.L_x_13439) ;  /* 0xfffffffc00e89947 */ /* 0x004fea000383ffff */
[----:B------:R-:W-:Y:S05]  /*11f80*/  BRA `(.L_x_13556) ;  /* 0xfffffef800e87947 */ /* 0x000fea000383ffff */
.L_x_13443:
[----:B------:R-:W-:-:S13]  /*11f90*/  R2UR UR4, R22 ;  /* 0x00000000160472ca */ /* 0x000fda00000e0000 */
[----:B0-----:R-:W-:-:S04]  /*11fa0*/  IMAD.U32 R3, RZ, RZ, UR4 ;  /* 0x00000004ff037e24 */ /* 0x001fc8000f8e00ff */
[----:B------:R0:W3:Y:S03]  /*11fb0*/  SYNCS.PHASECHK.TRANS64.TRYWAIT P1, [R3+URZ+0x32450], R2 ;  /* 0x03245002030075a7 */ /* 0x0000e6000802017f */
[----:B---3--:R-:W-:Y:S05]  /*11fc0*/  @!P1 NANOSLEEP.SYNCS 0x989680 ;  /* 0x009896800000995d */ /* 0x008fea0003900000 */
[----:B------:R-:W3:Y:S02]  /*11fd0*/  @!P1 SYNCS.PHASECHK.TRANS64 P1, [R3+URZ+0x32450], R2 ;  /* 0x03245002030095a7 */ /* 0x000ee4000802007f */
[----:B---3--:R-:W-:Y:S05]  /*11fe0*/  @!P1 BRA `(.L_x_13443) ;  /* 0xfffffffc00e89947 */ /* 0x008fea000383ffff */
[----:B------:R-:W-:Y:S05]  /*11ff0*/  BRA `(.L_x_13442) ;  /* 0xfffffef800f47947 */ /* 0x000fea000383ffff */
.L_x_13448:
[----:B--2---:R-:W-:-:S04]  /*12000*/  IMAD.U32 R152, RZ, RZ, UR5 ;  /* 0x00000005ff987e24 */ /* 0x004fc8000f8e00ff */
[----:B------:R2:W3:Y:S03]  /*12010*/  SYNCS.PHASECHK.TRANS64.TRYWAIT P3, [R152+URZ+0x32430], R203 ;  /* 0x032430cb980075a7 */ /* 0x0004e6000806017f */
[----:B---3--:R-:W-:Y:S05]  /*12020*/  @!P3 NANOSLEEP.SYNCS 0x989680 ;  /* 0x009896800000b95d */ /* 0x008fea0003900000 */
[----:B------:R-:W3:Y:S02]  /*12030*/  @!P3 SYNCS.PHASECHK.TRANS64 P3, [R152+URZ+0x32430], R203 ;  /* 0x032430cb9800b5a7 */ /* 0x000ee4000806007f */
[----:B---3--:R-:W-:Y:S05]  /*12040*/  @!P3 BRA `(.L_x_13448) ;  /* 0xfffffffc00ecb947 */ /* 0x008fea000383ffff */
[----:B------:R-:W-:Y:S05]  /*12050*/  BRA `(.L_x_13447) ;  /* 0xffffff2800007947 */ /* 0x000fea000383ffff */
.L_x_13452:
[----:B--2---:R-:W-:-:S04]  /*12060*/  IMAD.U32 R206, RZ, RZ, UR5 ;  /* 0x00000005ffce7e24 */ /* 0x004fc8000f8e00ff */
[----:B------:R2:W3:Y:S03]  /*12070*/  SYNCS.PHASECHK.TRANS64.TRYWAIT P3, [R206+URZ+0x32450], R203 ;  /* 0x032450cbce0075a7 */ /* 0x0004e6000806017f */
[----:B---3--:R-:W-:Y:S05]  /*12080*/  @!P3 NANOSLEEP.SYNCS 0x989680 ;  /* 0x009896800000b95d */ /* 0x008fea0003900000 */
[----:B------:R-:W3:Y:S02]  /*12090*/  @!P3 SYNCS.PHASECHK.TRANS64 P3, [R206+URZ+0x32450], R203 ;  /* 0x032450cbce00b5a7 */ /* 0x000ee4000806007f */
[----:B---3--:R-:W-:Y:S05]  /*120a0*/  @!P3 BRA `(.L_x_13452) ;  /* 0xfffffffc00ecb947 */ /* 0x008fea000383ffff */
[----:B------:R-:W-:Y:S05]  /*120b0*/  BRA `(.L_x_13451) ;  /* 0xffffff2800cc7947 */ /* 0x000fea000383ffff */
.L_x_13458:
[----:B---3--:R-:W-:-:S04]  /*120c0*/  IMAD.U32 R153, RZ, RZ, UR7 ;  /* 0x00000007ff997e24 */ /* 0x008fc8000f8e00ff */
[----:B------:R3:W4:Y:S03]  /*120d0*/  SYNCS.PHASECHK.TRANS64.TRYWAIT P1, [R153+URZ+0x32430], R204 ;  /* 0x032430cc990075a7 */ /* 0x000726000802017f */
[----:B----4-:R-:W-:Y:S05]  /*120e0*/  @!P1 NANOSLEEP.SYNCS 0x989680 ;  /* 0x009896800000995d */ /* 0x010fea0003900000 */
[----:B------:R-:W4:Y:S02]  /*120f0*/  @!P1 SYNCS.PHASECHK.TRANS64 P1, [R153+URZ+0x32430], R204 ;  /* 0x032430cc990095a7 */ /* 0x000f24000802007f */
[----:B----4-:R-:W-:Y:S05]  /*12100*/  @!P1 BRA `(.L_x_13458) ;  /* 0xfffffffc00ec9947 */ /* 0x010fea000383ffff */
[----:B------:R-:W-:Y:S05]  /*12110*/  BRA `(.L_x_13457) ;  /* 0xffffff58008c7947 */ /* 0x000fea000383ffff */
.L_x_13462:
[----:B-1----:R-:W-:-:S04]  /*12120*/  IMAD.U32 R205, RZ, RZ, UR7 ;  /* 0x00000007ffcd7e24 */ /* 0x002fc8000f8e00ff */
[----:B------:R1:W3:Y:S03]  /*12130*/  SYNCS.PHASECHK.TRANS64.TRYWAIT P1, [R205+URZ+0x32450], R204 ;  /* 0x032450cccd0075a7 */ /* 0x0002e6000802017f */
[----:B---3--:R-:W-:Y:S05]  /*12140*/  @!P1 NANOSLEEP.SYNCS 0x989680 ;  /* 0x009896800000995d */ /* 0x008fea0003900000 */
[----:B------:R-:W3:Y:S02]  /*12150*/  @!P1 SYNCS.PHASECHK.TRANS64 P1, [R205+URZ+0x32450], R204 ;  /* 0x032450cccd0095a7 */ /* 0x000ee4000802007f */
[----:B---3--:R-:W-:Y:S05]  /*12160*/  @!P1 BRA `(.L_x_13462) ;  /* 0xfffffffc00ec9947 */ /* 0x008fea000383ffff */
[----:B------:R-:W-:Y:S05]  /*12170*/  BRA `(.L_x_13461) ;  /* 0xffffff5c000c7947 */ /* 0x000fea000383ffff */
.L_x_13474:
[----:B------:R-:W-:Y:S01]  /*12180*/  IMAD.MOV.U32 R13, RZ, RZ, R6 ;  /* 0x000000ffff0d7224 */ /* 0x000fe200078e0006 */
[----:B------:R-:W-:Y:S01]  /*12190*/  MOV R12, RZ ;  /* 0x000000ff000c7202 */ /* 0x000fe20000000f00 */
[----:B------:R-:W-:Y:S02]  /*121a0*/  IMAD.MOV.U32 R11, RZ, RZ, 0x1f ;  /* 0x0000001fff0b7424 */ /* 0x000fe400078e00ff */
[----:B------:R-:W-:-:S07]  /*121b0*/  IMAD.MOV.U32 R15, RZ, RZ, -0x1 ;  /* 0xffffffffff0f7424 */ /* 0x000fce00078e00ff */
[----:B------:R-:W-:Y:S05]  /*121c0*/  WARPSYNC.COLLECTIVE R15, `(.L_x_13557) ;  /* 0x000000000f087348 */ /* 0x000fea0003c00000 */
[----:B------:R0:W1:Y:S02]  /*121d0*/  SHFL.IDX P6, R14, R13, R12, R11 ;  /* 0x0000000c0d0e7389 */ /* 0x00006400000c000b */
[----:B01----:R-:W-:Y:S01]  /*121e0*/  ENDCOLLECTIVE ;  /* 0x000000000000791b */ /* 0x003fe20003800000 */
.L_x_13557:
[----:B------:R-:W-:Y:S05]  /*121f0*/  BRA `(.L_x_13558) ;  /* 0xffffffbc001c7947 */ /* 0x000fea000383ffff */
.L_x_13476:
[----:B------:R-:W-:Y:S01]  /*12200*/  BSSY B0, `(.L_x_13559) ;  /* 0x0000006000007945 */ /* 0x000fe20003800000 */
[----:B------:R-:W-:-:S07]  /*12210*/  IMAD.MOV.U32 R15, RZ, RZ, -0x1 ;  /* 0xffffffffff0f7424 */ /* 0x000fce00078e00ff */
[----:B0-----:R-:W-:Y:S05]  /*12220*/  WARPSYNC.COLLECTIVE R15, `(.L_x_13560) ;  /* 0x000000000f0c7348 */ /* 0x001fea0003c00000 */
[----:B------:R-:W-:Y:S02]  /*12230*/  ELECT P6, UR62, PT ;  /* 0x00000000003e782f */ /* 0x000fe400038c0000 */
[----:B------:R-:W-:Y:S01]  /*12240*/  MOV R14, UR62 ;  /* 0x0000003e000e7c02 */ /* 0x000fe20008000f00 */
[----:B0-----:R-:W-:Y:S10]  /*12250*/  ENDCOLLECTIVE ;  /* 0x000000000000791b */ /* 0x001ff40003800000 */
.L_x_13560:
[----:B------:R-:W-:Y:S05]  /*12260*/  BSYNC B0 ;  /* 0x0000000000007941 */ /* 0x000fea0003800000 */
.L_x_13559:
[----:B------:R-:W-:Y:S05]  /*12270*/  BRA `(.L_x_13561) ;  /* 0xffffffbc00207947 */ /* 0x000fea000383ffff */
.L_x_13478:
[----:B0-----:R-:W-:-:S04]  /*12280*/  IMAD.U32 R3, RZ, RZ, UR38 ;  /* 0x00000026ff037e24 */ /* 0x001fc8000f8e00ff */
[----:B------:R0:W1:Y:S03]  /*12290*/  SYNCS.PHASECHK.TRANS64.TRYWAIT P0, [R3+URZ+0x32440], R0 ;  /* 0x03244000030075a7 */ /* 0x000066000800017f */
[----:B-1----:R-:W-:Y:S05]  /*122a0*/  @!P0 NANOSLEEP.SYNCS 0x989680 ;  /* 0x009896800000895d */ /* 0x002fea0003900000 */
[----:B------:R-:W1:Y:S02]  /*122b0*/  @!P0 SYNCS.PHASECHK.TRANS64 P0, [R3+URZ+0x32440], R0 ;  /* 0x03244000030085a7 */ /* 0x000e64000800007f */
[----:B-1----:R-:W-:Y:S05]  /*122c0*/  @!P0 BRA `(.L_x_13478) ;  /* 0xfffffffc00ec8947 */ /* 0x002fea000383ffff */
[----:B------:R-:W-:Y:S05]  /*122d0*/  BRA `(.L_x_13562) ;  /* 0xffffffbc00847947 */ /* 0x000fea000383ffff */
.L_x_13481:
[----:B------:R-:W-:Y:S01]  /*122e0*/  IMAD.MOV.U32 R13, RZ, RZ, R3 ;  /* 0x000000ffff0d7224 */ /* 0x000fe200078e0003 */
[----:B------:R-:W-:Y:S01]  /*122f0*/  MOV R11, 0x181f ;  /* 0x0000181f000b7802 */ /* 0x000fe20000000f00 */
[----:B------:R-:W-:Y:S02]  /*12300*/  IMAD.MOV.U32 R12, RZ, RZ, RZ ;  /* 0x000000ffff0c7224 */ /* 0x000fe400078e00ff */
[----:B------:R-:W-:Y:S02]  /*12310*/  IMAD.MOV.U32 R15, RZ, RZ, -0x1 ;  /* 0xffffffffff0f7424 */ /* 0x000fe400078e00ff */
[----:B------:R-:W-:-:S07]  /*12320*/  IMAD R6, R8, 0x80, R6 ;  /* 0x0000008008067824 */ /* 0x000fce00078e0206 */
[----:B0-----:R-:W-:Y:S05]  /*12330*/  WARPSYNC.COLLECTIVE R15, `(.L_x_13563) ;  /* 0x000000000f087348 */ /* 0x001fea0003c00000 */
[----:B------:R1:W2:Y:S02]  /*12340*/  SHFL.IDX P6, R14, R13, R12, R11 ;  /* 0x0000000c0d0e7389 */ /* 0x0002a400000c000b */
[----:B012---:R-:W-:Y:S01]  /*12350*/  ENDCOLLECTIVE ;  /* 0x000000000000791b */ /* 0x007fe20003800000 */
.L_x_13563:
[----:B------:R0:W-:Y:S01]  /*12360*/  STL [R1+0x4], R6 ;  /* 0x0000040601007387 */ /* 0x0001e20000100800 */
[----:B------:R-:W-:Y:S02]  /*12370*/  IMAD.MOV.U32 R13, RZ, RZ, R0 ;  /* 0x000000ffff0d7224 */ /* 0x000fe400078e0000 */
[----:B------:R-:W-:-:S07]  /*12380*/  IMAD.MOV.U32 R4, RZ, RZ, R14 ;  /* 0x000000ffff047224 */ /* 0x000fce00078e000e */
[----:B0-----:R-:W-:Y:S05]  /*12390*/  WARPSYNC.COLLECTIVE R15, `(.L_x_13564) ;  /* 0x000000000f087348 */ /* 0x001fea0003c00000 */
[----:B------:R1:W2:Y:S02]  /*123a0*/  SHFL.IDX P6, R14, R13, R12, R11 ;  /* 0x0000000c0d0e7389 */ /* 0x0002a400000c000b */
[----:B012---:R-:W-:Y:S01]  /*123b0*/  ENDCOLLECTIVE ;  /* 0x000000000000791b */ /* 0x007fe20003800000 */
.L_x_13564:
[----:B------:R-:W-:Y:S01]  /*123c0*/  ULDC UR4, c[0x0][0x288] ;  /* 0x0000a20000047ab9 */ /* 0x000fe20000000800 */
[----:B------:R-:W-:Y:S01]  /*123d0*/  ULDC.64 UR6, c[0x0][0x208] ;  /* 0x0000820000067ab9 */ /* 0x000fe20000000a00 */
[----:B------:R-:W-:-:S05]  /*123e0*/  IMAD R2, R7, UR4, RZ ;  /* 0x0000000407027c24 */ /* 0x000fca000f8e02ff */
[----:B------:R-:W-:Y:S01]  /*123f0*/  ISETP.GE.AND P1, PT, R6, R2, PT ;  /* 0x000000020600720c */ /* 0x000fe20003f26270 */
[----:B------:R-:W-:Y:S01]  /*12400*/  IMAD.MOV.U32 R13, RZ, RZ, R3 ;  /* 0x000000ffff0d7224 */ /* 0x000fe200078e0003 */
[----:B------:R-:W-:-:S11]  /*12410*/  MOV R12, 0x1 ;  /* 0x00000001000c7802 */ /* 0x000fd60000000f00 */
[----:B------:R-:W-:Y:S01]  /*12420*/  @!P1 LEA R8, R9, UR38, 0x1 ;  /* 0x0000002609089c11 */ /* 0x000fe2000f8e08ff */
        /* <DEDUP_REMOVED lines=13> */
.L_x_13565:
[----:B------:R-:W-:-:S04]  /*12500*/  IMAD.MOV.U32 R8, RZ, RZ, R6 ;  /* 0x000000ffff087224 */ /* 0x000fc800078e0006 */
[----:B------:R-:W-:Y:S02]  /*12510*/  VIADD R4, R8, 0x10 ;  /* 0x0000001008047836 */ /* 0x000fe40000000000 */
[----:B------:R-:W-:-:S03]  /*12520*/  IMAD.MOV.U32 R13, RZ, RZ, R0 ;  /* 0x000000ffff0d7224 */ /* 0x000fc600078e0000 */
[----:B------:R-:W-:Y:S01]  /*12530*/  ISETP.GE.AND P2, PT, R4, R2, PT ;  /* 0x000000020400720c */ /* 0x000fe20003f46270 */
[----:B------:R0:W-:Y:S01]  /*12540*/  STL [R1+0x14], R4 ;  /* 0x0000140401007387 */ /* 0x0001e20000100800 */
[----:B------:R-:W-:-:S11]  /*12550*/  IMAD.MOV.U32 R6, RZ, RZ, R14 ;  /* 0x000000ffff067224 */ /* 0x000fd600078e000e */
[----:B0-----:R-:W-:Y:S05]  /*12560*/  WARPSYNC.COLLECTIVE R15, `(.L_x_13566) ;  /* 0x000000000f087348 */ /* 0x001fea0003c00000 */
[----:B------:R1:W2:Y:S02]  /*12570*/  SHFL.IDX P6, R14, R13, R12, R11 ;  /* 0x0000000c0d0e7389 */ /* 0x0002a400000c000b */
[----:B012---:R-:W-:Y:S01]  /*12580*/  ENDCOLLECTIVE ;  /* 0x000000000000791b */ /* 0x007fe20003800000 */
.L_x_13566:
[----:B------:R-:W-:Y:S01]  /*12590*/  ULDC.64 UR4, c[0x0][0x208] ;  /* 0x0000820000047ab9 */ /* 0x000fe20000000a00 */
[----:B------:R-:W-:Y:S02]  /*125a0*/  IMAD.MOV.U32 R13, RZ, RZ, R3 ;  /* 0x000000ffff0d7224 */ /* 0x000fe400078e0003 */
[----:B------:R-:W-:Y:S02]  /*125b0*/  IMAD.MOV.U32 R12, RZ, RZ, 0x2 ;  /* 0x00000002ff0c7424 */ /* 0x000fe400078e00ff */
[----:B------:R-:W-:-:S05]  /*125c0*/  IMAD.MOV.U32 R7, RZ, RZ, R14 ;  /* 0x000000ffff077224 */ /* 0x000fca00078e000e */
[----:B------:R-:W-:Y:S02]  /*125d0*/  @!P2 LEA R4, P1, R10, R7, 0x1 ;  /* 0x000000070a04a211 */ /* 0x000fe400078208ff */
[----:B------:R-:W-:-:S03]  /*125e0*/  @!P2 LEA R7, R9, UR38, 0x1 ;  /* 0x000000260907ac11 */ /* 0x000fc6000f8e08ff */
[----:B------:R-:W-:Y:S02]  /*125f0*/  @!P2 IMAD.X R5, RZ, RZ, R6, P1 ;  /* 0x000000ffff05a224 */ /* 0x000fe400008e0606 */
        /* <DEDUP_REMOVED lines=9> */
.L_x_13567:
[----:B------:R0:W-:Y:S01]  /*12690*/  STL [R1+0x18], R6 ;  /* 0x0000180601007387 */ /* 0x0001e20000100800 */
[----:B------:R-:W-:-:S05]  /*126a0*/  VIADD R7, R8, 0x30 ;  /* 0x0000003008077836 */ /* 0x000fca0000000000 */
[----:B------:R1:W-:Y:S01]  /*126b0*/  STL [R1+0x1c], R7 ;  /* 0x00001c0701007387 */ /* 0x0003e20000100800 */
[----:B------:R-:W-:Y:S01]  /*126c0*/  IMAD.MOV.U32 R13, RZ, RZ, R0 ;  /* 0x000000ffff0d7224 */ /* 0x000fe200078e0000 */
[----:B0-----:R-:W-:Y:S02]  /*126d0*/  @!P1 LEA R6, R9, UR38, 0x1 ;  /* 0x0000002609069c11 */ /* 0x001fe4000f8e08ff */
[----:B------:R-:W-:-:S07]  /*126e0*/  MOV R4, R14 ;  /* 0x0000000e00047202 */ /* 0x000fce0000000f00 */
[----:B-1----:R-:W-:Y:S05]  /*126f0*/  WARPSYNC.COLLECTIVE R15, `(.L_x_13568) ;  /* 0x000000000f087348 */ /* 0x002fea0003c00000 */
[----:B------:R0:W2:Y:S02]  /*12700*/  SHFL.IDX P6, R14, R13, R12, R11 ;  /* 0x0000000c0d0e7389 */ /* 0x0000a400000c000b */
[----:B012---:R-:W-:Y:S01]  /*12710*/  ENDCOLLECTIVE ;  /* 0x000000000000791b */ /* 0x007fe20003800000 */
.L_x_13568:
        /* <DEDUP_REMOVED lines=17> */
.L_x_13569:
[----:B------:R0:W-:Y:S01]  /*12830*/  STL [R1+0x20], R7 ;  /* 0x0000200701007387 */ /* 0x0001e20000100800 */
[----:B------:R-:W-:Y:S01]  /*12840*/  @!P1 LEA R6, R9, UR38, 0x1 ;  /* 0x0000002609069c11 */ /* 0x000fe2000f8e08ff */
[----:B------:R-:W-:Y:S02]  /*12850*/  IMAD.MOV.U32 R13, RZ, RZ, R0 ;  /* 0x000000ffff0d7224 */ /* 0x000fe400078e0000 */
[----:B------:R-:W-:-:S07]  /*12860*/  IMAD.MOV.U32 R4, RZ, RZ, R14 ;  /* 0x000000ffff047224 */ /* 0x000fce00078e000e */
[----:B0-----:R-:W-:Y:S05]  /*12870*/  WARPSYNC.COLLECTIVE R15, `(.L_x_13570) ;  /* 0x000000000f087348 */ /* 0x001fea0003c00000 */
[----:B------:R1:W2:Y:S02]  /*12880*/  SHFL.IDX P6, R14, R13, R12, R11 ;  /* 0x0000000c0d0e7389 */ /* 0x0002a400000c000b */
[----:B012---:R-:W-:Y:S01]  /*12890*/  ENDCOLLECTIVE ;  /* 0x000000000000791b */ /* 0x007fe20003800000 */
.L_x_13570:
[----:B------:R-:W-:Y:S01]  /*128a0*/  ULDC.64 UR4, c[0x0][0x208] ;  /* 0x0000820000047ab9 */ /* 0x000fe20000000a00 */
[----:B------:R-:W-:Y:S02]  /*128b0*/  IMAD.MOV.U32 R13, RZ, RZ, R3 ;  /* 0x000000ffff0d7224 */ /* 0x000fe400078e0003 */
[----:B------:R-:W-:Y:S01]  /*128c0*/  IMAD.MOV.U32 R12, RZ, RZ, 0x4 ;  /* 0x00000004ff0c7424 */ /* 0x000fe200078e00ff */
[----:B------:R-:W-:-:S04]  /*128d0*/  MOV R5, R14 ;  /* 0x0000000e00057202 */ /* 0x000fc80000000f00 */
        /* <DEDUP_REMOVED lines=14> */
.L_x_13571:
[----:B------:R0:W-:Y:S01]  /*129c0*/  STL [R1+0x24], R7 ;  /* 0x0000240701007387 */ /* 0x0001e20000100800 */
[----:B------:R-:W-:Y:S01]  /*129d0*/  @!P1 LEA R6, R9, UR38, 0x1 ;  /* 0x0000002609069c11 */ /* 0x000fe2000f8e08ff */
[----:B------:R-:W-:Y:S02]  /*129e0*/  IMAD.MOV.U32 R13, RZ, RZ, R0 ;  /* 0x000000ffff0d7224 */ /* 0x000fe400078e0000 */
[----:B------:R-:W-:-:S07]  /*129f0*/  IMAD.MOV.U32 R4, RZ, RZ, R14 ;  /* 0x000000ffff047224 */ /* 0x000fce00078e000e */
[----:B0-----:R-:W-:Y:S05]  /*12a00*/  WARPSYNC.COLLECTIVE R15, `(.L_x_13572) ;  /* 0x000000000f087348 */ /* 0x001fea0003c00000 */
[----:B------:R1:W2:Y:S02]  /*12a10*/  SHFL.IDX P6, R14, R13, R12, R11 ;  /* 0x0000000c0d0e7389 */ /* 0x0002a400000c000b */
[----:B012---:R-:W-:Y:S01]  /*12a20*/  ENDCOLLECTIVE ;  /* 0x000000000000791b */ /* 0x007fe20003800000 */
.L_x_13572:
        /* <DEDUP_REMOVED lines=18> */
.L_x_13573:
[----:B------:R0:W-:Y:S01]  /*12b50*/  STL [R1+0x28], R7 ;  /* 0x0000280701007387 */ /* 0x0001e20000100800 */
[----:B------:R-:W-:Y:S01]  /*12b60*/  @!P1 LEA R6, R9, UR38, 0x1 ;  /* 0x0000002609069c11 */ /* 0x000fe2000f8e08ff */
[----:B------:R-:W-:Y:S02]  /*12b70*/  IMAD.MOV.U32 R13, RZ, RZ, R0 ;  /* 0x000000ffff0d7224 */ /* 0x000fe400078e0000 */
[----:B------:R-:W-:-:S07]  /*12b80*/  IMAD.MOV.U32 R4, RZ, RZ, R14 ;  /* 0x000000ffff047224 */ /* 0x000fce00078e000e */
[----:B0-----:R-:W-:Y:S05]  /*12b90*/  WARPSYNC.COLLECTIVE R15, `(.L_x_13574) ;  /* 0x000000000f087348 */ /* 0x001fea0003c00000 */
[----:B------:R1:W2:Y:S02]  /*12ba0*/  SHFL.IDX P6, R14, R13, R12, R11 ;  /* 0x0000000c0d0e7389 */ /* 0x0002a400000c000b */
[----:B012---:R-:W-:Y:S01]  /*12bb0*/  ENDCOLLECTIVE ;  /* 0x000000000000791b */ /* 0x007fe20003800000 */
.L_x_13574:
[----:B------:R-:W-:Y:S01]  /*12bc0*/  ULDC.64 UR4, c[0x0][0x208] ;  /* 0x0000820000047ab9 */ /* 0x000fe20000000a00 */
[----:B------:R-:W-:Y:S02]  /*12bd0*/  IMAD.MOV.U32 R13, RZ, RZ, R3 ;  /* 0x000000ffff0d7224 */ /* 0x000fe400078e0003 */
[----:B------:R-:W-:Y:S02]  /*12be0*/  IMAD.MOV.U32 R12, RZ, RZ, 0x6 ;  /* 0x00000006ff0c7424 */ /* 0x000fe400078e00ff */
[----:B------:R-:W-:-:S05]  /*12bf0*/  IMAD.MOV.U32 R5, RZ, RZ, R14 ;  /* 0x000000ffff057224 */ /* 0x000fca00078e000e */
[----:B------:R-:W-:-:S04]  /*12c00*/  @!P1 LEA R5, P2, R10, R5, 0x1 ;  /* 0x000000050a059211 */ /* 0x000fc800078408ff */
[----:B------:R-:W-:-:S04]  /*12c10*/  @!P1 IADD3.X R4, RZ, R4, RZ, P2, !PT ;  /* 0x00000004ff049210 */ /* 0x000fc800017fe4ff */
        /* <DEDUP_REMOVED lines=11> */
.L_x_13575:
[----:B------:R-:W-:Y:S01]  /*12cd0*/  @!P1 LEA R6, R9, UR38, 0x1 ;  /* 0x0000002609069c11 */ /* 0x000fe2000f8e08ff */
[----:B------:R-:W-:Y:S02]  /*12ce0*/  IMAD.MOV.U32 R13, RZ, RZ, R0 ;  /* 0x000000ffff0d7224 */ /* 0x000fe400078e0000 */
[----:B------:R-:W-:-:S07]  /*12cf0*/  IMAD.MOV.U32 R4, RZ, RZ, R14 ;  /* 0x000000ffff047224 */ /* 0x000fce00078e000e */
[----:B------:R-:W-:Y:S05]  /*12d00*/  WARPSYNC.COLLECTIVE R15, `(.L_x_13576) ;  /* 0x000000000f087348 */ /* 0x000fea0003c00000 */
[----:B------:R0:W1:Y:S02]  /*12d10*/  SHFL.IDX P6, R14, R13, R12, R11 ;  /* 0x0000000c0d0e7389 */ /* 0x00006400000c000b */
[----:B01----:R-:W-:Y:S01]  /*12d20*/  ENDCOLLECTIVE ;  /* 0x000000000000791b */ /* 0x003fe20003800000 */
.L_x_13576:
[----:B------:R-:W-:Y:S01]  /*12d30*/  ULDC.64 UR4, c[0x0][0x208] ;  /* 0x0000820000047ab9 */ /* 0x000fe20000000a00 */
[----:B------:R-:W-:Y:S01]  /*12d40*/  MOV R13, R3 ;  /* 0x00000003000d7202 */ /* 0x000fe20000000f00 */
        /* <DEDUP_REMOVED lines=14> */
.L_x_13577:
[----:B------:R-:W-:Y:S02]  /*12e30*/  IMAD.MOV.U32 R13, RZ, RZ, R0 ;  /* 0x000000ffff0d7224 */ /* 0x000fe400078e0000 */
[----:B------:R-:W-:-:S07]  /*12e40*/  IMAD.MOV.U32 R3, RZ, RZ, R14 ;  /* 0x000000ffff037224 */ /* 0x000fce00078e000e */
[----:B------:R-:W-:Y:S05]  /*12e50*/  WARPSYNC.COLLECTIVE R15, `(.L_x_13578) ;  /* 0x000000000f087348 */ /* 0x000fea0003c00000 */
[----:B------:R0:W1:Y:S02]  /*12e60*/  SHFL.IDX P6, R14, R13, R12, R11 ;  /* 0x0000000c0d0e7389 */ /* 0x00006400000c000b */
[----:B01----:R-:W-:Y:S01]  /*12e70*/  ENDCOLLECTIVE ;  /* 0x000000000000791b */ /* 0x003fe20003800000 */
.L_x_13578:
[----:B------:R-:W-:Y:S01]  /*12e80*/  IMAD.MOV.U32 R0, RZ, RZ, R14 ;  /* 0x000000ffff007224 */ /* 0x000fe200078e000e */
[----:B------:R-:W-:Y:S06]  /*12e90*/  BRA `(.L_x_13579) ;  /* 0xffffffbc00947947 */ /* 0x000fec000383ffff */
.L_x_13483:
        /* <DEDUP_REMOVED lines=8> */
.L_x_13581:
[----:B------:R-:W-:Y:S05]  /*12f20*/  BSYNC B0 ;  /* 0x0000000000007941 */ /* 0x000fea0003800000 */
.L_x_13580:
[----:B------:R-:W-:Y:S01]  /*12f30*/  IMAD.MOV.U32 R13, RZ, RZ, R5 ;  /* 0x000000ffff0d7224 */ /* 0x000fe200078e0005 */
[----:B------:R0:W5:Y:S01]  /*12f40*/  LDL.LU R9, [R1+0x24] ;  /* 0x0000240001097983 */ /* 0x0001620000300800 */
[----:B------:R-:W-:Y:S02]  /*12f50*/  IMAD.MOV.U32 R12, RZ, RZ, RZ ;  /* 0x000000ffff0c7224 */ /* 0x000fe400078e00ff */
[----:B------:R-:W-:Y:S01]  /*12f60*/  IMAD.MOV.U32 R11, RZ, RZ, 0x181f ;  /* 0x0000181fff0b7424 */ /* 0x000fe200078e00ff */
[----:B------:R0:W5:Y:S01]  /*12f70*/  LDL.LU R7, [R1+0x28] ;  /* 0x0000280001077983 */ /* 0x0001620000300800 */
[----:B------:R-:W-:Y:S02]  /*12f80*/  IMAD.MOV.U32 R15, RZ, RZ, -0x1 ;  /* 0xffffffffff0f7424 */ /* 0x000fe400078e00ff */
[----:B------:R-:W-:Y:S01]  /*12f90*/  IMAD.MOV.U32 R2, RZ, RZ, R14 ;  /* 0x000000ffff027224 */ /* 0x000fe200078e000e */
[----:B------:R0:W5:Y:S06]  /*12fa0*/  LDL R10, [R1] ;  /* 0x00000000010a7983 */ /* 0x00016c0000100800 */
[----:B0----5:R-:W-:Y:S05]  /*12fb0*/  WARPSYNC.COLLECTIVE R15, `(.L_x_13582) ;  /* 0x000000000f087348 */ /* 0x021fea0003c00000 */
[----:B------:R1:W2:Y:S02]  /*12fc0*/  SHFL.IDX P6, R14, R13, R12, R11 ;  /* 0x0000000c0d0e7389 */ /* 0x0002a400000c000b */
[----:B012--5:R-:W-:Y:S01]  /*12fd0*/  ENDCOLLECTIVE ;  /* 0x000000000000791b */ /* 0x027fe20003800000 */
.L_x_13582:
        /* <DEDUP_REMOVED lines=10> */
[----:B--2---:R-:W-:Y:S02]  /*13080*/  ISETP.GE.AND P6, PT, R13, R0, PT ;  /* 0x000000000d00720c */ /* 0x004fe40003fc6270 */
[----:B------:R-:W-:Y:S02]  /*13090*/  MOV R13, R4 ;  /* 0x00000004000d7202 */ /* 0x000fe40000000f00 */
[----:B---3--:R-:W-:Y:S01]  /*130a0*/  ISETP.GE.AND P5, PT, R12, R0, PT ;  /* 0x000000000c00720c */ /* 0x008fe20003fa6270 */
[----:B------:R-:W-:-:S08]  /*130b0*/  IMAD.MOV.U32 R12, RZ, RZ, 0x1 ;  /* 0x00000001ff0c7424 */ /* 0x000fd000078e00ff */
        /* <DEDUP_REMOVED lines=15> */
[----:B------:R-:W-:-:S04]  /*131b0*/  LOP3.LUT R17, R17, 0xffffff7f, RZ, 0xc0, !PT ;  /* 0xffffff7f11117812 */ /* 0x000fc800078ec0ff */
[----:B------:R-:W-:-:S04]  /*131c0*/  LOP3.LUT R17, R17, 0xfffffffb, RZ, 0xc0, !PT ;  /* 0xfffffffb11117812 */ /* 0x000fc800078ec0ff */
[----:B------:R-:W-:Y:S02]  /*131d0*/  @P6 LOP3.LUT R17, R17, 0x4, RZ, 0xfc, !PT ;  /* 0x0000000411116812 */ /* 0x000fe400078efcff */
[----:B------:R-:W-:Y:S02]  /*131e0*/  @!P4 LEA R3, P6, R8, R3, 0x1 ;  /* 0x000000030803c211 */ /* 0x000fe400078c08ff */
[----:B------:R-:W-:-:S03]  /*131f0*/  @P5 LOP3.LUT R17, R17, 0x80, RZ, 0xfc, !PT ;  /* 0x0000008011115812 */ /* 0x000fc600078efcff */
        /* <DEDUP_REMOVED lines=16> */
.L_x_13583:
[C---:B------:R-:W-:Y:S02]  /*13300*/  @!P5 LEA R9, R10.reuse, UR38, 0x1 ;  /* 0x000000260a09dc11 */ /* 0x040fe4000f8e08ff */
[----:B------:R-:W-:Y:S01]  /*13310*/  @!P4 LEA R7, R10, UR38, 0x1 ;  /* 0x000000260a07cc11 */ /* 0x000fe2000f8e08ff */
[----:B------:R-:W-:Y:S02]  /*13320*/  IMAD.MOV.U32 R13, RZ, RZ, R5 ;  /* 0x000000ffff0d7224 */ /* 0x000fe400078e0005 */
[----:B------:R-:W-:-:S07]  /*13330*/  IMAD.MOV.U32 R6, RZ, RZ, R14 ;  /* 0x000000ffff067224 */ /* 0x000fce00078e000e */
[----:B------:R-:W-:Y:S05]  /*13340*/  WARPSYNC.COLLECTIVE R15, `(.L_x_13584) ;  /* 0x000000000f087348 */ /* 0x000fea0003c00000 */
[----:B------:R0:W1:Y:S02]  /*13350*/  SHFL.IDX P6, R14, R13, R12, R11 ;  /* 0x0000000c0d0e7389 */ /* 0x00006400000c000b */
[----:B01----:R-:W-:Y:S01]  /*13360*/  ENDCOLLECTIVE ;  /* 0x000000000000791b */ /* 0x003fe20003800000 */
.L_x_13584:
        /* <DEDUP_REMOVED lines=17> */
.L_x_13585:
[----:B------:R-:W-:Y:S01]  /*13480*/  @!P4 LEA R7, R10, UR38, 0x1 ;  /* 0x000000260a07cc11 */ /* 0x000fe2000f8e08ff */
[----:B------:R-:W-:Y:S02]  /*13490*/  IMAD.MOV.U32 R13, RZ, RZ, R5 ;  /* 0x000000ffff0d7224 */ /* 0x000fe400078e0005 */
[----:B------:R-:W-:-:S07]  /*134a0*/  IMAD.MOV.U32 R6, RZ, RZ, R14 ;  /* 0x000000ffff067224 */ /* 0x000fce00078e000e */
[----:B------:R-:W-:Y:S05]  /*134b0*/  WARPSYNC.COLLECTIVE R15, `(.L_x_13586) ;  /* 0x000000000f087348 */ /* 0x000fea0003c00000 */
[----:B------:R0:W1:Y:S02]  /*134c0*/  SHFL.IDX P6, R14, R13, R12, R11 ;  /* 0x0000000c0d0e7389 */ /* 0x00006400000c000b */
[----:B01----:R-:W-:Y:S01]  /*134d0*/  ENDCOLLECTIVE ;  /* 0x000000000000791b */ /* 0x003fe20003800000 */
.L_x_13586:
        /* <DEDUP_REMOVED lines=17> */
.L_x_13587:
[----:B------:R-:W-:Y:S01]  /*135f0*/  IMAD.MOV.U32 R13, RZ, RZ, R5 ;  /* 0x000000ffff0d7224 */ /* 0x000fe200078e0005 */
[----:B------:R-:W-:-:S07]  /*13600*/  MOV R6, R14 ;  /* 0x0000000e00067202 */ /* 0x000fce0000000f00 */
[----:B------:R-:W-:Y:S05]  /*13610*/  WARPSYNC.COLLECTIVE R15, `(.L_x_13588) ;  /* 0x000000000f087348 */ /* 0x000fea0003c00000 */
[----:B------:R0:W1:Y:S02]  /*13620*/  SHFL.IDX P6, R14, R13, R12, R11 ;  /* 0x0000000c0d0e7389 */ /* 0x00006400000c000b */
[----:B01----:R-:W-:Y:S01]  /*13630*/  ENDCOLLECTIVE ;  /* 0x000000000000791b */ /* 0x003fe20003800000 */
.L_x_13588:
[----:B------:R-:W-:Y:S01]  /*13640*/  ULDC.64 UR4, c[0x0][0x208] ;  /* 0x0000820000047ab9 */ /* 0x000fe20000000a00 */
[----:B------:R-:W-:Y:S02]  /*13650*/  IMAD.MOV.U32 R13, RZ, RZ, R4 ;  /* 0x000000ffff0d7224 */ /* 0x000fe400078e0004 */
        /* <DEDUP_REMOVED lines=14> */
.L_x_13589:
[----:B------:R-:W0:Y:S01]  /*13740*/  S2R R7, SR_TID.X ;  /* 0x0000000000077919 */ /* 0x000e220000002100 */
[----:B------:R-:W-:Y:S02]  /*13750*/  IMAD.MOV.U32 R13, RZ, RZ, R5 ;  /* 0x000000ffff0d7224 */ /* 0x000fe400078e0005 */
[----:B------:R-:W-:-:S07]  /*13760*/  IMAD.MOV.U32 R6, RZ, RZ, R14 ;  /* 0x000000ffff067224 */ /* 0x000fce00078e000e */
[----:B0-----:R-:W-:Y:S05]  /*13770*/  WARPSYNC.COLLECTIVE R15, `(.L_x_13590) ;  /* 0x000000000f087348 */ /* 0x001fea0003c00000 */
[----:B------:R1:W2:Y:S02]  /*13780*/  SHFL.IDX P6, R14, R13, R12, R11 ;  /* 0x0000000c0d0e7389 */ /* 0x0002a400000c000b */
[----:B012---:R-:W-:Y:S01]  /*13790*/  ENDCOLLECTIVE ;  /* 0x000000000000791b */ /* 0x007fe20003800000 */
.L_x_13590:
[----:B------:R-:W-:Y:S01]  /*137a0*/  ULDC.64 UR4, c[0x0][0x208] ;  /* 0x0000820000047ab9 */ /* 0x000fe20000000a00 */
[----:B------:R-:W-:Y:S02]  /*137b0*/  IMAD.MOV.U32 R13, RZ, RZ, R4 ;  /* 0x000000ffff0d7224 */ /* 0x000fe400078e0004 */
[----:B------:R-:W-:Y:S01]  /*137c0*/  IMAD.MOV.U32 R12, RZ, RZ, 0x5 ;  /* 0x00000005ff0c7424 */ /* 0x000fe200078e00ff */
[----:B------:R-:W-:-:S05]  /*137d0*/  @!P5 LEA R8, P6, R8, R14, 0x1 ;  /* 0x0000000e0808d211 */ /* 0x000fca00078c08ff */
[----:B------:R-:W-:Y:S01]  /*137e0*/  @!P5 IMAD.X R21, RZ, RZ, R6, P6 ;  /* 0x000000ffff15d224 */ /* 0x000fe200030e0606 */
[C---:B------:R-:W-:Y:S02]  /*137f0*/  LOP3.LUT P6, RZ, R17.reuse, 0x8, RZ, 0xc0, !PT ;  /* 0x0000000811ff7812 */ /* 0x040fe400078cc0ff */
[----:B------:R-:W-:-:S11]  /*13800*/  LOP3.LUT P5, RZ, R17, 0x80, RZ, 0xc0, !PT ;  /* 0x0000008011ff7812 */ /* 0x000fd600078ac0ff */
[C---:B------:R-:W-:Y:S01]  /*13810*/  @!P6 LEA R9, R10.reuse, UR38, 0x1 ;  /* 0x000000260a09ec11 */ /* 0x040fe2000f8e08ff */
[----:B------:R-:W-:Y:S01]  /*13820*/  @!P6 IMAD.MOV.U32 R3, RZ, RZ, R21 ;  /* 0x000000ffff03e224 */ /* 0x000fe200078e0015 */
[----:B------:R-:W-:Y:S01]  /*13830*/  @!P6 MOV R2, R8 ;  /* 0x000000080002e202 */ /* 0x000fe20000000f00 */
[----:B------:R-:W-:Y:S01]  /*13840*/  IMAD.SHL.U32 R8, R7, 0x8, RZ ;  /* 0x0000000807087824 */ /* 0x000fe200078e00ff */
[----:B------:R-:W-:-:S03]  /*13850*/  @!P4 LEA R7, R10, UR38, 0x1 ;  /* 0x000000260a07cc11 */ /* 0x000fc6000f8e08ff */
[----:B------:R-:W-:Y:S01]  /*13860*/  @!PT LDS RZ, [RZ] ;  /* 0x00000000fffff984 */ /* 0x000fe20000000800 */
[----:B------:R-:W-:Y:S01]  /*13870*/  @!PT LDS RZ, [RZ] ;  /* 0x00000000fffff984 */ /* 0x000fe20000000800 */
[----:B------:R-:W-:Y:S01]  /*13880*/  @!PT LDS RZ, [RZ] ;  /* 0x00000000fffff984 */ /* 0x000fe20000000800 */
[----:B------:R0:W-:Y:S01]  /*13890*/  @!P6 LDGSTS.E.BYPASS.LTC128B.128 [R9+0x24400], desc[UR4][R2.64], !P3 ;  /* 0x244000000209efae */ /* 0x0001e2000d901d44 */
[----:B------:R-:W-:-:S03]  /*138a0*/  LOP3.LUT R8, R8, 0x38, RZ, 0xc0, !PT ;  /* 0x0000003808087812 */ /* 0x000fc600078ec0ff */
[----:B------:R0:W-:Y:S04]  /*138b0*/  @!P6 LDGSTS.E.BYPASS.LTC128B.128 [R9+0x28400], desc[UR4][R2.64+0x80], !P0 ;  /* 0x284000800209efae */ /* 0x0001e8000c101d44 */
[----:B------:R0:W-:Y:S04]  /*138c0*/  @!P6 LDGSTS.E.BYPASS.LTC128B.128 [R9+0x2c400], desc[UR4][R2.64+0x100], !P1 ;  /* 0x2c4001000209efae */ /* 0x0001e8000c901d44 */
[----:B------:R0:W-:Y:S02]  /*138d0*/  @!P6 LDGSTS.E.BYPASS.LTC128B.128 [R9+0x30400], desc[UR4][R2.64+0x180], !P2 ;  /* 0x304001800209efae */ /* 0x0001e4000d101d44 */
[----:B0-----:R-:W-:Y:S05]  /*138e0*/  WARPSYNC.COLLECTIVE R15, `(.L_x_13591) ;  /* 0x000000000f087348 */ /* 0x001fea0003c00000 */
[----:B------:R1:W2:Y:S02]  /*138f0*/  SHFL.IDX P6, R14, R13, R12, R11 ;  /* 0x0000000c0d0e7389 */ /* 0x0002a400000c000b */
[----:B012---:R-:W-:Y:S01]  /*13900*/  ENDCOLLECTIVE ;  /* 0x000000000000791b */ /* 0x007fe20003800000 */
.L_x_13591:
[----:B------:R-:W-:Y:S02]  /*13910*/  IMAD.MOV.U32 R13, RZ, RZ, R5 ;  /* 0x000000ffff0d7224 */ /* 0x000fe400078e0005 */
[----:B------:R-:W-:-:S07]  /*13920*/  IMAD.MOV.U32 R6, RZ, RZ, R14 ;  /* 0x000000ffff067224 */ /* 0x000fce00078e000e */
[----:B------:R-:W-:Y:S05]  /*13930*/  WARPSYNC.COLLECTIVE R15, `(.L_x_13592) ;  /* 0x000000000f087348 */ /* 0x000fea0003c00000 */
[----:B------:R0:W1:Y:S02]  /*13940*/  SHFL.IDX P6, R14, R13, R12, R11 ;  /* 0x0000000c0d0e7389 */ /* 0x00006400000c000b */
[----:B01----:R-:W-:Y:S01]  /*13950*/  ENDCOLLECTIVE ;  /* 0x000000000000791b */ /* 0x003fe20003800000 */
.L_x_13592:
[----:B------:R-:W-:Y:S01]  /*13960*/  ULDC.64 UR4, c[0x0][0x208] ;  /* 0x0000820000047ab9 */ /* 0x000fe20000000a00 */
[----:B------:R-:W-:Y:S02]  /*13970*/  IMAD.MOV.U32 R13, RZ, RZ, R4 ;  /* 0x000000ffff0d7224 */ /* 0x000fe400078e0004 */
[----:B------:R-:W-:Y:S01]  /*13980*/  IMAD.MOV.U32 R12, RZ, RZ, 0x6 ;  /* 0x00000006ff0c7424 */ /* 0x000fe200078e00ff */
[----:B------:R-:W-:-:S04]  /*13990*/  @!P4 LEA R14, P6, R8, R14, 0x1 ;  /* 0x0000000e080ec211 */ /* 0x000fc800078c08ff */
[----:B------:R-:W-:Y:S01]  /*139a0*/  @!P4 IADD3.X R21, RZ, R6, RZ, P6, !PT ;  /* 0x00000006ff15c210 */ /* 0x000fe200037fe4ff */
[----:B------:R-:W-:-:S04]  /*139b0*/  @!P4 IMAD.MOV.U32 R2, RZ, RZ, R14 ;  /* 0x000000ffff02c224 */ /* 0x000fc800078e000e */
        /* <DEDUP_REMOVED lines=12> */
.L_x_13593:
[----:B------:R-:W-:Y:S02]  /*13a80*/  IMAD.MOV.U32 R13, RZ, RZ, R5 ;  /* 0x000000ffff0d7224 */ /* 0x000fe400078e0005 */
[----:B------:R-:W-:-:S07]  /*13a90*/  IMAD.MOV.U32 R6, RZ, RZ, R14 ;  /* 0x000000ffff067224 */ /* 0x000fce00078e000e */
[----:B------:R-:W-:Y:S05]  /*13aa0*/  WARPSYNC.COLLECTIVE R15, `(.L_x_13594) ;  /* 0x000000000f087348 */ /* 0x000fea0003c00000 */
[----:B------:R0:W1:Y:S02]  /*13ab0*/  SHFL.IDX P6, R14, R13, R12, R11 ;  /* 0x0000000c0d0e7389 */ /* 0x00006400000c000b */
[----:B01----:R-:W-:Y:S01]  /*13ac0*/  ENDCOLLECTIVE ;  /* 0x000000000000791b */ /* 0x003fe20003800000 */
.L_x_13594:
[----:B------:R-:W-:Y:S01]  /*13ad0*/  ULDC.64 UR4, c[0x0][0x208] ;  /* 0x0000820000047ab9 */ /* 0x000fe20000000a00 */
[----:B------:R-:W-:Y:S02]  /*13ae0*/  IMAD.MOV.U32 R13, RZ, RZ, R4 ;  /* 0x000000ffff0d7224 */ /* 0x000fe400078e0004 */
[----:B------:R-:W-:Y:S01]  /*13af0*/  IMAD.MOV.U32 R12, RZ, RZ, 0x7 ;  /* 0x00000007ff0c7424 */ /* 0x000fe200078e00ff */
[----:B------:R-:W-:-:S04]  /*13b00*/  @!P5 LEA R14, P6, R8, R14, 0x1 ;  /* 0x0000000e080ed211 */ /* 0x000fc800078c08ff */
[----:B------:R-:W-:Y:S01]  /*13b10*/  @!P5 IADD3.X R9, RZ, R6, RZ, P6, !PT ;  /* 0x00000006ff09d210 */ /* 0x000fe200037fe4ff */
[----:B------:R-:W-:-:S04]  /*13b20*/  @!P5 IMAD.MOV.U32 R2, RZ, RZ, R14 ;  /* 0x000000ffff02d224 */ /* 0x000fc800078e000e */
        /* <DEDUP_REMOVED lines=11> */
.L_x_13595:
[----:B------:R-:W-:Y:S02]  /*13be0*/  IMAD.MOV.U32 R13, RZ, RZ, R5 ;  /* 0x000000ffff0d7224 */ /* 0x000fe400078e0005 */
[----:B------:R-:W-:-:S07]  /*13bf0*/  IMAD.MOV.U32 R6, RZ, RZ, R14 ;  /* 0x000000ffff067224 */ /* 0x000fce00078e000e */
[----:B------:R-:W-:Y:S05]  /*13c00*/  WARPSYNC.COLLECTIVE R15, `(.L_x_13596) ;  /* 0x000000000f087348 */ /* 0x000fea0003c00000 */
[----:B------:R0:W1:Y:S02]  /*13c10*/  SHFL.IDX P6, R14, R13, R12, R11 ;  /* 0x0000000c0d0e7389 */ /* 0x00006400000c000b */
[----:B01----:R-:W-:Y:S01]  /*13c20*/  ENDCOLLECTIVE ;  /* 0x000000000000791b */ /* 0x003fe20003800000 */
.L_x_13596:
[----:B------:R-:W-:Y:S05]  /*13c30*/  BRA `(.L_x_13597) ;  /* 0xffffffbc00347947 */ /* 0x000fea000383ffff */
.L_x_13486:
[----:B0-----:R-:W-:-:S04]  /*13c40*/  MOV R3, UR38 ;  /* 0x0000002600037c02 */ /* 0x001fc80008000f00 */
[----:B------:R0:W3:Y:S03]  /*13c50*/  SYNCS.PHASECHK.TRANS64.TRYWAIT P0, [R3+URZ+0x32420], R2 ;  /* 0x03242002030075a7 */ /* 0x0000e6000800017f */
[----:B---3--:R-:W-:Y:S05]  /*13c60*/  @!P0 NANOSLEEP.SYNCS 0x989680 ;  /* 0x009896800000895d */ /* 0x008fea0003900000 */
[----:B------:R-:W3:Y:S02]  /*13c70*/  @!P0 SYNCS.PHASECHK.TRANS64 P0, [R3+URZ+0x32420], R2 ;  /* 0x03242002030085a7 */ /* 0x000ee4000800007f */
[----:B---3--:R-:W-:Y:S05]  /*13c80*/  @!P0 BRA `(.L_x_13486) ;  /* 0xfffffffc00ec8947 */ /* 0x008fea000383ffff */
[----:B------:R-:W-:Y:S05]  /*13c90*/  BRA `(.L_x_13598) ;  /* 0xffffffbc00a87947 */ /* 0x000fea000383ffff */
.L_x_13489:
[----:B0-----:R-:W-:-:S04]  /*13ca0*/  IMAD.U32 R3, RZ, RZ, UR38 ;  /* 0x00000026ff037e24 */ /* 0x001fc8000f8e00ff */
[----:B------:R0:W3:Y:S03]  /*13cb0*/  SYNCS.PHASECHK.TRANS64.TRYWAIT P0, [R3+URZ+0x32460], R2 ;  /* 0x03246002030075a7 */ /* 0x0000e6000800017f */
[----:B---3--:R-:W-:Y:S05]  /*13cc0*/  @!P0 NANOSLEEP.SYNCS 0x989680 ;  /* 0x009896800000895d */ /* 0x008fea0003900000 */
[----:B------:R-:W3:Y:S02]  /*13cd0*/  @!P0 SYNCS.PHASECHK.TRANS64 P0, [R3+URZ+0x32460], R2 ;  /* 0x03246002030085a7 */ /* 0x000ee4000800007f */
[----:B---3--:R-:W-:Y:S05]  /*13ce0*/  @!P0 BRA `(.L_x_13489) ;  /* 0xfffffffc00ec8947 */ /* 0x008fea000383ffff */
[----:B------:R-:W-:Y:S05]  /*13cf0*/  BRA `(.L_x_13599) ;  /* 0xffffffbc00b47947 */ /* 0x000fea000383ffff */
.L_x_13501:
[----:B-1----:R-:W-:-:S04]  /*13d00*/  IMAD.U32 R3, RZ, RZ, UR38 ;  /* 0x00000026ff037e24 */ /* 0x002fc8000f8e00ff */
[----:B------:R1:W3:Y:S03]  /*13d10*/  SYNCS.PHASECHK.TRANS64.TRYWAIT P0, [R3+URZ+0x32448], R2 ;  /* 0x03244802030075a7 */ /* 0x0002e6000800017f */
[----:B---3--:R-:W-:Y:S05]  /*13d20*/  @!P0 NANOSLEEP.SYNCS 0x989680 ;  /* 0x009896800000895d */ /* 0x008fea0003900000 */
[----:B------:R-:W3:Y:S02]  /*13d30*/  @!P0 SYNCS.PHASECHK.TRANS64 P0, [R3+URZ+0x32448], R2 ;  /* 0x03244802030085a7 */ /* 0x000ee4000800007f */
[----:B---3--:R-:W-:Y:S05]  /*13d40*/  @!P0 BRA `(.L_x_13501) ;  /* 0xfffffffc00ec8947 */ /* 0x008fea000383ffff */
[----:B------:R-:W-:Y:S05]  /*13d50*/  BRA `(.L_x_13600) ;  /* 0xffffffc400b07947 */ /* 0x000fea000383ffff */
.L_x_13506:
[----:B01----:R-:W-:-:S04]  /*13d60*/  IMAD.U32 R3, RZ, RZ, UR38 ;  /* 0x00000026ff037e24 */ /* 0x003fc8000f8e00ff */
[----:B------:R0:W1:Y:S03]  /*13d70*/  SYNCS.PHASECHK.TRANS64.TRYWAIT P0, [R3+URZ+0x32468], R2 ;  /* 0x03246802030075a7 */ /* 0x000066000800017f */
[----:B-1----:R-:W-:Y:S05]  /*13d80*/  @!P0 NANOSLEEP.SYNCS 0x989680 ;  /* 0x009896800000895d */ /* 0x002fea0003900000 */
[----:B------:R-:W1:Y:S02]  /*13d90*/  @!P0 SYNCS.PHASECHK.TRANS64 P0, [R3+URZ+0x32468], R2 ;  /* 0x03246802030085a7 */ /* 0x000e64000800007f */
[----:B-1----:R-:W-:Y:S05]  /*13da0*/  @!P0 BRA `(.L_x_13506) ;  /* 0xfffffffc00ec8947 */ /* 0x002fea000383ffff */
[----:B------:R-:W-:Y:S05]  /*13db0*/  BRA `(.L_x_13601) ;  /* 0xffffffc800107947 */ /* 0x000fea000383ffff */
.L_x_13517:
[----:B-1----:R-:W-:-:S04]  /*13dc0*/  IMAD.U32 R3, RZ, RZ, UR38 ;  /* 0x00000026ff037e24 */ /* 0x002fc8000f8e00ff */
[----:B------:R1:W3:Y:S03]  /*13dd0*/  SYNCS.PHASECHK.TRANS64.TRYWAIT P0, [R3+URZ+0x32440], R2 ;  /* 0x03244002030075a7 */ /* 0x0002e6000800017f */
[----:B---3--:R-:W-:Y:S05]  /*13de0*/  @!P0 NANOSLEEP.SYNCS 0x989680 ;  /* 0x009896800000895d */ /* 0x008fea0003900000 */
[----:B------:R-:W3:Y:S02]  /*13df0*/  @!P0 SYNCS.PHASECHK.TRANS64 P0, [R3+URZ+0x32440], R2 ;  /* 0x03244002030085a7 */ /* 0x000ee4000800007f */
[----:B---3--:R-:W-:Y:S05]  /*13e00*/  @!P0 BRA `(.L_x_13517) ;  /* 0xfffffffc00ec8947 */ /* 0x008fea000383ffff */
[----:B------:R-:W-:Y:S05]  /*13e10*/  BRA `(.L_x_13602) ;  /* 0xffffffcc008c7947 */ /* 0x000fea000383ffff */
.L_x_13522:
[----:B01-3--:R-:W-:-:S04]  /*13e20*/  IMAD.U32 R3, RZ, RZ, UR38 ;  /* 0x00000026ff037e24 */ /* 0x00bfc8000f8e00ff */
[----:B------:R0:W1:Y:S03]  /*13e30*/  SYNCS.PHASECHK.TRANS64.TRYWAIT P0, [R3+URZ+0x32460], R2 ;  /* 0x03246002030075a7 */ /* 0x000066000800017f */
[----:B-1----:R-:W-:Y:S05]  /*13e40*/  @!P0 NANOSLEEP.SYNCS 0x989680 ;  /* 0x009896800000895d */ /* 0x002fea0003900000 */
[----:B------:R-:W1:Y:S02]  /*13e50*/  @!P0 SYNCS.PHASECHK.TRANS64 P0, [R3+URZ+0x32460], R2 ;  /* 0x03246002030085a7 */ /* 0x000e64000800007f */
[----:B-1----:R-:W-:Y:S05]  /*13e60*/  @!P0 BRA `(.L_x_13522) ;  /* 0xfffffffc00ec8947 */ /* 0x002fea000383ffff */
[----:B------:R-:W-:Y:S05]  /*13e70*/  BRA `(.L_x_13603) ;  /* 0xffffffcc00f07947 */ /* 0x000fea000383ffff */
.L_x_13534:
[----:B-1----:R-:W-:-:S04]  /*13e80*/  IMAD.U32 R3, RZ, RZ, UR38 ;  /* 0x00000026ff037e24 */ /* 0x002fc8000f8e00ff */
[----:B------:R1:W3:Y:S03]  /*13e90*/  SYNCS.PHASECHK.TRANS64.TRYWAIT P0, [R3+URZ+0x32448], R2 ;  /* 0x03244802030075a7 */ /* 0x0002e6000800017f */
[----:B---3--:R-:W-:Y:S05]  /*13ea0*/  @!P0 NANOSLEEP.SYNCS 0x989680 ;  /* 0x009896800000895d */ /* 0x008fea0003900000 */
[----:B------:R-:W3:Y:S02]  /*13eb0*/  @!P0 SYNCS.PHASECHK.TRANS64 P0, [R3+URZ+0x32448], R2 ;  /* 0x03244802030085a7 */ /* 0x000ee4000800007f */
[----:B---3--:R-:W-:Y:S05]  /*13ec0*/  @!P0 BRA `(.L_x_13534) ;  /* 0xfffffffc00ec8947 */ /* 0x008fea000383ffff */
[----:B------:R-:W-:Y:S05]  /*13ed0*/  BRA `(.L_x_13604) ;  /* 0xffffffd400787947 */ /* 0x000fea000383ffff */
.L_x_13539:
[----:B-1----:R-:W-:-:S04]  /*13ee0*/  MOV R3, UR38 ;  /* 0x0000002600037c02 */ /* 0x002fc80008000f00 */
[----:B------:R1:W3:Y:S03]  /*13ef0*/  SYNCS.PHASECHK.TRANS64.TRYWAIT P0, [R3+URZ+0x32468], R2 ;  /* 0x03246802030075a7 */ /* 0x0002e6000800017f */
[----:B---3--:R-:W-:Y:S05]  /*13f00*/  @!P0 NANOSLEEP.SYNCS 0x989680 ;  /* 0x009896800000895d */ /* 0x008fea0003900000 */
[----:B------:R-:W3:Y:S02]  /*13f10*/  @!P0 SYNCS.PHASECHK.TRANS64 P0, [R3+URZ+0x32468], R2 ;  /* 0x03246802030085a7 */ /* 0x000ee4000800007f */
[----:B---3--:R-:W-:Y:S05]  /*13f20*/  @!P0 BRA `(.L_x_13539) ;  /* 0xfffffffc00ec8947 */ /* 0x008fea000383ffff */
[----:B------:R-:W-:Y:S05]  /*13f30*/  BRA `(.L_x_13605) ;  /* 0xffffffd400dc7947 */ /* 0x000fea000383ffff */
.L_x_13546:
[----:B-1----:R1:W3:Y:S02]  /*13f40*/  SYNCS.PHASECHK.TRANS64.TRYWAIT P0, [R2+URZ+0x32420], R3 ;  /* 0x03242003020075a7 */ /* 0x0022e4000800017f */
[----:B---3--:R-:W-:Y:S05]  /*13f50*/  @!P0 NANOSLEEP.SYNCS 0x989680 ;  /* 0x009896800000895d */ /* 0x008fea0003900000 */
[----:B------:R-:W3:Y:S02]  /*13f60*/  @!P0 SYNCS.PHASECHK.TRANS64 P0, [R2+URZ+0x32420], R3 ;  /* 0x03242003020085a7 */ /* 0x000ee4000800007f */
[----:B---3--:R-:W-:Y:S05]  /*13f70*/  @!P0 BRA `(.L_x_13546) ;  /* 0xfffffffc00f08947 */ /* 0x008fea000383ffff */
[----:B------:R-:W-:Y:S05]  /*13f80*/  BRA `(.L_x_13606) ;  /* 0xffffffd800fc7947 */ /* 0x000fea000383ffff */
.L_x_13547:
        /* <DEDUP_REMOVED lines=11> */
.L_x_13608:
[----:B------:R-:W-:Y:S05]  /*14040*/  BSYNC B0 ;  /* 0x0000000000007941 */ /* 0x000fea0003800000 */
.L_x_13607:
[----:B------:R-:W-:Y:S05]  /*14050*/  BRA `(.L_x_13609) ;  /* 0xffffffd800e07947 */ /* 0x000fea000383ffff */
.L_x_13548:
[----:B------:R-:W-:Y:S01]  /*14060*/  BSSY B0, `(.L_x_13610) ;  /* 0x0000006000007945 */ /* 0x000fe20003800000 */
[----:B------:R-:W-:-:S07]  /*14070*/  IMAD.MOV.U32 R15, RZ, RZ, -0x1 ;  /* 0xffffffffff0f7424 */ /* 0x000fce00078e00ff */
[----:B01----:R-:W-:Y:S05]  /*14080*/  WARPSYNC.COLLECTIVE R15, `(.L_x_13611) ;  /* 0x000000000f0c7348 */ /* 0x003fea0003c00000 */
[----:B------:R-:W-:Y:S02]  /*14090*/  ELECT P6, UR62, PT ;  /* 0x00000000003e782f */ /* 0x000fe400038c0000 */
[----:B------:R-:W-:Y:S01]  /*140a0*/  MOV R14, UR62 ;  /* 0x0000003e000e7c02 */ /* 0x000fe20008000f00 */
[----:B01----:R-:W-:Y:S10]  /*140b0*/  ENDCOLLECTIVE ;  /* 0x000000000000791b */ /* 0x003ff40003800000 */
.L_x_13611:
[----:B------:R-:W-:Y:S05]  /*140c0*/  BSYNC B0 ;  /* 0x0000000000007941 */ /* 0x000fea0003800000 */
.L_x_13610:
[----:B------:R-:W-:Y:S05]  /*140d0*/  BRA `(.L_x_13612) ;  /* 0xffffffd800d47947 */ /* 0x000fea000383ffff */
.L_x_13550:
[----:B-1----:R1:W2:Y:S02]  /*140e0*/  SYNCS.PHASECHK.TRANS64.TRYWAIT P0, [R7+URZ], R4 ;  /* 0x00000004070075a7 */ /* 0x0022a4000800017f */
[----:B--2---:R-:W-:Y:S05]  /*140f0*/  @!P0 NANOSLEEP.SYNCS 0x989680 ;  /* 0x009896800000895d */ /* 0x004fea0003900000 */
[----:B------:R-:W2:Y:S02]  /*14100*/  @!P0 SYNCS.PHASECHK.TRANS64 P0, [R7+URZ], R4 ;  /* 0x00000004070085a7 */ /* 0x000ea4000800007f */
[----:B--2---:R-:W-:Y:S05]  /*14110*/  @!P0 BRA `(.L_x_13550) ;  /* 0xfffffffc00f08947 */ /* 0x004fea000383ffff */
[----:B------:R-:W-:Y:S05]  /*14120*/  BRA `(.L_x_13613) ;  /* 0xffffffdc00087947 */ /* 0x000fea000383ffff */
.L_x_13551:
[----:B--2---:R2:W3:Y:S02]  /*14130*/  SYNCS.PHASECHK.TRANS64.TRYWAIT P0, [R5+URZ], R0 ;  /* 0x00000000050075a7 */ /* 0x0044e4000800017f */
[----:B---3--:R-:W-:Y:S05]  /*14140*/  @!P0 NANOSLEEP.SYNCS 0x989680 ;  /* 0x009896800000895d */ /* 0x008fea0003900000 */
[----:B------:R-:W3:Y:S02]  /*14150*/  @!P0 SYNCS.PHASECHK.TRANS64 P0, [R5+URZ], R0 ;  /* 0x00000000050085a7 */ /* 0x000ee4000800007f */
[----:B---3--:R-:W-:Y:S05]  /*14160*/  @!P0 BRA `(.L_x_13551) ;  /* 0xfffffffc00f08947 */ /* 0x008fea000383ffff */
[----:B------:R-:W-:Y:S05]  /*14170*/  BRA `(.L_x_13614) ;  /* 0xffffffd800fc7947 */ /* 0x000fea000383ffff */
.L_x_13553:
[----:B--2---:R2:W3:Y:S02]  /*14180*/  SYNCS.PHASECHK.TRANS64.TRYWAIT P0, [R5+URZ], R4 ;  /* 0x00000004050075a7 */ /* 0x0044e4000800017f */
[----:B---3--:R-:W-:Y:S05]  /*14190*/  @!P0 NANOSLEEP.SYNCS 0x989680 ;  /* 0x009896800000895d */ /* 0x008fea0003900000 */
[----:B------:R-:W3:Y:S02]  /*141a0*/  @!P0 SYNCS.PHASECHK.TRANS64 P0, [R5+URZ], R4 ;  /* 0x00000004050085a7 */ /* 0x000ee4000800007f */
[----:B---3--:R-:W-:Y:S05]  /*141b0*/  @!P0 BRA `(.L_x_13553) ;  /* 0xfffffffc00f08947 */ /* 0x008fea000383ffff */
[----:B------:R-:W-:Y:S05]  /*141c0*/  BRA `(.L_x_13615) ;  /* 0xffffffdc00007947 */ /* 0x000fea000383ffff */
.L_x_13616:
        /* <DEDUP_REMOVED lines=11> */
.L_x_15204:


//--------------------- .text._ZN7cutlass13device_kernelIN5flash11enable_sm90INS1_16FlashAttnFwdSm90INS1_25CollectiveMainloopFwdSm90ILi2EN4cute5tupleIJNS5_1CILi1EEES8_S8_EEENS6_IJNS7_ILi128EEENS7_ILi96EEENS7_ILi64EEEEEELi256ENS_6half_tEfNS_4arch4Sm90ELb1ELb0ELb1ELb1ELb0ELb0ELb0ELb1ELb0ELb1ELb1ELb0EEENS1_21CollectiveEpilogueFwdINS6_IJSA_NS7_ILi256EEESB_EEES9_SE_SG_Li256ELb1ELb1ELb1ELb0EEENS1_36VarlenDynamicPersistentTileSchedulerILi128ELi96ELi256ELi128ELb1ELb1ELb1ELb1ELb1ELb1EEEEEEEEEvNT_6ParamsE --------------------------
	.section	.text._ZN7cutlass13device_kernelIN5flash11enable_sm90INS1_16FlashAttnFwdSm90INS1_25CollectiveMainloopFwdSm90ILi2EN4cute5tupleIJNS5_1CILi1EEES8_S8_EEENS6_IJNS7_ILi128EEENS7_ILi96EEENS7_ILi64EEEEEELi256ENS_6half_tEfNS_4arch4Sm90ELb1ELb0ELb1ELb1ELb0ELb0ELb0ELb1ELb0ELb1ELb1ELb0EEENS1_21CollectiveEpilogueFwdINS6_IJSA_NS7_ILi256EEESB_EEES9_SE_SG_Li256ELb1ELb1ELb1ELb0EEENS1_36VarlenDynamicPersistentTileSchedulerILi128ELi96ELi256ELi128ELb1ELb1ELb1ELb1ELb1ELb1EEEEEEEEEvNT_6ParamsE,"ax",@progbits
	.align	128
.text._ZN7cutlass13device_kernelIN5flash11enable_sm90INS1_16FlashAttnFwdSm90INS1_25CollectiveMainloopFwdSm90ILi2EN4cute5tupleIJNS5_1CILi1EEES8_S8_EEENS6_IJNS7_ILi128EEENS7_ILi96EEENS7_ILi64EEEEEELi256ENS_6half_tEfNS_4arch4Sm90ELb1ELb0ELb1ELb1ELb0ELb0ELb0ELb1ELb0ELb1ELb1ELb0EEENS1_21CollectiveEpilogueFwdINS6_IJSA_NS7_ILi256EEESB_EEES9_SE_SG_Li256ELb1ELb1ELb1ELb0EEENS1_36VarlenDynamicPersistentTileSchedulerILi128ELi96ELi256ELi128ELb1ELb1ELb1ELb1ELb1ELb1EEEEEEEEEvNT_6ParamsE:
        .type           _ZN7cutlass13device_kernelIN5flash11enable_sm90INS1_16FlashAttnFwdSm90INS1_25CollectiveMainloopFwdSm90ILi2EN4cute5tupleIJNS5_1CILi1EEES8_S8_EEENS6_IJNS7_ILi128EEENS7_ILi96EEENS7_ILi64EEEEEELi256ENS_6half_tEfNS_4arch4Sm90ELb1ELb0ELb1ELb1ELb0ELb0ELb0ELb1ELb0ELb1ELb1ELb0EEENS1_21CollectiveEpilogueFwdINS6_IJSA_NS7_ILi256EEESB_EEES9_SE_SG_Li256ELb1ELb1ELb1ELb0EEENS1_36VarlenDynamicPersistentTileSchedulerILi128ELi96ELi256ELi128ELb1ELb1ELb1ELb1ELb1ELb1EEEEEEEEEvNT_6ParamsE,@function
        .size           _ZN7cutlass13device_kernelIN5flash11enable_sm90INS1_16FlashAttnFwdSm90INS1_25CollectiveMainloopFwdSm90ILi2EN4cute5tupleIJNS5_1CILi1EEES8_S8_EEENS6_IJNS7_ILi128EEENS7_ILi96EEENS7_ILi64EEEEEELi256ENS_6half_tEfNS_4arch4Sm90ELb1ELb0ELb1ELb1ELb0ELb0ELb0ELb1ELb0ELb1ELb1ELb0EEENS1_21CollectiveEpilogueFwdINS6_IJSA_NS7_ILi256EEESB_EEES9_SE_SG_Li256ELb1ELb1ELb1ELb0EEENS1_36VarlenDynamicPersistentTileSchedulerILi128ELi96ELi256ELi128ELb1ELb1ELb1ELb1ELb1ELb1EEEEEEEEEvNT_6ParamsE,(.L_x_15205 - _ZN7cutlass13device_kernelIN5flash11enable_sm90INS1_16FlashAttnFwdSm90INS1_25CollectiveMainloopFwdSm90ILi2EN4cute5tupleIJNS5_1CILi1EEES8_S8_EEENS6_IJNS7_ILi128EEENS7_ILi96EEENS7_ILi64EEEEEELi256ENS_6half_tEfNS_4arch4Sm90ELb1ELb0ELb1ELb1ELb0ELb0ELb0ELb1ELb0ELb1ELb1ELb0EEENS1_21CollectiveEpilogueFwdINS6_IJSA_NS7_ILi256EEESB_EEES9_SE_SG_Li256ELb1ELb1ELb1ELb0EEENS1_36VarlenDynamicPersistentTileSchedulerILi128ELi96ELi256ELi128ELb1ELb1ELb1ELb1ELb1ELb1EEEEEEEEEvNT_6ParamsE)
        .other          _ZN7cutlass13device_kernelIN5flash11enable_sm90INS1_16FlashAttnFwdSm90INS1_25CollectiveMainloopFwdSm90ILi2EN4cute5tupleIJNS5_1CILi1EEES8_S8_EEENS6_IJNS7_ILi128EEENS7_ILi96EEENS7_ILi64EEEEEELi256ENS_6half_tEfNS_4arch4Sm90ELb1ELb0ELb1ELb1ELb0ELb0ELb0ELb1ELb0ELb1ELb1ELb0EEENS1_21CollectiveEpilogueFwdINS6_IJSA_NS7_ILi256EEESB_EEES9_SE_SG_Li256ELb1ELb1ELb1ELb0EEENS1_36VarlenDynamicPersistentTileSchedulerILi128ELi96ELi256ELi128ELb1ELb1ELb1ELb1ELb1ELb1EEEEEEEEEvNT_6ParamsE,@"STO_CUDA_ENTRY STV_DEFAULT"
_ZN7cutlass13device_kernelIN5flash11enable_sm90INS1_16FlashAttnFwdSm90INS1_25CollectiveMainloopFwdSm90ILi2EN4cute5tupleIJNS5_1CILi1EEES8_S8_EEENS6_IJNS7_ILi128EEENS7_ILi96EEENS7_ILi64EEEEEELi256ENS_6half_tEfNS_4arch4Sm90ELb1ELb0ELb1ELb1ELb0ELb0ELb0ELb1ELb0ELb1ELb1ELb0EEENS1_21CollectiveEpilogueFwdINS6_IJSA_NS7_ILi256EEESB_EEES9_SE_SG_Li256ELb1ELb1ELb1ELb0EEENS1_36VarlenDynamicPersistentTileSchedulerILi128ELi96ELi256ELi128ELb1ELb1ELb1ELb1ELb1ELb1EEEEEEEEEvNT_6ParamsE:
        /* <DEDUP_REMOVED lines=18> */
.L_x_13618:
[----:B------:R-:W-:Y:S05]  /*0120*/  BSYNC B0 ;  /* 0x0000000000007941 */ /* 0x000fea0003800000 */
.L_x_13617:
        /* <DEDUP_REMOVED lines=41> */
.L_x_13619:
        /* <DEDUP_REMOVED lines=22> */
.L_x_13620:
        /* <DEDUP_REMOVED lines=18> */
.L_x_13621:
        /* <DEDUP_REMOVED lines=22> */
.L_x_13622:
        /* <DEDUP_REMOVED lines=22> */
.L_x_13623:
[----:B------:R-:W-:Y:S01]  /*0900*/  PLOP3.LUT P0, PT, PT, PT, UP0, 0x80, 0x0 ;  /* 0x000000000000781c */ /* 0x000fe20003f0f008 */
[----:B------:R-:W-:Y:S01]  /*0910*/  UMOV UR36, 0x1 ;  /* 0x0000000100247882 */ /* 0x000fe20000000000 */
[----:B------:R-:W-:Y:S01]  /*0920*/  NOP ;  /* 0x0000000000007918 */ /* 0x000fe20000000000 */
[----:B------:R-:W-:Y:S01]  /*0930*/  USEL UR36, UR36, 0x2, !UP0 ;  /* 0x0000000224247887 */ /* 0x000fe2000c000000 */
[----:B------:R-:W-:Y:S01]  /*0940*/  ULDC.64 UR38, c[0x0][0x208] ;  /* 0x0000820000267ab9 */ /* 0x000fe20000000a00 */
[----:B012-4-:R-:W-:Y:S08]  /*0950*/  BAR.SYNC.DEFER_BLOCKING 0x0 ;  /* 0x0000000000007b1d */ /* 0x017ff00000010000 */
[----:B------:R-:W-:Y:S05]  /*0960*/  @!P0 BRA `(.L_x_13624) ;  /* 0x000000dc00108947 */ /* 0x000fea0003800000 */
.L_x_13625:
        /* <DEDUP_REMOVED lines=45> */
[----:B------:R-:W-:Y:S02]  /*0c40*/  LEA.HI R0, R0, R3, RZ, 0x1 ;  /* 0x0000000300007211 */ /* 0x000fe400078f08ff */
        /* <DEDUP_REMOVED lines=9> */
[----:B------:R-:W-:Y:S01]  /*0ce0*/  LEA.HI R2, R13, R13, RZ, 0x1 ;  /* 0x0000000d0d027211 */ /* 0x000fe200078f08ff */
[----:B------:R-:W-:Y:S01]  /*0cf0*/  IMAD.IADD R0, R3, 0x1, -R0 ;  /* 0x0000000103007824 */ /* 0x000fe200078e0a00 */
[----:B------:R-:W-:Y:S01]  /*0d00*/  LOP3.LUT R4, R9, 0x7ffffffc, RZ, 0xc0, !PT ;  /* 0x7ffffffc09047812 */ /* 0x000fe200078ec0ff */
[----:B------:R-:W-:Y:S01]  /*0d10*/  IMAD R11, R8, 0x10, R11 ;  /* 0x00000010080b7824 */ /* 0x000fe200078e020b */
[----:B------:R-:W-:Y:S01]  /*0d20*/  LOP3.LUT R2, R2, 0x1ffffffe, RZ, 0xc0, !PT ;  /* 0x1ffffffe02027812 */ /* 0x000fe200078ec0ff */
[----:B------:R-:W-:-:S02]  /*0d30*/  IMAD R3, R7, 0x8, R6 ;  /* 0x0000000807037824 */ /* 0x000fc400078e0206 */
[----:B------:R-:W-:Y:S02]  /*0d40*/  IMAD R0, R0, 0x40, R11 ;  /* 0x0000004000007824 */ /* 0x000fe400078e020b */
[----:B------:R-:W-:Y:S01]  /*0d50*/  IMAD.IADD R4, R223, 0x1, -R4 ;  /* 0x00000001df047824 */ /* 0x000fe200078e0a04 */
[----:B------:R0:W-:Y:S01]  /*0d60*/  STL [R1+0x3c], R3 ;  /* 0x00003c0301007387 */ /* 0x0001e20000100800 */
[----:B------:R-:W-:Y:S02]  /*0d70*/  IMAD.IADD R16, R13, 0x1, -R2 ;  /* 0x000000010d107824 */ /* 0x000fe400078e0a02 */
[----:B------:R-:W-:Y:S01]  /*0d80*/  IMAD.SHL.U32 R2, R4, 0x2, RZ ;  /* 0x0000000204027824 */ /* 0x000fe200078e00ff */
[----:B------:R1:W-:Y:S01]  /*0d90*/  STL [R1+0x38], R0 ;  /* 0x0000380001007387 */ /* 0x0003e20000100800 */
[----:B------:R-:W-:Y:S02]  /*0da0*/  IMAD R16, R16, 0x8, R0 ;  /* 0x0000000810107824 */ /* 0x000fe400078e0200 */
[----:B------:R-:W-:-:S02]  /*0db0*/  VIADD R222, R2, 0x8 ;  /* 0x0000000802de7836 */ /* 0x000fc40000000000 */
        /* <DEDUP_REMOVED lines=53> */
[----:B-1----:R-:W-:-:S07]  /*1110*/  SHF.R.S32.HI R224, RZ, 0x1f, R18 ;  /* 0x0000001fffe07819 */ /* 0x002fce0000011412 */
.L_x_13683:
        /* <DEDUP_REMOVED lines=9> */
[----:B--2---:R-:W2:Y:S01]  /*11b0*/  LDG.E R4, desc[UR38][R4.64] ;  /* 0x0000002604047981 */ /* 0x004ea2000c1e1900 */
        /* <DEDUP_REMOVED lines=48> */
.L_x_13626:
        /* <DEDUP_REMOVED lines=8> */
.L_x_13627:
        /* <DEDUP_REMOVED lines=13> */
.L_x_13628:
[----:B------:R-:W-:Y:S01]  /*1610*/  ULDC UR6, c[0x0][0x448] ;  /* 0x0001120000067ab9 */ /* 0x000fe20000000800 */
[----:B------:R-:W-:Y:S02]  /*1620*/  USHF.L.U32 UR43, UR5, 0x7, URZ ;  /* 0x00000007052b7899 */ /* 0x000fe4000800063f */
[----:B------:R-:W-:Y:S02]  /*1630*/  UISETP.NE.AND UP0, UPT, UR6, 0x1, UPT ;  /* 0x000000010600788c */ /* 0x000fe4000bf05270 */
[----:B------:R-:W-:Y:S02]  /*1640*/  UIADD3 UR6, UR43, 0x7f, URZ ;  /* 0x0000007f2b067890 */ /* 0x000fe4000fffe03f */
[----:B------:R-:W-:Y:S02]  /*1650*/  UIADD3 UR50, -UR50, UR4, URZ ;  /* 0x0000000432327290 */ /* 0x000fe4000fffe13f */
[----:B------:R-:W-:Y:S02]  /*1660*/  ULOP3.LUT UR42, UR41, 0xff, URZ, 0xc0, !UPT ;  /* 0x000000ff292a7892 */ /* 0x000fe4000f8ec03f */
[----:B------:R-:W-:-:S02]  /*1670*/  UIADD3 UR7, UR50, 0x60, -UR51 ;  /* 0x0000006032077890 */ /* 0x000fc4000fffe833 */
[----:B------:R-:W-:Y:S01]  /*1680*/  USHF.R.U32.HI UR41, URZ, 0x10, UR41 ;  /* 0x000000103f297899 */ /* 0x000fe20008011629 */
[----:B------:R-:W-:Y:S01]  /*1690*/  @UP0 ULDC UR4, c[0x0][0x44c] ;  /* 0x0001130000040ab9 */ /* 0x000fe20000000800 */
[----:B------:R-:W-:Y:S01]  /*16a0*/  @UP0 ULDC UR8, c[0x0][0x450] ;  /* 0x0001140000080ab9 */ /* 0x000fe20000000800 */
[----:B------:R-:W-:Y:S02]  /*16b0*/  UIMAD.WIDE.U32 UR4, UR6, UR4, URZ ;  /* 0x00000004060472a5 */ /* 0x000fe4000f8e003f */
[----:B------:R-:W-:Y:S02]  /*16c0*/  UIADD3 UR4, UR50, 0x5f, URZ ;  /* 0x0000005f32047890 */ /* 0x000fe4000fffe03f */
[----:B------:R-:W-:Y:S02]  /*16d0*/  @UP0 USHF.R.U32.HI UR6, URZ, UR8, UR5 ;  /* 0x000000083f060299 */ /* 0x000fe40008011605 */
[----:B------:R-:W-:Y:S02]  /*16e0*/  UIMAD.WIDE UR4, UR4, 0x2aaaaaab, URZ ;  /* 0x2aaaaaab040478a5 */ /* 0x000fe4000f8e023f */
[----:B------:R-:W-:-:S02]  /*16f0*/  UIADD3 UR6, UR7, UR6, URZ ;  /* 0x0000000607067290 */ /* 0x000fc4000fffe03f */
[----:B------:R-:W-:Y:S02]  /*1700*/  USHF.R.U32.HI UR4, URZ, 0x1f, UR5 ;  /* 0x0000001f3f047899 */ /* 0x000fe40008011605 */
[----:B------:R-:W-:Y:S02]  /*1710*/  UIMAD.WIDE UR6, UR6, 0x2aaaaaab, URZ ;  /* 0x2aaaaaab060678a5 */ /* 0x000fe4000f8e023f */
[----:B------:R-:W-:Y:S02]  /*1720*/  ULEA.HI.SX32 UR4, UR5, UR4, 0x1c ;  /* 0x0000000405047291 */ /* 0x000fe4000f8fe23f */
[----:B------:R-:W-:-:S04]  /*1730*/  USHF.R.U32.HI UR6, URZ, 0x1f, UR7 ;  /* 0x0000001f3f067899 */ /* 0x000fc80008011607 */
[----:B------:R-:W-:-:S04]  /*1740*/  ULEA.HI.SX32 UR6, UR7, UR6, 0x1c ;  /* 0x0000000607067291 */ /* 0x000fc8000f8fe23f */
[----:B------:R-:W-:-:S04]  /*1750*/  UISETP.LT.AND UP0, UPT, UR4, UR6, UPT ;  /* 0x000000060400728c */ /* 0x000fc8000bf01270 */
[----:B------:R-:W-:-:S03]  /*1760*/  USEL UR9, UR4, UR6, UP0 ;  /* 0x0000000604097287 */ /* 0x000fc60008000000 */
[----:B------:R-:W-:Y:S01]  /*1770*/  UMOV UR4, URZ ;  /* 0x0000003f00047c82 */ /* 0x000fe20008000000 */
[----:B------:R-:W-:-:S06]  /*1780*/  UISETP.GE.AND UP0, UPT, UR9, 0x1, UPT ;  /* 0x000000010900788c */ /* 0x000fcc000bf06270 */
[----:B------:R-:W-:-:S13]  /*1790*/  PLOP3.LUT P0, PT, PT, PT, UP0, 0x80, 0x0 ;  /* 0x000000000000781c */ /* 0x000fda0003f0f008 */
[----:B------:R-:W-:Y:S05]  /*17a0*/  @!P0 BRA `(.L_x_13629) ;  /* 0x0000000000908947 */ /* 0x000fea0003800000 */
        /* <DEDUP_REMOVED lines=36> */
.L_x_13629:
[----:B------:R-:W-:Y:S01]  /*19f0*/  UIMAD UR40, UR42, UR4, URZ ;  /* 0x000000042a2872a4 */ /* 0x000fe2000f8e023f */
        /* <DEDUP_REMOVED lines=110> */
.L_x_13631:
        /* <DEDUP_REMOVED lines=13> */
.L_x_13810:
[----:B------:R-:W-:Y:S01]  /*21b0*/  IMAD.U32 R0, RZ, RZ, UR49 ;  /* 0x00000031ff007e24 */ /* 0x000fe2000f8e00ff */
[----:B------:R-:W-:Y:S05]  /*21c0*/  WARPSYNC.ALL ;  /* 0x0000000000007948 */ /* 0x000fea0003800000 */
[----:B------:R1:W-:Y:S01]  /*21d0*/  BAR.SYNC.DEFER_BLOCKING R7, 0x100 ;  /* 0x000400070000751d */ /* 0x0003e20000010000 */
[----:B------:R-:W-:-:S13]  /*21e0*/  ISETP.NE.AND P0, PT, R0, 0x3, PT ;  /* 0x000000030000780c */ /* 0x000fda0003f05270 */
[----:B-1----:R-:W-:Y:S05]  /*21f0*/  @!P0 BRA `(.L_x_13633) ;  /* 0x0000000000048947 */ /* 0x002fea0003800000 */
[----:B------:R-:W-:Y:S01]  /*2200*/  BPT.TRAP 0x1 ;  /* 0x000000040000795c */ /* 0x000fe20000300000 */
.L_x_13633:
[----:B------:R-:W-:Y:S01]  /*2210*/  R2UR UR22, R6 ;  /* 0x00000000061672ca */ /* 0x000fe200000e0000 */
[----:B------:R-:W-:-:S05]  /*2220*/  IMAD.U32 R9, RZ, RZ, UR47 ;  /* 0x0000002fff097e24 */ /* 0x000fca000f8e00ff */
[----:B------:R-:W-:-:S07]  /*2230*/  SHF.L.U32 R9, R9, 0x1f, RZ ;  /* 0x0000001f09097819 */ /* 0x000fce00000006ff */
[----:B------:R-:W-:-:S09]  /*2240*/  ULEA UR22, UR37, UR22, 0x3 ;  /* 0x0000001625167291 */ /* 0x000fd2000f8e183f */
[----:B------:R1:W2:Y:S01]  /*2250*/  SYNCS.PHASECHK.TRANS64.TRYWAIT P1, [UR22+0x22830], R9 ;  /* 0x02283009ff0075a7 */ /* 0x0002a20008020156 */
[----:B------:R-:W-:Y:S05]  /*2260*/  @!P0 BRA `(.L_x_13634) ;  /* 0x0000000000048947 */ /* 0x000fea0003800000 */
[----:B------:R-:W-:Y:S01]  /*2270*/  BPT.TRAP 0x1 ;  /* 0x000000040000795c */ /* 0x000fe20000300000 */
.L_x_13634:
[----:B--2---:R-:W-:Y:S05]  /*2280*/  @P1 BRA `(.L_x_13635) ;  /* 0x0000000000081947 */ /* 0x004fea0003800000 */
[----:B------:R-:W2:Y:S02]  /*2290*/  SYNCS.PHASECHK.TRANS64.TRYWAIT P1, [UR22+0x22830], R9 ;  /* 0x02283009ff0075a7 */ /* 0x000ea40008020156 */
[----:B--2---:R-:W-:Y:S05]  /*22a0*/  @!P1 BRA `(.L_x_13636) ;  /* 0x0000013000809947 */ /* 0x004fea0003800000 */
.L_x_13635:
        /* <DEDUP_REMOVED lines=8> */
[----:B------:R-:W-:Y:S01]  /*2330*/  VIADD R5, R16, UR43 ;  /* 0x0000002b10057c36 */ /* 0x000fe20008000000 */
[----:B------:R-:W-:Y:S01]  /*2340*/  UMOV UR9, 0x40000040 ;  /* 0x4000004000097882 */ /* 0x000fe20000000000 */
[----:B------:R-:W-:Y:S01]  /*2350*/  UMOV UR11, 0x40000040 ;  /* 0x40000040000b7882 */ /* 0x000fe20000000000 */
[----:B------:R-:W-:Y:S01]  /*2360*/  UIADD3 UR12, UR16, 0x6, URZ ;  /* 0x00000006100c7890 */ /* 0x000fe2000fffe03f */
[----:B------:R-:W3:Y:S01]  /*2370*/  S2R R72, SR_TID.X ;  /* 0x0000000000487919 */ /* 0x000ee20000002100 */
[----:B------:R-:W-:Y:S01]  /*2380*/  UIADD3 UR4, UR4, 0x1c400, URZ ;  /* 0x0001c40004047890 */ /* 0x000fe2000fffe03f */
[----:B------:R-:W-:Y:S01]  /*2390*/  UMOV UR13, 0x40000040 ;  /* 0x40000040000d7882 */ /* 0x000fe20000000000 */
[----:B------:R-:W-:-:S02]  /*23a0*/  UMOV UR15, 0x40000040 ;  /* 0x40000040000f7882 */ /* 0x000fc40000000000 */
[----:B------:R-:W-:-:S04]  /*23b0*/  USHF.R.U32.HI UR4, URZ, 0x4, UR4 ;  /* 0x000000043f047899 */ /* 0x000fc80008011604 */
[----:B------:R-:W-:-:S04]  /*23c0*/  ULOP3.LUT UR4, UR4, 0x3fff, URZ, 0xc0, !UPT ;  /* 0x00003fff04047892 */ /* 0x000fc8000f8ec03f */
[----:B------:R-:W-:Y:S02]  /*23d0*/  ULOP3.LUT UR20, UR4, 0x10000, URZ, 0xfc, !UPT ;  /* 0x0001000004147892 */ /* 0x000fe4000f8efc3f */
[----:B------:R-:W-:Y:S02]  /*23e0*/  UIADD3 UR4, UR16, 0x2, URZ ;  /* 0x0000000210047890 */ /* 0x000fe4000fffe03f */
[----:B------:R-:W-:-:S04]  /*23f0*/  UIMAD UR18, UR37, 0x300, UR20 ;  /* 0x00000300251278a4 */ /* 0x000fc8000f8e0214 */
[----:B------:R-:W-:Y:S02]  /*2400*/  UIADD3 UR6, UR18, 0x2, URZ ;  /* 0x0000000212067890 */ /* 0x000fe4000fffe03f */
[----:B------:R-:W-:Y:S02]  /*2410*/  UIADD3 UR10, UR18, 0x4, URZ ;  /* 0x00000004120a7890 */ /* 0x000fe4000fffe03f */
[----:B------:R-:W-:Y:S02]  /*2420*/  UIADD3 UR14, UR18, 0x6, URZ ;  /* 0x00000006120e7890 */ /* 0x000fe4000fffe03f */
[----:B------:R-:W-:Y:S01]  /*2430*/  HGMMA.64x96x16.F32 R24, gdesc[UR16], RZ, !UPT, gsb0 ;  /* 0x01600000101879f0 */ /* 0x000fe2000c0008ff */
[----:B---3--:R-:W-:Y:S02]  /*2440*/  LOP3.LUT R72, R72, 0x7f, RZ, 0xc0, !PT ;  /* 0x0000007f48487812 */ /* 0x008fe400078ec0ff */
[----:B------:R-:W-:Y:S02]  /*2450*/  WARPGROUP.DEPBAR.LE gsb0, 0x0 ;  /* 0x00008000000079c5 */ /* 0x000fe40000010000 */
[----:B------:R-:W-:-:S06]  /*2460*/  WARPGROUP.ARRIVE ;  /* 0x00000000000079c5 */ /* 0x000fcc0000000000 */
[----:B------:R-:W-:Y:S01]  /*2470*/  HGMMA.64x96x16.F32 R24, gdesc[UR4], R24, gsb0 ;  /* 0x01600000041879f0 */ /* 0x000fe20008000818 */
[----:B------:R-:W-:Y:S01]  /*2480*/  ULDC UR6, c[0x0][0x448] ;  /* 0x0001120000067ab9 */ /* 0x000fe20000000800 */
[----:B------:R-:W-:Y:S01]  /*2490*/  ULDC UR7, c[0x0][0x9d8] ;  /* 0x0002760000077ab9 */ /* 0x000fe20000000800 */
[----:B------:R-:W-:-:S06]  /*24a0*/  UISETP.NE.AND UP0, UPT, UR6, 0x1, UPT ;  /* 0x000000010600788c */ /* 0x000fcc000bf05270 */
[----:B------:R-:W-:-:S05]  /*24b0*/  PLOP3.LUT P1, PT, PT, PT, UP0, 0x80, 0x0 ;  /* 0x000000000000781c */ /* 0x000fca0003f2f008 */
[----:B------:R-:W-:-:S08]  /*24c0*/  @UP0 ULDC UR6, c[0x0][0x44c] ;  /* 0x0001130000060ab9 */ /* 0x000fd00000000800 */
[----:B------:R-:W-:Y:S01]  /*24d0*/  @P1 IMAD.HI.U32 R20, R5, UR6, RZ ;  /* 0x0000000605141c27 */ /* 0x000fe2000f8e00ff */
[----:B------:R-:W-:-:S04]  /*24e0*/  @UP0 ULDC UR6, c[0x0][0x450] ;  /* 0x0001140000060ab9 */ /* 0x000fc80000000800 */
[----:B------:R-:W-:Y:S01]  /*24f0*/  @P1 SHF.R.U32.HI R5, RZ, UR6, R20 ;  /* 0x00000006ff051c19 */ /* 0x000fe20008011614 */
[----:B------:R-:W-:-:S04]  /*2500*/  UIMAD UR6, UR52, -0x60, UR50 ;  /* 0xffffffa0340678a4 */ /* 0x000fc8000f8e0232 */
[----:B------:R-:W3:Y:S04]  /*2510*/  SHFL.IDX PT, R21, R5, 0x1, 0x1c1f ;  /* 0x003c1f0005157f89 */ /* 0x000ee800000e0000 */
[----:B------:R-:W4:Y:S01]  /*2520*/  SHFL.IDX PT, R5, R5, RZ, 0x1c1f ;  /* 0x001c1fff05057589 */ /* 0x000f2200000e0000 */
        /* <DEDUP_REMOVED lines=11> */
[----:B------:R-:W-:Y:S02]  /*25e0*/  IMAD.U32 R33, RZ, RZ, UR6 ;  /* 0x00000006ff217e24 */ /* 0x000fe4000f8e00ff */
[----:B------:R-:W-:Y:S01]  /*25f0*/  FMUL.FTZ R30, R30, UR7 ;  /* 0x000000071e1e7c20 */ /* 0x000fe20008410000 */
[----:B------:R-:W-:Y:S01]  /*2600*/  FMUL.FTZ R43, R43, UR7 ;  /* 0x000000072b2b7c20 */ /* 0x000fe20008410000 */
[----:B------:R-:W-:Y:S01]  /*2610*/  FMUL.FTZ R42, R42, UR7 ;  /* 0x000000072a2a7c20 */ /* 0x000fe20008410000 */
[----:B------:R-:W5:Y:S01]  /*2620*/  MUFU.TANH R26, R26 ;  /* 0x0000001a001a7308 */ /* 0x000f620000002400 */
[----:B------:R-:W-:Y:S01]  /*2630*/  IADD3 R20, -R2, 0x61, R33 ;  /* 0x0000006102147810 */ /* 0x000fe20007ffe121 */
[----:B------:R-:W-:Y:S01]  /*2640*/  FMUL.FTZ R8, R36, UR7 ;  /* 0x0000000724087c20 */ /* 0x000fe20008410000 */
[----:B------:R-:W-:Y:S01]  /*2650*/  FMUL.FTZ R31, R31, UR7 ;  /* 0x000000071f1f7c20 */ /* 0x000fe20008410000 */
[----:B--2---:R-:W-:Y:S01]  /*2660*/  FMUL.FTZ R0, R37, UR7 ;  /* 0x0000000725007c20 */ /* 0x004fe20008410000 */
        /* <DEDUP_REMOVED lines=15> */
[----:B0-----:R-:W-:Y:S01]  /*2760*/  FMUL.FTZ R3, R41, UR7 ;  /* 0x0000000729037c20 */ /* 0x001fe20008410000 */
[----:B------:R-:W-:Y:S01]  /*2770*/  FMUL.FTZ R4, R40, UR7 ;  /* 0x0000000728047c20 */ /* 0x000fe20008410000 */
[----:B------:R-:W-:Y:S01]  /*2780*/  FMUL.FTZ R54, R54, UR7 ;  /* 0x0000000736367c20 */ /* 0x000fe20008410000 */
[----:B------:R-:W-:Y:S01]  /*2790*/  FMUL.FTZ R55, R55, UR7 ;  /* 0x0000000737377c20 */ /* 0x000fe20008410000 */
[----:B------:R-:W-:Y:S01]  /*27a0*/  MUFU.TANH R30, R30 ;  /* 0x0000001e001e7308 */ /* 0x000fe20000002400 */
[----:B-1----:R-:W-:-:S02]  /*27b0*/  VIADD R43, R20, -UR51 ;  /* 0x80000033142b7c36 */ /* 0x002fc40008000000 */
        /* <DEDUP_REMOVED lines=15> */
[----:B0-----:R-:W-:Y:S01]  /*28b0*/  IADD3 R42, -R2, 0x60, R33 ;  /* 0x00000060022a7810 */ /* 0x001fe20007ffe121 */
[----:B------:R-:W-:Y:S01]  /*28c0*/  FMUL.FTZ R52, R52, UR7 ;  /* 0x0000000734347c20 */ /* 0x000fe20008410000 */
[----:B------:R-:W-:Y:S01]  /*28d0*/  FMUL.FTZ R53, R53, UR7 ;  /* 0x0000000735357c20 */ /* 0x000fe20008410000 */
[----:B------:R-:W-:Y:S01]  /*28e0*/  FMUL.FTZ R57, R57, UR7 ;  /* 0x0000000739397c20 */ /* 0x000fe20008410000 */
[-CC-:B---3--:R-:W-:Y:S01]  /*28f0*/  VIADDMNMX R20, R21, R43.reuse, R42.reuse, PT ;  /* 0x0000002b15147246 */ /* 0x188fe2000380012a */
[----:B------:R-:W-:Y:S01]  /*2900*/  FMUL.FTZ R60, R60, UR7 ;  /* 0x000000073c3c7c20 */ /* 0x000fe20008410000 */
[----:B----4-:R-:W-:Y:S01]  /*2910*/  VIADDMNMX R42, R5, R43, R42, PT ;  /* 0x0000002b052a7246 */ /* 0x010fe2000380012a */
[----:B------:R-:W0:Y:S01]  /*2920*/  MUFU.TANH R34, R34 ;  /* 0x0000002200227308 */ /* 0x000e220000002400 */
[C---:B------:R-:W-:Y:S01]  /*2930*/  ISETP.GT.AND P2, PT, R20.reuse, RZ, PT ;  /* 0x000000ff1400720c */ /* 0x040fe20003f44270 */
[----:B------:R-:W-:Y:S01]  /*2940*/  FMUL.FTZ R61, R61, UR7 ;  /* 0x000000073d3d7c20 */ /* 0x000fe20008410000 */
[----:B------:R-:W-:Y:S01]  /*2950*/  ISETP.GT.AND P3, PT, R20, 0x1, PT ;  /* 0x000000011400780c */ /* 0x000fe20003f64270 */
[----:B------:R-:W-:Y:S01]  /*2960*/  FMUL.FTZ R64, R64, UR7 ;  /* 0x0000000740407c20 */ /* 0x000fe20008410000 */
[----:B------:R-:W-:Y:S01]  /*2970*/  ISETP.GT.AND P4, PT, R20, 0x8, PT ;  /* 0x000000081400780c */ /* 0x000fe20003f84270 */
[----:B------:R-:W-:Y:S01]  /*2980*/  FMUL.FTZ R65, R65, UR7 ;  /* 0x0000000741417c20 */ /* 0x000fe20008410000 */
[C---:B------:R-:W-:Y:S01]  /*2990*/  ISETP.GT.AND P5, PT, R42.reuse, RZ, PT ;  /* 0x000000ff2a00720c */ /* 0x040fe20003fa4270 */
[----:B------:R-:W-:Y:S01]  /*29a0*/  MUFU.TANH R35, R35 ;  /* 0x0000002300237308 */ /* 0x000fe20000002400 */
[----:B------:R-:W-:Y:S01]  /*29b0*/  ISETP.GT.AND P6, PT, R42, 0x1, PT ;  /* 0x000000012a00780c */ /* 0x000fe20003fc4270 */
[----:B------:R-:W-:Y:S01]  /*29c0*/  FMUL.FTZ R68, R68, UR7 ;  /* 0x0000000744447c20 */ /* 0x000fe20008410000 */
[----:B------:R-:W-:-:S05]  /*29d0*/  FMUL.FTZ R69, R69, UR7 ;  /* 0x0000000745457c20 */ /* 0x000fca0008410000 */
[----:B------:R5:W-:Y:S08]  /*29e0*/  MUFU.TANH R29, R46 ;  /* 0x0000002e001d7308 */ /* 0x000bf00000002400 */
[----:B------:R2:W-:Y:S01]  /*29f0*/  MUFU.TANH R32, R47 ;  /* 0x0000002f00207308 */ /* 0x0005e20000002400 */
[----:B-----5:R-:W-:Y:S02]  /*2a00*/  FSEL R46, R26, -INF , P2 ;  /* 0xff8000001a2e7808 */ /* 0x020fe40001000000 */
[----:B------:R-:W-:-:S05]  /*2a10*/  ISETP.GT.AND P2, PT, R20, 0x9, PT ;  /* 0x000000091400780c */ /* 0x000fca0003f44270 */
[----:B------:R-:W1:Y:S01]  /*2a20*/  MUFU.TANH R38, R38 ;  /* 0x0000002600267308 */ /* 0x000e620000002400 */
[----:B--2---:R-:W-:Y:S02]  /*2a30*/  FSEL R47, R27, -INF , P3 ;  /* 0xff8000001b2f7808 */ /* 0x004fe40001800000 */
[----:B------:R-:W-:Y:S02]  /*2a40*/  ISETP.GT.AND P3, PT, R20, 0x10, PT ;  /* 0x000000101400780c */ /* 0x000fe40003f64270 */
[----:B------:R-:W-:Y:S02]  /*2a50*/  FMNMX.FTZ R21, R46, R47, !PT ;  /* 0x0000002f2e157209 */ /* 0x000fe40007810000 */
[----:B0-----:R-:W-:Y:S01]  /*2a60*/  FSEL R41, R34, -INF , P3 ;  /* 0xff80000022297808 */ /* 0x001fe20001800000 */
[----:B------:R0:W-:Y:S01]  /*2a70*/  MUFU.TANH R28, R50 ;  /* 0x00000032001c7308 */ /* 0x0001e20000002400 */
[----:B------:R-:W-:-:S07]  /*2a80*/  ISETP.GT.AND P3, PT, R20, 0x18, PT ;  /* 0x000000181400780c */ /* 0x000fce0003f64270 */
[----:B------:R1:W2:Y:S01]  /*2a90*/  MUFU.TANH R25, R39 ;  /* 0x0000002700197308 */ /* 0x0002a20000002400 */
[----:B0-----:R-:W-:Y:S02]  /*2aa0*/  FSEL R50, R30, -INF , P4 ;  /* 0xff8000001e327808 */ /* 0x001fe40002000000 */
[----:B------:R-:W-:Y:S02]  /*2ab0*/  ISETP.GT.AND P4, PT, R42, 0x8, PT ;  /* 0x000000082a00780c */ /* 0x000fe40003f84270 */
[----:B------:R-:W-:-:S03]  /*2ac0*/  FMNMX.FTZ R24, R50, R21, !PT ;  /* 0x0000001532187209 */ /* 0x000fc60007810000 */
[----:B------:R0:W3:Y:S01]  /*2ad0*/  MUFU.TANH R33, R51 ;  /* 0x0000003300217308 */ /* 0x0000e20000002400 */
[----:B-1----:R-:W-:Y:S02]  /*2ae0*/  FSEL R39, R38, -INF , P3 ;  /* 0xff80000026277808 */ /* 0x002fe40001800000 */
[----:B------:R-:W-:-:S04]  /*2af0*/  ISETP.GT.AND P3, PT, R20, 0x20, PT ;  /* 0x000000201400780c */ /* 0x000fc80003f64270 */
[----:B------:R-:W-:Y:S01]  /*2b00*/  FSEL R37, R37, -INF , P3 ;  /* 0xff80000025257808 */ /* 0x000fe20001800000 */
[----:B------:R-:W1:Y:S01]  /*2b10*/  MUFU.TANH R54, R54 ;  /* 0x0000003600367308 */ /* 0x000e620000002400 */
[----:B0-----:R-:W-:Y:S02]  /*2b20*/  FSEL R51, R31, -INF , P2 ;  /* 0xff8000001f337808 */ /* 0x001fe40001000000 */
[----:B------:R-:W-:Y:S02]  /*2b30*/  ISETP.GT.AND P2, PT, R20, 0x11, PT ;  /* 0x000000111400780c */ /* 0x000fe40003f44270 */
[----:B------:R-:W-:Y:S02]  /*2b40*/  FMNMX.FTZ R24, R51, R24, !PT ;  /* 0x0000001833187209 */ /* 0x000fe40007810000 */
[----:B------:R-:W-:Y:S01]  /*2b50*/  FSEL R40, R35, -INF , P2 ;  /* 0xff80000023287808 */ /* 0x000fe20001000000 */
[----:B------:R-:W0:Y:S01]  /*2b60*/  MUFU.TANH R55, R55 ;  /* 0x0000003700377308 */ /* 0x000e220000002400 */
[----:B------:R-:W-:-:S02]  /*2b70*/  FMNMX.FTZ R21, R41, R24, !PT ;  /* 0x0000001829157209 */ /* 0x000fc40007810000 */
[----:B------:R-:W-:Y:S02]  /*2b80*/  ISETP.GT.AND P2, PT, R20, 0x19, PT ;  /* 0x000000191400780c */ /* 0x000fe40003f44270 */
[----:B------:R-:W-:Y:S02]  /*2b90*/  FMNMX.FTZ R24, R40, R21, !PT ;  /* 0x0000001528187209 */ /* 0x000fe40007810000 */
[----:B--2---:R-:W-:Y:S01]  /*2ba0*/  FSEL R38, R25, -INF , P2 ;  /* 0xff80000019267808 */ /* 0x004fe20001000000 */
[----:B------:R-:W2:Y:S01]  /*2bb0*/  MUFU.TANH R31, R58 ;  /* 0x0000003a001f7308 */ /* 0x000ea20000002400 */
[----:B------:R-:W-:Y:S02]  /*2bc0*/  FMNMX.FTZ R21, R39, R24, !PT ;  /* 0x0000001827157209 */ /* 0x000fe40007810000 */
[----:B------:R-:W-:Y:S02]  /*2bd0*/  ISETP.GT.AND P2, PT, R20, 0x21, PT ;  /* 0x000000211400780c */ /* 0x000fe40003f44270 */
[----:B------:R-:W-:-:S02]  /*2be0*/  FMNMX.FTZ R24, R38, R21, !PT ;  /* 0x0000001526187209 */ /* 0x000fc40007810000 */
[----:B------:R-:W-:Y:S01]  /*2bf0*/  ISETP.GT.AND P3, PT, R20, 0x28, PT ;  /* 0x000000281400780c */ /* 0x000fe20003f64270 */
[----:B------:R-:W4:Y:S01]  /*2c00*/  MUFU.TANH R59, R59 ;  /* 0x0000003b003b7308 */ /* 0x000f220000002400 */
[----:B------:R-:W-:Y:S02]  /*2c10*/  FSEL R36, R36, -INF , P2 ;  /* 0xff80000024247808 */ /* 0x000fe40001000000 */
        /* <DEDUP_REMOVED lines=8> */
[----:B------:R-:W5:Y:S01]  /*2ca0*/  MUFU.TANH R63, R63 ;  /* 0x0000003f003f7308 */ /* 0x000f620000002400 */
[----:B------:R-:W-:Y:S02]  /*2cb0*/  ISETP.GT.AND P2, PT, R20, 0x31, PT ;  /* 0x000000311400780c */ /* 0x000fe40003f44270 */
[----:B------:R-:W-:Y:S02]  /*2cc0*/  FSEL R30, R28, -INF , P3 ;  /* 0xff8000001c1e7808 */ /* 0x000fe40001800000 */
[----:B------:R-:W-:-:S02]  /*2cd0*/  FMNMX.FTZ R21, R32, R21, !PT ;  /* 0x0000001520157209 */ /* 0x000fc40007810000 */
[----:B------:R-:W-:Y:S01]  /*2ce0*/  ISETP.GT.AND P3, PT, R20, 0x38, PT ;  /* 0x000000381400780c */ /* 0x000fe20003f64270 */
[----:B------:R-:W5:Y:S01]  /*2cf0*/  MUFU.TANH R66, R66 ;  /* 0x0000004200427308 */ /* 0x000f620000002400 */
[----:B---3--:R-:W-:Y:S02]  /*2d00*/  FSEL R35, R33, -INF , P2 ;  /* 0xff80000021237808 */ /* 0x008fe40001000000 */
[----:B------:R-:W-:Y:S02]  /*2d10*/  FMNMX.FTZ R24, R30, R21, !PT ;  /* 0x000000151e187209 */ /* 0x000fe40007810000 */
[----:B------:R-:W-:Y:S02]  /*2d20*/  ISETP.GT.AND P2, PT, R20, 0x39, PT ;  /* 0x000000391400780c */ /* 0x000fe40003f44270 */
[----:B-1----:R-:W-:Y:S01]  /*2d30*/  FSEL R33, R54, -INF , P3 ;  /* 0xff80000036217808 */ /* 0x002fe20001800000 */
[----:B------:R-:W1:Y:S01]  /*2d40*/  MUFU.TANH R27, R67 ;  /* 0x00000043001b7308 */ /* 0x000e620000002400 */
[----:B------:R-:W-:-:S02]  /*2d50*/  FMNMX.FTZ R24, R35, R24, !PT ;  /* 0x0000001823187209 */ /* 0x000fc40007810000 */
[C---:B------:R-:W-:Y:S02]  /*2d60*/  ISETP.GT.AND P3, PT, R20.reuse, 0x40, PT ;  /* 0x000000401400780c */ /* 0x040fe40003f64270 */
[----:B0-----:R-:W-:Y:S02]  /*2d70*/  FSEL R34, R55, -INF , P2 ;  /* 0xff80000037227808 */ /* 0x001fe40001000000 */
[----:B------:R-:W-:Y:S01]  /*2d80*/  FMNMX.FTZ R21, R33, R24, !PT ;  /* 0x0000001821157209 */ /* 0x000fe20007810000 */
[----:B------:R-:W0:Y:S01]  /*2d90*/  MUFU.TANH R70, R70 ;  /* 0x0000004600467308 */ /* 0x000e220000002400 */
[----:B------:R-:W-:Y:S02]  /*2da0*/  ISETP.GT.AND P2, PT, R20, 0x41, PT ;  /* 0x000000411400780c */ /* 0x000fe40003f44270 */
[----:B--2---:R-:W-:Y:S02]  /*2db0*/  FSEL R31, R31, -INF , P3 ;  /* 0xff8000001f1f7808 */ /* 0x004fe40001800000 */
[----:B------:R-:W-:-:S02]  /*2dc0*/  FMNMX.FTZ R24, R34, R21, !PT ;  /* 0x0000001522187209 */ /* 0x000fc40007810000 */
[C---:B------:R-:W-:Y:S01]  /*2dd0*/  ISETP.GT.AND P3, PT, R20.reuse, 0x48, PT ;  /* 0x000000481400780c */ /* 0x040fe20003f64270 */
[----:B------:R-:W2:Y:S01]  /*2de0*/  MUFU.TANH R71, R71 ;  /* 0x0000004700477308 */ /* 0x000ea20000002400 */
[----:B----4-:R-:W-:Y:S02]  /*2df0*/  FSEL R21, R59, -INF , P2 ;  /* 0xff8000003b157808 */ /* 0x010fe40001000000 */
[----:B------:R-:W-:Y:S02]  /*2e00*/  FMNMX.FTZ R24, R31, R24, !PT ;  /* 0x000000181f187209 */ /* 0x000fe40007810000 */
[----:B------:R-:W-:Y:S02]  /*2e10*/  ISETP.GT.AND P2, PT, R20, 0x49, PT ;  /* 0x000000491400780c */ /* 0x000fe40003f44270 */
[----:B-----5:R-:W-:Y:S01]  /*2e20*/  FSEL R26, R26, -INF , P3 ;  /* 0xff8000001a1a7808 */ /* 0x020fe20001800000 */
[----:B------:R-:W-:Y:S01]  /*2e30*/  MUFU.TANH R58, R44 ;  /* 0x0000002c003a7308 */ /* 0x000fe20000002400 */
[----:B------:R-:W-:-:S02]  /*2e40*/  FMNMX.FTZ R25, R21, R24, !PT ;  /* 0x0000001815197209 */ /* 0x000fc40007810000 */
[----:B------:R-:W-:Y:S02]  /*2e50*/  ISETP.GT.AND P3, PT, R20, 0x50, PT ;  /* 0x000000501400780c */ /* 0x000fe40003f64270 */
[----:B------:R-:W-:Y:S02]  /*2e60*/  FSEL R28, R63, -INF , P2 ;  /* 0xff8000003f1c7808 */ /* 0x000fe40001000000 */
[----:B------:R-:W-:Y:S01]  /*2e70*/  FMNMX.FTZ R25, R26, R25, !PT ;  /* 0x000000191a197209 */ /* 0x000fe20007810000 */
[----:B------:R-:W-:Y:S01]  /*2e80*/  MUFU.TANH R59, R45 ;  /* 0x0000002d003b7308 */ /* 0x000fe20000002400 */
[----:B------:R-:W-:Y:S02]  /*2e90*/  ISETP.GT.AND P2, PT, R20, 0x51, PT ;  /* 0x000000511400780c */ /* 0x000fe40003f44270 */
[----:B------:R-:W-:Y:S02]  /*2ea0*/  FSEL R24, R66, -INF , P3 ;  /* 0xff80000042187808 */ /* 0x000fe40001800000 */
[----:B------:R-:W-:-:S02]  /*2eb0*/  FMNMX.FTZ R25, R28, R25, !PT ;  /* 0x000000191c197209 */ /* 0x000fc40007810000 */
[----:B------:R-:W-:Y:S01]  /*2ec0*/  ISETP.GT.AND P3, PT, R20, 0x58, PT ;  /* 0x000000581400780c */ /* 0x000fe20003f64270 */
[----:B------:R-:W3:Y:S01]  /*2ed0*/  MUFU.TANH R11, R11 ;  /* 0x0000000b000b7308 */ /* 0x000ee20000002400 */
[----:B-1----:R-:W-:Y:S02]  /*2ee0*/  FSEL R27, R27, -INF , P2 ;  /* 0xff8000001b1b7808 */ /* 0x002fe40001000000 */
[----:B------:R-:W-:Y:S02]  /*2ef0*/  FMNMX.FTZ R54, R24, R25, !PT ;  /* 0x0000001918367209 */ /* 0x000fe40007810000 */
[----:B------:R-:W-:Y:S02]  /*2f00*/  ISETP.GT.AND P2, PT, R20, 0x59, PT ;  /* 0x000000591400780c */ /* 0x000fe40003f44270 */
[----:B0-----:R-:W-:Y:S01]  /*2f10*/  FSEL R25, R70, -INF , P3 ;  /* 0xff80000046197808 */ /* 0x001fe20001800000 */
[----:B------:R-:W-:Y:S01]  /*2f20*/  MUFU.TANH R15, R15 ;  /* 0x0000000f000f7308 */ /* 0x000fe20000002400 */
[----:B------:R-:W-:-:S02]  /*2f30*/  FMNMX.FTZ R54, R27, R54, !PT ;  /* 0x000000361b367209 */ /* 0x000fc40007810000 */
[----:B--2---:R-:W-:Y:S02]  /*2f40*/  FSEL R20, R71, -INF , P2 ;  /* 0xff80000047147808 */ /* 0x004fe40001000000 */
[----:B------:R-:W-:Y:S02]  /*2f50*/  FMNMX.FTZ R55, R25, R54, !PT ;  /* 0x0000003619377209 */ /* 0x000fe40007810000 */
[----:B------:R-:W-:Y:S01]  /*2f60*/  ISETP.GT.AND P3, PT, R42, 0x9, PT ;  /* 0x000000092a00780c */ /* 0x000fe20003f64270 */
[----:B------:R-:W-:Y:S01]  /*2f70*/  MUFU.TANH R14, R14 ;  /* 0x0000000e000e7308 */ /* 0x000fe20000002400 */
[----:B------:R-:W-:Y:S02]  /*2f80*/  FMNMX.FTZ R55, R20, R55, !PT ;  /* 0x0000003714377209 */ /* 0x000fe40007810000 */
[----:B---3--:R-:W-:Y:S02]  /*2f90*/  FSEL R11, R11, -INF , P5 ;  /* 0xff8000000b0b7808 */ /* 0x008fe40002800000 */
[----:B------:R-:W-:Y:S01]  /*2fa0*/  ISETP.GT.AND P2, PT, R42, 0x10, PT ;  /* 0x000000102a00780c */ /* 0x000fe20003f44270 */
[----:B------:R-:W0:Y:S02]  /*2fb0*/  SHFL.BFLY PT, R44, R55, 0x2, 0x1f ;  /* 0x0c401f00372c7f89 */ /* 0x000e2400000e0000 */
[----:B------:R-:W1:Y:S08]  /*2fc0*/  MUFU.TANH R13, R13 ;  /* 0x0000000d000d7308 */ /* 0x000e700000002400 */
[----:B------:R-:W2:Y:S08]  /*2fd0*/  MUFU.TANH R12, R12 ;  /* 0x0000000c000c7308 */ /* 0x000eb00000002400 */
[----:B------:R-:W3:Y:S01]  /*2fe0*/  MUFU.TANH R10, R10 ;  /* 0x0000000a000a7308 */ /* 0x000ee20000002400 */
[----:B-1----:R-:W-:-:S02]  /*2ff0*/  FSEL R13, R13, -INF , P3 ;  /* 0xff8000000d0d7808 */ /* 0x002fc40001800000 */
[----:B------:R-:W-:Y:S02]  /*3000*/  ISETP.GT.AND P3, PT, R42, 0x11, PT ;  /* 0x000000112a00780c */ /* 0x000fe40003f64270 */
[----:B0-----:R-:W-:-:S03]  /*3010*/  FMNMX.FTZ R44, R55, R44, !PT ;  /* 0x0000002c372c7209 */ /* 0x001fc60007810000 */
[----:B------:R-:W0:Y:S02]  /*3020*/  MUFU.TANH R8, R8 ;  /* 0x0000000800087308 */ /* 0x000e240000002400 */
[----:B------:R-:W1:Y:S06]  /*3030*/  SHFL.BFLY PT, R45, R44, 0x1, 0x1f ;  /* 0x0c201f002c2d7f89 */ /* 0x000e6c00000e0000 */
[----:B------:R-:W4:Y:S08]  /*3040*/  MUFU.TANH R0, R0 ;  /* 0x0000000000007308 */ /* 0x000f300000002400 */
[----:B------:R-:W5:Y:S08]  /*3050*/  MUFU.TANH R4, R4 ;  /* 0x0000000400047308 */ /* 0x000f700000002400 */
[----:B------:R2:W-:Y:S01]  /*3060*/  MUFU.TANH R63, R56 ;  /* 0x00000038003f7308 */ /* 0x0005e20000002400 */
[----:B-1----:R-:W-:-:S02]  /*3070*/  FMNMX.FTZ R5, R44, R45, !PT ;  /* 0x0000002d2c057209 */ /* 0x002fc40007810000 */
[----:B------:R-:W-:Y:S02]  /*3080*/  FSEL R44, R15, -INF , P6 ;  /* 0xff8000000f2c7808 */ /* 0x000fe40003000000 */
[----:B------:R-:W-:Y:S01]  /*3090*/  FSEL R15, R14, -INF , P4 ;  /* 0xff8000000e0f7808 */ /* 0x000fe20002000000 */
[----:B------:R-:W-:Y:S01]  /*30a0*/  FMUL.FTZ R43, R5, UR10 ;  /* 0x0000000a052b7c20 */ /* 0x000fe20008410000 */
[----:B------:R-:W-:Y:S01]  /*30b0*/  FMNMX.FTZ R14, R11, R44, !PT ;  /* 0x0000002c0b0e7209 */ /* 0x000fe20007810000 */
[----:B------:R-:W1:Y:S01]  /*30c0*/  MUFU.TANH R3, R3 ;  /* 0x0000000300037308 */ /* 0x000e620000002400 */
[----:B------:R-:W-:Y:S02]  /*30d0*/  FSETP.NEU.FTZ.AND P5, PT, R5, -INF , PT ;  /* 0xff8000000500780b */ /* 0x000fe40003fbd000 */
[----:B------:R-:W-:Y:S02]  /*30e0*/  FMNMX.FTZ R14, R15, R14, !PT ;  /* 0x0000000e0f0e7209 */ /* 0x000fe40007810000 */
[----:B--2---:R-:W-:-:S02]  /*30f0*/  FSEL R56, R43, RZ, P5 ;  /* 0x000000ff2b387208 */ /* 0x004fc40002800000 */
[----:B------:R-:W-:Y:S01]  /*3100*/  FSEL R43, R12, -INF , P2 ;  /* 0xff8000000c2b7808 */ /* 0x000fe20001000000 */
[----:B------:R2:W-:Y:S01]  /*3110*/  MUFU.TANH R62, R49 ;  /* 0x00000031003e7308 */ /* 0x0005e20000002400 */
[----:B------:R-:W-:Y:S01]  /*3120*/  FMNMX.FTZ R14, R13, R14, !PT ;  /* 0x0000000e0d0e7209 */ /* 0x000fe20007810000 */
[--C-:B------:R-:W-:Y:S01]  /*3130*/  FFMA.FTZ R153, R46, UR10, -R56.reuse ;  /* 0x0000000a2e997c23 */ /* 0x100fe20008010838 */
[----:B------:R-:W-:Y:S01]  /*3140*/  ISETP.GT.AND P2, PT, R42, 0x18, PT ;  /* 0x000000182a00780c */ /* 0x000fe20003f44270 */
[--C-:B------:R-:W-:Y:S01]  /*3150*/  FFMA.FTZ R155, R50, UR10, -R56.reuse ;  /* 0x0000000a329b7c23 */ /* 0x100fe20008010838 */
[----:B---3--:R-:W-:Y:S01]  /*3160*/  FSEL R45, R10, -INF , P3 ;  /* 0xff8000000a2d7808 */ /* 0x008fe20001800000 */
[--C-:B------:R-:W-:Y:S01]  /*3170*/  FFMA.FTZ R10, R47, UR10, -R56.reuse ;  /* 0x0000000a2f0a7c23 */ /* 0x100fe20008010838 */
[----:B------:R-:W-:Y:S01]  /*3180*/  FMNMX.FTZ R14, R43, R14, !PT ;  /* 0x0000000e2b0e7209 */ /* 0x000fe20007810000 */
[----:B------:R-:W3:Y:S01]  /*3190*/  MUFU.TANH R54, R48 ;  /* 0x0000003000367308 */ /* 0x000ee20000002400 */
[----:B------:R-:W-:Y:S01]  /*31a0*/  ISETP.GT.AND P3, PT, R42, 0x19, PT ;  /* 0x000000192a00780c */ /* 0x000fe20003f64270 */
[--C-:B------:R-:W-:Y:S01]  /*31b0*/  FFMA.FTZ R157, R41, UR10, -R56.reuse ;  /* 0x0000000a299d7c23 */ /* 0x100fe20008010838 */
[----:B0-----:R-:W-:Y:S01]  /*31c0*/  FSEL R8, R8, -INF , P2 ;  /* 0xff80000008087808 */ /* 0x001fe20001000000 */
[--C-:B------:R-:W-:Y:S01]  /*31d0*/  FFMA.FTZ R12, R40, UR10, -R56.reuse ;  /* 0x0000000a280c7c23 */ /* 0x100fe20008010838 */
[----:B------:R-:W-:Y:S01]  /*31e0*/  FMNMX.FTZ R47, R45, R14, !PT ;  /* 0x0000000e2d2f7209 */ /* 0x000fe20007810000 */
[--C-:B------:R-:W-:Y:S01]  /*31f0*/  FFMA.FTZ R159, R39, UR10, -R56.reuse ;  /* 0x0000000a279f7c23 */ /* 0x100fe20008010838 */
[----:B------:R-:W-:Y:S01]  /*3200*/  ISETP.GT.AND P2, PT, R42, 0x20, PT ;  /* 0x000000202a00780c */ /* 0x000fe20003f44270 */
[----:B------:R-:W0:Y:S01]  /*3210*/  MUFU.TANH R52, R52 ;  /* 0x0000003400347308 */ /* 0x000e220000002400 */
[----:B----4-:R-:W-:Y:S01]  /*3220*/  FSEL R46, R0, -INF , P3 ;  /* 0xff800000002e7808 */ /* 0x010fe20001800000 */
[--C-:B------:R-:W-:Y:S01]  /*3230*/  FFMA.FTZ R14, R38, UR10, -R56.reuse ;  /* 0x0000000a260e7c23 */ /* 0x100fe20008010838 */
[----:B--2---:R-:W-:Y:S01]  /*3240*/  FMNMX.FTZ R49, R8, R47, !PT ;  /* 0x0000002f08317209 */ /* 0x004fe20007810000 */
[--C-:B------:R-:W-:Y:S01]  /*3250*/  FFMA.FTZ R161, R37, UR10, -R56.reuse ;  /* 0x0000000a25a17c23 */ /* 0x100fe20008010838 */
[----:B-----5:R-:W-:Y:S01]  /*3260*/  FSEL R47, R4, -INF , P2 ;  /* 0xff800000042f7808 */ /* 0x020fe20001000000 */
[--C-:B------:R-:W-:Y:S01]  /*3270*/  FFMA.FTZ R29, R29, UR10, -R56.reuse ;  /* 0x0000000a1d1d7c23 */ /* 0x100fe20008010838 */
[----:B------:R-:W-:Y:S01]  /*3280*/  ISETP.GT.AND P3, PT, R42, 0x21, PT ;  /* 0x000000212a00780c */ /* 0x000fe20003f64270 */
[----:B------:R2:W-:Y:S01]  /*3290*/  MUFU.EX2 R0, R10 ;  /* 0x0000000a00007308 */ /* 0x0005e20000000800 */
[----:B------:R-:W-:Y:S01]  /*32a0*/  FMNMX.FTZ R4, R46, R49, !PT ;  /* 0x000000312e047209 */ /* 0x000fe20007810000 */
[--C-:B------:R-:W-:Y:S01]  /*32b0*/  FFMA.FTZ R21, R21, UR10, -R56.reuse ;  /* 0x0000000a15157c23 */ /* 0x100fe20008010838 */
[----:B------:R-:W-:Y:S01]  /*32c0*/  ISETP.GT.AND P2, PT, R42, 0x28, PT ;  /* 0x000000282a00780c */ /* 0x000fe20003f44270 */
[--C-:B------:R-:W-:Y:S01]  /*32d0*/  FFMA.FTZ R32, R32, UR10, -R56.reuse ;  /* 0x0000000a20207c23 */ /* 0x100fe20008010838 */
[----:B-1----:R-:W-:Y:S01]  /*32e0*/  FSEL R3, R3, -INF , P3 ;  /* 0xff80000003037808 */ /* 0x002fe20001800000 */
[--C-:B------:R-:W-:Y:S01]  /*32f0*/  FFMA.FTZ R30, R30, UR10, -R56.reuse ;  /* 0x0000000a1e1e7c23 */ /* 0x100fe20008010838 */
[----:B------:R-:W-:Y:S01]  /*3300*/  FMNMX.FTZ R4, R47, R4, !PT ;  /* 0x000000042f047209 */ /* 0x000fe20007810000 */
[----:B------:R-:W1:Y:S01]  /*3310*/  MUFU.TANH R53, R53 ;  /* 0x0000003500357308 */ /* 0x000e620000002400 */
[--C-:B--2---:R-:W-:Y:S01]  /*3320*/  FFMA.FTZ R10, R51, UR10, -R56.reuse ;  /* 0x0000000a330a7c23 */ /* 0x104fe20008010838 */
[----:B------:R-:W-:Y:S01]  /*3330*/  ISETP.GT.AND P3, PT, R42, 0x29, PT ;  /* 0x000000292a00780c */ /* 0x000fe20003f64270 */
[--C-:B------:R-:W-:Y:S01]  /*3340*/  FFMA.FTZ R35, R35, UR10, -R56.reuse ;  /* 0x0000000a23237c23 */ /* 0x100fe20008010838 */
[----:B------:R-:W-:Y:S01]  /*3350*/  FSEL R48, R58, -INF , P2 ;  /* 0xff8000003a307808 */ /* 0x000fe20001000000 */
[--C-:B------:R-:W-:Y:S01]  /*3360*/  FFMA.FTZ R33, R33, UR10, -R56.reuse ;  /* 0x0000000a21217c23 */ /* 0x100fe20008010838 */
[----:B------:R-:W-:Y:S01]  /*3370*/  FMNMX.FTZ R51, R3, R4, !PT ;  /* 0x0000000403337209 */ /* 0x000fe20007810000 */
[--C-:B------:R-:W-:Y:S01]  /*3380*/  FFMA.FTZ R34, R34, UR10, -R56.reuse ;  /* 0x0000000a22227c23 */ /* 0x100fe20008010838 */
[----:B------:R-:W-:Y:S01]  /*3390*/  ISETP.GT.AND P2, PT, R42, 0x30, PT ;  /* 0x000000302a00780c */ /* 0x000fe20003f44270 */
[----:B------:R-:W2:Y:S01]  /*33a0*/  MUFU.TANH R57, R57 ;  /* 0x0000003900397308 */ /* 0x000ea20000002400 */
[----:B------:R-:W-:Y:S01]  /*33b0*/  FSEL R49, R59, -INF , P3 ;  /* 0xff8000003b317808 */ /* 0x000fe20001800000 */
[--C-:B------:R-:W-:Y:S01]  /*33c0*/  FFMA.FTZ R31, R31, UR10, -R56.reuse ;  /* 0x0000000a1f1f7c23 */ /* 0x100fe20008010838 */
[----:B------:R-:W-:Y:S01]  /*33d0*/  FMNMX.FTZ R4, R48, R51, !PT ;  /* 0x0000003330047209 */ /* 0x000fe20007810000 */
[--C-:B------:R-:W-:Y:S01]  /*33e0*/  FFMA.FTZ R26, R26, UR10, -R56.reuse ;  /* 0x0000000a1a1a7c23 */ /* 0x100fe20008010838 */
[----:B------:R-:W-:Y:S01]  /*33f0*/  ISETP.GT.AND P3, PT, R42, 0x31, PT ;  /* 0x000000312a00780c */ /* 0x000fe20003f64270 */
[--C-:B------:R-:W-:Y:S01]  /*3400*/  FFMA.FTZ R28, R28, UR10, -R56.reuse ;  /* 0x0000000a1c1c7c23 */ /* 0x100fe20008010838 */
[----:B---3--:R-:W-:Y:S01]  /*3410*/  FSEL R50, R54, -INF , P2 ;  /* 0xff80000036327808 */ /* 0x008fe20001000000 */
[----:B------:R-:W3:Y:S01]  /*3420*/  MUFU.TANH R60, R60 ;  /* 0x0000003c003c7308 */ /* 0x000ee20000002400 */
[----:B------:R-:W-:Y:S01]  /*3430*/  FMNMX.FTZ R51, R49, R4, !PT ;  /* 0x0000000431337209 */ /* 0x000fe20007810000 */
[--C-:B------:R-:W-:Y:S01]  /*3440*/  FFMA.FTZ R24, R24, UR10, -R56.reuse ;  /* 0x0000000a18187c23 */ /* 0x100fe20008010838 */
[----:B------:R-:W-:Y:S01]  /*3450*/  ISETP.GT.AND P2, PT, R42, 0x38, PT ;  /* 0x000000382a00780c */ /* 0x000fe20003f44270 */
[--C-:B------:R-:W-:Y:S01]  /*3460*/  FFMA.FTZ R27, R27, UR10, -R56.reuse ;  /* 0x0000000a1b1b7c23 */ /* 0x100fe20008010838 */
[----:B------:R-:W-:Y:S01]  /*3470*/  FSEL R41, R62, -INF , P3 ;  /* 0xff8000003e297808 */ /* 0x000fe20001800000 */
[----:B------:R-:W-:Y:S01]  /*3480*/  FFMA.FTZ R25, R25, UR10, -R56 ;  /* 0x0000000a19197c23 */ /* 0x000fe20008010838 */
[----:B------:R-:W-:Y:S01]  /*3490*/  FMNMX.FTZ R4, R50, R51, !PT ;  /* 0x0000003332047209 */ /* 0x000fe20007810000 */
[----:B------:R-:W4:Y:S01]  /*34a0*/  MUFU.TANH R61, R61 ;  /* 0x0000003d003d7308 */ /* 0x000f220000002400 */
[----:B------:R-:W-:-:S02]  /*34b0*/  ISETP.GT.AND P3, PT, R42, 0x39, PT ;  /* 0x000000392a00780c */ /* 0x000fc40003f64270 */
[----:B0-----:R-:W-:Y:S02]  /*34c0*/  FSEL R51, R52, -INF , P2 ;  /* 0xff80000034337808 */ /* 0x001fe40001000000 */
[----:B------:R-:W-:Y:S02]  /*34d0*/  FMNMX.FTZ R4, R41, R4, !PT ;  /* 0x0000000429047209 */ /* 0x000fe40007810000 */
[----:B-1----:R-:W-:Y:S01]  /*34e0*/  FSEL R40, R53, -INF , P3 ;  /* 0xff80000035287808 */ /* 0x002fe20001800000 */
[----:B------:R-:W0:Y:S01]  /*34f0*/  MUFU.TANH R64, R64 ;  /* 0x0000004000407308 */ /* 0x000e220000002400 */
[C---:B------:R-:W-:Y:S02]  /*3500*/  ISETP.GT.AND P2, PT, R42.reuse, 0x40, PT ;  /* 0x000000402a00780c */ /* 0x040fe40003f44270 */
[----:B------:R-:W-:Y:S02]  /*3510*/  FMNMX.FTZ R53, R51, R4, !PT ;  /* 0x0000000433357209 */ /* 0x000fe40007810000 */
[----:B------:R-:W-:-:S02]  /*3520*/  ISETP.GT.AND P3, PT, R42, 0x41, PT ;  /* 0x000000412a00780c */ /* 0x000fc40003f64270 */
[----:B------:R-:W-:Y:S01]  /*3530*/  FSEL R52, R63, -INF , P2 ;  /* 0xff8000003f347808 */ /* 0x000fe20001000000 */
[----:B------:R-:W1:Y:S01]  /*3540*/  MUFU.TANH R65, R65 ;  /* 0x0000004100417308 */ /* 0x000e620000002400 */
[----:B------:R-:W-:Y:S02]  /*3550*/  FMNMX.FTZ R53, R40, R53, !PT ;  /* 0x0000003528357209 */ /* 0x000fe40007810000 */
[----:B------:R-:W-:Y:S02]  /*3560*/  ISETP.GT.AND P2, PT, R42, 0x48, PT ;  /* 0x000000482a00780c */ /* 0x000fe40003f44270 */
[----:B--2---:R-:W-:Y:S01]  /*3570*/  FSEL R39, R57, -INF , P3 ;  /* 0xff80000039277808 */ /* 0x004fe20001800000 */
[--C-:B------:R-:W-:Y:S01]  /*3580*/  FFMA.FTZ R57, R36, UR10, -R56.reuse ;  /* 0x0000000a24397c23 */ /* 0x100fe20008010838 */
[----:B------:R-:W-:Y:S01]  /*3590*/  FMNMX.FTZ R4, R52, R53, !PT ;  /* 0x0000003534047209 */ /* 0x000fe20007810000 */
[----:B------:R-:W2:Y:S01]  /*35a0*/  MUFU.TANH R68, R68 ;  /* 0x0000004400447308 */ /* 0x000ea20000002400 */
[----:B------:R-:W-:Y:S01]  /*35b0*/  ISETP.GT.AND P3, PT, R42, 0x49, PT ;  /* 0x000000492a00780c */ /* 0x000fe20003f64270 */
[----:B------:R-:W-:Y:S01]  /*35c0*/  FFMA.FTZ R56, R20, UR10, -R56 ;  /* 0x0000000a14387c23 */ /* 0x000fe20008010838 */
[----:B---3--:R-:W-:-:S02]  /*35d0*/  FSEL R53, R60, -INF , P2 ;  /* 0xff8000003c357808 */ /* 0x008fc40001000000 */
[----:B------:R-:W-:Y:S02]  /*35e0*/  FMNMX.FTZ R4, R39, R4, !PT ;  /* 0x0000000427047209 */ /* 0x000fe40007810000 */
[C---:B------:R-:W-:Y:S01]  /*35f0*/  ISETP.GT.AND P2, PT, R42.reuse, 0x50, PT ;  /* 0x000000502a00780c */ /* 0x040fe20003f44270 */
[----:B------:R-:W3:Y:S01]  /*3600*/  MUFU.TANH R69, R69 ;  /* 0x0000004500457308 */ /* 0x000ee20000002400 */
[----:B----4-:R-:W-:Y:S02]  /*3610*/  FSEL R38, R61, -INF , P3 ;  /* 0xff8000003d267808 */ /* 0x010fe40001800000 */
[----:B------:R-:W-:Y:S02]  /*3620*/  FMNMX.FTZ R55, R53, R4, !PT ;  /* 0x0000000435377209 */ /* 0x000fe40007810000 */
[----:B------:R-:W-:Y:S02]  /*3630*/  ISETP.GT.AND P3, PT, R42, 0x51, PT ;  /* 0x000000512a00780c */ /* 0x000fe40003f64270 */
[----:B0-----:R-:W-:Y:S01]  /*3640*/  FSEL R54, R64, -INF , P2 ;  /* 0xff80000040367808 */ /* 0x001fe20001000000 */
[----:B------:R0:W-:Y:S01]  /*3650*/  MUFU.EX2 R163, R29 ;  /* 0x0000001d00a37308 */ /* 0x0001e20000000800 */
[----:B------:R-:W-:-:S02]  /*3660*/  FMNMX.FTZ R55, R38, R55, !PT ;  /* 0x0000003726377209 */ /* 0x000fc40007810000 */
[----:B------:R-:W-:Y:S02]  /*3670*/  ISETP.GT.AND P2, PT, R42, 0x58, PT ;  /* 0x000000582a00780c */ /* 0x000fe40003f44270 */
[----:B-1----:R-:W-:Y:S02]  /*3680*/  FSEL R37, R65, -INF , P3 ;  /* 0xff80000041257808 */ /* 0x002fe40001800000 */
[----:B------:R-:W-:Y:S01]  /*3690*/  FMNMX.FTZ R4, R54, R55, !PT ;  /* 0x0000003736047209 */ /* 0x000fe20007810000 */
[----:B------:R1:W-:Y:S01]  /*36a0*/  MUFU.EX2 R60, R21 ;  /* 0x00000015003c7308 */ /* 0x0003e20000000800 */
[----:B------:R-:W-:Y:S02]  /*36b0*/  ISETP.GT.AND P3, PT, R42, 0x59, PT ;  /* 0x000000592a00780c */ /* 0x000fe40003f64270 */
[----:B--2---:R-:W-:Y:S02]  /*36c0*/  FSEL R42, R68, -INF , P2 ;  /* 0xff800000442a7808 */ /* 0x004fe40001000000 */
[----:B------:R-:W-:-:S02]  /*36d0*/  FMNMX.FTZ R55, R37, R4, !PT ;  /* 0x0000000425377209 */ /* 0x000fc40007810000 */
[----:B---3--:R-:W-:Y:S01]  /*36e0*/  FSEL R36, R69, -INF , P3 ;  /* 0xff80000045247808 */ /* 0x008fe20001800000 */
[----:B------:R-:W2:Y:S01]  /*36f0*/  MUFU.EX2 R153, R153 ;  /* 0x0000009900997308 */ /* 0x000ea20000000800 */
        /* <DEDUP_REMOVED lines=14> */
[----:B------:R-:W-:Y:S01]  /*37e0*/  IMAD.U32 R29, RZ, RZ, UR22 ;  /* 0x00000016ff1d7e24 */ /* 0x000fe2000f8e00ff */
[C---:B------:R-:W-:Y:S01]  /*37f0*/  FSETP.NEU.FTZ.AND P2, PT, R4.reuse, -INF , PT ;  /* 0xff8000000400780b */ /* 0x040fe20003f5d000 */
[----:B-1----:R-:W-:-:S05]  /*3800*/  FMUL.FTZ R21, R4, UR10 ;  /* 0x0000000a04157c20 */ /* 0x002fca0008410000 */
        /* <DEDUP_REMOVED lines=30> */
[----:B------:R-:W-:-:S04]  /*39f0*/  FFMA.FTZ R20, R36, UR10, -R20 ;  /* 0x0000000a24147c23 */ /* 0x000fc80008010814 */
[----:B------:R-:W3:Y:S01]  /*3a00*/  MUFU.EX2 R15, R15 ;  /* 0x0000000f000f7308 */ /* 0x000ee20000000800 */
[----:B--2---:R-:W-:Y:S01]  /*3a10*/  FADD.FTZ R8, R153, R0 ;  /* 0x0000000099087221 */ /* 0x004fe20000010000 */
[----:B0-----:R-:W-:Y:S02]  /*3a20*/  SHF.R.U32.HI R72, RZ, 0x7, R72 ;  /* 0x00000007ff487819 */ /* 0x001fe40000011648 */
[----:B------:R-:W-:Y:S02]  /*3a30*/  F2FP.F16.F32.PACK_AB R153, R0, R153 ;  /* 0x000000990099723e */ /* 0x000fe400000000ff */
[----:B-1----:R-:W-:Y:S02]  /*3a40*/  F2FP.F16.F32.PACK_AB R152, R44, R11 ;  /* 0x0000000b2c98723e */ /* 0x002fe400000000ff */
[----:B------:R0:W1:Y:S08]  /*3a50*/  MUFU.EX2 R154, R13 ;  /* 0x0000000d009a7308 */ /* 0x0000700000000800 */
[----:B------:R-:W2:Y:S01]  /*3a60*/  MUFU.EX2 R43, R43 ;  /* 0x0000002b002b7308 */ /* 0x000ea20000000800 */
[----:B0-----:R-:W-:Y:S01]  /*3a70*/  FADD.FTZ R13, R155, R8 ;  /* 0x000000089b0d7221 */ /* 0x001fe20000010000 */
[----:B------:R-:W-:-:S03]  /*3a80*/  F2FP.F16.F32.PACK_AB R155, R10, R155 ;  /* 0x0000009b0a9b723e */ /* 0x000fc600000000ff */
[----:B------:R-:W-:-:S03]  /*3a90*/  FADD.FTZ R8, R10, R13 ;  /* 0x0000000d0a087221 */ /* 0x000fc60000010000 */
[----:B------:R0:W-:Y:S08]  /*3aa0*/  MUFU.EX2 R160, R3 ;  /* 0x0000000300a07308 */ /* 0x0001f00000000800 */
[----:B------:R-:W4:Y:S01]  /*3ab0*/  MUFU.EX2 R156, R45 ;  /* 0x0000002d009c7308 */ /* 0x000f220000000800 */
[----:B0-----:R-:W-:Y:S01]  /*3ac0*/  FADD.FTZ R3, R157, R8 ;  /* 0x000000089d037221 */ /* 0x001fe20000010000 */
[----:B------:R-:W-:Y:S01]  /*3ad0*/  FADD.FTZ R8, R11, R44 ;  /* 0x0000002c0b087221 */ /* 0x000fe20000010000 */
[----:B------:R-:W-:-:S02]  /*3ae0*/  F2FP.F16.F32.PACK_AB R157, R12, R157 ;  /* 0x0000009d0c9d723e */ /* 0x000fc400000000ff */
[----:B------:R-:W-:Y:S01]  /*3af0*/  FADD.FTZ R28, R12, R3 ;  /* 0x000000030c1c7221 */ /* 0x000fe20000010000 */
[----:B---3--:R-:W-:Y:S01]  /*3b00*/  FADD.FTZ R3, R15, R8 ;  /* 0x000000080f037221 */ /* 0x008fe20000010000 */
[----:B------:R-:W-:Y:S01]  /*3b10*/  IADD3 R8, -R72, 0xb, RZ ;  /* 0x0000000b48087810 */ /* 0x000fe20007ffe1ff */
[----:B------:R0:W3:Y:S01]  /*3b20*/  MUFU.EX2 R21, R46 ;  /* 0x0000002e00157308 */ /* 0x0000e20000000800 */
[----:B------:R-:W-:Y:S01]  /*3b30*/  FADD.FTZ R13, R159, R28 ;  /* 0x0000001c9f0d7221 */ /* 0x000fe20000010000 */
[----:B-1----:R-:W-:Y:S01]  /*3b40*/  FADD.FTZ R28, R154, R3 ;  /* 0x000000039a1c7221 */ /* 0x002fe20000010000 */
[----:B------:R-:W-:Y:S01]  /*3b50*/  @!P2 VIADD R3, R29, 0x22840 ;  /* 0x000228401d03a836 */ /* 0x000fe20000000000 */
[----:B------:R-:W-:Y:S02]  /*3b60*/  F2FP.F16.F32.PACK_AB R159, R14, R159 ;  /* 0x0000009f0e9f723e */ /* 0x000fe400000000ff */
[----:B------:R-:W-:Y:S02]  /*3b70*/  F2FP.F16.F32.PACK_AB R154, R154, R15 ;  /* 0x0000000f9a9a723e */ /* 0x000fe400000000ff */
[----:B------:R-:W1:Y:S01]  /*3b80*/  MUFU.EX2 R32, R32 ;  /* 0x0000002000207308 */ /* 0x000e620000000800 */
[----:B0-----:R-:W-:Y:S01]  /*3b90*/  FADD.FTZ R46, R14, R13 ;  /* 0x0000000d0e2e7221 */ /* 0x001fe20000010000 */
[----:B--2---:R-:W-:Y:S01]  /*3ba0*/  FADD.FTZ R13, R43, R28 ;  /* 0x0000001c2b0d7221 */ /* 0x004fe20000010000 */
[----:B------:R-:W-:Y:S01]  /*3bb0*/  @!P2 PRMT R3, RZ, 0x654, R3 ;  /* 0x00000654ff03a816 */ /* 0x000fe20000000003 */
[----:B------:R0:W-:Y:S06]  /*3bc0*/  BAR.ARV R8, 0x100 ;  /* 0x000400080000751d */ /* 0x0001ec0000002000 */
[----:B------:R-:W2:Y:S01]  /*3bd0*/  MUFU.EX2 R47, R47 ;  /* 0x0000002f002f7308 */ /* 0x000ea20000000800 */
[----:B------:R-:W-:Y:S01]  /*3be0*/  FADD.FTZ R29, R161, R46 ;  /* 0x0000002ea11d7221 */ /* 0x000fe20000010000 */
[----:B----4-:R-:W-:Y:S01]  /*3bf0*/  FADD.FTZ R13, R156, R13 ;  /* 0x0000000d9c0d7221 */ /* 0x010fe20000010000 */
[----:B------:R2:W-:Y:S01]  /*3c00*/  @!P2 SYNCS.ARRIVE.TRANS64.RED.A1T0 RZ, [R3+URZ], RZ ;  /* 0x000000ff03ffa9a7 */ /* 0x0005e2000810043f */
[C---:B------:R-:W-:Y:S01]  /*3c10*/  F2FP.F16.F32.PACK_AB R161, R58.reuse, R161 ;  /* 0x000000a13aa1723e */ /* 0x040fe200000000ff */
[----:B------:R-:W-:Y:S01]  /*3c20*/  FADD.FTZ R46, R58, R29 ;  /* 0x0000001d3a2e7221 */ /* 0x000fe20000010000 */
[----:B------:R-:W-:Y:S01]  /*3c30*/  FADD.FTZ R28, R158, R13 ;  /* 0x0000000d9e1c7221 */ /* 0x000fe20000010000 */
[----:B------:R-:W-:Y:S01]  /*3c40*/  F2FP.F16.F32.PACK_AB R156, R156, R43 ;  /* 0x0000002b9c9c723e */ /* 0x000fe200000000ff */
[----:B------:R-:W4:Y:S01]  /*3c50*/  MUFU.EX2 R30, R30 ;  /* 0x0000001e001e7308 */ /* 0x000f220000000800 */
[----:B------:R-:W-:Y:S01]  /*3c60*/  FADD.FTZ R13, R163, R46 ;  /* 0x0000002ea30d7221 */ /* 0x000fe20000010000 */
[----:B---3--:R-:W-:Y:S01]  /*3c70*/  FADD.FTZ R28, R21, R28 ;  /* 0x0000001c151c7221 */ /* 0x008fe20000010000 */
[----:B-1----:R-:W-:-:S02]  /*3c80*/  F2FP.F16.F32.PACK_AB R163, R32, R163 ;  /* 0x000000a320a3723e */ /* 0x002fc400000000ff */
[----:B------:R-:W-:Y:S01]  /*3c90*/  FADD.FTZ R13, R32, R13 ;  /* 0x0000000d200d7221 */ /* 0x000fe20000010000 */
[----:B------:R-:W-:Y:S02]  /*3ca0*/  F2FP.F16.F32.PACK_AB R158, R21, R158 ;  /* 0x0000009e159e723e */ /* 0x000fe400000000ff */
[----:B------:R-:W1:Y:S01]  /*3cb0*/  MUFU.EX2 R35, R35 ;  /* 0x0000002300237308 */ /* 0x000e620000000800 */
[----:B--2---:R-:W-:-:S04]  /*3cc0*/  FADD.FTZ R3, R47, R28 ;  /* 0x0000001c2f037221 */ /* 0x004fc80000010000 */
[C---:B------:R-:W-:Y:S01]  /*3cd0*/  FADD.FTZ R3, R160.reuse, R3 ;  /* 0x00000003a0037221 */ /* 0x040fe20000010000 */
[----:B------:R-:W-:Y:S02]  /*3ce0*/  F2FP.F16.F32.PACK_AB R160, R160, R47 ;  /* 0x0000002fa0a0723e */ /* 0x000fe400000000ff */
[----:B------:R-:W2:Y:S01]  /*3cf0*/  MUFU.EX2 R48, R48 ;  /* 0x0000003000307308 */ /* 0x000ea20000000800 */
[----:B----4-:R-:W-:-:S07]  /*3d00*/  FADD.FTZ R28, R30, R13 ;  /* 0x0000000d1e1c7221 */ /* 0x010fce0000010000 */
        /* <DEDUP_REMOVED lines=16> */
[----:B-1----:R-:W-:Y:S01]  /*3e10*/  FADD.FTZ R3, R31, R28 ;  /* 0x0000001c1f037221 */ /* 0x002fe20000010000 */
[----:B------:R-:W-:-:S03]  /*3e20*/  F2FP.F16.F32.PACK_AB R169, R60, R31 ;  /* 0x0000001f3ca9723e */ /* 0x000fc600000000ff */
[----:B------:R-:W-:-:S03]  /*3e30*/  FADD.FTZ R13, R60, R3 ;  /* 0x000000033c0d7221 */ /* 0x000fc60000010000 */
[----:B------:R-:W1:Y:S01]  /*3e40*/  MUFU.EX2 R26, R26 ;  /* 0x0000001a001a7308 */ /* 0x000e620000000800 */
[C---:B--2---:R-:W-:Y:S01]  /*3e50*/  FADD.FTZ R0, R41.reuse, R0 ;  /* 0x0000000029007221 */ /* 0x044fe20000010000 */
[----:B------:R-:W-:-:S06]  /*3e60*/  F2FP.F16.F32.PACK_AB R164, R41, R50 ;  /* 0x0000003229a4723e */ /* 0x000fcc00000000ff */
[----:B------:R-:W2:Y:S01]  /*3e70*/  MUFU.EX2 R40, R40 ;  /* 0x0000002800287308 */ /* 0x000ea20000000800 */
[----:B---3--:R-:W-:-:S07]  /*3e80*/  FADD.FTZ R3, R51, R0 ;  /* 0x0000000033037221 */ /* 0x008fce0000010000 */
[----:B------:R-:W3:Y:S01]  /*3e90*/  MUFU.EX2 R52, R52 ;  /* 0x0000003400347308 */ /* 0x000ee20000000800 */
[----:B-1----:R-:W-:-:S04]  /*3ea0*/  FADD.FTZ R0, R26, R13 ;  /* 0x0000000d1a007221 */ /* 0x002fc80000010000 */
[C---:B------:R-:W-:Y:S01]  /*3eb0*/  FADD.FTZ R13, R171.reuse, R0 ;  /* 0x00000000ab0d7221 */ /* 0x040fe20000010000 */
[----:B------:R-:W-:Y:S02]  /*3ec0*/  F2FP.F16.F32.PACK_AB R171, R171, R26 ;  /* 0x0000001aabab723e */ /* 0x000fe400000000ff */
        /* <DEDUP_REMOVED lines=26> */
[----:B---3--:R-:W-:Y:S01]  /*4070*/  FADD.FTZ R10, R42, R3 ;  /* 0x000000032a0a7221 */ /* 0x008fe20000010000 */
[C---:B-1----:R-:W-:Y:S01]  /*4080*/  FADD.FTZ R0, R56.reuse, R29 ;  /* 0x0000001d38007221 */ /* 0x042fe20000010000 */
[----:B------:R-:W-:Y:S02]  /*4090*/  F2FP.F16.F32.PACK_AB R175, R56, R25 ;  /* 0x0000001938af723e */ /* 0x000fe400000000ff */
[C---:B--2---:R-:W-:Y:S01]  /*40a0*/  FADD.FTZ R3, R13.reuse, R10 ;  /* 0x0000000a0d037221 */ /* 0x044fe20000010000 */
[----:B------:R-:W-:Y:S01]  /*40b0*/  F2FP.F16.F32.PACK_AB R174, R13, R42 ;  /* 0x0000002a0dae723e */ /* 0x000fe200000000ff */
[----:B0-----:R-:W-:Y:S06]  /*40c0*/  @!P0 BRA `(.L_x_13637) ;  /* 0x0000000000048947 */ /* 0x001fec0003800000 */
[----:B------:R-:W-:Y:S01]  /*40d0*/  BPT.TRAP 0x1 ;  /* 0x000000040000795c */ /* 0x000fe20000300000 */
.L_x_13637:
[----:B------:R0:W1:Y:S01]  /*40e0*/  SYNCS.PHASECHK.TRANS64.TRYWAIT P3, [UR22+0x22850], R9 ;  /* 0x02285009ff0075a7 */ /* 0x0000620008060156 */
[----:B------:R-:W-:Y:S05]  /*40f0*/  @!P0 BRA `(.L_x_13638) ;  /* 0x0000000000048947 */ /* 0x000fea0003800000 */
[----:B------:R-:W-:Y:S01]  /*4100*/  BPT.TRAP 0x1 ;  /* 0x000000040000795c */ /* 0x000fe20000300000 */
.L_x_13638:
[----:B-1----:R-:W-:Y:S05]  /*4110*/  @P3 BRA `(.L_x_13639) ;  /* 0x0000000000083947 */ /* 0x002fea0003800000 */
[----:B------:R-:W1:Y:S02]  /*4120*/  SYNCS.PHASECHK.TRANS64.TRYWAIT P3, [UR22+0x22850], R9 ;  /* 0x02285009ff0075a7 */ /* 0x000e640008060156 */
[----:B-1----:R-:W-:Y:S05]  /*4130*/  @!P3 BRA `(.L_x_13640) ;  /* 0x0000011000f4b947 */ /* 0x002fea0003800000 */
.L_x_13639:
[----:B------:R-:W-:Y:S01]  /*4140*/  R2UR UR6, R6 ;  /* 0x00000000060672ca */ /* 0x000fe200000e0000 */
[----:B------:R2:W-:Y:S01]  /*4150*/  BAR.SYNC.DEFER_BLOCKING R7, 0x100 ;  /* 0x000400070000751d */ /* 0x0005e20000010000 */
[----:B------:R-:W-:-:S05]  /*4160*/  UIADD3 UR23, UR52, -0x2, URZ ;  /* 0xfffffffe34177890 */ /* 0x000fca000fffe03f */
[----:B------:R-:W-:Y:S01]  /*4170*/  UMOV UR7, 0x40000040 ;  /* 0x4000004000077882 */ /* 0x000fe20000000000 */
[----:B------:R-:W-:Y:S01]  /*4180*/  @UP0 ULDC UR14, c[0x0][0x450] ;  /* 0x00011400000e0ab9 */ /* 0x000fe20000000800 */
[----:B------:R-:W-:-:S04]  /*4190*/  VOTEU.ALL UP1, P2 ;  /* 0x00000000003f7886 */ /* 0x000fc80001020000 */
        /* <DEDUP_REMOVED lines=45> */
[----:B------:R-:W-:-:S04]  /*4470*/  UIMAD.WIDE UR6, UR6, 0x2aaaaaab, URZ ;  /* 0x2aaaaaab060678a5 */ /* 0x000fc8000f8e023f */
[----:B------:R-:W-:-:S04]  /*4480*/  USHF.R.U32.HI UR6, URZ, 0x1f, UR7 ;  /* 0x0000001f3f067899 */ /* 0x000fc80008011607 */
[----:B------:R-:W-:-:S04]  /*4490*/  ULEA.HI.SX32 UR6, UR7, UR6, 0x1c ;  /* 0x0000000607067291 */ /* 0x000fc8000f8fe23f */
[----:B------:R-:W-:Y:S01]  /*44a0*/  UISETP.LT.AND UP1, UPT, UR40, UR6, UPT ;  /* 0x000000062800728c */ /* 0x000fe2000bf21270 */
[----:B------:R-:W-:Y:S02]  /*44b0*/  WARPGROUP.DEPBAR.LE gsb0, 0x0 ;  /* 0x00008000000079c5 */ /* 0x000fe40000010000 */
[----:B------:R-:W-:Y:S01]  /*44c0*/  @!P2 SYNCS.ARRIVE.TRANS64.RED.A1T0 RZ, [UR22], RZ ;  /* 0x000000ffffffa9a7 */ /* 0x000fe20008100416 */
[----:B------:R-:W-:-:S04]  /*44d0*/  USEL UR22, UR40, UR6, !UP1 ;  /* 0x0000000628167287 */ /* 0x000fc8000c800000 */
[----:B------:R-:W-:-:S06]  /*44e0*/  UISETP.GE.AND UP1, UPT, UR23, UR22, UPT ;  /* 0x000000161700728c */ /* 0x000fcc000bf26270 */
[----:B------:R-:W-:-:S13]  /*44f0*/  PLOP3.LUT P3, PT, PT, PT, UP1, 0x80, 0x0 ;  /* 0x000000000000781c */ /* 0x000fda0003f6f018 */
[----:B--2---:R-:W-:Y:S05]  /*4500*/  @!P3 BRA `(.L_x_13641) ;  /* 0x0000002800e0b947 */ /* 0x004fea0003800000 */
[----:B-1----:R-:W-:Y:S01]  /*4510*/  IMAD.MOV.U32 R10, RZ, RZ, R5 ;  /* 0x000000ffff0a7224 */ /* 0x002fe200078e0005 */
[----:B------:R-:W-:Y:S01]  /*4520*/  ULDC UR24, c[0x0][0x9d8] ;  /* 0x0002760000187ab9 */ /* 0x000fe20000000800 */
[----:B------:R-:W-:Y:S01]  /*4530*/  IMAD.MOV.U32 R7, RZ, RZ, R4 ;  /* 0x000000ffff077224 */ /* 0x000fe200078e0004 */
[----:B------:R-:W-:-:S06]  /*4540*/  ULDC UR25, c[0x0][0x988] ;  /* 0x0002620000197ab9 */ /* 0x000fcc0000000800 */
.L_x_13650:
[----:B------:R-:W-:-:S04]  /*4550*/  UIADD3 UR37, UR37, 0x1, URZ ;  /* 0x0000000125257890 */ /* 0x000fc8000fffe03f */
[----:B------:R-:W-:-:S04]  /*4560*/  UISETP.NE.AND UP1, UPT, UR37, 0x2, UPT ;  /* 0x000000022500788c */ /* 0x000fc8000bf25270 */
[----:B------:R-:W-:Y:S02]  /*4570*/  USEL UR6, URZ, 0x1, UP1 ;  /* 0x000000013f067887 */ /* 0x000fe40008800000 */
[----:B------:R-:W-:Y:S02]  /*4580*/  USEL UR37, UR37, URZ, UP1 ;  /* 0x0000003f25257287 */ /* 0x000fe40008800000 */
[----:B------:R-:W-:Y:S01]  /*4590*/  ULOP3.LUT UR47, UR47, UR6, URZ, 0x3c, !UPT ;  /* 0x000000062f2f7292 */ /* 0x000fe2000f8e3c3f */
[----:B------:R-:W-:Y:S11]  /*45a0*/  @!P0 BRA `(.L_x_13642) ;  /* 0x0000000000048947 */ /* 0x000ff60003800000 */
[----:B------:R-:W-:Y:S01]  /*45b0*/  BPT.TRAP 0x1 ;  /* 0x000000040000795c */ /* 0x000fe20000300000 */
.L_x_13642:
[----:B------:R-:W1:Y:S01]  /*45c0*/  S2UR UR7, SR_CgaCtaId ;  /* 0x00000000000779c3 */ /* 0x000e620000008800 */
[----:B------:R-:W-:Y:S01]  /*45d0*/  UMOV UR6, 0x400 ;  /* 0x0000040000067882 */ /* 0x000fe20000000000 */
[----:B------:R-:W-:-:S05]  /*45e0*/  IMAD.U32 R6, RZ, RZ, UR47 ;  /* 0x0000002fff067e24 */ /* 0x000fca000f8e00ff */
[----:B------:R-:W-:Y:S01]  /*45f0*/  SHF.L.U32 R6, R6, 0x1f, RZ ;  /* 0x0000001f06067819 */ /* 0x000fe200000006ff */
[----:B-1----:R-:W-:-:S04]  /*4600*/  ULEA UR6, UR7, UR6, 0x18 ;  /* 0x0000000607067291 */ /* 0x002fc8000f8ec03f */
[----:B------:R-:W-:-:S09]  /*4610*/  ULEA UR26, UR37, UR6, 0x3 ;  /* 0x00000006251a7291 */ /* 0x000fd2000f8e183f */
[----:B------:R1:W2:Y:S01]  /*4620*/  SYNCS.PHASECHK.TRANS64.TRYWAIT P3, [UR26+0x22830], R6 ;  /* 0x02283006ff0075a7 */ /* 0x0002a2000806015a */
[----:B------:R-:W-:Y:S05]  /*4630*/  @!P0 BRA `(.L_x_13643) ;  /* 0x0000000000048947 */ /* 0x000fea0003800000 */
[----:B------:R-:W-:Y:S01]  /*4640*/  BPT.TRAP 0x1 ;  /* 0x000000040000795c */ /* 0x000fe20000300000 */
.L_x_13643:
[----:B------:R-:W-:Y:S01]  /*4650*/  VIADD R8, R16, UR43 ;  /* 0x0000002b10087c36 */ /* 0x000fe20008000000 */
[----:B--2---:R-:W-:Y:S06]  /*4660*/  @P3 BRA `(.L_x_13644) ;  /* 0x0000000000083947 */ /* 0x004fec0003800000 */
[----:B------:R-:W2:Y:S02]  /*4670*/  SYNCS.PHASECHK.TRANS64.TRYWAIT P3, [UR26+0x22830], R6 ;  /* 0x02283006ff0075a7 */ /* 0x000ea4000806015a */
[----:B--2---:R-:W-:Y:S05]  /*4680*/  @!P3 BRA `(.L_x_13645) ;  /* 0x0000010c00b8b947 */ /* 0x004fea0003800000 */
.L_x_13644:
[----:B------:R-:W-:Y:S01]  /*4690*/  UIMAD UR18, UR37, 0x300, UR20 ;  /* 0x00000300251278a4 */ /* 0x000fe2000f8e0214 */
[----:B------:R-:W-:Y:S01]  /*46a0*/  WARPGROUP.ARRIVE ;  /* 0x00000000000079c5 */ /* 0x000fe20000000000 */
[----:B------:R-:W-:Y:S01]  /*46b0*/  UMOV UR19, 0x40000040 ;  /* 0x4000004000137882 */ /* 0x000fe20000000000 */
[----:B------:R-:W-:Y:S01]  /*46c0*/  @UP0 ULDC UR6, c[0x0][0x44c] ;  /* 0x0001130000060ab9 */ /* 0x000fe20000000800 */
[----:B------:R-:W-:Y:S01]  /*46d0*/  UMOV UR7, 0x40000040 ;  /* 0x4000004000077882 */ /* 0x000fe20000000000 */
[----:B------:R-:W-:Y:S01]  /*46e0*/  @P1 IMAD.HI.U32 R4, R8, UR6, RZ ;  /* 0x0000000608041c27 */ /* 0x000fe2000f8e00ff */
[----:B------:R-:W-:Y:S01]  /*46f0*/  @UP0 ULDC UR6, c[0x0][0x450] ;  /* 0x0001140000060ab9 */ /* 0x000fe20000000800 */
[----:B------:R-:W-:Y:S01]  /*4700*/  UIADD3 UR10, UR18, 0x4, URZ ;  /* 0x00000004120a7890 */ /* 0x000fe2000fffe03f */
[----:B--2---:R-:W-:Y:S01]  /*4710*/  LOP3.LUT R5, R5, 0xffffdfff, RZ, 0xc0, !PT ;  /* 0xffffdfff05057812 */ /* 0x004fe200078ec0ff */
[----:B------:R-:W-:Y:S01]  /*4720*/  HGMMA.64x96x16.F32 R152, gdesc[UR16], RZ, !UPT, gsb0 ;  /* 0x01600000109879f0 */ /* 0x000fe2000c0008ff */
[----:B------:R-:W-:Y:S01]  /*4730*/  @P1 SHF.R.U32.HI R8, RZ, UR6, R4 ;  /* 0x00000006ff081c19 */ /* 0x000fe20008011604 */
[----:B------:R-:W-:Y:S01]  /*4740*/  UIMAD UR6, UR23, -0x60, URZ ;  /* 0xffffffa0170678a4 */ /* 0x000fe2000f8e023f */
[----:B------:R-:W-:Y:S01]  /*4750*/  @P2 LOP3.LUT R5, R5, 0x2000, RZ, 0xfc, !PT ;  /* 0x0000200005052812 */ /* 0x000fe200078efcff */
[----:B------:R-:W-:Y:S01]  /*4760*/  UMOV UR11, 0x40000040 ;  /* 0x40000040000b7882 */ /* 0x000fe20000000000 */
[----:B------:R-:W-:Y:S01]  /*4770*/  UIADD3 UR14, UR18, 0x6, URZ ;  /* 0x00000006120e7890 */ /* 0x000fe2000fffe03f */
[----:B0-----:R-:W0:Y:S01]  /*4780*/  SHFL.IDX PT, R9, R8, RZ, 0x1c1f ;  /* 0x001c1fff08097589 */ /* 0x001e2200000e0000 */
[----:B------:R-:W-:Y:S01]  /*4790*/  UMOV UR15, 0x40000040 ;  /* 0x40000040000f7882 */ /* 0x000fe20000000000 */
[----:B------:R-:W-:Y:S01]  /*47a0*/  IMAD.U32 R13, RZ, RZ, UR6 ;  /* 0x00000006ff0d7e24 */ /* 0x000fe2000f8e00ff */
[----:B------:R-:W-:Y:S01]  /*47b0*/  UIADD3 UR6, UR18, 0x2, URZ ;  /* 0x0000000212067890 */ /* 0x000fe2000fffe03f */
[----:B------:R-:W2:Y:S01]  /*47c0*/  SHFL.IDX PT, R11, R8, 0x1, 0x1c1f ;  /* 0x003c1f00080b7f89 */ /* 0x000ea200000e0000 */
[----:B------:R-:W-:Y:S01]  /*47d0*/  IMAD.U32 R15, RZ, RZ, UR51 ;  /* 0x00000033ff0f7e24 */ /* 0x000fe2000f8e00ff */
[----:B------:R-:W-:-:S02]  /*47e0*/  LOP3.LUT R5, R5, 0xffffefff, RZ, 0xc0, !PT ;  /* 0xffffefff05057812 */ /* 0x000fc400078ec0ff */
[----:B------:R-:W-:Y:S02]  /*47f0*/  IADD3 R4, -R2, 0x1, R13 ;  /* 0x0000000102047810 */ /* 0x000fe40007ffe10d */
[----:B------:R-:W-:Y:S02]  /*4800*/  @P0 LOP3.LUT R5, R5, 0x1000, RZ, 0xfc, !PT ;  /* 0x0000100005050812 */ /* 0x000fe400078efcff */
[----:B------:R-:W-:Y:S02]  /*4810*/  IADD3 R14, -R15, UR50, R4 ;  /* 0x000000320f0e7c10 */ /* 0x000fe4000fffe104 */
[----:B------:R-:W-:-:S04]  /*4820*/  LOP3.LUT R5, R5, 0xffffbfff, RZ, 0xc0, !PT ;  /* 0xffffbfff05057812 */ /* 0x000fc800078ec0ff */
[----:B------:R-:W-:-:S04]  /*4830*/  @P1 LOP3.LUT R5, R5, 0x4000, RZ, 0xfc, !PT ;  /* 0x0000400005051812 */ /* 0x000fc800078efcff */
[----:B------:R-:W-:Y:S01]  /*4840*/  LOP3.LUT R5, R5, 0xffff7fff, RZ, 0xc0, !PT ;  /* 0xffff7fff05057812 */ /* 0x000fe200078ec0ff */
[C---:B0-----:R-:W-:Y:S02]  /*4850*/  IMAD.IADD R4, R14.reuse, 0x1, R9 ;  /* 0x000000010e047824 */ /* 0x041fe400078e0209 */
[----:B--2---:R-:W-:-:S05]  /*4860*/  IMAD.IADD R14, R14, 0x1, R11 ;  /* 0x000000010e0e7824 */ /* 0x004fca00078e020b */
        /* <DEDUP_REMOVED lines=8> */
[----:B------:R-:W-:Y:S02]  /*48f0*/  ISETP.GT.AND P1, PT, R4, 0x1, PT ;  /* 0x000000010400780c */ /* 0x000fe40003f24270 */
[----:B------:R-:W-:-:S04]  /*4900*/  LOP3.LUT R5, R5, 0xfffeffff, RZ, 0xc0, !PT ;  /* 0xfffeffff05057812 */ /* 0x000fc800078ec0ff */
[----:B------:R-:W-:Y:S02]  /*4910*/  @P2 LOP3.LUT R5, R5, 0x10000, RZ, 0xfc, !PT ;  /* 0x0001000005052812 */ /* 0x000fe400078efcff */
[----:B------:R-:W-:Y:S01]  /*4920*/  ISETP.GT.AND P2, PT, R4, RZ, PT ;  /* 0x000000ff0400720c */ /* 0x000fe20003f44270 */
[----:B------:R-:W-:Y:S02]  /*4930*/  WARPGROUP.DEPBAR.LE gsb0, 0x0 ;  /* 0x00008000000079c5 */ /* 0x000fe40000010000 */
        /* <DEDUP_REMOVED lines=79> */
[----:B0-----:R-:W-:-:S02]  /*4e30*/  FSEL R20, R20, -INF , P2 ;  /* 0xff80000014147808 */ /* 0x001fc40001000000 */
[----:B------:R-:W-:-:S05]  /*4e40*/  ISETP.GT.AND P2, PT, R4, 0x20, PT ;  /* 0x000000200400780c */ /* 0x000fca0003f44270 */
[----:B------:R-:W0:Y:S01]  /*4e50*/  MUFU.TANH R156, R169 ;  /* 0x000000a9009c7308 */ /* 0x000e220000002400 */
[----:B--2---:R-:W-:Y:S02]  /*4e60*/  FSEL R21, R21, -INF , P1 ;  /* 0xff80000015157808 */ /* 0x004fe40000800000 */
[----:B------:R-:W-:-:S05]  /*4e70*/  ISETP.GT.AND P1, PT, R4, 0x21, PT ;  /* 0x000000210400780c */ /* 0x000fca0003f24270 */
[----:B------:R-:W2:Y:S01]  /*4e80*/  MUFU.TANH R160, R172 ;  /* 0x000000ac00a07308 */ /* 0x000ea20000002400 */
[----:B---3--:R-:W-:Y:S02]  /*4e90*/  FSEL R152, R152, -INF , P2 ;  /* 0xff80000098987808 */ /* 0x008fe40001000000 */
[----:B------:R-:W-:-:S05]  /*4ea0*/  ISETP.GT.AND P2, PT, R4, 0x28, PT ;  /* 0x000000280400780c */ /* 0x000fca0003f44270 */
[----:B------:R-:W3:Y:S01]  /*4eb0*/  MUFU.TANH R161, R173 ;  /* 0x000000ad00a17308 */ /* 0x000ee20000002400 */
[----:B0-----:R-:W-:Y:S02]  /*4ec0*/  FSEL R156, R156, -INF , P1 ;  /* 0xff8000009c9c7808 */ /* 0x001fe40000800000 */
        /* <DEDUP_REMOVED lines=24> */
[----:B------:R-:W-:-:S05]  /*5050*/  ISETP.GT.AND P1, PT, R14, RZ, PT ;  /* 0x000000ff0e00720c */ /* 0x000fca0003f24270 */
        /* <DEDUP_REMOVED lines=50> */
[----:B------:R-:W-:-:S05]  /*5380*/  LOP3.LUT P2, RZ, R5, 0x10000, RZ, 0xc0, !PT ;  /* 0x0001000005ff7812 */ /* 0x000fca000784c0ff */
[----:B------:R-:W2:Y:S01]  /*5390*/  MUFU.TANH R180, R190 ;  /* 0x000000be00b47308 */ /* 0x000ea20000002400 */
[----:B---3--:R-:W-:Y:S02]  /*53a0*/  FSEL R178, R178, -INF , P1 ;  /* 0xff800000b2b27808 */ /* 0x008fe40000800000 */
[----:B------:R-:W-:-:S05]  /*53b0*/  LOP3.LUT P1, RZ, R5, 0x8000, RZ, 0xc0, !PT ;  /* 0x0000800005ff7812 */ /* 0x000fca000782c0ff */
[----:B------:R-:W3:Y:S01]  /*53c0*/  MUFU.TANH R181, R191 ;  /* 0x000000bf00b57308 */ /* 0x000ee20000002400 */
[----:B0-----:R-:W-:Y:S02]  /*53d0*/  FSEL R179, R179, -INF , P1 ;  /* 0xff800000b3b37808 */ /* 0x001fe40000800000 */
[----:B------:R-:W-:-:S05]  /*53e0*/  LOP3.LUT P1, RZ, R5, 0x4000, RZ, 0xc0, !PT ;  /* 0x0000400005ff7812 */ /* 0x000fca000782c0ff */
[----:B------:R-:W0:Y:S01]  /*53f0*/  MUFU.TANH R182, R194 ;  /* 0x000000c200b67308 */ /* 0x000e220000002400 */
[----:B--2---:R-:W-:Y:S02]  /*5400*/  FSEL R180, R180, -INF , P2 ;  /* 0xff800000b4b47808 */ /* 0x004fe40001000000 */
[----:B------:R-:W-:-:S05]  /*5410*/  LOP3.LUT P2, RZ, R5, 0x2000, RZ, 0xc0, !PT ;  /* 0x0000200005ff7812 */ /* 0x000fca000784c0ff */
[----:B------:R2:W4:Y:S01]  /*5420*/  MUFU.TANH R183, R195 ;  /* 0x000000c300b77308 */ /* 0x0005220000002400 */
[----:B---3--:R-:W-:Y:S02]  /*5430*/  FSEL R181, R181, -INF , P0 ;  /* 0xff800000b5b57808 */ /* 0x008fe40000000000 */
[----:B------:R-:W-:Y:S02]  /*5440*/  LOP3.LUT P0, RZ, R5, 0x1000, RZ, 0xc0, !PT ;  /* 0x0000100005ff7812 */ /* 0x000fe4000780c0ff */
[----:B------:R-:W-:-:S03]  /*5450*/  FMNMX.FTZ R5, R153, R10, !PT ;  /* 0x0000000a99057209 */ /* 0x000fc60007810000 */
[----:B------:R-:W3:Y:S01]  /*5460*/  MUFU.TANH R184, R198 ;  /* 0x000000c600b87308 */ /* 0x000ee20000002400 */
[----:B------:R-:W-:Y:S01]  /*5470*/  FMNMX.FTZ R5, R154, R5, !PT ;  /* 0x000000059a057209 */ /* 0x000fe20007810000 */
[----:B--2---:R-:W2:Y:S01]  /*5480*/  S2R R195, SR_TID.X ;  /* 0x0000000000c37919 */ /* 0x004ea20000002100 */
[----:B0-----:R-:W-:Y:S02]  /*5490*/  FSEL R182, R182, -INF , P3 ;  /* 0xff800000b6b67808 */ /* 0x001fe40001800000 */
[----:B------:R-:W-:-:S03]  /*54a0*/  FMNMX.FTZ R5, R155, R5, !PT ;  /* 0x000000059b057209 */ /* 0x000fc60007810000 */
[----:B------:R-:W0:Y:S01]  /*54b0*/  MUFU.TANH R185, R199 ;  /* 0x000000c700b97308 */ /* 0x000e220000002400 */
[----:B------:R-:W-:Y:S02]  /*54c0*/  FMNMX.FTZ R5, R157, R5, !PT ;  /* 0x000000059d057209 */ /* 0x000fe40007810000 */
[----:B----4-:R-:W-:Y:S02]  /*54d0*/  FSEL R183, R183, -INF , P4 ;  /* 0xff800000b7b77808 */ /* 0x010fe40002000000 */
[----:B------:R-:W-:Y:S02]  /*54e0*/  FMNMX.FTZ R5, R158, R5, !PT ;  /* 0x000000059e057209 */ /* 0x000fe40007810000 */
[----:B------:R-:W-:Y:S02]  /*54f0*/  ISETP.GT.AND P4, PT, R4, 0x49, PT ;  /* 0x000000490400780c */ /* 0x000fe40003f84270 */
[----:B------:R-:W-:Y:S02]  /*5500*/  FMNMX.FTZ R5, R159, R5, !PT ;  /* 0x000000059f057209 */ /* 0x000fe40007810000 */
[----:B---3--:R-:W-:-:S02]  /*5510*/  FSEL R184, R184, -INF , P5 ;  /* 0xff800000b8b87808 */ /* 0x008fc40002800000 */
[----:B------:R-:W-:Y:S02]  /*5520*/  FMNMX.FTZ R5, R162, R5, !PT ;  /* 0x00000005a2057209 */ /* 0x000fe40007810000 */
[----:B------:R-:W-:Y:S02]  /*5530*/  ISETP.GT.AND P5, PT, R4, 0x50, PT ;  /* 0x000000500400780c */ /* 0x000fe40003fa4270 */
[----:B------:R-:W-:Y:S02]  /*5540*/  FMNMX.FTZ R5, R163, R5, !PT ;  /* 0x00000005a3057209 */ /* 0x000fe40007810000 */
[----:B0-----:R-:W-:Y:S02]  /*5550*/  FSEL R185, R185, -INF , P6 ;  /* 0xff800000b9b97808 */ /* 0x001fe40003000000 */
[----:B------:R-:W-:-:S04]  /*5560*/  FMNMX.FTZ R5, R166, R5, !PT ;  /* 0x00000005a6057209 */ /* 0x000fc80007810000 */
[----:B------:R-:W-:Y:S02]  /*5570*/  FMNMX.FTZ R5, R167, R5, !PT ;  /* 0x00000005a7057209 */ /* 0x000fe40007810000 */
[----:B--2---:R-:W-:Y:S02]  /*5580*/  SHF.R.U32.HI R195, RZ, 0x7, R195 ;  /* 0x00000007ffc37819 */ /* 0x004fe400000116c3 */
        /* <DEDUP_REMOVED lines=26> */
[--C-:B------:R-:W-:Y:S01]  /*5730*/  FFMA.FTZ R154, R154, UR10, -R186.reuse ;  /* 0x0000000a9a9a7c23 */ /* 0x100fe200080108ba */
[--C-:B------:R-:W-:Y:S01]  /*5740*/  FFMA.FTZ R188, R157, UR10, -R186.reuse ;  /* 0x0000000a9dbc7c23 */ /* 0x100fe200080108ba */
[--C-:B------:R-:W-:Y:S01]  /*5750*/  FFMA.FTZ R155, R155, UR10, -R186.reuse ;  /* 0x0000000a9b9b7c23 */ /* 0x100fe200080108ba */
[----:B------:R0:W2:Y:S01]  /*5760*/  MUFU.TANH R10, R189 ;  /* 0x000000bd000a7308 */ /* 0x0000a20000002400 */
        /* <DEDUP_REMOVED lines=20> */
[----:B------:R-:W-:Y:S01]  /*58b0*/  FFMA.FTZ R185, R185, UR10, -R186 ;  /* 0x0000000ab9b97c23 */ /* 0x000fe200080108ba */
[----:B--2---:R-:W-:-:S02]  /*58c0*/  FSEL R10, R10, -INF , P4 ;  /* 0xff8000000a0a7808 */ /* 0x004fc40002000000 */
[----:B------:R-:W2:Y:S01]  /*58d0*/  MUFU.EX2 R154, R154 ;  /* 0x0000009a009a7308 */ /* 0x000ea20000000800 */
[----:B------:R-:W-:-:S07]  /*58e0*/  ISETP.GT.AND P4, PT, R4, 0x51, PT ;  /* 0x000000510400780c */ /* 0x000fce0003f84270 */
[----:B------:R-:W3:Y:S01]  /*58f0*/  MUFU.EX2 R155, R155 ;  /* 0x0000009b009b7308 */ /* 0x000ee20000000800 */
        /* <DEDUP_REMOVED lines=11> */
[----:B------:R-:W-:Y:S01]  /*59b0*/  FMNMX.FTZ R154, R8, R7, !PT ;  /* 0x00000007089a7209 */ /* 0x000fe20007810000 */
[-C--:B------:R-:W-:Y:S01]  /*59c0*/  FMUL.FTZ R39, R39, R14.reuse ;  /* 0x0000000e27277220 */ /* 0x080fe20000410000 */
[-C--:B------:R-:W-:Y:S01]  /*59d0*/  FMUL.FTZ R42, R42, R14.reuse ;  /* 0x0000000e2a2a7220 */ /* 0x080fe20000410000 */
[----:B------:R-:W-:Y:S01]  /*59e0*/  FMUL.FTZ R43, R43, R14 ;  /* 0x0000000e2b2b7220 */ /* 0x000fe20000410000 */
[----:B------:R-:W-:Y:S01]  /*59f0*/  FMNMX.FTZ R154, R9, R154, !PT ;  /* 0x0000009a099a7209 */ /* 0x000fe20007810000 */
[----:B---3--:R-:W-:Y:S01]  /*5a00*/  FADD.FTZ R0, R155, R0 ;  /* 0x000000009b007221 */ /* 0x008fe20000010000 */
[----:B------:R-:W2:Y:S01]  /*5a10*/  MUFU.EX2 R153, R158 ;  /* 0x0000009e00997308 */ /* 0x000ea20000000800 */
[----:B------:R-:W-:Y:S01]  /*5a20*/  FMUL.FTZ R46, R46, R14 ;  /* 0x0000000e2e2e7220 */ /* 0x000fe20000410000 */
[----:B------:R-:W-:Y:S01]  /*5a30*/  FMNMX.FTZ R154, R11, R154, !PT ;  /* 0x0000009a0b9a7209 */ /* 0x000fe20007810000 */
[-C--:B------:R-:W-:Y:S01]  /*5a40*/  FMUL.FTZ R47, R47, R14.reuse ;  /* 0x0000000e2f2f7220 */ /* 0x080fe20000410000 */
[-C--:B------:R-:W-:Y:S01]  /*5a50*/  FMUL.FTZ R50, R50, R14.reuse ;  /* 0x0000000e32327220 */ /* 0x080fe20000410000 */
[----:B------:R-:W-:Y:S01]  /*5a60*/  FMUL.FTZ R51, R51, R14 ;  /* 0x0000000e33337220 */ /* 0x000fe20000410000 */
[----:B------:R-:W-:Y:S01]  /*5a70*/  FMNMX.FTZ R154, R12, R154, !PT ;  /* 0x0000009a0c9a7209 */ /* 0x000fe20007810000 */
[C---:B0-----:R-:W-:Y:S01]  /*5a80*/  FADD.FTZ R0, R159.reuse, R0 ;  /* 0x000000009f007221 */ /* 0x041fe20000010000 */
[----:B------:R-:W-:Y:S01]  /*5a90*/  F2FP.F16.F32.PACK_AB R159, R159, R155 ;  /* 0x0000009b9f9f723e */ /* 0x000fe200000000ff */
        /* <DEDUP_REMOVED lines=31> */
[-C--:B------:R-:W-:Y:S01]  /*5c90*/  FMUL.FTZ R83, R83, R14.reuse ;  /* 0x0000000e53537220 */ /* 0x080fe20000410000 */
[----:B------:R-:W3:Y:S01]  /*5ca0*/  MUFU.TANH R154, R192 ;  /* 0x000000c0009a7308 */ /* 0x000ee20000002400 */
[----:B------:R-:W-:Y:S01]  /*5cb0*/  FMNMX.FTZ R155, R164, R155, !PT ;  /* 0x0000009ba49b7209 */ /* 0x000fe20007810000 */
[----:B--2---:R-:W-:Y:S01]  /*5cc0*/  FADD.FTZ R0, R163, R0 ;  /* 0x00000000a3007221 */ /* 0x004fe20000010000 */
[-C--:B------:R-:W-:Y:S01]  /*5cd0*/  FMUL.FTZ R86, R86, R14.reuse ;  /* 0x0000000e56567220 */ /* 0x080fe20000410000 */
[-C--:B------:R-:W-:Y:S01]  /*5ce0*/  FMUL.FTZ R87, R87, R14.reuse ;  /* 0x0000000e57577220 */ /* 0x080fe20000410000 */
[----:B------:R-:W-:Y:S01]  /*5cf0*/  FMNMX.FTZ R158, R165, R155, !PT ;  /* 0x0000009ba59e7209 */ /* 0x000fe20007810000 */
[-C--:B------:R-:W-:Y:S01]  /*5d00*/  FMUL.FTZ R90, R90, R14.reuse ;  /* 0x0000000e5a5a7220 */ /* 0x080fe20000410000 */
[----:B------:R-:W-:Y:S01]  /*5d10*/  FMUL.FTZ R91, R91, R14 ;  /* 0x0000000e5b5b7220 */ /* 0x000fe20000410000 */
[----:B------:R-:W2:Y:S01]  /*5d20*/  MUFU.TANH R155, R193 ;  /* 0x000000c1009b7308 */ /* 0x000ea20000002400 */
[----:B------:R-:W-:Y:S01]  /*5d30*/  FMNMX.FTZ R158, R168, R158, !PT ;  /* 0x0000009ea89e7209 */ /* 0x000fe20007810000 */
[----:B0-----:R-:W-:Y:S01]  /*5d40*/  FADD.FTZ R0, R166, R0 ;  /* 0x00000000a6007221 */ /* 0x001fe20000010000 */
[-C--:B------:R-:W-:Y:S01]  /*5d50*/  FMUL.FTZ R94, R94, R14.reuse ;  /* 0x0000000e5e5e7220 */ /* 0x080fe20000410000 */
[----:B------:R-:W-:Y:S01]  /*5d60*/  FMUL.FTZ R95, R95, R14 ;  /* 0x0000000e5f5f7220 */ /* 0x000fe20000410000 */
[----:B------:R-:W-:Y:S01]  /*5d70*/  FMNMX.FTZ R186, R169, R158, !PT ;  /* 0x0000009ea9ba7209 */ /* 0x000fe20007810000 */
[-C--:B------:R-:W-:Y:S01]  /*5d80*/  FMUL.FTZ R98, R98, R14.reuse ;  /* 0x0000000e62627220 */ /* 0x080fe20000410000 */
[----:B------:R-:W-:Y:S01]  /*5d90*/  FMUL.FTZ R99, R99, R14 ;  /* 0x0000000e63637220 */ /* 0x000fe20000410000 */
[----:B------:R-:W0:Y:S01]  /*5da0*/  MUFU.TANH R158, R196 ;  /* 0x000000c4009e7308 */ /* 0x000e220000002400 */
[----:B------:R-:W-:Y:S01]  /*5db0*/  FMNMX.FTZ R186, R172, R186, !PT ;  /* 0x000000baacba7209 */ /* 0x000fe20007810000 */
[-C--:B------:R-:W-:Y:S01]  /*5dc0*/  FMUL.FTZ R102, R102, R14.reuse ;  /* 0x0000000e66667220 */ /* 0x080fe20000410000 */
[----:B---3--:R-:W-:Y:S01]  /*5dd0*/  FSEL R154, R154, -INF , P5 ;  /* 0xff8000009a9a7808 */ /* 0x008fe20002800000 */
[----:B------:R-:W-:Y:S01]  /*5de0*/  FMUL.FTZ R103, R103, R14 ;  /* 0x0000000e67677220 */ /* 0x000fe20000410000 */
[----:B------:R-:W-:Y:S01]  /*5df0*/  FMNMX.FTZ R187, R173, R186, !PT ;  /* 0x000000baadbb7209 */ /* 0x000fe20007810000 */
[-C--:B------:R-:W-:Y:S01]  /*5e00*/  FMUL.FTZ R106, R106, R14.reuse ;  /* 0x0000000e6a6a7220 */ /* 0x080fe20000410000 */
[----:B------:R-:W-:Y:S01]  /*5e10*/  ISETP.GT.AND P5, PT, R4, 0x58, PT ;  /* 0x000000580400780c */ /* 0x000fe20003fa4270 */
[----:B------:R-:W3:Y:S01]  /*5e20*/  MUFU.TANH R186, R197 ;  /* 0x000000c500ba7308 */ /* 0x000ee20000002400 */
[----:B------:R-:W-:Y:S01]  /*5e30*/  FMNMX.FTZ R187, R176, R187, !PT ;  /* 0x000000bbb0bb7209 */ /* 0x000fe20007810000 */
[-C--:B------:R-:W-:Y:S01]  /*5e40*/  FMUL.FTZ R107, R107, R14.reuse ;  /* 0x0000000e6b6b7220 */ /* 0x080fe20000410000 */
[----:B--2---:R-:W-:Y:S01]  /*5e50*/  FSEL R155, R155, -INF , P4 ;  /* 0xff8000009b9b7808 */ /* 0x004fe20002000000 */
[-C--:B------:R-:W-:Y:S01]  /*5e60*/  FMUL.FTZ R110, R110, R14.reuse ;  /* 0x0000000e6e6e7220 */ /* 0x080fe20000410000 */
[----:B------:R-:W-:Y:S01]  /*5e70*/  FMNMX.FTZ R187, R10, R187, !PT ;  /* 0x000000bb0abb7209 */ /* 0x000fe20007810000 */
[-C--:B------:R-:W-:Y:S01]  /*5e80*/  FMUL.FTZ R111, R111, R14.reuse ;  /* 0x0000000e6f6f7220 */ /* 0x080fe20000410000 */
[----:B------:R-:W-:Y:S01]  /*5e90*/  ISETP.GT.AND P4, PT, R4, 0x59, PT ;  /* 0x000000590400780c */ /* 0x000fe20003f84270 */
[----:B------:R-:W2:Y:S01]  /*5ea0*/  MUFU.EX2 R167, R167 ;  /* 0x000000a700a77308 */ /* 0x000ea20000000800 */
[----:B------:R-:W-:Y:S01]  /*5eb0*/  FMNMX.FTZ R187, R154, R187, !PT ;  /* 0x000000bb9abb7209 */ /* 0x000fe20007810000 */
[-C--:B------:R-:W-:Y:S01]  /*5ec0*/  FMUL.FTZ R114, R114, R14.reuse ;  /* 0x0000000e72727220 */ /* 0x080fe20000410000 */
[----:B0-----:R-:W-:Y:S01]  /*5ed0*/  FSEL R158, R158, -INF , P5 ;  /* 0xff8000009e9e7808 */ /* 0x001fe20002800000 */
[-C--:B------:R-:W-:Y:S01]  /*5ee0*/  FMUL.FTZ R115, R115, R14.reuse ;  /* 0x0000000e73737220 */ /* 0x080fe20000410000 */
[----:B------:R-:W-:Y:S01]  /*5ef0*/  FMNMX.FTZ R187, R155, R187, !PT ;  /* 0x000000bb9bbb7209 */ /* 0x000fe20007810000 */
[-C--:B------:R-:W-:Y:S01]  /*5f00*/  FMUL.FTZ R118, R118, R14.reuse ;  /* 0x0000000e76767220 */ /* 0x080fe20000410000 */
[-C--:B------:R-:W-:Y:S01]  /*5f10*/  FMUL.FTZ R119, R119, R14.reuse ;  /* 0x0000000e77777220 */ /* 0x080fe20000410000 */
[----:B------:R-:W0:Y:S01]  /*5f20*/  MUFU.EX2 R170, R170 ;  /* 0x000000aa00aa7308 */ /* 0x000e220000000800 */
[----:B---3--:R-:W-:Y:S01]  /*5f30*/  FSEL R186, R186, -INF , P4 ;  /* 0xff800000baba7808 */ /* 0x008fe20002000000 */
[-C--:B------:R-:W-:Y:S01]  /*5f40*/  FMUL.FTZ R122, R122, R14.reuse ;  /* 0x0000000e7a7a7220 */ /* 0x080fe20000410000 */
[----:B------:R-:W-:Y:S01]  /*5f50*/  FMNMX.FTZ R4, R158, R187, !PT ;  /* 0x000000bb9e047209 */ /* 0x000fe20007810000 */
[-C--:B------:R-:W-:Y:S01]  /*5f60*/  FMUL.FTZ R123, R123, R14.reuse ;  /* 0x0000000e7b7b7220 */ /* 0x080fe20000410000 */
[-C--:B------:R-:W-:Y:S01]  /*5f70*/  FMUL.FTZ R126, R126, R14.reuse ;  /* 0x0000000e7e7e7220 */ /* 0x080fe20000410000 */
[----:B------:R-:W-:Y:S01]  /*5f80*/  FMUL.FTZ R127, R127, R14 ;  /* 0x0000000e7f7f7220 */ /* 0x000fe20000410000 */
[----:B------:R-:W-:Y:S01]  /*5f90*/  FMNMX.FTZ R4, R186, R4, !PT ;  /* 0x00000004ba047209 */ /* 0x000fe20007810000 */
[----:B------:R-:W3:Y:S01]  /*5fa0*/  MUFU.EX2 R171, R171 ;  /* 0x000000ab00ab7308 */ /* 0x000ee20000000800 */
[----:B--2---:R-:W-:Y:S01]  /*5fb0*/  FADD.FTZ R0, R167, R0 ;  /* 0x00000000a7007221 */ /* 0x004fe20000010000 */
[-C--:B------:R-:W-:Y:S01]  /*5fc0*/  FMUL.FTZ R130, R130, R14.reuse ;  /* 0x0000000e82827220 */ /* 0x080fe20000410000 */
[-C--:B------:R-:W-:Y:S01]  /*5fd0*/  FMUL.FTZ R131, R131, R14.reuse ;  /* 0x0000000e83837220 */ /* 0x080fe20000410000 */
[----:B------:R-:W2:Y:S01]  /*5fe0*/  SHFL.BFLY PT, R187, R4, 0x2, 0x1f ;  /* 0x0c401f0004bb7f89 */ /* 0x000ea200000e0000 */
[-C--:B------:R-:W-:Y:S01]  /*5ff0*/  FMUL.FTZ R134, R134, R14.reuse ;  /* 0x0000000e86867220 */ /* 0x080fe20000410000 */
[-C--:B------:R-:W-:Y:S01]  /*6000*/  FMUL.FTZ R135, R135, R14.reuse ;  /* 0x0000000e87877220 */ /* 0x080fe20000410000 */
        /* <DEDUP_REMOVED lines=10> */
[----:B---3--:R-:W-:Y:S01]  /*60b0*/  FADD.FTZ R0, R171, R0 ;  /* 0x00000000ab007221 */ /* 0x008fe20000010000 */
[----:B------:R-:W-:-:S06]  /*60c0*/  FMUL.FTZ R151, R151, R14 ;  /* 0x0000000e97977220 */ /* 0x000fcc0000410000 */
[----:B------:R-:W3:Y:S01]  /*60d0*/  MUFU.EX2 R177, R177 ;  /* 0x000000b100b17308 */ /* 0x000ee20000000800 */
[----:B----4-:R-:W-:Y:S01]  /*60e0*/  FADD.FTZ R0, R174, R0 ;  /* 0x00000000ae007221 */ /* 0x010fe20000010000 */
[----:B--2---:R-:W-:-:S06]  /*60f0*/  FMNMX.FTZ R4, R4, R187, !PT ;  /* 0x000000bb04047209 */ /* 0x004fcc0007810000 */
[----:B------:R-:W2:Y:S01]  /*6100*/  MUFU.EX2 R190, R190 ;  /* 0x000000be00be7308 */ /* 0x000ea20000000800 */
[----:B------:R-:W4:Y:S01]  /*6110*/  SHFL.BFLY PT, R187, R4, 0x1, 0x1f ;  /* 0x0c201f0004bb7f89 */ /* 0x000f2200000e0000 */
[----:B0-----:R-:W-:-:S06]  /*6120*/  FADD.FTZ R0, R175, R0 ;  /* 0x00000000af007221 */ /* 0x001fcc0000010000 */
[----:B------:R-:W0:Y:S01]  /*6130*/  MUFU.EX2 R178, R178 ;  /* 0x000000b200b27308 */ /* 0x000e220000000800 */
[----:B---3--:R-:W-:-:S07]  /*6140*/  FADD.FTZ R0, R177, R0 ;  /* 0x00000000b1007221 */ /* 0x008fce0000010000 */
[----:B------:R-:W3:Y:S01]  /*6150*/  MUFU.EX2 R179, R179 ;  /* 0x000000b300b37308 */ /* 0x000ee20000000800 */
[----:B--2---:R-:W-:-:S07]  /*6160*/  FADD.FTZ R0, R190, R0 ;  /* 0x00000000be007221 */ /* 0x004fce0000010000 */
[----:B------:R-:W2:Y:S01]  /*6170*/  MUFU.EX2 R180, R180 ;  /* 0x000000b400b47308 */ /* 0x000ea20000000800 */
[----:B----4-:R-:W-:Y:S01]  /*6180*/  FMNMX.FTZ R4, R4, R187, !PT ;  /* 0x000000bb04047209 */ /* 0x010fe20007810000 */
[----:B0-----:R-:W-:-:S03]  /*6190*/  FADD.FTZ R0, R178, R0 ;  /* 0x00000000b2007221 */ /* 0x001fc60000010000 */
[C---:B------:R-:W-:Y:S01]  /*61a0*/  FSETP.NEU.FTZ.AND P3, PT, R4.reuse, -INF , PT ;  /* 0xff8000000400780b */ /* 0x040fe20003f7d000 */
[----:B------:R-:W-:Y:S02]  /*61b0*/  FMUL.FTZ R187, R4, UR10 ;  /* 0x0000000a04bb7c20 */ /* 0x000fe40008410000 */
[----:B------:R-:W0:Y:S01]  /*61c0*/  MUFU.EX2 R181, R181 ;  /* 0x000000b500b57308 */ /* 0x000e220000000800 */
[----:B---3--:R-:W-:Y:S02]  /*61d0*/  FADD.FTZ R0, R179, R0 ;  /* 0x00000000b3007221 */ /* 0x008fe40000010000 */
[----:B------:R-:W-:-:S05]  /*61e0*/  FSEL R187, R187, RZ, P3 ;  /* 0x000000ffbbbb7208 */ /* 0x000fca0001800000 */
[--C-:B------:R-:W-:Y:S01]  /*61f0*/  FFMA.FTZ R152, R152, UR10, -R187.reuse ;  /* 0x0000000a98987c23 */ /* 0x100fe200080108bb */
[--C-:B------:R-:W-:Y:S01]  /*6200*/  FFMA.FTZ R191, R176, UR10, -R187.reuse ;  /* 0x0000000ab0bf7c23 */ /* 0x100fe200080108bb */
        /* <DEDUP_REMOVED lines=13> */
[----:B---3--:R-:W-:Y:S01]  /*62e0*/  FSEL R152, R4, RZ, P3 ;  /* 0x000000ff04987208 */ /* 0x008fe20001800000 */
[--C-:B------:R-:W-:Y:S01]  /*62f0*/  FFMA.FTZ R21, R21, UR10, -R187.reuse ;  /* 0x0000000a15157c23 */ /* 0x100fe200080108bb */
[--C-:B------:R-:W-:Y:S01]  /*6300*/  FFMA.FTZ R156, R156, UR10, -R187.reuse ;  /* 0x0000000a9c9c7c23 */ /* 0x100fe200080108bb */
[--C-:B------:R-:W-:Y:S01]  /*6310*/  FFMA.FTZ R194, R161, UR10, -R187.reuse ;  /* 0x0000000aa1c27c23 */ /* 0x100fe200080108bb */
[----:B------:R-:W-:Y:S01]  /*6320*/  FFMA.FTZ R164, R165, UR10, -R187 ;  /* 0x0000000aa5a47c23 */ /* 0x000fe200080108bb */
[----:B------:R-:W-:Y:S01]  /*6330*/  FADD.FTZ R152, -R152, R7 ;  /* 0x0000000798987221 */ /* 0x000fe20000010100 */
[--C-:B------:R-:W-:Y:S01]  /*6340*/  FFMA.FTZ R168, R168, UR10, -R187.reuse ;  /* 0x0000000aa8a87c23 */ /* 0x100fe200080108bb */
[--C-:B------:R-:W-:Y:S01]  /*6350*/  FFMA.FTZ R160, R169, UR10, -R187.reuse ;  /* 0x0000000aa9a07c23 */ /* 0x100fe200080108bb */
[--C-:B------:R-:W-:Y:S01]  /*6360*/  FFMA.FTZ R172, R172, UR10, -R187.reuse ;  /* 0x0000000aacac7c23 */ /* 0x100fe200080108bb */
[----:B------:R-:W-:Y:S01]  /*6370*/  FMUL.FTZ R152, R152, UR10 ;  /* 0x0000000a98987c20 */ /* 0x000fe20008410000 */
[--C-:B------:R-:W-:Y:S01]  /*6380*/  FFMA.FTZ R188, R173, UR10, -R187.reuse ;  /* 0x0000000aadbc7c23 */ /* 0x100fe200080108bb */
[--C-:B------:R-:W-:Y:S01]  /*6390*/  FFMA.FTZ R154, R154, UR10, -R187.reuse ;  /* 0x0000000a9a9a7c23 */ /* 0x100fe200080108bb */
[--C-:B------:R-:W-:Y:S01]  /*63a0*/  FFMA.FTZ R189, R158, UR10, -R187.reuse ;  /* 0x0000000a9ebd7c23 */ /* 0x100fe200080108bb */
[----:B------:R-:W-:Y:S01]  /*63b0*/  FFMA.FTZ R186, R186, UR10, -R187 ;  /* 0x0000000ababa7c23 */ /* 0x000fe200080108bb */
[----:B------:R3:W-:Y:S01]  /*63c0*/  MUFU.EX2 R158, R8 ;  /* 0x00000008009e7308 */ /* 0x0007e20000000800 */
[----:B------:R-:W-:Y:S01]  /*63d0*/  F2FP.F16.F32.PACK_AB R161, R167, R166 ;  /* 0x000000a6a7a1723e */ /* 0x000fe200000000ff */
[----:B------:R-:W-:Y:S01]  /*63e0*/  IMAD.U32 R7, RZ, RZ, UR26 ;  /* 0x0000001aff077e24 */ /* 0x000fe2000f8e00ff */
[----:B------:R-:W-:Y:S01]  /*63f0*/  F2FP.F16.F32.PACK_AB R167, R190, R177 ;  /* 0x000000b1bea7723e */ /* 0x000fe200000000ff */
[----:B--2---:R-:W-:Y:S01]  /*6400*/  FADD.FTZ R0, R180, R0 ;  /* 0x00000000b4007221 */ /* 0x004fe20000010000 */
[----:B------:R-:W-:-:S02]  /*6410*/  F2FP.F16.F32.PACK_AB R163, R171, R170 ;  /* 0x000000aaaba3723e */ /* 0x000fc400000000ff */
[----:B------:R-:W-:Y:S01]  /*6420*/  F2FP.F16.F32.PACK_AB R165, R175, R174 ;  /* 0x000000aeafa5723e */ /* 0x000fe200000000ff */
[----:B------:R-:W2:Y:S01]  /*6430*/  MUFU.EX2 R187, R152 ;  /* 0x0000009800bb7308 */ /* 0x000ea20000000800 */
[----:B---3--:R-:W-:Y:S01]  /*6440*/  IADD3 R8, -R195, 0xb, RZ ;  /* 0x0000000bc3087810 */ /* 0x008fe20007ffe1ff */
[----:B0-----:R-:W-:Y:S01]  /*6450*/  FADD.FTZ R0, R181, R0 ;  /* 0x00000000b5007221 */ /* 0x001fe20000010000 */
[----:B------:R-:W-:Y:S02]  /*6460*/  F2FP.F16.F32.PACK_AB R169, R179, R178 ;  /* 0x000000b2b3a9723e */ /* 0x000fe400000000ff */
[----:B------:R-:W-:-:S03]  /*6470*/  F2FP.F16.F32.PACK_AB R171, R181, R180 ;  /* 0x000000b4b5ab723e */ /* 0x000fc600000000ff */
[----:B------:R-:W0:Y:S08]  /*6480*/  MUFU.EX2 R9, R9 ;  /* 0x0000000900097308 */ /* 0x000e300000000800 */
[----:B------:R-:W3:Y:S01]  /*6490*/  MUFU.EX2 R11, R11 ;  /* 0x0000000b000b7308 */ /* 0x000ee20000000800 */
        /* <DEDUP_REMOVED lines=56> */
[----:B0-----:R-:W-:Y:S01]  /*6820*/  FADD.FTZ R177, R21, R152 ;  /* 0x0000009815b17221 */ /* 0x001fe20000010000 */
[----:B---3--:R-:W-:-:S02]  /*6830*/  @!P2 VIADD R156, R7, 0x22840 ;  /* 0x00022840079ca836 */ /* 0x008fc40000000000 */
[-C--:B------:R-:W-:Y:S01]  /*6840*/  FMUL.FTZ R108, R108, R187.reuse ;  /* 0x000000bb6c6c7220 */ /* 0x080fe20000410000 */
[-C--:B------:R-:W-:Y:S01]  /*6850*/  FMUL.FTZ R109, R109, R187.reuse ;  /* 0x000000bb6d6d7220 */ /* 0x080fe20000410000 */
[----:B------:R-:W-:Y:S01]  /*6860*/  FADD.FTZ R177, R162, R177 ;  /* 0x000000b1a2b17221 */ /* 0x000fe20000010000 */
[-C--:B------:R-:W-:Y:S01]  /*6870*/  FMUL.FTZ R112, R112, R187.reuse ;  /* 0x000000bb70707220 */ /* 0x080fe20000410000 */
[----:B------:R-:W-:Y:S01]  /*6880*/  @!P2 PRMT R156, RZ, 0x654, R156 ;  /* 0x00000654ff9ca816 */ /* 0x000fe2000000009c */
[----:B------:R-:W0:Y:S01]  /*6890*/  MUFU.EX2 R194, R194 ;  /* 0x000000c200c27308 */ /* 0x000e220000000800 */
[----:B----4-:R-:W-:Y:S01]  /*68a0*/  FADD.FTZ R152, R166, R177 ;  /* 0x000000b1a6987221 */ /* 0x010fe20000010000 */
[----:B------:R3:W-:Y:S06]  /*68b0*/  BAR.ARV R8, 0x100 ;  /* 0x000400080000751d */ /* 0x0007ec0000002000 */
[----:B------:R-:W4:Y:S01]  /*68c0*/  MUFU.EX2 R192, R192 ;  /* 0x000000c000c07308 */ /* 0x000f220000000800 */
[----:B------:R5:W-:Y:S01]  /*68d0*/  @!P2 SYNCS.ARRIVE.TRANS64.RED.A1T0 RZ, [R156+URZ], RZ ;  /* 0x000000ff9cffa9a7 */ /* 0x000be2000810043f */
        /* <DEDUP_REMOVED lines=8> */
[----:B--2---:R-:W-:Y:S01]  /*6960*/  FADD.FTZ R9, R193, R152 ;  /* 0x00000098c1097221 */ /* 0x004fe20000010000 */
[----:B------:R-:W-:Y:S01]  /*6970*/  F2FP.F16.F32.PACK_AB R158, R12, R11 ;  /* 0x0000000b0c9e723e */ /* 0x000fe200000000ff */
[----:B------:R-:W-:Y:S01]  /*6980*/  FMUL.FTZ R125, R125, R187 ;  /* 0x000000bb7d7d7220 */ /* 0x000fe20000410000 */
[----:B------:R-:W-:Y:S01]  /*6990*/  F2FP.F16.F32.PACK_AB R152, R15, R13 ;  /* 0x0000000d0f98723e */ /* 0x000fe200000000ff */
[----:B0-----:R-:W-:Y:S01]  /*69a0*/  FADD.FTZ R9, R194, R9 ;  /* 0x00000009c2097221 */ /* 0x001fe20000010000 */
        /* <DEDUP_REMOVED lines=9> */
[----:B------:R2:W4:Y:S01]  /*6a40*/  MUFU.EX2 R3, R160 ;  /* 0x000000a000037308 */ /* 0x0005220000000800 */
[C---:B-1----:R-:W-:Y:S01]  /*6a50*/  FADD.FTZ R11, R164.reuse, R11 ;  /* 0x0000000ba40b7221 */ /* 0x042fe20000010000 */
[----:B------:R-:W-:Y:S01]  /*6a60*/  F2FP.F16.F32.PACK_AB R164, R164, R192 ;  /* 0x000000c0a4a4723e */ /* 0x000fe200000000ff */
[-C--:B------:R-:W-:Y:S01]  /*6a70*/  FMUL.FTZ R141, R141, R187.reuse ;  /* 0x000000bb8d8d7220 */ /* 0x080fe20000410000 */
[-C--:B------:R-:W-:Y:S01]  /*6a80*/  FMUL.FTZ R144, R144, R187.reuse ;  /* 0x000000bb90907220 */ /* 0x080fe20000410000 */
[-C--:B------:R-:W-:Y:S01]  /*6a90*/  FMUL.FTZ R145, R145, R187.reuse ;  /* 0x000000bb91917220 */ /* 0x080fe20000410000 */
[-C--:B------:R-:W-:Y:S01]  /*6aa0*/  FMUL.FTZ R148, R148, R187.reuse ;  /* 0x000000bb94947220 */ /* 0x080fe20000410000 */
[----:B------:R-:W-:Y:S01]  /*6ab0*/  FMUL.FTZ R149, R149, R187 ;  /* 0x000000bb95957220 */ /* 0x000fe20000410000 */
[----:B------:R-:W1:Y:S01]  /*6ac0*/  MUFU.EX2 R172, R172 ;  /* 0x000000ac00ac7308 */ /* 0x000e620000000800 */
[----:B0-----:R-:W-:Y:S01]  /*6ad0*/  FADD.FTZ R12, R168, R11 ;  /* 0x0000000ba80c7221 */ /* 0x001fe20000010000 */
[----:B--2---:R-:W-:-:S02]  /*6ae0*/  F2FP.F16.F32.PACK_AB R160, R166, R162 ;  /* 0x000000a2a6a0723e */ /* 0x004fc400000000ff */
[----:B------:R-:W-:-:S04]  /*6af0*/  F2FP.F16.F32.PACK_AB R162, R194, R193 ;  /* 0x000000c1c2a2723e */ /* 0x000fc800000000ff */
[----:B------:R-:W0:Y:S01]  /*6b00*/  MUFU.EX2 R188, R188 ;  /* 0x000000bc00bc7308 */ /* 0x000e220000000800 */
[C---:B----4-:R-:W-:Y:S01]  /*6b10*/  FADD.FTZ R11, R3.reuse, R12 ;  /* 0x0000000c030b7221 */ /* 0x050fe20000010000 */
        /* <DEDUP_REMOVED lines=8> */
[----:B------:R2:W4:Y:S01]  /*6ba0*/  MUFU.EX2 R9, R154 ;  /* 0x0000009a00097308 */ /* 0x0005220000000800 */
[C---:B-1----:R-:W-:Y:S01]  /*6bb0*/  FADD.FTZ R12, R176.reuse, R13 ;  /* 0x0000000db00c7221 */ /* 0x042fe20000010000 */
[----:B------:R-:W-:-:S06]  /*6bc0*/  F2FP.F16.F32.PACK_AB R170, R176, R170 ;  /* 0x000000aab0aa723e */ /* 0x000fcc00000000ff */
[----:B------:R-:W1:Y:S01]  /*6bd0*/  MUFU.EX2 R183, R183 ;  /* 0x000000b700b77308 */ /* 0x000e620000000800 */
[----:B0-----:R-:W-:Y:S01]  /*6be0*/  FADD.FTZ R0, R182, R0 ;  /* 0x00000000b6007221 */ /* 0x001fe20000010000 */
[----:B--2---:R-:W-:-:S06]  /*6bf0*/  F2FP.F16.F32.PACK_AB R154, R21, R20 ;  /* 0x00000014159a723e */ /* 0x004fcc00000000ff */
[----:B------:R-:W0:Y:S01]  /*6c00*/  MUFU.EX2 R10, R10 ;  /* 0x0000000a000a7308 */ /* 0x000e220000000800 */
[----:B----4-:R-:W-:-:S07]  /*6c10*/  FADD.FTZ R13, R9, R12 ;  /* 0x0000000c090d7221 */ /* 0x010fce0000010000 */
        /* <DEDUP_REMOVED lines=11> */
[----:B------:R-:W-:Y:S02]  /*6cd0*/  F2FP.F16.F32.PACK_AB R175, R185, R184 ;  /* 0x000000b8b9af723e */ /* 0x000fe400000000ff */
[C---:B--2---:R-:W-:Y:S01]  /*6ce0*/  FADD.FTZ R3, R11.reuse, R12 ;  /* 0x0000000c0b037221 */ /* 0x044fe20000010000 */
[----:B------:R-:W-:Y:S01]  /*6cf0*/  F2FP.F16.F32.PACK_AB R174, R11, R174 ;  /* 0x000000ae0bae723e */ /* 0x000fe200000000ff */
[----:B---3--:R-:W-:Y:S06]  /*6d00*/  @!P0 BRA `(.L_x_13646) ;  /* 0x0000000000048947 */ /* 0x008fec0003800000 */
[----:B------:R-:W-:Y:S01]  /*6d10*/  BPT.TRAP 0x1 ;  /* 0x000000040000795c */ /* 0x000fe20000300000 */
.L_x_13646:
[----:B------:R0:W1:Y:S01]  /*6d20*/  SYNCS.PHASECHK.TRANS64.TRYWAIT P3, [UR26+0x22850], R6 ;  /* 0x02285006ff0075a7 */ /* 0x000062000806015a */
[----:B------:R-:W-:Y:S05]  /*6d30*/  @!P0 BRA `(.L_x_13647) ;  /* 0x0000000000048947 */ /* 0x000fea0003800000 */
[----:B------:R-:W-:Y:S01]  /*6d40*/  BPT.TRAP 0x1 ;  /* 0x000000040000795c */ /* 0x000fe20000300000 */
.L_x_13647:
[----:B-1----:R-:W-:Y:S05]  /*6d50*/  @P3 BRA `(.L_x_13648) ;  /* 0x0000000000083947 */ /* 0x002fea0003800000 */
[----:B------:R-:W1:Y:S02]  /*6d60*/  SYNCS.PHASECHK.TRANS64.TRYWAIT P3, [UR26+0x22850], R6 ;  /* 0x02285006ff0075a7 */ /* 0x000e64000806015a */
[----:B-1----:R-:W-:Y:S05]  /*6d70*/  @!P3 BRA `(.L_x_13649) ;  /* 0x000000e80014b947 */ /* 0x002fea0003800000 */
.L_x_13648:
[----:B------:R-:W2:Y:S01]  /*6d80*/  S2R R9, SR_TID.X ;  /* 0x0000000000097919 */ /* 0x000ea20000002100 */
[----:B------:R-:W-:Y:S01]  /*6d90*/  UIMAD UR11, UR37, 0xc00, UR21 ;  /* 0x00000c00250b78a4 */ /* 0x000fe2000f8e0215 */
[----:B-1----:R-:W-:Y:S01]  /*6da0*/  @!P2 VIADD R7, R7, 0x22860 ;  /* 0x000228600707a836 */ /* 0x002fe20000000000 */
[----:B------:R-:W-:Y:S01]  /*6db0*/  UMOV UR7, 0x40000040 ;  /* 0x4000004000077882 */ /* 0x000fe20000000000 */
[----:B------:R-:W-:Y:S01]  /*6dc0*/  UISETP.GT.AND UP1, UPT, UR23, UR22, UPT ;  /* 0x000000161700728c */ /* 0x000fe2000bf24270 */
[----:B------:R-:W-:Y:S01]  /*6dd0*/  IMAD.MOV.U32 R10, RZ, RZ, R5 ;  /* 0x000000ffff0a7224 */ /* 0x000fe200078e0005 */
[----:B------:R-:W-:Y:S01]  /*6de0*/  UIADD3 UR23, UR23, -0x1, URZ ;  /* 0xffffffff17177890 */ /* 0x000fe2000fffe03f */
[----:B------:R-:W-:Y:S01]  /*6df0*/  @!P2 PRMT R7, RZ, 0x654, R7 ;  /* 0x00000654ff07a816 */ /* 0x000fe20000000007 */
[----:B------:R-:W-:Y:S02]  /*6e00*/  UMOV UR6, UR11 ;  /* 0x0000000b00067c82 */ /* 0x000fe40008000000 */
[----:B------:R-:W-:-:S02]  /*6e10*/  PLOP3.LUT P3, PT, PT, PT, UP1, 0x80, 0x0 ;  /* 0x000000000000781c */ /* 0x000fc40003f6f018 */
[----:B--2---:R-:W-:-:S05]  /*6e20*/  SHF.R.U32.HI R9, RZ, 0x7, R9 ;  /* 0x00000007ff097819 */ /* 0x004fca0000011609 */
[----:B0-----:R-:W-:-:S05]  /*6e30*/  VIADD R6, R9, 0x8 ;  /* 0x0000000809067836 */ /* 0x001fca0000000000 */
        /* <DEDUP_REMOVED lines=34> */
[----:B------:R0:W-:Y:S02]  /*7060*/  @!P2 SYNCS.ARRIVE.TRANS64.RED.A1T0 RZ, [R7+URZ], RZ ;  /* 0x000000ff07ffa9a7 */ /* 0x0001e4000810043f */
[----:B0-----:R-:W-:Y:S01]  /*7070*/  IMAD.MOV.U32 R7, RZ, RZ, R4 ;  /* 0x000000ffff077224 */ /* 0x001fe200078e0004 */
[----:B--2---:R-:W-:Y:S06]  /*7080*/  @P3 BRA `(.L_x_13650) ;  /* 0xffffffd400303947 */ /* 0x004fec000383ffff */
.L_x_13641:
[----:B------:R-:W-:-:S06]  /*7090*/  UISETP.GE.AND UP0, UPT, UR23, UR40, UPT ;  /* 0x000000281700728c */ /* 0x000fcc000bf06270 */
[----:B------:R-:W-:-:S13]  /*70a0*/  PLOP3.LUT P1, PT, PT, PT, UP0, 0x80, 0x0 ;  /* 0x000000000000781c */ /* 0x000fda0003f2f008 */
[----:B------:R-:W-:Y:S05]  /*70b0*/  @!P1 BRA `(.L_x_13651) ;  /* 0x0000002000d49947 */ /* 0x000fea0003800000 */
[----:B------:R-:W-:Y:S01]  /*70c0*/  IMAD.MOV.U32 R7, RZ, RZ, R5 ;  /* 0x000000ffff077224 */ /* 0x000fe200078e0005 */
[----:B------:R-:W-:Y:S01]  /*70d0*/  ULDC UR24, c[0x0][0x9d8] ;  /* 0x0002760000187ab9 */ /* 0x000fe20000000800 */
[----:B01----:R-:W-:Y:S01]  /*70e0*/  IMAD.MOV.U32 R9, RZ, RZ, R4 ;  /* 0x000000ffff097224 */ /* 0x003fe200078e0004 */
[----:B------:R-:W-:-:S06]  /*70f0*/  ULDC UR22, c[0x0][0x988] ;  /* 0x0002620000167ab9 */ /* 0x000fcc0000000800 */
.L_x_13660:
[----:B------:R-:W-:-:S04]  /*7100*/  UIADD3 UR37, UR37, 0x1, URZ ;  /* 0x0000000125257890 */ /* 0x000fc8000fffe03f */
[----:B------:R-:W-:-:S04]  /*7110*/  UISETP.NE.AND UP0, UPT, UR37, 0x2, UPT ;  /* 0x000000022500788c */ /* 0x000fc8000bf05270 */
[----:B------:R-:W-:Y:S02]  /*7120*/  USEL UR6, URZ, 0x1, UP0 ;  /* 0x000000013f067887 */ /* 0x000fe40008000000 */
[----:B------:R-:W-:Y:S02]  /*7130*/  USEL UR37, UR37, URZ, UP0 ;  /* 0x0000003f25257287 */ /* 0x000fe40008000000 */
[----:B------:R-:W-:Y:S01]  /*7140*/  ULOP3.LUT UR47, UR47, UR6, URZ, 0x3c, !UPT ;  /* 0x000000062f2f7292 */ /* 0x000fe2000f8e3c3f */
[----:B--2---:R-:W-:Y:S11]  /*7150*/  @!P0 BRA `(.L_x_13652) ;  /* 0x0000000000048947 */ /* 0x004ff60003800000 */
[----:B------:R-:W-:Y:S01]  /*7160*/  BPT.TRAP 0x1 ;  /* 0x000000040000795c */ /* 0x000fe20000300000 */
.L_x_13652:
        /* <DEDUP_REMOVED lines=9> */
.L_x_13653:
[----:B-1----:R-:W-:Y:S05]  /*7200*/  @P1 BRA `(.L_x_13654) ;  /* 0x0000000000081947 */ /* 0x002fea0003800000 */
[----:B------:R-:W1:Y:S02]  /*7210*/  SYNCS.PHASECHK.TRANS64.TRYWAIT P1, [UR25+0x22830], R6 ;  /* 0x02283006ff0075a7 */ /* 0x000e640008020159 */
[----:B-1----:R-:W-:Y:S05]  /*7220*/  @!P1 BRA `(.L_x_13655) ;  /* 0x000000e000fc9947 */ /* 0x002fea0003800000 */
.L_x_13654:
        /* <DEDUP_REMOVED lines=343> */
[----:B------:R1:W-:Y:S01]  /*87a0*/  MUFU.EX2 R192, R162 ;  /* 0x000000a200c07308 */ /* 0x0003e20000000800 */
[----:B0-----:R-:W-:Y:S01]  /*87b0*/  FADD.FTZ R3, R14, R156 ;  /* 0x0000009c0e037221 */ /* 0x001fe20000010000 */
[----:B------:R-:W-:Y:S01]  /*87c0*/  F2FP.F16.F32.PACK_AB R156, R13, R12 ;  /* 0x0000000c0d9c723e */ /* 0x000fe200000000ff */
[----:B------:R-:W-:-:S02]  /*87d0*/  IMAD.U32 R12, RZ, RZ, UR25 ;  /* 0x00000019ff0c7e24 */ /* 0x000fc4000f8e00ff */
[-C--:B------:R-:W-:Y:S01]  /*87e0*/  FMUL.FTZ R59, R59, R9.reuse ;  /* 0x000000093b3b7220 */ /* 0x080fe20000410000 */
[----:B------:R-:W-:Y:S01]  /*87f0*/  FADD.FTZ R3, R15, R3 ;  /* 0x000000030f037221 */ /* 0x000fe20000010000 */
[----:B------:R-:W-:Y:S01]  /*8800*/  FMUL.FTZ R62, R62, R9 ;  /* 0x000000093e3e7220 */ /* 0x000fe20000410000 */
[----:B------:R-:W-:Y:S01]  /*8810*/  @!P2 VIADD R15, R12, 0x22840 ;  /* 0x000228400c0fa836 */ /* 0x000fe20000000000 */
[----:B------:R-:W-:Y:S01]  /*8820*/  MUFU.EX2 R163, R163 ;  /* 0x000000a300a37308 */ /* 0x000fe20000000800 */
[----:B------:R-:W-:Y:S01]  /*8830*/  FADD.FTZ R3, R20, R3 ;  /* 0x0000000314037221 */ /* 0x000fe20000010000 */
[----:B-1----:R-:W-:Y:S01]  /*8840*/  F2FP.F16.F32.PACK_AB R162, R153, R167 ;  /* 0x000000a799a2723e */ /* 0x002fe200000000ff */
[-C--:B------:R-:W-:Y:S01]  /*8850*/  FMUL.FTZ R63, R63, R9.reuse ;  /* 0x000000093f3f7220 */ /* 0x080fe20000410000 */
[----:B------:R-:W-:Y:S01]  /*8860*/  @!P2 PRMT R15, RZ, 0x654, R15 ;  /* 0x00000654ff0fa816 */ /* 0x000fe2000000000f */
[----:B------:R-:W-:Y:S01]  /*8870*/  FADD.FTZ R3, R21, R3 ;  /* 0x0000000315037221 */ /* 0x000fe20000010000 */
[-C--:B------:R-:W-:Y:S01]  /*8880*/  FMUL.FTZ R66, R66, R9.reuse ;  /* 0x0000000942427220 */ /* 0x080fe20000410000 */
[-C--:B------:R-:W-:Y:S01]  /*8890*/  FMUL.FTZ R67, R67, R9.reuse ;  /* 0x0000000943437220 */ /* 0x080fe20000410000 */
[----:B------:R-:W-:Y:S01]  /*88a0*/  MUFU.EX2 R193, R166 ;  /* 0x000000a600c17308 */ /* 0x000fe20000000800 */
[----:B------:R-:W-:Y:S01]  /*88b0*/  FADD.FTZ R3, R167, R3 ;  /* 0x00000003a7037221 */ /* 0x000fe20000010000 */
[-C--:B------:R-:W-:Y:S01]  /*88c0*/  FMUL.FTZ R70, R70, R9.reuse ;  /* 0x0000000946467220 */ /* 0x080fe20000410000 */
[-C--:B------:R-:W-:Y:S01]  /*88d0*/  FMUL.FTZ R71, R71, R9.reuse ;  /* 0x0000000947477220 */ /* 0x080fe20000410000 */
[-C--:B------:R-:W-:Y:S01]  /*88e0*/  FMUL.FTZ R74, R74, R9.reuse ;  /* 0x000000094a4a7220 */ /* 0x080fe20000410000 */
        /* <DEDUP_REMOVED lines=20> */
[----:B-1----:R-:W-:Y:S01]  /*8a30*/  F2FP.F16.F32.PACK_AB R160, R21, R20 ;  /* 0x0000001415a0723e */ /* 0x002fe200000000ff */
[----:B--2---:R-:W-:Y:S01]  /*8a40*/  FADD.FTZ R21, R159, R0 ;  /* 0x000000009f157221 */ /* 0x004fe20000010000 */
[----:B0-----:R-:W-:Y:S01]  /*8a50*/  FADD.FTZ R3, R157, R3 ;  /* 0x000000039d037221 */ /* 0x001fe20000010000 */
[-C--:B------:R-:W-:Y:S01]  /*8a60*/  FMUL.FTZ R106, R106, R9.reuse ;  /* 0x000000096a6a7220 */ /* 0x080fe20000410000 */
[-C--:B------:R-:W-:Y:S01]  /*8a70*/  FMUL.FTZ R107, R107, R9.reuse ;  /* 0x000000096b6b7220 */ /* 0x080fe20000410000 */
[----:B------:R-:W-:Y:S01]  /*8a80*/  FADD.FTZ R0, R192, R21 ;  /* 0x00000015c0007221 */ /* 0x000fe20000010000 */
[----:B------:R-:W-:Y:S01]  /*8a90*/  FADD.FTZ R3, R189, R3 ;  /* 0x00000003bd037221 */ /* 0x000fe20000010000 */
[----:B------:R0:W1:Y:S01]  /*8aa0*/  MUFU.EX2 R13, R8 ;  /* 0x00000008000d7308 */ /* 0x0000620000000800 */
        /* <DEDUP_REMOVED lines=8> */
[----:B0-----:R-:W-:Y:S01]  /*8b30*/  IADD3 R8, -R196, 0xb, RZ ;  /* 0x0000000bc4087810 */ /* 0x001fe20007ffe1ff */
[----:B---3--:R-:W-:Y:S01]  /*8b40*/  FADD.FTZ R0, R194, R21 ;  /* 0x00000015c2007221 */ /* 0x008fe20000010000 */
[----:B----4-:R-:W-:Y:S01]  /*8b50*/  FADD.FTZ R3, R161, R3 ;  /* 0x00000003a1037221 */ /* 0x010fe20000010000 */
[-C--:B------:R-:W-:Y:S01]  /*8b60*/  FMUL.FTZ R119, R119, R9.reuse ;  /* 0x0000000977777220 */ /* 0x080fe20000410000 */
[-C--:B------:R-:W-:Y:S01]  /*8b70*/  FMUL.FTZ R122, R122, R9.reuse ;  /* 0x000000097a7a7220 */ /* 0x080fe20000410000 */
[----:B------:R-:W-:Y:S01]  /*8b80*/  FADD.FTZ R0, R171, R0 ;  /* 0x00000000ab007221 */ /* 0x000fe20000010000 */
[----:B------:R0:W-:Y:S06]  /*8b90*/  BAR.ARV R8, 0x100 ;  /* 0x000400080000751d */ /* 0x0001ec0000002000 */
[----:B------:R-:W3:Y:S01]  /*8ba0*/  MUFU.EX2 R14, R170 ;  /* 0x000000aa000e7308 */ /* 0x000ee20000000800 */
[----:B------:R4:W-:Y:S01]  /*8bb0*/  @!P2 SYNCS.ARRIVE.TRANS64.RED.A1T0 RZ, [R15+URZ], RZ ;  /* 0x000000ff0fffa9a7 */ /* 0x0009e2000810043f */
[----:B-1----:R-:W-:Y:S01]  /*8bc0*/  FADD.FTZ R21, R13, R0 ;  /* 0x000000000d157221 */ /* 0x002fe20000010000 */
[-C--:B------:R-:W-:Y:S01]  /*8bd0*/  FMUL.FTZ R123, R123, R9.reuse ;  /* 0x000000097b7b7220 */ /* 0x080fe20000410000 */
[----:B--2---:R-:W-:Y:S01]  /*8be0*/  FADD.FTZ R3, R190, R3 ;  /* 0x00000003be037221 */ /* 0x004fe20000010000 */
        /* <DEDUP_REMOVED lines=16> */
[----:B------:R-:W-:Y:S01]  /*8cf0*/  FMUL.FTZ R151, R151, R9 ;  /* 0x0000000997977220 */ /* 0x000fe20000410000 */
[----:B------:R-:W-:-:S02]  /*8d00*/  F2FP.F16.F32.PACK_AB R164, R157, R188 ;  /* 0x000000bc9da4723e */ /* 0x000fc400000000ff */
[----:B------:R3:W5:Y:S01]  /*8d10*/  MUFU.EX2 R191, R168 ;  /* 0x000000a800bf7308 */ /* 0x0007620000000800 */
[----:B-1----:R-:W-:Y:S01]  /*8d20*/  FADD.FTZ R3, R165, R3 ;  /* 0x00000003a5037221 */ /* 0x002fe20000010000 */
[----:B------:R-:W-:Y:S02]  /*8d30*/  F2FP.F16.F32.PACK_AB R166, R161, R189 ;  /* 0x000000bda1a6723e */ /* 0x000fe400000000ff */
[----:B------:R-:W-:Y:S02]  /*8d40*/  F2FP.F16.F32.PACK_AB R153, R155, R176 ;  /* 0x000000b09b99723e */ /* 0x000fe400000000ff */
[----:B------:R-:W-:Y:S02]  /*8d50*/  F2FP.F16.F32.PACK_AB R155, R159, R187 ;  /* 0x000000bb9f9b723e */ /* 0x000fe400000000ff */
[----:B------:R-:W1:Y:S01]  /*8d60*/  MUFU.EX2 R11, R11 ;  /* 0x0000000b000b7308 */ /* 0x000e620000000800 */
[----:B--2---:R-:W-:Y:S01]  /*8d70*/  FADD.FTZ R0, R10, R21 ;  /* 0x000000150a007221 */ /* 0x004fe20000010000 */
[----:B---3--:R-:W-:-:S02]  /*8d80*/  F2FP.F16.F32.PACK_AB R168, R165, R190 ;  /* 0x000000bea5a8723e */ /* 0x008fc400000000ff */
[----:B------:R-:W-:Y:S02]  /*8d90*/  F2FP.F16.F32.PACK_AB R157, R163, R192 ;  /* 0x000000c0a39d723e */ /* 0x000fe400000000ff */
[----:B------:R-:W-:Y:S02]  /*8da0*/  F2FP.F16.F32.PACK_AB R161, R13, R171 ;  /* 0x000000ab0da1723e */ /* 0x000fe400000000ff */
[----:B------:R-:W2:Y:S01]  /*8db0*/  MUFU.EX2 R169, R169 ;  /* 0x000000a900a97308 */ /* 0x000ea20000000800 */
[----:B-----5:R-:W-:Y:S01]  /*8dc0*/  FADD.FTZ R3, R191, R3 ;  /* 0x00000003bf037221 */ /* 0x020fe20000010000 */
[----:B------:R-:W-:Y:S02]  /*8dd0*/  F2FP.F16.F32.PACK_AB R159, R194, R193 ;  /* 0x000000c1c29f723e */ /* 0x000fe400000000ff */
[----:B------:R-:W-:-:S04]  /*8de0*/  F2FP.F16.F32.PACK_AB R163, R10, R14 ;  /* 0x0000000e0aa3723e */ /* 0x000fc800000000ff */
[----:B----4-:R-:W3:Y:S01]  /*8df0*/  MUFU.EX2 R15, R174 ;  /* 0x000000ae000f7308 */ /* 0x010ee20000000800 */
        /* <DEDUP_REMOVED lines=42> */
.L_x_13656:
[----:B------:R0:W1:Y:S01]  /*90a0*/  SYNCS.PHASECHK.TRANS64.TRYWAIT P1, [UR25+0x22850], R6 ;  /* 0x02285006ff0075a7 */ /* 0x0000620008020159 */
[----:B------:R-:W-:Y:S05]  /*90b0*/  @!P0 BRA `(.L_x_13657) ;  /* 0x0000000000048947 */ /* 0x000fea0003800000 */
[----:B------:R-:W-:Y:S01]  /*90c0*/  BPT.TRAP 0x1 ;  /* 0x000000040000795c */ /* 0x000fe20000300000 */
.L_x_13657:
[----:B-1----:R-:W-:Y:S05]  /*90d0*/  @P1 BRA `(.L_x_13658) ;  /* 0x0000000000081947 */ /* 0x002fea0003800000 */
[----:B------:R-:W1:Y:S02]  /*90e0*/  SYNCS.PHASECHK.TRANS64.TRYWAIT P1, [UR25+0x22850], R6 ;  /* 0x02285006ff0075a7 */ /* 0x000e640008020159 */
[----:B-1----:R-:W-:Y:S05]  /*90f0*/  @!P1 BRA `(.L_x_13659) ;  /* 0x000000c400609947 */ /* 0x002fea0003800000 */
.L_x_13658:
        /* <DEDUP_REMOVED lines=49> */
.L_x_13651:
[----:B--2---:R-:W2:Y:S01]  /*9410*/  SHFL.BFLY PT, R6, R3, 0x2, 0x1f ;  /* 0x0c401f0003067f89 */ /* 0x004ea200000e0000 */
[----:B------:R-:W-:Y:S01]  /*9420*/  UIADD3 UR37, UR37, 0x1, URZ ;  /* 0x0000000125257890 */ /* 0x000fe2000fffe03f */
[----:B------:R3:W-:Y:S06]  /*9430*/  BAR.ARV R8, 0x100 ;  /* 0x000400080000751d */ /* 0x0007ec0000002000 */
[----:B------:R-:W-:Y:S02]  /*9440*/  UISETP.NE.AND UP0, UPT, UR37, 0x2, UPT ;  /* 0x000000022500788c */ /* 0x000fe4000bf05270 */
[----:B------:R-:W-:Y:S06]  /*9450*/  BAR.ARV 0x8, 0x180 ;  /* 0x0206000000007b1d */ /* 0x000fec0000002000 */
[----:B---3--:R-:W-:Y:S01]  /*9460*/  IMAD.U32 R8, RZ, RZ, UR10 ;  /* 0x0000000aff087e24 */ /* 0x008fe2000f8e00ff */
[----:B------:R-:W-:Y:S01]  /*9470*/  USEL UR4, URZ, 0x1, UP0 ;  /* 0x000000013f047887 */ /* 0x000fe20008000000 */
[----:B01----:R-:W0:Y:S01]  /*9480*/  SHFL.BFLY PT, R9, R0, 0x2, 0x1f ;  /* 0x0c401f0000097f89 */ /* 0x003e2200000e0000 */
[----:B------:R-:W-:Y:S01]  /*9490*/  PLOP3.LUT P0, PT, PT, PT, PT, 0x8, 0x0 ;  /* 0x000000000000781c */ /* 0x000fe20003f0e170 */
[----:B------:R-:W-:Y:S01]  /*94a0*/  UIADD3 UR48, UR48, 0x1, URZ ;  /* 0x0000000130307890 */ /* 0x000fe2000fffe03f */
[----:B--2---:R-:W-:Y:S01]  /*94b0*/  FADD.FTZ R7, R6, R3 ;  /* 0x0000000306077221 */ /* 0x004fe20000010000 */
[----:B------:R-:W-:-:S02]  /*94c0*/  USEL UR37, UR37, URZ, UP0 ;  /* 0x0000003f25257287 */ /* 0x000fc40008000000 */
[----:B------:R-:W-:Y:S02]  /*94d0*/  ULOP3.LUT UR47, UR47, UR4, URZ, 0x3c, !UPT ;  /* 0x000000042f2f7292 */ /* 0x000fe4000f8e3c3f */
[----:B------:R-:W1:Y:S01]  /*94e0*/  SHFL.BFLY PT, R6, R7, 0x1, 0x1f ;  /* 0x0c201f0007067f89 */ /* 0x000e6200000e0000 */
[----:B0-----:R-:W-:Y:S01]  /*94f0*/  FADD.FTZ R10, R9, R0 ;  /* 0x00000000090a7221 */ /* 0x001fe20000010000 */
[----:B------:R-:W-:-:S04]  /*9500*/  IMAD.MOV.U32 R0, RZ, RZ, RZ ;  /* 0x000000ffff007224 */ /* 0x000fc800078e00ff */
[----:B------:R-:W0:Y:S01]  /*9510*/  SHFL.BFLY PT, R9, R10, 0x1, 0x1f ;  /* 0x0c201f000a097f89 */ /* 0x000e2200000e0000 */
[----:B-1----:R-:W-:Y:S01]  /*9520*/  FADD.FTZ R11, R7, R6 ;  /* 0x00000006070b7221 */ /* 0x002fe20000010000 */
[----:B------:R-:W-:Y:S02]  /*9530*/  IMAD.MOV.U32 R6, RZ, RZ, RZ ;  /* 0x000000ffff067224 */ /* 0x000fe400078e00ff */
[----:B------:R-:W-:Y:S02]  /*9540*/  IMAD.U32 R7, RZ, RZ, UR10 ;  /* 0x0000000aff077e24 */ /* 0x000fe4000f8e00ff */
[----:B------:R-:W-:-:S13]  /*9550*/  FSETP.NE.FTZ.AND P1, PT, R11, RZ, PT ;  /* 0x000000ff0b00720b */ /* 0x000fda0003f35000 */
[----:B------:R-:W1:Y:S01]  /*9560*/  @P1 MUFU.RCP R6, R11 ;  /* 0x0000000b00061308 */ /* 0x000e620000001000 */
[----:B------:R-:W-:Y:S01]  /*9570*/  @P1 FMUL.FTZ R7, R7, 0.69314718246459960938 ;  /* 0x3f31721807071820 */ /* 0x000fe20000410000 */
[----:B0-----:R-:W-:-:S05]  /*9580*/  FADD.FTZ R3, R10, R9 ;  /* 0x000000090a037221 */ /* 0x001fca0000010000 */
        /* <DEDUP_REMOVED lines=139> */
.L_x_13630:
        /* <DEDUP_REMOVED lines=17> */
[----:B------:R-:W-:Y:S01]  /*9f50*/  ULDC.64 UR12, c[0x0][0xc00] ;  /* 0x00030000000c7ab9 */ /* 0x000fe20000000a00 */
[----:B------:R-:W-:Y:S01]  /*9f60*/  ULDC.64 UR14, c[0x0][0xc08] ;  /* 0x00030200000e7ab9 */ /* 0x000fe20000000a00 */
[----:B------:R-:W-:Y:S01]  /*9f70*/  UIMAD.WIDE UR12, UR46, 0x4, UR12 ;  /* 0x000000042e0c78a5 */ /* 0x000fe2000f8e020c */
[----:B------:R-:W-:Y:S01]  /*9f80*/  ULDC UR22, c[0x0][0xbe8] ;  /* 0x0002fa0000167ab9 */ /* 0x000fe20000000800 */
[----:B------:R-:W-:Y:S01]  /*9f90*/  UMOV UR10, UR8 ;  /* 0x00000008000a7c82 */ /* 0x000fe20008000000 */
[----:B0-----:R-:W-:Y:S01]  /*9fa0*/  UMOV UR11, UR4 ;  /* 0x00000004000b7c82 */ /* 0x001fe20008000000 */
[----:B------:R-:W-:Y:S01]  /*9fb0*/  UISETP.NE.U32.AND UP0, UPT, UR14, URZ, UPT ;  /* 0x0000003f0e00728c */ /* 0x000fe2000bf05070 */
[----:B------:R-:W-:-:S03]  /*9fc0*/  ULDC UR4, c[0x0][0xad4] ;  /* 0x0002b50000047ab9 */ /* 0x000fc60000000800 */
[----:B------:R-:W-:-:S11]  /*9fd0*/  UISETP.NE.AND.EX UP0, UPT, UR15, URZ, UPT, UP0 ;  /* 0x0000003f0f00728c */ /* 0x000fd6000bf05300 */
[----:B------:R-:W-:-:S04]  /*9fe0*/  @UP0 ULEA UR14, UP1, UR46, UR14, 0x2 ;  /* 0x0000000e2e0e0291 */ /* 0x000fc8000f82103f */
[----:B------:R-:W-:Y:S01]  /*9ff0*/  @UP0 ULEA.HI.X UR15, UR46, UR15, UR45, 0x2, UP1 ;  /* 0x0000000f2e0f0291 */ /* 0x000fe200088f142d */
[----:B------:R-:W-:Y:S01]  /*a000*/  BAR.SYNC.DEFER_BLOCKING 0x1, 0x100 ;  /* 0x0044000000007b1d */ /* 0x000fe20000010000 */
[----:B--2---:R-:W-:-:S03]  /*a010*/  IMAD.WIDE R4, R0, R4, UR10 ;  /* 0x0000000a00047e25 */ /* 0x004fc6000f8e0204 */
        /* <DEDUP_REMOVED lines=10> */
[C---:B------:R-:W-:Y:S02]  /*a0c0*/  IADD3 R161, P6, R4.reuse, 0x4020, RZ ;  /* 0x0000402004a17810 */ /* 0x040fe40007fde0ff */
[C---:B------:R-:W-:Y:S02]  /*a0d0*/  IADD3 R163, P5, R4.reuse, 0x4040, RZ ;  /* 0x0000404004a37810 */ /* 0x040fe40007fbe0ff */
[----:B------:R-:W-:-:S02]  /*a0e0*/  IADD3 R167, P1, R4, 0x8000, RZ ;  /* 0x0000800004a77810 */ /* 0x000fc40007f3e0ff */
[----:B------:R-:W-:Y:S02]  /*a0f0*/  SHF.R.U64 R14, R14, 0x3, RZ ;  /* 0x000000030e0e7819 */ /* 0x000fe400000012ff */
[----:B------:R-:W-:Y:S02]  /*a100*/  SHF.R.U64 R156, R156, 0x3, RZ ;  /* 0x000000039c9c7819 */ /* 0x000fe400000012ff */
[----:B------:R-:W-:Y:S02]  /*a110*/  IADD3 R165, P2, R4, 0x4060, RZ ;  /* 0x0000406004a57810 */ /* 0x000fe40007f5e0ff */
[----:B------:R-:W-:Y:S02]  /*a120*/  LOP3.LUT R158, R159, 0x380, RZ, 0xc0, !PT ;  /* 0x000003809f9e7812 */ /* 0x000fe400078ec0ff */
[----:B------:R-:W-:Y:S02]  /*a130*/  LOP3.LUT R160, R161, 0x380, RZ, 0xc0, !PT ;  /* 0x00000380a1a07812 */ /* 0x000fe400078ec0ff */
[----:B------:R-:W-:-:S02]  /*a140*/  LOP3.LUT R162, R163, 0x380, RZ, 0xc0, !PT ;  /* 0x00000380a3a27812 */ /* 0x000fc400078ec0ff */
[----:B------:R-:W-:Y:S02]  /*a150*/  LOP3.LUT R9, R4, 0x380, RZ, 0xc0, !PT ;  /* 0x0000038004097812 */ /* 0x000fe400078ec0ff */
[----:B------:R-:W-:Y:S02]  /*a160*/  LOP3.LUT R166, R167, 0x380, RZ, 0xc0, !PT ;  /* 0x00000380a7a67812 */ /* 0x000fe400078ec0ff */
[----:B------:R-:W-:Y:S01]  /*a170*/  LOP3.LUT R14, R14, R15, RZ, 0x3c, !PT ;  /* 0x0000000f0e0e7212 */ /* 0x000fe200078e3cff */
[--C-:B------:R-:W-:Y:S01]  /*a180*/  IMAD.X R15, RZ, RZ, R5.reuse, P0 ;  /* 0x000000ffff0f7224 */ /* 0x100fe200000e0605 */
[----:B------:R-:W-:Y:S01]  /*a190*/  LOP3.LUT R156, R156, R157, RZ, 0x3c, !PT ;  /* 0x0000009d9c9c7212 */ /* 0x000fe200078e3cff */
[----:B------:R-:W-:Y:S01]  /*a1a0*/  IMAD.X R157, RZ, RZ, R5, P4 ;  /* 0x000000ffff9d7224 */ /* 0x000fe200020e0605 */
[----:B------:R-:W-:Y:S02]  /*a1b0*/  LOP3.LUT R164, R165, 0x380, RZ, 0xc0, !PT ;  /* 0x00000380a5a47812 */ /* 0x000fe400078ec0ff */
[----:B------:R-:W-:-:S02]  /*a1c0*/  SHF.R.U64 R158, R158, 0x3, RZ ;  /* 0x000000039e9e7819 */ /* 0x000fc400000012ff */
[----:B------:R-:W-:Y:S02]  /*a1d0*/  SHF.R.U64 R160, R160, 0x3, RZ ;  /* 0x00000003a0a07819 */ /* 0x000fe400000012ff */
[----:B------:R-:W-:Y:S02]  /*a1e0*/  SHF.R.U64 R162, R162, 0x3, RZ ;  /* 0x00000003a2a27819 */ /* 0x000fe400000012ff */
[----:B------:R-:W-:Y:S02]  /*a1f0*/  SHF.R.U64 R166, R166, 0x3, RZ ;  /* 0x00000003a6a67819 */ /* 0x000fe400000012ff */
[----:B------:R-:W-:Y:S02]  /*a200*/  SHF.R.U64 R9, R9, 0x3, RZ ;  /* 0x0000000309097819 */ /* 0x000fe400000012ff */
[C---:B------:R-:W-:Y:S02]  /*a210*/  IADD3 R169, P0, R4.reuse, 0x8020, RZ ;  /* 0x0000802004a97810 */ /* 0x040fe40007f1e0ff */
[----:B------:R-:W-:-:S02]  /*a220*/  IADD3 R171, P4, R4, 0x8040, RZ ;  /* 0x0000804004ab7810 */ /* 0x000fc40007f9e0ff */
        /* <DEDUP_REMOVED lines=11> */
[----:B------:R-:W-:-:S02]  /*a2e0*/  LOP3.LUT R168, R169, 0x380, RZ, 0xc0, !PT ;  /* 0x00000380a9a87812 */ /* 0x000fc400078ec0ff */
[----:B------:R-:W-:Y:S02]  /*a2f0*/  LOP3.LUT R170, R171, 0x380, RZ, 0xc0, !PT ;  /* 0x00000380abaa7812 */ /* 0x000fe400078ec0ff */
[C---:B------:R-:W-:Y:S02]  /*a300*/  IADD3 R173, P3, R4.reuse, 0x8060, RZ ;  /* 0x0000806004ad7810 */ /* 0x040fe40007f7e0ff */
[C---:B------:R-:W-:Y:S02]  /*a310*/  IADD3 R153, P6, R4.reuse, 0xc000, RZ ;  /* 0x0000c00004997810 */ /* 0x040fe40007fde0ff */
[C---:B------:R-:W-:Y:S02]  /*a320*/  IADD3 R155, P5, R4.reuse, 0xc020, RZ ;  /* 0x0000c020049b7810 */ /* 0x040fe40007fbe0ff */
[----:B------:R-:W-:Y:S02]  /*a330*/  IADD3 R7, P1, R4, 0xc060, RZ ;  /* 0x0000c06004077810 */ /* 0x000fe40007f3e0ff */
[----:B------:R-:W-:Y:S01]  /*a340*/  LOP3.LUT R164, R164, R165, RZ, 0x3c, !PT ;  /* 0x000000a5a4a47212 */ /* 0x000fe200078e3cff */
[----:B------:R-:W-:Y:S01]  /*a350*/  IMAD.X R165, RZ, RZ, R5, P2 ;  /* 0x000000ffffa57224 */ /* 0x000fe200010e0605 */
[----:B------:R-:W-:-:S02]  /*a360*/  SHF.R.U64 R168, R168, 0x3, RZ ;  /* 0x00000003a8a87819 */ /* 0x000fc400000012ff */
[----:B------:R-:W-:Y:S02]  /*a370*/  SHF.R.U64 R170, R170, 0x3, RZ ;  /* 0x00000003aaaa7819 */ /* 0x000fe400000012ff */
[----:B------:R-:W-:Y:S02]  /*a380*/  LOP3.LUT R172, R173, 0x380, RZ, 0xc0, !PT ;  /* 0x00000380adac7812 */ /* 0x000fe400078ec0ff */
[----:B------:R-:W-:Y:S02]  /*a390*/  IADD3 R21, P2, R4, 0xc040, RZ ;  /* 0x0000c04004157810 */ /* 0x000fe40007f5e0ff */
[----:B------:R-:W-:Y:S02]  /*a3a0*/  MOV R0, R8 ;  /* 0x0000000800007202 */ /* 0x000fe40000000f00 */
[----:B------:R-:W-:Y:S02]  /*a3b0*/  LOP3.LUT R152, R153, 0x380, RZ, 0xc0, !PT ;  /* 0x0000038099987812 */ /* 0x000fe400078ec0ff */
[----:B------:R-:W-:-:S02]  /*a3c0*/  LOP3.LUT R154, R155, 0x380, RZ, 0xc0, !PT ;  /* 0x000003809b9a7812 */ /* 0x000fc400078ec0ff */
[----:B------:R-:W-:Y:S02]  /*a3d0*/  LOP3.LUT R4, R7, 0x380, RZ, 0xc0, !PT ;  /* 0x0000038007047812 */ /* 0x000fe400078ec0ff */
[----:B------:R-:W-:Y:S02]  /*a3e0*/  F2FP.F16.F32.PACK_AB R8, R25, R24 ;  /* 0x000000181908723e */ /* 0x000fe400000000ff */
[----:B------:R-:W-:Y:S02]  /*a3f0*/  F2FP.F16.F32.PACK_AB R9, R27, R26 ;  /* 0x0000001a1b09723e */ /* 0x000fe400000000ff */
[----:B------:R-:W-:Y:S01]  /*a400*/  LOP3.LUT R168, R168, R169, RZ, 0x3c, !PT ;  /* 0x000000a9a8a87212 */ /* 0x000fe200078e3cff */
[--C-:B------:R-:W-:Y:S01]  /*a410*/  IMAD.X R169, RZ, RZ, R5.reuse, P0 ;  /* 0x000000ffffa97224 */ /* 0x100fe200000e0605 */
[----:B------:R-:W-:Y:S01]  /*a420*/  LOP3.LUT R170, R170, R171, RZ, 0x3c, !PT ;  /* 0x000000abaaaa7212 */ /* 0x000fe200078e3cff */
[----:B------:R-:W-:Y:S01]  /*a430*/  IMAD.X R171, RZ, RZ, R5, P4 ;  /* 0x000000ffffab7224 */ /* 0x000fe200020e0605 */
[----:B------:R-:W-:Y:S01]  /*a440*/  SHF.R.U64 R172, R172, 0x3, RZ ;  /* 0x00000003acac7819 */ /* 0x000fe200000012ff */
[----:B------:R0:W-:Y:S01]  /*a450*/  STSM.16.M88.4 [R0], R8 ;  /* 0x0000000800007844 */ /* 0x0001e20000000200 */
[----:B------:R-:W-:-:S02]  /*a460*/  SHF.R.U64 R152, R152, 0x3, RZ ;  /* 0x0000000398987819 */ /* 0x000fc400000012ff */
[----:B------:R-:W-:Y:S02]  /*a470*/  SHF.R.U64 R154, R154, 0x3, RZ ;  /* 0x000000039a9a7819 */ /* 0x000fe400000012ff */
[----:B------:R-:W-:Y:S02]  /*a480*/  SHF.R.U64 R4, R4, 0x3, RZ ;  /* 0x0000000304047819 */ /* 0x000fe400000012ff */
[----:B------:R-:W-:Y:S01]  /*a490*/  LOP3.LUT R172, R172, R173, RZ, 0x3c, !PT ;  /* 0x000000adacac7212 */ /* 0x000fe200078e3cff */
[--C-:B------:R-:W-:Y:S01]  /*a4a0*/  IMAD.X R173, RZ, RZ, R5.reuse, P3 ;  /* 0x000000ffffad7224 */ /* 0x100fe200018e0605 */
[----:B------:R-:W-:Y:S02]  /*a4b0*/  MOV R179, R12 ;  /* 0x0000000c00b37202 */ /* 0x000fe40000000f00 */
[----:B------:R-:W-:Y:S02]  /*a4c0*/  MOV R180, R14 ;  /* 0x0000000e00b47202 */ /* 0x000fe40000000f00 */
[----:B------:R-:W-:Y:S01]  /*a4d0*/  LOP3.LUT R152, R152, R153, RZ, 0x3c, !PT ;  /* 0x0000009998987212 */ /* 0x000fe200078e3cff */
[--C-:B------:R-:W-:Y:S01]  /*a4e0*/  IMAD.X R153, RZ, RZ, R5.reuse, P6 ;  /* 0x000000ffff997224 */ /* 0x100fe200030e0605 */
[----:B------:R-:W-:Y:S01]  /*a4f0*/  LOP3.LUT R154, R154, R155, RZ, 0x3c, !PT ;  /* 0x0000009b9a9a7212 */ /* 0x000fe200078e3cff */
[----:B------:R-:W-:Y:S01]  /*a500*/  IMAD.X R155, RZ, RZ, R5, P5 ;  /* 0x000000ffff9b7224 */ /* 0x000fe200028e0605 */
[----:B0-----:R-:W-:-:S02]  /*a510*/  F2FP.F16.F32.PACK_AB R8, R33, R32 ;  /* 0x000000202108723e */ /* 0x001fc400000000ff */
[----:B------:R-:W-:Y:S02]  /*a520*/  F2FP.F16.F32.PACK_AB R9, R35, R34 ;  /* 0x000000222309723e */ /* 0x000fe400000000ff */
[----:B------:R-:W-:Y:S02]  /*a530*/  F2FP.F16.F32.PACK_AB R10, R37, R36 ;  /* 0x00000024250a723e */ /* 0x000fe400000000ff */
[----:B------:R-:W-:Y:S02]  /*a540*/  F2FP.F16.F32.PACK_AB R11, R39, R38 ;  /* 0x00000026270b723e */ /* 0x000fe400000000ff */
[----:B------:R-:W-:Y:S02]  /*a550*/  LOP3.LUT R4, R4, R7, RZ, 0x3c, !PT ;  /* 0x0000000704047212 */ /* 0x000fe400078e3cff */
[----:B------:R-:W-:Y:S01]  /*a560*/  MOV R178, R164 ;  /* 0x000000a400b27202 */ /* 0x000fe20000000f00 */
[----:B------:R-:W-:Y:S01]  /*a570*/  STSM.16.M88.4 [R179], R8 ;  /* 0x00000008b3007844 */ /* 0x000fe20000000200 */
[----:B------:R-:W-:-:S02]  /*a580*/  MOV R0, R166 ;  /* 0x000000a600007202 */ /* 0x000fc40000000f00 */
[----:B------:R-:W-:Y:S02]  /*a590*/  F2FP.F16.F32.PACK_AB R12, R41, R40 ;  /* 0x00000028290c723e */ /* 0x000fe400000000ff */
[----:B------:R-:W-:Y:S02]  /*a5a0*/  F2FP.F16.F32.PACK_AB R13, R43, R42 ;  /* 0x0000002a2b0d723e */ /* 0x000fe400000000ff */
[----:B------:R-:W-:Y:S02]  /*a5b0*/  F2FP.F16.F32.PACK_AB R14, R45, R44 ;  /* 0x0000002c2d0e723e */ /* 0x000fe400000000ff */
[----:B------:R-:W-:Y:S02]  /*a5c0*/  F2FP.F16.F32.PACK_AB R15, R47, R46 ;  /* 0x0000002e2f0f723e */ /* 0x000fe400000000ff */
[----:B------:R-:W-:Y:S02]  /*a5d0*/  MOV R156, R156 ;  /* 0x0000009c009c7202 */ /* 0x000fe40000000f00 */
        /* <DEDUP_REMOVED lines=13> */
[----:B------:R-:W-:Y:S02]  /*a6b0*/  LOP3.LUT R20, R21, 0x380, RZ, 0xc0, !PT ;  /* 0x0000038015147812 */ /* 0x000fe400078ec0ff */
[----:B------:R-:W-:Y:S01]  /*a6c0*/  MOV R175, R172 ;  /* 0x000000ac00af7202 */ /* 0x000fe20000000f00 */
[----:B------:R1:W-:Y:S01]  /*a6d0*/  STSM.16.M88.4 [R158], R168 ;  /* 0x000000a89e007844 */ /* 0x0003e20000000200 */
[----:B------:R-:W-:Y:S02]  /*a6e0*/  MOV R172, R152 ;  /* 0x0000009800ac7202 */ /* 0x000fe40000000f00 */
[----:B------:R-:W-:-:S02]  /*a6f0*/  MOV R173, R154 ;  /* 0x0000009a00ad7202 */ /* 0x000fc40000000f00 */
[----:B------:R-:W-:Y:S02]  /*a700*/  SHF.R.U64 R20, R20, 0x3, RZ ;  /* 0x0000000314147819 */ /* 0x000fe400000012ff */
[----:B------:R-:W-:Y:S02]  /*a710*/  MOV R176, R160 ;  /* 0x000000a000b07202 */ /* 0x000fe40000000f00 */
[----:B------:R-:W-:Y:S02]  /*a720*/  F2FP.F16.F32.PACK_AB R152, R65, R64 ;  /* 0x000000404198723e */ /* 0x000fe400000000ff */
[----:B------:R-:W-:Y:S02]  /*a730*/  F2FP.F16.F32.PACK_AB R153, R67, R66 ;  /* 0x000000424399723e */ /* 0x000fe400000000ff */
[----:B------:R-:W-:Y:S02]  /*a740*/  F2FP.F16.F32.PACK_AB R154, R69, R68 ;  /* 0x00000044459a723e */ /* 0x000fe400000000ff */
[----:B------:R-:W-:-:S02]  /*a750*/  F2FP.F16.F32.PACK_AB R155, R71, R70 ;  /* 0x00000046479b723e */ /* 0x000fc400000000ff */
[----:B------:R-:W-:Y:S02]  /*a760*/  MOV R177, R162 ;  /* 0x000000a200b17202 */ /* 0x000fe40000000f00 */
[----:B0-----:R-:W-:Y:S01]  /*a770*/  F2FP.F16.F32.PACK_AB R156, R73, R72 ;  /* 0x00000048499c723e */ /* 0x001fe200000000ff */
[----:B------:R0:W-:Y:S01]  /*a780*/  STSM.16.M88.4 [R176], R152 ;  /* 0x00000098b0007844 */ /* 0x0001e20000000200 */
[----:B------:R-:W-:Y:S02]  /*a790*/  F2FP.F16.F32.PACK_AB R157, R75, R74 ;  /* 0x0000004a4b9d723e */ /* 0x000fe400000000ff */
[----:B-1----:R-:W-:Y:S02]  /*a7a0*/  F2FP.F16.F32.PACK_AB R158, R77, R76 ;  /* 0x0000004c4d9e723e */ /* 0x002fe400000000ff */
[----:B------:R-:W-:Y:S02]  /*a7b0*/  F2FP.F16.F32.PACK_AB R159, R79, R78 ;  /* 0x0000004e4f9f723e */ /* 0x000fe400000000ff */
[----:B------:R-:W-:-:S02]  /*a7c0*/  F2FP.F16.F32.PACK_AB R160, R81, R80 ;  /* 0x0000005051a0723e */ /* 0x000fc400000000ff */
[----:B------:R-:W-:Y:S01]  /*a7d0*/  F2FP.F16.F32.PACK_AB R161, R83, R82 ;  /* 0x0000005253a1723e */ /* 0x000fe200000000ff */
[----:B------:R1:W-:Y:S01]  /*a7e0*/  STSM.16.M88.4 [R177], R156 ;  /* 0x0000009cb1007844 */ /* 0x0003e20000000200 */
[----:B------:R-:W-:Y:S02]  /*a7f0*/  F2FP.F16.F32.PACK_AB R162, R85, R84 ;  /* 0x0000005455a2723e */ /* 0x000fe400000000ff */
[----:B------:R-:W-:Y:S02]  /*a800*/  F2FP.F16.F32.PACK_AB R163, R87, R86 ;  /* 0x0000005657a3723e */ /* 0x000fe400000000ff */
[----:B------:R-:W-:Y:S01]  /*a810*/  LOP3.LUT R20, R20, R21, RZ, 0x3c, !PT ;  /* 0x0000001514147212 */ /* 0x000fe200078e3cff */
[--C-:B------:R-:W-:Y:S01]  /*a820*/  IMAD.X R21, RZ, RZ, R5.reuse, P2 ;  /* 0x000000ffff157224 */ /* 0x100fe200010e0605 */
[----:B------:R-:W-:Y:S01]  /*a830*/  F2FP.F16.F32.PACK_AB R8, R89, R88 ;  /* 0x000000585908723e */ /* 0x000fe200000000ff */
[----:B------:R-:W-:Y:S01]  /*a840*/  IMAD.X R5, RZ, RZ, R5, P1 ;  /* 0x000000ffff057224 */ /* 0x000fe200008e0605 */
[----:B------:R-:W-:Y:S01]  /*a850*/  F2FP.F16.F32.PACK_AB R9, R91, R90 ;  /* 0x0000005a5b09723e */ /* 0x000fe200000000ff */
[----:B------:R2:W-:Y:S01]  /*a860*/  STSM.16.M88.4 [R178], R160 ;  /* 0x000000a0b2007844 */ /* 0x0005e20000000200 */
[----:B------:R-:W-:-:S02]  /*a870*/  F2FP.F16.F32.PACK_AB R10, R93, R92 ;  /* 0x0000005c5d0a723e */ /* 0x000fc400000000ff */
[----:B------:R-:W-:Y:S02]  /*a880*/  F2FP.F16.F32.PACK_AB R11, R95, R94 ;  /* 0x0000005e5f0b723e */ /* 0x000fe400000000ff */
[----:B------:R-:W-:Y:S02]  /*a890*/  F2FP.F16.F32.PACK_AB R12, R97, R96 ;  /* 0x00000060610c723e */ /* 0x000fe400000000ff */
[----:B------:R-:W-:Y:S01]  /*a8a0*/  F2FP.F16.F32.PACK_AB R13, R99, R98 ;  /* 0x00000062630d723e */ /* 0x000fe200000000ff */
[----:B------:R3:W-:Y:S01]  /*a8b0*/  STSM.16.M88.4 [R0], R8 ;  /* 0x0000000800007844 */ /* 0x0007e20000000200 */
[----:B------:R-:W-:Y:S02]  /*a8c0*/  F2FP.F16.F32.PACK_AB R14, R101, R100 ;  /* 0x00000064650e723e */ /* 0x000fe400000000ff */
[----:B------:R-:W-:Y:S02]  /*a8d0*/  F2FP.F16.F32.PACK_AB R15, R103, R102 ;  /* 0x00000066670f723e */ /* 0x000fe400000000ff */
[----:B0-----:R-:W-:-:S02]  /*a8e0*/  F2FP.F16.F32.PACK_AB R152, R105, R104 ;  /* 0x000000686998723e */ /* 0x001fc400000000ff */
[----:B------:R-:W-:Y:S01]  /*a8f0*/  F2FP.F16.F32.PACK_AB R153, R107, R106 ;  /* 0x0000006a6b99723e */ /* 0x000fe200000000ff */
[----:B------:R0:W-:Y:S01]  /*a900*/  STSM.16.M88.4 [R7], R12 ;  /* 0x0000000c07007844 */ /* 0x0001e20000000200 */
[----:B------:R-:W-:Y:S02]  /*a910*/  F2FP.F16.F32.PACK_AB R154, R109, R108 ;  /* 0x0000006c6d9a723e */ /* 0x000fe400000000ff */
[----:B------:R-:W-:Y:S02]  /*a920*/  F2FP.F16.F32.PACK_AB R155, R111, R110 ;  /* 0x0000006e6f9b723e */ /* 0x000fe400000000ff */
[----:B-1----:R-:W-:Y:S02]  /*a930*/  F2FP.F16.F32.PACK_AB R156, R113, R112 ;  /* 0x00000070719c723e */ /* 0x002fe400000000ff */
[----:B------:R-:W-:Y:S01]  /*a940*/  F2FP.F16.F32.PACK_AB R157, R115, R114 ;  /* 0x00000072739d723e */ /* 0x000fe200000000ff */
[----:B------:R-:W-:Y:S01]  /*a950*/  STSM.16.M88.4 [R174], R152 ;  /* 0x00000098ae007844 */ /* 0x000fe20000000200 */
[----:B------:R-:W-:-:S02]  /*a960*/  F2FP.F16.F32.PACK_AB R158, R117, R116 ;  /* 0x00000074759e723e */ /* 0x000fc400000000ff */
[----:B------:R-:W-:Y:S02]  /*a970*/  F2FP.F16.F32.PACK_AB R159, R119, R118 ;  /* 0x00000076779f723e */ /* 0x000fe400000000ff */
[----:B--2---:R-:W-:Y:S02]  /*a980*/  F2FP.F16.F32.PACK_AB R160, R121, R120 ;  /* 0x0000007879a0723e */ /* 0x004fe400000000ff */
[----:B------:R-:W-:Y:S01]  /*a990*/  F2FP.F16.F32.PACK_AB R161, R123, R122 ;  /* 0x0000007a7ba1723e */ /* 0x000fe200000000ff */
[----:B------:R-:W-:Y:S01]  /*a9a0*/  STSM.16.M88.4 [R175], R156 ;  /* 0x0000009caf007844 */ /* 0x000fe20000000200 */
[----:B------:R-:W-:Y:S02]  /*a9b0*/  F2FP.F16.F32.PACK_AB R162, R125, R124 ;  /* 0x0000007c7da2723e */ /* 0x000fe400000000ff */
[----:B------:R-:W-:Y:S02]  /*a9c0*/  F2FP.F16.F32.PACK_AB R163, R127, R126 ;  /* 0x0000007e7fa3723e */ /* 0x000fe400000000ff */
[----:B------:R-:W-:-:S02]  /*a9d0*/  F2FP.F16.F32.PACK_AB R164, R129, R128 ;  /* 0x0000008081a4723e */ /* 0x000fc400000000ff */
[----:B------:R-:W-:Y:S01]  /*a9e0*/  F2FP.F16.F32.PACK_AB R165, R131, R130 ;  /* 0x0000008283a5723e */ /* 0x000fe200000000ff */
[----:B------:R-:W-:Y:S01]  /*a9f0*/  STSM.16.M88.4 [R172], R160 ;  /* 0x000000a0ac007844 */ /* 0x000fe20000000200 */
[----:B------:R-:W-:Y:S02]  /*aa00*/  F2FP.F16.F32.PACK_AB R166, R133, R132 ;  /* 0x0000008485a6723e */ /* 0x000fe400000000ff */
[----:B------:R-:W-:Y:S02]  /*aa10*/  F2FP.F16.F32.PACK_AB R167, R135, R134 ;  /* 0x0000008687a7723e */ /* 0x000fe400000000ff */
[----:B------:R-:W-:Y:S02]  /*aa20*/  MOV R20, R20 ;  /* 0x0000001400147202 */ /* 0x000fe40000000f00 */
[----:B---3--:R-:W-:Y:S01]  /*aa30*/  F2FP.F16.F32.PACK_AB R8, R137, R136 ;  /* 0x000000888908723e */ /* 0x008fe200000000ff */
[----:B------:R-:W-:Y:S01]  /*aa40*/  STSM.16.M88.4 [R173], R164 ;  /* 0x000000a4ad007844 */ /* 0x000fe20000000200 */
[----:B------:R-:W-:-:S02]  /*aa50*/  F2FP.F16.F32.PACK_AB R9, R139, R138 ;  /* 0x0000008a8b09723e */ /* 0x000fc400000000ff */
[----:B------:R-:W-:Y:S02]  /*aa60*/  F2FP.F16.F32.PACK_AB R10, R141, R140 ;  /* 0x0000008c8d0a723e */ /* 0x000fe400000000ff */
[----:B------:R-:W-:Y:S02]  /*aa70*/  F2FP.F16.F32.PACK_AB R11, R143, R142 ;  /* 0x0000008e8f0b723e */ /* 0x000fe400000000ff */
[----:B------:R-:W-:Y:S01]  /*aa80*/  MOV R21, R4 ;  /* 0x0000000400157202 */ /* 0x000fe20000000f00 */
[----:B------:R-:W-:Y:S01]  /*aa90*/  IMAD.U32 R4, RZ, RZ, UR12 ;  /* 0x0000000cff047e24 */ /* 0x000fe2000f8e00ff */
[----:B0-----:R-:W-:Y:S01]  /*aaa0*/  F2FP.F16.F32.PACK_AB R12, R145, R144 ;  /* 0x00000090910c723e */ /* 0x001fe200000000ff */
[----:B------:R-:W-:Y:S01]  /*aab0*/  STSM.16.M88.4 [R20], R8 ;  /* 0x0000000814007844 */ /* 0x000fe20000000200 */
[----:B------:R-:W-:Y:S01]  /*aac0*/  F2FP.F16.F32.PACK_AB R13, R147, R146 ;  /* 0x00000092930d723e */ /* 0x000fe200000000ff */
[----:B------:R-:W-:Y:S01]  /*aad0*/  IMAD.U32 R5, RZ, RZ, UR13 ;  /* 0x0000000dff057e24 */ /* 0x000fe2000f8e00ff */
[----:B------:R-:W-:-:S02]  /*aae0*/  F2FP.F16.F32.PACK_AB R14, R149, R148 ;  /* 0x00000094950e723e */ /* 0x000fc400000000ff */
[----:B------:R-:W-:Y:S02]  /*aaf0*/  F2FP.F16.F32.PACK_AB R15, R151, R150 ;  /* 0x00000096970f723e */ /* 0x000fe400000000ff */
[----:B------:R-:W-:-:S03]  /*ab00*/  ISETP.NE.U32.AND P0, PT, RZ, UR16, PT ;  /* 0x00000010ff007c0c */ /* 0x000fc6000bf05070 */
[----:B------:R0:W-:Y:S01]  /*ab10*/  STSM.16.M88.4 [R21], R12 ;  /* 0x0000000c15007844 */ /* 0x0001e20000000200 */
[----:B------:R-:W-:Y:S01]  /*ab20*/  BAR.SYNC.DEFER_BLOCKING 0x1, 0x100 ;  /* 0x0044000000007b1d */ /* 0x000fe20000010000 */
[----:B------:R-:W-:-:S13]  /*ab30*/  ISETP.NE.AND.EX P0, PT, RZ, UR17, PT, P0 ;  /* 0x00000011ff007c0c */ /* 0x000fda000bf05300 */
[----:B------:R1:W2:Y:S01]  /*ab40*/  @P0 LDG.E R0, desc[UR38][R4.64] ;  /* 0x0000002604000981 */ /* 0x0002a2000c1e1900 */
[----:B------:R-:W-:Y:S01]  /*ab50*/  PLOP3.LUT P4, PT, PT, PT, UP0, 0x80, 0x0 ;  /* 0x000000000000781c */ /* 0x000fe20003f8f008 */
[----:B-1----:R-:W-:Y:S02]  /*ab60*/  IMAD.U32 R4, RZ, RZ, UR14 ;  /* 0x0000000eff047e24 */ /* 0x002fe4000f8e00ff */
[----:B------:R-:W-:-:S10]  /*ab70*/  IMAD.U32 R5, RZ, RZ, UR15 ;  /* 0x0000000fff057e24 */ /* 0x000fd4000f8e00ff */
[----:B------:R1:W3:Y:S01]  /*ab80*/  @P4 LDG.E R7, desc[UR38][R4.64] ;  /* 0x0000002604074981 */ /* 0x0002e2000c1e1900 */
[----:B------:R-:W-:Y:S01]  /*ab90*/  UISETP.NE.AND UP0, UPT, UR41, URZ, UPT ;  /* 0x0000003f2900728c */ /* 0x000fe2000bf05270 */
[----:B0-----:R-:W-:Y:S01]  /*aba0*/  VIADD R14, R16, UR43 ;  /* 0x0000002b100e7c36 */ /* 0x001fe20008000000 */
[----:B------:R-:W-:Y:S02]  /*abb0*/  UISETP.NE.AND UP1, UPT, UR22, 0x1, UPT ;  /* 0x000000011600788c */ /* 0x000fe4000bf25270 */
[----:B------:R-:W-:Y:S01]  /*abc0*/  USEL UR4, UR41, UR4, UP0 ;  /* 0x0000000429047287 */ /* 0x000fe20008000000 */
[----:B------:R-:W-:Y:S01]  /*abd0*/  UMOV UR23, 0x9b8 ;  /* 0x000009b800177882 */ /* 0x000fe20000000000 */
[----:B------:R-:W-:Y:S02]  /*abe0*/  UISETP.NE.U32.AND UP0, UPT, UR16, URZ, UPT ;  /* 0x0000003f1000728c */ /* 0x000fe4000bf05070 */
[----:B------:R-:W-:Y:S01]  /*abf0*/  PLOP3.LUT P1, PT, PT, PT, UP1, 0x80, 0x0 ;  /* 0x000000000000781c */ /* 0x000fe20003f2f018 */
[----:B------:R-:W-:-:S02]  /*ac00*/  UISETP.GT.AND UP2, UPT, UR4, 0x1, UPT ;  /* 0x000000010400788c */ /* 0x000fc4000bf44270 */
[----:B------:R-:W-:Y:S02]  /*ac10*/  UISETP.NE.AND.EX UP0, UPT, UR17, URZ, UPT, UP0 ;  /* 0x0000003f1100728c */ /* 0x000fe4000bf05300 */
[----:B------:R-:W-:Y:S01]  /*ac20*/  USEL UR23, UR23, 0x978, UP2 ;  /* 0x0000097817177887 */ /* 0x000fe20009000000 */
[----:B------:R-:W-:Y:S01]  /*ac30*/  UMOV UR4, URZ ;  /* 0x0000003f00047c82 */ /* 0x000fe20008000000 */
[----:B------:R-:W-:Y:S01]  /*ac40*/  USEL UR46, UR46, URZ, !UP0 ;  /* 0x0000003f2e2e7287 */ /* 0x000fe2000c000000 */
[----:B------:R-:W-:Y:S01]  /*ac50*/  @UP1 ULDC UR25, c[0x0][0xbec] ;  /* 0x0002fb0000191ab9 */ /* 0x000fe20000000800 */
[----:B------:R-:W-:-:S04]  /*ac60*/  USEL UR9, UR42, URZ, UP2 ;  /* 0x0000003f2a097287 */ /* 0x000fc80009000000 */
[----:B-1----:R-:W-:Y:S01]  /*ac70*/  @P1 IMAD.HI.U32 R4, R14, UR25, RZ ;  /* 0x000000190e041c27 */ /* 0x002fe2000f8e00ff */
[----:B------:R-:W-:Y:S01]  /*ac80*/  USEL UR45, UR45, URZ, !UP0 ;  /* 0x0000003f2d2d7287 */ /* 0x000fe2000c000000 */
[----:B------:R-:W-:Y:S02]  /*ac90*/  @UP1 ULDC UR28, c[0x0][0xbf0] ;  /* 0x0002fc00001c1ab9 */ /* 0x000fe40000000800 */
[----:B------:R-:W-:Y:S01]  /*aca0*/  ULDC.64 UR18, c[0x0][UR23+0x220] ;  /* 0x0000880017127abb */ /* 0x000fe20008000a00 */
[----:B------:R-:W-:Y:S01]  /*acb0*/  ULDC.64 UR16, c[0x0][UR23+0x218] ;  /* 0x0000860017107abb */ /* 0x000fe20008000a00 */
[----:B------:R-:W-:Y:S01]  /*acc0*/  ULDC.64 UR20, c[0x0][UR23+0x228] ;  /* 0x00008a0017147abb */ /* 0x000fe20008000a00 */
[----:B------:R-:W-:Y:S02]  /*acd0*/  UIMAD UR19, UR19, UR46, URZ ;  /* 0x0000002e131372a4 */ /* 0x000fe4000f8e023f */
[----:B------:R-:W-:Y:S02]  /*ace0*/  UIMAD.WIDE.U32 UR14, UR16, UR44, URZ ;  /* 0x0000002c100e72a5 */ /* 0x000fe4000f8e003f */
[----:B------:R-:W-:-:S02]  /*acf0*/  UIMAD UR24, UR17, UR44, URZ ;  /* 0x0000002c111872a4 */ /* 0x000fc4000f8e023f */
[----:B------:R-:W-:Y:S02]  /*ad00*/  UIMAD.WIDE.U32 UR26, UR20, UR9, URZ ;  /* 0x00000009141a72a5 */ /* 0x000fe4000f8e003f */
[----:B------:R-:W-:Y:S02]  /*ad10*/  UIMAD.WIDE.U32 UR16, UR18, UR46, URZ ;  /* 0x0000002e121072a5 */ /* 0x000fe4000f8e003f */
[----:B------:R-:W-:Y:S02]  /*ad20*/  UIMAD UR9, UR21, UR9, URZ ;  /* 0x00000009150972a4 */ /* 0x000fe4000f8e023f */
[----:B------:R-:W-:Y:S01]  /*ad30*/  UIMAD UR19, UR18, UR45, UR19 ;  /* 0x0000002d121372a4 */ /* 0x000fe2000f8e0213 */
[----:B------:R-:W-:Y:S01]  /*ad40*/  IMAD.U32 R5, RZ, RZ, UR26 ;  /* 0x0000001aff057e24 */ /* 0x000fe2000f8e00ff */
[----:B------:R-:W-:Y:S02]  /*ad50*/  UIADD3 UR24, UR15, UR24, URZ ;  /* 0x000000180f187290 */ /* 0x000fe4000fffe03f */
[----:B------:R-:W-:-:S02]  /*ad60*/  UIADD3 UR15, UR27, UR9, URZ ;  /* 0x000000091b0f7290 */ /* 0x000fc4000fffe03f */
[----:B------:R-:W-:-:S03]  /*ad70*/  UIADD3 UR9, UR17, UR19, URZ ;  /* 0x0000001311097290 */ /* 0x000fc6000fffe03f */
[----:B------:R-:W-:Y:S01]  /*ad80*/  ULDC.64 UR18, c[0x0][0xba8] ;  /* 0x0002ea0000127ab9 */ /* 0x000fe20000000a00 */
[----:B------:R-:W-:Y:S01]  /*ad90*/  IMAD.U32 R8, RZ, RZ, UR15 ;  /* 0x0000000fff087e24 */ /* 0x000fe2000f8e00ff */
[----:B------:R-:W-:Y:S01]  /*ada0*/  @!UP2 ULDC UR18, c[0x0][0xb50] ;  /* 0x0002d4000012aab9 */ /* 0x000fe20000000800 */
[----:B------:R-:W-:Y:S01]  /*adb0*/  @!UP2 ULDC UR19, c[0x0][0xb54] ;  /* 0x0002d5000013aab9 */ /* 0x000fe20000000800 */
[----:B--2---:R-:W-:Y:S01]  /*adc0*/  @P0 R2UR UR4, R0 ;  /* 0x00000000000402ca */ /* 0x004fe200000e0000 */
[----:B------:R-:W-:Y:S01]  /*add0*/  IMAD.MOV.U32 R0, RZ, RZ, R14 ;  /* 0x000000ffff007224 */ /* 0x000fe200078e000e */
[----:B------:R-:W-:-:S05]  /*ade0*/  @P1 SHF.R.U32.HI R0, RZ, UR28, R4 ;  /* 0x0000001cff001c19 */ /* 0x000fca0008011604 */
[----:B------:R-:W-:-:S04]  /*adf0*/  IMAD.MOV R9, RZ, RZ, -R0 ;  /* 0x000000ffff097224 */ /* 0x000fc800078e0a00 */
[----:B------:R-:W-:Y:S02]  /*ae00*/  IMAD R9, R9, UR22, R14 ;  /* 0x0000001609097c24 */ /* 0x000fe4000f8e020e */
[----:B------:R-:W-:Y:S02]  /*ae10*/  UIADD3 UR14, UP0, UP3, UR16, UR14, UR4 ;  /* 0x0000000e100e7290 */ /* 0x000fe4000fb1e004 */
[----:B------:R-:W-:-:S04]  /*ae20*/  USHF.R.S32.HI UR16, URZ, 0x1f, UR4 ;  /* 0x0000001f3f107899 */ /* 0x000fc80008011404 */
[----:B------:R-:W-:Y:S01]  /*ae30*/  UIADD3.X UR9, UR9, UR24, UR16, UP0, UP3 ;  /* 0x0000001809097290 */ /* 0x000fe200087e6410 */
[----:B------:R-:W-:Y:S01]  /*ae40*/  IADD3 R4, P2, P3, R0, UR14, R5 ;  /* 0x0000000e00047c10 */ /* 0x000fe2000fb5e005 */
[----:B------:R-:W-:Y:S01]  /*ae50*/  ULDC.64 UR14, c[0x0][UR23+0x210] ;  /* 0x00008400170e7abb */ /* 0x000fe20008000a00 */
[----:B------:R-:W-:Y:S01]  /*ae60*/  SHF.R.S32.HI R5, RZ, 0x1f, R0 ;  /* 0x0000001fff057819 */ /* 0x000fe20000011400 */
[----:B------:R-:W-:Y:S01]  /*ae70*/  IMAD R11, R9, UR15, RZ ;  /* 0x0000000f090b7c24 */ /* 0x000fe2000f8e02ff */
[----:B------:R-:W-:Y:S02]  /*ae80*/  SHF.R.S32.HI R0, RZ, 0x1f, R9 ;  /* 0x0000001fff007819 */ /* 0x000fe40000011409 */
[----:B------:R-:W-:Y:S01]  /*ae90*/  IADD3.X R5, R5, UR9, R8, P2, P3 ;  /* 0x0000000905057c10 */ /* 0x000fe200097e6408 */
[----:B------:R-:W-:Y:S01]  /*aea0*/  ULDC UR9, c[0x0][0xa88] ;  /* 0x0002a20000097ab9 */ /* 0x000fe20000000800 */
[----:B---3--:R-:W-:Y:S01]  /*aeb0*/  @P4 R2UR UR9, R7 ;  /* 0x00000000070942ca */ /* 0x008fe200000e0000 */
[----:B------:R-:W-:-:S02]  /*aec0*/  IMAD R11, R0, UR14, R11 ;  /* 0x0000000e000b7c24 */ /* 0x000fc4000f8e020b */
[----:B------:R-:W-:-:S04]  /*aed0*/  IMAD.WIDE.U32 R4, R9, UR14, R4 ;  /* 0x0000000e09047c25 */ /* 0x000fc8000f8e0004 */
[----:B------:R-:W-:Y:S01]  /*aee0*/  IMAD.IADD R5, R5, 0x1, R11 ;  /* 0x0000000105057824 */ /* 0x000fe200078e020b */
[----:B------:R-:W-:-:S04]  /*aef0*/  LEA R10, P2, R4, UR18, 0x2 ;  /* 0x00000012040a7c11 */ /* 0x000fc8000f8410ff */
[----:B------:R-:W-:Y:S01]  /*af00*/  LEA.HI.X R11, R4, UR19, R5, 0x2, P2 ;  /* 0x00000013040b7c11 */ /* 0x000fe200090f1405 */
[----:B------:R-:W-:Y:S08]  /*af10*/  @P4 BRA `(.L_x_13663) ;  /* 0x0000000000284947 */ /* 0x000ff00003800000 */
[----:B------:R-:W-:Y:S05]  /*af20*/  @!P0 BRA `(.L_x_13663) ;  /* 0x0000000000248947 */ /* 0x000fea0003800000 */
[----:B------:R-:W-:Y:S02]  /*af30*/  IMAD.U32 R4, RZ, RZ, UR12 ;  /* 0x0000000cff047e24 */ /* 0x000fe4000f8e00ff */
[----:B------:R-:W-:Y:S02]  /*af40*/  IMAD.U32 R8, RZ, RZ, UR12 ;  /* 0x0000000cff087e24 */ /* 0x000fe4000f8e00ff */
[----:B------:R-:W-:Y:S02]  /*af50*/  IMAD.U32 R5, RZ, RZ, UR13 ;  /* 0x0000000dff057e24 */ /* 0x000fe4000f8e00ff */
[----:B------:R-:W-:-:S03]  /*af60*/  IMAD.U32 R9, RZ, RZ, UR13 ;  /* 0x0000000dff097e24 */ /* 0x000fc6000f8e00ff */
[----:B------:R-:W2:Y:S04]  /*af70*/  LDG.E R4, desc[UR38][R4.64] ;  /* 0x0000002604047981 */ /* 0x000ea8000c1e1900 */
[----:B------:R-:W3:Y:S01]  /*af80*/  LDG.E R8, desc[UR38][R8.64+0x4] ;  /* 0x0000042608087981 */ /* 0x000ee2000c1e1900 */
[----:B--2---:R-:W-:Y:S02]  /*af90*/  R2UR UR12, R4 ;  /* 0x00000000040c72ca */ /* 0x004fe400000e0000 */
[----:B---3--:R-:W-:-:S13]  /*afa0*/  R2UR UR9, R8 ;  /* 0x00000000080972ca */ /* 0x008fda00000e0000 */
[----:B------:R-:W-:-:S12]  /*afb0*/  UIADD3 UR9, -UR12, UR9, URZ ;  /* 0x000000090c097290 */ /* 0x000fd8000fffe13f */
.L_x_13663:
        /* <DEDUP_REMOVED lines=35> */
[----:B------:R-:W-:Y:S01]  /*b1f0*/  IMAD.X R25, RZ, RZ, R5, P2 ;  /* 0x000000ffff197224 */ /* 0x000fe200010e0605 */
[----:B------:R-:W-:Y:S02]  /*b200*/  IADD3 R49, P2, R4, 0x9000, RZ ;  /* 0x0000900004317810 */ /* 0x000fe40007f5e0ff */
[----:B------:R-:W-:Y:S02]  /*b210*/  LOP3.LUT R12, R13, 0x380, RZ, 0xc0, !PT ;  /* 0x000003800d0c7812 */ /* 0x000fe400078ec0ff */
[----:B------:R-:W-:Y:S01]  /*b220*/  LOP3.LUT R48, R49, 0x380, RZ, 0xc0, !PT ;  /* 0x0000038031307812 */ /* 0x000fe200078ec0ff */
[----:B------:R-:W-:Y:S01]  /*b230*/  UIMAD UR12, UR4, UR15, UR12 ;  /* 0x0000000f040c72a4 */ /* 0x000fe2000f8e020c */
[----:B------:R-:W-:Y:S01]  /*b240*/  SHF.R.U64 R8, R8, 0x3, RZ ;  /* 0x0000000308087819 */ /* 0x000fe200000012ff */
[----:B------:R-:W-:Y:S01]  /*b250*/  UIMAD.WIDE.U32 UR10, UR4, UR14, URZ ;  /* 0x0000000e040a72a5 */ /* 0x000fe2000f8e003f */
[----:B------:R-:W-:Y:S01]  /*b260*/  SHF.R.U64 R48, R48, 0x3, RZ ;  /* 0x0000000330307819 */ /* 0x000fe200000012ff */
[----:B------:R-:W5:Y:S01]  /*b270*/  LD.E.128 R24, desc[UR38][R24.64] ;  /* 0x0000002618187980 */ /* 0x000f62000c101d00 */
[----:B------:R-:W-:-:S02]  /*b280*/  SHF.R.U64 R12, R12, 0x3, RZ ;  /* 0x000000030c0c7819 */ /* 0x000fc400000012ff */
[----:B------:R-:W-:Y:S01]  /*b290*/  LOP3.LUT R8, R8, R9, RZ, 0x3c, !PT ;  /* 0x0000000908087212 */ /* 0x000fe200078e3cff */
[----:B------:R-:W-:Y:S01]  /*b2a0*/  UIADD3 UR11, UR11, UR12, URZ ;  /* 0x0000000c0b0b7290 */ /* 0x000fe2000fffe03f */
[----:B------:R-:W-:Y:S01]  /*b2b0*/  LOP3.LUT R48, R48, R49, RZ, 0x3c, !PT ;  /* 0x0000003130307212 */ /* 0x000fe200078e3cff */
[--C-:B------:R-:W-:Y:S01]  /*b2c0*/  IMAD.X R49, RZ, RZ, R5.reuse, P2 ;  /* 0x000000ffff317224 */ /* 0x100fe200010e0605 */
[----:B------:R-:W-:Y:S01]  /*b2d0*/  IADD3 R6, P2, R4, 0xf000, RZ ;  /* 0x0000f00004067810 */ /* 0x000fe20007f5e0ff */
[--C-:B------:R-:W-:Y:S01]  /*b2e0*/  IMAD.X R9, RZ, RZ, R5.reuse, P4 ;  /* 0x000000ffff097224 */ /* 0x100fe200020e0605 */
[----:B------:R-:W-:Y:S01]  /*b2f0*/  LOP3.LUT R12, R12, R13, RZ, 0x3c, !PT ;  /* 0x0000000d0c0c7212 */ /* 0x000fe200078e3cff */
[----:B------:R-:W-:Y:S01]  /*b300*/  IMAD.X R13, RZ, RZ, R5, P3 ;  /* 0x000000ffff0d7224 */ /* 0x000fe200018e0605 */
[----:B------:R-:W-:Y:S01]  /*b310*/  LOP3.LUT R3, R6, 0x380, RZ, 0xc0, !PT ;  /* 0x0000038006037812 */ /* 0x000fe200078ec0ff */
[----:B------:R-:W-:Y:S01]  /*b320*/  ULDC.64 UR12, c[0x0][0xae8] ;  /* 0x0002ba00000c7ab9 */ /* 0x000fe20000000a00 */
[----:B------:R-:W-:-:S02]  /*b330*/  IADD3 R29, P0, R4, 0x4000, RZ ;  /* 0x00004000041d7810 */ /* 0x000fc40007f1e0ff */
[C---:B------:R-:W-:Y:S02]  /*b340*/  IADD3 R33, P6, R4.reuse, 0x5000, RZ ;  /* 0x0000500004217810 */ /* 0x040fe40007fde0ff */
[C---:B------:R-:W-:Y:S01]  /*b350*/  IADD3 R37, P5, R4.reuse, 0x6000, RZ ;  /* 0x0000600004257810 */ /* 0x040fe20007fbe0ff */
[----:B------:R-:W-:Y:S01]  /*b360*/  USHF.R.S32.HI UR4, URZ, 0x1f, UR46 ;  /* 0x0000001f3f047899 */ /* 0x000fe2000801142e */
[----:B------:R-:W-:Y:S01]  /*b370*/  SHF.R.U64 R3, R3, 0x3, RZ ;  /* 0x0000000303037819 */ /* 0x000fe200000012ff */
[----:B------:R-:W-:Y:S01]  /*b380*/  UIMAD.WIDE.U32 UR10, UR44, UR12, UR10 ;  /* 0x0000000c2c0a72a5 */ /* 0x000fe2000f8e000a */
[----:B------:R-:W-:Y:S01]  /*b390*/  IADD3 R41, P4, R4, 0x7000, RZ ;  /* 0x0000700004297810 */ /* 0x000fe20007f9e0ff */
[----:B------:R-:W-:Y:S01]  /*b3a0*/  @UP1 ULDC UR14, c[0x0][0xbec] ;  /* 0x0002fb00000e1ab9 */ /* 0x000fe20000000800 */
[----:B------:R-:W-:Y:S01]  /*b3b0*/  LOP3.LUT R72, R3, R6, RZ, 0x3c, !PT ;  /* 0x0000000603487212 */ /* 0x000fe200078e3cff */
[----:B------:R-:W-:Y:S01]  /*b3c0*/  IMAD R3, R20, 0x20, R81 ;  /* 0x0000002014037824 */ /* 0x000fe200078e0251 */
[----:B------:R-:W-:Y:S01]  /*b3d0*/  IADD3 R45, P3, R4, 0x8000, RZ ;  /* 0x00008000042d7810 */ /* 0x000fe20007f7e0ff */
[----:B------:R-:W-:Y:S01]  /*b3e0*/  UIMAD UR11, UR44, UR13, UR11 ;  /* 0x0000000d2c0b72a4 */ /* 0x000fe2000f8e020b */
[----:B------:R-:W-:Y:S01]  /*b3f0*/  LOP3.LUT R28, R29, 0x380, RZ, 0xc0, !PT ;  /* 0x000003801d1c7812 */ /* 0x000fe200078ec0ff */
[----:B------:R-:W-:Y:S01]  /*b400*/  VIADD R78, R3, UR43 ;  /* 0x0000002b034e7c36 */ /* 0x000fe20008000000 */
[----:B------:R-:W-:Y:S01]  /*b410*/  LOP3.LUT R32, R33, 0x380, RZ, 0xc0, !PT ;  /* 0x0000038021207812 */ /* 0x000fe200078ec0ff */
[----:B------:R-:W-:Y:S01]  /*b420*/  ULDC.64 UR12, c[0x0][0xaf0] ;  /* 0x0002bc00000c7ab9 */ /* 0x000fe20000000a00 */
[----:B------:R-:W-:Y:S01]  /*b430*/  LOP3.LUT R36, R37, 0x380, RZ, 0xc0, !PT ;  /* 0x0000038025247812 */ /* 0x000fe200078ec0ff */
[--C-:B------:R-:W-:Y:S01]  /*b440*/  IMAD.X R73, RZ, RZ, R5.reuse, P2 ;  /* 0x000000ffff497224 */ /* 0x100fe200010e0605 */
[----:B------:R-:W-:Y:S01]  /*b450*/  LOP3.LUT R40, R41, 0x380, RZ, 0xc0, !PT ;  /* 0x0000038029287812 */ /* 0x000fe200078ec0ff */
[----:B------:R-:W5:Y:S01]  /*b460*/  LD.E.128 R8, desc[UR38][R8.64] ;  /* 0x0000002608087980 */ /* 0x000f62000c101d00 */
[----:B------:R-:W-:Y:S01]  /*b470*/  LOP3.LUT R44, R45, 0x380, RZ, 0xc0, !PT ;  /* 0x000003802d2c7812 */ /* 0x000fe200078ec0ff */
[----:B------:R-:W-:Y:S01]  /*b480*/  UIMAD UR4, UR4, UR12, URZ ;  /* 0x0000000c040472a4 */ /* 0x000fe2000f8e023f */
[----:B------:R-:W-:Y:S01]  /*b490*/  SHF.R.U64 R28, R28, 0x3, RZ ;  /* 0x000000031c1c7819 */ /* 0x000fe200000012ff */
[----:B------:R-:W-:Y:S01]  /*b4a0*/  @P1 IMAD.HI.U32 R20, R78, UR14, RZ ;  /* 0x0000000e4e141c27 */ /* 0x000fe2000f8e00ff */
[----:B------:R-:W-:Y:S01]  /*b4b0*/  SHF.R.U64 R32, R32, 0x3, RZ ;  /* 0x0000000320207819 */ /* 0x000fe200000012ff */
[----:B------:R-:W-:Y:S01]  /*b4c0*/  UIMAD.WIDE.U32 UR10, UR46, UR12, UR10 ;  /* 0x0000000c2e0a72a5 */ /* 0x000fe2000f8e000a */
[----:B------:R-:W-:Y:S01]  /*b4d0*/  SHF.R.U64 R36, R36, 0x3, RZ ;  /* 0x0000000324247819 */ /* 0x000fe200000012ff */
[----:B------:R-:W-:Y:S01]  /*b4e0*/  IMAD.MOV.U32 R3, RZ, RZ, R78 ;  /* 0x000000ffff037224 */ /* 0x000fe200078e004e */
[----:B------:R-:W-:Y:S01]  /*b4f0*/  SHF.R.U64 R40, R40, 0x3, RZ ;  /* 0x0000000328287819 */ /* 0x000fe200000012ff */
[----:B------:R-:W-:Y:S01]  /*b500*/  @UP1 ULDC UR12, c[0x0][0xbf0] ;  /* 0x0002fc00000c1ab9 */ /* 0x000fe20000000800 */
[----:B------:R-:W-:Y:S01]  /*b510*/  SHF.R.U64 R44, R44, 0x3, RZ ;  /* 0x000000032c2c7819 */ /* 0x000fe200000012ff */
[----:B------:R-:W-:Y:S01]  /*b520*/  UIMAD UR4, UR46, UR13, UR4 ;  /* 0x0000000d2e0472a4 */ /* 0x000fe2000f8e0204 */
        /* <DEDUP_REMOVED lines=10> */
[----:B------:R-:W-:Y:S01]  /*b5d0*/  @P1 SHF.R.U32.HI R3, RZ, UR12, R20 ;  /* 0x0000000cff031c19 */ /* 0x000fe20008011614 */
[----:B------:R-:W-:Y:S01]  /*b5e0*/  UIADD3 UR4, UR11, UR4, URZ ;  /* 0x000000040b047290 */ /* 0x000fe2000fffe03f */
[C---:B------:R-:W-:Y:S01]  /*b5f0*/  IADD3 R53, P0, R4.reuse, 0xa000, RZ ;  /* 0x0000a00004357810 */ /* 0x040fe20007f1e0ff */
[----:B------:R-:W-:Y:S01]  /*b600*/  IMAD.U32 R21, RZ, RZ, UR11 ;  /* 0x0000000bff157e24 */ /* 0x000fe2000f8e00ff */
[C---:B------:R-:W-:Y:S01]  /*b610*/  IADD3 R57, P6, R4.reuse, 0xb000, RZ ;  /* 0x0000b00004397810 */ /* 0x040fe20007fde0ff */
[----:B------:R-:W5:Y:S01]  /*b620*/  LD.E.128 R12, desc[UR38][R12.64] ;  /* 0x000000260c0c7980 */ /* 0x000f62000c101d00 */
[----:B------:R-:W-:-:S02]  /*b630*/  IADD3 R61, P5, R4, 0xc000, RZ ;  /* 0x0000c000043d7810 */ /* 0x000fc40007fbe0ff */
[C---:B------:R-:W-:Y:S01]  /*b640*/  IADD3 R65, P4, R4.reuse, 0xd000, RZ ;  /* 0x0000d00004417810 */ /* 0x040fe20007f9e0ff */
[----:B------:R-:W5:Y:S01]  /*b650*/  LD.E.128 R28, desc[UR38][R28.64] ;  /* 0x000000261c1c7980 */ /* 0x000f62000c101d00 */
[----:B------:R-:W-:Y:S01]  /*b660*/  IADD3 R69, P3, R4, 0xe000, RZ ;  /* 0x0000e00004457810 */ /* 0x000fe20007f7e0ff */
[--C-:B------:R-:W-:Y:S01]  /*b670*/  IMAD.MOV R77, RZ, RZ, -R3.reuse ;  /* 0x000000ffff4d7224 */ /* 0x100fe200078e0a03 */
[----:B------:R-:W-:Y:S01]  /*b680*/  SHF.R.S32.HI R76, RZ, 0x1f, R3 ;  /* 0x0000001fff4c7819 */ /* 0x000fe20000011403 */
[----:B------:R-:W-:Y:S01]  /*b690*/  IMAD.U32 R20, RZ, RZ, UR10 ;  /* 0x0000000aff147e24 */ /* 0x000fe2000f8e00ff */
[----:B------:R-:W-:Y:S01]  /*b6a0*/  LOP3.LUT R52, R53, 0x380, RZ, 0xc0, !PT ;  /* 0x0000038035347812 */ /* 0x000fe200078ec0ff */
[----:B------:R-:W-:Y:S01]  /*b6b0*/  ULDC.64 UR10, c[0x0][0xae0] ;  /* 0x0002b800000a7ab9 */ /* 0x000fe20000000a00 */
[----:B------:R-:W-:Y:S01]  /*b6c0*/  LOP3.LUT R56, R57, 0x380, RZ, 0xc0, !PT ;  /* 0x0000038039387812 */ /* 0x000fe200078ec0ff */
[----:B------:R-:W5:Y:S01]  /*b6d0*/  LD.E.128 R32, desc[UR38][R32.64] ;  /* 0x0000002620207980 */ /* 0x000f62000c101d00 */
[----:B------:R-:W-:-:S02]  /*b6e0*/  LOP3.LUT R60, R61, 0x380, RZ, 0xc0, !PT ;  /* 0x000003803d3c7812 */ /* 0x000fc400078ec0ff */
[----:B------:R-:W-:Y:S01]  /*b6f0*/  LOP3.LUT R64, R65, 0x380, RZ, 0xc0, !PT ;  /* 0x0000038041407812 */ /* 0x000fe200078ec0ff */
[----:B------:R-:W5:Y:S01]  /*b700*/  LD.E.128 R36, desc[UR38][R36.64] ;  /* 0x0000002624247980 */ /* 0x000f62000c101d00 */
        /* <DEDUP_REMOVED lines=49> */
[----:B------:R-:W-:Y:S01]  /*ba20*/  VIADD R84, R81, UR43 ;  /* 0x0000002b51547c36 */ /* 0x000fe20008000000 */
        /* <DEDUP_REMOVED lines=37> */
.L_x_13666:
[----:B------:R-:W-:Y:S05]  /*bc80*/  BSYNC B1 ;  /* 0x0000000000017941 */ /* 0x000fea0003800000 */
.L_x_13665:
        /* <DEDUP_REMOVED lines=21> */
.L_x_13668:
[----:B------:R-:W-:Y:S05]  /*bde0*/  BSYNC B1 ;  /* 0x0000000000017941 */ /* 0x000fea0003800000 */
.L_x_13667:
        /* <DEDUP_REMOVED lines=21> */
.L_x_13670:
[----:B------:R-:W-:Y:S05]  /*bf40*/  BSYNC B1 ;  /* 0x0000000000017941 */ /* 0x000fea0003800000 */
.L_x_13669:
[----:B0-----:R-:W-:Y:S01]  /*bf50*/  VIADD R3, R84, 0x60 ;  /* 0x0000006054037836 */ /* 0x001fe20000000000 */
[----:B--23--:R-:W0:Y:S04]  /*bf60*/  SHFL.IDX PT, R83, R83, 0x3, 0x181f ;  /* 0x00781f0053537f89 */ /* 0x00ce2800000e0000 */
[----:B------:R-:W-:Y:S01]  /*bf70*/  ISETP.GE.AND P0, PT, R3, UR9, PT ;  /* 0x0000000903007c0c */ /* 0x000fe2000bf06270 */
[----:B----4-:R4:W2:-:S12]  /*bf80*/  SHFL.IDX PT, R11, R82, 0x3, 0x181f ;  /* 0x00781f00520b7f89 */ /* 0x01089800000e0000 */
[----:B----4-:R-:W-:Y:S05]  /*bf90*/  @P0 BRA `(.L_x_13671) ;  /* 0x00000024006c0947 */ /* 0x010fea0003800000 */
[----:B------:R-:W-:Y:S02]  /*bfa0*/  ULDC UR4, c[0x0][0xac8] ;  /* 0x0002b20000047ab9 */ /* 0x000fe40000000800 */
[----:B------:R-:W-:Y:S02]  /*bfb0*/  ISETP.GE.AND P3, PT, R0, UR4, PT ;  /* 0x0000000400007c0c */ /* 0x000fe4000bf66270 */
[----:B------:R-:W-:Y:S02]  /*bfc0*/  ISETP.GE.AND P4, PT, R86, UR4, PT ;  /* 0x0000000456007c0c */ /* 0x000fe4000bf86270 */
[----:B------:R-:W-:-:S09]  /*bfd0*/  ISETP.GE.AND P5, PT, R88, UR4, PT ;  /* 0x0000000458007c0c */ /* 0x000fd2000bfa6270 */
[-C--:B--2---:R-:W-:Y:S02]  /*bfe0*/  @!P3 LEA R4, P0, R0, R11.reuse, 0x1 ;  /* 0x0000000b0004b211 */ /* 0x084fe400078008ff */
        /* <DEDUP_REMOVED lines=10> */
[----:B----4-:R-:W-:-:S04]  /*c090*/  LEA R4, P0, R90, R11, 0x1 ;  /* 0x0000000b5a047211 */ /* 0x010fc800078008ff */
[----:B------:R-:W-:-:S05]  /*c0a0*/  LEA.HI.X R5, R90, R83, R89, 0x1, P0 ;  /* 0x000000535a057211 */ /* 0x000fca00000f0c59 */
[----:B------:R0:W-:Y:S01]  /*c0b0*/  ST.E.128 desc[UR38][R4.64], R72 ;  /* 0x0000004804007985 */ /* 0x0001e2000c101d26 */
[----:B------:R-:W-:Y:S05]  /*c0c0*/  BRA `(.L_x_13671) ;  /* 0x0000002400207947 */ /* 0x000fea0003800000 */
.L_x_13664:
        /* <DEDUP_REMOVED lines=44> */
[----:B------:R-:W-:Y:S01]  /*c390*/  IMAD R6, R4, UR12, RZ ;  /* 0x0000000c04067c24 */ /* 0x000fe2000f8e02ff */
[----:B------:R-:W-:Y:S01]  /*c3a0*/  SHF.R.S32.HI R164, RZ, 0x1f, R222 ;  /* 0x0000001fffa47819 */ /* 0x000fe200000114de */
[----:B------:R-:W-:Y:S01]  /*c3b0*/  IMAD.U32 R4, RZ, RZ, UR10 ;  /* 0x0000000aff047e24 */ /* 0x000fe2000f8e00ff */
[----:B------:R-:W-:Y:S01]  /*c3c0*/  ULDC.64 UR10, c[0x0][0xb28] ;  /* 0x0002ca00000a7ab9 */ /* 0x000fe20000000a00 */
[----:B------:R-:W-:-:S02]  /*c3d0*/  IMAD.U32 R5, RZ, RZ, UR42 ;  /* 0x0000002aff057e24 */ /* 0x000fc4000f8e00ff */
        /* <DEDUP_REMOVED lines=21> */
[-C--:B-1----:R-:W-:Y:S02]  /*c530*/  @!P4 LEA R6, P2, R222, R4.reuse, 0x2 ;  /* 0x00000004de06c211 */ /* 0x082fe400078410ff */
[C---:B------:R-:W-:Y:S02]  /*c540*/  @!P3 LEA R8, P6, R221.reuse, R4, 0x2 ;  /* 0x00000004dd08b211 */ /* 0x040fe400078c10ff */
        /* <DEDUP_REMOVED lines=9> */
[-C--:B-1----:R-:W-:Y:S01]  /*c5e0*/  @!P0 LEA R6, P6, R220, R4.reuse, 0x2 ;  /* 0x00000004dc068211 */ /* 0x082fe200078c10ff */
        /* <DEDUP_REMOVED lines=92> */
[CC--:B---3--:R-:W-:Y:S01]  /*cbb0*/  @!P2 LEA R10, P5, R19.reuse, R4.reuse, 0x2 ;  /* 0x00000004130aa211 */ /* 0x0c8fe200078a10ff */
[----:B-1----:R-:W-:Y:S01]  /*cbc0*/  VIADD R25, R2, 0xf8 ;  /* 0x000000f802197836 */ /* 0x002fe20000000000 */
        /* <DEDUP_REMOVED lines=9> */
[----:B--2---:R-:W-:Y:S02]  /*cc60*/  SHF.R.S32.HI R7, RZ, 0x1f, R13 ;  /* 0x0000001fff077819 */ /* 0x004fe4000001140d */
[CC--:B------:R-:W-:Y:S01]  /*cc70*/  @!P4 LEA R6, P5, R13.reuse, R4.reuse, 0x2 ;  /* 0x000000040d06c211 */ /* 0x0c0fe200078a10ff */
[----:B------:R3:W-:Y:S01]  /*cc80*/  @!P0 ST.E.64 desc[UR38][R20.64], R136 ;  /* 0x0000008814008985 */ /* 0x0007e2000c101b26 */
[----:B----4-:R-:W-:Y:S02]  /*cc90*/  SHF.R.S32.HI R9, RZ, 0x1f, R29 ;  /* 0x0000001fff097819 */ /* 0x010fe4000001141d */
[----:B------:R-:W-:Y:S02]  /*cca0*/  @!P4 LEA.HI.X R7, R13, R5, R7, 0x2, P5 ;  /* 0x000000050d07c211 */ /* 0x000fe400028f1407 */
[----:B------:R-:W-:-:S02]  /*ccb0*/  @!P3 LEA R8, P5, R29, R4, 0x2 ;  /* 0x000000041d08b211 */ /* 0x000fc400078a10ff */
[----:B------:R-:W-:Y:S01]  /*ccc0*/  SHF.R.S32.HI R13, RZ, 0x1f, R25 ;  /* 0x0000001fff0d7819 */ /* 0x000fe20000011419 */
[----:B------:R3:W-:Y:S01]  /*ccd0*/  @!P4 ST.E.64 desc[UR38][R6.64], R140 ;  /* 0x0000008c0600c985 */ /* 0x0007e2000c101b26 */
[----:B------:R-:W-:Y:S02]  /*cce0*/  @!P3 LEA.HI.X R9, R29, R5, R9, 0x2, P5 ;  /* 0x000000051d09b211 */ /* 0x000fe400028f1409 */
[----:B------:R-:W-:-:S03]  /*ccf0*/  @!P6 LEA R4, P5, R25, R4, 0x2 ;  /* 0x000000041904e211 */ /* 0x000fc600078a10ff */
[----:B------:R3:W-:Y:S01]  /*cd00*/  @!P3 ST.E.64 desc[UR38][R8.64], R144 ;  /* 0x000000900800b985 */ /* 0x0007e2000c101b26 */
[----:B------:R-:W-:-:S05]  /*cd10*/  @!P6 LEA.HI.X R5, R25, R5, R13, 0x2, P5 ;  /* 0x000000051905e211 */ /* 0x000fca00028f140d */
[----:B------:R3:W-:Y:S04]  /*cd20*/  @!P6 ST.E.64 desc[UR38][R4.64], R148 ;  /* 0x000000940400e985 */ /* 0x0007e8000c101b26 */
.L_x_13673:
[----:B------:R-:W-:Y:S05]  /*cd30*/  BSYNC B1 ;  /* 0x0000000000017941 */ /* 0x000fea0003800000 */
.L_x_13672:
[----:B------:R-:W-:Y:S01]  /*cd40*/  ISETP.GE.AND P0, PT, R0, UR9, PT ;  /* 0x0000000900007c0c */ /* 0x000fe2000bf06270 */
[----:B--23--:R2:W3:Y:S04]  /*cd50*/  SHFL.IDX PT, R5, R12, 0x1, 0x1c1f ;  /* 0x003c1f000c057f89 */ /* 0x00c4e800000e0000 */
[----:B-1----:R2:W1:Y:S08]  /*cd60*/  SHFL.IDX PT, R4, R3, 0x1, 0x1c1f ;  /* 0x003c1f0003047f89 */ /* 0x00247000000e0000 */
[----:B--2---:R-:W-:Y:S05]  /*cd70*/  @P0 BRA `(.L_x_13671) ;  /* 0x0000001400f40947 */ /* 0x004fea0003800000 */
[----:B------:R-:W-:Y:S01]  /*cd80*/  ULDC UR4, c[0x0][0xac8] ;  /* 0x0002b20000047ab9 */ /* 0x000fe20000000800 */
[----:B------:R-:W-:Y:S01]  /*cd90*/  VIADD R25, R2, 0xe8 ;  /* 0x000000e802197836 */ /* 0x000fe20000000000 */
[----:B------:R-:W-:Y:S01]  /*cda0*/  ISETP.GE.AND P5, PT, R222, UR4, PT ;  /* 0x00000004de007c0c */ /* 0x000fe2000bfa6270 */
[C---:B0-----:R-:W-:Y:S01]  /*cdb0*/  VIADD R3, R2.reuse, 0xf0 ;  /* 0x000000f002037836 */ /* 0x041fe20000000000 */
[----:B------:R-:W-:Y:S02]  /*cdc0*/  ISETP.GE.AND P4, PT, R2, UR4, PT ;  /* 0x0000000402007c0c */ /* 0x000fe4000bf86270 */
[----:B------:R-:W-:Y:S02]  /*cdd0*/  ISETP.GE.AND P2, PT, R221, UR4, PT ;  /* 0x00000004dd007c0c */ /* 0x000fe4000bf46270 */
[----:B------:R-:W-:Y:S02]  /*cde0*/  ISETP.GE.AND P1, PT, R220, UR4, PT ;  /* 0x00000004dc007c0c */ /* 0x000fe4000bf26270 */
[----:B------:R-:W-:-:S02]  /*cdf0*/  ISETP.GE.AND P0, PT, R219, UR4, PT ;  /* 0x00000004db007c0c */ /* 0x000fc4000bf06270 */
[----:B------:R-:W-:-:S03]  /*ce00*/  SHF.R.S32.HI R0, RZ, 0x1f, R25 ;  /* 0x0000001fff007819 */ /* 0x000fc60000011419 */
[-C--:B-1----:R-:W-:Y:S02]  /*ce10*/  @!P5 LEA R8, P3, R222, R4.reuse, 0x2 ;  /* 0x00000004de08d211 */ /* 0x082fe400078610ff */
        /* <DEDUP_REMOVED lines=78> */
[C---:B----4-:R-:W-:Y:S02]  /*d300*/  @!P2 LEA R12, P3, R202.reuse, R4, 0x2 ;  /* 0x00000004ca0ca211 */ /* 0x050fe400078610ff */
[----:B------:R-:W-:Y:S02]  /*d310*/  ISETP.GE.AND P5, PT, R23, UR4, PT ;  /* 0x0000000417007c0c */ /* 0x000fe4000bfa6270 */
[-C--:B------:R-:W-:Y:S02]  /*d320*/  @!P0 LEA.HI.X R11, R203, R5.reuse, R231, 0x2, P6 ;  /* 0x00000005cb0b8211 */ /* 0x080fe400030f14e7 */
[----:B------:R-:W-:-:S02]  /*d330*/  @!P2 LEA.HI.X R13, R202, R5, R230, 0x2, P3 ;  /* 0x00000005ca0da211 */ /* 0x000fc400018f14e6 */
[----:B------:R-:W-:Y:S01]  /*d340*/  ISETP.GE.AND P3, PT, R22, UR4, PT ;  /* 0x0000000416007c0c */ /* 0x000fe2000bf66270 */
[----:B------:R4:W-:Y:S01]  /*d350*/  @!P0 ST.E.64 desc[UR38][R10.64], R106 ;  /* 0x0000006a0a008985 */ /* 0x0009e2000c101b26 */
[CC--:B--2---:R-:W-:Y:S02]  /*d360*/  @!P1 LEA R14, P6, R201.reuse, R4.reuse, 0x2 ;  /* 0x00000004c90e9211 */ /* 0x0c4fe400078c10ff */
[CC--:B---3--:R-:W-:Y:S01]  /*d370*/  @!P4 LEA R6, P0, R200.reuse, R4.reuse, 0x2 ;  /* 0x00000004c806c211 */ /* 0x0c8fe200078010ff */
[----:B------:R-:W-:Y:S01]  /*d380*/  @!P2 ST.E.64 desc[UR38][R12.64], R110 ;  /* 0x0000006e0c00a985 */ /* 0x000fe2000c101b26 */
[-C--:B------:R-:W-:Y:S02]  /*d390*/  @!P1 LEA.HI.X R15, R201, R5.reuse, R229, 0x2, P6 ;  /* 0x00000005c90f9211 */ /* 0x080fe400030f14e5 */
[----:B------:R-:W-:Y:S02]  /*d3a0*/  @!P4 LEA.HI.X R7, R200, R5, R228, 0x2, P0 ;  /* 0x00000005c807c211 */ /* 0x000fe400000f14e4 */
[----:B------:R-:W-:Y:S01]  /*d3b0*/  ISETP.GE.AND P0, PT, R19, UR4, PT ;  /* 0x0000000413007c0c */ /* 0x000fe2000bf06270 */
[----:B------:R-:W-:Y:S01]  /*d3c0*/  @!P1 ST.E.64 desc[UR38][R14.64], R114 ;  /* 0x000000720e009985 */ /* 0x000fe2000c101b26 */
[----:B0-----:R-:W-:-:S02]  /*d3d0*/  @!P5 LEA R8, P6, R23, R4, 0x2 ;  /* 0x000000041708d211 */ /* 0x001fc400078c10ff */
[----:B-1----:R-:W-:Y:S01]  /*d3e0*/  @!P3 LEA R20, P2, R22, R4, 0x2 ;  /* 0x000000041614b211 */ /* 0x002fe200078410ff */
[----:B------:R0:W-:Y:S01]  /*d3f0*/  @!P4 ST.E.64 desc[UR38][R6.64], R118 ;  /* 0x000000760600c985 */ /* 0x0001e2000c101b26 */
[-C--:B------:R-:W-:Y:S02]  /*d400*/  @!P5 LEA.HI.X R9, R23, R5.reuse, R227, 0x2, P6 ;  /* 0x000000051709d211 */ /* 0x080fe400030f14e3 */
[----:B------:R-:W-:Y:S02]  /*d410*/  ISETP.GE.AND P4, PT, R18, UR4, PT ;  /* 0x0000000412007c0c */ /* 0x000fe4000bf86270 */
[----:B------:R-:W-:Y:S01]  /*d420*/  ISETP.GE.AND P1, PT, R25, UR4, PT ;  /* 0x0000000419007c0c */ /* 0x000fe2000bf26270 */
[----:B------:R1:W-:Y:S01]  /*d430*/  @!P5 ST.E.64 desc[UR38][R8.64], R122 ;  /* 0x0000007a0800d985 */ /* 0x0003e2000c101b26 */
[----:B------:R-:W-:Y:S02]  /*d440*/  @!P3 LEA.HI.X R21, R22, R5, R226, 0x2, P2 ;  /* 0x000000051615b211 */ /* 0x000fe400010f14e2 */
[----:B------:R-:W-:-:S02]  /*d450*/  ISETP.GE.AND P2, PT, R3, UR4, PT ;  /* 0x0000000403007c0c */ /* 0x000fc4000bf46270 */
[----:B------:R-:W-:Y:S01]  /*d460*/  ISETP.GE.AND P5, PT, R17, UR4, PT ;  /* 0x0000000411007c0c */ /* 0x000fe2000bfa6270 */
[----:B------:R2:W-:Y:S01]  /*d470*/  @!P3 ST.E.64 desc[UR38][R20.64], R126 ;  /* 0x0000007e1400b985 */ /* 0x0005e2000c101b26 */
[----:B----4-:R-:W-:-:S04]  /*d480*/  @!P0 LEA R10, P6, R19, R4, 0x2 ;  /* 0x00000004130a8211 */ /* 0x010fc800078c10ff */
[-C--:B------:R-:W-:Y:S02]  /*d490*/  @!P0 LEA.HI.X R11, R19, R5.reuse, R225, 0x2, P6 ;  /* 0x00000005130b8211 */ /* 0x080fe400030f14e1 */
[CC--:B0-----:R-:W-:Y:S02]  /*d4a0*/  @!P4 LEA R6, P6, R18.reuse, R4.reuse, 0x2 ;  /* 0x000000041206c211 */ /* 0x0c1fe400078c10ff */
[CC--:B------:R-:W-:Y:S01]  /*d4b0*/  @!P1 LEA R12, P3, R25.reuse, R4.reuse, 0x2 ;  /* 0x00000004190c9211 */ /* 0x0c0fe200078610ff */
[----:B------:R2:W-:Y:S01]  /*d4c0*/  @!P0 ST.E.64 desc[UR38][R10.64], R130 ;  /* 0x000000820a008985 */ /* 0x0005e2000c101b26 */
[-C--:B------:R-:W-:Y:S02]  /*d4d0*/  @!P4 LEA.HI.X R7, R18, R5.reuse, R224, 0x2, P6 ;  /* 0x000000051207c211 */ /* 0x080fe400030f14e0 */
[----:B------:R-:W-:Y:S02]  /*d4e0*/  @!P1 LEA.HI.X R13, R25, R5, R0, 0x2, P3 ;  /* 0x00000005190d9211 */ /* 0x000fe400018f1400 */
[----:B-1----:R-:W-:Y:S01]  /*d4f0*/  SHF.R.S32.HI R9, RZ, 0x1f, R3 ;  /* 0x0000001fff097819 */ /* 0x002fe20000011403 */
[----:B------:R2:W-:Y:S01]  /*d500*/  @!P4 ST.E.64 desc[UR38][R6.64], R134 ;  /* 0x000000860600c985 */ /* 0x0005e2000c101b26 */
[----:B------:R-:W-:-:S02]  /*d510*/  @!P2 LEA R14, P6, R3, R4, 0x2 ;  /* 0x00000004030ea211 */ /* 0x000fc400078c10ff */
[----:B------:R-:W-:Y:S02]  /*d520*/  SHF.R.S32.HI R0, RZ, 0x1f, R17 ;  /* 0x0000001fff007819 */ /* 0x000fe40000011411 */
[----:B------:R-:W-:Y:S02]  /*d530*/  @!P5 LEA R8, P3, R17, R4, 0x2 ;  /* 0x000000041108d211 */ /* 0x000fe400078610ff */
[-C--:B------:R-:W-:Y:S01]  /*d540*/  @!P2 LEA.HI.X R15, R3, R5.reuse, R9, 0x2, P6 ;  /* 0x00000005030fa211 */ /* 0x080fe200030f1409 */
[----:B------:R-:W-:Y:S01]  /*d550*/  VIADD R3, R2, 0xf8 ;  /* 0x000000f802037836 */ /* 0x000fe20000000000 */
[----:B------:R-:W-:-:S04]  /*d560*/  @!P5 LEA.HI.X R9, R17, R5, R0, 0x2, P3 ;  /* 0x000000051109d211 */ /* 0x000fc800018f1400 */
        /* <DEDUP_REMOVED lines=10> */
.L_x_13662:
        /* <DEDUP_REMOVED lines=33> */
.L_x_13674:
        /* <DEDUP_REMOVED lines=57> */
.L_x_13676:
[----:B------:R-:W-:Y:S05]  /*dbb0*/  BSYNC B1 ;  /* 0x0000000000017941 */ /* 0x000fea0003800000 */
.L_x_13675:
        /* <DEDUP_REMOVED lines=14> */
[----:B------:R-:W-:-:S03]  /*dca0*/  UIADD3 UR9, UR9, UR10, URZ ;  /* 0x0000000a09097290 */ /* 0x000fc6000fffe03f */
[----:B------:R-:W-:Y:S01]  /*dcb0*/  IMAD R3, R10, 0x20, R13 ;  /* 0x000000200a037824 */ /* 0x000fe200078e020d */
[----:B------:R-:W-:Y:S02]  /*dcc0*/  ULDC.64 UR10, c[0x0][0xae8] ;  /* 0x0002ba00000a7ab9 */ /* 0x000fe40000000a00 */
[----:B------:R-:W-:Y:S01]  /*dcd0*/  UIMAD.WIDE.U32 UR8, UR44, UR10, UR8 ;  /* 0x0000000a2c0872a5 */ /* 0x000fe2000f8e0008 */
[----:B------:R-:W-:Y:S01]  /*dce0*/  VIADD R8, R3, UR43 ;  /* 0x0000002b03087c36 */ /* 0x000fe20008000000 */
[----:B-1----:R-:W-:Y:S02]  /*dcf0*/  ISETP.NE.AND P0, PT, R11, 0x1, PT ;  /* 0x000000010b00780c */ /* 0x002fe40003f05270 */
[----:B------:R-:W-:Y:S01]  /*dd00*/  UIMAD UR9, UR44, UR11, UR9 ;  /* 0x0000000b2c0972a4 */ /* 0x000fe2000f8e0209 */
[----:B------:R-:W-:Y:S02]  /*dd10*/  IMAD.MOV.U32 R3, RZ, RZ, R8 ;  /* 0x000000ffff037224 */ /* 0x000fe400078e0008 */
[----:B------:R-:W-:-:S02]  /*dd20*/  ULDC.64 UR10, c[0x0][0xaf0] ;  /* 0x0002bc00000a7ab9 */ /* 0x000fc40000000a00 */
        /* <DEDUP_REMOVED lines=21> */
[----:B-----5:R-:W-:Y:S02]  /*de80*/  IMAD R11, R0, R11, RZ ;  /* 0x0000000b000b7224 */ /* 0x020fe400078e02ff */
[----:B------:R-:W-:-:S02]  /*de90*/  IMAD.IADD R5, R5, 0x1, R9 ;  /* 0x0000000105057824 */ /* 0x000fc400078e0209 */
        /* <DEDUP_REMOVED lines=15> */
[----:B------:R0:W1:Y:S01]  /*df90*/  SHFL.IDX PT, R4, R6, RZ, 0x181f ;  /* 0x00181fff06047589 */ /* 0x00006200000e0000 */
[----:B------:R-:W-:Y:S01]  /*dfa0*/  VIADD R13, R7, 0x80 ;  /* 0x00000080070d7836 */ /* 0x000fe20000000000 */
[----:B------:R-:W-:-:S02]  /*dfb0*/  SHF.R.S32.HI R20, RZ, 0x1f, R7 ;  /* 0x0000001fff147819 */ /* 0x000fc40000011407 */
[----:B------:R0:W2:Y:S01]  /*dfc0*/  SHFL.IDX PT, R0, R3, RZ, 0x181f ;  /* 0x00181fff03007589 */ /* 0x0000a200000e0000 */
        /* <DEDUP_REMOVED lines=21> */
.L_x_13678:
[----:B------:R-:W-:Y:S05]  /*e120*/  BSYNC B1 ;  /* 0x0000000000017941 */ /* 0x000fea0003800000 */
.L_x_13677:
        /* <DEDUP_REMOVED lines=21> */
.L_x_13680:
[----:B------:R-:W-:Y:S05]  /*e280*/  BSYNC B1 ;  /* 0x0000000000017941 */ /* 0x000fea0003800000 */
.L_x_13679:
        /* <DEDUP_REMOVED lines=21> */
.L_x_13682:
[----:B------:R-:W-:Y:S05]  /*e3e0*/  BSYNC B1 ;  /* 0x0000000000017941 */ /* 0x000fea0003800000 */
.L_x_13681:
        /* <DEDUP_REMOVED lines=10> */
[----:B---3--:R-:W-:-:S04]  /*e490*/  @!P3 LEA R6, P4, R7, R4, 0x1 ;  /* 0x000000040706b211 */ /* 0x008fc800078808ff */
[-C--:B--2---:R-:W-:Y:S02]  /*e4a0*/  @!P3 LEA.HI.X R7, R7, R3.reuse, R20, 0x1, P4 ;  /* 0x000000030707b211 */ /* 0x084fe400020f0c14 */
        /* <DEDUP_REMOVED lines=10> */
.L_x_13671:
[----:B------:R-:W-:Y:S05]  /*e550*/  BSYNC B0 ;  /* 0x0000000000007941 */ /* 0x000fea0003800000 */
.L_x_13661:
[----:B------:R-:W-:Y:S02]  /*e560*/  ULDC UR4, c[0x0][0xc3c] ;  /* 0x00030f0000047ab9 */ /* 0x000fe40000000800 */
[----:B------:R-:W-:-:S06]  /*e570*/  UISETP.GE.AND UP0, UPT, UR7, UR4, UPT ;  /* 0x000000040700728c */ /* 0x000fcc000bf06270 */
[----:B------:R-:W-:-:S13]  /*e580*/  PLOP3.LUT P0, PT, PT, PT, UP0, 0x80, 0x0 ;  /* 0x000000000000781c */ /* 0x000fda0003f0f008 */
[----:B------:R-:W-:Y:S05]  /*e590*/  @!P0 BRA `(.L_x_13683) ;  /* 0xffffff2800e08947 */ /* 0x000fea000383ffff */
[----:B------:R-:W-:Y:S05]  /*e5a0*/  EXIT ;  /* 0x000000000000794d */ /* 0x000fea0003800000 */
.L_x_13624:
        /* <DEDUP_REMOVED lines=20> */
.L_x_13684:
        /* <DEDUP_REMOVED lines=43> */
.L_x_13688:
        /* <DEDUP_REMOVED lines=39> */
.L_x_13686:
        /* <DEDUP_REMOVED lines=12> */
.L_x_13689:
        /* <DEDUP_REMOVED lines=63> */
.L_x_13690:
        /* <DEDUP_REMOVED lines=61> */
.L_x_13691:
[----:B01----:R-:W-:-:S05]  /*f490*/  LOP3.LUT R3, RZ, R2, RZ, 0x33, !PT ;  /* 0x00000002ff037212 */ /* 0x003fca00078e33ff */
[----:B------:R-:W-:-:S05]  /*f4a0*/  IMAD.IADD R2, R4, 0x1, R3 ;  /* 0x0000000104027824 */ /* 0x000fca00078e0203 */
[----:B------:R1:W-:Y:S01]  /*f4b0*/  STL [R1+0x4], R2 ;  /* 0x0000040201007387 */ /* 0x0003e20000100800 */
[----:B------:R-:W-:Y:S05]  /*f4c0*/  BRA `(.L_x_13692) ;  /* 0x0000000000107947 */ /* 0x000fea0003800000 */
.L_x_13687:
[----:B------:R-:W-:Y:S01]  /*f4d0*/  IMAD.U32 R2, RZ, RZ, UR6 ;  /* 0x00000006ff027e24 */ /* 0x000fe2000f8e00ff */
[----:B------:R0:W-:Y:S04]  /*f4e0*/  STL [R1+0x4], RZ ;  /* 0x000004ff01007387 */ /* 0x0001e80000100800 */
[----:B------:R0:W-:Y:S04]  /*f4f0*/  STL [R1+0x8], RZ ;  /* 0x000008ff01007387 */ /* 0x0001e80000100800 */
[----:B------:R0:W-:Y:S02]  /*f500*/  STL [R1], R2 ;  /* 0x0000000201007387 */ /* 0x0001e40000100800 */
.L_x_13692:
        /* <DEDUP_REMOVED lines=10> */
.L_x_13685:
        /* <DEDUP_REMOVED lines=9> */
[C---:B----4-:R-:W-:Y:S01]  /*f640*/  IMAD.SHL.U32 R0, R6.reuse, 0x8, RZ ;  /* 0x0000000806007824 */ /* 0x050fe200078e00ff */
[----:B------:R-:W-:Y:S01]  /*f650*/  LOP3.LUT R4, R6, 0x7f, RZ, 0xc0, !PT ;  /* 0x0000007f06047812 */ /* 0x000fe200078ec0ff */
[----:B------:R-:W-:Y:S01]  /*f660*/  UMOV UR4, 0x400 ;  /* 0x0000040000047882 */ /* 0x000fe20000000000 */
[----:B------:R-:W-:Y:S01]  /*f670*/  BSSY B8, `(.L_x_13693) ;  /* 0x00005a3000087945 */ /* 0x000fe20003800000 */
[----:B------:R-:W-:Y:S01]  /*f680*/  IMAD.MOV.U32 R19, RZ, RZ, RZ ;  /* 0x000000ffff137224 */ /* 0x000fe200078e00ff */
[----:B------:R-:W-:Y:S01]  /*f690*/  LOP3.LUT R3, R0, 0x1f8, RZ, 0xc0, !PT ;  /* 0x000001f800037812 */ /* 0x000fe200078ec0ff */
[----:B01----:R-:W-:Y:S01]  /*f6a0*/  IMAD.SHL.U32 R2, R4, 0x8, RZ ;  /* 0x0000000804027824 */ /* 0x003fe200078e00ff */
        /* <DEDUP_REMOVED lines=14> */
.L_x_13797:
[----:B0-2---:R-:W2:Y:S01]  /*f790*/  LDL R0, [R1+0xc] ;  /* 0x00000c0001007983 */ /* 0x005ea20000100800 */
        /* <DEDUP_REMOVED lines=8> */
[----:B---3--:R-:W2:Y:S01]  /*f820*/  LDG.E R11, desc[UR38][R2.64] ;  /* 0x00000026020b7981 */ /* 0x008ea2000c1e1900 */
        /* <DEDUP_REMOVED lines=46> */
.L_x_13694:
        /* <DEDUP_REMOVED lines=18> */
.L_x_13695:
[----:B------:R-:W-:Y:S05]  /*fc30*/  @!P0 BRA `(.L_x_13696) ;  /* 0x00000000000c8947 */ /* 0x000fea0003800000 */
[----:B------:R-:W3:Y:S04]  /*fc40*/  LDG.E R6, desc[UR38][R4.64] ;  /* 0x0000002604067981 */ /* 0x000ee8000c1e1900 */
[----:B------:R-:W3:Y:S02]  /*fc50*/  LDG.E R4, desc[UR38][R4.64+0x4] ;  /* 0x0000042604047981 */ /* 0x000ee4000c1e1900 */
[----:B---3--:R-:W-:-:S07]  /*fc60*/  IMAD.IADD R6, R4, 0x1, -R6 ;  /* 0x0000000104067824 */ /* 0x008fce00078e0a06 */
.L_x_13696:
        /* <DEDUP_REMOVED lines=12> */
[----:B--2---:R-:W-:Y:S01]  /*fd30*/  @P0 SHF.R.U32.HI R0, RZ, R4, R3 ;  /* 0x00000004ff000219 */ /* 0x004fe20000011603 */
[C---:B------:R-:W-:Y:S01]  /*fd40*/  VIADD R4, R6.reuse, 0x5f ;  /* 0x0000005f06047836 */ /* 0x040fe20000000000 */
[----:B------:R-:W-:Y:S02]  /*fd50*/  IADD3 R6, R6, 0x60, -R9 ;  /* 0x0000006006067810 */ /* 0x000fe40007ffe809 */
[----:B-1----:R-:W-:Y:S01]  /*fd60*/  LOP3.LUT R9, R2, 0xff, RZ, 0xc0, !PT ;  /* 0x000000ff02097812 */ /* 0x002fe200078ec0ff */
[----:B------:R-:W-:-:S04]  /*fd70*/  IMAD.HI R4, R4, 0x2aaaaaab, RZ ;  /* 0x2aaaaaab04047827 */ /* 0x000fc800078e02ff */
[----:B------:R-:W-:Y:S01]  /*fd80*/  IMAD.IADD R0, R6, 0x1, R0 ;  /* 0x0000000106007824 */ /* 0x000fe200078e0200 */
[----:B------:R-:W-:-:S03]  /*fd90*/  SHF.R.U32.HI R3, RZ, 0x1f, R4 ;  /* 0x0000001fff037819 */ /* 0x000fc60000011604 */
[----:B------:R-:W-:Y:S01]  /*fda0*/  IMAD.HI R0, R0, 0x2aaaaaab, RZ ;  /* 0x2aaaaaab00007827 */ /* 0x000fe200078e02ff */
[----:B------:R-:W-:-:S04]  /*fdb0*/  LEA.HI.SX32 R4, R4, R3, 0x1c ;  /* 0x0000000304047211 */ /* 0x000fc800078fe2ff */
[----:B------:R-:W-:-:S04]  /*fdc0*/  SHF.R.U32.HI R3, RZ, 0x1f, R0 ;  /* 0x0000001fff037819 */ /* 0x000fc80000011600 */
[----:B------:R-:W-:Y:S02]  /*fdd0*/  LEA.HI.SX32 R3, R0, R3, 0x1c ;  /* 0x0000000300037211 */ /* 0x000fe400078fe2ff */
[----:B------:R-:W-:Y:S02]  /*fde0*/  SHF.R.U32.HI R0, RZ, 0x10, R2 ;  /* 0x00000010ff007819 */ /* 0x000fe40000011602 */
[----:B------:R-:W-:Y:S02]  /*fdf0*/  VIMNMX R8, R4, R3, PT ;  /* 0x0000000304087248 */ /* 0x000fe40003fe0100 */
[----:B------:R-:W-:Y:S02]  /*fe00*/  ISETP.NE.AND P0, PT, R0, RZ, PT ;  /* 0x000000ff0000720c */ /* 0x000fe40003f05270 */
[----:B------:R-:W-:Y:S01]  /*fe10*/  ISETP.GE.AND P1, PT, R8, 0x1, PT ;  /* 0x000000010800780c */ /* 0x000fe20003f26270 */
[----:B------:R0:W-:Y:S04]  /*fe20*/  STL [R1+0x34], R8 ;  /* 0x0000340801007387 */ /* 0x0001e80000100800 */
[----:B------:R0:W-:Y:S04]  /*fe30*/  STL [R1+0x40], R5 ;  /* 0x0000400501007387 */ /* 0x0001e80000100800 */
[----:B------:R0:W-:Y:S02]  /*fe40*/  STL [R1+0x58], R9 ;  /* 0x0000580901007387 */ /* 0x0001e40000100800 */
[----:B------:R-:W1:Y:S02]  /*fe50*/  @!P0 LDC R0, c[0x0][0x9f0] ;  /* 0x00027c00ff008b82 */ /* 0x000e640000000800 */
        /* <DEDUP_REMOVED lines=29> */
.L_x_13698:
[----:B------:R-:W-:Y:S05]  /*10030*/  BSYNC B0 ;  /* 0x0000000000007941 */ /* 0x000fea0003800000 */
.L_x_13697:
        /* <DEDUP_REMOVED lines=18> */
[----:B-1----:R-:W4:Y:S01]  /*10160*/  @P0 ATOMG.E.ADD.STRONG.GPU PT, R3, desc[UR38][R2.64], R5 ;  /* 0x00000005020309a8 */ /* 0x002f2200081ee1e6 */
[----:B------:R-:W0:Y:S02]  /*10170*/  S2R R4, SR_LTMASK ;  /* 0x0000000000047919 */ /* 0x000e240000003900 */
[----:B0-----:R-:W-:-:S04]  /*10180*/  LOP3.LUT R4, R4, UR4, RZ, 0xc0, !PT ;  /* 0x0000000404047c12 */ /* 0x001fc8000f8ec0ff */
[----:B---3--:R-:W0:Y:S01]  /*10190*/  POPC R7, R4 ;  /* 0x0000000400077309 */ /* 0x008e220000000000 */
[----:B----4-:R-:W0:Y:S02]  /*101a0*/  SHFL.IDX PT, R0, R3, R0, 0x1f ;  /* 0x00001f0003007589 */ /* 0x010e2400000e0000 */
[----:B0-----:R-:W-:-:S05]  /*101b0*/  IADD3 R0, R0, UR37, R7 ;  /* 0x0000002500007c10 */ /* 0x001fca000fffe007 */
[----:B------:R4:W-:Y:S01]  /*101c0*/  STL [R1], R0 ;  /* 0x0000000001007387 */ /* 0x0009e20000100800 */
[----:B------:R-:W-:Y:S05]  /*101d0*/  BRA `(.L_x_13701) ;  /* 0x0000003c00347947 */ /* 0x000fea0003800000 */
.L_x_13700:
        /* <DEDUP_REMOVED lines=20> */
.L_x_13703:
[----:B------:R-:W-:Y:S05]  /*10320*/  BSYNC B6 ;  /* 0x0000000000067941 */ /* 0x000fea0003800000 */
.L_x_13702:
        /* <DEDUP_REMOVED lines=20> */
.L_x_13706:
        /* <DEDUP_REMOVED lines=16> */
.L_x_13705:
[----:B------:R-:W-:Y:S05]  /*10570*/  BSYNC B6 ;  /* 0x0000000000067941 */ /* 0x000fea0003800000 */
.L_x_13704:
        /* <DEDUP_REMOVED lines=24> */
.L_x_13813:
[----:B0-----:R-:W3:Y:S01]  /*10700*/  LDL.LU R4, [R1+0x14] ;  /* 0x0000140001047983 */ /* 0x001ee20000300800 */
[----:B------:R-:W-:Y:S02]  /*10710*/  PLOP3.LUT P1, PT, PT, PT, PT, 0x8, 0x0 ;  /* 0x000000000000781c */ /* 0x000fe40003f2e170 */
[----:B-1----:R-:W-:Y:S01]  /*10720*/  ISETP.NE.AND P0, PT, R14, RZ, PT ;  /* 0x000000ff0e00720c */ /* 0x002fe20003f05270 */
        /* <DEDUP_REMOVED lines=8> */
.L_x_13816:
        /* <DEDUP_REMOVED lines=24> */
.L_x_13710:
[----:B-1----:R-:W3:Y:S01]  /*10930*/  LDL R2, [R1+0x10] ;  /* 0x0000100001027983 */ /* 0x002ee20000100800 */
[----:B0-----:R-:W-:Y:S01]  /*10940*/  IMAD R0, R19, 0x8, R18 ;  /* 0x0000000813007824 */ /* 0x001fe200078e0212 */
[----:B---3--:R-:W-:-:S04]  /*10950*/  SHF.L.U32 R2, R2, 0x1f, RZ ;  /* 0x0000001f02027819 */ /* 0x008fc800000006ff */
[----:B------:R-:W0:Y:S02]  /*10960*/  SYNCS.PHASECHK.TRANS64.TRYWAIT P0, [R0+URZ+0x22840], R2 ;  /* 0x02284002000075a7 */ /* 0x000e24000800017f */
[----:B0-----:R-:W-:Y:S05]  /*10970*/  @!P0 BRA `(.L_x_13711) ;  /* 0x0000004c00a88947 */ /* 0x001fea0003800000 */
.L_x_13817:
        /* <DEDUP_REMOVED lines=11> */
.L_x_13712:
[----:B------:R-:W3:Y:S04]  /*10a30*/  LDL R4, [R1+0x2c] ;  /* 0x00002c0001047983 */ /* 0x000ee80000100800 */
[----:B------:R-:W4:Y:S04]  /*10a40*/  LDL R3, [R1+0x1c] ;  /* 0x00001c0001037983 */ /* 0x000f280000100800 */
[----:B0-----:R-:W2:Y:S01]  /*10a50*/  LDL.LU R2, [R1+0x14] ;  /* 0x0000140001027983 */ /* 0x001ea20000300800 */
        /* <DEDUP_REMOVED lines=21> */
.L_x_13708:
[----:B------:R-:W3:Y:S04]  /*10bb0*/  LDL.LU R3, [R1+0x3c] ;  /* 0x00003c0001037983 */ /* 0x000ee80000300800 */
[----:B------:R-:W4:Y:S04]  /*10bc0*/  LDL.LU R5, [R1+0x24] ;  /* 0x0000240001057983 */ /* 0x000f280000300800 */
[----:B0-----:R-:W5:Y:S01]  /*10bd0*/  LDL.LU R4, [R1+0x48] ;  /* 0x0000480001047983 */ /* 0x001f620000300800 */
        /* <DEDUP_REMOVED lines=37> */
.L_x_13714:
[----:B------:R-:W-:Y:S05]  /*10e30*/  BSYNC B6 ;  /* 0x0000000000067941 */ /* 0x000fea0003800000 */
.L_x_13713:
[----:B0-----:R-:W3:Y:S01]  /*10e40*/  LDL.LU R0, [R1+0x48] ;  /* 0x0000480001007983 */ /* 0x001ee20000300800 */
[----:B------:R-:W-:Y:S01]  /*10e50*/  ULDC.64 UR4, c[0x0][0x2d8] ;  /* 0x0000b60000047ab9 */ /* 0x000fe20000000a00 */
[----:B------:R-:W0:Y:S01]  /*10e60*/  LDC R7, c[0x0][0x448] ;  /* 0x00011200ff077b82 */ /* 0x000e220000000800 */
[----:B------:R-:W-:Y:S01]  /*10e70*/  ULDC UR6, c[0x0][0x2b8] ;  /* 0x0000ae0000067ab9 */ /* 0x000fe20000000800 */
[----:B------:R-:W4:Y:S04]  /*10e80*/  LDL.LU R4, [R1+0x3c] ;  /* 0x00003c0001047983 */ /* 0x000f280000300800 */
[----:B------:R-:W4:Y:S04]  /*10e90*/  LDL.LU.64 R2, [R1+0x50] ;  /* 0x0000500001027983 */ /* 0x000f280000300a00 */
[----:B------:R-:W3:Y:S04]  /*10ea0*/  LDL.LU R5, [R1+0x24] ;  /* 0x0000240001057983 */ /* 0x000ee80000300800 */
[----:B------:R-:W3:Y:S04]  /*10eb0*/  LDL R8, [R1+0x4] ;  /* 0x0000040001087983 */ /* 0x000ee80000100800 */
[----:B------:R1:W5:Y:S01]  /*10ec0*/  LDL R9, [R1+0x28] ;  /* 0x0000280001097983 */ /* 0x0003620000100800 */
[----:B0-----:R-:W-:-:S13]  /*10ed0*/  ISETP.NE.AND P0, PT, R7, 0x1, PT ;  /* 0x000000010700780c */ /* 0x001fda0003f05270 */
[----:B------:R-:W0:Y:S01]  /*10ee0*/  @P0 LDC R6, c[0x0][0x450] ;  /* 0x00011400ff060b82 */ /* 0x000e220000000800 */
[----:B--2---:R-:W2:Y:S02]  /*10ef0*/  S2R R10, SR_TID.X ;  /* 0x00000000000a7919 */ /* 0x004ea40000002100 */
[----:B--2---:R-:W-:-:S05]  /*10f00*/  IMAD.SHL.U32 R10, R10, 0x8, RZ ;  /* 0x000000080a0a7824 */ /* 0x004fca00078e00ff */
[----:B------:R-:W-:Y:S01]  /*10f10*/  LOP3.LUT R10, R10, 0x38, RZ, 0xc0, !PT ;  /* 0x000000380a0a7812 */ /* 0x000fe200078ec0ff */
[----:B----4-:R-:W-:Y:S02]  /*10f20*/  IMAD.MOV.U32 R3, RZ, RZ, R4 ;  /* 0x000000ffff037224 */ /* 0x010fe400078e0004 */
[----:B------:R-:W2:Y:S01]  /*10f30*/  S2R R4, SR_TID.X ;  /* 0x0000000000047919 */ /* 0x000ea20000002100 */
        /* <DEDUP_REMOVED lines=8> */
[----:B--2---:R-:W-:-:S04]  /*10fc0*/  LOP3.LUT R4, R4, 0x7f, RZ, 0xc0, !PT ;  /* 0x0000007f04047812 */ /* 0x004fc800078ec0ff */
[----:B------:R-:W-:Y:S02]  /*10fd0*/  SHF.R.U32.HI R5, RZ, 0x3, R4 ;  /* 0x00000003ff057819 */ /* 0x000fe40000011604 */
[----:B------:R-:W2:Y:S02]  /*10fe0*/  S2R R4, SR_TID.X ;  /* 0x0000000000047919 */ /* 0x000ea40000002100 */
[----:B--2---:R-:W-:-:S05]  /*10ff0*/  IMAD.SHL.U32 R4, R4, 0x10, RZ ;  /* 0x0000001004047824 */ /* 0x004fca00078e00ff */
[----:B------:R-:W-:Y:S02]  /*11000*/  LOP3.LUT R4, R5, 0x70, R4, 0xf8, !PT ;  /* 0x0000007005047812 */ /* 0x000fe400078ef804 */
[----:B------:R-:W2:Y:S03]  /*11010*/  @P0 LDC R5, c[0x0][0x44c] ;  /* 0x00011300ff050b82 */ /* 0x000ea60000000800 */
[----:B------:R-:W-:-:S04]  /*11020*/  IMAD R4, R8, 0x80, R4 ;  /* 0x0000008008047824 */ /* 0x000fc800078e0204 */
[----:B------:R-:W-:Y:S02]  /*11030*/  IMAD.MOV.U32 R0, RZ, RZ, R4 ;  /* 0x000000ffff007224 */ /* 0x000fe400078e0004 */
[----:B--2---:R-:W-:-:S05]  /*11040*/  @P0 IMAD.HI.U32 R5, R4, R5, RZ ;  /* 0x0000000504050227 */ /* 0x004fca00078e00ff */
        /* <DEDUP_REMOVED lines=20> */
[----:B------:R-:W2:Y:S04]  /*11190*/  LDL.LU R6, [R1+0x44] ;  /* 0x0000440001067983 */ /* 0x000ea80000300800 */
[----:B------:R-:W3:Y:S01]  /*111a0*/  LDL.LU R5, [R1+0x4] ;  /* 0x0000040001057983 */ /* 0x000ee20000300800 */
[----:B------:R-:W0:Y:S02]  /*111b0*/  S2R R8, SR_TID.X ;  /* 0x0000000000087919 */ /* 0x000e240000002100 */
[----:B0-----:R-:W-:-:S04]  /*111c0*/  LOP3.LUT R8, R8, 0x7f, RZ, 0xc0, !PT ;  /* 0x0000007f08087812 */ /* 0x001fc800078ec0ff */
[----:B------:R-:W-:Y:S01]  /*111d0*/  SHF.R.U32.HI R8, RZ, 0x3, R8 ;  /* 0x00000003ff087819 */ /* 0x000fe20000011608 */
[----:B--2---:R-:W-:Y:S02]  /*111e0*/  IMAD R3, R6, R7, RZ ;  /* 0x0000000706037224 */ /* 0x004fe400078e02ff */
[----:B------:R-:W0:Y:S02]  /*111f0*/  SHFL.IDX PT, R7, R2, RZ, 0x181f ;  /* 0x00181fff02077589 */ /* 0x000e2400000e0000 */
[----:B---3--:R-:W-:Y:S02]  /*11200*/  IMAD R4, R5, 0x80, R8 ;  /* 0x0000008005047824 */ /* 0x008fe400078e0208 */
[----:B------:R-:W1:Y:S03]  /*11210*/  SHFL.IDX PT, R6, R0, RZ, 0x181f ;  /* 0x00181fff00067589 */ /* 0x000e6600000e0000 */
[----:B------:R-:W-:-:S13]  /*11220*/  ISETP.GE.AND P1, PT, R4, R3, PT ;  /* 0x000000030400720c */ /* 0x000fda0003f26270 */
[----:B0-----:R-:W-:-:S05]  /*11230*/  @!P1 LEA R7, P2, R10, R7, 0x1 ;  /* 0x000000070a079211 */ /* 0x001fca00078408ff */
[----:B-1----:R-:W-:-:S05]  /*11240*/  @!P1 IMAD.X R6, RZ, RZ, R6, P2 ;  /* 0x000000ffff069224 */ /* 0x002fca00010e0606 */
[----:B------:R-:W-:-:S04]  /*11250*/  @!P1 LOP3.LUT R7, R7, R6, RZ, 0x3c, !PT ;  /* 0x0000000607079212 */ /* 0x000fc800078e3cff */
[----:B------:R-:W-:Y:S01]  /*11260*/  @!P1 LOP3.LUT R6, R7, R6, RZ, 0x3c, !PT ;  /* 0x0000000607069212 */ /* 0x000fe200078e3cff */
[----:B------:R-:W-:-:S03]  /*11270*/  VIADD R5, R4, 0x10 ;  /* 0x0000001004057836 */ /* 0x000fc60000000000 */
        /* <DEDUP_REMOVED lines=58> */
.L_x_13834:
        /* <DEDUP_REMOVED lines=10> */
.L_x_13716:
        /* <DEDUP_REMOVED lines=18> */
.L_x_13835:
[----:B------:R-:W-:Y:S05]  /*117e0*/  BSYNC B0 ;  /* 0x0000000000007941 */ /* 0x000fea0003800000 */
.L_x_13717:
[----:B------:R-:W2:Y:S01]  /*117f0*/  LDL R2, [R1+0x14] ;  /* 0x0000140001027983 */ /* 0x000ea20000100800 */
[----:B------:R-:W-:Y:S01]  /*11800*/  BSSY B0, `(.L_x_13719) ;  /* 0x000005a000007945 */ /* 0x000fe20003800000 */
[----:B--2---:R-:W-:-:S13]  /*11810*/  LOP3.LUT P0, RZ, R2, 0x1, RZ, 0xc0, !PT ;  /* 0x0000000102ff7812 */ /* 0x004fda000780c0ff */
[----:B------:R-:W-:Y:S05]  /*11820*/  @!P0 BRA `(.L_x_13720) ;  /* 0x00000004005c8947 */ /* 0x000fea0003800000 */
[----:B------:R-:W0:Y:S01]  /*11830*/  LDL R4, [R1+0x10] ;  /* 0x0000100001047983 */ /* 0x000e220000100800 */
[----:B------:R-:W-:Y:S01]  /*11840*/  IMAD R2, R19, 0x8, R18 ;  /* 0x0000000813027824 */ /* 0x000fe200078e0212 */
[----:B------:R-:W-:Y:S01]  /*11850*/  BSSY B1, `(.L_x_13721) ;  /* 0x0000007000017945 */ /* 0x000fe20003800000 */
[----:B------:R-:W2:Y:S02]  /*11860*/  S2R R3, SR_TID.X ;  /* 0x0000000000037919 */ /* 0x000ea40000002100 */
[----:B--2---:R-:W-:-:S04]  /*11870*/  LOP3.LUT R3, R3, 0x7f, RZ, 0xc0, !PT ;  /* 0x0000007f03037812 */ /* 0x004fc800078ec0ff */
[----:B------:R-:W-:Y:S02]  /*11880*/  ISETP.NE.AND P1, PT, R3, RZ, PT ;  /* 0x000000ff0300720c */ /* 0x000fe40003f25270 */
[----:B0-----:R-:W-:-:S04]  /*11890*/  SHF.L.U32 R0, R4, 0x1f, RZ ;  /* 0x0000001f04007819 */ /* 0x001fc800000006ff */
[----:B------:R-:W0:Y:S02]  /*118a0*/  SYNCS.PHASECHK.TRANS64.TRYWAIT P0, [R2+URZ+0x22860], R0 ;  /* 0x02286000020075a7 */ /* 0x000e24000800017f */
[----:B0-----:R-:W-:Y:S05]  /*118b0*/  @!P0 BRA `(.L_x_13722) ;  /* 0x00000048009c8947 */ /* 0x001fea0003800000 */
.L_x_13836:
[----:B------:R-:W-:Y:S05]  /*118c0*/  BSYNC B1 ;  /* 0x0000000000017941 */ /* 0x000fea0003800000 */
.L_x_13721:
        /* <DEDUP_REMOVED lines=9> */
.L_x_13724:
[----:B------:R-:W-:Y:S05]  /*11960*/  BSYNC B1 ;  /* 0x0000000000017941 */ /* 0x000fea0003800000 */
.L_x_13723:
        /* <DEDUP_REMOVED lines=12> */
.L_x_13725:
        /* <DEDUP_REMOVED lines=15> */
.L_x_13726:
        /* <DEDUP_REMOVED lines=15> */
.L_x_13727:
        /* <DEDUP_REMOVED lines=15> */
.L_x_13728:
        /* <DEDUP_REMOVED lines=10> */
.L_x_13720:
[----:B------:R-:W-:Y:S05]  /*11da0*/  BSYNC B0 ;  /* 0x0000000000007941 */ /* 0x000fea0003800000 */
.L_x_13719:
        /* <DEDUP_REMOVED lines=54> */
.L_x_13735:
        /* <DEDUP_REMOVED lines=8> */
.L_x_13837:
[----:B------:R-:W-:Y:S05]  /*12190*/  BSYNC B3 ;  /* 0x0000000000037941 */ /* 0x000fea0003800000 */
.L_x_13736:
        /* <DEDUP_REMOVED lines=9> */
.L_x_13739:
[----:B------:R-:W-:Y:S05]  /*12230*/  BSYNC B3 ;  /* 0x0000000000037941 */ /* 0x000fea0003800000 */
.L_x_13738:
        /* <DEDUP_REMOVED lines=12> */
.L_x_13740:
        /* <DEDUP_REMOVED lines=13> */
.L_x_13838:
[----:B------:R-:W-:Y:S05]  /*123d0*/  BSYNC B3 ;  /* 0x0000000000037941 */ /* 0x000fea0003800000 */
.L_x_13741:
        /* <DEDUP_REMOVED lines=11> */
.L_x_13744:
[----:B------:R-:W-:Y:S05]  /*12490*/  BSYNC B3 ;  /* 0x0000000000037941 */ /* 0x000fea0003800000 */
.L_x_13743:
        /* <DEDUP_REMOVED lines=9> */
.L_x_13745:
        /* <DEDUP_REMOVED lines=15> */
.L_x_13746:
        /* <DEDUP_REMOVED lines=15> */
.L_x_13747:
        /* <DEDUP_REMOVED lines=15> */
.L_x_13748:
        /* <DEDUP_REMOVED lines=10> */
.L_x_13734:
[----:B------:R-:W-:Y:S05]  /*128a0*/  BSYNC B1 ;  /* 0x0000000000017941 */ /* 0x000fea0003800000 */
.L_x_13733:
[----:B------:R-:W2:Y:S02]  /*128b0*/  LDL.LU R5, [R1+0x38] ;  /* 0x0000380001057983 */ /* 0x000ea40000300800 */
[----:B--2---:R-:W-:-:S07]  /*128c0*/  VIADD R0, R5, 0xfffffffd ;  /* 0xfffffffd05007836 */ /* 0x004fce0000000000 */
.L_x_13732:
[----:B------:R-:W-:Y:S05]  /*128d0*/  BSYNC B2 ;  /* 0x0000000000027941 */ /* 0x000fea0003800000 */
.L_x_13731:
[----:B------:R-:W-:Y:S01]  /*128e0*/  VIADD R8, R8, 0xfffffffe ;  /* 0xfffffffe08087836 */ /* 0x000fe20000000000 */
[----:B------:R-:W-:-:S04]  /*128f0*/  LOP3.LUT R4, RZ, R4, RZ, 0x33, !PT ;  /* 0x00000004ff047212 */ /* 0x000fc800078e33ff */
[----:B------:R-:W-:-:S13]  /*12900*/  ISETP.NE.AND P0, PT, R8, R4, PT ;  /* 0x000000040800720c */ /* 0x000fda0003f05270 */
[----:B------:R-:W-:Y:S05]  /*12910*/  @!P0 BRA `(.L_x_13730) ;  /* 0x0000001000f88947 */ /* 0x000fea0003800000 */
.L_x_13781:
        /* <DEDUP_REMOVED lines=35> */
.L_x_13751:
        /* <DEDUP_REMOVED lines=8> */
.L_x_13839:
[----:B------:R-:W-:Y:S05]  /*12bd0*/  BSYNC B2 ;  /* 0x0000000000027941 */ /* 0x000fea0003800000 */
.L_x_13752:
        /* <DEDUP_REMOVED lines=9> */
.L_x_13755:
[----:B------:R-:W-:Y:S05]  /*12c70*/  BSYNC B2 ;  /* 0x0000000000027941 */ /* 0x000fea0003800000 */
.L_x_13754:
        /* <DEDUP_REMOVED lines=12> */
.L_x_13756:
        /* <DEDUP_REMOVED lines=13> */
.L_x_13840:
[----:B------:R-:W-:Y:S05]  /*12e10*/  BSYNC B2 ;  /* 0x0000000000027941 */ /* 0x000fea0003800000 */
.L_x_13757:
        /* <DEDUP_REMOVED lines=11> */
.L_x_13760:
[----:B------:R-:W-:Y:S05]  /*12ed0*/  BSYNC B2 ;  /* 0x0000000000027941 */ /* 0x000fea0003800000 */
.L_x_13759:
        /* <DEDUP_REMOVED lines=9> */
.L_x_13761:
        /* <DEDUP_REMOVED lines=15> */
.L_x_13762:
        /* <DEDUP_REMOVED lines=15> */
.L_x_13763:
        /* <DEDUP_REMOVED lines=15> */
.L_x_13764:
        /* <DEDUP_REMOVED lines=10> */
.L_x_13750:
[----:B------:R-:W-:Y:S05]  /*132e0*/  BSYNC B1 ;  /* 0x0000000000017941 */ /* 0x000fea0003800000 */
.L_x_13749:
[----:B------:R-:W2:Y:S01]  /*132f0*/  LDL R2, [R1+0x14] ;  /* 0x0000140001027983 */ /* 0x000ea20000100800 */
[----:B------:R-:W-:Y:S01]  /*13300*/  VIADD R7, R7, 0x1 ;  /* 0x0000000107077836 */ /* 0x000fe20000000000 */
[----:B------:R-:W-:Y:S04]  /*13310*/  BSSY B1, `(.L_x_13765) ;  /* 0x000009a000017945 */ /* 0x000fe80003800000 */
[----:B------:R-:W-:-:S04]  /*13320*/  ISETP.NE.AND P0, PT, R7, 0x2, PT ;  /* 0x000000020700780c */ /* 0x000fc80003f05270 */
[----:B------:R-:W-:Y:S02]  /*13330*/  SEL R19, R7, RZ, P0 ;  /* 0x000000ff07137207 */ /* 0x000fe40000000000 */
[----:B--2---:R-:W-:Y:S02]  /*13340*/  LOP3.LUT P2, RZ, R2, 0x1, RZ, 0xc0, !PT ;  /* 0x0000000102ff7812 */ /* 0x004fe4000784c0ff */
        /* <DEDUP_REMOVED lines=29> */
.L_x_13767:
        /* <DEDUP_REMOVED lines=8> */
.L_x_13841:
[----:B------:R-:W-:Y:S05]  /*135a0*/  BSYNC B2 ;  /* 0x0000000000027941 */ /* 0x000fea0003800000 */
.L_x_13768:
        /* <DEDUP_REMOVED lines=9> */
.L_x_13771:
[----:B------:R-:W-:Y:S05]  /*13640*/  BSYNC B2 ;  /* 0x0000000000027941 */ /* 0x000fea0003800000 */
.L_x_13770:
        /* <DEDUP_REMOVED lines=12> */
.L_x_13772:
        /* <DEDUP_REMOVED lines=13> */
.L_x_13842:
[----:B------:R-:W-:Y:S05]  /*137e0*/  BSYNC B2 ;  /* 0x0000000000027941 */ /* 0x000fea0003800000 */
.L_x_13773:
        /* <DEDUP_REMOVED lines=11> */
.L_x_13776:
[----:B------:R-:W-:Y:S05]  /*138a0*/  BSYNC B2 ;  /* 0x0000000000027941 */ /* 0x000fea0003800000 */
.L_x_13775:
        /* <DEDUP_REMOVED lines=9> */
.L_x_13777:
        /* <DEDUP_REMOVED lines=15> */
.L_x_13778:
        /* <DEDUP_REMOVED lines=15> */
.L_x_13779:
        /* <DEDUP_REMOVED lines=15> */
.L_x_13780:
        /* <DEDUP_REMOVED lines=10> */
.L_x_13766:
[----:B------:R-:W-:Y:S05]  /*13cb0*/  BSYNC B1 ;  /* 0x0000000000017941 */ /* 0x000fea0003800000 */
.L_x_13765:
[----:B------:R-:W2:Y:S01]  /*13cc0*/  LDL R5, [R1+0x20] ;  /* 0x0000200001057983 */ /* 0x000ea20000100800 */
[----:B------:R-:W-:Y:S01]  /*13cd0*/  VIADD R0, R0, 0xfffffffe ;  /* 0xfffffffe00007836 */ /* 0x000fe20000000000 */
[----:B--2---:R-:W-:-:S13]  /*13ce0*/  ISETP.GT.AND P0, PT, R6, R5, PT ;  /* 0x000000050600720c */ /* 0x004fda0003f04270 */
[----:B------:R-:W-:Y:S05]  /*13cf0*/  @P0 BRA `(.L_x_13781) ;  /* 0xffffffec00080947 */ /* 0x000fea000383ffff */
.L_x_13730:
[----:B------:R-:W-:Y:S05]  /*13d00*/  BSYNC B0 ;  /* 0x0000000000007941 */ /* 0x000fea0003800000 */
.L_x_13729:
        /* <DEDUP_REMOVED lines=20> */
[----:B-1----:R-:W1:Y:S01]  /*13e50*/  POPC R7, R4 ;  /* 0x0000000400077309 */ /* 0x002e620000000000 */
[----:B--2---:R-:W1:Y:S02]  /*13e60*/  SHFL.IDX PT, R0, R3, R0, 0x1f ;  /* 0x00001f0003007589 */ /* 0x004e6400000e0000 */
[----:B-1----:R-:W-:-:S05]  /*13e70*/  IADD3 R0, R0, UR37, R7 ;  /* 0x0000002500007c10 */ /* 0x002fca000fffe007 */
[----:B------:R3:W-:Y:S02]  /*13e80*/  STL [R1], R0 ;  /* 0x0000000001007387 */ /* 0x0007e40000100800 */
.L_x_13783:
[----:B------:R-:W-:Y:S05]  /*13e90*/  BSYNC B0 ;  /* 0x0000000000007941 */ /* 0x000fea0003800000 */
.L_x_13782:
[----:B------:R-:W-:-:S07]  /*13ea0*/  SEL R19, R19, RZ, P0 ;  /* 0x000000ff13137207 */ /* 0x000fce0000000000 */
.L_x_13701:
[----:B------:R-:W-:Y:S05]  /*13eb0*/  BSYNC B7 ;  /* 0x0000000000077941 */ /* 0x000fea0003800000 */
.L_x_13699:
        /* <DEDUP_REMOVED lines=9> */
[----:B01----:R-:W0:Y:S04]  /*13f50*/  LDS.128 R4, [R18+0x228d0] ;  /* 0x0228d00012047984 */ /* 0x003e280000000c00 */
[----:B0-----:R1:W-:Y:S04]  /*13f60*/  STL.64 [R1], R4 ;  /* 0x0000000401007387 */ /* 0x0013e80000100a00 */
[----:B------:R1:W-:Y:S01]  /*13f70*/  STL.64 [R1+0x8], R6 ;  /* 0x0000080601007387 */ /* 0x0003e20000100a00 */
[----:B------:R-:W-:Y:S06]  /*13f80*/  BAR.ARV 0x4, 0x180 ;  /* 0x0106000000007b1d */ /* 0x000fec0000002000 */
[----:B------:R-:W-:Y:S05]  /*13f90*/  BRA `(.L_x_13785) ;  /* 0x0000001000307947 */ /* 0x000fea0003800000 */
.L_x_13784:
[----:B------:R-:W3:Y:S01]  /*13fa0*/  S2R R16, SR_TID.X ;  /* 0x0000000000107919 */ /* 0x000ee20000002100 */
[----:B------:R-:W-:Y:S01]  /*13fb0*/  UMOV UR4, 0xffffffff ;  /* 0xffffffff00047882 */ /* 0x000fe20000000000 */
[----:B---3--:R-:W-:-:S04]  /*13fc0*/  LOP3.LUT R16, R16, 0x1f, RZ, 0xc0, !PT ;  /* 0x0000001f10107812 */ /* 0x008fc800078ec0ff */
        /* <DEDUP_REMOVED lines=8> */
[----:B------:R-:W2:Y:S08]  /*14050*/  @!P1 LDC.64 R2, c[0x0][0xc80] ;  /* 0x00032000ff029b82 */ /* 0x000eb00000000a00 */
[----:B0-----:R-:W0:Y:S01]  /*14060*/  @!P1 LDC.64 R4, c[0x0][0xc78] ;  /* 0x00031e00ff049b82 */ /* 0x001e220000000a00 */
[----:B--2---:R-:W-:-:S05]  /*14070*/  @!P1 IMAD.WIDE R2, R0, 0x4, R2 ;  /* 0x0000000400029825 */ /* 0x004fca00078e0202 */
[----:B-1----:R0:W2:Y:S02]  /*14080*/  @!P1 LDG.E R6, desc[UR38][R2.64] ;  /* 0x0000002602069981 */ /* 0x0020a4000c1e1900 */
[----:B0-----:R-:W-:-:S05]  /*14090*/  @!P1 IMAD.WIDE R2, R0, 0x4, R4 ;  /* 0x0000000400029825 */ /* 0x001fca00078e0204 */
        /* <DEDUP_REMOVED lines=30> */
.L_x_13852:
[----:B------:R-:W-:Y:S02]  /*14280*/  ULDC UR4, c[0x0][0xc38] ;  /* 0x00030e0000047ab9 */ /* 0x000fe40000000800 */
[----:B------:R-:W-:-:S04]  /*14290*/  IMAD.U32 R7, RZ, RZ, UR4 ;  /* 0x00000004ff077e24 */ /* 0x000fc8000f8e00ff */
[----:B-1----:R-:W-:-:S04]  /*142a0*/  IMAD R10, R14, R7, RZ ;  /* 0x000000070e0a7224 */ /* 0x002fc800078e02ff */
[----:B------:R-:W-:-:S05]  /*142b0*/  IMAD.IADD R4, R9, 0x1, R10 ;  /* 0x0000000109047824 */ /* 0x000fca00078e020a */
[----:B------:R-:W-:-:S13]  /*142c0*/  ISETP.GT.AND P6, PT, R4, R0, PT ;  /* 0x000000000400720c */ /* 0x000fda0003fc4270 */
[----:B------:R-:W-:Y:S05]  /*142d0*/  @P6 BRA `(.L_x_13787) ;  /* 0x0000000000ac6947 */ /* 0x000fea0003800000 */
.L_x_13790:
        /* <DEDUP_REMOVED lines=37> */
.L_x_13860:
[----:B------:R-:W-:Y:S02]  /*14530*/  ULDC UR4, c[0x0][0xc38] ;  /* 0x00030e0000047ab9 */ /* 0x000fe40000000800 */
[----:B------:R-:W-:-:S04]  /*14540*/  IMAD.U32 R7, RZ, RZ, UR4 ;  /* 0x00000004ff077e24 */ /* 0x000fc8000f8e00ff */
[----:B-1----:R-:W-:-:S04]  /*14550*/  IMAD R10, R14, R7, RZ ;  /* 0x000000070e0a7224 */ /* 0x002fc800078e02ff */
[----:B------:R-:W-:-:S05]  /*14560*/  IMAD.IADD R4, R10, 0x1, R4 ;  /* 0x000000010a047824 */ /* 0x000fca00078e0204 */
[----:B------:R-:W-:-:S13]  /*14570*/  ISETP.GT.AND P6, PT, R4, R0, PT ;  /* 0x000000000400720c */ /* 0x000fda0003fc4270 */
[----:B------:R-:W-:Y:S05]  /*14580*/  @!P6 BRA `(.L_x_13790) ;  /* 0xfffffffc0054e947 */ /* 0x000fea000383ffff */
.L_x_13787:
        /* <DEDUP_REMOVED lines=12> */
.L_x_13865:
[----:B------:R-:W-:-:S13]  /*14650*/  ISETP.NE.AND P0, PT, R3, RZ, PT ;  /* 0x000000ff0300720c */ /* 0x000fda0003f05270 */
[----:B------:R-:W-:Y:S05]  /*14660*/  @!P0 BRA `(.L_x_13792) ;  /* 0x0000000000108947 */ /* 0x000fea0003800000 */
[----:B------:R-:W-:Y:S01]  /*14670*/  UMOV UR4, 0xffffffff ;  /* 0xffffffff00047882 */ /* 0x000fe20000000000 */
[----:B------:R-:W-:Y:S02]  /*14680*/  VIADD R12, R9, 0xffffffff ;  /* 0xffffffff090c7836 */ /* 0x000fe40000000000 */
[----:B------:R-:W-:Y:S05]  /*14690*/  BRA.DIV UR4, `(.L_x_13793) ;  /* 0x0000002a04207947 */ /* 0x000fea000b800000 */
[----:B------:R2:W4:Y:S02]  /*146a0*/  SHFL.IDX PT, R8, R2, R12, 0x1f ;  /* 0x00001f0c02087589 */ /* 0x00052400000e0000 */
.L_x_13792:
        /* <DEDUP_REMOVED lines=62> */
.L_x_13794:
        /* <DEDUP_REMOVED lines=63> */
.L_x_13795:
[----:B-1----:R-:W-:-:S05]  /*14e80*/  LOP3.LUT R3, RZ, R0, RZ, 0x33, !PT ;  /* 0x00000000ff037212 */ /* 0x002fca00078e33ff */
[----:B------:R-:W-:-:S05]  /*14e90*/  IMAD.IADD R0, R4, 0x1, R3 ;  /* 0x0000000104007824 */ /* 0x000fca00078e0203 */
[----:B------:R2:W-:Y:S01]  /*14ea0*/  STL [R1+0x4], R0 ;  /* 0x0000040001007387 */ /* 0x0005e20000100800 */
[----:B------:R-:W-:Y:S05]  /*14eb0*/  BRA `(.L_x_13796) ;  /* 0x0000000000287947 */ /* 0x000fea0003800000 */
.L_x_13788:
        /* <DEDUP_REMOVED lines=10> */
.L_x_13796:
        /* <DEDUP_REMOVED lines=16> */
.L_x_13785:
[----:B------:R-:W3:Y:S01]  /*15060*/  LDL R0, [R1+0xc] ;  /* 0x00000c0001007983 */ /* 0x000ee20000100800 */
[----:B------:R-:W-:Y:S02]  /*15070*/  ULDC UR4, c[0x0][0xc3c] ;  /* 0x00030f0000047ab9 */ /* 0x000fe40000000800 */
[----:B---3--:R-:W-:-:S13]  /*15080*/  ISETP.GE.AND P0, PT, R0, UR4, PT ;  /* 0x0000000400007c0c */ /* 0x008fda000bf06270 */
[----:B------:R-:W-:Y:S05]  /*15090*/  @!P0 BRA `(.L_x_13797) ;  /* 0xffffffa400bc8947 */ /* 0x000fea000383ffff */
[----:B------:R-:W-:Y:S05]  /*150a0*/  BSYNC B8 ;  /* 0x0000000000087941 */ /* 0x000fea0003800000 */
.L_x_13693:
        /* <DEDUP_REMOVED lines=12> */
.L_x_13868:
[----:B------:R-:W-:Y:S05]  /*15170*/  BSYNC B0 ;  /* 0x0000000000007941 */ /* 0x000fea0003800000 */
.L_x_13798:
[----:B------:R-:W-:-:S03]  /*15180*/  UMOV UR4, 0xffffffff ;  /* 0xffffffff00047882 */ /* 0x000fc60000000000 */
[----:B------:R-:W-:Y:S05]  /*15190*/  BRA.DIV UR4, `(.L_x_13800) ;  /* 0x0000001e049c7947 */ /* 0x000fea000b800000 */
[----:B------:R-:W1:Y:S02]  /*151a0*/  S2R R2, SR_TID.X ;  /* 0x0000000000027919 */ /* 0x000e640000002100 */
[----:B-1----:R-:W-:-:S04]  /*151b0*/  SHF.R.U32.HI R2, RZ, 0x5, R2 ;  /* 0x00000005ff027819 */ /* 0x002fc80000011602 */
[----:B------:R-:W-:-:S05]  /*151c0*/  LOP3.LUT R2, R2, 0x3, RZ, 0xc0, !PT ;  /* 0x0000000302027812 */ /* 0x000fca00078ec0ff */
[----:B------:R1:W2:Y:S02]  /*151d0*/  SHFL.IDX PT, R14, R2, RZ, 0x1f ;  /* 0x00001fff020e7589 */ /* 0x0002a400000e0000 */
.L_x_13871:
[----:B--2---:R-:W-:Y:S01]  /*151e0*/  ISETP.NE.AND P0, PT, R14, RZ, PT ;  /* 0x000000ff0e00720c */ /* 0x004fe20003f05270 */
[----:B------:R-:W-:-:S12]  /*151f0*/  BSSY B0, `(.L_x_13801) ;  /* 0x0000025000007945 */ /* 0x000fd80003800000 */
[----:B------:R-:W-:Y:S05]  /*15200*/  @P0 BRA `(.L_x_13802) ;  /* 0x00000000008c0947 */ /* 0x000fea0003800000 */
[----:B------:R-:W-:-:S03]  /*15210*/  UMOV UR4, 0xffffffff ;  /* 0xffffffff00047882 */ /* 0x000fc60000000000 */
[----:B------:R-:W-:Y:S05]  /*15220*/  BRA.DIV UR4, `(.L_x_13803) ;  /* 0x0000001e04ac7947 */ /* 0x000fea000b800000 */
[----:B------:R-:W-:-:S13]  /*15230*/  ELECT P6, URZ, PT ;  /* 0x00000000003f782f */ /* 0x000fda00038c0000 */
.L_x_13874:
[----:B------:R-:W-:Y:S05]  /*15240*/  @!P6 BRA `(.L_x_13802) ;  /* 0x00000000007ce947 */ /* 0x000fea0003800000 */
[----:B------:R-:W-:-:S06]  /*15250*/  ULOP3.LUT UR4, UR36, 0x2, URZ, 0xfc, !UPT ;  /* 0x0000000224047892 */ /* 0x000fcc000f8efc3f */
[----:B-1----:R-:W-:-:S05]  /*15260*/  IMAD.U32 R2, RZ, RZ, UR4 ;  /* 0x00000004ff027e24 */ /* 0x002fca000f8e00ff */
[----:B------:R-:W-:-:S13]  /*15270*/  ISETP.NE.AND P2, PT, R2, 0x3, PT ;  /* 0x000000030200780c */ /* 0x000fda0003f45270 */
[----:B------:R-:W-:Y:S05]  /*15280*/  @!P2 BRA `(.L_x_13804) ;  /* 0x000000000004a947 */ /* 0x000fea0003800000 */
[----:B------:R-:W-:Y:S01]  /*15290*/  BPT.TRAP 0x1 ;  /* 0x000000040000795c */ /* 0x000fe20000300000 */
.L_x_13804:
        /* <DEDUP_REMOVED lines=13> */
.L_x_13875:
[----:B------:R-:W1:Y:S02]  /*15370*/  SYNCS.PHASECHK.TRANS64.TRYWAIT P0, [R7+URZ], R2 ;  /* 0x00000002070075a7 */ /* 0x000e64000800017f */
[----:B-1----:R-:W-:Y:S05]  /*15380*/  @!P0 BRA `(.L_x_13806) ;  /* 0x0000001c00888947 */ /* 0x002fea0003800000 */
.L_x_13876:
[----:B------:R-:W-:Y:S05]  /*15390*/  @!P2 BRA `(.L_x_13807) ;  /* 0x000000000004a947 */ /* 0x000fea0003800000 */
[----:B------:R-:W-:Y:S01]  /*153a0*/  BPT.TRAP 0x1 ;  /* 0x000000040000795c */ /* 0x000fe20000300000 */
.L_x_13807:
[----:B------:R-:W-:-:S04]  /*153b0*/  VIADD R0, R0, 0x22860 ;  /* 0x0002286000007836 */ /* 0x000fc80000000000 */
[----:B------:R-:W-:-:S04]  /*153c0*/  IMAD R4, R19, 0x8, R0 ;  /* 0x0000000813047824 */ /* 0x000fc800078e0200 */
[----:B------:R-:W2:Y:S02]  /*153d0*/  SYNCS.PHASECHK.TRANS64.TRYWAIT P0, [R4+URZ], R5 ;  /* 0x00000005040075a7 */ /* 0x000ea4000800017f */
[----:B--2---:R-:W-:Y:S05]  /*153e0*/  @!P0 BRA `(.L_x_13808) ;  /* 0x0000001c00848947 */ /* 0x004fea0003800000 */
.L_x_13877:
[----:B------:R-:W-:-:S07]  /*153f0*/  IMAD R3, R3, 0x8, R0 ;  /* 0x0000000803037824 */ /* 0x000fce00078e0200 */
.L_x_13809:
[----:B----4-:R4:W0:Y:S02]  /*15400*/  SYNCS.PHASECHK.TRANS64.TRYWAIT P0, [R3+URZ], R2 ;  /* 0x00000002030075a7 */ /* 0x010824000800017f */
[----:B0-----:R-:W-:Y:S05]  /*15410*/  @!P0 NANOSLEEP.SYNCS 0x989680 ;  /* 0x009896800000895d */ /* 0x001fea0003900000 */
[----:B------:R-:W0:Y:S02]  /*15420*/  @!P0 SYNCS.PHASECHK.TRANS64 P0, [R3+URZ], R2 ;  /* 0x00000002030085a7 */ /* 0x000e24000800007f */
[----:B0-----:R-:W-:Y:S05]  /*15430*/  @!P0 BRA `(.L_x_13809) ;  /* 0xfffffffc00f08947 */ /* 0x001fea000383ffff */
.L_x_13802:
[----:B------:R-:W-:Y:S05]  /*15440*/  BSYNC B0 ;  /* 0x0000000000007941 */ /* 0x000fea0003800000 */
.L_x_13801:
[----:B------:R-:W-:Y:S05]  /*15450*/  EXIT ;  /* 0x000000000000794d */ /* 0x000fea0003800000 */
.L_x_13632:
[----:B0-----:R0:W1:Y:S02]  /*15460*/  SYNCS.PHASECHK.TRANS64.TRYWAIT P0, [R6+URZ+0x22800], R3 ;  /* 0x02280003060075a7 */ /* 0x001064000800017f */
[----:B-1----:R-:W-:Y:S05]  /*15470*/  @!P0 NANOSLEEP.SYNCS 0x989680 ;  /* 0x009896800000895d */ /* 0x002fea0003900000 */
[----:B------:R-:W1:Y:S02]  /*15480*/  @!P0 SYNCS.PHASECHK.TRANS64 P0, [R6+URZ+0x22800], R3 ;  /* 0x02280003060085a7 */ /* 0x000e64000800007f */
[----:B-1----:R-:W-:Y:S05]  /*15490*/  @!P0 BRA `(.L_x_13632) ;  /* 0xfffffffc00f08947 */ /* 0x002fea000383ffff */
[----:B------:R-:W-:Y:S05]  /*154a0*/  BRA `(.L_x_13810) ;  /* 0xfffffecc00407947 */ /* 0x000fea000383ffff */
.L_x_13636:
[----:B--2---:R-:W-:-:S04]  /*154b0*/  IMAD.U32 R0, RZ, RZ, UR22 ;  /* 0x00000016ff007e24 */ /* 0x004fc8000f8e00ff */
[----:B------:R2:W3:Y:S03]  /*154c0*/  SYNCS.PHASECHK.TRANS64.TRYWAIT P1, [R0+URZ+0x22830], R9 ;  /* 0x02283009000075a7 */ /* 0x0004e6000802017f */
[----:B---3--:R-:W-:Y:S05]  /*154d0*/  @!P1 NANOSLEEP.SYNCS 0x989680 ;  /* 0x009896800000995d */ /* 0x008fea0003900000 */
[----:B------:R-:W3:Y:S02]  /*154e0*/  @!P1 SYNCS.PHASECHK.TRANS64 P1, [R0+URZ+0x22830], R9 ;  /* 0x02283009000095a7 */ /* 0x000ee4000802007f */
[----:B---3--:R-:W-:Y:S05]  /*154f0*/  @!P1 BRA `(.L_x_13636) ;  /* 0xfffffffc00ec9947 */ /* 0x008fea000383ffff */
[----:B------:R-:W-:Y:S05]  /*15500*/  BRA `(.L_x_13635) ;  /* 0xfffffecc00687947 */ /* 0x000fea000383ffff */
.L_x_13640:
[----:B-1----:R-:W-:-:S04]  /*15510*/  IMAD.U32 R10, RZ, RZ, UR22 ;  /* 0x00000016ff0a7e24 */ /* 0x002fc8000f8e00ff */
[----:B------:R1:W2:Y:S03]  /*15520*/  SYNCS.PHASECHK.TRANS64.TRYWAIT P3, [R10+URZ+0x22850], R9 ;  /* 0x022850090a0075a7 */ /* 0x0002a6000806017f */
[----:B--2---:R-:W-:Y:S05]  /*15530*/  @!P3 NANOSLEEP.SYNCS 0x989680 ;  /* 0x009896800000b95d */ /* 0x004fea0003900000 */
[----:B------:R-:W2:Y:S02]  /*15540*/  @!P3 SYNCS.PHASECHK.TRANS64 P3, [R10+URZ+0x22850], R9 ;  /* 0x022850090a00b5a7 */ /* 0x000ea4000806007f */
[----:B--2---:R-:W-:Y:S05]  /*15550*/  @!P3 BRA `(.L_x_13640) ;  /* 0xfffffffc00ecb947 */ /* 0x004fea000383ffff */
[----:B------:R-:W-:Y:S05]  /*15560*/  BRA `(.L_x_13639) ;  /* 0xfffffee800f47947 */ /* 0x000fea000383ffff */
.L_x_13645:
[----:B--2---:R-:W-:-:S04]  /*15570*/  IMAD.U32 R5, RZ, RZ, UR26 ;  /* 0x0000001aff057e24 */ /* 0x004fc8000f8e00ff */
[----:B------:R2:W3:Y:S03]  /*15580*/  SYNCS.PHASECHK.TRANS64.TRYWAIT P3, [R5+URZ+0x22830], R6 ;  /* 0x02283006050075a7 */ /* 0x0004e6000806017f */
[----:B---3--:R-:W-:Y:S05]  /*15590*/  @!P3 NANOSLEEP.SYNCS 0x989680 ;  /* 0x009896800000b95d */ /* 0x008fea0003900000 */
[----:B------:R-:W3:Y:S02]  /*155a0*/  @!P3 SYNCS.PHASECHK.TRANS64 P3, [R5+URZ+0x22830], R6 ;  /* 0x022830060500b5a7 */ /* 0x000ee4000806007f */
[----:B---3--:R-:W-:Y:S05]  /*155b0*/  @!P3 BRA `(.L_x_13645) ;  /* 0xfffffffc00ecb947 */ /* 0x008fea000383ffff */
[----:B------:R-:W-:Y:S05]  /*155c0*/  BRA `(.L_x_13644) ;  /* 0xfffffef000307947 */ /* 0x000fea000383ffff */
.L_x_13649:
[----:B-1----:R1:W2:Y:S02]  /*155d0*/  SYNCS.PHASECHK.TRANS64.TRYWAIT P3, [R7+URZ+0x22850], R6 ;  /* 0x02285006070075a7 */ /* 0x0022a4000806017f */
[----:B--2---:R-:W-:Y:S05]  /*155e0*/  @!P3 NANOSLEEP.SYNCS 0x989680 ;  /* 0x009896800000b95d */ /* 0x004fea0003900000 */
[----:B------:R-:W2:Y:S02]  /*155f0*/  @!P3 SYNCS.PHASECHK.TRANS64 P3, [R7+URZ+0x22850], R6 ;  /* 0x022850060700b5a7 */ /* 0x000ea4000806007f */
[----:B--2---:R-:W-:Y:S05]  /*15600*/  @!P3 BRA `(.L_x_13649) ;  /* 0xfffffffc00f0b947 */ /* 0x004fea000383ffff */
[----:B------:R-:W-:Y:S05]  /*15610*/  BRA `(.L_x_13648) ;  /* 0xffffff1400d87947 */ /* 0x000fea000383ffff */
.L_x_13655:
[----:B-1----:R-:W-:-:S04]  /*15620*/  IMAD.U32 R5, RZ, RZ, UR25 ;  /* 0x00000019ff057e24 */ /* 0x002fc8000f8e00ff */
[----:B------:R1:W2:Y:S03]  /*15630*/  SYNCS.PHASECHK.TRANS64.TRYWAIT P1, [R5+URZ+0x22830], R6 ;  /* 0x02283006050075a7 */ /* 0x0002a6000802017f */
[----:B--2---:R-:W-:Y:S05]  /*15640*/  @!P1 NANOSLEEP.SYNCS 0x989680 ;  /* 0x009896800000995d */ /* 0x004fea0003900000 */
[----:B------:R-:W2:Y:S02]  /*15650*/  @!P1 SYNCS.PHASECHK.TRANS64 P1, [R5+URZ+0x22830], R6 ;  /* 0x02283006050095a7 */ /* 0x000ea4000802007f */
[----:B--2---:R-:W-:Y:S05]  /*15660*/  @!P1 BRA `(.L_x_13655) ;  /* 0xfffffffc00ec9947 */ /* 0x004fea000383ffff */
[----:B------:R-:W-:Y:S05]  /*15670*/  BRA `(.L_x_13654) ;  /* 0xffffff1800ec7947 */ /* 0x000fea000383ffff */
.L_x_13659:
[----:B-1----:R1:W2:Y:S02]  /*15680*/  SYNCS.PHASECHK.TRANS64.TRYWAIT P1, [R12+URZ+0x22850], R6 ;  /* 0x022850060c0075a7 */ /* 0x0022a4000802017f */
[----:B--2---:R-:W-:Y:S05]  /*15690*/  @!P1 NANOSLEEP.SYNCS 0x989680 ;  /* 0x009896800000995d */ /* 0x004fea0003900000 */
[----:B------:R-:W2:Y:S02]  /*156a0*/  @!P1 SYNCS.PHASECHK.TRANS64 P1, [R12+URZ+0x22850], R6 ;  /* 0x022850060c0095a7 */ /* 0x000ea4000802007f */
[----:B--2---:R-:W-:Y:S05]  /*156b0*/  @!P1 BRA `(.L_x_13659) ;  /* 0xfffffffc00f09947 */ /* 0x004fea000383ffff */
[----:B------:R-:W-:Y:S05]  /*156c0*/  BRA `(.L_x_13658) ;  /* 0xffffff38008c7947 */ /* 0x000fea000383ffff */
.L_x_13707:
        /* <DEDUP_REMOVED lines=11> */
.L_x_13812:
[----:B------:R-:W-:Y:S05]  /*15780*/  BSYNC B0 ;  /* 0x0000000000007941 */ /* 0x000fea0003800000 */
.L_x_13811:
[----:B------:R-:W-:Y:S05]  /*15790*/  BRA `(.L_x_13813) ;  /* 0xffffffac00d87947 */ /* 0x000fea000383ffff */
.L_x_13709:
[----:B------:R-:W-:Y:S01]  /*157a0*/  BSSY B0, `(.L_x_13814) ;  /* 0x0000006000007945 */ /* 0x000fe20003800000 */
[----:B------:R-:W-:-:S07]  /*157b0*/  IMAD.MOV.U32 R15, RZ, RZ, -0x1 ;  /* 0xffffffffff0f7424 */ /* 0x000fce00078e00ff */
[----:B0-2---:R-:W-:Y:S05]  /*157c0*/  WARPSYNC.COLLECTIVE R15, `(.L_x_13815) ;  /* 0x000000000f0c7348 */ /* 0x005fea0003c00000 */
[----:B------:R-:W-:Y:S02]  /*157d0*/  ELECT P6, UR62, PT ;  /* 0x00000000003e782f */ /* 0x000fe400038c0000 */
[----:B------:R-:W-:Y:S01]  /*157e0*/  MOV R14, UR62 ;  /* 0x0000003e000e7c02 */ /* 0x000fe20008000f00 */
[----:B0-2---:R-:W-:Y:S10]  /*157f0*/  ENDCOLLECTIVE ;  /* 0x000000000000791b */ /* 0x005ff40003800000 */
.L_x_13815:
[----:B------:R-:W-:Y:S05]  /*15800*/  BSYNC B0 ;  /* 0x0000000000007941 */ /* 0x000fea0003800000 */
.L_x_13814:
[----:B------:R-:W-:Y:S05]  /*15810*/  BRA `(.L_x_13816) ;  /* 0xffffffac00e47947 */ /* 0x000fea000383ffff */
.L_x_13711:
[----:B0-----:R0:W1:Y:S02]  /*15820*/  SYNCS.PHASECHK.TRANS64.TRYWAIT P0, [R0+URZ+0x22840], R2 ;  /* 0x02284002000075a7 */ /* 0x001064000800017f */
[----:B-1----:R-:W-:Y:S05]  /*15830*/  @!P0 NANOSLEEP.SYNCS 0x989680 ;  /* 0x009896800000895d */ /* 0x002fea0003900000 */
[----:B------:R-:W1:Y:S02]  /*15840*/  @!P0 SYNCS.PHASECHK.TRANS64 P0, [R0+URZ+0x22840], R2 ;  /* 0x02284002000085a7 */ /* 0x000e64000800007f */
[----:B-1----:R-:W-:Y:S05]  /*15850*/  @!P0 BRA `(.L_x_13711) ;  /* 0xfffffffc00f08947 */ /* 0x002fea000383ffff */
[----:B------:R-:W-:Y:S05]  /*15860*/  BRA `(.L_x_13817) ;  /* 0xffffffb000447947 */ /* 0x000fea000383ffff */
.L_x_13715:
        /* <DEDUP_REMOVED lines=8> */
[C---:B------:R-:W-:Y:S02]  /*158f0*/  VIADD R5, R4.reuse, 0x10 ;  /* 0x0000001004057836 */ /* 0x040fe40000000000 */
[----:B------:R-:W-:Y:S02]  /*15900*/  VIADD R8, R4, 0x60 ;  /* 0x0000006004087836 */ /* 0x000fe40000000000 */
[----:B--2---:R-:W-:Y:S02]  /*15910*/  IMAD R3, R11, R7, RZ ;  /* 0x000000070b037224 */ /* 0x004fe400078e02ff */
[----:B------:R-:W-:-:S03]  /*15920*/  IMAD.MOV.U32 R11, RZ, RZ, 0x181f ;  /* 0x0000181fff0b7424 */ /* 0x000fc600078e00ff */
[----:B------:R-:W-:-:S13]  /*15930*/  ISETP.GE.AND P1, PT, R4, R3, PT ;  /* 0x000000030400720c */ /* 0x000fda0003f26270 */
[----:B-----5:R-:W-:Y:S05]  /*15940*/  WARPSYNC.COLLECTIVE R15, `(.L_x_13818) ;  /* 0x000000000f087348 */ /* 0x020fea0003c00000 */
[----:B------:R0:W1:Y:S02]  /*15950*/  SHFL.IDX P6, R14, R13, R12, R11 ;  /* 0x0000000c0d0e7389 */ /* 0x00006400000c000b */
[----:B01---5:R-:W-:Y:S01]  /*15960*/  ENDCOLLECTIVE ;  /* 0x000000000000791b */ /* 0x023fe20003800000 */
.L_x_13818:
[----:B------:R-:W-:Y:S02]  /*15970*/  IMAD.MOV.U32 R13, RZ, RZ, R2 ;  /* 0x000000ffff0d7224 */ /* 0x000fe400078e0002 */
[----:B------:R-:W-:-:S07]  /*15980*/  IMAD.MOV.U32 R6, RZ, RZ, R14 ;  /* 0x000000ffff067224 */ /* 0x000fce00078e000e */
[----:B------:R-:W-:Y:S05]  /*15990*/  WARPSYNC.COLLECTIVE R15, `(.L_x_13819) ;  /* 0x000000000f087348 */ /* 0x000fea0003c00000 */
[----:B------:R0:W1:Y:S02]  /*159a0*/  SHFL.IDX P6, R14, R13, R12, R11 ;  /* 0x0000000c0d0e7389 */ /* 0x00006400000c000b */
[----:B01----:R-:W-:Y:S01]  /*159b0*/  ENDCOLLECTIVE ;  /* 0x000000000000791b */ /* 0x003fe20003800000 */
.L_x_13819:
[----:B------:R-:W-:Y:S02]  /*159c0*/  IMAD.MOV.U32 R13, RZ, RZ, R0 ;  /* 0x000000ffff0d7224 */ /* 0x000fe400078e0000 */
[----:B------:R-:W-:Y:S02]  /*159d0*/  IMAD.MOV.U32 R12, RZ, RZ, 0x1 ;  /* 0x00000001ff0c7424 */ /* 0x000fe400078e00ff */
[----:B------:R-:W-:-:S07]  /*159e0*/  IMAD.MOV.U32 R7, RZ, RZ, R14 ;  /* 0x000000ffff077224 */ /* 0x000fce00078e000e */
[----:B------:R-:W-:Y:S05]  /*159f0*/  WARPSYNC.COLLECTIVE R15, `(.L_x_13820) ;  /* 0x000000000f087348 */ /* 0x000fea0003c00000 */
[----:B------:R0:W1:Y:S02]  /*15a00*/  SHFL.IDX P6, R14, R13, R12, R11 ;  /* 0x0000000c0d0e7389 */ /* 0x00006400000c000b */
[----:B01----:R-:W-:Y:S01]  /*15a10*/  ENDCOLLECTIVE ;  /* 0x000000000000791b */ /* 0x003fe20003800000 */
.L_x_13820:
        /* <DEDUP_REMOVED lines=15> */
.L_x_13821:
[----:B------:R-:W-:Y:S02]  /*15b10*/  IMAD.MOV.U32 R13, RZ, RZ, R0 ;  /* 0x000000ffff0d7224 */ /* 0x000fe400078e0000 */
[----:B------:R-:W-:Y:S02]  /*15b20*/  IMAD.MOV.U32 R12, RZ, RZ, 0x2 ;  /* 0x00000002ff0c7424 */ /* 0x000fe400078e00ff */
[----:B------:R-:W-:-:S07]  /*15b30*/  IMAD.MOV.U32 R5, RZ, RZ, R14 ;  /* 0x000000ffff057224 */ /* 0x000fce00078e000e */
[----:B------:R-:W-:Y:S05]  /*15b40*/  WARPSYNC.COLLECTIVE R15, `(.L_x_13822) ;  /* 0x000000000f087348 */ /* 0x000fea0003c00000 */
[----:B------:R0:W1:Y:S02]  /*15b50*/  SHFL.IDX P6, R14, R13, R12, R11 ;  /* 0x0000000c0d0e7389 */ /* 0x00006400000c000b */
[----:B01----:R-:W-:Y:S01]  /*15b60*/  ENDCOLLECTIVE ;  /* 0x000000000000791b */ /* 0x003fe20003800000 */
.L_x_13822:
        /* <DEDUP_REMOVED lines=15> */
.L_x_13823:
[----:B------:R-:W-:Y:S02]  /*15c60*/  IMAD.MOV.U32 R13, RZ, RZ, R0 ;  /* 0x000000ffff0d7224 */ /* 0x000fe400078e0000 */
[----:B------:R-:W-:Y:S02]  /*15c70*/  IMAD.MOV.U32 R12, RZ, RZ, 0x3 ;  /* 0x00000003ff0c7424 */ /* 0x000fe400078e00ff */
[----:B------:R-:W-:-:S07]  /*15c80*/  IMAD.MOV.U32 R5, RZ, RZ, R14 ;  /* 0x000000ffff057224 */ /* 0x000fce00078e000e */
[----:B------:R-:W-:Y:S05]  /*15c90*/  WARPSYNC.COLLECTIVE R15, `(.L_x_13824) ;  /* 0x000000000f087348 */ /* 0x000fea0003c00000 */
[----:B------:R0:W1:Y:S02]  /*15ca0*/  SHFL.IDX P6, R14, R13, R12, R11 ;  /* 0x0000000c0d0e7389 */ /* 0x00006400000c000b */
[----:B01----:R-:W-:Y:S01]  /*15cb0*/  ENDCOLLECTIVE ;  /* 0x000000000000791b */ /* 0x003fe20003800000 */
.L_x_13824:
        /* <DEDUP_REMOVED lines=15> */
.L_x_13825:
[----:B------:R-:W-:Y:S02]  /*15db0*/  IMAD.MOV.U32 R13, RZ, RZ, R0 ;  /* 0x000000ffff0d7224 */ /* 0x000fe400078e0000 */
[----:B------:R-:W-:Y:S02]  /*15dc0*/  IMAD.MOV.U32 R12, RZ, RZ, 0x4 ;  /* 0x00000004ff0c7424 */ /* 0x000fe400078e00ff */
[----:B------:R-:W-:-:S07]  /*15dd0*/  IMAD.MOV.U32 R5, RZ, RZ, R14 ;  /* 0x000000ffff057224 */ /* 0x000fce00078e000e */
[----:B------:R-:W-:Y:S05]  /*15de0*/  WARPSYNC.COLLECTIVE R15, `(.L_x_13826) ;  /* 0x000000000f087348 */ /* 0x000fea0003c00000 */
[----:B------:R0:W1:Y:S02]  /*15df0*/  SHFL.IDX P6, R14, R13, R12, R11 ;  /* 0x0000000c0d0e7389 */ /* 0x00006400000c000b */
[----:B01----:R-:W-:Y:S01]  /*15e00*/  ENDCOLLECTIVE ;  /* 0x000000000000791b */ /* 0x003fe20003800000 */
.L_x_13826:
        /* <DEDUP_REMOVED lines=15> */
.L_x_13827:
[----:B------:R-:W-:Y:S02]  /*15f00*/  IMAD.MOV.U32 R13, RZ, RZ, R0 ;  /* 0x000000ffff0d7224 */ /* 0x000fe400078e0000 */
[----:B------:R-:W-:Y:S02]  /*15f10*/  IMAD.MOV.U32 R12, RZ, RZ, 0x5 ;  /* 0x00000005ff0c7424 */ /* 0x000fe400078e00ff */
[----:B------:R-:W-:-:S07]  /*15f20*/  IMAD.MOV.U32 R5, RZ, RZ, R14 ;  /* 0x000000ffff057224 */ /* 0x000fce00078e000e */
[----:B------:R-:W-:Y:S05]  /*15f30*/  WARPSYNC.COLLECTIVE R15, `(.L_x_13828) ;  /* 0x000000000f087348 */ /* 0x000fea0003c00000 */
[----:B------:R0:W1:Y:S02]  /*15f40*/  SHFL.IDX P6, R14, R13, R12, R11 ;  /* 0x0000000c0d0e7389 */ /* 0x00006400000c000b */
[----:B01----:R-:W-:Y:S01]  /*15f50*/  ENDCOLLECTIVE ;  /* 0x000000000000791b */ /* 0x003fe20003800000 */
.L_x_13828:
        /* <DEDUP_REMOVED lines=15> */
.L_x_13829:
[----:B------:R-:W-:Y:S02]  /*16050*/  IMAD.MOV.U32 R13, RZ, RZ, R0 ;  /* 0x000000ffff0d7224 */ /* 0x000fe400078e0000 */
[----:B------:R-:W-:Y:S02]  /*16060*/  IMAD.MOV.U32 R12, RZ, RZ, 0x6 ;  /* 0x00000006ff0c7424 */ /* 0x000fe400078e00ff */
[----:B------:R-:W-:-:S07]  /*16070*/  IMAD.MOV.U32 R5, RZ, RZ, R14 ;  /* 0x000000ffff057224 */ /* 0x000fce00078e000e */
[----:B------:R-:W-:Y:S05]  /*16080*/  WARPSYNC.COLLECTIVE R15, `(.L_x_13830) ;  /* 0x000000000f087348 */ /* 0x000fea0003c00000 */
[----:B------:R0:W1:Y:S02]  /*16090*/  SHFL.IDX P6, R14, R13, R12, R11 ;  /* 0x0000000c0d0e7389 */ /* 0x00006400000c000b */
[----:B01----:R-:W-:Y:S01]  /*160a0*/  ENDCOLLECTIVE ;  /* 0x000000000000791b */ /* 0x003fe20003800000 */
.L_x_13830:
        /* <DEDUP_REMOVED lines=14> */
.L_x_13831:
[----:B------:R-:W-:Y:S02]  /*16190*/  IMAD.MOV.U32 R13, RZ, RZ, R0 ;  /* 0x000000ffff0d7224 */ /* 0x000fe400078e0000 */
[----:B------:R-:W-:Y:S02]  /*161a0*/  IMAD.MOV.U32 R12, RZ, RZ, 0x7 ;  /* 0x00000007ff0c7424 */ /* 0x000fe400078e00ff */
[----:B------:R-:W-:-:S07]  /*161b0*/  IMAD.MOV.U32 R5, RZ, RZ, R14 ;  /* 0x000000ffff057224 */ /* 0x000fce00078e000e */
[----:B------:R-:W-:Y:S05]  /*161c0*/  WARPSYNC.COLLECTIVE R15, `(.L_x_13832) ;  /* 0x000000000f087348 */ /* 0x000fea0003c00000 */
[----:B------:R0:W1:Y:S02]  /*161d0*/  SHFL.IDX P6, R14, R13, R12, R11 ;  /* 0x0000000c0d0e7389 */ /* 0x00006400000c000b */
[----:B01----:R-:W-:Y:S01]  /*161e0*/  ENDCOLLECTIVE ;  /* 0x000000000000791b */ /* 0x003fe20003800000 */
.L_x_13832:
        /* <DEDUP_REMOVED lines=13> */
.L_x_13833:
[----:B------:R-:W-:Y:S01]  /*162c0*/  IMAD.MOV.U32 R2, RZ, RZ, R14 ;  /* 0x000000ffff027224 */ /* 0x000fe200078e000e */
[----:B------:R-:W-:Y:S06]  /*162d0*/  BRA `(.L_x_13834) ;  /* 0xffffffb000d07947 */ /* 0x000fec000383ffff */
.L_x_13718:
[----:B0-----:R0:W2:Y:S02]  /*162e0*/  SYNCS.PHASECHK.TRANS64.TRYWAIT P0, [R18+URZ+0x22820], R0 ;  /* 0x02282000120075a7 */ /* 0x0010a4000800017f */
[----:B--2---:R-:W-:Y:S05]  /*162f0*/  @!P0 NANOSLEEP.SYNCS 0x989680 ;  /* 0x009896800000895d */ /* 0x004fea0003900000 */
[----:B------:R-:W2:Y:S02]  /*16300*/  @!P0 SYNCS.PHASECHK.TRANS64 P0, [R18+URZ+0x22820], R0 ;  /* 0x02282000120085a7 */ /* 0x000ea4000800007f */
[----:B--2---:R-:W-:Y:S05]  /*16310*/  @!P0 BRA `(.L_x_13718) ;  /* 0xfffffffc00f08947 */ /* 0x004fea000383ffff */
[----:B------:R-:W-:Y:S05]  /*16320*/  BRA `(.L_x_13835) ;  /* 0xffffffb4002c7947 */ /* 0x000fea000383ffff */
.L_x_13722:
[----:B0-----:R0:W2:Y:S02]  /*16330*/  SYNCS.PHASECHK.TRANS64.TRYWAIT P0, [R2+URZ+0x22860], R0 ;  /* 0x02286000020075a7 */ /* 0x0010a4000800017f */
[----:B--2---:R-:W-:Y:S05]  /*16340*/  @!P0 NANOSLEEP.SYNCS 0x989680 ;  /* 0x009896800000895d */ /* 0x004fea0003900000 */
[----:B------:R-:W2:Y:S02]  /*16350*/  @!P0 SYNCS.PHASECHK.TRANS64 P0, [R2+URZ+0x22860], R0 ;  /* 0x02286000020085a7 */ /* 0x000ea4000800007f */
[----:B--2---:R-:W-:Y:S05]  /*16360*/  @!P0 BRA `(.L_x_13722) ;  /* 0xfffffffc00f08947 */ /* 0x004fea000383ffff */
[----:B------:R-:W-:Y:S05]  /*16370*/  BRA `(.L_x_13836) ;  /* 0xffffffb400507947 */ /* 0x000fea000383ffff */
.L_x_13737:
[----:B--2---:R2:W3:Y:S02]  /*16380*/  SYNCS.PHASECHK.TRANS64.TRYWAIT P0, [R3+URZ+0x22840], R2 ;  /* 0x02284002030075a7 */ /* 0x0044e4000800017f */
[----:B---3--:R-:W-:Y:S05]  /*16390*/  @!P0 NANOSLEEP.SYNCS 0x989680 ;  /* 0x009896800000895d */ /* 0x008fea0003900000 */
[----:B------:R-:W3:Y:S02]  /*163a0*/  @!P0 SYNCS.PHASECHK.TRANS64 P0, [R3+URZ+0x22840], R2 ;  /* 0x02284002030085a7 */ /* 0x000ee4000800007f */
[----:B---3--:R-:W-:Y:S05]  /*163b0*/  @!P0 BRA `(.L_x_13737) ;  /* 0xfffffffc00f08947 */ /* 0x008fea000383ffff */
[----:B------:R-:W-:Y:S05]  /*163c0*/  BRA `(.L_x_13837) ;  /* 0xffffffbc00707947 */ /* 0x000fea000383ffff */
.L_x_13742:
[----:B0-----:R0:W1:Y:S02]  /*163d0*/  SYNCS.PHASECHK.TRANS64.TRYWAIT P0, [R3+URZ+0x22860], R2 ;  /* 0x02286002030075a7 */ /* 0x001064000800017f */
[----:B-1----:R-:W-:Y:S05]  /*163e0*/  @!P0 NANOSLEEP.SYNCS 0x989680 ;  /* 0x009896800000895d */ /* 0x002fea0003900000 */
[----:B------:R-:W1:Y:S02]  /*163f0*/  @!P0 SYNCS.PHASECHK.TRANS64 P0, [R3+URZ+0x22860], R2 ;  /* 0x02286002030085a7 */ /* 0x000e64000800007f */
[----:B-1----:R-:W-:Y:S05]  /*16400*/  @!P0 BRA `(.L_x_13742) ;  /* 0xfffffffc00f08947 */ /* 0x002fea000383ffff */
[----:B------:R-:W-:Y:S05]  /*16410*/  BRA `(.L_x_13838) ;  /* 0xffffffbc00ec7947 */ /* 0x000fea000383ffff */
.L_x_13753:
[----:B-1----:R1:W2:Y:S02]  /*16420*/  SYNCS.PHASECHK.TRANS64.TRYWAIT P0, [R4+URZ+0x22840], R2 ;  /* 0x02284002040075a7 */ /* 0x0022a4000800017f */
[----:B--2---:R-:W-:Y:S05]  /*16430*/  @!P0 NANOSLEEP.SYNCS 0x989680 ;  /* 0x009896800000895d */ /* 0x004fea0003900000 */
[----:B------:R-:W2:Y:S02]  /*16440*/  @!P0 SYNCS.PHASECHK.TRANS64 P0, [R4+URZ+0x22840], R2 ;  /* 0x02284002040085a7 */ /* 0x000ea4000800007f */
[----:B--2---:R-:W-:Y:S05]  /*16450*/  @!P0 BRA `(.L_x_13753) ;  /* 0xfffffffc00f08947 */ /* 0x004fea000383ffff */
[----:B------:R-:W-:Y:S05]  /*16460*/  BRA `(.L_x_13839) ;  /* 0xffffffc400d87947 */ /* 0x000fea000383ffff */
.L_x_13758:
[----:B0-----:R0:W2:Y:S02]  /*16470*/  SYNCS.PHASECHK.TRANS64.TRYWAIT P0, [R4+URZ+0x22860], R2 ;  /* 0x02286002040075a7 */ /* 0x0010a4000800017f */
[----:B--2---:R-:W-:Y:S05]  /*16480*/  @!P0 NANOSLEEP.SYNCS 0x989680 ;  /* 0x009896800000895d */ /* 0x004fea0003900000 */
[----:B------:R-:W2:Y:S02]  /*16490*/  @!P0 SYNCS.PHASECHK.TRANS64 P0, [R4+URZ+0x22860], R2 ;  /* 0x02286002040085a7 */ /* 0x000ea4000800007f */
[----:B--2---:R-:W-:Y:S05]  /*164a0*/  @!P0 BRA `(.L_x_13758) ;  /* 0xfffffffc00f08947 */ /* 0x004fea000383ffff */
[----:B------:R-:W-:Y:S05]  /*164b0*/  BRA `(.L_x_13840) ;  /* 0xffffffc800547947 */ /* 0x000fea000383ffff */
.L_x_13769:
[----:B--2---:R2:W3:Y:S02]  /*164c0*/  SYNCS.PHASECHK.TRANS64.TRYWAIT P0, [R2+URZ+0x22840], R3 ;  /* 0x02284003020075a7 */ /* 0x0044e4000800017f */
[----:B---3--:R-:W-:Y:S05]  /*164d0*/  @!P0 NANOSLEEP.SYNCS 0x989680 ;  /* 0x009896800000895d */ /* 0x008fea0003900000 */
[----:B------:R-:W3:Y:S02]  /*164e0*/  @!P0 SYNCS.PHASECHK.TRANS64 P0, [R2+URZ+0x22840], R3 ;  /* 0x02284003020085a7 */ /* 0x000ee4000800007f */
[----:B---3--:R-:W-:Y:S05]  /*164f0*/  @!P0 BRA `(.L_x_13769) ;  /* 0xfffffffc00f08947 */ /* 0x008fea000383ffff */
[----:B------:R-:W-:Y:S05]  /*16500*/  BRA `(.L_x_13841) ;  /* 0xffffffd000247947 */ /* 0x000fea000383ffff */
.L_x_13774:
[----:B---3--:R3:W4:Y:S02]  /*16510*/  SYNCS.PHASECHK.TRANS64.TRYWAIT P0, [R2+URZ+0x22860], R3 ;  /* 0x02286003020075a7 */ /* 0x008724000800017f */
[----:B----4-:R-:W-:Y:S05]  /*16520*/  @!P0 NANOSLEEP.SYNCS 0x989680 ;  /* 0x009896800000895d */ /* 0x010fea0003900000 */
[----:B------:R-:W4:Y:S02]  /*16530*/  @!P0 SYNCS.PHASECHK.TRANS64 P0, [R2+URZ+0x22860], R3 ;  /* 0x02286003020085a7 */ /* 0x000f24000800007f */
[----:B----4-:R-:W-:Y:S05]  /*16540*/  @!P0 BRA `(.L_x_13774) ;  /* 0xfffffffc00f08947 */ /* 0x010fea000383ffff */
[----:B------:R-:W-:Y:S05]  /*16550*/  BRA `(.L_x_13842) ;  /* 0xffffffd000a07947 */ /* 0x000fea000383ffff */
.L_x_13786:
[----:B------:R-:W3:Y:S01]  /*16560*/  LDL R3, [R1] ;  /* 0x0000000001037983 */ /* 0x000ee20000100800 */
        /* <DEDUP_REMOVED lines=8> */
.L_x_13844:
[----:B------:R-:W-:Y:S05]  /*165f0*/  BSYNC B0 ;  /* 0x0000000000007941 */ /* 0x000fea0003800000 */
.L_x_13843:
        /* <DEDUP_REMOVED lines=9> */
.L_x_13845:
        /* <DEDUP_REMOVED lines=26> */
.L_x_13846:
[----:B------:R-:W-:Y:S01]  /*16830*/  IMAD.MOV.U32 R12, RZ, RZ, 0x2 ;  /* 0x00000002ff0c7424 */ /* 0x000fe200078e00ff */
[----:B------:R-:W-:-:S05]  /*16840*/  SEL R3, R14, RZ, P1 ;  /* 0x000000ff0e037207 */ /* 0x000fca0000800000 */
[----:B------:R-:W-:-:S04]  /*16850*/  IMAD.IADD R2, R2, 0x1, R3 ;  /* 0x0000000102027824 */ /* 0x000fc800078e0203 */
[----:B------:R-:W-:-:S07]  /*16860*/  IMAD.MOV.U32 R13, RZ, RZ, R2 ;  /* 0x000000ffff0d7224 */ /* 0x000fce00078e0002 */
[----:B------:R-:W-:Y:S05]  /*16870*/  WARPSYNC.COLLECTIVE R15, `(.L_x_13847) ;  /* 0x000000000f087348 */ /* 0x000fea0003c00000 */
[----:B------:R0:W1:Y:S02]  /*16880*/  SHFL.UP P6, R14, R13, R12, R11 ;  /* 0x0400000c0d0e7389 */ /* 0x00006400000c000b */
[----:B01----:R-:W-:Y:S01]  /*16890*/  ENDCOLLECTIVE ;  /* 0x000000000000791b */ /* 0x003fe20003800000 */
.L_x_13847:
[----:B------:R-:W-:Y:S01]  /*168a0*/  IMAD.MOV.U32 R12, RZ, RZ, 0x4 ;  /* 0x00000004ff0c7424 */ /* 0x000fe200078e00ff */
[----:B------:R-:W-:-:S05]  /*168b0*/  SEL R3, R14, RZ, P2 ;  /* 0x000000ff0e037207 */ /* 0x000fca0001000000 */
[----:B------:R-:W-:-:S04]  /*168c0*/  IMAD.IADD R2, R2, 0x1, R3 ;  /* 0x0000000102027824 */ /* 0x000fc800078e0203 */
[----:B------:R-:W-:-:S07]  /*168d0*/  IMAD.MOV.U32 R13, RZ, RZ, R2 ;  /* 0x000000ffff0d7224 */ /* 0x000fce00078e0002 */
[----:B------:R-:W-:Y:S05]  /*168e0*/  WARPSYNC.COLLECTIVE R15, `(.L_x_13848) ;  /* 0x000000000f087348 */ /* 0x000fea0003c00000 */
[----:B------:R0:W1:Y:S02]  /*168f0*/  SHFL.UP P6, R14, R13, R12, R11 ;  /* 0x0400000c0d0e7389 */ /* 0x00006400000c000b */
[----:B01----:R-:W-:Y:S01]  /*16900*/  ENDCOLLECTIVE ;  /* 0x000000000000791b */ /* 0x003fe20003800000 */
.L_x_13848:
[----:B------:R-:W-:Y:S01]  /*16910*/  IMAD.MOV.U32 R12, RZ, RZ, 0x8 ;  /* 0x00000008ff0c7424 */ /* 0x000fe200078e00ff */
[----:B------:R-:W-:-:S05]  /*16920*/  SEL R3, R14, RZ, P3 ;  /* 0x000000ff0e037207 */ /* 0x000fca0001800000 */
[----:B------:R-:W-:-:S04]  /*16930*/  IMAD.IADD R2, R2, 0x1, R3 ;  /* 0x0000000102027824 */ /* 0x000fc800078e0203 */
[----:B------:R-:W-:-:S07]  /*16940*/  IMAD.MOV.U32 R13, RZ, RZ, R2 ;  /* 0x000000ffff0d7224 */ /* 0x000fce00078e0002 */
[----:B------:R-:W-:Y:S05]  /*16950*/  WARPSYNC.COLLECTIVE R15, `(.L_x_13849) ;  /* 0x000000000f087348 */ /* 0x000fea0003c00000 */
[----:B------:R0:W1:Y:S02]  /*16960*/  SHFL.UP P6, R14, R13, R12, R11 ;  /* 0x0400000c0d0e7389 */ /* 0x00006400000c000b */
[----:B01----:R-:W-:Y:S01]  /*16970*/  ENDCOLLECTIVE ;  /* 0x000000000000791b */ /* 0x003fe20003800000 */
.L_x_13849:
[----:B------:R-:W-:Y:S01]  /*16980*/  IMAD.MOV.U32 R12, RZ, RZ, 0x10 ;  /* 0x00000010ff0c7424 */ /* 0x000fe200078e00ff */
[----:B------:R-:W-:-:S05]  /*16990*/  SEL R3, R14, RZ, P4 ;  /* 0x000000ff0e037207 */ /* 0x000fca0002000000 */
[----:B------:R-:W-:-:S04]  /*169a0*/  IMAD.IADD R2, R2, 0x1, R3 ;  /* 0x0000000102027824 */ /* 0x000fc800078e0203 */
[----:B------:R-:W-:-:S07]  /*169b0*/  IMAD.MOV.U32 R13, RZ, RZ, R2 ;  /* 0x000000ffff0d7224 */ /* 0x000fce00078e0002 */
[----:B------:R-:W-:Y:S05]  /*169c0*/  WARPSYNC.COLLECTIVE R15, `(.L_x_13850) ;  /* 0x000000000f087348 */ /* 0x000fea0003c00000 */
[----:B------:R0:W1:Y:S02]  /*169d0*/  SHFL.UP P6, R14, R13, R12, R11 ;  /* 0x0400000c0d0e7389 */ /* 0x00006400000c000b */
[----:B01----:R-:W-:Y:S01]  /*169e0*/  ENDCOLLECTIVE ;  /* 0x000000000000791b */ /* 0x003fe20003800000 */
.L_x_13850:
        /* <DEDUP_REMOVED lines=8> */
.L_x_13851:
[----:B------:R-:W-:Y:S05]  /*16a70*/  BRA `(.L_x_13852) ;  /* 0xffffffd800007947 */ /* 0x000fea000383ffff */
.L_x_13789:
        /* <DEDUP_REMOVED lines=8> */
.L_x_13854:
[----:B------:R-:W-:Y:S05]  /*16b00*/  BSYNC B0 ;  /* 0x0000000000007941 */ /* 0x000fea0003800000 */
.L_x_13853:
        /* <DEDUP_REMOVED lines=9> */
.L_x_13855:
[----:B------:R-:W-:Y:S01]  /*16ba0*/  IMAD.MOV.U32 R12, RZ, RZ, 0x4 ;  /* 0x00000004ff0c7424 */ /* 0x000fe200078e00ff */
[----:B------:R-:W-:-:S05]  /*16bb0*/  SEL R3, R14, RZ, P2 ;  /* 0x000000ff0e037207 */ /* 0x000fca0001000000 */
[----:B------:R-:W-:-:S04]  /*16bc0*/  IMAD.IADD R2, R2, 0x1, R3 ;  /* 0x0000000102027824 */ /* 0x000fc800078e0203 */
[----:B------:R-:W-:-:S07]  /*16bd0*/  IMAD.MOV.U32 R13, RZ, RZ, R2 ;  /* 0x000000ffff0d7224 */ /* 0x000fce00078e0002 */
[----:B------:R-:W-:Y:S05]  /*16be0*/  WARPSYNC.COLLECTIVE R15, `(.L_x_13856) ;  /* 0x000000000f087348 */ /* 0x000fea0003c00000 */
[----:B------:R0:W1:Y:S02]  /*16bf0*/  SHFL.UP P6, R14, R13, R12, R11 ;  /* 0x0400000c0d0e7389 */ /* 0x00006400000c000b */
[----:B01----:R-:W-:Y:S01]  /*16c00*/  ENDCOLLECTIVE ;  /* 0x000000000000791b */ /* 0x003fe20003800000 */
.L_x_13856:
[----:B------:R-:W-:Y:S01]  /*16c10*/  IMAD.MOV.U32 R12, RZ, RZ, 0x8 ;  /* 0x00000008ff0c7424 */ /* 0x000fe200078e00ff */
[----:B------:R-:W-:-:S05]  /*16c20*/  SEL R3, R14, RZ, P3 ;  /* 0x000000ff0e037207 */ /* 0x000fca0001800000 */
[----:B------:R-:W-:-:S04]  /*16c30*/  IMAD.IADD R2, R2, 0x1, R3 ;  /* 0x0000000102027824 */ /* 0x000fc800078e0203 */
[----:B------:R-:W-:-:S07]  /*16c40*/  IMAD.MOV.U32 R13, RZ, RZ, R2 ;  /* 0x000000ffff0d7224 */ /* 0x000fce00078e0002 */
[----:B------:R-:W-:Y:S05]  /*16c50*/  WARPSYNC.COLLECTIVE R15, `(.L_x_13857) ;  /* 0x000000000f087348 */ /* 0x000fea0003c00000 */
[----:B------:R0:W1:Y:S02]  /*16c60*/  SHFL.UP P6, R14, R13, R12, R11 ;  /* 0x0400000c0d0e7389 */ /* 0x00006400000c000b */
[----:B01----:R-:W-:Y:S01]  /*16c70*/  ENDCOLLECTIVE ;  /* 0x000000000000791b */ /* 0x003fe20003800000 */
.L_x_13857:
[----:B------:R-:W-:Y:S01]  /*16c80*/  IMAD.MOV.U32 R12, RZ, RZ, 0x10 ;  /* 0x00000010ff0c7424 */ /* 0x000fe200078e00ff */
[----:B------:R-:W-:-:S05]  /*16c90*/  SEL R3, R14, RZ, P4 ;  /* 0x000000ff0e037207 */ /* 0x000fca0002000000 */
[----:B------:R-:W-:-:S04]  /*16ca0*/  IMAD.IADD R2, R2, 0x1, R3 ;  /* 0x0000000102027824 */ /* 0x000fc800078e0203 */
[----:B------:R-:W-:-:S07]  /*16cb0*/  IMAD.MOV.U32 R13, RZ, RZ, R2 ;  /* 0x000000ffff0d7224 */ /* 0x000fce00078e0002 */
[----:B------:R-:W-:Y:S05]  /*16cc0*/  WARPSYNC.COLLECTIVE R15, `(.L_x_13858) ;  /* 0x000000000f087348 */ /* 0x000fea0003c00000 */
[----:B------:R0:W1:Y:S02]  /*16cd0*/  SHFL.UP P6, R14, R13, R12, R11 ;  /* 0x0400000c0d0e7389 */ /* 0x00006400000c000b */
[----:B01----:R-:W-:Y:S01]  /*16ce0*/  ENDCOLLECTIVE ;  /* 0x000000000000791b */ /* 0x003fe20003800000 */
.L_x_13858:
        /* <DEDUP_REMOVED lines=8> */
.L_x_13859:
[----:B------:R-:W-:Y:S05]  /*16d70*/  BRA `(.L_x_13860) ;  /* 0xffffffd400ec7947 */ /* 0x000fea000383ffff */
.L_x_13791:
[----:B------:R-:W-:Y:S01]  /*16d80*/  BSSY B0, `(.L_x_13861) ;  /* 0x0000006000007945 */ /* 0x000fe20003800000 */
[----:B------:R-:W-:Y:S01]  /*16d90*/  PLOP3.LUT P6, PT, P6, PT, PT, 0x8, 0x0 ;  /* 0x000000000000781c */ /* 0x000fe200037ce170 */
[----:B------:R-:W-:-:S12]  /*16da0*/  IMAD.MOV.U32 R15, RZ, RZ, -0x1 ;  /* 0xffffffffff0f7424 */ /* 0x000fd800078e00ff */
[----:B0-----:R-:W-:Y:S05]  /*16db0*/  WARPSYNC.COLLECTIVE R15, `(.L_x_13862) ;  /* 0x000000000f087348 */ /* 0x001fea0003c00000 */
[----:B------:R-:W-:Y:S01]  /*16dc0*/  VOTE.ANY R14, PT, P6 ;  /* 0x00000000000e7806 */ /* 0x000fe200030e0100 */
[----:B0-----:R-:W-:Y:S06]  /*16dd0*/  ENDCOLLECTIVE ;  /* 0x000000000000791b */ /* 0x001fec0003800000 */
.L_x_13862:
[----:B------:R-:W-:Y:S05]  /*16de0*/  BSYNC B0 ;  /* 0x0000000000007941 */ /* 0x000fea0003800000 */
.L_x_13861:
        /* <DEDUP_REMOVED lines=10> */
.L_x_13863:
[----:B------:R-:W-:Y:S02]  /*16e90*/  IMAD.MOV.U32 R13, RZ, RZ, R6 ;  /* 0x000000ffff0d7224 */ /* 0x000fe400078e0006 */
[----:B------:R-:W-:-:S07]  /*16ea0*/  IMAD.MOV.U32 R4, RZ, RZ, R14 ;  /* 0x000000ffff047224 */ /* 0x000fce00078e000e */
[----:B------:R-:W-:Y:S05]  /*16eb0*/  WARPSYNC.COLLECTIVE R15, `(.L_x_13864) ;  /* 0x000000000f087348 */ /* 0x000fea0003c00000 */
[----:B------:R0:W1:Y:S02]  /*16ec0*/  SHFL.IDX P6, R14, R13, R12, R11 ;  /* 0x0000000c0d0e7389 */ /* 0x00006400000c000b */
[----:B01----:R-:W-:Y:S01]  /*16ed0*/  ENDCOLLECTIVE ;  /* 0x000000000000791b */ /* 0x003fe20003800000 */
.L_x_13864:
[----:B------:R-:W-:Y:S02]  /*16ee0*/  IMAD.MOV.U32 R6, RZ, RZ, R14 ;  /* 0x000000ffff067224 */ /* 0x000fe400078e000e */
[----:B------:R-:W-:-:S05]  /*16ef0*/  IMAD.IADD R5, R9, 0x1, R16 ;  /* 0x0000000109057824 */ /* 0x000fca00078e0210 */
[----:B------:R1:W-:Y:S01]  /*16f00*/  STL [R1+0xc], R5 ;  /* 0x00000c0501007387 */ /* 0x0003e20000100800 */
[----:B------:R-:W-:Y:S05]  /*16f10*/  BRA `(.L_x_13865) ;  /* 0xffffffd400cc7947 */ /* 0x000fea000383ffff */
.L_x_13793:
[----:B------:R-:W-:Y:S01]  /*16f20*/  BSSY B0, `(.L_x_13866) ;  /* 0x0000007000007945 */ /* 0x000fe20003800000 */
[----:B------:R-:W-:Y:S02]  /*16f30*/  IMAD.MOV.U32 R13, RZ, RZ, R2 ;  /* 0x000000ffff0d7224 */ /* 0x000fe400078e0002 */
[----:B------:R-:W-:Y:S02]  /*16f40*/  IMAD.MOV.U32 R11, RZ, RZ, 0x1f ;  /* 0x0000001fff0b7424 */ /* 0x000fe400078e00ff */
[----:B------:R-:W-:-:S07]  /*16f50*/  IMAD.MOV.U32 R15, RZ, RZ, -0x1 ;  /* 0xffffffffff0f7424 */ /* 0x000fce00078e00ff */
[----:B01-3--:R-:W-:Y:S05]  /*16f60*/  WARPSYNC.COLLECTIVE R15, `(.L_x_13867) ;  /* 0x000000000f087348 */ /* 0x00bfea0003c00000 */
[----:B------:R2:W4:Y:S02]  /*16f70*/  SHFL.IDX P6, R14, R13, R12, R11 ;  /* 0x0000000c0d0e7389 */ /* 0x00052400000c000b */
[----:B01234-:R-:W-:Y:S01]  /*16f80*/  ENDCOLLECTIVE ;  /* 0x000000000000791b */ /* 0x01ffe20003800000 */
.L_x_13867:
[----:B------:R-:W-:Y:S05]  /*16f90*/  BSYNC B0 ;  /* 0x0000000000007941 */ /* 0x000fea0003800000 */
.L_x_13866:
[----:B------:R-:W-:Y:S01]  /*16fa0*/  IMAD.MOV.U32 R8, RZ, RZ, R14 ;  /* 0x000000ffff087224 */ /* 0x000fe200078e000e */
[----:B------:R-:W-:Y:S06]  /*16fb0*/  BRA `(.L_x_13792) ;  /* 0xffffffd400bc7947 */ /* 0x000fec000383ffff */
.L_x_13799:
[----:B0-----:R0:W1:Y:S02]  /*16fc0*/  SYNCS.PHASECHK.TRANS64.TRYWAIT P0, [R0+URZ+0x22820], R3 ;  /* 0x02282003000075a7 */ /* 0x001064000800017f */
[----:B-1----:R-:W-:Y:S05]  /*16fd0*/  @!P0 NANOSLEEP.SYNCS 0x989680 ;  /* 0x009896800000895d */ /* 0x002fea0003900000 */
[----:B------:R-:W1:Y:S02]  /*16fe0*/  @!P0 SYNCS.PHASECHK.TRANS64 P0, [R0+URZ+0x22820], R3 ;  /* 0x02282003000085a7 */ /* 0x000e64000800007f */
[----:B-1----:R-:W-:Y:S05]  /*16ff0*/  @!P0 BRA `(.L_x_13799) ;  /* 0xfffffffc00f08947 */ /* 0x002fea000383ffff */
[----:B------:R-:W-:Y:S05]  /*17000*/  BRA `(.L_x_13868) ;  /* 0xffffffe000587947 */ /* 0x000fea000383ffff */
.L_x_13800:
        /* <DEDUP_REMOVED lines=11> */
.L_x_13870:
[----:B------:R-:W-:Y:S05]  /*170c0*/  BSYNC B0 ;  /* 0x0000000000007941 */ /* 0x000fea0003800000 */
.L_x_13869:
[----:B------:R-:W-:Y:S05]  /*170d0*/  BRA `(.L_x_13871) ;  /* 0xffffffe000407947 */ /* 0x000fea000383ffff */
.L_x_13803:
[----:B------:R-:W-:Y:S01]  /*170e0*/  BSSY B1, `(.L_x_13872) ;  /* 0x0000006000017945 */ /* 0x000fe20003800000 */
[----:B------:R-:W-:-:S07]  /*170f0*/  IMAD.MOV.U32 R15, RZ, RZ, -0x1 ;  /* 0xffffffffff0f7424 */ /* 0x000fce00078e00ff */
[----:B01-3--:R-:W-:Y:S05]  /*17100*/  WARPSYNC.COLLECTIVE R15, `(.L_x_13873) ;  /* 0x000000000f0c7348 */ /* 0x00bfea0003c00000 */
[----:B------:R-:W-:Y:S02]  /*17110*/  ELECT P6, UR62, PT ;  /* 0x00000000003e782f */ /* 0x000fe400038c0000 */
[----:B------:R-:W-:Y:S01]  /*17120*/  MOV R14, UR62 ;  /* 0x0000003e000e7c02 */ /* 0x000fe20008000f00 */
[----:B01-3--:R-:W-:Y:S10]  /*17130*/  ENDCOLLECTIVE ;  /* 0x000000000000791b */ /* 0x00bff40003800000 */
.L_x_13873:
[----:B------:R-:W-:Y:S05]  /*17140*/  BSYNC B1 ;  /* 0x0000000000017941 */ /* 0x000fea0003800000 */
.L_x_13872:
[----:B------:R-:W-:Y:S05]  /*17150*/  BRA `(.L_x_13874) ;  /* 0xffffffe000387947 */ /* 0x000fea000383ffff */
.L_x_13805:
[----:B0-----:R0:W1:Y:S02]  /*17160*/  SYNCS.PHASECHK.TRANS64.TRYWAIT P0, [R6+URZ], R5 ;  /* 0x00000005060075a7 */ /* 0x001064000800017f */
[----:B-1----:R-:W-:Y:S05]  /*17170*/  @!P0 NANOSLEEP.SYNCS 0x989680 ;  /* 0x009896800000895d */ /* 0x002fea0003900000 */
[----:B------:R-:W1:Y:S02]  /*17180*/  @!P0 SYNCS.PHASECHK.TRANS64 P0, [R6+URZ], R5 ;  /* 0x00000005060085a7 */ /* 0x000e64000800007f */
[----:B-1----:R-:W-:Y:S05]  /*17190*/  @!P0 BRA `(.L_x_13805) ;  /* 0xfffffffc00f08947 */ /* 0x002fea000383ffff */
[----:B------:R-:W-:Y:S05]  /*171a0*/  BRA `(.L_x_13875) ;  /* 0xffffffe000707947 */ /* 0x000fea000383ffff */
.L_x_13806:
[----:B-1----:R1:W2:Y:S02]  /*171b0*/  SYNCS.PHASECHK.TRANS64.TRYWAIT P0, [R7+URZ], R2 ;  /* 0x00000002070075a7 */ /* 0x0022a4000800017f */
[----:B--2---:R-:W-:Y:S05]  /*171c0*/  @!P0 NANOSLEEP.SYNCS 0x989680 ;  /* 0x009896800000895d */ /* 0x004fea0003900000 */
[----:B------:R-:W2:Y:S02]  /*171d0*/  @!P0 SYNCS.PHASECHK.TRANS64 P0, [R7+URZ], R2 ;  /* 0x00000002070085a7 */ /* 0x000ea4000800007f */
[----:B--2---:R-:W-:Y:S05]  /*171e0*/  @!P0 BRA `(.L_x_13806) ;  /* 0xfffffffc00f08947 */ /* 0x004fea000383ffff */
[----:B------:R-:W-:Y:S05]  /*171f0*/  BRA `(.L_x_13876) ;  /* 0xffffffe000647947 */ /* 0x000fea000383ffff */
.L_x_13808:
[----:B--2---:R2:W4:Y:S02]  /*17200*/  SYNCS.PHASECHK.TRANS64.TRYWAIT P0, [R4+URZ], R5 ;  /* 0x00000005040075a7 */ /* 0x004524000800017f */
[----:B----4-:R-:W-:Y:S05]  /*17210*/  @!P0 NANOSLEEP.SYNCS 0x989680 ;  /* 0x009896800000895d */ /* 0x010fea0003900000 */
[----:B------:R-:W4:Y:S02]  /*17220*/  @!P0 SYNCS.PHASECHK.TRANS64 P0, [R4+URZ], R5 ;  /* 0x00000005040085a7 */ /* 0x000f24000800007f */
[----:B----4-:R-:W-:Y:S05]  /*17230*/  @!P0 BRA `(.L_x_13808) ;  /* 0xfffffffc00f08947 */ /* 0x010fea000383ffff */
[----:B------:R-:W-:Y:S05]  /*17240*/  BRA `(.L_x_13877) ;  /* 0xffffffe000687947 */ /* 0x000fea000383ffff */
.L_x_13878:
        /* <DEDUP_REMOVED lines=11> */
.L_x_15205:


//--------------------- .text._ZN7cutlass13device_kernelIN5flash11enable_sm90INS1_16FlashAttnFwdSm90INS1_25CollectiveMainloopFwdSm90ILi2EN4cute5tupleIJNS5_1CILi1EEES8_S8_EEENS6_IJNS7_ILi128EEENS7_ILi96EEENS7_ILi64EEEEEELi256ENS_6half_tEfNS_4arch4Sm90ELb1ELb0ELb1ELb1ELb0ELb1ELb0ELb1ELb0ELb1ELb1ELb0EEENS1_21CollectiveEpilogueFwdINS6_IJSA_NS7_ILi256EEESB_EEES9_SE_SG_Li256ELb1ELb1ELb1ELb0EEENS1_36VarlenDynamicPersistentTileSchedulerILi128ELi96ELi256ELi128ELb1ELb1ELb1ELb1ELb1ELb1EEEEEEEEEvNT_6ParamsE --------------------------
	.section	.text._ZN7cutlass13device_kernelIN5flash11enable_sm90INS1_16FlashAttnFwdSm90INS1_25CollectiveMainloopFwdSm90ILi2EN4cute5tupleIJNS5_1CILi1EEES8_S8_EEENS6_IJNS7_ILi128EEENS7_ILi96EEENS7_ILi64EEEEEELi256ENS_6half_tEfNS_4arch4Sm90ELb1ELb0ELb1ELb1ELb0ELb1ELb0ELb1ELb0ELb1ELb1ELb0EEENS1_21CollectiveEpilogueFwdINS6_IJSA_NS7_ILi256EEESB_EEES9_SE_SG_Li256ELb1ELb1ELb1ELb0EEENS1_36VarlenDynamicPersistentTileSchedulerILi128ELi96ELi256ELi128ELb1ELb1ELb1ELb1ELb1ELb1EEEEEEEEEvNT_6ParamsE,"ax",@progbits
	.align	128
.text._ZN7cutlass13device_kernelIN5flash11enable_sm90INS1_16FlashAttnFwdSm90INS1_25CollectiveMainloopFwdSm90ILi2EN4cute5tupleIJNS5_1CILi1EEES8_S8_EEENS6_IJNS7_ILi128EEENS7_ILi96EEENS7_ILi64EEEEEELi256ENS_6half_tEfNS_4arch4Sm90ELb1ELb0ELb1ELb1ELb0ELb1ELb0ELb1ELb0ELb1ELb1ELb0EEENS1_21CollectiveEpilogueFwdINS6_IJSA_NS7_ILi256EEESB_EEES9_SE_SG_Li256ELb1ELb1ELb1ELb0EEENS1_36VarlenDynamicPersistentTileSchedulerILi128ELi96ELi256ELi128ELb1ELb1ELb1ELb1ELb1ELb1EEEEEEEEEvNT_6ParamsE:
        .type           _ZN7cutlass13device_kernelIN5flash11enable_sm90INS1_16FlashAttnFwdSm90INS1_25CollectiveMainloopFwdSm90ILi2EN4cute5tupleIJNS5_1CILi1EEES8_S8_EEENS6_IJNS7_ILi128EEENS7_ILi96EEENS7_ILi64EEEEEELi256ENS_6half_tEfNS_4arch4Sm90ELb1ELb0ELb1ELb1ELb0ELb1ELb0ELb1ELb0ELb1ELb1ELb0EEENS1_21CollectiveEpilogueFwdINS6_IJSA_NS7_ILi256EEESB_EEES9_SE_SG_Li256ELb1ELb1ELb1ELb0EEENS1_36VarlenDynamicPersistentTileSchedulerILi128ELi96ELi256ELi128ELb1ELb1ELb1ELb1ELb1ELb1EEEEEEEEEvNT_6ParamsE,@function
        .size           _ZN7cutlass13device_kernelIN5flash11enable_sm90INS1_16FlashAttnFwdSm90INS1_25CollectiveMainloopFwdSm90ILi2EN4cute5tupleIJNS5_1CILi1EEES8_S8_EEENS6_IJNS7_ILi128EEENS7_ILi96EEENS7_ILi64EEEEEELi256ENS_6half_tEfNS_4arch4Sm90ELb1ELb0ELb1ELb1ELb0ELb1ELb0ELb1ELb0ELb1ELb1ELb0EEENS1_21CollectiveEpilogueFwdINS6_IJSA_NS7_ILi256EEESB_EEES9_SE_SG_Li256ELb1ELb1ELb1ELb0EEENS1_36VarlenDynamicPersistentTileSchedulerILi128ELi96ELi256ELi128ELb1ELb1ELb1ELb1ELb1ELb1EEEEEEEEEvNT_6ParamsE,(.L_x_15206 - _ZN7cutlass13device_kernelIN5flash11enable_sm90INS1_16FlashAttnFwdSm90INS1_25CollectiveMainloopFwdSm90ILi2EN4cute5tupleIJNS5_1CILi1EEES8_S8_EEENS6_IJNS7_ILi128EEENS7_ILi96EEENS7_ILi64EEEEEELi256ENS_6half_tEfNS_4arch4Sm90ELb1ELb0ELb1ELb1ELb0ELb1ELb0ELb1ELb0ELb1ELb1ELb0EEENS1_21CollectiveEpilogueFwdINS6_IJSA_NS7_ILi256EEESB_EEES9_SE_SG_Li256ELb1ELb1ELb1ELb0EEENS1_36VarlenDynamicPersistentTileSchedulerILi128ELi96ELi256ELi128ELb1ELb1ELb1ELb1ELb1ELb1EEEEEEEEEvNT_6ParamsE)
        .other          _ZN7cutlass13device_kernelIN5flash11enable_sm90INS1_16FlashAttnFwdSm90INS1_25CollectiveMainloopFwdSm90ILi2EN4cute5tupleIJNS5_1CILi1EEES8_S8_EEENS6_IJNS7_ILi128EEENS7_ILi96EEENS7_ILi64EEEEEELi256ENS_6half_tEfNS_4arch4Sm90ELb1ELb0ELb1ELb1ELb0ELb1ELb0ELb1ELb0ELb1ELb1ELb0EEENS1_21CollectiveEpilogueFwdINS6_IJSA_NS7_ILi256EEESB_EEES9_SE_SG_Li256ELb1ELb1ELb1ELb0EEENS1_36VarlenDynamicPersistentTileSchedulerILi128ELi96ELi256ELi128ELb1ELb1ELb1ELb1ELb1ELb1EEEEEEEEEvNT_6ParamsE,@"STO_CUDA_ENTRY STV_DEFAULT"
_ZN7cutlass13device_kernelIN5flash11enable_sm90INS1_16FlashAttnFwdSm90INS1_25CollectiveMainloopFwdSm90ILi2EN4cute5tupleIJNS5_1CILi1EEES8_S8_EEENS6_IJNS7_ILi128EEENS7_ILi96EEENS7_ILi64EEEEEELi256ENS_6half_tEfNS_4arch4Sm90ELb1ELb0ELb1ELb1ELb0ELb1ELb0ELb1ELb0ELb1ELb1ELb0EEENS1_21CollectiveEpilogueFwdINS6_IJSA_NS7_ILi256EEESB_EEES9_SE_SG_Li256ELb1ELb1ELb1ELb0EEENS1_36VarlenDynamicPersistentTileSchedulerILi128ELi96ELi256ELi128ELb1ELb1ELb1ELb1ELb1ELb1EEEEEEEEEvNT_6ParamsE:
        /* <DEDUP_REMOVED lines=24> */
.L_x_13880:
[----:B------:R-:W-:Y:S05]  /*0180*/  BSYNC B0 ;  /* 0x0000000000007941 */ /* 0x000fea0003800000 */
.L_x_13879:
        /* <DEDUP_REMOVED lines=41> */
.L_x_13881:
        /* <DEDUP_REMOVED lines=22> */
.L_x_13882:
        /* <DEDUP_REMOVED lines=18> */
.L_x_13883:
        /* <DEDUP_REMOVED lines=22> */
.L_x_13884:
        /* <DEDUP_REMOVED lines=22> */
.L_x_13885:
        /* <DEDUP_REMOVED lines=8> */
.L_x_13888:
        /* <DEDUP_REMOVED lines=32> */
[----:B------:R-:W-:-:S02]  /*0be0*/  LEA.HI R4, R2, R7, RZ, 0x1 ;  /* 0x0000000702047211 */ /* 0x000fc400078f08ff */
[----:B------:R-:W-:Y:S02]  /*0bf0*/  SHF.R.S32.HI R5, RZ, 0x7, R0 ;  /* 0x00000007ff057819 */ /* 0x000fe40000011400 */
[----:B------:R-:W-:Y:S01]  /*0c00*/  SHF.R.S32.HI R8, RZ, 0x1f, R20 ;  /* 0x0000001fff087819 */ /* 0x000fe20000011414 */
[----:B------:R-:W-:Y:S01]  /*0c10*/  STL [R1+0x68], R20 ;  /* 0x0000681401007387 */ /* 0x000fe20000100800 */
[----:B------:R-:W-:Y:S02]  /*0c20*/  LOP3.LUT R4, R4, 0x1ffffffe, RZ, 0xc0, !PT ;  /* 0x1ffffffe04047812 */ /* 0x000fe400078ec0ff */
[----:B------:R-:W-:Y:S02]  /*0c30*/  LEA.HI R9, R8, R20, RZ, 0x2 ;  /* 0x0000001408097211 */ /* 0x000fe400078f10ff */
[----:B------:R-:W-:Y:S01]  /*0c40*/  LEA.HI R23, R3, R6, RZ, 0x2 ;  /* 0x0000000603177211 */ /* 0x000fe200078f10ff */
[----:B------:R-:W-:Y:S01]  /*0c50*/  IMAD.IADD R4, R7, 0x1, -R4 ;  /* 0x0000000107047824 */ /* 0x000fe200078e0a04 */
[----:B------:R-:W-:-:S02]  /*0c60*/  SHF.R.S32.HI R10, RZ, 0x2, R9 ;  /* 0x00000002ff0a7819 */ /* 0x000fc40000011409 */
[----:B------:R-:W-:Y:S02]  /*0c70*/  SHF.R.S32.HI R11, RZ, 0x1f, R9 ;  /* 0x0000001fff0b7819 */ /* 0x000fe40000011409 */
[----:B------:R-:W-:Y:S02]  /*0c80*/  LEA.HI R3, R3, R6, RZ, 0x3 ;  /* 0x0000000603037211 */ /* 0x000fe400078f18ff */
[----:B------:R-:W-:Y:S02]  /*0c90*/  LEA.HI R11, R11, R10, RZ, 0x3 ;  /* 0x0000000a0b0b7211 */ /* 0x000fe400078f18ff */
[----:B------:R-:W-:Y:S02]  /*0ca0*/  LEA.HI R0, R0, R5, RZ, 0x1 ;  /* 0x0000000500007211 */ /* 0x000fe400078f08ff */
[----:B------:R-:W-:Y:S02]  /*0cb0*/  LOP3.LUT R11, R11, 0xfffffff8, RZ, 0xc0, !PT ;  /* 0xfffffff80b0b7812 */ /* 0x000fe400078ec0ff */
[----:B------:R-:W-:-:S02]  /*0cc0*/  LEA.HI R8, R8, R20, RZ, 0x5 ;  /* 0x0000001408087211 */ /* 0x000fc400078f28ff */
[----:B------:R-:W-:Y:S01]  /*0cd0*/  LOP3.LUT R7, R3, 0xfffffff8, RZ, 0xc0, !PT ;  /* 0xfffffff803077812 */ /* 0x000fe200078ec0ff */
[----:B------:R-:W-:Y:S01]  /*0ce0*/  IMAD.IADD R11, R10, 0x1, -R11 ;  /* 0x000000010a0b7824 */ /* 0x000fe200078e0a0b */
[----:B------:R-:W-:Y:S02]  /*0cf0*/  LOP3.LUT R3, R23, 0xfffffffc, RZ, 0xc0, !PT ;  /* 0xfffffffc17037812 */ /* 0x000fe400078ec0ff */
[----:B------:R-:W-:Y:S01]  /*0d00*/  LOP3.LUT R0, R0, 0x3fffffe, RZ, 0xc0, !PT ;  /* 0x03fffffe00007812 */ /* 0x000fe200078ec0ff */
[C---:B------:R-:W-:Y:S01]  /*0d10*/  IMAD.IADD R205, R6.reuse, 0x1, -R7 ;  /* 0x0000000106cd7824 */ /* 0x040fe200078e0a07 */
[----:B------:R-:W-:Y:S01]  /*0d20*/  SHF.R.S32.HI R8, RZ, 0x5, R8 ;  /* 0x00000005ff087819 */ /* 0x000fe20000011408 */
[----:B------:R-:W-:Y:S01]  /*0d30*/  IMAD.IADD R3, R6, 0x1, -R3 ;  /* 0x0000000106037824 */ /* 0x000fe200078e0a03 */
[----:B------:R-:W-:Y:S01]  /*0d40*/  SHF.R.S32.HI R23, RZ, 0x2, R23 ;  /* 0x00000002ff177819 */ /* 0x000fe20000011417 */
[----:B------:R-:W-:Y:S01]  /*0d50*/  IMAD.IADD R0, R5, 0x1, -R0 ;  /* 0x0000000105007824 */ /* 0x000fe200078e0a00 */
[----:B------:R-:W-:Y:S01]  /*0d60*/  LOP3.LUT R5, R2, 0x3fffff0, RZ, 0xc0, !PT ;  /* 0x03fffff002057812 */ /* 0x000fe200078ec0ff */
[----:B------:R-:W-:Y:S01]  /*0d70*/  IMAD R11, R8, 0x10, R11 ;  /* 0x00000010080b7824 */ /* 0x000fe200078e020b */
[----:B------:R-:W-:Y:S01]  /*0d80*/  SHF.R.S32.HI R212, RZ, 0x5, R212 ;  /* 0x00000005ffd47819 */ /* 0x000fe200000114d4 */
[----:B------:R-:W-:Y:S01]  /*0d90*/  VIADD R228, R23, 0x40 ;  /* 0x0000004017e47836 */ /* 0x000fe20000000000 */
[C---:B------:R-:W-:Y:S01]  /*0da0*/  SHF.L.U32 R16, R3.reuse, 0x3, RZ ;  /* 0x0000000303107819 */ /* 0x040fe200000006ff */
[----:B------:R-:W-:Y:S01]  /*0db0*/  IMAD R12, R0, 0x40, R11 ;  /* 0x00000040000c7824 */ /* 0x000fe200078e020b */
        /* <DEDUP_REMOVED lines=9> */
[----:B------:R-:W-:Y:S01]  /*0e50*/  IMAD.SHL.U32 R200, R3, 0x4, RZ ;  /* 0x0000000403c87824 */ /* 0x000fe200078e00ff */
[----:B------:R-:W-:Y:S01]  /*0e60*/  LOP3.LUT R9, R9, 0x7ffffffc, RZ, 0xc0, !PT ;  /* 0x7ffffffc09097812 */ /* 0x000fe200078ec0ff */
[----:B------:R-:W-:Y:S01]  /*0e70*/  IMAD.SHL.U32 R11, R11, 0x40, RZ ;  /* 0x000000400b0b7824 */ /* 0x000fe200078e00ff */
[----:B------:R-:W-:Y:S01]  /*0e80*/  SHF.R.U32.HI R8, RZ, 0x3, R208 ;  /* 0x00000003ff087819 */ /* 0x000fe200000116d0 */
[----:B------:R-:W-:Y:S01]  /*0e90*/  IMAD.IADD R0, R3, 0x1, -R0 ;  /* 0x0000000103007824 */ /* 0x000fe200078e0a00 */
[----:B------:R-:W-:Y:S01]  /*0ea0*/  SHF.R.S32.HI R3, RZ, 0x1f, R205 ;  /* 0x0000001fff037819 */ /* 0x000fe200000114cd */
[----:B------:R-:W-:Y:S01]  /*0eb0*/  IMAD.IADD R9, R20, 0x1, -R9 ;  /* 0x0000000114097824 */ /* 0x000fe200078e0a09 */
[----:B------:R-:W-:Y:S01]  /*0ec0*/  LOP3.LUT R3, R208, 0x38, R16, 0xf8, !PT ;  /* 0x00000038d0037812 */ /* 0x000fe200078ef810 */
[----:B------:R-:W-:Y:S01]  /*0ed0*/  VIADD R217, R205, 0x40 ;  /* 0x00000040cdd97836 */ /* 0x000fe20000000000 */
[----:B------:R-:W-:Y:S01]  /*0ee0*/  LOP3.LUT R214, R11, 0xfffffe00, RZ, 0xc0, !PT ;  /* 0xfffffe000bd67812 */ /* 0x000fe200078ec0ff */
[----:B------:R-:W-:Y:S01]  /*0ef0*/  IMAD.SHL.U32 R210, R9, 0x2, RZ ;  /* 0x0000000209d27824 */ /* 0x000fe200078e00ff */
[----:B------:R-:W-:Y:S01]  /*0f00*/  LEA R4, R5, R4, 0x3 ;  /* 0x0000000405047211 */ /* 0x000fe200078e18ff */
[----:B------:R-:W-:Y:S01]  /*0f10*/  STL [R1+0x70], R12 ;  /* 0x0000700c01007387 */ /* 0x000fe20000100800 */
[----:B------:R-:W-:Y:S01]  /*0f20*/  LOP3.LUT R3, R214, R3, R8, 0xf6, !PT ;  /* 0x00000003d6037212 */ /* 0x000fe200078ef608 */
[----:B------:R-:W-:Y:S01]  /*0f30*/  VIADD R38, R210, 0x8 ;  /* 0x00000008d2267836 */ /* 0x000fe20000000000 */
[----:B------:R-:W-:Y:S01]  /*0f40*/  SHF.R.S32.HI R10, RZ, 0x1f, R217 ;  /* 0x0000001fff0a7819 */ /* 0x000fe200000114d9 */
[----:B------:R-:W-:Y:S01]  /*0f50*/  IMAD.SHL.U32 R4, R4, 0x8, RZ ;  /* 0x0000000804047824 */ /* 0x000fe200078e00ff */
[C---:B------:R-:W-:Y:S01]  /*0f60*/  IADD3 R34, R210.reuse, 0x28, RZ ;  /* 0x00000028d2227810 */ /* 0x040fe20007ffe0ff */
[----:B------:R-:W-:Y:S01]  /*0f70*/  IMAD R3, R3, 0x2, R18 ;  /* 0x0000000203037824 */ /* 0x000fe200078e0212 */
[C---:B------:R-:W-:Y:S01]  /*0f80*/  IADD3 R232, R210.reuse, 0xf8, RZ ;  /* 0x000000f8d2e87810 */ /* 0x040fe20007ffe0ff */
[C---:B------:R-:W-:Y:S01]  /*0f90*/  VIADD R35, R210.reuse, 0x20 ;  /* 0x00000020d2237836 */ /* 0x040fe20000000000 */
[----:B------:R-:W-:Y:S01]  /*0fa0*/  STL [R1+0x74], R4 ;  /* 0x0000740401007387 */ /* 0x000fe20000100800 */
[C---:B------:R-:W-:Y:S01]  /*0fb0*/  VIADD R32, R210.reuse, 0x38 ;  /* 0x00000038d2207836 */ /* 0x040fe20000000000 */
[----:B------:R-:W-:Y:S01]  /*0fc0*/  SHF.R.S32.HI R231, RZ, 0x1f, R23 ;  /* 0x0000001fffe77819 */ /* 0x000fe20000011417 */
[----:B------:R-:W-:Y:S01]  /*0fd0*/  VIADD R216, R205, 0x80 ;  /* 0x00000080cdd87836 */ /* 0x000fe20000000000 */
[----:B------:R0:W-:Y:S01]  /*0fe0*/  STL [R1+0x6c], R3 ;  /* 0x00006c0301007387 */ /* 0x0001e20000100800 */
[C---:B------:R-:W-:Y:S01]  /*0ff0*/  VIADD R29, R210.reuse, 0x50 ;  /* 0x00000050d21d7836 */ /* 0x040fe20000000000 */
[----:B------:R-:W-:Y:S01]  /*1000*/  SHF.R.S32.HI R34, RZ, 0x1f, R34 ;  /* 0x0000001fff227819 */ /* 0x000fe20000011422 */
[----:B------:R-:W-:Y:S01]  /*1010*/  VIADD R26, R210, 0x68 ;  /* 0x00000068d21a7836 */ /* 0x000fe20000000000 */
[----:B------:R-:W-:Y:S01]  /*1020*/  SHF.R.S32.HI R8, RZ, 0x1f, R216 ;  /* 0x0000001fff087819 */ /* 0x000fe200000114d8 */
[----:B------:R-:W-:-:S02]  /*1030*/  IMAD.MOV.U32 R6, RZ, RZ, R14 ;  /* 0x000000ffff067224 */ /* 0x000fc400078e000e */
        /* <DEDUP_REMOVED lines=11> */
[----:B------:R-:W-:Y:S01]  /*10f0*/  IMAD.MOV.U32 R5, RZ, RZ, R13 ;  /* 0x000000ffff057224 */ /* 0x000fe200078e000d */
        /* <DEDUP_REMOVED lines=37> */
[----:B------:R-:W-:Y:S01]  /*1350*/  IMAD.MOV.U32 R2, RZ, RZ, RZ ;  /* 0x000000ffff027224 */ /* 0x000fe200078e00ff */
[----:B------:R-:W-:Y:S01]  /*1360*/  SHF.R.S32.HI R20, RZ, 0x1f, R20 ;  /* 0x0000001fff147819 */ /* 0x000fe20000011414 */
[----:B------:R-:W-:Y:S01]  /*1370*/  VIADD R204, R200, 0x10 ;  /* 0x00000010c8cc7836 */ /* 0x000fe20000000000 */
[----:B------:R-:W-:Y:S01]  /*1380*/  SHF.R.S32.HI R15, RZ, 0x1f, R15 ;  /* 0x0000001fff0f7819 */ /* 0x000fe2000001140f */
[----:B------:R-:W-:Y:S01]  /*1390*/  IMAD R215, R0, 0x8, R12 ;  /* 0x0000000800d77824 */ /* 0x000fe200078e020c */
[----:B------:R-:W-:-:S02]  /*13a0*/  SHF.R.S32.HI R13, RZ, 0x1f, R13 ;  /* 0x0000001fff0d7819 */ /* 0x000fc4000001140d */
[----:B------:R-:W-:Y:S02]  /*13b0*/  SHF.R.S32.HI R11, RZ, 0x1f, R11 ;  /* 0x0000001fff0b7819 */ /* 0x000fe4000001140b */
[----:B------:R-:W-:Y:S02]  /*13c0*/  SHF.R.S32.HI R8, RZ, 0x1f, R234 ;  /* 0x0000001fff087819 */ /* 0x000fe400000114ea */
[----:B------:R-:W-:Y:S02]  /*13d0*/  SHF.R.S32.HI R4, RZ, 0x1f, R233 ;  /* 0x0000001fff047819 */ /* 0x000fe400000114e9 */
[----:B------:R-:W-:-:S07]  /*13e0*/  SHF.R.S32.HI R3, RZ, 0x1f, R232 ;  /* 0x0000001fff037819 */ /* 0x000fce00000114e8 */
.L_x_14049:
[----:B01----:R-:W0:Y:S02]  /*13f0*/  LDC.64 R8, c[0x0][0xc88] ;  /* 0x00032200ff087b82 */ /* 0x003e240000000a00 */
[----:B0-----:R-:W-:-:S05]  /*1400*/  IMAD.WIDE R8, R7, 0x4, R8 ;  /* 0x0000000407087825 */ /* 0x001fca00078e0208 */
[----:B--2---:R-:W2:Y:S01]  /*1410*/  LDG.E R224, desc[UR40][R8.64] ;  /* 0x0000002808e07981 */ /* 0x004ea2000c1e1900 */
[----:B------:R-:W-:Y:S05]  /*1420*/  YIELD ;  /* 0x0000000000007946 */ /* 0x000fea0003800000 */
[----:B------:R-:W-:Y:S01]  /*1430*/  ULDC.64 UR4, c[0x0][0xa28] ;  /* 0x00028a0000047ab9 */ /* 0x000fe20000000a00 */
[----:B------:R-:W-:Y:S01]  /*1440*/  ULDC.64 UR8, c[0x0][0xa18] ;  /* 0x0002860000087ab9 */ /* 0x000fe20000000a00 */
[----:B------:R-:W-:Y:S01]  /*1450*/  ISETP.NE.U32.AND P1, PT, RZ, UR4, PT ;  /* 0x00000004ff007c0c */ /* 0x000fe2000bf25070 */
[----:B------:R-:W-:Y:S01]  /*1460*/  ULDC.64 UR6, c[0x0][0xa08] ;  /* 0x0002820000067ab9 */ /* 0x000fe20000000a00 */
[----:B------:R-:W-:Y:S01]  /*1470*/  IMAD.MOV.U32 R15, RZ, RZ, RZ ;  /* 0x000000ffff0f7224 */ /* 0x000fe200078e00ff */
        /* <DEDUP_REMOVED lines=31> */
[----:B0---4-:R-:W-:Y:S06]  /*1670*/  @P2 BRA `(.L_x_13890) ;  /* 0x0000000000242947 */ /* 0x011fec0003800000 */
        /* <DEDUP_REMOVED lines=9> */
.L_x_13890:
[----:B------:R-:W-:Y:S01]  /*1710*/  ULDC.64 UR4, c[0x0][0xa20] ;  /* 0x0002880000047ab9 */ /* 0x000fe20000000a00 */
[C---:B------:R-:W-:Y:S02]  /*1720*/  LOP3.LUT R3, R6.reuse, 0xff000000, RZ, 0xc0, !PT ;  /* 0xff00000006037812 */ /* 0x040fe400078ec0ff */
        /* <DEDUP_REMOVED lines=11> */
.L_x_13891:
[----:B------:R-:W-:Y:S05]  /*17e0*/  @!P0 BRA `(.L_x_13892) ;  /* 0x00000000000c8947 */ /* 0x000fea0003800000 */
[----:B------:R-:W2:Y:S04]  /*17f0*/  LDG.E R3, desc[UR40][R12.64] ;  /* 0x000000280c037981 */ /* 0x000ea8000c1e1900 */
[----:B------:R-:W2:Y:S02]  /*1800*/  LDG.E R30, desc[UR40][R12.64+0x4] ;  /* 0x000004280c1e7981 */ /* 0x000ea4000c1e1900 */
[----:B--2---:R-:W-:-:S07]  /*1810*/  IMAD.IADD R30, R30, 0x1, -R3 ;  /* 0x000000011e1e7824 */ /* 0x004fce00078e0a03 */
.L_x_13892:
        /* <DEDUP_REMOVED lines=24> */
[----:B--2---:R-:W-:Y:S01]  /*19a0*/  @P0 IADD3 R24, -R0, R3, RZ ;  /* 0x0000000300180210 */ /* 0x004fe20007ffe1ff */
[----:B-1----:R-:W-:-:S04]  /*19b0*/  @P1 IMAD.HI.U32 R0, R4, R11, RZ ;  /* 0x0000000b04001227 */ /* 0x002fc800078e00ff */
[----:B------:R-:W-:Y:S01]  /*19c0*/  IMAD.IADD R209, R15, 0x1, R24 ;  /* 0x000000010fd17824 */ /* 0x000fe200078e0218 */
[----:B0-----:R-:W-:-:S03]  /*19d0*/  @P1 SHF.R.U32.HI R4, RZ, R7, R0 ;  /* 0x00000007ff041219 */ /* 0x001fc60000011600 */
[C---:B------:R-:W-:Y:S01]  /*19e0*/  VIADD R0, R209.reuse, 0x5f ;  /* 0x0000005fd1007836 */ /* 0x040fe20000000000 */
[----:B------:R-:W-:-:S03]  /*19f0*/  IADD3 R60, R209, 0x60, -R207 ;  /* 0x00000060d13c7810 */ /* 0x000fc60007ffe8cf */
[----:B------:R-:W-:-:S04]  /*1a00*/  IMAD.HI R0, R0, 0x2aaaaaab, RZ ;  /* 0x2aaaaaab00007827 */ /* 0x000fc800078e02ff */
[----:B------:R-:W-:Y:S01]  /*1a10*/  IMAD.IADD R4, R60, 0x1, R4 ;  /* 0x000000013c047824 */ /* 0x000fe200078e0204 */
[----:B------:R-:W-:-:S03]  /*1a20*/  SHF.R.U32.HI R29, RZ, 0x1f, R0 ;  /* 0x0000001fff1d7819 */ /* 0x000fc60000011600 */
[----:B------:R-:W-:Y:S01]  /*1a30*/  IMAD.HI R4, R4, 0x2aaaaaab, RZ ;  /* 0x2aaaaaab04047827 */ /* 0x000fe200078e02ff */
[----:B------:R-:W-:-:S04]  /*1a40*/  LEA.HI.SX32 R29, R0, R29, 0x1c ;  /* 0x0000001d001d7211 */ /* 0x000fc800078fe2ff */
[----:B------:R-:W-:-:S04]  /*1a50*/  SHF.R.U32.HI R3, RZ, 0x1f, R4 ;  /* 0x0000001fff037819 */ /* 0x000fc80000011604 */
[----:B------:R-:W-:Y:S01]  /*1a60*/  LEA.HI.SX32 R4, R4, R3, 0x1c ;  /* 0x0000000304047211 */ /* 0x000fe200078fe2ff */
[----:B------:R-:W-:-:S03]  /*1a70*/  IMAD.MOV.U32 R3, RZ, RZ, RZ ;  /* 0x000000ffff037224 */ /* 0x000fc600078e00ff */
[----:B---3--:R-:W-:-:S04]  /*1a80*/  VIMNMX R9, R29, R4, PT ;  /* 0x000000041d097248 */ /* 0x008fc80003fe0100 */
        /* <DEDUP_REMOVED lines=31> */
.L_x_13894:
[----:B------:R-:W-:Y:S05]  /*1c80*/  BSYNC B0 ;  /* 0x0000000000007941 */ /* 0x000fea0003800000 */
.L_x_13893:
        /* <DEDUP_REMOVED lines=25> */
[----:B------:R-:W-:Y:S01]  /*1e20*/  MOV R13, RZ ;  /* 0x000000ff000d7202 */ /* 0x000fe20000000f00 */
        /* <DEDUP_REMOVED lines=8> */
[----:B------:R-:W-:-:S07]  /*1eb0*/  IMAD.MOV.U32 R12, RZ, RZ, 0x1 ;  /* 0x00000001ff0c7424 */ /* 0x000fce00078e00ff */
[----:B------:R-:W-:-:S07]  /*1ec0*/  LEPC R20, `(.L_x_13897) ;  /* 0x000000001014794e */ /* 0x000fce0000000000 */
[----:B0----5:R-:W-:Y:S05]  /*1ed0*/  CALL.ABS.NOINC R14 ;  /* 0x000000000e007343 */ /* 0x021fea0003c00000 */
.L_x_13897:
[----:B------:R-:W-:Y:S05]  /*1ee0*/  BSYNC B6 ;  /* 0x0000000000067941 */ /* 0x000fea0003800000 */
.L_x_13896:
        /* <DEDUP_REMOVED lines=20> */
.L_x_13899:
[----:B------:R-:W-:Y:S05]  /*2030*/  BSYNC B6 ;  /* 0x0000000000067941 */ /* 0x000fea0003800000 */
.L_x_13898:
        /* <DEDUP_REMOVED lines=9> */
[----:B------:R-:W-:Y:S01]  /*20d0*/  VIADD R64, R16, 0x60 ;  /* 0x0000006010407836 */ /* 0x000fe20000000000 */
[----:B------:R-:W3:Y:S07]  /*20e0*/  LDC.64 R14, c[0x0][0x3f8] ;  /* 0x0000fe00ff0e7b82 */ /* 0x000eee0000000a00 */
[----:B------:R-:W-:-:S04]  /*20f0*/  @P0 IADD3 R6, P1, R225, UR4, RZ ;  /* 0x00000004e1060c10 */ /* 0x000fc8000ff3e0ff */
[----:B------:R-:W-:Y:S01]  /*2100*/  @P0 IADD3.X R7, R227, UR5, RZ, P1, !PT ;  /* 0x00000005e3070c10 */ /* 0x000fe20008ffe4ff */
[----:B------:R-:W-:Y:S01]  /*2110*/  ULDC.64 UR4, c[0x0][0xa08] ;  /* 0x0002820000047ab9 */ /* 0x000fe20000000a00 */
[----:B------:R-:W-:Y:S01]  /*2120*/  VIADD R12, R16, 0xe0 ;  /* 0x000000e0100c7836 */ /* 0x000fe20000000000 */
[----:B------:R-:W4:Y:S02]  /*2130*/  LDC R75, c[0x0][0x3f4] ;  /* 0x0000fd00ff4b7b82 */ /* 0x000f240000000800 */
[----:B------:R2:W4:Y:S01]  /*2140*/  @P0 LDG.E R0, desc[UR40][R6.64] ;  /* 0x0000002806000981 */ /* 0x000522000c1e1900 */
[----:B------:R-:W-:Y:S01]  /*2150*/  SHF.R.S32.HI R32, RZ, 0x1f, R58 ;  /* 0x0000001fff207819 */ /* 0x000fe2000001143a */
[-C--:B0-----:R-:W-:Y:S01]  /*2160*/  IMAD.WIDE.U32 R4, R58, R8.reuse, RZ ;  /* 0x000000083a047225 */ /* 0x081fe200078e00ff */
[----:B------:R-:W-:Y:S02]  /*2170*/  ISETP.NE.U32.AND P0, PT, RZ, UR4, PT ;  /* 0x00000004ff007c0c */ /* 0x000fe4000bf05070 */
[----:B------:R-:W-:Y:S01]  /*2180*/  SHF.R.S32.HI R201, RZ, 0x1f, R200 ;  /* 0x0000001fffc97819 */ /* 0x000fe200000114c8 */
[-C--:B------:R-:W-:Y:S01]  /*2190*/  IMAD R10, R32, R8.reuse, RZ ;  /* 0x00000008200a7224 */ /* 0x080fe200078e02ff */
[----:B------:R-:W-:Y:S01]  /*21a0*/  ISETP.NE.AND.EX P0, PT, RZ, UR5, PT, P0 ;  /* 0x00000005ff007c0c */ /* 0x000fe2000bf05300 */
[----:B------:R-:W-:Y:S01]  /*21b0*/  ULDC.64 UR4, c[0x0][0x308] ;  /* 0x0000c20000047ab9 */ /* 0x000fe20000000a00 */
[----:B------:R-:W-:Y:S01]  /*21c0*/  IMAD.WIDE.U32 R62, R23, R8, R16 ;  /* 0x00000008173e7225 */ /* 0x000fe200078e0010 */
[----:B------:R-:W0:Y:S01]  /*21d0*/  LDC.64 R56, c[0x0][0x408] ;  /* 0x00010200ff387b82 */ /* 0x000e220000000a00 */
[----:B-1----:R-:W-:-:S02]  /*21e0*/  SHF.R.U32.HI R40, RZ, 0x7, R40 ;  /* 0x00000007ff287819 */ /* 0x002fc40000011628 */
[----:B------:R-:W-:Y:S01]  /*21f0*/  IMAD R3, R58, R9, R10 ;  /* 0x000000093a037224 */ /* 0x000fe200078e020a */
[----:B------:R-:W-:Y:S01]  /*2200*/  SHF.L.U64.HI R67, R8, 0x6, R9 ;  /* 0x0000000608437819 */ /* 0x000fe20000010209 */
[----:B--2---:R-:W-:Y:S01]  /*2210*/  VIADD R11, R11, 0xffffff80 ;  /* 0xffffff800b0b7836 */ /* 0x004fe20000000000 */
[----:B------:R-:W-:Y:S01]  /*2220*/  ISETP.NE.AND P6, PT, R40, 0x1, PT ;  /* 0x000000012800780c */ /* 0x000fe20003fc5270 */
[C---:B------:R-:W-:Y:S01]  /*2230*/  VIADD R65, R16.reuse, 0x80 ;  /* 0x0000008010417836 */ /* 0x040fe20000000000 */
[----:B------:R-:W-:Y:S01]  /*2240*/  IADD3 R5, R5, R3, RZ ;  /* 0x0000000305057210 */ /* 0x000fe20007ffe0ff */
[----:B------:R-:W-:Y:S01]  /*2250*/  VIADD R66, R16, 0xa0 ;  /* 0x000000a010427836 */ /* 0x000fe20000000000 */
[----:B------:R-:W-:Y:S01]  /*2260*/  SHF.R.S32.HI R6, RZ, 0x1f, R11 ;  /* 0x0000001fff067819 */ /* 0x000fe2000001140b */
[----:B------:R-:W-:Y:S01]  /*2270*/  IMAD.SHL.U32 R68, R8, 0x40, RZ ;  /* 0x0000004008447824 */ /* 0x000fe200078e00ff */
[----:B---3--:R-:W-:Y:S01]  /*2280*/  SHF.L.U64.HI R69, R14, 0x6, R15 ;  /* 0x000000060e457819 */ /* 0x008fe2000001020f */
[----:B------:R-:W-:Y:S01]  /*2290*/  IMAD.WIDE.U32 R4, R222, UR4, R4 ;  /* 0x00000004de047c25 */ /* 0x000fe2000f8e0004 */
[----:B------:R-:W-:-:S02]  /*22a0*/  LEA.HI R38, R6, R11, RZ, 0x2 ;  /* 0x0000000b06267211 */ /* 0x000fc400078f10ff */
[----:B------:R-:W-:Y:S01]  /*22b0*/  SHF.R.S32.HI R73, RZ, 0x1f, R228 ;  /* 0x0000001fff497819 */ /* 0x000fe200000114e4 */
[----:B------:R-:W-:Y:S01]  /*22c0*/  IMAD R5, R222, UR5, R5 ;  /* 0x00000005de057c24 */ /* 0x000fe2000f8e0205 */
[----:B------:R-:W-:Y:S01]  /*22d0*/  ULDC.64 UR4, c[0x0][0x310] ;  /* 0x0000c40000047ab9 */ /* 0x000fe20000000a00 */
[----:B------:R-:W-:Y:S01]  /*22e0*/  IMAD R6, R231, R8, RZ ;  /* 0x00000008e7067224 */ /* 0x000fe200078e02ff */
[----:B------:R-:W-:Y:S01]  /*22f0*/  SHF.R.S32.HI R38, RZ, 0x1f, R38 ;  /* 0x0000001fff267819 */ /* 0x000fe20000011426 */
[----:B------:R-:W-:Y:S02]  /*2300*/  VIADD R11, R16, 0xc0 ;  /* 0x000000c0100b7836 */ /* 0x000fe40000000000 */
[----:B------:R-:W-:Y:S01]  /*2310*/  IMAD R10, R23, R9, R6 ;  /* 0x00000009170a7224 */ /* 0x000fe200078e0206 */
[----:B------:R-:W-:Y:S01]  /*2320*/  LEA.HI R38, R38, R23, RZ, 0x3 ;  /* 0x0000001726267211 */ /* 0x000fe200078f18ff */
[----:B0-----:R-:W-:Y:S01]  /*2330*/  IMAD R30, R231, R56, RZ ;  /* 0x00000038e71e7224 */ /* 0x001fe200078e02ff */
[----:B------:R-:W-:Y:S01]  /*2340*/  SHF.L.U64.HI R71, R56, 0x6, R57 ;  /* 0x0000000638477819 */ /* 0x000fe20000010239 */
[----:B------:R-:W-:Y:S01]  /*2350*/  IMAD.MOV.U32 R89, RZ, RZ, 0x20 ;  /* 0x00000020ff597424 */ /* 0x000fe200078e00ff */
[----:B------:R-:W-:Y:S01]  /*2360*/  LOP3.LUT R38, R38, 0xfffffff8, RZ, 0xc0, !PT ;  /* 0xfffffff826267812 */ /* 0x000fe200078ec0ff */
[----:B------:R-:W-:-:S02]  /*2370*/  IMAD R37, R23, R57, R30 ;  /* 0x0000003917257224 */ /* 0x000fc400078e021e */
[----:B------:R-:W-:-:S04]  /*2380*/  IMAD.WIDE.U32 R30, R23, R56, R16 ;  /* 0x00000038171e7225 */ /* 0x000fc800078e0010 */
[----:B------:R-:W-:Y:S02]  /*2390*/  IMAD.IADD R38, R23, 0x1, -R38 ;  /* 0x0000000117267824 */ /* 0x000fe400078e0a26 */
[----:B------:R-:W-:Y:S02]  /*23a0*/  IMAD.IADD R31, R37, 0x1, R31 ;  /* 0x00000001251f7824 */ /* 0x000fe400078e021f */
[----:B------:R-:W-:Y:S02]  /*23b0*/  IMAD.SHL.U32 R83, R38, 0x40, RZ ;  /* 0x0000004026537824 */ /* 0x000fe400078e00ff */
[----:B-----5:R-:W-:-:S03]  /*23c0*/  IMAD.WIDE.U32 R30, R152, R56, R30 ;  /* 0x00000038981e7225 */ /* 0x020fc600078e001e */
[----:B------:R-:W-:Y:S01]  /*23d0*/  LOP3.LUT R83, R83, 0x1c0, RZ, 0xc0, !PT ;  /* 0x000001c053537812 */ /* 0x000fe200078ec0ff */
[----:B------:R-:W-:Y:S01]  /*23e0*/  VIADD R74, R40, 0x8 ;  /* 0x00000008284a7836 */ /* 0x000fe20000000000 */
[----:B------:R-:W-:Y:S01]  /*23f0*/  SHF.R.U32.HI R40, RZ, 0x3, R208 ;  /* 0x00000003ff287819 */ /* 0x000fe200000116d0 */
[----:B------:R-:W-:Y:S01]  /*2400*/  IMAD R39, R57, 0x60, RZ ;  /* 0x0000006039277824 */ /* 0x000fe200078e02ff */
[----:B------:R-:W-:Y:S01]  /*2410*/  SHF.R.U32.HI R86, RZ, 0x3, R83 ;  /* 0x00000003ff567819 */ /* 0x000fe20000011653 */
[----:B------:R-:W-:Y:S02]  /*2420*/  IMAD.SHL.U32 R72, R56, 0x40, RZ ;  /* 0x0000004038487824 */ /* 0x000fe400078e00ff */
[----:B------:R-:W-:Y:S02]  /*2430*/  IMAD R77, R15, 0x60, RZ ;  /* 0x000000600f4d7824 */ /* 0x000fe400078e02ff */
[----:B------:R-:W-:Y:S01]  /*2440*/  IMAD.SHL.U32 R70, R14, 0x40, RZ ;  /* 0x000000400e467824 */ /* 0x000fe200078e00ff */
[----:B----4-:R-:W-:-:S02]  /*2450*/  SHF.R.S32.HI R3, RZ, 0x1f, R0 ;  /* 0x0000001fff037819 */ /* 0x010fc40000011400 */
[----:B------:R-:W-:Y:S02]  /*2460*/  SEL R21, R0, RZ, !P0 ;  /* 0x000000ff00157207 */ /* 0x000fe40004000000 */
[----:B------:R-:W-:-:S03]  /*2470*/  SEL R13, R3, RZ, !P0 ;  /* 0x000000ff030d7207 */ /* 0x000fc60004000000 */
[----:B------:R-:W-:-:S04]  /*2480*/  IMAD.WIDE.U32 R4, R21, UR4, R4 ;  /* 0x0000000415047c25 */ /* 0x000fc8000f8e0004 */
[----:B------:R-:W-:Y:S01]  /*2490*/  IMAD R0, R13, UR4, RZ ;  /* 0x000000040d007c24 */ /* 0x000fe2000f8e02ff */
[----:B------:R-:W-:-:S03]  /*24a0*/  IADD3 R3, P2, R4, R62, RZ ;  /* 0x0000003e04037210 */ /* 0x000fc60007f5e0ff */
[----:B------:R-:W-:Y:S01]  /*24b0*/  IMAD R61, R21, UR5, R0 ;  /* 0x00000005153d7c24 */ /* 0x000fe2000f8e0200 */
[----:B------:R-:W-:Y:S05]  /*24c0*/  @!P6 WARPSYNC.ALL ;  /* 0x000000000000e948 */ /* 0x000fea0003800000 */
[C---:B------:R-:W-:Y:S01]  /*24d0*/  VIADD R0, R16.reuse, 0x20 ;  /* 0x0000002010007836 */ /* 0x040fe20000000000 */
[----:B------:R-:W-:Y:S01]  /*24e0*/  ULDC UR4, c[0x0][0x320] ;  /* 0x0000c80000047ab9 */ /* 0x000fe20000000800 */
[----:B------:R-:W-:Y:S01]  /*24f0*/  IMAD.IADD R61, R5, 0x1, R61 ;  /* 0x00000001053d7824 */ /* 0x000fe200078e023d */
[----:B------:R-:W-:Y:S01]  /*2500*/  @!P6 BAR.SYNC.DEFER_BLOCKING 0x9, 0x100 ;  /* 0x024400000000eb1d */ /* 0x000fe20000010000 */
[----:B------:R-:W-:-:S02]  /*2510*/  ISETP.GE.AND P0, PT, R16, UR4, PT ;  /* 0x0000000410007c0c */ /* 0x000fc4000bf06270 */
[----:B------:R-:W-:Y:S02]  /*2520*/  ISETP.GE.AND P1, PT, R0, UR4, PT ;  /* 0x0000000400007c0c */ /* 0x000fe4000bf26270 */
[----:B------:R-:W-:Y:S01]  /*2530*/  IADD3.X R62, R61, R63, R10, P2, !PT ;  /* 0x0000003f3d3e7210 */ /* 0x000fe200017fe40a */
[----:B------:R-:W-:Y:S01]  /*2540*/  VIADD R63, R16, 0x40 ;  /* 0x00000040103f7836 */ /* 0x000fe20000000000 */
[----:B------:R-:W-:Y:S01]  /*2550*/  SEL R7, RZ, 0xffffffff, P1 ;  /* 0xffffffffff077807 */ /* 0x000fe20000800000 */
[----:B------:R-:W-:Y:S01]  /*2560*/  ULDC.64 UR6, c[0x0][0x330] ;  /* 0x0000cc0000067ab9 */ /* 0x000fe20000000a00 */
[----:B------:R-:W-:Y:S02]  /*2570*/  SEL R6, RZ, 0x1, P0 ;  /* 0x00000001ff067807 */ /* 0x000fe40000000000 */
[----:B------:R-:W-:Y:S01]  /*2580*/  ISETP.GE.AND P0, PT, R63, UR4, PT ;  /* 0x000000043f007c0c */ /* 0x000fe2000bf06270 */
[----:B------:R-:W-:Y:S01]  /*2590*/  IMAD.SHL.U32 R7, R7, 0x2, RZ ;  /* 0x0000000207077824 */ /* 0x000fe200078e00ff */
[----:B------:R-:W-:-:S02]  /*25a0*/  ISETP.GE.AND P1, PT, R64, UR4, PT ;  /* 0x0000000440007c0c */ /* 0x000fc4000bf26270 */
[----:B------:R-:W-:Y:S02]  /*25b0*/  ISETP.GE.AND P2, PT, R11, UR4, PT ;  /* 0x000000040b007c0c */ /* 0x000fe4000bf46270 */
[----:B------:R-:W-:Y:S02]  /*25c0*/  ISETP.GE.AND P3, PT, R12, UR4, PT ;  /* 0x000000040c007c0c */ /* 0x000fe4000bf66270 */
[----:B------:R-:W-:Y:S01]  /*25d0*/  LOP3.LUT R10, R7, 0x2, R6, 0xe2, !PT ;  /* 0x00000002070a7812 */ /* 0x000fe200078ee206 */
[C---:B------:R-:W-:Y:S01]  /*25e0*/  IMAD.WIDE.U32 R6, R222.reuse, UR6, R16 ;  /* 0x00000006de067c25 */ /* 0x040fe2000f8e0010 */
[----:B------:R-:W-:Y:S02]  /*25f0*/  SEL R11, RZ, 0x4, P0 ;  /* 0x00000004ff0b7807 */ /* 0x000fe40000000000 */
[----:B------:R-:W-:Y:S01]  /*2600*/  SEL R12, RZ, 0x8, P1 ;  /* 0x00000008ff0c7807 */ /* 0x000fe20000800000 */
[----:B------:R-:W-:Y:S01]  /*2610*/  IMAD R7, R222, UR7, R7 ;  /* 0x00000007de077c24 */ /* 0x000fe2000f8e0207 */
[----:B------:R-:W-:-:S02]  /*2620*/  ISETP.GE.AND P0, PT, R65, UR4, PT ;  /* 0x0000000441007c0c */ /* 0x000fc4000bf06270 */
        /* <DEDUP_REMOVED lines=8> */
[----:B------:R-:W-:Y:S01]  /*26b0*/  ISETP.GE.AND P0, PT, R16, R75, PT ;  /* 0x0000004b1000720c */ /* 0x000fe20003f06270 */
[----:B------:R-:W-:Y:S01]  /*26c0*/  IMAD R93, R21, UR5, R13 ;  /* 0x00000005155d7c24 */ /* 0x000fe2000f8e020d */
[----:B------:R-:W-:Y:S01]  /*26d0*/  LOP3.LUT R11, R12, R10, R11, 0xfe, !PT ;  /* 0x0000000a0c0b7212 */ /* 0x000fe200078efe0b */
[----:B------:R-:W-:Y:S01]  /*26e0*/  IMAD.WIDE.U32 R12, R23, R14, R16 ;  /* 0x0000000e170c7225 */ /* 0x000fe200078e0010 */
[----:B------:R-:W-:-:S02]  /*26f0*/  SEL R10, RZ, 0x40, P2 ;  /* 0x00000040ff0a7807 */ /* 0x000fc40001000000 */
[----:B------:R-:W-:Y:S01]  /*2700*/  SEL R33, R75, RZ, P0 ;  /* 0x000000ff4b217207 */ /* 0x000fe20000000000 */
[----:B------:R-:W-:Y:S01]  /*2710*/  IMAD.WIDE.U32 R20, R23, R56, R200 ;  /* 0x0000003817147225 */ /* 0x000fe200078e00c8 */
[----:B------:R-:W-:Y:S02]  /*2720*/  LOP3.LUT R95, R11, R10, RZ, 0xfc, !PT ;  /* 0x0000000a0b5f7212 */ /* 0x000fe400078efcff */
[----:B------:R-:W-:Y:S01]  /*2730*/  IADD3 R58, P1, R23, R58, RZ ;  /* 0x0000003a173a7210 */ /* 0x000fe20007f3e0ff */
[-C--:B------:R-:W-:Y:S01]  /*2740*/  IMAD R10, R231, R14.reuse, RZ ;  /* 0x0000000ee70a7224 */ /* 0x080fe200078e02ff */
[----:B------:R-:W-:Y:S01]  /*2750*/  IADD3 R21, R21, R37, RZ ;  /* 0x0000002515157210 */ /* 0x000fe20007ffe0ff */
        /* <DEDUP_REMOVED lines=11> */
[-C--:B------:R-:W-:Y:S01]  /*2810*/  IMAD.WIDE.U32 R10, R152, R14.reuse, R10 ;  /* 0x0000000e980a7225 */ /* 0x080fe200078e000a */
[----:B------:R-:W-:Y:S02]  /*2820*/  LOP3.LUT R85, R34, 0xfffffff8, RZ, 0xc0, !PT ;  /* 0xfffffff822557812 */ /* 0x000fe400078ec0ff */
[----:B------:R-:W-:Y:S01]  /*2830*/  SHF.R.S32.HI R84, RZ, 0x3, R34 ;  /* 0x00000003ff547819 */ /* 0x000fe20000011422 */
[-C--:B------:R-:W-:Y:S01]  /*2840*/  IMAD R36, R35, R14.reuse, RZ ;  /* 0x0000000e23247224 */ /* 0x080fe200078e02ff */
[----:B------:R-:W-:Y:S01]  /*2850*/  SHF.R.S32.HI R87, RZ, 0x1f, R85 ;  /* 0x0000001fff577819 */ /* 0x000fe20000011455 */
[----:B------:R-:W-:Y:S01]  /*2860*/  IMAD.WIDE.U32 R12, R152, R14, R12 ;  /* 0x0000000e980c7225 */ /* 0x000fe200078e000c */
[----:B------:R-:W-:-:S03]  /*2870*/  LOP3.LUT R95, R95, 0x40, RZ, 0xc0, !PT ;  /* 0x000000405f5f7812 */ /* 0x000fc600078ec0ff */
[----:B------:R-:W-:Y:S02]  /*2880*/  IMAD R37, R152, R15, R36 ;  /* 0x0000000f98257224 */ /* 0x000fe400078e0224 */
[----:B------:R-:W-:Y:S02]  /*2890*/  IMAD R33, R9, 0x60, RZ ;  /* 0x0000006009217824 */ /* 0x000fe400078e02ff */
[----:B------:R-:W-:-:S04]  /*28a0*/  IMAD.WIDE.U32 R8, R8, 0x60, RZ ;  /* 0x0000006008087825 */ /* 0x000fc800078e00ff */
[-C--:B------:R-:W-:Y:S02]  /*28b0*/  IMAD R35, R35, R56.reuse, RZ ;  /* 0x0000003823237224 */ /* 0x080fe400078e02ff */
[----:B------:R-:W-:Y:S02]  /*28c0*/  IMAD.IADD R79, R11, 0x1, R37 ;  /* 0x000000010b4f7824 */ /* 0x000fe400078e0225 */
[----:B------:R-:W-:Y:S01]  /*28d0*/  IMAD.IADD R80, R37, 0x1, R13 ;  /* 0x0000000125507824 */ /* 0x000fe200078e020d */
[----:B------:R-:W-:Y:S01]  /*28e0*/  LOP3.LUT R37, R83, 0x18, R16, 0xf8, !PT ;  /* 0x0000001853257812 */ /* 0x000fe200078ef810 */
[C---:B------:R-:W-:Y:S02]  /*28f0*/  IMAD R35, R152.reuse, R57, R35 ;  /* 0x0000003998237224 */ /* 0x040fe400078e0223 */
[----:B------:R-:W-:Y:S01]  /*2900*/  IMAD.WIDE.U32 R20, R152, R56, R20 ;  /* 0x0000003898147225 */ /* 0x000fe200078e0014 */
[----:B------:R-:W-:-:S03]  /*2910*/  LOP3.LUT R37, R37, R86, RZ, 0x3c, !PT ;  /* 0x0000005625257212 */ /* 0x000fc600078e3cff */
[----:B------:R-:W-:Y:S01]  /*2920*/  IMAD.X R59, R231, 0x1, R32, P1 ;  /* 0x00000001e73b7824 */ /* 0x000fe200008e0620 */
[----:B------:R-:W-:Y:S01]  /*2930*/  LOP3.LUT P1, RZ, R38, 0x4, RZ, 0xc0, !PT ;  /* 0x0000000426ff7812 */ /* 0x000fe2000782c0ff */
[----:B------:R-:W-:Y:S01]  /*2940*/  IMAD.IADD R76, R9, 0x1, R33 ;  /* 0x00000001094c7824 */ /* 0x000fe200078e0221 */
[--C-:B------:R-:W-:Y:S01]  /*2950*/  LOP3.LUT R32, R208, 0x38, R34.reuse, 0xf8, !PT ;  /* 0x00000038d0207812 */ /* 0x100fe200078ef822 */
[----:B------:R-:W-:Y:S01]  /*2960*/  IMAD.IADD R81, R21, 0x1, R35 ;  /* 0x0000000115517824 */ /* 0x000fe200078e0223 */
[----:B------:R-:W-:Y:S01]  /*2970*/  LOP3.LUT R33, R83, 0x38, R34, 0xf8, !PT ;  /* 0x0000003853217812 */ /* 0x000fe200078ef822 */
[----:B------:R-:W-:Y:S01]  /*2980*/  IMAD.IADD R82, R35, 0x1, R31 ;  /* 0x0000000123527824 */ /* 0x000fe200078e021f */
[----:B------:R-:W-:Y:S01]  /*2990*/  LOP3.LUT R35, R32, R40, RZ, 0x3c, !PT ;  /* 0x0000002820237212 */ /* 0x000fe200078e3cff */
[----:B------:R-:W-:Y:S01]  /*29a0*/  IMAD.WIDE.U32 R56, R56, 0x60, RZ ;  /* 0x0000006038387825 */ /* 0x000fe200078e00ff */
[----:B------:R-:W-:Y:S02]  /*29b0*/  SEL R89, R89, 0xffffffe0, !P1 ;  /* 0xffffffe059597807 */ /* 0x000fe40004800000 */
[----:B------:R-:W-:Y:S01]  /*29c0*/  LOP3.LUT R33, R33, R86, RZ, 0x3c, !PT ;  /* 0x0000005621217212 */ /* 0x000fe200078e3cff */
[----:B------:R-:W-:Y:S01]  /*29d0*/  IMAD.WIDE.U32 R14, R14, 0x60, RZ ;  /* 0x000000600e0e7825 */ /* 0x000fe200078e00ff */
[----:B------:R-:W-:-:S02]  /*29e0*/  IADD3 R78, R57, R39, RZ ;  /* 0x00000027394e7210 */ /* 0x000fc40007ffe0ff */
[----:B------:R-:W-:Y:S01]  /*29f0*/  ISETP.GE.AND P1, PT, R16, UR4, PT ;  /* 0x0000000410007c0c */ /* 0x000fe2000bf26270 */
[----:B------:R-:W-:Y:S02]  /*2a00*/  IMAD R90, R212, 0x200, R37 ;  /* 0x00000200d45a7824 */ /* 0x000fe400078e0225 */
[----:B------:R-:W-:Y:S02]  /*2a10*/  IMAD.SHL.U32 R75, R75, 0x2, RZ ;  /* 0x000000024b4b7824 */ /* 0x000fe400078e00ff */
[----:B------:R-:W-:Y:S02]  /*2a20*/  IMAD.IADD R77, R15, 0x1, R77 ;  /* 0x000000010f4d7824 */ /* 0x000fe400078e024d */
[----:B------:R-:W-:Y:S02]  /*2a30*/  IMAD.IADD R88, R214, 0x1, R35 ;  /* 0x00000001d6587824 */ /* 0x000fe400078e0223 */
[----:B------:R-:W-:Y:S02]  /*2a40*/  IMAD R91, R212, 0x200, R33 ;  /* 0x00000200d45b7824 */ /* 0x000fe400078e0221 */
[----:B------:R-:W-:-:S02]  /*2a50*/  IMAD.IADD R92, R89, 0x1, R90 ;  /* 0x00000001595c7824 */ /* 0x000fc400078e025a */
[----:B------:R-:W-:-:S07]  /*2a60*/  IMAD.IADD R93, R7, 0x1, R93 ;  /* 0x00000001075d7824 */ /* 0x000fce00078e025d */
.L_x_13947:
        /* <DEDUP_REMOVED lines=13> */
[----:B------:R-:W-:-:S03]  /*2b40*/  IMAD R103, R103, 0x2, R26 ;  /* 0x0000000267677824 */ /* 0x000fc600078e021a */
[----:B------:R-:W-:Y:S02]  /*2b50*/  IADD3.X R32, R62, R51, R67, P3, P4 ;  /* 0x000000333e207210 */ /* 0x000fe40001fe8443 */
[----:B0-----:R-:W-:Y:S02]  /*2b60*/  LEA R40, P3, R27, R98, 0x1 ;  /* 0x000000621b287211 */ /* 0x001fe400078608ff */
[----:B------:R-:W-:Y:S02]  /*2b70*/  IADD3.X R34, R51, R62, RZ, P5, !PT ;  /* 0x0000003e33227210 */ /* 0x000fe40002ffe4ff */
[-C--:B------:R-:W-:Y:S01]  /*2b80*/  LEA.HI.X R41, R27, R99.reuse, R32, 0x1, P3 ;  /* 0x000000631b297211 */ /* 0x080fe200018f0c20 */
[----:B------:R-:W-:Y:S01]  /*2b90*/  IMAD R27, R2, 0x1800, R90 ;  /* 0x00001800021b7824 */ /* 0x000fe200078e025a */
[----:B-1----:R-:W-:Y:S02]  /*2ba0*/  ISETP.GE.AND P3, PT, R102, 0x1, PT ;  /* 0x000000016600780c */ /* 0x002fe40003f66270 */
[----:B------:R-:W-:Y:S01]  /*2bb0*/  LEA R42, P5, R33, R98, 0x1 ;  /* 0x00000062212a7211 */ /* 0x000fe200078a08ff */
[----:B------:R-:W-:Y:S01]  /*2bc0*/  IMAD R104, R27, 0x2, R26 ;  /* 0x000000021b687824 */ /* 0x000fe200078e021a */
[----:B------:R-:W-:Y:S01]  /*2bd0*/  ISETP.GT.AND P4, PT, R45, R28, PT ;  /* 0x0000001c2d00720c */ /* 0x000fe20003f84270 */
[----:B------:R-:W-:Y:S01]  /*2be0*/  IMAD.MOV.U32 R27, RZ, RZ, R45 ;  /* 0x000000ffff1b7224 */ /* 0x000fe200078e002d */
[----:B------:R-:W-:-:S02]  /*2bf0*/  LEA.HI.X R43, R33, R99, R34, 0x1, P5 ;  /* 0x00000063212b7211 */ /* 0x000fc400028f0c22 */
[----:B------:R-:W-:-:S05]  /*2c00*/  P2R R97, PR, RZ, 0x10 ;  /* 0x00000010ff617803 */ /* 0x000fca0000000000 */
[----:B----4-:R-:W-:Y:S05]  /*2c10*/  @!P3 BRA `(.L_x_13901) ;  /* 0x0000002400d4b947 */ /* 0x010fea0003800000 */
        /* <DEDUP_REMOVED lines=41> */
.L_x_13904:
[----:B------:R-:W-:Y:S05]  /*2eb0*/  BSYNC B1 ;  /* 0x0000000000017941 */ /* 0x000fea0003800000 */
.L_x_13903:
        /* <DEDUP_REMOVED lines=28> */
.L_x_13906:
[----:B------:R-:W-:Y:S05]  /*3080*/  BSYNC B1 ;  /* 0x0000000000017941 */ /* 0x000fea0003800000 */
.L_x_13905:
        /* <DEDUP_REMOVED lines=8> */
[----:B------:R-:W-:Y:S02]  /*3110*/  MOV R33, R49 ;  /* 0x0000003100217202 */ /* 0x000fe40000000f00 */
[----:B------:R-:W-:-:S02]  /*3120*/  PLOP3.LUT P3, PT, PT, PT, UP0, 0x80, 0x0 ;  /* 0x000000000000781c */ /* 0x000fc40003f6f008 */
[----:B------:R-:W-:Y:S01]  /*3130*/  PRMT R114, R32, 0x5410, R33 ;  /* 0x0000541020727816 */ /* 0x000fe20000000021 */
[----:B-----5:R-:W-:Y:S01]  /*3140*/  IMAD.MOV.U32 R32, RZ, RZ, R38 ;  /* 0x000000ffff207224 */ /* 0x020fe200078e0026 */
[----:B------:R-:W-:Y:S01]  /*3150*/  PRMT R116, R34, 0x5410, R35 ;  /* 0x0000541022747816 */ /* 0x000fe20000000023 */
[----:B------:R-:W-:Y:S02]  /*3160*/  IMAD.MOV.U32 R33, RZ, RZ, R39 ;  /* 0x000000ffff217224 */ /* 0x000fe400078e0027 */
[----:B------:R-:W-:Y:S02]  /*3170*/  IMAD.MOV.U32 R34, RZ, RZ, R44 ;  /* 0x000000ffff227224 */ /* 0x000fe400078e002c */
[----:B------:R-:W-:Y:S01]  /*3180*/  IMAD.MOV.U32 R35, RZ, RZ, R45 ;  /* 0x000000ffff237224 */ /* 0x000fe200078e002d */
[----:B------:R-:W-:Y:S01]  /*3190*/  PRMT R98, R32, 0x5410, R33 ;  /* 0x0000541020627816 */ /* 0x000fe20000000021 */
[----:B------:R-:W-:Y:S02]  /*31a0*/  IMAD.MOV.U32 R32, RZ, RZ, R36 ;  /* 0x000000ffff207224 */ /* 0x000fe400078e0024 */
[----:B------:R-:W-:Y:S01]  /*31b0*/  IMAD.MOV.U32 R33, RZ, RZ, R37 ;  /* 0x000000ffff217224 */ /* 0x000fe200078e0025 */
[----:B------:R-:W-:Y:S01]  /*31c0*/  PRMT R100, R35, 0x5410, R34 ;  /* 0x0000541023647816 */ /* 0x000fe20000000022 */
[----:B------:R-:W-:-:S02]  /*31d0*/  IMAD.MOV.U32 R34, RZ, RZ, R46 ;  /* 0x000000ffff227224 */ /* 0x000fc400078e002e */
[----:B------:R-:W-:Y:S01]  /*31e0*/  IMAD.MOV.U32 R35, RZ, RZ, R47 ;  /* 0x000000ffff237224 */ /* 0x000fe200078e002f */
[----:B------:R-:W-:-:S04]  /*31f0*/  PRMT R99, R32, 0x5410, R33 ;  /* 0x0000541020637816 */ /* 0x000fc80000000021 */
[----:B------:R-:W-:Y:S01]  /*3200*/  PRMT R101, R35, 0x5410, R34 ;  /* 0x0000541023657816 */ /* 0x000fe20000000022 */
[----:B------:R-:W-:Y:S06]  /*3210*/  @!P3 BRA `(.L_x_13907) ;  /* 0x000000000004b947 */ /* 0x000fec0003800000 */
[----:B------:R-:W-:Y:S01]  /*3220*/  BPT.TRAP 0x1 ;  /* 0x000000040000795c */ /* 0x000fe20000300000 */
.L_x_13907:
[----:B------:R-:W-:Y:S01]  /*3230*/  IMAD R96, R2, 0x8, R18 ;  /* 0x0000000802607824 */ /* 0x000fe200078e0212 */
[----:B------:R-:W-:Y:S01]  /*3240*/  SHF.L.U32 R107, R203, 0x1f, RZ ;  /* 0x0000001fcb6b7819 */ /* 0x000fe200000006ff */
[----:B------:R-:W-:Y:S03]  /*3250*/  BSSY B1, `(.L_x_13908) ;  /* 0x0000003000017945 */ /* 0x000fe60003800000 */
[----:B------:R-:W0:Y:S02]  /*3260*/  SYNCS.PHASECHK.TRANS64.TRYWAIT P6, [R96+URZ+0x22890], R107 ;  /* 0x0228906b600075a7 */ /* 0x000e2400080c017f */
[----:B0-----:R-:W-:Y:S05]  /*3270*/  @!P6 BRA `(.L_x_13909) ;  /* 0x000001b80054e947 */ /* 0x001fea0003800000 */
.L_x_14214:
[----:B------:R-:W-:Y:S05]  /*3280*/  BSYNC B1 ;  /* 0x0000000000017941 */ /* 0x000fea0003800000 */
.L_x_13908:
        /* <DEDUP_REMOVED lines=49> */
.L_x_13915:
[----:B------:R-:W-:Y:S05]  /*35a0*/  BSYNC B3 ;  /* 0x0000000000037941 */ /* 0x000fea0003800000 */
.L_x_13914:
[----:B--2---:R1:W-:Y:S02]  /*35b0*/  STG.E.128 desc[UR40][R42.64], R32 ;  /* 0x000000202a007986 */ /* 0x0043e4000c101d28 */
.L_x_13913:
[----:B------:R-:W-:Y:S05]  /*35c0*/  BSYNC B2 ;  /* 0x0000000000027941 */ /* 0x000fea0003800000 */
.L_x_13912:
        /* <DEDUP_REMOVED lines=8> */
[----:B------:R-:W-:Y:S01]  /*3650*/  HADD2.F32 R50, -RZ, R50.H0_H0 ;  /* 0x20000032ff327230 */ /* 0x000fe20000004100 */
[----:B------:R-:W-:Y:S01]  /*3660*/  SHF.R.U32.HI R54, RZ, 0x10, R49 ;  /* 0x00000010ff367819 */ /* 0x000fe20000011631 */
[----:B--2---:R-:W-:Y:S01]  /*3670*/  HADD2.F32 R49, -RZ, R35.H1_H1 ;  /* 0x30000023ff317230 */ /* 0x004fe20000004100 */
[----:B------:R-:W-:Y:S01]  /*3680*/  MOV R48, R34 ;  /* 0x0000002200307202 */ /* 0x000fe20000000f00 */
[----:B------:R-:W-:Y:S02]  /*3690*/  HADD2.F32 R51, -RZ, R51.H0_H0 ;  /* 0x20000033ff337230 */ /* 0x000fe40000004100 */
[----:B------:R-:W-:-:S02]  /*36a0*/  HADD2.F32 R54, -RZ, R54.H0_H0 ;  /* 0x20000036ff367230 */ /* 0x000fc40000004100 */
[----:B------:R-:W-:Y:S02]  /*36b0*/  HADD2.F32 R34, -RZ, R33.H1_H1 ;  /* 0x30000021ff227230 */ /* 0x000fe40000004100 */
[----:B------:R-:W-:Y:S02]  /*36c0*/  HADD2.F32 R35, -RZ, R35.H0_H0 ;  /* 0x20000023ff237230 */ /* 0x000fe40000004100 */
[-C--:B------:R-:W-:Y:S01]  /*36d0*/  FMUL.FTZ R110, R49, R54.reuse ;  /* 0x00000036316e7220 */ /* 0x080fe20000410000 */
[----:B------:R-:W-:Y:S02]  /*36e0*/  HADD2.F32 R33, -RZ, R33.H0_H0 ;  /* 0x20000021ff217230 */ /* 0x000fe40000004100 */
[-C--:B------:R-:W-:Y:S01]  /*36f0*/  FMUL.FTZ R108, R34, R51.reuse ;  /* 0x00000033226c7220 */ /* 0x080fe20000410000 */
[----:B------:R-:W-:Y:S02]  /*3700*/  HADD2.F32 R52, -RZ, R52.H0_H0 ;  /* 0x20000034ff347230 */ /* 0x000fe40000004100 */
[----:B------:R-:W-:Y:S01]  /*3710*/  FMUL.FTZ R54, R35, R54 ;  /* 0x0000003623367220 */ /* 0x000fe20000410000 */
[C---:B------:R-:W-:Y:S01]  /*3720*/  FMUL.FTZ R51, R33.reuse, R51 ;  /* 0x0000003321337220 */ /* 0x040fe20000410000 */
[----:B------:R-:W-:-:S02]  /*3730*/  FFMA.FTZ R108, R33, R50, -R108 ;  /* 0x00000032216c7223 */ /* 0x000fc4000001086c */
[----:B------:R-:W-:Y:S01]  /*3740*/  FFMA.FTZ R109, R49, R52, R54 ;  /* 0x00000034316d7223 */ /* 0x000fe20000010036 */
[----:B------:R-:W-:Y:S02]  /*3750*/  HADD2.F32 R33, -RZ, R32.H1_H1 ;  /* 0x30000020ff217230 */ /* 0x000fe40000004100 */
[----:B------:R-:W-:Y:S01]  /*3760*/  FFMA.FTZ R55, R34, R50, R51 ;  /* 0x0000003222377223 */ /* 0x000fe20000010033 */
[----:B------:R-:W-:Y:S02]  /*3770*/  HADD2.F32 R49, -RZ, R114.H0_H0 ;  /* 0x20000072ff317230 */ /* 0x000fe40000004100 */
[----:B------:R-:W-:Y:S01]  /*3780*/  FFMA.FTZ R110, R35, R52, -R110 ;  /* 0x00000034236e7223 */ /* 0x000fe2000001086e */
[----:B------:R-:W-:Y:S02]  /*3790*/  HADD2.F32 R32, -RZ, R32.H0_H0 ;  /* 0x20000020ff207230 */ /* 0x000fe40000004100 */
[----:B------:R-:W-:Y:S02]  /*37a0*/  HADD2.F32 R51, -RZ, R114.H1_H1 ;  /* 0x30000072ff337230 */ /* 0x000fe40000004100 */
[----:B------:R-:W-:Y:S01]  /*37b0*/  FMUL.FTZ R53, R33, R49 ;  /* 0x0000003121357220 */ /* 0x000fe20000410000 */
[----:B------:R-:W-:-:S02]  /*37c0*/  HADD2.F32 R34, -RZ, R48.H1_H1 ;  /* 0x30000030ff227230 */ /* 0x000fc40000004100 */
        /* <DEDUP_REMOVED lines=14> */
.L_x_13917:
[----:B------:R-:W-:Y:S05]  /*38b0*/  BSYNC B2 ;  /* 0x0000000000027941 */ /* 0x000fea0003800000 */
.L_x_13916:
[----:B--2---:R2:W-:Y:S02]  /*38c0*/  STG.E.128 desc[UR40][R42.64+0x40], R32 ;  /* 0x000040202a007986 */ /* 0x0045e4000c101d28 */
.L_x_13911:
[----:B------:R-:W-:Y:S05]  /*38d0*/  BSYNC B1 ;  /* 0x0000000000017941 */ /* 0x000fea0003800000 */
.L_x_13910:
        /* <DEDUP_REMOVED lines=25> */
[----:B------:R-:W-:-:S02]  /*3a70*/  HADD2.F32 R44, -RZ, R101.H1_H1 ;  /* 0x30000065ff2c7230 */ /* 0x000fc40000004100 */
[C---:B------:R-:W-:Y:S01]  /*3a80*/  FMUL.FTZ R48, R35.reuse, R48 ;  /* 0x0000003023307220 */ /* 0x040fe20000410000 */
[----:B------:R-:W-:Y:S02]  /*3a90*/  HADD2.F32 R101, -RZ, R101.H0_H0 ;  /* 0x20000065ff657230 */ /* 0x000fe40000004100 */
        /* <DEDUP_REMOVED lines=8> */
[--C-:B------:R-:W-:Y:S02]  /*3b20*/  HADD2.F32 R35, -RZ, R100.reuse.H1_H1 ;  /* 0x30000064ff237230 */ /* 0x100fe40000004100 */
[----:B------:R-:W-:Y:S01]  /*3b30*/  FMUL.FTZ R44, R32, R44 ;  /* 0x0000002c202c7220 */ /* 0x000fe20000410000 */
        /* <DEDUP_REMOVED lines=10> */
.L_x_13922:
[----:B------:R-:W-:Y:S05]  /*3be0*/  BSYNC B2 ;  /* 0x0000000000027941 */ /* 0x000fea0003800000 */
.L_x_13921:
[----:B--2---:R3:W-:Y:S02]  /*3bf0*/  STG.E.128 desc[UR40][R40.64], R32 ;  /* 0x0000002028007986 */ /* 0x0047e4000c101d28 */
.L_x_13920:
[----:B------:R-:W-:Y:S05]  /*3c00*/  BSYNC B1 ;  /* 0x0000000000017941 */ /* 0x000fea0003800000 */
.L_x_13919:
        /* <DEDUP_REMOVED lines=46> */
.L_x_13924:
[----:B------:R-:W-:Y:S05]  /*3ef0*/  BSYNC B1 ;  /* 0x0000000000017941 */ /* 0x000fea0003800000 */
.L_x_13923:
[----:B--2---:R4:W-:Y:S01]  /*3f00*/  STG.E.128 desc[UR40][R40.64+0x40], R32 ;  /* 0x0000402028007986 */ /* 0x0049e2000c101d28 */
[----:B------:R-:W-:Y:S05]  /*3f10*/  BRA `(.L_x_13918) ;  /* 0x00000014007c7947 */ /* 0x000fea0003800000 */
.L_x_13902:
        /* <DEDUP_REMOVED lines=53> */
[----:B--2---:R-:W-:Y:S01]  /*4270*/  IMAD.MOV.U32 R49, RZ, RZ, R43 ;  /* 0x000000ffff317224 */ /* 0x004fe200078e002b */
[----:B------:R-:W-:Y:S01]  /*4280*/  MOV R48, R42 ;  /* 0x0000002a00307202 */ /* 0x000fe20000000f00 */
[----:B------:R-:W-:Y:S02]  /*4290*/  IMAD.MOV.U32 R50, RZ, RZ, R40 ;  /* 0x000000ffff327224 */ /* 0x000fe400078e0028 */
[----:B------:R-:W-:Y:S01]  /*42a0*/  IMAD.MOV.U32 R52, RZ, RZ, R41 ;  /* 0x000000ffff347224 */ /* 0x000fe200078e0029 */
[----:B------:R-:W-:Y:S02]  /*42b0*/  PRMT R117, R49, 0x7610, R117 ;  /* 0x0000761031757816 */ /* 0x000fe40000000075 */
[----:B------:R-:W-:-:S02]  /*42c0*/  PRMT R115, R48, 0x5410, R50 ;  /* 0x0000541030737816 */ /* 0x000fc40000000032 */
[----:B------:R-:W-:Y:S01]  /*42d0*/  PRMT R119, R52, 0x7610, R119 ;  /* 0x0000761034777816 */ /* 0x000fe20000000077 */
[----:B-----5:R-:W-:Y:S02]  /*42e0*/  IMAD.MOV.U32 R48, RZ, RZ, R46 ;  /* 0x000000ffff307224 */ /* 0x020fe400078e002e */
[----:B------:R-:W-:Y:S02]  /*42f0*/  IMAD.MOV.U32 R49, RZ, RZ, R47 ;  /* 0x000000ffff317224 */ /* 0x000fe400078e002f */
[----:B------:R-:W-:Y:S02]  /*4300*/  IMAD.MOV.U32 R50, RZ, RZ, R44 ;  /* 0x000000ffff327224 */ /* 0x000fe400078e002c */
[----:B------:R-:W-:Y:S01]  /*4310*/  IMAD.MOV.U32 R52, RZ, RZ, R45 ;  /* 0x000000ffff347224 */ /* 0x000fe200078e002d */
[----:B------:R-:W-:Y:S02]  /*4320*/  PRMT R117, R117, 0x5410, R49 ;  /* 0x0000541075757816 */ /* 0x000fe40000000031 */
[----:B------:R-:W-:-:S02]  /*4330*/  PRMT R116, R48, 0x5410, R50 ;  /* 0x0000541030747816 */ /* 0x000fc40000000032 */
[----:B------:R-:W-:Y:S01]  /*4340*/  PRMT R119, R119, 0x5410, R52 ;  /* 0x0000541077777816 */ /* 0x000fe20000000034 */
[----:B------:R-:W-:Y:S06]  /*4350*/  @!P3 BRA `(.L_x_13925) ;  /* 0x000000000004b947 */ /* 0x000fec0003800000 */
[----:B------:R-:W-:Y:S01]  /*4360*/  BPT.TRAP 0x1 ;  /* 0x000000040000795c */ /* 0x000fe20000300000 */
.L_x_13925:
        /* <DEDUP_REMOVED lines=9> */
.L_x_14215:
[----:B------:R-:W-:Y:S05]  /*4400*/  BSYNC B1 ;  /* 0x0000000000017941 */ /* 0x000fea0003800000 */
.L_x_13926:
        /* <DEDUP_REMOVED lines=16> */
[----:B------:R-:W-:-:S04]  /*4510*/  LOP3.LUT R49, R49, R86, RZ, 0x3c, !PT ;  /* 0x0000005631317212 */ /* 0x000fc800078e3cff */
[----:B------:R-:W-:Y:S01]  /*4520*/  LEA R51, R212, R49, 0x9 ;  /* 0x00000031d4337211 */ /* 0x000fe200078e48ff */
[----:B------:R-:W-:-:S04]  /*4530*/  IMAD R49, R2, 0x1800, R91 ;  /* 0x0000180002317824 */ /* 0x000fc800078e025b */
        /* <DEDUP_REMOVED lines=11> */
[--C-:B------:R-:W-:Y:S01]  /*45f0*/  SHF.R.U64 R34, R34, 0x10, R35.reuse ;  /* 0x0000001022227819 */ /* 0x100fe20000001223 */
[----:B------:R-:W-:Y:S01]  /*4600*/  HADD2.F32 R113, -RZ, R113.H0_H0 ;  /* 0x20000071ff717230 */ /* 0x000fe20000004100 */
[----:B------:R-:W-:Y:S02]  /*4610*/  SHF.R.U32.HI R36, RZ, 0x10, R35 ;  /* 0x00000010ff247819 */ /* 0x000fe40000011623 */
[----:B------:R-:W-:Y:S01]  /*4620*/  SHF.R.U64 R35, R38, 0x10, R39 ;  /* 0x0000001026237819 */ /* 0x000fe20000001227 */
[----:B------:R-:W-:Y:S01]  /*4630*/  HADD2.F32 R34, -RZ, R34.H0_H0 ;  /* 0x20000022ff227230 */ /* 0x000fe20000004100 */
[----:B------:R-:W-:Y:S01]  /*4640*/  SHF.R.U32.HI R118, RZ, 0x10, R37 ;  /* 0x00000010ff767819 */ /* 0x000fe20000011625 */
[----:B-1----:R-:W-:Y:S01]  /*4650*/  HADD2.F32 R37, -RZ, R49.H0_H0 ;  /* 0x20000031ff257230 */ /* 0x002fe20000004100 */
[----:B------:R-:W-:Y:S01]  /*4660*/  SHF.R.U32.HI R38, RZ, 0x10, R39 ;  /* 0x00000010ff267819 */ /* 0x000fe20000011627 */
[----:B--2---:R-:W-:-:S02]  /*4670*/  HADD2.F32 R39, -RZ, R53.H0_H0 ;  /* 0x20000035ff277230 */ /* 0x004fc40000004100 */
[----:B------:R-:W-:Y:S02]  /*4680*/  HADD2.F32 R118, -RZ, R118.H0_H0 ;  /* 0x20000076ff767230 */ /* 0x000fe40000004100 */
[-C--:B------:R-:W-:Y:S01]  /*4690*/  FMUL.FTZ R126, R37, R120.reuse ;  /* 0x00000078257e7220 */ /* 0x080fe20000410000 */
[C---:B------:R-:W-:Y:S01]  /*46a0*/  FMUL.FTZ R124, R39.reuse, R120 ;  /* 0x00000078277c7220 */ /* 0x040fe20000410000 */
[----:B------:R-:W-:Y:S02]  /*46b0*/  HADD2.F32 R120, -RZ, R53.H1_H1 ;  /* 0x30000035ff787230 */ /* 0x000fe40000004100 */
[-C--:B------:R-:W-:Y:S01]  /*46c0*/  FFMA.FTZ R39, R39, R122.reuse, R126 ;  /* 0x0000007a27277223 */ /* 0x080fe2000001007e */
[----:B------:R-:W-:Y:S02]  /*46d0*/  HADD2.F32 R53, -RZ, R49.H1_H1 ;  /* 0x30000031ff357230 */ /* 0x000fe40000004100 */
[----:B------:R-:W-:Y:S01]  /*46e0*/  FFMA.FTZ R37, R37, R122, -R124 ;  /* 0x0000007a25257223 */ /* 0x000fe2000001087c */
[----:B------:R-:W-:-:S02]  /*46f0*/  IMAD.MOV.U32 R49, RZ, RZ, R54 ;  /* 0x000000ffff317224 */ /* 0x000fc400078e0036 */
[CC--:B------:R-:W-:Y:S01]  /*4700*/  FMUL.FTZ R122, R120.reuse, R118.reuse ;  /* 0x00000076787a7220 */ /* 0x0c0fe20000410000 */
[----:B------:R-:W-:Y:S02]  /*4710*/  HADD2.F32 R124, -RZ, R38.H0_H0 ;  /* 0x20000026ff7c7230 */ /* 0x000fe40000004100 */
[C---:B------:R-:W-:Y:S01]  /*4720*/  FMUL.FTZ R123, R53.reuse, R118 ;  /* 0x00000076357b7220 */ /* 0x040fe20000410000 */
[-C--:B------:R-:W-:Y:S01]  /*4730*/  FFMA.FTZ R54, R53, R113.reuse, -R122 ;  /* 0x0000007135367223 */ /* 0x080fe2000001087a */
[----:B------:R-:W-:Y:S02]  /*4740*/  HADD2.F32 R122, -RZ, R127.H0_H0 ;  /* 0x2000007fff7a7230 */ /* 0x000fe40000004100 */
[----:B------:R-:W-:Y:S01]  /*4750*/  FFMA.FTZ R118, R120, R113, R123 ;  /* 0x0000007178767223 */ /* 0x000fe2000001007b */
[----:B------:R-:W-:Y:S02]  /*4760*/  HADD2.F32 R53, -RZ, R55.H0_H0 ;  /* 0x20000037ff357230 */ /* 0x000fe40000004100 */
[----:B------:R-:W-:-:S02]  /*4770*/  HADD2.F32 R120, -RZ, R125.H0_H0 ;  /* 0x2000007dff787230 */ /* 0x000fc40000004100 */
[----:B------:R-:W-:Y:S02]  /*4780*/  HADD2.F32 R113, -RZ, R51.H0_H0 ;  /* 0x20000033ff717230 */ /* 0x000fe40000004100 */
[-C--:B------:R-:W-:Y:S01]  /*4790*/  FMUL.FTZ R126, R53, R122.reuse ;  /* 0x0000007a357e7220 */ /* 0x080fe20000410000 */
[----:B------:R-:W-:Y:S01]  /*47a0*/  HADD2.F32 R55, -RZ, R55.H1_H1 ;  /* 0x30000037ff377230 */ /* 0x000fe20000004100 */
[----:B------:R-:W-:Y:S01]  /*47b0*/  F2FP.F16.F32.PACK_AB R39, R118, R39 ;  /* 0x000000277627723e */ /* 0x000fe200000000ff */
[----:B------:R-:W-:Y:S02]  /*47c0*/  HADD2.F32 R51, -RZ, R51.H1_H1 ;  /* 0x30000033ff337230 */ /* 0x000fe40000004100 */
[C---:B------:R-:W-:Y:S01]  /*47d0*/  FMUL.FTZ R128, R113.reuse, R122 ;  /* 0x0000007a71807220 */ /* 0x040fe20000410000 */
[----:B------:R-:W-:Y:S01]  /*47e0*/  FFMA.FTZ R38, R113, R120, -R126 ;  /* 0x0000007871267223 */ /* 0x000fe2000001087e */
[----:B------:R-:W-:Y:S02]  /*47f0*/  HADD2.F32 R122, -RZ, R36.H0_H0 ;  /* 0x20000024ff7a7230 */ /* 0x000fe40000004100 */
[-C--:B------:R-:W-:Y:S01]  /*4800*/  FMUL.FTZ R126, R55, R124.reuse ;  /* 0x0000007c377e7220 */ /* 0x080fe20000410000 */
[----:B------:R-:W-:Y:S01]  /*4810*/  FMUL.FTZ R124, R51, R124 ;  /* 0x0000007c337c7220 */ /* 0x000fe20000410000 */
[----:B------:R-:W-:Y:S01]  /*4820*/  FFMA.FTZ R36, R53, R120, R128 ;  /* 0x0000007835247223 */ /* 0x000fe20000010080 */
[----:B------:R-:W-:-:S02]  /*4830*/  HADD2.F32 R123, -RZ, R33.H0_H0 ;  /* 0x20000021ff7b7230 */ /* 0x000fc40000004100 */
[-C--:B------:R-:W-:Y:S01]  /*4840*/  FFMA.FTZ R51, R51, R122.reuse, -R126 ;  /* 0x0000007a33337223 */ /* 0x080fe2000001087e */
[----:B------:R-:W-:Y:S01]  /*4850*/  FFMA.FTZ R53, R55, R122, R124 ;  /* 0x0000007a37357223 */ /* 0x000fe2000001007c */
[----:B------:R-:W-:Y:S02]  /*4860*/  HADD2.F32 R122, -RZ, R127.H1_H1 ;  /* 0x3000007fff7a7230 */ /* 0x000fe40000004100 */
[----:B------:R-:W-:Y:S01]  /*4870*/  HADD2.F32 R55, -RZ, R52.H0_H0 ;  /* 0x20000034ff377230 */ /* 0x000fe20000004100 */
[----:B------:R-:W-:Y:S01]  /*4880*/  F2FP.F16.F32.PACK_AB R51, R51, R38 ;  /* 0x000000263333723e */ /* 0x000fe200000000ff */
[----:B------:R-:W-:Y:S01]  /*4890*/  HADD2.F32 R33, -RZ, R48.H0_H0 ;  /* 0x20000030ff217230 */ /* 0x000fe20000004100 */
[----:B------:R-:W-:Y:S01]  /*48a0*/  F2FP.F16.F32.PACK_AB R36, R53, R36 ;  /* 0x000000243524723e */ /* 0x000fe200000000ff */
[----:B------:R-:W-:Y:S02]  /*48b0*/  HADD2.F32 R52, -RZ, R52.H1_H1 ;  /* 0x30000034ff347230 */ /* 0x000fe40000004100 */
[----:B------:R-:W-:-:S02]  /*48c0*/  HADD2.F32 R48, -RZ, R48.H1_H1 ;  /* 0x30000030ff307230 */ /* 0x000fc40000004100 */
[----:B------:R-:W-:Y:S02]  /*48d0*/  HADD2.F32 R120, -RZ, R125.H1_H1 ;  /* 0x3000007dff787230 */ /* 0x000fe40000004100 */
        /* <DEDUP_REMOVED lines=11> */
[----:B------:R-:W-:Y:S01]  /*4990*/  HADD2.F32 R120, -RZ, R35.H0_H0 ;  /* 0x20000023ff787230 */ /* 0x000fe20000004100 */
[----:B------:R-:W-:Y:S01]  /*49a0*/  F2FP.F16.F32.PACK_AB R32, R55, R32 ;  /* 0x000000203720723e */ /* 0x000fe200000000ff */
[----:B------:R-:W-:Y:S02]  /*49b0*/  HADD2.F32 R52, -RZ, R49.H0_H0 ;  /* 0x20000031ff347230 */ /* 0x000fe40000004100 */
[----:B------:R-:W-:Y:S02]  /*49c0*/  HADD2.F32 R121, -RZ, R121.H0_H0 ;  /* 0x20000079ff797230 */ /* 0x000fe40000004100 */
[--C-:B------:R-:W-:Y:S02]  /*49d0*/  HADD2.F32 R35, -RZ, R50.reuse.H0_H0 ;  /* 0x20000032ff237230 */ /* 0x100fe40000004100 */
[----:B------:R-:W-:Y:S02]  /*49e0*/  HADD2.F32 R49, -RZ, R49.H1_H1 ;  /* 0x30000031ff317230 */ /* 0x000fe40000004100 */
[----:B------:R-:W-:Y:S01]  /*49f0*/  FMUL.FTZ R122, R52, R121 ;  /* 0x00000079347a7220 */ /* 0x000fe20000410000 */
[----:B------:R-:W-:-:S02]  /*4a00*/  HADD2.F32 R50, -RZ, R50.H1_H1 ;  /* 0x30000032ff327230 */ /* 0x000fc40000004100 */
[----:B------:R-:W-:Y:S01]  /*4a10*/  FMUL.FTZ R121, R35, R121 ;  /* 0x0000007923797220 */ /* 0x000fe20000410000 */
[----:B------:R-:W-:Y:S02]  /*4a20*/  IMAD.MOV.U32 R55, RZ, RZ, R36 ;  /* 0x000000ffff377224 */ /* 0x000fe400078e0024 */
[-C--:B------:R-:W-:Y:S01]  /*4a30*/  FMUL.FTZ R123, R49, R120.reuse ;  /* 0x00000078317b7220 */ /* 0x080fe20000410000 */
[-C--:B------:R-:W-:Y:S01]  /*4a40*/  FFMA.FTZ R122, R35, R113.reuse, -R122 ;  /* 0x00000071237a7223 */ /* 0x080fe2000001087a */
[----:B------:R-:W-:Y:S01]  /*4a50*/  FMUL.FTZ R120, R50, R120 ;  /* 0x0000007832787220 */ /* 0x000fe20000410000 */
[----:B------:R-:W-:Y:S01]  /*4a60*/  FFMA.FTZ R121, R52, R113, R121 ;  /* 0x0000007134797223 */ /* 0x000fe20000010079 */
[-C--:B------:R-:W-:Y:S01]  /*4a70*/  FFMA.FTZ R123, R50, R34.reuse, -R123 ;  /* 0x00000022327b7223 */ /* 0x080fe2000001087b */
[----:B------:R-:W-:Y:S01]  /*4a80*/  F2FP.F16.F32.PACK_AB R52, R48, R33 ;  /* 0x000000213034723e */ /* 0x000fe200000000ff */
[----:B------:R-:W-:Y:S01]  /*4a90*/  FFMA.FTZ R120, R49, R34, R120 ;  /* 0x0000002231787223 */ /* 0x000fe20000010078 */
[----:B------:R-:W-:Y:S01]  /*4aa0*/  F2FP.F16.F32.PACK_AB R49, R54, R37 ;  /* 0x000000253631723e */ /* 0x000fe200000000ff */
[----:B------:R-:W-:Y:S01]  /*4ab0*/  IMAD.MOV.U32 R48, RZ, RZ, R32 ;  /* 0x000000ffff307224 */ /* 0x000fe200078e0020 */
[----:B------:R-:W-:-:S02]  /*4ac0*/  F2FP.F16.F32.PACK_AB R50, R123, R122 ;  /* 0x0000007a7b32723e */ /* 0x000fc400000000ff */
[----:B------:R-:W-:-:S07]  /*4ad0*/  F2FP.F16.F32.PACK_AB R54, R120, R121 ;  /* 0x000000797836723e */ /* 0x000fce00000000ff */
.L_x_13931:
[----:B------:R-:W-:Y:S05]  /*4ae0*/  BSYNC B2 ;  /* 0x0000000000027941 */ /* 0x000fea0003800000 */
.L_x_13930:
[----:B------:R-:W-:Y:S02]  /*4af0*/  ISETP.GE.AND P5, PT, R111, R108, PT ;  /* 0x0000006c6f00720c */ /* 0x000fe40003fa6270 */
[----:B------:R-:W-:-:S11]  /*4b00*/  P2R R33, PR, RZ, 0x1 ;  /* 0x00000001ff217803 */ /* 0x000fd60000000000 */
[--C-:B------:R-:W-:Y:S02]  /*4b10*/  @!P5 SHF.R.S32.HI R32, RZ, 0x1f, R111.reuse ;  /* 0x0000001fff20d819 */ /* 0x100fe4000001146f */
[----:B------:R-:W-:-:S04]  /*4b20*/  @!P5 IADD3 R104, P0, P6, R4, R104, R111 ;  /* 0x000000680468d210 */ /* 0x000fc80007e1e06f */
[----:B------:R-:W-:Y:S02]  /*4b30*/  @!P5 IADD3.X R114, R61, R114, R32, P0, P6 ;  /* 0x000000723d72d210 */ /* 0x000fe400007ec420 */
[-C--:B------:R-:W-:Y:S02]  /*4b40*/  LEA R32, P6, R109, R98.reuse, 0x1 ;  /* 0x000000626d207211 */ /* 0x080fe400078c08ff */
[----:B------:R-:W-:Y:S02]  /*4b50*/  ISETP.NE.AND P0, PT, R33, RZ, PT ;  /* 0x000000ff2100720c */ /* 0x000fe40003f05270 */
[----:B------:R-:W-:Y:S02]  /*4b60*/  LEA.HI.X R33, R109, R99, R112, 0x1, P6 ;  /* 0x000000636d217211 */ /* 0x000fe400030f0c70 */
[----:B------:R-:W-:-:S03]  /*4b70*/  @!P5 LEA R34, P6, R104, R98, 0x1 ;  /* 0x000000626822d211 */ /* 0x000fc600078c08ff */
[----:B-1----:R1:W-:Y:S01]  /*4b80*/  STG.E.128 desc[UR40][R32.64], R48 ;  /* 0x0000003020007986 */ /* 0x0023e2000c101d28 */
[----:B------:R-:W-:-:S05]  /*4b90*/  @!P5 LEA.HI.X R35, R104, R99, R114, 0x1, P6 ;  /* 0x000000636823d211 */ /* 0x000fca00030f0c72 */
[----:B--2---:R1:W-:Y:S04]  /*4ba0*/  @!P5 STG.E.128 desc[UR40][R34.64], R52 ;  /* 0x000000342200d986 */ /* 0x0043e8000c101d28 */
.L_x_13929:
[----:B------:R-:W-:Y:S05]  /*4bb0*/  BSYNC B1 ;  /* 0x0000000000017941 */ /* 0x000fea0003800000 */
.L_x_13928:
        /* <DEDUP_REMOVED lines=28> */
[--C-:B------:R-:W-:Y:S01]  /*4d80*/  HADD2.F32 R54, -RZ, R119.reuse.H1_H1 ;  /* 0x30000077ff367230 */ /* 0x100fe20000004100 */
[----:B------:R-:W-:Y:S01]  /*4d90*/  SHF.R.U32.HI R53, RZ, 0x10, R41 ;  /* 0x00000010ff357819 */ /* 0x000fe20000011629 */
[----:B------:R-:W-:Y:S01]  /*4da0*/  HADD2.F32 R52, -RZ, R119.H0_H0 ;  /* 0x20000077ff347230 */ /* 0x000fe20000004100 */
[----:B------:R-:W-:Y:S01]  /*4db0*/  SHF.R.U64 R41, R42, 0x10, R43 ;  /* 0x000000102a297819 */ /* 0x000fe2000000122b */
[----:B------:R-:W-:Y:S01]  /*4dc0*/  HADD2.F32 R40, -RZ, R40.H0_H0 ;  /* 0x20000028ff287230 */ /* 0x000fe20000004100 */
[----:B------:R-:W-:Y:S01]  /*4dd0*/  SHF.R.U64 R42, R46, 0x10, R47 ;  /* 0x000000102e2a7819 */ /* 0x000fe2000000122f */
[----:B--2---:R-:W-:Y:S01]  /*4de0*/  IMAD.MOV.U32 R46, RZ, RZ, R37 ;  /* 0x000000ffff2e7224 */ /* 0x004fe200078e0025 */
[----:B------:R-:W-:Y:S01]  /*4df0*/  SHF.R.U32.HI R55, RZ, 0x10, R45 ;  /* 0x00000010ff377819 */ /* 0x000fe2000001162d */
[----:B-1----:R-:W-:Y:S01]  /*4e00*/  IMAD.MOV.U32 R37, RZ, RZ, R35 ;  /* 0x000000ffff257224 */ /* 0x002fe200078e0023 */
[----:B------:R-:W-:Y:S01]  /*4e10*/  SHF.R.U32.HI R104, RZ, 0x10, R47 ;  /* 0x00000010ff687819 */ /* 0x000fe2000001162f */
[----:B------:R-:W-:Y:S01]  /*4e20*/  IMAD.MOV.U32 R47, RZ, RZ, R39 ;  /* 0x000000ffff2f7224 */ /* 0x000fe200078e0027 */
[----:B------:R-:W-:Y:S01]  /*4e30*/  SHF.R.U64 R44, R44, 0x10, R45 ;  /* 0x000000102c2c7819 */ /* 0x000fe2000000122d */
[--C-:B------:R-:W-:Y:S01]  /*4e40*/  HADD2.F32 R39, -RZ, R46.reuse.H0_H0 ;  /* 0x2000002eff277230 */ /* 0x100fe20000004100 */
[----:B------:R-:W-:Y:S01]  /*4e50*/  SHF.R.U32.HI R45, RZ, 0x10, R43 ;  /* 0x00000010ff2d7819 */ /* 0x000fe2000001162b */
[----:B------:R-:W-:Y:S01]  /*4e60*/  HADD2.F32 R46, -RZ, R46.H1_H1 ;  /* 0x3000002eff2e7230 */ /* 0x000fe20000004100 */
[----:B------:R-:W-:Y:S01]  /*4e70*/  MOV R43, R36 ;  /* 0x00000024002b7202 */ /* 0x000fe20000000f00 */
[----:B------:R-:W-:-:S02]  /*4e80*/  HADD2.F32 R55, -RZ, R55.H0_H0 ;  /* 0x20000037ff377230 */ /* 0x000fc40000004100 */
[-C--:B------:R-:W-:Y:S01]  /*4e90*/  FMUL.FTZ R102, R39, R54.reuse ;  /* 0x0000003627667220 */ /* 0x080fe20000410000 */
[--C-:B------:R-:W-:Y:S02]  /*4ea0*/  HADD2.F32 R36, -RZ, R33.reuse.H1_H1 ;  /* 0x30000021ff247230 */ /* 0x100fe40000004100 */
[----:B------:R-:W-:Y:S02]  /*4eb0*/  HADD2.F32 R35, -RZ, R33.H0_H0 ;  /* 0x20000021ff237230 */ /* 0x000fe40000004100 */
[-C--:B------:R-:W-:Y:S01]  /*4ec0*/  FMUL.FTZ R103, R46, R55.reuse ;  /* 0x000000372e677220 */ /* 0x080fe20000410000 */
[----:B------:R-:W-:Y:S02]  /*4ed0*/  HADD2.F32 R53, -RZ, R53.H0_H0 ;  /* 0x20000035ff357230 */ /* 0x000fe40000004100 */
[C---:B------:R-:W-:Y:S01]  /*4ee0*/  FMUL.FTZ R55, R36.reuse, R55 ;  /* 0x0000003724377220 */ /* 0x040fe20000410000 */
[----:B------:R-:W-:Y:S02]  /*4ef0*/  HADD2.F32 R45, -RZ, R45.H0_H0 ;  /* 0x2000002dff2d7230 */ /* 0x000fe40000004100 */
[C---:B------:R-:W-:Y:S01]  /*4f00*/  FMUL.FTZ R54, R35.reuse, R54 ;  /* 0x0000003623367220 */ /* 0x040fe20000410000 */
[-C--:B------:R-:W-:Y:S01]  /*4f10*/  FFMA.FTZ R33, R35, R52.reuse, -R102 ;  /* 0x0000003423217223 */ /* 0x080fe20000010866 */
[-C--:B------:R-:W-:Y:S01]  /*4f20*/  FFMA.FTZ R36, R36, R53.reuse, -R103 ;  /* 0x0000003524247223 */ /* 0x080fe20000010867 */
[----:B------:R-:W-:Y:S01]  /*4f30*/  FFMA.FTZ R46, R46, R53, R55 ;  /* 0x000000352e2e7223 */ /* 0x000fe20000010037 */
[----:B------:R-:W-:Y:S01]  /*4f40*/  FFMA.FTZ R35, R39, R52, R54 ;  /* 0x0000003427237223 */ /* 0x000fe20000010036 */
[----:B------:R-:W-:-:S02]  /*4f50*/  HADD2.F32 R102, -RZ, R117.H1_H1 ;  /* 0x30000075ff667230 */ /* 0x000fc40000004100 */
[----:B------:R-:W-:Y:S01]  /*4f60*/  HADD2.F32 R53, -RZ, R47.H0_H0 ;  /* 0x2000002fff357230 */ /* 0x000fe20000004100 */
[----:B------:R-:W-:Y:S01]  /*4f70*/  F2FP.F16.F32.PACK_AB R33, R36, R33 ;  /* 0x000000212421723e */ /* 0x000fe200000000ff */
[----:B------:R-:W-:Y:S02]  /*4f80*/  HADD2.F32 R39, -RZ, R37.H0_H0 ;  /* 0x20000025ff277230 */ /* 0x000fe40000004100 */
[----:B------:R-:W-:Y:S02]  /*4f90*/  HADD2.F32 R47, -RZ, R47.H1_H1 ;  /* 0x3000002fff2f7230 */ /* 0x000fe40000004100 */
[----:B------:R-:W-:Y:S02]  /*4fa0*/  HADD2.F32 R55, -RZ, R104.H0_H0 ;  /* 0x20000068ff377230 */ /* 0x000fe40000004100 */
[-C--:B------:R-:W-:Y:S01]  /*4fb0*/  FMUL.FTZ R104, R53, R102.reuse ;  /* 0x0000006635687220 */ /* 0x080fe20000410000 */
[----:B------:R-:W-:Y:S02]  /*4fc0*/  HADD2.F32 R52, -RZ, R37.H1_H1 ;  /* 0x30000025ff347230 */ /* 0x000fe40000004100 */
[----:B------:R-:W-:Y:S01]  /*4fd0*/  FMUL.FTZ R102, R39, R102 ;  /* 0x0000006627667220 */ /* 0x000fe20000410000 */
[----:B------:R-:W-:-:S02]  /*4fe0*/  HADD2.F32 R54, -RZ, R117.H0_H0 ;  /* 0x20000075ff367230 */ /* 0x000fc40000004100 */
[-C--:B------:R-:W-:Y:S01]  /*4ff0*/  FMUL.FTZ R103, R47, R55.reuse ;  /* 0x000000372f677220 */ /* 0x080fe20000410000 */
[----:B------:R-:W-:Y:S02]  /*5000*/  HADD2.F32 R41, -RZ, R41.H0_H0 ;  /* 0x20000029ff297230 */ /* 0x000fe40000004100 */
[C---:B------:R-:W-:Y:S01]  /*5010*/  FMUL.FTZ R110, R52.reuse, R55 ;  /* 0x00000037346e7220 */ /* 0x040fe20000410000 */
[----:B------:R-:W-:Y:S02]  /*5020*/  HADD2.F32 R55, -RZ, R44.H0_H0 ;  /* 0x2000002cff377230 */ /* 0x000fe40000004100 */
[-C--:B------:R-:W-:Y:S01]  /*5030*/  FFMA.FTZ R37, R39, R54.reuse, -R104 ;  /* 0x0000003627257223 */ /* 0x080fe20000010868 */
[----:B------:R-:W-:Y:S01]  /*5040*/  FFMA.FTZ R39, R53, R54, R102 ;  /* 0x0000003635277223 */ /* 0x000fe20000010066 */
[-C--:B------:R-:W-:Y:S01]  /*5050*/  FFMA.FTZ R52, R52, R45.reuse, -R103 ;  /* 0x0000002d34347223 */ /* 0x080fe20000010867 */
[----:B------:R-:W-:Y:S01]  /*5060*/  FFMA.FTZ R54, R47, R45, R110 ;  /* 0x0000002d2f367223 */ /* 0x000fe2000001006e */
[----:B------:R-:W-:-:S02]  /*5070*/  HADD2.F32 R53, -RZ, R116.H1_H1 ;  /* 0x30000074ff357230 */ /* 0x000fc40000004100 */
[--C-:B------:R-:W-:Y:S01]  /*5080*/  HADD2.F32 R45, -RZ, R43.reuse.H0_H0 ;  /* 0x2000002bff2d7230 */ /* 0x100fe20000004100 */
[----:B------:R-:W-:Y:S01]  /*5090*/  F2FP.F16.F32.PACK_AB R52, R52, R37 ;  /* 0x000000253434723e */ /* 0x000fe200000000ff */
[--C-:B------:R-:W-:Y:S01]  /*50a0*/  HADD2.F32 R44, -RZ, R32.reuse.H0_H0 ;  /* 0x20000020ff2c7230 */ /* 0x100fe20000004100 */
[----:B------:R-:W-:Y:S01]  /*50b0*/  F2FP.F16.F32.PACK_AB R37, R46, R35 ;  /* 0x000000232e25723e */ /* 0x000fe200000000ff */
        /* <DEDUP_REMOVED lines=13> */
[----:B------:R-:W-:Y:S02]  /*5190*/  HADD2.F32 R40, -RZ, R38.H0_H0 ;  /* 0x20000026ff287230 */ /* 0x000fe40000004100 */
[----:B------:R-:W-:-:S02]  /*51a0*/  HADD2.F32 R43, -RZ, R116.H0_H0 ;  /* 0x20000074ff2b7230 */ /* 0x000fc40000004100 */
[----:B------:R-:W-:Y:S01]  /*51b0*/  HADD2.F32 R45, -RZ, R42.H0_H0 ;  /* 0x2000002aff2d7230 */ /* 0x000fe20000004100 */
[----:B------:R-:W-:Y:S01]  /*51c0*/  F2FP.F16.F32.PACK_AB R36, R47, R102 ;  /* 0x000000662f24723e */ /* 0x000fe200000000ff */
[----:B------:R-:W-:Y:S02]  /*51d0*/  HADD2.F32 R32, -RZ, R34.H0_H0 ;  /* 0x20000022ff207230 */ /* 0x000fe40000004100 */
[-C--:B------:R-:W-:Y:S01]  /*51e0*/  FMUL.FTZ R53, R40, R43.reuse ;  /* 0x0000002b28357220 */ /* 0x080fe20000410000 */
[----:B------:R-:W-:Y:S02]  /*51f0*/  HADD2.F32 R38, -RZ, R38.H1_H1 ;  /* 0x30000026ff267230 */ /* 0x000fe40000004100 */
[----:B------:R-:W-:Y:S02]  /*5200*/  HADD2.F32 R34, -RZ, R34.H1_H1 ;  /* 0x30000022ff227230 */ /* 0x000fe40000004100 */
[C---:B------:R-:W-:Y:S01]  /*5210*/  FMUL.FTZ R43, R32.reuse, R43 ;  /* 0x0000002b202b7220 */ /* 0x040fe20000410000 */
[----:B------:R-:W-:Y:S01]  /*5220*/  FFMA.FTZ R53, R32, R115, -R53 ;  /* 0x0000007320357223 */ /* 0x000fe20000010835 */
[----:B------:R-:W-:Y:S01]  /*5230*/  FMUL.FTZ R55, R38, R45 ;  /* 0x0000002d26377220 */ /* 0x000fe20000410000 */
[----:B------:R-:W-:Y:S01]  /*5240*/  F2FP.F16.F32.PACK_AB R32, R44, R103 ;  /* 0x000000672c20723e */ /* 0x000fe200000000ff */
[----:B------:R-:W-:Y:S01]  /*5250*/  FMUL.FTZ R45, R34, R45 ;  /* 0x0000002d222d7220 */ /* 0x000fe20000410000 */
[----:B------:R-:W-:Y:S01]  /*5260*/  FFMA.FTZ R43, R40, R115, R43 ;  /* 0x00000073282b7223 */ /* 0x000fe2000001002b */
[----:B------:R-:W-:Y:S01]  /*5270*/  FFMA.FTZ R34, R34, R41, -R55 ;  /* 0x0000002922227223 */ /* 0x000fe20000010837 */
[----:B------:R-:W-:-:S02]  /*5280*/  IMAD.MOV.U32 R35, RZ, RZ, R52 ;  /* 0x000000ffff237224 */ /* 0x000fc400078e0034 */
[----:B------:R-:W-:Y:S02]  /*5290*/  FFMA.FTZ R38, R38, R41, R45 ;  /* 0x0000002926267223 */ /* 0x000fe4000001002d */
[----:B------:R-:W-:-:S03]  /*52a0*/  F2FP.F16.F32.PACK_AB R34, R34, R53 ;  /* 0x000000352222723e */ /* 0x000fc600000000ff */
[----:B------:R-:W-:-:S07]  /*52b0*/  F2FP.F16.F32.PACK_AB R38, R38, R43 ;  /* 0x0000002b2626723e */ /* 0x000fce00000000ff */
.L_x_13933:
[----:B------:R-:W-:Y:S05]  /*52c0*/  BSYNC B1 ;  /* 0x0000000000017941 */ /* 0x000fea0003800000 */
.L_x_13932:
        /* <DEDUP_REMOVED lines=10> */
.L_x_13901:
[----:B------:R-:W-:-:S06]  /*5370*/  UISETP.NE.AND UP0, UPT, UR45, 0x3, UPT ;  /* 0x000000032d00788c */ /* 0x000fcc000bf05270 */
[----:B------:R-:W-:-:S13]  /*5380*/  PLOP3.LUT P3, PT, PT, PT, UP0, 0x80, 0x0 ;  /* 0x000000000000781c */ /* 0x000fda0003f6f008 */
[----:B------:R-:W-:Y:S05]  /*5390*/  @!P3 BRA `(.L_x_13934) ;  /* 0x000000000004b947 */ /* 0x000fea0003800000 */
[----:B------:R-:W-:Y:S01]  /*53a0*/  BPT.TRAP 0x1 ;  /* 0x000000040000795c */ /* 0x000fe20000300000 */
.L_x_13934:
[----:B------:R-:W-:Y:S01]  /*53b0*/  IMAD R96, R2, 0x8, R18 ;  /* 0x0000000802607824 */ /* 0x000fe200078e0212 */
[----:B------:R-:W-:Y:S01]  /*53c0*/  SHF.L.U32 R107, R203, 0x1f, RZ ;  /* 0x0000001fcb6b7819 */ /* 0x000fe200000006ff */
[----:B------:R-:W-:Y:S01]  /*53d0*/  IMAD R106, R27, -0x60, R24 ;  /* 0xffffffa01b6a7824 */ /* 0x000fe200078e0218 */
[----:B------:R-:W-:Y:S02]  /*53e0*/  BSSY B1, `(.L_x_13935) ;  /* 0x0000004000017945 */ /* 0x000fe40003800000 */
[----:B------:R-:W0:Y:S02]  /*53f0*/  SYNCS.PHASECHK.TRANS64.TRYWAIT P4, [R96+URZ+0x22890], R107 ;  /* 0x0228906b600075a7 */ /* 0x000e24000808017f */
[----:B------:R-:W-:Y:S01]  /*5400*/  VIMNMX R106, R106, 0x60, PT ;  /* 0x000000606a6a7848 */ /* 0x000fe20003fe0100 */
[----:B0-----:R-:W-:Y:S06]  /*5410*/  @!P4 BRA `(.L_x_13936) ;  /* 0x000001980014c947 */ /* 0x001fec0003800000 */
.L_x_14216:
[----:B------:R-:W-:Y:S05]  /*5420*/  BSYNC B1 ;  /* 0x0000000000017941 */ /* 0x000fea0003800000 */
.L_x_13935:
        /* <DEDUP_REMOVED lines=8> */
.L_x_13938:
[----:B------:R-:W-:Y:S05]  /*54b0*/  BSYNC B1 ;  /* 0x0000000000017941 */ /* 0x000fea0003800000 */
.L_x_13937:
[----:B------:R-:W-:Y:S05]  /*54c0*/  @P4 BRA `(.L_x_13918) ;  /* 0x0000000000104947 */ /* 0x000fea0003800000 */
[----:B-1----:R-:W1:Y:S04]  /*54d0*/  @!P1 LDS.128 R32, [R104+0x2000] ;  /* 0x0020000068209984 */ /* 0x002e680000000c00 */
[----:B------:R-:W2:Y:S04]  /*54e0*/  @!P2 LDS.128 R36, [R103+0x2000] ;  /* 0x002000006724a984 */ /* 0x000ea80000000c00 */
[----:B-1----:R1:W-:Y:S04]  /*54f0*/  @!P1 STG.E.128 desc[UR40][R40.64], R32 ;  /* 0x0000002028009986 */ /* 0x0023e8000c101d28 */
[----:B--2---:R1:W-:Y:S02]  /*5500*/  @!P2 STG.E.128 desc[UR40][R40.64+0x40], R36 ;  /* 0x000040242800a986 */ /* 0x0043e4000c101d28 */
.L_x_13918:
[----:B------:R-:W-:Y:S05]  /*5510*/  BSYNC B0 ;  /* 0x0000000000007941 */ /* 0x000fea0003800000 */
.L_x_13900:
        /* <DEDUP_REMOVED lines=17> */
.L_x_13940:
[----:B------:R-:W-:Y:S05]  /*5630*/  BSYNC B0 ;  /* 0x0000000000007941 */ /* 0x000fea0003800000 */
.L_x_13939:
[----:B------:R-:W2:Y:S01]  /*5640*/  SYNCS.PHASECHK.TRANS64.TRYWAIT P3, [R96+URZ+0x228b0], R107 ;  /* 0x0228b06b600075a7 */ /* 0x000ea2000806017f */
[----:B------:R-:W-:Y:S01]  /*5650*/  ULDC UR43, c[0x0][0x320] ;  /* 0x0000c800002b7ab9 */ /* 0x000fe20000000800 */
[----:B------:R-:W-:Y:S01]  /*5660*/  ULDC.64 UR48, c[0x0][0x328] ;  /* 0x0000ca0000307ab9 */ /* 0x000fe20000000a00 */
[----:B------:R-:W-:Y:S01]  /*5670*/  ULDC.64 UR46, c[0x0][0x318] ;  /* 0x0000c600002e7ab9 */ /* 0x000fe20000000a00 */
[----:B------:R-:W-:Y:S01]  /*5680*/  BSSY B0, `(.L_x_13941) ;  /* 0x0000003000007945 */ /* 0x000fe20003800000 */
[----:B-1----:R-:W-:-:S03]  /*5690*/  IMAD R32, R2, 0x6000, R90 ;  /* 0x0000600002207824 */ /* 0x002fc600078e025a */
[----:B--2---:R-:W-:Y:S05]  /*56a0*/  @!P3 BRA `(.L_x_13942) ;  /* 0x000001940084b947 */ /* 0x004fea0003800000 */
.L_x_14217:
[----:B------:R-:W-:Y:S05]  /*56b0*/  BSYNC B0 ;  /* 0x0000000000007941 */ /* 0x000fea0003800000 */
.L_x_13941:
        /* <DEDUP_REMOVED lines=39> */
.L_x_13944:
[----:B------:R-:W-:Y:S05]  /*5930*/  BSYNC B0 ;  /* 0x0000000000007941 */ /* 0x000fea0003800000 */
.L_x_13943:
[----:B------:R-:W-:Y:S01]  /*5940*/  ISETP.GE.AND P3, PT, R228, R106, PT ;  /* 0x0000006ae400720c */ /* 0x000fe20003f66270 */
[----:B------:R-:W-:-:S12]  /*5950*/  BSSY B0, `(.L_x_13945) ;  /* 0x0000024000007945 */ /* 0x000fd80003800000 */
[----:B------:R-:W-:Y:S05]  /*5960*/  @P3 BRA `(.L_x_13946) ;  /* 0x0000000000883947 */ /* 0x000fea0003800000 */
[----:B--2---:R-:W-:Y:S01]  /*5970*/  IADD3 R35, P3, R36, 0x40, RZ ;  /* 0x0000004024237810 */ /* 0x004fe20007f7e0ff */
        /* <DEDUP_REMOVED lines=33> */
.L_x_13946:
[----:B------:R-:W-:Y:S05]  /*5b90*/  BSYNC B0 ;  /* 0x0000000000007941 */ /* 0x000fea0003800000 */
.L_x_13945:
        /* <DEDUP_REMOVED lines=22> */
.L_x_13895:
[----:B------:R-:W0:Y:S01]  /*5d00*/  LDC R0, c[0x0][0x448] ;  /* 0x00011200ff007b82 */ /* 0x000e220000000800 */
[----:B------:R-:W-:Y:S02]  /*5d10*/  VIADD R3, R206, 0x7f ;  /* 0x0000007fce037836 */ /* 0x000fe40000000000 */
[----:B------:R-:W-:Y:S01]  /*5d20*/  IMAD.MOV.U32 R178, RZ, RZ, RZ ;  /* 0x000000ffffb27224 */ /* 0x000fe200078e00ff */
[----:B0-----:R-:W-:-:S13]  /*5d30*/  ISETP.NE.AND P1, PT, R0, 0x1, PT ;  /* 0x000000010000780c */ /* 0x001fda0003f25270 */
[----:B------:R-:W0:Y:S08]  /*5d40*/  @P1 LDC R0, c[0x0][0x44c] ;  /* 0x00011300ff001b82 */ /* 0x000e300000000800 */
[----:B------:R-:W1:Y:S01]  /*5d50*/  @P1 LDC R5, c[0x0][0x450] ;  /* 0x00011400ff051b82 */ /* 0x000e620000000800 */
[----:B0-----:R-:W-:-:S05]  /*5d60*/  @P1 IMAD.HI.U32 R0, R3, R0, RZ ;  /* 0x0000000003001227 */ /* 0x001fca00078e00ff */
[----:B-1----:R-:W-:-:S05]  /*5d70*/  @P1 SHF.R.U32.HI R3, RZ, R5, R0 ;  /* 0x00000005ff031219 */ /* 0x002fca0000011600 */
[----:B------:R-:W-:-:S04]  /*5d80*/  IMAD.IADD R3, R60, 0x1, R3 ;  /* 0x000000013c037824 */ /* 0x000fc800078e0203 */
[----:B------:R-:W-:-:S05]  /*5d90*/  IMAD.HI R3, R3, 0x2aaaaaab, RZ ;  /* 0x2aaaaaab03037827 */ /* 0x000fca00078e02ff */
[----:B------:R-:W-:-:S04]  /*5da0*/  SHF.R.U32.HI R0, RZ, 0x1f, R3 ;  /* 0x0000001fff007819 */ /* 0x000fc80000011603 */
[----:B------:R-:W-:-:S04]  /*5db0*/  LEA.HI.SX32 R0, R3, R0, 0x1c ;  /* 0x0000000003007211 */ /* 0x000fc800078fe2ff */
[----:B------:R-:W-:-:S04]  /*5dc0*/  VIMNMX R29, R29, R0, PT ;  /* 0x000000001d1d7248 */ /* 0x000fc80003fe0100 */
[----:B------:R-:W-:Y:S01]  /*5dd0*/  ISETP.GE.AND P1, PT, R29, 0x1, PT ;  /* 0x000000011d00780c */ /* 0x000fe20003f26270 */
[----:B------:R-:W-:-:S12]  /*5de0*/  @P0 BRA `(.L_x_13948) ;  /* 0x00000000000c0947 */ /* 0x000fd80003800000 */
[----:B------:R-:W0:Y:S01]  /*5df0*/  FENCE.VIEW.ASYNC.G ;  /* 0x00000000000073c6 */ /* 0x000e220000000100 */
[----:B------:R-:W-:Y:S05]  /*5e00*/  WARPSYNC.ALL ;  /* 0x0000000000007948 */ /* 0x000fea0003800000 */
[----:B0-----:R-:W-:Y:S06]  /*5e10*/  BAR.ARV 0xc, 0x180 ;  /* 0x0306000000007b1d */ /* 0x001fec0000002000 */
.L_x_13948:
[----:B------:R-:W-:Y:S04]  /*5e20*/  BSSY B0, `(.L_x_13949) ;  /* 0x000001f000007945 */ /* 0x000fe80003800000 */
        /* <DEDUP_REMOVED lines=30> */
.L_x_13950:
[----:B------:R-:W-:Y:S05]  /*6010*/  BSYNC B0 ;  /* 0x0000000000007941 */ /* 0x000fea0003800000 */
.L_x_13949:
        /* <DEDUP_REMOVED lines=33> */
[----:B----4-:R-:W-:Y:S02]  /*6230*/  CS2R R96, SRZ ;  /* 0x0000000000607805 */ /* 0x010fe4000001ff00 */
        /* <DEDUP_REMOVED lines=45> */
.L_x_14220:
        /* <DEDUP_REMOVED lines=18> */
[----:B------:R-:W-:Y:S02]  /*6630*/  IMAD.U32 R6, RZ, RZ, UR6 ;  /* 0x00000006ff067e24 */ /* 0x000fe4000f8e00ff */
[----:B------:R-:W-:-:S02]  /*6640*/  IMAD.U32 R10, RZ, RZ, UR4 ;  /* 0x00000004ff0a7e24 */ /* 0x000fc4000f8e00ff */
[----:B------:R-:W-:Y:S02]  /*6650*/  IMAD.U32 R11, RZ, RZ, UR5 ;  /* 0x00000005ff0b7e24 */ /* 0x000fe4000f8e00ff */
[----:B------:R-:W-:Y:S02]  /*6660*/  IMAD.MOV.U32 R8, RZ, RZ, 0x70 ;  /* 0x00000070ff087424 */ /* 0x000fe400078e00ff */
[----:B------:R-:W-:Y:S02]  /*6670*/  IMAD.MOV.U32 R12, RZ, RZ, 0x1 ;  /* 0x00000001ff0c7424 */ /* 0x000fe400078e00ff */
[----:B0-----:R-:W-:-:S07]  /*6680*/  IMAD.MOV.U32 R13, RZ, RZ, RZ ;  /* 0x000000ffff0d7224 */ /* 0x001fce00078e00ff */
[----:B------:R-:W-:-:S07]  /*6690*/  LEPC R20, `(.L_x_13954) ;  /* 0x000000001014794e */ /* 0x000fce0000000000 */
[----:B-1---5:R-:W-:Y:S05]  /*66a0*/  CALL.ABS.NOINC R14 ;  /* 0x000000000e007343 */ /* 0x022fea0003c00000 */
.L_x_13954:
[----:B------:R-:W-:Y:S05]  /*66b0*/  BSYNC B6 ;  /* 0x0000000000067941 */ /* 0x000fea0003800000 */
.L_x_13953:
        /* <DEDUP_REMOVED lines=12> */
.L_x_13958:
[----:B--2---:R2:W3:Y:S02]  /*6780*/  SYNCS.PHASECHK.TRANS64.TRYWAIT P0, [R18+URZ+0x22800], R3 ;  /* 0x02280003120075a7 */ /* 0x0044e4000800017f */
[----:B---3--:R-:W-:Y:S05]  /*6790*/  @!P0 NANOSLEEP.SYNCS 0x989680 ;  /* 0x009896800000895d */ /* 0x008fea0003900000 */
[----:B------:R-:W3:Y:S02]  /*67a0*/  @!P0 SYNCS.PHASECHK.TRANS64 P0, [R18+URZ+0x22800], R3 ;  /* 0x02280003120085a7 */ /* 0x000ee4000800007f */
[----:B---3--:R-:W-:Y:S05]  /*67b0*/  @!P0 BRA `(.L_x_13958) ;  /* 0xfffffffc00f08947 */ /* 0x008fea000383ffff */
.L_x_13957:
[----:B------:R-:W-:Y:S05]  /*67c0*/  BSYNC B0 ;  /* 0x0000000000007941 */ /* 0x000fea0003800000 */
.L_x_13956:
[----:B------:R-:W-:Y:S05]  /*67d0*/  BRA `(.L_x_13959) ;  /* 0x0000002800f87947 */ /* 0x000fea0003800000 */
.L_x_13955:
        /* <DEDUP_REMOVED lines=30> */
.L_x_13961:
[----:B------:R-:W-:Y:S05]  /*69c0*/  BSYNC B6 ;  /* 0x0000000000067941 */ /* 0x000fea0003800000 */
.L_x_13960:
        /* <DEDUP_REMOVED lines=15> */
[----:B------:R-:W-:Y:S01]  /*6ac0*/  IMAD.MOV.U32 R6, RZ, RZ, R24 ;  /* 0x000000ffff067224 */ /* 0x000fe200078e0018 */
[----:B------:R-:W-:Y:S01]  /*6ad0*/  ULDC.64 UR6, c[0x0][0x408] ;  /* 0x0001020000067ab9 */ /* 0x000fe20000000a00 */
[----:B------:R-:W-:Y:S01]  /*6ae0*/  IMAD.MOV.U32 R7, RZ, RZ, R27 ;  /* 0x000000ffff077224 */ /* 0x000fe200078e001b */
[----:B------:R-:W-:Y:S01]  /*6af0*/  SHF.R.S32.HI R31, RZ, 0x1f, R204 ;  /* 0x0000001fff1f7819 */ /* 0x000fe200000114cc */
        /* <DEDUP_REMOVED lines=18> */
[----:B------:R-:W-:-:S02]  /*6c20*/  IADD3 R3, R7, R5, RZ ;  /* 0x0000000507037210 */ /* 0x000fc40007ffe0ff */
[----:B------:R-:W-:Y:S01]  /*6c30*/  IMAD.IADD R7, R9, 0x1, R11 ;  /* 0x0000000109077824 */ /* 0x000fe200078e020b */
[----:B------:R-:W-:Y:S02]  /*6c40*/  LEA R32, P1, R8, UR6, 0x1 ;  /* 0x0000000608207c11 */ /* 0x000fe4000f8208ff */
[----:B------:R-:W-:Y:S02]  /*6c50*/  LEA.HI.X R6, R6, UR5, R3, 0x1, P0 ;  /* 0x0000000506067c11 */ /* 0x000fe400080f0c03 */
[----:B------:R-:W-:Y:S01]  /*6c60*/  LEA.HI.X R7, R8, UR7, R7, 0x1, P1 ;  /* 0x0000000708077c11 */ /* 0x000fe200088f0c07 */
[----:B------:R-:W-:Y:S08]  /*6c70*/  BRA.DIV UR4, `(.L_x_13964) ;  /* 0x0000018204487947 */ /* 0x000ff0000b800000 */
[----:B------:R1:W2:Y:S04]  /*6c80*/  SHFL.IDX PT, R3, R6, RZ, 0x1c1f ;  /* 0x001c1fff06037589 */ /* 0x0002a800000e0000 */
[----:B------:R1:W3:Y:S04]  /*6c90*/  SHFL.IDX PT, R0, R4, RZ, 0x1c1f ;  /* 0x001c1fff04007589 */ /* 0x0002e800000e0000 */
[----:B------:R1:W4:Y:S04]  /*6ca0*/  SHFL.IDX PT, R5, R7, RZ, 0x1c1f ;  /* 0x001c1fff07057589 */ /* 0x00032800000e0000 */
[----:B------:R1:W0:Y:S02]  /*6cb0*/  SHFL.IDX PT, R14, R32, RZ, 0x1c1f ;  /* 0x001c1fff200e7589 */ /* 0x00022400000e0000 */
.L_x_14226:
        /* <DEDUP_REMOVED lines=15> */
[----:B------:R-:W-:Y:S02]  /*6db0*/  @!P2 IMAD.WIDE R34, R200, 0x2, R8 ;  /* 0x00000002c822a825 */ /* 0x000fe400078e0208 */
[C---:B------:R-:W-:Y:S02]  /*6dc0*/  @!P3 SHF.L.U64.HI R24, R204.reuse, 0x1, R31 ;  /* 0x00000001cc18b819 */ /* 0x040fe4000001021f */
[----:B------:R-:W-:Y:S01]  /*6dd0*/  @!P3 IMAD.SHL.U32 R9, R204, 0x2, RZ ;  /* 0x00000002cc09b824 */ /* 0x000fe200078e00ff */
[----:B------:R-:W-:Y:S02]  /*6de0*/  CS2R R26, SRZ ;  /* 0x00000000001a7805 */ /* 0x000fe4000001ff00 */
[----:B------:R-:W-:Y:S01]  /*6df0*/  CS2R R20, SRZ ;  /* 0x0000000000147805 */ /* 0x000fe2000001ff00 */
[----:B0-----:R-:W-:Y:S01]  /*6e00*/  @!P2 IMAD.WIDE R12, R200, 0x2, R14 ;  /* 0x00000002c80ca825 */ /* 0x001fe200078e020e */
        /* <DEDUP_REMOVED lines=9> */
.L_x_13966:
[----:B------:R-:W-:Y:S05]  /*6ea0*/  BSYNC B1 ;  /* 0x0000000000017941 */ /* 0x000fea0003800000 */
.L_x_13965:
        /* <DEDUP_REMOVED lines=10> */
[----:B------:R-:W-:Y:S01]  /*6f50*/  IMAD.MOV.U32 R0, RZ, RZ, R28 ;  /* 0x000000ffff007224 */ /* 0x000fe200078e001c */
[----:B------:R-:W-:-:S02]  /*6f60*/  MOV R3, R29 ;  /* 0x0000001d00037202 */ /* 0x000fc40000000f00 */
[----:B------:R-:W-:Y:S02]  /*6f70*/  PRMT R45, R5, 0x5410, R8 ;  /* 0x00005410052d7816 */ /* 0x000fe40000000008 */
[----:B------:R-:W-:Y:S02]  /*6f80*/  CS2R R8, SRZ ;  /* 0x0000000000087805 */ /* 0x000fe4000001ff00 */
[----:B------:R-:W-:Y:S02]  /*6f90*/  PRMT R40, R40, 0x5410, R0 ;  /* 0x0000541028287816 */ /* 0x000fe40000000000 */
[----:B------:R-:W-:Y:S01]  /*6fa0*/  PRMT R44, R44, 0x5410, R3 ;  /* 0x000054102c2c7816 */ /* 0x000fe20000000003 */
[----:B------:R-:W-:Y:S06]  /*6fb0*/  BRA.DIV UR4, `(.L_x_13967) ;  /* 0x0000017e04e87947 */ /* 0x000fec000b800000 */
[----:B------:R0:W2:Y:S04]  /*6fc0*/  SHFL.IDX PT, R3, R6, 0x1, 0x1c1f ;  /* 0x003c1f0006037f89 */ /* 0x0000a800000e0000 */
[----:B------:R0:W3:Y:S04]  /*6fd0*/  SHFL.IDX PT, R0, R4, 0x1, 0x1c1f ;  /* 0x003c1f0004007f89 */ /* 0x0000e800000e0000 */
[----:B-1----:R-:W1:Y:S04]  /*6fe0*/  SHFL.IDX PT, R7, R7, 0x1, 0x1c1f ;  /* 0x003c1f0007077f89 */ /* 0x002e6800000e0000 */
[----:B0-----:R-:W4:Y:S02]  /*6ff0*/  SHFL.IDX PT, R32, R32, 0x1, 0x1c1f ;  /* 0x003c1f0020207f89 */ /* 0x001f2400000e0000 */
.L_x_14232:
[----:B------:R-:W-:Y:S01]  /*7000*/  VIADD R38, R38, 0x40 ;  /* 0x0000004026267836 */ /* 0x000fe20000000000 */
[----:B------:R-:W-:Y:S01]  /*7010*/  LEA.HI R4, R229, R229, RZ, 0x1 ;  /* 0x000000e5e5047211 */ /* 0x000fe200078f08ff */
        /* <DEDUP_REMOVED lines=13> */
[----:B------:R-:W-:Y:S01]  /*70f0*/  ISETP.GE.AND P3, PT, R204, UR4, PT ;  /* 0x00000004cc007c0c */ /* 0x000fe2000bf66270 */
[----:B-1----:R-:W-:Y:S01]  /*7100*/  IMAD.MOV.U32 R33, RZ, RZ, R7 ;  /* 0x000000ffff217224 */ /* 0x002fe200078e0007 */
[----:B------:R-:W-:-:S09]  /*7110*/  CS2R R14, SRZ ;  /* 0x00000000000e7805 */ /* 0x000fd2000001ff00 */
[----:B------:R-:W-:Y:S02]  /*7120*/  @!P2 IMAD.WIDE R34, R200, 0x2, R4 ;  /* 0x00000002c822a825 */ /* 0x000fe400078e0204 */
[C---:B------:R-:W-:Y:S02]  /*7130*/  @!P3 SHF.L.U64.HI R10, R204.reuse, 0x1, R31 ;  /* 0x00000001cc0ab819 */ /* 0x040fe4000001021f */
[----:B------:R-:W-:Y:S01]  /*7140*/  @!P3 IMAD.SHL.U32 R5, R204, 0x2, RZ ;  /* 0x00000002cc05b824 */ /* 0x000fe200078e00ff */
[----:B------:R-:W-:Y:S02]  /*7150*/  CS2R R8, SRZ ;  /* 0x0000000000087805 */ /* 0x000fe4000001ff00 */
[----:B------:R-:W-:Y:S01]  /*7160*/  CS2R R12, SRZ ;  /* 0x00000000000c7805 */ /* 0x000fe2000001ff00 */
[----:B------:R0:W5:Y:S01]  /*7170*/  @!P2 LD.E.64 R14, desc[UR40][R34.64] ;  /* 0x00000028220ea980 */ /* 0x000162000c101b00 */
[-C--:B------:R-:W-:Y:S02]  /*7180*/  @!P3 IADD3 R4, P0, R0, R5.reuse, RZ ;  /* 0x000000050004b210 */ /* 0x080fe40007f1e0ff */
[----:B----4-:R-:W-:Y:S01]  /*7190*/  @!P3 IADD3 R6, P1, R32, R5, RZ ;  /* 0x000000052006b210 */ /* 0x010fe20007f3e0ff */
[----:B------:R-:W-:-:S04]  /*71a0*/  @!P2 IMAD.WIDE R32, R200, 0x2, R32 ;  /* 0x00000002c820a825 */ /* 0x000fc800078e0220 */
[--C-:B------:R-:W-:Y:S01]  /*71b0*/  @!P3 IMAD.X R5, R3, 0x1, R10.reuse, P0 ;  /* 0x000000010305b824 */ /* 0x100fe200000e060a */
[----:B------:R0:W5:Y:S01]  /*71c0*/  @!P2 LD.E.64 R8, desc[UR40][R32.64] ;  /* 0x000000282008a980 */ /* 0x000162000c101b00 */
[----:B------:R-:W-:Y:S01]  /*71d0*/  @!P3 IMAD.X R7, R7, 0x1, R10, P1 ;  /* 0x000000010707b824 */ /* 0x000fe200008e060a */
[----:B------:R-:W-:Y:S02]  /*71e0*/  CS2R R10, SRZ ;  /* 0x00000000000a7805 */ /* 0x000fe4000001ff00 */
[----:B------:R0:W5:Y:S04]  /*71f0*/  @!P3 LD.E.64 R12, desc[UR40][R4.64] ;  /* 0x00000028040cb980 */ /* 0x000168000c101b00 */
[----:B------:R0:W5:Y:S02]  /*7200*/  @!P3 LD.E.64 R10, desc[UR40][R6.64] ;  /* 0x00000028060ab980 */ /* 0x000164000c101b00 */
.L_x_13969:
[----:B------:R-:W-:Y:S05]  /*7210*/  BSYNC B1 ;  /* 0x0000000000017941 */ /* 0x000fea0003800000 */
.L_x_13968:
[----:B------:R-:W1:Y:S01]  /*7220*/  SYNCS.PHASECHK.TRANS64.TRYWAIT P0, [R18+URZ+0x22800], R39 ;  /* 0x02280027120075a7 */ /* 0x000e62000800017f */
[----:B---3--:R-:W-:Y:S01]  /*7230*/  IMAD.SHL.U32 R0, R37, 0x40, RZ ;  /* 0x0000004025007824 */ /* 0x008fe200078e00ff */
[----:B0---4-:R-:W-:Y:S01]  /*7240*/  VIADDMNMX R32, R41, -R206, 0x80, PT ;  /* 0x0000008029207446 */ /* 0x011fe200038009ce */
[----:B-----5:R-:W-:Y:S01]  /*7250*/  IMAD.MOV.U32 R4, RZ, RZ, R8 ;  /* 0x000000ffff047224 */ /* 0x020fe200078e0008 */
[----:B------:R-:W-:Y:S01]  /*7260*/  BSSY B1, `(.L_x_13970) ;  /* 0x0000018000017945 */ /* 0x000fe20003800000 */
[----:B------:R-:W-:Y:S01]  /*7270*/  IMAD.MOV.U32 R6, RZ, RZ, R14 ;  /* 0x000000ffff067224 */ /* 0x000fe200078e000e */
[----:B--2---:R-:W-:Y:S01]  /*7280*/  LOP3.LUT R3, R0, 0x1c0, RZ, 0xc0, !PT ;  /* 0x000001c000037812 */ /* 0x004fe200078ec0ff */
[----:B------:R-:W-:Y:S01]  /*7290*/  IMAD.MOV.U32 R5, RZ, RZ, R11 ;  /* 0x000000ffff057224 */ /* 0x000fe200078e000b */
[----:B------:R-:W-:Y:S01]  /*72a0*/  PRMT R46, R4, 0x7610, R46 ;  /* 0x00007610042e7816 */ /* 0x000fe2000000002e */
[----:B------:R-:W-:Y:S01]  /*72b0*/  IMAD.MOV.U32 R4, RZ, RZ, R10 ;  /* 0x000000ffff047224 */ /* 0x000fe200078e000a */
[----:B------:R-:W-:-:S02]  /*72c0*/  LOP3.LUT R0, R3, 0x18, R16, 0xf8, !PT ;  /* 0x0000001803007812 */ /* 0x000fc400078ef810 */
[----:B------:R-:W-:Y:S02]  /*72d0*/  SHF.R.U32.HI R3, RZ, 0x3, R3 ;  /* 0x00000003ff037819 */ /* 0x000fe40000011603 */
[----:B------:R-:W-:Y:S01]  /*72e0*/  PRMT R47, R4, 0x5410, R6 ;  /* 0x00005410042f7816 */ /* 0x000fe20000000006 */
[----:B------:R-:W-:Y:S01]  /*72f0*/  IMAD.MOV.U32 R4, RZ, RZ, R12 ;  /* 0x000000ffff047224 */ /* 0x000fe200078e000c */
[----:B------:R-:W-:Y:S02]  /*7300*/  LOP3.LUT R3, R0, R3, RZ, 0x3c, !PT ;  /* 0x0000000300037212 */ /* 0x000fe400078e3cff */
[----:B------:R-:W-:Y:S02]  /*7310*/  MOV R0, R9 ;  /* 0x0000000900007202 */ /* 0x000fe40000000f00 */
[----:B------:R-:W-:Y:S01]  /*7320*/  PRMT R31, R5, 0x7610, R31 ;  /* 0x00007610051f7816 */ /* 0x000fe2000000001f */
[----:B------:R-:W-:Y:S01]  /*7330*/  IMAD R3, R212, 0x200, R3 ;  /* 0x00000200d4037824 */ /* 0x000fe200078e0203 */
[----:B------:R-:W-:Y:S01]  /*7340*/  PRMT R46, R46, 0x5410, R0 ;  /* 0x000054102e2e7816 */ /* 0x000fe20000000000 */
[----:B------:R-:W-:Y:S01]  /*7350*/  IMAD.MOV.U32 R0, RZ, RZ, R15 ;  /* 0x000000ffff007224 */ /* 0x000fe200078e000f */
[----:B------:R-:W-:Y:S01]  /*7360*/  LOP3.LUT P2, RZ, R37, 0x4, RZ, 0xc0, !PT ;  /* 0x0000000425ff7812 */ /* 0x000fe2000784c0ff */
[----:B------:R-:W-:Y:S01]  /*7370*/  IMAD R3, R3, 0x2, R18 ;  /* 0x0000000203037824 */ /* 0x000fe200078e0212 */
[----:B------:R-:W-:Y:S01]  /*7380*/  ISETP.GE.AND P1, PT, R23, R32, PT ;  /* 0x000000201700720c */ /* 0x000fe20003f26270 */
[----:B------:R-:W-:Y:S01]  /*7390*/  IMAD.MOV.U32 R5, RZ, RZ, R13 ;  /* 0x000000ffff057224 */ /* 0x000fe200078e000d */
[----:B------:R-:W-:Y:S01]  /*73a0*/  PRMT R48, R0, 0x5410, R4 ;  /* 0x0000541000307816 */ /* 0x000fe20000000004 */
[----:B------:R-:W-:-:S02]  /*73b0*/  VIADD R4, R3, 0x18400 ;  /* 0x0001840003047836 */ /* 0x000fc40000000000 */
[----:B------:R-:W-:Y:S01]  /*73c0*/  VIADD R0, R3, 0x18440 ;  /* 0x0001844003007836 */ /* 0x000fe20000000000 */
[----:B-1----:R-:W-:Y:S07]  /*73d0*/  @!P0 BRA `(.L_x_13971) ;  /* 0x0000017c00548947 */ /* 0x002fee0003800000 */
.L_x_14233:
[----:B------:R-:W-:Y:S05]  /*73e0*/  BSYNC B1 ;  /* 0x0000000000017941 */ /* 0x000fea0003800000 */
.L_x_13970:
        /* <DEDUP_REMOVED lines=27> */
[C---:B0-----:R-:W-:Y:S01]  /*75a0*/  FFMA.FTZ R39, R28.reuse, R34, -R37 ;  /* 0x000000221c277223 */ /* 0x041fe20000010825 */
[--C-:B------:R-:W-:Y:S02]  /*75b0*/  HADD2.F32 R6, -RZ, R5.reuse.H0_H0 ;  /* 0x20000005ff067230 */ /* 0x100fe40000004100 */
[----:B------:R-:W-:Y:S01]  /*75c0*/  FFMA.FTZ R40, R28, R36, R29 ;  /* 0x000000241c287223 */ /* 0x000fe2000001001d */
[-C--:B------:R-:W-:Y:S01]  /*75d0*/  FMUL.FTZ R34, R4, R33.reuse ;  /* 0x0000002104227220 */ /* 0x080fe20000410000 */
[C---:B------:R-:W-:Y:S01]  /*75e0*/  FFMA.FTZ R38, R7.reuse, R33, -R38 ;  /* 0x0000002107267223 */ /* 0x040fe20000010826 */
[----:B------:R-:W-:Y:S02]  /*75f0*/  HADD2.F32 R5, -RZ, R5.H1_H1 ;  /* 0x30000005ff057230 */ /* 0x000fe40000004100 */
[--C-:B------:R-:W-:Y:S02]  /*7600*/  HADD2.F32 R33, -RZ, R44.reuse.H0_H0 ;  /* 0x2000002cff217230 */ /* 0x100fe40000004100 */
        /* <DEDUP_REMOVED lines=17> */
.L_x_13975:
[----:B------:R-:W-:Y:S05]  /*7720*/  BSYNC B2 ;  /* 0x0000000000027941 */ /* 0x000fea0003800000 */
.L_x_13974:
        /* <DEDUP_REMOVED lines=43> */
.L_x_13973:
[----:B------:R-:W-:Y:S05]  /*79e0*/  BSYNC B1 ;  /* 0x0000000000017941 */ /* 0x000fea0003800000 */
.L_x_13972:
        /* <DEDUP_REMOVED lines=30> */
[----:B------:R-:W-:Y:S02]  /*7bd0*/  HADD2.F32 R20, -RZ, R46.H1_H1 ;  /* 0x3000002eff147230 */ /* 0x000fe40000004100 */
        /* <DEDUP_REMOVED lines=18> */
.L_x_13978:
[----:B------:R-:W-:Y:S05]  /*7d00*/  BSYNC B1 ;  /* 0x0000000000017941 */ /* 0x000fea0003800000 */
.L_x_13977:
[----:B------:R-:W-:Y:S05]  /*7d10*/  @P1 BRA `(.L_x_13976) ;  /* 0x0000001400841947 */ /* 0x000fea0003800000 */
[----:B-1----:R-:W1:Y:S01]  /*7d20*/  LDS.128 R4, [R0+0x2000] ;  /* 0x0020000000047984 */ /* 0x002e620000000c00 */
[----:B------:R-:W-:Y:S02]  /*7d30*/  SHF.R.U64 R24, R12, 0x10, R13 ;  /* 0x000000100c187819 */ /* 0x000fe4000000120d */
[----:B------:R-:W-:Y:S02]  /*7d40*/  SHF.R.U32.HI R14, RZ, 0x10, R11 ;  /* 0x00000010ff0e7819 */ /* 0x000fe4000001160b */
[----:B------:R-:W-:Y:S01]  /*7d50*/  SHF.R.U32.HI R12, RZ, 0x10, R13 ;  /* 0x00000010ff0c7819 */ /* 0x000fe2000001160d */
[----:B------:R-:W-:Y:S01]  /*7d60*/  HADD2.F32 R13, -RZ, R47.H0_H0 ;  /* 0x2000002fff0d7230 */ /* 0x000fe20000004100 */
        /* <DEDUP_REMOVED lines=16> */
[----:B------:R-:W-:Y:S02]  /*7e70*/  HADD2.F32 R10, -RZ, R31.H0_H0 ;  /* 0x2000001fff0a7230 */ /* 0x000fe40000004100 */
[----:B------:R-:W-:Y:S01]  /*7e80*/  FFMA.FTZ R15, R9, R14, R15 ;  /* 0x0000000e090f7223 */ /* 0x000fe2000001000f */
[----:B------:R-:W-:Y:S02]  /*7e90*/  HADD2.F32 R6, -RZ, R5.H0_H0 ;  /* 0x20000005ff067230 */ /* 0x000fe40000004100 */
[----:B------:R-:W-:Y:S01]  /*7ea0*/  FFMA.FTZ R12, R3, R13, R12 ;  /* 0x0000000d030c7223 */ /* 0x000fe2000001000c */
[----:B------:R-:W-:-:S02]  /*7eb0*/  HADD2.F32 R31, -RZ, R31.H1_H1 ;  /* 0x3000001fff1f7230 */ /* 0x000fc40000004100 */
[CC--:B------:R-:W-:Y:S01]  /*7ec0*/  FMUL.FTZ R14, R8.reuse, R10.reuse ;  /* 0x0000000a080e7220 */ /* 0x0c0fe20000410000 */
[----:B------:R-:W-:Y:S02]  /*7ed0*/  HADD2.F32 R5, -RZ, R5.H1_H1 ;  /* 0x30000005ff057230 */ /* 0x000fe40000004100 */
[----:B------:R-:W-:Y:S02]  /*7ee0*/  HADD2.F32 R9, -RZ, R21.H0_H0 ;  /* 0x20000015ff097230 */ /* 0x000fe40000004100 */
[-C--:B------:R-:W-:Y:S01]  /*7ef0*/  FMUL.FTZ R13, R8, R31.reuse ;  /* 0x0000001f080d7220 */ /* 0x080fe20000410000 */
[----:B------:R-:W-:Y:S02]  /*7f00*/  HADD2.F32 R4, -RZ, R24.H0_H0 ;  /* 0x20000018ff047230 */ /* 0x000fe40000004100 */
[----:B------:R-:W-:Y:S01]  /*7f10*/  FFMA.FTZ R14, R7, R31, -R14 ;  /* 0x0000001f070e7223 */ /* 0x000fe2000001080e */
[----:B------:R-:W-:Y:S01]  /*7f20*/  FMUL.FTZ R3, R5, R9 ;  /* 0x0000000905037220 */ /* 0x000fe20000410000 */
[----:B------:R-:W-:Y:S01]  /*7f30*/  FFMA.FTZ R13, R7, R10, R13 ;  /* 0x0000000a070d7223 */ /* 0x000fe2000001000d */
[----:B------:R-:W-:Y:S01]  /*7f40*/  FMUL.FTZ R8, R5, R4 ;  /* 0x0000000405087220 */ /* 0x000fe20000410000 */
        /* <DEDUP_REMOVED lines=8> */
.L_x_13963:
[----:B------:R-:W1:Y:S01]  /*7fd0*/  LDC R8, c[0x0][0x448] ;  /* 0x00011200ff087b82 */ /* 0x000e620000000800 */
[----:B------:R-:W-:Y:S01]  /*7fe0*/  IMAD R3, R3, 0x40, R38 ;  /* 0x0000004003037824 */ /* 0x000fe200078e0226 */
[----:B------:R-:W-:Y:S01]  /*7ff0*/  ULDC.64 UR4, c[0x0][0x3f8] ;  /* 0x0000fe0000047ab9 */ /* 0x000fe20000000a00 */
[----:B------:R-:W-:Y:S01]  /*8000*/  MOV R26, R24 ;  /* 0x00000018001a7202 */ /* 0x000fe20000000f00 */
[----:B------:R-:W-:Y:S01]  /*8010*/  ULDC.64 UR6, c[0x0][0x408] ;  /* 0x0001020000067ab9 */ /* 0x000fe20000000a00 */
[----:B------:R-:W-:Y:S01]  /*8020*/  IMAD.MOV.U32 R4, RZ, RZ, R152 ;  /* 0x000000ffff047224 */ /* 0x000fe200078e0098 */
[----:B------:R-:W-:Y:S02]  /*8030*/  SHF.R.S32.HI R41, RZ, 0x1f, R16 ;  /* 0x0000001fff297819 */ /* 0x000fe40000011410 */
        /* <DEDUP_REMOVED lines=46> */
[----:B--2---:R-:W-:Y:S01]  /*8320*/  @!P1 IMAD.MOV.U32 R20, RZ, RZ, R8 ;  /* 0x000000ffff149224 */ /* 0x004fe200078e0008 */
[----:B------:R-:W-:Y:S01]  /*8330*/  @!P1 MOV R28, R10 ;  /* 0x0000000a001c9202 */ /* 0x000fe20000000f00 */
[----:B------:R-:W-:Y:S02]  /*8340*/  @!P1 IMAD.MOV.U32 R21, RZ, RZ, R9 ;  /* 0x000000ffff159224 */ /* 0x000fe400078e0009 */
[----:B------:R-:W-:Y:S02]  /*8350*/  IMAD.MOV.U32 R0, RZ, RZ, R20 ;  /* 0x000000ffff007224 */ /* 0x000fe400078e0014 */
[----:B------:R-:W-:Y:S02]  /*8360*/  IMAD.MOV.U32 R3, RZ, RZ, R21 ;  /* 0x000000ffff037224 */ /* 0x000fe400078e0015 */
[----:B------:R-:W-:Y:S01]  /*8370*/  @!P1 IMAD.MOV.U32 R29, RZ, RZ, R11 ;  /* 0x000000ffff1d9224 */ /* 0x000fe200078e000b */
[----:B------:R-:W-:Y:S01]  /*8380*/  PRMT R53, R53, 0x5410, R0 ;  /* 0x0000541035357816 */ /* 0x000fe20000000000 */
[----:B------:R-:W-:Y:S01]  /*8390*/  IMAD.MOV.U32 R8, RZ, RZ, R28 ;  /* 0x000000ffff087224 */ /* 0x000fe200078e001c */
[----:B------:R-:W-:Y:S01]  /*83a0*/  PRMT R42, R42, 0x5410, R3 ;  /* 0x000054102a2a7816 */ /* 0x000fe20000000003 */
[----:B------:R1:W2:Y:S01]  /*83b0*/  SHFL.IDX PT, R0, R26, 0x1, 0x1c1f ;  /* 0x003c1f001a007f89 */ /* 0x0002a200000e0000 */
[----:B------:R-:W-:-:S02]  /*83c0*/  IMAD.MOV.U32 R9, RZ, RZ, R29 ;  /* 0x000000ffff097224 */ /* 0x000fc400078e001d */
[----:B---3--:R-:W-:Y:S01]  /*83d0*/  @!P1 IMAD.MOV.U32 R32, RZ, RZ, R4 ;  /* 0x000000ffff209224 */ /* 0x008fe200078e0004 */
[----:B------:R1:W3:Y:S01]  /*83e0*/  SHFL.IDX PT, R3, R25, 0x1, 0x1c1f ;  /* 0x003c1f0019037f89 */ /* 0x0002e200000e0000 */
[----:B------:R-:W-:Y:S01]  /*83f0*/  @!P1 IMAD.MOV.U32 R33, RZ, RZ, R5 ;  /* 0x000000ffff219224 */ /* 0x000fe200078e0005 */
[----:B------:R-:W-:Y:S01]  /*8400*/  PRMT R36, R8, 0x5410, R9 ;  /* 0x0000541008247816 */ /* 0x000fe20000000009 */
[----:B------:R-:W-:Y:S02]  /*8410*/  @!P1 IMAD.MOV.U32 R34, RZ, RZ, R6 ;  /* 0x000000ffff229224 */ /* 0x000fe400078e0006 */
[----:B------:R-:W-:Y:S02]  /*8420*/  @!P1 IMAD.MOV.U32 R35, RZ, RZ, R7 ;  /* 0x000000ffff239224 */ /* 0x000fe400078e0007 */
[----:B------:R-:W-:Y:S02]  /*8430*/  IMAD.MOV.U32 R4, RZ, RZ, R32 ;  /* 0x000000ffff047224 */ /* 0x000fe400078e0020 */
[----:B------:R-:W-:-:S02]  /*8440*/  IMAD.MOV.U32 R5, RZ, RZ, R33 ;  /* 0x000000ffff057224 */ /* 0x000fc400078e0021 */
[----:B------:R-:W-:Y:S02]  /*8450*/  IMAD.MOV.U32 R6, RZ, RZ, R34 ;  /* 0x000000ffff067224 */ /* 0x000fe400078e0022 */
[----:B------:R-:W-:Y:S01]  /*8460*/  IMAD.MOV.U32 R7, RZ, RZ, R35 ;  /* 0x000000ffff077224 */ /* 0x000fe200078e0023 */
[----:B------:R-:W-:Y:S02]  /*8470*/  PRMT R42, R5, 0x7610, R42 ;  /* 0x00007610052a7816 */ /* 0x000fe4000000002a */
[----:B------:R-:W-:Y:S02]  /*8480*/  PRMT R52, R4, 0x5410, R6 ;  /* 0x0000541004347816 */ /* 0x000fe40000000006 */
[----:B------:R-:W-:Y:S02]  /*8490*/  CS2R R4, SRZ ;  /* 0x0000000000047805 */ /* 0x000fe4000001ff00 */
[----:B012-4-:R-:W-:-:S07]  /*84a0*/  PRMT R53, R7, 0x7610, R53 ;  /* 0x0000761007357816 */ /* 0x017fce0000000035 */
.L_x_14243:
[----:B------:R-:W-:Y:S01]  /*84b0*/  VIADD R38, R38, 0x40 ;  /* 0x0000004026267836 */ /* 0x000fe20000000000 */
[----:B------:R-:W-:Y:S01]  /*84c0*/  LEA.HI R6, R229, R229, RZ, 0x1 ;  /* 0x000000e5e5067211 */ /* 0x000fe200078f08ff */
[----:B------:R-:W-:Y:S01]  /*84d0*/  BSSY B1, `(.L_x_13980) ;  /* 0x0000015000017945 */ /* 0x000fe20003800000 */
[----:B------:R-:W-:Y:S02]  /*84e0*/  CS2R R8, SRZ ;  /* 0x0000000000087805 */ /* 0x000fe4000001ff00 */
[----:B------:R-:W-:Y:S02]  /*84f0*/  CS2R R10, SRZ ;  /* 0x00000000000a7805 */ /* 0x000fe4000001ff00 */
[----:B------:R-:W-:Y:S02]  /*8500*/  ISETP.GE.AND P1, PT, R38, R31, PT ;  /* 0x0000001f2600720c */ /* 0x000fe40003f26270 */
[----:B------:R-:W-:-:S04]  /*8510*/  LOP3.LUT R6, R6, 0xfffffffe, RZ, 0xc0, !PT ;  /* 0xfffffffe06067812 */ /* 0x000fc800078ec0ff */
[----:B------:R-:W-:Y:S02]  /*8520*/  IADD3 R13, R229, -R6, RZ ;  /* 0x80000006e50d7210 */ /* 0x000fe40007ffe0ff */
[----:B------:R-:W-:Y:S02]  /*8530*/  CS2R R6, SRZ ;  /* 0x0000000000067805 */ /* 0x000fe4000001ff00 */
[----:B------:R-:W-:-:S03]  /*8540*/  SHF.L.U32 R13, R13, 0x1f, RZ ;  /* 0x0000001f0d0d7819 */ /* 0x000fc600000006ff */
[----:B------:R-:W-:Y:S05]  /*8550*/  @P1 BRA `(.L_x_13981) ;  /* 0x0000000000301947 */ /* 0x000fea0003800000 */
        /* <DEDUP_REMOVED lines=12> */
.L_x_13981:
[----:B------:R-:W-:Y:S05]  /*8620*/  BSYNC B1 ;  /* 0x0000000000017941 */ /* 0x000fea0003800000 */
.L_x_13980:
        /* <DEDUP_REMOVED lines=16> */
.L_x_14244:
[----:B------:R-:W-:Y:S05]  /*8730*/  BSYNC B1 ;  /* 0x0000000000017941 */ /* 0x000fea0003800000 */
.L_x_13982:
[----:B------:R-:W-:Y:S01]  /*8740*/  BSSY B1, `(.L_x_13984) ;  /* 0x0000063000017945 */ /* 0x000fe20003800000 */
[----:B------:R-:W-:Y:S01]  /*8750*/  IMAD.MOV.U32 R0, RZ, RZ, R10 ;  /* 0x000000ffff007224 */ /* 0x000fe200078e000a */
[----:B------:R-:W-:Y:S02]  /*8760*/  MOV R3, R11 ;  /* 0x0000000b00037202 */ /* 0x000fe40000000f00 */
[----:B------:R-:W-:Y:S01]  /*8770*/  LOP3.LUT R31, R31, 0x38, RZ, 0xc0, !PT ;  /* 0x000000381f1f7812 */ /* 0x000fe200078ec0ff */
        /* <DEDUP_REMOVED lines=9> */
[----:B------:R-:W-:-:S02]  /*8810*/  LOP3.LUT R12, R37, 0x38, R16, 0xf8, !PT ;  /* 0x00000038250c7812 */ /* 0x000fc400078ef810 */
[----:B------:R-:W-:Y:S01]  /*8820*/  LOP3.LUT R25, R14, R31, R37, 0x1e, !PT ;  /* 0x0000001f0e197212 */ /* 0x000fe200078e1e25 */
[----:B------:R-:W-:Y:S01]  /*8830*/  HADD2.F32 R37, -RZ, R42.H1_H1 ;  /* 0x3000002aff257230 */ /* 0x000fe20000004100 */
[----:B0-----:R-:W-:Y:S02]  /*8840*/  LOP3.LUT R13, R12, R14, RZ, 0x3c, !PT ;  /* 0x0000000e0c0d7212 */ /* 0x001fe400078e3cff */
        /* <DEDUP_REMOVED lines=29> */
[----:B------:R-:W-:Y:S02]  /*8a20*/  HADD2.F32 R35, -RZ, R27.H1_H1 ;  /* 0x3000001bff237230 */ /* 0x000fe40000004100 */
        /* <DEDUP_REMOVED lines=16> */
[----:B------:R-:W-:Y:S02]  /*8b30*/  HADD2.F32 R32, -RZ, R52.H1_H1 ;  /* 0x30000034ff207230 */ /* 0x000fe40000004100 */
        /* <DEDUP_REMOVED lines=35> */
.L_x_13985:
[----:B------:R-:W-:Y:S05]  /*8d70*/  BSYNC B1 ;  /* 0x0000000000017941 */ /* 0x000fea0003800000 */
.L_x_13984:
[----:B------:R-:W-:Y:S01]  /*8d80*/  PRMT R33, R0, 0x5410, R3 ;  /* 0x0000541000217816 */ /* 0x000fe20000000003 */
[----:B------:R-:W-:Y:S06]  /*8d90*/  @P0 BRA `(.L_x_13976) ;  /* 0x0000000400640947 */ /* 0x000fec0003800000 */
[----:B------:R-:W0:Y:S01]  /*8da0*/  LDL R42, [R1+0x6c] ;  /* 0x00006c00012a7983 */ /* 0x000e220000100800 */
[----:B-1----:R-:W-:-:S04]  /*8db0*/  SHF.R.U32.HI R12, RZ, 0x3, R208 ;  /* 0x00000003ff0c7819 */ /* 0x002fc800000116d0 */
[----:B------:R-:W-:-:S05]  /*8dc0*/  LOP3.LUT R31, R12, R31, R208, 0x1e, !PT ;  /* 0x0000001f0c1f7212 */ /* 0x000fca00078e1ed0 */
[----:B------:R-:W-:-:S04]  /*8dd0*/  IMAD.IADD R31, R214, 0x1, R31 ;  /* 0x00000001d61f7824 */ /* 0x000fc800078e021f */
[----:B------:R-:W-:-:S05]  /*8de0*/  IMAD R31, R31, 0x2, R18 ;  /* 0x000000021f1f7824 */ /* 0x000fca00078e0212 */
[----:B------:R-:W1:Y:S01]  /*8df0*/  LDS.128 R24, [R31+0x18400] ;  /* 0x018400001f187984 */ /* 0x000e620000000c00 */
[--C-:B------:R-:W-:Y:S01]  /*8e00*/  SHF.R.U64 R37, R6, 0x10, R7.reuse ;  /* 0x0000001006257819 */ /* 0x100fe20000001207 */
[----:B------:R-:W-:Y:S01]  /*8e10*/  HADD2.F32 R20, -RZ, R54.H1_H1 ;  /* 0x30000036ff147230 */ /* 0x000fe20000004100 */
[----:B------:R-:W-:Y:S02]  /*8e20*/  SHF.R.U32.HI R35, RZ, 0x10, R7 ;  /* 0x00000010ff237819 */ /* 0x000fe40000011607 */
[----:B------:R-:W-:Y:S01]  /*8e30*/  SHF.R.U64 R40, R10, 0x10, R11 ;  /* 0x000000100a287819 */ /* 0x000fe2000000120b */
[----:B------:R-:W-:Y:S01]  /*8e40*/  HADD2.F32 R10, -RZ, R56.H1_H1 ;  /* 0x30000038ff0a7230 */ /* 0x000fe20000004100 */
[----:B------:R-:W-:Y:S02]  /*8e50*/  SHF.R.U32.HI R21, RZ, 0x10, R9 ;  /* 0x00000010ff157819 */ /* 0x000fe40000011609 */
[----:B------:R-:W-:-:S05]  /*8e60*/  SHF.R.U32.HI R28, RZ, 0x10, R5 ;  /* 0x00000010ff1c7819 */ /* 0x000fca0000011605 */
[----:B------:R-:W-:Y:S01]  /*8e70*/  HADD2.F32 R28, -RZ, R28.H0_H0 ;  /* 0x2000001cff1c7230 */ /* 0x000fe20000004100 */
[----:B------:R-:W-:Y:S02]  /*8e80*/  SHF.R.U64 R41, R8, 0x10, R9 ;  /* 0x0000001008297819 */ /* 0x000fe40000001209 */
[----:B------:R-:W-:Y:S01]  /*8e90*/  SHF.R.U32.HI R39, RZ, 0x10, R11 ;  /* 0x00000010ff277819 */ /* 0x000fe2000001160b */
[----:B------:R-:W-:Y:S02]  /*8ea0*/  HADD2.F32 R11, -RZ, R55.H0_H0 ;  /* 0x20000037ff0b7230 */ /* 0x000fe40000004100 */
[----:B-1----:R-:W-:-:S05]  /*8eb0*/  HADD2.F32 R7, -RZ, R25.H0_H0 ;  /* 0x20000019ff077230 */ /* 0x002fca0000004100 */
[C---:B------:R-:W-:Y:S01]  /*8ec0*/  FMUL.FTZ R32, R7.reuse, R20 ;  /* 0x0000001407207220 */ /* 0x040fe20000410000 */
[----:B------:R-:W-:Y:S01]  /*8ed0*/  FMUL.FTZ R34, R7, R10 ;  /* 0x0000000a07227220 */ /* 0x000fe20000410000 */
[----:B------:R-:W-:Y:S02]  /*8ee0*/  HADD2.F32 R25, -RZ, R25.H1_H1 ;  /* 0x30000019ff197230 */ /* 0x000fe40000004100 */
[----:B------:R-:W-:Y:S02]  /*8ef0*/  HADD2.F32 R6, -RZ, R24.H0_H0 ;  /* 0x20000018ff067230 */ /* 0x000fe40000004100 */
[----:B------:R-:W-:Y:S02]  /*8f00*/  HADD2.F32 R7, -RZ, R54.H0_H0 ;  /* 0x20000036ff077230 */ /* 0x000fe40000004100 */
[----:B------:R-:W-:Y:S01]  /*8f10*/  FMUL.FTZ R36, R25, R28 ;  /* 0x0000001c19247220 */ /* 0x000fe20000410000 */
[----:B------:R-:W-:Y:S02]  /*8f20*/  HADD2.F32 R8, -RZ, R26.H0_H0 ;  /* 0x2000001aff087230 */ /* 0x000fe40000004100 */
[--C-:B------:R-:W-:Y:S01]  /*8f30*/  HADD2.F32 R9, -RZ, R27.reuse.H0_H0 ;  /* 0x2000001bff097230 */ /* 0x100fe20000004100 */
[----:B------:R-:W-:Y:S01]  /*8f40*/  SHF.R.U64 R38, R4, 0x10, R5 ;  /* 0x0000001004267819 */ /* 0x000fe20000001205 */
[----:B------:R-:W-:-:S02]  /*8f50*/  HADD2.F32 R27, -RZ, R27.H1_H1 ;  /* 0x3000001bff1b7230 */ /* 0x000fc40000004100 */
[----:B------:R-:W-:Y:S02]  /*8f60*/  HADD2.F32 R24, -RZ, R24.H1_H1 ;  /* 0x30000018ff187230 */ /* 0x000fe40000004100 */
[----:B------:R-:W-:Y:S01]  /*8f70*/  HADD2.F32 R26, -RZ, R26.H1_H1 ;  /* 0x3000001aff1a7230 */ /* 0x000fe20000004100 */
[----:B0-----:R-:W0:Y:S02]  /*8f80*/  LDS.128 R12, [R42+0x18400] ;  /* 0x018400002a0c7984 */ /* 0x001e240000000c00 */
[----:B0-----:R-:W-:-:S05]  /*8f90*/  HADD2.F32 R3, -RZ, R13.H0_H0 ;  /* 0x2000000dff037230 */ /* 0x001fca0000004100 */
[C---:B------:R-:W-:Y:S01]  /*8fa0*/  FFMA.FTZ R32, R3.reuse, R10, -R32 ;  /* 0x0000000a03207223 */ /* 0x040fe20000010820 */
[----:B------:R-:W-:Y:S02]  /*8fb0*/  HADD2.F32 R10, -RZ, R21.H0_H0 ;  /* 0x20000015ff0a7230 */ /* 0x000fe40000004100 */
[----:B------:R-:W-:Y:S01]  /*8fc0*/  FFMA.FTZ R34, R3, R20, R34 ;  /* 0x0000001403227223 */ /* 0x000fe20000010022 */
[----:B------:R-:W-:Y:S02]  /*8fd0*/  HADD2.F32 R3, -RZ, R56.H0_H0 ;  /* 0x20000038ff037230 */ /* 0x000fe40000004100 */
[----:B------:R-:W-:Y:S01]  /*8fe0*/  FMUL.FTZ R21, R6, R7 ;  /* 0x0000000706157220 */ /* 0x000fe20000410000 */
[----:B------:R-:W-:Y:S02]  /*8ff0*/  HADD2.F32 R13, -RZ, R13.H1_H1 ;  /* 0x3000000dff0d7230 */ /* 0x000fe40000004100 */
[----:B------:R-:W-:Y:S01]  /*9000*/  FMUL.FTZ R20, R25, R10 ;  /* 0x0000000a19147220 */ /* 0x000fe20000410000 */
[----:B------:R-:W-:-:S02]  /*9010*/  HADD2.F32 R0, -RZ, R12.H0_H0 ;  /* 0x2000000cff007230 */ /* 0x000fc40000004100 */
[-C--:B------:R-:W-:Y:S01]  /*9020*/  FMUL.FTZ R6, R6, R3.reuse ;  /* 0x0000000306067220 */ /* 0x080fe20000410000 */
[C---:B------:R-:W-:Y:S01]  /*9030*/  FFMA.FTZ R25, R13.reuse, R10, -R36 ;  /* 0x0000000a0d197223 */ /* 0x040fe20000010824 */
[----:B------:R-:W-:Y:S01]  /*9040*/  FFMA.FTZ R29, R13, R28, R20 ;  /* 0x0000001c0d1d7223 */ /* 0x000fe20000010014 */
[C---:B------:R-:W-:Y:S01]  /*9050*/  FFMA.FTZ R21, R0.reuse, R3, -R21 ;  /* 0x0000000300157223 */ /* 0x040fe20000010815 */
[----:B------:R-:W-:Y:S02]  /*9060*/  HADD2.F32 R3, -RZ, R33.H0_H0 ;  /* 0x20000021ff037230 */ /* 0x000fe40000004100 */
[----:B------:R-:W-:Y:S01]  /*9070*/  FFMA.FTZ R13, R0, R7, R6 ;  /* 0x00000007000d7223 */ /* 0x000fe20000010006 */
[----:B------:R-:W-:Y:S02]  /*9080*/  HADD2.F32 R10, -RZ, R55.H1_H1 ;  /* 0x30000037ff0a7230 */ /* 0x000fe40000004100 */
[----:B------:R-:W-:Y:S02]  /*9090*/  HADD2.F32 R0, -RZ, R33.H1_H1 ;  /* 0x30000021ff007230 */ /* 0x000fe40000004100 */
[----:B------:R-:W-:Y:S01]  /*90a0*/  FMUL.FTZ R7, R8, R11 ;  /* 0x0000000b08077220 */ /* 0x000fe20000410000 */
[----:B------:R-:W-:-:S02]  /*90b0*/  HADD2.F32 R5, -RZ, R15.H0_H0 ;  /* 0x2000000fff057230 */ /* 0x000fc40000004100 */
[----:B------:R-:W-:Y:S01]  /*90c0*/  FMUL.FTZ R33, R8, R3 ;  /* 0x0000000308217220 */ /* 0x000fe20000410000 */
        /* <DEDUP_REMOVED lines=8> */
[----:B------:R-:W-:Y:S01]  /*9150*/  FFMA.FTZ R33, R4, R11, R33 ;  /* 0x0000000b04217223 */ /* 0x000fe20000010021 */
[----:B------:R-:W-:Y:S01]  /*9160*/  FFMA.FTZ R0, R5, R10, R9 ;  /* 0x0000000a05007223 */ /* 0x000fe20000010009 */
[C---:B------:R-:W-:Y:S01]  /*9170*/  FMUL.FTZ R4, R27.reuse, R8 ;  /* 0x000000081b047220 */ /* 0x040fe20000410000 */
[----:B------:R-:W-:Y:S01]  /*9180*/  FMUL.FTZ R10, R27, R6 ;  /* 0x000000061b0a7220 */ /* 0x000fe20000410000 */
[----:B------:R-:W-:Y:S02]  /*9190*/  HADD2.F32 R7, -RZ, R38.H0_H0 ;  /* 0x20000026ff077230 */ /* 0x000fe40000004100 */
[----:B------:R-:W-:Y:S02]  /*91a0*/  HADD2.F32 R9, -RZ, R37.H0_H0 ;  /* 0x20000025ff097230 */ /* 0x000fe40000004100 */
[----:B------:R-:W-:Y:S02]  /*91b0*/  HADD2.F32 R3, -RZ, R41.H0_H0 ;  /* 0x20000029ff037230 */ /* 0x000fe40000004100 */
[----:B------:R-:W-:-:S02]  /*91c0*/  HADD2.F32 R5, -RZ, R40.H0_H0 ;  /* 0x20000028ff057230 */ /* 0x000fc40000004100 */
[C---:B------:R-:W-:Y:S01]  /*91d0*/  FFMA.FTZ R27, R15.reuse, R6, -R4 ;  /* 0x000000060f1b7223 */ /* 0x040fe20000010804 */
[----:B------:R-:W-:Y:S02]  /*91e0*/  HADD2.F32 R12, -RZ, R12.H1_H1 ;  /* 0x3000000cff0c7230 */ /* 0x000fe40000004100 */
[----:B------:R-:W-:Y:S01]  /*91f0*/  FFMA.FTZ R35, R15, R8, R10 ;  /* 0x000000080f237223 */ /* 0x000fe2000001000a */
[----:B------:R-:W-:Y:S02]  /*9200*/  HADD2.F32 R14, -RZ, R14.H1_H1 ;  /* 0x3000000eff0e7230 */ /* 0x000fe40000004100 */
        /* <DEDUP_REMOVED lines=18> */
.L_x_13976:
[----:B------:R-:W-:Y:S05]  /*9330*/  BSYNC B0 ;  /* 0x0000000000007941 */ /* 0x000fea0003800000 */
.L_x_13962:
        /* <DEDUP_REMOVED lines=8> */
.L_x_13959:
[----:B-12---:R-:W1:Y:S01]  /*93c0*/  S2R R3, SR_TID.X ;  /* 0x0000000000037919 */ /* 0x006e620000002100 */
[----:B---3--:R-:W-:Y:S01]  /*93d0*/  IMAD.U32 R0, RZ, RZ, UR45 ;  /* 0x0000002dff007e24 */ /* 0x008fe2000f8e00ff */
[----:B------:R-:W-:Y:S05]  /*93e0*/  WARPSYNC.ALL ;  /* 0x0000000000007948 */ /* 0x000fea0003800000 */
[----:B------:R-:W-:Y:S02]  /*93f0*/  ISETP.NE.AND P0, PT, R0, 0x3, PT ;  /* 0x000000030000780c */ /* 0x000fe40003f05270 */
[----:B-1----:R-:W-:-:S05]  /*9400*/  SHF.R.U32.HI R3, RZ, 0x7, R3 ;  /* 0x00000007ff037819 */ /* 0x002fca0000011603 */
[----:B------:R-:W-:-:S05]  /*9410*/  VIADD R72, R3, 0x8 ;  /* 0x0000000803487836 */ /* 0x000fca0000000000 */
[----:B------:R1:W-:Y:S06]  /*9420*/  BAR.SYNC.DEFER_BLOCKING R72, 0x100 ;  /* 0x000400480000751d */ /* 0x0003ec0000010000 */
[----:B------:R-:W-:Y:S05]  /*9430*/  @!P0 BRA `(.L_x_13986) ;  /* 0x0000000000048947 */ /* 0x000fea0003800000 */
[----:B------:R-:W-:Y:S01]  /*9440*/  BPT.TRAP 0x1 ;  /* 0x000000040000795c */ /* 0x000fe20000300000 */
.L_x_13986:
[----:B------:R-:W-:Y:S01]  /*9450*/  IMAD R15, R22, 0x8, R18 ;  /* 0x00000008160f7824 */ /* 0x000fe200078e0212 */
[----:B------:R-:W-:-:S04]  /*9460*/  SHF.L.U32 R74, R202, 0x1f, RZ ;  /* 0x0000001fca4a7819 */ /* 0x000fc800000006ff */
[----:B------:R2:W3:Y:S01]  /*9470*/  SYNCS.PHASECHK.TRANS64.TRYWAIT P2, [R15+URZ+0x22830], R74 ;  /* 0x0228304a0f0075a7 */ /* 0x0004e2000804017f */
[----:B------:R-:W-:Y:S05]  /*9480*/  @!P0 BRA `(.L_x_13987) ;  /* 0x0000000000048947 */ /* 0x000fea0003800000 */
[----:B------:R-:W-:Y:S01]  /*9490*/  BPT.TRAP 0x1 ;  /* 0x000000040000795c */ /* 0x000fe20000300000 */
.L_x_13987:
        /* <DEDUP_REMOVED lines=9> */
.L_x_13988:
[----:B------:R-:W-:Y:S05]  /*9530*/  WARPSYNC.ALL ;  /* 0x0000000000007948 */ /* 0x000fea0003800000 */
[----:B------:R-:W-:-:S05]  /*9540*/  LOP3.LUT R12, R0, 0x10000, RZ, 0xfc, !PT ;  /* 0x00010000000c7812 */ /* 0x000fca00078efcff */
[----:B------:R-:W-:Y:S01]  /*9550*/  IMAD R6, R22, 0x300, R12 ;  /* 0x0000030016067824 */ /* 0x000fe200078e020c */
[----:B------:R-:W-:Y:S01]  /*9560*/  LOP3.LUT R4, R30, 0x10000, RZ, 0xfc, !PT ;  /* 0x000100001e047812 */ /* 0x000fe200078efcff */
[----:B------:R-:W-:Y:S01]  /*9570*/  IMAD.MOV.U32 R5, RZ, RZ, 0x40000040 ;  /* 0x40000040ff057424 */ /* 0x000fe200078e00ff */
[----:B------:R-:W-:Y:S01]  /*9580*/  MOV R7, 0x40000040 ;  /* 0x4000004000077802 */ /* 0x000fe20000000f00 */
[----:B0-----:R-:W-:Y:S01]  /*9590*/  WARPGROUP.ARRIVE ;  /* 0x00000000000079c5 */ /* 0x001fe20000000000 */
[C---:B------:R-:W-:Y:S01]  /*95a0*/  R2UR UR6, R6.reuse ;  /* 0x00000000060672ca */ /* 0x040fe200000e0000 */
[----:B------:R-:W-:Y:S01]  /*95b0*/  VIADD R8, R6, 0x2 ;  /* 0x0000000206087836 */ /* 0x000fe20000000000 */
[----:B------:R-:W-:Y:S01]  /*95c0*/  R2UR UR7, R7 ;  /* 0x00000000070772ca */ /* 0x000fe200000e0000 */
[C---:B------:R-:W-:Y:S01]  /*95d0*/  VIADD R10, R4.reuse, 0x2 ;  /* 0x00000002040a7836 */ /* 0x040fe20000000000 */
[----:B------:R-:W-:Y:S01]  /*95e0*/  R2UR UR4, R4 ;  /* 0x00000000040472ca */ /* 0x000fe200000e0000 */
[----:B------:R-:W-:Y:S01]  /*95f0*/  IMAD.MOV.U32 R9, RZ, RZ, 0x40000040 ;  /* 0x40000040ff097424 */ /* 0x000fe200078e00ff */
[----:B------:R-:W-:Y:S01]  /*9600*/  R2UR UR5, R5 ;  /* 0x00000000050572ca */ /* 0x000fe200000e0000 */
[----:B------:R-:W-:Y:S01]  /*9610*/  IMAD.MOV.U32 R11, RZ, RZ, 0x40000040 ;  /* 0x40000040ff0b7424 */ /* 0x000fe200078e00ff */
[----:B------:R-:W0:Y:S01]  /*9620*/  LDC R14, c[0x0][0x448] ;  /* 0x00011200ff0e7b82 */ /* 0x000e220000000800 */
[----:B------:R-:W-:Y:S01]  /*9630*/  VIADD R20, R6, 0x4 ;  /* 0x0000000406147836 */ /* 0x000fe20000000000 */
[----:B------:R-:W-:Y:S01]  /*9640*/  LOP3.LUT R19, R19, 0xfff7ffff, RZ, 0xc0, !PT ;  /* 0xfff7ffff13137812 */ /* 0x000fe200078ec0ff */
[----:B------:R-:W-:Y:S01]  /*9650*/  IMAD.MOV.U32 R21, RZ, RZ, 0x40000040 ;  /* 0x40000040ff157424 */ /* 0x000fe200078e00ff */
[----:B------:R-:W4:Y:S01]  /*9660*/  S2R R76, SR_TID.X ;  /* 0x00000000004c7919 */ /* 0x000f220000002100 */
[----:B------:R-:W-:-:S06]  /*9670*/  IMAD.MOV.U32 R7, RZ, RZ, 0x40000040 ;  /* 0x40000040ff077424 */ /* 0x000fcc00078e00ff */
[----:B------:R-:W-:Y:S01]  /*9680*/  HGMMA.64x96x16.F32 R24, gdesc[UR4], RZ, !UPT, gsb0 ;  /* 0x01600000041879f0 */ /* 0x000fe2000c0008ff */
[----:B------:R-:W-:Y:S01]  /*9690*/  R2UR UR6, R8 ;  /* 0x00000000080672ca */ /* 0x000fe200000e0000 */
[----:B------:R-:W-:Y:S01]  /*96a0*/  VIADD R8, R4, 0x4 ;  /* 0x0000000404087836 */ /* 0x000fe20000000000 */
[----:B------:R-:W-:Y:S01]  /*96b0*/  R2UR UR7, R9 ;  /* 0x00000000090772ca */ /* 0x000fe200000e0000 */
[----:B------:R-:W-:Y:S01]  /*96c0*/  IMAD.MOV.U32 R9, RZ, RZ, 0x40000040 ;  /* 0x40000040ff097424 */ /* 0x000fe200078e00ff */
[----:B------:R-:W-:Y:S02]  /*96d0*/  R2UR UR4, R10 ;  /* 0x000000000a0472ca */ /* 0x000fe400000e0000 */
[----:B------:R-:W-:Y:S02]  /*96e0*/  R2UR UR5, R11 ;  /* 0x000000000b0572ca */ /* 0x000fe400000e0000 */
[----:B0-----:R-:W-:Y:S01]  /*96f0*/  ISETP.NE.AND P2, PT, R14, 0x1, PT ;  /* 0x000000010e00780c */ /* 0x001fe20003f45270 */
[----:B------:R-:W-:Y:S01]  /*9700*/  IMAD.IADD R14, R215, 0x1, R206 ;  /* 0x00000001d70e7824 */ /* 0x000fe200078e02ce */
[----:B----4-:R-:W-:-:S11]  /*9710*/  SHF.R.U32.HI R76, RZ, 0x7, R76 ;  /* 0x00000007ff4c7819 */ /* 0x010fd6000001164c */
[----:B------:R-:W-:Y:S02]  /*9720*/  @P2 LOP3.LUT R19, R19, 0x80000, RZ, 0xfc, !PT ;  /* 0x0008000013132812 */ /* 0x000fe400078efcff */
[----:B------:R-:W-:Y:S01]  /*9730*/  IADD3 R177, -R76, 0xb, RZ ;  /* 0x0000000b4cb17810 */ /* 0x000fe20007ffe1ff */
[----:B------:R-:W-:Y:S02]  /*9740*/  WARPGROUP.DEPBAR.LE gsb0, 0x0 ;  /* 0x00008000000079c5 */ /* 0x000fe40000010000 */
[----:B------:R-:W-:-:S06]  /*9750*/  WARPGROUP.ARRIVE ;  /* 0x00000000000079c5 */ /* 0x000fcc0000000000 */
[----:B------:R-:W-:Y:S01]  /*9760*/  HGMMA.64x96x16.F32 R24, gdesc[UR4], R24, gsb0 ;  /* 0x01600000041879f0 */ /* 0x000fe20008000818 */
[----:B------:R-:W-:Y:S01]  /*9770*/  R2UR UR6, R20 ;  /* 0x00000000140672ca */ /* 0x000fe200000e0000 */
[----:B------:R-:W-:Y:S01]  /*9780*/  VIADD R20, R6, 0x6 ;  /* 0x0000000606147836 */ /* 0x000fe20000000000 */
[----:B------:R-:W-:Y:S01]  /*9790*/  R2UR UR7, R21 ;  /* 0x00000000150772ca */ /* 0x000fe200000e0000 */
[----:B------:R-:W-:Y:S01]  /*97a0*/  VIADD R6, R4, 0x6 ;  /* 0x0000000604067836 */ /* 0x000fe20000000000 */
[----:B------:R-:W-:Y:S02]  /*97b0*/  R2UR UR4, R8 ;  /* 0x00000000080472ca */ /* 0x000fe400000e0000 */
[----:B------:R-:W-:Y:S02]  /*97c0*/  R2UR UR5, R9 ;  /* 0x00000000090572ca */ /* 0x000fe400000e0000 */
[----:B------:R-:W-:Y:S01]  /*97d0*/  MOV R21, 0x40000040 ;  /* 0x4000004000157802 */ /* 0x000fe20000000f00 */
[----:B------:R-:W-:-:S02]  /*97e0*/  WARPGROUP.DEPBAR.LE gsb0, 0x0 ;  /* 0x00008000000079c5 */ /* 0x000fc40000010000 */
[----:B------:R-:W-:-:S08]  /*97f0*/  WARPGROUP.ARRIVE ;  /* 0x00000000000079c5 */ /* 0x000fd00000000000 */
        /* <DEDUP_REMOVED lines=12> */
[----:B------:R-:W-:Y:S01]  /*98c0*/  FMUL.FTZ R21, R32, UR4 ;  /* 0x0000000420157c20 */ /* 0x000fe20008410000 */
[----:B------:R-:W0:Y:S01]  /*98d0*/  @P2 LDC R37, c[0x0][0x44c] ;  /* 0x00011300ff252b82 */ /* 0x000e220000000800 */
[----:B------:R-:W-:Y:S01]  /*98e0*/  FMUL.FTZ R32, R41, UR4 ;  /* 0x0000000429207c20 */ /* 0x000fe20008410000 */
[----:B------:R-:W-:Y:S01]  /*98f0*/  FMUL.FTZ R26, R26, UR4 ;  /* 0x000000041a1a7c20 */ /* 0x000fe20008410000 */
[----:B------:R-:W-:Y:S01]  /*9900*/  FMUL.FTZ R0, R24, UR4 ;  /* 0x0000000418007c20 */ /* 0x000fe20008410000 */
[----:B------:R-:W-:Y:S01]  /*9910*/  FMUL.FTZ R24, R33, UR4 ;  /* 0x0000000421187c20 */ /* 0x000fe20008410000 */
[----:B------:R-:W-:Y:S01]  /*9920*/  FMUL.FTZ R31, R31, UR4 ;  /* 0x000000041f1f7c20 */ /* 0x000fe20008410000 */
[----:B------:R0:W4:Y:S01]  /*9930*/  MUFU.TANH R33, R26 ;  /* 0x0000001a00217308 */ /* 0x0001220000002400 */
[----:B------:R-:W-:Y:S01]  /*9940*/  FMUL.FTZ R27, R27, UR4 ;  /* 0x000000041b1b7c20 */ /* 0x000fe20008410000 */
[----:B------:R-:W1:Y:S01]  /*9950*/  @P2 LDC R41, c[0x0][0x450] ;  /* 0x00011400ff292b82 */ /* 0x000e620000000800 */
        /* <DEDUP_REMOVED lines=14> */
[----:B------:R-:W-:Y:S01]  /*9a40*/  FMUL.FTZ R51, R51, UR4 ;  /* 0x0000000433337c20 */ /* 0x000fe20008410000 */
[----:B0-----:R-:W-:-:S04]  /*9a50*/  @P2 IMAD.HI.U32 R26, R14, R37, RZ ;  /* 0x000000250e1a2227 */ /* 0x001fc800078e00ff */
[----:B------:R-:W-:Y:S01]  /*9a60*/  FMUL.FTZ R54, R54, UR4 ;  /* 0x0000000436367c20 */ /* 0x000fe20008410000 */
[----:B------:R-:W-:Y:S01]  /*9a70*/  FMUL.FTZ R55, R55, UR4 ;  /* 0x0000000437377c20 */ /* 0x000fe20008410000 */
[----:B------:R-:W-:Y:S01]  /*9a80*/  FMUL.FTZ R58, R58, UR4 ;  /* 0x000000043a3a7c20 */ /* 0x000fe20008410000 */
[----:B------:R-:W-:Y:S01]  /*9a90*/  FMUL.FTZ R59, R59, UR4 ;  /* 0x000000043b3b7c20 */ /* 0x000fe20008410000 */
[----:B------:R-:W-:Y:S01]  /*9aa0*/  FMUL.FTZ R62, R62, UR4 ;  /* 0x000000043e3e7c20 */ /* 0x000fe20008410000 */
[----:B------:R0:W3:Y:S01]  /*9ab0*/  MUFU.TANH R89, R30 ;  /* 0x0000001e00597308 */ /* 0x0000e20000002400 */
[----:B--2---:R-:W-:Y:S01]  /*9ac0*/  IMAD R27, R178, -0x60, R209 ;  /* 0xffffffa0b21b7824 */ /* 0x004fe200078e02d1 */
[----:B-1----:R-:W-:Y:S01]  /*9ad0*/  @P2 SHF.R.U32.HI R14, RZ, R41, R26 ;  /* 0x00000029ff0e2219 */ /* 0x002fe2000001161a */
[----:B------:R-:W-:Y:S01]  /*9ae0*/  FMUL.FTZ R66, R66, UR4 ;  /* 0x0000000442427c20 */ /* 0x000fe20008410000 */
[----:B------:R-:W-:Y:S01]  /*9af0*/  FMUL.FTZ R67, R67, UR4 ;  /* 0x0000000443437c20 */ /* 0x000fe20008410000 */
[----:B------:R-:W-:Y:S01]  /*9b00*/  FMUL.FTZ R70, R70, UR4 ;  /* 0x0000000446467c20 */ /* 0x000fe20008410000 */
[C-C-:B------:R-:W-:Y:S01]  /*9b10*/  IADD3 R26, -R210.reuse, 0x61, R27.reuse ;  /* 0x00000061d21a7810 */ /* 0x140fe20007ffe11b */
[----:B------:R-:W1:Y:S01]  /*9b20*/  SHFL.IDX PT, R31, R14, 0x1, 0x1c1f ;  /* 0x003c1f000e1f7f89 */ /* 0x000e6200000e0000 */
[----:B------:R1:W2:Y:S01]  /*9b30*/  MUFU.TANH R85, R34 ;  /* 0x0000002200557308 */ /* 0x0002a20000002400 */
[----:B0-----:R-:W-:Y:S01]  /*9b40*/  IADD3 R30, -R210, 0x60, R27 ;  /* 0x00000060d21e7810 */ /* 0x001fe20007ffe11b */
[----:B------:R-:W-:Y:S01]  /*9b50*/  FMUL.FTZ R27, R63, UR4 ;  /* 0x000000043f1b7c20 */ /* 0x000fe20008410000 */
[----:B------:R-:W-:-:S02]  /*9b60*/  IMAD.IADD R93, R26, 0x1, -R207 ;  /* 0x000000011a5d7824 */ /* 0x000fc400078e0acf */
[----:B------:R-:W-:Y:S01]  /*9b70*/  FMUL.FTZ R71, R71, UR4 ;  /* 0x0000000447477c20 */ /* 0x000fe20008410000 */
[----:B------:R-:W0:Y:S01]  /*9b80*/  SHFL.IDX PT, R14, R14, RZ, 0x1c1f ;  /* 0x001c1fff0e0e7589 */ /* 0x000e2200000e0000 */
        /* <DEDUP_REMOVED lines=17> */
[----:B-1----:R-:W-:Y:S01]  /*9ca0*/  VIADDMNMX R34, R31, R93, R30, PT ;  /* 0x0000005d1f227246 */ /* 0x002fe2000380011e */
[----:B------:R-:W1:Y:S03]  /*9cb0*/  MUFU.TANH R39, R39 ;  /* 0x0000002700277308 */ /* 0x000e660000002400 */
[----:B------:R-:W-:-:S02]  /*9cc0*/  ISETP.GT.AND P3, PT, R34, RZ, PT ;  /* 0x000000ff2200720c */ /* 0x000fc40003f64270 */
[C---:B------:R-:W-:Y:S02]  /*9cd0*/  ISETP.GT.AND P4, PT, R34.reuse, 0x1, PT ;  /* 0x000000012200780c */ /* 0x040fe40003f84270 */
[C---:B------:R-:W-:Y:S01]  /*9ce0*/  ISETP.GT.AND P2, PT, R34.reuse, 0x8, PT ;  /* 0x000000082200780c */ /* 0x040fe20003f44270 */
[----:B------:R-:W1:Y:S01]  /*9cf0*/  MUFU.TANH R42, R42 ;  /* 0x0000002a002a7308 */ /* 0x000e620000002400 */
[----:B----4-:R-:W-:Y:S02]  /*9d00*/  FSEL R26, R33, -INF , P3 ;  /* 0xff800000211a7808 */ /* 0x010fe40001800000 */
[----:B---3--:R-:W-:Y:S02]  /*9d10*/  FSEL R91, R91, -INF , P4 ;  /* 0xff8000005b5b7808 */ /* 0x008fe40002000000 */
[----:B------:R-:W-:Y:S02]  /*9d20*/  ISETP.GT.AND P3, PT, R34, 0x9, PT ;  /* 0x000000092200780c */ /* 0x000fe40003f64270 */
[----:B------:R-:W-:Y:S01]  /*9d30*/  FSEL R89, R89, -INF , P2 ;  /* 0xff80000059597808 */ /* 0x000fe20001000000 */
[----:B------:R-:W3:Y:S01]  /*9d40*/  MUFU.TANH R43, R43 ;  /* 0x0000002b002b7308 */ /* 0x000ee20000002400 */
[----:B------:R-:W-:-:S02]  /*9d50*/  FMNMX.FTZ R36, R26, R91, !PT ;  /* 0x0000005b1a247209 */ /* 0x000fc40007810000 */
[C---:B------:R-:W-:Y:S02]  /*9d60*/  ISETP.GT.AND P2, PT, R34.reuse, 0x10, PT ;  /* 0x000000102200780c */ /* 0x040fe40003f44270 */
[----:B------:R-:W-:Y:S02]  /*9d70*/  FSEL R87, R87, -INF , P3 ;  /* 0xff80000057577808 */ /* 0x000fe40001800000 */
[----:B------:R-:W-:Y:S01]  /*9d80*/  FMNMX.FTZ R36, R89, R36, !PT ;  /* 0x0000002459247209 */ /* 0x000fe20007810000 */
[----:B------:R-:W4:Y:S01]  /*9d90*/  MUFU.TANH R46, R46 ;  /* 0x0000002e002e7308 */ /* 0x000f220000002400 */
[----:B------:R-:W-:Y:S02]  /*9da0*/  ISETP.GT.AND P3, PT, R34, 0x11, PT ;  /* 0x000000112200780c */ /* 0x000fe40003f64270 */
[----:B--2---:R-:W-:Y:S02]  /*9db0*/  FSEL R85, R85, -INF , P2 ;  /* 0xff80000055557808 */ /* 0x004fe40001000000 */
[----:B------:R-:W-:-:S02]  /*9dc0*/  FMNMX.FTZ R36, R87, R36, !PT ;  /* 0x0000002457247209 */ /* 0x000fc40007810000 */
[C---:B------:R-:W-:Y:S01]  /*9dd0*/  ISETP.GT.AND P2, PT, R34.reuse, 0x18, PT ;  /* 0x000000182200780c */ /* 0x040fe20003f44270 */
[----:B------:R-:W2:Y:S01]  /*9de0*/  MUFU.TANH R47, R47 ;  /* 0x0000002f002f7308 */ /* 0x000ea20000002400 */
[----:B0-----:R-:W-:Y:S02]  /*9df0*/  FSEL R83, R35, -INF , P3 ;  /* 0xff80000023537808 */ /* 0x001fe40001800000 */
[----:B------:R-:W-:Y:S02]  /*9e00*/  FMNMX.FTZ R36, R85, R36, !PT ;  /* 0x0000002455247209 */ /* 0x000fe40007810000 */
[----:B------:R-:W-:Y:S02]  /*9e10*/  ISETP.GT.AND P3, PT, R34, 0x19, PT ;  /* 0x000000192200780c */ /* 0x000fe40003f64270 */
[----:B------:R-:W-:Y:S01]  /*9e20*/  FSEL R81, R38, -INF , P2 ;  /* 0xff80000026517808 */ /* 0x000fe20001000000 */
[----:B------:R-:W0:Y:S01]  /*9e30*/  MUFU.TANH R41, R50 ;  /* 0x0000003200297308 */ /* 0x000e220000002400 */
[----:B------:R-:W-:-:S02]  /*9e40*/  FMNMX.FTZ R36, R83, R36, !PT ;  /* 0x0000002453247209 */ /* 0x000fc40007810000 */
[C---:B------:R-:W-:Y:S02]  /*9e50*/  ISETP.GT.AND P2, PT, R34.reuse, 0x20, PT ;  /* 0x000000202200780c */ /* 0x040fe40003f44270 */
[----:B-1----:R-:W-:Y:S02]  /*9e60*/  FSEL R79, R39, -INF , P3 ;  /* 0xff800000274f7808 */ /* 0x002fe40001800000 */
[----:B------:R-:W-:Y:S01]  /*9e70*/  FMNMX.FTZ R36, R81, R36, !PT ;  /* 0x0000002451247209 */ /* 0x000fe20007810000 */
[----:B------:R-:W1:Y:S01]  /*9e80*/  MUFU.TANH R51, R51 ;  /* 0x0000003300337308 */ /* 0x000e620000002400 */
[----:B------:R-:W-:Y:S02]  /*9e90*/  ISETP.GT.AND P3, PT, R34, 0x21, PT ;  /* 0x000000212200780c */ /* 0x000fe40003f64270 */
[----:B------:R-:W-:Y:S02]  /*9ea0*/  FSEL R77, R42, -INF , P2 ;  /* 0xff8000002a4d7808 */ /* 0x000fe40001000000 */
[----:B------:R-:W-:-:S02]  /*9eb0*/  FMNMX.FTZ R36, R79, R36, !PT ;  /* 0x000000244f247209 */ /* 0x000fc40007810000 */
[C---:B------:R-:W-:Y:S01]  /*9ec0*/  ISETP.GT.AND P2, PT, R34.reuse, 0x28, PT ;  /* 0x000000282200780c */ /* 0x040fe20003f44270 */
[----:B------:R-:W1:Y:S01]  /*9ed0*/  MUFU.TANH R31, R54 ;  /* 0x00000036001f7308 */ /* 0x000e620000002400 */
[----:B---3--:R-:W-:Y:S02]  /*9ee0*/  FSEL R75, R43, -INF , P3 ;  /* 0xff8000002b4b7808 */ /* 0x008fe40001800000 */
[----:B------:R-:W-:Y:S02]  /*9ef0*/  FMNMX.FTZ R36, R77, R36, !PT ;  /* 0x000000244d247209 */ /* 0x000fe40007810000 */
[----:B------:R-:W-:Y:S02]  /*9f00*/  ISETP.GT.AND P3, PT, R34, 0x29, PT ;  /* 0x000000292200780c */ /* 0x000fe40003f64270 */
[----:B----4-:R-:W-:Y:S01]  /*9f10*/  FSEL R35, R46, -INF , P2 ;  /* 0xff8000002e237808 */ /* 0x010fe20001000000 */
[----:B------:R-:W3:Y:S01]  /*9f20*/  MUFU.TANH R55, R55 ;  /* 0x0000003700377308 */ /* 0x000ee20000002400 */
[----:B------:R-:W-:-:S02]  /*9f30*/  FMNMX.FTZ R36, R75, R36, !PT ;  /* 0x000000244b247209 */ /* 0x000fc40007810000 */
[C---:B------:R-:W-:Y:S02]  /*9f40*/  ISETP.GT.AND P2, PT, R34.reuse, 0x30, PT ;  /* 0x000000302200780c */ /* 0x040fe40003f44270 */
[----:B--2---:R-:W-:Y:S02]  /*9f50*/  FSEL R73, R47, -INF , P3 ;  /* 0xff8000002f497808 */ /* 0x004fe40001800000 */
[----:B------:R-:W-:Y:S01]  /*9f60*/  FMNMX.FTZ R36, R35, R36, !PT ;  /* 0x0000002423247209 */ /* 0x000fe20007810000 */
[----:B------:R-:W2:Y:S01]  /*9f70*/  MUFU.TANH R58, R58 ;  /* 0x0000003a003a7308 */ /* 0x000ea20000002400 */
[----:B------:R-:W-:Y:S02]  /*9f80*/  ISETP.GT.AND P3, PT, R34, 0x31, PT ;  /* 0x000000312200780c */ /* 0x000fe40003f64270 */
[----:B0-----:R-:W-:Y:S02]  /*9f90*/  FSEL R41, R41, -INF , P2 ;  /* 0xff80000029297808 */ /* 0x001fe40001000000 */
[----:B------:R-:W-:-:S02]  /*9fa0*/  FMNMX.FTZ R36, R73, R36, !PT ;  /* 0x0000002449247209 */ /* 0x000fc40007810000 */
[C---:B------:R-:W-:Y:S01]  /*9fb0*/  ISETP.GT.AND P2, PT, R34.reuse, 0x38, PT ;  /* 0x000000382200780c */ /* 0x040fe20003f44270 */
[----:B------:R3:W0:Y:S01]  /*9fc0*/  MUFU.TANH R33, R59 ;  /* 0x0000003b00217308 */ /* 0x0006220000002400 */
[----:B-1----:R-:W-:Y:S02]  /*9fd0*/  FSEL R63, R51, -INF , P3 ;  /* 0xff800000333f7808 */ /* 0x002fe40001800000 */
[----:B------:R-:W-:Y:S02]  /*9fe0*/  FMNMX.FTZ R36, R41, R36, !PT ;  /* 0x0000002429247209 */ /* 0x000fe40007810000 */
[----:B------:R-:W-:Y:S02]  /*9ff0*/  ISETP.GT.AND P3, PT, R34, 0x39, PT ;  /* 0x000000392200780c */ /* 0x000fe40003f64270 */
[----:B------:R-:W-:Y:S01]  /*a000*/  FSEL R31, R31, -INF , P2 ;  /* 0xff8000001f1f7808 */ /* 0x000fe20001000000 */
[----:B------:R-:W1:Y:S01]  /*a010*/  MUFU.TANH R39, R62 ;  /* 0x0000003e00277308 */ /* 0x000e620000002400 */
[----:B------:R-:W-:-:S02]  /*a020*/  FMNMX.FTZ R36, R63, R36, !PT ;  /* 0x000000243f247209 */ /* 0x000fc40007810000 */
[C---:B------:R-:W-:Y:S02]  /*a030*/  ISETP.GT.AND P2, PT, R34.reuse, 0x40, PT ;  /* 0x000000402200780c */ /* 0x040fe40003f44270 */
[----:B---3--:R-:W-:Y:S02]  /*a040*/  FSEL R59, R55, -INF , P3 ;  /* 0xff800000373b7808 */ /* 0x008fe40001800000 */
[----:B------:R-:W-:Y:S01]  /*a050*/  FMNMX.FTZ R36, R31, R36, !PT ;  /* 0x000000241f247209 */ /* 0x000fe20007810000 */
[----:B------:R0:W3:Y:S01]  /*a060*/  MUFU.TANH R37, R27 ;  /* 0x0000001b00257308 */ /* 0x0000e20000002400 */
        /* <DEDUP_REMOVED lines=8> */
[----:B-1----:R-:W-:Y:S01]  /*a0f0*/  FSEL R39, R39, -INF , P2 ;  /* 0xff80000027277808 */ /* 0x002fe20001000000 */
[----:B------:R-:W0:Y:S01]  /*a100*/  MUFU.TANH R47, R67 ;  /* 0x00000043002f7308 */ /* 0x000e220000002400 */
[----:B------:R-:W-:-:S02]  /*a110*/  FMNMX.FTZ R36, R27, R36, !PT ;  /* 0x000000241b247209 */ /* 0x000fc40007810000 */
[C---:B------:R-:W-:Y:S02]  /*a120*/  ISETP.GT.AND P2, PT, R34.reuse, 0x50, PT ;  /* 0x000000502200780c */ /* 0x040fe40003f44270 */
[----:B---3--:R-:W-:Y:S02]  /*a130*/  FSEL R51, R37, -INF , P3 ;  /* 0xff80000025337808 */ /* 0x008fe40001800000 */
[----:B------:R-:W-:Y:S01]  /*a140*/  FMNMX.FTZ R36, R39, R36, !PT ;  /* 0x0000002427247209 */ /* 0x000fe20007810000 */
[----:B------:R-:W1:Y:S01]  /*a150*/  MUFU.TANH R70, R70 ;  /* 0x0000004600467308 */ /* 0x000e620000002400 */
[----:B------:R-:W-:Y:S02]  /*a160*/  ISETP.GT.AND P3, PT, R34, 0x51, PT ;  /* 0x000000512200780c */ /* 0x000fe40003f64270 */
[----:B--2---:R-:W-:Y:S02]  /*a170*/  FSEL R33, R66, -INF , P2 ;  /* 0xff80000042217808 */ /* 0x004fe40001000000 */
[----:B------:R-:W-:-:S02]  /*a180*/  FMNMX.FTZ R36, R51, R36, !PT ;  /* 0x0000002433247209 */ /* 0x000fc40007810000 */
[C---:B------:R-:W-:Y:S01]  /*a190*/  ISETP.GT.AND P2, PT, R34.reuse, 0x58, PT ;  /* 0x000000582200780c */ /* 0x040fe20003f44270 */
[----:B------:R2:W3:Y:S01]  /*a1a0*/  MUFU.TANH R43, R71 ;  /* 0x00000047002b7308 */ /* 0x0004e20000002400 */
[----:B0-----:R-:W-:Y:S02]  /*a1b0*/  FSEL R47, R47, -INF , P3 ;  /* 0xff8000002f2f7808 */ /* 0x001fe40001800000 */
[----:B------:R-:W-:Y:S02]  /*a1c0*/  FMNMX.FTZ R36, R33, R36, !PT ;  /* 0x0000002421247209 */ /* 0x000fe40007810000 */
[----:B------:R-:W-:Y:S02]  /*a1d0*/  ISETP.GT.AND P3, PT, R34, 0x59, PT ;  /* 0x000000592200780c */ /* 0x000fe40003f64270 */
[----:B------:R-:W-:Y:S01]  /*a1e0*/  FMNMX.FTZ R36, R47, R36, !PT ;  /* 0x000000242f247209 */ /* 0x000fe20007810000 */
[----:B------:R-:W0:Y:S01]  /*a1f0*/  MUFU.TANH R0, R0 ;  /* 0x0000000000007308 */ /* 0x000e220000002400 */
[----:B-1----:R-:W-:Y:S01]  /*a200*/  FSEL R37, R70, -INF , P2 ;  /* 0xff80000046257808 */ /* 0x002fe20001000000 */
[----:B--2---:R-:W-:Y:S01]  /*a210*/  FMUL.FTZ R71, R64, UR4 ;  /* 0x0000000440477c20 */ /* 0x004fe20008410000 */
[----:B------:R-:W-:Y:S01]  /*a220*/  VIADDMNMX R30, R14, R93, R30, PT ;  /* 0x0000005d0e1e7246 */ /* 0x000fe2000380011e */
[----:B------:R-:W-:Y:S01]  /*a230*/  ULDC UR4, c[0x0][0x988] ;  /* 0x0002620000047ab9 */ /* 0x000fe20000000800 */
[----:B------:R-:W-:Y:S01]  /*a240*/  FMNMX.FTZ R36, R37, R36, !PT ;  /* 0x0000002425247209 */ /* 0x000fe20007810000 */
[----:B------:R-:W-:Y:S01]  /*a250*/  IMAD.U32 R14, RZ, RZ, UR4 ;  /* 0x00000004ff0e7e24 */ /* 0x000fe2000f8e00ff */
[----:B------:R-:W-:Y:S01]  /*a260*/  ISETP.GT.AND P2, PT, R30, RZ, PT ;  /* 0x000000ff1e00720c */ /* 0x000fe20003f44270 */
[----:B------:R-:W1:Y:S01]  /*a270*/  MUFU.TANH R3, R3 ;  /* 0x0000000300037308 */ /* 0x000e620000002400 */
[----:B---3--:R-:W-:-:S02]  /*a280*/  FSEL R43, R43, -INF , P3 ;  /* 0xff8000002b2b7808 */ /* 0x008fc40001800000 */
[C---:B------:R-:W-:Y:S02]  /*a290*/  ISETP.GT.AND P3, PT, R30.reuse, 0x1, PT ;  /* 0x000000011e00780c */ /* 0x040fe40003f64270 */
[----:B------:R-:W-:Y:S02]  /*a2a0*/  FMNMX.FTZ R36, R43, R36, !PT ;  /* 0x000000242b247209 */ /* 0x000fe40007810000 */
[----:B------:R-:W-:Y:S01]  /*a2b0*/  ISETP.GT.AND P4, PT, R30, 0x8, PT ;  /* 0x000000081e00780c */ /* 0x000fe20003f84270 */
[----:B------:R-:W2:Y:S01]  /*a2c0*/  MUFU.TANH R13, R13 ;  /* 0x0000000d000d7308 */ /* 0x000ea20000002400 */
[----:B0-----:R-:W-:Y:S01]  /*a2d0*/  FSEL R40, R0, -INF , P2 ;  /* 0xff80000000287808 */ /* 0x001fe20001000000 */
[----:B------:R-:W0:Y:S01]  /*a2e0*/  SHFL.BFLY PT, R67, R36, 0x2, 0x1f ;  /* 0x0c401f0024437f89 */ /* 0x000e2200000e0000 */
[----:B------:R-:W-:-:S05]  /*a2f0*/  ISETP.GT.AND P2, PT, R30, 0x9, PT ;  /* 0x000000091e00780c */ /* 0x000fca0003f44270 */
[----:B------:R-:W-:Y:S08]  /*a300*/  MUFU.TANH R20, R20 ;  /* 0x0000001400147308 */ /* 0x000ff00000002400 */
[----:B------:R-:W3:Y:S08]  /*a310*/  MUFU.TANH R21, R21 ;  /* 0x0000001500157308 */ /* 0x000ef00000002400 */
[----:B------:R-:W-:Y:S01]  /*a320*/  MUFU.TANH R24, R24 ;  /* 0x0000001800187308 */ /* 0x000fe20000002400 */
[----:B0-----:R-:W-:-:S05]  /*a330*/  FMNMX.FTZ R67, R36, R67, !PT ;  /* 0x0000004324437209 */ /* 0x001fca0007810000 */
[----:B------:R-:W0:Y:S02]  /*a340*/  SHFL.BFLY PT, R176, R67, 0x1, 0x1f ;  /* 0x0c201f0043b07f89 */ /* 0x000e2400000e0000 */
[----:B------:R1:W-:Y:S08]  /*a350*/  MUFU.TANH R97, R45 ;  /* 0x0000002d00617308 */ /* 0x0003f00000002400 */
[----:B------:R-:W4:Y:S01]  /*a360*/  MUFU.TANH R25, R25 ;  /* 0x0000001900197308 */ /* 0x000f220000002400 */
[----:B-1----:R-:W-:-:S02]  /*a370*/  FSEL R45, R3, -INF , P3 ;  /* 0xff800000032d7808 */ /* 0x002fc40001800000 */
[----:B--2---:R-:W-:Y:S02]  /*a380*/  FSEL R3, R13, -INF , P4 ;  /* 0xff8000000d037808 */ /* 0x004fe40002000000 */
[----:B------:R-:W-:Y:S02]  /*a390*/  FMNMX.FTZ R0, R40, R45, !PT ;  /* 0x0000002d28007209 */ /* 0x000fe40007810000 */
[C---:B------:R-:W-:Y:S01]  /*a3a0*/  ISETP.GT.AND P3, PT, R30.reuse, 0x10, PT ;  /* 0x000000101e00780c */ /* 0x040fe20003f64270 */
[----:B------:R-:W-:Y:S01]  /*a3b0*/  MUFU.TANH R28, R28 ;  /* 0x0000001c001c7308 */ /* 0x000fe20000002400 */
[----:B------:R-:W-:Y:S02]  /*a3c0*/  FMNMX.FTZ R0, R3, R0, !PT ;  /* 0x0000000003007209 */ /* 0x000fe40007810000 */
[----:B---3--:R-:W-:Y:S02]  /*a3d0*/  FSEL R21, R21, -INF , P3 ;  /* 0xff80000015157808 */ /* 0x008fe40001800000 */
[----:B------:R-:W-:-:S02]  /*a3e0*/  ISETP.GT.AND P3, PT, R30, 0x18, PT ;  /* 0x000000181e00780c */ /* 0x000fc40003f64270 */
[----:B0-----:R-:W-:Y:S01]  /*a3f0*/  FMNMX.FTZ R176, R67, R176, !PT ;  /* 0x000000b043b07209 */ /* 0x001fe20007810000 */
[----:B------:R0:W-:Y:S01]  /*a400*/  MUFU.TANH R34, R49 ;  /* 0x0000003100227308 */ /* 0x0001e20000002400 */
[----:B----4-:R-:W-:Y:S02]  /*a410*/  FSEL R25, R25, -INF , P3 ;  /* 0xff80000019197808 */ /* 0x010fe40001800000 */
[C---:B------:R-:W-:Y:S01]  /*a420*/  FSETP.NEU.FTZ.AND P4, PT, R176.reuse, -INF , PT ;  /* 0xff800000b000780b */ /* 0x040fe20003f9d000 */
[----:B------:R-:W-:Y:S01]  /*a430*/  FMUL.FTZ R42, R176, R14 ;  /* 0x0000000eb02a7220 */ /* 0x000fe20000410000 */
[----:B------:R-:W-:-:S03]  /*a440*/  ISETP.GT.AND P3, PT, R30, 0x20, PT ;  /* 0x000000201e00780c */ /* 0x000fc60003f64270 */
[----:B------:R-:W1:Y:S01]  /*a450*/  MUFU.TANH R29, R29 ;  /* 0x0000001d001d7308 */ /* 0x000e620000002400 */
[----:B0-----:R-:W-:Y:S02]  /*a460*/  FSEL R49, R20, -INF , P2 ;  /* 0xff80000014317808 */ /* 0x001fe40001000000 */
[----:B------:R-:W-:Y:S02]  /*a470*/  ISETP.GT.AND P2, PT, R30, 0x11, PT ;  /* 0x000000111e00780c */ /* 0x000fe40003f44270 */
[----:B------:R-:W-:Y:S02]  /*a480*/  FMNMX.FTZ R0, R49, R0, !PT ;  /* 0x0000000031007209 */ /* 0x000fe40007810000 */
[----:B------:R-:W-:Y:S01]  /*a490*/  FSEL R42, R42, RZ, P4 ;  /* 0x000000ff2a2a7208 */ /* 0x000fe20002000000 */
[----:B------:R-:W0:Y:S01]  /*a4a0*/  MUFU.TANH R32, R32 ;  /* 0x0000002000207308 */ /* 0x000e220000002400 */
[----:B------:R-:W-:-:S03]  /*a4b0*/  FMNMX.FTZ R0, R21, R0, !PT ;  /* 0x0000000015007209 */ /* 0x000fc60007810000 */
[-CC-:B------:R-:W-:Y:S01]  /*a4c0*/  FFMA.FTZ R13, R91, R14.reuse, -R42.reuse ;  /* 0x0000000e5b0d7223 */ /* 0x180fe2000001082a */
[-CC-:B------:R-:W-:Y:S01]  /*a4d0*/  FFMA.FTZ R155, R89, R14.reuse, -R42.reuse ;  /* 0x0000000e599b7223 */ /* 0x180fe2000001082a */
[-CC-:B------:R-:W-:Y:S01]  /*a4e0*/  FFMA.FTZ R157, R85, R14.reuse, -R42.reuse ;  /* 0x0000000e559d7223 */ /* 0x180fe2000001082a */
[-CC-:B------:R-:W-:Y:S01]  /*a4f0*/  FFMA.FTZ R153, R26, R14.reuse, -R42.reuse ;  /* 0x0000000e1a997223 */ /* 0x180fe2000001082a */
[----:B------:R2:W-:Y:S01]  /*a500*/  MUFU.TANH R38, R53 ;  /* 0x0000003500267308 */ /* 0x0005e20000002400 */
[----:B-1----:R-:W-:Y:S01]  /*a510*/  FSEL R93, R29, -INF , P3 ;  /* 0xff8000001d5d7808 */ /* 0x002fe20001800000 */
[-CC-:B------:R-:W-:Y:S01]  /*a520*/  FFMA.FTZ R79, R79, R14.reuse, -R42.reuse ;  /* 0x0000000e4f4f7223 */ /* 0x180fe2000001082a */
[----:B------:R-:W-:Y:S01]  /*a530*/  ISETP.GT.AND P3, PT, R30, 0x28, PT ;  /* 0x000000281e00780c */ /* 0x000fe20003f64270 */
[-CC-:B------:R-:W-:Y:S01]  /*a540*/  FFMA.FTZ R161, R77, R14.reuse, -R42.reuse ;  /* 0x0000000e4da17223 */ /* 0x180fe2000001082a */
[-CC-:B------:R-:W-:Y:S01]  /*a550*/  FFMA.FTZ R167, R31, R14.reuse, -R42.reuse ;  /* 0x0000000e1fa77223 */ /* 0x180fe2000001082a */
[-CC-:B------:R-:W-:Y:S01]  /*a560*/  FFMA.FTZ R83, R83, R14.reuse, -R42.reuse ;  /* 0x0000000e53537223 */ /* 0x180fe2000001082a */
[-CC-:B------:R-:W-:Y:S01]  /*a570*/  FFMA.FTZ R159, R81, R14.reuse, -R42.reuse ;  /* 0x0000000e519f7223 */ /* 0x180fe2000001082a */
[----:B------:R-:W1:Y:S01]  /*a580*/  MUFU.TANH R95, R95 ;  /* 0x0000005f005f7308 */ /* 0x000e620000002400 */
[----:B--2---:R-:W-:Y:S01]  /*a590*/  FSEL R53, R24, -INF , P2 ;  /* 0xff80000018357808 */ /* 0x004fe20001000000 */
[-CC-:B------:R-:W-:Y:S01]  /*a5a0*/  FFMA.FTZ R175, R37, R14.reuse, -R42.reuse ;  /* 0x0000000e25af7223 */ /* 0x180fe2000001082a */
[----:B------:R-:W-:Y:S01]  /*a5b0*/  ISETP.GT.AND P2, PT, R30, 0x19, PT ;  /* 0x000000191e00780c */ /* 0x000fe20003f44270 */
[--C-:B------:R-:W-:Y:S01]  /*a5c0*/  FFMA.FTZ R171, R39, R14, -R42.reuse ;  /* 0x0000000e27ab7223 */ /* 0x100fe2000001082a */
[----:B------:R-:W-:Y:S01]  /*a5d0*/  FMNMX.FTZ R20, R53, R0, !PT ;  /* 0x0000000035147209 */ /* 0x000fe20007810000 */
[--C-:B------:R-:W-:Y:S01]  /*a5e0*/  FFMA.FTZ R163, R35, R14, -R42.reuse ;  /* 0x0000000e23a37223 */ /* 0x100fe2000001082a */
[----:B------:R-:W-:Y:S01]  /*a5f0*/  FSEL R91, R28, -INF , P2 ;  /* 0xff8000001c5b7808 */ /* 0x000fe20001000000 */
[----:B------:R-:W2:Y:S01]  /*a600*/  MUFU.TANH R48, R48 ;  /* 0x0000003000307308 */ /* 0x000ea20000002400 */
[----:B------:R-:W-:Y:S01]  /*a610*/  FMNMX.FTZ R20, R25, R20, !PT ;  /* 0x0000001419147209 */ /* 0x000fe20007810000 */
[-CC-:B------:R-:W-:Y:S01]  /*a620*/  FFMA.FTZ R165, R41, R14.reuse, -R42.reuse ;  /* 0x0000000e29a57223 */ /* 0x180fe2000001082a */
[----:B------:R-:W-:Y:S01]  /*a630*/  ISETP.GT.AND P2, PT, R30, 0x21, PT ;  /* 0x000000211e00780c */ /* 0x000fe20003f44270 */
[--C-:B------:R-:W-:Y:S01]  /*a640*/  FFMA.FTZ R63, R63, R14, -R42.reuse ;  /* 0x0000000e3f3f7223 */ /* 0x100fe2000001082a */
[----:B------:R-:W-:Y:S01]  /*a650*/  FMNMX.FTZ R20, R91, R20, !PT ;  /* 0x000000145b147209 */ /* 0x000fe20007810000 */
[--C-:B------:R-:W-:Y:S01]  /*a660*/  FFMA.FTZ R173, R33, R14, -R42.reuse ;  /* 0x0000000e21ad7223 */ /* 0x100fe2000001082a */
[----:B0-----:R-:W-:Y:S01]  /*a670*/  FSEL R89, R32, -INF , P2 ;  /* 0xff80000020597808 */ /* 0x001fe20001000000 */
[----:B------:R-:W0:Y:S01]  /*a680*/  MUFU.TANH R52, R52 ;  /* 0x0000003400347308 */ /* 0x000e220000002400 */
[----:B------:R-:W-:Y:S01]  /*a690*/  FMNMX.FTZ R20, R93, R20, !PT ;  /* 0x000000145d147209 */ /* 0x000fe20007810000 */
[-CC-:B------:R-:W-:Y:S01]  /*a6a0*/  FFMA.FTZ R32, R75, R14.reuse, -R42.reuse ;  /* 0x0000000e4b207223 */ /* 0x180fe2000001082a */
[C---:B------:R-:W-:Y:S01]  /*a6b0*/  ISETP.GT.AND P2, PT, R30.reuse, 0x29, PT ;  /* 0x000000291e00780c */ /* 0x040fe20003f44270 */
[-CC-:B------:R-:W-:Y:S01]  /*a6c0*/  FFMA.FTZ R169, R55, R14.reuse, -R42.reuse ;  /* 0x0000000e37a97223 */ /* 0x180fe2000001082a */
[----:B-1----:R-:W-:Y:S01]  /*a6d0*/  FSEL R95, R95, -INF , P3 ;  /* 0xff8000005f5f7808 */ /* 0x002fe20001800000 */
[----:B------:R-:W-:Y:S01]  /*a6e0*/  FFMA.FTZ R47, R47, R14, -R42 ;  /* 0x0000000e2f2f7223 */ /* 0x000fe2000001082a */
[----:B------:R-:W-:Y:S01]  /*a6f0*/  FMNMX.FTZ R24, R89, R20, !PT ;  /* 0x0000001459187209 */ /* 0x000fe20007810000 */
[----:B------:R1:W-:Y:S01]  /*a700*/  MUFU.EX2 R0, R13 ;  /* 0x0000000d00007308 */ /* 0x0003e20000000800 */
[----:B------:R-:W-:-:S02]  /*a710*/  ISETP.GT.AND P3, PT, R30, 0x30, PT ;  /* 0x000000301e00780c */ /* 0x000fc40003f64270 */
[----:B------:R-:W-:Y:S02]  /*a720*/  FSEL R97, R97, -INF , P2 ;  /* 0xff80000061617808 */ /* 0x000fe40001000000 */
[----:B------:R-:W-:Y:S02]  /*a730*/  FMNMX.FTZ R24, R95, R24, !PT ;  /* 0x000000185f187209 */ /* 0x000fe40007810000 */
[----:B------:R-:W-:Y:S01]  /*a740*/  ISETP.GT.AND P2, PT, R30, 0x31, PT ;  /* 0x000000311e00780c */ /* 0x000fe20003f44270 */
[----:B------:R-:W3:Y:S01]  /*a750*/  MUFU.TANH R56, R56 ;  /* 0x0000003800387308 */ /* 0x000ee20000002400 */
[----:B-1----:R-:W-:Y:S01]  /*a760*/  FFMA.FTZ R13, R87, R14, -R42 ;  /* 0x0000000e570d7223 */ /* 0x002fe2000001082a */
[----:B--2---:R-:W-:Y:S02]  /*a770*/  FSEL R87, R48, -INF , P3 ;  /* 0xff80000030577808 */ /* 0x004fe40001800000 */
[----:B------:R-:W-:Y:S02]  /*a780*/  FMNMX.FTZ R24, R97, R24, !PT ;  /* 0x0000001861187209 */ /* 0x000fe40007810000 */
[----:B------:R-:W-:-:S02]  /*a790*/  ISETP.GT.AND P3, PT, R30, 0x38, PT ;  /* 0x000000381e00780c */ /* 0x000fc40003f64270 */
[----:B------:R1:W-:Y:S01]  /*a7a0*/  MUFU.TANH R36, R57 ;  /* 0x0000003900247308 */ /* 0x0003e20000002400 */
[----:B------:R-:W-:Y:S01]  /*a7b0*/  FSEL R85, R34, -INF , P2 ;  /* 0xff80000022557808 */ /* 0x000fe20001000000 */
[----:B------:R-:W-:Y:S01]  /*a7c0*/  FFMA.FTZ R34, R59, R14, -R42 ;  /* 0x0000000e3b227223 */ /* 0x000fe2000001082a */
[----:B------:R-:W-:Y:S02]  /*a7d0*/  FMNMX.FTZ R24, R87, R24, !PT ;  /* 0x0000001857187209 */ /* 0x000fe40007810000 */
[----:B------:R-:W-:Y:S02]  /*a7e0*/  ISETP.GT.AND P2, PT, R30, 0x39, PT ;  /* 0x000000391e00780c */ /* 0x000fe40003f44270 */
[----:B0-----:R-:W-:Y:S01]  /*a7f0*/  FSEL R67, R52, -INF , P3 ;  /* 0xff80000034437808 */ /* 0x001fe20001800000 */
[----:B------:R-:W0:Y:S01]  /*a800*/  MUFU.TANH R60, R60 ;  /* 0x0000003c003c7308 */ /* 0x000e220000002400 */
[----:B------:R-:W-:Y:S02]  /*a810*/  FMNMX.FTZ R26, R85, R24, !PT ;  /* 0x00000018551a7209 */ /* 0x000fe40007810000 */
[----:B------:R-:W-:-:S02]  /*a820*/  ISETP.GT.AND P3, PT, R30, 0x40, PT ;  /* 0x000000401e00780c */ /* 0x000fc40003f64270 */
[----:B-1----:R-:W-:Y:S01]  /*a830*/  FSEL R57, R38, -INF , P2 ;  /* 0xff80000026397808 */ /* 0x002fe20001000000 */
[----:B------:R-:W-:Y:S01]  /*a840*/  FFMA.FTZ R38, R51, R14, -R42 ;  /* 0x0000000e33267223 */ /* 0x000fe2000001082a */
[----:B------:R-:W-:Y:S01]  /*a850*/  FMNMX.FTZ R26, R67, R26, !PT ;  /* 0x0000001a431a7209 */ /* 0x000fe20007810000 */
[----:B------:R0:W-:Y:S01]  /*a860*/  MUFU.TANH R44, R61 ;  /* 0x0000003d002c7308 */ /* 0x0001e20000002400 */
[----:B------:R-:W-:Y:S02]  /*a870*/  ISETP.GT.AND P2, PT, R30, 0x41, PT ;  /* 0x000000411e00780c */ /* 0x000fe40003f44270 */
[----:B---3--:R-:W-:Y:S02]  /*a880*/  FSEL R29, R56, -INF , P3 ;  /* 0xff800000381d7808 */ /* 0x008fe40001800000 */
[----:B------:R-:W-:Y:S02]  /*a890*/  FMNMX.FTZ R26, R57, R26, !PT ;  /* 0x0000001a391a7209 */ /* 0x000fe40007810000 */
[----:B------:R-:W-:Y:S01]  /*a8a0*/  ISETP.GT.AND P3, PT, R30, 0x48, PT ;  /* 0x000000481e00780c */ /* 0x000fe20003f64270 */
[----:B------:R-:W1:Y:S01]  /*a8b0*/  MUFU.TANH R71, R71 ;  /* 0x0000004700477308 */ /* 0x000e620000002400 */
[----:B------:R-:W-:-:S02]  /*a8c0*/  FMNMX.FTZ R26, R29, R26, !PT ;  /* 0x0000001a1d1a7209 */ /* 0x000fc40007810000 */
[----:B0-----:R-:W-:Y:S02]  /*a8d0*/  FSEL R61, R60, -INF , P3 ;  /* 0xff8000003c3d7808 */ /* 0x001fe40001800000 */
[----:B------:R-:W-:-:S03]  /*a8e0*/  ISETP.GT.AND P3, PT, R30, 0x50, PT ;  /* 0x000000501e00780c */ /* 0x000fc60003f64270 */
[----:B------:R0:W2:Y:S08]  /*a8f0*/  MUFU.TANH R46, R65 ;  /* 0x00000041002e7308 */ /* 0x0000b00000002400 */
[----:B------:R-:W3:Y:S01]  /*a900*/  MUFU.TANH R68, R68 ;  /* 0x0000004400447308 */ /* 0x000ee20000002400 */
[----:B0-----:R-:W-:Y:S02]  /*a910*/  FSEL R65, R36, -INF , P2 ;  /* 0xff80000024417808 */ /* 0x001fe40001000000 */
[----:B------:R-:W-:-:S02]  /*a920*/  ISETP.GT.AND P2, PT, R30, 0x49, PT ;  /* 0x000000491e00780c */ /* 0x000fc40003f44270 */
[----:B------:R-:W-:Y:S02]  /*a930*/  FMNMX.FTZ R28, R65, R26, !PT ;  /* 0x0000001a411c7209 */ /* 0x000fe40007810000 */
[----:B-1----:R-:W-:Y:S01]  /*a940*/  FSEL R71, R71, -INF , P3 ;  /* 0xff80000047477808 */ /* 0x002fe20001800000 */
[----:B------:R0:W1:Y:S01]  /*a950*/  MUFU.TANH R50, R69 ;  /* 0x0000004500327308 */ /* 0x0000620000002400 */
[----:B------:R-:W-:Y:S02]  /*a960*/  FMNMX.FTZ R28, R61, R28, !PT ;  /* 0x0000001c3d1c7209 */ /* 0x000fe40007810000 */
[----:B------:R-:W-:-:S05]  /*a970*/  ISETP.GT.AND P3, PT, R30, 0x58, PT ;  /* 0x000000581e00780c */ /* 0x000fca0003f64270 */
[----:B------:R3:W-:Y:S01]  /*a980*/  MUFU.EX2 R26, R79 ;  /* 0x0000004f001a7308 */ /* 0x0007e20000000800 */
[----:B0-----:R-:W-:Y:S02]  /*a990*/  FSEL R69, R44, -INF , P2 ;  /* 0xff8000002c457808 */ /* 0x001fe40001000000 */
[----:B------:R-:W-:Y:S02]  /*a9a0*/  ISETP.GT.AND P2, PT, R30, 0x51, PT ;  /* 0x000000511e00780c */ /* 0x000fe40003f44270 */
[----:B------:R-:W-:Y:S02]  /*a9b0*/  FMNMX.FTZ R28, R69, R28, !PT ;  /* 0x0000001c451c7209 */ /* 0x000fe40007810000 */
[----:B--2---:R-:W-:Y:S01]  /*a9c0*/  FSEL R77, R46, -INF , P2 ;  /* 0xff8000002e4d7808 */ /* 0x004fe20001000000 */
[----:B------:R0:W-:Y:S01]  /*a9d0*/  MUFU.EX2 R20, R13 ;  /* 0x0000000d00147308 */ /* 0x0001e20000000800 */
[----:B------:R-:W-:Y:S02]  /*a9e0*/  FMNMX.FTZ R28, R71, R28, !PT ;  /* 0x0000001c471c7209 */ /* 0x000fe40007810000 */
[----:B------:R-:W-:-:S02]  /*a9f0*/  ISETP.GT.AND P2, PT, R30, 0x59, PT ;  /* 0x000000591e00780c */ /* 0x000fc40003f44270 */
[----:B---3--:R-:W-:Y:S02]  /*aa00*/  FSEL R79, R68, -INF , P3 ;  /* 0xff800000444f7808 */ /* 0x008fe40001800000 */
[----:B------:R-:W-:Y:S01]  /*aa10*/  FMNMX.FTZ R30, R77, R28, !PT ;  /* 0x0000001c4d1e7209 */ /* 0x000fe20007810000 */
[----:B------:R-:W2:Y:S01]  /*aa20*/  MUFU.EX2 R153, R153 ;  /* 0x0000009900997308 */ /* 0x000ea20000000800 */
[----:B-1----:R-:W-:Y:S02]  /*aa30*/  FSEL R75, R50, -INF , P2 ;  /* 0xff800000324b7808 */ /* 0x002fe40001000000 */
[----:B------:R-:W-:-:S04]  /*aa40*/  FMNMX.FTZ R30, R79, R30, !PT ;  /* 0x0000001e4f1e7209 */ /* 0x000fc80007810000 */
[----:B0-----:R-:W-:Y:S01]  /*aa50*/  FMNMX.FTZ R13, R75, R30, !PT ;  /* 0x0000001e4b0d7209 */ /* 0x001fe20007810000 */
[----:B------:R-:W0:Y:S01]  /*aa60*/  MUFU.EX2 R155, R155 ;  /* 0x0000009b009b7308 */ /* 0x000e220000000800 */
[----:B------:R-:W-:-:S03]  /*aa70*/  FFMA.FTZ R30, R73, R14, -R42 ;  /* 0x0000000e491e7223 */ /* 0x000fc6000001082a */
[----:B------:R-:W1:Y:S04]  /*aa80*/  SHFL.BFLY PT, R36, R13, 0x2, 0x1f ;  /* 0x0c401f000d247f89 */ /* 0x000e6800000e0000 */
[----:B------:R-:W3:Y:S08]  /*aa90*/  MUFU.EX2 R157, R157 ;  /* 0x0000009d009d7308 */ /* 0x000ef00000000800 */
[----:B------:R-:W4:Y:S08]  /*aaa0*/  MUFU.EX2 R24, R83 ;  /* 0x0000005300187308 */ /* 0x000f300000000800 */
[----:B------:R-:W4:Y:S01]  /*aab0*/  MUFU.EX2 R159, R159 ;  /* 0x0000009f009f7308 */ /* 0x000f220000000800 */
[----:B-1----:R-:W-:Y:S01]  /*aac0*/  FMNMX.FTZ R31, R13, R36, !PT ;  /* 0x000000240d1f7209 */ /* 0x002fe20007810000 */
[-CC-:B------:R-:W-:Y:S01]  /*aad0*/  FFMA.FTZ R36, R27, R14.reuse, -R42.reuse ;  /* 0x0000000e1b247223 */ /* 0x180fe2000001082a */
[----:B------:R-:W-:-:S05]  /*aae0*/  FFMA.FTZ R42, R43, R14, -R42 ;  /* 0x0000000e2b2a7223 */ /* 0x000fca000001082a */
[----:B------:R-:W-:Y:S01]  /*aaf0*/  MUFU.EX2 R161, R161 ;  /* 0x000000a100a17308 */ /* 0x000fe20000000800 */
[----:B------:R-:W1:Y:S07]  /*ab00*/  SHFL.BFLY PT, R44, R31, 0x1, 0x1f ;  /* 0x0c201f001f2c7f89 */ /* 0x000e6e00000e0000 */
[----:B------:R-:W-:Y:S08]  /*ab10*/  MUFU.EX2 R28, R32 ;  /* 0x00000020001c7308 */ /* 0x000ff00000000800 */
[----:B------:R-:W-:Y:S08]  /*ab20*/  MUFU.EX2 R163, R163 ;  /* 0x000000a300a37308 */ /* 0x000ff00000000800 */
[----:B------:R-:W-:Y:S01]  /*ab30*/  MUFU.EX2 R30, R30 ;  /* 0x0000001e001e7308 */ /* 0x000fe20000000800 */
[----:B-1----:R-:W-:-:S04]  /*ab40*/  FMNMX.FTZ R13, R31, R44, !PT ;  /* 0x0000002c1f0d7209 */ /* 0x002fc80007810000 */
[C---:B------:R-:W-:Y:S01]  /*ab50*/  FSETP.NEU.FTZ.AND P2, PT, R13.reuse, -INF , PT ;  /* 0xff8000000d00780b */ /* 0x040fe20003f5d000 */
[----:B------:R-:W-:Y:S02]  /*ab60*/  FMUL.FTZ R46, R13, R14 ;  /* 0x0000000e0d2e7220 */ /* 0x000fe40000410000 */
[----:B------:R-:W-:Y:S03]  /*ab70*/  MUFU.EX2 R165, R165 ;  /* 0x000000a500a57308 */ /* 0x000fe60000000800 */
[----:B------:R-:W-:-:S05]  /*ab80*/  FSEL R46, R46, RZ, P2 ;  /* 0x000000ff2e2e7208 */ /* 0x000fca0001000000 */
[-CC-:B-----5:R-:W-:Y:S01]  /*ab90*/  FFMA.FTZ R152, R40, R14.reuse, -R46.reuse ;  /* 0x0000000e28987223 */ /* 0x1a0fe2000001082e */
[-CC-:B------:R-:W-:Y:S01]  /*aba0*/  FFMA.FTZ R27, R45, R14.reuse, -R46.reuse ;  /* 0x0000000e2d1b7223 */ /* 0x180fe2000001082e */
[-CC-:B------:R-:W-:Y:S01]  /*abb0*/  FFMA.FTZ R154, R3, R14.reuse, -R46.reuse ;  /* 0x0000000e039a7223 */ /* 0x180fe2000001082e */
[-C--:B------:R-:W-:Y:S01]  /*abc0*/  FFMA.FTZ R3, R49, R14.reuse, -R46 ;  /* 0x0000000e31037223 */ /* 0x080fe2000001082e */
[----:B--2---:R-:W-:Y:S01]  /*abd0*/  FADD.FTZ R40, R153, R0 ;  /* 0x0000000099287221 */ /* 0x004fe20000010000 */
[-CC-:B------:R-:W-:Y:S01]  /*abe0*/  FFMA.FTZ R156, R21, R14.reuse, -R46.reuse ;  /* 0x0000000e159c7223 */ /* 0x180fe2000001082e */
[----:B------:R-:W-:Y:S01]  /*abf0*/  MUFU.EX2 R152, R152 ;  /* 0x0000009800987308 */ /* 0x000fe20000000800 */
[-C--:B------:R-:W-:Y:S01]  /*ac00*/  FFMA.FTZ R21, R53, R14.reuse, -R46 ;  /* 0x0000000e35157223 */ /* 0x080fe2000001082e */
[----:B0-----:R-:W-:Y:S01]  /*ac10*/  FADD.FTZ R37, R155, R40 ;  /* 0x000000289b257221 */ /* 0x001fe20000010000 */
        /* <DEDUP_REMOVED lines=17> */
[----:B------:R-:W-:Y:S01]  /*ad30*/  F2FP.F16.F32.PACK_AB R153, R0, R153 ;  /* 0x000000990099723e */ /* 0x000fe200000000ff */
[-CC-:B------:R-:W-:Y:S01]  /*ad40*/  FFMA.FTZ R61, R61, R14.reuse, -R46.reuse ;  /* 0x0000000e3d3d7223 */ /* 0x180fe2000001082e */
[----:B------:R-:W-:Y:S01]  /*ad50*/  FADD.FTZ R48, R26, R39 ;  /* 0x000000271a307221 */ /* 0x000fe20000010000 */
[----:B------:R-:W-:Y:S01]  /*ad60*/  @!P1 VIADD R39, R15, 0x22840 ;  /* 0x000228400f279836 */ /* 0x000fe20000000000 */
[----:B------:R-:W2:Y:S01]  /*ad70*/  MUFU.EX2 R3, R3 ;  /* 0x0000000300037308 */ /* 0x000ea20000000800 */
[----:B0-----:R-:W-:Y:S01]  /*ad80*/  FADD.FTZ R37, R152, R27 ;  /* 0x0000001b98257221 */ /* 0x001fe20000010000 */
[----:B------:R-:W-:Y:S01]  /*ad90*/  F2FP.F16.F32.PACK_AB R155, R20, R155 ;  /* 0x0000009b149b723e */ /* 0x000fe200000000ff */
[-CC-:B------:R-:W-:Y:S01]  /*ada0*/  FFMA.FTZ R69, R69, R14.reuse, -R46.reuse ;  /* 0x0000000e45457223 */ /* 0x180fe2000001082e */
[----:B------:R-:W-:Y:S01]  /*adb0*/  @!P1 PRMT R39, RZ, 0x654, R39 ;  /* 0x00000654ff279816 */ /* 0x000fe20000000027 */
[----:B------:R0:W-:Y:S06]  /*adc0*/  BAR.ARV R177, 0x100 ;  /* 0x000400b10000751d */ /* 0x0001ec0000002000 */
[----:B------:R-:W3:Y:S01]  /*add0*/  MUFU.EX2 R156, R156 ;  /* 0x0000009c009c7308 */ /* 0x000ee20000000800 */
[----:B-1----:R-:W-:Y:S01]  /*ade0*/  FADD.FTZ R40, R154, R37 ;  /* 0x000000259a287221 */ /* 0x002fe20000010000 */
[----:B------:R1:W-:Y:S01]  /*adf0*/  @!P1 SYNCS.ARRIVE.TRANS64.RED.A1T0 RZ, [R39+URZ], RZ ;  /* 0x000000ff27ff99a7 */ /* 0x0003e2000810043f */
[-CC-:B------:R-:W-:Y:S01]  /*ae00*/  FFMA.FTZ R37, R57, R14.reuse, -R46.reuse ;  /* 0x0000000e39257223 */ /* 0x180fe2000001082e */
[-CC-:B------:R-:W-:Y:S01]  /*ae10*/  FFMA.FTZ R71, R71, R14.reuse, -R46.reuse ;  /* 0x0000000e47477223 */ /* 0x180fe2000001082e */
[-C--:B------:R-:W-:Y:S01]  /*ae20*/  FFMA.FTZ R77, R77, R14.reuse, -R46 ;  /* 0x0000000e4d4d7223 */ /* 0x080fe2000001082e */
[----:B--2---:R-:W-:Y:S01]  /*ae30*/  FADD.FTZ R41, R3, R40 ;  /* 0x0000002803297221 */ /* 0x004fe20000010000 */
[-CC-:B------:R-:W-:Y:S01]  /*ae40*/  FFMA.FTZ R79, R79, R14.reuse, -R46.reuse ;  /* 0x0000000e4f4f7223 */ /* 0x180fe2000001082e */
[----:B------:R-:W2:Y:S01]  /*ae50*/  MUFU.EX2 R21, R21 ;  /* 0x0000001500157308 */ /* 0x000ea20000000800 */
[----:B------:R-:W-:Y:S01]  /*ae60*/  FFMA.FTZ R46, R75, R14, -R46 ;  /* 0x0000000e4b2e7223 */ /* 0x000fe2000001082e */
[----:B------:R-:W-:-:S02]  /*ae70*/  F2FP.F16.F32.PACK_AB R154, R3, R154 ;  /* 0x0000009a039a723e */ /* 0x000fc400000000ff */
[----:B------:R-:W-:Y:S02]  /*ae80*/  F2FP.F16.F32.PACK_AB R157, R24, R157 ;  /* 0x0000009d189d723e */ /* 0x000fe400000000ff */
[----:B------:R-:W-:Y:S02]  /*ae90*/  F2FP.F16.F32.PACK_AB R159, R26, R159 ;  /* 0x0000009f1a9f723e */ /* 0x000fe400000000ff */
[----:B------:R-:W4:Y:S01]  /*aea0*/  MUFU.EX2 R158, R158 ;  /* 0x0000009e009e7308 */ /* 0x000f220000000800 */
[----:B---3--:R-:W-:Y:S01]  /*aeb0*/  FADD.FTZ R40, R156, R41 ;  /* 0x000000299c287221 */ /* 0x008fe20000010000 */
[----:B------:R-:W-:Y:S01]  /*aec0*/  FADD.FTZ R41, R161, R48 ;  /* 0x00000030a1297221 */ /* 0x000fe20000010000 */
[C---:B------:R-:W-:Y:S02]  /*aed0*/  F2FP.F16.F32.PACK_AB R161, R28.reuse, R161 ;  /* 0x000000a11ca1723e */ /* 0x040fe400000000ff */
[----:B------:R-:W-:Y:S01]  /*aee0*/  F2FP.F16.F32.PACK_AB R152, R27, R152 ;  /* 0x000000981b98723e */ /* 0x000fe200000000ff */
[----:B------:R-:W-:-:S02]  /*aef0*/  FADD.FTZ R48, R28, R41 ;  /* 0x000000291c307221 */ /* 0x000fc40000010000 */
[----:B------:R-:W3:Y:S01]  /*af00*/  MUFU.EX2 R25, R25 ;  /* 0x0000001900197308 */ /* 0x000ee20000000800 */
[----:B--2---:R-:W-:Y:S01]  /*af10*/  FADD.FTZ R29, R21, R40 ;  /* 0x00000028151d7221 */ /* 0x004fe20000010000 */
[----:B------:R-:W-:Y:S01]  /*af20*/  FADD.FTZ R41, R163, R48 ;  /* 0x00000030a3297221 */ /* 0x000fe20000010000 */
[C---:B------:R-:W-:Y:S02]  /*af30*/  F2FP.F16.F32.PACK_AB R163, R30.reuse, R163 ;  /* 0x000000a31ea3723e */ /* 0x040fe400000000ff */
[----:B------:R-:W-:Y:S01]  /*af40*/  F2FP.F16.F32.PACK_AB R156, R21, R156 ;  /* 0x0000009c159c723e */ /* 0x000fe200000000ff */
[----:B------:R-:W-:Y:S02]  /*af50*/  FADD.FTZ R48, R30, R41 ;  /* 0x000000291e307221 */ /* 0x000fe40000010000 */
[----:B------:R-:W2:Y:S01]  /*af60*/  MUFU.EX2 R160, R160 ;  /* 0x000000a000a07308 */ /* 0x000ea20000000800 */
[----:B----4-:R-:W-:Y:S01]  /*af70*/  FADD.FTZ R40, R158, R29 ;  /* 0x0000001d9e287221 */ /* 0x010fe20000010000 */
[----:B-1----:R-:W-:-:S06]  /*af80*/  FADD.FTZ R39, R165, R48 ;  /* 0x00000030a5277221 */ /* 0x002fcc0000010000 */
[----:B------:R-:W1:Y:S01]  /*af90*/  MUFU.EX2 R31, R31 ;  /* 0x0000001f001f7308 */ /* 0x000e620000000800 */
[C---:B---3--:R-:W-:Y:S01]  /*afa0*/  FADD.FTZ R29, R25.reuse, R40 ;  /* 0x00000028191d7221 */ /* 0x048fe20000010000 */
[----:B------:R-:W-:-:S06]  /*afb0*/  F2FP.F16.F32.PACK_AB R158, R25, R158 ;  /* 0x0000009e199e723e */ /* 0x000fcc00000000ff */
[----:B------:R-:W3:Y:S01]  /*afc0*/  MUFU.EX2 R32, R63 ;  /* 0x0000003f00207308 */ /* 0x000ee20000000800 */
[----:B--2---:R-:W-:-:S07]  /*afd0*/  FADD.FTZ R40, R160, R29 ;  /* 0x0000001da0287221 */ /* 0x004fce0000010000 */
[----:B------:R-:W2:Y:S01]  /*afe0*/  MUFU.EX2 R162, R162 ;  /* 0x000000a200a27308 */ /* 0x000ea20000000800 */
[C---:B-1----:R-:W-:Y:S01]  /*aff0*/  FADD.FTZ R29, R31.reuse, R40 ;  /* 0x000000281f1d7221 */ /* 0x042fe20000010000 */
[----:B------:R-:W-:-:S06]  /*b000*/  F2FP.F16.F32.PACK_AB R160, R31, R160 ;  /* 0x000000a01fa0723e */ /* 0x000fcc00000000ff */
        /* <DEDUP_REMOVED lines=63> */
.L_x_13990:
[----:B------:R0:W1:Y:S01]  /*b400*/  SYNCS.PHASECHK.TRANS64.TRYWAIT P2, [R15+URZ+0x22850], R74 ;  /* 0x0228504a0f0075a7 */ /* 0x000062000804017f */
[----:B------:R-:W-:Y:S05]  /*b410*/  @!P0 BRA `(.L_x_13991) ;  /* 0x0000000000048947 */ /* 0x000fea0003800000 */
[----:B------:R-:W-:Y:S01]  /*b420*/  BPT.TRAP 0x1 ;  /* 0x000000040000795c */ /* 0x000fe20000300000 */
.L_x_13991:
[----:B------:R-:W-:Y:S04]  /*b430*/  BSSY B0, `(.L_x_13992) ;  /* 0x0000004000007945 */ /* 0x000fe80003800000 */
[----:B-1----:R-:W-:Y:S05]  /*b440*/  @P2 BRA `(.L_x_13993) ;  /* 0x0000000000082947 */ /* 0x002fea0003800000 */
[----:B------:R-:W1:Y:S02]  /*b450*/  SYNCS.PHASECHK.TRANS64.TRYWAIT P2, [R15+URZ+0x22850], R74 ;  /* 0x0228504a0f0075a7 */ /* 0x000e64000804017f */
[----:B-1----:R-:W-:Y:S05]  /*b460*/  @!P2 BRA `(.L_x_13994) ;  /* 0x0000014000d4a947 */ /* 0x002fea0003800000 */
.L_x_13993:
[----:B------:R-:W-:Y:S05]  /*b470*/  BSYNC B0 ;  /* 0x0000000000007941 */ /* 0x000fea0003800000 */
.L_x_13992:
[----:B------:R-:W-:Y:S05]  /*b480*/  WARPSYNC.ALL ;  /* 0x0000000000007948 */ /* 0x000fea0003800000 */
[----:B------:R-:W2:Y:S01]  /*b490*/  LDC R20, c[0x0][0x448] ;  /* 0x00011200ff147b82 */ /* 0x000ea20000000800 */
[----:B------:R-:W-:Y:S01]  /*b4a0*/  R2UR UR4, R18 ;  /* 0x00000000120472ca */ /* 0x000fe200000e0000 */
[----:B------:R-:W-:Y:S01]  /*b4b0*/  IMAD.MOV.U32 R25, RZ, RZ, 0xc00 ;  /* 0x00000c00ff197424 */ /* 0x000fe200078e00ff */
[----:B------:R-:W-:Y:S01]  /*b4c0*/  ULDC UR39, c[0x0][0x9d8] ;  /* 0x0002760000277ab9 */ /* 0x000fe20000000800 */
[----:B------:R-:W-:Y:S01]  /*b4d0*/  IMAD.MOV.U32 R29, RZ, RZ, 0x40000040 ;  /* 0x40000040ff1d7424 */ /* 0x000fe200078e00ff */
[----:B------:R-:W-:Y:S01]  /*b4e0*/  ULDC UR42, c[0x0][0x9d8] ;  /* 0x00027600002a7ab9 */ /* 0x000fe20000000800 */
[----:B------:R-:W-:Y:S01]  /*b4f0*/  IMAD.MOV.U32 R27, RZ, RZ, 0x40000040 ;  /* 0x40000040ff1b7424 */ /* 0x000fe200078e00ff */
[----:B------:R-:W-:Y:S01]  /*b500*/  ULDC UR37, c[0x0][0x988] ;  /* 0x0002620000257ab9 */ /* 0x000fe20000000800 */
[----:B------:R-:W-:Y:S01]  /*b510*/  IMAD.MOV.U32 R31, RZ, RZ, 0x40000040 ;  /* 0x40000040ff1f7424 */ /* 0x000fe200078e00ff */
[----:B------:R-:W-:Y:S01]  /*b520*/  R2UR UR11, R29 ;  /* 0x000000001d0b72ca */ /* 0x000fe200000e0000 */
[----:B01----:R-:W-:Y:S01]  /*b530*/  @!P1 VIADD R15, R15, 0x22860 ;  /* 0x000228600f0f9836 */ /* 0x003fe20000000000 */
[----:B------:R-:W-:Y:S01]  /*b540*/  R2UR UR15, R27 ;  /* 0x000000001b0f72ca */ /* 0x000fe200000e0000 */
[----:B------:R-:W-:Y:S01]  /*b550*/  ULDC UR38, c[0x0][0x988] ;  /* 0x0002620000267ab9 */ /* 0x000fe20000000800 */
[----:B------:R-:W-:Y:S01]  /*b560*/  R2UR UR19, R29 ;  /* 0x000000001d1372ca */ /* 0x000fe200000e0000 */
[----:B------:R-:W-:Y:S01]  /*b570*/  UIADD3 UR4, UR4, 0x400, URZ ;  /* 0x0000040004047890 */ /* 0x000fe2000fffe03f */
[----:B------:R-:W-:-:S02]  /*b580*/  R2UR UR23, R31 ;  /* 0x000000001f1772ca */ /* 0x000fc400000e0000 */
[----:B------:R-:W-:Y:S01]  /*b590*/  @!P1 PRMT R15, RZ, 0x654, R15 ;  /* 0x00000654ff0f9816 */ /* 0x000fe2000000000f */
[----:B------:R-:W-:-:S04]  /*b5a0*/  USHF.R.U32.HI UR4, URZ, 0x4, UR4 ;  /* 0x000000043f047899 */ /* 0x000fc80008011604 */
[----:B------:R-:W-:Y:S01]  /*b5b0*/  ULOP3.LUT UR4, UR4, 0x3fff, URZ, 0xc0, !UPT ;  /* 0x00003fff04047892 */ /* 0x000fe2000f8ec03f */
[----:B------:R0:W-:Y:S01]  /*b5c0*/  BAR.SYNC.DEFER_BLOCKING R72, 0x100 ;  /* 0x000400480000751d */ /* 0x0001e20000010000 */
[----:B--2---:R-:W-:Y:S01]  /*b5d0*/  ISETP.NE.AND P2, PT, R20, 0x1, PT ;  /* 0x000000011400780c */ /* 0x004fe20003f45270 */
[----:B------:R-:W-:Y:S01]  /*b5e0*/  IMAD.MOV.U32 R20, RZ, RZ, R206 ;  /* 0x000000ffff147224 */ /* 0x000fe200078e00ce */
        /* <DEDUP_REMOVED lines=8> */
[----:B------:R-:W-:-:S02]  /*b670*/  R2UR UR10, R28 ;  /* 0x000000001c0a72ca */ /* 0x000fc400000e0000 */
[----:B------:R-:W-:Y:S01]  /*b680*/  IADD3 R28, R24, 0x180, RZ ;  /* 0x00000180181c7810 */ /* 0x000fe20007ffe0ff */
[----:B------:R-:W2:Y:S01]  /*b690*/  @P2 LDC R26, c[0x0][0x450] ;  /* 0x00011400ff1a2b82 */ /* 0x000ea20000000800 */
[----:B------:R-:W-:Y:S02]  /*b6a0*/  R2UR UR22, R30 ;  /* 0x000000001e1672ca */ /* 0x000fe400000e0000 */
[----:B------:R-:W-:Y:S02]  /*b6b0*/  R2UR UR18, R28 ;  /* 0x000000001c1272ca */ /* 0x000fe400000e0000 */
[----:B------:R-:W-:Y:S01]  /*b6c0*/  R2UR UR27, R25 ;  /* 0x00000000191b72ca */ /* 0x000fe200000e0000 */
[----:B-1----:R-:W-:-:S05]  /*b6d0*/  @P2 IMAD.HI.U32 R21, R206, R21, RZ ;  /* 0x00000015ce152227 */ /* 0x002fca00078e00ff */
[----:B--2---:R-:W-:Y:S01]  /*b6e0*/  @P2 SHF.R.U32.HI R20, RZ, R26, R21 ;  /* 0x0000001aff142219 */ /* 0x004fe20000011615 */
[C---:B------:R-:W-:Y:S02]  /*b6f0*/  VIADD R26, R24.reuse, 0x100 ;  /* 0x00000100181a7836 */ /* 0x040fe40000000000 */
[----:B------:R-:W-:Y:S01]  /*b700*/  VIADD R24, R24, 0x280 ;  /* 0x0000028018187836 */ /* 0x000fe20000000000 */
[----:B------:R-:W-:Y:S02]  /*b710*/  IADD3 R20, R20, R209, -R207 ;  /* 0x000000d114147210 */ /* 0x000fe40007ffe8cf */
[----:B------:R-:W-:Y:S02]  /*b720*/  R2UR UR14, R26 ;  /* 0x000000001a0e72ca */ /* 0x000fe400000e0000 */
[----:B------:R-:W-:Y:S01]  /*b730*/  R2UR UR26, R24 ;  /* 0x00000000181a72ca */ /* 0x000fe200000e0000 */
[----:B------:R-:W-:Y:S01]  /*b740*/  IMAD.HI R20, R20, 0x2aaaaaab, RZ ;  /* 0x2aaaaaab14147827 */ /* 0x000fe200078e02ff */
[----:B0-----:R-:W-:-:S06]  /*b750*/  WARPGROUP.ARRIVE ;  /* 0x00000000000079c5 */ /* 0x001fcc0000000000 */
        /* <DEDUP_REMOVED lines=23> */
[----:B0-----:R-:W-:-:S04]  /*b8d0*/  SHF.R.U32.HI R15, RZ, 0x1f, R20 ;  /* 0x0000001fff0f7819 */ /* 0x001fc80000011614 */
[----:B------:R-:W-:Y:S01]  /*b8e0*/  LEA.HI.SX32 R15, R20, R15, 0x1c ;  /* 0x0000000f140f7211 */ /* 0x000fe200078fe2ff */
[----:B------:R-:W-:-:S03]  /*b8f0*/  VIADD R20, R178, 0xfffffffe ;  /* 0xfffffffeb2147836 */ /* 0x000fc60000000000 */
[----:B------:R-:W-:-:S04]  /*b900*/  VIMNMX R15, R211, R15, !PT ;  /* 0x0000000fd30f7248 */ /* 0x000fc80007fe0100 */
[----:B------:R-:W-:-:S13]  /*b910*/  ISETP.GE.AND P2, PT, R20, R15, PT ;  /* 0x0000000f1400720c */ /* 0x000fda0003f46270 */
[----:B------:R-:W-:Y:S05]  /*b920*/  @!P2 BRA `(.L_x_13995) ;  /* 0x0000002c0030a947 */ /* 0x000fea0003800000 */
[----:B------:R-:W-:Y:S02]  /*b930*/  IMAD.MOV.U32 R218, RZ, RZ, R176 ;  /* 0x000000ffffda7224 */ /* 0x000fe400078e00b0 */
[----:B------:R-:W-:-:S07]  /*b940*/  IMAD.MOV.U32 R219, RZ, RZ, R13 ;  /* 0x000000ffffdb7224 */ /* 0x000fce00078e000d */
.L_x_14005:
[----:B------:R-:W-:Y:S01]  /*b950*/  VIADD R22, R22, 0x1 ;  /* 0x0000000116167836 */ /* 0x000fe20000000000 */
[----:B------:R-:W-:Y:S05]  /*b960*/  YIELD ;  /* 0x0000000000007946 */ /* 0x000fea0003800000 */
[----:B------:R-:W-:-:S04]  /*b970*/  ISETP.NE.AND P2, PT, R22, 0x2, PT ;  /* 0x000000021600780c */ /* 0x000fc80003f45270 */
[----:B------:R-:W-:Y:S02]  /*b980*/  SEL R13, RZ, 0x1, P2 ;  /* 0x00000001ff0d7807 */ /* 0x000fe40001000000 */
[----:B------:R-:W-:Y:S02]  /*b990*/  SEL R22, R22, RZ, P2 ;  /* 0x000000ff16167207 */ /* 0x000fe40001000000 */
[----:B------:R-:W-:Y:S01]  /*b9a0*/  LOP3.LUT R202, R202, R13, RZ, 0x3c, !PT ;  /* 0x0000000dcaca7212 */ /* 0x000fe200078e3cff */
[----:B0-----:R-:W-:Y:S06]  /*b9b0*/  @!P0 BRA `(.L_x_13996) ;  /* 0x0000000000048947 */ /* 0x001fec0003800000 */
[----:B------:R-:W-:Y:S01]  /*b9c0*/  BPT.TRAP 0x1 ;  /* 0x000000040000795c */ /* 0x000fe20000300000 */
.L_x_13996:
[----:B------:R-:W-:Y:S01]  /*b9d0*/  IMAD R21, R22, 0x8, R18 ;  /* 0x0000000816157824 */ /* 0x000fe200078e0212 */
[----:B------:R-:W-:-:S04]  /*b9e0*/  SHF.L.U32 R213, R202, 0x1f, RZ ;  /* 0x0000001fcad57819 */ /* 0x000fc800000006ff */
[----:B------:R0:W1:Y:S01]  /*b9f0*/  SYNCS.PHASECHK.TRANS64.TRYWAIT P2, [R21+URZ+0x22830], R213 ;  /* 0x022830d5150075a7 */ /* 0x000062000804017f */
[----:B------:R-:W-:Y:S05]  /*ba00*/  @!P0 BRA `(.L_x_13997) ;  /* 0x0000000000048947 */ /* 0x000fea0003800000 */
[----:B------:R-:W-:Y:S01]  /*ba10*/  BPT.TRAP 0x1 ;  /* 0x000000040000795c */ /* 0x000fe20000300000 */
.L_x_13997:
[----:B------:R-:W2:Y:S01]  /*ba20*/  LDC R13, c[0x0][0x448] ;  /* 0x00011200ff0d7b82 */ /* 0x000ea20000000800 */
[----:B------:R-:W-:Y:S01]  /*ba30*/  IMAD.IADD R220, R215, 0x1, R206 ;  /* 0x00000001d7dc7824 */ /* 0x000fe200078e02ce */
        /* <DEDUP_REMOVED lines=8> */
.L_x_13998:
[----:B------:R-:W-:Y:S01]  /*bac0*/  IMAD R156, R22, 0x300, R12 ;  /* 0x00000300169c7824 */ /* 0x000fe200078e020c */
[----:B------:R-:W-:Y:S01]  /*bad0*/  MOV R157, 0x40000040 ;  /* 0x40000040009d7802 */ /* 0x000fe20000000f00 */
        /* <DEDUP_REMOVED lines=12> */
[----:B------:R-:W2:Y:S01]  /*bba0*/  SHFL.IDX PT, R13, R220, RZ, 0x1c1f ;  /* 0x001c1fffdc0d7589 */ /* 0x000ea200000e0000 */
[----:B------:R-:W-:Y:S01]  /*bbb0*/  R2UR UR11, R155 ;  /* 0x000000009b0b72ca */ /* 0x000fe200000e0000 */
[----:B------:R-:W-:Y:S01]  /*bbc0*/  IMAD R14, R20, -0x60, RZ ;  /* 0xffffffa0140e7824 */ /* 0x000fe200078e02ff */
        /* <DEDUP_REMOVED lines=8> */
[----:B------:R-:W-:Y:S01]  /*bc50*/  HGMMA.64x96x16.F32 R152, gdesc[UR4], RZ, !UPT, gsb0 ;  /* 0x01600000049879f0 */ /* 0x000fe2000c0008ff */
[----:B------:R-:W-:Y:S02]  /*bc60*/  R2UR UR13, R9 ;  /* 0x00000000090d72ca */ /* 0x000fe400000e0000 */
[----:B------:R-:W-:-:S02]  /*bc70*/  R2UR UR16, R6 ;  /* 0x00000000061072ca */ /* 0x000fc400000e0000 */
[----:B------:R-:W-:Y:S02]  /*bc80*/  R2UR UR17, R7 ;  /* 0x00000000071172ca */ /* 0x000fe400000e0000 */
[----:B------:R-:W-:Y:S02]  /*bc90*/  IADD3 R14, -R210, 0x1, R14 ;  /* 0x00000001d20e7810 */ /* 0x000fe40007ffe10e */
[----:B------:R-:W-:Y:S02]  /*bca0*/  LOP3.LUT R19, R19, 0xffbfffff, RZ, 0xc0, !PT ;  /* 0xffbfffff13137812 */ /* 0x000fe400078ec0ff */
[----:B------:R-:W-:Y:S02]  /*bcb0*/  IADD3 R14, -R207, R14, R209 ;  /* 0x0000000ecf0e7210 */ /* 0x000fe40007ffe1d1 */
[----:B------:R-:W-:-:S03]  /*bcc0*/  @P1 LOP3.LUT R19, R19, 0x400000, RZ, 0xfc, !PT ;  /* 0x0040000013131812 */ /* 0x000fc600078efcff */
[C---:B--2---:R-:W-:Y:S01]  /*bcd0*/  IMAD.IADD R13, R14.reuse, 0x1, R13 ;  /* 0x000000010e0d7824 */ /* 0x044fe200078e020d */
[----:B------:R-:W-:Y:S01]  /*bce0*/  LOP3.LUT R19, R19, 0xffdfffff, RZ, 0xc0, !PT ;  /* 0xffdfffff13137812 */ /* 0x000fe200078ec0ff */
[----:B---3--:R-:W-:-:S03]  /*bcf0*/  IMAD.IADD R220, R14, 0x1, R220 ;  /* 0x000000010edc7824 */ /* 0x008fc600078e02dc */
[----:B------:R-:W-:Y:S02]  /*bd00*/  ISETP.GT.AND P1, PT, R13, 0x41, PT ;  /* 0x000000410d00780c */ /* 0x000fe40003f24270 */
[----:B------:R-:W-:Y:S02]  /*bd10*/  @P0 LOP3.LUT R19, R19, 0x200000, RZ, 0xfc, !PT ;  /* 0x0020000013130812 */ /* 0x000fe400078efcff */
[----:B------:R-:W-:Y:S02]  /*bd20*/  ISETP.GT.AND P0, PT, R13, 0x48, PT ;  /* 0x000000480d00780c */ /* 0x000fe40003f04270 */
[----:B------:R-:W-:Y:S02]  /*bd30*/  LOP3.LUT R19, R19, 0xff7fffff, RZ, 0xc0, !PT ;  /* 0xff7fffff13137812 */ /* 0x000fe400078ec0ff */
[C---:B------:R-:W-:Y:S02]  /*bd40*/  ISETP.GT.AND P2, PT, R13.reuse, 0x49, PT ;  /* 0x000000490d00780c */ /* 0x040fe40003f44270 */
[----:B------:R-:W-:-:S02]  /*bd50*/  ISETP.GT.AND P3, PT, R13, 0x50, PT ;  /* 0x000000500d00780c */ /* 0x000fc40003f64270 */
[----:B------:R-:W-:Y:S02]  /*bd60*/  ISETP.GT.AND P4, PT, R13, 0x51, PT ;  /* 0x000000510d00780c */ /* 0x000fe40003f84270 */
[----:B------:R-:W-:Y:S02]  /*bd70*/  @P1 LOP3.LUT R19, R19, 0x800000, RZ, 0xfc, !PT ;  /* 0x0080000013131812 */ /* 0x000fe400078efcff */
[----:B------:R-:W-:Y:S02]  /*bd80*/  ISETP.GT.AND P1, PT, R13, RZ, PT ;  /* 0x000000ff0d00720c */ /* 0x000fe40003f24270 */
[----:B------:R-:W-:Y:S02]  /*bd90*/  LOP3.LUT R19, R19, 0xfeffffff, RZ, 0xc0, !PT ;  /* 0xfeffffff13137812 */ /* 0x000fe400078ec0ff */
[----:B------:R-:W-:Y:S02]  /*bda0*/  ISETP.GT.AND P5, PT, R13, 0x58, PT ;  /* 0x000000580d00780c */ /* 0x000fe40003fa4270 */
[----:B------:R-:W-:-:S02]  /*bdb0*/  @P0 LOP3.LUT R19, R19, 0x1000000, RZ, 0xfc, !PT ;  /* 0x0100000013130812 */ /* 0x000fc400078efcff */
[C---:B------:R-:W-:Y:S02]  /*bdc0*/  ISETP.GT.AND P0, PT, R13.reuse, 0x1, PT ;  /* 0x000000010d00780c */ /* 0x040fe40003f04270 */
        /* <DEDUP_REMOVED lines=52> */
[----:B------:R-:W-:Y:S01]  /*c110*/  ISETP.GT.AND P1, PT, R13, 0x10, PT ;  /* 0x000000100d00780c */ /* 0x000fe20003f24270 */
        /* <DEDUP_REMOVED lines=53> */
[----:B------:R-:W-:Y:S02]  /*c470*/  FMNMX.FTZ R13, R153, R13, !PT ;  /* 0x0000000d990d7209 */ /* 0x000fe40007810000 */
[----:B--2---:R-:W-:Y:S02]  /*c480*/  FSEL R181, R181, -INF , P0 ;  /* 0xff800000b5b57808 */ /* 0x004fe40000000000 */
[----:B------:R-:W-:Y:S02]  /*c490*/  FMNMX.FTZ R13, R156, R13, !PT ;  /* 0x0000000d9c0d7209 */ /* 0x000fe40007810000 */
[----:B------:R-:W-:Y:S01]  /*c4a0*/  LOP3.LUT P0, RZ, R19, 0x1000000, RZ, 0xc0, !PT ;  /* 0x0100000013ff7812 */ /* 0x000fe2000780c0ff */
[----:B------:R-:W2:Y:S01]  /*c4b0*/  MUFU.TANH R188, R188 ;  /* 0x000000bc00bc7308 */ /* 0x000ea20000002400 */
[----:B------:R-:W-:Y:S02]  /*c4c0*/  FMNMX.FTZ R13, R157, R13, !PT ;  /* 0x0000000d9d0d7209 */ /* 0x000fe40007810000 */
[----:B---3--:R-:W-:-:S02]  /*c4d0*/  FSEL R184, R184, -INF , P1 ;  /* 0xff800000b8b87808 */ /* 0x008fc40000800000 */
[----:B------:R-:W-:Y:S02]  /*c4e0*/  FMNMX.FTZ R13, R160, R13, !PT ;  /* 0x0000000da00d7209 */ /* 0x000fe40007810000 */
[----:B------:R-:W-:Y:S01]  /*c4f0*/  LOP3.LUT P1, RZ, R19, 0x800000, RZ, 0xc0, !PT ;  /* 0x0080000013ff7812 */ /* 0x000fe2000782c0ff */
[----:B------:R-:W3:Y:S01]  /*c500*/  MUFU.TANH R189, R189 ;  /* 0x000000bd00bd7308 */ /* 0x000ee20000002400 */
[----:B------:R-:W-:Y:S02]  /*c510*/  FMNMX.FTZ R13, R161, R13, !PT ;  /* 0x0000000da10d7209 */ /* 0x000fe40007810000 */
[----:B----4-:R-:W-:Y:S02]  /*c520*/  FSEL R185, R185, -INF , P1 ;  /* 0xff800000b9b97808 */ /* 0x010fe40000800000 */
[----:B------:R-:W-:Y:S02]  /*c530*/  FMNMX.FTZ R13, R164, R13, !PT ;  /* 0x0000000da40d7209 */ /* 0x000fe40007810000 */
[----:B------:R-:W-:Y:S01]  /*c540*/  LOP3.LUT P1, RZ, R19, 0x400000, RZ, 0xc0, !PT ;  /* 0x0040000013ff7812 */ /* 0x000fe2000782c0ff */
[----:B------:R-:W4:Y:S01]  /*c550*/  MUFU.TANH R192, R192 ;  /* 0x000000c000c07308 */ /* 0x000f220000002400 */
[----:B------:R-:W-:-:S02]  /*c560*/  FMNMX.FTZ R13, R165, R13, !PT ;  /* 0x0000000da50d7209 */ /* 0x000fc40007810000 */
[----:B--2---:R-:W-:Y:S02]  /*c570*/  FSEL R188, R188, -INF , P0 ;  /* 0xff800000bcbc7808 */ /* 0x004fe40000000000 */
[----:B------:R-:W-:Y:S02]  /*c580*/  FMNMX.FTZ R13, R168, R13, !PT ;  /* 0x0000000da80d7209 */ /* 0x000fe40007810000 */
[----:B------:R-:W-:Y:S01]  /*c590*/  LOP3.LUT P0, RZ, R19, 0x200000, RZ, 0xc0, !PT ;  /* 0x0020000013ff7812 */ /* 0x000fe2000780c0ff */
[----:B------:R-:W2:Y:S01]  /*c5a0*/  MUFU.TANH R196, R196 ;  /* 0x000000c400c47308 */ /* 0x000ea20000002400 */
[----:B------:R-:W-:Y:S02]  /*c5b0*/  FMNMX.FTZ R13, R169, R13, !PT ;  /* 0x0000000da90d7209 */ /* 0x000fe40007810000 */
[----:B---3--:R-:W-:Y:S02]  /*c5c0*/  FSEL R189, R189, -INF , P2 ;  /* 0xff800000bdbd7808 */ /* 0x008fe40001000000 */
[----:B------:R-:W-:-:S03]  /*c5d0*/  FMNMX.FTZ R13, R172, R13, !PT ;  /* 0x0000000dac0d7209 */ /* 0x000fc60007810000 */
[----:B------:R-:W3:Y:S01]  /*c5e0*/  MUFU.TANH R197, R197 ;  /* 0x000000c500c57308 */ /* 0x000ee20000002400 */
[----:B------:R-:W-:Y:S02]  /*c5f0*/  FMNMX.FTZ R14, R173, R13, !PT ;  /* 0x0000000dad0e7209 */ /* 0x000fe40007810000 */
[----:B----4-:R-:W-:Y:S02]  /*c600*/  FSEL R192, R192, -INF , P3 ;  /* 0xff800000c0c07808 */ /* 0x010fe40001800000 */
[----:B------:R-:W-:Y:S02]  /*c610*/  FMNMX.FTZ R14, R176, R14, !PT ;  /* 0x0000000eb00e7209 */ /* 0x000fe40007810000 */
[----:B------:R-:W-:Y:S01]  /*c620*/  ISETP.GT.AND P3, PT, R220, 0x8, PT ;  /* 0x00000008dc00780c */ /* 0x000fe20003f64270 */
[----:B------:R4:W5:Y:S01]  /*c630*/  MUFU.TANH R13, R193 ;  /* 0x000000c1000d7308 */ /* 0x0009620000002400 */
[----:B------:R-:W-:Y:S02]  /*c640*/  FMNMX.FTZ R14, R177, R14, !PT ;  /* 0x0000000eb10e7209 */ /* 0x000fe40007810000 */
[----:B--2---:R-:W-:-:S02]  /*c650*/  FSEL R196, R196, -INF , P5 ;  /* 0xff800000c4c47808 */ /* 0x004fc40002800000 */
[----:B------:R-:W-:-:S03]  /*c660*/  FMNMX.FTZ R14, R180, R14, !PT ;  /* 0x0000000eb40e7209 */ /* 0x000fc60007810000 */
[----:B------:R-:W-:Y:S01]  /*c670*/  MUFU.TANH R154, R154 ;  /* 0x0000009a009a7308 */ /* 0x000fe20000002400 */
[----:B------:R-:W-:Y:S01]  /*c680*/  FMNMX.FTZ R14, R181, R14, !PT ;  /* 0x0000000eb50e7209 */ /* 0x000fe20007810000 */
[----:B----4-:R-:W-:Y:S01]  /*c690*/  FMUL.FTZ R193, R155, UR42 ;  /* 0x0000002a9bc17c20 */ /* 0x010fe20008410000 */
[----:B---3--:R-:W-:Y:S02]  /*c6a0*/  FSEL R197, R197, -INF , P6 ;  /* 0xff800000c5c57808 */ /* 0x008fe40003000000 */
[----:B------:R-:W-:-:S03]  /*c6b0*/  FMNMX.FTZ R14, R184, R14, !PT ;  /* 0x0000000eb80e7209 */ /* 0x000fc60007810000 */
[----:B------:R-:W2:Y:S01]  /*c6c0*/  MUFU.TANH R158, R158 ;  /* 0x0000009e009e7308 */ /* 0x000ea20000002400 */
[----:B------:R-:W-:Y:S02]  /*c6d0*/  FMNMX.FTZ R14, R185, R14, !PT ;  /* 0x0000000eb90e7209 */ /* 0x000fe40007810000 */
[----:B-----5:R-:W-:Y:S02]  /*c6e0*/  FSEL R155, R13, -INF , P4 ;  /* 0xff8000000d9b7808 */ /* 0x020fe40002000000 */
[----:B------:R-:W-:Y:S02]  /*c6f0*/  FMNMX.FTZ R14, R188, R14, !PT ;  /* 0x0000000ebc0e7209 */ /* 0x000fe40007810000 */
[----:B------:R-:W-:Y:S01]  /*c700*/  ISETP.GT.AND P4, PT, R220, 0x1, PT ;  /* 0x00000001dc00780c */ /* 0x000fe20003f84270 */
[----:B------:R-:W-:Y:S01]  /*c710*/  MUFU.TANH R159, R159 ;  /* 0x0000009f009f7308 */ /* 0x000fe20000002400 */
[----:B------:R-:W-:-:S04]  /*c720*/  FMNMX.FTZ R14, R189, R14, !PT ;  /* 0x0000000ebd0e7209 */ /* 0x000fc80007810000 */
[----:B------:R-:W-:-:S03]  /*c730*/  FMNMX.FTZ R13, R192, R14, !PT ;  /* 0x0000000ec00d7209 */ /* 0x000fc60007810000 */
[----:B------:R-:W3:Y:S01]  /*c740*/  MUFU.TANH R163, R163 ;  /* 0x000000a300a37308 */ /* 0x000ee20000002400 */
[----:B------:R-:W-:Y:S02]  /*c750*/  FMNMX.FTZ R13, R155, R13, !PT ;  /* 0x0000000d9b0d7209 */ /* 0x000fe40007810000 */
[----:B--2---:R-:W-:Y:S02]  /*c760*/  FSEL R158, R158, -INF , P3 ;  /* 0xff8000009e9e7808 */ /* 0x004fe40001800000 */
[----:B------:R-:W-:Y:S02]  /*c770*/  FMNMX.FTZ R13, R196, R13, !PT ;  /* 0x0000000dc40d7209 */ /* 0x000fe40007810000 */
[----:B------:R-:W-:Y:S01]  /*c780*/  ISETP.GT.AND P3, PT, R220, 0x11, PT ;  /* 0x00000011dc00780c */ /* 0x000fe20003f64270 */
[----:B------:R-:W-:Y:S01]  /*c790*/  MUFU.TANH R166, R166 ;  /* 0x000000a600a67308 */ /* 0x000fe20000002400 */
[----:B------:R-:W-:-:S05]  /*c7a0*/  FMNMX.FTZ R13, R197, R13, !PT ;  /* 0x0000000dc50d7209 */ /* 0x000fca0007810000 */
[----:B------:R-:W2:Y:S02]  /*c7b0*/  SHFL.BFLY PT, R14, R13, 0x2, 0x1f ;  /* 0x0c401f000d0e7f89 */ /* 0x000ea400000e0000 */
[----:B------:R-:W4:Y:S01]  /*c7c0*/  MUFU.TANH R170, R170 ;  /* 0x000000aa00aa7308 */ /* 0x000f220000002400 */
[----:B---3--:R-:W-:Y:S02]  /*c7d0*/  FSEL R163, R163, -INF , P3 ;  /* 0xff800000a3a37808 */ /* 0x008fe40001800000 */
[----:B------:R-:W-:-:S05]  /*c7e0*/  ISETP.GT.AND P3, PT, R220, 0x20, PT ;  /* 0x00000020dc00780c */ /* 0x000fca0003f64270 */
[----:B------:R-:W-:Y:S08]  /*c7f0*/  MUFU.TANH R171, R171 ;  /* 0x000000ab00ab7308 */ /* 0x000ff00000002400 */
[----:B------:R-:W3:Y:S01]  /*c800*/  MUFU.TANH R175, R175 ;  /* 0x000000af00af7308 */ /* 0x000ee20000002400 */
[----:B----4-:R-:W-:Y:S02]  /*c810*/  FSEL R170, R170, -INF , P3 ;  /* 0xff800000aaaa7808 */ /* 0x010fe40001800000 */
[----:B------:R-:W-:-:S02]  /*c820*/  ISETP.GT.AND P3, PT, R220, 0x29, PT ;  /* 0x00000029dc00780c */ /* 0x000fc40003f64270 */
[----:B--2---:R-:W-:-:S03]  /*c830*/  FMNMX.FTZ R13, R13, R14, !PT ;  /* 0x0000000e0d0d7209 */ /* 0x004fc60007810000 */
[----:B------:R-:W-:Y:S02]  /*c840*/  MUFU.TANH R178, R178 ;  /* 0x000000b200b27308 */ /* 0x000fe40000002400 */
[----:B------:R-:W2:Y:S06]  /*c850*/  SHFL.BFLY PT, R14, R13, 0x1, 0x1f ;  /* 0x0c201f000d0e7f89 */ /* 0x000eac00000e0000 */
[----:B------:R-:W4:Y:S01]  /*c860*/  MUFU.TANH R182, R182 ;  /* 0x000000b600b67308 */ /* 0x000f220000002400 */
[----:B---3--:R-:W-:Y:S02]  /*c870*/  FSEL R175, R175, -INF , P3 ;  /* 0xff800000afaf7808 */ /* 0x008fe40001800000 */
[----:B------:R-:W-:-:S05]  /*c880*/  ISETP.GT.AND P3, PT, R220, 0x38, PT ;  /* 0x00000038dc00780c */ /* 0x000fca0003f64270 */
[----:B------:R-:W3:Y:S08]  /*c890*/  MUFU.TANH R183, R183 ;  /* 0x000000b700b77308 */ /* 0x000ef00000002400 */
[----:B------:R-:W-:Y:S01]  /*c8a0*/  MUFU.TANH R187, R187 ;  /* 0x000000bb00bb7308 */ /* 0x000fe20000002400 */
[----:B----4-:R-:W-:Y:S02]  /*c8b0*/  FSEL R182, R182, -INF , P3 ;  /* 0xff800000b6b67808 */ /* 0x010fe40001800000 */
[----:B--2---:R-:W-:Y:S01]  /*c8c0*/  FMNMX.FTZ R13, R13, R14, !PT ;  /* 0x0000000e0d0d7209 */ /* 0x004fe20007810000 */
[----:B------:R-:W-:Y:S01]  /*c8d0*/  IMAD.U32 R14, RZ, RZ, UR38 ;  /* 0x00000026ff0e7e24 */ /* 0x000fe2000f8e00ff */
[----:B------:R-:W-:-:S02]  /*c8e0*/  ISETP.GT.AND P3, PT, R220, 0x41, PT ;  /* 0x00000041dc00780c */ /* 0x000fc40003f64270 */
[C---:B------:R-:W-:Y:S01]  /*c8f0*/  FSETP.NEU.FTZ.AND P2, PT, R13.reuse, -INF , PT ;  /* 0xff8000000d00780b */ /* 0x040fe20003f5d000 */
[----:B------:R-:W-:Y:S03]  /*c900*/  MUFU.TANH R190, R190 ;  /* 0x000000be00be7308 */ /* 0x000fe60000002400 */
[----:B------:R-:W-:-:S05]  /*c910*/  FSEL R221, R13, RZ, P2 ;  /* 0x000000ff0ddd7208 */ /* 0x000fca0001000000 */
[----:B------:R-:W-:Y:S01]  /*c920*/  FADD.FTZ R221, -R221, R219 ;  /* 0x000000dbdddd7221 */ /* 0x000fe20000010100 */
[-C--:B------:R-:W-:Y:S01]  /*c930*/  FMUL.FTZ R219, R13, R14.reuse ;  /* 0x0000000e0ddb7220 */ /* 0x080fe20000410000 */
[----:B------:R-:W-:Y:S02]  /*c940*/  MUFU.TANH R194, R194 ;  /* 0x000000c200c27308 */ /* 0x000fe40000002400 */
[-C--:B------:R-:W-:Y:S02]  /*c950*/  FMUL.FTZ R221, R221, R14.reuse ;  /* 0x0000000edddd7220 */ /* 0x080fe40000410000 */
[----:B------:R-:W-:Y:S02]  /*c960*/  FSEL R219, R219, RZ, P2 ;  /* 0x000000ffdbdb7208 */ /* 0x000fe40001000000 */
[----:B------:R-:W-:Y:S02]  /*c970*/  ISETP.GT.AND P2, PT, R220, RZ, PT ;  /* 0x000000ffdc00720c */ /* 0x000fe40003f44270 */
[----:B------:R-:W2:Y:S01]  /*c980*/  MUFU.TANH R193, R193 ;  /* 0x000000c100c17308 */ /* 0x000ea20000002400 */
[-CC-:B------:R-:W-:Y:S01]  /*c990*/  FFMA.FTZ R153, R153, R14.reuse, -R219.reuse ;  /* 0x0000000e99997223 */ /* 0x180fe200000108db */
[----:B------:R-:W-:Y:S01]  /*c9a0*/  FSEL R154, R154, -INF , P2 ;  /* 0xff8000009a9a7808 */ /* 0x000fe20001000000 */
[-CC-:B------:R-:W-:Y:S01]  /*c9b0*/  FFMA.FTZ R152, R152, R14.reuse, -R219.reuse ;  /* 0x0000000e98987223 */ /* 0x180fe200000108db */
[----:B------:R-:W-:Y:S01]  /*c9c0*/  ISETP.GT.AND P2, PT, R220, 0x9, PT ;  /* 0x00000009dc00780c */ /* 0x000fe20003f44270 */
[-CC-:B------:R-:W-:Y:S01]  /*c9d0*/  FFMA.FTZ R156, R156, R14.reuse, -R219.reuse ;  /* 0x0000000e9c9c7223 */ /* 0x180fe200000108db */
[-CC-:B------:R-:W-:Y:S01]  /*c9e0*/  FFMA.FTZ R157, R157, R14.reuse, -R219.reuse ;  /* 0x0000000e9d9d7223 */ /* 0x180fe200000108db */
        /* <DEDUP_REMOVED lines=25> */
[-CC-:B------:R-:W-:Y:S01]  /*cb80*/  FFMA.FTZ R155, R155, R14.reuse, -R219.reuse ;  /* 0x0000000e9b9b7223 */ /* 0x180fe200000108db */
[-CC-:B------:R-:W-:Y:S01]  /*cb90*/  FFMA.FTZ R196, R196, R14.reuse, -R219.reuse ;  /* 0x0000000ec4c47223 */ /* 0x180fe200000108db */
[----:B------:R-:W-:Y:S01]  /*cba0*/  FFMA.FTZ R197, R197, R14, -R219 ;  /* 0x0000000ec5c57223 */ /* 0x000fe200000108db */
[----:B---3--:R-:W-:Y:S01]  /*cbb0*/  FSEL R183, R183, -INF , P2 ;  /* 0xff800000b7b77808 */ /* 0x008fe20001000000 */
[----:B------:R3:W-:Y:S01]  /*cbc0*/  MUFU.EX2 R219, R153 ;  /* 0x0000009900db7308 */ /* 0x0007e20000000800 */
[----:B------:R-:W-:-:S02]  /*cbd0*/  ISETP.GT.AND P2, PT, R220, 0x48, PT ;  /* 0x00000048dc00780c */ /* 0x000fc40003f44270 */
[----:B--2---:R-:W-:Y:S02]  /*cbe0*/  FSEL R193, R193, -INF , P4 ;  /* 0xff800000c1c17808 */ /* 0x004fe40002000000 */
[----:B------:R-:W-:-:S03]  /*cbf0*/  ISETP.GT.AND P4, PT, R220, 0x10, PT ;  /* 0x00000010dc00780c */ /* 0x000fc60003f84270 */
[----:B------:R-:W2:Y:S01]  /*cc00*/  MUFU.TANH R162, R162 ;  /* 0x000000a200a27308 */ /* 0x000ea20000002400 */
[----:B---3--:R-:W-:Y:S02]  /*cc10*/  FSEL R153, R187, -INF , P3 ;  /* 0xff800000bb997808 */ /* 0x008fe40001800000 */
[----:B------:R-:W-:Y:S02]  /*cc20*/  ISETP.GT.AND P3, PT, R220, 0x50, PT ;  /* 0x00000050dc00780c */ /* 0x000fe40003f64270 */
[----:B------:R-:W-:Y:S02]  /*cc30*/  FSEL R187, R190, -INF , P2 ;  /* 0xff800000bebb7808 */ /* 0x000fe40001000000 */
[----:B------:R-:W-:Y:S01]  /*cc40*/  FSEL R190, R194, -INF , P3 ;  /* 0xff800000c2be7808 */ /* 0x000fe20001800000 */
[----:B------:R-:W3:Y:S01]  /*cc50*/  MUFU.TANH R167, R167 ;  /* 0x000000a700a77308 */ /* 0x000ee20000002400 */
[----:B------:R-:W-:Y:S02]  /*cc60*/  FMNMX.FTZ R194, R154, R218, !PT ;  /* 0x000000da9ac27209 */ /* 0x000fe40007810000 */
[----:B------:R-:W-:-:S02]  /*cc70*/  ISETP.GT.AND P2, PT, R220, 0x51, PT ;  /* 0x00000051dc00780c */ /* 0x000fc40003f44270 */
[----:B------:R-:W-:Y:S02]  /*cc80*/  FMNMX.FTZ R194, R193, R194, !PT ;  /* 0x000000c2c1c27209 */ /* 0x000fe40007810000 */
[----:B------:R-:W-:Y:S01]  /*cc90*/  ISETP.GT.AND P3, PT, R220, 0x59, PT ;  /* 0x00000059dc00780c */ /* 0x000fe20003f64270 */
[----:B------:R-:W4:Y:S01]  /*cca0*/  MUFU.TANH R174, R174 ;  /* 0x000000ae00ae7308 */ /* 0x000f220000002400 */
[----:B------:R-:W-:Y:S02]  /*ccb0*/  FMNMX.FTZ R194, R158, R194, !PT ;  /* 0x000000c29ec27209 */ /* 0x000fe40007810000 */
[----:B--2---:R-:W-:Y:S02]  /*ccc0*/  FSEL R162, R162, -INF , P4 ;  /* 0xff800000a2a27808 */ /* 0x004fe40002000000 */
[----:B------:R-:W-:Y:S02]  /*ccd0*/  FMNMX.FTZ R194, R159, R194, !PT ;  /* 0x000000c29fc27209 */ /* 0x000fe40007810000 */
[----:B------:R-:W-:Y:S01]  /*cce0*/  ISETP.GT.AND P4, PT, R220, 0x19, PT ;  /* 0x00000019dc00780c */ /* 0x000fe20003f84270 */
[----:B------:R-:W2:Y:S01]  /*ccf0*/  MUFU.TANH R179, R179 ;  /* 0x000000b300b37308 */ /* 0x000ea20000002400 */
[----:B------:R-:W-:-:S02]  /*cd00*/  FMNMX.FTZ R194, R162, R194, !PT ;  /* 0x000000c2a2c27209 */ /* 0x000fc40007810000 */
[----:B---3--:R-:W-:Y:S02]  /*cd10*/  FSEL R167, R167, -INF , P4 ;  /* 0xff800000a7a77808 */ /* 0x008fe40002000000 */
[----:B------:R-:W-:Y:S02]  /*cd20*/  FMNMX.FTZ R194, R163, R194, !PT ;  /* 0x000000c2a3c27209 */ /* 0x000fe40007810000 */
[----:B------:R-:W-:Y:S01]  /*cd30*/  ISETP.GT.AND P4, PT, R220, 0x28, PT ;  /* 0x00000028dc00780c */ /* 0x000fe20003f84270 */
[----:B------:R-:W3:Y:S01]  /*cd40*/  MUFU.EX2 R221, R221 ;  /* 0x000000dd00dd7308 */ /* 0x000ee20000000800 */
[----:B------:R-:W-:Y:S02]  /*cd50*/  FMNMX.FTZ R194, R166, R194, !PT ;  /* 0x000000c2a6c27209 */ /* 0x000fe40007810000 */
[----:B----4-:R-:W-:Y:S02]  /*cd60*/  FSEL R174, R174, -INF , P4 ;  /* 0xff800000aeae7808 */ /* 0x010fe40002000000 */
[----:B------:R-:W-:-:S02]  /*cd70*/  FMNMX.FTZ R194, R167, R194, !PT ;  /* 0x000000c2a7c27209 */ /* 0x000fc40007810000 */
[----:B------:R-:W-:Y:S01]  /*cd80*/  ISETP.GT.AND P4, PT, R220, 0x31, PT ;  /* 0x00000031dc00780c */ /* 0x000fe20003f84270 */
[----:B------:R-:W4:Y:S01]  /*cd90*/  MUFU.EX2 R152, R152 ;  /* 0x0000009800987308 */ /* 0x000f220000000800 */
[----:B------:R-:W-:Y:S02]  /*cda0*/  FMNMX.FTZ R194, R170, R194, !PT ;  /* 0x000000c2aac27209 */ /* 0x000fe40007810000 */
[----:B--2---:R-:W-:Y:S02]  /*cdb0*/  FSEL R179, R179, -INF , P4 ;  /* 0xff800000b3b37808 */ /* 0x004fe40002000000 */
[----:B------:R-:W-:Y:S02]  /*cdc0*/  FMNMX.FTZ R194, R171, R194, !PT ;  /* 0x000000c2abc27209 */ /* 0x000fe40007810000 */
[----:B------:R-:W-:Y:S01]  /*cdd0*/  ISETP.GT.AND P4, PT, R220, 0x40, PT ;  /* 0x00000040dc00780c */ /* 0x000fe20003f84270 */
[----:B------:R-:W2:Y:S01]  /*cde0*/  MUFU.TANH R186, R186 ;  /* 0x000000ba00ba7308 */ /* 0x000ea20000002400 */
[----:B------:R-:W-:Y:S01]  /*cdf0*/  FMNMX.FTZ R194, R174, R194, !PT ;  /* 0x000000c2aec27209 */ /* 0x000fe20007810000 */
[-C--:B---3--:R-:W-:Y:S01]  /*ce00*/  FMUL.FTZ R24, R24, R221.reuse ;  /* 0x000000dd18187220 */ /* 0x088fe20000410000 */
[-C--:B------:R-:W-:Y:S01]  /*ce10*/  FMUL.FTZ R25, R25, R221.reuse ;  /* 0x000000dd19197220 */ /* 0x080fe20000410000 */
[-C--:B------:R-:W-:Y:S01]  /*ce20*/  FMUL.FTZ R28, R28, R221.reuse ;  /* 0x000000dd1c1c7220 */ /* 0x080fe20000410000 */
[----:B------:R-:W-:Y:S01]  /*ce30*/  FMNMX.FTZ R194, R175, R194, !PT ;  /* 0x000000c2afc27209 */ /* 0x000fe20007810000 */
[-C--:B------:R-:W-:Y:S01]  /*ce40*/  FMUL.FTZ R29, R29, R221.reuse ;  /* 0x000000dd1d1d7220 */ /* 0x080fe20000410000 */
[----:B------:R-:W-:Y:S01]  /*ce50*/  FMUL.FTZ R32, R32, R221 ;  /* 0x000000dd20207220 */ /* 0x000fe20000410000 */
[----:B------:R-:W3:Y:S01]  /*ce60*/  MUFU.TANH R191, R191 ;  /* 0x000000bf00bf7308 */ /* 0x000ee20000002400 */
[----:B------:R-:W-:Y:S01]  /*ce70*/  FMNMX.FTZ R194, R178, R194, !PT ;  /* 0x000000c2b2c27209 */ /* 0x000fe20007810000 */
[----:B----4-:R-:W-:Y:S01]  /*ce80*/  FFMA.FTZ R3, R221, R3, R152 ;  /* 0x00000003dd037223 */ /* 0x010fe20000010098 */
[----:B------:R-:W-:Y:S01]  /*ce90*/  F2FP.F16.F32.PACK_AB R152, R219, R152 ;  /* 0x00000098db98723e */ /* 0x000fe200000000ff */
[-C--:B------:R-:W-:Y:S01]  /*cea0*/  FMUL.FTZ R33, R33, R221.reuse ;  /* 0x000000dd21217220 */ /* 0x080fe20000410000 */
[----:B------:R-:W-:Y:S01]  /*ceb0*/  FMNMX.FTZ R194, R179, R194, !PT ;  /* 0x000000c2b3c27209 */ /* 0x000fe20007810000 */
[----:B------:R-:W-:Y:S01]  /*cec0*/  FADD.FTZ R3, R219, R3 ;  /* 0x00000003db037221 */ /* 0x000fe20000010000 */
[-C--:B------:R-:W-:Y:S01]  /*ced0*/  FMUL.FTZ R36, R36, R221.reuse ;  /* 0x000000dd24247220 */ /* 0x080fe20000410000 */
[----:B------:R-:W4:Y:S01]  /*cee0*/  MUFU.TANH R195, R195 ;  /* 0x000000c300c37308 */ /* 0x000f220000002400 */
[----:B------:R-:W-:Y:S01]  /*cef0*/  FMNMX.FTZ R194, R182, R194, !PT ;  /* 0x000000c2b6c27209 */ /* 0x000fe20007810000 */
[-C--:B------:R-:W-:Y:S01]  /*cf00*/  FMUL.FTZ R37, R37, R221.reuse ;  /* 0x000000dd25257220 */ /* 0x080fe20000410000 */
[----:B--2---:R-:W-:Y:S01]  /*cf10*/  FSEL R186, R186, -INF , P4 ;  /* 0xff800000baba7808 */ /* 0x004fe20002000000 */
[-C--:B------:R-:W-:Y:S01]  /*cf20*/  FMUL.FTZ R40, R40, R221.reuse ;  /* 0x000000dd28287220 */ /* 0x080fe20000410000 */
[----:B------:R-:W-:Y:S01]  /*cf30*/  FMNMX.FTZ R219, R183, R194, !PT ;  /* 0x000000c2b7db7209 */ /* 0x000fe20007810000 */
[----:B------:R-:W-:Y:S01]  /*cf40*/  FMUL.FTZ R41, R41, R221 ;  /* 0x000000dd29297220 */ /* 0x000fe20000410000 */
[----:B------:R-:W-:Y:S01]  /*cf50*/  ISETP.GT.AND P4, PT, R220, 0x49, PT ;  /* 0x00000049dc00780c */ /* 0x000fe20003f84270 */
[----:B------:R2:W5:Y:S01]  /*cf60*/  MUFU.TANH R194, R198 ;  /* 0x000000c600c27308 */ /* 0x0005620000002400 */
[----:B------:R-:W-:Y:S01]  /*cf70*/  FMNMX.FTZ R219, R186, R219, !PT ;  /* 0x000000dbbadb7209 */ /* 0x000fe20007810000 */
[-C--:B------:R-:W-:Y:S01]  /*cf80*/  FMUL.FTZ R44, R44, R221.reuse ;  /* 0x000000dd2c2c7220 */ /* 0x080fe20000410000 */
[----:B---3--:R-:W-:Y:S01]  /*cf90*/  FSEL R191, R191, -INF , P4 ;  /* 0xff800000bfbf7808 */ /* 0x008fe20002000000 */
[----:B------:R-:W-:Y:S01]  /*cfa0*/  FMUL.FTZ R45, R45, R221 ;  /* 0x000000dd2d2d7220 */ /* 0x000fe20000410000 */
[----:B------:R-:W-:Y:S01]  /*cfb0*/  FMNMX.FTZ R219, R153, R219, !PT ;  /* 0x000000db99db7209 */ /* 0x000fe20007810000 */
[-C--:B------:R-:W-:Y:S01]  /*cfc0*/  FMUL.FTZ R48, R48, R221.reuse ;  /* 0x000000dd30307220 */ /* 0x080fe20000410000 */
[----:B------:R-:W-:Y:S01]  /*cfd0*/  ISETP.GT.AND P4, PT, R220, 0x58, PT ;  /* 0x00000058dc00780c */ /* 0x000fe20003f84270 */
[----:B------:R-:W-:Y:S01]  /*cfe0*/  FMUL.FTZ R49, R49, R221 ;  /* 0x000000dd31317220 */ /* 0x000fe20000410000 */
[----:B--2---:R-:W-:Y:S01]  /*cff0*/  FMUL.FTZ R198, R199, UR42 ;  /* 0x0000002ac7c67c20 */ /* 0x004fe20008410000 */
[----:B------:R-:W-:Y:S01]  /*d000*/  FMNMX.FTZ R199, R187, R219, !PT ;  /* 0x000000dbbbc77209 */ /* 0x000fe20007810000 */
[-C--:B------:R-:W-:Y:S01]  /*d010*/  FMUL.FTZ R52, R52, R221.reuse ;  /* 0x000000dd34347220 */ /* 0x080fe20000410000 */
[----:B----4-:R-:W-:Y:S01]  /*d020*/  FSEL R195, R195, -INF , P2 ;  /* 0xff800000c3c37808 */ /* 0x010fe20001000000 */
[----:B------:R-:W-:Y:S01]  /*d030*/  FMUL.FTZ R53, R53, R221 ;  /* 0x000000dd35357220 */ /* 0x000fe20000410000 */
[----:B------:R-:W-:Y:S01]  /*d040*/  FMNMX.FTZ R199, R191, R199, !PT ;  /* 0x000000c7bfc77209 */ /* 0x000fe20007810000 */
[----:B------:R-:W2:Y:S01]  /*d050*/  MUFU.TANH R198, R198 ;  /* 0x000000c600c67308 */ /* 0x000ea20000002400 */
[-C--:B------:R-:W-:Y:S01]  /*d060*/  FMUL.FTZ R56, R56, R221.reuse ;  /* 0x000000dd38387220 */ /* 0x080fe20000410000 */
[----:B-----5:R-:W-:Y:S01]  /*d070*/  FSEL R194, R194, -INF , P4 ;  /* 0xff800000c2c27808 */ /* 0x020fe20002000000 */
        /* <DEDUP_REMOVED lines=12> */
[-C--:B------:R-:W-:Y:S01]  /*d140*/  FMUL.FTZ R76, R76, R221.reuse ;  /* 0x000000dd4c4c7220 */ /* 0x080fe20000410000 */
[-C--:B------:R-:W-:Y:S01]  /*d150*/  FMUL.FTZ R77, R77, R221.reuse ;  /* 0x000000dd4d4d7220 */ /* 0x080fe20000410000 */
[----:B--2---:R-:W-:Y:S01]  /*d160*/  FSEL R198, R198, -INF , P3 ;  /* 0xff800000c6c67808 */ /* 0x004fe20001800000 */
        /* <DEDUP_REMOVED lines=32> */
[----:B--2---:R-:W-:Y:S01]  /*d370*/  FMNMX.FTZ R220, R220, R219, !PT ;  /* 0x000000dbdcdc7209 */ /* 0x004fe20007810000 */
[-C--:B------:R-:W-:Y:S01]  /*d380*/  FMUL.FTZ R140, R140, R221.reuse ;  /* 0x000000dd8c8c7220 */ /* 0x080fe20000410000 */
[-C--:B------:R-:W-:Y:S01]  /*d390*/  FMUL.FTZ R141, R141, R221.reuse ;  /* 0x000000dd8d8d7220 */ /* 0x080fe20000410000 */
[-C--:B------:R-:W-:Y:S01]  /*d3a0*/  FMUL.FTZ R144, R144, R221.reuse ;  /* 0x000000dd90907220 */ /* 0x080fe20000410000 */
[-C--:B------:R-:W-:Y:S01]  /*d3b0*/  FMUL.FTZ R145, R145, R221.reuse ;  /* 0x000000dd91917220 */ /* 0x080fe20000410000 */
[-C--:B------:R-:W-:Y:S01]  /*d3c0*/  FMUL.FTZ R148, R148, R221.reuse ;  /* 0x000000dd94947220 */ /* 0x080fe20000410000 */
[----:B------:R-:W-:Y:S01]  /*d3d0*/  FMUL.FTZ R149, R149, R221 ;  /* 0x000000dd95957220 */ /* 0x000fe20000410000 */
[----:B------:R2:W-:Y:S01]  /*d3e0*/  MUFU.EX2 R219, R177 ;  /* 0x000000b100db7308 */ /* 0x0005e20000000800 */
[----:B------:R-:W3:Y:S07]  /*d3f0*/  SHFL.BFLY PT, R221, R220, 0x1, 0x1f ;  /* 0x0c201f00dcdd7f89 */ /* 0x000eee00000e0000 */
[----:B------:R-:W4:Y:S01]  /*d400*/  MUFU.EX2 R199, R156 ;  /* 0x0000009c00c77308 */ /* 0x000f220000000800 */
[----:B--2---:R-:W2:Y:S07]  /*d410*/  S2R R177, SR_TID.X ;  /* 0x0000000000b17919 */ /* 0x004eae0000002100 */
[----:B------:R-:W5:Y:S08]  /*d420*/  MUFU.EX2 R157, R157 ;  /* 0x0000009d009d7308 */ /* 0x000f700000000800 */
[----:B------:R-:W0:Y:S01]  /*d430*/  MUFU.EX2 R156, R160 ;  /* 0x000000a0009c7308 */ /* 0x000e220000000800 */
[----:B----4-:R-:W-:-:S07]  /*d440*/  FADD.FTZ R3, R199, R3 ;  /* 0x00000003c7037221 */ /* 0x010fce0000010000 */
[----:B------:R-:W-:Y:S01]  /*d450*/  MUFU.EX2 R160, R168 ;  /* 0x000000a800a07308 */ /* 0x000fe20000000800 */
[----:B-----5:R-:W-:-:S07]  /*d460*/  FADD.FTZ R3, R157, R3 ;  /* 0x000000039d037221 */ /* 0x020fce0000010000 */
[----:B------:R3:W-:Y:S01]  /*d470*/  MUFU.EX2 R168, R176 ;  /* 0x000000b000a87308 */ /* 0x0007e20000000800 */
[----:B0-----:R-:W-:Y:S01]  /*d480*/  FADD.FTZ R3, R156, R3 ;  /* 0x000000039c037221 */ /* 0x001fe20000010000 */
[----:B--2---:R-:W-:-:S04]  /*d490*/  SHF.R.U32.HI R177, RZ, 0x7, R177 ;  /* 0x00000007ffb17819 */ /* 0x004fc800000116b1 */
[----:B------:R-:W-:Y:S02]  /*d4a0*/  IADD3 R177, -R177, 0xb, RZ ;  /* 0x0000000bb1b17810 */ /* 0x000fe40007ffe1ff */
[----:B------:R-:W0:Y:S01]  /*d4b0*/  MUFU.EX2 R161, R161 ;  /* 0x000000a100a17308 */ /* 0x000e220000000800 */
[----:B---3--:R-:W-:-:S04]  /*d4c0*/  FMNMX.FTZ R176, R220, R221, !PT ;  /* 0x000000dddcb07209 */ /* 0x008fc80007810000 */
[C---:B------:R-:W-:Y:S01]  /*d4d0*/  FSETP.NEU.FTZ.AND P2, PT, R176.reuse, -INF , PT ;  /* 0xff800000b000780b */ /* 0x040fe20003f5d000 */
[----:B------:R-:W-:Y:S02]  /*d4e0*/  FMUL.FTZ R221, R176, R14 ;  /* 0x0000000eb0dd7220 */ /* 0x000fe40000410000 */
[----:B------:R-:W2:Y:S03]  /*d4f0*/  MUFU.EX2 R164, R164 ;  /* 0x000000a400a47308 */ /* 0x000ea60000000800 */
[----:B------:R-:W-:-:S05]  /*d500*/  FSEL R221, R221, RZ, P2 ;  /* 0x000000ffdddd7208 */ /* 0x000fca0001000000 */
[----:B------:R-:W3:Y:S01]  /*d510*/  MUFU.EX2 R165, R165 ;  /* 0x000000a500a57308 */ /* 0x000ee20000000800 */
[-CC-:B------:R-:W-:Y:S01]  /*d520*/  FFMA.FTZ R154, R154, R14.reuse, -R221.reuse ;  /* 0x0000000e9a9a7223 */ /* 0x180fe200000108dd */
[-CC-:B------:R-:W-:Y:S01]  /*d530*/  FFMA.FTZ R220, R170, R14.reuse, -R221.reuse ;  /* 0x0000000eaadc7223 */ /* 0x180fe200000108dd */
[-C--:B------:R-:W-:Y:S01]  /*d540*/  FFMA.FTZ R170, R174, R14.reuse, -R221 ;  /* 0x0000000eaeaa7223 */ /* 0x080fe200000108dd */
[----:B0-----:R-:W-:Y:S01]  /*d550*/  FADD.FTZ R3, R161, R3 ;  /* 0x00000003a1037221 */ /* 0x001fe20000010000 */
        /* <DEDUP_REMOVED lines=8> */
[-CC-:B------:R-:W-:Y:S01]  /*d5e0*/  FFMA.FTZ R167, R167, R14.reuse, -R221.reuse ;  /* 0x0000000ea7a77223 */ /* 0x180fe200000108dd */
[-CC-:B------:R-:W-:Y:S01]  /*d5f0*/  FFMA.FTZ R171, R171, R14.reuse, -R221.reuse ;  /* 0x0000000eabab7223 */ /* 0x180fe200000108dd */
[-C--:B------:R-:W-:Y:S01]  /*d600*/  FFMA.FTZ R175, R175, R14.reuse, -R221 ;  /* 0x0000000eafaf7223 */ /* 0x080fe200000108dd */
[----:B------:R-:W0:Y:S01]  /*d610*/  MUFU.EX2 R169, R169 ;  /* 0x000000a900a97308 */ /* 0x000e220000000800 */
[----:B---3--:R-:W-:Y:S01]  /*d620*/  FADD.FTZ R3, R165, R3 ;  /* 0x00000003a5037221 */ /* 0x008fe20000010000 */
[-CC-:B------:R-:W-:Y:S01]  /*d630*/  FFMA.FTZ R178, R178, R14.reuse, -R221.reuse ;  /* 0x0000000eb2b27223 */ /* 0x180fe200000108dd */
[-CC-:B------:R-:W-:Y:S01]  /*d640*/  FFMA.FTZ R179, R179, R14.reuse, -R221.reuse ;  /* 0x0000000eb3b37223 */ /* 0x180fe200000108dd */
[-C--:B------:R-:W-:Y:S01]  /*d650*/  FFMA.FTZ R182, R182, R14.reuse, -R221 ;  /* 0x0000000eb6b67223 */ /* 0x080fe200000108dd */
[----:B------:R-:W-:Y:S01]  /*d660*/  FADD.FTZ R3, R160, R3 ;  /* 0x00000003a0037221 */ /* 0x000fe20000010000 */
        /* <DEDUP_REMOVED lines=11> */
[----:B--2---:R-:W-:Y:S01]  /*d720*/  F2FP.F16.F32.PACK_AB R154, R157, R199 ;  /* 0x000000c79d9a723e */ /* 0x004fe200000000ff */
[----:B------:R-:W-:-:S02]  /*d730*/  @!P1 VIADD R157, R21, 0x22840 ;  /* 0x00022840159d9836 */ /* 0x000fc40000000000 */
[----:B0-----:R-:W-:Y:S01]  /*d740*/  FADD.FTZ R3, R169, R3 ;  /* 0x00000003a9037221 */ /* 0x001fe20000010000 */
[----:B------:R-:W-:Y:S02]  /*d750*/  F2FP.F16.F32.PACK_AB R156, R161, R156 ;  /* 0x0000009ca19c723e */ /* 0x000fe400000000ff */
[----:B------:R-:W-:Y:S02]  /*d760*/  F2FP.F16.F32.PACK_AB R160, R169, R160 ;  /* 0x000000a0a9a0723e */ /* 0x000fe400000000ff */
[----:B------:R-:W-:Y:S01]  /*d770*/  @!P1 PRMT R157, RZ, 0x654, R157 ;  /* 0x00000654ff9d9816 */ /* 0x000fe2000000009d */
[----:B------:R-:W0:Y:S01]  /*d780*/  MUFU.EX2 R173, R173 ;  /* 0x000000ad00ad7308 */ /* 0x000e220000000800 */
[----:B------:R2:W-:Y:S06]  /*d790*/  BAR.ARV R177, 0x100 ;  /* 0x000400b10000751d */ /* 0x0005ec0000002000 */
[----:B------:R4:W-:Y:S01]  /*d7a0*/  @!P1 SYNCS.ARRIVE.TRANS64.RED.A1T0 RZ, [R157+URZ], RZ ;  /* 0x000000ff9dff99a7 */ /* 0x0009e2000810043f */
[----:B------:R-:W5:Y:S01]  /*d7b0*/  MUFU.EX2 R180, R180 ;  /* 0x000000b400b47308 */ /* 0x000f620000000800 */
[----:B---3--:R-:W-:Y:S01]  /*d7c0*/  FADD.FTZ R3, R172, R3 ;  /* 0x00000003ac037221 */ /* 0x008fe20000010000 */
[----:B----4-:R-:W-:-:S06]  /*d7d0*/  FSEL R157, R176, RZ, P2 ;  /* 0x000000ffb09d7208 */ /* 0x010fcc0001000000 */
[----:B------:R-:W3:Y:S01]  /*d7e0*/  MUFU.EX2 R181, R181 ;  /* 0x000000b500b57308 */ /* 0x000ee20000000800 */
[----:B0-----:R-:W-:Y:S01]  /*d7f0*/  FADD.FTZ R3, R173, R3 ;  /* 0x00000003ad037221 */ /* 0x001fe20000010000 */
[----:B------:R-:W-:-:S03]  /*d800*/  FADD.FTZ R157, -R157, R218 ;  /* 0x000000da9d9d7221 */ /* 0x000fc60000010100 */
[----:B------:R-:W-:Y:S01]  /*d810*/  FADD.FTZ R3, R168, R3 ;  /* 0x00000003a8037221 */ /* 0x000fe20000010000 */
[----:B------:R-:W-:Y:S02]  /*d820*/  FMUL.FTZ R157, R157, R14 ;  /* 0x0000000e9d9d7220 */ /* 0x000fe40000410000 */
[----:B------:R-:W0:Y:S01]  /*d830*/  MUFU.EX2 R184, R184 ;  /* 0x000000b800b87308 */ /* 0x000e220000000800 */
[----:B------:R-:W-:-:S04]  /*d840*/  FADD.FTZ R3, R219, R3 ;  /* 0x00000003db037221 */ /* 0x000fc80000010000 */
[----:B-----5:R-:W-:-:S03]  /*d850*/  FADD.FTZ R3, R180, R3 ;  /* 0x00000003b4037221 */ /* 0x020fc60000010000 */
[----:B------:R-:W4:Y:S01]  /*d860*/  MUFU.EX2 R218, R157 ;  /* 0x0000009d00da7308 */ /* 0x000f220000000800 */
[----:B---3--:R-:W-:-:S07]  /*d870*/  FADD.FTZ R3, R181, R3 ;  /* 0x00000003b5037221 */ /* 0x008fce0000010000 */
[----:B------:R-:W3:Y:S01]  /*d880*/  MUFU.EX2 R193, R193 ;  /* 0x000000c100c17308 */ /* 0x000ee20000000800 */
[----:B0-----:R-:W-:-:S07]  /*d890*/  FADD.FTZ R3, R184, R3 ;  /* 0x00000003b8037221 */ /* 0x001fce0000010000 */
[----:B------:R-:W0:Y:S01]  /*d8a0*/  MUFU.EX2 R185, R185 ;  /* 0x000000b900b97308 */ /* 0x000e220000000800 */
[----:B----4-:R-:W-:Y:S01]  /*d8b0*/  FFMA.FTZ R0, R218, R0, R197 ;  /* 0x00000000da007223 */ /* 0x010fe200000100c5 */
        /* <DEDUP_REMOVED lines=16> */
[----:B----4-:R-:W-:Y:S01]  /*d9c0*/  F2FP.F16.F32.PACK_AB R158, R165, R164 ;  /* 0x000000a4a59e723e */ /* 0x010fe200000000ff */
[----:B------:R-:W-:Y:S01]  /*d9d0*/  FMUL.FTZ R50, R50, R218 ;  /* 0x000000da32327220 */ /* 0x000fe20000410000 */
[----:B------:R-:W-:Y:S01]  /*d9e0*/  F2FP.F16.F32.PACK_AB R164, R219, R168 ;  /* 0x000000a8dba4723e */ /* 0x000fe200000000ff */
[----:B------:R-:W-:Y:S01]  /*d9f0*/  FMUL.FTZ R51, R51, R218 ;  /* 0x000000da33337220 */ /* 0x000fe20000410000 */
[----:B------:R-:W-:Y:S01]  /*da00*/  F2FP.F16.F32.PACK_AB R168, R185, R184 ;  /* 0x000000b8b9a8723e */ /* 0x000fe200000000ff */
[-C--:B------:R-:W-:Y:S01]  /*da10*/  FMUL.FTZ R54, R54, R218.reuse ;  /* 0x000000da36367220 */ /* 0x080fe20000410000 */
[----:B------:R-:W0:Y:S01]  /*da20*/  MUFU.EX2 R159, R159 ;  /* 0x0000009f009f7308 */ /* 0x000e220000000800 */
[----:B-----5:R-:W-:Y:S01]  /*da30*/  FADD.FTZ R0, R221, R0 ;  /* 0x00000000dd007221 */ /* 0x020fe20000010000 */
        /* <DEDUP_REMOVED lines=14> */
[----:B------:R3:W5:Y:S01]  /*db20*/  MUFU.EX2 R226, R162 ;  /* 0x000000a200e27308 */ /* 0x0007620000000800 */
        /* <DEDUP_REMOVED lines=8> */
[----:B----4-:R-:W-:Y:S01]  /*dbb0*/  FADD.FTZ R3, R189, R3 ;  /* 0x00000003bd037221 */ /* 0x010fe20000010000 */
[----:B---3--:R-:W-:Y:S01]  /*dbc0*/  F2FP.F16.F32.PACK_AB R162, R173, R172 ;  /* 0x000000acada2723e */ /* 0x008fe200000000ff */
[-C--:B------:R-:W-:Y:S01]  /*dbd0*/  FMUL.FTZ R91, R91, R218.reuse ;  /* 0x000000da5b5b7220 */ /* 0x080fe20000410000 */
[-C--:B------:R-:W-:Y:S01]  /*dbe0*/  FMUL.FTZ R94, R94, R218.reuse ;  /* 0x000000da5e5e7220 */ /* 0x080fe20000410000 */
[-C--:B------:R-:W-:Y:S01]  /*dbf0*/  FMUL.FTZ R95, R95, R218.reuse ;  /* 0x000000da5f5f7220 */ /* 0x080fe20000410000 */
[-C--:B------:R-:W-:Y:S01]  /*dc00*/  FMUL.FTZ R98, R98, R218.reuse ;  /* 0x000000da62627220 */ /* 0x080fe20000410000 */
[-C--:B------:R-:W-:Y:S01]  /*dc10*/  FMUL.FTZ R99, R99, R218.reuse ;  /* 0x000000da63637220 */ /* 0x080fe20000410000 */
[----:B------:R-:W3:Y:S01]  /*dc20*/  MUFU.EX2 R163, R163 ;  /* 0x000000a300a37308 */ /* 0x000ee20000000800 */
        /* <DEDUP_REMOVED lines=26> */
[----:B------:R-:W-:Y:S01]  /*ddd0*/  FMUL.FTZ R138, R138, R218 ;  /* 0x000000da8a8a7220 */ /* 0x000fe20000410000 */
[----:B0-----:R-:W-:Y:S01]  /*dde0*/  F2FP.F16.F32.PACK_AB R166, R181, R180 ;  /* 0x000000b4b5a6723e */ /* 0x001fe200000000ff */
[-C--:B------:R-:W-:Y:S01]  /*ddf0*/  FMUL.FTZ R139, R139, R218.reuse ;  /* 0x000000da8b8b7220 */ /* 0x080fe20000410000 */
[-C--:B------:R-:W-:Y:S01]  /*de00*/  FMUL.FTZ R142, R142, R218.reuse ;  /* 0x000000da8e8e7220 */ /* 0x080fe20000410000 */
[-C--:B------:R-:W-:Y:S01]  /*de10*/  FMUL.FTZ R143, R143, R218.reuse ;  /* 0x000000da8f8f7220 */ /* 0x080fe20000410000 */
[----:B------:R-:W0:Y:S01]  /*de20*/  MUFU.EX2 R220, R220 ;  /* 0x000000dc00dc7308 */ /* 0x000e220000000800 */
[----:B-----5:R-:W-:Y:S01]  /*de30*/  FADD.FTZ R155, R199, R0 ;  /* 0x00000000c79b7221 */ /* 0x020fe20000010000 */
[-C--:B------:R-:W-:Y:S01]  /*de40*/  FMUL.FTZ R146, R146, R218.reuse ;  /* 0x000000da92927220 */ /* 0x080fe20000410000 */
[-C--:B------:R-:W-:Y:S01]  /*de50*/  FMUL.FTZ R147, R147, R218.reuse ;  /* 0x000000da93937220 */ /* 0x080fe20000410000 */
[-C--:B------:R-:W-:Y:S01]  /*de60*/  FMUL.FTZ R150, R150, R218.reuse ;  /* 0x000000da96967220 */ /* 0x080fe20000410000 */
[----:B------:R-:W-:-:S03]  /*de70*/  FMUL.FTZ R151, R151, R218 ;  /* 0x000000da97977220 */ /* 0x000fc60000410000 */
[----:B------:R-:W4:Y:S01]  /*de80*/  MUFU.EX2 R161, R171 ;  /* 0x000000ab00a17308 */ /* 0x000f220000000800 */
[----:B---3--:R-:W-:-:S07]  /*de90*/  FADD.FTZ R155, R167, R155 ;  /* 0x0000009ba79b7221 */ /* 0x008fce0000010000 */
[----:B------:R3:W5:Y:S01]  /*dea0*/  MUFU.EX2 R165, R170 ;  /* 0x000000aa00a57308 */ /* 0x0007620000000800 */
[----:B0-----:R-:W-:-:S07]  /*deb0*/  FADD.FTZ R155, R220, R155 ;  /* 0x0000009bdc9b7221 */ /* 0x001fce0000010000 */
[----:B------:R-:W0:Y:S01]  /*dec0*/  MUFU.EX2 R175, R175 ;  /* 0x000000af00af7308 */ /* 0x000e220000000800 */
[----:B----4-:R-:W-:Y:S01]  /*ded0*/  FADD.FTZ R157, R161, R155 ;  /* 0x0000009ba19d7221 */ /* 0x010fe20000010000 */
[----:B------:R-:W-:Y:S02]  /*dee0*/  F2FP.F16.F32.PACK_AB R155, R159, R221 ;  /* 0x000000dd9f9b723e */ /* 0x000fe400000000ff */
[----:B---3--:R-:W-:Y:S02]  /*def0*/  F2FP.F16.F32.PACK_AB R170, R189, R188 ;  /* 0x000000bcbdaa723e */ /* 0x008fe400000000ff */
[----:B------:R-:W-:Y:S02]  /*df00*/  F2FP.F16.F32.PACK_AB R161, R161, R220 ;  /* 0x000000dca1a1723e */ /* 0x000fe400000000ff */
[----:B------:R-:W3:Y:S01]  /*df10*/  MUFU.EX2 R178, R178 ;  /* 0x000000b200b27308 */ /* 0x000ee20000000800 */
[----:B-----5:R-:W-:-:S07]  /*df20*/  FADD.FTZ R157, R165, R157 ;  /* 0x0000009da59d7221 */ /* 0x020fce0000010000 */
[----:B------:R-:W4:Y:S01]  /*df30*/  MUFU.EX2 R179, R179 ;  /* 0x000000b300b37308 */ /* 0x000f220000000800 */
[----:B0-----:R-:W-:Y:S01]  /*df40*/  FADD.FTZ R159, R175, R157 ;  /* 0x0000009daf9f7221 */ /* 0x001fe20000010000 */
[----:B------:R-:W-:-:S06]  /*df50*/  F2FP.F16.F32.PACK_AB R157, R163, R226 ;  /* 0x000000e2a39d723e */ /* 0x000fcc00000000ff */
[----:B------:R-:W0:Y:S01]  /*df60*/  MUFU.EX2 R182, R182 ;  /* 0x000000b600b67308 */ /* 0x000e220000000800 */
[----:B---3--:R-:W-:-:S07]  /*df70*/  FADD.FTZ R159, R178, R159 ;  /* 0x0000009fb29f7221 */ /* 0x008fce0000010000 */
[----:B------:R-:W3:Y:S01]  /*df80*/  MUFU.EX2 R183, R183 ;  /* 0x000000b700b77308 */ /* 0x000ee20000000800 */
[----:B----4-:R-:W-:Y:S01]  /*df90*/  FADD.FTZ R163, R179, R159 ;  /* 0x0000009fb3a37221 */ /* 0x010fe20000010000 */
[----:B------:R-:W-:-:S06]  /*dfa0*/  F2FP.F16.F32.PACK_AB R159, R167, R199 ;  /* 0x000000c7a79f723e */ /* 0x000fcc00000000ff */
[----:B------:R-:W4:Y:S01]  /*dfb0*/  MUFU.EX2 R169, R186 ;  /* 0x000000ba00a97308 */ /* 0x000f220000000800 */
[----:B0-----:R-:W-:-:S07]  /*dfc0*/  FADD.FTZ R163, R182, R163 ;  /* 0x000000a3b6a37221 */ /* 0x001fce0000010000 */
[----:B------:R0:W5:Y:S01]  /*dfd0*/  MUFU.EX2 R0, R153 ;  /* 0x0000009900007308 */ /* 0x0001620000000800 */
[----:B---3--:R-:W-:-:S07]  /*dfe0*/  FADD.FTZ R163, R183, R163 ;  /* 0x000000a3b7a37221 */ /* 0x008fce0000010000 */
[----:B------:R-:W3:Y:S01]  /*dff0*/  MUFU.EX2 R171, R187 ;  /* 0x000000bb00ab7308 */ /* 0x000ee20000000800 */
[----:B----4-:R-:W-:Y:S01]  /*e000*/  FADD.FTZ R163, R169, R163 ;  /* 0x000000a3a9a37221 */ /* 0x010fe20000010000 */
[----:B0-----:R-:W-:-:S06]  /*e010*/  F2FP.F16.F32.PACK_AB R153, R193, R197 ;  /* 0x000000c5c199723e */ /* 0x001fcc00000000ff */
[----:B------:R-:W0:Y:S01]  /*e020*/  MUFU.EX2 R191, R191 ;  /* 0x000000bf00bf7308 */ /* 0x000e220000000800 */
[C---:B-----5:R-:W-:Y:S01]  /*e030*/  FADD.FTZ R167, R0.reuse, R163 ;  /* 0x000000a300a77221 */ /* 0x060fe20000010000 */
[----:B------:R-:W-:Y:S02]  /*e040*/  F2FP.F16.F32.PACK_AB R163, R175, R165 ;  /* 0x000000a5afa3723e */ /* 0x000fe400000000ff */
[----:B------:R-:W-:Y:S02]  /*e050*/  F2FP.F16.F32.PACK_AB R165, R179, R178 ;  /* 0x000000b2b3a5723e */ /* 0x000fe400000000ff */
[----:B------:R-:W-:Y:S02]  /*e060*/  F2FP.F16.F32.PACK_AB R169, R0, R169 ;  /* 0x000000a900a9723e */ /* 0x000fe400000000ff */
[----:B------:R-:W4:Y:S01]  /*e070*/  MUFU.EX2 R173, R190 ;  /* 0x000000be00ad7308 */ /* 0x000f220000000800 */
[----:B---3--:R-:W-:-:S07]  /*e080*/  FADD.FTZ R167, R171, R167 ;  /* 0x000000a7aba77221 */ /* 0x008fce0000010000 */
[----:B------:R-:W3:Y:S01]  /*e090*/  MUFU.EX2 R195, R195 ;  /* 0x000000c300c37308 */ /* 0x000ee20000000800 */
[C---:B0-----:R-:W-:Y:S01]  /*e0a0*/  FADD.FTZ R167, R191.reuse, R167 ;  /* 0x000000a7bfa77221 */ /* 0x041fe20000010000 */
[----:B------:R-:W-:-:S06]  /*e0b0*/  F2FP.F16.F32.PACK_AB R171, R191, R171 ;  /* 0x000000abbfab723e */ /* 0x000fcc00000000ff */
[----:B------:R-:W0:Y:S01]  /*e0c0*/  MUFU.EX2 R196, R196 ;  /* 0x000000c400c47308 */ /* 0x000e220000000800 */
[----:B----4-:R-:W-:Y:S01]  /*e0d0*/  FADD.FTZ R178, R173, R167 ;  /* 0x000000a7adb27221 */ /* 0x010fe20000010000 */
[----:B------:R-:W-:-:S06]  /*e0e0*/  F2FP.F16.F32.PACK_AB R167, R183, R182 ;  /* 0x000000b6b7a7723e */ /* 0x000fcc00000000ff */
[----:B------:R-:W4:Y:S01]  /*e0f0*/  MUFU.EX2 R194, R194 ;  /* 0x000000c200c27308 */ /* 0x000f220000000800 */
[C---:B---3--:R-:W-:Y:S01]  /*e100*/  FADD.FTZ R178, R195.reuse, R178 ;  /* 0x000000b2c3b27221 */ /* 0x048fe20000010000 */
[----:B------:R-:W-:-:S06]  /*e110*/  F2FP.F16.F32.PACK_AB R173, R195, R173 ;  /* 0x000000adc3ad723e */ /* 0x000fcc00000000ff */
[----:B------:R-:W3:Y:S01]  /*e120*/  MUFU.EX2 R175, R198 ;  /* 0x000000c600af7308 */ /* 0x000ee20000000800 */
[----:B0-----:R-:W-:-:S04]  /*e130*/  FADD.FTZ R3, R196, R3 ;  /* 0x00000003c4037221 */ /* 0x001fc80000010000 */
[C---:B------:R-:W-:Y:S01]  /*e140*/  FADD.FTZ R3, R174.reuse, R3 ;  /* 0x00000003ae037221 */ /* 0x040fe20000010000 */
[----:B------:R-:W-:Y:S01]  /*e150*/  F2FP.F16.F32.PACK_AB R174, R174, R196 ;  /* 0x000000c4aeae723e */ /* 0x000fe200000000ff */
[----:B----4-:R-:W-:-:S04]  /*e160*/  FADD.FTZ R178, R194, R178 ;  /* 0x000000b2c2b27221 */ /* 0x010fc80000010000 */
[C---:B---3--:R-:W-:Y:S01]  /*e170*/  FADD.FTZ R0, R175.reuse, R178 ;  /* 0x000000b2af007221 */ /* 0x048fe20000010000 */
[----:B------:R-:W-:Y:S01]  /*e180*/  F2FP.F16.F32.PACK_AB R175, R175, R194 ;  /* 0x000000c2afaf723e */ /* 0x000fe200000000ff */
[----:B--2---:R-:W-:Y:S06]  /*e190*/  @!P0 BRA `(.L_x_14000) ;  /* 0x0000000000048947 */ /* 0x004fec0003800000 */
[----:B------:R-:W-:Y:S01]  /*e1a0*/  BPT.TRAP 0x1 ;  /* 0x000000040000795c */ /* 0x000fe20000300000 */
.L_x_14000:
[----:B------:R0:W2:Y:S01]  /*e1b0*/  SYNCS.PHASECHK.TRANS64.TRYWAIT P2, [R21+URZ+0x22850], R213 ;  /* 0x022850d5150075a7 */ /* 0x0000a2000804017f */
[----:B------:R-:W-:Y:S05]  /*e1c0*/  @!P0 BRA `(.L_x_14001) ;  /* 0x0000000000048947 */ /* 0x000fea0003800000 */
[----:B------:R-:W-:Y:S01]  /*e1d0*/  BPT.TRAP 0x1 ;  /* 0x000000040000795c */ /* 0x000fe20000300000 */
.L_x_14001:
[----:B------:R-:W-:Y:S04]  /*e1e0*/  BSSY B0, `(.L_x_14002) ;  /* 0x0000004000007945 */ /* 0x000fe80003800000 */
[----:B--2---:R-:W-:Y:S05]  /*e1f0*/  @P2 BRA `(.L_x_14003) ;  /* 0x0000000000082947 */ /* 0x004fea0003800000 */
[----:B------:R-:W2:Y:S02]  /*e200*/  SYNCS.PHASECHK.TRANS64.TRYWAIT P2, [R21+URZ+0x22850], R213 ;  /* 0x022850d5150075a7 */ /* 0x000ea4000804017f */
[----:B--2---:R-:W-:Y:S05]  /*e210*/  @!P2 BRA `(.L_x_14004) ;  /* 0x000001140090a947 */ /* 0x004fea0003800000 */
.L_x_14003:
[----:B------:R-:W-:Y:S05]  /*e220*/  BSYNC B0 ;  /* 0x0000000000007941 */ /* 0x000fea0003800000 */
.L_x_14002:
[----:B------:R-:W3:Y:S01]  /*e230*/  S2R R180, SR_TID.X ;  /* 0x0000000000b47919 */ /* 0x000ee20000002100 */
[----:B------:R-:W-:Y:S01]  /*e240*/  IMAD.MOV.U32 R179, RZ, RZ, 0x40000040 ;  /* 0x40000040ffb37424 */ /* 0x000fe200078e00ff */
[----:B------:R-:W-:Y:S05]  /*e250*/  WARPSYNC.ALL ;  /* 0x0000000000007948 */ /* 0x000fea0003800000 */
[----:B------:R-:W-:Y:S01]  /*e260*/  R2UR UR7, R179 ;  /* 0x00000000b30772ca */ /* 0x000fe200000e0000 */
[----:B------:R-:W-:Y:S01]  /*e270*/  IMAD.MOV.U32 R178, RZ, RZ, 0xc00 ;  /* 0x00000c00ffb27424 */ /* 0x000fe200078e00ff */
[C---:B------:R-:W-:Y:S01]  /*e280*/  ISETP.GT.AND P2, PT, R20.reuse, R15, PT ;  /* 0x0000000f1400720c */ /* 0x040fe20003f44270 */
[----:B012---:R-:W-:Y:S01]  /*e290*/  @!P1 VIADD R21, R21, 0x22860 ;  /* 0x0002286015159836 */ /* 0x007fe20000000000 */
[----:B------:R-:W-:Y:S01]  /*e2a0*/  IADD3 R20, R20, -0x1, RZ ;  /* 0xffffffff14147810 */ /* 0x000fe20007ffe0ff */
[----:B------:R-:W-:-:S02]  /*e2b0*/  IMAD R178, R22, R178, UR44 ;  /* 0x0000002c16b27e24 */ /* 0x000fc4000f8e02b2 */
[----:B------:R-:W-:Y:S01]  /*e2c0*/  IMAD.MOV.U32 R218, RZ, RZ, R176 ;  /* 0x000000ffffda7224 */ /* 0x000fe200078e00b0 */
[----:B------:R-:W-:Y:S01]  /*e2d0*/  @!P1 PRMT R21, RZ, 0x654, R21 ;  /* 0x00000654ff159816 */ /* 0x000fe20000000015 */
[----:B------:R-:W-:Y:S01]  /*e2e0*/  IMAD.MOV.U32 R219, RZ, RZ, R13 ;  /* 0x000000ffffdb7224 */ /* 0x000fe200078e000d */
[----:B------:R-:W-:Y:S02]  /*e2f0*/  R2UR UR6, R178 ;  /* 0x00000000b20672ca */ /* 0x000fe400000e0000 */
[----:B---3--:R-:W-:-:S04]  /*e300*/  SHF.R.U32.HI R180, RZ, 0x7, R180 ;  /* 0x00000007ffb47819 */ /* 0x008fc800000116b4 */
[----:B------:R-:W-:-:S05]  /*e310*/  IADD3 R179, R180, 0x8, RZ ;  /* 0x00000008b4b37810 */ /* 0x000fca0007ffe0ff */
        /* <DEDUP_REMOVED lines=45> */
.L_x_13995:
[----:B------:R-:W-:-:S13]  /*e5f0*/  ISETP.GE.AND P2, PT, R20, R211, PT ;  /* 0x000000d31400720c */ /* 0x000fda0003f46270 */
[----:B------:R-:W-:Y:S05]  /*e600*/  @!P2 BRA `(.L_x_14006) ;  /* 0x000000240034a947 */ /* 0x000fea0003800000 */
[----:B------:R-:W-:Y:S02]  /*e610*/  IMAD.MOV.U32 R207, RZ, RZ, R176 ;  /* 0x000000ffffcf7224 */ /* 0x000fe400078e00b0 */
[----:B------:R-:W-:-:S07]  /*e620*/  IMAD.MOV.U32 R209, RZ, RZ, R13 ;  /* 0x000000ffffd17224 */ /* 0x000fce00078e000d */
.L_x_14016:
[----:B------:R-:W-:Y:S01]  /*e630*/  VIADD R22, R22, 0x1 ;  /* 0x0000000116167836 */ /* 0x000fe20000000000 */
[----:B------:R-:W-:Y:S05]  /*e640*/  YIELD ;  /* 0x0000000000007946 */ /* 0x000fea0003800000 */
[----:B------:R-:W-:-:S04]  /*e650*/  ISETP.NE.AND P2, PT, R22, 0x2, PT ;  /* 0x000000021600780c */ /* 0x000fc80003f45270 */
[----:B------:R-:W-:Y:S02]  /*e660*/  SEL R13, RZ, 0x1, P2 ;  /* 0x00000001ff0d7807 */ /* 0x000fe40001000000 */
[----:B------:R-:W-:Y:S02]  /*e670*/  SEL R22, R22, RZ, P2 ;  /* 0x000000ff16167207 */ /* 0x000fe40001000000 */
[----:B------:R-:W-:Y:S01]  /*e680*/  LOP3.LUT R202, R202, R13, RZ, 0x3c, !PT ;  /* 0x0000000dcaca7212 */ /* 0x000fe200078e3cff */
[----:B-1----:R-:W-:Y:S06]  /*e690*/  @!P0 BRA `(.L_x_14007) ;  /* 0x0000000000048947 */ /* 0x002fec0003800000 */
[----:B------:R-:W-:Y:S01]  /*e6a0*/  BPT.TRAP 0x1 ;  /* 0x000000040000795c */ /* 0x000fe20000300000 */
.L_x_14007:
[----:B------:R-:W-:Y:S01]  /*e6b0*/  IMAD R15, R22, 0x8, R18 ;  /* 0x00000008160f7824 */ /* 0x000fe200078e0212 */
[----:B0-----:R-:W-:-:S04]  /*e6c0*/  SHF.L.U32 R21, R202, 0x1f, RZ ;  /* 0x0000001fca157819 */ /* 0x001fc800000006ff */
[----:B------:R0:W1:Y:S01]  /*e6d0*/  SYNCS.PHASECHK.TRANS64.TRYWAIT P2, [R15+URZ+0x22830], R21 ;  /* 0x022830150f0075a7 */ /* 0x000062000804017f */
[----:B------:R-:W-:Y:S05]  /*e6e0*/  @!P0 BRA `(.L_x_14008) ;  /* 0x0000000000048947 */ /* 0x000fea0003800000 */
[----:B------:R-:W-:Y:S01]  /*e6f0*/  BPT.TRAP 0x1 ;  /* 0x000000040000795c */ /* 0x000fe20000300000 */
.L_x_14008:
[----:B------:R-:W-:Y:S02]  /*e700*/  IMAD R156, R22, 0x300, R12 ;  /* 0x00000300169c7824 */ /* 0x000fe400078e020c */
[----:B------:R-:W-:Y:S01]  /*e710*/  IMAD.MOV.U32 R157, RZ, RZ, 0x40000040 ;  /* 0x40000040ff9d7424 */ /* 0x000fe200078e00ff */
[----:B-1----:R-:W-:Y:S06]  /*e720*/  @P2 BRA `(.L_x_14009) ;  /* 0x0000000000082947 */ /* 0x002fec0003800000 */
[----:B------:R-:W1:Y:S02]  /*e730*/  SYNCS.PHASECHK.TRANS64.TRYWAIT P2, [R15+URZ+0x22830], R21 ;  /* 0x022830150f0075a7 */ /* 0x000e64000804017f */
[----:B-1----:R-:W-:Y:S05]  /*e740*/  @!P2 BRA `(.L_x_14010) ;  /* 0x000001100058a947 */ /* 0x002fea0003800000 */
.L_x_14009:
        /* <DEDUP_REMOVED lines=9> */
[----:B------:R-:W-:Y:S01]  /*e7e0*/  MOV R153, 0x40000040 ;  /* 0x4000004000997802 */ /* 0x000fe20000000f00 */
[----:B------:R-:W-:Y:S01]  /*e7f0*/  IMAD.MOV.U32 R157, RZ, RZ, 0x40000040 ;  /* 0x40000040ff9d7424 */ /* 0x000fe200078e00ff */
[----:B------:R-:W-:Y:S01]  /*e800*/  R2UR UR10, R154 ;  /* 0x000000009a0a72ca */ /* 0x000fe200000e0000 */
[----:B------:R-:W2:Y:S01]  /*e810*/  S2R R219, SR_TID.X ;  /* 0x0000000000db7919 */ /* 0x000ea20000002100 */
[----:B------:R-:W-:-:S02]  /*e820*/  R2UR UR11, R155 ;  /* 0x000000009b0b72ca */ /* 0x000fc400000e0000 */
[----:B------:R-:W-:Y:S02]  /*e830*/  R2UR UR14, R152 ;  /* 0x00000000980e72ca */ /* 0x000fe400000e0000 */
[----:B------:R-:W-:Y:S02]  /*e840*/  R2UR UR15, R153 ;  /* 0x00000000990f72ca */ /* 0x000fe400000e0000 */
[----:B------:R-:W-:Y:S02]  /*e850*/  R2UR UR18, R156 ;  /* 0x000000009c1272ca */ /* 0x000fe400000e0000 */
[----:B------:R-:W-:Y:S02]  /*e860*/  R2UR UR19, R157 ;  /* 0x000000009d1372ca */ /* 0x000fe400000e0000 */
[----:B------:R-:W-:Y:S01]  /*e870*/  WARPGROUP.ARRIVE ;  /* 0x00000000000079c5 */ /* 0x000fe20000000000 */
[----:B------:R-:W-:Y:S02]  /*e880*/  R2UR UR8, R10 ;  /* 0x000000000a0872ca */ /* 0x000fe400000e0000 */
[----:B------:R-:W-:-:S02]  /*e890*/  R2UR UR9, R11 ;  /* 0x000000000b0972ca */ /* 0x000fc400000e0000 */
[----:B------:R-:W-:Y:S01]  /*e8a0*/  R2UR UR12, R8 ;  /* 0x00000000080c72ca */ /* 0x000fe200000e0000 */
[----:B------:R-:W-:Y:S01]  /*e8b0*/  HGMMA.64x96x16.F32 R152, gdesc[UR4], RZ, !UPT, gsb0 ;  /* 0x01600000049879f0 */ /* 0x000fe2000c0008ff */
[----:B------:R-:W-:Y:S02]  /*e8c0*/  R2UR UR13, R9 ;  /* 0x00000000090d72ca */ /* 0x000fe400000e0000 */
        /* <DEDUP_REMOVED lines=229> */
[----:B---3--:R-:W-:-:S04]  /*f720*/  FADD.FTZ R154, R209, R154 ;  /* 0x0000009ad19a7221 */ /* 0x008fc80000010000 */
[C---:B------:R-:W-:Y:S01]  /*f730*/  FADD.FTZ R171, R218.reuse, R154 ;  /* 0x0000009adaab7221 */ /* 0x040fe20000010000 */
[----:B------:R-:W-:Y:S02]  /*f740*/  F2FP.F16.F32.PACK_AB R154, R218, R209 ;  /* 0x000000d1da9a723e */ /* 0x000fe400000000ff */
        /* <DEDUP_REMOVED lines=32> */
[----:B------:R-:W-:Y:S01]  /*f950*/  MUFU.EX2 R160, R160 ;  /* 0x000000a000a07308 */ /* 0x000fe20000000800 */
[----:B0-----:R-:W-:-:S05]  /*f960*/  FMNMX.FTZ R199, R194, R195, !PT ;  /* 0x000000c3c2c77209 */ /* 0x001fca0007810000 */
[----:B------:R-:W0:Y:S02]  /*f970*/  SHFL.BFLY PT, R195, R199, 0x2, 0x1f ;  /* 0x0c401f00c7c37f89 */ /* 0x000e2400000e0000 */
[----:B------:R-:W1:Y:S08]  /*f980*/  MUFU.EX2 R161, R161 ;  /* 0x000000a100a17308 */ /* 0x000e700000000800 */
        /* <DEDUP_REMOVED lines=25> */
[----:B-1----:R-:W-:Y:S01]  /*fb20*/  F2FP.F16.F32.PACK_AB R156, R161, R160 ;  /* 0x000000a0a19c723e */ /* 0x002fe200000000ff */
        /* <DEDUP_REMOVED lines=14> */
[----:B------:R-:W-:Y:S01]  /*fc10*/  FFMA.FTZ R194, R194, R14, -R177 ;  /* 0x0000000ec2c27223 */ /* 0x000fe200000108b1 */
[----:B------:R-:W-:Y:S01]  /*fc20*/  IADD3 R177, -R219, 0xb, RZ ;  /* 0x0000000bdbb17810 */ /* 0x000fe20007ffe1ff */
[----:B------:R2:W3:Y:S01]  /*fc30*/  MUFU.EX2 R209, R158 ;  /* 0x0000009e00d17308 */ /* 0x0004e20000000800 */
[----:B0-----:R-:W-:Y:S01]  /*fc40*/  FFMA.FTZ R0, R199, R0, R196 ;  /* 0x00000000c7007223 */ /* 0x001fe200000100c4 */
        /* <DEDUP_REMOVED lines=8> */
[----:B-1----:R-:W-:Y:S01]  /*fcd0*/  FADD.FTZ R0, R155, R0 ;  /* 0x000000009b007221 */ /* 0x002fe20000010000 */
[----:B------:R-:W-:-:S02]  /*fce0*/  @!P1 VIADD R160, R15, 0x22840 ;  /* 0x000228400fa09836 */ /* 0x000fc40000000000 */
[-C--:B------:R-:W-:Y:S01]  /*fcf0*/  FMUL.FTZ R38, R38, R199.reuse ;  /* 0x000000c726267220 */ /* 0x080fe20000410000 */
[----:B------:R-:W-:Y:S01]  /*fd00*/  FADD.FTZ R158, R161, R158 ;  /* 0x0000009ea19e7221 */ /* 0x000fe20000010000 */
[-C--:B------:R-:W-:Y:S01]  /*fd10*/  FMUL.FTZ R39, R39, R199.reuse ;  /* 0x000000c727277220 */ /* 0x080fe20000410000 */
[-C--:B------:R-:W-:Y:S01]  /*fd20*/  FMUL.FTZ R42, R42, R199.reuse ;  /* 0x000000c72a2a7220 */ /* 0x080fe20000410000 */
[----:B------:R1:W2:Y:S01]  /*fd30*/  MUFU.EX2 R218, R162 ;  /* 0x000000a200da7308 */ /* 0x0002a20000000800 */
[----:B------:R-:W-:Y:S01]  /*fd40*/  FADD.FTZ R158, R164, R158 ;  /* 0x0000009ea49e7221 */ /* 0x000fe20000010000 */
[----:B---3--:R-:W-:Y:S01]  /*fd50*/  FADD.FTZ R0, R209, R0 ;  /* 0x00000000d1007221 */ /* 0x008fe20000010000 */
[----:B------:R-:W-:Y:S01]  /*fd60*/  @!P1 PRMT R160, RZ, 0x654, R160 ;  /* 0x00000654ffa09816 */ /* 0x000fe200000000a0 */
[----:B------:R3:W-:Y:S06]  /*fd70*/  BAR.ARV R177, 0x100 ;  /* 0x000400b10000751d */ /* 0x0007ec0000002000 */
[----:B------:R-:W4:Y:S01]  /*fd80*/  MUFU.EX2 R163, R163 ;  /* 0x000000a300a37308 */ /* 0x000f220000000800 */
[----:B------:R-:W-:Y:S01]  /*fd90*/  FADD.FTZ R158, R165, R158 ;  /* 0x0000009ea59e7221 */ /* 0x000fe20000010000 */
[----:B0-----:R-:W-:Y:S01]  /*fda0*/  FADD.FTZ R0, R159, R0 ;  /* 0x000000009f007221 */ /* 0x001fe20000010000 */
[----:B------:R0:W-:Y:S01]  /*fdb0*/  @!P1 SYNCS.ARRIVE.TRANS64.RED.A1T0 RZ, [R160+URZ], RZ ;  /* 0x000000ffa0ff99a7 */ /* 0x0001e2000810043f */
[----:B-1----:R-:W-:Y:S01]  /*fdc0*/  F2FP.F16.F32.PACK_AB R162, R173, R172 ;  /* 0x000000acada2723e */ /* 0x002fe200000000ff */
[-C--:B------:R-:W-:Y:S01]  /*fdd0*/  FMUL.FTZ R43, R43, R199.reuse ;  /* 0x000000c72b2b7220 */ /* 0x080fe20000410000 */
[-C--:B------:R-:W-:Y:S01]  /*fde0*/  FMUL.FTZ R46, R46, R199.reuse ;  /* 0x000000c72e2e7220 */ /* 0x080fe20000410000 */
[----:B--2---:R-:W-:Y:S01]  /*fdf0*/  FADD.FTZ R0, R218, R0 ;  /* 0x00000000da007221 */ /* 0x004fe20000010000 */
[----:B------:R-:W1:Y:S01]  /*fe00*/  MUFU.EX2 R161, R166 ;  /* 0x000000a600a17308 */ /* 0x000e620000000800 */
[-C--:B------:R-:W-:Y:S01]  /*fe10*/  FMUL.FTZ R47, R47, R199.reuse ;  /* 0x000000c72f2f7220 */ /* 0x080fe20000410000 */
[-C--:B------:R-:W-:Y:S01]  /*fe20*/  FMUL.FTZ R50, R50, R199.reuse ;  /* 0x000000c732327220 */ /* 0x080fe20000410000 */
[----:B0-----:R-:W-:Y:S01]  /*fe30*/  F2FP.F16.F32.PACK_AB R160, R169, R168 ;  /* 0x000000a8a9a0723e */ /* 0x001fe200000000ff */
        /* <DEDUP_REMOVED lines=14> */
[----:B------:R-:W-:Y:S01]  /*ff20*/  F2FP.F16.F32.PACK_AB R158, R165, R164 ;  /* 0x000000a4a59e723e */ /* 0x000fe200000000ff */
[----:B-1----:R-:W-:Y:S01]  /*ff30*/  FADD.FTZ R0, R161, R0 ;  /* 0x00000000a1007221 */ /* 0x002fe20000010000 */
        /* <DEDUP_REMOVED lines=29> */
[C---:B-1----:R-:W-:Y:S01]  /*10110*/  F2FP.F16.F32.PACK_AB R166, R181.reuse, R180 ;  /* 0x000000b4b5a6723e */ /* 0x042fe200000000ff */
[----:B------:R-:W-:Y:S01]  /*10120*/  FADD.FTZ R3, R181, R3 ;  /* 0x00000003b5037221 */ /* 0x000fe20000010000 */
[----:B--2---:R-:W-:Y:S01]  /*10130*/  F2FP.F16.F32.PACK_AB R153, R155, R196 ;  /* 0x000000c49b99723e */ /* 0x004fe200000000ff */
[----:B------:R-:W-:Y:S01]  /*10140*/  FMUL.FTZ R103, R103, R199 ;  /* 0x000000c767677220 */ /* 0x000fe20000410000 */
[----:B------:R-:W-:Y:S01]  /*10150*/  F2FP.F16.F32.PACK_AB R155, R159, R209 ;  /* 0x000000d19f9b723e */ /* 0x000fe200000000ff */
[----:B------:R-:W-:Y:S01]  /*10160*/  FMUL.FTZ R106, R106, R199 ;  /* 0x000000c76a6a7220 */ /* 0x000fe20000410000 */
        /* <DEDUP_REMOVED lines=20> */
[----:B------:R-:W-:Y:S01]  /*102b0*/  FMUL.FTZ R130, R130, R199 ;  /* 0x000000c782827220 */ /* 0x000fe20000410000 */
        /* <DEDUP_REMOVED lines=16> */
[----:B------:R-:W-:-:S04]  /*103c0*/  FMUL.FTZ R151, R151, R199 ;  /* 0x000000c797977220 */ /* 0x000fc80000410000 */
        /* <DEDUP_REMOVED lines=45> */
.L_x_14011:
[----:B------:R0:W1:Y:S01]  /*106a0*/  SYNCS.PHASECHK.TRANS64.TRYWAIT P2, [R15+URZ+0x22850], R21 ;  /* 0x022850150f0075a7 */ /* 0x000062000804017f */
[----:B------:R-:W-:Y:S05]  /*106b0*/  @!P0 BRA `(.L_x_14012) ;  /* 0x0000000000048947 */ /* 0x000fea0003800000 */
[----:B------:R-:W-:Y:S01]  /*106c0*/  BPT.TRAP 0x1 ;  /* 0x000000040000795c */ /* 0x000fe20000300000 */
.L_x_14012:
[----:B------:R-:W-:Y:S04]  /*106d0*/  BSSY B0, `(.L_x_14013) ;  /* 0x0000004000007945 */ /* 0x000fe80003800000 */
[----:B-1----:R-:W-:Y:S05]  /*106e0*/  @P2 BRA `(.L_x_14014) ;  /* 0x0000000000082947 */ /* 0x002fea0003800000 */
[----:B------:R-:W1:Y:S02]  /*106f0*/  SYNCS.PHASECHK.TRANS64.TRYWAIT P2, [R15+URZ+0x22850], R21 ;  /* 0x022850150f0075a7 */ /* 0x000e64000804017f */
[----:B-1----:R-:W-:Y:S05]  /*10700*/  @!P2 BRA `(.L_x_14015) ;  /* 0x000000f0007ca947 */ /* 0x002fea0003800000 */
.L_x_14014:
[----:B------:R-:W-:Y:S05]  /*10710*/  BSYNC B0 ;  /* 0x0000000000007941 */ /* 0x000fea0003800000 */
.L_x_14013:
[----:B------:R-:W2:Y:S01]  /*10720*/  S2R R180, SR_TID.X ;  /* 0x0000000000b47919 */ /* 0x000ea20000002100 */
[----:B------:R-:W-:Y:S05]  /*10730*/  WARPSYNC.ALL ;  /* 0x0000000000007948 */ /* 0x000fea0003800000 */
[----:B------:R-:W-:Y:S01]  /*10740*/  IMAD.MOV.U32 R178, RZ, RZ, 0xc00 ;  /* 0x00000c00ffb27424 */ /* 0x000fe200078e00ff */
[----:B------:R-:W-:Y:S01]  /*10750*/  ISETP.GT.AND P2, PT, R20, R211, PT ;  /* 0x000000d31400720c */ /* 0x000fe20003f44270 */
[----:B------:R-:W-:Y:S02]  /*10760*/  IMAD.MOV.U32 R179, RZ, RZ, 0x40000040 ;  /* 0x40000040ffb37424 */ /* 0x000fe400078e00ff */
[----:B------:R-:W-:-:S02]  /*10770*/  IMAD R178, R22, R178, UR44 ;  /* 0x0000002c16b27e24 */ /* 0x000fc4000f8e02b2 */
[----:B01----:R-:W-:Y:S01]  /*10780*/  @!P1 VIADD R15, R15, 0x22860 ;  /* 0x000228600f0f9836 */ /* 0x003fe20000000000 */
[----:B------:R-:W-:Y:S01]  /*10790*/  R2UR UR7, R179 ;  /* 0x00000000b30772ca */ /* 0x000fe200000e0000 */
[----:B------:R-:W-:Y:S01]  /*107a0*/  IMAD.MOV.U32 R179, RZ, RZ, 0x40000040 ;  /* 0x40000040ffb37424 */ /* 0x000fe200078e00ff */
[----:B------:R-:W-:Y:S01]  /*107b0*/  R2UR UR6, R178 ;  /* 0x00000000b20672ca */ /* 0x000fe200000e0000 */
[----:B------:R-:W-:Y:S01]  /*107c0*/  VIADD R20, R20, 0xffffffff ;  /* 0xffffffff14147836 */ /* 0x000fe20000000000 */
[----:B------:R-:W-:Y:S01]  /*107d0*/  @!P1 PRMT R15, RZ, 0x654, R15 ;  /* 0x00000654ff0f9816 */ /* 0x000fe2000000000f */
[----:B------:R-:W-:Y:S02]  /*107e0*/  IMAD.MOV.U32 R207, RZ, RZ, R176 ;  /* 0x000000ffffcf7224 */ /* 0x000fe400078e00b0 */
[----:B------:R-:W-:Y:S01]  /*107f0*/  IMAD.MOV.U32 R209, RZ, RZ, R13 ;  /* 0x000000ffffd17224 */ /* 0x000fe200078e000d */
[----:B--2---:R-:W-:-:S05]  /*10800*/  SHF.R.U32.HI R180, RZ, 0x7, R180 ;  /* 0x00000007ffb47819 */ /* 0x004fca00000116b4 */
[----:B------:R-:W-:-:S05]  /*10810*/  VIADD R21, R180, 0x8 ;  /* 0x00000008b4157836 */ /* 0x000fca0000000000 */
        /* <DEDUP_REMOVED lines=14> */
[----:B------:R-:W-:Y:S02]  /*10900*/  R2UR UR7, R153 ;  /* 0x00000000990772ca */ /* 0x000fe400000e0000 */
[----:B------:R-:W-:Y:S01]  /*10910*/  MOV R153, 0x40000040 ;  /* 0x4000004000997802 */ /* 0x000fe20000000f00 */
[----:B------:R-:W-:Y:S02]  /*10920*/  WARPGROUP.DEPBAR.LE gsb0, 0x0 ;  /* 0x00008000000079c5 */ /* 0x000fe40000010000 */
[----:B------:R-:W-:-:S15]  /*10930*/  WARPGROUP.ARRIVE ;  /* 0x00000000000079c5 */ /* 0x000fde0000000000 */
[----:B------:R-:W-:-:S05]  /*10940*/  NOP ;  /* 0x0000000000007918 */ /* 0x000fca0000000000 */
        /* <DEDUP_REMOVED lines=25> */
.L_x_14006:
[----:B------:R-:W-:Y:S05]  /*10ae0*/  WARPSYNC.ALL ;  /* 0x0000000000007948 */ /* 0x000fea0003800000 */
[----:B------:R-:W2:Y:S01]  /*10af0*/  SHFL.BFLY PT, R4, R3, 0x2, 0x1f ;  /* 0x0c401f0003047f89 */ /* 0x000ea200000e0000 */
[----:B------:R-:W-:Y:S02]  /*10b00*/  IMAD.MOV.U32 R154, RZ, RZ, -0x800000 ;  /* 0xff800000ff9a7424 */ /* 0x000fe400078e00ff */
[----:B------:R-:W-:Y:S01]  /*10b10*/  VIADD R22, R22, 0x1 ;  /* 0x0000000116167836 */ /* 0x000fe20000000000 */
[----:B------:R3:W-:Y:S08]  /*10b20*/  BAR.ARV R177, 0x100 ;  /* 0x000400b10000751d */ /* 0x0007f00000002000 */
[----:B------:R-:W-:Y:S06]  /*10b30*/  BAR.ARV 0x8, 0x180 ;  /* 0x0206000000007b1d */ /* 0x000fec0000002000 */
[----:B------:R-:W-:Y:S01]  /*10b40*/  ISETP.NE.AND P1, PT, R22, 0x2, PT ;  /* 0x000000021600780c */ /* 0x000fe20003f25270 */
[----:B------:R-:W-:-:S03]  /*10b50*/  VIADD R229, R229, 0x1 ;  /* 0x00000001e5e57836 */ /* 0x000fc60000000000 */
[----:B------:R-:W-:Y:S01]  /*10b60*/  SEL R22, R22, RZ, P1 ;  /* 0x000000ff16167207 */ /* 0x000fe20000800000 */
[----:B--2---:R-:W-:Y:S01]  /*10b70*/  FADD.FTZ R6, R4, R3 ;  /* 0x0000000304067221 */ /* 0x004fe20000010000 */
[----:B------:R-:W-:-:S04]  /*10b80*/  IMAD.MOV.U32 R4, RZ, RZ, RZ ;  /* 0x000000ffff047224 */ /* 0x000fc800078e00ff */
[----:B------:R-:W2:Y:S02]  /*10b90*/  SHFL.BFLY PT, R5, R6, 0x1, 0x1f ;  /* 0x0c201f0006057f89 */ /* 0x000ea400000e0000 */
[----:B--2---:R-:W-:-:S05]  /*10ba0*/  FADD.FTZ R3, R6, R5 ;  /* 0x0000000506037221 */ /* 0x004fca0000010000 */
[----:B------:R-:W-:-:S13]  /*10bb0*/  FSETP.NE.FTZ.AND P0, PT, R3, RZ, PT ;  /* 0x000000ff0300720b */ /* 0x000fda0003f15000 */
[----:B------:R-:W2:Y:S08]  /*10bc0*/  @P0 MUFU.LG2 R5, R3 ;  /* 0x0000000300050308 */ /* 0x000eb00000000c00 */
[----:B------:R4:W5:Y:S01]  /*10bd0*/  @P0 MUFU.RCP R4, R3 ;  /* 0x0000000300040308 */ /* 0x0009620000001000 */
[----:B--2---:R-:W-:Y:S01]  /*10be0*/  @P0 FMUL.FTZ R5, R5, 0.69314718246459960938 ;  /* 0x3f31721805050820 */ /* 0x004fe20000410000 */
[----:B----4-:R-:W-:-:S04]  /*10bf0*/  @P0 FMUL.FTZ R3, R14, 0.69314718246459960938 ;  /* 0x3f3172180e030820 */ /* 0x010fc80000410000 */
[----:B------:R-:W-:Y:S01]  /*10c00*/  @P0 FFMA.FTZ R154, R3, R13, R5 ;  /* 0x0000000d039a0223 */ /* 0x000fe20000010005 */
[----:B------:R-:W-:Y:S01]  /*10c10*/  MOV R3, 0xff800000 ;  /* 0xff80000000037802 */ /* 0x000fe20000000f00 */
[----:B------:R-:W2:Y:S01]  /*10c20*/  SHFL.BFLY PT, R5, R0, 0x2, 0x1f ;  /* 0x0c401f0000057f89 */ /* 0x000ea200000e0000 */
        /* <DEDUP_REMOVED lines=69> */
[----:B------:R-:W2:Y:S01]  /*11080*/  @P0 MUFU.LG2 R6, R8 ;  /* 0x0000000800060308 */ /* 0x000ea20000000c00 */
[----:B------:R-:W-:-:S07]  /*11090*/  @P0 FMUL.FTZ R5, R14, 0.69314718246459960938 ;  /* 0x3f3172180e050820 */ /* 0x000fce0000410000 */
[----:B------:R-:W4:Y:S01]  /*110a0*/  @P0 MUFU.RCP R0, R8 ;  /* 0x0000000800000308 */ /* 0x000f220000001000 */
[----:B--2---:R-:W-:-:S04]  /*110b0*/  @P0 FMUL.FTZ R6, R6, 0.69314718246459960938 ;  /* 0x3f31721806060820 */ /* 0x004fc80000410000 */
[----:B------:R-:W-:Y:S01]  /*110c0*/  @P0 FFMA.FTZ R3, R5, R176, R6 ;  /* 0x000000b005030223 */ /* 0x000fe20000010006 */
[----:B------:R-:W-:Y:S02]  /*110d0*/  SEL R5, RZ, 0x1, P1 ;  /* 0x00000001ff057807 */ /* 0x000fe40000800000 */
[----:B------:R-:W-:Y:S01]  /*110e0*/  PLOP3.LUT P0, PT, PT, PT, PT, 0x8, 0x0 ;  /* 0x000000000000781c */ /* 0x000fe20003f0e170 */
        /* <DEDUP_REMOVED lines=64> */
[----:B---3--:R-:W-:-:S07]  /*114f0*/  LOP3.LUT R202, R202, R5, RZ, 0x3c, !PT ;  /* 0x00000005caca7212 */ /* 0x008fce00078e3cff */
.L_x_13951:
[----:B------:R-:W-:Y:S05]  /*11500*/  WARPSYNC.ALL ;  /* 0x0000000000007948 */ /* 0x000fea0003800000 */
[----:B------:R-:W2:Y:S08]  /*11510*/  S2UR UR5, SR_CgaCtaId ;  /* 0x00000000000579c3 */ /* 0x000eb00000008800 */
[----:B------:R-:W-:Y:S06]  /*11520*/  BAR.SYNC.DEFER_BLOCKING 0x5, 0x180 ;  /* 0x0146000000007b1d */ /* 0x000fec0000010000 */
[----:B------:R-:W-:Y:S01]  /*11530*/  UMOV UR4, 0x400 ;  /* 0x0000040000047882 */ /* 0x000fe20000000000 */
[----:B------:R-:W-:Y:S01]  /*11540*/  BSSY B0, `(.L_x_14017) ;  /* 0x00004f6000007945 */ /* 0x000fe20003800000 */
[----:B--2---:R-:W-:-:S06]  /*11550*/  ULEA UR4, UR5, UR4, 0x18 ;  /* 0x0000000405047291 */ /* 0x004fcc000f8ec03f */
[----:B------:R-:W-:-:S05]  /*11560*/  IMAD.U32 R18, RZ, RZ, UR4 ;  /* 0x00000004ff127e24 */ /* 0x000fca000f8e00ff */
[----:B------:R2:W3:Y:S01]  /*11570*/  LDS.128 R4, [R18+0x228d0] ;  /* 0x0228d00012047984 */ /* 0x0004e20000000c00 */
        /* <DEDUP_REMOVED lines=15> */
[----:B-1----:R-:W-:Y:S01]  /*11670*/  F2FP.F16.F32.PACK_AB R15, R39, R38 ;  /* 0x00000026270f723e */ /* 0x002fe200000000ff */
[----:B------:R-:W-:Y:S01]  /*11680*/  BAR.SYNC.DEFER_BLOCKING 0x1, 0x100 ;  /* 0x0044000000007b1d */ /* 0x000fe20000010000 */
[----:B------:R-:W-:-:S04]  /*11690*/  ISETP.NE.U32.AND P1, PT, RZ, UR4, PT ;  /* 0x00000004ff007c0c */ /* 0x000fc8000bf25070 */
[----:B------:R-:W-:Y:S02]  /*116a0*/  ISETP.NE.AND.EX P1, PT, RZ, UR5, PT, P1 ;  /* 0x00000005ff007c0c */ /* 0x000fe4000bf25310 */
[----:B------:R-:W-:Y:S02]  /*116b0*/  MOV R20, R18 ;  /* 0x0000001200147202 */ /* 0x000fe40000000f00 */
[----:B0-----:R-:W-:-:S03]  /*116c0*/  MOV R21, R0 ;  /* 0x0000000000157202 */ /* 0x001fc60000000f00 */
[----:B----45:R-:W-:-:S04]  /*116d0*/  IMAD.WIDE R152, R8, 0x2, R20 ;  /* 0x0000000208987825 */ /* 0x030fc800078e0214 */
        /* <DEDUP_REMOVED lines=85> */
[----:B------:R-:W-:Y:S02]  /*11c30*/  LOP3.LUT R0, R8, 0x380, RZ, 0xc0, !PT ;  /* 0x0000038008007812 */ /* 0x000fe400078ec0ff */
[----:B------:R-:W-:Y:S02]  /*11c40*/  IADD3.X R9, RZ, R153, RZ, P0, !PT ;  /* 0x00000099ff097210 */ /* 0x000fe400007fe4ff */
[----:B------:R-:W-:-:S02]  /*11c50*/  SHF.R.U64 R0, R0, 0x3, RZ ;  /* 0x0000000300007819 */ /* 0x000fc400000012ff */
[----:B------:R-:W-:Y:S02]  /*11c60*/  F2FP.F16.F32.PACK_AB R13, R99, R98 ;  /* 0x00000062630d723e */ /* 0x000fe400000000ff */
[----:B------:R-:W-:Y:S02]  /*11c70*/  LOP3.LUT R8, R0, R8, RZ, 0x3c, !PT ;  /* 0x0000000800087212 */ /* 0x000fe400078e3cff */
[----:B------:R-:W-:Y:S02]  /*11c80*/  F2FP.F16.F32.PACK_AB R14, R101, R100 ;  /* 0x00000064650e723e */ /* 0x000fe400000000ff */
[----:B------:R-:W-:Y:S02]  /*11c90*/  MOV R0, R8 ;  /* 0x0000000800007202 */ /* 0x000fe40000000f00 */
[----:B------:R-:W-:Y:S02]  /*11ca0*/  F2FP.F16.F32.PACK_AB R8, R89, R88 ;  /* 0x000000585908723e */ /* 0x000fe400000000ff */
[----:B------:R-:W-:-:S02]  /*11cb0*/  F2FP.F16.F32.PACK_AB R9, R91, R90 ;  /* 0x0000005a5b09723e */ /* 0x000fc400000000ff */
[----:B------:R-:W-:-:S03]  /*11cc0*/  F2FP.F16.F32.PACK_AB R15, R103, R102 ;  /* 0x00000066670f723e */ /* 0x000fc600000000ff */
        /* <DEDUP_REMOVED lines=68> */
[----:B---3--:R-:W-:Y:S01]  /*12110*/  LOP3.LUT R4, R0, 0x380, RZ, 0xc0, !PT ;  /* 0x0000038000047812 */ /* 0x008fe200078ec0ff */
[----:B------:R-:W-:Y:S01]  /*12120*/  IMAD.X R153, RZ, RZ, R153, P0 ;  /* 0x000000ffff997224 */ /* 0x000fe200000e0699 */
[----:B------:R-:W-:Y:S02]  /*12130*/  IADD3 R8, P0, R225, UR4, RZ ;  /* 0x00000004e1087c10 */ /* 0x000fe4000ff1e0ff */
[----:B------:R-:W-:Y:S02]  /*12140*/  SHF.R.U64 R4, R4, 0x3, RZ ;  /* 0x0000000304047819 */ /* 0x000fe400000012ff */
[----:B------:R-:W-:Y:S02]  /*12150*/  IADD3.X R9, R227, UR5, RZ, P0, !PT ;  /* 0x00000005e3097c10 */ /* 0x000fe400087fe4ff */
[----:B------:R-:W-:Y:S01]  /*12160*/  LOP3.LUT R152, R4, R0, RZ, 0x3c, !PT ;  /* 0x0000000004987212 */ /* 0x000fe200078e3cff */
[----:B------:R-:W-:-:S03]  /*12170*/  IMAD.MOV.U32 R4, RZ, RZ, RZ ;  /* 0x000000ffff047224 */ /* 0x000fc600078e00ff */
[----:B------:R-:W-:-:S05]  /*12180*/  MOV R152, R152 ;  /* 0x0000009800987202 */ /* 0x000fca0000000f00 */
[----:B------:R0:W-:Y:S01]  /*12190*/  STSM.16.M88.4 [R152], R12 ;  /* 0x0000000c98007844 */ /* 0x0001e20000000200 */
[----:B------:R-:W-:Y:S06]  /*121a0*/  BAR.SYNC.DEFER_BLOCKING 0x1, 0x100 ;  /* 0x0044000000007b1d */ /* 0x000fec0000010000 */
[----:B------:R-:W5:Y:S01]  /*121b0*/  @P1 LDG.E R4, desc[UR40][R8.64] ;  /* 0x0000002808041981 */ /* 0x000f62000c1e1900 */
[----:B------:R-:W-:-:S04]  /*121c0*/  ISETP.NE.U32.AND P0, PT, RZ, UR6, PT ;  /* 0x00000006ff007c0c */ /* 0x000fc8000bf05070 */
[----:B------:R-:W-:Y:S01]  /*121d0*/  ISETP.NE.AND.EX P0, PT, RZ, UR7, PT, P0 ;  /* 0x00000007ff007c0c */ /* 0x000fe2000bf05300 */
[----:B0-----:R-:W-:-:S12]  /*121e0*/  IMAD.MOV.U32 R14, RZ, RZ, 0x9b8 ;  /* 0x000009b8ff0e7424 */ /* 0x001fd800078e00ff */
[----:B------:R-:W-:Y:S01]  /*121f0*/  @P0 IADD3 R10, P2, R225, UR6, RZ ;  /* 0x00000006e10a0c10 */ /* 0x000fe2000ff5e0ff */
[----:B------:R-:W-:Y:S02]  /*12200*/  ULDC UR6, c[0x0][0xa88] ;  /* 0x0002a20000067ab9 */ /* 0x000fe40000000800 */
[----:B------:R-:W-:Y:S01]  /*12210*/  IMAD.U32 R0, RZ, RZ, UR6 ;  /* 0x00000006ff007e24 */ /* 0x000fe2000f8e00ff */
[----:B------:R-:W-:Y:S02]  /*12220*/  @P0 IADD3.X R11, R227, UR7, RZ, P2, !PT ;  /* 0x00000007e30b0c10 */ /* 0x000fe400097fe4ff */
[----:B------:R-:W-:-:S03]  /*12230*/  ISETP.GT.AND P2, PT, R223, 0x1, PT ;  /* 0x00000001df00780c */ /* 0x000fc60003f44270 */
[----:B------:R0:W5:Y:S01]  /*12240*/  @P0 LDG.E R0, desc[UR40][R10.64] ;  /* 0x000000280a000981 */ /* 0x000162000c1e1900 */
[----:B------:R-:W-:-:S04]  /*12250*/  SEL R14, R14, 0x978, P2 ;  /* 0x000009780e0e7807 */ /* 0x000fc80001000000 */
[----:B------:R1:W3:Y:S08]  /*12260*/  LDC.64 R12, c[0x0][R14+0x220] ;  /* 0x000088000e0c7b82 */ /* 0x0002f00000000a00 */
[----:B0-----:R1:W0:Y:S01]  /*12270*/  LDC.64 R10, c[0x0][R14+0x218] ;  /* 0x000086000e0a7b82 */ /* 0x0012220000000a00 */
[----:B------:R-:W-:Y:S05]  /*12280*/  @P0 BRA `(.L_x_14019) ;  /* 0x0000000000100947 */ /* 0x000fea0003800000 */
[----:B------:R-:W-:Y:S05]  /*12290*/  @!P1 BRA `(.L_x_14019) ;  /* 0x00000000000c9947 */ /* 0x000fea0003800000 */
[----:B-----5:R-:W4:Y:S04]  /*122a0*/  LDG.E R0, desc[UR40][R8.64] ;  /* 0x0000002808007981 */ /* 0x020f28000c1e1900 */
[----:B------:R-:W4:Y:S02]  /*122b0*/  LDG.E R8, desc[UR40][R8.64+0x4] ;  /* 0x0000042808087981 */ /* 0x000f24000c1e1900 */
[----:B----4-:R-:W-:-:S07]  /*122c0*/  IMAD.IADD R0, R8, 0x1, -R0 ;  /* 0x0000000108007824 */ /* 0x010fce00078e0a00 */
.L_x_14019:
[----:B------:R-:W4:Y:S01]  /*122d0*/  LDL.LU R15, [R1+0x64] ;  /* 0x00006400010f7983 */ /* 0x000f220000300800 */
[----:B------:R-:W2:Y:S01]  /*122e0*/  LDC R156, c[0x0][0xbe8] ;  /* 0x0002fa00ff9c7b82 */ /* 0x000ea20000000800 */
[----:B------:R-:W-:Y:S02]  /*122f0*/  ISETP.NE.U32.AND P0, PT, RZ, UR4, PT ;  /* 0x00000004ff007c0c */ /* 0x000fe4000bf05070 */
[----:B------:R-:W4:Y:S02]  /*12300*/  LDL R158, [R1+0x70] ;  /* 0x00007000019e7983 */ /* 0x000f240000100800 */
[----:B------:R-:W-:Y:S02]  /*12310*/  ISETP.NE.AND.EX P0, PT, RZ, UR5, PT, P0 ;  /* 0x00000005ff007c0c */ /* 0x000fe4000bf05300 */
[----:B------:R-:W4:Y:S01]  /*12320*/  LDL R157, [R1+0x68] ;  /* 0x00006800019d7983 */ /* 0x000f220000100800 */
[----:B------:R-:W1:Y:S01]  /*12330*/  LDC.64 R8, c[0x0][R14+0x228] ;  /* 0x00008a000e087b82 */ /* 0x000e620000000a00 */
[----:B------:R-:W-:Y:S01]  /*12340*/  SEL R224, R224, RZ, !P0 ;  /* 0x000000ffe0e07207 */ /* 0x000fe20004000000 */
[----:B0-----:R-:W-:-:S02]  /*12350*/  IMAD R153, R11, R222, RZ ;  /* 0x000000de0b997224 */ /* 0x001fc400078e02ff */
[----:B------:R-:W-:-:S04]  /*12360*/  IMAD.WIDE.U32 R10, R10, R222, RZ ;  /* 0x000000de0a0a7225 */ /* 0x000fc800078e00ff */
[----:B---3--:R-:W-:Y:S01]  /*12370*/  IMAD R13, R13, R224, RZ ;  /* 0x000000e00d0d7224 */ /* 0x008fe200078e02ff */
[----:B--2---:R-:W-:Y:S01]  /*12380*/  ISETP.NE.AND P1, PT, R156, 0x1, PT ;  /* 0x000000019c00780c */ /* 0x004fe20003f25270 */
[----:B------:R-:W-:-:S12]  /*12390*/  IMAD.IADD R153, R11, 0x1, R153 ;  /* 0x000000010b997824 */ /* 0x000fd800078e0299 */
[----:B------:R-:W0:Y:S01]  /*123a0*/  @P1 LDC R11, c[0x0][0xbec] ;  /* 0x0002fb00ff0b1b82 */ /* 0x000e220000000800 */
[----:B------:R-:W-:-:S04]  /*123b0*/  IMAD.IADD R155, R215, 0x1, R206 ;  /* 0x00000001d79b7824 */ /* 0x000fc800078e02ce */
[----:B0-----:R-:W-:-:S04]  /*123c0*/  @P1 IMAD.HI.U32 R11, R155, R11, RZ ;  /* 0x0000000b9b0b1227 */ /* 0x001fc800078e00ff */
[----:B-----5:R-:W-:Y:S01]  /*123d0*/  IMAD R0, R0, R156, RZ ;  /* 0x0000009c00007224 */ /* 0x020fe200078e02ff */
[----:B----4-:R-:W-:-:S05]  /*123e0*/  SEL R152, R15, RZ, !P0 ;  /* 0x000000ff0f987207 */ /* 0x010fca0004000000 */
[C---:B------:R-:W-:Y:S02]  /*123f0*/  IMAD R152, R12.reuse, R152, R13 ;  /* 0x000000980c987224 */ /* 0x040fe400078e020d */
[----:B------:R-:W-:-:S03]  /*12400*/  IMAD.WIDE.U32 R12, R12, R224, RZ ;  /* 0x000000e00c0c7225 */ /* 0x000fc600078e00ff */
[----:B------:R-:W-:Y:S02]  /*12410*/  IADD3 R15, P0, P3, R12, R10, R4 ;  /* 0x0000000a0c0f7210 */ /* 0x000fe40007b1e004 */
[----:B------:R-:W0:Y:S01]  /*12420*/  @P1 LDC R10, c[0x0][0xbf0] ;  /* 0x0002fc00ff0a1b82 */ /* 0x000e220000000800 */
[----:B------:R-:W-:Y:S02]  /*12430*/  SEL R12, R230, RZ, P2 ;  /* 0x000000ffe60c7207 */ /* 0x000fe40001000000 */
[----:B------:R-:W-:-:S03]  /*12440*/  IADD3 R152, R13, R152, RZ ;  /* 0x000000980d987210 */ /* 0x000fc60007ffe0ff */
[-C--:B-1----:R-:W-:Y:S02]  /*12450*/  IMAD R9, R9, R12.reuse, RZ ;  /* 0x0000000c09097224 */ /* 0x082fe400078e02ff */
[----:B------:R-:W-:Y:S01]  /*12460*/  IMAD.WIDE.U32 R12, R8, R12, RZ ;  /* 0x0000000c080c7225 */ /* 0x000fe200078e00ff */
[----:B------:R-:W-:-:S04]  /*12470*/  SHF.R.S32.HI R8, RZ, 0x1f, R4 ;  /* 0x0000001fff087819 */ /* 0x000fc80000011404 */
[----:B------:R-:W-:Y:S01]  /*12480*/  IADD3.X R152, R152, R153, R8, P0, P3 ;  /* 0x0000009998987210 */ /* 0x000fe200007e6408 */
[----:B------:R-:W-:Y:S01]  /*12490*/  IMAD.MOV.U32 R153, RZ, RZ, R155 ;  /* 0x000000ffff997224 */ /* 0x000fe200078e009b */
[----:B0-----:R-:W-:Y:S02]  /*124a0*/  @P1 SHF.R.U32.HI R153, RZ, R10, R11 ;  /* 0x0000000aff991219 */ /* 0x001fe4000001160b */
[----:B------:R0:W1:Y:S02]  /*124b0*/  LDC.64 R10, c[0x0][R14+0x210] ;  /* 0x000084000e0a7b82 */ /* 0x0000640000000a00 */
[----:B------:R-:W-:-:S06]  /*124c0*/  IADD3 R12, P0, P3, R153, R15, R12 ;  /* 0x0000000f990c7210 */ /* 0x000fcc0007b1e00c */
[----:B0-----:R-:W0:Y:S01]  /*124d0*/  LDC.64 R14, c[0x0][0xba8] ;  /* 0x0002ea00ff0e7b82 */ /* 0x001e220000000a00 */
[----:B------:R-:W-:Y:S01]  /*124e0*/  IMAD.IADD R9, R13, 0x1, R9 ;  /* 0x000000010d097824 */ /* 0x000fe200078e0209 */
[----:B------:R-:W-:-:S04]  /*124f0*/  SHF.R.S32.HI R13, RZ, 0x1f, R153 ;  /* 0x0000001fff0d7819 */ /* 0x000fc80000011499 */
[----:B------:R-:W-:Y:S01]  /*12500*/  IADD3.X R13, R13, R152, R9, P0, P3 ;  /* 0x000000980d0d7210 */ /* 0x000fe200007e6409 */
[----:B------:R-:W-:-:S04]  /*12510*/  IMAD.MOV R152, RZ, RZ, -R153 ;  /* 0x000000ffff987224 */ /* 0x000fc800078e0a99 */
[----:B------:R-:W-:Y:S01]  /*12520*/  IMAD R152, R156, R152, R155 ;  /* 0x000000989c987224 */ /* 0x000fe200078e029b */
[----:B0-----:R-:W0:Y:S08]  /*12530*/  @!P2 LDC R14, c[0x0][0xb50] ;  /* 0x0002d400ff0eab82 */ /* 0x001e300000000800 */
[----:B------:R-:W2:Y:S01]  /*12540*/  @!P2 LDC R15, c[0x0][0xb54] ;  /* 0x0002d500ff0fab82 */ /* 0x000ea20000000800 */
[----:B------:R-:W-:Y:S01]  /*12550*/  SHF.R.S32.HI R9, RZ, 0x1f, R152 ;  /* 0x0000001fff097819 */ /* 0x000fe20000011498 */
[----:B-1----:R-:W-:-:S02]  /*12560*/  IMAD R11, R11, R152, RZ ;  /* 0x000000980b0b7224 */ /* 0x002fc400078e02ff */
[----:B------:R-:W-:-:S04]  /*12570*/  IMAD.WIDE.U32 R12, R10, R152, R12 ;  /* 0x000000980a0c7225 */ /* 0x000fc800078e000c */
[----:B------:R-:W-:Y:S01]  /*12580*/  IMAD R9, R10, R9, R11 ;  /* 0x000000090a097224 */ /* 0x000fe200078e020b */
[----:B0-----:R-:W-:-:S03]  /*12590*/  LEA R14, P0, R12, R14, 0x2 ;  /* 0x0000000e0c0e7211 */ /* 0x001fc600078010ff */
[----:B------:R-:W-:-:S05]  /*125a0*/  IMAD.IADD R9, R13, 0x1, R9 ;  /* 0x000000010d097824 */ /* 0x000fca00078e0209 */
[----:B--2---:R-:W-:Y:S01]  /*125b0*/  LEA.HI.X R9, R12, R15, R9, 0x2, P0 ;  /* 0x0000000f0c097211 */ /* 0x004fe200000f1409 */
[----:B------:R-:W-:Y:S01]  /*125c0*/  SHFL.IDX PT, R10, R14, RZ, 0x1c1f ;  /* 0x001c1fff0e0a7589 */ /* 0x000fe200000e0000 */
[----:B------:R-:W-:-:S03]  /*125d0*/  IMAD.IADD R153, R158, 0x1, R206 ;  /* 0x000000019e997824 */ /* 0x000fc600078e02ce */
[----:B------:R-:W0:Y:S04]  /*125e0*/  SHFL.IDX PT, R11, R9, RZ, 0x1c1f ;  /* 0x001c1fff090b7589 */ /* 0x000e2800000e0000 */
[----:B------:R-:W-:Y:S04]  /*125f0*/  SHFL.IDX PT, R12, R14, 0x1, 0x1c1f ;  /* 0x003c1f000e0c7f89 */ /* 0x000fe800000e0000 */
[----:B------:R-:W1:Y:S01]  /*12600*/  SHFL.IDX PT, R13, R9, 0x1, 0x1c1f ;  /* 0x003c1f00090d7f89 */ /* 0x000e6200000e0000 */
[----:B------:R-:W-:Y:S01]  /*12610*/  LOP3.LUT P0, RZ, R157, 0x3, RZ, 0xc0, !PT ;  /* 0x000000039dff7812 */ /* 0x000fe2000780c0ff */
[----:B------:R-:W-:-:S03]  /*12620*/  VIADD R152, R153, 0x8 ;  /* 0x0000000899987836 */ /* 0x000fc60000000000 */
[-C--:B------:R-:W-:Y:S02]  /*12630*/  ISETP.GE.OR P3, PT, R153, R0.reuse, P0 ;  /* 0x000000009900720c */ /* 0x080fe40000766670 */
[----:B------:R-:W-:-:S11]  /*12640*/  ISETP.GE.OR P0, PT, R152, R0, P0 ;  /* 0x000000009800720c */ /* 0x000fd60000706670 */
[----:B0-----:R0:W-:Y:S04]  /*12650*/  @!P3 ST.E desc[UR40][R10.64], R154 ;  /* 0x0000009a0a00b985 */ /* 0x0011e8000c101928 */
[----:B-1----:R0:W-:Y:S01]  /*12660*/  @!P0 ST.E desc[UR40][R12.64], R3 ;  /* 0x000000030c008985 */ /* 0x0021e2000c101928 */
[----:B------:R-:W-:Y:S05]  /*12670*/  @P2 BRA `(.L_x_14020) ;  /* 0x0000001000382947 */ /* 0x000fea0003800000 */
[----:B0-----:R-:W0:Y:S01]  /*12680*/  S2R R3, SR_TID.X ;  /* 0x0000000000037919 */ /* 0x001e220000002100 */
[----:B------:R-:W-:Y:S01]  /*12690*/  ULDC.64 UR4, c[0x0][0xaa0] ;  /* 0x0002a80000047ab9 */ /* 0x000fe20000000a00 */
[----:B------:R-:W1:Y:S01]  /*126a0*/  @P1 LDC R15, c[0x0][0xbec] ;  /* 0x0002fb00ff0f1b82 */ /* 0x000e620000000800 */
        /* <DEDUP_REMOVED lines=15> */
[----:B------:R-:W-:Y:S02]  /*127a0*/  IADD3 R41, P4, R20, 0x4000, RZ ;  /* 0x0000400014297810 */ /* 0x000fe40007f9e0ff */
[----:B------:R-:W-:Y:S01]  /*127b0*/  LOP3.LUT R64, R65, 0x380, RZ, 0xc0, !PT ;  /* 0x0000038041407812 */ /* 0x000fe200078ec0ff */
[----:B------:R-:W5:Y:S01]  /*127c0*/  LD.E.128 R44, desc[UR40][R44.64] ;  /* 0x000000282c2c7980 */ /* 0x000f62000c101d00 */
        /* <DEDUP_REMOVED lines=13> */
[----:B------:R-:W-:Y:S02]  /*128a0*/  LOP3.LUT R32, R32, R33, RZ, 0x3c, !PT ;  /* 0x0000002120207212 */ /* 0x000fe400078e3cff */
[----:B------:R-:W-:Y:S01]  /*128b0*/  LOP3.LUT R36, R36, R37, RZ, 0x3c, !PT ;  /* 0x0000002524247212 */ /* 0x000fe200078e3cff */
[--C-:B------:R-:W-:Y:S01]  /*128c0*/  IMAD.X R37, RZ, RZ, R21.reuse, P3 ;  /* 0x000000ffff257224 */ /* 0x100fe200018e0615 */
[----:B------:R-:W-:Y:S01]  /*128d0*/  LOP3.LUT R40, R40, R41, RZ, 0x3c, !PT ;  /* 0x0000002928287212 */ /* 0x000fe200078e3cff */
[----:B------:R-:W-:Y:S01]  /*128e0*/  IMAD.X R41, RZ, RZ, R21, P4 ;  /* 0x000000ffff297224 */ /* 0x000fe200020e0615 */
[----:B------:R-:W-:Y:S01]  /*128f0*/  IADD3.X R33, RZ, R21, RZ, P2, !PT ;  /* 0x00000015ff217210 */ /* 0x000fe200017fe4ff */
[----:B------:R-:W5:Y:S01]  /*12900*/  LD.E.128 R28, desc[UR40][R28.64] ;  /* 0x000000281c1c7980 */ /* 0x000f62000c101d00 */
[----:B------:R-:W-:-:S02]  /*12910*/  IADD3 R12, P5, R20, 0xf000, RZ ;  /* 0x0000f000140c7810 */ /* 0x000fc40007fbe0ff */
[C---:B------:R-:W-:Y:S01]  /*12920*/  IADD3 R49, P0, R20.reuse, 0x6000, RZ ;  /* 0x0000600014317810 */ /* 0x040fe20007f1e0ff */
[----:B------:R-:W5:Y:S01]  /*12930*/  LD.E.128 R36, desc[UR40][R36.64] ;  /* 0x0000002824247980 */ /* 0x000f62000c101d00 */
[C---:B------:R-:W-:Y:S01]  /*12940*/  IADD3 R53, P2, R20.reuse, 0x7000, RZ ;  /* 0x0000700014357810 */ /* 0x040fe20007f5e0ff */
[----:B------:R-:W-:Y:S01]  /*12950*/  IMAD.X R85, RZ, RZ, R21, P5 ;  /* 0x000000ffff557224 */ /* 0x000fe200028e0615 */
[C---:B------:R-:W-:Y:S01]  /*12960*/  IADD3 R57, P3, R20.reuse, 0x8000, RZ ;  /* 0x0000800014397810 */ /* 0x040fe20007f7e0ff */
[----:B------:R-:W5:Y:S01]  /*12970*/  LD.E.128 R32, desc[UR40][R32.64] ;  /* 0x0000002820207980 */ /* 0x000f62000c101d00 */
[----:B------:R-:W-:Y:S02]  /*12980*/  IADD3 R61, P4, R20, 0x9000, RZ ;  /* 0x00009000143d7810 */ /* 0x000fe40007f9e0ff */
[----:B------:R-:W-:Y:S01]  /*12990*/  LOP3.LUT R9, R12, 0x380, RZ, 0xc0, !PT ;  /* 0x000003800c097812 */ /* 0x000fe200078ec0ff */
[----:B------:R-:W5:Y:S01]  /*129a0*/  LD.E.128 R40, desc[UR40][R40.64] ;  /* 0x0000002828287980 */ /* 0x000f62000c101d00 */
[----:B------:R-:W-:-:S02]  /*129b0*/  LOP3.LUT R48, R49, 0x380, RZ, 0xc0, !PT ;  /* 0x0000038031307812 */ /* 0x000fc400078ec0ff */
[----:B------:R-:W-:Y:S01]  /*129c0*/  LOP3.LUT R52, R53, 0x380, RZ, 0xc0, !PT ;  /* 0x0000038035347812 */ /* 0x000fe200078ec0ff */
[----:B------:R-:W5:Y:S01]  /*129d0*/  LD.E.128 R64, desc[UR40][R64.64] ;  /* 0x0000002840407980 */ /* 0x000f62000c101d00 */
        /* <DEDUP_REMOVED lines=26> */
[C---:B------:R-:W-:Y:S01]  /*12b80*/  IMAD R13, R4.reuse, UR5, R9 ;  /* 0x00000005040d7c24 */ /* 0x040fe2000f8e0209 */
[----:B------:R-:W-:Y:S01]  /*12b90*/  LOP3.LUT R12, R11, 0xfffffff8, RZ, 0xc0, !PT ;  /* 0xfffffff80b0c7812 */ /* 0x000fe200078ec0ff */
[----:B------:R-:W-:Y:S01]  /*12ba0*/  IMAD.WIDE.U32 R8, R4, UR4, RZ ;  /* 0x0000000404087c25 */ /* 0x000fe2000f8e00ff */
[----:B------:R-:W-:Y:S01]  /*12bb0*/  LOP3.LUT R68, R69, 0x380, RZ, 0xc0, !PT ;  /* 0x0000038045447812 */ /* 0x000fe200078ec0ff */
[----:B------:R-:W0:Y:S01]  /*12bc0*/  @P1 LDC R4, c[0x0][0xbf0] ;  /* 0x0002fc00ff041b82 */ /* 0x000e220000000800 */
[----:B------:R-:W-:Y:S01]  /*12bd0*/  LOP3.LUT R72, R73, 0x380, RZ, 0xc0, !PT ;  /* 0x0000038049487812 */ /* 0x000fe200078ec0ff */
[----:B------:R-:W-:Y:S01]  /*12be0*/  IMAD.IADD R3, R3, 0x1, -R12 ;  /* 0x0000000103037824 */ /* 0x000fe200078e0a0c */
[----:B------:R-:W-:Y:S01]  /*12bf0*/  LOP3.LUT R76, R77, 0x380, RZ, 0xc0, !PT ;  /* 0x000003804d4c7812 */ /* 0x000fe200078ec0ff */
[----:B------:R-:W-:Y:S01]  /*12c00*/  IMAD.IADD R9, R9, 0x1, R13 ;  /* 0x0000000109097824 */ /* 0x000fe200078e020d */
[----:B------:R-:W-:Y:S01]  /*12c10*/  LOP3.LUT R80, R81, 0x380, RZ, 0xc0, !PT ;  /* 0x0000038051507812 */ /* 0x000fe200078ec0ff */
[----:B------:R-:W-:Y:S01]  /*12c20*/  ULDC.64 UR4, c[0x0][0xae8] ;  /* 0x0002ba0000047ab9 */ /* 0x000fe20000000a00 */
[----:B------:R-:W-:Y:S01]  /*12c30*/  IMAD R3, R3, 0x20, R10 ;  /* 0x0000002003037824 */ /* 0x000fe200078e020a */
[----:B------:R-:W-:Y:S01]  /*12c40*/  SHF.R.U64 R68, R68, 0x3, RZ ;  /* 0x0000000344447819 */ /* 0x000fe200000012ff */
[----:B------:R-:W-:Y:S01]  /*12c50*/  IMAD.WIDE.U32 R8, R222, UR4, R8 ;  /* 0x00000004de087c25 */ /* 0x000fe2000f8e0008 */
[----:B------:R-:W-:Y:S01]  /*12c60*/  SHF.R.U64 R72, R72, 0x3, RZ ;  /* 0x0000000348487819 */ /* 0x000fe200000012ff */
[----:B------:R2:W5:Y:S01]  /*12c70*/  LD.E.128 R24, desc[UR40][R20.64] ;  /* 0x0000002814187980 */ /* 0x000562000c101d00 */
[----:B------:R-:W-:Y:S01]  /*12c80*/  SHF.R.U64 R76, R76, 0x3, RZ ;  /* 0x000000034c4c7819 */ /* 0x000fe200000012ff */
[----:B------:R-:W-:Y:S01]  /*12c90*/  IMAD.IADD R12, R206, 0x1, R3 ;  /* 0x00000001ce0c7824 */ /* 0x000fe200078e0203 */
[----:B------:R-:W-:Y:S01]  /*12ca0*/  SHF.R.U64 R80, R80, 0x3, RZ ;  /* 0x0000000350507819 */ /* 0x000fe200000012ff */
[----:B------:R-:W5:Y:S01]  /*12cb0*/  LD.E.128 R56, desc[UR40][R56.64] ;  /* 0x0000002838387980 */ /* 0x000f62000c101d00 */
        /* <DEDUP_REMOVED lines=10> */
[--C-:B------:R-:W-:Y:S01]  /*12d60*/  IMAD.X R73, RZ, RZ, R21.reuse, P2 ;  /* 0x000000ffff497224 */ /* 0x100fe200010e0615 */
[----:B------:R-:W-:Y:S01]  /*12d70*/  IADD3.X R81, RZ, R21, RZ, P4, !PT ;  /* 0x00000015ff517210 */ /* 0x000fe200027fe4ff */
[----:B------:R-:W-:Y:S01]  /*12d80*/  IMAD.X R77, RZ, RZ, R21, P3 ;  /* 0x000000ffff4d7224 */ /* 0x000fe200018e0615 */
[----:B------:R-:W5:Y:S01]  /*12d90*/  LD.E.128 R84, desc[UR40][R84.64] ;  /* 0x0000002854547980 */ /* 0x000f62000c101d00 */
[----:B------:R-:W-:-:S02]  /*12da0*/  IMAD R13, R13, UR4, RZ ;  /* 0x000000040d0d7c24 */ /* 0x000fc4000f8e02ff */
[----:B------:R-:W-:Y:S01]  /*12db0*/  IMAD.MOV.U32 R11, RZ, RZ, R12 ;  /* 0x000000ffff0b7224 */ /* 0x000fe200078e000c */
[----:B0-----:R-:W-:Y:S01]  /*12dc0*/  @P1 SHF.R.U32.HI R11, RZ, R4, R3 ;  /* 0x00000004ff0b1219 */ /* 0x001fe20000011603 */
        /* <DEDUP_REMOVED lines=33> */
[----:B--2---:R-:W-:Y:S01]  /*12fe0*/  LEA.HI.X R20, R8, UR5, R9, 0x1, P0 ;  /* 0x0000000508147c11 */ /* 0x004fe200080f0c09 */
[----:B------:R-:W-:Y:S08]  /*12ff0*/  BRA.DIV UR4, `(.L_x_14021) ;  /* 0x000000ca04547947 */ /* 0x000ff0000b800000 */
[----:B------:R0:W1:Y:S04]  /*13000*/  SHFL.IDX PT, R4, R20, RZ, 0x181f ;  /* 0x00181fff14047589 */ /* 0x00006800000e0000 */
[----:B------:R0:W2:Y:S02]  /*13010*/  SHFL.IDX PT, R14, R3, RZ, 0x181f ;  /* 0x00181fff030e7589 */ /* 0x0000a400000e0000 */
.L_x_14247:
[----:B------:R-:W-:Y:S01]  /*13020*/  IADD3 R21, R10, R206, RZ ;  /* 0x000000ce0a157210 */ /* 0x000fe20007ffe0ff */
[----:B------:R-:W-:Y:S01]  /*13030*/  BSSY B1, `(.L_x_14022) ;  /* 0x000001a000017945 */ /* 0x000fe20003800000 */
[----:B------:R-:W-:Y:S02]  /*13040*/  VIADD R89, R205, 0xc0 ;  /* 0x000000c0cd597836 */ /* 0x000fe40000000000 */
        /* <DEDUP_REMOVED lines=24> */
.L_x_14023:
[----:B------:R-:W-:Y:S05]  /*131d0*/  BSYNC B1 ;  /* 0x0000000000017941 */ /* 0x000fea0003800000 */
.L_x_14022:
[----:B------:R-:W-:Y:S01]  /*131e0*/  UMOV UR4, 0xffffffff ;  /* 0xffffffff00047882 */ /* 0x000fe20000000000 */
[----:B---3-5:R-:W-:Y:S02]  /*131f0*/  SHF.R.S32.HI R24, RZ, 0x1f, R89 ;  /* 0x0000001fff187819 */ /* 0x028fe40000011459 */
[----:B------:R-:W-:Y:S05]  /*13200*/  BRA.DIV UR4, `(.L_x_14024) ;  /* 0x000000ca04047947 */ /* 0x000fea000b800000 */
[----:B-1----:R1:W3:Y:S04]  /*13210*/  SHFL.IDX PT, R4, R20, 0x1, 0x181f ;  /* 0x00381f0014047f89 */ /* 0x0022e800000e0000 */
[----:B--2---:R1:W2:Y:S02]  /*13220*/  SHFL.IDX PT, R14, R3, 0x1, 0x181f ;  /* 0x00381f00030e7f89 */ /* 0x0042a400000e0000 */
.L_x_14251:
        /* <DEDUP_REMOVED lines=24> */
.L_x_14026:
[----:B------:R-:W-:Y:S05]  /*133b0*/  BSYNC B1 ;  /* 0x0000000000017941 */ /* 0x000fea0003800000 */
.L_x_14025:
[----:B------:R-:W-:-:S03]  /*133c0*/  UMOV UR4, 0xffffffff ;  /* 0xffffffff00047882 */ /* 0x000fc60000000000 */
[----:B------:R-:W-:Y:S05]  /*133d0*/  BRA.DIV UR4, `(.L_x_14027) ;  /* 0x000000c604d87947 */ /* 0x000fea000b800000 */
[----:B---3--:R3:W0:Y:S04]  /*133e0*/  SHFL.IDX PT, R4, R20, 0x2, 0x181f ;  /* 0x00581f0014047f89 */ /* 0x00862800000e0000 */
[----:B--2-4-:R3:W2:Y:S02]  /*133f0*/  SHFL.IDX PT, R14, R3, 0x2, 0x181f ;  /* 0x00581f00030e7f89 */ /* 0x0146a400000e0000 */
.L_x_14255:
        /* <DEDUP_REMOVED lines=24> */
.L_x_14029:
[----:B------:R-:W-:Y:S05]  /*13580*/  BSYNC B1 ;  /* 0x0000000000017941 */ /* 0x000fea0003800000 */
.L_x_14028:
[----:B------:R-:W-:-:S03]  /*13590*/  UMOV UR4, 0xffffffff ;  /* 0xffffffff00047882 */ /* 0x000fc60000000000 */
[----:B------:R-:W-:Y:S05]  /*135a0*/  BRA.DIV UR4, `(.L_x_14030) ;  /* 0x000000c604ac7947 */ /* 0x000fea000b800000 */
[----:B0-----:R0:W0:Y:S04]  /*135b0*/  SHFL.IDX PT, R4, R20, 0x3, 0x181f ;  /* 0x00781f0014047f89 */ /* 0x00102800000e0000 */
[----:B--2-4-:R2:W4:Y:S02]  /*135c0*/  SHFL.IDX PT, R14, R3, 0x3, 0x181f ;  /* 0x00781f00030e7f89 */ /* 0x01452400000e0000 */
.L_x_14259:
[----:B-123--:R-:W-:-:S05]  /*135d0*/  VIADD R3, R21, 0x60 ;  /* 0x0000006015037836 */ /* 0x00efca0000000000 */
[----:B------:R-:W-:-:S13]  /*135e0*/  ISETP.GE.AND P0, PT, R3, R0, PT ;  /* 0x000000000300720c */ /* 0x000fda0003f06270 */
[----:B------:R-:W-:Y:S05]  /*135f0*/  @P0 BRA `(.L_x_14031) ;  /* 0x0000002c00a80947 */ /* 0x000fea0003800000 */
[----:B------:R-:W-:Y:S01]  /*13600*/  ULDC UR4, c[0x0][0xac8] ;  /* 0x0002b20000047ab9 */ /* 0x000fe20000000800 */
[----:B------:R-:W-:Y:S02]  /*13610*/  SHF.R.S32.HI R25, RZ, 0x1f, R205 ;  /* 0x0000001fff197819 */ /* 0x000fe400000114cd */
[----:B------:R-:W-:Y:S02]  /*13620*/  ISETP.GE.AND P3, PT, R205, UR4, PT ;  /* 0x00000004cd007c0c */ /* 0x000fe4000bf66270 */
[----:B------:R-:W-:Y:S02]  /*13630*/  ISETP.GE.AND P4, PT, R217, UR4, PT ;  /* 0x00000004d9007c0c */ /* 0x000fe4000bf86270 */
[----:B------:R-:W-:Y:S02]  /*13640*/  ISETP.GE.AND P5, PT, R216, UR4, PT ;  /* 0x00000004d8007c0c */ /* 0x000fe4000bfa6270 */
[----:B0-----:R-:W-:Y:S02]  /*13650*/  SHF.R.S32.HI R20, RZ, 0x1f, R217 ;  /* 0x0000001fff147819 */ /* 0x001fe400000114d9 */
[----:B------:R-:W-:-:S05]  /*13660*/  SHF.R.S32.HI R15, RZ, 0x1f, R216 ;  /* 0x0000001fff0f7819 */ /* 0x000fca00000114d8 */
[-C--:B----4-:R-:W-:Y:S02]  /*13670*/  @!P3 LEA R8, P0, R205, R14.reuse, 0x1 ;  /* 0x0000000ecd08b211 */ /* 0x090fe400078008ff */
        /* <DEDUP_REMOVED lines=14> */
.L_x_14020:
[----:B0-----:R-:W0:Y:S01]  /*13760*/  @P1 LDC R10, c[0x0][0xbec] ;  /* 0x0002fb00ff0a1b82 */ /* 0x001e220000000800 */
[----:B------:R-:W-:Y:S01]  /*13770*/  IMAD.MOV.U32 R3, RZ, RZ, R155 ;  /* 0x000000ffff037224 */ /* 0x000fe200078e009b */
[----:B------:R-:W-:Y:S01]  /*13780*/  ULDC.64 UR4, c[0x0][0xb08] ;  /* 0x0002c20000047ab9 */ /* 0x000fe20000000a00 */
[----:B------:R-:W-:-:S05]  /*13790*/  SHF.R.S32.HI R11, RZ, 0x1f, R224 ;  /* 0x0000001fff0b7819 */ /* 0x000fca00000114e0 */
[----:B------:R-:W1:Y:S01]  /*137a0*/  @P1 LDC R9, c[0x0][0xbf0] ;  /* 0x0002fc00ff091b82 */ /* 0x000e620000000800 */
[----:B0-----:R-:W-:-:S05]  /*137b0*/  @P1 IMAD.HI.U32 R10, R155, R10, RZ ;  /* 0x0000000a9b0a1227 */ /* 0x001fca00078e00ff */
[----:B-1----:R-:W-:Y:S01]  /*137c0*/  @P1 SHF.R.U32.HI R3, RZ, R9, R10 ;  /* 0x00000009ff031219 */ /* 0x002fe2000001160a */
[----:B------:R-:W-:-:S04]  /*137d0*/  IMAD R9, R8, UR4, RZ ;  /* 0x0000000408097c24 */ /* 0x000fc8000f8e02ff */
[C---:B------:R-:W-:Y:S02]  /*137e0*/  IMAD R10, R4.reuse, UR5, R9 ;  /* 0x00000005040a7c24 */ /* 0x040fe4000f8e0209 */
[----:B------:R-:W-:Y:S01]  /*137f0*/  IMAD.WIDE.U32 R8, R4, UR4, RZ ;  /* 0x0000000404087c25 */ /* 0x000fe2000f8e00ff */
[----:B------:R-:W-:-:S03]  /*13800*/  ULDC.64 UR4, c[0x0][0xb38] ;  /* 0x0002ce0000047ab9 */ /* 0x000fc60000000a00 */
[----:B------:R-:W-:Y:S02]  /*13810*/  IMAD.IADD R9, R9, 0x1, R10 ;  /* 0x0000000109097824 */ /* 0x000fe400078e020a */
[----:B------:R-:W-:Y:S02]  /*13820*/  IMAD.MOV R4, RZ, RZ, -R3 ;  /* 0x000000ffff047224 */ /* 0x000fe400078e0a03 */
[----:B------:R-:W-:-:S04]  /*13830*/  IMAD.WIDE.U32 R8, R222, UR4, R8 ;  /* 0x00000004de087c25 */ /* 0x000fc8000f8e0008 */
[----:B------:R-:W-:Y:S01]  /*13840*/  IMAD R9, R222, UR5, R9 ;  /* 0x00000005de097c24 */ /* 0x000fe2000f8e0209 */
[----:B------:R-:W-:Y:S01]  /*13850*/  ULDC.64 UR4, c[0x0][0xb40] ;  /* 0x0002d00000047ab9 */ /* 0x000fe20000000a00 */
[----:B------:R-:W-:Y:S02]  /*13860*/  IMAD R4, R156, R4, R155 ;  /* 0x000000049c047224 */ /* 0x000fe400078e029b */
[----:B------:R-:W-:Y:S02]  /*13870*/  IMAD R11, R11, UR4, RZ ;  /* 0x000000040b0b7c24 */ /* 0x000fe4000f8e02ff */
[----:B------:R-:W-:-:S04]  /*13880*/  IMAD.WIDE.U32 R8, R224, UR4, R8 ;  /* 0x00000004e0087c25 */ /* 0x000fc8000f8e0008 */
        /* <DEDUP_REMOVED lines=21> */
[----:B------:R-:W-:Y:S01]  /*139e0*/  UMOV UR4, 0xffffffff ;  /* 0xffffffff00047882 */ /* 0x000fe20000000000 */
[----:B------:R-:W-:-:S04]  /*139f0*/  IADD3 R9, R9, R11, RZ ;  /* 0x0000000b09097210 */ /* 0x000fc80007ffe0ff */
[----:B------:R-:W-:Y:S01]  /*13a00*/  LEA.HI.X R4, R8, UR5, R9, 0x2, P0 ;  /* 0x0000000508047c11 */ /* 0x000fe200080f1409 */
[----:B------:R-:W-:Y:S06]  /*13a10*/  BRA.DIV UR4, `(.L_x_14032) ;  /* 0x000000c204d87947 */ /* 0x000fec000b800000 */
[----:B------:R0:W1:Y:S04]  /*13a20*/  SHFL.IDX PT, R20, R4, RZ, 0x1c1f ;  /* 0x001c1fff04147589 */ /* 0x00006800000e0000 */
[----:B------:R0:W2:Y:S02]  /*13a30*/  SHFL.IDX PT, R12, R3, RZ, 0x1c1f ;  /* 0x001c1fff030c7589 */ /* 0x0000a400000e0000 */
.L_x_14262:
        /* <DEDUP_REMOVED lines=17> */
[----:B------:R-:W-:-:S05]  /*13b50*/  @!P0 IMAD.WIDE R8, R210, 0x4, R8 ;  /* 0x00000004d2088825 */ /* 0x000fca00078e0208 */
[----:B------:R1:W-:Y:S01]  /*13b60*/  @!P0 ST.E.64 desc[UR40][R8.64], R24 ;  /* 0x0000001808008985 */ /* 0x0003e2000c101b28 */
[----:B------:R-:W-:Y:S02]  /*13b70*/  ISETP.GE.AND P0, PT, R11, UR4, PT ;  /* 0x000000040b007c0c */ /* 0x000fe4000bf06270 */
[C---:B-1----:R-:W-:Y:S01]  /*13b80*/  @!P1 LEA R8, P2, R13.reuse, R12, 0x2 ;  /* 0x0000000c0d089211 */ /* 0x042fe200078410ff */
[C---:B------:R-:W-:Y:S02]  /*13b90*/  VIADD R24, R210.reuse, 0x40 ;  /* 0x00000040d2187836 */ /* 0x040fe40000000000 */
[C---:B------:R-:W-:Y:S01]  /*13ba0*/  VIADD R25, R210.reuse, 0x60 ;  /* 0x00000060d2197836 */ /* 0x040fe20000000000 */
[----:B------:R-:W-:Y:S01]  /*13bb0*/  @!P1 LEA.HI.X R9, R13, R20, R14, 0x2, P2 ;  /* 0x000000140d099211 */ /* 0x000fe200010f140e */
[C---:B------:R-:W-:Y:S01]  /*13bc0*/  VIADD R14, R210.reuse, 0x10 ;  /* 0x00000010d20e7836 */ /* 0x040fe20000000000 */
[----:B------:R-:W-:Y:S01]  /*13bd0*/  SHF.R.S32.HI R24, RZ, 0x1f, R24 ;  /* 0x0000001fff187819 */ /* 0x000fe20000011418 */
[----:B------:R-:W-:Y:S01]  /*13be0*/  VIADD R13, R210, 0x20 ;  /* 0x00000020d20d7836 */ /* 0x000fe20000000000 */
[----:B------:R-:W-:Y:S01]  /*13bf0*/  SHF.R.S32.HI R25, RZ, 0x1f, R25 ;  /* 0x0000001fff197819 */ /* 0x000fe20000011419 */
[----:B------:R1:W-:Y:S01]  /*13c00*/  @!P1 ST.E.64 desc[UR40][R8.64], R28 ;  /* 0x0000001c08009985 */ /* 0x0003e2000c101b28 */
[----:B------:R-:W-:-:S02]  /*13c10*/  SHF.R.S32.HI R14, RZ, 0x1f, R14 ;  /* 0x0000001fff0e7819 */ /* 0x000fc4000001140e */
        /* <DEDUP_REMOVED lines=11> */
[----:B------:R-:W-:Y:S02]  /*13cd0*/  ISETP.GE.AND P2, PT, R11, UR4, PT ;  /* 0x000000040b007c0c */ /* 0x000fe4000bf46270 */
[----:B------:R-:W-:Y:S01]  /*13ce0*/  IADD3 R10, R210, 0x30, RZ ;  /* 0x00000030d20a7810 */ /* 0x000fe20007ffe0ff */
        /* <DEDUP_REMOVED lines=32> */
[C---:B------:R-:W-:Y:S01]  /*13ef0*/  VIADD R24, R210.reuse, 0x50 ;  /* 0x00000050d2187836 */ /* 0x040fe20000000000 */
[----:B--2---:R-:W-:Y:S01]  /*13f00*/  @!P2 LEA R10, P5, R15, R12, 0x2 ;  /* 0x0000000c0f0aa211 */ /* 0x004fe200078a10ff */
        /* <DEDUP_REMOVED lines=85> */
[----:B------:R-:W-:Y:S01]  /*14460*/  VIADD R15, R210, 0xb8 ;  /* 0x000000b8d20f7836 */ /* 0x000fe20000000000 */
[----:B------:R-:W-:-:S02]  /*14470*/  SHF.R.S32.HI R25, RZ, 0x1f, R25 ;  /* 0x0000001fff197819 */ /* 0x000fc40000011419 */
[----:B------:R-:W-:Y:S01]  /*14480*/  IADD3 R21, R210, 0xc8, RZ ;  /* 0x000000c8d2157810 */ /* 0x000fe20007ffe0ff */
[----:B------:R2:W-:Y:S01]  /*14490*/  @!P2 ST.E.64 desc[UR40][R10.64], R108 ;  /* 0x0000006c0a00a985 */ /* 0x0005e2000c101b28 */
[----:B------:R-:W-:Y:S02]  /*144a0*/  SHF.R.S32.HI R15, RZ, 0x1f, R15 ;  /* 0x0000001fff0f7819 */ /* 0x000fe4000001140f */
[----:B------:R-:W-:Y:S02]  /*144b0*/  ISETP.GE.AND P2, PT, R21, UR4, PT ;  /* 0x0000000415007c0c */ /* 0x000fe4000bf46270 */
[----:B-1----:R-:W-:-:S04]  /*144c0*/  @!P4 LEA R8, P3, R24, R12, 0x2 ;  /* 0x0000000c1808c211 */ /* 0x002fc800078610ff */
[----:B------:R-:W-:Y:S01]  /*144d0*/  @!P4 LEA.HI.X R9, R24, R20, R25, 0x2, P3 ;  /* 0x000000141809c211 */ /* 0x000fe200018f1419 */
[----:B------:R-:W-:Y:S01]  /*144e0*/  VIADD R24, R210, 0xc8 ;  /* 0x000000c8d2187836 */ /* 0x000fe20000000000 */
[----:B------:R-:W-:Y:S02]  /*144f0*/  ISETP.GE.AND P3, PT, R237, UR4, PT ;  /* 0x00000004ed007c0c */ /* 0x000fe4000bf66270 */
[C---:B--2---:R-:W-:Y:S01]  /*14500*/  @!P1 LEA R10, P5, R14.reuse, R12, 0x2 ;  /* 0x0000000c0e0a9211 */ /* 0x044fe200078a10ff */
[----:B------:R1:W-:Y:S01]  /*14510*/  @!P4 ST.E.64 desc[UR40][R8.64], R112 ;  /* 0x000000700800c985 */ /* 0x0003e2000c101b28 */
[----:B------:R-:W-:Y:S02]  /*14520*/  SHF.R.S32.HI R24, RZ, 0x1f, R24 ;  /* 0x0000001fff187819 */ /* 0x000fe40000011418 */
[----:B------:R-:W-:Y:S01]  /*14530*/  @!P1 LEA.HI.X R11, R14, R20, R15, 0x2, P5 ;  /* 0x000000140e0b9211 */ /* 0x000fe200028f140f */
[----:B------:R-:W-:-:S04]  /*14540*/  VIADD R14, R210, 0xc0 ;  /* 0x000000c0d20e7836 */ /* 0x000fc80000000000 */
[----:B------:R2:W-:Y:S01]  /*14550*/  @!P1 ST.E.64 desc[UR40][R10.64], R116 ;  /* 0x000000740a009985 */ /* 0x0005e2000c101b28 */
[----:B------:R-:W-:Y:S02]  /*14560*/  SHF.R.S32.HI R14, RZ, 0x1f, R14 ;  /* 0x0000001fff0e7819 */ /* 0x000fe4000001140e */
[----:B------:R-:W-:Y:S02]  /*14570*/  ISETP.GE.AND P1, PT, R236, UR4, PT ;  /* 0x00000004ec007c0c */ /* 0x000fe4000bf26270 */
[----:B-1----:R-:W-:-:S04]  /*14580*/  @!P0 LEA R8, P4, R13, R12, 0x2 ;  /* 0x0000000c0d088211 */ /* 0x002fc800078810ff */
[----:B------:R-:W-:Y:S02]  /*14590*/  @!P0 LEA.HI.X R9, R13, R20, R14, 0x2, P4 ;  /* 0x000000140d098211 */ /* 0x000fe400020f140e */
[-C--:B------:R-:W-:Y:S02]  /*145a0*/  @!P3 LEA R14, P4, R237, R12.reuse, 0x2 ;  /* 0x0000000ced0eb211 */ /* 0x080fe400078810ff */
[----:B--2---:R-:W-:Y:S01]  /*145b0*/  @!P2 LEA R10, P5, R21, R12, 0x2 ;  /* 0x0000000c150aa211 */ /* 0x004fe200078a10ff */
        /* <DEDUP_REMOVED lines=12> */
[----:B------:R-:W-:Y:S02]  /*14680*/  @!P1 LEA.HI.X R9, R236, R20, R13, 0x2, P5 ;  /* 0x00000014ec099211 */ /* 0x000fe400028f140d */
[----:B------:R-:W-:Y:S02]  /*14690*/  SHF.R.S32.HI R13, RZ, 0x1f, R235 ;  /* 0x0000001fff0d7819 */ /* 0x000fe400000114eb */
[----:B------:R-:W-:Y:S01]  /*146a0*/  SHF.R.S32.HI R24, RZ, 0x1f, R233 ;  /* 0x0000001fff187819 */ /* 0x000fe200000114e9 */
[----:B------:R1:W-:Y:S01]  /*146b0*/  @!P1 ST.E.64 desc[UR40][R8.64], R132 ;  /* 0x0000008408009985 */ /* 0x0003e2000c101b28 */
[C---:B--2---:R-:W-:Y:S02]  /*146c0*/  @!P0 LEA R10, P5, R235.reuse, R12, 0x2 ;  /* 0x0000000ceb0a8211 */ /* 0x044fe400078a10ff */
[----:B------:R-:W-:Y:S02]  /*146d0*/  SHF.R.S32.HI R21, RZ, 0x1f, R232 ;  /* 0x0000001fff157819 */ /* 0x000fe400000114e8 */
[----:B------:R-:W-:-:S02]  /*146e0*/  @!P0 LEA.HI.X R11, R235, R20, R13, 0x2, P5 ;  /* 0x00000014eb0b8211 */ /* 0x000fc400028f140d */
[C---:B---3--:R-:W-:Y:S02]  /*146f0*/  @!P4 LEA R14, P1, R234.reuse, R12, 0x2 ;  /* 0x0000000cea0ec211 */ /* 0x048fe400078210ff */
[----:B------:R-:W-:Y:S01]  /*14700*/  SHF.R.S32.HI R13, RZ, 0x1f, R234 ;  /* 0x0000001fff0d7819 */ /* 0x000fe200000114ea */
[----:B------:R3:W-:Y:S03]  /*14710*/  @!P0 ST.E.64 desc[UR40][R10.64], R136 ;  /* 0x000000880a008985 */ /* 0x0007e6000c101b28 */
[----:B------:R-:W-:Y:S02]  /*14720*/  @!P4 LEA.HI.X R15, R234, R20, R13, 0x2, P1 ;  /* 0x00000014ea0fc211 */ /* 0x000fe400008f140d */
[CC--:B-1----:R-:W-:Y:S02]  /*14730*/  @!P2 LEA R8, P5, R233.reuse, R12.reuse, 0x2 ;  /* 0x0000000ce908a211 */ /* 0x0c2fe400078a10ff */
[----:B------:R-:W-:Y:S01]  /*14740*/  @!P3 LEA R12, P1, R232, R12, 0x2 ;  /* 0x0000000ce80cb211 */ /* 0x000fe200078210ff */
[----:B------:R3:W-:Y:S01]  /*14750*/  @!P4 ST.E.64 desc[UR40][R14.64], R140 ;  /* 0x0000008c0e00c985 */ /* 0x0007e2000c101b28 */
[----:B------:R-:W-:-:S02]  /*14760*/  @!P2 LEA.HI.X R9, R233, R20, R24, 0x2, P5 ;  /* 0x00000014e909a211 */ /* 0x000fc400028f1418 */
[----:B------:R-:W-:-:S03]  /*14770*/  @!P3 LEA.HI.X R13, R232, R20, R21, 0x2, P1 ;  /* 0x00000014e80db211 */ /* 0x000fc600008f1415 */
[----:B------:R3:W-:Y:S04]  /*14780*/  @!P2 ST.E.64 desc[UR40][R8.64], R144 ;  /* 0x000000900800a985 */ /* 0x0007e8000c101b28 */
[----:B------:R3:W-:Y:S02]  /*14790*/  @!P3 ST.E.64 desc[UR40][R12.64], R148 ;  /* 0x000000940c00b985 */ /* 0x0007e4000c101b28 */
.L_x_14034:
[----:B------:R-:W-:Y:S05]  /*147a0*/  BSYNC B1 ;  /* 0x0000000000017941 */ /* 0x000fea0003800000 */
.L_x_14033:
[----:B------:R-:W-:-:S03]  /*147b0*/  UMOV UR4, 0xffffffff ;  /* 0xffffffff00047882 */ /* 0x000fc60000000000 */
[----:B------:R-:W-:Y:S05]  /*147c0*/  BRA.DIV UR4, `(.L_x_14035) ;  /* 0x000000b604a47947 */ /* 0x000fea000b800000 */
[----:B0-----:R-:W0:Y:S04]  /*147d0*/  SHFL.IDX PT, R4, R4, 0x1, 0x1c1f ;  /* 0x003c1f0004047f89 */ /* 0x001e2800000e0000 */
[----:B------:R-:W4:Y:S02]  /*147e0*/  SHFL.IDX PT, R3, R3, 0x1, 0x1c1f ;  /* 0x003c1f0003037f89 */ /* 0x000f2400000e0000 */
.L_x_14266:
[----:B------:R-:W-:-:S13]  /*147f0*/  ISETP.GE.AND P0, PT, R152, R0, PT ;  /* 0x000000009800720c */ /* 0x000fda0003f06270 */
[----:B------:R-:W-:Y:S05]  /*14800*/  @P0 BRA `(.L_x_14031) ;  /* 0x0000001c00240947 */ /* 0x000fea0003800000 */
[----:B------:R-:W-:Y:S01]  /*14810*/  ULDC UR4, c[0x0][0xac8] ;  /* 0x0002b20000047ab9 */ /* 0x000fe20000000800 */
[C---:B---3--:R-:W-:Y:S01]  /*14820*/  VIADD R15, R210.reuse, 0x8 ;  /* 0x00000008d20f7836 */ /* 0x048fe20000000000 */
[C---:B------:R-:W-:Y:S01]  /*14830*/  ISETP.GE.AND P2, PT, R210.reuse, UR4, PT ;  /* 0x00000004d2007c0c */ /* 0x040fe2000bf46270 */
[C---:B--2---:R-:W-:Y:S01]  /*14840*/  VIADD R12, R210.reuse, 0x10 ;  /* 0x00000010d20c7836 */ /* 0x044fe20000000000 */
[C---:B------:R-:W-:Y:S01]  /*14850*/  IADD3 R14, R210.reuse, 0x10, RZ ;  /* 0x00000010d20e7810 */ /* 0x040fe20007ffe0ff */
[C---:B-1----:R-:W-:Y:S01]  /*14860*/  VIADD R20, R210.reuse, 0x18 ;  /* 0x00000018d2147836 */ /* 0x042fe20000000000 */
[C---:B------:R-:W-:Y:S01]  /*14870*/  ISETP.GE.AND P3, PT, R15.reuse, UR4, PT ;  /* 0x000000040f007c0c */ /* 0x040fe2000bf66270 */
[----:B------:R-:W-:Y:S01]  /*14880*/  VIADD R21, R210, 0x8 ;  /* 0x00000008d2157836 */ /* 0x000fe20000000000 */
[----:B------:R-:W-:Y:S01]  /*14890*/  ISETP.GE.AND P1, PT, R12, UR4, PT ;  /* 0x000000040c007c0c */ /* 0x000fe2000bf26270 */
[----:B------:R-:W-:Y:S01]  /*148a0*/  VIADD R13, R210, 0x20 ;  /* 0x00000020d20d7836 */ /* 0x000fe20000000000 */
[----:B------:R-:W-:Y:S01]  /*148b0*/  ISETP.GE.AND P0, PT, R20, UR4, PT ;  /* 0x0000000414007c0c */ /* 0x000fe2000bf06270 */
[C---:B------:R-:W-:Y:S01]  /*148c0*/  VIADD R29, R210.reuse, 0x68 ;  /* 0x00000068d21d7836 */ /* 0x040fe20000000000 */
[----:B------:R-:W-:Y:S01]  /*148d0*/  SHF.R.S32.HI R21, RZ, 0x1f, R21 ;  /* 0x0000001fff157819 */ /* 0x000fe20000011415 */
[C---:B------:R-:W-:Y:S01]  /*148e0*/  VIADD R25, R210.reuse, 0x70 ;  /* 0x00000070d2197836 */ /* 0x040fe20000000000 */
[----:B------:R-:W-:Y:S01]  /*148f0*/  SHF.R.S32.HI R14, RZ, 0x1f, R14 ;  /* 0x0000001fff0e7819 */ /* 0x000fe2000001140e */
[----:B----4-:R-:W-:Y:S01]  /*14900*/  @!P2 IMAD.MOV.U32 R8, RZ, RZ, R3 ;  /* 0x000000ffff08a224 */ /* 0x010fe200078e0003 */
[C---:B------:R-:W-:Y:S01]  /*14910*/  IADD3 R28, R210.reuse, 0x70, RZ ;  /* 0x00000070d21c7810 */ /* 0x040fe20007ffe0ff */
[----:B0-----:R-:W-:Y:S01]  /*14920*/  @!P2 IMAD.MOV.U32 R9, RZ, RZ, R4 ;  /* 0x000000ffff09a224 */ /* 0x001fe200078e0004 */
[C---:B------:R-:W-:Y:S01]  /*14930*/  IADD3 R36, R210.reuse, 0x98, RZ ;  /* 0x00000098d2247810 */ /* 0x040fe20007ffe0ff */
[C---:B------:R-:W-:Y:S01]  /*14940*/  VIADD R32, R210.reuse, 0x78 ;  /* 0x00000078d2207836 */ /* 0x040fe20000000000 */
[----:B------:R-:W-:Y:S01]  /*14950*/  @!P3 LEA R10, P4, R15, R3, 0x2 ;  /* 0x000000030f0ab211 */ /* 0x000fe200078810ff */
[----:B------:R-:W-:Y:S01]  /*14960*/  @!P2 IMAD.WIDE R8, R210, 0x4, R8 ;  /* 0x00000004d208a825 */ /* 0x000fe200078e0208 */
[----:B------:R-:W-:-:S02]  /*14970*/  SHF.R.S32.HI R28, RZ, 0x1f, R28 ;  /* 0x0000001fff1c7819 */ /* 0x000fc4000001141c */
[----:B------:R-:W-:Y:S01]  /*14980*/  @!P3 LEA.HI.X R11, R15, R4, R21, 0x2, P4 ;  /* 0x000000040f0bb211 */ /* 0x000fe200020f1415 */
[C---:B------:R-:W-:Y:S01]  /*14990*/  VIADD R15, R210.reuse, 0x28 ;  /* 0x00000028d20f7836 */ /* 0x040fe20000000000 */
[----:B------:R0:W-:Y:S01]  /*149a0*/  @!P2 ST.E.64 desc[UR40][R8.64], R26 ;  /* 0x0000001a0800a985 */ /* 0x0001e2000c101b28 */
[----:B------:R-:W-:Y:S01]  /*149b0*/  ISETP.GE.AND P2, PT, R13, UR4, PT ;  /* 0x000000040d007c0c */ /* 0x000fe2000bf46270 */
[C---:B------:R-:W-:Y:S01]  /*149c0*/  VIADD R21, R210.reuse, 0x18 ;  /* 0x00000018d2157836 */ /* 0x040fe20000000000 */
[----:B------:R-:W-:Y:S01]  /*149d0*/  SHF.R.S32.HI R36, RZ, 0x1f, R36 ;  /* 0x0000001fff247819 */ /* 0x000fe20000011424 */
[----:B------:R1:W-:Y:S01]  /*149e0*/  @!P3 ST.E.64 desc[UR40][R10.64], R30 ;  /* 0x0000001e0a00b985 */ /* 0x0003e2000c101b28 */
[----:B------:R-:W-:Y:S01]  /*149f0*/  ISETP.GE.AND P3, PT, R15, UR4, PT ;  /* 0x000000040f007c0c */ /* 0x000fe2000bf66270 */
[C---:B------:R-:W-:Y:S01]  /*14a00*/  VIADD R33, R210.reuse, 0x68 ;  /* 0x00000068d2217836 */ /* 0x040fe20000000000 */
[----:B------:R-:W-:Y:S01]  /*14a10*/  SHF.R.S32.HI R21, RZ, 0x1f, R21 ;  /* 0x0000001fff157819 */ /* 0x000fe20000011415 */
[----:B------:R-:W-:-:S03]  /*14a20*/  VIADD R24, R210, 0x80 ;  /* 0x00000080d2187836 */ /* 0x000fc60000000000 */
[----:B------:R-:W-:Y:S02]  /*14a30*/  SHF.R.S32.HI R33, RZ, 0x1f, R33 ;  /* 0x0000001fff217819 */ /* 0x000fe40000011421 */
[----:B0-----:R-:W-:-:S04]  /*14a40*/  @!P1 LEA R8, P5, R12, R3, 0x2 ;  /* 0x000000030c089211 */ /* 0x001fc800078a10ff */
[-C--:B------:R-:W-:Y:S01]  /*14a50*/  @!P1 LEA.HI.X R9, R12, R4.reuse, R14, 0x2, P5 ;  /* 0x000000040c099211 */ /* 0x080fe200028f140e */
[----:B------:R-:W-:Y:S01]  /*14a60*/  VIADD R12, R210, 0x30 ;  /* 0x00000030d20c7836 */ /* 0x000fe20000000000 */
[----:B-1----:R-:W-:Y:S01]  /*14a70*/  @!P0 LEA R10, P4, R20, R3, 0x2 ;  /* 0x00000003140a8211 */ /* 0x002fe200078810ff */
        /* <DEDUP_REMOVED lines=13> */
[C---:B------:R-:W-:Y:S01]  /*14b50*/  VIADD R14, R210.reuse, 0x30 ;  /* 0x00000030d20e7836 */ /* 0x040fe20000000000 */
[----:B-1----:R-:W-:Y:S01]  /*14b60*/  @!P3 LEA R10, P4, R15, R3, 0x2 ;  /* 0x000000030f0ab211 */ /* 0x002fe200078810ff */
        /* <DEDUP_REMOVED lines=10> */
[-C--:B------:R-:W-:Y:S01]  /*14c10*/  @!P1 LEA.HI.X R9, R12, R4.reuse, R14, 0x2, P5 ;  /* 0x000000040c099211 */ /* 0x080fe200028f140e */
[C---:B------:R-:W-:Y:S01]  /*14c20*/  VIADD R12, R210.reuse, 0x50 ;  /* 0x00000050d20c7836 */ /* 0x040fe20000000000 */
[----:B------:R-:W-:Y:S02]  /*14c30*/  IADD3 R14, R210, 0x40, RZ ;  /* 0x00000040d20e7810 */ /* 0x000fe40007ffe0ff */
[----:B-1----:R-:W-:Y:S01]  /*14c40*/  @!P0 LEA R10, P4, R20, R3, 0x2 ;  /* 0x00000003140a8211 */ /* 0x002fe200078810ff */
        /* <DEDUP_REMOVED lines=23> */
[----:B------:R-:W-:Y:S02]  /*14dc0*/  SHF.R.S32.HI R15, RZ, 0x1f, R15 ;  /* 0x0000001fff0f7819 */ /* 0x000fe4000001140f */
[----:B0-----:R-:W-:-:S04]  /*14dd0*/  @!P1 LEA R8, P5, R12, R3, 0x2 ;  /* 0x000000030c089211 */ /* 0x001fc800078a10ff */
[-C--:B------:R-:W-:Y:S02]  /*14de0*/  @!P1 LEA.HI.X R9, R12, R4.reuse, R13, 0x2, P5 ;  /* 0x000000040c099211 */ /* 0x080fe400028f140d */
[-C--:B------:R-:W-:Y:S02]  /*14df0*/  @!P2 LEA R12, P5, R14, R3.reuse, 0x2 ;  /* 0x000000030e0ca211 */ /* 0x080fe400078a10ff */
[C---:B-1----:R-:W-:Y:S01]  /*14e00*/  @!P0 LEA R10, P4, R20.reuse, R3, 0x2 ;  /* 0x00000003140a8211 */ /* 0x042fe200078810ff */
[----:B------:R0:W-:Y:S01]  /*14e10*/  @!P1 ST.E.64 desc[UR40][R8.64], R66 ;  /* 0x0000004208009985 */ /* 0x0001e2000c101b28 */
[----:B------:R-:W-:Y:S02]  /*14e20*/  ISETP.GE.AND P1, PT, R25, UR4, PT ;  /* 0x0000000419007c0c */ /* 0x000fe4000bf26270 */
[-C--:B------:R-:W-:Y:S02]  /*14e30*/  @!P0 LEA.HI.X R11, R20, R4.reuse, R21, 0x2, P4 ;  /* 0x00000004140b8211 */ /* 0x080fe400020f1415 */
[----:B------:R-:W-:-:S02]  /*14e40*/  @!P2 LEA.HI.X R13, R14, R4, R15, 0x2, P5 ;  /* 0x000000040e0da211 */ /* 0x000fc400028f140f */
[CC--:B------:R-:W-:Y:S01]  /*14e50*/  @!P3 LEA R14, P4, R29.reuse, R3.reuse, 0x2 ;  /* 0x000000031d0eb211 */ /* 0x0c0fe200078810ff */
[----:B------:R1:W-:Y:S01]  /*14e60*/  @!P0 ST.E.64 desc[UR40][R10.64], R70 ;  /* 0x000000460a008985 */ /* 0x0003e2000c101b28 */
[----:B------:R-:W-:Y:S02]  /*14e70*/  ISETP.GE.AND P0, PT, R32, UR4, PT ;  /* 0x0000000420007c0c */ /* 0x000fe4000bf06270 */
[-C--:B------:R-:W-:Y:S01]  /*14e80*/  @!P3 LEA.HI.X R15, R29, R4.reuse, R33, 0x2, P4 ;  /* 0x000000041d0fb211 */ /* 0x080fe200020f1421 */
[----:B------:R2:W-:Y:S01]  /*14e90*/  @!P2 ST.E.64 desc[UR40][R12.64], R74 ;  /* 0x0000004a0c00a985 */ /* 0x0005e2000c101b28 */
[----:B------:R-:W-:Y:S01]  /*14ea0*/  ISETP.GE.AND P2, PT, R24, UR4, PT ;  /* 0x0000000418007c0c */ /* 0x000fe2000bf46270 */
[C---:B------:R-:W-:Y:S01]  /*14eb0*/  VIADD R29, R210.reuse, 0x88 ;  /* 0x00000088d21d7836 */ /* 0x040fe20000000000 */
[CC--:B------:R-:W-:Y:S01]  /*14ec0*/  @!P1 LEA R20, P5, R25.reuse, R3.reuse, 0x2 ;  /* 0x0000000319149211 */ /* 0x0c0fe200078a10ff */
[C---:B------:R-:W-:Y:S01]  /*14ed0*/  VIADD R33, R210.reuse, 0x78 ;  /* 0x00000078d2217836 */ /* 0x040fe20000000000 */
[----:B------:R3:W-:Y:S02]  /*14ee0*/  @!P3 ST.E.64 desc[UR40][R14.64], R78 ;  /* 0x0000004e0e00b985 */ /* 0x0007e4000c101b28 */
[----:B------:R-:W-:Y:S01]  /*14ef0*/  @!P1 LEA.HI.X R21, R25, R4, R28, 0x2, P5 ;  /* 0x0000000419159211 */ /* 0x000fe200028f141c */
[C---:B------:R-:W-:Y:S01]  /*14f00*/  VIADD R25, R210.reuse, 0x90 ;  /* 0x00000090d2197836 */ /* 0x040fe20000000000 */
[----:B------:R-:W-:Y:S01]  /*14f10*/  ISETP.GE.AND P3, PT, R29, UR4, PT ;  /* 0x000000041d007c0c */ /* 0x000fe2000bf66270 */
[----:B------:R-:W-:Y:S01]  /*14f20*/  VIADD R28, R210, 0x80 ;  /* 0x00000080d21c7836 */ /* 0x000fe20000000000 */
[----:B0-----:R-:W-:Y:S01]  /*14f30*/  @!P0 LEA R8, P4, R32, R3, 0x2 ;  /* 0x0000000320088211 */ /* 0x001fe200078810ff */
[----:B------:R0:W-:Y:S01]  /*14f40*/  @!P1 ST.E.64 desc[UR40][R20.64], R82 ;  /* 0x0000005214009985 */ /* 0x0001e2000c101b28 */
[----:B------:R-:W-:-:S02]  /*14f50*/  SHF.R.S32.HI R33, RZ, 0x1f, R33 ;  /* 0x0000001fff217819 */ /* 0x000fc40000011421 */
[----:B------:R-:W-:Y:S02]  /*14f60*/  ISETP.GE.AND P1, PT, R25, UR4, PT ;  /* 0x0000000419007c0c */ /* 0x000fe4000bf26270 */
[----:B------:R-:W-:Y:S02]  /*14f70*/  SHF.R.S32.HI R28, RZ, 0x1f, R28 ;  /* 0x0000001fff1c7819 */ /* 0x000fe4000001141c */
[-C--:B-1----:R-:W-:Y:S02]  /*14f80*/  @!P2 LEA R10, P5, R24, R3.reuse, 0x2 ;  /* 0x00000003180aa211 */ /* 0x082fe400078a10ff */
        /* <DEDUP_REMOVED lines=12> */
[-C--:B------:R-:W-:Y:S01]  /*15050*/  @!P3 LEA.HI.X R13, R29, R4.reuse, R33, 0x2, P4 ;  /* 0x000000041d0db211 */ /* 0x080fe200020f1421 */
[C---:B------:R-:W-:Y:S01]  /*15060*/  VIADD R33, R210.reuse, 0xa8 ;  /* 0x000000a8d2217836 */ /* 0x040fe20000000000 */
[----:B------:R-:W-:Y:S01]  /*15070*/  SHF.R.S32.HI R28, RZ, 0x1f, R28 ;  /* 0x0000001fff1c7819 */ /* 0x000fe2000001141c */
[C---:B------:R-:W-:Y:S01]  /*15080*/  VIADD R29, R210.reuse, 0xb0 ;  /* 0x000000b0d21d7836 */ /* 0x040fe20000000000 */
[-C--:B---3--:R-:W-:Y:S01]  /*15090*/  @!P1 LEA R14, P5, R25, R3.reuse, 0x2 ;  /* 0x00000003190e9211 */ /* 0x088fe200078a10ff */
[----:B------:R3:W-:Y:S01]  /*150a0*/  @!P3 ST.E.64 desc[UR40][R12.64], R94 ;  /* 0x0000005e0c00b985 */ /* 0x0007e2000c101b28 */
[----:B------:R-:W-:Y:S02]  /*150b0*/  ISETP.GE.AND P4, PT, R33, UR4, PT ;  /* 0x0000000421007c0c */ /* 0x000fe4000bf86270 */
[----:B------:R-:W-:Y:S01]  /*150c0*/  @!P1 LEA.HI.X R15, R25, R4, R28, 0x2, P5 ;  /* 0x00000004190f9211 */ /* 0x000fe200028f141c */
[C---:B------:R-:W-:Y:S01]  /*150d0*/  VIADD R28, R210.reuse, 0xa0 ;  /* 0x000000a0d21c7836 */ /* 0x040fe20000000000 */
[----:B------:R-:W-:Y:S01]  /*150e0*/  ISETP.GE.AND P3, PT, R29, UR4, PT ;  /* 0x000000041d007c0c */ /* 0x000fe2000bf66270 */
[----:B------:R-:W-:Y:S01]  /*150f0*/  VIADD R25, R210, 0xb8 ;  /* 0x000000b8d2197836 */ /* 0x000fe20000000000 */
[----:B0-----:R-:W-:Y:S01]  /*15100*/  @!P0 LEA R20, P5, R32, R3, 0x2 ;  /* 0x0000000320148211 */ /* 0x001fe200078a10ff */
[----:B------:R0:W-:Y:S01]  /*15110*/  @!P1 ST.E.64 desc[UR40][R14.64], R98 ;  /* 0x000000620e009985 */ /* 0x0001e2000c101b28 */
[----:B------:R-:W-:-:S02]  /*15120*/  SHF.R.S32.HI R28, RZ, 0x1f, R28 ;  /* 0x0000001fff1c7819 */ /* 0x000fc4000001141c */
[-C--:B-1----:R-:W-:Y:S02]  /*15130*/  @!P2 LEA R8, P1, R24, R3.reuse, 0x2 ;  /* 0x000000031808a211 */ /* 0x082fe400078210ff */
[-C--:B------:R-:W-:Y:S01]  /*15140*/  @!P0 LEA.HI.X R21, R32, R4.reuse, R36, 0x2, P5 ;  /* 0x0000000420158211 */ /* 0x080fe200028f1424 */
[----:B------:R-:W-:Y:S01]  /*15150*/  VIADD R36, R210, 0xa8 ;  /* 0x000000a8d2247836 */ /* 0x000fe20000000000 */
[----:B------:R-:W-:Y:S01]  /*15160*/  @!P2 LEA.HI.X R9, R24, R4, R28, 0x2, P1 ;  /* 0x000000041809a211 */ /* 0x000fe200008f141c */
[C---:B------:R-:W-:Y:S01]  /*15170*/  VIADD R32, R210.reuse, 0xb0 ;  /* 0x000000b0d2207836 */ /* 0x040fe20000000000 */
[----:B------:R-:W-:Y:S01]  /*15180*/  ISETP.GE.AND P1, PT, R25, UR4, PT ;  /* 0x0000000419007c0c */ /* 0x000fe2000bf26270 */
[----:B------:R1:W-:Y:S01]  /*15190*/  @!P0 ST.E.64 desc[UR40][R20.64], R102 ;  /* 0x0000006614008985 */ /* 0x0003e2000c101b28 */
[-C--:B--2---:R-:W-:Y:S01]  /*151a0*/  @!P4 LEA R10, P0, R33, R3.reuse, 0x2 ;  /* 0x00000003210ac211 */ /* 0x084fe200078010ff */
[C---:B------:R-:W-:Y:S01]  /*151b0*/  VIADD R28, R210.reuse, 0xc0 ;  /* 0x000000c0d21c7836 */ /* 0x040fe20000000000 */
[----:B------:R-:W-:Y:S01]  /*151c0*/  SHF.R.S32.HI R36, RZ, 0x1f, R36 ;  /* 0x0000001fff247819 */ /* 0x000fe20000011424 */
[----:B------:R-:W-:Y:S01]  /*151d0*/  VIADD R24, R210, 0xc8 ;  /* 0x000000c8d2187836 */ /* 0x000fe20000000000 */
[----:B------:R-:W-:Y:S01]  /*151e0*/  SHF.R.S32.HI R32, RZ, 0x1f, R32 ;  /* 0x0000001fff207819 */ /* 0x000fe20000011420 */
[----:B------:R2:W-:Y:S01]  /*151f0*/  @!P2 ST.E.64 desc[UR40][R8.64], R106 ;  /* 0x0000006a0800a985 */ /* 0x0005e2000c101b28 */
[----:B---3--:R-:W-:-:S02]  /*15200*/  @!P3 LEA R12, P5, R29, R3, 0x2 ;  /* 0x000000031d0cb211 */ /* 0x008fc400078a10ff */
[-C--:B------:R-:W-:Y:S02]  /*15210*/  @!P4 LEA.HI.X R11, R33, R4.reuse, R36, 0x2, P0 ;  /* 0x00000004210bc211 */ /* 0x080fe400000f1424 */
[----:B------:R-:W-:Y:S01]  /*15220*/  @!P3 LEA.HI.X R13, R29, R4, R32, 0x2, P5 ;  /* 0x000000041d0db211 */ /* 0x000fe200028f1420 */
[----:B------:R-:W-:Y:S01]  /*15230*/  VIADD R29, R210, 0xb8 ;  /* 0x000000b8d21d7836 */ /* 0x000fe20000000000 */
[----:B------:R-:W-:Y:S01]  /*15240*/  ISETP.GE.AND P2, PT, R28, UR4, PT ;  /* 0x000000041c007c0c */ /* 0x000fe2000bf46270 */
[----:B------:R3:W-:Y:S01]  /*15250*/  @!P4 ST.E.64 desc[UR40][R10.64], R110 ;  /* 0x0000006e0a00c985 */ /* 0x0007e2000c101b28 */
[----:B------:R-:W-:Y:S02]  /*15260*/  ISETP.GE.AND P0, PT, R24, UR4, PT ;  /* 0x0000000418007c0c */ /* 0x000fe4000bf06270 */
[----:B0-----:R-:W-:Y:S01]  /*15270*/  @!P1 LEA R14, P4, R25, R3, 0x2 ;  /* 0x00000003190e9211 */ /* 0x001fe200078810ff */
[----:B------:R0:W-:Y:S01]  /*15280*/  @!P3 ST.E.64 desc[UR40][R12.64], R114 ;  /* 0x000000720c00b985 */ /* 0x0001e2000c101b28 */
[----:B------:R-:W-:-:S02]  /*15290*/  SHF.R.S32.HI R29, RZ, 0x1f, R29 ;  /* 0x0000001fff1d7819 */ /* 0x000fc4000001141d */
[----:B------:R-:W-:Y:S02]  /*152a0*/  ISETP.GE.AND P3, PT, R237, UR4, PT ;  /* 0x00000004ed007c0c */ /* 0x000fe4000bf66270 */
[----:B------:R-:W-:Y:S01]  /*152b0*/  @!P1 LEA.HI.X R15, R25, R4, R29, 0x2, P4 ;  /* 0x00000004190f9211 */ /* 0x000fe200020f141d */
[C---:B------:R-:W-:Y:S02]  /*152c0*/  VIADD R29, R210.reuse, 0xc0 ;  /* 0x000000c0d21d7836 */ /* 0x040fe40000000000 */
[----:B------:R-:W-:Y:S01]  /*152d0*/  VIADD R25, R210, 0xc8 ;  /* 0x000000c8d2197836 */ /* 0x000fe20000000000 */
[-C--:B-1----:R-:W-:Y:S01]  /*152e0*/  @!P2 LEA R20, P5, R28, R3.reuse, 0x2 ;  /* 0x000000031c14a211 */ /* 0x082fe200078a10ff */
[----:B------:R1:W-:Y:S01]  /*152f0*/  @!P1 ST.E.64 desc[UR40][R14.64], R118 ;  /* 0x000000760e009985 */ /* 0x0003e2000c101b28 */
[----:B------:R-:W-:Y:S02]  /*15300*/  SHF.R.S32.HI R29, RZ, 0x1f, R29 ;  /* 0x0000001fff1d7819 */ /* 0x000fe4000001141d */
[----:B--2---:R-:W-:-:S02]  /*15310*/  @!P0 LEA R8, P4, R24, R3, 0x2 ;  /* 0x0000000318088211 */ /* 0x004fc400078810ff */
[----:B------:R-:W-:Y:S02]  /*15320*/  SHF.R.S32.HI R25, RZ, 0x1f, R25 ;  /* 0x0000001fff197819 */ /* 0x000fe40000011419 */
[----:B------:R-:W-:Y:S02]  /*15330*/  ISETP.GE.AND P1, PT, R236, UR4, PT ;  /* 0x00000004ec007c0c */ /* 0x000fe4000bf26270 */
[-C--:B------:R-:W-:Y:S02]  /*15340*/  @!P2 LEA.HI.X R21, R28, R4.reuse, R29, 0x2, P5 ;  /* 0x000000041c15a211 */ /* 0x080fe400028f141d */
[----:B------:R-:W-:Y:S02]  /*15350*/  @!P0 LEA.HI.X R9, R24, R4, R25, 0x2, P4 ;  /* 0x0000000418098211 */ /* 0x000fe400020f1419 */
[----:B------:R-:W-:Y:S01]  /*15360*/  ISETP.GE.AND P4, PT, R235, UR4, PT ;  /* 0x00000004eb007c0c */ /* 0x000fe2000bf86270 */
[----:B------:R2:W-:Y:S01]  /*15370*/  @!P2 ST.E.64 desc[UR40][R20.64], R122 ;  /* 0x0000007a1400a985 */ /* 0x0005e2000c101b28 */
[----:B------:R-:W-:-:S02]  /*15380*/  SHF.R.S32.HI R24, RZ, 0x1f, R237 ;  /* 0x0000001fff187819 */ /* 0x000fc400000114ed */
[-C--:B---3--:R-:W-:Y:S01]  /*15390*/  @!P3 LEA R10, P5, R237, R3.reuse, 0x2 ;  /* 0x00000003ed0ab211 */ /* 0x088fe200078a10ff */
[----:B------:R3:W-:Y:S01]  /*153a0*/  @!P0 ST.E.64 desc[UR40][R8.64], R126 ;  /* 0x0000007e08008985 */ /* 0x0007e2000c101b28 */
[----:B------:R-:W-:Y:S02]  /*153b0*/  ISETP.GE.AND P2, PT, R234, UR4, PT ;  /* 0x00000004ea007c0c */ /* 0x000fe4000bf46270 */
[----:B------:R-:W-:Y:S02]  /*153c0*/  ISETP.GE.AND P0, PT, R233, UR4, PT ;  /* 0x00000004e9007c0c */ /* 0x000fe4000bf06270 */
[----:B------:R-:W-:Y:S02]  /*153d0*/  @!P3 LEA.HI.X R11, R237, R4, R24, 0x2, P5 ;  /* 0x00000004ed0bb211 */ /* 0x000fe400028f1418 */
[----:B------:R-:W-:Y:S02]  /*153e0*/  SHF.R.S32.HI R24, RZ, 0x1f, R236 ;  /* 0x0000001fff187819 */ /* 0x000fe400000114ec */
[-C--:B0-----:R-:W-:Y:S01]  /*153f0*/  @!P1 LEA R12, P5, R236, R3.reuse, 0x2 ;  /* 0x00000003ec0c9211 */ /* 0x081fe200078a10ff */
[----:B------:R3:W-:Y:S01]  /*15400*/  @!P3 ST.E.64 desc[UR40][R10.64], R130 ;  /* 0x000000820a00b985 */ /* 0x0007e2000c101b28 */
[----:B-1----:R-:W-:-:S02]  /*15410*/  @!P4 LEA R14, P3, R235, R3, 0x2 ;  /* 0x00000003eb0ec211 */ /* 0x002fc400078610ff */
[-C--:B------:R-:W-:Y:S02]  /*15420*/  @!P1 LEA.HI.X R13, R236, R4.reuse, R24, 0x2, P5 ;  /* 0x00000004ec0d9211 */ /* 0x080fe400028f1418 */
[----:B------:R-:W-:Y:S02]  /*15430*/  SHF.R.S32.HI R24, RZ, 0x1f, R235 ;  /* 0x0000001fff187819 */ /* 0x000fe400000114eb */
[----:B--2---:R-:W-:Y:S01]  /*15440*/  @!P2 LEA R20, P5, R234, R3, 0x2 ;  /* 0x00000003ea14a211 */ /* 0x004fe200078a10ff */
[----:B------:R3:W-:Y:S01]  /*15450*/  @!P1 ST.E.64 desc[UR40][R12.64], R134 ;  /* 0x000000860c009985 */ /* 0x0007e2000c101b28 */
[----:B------:R-:W-:Y:S02]  /*15460*/  SHF.R.S32.HI R29, RZ, 0x1f, R234 ;  /* 0x0000001fff1d7819 */ /* 0x000fe400000114ea */
[----:B------:R-:W-:Y:S02]  /*15470*/  @!P4 LEA.HI.X R15, R235, R4, R24, 0x2, P3 ;  /* 0x00000004eb0fc211 */ /* 0x000fe400018f1418 */
[----:B------:R-:W-:-:S02]  /*15480*/  SHF.R.S32.HI R28, RZ, 0x1f, R233 ;  /* 0x0000001fff1c7819 */ /* 0x000fc400000114e9 */
[C---:B------:R-:W-:Y:S01]  /*15490*/  @!P0 LEA R24, P3, R233.reuse, R3, 0x2 ;  /* 0x00000003e9188211 */ /* 0x040fe200078610ff */
[----:B------:R3:W-:Y:S01]  /*154a0*/  @!P4 ST.E.64 desc[UR40][R14.64], R138 ;  /* 0x0000008a0e00c985 */ /* 0x0007e2000c101b28 */
[-C--:B------:R-:W-:Y:S02]  /*154b0*/  @!P2 LEA.HI.X R21, R234, R4.reuse, R29, 0x2, P5 ;  /* 0x00000004ea15a211 */ /* 0x080fe400028f141d */
[----:B------:R-:W-:-:S03]  /*154c0*/  @!P0 LEA.HI.X R25, R233, R4, R28, 0x2, P3 ;  /* 0x00000004e9198211 */ /* 0x000fc600018f141c */
[----:B------:R3:W-:Y:S04]  /*154d0*/  @!P2 ST.E.64 desc[UR40][R20.64], R142 ;  /* 0x0000008e1400a985 */ /* 0x0007e8000c101b28 */
[----:B------:R3:W-:Y:S01]  /*154e0*/  @!P0 ST.E.64 desc[UR40][R24.64], R146 ;  /* 0x0000009218008985 */ /* 0x0007e2000c101b28 */
[----:B------:R-:W-:-:S13]  /*154f0*/  ISETP.GE.AND P0, PT, R232, UR4, PT ;  /* 0x00000004e8007c0c */ /* 0x000fda000bf06270 */
[----:B---3--:R-:W-:Y:S05]  /*15500*/  @P0 BRA `(.L_x_14031) ;  /* 0x0000000c00e40947 */ /* 0x008fea0003800000 */
[----:B------:R-:W-:Y:S02]  /*15510*/  SHF.R.S32.HI R28, RZ, 0x1f, R232 ;  /* 0x0000001fff1c7819 */ /* 0x000fe400000114e8 */
[----:B------:R-:W-:-:S04]  /*15520*/  LEA R8, P0, R232, R3, 0x2 ;  /* 0x00000003e8087211 */ /* 0x000fc800078010ff */
[----:B------:R-:W-:-:S05]  /*15530*/  LEA.HI.X R9, R232, R4, R28, 0x2, P0 ;  /* 0x00000004e8097211 */ /* 0x000fca00000f141c */
[----:B------:R0:W-:Y:S01]  /*15540*/  ST.E.64 desc[UR40][R8.64], R150 ;  /* 0x0000009608007985 */ /* 0x0001e2000c101b28 */
[----:B------:R-:W-:Y:S05]  /*15550*/  BRA `(.L_x_14031) ;  /* 0x0000000c00d07947 */ /* 0x000fea0003800000 */
.L_x_14018:
        /* <DEDUP_REMOVED lines=16> */
[----:B------:R-:W0:-:S12]  /*15660*/  S2R R0, SR_TID.X ;  /* 0x0000000000007919 */ /* 0x000e180000002100 */
        /* <DEDUP_REMOVED lines=8> */
[----:B----4-:R-:W-:-:S07]  /*156f0*/  IADD3 R26, -R11, R26, RZ ;  /* 0x0000001a0b1a7210 */ /* 0x010fce0007ffe1ff */
.L_x_14036:
        /* <DEDUP_REMOVED lines=8> */
[----:B-1----:R-:W-:Y:S01]  /*15780*/  IMAD R0, R26, R37, RZ ;  /* 0x000000251a007224 */ /* 0x002fe200078e02ff */
[----:B0-----:R-:W-:-:S04]  /*15790*/  IADD3 R35, R206, -0x80, R35 ;  /* 0xffffff80ce237810 */ /* 0x001fc80007ffe023 */
[----:B------:R-:W-:-:S13]  /*157a0*/  ISETP.GE.AND P0, PT, R35, R0, PT ;  /* 0x000000002300720c */ /* 0x000fda0003f06270 */
[----:B------:R-:W-:Y:S05]  /*157b0*/  @P0 BRA `(.L_x_14038) ;  /* 0x0000000000ac0947 */ /* 0x000fea0003800000 */
[----:B---3--:R-:W-:Y:S01]  /*157c0*/  IMAD.MOV.U32 R4, RZ, RZ, 0x9b8 ;  /* 0x000009b8ff047424 */ /* 0x008fe200078e00ff */
[----:B------:R-:W-:Y:S01]  /*157d0*/  ISETP.GT.AND P0, PT, R223, 0x1, PT ;  /* 0x00000001df00780c */ /* 0x000fe20003f04270 */
[----:B------:R-:W0:Y:S01]  /*157e0*/  LDC.64 R8, c[0x0][0xba8] ;  /* 0x0002ea00ff087b82 */ /* 0x000e220000000a00 */
[----:B------:R-:W-:Y:S01]  /*157f0*/  ISETP.NE.AND P1, PT, R37, 0x1, PT ;  /* 0x000000012500780c */ /* 0x000fe20003f25270 */
[----:B------:R-:W-:Y:S01]  /*15800*/  IMAD.MOV.U32 R27, RZ, RZ, R35 ;  /* 0x000000ffff1b7224 */ /* 0x000fe200078e0023 */
[----:B------:R-:W-:-:S05]  /*15810*/  SEL R4, R4, 0x978, P0 ;  /* 0x0000097804047807 */ /* 0x000fca0000000000 */
[----:B------:R-:W1:Y:S08]  /*15820*/  LDC.64 R20, c[0x0][R4+0x220] ;  /* 0x0000880004147b82 */ /* 0x000e700000000a00 */
[----:B------:R-:W3:Y:S08]  /*15830*/  LDC.64 R24, c[0x0][R4+0x218] ;  /* 0x0000860004187b82 */ /* 0x000ef00000000a00 */
[----:B------:R-:W4:Y:S08]  /*15840*/  LDC.64 R12, c[0x0][R4+0x228] ;  /* 0x00008a00040c7b82 */ /* 0x000f300000000a00 */
[----:B------:R-:W5:Y:S08]  /*15850*/  @P1 LDC R0, c[0x0][0xbec] ;  /* 0x0002fb00ff001b82 */ /* 0x000f700000000800 */
[----:B------:R-:W2:Y:S08]  /*15860*/  LDC.64 R10, c[0x0][R4+0x210] ;  /* 0x00008400040a7b82 */ /* 0x000eb00000000a00 */
[----:B------:R-:W4:Y:S01]  /*15870*/  @P1 LDC R31, c[0x0][0xbf0] ;  /* 0x0002fc00ff1f1b82 */ /* 0x000f220000000800 */
[----:B-----5:R-:W-:-:S07]  /*15880*/  @P1 IMAD.HI.U32 R0, R35, R0, RZ ;  /* 0x0000000023001227 */ /* 0x020fce00078e00ff */
[----:B0-----:R-:W0:Y:S01]  /*15890*/  @!P0 LDC R8, c[0x0][0xb50] ;  /* 0x0002d400ff088b82 */ /* 0x001e220000000800 */
[-C--:B-1----:R-:W-:Y:S02]  /*158a0*/  IMAD R21, R21, R33.reuse, RZ ;  /* 0x0000002115157224 */ /* 0x082fe400078e02ff */
[----:B------:R-:W-:-:S05]  /*158b0*/  IMAD.WIDE.U32 R14, R20, R33, RZ ;  /* 0x00000021140e7225 */ /* 0x000fca00078e00ff */
[----:B------:R-:W1:Y:S01]  /*158c0*/  @!P0 LDC R9, c[0x0][0xb54] ;  /* 0x0002d500ff098b82 */ /* 0x000e620000000800 */
[-C--:B---3--:R-:W-:Y:S02]  /*158d0*/  IMAD R29, R25, R222.reuse, RZ ;  /* 0x000000de191d7224 */ /* 0x088fe400078e02ff */
[----:B------:R-:W-:Y:S01]  /*158e0*/  IMAD.WIDE.U32 R24, R24, R222, RZ ;  /* 0x000000de18187225 */ /* 0x000fe200078e00ff */
[----:B----4-:R-:W-:-:S03]  /*158f0*/  @P1 SHF.R.U32.HI R27, RZ, R31, R0 ;  /* 0x0000001fff1b1219 */ /* 0x010fc60000011600 */
        /* <DEDUP_REMOVED lines=12> */
[----:B------:R-:W-:Y:S02]  /*159c0*/  SHF.R.S32.HI R27, RZ, 0x1f, R27 ;  /* 0x0000001fff1b7819 */ /* 0x000fe4000001141b */
[----:B------:R-:W-:Y:S02]  /*159d0*/  SHF.R.S32.HI R21, RZ, 0x1f, R15 ;  /* 0x0000001fff157819 */ /* 0x000fe4000001140f */
[----:B------:R-:W-:Y:S01]  /*159e0*/  IADD3.X R13, R27, R0, R25, P0, P1 ;  /* 0x000000001b0d7210 */ /* 0x000fe200007e2419 */
[----:B--2---:R-:W-:-:S04]  /*159f0*/  IMAD R0, R11, R15, RZ ;  /* 0x0000000f0b007224 */ /* 0x004fc800078e02ff */
[C---:B------:R-:W-:Y:S02]  /*15a00*/  IMAD R21, R10.reuse, R21, R0 ;  /* 0x000000150a157224 */ /* 0x040fe400078e0200 */
[----:B------:R-:W-:-:S04]  /*15a10*/  IMAD.WIDE.U32 R10, R10, R15, R12 ;  /* 0x0000000f0a0a7225 */ /* 0x000fc800078e000c */
[----:B------:R-:W-:Y:S01]  /*15a20*/  IMAD.IADD R0, R11, 0x1, R21 ;  /* 0x000000010b007824 */ /* 0x000fe200078e0215 */
[----:B0-----:R-:W-:Y:S01]  /*15a30*/  LEA R8, P0, R10, R8, 0x2 ;  /* 0x000000080a087211 */ /* 0x001fe200078010ff */
[----:B------:R-:W-:-:S03]  /*15a40*/  IMAD.MOV.U32 R11, RZ, RZ, -0x800000 ;  /* 0xff800000ff0b7424 */ /* 0x000fc600078e00ff */
[----:B-1----:R-:W-:-:S05]  /*15a50*/  LEA.HI.X R9, R10, R9, R0, 0x2, P0 ;  /* 0x000000090a097211 */ /* 0x002fca00000f1400 */
[----:B------:R0:W-:Y:S04]  /*15a60*/  STG.E desc[UR40][R8.64], R11 ;  /* 0x0000000b08007986 */ /* 0x0001e8000c101928 */
.L_x_14038:
[----:B------:R-:W-:Y:S05]  /*15a70*/  BSYNC B1 ;  /* 0x0000000000017941 */ /* 0x000fea0003800000 */
.L_x_14037:
[----:B------:R-:W-:Y:S05]  /*15a80*/  @P2 BRA `(.L_x_14031) ;  /* 0x0000000800842947 */ /* 0x000fea0003800000 */
[----:B------:R-:W1:Y:S01]  /*15a90*/  LDC R21, c[0x0][0xbe8] ;  /* 0x0002fa00ff157b82 */ /* 0x000e620000000800 */
        /* <DEDUP_REMOVED lines=12> */
[----:B------:R-:W-:-:S03]  /*15b60*/  IMAD.WIDE.U32 R8, R222, UR4, R8 ;  /* 0x00000004de087c25 */ /* 0x000fc6000f8e0008 */
[----:B------:R-:W-:Y:S01]  /*15b70*/  IADD3 R13, R206, R3, RZ ;  /* 0x00000003ce0d7210 */ /* 0x000fe20007ffe0ff */
[----:B------:R-:W-:Y:S01]  /*15b80*/  IMAD R9, R222, UR5, R9 ;  /* 0x00000005de097c24 */ /* 0x000fe2000f8e0209 */
[----:B-1----:R-:W-:Y:S01]  /*15b90*/  ISETP.NE.AND P0, PT, R21, 0x1, PT ;  /* 0x000000011500780c */ /* 0x002fe20003f05270 */
[----:B------:R-:W-:Y:S02]  /*15ba0*/  ULDC.64 UR4, c[0x0][0xaf0] ;  /* 0x0002bc0000047ab9 */ /* 0x000fe40000000a00 */
[----:B------:R-:W-:Y:S02]  /*15bb0*/  IMAD.MOV.U32 R3, RZ, RZ, R13 ;  /* 0x000000ffff037224 */ /* 0x000fe400078e000d */
[----:B------:R-:W-:-:S08]  /*15bc0*/  IMAD.WIDE.U32 R8, R33, UR4, R8 ;  /* 0x0000000421087c25 */ /* 0x000fd0000f8e0008 */
[----:B---3--:R-:W0:Y:S08]  /*15bd0*/  @P0 LDC R4, c[0x0][0xbec] ;  /* 0x0002fb00ff040b82 */ /* 0x008e300000000800 */
[----:B------:R-:W1:Y:S01]  /*15be0*/  @P0 LDC R15, c[0x0][0xbf0] ;  /* 0x0002fc00ff0f0b82 */ /* 0x000e620000000800 */
[----:B0-----:R-:W-:-:S04]  /*15bf0*/  @P0 IMAD.HI.U32 R0, R13, R4, RZ ;  /* 0x000000040d000227 */ /* 0x001fc800078e00ff */
[----:B------:R-:W-:Y:S01]  /*15c00*/  IMAD R4, R30, UR4, RZ ;  /* 0x000000041e047c24 */ /* 0x000fe2000f8e02ff */
[----:B-1----:R-:W-:-:S03]  /*15c10*/  @P0 SHF.R.U32.HI R3, RZ, R15, R0 ;  /* 0x0000000fff030219 */ /* 0x002fc60000011600 */
        /* <DEDUP_REMOVED lines=20> */
[----:B------:R-:W-:-:S05]  /*15d60*/  VIADD R9, R205, 0xc0 ;  /* 0x000000c0cd097836 */ /* 0x000fca0000000000 */
[----:B------:R-:W-:Y:S01]  /*15d70*/  SHF.R.S32.HI R10, RZ, 0x1f, R9 ;  /* 0x0000001fff0a7819 */ /* 0x000fe20000011409 */
[----:B------:R-:W-:Y:S06]  /*15d80*/  BRA.DIV UR4, `(.L_x_14039) ;  /* 0x000000a204807947 */ /* 0x000fec000b800000 */
[----:B------:R0:W1:Y:S04]  /*15d90*/  SHFL.IDX PT, R0, R4, RZ, 0x181f ;  /* 0x00181fff04007589 */ /* 0x00006800000e0000 */
[----:B------:R0:W3:Y:S02]  /*15da0*/  SHFL.IDX PT, R14, R3, RZ, 0x181f ;  /* 0x00181fff030e7589 */ /* 0x0000e400000e0000 */
.L_x_14269:
        /* <DEDUP_REMOVED lines=12> */
[-C--:B---3--:R-:W-:Y:S02]  /*15e70*/  @!P3 LEA R12, P5, R205, R14.reuse, 0x1 ;  /* 0x0000000ecd0cb211 */ /* 0x088fe400078a08ff */
[----:B------:R-:W-:Y:S02]  /*15e80*/  @!P2 LEA R24, P4, R217, R14, 0x1 ;  /* 0x0000000ed918a211 */ /* 0x000fe400078808ff */
[----:B-1----:R-:W-:Y:S02]  /*15e90*/  @!P3 LEA.HI.X R13, R205, R0, R8, 0x1, P5 ;  /* 0x00000000cd0db211 */ /* 0x002fe400028f0c08 */
        /* <DEDUP_REMOVED lines=10> */
.L_x_14041:
[----:B------:R-:W-:Y:S05]  /*15f40*/  BSYNC B1 ;  /* 0x0000000000017941 */ /* 0x000fea0003800000 */
.L_x_14040:
[----:B------:R-:W-:-:S03]  /*15f50*/  UMOV UR4, 0xffffffff ;  /* 0xffffffff00047882 */ /* 0x000fc60000000000 */
[----:B------:R-:W-:Y:S05]  /*15f60*/  BRA.DIV UR4, `(.L_x_14042) ;  /* 0x000000a2043c7947 */ /* 0x000fea000b800000 */
[----:B-1----:R1:W0:Y:S04]  /*15f70*/  SHFL.IDX PT, R0, R4, 0x1, 0x181f ;  /* 0x00381f0004007f89 */ /* 0x00222800000e0000 */
[----:B---34-:R1:W3:Y:S02]  /*15f80*/  SHFL.IDX PT, R14, R3, 0x1, 0x181f ;  /* 0x00381f00030e7f89 */ /* 0x0182e400000e0000 */
.L_x_14273:
        /* <DEDUP_REMOVED lines=13> */
[----:B0-----:R-:W-:Y:S02]  /*16060*/  @!P3 LEA.HI.X R13, R205, R0, R11, 0x1, P5 ;  /* 0x00000000cd0db211 */ /* 0x001fe400028f0c0b */
        /* <DEDUP_REMOVED lines=10> */
.L_x_14044:
[----:B------:R-:W-:Y:S05]  /*16110*/  BSYNC B1 ;  /* 0x0000000000017941 */ /* 0x000fea0003800000 */
.L_x_14043:
[----:B------:R-:W-:-:S03]  /*16120*/  UMOV UR4, 0xffffffff ;  /* 0xffffffff00047882 */ /* 0x000fc60000000000 */
[----:B------:R-:W-:Y:S05]  /*16130*/  BRA.DIV UR4, `(.L_x_14045) ;  /* 0x000000a204107947 */ /* 0x000fea000b800000 */
[----:B0-----:R0:W0:Y:S04]  /*16140*/  SHFL.IDX PT, R0, R4, 0x2, 0x181f ;  /* 0x00581f0004007f89 */ /* 0x00102800000e0000 */
[----:B---34-:R3:W4:Y:S02]  /*16150*/  SHFL.IDX PT, R14, R3, 0x2, 0x181f ;  /* 0x00581f00030e7f89 */ /* 0x01872400000e0000 */
.L_x_14277:
        /* <DEDUP_REMOVED lines=24> */
.L_x_14047:
[----:B------:R-:W-:Y:S05]  /*162e0*/  BSYNC B1 ;  /* 0x0000000000017941 */ /* 0x000fea0003800000 */
.L_x_14046:
[----:B------:R-:W-:-:S03]  /*162f0*/  UMOV UR4, 0xffffffff ;  /* 0xffffffff00047882 */ /* 0x000fc60000000000 */
[----:B------:R-:W-:Y:S05]  /*16300*/  BRA.DIV UR4, `(.L_x_14048) ;  /* 0x0000009e04e47947 */ /* 0x000fea000b800000 */
[----:B0-----:R0:W0:Y:S04]  /*16310*/  SHFL.IDX PT, R0, R4, 0x3, 0x181f ;  /* 0x00781f0004007f89 */ /* 0x00102800000e0000 */
[----:B----4-:R4:W0:Y:S02]  /*16320*/  SHFL.IDX PT, R14, R3, 0x3, 0x181f ;  /* 0x00781f00030e7f89 */ /* 0x01082400000e0000 */
.L_x_14281:
[----:B-1-34-:R-:W-:-:S05]  /*16330*/  VIADD R3, R206, 0x60 ;  /* 0x00000060ce037836 */ /* 0x01afca0000000000 */
[----:B------:R-:W-:-:S13]  /*16340*/  ISETP.GE.AND P0, PT, R3, R21, PT ;  /* 0x000000150300720c */ /* 0x000fda0003f06270 */
[----:B------:R-:W-:Y:S05]  /*16350*/  @P0 BRA `(.L_x_14031) ;  /* 0x0000000000500947 */ /* 0x000fea0003800000 */
[----:B------:R-:W-:Y:S01]  /*16360*/  ULDC UR4, c[0x0][0xac8] ;  /* 0x0002b20000047ab9 */ /* 0x000fe20000000800 */
[----:B0-----:R-:W-:Y:S02]  /*16370*/  SHF.R.S32.HI R4, RZ, 0x1f, R205 ;  /* 0x0000001fff047819 */ /* 0x001fe400000114cd */
[----:B------:R-:W-:Y:S02]  /*16380*/  ISETP.GE.AND P3, PT, R205, UR4, PT ;  /* 0x00000004cd007c0c */ /* 0x000fe4000bf66270 */
[----:B------:R-:W-:Y:S02]  /*16390*/  ISETP.GE.AND P2, PT, R217, UR4, PT ;  /* 0x00000004d9007c0c */ /* 0x000fe4000bf46270 */
[----:B------:R-:W-:Y:S02]  /*163a0*/  ISETP.GE.AND P1, PT, R216, UR4, PT ;  /* 0x00000004d8007c0c */ /* 0x000fe4000bf26270 */
[----:B------:R-:W-:Y:S02]  /*163b0*/  ISETP.GE.AND P0, PT, R9, UR4, PT ;  /* 0x0000000409007c0c */ /* 0x000fe4000bf06270 */
[----:B------:R-:W-:-:S05]  /*163c0*/  SHF.R.S32.HI R8, RZ, 0x1f, R217 ;  /* 0x0000001fff087819 */ /* 0x000fca00000114d9 */
[-C--:B------:R-:W-:Y:S02]  /*163d0*/  @!P3 LEA R12, P5, R205, R14.reuse, 0x1 ;  /* 0x0000000ecd0cb211 */ /* 0x080fe400078a08ff */
[----:B------:R-:W-:Y:S02]  /*163e0*/  @!P2 LEA R20, P4, R217, R14, 0x1 ;  /* 0x0000000ed914a211 */ /* 0x000fe400078808ff */
[----:B------:R-:W-:Y:S02]  /*163f0*/  @!P3 LEA.HI.X R13, R205, R0, R4, 0x1, P5 ;  /* 0x00000000cd0db211 */ /* 0x000fe400028f0c04 */
        /* <DEDUP_REMOVED lines=10> */
.L_x_14031:
[----:B------:R-:W-:Y:S05]  /*164a0*/  BSYNC B0 ;  /* 0x0000000000007941 */ /* 0x000fea0003800000 */
.L_x_14017:
[----:B------:R-:W-:Y:S02]  /*164b0*/  ULDC UR4, c[0x0][0xc3c] ;  /* 0x00030f0000047ab9 */ /* 0x000fe40000000800 */
[----:B---3--:R-:W-:-:S13]  /*164c0*/  ISETP.GE.AND P0, PT, R7, UR4, PT ;  /* 0x0000000407007c0c */ /* 0x008fda000bf06270 */
[----:B------:R-:W-:Y:S05]  /*164d0*/  @!P0 BRA `(.L_x_14049) ;  /* 0xfffffeac00c48947 */ /* 0x000fea000383ffff */
[----:B------:R-:W-:Y:S05]  /*164e0*/  BRA `(.L_x_13889) ;  /* 0x0000008400b07947 */ /* 0x000fea0003800000 */
.L_x_13887:
        /* <DEDUP_REMOVED lines=18> */
.L_x_14050:
[----:B------:R-:W-:Y:S01]  /*16610*/  LOP3.LUT R0, R6, 0x1f, RZ, 0xc0, !PT ;  /* 0x0000001f06007812 */ /* 0x000fe200078ec0ff */
[----:B------:R-:W-:Y:S01]  /*16620*/  ULDC UR4, c[0x0][0xc3c] ;  /* 0x00030f0000047ab9 */ /* 0x000fe20000000800 */
[----:B------:R-:W-:Y:S01]  /*16630*/  MOV R8, RZ ;  /* 0x000000ff00087202 */ /* 0x000fe20000000f00 */
        /* <DEDUP_REMOVED lines=40> */
.L_x_14054:
        /* <DEDUP_REMOVED lines=39> */
.L_x_14052:
        /* <DEDUP_REMOVED lines=12> */
.L_x_14055:
        /* <DEDUP_REMOVED lines=16> */
[----:B0-----:R-:W-:Y:S01]  /*16cf0*/  IMAD.MOV.U32 R2, RZ, RZ, RZ ;  /* 0x000000ffff027224 */ /* 0x001fe200078e00ff */
[----:B-1----:R-:W-:-:S05]  /*16d00*/  IADD3 R12, RZ, -R3, RZ ;  /* 0x80000003ff0c7210 */ /* 0x002fca0007ffe0ff */
        /* <DEDUP_REMOVED lines=45> */
.L_x_14056:
        /* <DEDUP_REMOVED lines=57> */
[----:B------:R-:W-:Y:S01]  /*17370*/  @!P1 LOP3.LUT R2, RZ, R7, RZ, 0x33, !PT ;  /* 0x00000007ff029212 */ /* 0x000fe200078e33ff */
[----:B------:R-:W-:-:S04]  /*17380*/  IMAD.MOV R7, RZ, RZ, -R7 ;  /* 0x000000ffff077224 */ /* 0x000fc800078e0a07 */
[----:B------:R-:W-:-:S05]  /*17390*/  IMAD R3, R2, R7, R9 ;  /* 0x0000000702037224 */ /* 0x000fca00078e0209 */
[----:B------:R0:W-:Y:S02]  /*173a0*/  STL [R1+0x8], R3 ;  /* 0x0000080301007387 */ /* 0x0001e40000100800 */
.L_x_14057:
[----:B01----:R-:W-:-:S05]  /*173b0*/  LOP3.LUT R3, RZ, R2, RZ, 0x33, !PT ;  /* 0x00000002ff037212 */ /* 0x003fca00078e33ff */
[----:B------:R-:W-:-:S05]  /*173c0*/  IMAD.IADD R2, R4, 0x1, R3 ;  /* 0x0000000104027824 */ /* 0x000fca00078e0203 */
[----:B------:R1:W-:Y:S01]  /*173d0*/  STL [R1+0x4], R2 ;  /* 0x0000040201007387 */ /* 0x0003e20000100800 */
[----:B------:R-:W-:Y:S05]  /*173e0*/  BRA `(.L_x_14058) ;  /* 0x0000000000107947 */ /* 0x000fea0003800000 */
.L_x_14053:
[----:B------:R-:W-:Y:S01]  /*173f0*/  IMAD.U32 R2, RZ, RZ, UR6 ;  /* 0x00000006ff027e24 */ /* 0x000fe2000f8e00ff */
[----:B------:R0:W-:Y:S04]  /*17400*/  STL [R1+0x4], RZ ;  /* 0x000004ff01007387 */ /* 0x0001e80000100800 */
[----:B------:R0:W-:Y:S04]  /*17410*/  STL [R1+0x8], RZ ;  /* 0x000008ff01007387 */ /* 0x0001e80000100800 */
[----:B------:R0:W-:Y:S02]  /*17420*/  STL [R1], R2 ;  /* 0x0000000201007387 */ /* 0x0001e40000100800 */
.L_x_14058:
        /* <DEDUP_REMOVED lines=10> */
.L_x_14051:
        /* <DEDUP_REMOVED lines=32> */
.L_x_14203:
        /* <DEDUP_REMOVED lines=22> */
[----:B------:R-:W-:Y:S02]  /*17830*/  ISETP.NE.AND.EX P2, PT, RZ, UR5, PT, P2 ;  /* 0x00000005ff007c0c */ /* 0x000fe4000bf45320 */
        /* <DEDUP_REMOVED lines=15> */
[----:B------:R-:W-:Y:S02]  /*17930*/  MOV R12, RZ ;  /* 0x000000ff000c7202 */ /* 0x000fe40000000f00 */
[----:B------:R-:W-:Y:S02]  /*17940*/  @P3 IADD3 R10, P4, R17, UR10, RZ ;  /* 0x0000000a110a3c10 */ /* 0x000fe4000ff9e0ff */
[C---:B------:R-:W-:Y:S02]  /*17950*/  IADD3.X R7, R15.reuse, UR7, RZ, P5, !PT ;  /* 0x000000070f077c10 */ /* 0x040fe4000affe4ff */
[----:B------:R-:W-:-:S03]  /*17960*/  @P3 IADD3.X R11, R15, UR11, RZ, P4, !PT ;  /* 0x0000000b0f0b3c10 */ /* 0x000fc6000a7fe4ff */
        /* <DEDUP_REMOVED lines=23> */
.L_x_14060:
        /* <DEDUP_REMOVED lines=17> */
.L_x_14061:
[----:B------:R-:W-:Y:S05]  /*17bf0*/  @!P0 BRA `(.L_x_14062) ;  /* 0x00000000000c8947 */ /* 0x000fea0003800000 */
[----:B------:R-:W2:Y:S04]  /*17c00*/  LDG.E R9, desc[UR40][R6.64] ;  /* 0x0000002806097981 */ /* 0x000ea8000c1e1900 */
[----:B------:R-:W2:Y:S02]  /*17c10*/  LDG.E R6, desc[UR40][R6.64+0x4] ;  /* 0x0000042806067981 */ /* 0x000ea4000c1e1900 */
[----:B--2---:R-:W-:-:S07]  /*17c20*/  IMAD.IADD R9, R6, 0x1, -R9 ;  /* 0x0000000106097824 */ /* 0x004fce00078e0a09 */
.L_x_14062:
[----:B------:R-:W2:Y:S01]  /*17c30*/  LDL R7, [R1+0x4] ;  /* 0x0000040001077983 */ /* 0x000ea20000100800 */
[----:B-1----:R-:W1:Y:S03]  /*17c40*/  LDC R3, c[0x0][0x448] ;  /* 0x00011200ff037b82 */ /* 0x002e660000000800 */
[----:B------:R-:W3:Y:S04]  /*17c50*/  @P1 LDG.E R2, desc[UR40][R4.64] ;  /* 0x0000002804021981 */ /* 0x000ee8000c1e1900 */
[----:B------:R4:W3:Y:S01]  /*17c60*/  @P1 LDG.E R4, desc[UR40][R4.64+0x4] ;  /* 0x0000042804041981 */ /* 0x0008e2000c1e1900 */
[----:B------:R-:W-:Y:S01]  /*17c70*/  LOP3.LUT R12, R10, 0xff, RZ, 0xc0, !PT ;  /* 0x000000ff0a0c7812 */ /* 0x000fe200078ec0ff */
[----:B------:R-:W-:Y:S01]  /*17c80*/  BSSY B0, `(.L_x_14063) ;  /* 0x0000037000007945 */ /* 0x000fe20003800000 */
[----:B------:R-:W-:-:S03]  /*17c90*/  SHF.R.U32.HI R10, RZ, 0x10, R10 ;  /* 0x00000010ff0a7819 */ /* 0x000fc6000001160a */
[----:B------:R0:W-:Y:S01]  /*17ca0*/  STL [R1+0x60], R12 ;  /* 0x0000600c01007387 */ /* 0x0001e20000100800 */
[----:B-1----:R-:W-:-:S13]  /*17cb0*/  ISETP.NE.AND P0, PT, R3, 0x1, PT ;  /* 0x000000010300780c */ /* 0x002fda0003f05270 */
[----:B----4-:R-:W1:Y:S08]  /*17cc0*/  @P0 LDC R5, c[0x0][0x44c] ;  /* 0x00011300ff050b82 */ /* 0x010e700000000800 */
[----:B------:R-:W4:Y:S01]  /*17cd0*/  @P0 LDC R6, c[0x0][0x450] ;  /* 0x00011400ff060b82 */ /* 0x000f220000000800 */
[----:B--2---:R-:W-:Y:S02]  /*17ce0*/  IMAD.SHL.U32 R3, R7, 0x80, RZ ;  /* 0x0000008007037824 */ /* 0x004fe400078e00ff */
[----:B-----5:R-:W-:-:S02]  /*17cf0*/  IMAD.IADD R7, R9, 0x1, -R8 ;  /* 0x0000000109077824 */ /* 0x020fc400078e0a08 */
[----:B------:R-:W-:Y:S02]  /*17d00*/  VIADD R3, R3, 0x7f ;  /* 0x0000007f03037836 */ /* 0x000fe40000000000 */
[----:B---3--:R-:W-:Y:S02]  /*17d10*/  @P1 IMAD.IADD R11, R4, 0x1, -R2 ;  /* 0x00000001040b1824 */ /* 0x008fe400078e0a02 */
[----:B-1----:R-:W-:-:S05]  /*17d20*/  @P0 IMAD.HI.U32 R2, R3, R5, RZ ;  /* 0x0000000503020227 */ /* 0x002fca00078e00ff */
[----:B----4-:R-:W-:Y:S02]  /*17d30*/  @P0 SHF.R.U32.HI R3, RZ, R6, R2 ;  /* 0x00000006ff030219 */ /* 0x010fe40000011602 */
[----:B------:R-:W-:-:S04]  /*17d40*/  IADD3 R2, R7, R11, RZ ;  /* 0x0000000b07027210 */ /* 0x000fc80007ffe0ff */
[C---:B------:R-:W-:Y:S01]  /*17d50*/  IADD3 R21, R2.reuse, 0x60, -R14 ;  /* 0x0000006002157810 */ /* 0x040fe20007ffe80e */
[----:B------:R-:W-:-:S04]  /*17d60*/  VIADD R4, R2, 0x5f ;  /* 0x0000005f02047836 */ /* 0x000fc80000000000 */
[----:B------:R-:W-:Y:S02]  /*17d70*/  IMAD.IADD R3, R21, 0x1, R3 ;  /* 0x0000000115037824 */ /* 0x000fe400078e0203 */
[----:B------:R-:W-:-:S04]  /*17d80*/  IMAD.HI R2, R4, 0x2aaaaaab, RZ ;  /* 0x2aaaaaab04027827 */ /* 0x000fc800078e02ff */
[----:B------:R-:W-:Y:S01]  /*17d90*/  IMAD.HI R3, R3, 0x2aaaaaab, RZ ;  /* 0x2aaaaaab03037827 */ /* 0x000fe200078e02ff */
[----:B------:R-:W-:-:S03]  /*17da0*/  SHF.R.U32.HI R20, RZ, 0x1f, R2 ;  /* 0x0000001fff147819 */ /* 0x000fc60000011602 */
[----:B------:R-:W-:Y:S01]  /*17db0*/  IMAD.MOV.U32 R4, RZ, RZ, RZ ;  /* 0x000000ffff047224 */ /* 0x000fe200078e00ff */
[----:B------:R-:W-:Y:S02]  /*17dc0*/  SHF.R.U32.HI R6, RZ, 0x1f, R3 ;  /* 0x0000001fff067819 */ /* 0x000fe40000011603 */
[----:B------:R-:W-:Y:S02]  /*17dd0*/  LEA.HI.SX32 R20, R2, R20, 0x1c ;  /* 0x0000001402147211 */ /* 0x000fe400078fe2ff */
[----:B------:R-:W-:-:S04]  /*17de0*/  LEA.HI.SX32 R6, R3, R6, 0x1c ;  /* 0x0000000603067211 */ /* 0x000fc800078fe2ff */
        /* <DEDUP_REMOVED lines=31> */
[----:B------:R-:W-:-:S07]  /*17fe0*/  @!P2 LOP3.LUT R4, RZ, R2, RZ, 0x33, !PT ;  /* 0x00000002ff04a212 */ /* 0x000fce00078e33ff */
.L_x_14064:
[----:B------:R-:W-:Y:S05]  /*17ff0*/  BSYNC B0 ;  /* 0x0000000000007941 */ /* 0x000fea0003800000 */
.L_x_14063:
        /* <DEDUP_REMOVED lines=25> */
.L_x_14284:
[----:B-1----:R-:W-:Y:S02]  /*18190*/  ISETP.NE.AND P0, PT, R14, RZ, PT ;  /* 0x000000ff0e00720c */ /* 0x002fe40003f05270 */
[----:B------:R-:W-:-:S11]  /*181a0*/  PLOP3.LUT P6, PT, PT, PT, PT, 0x8, 0x0 ;  /* 0x000000000000781c */ /* 0x000fd60003fce170 */
[----:B------:R-:W-:Y:S05]  /*181b0*/  @P0 BRA `(.L_x_14068) ;  /* 0x00000000000c0947 */ /* 0x000fea0003800000 */
[----:B------:R-:W-:-:S03]  /*181c0*/  UMOV UR4, 0xffffffff ;  /* 0xffffffff00047882 */ /* 0x000fc60000000000 */
[----:B------:R-:W-:Y:S05]  /*181d0*/  BRA.DIV UR4, `(.L_x_14069) ;  /* 0x0000008204ac7947 */ /* 0x000fea000b800000 */
[----:B------:R-:W-:-:S13]  /*181e0*/  ELECT P6, URZ, PT ;  /* 0x00000000003f782f */ /* 0x000fda00038c0000 */
.L_x_14068:
        /* <DEDUP_REMOVED lines=9> */
.L_x_14287:
[----:B------:R-:W-:Y:S05]  /*18280*/  BSYNC B1 ;  /* 0x0000000000017941 */ /* 0x000fea0003800000 */
.L_x_14070:
        /* <DEDUP_REMOVED lines=12> */
.L_x_14288:
[----:B------:R-:W-:Y:S05]  /*18350*/  BSYNC B2 ;  /* 0x0000000000027941 */ /* 0x000fea0003800000 */
.L_x_14074:
        /* <DEDUP_REMOVED lines=9> */
.L_x_14077:
[----:B------:R-:W-:Y:S05]  /*183f0*/  BSYNC B2 ;  /* 0x0000000000027941 */ /* 0x000fea0003800000 */
.L_x_14076:
        /* <DEDUP_REMOVED lines=13> */
.L_x_14078:
        /* <DEDUP_REMOVED lines=13> */
.L_x_14289:
[----:B------:R-:W-:Y:S05]  /*185a0*/  BSYNC B2 ;  /* 0x0000000000027941 */ /* 0x000fea0003800000 */
.L_x_14079:
[----:B------:R-:W-:Y:S01]  /*185b0*/  BSSY B2, `(.L_x_14081) ;  /* 0x000000b000027945 */ /* 0x000fe20003800000 */
[----:B------:R-:W-:Y:S01]  /*185c0*/  IMAD.MOV.U32 R12, RZ, RZ, 0x0 ;  /* 0x00000000ff0c7424 */ /* 0x000fe200078e00ff */
[----:B------:R-:W-:Y:S02]  /*185d0*/  MOV R13, 0x12f00000 ;  /* 0x12f00000000d7802 */ /* 0x000fe40000000f00 */
        /* <DEDUP_REMOVED lines=8> */
.L_x_14082:
[----:B------:R-:W-:Y:S05]  /*18660*/  BSYNC B2 ;  /* 0x0000000000027941 */ /* 0x000fea0003800000 */
.L_x_14081:
        /* <DEDUP_REMOVED lines=10> */
.L_x_14083:
        /* <DEDUP_REMOVED lines=15> */
.L_x_14084:
        /* <DEDUP_REMOVED lines=15> */
.L_x_14085:
        /* <DEDUP_REMOVED lines=15> */
.L_x_14086:
        /* <DEDUP_REMOVED lines=10> */
.L_x_14073:
[----:B------:R-:W-:Y:S05]  /*18a80*/  BSYNC B1 ;  /* 0x0000000000017941 */ /* 0x000fea0003800000 */
.L_x_14072:
        /* <DEDUP_REMOVED lines=13> */
.L_x_14102:
        /* <DEDUP_REMOVED lines=13> */
.L_x_14290:
[----:B------:R-:W-:Y:S05]  /*18c30*/  BSYNC B2 ;  /* 0x0000000000027941 */ /* 0x000fea0003800000 */
.L_x_14089:
        /* <DEDUP_REMOVED lines=9> */
.L_x_14092:
[----:B------:R-:W-:Y:S05]  /*18cd0*/  BSYNC B2 ;  /* 0x0000000000027941 */ /* 0x000fea0003800000 */
.L_x_14091:
        /* <DEDUP_REMOVED lines=10> */
[----:B--2---:R-:W-:-:S05]  /*18d80*/  IMAD R7, R7, 0x3000, R18 ;  /* 0x0000300007077824 */ /* 0x004fca00078e0212 */
[----:B------:R-:W-:-:S07]  /*18d90*/  IADD3 R7, R7, 0x1c400, RZ ;  /* 0x0001c40007077810 */ /* 0x000fce0007ffe0ff */
.L_x_14093:
        /* <DEDUP_REMOVED lines=13> */
.L_x_14291:
[----:B------:R-:W-:Y:S05]  /*18e70*/  BSYNC B2 ;  /* 0x0000000000027941 */ /* 0x000fea0003800000 */
.L_x_14094:
        /* <DEDUP_REMOVED lines=11> */
.L_x_14097:
[----:B------:R-:W-:Y:S05]  /*18f30*/  BSYNC B2 ;  /* 0x0000000000027941 */ /* 0x000fea0003800000 */
.L_x_14096:
        /* <DEDUP_REMOVED lines=10> */
.L_x_14098:
        /* <DEDUP_REMOVED lines=15> */
.L_x_14099:
        /* <DEDUP_REMOVED lines=15> */
.L_x_14100:
        /* <DEDUP_REMOVED lines=15> */
.L_x_14101:
        /* <DEDUP_REMOVED lines=10> */
.L_x_14088:
[----:B------:R-:W-:Y:S05]  /*19350*/  BSYNC B1 ;  /* 0x0000000000017941 */ /* 0x000fea0003800000 */
.L_x_14087:
        /* <DEDUP_REMOVED lines=12> */
.L_x_14066:
[----:B------:R-:W-:Y:S05]  /*19420*/  BSYNC B0 ;  /* 0x0000000000007941 */ /* 0x000fea0003800000 */
.L_x_14065:
        /* <DEDUP_REMOVED lines=12> */
[----:B---3--:R-:W-:-:S04]  /*194f0*/  @P1 SHF.R.U32.HI R0, RZ, R3, R2 ;  /* 0x00000003ff001219 */ /* 0x008fc80000011602 */
[----:B------:R-:W-:-:S05]  /*19500*/  IADD3 R0, R21, R0, RZ ;  /* 0x0000000015007210 */ /* 0x000fca0007ffe0ff */
[----:B------:R-:W-:-:S05]  /*19510*/  IMAD.HI R0, R0, 0x2aaaaaab, RZ ;  /* 0x2aaaaaab00007827 */ /* 0x000fca00078e02ff */
[----:B------:R-:W-:-:S04]  /*19520*/  SHF.R.U32.HI R2, RZ, 0x1f, R0 ;  /* 0x0000001fff027819 */ /* 0x000fc80000011600 */
[----:B------:R-:W-:-:S04]  /*19530*/  LEA.HI.SX32 R0, R0, R2, 0x1c ;  /* 0x0000000200007211 */ /* 0x000fc800078fe2ff */
        /* <DEDUP_REMOVED lines=32> */
.L_x_14104:
[----:B------:R-:W-:Y:S05]  /*19740*/  BSYNC B0 ;  /* 0x0000000000007941 */ /* 0x000fea0003800000 */
.L_x_14103:
        /* <DEDUP_REMOVED lines=27> */
.L_x_14106:
        /* <DEDUP_REMOVED lines=20> */
.L_x_14109:
[----:B------:R-:W-:Y:S05]  /*19a40*/  BSYNC B6 ;  /* 0x0000000000067941 */ /* 0x000fea0003800000 */
.L_x_14108:
        /* <DEDUP_REMOVED lines=20> */
.L_x_14112:
        /* <DEDUP_REMOVED lines=16> */
.L_x_14111:
[----:B------:R-:W-:Y:S05]  /*19c90*/  BSYNC B6 ;  /* 0x0000000000067941 */ /* 0x000fea0003800000 */
.L_x_14110:
        /* <DEDUP_REMOVED lines=24> */
.L_x_14294:
        /* <DEDUP_REMOVED lines=9> */
.L_x_14297:
        /* <DEDUP_REMOVED lines=24> */
.L_x_14116:
[----:B------:R-:W2:Y:S04]  /*1a030*/  LDL R0, [R1+0x10] ;  /* 0x0000100001007983 */ /* 0x000ea80000100800 */
[----:B-1----:R-:W3:Y:S01]  /*1a040*/  LDL R2, [R1+0x18] ;  /* 0x0000180001027983 */ /* 0x002ee20000100800 */
[----:B--2---:R-:W-:Y:S01]  /*1a050*/  IMAD R0, R0, 0x8, R18 ;  /* 0x0000000800007824 */ /* 0x004fe200078e0212 */
[----:B---3--:R-:W-:-:S04]  /*1a060*/  SHF.L.U32 R2, R2, 0x1f, RZ ;  /* 0x0000001f02027819 */ /* 0x008fc800000006ff */
[----:B------:R-:W1:Y:S02]  /*1a070*/  SYNCS.PHASECHK.TRANS64.TRYWAIT P0, [R0+URZ+0x22840], R2 ;  /* 0x02284002000075a7 */ /* 0x000e64000800017f */
[----:B-1----:R-:W-:Y:S05]  /*1a080*/  @!P0 BRA `(.L_x_14117) ;  /* 0x0000006400d88947 */ /* 0x002fea0003800000 */
.L_x_14298:
        /* <DEDUP_REMOVED lines=11> */
.L_x_14118:
[----:B0-----:R-:W2:Y:S04]  /*1a140*/  LDL R4, [R1+0x10] ;  /* 0x0000100001047983 */ /* 0x001ea80000100800 */
[----:B------:R-:W3:Y:S04]  /*1a150*/  LDL R3, [R1+0x30] ;  /* 0x0000300001037983 */ /* 0x000ee80000100800 */
[----:B-1----:R-:W4:Y:S01]  /*1a160*/  LDL R2, [R1+0x24] ;  /* 0x0000240001027983 */ /* 0x002f220000100800 */
        /* <DEDUP_REMOVED lines=11> */
[----:B--2---:R-:W-:Y:S01]  /*1a220*/  IMAD R0, R4, 0x3000, R18 ;  /* 0x0000300004007824 */ /* 0x004fe200078e0212 */
[----:B---3--:R-:W-:-:S04]  /*1a230*/  R2UR UR11, R3 ;  /* 0x00000000030b72ca */ /* 0x008fc800000e0000 */
[----:B------:R-:W-:Y:S02]  /*1a240*/  R2UR UR8, R0 ;  /* 0x00000000000872ca */ /* 0x000fe400000e0000 */
[----:B----4-:R-:W-:-:S11]  /*1a250*/  R2UR UR4, R2 ;  /* 0x00000000020472ca */ /* 0x010fd600000e0000 */
[----:B------:R-:W-:Y:S02]  /*1a260*/  UIADD3 UR8, UR8, 0x1c400, URZ ;  /* 0x0001c40008087890 */ /* 0x000fe4000fffe03f */
[----:B------:R-:W-:-:S03]  /*1a270*/  UIMAD UR11, UR11, 0x60, UR4 ;  /* 0x000000600b0b78a4 */ /* 0x000fc6000f8e0204 */
[----:B------:R-:W-:-:S06]  /*1a280*/  UMOV UR4, 0x0 ;  /* 0x0000000000047882 */ /* 0x000fcc0000000000 */
[----:B------:R1:W-:Y:S02]  /*1a290*/  UTMALDG.4D [UR8], [UR6], desc[UR4] ;  /* 0x00000408060075b4 */ /* 0x0003e40008019000 */
[----:B-1----:R-:W-:Y:S01]  /*1a2a0*/  NOP ;  /* 0x0000000000007918 */ /* 0x002fe20000000000 */
.L_x_14114:
[----:B------:R-:W2:Y:S04]  /*1a2b0*/  LDL.LU R3, [R1+0x44] ;  /* 0x0000440001037983 */ /* 0x000ea80000300800 */
[----:B------:R-:W3:Y:S04]  /*1a2c0*/  LDL.LU R5, [R1+0x2c] ;  /* 0x00002c0001057983 */ /* 0x000ee80000300800 */
[----:B0-----:R-:W4:Y:S01]  /*1a2d0*/  LDL.LU R4, [R1+0x58] ;  /* 0x0000580001047983 */ /* 0x001f220000300800 */
        /* <DEDUP_REMOVED lines=37> */
.L_x_14120:
[----:B------:R-:W-:Y:S05]  /*1a530*/  BSYNC B6 ;  /* 0x0000000000067941 */ /* 0x000fea0003800000 */
.L_x_14119:
        /* <DEDUP_REMOVED lines=27> */
[----:B-1----:R-:W-:-:S04]  /*1a6f0*/  SHF.L.U32 R4, R4, 0x4, RZ ;  /* 0x0000000404047819 */ /* 0x002fc800000006ff */
        /* <DEDUP_REMOVED lines=97> */
.L_x_14315:
        /* <DEDUP_REMOVED lines=10> */
.L_x_14122:
        /* <DEDUP_REMOVED lines=18> */
.L_x_14316:
[----:B------:R-:W-:Y:S05]  /*1aed0*/  BSYNC B0 ;  /* 0x0000000000007941 */ /* 0x000fea0003800000 */
.L_x_14123:
        /* <DEDUP_REMOVED lines=13> */
.L_x_14317:
[----:B------:R-:W-:Y:S05]  /*1afb0*/  BSYNC B1 ;  /* 0x0000000000017941 */ /* 0x000fea0003800000 */
.L_x_14127:
        /* <DEDUP_REMOVED lines=9> */
.L_x_14130:
[----:B------:R-:W-:Y:S05]  /*1b050*/  BSYNC B1 ;  /* 0x0000000000017941 */ /* 0x000fea0003800000 */
.L_x_14129:
        /* <DEDUP_REMOVED lines=13> */
.L_x_14131:
        /* <DEDUP_REMOVED lines=15> */
.L_x_14132:
        /* <DEDUP_REMOVED lines=15> */
.L_x_14133:
        /* <DEDUP_REMOVED lines=15> */
.L_x_14134:
        /* <DEDUP_REMOVED lines=10> */
.L_x_14126:
[----:B------:R-:W-:Y:S05]  /*1b4a0*/  BSYNC B0 ;  /* 0x0000000000007941 */ /* 0x000fea0003800000 */
.L_x_14125:
        /* <DEDUP_REMOVED lines=24> */
[----:B--2---:R-:W-:-:S04]  /*1b630*/  IADD3 R2, R5, 0x1, RZ ;  /* 0x0000000105027810 */ /* 0x004fc80007ffe0ff */
        /* <DEDUP_REMOVED lines=30> */
.L_x_14141:
        /* <DEDUP_REMOVED lines=8> */
.L_x_14318:
[----:B------:R-:W-:Y:S05]  /*1b8a0*/  BSYNC B3 ;  /* 0x0000000000037941 */ /* 0x000fea0003800000 */
.L_x_14142:
        /* <DEDUP_REMOVED lines=9> */
.L_x_14145:
[----:B------:R-:W-:Y:S05]  /*1b940*/  BSYNC B3 ;  /* 0x0000000000037941 */ /* 0x000fea0003800000 */
.L_x_14144:
        /* <DEDUP_REMOVED lines=13> */
.L_x_14146:
        /* <DEDUP_REMOVED lines=13> */
.L_x_14319:
[----:B------:R-:W-:Y:S05]  /*1baf0*/  BSYNC B3 ;  /* 0x0000000000037941 */ /* 0x000fea0003800000 */
.L_x_14147:
        /* <DEDUP_REMOVED lines=11> */
.L_x_14150:
[----:B------:R-:W-:Y:S05]  /*1bbb0*/  BSYNC B3 ;  /* 0x0000000000037941 */ /* 0x000fea0003800000 */
.L_x_14149:
[----:B------:R-:W2:Y:S01]  /*1bbc0*/  LDL R3, [R1+0x10] ;  /* 0x0000100001037983 */ /* 0x000ea20000100800 */
[----:B------:R-:W-:Y:S01]  /*1bbd0*/  R2UR UR10, R9 ;  /* 0x00000000090a72ca */ /* 0x000fe200000e0000 */
[----:B------:R-:W-:Y:S01]  /*1bbe0*/  UIADD3 UR4, UP0, UR38, 0x470, URZ ;  /* 0x0000047026047890 */ /* 0x000fe2000ff1e03f */
[----:B------:R-:W-:Y:S02]  /*1bbf0*/  R2UR UR6, R6 ;  /* 0x00000000060672ca */ /* 0x000fe400000e0000 */
[----:B------:R-:W-:Y:S01]  /*1bc00*/  R2UR UR7, R7 ;  /* 0x00000000070772ca */ /* 0x000fe200000e0000 */
[----:B------:R-:W-:Y:S01]  /*1bc10*/  UIADD3.X UR5, URZ, UR39, URZ, UP0, !UPT ;  /* 0x000000273f057290 */ /* 0x000fe200087fe43f */
[----:B------:R-:W-:Y:S02]  /*1bc20*/  PLOP3.LUT P0, PT, PT, PT, PT, 0x80, 0x0 ;  /* 0x000000000000781c */ /* 0x000fe40003f0f070 */
[----:B------:R-:W-:Y:S01]  /*1bc30*/  IADD3 R2, R2, 0x22850, RZ ;  /* 0x0002285002027810 */ /* 0x000fe20007ffe0ff */
[----:B--2---:R-:W-:-:S04]  /*1bc40*/  IMAD R3, R3, 0xc000, R18 ;  /* 0x0000c00003037824 */ /* 0x004fc800078e0212 */
[----:B------:R-:W-:-:S07]  /*1bc50*/  VIADD R5, R3, 0x400 ;  /* 0x0000040003057836 */ /* 0x000fce0000000000 */
.L_x_14151:
        /* <DEDUP_REMOVED lines=15> */
.L_x_14152:
        /* <DEDUP_REMOVED lines=15> */
.L_x_14153:
        /* <DEDUP_REMOVED lines=15> */
.L_x_14154:
        /* <DEDUP_REMOVED lines=10> */
.L_x_14140:
[----:B------:R-:W-:Y:S05]  /*1bfd0*/  BSYNC B1 ;  /* 0x0000000000017941 */ /* 0x000fea0003800000 */
.L_x_14139:
[----:B------:R-:W2:Y:S02]  /*1bfe0*/  LDL.LU R5, [R1+0x40] ;  /* 0x0000400001057983 */ /* 0x000ea40000300800 */
[----:B--2---:R-:W-:-:S07]  /*1bff0*/  VIADD R0, R5, 0xfffffffd ;  /* 0xfffffffd05007836 */ /* 0x004fce0000000000 */
.L_x_14138:
[----:B------:R-:W-:Y:S05]  /*1c000*/  BSYNC B2 ;  /* 0x0000000000027941 */ /* 0x000fea0003800000 */
.L_x_14137:
[----:B------:R-:W-:Y:S01]  /*1c010*/  VIADD R8, R8, 0xfffffffe ;  /* 0xfffffffe08087836 */ /* 0x000fe20000000000 */
[----:B------:R-:W-:-:S04]  /*1c020*/  LOP3.LUT R4, RZ, R4, RZ, 0x33, !PT ;  /* 0x00000004ff047212 */ /* 0x000fc800078e33ff */
[----:B------:R-:W-:-:S13]  /*1c030*/  ISETP.NE.AND P0, PT, R8, R4, PT ;  /* 0x000000040800720c */ /* 0x000fda0003f05270 */
[----:B------:R-:W-:Y:S05]  /*1c040*/  @!P0 BRA `(.L_x_14136) ;  /* 0x0000001400008947 */ /* 0x000fea0003800000 */
.L_x_14187:
        /* <DEDUP_REMOVED lines=35> */
.L_x_14157:
[----:B------:R-:W-:Y:S01]  /*1c280*/  LEA R3, R7, R18, 0x3 ;  /* 0x0000001207037211 */ /* 0x000fe200078e18ff */
[----:B-1----:R-:W1:Y:S01]  /*1c290*/  S2R R4, SR_TID.X ;  /* 0x0000000000047919 */ /* 0x002e620000002100 */
[----:B------:R-:W-:Y:S01]  /*1c2a0*/  SHF.L.U32 R2, R6, 0x1f, RZ ;  /* 0x0000001f06027819 */ /* 0x000fe200000006ff */
[----:B------:R-:W-:Y:S03]  /*1c2b0*/  BSSY B2, `(.L_x_14158) ;  /* 0x0000005000027945 */ /* 0x000fe60003800000 */
[----:B------:R-:W2:Y:S01]  /*1c2c0*/  SYNCS.PHASECHK.TRANS64.TRYWAIT P0, [R3+URZ+0x22840], R2 ;  /* 0x02284002030075a7 */ /* 0x000ea2000800017f */
[----:B-1----:R-:W-:-:S04]  /*1c2d0*/  LOP3.LUT R4, R4, 0x7f, RZ, 0xc0, !PT ;  /* 0x0000007f04047812 */ /* 0x002fc800078ec0ff */
[----:B------:R-:W-:Y:S01]  /*1c2e0*/  ISETP.NE.AND P1, PT, R4, RZ, PT ;  /* 0x000000ff0400720c */ /* 0x000fe20003f25270 */
[----:B--2---:R-:W-:-:S12]  /*1c2f0*/  @!P0 BRA `(.L_x_14159) ;  /* 0x00000050003c8947 */ /* 0x004fd80003800000 */
.L_x_14320:
[----:B------:R-:W-:Y:S05]  /*1c300*/  BSYNC B2 ;  /* 0x0000000000027941 */ /* 0x000fea0003800000 */
.L_x_14158:
        /* <DEDUP_REMOVED lines=9> */
.L_x_14161:
[----:B------:R-:W-:Y:S05]  /*1c3a0*/  BSYNC B2 ;  /* 0x0000000000027941 */ /* 0x000fea0003800000 */
.L_x_14160:
        /* <DEDUP_REMOVED lines=12> */
.L_x_14162:
        /* <DEDUP_REMOVED lines=13> */
.L_x_14321:
[----:B------:R-:W-:Y:S05]  /*1c540*/  BSYNC B2 ;  /* 0x0000000000027941 */ /* 0x000fea0003800000 */
.L_x_14163:
        /* <DEDUP_REMOVED lines=11> */
.L_x_14166:
[----:B------:R-:W-:Y:S05]  /*1c600*/  BSYNC B2 ;  /* 0x0000000000027941 */ /* 0x000fea0003800000 */
.L_x_14165:
        /* <DEDUP_REMOVED lines=9> */
.L_x_14167:
        /* <DEDUP_REMOVED lines=15> */
.L_x_14168:
        /* <DEDUP_REMOVED lines=15> */
.L_x_14169:
        /* <DEDUP_REMOVED lines=15> */
.L_x_14170:
        /* <DEDUP_REMOVED lines=10> */
.L_x_14156:
[----:B------:R-:W-:Y:S05]  /*1ca10*/  BSYNC B1 ;  /* 0x0000000000017941 */ /* 0x000fea0003800000 */
.L_x_14155:
        /* <DEDUP_REMOVED lines=35> */
.L_x_14173:
        /* <DEDUP_REMOVED lines=8> */
.L_x_14322:
[----:B------:R-:W-:Y:S05]  /*1ccd0*/  BSYNC B2 ;  /* 0x0000000000027941 */ /* 0x000fea0003800000 */
.L_x_14174:
        /* <DEDUP_REMOVED lines=9> */
.L_x_14177:
[----:B------:R-:W-:Y:S05]  /*1cd70*/  BSYNC B2 ;  /* 0x0000000000027941 */ /* 0x000fea0003800000 */
.L_x_14176:
        /* <DEDUP_REMOVED lines=13> */
.L_x_14178:
        /* <DEDUP_REMOVED lines=13> */
.L_x_14323:
[----:B------:R-:W-:Y:S05]  /*1cf20*/  BSYNC B2 ;  /* 0x0000000000027941 */ /* 0x000fea0003800000 */
.L_x_14179:
[----:B------:R-:W-:Y:S01]  /*1cf30*/  BSSY B2, `(.L_x_14181) ;  /* 0x000000b000027945 */ /* 0x000fe20003800000 */
[----:B0-----:R-:W-:Y:S01]  /*1cf40*/  MOV R8, 0x0 ;  /* 0x0000000000087802 */ /* 0x001fe20000000f00 */
[----:B------:R-:W-:Y:S02]  /*1cf50*/  IMAD.MOV.U32 R9, RZ, RZ, 0x14f00000 ;  /* 0x14f00000ff097424 */ /* 0x000fe400078e00ff */
[----:B------:R-:W-:Y:S05]  /*1cf60*/  @P1 BRA `(.L_x_14182) ;  /* 0x00000000001c1947 */ /* 0x000fea0003800000 */
[----:B------:R-:W0:Y:S01]  /*1cf70*/  S2R R5, SR_TID.X ;  /* 0x0000000000057919 */ /* 0x000e220000002100 */
[----:B-12---:R-:W-:-:S04]  /*1cf80*/  IMAD.MOV.U32 R2, RZ, RZ, 0xc000 ;  /* 0x0000c000ff027424 */ /* 0x006fc800078e00ff */
[----:B------:R3:W-:Y:S01]  /*1cf90*/  SYNCS.ARRIVE.TRANS64 RZ, [R3+URZ+0x22850], R2 ;  /* 0x0228500203ff79a7 */ /* 0x0007e2000800003f */
[----:B0-----:R-:W-:-:S04]  /*1cfa0*/  LOP3.LUT R5, R5, 0x1f, RZ, 0xc0, !PT ;  /* 0x0000001f05057812 */ /* 0x001fc800078ec0ff */
[----:B------:R-:W-:-:S13]  /*1cfb0*/  ISETP.NE.AND P0, PT, R5, RZ, PT ;  /* 0x000000ff0500720c */ /* 0x000fda0003f05270 */
[----:B---3--:R-:W-:Y:S05]  /*1cfc0*/  @!P0 BRA `(.L_x_14182) ;  /* 0x0000000000048947 */ /* 0x008fea0003800000 */
[----:B------:R-:W-:Y:S01]  /*1cfd0*/  BPT.TRAP 0x1 ;  /* 0x000000040000795c */ /* 0x000fe20000300000 */
.L_x_14182:
[----:B------:R-:W-:Y:S05]  /*1cfe0*/  BSYNC B2 ;  /* 0x0000000000027941 */ /* 0x000fea0003800000 */
.L_x_14181:
        /* <DEDUP_REMOVED lines=10> */
.L_x_14183:
        /* <DEDUP_REMOVED lines=15> */
.L_x_14184:
        /* <DEDUP_REMOVED lines=15> */
.L_x_14185:
        /* <DEDUP_REMOVED lines=15> */
.L_x_14186:
        /* <DEDUP_REMOVED lines=10> */
.L_x_14172:
[----:B------:R-:W-:Y:S05]  /*1d400*/  BSYNC B1 ;  /* 0x0000000000017941 */ /* 0x000fea0003800000 */
.L_x_14171:
[----:B------:R-:W2:Y:S01]  /*1d410*/  LDL R5, [R1+0x28] ;  /* 0x0000280001057983 */ /* 0x000ea20000100800 */
[----:B------:R-:W-:Y:S01]  /*1d420*/  VIADD R0, R0, 0xfffffffe ;  /* 0xfffffffe00007836 */ /* 0x000fe20000000000 */
[----:B--2---:R-:W-:-:S13]  /*1d430*/  ISETP.GT.AND P0, PT, R6, R5, PT ;  /* 0x000000050600720c */ /* 0x004fda0003f04270 */
[----:B------:R-:W-:Y:S05]  /*1d440*/  @P0 BRA `(.L_x_14187) ;  /* 0xffffffec00000947 */ /* 0x000fea000383ffff */
.L_x_14136:
[----:B------:R-:W-:Y:S05]  /*1d450*/  BSYNC B0 ;  /* 0x0000000000007941 */ /* 0x000fea0003800000 */
.L_x_14135:
        /* <DEDUP_REMOVED lines=25> */
.L_x_14189:
[----:B------:R-:W-:Y:S05]  /*1d5f0*/  BSYNC B0 ;  /* 0x0000000000007941 */ /* 0x000fea0003800000 */
.L_x_14188:
[----:B------:R-:W-:-:S05]  /*1d600*/  SEL R0, R0, RZ, P0 ;  /* 0x000000ff00007207 */ /* 0x000fca0000000000 */
[----:B------:R3:W-:Y:S02]  /*1d610*/  STL [R1+0x10], R0 ;  /* 0x0000100001007387 */ /* 0x0007e40000100800 */
.L_x_14107:
[----:B------:R-:W-:Y:S05]  /*1d620*/  BSYNC B7 ;  /* 0x0000000000077941 */ /* 0x000fea0003800000 */
.L_x_14105:
        /* <DEDUP_REMOVED lines=13> */
.L_x_14190:
        /* <DEDUP_REMOVED lines=8> */
[----:B0-----:R-:W-:Y:S01]  /*1d780*/  MOV R10, R2 ;  /* 0x00000002000a7202 */ /* 0x001fe20000000f00 */
        /* <DEDUP_REMOVED lines=37> */
.L_x_14333:
[----:B------:R-:W-:Y:S02]  /*1d9e0*/  ULDC UR4, c[0x0][0xc38] ;  /* 0x00030e0000047ab9 */ /* 0x000fe40000000800 */
[----:B------:R-:W-:-:S04]  /*1d9f0*/  IMAD.U32 R2, RZ, RZ, UR4 ;  /* 0x00000004ff027e24 */ /* 0x000fc8000f8e00ff */
[----:B-1----:R-:W-:-:S05]  /*1da00*/  IMAD R9, R9, R2, RZ ;  /* 0x0000000209097224 */ /* 0x002fca00078e02ff */
[----:B------:R-:W-:-:S04]  /*1da10*/  IADD3 R0, R0, R9, RZ ;  /* 0x0000000900007210 */ /* 0x000fc80007ffe0ff */
[----:B------:R-:W-:-:S13]  /*1da20*/  ISETP.GT.AND P6, PT, R0, R5, PT ;  /* 0x000000050000720c */ /* 0x000fda0003fc4270 */
[----:B------:R-:W-:Y:S05]  /*1da30*/  @P6 BRA `(.L_x_14193) ;  /* 0x0000000000ac6947 */ /* 0x000fea0003800000 */
.L_x_14196:
        /* <DEDUP_REMOVED lines=37> */
.L_x_14341:
[----:B------:R-:W-:Y:S02]  /*1dc90*/  ULDC UR4, c[0x0][0xc38] ;  /* 0x00030e0000047ab9 */ /* 0x000fe40000000800 */
[----:B------:R-:W-:-:S04]  /*1dca0*/  IMAD.U32 R2, RZ, RZ, UR4 ;  /* 0x00000004ff027e24 */ /* 0x000fc8000f8e00ff */
[----:B-1----:R-:W-:-:S04]  /*1dcb0*/  IMAD R9, R9, R2, RZ ;  /* 0x0000000209097224 */ /* 0x002fc800078e02ff */
[----:B------:R-:W-:-:S05]  /*1dcc0*/  IMAD.IADD R0, R9, 0x1, R0 ;  /* 0x0000000109007824 */ /* 0x000fca00078e0200 */
[----:B------:R-:W-:-:S13]  /*1dcd0*/  ISETP.GT.AND P6, PT, R0, R5, PT ;  /* 0x000000050000720c */ /* 0x000fda0003fc4270 */
[----:B------:R-:W-:Y:S05]  /*1dce0*/  @!P6 BRA `(.L_x_14196) ;  /* 0xfffffffc0054e947 */ /* 0x000fea000383ffff */
.L_x_14193:
[----:B------:R-:W-:Y:S01]  /*1dcf0*/  IADD3 R9, -R9, R0, RZ ;  /* 0x0000000009097210 */ /* 0x000fe20007ffe1ff */
[----:B------:R-:W-:-:S04]  /*1dd00*/  UMOV UR4, 0xffffffff ;  /* 0xffffffff00047882 */ /* 0x000fc80000000000 */
        /* <DEDUP_REMOVED lines=10> */
.L_x_14346:
[----:B------:R-:W-:-:S13]  /*1ddb0*/  ISETP.NE.AND P0, PT, R0, RZ, PT ;  /* 0x000000ff0000720c */ /* 0x000fda0003f05270 */
[----:B------:R-:W-:Y:S05]  /*1ddc0*/  @!P0 BRA `(.L_x_14198) ;  /* 0x0000000000108947 */ /* 0x000fea0003800000 */
[----:B------:R-:W-:Y:S01]  /*1ddd0*/  UMOV UR4, 0xffffffff ;  /* 0xffffffff00047882 */ /* 0x000fe20000000000 */
[----:B-1----:R-:W-:Y:S02]  /*1dde0*/  VIADD R3, R3, 0xffffffff ;  /* 0xffffffff03037836 */ /* 0x002fe40000000000 */
[----:B------:R-:W-:Y:S05]  /*1ddf0*/  BRA.DIV UR4, `(.L_x_14199) ;  /* 0x00000042046c7947 */ /* 0x000fea000b800000 */
[----:B------:R2:W3:Y:S02]  /*1de00*/  SHFL.IDX PT, R8, R7, R3, 0x1f ;  /* 0x00001f0307087589 */ /* 0x0004e400000e0000 */
.L_x_14198:
[----:B------:R-:W-:Y:S01]  /*1de10*/  ISETP.NE.AND P0, PT, R6, 0x1, PT ;  /* 0x000000010600780c */ /* 0x000fe20003f05270 */
[----:B---3--:R-:W-:-:S05]  /*1de20*/  IMAD R0, R8, R2, R9 ;  /* 0x0000000208007224 */ /* 0x008fca00078e0209 */
[----:B------:R3:W-:Y:S02]  /*1de30*/  STL [R1], R0 ;  /* 0x0000000001007387 */ /* 0x0007e40000100800 */
[----:B---3--:R-:W-:-:S05]  /*1de40*/  IMAD.IADD R0, R5, 0x1, -R0 ;  /* 0x0000000105007824 */ /* 0x008fca00078e0a00 */
[----:B------:R-:W-:Y:S05]  /*1de50*/  @!P0 BRA `(.L_x_14200) ;  /* 0x0000000000e48947 */ /* 0x000fea0003800000 */
[----:B------:R-:W-:-:S04]  /*1de60*/  IABS R5, R4 ;  /* 0x0000000400057213 */ /* 0x000fc80000000000 */
[----:B0-2---:R-:W0:Y:S08]  /*1de70*/  I2F.RP R7, R5 ;  /* 0x0000000500077306 */ /* 0x005e300000209400 */
        /* <DEDUP_REMOVED lines=51> */
[----:B------:R-:W-:-:S05]  /*1e1b0*/  IMAD R2, R6, R2, R3 ;  /* 0x0000000206027224 */ /* 0x000fca00078e0203 */
[----:B------:R-:W-:-:S05]  /*1e1c0*/  LEA R2, R2, R7, 0x10 ;  /* 0x0000000702027211 */ /* 0x000fca00078e80ff */
[----:B------:R1:W-:Y:S01]  /*1e1d0*/  STL [R1+0x8], R2 ;  /* 0x0000080201007387 */ /* 0x0003e20000100800 */
[----:B------:R-:W-:Y:S05]  /*1e1e0*/  BRA `(.L_x_14201) ;  /* 0x0000000000fc7947 */ /* 0x000fea0003800000 */
.L_x_14200:
[----:B-12---:R-:W2:Y:S01]  /*1e1f0*/  LDL R3, [R1+0xc] ;  /* 0x00000c0001037983 */ /* 0x006ea20000100800 */
        /* <DEDUP_REMOVED lines=62> */
.L_x_14201:
[----:B------:R-:W-:-:S05]  /*1e5e0*/  LOP3.LUT R3, RZ, R0, RZ, 0x33, !PT ;  /* 0x00000000ff037212 */ /* 0x000fca00078e33ff */
[----:B------:R-:W-:-:S05]  /*1e5f0*/  IMAD.IADD R0, R4, 0x1, R3 ;  /* 0x0000000104007824 */ /* 0x000fca00078e0203 */
[----:B------:R2:W-:Y:S01]  /*1e600*/  STL [R1+0x4], R0 ;  /* 0x0000040001007387 */ /* 0x0005e20000100800 */
[----:B------:R-:W-:Y:S05]  /*1e610*/  BRA `(.L_x_14202) ;  /* 0x0000000000287947 */ /* 0x000fea0003800000 */
.L_x_14194:
        /* <DEDUP_REMOVED lines=10> */
.L_x_14202:
        /* <DEDUP_REMOVED lines=16> */
.L_x_14191:
[----:B---34-:R-:W3:Y:S01]  /*1e7c0*/  LDL R0, [R1+0xc] ;  /* 0x00000c0001007983 */ /* 0x018ee20000100800 */
[----:B------:R-:W-:Y:S02]  /*1e7d0*/  ULDC UR4, c[0x0][0xc3c] ;  /* 0x00030f0000047ab9 */ /* 0x000fe40000000800 */
[----:B---3--:R-:W-:-:S13]  /*1e7e0*/  ISETP.GE.AND P0, PT, R0, UR4, PT ;  /* 0x0000000400007c0c */ /* 0x008fda000bf06270 */
[----:B------:R-:W-:Y:S05]  /*1e7f0*/  @!P0 BRA `(.L_x_14203) ;  /* 0xffffff8c00b48947 */ /* 0x000fea000383ffff */
[----:B------:R-:W-:Y:S05]  /*1e800*/  BSYNC B8 ;  /* 0x0000000000087941 */ /* 0x000fea0003800000 */
.L_x_14059:
        /* <DEDUP_REMOVED lines=12> */
.L_x_14349:
[----:B------:R-:W-:Y:S05]  /*1e8d0*/  BSYNC B0 ;  /* 0x0000000000007941 */ /* 0x000fea0003800000 */
.L_x_14204:
[----:B------:R-:W-:-:S03]  /*1e8e0*/  UMOV UR4, 0xffffffff ;  /* 0xffffffff00047882 */ /* 0x000fc60000000000 */
[----:B------:R-:W-:Y:S05]  /*1e8f0*/  BRA.DIV UR4, `(.L_x_14206) ;  /* 0x0000003604ec7947 */ /* 0x000fea000b800000 */
[----:B------:R-:W1:Y:S02]  /*1e900*/  S2R R2, SR_TID.X ;  /* 0x0000000000027919 */ /* 0x000e640000002100 */
[----:B-1----:R-:W-:-:S04]  /*1e910*/  SHF.R.U32.HI R2, RZ, 0x5, R2 ;  /* 0x00000005ff027819 */ /* 0x002fc80000011602 */
[----:B------:R-:W-:-:S05]  /*1e920*/  LOP3.LUT R2, R2, 0x3, RZ, 0xc0, !PT ;  /* 0x0000000302027812 */ /* 0x000fca00078ec0ff */
[----:B------:R1:W2:Y:S02]  /*1e930*/  SHFL.IDX PT, R14, R2, RZ, 0x1f ;  /* 0x00001fff020e7589 */ /* 0x0002a400000e0000 */
.L_x_14352:
[----:B--2---:R-:W-:-:S13]  /*1e940*/  ISETP.NE.AND P0, PT, R14, RZ, PT ;  /* 0x000000ff0e00720c */ /* 0x004fda0003f05270 */
[----:B------:R-:W-:Y:S05]  /*1e950*/  @P0 BRA `(.L_x_13889) ;  /* 0x0000000000940947 */ /* 0x000fea0003800000 */
[----:B------:R-:W-:-:S03]  /*1e960*/  UMOV UR4, 0xffffffff ;  /* 0xffffffff00047882 */ /* 0x000fc60000000000 */
[----:B------:R-:W-:Y:S05]  /*1e970*/  BRA.DIV UR4, `(.L_x_14207) ;  /* 0x0000003a04007947 */ /* 0x000fea000b800000 */
[----:B------:R-:W-:-:S13]  /*1e980*/  ELECT P6, URZ, PT ;  /* 0x00000000003f782f */ /* 0x000fda00038c0000 */
.L_x_14355:
[----:B------:R-:W-:Y:S05]  /*1e990*/  @!P6 BRA `(.L_x_13889) ;  /* 0x000000000084e947 */ /* 0x000fea0003800000 */
[----:B------:R-:W-:-:S06]  /*1e9a0*/  ULOP3.LUT UR4, UR36, 0x2, URZ, 0xfc, !UPT ;  /* 0x0000000224047892 */ /* 0x000fcc000f8efc3f */
[----:B-1----:R-:W-:-:S05]  /*1e9b0*/  IMAD.U32 R2, RZ, RZ, UR4 ;  /* 0x00000004ff027e24 */ /* 0x002fca000f8e00ff */
[----:B------:R-:W-:-:S13]  /*1e9c0*/  ISETP.NE.AND P2, PT, R2, 0x3, PT ;  /* 0x000000030200780c */ /* 0x000fda0003f45270 */
[----:B------:R-:W-:Y:S05]  /*1e9d0*/  @!P2 BRA `(.L_x_14208) ;  /* 0x000000000004a947 */ /* 0x000fea0003800000 */
[----:B------:R-:W-:Y:S01]  /*1e9e0*/  BPT.TRAP 0x1 ;  /* 0x000000040000795c */ /* 0x000fe20000300000 */
.L_x_14208:
        /* <DEDUP_REMOVED lines=14> */
.L_x_14356:
[----:B------:R-:W1:Y:S02]  /*1ead0*/  SYNCS.PHASECHK.TRANS64.TRYWAIT P0, [R7+URZ], R2 ;  /* 0x00000002070075a7 */ /* 0x000e64000800017f */
[----:B-1----:R-:W-:Y:S05]  /*1eae0*/  @!P0 BRA `(.L_x_14210) ;  /* 0x0000003400d88947 */ /* 0x002fea0003800000 */
.L_x_14357:
[----:B------:R-:W-:Y:S05]  /*1eaf0*/  @!P2 BRA `(.L_x_14211) ;  /* 0x000000000004a947 */ /* 0x000fea0003800000 */
[----:B------:R-:W-:Y:S01]  /*1eb00*/  BPT.TRAP 0x1 ;  /* 0x000000040000795c */ /* 0x000fe20000300000 */
.L_x_14211:
[----:B------:R-:W2:Y:S01]  /*1eb10*/  LDL.LU R4, [R1+0x10] ;  /* 0x0000100001047983 */ /* 0x000ea20000300800 */
[----:B------:R-:W-:-:S04]  /*1eb20*/  VIADD R0, R0, 0x22860 ;  /* 0x0002286000007836 */ /* 0x000fc80000000000 */
[----:B--2---:R-:W-:-:S04]  /*1eb30*/  IMAD R4, R4, 0x8, R0 ;  /* 0x0000000804047824 */ /* 0x004fc800078e0200 */
[----:B------:R-:W2:Y:S02]  /*1eb40*/  SYNCS.PHASECHK.TRANS64.TRYWAIT P0, [R4+URZ], R5 ;  /* 0x00000005040075a7 */ /* 0x000ea4000800017f */
[----:B--2---:R-:W-:Y:S05]  /*1eb50*/  @!P0 BRA `(.L_x_14212) ;  /* 0x0000003400d08947 */ /* 0x004fea0003800000 */
.L_x_14358:
[----:B------:R-:W-:-:S07]  /*1eb60*/  LEA R3, R3, R0, 0x3 ;  /* 0x0000000003037211 */ /* 0x000fce00078e18ff */
.L_x_14213:
[----:B---3--:R3:W4:Y:S02]  /*1eb70*/  SYNCS.PHASECHK.TRANS64.TRYWAIT P0, [R3+URZ], R2 ;  /* 0x00000002030075a7 */ /* 0x008724000800017f */
[----:B----4-:R-:W-:Y:S05]  /*1eb80*/  @!P0 NANOSLEEP.SYNCS 0x989680 ;  /* 0x009896800000895d */ /* 0x010fea0003900000 */
[----:B------:R-:W4:Y:S02]  /*1eb90*/  @!P0 SYNCS.PHASECHK.TRANS64 P0, [R3+URZ], R2 ;  /* 0x00000002030085a7 */ /* 0x000f24000800007f */
[----:B----4-:R-:W-:Y:S05]  /*1eba0*/  @!P0 BRA `(.L_x_14213) ;  /* 0xfffffffc00f08947 */ /* 0x010fea000383ffff */
.L_x_13889:
[----:B------:R-:W-:Y:S05]  /*1ebb0*/  BSYNC B9 ;  /* 0x0000000000097941 */ /* 0x000fea0003800000 */
.L_x_13886:
[----:B------:R-:W-:Y:S05]  /*1ebc0*/  EXIT ;  /* 0x000000000000794d */ /* 0x000fea0003800000 */
.L_x_13909:
[----:B0-----:R0:W1:Y:S02]  /*1ebd0*/  SYNCS.PHASECHK.TRANS64.TRYWAIT P6, [R96+URZ+0x22890], R107 ;  /* 0x0228906b600075a7 */ /* 0x00106400080c017f */
[----:B-1----:R-:W-:Y:S05]  /*1ebe0*/  @!P6 NANOSLEEP.SYNCS 0x989680 ;  /* 0x009896800000e95d */ /* 0x002fea0003900000 */
[----:B------:R-:W1:Y:S02]  /*1ebf0*/  @!P6 SYNCS.PHASECHK.TRANS64 P6, [R96+URZ+0x22890], R107 ;  /* 0x0228906b6000e5a7 */ /* 0x000e6400080c007f */
[----:B-1----:R-:W-:Y:S05]  /*1ec00*/  @!P6 BRA `(.L_x_13909) ;  /* 0xfffffffc00f0e947 */ /* 0x002fea000383ffff */
[----:B------:R-:W-:Y:S05]  /*1ec10*/  BRA `(.L_x_14214) ;  /* 0xfffffe4400987947 */ /* 0x000fea000383ffff */
.L_x_13927:
[----:B0-----:R0:W1:Y:S02]  /*1ec20*/  SYNCS.PHASECHK.TRANS64.TRYWAIT P5, [R96+URZ+0x22890], R107 ;  /* 0x0228906b600075a7 */ /* 0x00106400080a017f */
[----:B-1----:R-:W-:Y:S05]  /*1ec30*/  @!P5 NANOSLEEP.SYNCS 0x989680 ;  /* 0x009896800000d95d */ /* 0x002fea0003900000 */
[----:B------:R-:W1:Y:S02]  /*1ec40*/  @!P5 SYNCS.PHASECHK.TRANS64 P5, [R96+URZ+0x22890], R107 ;  /* 0x0228906b6000d5a7 */ /* 0x000e6400080a007f */
[----:B-1----:R-:W-:Y:S05]  /*1ec50*/  @!P5 BRA `(.L_x_13927) ;  /* 0xfffffffc00f0d947 */ /* 0x002fea000383ffff */
[----:B------:R-:W-:Y:S05]  /*1ec60*/  BRA `(.L_x_14215) ;  /* 0xfffffe5400e47947 */ /* 0x000fea000383ffff */
.L_x_13936:
[----:B0-----:R0:W1:Y:S02]  /*1ec70*/  SYNCS.PHASECHK.TRANS64.TRYWAIT P4, [R96+URZ+0x22890], R107 ;  /* 0x0228906b600075a7 */ /* 0x001064000808017f */
[----:B-1----:R-:W-:Y:S05]  /*1ec80*/  @!P4 NANOSLEEP.SYNCS 0x989680 ;  /* 0x009896800000c95d */ /* 0x002fea0003900000 */
[----:B------:R-:W1:Y:S02]  /*1ec90*/  @!P4 SYNCS.PHASECHK.TRANS64 P4, [R96+URZ+0x22890], R107 ;  /* 0x0228906b6000c5a7 */ /* 0x000e64000808007f */
[----:B-1----:R-:W-:Y:S05]  /*1eca0*/  @!P4 BRA `(.L_x_13936) ;  /* 0xfffffffc00f0c947 */ /* 0x002fea000383ffff */
[----:B------:R-:W-:Y:S05]  /*1ecb0*/  BRA `(.L_x_14216) ;  /* 0xfffffe6400d87947 */ /* 0x000fea000383ffff */
.L_x_13942:
[----:B-1----:R1:W2:Y:S02]  /*1ecc0*/  SYNCS.PHASECHK.TRANS64.TRYWAIT P3, [R96+URZ+0x228b0], R107 ;  /* 0x0228b06b600075a7 */ /* 0x0022a4000806017f */
[----:B--2---:R-:W-:Y:S05]  /*1ecd0*/  @!P3 NANOSLEEP.SYNCS 0x989680 ;  /* 0x009896800000b95d */ /* 0x004fea0003900000 */
[----:B------:R-:W2:Y:S02]  /*1ece0*/  @!P3 SYNCS.PHASECHK.TRANS64 P3, [R96+URZ+0x228b0], R107 ;  /* 0x0228b06b6000b5a7 */ /* 0x000ea4000806007f */
[----:B--2---:R-:W-:Y:S05]  /*1ecf0*/  @!P3 BRA `(.L_x_13942) ;  /* 0xfffffffc00f0b947 */ /* 0x004fea000383ffff */
[----:B------:R-:W-:Y:S05]  /*1ed00*/  BRA `(.L_x_14217) ;  /* 0xfffffe6800687947 */ /* 0x000fea000383ffff */
.L_x_13952:
[----:B------:R-:W-:Y:S01]  /*1ed10*/  BSSY B0, `(.L_x_14218) ;  /* 0x0000007000007945 */ /* 0x000fe20003800000 */
[----:B------:R-:W-:Y:S02]  /*1ed20*/  IMAD.MOV.U32 R12, RZ, RZ, RZ ;  /* 0x000000ffff0c7224 */ /* 0x000fe400078e00ff */
[----:B------:R-:W-:Y:S02]  /*1ed30*/  IMAD.MOV.U32 R11, RZ, RZ, 0x1f ;  /* 0x0000001fff0b7424 */ /* 0x000fe400078e00ff */
[----:B------:R-:W-:-:S07]  /*1ed40*/  IMAD.MOV.U32 R15, RZ, RZ, -0x1 ;  /* 0xffffffffff0f7424 */ /* 0x000fce00078e00ff */
[----:B-----5:R-:W-:Y:S05]  /*1ed50*/  WARPSYNC.COLLECTIVE R15, `(.L_x_14219) ;  /* 0x000000000f087348 */ /* 0x020fea0003c00000 */
[----:B------:R0:W1:Y:S02]  /*1ed60*/  SHFL.IDX P6, R14, R13, R12, R11 ;  /* 0x0000000c0d0e7389 */ /* 0x00006400000c000b */
[----:B01---5:R-:W-:Y:S01]  /*1ed70*/  ENDCOLLECTIVE ;  /* 0x000000000000791b */ /* 0x023fe20003800000 */
.L_x_14219:
[----:B------:R-:W-:Y:S05]  /*1ed80*/  BSYNC B0 ;  /* 0x0000000000007941 */ /* 0x000fea0003800000 */
.L_x_14218:
[----:B------:R-:W-:Y:S05]  /*1ed90*/  BRA `(.L_x_14220) ;  /* 0xfffffe7400dc7947 */ /* 0x000fea000383ffff */
.L_x_13964:
        /* <DEDUP_REMOVED lines=8> */
.L_x_14222:
[----:B------:R-:W-:Y:S05]  /*1ee20*/  BSYNC B1 ;  /* 0x0000000000017941 */ /* 0x000fea0003800000 */
.L_x_14221:
[----:B------:R-:W-:Y:S01]  /*1ee30*/  IMAD.MOV.U32 R13, RZ, RZ, R4 ;  /* 0x000000ffff0d7224 */ /* 0x000fe200078e0004 */
[----:B------:R-:W-:Y:S01]  /*1ee40*/  MOV R15, 0xffffffff ;  /* 0xffffffff000f7802 */ /* 0x000fe20000000f00 */
[----:B------:R-:W-:Y:S02]  /*1ee50*/  IMAD.MOV.U32 R12, RZ, RZ, RZ ;  /* 0x000000ffff0c7224 */ /* 0x000fe400078e00ff */
[----:B------:R-:W-:Y:S02]  /*1ee60*/  IMAD.MOV.U32 R11, RZ, RZ, 0x1c1f ;  /* 0x00001c1fff0b7424 */ /* 0x000fe400078e00ff */
[----:B------:R-:W-:-:S07]  /*1ee70*/  IMAD.MOV.U32 R3, RZ, RZ, R14 ;  /* 0x000000ffff037224 */ /* 0x000fce00078e000e */
[----:B------:R-:W-:Y:S05]  /*1ee80*/  WARPSYNC.COLLECTIVE R15, `(.L_x_14223) ;  /* 0x000000000f087348 */ /* 0x000fea0003c00000 */
[----:B------:R0:W1:Y:S02]  /*1ee90*/  SHFL.IDX P6, R14, R13, R12, R11 ;  /* 0x0000000c0d0e7389 */ /* 0x00006400000c000b */
[----:B01----:R-:W-:Y:S01]  /*1eea0*/  ENDCOLLECTIVE ;  /* 0x000000000000791b */ /* 0x003fe20003800000 */
.L_x_14223:
[----:B------:R-:W-:Y:S02]  /*1eeb0*/  IMAD.MOV.U32 R13, RZ, RZ, R7 ;  /* 0x000000ffff0d7224 */ /* 0x000fe400078e0007 */
[----:B------:R-:W-:-:S07]  /*1eec0*/  IMAD.MOV.U32 R0, RZ, RZ, R14 ;  /* 0x000000ffff007224 */ /* 0x000fce00078e000e */
[----:B------:R-:W-:Y:S05]  /*1eed0*/  WARPSYNC.COLLECTIVE R15, `(.L_x_14224) ;  /* 0x000000000f087348 */ /* 0x000fea0003c00000 */
[----:B------:R0:W1:Y:S02]  /*1eee0*/  SHFL.IDX P6, R14, R13, R12, R11 ;  /* 0x0000000c0d0e7389 */ /* 0x00006400000c000b */
[----:B01----:R-:W-:Y:S01]  /*1eef0*/  ENDCOLLECTIVE ;  /* 0x000000000000791b */ /* 0x003fe20003800000 */
.L_x_14224:
[----:B------:R-:W-:Y:S02]  /*1ef00*/  IMAD.MOV.U32 R13, RZ, RZ, R32 ;  /* 0x000000ffff0d7224 */ /* 0x000fe400078e0020 */
[----:B------:R-:W-:-:S07]  /*1ef10*/  IMAD.MOV.U32 R5, RZ, RZ, R14 ;  /* 0x000000ffff057224 */ /* 0x000fce00078e000e */
[----:B------:R-:W-:Y:S05]  /*1ef20*/  WARPSYNC.COLLECTIVE R15, `(.L_x_14225) ;  /* 0x000000000f087348 */ /* 0x000fea0003c00000 */
[----:B------:R0:W1:Y:S02]  /*1ef30*/  SHFL.IDX P6, R14, R13, R12, R11 ;  /* 0x0000000c0d0e7389 */ /* 0x00006400000c000b */
[----:B01----:R-:W-:Y:S01]  /*1ef40*/  ENDCOLLECTIVE ;  /* 0x000000000000791b */ /* 0x003fe20003800000 */
.L_x_14225:
[----:B------:R-:W-:Y:S05]  /*1ef50*/  BRA `(.L_x_14226) ;  /* 0xfffffe7c00587947 */ /* 0x000fea000383ffff */
.L_x_13967:
        /* <DEDUP_REMOVED lines=8> */
.L_x_14228:
[----:B------:R-:W-:Y:S05]  /*1efe0*/  BSYNC B1 ;  /* 0x0000000000017941 */ /* 0x000fea0003800000 */
.L_x_14227:
        /* <DEDUP_REMOVED lines=8> */
.L_x_14229:
[----:B------:R-:W-:Y:S02]  /*1f070*/  IMAD.MOV.U32 R13, RZ, RZ, R7 ;  /* 0x000000ffff0d7224 */ /* 0x000fe400078e0007 */
[----:B------:R-:W-:-:S07]  /*1f080*/  IMAD.MOV.U32 R0, RZ, RZ, R14 ;  /* 0x000000ffff007224 */ /* 0x000fce00078e000e */
[----:B------:R-:W-:Y:S05]  /*1f090*/  WARPSYNC.COLLECTIVE R15, `(.L_x_14230) ;  /* 0x000000000f087348 */ /* 0x000fea0003c00000 */
[----:B------:R0:W1:Y:S02]  /*1f0a0*/  SHFL.IDX P6, R14, R13, R12, R11 ;  /* 0x0000000c0d0e7389 */ /* 0x00006400000c000b */
[----:B01----:R-:W-:Y:S01]  /*1f0b0*/  ENDCOLLECTIVE ;  /* 0x000000000000791b */ /* 0x003fe20003800000 */
.L_x_14230:
[----:B------:R-:W-:Y:S02]  /*1f0c0*/  IMAD.MOV.U32 R13, RZ, RZ, R32 ;  /* 0x000000ffff0d7224 */ /* 0x000fe400078e0020 */
[----:B------:R-:W-:-:S07]  /*1f0d0*/  IMAD.MOV.U32 R7, RZ, RZ, R14 ;  /* 0x000000ffff077224 */ /* 0x000fce00078e000e */
[----:B------:R-:W-:Y:S05]  /*1f0e0*/  WARPSYNC.COLLECTIVE R15, `(.L_x_14231) ;  /* 0x000000000f087348 */ /* 0x000fea0003c00000 */
[----:B------:R0:W1:Y:S02]  /*1f0f0*/  SHFL.IDX P6, R14, R13, R12, R11 ;  /* 0x0000000c0d0e7389 */ /* 0x00006400000c000b */
[----:B01----:R-:W-:Y:S01]  /*1f100*/  ENDCOLLECTIVE ;  /* 0x000000000000791b */ /* 0x003fe20003800000 */
.L_x_14231:
[----:B------:R-:W-:Y:S01]  /*1f110*/  IMAD.MOV.U32 R32, RZ, RZ, R14 ;  /* 0x000000ffff207224 */ /* 0x000fe200078e000e */
[----:B------:R-:W-:Y:S06]  /*1f120*/  BRA `(.L_x_14232) ;  /* 0xfffffe7c00b47947 */ /* 0x000fec000383ffff */
.L_x_13971:
[----:B0-----:R0:W1:Y:S02]  /*1f130*/  SYNCS.PHASECHK.TRANS64.TRYWAIT P0, [R18+URZ+0x22800], R39 ;  /* 0x02280027120075a7 */ /* 0x001064000800017f */
[----:B-1----:R-:W-:Y:S05]  /*1f140*/  @!P0 NANOSLEEP.SYNCS 0x989680 ;  /* 0x009896800000895d */ /* 0x002fea0003900000 */
[----:B------:R-:W1:Y:S02]  /*1f150*/  @!P0 SYNCS.PHASECHK.TRANS64 P0, [R18+URZ+0x22800], R39 ;  /* 0x02280027120085a7 */ /* 0x000e64000800007f */
[----:B-1----:R-:W-:Y:S05]  /*1f160*/  @!P0 BRA `(.L_x_13971) ;  /* 0xfffffffc00f08947 */ /* 0x002fea000383ffff */
[----:B------:R-:W-:Y:S05]  /*1f170*/  BRA `(.L_x_14233) ;  /* 0xfffffe8000987947 */ /* 0x000fea000383ffff */
.L_x_13979:
        /* <DEDUP_REMOVED lines=9> */
.L_x_14235:
[----:B------:R-:W-:Y:S05]  /*1f210*/  BSYNC B1 ;  /* 0x0000000000017941 */ /* 0x000fea0003800000 */
.L_x_14234:
[----:B------:R-:W-:Y:S01]  /*1f220*/  MOV R13, R25 ;  /* 0x00000019000d7202 */ /* 0x000fe20000000f00 */
[----:B------:R-:W-:Y:S01]  /*1f230*/  IMAD.MOV.U32 R12, RZ, RZ, RZ ;  /* 0x000000ffff0c7224 */ /* 0x000fe200078e00ff */
[----:B------:R-:W-:Y:S01]  /*1f240*/  ISETP.GE.AND P0, PT, R16, R39, PT ;  /* 0x000000271000720c */ /* 0x000fe20003f06270 */
[----:B------:R-:W-:Y:S02]  /*1f250*/  IMAD.MOV.U32 R11, RZ, RZ, 0x1c1f ;  /* 0x00001c1fff0b7424 */ /* 0x000fe400078e00ff */
[----:B------:R-:W-:Y:S02]  /*1f260*/  IMAD.MOV.U32 R15, RZ, RZ, -0x1 ;  /* 0xffffffffff0f7424 */ /* 0x000fe400078e00ff */
[----:B------:R-:W-:Y:S02]  /*1f270*/  IMAD.MOV.U32 R0, RZ, RZ, R14 ;  /* 0x000000ffff007224 */ /* 0x000fe400078e000e */
[----:B------:R-:W-:-:S07]  /*1f280*/  IMAD R31, R207, R8, RZ ;  /* 0x00000008cf1f7224 */ /* 0x000fce00078e02ff */
[----:B------:R-:W-:Y:S05]  /*1f290*/  WARPSYNC.COLLECTIVE R15, `(.L_x_14236) ;  /* 0x000000000f087348 */ /* 0x000fea0003c00000 */
[----:B------:R0:W1:Y:S02]  /*1f2a0*/  SHFL.IDX P6, R14, R13, R12, R11 ;  /* 0x0000000c0d0e7389 */ /* 0x00006400000c000b */
[----:B01----:R-:W-:Y:S01]  /*1f2b0*/  ENDCOLLECTIVE ;  /* 0x000000000000791b */ /* 0x003fe20003800000 */
.L_x_14236:
        /* <DEDUP_REMOVED lines=8> */
.L_x_14237:
[----:B------:R-:W-:-:S05]  /*1f340*/  @!P1 IADD3 R6, P2, R3, R5, RZ ;  /* 0x0000000503069210 */ /* 0x000fca0007f5e0ff */
[----:B------:R-:W-:Y:S02]  /*1f350*/  @!P1 IMAD.X R7, R0, 0x1, R21, P2 ;  /* 0x0000000100079824 */ /* 0x000fe400010e0615 */
[----:B------:R-:W-:Y:S02]  /*1f360*/  IMAD.MOV.U32 R13, RZ, RZ, R27 ;  /* 0x000000ffff0d7224 */ /* 0x000fe400078e001b */
[----:B------:R-:W-:-:S07]  /*1f370*/  IMAD.MOV.U32 R4, RZ, RZ, R14 ;  /* 0x000000ffff047224 */ /* 0x000fce00078e000e */
[----:B------:R-:W-:Y:S05]  /*1f380*/  WARPSYNC.COLLECTIVE R15, `(.L_x_14238) ;  /* 0x000000000f087348 */ /* 0x000fea0003c00000 */
[----:B------:R0:W1:Y:S02]  /*1f390*/  SHFL.IDX P6, R14, R13, R12, R11 ;  /* 0x0000000c0d0e7389 */ /* 0x00006400000c000b */
[----:B01----:R-:W-:Y:S01]  /*1f3a0*/  ENDCOLLECTIVE ;  /* 0x000000000000791b */ /* 0x003fe20003800000 */
.L_x_14238:
        /* <DEDUP_REMOVED lines=12> */
[----:B--2---:R-:W-:Y:S01]  /*1f470*/  @!P1 IMAD.MOV.U32 R29, RZ, RZ, R11 ;  /* 0x000000ffff1d9224 */ /* 0x004fe200078e000b */
[----:B------:R-:W-:Y:S01]  /*1f480*/  @!P1 MOV R20, R8 ;  /* 0x0000000800149202 */ /* 0x000fe20000000f00 */
[----:B------:R-:W-:-:S02]  /*1f490*/  IMAD.MOV.U32 R11, RZ, RZ, 0x1c1f ;  /* 0x00001c1fff0b7424 */ /* 0x000fc400078e00ff */
[----:B------:R-:W-:Y:S02]  /*1f4a0*/  @!P1 IMAD.MOV.U32 R21, RZ, RZ, R9 ;  /* 0x000000ffff159224 */ /* 0x000fe400078e0009 */
[----:B------:R-:W-:-:S07]  /*1f4b0*/  IMAD.MOV.U32 R0, RZ, RZ, R20 ;  /* 0x000000ffff007224 */ /* 0x000fce00078e0014 */
[----:B-----5:R-:W-:Y:S05]  /*1f4c0*/  WARPSYNC.COLLECTIVE R15, `(.L_x_14239) ;  /* 0x000000000f087348 */ /* 0x020fea0003c00000 */
[----:B------:R0:W1:Y:S02]  /*1f4d0*/  SHFL.IDX P6, R14, R13, R12, R11 ;  /* 0x0000000c0d0e7389 */ /* 0x00006400000c000b */
[----:B01---5:R-:W-:Y:S01]  /*1f4e0*/  ENDCOLLECTIVE ;  /* 0x000000000000791b */ /* 0x023fe20003800000 */
.L_x_14239:
[----:B------:R-:W-:Y:S02]  /*1f4f0*/  IMAD.MOV.U32 R3, RZ, RZ, R21 ;  /* 0x000000ffff037224 */ /* 0x000fe400078e0015 */
[----:B------:R-:W-:Y:S01]  /*1f500*/  @!P1 IMAD.MOV.U32 R28, RZ, RZ, R10 ;  /* 0x000000ffff1c9224 */ /* 0x000fe200078e000a */
[----:B------:R-:W-:Y:S01]  /*1f510*/  PRMT R53, R53, 0x5410, R0 ;  /* 0x0000541035357816 */ /* 0x000fe20000000000 */
[----:B------:R-:W-:Y:S01]  /*1f520*/  IMAD.MOV.U32 R9, RZ, RZ, R29 ;  /* 0x000000ffff097224 */ /* 0x000fe200078e001d */
[----:B------:R-:W-:Y:S01]  /*1f530*/  PRMT R42, R42, 0x5410, R3 ;  /* 0x000054102a2a7816 */ /* 0x000fe20000000003 */
[----:B------:R-:W-:-:S05]  /*1f540*/  IMAD.MOV.U32 R8, RZ, RZ, R28 ;  /* 0x000000ffff087224 */ /* 0x000fca00078e001c */
[----:B------:R-:W-:Y:S01]  /*1f550*/  PRMT R36, R8, 0x5410, R9 ;  /* 0x0000541008247816 */ /* 0x000fe20000000009 */
[----:B------:R-:W-:Y:S02]  /*1f560*/  IMAD.MOV.U32 R13, RZ, RZ, R25 ;  /* 0x000000ffff0d7224 */ /* 0x000fe400078e0019 */
[----:B------:R-:W-:Y:S02]  /*1f570*/  @!P1 IMAD.MOV.U32 R32, RZ, RZ, R4 ;  /* 0x000000ffff209224 */ /* 0x000fe400078e0004 */
[----:B------:R-:W-:Y:S02]  /*1f580*/  @!P1 IMAD.MOV.U32 R33, RZ, RZ, R5 ;  /* 0x000000ffff219224 */ /* 0x000fe400078e0005 */
[----:B------:R-:W-:Y:S02]  /*1f590*/  @!P1 IMAD.MOV.U32 R34, RZ, RZ, R6 ;  /* 0x000000ffff229224 */ /* 0x000fe400078e0006 */
[----:B------:R-:W-:Y:S02]  /*1f5a0*/  @!P1 IMAD.MOV.U32 R35, RZ, RZ, R7 ;  /* 0x000000ffff239224 */ /* 0x000fe400078e0007 */
[----:B------:R-:W-:Y:S01]  /*1f5b0*/  IMAD.MOV.U32 R0, RZ, RZ, R14 ;  /* 0x000000ffff007224 */ /* 0x000fe200078e000e */
[----:B------:R-:W-:-:S07]  /*1f5c0*/  MOV R6, R34 ;  /* 0x0000002200067202 */ /* 0x000fce0000000f00 */
[----:B------:R-:W-:Y:S05]  /*1f5d0*/  WARPSYNC.COLLECTIVE R15, `(.L_x_14240) ;  /* 0x000000000f087348 */ /* 0x000fea0003c00000 */
[----:B------:R0:W1:Y:S02]  /*1f5e0*/  SHFL.IDX P6, R14, R13, R12, R11 ;  /* 0x0000000c0d0e7389 */ /* 0x00006400000c000b */
[----:B01----:R-:W-:Y:S01]  /*1f5f0*/  ENDCOLLECTIVE ;  /* 0x000000000000791b */ /* 0x003fe20003800000 */
.L_x_14240:
[----:B------:R-:W-:Y:S02]  /*1f600*/  IMAD.MOV.U32 R4, RZ, RZ, R32 ;  /* 0x000000ffff047224 */ /* 0x000fe400078e0020 */
[----:B------:R-:W-:Y:S02]  /*1f610*/  IMAD.MOV.U32 R5, RZ, RZ, R33 ;  /* 0x000000ffff057224 */ /* 0x000fe400078e0021 */
[----:B------:R-:W-:Y:S01]  /*1f620*/  IMAD.MOV.U32 R7, RZ, RZ, R35 ;  /* 0x000000ffff077224 */ /* 0x000fe200078e0023 */
[----:B------:R-:W-:Y:S02]  /*1f630*/  PRMT R52, R4, 0x5410, R6 ;  /* 0x0000541004347816 */ /* 0x000fe40000000006 */
[----:B------:R-:W-:Y:S02]  /*1f640*/  PRMT R42, R5, 0x7610, R42 ;  /* 0x00007610052a7816 */ /* 0x000fe4000000002a */
[----:B------:R-:W-:Y:S02]  /*1f650*/  CS2R R4, SRZ ;  /* 0x0000000000047805 */ /* 0x000fe4000001ff00 */
[----:B------:R-:W-:Y:S01]  /*1f660*/  PRMT R53, R7, 0x7610, R53 ;  /* 0x0000761007357816 */ /* 0x000fe20000000035 */
[----:B------:R-:W-:Y:S01]  /*1f670*/  IMAD.MOV.U32 R13, RZ, RZ, R24 ;  /* 0x000000ffff0d7224 */ /* 0x000fe200078e0018 */
[----:B------:R-:W-:-:S07]  /*1f680*/  MOV R3, R14 ;  /* 0x0000000e00037202 */ /* 0x000fce0000000f00 */
[----:B------:R-:W-:Y:S05]  /*1f690*/  WARPSYNC.COLLECTIVE R15, `(.L_x_14241) ;  /* 0x000000000f087348 */ /* 0x000fea0003c00000 */
[----:B------:R0:W1:Y:S02]  /*1f6a0*/  SHFL.IDX P6, R14, R13, R12, R11 ;  /* 0x0000000c0d0e7389 */ /* 0x00006400000c000b */
[----:B01----:R-:W-:Y:S01]  /*1f6b0*/  ENDCOLLECTIVE ;  /* 0x000000000000791b */ /* 0x003fe20003800000 */
.L_x_14241:
[----:B------:R-:W-:Y:S02]  /*1f6c0*/  IMAD.MOV.U32 R13, RZ, RZ, R27 ;  /* 0x000000ffff0d7224 */ /* 0x000fe400078e001b */
[----:B------:R-:W-:-:S07]  /*1f6d0*/  IMAD.MOV.U32 R24, RZ, RZ, R14 ;  /* 0x000000ffff187224 */ /* 0x000fce00078e000e */
[----:B------:R-:W-:Y:S05]  /*1f6e0*/  WARPSYNC.COLLECTIVE R15, `(.L_x_14242) ;  /* 0x000000000f087348 */ /* 0x000fea0003c00000 */
[----:B------:R0:W1:Y:S02]  /*1f6f0*/  SHFL.IDX P6, R14, R13, R12, R11 ;  /* 0x0000000c0d0e7389 */ /* 0x00006400000c000b */
[----:B01----:R-:W-:Y:S01]  /*1f700*/  ENDCOLLECTIVE ;  /* 0x000000000000791b */ /* 0x003fe20003800000 */
.L_x_14242:
[----:B------:R-:W-:Y:S05]  /*1f710*/  BRA `(.L_x_14243) ;  /* 0xfffffe8c00647947 */ /* 0x000fea000383ffff */
.L_x_13983:
[----:B0-----:R0:W1:Y:S02]  /*1f720*/  SYNCS.PHASECHK.TRANS64.TRYWAIT P1, [R18+URZ+0x22800], R13 ;  /* 0x0228000d120075a7 */ /* 0x001064000802017f */
[----:B-1----:R-:W-:Y:S05]  /*1f730*/  @!P1 NANOSLEEP.SYNCS 0x989680 ;  /* 0x009896800000995d */ /* 0x002fea0003900000 */
[----:B------:R-:W1:Y:S02]  /*1f740*/  @!P1 SYNCS.PHASECHK.TRANS64 P1, [R18+URZ+0x22800], R13 ;  /* 0x0228000d120095a7 */ /* 0x000e64000802007f */
[----:B-1----:R-:W-:Y:S05]  /*1f750*/  @!P1 BRA `(.L_x_13983) ;  /* 0xfffffffc00f09947 */ /* 0x002fea000383ffff */
[----:B------:R-:W-:Y:S05]  /*1f760*/  BRA `(.L_x_14244) ;  /* 0xfffffe8c00f07947 */ /* 0x000fea000383ffff */
.L_x_13989:
[----:B---3--:R3:W4:Y:S02]  /*1f770*/  SYNCS.PHASECHK.TRANS64.TRYWAIT P2, [R15+URZ+0x22830], R74 ;  /* 0x0228304a0f0075a7 */ /* 0x008724000804017f */
[----:B----4-:R-:W-:Y:S05]  /*1f780*/  @!P2 NANOSLEEP.SYNCS 0x989680 ;  /* 0x009896800000a95d */ /* 0x010fea0003900000 */
[----:B------:R-:W4:Y:S02]  /*1f790*/  @!P2 SYNCS.PHASECHK.TRANS64 P2, [R15+URZ+0x22830], R74 ;  /* 0x0228304a0f00a5a7 */ /* 0x000f24000804007f */
[----:B----4-:R-:W-:Y:S05]  /*1f7a0*/  @!P2 BRA `(.L_x_13989) ;  /* 0xfffffffc00f0a947 */ /* 0x010fea000383ffff */
[----:B------:R-:W-:Y:S05]  /*1f7b0*/  BRA `(.L_x_13988) ;  /* 0xfffffe9c005c7947 */ /* 0x000fea000383ffff */
.L_x_13994:
[----:B-1----:R1:W2:Y:S02]  /*1f7c0*/  SYNCS.PHASECHK.TRANS64.TRYWAIT P2, [R15+URZ+0x22850], R74 ;  /* 0x0228504a0f0075a7 */ /* 0x0022a4000804017f */
[----:B--2---:R-:W-:Y:S05]  /*1f7d0*/  @!P2 NANOSLEEP.SYNCS 0x989680 ;  /* 0x009896800000a95d */ /* 0x004fea0003900000 */
[----:B------:R-:W2:Y:S02]  /*1f7e0*/  @!P2 SYNCS.PHASECHK.TRANS64 P2, [R15+URZ+0x22850], R74 ;  /* 0x0228504a0f00a5a7 */ /* 0x000ea4000804007f */
[----:B--2---:R-:W-:Y:S05]  /*1f7f0*/  @!P2 BRA `(.L_x_13994) ;  /* 0xfffffffc00f0a947 */ /* 0x004fea000383ffff */
[----:B------:R-:W-:Y:S05]  /*1f800*/  BRA `(.L_x_13993) ;  /* 0xfffffebc00187947 */ /* 0x000fea000383ffff */
.L_x_13999:
[----:B-1----:R1:W2:Y:S02]  /*1f810*/  SYNCS.PHASECHK.TRANS64.TRYWAIT P2, [R21+URZ+0x22830], R213 ;  /* 0x022830d5150075a7 */ /* 0x0022a4000804017f */
[----:B--2---:R-:W-:Y:S05]  /*1f820*/  @!P2 NANOSLEEP.SYNCS 0x989680 ;  /* 0x009896800000a95d */ /* 0x004fea0003900000 */
[----:B------:R-:W2:Y:S02]  /*1f830*/  @!P2 SYNCS.PHASECHK.TRANS64 P2, [R21+URZ+0x22830], R213 ;  /* 0x022830d51500a5a7 */ /* 0x000ea4000804007f */
[----:B--2---:R-:W-:Y:S05]  /*1f840*/  @!P2 BRA `(.L_x_13999) ;  /* 0xfffffffc00f0a947 */ /* 0x004fea000383ffff */
[----:B------:R-:W-:Y:S05]  /*1f850*/  BRA `(.L_x_13998) ;  /* 0xfffffec000987947 */ /* 0x000fea000383ffff */
.L_x_14004:
[----:B--2---:R2:W3:Y:S02]  /*1f860*/  SYNCS.PHASECHK.TRANS64.TRYWAIT P2, [R21+URZ+0x22850], R213 ;  /* 0x022850d5150075a7 */ /* 0x0044e4000804017f */
[----:B---3--:R-:W-:Y:S05]  /*1f870*/  @!P2 NANOSLEEP.SYNCS 0x989680 ;  /* 0x009896800000a95d */ /* 0x008fea0003900000 */
[----:B------:R-:W3:Y:S02]  /*1f880*/  @!P2 SYNCS.PHASECHK.TRANS64 P2, [R21+URZ+0x22850], R213 ;  /* 0x022850d51500a5a7 */ /* 0x000ee4000804007f */
[----:B---3--:R-:W-:Y:S05]  /*1f890*/  @!P2 BRA `(.L_x_14004) ;  /* 0xfffffffc00f0a947 */ /* 0x008fea000383ffff */
[----:B------:R-:W-:Y:S05]  /*1f8a0*/  BRA `(.L_x_14003) ;  /* 0xfffffee8005c7947 */ /* 0x000fea000383ffff */
.L_x_14010:
[----:B-1----:R1:W2:Y:S02]  /*1f8b0*/  SYNCS.PHASECHK.TRANS64.TRYWAIT P2, [R15+URZ+0x22830], R21 ;  /* 0x022830150f0075a7 */ /* 0x0022a4000804017f */
[----:B--2---:R-:W-:Y:S05]  /*1f8c0*/  @!P2 NANOSLEEP.SYNCS 0x989680 ;  /* 0x009896800000a95d */ /* 0x004fea0003900000 */
[----:B------:R-:W2:Y:S02]  /*1f8d0*/  @!P2 SYNCS.PHASECHK.TRANS64 P2, [R15+URZ+0x22830], R21 ;  /* 0x022830150f00a5a7 */ /* 0x000ea4000804007f */
[----:B--2---:R-:W-:Y:S05]  /*1f8e0*/  @!P2 BRA `(.L_x_14010) ;  /* 0xfffffffc00f0a947 */ /* 0x004fea000383ffff */
[----:B------:R-:W-:Y:S05]  /*1f8f0*/  BRA `(.L_x_14009) ;  /* 0xfffffeec00947947 */ /* 0x000fea000383ffff */
.L_x_14015:
[----:B-1----:R1:W2:Y:S02]  /*1f900*/  SYNCS.PHASECHK.TRANS64.TRYWAIT P2, [R15+URZ+0x22850], R21 ;  /* 0x022850150f0075a7 */ /* 0x0022a4000804017f */
[----:B--2---:R-:W-:Y:S05]  /*1f910*/  @!P2 NANOSLEEP.SYNCS 0x989680 ;  /* 0x009896800000a95d */ /* 0x004fea0003900000 */
[----:B------:R-:W2:Y:S02]  /*1f920*/  @!P2 SYNCS.PHASECHK.TRANS64 P2, [R15+URZ+0x22850], R21 ;  /* 0x022850150f00a5a7 */ /* 0x000ea4000804007f */
[----:B--2---:R-:W-:Y:S05]  /*1f930*/  @!P2 BRA `(.L_x_14015) ;  /* 0xfffffffc00f0a947 */ /* 0x004fea000383ffff */
[----:B------:R-:W-:Y:S05]  /*1f940*/  BRA `(.L_x_14014) ;  /* 0xffffff0c00707947 */ /* 0x000fea000383ffff */
.L_x_14021:
[----:B------:R-:W-:Y:S02]  /*1f950*/  IMAD.MOV.U32 R13, RZ, RZ, R20 ;  /* 0x000000ffff0d7224 */ /* 0x000fe400078e0014 */
[----:B------:R-:W-:Y:S02]  /*1f960*/  IMAD.MOV.U32 R12, RZ, RZ, RZ ;  /* 0x000000ffff0c7224 */ /* 0x000fe400078e00ff */
[----:B------:R-:W-:Y:S02]  /*1f970*/  IMAD.MOV.U32 R11, RZ, RZ, 0x181f ;  /* 0x0000181fff0b7424 */ /* 0x000fe400078e00ff */
[----:B------:R-:W-:-:S07]  /*1f980*/  IMAD.MOV.U32 R15, RZ, RZ, -0x1 ;  /* 0xffffffffff0f7424 */ /* 0x000fce00078e00ff */
[----:B-----5:R-:W-:Y:S05]  /*1f990*/  WARPSYNC.COLLECTIVE R15, `(.L_x_14245) ;  /* 0x000000000f087348 */ /* 0x020fea0003c00000 */
[----:B------:R0:W1:Y:S02]  /*1f9a0*/  SHFL.IDX P6, R14, R13, R12, R11 ;  /* 0x0000000c0d0e7389 */ /* 0x00006400000c000b */
[----:B01---5:R-:W-:Y:S01]  /*1f9b0*/  ENDCOLLECTIVE ;  /* 0x000000000000791b */ /* 0x023fe20003800000 */
.L_x_14245:
[----:B------:R-:W-:Y:S02]  /*1f9c0*/  IMAD.MOV.U32 R13, RZ, RZ, R3 ;  /* 0x000000ffff0d7224 */ /* 0x000fe400078e0003 */
[----:B------:R-:W-:-:S07]  /*1f9d0*/  IMAD.MOV.U32 R4, RZ, RZ, R14 ;  /* 0x000000ffff047224 */ /* 0x000fce00078e000e */
[----:B------:R-:W-:Y:S05]  /*1f9e0*/  WARPSYNC.COLLECTIVE R15, `(.L_x_14246) ;  /* 0x000000000f087348 */ /* 0x000fea0003c00000 */
[----:B------:R0:W1:Y:S02]  /*1f9f0*/  SHFL.IDX P6, R14, R13, R12, R11 ;  /* 0x0000000c0d0e7389 */ /* 0x00006400000c000b */
[----:B01----:R-:W-:Y:S01]  /*1fa00*/  ENDCOLLECTIVE ;  /* 0x000000000000791b */ /* 0x003fe20003800000 */
.L_x_14246:
[----:B------:R-:W-:Y:S05]  /*1fa10*/  BRA `(.L_x_14247) ;  /* 0xffffff3400807947 */ /* 0x000fea000383ffff */
.L_x_14024:
        /* <DEDUP_REMOVED lines=8> */
.L_x_14249:
[----:B------:R-:W-:Y:S05]  /*1faa0*/  BSYNC B1 ;  /* 0x0000000000017941 */ /* 0x000fea0003800000 */
.L_x_14248:
[----:B------:R-:W-:Y:S01]  /*1fab0*/  IMAD.MOV.U32 R13, RZ, RZ, R3 ;  /* 0x000000ffff0d7224 */ /* 0x000fe200078e0003 */
[----:B------:R-:W-:Y:S01]  /*1fac0*/  MOV R4, R14 ;  /* 0x0000000e00047202 */ /* 0x000fe20000000f00 */
[----:B------:R-:W-:Y:S02]  /*1fad0*/  IMAD.MOV.U32 R12, RZ, RZ, 0x1 ;  /* 0x00000001ff0c7424 */ /* 0x000fe400078e00ff */
[----:B------:R-:W-:Y:S02]  /*1fae0*/  IMAD.MOV.U32 R11, RZ, RZ, 0x181f ;  /* 0x0000181fff0b7424 */ /* 0x000fe400078e00ff */
[----:B------:R-:W-:-:S07]  /*1faf0*/  IMAD.MOV.U32 R15, RZ, RZ, -0x1 ;  /* 0xffffffffff0f7424 */ /* 0x000fce00078e00ff */
[----:B------:R-:W-:Y:S05]  /*1fb00*/  WARPSYNC.COLLECTIVE R15, `(.L_x_14250) ;  /* 0x000000000f087348 */ /* 0x000fea0003c00000 */
[----:B------:R0:W1:Y:S02]  /*1fb10*/  SHFL.IDX P6, R14, R13, R12, R11 ;  /* 0x0000000c0d0e7389 */ /* 0x00006400000c000b */
[----:B01----:R-:W-:Y:S01]  /*1fb20*/  ENDCOLLECTIVE ;  /* 0x000000000000791b */ /* 0x003fe20003800000 */
.L_x_14250:
[----:B------:R-:W-:Y:S05]  /*1fb30*/  BRA `(.L_x_14251) ;  /* 0xffffff3400bc7947 */ /* 0x000fea000383ffff */
.L_x_14027:
[----:B------:R-:W-:Y:S01]  /*1fb40*/  BSSY B1, `(.L_x_14252) ;  /* 0x0000008000017945 */ /* 0x000fe20003800000 */
[----:B----4-:R-:W-:Y:S02]  /*1fb50*/  IMAD.MOV.U32 R13, RZ, RZ, R20 ;  /* 0x000000ffff0d7224 */ /* 0x010fe400078e0014 */
[----:B------:R-:W-:Y:S02]  /*1fb60*/  IMAD.MOV.U32 R12, RZ, RZ, 0x2 ;  /* 0x00000002ff0c7424 */ /* 0x000fe400078e00ff */
[----:B------:R-:W-:Y:S02]  /*1fb70*/  IMAD.MOV.U32 R11, RZ, RZ, 0x181f ;  /* 0x0000181fff0b7424 */ /* 0x000fe400078e00ff */
[----:B------:R-:W-:-:S07]  /*1fb80*/  IMAD.MOV.U32 R15, RZ, RZ, -0x1 ;  /* 0xffffffffff0f7424 */ /* 0x000fce00078e00ff */
[----:B0123--:R-:W-:Y:S05]  /*1fb90*/  WARPSYNC.COLLECTIVE R15, `(.L_x_14253) ;  /* 0x000000000f087348 */ /* 0x00ffea0003c00000 */
[----:B--2---:R2:W4:Y:S02]  /*1fba0*/  SHFL.IDX P6, R14, R13, R12, R11 ;  /* 0x0000000c0d0e7389 */ /* 0x00452400000c000b */
[----:B01234-:R-:W-:Y:S01]  /*1fbb0*/  ENDCOLLECTIVE ;  /* 0x000000000000791b */ /* 0x01ffe20003800000 */
.L_x_14253:
[----:B------:R-:W-:Y:S05]  /*1fbc0*/  BSYNC B1 ;  /* 0x0000000000017941 */ /* 0x000fea0003800000 */
.L_x_14252:
        /* <DEDUP_REMOVED lines=8> */
.L_x_14254:
[----:B------:R-:W-:Y:S05]  /*1fc50*/  BRA `(.L_x_14255) ;  /* 0xffffff3400e87947 */ /* 0x000fea000383ffff */
.L_x_14030:
        /* <DEDUP_REMOVED lines=8> */
.L_x_14257:
[----:B------:R-:W-:Y:S05]  /*1fce0*/  BSYNC B1 ;  /* 0x0000000000017941 */ /* 0x000fea0003800000 */
.L_x_14256:
        /* <DEDUP_REMOVED lines=8> */
.L_x_14258:
[----:B------:R-:W-:Y:S05]  /*1fd70*/  BRA `(.L_x_14259) ;  /* 0xffffff3800147947 */ /* 0x000fea000383ffff */
.L_x_14032:
[----:B------:R-:W-:Y:S01]  /*1fd80*/  IMAD.MOV.U32 R13, RZ, RZ, R4 ;  /* 0x000000ffff0d7224 */ /* 0x000fe200078e0004 */
[----:B------:R-:W-:Y:S01]  /*1fd90*/  MOV R12, RZ ;  /* 0x000000ff000c7202 */ /* 0x000fe20000000f00 */
[----:B------:R-:W-:Y:S02]  /*1fda0*/  IMAD.MOV.U32 R11, RZ, RZ, 0x1c1f ;  /* 0x00001c1fff0b7424 */ /* 0x000fe400078e00ff */
[----:B------:R-:W-:-:S07]  /*1fdb0*/  IMAD.MOV.U32 R15, RZ, RZ, -0x1 ;  /* 0xffffffffff0f7424 */ /* 0x000fce00078e00ff */
[----:B------:R-:W-:Y:S05]  /*1fdc0*/  WARPSYNC.COLLECTIVE R15, `(.L_x_14260) ;  /* 0x000000000f087348 */ /* 0x000fea0003c00000 */
[----:B------:R0:W1:Y:S02]  /*1fdd0*/  SHFL.IDX P6, R14, R13, R12, R11 ;  /* 0x0000000c0d0e7389 */ /* 0x00006400000c000b */
[----:B01----:R-:W-:Y:S01]  /*1fde0*/  ENDCOLLECTIVE ;  /* 0x000000000000791b */ /* 0x003fe20003800000 */
.L_x_14260:
[----:B------:R-:W-:Y:S02]  /*1fdf0*/  IMAD.MOV.U32 R13, RZ, RZ, R3 ;  /* 0x000000ffff0d7224 */ /* 0x000fe400078e0003 */
[----:B------:R-:W-:-:S07]  /*1fe00*/  IMAD.MOV.U32 R20, RZ, RZ, R14 ;  /* 0x000000ffff147224 */ /* 0x000fce00078e000e */
[----:B------:R-:W-:Y:S05]  /*1fe10*/  WARPSYNC.COLLECTIVE R15, `(.L_x_14261) ;  /* 0x000000000f087348 */ /* 0x000fea0003c00000 */
[----:B------:R0:W1:Y:S02]  /*1fe20*/  SHFL.IDX P6, R14, R13, R12, R11 ;  /* 0x0000000c0d0e7389 */ /* 0x00006400000c000b */
[----:B01----:R-:W-:Y:S01]  /*1fe30*/  ENDCOLLECTIVE ;  /* 0x000000000000791b */ /* 0x003fe20003800000 */
.L_x_14261:
[----:B------:R-:W-:Y:S01]  /*1fe40*/  IMAD.MOV.U32 R12, RZ, RZ, R14 ;  /* 0x000000ffff0c7224 */ /* 0x000fe200078e000e */
[----:B------:R-:W-:Y:S06]  /*1fe50*/  BRA `(.L_x_14262) ;  /* 0xffffff3800f87947 */ /* 0x000fec000383ffff */
.L_x_14035:
        /* <DEDUP_REMOVED lines=8> */
.L_x_14264:
[----:B------:R-:W-:Y:S05]  /*1fee0*/  BSYNC B1 ;  /* 0x0000000000017941 */ /* 0x000fea0003800000 */
.L_x_14263:
        /* <DEDUP_REMOVED lines=8> */
.L_x_14265:
[----:B------:R-:W-:Y:S01]  /*1ff70*/  IMAD.MOV.U32 R3, RZ, RZ, R14 ;  /* 0x000000ffff037224 */ /* 0x000fe200078e000e */
[----:B------:R-:W-:Y:S06]  /*1ff80*/  BRA `(.L_x_14266) ;  /* 0xffffff4800187947 */ /* 0x000fec000383ffff */
.L_x_14039:
[----:B------:R-:W-:Y:S02]  /*1ff90*/  IMAD.MOV.U32 R13, RZ, RZ, R4 ;  /* 0x000000ffff0d7224 */ /* 0x000fe400078e0004 */
[----:B------:R-:W-:Y:S02]  /*1ffa0*/  IMAD.MOV.U32 R12, RZ, RZ, RZ ;  /* 0x000000ffff0c7224 */ /* 0x000fe400078e00ff */
[----:B------:R-:W-:Y:S02]  /*1ffb0*/  IMAD.MOV.U32 R11, RZ, RZ, 0x181f ;  /* 0x0000181fff0b7424 */ /* 0x000fe400078e00ff */
[----:B------:R-:W-:-:S07]  /*1ffc0*/  IMAD.MOV.U32 R15, RZ, RZ, -0x1 ;  /* 0xffffffffff0f7424 */ /* 0x000fce00078e00ff */
[----:B--2---:R-:W-:Y:S05]  /*1ffd0*/  WARPSYNC.COLLECTIVE R15, `(.L_x_14267) ;  /* 0x000000000f087348 */ /* 0x004fea0003c00000 */
[----:B------:R0:W1:Y:S02]  /*1ffe0*/  SHFL.IDX P6, R14, R13, R12, R11 ;  /* 0x0000000c0d0e7389 */ /* 0x00006400000c000b */
[----:B012---:R-:W-:Y:S01]  /*1fff0*/  ENDCOLLECTIVE ;  /* 0x000000000000791b */ /* 0x007fe20003800000 */
.L_x_14267:
[----:B------:R-:W-:Y:S02]  /*20000*/  IMAD.MOV.U32 R13, RZ, RZ, R3 ;  /* 0x000000ffff0d7224 */ /* 0x000fe400078e0003 */
[----:B------:R-:W-:-:S07]  /*20010*/  IMAD.MOV.U32 R0, RZ, RZ, R14 ;  /* 0x000000ffff007224 */ /* 0x000fce00078e000e */
[----:B------:R-:W-:Y:S05]  /*20020*/  WARPSYNC.COLLECTIVE R15, `(.L_x_14268) ;  /* 0x000000000f087348 */ /* 0x000fea0003c00000 */
[----:B------:R0:W1:Y:S02]  /*20030*/  SHFL.IDX P6, R14, R13, R12, R11 ;  /* 0x0000000c0d0e7389 */ /* 0x00006400000c000b */
[----:B01----:R-:W-:Y:S01]  /*20040*/  ENDCOLLECTIVE ;  /* 0x000000000000791b */ /* 0x003fe20003800000 */
.L_x_14268:
[----:B------:R-:W-:Y:S05]  /*20050*/  BRA `(.L_x_14269) ;  /* 0xffffff5c00547947 */ /* 0x000fea000383ffff */
.L_x_14042:
[----:B------:R-:W-:Y:S01]  /*20060*/  BSSY B1, `(.L_x_14270) ;  /* 0x0000008000017945 */ /* 0x000fe20003800000 */
[----:B----4-:R-:W-:Y:S01]  /*20070*/  IMAD.MOV.U32 R13, RZ, RZ, R4 ;  /* 0x000000ffff0d7224 */ /* 0x010fe200078e0004 */
[----:B------:R-:W-:Y:S01]  /*20080*/  MOV R11, 0x181f ;  /* 0x0000181f000b7802 */ /* 0x000fe20000000f00 */
[----:B------:R-:W-:Y:S02]  /*20090*/  IMAD.MOV.U32 R12, RZ, RZ, 0x1 ;  /* 0x00000001ff0c7424 */ /* 0x000fe400078e00ff */
[----:B------:R-:W-:-:S07]  /*200a0*/  IMAD.MOV.U32 R15, RZ, RZ, -0x1 ;  /* 0xffffffffff0f7424 */ /* 0x000fce00078e00ff */
[----:B0123--:R-:W-:Y:S05]  /*200b0*/  WARPSYNC.COLLECTIVE R15, `(.L_x_14271) ;  /* 0x000000000f087348 */ /* 0x00ffea0003c00000 */
[----:B---3--:R3:W4:Y:S02]  /*200c0*/  SHFL.IDX P6, R14, R13, R12, R11 ;  /* 0x0000000c0d0e7389 */ /* 0x00872400000c000b */
[----:B01234-:R-:W-:Y:S01]  /*200d0*/  ENDCOLLECTIVE ;  /* 0x000000000000791b */ /* 0x01ffe20003800000 */
.L_x_14271:
[----:B------:R-:W-:Y:S05]  /*200e0*/  BSYNC B1 ;  /* 0x0000000000017941 */ /* 0x000fea0003800000 */
.L_x_14270:
        /* <DEDUP_REMOVED lines=8> */
.L_x_14272:
[----:B------:R-:W-:Y:S05]  /*20170*/  BRA `(.L_x_14273) ;  /* 0xffffff5c00847947 */ /* 0x000fea000383ffff */
.L_x_14045:
[----:B------:R-:W-:Y:S01]  /*20180*/  BSSY B1, `(.L_x_14274) ;  /* 0x0000008000017945 */ /* 0x000fe20003800000 */
[----:B----4-:R-:W-:Y:S02]  /*20190*/  IMAD.MOV.U32 R13, RZ, RZ, R4 ;  /* 0x000000ffff0d7224 */ /* 0x010fe400078e0004 */
[----:B------:R-:W-:Y:S02]  /*201a0*/  IMAD.MOV.U32 R12, RZ, RZ, 0x2 ;  /* 0x00000002ff0c7424 */ /* 0x000fe400078e00ff */
[----:B------:R-:W-:Y:S02]  /*201b0*/  IMAD.MOV.U32 R11, RZ, RZ, 0x181f ;  /* 0x0000181fff0b7424 */ /* 0x000fe400078e00ff */
[----:B------:R-:W-:-:S07]  /*201c0*/  IMAD.MOV.U32 R15, RZ, RZ, -0x1 ;  /* 0xffffffffff0f7424 */ /* 0x000fce00078e00ff */
[----:B0123--:R-:W-:Y:S05]  /*201d0*/  WARPSYNC.COLLECTIVE R15, `(.L_x_14275) ;  /* 0x000000000f087348 */ /* 0x00ffea0003c00000 */
[----:B---3--:R3:W4:Y:S02]  /*201e0*/  SHFL.IDX P6, R14, R13, R12, R11 ;  /* 0x0000000c0d0e7389 */ /* 0x00872400000c000b */
[----:B01234-:R-:W-:Y:S01]  /*201f0*/  ENDCOLLECTIVE ;  /* 0x000000000000791b */ /* 0x01ffe20003800000 */
.L_x_14275:
[----:B------:R-:W-:Y:S05]  /*20200*/  BSYNC B1 ;  /* 0x0000000000017941 */ /* 0x000fea0003800000 */
.L_x_14274:
        /* <DEDUP_REMOVED lines=8> */
.L_x_14276:
[----:B------:R-:W-:Y:S05]  /*20290*/  BRA `(.L_x_14277) ;  /* 0xffffff5c00b07947 */ /* 0x000fea000383ffff */
.L_x_14048:
        /* <DEDUP_REMOVED lines=8> */
.L_x_14279:
[----:B------:R-:W-:Y:S05]  /*20320*/  BSYNC B1 ;  /* 0x0000000000017941 */ /* 0x000fea0003800000 */
.L_x_14278:
        /* <DEDUP_REMOVED lines=8> */
.L_x_14280:
[----:B------:R-:W-:Y:S05]  /*203b0*/  BRA `(.L_x_14281) ;  /* 0xffffff5c00dc7947 */ /* 0x000fea000383ffff */
.L_x_14067:
        /* <DEDUP_REMOVED lines=11> */
.L_x_14283:
[----:B------:R-:W-:Y:S05]  /*20470*/  BSYNC B1 ;  /* 0x0000000000017941 */ /* 0x000fea0003800000 */
.L_x_14282:
[----:B------:R-:W-:Y:S05]  /*20480*/  BRA `(.L_x_14284) ;  /* 0xffffff7c00407947 */ /* 0x000fea000383ffff */
.L_x_14069:
[----:B------:R-:W-:Y:S01]  /*20490*/  BSSY B1, `(.L_x_14285) ;  /* 0x0000006000017945 */ /* 0x000fe20003800000 */
[----:B------:R-:W-:-:S07]  /*204a0*/  IMAD.MOV.U32 R15, RZ, RZ, -0x1 ;  /* 0xffffffffff0f7424 */ /* 0x000fce00078e00ff */
[----:B0-----:R-:W-:Y:S05]  /*204b0*/  WARPSYNC.COLLECTIVE R15, `(.L_x_14286) ;  /* 0x000000000f0c7348 */ /* 0x001fea0003c00000 */
[----:B------:R-:W-:Y:S02]  /*204c0*/  ELECT P6, UR62, PT ;  /* 0x00000000003e782f */ /* 0x000fe400038c0000 */
[----:B------:R-:W-:Y:S01]  /*204d0*/  MOV R14, UR62 ;  /* 0x0000003e000e7c02 */ /* 0x000fe20008000f00 */
[----:B0-----:R-:W-:Y:S10]  /*204e0*/  ENDCOLLECTIVE ;  /* 0x000000000000791b */ /* 0x001ff40003800000 */
.L_x_14286:
[----:B------:R-:W-:Y:S05]  /*204f0*/  BSYNC B1 ;  /* 0x0000000000017941 */ /* 0x000fea0003800000 */
.L_x_14285:
[----:B------:R-:W-:Y:S05]  /*20500*/  BRA `(.L_x_14068) ;  /* 0xffffff7c00387947 */ /* 0x000fea000383ffff */
.L_x_14071:
[----:B0-----:R0:W1:Y:S02]  /*20510*/  SYNCS.PHASECHK.TRANS64.TRYWAIT P0, [R18+URZ+0x22820], R4 ;  /* 0x02282004120075a7 */ /* 0x001064000800017f */
[----:B-1----:R-:W-:Y:S05]  /*20520*/  @!P0 NANOSLEEP.SYNCS 0x989680 ;  /* 0x009896800000895d */ /* 0x002fea0003900000 */
[----:B------:R-:W1:Y:S02]  /*20530*/  @!P0 SYNCS.PHASECHK.TRANS64 P0, [R18+URZ+0x22820], R4 ;  /* 0x02282004120085a7 */ /* 0x000e64000800007f */
[----:B-1----:R-:W-:Y:S05]  /*20540*/  @!P0 BRA `(.L_x_14071) ;  /* 0xfffffffc00f08947 */ /* 0x002fea000383ffff */
[----:B------:R-:W-:Y:S05]  /*20550*/  BRA `(.L_x_14287) ;  /* 0xffffff7c00487947 */ /* 0x000fea000383ffff */
.L_x_14075:
[----:B0-----:R0:W1:Y:S02]  /*20560*/  SYNCS.PHASECHK.TRANS64.TRYWAIT P0, [R4+URZ+0x228a0], R9 ;  /* 0x0228a009040075a7 */ /* 0x001064000800017f */
[----:B-1----:R-:W-:Y:S05]  /*20570*/  @!P0 NANOSLEEP.SYNCS 0x989680 ;  /* 0x009896800000895d */ /* 0x002fea0003900000 */
[----:B------:R-:W1:Y:S02]  /*20580*/  @!P0 SYNCS.PHASECHK.TRANS64 P0, [R4+URZ+0x228a0], R9 ;  /* 0x0228a009040085a7 */ /* 0x000e64000800007f */
[----:B-1----:R-:W-:Y:S05]  /*20590*/  @!P0 BRA `(.L_x_14075) ;  /* 0xfffffffc00f08947 */ /* 0x002fea000383ffff */
[----:B------:R-:W-:Y:S05]  /*205a0*/  BRA `(.L_x_14288) ;  /* 0xffffff7c00687947 */ /* 0x000fea000383ffff */
.L_x_14080:
[----:B-1----:R1:W2:Y:S02]  /*205b0*/  SYNCS.PHASECHK.TRANS64.TRYWAIT P0, [R4+URZ+0x228c0], R9 ;  /* 0x0228c009040075a7 */ /* 0x0022a4000800017f */
[----:B--2---:R-:W-:Y:S05]  /*205c0*/  @!P0 NANOSLEEP.SYNCS 0x989680 ;  /* 0x009896800000895d */ /* 0x004fea0003900000 */
[----:B------:R-:W2:Y:S02]  /*205d0*/  @!P0 SYNCS.PHASECHK.TRANS64 P0, [R4+URZ+0x228c0], R9 ;  /* 0x0228c009040085a7 */ /* 0x000ea4000800007f */
[----:B--2---:R-:W-:Y:S05]  /*205e0*/  @!P0 BRA `(.L_x_14080) ;  /* 0xfffffffc00f08947 */ /* 0x004fea000383ffff */
[----:B------:R-:W-:Y:S05]  /*205f0*/  BRA `(.L_x_14289) ;  /* 0xffffff7c00e87947 */ /* 0x000fea000383ffff */
.L_x_14090:
[----:B0-----:R0:W1:Y:S02]  /*20600*/  SYNCS.PHASECHK.TRANS64.TRYWAIT P1, [R5+URZ+0x228a0], R6 ;  /* 0x0228a006050075a7 */ /* 0x001064000802017f */
[----:B-1----:R-:W-:Y:S05]  /*20610*/  @!P1 NANOSLEEP.SYNCS 0x989680 ;  /* 0x009896800000995d */ /* 0x002fea0003900000 */
[----:B------:R-:W1:Y:S02]  /*20620*/  @!P1 SYNCS.PHASECHK.TRANS64 P1, [R5+URZ+0x228a0], R6 ;  /* 0x0228a006050095a7 */ /* 0x000e64000802007f */
[----:B-1----:R-:W-:Y:S05]  /*20630*/  @!P1 BRA `(.L_x_14090) ;  /* 0xfffffffc00f09947 */ /* 0x002fea000383ffff */
[----:B------:R-:W-:Y:S05]  /*20640*/  BRA `(.L_x_14290) ;  /* 0xffffff8400787947 */ /* 0x000fea000383ffff */
.L_x_14095:
[----:B-1----:R1:W2:Y:S02]  /*20650*/  SYNCS.PHASECHK.TRANS64.TRYWAIT P1, [R5+URZ+0x228c0], R6 ;  /* 0x0228c006050075a7 */ /* 0x0022a4000802017f */
[----:B--2---:R-:W-:Y:S05]  /*20660*/  @!P1 NANOSLEEP.SYNCS 0x989680 ;  /* 0x009896800000995d */ /* 0x004fea0003900000 */
[----:B------:R-:W2:Y:S02]  /*20670*/  @!P1 SYNCS.PHASECHK.TRANS64 P1, [R5+URZ+0x228c0], R6 ;  /* 0x0228c006050095a7 */ /* 0x000ea4000802007f */
[----:B--2---:R-:W-:Y:S05]  /*20680*/  @!P1 BRA `(.L_x_14095) ;  /* 0xfffffffc00f09947 */ /* 0x004fea000383ffff */
[----:B------:R-:W-:Y:S05]  /*20690*/  BRA `(.L_x_14291) ;  /* 0xffffff8400f47947 */ /* 0x000fea000383ffff */
.L_x_14113:
        /* <DEDUP_REMOVED lines=11> */
.L_x_14293:
[----:B------:R-:W-:Y:S05]  /*20750*/  BSYNC B0 ;  /* 0x0000000000007941 */ /* 0x000fea0003800000 */
.L_x_14292:
[----:B------:R-:W-:Y:S05]  /*20760*/  BRA `(.L_x_14294) ;  /* 0xffffff9400ac7947 */ /* 0x000fea000383ffff */
.L_x_14115:
[----:B------:R-:W-:Y:S01]  /*20770*/  BSSY B0, `(.L_x_14295) ;  /* 0x0000006000007945 */ /* 0x000fe20003800000 */
[----:B------:R-:W-:-:S07]  /*20780*/  IMAD.MOV.U32 R15, RZ, RZ, -0x1 ;  /* 0xffffffffff0f7424 */ /* 0x000fce00078e00ff */
[----:B0-----:R-:W-:Y:S05]  /*20790*/  WARPSYNC.COLLECTIVE R15, `(.L_x_14296) ;  /* 0x000000000f0c7348 */ /* 0x001fea0003c00000 */
[----:B------:R-:W-:Y:S02]  /*207a0*/  ELECT P6, UR62, PT ;  /* 0x00000000003e782f */ /* 0x000fe400038c0000 */
[----:B------:R-:W-:Y:S01]  /*207b0*/  MOV R14, UR62 ;  /* 0x0000003e000e7c02 */ /* 0x000fe20008000f00 */
[----:B0-----:R-:W-:Y:S10]  /*207c0*/  ENDCOLLECTIVE ;  /* 0x000000000000791b */ /* 0x001ff40003800000 */
.L_x_14296:
[----:B------:R-:W-:Y:S05]  /*207d0*/  BSYNC B0 ;  /* 0x0000000000007941 */ /* 0x000fea0003800000 */
.L_x_14295:
[----:B------:R-:W-:Y:S05]  /*207e0*/  BRA `(.L_x_14297) ;  /* 0xffffff9400b07947 */ /* 0x000fea000383ffff */
.L_x_14117:
[----:B-1----:R1:W2:Y:S02]  /*207f0*/  SYNCS.PHASECHK.TRANS64.TRYWAIT P0, [R0+URZ+0x22840], R2 ;  /* 0x02284002000075a7 */ /* 0x0022a4000800017f */
[----:B--2---:R-:W-:Y:S05]  /*20800*/  @!P0 NANOSLEEP.SYNCS 0x989680 ;  /* 0x009896800000895d */ /* 0x004fea0003900000 */
[----:B------:R-:W2:Y:S02]  /*20810*/  @!P0 SYNCS.PHASECHK.TRANS64 P0, [R0+URZ+0x22840], R2 ;  /* 0x02284002000085a7 */ /* 0x000ea4000800007f */
[----:B--2---:R-:W-:Y:S05]  /*20820*/  @!P0 BRA `(.L_x_14117) ;  /* 0xfffffffc00f08947 */ /* 0x004fea000383ffff */
[----:B------:R-:W-:Y:S05]  /*20830*/  BRA `(.L_x_14298) ;  /* 0xffffff9800147947 */ /* 0x000fea000383ffff */
.L_x_14121:
[----:B------:R-:W2:Y:S01]  /*20840*/  LDL.LU R11, [R1+0x48] ;  /* 0x00004800010b7983 */ /* 0x000ea20000300800 */
[----:B------:R-:W-:Y:S01]  /*20850*/  IMAD.MOV.U32 R13, RZ, RZ, R3 ;  /* 0x000000ffff0d7224 */ /* 0x000fe200078e0003 */
[----:B------:R-:W-:Y:S01]  /*20860*/  MOV R12, RZ ;  /* 0x000000ff000c7202 */ /* 0x000fe20000000f00 */
[----:B------:R-:W-:Y:S01]  /*20870*/  IMAD.MOV.U32 R15, RZ, RZ, -0x1 ;  /* 0xffffffffff0f7424 */ /* 0x000fe200078e00ff */
[----:B------:R-:W0:Y:S02]  /*20880*/  S2R R5, SR_TID.X ;  /* 0x0000000000057919 */ /* 0x000e240000002100 */
        /* <DEDUP_REMOVED lines=10> */
.L_x_14299:
[----:B------:R-:W-:Y:S02]  /*20930*/  IMAD.MOV.U32 R13, RZ, RZ, R4 ;  /* 0x000000ffff0d7224 */ /* 0x000fe400078e0004 */
[----:B------:R-:W-:-:S07]  /*20940*/  IMAD.MOV.U32 R6, RZ, RZ, R14 ;  /* 0x000000ffff067224 */ /* 0x000fce00078e000e */
[----:B------:R-:W-:Y:S05]  /*20950*/  WARPSYNC.COLLECTIVE R15, `(.L_x_14300) ;  /* 0x000000000f087348 */ /* 0x000fea0003c00000 */
[----:B------:R0:W1:Y:S02]  /*20960*/  SHFL.IDX P6, R14, R13, R12, R11 ;  /* 0x0000000c0d0e7389 */ /* 0x00006400000c000b */
[----:B01----:R-:W-:Y:S01]  /*20970*/  ENDCOLLECTIVE ;  /* 0x000000000000791b */ /* 0x003fe20003800000 */
.L_x_14300:
[----:B------:R-:W-:Y:S02]  /*20980*/  IMAD.MOV.U32 R13, RZ, RZ, R3 ;  /* 0x000000ffff0d7224 */ /* 0x000fe400078e0003 */
[----:B------:R-:W-:Y:S02]  /*20990*/  IMAD.MOV.U32 R12, RZ, RZ, 0x1 ;  /* 0x00000001ff0c7424 */ /* 0x000fe400078e00ff */
[----:B------:R-:W-:-:S07]  /*209a0*/  IMAD.MOV.U32 R7, RZ, RZ, R14 ;  /* 0x000000ffff077224 */ /* 0x000fce00078e000e */
[----:B------:R-:W-:Y:S05]  /*209b0*/  WARPSYNC.COLLECTIVE R15, `(.L_x_14301) ;  /* 0x000000000f087348 */ /* 0x000fea0003c00000 */
[----:B------:R0:W1:Y:S02]  /*209c0*/  SHFL.IDX P6, R14, R13, R12, R11 ;  /* 0x0000000c0d0e7389 */ /* 0x00006400000c000b */
[----:B01----:R-:W-:Y:S01]  /*209d0*/  ENDCOLLECTIVE ;  /* 0x000000000000791b */ /* 0x003fe20003800000 */
.L_x_14301:
[----:B------:R-:W-:-:S05]  /*209e0*/  @!P1 LEA R7, P2, R9, R7, 0x1 ;  /* 0x0000000709079211 */ /* 0x000fca00078408ff */
[----:B------:R-:W-:-:S05]  /*209f0*/  @!P1 IMAD.X R6, RZ, RZ, R6, P2 ;  /* 0x000000ffff069224 */ /* 0x000fca00010e0606 */
[----:B------:R-:W-:Y:S02]  /*20a00*/  @!P1 LOP3.LUT R7, R7, R6, RZ, 0x3c, !PT ;  /* 0x0000000607079212 */ /* 0x000fe400078e3cff */
[----:B------:R-:W-:Y:S02]  /*20a10*/  MOV R13, R4 ;  /* 0x00000004000d7202 */ /* 0x000fe40000000f00 */
        /* <DEDUP_REMOVED lines=11> */
.L_x_14302:
[----:B------:R-:W-:Y:S02]  /*20ad0*/  IMAD.MOV.U32 R13, RZ, RZ, R3 ;  /* 0x000000ffff0d7224 */ /* 0x000fe400078e0003 */
[----:B------:R-:W-:Y:S02]  /*20ae0*/  IMAD.MOV.U32 R12, RZ, RZ, 0x2 ;  /* 0x00000002ff0c7424 */ /* 0x000fe400078e00ff */
[----:B------:R-:W-:-:S07]  /*20af0*/  IMAD.MOV.U32 R5, RZ, RZ, R14 ;  /* 0x000000ffff057224 */ /* 0x000fce00078e000e */
[----:B------:R-:W-:Y:S05]  /*20b00*/  WARPSYNC.COLLECTIVE R15, `(.L_x_14303) ;  /* 0x000000000f087348 */ /* 0x000fea0003c00000 */
[----:B------:R0:W1:Y:S02]  /*20b10*/  SHFL.IDX P6, R14, R13, R12, R11 ;  /* 0x0000000c0d0e7389 */ /* 0x00006400000c000b */
[----:B01----:R-:W-:Y:S01]  /*20b20*/  ENDCOLLECTIVE ;  /* 0x000000000000791b */ /* 0x003fe20003800000 */
.L_x_14303:
        /* <DEDUP_REMOVED lines=15> */
.L_x_14304:
[----:B------:R-:W-:Y:S02]  /*20c20*/  IMAD.MOV.U32 R13, RZ, RZ, R3 ;  /* 0x000000ffff0d7224 */ /* 0x000fe400078e0003 */
[----:B------:R-:W-:Y:S02]  /*20c30*/  IMAD.MOV.U32 R12, RZ, RZ, 0x3 ;  /* 0x00000003ff0c7424 */ /* 0x000fe400078e00ff */
[----:B------:R-:W-:-:S07]  /*20c40*/  IMAD.MOV.U32 R5, RZ, RZ, R14 ;  /* 0x000000ffff057224 */ /* 0x000fce00078e000e */
[----:B------:R-:W-:Y:S05]  /*20c50*/  WARPSYNC.COLLECTIVE R15, `(.L_x_14305) ;  /* 0x000000000f087348 */ /* 0x000fea0003c00000 */
[----:B------:R0:W1:Y:S02]  /*20c60*/  SHFL.IDX P6, R14, R13, R12, R11 ;  /* 0x0000000c0d0e7389 */ /* 0x00006400000c000b */
[----:B01----:R-:W-:Y:S01]  /*20c70*/  ENDCOLLECTIVE ;  /* 0x000000000000791b */ /* 0x003fe20003800000 */
.L_x_14305:
        /* <DEDUP_REMOVED lines=15> */
.L_x_14306:
[----:B------:R-:W-:Y:S01]  /*20d70*/  MOV R13, R3 ;  /* 0x00000003000d7202 */ /* 0x000fe20000000f00 */
[----:B------:R-:W-:Y:S02]  /*20d80*/  IMAD.MOV.U32 R12, RZ, RZ, 0x4 ;  /* 0x00000004ff0c7424 */ /* 0x000fe400078e00ff */
[----:B------:R-:W-:-:S07]  /*20d90*/  IMAD.MOV.U32 R5, RZ, RZ, R14 ;  /* 0x000000ffff057224 */ /* 0x000fce00078e000e */
[----:B------:R-:W-:Y:S05]  /*20da0*/  WARPSYNC.COLLECTIVE R15, `(.L_x_14307) ;  /* 0x000000000f087348 */ /* 0x000fea0003c00000 */
[----:B------:R0:W1:Y:S02]  /*20db0*/  SHFL.IDX P6, R14, R13, R12, R11 ;  /* 0x0000000c0d0e7389 */ /* 0x00006400000c000b */
[----:B01----:R-:W-:Y:S01]  /*20dc0*/  ENDCOLLECTIVE ;  /* 0x000000000000791b */ /* 0x003fe20003800000 */
.L_x_14307:
        /* <DEDUP_REMOVED lines=15> */
.L_x_14308:
[----:B------:R-:W-:Y:S02]  /*20ec0*/  IMAD.MOV.U32 R13, RZ, RZ, R3 ;  /* 0x000000ffff0d7224 */ /* 0x000fe400078e0003 */
[----:B------:R-:W-:Y:S02]  /*20ed0*/  IMAD.MOV.U32 R12, RZ, RZ, 0x5 ;  /* 0x00000005ff0c7424 */ /* 0x000fe400078e00ff */
[----:B------:R-:W-:-:S07]  /*20ee0*/  IMAD.MOV.U32 R5, RZ, RZ, R14 ;  /* 0x000000ffff057224 */ /* 0x000fce00078e000e */
[----:B------:R-:W-:Y:S05]  /*20ef0*/  WARPSYNC.COLLECTIVE R15, `(.L_x_14309) ;  /* 0x000000000f087348 */ /* 0x000fea0003c00000 */
[----:B------:R0:W1:Y:S02]  /*20f00*/  SHFL.IDX P6, R14, R13, R12, R11 ;  /* 0x0000000c0d0e7389 */ /* 0x00006400000c000b */
[----:B01----:R-:W-:Y:S01]  /*20f10*/  ENDCOLLECTIVE ;  /* 0x000000000000791b */ /* 0x003fe20003800000 */
.L_x_14309:
        /* <DEDUP_REMOVED lines=9> */
[----:B------:R0:W-:Y:S02]  /*20fb0*/  @!P1 LDGSTS.E.BYPASS.LTC128B.128 [R8+0x1a400], desc[UR40][R6.64], !P0 ;  /* 0x1a40000006089fae */ /* 0x0001e4000c101d68 */
[----:B------:R-:W-:Y:S01]  /*20fc0*/  ISETP.GE.AND P1, PT, R5, R0, PT ;  /* 0x000000000500720c */ /* 0x000fe20003f26270 */
[----:B0-----:R-:W-:-:S12]  /*20fd0*/  IMAD.MOV.U32 R6, RZ, RZ, R14 ;  /* 0x000000ffff067224 */ /* 0x001fd800078e000e */
[----:B------:R-:W-:Y:S05]  /*20fe0*/  WARPSYNC.COLLECTIVE R15, `(.L_x_14310) ;  /* 0x000000000f087348 */ /* 0x000fea0003c00000 */
[----:B------:R0:W1:Y:S02]  /*20ff0*/  SHFL.IDX P6, R14, R13, R12, R11 ;  /* 0x0000000c0d0e7389 */ /* 0x00006400000c000b */
[----:B01----:R-:W-:Y:S01]  /*21000*/  ENDCOLLECTIVE ;  /* 0x000000000000791b */ /* 0x003fe20003800000 */
.L_x_14310:
[----:B------:R-:W-:Y:S02]  /*21010*/  IMAD.MOV.U32 R13, RZ, RZ, R3 ;  /* 0x000000ffff0d7224 */ /* 0x000fe400078e0003 */
[----:B------:R-:W-:Y:S02]  /*21020*/  IMAD.MOV.U32 R12, RZ, RZ, 0x6 ;  /* 0x00000006ff0c7424 */ /* 0x000fe400078e00ff */
[----:B------:R-:W-:-:S07]  /*21030*/  IMAD.MOV.U32 R5, RZ, RZ, R14 ;  /* 0x000000ffff057224 */ /* 0x000fce00078e000e */
[----:B------:R-:W-:Y:S05]  /*21040*/  WARPSYNC.COLLECTIVE R15, `(.L_x_14311) ;  /* 0x000000000f087348 */ /* 0x000fea0003c00000 */
[----:B------:R0:W1:Y:S02]  /*21050*/  SHFL.IDX P6, R14, R13, R12, R11 ;  /* 0x0000000c0d0e7389 */ /* 0x00006400000c000b */
[----:B01----:R-:W-:Y:S01]  /*21060*/  ENDCOLLECTIVE ;  /* 0x000000000000791b */ /* 0x003fe20003800000 */
.L_x_14311:
        /* <DEDUP_REMOVED lines=13> */
.L_x_14312:
        /* <DEDUP_REMOVED lines=8> */
.L_x_14313:
        /* <DEDUP_REMOVED lines=13> */
.L_x_14314:
[----:B------:R-:W-:Y:S01]  /*21290*/  IMAD.MOV.U32 R3, RZ, RZ, R14 ;  /* 0x000000ffff037224 */ /* 0x000fe200078e000e */
[----:B------:R-:W-:Y:S06]  /*212a0*/  BRA `(.L_x_14315) ;  /* 0xffffff9800987947 */ /* 0x000fec000383ffff */
.L_x_14124:
[----:B0-----:R0:W1:Y:S02]  /*212b0*/  SYNCS.PHASECHK.TRANS64.TRYWAIT P0, [R18+URZ+0x22820], R0 ;  /* 0x02282000120075a7 */ /* 0x001064000800017f */
[----:B-1----:R-:W-:Y:S05]  /*212c0*/  @!P0 NANOSLEEP.SYNCS 0x989680 ;  /* 0x009896800000895d */ /* 0x002fea0003900000 */
[----:B------:R-:W1:Y:S02]  /*212d0*/  @!P0 SYNCS.PHASECHK.TRANS64 P0, [R18+URZ+0x22820], R0 ;  /* 0x02282000120085a7 */ /* 0x000e64000800007f */
[----:B-1----:R-:W-:Y:S05]  /*212e0*/  @!P0 BRA `(.L_x_14124) ;  /* 0xfffffffc00f08947 */ /* 0x002fea000383ffff */
[----:B------:R-:W-:Y:S05]  /*212f0*/  BRA `(.L_x_14316) ;  /* 0xffffff9800f47947 */ /* 0x000fea000383ffff */
.L_x_14128:
[----:B0-----:R0:W1:Y:S02]  /*21300*/  SYNCS.PHASECHK.TRANS64.TRYWAIT P0, [R2+URZ+0x22860], R0 ;  /* 0x02286000020075a7 */ /* 0x001064000800017f */
[----:B-1----:R-:W-:Y:S05]  /*21310*/  @!P0 NANOSLEEP.SYNCS 0x989680 ;  /* 0x009896800000895d */ /* 0x002fea0003900000 */
[----:B------:R-:W1:Y:S02]  /*21320*/  @!P0 SYNCS.PHASECHK.TRANS64 P0, [R2+URZ+0x22860], R0 ;  /* 0x02286000020085a7 */ /* 0x000e64000800007f */
[----:B-1----:R-:W-:Y:S05]  /*21330*/  @!P0 BRA `(.L_x_14128) ;  /* 0xfffffffc00f08947 */ /* 0x002fea000383ffff */
[----:B------:R-:W-:Y:S05]  /*21340*/  BRA `(.L_x_14317) ;  /* 0xffffff9c00187947 */ /* 0x000fea000383ffff */
.L_x_14143:
[----:B-1----:R1:W2:Y:S02]  /*21350*/  SYNCS.PHASECHK.TRANS64.TRYWAIT P0, [R2+URZ+0x22840], R6 ;  /* 0x02284006020075a7 */ /* 0x0022a4000800017f */
[----:B--2---:R-:W-:Y:S05]  /*21360*/  @!P0 NANOSLEEP.SYNCS 0x989680 ;  /* 0x009896800000895d */ /* 0x004fea0003900000 */
[----:B------:R-:W2:Y:S02]  /*21370*/  @!P0 SYNCS.PHASECHK.TRANS64 P0, [R2+URZ+0x22840], R6 ;  /* 0x02284006020085a7 */ /* 0x000ea4000800007f */
[----:B--2---:R-:W-:Y:S05]  /*21380*/  @!P0 BRA `(.L_x_14143) ;  /* 0xfffffffc00f08947 */ /* 0x004fea000383ffff */
[----:B------:R-:W-:Y:S05]  /*21390*/  BRA `(.L_x_14318) ;  /* 0xffffffa400407947 */ /* 0x000fea000383ffff */
.L_x_14148:
[----:B0-----:R0:W2:Y:S02]  /*213a0*/  SYNCS.PHASECHK.TRANS64.TRYWAIT P0, [R2+URZ+0x22860], R6 ;  /* 0x02286006020075a7 */ /* 0x0010a4000800017f */
[----:B--2---:R-:W-:Y:S05]  /*213b0*/  @!P0 NANOSLEEP.SYNCS 0x989680 ;  /* 0x009896800000895d */ /* 0x004fea0003900000 */
[----:B------:R-:W2:Y:S02]  /*213c0*/  @!P0 SYNCS.PHASECHK.TRANS64 P0, [R2+URZ+0x22860], R6 ;  /* 0x02286006020085a7 */ /* 0x000ea4000800007f */
[----:B--2---:R-:W-:Y:S05]  /*213d0*/  @!P0 BRA `(.L_x_14148) ;  /* 0xfffffffc00f08947 */ /* 0x004fea000383ffff */
[----:B------:R-:W-:Y:S05]  /*213e0*/  BRA `(.L_x_14319) ;  /* 0xffffffa400c07947 */ /* 0x000fea000383ffff */
.L_x_14159:
[----:B-1----:R1:W2:Y:S02]  /*213f0*/  SYNCS.PHASECHK.TRANS64.TRYWAIT P0, [R3+URZ+0x22840], R2 ;  /* 0x02284002030075a7 */ /* 0x0022a4000800017f */
[----:B--2---:R-:W-:Y:S05]  /*21400*/  @!P0 NANOSLEEP.SYNCS 0x989680 ;  /* 0x009896800000895d */ /* 0x004fea0003900000 */
[----:B------:R-:W2:Y:S02]  /*21410*/  @!P0 SYNCS.PHASECHK.TRANS64 P0, [R3+URZ+0x22840], R2 ;  /* 0x02284002030085a7 */ /* 0x000ea4000800007f */
[----:B--2---:R-:W-:Y:S05]  /*21420*/  @!P0 BRA `(.L_x_14159) ;  /* 0xfffffffc00f08947 */ /* 0x004fea000383ffff */
[----:B------:R-:W-:Y:S05]  /*21430*/  BRA `(.L_x_14320) ;  /* 0xffffffac00b07947 */ /* 0x000fea000383ffff */
.L_x_14164:
[----:B0-----:R0:W2:Y:S02]  /*21440*/  SYNCS.PHASECHK.TRANS64.TRYWAIT P0, [R3+URZ+0x22860], R2 ;  /* 0x02286002030075a7 */ /* 0x0010a4000800017f */
[----:B--2---:R-:W-:Y:S05]  /*21450*/  @!P0 NANOSLEEP.SYNCS 0x989680 ;  /* 0x009896800000895d */ /* 0x004fea0003900000 */
[----:B------:R-:W2:Y:S02]  /*21460*/  @!P0 SYNCS.PHASECHK.TRANS64 P0, [R3+URZ+0x22860], R2 ;  /* 0x02286002030085a7 */ /* 0x000ea4000800007f */
[----:B--2---:R-:W-:Y:S05]  /*21470*/  @!P0 BRA `(.L_x_14164) ;  /* 0xfffffffc00f08947 */ /* 0x004fea000383ffff */
[----:B------:R-:W-:Y:S05]  /*21480*/  BRA `(.L_x_14321) ;  /* 0xffffffb0002c7947 */ /* 0x000fea000383ffff */
.L_x_14175:
[----:B-1----:R1:W2:Y:S02]  /*21490*/  SYNCS.PHASECHK.TRANS64.TRYWAIT P0, [R3+URZ+0x22840], R2 ;  /* 0x02284002030075a7 */ /* 0x0022a4000800017f */
[----:B--2---:R-:W-:Y:S05]  /*214a0*/  @!P0 NANOSLEEP.SYNCS 0x989680 ;  /* 0x009896800000895d */ /* 0x004fea0003900000 */
[----:B------:R-:W2:Y:S02]  /*214b0*/  @!P0 SYNCS.PHASECHK.TRANS64 P0, [R3+URZ+0x22840], R2 ;  /* 0x02284002030085a7 */ /* 0x000ea4000800007f */
[----:B--2---:R-:W-:Y:S05]  /*214c0*/  @!P0 BRA `(.L_x_14175) ;  /* 0xfffffffc00f08947 */ /* 0x004fea000383ffff */
[----:B------:R-:W-:Y:S05]  /*214d0*/  BRA `(.L_x_14322) ;  /* 0xffffffb400fc7947 */ /* 0x000fea000383ffff */
.L_x_14180:
[----:B--2---:R2:W3:Y:S02]  /*214e0*/  SYNCS.PHASECHK.TRANS64.TRYWAIT P0, [R3+URZ+0x22860], R2 ;  /* 0x02286002030075a7 */ /* 0x0044e4000800017f */
[----:B---3--:R-:W-:Y:S05]  /*214f0*/  @!P0 NANOSLEEP.SYNCS 0x989680 ;  /* 0x009896800000895d */ /* 0x008fea0003900000 */
[----:B------:R-:W3:Y:S02]  /*21500*/  @!P0 SYNCS.PHASECHK.TRANS64 P0, [R3+URZ+0x22860], R2 ;  /* 0x02286002030085a7 */ /* 0x000ee4000800007f */
[----:B---3--:R-:W-:Y:S05]  /*21510*/  @!P0 BRA `(.L_x_14180) ;  /* 0xfffffffc00f08947 */ /* 0x008fea000383ffff */
[----:B------:R-:W-:Y:S05]  /*21520*/  BRA `(.L_x_14323) ;  /* 0xffffffb8007c7947 */ /* 0x000fea000383ffff */
.L_x_14192:
        /* <DEDUP_REMOVED lines=9> */
.L_x_14325:
[----:B------:R-:W-:Y:S05]  /*215c0*/  BSYNC B0 ;  /* 0x0000000000007941 */ /* 0x000fea0003800000 */
.L_x_14324:
[----:B------:R0:W5:Y:S01]  /*215d0*/  LDL R2, [R1+0xc] ;  /* 0x00000c0001027983 */ /* 0x0001620000100800 */
[----:B------:R-:W-:Y:S01]  /*215e0*/  MOV R13, R0 ;  /* 0x00000000000d7202 */ /* 0x000fe20000000f00 */
[----:B------:R-:W-:Y:S02]  /*215f0*/  IMAD.MOV.U32 R12, RZ, RZ, 0x1 ;  /* 0x00000001ff0c7424 */ /* 0x000fe400078e00ff */
[----:B------:R-:W-:Y:S02]  /*21600*/  IMAD.MOV.U32 R11, RZ, RZ, 0x1f ;  /* 0x0000001fff0b7424 */ /* 0x000fe400078e00ff */
[----:B------:R-:W-:Y:S02]  /*21610*/  IMAD.MOV.U32 R15, RZ, RZ, -0x1 ;  /* 0xffffffffff0f7424 */ /* 0x000fe400078e00ff */
[----:B0-----:R-:W-:-:S07]  /*21620*/  IMAD.MOV.U32 R5, RZ, RZ, R14 ;  /* 0x000000ffff057224 */ /* 0x001fce00078e000e */
[----:B-----5:R-:W-:Y:S05]  /*21630*/  WARPSYNC.COLLECTIVE R15, `(.L_x_14326) ;  /* 0x000000000f087348 */ /* 0x020fea0003c00000 */
[----:B------:R0:W1:Y:S02]  /*21640*/  SHFL.IDX P6, R14, R13, R12, R11 ;  /* 0x0000000c0d0e7389 */ /* 0x00006400000c000b */
[----:B01---5:R-:W-:Y:S01]  /*21650*/  ENDCOLLECTIVE ;  /* 0x000000000000791b */ /* 0x023fe20003800000 */
.L_x_14326:
        /* <DEDUP_REMOVED lines=26> */
.L_x_14327:
        /* <DEDUP_REMOVED lines=8> */
.L_x_14328:
        /* <DEDUP_REMOVED lines=8> */
.L_x_14329:
        /* <DEDUP_REMOVED lines=8> */
.L_x_14330:
        /* <DEDUP_REMOVED lines=8> */
.L_x_14331:
        /* <DEDUP_REMOVED lines=9> */
.L_x_14332:
[----:B------:R-:W-:Y:S01]  /*21a90*/  IMAD.MOV.U32 R9, RZ, RZ, R14 ;  /* 0x000000ffff097224 */ /* 0x000fe200078e000e */
[----:B------:R-:W-:Y:S06]  /*21aa0*/  BRA `(.L_x_14333) ;  /* 0xffffffbc00cc7947 */ /* 0x000fec000383ffff */
.L_x_14195:
        /* <DEDUP_REMOVED lines=8> */
.L_x_14335:
[----:B------:R-:W-:Y:S05]  /*21b30*/  BSYNC B0 ;  /* 0x0000000000007941 */ /* 0x000fea0003800000 */
.L_x_14334:
        /* <DEDUP_REMOVED lines=10> */
.L_x_14336:
        /* <DEDUP_REMOVED lines=8> */
.L_x_14337:
        /* <DEDUP_REMOVED lines=8> */
.L_x_14338:
        /* <DEDUP_REMOVED lines=8> */
.L_x_14339:
        /* <DEDUP_REMOVED lines=9> */
.L_x_14340:
[----:B------:R-:W-:Y:S01]  /*21df0*/  IMAD.MOV.U32 R9, RZ, RZ, R14 ;  /* 0x000000ffff097224 */ /* 0x000fe200078e000e */
[----:B------:R-:W-:Y:S06]  /*21e00*/  BRA `(.L_x_14341) ;  /* 0xffffffbc00a07947 */ /* 0x000fec000383ffff */
.L_x_14197:
[----:B------:R-:W-:Y:S01]  /*21e10*/  BSSY B0, `(.L_x_14342) ;  /* 0x0000006000007945 */ /* 0x000fe20003800000 */
[----:B------:R-:W-:Y:S01]  /*21e20*/  PLOP3.LUT P6, PT, P6, PT, PT, 0x8, 0x0 ;  /* 0x000000000000781c */ /* 0x000fe200037ce170 */
[----:B------:R-:W-:-:S12]  /*21e30*/  IMAD.MOV.U32 R15, RZ, RZ, -0x1 ;  /* 0xffffffffff0f7424 */ /* 0x000fd800078e00ff */
[----:B0-----:R-:W-:Y:S05]  /*21e40*/  WARPSYNC.COLLECTIVE R15, `(.L_x_14343) ;  /* 0x000000000f087348 */ /* 0x001fea0003c00000 */
[----:B------:R-:W-:Y:S01]  /*21e50*/  VOTE.ANY R14, PT, P6 ;  /* 0x00000000000e7806 */ /* 0x000fe200030e0100 */
[----:B0-----:R-:W-:Y:S06]  /*21e60*/  ENDCOLLECTIVE ;  /* 0x000000000000791b */ /* 0x001fec0003800000 */
.L_x_14343:
[----:B------:R-:W-:Y:S05]  /*21e70*/  BSYNC B0 ;  /* 0x0000000000007941 */ /* 0x000fea0003800000 */
.L_x_14342:
        /* <DEDUP_REMOVED lines=10> */
.L_x_14344:
[----:B------:R-:W-:Y:S02]  /*21f20*/  IMAD.MOV.U32 R13, RZ, RZ, R6 ;  /* 0x000000ffff0d7224 */ /* 0x000fe400078e0006 */
[----:B------:R-:W-:-:S07]  /*21f30*/  IMAD.MOV.U32 R4, RZ, RZ, R14 ;  /* 0x000000ffff047224 */ /* 0x000fce00078e000e */
[----:B------:R-:W-:Y:S05]  /*21f40*/  WARPSYNC.COLLECTIVE R15, `(.L_x_14345) ;  /* 0x000000000f087348 */ /* 0x000fea0003c00000 */
[----:B------:R0:W1:Y:S02]  /*21f50*/  SHFL.IDX P6, R14, R13, R12, R11 ;  /* 0x0000000c0d0e7389 */ /* 0x00006400000c000b */
[----:B01----:R-:W-:Y:S01]  /*21f60*/  ENDCOLLECTIVE ;  /* 0x000000000000791b */ /* 0x003fe20003800000 */
.L_x_14345:
[----:B------:R-:W-:Y:S01]  /*21f70*/  IMAD.MOV.U32 R6, RZ, RZ, R14 ;  /* 0x000000ffff067224 */ /* 0x000fe200078e000e */
[----:B------:R-:W-:-:S05]  /*21f80*/  IADD3 R10, R3, R10, RZ ;  /* 0x0000000a030a7210 */ /* 0x000fca0007ffe0ff */
[----:B------:R0:W-:Y:S01]  /*21f90*/  STL [R1+0xc], R10 ;  /* 0x00000c0a01007387 */ /* 0x0001e20000100800 */
[----:B------:R-:W-:Y:S05]  /*21fa0*/  BRA `(.L_x_14346) ;  /* 0xffffffbc00807947 */ /* 0x000fea000383ffff */
.L_x_14199:
        /* <DEDUP_REMOVED lines=8> */
.L_x_14348:
[----:B------:R-:W-:Y:S05]  /*22030*/  BSYNC B0 ;  /* 0x0000000000007941 */ /* 0x000fea0003800000 */
.L_x_14347:
[----:B------:R-:W-:Y:S01]  /*22040*/  IMAD.MOV.U32 R8, RZ, RZ, R14 ;  /* 0x000000ffff087224 */ /* 0x000fe200078e000e */
[----:B------:R-:W-:Y:S06]  /*22050*/  BRA `(.L_x_14198) ;  /* 0xffffffbc006c7947 */ /* 0x000fec000383ffff */
.L_x_14205:
[----:B0-----:R0:W1:Y:S02]  /*22060*/  SYNCS.PHASECHK.TRANS64.TRYWAIT P0, [R0+URZ+0x22820], R3 ;  /* 0x02282003000075a7 */ /* 0x001064000800017f */
[----:B-1----:R-:W-:Y:S05]  /*22070*/  @!P0 NANOSLEEP.SYNCS 0x989680 ;  /* 0x009896800000895d */ /* 0x002fea0003900000 */
[----:B------:R-:W1:Y:S02]  /*22080*/  @!P0 SYNCS.PHASECHK.TRANS64 P0, [R0+URZ+0x22820], R3 ;  /* 0x02282003000085a7 */ /* 0x000e64000800007f */
[----:B-1----:R-:W-:Y:S05]  /*22090*/  @!P0 BRA `(.L_x_14205) ;  /* 0xfffffffc00f08947 */ /* 0x002fea000383ffff */
[----:B------:R-:W-:Y:S05]  /*220a0*/  BRA `(.L_x_14349) ;  /* 0xffffffc800087947 */ /* 0x000fea000383ffff */
.L_x_14206:
        /* <DEDUP_REMOVED lines=11> */
.L_x_14351:
[----:B------:R-:W-:Y:S05]  /*22160*/  BSYNC B0 ;  /* 0x0000000000007941 */ /* 0x000fea0003800000 */
.L_x_14350:
[----:B------:R-:W-:Y:S05]  /*22170*/  BRA `(.L_x_14352) ;  /* 0xffffffc400f07947 */ /* 0x000fea000383ffff */
.L_x_14207:
[----:B------:R-:W-:Y:S01]  /*22180*/  BSSY B0, `(.L_x_14353) ;  /* 0x0000006000007945 */ /* 0x000fe20003800000 */
[----:B------:R-:W-:-:S07]  /*22190*/  IMAD.MOV.U32 R15, RZ, RZ, -0x1 ;  /* 0xffffffffff0f7424 */ /* 0x000fce00078e00ff */
[----:B01----:R-:W-:Y:S05]  /*221a0*/  WARPSYNC.COLLECTIVE R15, `(.L_x_14354) ;  /* 0x000000000f0c7348 */ /* 0x003fea0003c00000 */
[----:B------:R-:W-:Y:S02]  /*221b0*/  ELECT P6, UR62, PT ;  /* 0x00000000003e782f */ /* 0x000fe400038c0000 */
[----:B------:R-:W-:Y:S01]  /*221c0*/  MOV R14, UR62 ;  /* 0x0000003e000e7c02 */ /* 0x000fe20008000f00 */
[----:B01----:R-:W-:Y:S10]  /*221d0*/  ENDCOLLECTIVE ;  /* 0x000000000000791b */ /* 0x003ff40003800000 */
.L_x_14354:
[----:B------:R-:W-:Y:S05]  /*221e0*/  BSYNC B0 ;  /* 0x0000000000007941 */ /* 0x000fea0003800000 */
.L_x_14353:
[----:B------:R-:W-:Y:S05]  /*221f0*/  BRA `(.L_x_14355) ;  /* 0xffffffc400e47947 */ /* 0x000fea000383ffff */
.L_x_14209:
[----:B0-----:R0:W1:Y:S02]  /*22200*/  SYNCS.PHASECHK.TRANS64.TRYWAIT P0, [R6+URZ], R5 ;  /* 0x00000005060075a7 */ /* 0x001064000800017f */
[----:B-1----:R-:W-:Y:S05]  /*22210*/  @!P0 NANOSLEEP.SYNCS 0x989680 ;  /* 0x009896800000895d */ /* 0x002fea0003900000 */
[----:B------:R-:W1:Y:S02]  /*22220*/  @!P0 SYNCS.PHASECHK.TRANS64 P0, [R6+URZ], R5 ;  /* 0x00000005060085a7 */ /* 0x000e64000800007f */
[----:B-1----:R-:W-:Y:S05]  /*22230*/  @!P0 BRA `(.L_x_14209) ;  /* 0xfffffffc00f08947 */ /* 0x002fea000383ffff */
[----:B------:R-:W-:Y:S05]  /*22240*/  BRA `(.L_x_14356) ;  /* 0xffffffc800207947 */ /* 0x000fea000383ffff */
.L_x_14210:
[----:B-1----:R1:W2:Y:S02]  /*22250*/  SYNCS.PHASECHK.TRANS64.TRYWAIT P0, [R7+URZ], R2 ;  /* 0x00000002070075a7 */ /* 0x0022a4000800017f */
[----:B--2---:R-:W-:Y:S05]  /*22260*/  @!P0 NANOSLEEP.SYNCS 0x989680 ;  /* 0x009896800000895d */ /* 0x004fea0003900000 */
[----:B------:R-:W2:Y:S02]  /*22270*/  @!P0 SYNCS.PHASECHK.TRANS64 P0, [R7+URZ], R2 ;  /* 0x00000002070085a7 */ /* 0x000ea4000800007f */
[----:B--2---:R-:W-:Y:S05]  /*22280*/  @!P0 BRA `(.L_x_14210) ;  /* 0xfffffffc00f08947 */ /* 0x004fea000383ffff */
[----:B------:R-:W-:Y:S05]  /*22290*/  BRA `(.L_x_14357) ;  /* 0xffffffc800147947 */ /* 0x000fea000383ffff */
.L_x_14212:
[----:B--2---:R2:W3:Y:S02]  /*222a0*/  SYNCS.PHASECHK.TRANS64.TRYWAIT P0, [R4+URZ], R5 ;  /* 0x00000005040075a7 */ /* 0x0044e4000800017f */
[----:B---3--:R-:W-:Y:S05]  /*222b0*/  @!P0 NANOSLEEP.SYNCS 0x989680 ;  /* 0x009896800000895d */ /* 0x008fea0003900000 */
[----:B------:R-:W3:Y:S02]  /*222c0*/  @!P0 SYNCS.PHASECHK.TRANS64 P0, [R4+URZ], R5 ;  /* 0x00000005040085a7 */ /* 0x000ee4000800007f */
[----:B---3--:R-:W-:Y:S05]  /*222d0*/  @!P0 BRA `(.L_x_14212) ;  /* 0xfffffffc00f08947 */ /* 0x008fea000383ffff */
[----:B------:R-:W-:Y:S05]  /*222e0*/  BRA `(.L_x_14358) ;  /* 0xffffffc8001c7947 */ /* 0x000fea000383ffff */
.L_x_14359:
        /* <DEDUP_REMOVED lines=9> */
.L_x_15206:


//--------------------- .text._ZN7cutlass13device_kernelIN5flash11enable_sm90INS1_16FlashAttnFwdSm90INS1_25CollectiveMainloopFwdSm90ILi2EN4cute5tupleIJNS5_1CILi1EEES8_S8_EEENS6_IJNS7_ILi128EEENS7_ILi96EEENS7_ILi64EEEEEELi256ENS_6half_tEfNS_4arch4Sm90ELb1ELb0ELb1ELb1ELb0ELb0ELb1ELb1ELb0ELb1ELb1ELb0EEENS1_21CollectiveEpilogueFwdINS6_IJSA_NS7_ILi256EEESB_EEES9_SE_SG_Li256ELb1ELb1ELb1ELb0EEENS1_36VarlenDynamicPersistentTileSchedulerILi128ELi96ELi256ELi128ELb1ELb1ELb1ELb1ELb1ELb1EEEEEEEEEvNT_6ParamsE --------------------------
	.section	.text._ZN7cutlass13device_kernelIN5flash11enable_sm90INS1_16FlashAttnFwdSm90INS1_25CollectiveMainloopFwdSm90ILi2EN4cute5tupleIJNS5_1CILi1EEES8_S8_EEENS6_IJNS7_ILi128EEENS7_ILi96EEENS7_ILi64EEEEEELi256ENS_6half_tEfNS_4arch4Sm90ELb1ELb0ELb1ELb1ELb0ELb0ELb1ELb1ELb0ELb1ELb1ELb0EEENS1_21CollectiveEpilogueFwdINS6_IJSA_NS7_ILi256EEESB_EEES9_SE_SG_Li256ELb1ELb1ELb1ELb0EEENS1_36VarlenDynamicPersistentTileSchedulerILi128ELi96ELi256ELi128ELb1ELb1ELb1ELb1ELb1ELb1EEEEEEEEEvNT_6ParamsE,"ax",@progbits
	.align	128
.text._ZN7cutlass13device_kernelIN5flash11enable_sm90INS1_16FlashAttnFwdSm90INS1_25CollectiveMainloopFwdSm90ILi2EN4cute5tupleIJNS5_1CILi1EEES8_S8_EEENS6_IJNS7_ILi128EEENS7_ILi96EEENS7_ILi64EEEEEELi256ENS_6half_tEfNS_4arch4Sm90ELb1ELb0ELb1ELb1ELb0ELb0ELb1ELb1ELb0ELb1ELb1ELb0EEENS1_21CollectiveEpilogueFwdINS6_IJSA_NS7_ILi256EEESB_EEES9_SE_SG_Li256ELb1ELb1ELb1ELb0EEENS1_36VarlenDynamicPersistentTileSchedulerILi128ELi96ELi256ELi128ELb1ELb1ELb1ELb1ELb1ELb1EEEEEEEEEvNT_6ParamsE:
        .type           _ZN7cutlass13device_kernelIN5flash11enable_sm90INS1_16FlashAttnFwdSm90INS1_25CollectiveMainloopFwdSm90ILi2EN4cute5tupleIJNS5_1CILi1EEES8_S8_EEENS6_IJNS7_ILi128EEENS7_ILi96EEENS7_ILi64EEEEEELi256ENS_6half_tEfNS_4arch4Sm90ELb1ELb0ELb1ELb1ELb0ELb0ELb1ELb1ELb0ELb1ELb1ELb0EEENS1_21CollectiveEpilogueFwdINS6_IJSA_NS7_ILi256EEESB_EEES9_SE_SG_Li256ELb1ELb1ELb1ELb0EEENS1_36VarlenDynamicPersistentTileSchedulerILi128ELi96ELi256ELi128ELb1ELb1ELb1ELb1ELb1ELb1EEEEEEEEEvNT_6ParamsE,@function
        .size           _ZN7cutlass13device_kernelIN5flash11enable_sm90INS1_16FlashAttnFwdSm90INS1_25CollectiveMainloopFwdSm90ILi2EN4cute5tupleIJNS5_1CILi1EEES8_S8_EEENS6_IJNS7_ILi128EEENS7_ILi96EEENS7_ILi64EEEEEELi256ENS_6half_tEfNS_4arch4Sm90ELb1ELb0ELb1ELb1ELb0ELb0ELb1ELb1ELb0ELb1ELb1ELb0EEENS1_21CollectiveEpilogueFwdINS6_IJSA_NS7_ILi256EEESB_EEES9_SE_SG_Li256ELb1ELb1ELb1ELb0EEENS1_36VarlenDynamicPersistentTileSchedulerILi128ELi96ELi256ELi128ELb1ELb1ELb1ELb1ELb1ELb1EEEEEEEEEvNT_6ParamsE,(.L_x_15207 - _ZN7cutlass13device_kernelIN5flash11enable_sm90INS1_16FlashAttnFwdSm90INS1_25CollectiveMainloopFwdSm90ILi2EN4cute5tupleIJNS5_1CILi1EEES8_S8_EEENS6_IJNS7_ILi128EEENS7_ILi96EEENS7_ILi64EEEEEELi256ENS_6half_tEfNS_4arch4Sm90ELb1ELb0ELb1ELb1ELb0ELb0ELb1ELb1ELb0ELb1ELb1ELb0EEENS1_21CollectiveEpilogueFwdINS6_IJSA_NS7_ILi256EEESB_EEES9_SE_SG_Li256ELb1ELb1ELb1ELb0EEENS1_36VarlenDynamicPersistentTileSchedulerILi128ELi96ELi256ELi128ELb1ELb1ELb1ELb1ELb1ELb1EEEEEEEEEvNT_6ParamsE)
        .other          _ZN7cutlass13device_kernelIN5flash11enable_sm90INS1_16FlashAttnFwdSm90INS1_25CollectiveMainloopFwdSm90ILi2EN4cute5tupleIJNS5_1CILi1EEES8_S8_EEENS6_IJNS7_ILi128EEENS7_ILi96EEENS7_ILi64EEEEEELi256ENS_6half_tEfNS_4arch4Sm90ELb1ELb0ELb1ELb1ELb0ELb0ELb1ELb1ELb0ELb1ELb1ELb0EEENS1_21CollectiveEpilogueFwdINS6_IJSA_NS7_ILi256EEESB_EEES9_SE_SG_Li256ELb1ELb1ELb1ELb0EEENS1_36VarlenDynamicPersistentTileSchedulerILi128ELi96ELi256ELi128ELb1ELb1ELb1ELb1ELb1ELb1EEEEEEEEEvNT_6ParamsE,@"STO_CUDA_ENTRY STV_DEFAULT"
_ZN7cutlass13device_kernelIN5flash11enable_sm90INS1_16FlashAttnFwdSm90INS1_25CollectiveMainloopFwdSm90ILi2EN4cute5tupleIJNS5_1CILi1EEES8_S8_EEENS6_IJNS7_ILi128EEENS7_ILi96EEENS7_ILi64EEEEEELi256ENS_6half_tEfNS_4arch4Sm90ELb1ELb0ELb1ELb1ELb0ELb0ELb1ELb1ELb0ELb1ELb1ELb0EEENS1_21CollectiveEpilogueFwdINS6_IJSA_NS7_ILi256EEESB_EEES9_SE_SG_Li256ELb1ELb1ELb1ELb0EEENS1_36VarlenDynamicPersistentTileSchedulerILi128ELi96ELi256ELi128ELb1ELb1ELb1ELb1ELb1ELb1EEEEEEEEEvNT_6ParamsE:
        /* <DEDUP_REMOVED lines=17> */
.L_x_14361:
[----:B------:R-:W-:Y:S05]  /*0110*/  BSYNC B0 ;  /* 0x0000000000007941 */ /* 0x000fea0003800000 */
.L_x_14360:
        /* <DEDUP_REMOVED lines=42> */
.L_x_14362:
        /* <DEDUP_REMOVED lines=22> */
.L_x_14363:
        /* <DEDUP_REMOVED lines=18> */
.L_x_14364:
        /* <DEDUP_REMOVED lines=22> */
.L_x_14365:
        /* <DEDUP_REMOVED lines=22> */
.L_x_14366:
        /* <DEDUP_REMOVED lines=8> */
.L_x_14368:
        /* <DEDUP_REMOVED lines=18> */
[----:B------:R-:W3:Y:S01]  /*0aa0*/  LDL R11, [R1+0x78] ;  /* 0x00007800010b7983 */ /* 0x000ee20000100800 */
        /* <DEDUP_REMOVED lines=24> */
[----:B------:R-:W-:Y:S02]  /*0c30*/  LEA.HI R7, R7, R12, RZ, 0x5 ;  /* 0x0000000c07077211 */ /* 0x000fe400078f28ff */
[----:B------:R-:W-:Y:S01]  /*0c40*/  LEA.HI R2, R2, R3, RZ, 0x1 ;  /* 0x0000000302027211 */ /* 0x000fe200078f08ff */
[----:B------:R-:W-:Y:S01]  /*0c50*/  IMAD.IADD R0, R0, 0x1, -R9 ;  /* 0x0000000100007824 */ /* 0x000fe200078e0a09 */
[----:B------:R-:W-:Y:S01]  /*0c60*/  SHF.R.S32.HI R7, RZ, 0x5, R7 ;  /* 0x00000005ff077819 */ /* 0x000fe20000011407 */
[----:B------:R-:W-:Y:S01]  /*0c70*/  IMAD.IADD R5, R6, 0x1, -R5 ;  /* 0x0000000106057824 */ /* 0x000fe200078e0a05 */
[----:B------:R-:W-:-:S03]  /*0c80*/  LOP3.LUT R2, R2, 0x3fffffe, RZ, 0xc0, !PT ;  /* 0x03fffffe02027812 */ /* 0x000fc600078ec0ff */
[----:B------:R-:W-:Y:S01]  /*0c90*/  IMAD R7, R7, 0x10, R0 ;  /* 0x0000001007077824 */ /* 0x000fe200078e0200 */
[----:B------:R-:W-:Y:S01]  /*0ca0*/  LOP3.LUT R10, R10, 0xfffffffc, RZ, 0xc0, !PT ;  /* 0xfffffffc0a0a7812 */ /* 0x000fe200078ec0ff */
[----:B------:R-:W-:Y:S01]  /*0cb0*/  IMAD R0, R5, 0x8, R4 ;  /* 0x0000000805007824 */ /* 0x000fe200078e0204 */
[----:B------:R-:W-:Y:S01]  /*0cc0*/  LOP3.LUT R8, R8, 0x7ffffffc, RZ, 0xc0, !PT ;  /* 0x7ffffffc08087812 */ /* 0x000fe200078ec0ff */
[----:B------:R-:W-:Y:S02]  /*0cd0*/  IMAD.IADD R2, R3, 0x1, -R2 ;  /* 0x0000000103027824 */ /* 0x000fe400078e0a02 */
[----:B------:R-:W-:Y:S01]  /*0ce0*/  IMAD.IADD R10, R16, 0x1, -R10 ;  /* 0x00000001100a7824 */ /* 0x000fe200078e0a0a */
[----:B------:R0:W-:Y:S01]  /*0cf0*/  STL [R1+0x80], R0 ;  /* 0x0000800001007387 */ /* 0x0001e20000100800 */
[----:B------:R-:W-:-:S03]  /*0d00*/  IMAD.IADD R8, R12, 0x1, -R8 ;  /* 0x000000010c087824 */ /* 0x000fc600078e0a08 */
[----:B------:R-:W-:Y:S01]  /*0d10*/  LEA.HI R6, R10, R10, RZ, 0x1 ;  /* 0x0000000a0a067211 */ /* 0x000fe200078f08ff */
[----:B0-----:R-:W-:Y:S02]  /*0d20*/  IMAD R0, R2, 0x40, R7 ;  /* 0x0000004002007824 */ /* 0x001fe400078e0207 */
[----:B------:R-:W-:-:S03]  /*0d30*/  IMAD.SHL.U32 R201, R8, 0x2, RZ ;  /* 0x0000000208c97824 */ /* 0x000fc600078e00ff */
[----:B------:R0:W-:Y:S01]  /*0d40*/  STL [R1+0x7c], R0 ;  /* 0x00007c0001007387 */ /* 0x0001e20000100800 */
[----:B------:R-:W-:-:S03]  /*0d50*/  LOP3.LUT R3, R6, 0x1ffffffe, RZ, 0xc0, !PT ;  /* 0x1ffffffe06037812 */ /* 0x000fc600078ec0ff */
[----:B------:R0:W-:Y:S01]  /*0d60*/  STL [R1+0x40], RZ ;  /* 0x000040ff01007387 */ /* 0x0001e20000100800 */
[C---:B------:R-:W-:Y:S02]  /*0d70*/  VIADD R21, R201.reuse, 0x8 ;  /* 0x00000008c9157836 */ /* 0x040fe40000000000 */
[C---:B------:R-:W-:Y:S02]  /*0d80*/  VIADD R20, R201.reuse, 0x10 ;  /* 0x00000010c9147836 */ /* 0x040fe40000000000 */
[C---:B------:R-:W-:Y:S02]  /*0d90*/  VIADD R19, R201.reuse, 0x18 ;  /* 0x00000018c9137836 */ /* 0x040fe40000000000 */
[----:B------:R-:W-:Y:S02]  /*0da0*/  VIADD R18, R201, 0x20 ;  /* 0x00000020c9127836 */ /* 0x000fe40000000000 */
[----:B------:R-:W-:Y:S02]  /*0db0*/  IMAD.MOV.U32 R6, RZ, RZ, R14 ;  /* 0x000000ffff067224 */ /* 0x000fe400078e000e */
[----:B------:R-:W-:-:S02]  /*0dc0*/  IMAD.MOV.U32 R7, RZ, RZ, R15 ;  /* 0x000000ffff077224 */ /* 0x000fc400078e000f */
[C---:B------:R-:W-:Y:S02]  /*0dd0*/  VIADD R17, R201.reuse, 0x28 ;  /* 0x00000028c9117836 */ /* 0x040fe40000000000 */
[C---:B------:R-:W-:Y:S02]  /*0de0*/  VIADD R16, R201.reuse, 0x30 ;  /* 0x00000030c9107836 */ /* 0x040fe40000000000 */
[----:B------:R-:W-:Y:S02]  /*0df0*/  IMAD.MOV.U32 R5, RZ, RZ, R13 ;  /* 0x000000ffff057224 */ /* 0x000fe400078e000d */
[C---:B------:R-:W-:Y:S02]  /*0e00*/  VIADD R15, R201.reuse, 0x38 ;  /* 0x00000038c90f7836 */ /* 0x040fe40000000000 */
[C---:B------:R-:W-:Y:S01]  /*0e10*/  VIADD R14, R201.reuse, 0x40 ;  /* 0x00000040c90e7836 */ /* 0x040fe20000000000 */
[----:B------:R-:W-:Y:S01]  /*0e20*/  SHF.R.S32.HI R23, RZ, 0x1f, R21 ;  /* 0x0000001fff177819 */ /* 0x000fe20000011415 */
[----:B------:R-:W-:Y:S01]  /*0e30*/  IMAD.IADD R3, R10, 0x1, -R3 ;  /* 0x000000010a037824 */ /* 0x000fe200078e0a03 */
[----:B------:R-:W-:Y:S01]  /*0e40*/  SHF.R.S32.HI R22, RZ, 0x1f, R20 ;  /* 0x0000001fff167819 */ /* 0x000fe20000011414 */
[----:B------:R-:W-:-:S02]  /*0e50*/  VIADD R13, R201, 0x48 ;  /* 0x00000048c90d7836 */ /* 0x000fc40000000000 */
        /* <DEDUP_REMOVED lines=19> */
[C---:B------:R-:W-:Y:S01]  /*0f90*/  VIADD R233, R201.reuse, 0xa8 ;  /* 0x000000a8c9e97836 */ /* 0x040fe20000000000 */
[----:B------:R-:W-:Y:S01]  /*0fa0*/  SHF.R.S32.HI R10, RZ, 0x1f, R8 ;  /* 0x0000001fff0a7819 */ /* 0x000fe20000011408 */
[C---:B------:R-:W-:Y:S02]  /*0fb0*/  VIADD R232, R201.reuse, 0xb0 ;  /* 0x000000b0c9e87836 */ /* 0x040fe40000000000 */
[C---:B------:R-:W-:Y:S02]  /*0fc0*/  VIADD R231, R201.reuse, 0xb8 ;  /* 0x000000b8c9e77836 */ /* 0x040fe40000000000 */
[C---:B------:R-:W-:Y:S01]  /*0fd0*/  VIADD R230, R201.reuse, 0xc0 ;  /* 0x000000c0c9e67836 */ /* 0x040fe20000000000 */
[----:B------:R-:W-:Y:S01]  /*0fe0*/  SHF.R.S32.HI R8, RZ, 0x1f, R2 ;  /* 0x0000001fff087819 */ /* 0x000fe20000011402 */
[C---:B------:R-:W-:Y:S02]  /*0ff0*/  VIADD R229, R201.reuse, 0xc8 ;  /* 0x000000c8c9e57836 */ /* 0x040fe40000000000 */
[----:B------:R-:W-:-:S02]  /*1000*/  VIADD R228, R201, 0xd0 ;  /* 0x000000d0c9e47836 */ /* 0x000fc40000000000 */
[C---:B------:R-:W-:Y:S01]  /*1010*/  VIADD R213, R201.reuse, 0xd8 ;  /* 0x000000d8c9d57836 */ /* 0x040fe20000000000 */
[----:B------:R-:W-:Y:S02]  /*1020*/  SHF.R.S32.HI R2, RZ, 0x1f, R236 ;  /* 0x0000001fff027819 */ /* 0x000fe400000114ec */
[----:B------:R-:W-:Y:S02]  /*1030*/  SHF.R.S32.HI R8, RZ, 0x1f, R235 ;  /* 0x0000001fff087819 */ /* 0x000fe400000114eb */
[----:B------:R-:W-:Y:S01]  /*1040*/  SHF.R.S32.HI R2, RZ, 0x1f, R233 ;  /* 0x0000001fff027819 */ /* 0x000fe200000114e9 */
[----:B------:R-:W-:Y:S01]  /*1050*/  VIADD R210, R201, 0xe0 ;  /* 0x000000e0c9d27836 */ /* 0x000fe20000000000 */
[----:B------:R-:W-:Y:S01]  /*1060*/  SHF.R.S32.HI R8, RZ, 0x1f, R232 ;  /* 0x0000001fff087819 */ /* 0x000fe200000114e8 */
[----:B------:R-:W-:Y:S01]  /*1070*/  IMAD R206, R3, 0x8, R0 ;  /* 0x0000000803ce7824 */ /* 0x000fe200078e0200 */
[----:B------:R-:W-:Y:S02]  /*1080*/  SHF.R.S32.HI R2, RZ, 0x1f, R230 ;  /* 0x0000001fff027819 */ /* 0x000fe400000114e6 */
[----:B------:R-:W-:-:S02]  /*1090*/  SHF.R.S32.HI R8, RZ, 0x1f, R229 ;  /* 0x0000001fff087819 */ /* 0x000fc400000114e5 */
[----:B------:R-:W-:Y:S01]  /*10a0*/  SHF.R.S32.HI R2, RZ, 0x1f, R213 ;  /* 0x0000001fff027819 */ /* 0x000fe200000114d5 */
[----:B------:R-:W-:Y:S01]  /*10b0*/  UMOV UR37, URZ ;  /* 0x0000003f00257c82 */ /* 0x000fe20008000000 */
[----:B------:R-:W-:Y:S01]  /*10c0*/  UMOV UR36, URZ ;  /* 0x0000003f00247c82 */ /* 0x000fe20008000000 */
[----:B---3--:R-:W-:Y:S01]  /*10d0*/  LOP3.LUT R202, R11, 0x1, RZ, 0xfc, !PT ;  /* 0x000000010bca7812 */ /* 0x008fe200078efcff */
[----:B------:R-:W-:-:S05]  /*10e0*/  VIADD R11, R201, 0x58 ;  /* 0x00000058c90b7836 */ /* 0x000fca0000000000 */
[----:B------:R-:W-:Y:S02]  /*10f0*/  SHF.R.S32.HI R13, RZ, 0x1f, R11 ;  /* 0x0000001fff0d7819 */ /* 0x000fe4000001140b */
[----:B------:R-:W-:Y:S02]  /*1100*/  SHF.R.S32.HI R11, RZ, 0x1f, R9 ;  /* 0x0000001fff0b7819 */ /* 0x000fe40000011409 */
[----:B------:R-:W-:Y:S02]  /*1110*/  SHF.R.S32.HI R9, RZ, 0x1f, R4 ;  /* 0x0000001fff097819 */ /* 0x000fe40000011404 */
[----:B------:R-:W-:Y:S02]  /*1120*/  SHF.R.S32.HI R4, RZ, 0x1f, R237 ;  /* 0x0000001fff047819 */ /* 0x000fe400000114ed */
[----:B------:R-:W-:Y:S02]  /*1130*/  SHF.R.S32.HI R4, RZ, 0x1f, R234 ;  /* 0x0000001fff047819 */ /* 0x000fe400000114ea */
[----:B------:R-:W-:-:S02]  /*1140*/  SHF.R.S32.HI R4, RZ, 0x1f, R231 ;  /* 0x0000001fff047819 */ /* 0x000fc400000114e7 */
[----:B0-----:R-:W-:-:S07]  /*1150*/  SHF.R.S32.HI R4, RZ, 0x1f, R228 ;  /* 0x0000001fff047819 */ /* 0x001fce00000114e4 */
.L_x_14427:
[----:B012-4-:R-:W0:Y:S01]  /*1160*/  LDC.64 R2, c[0x0][0xd88] ;  /* 0x00036200ff027b82 */ /* 0x017e220000000a00 */
[----:B------:R-:W-:Y:S01]  /*1170*/  ULDC.64 UR4, c[0x0][0xb20] ;  /* 0x0002c80000047ab9 */ /* 0x000fe20000000a00 */
[----:B------:R-:W-:-:S06]  /*1180*/  ULDC.64 UR6, c[0x0][0xb10] ;  /* 0x0002c40000067ab9 */ /* 0x000fcc0000000a00 */
[----:B------:R-:W1:Y:S08]  /*1190*/  LDC R203, c[0x0][0x288] ;  /* 0x0000a200ffcb7b82 */ /* 0x000e700000000800 */
[----:B------:R-:W2:Y:S01]  /*11a0*/  LDC.64 R12, c[0x0][0x418] ;  /* 0x00010600ff0c7b82 */ /* 0x000ea20000000a00 */
[----:B0-----:R-:W-:-:S07]  /*11b0*/  IMAD.WIDE R2, R7, 0x4, R2 ;  /* 0x0000000407027825 */ /* 0x001fce00078e0202 */
[----:B------:R-:W0:Y:S01]  /*11c0*/  LDC R10, c[0x0][0x424] ;  /* 0x00010900ff0a7b82 */ /* 0x000e220000000800 */
[----:B---3--:R-:W3:Y:S01]  /*11d0*/  LDG.E R207, desc[UR38][R2.64] ;  /* 0x0000002602cf7981 */ /* 0x008ee2000c1e1900 */
[----:B------:R-:W-:Y:S01]  /*11e0*/  ISETP.NE.U32.AND P1, PT, RZ, UR4, PT ;  /* 0x00000004ff007c0c */ /* 0x000fe2000bf25070 */
[----:B------:R-:W-:Y:S01]  /*11f0*/  IMAD.MOV.U32 R11, RZ, RZ, RZ ;  /* 0x000000ffff0b7224 */ /* 0x000fe200078e00ff */
[----:B------:R-:W-:-:S04]  /*1200*/  ISETP.NE.U32.AND P0, PT, RZ, UR6, PT ;  /* 0x00000006ff007c0c */ /* 0x000fc8000bf05070 */
[----:B------:R-:W4:Y:S01]  /*1210*/  LDC R15, c[0x0][0x2f0] ;  /* 0x0000bc00ff0f7b82 */ /* 0x000f220000000800 */
[----:B------:R-:W-:Y:S02]  /*1220*/  ISETP.NE.AND.EX P1, PT, RZ, UR5, PT, P1 ;  /* 0x00000005ff007c0c */ /* 0x000fe4000bf25310 */
[----:B------:R-:W-:Y:S02]  /*1230*/  ISETP.NE.AND.EX P0, PT, RZ, UR7, PT, P0 ;  /* 0x00000007ff007c0c */ /* 0x000fe4000bf05300 */
[----:B---3--:R-:W-:-:S09]  /*1240*/  SHF.R.S32.HI R211, RZ, 0x1f, R207 ;  /* 0x0000001fffd37819 */ /* 0x008fd200000114cf */
[----:B------:R-:W-:-:S04]  /*1250*/  @P1 LEA R8, P2, R207, UR4, 0x2 ;  /* 0x00000004cf081c11 */ /* 0x000fc8000f8410ff */
[C-C-:B------:R-:W-:Y:S02]  /*1260*/  @P1 LEA.HI.X R9, R207.reuse, UR5, R211.reuse, 0x2, P2 ;  /* 0x00000005cf091c11 */ /* 0x140fe400090f14d3 */
[C---:B------:R-:W-:Y:S02]  /*1270*/  @P0 LEA R2, P2, R207.reuse, UR6, 0x2 ;  /* 0x00000006cf020c11 */ /* 0x040fe4000f8410ff */
        /* <DEDUP_REMOVED lines=8> */
[----:B------:R-:W-:Y:S02]  /*1300*/  SHF.R.U32.HI R7, RZ, 0x8, R4 ;  /* 0x00000008ff077819 */ /* 0x000fe40000011604 */
[----:B------:R-:W-:Y:S02]  /*1310*/  ISETP.NE.AND.EX P1, PT, R13, RZ, PT, P1 ;  /* 0x000000ff0d00720c */ /* 0x000fe40003f25310 */
[----:B------:R-:W-:-:S02]  /*1320*/  ISETP.NE.AND.EX P2, PT, RZ, UR7, PT, P2 ;  /* 0x00000007ff007c0c */ /* 0x000fc4000bf45320 */
[----:B------:R-:W-:Y:S02]  /*1330*/  LEA.HI R209, R0, R7, RZ, 0x10 ;  /* 0x0000000700d17211 */ /* 0x000fe400078f80ff */
[----:B0-----:R-:W-:Y:S01]  /*1340*/  SEL R0, R10, 0x1, P1 ;  /* 0x000000010a007807 */ /* 0x001fe20000800000 */
[----:B---34-:R-:W-:Y:S08]  /*1350*/  @P0 BRA `(.L_x_14369) ;  /* 0x0000000000240947 */ /* 0x018ff00003800000 */
        /* <DEDUP_REMOVED lines=9> */
.L_x_14369:
[----:B------:R-:W-:Y:S01]  /*13f0*/  IMAD R204, R0, R15, RZ ;  /* 0x0000000f00cc7224 */ /* 0x000fe200078e02ff */
[----:B------:R-:W-:Y:S01]  /*1400*/  LOP3.LUT R208, R6, 0xffff, RZ, 0xc0, !PT ;  /* 0x0000ffff06d07812 */ /* 0x000fe200078ec0ff */
[----:B------:R-:W-:Y:S06]  /*1410*/  @!P2 BRA `(.L_x_14370) ;  /* 0x000000000010a947 */ /* 0x000fec0003800000 */
[----:B------:R-:W-:-:S04]  /*1420*/  LEA R2, P0, R207, UR6, 0x2 ;  /* 0x00000006cf027c11 */ /* 0x000fc8000f8010ff */
[----:B------:R-:W-:-:S05]  /*1430*/  LEA.HI.X R3, R207, UR7, R211, 0x2, P0 ;  /* 0x00000007cf037c11 */ /* 0x000fca00080f14d3 */
[----:B------:R0:W5:Y:S01]  /*1440*/  LDG.E R204, desc[UR38][R2.64] ;  /* 0x0000002602cc7981 */ /* 0x000162000c1e1900 */
[----:B------:R-:W-:Y:S05]  /*1450*/  BRA `(.L_x_14371) ;  /* 0x0000000000247947 */ /* 0x000fea0003800000 */
.L_x_14370:
        /* <DEDUP_REMOVED lines=9> */
.L_x_14371:
[----:B------:R-:W1:Y:S01]  /*14f0*/  LDC R0, c[0x0][0x448] ;  /* 0x00011200ff007b82 */ /* 0x000e620000000800 */
[----:B------:R-:W-:Y:S01]  /*1500*/  IMAD.SHL.U32 R200, R5, 0x80, RZ ;  /* 0x0000008005c87824 */ /* 0x000fe200078e00ff */
[----:B------:R-:W-:Y:S01]  /*1510*/  LOP3.LUT R12, R209, 0xff, RZ, 0xc0, !PT ;  /* 0x000000ffd10c7812 */ /* 0x000fe200078ec0ff */
[----:B-----5:R-:W-:Y:S01]  /*1520*/  IMAD.IADD R204, R204, 0x1, -R11 ;  /* 0x00000001cccc7824 */ /* 0x020fe200078e0a0b */
[----:B------:R-:W-:Y:S01]  /*1530*/  SHF.R.U32.HI R209, RZ, 0x10, R209 ;  /* 0x00000010ffd17819 */ /* 0x000fe200000116d1 */
[----:B------:R-:W-:Y:S02]  /*1540*/  IMAD.MOV.U32 R168, RZ, RZ, RZ ;  /* 0x000000ffffa87224 */ /* 0x000fe400078e00ff */
[----:B------:R2:W-:Y:S01]  /*1550*/  STL [R1+0x3c], R12 ;  /* 0x00003c0c01007387 */ /* 0x0005e20000100800 */
        /* <DEDUP_REMOVED lines=8> */
[----:B------:R-:W-:Y:S02]  /*15e0*/  IMAD.IADD R0, R3, 0x1, R0 ;  /* 0x0000000103007824 */ /* 0x000fe400078e0200 */
[----:B------:R-:W-:-:S04]  /*15f0*/  IMAD.HI R2, R2, 0x2aaaaaab, RZ ;  /* 0x2aaaaaab02027827 */ /* 0x000fc800078e02ff */
[----:B------:R-:W-:Y:S01]  /*1600*/  IMAD.HI R0, R0, 0x2aaaaaab, RZ ;  /* 0x2aaaaaab00007827 */ /* 0x000fe200078e02ff */
[----:B------:R-:W-:-:S04]  /*1610*/  SHF.R.U32.HI R3, RZ, 0x1f, R2 ;  /* 0x0000001fff037819 */ /* 0x000fc80000011602 */
[----:B------:R-:W-:Y:S02]  /*1620*/  SHF.R.U32.HI R5, RZ, 0x1f, R0 ;  /* 0x0000001fff057819 */ /* 0x000fe40000011600 */
[----:B------:R-:W-:Y:S02]  /*1630*/  LEA.HI.SX32 R3, R2, R3, 0x1c ;  /* 0x0000000302037211 */ /* 0x000fe400078fe2ff */
[----:B------:R-:W-:-:S04]  /*1640*/  LEA.HI.SX32 R0, R0, R5, 0x1c ;  /* 0x0000000500007211 */ /* 0x000fc800078fe2ff */
[----:B------:R-:W-:-:S04]  /*1650*/  VIMNMX R6, R3, R0, PT ;  /* 0x0000000003067248 */ /* 0x000fc80003fe0100 */
[----:B------:R-:W-:-:S13]  /*1660*/  ISETP.GE.AND P0, PT, R6, 0x1, PT ;  /* 0x000000010600780c */ /* 0x000fda0003f06270 */
[----:B--2---:R-:W-:Y:S05]  /*1670*/  @!P0 BRA `(.L_x_14372) ;  /* 0x0000000000788947 */ /* 0x004fea0003800000 */
        /* <DEDUP_REMOVED lines=30> */
.L_x_14372:
[-C--:B------:R-:W-:Y:S01]  /*1860*/  IMAD R205, R12, R168.reuse, RZ ;  /* 0x000000a80ccd7224 */ /* 0x080fe200078e02ff */
[----:B------:R-:W-:Y:S02]  /*1870*/  PLOP3.LUT P0, PT, PT, PT, PT, 0x80, 0x0 ;  /* 0x000000000000781c */ /* 0x000fe40003f0f070 */
[----:B------:R-:W-:Y:S02]  /*1880*/  CS2R R2, SRZ ;  /* 0x0000000000027805 */ /* 0x000fe4000001ff00 */
        /* <DEDUP_REMOVED lines=111> */
.L_x_14374:
[----:B------:R-:W2:Y:S01]  /*1f80*/  LDL R17, [R1+0x40] ;  /* 0x0000400001117983 */ /* 0x000ea20000100800 */
[----:B------:R-:W-:Y:S01]  /*1f90*/  MOV R2, 0x400 ;  /* 0x0000040000027802 */ /* 0x000fe20000000f00 */
[----:B------:R-:W0:Y:S01]  /*1fa0*/  S2R R3, SR_CgaCtaId ;  /* 0x0000000000037919 */ /* 0x000e220000008800 */
[----:B------:R-:W1:Y:S02]  /*1fb0*/  S2R R16, SR_TID.X ;  /* 0x0000000000107919 */ /* 0x000e640000002100 */
[----:B0-----:R-:W-:Y:S02]  /*1fc0*/  LEA R5, R3, R2, 0x18 ;  /* 0x0000000203057211 */ /* 0x001fe400078ec0ff */
[----:B-1----:R-:W-:-:S05]  /*1fd0*/  SHF.R.U32.HI R16, RZ, 0x7, R16 ;  /* 0x00000007ff107819 */ /* 0x002fca0000011610 */
[----:B------:R-:W-:Y:S01]  /*1fe0*/  VIADD R12, R16, 0x8 ;  /* 0x00000008100c7836 */ /* 0x000fe20000000000 */
[----:B--2---:R-:W-:-:S04]  /*1ff0*/  LEA.HI R0, R17, R17, RZ, 0x1 ;  /* 0x0000001111007211 */ /* 0x004fc800078f08ff */
[----:B------:R-:W-:-:S05]  /*2000*/  LOP3.LUT R0, R0, 0xfffffffe, RZ, 0xc0, !PT ;  /* 0xfffffffe00007812 */ /* 0x000fca00078ec0ff */
[----:B------:R-:W-:-:S05]  /*2010*/  IMAD.IADD R0, R17, 0x1, -R0 ;  /* 0x0000000111007824 */ /* 0x000fca00078e0a00 */
[----:B------:R-:W-:-:S04]  /*2020*/  SHF.L.U32 R2, R0, 0x1f, RZ ;  /* 0x0000001f00027819 */ /* 0x000fc800000006ff */
[----:B------:R-:W0:Y:S02]  /*2030*/  SYNCS.PHASECHK.TRANS64.TRYWAIT P0, [R5+URZ+0x32400], R2 ;  /* 0x03240002050075a7 */ /* 0x000e24000800017f */
[----:B0-----:R-:W-:Y:S05]  /*2040*/  @!P0 BRA `(.L_x_14375) ;  /* 0x0000015400008947 */ /* 0x001fea0003800000 */
.L_x_14560:
[----:B------:R-:W-:Y:S01]  /*2050*/  ISETP.NE.AND P0, PT, R202, 0x3, PT ;  /* 0x00000003ca00780c */ /* 0x000fe20003f05270 */
[----:B------:R-:W-:Y:S05]  /*2060*/  WARPSYNC.ALL ;  /* 0x0000000000007948 */ /* 0x000fea0003800000 */
[----:B------:R1:W-:Y:S07]  /*2070*/  BAR.SYNC.DEFER_BLOCKING R12, 0x100 ;  /* 0x0004000c0000751d */ /* 0x0003ee0000010000 */
[----:B------:R-:W-:Y:S05]  /*2080*/  @!P0 BRA `(.L_x_14376) ;  /* 0x0000000000048947 */ /* 0x000fea0003800000 */
[----:B------:R-:W-:Y:S01]  /*2090*/  BPT.TRAP 0x1 ;  /* 0x000000040000795c */ /* 0x000fe20000300000 */
.L_x_14376:
[----:B------:R-:W-:Y:S02]  /*20a0*/  IMAD.U32 R3, RZ, RZ, UR37 ;  /* 0x00000025ff037e24 */ /* 0x000fe4000f8e00ff */
[----:B------:R-:W-:-:S03]  /*20b0*/  IMAD.U32 R0, RZ, RZ, UR36 ;  /* 0x00000024ff007e24 */ /* 0x000fc6000f8e00ff */
[----:B------:R-:W-:Y:S01]  /*20c0*/  SHF.L.U32 R3, R3, 0x1f, RZ ;  /* 0x0000001f03037819 */ /* 0x000fe200000006ff */
[----:B------:R-:W-:-:S04]  /*20d0*/  IMAD R0, R0, 0x8, R5 ;  /* 0x0000000800007824 */ /* 0x000fc800078e0205 */
[----:B------:R2:W3:Y:S01]  /*20e0*/  SYNCS.PHASECHK.TRANS64.TRYWAIT P1, [R0+URZ+0x32430], R3 ;  /* 0x03243003000075a7 */ /* 0x0004e2000802017f */
[----:B------:R-:W-:Y:S05]  /*20f0*/  @!P0 BRA `(.L_x_14377) ;  /* 0x0000000000048947 */ /* 0x000fea0003800000 */
[----:B------:R-:W-:Y:S01]  /*2100*/  BPT.TRAP 0x1 ;  /* 0x000000040000795c */ /* 0x000fe20000300000 */
.L_x_14377:
[----:B---3--:R-:W-:Y:S05]  /*2110*/  @P1 BRA `(.L_x_14378) ;  /* 0x0000000000081947 */ /* 0x008fea0003800000 */
[----:B------:R-:W3:Y:S02]  /*2120*/  SYNCS.PHASECHK.TRANS64.TRYWAIT P1, [R0+URZ+0x32430], R3 ;  /* 0x03243003000075a7 */ /* 0x000ee4000802017f */
[----:B---3--:R-:W-:Y:S05]  /*2130*/  @!P1 BRA `(.L_x_14379) ;  /* 0x0000015000d89947 */ /* 0x008fea0003800000 */
.L_x_14378:
[----:B------:R-:W-:Y:S01]  /*2140*/  R2UR UR4, R5 ;  /* 0x00000000050472ca */ /* 0x000fe200000e0000 */
[----:B------:R-:W-:Y:S01]  /*2150*/  WARPGROUP.ARRIVE ;  /* 0x00000000000079c5 */ /* 0x000fe20000000000 */
[----:B------:R-:W-:Y:S01]  /*2160*/  UMOV UR8, UR41 ;  /* 0x0000002900087c82 */ /* 0x000fe20008000000 */
[----:B------:R-:W-:Y:S01]  /*2170*/  UMOV UR9, 0x40000040 ;  /* 0x4000004000097882 */ /* 0x000fe20000000000 */
[----:B------:R-:W-:Y:S01]  /*2180*/  UMOV UR11, 0x40000040 ;  /* 0x40000040000b7882 */ /* 0x000fe20000000000 */
[----:B------:R-:W-:-:S08]  /*2190*/  UIADD3 UR5, UR41, 0x2, URZ ;  /* 0x0000000229057890 */ /* 0x000fd0000fffe03f */
        /* <DEDUP_REMOVED lines=40> */
[----:B------:R-:W4:Y:S02]  /*2420*/  SYNCS.PHASECHK.TRANS64.TRYWAIT P1, [R5+URZ+0x32410], R2 ;  /* 0x03241002050075a7 */ /* 0x000f24000802017f */
[----:B----4-:R-:W-:Y:S05]  /*2430*/  @!P1 BRA `(.L_x_14380) ;  /* 0x00000150002c9947 */ /* 0x010fea0003800000 */
.L_x_14561:
[----:B------:R-:W-:Y:S05]  /*2440*/  @!P0 BRA `(.L_x_14381) ;  /* 0x0000000000048947 */ /* 0x000fea0003800000 */
[----:B------:R-:W-:Y:S01]  /*2450*/  BPT.TRAP 0x1 ;  /* 0x000000040000795c */ /* 0x000fe20000300000 */
.L_x_14381:
[----:B------:R0:W0:Y:S01]  /*2460*/  SYNCS.PHASECHK.TRANS64.TRYWAIT P1, [R0+URZ+0x32450], R3 ;  /* 0x03245003000075a7 */ /* 0x000022000802017f */
[----:B------:R-:W-:Y:S05]  /*2470*/  @!P0 BRA `(.L_x_14382) ;  /* 0x0000000000048947 */ /* 0x000fea0003800000 */
[----:B------:R-:W-:Y:S01]  /*2480*/  BPT.TRAP 0x1 ;  /* 0x000000040000795c */ /* 0x000fe20000300000 */
.L_x_14382:
[----:B0-----:R-:W-:Y:S05]  /*2490*/  @P1 BRA `(.L_x_14383) ;  /* 0x0000000000081947 */ /* 0x001fea0003800000 */
[----:B------:R-:W0:Y:S02]  /*24a0*/  SYNCS.PHASECHK.TRANS64.TRYWAIT P1, [R0+URZ+0x32450], R3 ;  /* 0x03245003000075a7 */ /* 0x000e24000802017f */
[----:B0-----:R-:W-:Y:S05]  /*24b0*/  @!P1 BRA `(.L_x_14384) ;  /* 0x0000015000209947 */ /* 0x001fea0003800000 */
.L_x_14383:
        /* <DEDUP_REMOVED lines=13> */
[----:B------:R-:W-:Y:S01]  /*2590*/  UIADD3 UR4, UR4, 0x400, URZ ;  /* 0x0000040004047890 */ /* 0x000fe2000fffe03f */
[----:B------:R-:W5:Y:S01]  /*25a0*/  LDL.LU R21, [R1+0x20] ;  /* 0x0000200001157983 */ /* 0x000f620000300800 */
[----:B------:R-:W-:Y:S01]  /*25b0*/  IMAD.U32 R9, RZ, RZ, UR13 ;  /* 0x0000000dff097e24 */ /* 0x000fe2000f8e00ff */
[----:B------:R-:W-:Y:S01]  /*25c0*/  UMOV UR31, 0x40000040 ;  /* 0x40000040001f7882 */ /* 0x000fe20000000000 */
[----:B------:R-:W-:Y:S01]  /*25d0*/  USHF.R.U32.HI UR4, URZ, 0x4, UR4 ;  /* 0x000000043f047899 */ /* 0x000fe20008011604 */
[----:B------:R-:W-:Y:S01]  /*25e0*/  IMAD.U32 R11, RZ, RZ, UR9 ;  /* 0x00000009ff0b7e24 */ /* 0x000fe2000f8e00ff */
[----:B------:R-:W-:Y:S01]  /*25f0*/  UMOV UR33, 0x40000040 ;  /* 0x4000004000217882 */ /* 0x000fe20000000000 */
[----:B------:R-:W-:Y:S01]  /*2600*/  UMOV UR35, 0x40000040 ;  /* 0x4000004000237882 */ /* 0x000fe20000000000 */
[----:B------:R-:W-:Y:S01]  /*2610*/  ULOP3.LUT UR7, UR4, 0x3fff, URZ, 0xc0, !UPT ;  /* 0x00003fff04077892 */ /* 0x000fe2000f8ec03f */
[----:B------:R-:W0:Y:S01]  /*2620*/  LDC R73, c[0x0][0x448] ;  /* 0x00011200ff497b82 */ /* 0x000e220000000800 */
[----:B------:R-:W-:Y:S01]  /*2630*/  ULOP3.LUT UR4, UR40, 0x10000, URZ, 0xfc, !UPT ;  /* 0x0001000028047892 */ /* 0x000fe2000f8efc3f */
[----:B------:R-:W1:Y:S01]  /*2640*/  S2R R81, SR_TID.X ;  /* 0x0000000000517919 */ /* 0x000e620000002100 */
[----:B------:R-:W-:Y:S01]  /*2650*/  ULOP3.LUT UR60, UR7, 0x10000, URZ, 0xfc, !UPT ;  /* 0x00010000073c7892 */ /* 0x000fe2000f8efc3f */
[----:B------:R-:W-:Y:S01]  /*2660*/  VIADD R212, R168, 0xfffffffe ;  /* 0xfffffffea8d47836 */ /* 0x000fe20000000000 */
[----:B------:R-:W-:-:S02]  /*2670*/  UIADD3 UR6, UR4, 0x2, URZ ;  /* 0x0000000204067890 */ /* 0x000fc4000fffe03f */
[----:B------:R-:W-:Y:S01]  /*2680*/  UIMAD UR5, UR36, 0xc00, UR60 ;  /* 0x00000c00240578a4 */ /* 0x000fe2000f8e023c */
[----:B------:R-:W-:Y:S01]  /*2690*/  UMOV UR8, UR4 ;  /* 0x0000000400087c82 */ /* 0x000fe20008000000 */
[----:B------:R-:W-:Y:S01]  /*26a0*/  UIADD3 UR16, UR4, 0x406, URZ ;  /* 0x0000040604107890 */ /* 0x000fe2000fffe03f */
[----:B------:R-:W-:Y:S02]  /*26b0*/  IMAD.U32 R10, RZ, RZ, UR8 ;  /* 0x00000008ff0a7e24 */ /* 0x000fe4000f8e00ff */
[----:B------:R-:W-:Y:S01]  /*26c0*/  UMOV UR12, UR6 ;  /* 0x00000006000c7c82 */ /* 0x000fe20008000000 */
[----:B------:R-:W-:Y:S01]  /*26d0*/  UIADD3 UR6, UR4, 0x4, URZ ;  /* 0x0000000404067890 */ /* 0x000fe2000fffe03f */
[----:B------:R-:W-:Y:S01]  /*26e0*/  IMAD.U32 R8, RZ, RZ, UR12 ;  /* 0x0000000cff087e24 */ /* 0x000fe2000f8e00ff */
[----:B------:R-:W-:Y:S01]  /*26f0*/  UMOV UR10, UR5 ;  /* 0x00000005000a7c82 */ /* 0x000fe20008000000 */
[----:B------:R-:W-:Y:S01]  /*2700*/  UIADD3 UR18, UR5, 0x306, URZ ;  /* 0x0000030605127890 */ /* 0x000fe2000fffe03f */
[----:B------:R-:W-:Y:S01]  /*2710*/  HGMMA.64x96x16.F32 R24, gdesc[UR8], R24, gsb0 ;  /* 0x01600000081879f0 */ /* 0x000fe20008000818 */
[----:B------:R-:W-:-:S02]  /*2720*/  UIADD3 UR8, UR5, 0x2, URZ ;  /* 0x0000000205087890 */ /* 0x000fc4000fffe03f */
[----:B------:R-:W-:Y:S01]  /*2730*/  UIADD3 UR10, UR5, 0x302, URZ ;  /* 0x00000302050a7890 */ /* 0x000fe2000fffe03f */
[----:B------:R-:W-:Y:S01]  /*2740*/  UMOV UR9, 0x40000040 ;  /* 0x4000004000097882 */ /* 0x000fe20000000000 */
[----:B------:R-:W-:Y:S01]  /*2750*/  UMOV UR11, 0x40000040 ;  /* 0x40000040000b7882 */ /* 0x000fe20000000000 */
[----:B------:R-:W-:Y:S01]  /*2760*/  UIADD3 UR20, UR4, 0x800, URZ ;  /* 0x0000080004147890 */ /* 0x000fe2000fffe03f */
[----:B0-----:R-:W-:Y:S01]  /*2770*/  ISETP.NE.AND P6, PT, R73, 0x1, PT ;  /* 0x000000014900780c */ /* 0x001fe20003fc5270 */
[----:B------:R-:W-:Y:S01]  /*2780*/  UMOV UR14, UR8 ;  /* 0x00000008000e7c82 */ /* 0x000fe20008000000 */
[----:B------:R-:W-:Y:S02]  /*2790*/  UIADD3 UR8, UR5, 0x4, URZ ;  /* 0x0000000405087890 */ /* 0x000fe4000fffe03f */
[----:B------:R-:W-:Y:S02]  /*27a0*/  UIADD3 UR22, UR5, 0x600, URZ ;  /* 0x0000060005167890 */ /* 0x000fe4000fffe03f */
        /* <DEDUP_REMOVED lines=22> */
[----:B------:R-:W-:Y:S01]  /*2910*/  ULOP3.LUT UR7, UR7, 0x3000000, URZ, 0xfc, !UPT ;  /* 0x0300000007077892 */ /* 0x000fe2000f8efc3f */
        /* <DEDUP_REMOVED lines=21> */
[----:B----4-:R-:W-:Y:S01]  /*2a70*/  IMAD.U32 R5, RZ, RZ, UR13 ;  /* 0x0000000dff057e24 */ /* 0x010fe2000f8e00ff */
[----:B-----5:R-:W-:-:S04]  /*2a80*/  LOP3.LUT R21, R21, 0xfffffffd, RZ, 0xc0, !PT ;  /* 0xfffffffd15157812 */ /* 0x020fc800078ec0ff */
[----:B------:R-:W-:-:S05]  /*2a90*/  @P6 LOP3.LUT R21, R21, 0x2, RZ, 0xfc, !PT ;  /* 0x0000000215156812 */ /* 0x000fca00078efcff */
[----:B------:R0:W-:Y:S02]  /*2aa0*/  STL [R1+0x20], R21 ;  /* 0x0000201501007387 */ /* 0x0001e40000100800 */
[----:B0-----:R-:W-:-:S04]  /*2ab0*/  IMAD.IADD R21, R206, 0x1, R200 ;  /* 0x00000001ce157824 */ /* 0x001fc800078e02c8 */
[----:B------:R-:W-:Y:S01]  /*2ac0*/  IMAD.MOV.U32 R73, RZ, RZ, R21 ;  /* 0x000000ffff497224 */ /* 0x000fe200078e0015 */
        /* <DEDUP_REMOVED lines=9> */
[----:B--23--:R-:W-:Y:S01]  /*2b60*/  IMAD.U32 R3, RZ, RZ, UR13 ;  /* 0x0000000dff037e24 */ /* 0x00cfe2000f8e00ff */
        /* <DEDUP_REMOVED lines=57> */
[----:B0-----:R-:W0:Y:S01]  /*2f00*/  @P6 LDC R24, c[0x0][0x44c] ;  /* 0x00011300ff186b82 */ /* 0x001e220000000800 */
        /* <DEDUP_REMOVED lines=8> */
[----:B------:R-:W-:Y:S01]  /*2f90*/  FMUL.FTZ R31, R35, UR4 ;  /* 0x00000004231f7c20 */ /* 0x000fe20008410000 */
[----:B------:R-:W-:Y:S01]  /*2fa0*/  FMUL.FTZ R49, R49, UR4 ;  /* 0x0000000431317c20 */ /* 0x000fe20008410000 */
[----:B------:R-:W3:Y:S01]  /*2fb0*/  @P6 LDC R35, c[0x0][0x450] ;  /* 0x00011400ff236b82 */ /* 0x000ee20000000800 */
        /* <DEDUP_REMOVED lines=12> */
[----:B0-----:R-:W-:-:S04]  /*3080*/  @P6 IMAD.HI.U32 R24, R21, R24, RZ ;  /* 0x0000001815186227 */ /* 0x001fc800078e00ff */
        /* <DEDUP_REMOVED lines=10> */
[----:B---3--:R-:W-:Y:S01]  /*3130*/  @P6 SHF.R.U32.HI R73, RZ, R35, R24 ;  /* 0x00000023ff496219 */ /* 0x008fe20000011618 */
[----:B------:R-:W-:-:S02]  /*3140*/  IMAD R24, R168, -0x60, R204 ;  /* 0xffffffa0a8187824 */ /* 0x000fc400078e02cc */
[----:B------:R-:W-:Y:S01]  /*3150*/  FMUL.FTZ R62, R62, UR4 ;  /* 0x000000043e3e7c20 */ /* 0x000fe20008410000 */
[----:B------:R-:W-:Y:S01]  /*3160*/  FMUL.FTZ R63, R63, UR4 ;  /* 0x000000043f3f7c20 */ /* 0x000fe20008410000 */
[----:B------:R-:W0:Y:S01]  /*3170*/  MUFU.TANH R30, R32 ;  /* 0x00000020001e7308 */ /* 0x000e220000002400 */
[----:B------:R-:W3:Y:S01]  /*3180*/  SHFL.IDX PT, R21, R73, RZ, 0x1c1f ;  /* 0x001c1fff49157589 */ /* 0x000ee200000e0000 */
[C-C-:B------:R-:W-:Y:S01]  /*3190*/  IADD3 R26, -R201.reuse, 0x61, R24.reuse ;  /* 0x00000061c91a7810 */ /* 0x140fe20007ffe118 */
[----:B------:R-:W-:Y:S01]  /*31a0*/  FMUL.FTZ R66, R66, UR4 ;  /* 0x0000000442427c20 */ /* 0x000fe20008410000 */
[----:B-1----:R-:W-:Y:S01]  /*31b0*/  IADD3 R37, -R201, 0x60, R24 ;  /* 0x00000060c9257810 */ /* 0x002fe20007ffe118 */
[----:B------:R-:W1:Y:S01]  /*31c0*/  SHFL.IDX PT, R73, R73, 0x1, 0x1c1f ;  /* 0x003c1f0049497f89 */ /* 0x000e6200000e0000 */
[----:B------:R-:W-:Y:S01]  /*31d0*/  FMUL.FTZ R67, R67, UR4 ;  /* 0x0000000443437c20 */ /* 0x000fe20008410000 */
[----:B------:R-:W-:Y:S01]  /*31e0*/  IMAD.IADD R76, R26, 0x1, -R203 ;  /* 0x000000011a4c7824 */ /* 0x000fe200078e0acb */
[----:B------:R2:W1:Y:S01]  /*31f0*/  MUFU.TANH R77, R33 ;  /* 0x00000021004d7308 */ /* 0x0004620000002400 */
[----:B------:R-:W-:Y:S01]  /*3200*/  FMUL.FTZ R70, R70, UR4 ;  /* 0x0000000446467c20 */ /* 0x000fe20008410000 */
[----:B------:R-:W-:-:S06]  /*3210*/  FMUL.FTZ R71, R71, UR4 ;  /* 0x0000000447477c20 */ /* 0x000fcc0008410000 */
[----:B------:R-:W1:Y:S01]  /*3220*/  MUFU.TANH R36, R36 ;  /* 0x0000002400247308 */ /* 0x000e620000002400 */
[----:B--2---:R-:W-:-:S07]  /*3230*/  FMUL.FTZ R33, R38, UR4 ;  /* 0x0000000426217c20 */ /* 0x004fce0008410000 */
[----:B------:R-:W2:Y:S01]  /*3240*/  MUFU.TANH R38, R40 ;  /* 0x0000002800267308 */ /* 0x000ea20000002400 */
[----:B---3--:R-:W-:-:S04]  /*3250*/  VIADDMNMX R41, R21, R76, R37, PT ;  /* 0x0000004c15297246 */ /* 0x008fc80003800125 */
[C---:B------:R-:W-:Y:S02]  /*3260*/  ISETP.GT.AND P1, PT, R41.reuse, RZ, PT ;  /* 0x000000ff2900720c */ /* 0x040fe40003f24270 */
[C---:B------:R-:W-:Y:S01]  /*3270*/  ISETP.GT.AND P2, PT, R41.reuse, 0x1, PT ;  /* 0x000000012900780c */ /* 0x040fe20003f44270 */
[----:B------:R3:W-:Y:S01]  /*3280*/  MUFU.TANH R29, R34 ;  /* 0x00000022001d7308 */ /* 0x0007e20000002400 */
[C---:B------:R-:W-:Y:S02]  /*3290*/  ISETP.GT.AND P3, PT, R41.reuse, 0x8, PT ;  /* 0x000000082900780c */ /* 0x040fe40003f64270 */
[----:B------:R-:W-:Y:S02]  /*32a0*/  FSEL R24, R72, -INF , P1 ;  /* 0xff80000048187808 */ /* 0x000fe40000800000 */
[----:B----4-:R-:W-:Y:S02]  /*32b0*/  FSEL R21, R74, -INF , P2 ;  /* 0xff8000004a157808 */ /* 0x010fe40001000000 */
[----:B------:R-:W-:Y:S01]  /*32c0*/  ISETP.GT.AND P1, PT, R41, 0x9, PT ;  /* 0x000000092900780c */ /* 0x000fe20003f24270 */
[----:B------:R-:W4:Y:S01]  /*32d0*/  MUFU.TANH R44, R44 ;  /* 0x0000002c002c7308 */ /* 0x000f220000002400 */
[----:B-----5:R-:W-:-:S02]  /*32e0*/  FSEL R26, R28, -INF , P3 ;  /* 0xff8000001c1a7808 */ /* 0x020fc40001800000 */
[----:B------:R-:W-:Y:S02]  /*32f0*/  FMNMX.FTZ R35, R24, R21, !PT ;  /* 0x0000001518237209 */ /* 0x000fe40007810000 */
[----:B------:R-:W-:Y:S02]  /*3300*/  ISETP.GT.AND P2, PT, R41, 0x10, PT ;  /* 0x000000102900780c */ /* 0x000fe40003f44270 */
[----:B------:R-:W-:Y:S01]  /*3310*/  FSEL R28, R75, -INF , P1 ;  /* 0xff8000004b1c7808 */ /* 0x000fe20000800000 */
[----:B------:R-:W5:Y:S01]  /*3320*/  MUFU.TANH R45, R45 ;  /* 0x0000002d002d7308 */ /* 0x000f620000002400 */
[----:B------:R-:W-:Y:S02]  /*3330*/  FMNMX.FTZ R35, R26, R35, !PT ;  /* 0x000000231a237209 */ /* 0x000fe40007810000 */
[----:B------:R-:W-:Y:S02]  /*3340*/  ISETP.GT.AND P1, PT, R41, 0x11, PT ;  /* 0x000000112900780c */ /* 0x000fe40003f24270 */
[----:B0-----:R-:W-:-:S02]  /*3350*/  FSEL R30, R30, -INF , P2 ;  /* 0xff8000001e1e7808 */ /* 0x001fc40001000000 */
[----:B------:R-:W-:Y:S01]  /*3360*/  FMNMX.FTZ R35, R28, R35, !PT ;  /* 0x000000231c237209 */ /* 0x000fe20007810000 */
[----:B------:R5:W0:Y:S01]  /*3370*/  MUFU.TANH R80, R48 ;  /* 0x0000003000507308 */ /* 0x000a220000002400 */
[----:B------:R-:W-:Y:S02]  /*3380*/  ISETP.GT.AND P2, PT, R41, 0x18, PT ;  /* 0x000000182900780c */ /* 0x000fe40003f44270 */
[----:B-1----:R-:W-:Y:S02]  /*3390*/  FSEL R32, R77, -INF , P1 ;  /* 0xff8000004d207808 */ /* 0x002fe40000800000 */
[----:B------:R-:W-:Y:S02]  /*33a0*/  FMNMX.FTZ R35, R30, R35, !PT ;  /* 0x000000231e237209 */ /* 0x000fe40007810000 */
[----:B------:R-:W-:Y:S01]  /*33b0*/  ISETP.GT.AND P1, PT, R41, 0x19, PT ;  /* 0x000000192900780c */ /* 0x000fe20003f24270 */
[----:B------:R-:W1:Y:S01]  /*33c0*/  MUFU.TANH R49, R49 ;  /* 0x0000003100317308 */ /* 0x000e620000002400 */
[----:B---3--:R-:W-:-:S02]  /*33d0*/  FSEL R34, R36, -INF , P2 ;  /* 0xff80000024227808 */ /* 0x008fc40001000000 */
[----:B------:R-:W-:Y:S02]  /*33e0*/  FMNMX.FTZ R35, R32, R35, !PT ;  /* 0x0000002320237209 */ /* 0x000fe40007810000 */
[C---:B------:R-:W-:Y:S02]  /*33f0*/  ISETP.GT.AND P2, PT, R41.reuse, 0x20, PT ;  /* 0x000000202900780c */ /* 0x040fe40003f44270 */
[----:B------:R-:W-:Y:S01]  /*3400*/  FSEL R36, R78, -INF , P1 ;  /* 0xff8000004e247808 */ /* 0x000fe20000800000 */
[----:B------:R0:W3:Y:S01]  /*3410*/  MUFU.TANH R188, R52 ;  /* 0x0000003400bc7308 */ /* 0x0000e20000002400 */
[----:B------:R-:W-:Y:S02]  /*3420*/  FMNMX.FTZ R35, R34, R35, !PT ;  /* 0x0000002322237209 */ /* 0x000fe40007810000 */
[----:B------:R-:W-:Y:S02]  /*3430*/  ISETP.GT.AND P1, PT, R41, 0x21, PT ;  /* 0x000000212900780c */ /* 0x000fe40003f24270 */
[----:B--2---:R-:W-:-:S02]  /*3440*/  FSEL R38, R38, -INF , P2 ;  /* 0xff80000026267808 */ /* 0x004fc40001000000 */
[----:B------:R-:W-:Y:S01]  /*3450*/  FMNMX.FTZ R35, R36, R35, !PT ;  /* 0x0000002324237209 */ /* 0x000fe20007810000 */
[----:B------:R-:W2:Y:S01]  /*3460*/  MUFU.TANH R53, R53 ;  /* 0x0000003500357308 */ /* 0x000ea20000002400 */
[----:B------:R-:W-:Y:S02]  /*3470*/  ISETP.GT.AND P2, PT, R41, 0x28, PT ;  /* 0x000000282900780c */ /* 0x000fe40003f44270 */
[----:B------:R-:W-:Y:S02]  /*3480*/  FSEL R40, R79, -INF , P1 ;  /* 0xff8000004f287808 */ /* 0x000fe40000800000 */
[----:B------:R-:W-:Y:S02]  /*3490*/  FMNMX.FTZ R35, R38, R35, !PT ;  /* 0x0000002326237209 */ /* 0x000fe40007810000 */
[----:B------:R-:W-:Y:S01]  /*34a0*/  ISETP.GT.AND P1, PT, R41, 0x29, PT ;  /* 0x000000292900780c */ /* 0x000fe20003f24270 */
[----:B------:R1:W-:Y:S01]  /*34b0*/  MUFU.TANH R72, R56 ;  /* 0x0000003800487308 */ /* 0x0003e20000002400 */
[----:B----4-:R-:W-:-:S02]  /*34c0*/  FSEL R44, R44, -INF , P2 ;  /* 0xff8000002c2c7808 */ /* 0x010fc40001000000 */
[----:B------:R-:W-:Y:S02]  /*34d0*/  FMNMX.FTZ R35, R40, R35, !PT ;  /* 0x0000002328237209 */ /* 0x000fe40007810000 */
[----:B------:R-:W-:Y:S02]  /*34e0*/  ISETP.GT.AND P2, PT, R41, 0x30, PT ;  /* 0x000000302900780c */ /* 0x000fe40003f44270 */
[----:B-----5:R-:W-:Y:S01]  /*34f0*/  FSEL R48, R45, -INF , P1 ;  /* 0xff8000002d307808 */ /* 0x020fe20000800000 */
[----:B------:R-:W4:Y:S01]  /*3500*/  MUFU.TANH R57, R57 ;  /* 0x0000003900397308 */ /* 0x000f220000002400 */
        /* <DEDUP_REMOVED lines=12> */
[----:B------:R-:W-:Y:S02]  /*35d0*/  ISETP.GT.AND P2, PT, R41, 0x40, PT ;  /* 0x000000402900780c */ /* 0x000fe40003f44270 */
[----:B--2---:R-:W-:Y:S01]  /*35e0*/  FSEL R60, R53, -INF , P1 ;  /* 0xff800000353c7808 */ /* 0x004fe20000800000 */
[----:B------:R2:W3:Y:S01]  /*35f0*/  MUFU.TANH R75, R64 ;  /* 0x00000040004b7308 */ /* 0x0004e20000002400 */
[----:B------:R-:W-:Y:S01]  /*3600*/  FMNMX.FTZ R45, R188, R35, !PT ;  /* 0x00000023bc2d7209 */ /* 0x000fe20007810000 */
[----:B------:R-:W-:Y:S01]  /*3610*/  FMUL.FTZ R35, R68, UR4 ;  /* 0x0000000444237c20 */ /* 0x000fe20008410000 */
[----:B------:R-:W-:Y:S02]  /*3620*/  ISETP.GT.AND P1, PT, R41, 0x41, PT ;  /* 0x000000412900780c */ /* 0x000fe40003f24270 */
[----:B------:R-:W-:-:S02]  /*3630*/  FMNMX.FTZ R45, R60, R45, !PT ;  /* 0x0000002d3c2d7209 */ /* 0x000fc40007810000 */
[----:B----4-:R-:W-:Y:S01]  /*3640*/  FSEL R184, R57, -INF , P1 ;  /* 0xff80000039b87808 */ /* 0x010fe20000800000 */
[----:B------:R-:W4:Y:S01]  /*3650*/  MUFU.TANH R65, R65 ;  /* 0x0000004100417308 */ /* 0x000f220000002400 */
[----:B--2---:R-:W-:Y:S02]  /*3660*/  FSEL R64, R72, -INF , P2 ;  /* 0xff80000048407808 */ /* 0x004fe40001000000 */
[C---:B------:R-:W-:Y:S02]  /*3670*/  ISETP.GT.AND P2, PT, R41.reuse, 0x48, PT ;  /* 0x000000482900780c */ /* 0x040fe40003f44270 */
[----:B------:R-:W-:Y:S02]  /*3680*/  FMNMX.FTZ R45, R64, R45, !PT ;  /* 0x0000002d402d7209 */ /* 0x000fe40007810000 */
[----:B------:R-:W-:Y:S01]  /*3690*/  ISETP.GT.AND P1, PT, R41, 0x49, PT ;  /* 0x000000492900780c */ /* 0x000fe20003f24270 */
[----:B------:R2:W5:Y:S01]  /*36a0*/  MUFU.TANH R172, R35 ;  /* 0x0000002300ac7308 */ /* 0x0005620000002400 */
[----:B0-----:R-:W-:-:S02]  /*36b0*/  FSEL R68, R74, -INF , P2 ;  /* 0xff8000004a447808 */ /* 0x001fc40001000000 */
[----:B------:R-:W-:Y:S02]  /*36c0*/  FMNMX.FTZ R45, R184, R45, !PT ;  /* 0x0000002db82d7209 */ /* 0x000fe40007810000 */
[----:B------:R-:W-:Y:S02]  /*36d0*/  ISETP.GT.AND P2, PT, R41, 0x50, PT ;  /* 0x000000502900780c */ /* 0x000fe40003f44270 */
[----:B-1----:R-:W-:Y:S01]  /*36e0*/  FSEL R186, R61, -INF , P1 ;  /* 0xff8000003dba7808 */ /* 0x002fe20000800000 */
[----:B------:R-:W0:Y:S01]  /*36f0*/  MUFU.TANH R69, R69 ;  /* 0x0000004500457308 */ /* 0x000e220000002400 */
[----:B------:R-:W-:Y:S01]  /*3700*/  FMNMX.FTZ R45, R68, R45, !PT ;  /* 0x0000002d442d7209 */ /* 0x000fe20007810000 */
[----:B--2---:R-:W-:Y:S01]  /*3710*/  FMUL.FTZ R35, R42, UR4 ;  /* 0x000000042a237c20 */ /* 0x004fe20008410000 */
[----:B------:R-:W-:Y:S01]  /*3720*/  ISETP.GT.AND P1, PT, R41, 0x51, PT ;  /* 0x000000512900780c */ /* 0x000fe20003f24270 */
[----:B------:R-:W-:Y:S01]  /*3730*/  ULDC UR4, c[0x0][0xa80] ;  /* 0x0002a00000047ab9 */ /* 0x000fe20000000800 */
[----:B---3--:R-:W-:-:S02]  /*3740*/  FSEL R72, R75, -INF , P2 ;  /* 0xff8000004b487808 */ /* 0x008fc40001000000 */
[----:B------:R-:W-:Y:S01]  /*3750*/  FMNMX.FTZ R45, R186, R45, !PT ;  /* 0x0000002dba2d7209 */ /* 0x000fe20007810000 */
[----:B------:R-:W-:Y:S01]  /*3760*/  MUFU.TANH R13, R13 ;  /* 0x0000000d000d7308 */ /* 0x000fe20000002400 */
[----:B------:R-:W-:Y:S02]  /*3770*/  ISETP.GT.AND P2, PT, R41, 0x58, PT ;  /* 0x000000582900780c */ /* 0x000fe40003f44270 */
[----:B----4-:R-:W-:Y:S02]  /*3780*/  FSEL R74, R65, -INF , P1 ;  /* 0xff800000414a7808 */ /* 0x010fe40000800000 */
[----:B------:R-:W-:Y:S02]  /*3790*/  FMNMX.FTZ R45, R72, R45, !PT ;  /* 0x0000002d482d7209 */ /* 0x000fe40007810000 */
[----:B------:R-:W-:Y:S01]  /*37a0*/  ISETP.GT.AND P1, PT, R41, 0x59, PT ;  /* 0x000000592900780c */ /* 0x000fe20003f24270 */
[----:B------:R-:W1:Y:S01]  /*37b0*/  MUFU.TANH R20, R20 ;  /* 0x0000001400147308 */ /* 0x000e620000002400 */
[----:B-----5:R-:W-:-:S02]  /*37c0*/  FSEL R172, R172, -INF , P2 ;  /* 0xff800000acac7808 */ /* 0x020fc40001000000 */
[----:B------:R-:W-:Y:S02]  /*37d0*/  FMNMX.FTZ R45, R74, R45, !PT ;  /* 0x0000002d4a2d7209 */ /* 0x000fe40007810000 */
[----:B0-----:R-:W-:Y:S02]  /*37e0*/  FSEL R42, R69, -INF , P1 ;  /* 0xff800000452a7808 */ /* 0x001fe40000800000 */
[----:B------:R-:W-:Y:S01]  /*37f0*/  FMNMX.FTZ R45, R172, R45, !PT ;  /* 0x0000002dac2d7209 */ /* 0x000fe20007810000 */
[----:B------:R-:W-:Y:S01]  /*3800*/  MUFU.TANH R27, R27 ;  /* 0x0000001b001b7308 */ /* 0x000fe20000002400 */
[----:B------:R-:W-:Y:S02]  /*3810*/  VIADDMNMX R76, R73, R76, R37, PT ;  /* 0x0000004c494c7246 */ /* 0x000fe40003800125 */
[----:B------:R-:W-:Y:S02]  /*3820*/  FMNMX.FTZ R45, R42, R45, !PT ;  /* 0x0000002d2a2d7209 */ /* 0x000fe40007810000 */
[----:B------:R-:W-:-:S02]  /*3830*/  ISETP.GT.AND P4, PT, R76, RZ, PT ;  /* 0x000000ff4c00720c */ /* 0x000fc40003f84270 */
[C---:B------:R-:W-:Y:S01]  /*3840*/  ISETP.GT.AND P5, PT, R76.reuse, 0x1, PT ;  /* 0x000000014c00780c */ /* 0x040fe20003fa4270 */
[----:B------:R-:W0:Y:S01]  /*3850*/  SHFL.BFLY PT, R78, R45, 0x2, 0x1f ;  /* 0x0c401f002d4e7f89 */ /* 0x000e2200000e0000 */
[----:B------:R-:W2:Y:S01]  /*3860*/  MUFU.TANH R25, R25 ;  /* 0x0000001900197308 */ /* 0x000ea20000002400 */
[----:B------:R-:W-:Y:S02]  /*3870*/  ISETP.GT.AND P3, PT, R76, 0x8, PT ;  /* 0x000000084c00780c */ /* 0x000fe40003f64270 */
[----:B-1----:R-:W-:Y:S02]  /*3880*/  FSEL R37, R20, -INF , P5 ;  /* 0xff80000014257808 */ /* 0x002fe40002800000 */
[C---:B------:R-:W-:Y:S02]  /*3890*/  ISETP.GT.AND P1, PT, R76.reuse, 0x9, PT ;  /* 0x000000094c00780c */ /* 0x040fe40003f24270 */
[----:B------:R-:W-:Y:S01]  /*38a0*/  ISETP.GT.AND P2, PT, R76, 0x10, PT ;  /* 0x000000104c00780c */ /* 0x000fe20003f44270 */
[----:B------:R-:W-:Y:S08]  /*38b0*/  MUFU.TANH R31, R31 ;  /* 0x0000001f001f7308 */ /* 0x000ff00000002400 */
[----:B------:R1:W-:Y:S01]  /*38c0*/  MUFU.TANH R53, R43 ;  /* 0x0000002b00357308 */ /* 0x0003e20000002400 */
[----:B--2---:R-:W-:-:S02]  /*38d0*/  FSEL R41, R25, -INF , P1 ;  /* 0xff80000019297808 */ /* 0x004fc40000800000 */
[----:B------:R-:W-:Y:S02]  /*38e0*/  ISETP.GT.AND P1, PT, R76, 0x19, PT ;  /* 0x000000194c00780c */ /* 0x000fe40003f24270 */
[----:B0-----:R-:W-:-:S03]  /*38f0*/  FMNMX.FTZ R78, R45, R78, !PT ;  /* 0x0000004e2d4e7209 */ /* 0x001fc60007810000 */
[----:B------:R-:W-:Y:S01]  /*3900*/  MUFU.TANH R33, R33 ;  /* 0x0000002100217308 */ /* 0x000fe20000002400 */
[----:B-1----:R-:W-:Y:S02]  /*3910*/  FSEL R43, R13, -INF , P4 ;  /* 0xff8000000d2b7808 */ /* 0x002fe40002000000 */
[C---:B------:R-:W-:Y:S02]  /*3920*/  ISETP.GT.AND P4, PT, R76.reuse, 0x11, PT ;  /* 0x000000114c00780c */ /* 0x040fe40003f84270 */
[----:B------:R-:W-:Y:S02]  /*3930*/  FMNMX.FTZ R20, R43, R37, !PT ;  /* 0x000000252b147209 */ /* 0x000fe40007810000 */
[----:B------:R-:W-:Y:S01]  /*3940*/  FSEL R45, R29, -INF , P2 ;  /* 0xff8000001d2d7808 */ /* 0x000fe20001000000 */
[----:B------:R0:W1:Y:S01]  /*3950*/  MUFU.TANH R49, R39 ;  /* 0x0000002700317308 */ /* 0x0000620000002400 */
[----:B------:R-:W-:-:S07]  /*3960*/  ISETP.GT.AND P2, PT, R76, 0x20, PT ;  /* 0x000000204c00780c */ /* 0x000fce0003f44270 */
[----:B------:R-:W2:Y:S01]  /*3970*/  MUFU.TANH R35, R35 ;  /* 0x0000002300237308 */ /* 0x000ea20000002400 */
[----:B0-----:R-:W-:Y:S02]  /*3980*/  FSEL R39, R27, -INF , P3 ;  /* 0xff8000001b277808 */ /* 0x001fe40001800000 */
[----:B------:R-:W-:Y:S02]  /*3990*/  ISETP.GT.AND P3, PT, R76, 0x18, PT ;  /* 0x000000184c00780c */ /* 0x000fe40003f64270 */
[----:B------:R-:W-:-:S03]  /*39a0*/  FMNMX.FTZ R20, R39, R20, !PT ;  /* 0x0000001427147209 */ /* 0x000fc60007810000 */
[----:B------:R0:W-:Y:S01]  /*39b0*/  MUFU.TANH R61, R51 ;  /* 0x00000033003d7308 */ /* 0x0001e20000002400 */
[----:B------:R-:W-:Y:S02]  /*39c0*/  FMNMX.FTZ R20, R41, R20, !PT ;  /* 0x0000001429147209 */ /* 0x000fe40007810000 */
[----:B-1----:R-:W-:Y:S02]  /*39d0*/  FSEL R49, R49, -INF , P1 ;  /* 0xff80000031317808 */ /* 0x002fe40000800000 */
[----:B------:R-:W-:Y:S02]  /*39e0*/  FMNMX.FTZ R20, R45, R20, !PT ;  /* 0x000000142d147209 */ /* 0x000fe40007810000 */
[C---:B------:R-:W-:Y:S01]  /*39f0*/  ISETP.GT.AND P1, PT, R76.reuse, 0x29, PT ;  /* 0x000000294c00780c */ /* 0x040fe20003f24270 */
[----:B------:R-:W1:Y:S01]  /*3a00*/  MUFU.TANH R46, R46 ;  /* 0x0000002e002e7308 */ /* 0x000e620000002400 */
[----:B0-----:R-:W-:Y:S02]  /*3a10*/  FSEL R51, R31, -INF , P4 ;  /* 0xff8000001f337808 */ /* 0x001fe40002000000 */
[----:B------:R-:W-:-:S02]  /*3a20*/  ISETP.GT.AND P4, PT, R76, 0x21, PT ;  /* 0x000000214c00780c */ /* 0x000fc40003f84270 */
[----:B------:R-:W-:Y:S02]  /*3a30*/  FMNMX.FTZ R20, R51, R20, !PT ;  /* 0x0000001433147209 */ /* 0x000fe40007810000 */
[----:B--2---:R-:W-:Y:S01]  /*3a40*/  FSEL R35, R35, -INF , P2 ;  /* 0xff80000023237808 */ /* 0x004fe20001000000 */
[----:B------:R0:W2:Y:S01]  /*3a50*/  MUFU.TANH R57, R47 ;  /* 0x0000002f00397308 */ /* 0x0000a20000002400 */
[----:B------:R-:W-:Y:S02]  /*3a60*/  FSEL R25, R53, -INF , P4 ;  /* 0xff80000035197808 */ /* 0x000fe40002000000 */
[C---:B------:R-:W-:Y:S01]  /*3a70*/  ISETP.GT.AND P2, PT, R76.reuse, 0x30, PT ;  /* 0x000000304c00780c */ /* 0x040fe20003f44270 */
[----:B------:R-:W3:Y:S01]  /*3a80*/  SHFL.BFLY PT, R53, R78, 0x1, 0x1f ;  /* 0x0c201f004e357f89 */ /* 0x000ee200000e0000 */
[----:B------:R-:W-:-:S03]  /*3a90*/  ISETP.GT.AND P4, PT, R76, 0x31, PT ;  /* 0x000000314c00780c */ /* 0x000fc60003f84270 */
[----:B------:R-:W4:Y:S01]  /*3aa0*/  MUFU.TANH R50, R50 ;  /* 0x0000003200327308 */ /* 0x000f220000002400 */
[----:B0-----:R-:W-:Y:S02]  /*3ab0*/  FSEL R47, R33, -INF , P3 ;  /* 0xff800000212f7808 */ /* 0x001fe40001800000 */
[----:B------:R-:W-:Y:S02]  /*3ac0*/  ISETP.GT.AND P3, PT, R76, 0x28, PT ;  /* 0x000000284c00780c */ /* 0x000fe40003f64270 */
[----:B------:R-:W-:Y:S02]  /*3ad0*/  FMNMX.FTZ R20, R47, R20, !PT ;  /* 0x000000142f147209 */ /* 0x000fe40007810000 */
[----:B-1----:R-:W-:Y:S01]  /*3ae0*/  FSEL R31, R46, -INF , P3 ;  /* 0xff8000002e1f7808 */ /* 0x002fe20001800000 */
[----:B------:R-:W0:Y:S01]  /*3af0*/  MUFU.TANH R54, R54 ;  /* 0x0000003600367308 */ /* 0x000e220000002400 */
[----:B------:R-:W-:Y:S02]  /*3b00*/  FMNMX.FTZ R20, R49, R20, !PT ;  /* 0x0000001431147209 */ /* 0x000fe40007810000 */
[----:B--2---:R-:W-:-:S02]  /*3b10*/  FSEL R33, R57, -INF , P1 ;  /* 0xff80000039217808 */ /* 0x004fc40000800000 */
[----:B------:R-:W-:Y:S02]  /*3b20*/  FMNMX.FTZ R20, R35, R20, !PT ;  /* 0x0000001423147209 */ /* 0x000fe40007810000 */
[----:B------:R-:W-:Y:S01]  /*3b30*/  ISETP.GT.AND P3, PT, R76, 0x38, PT ;  /* 0x000000384c00780c */ /* 0x000fe20003f64270 */
[----:B------:R-:W1:Y:S01]  /*3b40*/  MUFU.TANH R55, R55 ;  /* 0x0000003700377308 */ /* 0x000e620000002400 */
[----:B------:R-:W-:Y:S02]  /*3b50*/  FMNMX.FTZ R20, R25, R20, !PT ;  /* 0x0000001419147209 */ /* 0x000fe40007810000 */
[----:B----4-:R-:W-:Y:S02]  /*3b60*/  FSEL R27, R50, -INF , P2 ;  /* 0xff800000321b7808 */ /* 0x010fe40001000000 */
[----:B------:R-:W-:Y:S01]  /*3b70*/  FMNMX.FTZ R20, R31, R20, !PT ;  /* 0x000000141f147209 */ /* 0x000fe20007810000 */
[----:B------:R-:W2:Y:S01]  /*3b80*/  @P6 LDC R50, c[0x0][0x450] ;  /* 0x00011400ff326b82 */ /* 0x000ea20000000800 */
[----:B------:R-:W-:Y:S01]  /*3b90*/  FSEL R29, R61, -INF , P4 ;  /* 0xff8000003d1d7808 */ /* 0x000fe20002000000 */
[----:B------:R-:W4:Y:S01]  /*3ba0*/  MUFU.TANH R58, R58 ;  /* 0x0000003a003a7308 */ /* 0x000f220000002400 */
[----:B------:R-:W-:-:S02]  /*3bb0*/  FMNMX.FTZ R20, R33, R20, !PT ;  /* 0x0000001421147209 */ /* 0x000fc40007810000 */
[----:B------:R-:W-:Y:S02]  /*3bc0*/  ISETP.GT.AND P1, PT, R76, 0x39, PT ;  /* 0x000000394c00780c */ /* 0x000fe40003f24270 */
[----:B------:R-:W-:Y:S02]  /*3bd0*/  FMNMX.FTZ R20, R27, R20, !PT ;  /* 0x000000141b147209 */ /* 0x000fe40007810000 */
        /* <DEDUP_REMOVED lines=8> */
[----:B----4-:R-:W-:Y:S02]  /*3c60*/  FSEL R179, R58, -INF , P2 ;  /* 0xff8000003ab37808 */ /* 0x010fe40001000000 */
[----:B------:R-:W-:Y:S02]  /*3c70*/  FMNMX.FTZ R20, R167, R20, !PT ;  /* 0x00000014a7147209 */ /* 0x000fe40007810000 */
[----:B------:R-:W-:Y:S01]  /*3c80*/  ISETP.GT.AND P2, PT, R76, 0x48, PT ;  /* 0x000000484c00780c */ /* 0x000fe20003f44270 */
[----:B------:R-:W4:Y:S01]  /*3c90*/  MUFU.TANH R63, R63 ;  /* 0x0000003f003f7308 */ /* 0x000f220000002400 */
[----:B0-----:R-:W-:-:S02]  /*3ca0*/  FSEL R181, R59, -INF , P1 ;  /* 0xff8000003bb57808 */ /* 0x001fc40000800000 */
[----:B------:R-:W-:Y:S02]  /*3cb0*/  FMNMX.FTZ R46, R179, R20, !PT ;  /* 0x00000014b32e7209 */ /* 0x000fe40007810000 */
[----:B------:R-:W-:Y:S02]  /*3cc0*/  ISETP.GT.AND P1, PT, R76, 0x49, PT ;  /* 0x000000494c00780c */ /* 0x000fe40003f24270 */
[----:B------:R-:W-:Y:S01]  /*3cd0*/  FMNMX.FTZ R13, R181, R46, !PT ;  /* 0x0000002eb50d7209 */ /* 0x000fe20007810000 */
[----:B------:R-:W0:Y:S01]  /*3ce0*/  MUFU.TANH R66, R66 ;  /* 0x0000004200427308 */ /* 0x000e220000002400 */
[----:B-1----:R-:W-:Y:S02]  /*3cf0*/  FSEL R174, R62, -INF , P2 ;  /* 0xff8000003eae7808 */ /* 0x002fe40001000000 */
[----:B------:R-:W-:Y:S02]  /*3d00*/  ISETP.GT.AND P2, PT, R76, 0x50, PT ;  /* 0x000000504c00780c */ /* 0x000fe40003f44270 */
[----:B------:R-:W-:Y:S01]  /*3d10*/  FMNMX.FTZ R46, R174, R13, !PT ;  /* 0x0000000dae2e7209 */ /* 0x000fe20007810000 */
[----:B------:R-:W-:Y:S01]  /*3d20*/  IMAD.U32 R13, RZ, RZ, UR4 ;  /* 0x00000004ff0d7e24 */ /* 0x000fe2000f8e00ff */
[----:B---3--:R-:W-:Y:S01]  /*3d30*/  FMNMX.FTZ R20, R78, R53, !PT ;  /* 0x000000354e147209 */ /* 0x008fe20007810000 */
[----:B------:R-:W1:Y:S01]  /*3d40*/  MUFU.TANH R67, R67 ;  /* 0x0000004300437308 */ /* 0x000e620000002400 */
[----:B----4-:R-:W-:Y:S01]  /*3d50*/  FSEL R177, R63, -INF , P1 ;  /* 0xff8000003fb17808 */ /* 0x010fe20000800000 */
[----:B------:R-:W-:Y:S01]  /*3d60*/  UIMAD UR4, UR36, 0xc00, UR7 ;  /* 0x00000c00240478a4 */ /* 0x000fe2000f8e0207 */
[----:B------:R-:W-:-:S02]  /*3d70*/  ISETP.GT.AND P1, PT, R76, 0x51, PT ;  /* 0x000000514c00780c */ /* 0x000fc40003f24270 */
[----:B------:R-:W-:Y:S01]  /*3d80*/  FMNMX.FTZ R53, R177, R46, !PT ;  /* 0x0000002eb1357209 */ /* 0x000fe20007810000 */
[----:B------:R-:W-:Y:S02]  /*3d90*/  UIADD3 UR6, UR4, 0x80, URZ ;  /* 0x0000008004067890 */ /* 0x000fe4000fffe03f */
[----:B------:R-:W3:Y:S01]  /*3da0*/  MUFU.TANH R70, R70 ;  /* 0x0000004600467308 */ /* 0x000ee20000002400 */
[----:B0-----:R-:W-:Y:S01]  /*3db0*/  FSEL R180, R66, -INF , P2 ;  /* 0xff80000042b47808 */ /* 0x001fe20001000000 */
[----:B------:R-:W-:Y:S01]  /*3dc0*/  UMOV UR10, UR4 ;  /* 0x00000004000a7c82 */ /* 0x000fe20008000000 */
[----:B------:R-:W-:Y:S02]  /*3dd0*/  ISETP.GT.AND P2, PT, R76, 0x58, PT ;  /* 0x000000584c00780c */ /* 0x000fe40003f44270 */
[----:B------:R-:W-:Y:S01]  /*3de0*/  FMNMX.FTZ R46, R180, R53, !PT ;  /* 0x00000035b42e7209 */ /* 0x000fe20007810000 */
[----:B------:R-:W-:Y:S01]  /*3df0*/  UMOV UR14, UR6 ;  /* 0x00000006000e7c82 */ /* 0x000fe20008000000 */
[----:B------:R-:W-:Y:S01]  /*3e00*/  UIADD3 UR6, UR4, 0x100, URZ ;  /* 0x0000010004067890 */ /* 0x000fe2000fffe03f */
[----:B------:R-:W0:Y:S01]  /*3e10*/  MUFU.TANH R71, R71 ;  /* 0x0000004700477308 */ /* 0x000e220000002400 */
[----:B-1----:R-:W-:-:S02]  /*3e20*/  FSEL R175, R67, -INF , P1 ;  /* 0xff80000043af7808 */ /* 0x002fc40000800000 */
[----:B------:R-:W-:Y:S02]  /*3e30*/  ISETP.GT.AND P1, PT, R76, 0x59, PT ;  /* 0x000000594c00780c */ /* 0x000fe40003f24270 */
[----:B------:R-:W-:Y:S01]  /*3e40*/  FMNMX.FTZ R53, R175, R46, !PT ;  /* 0x0000002eaf357209 */ /* 0x000fe20007810000 */
[----:B------:R-:W-:Y:S01]  /*3e50*/  FMUL.FTZ R46, R20, R13 ;  /* 0x0000000d142e7220 */ /* 0x000fe20000410000 */
[----:B---3--:R-:W-:Y:S02]  /*3e60*/  FSEL R178, R70, -INF , P2 ;  /* 0xff80000046b27808 */ /* 0x008fe40001000000 */
[----:B------:R-:W-:Y:S02]  /*3e70*/  FSETP.NEU.FTZ.AND P2, PT, R20, -INF , PT ;  /* 0xff8000001400780b */ /* 0x000fe40003f5d000 */
[----:B------:R-:W-:Y:S02]  /*3e80*/  FMNMX.FTZ R53, R178, R53, !PT ;  /* 0x00000035b2357209 */ /* 0x000fe40007810000 */
[----:B------:R-:W-:-:S02]  /*3e90*/  FSEL R173, R46, RZ, P2 ;  /* 0x000000ff2ead7208 */ /* 0x000fc40001000000 */
[----:B0-----:R-:W-:-:S03]  /*3ea0*/  FSEL R182, R71, -INF , P1 ;  /* 0xff80000047b67808 */ /* 0x001fc60000800000 */
[--C-:B------:R-:W-:Y:S01]  /*3eb0*/  FFMA.FTZ R46, R24, R13, -R173.reuse ;  /* 0x0000000d182e7223 */ /* 0x100fe200000108ad */
[----:B------:R-:W-:Y:S01]  /*3ec0*/  FMNMX.FTZ R53, R182, R53, !PT ;  /* 0x00000035b6357209 */ /* 0x000fe20007810000 */
[-CC-:B------:R-:W-:Y:S01]  /*3ed0*/  FFMA.FTZ R21, R21, R13.reuse, -R173.reuse ;  /* 0x0000000d15157223 */ /* 0x180fe200000108ad */
[-CC-:B------:R-:W-:Y:S01]  /*3ee0*/  FFMA.FTZ R26, R26, R13.reuse, -R173.reuse ;  /* 0x0000000d1a1a7223 */ /* 0x180fe200000108ad */
[-CC-:B------:R-:W-:Y:S01]  /*3ef0*/  FFMA.FTZ R28, R28, R13.reuse, -R173.reuse ;  /* 0x0000000d1c1c7223 */ /* 0x180fe200000108ad */
[-CC-:B------:R-:W-:Y:S01]  /*3f00*/  FFMA.FTZ R30, R30, R13.reuse, -R173.reuse ;  /* 0x0000000d1e1e7223 */ /* 0x180fe200000108ad */
[----:B------:R-:W0:Y:S01]  /*3f10*/  SHFL.BFLY PT, R24, R53, 0x2, 0x1f ;  /* 0x0c401f0035187f89 */ /* 0x000e2200000e0000 */
        /* <DEDUP_REMOVED lines=19> */
[----:B------:R-:W-:Y:S01]  /*4050*/  FFMA.FTZ R172, R172, R13, -R173 ;  /* 0x0000000dacac7223 */ /* 0x000fe200000108ad */
[----:B0-----:R-:W-:-:S04]  /*4060*/  FMNMX.FTZ R24, R53, R24, !PT ;  /* 0x0000001835187209 */ /* 0x001fc80007810000 */
[----:B------:R-:W0:Y:S01]  /*4070*/  MUFU.EX2 R57, R28 ;  /* 0x0000001c00397308 */ /* 0x000e220000000800 */
[----:B-1----:R-:W-:Y:S01]  /*4080*/  F2FP.F16.F32.PACK_AB R152, R55, R46 ;  /* 0x0000002e3798723e */ /* 0x002fe200000000ff */
[----:B------:R-:W1:Y:S06]  /*4090*/  SHFL.BFLY PT, R169, R24, 0x1, 0x1f ;  /* 0x0c201f0018a97f89 */ /* 0x000e6c00000e0000 */
[----:B------:R-:W-:Y:S08]  /*40a0*/  MUFU.EX2 R30, R30 ;  /* 0x0000001e001e7308 */ /* 0x000ff00000000800 */
[----:B------:R-:W3:Y:S01]  /*40b0*/  MUFU.EX2 R53, R32 ;  /* 0x0000002000357308 */ /* 0x000ee20000000800 */
[----:B0-----:R-:W-:-:S07]  /*40c0*/  F2FP.F16.F32.PACK_AB R154, R57, R26 ;  /* 0x0000001a399a723e */ /* 0x001fce00000000ff */
[----:B------:R-:W-:Y:S01]  /*40d0*/  MUFU.EX2 R34, R34 ;  /* 0x0000002200227308 */ /* 0x000fe20000000800 */
[----:B-1----:R-:W-:-:S04]  /*40e0*/  FMNMX.FTZ R169, R24, R169, !PT ;  /* 0x000000a918a97209 */ /* 0x002fc80007810000 */
[C---:B------:R-:W-:Y:S01]  /*40f0*/  FSETP.NEU.FTZ.AND P1, PT, R169.reuse, -INF , PT ;  /* 0xff800000a900780b */ /* 0x040fe20003f3d000 */
[-C--:B------:R-:W-:Y:S02]  /*4100*/  FMUL.FTZ R176, R169, R13.reuse ;  /* 0x0000000da9b07220 */ /* 0x080fe40000410000 */
[----:B------:R-:W-:Y:S01]  /*4110*/  MUFU.EX2 R63, R48 ;  /* 0x00000030003f7308 */ /* 0x000fe20000000800 */
[----:B---3--:R-:W-:Y:S02]  /*4120*/  F2FP.F16.F32.PACK_AB R156, R53, R30 ;  /* 0x0000001e359c723e */ /* 0x008fe400000000ff */
[----:B------:R-:W-:Y:S02]  /*4130*/  FSEL R176, R176, RZ, P1 ;  /* 0x000000ffb0b07208 */ /* 0x000fe40000800000 */
[----:B------:R-:W-:Y:S02]  /*4140*/  LOP3.LUT P1, RZ, R81, 0x7f, RZ, 0xc0, !PT ;  /* 0x0000007f51ff7812 */ /* 0x000fe4000782c0ff */
[----:B------:R-:W-:Y:S01]  /*4150*/  SHF.R.U32.HI R81, RZ, 0x7, R81 ;  /* 0x00000007ff517819 */ /* 0x000fe20000011651 */
[-CC-:B------:R-:W-:Y:S01]  /*4160*/  FFMA.FTZ R37, R37, R13.reuse, -R176.reuse ;  /* 0x0000000d25257223 */ /* 0x180fe200000108b0 */
[-CC-:B------:R-:W-:Y:S01]  /*4170*/  FFMA.FTZ R43, R43, R13.reuse, -R176.reuse ;  /* 0x0000000d2b2b7223 */ /* 0x180fe200000108b0 */
[-CC-:B------:R-:W-:Y:S01]  /*4180*/  FFMA.FTZ R39, R39, R13.reuse, -R176.reuse ;  /* 0x0000000d27277223 */ /* 0x180fe200000108b0 */
[-CC-:B------:R-:W-:Y:S01]  /*4190*/  FFMA.FTZ R41, R41, R13.reuse, -R176.reuse ;  /* 0x0000000d29297223 */ /* 0x180fe200000108b0 */
[----:B------:R0:W-:Y:S01]  /*41a0*/  MUFU.EX2 R24, R37 ;  /* 0x0000002500187308 */ /* 0x0001e20000000800 */
[-CC-:B------:R-:W-:Y:S01]  /*41b0*/  FFMA.FTZ R45, R45, R13.reuse, -R176.reuse ;  /* 0x0000000d2d2d7223 */ /* 0x180fe200000108b0 */
[----:B------:R-:W-:Y:S01]  /*41c0*/  IADD3 R170, -R81, 0xb, RZ ;  /* 0x0000000b51aa7810 */ /* 0x000fe20007ffe1ff */
[-CC-:B------:R-:W-:Y:S01]  /*41d0*/  FFMA.FTZ R51, R51, R13.reuse, -R176.reuse ;  /* 0x0000000d33337223 */ /* 0x180fe200000108b0 */
[-CC-:B------:R-:W-:Y:S01]  /*41e0*/  FFMA.FTZ R47, R47, R13.reuse, -R176.reuse ;  /* 0x0000000d2f2f7223 */ /* 0x180fe200000108b0 */
[----:B------:R-:W-:Y:S01]  /*41f0*/  FFMA.FTZ R49, R49, R13, -R176 ;  /* 0x0000000d31317223 */ /* 0x000fe200000108b0 */
[----:B------:R-:W-:-:S02]  /*4200*/  @!P1 VIADD R21, R0, 0x32440 ;  /* 0x0003244000159836 */ /* 0x000fc40000000000 */
[-CC-:B------:R-:W-:Y:S01]  /*4210*/  FFMA.FTZ R35, R35, R13.reuse, -R176.reuse ;  /* 0x0000000d23237223 */ /* 0x180fe200000108b0 */
[----:B------:R-:W1:Y:S01]  /*4220*/  MUFU.EX2 R43, R43 ;  /* 0x0000002b002b7308 */ /* 0x000e620000000800 */
[----:B0-----:R-:W0:Y:S01]  /*4230*/  @P6 LDC R37, c[0x0][0x44c] ;  /* 0x00011300ff256b82 */ /* 0x001e220000000800 */
[----:B------:R-:W-:Y:S01]  /*4240*/  FFMA.FTZ R25, R25, R13, -R176 ;  /* 0x0000000d19197223 */ /* 0x000fe200000108b0 */
[----:B------:R-:W-:-:S06]  /*4250*/  @!P1 PRMT R21, RZ, 0x654, R21 ;  /* 0x00000654ff159816 */ /* 0x000fcc0000000015 */
[----:B------:R3:W-:Y:S06]  /*4260*/  BAR.ARV R170, 0x100 ;  /* 0x000400aa0000751d */ /* 0x0007ec0000002000 */
[----:B------:R-:W4:Y:S01]  /*4270*/  MUFU.EX2 R39, R39 ;  /* 0x0000002700277308 */ /* 0x000f220000000800 */
[----:B------:R5:W-:Y:S01]  /*4280*/  @!P1 SYNCS.ARRIVE.TRANS64.RED.A1T0 RZ, [R21+URZ], RZ ;  /* 0x000000ff15ff99a7 */ /* 0x000be2000810043f */
[----:B------:R2:W-:Y:S01]  /*4290*/  BAR.SYNC.DEFER_BLOCKING R12, 0x100 ;  /* 0x0004000c0000751d */ /* 0x0005e20000010000 */
[-CC-:B------:R-:W-:Y:S01]  /*42a0*/  FFMA.FTZ R31, R31, R13.reuse, -R176.reuse ;  /* 0x0000000d1f1f7223 */ /* 0x180fe200000108b0 */
[-CC-:B------:R-:W-:Y:S01]  /*42b0*/  FFMA.FTZ R33, R33, R13.reuse, -R176.reuse ;  /* 0x0000000d21217223 */ /* 0x180fe200000108b0 */
[-CC-:B------:R-:W-:Y:S01]  /*42c0*/  FFMA.FTZ R27, R27, R13.reuse, -R176.reuse ;  /* 0x0000000d1b1b7223 */ /* 0x180fe200000108b0 */
[----:B------:R-:W-:Y:S01]  /*42d0*/  FFMA.FTZ R29, R29, R13, -R176 ;  /* 0x0000000d1d1d7223 */ /* 0x000fe200000108b0 */
[----:B-1----:R-:W-:Y:S01]  /*42e0*/  F2FP.F16.F32.PACK_AB R153, R24, R43 ;  /* 0x0000002b1899723e */ /* 0x002fe200000000ff */
[----:B------:R0:W1:Y:S01]  /*42f0*/  MUFU.EX2 R28, R41 ;  /* 0x00000029001c7308 */ /* 0x0000620000000800 */
[-CC-:B-----5:R-:W-:Y:S01]  /*4300*/  FFMA.FTZ R21, R72, R13.reuse, -R173.reuse ;  /* 0x0000000d48157223 */ /* 0x1a0fe200000108ad */
[----:B------:R-:W-:Y:S01]  /*4310*/  FFMA.FTZ R173, R42, R13, -R173 ;  /* 0x0000000d2aad7223 */ /* 0x000fe200000108ad */
[----:B------:R-:W-:Y:S01]  /*4320*/  FADD.FTZ R42, R43, R24 ;  /* 0x000000182b2a7221 */ /* 0x000fe20000010000 */
[----:B--2---:R-:W-:-:S02]  /*4330*/  IMAD.MOV.U32 R12, RZ, RZ, R200 ;  /* 0x000000ffff0c7224 */ /* 0x004fc400078e00c8 */
[-CC-:B------:R-:W-:Y:S01]  /*4340*/  FFMA.FTZ R180, R180, R13.reuse, -R176.reuse ;  /* 0x0000000db4b47223 */ /* 0x180fe200000108b0 */
[-CC-:B------:R-:W-:Y:S01]  /*4350*/  FFMA.FTZ R175, R175, R13.reuse, -R176.reuse ;  /* 0x0000000dafaf7223 */ /* 0x180fe200000108b0 */
[----:B------:R-:W-:Y:S01]  /*4360*/  FFMA.FTZ R178, R178, R13, -R176 ;  /* 0x0000000db2b27223 */ /* 0x000fe200000108b0 */
[----:B------:R-:W-:Y:S01]  /*4370*/  MUFU.EX2 R45, R45 ;  /* 0x0000002d002d7308 */ /* 0x000fe20000000800 */
[----:B0-----:R-:W-:-:S04]  /*4380*/  @P6 IMAD.HI.U32 R41, R200, R37, RZ ;  /* 0x00000025c8296227 */ /* 0x001fc800078e00ff */
[----:B------:R-:W-:Y:S01]  /*4390*/  FADD.FTZ R37, R46, R55 ;  /* 0x000000372e257221 */ /* 0x000fe20000010000 */
[----:B------:R-:W-:-:S03]  /*43a0*/  @!P1 VIADD R0, R0, 0x32460 ;  /* 0x0003246000009836 */ /* 0x000fc60000000000 */
[----:B------:R-:W-:Y:S01]  /*43b0*/  FADD.FTZ R48, R26, R37 ;  /* 0x000000251a307221 */ /* 0x000fe20000010000 */
[----:B----4-:R-:W-:Y:S01]  /*43c0*/  FADD.FTZ R37, R39, R42 ;  /* 0x0000002a27257221 */ /* 0x010fe20000010000 */
[----:B------:R-:W0:Y:S01]  /*43d0*/  MUFU.EX2 R32, R51 ;  /* 0x0000003300207308 */ /* 0x000e220000000800 */
[----:B------:R-:W-:Y:S01]  /*43e0*/  @P6 SHF.R.U32.HI R12, RZ, R50, R41 ;  /* 0x00000032ff0c6219 */ /* 0x000fe20000011629 */
[----:B------:R-:W-:Y:S01]  /*43f0*/  FADD.FTZ R41, R57, R48 ;  /* 0x0000003039297221 */ /* 0x000fe20000010000 */
[C---:B-1----:R-:W-:Y:S01]  /*4400*/  FADD.FTZ R42, R28.reuse, R37 ;  /* 0x000000251c2a7221 */ /* 0x042fe20000010000 */
[----:B------:R-:W-:Y:S02]  /*4410*/  F2FP.F16.F32.PACK_AB R155, R28, R39 ;  /* 0x000000271c9b723e */ /* 0x000fe400000000ff */
[----:B------:R-:W-:Y:S01]  /*4420*/  FADD.FTZ R46, R30, R41 ;  /* 0x000000291e2e7221 */ /* 0x000fe20000010000 */
[----:B------:R-:W-:Y:S01]  /*4430*/  IADD3 R12, R12, R204, -R203 ;  /* 0x000000cc0c0c7210 */ /* 0x000fe20007ffe8cb */
[----:B------:R-:W-:Y:S01]  /*4440*/  MUFU.EX2 R47, R47 ;  /* 0x0000002f002f7308 */ /* 0x000fe20000000800 */
[----:B------:R-:W-:Y:S01]  /*4450*/  @!P1 PRMT R0, RZ, 0x654, R0 ;  /* 0x00000654ff009816 */ /* 0x000fe20000000000 */
[----:B------:R-:W-:-:S02]  /*4460*/  FADD.FTZ R37, R53, R46 ;  /* 0x0000002e35257221 */ /* 0x000fc40000010000 */
[----:B------:R-:W-:-:S04]  /*4470*/  IMAD.HI R12, R12, 0x2aaaaaab, RZ ;  /* 0x2aaaaaab0c0c7827 */ /* 0x000fc800078e02ff */
[----:B------:R-:W-:Y:S01]  /*4480*/  FADD.FTZ R28, R34, R37 ;  /* 0x00000025221c7221 */ /* 0x000fe20000010000 */
[----:B------:R-:W1:Y:S01]  /*4490*/  MUFU.EX2 R59, R36 ;  /* 0x00000024003b7308 */ /* 0x000e620000000800 */
[----:B0-----:R-:W-:-:S07]  /*44a0*/  F2FP.F16.F32.PACK_AB R157, R32, R45 ;  /* 0x0000002d209d723e */ /* 0x001fce00000000ff */
[----:B------:R-:W0:Y:S08]  /*44b0*/  MUFU.EX2 R36, R49 ;  /* 0x0000003100247308 */ /* 0x000e300000000800 */
[----:B------:R-:W2:Y:S01]  /*44c0*/  MUFU.EX2 R38, R38 ;  /* 0x0000002600267308 */ /* 0x000ea20000000800 */
[C---:B-1----:R-:W-:Y:S01]  /*44d0*/  FADD.FTZ R37, R59.reuse, R28 ;  /* 0x0000001c3b257221 */ /* 0x042fe20000010000 */
[----:B------:R-:W-:-:S06]  /*44e0*/  F2FP.F16.F32.PACK_AB R158, R59, R34 ;  /* 0x000000223b9e723e */ /* 0x000fcc00000000ff */
[----:B------:R-:W1:Y:S01]  /*44f0*/  MUFU.EX2 R61, R40 ;  /* 0x00000028003d7308 */ /* 0x000e620000000800 */
[----:B0-----:R-:W-:-:S07]  /*4500*/  F2FP.F16.F32.PACK_AB R159, R36, R47 ;  /* 0x0000002f249f723e */ /* 0x001fce00000000ff */
[----:B------:R-:W-:Y:S01]  /*4510*/  MUFU.EX2 R35, R35 ;  /* 0x0000002300237308 */ /* 0x000fe20000000800 */
[----:B--2---:R-:W-:-:S07]  /*4520*/  FADD.FTZ R28, R38, R37 ;  /* 0x00000025261c7221 */ /* 0x004fce0000010000 */
[----:B------:R0:W2:Y:S01]  /*4530*/  MUFU.EX2 R40, R25 ;  /* 0x0000001900287308 */ /* 0x0000a20000000800 */
[----:B-1----:R-:W-:-:S07]  /*4540*/  F2FP.F16.F32.PACK_AB R160, R61, R38 ;  /* 0x000000263da0723e */ /* 0x002fce00000000ff */
[----:B------:R-:W1:Y:S01]  /*4550*/  MUFU.EX2 R44, R44 ;  /* 0x0000002c002c7308 */ /* 0x000e620000000800 */
[----:B0-----:R-:W-:-:S04]  /*4560*/  FADD.FTZ R25, R45, R42 ;  /* 0x0000002a2d197221 */ /* 0x001fc80000010000 */
[----:B------:R-:W-:-:S03]  /*4570*/  FADD.FTZ R26, R32, R25 ;  /* 0x00000019201a7221 */ /* 0x000fc60000010000 */
[----:B------:R-:W0:Y:S01]  /*4580*/  MUFU.EX2 R31, R31 ;  /* 0x0000001f001f7308 */ /* 0x000e220000000800 */
[----:B------:R-:W-:Y:S01]  /*4590*/  FADD.FTZ R25, R47, R26 ;  /* 0x0000001a2f197221 */ /* 0x000fe20000010000 */
[----:B--2---:R-:W-:-:S03]  /*45a0*/  F2FP.F16.F32.PACK_AB R161, R40, R35 ;  /* 0x0000002328a1723e */ /* 0x004fc600000000ff */
[----:B------:R-:W-:-:S03]  /*45b0*/  FADD.FTZ R26, R36, R25 ;  /* 0x00000019241a7221 */ /* 0x000fc60000010000 */
[----:B------:R2:W4:Y:S01]  /*45c0*/  MUFU.EX2 R24, R33 ;  /* 0x0000002100187308 */ /* 0x0005220000000800 */
[----:B------:R-:W-:Y:S01]  /*45d0*/  FADD.FTZ R25, R35, R26 ;  /* 0x0000001a23197221 */ /* 0x000fe20000010000 */
[----:B-1----:R-:W-:-:S06]  /*45e0*/  F2FP.F16.F32.PACK_AB R162, R63, R44 ;  /* 0x0000002c3fa2723e */ /* 0x002fcc00000000ff */
[----:B------:R-:W1:Y:S01]  /*45f0*/  MUFU.EX2 R52, R52 ;  /* 0x0000003400347308 */ /* 0x000e620000000800 */
[----:B--2---:R-:W-:Y:S01]  /*4600*/  FADD.FTZ R33, R61, R28 ;  /* 0x0000001c3d217221 */ /* 0x004fe20000010000 */
[----:B------:R-:W-:-:S03]  /*4610*/  FADD.FTZ R28, R40, R25 ;  /* 0x00000019281c7221 */ /* 0x000fc60000010000 */
[----:B------:R-:W-:Y:S01]  /*4620*/  FADD.FTZ R30, R44, R33 ;  /* 0x000000212c1e7221 */ /* 0x000fe20000010000 */
[----:B0-----:R-:W-:Y:S02]  /*4630*/  FADD.FTZ R25, R31, R28 ;  /* 0x0000001c1f197221 */ /* 0x001fe40000010000 */
[----:B------:R-:W0:Y:S01]  /*4640*/  MUFU.EX2 R27, R27 ;  /* 0x0000001b001b7308 */ /* 0x000e220000000800 */
[----:B------:R-:W-:Y:S01]  /*4650*/  FADD.FTZ R33, R63, R30 ;  /* 0x0000001e3f217221 */ /* 0x000fe20000010000 */
[C---:B----4-:R-:W-:Y:S01]  /*4660*/  FADD.FTZ R28, R24.reuse, R25 ;  /* 0x00000019181c7221 */ /* 0x050fe20000010000 */
[----:B------:R-:W-:-:S05]  /*4670*/  F2FP.F16.F32.PACK_AB R163, R24, R31 ;  /* 0x0000001f18a3723e */ /* 0x000fca00000000ff */
        /* <DEDUP_REMOVED lines=9> */
[----:B------:R-:W-:Y:S02]  /*4710*/  F2FP.F16.F32.PACK_AB R165, R26, R27 ;  /* 0x0000001b1aa5723e */ /* 0x000fe400000000ff */
[----:B------:R-:W-:-:S04]  /*4720*/  WARPGROUP.ARRIVE ;  /* 0x00000000000079c5 */ /* 0x000fc80000000000 */
[----:B------:R-:W-:Y:S01]  /*4730*/  MUFU.EX2 R184, R184 ;  /* 0x000000b800b87308 */ /* 0x000fe20000000800 */
[----:B0-----:R-:W-:Y:S01]  /*4740*/  FADD.FTZ R190, R188, R190 ;  /* 0x000000bebcbe7221 */ /* 0x001fe20000010000 */
[----:B------:R-:W-:Y:S01]  /*4750*/  HGMMA.64x256x16.F32 R24, R152, gdesc[UR8].tnspB, RZ, !UPT, gsb0 ;  /* 0x43e0000898187df0 */ /* 0x000fe2000c0008ff */
[----:B------:R-:W-:Y:S01]  /*4760*/  UMOV UR10, UR6 ;  /* 0x00000006000a7c82 */ /* 0x000fe20008000000 */
[----:B------:R-:W-:Y:S01]  /*4770*/  UMOV UR11, 0x40000040 ;  /* 0x40000040000b7882 */ /* 0x000fe20000000000 */
[----:B------:R-:W-:-:S03]  /*4780*/  UIADD3 UR6, UR4, 0x180, URZ ;  /* 0x0000018004067890 */ /* 0x000fc6000fffe03f */
[----:B------:R-:W-:Y:S01]  /*4790*/  MUFU.EX2 R186, R186 ;  /* 0x000000ba00ba7308 */ /* 0x000fe20000000800 */
[----:B--2---:R-:W-:-:S07]  /*47a0*/  FADD.FTZ R190, R189, R190 ;  /* 0x000000bebdbe7221 */ /* 0x004fce0000010000 */
        /* <DEDUP_REMOVED lines=8> */
[----:B------:R-:W-:Y:S01]  /*4830*/  F2FP.F16.F32.PACK_AB R166, R189, R188 ;  /* 0x000000bcbda6723e */ /* 0x000fe200000000ff */
[----:B------:R-:W-:Y:S01]  /*4840*/  FFMA.FTZ R155, R179, R13, -R176 ;  /* 0x0000000db39b7223 */ /* 0x000fe200000108b0 */
[----:B------:R-:W-:Y:S01]  /*4850*/  MUFU.EX2 R154, R185 ;  /* 0x000000b9009a7308 */ /* 0x000fe20000000800 */
[----:B------:R-:W-:Y:S07]  /*4860*/  HGMMA.64x256x16.F32 R24, R156, gdesc[UR12].tnspB, R24, gsb0 ;  /* 0x43e0000c9c187df0 */ /* 0x000fee0008000818 */
[----:B------:R-:W0:Y:S08]  /*4870*/  MUFU.EX2 R152, R152 ;  /* 0x0000009800987308 */ /* 0x000e300000000800 */
[----:B------:R-:W1:Y:S08]  /*4880*/  MUFU.EX2 R153, R153 ;  /* 0x0000009900997308 */ /* 0x000e700000000800 */
[----:B------:R-:W-:Y:S01]  /*4890*/  MUFU.EX2 R155, R155 ;  /* 0x0000009b009b7308 */ /* 0x000fe20000000800 */
[----:B0-----:R-:W-:Y:S01]  /*48a0*/  FADD.FTZ R187, R152, R187 ;  /* 0x000000bb98bb7221 */ /* 0x001fe20000010000 */
[----:B-1----:R-:W-:-:S03]  /*48b0*/  F2FP.F16.F32.PACK_AB R167, R153, R152 ;  /* 0x0000009899a7723e */ /* 0x002fc600000000ff */
[----:B------:R-:W-:-:S03]  /*48c0*/  FADD.FTZ R187, R153, R187 ;  /* 0x000000bb99bb7221 */ /* 0x000fc60000010000 */
[----:B------:R-:W0:Y:S01]  /*48d0*/  MUFU.EX2 R152, R183 ;  /* 0x000000b700987308 */ /* 0x000e220000000800 */
[----:B------:R-:W-:Y:S02]  /*48e0*/  WARPGROUP.DEPBAR.LE gsb0, 0x0 ;  /* 0x00008000000079c5 */ /* 0x000fe40000010000 */
[----:B------:R-:W-:Y:S01]  /*48f0*/  WARPGROUP.ARRIVE ;  /* 0x00000000000079c5 */ /* 0x000fe20000000000 */
[-CC-:B------:R-:W-:Y:S01]  /*4900*/  FFMA.FTZ R157, R181, R13.reuse, -R176.reuse ;  /* 0x0000000db59d7223 */ /* 0x180fe200000108b0 */
[-CC-:B------:R-:W-:Y:S01]  /*4910*/  FFMA.FTZ R156, R174, R13.reuse, -R176.reuse ;  /* 0x0000000dae9c7223 */ /* 0x180fe200000108b0 */
[-C--:B------:R-:W-:Y:S01]  /*4920*/  FFMA.FTZ R158, R177, R13.reuse, -R176 ;  /* 0x0000000db19e7223 */ /* 0x080fe200000108b0 */
[----:B0-----:R-:W-:Y:S01]  /*4930*/  FADD.FTZ R159, R152, R190 ;  /* 0x000000be989f7221 */ /* 0x001fe20000010000 */
[C---:B------:R-:W-:Y:S01]  /*4940*/  F2FP.F16.F32.PACK_AB R152, R184.reuse, R152 ;  /* 0x00000098b898723e */ /* 0x040fe200000000ff */
[----:B------:R-:W-:Y:S01]  /*4950*/  HGMMA.64x256x16.F32 R24, R160, gdesc[UR8].tnspB, R24, gsb0 ;  /* 0x43e00008a0187df0 */ /* 0x000fe20008000818 */
[----:B------:R-:W-:Y:S01]  /*4960*/  UMOV UR10, UR6 ;  /* 0x00000006000a7c82 */ /* 0x000fe20008000000 */
[----:B------:R-:W-:Y:S01]  /*4970*/  UMOV UR11, 0x40000040 ;  /* 0x40000040000b7882 */ /* 0x000fe20000000000 */
[----:B------:R-:W0:Y:S01]  /*4980*/  MUFU.EX2 R157, R157 ;  /* 0x0000009d009d7308 */ /* 0x000e220000000800 */
[----:B------:R-:W-:Y:S01]  /*4990*/  FADD.FTZ R159, R184, R159 ;  /* 0x0000009fb89f7221 */ /* 0x000fe20000010000 */
[----:B------:R-:W-:Y:S01]  /*49a0*/  UIADD3 UR6, UR4, 0x200, URZ ;  /* 0x0000020004067890 */ /* 0x000fe2000fffe03f */
[----:B------:R-:W-:Y:S01]  /*49b0*/  FFMA.FTZ R176, R182, R13, -R176 ;  /* 0x0000000db6b07223 */ /* 0x000fe200000108b0 */
[----:B------:R-:W-:Y:S01]  /*49c0*/  UIADD3 UR4, UR4, 0x280, URZ ;  /* 0x0000028004047890 */ /* 0x000fe2000fffe03f */
[----:B------:R-:W-:Y:S01]  /*49d0*/  FADD.FTZ R159, R154, R159 ;  /* 0x0000009f9a9f7221 */ /* 0x000fe20000010000 */
[----:B------:R-:W-:-:S02]  /*49e0*/  F2FP.F16.F32.PACK_AB R154, R186, R154 ;  /* 0x0000009aba9a723e */ /* 0x000fc400000000ff */
[----:B------:R-:W-:Y:S01]  /*49f0*/  MUFU.EX2 R156, R156 ;  /* 0x0000009c009c7308 */ /* 0x000fe20000000800 */
[----:B------:R-:W-:-:S07]  /*4a00*/  FADD.FTZ R159, R186, R159 ;  /* 0x0000009fba9f7221 */ /* 0x000fce0000010000 */
[----:B------:R-:W1:Y:S01]  /*4a10*/  MUFU.EX2 R158, R158 ;  /* 0x0000009e009e7308 */ /* 0x000e620000000800 */
[----:B0-----:R-:W-:-:S07]  /*4a20*/  F2FP.F16.F32.PACK_AB R153, R157, R155 ;  /* 0x0000009b9d99723e */ /* 0x001fce00000000ff */
[----:B------:R-:W-:Y:S01]  /*4a30*/  MUFU.EX2 R176, R176 ;  /* 0x000000b000b07308 */ /* 0x000fe20000000800 */
[----:B------:R-:W-:Y:S02]  /*4a40*/  WARPGROUP.DEPBAR.LE gsb0, 0x0 ;  /* 0x00008000000079c5 */ /* 0x000fe40000010000 */
[----:B------:R-:W-:Y:S01]  /*4a50*/  WARPGROUP.ARRIVE ;  /* 0x00000000000079c5 */ /* 0x000fe20000000000 */
[----:B------:R-:W-:Y:S01]  /*4a60*/  FADD.FTZ R160, R155, R187 ;  /* 0x000000bb9ba07221 */ /* 0x000fe20000010000 */
[----:B-1----:R-:W-:-:S03]  /*4a70*/  F2FP.F16.F32.PACK_AB R155, R158, R156 ;  /* 0x0000009c9e9b723e */ /* 0x002fc600000000ff */
[----:B------:R-:W-:Y:S01]  /*4a80*/  FADD.FTZ R160, R157, R160 ;  /* 0x000000a09da07221 */ /* 0x000fe20000010000 */
[----:B------:R-:W-:Y:S01]  /*4a90*/  HGMMA.64x256x16.F32 R24, R164, gdesc[UR8].tnspB, R24, gsb0 ;  /* 0x43e00008a4187df0 */ /* 0x000fe20008000818 */
[----:B------:R-:W-:Y:S01]  /*4aa0*/  UMOV UR10, UR6 ;  /* 0x00000006000a7c82 */ /* 0x000fe20008000000 */
[----:B------:R-:W-:Y:S01]  /*4ab0*/  UMOV UR11, 0x40000040 ;  /* 0x40000040000b7882 */ /* 0x000fe20000000000 */
[----:B------:R-:W-:-:S04]  /*4ac0*/  FADD.FTZ R160, R156, R160 ;  /* 0x000000a09ca07221 */ /* 0x000fc80000010000 */
[----:B------:R-:W-:Y:S01]  /*4ad0*/  FADD.FTZ R156, R158, R160 ;  /* 0x000000a09e9c7221 */ /* 0x000fe20000010000 */
[----:B------:R-:W-:Y:S02]  /*4ae0*/  WARPGROUP.DEPBAR.LE gsb0, 0x0 ;  /* 0x00008000000079c5 */ /* 0x000fe40000010000 */
[----:B------:R-:W-:-:S15]  /*4af0*/  WARPGROUP.ARRIVE ;  /* 0x00000000000079c5 */ /* 0x000fde0000000000 */
[----:B------:R-:W-:-:S03]  /*4b00*/  NOP ;  /* 0x0000000000007918 */ /* 0x000fc60000000000 */
[----:B------:R-:W-:Y:S01]  /*4b10*/  HGMMA.64x256x16.F32 R24, R152, gdesc[UR8].tnspB, R24, gsb0 ;  /* 0x43e0000898187df0 */ /* 0x000fe20008000818 */
[----:B------:R-:W-:Y:S01]  /*4b20*/  UMOV UR10, UR4 ;  /* 0x00000004000a7c82 */ /* 0x000fe20008000000 */
[----:B------:R-:W-:Y:S01]  /*4b30*/  UMOV UR11, 0x40000040 ;  /* 0x40000040000b7882 */ /* 0x000fe20000000000 */
[----:B------:R-:W-:Y:S02]  /*4b40*/  WARPGROUP.DEPBAR.LE gsb0, 0x0 ;  /* 0x00008000000079c5 */ /* 0x000fe40000010000 */
[----:B------:R-:W0:Y:S01]  /*4b50*/  MUFU.EX2 R152, R171 ;  /* 0x000000ab00987308 */ /* 0x000e220000000800 */
[----:B------:R-:W-:-:S07]  /*4b60*/  FADD.FTZ R155, R21, R159 ;  /* 0x0000009f159b7221 */ /* 0x000fce0000010000 */
[----:B------:R-:W1:Y:S08]  /*4b70*/  MUFU.EX2 R154, R172 ;  /* 0x000000ac009a7308 */ /* 0x000e700000000800 */
[----:B------:R-:W2:Y:S01]  /*4b80*/  MUFU.EX2 R153, R180 ;  /* 0x000000b400997308 */ /* 0x000ea20000000800 */
[C---:B0-----:R-:W-:Y:S01]  /*4b90*/  FADD.FTZ R155, R152.reuse, R155 ;  /* 0x0000009b989b7221 */ /* 0x041fe20000010000 */
[----:B------:R-:W-:-:S02]  /*4ba0*/  F2FP.F16.F32.PACK_AB R152, R152, R21 ;  /* 0x000000159898723e */ /* 0x000fc400000000ff */
[----:B------:R-:W-:-:S04]  /*4bb0*/  SHF.R.U32.HI R21, RZ, 0x1f, R12 ;  /* 0x0000001fff157819 */ /* 0x000fc8000001160c */
[----:B------:R-:W-:Y:S01]  /*4bc0*/  LEA.HI.SX32 R12, R12, R21, 0x1c ;  /* 0x000000150c0c7211 */ /* 0x000fe200078fe2ff */
[----:B-1----:R-:W-:Y:S01]  /*4bd0*/  FADD.FTZ R157, R154, R155 ;  /* 0x0000009b9a9d7221 */ /* 0x002fe20000010000 */
[----:B------:R-:W-:Y:S02]  /*4be0*/  F2FP.F16.F32.PACK_AB R154, R173, R154 ;  /* 0x0000009aad9a723e */ /* 0x000fe400000000ff */
[----:B------:R-:W-:Y:S02]  /*4bf0*/  F2FP.F16.F32.PACK_AB R155, R176, R178 ;  /* 0x000000b2b09b723e */ /* 0x000fe400000000ff */
[----:B------:R-:W-:Y:S01]  /*4c00*/  VIMNMX R21, R205, R12, !PT ;  /* 0x0000000ccd157248 */ /* 0x000fe20007fe0100 */
[----:B--2---:R-:W-:Y:S01]  /*4c10*/  FADD.FTZ R156, R153, R156 ;  /* 0x0000009c999c7221 */ /* 0x004fe20000010000 */
[C---:B------:R-:W-:Y:S02]  /*4c20*/  F2FP.F16.F32.PACK_AB R153, R175.reuse, R153 ;  /* 0x00000099af99723e */ /* 0x040fe400000000ff */
[----:B------:R-:W-:Y:S01]  /*4c30*/  ISETP.GE.AND P2, PT, R212, R21, PT ;  /* 0x00000015d400720c */ /* 0x000fe20003f46270 */
[----:B------:R-:W-:Y:S01]  /*4c40*/  FADD.FTZ R156, R175, R156 ;  /* 0x0000009caf9c7221 */ /* 0x000fe20000010000 */
[----:B------:R-:W-:-:S06]  /*4c50*/  WARPGROUP.ARRIVE ;  /* 0x00000000000079c5 */ /* 0x000fcc0000000000 */
[----:B------:R-:W-:Y:S03]  /*4c60*/  HGMMA.64x256x16.F32 R24, R152, gdesc[UR8].tnspB, R24, gsb0 ;  /* 0x43e0000898187df0 */ /* 0x000fe60008000818 */
[----:B------:R-:W-:Y:S02]  /*4c70*/  WARPGROUP.DEPBAR.LE gsb0, 0x0 ;  /* 0x00008000000079c5 */ /* 0x000fe40000010000 */
[----:B------:R-:W-:Y:S01]  /*4c80*/  FADD.FTZ R153, R178, R156 ;  /* 0x0000009cb2997221 */ /* 0x000fe20000010000 */
[----:B------:R0:W-:Y:S03]  /*4c90*/  @!P1 SYNCS.ARRIVE.TRANS64.RED.A1T0 RZ, [R0+URZ], RZ ;  /* 0x000000ff00ff99a7 */ /* 0x0001e6000810043f */
[----:B------:R-:W-:Y:S01]  /*4ca0*/  FADD.FTZ R12, R176, R153 ;  /* 0x00000099b00c7221 */ /* 0x000fe20000010000 */
[----:B0-----:R-:W-:Y:S01]  /*4cb0*/  FADD.FTZ R0, R173, R157 ;  /* 0x0000009dad007221 */ /* 0x001fe20000010000 */
[----:B---3--:R-:W-:Y:S06]  /*4cc0*/  @!P2 BRA `(.L_x_14385) ;  /* 0x00000030001ca947 */ /* 0x008fec0003800000 */
[----:B------:R-:W-:Y:S01]  /*4cd0*/  IMAD.MOV.U32 R214, RZ, RZ, R169 ;  /* 0x000000ffffd67224 */ /* 0x000fe200078e00a9 */
[----:B------:R-:W-:Y:S01]  /*4ce0*/  ULDC UR4, c[0x0][0xad0] ;  /* 0x0002b40000047ab9 */ /* 0x000fe20000000800 */
[----:B------:R-:W-:-:S07]  /*4cf0*/  IMAD.MOV.U32 R215, RZ, RZ, R20 ;  /* 0x000000ffffd77224 */ /* 0x000fce00078e0014 */
.L_x_14394:
[----:B------:R-:W-:-:S04]  /*4d00*/  UIADD3 UR36, UR36, 0x1, URZ ;  /* 0x0000000124247890 */ /* 0x000fc8000fffe03f */
[----:B------:R-:W-:-:S04]  /*4d10*/  UISETP.NE.AND UP0, UPT, UR36, 0x2, UPT ;  /* 0x000000022400788c */ /* 0x000fc8000bf05270 */
[----:B------:R-:W-:Y:S02]  /*4d20*/  USEL UR5, URZ, 0x1, UP0 ;  /* 0x000000013f057887 */ /* 0x000fe40008000000 */
[----:B------:R-:W-:Y:S02]  /*4d30*/  USEL UR36, UR36, URZ, UP0 ;  /* 0x0000003f24247287 */ /* 0x000fe40008000000 */
[----:B------:R-:W-:Y:S01]  /*4d40*/  ULOP3.LUT UR37, UR37, UR5, URZ, 0x3c, !UPT ;  /* 0x0000000525257292 */ /* 0x000fe2000f8e3c3f */
[----:B------:R-:W-:Y:S11]  /*4d50*/  @!P0 BRA `(.L_x_14386) ;  /* 0x0000000000048947 */ /* 0x000ff60003800000 */
[----:B------:R-:W-:Y:S01]  /*4d60*/  BPT.TRAP 0x1 ;  /* 0x000000040000795c */ /* 0x000fe20000300000 */
.L_x_14386:
        /* <DEDUP_REMOVED lines=9> */
.L_x_14387:
[----:B-1----:R-:W-:Y:S05]  /*4e00*/  @P2 BRA `(.L_x_14388) ;  /* 0x0000000000082947 */ /* 0x002fea0003800000 */
[----:B------:R-:W1:Y:S02]  /*4e10*/  SYNCS.PHASECHK.TRANS64.TRYWAIT P2, [UR5+0x32430], R13 ;  /* 0x0324300dff0075a7 */ /* 0x000e640008040145 */
[----:B-1----:R-:W-:Y:S05]  /*4e20*/  @!P2 BRA `(.L_x_14389) ;  /* 0x0000012400d8a947 */ /* 0x002fea0003800000 */
.L_x_14388:
        /* <DEDUP_REMOVED lines=31> */
.L_x_14390:
[----:B------:R2:W3:Y:S01]  /*5020*/  SYNCS.PHASECHK.TRANS64.TRYWAIT P2, [UR5+0x32450], R13 ;  /* 0x0324500dff0075a7 */ /* 0x0004e20008040145 */
[----:B------:R-:W-:Y:S05]  /*5030*/  @!P0 BRA `(.L_x_14391) ;  /* 0x0000000000048947 */ /* 0x000fea0003800000 */
[----:B------:R-:W-:Y:S01]  /*5040*/  BPT.TRAP 0x1 ;  /* 0x000000040000795c */ /* 0x000fe20000300000 */
.L_x_14391:
[----:B---3--:R-:W-:Y:S05]  /*5050*/  @P2 BRA `(.L_x_14392) ;  /* 0x0000000000082947 */ /* 0x008fea0003800000 */
[----:B------:R-:W3:Y:S02]  /*5060*/  SYNCS.PHASECHK.TRANS64.TRYWAIT P2, [UR5+0x32450], R13 ;  /* 0x0324500dff0075a7 */ /* 0x000ee40008040145 */
[----:B---3--:R-:W-:Y:S05]  /*5070*/  @!P2 BRA `(.L_x_14393) ;  /* 0x00000124005ca947 */ /* 0x008fea0003800000 */
.L_x_14392:
[----:B------:R-:W-:Y:S01]  /*5080*/  R2UR UR52, R10 ;  /* 0x000000000a3472ca */ /* 0x000fe200000e0000 */
[----:B------:R-:W-:Y:S01]  /*5090*/  UIMAD UR6, UR36, 0xc00, UR60 ;  /* 0x00000c00240678a4 */ /* 0x000fe2000f8e023c */
[----:B------:R-:W-:Y:S01]  /*50a0*/  R2UR UR53, R11 ;  /* 0x000000000b3572ca */ /* 0x000fe200000e0000 */
[----:B------:R-:W-:Y:S01]  /*50b0*/  WARPGROUP.ARRIVE ;  /* 0x00000000000079c5 */ /* 0x000fe20000000000 */
[----:B------:R-:W-:Y:S01]  /*50c0*/  UMOV UR55, 0x40000040 ;  /* 0x4000004000377882 */ /* 0x000fe20000000000 */
[----:B------:R-:W-:Y:S01]  /*50d0*/  UIADD3 UR10, UR6, 0x302, URZ ;  /* 0x00000302060a7890 */ /* 0x000fe2000fffe03f */
[----:B-1----:R-:W1:Y:S01]  /*50e0*/  LDC R20, c[0x0][0x448] ;  /* 0x00011200ff147b82 */ /* 0x002e620000000800 */
[----:B------:R-:W-:Y:S01]  /*50f0*/  UMOV UR11, 0x40000040 ;  /* 0x40000040000b7882 */ /* 0x000fe20000000000 */
[----:B------:R-:W-:Y:S01]  /*5100*/  UMOV UR54, UR6 ;  /* 0x0000000600367c82 */ /* 0x000fe20008000000 */
[----:B------:R-:W-:Y:S01]  /*5110*/  UIADD3 UR14, UR6, 0x304, URZ ;  /* 0x00000304060e7890 */ /* 0x000fe2000fffe03f */
[----:B------:R-:W-:Y:S01]  /*5120*/  IMAD.IADD R217, R206, 0x1, R200 ;  /* 0x00000001ced97824 */ /* 0x000fe200078e02c8 */
[----:B------:R-:W-:Y:S01]  /*5130*/  UMOV UR15, 0x40000040 ;  /* 0x40000040000f7882 */ /* 0x000fe20000000000 */
[----:B------:R-:W-:Y:S01]  /*5140*/  UIADD3 UR18, UR6, 0x306, URZ ;  /* 0x0000030606127890 */ /* 0x000fe2000fffe03f */
[----:B------:R-:W-:-:S02]  /*5150*/  UMOV UR19, 0x40000040 ;  /* 0x4000004000137882 */ /* 0x000fc40000000000 */
        /* <DEDUP_REMOVED lines=12> */
[----:B-1----:R-:W-:Y:S01]  /*5220*/  ISETP.NE.AND P2, PT, R20, 0x1, PT ;  /* 0x000000011400780c */ /* 0x002fe20003f45270 */
[----:B------:R-:W-:Y:S01]  /*5230*/  UMOV UR35, 0x40000040 ;  /* 0x4000004000237882 */ /* 0x000fe20000000000 */
[----:B------:R-:W-:Y:S01]  /*5240*/  UIADD3 UR42, UR6, 0x900, URZ ;  /* 0x00000900062a7890 */ /* 0x000fe2000fffe03f */
[----:B------:R-:W-:Y:S01]  /*5250*/  UMOV UR43, 0x40000040 ;  /* 0x40000040002b7882 */ /* 0x000fe20000000000 */
[----:B------:R-:W-:Y:S01]  /*5260*/  UIADD3 UR46, UR6, 0x902, URZ ;  /* 0x00000902062e7890 */ /* 0x000fe2000fffe03f */
[----:B------:R-:W-:Y:S01]  /*5270*/  UMOV UR47, 0x40000040 ;  /* 0x40000040002f7882 */ /* 0x000fe20000000000 */
[----:B------:R-:W-:Y:S01]  /*5280*/  UIADD3 UR50, UR6, 0x904, URZ ;  /* 0x0000090406327890 */ /* 0x000fe2000fffe03f */
[----:B------:R-:W-:-:S06]  /*5290*/  UMOV UR51, 0x40000040 ;  /* 0x4000004000337882 */ /* 0x000fcc0000000000 */
[----:B------:R-:W1:Y:S08]  /*52a0*/  @P2 LDC R20, c[0x0][0x44c] ;  /* 0x00011300ff142b82 */ /* 0x000e700000000800 */
[----:B0-2---:R-:W0:Y:S01]  /*52b0*/  @P2 LDC R13, c[0x0][0x450] ;  /* 0x00011400ff0d2b82 */ /* 0x005e220000000800 */
[----:B-1----:R-:W-:-:S05]  /*52c0*/  @P2 IMAD.HI.U32 R20, R217, R20, RZ ;  /* 0x00000014d9142227 */ /* 0x002fca00078e00ff */
[----:B0-----:R-:W-:Y:S01]  /*52d0*/  @P2 SHF.R.U32.HI R217, RZ, R13, R20 ;  /* 0x0000000dffd92219 */ /* 0x001fe20000011614 */
        /* <DEDUP_REMOVED lines=72> */
[----:B------:R-:W-:-:S02]  /*5760*/  IMAD R161, R212, -0x60, RZ ;  /* 0xffffffa0d4a17824 */ /* 0x000fc400078e02ff */
[----:B------:R-:W-:Y:S01]  /*5770*/  FMUL.FTZ R219, R152, UR4 ;  /* 0x0000000498db7c20 */ /* 0x000fe20008410000 */
[----:B------:R-:W-:Y:S01]  /*5780*/  FMUL.FTZ R13, R158, UR4 ;  /* 0x000000049e0d7c20 */ /* 0x000fe20008410000 */
[----:B------:R-:W1:Y:S01]  /*5790*/  MUFU.TANH R220, R220 ;  /* 0x000000dc00dc7308 */ /* 0x000e620000002400 */
[----:B------:R-:W-:Y:S01]  /*57a0*/  FMUL.FTZ R20, R159, UR4 ;  /* 0x000000049f147c20 */ /* 0x000fe20008410000 */
[----:B------:R-:W-:Y:S01]  /*57b0*/  IADD3 R161, -R201, 0x1, R161 ;  /* 0x00000001c9a17810 */ /* 0x000fe20007ffe1a1 */
[----:B------:R-:W-:Y:S01]  /*57c0*/  FMUL.FTZ R158, R164, UR4 ;  /* 0x00000004a49e7c20 */ /* 0x000fe20008410000 */
[----:B------:R-:W-:Y:S01]  /*57d0*/  FMUL.FTZ R159, R165, UR4 ;  /* 0x00000004a59f7c20 */ /* 0x000fe20008410000 */
[----:B------:R-:W-:Y:S01]  /*57e0*/  FMUL.FTZ R224, R170, UR4 ;  /* 0x00000004aae07c20 */ /* 0x000fe20008410000 */
[----:B------:R-:W-:Y:S01]  /*57f0*/  FMUL.FTZ R218, R160, UR4 ;  /* 0x00000004a0da7c20 */ /* 0x000fe20008410000 */
[----:B------:R-:W-:Y:S01]  /*5800*/  IADD3 R170, -R203, R161, R204 ;  /* 0x000000a1cbaa7210 */ /* 0x000fe20007ffe1cc */
        /* <DEDUP_REMOVED lines=10> */
[----:B------:R-:W-:Y:S01]  /*58b0*/  FMUL.FTZ R166, R180, UR4 ;  /* 0x00000004b4a67c20 */ /* 0x000fe20008410000 */
[----:B------:R-:W-:Y:S01]  /*58c0*/  FMUL.FTZ R222, R167, UR4 ;  /* 0x00000004a7de7c20 */ /* 0x000fe20008410000 */
[----:B------:R-:W-:Y:S01]  /*58d0*/  FMUL.FTZ R167, R181, UR4 ;  /* 0x00000004b5a77c20 */ /* 0x000fe20008410000 */
[----:B------:R-:W-:Y:S01]  /*58e0*/  FMUL.FTZ R216, R162, UR4 ;  /* 0x00000004a2d87c20 */ /* 0x000fe20008410000 */
[----:B------:R-:W-:Y:S01]  /*58f0*/  ISETP.GT.AND P3, PT, R174, 0x1, PT ;  /* 0x00000001ae00780c */ /* 0x000fe20003f64270 */
[----:B------:R-:W-:Y:S01]  /*5900*/  FMUL.FTZ R161, R184, UR4 ;  /* 0x00000004b8a17c20 */ /* 0x000fe20008410000 */
[----:B------:R-:W0:Y:S01]  /*5910*/  MUFU.TANH R219, R219 ;  /* 0x000000db00db7308 */ /* 0x000e220000002400 */
[C---:B------:R-:W-:Y:S01]  /*5920*/  ISETP.GT.AND P4, PT, R174.reuse, 0x8, PT ;  /* 0x00000008ae00780c */ /* 0x040fe20003f84270 */
[----:B------:R-:W-:Y:S01]  /*5930*/  FMUL.FTZ R152, R163, UR4 ;  /* 0x00000004a3987c20 */ /* 0x000fe20008410000 */
[C---:B------:R-:W-:Y:S01]  /*5940*/  ISETP.GT.AND P5, PT, R174.reuse, 0x9, PT ;  /* 0x00000009ae00780c */ /* 0x040fe20003fa4270 */
[----:B------:R-:W-:Y:S01]  /*5950*/  FMUL.FTZ R225, R175, UR4 ;  /* 0x00000004afe17c20 */ /* 0x000fe20008410000 */
[----:B------:R-:W-:Y:S01]  /*5960*/  ISETP.GT.AND P2, PT, R174, RZ, PT ;  /* 0x000000ffae00720c */ /* 0x000fe20003f44270 */
[----:B------:R-:W-:Y:S01]  /*5970*/  FMUL.FTZ R162, R185, UR4 ;  /* 0x00000004b9a27c20 */ /* 0x000fe20008410000 */
[----:B-1----:R-:W-:Y:S01]  /*5980*/  FSEL R220, R220, -INF , P3 ;  /* 0xff800000dcdc7808 */ /* 0x002fe20001800000 */
[----:B------:R-:W1:Y:S01]  /*5990*/  MUFU.TANH R157, R157 ;  /* 0x0000009d009d7308 */ /* 0x000e620000002400 */
[----:B------:R-:W-:Y:S01]  /*59a0*/  ISETP.GT.AND P3, PT, R174, 0x11, PT ;  /* 0x00000011ae00780c */ /* 0x000fe20003f64270 */
[----:B------:R-:W4:Y:S01]  /*59b0*/  SHFL.IDX PT, R175, R217, 0x1, 0x1c1f ;  /* 0x003c1f00d9af7f89 */ /* 0x000f2200000e0000 */
[----:B--2---:R-:W-:Y:S01]  /*59c0*/  FSEL R154, R154, -INF , P4 ;  /* 0xff8000009a9a7808 */ /* 0x004fe20002000000 */
[----:B------:R-:W-:Y:S01]  /*59d0*/  FMUL.FTZ R163, R188, UR4 ;  /* 0x00000004bca37c20 */ /* 0x000fe20008410000 */
[----:B------:R-:W-:Y:S01]  /*59e0*/  ISETP.GT.AND P4, PT, R174, 0x18, PT ;  /* 0x00000018ae00780c */ /* 0x000fe20003f84270 */
[----:B------:R-:W-:Y:S01]  /*59f0*/  FMUL.FTZ R223, R171, UR4 ;  /* 0x00000004abdf7c20 */ /* 0x000fe20008410000 */
[----:B---3--:R-:W-:Y:S01]  /*5a00*/  FSEL R169, R156, -INF , P5 ;  /* 0xff8000009ca97808 */ /* 0x008fe20002800000 */
[----:B------:R-:W2:Y:S01]  /*5a10*/  MUFU.TANH R158, R158 ;  /* 0x0000009e009e7308 */ /* 0x000ea20000002400 */
[C---:B------:R-:W-:Y:S01]  /*5a20*/  ISETP.GT.AND P5, PT, R174.reuse, 0x19, PT ;  /* 0x00000019ae00780c */ /* 0x040fe20003fa4270 */
[----:B------:R-:W-:Y:S01]  /*5a30*/  FMUL.FTZ R156, R189, UR4 ;  /* 0x00000004bd9c7c20 */ /* 0x000fe20008410000 */
[----:B0-----:R-:W-:Y:S01]  /*5a40*/  FSEL R219, R219, -INF , P2 ;  /* 0xff800000dbdb7808 */ /* 0x001fe20001000000 */
[----:B------:R-:W-:Y:S01]  /*5a50*/  FMUL.FTZ R188, R179, UR4 ;  /* 0x00000004b3bc7c20 */ /* 0x000fe20008410000 */
[----:B------:R-:W-:Y:S01]  /*5a60*/  ISETP.GT.AND P2, PT, R174, 0x10, PT ;  /* 0x00000010ae00780c */ /* 0x000fe20003f44270 */
        /* <DEDUP_REMOVED lines=14> */
[----:B----4-:R-:W-:-:S02]  /*5b50*/  IMAD.IADD R179, R170, 0x1, R175 ;  /* 0x00000001aab37824 */ /* 0x010fc400078e02af */
[----:B------:R-:W-:Y:S01]  /*5b60*/  FMUL.FTZ R193, R187, UR4 ;  /* 0x00000004bbc17c20 */ /* 0x000fe20008410000 */
[----:B------:R-:W-:Y:S01]  /*5b70*/  FMUL.FTZ R191, R191, UR4 ;  /* 0x00000004bfbf7c20 */ /* 0x000fe20008410000 */
[----:B------:R-:W-:Y:S01]  /*5b80*/  FMUL.FTZ R194, R194, UR4 ;  /* 0x00000004c2c27c20 */ /* 0x000fe20008410000 */
[----:B------:R-:W2:Y:S01]  /*5b90*/  MUFU.TANH R168, R168 ;  /* 0x000000a800a87308 */ /* 0x000ea20000002400 */
[----:B0-----:R-:W-:Y:S01]  /*5ba0*/  FSEL R217, R159, -INF , P5 ;  /* 0xff8000009fd97808 */ /* 0x001fe20002800000 */
[----:B------:R-:W-:Y:S01]  /*5bb0*/  FMUL.FTZ R159, R196, UR4 ;  /* 0x00000004c49f7c20 */ /* 0x000fe20008410000 */
[----:B------:R-:W-:Y:S01]  /*5bc0*/  ISETP.GT.AND P5, PT, R174, 0x29, PT ;  /* 0x00000029ae00780c */ /* 0x000fe20003fa4270 */
[----:B------:R-:W-:Y:S01]  /*5bd0*/  FMUL.FTZ R196, R190, UR4 ;  /* 0x00000004bec47c20 */ /* 0x000fe20008410000 */
[----:B------:R-:W-:-:S03]  /*5be0*/  FMUL.FTZ R199, R199, UR4 ;  /* 0x00000004c7c77c20 */ /* 0x000fc60008410000 */
        /* <DEDUP_REMOVED lines=41> */
[----:B------:R-:W-:-:S05]  /*5e80*/  ISETP.GT.AND P2, PT, R179, RZ, PT ;  /* 0x000000ffb300720c */ /* 0x000fca0003f44270 */
        /* <DEDUP_REMOVED lines=8> */
[----:B------:R-:W-:Y:S02]  /*5f10*/  FMNMX.FTZ R13, R219, R215, !PT ;  /* 0x000000d7db0d7209 */ /* 0x000fe40007810000 */
[----:B------:R-:W-:Y:S02]  /*5f20*/  ISETP.GT.AND P4, PT, R179, 0x18, PT ;  /* 0x00000018b300780c */ /* 0x000fe40003f84270 */
[----:B------:R-:W-:Y:S01]  /*5f30*/  FMNMX.FTZ R13, R220, R13, !PT ;  /* 0x0000000ddc0d7209 */ /* 0x000fe20007810000 */
[----:B------:R-:W2:Y:S01]  /*5f40*/  MUFU.TANH R153, R153 ;  /* 0x0000009900997308 */ /* 0x000ea20000002400 */
[----:B0-----:R-:W-:Y:S02]  /*5f50*/  FSEL R159, R176, -INF , P5 ;  /* 0xff800000b09f7808 */ /* 0x001fe40002800000 */
[----:B------:R-:W-:-:S02]  /*5f60*/  FMNMX.FTZ R13, R154, R13, !PT ;  /* 0x0000000d9a0d7209 */ /* 0x000fc40007810000 */
[----:B------:R-:W-:Y:S02]  /*5f70*/  ISETP.GT.AND P5, PT, R179, 0x9, PT ;  /* 0x00000009b300780c */ /* 0x000fe40003fa4270 */
[----:B------:R-:W-:Y:S01]  /*5f80*/  FMNMX.FTZ R13, R169, R13, !PT ;  /* 0x0000000da90d7209 */ /* 0x000fe20007810000 */
[----:B------:R-:W0:Y:S01]  /*5f90*/  MUFU.TANH R155, R155 ;  /* 0x0000009b009b7308 */ /* 0x000e220000002400 */
[----:B-1----:R-:W-:Y:S02]  /*5fa0*/  FSEL R174, R20, -INF , P5 ;  /* 0xff80000014ae7808 */ /* 0x002fe40002800000 */
[----:B------:R-:W-:Y:S02]  /*5fb0*/  FMNMX.FTZ R13, R218, R13, !PT ;  /* 0x0000000dda0d7209 */ /* 0x000fe40007810000 */
[----:B------:R-:W-:Y:S02]  /*5fc0*/  ISETP.GT.AND P5, PT, R179, 0x19, PT ;  /* 0x00000019b300780c */ /* 0x000fe40003fa4270 */
[----:B------:R-:W-:Y:S01]  /*5fd0*/  FMNMX.FTZ R13, R180, R13, !PT ;  /* 0x0000000db40d7209 */ /* 0x000fe20007810000 */
[----:B------:R-:W1:Y:S01]  /*5fe0*/  MUFU.TANH R216, R216 ;  /* 0x000000d800d87308 */ /* 0x000e620000002400 */
[----:B--2---:R-:W-:-:S02]  /*5ff0*/  FSEL R153, R153, -INF , P2 ;  /* 0xff80000099997808 */ /* 0x004fc40001000000 */
[----:B------:R-:W-:Y:S02]  /*6000*/  FMNMX.FTZ R13, R181, R13, !PT ;  /* 0x0000000db50d7209 */ /* 0x000fe40007810000 */
[----:B------:R-:W-:Y:S02]  /*6010*/  ISETP.GT.AND P2, PT, R179, 0x10, PT ;  /* 0x00000010b300780c */ /* 0x000fe40003f44270 */
[----:B------:R-:W-:Y:S01]  /*6020*/  FMNMX.FTZ R13, R217, R13, !PT ;  /* 0x0000000dd90d7209 */ /* 0x000fe20007810000 */
[----:B------:R-:W2:Y:S01]  /*6030*/  MUFU.TANH R152, R152 ;  /* 0x0000009800987308 */ /* 0x000ea20000002400 */
[----:B0-----:R-:W-:Y:S02]  /*6040*/  FSEL R155, R155, -INF , P3 ;  /* 0xff8000009b9b7808 */ /* 0x001fe40001800000 */
[----:B------:R-:W-:Y:S02]  /*6050*/  FMNMX.FTZ R13, R168, R13, !PT ;  /* 0x0000000da80d7209 */ /* 0x000fe40007810000 */
[----:B------:R-:W-:-:S02]  /*6060*/  ISETP.GT.AND P3, PT, R179, 0x11, PT ;  /* 0x00000011b300780c */ /* 0x000fc40003f64270 */
        /* <DEDUP_REMOVED lines=13> */
[----:B------:R-:W-:Y:S01]  /*6140*/  FMNMX.FTZ R13, R166, R13, !PT ;  /* 0x0000000da60d7209 */ /* 0x000fe20007810000 */
[----:B------:R-:W0:Y:S01]  /*6150*/  S2R R221, SR_TID.X ;  /* 0x0000000000dd7919 */ /* 0x000e220000002100 */
[----:B------:R-:W-:-:S02]  /*6160*/  ISETP.GT.AND P4, PT, R179, 0x28, PT ;  /* 0x00000028b300780c */ /* 0x000fc40003f84270 */
[----:B------:R-:W-:Y:S01]  /*6170*/  FMNMX.FTZ R13, R167, R13, !PT ;  /* 0x0000000da70d7209 */ /* 0x000fe20007810000 */
[----:B------:R-:W3:Y:S01]  /*6180*/  MUFU.TANH R223, R223 ;  /* 0x000000df00df7308 */ /* 0x000ee20000002400 */
        /* <DEDUP_REMOVED lines=21> */
[----:B------:R-:W-:Y:S01]  /*62e0*/  ISETP.GT.AND P5, PT, R179, 0x39, PT ;  /* 0x00000039b300780c */ /* 0x000fe20003fa4270 */
[----:B------:R-:W2:Y:S01]  /*62f0*/  SHFL.BFLY PT, R20, R13, 0x2, 0x1f ;  /* 0x0c401f000d147f89 */ /* 0x000ea200000e0000 */
[----:B0-----:R-:W-:-:S03]  /*6300*/  SHF.R.U32.HI R221, RZ, 0x7, R221 ;  /* 0x00000007ffdd7819 */ /* 0x001fc600000116dd */
[----:B------:R-:W0:Y:S01]  /*6310*/  MUFU.TANH R189, R189 ;  /* 0x000000bd00bd7308 */ /* 0x000e220000002400 */
[----:B---3--:R-:W-:Y:S02]  /*6320*/  FSEL R187, R227, -INF , P2 ;  /* 0xff800000e3bb7808 */ /* 0x008fe40001000000 */
[----:B------:R-:W-:-:S05]  /*6330*/  ISETP.GT.AND P2, PT, R179, 0x40, PT ;  /* 0x00000040b300780c */ /* 0x000fca0003f44270 */
[----:B------:R-:W3:Y:S01]  /*6340*/  MUFU.TANH R182, R182 ;  /* 0x000000b600b67308 */ /* 0x000ee20000002400 */
[----:B-1----:R-:W-:Y:S02]  /*6350*/  FSEL R188, R188, -INF , P3 ;  /* 0xff800000bcbc7808 */ /* 0x002fe40001800000 */
[----:B------:R-:W-:-:S05]  /*6360*/  ISETP.GT.AND P3, PT, R179, 0x41, PT ;  /* 0x00000041b300780c */ /* 0x000fca0003f64270 */
[----:B------:R-:W1:Y:S01]  /*6370*/  MUFU.TANH R192, R192 ;  /* 0x000000c000c07308 */ /* 0x000e620000002400 */
[----:B0-----:R-:W-:Y:S02]  /*6380*/  FSEL R189, R189, -INF , P4 ;  /* 0xff800000bdbd7808 */ /* 0x001fe40002000000 */
[----:B------:R-:W-:Y:S02]  /*6390*/  ISETP.GT.AND P4, PT, R179, 0x48, PT ;  /* 0x00000048b300780c */ /* 0x000fe40003f84270 */
[----:B--2---:R-:W-:-:S03]  /*63a0*/  FMNMX.FTZ R20, R13, R20, !PT ;  /* 0x000000140d147209 */ /* 0x004fc60007810000 */
[----:B------:R-:W0:Y:S01]  /*63b0*/  MUFU.TANH R193, R193 ;  /* 0x000000c100c17308 */ /* 0x000e220000002400 */
[----:B---3--:R-:W-:Y:S01]  /*63c0*/  FSEL R190, R182, -INF , P5 ;  /* 0xff800000b6be7808 */ /* 0x008fe20002800000 */
[----:B------:R-:W2:Y:S01]  /*63d0*/  SHFL.BFLY PT, R13, R20, 0x1, 0x1f ;  /* 0x0c201f00140d7f89 */ /* 0x000ea200000e0000 */
[----:B------:R-:W-:-:S05]  /*63e0*/  ISETP.GT.AND P5, PT, R179, 0x59, PT ;  /* 0x00000059b300780c */ /* 0x000fca0003fa4270 */
[----:B------:R-:W3:Y:S01]  /*63f0*/  MUFU.TANH R196, R196 ;  /* 0x000000c400c47308 */ /* 0x000ee20000002400 */
[----:B-1----:R-:W-:Y:S02]  /*6400*/  FSEL R192, R192, -INF , P2 ;  /* 0xff800000c0c07808 */ /* 0x002fe40001000000 */
[----:B------:R-:W-:-:S05]  /*6410*/  ISETP.GT.AND P2, PT, R179, 0x50, PT ;  /* 0x00000050b300780c */ /* 0x000fca0003f44270 */
[----:B------:R-:W1:Y:S01]  /*6420*/  MUFU.TANH R191, R191 ;  /* 0x000000bf00bf7308 */ /* 0x000e620000002400 */
[----:B0-----:R-:W-:Y:S02]  /*6430*/  FSEL R193, R193, -INF , P3 ;  /* 0xff800000c1c17808 */ /* 0x001fe40001800000 */
[C---:B------:R-:W-:Y:S02]  /*6440*/  ISETP.GT.AND P3, PT, R179.reuse, 0x51, PT ;  /* 0x00000051b300780c */ /* 0x040fe40003f64270 */
[----:B---3--:R-:W-:Y:S02]  /*6450*/  FSEL R196, R196, -INF , P4 ;  /* 0xff800000c4c47808 */ /* 0x008fe40002000000 */
[----:B--2---:R-:W-:Y:S02]  /*6460*/  FMNMX.FTZ R20, R20, R13, !PT ;  /* 0x0000000d14147209 */ /* 0x004fe40007810000 */
[----:B------:R-:W0:Y:S01]  /*6470*/  LDC R13, c[0x0][0xa80] ;  /* 0x0002a000ff0d7b82 */ /* 0x000e220000000800 */
[----:B------:R-:W-:-:S02]  /*6480*/  ISETP.GT.AND P4, PT, R179, 0x58, PT ;  /* 0x00000058b300780c */ /* 0x000fc40003f84270 */
[----:B------:R-:W-:-:S04]  /*6490*/  FSETP.NEU.FTZ.AND P6, PT, R20, -INF , PT ;  /* 0xff8000001400780b */ /* 0x000fc80003fdd000 */
[----:B------:R-:W-:-:S05]  /*64a0*/  FSEL R152, R20, RZ, P6 ;  /* 0x000000ff14987208 */ /* 0x000fca0003000000 */
[----:B------:R-:W-:Y:S01]  /*64b0*/  FADD.FTZ R152, -R152, R215 ;  /* 0x000000d798987221 */ /* 0x000fe20000010100 */
[----:B0-----:R-:W-:-:S03]  /*64c0*/  FMUL.FTZ R197, R20, R13 ;  /* 0x0000000d14c57220 */ /* 0x001fc60000410000 */
[----:B------:R-:W-:Y:S02]  /*64d0*/  FMUL.FTZ R152, R152, R13 ;  /* 0x0000000d98987220 */ /* 0x000fe40000410000 */
[----:B------:R-:W-:Y:S02]  /*64e0*/  FSEL R197, R197, RZ, P6 ;  /* 0x000000ffc5c57208 */ /* 0x000fe40003000000 */
[----:B------:R-:W-:-:S03]  /*64f0*/  ISETP.GT.AND P6, PT, R179, 0x49, PT ;  /* 0x00000049b300780c */ /* 0x000fc60003fc4270 */
        /* <DEDUP_REMOVED lines=25> */
[----:B-1----:R-:W-:-:S07]  /*6690*/  FSEL R191, R191, -INF , P6 ;  /* 0xff800000bfbf7808 */ /* 0x002fce0003000000 */
[----:B------:R-:W0:Y:S08]  /*66a0*/  MUFU.EX2 R197, R152 ;  /* 0x0000009800c57308 */ /* 0x000e300000000800 */
[----:B------:R-:W1:Y:S08]  /*66b0*/  MUFU.EX2 R152, R216 ;  /* 0x000000d800987308 */ /* 0x000e700000000800 */
[----:B------:R-:W2:Y:S01]  /*66c0*/  MUFU.EX2 R154, R154 ;  /* 0x0000009a009a7308 */ /* 0x000ea20000000800 */
        /* <DEDUP_REMOVED lines=24> */
[C---:B0-----:R-:W-:Y:S01]  /*6850*/  FADD.FTZ R0, R169.reuse, R0 ;  /* 0x00000000a9007221 */ /* 0x041fe20000010000 */
[----:B------:R-:W-:Y:S01]  /*6860*/  F2FP.F16.F32.PACK_AB R154, R169, R154 ;  /* 0x0000009aa99a723e */ /* 0x000fe200000000ff */
[-C--:B------:R-:W-:Y:S01]  /*6870*/  FMUL.FTZ R61, R61, R197.reuse ;  /* 0x000000c53d3d7220 */ /* 0x080fe20000410000 */
        /* <DEDUP_REMOVED lines=46> */
[----:B------:R0:W1:Y:S01]  /*6b60*/  MUFU.TANH R169, R194 ;  /* 0x000000c200a97308 */ /* 0x0000620000002400 */
[----:B------:R-:W-:Y:S01]  /*6b70*/  FMUL.FTZ R132, R132, R197 ;  /* 0x000000c584847220 */ /* 0x000fe20000410000 */
[----:B------:R-:W-:Y:S01]  /*6b80*/  FMNMX.FTZ R215, R187, R215, !PT ;  /* 0x000000d7bbd77209 */ /* 0x000fe20007810000 */
[-C--:B------:R-:W-:Y:S01]  /*6b90*/  FMUL.FTZ R133, R133, R197.reuse ;  /* 0x000000c585857220 */ /* 0x080fe20000410000 */
[-C--:B------:R-:W-:Y:S01]  /*6ba0*/  FMUL.FTZ R136, R136, R197.reuse ;  /* 0x000000c588887220 */ /* 0x080fe20000410000 */
[----:B------:R-:W-:Y:S01]  /*6bb0*/  FMUL.FTZ R137, R137, R197 ;  /* 0x000000c589897220 */ /* 0x000fe20000410000 */
[----:B------:R-:W-:Y:S01]  /*6bc0*/  FMNMX.FTZ R215, R188, R215, !PT ;  /* 0x000000d7bcd77209 */ /* 0x000fe20007810000 */
[-C--:B------:R-:W-:Y:S01]  /*6bd0*/  FMUL.FTZ R140, R140, R197.reuse ;  /* 0x000000c58c8c7220 */ /* 0x080fe20000410000 */
[----:B------:R-:W-:Y:S01]  /*6be0*/  FMUL.FTZ R141, R141, R197 ;  /* 0x000000c58d8d7220 */ /* 0x000fe20000410000 */
[----:B0-----:R-:W-:Y:S01]  /*6bf0*/  FMUL.FTZ R194, R195, UR4 ;  /* 0x00000004c3c27c20 */ /* 0x001fe20008410000 */
[----:B------:R-:W-:Y:S01]  /*6c00*/  FMNMX.FTZ R215, R189, R215, !PT ;  /* 0x000000d7bdd77209 */ /* 0x000fe20007810000 */
[----:B------:R-:W-:Y:S01]  /*6c10*/  FMUL.FTZ R195, R198, UR4 ;  /* 0x00000004c6c37c20 */ /* 0x000fe20008410000 */
[-C--:B------:R-:W-:Y:S01]  /*6c20*/  FMUL.FTZ R144, R144, R197.reuse ;  /* 0x000000c590907220 */ /* 0x080fe20000410000 */
[----:B------:R-:W-:Y:S01]  /*6c30*/  FMUL.FTZ R145, R145, R197 ;  /* 0x000000c591917220 */ /* 0x000fe20000410000 */
[----:B------:R-:W-:Y:S01]  /*6c40*/  FMNMX.FTZ R215, R190, R215, !PT ;  /* 0x000000d7bed77209 */ /* 0x000fe20007810000 */
[----:B------:R-:W0:Y:S01]  /*6c50*/  MUFU.TANH R194, R194 ;  /* 0x000000c200c27308 */ /* 0x000e220000002400 */
[-C--:B------:R-:W-:Y:S01]  /*6c60*/  FMUL.FTZ R148, R148, R197.reuse ;  /* 0x000000c594947220 */ /* 0x080fe20000410000 */
[----:B------:R-:W-:Y:S01]  /*6c70*/  FMUL.FTZ R149, R149, R197 ;  /* 0x000000c595957220 */ /* 0x000fe20000410000 */
[----:B------:R-:W-:-:S04]  /*6c80*/  FMNMX.FTZ R215, R192, R215, !PT ;  /* 0x000000d7c0d77209 */ /* 0x000fc80007810000 */
[----:B------:R-:W-:Y:S01]  /*6c90*/  FMNMX.FTZ R198, R193, R215, !PT ;  /* 0x000000d7c1c67209 */ /* 0x000fe20007810000 */
[----:B------:R-:W2:Y:S03]  /*6ca0*/  MUFU.TANH R195, R195 ;  /* 0x000000c300c37308 */ /* 0x000ea60000002400 */
[----:B------:R-:W-:-:S05]  /*6cb0*/  FMNMX.FTZ R198, R196, R198, !PT ;  /* 0x000000c6c4c67209 */ /* 0x000fca0007810000 */
[----:B------:R1:W3:Y:S08]  /*6cc0*/  MUFU.TANH R215, R199 ;  /* 0x000000c700d77308 */ /* 0x0002f00000002400 */
[----:B------:R-:W-:Y:S01]  /*6cd0*/  MUFU.EX2 R180, R180 ;  /* 0x000000b400b47308 */ /* 0x000fe20000000800 */
[----:B-1----:R-:W-:Y:S02]  /*6ce0*/  FSEL R199, R169, -INF , P2 ;  /* 0xff800000a9c77808 */ /* 0x002fe40001000000 */
[----:B------:R-:W-:-:S02]  /*6cf0*/  FMNMX.FTZ R169, R191, R198, !PT ;  /* 0x000000c6bfa97209 */ /* 0x000fc40007810000 */
[----:B0-----:R-:W-:Y:S02]  /*6d00*/  FSEL R198, R194, -INF , P3 ;  /* 0xff800000c2c67808 */ /* 0x001fe40001800000 */
[----:B------:R-:W-:Y:S01]  /*6d10*/  FMNMX.FTZ R169, R199, R169, !PT ;  /* 0x000000a9c7a97209 */ /* 0x000fe20007810000 */
[----:B------:R-:W-:Y:S01]  /*6d20*/  MUFU.EX2 R182, R182 ;  /* 0x000000b600b67308 */ /* 0x000fe20000000800 */
[----:B--2---:R-:W-:Y:S02]  /*6d30*/  FSEL R195, R195, -INF , P4 ;  /* 0xff800000c3c37808 */ /* 0x004fe40002000000 */
[----:B------:R-:W-:Y:S02]  /*6d40*/  FMNMX.FTZ R169, R198, R169, !PT ;  /* 0x000000a9c6a97209 */ /* 0x000fe40007810000 */
[----:B---3--:R-:W-:Y:S02]  /*6d50*/  FSEL R194, R215, -INF , P5 ;  /* 0xff800000d7c27808 */ /* 0x008fe40002800000 */
        /* <DEDUP_REMOVED lines=14> */
[----:B------:R-:W-:-:S04]  /*6e40*/  FSETP.NEU.FTZ.AND P2, PT, R169, -INF , PT ;  /* 0xff800000a900780b */ /* 0x000fc80003f5d000 */
[----:B------:R-:W-:-:S05]  /*6e50*/  FSEL R215, R169, RZ, P2 ;  /* 0x000000ffa9d77208 */ /* 0x000fca0001000000 */
[----:B------:R-:W-:Y:S01]  /*6e60*/  FADD.FTZ R215, -R215, R214 ;  /* 0x000000d6d7d77221 */ /* 0x000fe20000010100 */
[----:B------:R-:W-:-:S05]  /*6e70*/  FMUL.FTZ R214, R169, R13 ;  /* 0x0000000da9d67220 */ /* 0x000fca0000410000 */
[----:B------:R-:W-:Y:S02]  /*6e80*/  FSEL R214, R214, RZ, P2 ;  /* 0x000000ffd6d67208 */ /* 0x000fe40001000000 */
[C---:B------:R-:W-:Y:S01]  /*6e90*/  ISETP.GT.AND P2, PT, R212.reuse, R21, PT ;  /* 0x00000015d400720c */ /* 0x040fe20003f44270 */
[----:B------:R-:W-:Y:S02]  /*6ea0*/  VIADD R212, R212, 0xffffffff ;  /* 0xffffffffd4d47836 */ /* 0x000fe40000000000 */
        /* <DEDUP_REMOVED lines=24> */
[----:B------:R-:W-:Y:S01]  /*7030*/  FMUL.FTZ R214, R215, R13 ;  /* 0x0000000dd7d67220 */ /* 0x000fe20000410000 */
[----:B------:R-:W-:Y:S08]  /*7040*/  MUFU.EX2 R153, R153 ;  /* 0x0000009900997308 */ /* 0x000ff00000000800 */
[----:B------:R-:W0:Y:S08]  /*7050*/  MUFU.EX2 R214, R214 ;  /* 0x000000d600d67308 */ /* 0x000e300000000800 */
[----:B------:R0:W1:Y:S08]  /*7060*/  MUFU.EX2 R215, R155 ;  /* 0x0000009b00d77308 */ /* 0x0000700000000800 */
[----:B------:R-:W-:Y:S01]  /*7070*/  MUFU.EX2 R174, R174 ;  /* 0x000000ae00ae7308 */ /* 0x000fe20000000800 */
[----:B0-----:R-:W-:Y:S01]  /*7080*/  FFMA.FTZ R155, R214, R12, R153 ;  /* 0x0000000cd69b7223 */ /* 0x001fe20000010099 */
[----:B------:R-:W-:-:S02]  /*7090*/  IMAD.U32 R12, RZ, RZ, UR5 ;  /* 0x00000005ff0c7e24 */ /* 0x000fc4000f8e00ff */
[-C--:B------:R-:W-:Y:S01]  /*70a0*/  FMUL.FTZ R26, R26, R214.reuse ;  /* 0x000000d61a1a7220 */ /* 0x080fe20000410000 */
[-C--:B------:R-:W-:Y:S01]  /*70b0*/  FMUL.FTZ R27, R27, R214.reuse ;  /* 0x000000d61b1b7220 */ /* 0x080fe20000410000 */
[-C--:B------:R-:W-:Y:S01]  /*70c0*/  FMUL.FTZ R30, R30, R214.reuse ;  /* 0x000000d61e1e7220 */ /* 0x080fe20000410000 */
[----:B------:R-:W-:Y:S02]  /*70d0*/  @!P1 VIADD R197, R12, 0x32440 ;  /* 0x000324400cc59836 */ /* 0x000fe40000000000 */
[-C--:B------:R-:W-:Y:S01]  /*70e0*/  FMUL.FTZ R31, R31, R214.reuse ;  /* 0x000000d61f1f7220 */ /* 0x080fe20000410000 */
[-C--:B------:R-:W-:Y:S01]  /*70f0*/  FMUL.FTZ R34, R34, R214.reuse ;  /* 0x000000d622227220 */ /* 0x080fe20000410000 */
[C---:B-1----:R-:W-:Y:S01]  /*7100*/  FADD.FTZ R155, R215.reuse, R155 ;  /* 0x0000009bd79b7221 */ /* 0x042fe20000010000 */
[----:B------:R-:W-:Y:S01]  /*7110*/  F2FP.F16.F32.PACK_AB R153, R215, R153 ;  /* 0x00000099d799723e */ /* 0x000fe200000000ff */
[-C--:B------:R-:W-:Y:S01]  /*7120*/  FMUL.FTZ R35, R35, R214.reuse ;  /* 0x000000d623237220 */ /* 0x080fe20000410000 */
[----:B------:R0:W1:Y:S01]  /*7130*/  MUFU.EX2 R215, R170 ;  /* 0x000000aa00d77308 */ /* 0x0000620000000800 */
[----:B------:R-:W-:Y:S01]  /*7140*/  @!P1 PRMT R197, RZ, 0x654, R197 ;  /* 0x00000654ffc59816 */ /* 0x000fe200000000c5 */
[-C--:B------:R-:W-:Y:S01]  /*7150*/  FMUL.FTZ R38, R38, R214.reuse ;  /* 0x000000d626267220 */ /* 0x080fe20000410000 */
[-C--:B------:R-:W-:Y:S01]  /*7160*/  FMUL.FTZ R39, R39, R214.reuse ;  /* 0x000000d627277220 */ /* 0x080fe20000410000 */
[-C--:B------:R-:W-:Y:S01]  /*7170*/  FMUL.FTZ R42, R42, R214.reuse ;  /* 0x000000d62a2a7220 */ /* 0x080fe20000410000 */
[-C--:B------:R-:W-:Y:S01]  /*7180*/  FMUL.FTZ R43, R43, R214.reuse ;  /* 0x000000d62b2b7220 */ /* 0x080fe20000410000 */
[-C--:B------:R-:W-:Y:S01]  /*7190*/  FMUL.FTZ R46, R46, R214.reuse ;  /* 0x000000d62e2e7220 */ /* 0x080fe20000410000 */
[-C--:B------:R-:W-:Y:S01]  /*71a0*/  FMUL.FTZ R47, R47, R214.reuse ;  /* 0x000000d62f2f7220 */ /* 0x080fe20000410000 */
[-C--:B------:R-:W-:Y:S01]  /*71b0*/  FMUL.FTZ R50, R50, R214.reuse ;  /* 0x000000d632327220 */ /* 0x080fe20000410000 */
[----:B0-----:R-:W-:Y:S01]  /*71c0*/  IADD3 R170, -R221, 0xb, RZ ;  /* 0x0000000bddaa7810 */ /* 0x001fe20007ffe1ff */
[-C--:B------:R-:W-:Y:S01]  /*71d0*/  FMUL.FTZ R51, R51, R214.reuse ;  /* 0x000000d633337220 */ /* 0x080fe20000410000 */
[-C--:B------:R-:W-:Y:S01]  /*71e0*/  FMUL.FTZ R54, R54, R214.reuse ;  /* 0x000000d636367220 */ /* 0x080fe20000410000 */
[-C--:B------:R-:W-:Y:S01]  /*71f0*/  FMUL.FTZ R55, R55, R214.reuse ;  /* 0x000000d637377220 */ /* 0x080fe20000410000 */
[-C--:B------:R-:W-:Y:S01]  /*7200*/  FMUL.FTZ R58, R58, R214.reuse ;  /* 0x000000d63a3a7220 */ /* 0x080fe20000410000 */
[----:B------:R0:W-:Y:S06]  /*7210*/  BAR.ARV R170, 0x100 ;  /* 0x000400aa0000751d */ /* 0x0001ec0000002000 */
[----:B------:R2:W-:Y:S01]  /*7220*/  @!P1 SYNCS.ARRIVE.TRANS64.RED.A1T0 RZ, [R197+URZ], RZ ;  /* 0x000000ffc5ff99a7 */ /* 0x0005e2000810043f */
[-C--:B------:R-:W-:Y:S01]  /*7230*/  FMUL.FTZ R59, R59, R214.reuse ;  /* 0x000000d63b3b7220 */ /* 0x080fe20000410000 */
[-C--:B------:R-:W-:Y:S01]  /*7240*/  FMUL.FTZ R62, R62, R214.reuse ;  /* 0x000000d63e3e7220 */ /* 0x080fe20000410000 */
[-C--:B------:R-:W-:Y:S01]  /*7250*/  FMUL.FTZ R63, R63, R214.reuse ;  /* 0x000000d63f3f7220 */ /* 0x080fe20000410000 */
[-C--:B------:R-:W-:Y:S01]  /*7260*/  FMUL.FTZ R66, R66, R214.reuse ;  /* 0x000000d642427220 */ /* 0x080fe20000410000 */
[-C--:B------:R-:W-:Y:S01]  /*7270*/  FMUL.FTZ R67, R67, R214.reuse ;  /* 0x000000d643437220 */ /* 0x080fe20000410000 */
[-C--:B------:R-:W-:Y:S01]  /*7280*/  FMUL.FTZ R70, R70, R214.reuse ;  /* 0x000000d646467220 */ /* 0x080fe20000410000 */
[----:B------:R-:W-:Y:S01]  /*7290*/  FMUL.FTZ R71, R71, R214 ;  /* 0x000000d647477220 */ /* 0x000fe20000410000 */
[----:B--2---:R-:W-:-:S02]  /*72a0*/  VIADD R197, R221, 0x8 ;  /* 0x00000008ddc57836 */ /* 0x004fc40000000000 */
[-C--:B------:R-:W-:Y:S01]  /*72b0*/  FMUL.FTZ R74, R74, R214.reuse ;  /* 0x000000d64a4a7220 */ /* 0x080fe20000410000 */
[-C--:B------:R-:W-:Y:S01]  /*72c0*/  FMUL.FTZ R75, R75, R214.reuse ;  /* 0x000000d64b4b7220 */ /* 0x080fe20000410000 */
        /* <DEDUP_REMOVED lines=40> */
[----:B------:R-:W-:Y:S01]  /*7550*/  F2FP.F16.F32.PACK_AB R155, R174, R215 ;  /* 0x000000d7ae9b723e */ /* 0x000fe200000000ff */
[----:B------:R-:W1:Y:S01]  /*7560*/  MUFU.EX2 R175, R175 ;  /* 0x000000af00af7308 */ /* 0x000e620000000800 */
[----:B------:R-:W-:-:S02]  /*7570*/  @!P1 VIADD R12, R12, 0x32460 ;  /* 0x000324600c0c9836 */ /* 0x000fc40000000000 */
[----:B------:R-:W-:Y:S01]  /*7580*/  FADD.FTZ R197, R174, R197 ;  /* 0x000000c5aec57221 */ /* 0x000fe20000010000 */
[----:B------:R-:W-:Y:S01]  /*7590*/  WARPGROUP.ARRIVE ;  /* 0x00000000000079c5 */ /* 0x000fe20000000000 */
[----:B------:R-:W-:Y:S01]  /*75a0*/  IMAD.MOV.U32 R214, RZ, RZ, R169 ;  /* 0x000000ffffd67224 */ /* 0x000fe200078e00a9 */
[----:B------:R-:W-:Y:S01]  /*75b0*/  @!P1 PRMT R12, RZ, 0x654, R12 ;  /* 0x00000654ff0c9816 */ /* 0x000fe2000000000c */
[----:B------:R-:W-:Y:S01]  /*75c0*/  IMAD.MOV.U32 R215, RZ, RZ, R20 ;  /* 0x000000ffffd77224 */ /* 0x000fe200078e0014 */
[----:B------:R-:W2:Y:S02]  /*75d0*/  MUFU.EX2 R176, R176 ;  /* 0x000000b000b07308 */ /* 0x000ea40000000800 */
[----:B------:R-:W-:Y:S01]  /*75e0*/  HGMMA.64x256x16.F32 R24, R152, gdesc[UR8].tnspB, R24, gsb0 ;  /* 0x43e0000898187df0 */ /* 0x000fe20008000818 */
[----:B------:R-:W-:Y:S01]  /*75f0*/  UIADD3 UR10, UR6, 0x80, URZ ;  /* 0x00000080060a7890 */ /* 0x000fe2000fffe03f */
[----:B------:R-:W-:-:S04]  /*7600*/  UMOV UR11, 0x40000040 ;  /* 0x40000040000b7882 */ /* 0x000fc80000000000 */
[----:B------:R-:W3:Y:S01]  /*7610*/  MUFU.EX2 R177, R177 ;  /* 0x000000b100b17308 */ /* 0x000ee20000000800 */
[----:B-1----:R-:W-:-:S07]  /*7620*/  FADD.FTZ R197, R175, R197 ;  /* 0x000000c5afc57221 */ /* 0x002fce0000010000 */
[----:B------:R-:W1:Y:S01]  /*7630*/  MUFU.EX2 R178, R178 ;  /* 0x000000b200b27308 */ /* 0x000e620000000800 */
[----:B--2---:R-:W-:-:S07]  /*7640*/  FADD.FTZ R197, R176, R197 ;  /* 0x000000c5b0c57221 */ /* 0x004fce0000010000 */
[----:B------:R-:W2:Y:S01]  /*7650*/  MUFU.EX2 R183, R183 ;  /* 0x000000b700b77308 */ /* 0x000ea20000000800 */
[----:B---3--:R-:W-:-:S07]  /*7660*/  FADD.FTZ R197, R177, R197 ;  /* 0x000000c5b1c57221 */ /* 0x008fce0000010000 */
        /* <DEDUP_REMOVED lines=18> */
[----:B------:R-:W-:Y:S01]  /*7790*/  MUFU.EX2 R196, R196 ;  /* 0x000000c400c47308 */ /* 0x000fe20000000800 */
[----:B-1----:R-:W-:-:S07]  /*77a0*/  FADD.FTZ R197, R192, R197 ;  /* 0x000000c5c0c57221 */ /* 0x002fce0000010000 */
[----:B------:R-:W-:Y:S01]  /*77b0*/  MUFU.EX2 R191, R191 ;  /* 0x000000bf00bf7308 */ /* 0x000fe20000000800 */
[----:B--2---:R-:W-:-:S07]  /*77c0*/  FADD.FTZ R197, R193, R197 ;  /* 0x000000c5c1c57221 */ /* 0x004fce0000010000 */
[----:B------:R-:W-:Y:S08]  /*77d0*/  MUFU.EX2 R199, R199 ;  /* 0x000000c700c77308 */ /* 0x000ff00000000800 */
[----:B------:R-:W-:Y:S08]  /*77e0*/  MUFU.EX2 R198, R198 ;  /* 0x000000c600c67308 */ /* 0x000ff00000000800 */
[----:B------:R-:W-:Y:S08]  /*77f0*/  MUFU.EX2 R195, R195 ;  /* 0x000000c300c37308 */ /* 0x000ff00000000800 */
[----:B------:R-:W-:Y:S01]  /*7800*/  MUFU.EX2 R194, R194 ;  /* 0x000000c200c27308 */ /* 0x000fe20000000800 */
[----:B------:R-:W-:-:S07]  /*7810*/  WARPGROUP.DEPBAR.LE gsb0, 0x0 ;  /* 0x00008000000079c5 */ /* 0x000fce0000010000 */
[----:B------:R-:W1:Y:S01]  /*7820*/  MUFU.EX2 R152, R179 ;  /* 0x000000b300987308 */ /* 0x000e620000000800 */
[----:B------:R-:W-:Y:S02]  /*7830*/  F2FP.F16.F32.PACK_AB R153, R176, R175 ;  /* 0x000000afb099723e */ /* 0x000fe400000000ff */
[----:B------:R-:W-:-:S05]  /*7840*/  F2FP.F16.F32.PACK_AB R155, R178, R177 ;  /* 0x000000b1b29b723e */ /* 0x000fca00000000ff */
[----:B------:R-:W2:Y:S01]  /*7850*/  MUFU.EX2 R154, R181 ;  /* 0x000000b5009a7308 */ /* 0x000ea20000000800 */
[----:B-1----:R-:W-:Y:S01]  /*7860*/  FADD.FTZ R0, R152, R0 ;  /* 0x0000000098007221 */ /* 0x002fe20000010000 */
[----:B------:R-:W-:-:S03]  /*7870*/  F2FP.F16.F32.PACK_AB R152, R180, R152 ;  /* 0x00000098b498723e */ /* 0x000fc600000000ff */
[----:B------:R-:W-:-:S04]  /*7880*/  FADD.FTZ R0, R180, R0 ;  /* 0x00000000b4007221 */ /* 0x000fc80000010000 */
[----:B--2---:R-:W-:Y:S01]  /*7890*/  FADD.FTZ R0, R154, R0 ;  /* 0x000000009a007221 */ /* 0x004fe20000010000 */
[----:B------:R-:W-:-:S03]  /*78a0*/  F2FP.F16.F32.PACK_AB R154, R182, R154 ;  /* 0x0000009ab69a723e */ /* 0x000fc600000000ff */
[----:B------:R-:W-:Y:S01]  /*78b0*/  FADD.FTZ R0, R182, R0 ;  /* 0x00000000b6007221 */ /* 0x000fe20000010000 */
[----:B------:R-:W-:-:S06]  /*78c0*/  WARPGROUP.ARRIVE ;  /* 0x00000000000079c5 */ /* 0x000fcc0000000000 */
[----:B------:R-:W-:Y:S01]  /*78d0*/  HGMMA.64x256x16.F32 R24, R152, gdesc[UR8].tnspB, R24, gsb0 ;  /* 0x43e0000898187df0 */ /* 0x000fe20008000818 */
[----:B------:R-:W-:Y:S01]  /*78e0*/  UIADD3 UR10, UR6, 0x100, URZ ;  /* 0x00000100060a7890 */ /* 0x000fe2000fffe03f */
[----:B------:R-:W-:Y:S01]  /*78f0*/  UMOV UR11, 0x40000040 ;  /* 0x40000040000b7882 */ /* 0x000fe20000000000 */
[----:B------:R-:W-:Y:S02]  /*7900*/  WARPGROUP.DEPBAR.LE gsb0, 0x0 ;  /* 0x00008000000079c5 */ /* 0x000fe40000010000 */
        /* <DEDUP_REMOVED lines=29> */
[----:B------:R-:W-:Y:S01]  /*7ae0*/  UIADD3 UR6, UR6, 0x280, URZ ;  /* 0x0000028006067890 */ /* 0x000fe2000fffe03f */
[----:B------:R-:W-:Y:S02]  /*7af0*/  WARPGROUP.DEPBAR.LE gsb0, 0x0 ;  /* 0x00008000000079c5 */ /* 0x000fe40000010000 */
[----:B------:R-:W1:Y:S01]  /*7b00*/  MUFU.EX2 R152, R160 ;  /* 0x000000a000987308 */ /* 0x000e620000000800 */
[----:B------:R-:W-:Y:S02]  /*7b10*/  F2FP.F16.F32.PACK_AB R153, R193, R192 ;  /* 0x000000c0c199723e */ /* 0x000fe400000000ff */
[----:B------:R-:W-:Y:S01]  /*7b20*/  F2FP.F16.F32.PACK_AB R155, R191, R196 ;  /* 0x000000c4bf9b723e */ /* 0x000fe200000000ff */
[----:B------:R-:W-:-:S04]  /*7b30*/  FADD.FTZ R196, R196, R197 ;  /* 0x000000c5c4c47221 */ /* 0x000fc80000010000 */
[----:B------:R-:W2:Y:S01]  /*7b40*/  MUFU.EX2 R154, R162 ;  /* 0x000000a2009a7308 */ /* 0x000ea20000000800 */
[----:B------:R-:W-:Y:S01]  /*7b50*/  FADD.FTZ R196, R191, R196 ;  /* 0x000000c4bfc47221 */ /* 0x000fe20000010000 */
        /* <DEDUP_REMOVED lines=8> */
[----:B------:R-:W-:Y:S01]  /*7be0*/  UMOV UR10, UR6 ;  /* 0x00000006000a7c82 */ /* 0x000fe20008000000 */
[----:B------:R-:W-:Y:S01]  /*7bf0*/  UMOV UR11, 0x40000040 ;  /* 0x40000040000b7882 */ /* 0x000fe20000000000 */
[----:B------:R-:W-:Y:S02]  /*7c00*/  WARPGROUP.DEPBAR.LE gsb0, 0x0 ;  /* 0x00008000000079c5 */ /* 0x000fe40000010000 */
[----:B------:R-:W1:Y:S01]  /*7c10*/  MUFU.EX2 R152, R156 ;  /* 0x0000009c00987308 */ /* 0x000e620000000800 */
[----:B------:R-:W-:Y:S01]  /*7c20*/  F2FP.F16.F32.PACK_AB R153, R198, R199 ;  /* 0x000000c7c699723e */ /* 0x000fe200000000ff */
[----:B------:R-:W-:Y:S01]  /*7c30*/  FADD.FTZ R199, R199, R196 ;  /* 0x000000c4c7c77221 */ /* 0x000fe20000010000 */
[----:B------:R-:W-:-:S03]  /*7c40*/  F2FP.F16.F32.PACK_AB R155, R194, R195 ;  /* 0x000000c3c29b723e */ /* 0x000fc600000000ff */
[----:B------:R-:W-:Y:S02]  /*7c50*/  FADD.FTZ R198, R198, R199 ;  /* 0x000000c7c6c67221 */ /* 0x000fe40000010000 */
[----:B------:R-:W2:Y:S02]  /*7c60*/  MUFU.EX2 R154, R158 ;  /* 0x0000009e009a7308 */ /* 0x000ea40000000800 */
        /* <DEDUP_REMOVED lines=8> */
[----:B------:R-:W-:Y:S03]  /*7cf0*/  HGMMA.64x256x16.F32 R24, R152, gdesc[UR8].tnspB, R24, gsb0 ;  /* 0x43e0000898187df0 */ /* 0x000fe60008000818 */
[----:B------:R-:W-:Y:S02]  /*7d00*/  WARPGROUP.DEPBAR.LE gsb0, 0x0 ;  /* 0x00008000000079c5 */ /* 0x000fe40000010000 */
[----:B------:R1:W-:Y:S02]  /*7d10*/  @!P1 SYNCS.ARRIVE.TRANS64.RED.A1T0 RZ, [R12+URZ], RZ ;  /* 0x000000ff0cff99a7 */ /* 0x0003e4000810043f */
[----:B-1----:R-:W-:Y:S01]  /*7d20*/  FADD.FTZ R12, R194, R195 ;  /* 0x000000c3c20c7221 */ /* 0x002fe20000010000 */
[----:B0-----:R-:W-:Y:S06]  /*7d30*/  @P2 BRA `(.L_x_14394) ;  /* 0xffffffcc00f02947 */ /* 0x001fec000383ffff */
.L_x_14385:
[----:B------:R-:W-:-:S13]  /*7d40*/  ISETP.GE.AND P2, PT, R212, R205, PT ;  /* 0x000000cdd400720c */ /* 0x000fda0003f46270 */
[----:B------:R-:W-:Y:S05]  /*7d50*/  @!P2 BRA `(.L_x_14395) ;  /* 0x00000028004ca947 */ /* 0x000fea0003800000 */
[----:B------:R-:W-:Y:S01]  /*7d60*/  IMAD.MOV.U32 R21, RZ, RZ, R169 ;  /* 0x000000ffff157224 */ /* 0x000fe200078e00a9 */
[----:B------:R-:W-:Y:S01]  /*7d70*/  ULDC UR4, c[0x0][0xad0] ;  /* 0x0002b40000047ab9 */ /* 0x000fe20000000800 */
[----:B------:R-:W-:-:S07]  /*7d80*/  IMAD.MOV.U32 R203, RZ, RZ, R20 ;  /* 0x000000ffffcb7224 */ /* 0x000fce00078e0014 */
.L_x_14404:
[----:B------:R-:W-:-:S04]  /*7d90*/  UIADD3 UR36, UR36, 0x1, URZ ;  /* 0x0000000124247890 */ /* 0x000fc8000fffe03f */
[----:B------:R-:W-:-:S04]  /*7da0*/  UISETP.NE.AND UP0, UPT, UR36, 0x2, UPT ;  /* 0x000000022400788c */ /* 0x000fc8000bf05270 */
[----:B------:R-:W-:Y:S02]  /*7db0*/  USEL UR5, URZ, 0x1, UP0 ;  /* 0x000000013f057887 */ /* 0x000fe40008000000 */
[----:B------:R-:W-:Y:S02]  /*7dc0*/  USEL UR36, UR36, URZ, UP0 ;  /* 0x0000003f24247287 */ /* 0x000fe40008000000 */
[----:B------:R-:W-:Y:S01]  /*7dd0*/  ULOP3.LUT UR37, UR37, UR5, URZ, 0x3c, !UPT ;  /* 0x0000000525257292 */ /* 0x000fe2000f8e3c3f */
[----:B------:R-:W-:Y:S11]  /*7de0*/  @!P0 BRA `(.L_x_14396) ;  /* 0x0000000000048947 */ /* 0x000ff60003800000 */
[----:B------:R-:W-:Y:S01]  /*7df0*/  BPT.TRAP 0x1 ;  /* 0x000000040000795c */ /* 0x000fe20000300000 */
.L_x_14396:
        /* <DEDUP_REMOVED lines=9> */
.L_x_14397:
[----:B-1----:R-:W-:Y:S05]  /*7e90*/  @P2 BRA `(.L_x_14398) ;  /* 0x0000000000082947 */ /* 0x002fea0003800000 */
[----:B------:R-:W1:Y:S02]  /*7ea0*/  SYNCS.PHASECHK.TRANS64.TRYWAIT P2, [UR5+0x32430], R13 ;  /* 0x0324300dff0075a7 */ /* 0x000e640008040145 */
[----:B-1----:R-:W-:Y:S05]  /*7eb0*/  @!P2 BRA `(.L_x_14399) ;  /* 0x000000f400e4a947 */ /* 0x002fea0003800000 */
.L_x_14398:
        /* <DEDUP_REMOVED lines=31> */
.L_x_14400:
[----:B------:R2:W3:Y:S01]  /*80b0*/  SYNCS.PHASECHK.TRANS64.TRYWAIT P2, [UR5+0x32450], R13 ;  /* 0x0324500dff0075a7 */ /* 0x0004e20008040145 */
[----:B------:R-:W-:Y:S05]  /*80c0*/  @!P0 BRA `(.L_x_14401) ;  /* 0x0000000000048947 */ /* 0x000fea0003800000 */
[----:B------:R-:W-:Y:S01]  /*80d0*/  BPT.TRAP 0x1 ;  /* 0x000000040000795c */ /* 0x000fe20000300000 */
.L_x_14401:
[----:B---3--:R-:W-:Y:S05]  /*80e0*/  @P2 BRA `(.L_x_14402) ;  /* 0x0000000000082947 */ /* 0x008fea0003800000 */
[----:B------:R-:W3:Y:S02]  /*80f0*/  SYNCS.PHASECHK.TRANS64.TRYWAIT P2, [UR5+0x32450], R13 ;  /* 0x0324500dff0075a7 */ /* 0x000ee40008040145 */
[----:B---3--:R-:W-:Y:S05]  /*8100*/  @!P2 BRA `(.L_x_14403) ;  /* 0x000000f40068a947 */ /* 0x008fea0003800000 */
.L_x_14402:
[----:B------:R-:W-:Y:S01]  /*8110*/  R2UR UR52, R10 ;  /* 0x000000000a3472ca */ /* 0x000fe200000e0000 */
[----:B------:R-:W-:Y:S01]  /*8120*/  UIMAD UR6, UR36, 0xc00, UR60 ;  /* 0x00000c00240678a4 */ /* 0x000fe2000f8e023c */
[----:B------:R-:W-:Y:S01]  /*8130*/  R2UR UR53, R11 ;  /* 0x000000000b3572ca */ /* 0x000fe200000e0000 */
[----:B------:R-:W-:Y:S01]  /*8140*/  WARPGROUP.ARRIVE ;  /* 0x00000000000079c5 */ /* 0x000fe20000000000 */
[----:B------:R-:W-:Y:S01]  /*8150*/  UMOV UR55, 0x40000040 ;  /* 0x4000004000377882 */ /* 0x000fe20000000000 */
[----:B------:R-:W-:-:S04]  /*8160*/  UIADD3 UR10, UR6, 0x302, URZ ;  /* 0x00000302060a7890 */ /* 0x000fc8000fffe03f */
[----:B------:R-:W3:Y:S01]  /*8170*/  S2R R216, SR_TID.X ;  /* 0x0000000000d87919 */ /* 0x000ee20000002100 */
[----:B------:R-:W-:Y:S01]  /*8180*/  UMOV UR11, 0x40000040 ;  /* 0x40000040000b7882 */ /* 0x000fe20000000000 */
[----:B------:R-:W-:Y:S01]  /*8190*/  UMOV UR54, UR6 ;  /* 0x0000000600367c82 */ /* 0x000fe20008000000 */
[----:B------:R-:W-:Y:S01]  /*81a0*/  UIADD3 UR14, UR6, 0x304, URZ ;  /* 0x00000304060e7890 */ /* 0x000fe2000fffe03f */
[C---:B------:R-:W-:Y:S01]  /*81b0*/  ISETP.GT.AND P2, PT, R212.reuse, R205, PT ;  /* 0x000000cdd400720c */ /* 0x040fe20003f44270 */
[----:B------:R-:W-:Y:S01]  /*81c0*/  UMOV UR15, 0x40000040 ;  /* 0x40000040000f7882 */ /* 0x000fe20000000000 */
[----:B------:R-:W-:Y:S01]  /*81d0*/  UIADD3 UR18, UR6, 0x306, URZ ;  /* 0x0000030606127890 */ /* 0x000fe2000fffe03f */
[----:B------:R-:W-:Y:S01]  /*81e0*/  VIADD R212, R212, 0xffffffff ;  /* 0xffffffffd4d47836 */ /* 0x000fe20000000000 */
[----:B------:R-:W-:Y:S01]  /*81f0*/  UMOV UR19, 0x40000040 ;  /* 0x4000004000137882 */ /* 0x000fe20000000000 */
        /* <DEDUP_REMOVED lines=18> */
[----:B---3--:R-:W-:Y:S01]  /*8320*/  SHF.R.U32.HI R216, RZ, 0x7, R216 ;  /* 0x00000007ffd87819 */ /* 0x008fe200000116d8 */
        /* <DEDUP_REMOVED lines=162> */
[----:B------:R-:W-:Y:S01]  /*8d50*/  FADD.FTZ R170, -R20, R203 ;  /* 0x000000cb14aa7221 */ /* 0x000fe20000010100 */
[----:B------:R-:W-:Y:S01]  /*8d60*/  FMUL.FTZ R203, R175, UR4 ;  /* 0x00000004afcb7c20 */ /* 0x000fe20008410000 */
[----:B------:R-:W-:Y:S01]  /*8d70*/  FMUL.FTZ R175, R179, UR4 ;  /* 0x00000004b3af7c20 */ /* 0x000fe20008410000 */
[----:B------:R-:W-:Y:S01]  /*8d80*/  FMUL.FTZ R179, R182, UR4 ;  /* 0x00000004b6b37c20 */ /* 0x000fe20008410000 */
[----:B------:R-:W-:Y:S01]  /*8d90*/  MUFU.TANH R183, R183 ;  /* 0x000000b700b77308 */ /* 0x000fe20000002400 */
[----:B------:R-:W-:Y:S01]  /*8da0*/  FMUL.FTZ R182, R190, UR4 ;  /* 0x00000004beb67c20 */ /* 0x000fe20008410000 */
[----:B------:R-:W-:-:S06]  /*8db0*/  FMUL.FTZ R190, R195, UR4 ;  /* 0x00000004c3be7c20 */ /* 0x000fcc0008410000 */
[----:B------:R-:W-:Y:S08]  /*8dc0*/  MUFU.TANH R203, R203 ;  /* 0x000000cb00cb7308 */ /* 0x000ff00000002400 */
[----:B------:R-:W-:Y:S01]  /*8dd0*/  MUFU.TANH R175, R175 ;  /* 0x000000af00af7308 */ /* 0x000fe20000002400 */
[-C--:B0-----:R-:W-:Y:S01]  /*8de0*/  FMUL.FTZ R154, R20, R13.reuse ;  /* 0x0000000d149a7220 */ /* 0x081fe20000410000 */
[----:B------:R-:W-:-:S03]  /*8df0*/  FMUL.FTZ R170, R170, R13 ;  /* 0x0000000daaaa7220 */ /* 0x000fc60000410000 */
        /* <DEDUP_REMOVED lines=28> */
[----:B0-----:R-:W-:Y:S01]  /*8fc0*/  FFMA.FTZ R154, R170, R0, R152 ;  /* 0x00000000aa9a7223 */ /* 0x001fe20000010098 */
[----:B-1----:R-:W-:Y:S01]  /*8fd0*/  FMUL.FTZ R167, R171, UR4 ;  /* 0x00000004aba77c20 */ /* 0x002fe20008410000 */
[----:B------:R-:W-:Y:S01]  /*8fe0*/  FMUL.FTZ R171, R174, UR4 ;  /* 0x00000004aeab7c20 */ /* 0x000fe20008410000 */
[----:B------:R-:W-:Y:S01]  /*8ff0*/  FMUL.FTZ R0, R178, UR4 ;  /* 0x00000004b2007c20 */ /* 0x000fe20008410000 */
[----:B------:R-:W-:Y:S01]  /*9000*/  FMUL.FTZ R174, R186, UR4 ;  /* 0x00000004baae7c20 */ /* 0x000fe20008410000 */
[----:B------:R-:W-:Y:S01]  /*9010*/  FMUL.FTZ R178, R187, UR4 ;  /* 0x00000004bbb27c20 */ /* 0x000fe20008410000 */
[----:B------:R-:W-:Y:S01]  /*9020*/  FMUL.FTZ R186, R191, UR4 ;  /* 0x00000004bfba7c20 */ /* 0x000fe20008410000 */
[----:B------:R-:W-:Y:S01]  /*9030*/  MUFU.TANH R167, R167 ;  /* 0x000000a700a77308 */ /* 0x000fe20000002400 */
[C---:B--2---:R-:W-:Y:S01]  /*9040*/  FADD.FTZ R154, R169.reuse, R154 ;  /* 0x0000009aa99a7221 */ /* 0x044fe20000010000 */
[----:B------:R-:W-:Y:S01]  /*9050*/  F2FP.F16.F32.PACK_AB R152, R169, R152 ;  /* 0x00000098a998723e */ /* 0x000fe200000000ff */
[----:B------:R-:W-:Y:S01]  /*9060*/  FMUL.FTZ R187, R194, UR4 ;  /* 0x00000004c2bb7c20 */ /* 0x000fe20008410000 */
[----:B------:R-:W-:Y:S01]  /*9070*/  FMUL.FTZ R191, R198, UR4 ;  /* 0x00000004c6bf7c20 */ /* 0x000fe20008410000 */
[----:B------:R-:W-:Y:S01]  /*9080*/  FMUL.FTZ R194, R199, UR4 ;  /* 0x00000004c7c27c20 */ /* 0x000fe20008410000 */
        /* <DEDUP_REMOVED lines=19> */
[C---:B0-----:R-:W-:Y:S01]  /*91c0*/  FADD.FTZ R157, R169.reuse, R154 ;  /* 0x0000009aa99d7221 */ /* 0x041fe20000010000 */
[----:B------:R-:W-:Y:S01]  /*91d0*/  F2FP.F16.F32.PACK_AB R154, R169, R153 ;  /* 0x00000099a99a723e */ /* 0x000fe200000000ff */
[-C--:B------:R-:W-:Y:S01]  /*91e0*/  FMUL.FTZ R53, R53, R170.reuse ;  /* 0x000000aa35357220 */ /* 0x080fe20000410000 */
[----:B------:R-:W-:Y:S01]  /*91f0*/  FMNMX.FTZ R153, R193, R21, !PT ;  /* 0x00000015c1997209 */ /* 0x000fe20007810000 */
[-C--:B------:R-:W-:Y:S01]  /*9200*/  FMUL.FTZ R56, R56, R170.reuse ;  /* 0x000000aa38387220 */ /* 0x080fe20000410000 */
[-C--:B------:R-:W-:Y:S01]  /*9210*/  FMUL.FTZ R57, R57, R170.reuse ;  /* 0x000000aa39397220 */ /* 0x080fe20000410000 */
[-C--:B------:R-:W-:Y:S01]  /*9220*/  FMUL.FTZ R60, R60, R170.reuse ;  /* 0x000000aa3c3c7220 */ /* 0x080fe20000410000 */
[----:B------:R-:W-:Y:S01]  /*9230*/  FMNMX.FTZ R153, R155, R153, !PT ;  /* 0x000000999b997209 */ /* 0x000fe20007810000 */
[----:B------:R-:W0:Y:S01]  /*9240*/  MUFU.TANH R179, R179 ;  /* 0x000000b300b37308 */ /* 0x000e220000002400 */
        /* <DEDUP_REMOVED lines=15> */
[----:B------:R-:W4:Y:S01]  /*9340*/  MUFU.TANH R178, R178 ;  /* 0x000000b200b27308 */ /* 0x000f220000002400 */
[-C--:B------:R-:W-:Y:S01]  /*9350*/  FMUL.FTZ R81, R81, R170.reuse ;  /* 0x000000aa51517220 */ /* 0x080fe20000410000 */
[-C--:B------:R-:W-:Y:S01]  /*9360*/  FMUL.FTZ R84, R84, R170.reuse ;  /* 0x000000aa54547220 */ /* 0x080fe20000410000 */
[----:B------:R-:W-:Y:S01]  /*9370*/  FMNMX.FTZ R153, R163, R153, !PT ;  /* 0x00000099a3997209 */ /* 0x000fe20007810000 */
[-C--:B------:R-:W-:Y:S01]  /*9380*/  FMUL.FTZ R85, R85, R170.reuse ;  /* 0x000000aa55557220 */ /* 0x080fe20000410000 */
[-C--:B------:R-:W-:Y:S01]  /*9390*/  FMUL.FTZ R88, R88, R170.reuse ;  /* 0x000000aa58587220 */ /* 0x080fe20000410000 */
[-C--:B------:R-:W-:Y:S01]  /*93a0*/  FMUL.FTZ R89, R89, R170.reuse ;  /* 0x000000aa59597220 */ /* 0x080fe20000410000 */
[----:B------:R-:W-:Y:S01]  /*93b0*/  FMNMX.FTZ R153, R166, R153, !PT ;  /* 0x00000099a6997209 */ /* 0x000fe20007810000 */
[----:B------:R-:W5:Y:S01]  /*93c0*/  MUFU.TANH R182, R182 ;  /* 0x000000b600b67308 */ /* 0x000f620000002400 */
        /* <DEDUP_REMOVED lines=10> */
[----:B-1----:R-:W-:Y:S01]  /*9470*/  FMNMX.FTZ R153, R171, R153, !PT ;  /* 0x00000099ab997209 */ /* 0x002fe20007810000 */
[-C--:B------:R-:W-:Y:S01]  /*9480*/  FMUL.FTZ R105, R105, R170.reuse ;  /* 0x000000aa69697220 */ /* 0x080fe20000410000 */
[-C--:B------:R-:W-:Y:S01]  /*9490*/  FMUL.FTZ R108, R108, R170.reuse ;  /* 0x000000aa6c6c7220 */ /* 0x080fe20000410000 */
[-C--:B------:R-:W-:Y:S01]  /*94a0*/  FMUL.FTZ R109, R109, R170.reuse ;  /* 0x000000aa6d6d7220 */ /* 0x080fe20000410000 */
[----:B------:R-:W-:Y:S01]  /*94b0*/  FMNMX.FTZ R153, R203, R153, !PT ;  /* 0x00000099cb997209 */ /* 0x000fe20007810000 */
[----:B------:R-:W1:Y:S01]  /*94c0*/  MUFU.TANH R187, R187 ;  /* 0x000000bb00bb7308 */ /* 0x000e620000002400 */
[-C--:B------:R-:W-:Y:S01]  /*94d0*/  FMUL.FTZ R112, R112, R170.reuse ;  /* 0x000000aa70707220 */ /* 0x080fe20000410000 */
[-C--:B------:R-:W-:Y:S01]  /*94e0*/  FMUL.FTZ R113, R113, R170.reuse ;  /* 0x000000aa71717220 */ /* 0x080fe20000410000 */
[----:B--2---:R-:W-:Y:S01]  /*94f0*/  FMNMX.FTZ R153, R0, R153, !PT ;  /* 0x0000009900997209 */ /* 0x004fe20007810000 */
[-C--:B------:R-:W-:Y:S01]  /*9500*/  FMUL.FTZ R116, R116, R170.reuse ;  /* 0x000000aa74747220 */ /* 0x080fe20000410000 */
[-C--:B------:R-:W-:Y:S01]  /*9510*/  FMUL.FTZ R117, R117, R170.reuse ;  /* 0x000000aa75757220 */ /* 0x080fe20000410000 */
[-C--:B------:R-:W-:Y:S01]  /*9520*/  FMUL.FTZ R120, R120, R170.reuse ;  /* 0x000000aa78787220 */ /* 0x080fe20000410000 */
[----:B------:R-:W-:Y:S01]  /*9530*/  FMNMX.FTZ R153, R175, R153, !PT ;  /* 0x00000099af997209 */ /* 0x000fe20007810000 */
[----:B------:R-:W2:Y:S01]  /*9540*/  MUFU.TANH R190, R190 ;  /* 0x000000be00be7308 */ /* 0x000ea20000002400 */
[-C--:B------:R-:W-:Y:S01]  /*9550*/  FMUL.FTZ R121, R121, R170.reuse ;  /* 0x000000aa79797220 */ /* 0x080fe20000410000 */
[-C--:B------:R-:W-:Y:S01]  /*9560*/  FMUL.FTZ R124, R124, R170.reuse ;  /* 0x000000aa7c7c7220 */ /* 0x080fe20000410000 */
[----:B0-----:R-:W-:Y:S01]  /*9570*/  FMNMX.FTZ R153, R179, R153, !PT ;  /* 0x00000099b3997209 */ /* 0x001fe20007810000 */
[-C--:B------:R-:W-:Y:S01]  /*9580*/  FMUL.FTZ R125, R125, R170.reuse ;  /* 0x000000aa7d7d7220 */ /* 0x080fe20000410000 */
[-C--:B------:R-:W-:Y:S01]  /*9590*/  FMUL.FTZ R128, R128, R170.reuse ;  /* 0x000000aa80807220 */ /* 0x080fe20000410000 */
[-C--:B------:R-:W-:Y:S01]  /*95a0*/  FMUL.FTZ R129, R129, R170.reuse ;  /* 0x000000aa81817220 */ /* 0x080fe20000410000 */
[----:B------:R-:W-:Y:S01]  /*95b0*/  FMNMX.FTZ R153, R183, R153, !PT ;  /* 0x00000099b7997209 */ /* 0x000fe20007810000 */
[----:B------:R-:W0:Y:S01]  /*95c0*/  MUFU.TANH R191, R191 ;  /* 0x000000bf00bf7308 */ /* 0x000e220000002400 */
[-C--:B------:R-:W-:Y:S01]  /*95d0*/  FMUL.FTZ R132, R132, R170.reuse ;  /* 0x000000aa84847220 */ /* 0x080fe20000410000 */
[-C--:B------:R-:W-:Y:S01]  /*95e0*/  FMUL.FTZ R133, R133, R170.reuse ;  /* 0x000000aa85857220 */ /* 0x080fe20000410000 */
[----:B---3--:R-:W-:Y:S01]  /*95f0*/  FMNMX.FTZ R153, R174, R153, !PT ;  /* 0x00000099ae997209 */ /* 0x008fe20007810000 */
[-C--:B------:R-:W-:Y:S01]  /*9600*/  FMUL.FTZ R136, R136, R170.reuse ;  /* 0x000000aa88887220 */ /* 0x080fe20000410000 */
[-C--:B------:R-:W-:Y:S01]  /*9610*/  FMUL.FTZ R137, R137, R170.reuse ;  /* 0x000000aa89897220 */ /* 0x080fe20000410000 */
[-C--:B------:R-:W-:Y:S01]  /*9620*/  FMUL.FTZ R140, R140, R170.reuse ;  /* 0x000000aa8c8c7220 */ /* 0x080fe20000410000 */
[----:B----4-:R-:W-:Y:S01]  /*9630*/  FMNMX.FTZ R153, R178, R153, !PT ;  /* 0x00000099b2997209 */ /* 0x010fe20007810000 */
[----:B------:R-:W3:Y:S01]  /*9640*/  MUFU.TANH R194, R194 ;  /* 0x000000c200c27308 */ /* 0x000ee20000002400 */
[-C--:B------:R-:W-:Y:S01]  /*9650*/  FMUL.FTZ R141, R141, R170.reuse ;  /* 0x000000aa8d8d7220 */ /* 0x080fe20000410000 */
[-C--:B------:R-:W-:Y:S01]  /*9660*/  FMUL.FTZ R144, R144, R170.reuse ;  /* 0x000000aa90907220 */ /* 0x080fe20000410000 */
[----:B-----5:R-:W-:Y:S01]  /*9670*/  FMNMX.FTZ R153, R182, R153, !PT ;  /* 0x00000099b6997209 */ /* 0x020fe20007810000 */
[-C--:B------:R-:W-:Y:S01]  /*9680*/  FMUL.FTZ R145, R145, R170.reuse ;  /* 0x000000aa91917220 */ /* 0x080fe20000410000 */
[-C--:B------:R-:W-:Y:S01]  /*9690*/  FMUL.FTZ R148, R148, R170.reuse ;  /* 0x000000aa94947220 */ /* 0x080fe20000410000 */
[----:B------:R-:W-:Y:S01]  /*96a0*/  FMUL.FTZ R149, R149, R170 ;  /* 0x000000aa95957220 */ /* 0x000fe20000410000 */
[----:B------:R-:W-:Y:S01]  /*96b0*/  FMNMX.FTZ R153, R186, R153, !PT ;  /* 0x00000099ba997209 */ /* 0x000fe20007810000 */
[----:B------:R-:W-:Y:S01]  /*96c0*/  MUFU.EX2 R161, R161 ;  /* 0x000000a100a17308 */ /* 0x000fe20000000800 */
[----:B------:R-:W-:-:S02]  /*96d0*/  IADD3 R170, -R216, 0xb, RZ ;  /* 0x0000000bd8aa7810 */ /* 0x000fc40007ffe1ff */
[----:B-1----:R-:W-:-:S04]  /*96e0*/  FMNMX.FTZ R153, R187, R153, !PT ;  /* 0x00000099bb997209 */ /* 0x002fc80007810000 */
[----:B--2---:R-:W-:Y:S01]  /*96f0*/  FMNMX.FTZ R153, R190, R153, !PT ;  /* 0x00000099be997209 */ /* 0x004fe20007810000 */
[----:B------:R-:W-:Y:S03]  /*9700*/  MUFU.EX2 R168, R168 ;  /* 0x000000a800a87308 */ /* 0x000fe60000000800 */
[----:B0-----:R-:W-:-:S04]  /*9710*/  FMNMX.FTZ R153, R191, R153, !PT ;  /* 0x00000099bf997209 */ /* 0x001fc80007810000 */
[----:B---3--:R-:W-:Y:S01]  /*9720*/  FMNMX.FTZ R153, R194, R153, !PT ;  /* 0x00000099c2997209 */ /* 0x008fe20007810000 */
[----:B------:R-:W-:Y:S04]  /*9730*/  MUFU.EX2 R164, R164 ;  /* 0x000000a400a47308 */ /* 0x000fe80000000800 */
[----:B------:R-:W0:Y:S04]  /*9740*/  SHFL.BFLY PT, R169, R153, 0x2, 0x1f ;  /* 0x0c401f0099a97f89 */ /* 0x000e2800000e0000 */
        /* <DEDUP_REMOVED lines=22> */
[----:B------:R-:W-:-:S05]  /*98b0*/  FFMA.FTZ R194, R194, R13, -R198 ;  /* 0x0000000dc2c27223 */ /* 0x000fca00000108c6 */
[----:B------:R-:W-:Y:S01]  /*98c0*/  MUFU.EX2 R193, R193 ;  /* 0x000000c100c17308 */ /* 0x000fe20000000800 */
[----:B0-----:R-:W-:-:S04]  /*98d0*/  IMAD.U32 R21, RZ, RZ, UR5 ;  /* 0x00000005ff157e24 */ /* 0x001fc8000f8e00ff */
[C---:B------:R-:W-:Y:S02]  /*98e0*/  @!P1 VIADD R153, R21.reuse, 0x32440 ;  /* 0x0003244015999836 */ /* 0x040fe40000000000 */
[----:B------:R-:W-:Y:S01]  /*98f0*/  @!P1 VIADD R21, R21, 0x32460 ;  /* 0x0003246015159836 */ /* 0x000fe20000000000 */
[----:B------:R-:W0:Y:S01]  /*9900*/  MUFU.EX2 R199, R199 ;  /* 0x000000c700c77308 */ /* 0x000e220000000800 */
[-C--:B-1----:R-:W-:Y:S01]  /*9910*/  FMUL.FTZ R26, R26, R195.reuse ;  /* 0x000000c31a1a7220 */ /* 0x082fe20000410000 */
[----:B------:R-:W-:Y:S01]  /*9920*/  @!P1 PRMT R153, RZ, 0x654, R153 ;  /* 0x00000654ff999816 */ /* 0x000fe20000000099 */
[----:B------:R1:W-:Y:S06]  /*9930*/  BAR.ARV R170, 0x100 ;  /* 0x000400aa0000751d */ /* 0x0003ec0000002000 */
[----:B------:R2:W-:Y:S01]  /*9940*/  @!P1 SYNCS.ARRIVE.TRANS64.RED.A1T0 RZ, [R153+URZ], RZ ;  /* 0x000000ff99ff99a7 */ /* 0x0005e2000810043f */
[----:B------:R-:W-:Y:S01]  /*9950*/  MUFU.EX2 R197, R197 ;  /* 0x000000c500c57308 */ /* 0x000fe20000000800 */
[-C--:B------:R-:W-:Y:S01]  /*9960*/  FMUL.FTZ R27, R27, R195.reuse ;  /* 0x000000c31b1b7220 */ /* 0x080fe20000410000 */
[-C--:B------:R-:W-:Y:S01]  /*9970*/  FMUL.FTZ R30, R30, R195.reuse ;  /* 0x000000c31e1e7220 */ /* 0x080fe20000410000 */
[-C--:B------:R-:W-:Y:S01]  /*9980*/  FMUL.FTZ R31, R31, R195.reuse ;  /* 0x000000c31f1f7220 */ /* 0x080fe20000410000 */
[-C--:B------:R-:W-:Y:S01]  /*9990*/  FMUL.FTZ R34, R34, R195.reuse ;  /* 0x000000c322227220 */ /* 0x080fe20000410000 */
[-C--:B------:R-:W-:Y:S01]  /*99a0*/  FMUL.FTZ R35, R35, R195.reuse ;  /* 0x000000c323237220 */ /* 0x080fe20000410000 */
[-C--:B------:R-:W-:Y:S01]  /*99b0*/  FMUL.FTZ R38, R38, R195.reuse ;  /* 0x000000c326267220 */ /* 0x080fe20000410000 */
[----:B--2---:R-:W-:Y:S01]  /*99c0*/  VIADD R153, R216, 0x8 ;  /* 0x00000008d8997836 */ /* 0x004fe20000000000 */
[----:B------:R-:W2:Y:S01]  /*99d0*/  MUFU.EX2 R214, R214 ;  /* 0x000000d600d67308 */ /* 0x000ea20000000800 */
        /* <DEDUP_REMOVED lines=59> */
[----:B------:R-:W0:Y:S01]  /*9d90*/  MUFU.EX2 R216, R160 ;  /* 0x000000a000d87308 */ /* 0x000e220000000800 */
[----:B--2---:R-:W-:Y:S01]  /*9da0*/  F2FP.F16.F32.PACK_AB R155, R214, R197 ;  /* 0x000000c5d69b723e */ /* 0x004fe200000000ff */
[----:B------:R-:W-:Y:S01]  /*9db0*/  FFMA.FTZ R193, R195, R12, R193 ;  /* 0x0000000cc3c17223 */ /* 0x000fe200000100c1 */
[----:B------:R-:W-:Y:S01]  /*9dc0*/  FFMA.FTZ R12, R167, R13, -R198 ;  /* 0x0000000da70c7223 */ /* 0x000fe200000108c6 */
[----:B------:R-:W-:Y:S01]  /*9dd0*/  @!P1 PRMT R21, RZ, 0x654, R21 ;  /* 0x00000654ff159816 */ /* 0x000fe20000000015 */
[----:B------:R-:W-:Y:S01]  /*9de0*/  WARPGROUP.ARRIVE ;  /* 0x00000000000079c5 */ /* 0x000fe20000000000 */
[----:B------:R-:W-:-:S02]  /*9df0*/  FADD.FTZ R193, R199, R193 ;  /* 0x000000c1c7c17221 */ /* 0x000fc40000010000 */
[----:B------:R2:W-:Y:S02]  /*9e00*/  MUFU.EX2 R160, R165 ;  /* 0x000000a500a07308 */ /* 0x0005e40000000800 */
[----:B------:R-:W-:Y:S01]  /*9e10*/  FADD.FTZ R193, R197, R193 ;  /* 0x000000c1c5c17221 */ /* 0x000fe20000010000 */
[----:B------:R-:W-:Y:S01]  /*9e20*/  HGMMA.64x256x16.F32 R24, R152, gdesc[UR8].tnspB, R24, gsb0 ;  /* 0x43e0000898187df0 */ /* 0x000fe20008000818 */
[----:B------:R-:W-:Y:S01]  /*9e30*/  UIADD3 UR10, UR6, 0x80, URZ ;  /* 0x00000080060a7890 */ /* 0x000fe2000fffe03f */
[----:B------:R-:W-:Y:S01]  /*9e40*/  UMOV UR11, 0x40000040 ;  /* 0x40000040000b7882 */ /* 0x000fe20000000000 */
[----:B------:R-:W-:Y:S02]  /*9e50*/  FADD.FTZ R214, R214, R193 ;  /* 0x000000c1d6d67221 */ /* 0x000fe40000010000 */
[----:B------:R-:W-:Y:S01]  /*9e60*/  MUFU.EX2 R12, R12 ;  /* 0x0000000c000c7308 */ /* 0x000fe20000000800 */
[----:B--2---:R-:W-:Y:S01]  /*9e70*/  FFMA.FTZ R165, R163, R13, -R198 ;  /* 0x0000000da3a57223 */ /* 0x004fe200000108c6 */
[----:B0-----:R-:W-:-:S04]  /*9e80*/  FADD.FTZ R157, R216, R157 ;  /* 0x0000009dd89d7221 */ /* 0x001fc80000010000 */
[----:B------:R-:W-:Y:S02]  /*9e90*/  FADD.FTZ R163, R161, R157 ;  /* 0x0000009da1a37221 */ /* 0x000fe40000010000 */
        /* <DEDUP_REMOVED lines=15> */
[----:B------:R0:W2:Y:S01]  /*9f90*/  MUFU.EX2 R155, R156 ;  /* 0x0000009c009b7308 */ /* 0x0000a20000000800 */
[----:B------:R-:W-:-:S07]  /*9fa0*/  F2FP.F16.F32.PACK_AB R166, R181, R180 ;  /* 0x000000b4b5a6723e */ /* 0x000fce00000000ff */
[----:B------:R-:W3:Y:S01]  /*9fb0*/  MUFU.EX2 R153, R153 ;  /* 0x0000009900997308 */ /* 0x000ee20000000800 */
[----:B0-----:R-:W-:-:S07]  /*9fc0*/  F2FP.F16.F32.PACK_AB R156, R161, R216 ;  /* 0x000000d8a19c723e */ /* 0x001fce00000000ff */
[----:B------:R-:W0:Y:S01]  /*9fd0*/  MUFU.EX2 R154, R154 ;  /* 0x0000009a009a7308 */ /* 0x000e220000000800 */
[----:B--2---:R-:W-:Y:S01]  /*9fe0*/  F2FP.F16.F32.PACK_AB R158, R160, R155 ;  /* 0x0000009ba09e723e */ /* 0x004fe200000000ff */
[----:B------:R-:W-:-:S04]  /*9ff0*/  FADD.FTZ R155, R155, R163 ;  /* 0x000000a39b9b7221 */ /* 0x000fc80000010000 */
[----:B------:R-:W-:Y:S01]  /*a000*/  FADD.FTZ R155, R160, R155 ;  /* 0x0000009ba09b7221 */ /* 0x000fe20000010000 */
[----:B------:R-:W-:Y:S01]  /*a010*/  F2FP.F16.F32.PACK_AB R160, R164, R168 ;  /* 0x000000a8a4a0723e */ /* 0x000fe200000000ff */
[----:B------:R-:W2:Y:S01]  /*a020*/  MUFU.EX2 R152, R152 ;  /* 0x0000009800987308 */ /* 0x000ea20000000800 */
[----:B---3--:R-:W-:Y:S01]  /*a030*/  FADD.FTZ R214, R153, R214 ;  /* 0x000000d699d67221 */ /* 0x008fe20000010000 */
[----:B------:R-:W-:-:S04]  /*a040*/  FADD.FTZ R155, R168, R155 ;  /* 0x0000009ba89b7221 */ /* 0x000fc80000010000 */
[----:B------:R-:W-:Y:S01]  /*a050*/  FADD.FTZ R155, R164, R155 ;  /* 0x0000009ba49b7221 */ /* 0x000fe20000010000 */
[----:B------:R-:W-:Y:S02]  /*a060*/  F2FP.F16.F32.PACK_AB R164, R177, R176 ;  /* 0x000000b0b1a4723e */ /* 0x000fe400000000ff */
[C---:B0-----:R-:W-:Y:S01]  /*a070*/  F2FP.F16.F32.PACK_AB R157, R154.reuse, R153 ;  /* 0x000000999a9d723e */ /* 0x041fe200000000ff */
[----:B------:R-:W-:Y:S01]  /*a080*/  FADD.FTZ R153, R154, R214 ;  /* 0x000000d69a997221 */ /* 0x000fe20000010000 */
[----:B------:R-:W-:-:S03]  /*a090*/  F2FP.F16.F32.PACK_AB R154, R189, R188 ;  /* 0x000000bcbd9a723e */ /* 0x000fc600000000ff */
[----:B------:R-:W-:Y:S01]  /*a0a0*/  FADD.FTZ R153, R165, R153 ;  /* 0x00000099a5997221 */ /* 0x000fe20000010000 */
[----:B--2---:R-:W-:-:S03]  /*a0b0*/  F2FP.F16.F32.PACK_AB R159, R152, R165 ;  /* 0x000000a5989f723e */ /* 0x004fc600000000ff */
[----:B------:R-:W-:Y:S01]  /*a0c0*/  FADD.FTZ R153, R152, R153 ;  /* 0x0000009998997221 */ /* 0x000fe20000010000 */
[----:B------:R-:W-:Y:S01]  /*a0d0*/  F2FP.F16.F32.PACK_AB R152, R185, R184 ;  /* 0x000000b8b998723e */ /* 0x000fe200000000ff */
        /* <DEDUP_REMOVED lines=8> */
[----:B------:R-:W-:Y:S01]  /*a160*/  F2FP.F16.F32.PACK_AB R162, R173, R172 ;  /* 0x000000acada2723e */ /* 0x000fe200000000ff */
[----:B------:R-:W-:Y:S01]  /*a170*/  FFMA.FTZ R159, R179, R13, -R198 ;  /* 0x0000000db39f7223 */ /* 0x000fe200000108c6 */
[----:B------:R-:W-:Y:S01]  /*a180*/  FADD.FTZ R172, R172, R155 ;  /* 0x0000009bacac7221 */ /* 0x000fe20000010000 */
[----:B------:R-:W0:Y:S01]  /*a190*/  MUFU.EX2 R157, R157 ;  /* 0x0000009d009d7308 */ /* 0x000e220000000800 */
[----:B------:R-:W-:-:S02]  /*a1a0*/  IMAD.MOV.U32 R203, RZ, RZ, R20 ;  /* 0x000000ffffcb7224 */ /* 0x000fc400078e0014 */
[----:B------:R-:W-:-:S04]  /*a1b0*/  FADD.FTZ R172, R173, R172 ;  /* 0x000000acadac7221 */ /* 0x000fc80000010000 */
[----:B------:R-:W-:Y:S01]  /*a1c0*/  FADD.FTZ R172, R176, R172 ;  /* 0x000000acb0ac7221 */ /* 0x000fe20000010000 */
[----:B------:R-:W2:Y:S03]  /*a1d0*/  MUFU.EX2 R156, R156 ;  /* 0x0000009c009c7308 */ /* 0x000ea60000000800 */
[----:B------:R-:W-:-:S04]  /*a1e0*/  FADD.FTZ R172, R177, R172 ;  /* 0x000000acb1ac7221 */ /* 0x000fc80000010000 */
[----:B------:R-:W-:Y:S01]  /*a1f0*/  FADD.FTZ R172, R180, R172 ;  /* 0x000000acb4ac7221 */ /* 0x000fe20000010000 */
[----:B------:R-:W3:Y:S01]  /*a200*/  MUFU.EX2 R158, R158 ;  /* 0x0000009e009e7308 */ /* 0x000ee20000000800 */
[----:B0-----:R-:W-:Y:S01]  /*a210*/  F2FP.F16.F32.PACK_AB R161, R12, R157 ;  /* 0x0000009d0ca1723e */ /* 0x001fe200000000ff */
[----:B------:R-:W-:Y:S01]  /*a220*/  FADD.FTZ R157, R157, R153 ;  /* 0x000000999d9d7221 */ /* 0x000fe20000010000 */
[----:B------:R-:W-:-:S03]  /*a230*/  FADD.FTZ R172, R181, R172 ;  /* 0x000000acb5ac7221 */ /* 0x000fc60000010000 */
[----:B------:R-:W-:Y:S01]  /*a240*/  FADD.FTZ R157, R12, R157 ;  /* 0x0000009d0c9d7221 */ /* 0x000fe20000010000 */
[----:B------:R-:W-:Y:S01]  /*a250*/  FADD.FTZ R172, R184, R172 ;  /* 0x000000acb8ac7221 */ /* 0x000fe20000010000 */
[----:B------:R-:W-:Y:S02]  /*a260*/  MUFU.EX2 R159, R159 ;  /* 0x0000009f009f7308 */ /* 0x000fe40000000800 */
[----:B--2---:R-:W-:Y:S01]  /*a270*/  FADD.FTZ R157, R156, R157 ;  /* 0x0000009d9c9d7221 */ /* 0x004fe20000010000 */
[----:B------:R-:W-:-:S04]  /*a280*/  FADD.FTZ R172, R185, R172 ;  /* 0x000000acb9ac7221 */ /* 0x000fc80000010000 */
[----:B------:R-:W-:Y:S01]  /*a290*/  FADD.FTZ R172, R188, R172 ;  /* 0x000000acbcac7221 */ /* 0x000fe20000010000 */
[C---:B---3--:R-:W-:Y:S01]  /*a2a0*/  F2FP.F16.F32.PACK_AB R163, R158.reuse, R156 ;  /* 0x0000009c9ea3723e */ /* 0x048fe200000000ff */
[----:B------:R-:W-:Y:S02]  /*a2b0*/  FADD.FTZ R157, R158, R157 ;  /* 0x0000009d9e9d7221 */ /* 0x000fe40000010000 */
[----:B------:R-:W-:Y:S01]  /*a2c0*/  FADD.FTZ R189, R189, R172 ;  /* 0x000000acbdbd7221 */ /* 0x000fe20000010000 */
[----:B------:R-:W-:-:S03]  /*a2d0*/  WARPGROUP.ARRIVE ;  /* 0x00000000000079c5 */ /* 0x000fc60000000000 */
[----:B------:R-:W-:-:S03]  /*a2e0*/  FADD.FTZ R189, R192, R189 ;  /* 0x000000bdc0bd7221 */ /* 0x000fc60000010000 */
[----:B------:R-:W-:Y:S01]  /*a2f0*/  HGMMA.64x256x16.F32 R24, R160, gdesc[UR8].tnspB, R24, gsb0 ;  /* 0x43e00008a0187df0 */ /* 0x000fe20008000818 */
[----:B------:R-:W-:Y:S01]  /*a300*/  UIADD3 UR10, UR6, 0x180, URZ ;  /* 0x00000180060a7890 */ /* 0x000fe2000fffe03f */
[----:B------:R-:W-:Y:S01]  /*a310*/  FADD.FTZ R189, R204, R189 ;  /* 0x000000bdccbd7221 */ /* 0x000fe20000010000 */
[----:B------:R-:W-:Y:S01]  /*a320*/  UMOV UR11, 0x40000040 ;  /* 0x40000040000b7882 */ /* 0x000fe20000000000 */
[----:B------:R-:W-:Y:S02]  /*a330*/  WARPGROUP.DEPBAR.LE gsb0, 0x0 ;  /* 0x00008000000079c5 */ /* 0x000fe40000010000 */
[-CC-:B------:R-:W-:Y:S01]  /*a340*/  FFMA.FTZ R160, R0, R13.reuse, -R198.reuse ;  /* 0x0000000d00a07223 */ /* 0x180fe200000108c6 */
[-CC-:B------:R-:W-:Y:S01]  /*a350*/  FFMA.FTZ R0, R175, R13.reuse, -R198.reuse ;  /* 0x0000000daf007223 */ /* 0x180fe200000108c6 */
[-CC-:B------:R-:W-:Y:S01]  /*a360*/  FFMA.FTZ R161, R183, R13.reuse, -R198.reuse ;  /* 0x0000000db7a17223 */ /* 0x180fe200000108c6 */
[-CC-:B------:R-:W-:Y:S01]  /*a370*/  FFMA.FTZ R162, R174, R13.reuse, -R198.reuse ;  /* 0x0000000daea27223 */ /* 0x180fe200000108c6 */
[----:B------:R-:W-:-:S02]  /*a380*/  FFMA.FTZ R163, R178, R13, -R198 ;  /* 0x0000000db2a37223 */ /* 0x000fc400000108c6 */
[----:B------:R-:W-:Y:S08]  /*a390*/  MUFU.EX2 R160, R160 ;  /* 0x000000a000a07308 */ /* 0x000ff00000000800 */
[----:B------:R-:W0:Y:S08]  /*a3a0*/  MUFU.EX2 R0, R0 ;  /* 0x0000000000007308 */ /* 0x000e300000000800 */
[----:B------:R-:W2:Y:S08]  /*a3b0*/  MUFU.EX2 R161, R161 ;  /* 0x000000a100a17308 */ /* 0x000eb00000000800 */
[----:B------:R-:W3:Y:S01]  /*a3c0*/  MUFU.EX2 R162, R162 ;  /* 0x000000a200a27308 */ /* 0x000ee20000000800 */
[----:B0-----:R-:W-:Y:S01]  /*a3d0*/  F2FP.F16.F32.PACK_AB R165, R0, R160 ;  /* 0x000000a000a5723e */ /* 0x001fe200000000ff */
[----:B------:R-:W-:-:S04]  /*a3e0*/  FADD.FTZ R160, R160, R157 ;  /* 0x0000009da0a07221 */ /* 0x000fc80000010000 */
[----:B------:R-:W-:Y:S01]  /*a3f0*/  FADD.FTZ R160, R0, R160 ;  /* 0x000000a000a07221 */ /* 0x000fe20000010000 */
[----:B------:R-:W-:Y:S01]  /*a400*/  FADD.FTZ R0, R196, R189 ;  /* 0x000000bdc4007221 */ /* 0x000fe20000010000 */
[----:B------:R-:W0:Y:S01]  /*a410*/  MUFU.EX2 R163, R163 ;  /* 0x000000a300a37308 */ /* 0x000e220000000800 */
[----:B--2---:R-:W-:Y:S01]  /*a420*/  F2FP.F16.F32.PACK_AB R167, R161, R159 ;  /* 0x0000009fa1a7723e */ /* 0x004fe200000000ff */
[----:B------:R-:W-:Y:S01]  /*a430*/  FADD.FTZ R160, R159, R160 ;  /* 0x000000a09fa07221 */ /* 0x000fe20000010000 */
[----:B------:R-:W-:Y:S02]  /*a440*/  FADD.FTZ R0, R215, R0 ;  /* 0x00000000d7007221 */ /* 0x000fe40000010000 */
[----:B------:R-:W-:Y:S01]  /*a450*/  WARPGROUP.ARRIVE ;  /* 0x00000000000079c5 */ /* 0x000fe20000000000 */
[----:B------:R-:W-:-:S04]  /*a460*/  FADD.FTZ R160, R161, R160 ;  /* 0x000000a0a1a07221 */ /* 0x000fc80000010000 */
[----:B---3--:R-:W-:Y:S01]  /*a470*/  FADD.FTZ R160, R162, R160 ;  /* 0x000000a0a2a07221 */ /* 0x008fe20000010000 */
[----:B------:R-:W-:Y:S01]  /*a480*/  HGMMA.64x256x16.F32 R24, R164, gdesc[UR8].tnspB, R24, gsb0 ;  /* 0x43e00008a4187df0 */ /* 0x000fe20008000818 */
[----:B------:R-:W-:Y:S01]  /*a490*/  UIADD3 UR10, UR6, 0x200, URZ ;  /* 0x00000200060a7890 */ /* 0x000fe2000fffe03f */
[----:B------:R-:W-:Y:S01]  /*a4a0*/  UMOV UR11, 0x40000040 ;  /* 0x40000040000b7882 */ /* 0x000fe20000000000 */
[----:B------:R-:W-:Y:S01]  /*a4b0*/  UIADD3 UR6, UR6, 0x280, URZ ;  /* 0x0000028006067890 */ /* 0x000fe2000fffe03f */
[C---:B0-----:R-:W-:Y:S01]  /*a4c0*/  F2FP.F16.F32.PACK_AB R153, R163.reuse, R162 ;  /* 0x000000a2a399723e */ /* 0x041fe200000000ff */
[----:B------:R-:W-:Y:S01]  /*a4d0*/  FADD.FTZ R160, R163, R160 ;  /* 0x000000a0a3a07221 */ /* 0x000fe20000010000 */
[----:B------:R-:W-:Y:S02]  /*a4e0*/  WARPGROUP.DEPBAR.LE gsb0, 0x0 ;  /* 0x00008000000079c5 */ /* 0x000fe40000010000 */
[-CC-:B------:R-:W-:Y:S01]  /*a4f0*/  FFMA.FTZ R164, R182, R13.reuse, -R198.reuse ;  /* 0x0000000db6a47223 */ /* 0x180fe200000108c6 */
[----:B------:R-:W-:-:S05]  /*a500*/  FFMA.FTZ R165, R186, R13, -R198 ;  /* 0x0000000dbaa57223 */ /* 0x000fca00000108c6 */
[----:B------:R-:W0:Y:S08]  /*a510*/  MUFU.EX2 R164, R164 ;  /* 0x000000a400a47308 */ /* 0x000e300000000800 */
[----:B------:R-:W2:Y:S01]  /*a520*/  MUFU.EX2 R165, R165 ;  /* 0x000000a500a57308 */ /* 0x000ea20000000800 */
[----:B0-----:R-:W-:Y:S01]  /*a530*/  FADD.FTZ R160, R164, R160 ;  /* 0x000000a0a4a07221 */ /* 0x001fe20000010000 */
[----:B--2---:R-:W-:-:S03]  /*a540*/  F2FP.F16.F32.PACK_AB R155, R165, R164 ;  /* 0x000000a4a59b723e */ /* 0x004fc600000000ff */
[----:B------:R-:W-:Y:S01]  /*a550*/  FADD.FTZ R160, R165, R160 ;  /* 0x000000a0a5a07221 */ /* 0x000fe20000010000 */
[----:B------:R-:W-:-:S06]  /*a560*/  WARPGROUP.ARRIVE ;  /* 0x00000000000079c5 */ /* 0x000fcc0000000000 */
[----:B------:R-:W-:Y:S01]  /*a570*/  HGMMA.64x256x16.F32 R24, R152, gdesc[UR8].tnspB, R24, gsb0 ;  /* 0x43e0000898187df0 */ /* 0x000fe20008000818 */
[----:B------:R-:W-:Y:S01]  /*a580*/  UMOV UR10, UR6 ;  /* 0x00000006000a7c82 */ /* 0x000fe20008000000 */
[----:B------:R-:W-:Y:S01]  /*a590*/  UMOV UR11, 0x40000040 ;  /* 0x40000040000b7882 */ /* 0x000fe20000000000 */
[----:B------:R-:W-:Y:S02]  /*a5a0*/  WARPGROUP.DEPBAR.LE gsb0, 0x0 ;  /* 0x00008000000079c5 */ /* 0x000fe40000010000 */
[----:B------:R-:W-:Y:S02]  /*a5b0*/  F2FP.F16.F32.PACK_AB R152, R204, R192 ;  /* 0x000000c0cc98723e */ /* 0x000fe400000000ff */
[----:B------:R-:W-:Y:S01]  /*a5c0*/  F2FP.F16.F32.PACK_AB R153, R190, R187 ;  /* 0x000000bbbe99723e */ /* 0x000fe200000000ff */
[----:B------:R-:W-:Y:S01]  /*a5d0*/  FADD.FTZ R187, R187, R160 ;  /* 0x000000a0bbbb7221 */ /* 0x000fe20000010000 */
[----:B------:R-:W-:Y:S02]  /*a5e0*/  F2FP.F16.F32.PACK_AB R154, R215, R196 ;  /* 0x000000c4d79a723e */ /* 0x000fe400000000ff */
[----:B------:R-:W-:Y:S01]  /*a5f0*/  F2FP.F16.F32.PACK_AB R155, R194, R191 ;  /* 0x000000bfc29b723e */ /* 0x000fe200000000ff */
[----:B------:R-:W-:-:S03]  /*a600*/  FADD.FTZ R190, R190, R187 ;  /* 0x000000bbbebe7221 */ /* 0x000fc60000010000 */
[----:B------:R-:W-:Y:S01]  /*a610*/  WARPGROUP.ARRIVE ;  /* 0x00000000000079c5 */ /* 0x000fe20000000000 */
[----:B------:R-:W-:-:S04]  /*a620*/  FADD.FTZ R191, R191, R190 ;  /* 0x000000bebfbf7221 */ /* 0x000fc80000010000 */
[----:B------:R-:W-:-:S08]  /*a630*/  FADD.FTZ R12, R194, R191 ;  /* 0x000000bfc20c7221 */ /* 0x000fd00000010000 */
[----:B------:R-:W-:Y:S03]  /*a640*/  HGMMA.64x256x16.F32 R24, R152, gdesc[UR8].tnspB, R24, gsb0 ;  /* 0x43e0000898187df0 */ /* 0x000fe60008000818 */
[----:B------:R-:W-:Y:S02]  /*a650*/  WARPGROUP.DEPBAR.LE gsb0, 0x0 ;  /* 0x00008000000079c5 */ /* 0x000fe40000010000 */
[----:B------:R0:W-:Y:S02]  /*a660*/  @!P1 SYNCS.ARRIVE.TRANS64.RED.A1T0 RZ, [R21+URZ], RZ ;  /* 0x000000ff15ff99a7 */ /* 0x0001e4000810043f */
[----:B0-----:R-:W-:Y:S01]  /*a670*/  IMAD.MOV.U32 R21, RZ, RZ, R169 ;  /* 0x000000ffff157224 */ /* 0x001fe200078e00a9 */
[----:B-1----:R-:W-:Y:S06]  /*a680*/  @P2 BRA `(.L_x_14404) ;  /* 0xffffffd400c02947 */ /* 0x002fec000383ffff */
.L_x_14395:
[----:B------:R-:W2:Y:S01]  /*a690*/  LDL.LU R152, [R1+0x40] ;  /* 0x0000400001987983 */ /* 0x000ea20000300800 */
[----:B------:R-:W-:Y:S01]  /*a6a0*/  UIADD3 UR36, UR36, 0x1, URZ ;  /* 0x0000000124247890 */ /* 0x000fe2000fffe03f */
[----:B------:R0:W-:Y:S06]  /*a6b0*/  BAR.ARV R170, 0x100 ;  /* 0x000400aa0000751d */ /* 0x0001ec0000002000 */
[----:B------:R-:W-:Y:S02]  /*a6c0*/  UISETP.NE.AND UP0, UPT, UR36, 0x2, UPT ;  /* 0x000000022400788c */ /* 0x000fe4000bf05270 */
[----:B------:R-:W-:Y:S06]  /*a6d0*/  BAR.ARV 0x8, 0x180 ;  /* 0x0206000000007b1d */ /* 0x000fec0000002000 */
[----:B------:R-:W-:Y:S01]  /*a6e0*/  USEL UR4, URZ, 0x1, UP0 ;  /* 0x000000013f047887 */ /* 0x000fe20008000000 */
[----:B------:R-:W-:Y:S01]  /*a6f0*/  PLOP3.LUT P0, PT, PT, PT, PT, 0x8, 0x0 ;  /* 0x000000000000781c */ /* 0x000fe20003f0e170 */
[----:B------:R-:W1:Y:S01]  /*a700*/  SHFL.BFLY PT, R3, R0, 0x2, 0x1f ;  /* 0x0c401f0000037f89 */ /* 0x000e6200000e0000 */
[----:B------:R-:W-:-:S02]  /*a710*/  USEL UR36, UR36, URZ, UP0 ;  /* 0x0000003f24247287 */ /* 0x000fc40008000000 */
[----:B------:R-:W-:Y:S01]  /*a720*/  ULOP3.LUT UR37, UR37, UR4, URZ, 0x3c, !UPT ;  /* 0x0000000425257292 */ /* 0x000fe2000f8e3c3f */
[----:B------:R-:W3:Y:S01]  /*a730*/  SHFL.BFLY PT, R5, R12, 0x2, 0x1f ;  /* 0x0c401f000c057f89 */ /* 0x000ee200000e0000 */
[----:B-1----:R-:W-:Y:S01]  /*a740*/  FADD.FTZ R3, R3, R0 ;  /* 0x0000000003037221 */ /* 0x002fe20000010000 */
[----:B------:R-:W-:Y:S02]  /*a750*/  IMAD.MOV.U32 R0, RZ, RZ, RZ ;  /* 0x000000ffff007224 */ /* 0x000fe400078e00ff */
[----:B---3--:R-:W-:Y:S02]  /*a760*/  FADD.FTZ R5, R5, R12 ;  /* 0x0000000c05057221 */ /* 0x008fe40000010000 */
[----:B------:R-:W1:Y:S04]  /*a770*/  SHFL.BFLY PT, R2, R3, 0x1, 0x1f ;  /* 0x0c201f0003027f89 */ /* 0x000e6800000e0000 */
[----:B------:R-:W3:Y:S01]  /*a780*/  SHFL.BFLY PT, R4, R5, 0x1, 0x1f ;  /* 0x0c201f0005047f89 */ /* 0x000ee200000e0000 */
[----:B-1----:R-:W-:Y:S01]  /*a790*/  FADD.FTZ R6, R3, R2 ;  /* 0x0000000203067221 */ /* 0x002fe20000010000 */
[----:B------:R-:W-:-:S02]  /*a7a0*/  IMAD.MOV.U32 R2, RZ, RZ, RZ ;  /* 0x000000ffff027224 */ /* 0x000fc400078e00ff */
[----:B------:R-:W-:Y:S02]  /*a7b0*/  IMAD.MOV.U32 R3, RZ, RZ, -0x800000 ;  /* 0xff800000ff037424 */ /* 0x000fe400078e00ff */
[----:B---3--:R-:W-:Y:S01]  /*a7c0*/  FADD.FTZ R7, R5, R4 ;  /* 0x0000000405077221 */ /* 0x008fe20000010000 */
[----:B------:R-:W-:-:S04]  /*a7d0*/  FSETP.NE.FTZ.AND P1, PT, R6, RZ, PT ;  /* 0x000000ff0600720b */ /* 0x000fc80003f35000 */
[----:B------:R-:W-:-:S09]  /*a7e0*/  FSETP.NE.FTZ.AND P2, PT, R7, RZ, PT ;  /* 0x000000ff0700720b */ /* 0x000fd20003f55000 */
[----:B------:R-:W1:Y:S08]  /*a7f0*/  @P1 MUFU.LG2 R4, R6 ;  /* 0x0000000600041308 */ /* 0x000e700000000c00 */
[----:B------:R-:W3:Y:S08]  /*a800*/  @P2 MUFU.LG2 R5, R7 ;  /* 0x0000000700052308 */ /* 0x000ef00000000c00 */
[----:B------:R4:W5:Y:S01]  /*a810*/  @P1 MUFU.RCP R2, R6 ;  /* 0x0000000600021308 */ /* 0x0009620000001000 */
[----:B-1----:R-:W-:-:S07]  /*a820*/  @P1 FMUL.FTZ R4, R4, 0.69314718246459960938 ;  /* 0x3f31721804041820 */ /* 0x002fce0000410000 */
[----:B------:R-:W1:Y:S01]  /*a830*/  @P2 MUFU.RCP R0, R7 ;  /* 0x0000000700002308 */ /* 0x000e620000001000 */
[C---:B----4-:R-:W-:Y:S01]  /*a840*/  @P1 FMUL.FTZ R6, R13.reuse, 0.69314718246459960938 ;  /* 0x3f3172180d061820 */ /* 0x050fe20000410000 */
[----:B------:R-:W-:Y:S01]  /*a850*/  @P2 FMUL.FTZ R13, R13, 0.69314718246459960938 ;  /* 0x3f3172180d0d2820 */ /* 0x000fe20000410000 */
[----:B---3--:R-:W-:Y:S02]  /*a860*/  @P2 FMUL.FTZ R5, R5, 0.69314718246459960938 ;  /* 0x3f31721805052820 */ /* 0x008fe40000410000 */
[----:B------:R-:W-:Y:S01]  /*a870*/  @P1 FFMA.FTZ R3, R6, R20, R4 ;  /* 0x0000001406031223 */ /* 0x000fe20000010004 */
        /* <DEDUP_REMOVED lines=132> */
.L_x_14373:
[----:B------:R-:W1:Y:S01]  /*b0c0*/  S2R R5, SR_CgaCtaId ;  /* 0x0000000000057919 */ /* 0x000e620000008800 */
[----:B------:R-:W-:Y:S01]  /*b0d0*/  MOV R0, 0x400 ;  /* 0x0000040000007802 */ /* 0x000fe20000000f00 */
[----:B------:R-:W-:Y:S01]  /*b0e0*/  BSSY B0, `(.L_x_14405) ;  /* 0x000047a000007945 */ /* 0x000fe20003800000 */
[----:B------:R-:W-:Y:S02]  /*b0f0*/  BAR.SYNC.DEFER_BLOCKING 0x5, 0x180 ;  /* 0x0146000000007b1d */ /* 0x000fe40000010000 */
[----:B-1----:R-:W-:-:S05]  /*b100*/  LEA R0, R5, R0, 0x18 ;  /* 0x0000000005007211 */ /* 0x002fca00078ec0ff */
[----:B------:R1:W2:Y:S01]  /*b110*/  LDS.128 R4, [R0+0x324d0] ;  /* 0x0324d00000047984 */ /* 0x0002a20000000c00 */
[----:B------:R-:W-:Y:S06]  /*b120*/  BAR.ARV 0x4, 0x180 ;  /* 0x0106000000007b1d */ /* 0x000fec0000002000 */
[----:B------:R-:W-:Y:S05]  /*b130*/  @P0 BRA `(.L_x_14406) ;  /* 0x00000038003c0947 */ /* 0x000fea0003800000 */
[----:B------:R-:W3:Y:S01]  /*b140*/  LDL R8, [R1+0x80] ;  /* 0x0000800001087983 */ /* 0x000ee20000100800 */
[----:B------:R-:W4:Y:S01]  /*b150*/  S2R R9, SR_SWINHI ;  /* 0x0000000000097919 */ /* 0x000f220000002f00 */
[----:B------:R-:W-:Y:S01]  /*b160*/  F2FP.F16.F32.PACK_AB R10, R29, R28 ;  /* 0x0000001c1d0a723e */ /* 0x000fe200000000ff */
[----:B------:R-:W-:Y:S01]  /*b170*/  ULDC.64 UR4, c[0x0][0xd08] ;  /* 0x0003420000047ab9 */ /* 0x000fe20000000a00 */
[----:B------:R-:W-:Y:S01]  /*b180*/  F2FP.F16.F32.PACK_AB R11, R31, R30 ;  /* 0x0000001e1f0b723e */ /* 0x000fe200000000ff */
[----:B------:R-:W2:Y:S01]  /*b190*/  LDL R161, [R1+0x3c] ;  /* 0x00003c0001a17983 */ /* 0x000ea20000100800 */
[----:B------:R-:W-:Y:S02]  /*b1a0*/  MOV R20, R0 ;  /* 0x0000000000147202 */ /* 0x000fe40000000f00 */
[----:B----4-:R-:W-:Y:S02]  /*b1b0*/  MOV R21, R9 ;  /* 0x0000000900157202 */ /* 0x010fe40000000f00 */
[----:B------:R-:W-:-:S02]  /*b1c0*/  F2FP.F16.F32.PACK_AB R14, R37, R36 ;  /* 0x00000024250e723e */ /* 0x000fc400000000ff */
[----:B------:R-:W-:Y:S01]  /*b1d0*/  F2FP.F16.F32.PACK_AB R15, R39, R38 ;  /* 0x00000026270f723e */ /* 0x000fe200000000ff */
        /* <DEDUP_REMOVED lines=8> */
[----:B------:R-:W-:-:S02]  /*b260*/  SHF.R.U64 R18, R18, 0x3, RZ ;  /* 0x0000000312127819 */ /* 0x000fc400000012ff */
[----:B------:R-:W-:Y:S02]  /*b270*/  IADD3 R17, P1, R22, 0x60, RZ ;  /* 0x0000006016117810 */ /* 0x000fe40007f3e0ff */
[----:B--2---:R-:W-:Y:S02]  /*b280*/  MOV R4, R8 ;  /* 0x0000000800047202 */ /* 0x004fe40000000f00 */
[----:B------:R-:W-:Y:S02]  /*b290*/  F2FP.F16.F32.PACK_AB R8, R25, R24 ;  /* 0x000000181908723e */ /* 0x000fe400000000ff */
[----:B------:R-:W-:Y:S02]  /*b2a0*/  F2FP.F16.F32.PACK_AB R9, R27, R26 ;  /* 0x0000001a1b09723e */ /* 0x000fe400000000ff */
[----:B------:R-:W-:Y:S01]  /*b2b0*/  LOP3.LUT R18, R18, R19, RZ, 0x3c, !PT ;  /* 0x0000001312127212 */ /* 0x000fe200078e3cff */
[----:B------:R-:W-:Y:S01]  /*b2c0*/  IMAD.X R19, RZ, RZ, R23, P0 ;  /* 0x000000ffff137224 */ /* 0x000fe200000e0617 */
[----:B------:R-:W-:-:S02]  /*b2d0*/  LOP3.LUT R16, R17, 0x380, RZ, 0xc0, !PT ;  /* 0x0000038011107812 */ /* 0x000fc400078ec0ff */
[C---:B------:R-:W-:Y:S01]  /*b2e0*/  IADD3 R153, P0, R22.reuse, 0x4000, RZ ;  /* 0x0000400016997810 */ /* 0x040fe20007f1e0ff */
[----:B------:R2:W-:Y:S01]  /*b2f0*/  STSM.16.M88.4 [R4], R8 ;  /* 0x0000000804007844 */ /* 0x0005e20000000200 */
[----:B------:R-:W-:Y:S02]  /*b300*/  IADD3 R13, P2, R22, 0x20, RZ ;  /* 0x00000020160d7810 */ /* 0x000fe40007f5e0ff */
[----:B------:R-:W-:Y:S02]  /*b310*/  SHF.R.U64 R16, R16, 0x3, RZ ;  /* 0x0000000310107819 */ /* 0x000fe400000012ff */
[----:B------:R-:W-:Y:S02]  /*b320*/  LOP3.LUT R12, R13, 0x380, RZ, 0xc0, !PT ;  /* 0x000003800d0c7812 */ /* 0x000fe400078ec0ff */
[----:B------:R-:W-:Y:S01]  /*b330*/  LOP3.LUT R16, R16, R17, RZ, 0x3c, !PT ;  /* 0x0000001110107212 */ /* 0x000fe200078e3cff */
[----:B------:R-:W-:Y:S01]  /*b340*/  IMAD.X R17, RZ, RZ, R23, P1 ;  /* 0x000000ffff117224 */ /* 0x000fe200008e0617 */
[----:B------:R-:W-:-:S02]  /*b350*/  SHF.R.U64 R12, R12, 0x3, RZ ;  /* 0x000000030c0c7819 */ /* 0x000fc400000012ff */
[----:B--2---:R-:W-:Y:S02]  /*b360*/  MOV R4, R18 ;  /* 0x0000001200047202 */ /* 0x004fe40000000f00 */
[----:B------:R-:W-:Y:S02]  /*b370*/  LOP3.LUT R18, R153, 0x380, RZ, 0xc0, !PT ;  /* 0x0000038099127812 */ /* 0x000fe400078ec0ff */
[----:B------:R-:W-:Y:S02]  /*b380*/  IADD3 R155, P1, R22, 0x4020, RZ ;  /* 0x00004020169b7810 */ /* 0x000fe40007f3e0ff */
[----:B------:R-:W-:Y:S02]  /*b390*/  SHF.R.U64 R18, R18, 0x3, RZ ;  /* 0x0000000312127819 */ /* 0x000fe400000012ff */
[----:B------:R-:W-:Y:S02]  /*b3a0*/  LOP3.LUT R12, R12, R13, RZ, 0x3c, !PT ;  /* 0x0000000d0c0c7212 */ /* 0x000fe400078e3cff */
[----:B------:R-:W-:Y:S01]  /*b3b0*/  LOP3.LUT R18, R18, R153, RZ, 0x3c, !PT ;  /* 0x0000009912127212 */ /* 0x000fe200078e3cff */
[----:B------:R-:W-:Y:S01]  /*b3c0*/  IMAD.X R13, RZ, RZ, R23, P2 ;  /* 0x000000ffff0d7224 */ /* 0x000fe200010e0617 */
[----:B------:R-:W-:-:S02]  /*b3d0*/  MOV R153, R16 ;  /* 0x0000001000997202 */ /* 0x000fc40000000f00 */
[----:B------:R-:W-:Y:S02]  /*b3e0*/  LOP3.LUT R16, R155, 0x380, RZ, 0xc0, !PT ;  /* 0x000003809b107812 */ /* 0x000fe400078ec0ff */
[----:B0-----:R-:W-:Y:S02]  /*b3f0*/  MOV R152, R12 ;  /* 0x0000000c00987202 */ /* 0x001fe40000000f00 */
[----:B------:R-:W-:Y:S01]  /*b400*/  SHF.R.U64 R16, R16, 0x3, RZ ;  /* 0x0000000310107819 */ /* 0x000fe200000012ff */
[--C-:B------:R-:W-:Y:S01]  /*b410*/  IMAD.X R19, RZ, RZ, R23.reuse, P0 ;  /* 0x000000ffff137224 */ /* 0x100fe200000e0617 */
[----:B------:R-:W-:Y:S02]  /*b420*/  F2FP.F16.F32.PACK_AB R12, R33, R32 ;  /* 0x00000020210c723e */ /* 0x000fe400000000ff */
[----:B------:R-:W-:Y:S02]  /*b430*/  F2FP.F16.F32.PACK_AB R13, R35, R34 ;  /* 0x00000022230d723e */ /* 0x000fe400000000ff */
[----:B------:R-:W-:Y:S01]  /*b440*/  LOP3.LUT R16, R16, R155, RZ, 0x3c, !PT ;  /* 0x0000009b10107212 */ /* 0x000fe200078e3cff */
[----:B------:R-:W-:Y:S01]  /*b450*/  IMAD.X R17, RZ, RZ, R23, P1 ;  /* 0x000000ffff117224 */ /* 0x000fe200008e0617 */
[----:B------:R-:W-:-:S02]  /*b460*/  F2FP.F16.F32.PACK_AB R8, R41, R40 ;  /* 0x000000282908723e */ /* 0x000fc400000000ff */
[----:B------:R-:W-:Y:S02]  /*b470*/  F2FP.F16.F32.PACK_AB R9, R43, R42 ;  /* 0x0000002a2b09723e */ /* 0x000fe400000000ff */
[----:B------:R-:W-:Y:S02]  /*b480*/  F2FP.F16.F32.PACK_AB R10, R45, R44 ;  /* 0x0000002c2d0a723e */ /* 0x000fe400000000ff */
[----:B------:R-:W-:Y:S02]  /*b490*/  F2FP.F16.F32.PACK_AB R11, R47, R46 ;  /* 0x0000002e2f0b723e */ /* 0x000fe400000000ff */
[C---:B------:R-:W-:Y:S01]  /*b4a0*/  IADD3 R155, P0, R22.reuse, 0x4040, RZ ;  /* 0x00004040169b7810 */ /* 0x040fe20007f1e0ff */
[----:B------:R0:W-:Y:S01]  /*b4b0*/  STSM.16.M88.4 [R152], R12 ;  /* 0x0000000c98007844 */ /* 0x0001e20000000200 */
[----:B------:R-:W-:-:S03]  /*b4c0*/  IADD3 R157, P1, R22, 0x4060, RZ ;  /* 0x00004060169d7810 */ /* 0x000fc60007f3e0ff */
[----:B------:R2:W-:Y:S01]  /*b4d0*/  STSM.16.M88.4 [R4], R8 ;  /* 0x0000000804007844 */ /* 0x0005e20000000200 */
[----:B0-----:R-:W-:Y:S02]  /*b4e0*/  MOV R152, R18 ;  /* 0x0000001200987202 */ /* 0x001fe40000000f00 */
[----:B------:R-:W-:Y:S02]  /*b4f0*/  LOP3.LUT R18, R155, 0x380, RZ, 0xc0, !PT ;  /* 0x000003809b127812 */ /* 0x000fe400078ec0ff */
[----:B--2---:R-:W-:Y:S02]  /*b500*/  MOV R4, R16 ;  /* 0x0000001000047202 */ /* 0x004fe40000000f00 */
[----:B------:R-:W-:Y:S02]  /*b510*/  F2FP.F16.F32.PACK_AB R12, R49, R48 ;  /* 0x00000030310c723e */ /* 0x000fe400000000ff */
[----:B------:R-:W-:Y:S02]  /*b520*/  F2FP.F16.F32.PACK_AB R13, R51, R50 ;  /* 0x00000032330d723e */ /* 0x000fe400000000ff */
[----:B------:R-:W-:-:S02]  /*b530*/  F2FP.F16.F32.PACK_AB R14, R53, R52 ;  /* 0x00000034350e723e */ /* 0x000fc400000000ff */
[----:B------:R-:W-:Y:S02]  /*b540*/  F2FP.F16.F32.PACK_AB R15, R55, R54 ;  /* 0x00000036370f723e */ /* 0x000fe400000000ff */
[----:B------:R-:W-:Y:S02]  /*b550*/  LOP3.LUT R16, R157, 0x380, RZ, 0xc0, !PT ;  /* 0x000003809d107812 */ /* 0x000fe400078ec0ff */
[----:B------:R-:W-:Y:S01]  /*b560*/  SHF.R.U64 R18, R18, 0x3, RZ ;  /* 0x0000000312127819 */ /* 0x000fe200000012ff */
[----:B------:R-:W-:Y:S01]  /*b570*/  IMAD.X R19, RZ, RZ, R23, P0 ;  /* 0x000000ffff137224 */ /* 0x000fe200000e0617 */
[----:B------:R-:W-:Y:S02]  /*b580*/  F2FP.F16.F32.PACK_AB R8, R57, R56 ;  /* 0x000000383908723e */ /* 0x000fe400000000ff */
[----:B------:R-:W-:Y:S02]  /*b590*/  F2FP.F16.F32.PACK_AB R9, R59, R58 ;  /* 0x0000003a3b09723e */ /* 0x000fe400000000ff */
[----:B------:R-:W-:-:S02]  /*b5a0*/  F2FP.F16.F32.PACK_AB R10, R61, R60 ;  /* 0x0000003c3d0a723e */ /* 0x000fc400000000ff */
[----:B------:R-:W-:Y:S01]  /*b5b0*/  F2FP.F16.F32.PACK_AB R11, R63, R62 ;  /* 0x0000003e3f0b723e */ /* 0x000fe200000000ff */
[----:B------:R0:W-:Y:S01]  /*b5c0*/  STSM.16.M88.4 [R153], R12 ;  /* 0x0000000c99007844 */ /* 0x0001e20000000200 */
[----:B------:R-:W-:Y:S02]  /*b5d0*/  SHF.R.U64 R16, R16, 0x3, RZ ;  /* 0x0000000310107819 */ /* 0x000fe400000012ff */
[----:B------:R-:W-:Y:S01]  /*b5e0*/  LOP3.LUT R18, R18, R155, RZ, 0x3c, !PT ;  /* 0x0000009b12127212 */ /* 0x000fe200078e3cff */
[----:B------:R-:W-:Y:S01]  /*b5f0*/  IMAD.X R17, RZ, RZ, R23, P1 ;  /* 0x000000ffff117224 */ /* 0x000fe200008e0617 */
[----:B------:R-:W-:Y:S01]  /*b600*/  IADD3 R155, P0, R22, 0x8000, RZ ;  /* 0x00008000169b7810 */ /* 0x000fe20007f1e0ff */
[----:B------:R2:W-:Y:S01]  /*b610*/  STSM.16.M88.4 [R152], R8 ;  /* 0x0000000898007844 */ /* 0x0005e20000000200 */
[----:B------:R-:W-:Y:S02]  /*b620*/  LOP3.LUT R16, R16, R157, RZ, 0x3c, !PT ;  /* 0x0000009d10107212 */ /* 0x000fe400078e3cff */
[----:B0-----:R-:W-:-:S02]  /*b630*/  F2FP.F16.F32.PACK_AB R12, R65, R64 ;  /* 0x00000040410c723e */ /* 0x001fc400000000ff */
[----:B------:R-:W-:Y:S02]  /*b640*/  F2FP.F16.F32.PACK_AB R13, R67, R66 ;  /* 0x00000042430d723e */ /* 0x000fe400000000ff */
[----:B------:R-:W-:Y:S02]  /*b650*/  F2FP.F16.F32.PACK_AB R14, R69, R68 ;  /* 0x00000044450e723e */ /* 0x000fe400000000ff */
[----:B------:R-:W-:Y:S02]  /*b660*/  F2FP.F16.F32.PACK_AB R15, R71, R70 ;  /* 0x00000046470f723e */ /* 0x000fe400000000ff */
[----:B------:R-:W-:Y:S02]  /*b670*/  MOV R153, R18 ;  /* 0x0000001200997202 */ /* 0x000fe40000000f00 */
[----:B--2---:R-:W-:Y:S02]  /*b680*/  F2FP.F16.F32.PACK_AB R8, R73, R72 ;  /* 0x000000484908723e */ /* 0x004fe400000000ff */
[----:B------:R-:W-:-:S02]  /*b690*/  F2FP.F16.F32.PACK_AB R9, R75, R74 ;  /* 0x0000004a4b09723e */ /* 0x000fc400000000ff */
[----:B------:R-:W-:Y:S02]  /*b6a0*/  F2FP.F16.F32.PACK_AB R10, R77, R76 ;  /* 0x0000004c4d0a723e */ /* 0x000fe400000000ff */
[----:B------:R-:W-:Y:S01]  /*b6b0*/  F2FP.F16.F32.PACK_AB R11, R79, R78 ;  /* 0x0000004e4f0b723e */ /* 0x000fe200000000ff */
[----:B------:R0:W-:Y:S01]  /*b6c0*/  STSM.16.M88.4 [R4], R12 ;  /* 0x0000000c04007844 */ /* 0x0001e20000000200 */
[----:B------:R-:W-:Y:S02]  /*b6d0*/  LOP3.LUT R18, R155, 0x380, RZ, 0xc0, !PT ;  /* 0x000003809b127812 */ /* 0x000fe400078ec0ff */
[----:B------:R-:W-:Y:S01]  /*b6e0*/  MOV R152, R16 ;  /* 0x0000001000987202 */ /* 0x000fe20000000f00 */
[----:B------:R2:W-:Y:S01]  /*b6f0*/  STSM.16.M88.4 [R153], R8 ;  /* 0x0000000899007844 */ /* 0x0005e20000000200 */
[----:B------:R-:W-:Y:S01]  /*b700*/  SHF.R.U64 R18, R18, 0x3, RZ ;  /* 0x0000000312127819 */ /* 0x000fe200000012ff */
[----:B------:R-:W-:Y:S01]  /*b710*/  IMAD.X R19, RZ, RZ, R23, P0 ;  /* 0x000000ffff137224 */ /* 0x000fe200000e0617 */
[----:B------:R-:W-:-:S02]  /*b720*/  IADD3 R156, P0, R22, 0xc060, RZ ;  /* 0x0000c060169c7810 */ /* 0x000fc40007f1e0ff */
[----:B------:R-:W-:Y:S02]  /*b730*/  LOP3.LUT R18, R18, R155, RZ, 0x3c, !PT ;  /* 0x0000009b12127212 */ /* 0x000fe400078e3cff */
[----:B0-----:R-:W-:Y:S02]  /*b740*/  F2FP.F16.F32.PACK_AB R12, R81, R80 ;  /* 0x00000050510c723e */ /* 0x001fe400000000ff */
[----:B------:R-:W-:Y:S02]  /*b750*/  F2FP.F16.F32.PACK_AB R13, R83, R82 ;  /* 0x00000052530d723e */ /* 0x000fe400000000ff */
[----:B------:R-:W-:Y:S02]  /*b760*/  F2FP.F16.F32.PACK_AB R14, R85, R84 ;  /* 0x00000054550e723e */ /* 0x000fe400000000ff */
[----:B------:R-:W-:Y:S02]  /*b770*/  F2FP.F16.F32.PACK_AB R15, R87, R86 ;  /* 0x00000056570f723e */ /* 0x000fe400000000ff */
[----:B--2---:R-:W-:-:S03]  /*b780*/  IADD3 R9, P5, R22, 0x8020, RZ ;  /* 0x0000802016097810 */ /* 0x004fc60007fbe0ff */
[----:B------:R0:W-:Y:S01]  /*b790*/  STSM.16.M88.4 [R152], R12 ;  /* 0x0000000c98007844 */ /* 0x0001e20000000200 */
[----:B------:R-:W-:Y:S02]  /*b7a0*/  LOP3.LUT R8, R9, 0x380, RZ, 0xc0, !PT ;  /* 0x0000038009087812 */ /* 0x000fe400078ec0ff */
[----:B------:R-:W-:Y:S02]  /*b7b0*/  IADD3 R11, P2, R22, 0x8060, RZ ;  /* 0x00008060160b7810 */ /* 0x000fe40007f5e0ff */
[----:B------:R-:W-:Y:S02]  /*b7c0*/  MOV R4, R18 ;  /* 0x0000001200047202 */ /* 0x000fe40000000f00 */
[----:B------:R-:W-:Y:S02]  /*b7d0*/  F2FP.F16.F32.PACK_AB R16, R89, R88 ;  /* 0x000000585910723e */ /* 0x000fe400000000ff */
[----:B------:R-:W-:Y:S02]  /*b7e0*/  LOP3.LUT R153, R156, 0x380, RZ, 0xc0, !PT ;  /* 0x000003809c997812 */ /* 0x000fe400078ec0ff */
[----:B------:R-:W-:-:S02]  /*b7f0*/  F2FP.F16.F32.PACK_AB R17, R91, R90 ;  /* 0x0000005a5b11723e */ /* 0x000fc400000000ff */
[----:B0-----:R-:W-:Y:S02]  /*b800*/  IADD3 R13, P4, R22, 0x8040, RZ ;  /* 0x00008040160d7810 */ /* 0x001fe40007f9e0ff */
[----:B------:R-:W-:Y:S02]  /*b810*/  F2FP.F16.F32.PACK_AB R18, R93, R92 ;  /* 0x0000005c5d12723e */ /* 0x000fe400000000ff */
[----:B------:R-:W-:Y:S02]  /*b820*/  LOP3.LUT R12, R13, 0x380, RZ, 0xc0, !PT ;  /* 0x000003800d0c7812 */ /* 0x000fe400078ec0ff */
[----:B------:R-:W-:Y:S02]  /*b830*/  F2FP.F16.F32.PACK_AB R19, R95, R94 ;  /* 0x0000005e5f13723e */ /* 0x000fe400000000ff */
[----:B------:R-:W-:Y:S02]  /*b840*/  SHF.R.U64 R8, R8, 0x3, RZ ;  /* 0x0000000308087819 */ /* 0x000fe400000012ff */
[----:B------:R-:W-:-:S02]  /*b850*/  LOP3.LUT R10, R11, 0x380, RZ, 0xc0, !PT ;  /* 0x000003800b0a7812 */ /* 0x000fc400078ec0ff */
[----:B------:R-:W-:Y:S01]  /*b860*/  SHF.R.U64 R12, R12, 0x3, RZ ;  /* 0x000000030c0c7819 */ /* 0x000fe200000012ff */
[----:B------:R0:W-:Y:S01]  /*b870*/  STSM.16.M88.4 [R4], R16 ;  /* 0x0000001004007844 */ /* 0x0001e20000000200 */
[----:B------:R-:W-:Y:S02]  /*b880*/  SHF.R.U64 R153, R153, 0x3, RZ ;  /* 0x0000000399997819 */ /* 0x000fe400000012ff */
[----:B------:R-:W-:Y:S02]  /*b890*/  IADD3 R159, P3, R22, 0xc000, RZ ;  /* 0x0000c000169f7810 */ /* 0x000fe40007f7e0ff */
[----:B------:R-:W-:Y:S01]  /*b8a0*/  LOP3.LUT R8, R8, R9, RZ, 0x3c, !PT ;  /* 0x0000000908087212 */ /* 0x000fe200078e3cff */
[--C-:B------:R-:W-:Y:S01]  /*b8b0*/  IMAD.X R9, RZ, RZ, R23.reuse, P5 ;  /* 0x000000ffff097224 */ /* 0x100fe200028e0617 */
[----:B------:R-:W-:Y:S01]  /*b8c0*/  LOP3.LUT R12, R12, R13, RZ, 0x3c, !PT ;  /* 0x0000000d0c0c7212 */ /* 0x000fe200078e3cff */
[----:B------:R-:W-:Y:S01]  /*b8d0*/  IMAD.X R13, RZ, RZ, R23, P4 ;  /* 0x000000ffff0d7224 */ /* 0x000fe200020e0617 */
[----:B------:R-:W-:-:S02]  /*b8e0*/  LOP3.LUT R152, R153, R156, RZ, 0x3c, !PT ;  /* 0x0000009c99987212 */ /* 0x000fc400078e3cff */
[----:B------:R-:W-:Y:S01]  /*b8f0*/  LOP3.LUT R158, R159, 0x380, RZ, 0xc0, !PT ;  /* 0x000003809f9e7812 */ /* 0x000fe200078ec0ff */
[----:B------:R-:W2:Y:S01]  /*b900*/  LDC.64 R156, c[0x0][0xd00] ;  /* 0x00034000ff9c7b82 */ /* 0x000ea20000000a00 */
[----:B------:R-:W-:Y:S02]  /*b910*/  IADD3 R155, P1, R22, 0xc040, RZ ;  /* 0x0000c040169b7810 */ /* 0x000fe40007f3e0ff */
[----:B0-----:R-:W-:Y:S01]  /*b920*/  SHF.R.U64 R16, R10, 0x3, RZ ;  /* 0x000000030a107819 */ /* 0x001fe200000012ff */
[----:B------:R-:W-:Y:S01]  /*b930*/  IMAD.X R17, RZ, RZ, R23, P2 ;  /* 0x000000ffff117224 */ /* 0x000fe200010e0617 */
[----:B------:R-:W-:Y:S02]  /*b940*/  IADD3 R153, P2, R22, 0xc020, RZ ;  /* 0x0000c02016997810 */ /* 0x000fe40007f5e0ff */
[----:B------:R-:W-:Y:S02]  /*b950*/  LOP3.LUT R16, R16, R11, RZ, 0x3c, !PT ;  /* 0x0000000b10107212 */ /* 0x000fe400078e3cff */
[----:B------:R-:W-:-:S02]  /*b960*/  MOV R18, R8 ;  /* 0x0000000800127202 */ /* 0x000fc40000000f00 */
[----:B------:R-:W-:Y:S02]  /*b970*/  F2FP.F16.F32.PACK_AB R8, R97, R96 ;  /* 0x000000606108723e */ /* 0x000fe400000000ff */
[----:B------:R-:W-:Y:S02]  /*b980*/  F2FP.F16.F32.PACK_AB R9, R99, R98 ;  /* 0x000000626309723e */ /* 0x000fe400000000ff */
[----:B------:R-:W-:Y:S02]  /*b990*/  F2FP.F16.F32.PACK_AB R10, R101, R100 ;  /* 0x00000064650a723e */ /* 0x000fe400000000ff */
[----:B------:R-:W-:Y:S02]  /*b9a0*/  F2FP.F16.F32.PACK_AB R11, R103, R102 ;  /* 0x00000066670b723e */ /* 0x000fe400000000ff */
[----:B------:R-:W-:Y:S02]  /*b9b0*/  SHF.R.U64 R158, R158, 0x3, RZ ;  /* 0x000000039e9e7819 */ /* 0x000fe400000012ff */
[----:B------:R-:W-:-:S02]  /*b9c0*/  LOP3.LUT R154, R155, 0x380, RZ, 0xc0, !PT ;  /* 0x000003809b9a7812 */ /* 0x000fc400078ec0ff */
[----:B------:R-:W-:Y:S02]  /*b9d0*/  MOV R4, R12 ;  /* 0x0000000c00047202 */ /* 0x000fe40000000f00 */
[----:B------:R-:W-:Y:S02]  /*b9e0*/  LOP3.LUT R22, R153, 0x380, RZ, 0xc0, !PT ;  /* 0x0000038099167812 */ /* 0x000fe400078ec0ff */
[----:B------:R-:W-:Y:S02]  /*b9f0*/  F2FP.F16.F32.PACK_AB R12, R105, R104 ;  /* 0x00000068690c723e */ /* 0x000fe400000000ff */
[----:B------:R-:W-:Y:S02]  /*ba00*/  F2FP.F16.F32.PACK_AB R13, R107, R106 ;  /* 0x0000006a6b0d723e */ /* 0x000fe400000000ff */
[----:B------:R-:W-:Y:S02]  /*ba10*/  F2FP.F16.F32.PACK_AB R14, R109, R108 ;  /* 0x0000006c6d0e723e */ /* 0x000fe400000000ff */
[----:B------:R-:W-:Y:S01]  /*ba20*/  F2FP.F16.F32.PACK_AB R15, R111, R110 ;  /* 0x0000006e6f0f723e */ /* 0x000fe200000000ff */
[----:B------:R0:W-:Y:S01]  /*ba30*/  STSM.16.M88.4 [R18], R8 ;  /* 0x0000000812007844 */ /* 0x0001e20000000200 */
[----:B------:R-:W-:Y:S01]  /*ba40*/  LOP3.LUT R158, R158, R159, RZ, 0x3c, !PT ;  /* 0x0000009f9e9e7212 */ /* 0x000fe200078e3cff */
[----:B------:R-:W-:Y:S01]  /*ba50*/  IMAD.X R159, RZ, RZ, R23, P3 ;  /* 0x000000ffff9f7224 */ /* 0x000fe200018e0617 */
[----:B------:R-:W-:Y:S01]  /*ba60*/  SHF.R.U64 R154, R154, 0x3, RZ ;  /* 0x000000039a9a7819 */ /* 0x000fe200000012ff */
[----:B------:R3:W-:Y:S01]  /*ba70*/  STSM.16.M88.4 [R4], R12 ;  /* 0x0000000c04007844 */ /* 0x0007e20000000200 */
[----:B------:R-:W-:-:S02]  /*ba80*/  MOV R160, R16 ;  /* 0x0000001000a07202 */ /* 0x000fc40000000f00 */
[----:B------:R-:W-:Y:S01]  /*ba90*/  LOP3.LUT R154, R154, R155, RZ, 0x3c, !PT ;  /* 0x0000009b9a9a7212 */ /* 0x000fe200078e3cff */
[--C-:B------:R-:W-:Y:S01]  /*baa0*/  IMAD.X R155, RZ, RZ, R23.reuse, P1 ;  /* 0x000000ffff9b7224 */ /* 0x100fe200008e0617 */
[----:B------:R-:W-:Y:S02]  /*bab0*/  F2FP.F16.F32.PACK_AB R16, R113, R112 ;  /* 0x000000707110723e */ /* 0x000fe400000000ff */
[----:B------:R-:W-:Y:S02]  /*bac0*/  F2FP.F16.F32.PACK_AB R17, R115, R114 ;  /* 0x000000727311723e */ /* 0x000fe400000000ff */
[----:B0-----:R-:W-:Y:S02]  /*bad0*/  SHF.R.U64 R8, R22, 0x3, RZ ;  /* 0x0000000316087819 */ /* 0x001fe400000012ff */
[----:B------:R-:W-:Y:S01]  /*bae0*/  F2FP.F16.F32.PACK_AB R18, R117, R116 ;  /* 0x000000747512723e */ /* 0x000fe200000000ff */
[----:B---3--:R-:W-:Y:S01]  /*baf0*/  IMAD.X R13, RZ, RZ, R23, P2 ;  /* 0x000000ffff0d7224 */ /* 0x008fe200010e0617 */
[----:B------:R-:W-:-:S02]  /*bb00*/  F2FP.F16.F32.PACK_AB R19, R119, R118 ;  /* 0x000000767713723e */ /* 0x000fc400000000ff */
[----:B------:R-:W-:Y:S01]  /*bb10*/  LOP3.LUT R12, R8, R153, RZ, 0x3c, !PT ;  /* 0x00000099080c7212 */ /* 0x000fe200078e3cff */
[----:B------:R-:W-:Y:S01]  /*bb20*/  IMAD.X R153, RZ, RZ, R23, P0 ;  /* 0x000000ffff997224 */ /* 0x000fe200000e0617 */
[----:B------:R-:W-:Y:S02]  /*bb30*/  MOV R158, R158 ;  /* 0x0000009e009e7202 */ /* 0x000fe40000000f00 */
[----:B------:R-:W-:Y:S02]  /*bb40*/  F2FP.F16.F32.PACK_AB R9, R123, R122 ;  /* 0x0000007a7b09723e */ /* 0x000fe400000000ff */
[----:B------:R-:W-:Y:S02]  /*bb50*/  F2FP.F16.F32.PACK_AB R10, R125, R124 ;  /* 0x0000007c7d0a723e */ /* 0x000fe400000000ff */
[----:B------:R-:W-:Y:S01]  /*bb60*/  F2FP.F16.F32.PACK_AB R11, R127, R126 ;  /* 0x0000007e7f0b723e */ /* 0x000fe200000000ff */
[----:B------:R0:W-:Y:S01]  /*bb70*/  STSM.16.M88.4 [R160], R16 ;  /* 0x00000010a0007844 */ /* 0x0001e20000000200 */
[----:B------:R-:W-:Y:S01]  /*bb80*/  F2FP.F16.F32.PACK_AB R8, R121, R120 ;  /* 0x000000787908723e */ /* 0x000fe200000000ff */
[----:B------:R-:W3:Y:S01]  /*bb90*/  LDC.64 R22, c[0x0][0xd00] ;  /* 0x00034000ff167b82 */ /* 0x000ee20000000a00 */
[----:B------:R-:W-:-:S02]  /*bba0*/  MOV R4, R12 ;  /* 0x0000000c00047202 */ /* 0x000fc40000000f00 */
[----:B------:R-:W-:Y:S01]  /*bbb0*/  F2FP.F16.F32.PACK_AB R12, R129, R128 ;  /* 0x00000080810c723e */ /* 0x000fe200000000ff */
[----:B------:R4:W-:Y:S01]  /*bbc0*/  STSM.16.M88.4 [R158], R8 ;  /* 0x000000089e007844 */ /* 0x0009e20000000200 */
[----:B------:R-:W-:Y:S02]  /*bbd0*/  F2FP.F16.F32.PACK_AB R13, R131, R130 ;  /* 0x00000082830d723e */ /* 0x000fe400000000ff */
[----:B------:R-:W-:Y:S02]  /*bbe0*/  F2FP.F16.F32.PACK_AB R14, R133, R132 ;  /* 0x00000084850e723e */ /* 0x000fe400000000ff */
[----:B------:R-:W-:Y:S02]  /*bbf0*/  F2FP.F16.F32.PACK_AB R15, R135, R134 ;  /* 0x00000086870f723e */ /* 0x000fe400000000ff */
[----:B------:R-:W-:Y:S02]  /*bc00*/  MOV R154, R154 ;  /* 0x0000009a009a7202 */ /* 0x000fe40000000f00 */
[----:B------:R-:W-:-:S02]  /*bc10*/  MOV R152, R152 ;  /* 0x0000009800987202 */ /* 0x000fc40000000f00 */
[----:B0-----:R-:W-:Y:S02]  /*bc20*/  F2FP.F16.F32.PACK_AB R16, R137, R136 ;  /* 0x000000888910723e */ /* 0x001fe400000000ff */
[----:B------:R-:W-:Y:S02]  /*bc30*/  F2FP.F16.F32.PACK_AB R17, R139, R138 ;  /* 0x0000008a8b11723e */ /* 0x000fe400000000ff */
[----:B------:R-:W-:Y:S02]  /*bc40*/  F2FP.F16.F32.PACK_AB R18, R141, R140 ;  /* 0x0000008c8d12723e */ /* 0x000fe400000000ff */
[----:B------:R-:W-:Y:S02]  /*bc50*/  F2FP.F16.F32.PACK_AB R19, R143, R142 ;  /* 0x0000008e8f13723e */ /* 0x000fe400000000ff */
[----:B----4-:R-:W-:Y:S02]  /*bc60*/  F2FP.F16.F32.PACK_AB R8, R145, R144 ;  /* 0x000000909108723e */ /* 0x010fe400000000ff */
[----:B------:R-:W-:-:S02]  /*bc70*/  F2FP.F16.F32.PACK_AB R9, R147, R146 ;  /* 0x000000929309723e */ /* 0x000fc400000000ff */
[----:B------:R-:W-:Y:S02]  /*bc80*/  F2FP.F16.F32.PACK_AB R10, R149, R148 ;  /* 0x00000094950a723e */ /* 0x000fe400000000ff */
[----:B------:R-:W-:Y:S01]  /*bc90*/  F2FP.F16.F32.PACK_AB R11, R151, R150 ;  /* 0x00000096970b723e */ /* 0x000fe200000000ff */
[----:B------:R0:W-:Y:S04]  /*bca0*/  STSM.16.M88.4 [R4], R12 ;  /* 0x0000000c04007844 */ /* 0x0001e80000000200 */
[----:B------:R-:W-:Y:S04]  /*bcb0*/  STSM.16.M88.4 [R154], R16 ;  /* 0x000000109a007844 */ /* 0x000fe80000000200 */
[----:B------:R4:W-:Y:S01]  /*bcc0*/  STSM.16.M88.4 [R152], R8 ;  /* 0x0000000898007844 */ /* 0x0009e20000000200 */
[----:B------:R-:W-:Y:S01]  /*bcd0*/  BAR.SYNC.DEFER_BLOCKING 0x1, 0x100 ;  /* 0x0044000000007b1d */ /* 0x000fe20000010000 */
[----:B--2---:R-:W-:-:S04]  /*bce0*/  ISETP.NE.U32.AND P0, PT, R156, RZ, PT ;  /* 0x000000ff9c00720c */ /* 0x004fc80003f05070 */
[----:B------:R-:W-:Y:S01]  /*bcf0*/  ISETP.NE.AND.EX P0, PT, R157, RZ, PT, P0 ;  /* 0x000000ff9d00720c */ /* 0x000fe20003f05300 */
[----:B0-----:R-:W-:Y:S02]  /*bd00*/  IMAD.MOV.U32 R4, RZ, RZ, RZ ;  /* 0x000000ffff047224 */ /* 0x001fe400078e00ff */
[----:B---3--:R-:W-:Y:S01]  /*bd10*/  IMAD.WIDE R12, R207, 0x4, R22 ;  /* 0x00000004cf0c7825 */ /* 0x008fe200078e0216 */
[----:B------:R-:W-:Y:S01]  /*bd20*/  ISETP.NE.U32.AND P1, PT, RZ, UR4, PT ;  /* 0x00000004ff007c0c */ /* 0x000fe2000bf25070 */
[----:B----4-:R-:W0:Y:S08]  /*bd30*/  LDC R10, c[0x0][0xbd4] ;  /* 0x0002f500ff0a7b82 */ /* 0x010e300000000800 */
[----:B------:R-:W2:Y:S01]  /*bd40*/  LDC R152, c[0x0][0xce8] ;  /* 0x00033a00ff987b82 */ /* 0x000ea20000000800 */
[----:B------:R-:W3:Y:S01]  /*bd50*/  @P0 LDG.E R4, desc[UR38][R12.64] ;  /* 0x000000260c040981 */ /* 0x000ee2000c1e1900 */
[----:B------:R-:W-:Y:S01]  /*bd60*/  ISETP.NE.AND.EX P1, PT, RZ, UR5, PT, P1 ;  /* 0x00000005ff007c0c */ /* 0x000fe2000bf25310 */
[----:B------:R-:W-:-:S12]  /*bd70*/  IMAD.MOV.U32 R22, RZ, RZ, 0xab8 ;  /* 0x00000ab8ff167424 */ /* 0x000fd800078e00ff */
[----:B------:R-:W-:-:S04]  /*bd80*/  @P1 LEA R8, P2, R207, UR4, 0x2 ;  /* 0x00000004cf081c11 */ /* 0x000fc8000f8410ff */
[----:B------:R-:W-:Y:S02]  /*bd90*/  @P1 LEA.HI.X R9, R207, UR5, R211, 0x2, P2 ;  /* 0x00000005cf091c11 */ /* 0x000fe400090f14d3 */
        /* <DEDUP_REMOVED lines=10> */
[----:B--2---:R-:W-:-:S02]  /*be40*/  ISETP.NE.AND P4, PT, R152, 0x1, PT ;  /* 0x000000019800780c */ /* 0x004fc40003f85270 */
[----:B------:R-:W-:-:S04]  /*be50*/  ISETP.NE.AND.EX P2, PT, R157, RZ, PT, P2 ;  /* 0x000000ff9d00720c */ /* 0x000fc80003f45320 */
[----:B------:R-:W-:Y:S02]  /*be60*/  SEL R207, R207, RZ, !P2 ;  /* 0x000000ffcfcf7207 */ /* 0x000fe40005000000 */
[----:B------:R-:W-:Y:S01]  /*be70*/  SEL R211, R211, RZ, !P2 ;  /* 0x000000ffd3d37207 */ /* 0x000fe20005000000 */
[----:B----4-:R-:W-:-:S04]  /*be80*/  IMAD R11, R11, R208, RZ ;  /* 0x000000d00b0b7224 */ /* 0x010fc800078e02ff */
[----:B------:R-:W2:Y:S01]  /*be90*/  @P4 LDC R23, c[0x0][0xcec] ;  /* 0x00033b00ff174b82 */ /* 0x000ea20000000800 */
[----:B0-----:R-:W-:-:S07]  /*bea0*/  IMAD R9, R9, R207, RZ ;  /* 0x000000cf09097224 */ /* 0x001fce00078e02ff */
[----:B------:R-:W0:Y:S01]  /*beb0*/  LDC.64 R16, c[0x0][R22+0x228] ;  /* 0x00008a0016107b82 */ /* 0x000e220000000a00 */
[----:B------:R-:W-:-:S04]  /*bec0*/  IMAD.WIDE.U32 R14, R8, R207, RZ ;  /* 0x000000cf080e7225 */ /* 0x000fc800078e00ff */
[----:B------:R-:W-:Y:S02]  /*bed0*/  IMAD R211, R8, R211, R9 ;  /* 0x000000d308d37224 */ /* 0x000fe400078e0209 */
[----:B------:R-:W-:Y:S01]  /*bee0*/  IMAD.WIDE.U32 R8, R10, R208, RZ ;  /* 0x000000d00a087225 */ /* 0x000fe200078e00ff */
[----:B------:R-:W4:Y:S03]  /*bef0*/  @P4 LDC R155, c[0x0][0xcf0] ;  /* 0x00033c00ff9b4b82 */ /* 0x000f260000000800 */
[----:B------:R-:W-:-:S05]  /*bf00*/  IMAD.IADD R154, R9, 0x1, R11 ;  /* 0x00000001099a7824 */ /* 0x000fca00078e020b */
[----:B------:R-:W1:Y:S01]  /*bf10*/  LDC.64 R10, c[0x0][0xca8] ;  /* 0x00032a00ff0a7b82 */ /* 0x000e620000000a00 */
[----:B------:R-:W-:Y:S02]  /*bf20*/  IMAD.IADD R211, R15, 0x1, R211 ;  /* 0x000000010fd37824 */ /* 0x000fe400078e02d3 */
[----:B------:R-:W-:Y:S01]  /*bf30*/  IMAD.IADD R18, R206, 0x1, R200 ;  /* 0x00000001ce127824 */ /* 0x000fe200078e02c8 */
[----:B------:R-:W-:-:S05]  /*bf40*/  SEL R9, R161, RZ, P3 ;  /* 0x000000ffa1097207 */ /* 0x000fca0001800000 */
[-C--:B0-----:R-:W-:Y:S02]  /*bf50*/  IMAD R157, R17, R9.reuse, RZ ;  /* 0x00000009119d7224 */ /* 0x081fe400078e02ff */
[----:B------:R-:W-:-:S04]  /*bf60*/  IMAD.WIDE.U32 R16, R16, R9, RZ ;  /* 0x0000000910107225 */ /* 0x000fc800078e00ff */
[----:B------:R-:W-:Y:S01]  /*bf70*/  IMAD.IADD R157, R17, 0x1, R157 ;  /* 0x00000001119d7824 */ /* 0x000fe200078e029d */
[----:B-1----:R-:W0:Y:S08]  /*bf80*/  @!P3 LDC R10, c[0x0][0xc50] ;  /* 0x00031400ff0abb82 */ /* 0x002e300000000800 */
[----:B------:R-:W1:Y:S01]  /*bf90*/  @!P3 LDC R11, c[0x0][0xc54] ;  /* 0x00031500ff0bbb82 */ /* 0x000e620000000800 */
[----:B---3--:R-:W-:-:S07]  /*bfa0*/  IADD3 R153, P2, P5, R14, R8, R4 ;  /* 0x000000080e997210 */ /* 0x008fce0007d5e004 */
[----:B------:R-:W3:Y:S01]  /*bfb0*/  LDC.64 R14, c[0x0][R22+0x210] ;  /* 0x00008400160e7b82 */ /* 0x000ee20000000a00 */
[----:B--2---:R-:W-:-:S04]  /*bfc0*/  @P4 IMAD.HI.U32 R8, R18, R23, RZ ;  /* 0x0000001712084227 */ /* 0x004fc800078e00ff */
[----:B------:R-:W-:Y:S01]  /*bfd0*/  IMAD.MOV.U32 R23, RZ, RZ, R18 ;  /* 0x000000ffff177224 */ /* 0x000fe200078e0012 */
[----:B----4-:R-:W-:Y:S02]  /*bfe0*/  @P4 SHF.R.U32.HI R23, RZ, R155, R8 ;  /* 0x0000009bff174219 */ /* 0x010fe40000011608 */
[----:B------:R-:W-:-:S03]  /*bff0*/  SHF.R.S32.HI R9, RZ, 0x1f, R4 ;  /* 0x0000001fff097819 */ /* 0x000fc60000011404 */
[----:B------:R-:W-:Y:S01]  /*c000*/  IMAD.MOV R17, RZ, RZ, -R23 ;  /* 0x000000ffff117224 */ /* 0x000fe200078e0a17 */
[----:B------:R-:W-:Y:S02]  /*c010*/  IADD3.X R155, R211, R154, R9, P2, P5 ;  /* 0x0000009ad39b7210 */ /* 0x000fe400017ea409 */
[----:B------:R-:W-:Y:S02]  /*c020*/  IADD3 R16, P2, P5, R23, R153, R16 ;  /* 0x0000009917107210 */ /* 0x000fe40007d5e010 */
[----:B------:R-:W-:Y:S01]  /*c030*/  SHF.R.S32.HI R8, RZ, 0x1f, R23 ;  /* 0x0000001fff087819 */ /* 0x000fe20000011417 */
[----:B------:R-:W-:-:S03]  /*c040*/  IMAD R23, R152, R17, R18 ;  /* 0x0000001198177224 */ /* 0x000fc600078e0212 */
[----:B------:R-:W-:Y:S02]  /*c050*/  IADD3.X R17, R8, R155, R157, P2, P5 ;  /* 0x0000009b08117210 */ /* 0x000fe400017ea49d */
[----:B------:R-:W-:Y:S01]  /*c060*/  SHF.R.S32.HI R153, RZ, 0x1f, R23 ;  /* 0x0000001fff997819 */ /* 0x000fe20000011417 */
[-C--:B---3--:R-:W-:Y:S02]  /*c070*/  IMAD R8, R15, R23.reuse, RZ ;  /* 0x000000170f087224 */ /* 0x088fe400078e02ff */
[----:B------:R-:W-:-:S04]  /*c080*/  IMAD.WIDE.U32 R16, R14, R23, R16 ;  /* 0x000000170e107225 */ /* 0x000fc800078e0010 */
[----:B------:R-:W-:Y:S01]  /*c090*/  IMAD R153, R14, R153, R8 ;  /* 0x000000990e997224 */ /* 0x000fe200078e0208 */
[----:B0-----:R-:W-:-:S03]  /*c0a0*/  LEA R15, P2, R16, R10, 0x2 ;  /* 0x0000000a100f7211 */ /* 0x001fc600078410ff */
[----:B------:R-:W-:-:S05]  /*c0b0*/  IMAD.IADD R8, R17, 0x1, R153 ;  /* 0x0000000111087824 */ /* 0x000fca00078e0299 */
[----:B-1----:R-:W-:Y:S01]  /*c0c0*/  LEA.HI.X R17, R16, R11, R8, 0x2, P2 ;  /* 0x0000000b10117211 */ /* 0x002fe200010f1408 */
[----:B------:R-:W-:Y:S06]  /*c0d0*/  @P1 BRA `(.L_x_14407) ;  /* 0x0000000000101947 */ /* 0x000fec0003800000 */
[----:B------:R-:W-:Y:S05]  /*c0e0*/  @!P0 BRA `(.L_x_14407) ;  /* 0x00000000000c8947 */ /* 0x000fea0003800000 */
[----:B------:R-:W2:Y:S04]  /*c0f0*/  LDG.E R8, desc[UR38][R12.64] ;  /* 0x000000260c087981 */ /* 0x000ea8000c1e1900 */
[----:B-----5:R-:W2:Y:S02]  /*c100*/  LDG.E R19, desc[UR38][R12.64+0x4] ;  /* 0x000004260c137981 */ /* 0x020ea4000c1e1900 */
[----:B--2---:R-:W-:-:S07]  /*c110*/  IMAD.IADD R19, R19, 0x1, -R8 ;  /* 0x0000000113137824 */ /* 0x004fce00078e0a08 */
.L_x_14407:
        /* <DEDUP_REMOVED lines=12> */
[----:B--2---:R-:W-:Y:S02]  /*c1e0*/  IMAD.IADD R14, R8, 0x1, R200 ;  /* 0x00000001080e7824 */ /* 0x004fe400078e02c8 */
        /* <DEDUP_REMOVED lines=46> */
[----:B------:R-:W-:Y:S02]  /*c4d0*/  LOP3.LUT R28, R29, 0x380, RZ, 0xc0, !PT ;  /* 0x000003801d1c7812 */ /* 0x000fe400078ec0ff */
[----:B------:R-:W-:-:S02]  /*c4e0*/  LOP3.LUT R32, R33, 0x380, RZ, 0xc0, !PT ;  /* 0x0000038021207812 */ /* 0x000fc400078ec0ff */
[----:B------:R-:W-:Y:S02]  /*c4f0*/  LOP3.LUT R36, R37, 0x380, RZ, 0xc0, !PT ;  /* 0x0000038025247812 */ /* 0x000fe400078ec0ff */
[----:B------:R-:W-:Y:S02]  /*c500*/  LOP3.LUT R40, R41, 0x380, RZ, 0xc0, !PT ;  /* 0x0000038029287812 */ /* 0x000fe400078ec0ff */
[----:B------:R-:W-:Y:S02]  /*c510*/  LOP3.LUT R44, R45, 0x380, RZ, 0xc0, !PT ;  /* 0x000003802d2c7812 */ /* 0x000fe400078ec0ff */
[----:B------:R-:W-:Y:S02]  /*c520*/  SHF.R.U64 R48, R48, 0x3, RZ ;  /* 0x0000000330307819 */ /* 0x000fe400000012ff */
        /* <DEDUP_REMOVED lines=18> */
[----:B------:R-:W-:Y:S01]  /*c650*/  LOP3.LUT R15, R10, 0x380, RZ, 0xc0, !PT ;  /* 0x000003800a0f7812 */ /* 0x000fe200078ec0ff */
        /* <DEDUP_REMOVED lines=38> */
[----:B------:R-:W5:Y:S04]  /*c8c0*/  LD.E.128 R52, desc[UR38][R52.64] ;  /* 0x0000002634347980 */ /* 0x000f68000c101d00 */
[----:B------:R0:W5:Y:S04]  /*c8d0*/  LD.E.128 R12, desc[UR38][R10.64] ;  /* 0x000000260a0c7980 */ /* 0x000168000c101d00 */
[----:B------:R-:W5:Y:S04]  /*c8e0*/  LD.E.128 R56, desc[UR38][R56.64] ;  /* 0x0000002638387980 */ /* 0x000f68000c101d00 */
[----:B------:R-:W5:Y:S01]  /*c8f0*/  LD.E.128 R60, desc[UR38][R60.64] ;  /* 0x000000263c3c7980 */ /* 0x000f62000c101d00 */
[----:B0-----:R-:W-:Y:S01]  /*c900*/  IMAD.WIDE.U32 R10, R4, UR4, RZ ;  /* 0x00000004040a7c25 */ /* 0x001fe2000f8e00ff */
[----:B------:R-:W-:-:S02]  /*c910*/  ULDC.64 UR4, c[0x0][0xbe8] ;  /* 0x0002fa0000047ab9 */ /* 0x000fc40000000a00 */
[----:B------:R-:W5:Y:S01]  /*c920*/  LD.E.128 R64, desc[UR38][R64.64] ;  /* 0x0000002640407980 */ /* 0x000f62000c101d00 */
[----:B------:R-:W-:Y:S02]  /*c930*/  IMAD.IADD R11, R11, 0x1, R9 ;  /* 0x000000010b0b7824 */ /* 0x000fe400078e0209 */
[----:B------:R-:W-:Y:S01]  /*c940*/  IMAD R9, R76, 0x20, R3 ;  /* 0x000000204c097824 */ /* 0x000fe200078e0203 */
[----:B------:R-:W5:Y:S01]  /*c950*/  LD.E.128 R68, desc[UR38][R68.64] ;  /* 0x0000002644447980 */ /* 0x000f62000c101d00 */
[----:B------:R-:W-:-:S03]  /*c960*/  IMAD.WIDE.U32 R10, R208, UR4, R10 ;  /* 0x00000004d00a7c25 */ /* 0x000fc6000f8e000a */
[----:B------:R-:W5:Y:S01]  /*c970*/  LD.E.128 R72, desc[UR38][R72.64] ;  /* 0x0000002648487980 */ /* 0x000f62000c101d00 */
[----:B------:R-:W-:Y:S01]  /*c980*/  IMAD.IADD R78, R200, 0x1, R9 ;  /* 0x00000001c84e7824 */ /* 0x000fe200078e0209 */
[----:B------:R-:W-:Y:S01]  /*c990*/  SHF.R.S32.HI R76, RZ, 0x1f, R207 ;  /* 0x0000001fff4c7819 */ /* 0x000fe200000114cf */
[----:B------:R-:W-:Y:S01]  /*c9a0*/  IMAD R11, R208, UR5, R11 ;  /* 0x00000005d00b7c24 */ /* 0x000fe2000f8e020b */
[----:B------:R-:W-:Y:S01]  /*c9b0*/  ULDC.64 UR4, c[0x0][0xbf0] ;  /* 0x0002fc0000047ab9 */ /* 0x000fe20000000a00 */
[----:B--2---:R-:W-:Y:S01]  /*c9c0*/  @P4 IMAD.HI.U32 R4, R78, R77, RZ ;  /* 0x0000004d4e044227 */ /* 0x004fe200078e00ff */
[----:B------:R-:W-:Y:S01]  /*c9d0*/  @!PT LDS RZ, [RZ] ;  /* 0x00000000fffff984 */ /* 0x000fe20000000800 */
[----:B------:R-:W-:Y:S01]  /*c9e0*/  @!PT LDS RZ, [RZ] ;  /* 0x00000000fffff984 */ /* 0x000fe20000000800 */
[----:B------:R-:W-:Y:S01]  /*c9f0*/  @!PT LDS RZ, [RZ] ;  /* 0x00000000fffff984 */ /* 0x000fe20000000800 */
[----:B------:R-:W-:Y:S01]  /*ca00*/  @!PT LDS RZ, [RZ] ;  /* 0x00000000fffff984 */ /* 0x000fe20000000800 */
[----:B------:R0:W-:Y:S06]  /*ca10*/  MEMBAR.ALL.CTA ;  /* 0x0000000000007992 */ /* 0x0001ec0000008000 */
[----:B0-----:R-:W0:Y:S01]  /*ca20*/  FENCE.VIEW.ASYNC.S ;  /* 0x00000000000073c6 */ /* 0x001e220000000000 */
[----:B------:R-:W-:Y:S01]  /*ca30*/  IMAD.MOV.U32 R9, RZ, RZ, R78 ;  /* 0x000000ffff097224 */ /* 0x000fe200078e004e */
[----:B---3--:R-:W-:Y:S01]  /*ca40*/  @P4 SHF.R.U32.HI R9, RZ, R79, R4 ;  /* 0x0000004fff094219 */ /* 0x008fe20000011604 */
[----:B------:R-:W-:-:S02]  /*ca50*/  IMAD R76, R76, UR4, RZ ;  /* 0x000000044c4c7c24 */ /* 0x000fc4000f8e02ff */
        /* <DEDUP_REMOVED lines=14> */
[----:B------:R-:W-:Y:S02]  /*cb40*/  IMAD.IADD R83, R3, 0x1, R200 ;  /* 0x0000000103537824 */ /* 0x000fe400078e02c8 */
[----:B------:R-:W-:-:S02]  /*cb50*/  IMAD R79, R77, UR5, R4 ;  /* 0x000000054d4f7c24 */ /* 0x000fc4000f8e0204 */
        /* <DEDUP_REMOVED lines=13> */
[----:B0-----:R0:W-:Y:S01]  /*cc30*/  SYNCS.ARRIVE.TRANS64.RED.A1T0 RZ, [R0+URZ], RZ ;  /* 0x000000ff00ff79a7 */ /* 0x0011e2000810043f */
[----:B------:R-:W-:Y:S01]  /*cc40*/  ISETP.GE.AND P1, PT, R3, R8, PT ;  /* 0x000000080300720c */ /* 0x000fe20003f26270 */
[----:B------:R1:W2:Y:S01]  /*cc50*/  SHFL.IDX PT, R81, R4, RZ, 0x181f ;  /* 0x00181fff04517589 */ /* 0x0002a200000e0000 */
[----:B------:R-:W-:Y:S03]  /*cc60*/  BSSY B1, `(.L_x_14409) ;  /* 0x0000019000017945 */ /* 0x000fe60003800000 */
[----:B------:R1:W3:Y:S01]  /*cc70*/  SHFL.IDX PT, R3, R9, RZ, 0x181f ;  /* 0x00181fff09037589 */ /* 0x0002e200000e0000 */
[----:B0-----:R-:W-:Y:S01]  /*cc80*/  VIADD R0, R2, 0x40 ;  /* 0x0000004002007836 */ /* 0x001fe20000000000 */
[----:B------:R-:W-:-:S02]  /*cc90*/  SHF.R.S32.HI R88, RZ, 0x1f, R2 ;  /* 0x0000001fff587819 */ /* 0x000fc40000011402 */
[----:B------:R-:W-:Y:S02]  /*cca0*/  SHF.R.S32.HI R85, RZ, 0x1f, R84 ;  /* 0x0000001fff557819 */ /* 0x000fe40000011454 */
[----:B------:R-:W-:Y:S02]  /*ccb0*/  SHF.R.S32.HI R82, RZ, 0x1f, R0 ;  /* 0x0000001fff527819 */ /* 0x000fe40000011400 */
[----:B------:R-:W-:Y:S01]  /*ccc0*/  SHF.R.S32.HI R87, RZ, 0x1f, R86 ;  /* 0x0000001fff577819 */ /* 0x000fe20000011456 */
[----:B-1----:R-:W-:Y:S06]  /*ccd0*/  @P2 BRA `(.L_x_14410) ;  /* 0x0000000000442947 */ /* 0x002fec0003800000 */
        /* <DEDUP_REMOVED lines=17> */
.L_x_14410:
[----:B------:R-:W-:Y:S05]  /*cdf0*/  BSYNC B1 ;  /* 0x0000000000017941 */ /* 0x000fea0003800000 */
.L_x_14409:
[----:B---3--:R1:W3:Y:S01]  /*ce00*/  SHFL.IDX PT, R3, R9, 0x1, 0x181f ;  /* 0x00381f0009037f89 */ /* 0x0082e200000e0000 */
        /* <DEDUP_REMOVED lines=20> */
.L_x_14412:
[----:B------:R-:W-:Y:S05]  /*cf50*/  BSYNC B1 ;  /* 0x0000000000017941 */ /* 0x000fea0003800000 */
.L_x_14411:
        /* <DEDUP_REMOVED lines=21> */
.L_x_14414:
[----:B------:R-:W-:Y:S05]  /*d0b0*/  BSYNC B1 ;  /* 0x0000000000017941 */ /* 0x000fea0003800000 */
.L_x_14413:
        /* <DEDUP_REMOVED lines=24> */
.L_x_14408:
        /* <DEDUP_REMOVED lines=11> */
[----:B------:R-:W-:Y:S01]  /*d2f0*/  SHF.R.S32.HI R4, RZ, 0x1f, R207 ;  /* 0x0000001fff047819 */ /* 0x000fe200000114cf */
[----:B------:R-:W-:Y:S01]  /*d300*/  VIADD R163, R201, 0x80 ;  /* 0x00000080c9a37836 */ /* 0x000fe20000000000 */
        /* <DEDUP_REMOVED lines=10> */
[----:B0-----:R-:W-:Y:S01]  /*d3b0*/  @P4 IMAD.HI.U32 R13, R18, R13, RZ ;  /* 0x0000000d120d4227 */ /* 0x001fe200078e00ff */
[----:B------:R-:W-:Y:S02]  /*d3c0*/  SHF.R.S32.HI R158, RZ, 0x1f, R234 ;  /* 0x0000001fff9e7819 */ /* 0x000fe400000114ea */
[----:B------:R-:W-:Y:S01]  /*d3d0*/  SHF.R.S32.HI R159, RZ, 0x1f, R235 ;  /* 0x0000001fff9f7819 */ /* 0x000fe200000114eb */
[----:B------:R-:W-:Y:S01]  /*d3e0*/  IMAD R4, R4, UR4, RZ ;  /* 0x0000000404047c24 */ /* 0x000fe2000f8e02ff */
[----:B------:R-:W-:Y:S01]  /*d3f0*/  SHF.R.S32.HI R160, RZ, 0x1f, R236 ;  /* 0x0000001fffa07819 */ /* 0x000fe200000114ec */
[----:B------:R-:W-:Y:S01]  /*d400*/  IMAD.WIDE.U32 R2, R207, UR4, R2 ;  /* 0x00000004cf027c25 */ /* 0x000fe2000f8e0002 */
[----:B------:R-:W-:-:S02]  /*d410*/  SHF.R.S32.HI R163, RZ, 0x1f, R163 ;  /* 0x0000001fffa37819 */ /* 0x000fc400000114a3 */
[----:B-1----:R-:W-:Y:S01]  /*d420*/  @P4 SHF.R.U32.HI R9, RZ, R10, R13 ;  /* 0x0000000aff094219 */ /* 0x002fe2000001160d */
[----:B------:R-:W-:Y:S01]  /*d430*/  IMAD R11, R207, UR5, R4 ;  /* 0x00000005cf0b7c24 */ /* 0x000fe2000f8e0204 */
[----:B------:R-:W-:Y:S01]  /*d440*/  ULDC.64 UR4, c[0x0][0xc48] ;  /* 0x0003120000047ab9 */ /* 0x000fe20000000a00 */
[----:B------:R-:W-:Y:S01]  /*d450*/  VIADD R165, R201, 0x78 ;  /* 0x00000078c9a57836 */ /* 0x000fe20000000000 */
[----:B------:R-:W-:Y:S01]  /*d460*/  SHF.R.S32.HI R4, RZ, 0x1f, R9 ;  /* 0x0000001fff047819 */ /* 0x000fe20000011409 */
[----:B------:R-:W-:Y:S02]  /*d470*/  IMAD.IADD R3, R3, 0x1, R11 ;  /* 0x0000000103037824 */ /* 0x000fe400078e020b */
[----:B------:R-:W-:Y:S01]  /*d480*/  IMAD.MOV R11, RZ, RZ, -R9 ;  /* 0x000000ffff0b7224 */ /* 0x000fe200078e0a09 */
[----:B------:R-:W-:Y:S01]  /*d490*/  SHF.R.S32.HI R165, RZ, 0x1f, R165 ;  /* 0x0000001fffa57819 */ /* 0x000fe200000114a5 */
[----:B------:R-:W-:-:S04]  /*d4a0*/  IMAD.WIDE.U32 R2, R161, UR4, R2 ;  /* 0x00000004a1027c25 */ /* 0x000fc8000f8e0002 */
[----:B------:R-:W-:Y:S01]  /*d4b0*/  IMAD R11, R152, R11, R18 ;  /* 0x0000000b980b7224 */ /* 0x000fe200078e0212 */
[----:B------:R-:W-:Y:S01]  /*d4c0*/  SHF.R.S32.HI R152, RZ, 0x1f, R228 ;  /* 0x0000001fff987819 */ /* 0x000fe200000114e4 */
[----:B------:R-:W-:Y:S02]  /*d4d0*/  IMAD R4, R4, UR6, RZ ;  /* 0x0000000604047c24 */ /* 0x000fe4000f8e02ff */
        /* <DEDUP_REMOVED lines=10> */
[----:B------:R-:W-:-:S03]  /*d580*/  ULDC.64 UR4, c[0x0][0xc00] ;  /* 0x0003000000047ab9 */ /* 0x000fc60000000a00 */
[----:B------:R-:W-:Y:S01]  /*d590*/  VIADD R4, R0, 0x32420 ;  /* 0x0003242000047836 */ /* 0x000fe20000000000 */
[C---:B------:R-:W-:Y:S01]  /*d5a0*/  LEA R0, P1, R2.reuse, UR4, 0x2 ;  /* 0x0000000402007c11 */ /* 0x040fe2000f8210ff */
[----:B------:R-:W-:Y:S02]  /*d5b0*/  IMAD.IADD R3, R3, 0x1, R9 ;  /* 0x0000000103037824 */ /* 0x000fe400078e0209 */
[C---:B------:R-:W-:Y:S01]  /*d5c0*/  VIADD R167, R201.reuse, 0x70 ;  /* 0x00000070c9a77836 */ /* 0x040fe20000000000 */
[----:B------:R-:W-:Y:S01]  /*d5d0*/  PRMT R9, RZ, 0x654, R4 ;  /* 0x00000654ff097816 */ /* 0x000fe20000000004 */
[C---:B------:R-:W-:Y:S01]  /*d5e0*/  VIADD R169, R201.reuse, 0x68 ;  /* 0x00000068c9a97836 */ /* 0x040fe20000000000 */
[----:B------:R-:W-:Y:S01]  /*d5f0*/  LEA.HI.X R4, R2, UR5, R3, 0x2, P1 ;  /* 0x0000000502047c11 */ /* 0x000fe200088f1403 */
[C---:B------:R-:W-:Y:S01]  /*d600*/  VIADD R171, R201.reuse, 0x60 ;  /* 0x00000060c9ab7836 */ /* 0x040fe20000000000 */
[----:B------:R0:W-:Y:S01]  /*d610*/  SYNCS.ARRIVE.TRANS64.RED.A1T0 RZ, [R9+URZ], RZ ;  /* 0x000000ff09ff79a7 */ /* 0x0001e2000810043f */
[C---:B------:R-:W-:Y:S01]  /*d620*/  VIADD R173, R201.reuse, 0x58 ;  /* 0x00000058c9ad7836 */ /* 0x040fe20000000000 */
[----:B------:R0:W1:Y:S01]  /*d630*/  SHFL.IDX PT, R2, R0, RZ, 0x1c1f ;  /* 0x001c1fff00027589 */ /* 0x00006200000e0000 */
[C---:B------:R-:W-:Y:S01]  /*d640*/  VIADD R175, R201.reuse, 0x50 ;  /* 0x00000050c9af7836 */ /* 0x040fe20000000000 */
[----:B------:R-:W-:Y:S01]  /*d650*/  SHF.R.S32.HI R167, RZ, 0x1f, R167 ;  /* 0x0000001fffa77819 */ /* 0x000fe200000114a7 */
[C---:B------:R-:W-:Y:S01]  /*d660*/  VIADD R177, R201.reuse, 0x48 ;  /* 0x00000048c9b17836 */ /* 0x040fe20000000000 */
[----:B------:R0:W2:Y:S01]  /*d670*/  SHFL.IDX PT, R3, R4, RZ, 0x1c1f ;  /* 0x001c1fff04037589 */ /* 0x0000a200000e0000 */
        /* <DEDUP_REMOVED lines=36> */
[----:B------:R-:W-:Y:S01]  /*d8c0*/  VIADD R192, R201, 0x8 ;  /* 0x00000008c9c07836 */ /* 0x000fe20000000000 */
[----:B012---:R-:W-:Y:S06]  /*d8d0*/  @P0 BRA `(.L_x_14417) ;  /* 0x00000008001c0947 */ /* 0x007fec0003800000 */
        /* <DEDUP_REMOVED lines=8> */
[----:B------:R-:W-:-:S03]  /*d960*/  SHF.R.S32.HI R9, RZ, 0x1f, R210 ;  /* 0x0000001fff097819 */ /* 0x000fc600000114d2 */
[-C--:B------:R-:W-:Y:S02]  /*d970*/  @!P4 LEA R10, P2, R192, R2.reuse, 0x2 ;  /* 0x00000002c00ac211 */ /* 0x080fe400078410ff */
[----:B------:R-:W-:Y:S02]  /*d980*/  @!P3 LEA R12, P6, R190, R2, 0x2 ;  /* 0x00000002be0cb211 */ /* 0x000fe400078c10ff */
[----:B------:R-:W-:Y:S01]  /*d990*/  @!P5 IMAD.WIDE R14, R201, 0x4, R2 ;  /* 0x00000004c90ed825 */ /* 0x000fe200078e0202 */
[-C--:B------:R-:W-:Y:S02]  /*d9a0*/  @!P4 LEA.HI.X R11, R192, R3.reuse, R193, 0x2, P2 ;  /* 0x00000003c00bc211 */ /* 0x080fe400010f14c1 */
[----:B------:R-:W-:Y:S02]  /*d9b0*/  ISETP.GE.AND P2, PT, R184, UR4, PT ;  /* 0x00000004b8007c0c */ /* 0x000fe4000bf46270 */
[----:B------:R-:W-:Y:S01]  /*d9c0*/  @!P3 LEA.HI.X R13, R190, R3, R191, 0x2, P6 ;  /* 0x00000003be0db211 */ /* 0x000fe200030f14bf */
[----:B------:R0:W-:Y:S04]  /*d9d0*/  @!P5 ST.E.64 desc[UR38][R14.64], R24 ;  /* 0x000000180e00d985 */ /* 0x0001e8000c101b26 */
[----:B------:R1:W-:Y:S01]  /*d9e0*/  @!P4 ST.E.64 desc[UR38][R10.64], R28 ;  /* 0x0000001c0a00c985 */ /* 0x0003e2000c101b26 */
[----:B------:R-:W-:-:S03]  /*d9f0*/  ISETP.GE.AND P4, PT, R180, UR4, PT ;  /* 0x00000004b4007c0c */ /* 0x000fc6000bf86270 */
[----:B------:R2:W-:Y:S01]  /*da00*/  @!P3 ST.E.64 desc[UR38][R12.64], R32 ;  /* 0x000000200c00b985 */ /* 0x0005e2000c101b26 */
[----:B------:R-:W-:Y:S01]  /*da10*/  ISETP.GE.AND P3, PT, R182, UR4, PT ;  /* 0x00000004b6007c0c */ /* 0x000fe2000bf66270 */
[----:B0-----:R-:W-:Y:S01]  /*da20*/  VIADD R25, R201, 0xf8 ;  /* 0x000000f8c9197836 */ /* 0x001fe20000000000 */
        /* <DEDUP_REMOVED lines=23> */
[-C--:B0-----:R-:W-:Y:S02]  /*dba0*/  @!P0 LEA R10, P4, R176, R2.reuse, 0x2 ;  /* 0x00000002b00a8211 */ /* 0x081fe400078810ff */
[----:B-1----:R-:W-:Y:S02]  /*dbb0*/  @!P1 LEA R12, P5, R174, R2, 0x2 ;  /* 0x00000002ae0c9211 */ /* 0x002fe400078a10ff */
        /* <DEDUP_REMOVED lines=52> */
[-C--:B--2---:R-:W-:Y:S02]  /*df00*/  @!P0 LEA R14, P6, R231, R2.reuse, 0x2 ;  /* 0x00000002e70e8211 */ /* 0x084fe400078c10ff */
[-C--:B------:R-:W-:Y:S01]  /*df10*/  @!P4 LEA R20, P5, R229, R2.reuse, 0x2 ;  /* 0x00000002e514c211 */ /* 0x080fe200078a10ff */
[----:B------:R1:W-:Y:S01]  /*df20*/  @!P1 ST.E.64 desc[UR38][R12.64], R112 ;  /* 0x000000700c009985 */ /* 0x0003e2000c101b26 */
[----:B------:R-:W-:Y:S02]  /*df30*/  @!P3 LEA R18, P1, R230, R2, 0x2 ;  /* 0x00000002e612b211 */ /* 0x000fe400078210ff */
[----:B------:R-:W-:Y:S02]  /*df40*/  @!P0 LEA.HI.X R15, R231, R3, R155, 0x2, P6 ;  /* 0x00000003e70f8211 */ /* 0x000fe400030f149b */
[----:B------:R-:W-:-:S02]  /*df50*/  ISETP.GE.AND P2, PT, R228, UR4, PT ;  /* 0x00000004e4007c0c */ /* 0x000fc4000bf46270 */
[-C--:B------:R-:W-:Y:S01]  /*df60*/  @!P3 LEA.HI.X R19, R230, R3.reuse, R154, 0x2, P1 ;  /* 0x00000003e613b211 */ /* 0x080fe200008f149a */
[----:B------:R2:W-:Y:S01]  /*df70*/  @!P0 ST.E.64 desc[UR38][R14.64], R116 ;  /* 0x000000740e008985 */ /* 0x0005e2000c101b26 */
[----:B------:R-:W-:Y:S02]  /*df80*/  ISETP.GE.AND P1, PT, R213, UR4, PT ;  /* 0x00000004d5007c0c */ /* 0x000fe4000bf26270 */
[----:B------:R-:W-:Y:S01]  /*df90*/  @!P4 LEA.HI.X R21, R229, R3, R153, 0x2, P5 ;  /* 0x00000003e515c211 */ /* 0x000fe200028f1499 */
[----:B------:R3:W-:Y:S01]  /*dfa0*/  @!P3 ST.E.64 desc[UR38][R18.64], R120 ;  /* 0x000000781200b985 */ /* 0x0007e2000c101b26 */
[----:B------:R-:W-:Y:S02]  /*dfb0*/  ISETP.GE.AND P0, PT, R210, UR4, PT ;  /* 0x00000004d2007c0c */ /* 0x000fe4000bf06270 */
[----:B------:R-:W-:Y:S01]  /*dfc0*/  ISETP.GE.AND P3, PT, R23, UR4, PT ;  /* 0x0000000417007c0c */ /* 0x000fe2000bf66270 */
[----:B------:R4:W-:Y:S01]  /*dfd0*/  @!P4 ST.E.64 desc[UR38][R20.64], R124 ;  /* 0x0000007c1400c985 */ /* 0x0009e2000c101b26 */
[----:B------:R-:W-:-:S02]  /*dfe0*/  ISETP.GE.AND P4, PT, R17, UR4, PT ;  /* 0x0000000411007c0c */ /* 0x000fc4000bf86270 */
[----:B0-----:R-:W-:-:S03]  /*dff0*/  @!P2 LEA R10, P5, R228, R2, 0x2 ;  /* 0x00000002e40aa211 */ /* 0x001fc600078a10ff */
[CC--:B-1----:R-:W-:Y:S02]  /*e000*/  @!P1 LEA R12, P6, R213.reuse, R2.reuse, 0x2 ;  /* 0x00000002d50c9211 */ /* 0x0c2fe400078c10ff */
[-C--:B------:R-:W-:Y:S02]  /*e010*/  @!P2 LEA.HI.X R11, R228, R3.reuse, R152, 0x2, P5 ;  /* 0x00000003e40ba211 */ /* 0x080fe400028f1498 */
[C---:B--2---:R-:W-:Y:S02]  /*e020*/  @!P0 LEA R14, P5, R210.reuse, R2, 0x2 ;  /* 0x00000002d20e8211 */ /* 0x044fe400078a10ff */
[-C--:B------:R-:W-:Y:S01]  /*e030*/  @!P1 LEA.HI.X R13, R213, R3.reuse, R22, 0x2, P6 ;  /* 0x00000003d50d9211 */ /* 0x080fe200030f1416 */
[----:B------:R0:W-:Y:S01]  /*e040*/  @!P2 ST.E.64 desc[UR38][R10.64], R128 ;  /* 0x000000800a00a985 */ /* 0x0001e2000c101b26 */
[----:B------:R-:W-:Y:S02]  /*e050*/  ISETP.GE.AND P6, PT, R25, UR4, PT ;  /* 0x0000000419007c0c */ /* 0x000fe4000bfc6270 */
[----:B------:R-:W-:Y:S01]  /*e060*/  @!P0 LEA.HI.X R15, R210, R3, R9, 0x2, P5 ;  /* 0x00000003d20f8211 */ /* 0x000fe200028f1409 */
[----:B------:R0:W-:Y:S01]  /*e070*/  @!P1 ST.E.64 desc[UR38][R12.64], R132 ;  /* 0x000000840c009985 */ /* 0x0001e2000c101b26 */
[----:B---3--:R-:W-:-:S02]  /*e080*/  SHF.R.S32.HI R19, RZ, 0x1f, R17 ;  /* 0x0000001fff137819 */ /* 0x008fc40000011411 */
[CC--:B------:R-:W-:Y:S01]  /*e090*/  @!P4 LEA R18, P5, R17.reuse, R2.reuse, 0x2 ;  /* 0x000000021112c211 */ /* 0x0c0fe200078a10ff */
[----:B------:R0:W-:Y:S01]  /*e0a0*/  @!P0 ST.E.64 desc[UR38][R14.64], R136 ;  /* 0x000000880e008985 */ /* 0x0001e2000c101b26 */
[----:B------:R-:W-:Y:S02]  /*e0b0*/  SHF.R.S32.HI R9, RZ, 0x1f, R23 ;  /* 0x0000001fff097819 */ /* 0x000fe40000011417 */
[----:B------:R-:W-:Y:S02]  /*e0c0*/  @!P4 LEA.HI.X R19, R17, R3, R19, 0x2, P5 ;  /* 0x000000031113c211 */ /* 0x000fe400028f1413 */
[----:B----4-:R-:W-:-:S03]  /*e0d0*/  @!P3 LEA R20, P5, R23, R2, 0x2 ;  /* 0x000000021714b211 */ /* 0x010fc600078a10ff */
[----:B------:R0:W-:Y:S01]  /*e0e0*/  @!P4 ST.E.64 desc[UR38][R18.64], R140 ;  /* 0x0000008c1200c985 */ /* 0x0001e2000c101b26 */
[-C--:B------:R-:W-:Y:S02]  /*e0f0*/  @!P3 LEA.HI.X R21, R23, R3.reuse, R9, 0x2, P5 ;  /* 0x000000031715b211 */ /* 0x080fe400028f1409 */
[----:B------:R-:W-:Y:S02]  /*e100*/  SHF.R.S32.HI R9, RZ, 0x1f, R25 ;  /* 0x0000001fff097819 */ /* 0x000fe40000011419 */
[C---:B------:R-:W-:Y:S01]  /*e110*/  @!P6 LEA R2, P5, R25.reuse, R2, 0x2 ;  /* 0x000000021902e211 */ /* 0x040fe200078a10ff */
[----:B------:R0:W-:Y:S03]  /*e120*/  @!P3 ST.E.64 desc[UR38][R20.64], R144 ;  /* 0x000000901400b985 */ /* 0x0001e6000c101b26 */
[----:B------:R-:W-:-:S05]  /*e130*/  @!P6 LEA.HI.X R3, R25, R3, R9, 0x2, P5 ;  /* 0x000000031903e211 */ /* 0x000fca00028f1409 */
[----:B------:R0:W-:Y:S04]  /*e140*/  @!P6 ST.E.64 desc[UR38][R2.64], R148 ;  /* 0x000000940200e985 */ /* 0x0001e8000c101b26 */
.L_x_14417:
[----:B------:R-:W-:Y:S05]  /*e150*/  BSYNC B1 ;  /* 0x0000000000017941 */ /* 0x000fea0003800000 */
.L_x_14416:
[----:B------:R-:W-:Y:S01]  /*e160*/  ISETP.GE.AND P0, PT, R16, R8, PT ;  /* 0x000000081000720c */ /* 0x000fe20003f06270 */
[----:B0-----:R0:W1:Y:S04]  /*e170*/  SHFL.IDX PT, R3, R4, 0x1, 0x1c1f ;  /* 0x003c1f0004037f89 */ /* 0x00106800000e0000 */
[----:B------:R0:W2:Y:S08]  /*e180*/  SHFL.IDX PT, R2, R0, 0x1, 0x1c1f ;  /* 0x003c1f0000027f89 */ /* 0x0000b000000e0000 */
[----:B0-----:R-:W-:Y:S05]  /*e190*/  @P0 BRA `(.L_x_14415) ;  /* 0x0000001400b80947 */ /* 0x001fea0003800000 */
        /* <DEDUP_REMOVED lines=9> */
[CC--:B--2---:R-:W-:Y:S02]  /*e230*/  @!P5 LEA R10, P3, R192.reuse, R2.reuse, 0x2 ;  /* 0x00000002c00ad211 */ /* 0x0c4fe400078610ff */
[----:B-1----:R-:W-:Y:S02]  /*e240*/  @!P4 IMAD.WIDE R8, R201, 0x4, R2 ;  /* 0x00000004c908c825 */ /* 0x002fe400078e0202 */
[-C--:B------:R-:W-:Y:S02]  /*e250*/  @!P5 LEA.HI.X R11, R192, R3.reuse, R193, 0x2, P3 ;  /* 0x00000003c00bd211 */ /* 0x080fe400018f14c1 */
[-C--:B------:R-:W-:Y:S01]  /*e260*/  @!P2 LEA R12, P6, R190, R2.reuse, 0x2 ;  /* 0x00000002be0ca211 */ /* 0x080fe200078c10ff */
[----:B------:R0:W-:Y:S01]  /*e270*/  @!P4 ST.E.64 desc[UR38][R8.64], R26 ;  /* 0x0000001a0800c985 */ /* 0x0001e2000c101b26 */
[----:B------:R-:W-:Y:S02]  /*e280*/  ISETP.GE.AND P3, PT, R184, UR4, PT ;  /* 0x00000004b8007c0c */ /* 0x000fe4000bf66270 */
[----:B------:R-:W-:Y:S01]  /*e290*/  @!P2 LEA.HI.X R13, R190, R3, R191, 0x2, P6 ;  /* 0x00000003be0da211 */ /* 0x000fe200030f14bf */
[----:B------:R1:W-:Y:S01]  /*e2a0*/  @!P5 ST.E.64 desc[UR38][R10.64], R30 ;  /* 0x0000001e0a00d985 */ /* 0x0003e2000c101b26 */
[----:B------:R-:W-:-:S02]  /*e2b0*/  @!P1 LEA R14, P5, R188, R2, 0x2 ;  /* 0x00000002bc0e9211 */ /* 0x000fc400078a10ff */
[----:B------:R-:W-:Y:S01]  /*e2c0*/  ISETP.GE.AND P4, PT, R182, UR4, PT ;  /* 0x00000004b6007c0c */ /* 0x000fe2000bf86270 */
[----:B------:R2:W-:Y:S01]  /*e2d0*/  @!P2 ST.E.64 desc[UR38][R12.64], R34 ;  /* 0x000000220c00a985 */ /* 0x0005e2000c101b26 */
[-C--:B------:R-:W-:Y:S02]  /*e2e0*/  @!P0 LEA R16, P6, R186, R2.reuse, 0x2 ;  /* 0x00000002ba108211 */ /* 0x080fe400078c10ff */
        /* <DEDUP_REMOVED lines=8> */
[-C--:B-1----:R-:W-:Y:S02]  /*e370*/  @!P4 LEA R10, P2, R182, R2.reuse, 0x2 ;  /* 0x00000002b60ac211 */ /* 0x082fe400078410ff */
[-C--:B------:R-:W-:Y:S02]  /*e380*/  @!P3 LEA.HI.X R9, R184, R3.reuse, R185, 0x2, P6 ;  /* 0x00000003b809b211 */ /* 0x080fe400030f14b9 */
[----:B------:R-:W-:Y:S02]  /*e390*/  @!P5 LEA R18, P6, R180, R2, 0x2 ;  /* 0x00000002b412d211 */ /* 0x000fe400078c10ff */
[----:B------:R-:W-:Y:S01]  /*e3a0*/  @!P4 LEA.HI.X R11, R182, R3, R183, 0x2, P2 ;  /* 0x00000003b60bc211 */ /* 0x000fe200010f14b7 */
[----:B------:R1:W-:Y:S01]  /*e3b0*/  @!P3 ST.E.64 desc[UR38][R8.64], R46 ;  /* 0x0000002e0800b985 */ /* 0x0003e2000c101b26 */
[----:B------:R-:W-:-:S02]  /*e3c0*/  ISETP.GE.AND P2, PT, R174, UR4, PT ;  /* 0x00000004ae007c0c */ /* 0x000fc4000bf46270 */
[-C--:B------:R-:W-:Y:S01]  /*e3d0*/  @!P5 LEA.HI.X R19, R180, R3.reuse, R181, 0x2, P6 ;  /* 0x00000003b413d211 */ /* 0x080fe200030f14b5 */
[----:B------:R4:W-:Y:S01]  /*e3e0*/  @!P4 ST.E.64 desc[UR38][R10.64], R50 ;  /* 0x000000320a00c985 */ /* 0x0009e2000c101b26 */
[-C--:B--2---:R-:W-:Y:S02]  /*e3f0*/  @!P0 LEA R12, P4, R178, R2.reuse, 0x2 ;  /* 0x00000002b20c8211 */ /* 0x084fe400078810ff */
        /* <DEDUP_REMOVED lines=8> */
[-C--:B0-----:R-:W-:Y:S01]  /*e480*/  @!P2 LEA R16, P6, R174, R2.reuse, 0x2 ;  /* 0x00000002ae10a211 */ /* 0x081fe200078c10ff */
        /* <DEDUP_REMOVED lines=20> */
[-C--:B-1----:R-:W-:Y:S02]  /*e5d0*/  @!P0 LEA R16, P6, R162, R2.reuse, 0x2 ;  /* 0x00000002a2108211 */ /* 0x082fe400078c10ff */
        /* <DEDUP_REMOVED lines=52> */
[-C--:B------:R-:W-:Y:S01]  /*e920*/  @!P4 LEA.HI.X R9, R213, R3.reuse, R22, 0x2, P6 ;  /* 0x00000003d509c211 */ /* 0x080fe200030f1416 */
[----:B---3--:R-:W-:Y:S01]  /*e930*/  VIADD R19, R201, 0xf8 ;  /* 0x000000f8c9137836 */ /* 0x008fe20000000000 */
[----:B------:R-:W-:Y:S02]  /*e940*/  SHF.R.S32.HI R0, RZ, 0x1f, R23 ;  /* 0x0000001fff007819 */ /* 0x000fe40000011417 */
[C---:B------:R-:W-:Y:S01]  /*e950*/  @!P2 LEA R16, P6, R23.reuse, R2, 0x2 ;  /* 0x000000021710a211 */ /* 0x040fe200078c10ff */
[----:B------:R0:W-:Y:S01]  /*e960*/  @!P4 ST.E.64 desc[UR38][R8.64], R134 ;  /* 0x000000860800c985 */ /* 0x0001e2000c101b26 */
[-C--:B------:R-:W-:Y:S02]  /*e970*/  @!P5 LEA.HI.X R11, R210, R3.reuse, R21, 0x2, P3 ;  /* 0x00000003d20bd211 */ /* 0x080fe400018f1415 */
[----:B------:R-:W-:-:S02]  /*e980*/  @!P2 LEA.HI.X R17, R23, R3, R0, 0x2, P6 ;  /* 0x000000031711a211 */ /* 0x000fc400030f1400 */
        /* <DEDUP_REMOVED lines=10> */
.L_x_14406:
[----:B------:R-:W3:Y:S01]  /*ea30*/  LDC.64 R8, c[0x0][0xd00] ;  /* 0x00034000ff087b82 */ /* 0x000ee20000000a00 */
[----:B------:R-:W-:Y:S01]  /*ea40*/  ULDC.64 UR4, c[0x0][0xd08] ;  /* 0x0003420000047ab9 */ /* 0x000fe20000000a00 */
[----:B------:R-:W-:Y:S01]  /*ea50*/  IMAD.MOV.U32 R17, RZ, RZ, RZ ;  /* 0x000000ffff117224 */ /* 0x000fe200078e00ff */
[----:B------:R-:W-:-:S04]  /*ea60*/  ISETP.NE.U32.AND P1, PT, RZ, UR4, PT ;  /* 0x00000004ff007c0c */ /* 0x000fc8000bf25070 */
[----:B------:R-:W-:Y:S01]  /*ea70*/  ISETP.NE.AND.EX P1, PT, RZ, UR5, PT, P1 ;  /* 0x00000005ff007c0c */ /* 0x000fe2000bf25310 */
[----:B------:R-:W4:Y:S01]  /*ea80*/  LDC.64 R2, c[0x0][0xd00] ;  /* 0x00034000ff027b82 */ /* 0x000f220000000a00 */
[----:B---3--:R-:W-:-:S04]  /*ea90*/  ISETP.NE.U32.AND P0, PT, R8, RZ, PT ;  /* 0x000000ff0800720c */ /* 0x008fc80003f05070 */
[----:B------:R-:W-:-:S07]  /*eaa0*/  ISETP.NE.AND.EX P0, PT, R9, RZ, PT, P0 ;  /* 0x000000ff0900720c */ /* 0x000fce0003f05300 */
[C---:B------:R-:W-:Y:S01]  /*eab0*/  @P1 LEA R8, P2, R207.reuse, UR4, 0x2 ;  /* 0x00000004cf081c11 */ /* 0x040fe2000f8410ff */
[----:B------:R-:W-:Y:S01]  /*eac0*/  ULDC UR4, c[0x0][0xb88] ;  /* 0x0002e20000047ab9 */ /* 0x000fe20000000800 */
[C---:B----4-:R-:W-:Y:S02]  /*ead0*/  IMAD.WIDE R2, R207.reuse, 0x4, R2 ;  /* 0x00000004cf027825 */ /* 0x050fe400078e0202 */
[----:B------:R-:W-:Y:S02]  /*eae0*/  @P1 LEA.HI.X R9, R207, UR5, R211, 0x2, P2 ;  /* 0x00000005cf091c11 */ /* 0x000fe400090f14d3 */
[----:B-1----:R-:W-:Y:S01]  /*eaf0*/  IMAD.U32 R0, RZ, RZ, UR4 ;  /* 0x00000004ff007e24 */ /* 0x002fe2000f8e00ff */
[----:B------:R1:W5:Y:S05]  /*eb00*/  @P0 LDG.E R17, desc[UR38][R2.64] ;  /* 0x0000002602110981 */ /* 0x00036a000c1e1900 */
[----:B------:R1:W5:Y:S01]  /*eb10*/  @P1 LDG.E R0, desc[UR38][R8.64] ;  /* 0x0000002608001981 */ /* 0x000362000c1e1900 */
[----:B------:R-:W-:Y:S01]  /*eb20*/  ISETP.NE.AND P2, PT, R209, RZ, PT ;  /* 0x000000ffd100720c */ /* 0x000fe20003f45270 */
[----:B--2---:R-:W2:-:S12]  /*eb30*/  S2R R4, SR_TID.X ;  /* 0x0000000000047919 */ /* 0x004e980000002100 */
[----:B------:R-:W3:Y:S01]  /*eb40*/  @!P2 LDC R209, c[0x0][0xbd4] ;  /* 0x0002f500ffd1ab82 */ /* 0x000ee20000000800 */
[----:B--2---:R-:W-:Y:S01]  /*eb50*/  VIADD R20, R4, 0xffffff80 ;  /* 0xffffff8004147836 */ /* 0x004fe20000000000 */
[----:B---3--:R-:W-:-:S04]  /*eb60*/  ISETP.GT.AND P2, PT, R209, 0x1, PT ;  /* 0x00000001d100780c */ /* 0x008fc80003f44270 */
[----:B------:R-:W-:Y:S01]  /*eb70*/  ISETP.GT.AND P3, PT, R20, 0x7f, PT ;  /* 0x0000007f1400780c */ /* 0x000fe20003f64270 */
[----:B-1----:R-:W-:-:S12]  /*eb80*/  @P1 BRA `(.L_x_14418) ;  /* 0x0000000000101947 */ /* 0x002fd80003800000 */
[----:B------:R-:W-:Y:S05]  /*eb90*/  @!P0 BRA `(.L_x_14418) ;  /* 0x00000000000c8947 */ /* 0x000fea0003800000 */
[----:B------:R-:W2:Y:S04]  /*eba0*/  LDG.E R9, desc[UR38][R2.64] ;  /* 0x0000002602097981 */ /* 0x000ea8000c1e1900 */
[----:B-----5:R-:W2:Y:S02]  /*ebb0*/  LDG.E R0, desc[UR38][R2.64+0x4] ;  /* 0x0000042602007981 */ /* 0x020ea4000c1e1900 */
[----:B--2---:R-:W-:-:S07]  /*ebc0*/  IMAD.IADD R0, R0, 0x1, -R9 ;  /* 0x0000000100007824 */ /* 0x004fce00078e0a09 */
.L_x_14418:
        /* <DEDUP_REMOVED lines=10> */
[----:B------:R-:W2:Y:S01]  /*ec70*/  LDL.LU R22, [R1+0x3c] ;  /* 0x00003c0001167983 */ /* 0x000ea20000300800 */
[----:B------:R-:W-:Y:S01]  /*ec80*/  ISETP.NE.AND P1, PT, R29, 0x1, PT ;  /* 0x000000011d00780c */ /* 0x000fe20003f25270 */
[----:B------:R-:W-:Y:S01]  /*ec90*/  IMAD.MOV.U32 R16, RZ, RZ, 0xab8 ;  /* 0x00000ab8ff107424 */ /* 0x000fe200078e00ff */
[----:B------:R-:W-:Y:S01]  /*eca0*/  ISETP.GT.AND P0, PT, R209, 0x1, PT ;  /* 0x00000001d100780c */ /* 0x000fe20003f04270 */
[----:B------:R-:W1:Y:S01]  /*ecb0*/  LDC.64 R26, c[0x0][0xca8] ;  /* 0x00032a00ff1a7b82 */ /* 0x000e620000000a00 */
[----:B------:R-:W-:Y:S02]  /*ecc0*/  IMAD.MOV.U32 R19, RZ, RZ, R25 ;  /* 0x000000ffff137224 */ /* 0x000fe400078e0019 */
[----:B------:R-:W-:-:S05]  /*ecd0*/  SEL R16, R16, 0xa78, P0 ;  /* 0x00000a7810107807 */ /* 0x000fca0000000000 */
[----:B------:R-:W3:Y:S08]  /*ece0*/  LDC.64 R8, c[0x0][R16+0x220] ;  /* 0x0000880010087b82 */ /* 0x000ef00000000a00 */
[----:B------:R-:W4:Y:S08]  /*ecf0*/  @P1 LDC R4, c[0x0][0xcec] ;  /* 0x00033b00ff041b82 */ /* 0x000f300000000800 */
[----:B------:R-:W5:Y:S08]  /*ed00*/  LDC.64 R2, c[0x0][R16+0x218] ;  /* 0x0000860010027b82 */ /* 0x000f700000000a00 */
[----:B------:R-:W0:Y:S01]  /*ed10*/  @P1 LDC R23, c[0x0][0xcf0] ;  /* 0x00033c00ff171b82 */ /* 0x000e220000000800 */
[----:B---3--:R-:W-:-:S02]  /*ed20*/  IMAD R9, R9, R207, RZ ;  /* 0x000000cf09097224 */ /* 0x008fc400078e02ff */
[----:B------:R-:W-:-:S05]  /*ed30*/  IMAD.WIDE.U32 R14, R8, R207, RZ ;  /* 0x000000cf080e7225 */ /* 0x000fca00078e00ff */
[----:B------:R-:W3:Y:S01]  /*ed40*/  LDC.64 R10, c[0x0][R16+0x228] ;  /* 0x00008a00100a7b82 */ /* 0x000ee20000000a00 */
[----:B----4-:R-:W-:-:S07]  /*ed50*/  @P1 IMAD.HI.U32 R4, R25, R4, RZ ;  /* 0x0000000419041227 */ /* 0x010fce00078e00ff */
[----:B------:R-:W4:Y:S01]  /*ed60*/  LDC.64 R12, c[0x0][R16+0x210] ;  /* 0x00008400100c7b82 */ /* 0x000f220000000a00 */
[-C--:B-----5:R-:W-:Y:S02]  /*ed70*/  IMAD R21, R3, R208.reuse, RZ ;  /* 0x000000d003157224 */ /* 0x0a0fe400078e02ff */
[----:B------:R-:W-:-:S04]  /*ed80*/  IMAD.WIDE.U32 R2, R2, R208, RZ ;  /* 0x000000d002027225 */ /* 0x000fc800078e00ff */
[----:B------:R-:W-:Y:S01]  /*ed90*/  IMAD.IADD R21, R3, 0x1, R21 ;  /* 0x0000000103157824 */ /* 0x000fe200078e0215 */
[----:B0-----:R-:W-:Y:S01]  /*eda0*/  @P1 SHF.R.U32.HI R19, RZ, R23, R4 ;  /* 0x00000017ff131219 */ /* 0x001fe20000011604 */
[----:B------:R-:W-:Y:S01]  /*edb0*/  IMAD R23, R8, R211, R9 ;  /* 0x000000d308177224 */ /* 0x000fe200078e0209 */
[----:B-1----:R-:W0:Y:S01]  /*edc0*/  @!P0 LDC R26, c[0x0][0xc50] ;  /* 0x00031400ff1a8b82 */ /* 0x002e220000000800 */
        /* <DEDUP_REMOVED lines=22> */
.L_x_14420:
[----:B------:R-:W-:Y:S05]  /*ef30*/  BSYNC B1 ;  /* 0x0000000000017941 */ /* 0x000fea0003800000 */
.L_x_14419:
[----:B------:R-:W-:Y:S05]  /*ef40*/  @P2 BRA `(.L_x_14415) ;  /* 0x00000008004c2947 */ /* 0x000fea0003800000 */
[----:B------:R-:W2:Y:S01]  /*ef50*/  LDC R15, c[0x0][0xce8] ;  /* 0x00033a00ff0f7b82 */ /* 0x000ea20000000800 */
[----:B-1----:R-:W-:Y:S01]  /*ef60*/  SHF.R.S32.HI R3, RZ, 0x1f, R20 ;  /* 0x0000001fff037819 */ /* 0x002fe20000011414 */
        /* <DEDUP_REMOVED lines=14> */
[----:B------:R-:W-:Y:S02]  /*f050*/  IMAD.IADD R13, R200, 0x1, R9 ;  /* 0x00000001c80d7824 */ /* 0x000fe400078e0209 */
[----:B------:R-:W-:Y:S01]  /*f060*/  IMAD R3, R208, UR5, R3 ;  /* 0x00000005d0037c24 */ /* 0x000fe2000f8e0203 */
[----:B------:R-:W-:Y:S01]  /*f070*/  ULDC.64 UR4, c[0x0][0xbf0] ;  /* 0x0002fc0000047ab9 */ /* 0x000fe20000000a00 */
[----:B------:R-:W-:Y:S02]  /*f080*/  IMAD.MOV.U32 R9, RZ, RZ, R13 ;  /* 0x000000ffff097224 */ /* 0x000fe400078e000d */
[----:B------:R-:W-:Y:S02]  /*f090*/  IMAD R8, R211, UR4, RZ ;  /* 0x00000004d3087c24 */ /* 0x000fe4000f8e02ff */
[----:B------:R-:W-:Y:S02]  /*f0a0*/  IMAD.WIDE.U32 R2, R207, UR4, R2 ;  /* 0x00000004cf027c25 */ /* 0x000fe4000f8e0002 */
[----:B------:R-:W1:Y:S02]  /*f0b0*/  @P0 LDC R4, c[0x0][0xcec] ;  /* 0x00033b00ff040b82 */ /* 0x000e640000000800 */
[----:B------:R-:W-:-:S06]  /*f0c0*/  IMAD.IADD R200, R17, 0x1, R200 ;  /* 0x0000000111c87824 */ /* 0x000fcc00078e02c8 */
[----:B------:R-:W2:Y:S01]  /*f0d0*/  @P0 LDC R11, c[0x0][0xcf0] ;  /* 0x00033c00ff0b0b82 */ /* 0x000ea20000000800 */
[----:B-1----:R-:W-:-:S05]  /*f0e0*/  @P0 IMAD.HI.U32 R4, R13, R4, RZ ;  /* 0x000000040d040227 */ /* 0x002fca00078e00ff */
        /* <DEDUP_REMOVED lines=54> */
.L_x_14422:
[----:B------:R-:W-:Y:S05]  /*f450*/  BSYNC B1 ;  /* 0x0000000000017941 */ /* 0x000fea0003800000 */
.L_x_14421:
        /* <DEDUP_REMOVED lines=21> */
.L_x_14424:
[----:B------:R-:W-:Y:S05]  /*f5b0*/  BSYNC B1 ;  /* 0x0000000000017941 */ /* 0x000fea0003800000 */
.L_x_14423:
        /* <DEDUP_REMOVED lines=21> */
.L_x_14426:
[----:B------:R-:W-:Y:S05]  /*f710*/  BSYNC B1 ;  /* 0x0000000000017941 */ /* 0x000fea0003800000 */
.L_x_14425:
[----:B0-----:R-:W-:Y:S01]  /*f720*/  VIADD R0, R200, 0x60 ;  /* 0x00000060c8007836 */ /* 0x001fe20000000000 */
[----:B-1-3--:R-:W3:Y:S04]  /*f730*/  SHFL.IDX PT, R4, R4, 0x3, 0x181f ;  /* 0x00781f0004047f89 */ /* 0x00aee800000e0000 */
        /* <DEDUP_REMOVED lines=8> */
[----:B0-2---:R-:W-:-:S04]  /*f7c0*/  @!P3 LEA R8, P4, R9, R2, 0x1 ;  /* 0x000000020908b211 */ /* 0x005fc800078808ff */
        /* <DEDUP_REMOVED lines=11> */
.L_x_14415:
[----:B------:R-:W-:Y:S05]  /*f880*/  BSYNC B0 ;  /* 0x0000000000007941 */ /* 0x000fea0003800000 */
.L_x_14405:
[----:B------:R-:W-:Y:S02]  /*f890*/  ULDC UR4, c[0x0][0xd3c] ;  /* 0x00034f0000047ab9 */ /* 0x000fe40000000800 */
[----:B------:R-:W-:-:S13]  /*f8a0*/  ISETP.GE.AND P0, PT, R7, UR4, PT ;  /* 0x0000000407007c0c */ /* 0x000fda000bf06270 */
[----:B------:R-:W-:Y:S05]  /*f8b0*/  @!P0 BRA `(.L_x_14427) ;  /* 0xffffff1800288947 */ /* 0x000fea000383ffff */
[----:B------:R-:W-:Y:S05]  /*f8c0*/  EXIT ;  /* 0x000000000000794d */ /* 0x000fea0003800000 */
.L_x_14367:
        /* <DEDUP_REMOVED lines=20> */
.L_x_14428:
        /* <DEDUP_REMOVED lines=44> */
.L_x_14432:
        /* <DEDUP_REMOVED lines=39> */
.L_x_14430:
        /* <DEDUP_REMOVED lines=12> */
.L_x_14433:
[----:B---34-:R-:W-:Y:S01]  /*10000*/  IMAD R3, R4, UR5, R8 ;  /* 0x0000000504037c24 */ /* 0x018fe2000f8e0208 */
[----:B-1----:R-:W-:Y:S01]  /*10010*/  ISETP.NE.AND P0, PT, R7, 0x1, PT ;  /* 0x000000010700780c */ /* 0x002fe20003f05270 */
[----:B------:R-:W-:-:S03]  /*10020*/  VIADD R13, R9, UR4 ;  /* 0x00000004090d7c36 */ /* 0x000fc60008000000 */
[----:B------:R1:W-:Y:S01]  /*10030*/  STL [R1], R3 ;  /* 0x0000000301007387 */ /* 0x0003e20000100800 */
[----:B------:R-:W-:-:S03]  /*10040*/  IADD3 R4, -R3, UR6, RZ ;  /* 0x0000000603047c10 */ /* 0x000fc6000fffe1ff */
[----:B------:R1:W-:Y:S05]  /*10050*/  STL [R1+0xc], R13 ;  /* 0x00000c0d01007387 */ /* 0x0003ea0000100800 */
[----:B------:R-:W-:Y:S05]  /*10060*/  @!P0 BRA `(.L_x_14434) ;  /* 0x0000000000e08947 */ /* 0x000fea0003800000 */
[----:B0-2---:R-:W-:Y:S01]  /*10070*/  IABS R6, R5 ;  /* 0x0000000500067213 */ /* 0x005fe20000000000 */
        /* <DEDUP_REMOVED lines=43> */
[----:B------:R-:W-:Y:S01]  /*10330*/  ISETP.GE.U32.AND P0, PT, R3, R8, PT ;  /* 0x000000080300720c */ /* 0x000fe20003f06070 */
[----:B------:R-:W-:-:S04]  /*10340*/  IMAD.MOV R3, RZ, RZ, -R9 ;  /* 0x000000ffff037224 */ /* 0x000fc800078e0a09 */
[----:B------:R-:W-:-:S08]  /*10350*/  IMAD R3, R5, R3, R4 ;  /* 0x0000000305037224 */ /* 0x000fd000078e0204 */
[----:B------:R-:W-:-:S04]  /*10360*/  @P0 VIADD R6, R6, 0x1 ;  /* 0x0000000106060836 */ /* 0x000fc80000000000 */
        /* <DEDUP_REMOVED lines=8> */
.L_x_14434:
        /* <DEDUP_REMOVED lines=15> */
[----:B------:R-:W-:Y:S02]  /*104e0*/  IMAD.MOV R12, RZ, RZ, -R11 ;  /* 0x000000ffff0c7224 */ /* 0x000fe400078e0a0b */
[----:B------:R-:W-:Y:S01]  /*104f0*/  IMAD.HI.U32 R11, R2, R3, RZ ;  /* 0x00000003020b7227 */ /* 0x000fe200078e00ff */
[----:B------:R-:W-:-:S03]  /*10500*/  LOP3.LUT R2, R4, R7, RZ, 0x3c, !PT ;  /* 0x0000000704027212 */ /* 0x000fc600078e3cff */
[----:B------:R-:W-:Y:S01]  /*10510*/  IMAD R3, R11, R12, R3 ;  /* 0x0000000c0b037224 */ /* 0x000fe200078e0203 */
[----:B------:R-:W-:-:S04]  /*10520*/  ISETP.GE.AND P2, PT, R2, RZ, PT ;  /* 0x000000ff0200720c */ /* 0x000fc80003f46270 */
        /* <DEDUP_REMOVED lines=11> */
[----:B------:R-:W-:-:S03]  /*105e0*/  IMAD R7, R7, R11, R4 ;  /* 0x0000000b07077224 */ /* 0x000fc600078e0204 */
[----:B------:R-:W-:Y:S02]  /*105f0*/  VIADDMNMX R6, R3, UR5, R6, PT ;  /* 0x0000000503067c46 */ /* 0x000fe4000b800106 */
[----:B------:R-:W-:Y:S02]  /*10600*/  IADD3 R8, R8, 0x1000000, R7 ;  /* 0x0100000008087810 */ /* 0x000fe40007ffe007 */
[----:B------:R-:W-:-:S04]  /*10610*/  IABS R9, R6 ;  /* 0x0000000600097213 */ /* 0x000fc80000000000 */
[----:B------:R-:W0:Y:S08]  /*10620*/  I2F.RP R10, R9 ;  /* 0x00000009000a7306 */ /* 0x000e300000209400 */
[----:B0-----:R-:W0:Y:S02]  /*10630*/  MUFU.RCP R10, R10 ;  /* 0x0000000a000a7308 */ /* 0x001e240000001000 */
[----:B0-----:R-:W-:Y:S01]  /*10640*/  VIADD R2, R10, 0xffffffe ;  /* 0x0ffffffe0a027836 */ /* 0x001fe20000000000 */
[----:B------:R-:W-:-:S05]  /*10650*/  IABS R10, R6 ;  /* 0x00000006000a7213 */ /* 0x000fca0000000000 */
[----:B------:R0:W1:Y:S02]  /*10660*/  F2I.FTZ.U32.TRUNC.NTZ R3, R2 ;  /* 0x0000000200037305 */ /* 0x000064000021f000 */
[----:B0-----:R-:W-:Y:S02]  /*10670*/  IMAD.MOV.U32 R2, RZ, RZ, RZ ;  /* 0x000000ffff027224 */ /* 0x001fe400078e00ff */
[----:B-1----:R-:W-:-:S04]  /*10680*/  IMAD.MOV R4, RZ, RZ, -R3 ;  /* 0x000000ffff047224 */ /* 0x002fc800078e0a03 */
[----:B------:R-:W-:Y:S01]  /*10690*/  IMAD R11, R4, R9, RZ ;  /* 0x00000009040b7224 */ /* 0x000fe200078e02ff */
[----:B------:R-:W-:-:S03]  /*106a0*/  IABS R4, R7 ;  /* 0x0000000700047213 */ /* 0x000fc60000000000 */
[----:B------:R-:W-:-:S04]  /*106b0*/  IMAD.HI.U32 R3, R3, R11, R2 ;  /* 0x0000000b03037227 */ /* 0x000fc800078e0002 */
        /* <DEDUP_REMOVED lines=16> */
.L_x_14435:
[----:B01----:R-:W-:-:S05]  /*107c0*/  LOP3.LUT R2, RZ, R3, RZ, 0x33, !PT ;  /* 0x00000003ff027212 */ /* 0x003fca00078e33ff */
[----:B------:R-:W-:-:S05]  /*107d0*/  IMAD.IADD R2, R5, 0x1, R2 ;  /* 0x0000000105027824 */ /* 0x000fca00078e0202 */
[----:B------:R1:W-:Y:S01]  /*107e0*/  STL [R1+0x4], R2 ;  /* 0x0000040201007387 */ /* 0x0003e20000100800 */
[----:B------:R-:W-:Y:S05]  /*107f0*/  BRA `(.L_x_14436) ;  /* 0x0000000000107947 */ /* 0x000fea0003800000 */
.L_x_14431:
[----:B------:R-:W-:Y:S01]  /*10800*/  IMAD.U32 R2, RZ, RZ, UR6 ;  /* 0x00000006ff027e24 */ /* 0x000fe2000f8e00ff */
[----:B------:R0:W-:Y:S04]  /*10810*/  STL [R1+0x4], RZ ;  /* 0x000004ff01007387 */ /* 0x0001e80000100800 */
[----:B------:R0:W-:Y:S04]  /*10820*/  STL [R1+0x8], RZ ;  /* 0x000008ff01007387 */ /* 0x0001e80000100800 */
[----:B------:R0:W-:Y:S02]  /*10830*/  STL [R1], R2 ;  /* 0x0000000201007387 */ /* 0x0001e40000100800 */
.L_x_14436:
        /* <DEDUP_REMOVED lines=10> */
.L_x_14429:
        /* <DEDUP_REMOVED lines=8> */
[----:B-1----:R-:W1:Y:S01]  /*10960*/  S2R R5, SR_TID.X ;  /* 0x0000000000057919 */ /* 0x002e620000002100 */
        /* <DEDUP_REMOVED lines=8> */
[C---:B-1----:R-:W-:Y:S01]  /*109f0*/  LOP3.LUT R4, R5.reuse, 0x7f, RZ, 0xc0, !PT ;  /* 0x0000007f05047812 */ /* 0x042fe200078ec0ff */
[----:B--2---:R-:W-:-:S05]  /*10a00*/  IMAD.SHL.U32 R0, R5, 0x8, RZ ;  /* 0x0000000805007824 */ /* 0x004fca00078e00ff */
        /* <DEDUP_REMOVED lines=16> */
.L_x_14547:
[----:B--2---:R-:W2:Y:S01]  /*10b10*/  LDL R0, [R1+0xc] ;  /* 0x00000c0001007983 */ /* 0x004ea20000100800 */
[----:B-1----:R-:W2:Y:S01]  /*10b20*/  LDC.64 R2, c[0x0][0xd88] ;  /* 0x00036200ff027b82 */ /* 0x002ea20000000a00 */
[----:B------:R-:W-:Y:S05]  /*10b30*/  YIELD ;  /* 0x0000000000007946 */ /* 0x000fea0003800000 */
[----:B------:R-:W-:Y:S01]  /*10b40*/  ULDC.64 UR4, c[0x0][0xb20] ;  /* 0x0002c80000047ab9 */ /* 0x000fe20000000a00 */
[----:B0-----:R-:W-:Y:S01]  /*10b50*/  IMAD.MOV.U32 R6, RZ, RZ, RZ ;  /* 0x000000ffff067224 */ /* 0x001fe200078e00ff */
        /* <DEDUP_REMOVED lines=51> */
.L_x_14438:
        /* <DEDUP_REMOVED lines=18> */
.L_x_14439:
[----:B------:R-:W-:Y:S05]  /*10fb0*/  @!P0 BRA `(.L_x_14440) ;  /* 0x00000000000c8947 */ /* 0x000fea0003800000 */
[----:B------:R-:W3:Y:S04]  /*10fc0*/  LDG.E R6, desc[UR38][R4.64] ;  /* 0x0000002604067981 */ /* 0x000ee8000c1e1900 */
[----:B------:R-:W3:Y:S02]  /*10fd0*/  LDG.E R4, desc[UR38][R4.64+0x4] ;  /* 0x0000042604047981 */ /* 0x000ee4000c1e1900 */
[----:B---3--:R-:W-:-:S07]  /*10fe0*/  IMAD.IADD R6, R4, 0x1, -R6 ;  /* 0x0000000104067824 */ /* 0x008fce00078e0a06 */
.L_x_14440:
        /* <DEDUP_REMOVED lines=16> */
[----:B------:R-:W-:Y:S02]  /*110f0*/  IMAD.IADD R2, R2, 0x1, R0 ;  /* 0x0000000102027824 */ /* 0x000fe400078e0200 */
[----:B------:R-:W-:-:S04]  /*11100*/  IMAD.HI R0, R4, 0x2aaaaaab, RZ ;  /* 0x2aaaaaab04007827 */ /* 0x000fc800078e02ff */
[----:B------:R-:W-:Y:S01]  /*11110*/  IMAD.HI R2, R2, 0x2aaaaaab, RZ ;  /* 0x2aaaaaab02027827 */ /* 0x000fe200078e02ff */
[----:B------:R-:W-:-:S04]  /*11120*/  SHF.R.U32.HI R4, RZ, 0x1f, R0 ;  /* 0x0000001fff047819 */ /* 0x000fc80000011600 */
[----:B------:R-:W-:Y:S02]  /*11130*/  LEA.HI.SX32 R4, R0, R4, 0x1c ;  /* 0x0000000400047211 */ /* 0x000fe400078fe2ff */
[----:B------:R-:W-:-:S04]  /*11140*/  SHF.R.U32.HI R0, RZ, 0x1f, R2 ;  /* 0x0000001fff007819 */ /* 0x000fc80000011602 */
[----:B------:R-:W-:-:S04]  /*11150*/  LEA.HI.SX32 R0, R2, R0, 0x1c ;  /* 0x0000000002007211 */ /* 0x000fc800078fe2ff */
[----:B------:R-:W-:Y:S02]  /*11160*/  VIMNMX R8, R4, R0, PT ;  /* 0x0000000004087248 */ /* 0x000fe40003fe0100 */
[----:B------:R-:W-:Y:S02]  /*11170*/  SHF.R.U32.HI R0, RZ, 0x10, R3 ;  /* 0x00000010ff007819 */ /* 0x000fe40000011603 */
[----:B------:R-:W-:Y:S01]  /*11180*/  ISETP.GE.AND P1, PT, R8, 0x1, PT ;  /* 0x000000010800780c */ /* 0x000fe20003f26270 */
[----:B------:R0:W-:Y:S01]  /*11190*/  STL [R1+0x3c], R8 ;  /* 0x00003c0801007387 */ /* 0x0001e20000100800 */
[----:B------:R-:W-:-:S03]  /*111a0*/  ISETP.NE.AND P0, PT, R0, RZ, PT ;  /* 0x000000ff0000720c */ /* 0x000fc60003f05270 */
[----:B------:R0:W-:Y:S04]  /*111b0*/  STL [R1+0x44], R5 ;  /* 0x0000440501007387 */ /* 0x0001e80000100800 */
[----:B------:R0:W-:Y:S06]  /*111c0*/  STL [R1+0x74], R9 ;  /* 0x0000740901007387 */ /* 0x0001ec0000100800 */
[----:B------:R-:W1:Y:S01]  /*111d0*/  @!P0 LDC R0, c[0x0][0xae8] ;  /* 0x0002ba00ff008b82 */ /* 0x000e620000000800 */
        /* <DEDUP_REMOVED lines=29> */
.L_x_14442:
[----:B------:R-:W-:Y:S05]  /*113b0*/  BSYNC B0 ;  /* 0x0000000000007941 */ /* 0x000fea0003800000 */
.L_x_14441:
        /* <DEDUP_REMOVED lines=18> */
[----:B0-----:R-:W3:Y:S01]  /*114e0*/  @P0 ATOMG.E.ADD.STRONG.GPU PT, R3, desc[UR38][R2.64], R5 ;  /* 0x00000005020309a8 */ /* 0x001ee200081ee1e6 */
[----:B------:R-:W0:Y:S02]  /*114f0*/  S2R R4, SR_LTMASK ;  /* 0x0000000000047919 */ /* 0x000e240000003900 */
[----:B0-----:R-:W-:-:S04]  /*11500*/  LOP3.LUT R4, R4, UR4, RZ, 0xc0, !PT ;  /* 0x0000000404047c12 */ /* 0x001fc8000f8ec0ff */
[----:B------:R-:W0:Y:S01]  /*11510*/  POPC R7, R4 ;  /* 0x0000000400077309 */ /* 0x000e220000000000 */
[----:B---3--:R-:W0:Y:S02]  /*11520*/  SHFL.IDX PT, R0, R3, R0, 0x1f ;  /* 0x00001f0003007589 */ /* 0x008e2400000e0000 */
[----:B0-----:R-:W-:-:S05]  /*11530*/  IADD3 R0, R0, UR40, R7 ;  /* 0x0000002800007c10 */ /* 0x001fca000fffe007 */
[----:B------:R4:W-:Y:S01]  /*11540*/  STL [R1], R0 ;  /* 0x0000000001007387 */ /* 0x0009e20000100800 */
[----:B------:R-:W-:Y:S05]  /*11550*/  BRA `(.L_x_14445) ;  /* 0x00000048004c7947 */ /* 0x000fea0003800000 */
.L_x_14444:
        /* <DEDUP_REMOVED lines=20> */
.L_x_14447:
[----:B------:R-:W-:Y:S05]  /*116a0*/  BSYNC B6 ;  /* 0x0000000000067941 */ /* 0x000fea0003800000 */
.L_x_14446:
        /* <DEDUP_REMOVED lines=20> */
.L_x_14450:
        /* <DEDUP_REMOVED lines=16> */
.L_x_14449:
[----:B------:R-:W-:Y:S05]  /*118f0*/  BSYNC B6 ;  /* 0x0000000000067941 */ /* 0x000fea0003800000 */
.L_x_14448:
        /* <DEDUP_REMOVED lines=24> */
.L_x_14564:
        /* <DEDUP_REMOVED lines=11> */
.L_x_14567:
        /* <DEDUP_REMOVED lines=24> */
.L_x_14454:
[----:B-1----:R-:W3:Y:S01]  /*11cb0*/  LDL R2, [R1+0x14] ;  /* 0x0000140001027983 */ /* 0x002ee20000100800 */
[----:B0-----:R-:W-:Y:S01]  /*11cc0*/  IMAD R0, R19, 0x8, R18 ;  /* 0x0000000813007824 */ /* 0x001fe200078e0212 */
[----:B---3--:R-:W-:-:S04]  /*11cd0*/  SHF.L.U32 R2, R2, 0x1f, RZ ;  /* 0x0000001f02027819 */ /* 0x008fc800000006ff */
[----:B------:R-:W0:Y:S02]  /*11ce0*/  SYNCS.PHASECHK.TRANS64.TRYWAIT P0, [R0+URZ+0x32440], R2 ;  /* 0x03244002000075a7 */ /* 0x000e24000800017f */
[----:B0-----:R-:W-:Y:S05]  /*11cf0*/  @!P0 BRA `(.L_x_14455) ;  /* 0x0000005800d88947 */ /* 0x001fea0003800000 */
.L_x_14568:
        /* <DEDUP_REMOVED lines=11> */
.L_x_14456:
        /* <DEDUP_REMOVED lines=24> */
.L_x_14452:
[----:B0-----:R-:W3:Y:S04]  /*11f30*/  LDL.LU R4, [R1+0x28] ;  /* 0x0000280001047983 */ /* 0x001ee80000300800 */
[----:B------:R-:W4:Y:S04]  /*11f40*/  LDL.LU R3, [R1+0x48] ;  /* 0x0000480001037983 */ /* 0x000f280000300800 */
[----:B-1----:R-:W5:Y:S01]  /*11f50*/  LDL R2, [R1+0x2c] ;  /* 0x00002c0001027983 */ /* 0x002f620000100800 */
        /* <DEDUP_REMOVED lines=10> */
[----:B------:R5:W-:Y:S02]  /*12000*/  STL [R1+0x38], R0 ;  /* 0x0000380001007387 */ /* 0x000be40000100800 */
        /* <DEDUP_REMOVED lines=20> */
.L_x_14458:
[----:B------:R-:W-:Y:S05]  /*12150*/  BSYNC B6 ;  /* 0x0000000000067941 */ /* 0x000fea0003800000 */
.L_x_14457:
[----:B--2---:R-:W2:Y:S01]  /*12160*/  LDL R10, [R1+0x4] ;  /* 0x00000400010a7983 */ /* 0x004ea20000100800 */
        /* <DEDUP_REMOVED lines=64> */
[----:B------:R-:W1:Y:S04]  /*12570*/  SHFL.IDX PT, R6, R3, 0x1, 0x181f ;  /* 0x00381f0003067f89 */ /* 0x000e6800000e0000 */
[----:B------:R-:W-:Y:S01]  /*12580*/  STL [R1+0x4], R10 ;  /* 0x0000040a01007387 */ /* 0x000fe20000100800 */
[----:B--2---:R-:W-:-:S05]  /*12590*/  IMAD R0, R11, R7, RZ ;  /* 0x000000070b007224 */ /* 0x004fca00078e02ff */
[C---:B------:R-:W-:Y:S01]  /*125a0*/  ISETP.GE.AND P1, PT, R10.reuse, R0, PT ;  /* 0x000000000a00720c */ /* 0x040fe20003f26270 */
[----:B------:R-:W2:Y:S01]  /*125b0*/  SHFL.IDX PT, R7, R2, 0x1, 0x181f ;  /* 0x00381f0002077f89 */ /* 0x000ea200000e0000 */
[----:B------:R-:W-:-:S11]  /*125c0*/  VIADD R11, R10, 0x10 ;  /* 0x000000100a0b7836 */ /* 0x000fd60000000000 */
        /* <DEDUP_REMOVED lines=71> */
.L_x_14585:
        /* <DEDUP_REMOVED lines=12> */
.L_x_14460:
        /* <DEDUP_REMOVED lines=37> */
.L_x_14462:
[----:B------:R-:W-:Y:S05]  /*12d50*/  BSYNC B6 ;  /* 0x0000000000067941 */ /* 0x000fea0003800000 */
.L_x_14461:
        /* <DEDUP_REMOVED lines=10> */
[----:B--2---:R-:W-:-:S12]  /*12e00*/  IMAD.MOV.U32 R3, RZ, RZ, R5 ;  /* 0x000000ffff037224 */ /* 0x004fd800078e0005 */
        /* <DEDUP_REMOVED lines=20> */
[----:B-1----:R-:W-:Y:S02]  /*12f50*/  IMAD.SHL.U32 R8, R9, 0x8, RZ ;  /* 0x0000000809087824 */ /* 0x002fe400078e00ff */
        /* <DEDUP_REMOVED lines=99> */
.L_x_14603:
        /* <DEDUP_REMOVED lines=14> */
.L_x_14465:
[----:B------:R-:W-:Y:S05]  /*13670*/  BSYNC B0 ;  /* 0x0000000000007941 */ /* 0x000fea0003800000 */
.L_x_14464:
[----:B------:R-:W-:Y:S01]  /*13680*/  NOP ;  /* 0x0000000000007918 */ /* 0x000fe20000000000 */
[----:B------:R-:W-:-:S13]  /*13690*/  PLOP3.LUT P0, PT, PT, PT, PT, 0x80, 0x0 ;  /* 0x000000000000781c */ /* 0x000fda0003f0f070 */
.L_x_14466:
        /* <DEDUP_REMOVED lines=18> */
.L_x_14604:
[----:B------:R-:W-:Y:S05]  /*137c0*/  BSYNC B0 ;  /* 0x0000000000007941 */ /* 0x000fea0003800000 */
.L_x_14467:
        /* <DEDUP_REMOVED lines=13> */
.L_x_14605:
[----:B------:R-:W-:Y:S05]  /*138a0*/  BSYNC B1 ;  /* 0x0000000000017941 */ /* 0x000fea0003800000 */
.L_x_14471:
        /* <DEDUP_REMOVED lines=9> */
.L_x_14474:
[----:B------:R-:W-:Y:S05]  /*13940*/  BSYNC B1 ;  /* 0x0000000000017941 */ /* 0x000fea0003800000 */
.L_x_14473:
        /* <DEDUP_REMOVED lines=12> */
.L_x_14475:
        /* <DEDUP_REMOVED lines=15> */
.L_x_14476:
        /* <DEDUP_REMOVED lines=15> */
.L_x_14477:
        /* <DEDUP_REMOVED lines=15> */
.L_x_14478:
        /* <DEDUP_REMOVED lines=10> */
.L_x_14470:
[----:B------:R-:W-:Y:S05]  /*13d80*/  BSYNC B0 ;  /* 0x0000000000007941 */ /* 0x000fea0003800000 */
.L_x_14469:
        /* <DEDUP_REMOVED lines=54> */
.L_x_14485:
        /* <DEDUP_REMOVED lines=8> */
.L_x_14606:
[----:B------:R-:W-:Y:S05]  /*14170*/  BSYNC B3 ;  /* 0x0000000000037941 */ /* 0x000fea0003800000 */
.L_x_14486:
        /* <DEDUP_REMOVED lines=9> */
.L_x_14489:
[----:B------:R-:W-:Y:S05]  /*14210*/  BSYNC B3 ;  /* 0x0000000000037941 */ /* 0x000fea0003800000 */
.L_x_14488:
        /* <DEDUP_REMOVED lines=12> */
.L_x_14490:
        /* <DEDUP_REMOVED lines=13> */
.L_x_14607:
[----:B------:R-:W-:Y:S05]  /*143b0*/  BSYNC B3 ;  /* 0x0000000000037941 */ /* 0x000fea0003800000 */
.L_x_14491:
        /* <DEDUP_REMOVED lines=11> */
.L_x_14494:
[----:B------:R-:W-:Y:S05]  /*14470*/  BSYNC B3 ;  /* 0x0000000000037941 */ /* 0x000fea0003800000 */
.L_x_14493:
        /* <DEDUP_REMOVED lines=9> */
.L_x_14495:
        /* <DEDUP_REMOVED lines=15> */
.L_x_14496:
        /* <DEDUP_REMOVED lines=15> */
.L_x_14497:
        /* <DEDUP_REMOVED lines=15> */
.L_x_14498:
        /* <DEDUP_REMOVED lines=10> */
.L_x_14484:
[----:B------:R-:W-:Y:S05]  /*14880*/  BSYNC B1 ;  /* 0x0000000000017941 */ /* 0x000fea0003800000 */
.L_x_14483:
[----:B------:R-:W2:Y:S02]  /*14890*/  LDL.LU R5, [R1+0x40] ;  /* 0x0000400001057983 */ /* 0x000ea40000300800 */
[----:B--2---:R-:W-:-:S07]  /*148a0*/  VIADD R0, R5, 0xfffffffd ;  /* 0xfffffffd05007836 */ /* 0x004fce0000000000 */
.L_x_14482:
[----:B------:R-:W-:Y:S05]  /*148b0*/  BSYNC B2 ;  /* 0x0000000000027941 */ /* 0x000fea0003800000 */
.L_x_14481:
[----:B------:R-:W-:Y:S01]  /*148c0*/  VIADD R8, R8, 0xfffffffe ;  /* 0xfffffffe08087836 */ /* 0x000fe20000000000 */
[----:B------:R-:W-:-:S04]  /*148d0*/  LOP3.LUT R4, RZ, R4, RZ, 0x33, !PT ;  /* 0x00000004ff047212 */ /* 0x000fc800078e33ff */
[----:B------:R-:W-:-:S13]  /*148e0*/  ISETP.NE.AND P0, PT, R8, R4, PT ;  /* 0x000000040800720c */ /* 0x000fda0003f05270 */
[----:B------:R-:W-:Y:S05]  /*148f0*/  @!P0 BRA `(.L_x_14480) ;  /* 0x0000001000f88947 */ /* 0x000fea0003800000 */
.L_x_14531:
        /* <DEDUP_REMOVED lines=35> */
.L_x_14501:
        /* <DEDUP_REMOVED lines=8> */
.L_x_14608:
[----:B------:R-:W-:Y:S05]  /*14bb0*/  BSYNC B2 ;  /* 0x0000000000027941 */ /* 0x000fea0003800000 */
.L_x_14502:
        /* <DEDUP_REMOVED lines=9> */
.L_x_14505:
[----:B------:R-:W-:Y:S05]  /*14c50*/  BSYNC B2 ;  /* 0x0000000000027941 */ /* 0x000fea0003800000 */
.L_x_14504:
        /* <DEDUP_REMOVED lines=12> */
.L_x_14506:
        /* <DEDUP_REMOVED lines=13> */
.L_x_14609:
[----:B------:R-:W-:Y:S05]  /*14df0*/  BSYNC B2 ;  /* 0x0000000000027941 */ /* 0x000fea0003800000 */
.L_x_14507:
        /* <DEDUP_REMOVED lines=11> */
.L_x_14510:
[----:B------:R-:W-:Y:S05]  /*14eb0*/  BSYNC B2 ;  /* 0x0000000000027941 */ /* 0x000fea0003800000 */
.L_x_14509:
        /* <DEDUP_REMOVED lines=9> */
.L_x_14511:
        /* <DEDUP_REMOVED lines=15> */
.L_x_14512:
        /* <DEDUP_REMOVED lines=15> */
.L_x_14513:
        /* <DEDUP_REMOVED lines=15> */
.L_x_14514:
        /* <DEDUP_REMOVED lines=10> */
.L_x_14500:
[----:B------:R-:W-:Y:S05]  /*152c0*/  BSYNC B1 ;  /* 0x0000000000017941 */ /* 0x000fea0003800000 */
.L_x_14499:
        /* <DEDUP_REMOVED lines=35> */
.L_x_14517:
        /* <DEDUP_REMOVED lines=8> */
.L_x_14610:
[----:B------:R-:W-:Y:S05]  /*15580*/  BSYNC B2 ;  /* 0x0000000000027941 */ /* 0x000fea0003800000 */
.L_x_14518:
        /* <DEDUP_REMOVED lines=9> */
.L_x_14521:
[----:B------:R-:W-:Y:S05]  /*15620*/  BSYNC B2 ;  /* 0x0000000000027941 */ /* 0x000fea0003800000 */
.L_x_14520:
        /* <DEDUP_REMOVED lines=12> */
.L_x_14522:
        /* <DEDUP_REMOVED lines=13> */
.L_x_14611:
[----:B------:R-:W-:Y:S05]  /*157c0*/  BSYNC B2 ;  /* 0x0000000000027941 */ /* 0x000fea0003800000 */
.L_x_14523:
        /* <DEDUP_REMOVED lines=11> */
.L_x_14526:
[----:B------:R-:W-:Y:S05]  /*15880*/  BSYNC B2 ;  /* 0x0000000000027941 */ /* 0x000fea0003800000 */
.L_x_14525:
        /* <DEDUP_REMOVED lines=9> */
.L_x_14527:
        /* <DEDUP_REMOVED lines=15> */
.L_x_14528:
        /* <DEDUP_REMOVED lines=15> */
.L_x_14529:
        /* <DEDUP_REMOVED lines=15> */
.L_x_14530:
        /* <DEDUP_REMOVED lines=10> */
.L_x_14516:
[----:B------:R-:W-:Y:S05]  /*15c90*/  BSYNC B1 ;  /* 0x0000000000017941 */ /* 0x000fea0003800000 */
.L_x_14515:
[----:B------:R-:W2:Y:S01]  /*15ca0*/  LDL R5, [R1+0x24] ;  /* 0x0000240001057983 */ /* 0x000ea20000100800 */
[----:B------:R-:W-:Y:S01]  /*15cb0*/  VIADD R0, R0, 0xfffffffe ;  /* 0xfffffffe00007836 */ /* 0x000fe20000000000 */
[----:B--2---:R-:W-:-:S13]  /*15cc0*/  ISETP.GT.AND P0, PT, R6, R5, PT ;  /* 0x000000050600720c */ /* 0x004fda0003f04270 */
[----:B------:R-:W-:Y:S05]  /*15cd0*/  @P0 BRA `(.L_x_14531) ;  /* 0xffffffec00080947 */ /* 0x000fea000383ffff */
.L_x_14480:
[----:B------:R-:W-:Y:S05]  /*15ce0*/  BSYNC B0 ;  /* 0x0000000000007941 */ /* 0x000fea0003800000 */
.L_x_14479:
        /* <DEDUP_REMOVED lines=24> */
.L_x_14533:
[----:B------:R-:W-:Y:S05]  /*15e70*/  BSYNC B0 ;  /* 0x0000000000007941 */ /* 0x000fea0003800000 */
.L_x_14532:
[----:B------:R-:W-:-:S07]  /*15e80*/  SEL R19, R19, RZ, P0 ;  /* 0x000000ff13137207 */ /* 0x000fce0000000000 */
.L_x_14445:
[----:B------:R-:W-:Y:S05]  /*15e90*/  BSYNC B7 ;  /* 0x0000000000077941 */ /* 0x000fea0003800000 */
.L_x_14443:
        /* <DEDUP_REMOVED lines=9> */
[----:B0-2---:R-:W0:Y:S04]  /*15f30*/  LDS.128 R4, [R18+0x324d0] ;  /* 0x0324d00012047984 */ /* 0x005e280000000c00 */
[----:B0-----:R2:W-:Y:S04]  /*15f40*/  STL.64 [R1], R4 ;  /* 0x0000000401007387 */ /* 0x0015e80000100a00 */
[----:B------:R2:W-:Y:S01]  /*15f50*/  STL.64 [R1+0x8], R6 ;  /* 0x0000080601007387 */ /* 0x0005e20000100a00 */
[----:B------:R-:W-:Y:S06]  /*15f60*/  BAR.ARV 0x4, 0x180 ;  /* 0x0106000000007b1d */ /* 0x000fec0000002000 */
[----:B------:R-:W-:Y:S05]  /*15f70*/  BRA `(.L_x_14535) ;  /* 0x0000001000347947 */ /* 0x000fea0003800000 */
.L_x_14534:
[----:B------:R-:W3:Y:S01]  /*15f80*/  S2R R0, SR_TID.X ;  /* 0x0000000000007919 */ /* 0x000ee20000002100 */
[----:B------:R-:W-:Y:S01]  /*15f90*/  UMOV UR4, 0xffffffff ;  /* 0xffffffff00047882 */ /* 0x000fe20000000000 */
[----:B---3--:R-:W-:-:S04]  /*15fa0*/  LOP3.LUT R16, R0, 0x1f, RZ, 0xc0, !PT ;  /* 0x0000001f00107812 */ /* 0x008fc800078ec0ff */
[----:B------:R-:W-:Y:S01]  /*15fb0*/  ISETP.NE.AND P0, PT, R16, 0x1f, PT ;  /* 0x0000001f1000780c */ /* 0x000fe20003f05270 */
[----:B------:R-:W-:-:S12]  /*15fc0*/  BRA.DIV UR4, `(.L_x_14536) ;  /* 0x0000003604087947 */ /* 0x000fd8000b800000 */
[----:B------:R-:W3:Y:S01]  /*15fd0*/  LDL.LU R3, [R1] ;  /* 0x0000000001037983 */ /* 0x000ee20000300800 */
[----:B------:R-:W-:-:S03]  /*15fe0*/  ULDC UR4, c[0x0][0xd3c] ;  /* 0x00034f0000047ab9 */ /* 0x000fc60000000800 */
[----:B------:R-:W4:Y:S01]  /*15ff0*/  LDL R4, [R1+0xc] ;  /* 0x00000c0001047983 */ /* 0x000f220000100800 */
[----:B---3--:R-:W-:Y:S02]  /*16000*/  IMAD.MOV.U32 R7, RZ, RZ, R3 ;  /* 0x000000ffff077224 */ /* 0x008fe400078e0003 */
[----:B----4-:R-:W-:-:S05]  /*16010*/  IMAD.IADD R0, R4, 0x1, R16 ;  /* 0x0000000104007824 */ /* 0x010fca00078e0210 */
[----:B------:R-:W-:-:S13]  /*16020*/  ISETP.GE.OR P1, PT, R0, UR4, !P0 ;  /* 0x0000000400007c0c */ /* 0x000fda000c726670 */
[----:B-1----:R-:W1:Y:S08]  /*16030*/  @!P1 LDC.64 R2, c[0x0][0xd80] ;  /* 0x00036000ff029b82 */ /* 0x002e700000000a00 */
[----:B0-----:R-:W0:Y:S01]  /*16040*/  @!P1 LDC.64 R4, c[0x0][0xd78] ;  /* 0x00035e00ff049b82 */ /* 0x001e220000000a00 */
[----:B-1----:R-:W-:-:S05]  /*16050*/  @!P1 IMAD.WIDE R2, R0, 0x4, R2 ;  /* 0x0000000400029825 */ /* 0x002fca00078e0202 */
[----:B--2---:R0:W2:Y:S02]  /*16060*/  @!P1 LDG.E R6, desc[UR38][R2.64] ;  /* 0x0000002602069981 */ /* 0x0040a4000c1e1900 */
[----:B0-----:R-:W-:-:S06]  /*16070*/  @!P1 IMAD.WIDE R2, R0, 0x4, R4 ;  /* 0x0000000400029825 */ /* 0x001fcc00078e0204 */
        /* <DEDUP_REMOVED lines=30> */
.L_x_14621:
[----:B------:R-:W-:Y:S02]  /*16260*/  ULDC UR4, c[0x0][0xd38] ;  /* 0x00034e0000047ab9 */ /* 0x000fe40000000800 */
[----:B------:R-:W-:-:S04]  /*16270*/  IMAD.U32 R7, RZ, RZ, UR4 ;  /* 0x00000004ff077e24 */ /* 0x000fc8000f8e00ff */
[----:B-1----:R-:W-:-:S04]  /*16280*/  IMAD R10, R10, R7, RZ ;  /* 0x000000070a0a7224 */ /* 0x002fc800078e02ff */
[----:B------:R-:W-:-:S05]  /*16290*/  IMAD.IADD R4, R9, 0x1, R10 ;  /* 0x0000000109047824 */ /* 0x000fca00078e020a */
[----:B------:R-:W-:-:S13]  /*162a0*/  ISETP.GT.AND P6, PT, R4, R0, PT ;  /* 0x000000000400720c */ /* 0x000fda0003fc4270 */
[----:B------:R-:W-:Y:S05]  /*162b0*/  @P6 BRA `(.L_x_14537) ;  /* 0x0000000000ac6947 */ /* 0x000fea0003800000 */
.L_x_14540:
        /* <DEDUP_REMOVED lines=37> */
.L_x_14629:
[----:B------:R-:W-:Y:S02]  /*16510*/  ULDC UR4, c[0x0][0xd38] ;  /* 0x00034e0000047ab9 */ /* 0x000fe40000000800 */
[----:B------:R-:W-:-:S04]  /*16520*/  IMAD.U32 R7, RZ, RZ, UR4 ;  /* 0x00000004ff077e24 */ /* 0x000fc8000f8e00ff */
[----:B-1----:R-:W-:-:S04]  /*16530*/  IMAD R10, R10, R7, RZ ;  /* 0x000000070a0a7224 */ /* 0x002fc800078e02ff */
[----:B------:R-:W-:-:S05]  /*16540*/  IMAD.IADD R4, R10, 0x1, R4 ;  /* 0x000000010a047824 */ /* 0x000fca00078e0204 */
[----:B------:R-:W-:-:S13]  /*16550*/  ISETP.GT.AND P6, PT, R4, R0, PT ;  /* 0x000000000400720c */ /* 0x000fda0003fc4270 */
[----:B------:R-:W-:Y:S05]  /*16560*/  @!P6 BRA `(.L_x_14540) ;  /* 0xfffffffc0054e947 */ /* 0x000fea000383ffff */
.L_x_14537:
        /* <DEDUP_REMOVED lines=12> */
.L_x_14634:
[----:B------:R-:W-:-:S13]  /*16630*/  ISETP.NE.AND P0, PT, R3, RZ, PT ;  /* 0x000000ff0300720c */ /* 0x000fda0003f05270 */
[----:B------:R-:W-:Y:S05]  /*16640*/  @!P0 BRA `(.L_x_14542) ;  /* 0x0000000000148947 */ /* 0x000fea0003800000 */
[----:B------:R-:W-:Y:S01]  /*16650*/  UMOV UR4, 0xffffffff ;  /* 0xffffffff00047882 */ /* 0x000fe20000000000 */
[----:B---3--:R-:W-:Y:S02]  /*16660*/  VIADD R9, R9, 0xffffffff ;  /* 0xffffffff09097836 */ /* 0x008fe40000000000 */
[----:B------:R-:W-:Y:S05]  /*16670*/  BRA.DIV UR4, `(.L_x_14543) ;  /* 0x0000003604fc7947 */ /* 0x000fea000b800000 */
[----:B0-----:R0:W2:Y:S02]  /*16680*/  SHFL.IDX PT, R2, R2, R9, 0x1f ;  /* 0x00001f0902027589 */ /* 0x0010a400000e0000 */
.L_x_14637:
[----:B--2---:R-:W-:-:S07]  /*16690*/  IMAD.MOV.U32 R8, RZ, RZ, R2 ;  /* 0x000000ffff087224 */ /* 0x004fce00078e0002 */
.L_x_14542:
[----:B0-----:R-:W-:Y:S01]  /*166a0*/  IMAD R2, R8, R7, R10 ;  /* 0x0000000708027224 */ /* 0x001fe200078e020a */
[----:B------:R-:W-:-:S03]  /*166b0*/  ISETP.NE.AND P0, PT, R6, 0x1, PT ;  /* 0x000000010600780c */ /* 0x000fc60003f05270 */
[----:B------:R-:W-:Y:S01]  /*166c0*/  IMAD.IADD R0, R0, 0x1, -R2 ;  /* 0x0000000100007824 */ /* 0x000fe200078e0a02 */
[----:B------:R0:W-:Y:S09]  /*166d0*/  STL [R1], R2 ;  /* 0x0000000201007387 */ /* 0x0001f20000100800 */
        /* <DEDUP_REMOVED lines=58> */
.L_x_14544:
        /* <DEDUP_REMOVED lines=63> */
.L_x_14545:
[----:B-1----:R-:W-:-:S05]  /*16e70*/  LOP3.LUT R3, RZ, R0, RZ, 0x33, !PT ;  /* 0x00000000ff037212 */ /* 0x002fca00078e33ff */
[----:B------:R-:W-:-:S05]  /*16e80*/  IMAD.IADD R0, R4, 0x1, R3 ;  /* 0x0000000104007824 */ /* 0x000fca00078e0203 */
[----:B------:R2:W-:Y:S01]  /*16e90*/  STL [R1+0x4], R0 ;  /* 0x0000040001007387 */ /* 0x0005e20000100800 */
[----:B------:R-:W-:Y:S05]  /*16ea0*/  BRA `(.L_x_14546) ;  /* 0x0000000000287947 */ /* 0x000fea0003800000 */
.L_x_14538:
        /* <DEDUP_REMOVED lines=10> */
.L_x_14546:
[----:B01----:R-:W3:Y:S04]  /*16f50*/  LDL R2, [R1+0xc] ;  /* 0x00000c0001027983 */ /* 0x003ee80000100800 */
[----:B------:R-:W4:Y:S04]  /*16f60*/  LDL R3, [R1+0x8] ;  /* 0x0000080001037983 */ /* 0x000f280000100800 */
[----:B------:R-:W5:Y:S04]  /*16f70*/  LDL R4, [R1] ;  /* 0x0000000001047983 */ /* 0x000f680000100800 */
        /* <DEDUP_REMOVED lines=13> */
.L_x_14535:
[----:B------:R-:W3:Y:S01]  /*17050*/  LDL R0, [R1+0xc] ;  /* 0x00000c0001007983 */ /* 0x000ee20000100800 */
[----:B------:R-:W-:Y:S02]  /*17060*/  ULDC UR4, c[0x0][0xd3c] ;  /* 0x00034f0000047ab9 */ /* 0x000fe40000000800 */
[----:B---3--:R-:W-:-:S13]  /*17070*/  ISETP.GE.AND P0, PT, R0, UR4, PT ;  /* 0x0000000400007c0c */ /* 0x008fda000bf06270 */
[----:B------:R-:W-:Y:S05]  /*17080*/  @!P0 BRA `(.L_x_14547) ;  /* 0xffffff9800a08947 */ /* 0x000fea000383ffff */
[----:B------:R-:W-:Y:S05]  /*17090*/  BSYNC B8 ;  /* 0x0000000000087941 */ /* 0x000fea0003800000 */
.L_x_14437:
        /* <DEDUP_REMOVED lines=12> */
.L_x_14638:
[----:B------:R-:W-:Y:S05]  /*17160*/  BSYNC B0 ;  /* 0x0000000000007941 */ /* 0x000fea0003800000 */
.L_x_14548:
[----:B------:R-:W-:-:S03]  /*17170*/  UMOV UR4, 0xffffffff ;  /* 0xffffffff00047882 */ /* 0x000fc60000000000 */
[----:B------:R-:W-:Y:S05]  /*17180*/  BRA.DIV UR4, `(.L_x_14550) ;  /* 0x0000002e04787947 */ /* 0x000fea000b800000 */
[----:B------:R-:W1:Y:S02]  /*17190*/  S2R R2, SR_TID.X ;  /* 0x0000000000027919 */ /* 0x000e640000002100 */
[----:B-1----:R-:W-:-:S04]  /*171a0*/  SHF.R.U32.HI R2, RZ, 0x5, R2 ;  /* 0x00000005ff027819 */ /* 0x002fc80000011602 */
[----:B------:R-:W-:-:S05]  /*171b0*/  LOP3.LUT R2, R2, 0x3, RZ, 0xc0, !PT ;  /* 0x0000000302027812 */ /* 0x000fca00078ec0ff */
[----:B------:R1:W2:Y:S02]  /*171c0*/  SHFL.IDX PT, R14, R2, RZ, 0x1f ;  /* 0x00001fff020e7589 */ /* 0x0002a400000e0000 */
.L_x_14641:
[----:B--2---:R-:W-:Y:S01]  /*171d0*/  ISETP.NE.AND P0, PT, R14, RZ, PT ;  /* 0x000000ff0e00720c */ /* 0x004fe20003f05270 */
[----:B------:R-:W-:-:S12]  /*171e0*/  BSSY B0, `(.L_x_14551) ;  /* 0x0000025000007945 */ /* 0x000fd80003800000 */
[----:B------:R-:W-:Y:S05]  /*171f0*/  @P0 BRA `(.L_x_14552) ;  /* 0x00000000008c0947 */ /* 0x000fea0003800000 */
[----:B------:R-:W-:-:S03]  /*17200*/  UMOV UR4, 0xffffffff ;  /* 0xffffffff00047882 */ /* 0x000fc60000000000 */
[----:B------:R-:W-:Y:S05]  /*17210*/  BRA.DIV UR4, `(.L_x_14553) ;  /* 0x0000002e04887947 */ /* 0x000fea000b800000 */
[----:B------:R-:W-:-:S13]  /*17220*/  ELECT P6, URZ, PT ;  /* 0x00000000003f782f */ /* 0x000fda00038c0000 */
.L_x_14644:
[----:B------:R-:W-:Y:S05]  /*17230*/  @!P6 BRA `(.L_x_14552) ;  /* 0x00000000007ce947 */ /* 0x000fea0003800000 */
[----:B-1----:R-:W2:Y:S02]  /*17240*/  LDL.LU R2, [R1+0x78] ;  /* 0x0000780001027983 */ /* 0x002ea40000300800 */
[----:B--2---:R-:W-:-:S04]  /*17250*/  LOP3.LUT R2, R2, 0x2, RZ, 0xfc, !PT ;  /* 0x0000000202027812 */ /* 0x004fc800078efcff */
[----:B------:R-:W-:-:S13]  /*17260*/  ISETP.NE.AND P2, PT, R2, 0x3, PT ;  /* 0x000000030200780c */ /* 0x000fda0003f45270 */
[----:B------:R-:W-:Y:S05]  /*17270*/  @!P2 BRA `(.L_x_14554) ;  /* 0x000000000004a947 */ /* 0x000fea0003800000 */
[----:B------:R-:W-:Y:S01]  /*17280*/  BPT.TRAP 0x1 ;  /* 0x000000040000795c */ /* 0x000fe20000300000 */
.L_x_14554:
        /* <DEDUP_REMOVED lines=13> */
.L_x_14645:
[----:B------:R-:W1:Y:S02]  /*17360*/  SYNCS.PHASECHK.TRANS64.TRYWAIT P0, [R7+URZ], R2 ;  /* 0x00000002070075a7 */ /* 0x000e64000800017f */
[----:B-1----:R-:W-:Y:S05]  /*17370*/  @!P0 BRA `(.L_x_14556) ;  /* 0x0000002c00648947 */ /* 0x002fea0003800000 */
.L_x_14646:
[----:B------:R-:W-:Y:S05]  /*17380*/  @!P2 BRA `(.L_x_14557) ;  /* 0x000000000004a947 */ /* 0x000fea0003800000 */
[----:B------:R-:W-:Y:S01]  /*17390*/  BPT.TRAP 0x1 ;  /* 0x000000040000795c */ /* 0x000fe20000300000 */
.L_x_14557:
[----:B------:R-:W-:-:S04]  /*173a0*/  VIADD R0, R0, 0x32460 ;  /* 0x0003246000007836 */ /* 0x000fc80000000000 */
[----:B------:R-:W-:-:S04]  /*173b0*/  IMAD R4, R19, 0x8, R0 ;  /* 0x0000000813047824 */ /* 0x000fc800078e0200 */
[----:B------:R-:W2:Y:S02]  /*173c0*/  SYNCS.PHASECHK.TRANS64.TRYWAIT P0, [R4+URZ], R5 ;  /* 0x00000005040075a7 */ /* 0x000ea4000800017f */
[----:B--2---:R-:W-:Y:S05]  /*173d0*/  @!P0 BRA `(.L_x_14558) ;  /* 0x0000002c00608947 */ /* 0x004fea0003800000 */
.L_x_14647:
[----:B------:R-:W-:-:S07]  /*173e0*/  IMAD R3, R3, 0x8, R0 ;  /* 0x0000000803037824 */ /* 0x000fce00078e0200 */
.L_x_14559:
[----:B---3--:R3:W4:Y:S02]  /*173f0*/  SYNCS.PHASECHK.TRANS64.TRYWAIT P0, [R3+URZ], R2 ;  /* 0x00000002030075a7 */ /* 0x008724000800017f */
[----:B----4-:R-:W-:Y:S05]  /*17400*/  @!P0 NANOSLEEP.SYNCS 0x989680 ;  /* 0x009896800000895d */ /* 0x010fea0003900000 */
[----:B------:R-:W4:Y:S02]  /*17410*/  @!P0 SYNCS.PHASECHK.TRANS64 P0, [R3+URZ], R2 ;  /* 0x00000002030085a7 */ /* 0x000f24000800007f */
[----:B----4-:R-:W-:Y:S05]  /*17420*/  @!P0 BRA `(.L_x_14559) ;  /* 0xfffffffc00f08947 */ /* 0x010fea000383ffff */
.L_x_14552:
[----:B------:R-:W-:Y:S05]  /*17430*/  BSYNC B0 ;  /* 0x0000000000007941 */ /* 0x000fea0003800000 */
.L_x_14551:
[----:B------:R-:W-:Y:S05]  /*17440*/  EXIT ;  /* 0x000000000000794d */ /* 0x000fea0003800000 */
.L_x_14375:
[----:B0-----:R0:W1:Y:S02]  /*17450*/  SYNCS.PHASECHK.TRANS64.TRYWAIT P0, [R5+URZ+0x32400], R2 ;  /* 0x03240002050075a7 */ /* 0x001064000800017f */
[----:B-1----:R-:W-:Y:S05]  /*17460*/  @!P0 NANOSLEEP.SYNCS 0x989680 ;  /* 0x009896800000895d */ /* 0x002fea0003900000 */
[----:B------:R-:W1:Y:S02]  /*17470*/  @!P0 SYNCS.PHASECHK.TRANS64 P0, [R5+URZ+0x32400], R2 ;  /* 0x03240002050085a7 */ /* 0x000e64000800007f */
[----:B-1----:R-:W-:Y:S05]  /*17480*/  @!P0 BRA `(.L_x_14375) ;  /* 0xfffffffc00f08947 */ /* 0x002fea000383ffff */
[----:B------:R-:W-:Y:S05]  /*17490*/  BRA `(.L_x_14560) ;  /* 0xfffffea800ec7947 */ /* 0x000fea000383ffff */
.L_x_14379:
[----:B---3--:R3:W4:Y:S02]  /*174a0*/  SYNCS.PHASECHK.TRANS64.TRYWAIT P1, [R0+URZ+0x32430], R3 ;  /* 0x03243003000075a7 */ /* 0x008724000802017f */
[----:B----4-:R-:W-:Y:S05]  /*174b0*/  @!P1 NANOSLEEP.SYNCS 0x989680 ;  /* 0x009896800000995d */ /* 0x010fea0003900000 */
[----:B------:R-:W4:Y:S02]  /*174c0*/  @!P1 SYNCS.PHASECHK.TRANS64 P1, [R0+URZ+0x32430], R3 ;  /* 0x03243003000095a7 */ /* 0x000f24000802007f */
[----:B----4-:R-:W-:Y:S05]  /*174d0*/  @!P1 BRA `(.L_x_14379) ;  /* 0xfffffffc00f09947 */ /* 0x010fea000383ffff */
[----:B------:R-:W-:Y:S05]  /*174e0*/  BRA `(.L_x_14378) ;  /* 0xfffffeac00147947 */ /* 0x000fea000383ffff */
.L_x_14380:
[----:B----4-:R4:W0:Y:S02]  /*174f0*/  SYNCS.PHASECHK.TRANS64.TRYWAIT P1, [R5+URZ+0x32410], R2 ;  /* 0x03241002050075a7 */ /* 0x010824000802017f */
[----:B0-----:R-:W-:Y:S05]  /*17500*/  @!P1 NANOSLEEP.SYNCS 0x989680 ;  /* 0x009896800000995d */ /* 0x001fea0003900000 */
[----:B------:R-:W0:Y:S02]  /*17510*/  @!P1 SYNCS.PHASECHK.TRANS64 P1, [R5+URZ+0x32410], R2 ;  /* 0x03241002050095a7 */ /* 0x000e24000802007f */
[----:B0-----:R-:W-:Y:S05]  /*17520*/  @!P1 BRA `(.L_x_14380) ;  /* 0xfffffffc00f09947 */ /* 0x001fea000383ffff */
[----:B------:R-:W-:Y:S05]  /*17530*/  BRA `(.L_x_14561) ;  /* 0xfffffeac00c07947 */ /* 0x000fea000383ffff */
.L_x_14384:
[----:B------:R0:W0:Y:S02]  /*17540*/  SYNCS.PHASECHK.TRANS64.TRYWAIT P1, [R0+URZ+0x32450], R3 ;  /* 0x03245003000075a7 */ /* 0x000024000802017f */
[----:B0-----:R-:W-:Y:S05]  /*17550*/  @!P1 NANOSLEEP.SYNCS 0x989680 ;  /* 0x009896800000995d */ /* 0x001fea0003900000 */
[----:B------:R-:W0:Y:S02]  /*17560*/  @!P1 SYNCS.PHASECHK.TRANS64 P1, [R0+URZ+0x32450], R3 ;  /* 0x03245003000095a7 */ /* 0x000e24000802007f */
[----:B0-----:R-:W-:Y:S05]  /*17570*/  @!P1 BRA `(.L_x_14384) ;  /* 0xfffffffc00f09947 */ /* 0x001fea000383ffff */
[----:B------:R-:W-:Y:S05]  /*17580*/  BRA `(.L_x_14383) ;  /* 0xfffffeac00cc7947 */ /* 0x000fea000383ffff */
.L_x_14389:
[----:B-1----:R-:W-:-:S04]  /*17590*/  IMAD.U32 R20, RZ, RZ, UR5 ;  /* 0x00000005ff147e24 */ /* 0x002fc8000f8e00ff */
[----:B------:R1:W2:Y:S03]  /*175a0*/  SYNCS.PHASECHK.TRANS64.TRYWAIT P2, [R20+URZ+0x32430], R13 ;  /* 0x0324300d140075a7 */ /* 0x0002a6000804017f */
[----:B--2---:R-:W-:Y:S05]  /*175b0*/  @!P2 NANOSLEEP.SYNCS 0x989680 ;  /* 0x009896800000a95d */ /* 0x004fea0003900000 */
[----:B------:R-:W2:Y:S02]  /*175c0*/  @!P2 SYNCS.PHASECHK.TRANS64 P2, [R20+URZ+0x32430], R13 ;  /* 0x0324300d1400a5a7 */ /* 0x000ea4000804007f */
[----:B--2---:R-:W-:Y:S05]  /*175d0*/  @!P2 BRA `(.L_x_14389) ;  /* 0xfffffffc00eca947 */ /* 0x004fea000383ffff */
[----:B------:R-:W-:Y:S05]  /*175e0*/  BRA `(.L_x_14388) ;  /* 0xfffffed800107947 */ /* 0x000fea000383ffff */
.L_x_14393:
[----:B-1----:R-:W-:-:S04]  /*175f0*/  IMAD.U32 R20, RZ, RZ, UR5 ;  /* 0x00000005ff147e24 */ /* 0x002fc8000f8e00ff */
[----:B------:R1:W3:Y:S03]  /*17600*/  SYNCS.PHASECHK.TRANS64.TRYWAIT P2, [R20+URZ+0x32450], R13 ;  /* 0x0324500d140075a7 */ /* 0x0002e6000804017f */
[----:B---3--:R-:W-:Y:S05]  /*17610*/  @!P2 NANOSLEEP.SYNCS 0x989680 ;  /* 0x009896800000a95d */ /* 0x008fea0003900000 */
[----:B------:R-:W3:Y:S02]  /*17620*/  @!P2 SYNCS.PHASECHK.TRANS64 P2, [R20+URZ+0x32450], R13 ;  /* 0x0324500d1400a5a7 */ /* 0x000ee4000804007f */
[----:B---3--:R-:W-:Y:S05]  /*17630*/  @!P2 BRA `(.L_x_14393) ;  /* 0xfffffffc00eca947 */ /* 0x008fea000383ffff */
[----:B------:R-:W-:Y:S05]  /*17640*/  BRA `(.L_x_14392) ;  /* 0xfffffed8008c7947 */ /* 0x000fea000383ffff */
.L_x_14399:
[----:B-1----:R-:W-:-:S04]  /*17650*/  IMAD.U32 R20, RZ, RZ, UR5 ;  /* 0x00000005ff147e24 */ /* 0x002fc8000f8e00ff */
[----:B------:R1:W2:Y:S03]  /*17660*/  SYNCS.PHASECHK.TRANS64.TRYWAIT P2, [R20+URZ+0x32430], R13 ;  /* 0x0324300d140075a7 */ /* 0x0002a6000804017f */
[----:B--2---:R-:W-:Y:S05]  /*17670*/  @!P2 NANOSLEEP.SYNCS 0x989680 ;  /* 0x009896800000a95d */ /* 0x004fea0003900000 */
[----:B------:R-:W2:Y:S02]  /*17680*/  @!P2 SYNCS.PHASECHK.TRANS64 P2, [R20+URZ+0x32430], R13 ;  /* 0x0324300d1400a5a7 */ /* 0x000ea4000804007f */
[----:B--2---:R-:W-:Y:S05]  /*17690*/  @!P2 BRA `(.L_x_14399) ;  /* 0xfffffffc00eca947 */ /* 0x004fea000383ffff */
[----:B------:R-:W-:Y:S05]  /*176a0*/  BRA `(.L_x_14398) ;  /* 0xffffff0800047947 */ /* 0x000fea000383ffff */
.L_x_14403:
[----:B-1----:R-:W-:-:S04]  /*176b0*/  IMAD.U32 R20, RZ, RZ, UR5 ;  /* 0x00000005ff147e24 */ /* 0x002fc8000f8e00ff */
[----:B------:R1:W3:Y:S03]  /*176c0*/  SYNCS.PHASECHK.TRANS64.TRYWAIT P2, [R20+URZ+0x32450], R13 ;  /* 0x0324500d140075a7 */ /* 0x0002e6000804017f */
[----:B---3--:R-:W-:Y:S05]  /*176d0*/  @!P2 NANOSLEEP.SYNCS 0x989680 ;  /* 0x009896800000a95d */ /* 0x008fea0003900000 */
[----:B------:R-:W3:Y:S02]  /*176e0*/  @!P2 SYNCS.PHASECHK.TRANS64 P2, [R20+URZ+0x32450], R13 ;  /* 0x0324500d1400a5a7 */ /* 0x000ee4000804007f */
[----:B---3--:R-:W-:Y:S05]  /*176f0*/  @!P2 BRA `(.L_x_14403) ;  /* 0xfffffffc00eca947 */ /* 0x008fea000383ffff */
[----:B------:R-:W-:Y:S05]  /*17700*/  BRA `(.L_x_14402) ;  /* 0xffffff0800807947 */ /* 0x000fea000383ffff */
.L_x_14451:
        /* <DEDUP_REMOVED lines=11> */
.L_x_14563:
[----:B------:R-:W-:Y:S05]  /*177c0*/  BSYNC B0 ;  /* 0x0000000000007941 */ /* 0x000fea0003800000 */
.L_x_14562:
[----:B------:R-:W-:Y:S05]  /*177d0*/  BRA `(.L_x_14564) ;  /* 0xffffffa000a87947 */ /* 0x000fea000383ffff */
.L_x_14453:
[----:B------:R-:W-:Y:S01]  /*177e0*/  BSSY B0, `(.L_x_14565) ;  /* 0x0000006000007945 */ /* 0x000fe20003800000 */
[----:B------:R-:W-:-:S07]  /*177f0*/  IMAD.MOV.U32 R15, RZ, RZ, -0x1 ;  /* 0xffffffffff0f7424 */ /* 0x000fce00078e00ff */
[----:B0-2---:R-:W-:Y:S05]  /*17800*/  WARPSYNC.COLLECTIVE R15, `(.L_x_14566) ;  /* 0x000000000f0c7348 */ /* 0x005fea0003c00000 */
[----:B------:R-:W-:Y:S02]  /*17810*/  ELECT P6, UR62, PT ;  /* 0x00000000003e782f */ /* 0x000fe400038c0000 */
[----:B------:R-:W-:Y:S01]  /*17820*/  MOV R14, UR62 ;  /* 0x0000003e000e7c02 */ /* 0x000fe20008000f00 */
[----:B0-2---:R-:W-:Y:S10]  /*17830*/  ENDCOLLECTIVE ;  /* 0x000000000000791b */ /* 0x005ff40003800000 */
.L_x_14566:
[----:B------:R-:W-:Y:S05]  /*17840*/  BSYNC B0 ;  /* 0x0000000000007941 */ /* 0x000fea0003800000 */
.L_x_14565:
[----:B------:R-:W-:Y:S05]  /*17850*/  BRA `(.L_x_14567) ;  /* 0xffffffa000b47947 */ /* 0x000fea000383ffff */
.L_x_14455:
[----:B0-----:R0:W1:Y:S02]  /*17860*/  SYNCS.PHASECHK.TRANS64.TRYWAIT P0, [R0+URZ+0x32440], R2 ;  /* 0x03244002000075a7 */ /* 0x001064000800017f */
[----:B-1----:R-:W-:Y:S05]  /*17870*/  @!P0 NANOSLEEP.SYNCS 0x989680 ;  /* 0x009896800000895d */ /* 0x002fea0003900000 */
[----:B------:R-:W1:Y:S02]  /*17880*/  @!P0 SYNCS.PHASECHK.TRANS64 P0, [R0+URZ+0x32440], R2 ;  /* 0x03244002000085a7 */ /* 0x000e64000800007f */
[----:B-1----:R-:W-:Y:S05]  /*17890*/  @!P0 BRA `(.L_x_14455) ;  /* 0xfffffffc00f08947 */ /* 0x002fea000383ffff */
[----:B------:R-:W-:Y:S05]  /*178a0*/  BRA `(.L_x_14568) ;  /* 0xffffffa400147947 */ /* 0x000fea000383ffff */
.L_x_14459:
        /* <DEDUP_REMOVED lines=9> */
.L_x_14569:
[----:B------:R-:W-:Y:S02]  /*17940*/  IMAD.MOV.U32 R13, RZ, RZ, R3 ;  /* 0x000000ffff0d7224 */ /* 0x000fe400078e0003 */
[----:B------:R-:W-:Y:S01]  /*17950*/  IMAD.MOV.U32 R4, RZ, RZ, R14 ;  /* 0x000000ffff047224 */ /* 0x000fe200078e000e */
[----:B------:R-:W-:-:S07]  /*17960*/  LOP3.LUT R6, R6, 0x7f, RZ, 0xc0, !PT ;  /* 0x0000007f06067812 */ /* 0x000fce00078ec0ff */
[----:B------:R-:W-:Y:S05]  /*17970*/  WARPSYNC.COLLECTIVE R15, `(.L_x_14570) ;  /* 0x000000000f087348 */ /* 0x000fea0003c00000 */
[----:B------:R0:W1:Y:S02]  /*17980*/  SHFL.IDX P6, R14, R13, R12, R11 ;  /* 0x0000000c0d0e7389 */ /* 0x00006400000c000b */
[----:B01----:R-:W-:Y:S01]  /*17990*/  ENDCOLLECTIVE ;  /* 0x000000000000791b */ /* 0x003fe20003800000 */
.L_x_14570:
        /* <DEDUP_REMOVED lines=9> */
.L_x_14571:
[----:B------:R-:W-:Y:S02]  /*17a30*/  IMAD.MOV.U32 R13, RZ, RZ, R3 ;  /* 0x000000ffff0d7224 */ /* 0x000fe400078e0003 */
[----:B------:R-:W-:Y:S02]  /*17a40*/  IMAD R0, R0, R7, RZ ;  /* 0x0000000700007224 */ /* 0x000fe400078e02ff */
[----:B------:R-:W-:-:S07]  /*17a50*/  IMAD.MOV.U32 R7, RZ, RZ, R14 ;  /* 0x000000ffff077224 */ /* 0x000fce00078e000e */
[----:B------:R-:W-:Y:S05]  /*17a60*/  WARPSYNC.COLLECTIVE R15, `(.L_x_14572) ;  /* 0x000000000f087348 */ /* 0x000fea0003c00000 */
[----:B------:R0:W1:Y:S02]  /*17a70*/  SHFL.IDX P6, R14, R13, R12, R11 ;  /* 0x0000000c0d0e7389 */ /* 0x00006400000c000b */
[----:B01----:R-:W-:Y:S01]  /*17a80*/  ENDCOLLECTIVE ;  /* 0x000000000000791b */ /* 0x003fe20003800000 */
.L_x_14572:
        /* <DEDUP_REMOVED lines=10> */
.L_x_14573:
        /* <DEDUP_REMOVED lines=15> */
.L_x_14574:
        /* <DEDUP_REMOVED lines=19> */
.L_x_14575:
        /* <DEDUP_REMOVED lines=10> */
.L_x_14576:
        /* <DEDUP_REMOVED lines=13> */
.L_x_14577:
        /* <DEDUP_REMOVED lines=10> */
.L_x_14578:
        /* <DEDUP_REMOVED lines=13> */
.L_x_14579:
        /* <DEDUP_REMOVED lines=10> */
.L_x_14580:
        /* <DEDUP_REMOVED lines=13> */
.L_x_14581:
        /* <DEDUP_REMOVED lines=10> */
.L_x_14582:
        /* <DEDUP_REMOVED lines=11> */
.L_x_14583:
        /* <DEDUP_REMOVED lines=14> */
.L_x_14584:
[----:B------:R-:W-:Y:S01]  /*183d0*/  IMAD.MOV.U32 R3, RZ, RZ, R14 ;  /* 0x000000ffff037224 */ /* 0x000fe200078e000e */
[----:B------:R-:W-:Y:S06]  /*183e0*/  BRA `(.L_x_14585) ;  /* 0xffffffa400947947 */ /* 0x000fec000383ffff */
.L_x_14463:
        /* <DEDUP_REMOVED lines=12> */
[-C--:B----4-:R-:W-:Y:S01]  /*184b0*/  ISETP.GE.AND P5, PT, R15, R3.reuse, PT ;  /* 0x000000030f00720c */ /* 0x090fe20003fa6270 */
[----:B------:R-:W-:Y:S01]  /*184c0*/  IMAD.MOV.U32 R15, RZ, RZ, -0x1 ;  /* 0xffffffffff0f7424 */ /* 0x000fe200078e00ff */
[----:B-----5:R-:W-:Y:S02]  /*184d0*/  ISETP.GE.AND P6, PT, R14, R3, PT ;  /* 0x000000030e00720c */ /* 0x020fe40003fc6270 */
[----:B------:R-:W-:-:S07]  /*184e0*/  LOP3.LUT R9, R9, 0xffffffef, RZ, 0xc0, !PT ;  /* 0xffffffef09097812 */ /* 0x000fce00078ec0ff */
[----:B------:R-:W-:Y:S02]  /*184f0*/  @P4 LOP3.LUT R9, R9, 0x10, RZ, 0xfc, !PT ;  /* 0x0000001009094812 */ /* 0x000fe400078efcff */
[----:B------:R-:W-:Y:S01]  /*18500*/  ISETP.GE.AND P4, PT, R13, R3, PT ;  /* 0x000000030d00720c */ /* 0x000fe20003f86270 */
[----:B------:R-:W-:Y:S01]  /*18510*/  IMAD.MOV.U32 R13, RZ, RZ, R0 ;  /* 0x000000ffff0d7224 */ /* 0x000fe200078e0000 */
[----:B------:R-:W-:-:S04]  /*18520*/  LOP3.LUT R9, R9, 0xfffffff7, RZ, 0xc0, !PT ;  /* 0xfffffff709097812 */ /* 0x000fc800078ec0ff */
        /* <DEDUP_REMOVED lines=16> */
.L_x_14587:
[----:B------:R-:W-:Y:S05]  /*18630*/  BSYNC B0 ;  /* 0x0000000000007941 */ /* 0x000fea0003800000 */
.L_x_14586:
        /* <DEDUP_REMOVED lines=10> */
.L_x_14588:
        /* <DEDUP_REMOVED lines=16> */
.L_x_14589:
        /* <DEDUP_REMOVED lines=15> */
.L_x_14590:
        /* <DEDUP_REMOVED lines=12> */
.L_x_14591:
        /* <DEDUP_REMOVED lines=12> */
.L_x_14592:
        /* <DEDUP_REMOVED lines=12> */
.L_x_14593:
        /* <DEDUP_REMOVED lines=12> */
.L_x_14594:
        /* <DEDUP_REMOVED lines=12> */
.L_x_14595:
        /* <DEDUP_REMOVED lines=12> */
.L_x_14596:
        /* <DEDUP_REMOVED lines=12> */
.L_x_14597:
        /* <DEDUP_REMOVED lines=11> */
.L_x_14598:
        /* <DEDUP_REMOVED lines=16> */
.L_x_14599:
[----:B------:R-:W-:Y:S02]  /*18fc0*/  IMAD.MOV.U32 R13, RZ, RZ, R2 ;  /* 0x000000ffff0d7224 */ /* 0x000fe400078e0002 */
[----:B------:R-:W-:-:S07]  /*18fd0*/  IMAD.MOV.U32 R6, RZ, RZ, R14 ;  /* 0x000000ffff067224 */ /* 0x000fce00078e000e */
[----:B------:R-:W-:Y:S05]  /*18fe0*/  WARPSYNC.COLLECTIVE R15, `(.L_x_14600) ;  /* 0x000000000f087348 */ /* 0x000fea0003c00000 */
[----:B------:R0:W1:Y:S02]  /*18ff0*/  SHFL.IDX P6, R14, R13, R12, R11 ;  /* 0x0000000c0d0e7389 */ /* 0x00006400000c000b */
[----:B01----:R-:W-:Y:S01]  /*19000*/  ENDCOLLECTIVE ;  /* 0x000000000000791b */ /* 0x003fe20003800000 */
.L_x_14600:
[----:B------:R-:W-:Y:S02]  /*19010*/  IMAD.MOV.U32 R13, RZ, RZ, R0 ;  /* 0x000000ffff0d7224 */ /* 0x000fe400078e0000 */
[----:B------:R-:W-:Y:S02]  /*19020*/  IMAD.MOV.U32 R12, RZ, RZ, 0x7 ;  /* 0x00000007ff0c7424 */ /* 0x000fe400078e00ff */
[----:B------:R-:W-:-:S07]  /*19030*/  IMAD.MOV.U32 R4, RZ, RZ, R14 ;  /* 0x000000ffff047224 */ /* 0x000fce00078e000e */
[----:B------:R-:W-:Y:S05]  /*19040*/  WARPSYNC.COLLECTIVE R15, `(.L_x_14601) ;  /* 0x000000000f087348 */ /* 0x000fea0003c00000 */
[----:B------:R0:W1:Y:S02]  /*19050*/  SHFL.IDX P6, R14, R13, R12, R11 ;  /* 0x0000000c0d0e7389 */ /* 0x00006400000c000b */
[----:B01----:R-:W-:Y:S01]  /*19060*/  ENDCOLLECTIVE ;  /* 0x000000000000791b */ /* 0x003fe20003800000 */
.L_x_14601:
        /* <DEDUP_REMOVED lines=14> */
.L_x_14602:
[----:B------:R-:W-:Y:S01]  /*19150*/  IMAD.MOV.U32 R2, RZ, RZ, R14 ;  /* 0x000000ffff027224 */ /* 0x000fe200078e000e */
[----:B------:R-:W-:Y:S06]  /*19160*/  BRA `(.L_x_14603) ;  /* 0xffffffa400087947 */ /* 0x000fec000383ffff */
.L_x_14468:
[----:B0-----:R0:W1:Y:S02]  /*19170*/  SYNCS.PHASECHK.TRANS64.TRYWAIT P0, [R18+URZ+0x32420], R0 ;  /* 0x03242000120075a7 */ /* 0x001064000800017f */
[----:B-1----:R-:W-:Y:S05]  /*19180*/  @!P0 NANOSLEEP.SYNCS 0x989680 ;  /* 0x009896800000895d */ /* 0x002fea0003900000 */
[----:B------:R-:W1:Y:S02]  /*19190*/  @!P0 SYNCS.PHASECHK.TRANS64 P0, [R18+URZ+0x32420], R0 ;  /* 0x03242000120085a7 */ /* 0x000e64000800007f */
[----:B-1----:R-:W-:Y:S05]  /*191a0*/  @!P0 BRA `(.L_x_14468) ;  /* 0xfffffffc00f08947 */ /* 0x002fea000383ffff */
[----:B------:R-:W-:Y:S05]  /*191b0*/  BRA `(.L_x_14604) ;  /* 0xffffffa400807947 */ /* 0x000fea000383ffff */
.L_x_14472:
[----:B0-----:R0:W1:Y:S02]  /*191c0*/  SYNCS.PHASECHK.TRANS64.TRYWAIT P0, [R2+URZ+0x32460], R0 ;  /* 0x03246000020075a7 */ /* 0x001064000800017f */
[----:B-1----:R-:W-:Y:S05]  /*191d0*/  @!P0 NANOSLEEP.SYNCS 0x989680 ;  /* 0x009896800000895d */ /* 0x002fea0003900000 */
[----:B------:R-:W1:Y:S02]  /*191e0*/  @!P0 SYNCS.PHASECHK.TRANS64 P0, [R2+URZ+0x32460], R0 ;  /* 0x03246000020085a7 */ /* 0x000e64000800007f */
[----:B-1----:R-:W-:Y:S05]  /*191f0*/  @!P0 BRA `(.L_x_14472) ;  /* 0xfffffffc00f08947 */ /* 0x002fea000383ffff */
[----:B------:R-:W-:Y:S05]  /*19200*/  BRA `(.L_x_14605) ;  /* 0xffffffa400a47947 */ /* 0x000fea000383ffff */
.L_x_14487:
[----:B-1----:R1:W2:Y:S02]  /*19210*/  SYNCS.PHASECHK.TRANS64.TRYWAIT P0, [R2+URZ+0x32440], R6 ;  /* 0x03244006020075a7 */ /* 0x0022a4000800017f */
[----:B--2---:R-:W-:Y:S05]  /*19220*/  @!P0 NANOSLEEP.SYNCS 0x989680 ;  /* 0x009896800000895d */ /* 0x004fea0003900000 */
[----:B------:R-:W2:Y:S02]  /*19230*/  @!P0 SYNCS.PHASECHK.TRANS64 P0, [R2+URZ+0x32440], R6 ;  /* 0x03244006020085a7 */ /* 0x000ea4000800007f */
[----:B--2---:R-:W-:Y:S05]  /*19240*/  @!P0 BRA `(.L_x_14487) ;  /* 0xfffffffc00f08947 */ /* 0x004fea000383ffff */
[----:B------:R-:W-:Y:S05]  /*19250*/  BRA `(.L_x_14606) ;  /* 0xffffffac00c47947 */ /* 0x000fea000383ffff */
.L_x_14492:
[----:B0-----:R0:W2:Y:S02]  /*19260*/  SYNCS.PHASECHK.TRANS64.TRYWAIT P0, [R2+URZ+0x32460], R6 ;  /* 0x03246006020075a7 */ /* 0x0010a4000800017f */
[----:B--2---:R-:W-:Y:S05]  /*19270*/  @!P0 NANOSLEEP.SYNCS 0x989680 ;  /* 0x009896800000895d */ /* 0x004fea0003900000 */
[----:B------:R-:W2:Y:S02]  /*19280*/  @!P0 SYNCS.PHASECHK.TRANS64 P0, [R2+URZ+0x32460], R6 ;  /* 0x03246006020085a7 */ /* 0x000ea4000800007f */
[----:B--2---:R-:W-:Y:S05]  /*19290*/  @!P0 BRA `(.L_x_14492) ;  /* 0xfffffffc00f08947 */ /* 0x004fea000383ffff */
[----:B------:R-:W-:Y:S05]  /*192a0*/  BRA `(.L_x_14607) ;  /* 0xffffffb000407947 */ /* 0x000fea000383ffff */
.L_x_14503:
[----:B-1----:R1:W2:Y:S02]  /*192b0*/  SYNCS.PHASECHK.TRANS64.TRYWAIT P0, [R2+URZ+0x32440], R3 ;  /* 0x03244003020075a7 */ /* 0x0022a4000800017f */
[----:B--2---:R-:W-:Y:S05]  /*192c0*/  @!P0 NANOSLEEP.SYNCS 0x989680 ;  /* 0x009896800000895d */ /* 0x004fea0003900000 */
[----:B------:R-:W2:Y:S02]  /*192d0*/  @!P0 SYNCS.PHASECHK.TRANS64 P0, [R2+URZ+0x32440], R3 ;  /* 0x03244003020085a7 */ /* 0x000ea4000800007f */
[----:B--2---:R-:W-:Y:S05]  /*192e0*/  @!P0 BRA `(.L_x_14503) ;  /* 0xfffffffc00f08947 */ /* 0x004fea000383ffff */
[----:B------:R-:W-:Y:S05]  /*192f0*/  BRA `(.L_x_14608) ;  /* 0xffffffb8002c7947 */ /* 0x000fea000383ffff */
.L_x_14508:
[----:B--2---:R2:W3:Y:S02]  /*19300*/  SYNCS.PHASECHK.TRANS64.TRYWAIT P0, [R2+URZ+0x32460], R3 ;  /* 0x03246003020075a7 */ /* 0x0044e4000800017f */
[----:B---3--:R-:W-:Y:S05]  /*19310*/  @!P0 NANOSLEEP.SYNCS 0x989680 ;  /* 0x009896800000895d */ /* 0x008fea0003900000 */
[----:B------:R-:W3:Y:S02]  /*19320*/  @!P0 SYNCS.PHASECHK.TRANS64 P0, [R2+URZ+0x32460], R3 ;  /* 0x03246003020085a7 */ /* 0x000ee4000800007f */
[----:B---3--:R-:W-:Y:S05]  /*19330*/  @!P0 BRA `(.L_x_14508) ;  /* 0xfffffffc00f08947 */ /* 0x008fea000383ffff */
[----:B------:R-:W-:Y:S05]  /*19340*/  BRA `(.L_x_14609) ;  /* 0xffffffb800a87947 */ /* 0x000fea000383ffff */
.L_x_14519:
[----:B-1----:R1:W2:Y:S02]  /*19350*/  SYNCS.PHASECHK.TRANS64.TRYWAIT P0, [R3+URZ+0x32440], R2 ;  /* 0x03244002030075a7 */ /* 0x0022a4000800017f */
[----:B--2---:R-:W-:Y:S05]  /*19360*/  @!P0 NANOSLEEP.SYNCS 0x989680 ;  /* 0x009896800000895d */ /* 0x004fea0003900000 */
[----:B------:R-:W2:Y:S02]  /*19370*/  @!P0 SYNCS.PHASECHK.TRANS64 P0, [R3+URZ+0x32440], R2 ;  /* 0x03244002030085a7 */ /* 0x000ea4000800007f */
[----:B--2---:R-:W-:Y:S05]  /*19380*/  @!P0 BRA `(.L_x_14519) ;  /* 0xfffffffc00f08947 */ /* 0x004fea000383ffff */
[----:B------:R-:W-:Y:S05]  /*19390*/  BRA `(.L_x_14610) ;  /* 0xffffffc000787947 */ /* 0x000fea000383ffff */
.L_x_14524:
[----:B--2---:R2:W3:Y:S02]  /*193a0*/  SYNCS.PHASECHK.TRANS64.TRYWAIT P0, [R3+URZ+0x32460], R2 ;  /* 0x03246002030075a7 */ /* 0x0044e4000800017f */
[----:B---3--:R-:W-:Y:S05]  /*193b0*/  @!P0 NANOSLEEP.SYNCS 0x989680 ;  /* 0x009896800000895d */ /* 0x008fea0003900000 */
[----:B------:R-:W3:Y:S02]  /*193c0*/  @!P0 SYNCS.PHASECHK.TRANS64 P0, [R3+URZ+0x32460], R2 ;  /* 0x03246002030085a7 */ /* 0x000ee4000800007f */
[----:B---3--:R-:W-:Y:S05]  /*193d0*/  @!P0 BRA `(.L_x_14524) ;  /* 0xfffffffc00f08947 */ /* 0x008fea000383ffff */
[----:B------:R-:W-:Y:S05]  /*193e0*/  BRA `(.L_x_14611) ;  /* 0xffffffc000f47947 */ /* 0x000fea000383ffff */
.L_x_14536:
        /* <DEDUP_REMOVED lines=9> */
.L_x_14613:
[----:B------:R-:W-:Y:S05]  /*19480*/  BSYNC B0 ;  /* 0x0000000000007941 */ /* 0x000fea0003800000 */
.L_x_14612:
        /* <DEDUP_REMOVED lines=9> */
.L_x_14614:
        /* <DEDUP_REMOVED lines=26> */
.L_x_14615:
        /* <DEDUP_REMOVED lines=8> */
.L_x_14616:
        /* <DEDUP_REMOVED lines=8> */
.L_x_14617:
        /* <DEDUP_REMOVED lines=8> */
.L_x_14618:
        /* <DEDUP_REMOVED lines=8> */
.L_x_14619:
        /* <DEDUP_REMOVED lines=9> */
.L_x_14620:
[----:B------:R-:W-:Y:S01]  /*19950*/  IMAD.MOV.U32 R10, RZ, RZ, R14 ;  /* 0x000000ffff0a7224 */ /* 0x000fe200078e000e */
[----:B------:R-:W-:Y:S06]  /*19960*/  BRA `(.L_x_14621) ;  /* 0xffffffc8003c7947 */ /* 0x000fec000383ffff */
.L_x_14539:
        /* <DEDUP_REMOVED lines=8> */
.L_x_14623:
[----:B------:R-:W-:Y:S05]  /*199f0*/  BSYNC B0 ;  /* 0x0000000000007941 */ /* 0x000fea0003800000 */
.L_x_14622:
        /* <DEDUP_REMOVED lines=10> */
.L_x_14624:
        /* <DEDUP_REMOVED lines=8> */
.L_x_14625:
        /* <DEDUP_REMOVED lines=8> */
.L_x_14626:
        /* <DEDUP_REMOVED lines=8> */
.L_x_14627:
        /* <DEDUP_REMOVED lines=9> */
.L_x_14628:
[----:B------:R-:W-:Y:S01]  /*19cb0*/  IMAD.MOV.U32 R10, RZ, RZ, R14 ;  /* 0x000000ffff0a7224 */ /* 0x000fe200078e000e */
[----:B------:R-:W-:Y:S06]  /*19cc0*/  BRA `(.L_x_14629) ;  /* 0xffffffc800107947 */ /* 0x000fec000383ffff */
.L_x_14541:
[----:B------:R-:W-:Y:S01]  /*19cd0*/  BSSY B0, `(.L_x_14630) ;  /* 0x0000006000007945 */ /* 0x000fe20003800000 */
[----:B------:R-:W-:Y:S01]  /*19ce0*/  PLOP3.LUT P6, PT, P6, PT, PT, 0x8, 0x0 ;  /* 0x000000000000781c */ /* 0x000fe200037ce170 */
[----:B------:R-:W-:-:S12]  /*19cf0*/  IMAD.MOV.U32 R15, RZ, RZ, -0x1 ;  /* 0xffffffffff0f7424 */ /* 0x000fd800078e00ff */
[----:B0-----:R-:W-:Y:S05]  /*19d00*/  WARPSYNC.COLLECTIVE R15, `(.L_x_14631) ;  /* 0x000000000f087348 */ /* 0x001fea0003c00000 */
[----:B------:R-:W-:Y:S01]  /*19d10*/  VOTE.ANY R14, PT, P6 ;  /* 0x00000000000e7806 */ /* 0x000fe200030e0100 */
[----:B0-----:R-:W-:Y:S06]  /*19d20*/  ENDCOLLECTIVE ;  /* 0x000000000000791b */ /* 0x001fec0003800000 */
.L_x_14631:
[----:B------:R-:W-:Y:S05]  /*19d30*/  BSYNC B0 ;  /* 0x0000000000007941 */ /* 0x000fea0003800000 */
.L_x_14630:
        /* <DEDUP_REMOVED lines=10> */
.L_x_14632:
[----:B------:R-:W-:Y:S02]  /*19de0*/  IMAD.MOV.U32 R13, RZ, RZ, R6 ;  /* 0x000000ffff0d7224 */ /* 0x000fe400078e0006 */
[----:B------:R-:W-:-:S07]  /*19df0*/  IMAD.MOV.U32 R4, RZ, RZ, R14 ;  /* 0x000000ffff047224 */ /* 0x000fce00078e000e */
[----:B------:R-:W-:Y:S05]  /*19e00*/  WARPSYNC.COLLECTIVE R15, `(.L_x_14633) ;  /* 0x000000000f087348 */ /* 0x000fea0003c00000 */
[----:B------:R0:W1:Y:S02]  /*19e10*/  SHFL.IDX P6, R14, R13, R12, R11 ;  /* 0x0000000c0d0e7389 */ /* 0x00006400000c000b */
[----:B01----:R-:W-:Y:S01]  /*19e20*/  ENDCOLLECTIVE ;  /* 0x000000000000791b */ /* 0x003fe20003800000 */
.L_x_14633:
[----:B------:R-:W-:Y:S02]  /*19e30*/  IMAD.MOV.U32 R6, RZ, RZ, R14 ;  /* 0x000000ffff067224 */ /* 0x000fe400078e000e */
[----:B------:R-:W-:-:S05]  /*19e40*/  IMAD.IADD R5, R9, 0x1, R16 ;  /* 0x0000000109057824 */ /* 0x000fca00078e0210 */
[----:B------:R1:W-:Y:S01]  /*19e50*/  STL [R1+0xc], R5 ;  /* 0x00000c0501007387 */ /* 0x0003e20000100800 */
[----:B------:R-:W-:Y:S05]  /*19e60*/  BRA `(.L_x_14634) ;  /* 0xffffffc400f07947 */ /* 0x000fea000383ffff */
.L_x_14543:
        /* <DEDUP_REMOVED lines=8> */
.L_x_14636:
[----:B------:R-:W-:Y:S05]  /*19ef0*/  BSYNC B0 ;  /* 0x0000000000007941 */ /* 0x000fea0003800000 */
.L_x_14635:
[----:B------:R-:W-:Y:S01]  /*19f00*/  IMAD.MOV.U32 R2, RZ, RZ, R14 ;  /* 0x000000ffff027224 */ /* 0x000fe200078e000e */
[----:B------:R-:W-:Y:S06]  /*19f10*/  BRA `(.L_x_14637) ;  /* 0xffffffc400dc7947 */ /* 0x000fec000383ffff */
.L_x_14549:
[----:B0-----:R0:W1:Y:S02]  /*19f20*/  SYNCS.PHASECHK.TRANS64.TRYWAIT P0, [R0+URZ+0x32420], R3 ;  /* 0x03242003000075a7 */ /* 0x001064000800017f */
[----:B-1----:R-:W-:Y:S05]  /*19f30*/  @!P0 NANOSLEEP.SYNCS 0x989680 ;  /* 0x009896800000895d */ /* 0x002fea0003900000 */
[----:B------:R-:W1:Y:S02]  /*19f40*/  @!P0 SYNCS.PHASECHK.TRANS64 P0, [R0+URZ+0x32420], R3 ;  /* 0x03242003000085a7 */ /* 0x000e64000800007f */
[----:B-1----:R-:W-:Y:S05]  /*19f50*/  @!P0 BRA `(.L_x_14549) ;  /* 0xfffffffc00f08947 */ /* 0x002fea000383ffff */
[----:B------:R-:W-:Y:S05]  /*19f60*/  BRA `(.L_x_14638) ;  /* 0xffffffd0007c7947 */ /* 0x000fea000383ffff */
.L_x_14550:
        /* <DEDUP_REMOVED lines=11> */
.L_x_14640:
[----:B------:R-:W-:Y:S05]  /*1a020*/  BSYNC B0 ;  /* 0x0000000000007941 */ /* 0x000fea0003800000 */
.L_x_14639:
[----:B------:R-:W-:Y:S05]  /*1a030*/  BRA `(.L_x_14641) ;  /* 0xffffffd000647947 */ /* 0x000fea000383ffff */
.L_x_14553:
[----:B------:R-:W-:Y:S01]  /*1a040*/  BSSY B1, `(.L_x_14642) ;  /* 0x0000006000017945 */ /* 0x000fe20003800000 */
[----:B------:R-:W-:-:S07]  /*1a050*/  IMAD.MOV.U32 R15, RZ, RZ, -0x1 ;  /* 0xffffffffff0f7424 */ /* 0x000fce00078e00ff */
[----:B01----:R-:W-:Y:S05]  /*1a060*/  WARPSYNC.COLLECTIVE R15, `(.L_x_14643) ;  /* 0x000000000f0c7348 */ /* 0x003fea0003c00000 */
[----:B------:R-:W-:Y:S02]  /*1a070*/  ELECT P6, UR62, PT ;  /* 0x00000000003e782f */ /* 0x000fe400038c0000 */
[----:B------:R-:W-:Y:S01]  /*1a080*/  MOV R14, UR62 ;  /* 0x0000003e000e7c02 */ /* 0x000fe20008000f00 */
[----:B01----:R-:W-:Y:S10]  /*1a090*/  ENDCOLLECTIVE ;  /* 0x000000000000791b */ /* 0x003ff40003800000 */
.L_x_14643:
[----:B------:R-:W-:Y:S05]  /*1a0a0*/  BSYNC B1 ;  /* 0x0000000000017941 */ /* 0x000fea0003800000 */
.L_x_14642:
[----:B------:R-:W-:Y:S05]  /*1a0b0*/  BRA `(.L_x_14644) ;  /* 0xffffffd0005c7947 */ /* 0x000fea000383ffff */
.L_x_14555:
[----:B0-----:R0:W1:Y:S02]  /*1a0c0*/  SYNCS.PHASECHK.TRANS64.TRYWAIT P0, [R6+URZ], R5 ;  /* 0x00000005060075a7 */ /* 0x001064000800017f */
[----:B-1----:R-:W-:Y:S05]  /*1a0d0*/  @!P0 NANOSLEEP.SYNCS 0x989680 ;  /* 0x009896800000895d */ /* 0x002fea0003900000 */
[----:B------:R-:W1:Y:S02]  /*1a0e0*/  @!P0 SYNCS.PHASECHK.TRANS64 P0, [R6+URZ], R5 ;  /* 0x00000005060085a7 */ /* 0x000e64000800007f */
[----:B-1----:R-:W-:Y:S05]  /*1a0f0*/  @!P0 BRA `(.L_x_14555) ;  /* 0xfffffffc00f08947 */ /* 0x002fea000383ffff */
[----:B------:R-:W-:Y:S05]  /*1a100*/  BRA `(.L_x_14645) ;  /* 0xffffffd000947947 */ /* 0x000fea000383ffff */
.L_x_14556:
[----:B-1----:R1:W2:Y:S02]  /*1a110*/  SYNCS.PHASECHK.TRANS64.TRYWAIT P0, [R7+URZ], R2 ;  /* 0x00000002070075a7 */ /* 0x0022a4000800017f */
[----:B--2---:R-:W-:Y:S05]  /*1a120*/  @!P0 NANOSLEEP.SYNCS 0x989680 ;  /* 0x009896800000895d */ /* 0x004fea0003900000 */
[----:B------:R-:W2:Y:S02]  /*1a130*/  @!P0 SYNCS.PHASECHK.TRANS64 P0, [R7+URZ], R2 ;  /* 0x00000002070085a7 */ /* 0x000ea4000800007f */
[----:B--2---:R-:W-:Y:S05]  /*1a140*/  @!P0 BRA `(.L_x_14556) ;  /* 0xfffffffc00f08947 */ /* 0x004fea000383ffff */
[----:B------:R-:W-:Y:S05]  /*1a150*/  BRA `(.L_x_14646) ;  /* 0xffffffd000887947 */ /* 0x000fea000383ffff */
.L_x_14558:
[----:B--2---:R2:W3:Y:S02]  /*1a160*/  SYNCS.PHASECHK.TRANS64.TRYWAIT P0, [R4+URZ], R5 ;  /* 0x00000005040075a7 */ /* 0x0044e4000800017f */
[----:B---3--:R-:W-:Y:S05]  /*1a170*/  @!P0 NANOSLEEP.SYNCS 0x989680 ;  /* 0x009896800000895d */ /* 0x008fea0003900000 */
[----:B------:R-:W3:Y:S02]  /*1a180*/  @!P0 SYNCS.PHASECHK.TRANS64 P0, [R4+URZ], R5 ;  /* 0x00000005040085a7 */ /* 0x000ee4000800007f */
[----:B---3--:R-:W-:Y:S05]  /*1a190*/  @!P0 BRA `(.L_x_14558) ;  /* 0xfffffffc00f08947 */ /* 0x008fea000383ffff */
[----:B------:R-:W-:Y:S05]  /*1a1a0*/  BRA `(.L_x_14647) ;  /* 0xffffffd0008c7947 */ /* 0x000fea000383ffff */
.L_x_14648:
        /* <DEDUP_REMOVED lines=13> */
.L_x_15207:


//--------------------- .text._ZN7cutlass13device_kernelIN5flash11enable_sm90INS1_16FlashAttnFwdSm90INS1_25CollectiveMainloopFwdSm90ILi2EN4cute5tupleIJNS5_1CILi1EEES8_S8_EEENS6_IJNS7_ILi128EEENS7_ILi96EEENS7_ILi64EEEEEELi256ENS_6half_tEfNS_4arch4Sm90ELb1ELb0ELb1ELb1ELb0ELb1ELb1ELb1ELb0ELb1ELb1ELb0EEENS1_21CollectiveEpilogueFwdINS6_IJSA_NS7_ILi256EEESB_EEES9_SE_SG_Li256ELb1ELb1ELb1ELb0EEENS1_36VarlenDynamicPersistentTileSchedulerILi128ELi96ELi256ELi128ELb1ELb1ELb1ELb1ELb1ELb1EEEEEEEEEvNT_6ParamsE --------------------------
	.section	.text._ZN7cutlass13device_kernelIN5flash11enable_sm90INS1_16FlashAttnFwdSm90INS1_25CollectiveMainloopFwdSm90ILi2EN4cute5tupleIJNS5_1CILi1EEES8_S8_EEENS6_IJNS7_ILi128EEENS7_ILi96EEENS7_ILi64EEEEEELi256ENS_6half_tEfNS_4arch4Sm90ELb1ELb0ELb1ELb1ELb0ELb1ELb1ELb1ELb0ELb1ELb1ELb0EEENS1_21CollectiveEpilogueFwdINS6_IJSA_NS7_ILi256EEESB_EEES9_SE_SG_Li256ELb1ELb1ELb1ELb0EEENS1_36VarlenDynamicPersistentTileSchedulerILi128ELi96ELi256ELi128ELb1ELb1ELb1ELb1ELb1ELb1EEEEEEEEEvNT_6ParamsE,"ax",@progbits
	.align	128
.text._ZN7cutlass13device_kernelIN5flash11enable_sm90INS1_16FlashAttnFwdSm90INS1_25CollectiveMainloopFwdSm90ILi2EN4cute5tupleIJNS5_1CILi1EEES8_S8_EEENS6_IJNS7_ILi128EEENS7_ILi96EEENS7_ILi64EEEEEELi256ENS_6half_tEfNS_4arch4Sm90ELb1ELb0ELb1ELb1ELb0ELb1ELb1ELb1ELb0ELb1ELb1ELb0EEENS1_21CollectiveEpilogueFwdINS6_IJSA_NS7_ILi256EEESB_EEES9_SE_SG_Li256ELb1ELb1ELb1ELb0EEENS1_36VarlenDynamicPersistentTileSchedulerILi128ELi96ELi256ELi128ELb1ELb1ELb1ELb1ELb1ELb1EEEEEEEEEvNT_6ParamsE:
        .type           _ZN7cutlass13device_kernelIN5flash11enable_sm90INS1_16FlashAttnFwdSm90INS1_25CollectiveMainloopFwdSm90ILi2EN4cute5tupleIJNS5_1CILi1EEES8_S8_EEENS6_IJNS7_ILi128EEENS7_ILi96EEENS7_ILi64EEEEEELi256ENS_6half_tEfNS_4arch4Sm90ELb1ELb0ELb1ELb1ELb0ELb1ELb1ELb1ELb0ELb1ELb1ELb0EEENS1_21CollectiveEpilogueFwdINS6_IJSA_NS7_ILi256EEESB_EEES9_SE_SG_Li256ELb1ELb1ELb1ELb0EEENS1_36VarlenDynamicPersistentTileSchedulerILi128ELi96ELi256ELi128ELb1ELb1ELb1ELb1ELb1ELb1EEEEEEEEEvNT_6ParamsE,@function
        .size           _ZN7cutlass13device_kernelIN5flash11enable_sm90INS1_16FlashAttnFwdSm90INS1_25CollectiveMainloopFwdSm90ILi2EN4cute5tupleIJNS5_1CILi1EEES8_S8_EEENS6_IJNS7_ILi128EEENS7_ILi96EEENS7_ILi64EEEEEELi256ENS_6half_tEfNS_4arch4Sm90ELb1ELb0ELb1ELb1ELb0ELb1ELb1ELb1ELb0ELb1ELb1ELb0EEENS1_21CollectiveEpilogueFwdINS6_IJSA_NS7_ILi256EEESB_EEES9_SE_SG_Li256ELb1ELb1ELb1ELb0EEENS1_36VarlenDynamicPersistentTileSchedulerILi128ELi96ELi256ELi128ELb1ELb1ELb1ELb1ELb1ELb1EEEEEEEEEvNT_6ParamsE,(.L_x_15208 - _ZN7cutlass13device_kernelIN5flash11enable_sm90INS1_16FlashAttnFwdSm90INS1_25CollectiveMainloopFwdSm90ILi2EN4cute5tupleIJNS5_1CILi1EEES8_S8_EEENS6_IJNS7_ILi128EEENS7_ILi96EEENS7_ILi64EEEEEELi256ENS_6half_tEfNS_4arch4Sm90ELb1ELb0ELb1ELb1ELb0ELb1ELb1ELb1ELb0ELb1ELb1ELb0EEENS1_21CollectiveEpilogueFwdINS6_IJSA_NS7_ILi256EEESB_EEES9_SE_SG_Li256ELb1ELb1ELb1ELb0EEENS1_36VarlenDynamicPersistentTileSchedulerILi128ELi96ELi256ELi128ELb1ELb1ELb1ELb1ELb1ELb1EEEEEEEEEvNT_6ParamsE)
        .other          _ZN7cutlass13device_kernelIN5flash11enable_sm90INS1_16FlashAttnFwdSm90INS1_25CollectiveMainloopFwdSm90ILi2EN4cute5tupleIJNS5_1CILi1EEES8_S8_EEENS6_IJNS7_ILi128EEENS7_ILi96EEENS7_ILi64EEEEEELi256ENS_6half_tEfNS_4arch4Sm90ELb1ELb0ELb1ELb1ELb0ELb1ELb1ELb1ELb0ELb1ELb1ELb0EEENS1_21CollectiveEpilogueFwdINS6_IJSA_NS7_ILi256EEESB_EEES9_SE_SG_Li256ELb1ELb1ELb1ELb0EEENS1_36VarlenDynamicPersistentTileSchedulerILi128ELi96ELi256ELi128ELb1ELb1ELb1ELb1ELb1ELb1EEEEEEEEEvNT_6ParamsE,@"STO_CUDA_ENTRY STV_DEFAULT"
_ZN7cutlass13device_kernelIN5flash11enable_sm90INS1_16FlashAttnFwdSm90INS1_25CollectiveMainloopFwdSm90ILi2EN4cute5tupleIJNS5_1CILi1EEES8_S8_EEENS6_IJNS7_ILi128EEENS7_ILi96EEENS7_ILi64EEEEEELi256ENS_6half_tEfNS_4arch4Sm90ELb1ELb0ELb1ELb1ELb0ELb1ELb1ELb1ELb0ELb1ELb1ELb0EEENS1_21CollectiveEpilogueFwdINS6_IJSA_NS7_ILi256EEESB_EEES9_SE_SG_Li256ELb1ELb1ELb1ELb0EEENS1_36VarlenDynamicPersistentTileSchedulerILi128ELi96ELi256ELi128ELb1ELb1ELb1ELb1ELb1ELb1EEEEEEEEEvNT_6ParamsE:
        /* <DEDUP_REMOVED lines=24> */
.L_x_14650:
[----:B------:R-:W-:Y:S05]  /*0180*/  BSYNC B0 ;  /* 0x0000000000007941 */ /* 0x000fea0003800000 */
.L_x_14649:
        /* <DEDUP_REMOVED lines=43> */
.L_x_14651:
        /* <DEDUP_REMOVED lines=22> */
.L_x_14652:
        /* <DEDUP_REMOVED lines=18> */
.L_x_14653:
        /* <DEDUP_REMOVED lines=22> */
.L_x_14654:
        /* <DEDUP_REMOVED lines=22> */
.L_x_14655:
        /* <DEDUP_REMOVED lines=8> */
.L_x_14658:
[----:B------:R-:W-:-:S08]  /*0a00*/  NOP ;  /* 0x0000000000007918 */ /* 0x000fd00000000000 */
[----:B------:R-:W0:Y:S02]  /*0a10*/  USETMAXREG.TRY_ALLOC.CTAPOOL UP0, 0xf0 ;  /* 0x000000f0000079c8 */ /* 0x000e240008000600 */
[----:B0-----:R-:W-:-:S13]  /*0a20*/  PLOP3.LUT P0, PT, PT, PT, UP0, 0x80, 0x0 ;  /* 0x000000000000781c */ /* 0x001fda0003f0f008 */
[----:B------:R-:W-:Y:S05]  /*0a30*/  @!P0 BRA `(.L_x_14658) ;  /* 0xfffffffc00f08947 */ /* 0x000fea000383ffff */
[----:B------:R-:W2:Y:S01]  /*0a40*/  LDL.LU R0, [R1+0x48] ;  /* 0x0000480001007983 */ /* 0x000ea20000300800 */
[----:B------:R-:W-:Y:S01]  /*0a50*/  SHF.R.U32.HI R2, RZ, 0x7, R6 ;  /* 0x00000007ff027819 */ /* 0x000fe20000011606 */
[----:B------:R-:W0:Y:S01]  /*0a60*/  S2UR UR5, SR_CgaCtaId ;  /* 0x00000000000579c3 */ /* 0x000e220000008800 */
[----:B------:R-:W-:-:S07]  /*0a70*/  UMOV UR4, 0x400 ;  /* 0x0000040000047882 */ /* 0x000fce0000000000 */
[----:B------:R-:W-:Y:S06]  /*0a80*/  BAR.ARV 0x8, 0x180 ;  /* 0x0206000000007b1d */ /* 0x000fec0000002000 */
[----:B------:R-:W-:-:S13]  /*0a90*/  ISETP.NE.AND P0, PT, R2, 0x1, PT ;  /* 0x000000010200780c */ /* 0x000fda0003f05270 */
[----:B------:R-:W-:Y:S06]  /*0aa0*/  @!P0 BAR.ARV 0x9, 0x100 ;  /* 0x0244000000008b1d */ /* 0x000fec0000002000 */
[----:B0-----:R-:W-:Y:S02]  /*0ab0*/  ULEA UR4, UR5, UR4, 0x18 ;  /* 0x0000000405047291 */ /* 0x001fe4000f8ec03f */
[----:B------:R-:W-:Y:S04]  /*0ac0*/  BAR.SYNC.DEFER_BLOCKING 0x5, 0x180 ;  /* 0x0146000000007b1d */ /* 0x000fe80000010000 */
[----:B------:R-:W-:-:S02]  /*0ad0*/  IMAD.U32 R19, RZ, RZ, UR4 ;  /* 0x00000004ff137e24 */ /* 0x000fc4000f8e00ff */
[----:B------:R-:W-:-:S03]  /*0ae0*/  ULDC UR4, c[0x0][0xd3c] ;  /* 0x00034f0000047ab9 */ /* 0x000fc60000000800 */
[----:B------:R-:W0:Y:S01]  /*0af0*/  LDS.128 R12, [R19+0x324d0] ;  /* 0x0324d000130c7984 */ /* 0x000e220000000c00 */
[----:B------:R-:W-:Y:S06]  /*0b00*/  BAR.ARV 0x4, 0x180 ;  /* 0x0106000000007b1d */ /* 0x000fec0000002000 */
[----:B--2---:R-:W-:-:S04]  /*0b10*/  LOP3.LUT R0, R0, 0xfffffffb, RZ, 0xc0, !PT ;  /* 0xfffffffb00007812 */ /* 0x004fc800078ec0ff */
[----:B------:R-:W-:Y:S02]  /*0b20*/  @P0 LOP3.LUT R0, R0, 0x4, RZ, 0xfc, !PT ;  /* 0x0000000400000812 */ /* 0x000fe400078efcff */
[----:B0-----:R-:W-:-:S03]  /*0b30*/  ISETP.GE.AND P0, PT, R15, UR4, PT ;  /* 0x000000040f007c0c */ /* 0x001fc6000bf06270 */
[----:B------:R0:W-:Y:S10]  /*0b40*/  STL [R1+0x48], R0 ;  /* 0x0000480001007387 */ /* 0x0001f40000100800 */
[----:B0-----:R-:W-:Y:S05]  /*0b50*/  @P0 BRA `(.L_x_14659) ;  /* 0x0000022000f40947 */ /* 0x001fea0003800000 */
[----:B------:R-:W-:Y:S01]  /*0b60*/  VIADD R6, R6, 0xffffff80 ;  /* 0xffffff8006067836 */ /* 0x000fe20000000000 */
[----:B------:R-:W-:Y:S01]  /*0b70*/  ULOP3.LUT UR37, UR36, 0x1, URZ, 0xfc, !UPT ;  /* 0x0000000124257892 */ /* 0x000fe2000f8efc3f */
[----:B------:R-:W-:Y:S02]  /*0b80*/  IMAD.MOV.U32 R18, RZ, RZ, RZ ;  /* 0x000000ffff127224 */ /* 0x000fe400078e00ff */
[----:B------:R-:W-:Y:S01]  /*0b90*/  IMAD.MOV.U32 R202, RZ, RZ, RZ ;  /* 0x000000ffffca7224 */ /* 0x000fe200078e00ff */
[----:B------:R-:W-:Y:S01]  /*0ba0*/  SHF.R.S32.HI R3, RZ, 0x1f, R6 ;  /* 0x0000001fff037819 */ /* 0x000fe20000011406 */
[----:B------:R-:W-:-:S03]  /*0bb0*/  IMAD.MOV.U32 R23, RZ, RZ, RZ ;  /* 0x000000ffff177224 */ /* 0x000fc600078e00ff */
        /* <DEDUP_REMOVED lines=14> */
[----:B------:R-:W-:Y:S02]  /*0ca0*/  SHF.R.S32.HI R8, RZ, 0x1f, R10 ;  /* 0x0000001fff087819 */ /* 0x000fe4000001140a */
[----:B------:R-:W-:Y:S02]  /*0cb0*/  LEA.HI R9, R9, R21, RZ, 0x5 ;  /* 0x0000001509097211 */ /* 0x000fe400078f28ff */
[----:B------:R-:W-:Y:S02]  /*0cc0*/  LEA.HI R8, R8, R11, RZ, 0x3 ;  /* 0x0000000b08087211 */ /* 0x000fe400078f18ff */
[----:B------:R-:W-:Y:S02]  /*0cd0*/  LOP3.LUT R4, R4, 0x1ffffffe, RZ, 0xc0, !PT ;  /* 0x1ffffffe04047812 */ /* 0x000fe400078ec0ff */
[----:B------:R-:W-:Y:S01]  /*0ce0*/  LOP3.LUT R12, R8, 0xfffffff8, RZ, 0xc0, !PT ;  /* 0xfffffff8080c7812 */ /* 0x000fe200078ec0ff */
[----:B------:R-:W-:Y:S01]  /*0cf0*/  IMAD.IADD R8, R5, 0x1, -R0 ;  /* 0x0000000105087824 */ /* 0x000fe200078e0a00 */
[-C--:B------:R-:W-:Y:S01]  /*0d00*/  LEA.HI R0, R3, R6.reuse, RZ, 0x5 ;  /* 0x0000000603007211 */ /* 0x080fe200078f28ff */
[----:B------:R-:W-:Y:S01]  /*0d10*/  IMAD.IADD R4, R7, 0x1, -R4 ;  /* 0x0000000107047824 */ /* 0x000fe200078e0a04 */
[----:B------:R-:W-:Y:S01]  /*0d20*/  LEA.HI R3, R3, R6, RZ, 0x3 ;  /* 0x0000000603037211 */ /* 0x000fe200078f18ff */
[----:B------:R-:W-:Y:S01]  /*0d30*/  IMAD.IADD R12, R11, 0x1, -R12 ;  /* 0x000000010b0c7824 */ /* 0x000fe200078e0a0c */
[----:B------:R-:W-:-:S02]  /*0d40*/  SHF.R.S32.HI R9, RZ, 0x5, R9 ;  /* 0x00000005ff097819 */ /* 0x000fc40000011409 */
[----:B------:R-:W-:Y:S02]  /*0d50*/  LOP3.LUT R7, R3, 0xfffffff8, RZ, 0xc0, !PT ;  /* 0xfffffff803077812 */ /* 0x000fe400078ec0ff */
[----:B------:R-:W-:Y:S01]  /*0d60*/  LOP3.LUT R5, R2, 0x3fffff0, RZ, 0xc0, !PT ;  /* 0x03fffff002057812 */ /* 0x000fe200078ec0ff */
[----:B------:R-:W-:Y:S01]  /*0d70*/  IMAD R9, R9, 0x10, R12 ;  /* 0x0000001009097824 */ /* 0x000fe200078e020c */
[----:B------:R-:W-:Y:S01]  /*0d80*/  LOP3.LUT R3, R22, 0xfffffffc, RZ, 0xc0, !PT ;  /* 0xfffffffc16037812 */ /* 0x000fe200078ec0ff */
[----:B------:R-:W-:Y:S01]  /*0d90*/  IMAD.MOV.U32 R2, RZ, RZ, RZ ;  /* 0x000000ffff027224 */ /* 0x000fe200078e00ff */
[----:B------:R-:W-:Y:S01]  /*0da0*/  SHF.R.S32.HI R22, RZ, 0x2, R22 ;  /* 0x00000002ff167819 */ /* 0x000fe20000011416 */
[----:B------:R-:W-:Y:S01]  /*0db0*/  IMAD R20, R8, 0x40, R9 ;  /* 0x0000004008147824 */ /* 0x000fe200078e0209 */
[----:B------:R-:W-:Y:S01]  /*0dc0*/  SHF.R.S32.HI R16, RZ, 0x5, R0 ;  /* 0x00000005ff107819 */ /* 0x000fe20000011400 */
[----:B------:R-:W-:Y:S01]  /*0dd0*/  IMAD.IADD R5, R6, 0x1, -R5 ;  /* 0x0000000106057824 */ /* 0x000fe200078e0a05 */
[----:B------:R-:W-:Y:S01]  /*0de0*/  IADD3 R9, R22, 0x40, RZ ;  /* 0x0000004016097810 */ /* 0x000fe20007ffe0ff */
[C---:B------:R-:W-:Y:S01]  /*0df0*/  IMAD.IADD R3, R6.reuse, 0x1, -R3 ;  /* 0x0000000106037824 */ /* 0x040fe200078e0a03 */
[----:B------:R-:W-:Y:S01]  /*0e00*/  IADD3 R228, R6, -R7, RZ ;  /* 0x8000000706e47210 */ /* 0x000fe20007ffe0ff */
[----:B------:R-:W-:Y:S01]  /*0e10*/  IMAD R5, R16, 0x10, R5 ;  /* 0x0000001010057824 */ /* 0x000fe200078e0205 */
[----:B------:R-:W-:Y:S01]  /*0e20*/  SHF.R.S32.HI R8, RZ, 0x1f, R9 ;  /* 0x0000001fff087819 */ /* 0x000fe20000011409 */
[----:B------:R0:W-:Y:S01]  /*0e30*/  STL [R1+0x64], R16 ;  /* 0x0000641001007387 */ /* 0x0001e20000100800 */
[----:B------:R-:W-:Y:S01]  /*0e40*/  LEA.HI R0, R3, R3, RZ, 0x1 ;  /* 0x0000000303007211 */ /* 0x000fe200078f08ff */
[----:B------:R-:W-:Y:S01]  /*0e50*/  IMAD R11, R5, 0x8, R4 ;  /* 0x00000008050b7824 */ /* 0x000fe200078e0204 */
[----:B------:R-:W-:Y:S01]  /*0e60*/  LEA.HI R8, R8, R9, RZ, 0x3 ;  /* 0x0000000908087211 */ /* 0x000fe200078f18ff */
[----:B------:R-:W-:Y:S01]  /*0e70*/  IMAD.SHL.U32 R228, R228, 0x8, RZ ;  /* 0x00000008e4e47824 */ /* 0x000fe200078e00ff */
[----:B------:R-:W-:Y:S01]  /*0e80*/  SHF.R.S32.HI R4, RZ, 0x1f, R22 ;  /* 0x0000001fff047819 */ /* 0x000fe20000011416 */
[----:B------:R-:W-:Y:S01]  /*0e90*/  IMAD.SHL.U32 R4, R9, 0x40, RZ ;  /* 0x0000004009047824 */ /* 0x000fe200078e00ff */
[----:B------:R-:W-:Y:S01]  /*0ea0*/  LOP3.LUT R0, R0, 0x1ffffffe, RZ, 0xc0, !PT ;  /* 0x1ffffffe00007812 */ /* 0x000fe200078ec0ff */
[----:B------:R-:W-:Y:S01]  /*0eb0*/  IMAD.SHL.U32 R8, R8, 0x40, RZ ;  /* 0x0000004008087824 */ /* 0x000fe200078e00ff */
[----:B------:R-:W-:Y:S01]  /*0ec0*/  LOP3.LUT R10, R10, 0x7ffffffc, RZ, 0xc0, !PT ;  /* 0x7ffffffc0a0a7812 */ /* 0x000fe200078ec0ff */
[C---:B------:R-:W-:Y:S01]  /*0ed0*/  IMAD.SHL.U32 R200, R3.reuse, 0x4, RZ ;  /* 0x0000000403c87824 */ /* 0x040fe200078e00ff */
[----:B------:R-:W-:Y:S01]  /*0ee0*/  STL [R1+0x198], R20 ;  /* 0x0001981401007387 */ /* 0x000fe20000100800 */
[----:B------:R-:W-:-:S02]  /*0ef0*/  IMAD.IADD R0, R3, 0x1, -R0 ;  /* 0x0000000103007824 */ /* 0x000fc400078e0a00 */
[----:B0-----:R-:W-:Y:S01]  /*0f00*/  IMAD.SHL.U32 R16, R3, 0x8, RZ ;  /* 0x0000000803107824 */ /* 0x001fe200078e00ff */
[----:B------:R-:W-:Y:S01]  /*0f10*/  LOP3.LUT R3, R4, 0x1c0, RZ, 0xc0, !PT ;  /* 0x000001c004037812 */ /* 0x000fe200078ec0ff */
[----:B------:R-:W-:Y:S01]  /*0f20*/  IMAD.IADD R10, R21, 0x1, -R10 ;  /* 0x00000001150a7824 */ /* 0x000fe200078e0a0a */
[----:B------:R-:W-:Y:S01]  /*0f30*/  SHF.R.S32.HI R4, RZ, 0x1f, R228 ;  /* 0x0000001fff047819 */ /* 0x000fe200000114e4 */
[----:B------:R-:W-:Y:S01]  /*0f40*/  STL [R1+0x8c], RZ ;  /* 0x00008cff01007387 */ /* 0x000fe20000100800 */
[----:B------:R-:W-:Y:S01]  /*0f50*/  LOP3.LUT R4, R8, 0xfffffe00, RZ, 0xc0, !PT ;  /* 0xfffffe0008047812 */ /* 0x000fe200078ec0ff */
[C---:B------:R-:W-:Y:S01]  /*0f60*/  VIADD R8, R228.reuse, 0x80 ;  /* 0x00000080e4087836 */ /* 0x040fe20000000000 */
[----:B------:R-:W-:Y:S01]  /*0f70*/  SHF.R.U32.HI R9, RZ, 0x3, R3 ;  /* 0x00000003ff097819 */ /* 0x000fe20000011603 */
[----:B------:R-:W-:Y:S01]  /*0f80*/  VIADD R12, R228, 0x40 ;  /* 0x00000040e40c7836 */ /* 0x000fe20000000000 */
[----:B------:R-:W-:Y:S01]  /*0f90*/  LOP3.LUT R3, R3, 0x38, R16, 0xf8, !PT ;  /* 0x0000003803037812 */ /* 0x000fe200078ef810 */
[----:B------:R0:W-:Y:S01]  /*0fa0*/  STL [R1+0x68], R4 ;  /* 0x0000680401007387 */ /* 0x0001e20000100800 */
[----:B------:R-:W-:Y:S01]  /*0fb0*/  SHF.L.U32 R45, R10, 0x1, RZ ;  /* 0x000000010a2d7819 */ /* 0x000fe200000006ff */
[----:B------:R-:W-:Y:S01]  /*0fc0*/  IMAD.MOV.U32 R7, RZ, RZ, R15 ;  /* 0x000000ffff077224 */ /* 0x000fe200078e000f */
[----:B------:R-:W-:Y:S01]  /*0fd0*/  SHF.R.S32.HI R12, RZ, 0x1f, R12 ;  /* 0x0000001fff0c7819 */ /* 0x000fe2000001140c */
[----:B------:R-:W-:Y:S01]  /*0fe0*/  IMAD.MOV.U32 R6, RZ, RZ, R14 ;  /* 0x000000ffff067224 */ /* 0x000fe200078e000e */
[C---:B------:R-:W-:Y:S01]  /*0ff0*/  IADD3 R36, R45.reuse, 0x48, RZ ;  /* 0x000000482d247810 */ /* 0x040fe20007ffe0ff */
[C---:B------:R-:W-:Y:S01]  /*1000*/  VIADD R44, R45.reuse, 0x8 ;  /* 0x000000082d2c7836 */ /* 0x040fe20000000000 */
[----:B------:R-:W-:Y:S01]  /*1010*/  STL [R1+0x5c], R45 ;  /* 0x00005c2d01007387 */ /* 0x000fe20000100800 */
[C---:B------:R-:W-:Y:S01]  /*1020*/  VIADD R43, R45.reuse, 0x10 ;  /* 0x000000102d2b7836 */ /* 0x040fe20000000000 */
[C---:B------:R-:W-:Y:S01]  /*1030*/  IADD3 R25, R45.reuse, 0xa0, RZ ;  /* 0x000000a02d197810 */ /* 0x040fe20007ffe0ff */
[C---:B------:R-:W-:Y:S01]  /*1040*/  VIADD R42, R45.reuse, 0x18 ;  /* 0x000000182d2a7836 */ /* 0x040fe20000000000 */
[----:B0-----:R-:W-:Y:S01]  /*1050*/  LOP3.LUT R4, R4, R3, R9, 0xf6, !PT ;  /* 0x0000000304047212 */ /* 0x001fe200078ef609 */
[----:B------:R-:W-:Y:S01]  /*1060*/  VIADD R41, R45, 0x20 ;  /* 0x000000202d297836 */ /* 0x000fe20000000000 */
[----:B------:R-:W-:Y:S01]  /*1070*/  SHF.R.S32.HI R9, RZ, 0x1f, R8 ;  /* 0x0000001fff097819 */ /* 0x000fe20000011408 */
[----:B------:R-:W-:-:S02]  /*1080*/  IMAD.SHL.U32 R8, R11, 0x8, RZ ;  /* 0x000000080b087824 */ /* 0x000fc400078e00ff */
[----:B------:R-:W-:Y:S01]  /*1090*/  IMAD R3, R4, 0x2, R19 ;  /* 0x0000000204037824 */ /* 0x000fe200078e0213 */
[----:B------:R-:W-:Y:S01]  /*10a0*/  SHF.R.S32.HI R4, RZ, 0x1f, R44 ;  /* 0x0000001fff047819 */ /* 0x000fe2000001142c */
[C---:B------:R-:W-:Y:S01]  /*10b0*/  VIADD R40, R45.reuse, 0x28 ;  /* 0x000000282d287836 */ /* 0x040fe20000000000 */
[----:B------:R-:W-:Y:S01]  /*10c0*/  STL [R1+0x19c], R8 ;  /* 0x00019c0801007387 */ /* 0x000fe20000100800 */
[C---:B------:R-:W-:Y:S02]  /*10d0*/  VIADD R39, R45.reuse, 0x30 ;  /* 0x000000302d277836 */ /* 0x040fe40000000000 */
[C---:B------:R-:W-:Y:S01]  /*10e0*/  VIADD R38, R45.reuse, 0x38 ;  /* 0x000000382d267836 */ /* 0x040fe20000000000 */
[----:B------:R0:W-:Y:S01]  /*10f0*/  STL [R1+0x194], R3 ;  /* 0x0001940301007387 */ /* 0x0001e20000100800 */
[C---:B------:R-:W-:Y:S02]  /*1100*/  VIADD R37, R45.reuse, 0x40 ;  /* 0x000000402d257836 */ /* 0x040fe40000000000 */
[C---:B------:R-:W-:Y:S01]  /*1110*/  VIADD R35, R45.reuse, 0x50 ;  /* 0x000000502d237836 */ /* 0x040fe20000000000 */
[----:B------:R-:W-:Y:S01]  /*1120*/  STL [R1+0x10c], R44 ;  /* 0x00010c2c01007387 */ /* 0x000fe20000100800 */
[----:B------:R-:W-:-:S02]  /*1130*/  VIADD R34, R45, 0x58 ;  /* 0x000000582d227836 */ /* 0x000fc40000000000 */
[C---:B------:R-:W-:Y:S01]  /*1140*/  VIADD R33, R45.reuse, 0x60 ;  /* 0x000000602d217836 */ /* 0x040fe20000000000 */
[----:B------:R1:W-:Y:S01]  /*1150*/  STL [R1+0x108], R43 ;  /* 0x0001082b01007387 */ /* 0x0003e20000100800 */
[C---:B------:R-:W-:Y:S01]  /*1160*/  VIADD R32, R45.reuse, 0x68 ;  /* 0x000000682d207836 */ /* 0x040fe20000000000 */
[C---:B0-----:R-:W-:Y:S01]  /*1170*/  IADD3 R3, R45.reuse, 0xf8, RZ ;  /* 0x000000f82d037810 */ /* 0x041fe20007ffe0ff */
[C---:B------:R-:W-:Y:S01]  /*1180*/  VIADD R31, R45.reuse, 0x70 ;  /* 0x000000702d1f7836 */ /* 0x040fe20000000000 */
[----:B------:R-:W-:Y:S01]  /*1190*/  STL [R1+0x104], R42 ;  /* 0x0001042a01007387 */ /* 0x000fe20000100800 */
[C---:B------:R-:W-:Y:S02]  /*11a0*/  VIADD R30, R45.reuse, 0x78 ;  /* 0x000000782d1e7836 */ /* 0x040fe40000000000 */
[C---:B------:R-:W-:Y:S01]  /*11b0*/  VIADD R29, R45.reuse, 0x80 ;  /* 0x000000802d1d7836 */ /* 0x040fe20000000000 */
[----:B------:R0:W-:Y:S01]  /*11c0*/  STL [R1+0x100], R41 ;  /* 0x0001002901007387 */ /* 0x0001e20000100800 */
[C---:B------:R-:W-:Y:S01]  /*11d0*/  VIADD R28, R45.reuse, 0x88 ;  /* 0x000000882d1c7836 */ /* 0x040fe20000000000 */
[----:B-1----:R-:W-:Y:S01]  /*11e0*/  SHF.R.S32.HI R43, RZ, 0x1f, R43 ;  /* 0x0000001fff2b7819 */ /* 0x002fe2000001142b */
[C---:B------:R-:W-:Y:S01]  /*11f0*/  VIADD R27, R45.reuse, 0x90 ;  /* 0x000000902d1b7836 */ /* 0x040fe20000000000 */
[----:B------:R1:W-:Y:S01]  /*1200*/  STL [R1+0xfc], R40 ;  /* 0x0000fc2801007387 */ /* 0x0003e20000100800 */
[----:B------:R-:W-:-:S02]  /*1210*/  VIADD R26, R45, 0x98 ;  /* 0x000000982d1a7836 */ /* 0x000fc40000000000 */
[C---:B------:R-:W-:Y:S01]  /*1220*/  VIADD R24, R45.reuse, 0xa8 ;  /* 0x000000a82d187836 */ /* 0x040fe20000000000 */
[----:B------:R-:W-:Y:S01]  /*1230*/  STL [R1+0xf8], R39 ;  /* 0x0000f82701007387 */ /* 0x000fe20000100800 */
[C---:B------:R-:W-:Y:S01]  /*1240*/  VIADD R21, R45.reuse, 0xb0 ;  /* 0x000000b02d157836 */ /* 0x040fe20000000000 */
[----:B0-----:R-:W-:Y:S01]  /*1250*/  SHF.R.S32.HI R41, RZ, 0x1f, R41 ;  /* 0x0000001fff297819 */ /* 0x001fe20000011429 */
[C---:B------:R-:W-:Y:S01]  /*1260*/  VIADD R15, R45.reuse, 0xb8 ;  /* 0x000000b82d0f7836 */ /* 0x040fe20000000000 */
[----:B------:R0:W-:Y:S01]  /*1270*/  STL [R1+0xf4], R38 ;  /* 0x0000f42601007387 */ /* 0x0001e20000100800 */
[----:B------:R-:W-:Y:S01]  /*1280*/  IMAD.MOV.U32 R5, RZ, RZ, R13 ;  /* 0x000000ffff057224 */ /* 0x000fe200078e000d */
        /* <DEDUP_REMOVED lines=10> */
[C---:B------:R-:W-:Y:S01]  /*1330*/  VIADD R9, R45.reuse, 0xe8 ;  /* 0x000000e82d097836 */ /* 0x040fe20000000000 */
[----:B-1----:R-:W-:Y:S01]  /*1340*/  SHF.R.S32.HI R37, RZ, 0x1f, R37 ;  /* 0x0000001fff257819 */ /* 0x002fe20000011425 */
[----:B------:R-:W-:Y:S01]  /*1350*/  VIADD R8, R45, 0xf0 ;  /* 0x000000f02d087836 */ /* 0x000fe20000000000 */
[----:B------:R1:W-:Y:S01]  /*1360*/  STL [R1+0xe4], R34 ;  /* 0x0000e42201007387 */ /* 0x0003e20000100800 */
[----:B------:R-:W-:-:S02]  /*1370*/  IMAD R0, R0, 0x8, R20 ;  /* 0x0000000800007824 */ /* 0x000fc400078e0214 */
[----:B------:R-:W-:Y:S01]  /*1380*/  VIADD R203, R200, 0x10 ;  /* 0x00000010c8cb7836 */ /* 0x000fe20000000000 */
[----:B------:R-:W-:Y:S01]  /*1390*/  STL [R1+0xe0], R33 ;  /* 0x0000e02101007387 */ /* 0x000fe20000100800 */
[----:B0-----:R-:W-:-:S03]  /*13a0*/  SHF.R.S32.HI R35, RZ, 0x1f, R35 ;  /* 0x0000001fff237819 */ /* 0x001fc60000011423 */
[----:B------:R0:W-:Y:S01]  /*13b0*/  STL [R1+0xdc], R32 ;  /* 0x0000dc2001007387 */ /* 0x0001e20000100800 */
[----:B-1----:R-:W-:-:S03]  /*13c0*/  SHF.R.S32.HI R34, RZ, 0x1f, R34 ;  /* 0x0000001fff227819 */ /* 0x002fc60000011422 */
[----:B------:R1:W-:Y:S04]  /*13d0*/  STL [R1+0xd8], R31 ;  /* 0x0000d81f01007387 */ /* 0x0003e80000100800 */
        /* <DEDUP_REMOVED lines=25> */
[----:B------:R2:W-:Y:S01]  /*1570*/  STL [R1+0x190], R4 ;  /* 0x0001900401007387 */ /* 0x0005e20000100800 */
[----:B0-----:R-:W-:-:S03]  /*1580*/  SHF.R.S32.HI R10, RZ, 0x1f, R10 ;  /* 0x0000001fff0a7819 */ /* 0x001fc6000001140a */
[----:B------:R-:W-:Y:S01]  /*1590*/  STL [R1+0x98], R8 ;  /* 0x0000980801007387 */ /* 0x000fe20000100800 */
[----:B-1----:R-:W-:-:S03]  /*15a0*/  SHF.R.S32.HI R9, RZ, 0x1f, R9 ;  /* 0x0000001fff097819 */ /* 0x002fc60000011409 */
[----:B------:R-:W-:Y:S01]  /*15b0*/  STL [R1+0x18c], R43 ;  /* 0x00018c2b01007387 */ /* 0x000fe20000100800 */
[----:B--2---:R-:W-:-:S03]  /*15c0*/  SHF.R.S32.HI R4, RZ, 0x1f, R42 ;  /* 0x0000001fff047819 */ /* 0x004fc6000001142a */
[----:B------:R0:W-:Y:S04]  /*15d0*/  STL [R1+0x94], R3 ;  /* 0x0000940301007387 */ /* 0x0001e80000100800 */
[----:B------:R1:W-:Y:S04]  /*15e0*/  STL [R1+0x188], R4 ;  /* 0x0001880401007387 */ /* 0x0003e80000100800 */
[----:B------:R-:W-:Y:S01]  /*15f0*/  STL [R1+0x184], R41 ;  /* 0x0001842901007387 */ /* 0x000fe20000100800 */
[----:B0-----:R-:W-:-:S03]  /*1600*/  SHF.R.S32.HI R3, RZ, 0x1f, R3 ;  /* 0x0000001fff037819 */ /* 0x001fc60000011403 */
[----:B------:R-:W-:Y:S01]  /*1610*/  STL [R1+0x180], R40 ;  /* 0x0001802801007387 */ /* 0x000fe20000100800 */
[----:B-1----:R-:W-:-:S05]  /*1620*/  SHF.R.S32.HI R4, RZ, 0x1f, R39 ;  /* 0x0000001fff047819 */ /* 0x002fca0000011427 */
[----:B------:R0:W-:Y:S04]  /*1630*/  STL [R1+0x17c], R4 ;  /* 0x00017c0401007387 */ /* 0x0001e80000100800 */
[----:B------:R-:W-:Y:S04]  /*1640*/  STL [R1+0x178], R38 ;  /* 0x0001782601007387 */ /* 0x000fe80000100800 */
[----:B------:R-:W-:Y:S01]  /*1650*/  STL [R1+0x174], R37 ;  /* 0x0001742501007387 */ /* 0x000fe20000100800 */
[----:B0-----:R-:W-:-:S05]  /*1660*/  SHF.R.S32.HI R4, RZ, 0x1f, R36 ;  /* 0x0000001fff047819 */ /* 0x001fca0000011424 */
        /* <DEDUP_REMOVED lines=25> */
[----:B------:R1:W-:Y:S04]  /*1800*/  STL [R1+0x124], R10 ;  /* 0x0001240a01007387 */ /* 0x0003e80000100800 */
[----:B------:R1:W-:Y:S01]  /*1810*/  STL [R1+0x120], R9 ;  /* 0x0001200901007387 */ /* 0x0003e20000100800 */
[----:B0-----:R-:W-:-:S05]  /*1820*/  SHF.R.S32.HI R4, RZ, 0x1f, R8 ;  /* 0x0000001fff047819 */ /* 0x001fca0000011408 */
[----:B------:R1:W-:Y:S04]  /*1830*/  STL [R1+0x11c], R4 ;  /* 0x00011c0401007387 */ /* 0x0003e80000100800 */
[----:B------:R1:W-:Y:S04]  /*1840*/  STL [R1+0x6c], R0 ;  /* 0x00006c0001007387 */ /* 0x0003e80000100800 */
[----:B------:R1:W-:Y:S02]  /*1850*/  STL [R1+0x118], R3 ;  /* 0x0001180301007387 */ /* 0x0003e40000100800 */
.L_x_14821:
[----:B0123--:R-:W0:Y:S02]  /*1860*/  LDC.64 R8, c[0x0][0xd88] ;  /* 0x00036200ff087b82 */ /* 0x00fe240000000a00 */
[----:B0-----:R-:W-:-:S05]  /*1870*/  IMAD.WIDE R8, R7, 0x4, R8 ;  /* 0x0000000407087825 */ /* 0x001fca00078e0208 */
[----:B------:R-:W2:Y:S01]  /*1880*/  LDG.E R33, desc[UR40][R8.64] ;  /* 0x0000002808217981 */ /* 0x000ea2000c1e1900 */
[----:B------:R-:W-:Y:S05]  /*1890*/  YIELD ;  /* 0x0000000000007946 */ /* 0x000fea0003800000 */
[----:B------:R-:W-:Y:S01]  /*18a0*/  ULDC.64 UR4, c[0x0][0xb20] ;  /* 0x0002c80000047ab9 */ /* 0x000fe20000000a00 */
[----:B------:R-:W-:Y:S01]  /*18b0*/  ULDC.64 UR8, c[0x0][0xb10] ;  /* 0x0002c40000087ab9 */ /* 0x000fe20000000a00 */
[----:B------:R-:W-:Y:S01]  /*18c0*/  ISETP.NE.U32.AND P1, PT, RZ, UR4, PT ;  /* 0x00000004ff007c0c */ /* 0x000fe2000bf25070 */
[----:B------:R-:W-:Y:S01]  /*18d0*/  IMAD.MOV.U32 R15, RZ, RZ, RZ ;  /* 0x000000ffff0f7224 */ /* 0x000fe200078e00ff */
[----:B------:R-:W-:Y:S01]  /*18e0*/  ULDC.64 UR6, c[0x0][0xb00] ;  /* 0x0002c00000067ab9 */ /* 0x000fe20000000a00 */
[----:B------:R-:W-:Y:S01]  /*18f0*/  IMAD.MOV.U32 R31, RZ, RZ, RZ ;  /* 0x000000ffff1f7224 */ /* 0x000fe200078e00ff */
[----:B------:R-:W-:-:S02]  /*1900*/  ISETP.NE.AND.EX P1, PT, RZ, UR5, PT, P1 ;  /* 0x00000005ff007c0c */ /* 0x000fc4000bf25310 */
[----:B------:R-:W-:-:S04]  /*1910*/  ISETP.NE.U32.AND P0, PT, RZ, UR6, PT ;  /* 0x00000006ff007c0c */ /* 0x000fc8000bf05070 */
[----:B------:R-:W-:Y:S02]  /*1920*/  ISETP.NE.AND.EX P0, PT, RZ, UR7, PT, P0 ;  /* 0x00000007ff007c0c */ /* 0x000fe4000bf05300 */
[----:B--2---:R-:W-:Y:S01]  /*1930*/  SHF.R.S32.HI R0, RZ, 0x1f, R33 ;  /* 0x0000001fff007819 */ /* 0x004fe20000011421 */
[----:B------:R-:W-:-:S04]  /*1940*/  IMAD.SHL.U32 R35, R33, 0x4, RZ ;  /* 0x0000000421237824 */ /* 0x000fc800078e00ff */
[C---:B------:R-:W-:Y:S01]  /*1950*/  @P1 LEA R10, P2, R33.reuse, UR4, 0x2 ;  /* 0x00000004210a1c11 */ /* 0x040fe2000f8410ff */
[----:B------:R-:W-:Y:S01]  /*1960*/  STL [R1+0x80], R33 ;  /* 0x0000802101007387 */ /* 0x000fe20000100800 */
[C-C-:B------:R-:W-:Y:S02]  /*1970*/  SHF.L.U64.HI R34, R33.reuse, 0x2, R0.reuse ;  /* 0x0000000221227819 */ /* 0x140fe40000010200 */
[----:B------:R-:W-:Y:S01]  /*1980*/  @P1 LEA.HI.X R11, R33, UR5, R0, 0x2, P2 ;  /* 0x00000005210b1c11 */ /* 0x000fe200090f1400 */
[----:B------:R-:W-:Y:S01]  /*1990*/  ULDC UR4, c[0x0][0x288] ;  /* 0x0000a20000047ab9 */ /* 0x000fe20000000800 */
[----:B------:R-:W-:Y:S01]  /*19a0*/  ISETP.NE.U32.AND P2, PT, RZ, UR8, PT ;  /* 0x00000008ff007c0c */ /* 0x000fe2000bf45070 */
[----:B------:R0:W-:Y:S01]  /*19b0*/  STL [R1+0x110], R0 ;  /* 0x0001100001007387 */ /* 0x0001e20000100800 */
[----:B------:R-:W-:Y:S02]  /*19c0*/  IADD3 R12, P3, R35, UR6, RZ ;  /* 0x00000006230c7c10 */ /* 0x000fe4000ff7e0ff */
[----:B------:R-:W-:Y:S01]  /*19d0*/  ISETP.NE.AND.EX P2, PT, RZ, UR9, PT, P2 ;  /* 0x00000009ff007c0c */ /* 0x000fe2000bf45320 */
[----:B------:R1:W5:Y:S01]  /*19e0*/  @P1 LDG.E R15, desc[UR40][R10.64] ;  /* 0x000000280a0f1981 */ /* 0x000362000c1e1900 */
[----:B------:R-:W-:-:S03]  /*19f0*/  IADD3.X R13, R34, UR7, RZ, P3, !PT ;  /* 0x00000007220d7c10 */ /* 0x000fc60009ffe4ff */
[----:B------:R1:W-:Y:S01]  /*1a00*/  STL [R1+0x84], R35 ;  /* 0x0000842301007387 */ /* 0x0003e20000100800 */
[----:B0-----:R-:W-:Y:S01]  /*1a10*/  IMAD.U32 R0, RZ, RZ, UR4 ;  /* 0x00000004ff007e24 */ /* 0x001fe2000f8e00ff */
[----:B------:R-:W-:Y:S02]  /*1a20*/  ULDC.64 UR4, c[0x0][0x418] ;  /* 0x0001060000047ab9 */ /* 0x000fe40000000a00 */
[----:B------:R1:W5:Y:S04]  /*1a30*/  @P0 LDG.E R31, desc[UR40][R12.64] ;  /* 0x000000280c1f0981 */ /* 0x000368000c1e1900 */
[----:B------:R-:W-:Y:S01]  /*1a40*/  @P2 IADD3 R8, P1, R35, UR8, RZ ;  /* 0x0000000823082c10 */ /* 0x000fe2000ff3e0ff */
[----:B------:R1:W-:Y:S03]  /*1a50*/  STL [R1+0x88], R34 ;  /* 0x0000882201007387 */ /* 0x0003e60000100800 */
[----:B------:R-:W-:-:S05]  /*1a60*/  @P2 IADD3.X R9, R34, UR9, RZ, P1, !PT ;  /* 0x0000000922092c10 */ /* 0x000fca0008ffe4ff */
[----:B------:R-:W2:Y:S01]  /*1a70*/  @P2 LDG.E R0, desc[UR40][R8.64] ;  /* 0x0000002808002981 */ /* 0x000ea2000c1e1900 */
        /* <DEDUP_REMOVED lines=9> */
[----:B--2---:R1:W-:Y:S01]  /*1b10*/  STL [R1+0x24], R0 ;  /* 0x0000240001007387 */ /* 0x0043e20000100800 */
[----:B----4-:R-:W-:Y:S01]  /*1b20*/  IMAD.MOV.U32 R14, RZ, RZ, R0 ;  /* 0x000000ffff0e7224 */ /* 0x010fe200078e0000 */
[----:B------:R-:W-:Y:S06]  /*1b30*/  @P2 BRA `(.L_x_14660) ;  /* 0x0000000000282947 */ /* 0x000fec0003800000 */
[----:B------:R-:W-:Y:S02]  /*1b40*/  ULDC.64 UR4, c[0x0][0xaf8] ;  /* 0x0002be0000047ab9 */ /* 0x000fe40000000a00 */
[----:B------:R-:W-:-:S04]  /*1b50*/  ISETP.NE.U32.AND P1, PT, RZ, UR4, PT ;  /* 0x00000004ff007c0c */ /* 0x000fc8000bf25070 */
[----:B------:R-:W-:-:S13]  /*1b60*/  ISETP.NE.AND.EX P1, PT, RZ, UR5, PT, P1 ;  /* 0x00000005ff007c0c */ /* 0x000fda000bf25310 */
[----:B------:R-:W-:Y:S05]  /*1b70*/  @!P1 BRA `(.L_x_14660) ;  /* 0x0000000000189947 */ /* 0x000fea0003800000 */
[----:B------:R-:W0:Y:S02]  /*1b80*/  LDC.64 R8, c[0x0][0xaf8] ;  /* 0x0002be00ff087b82 */ /* 0x000e240000000a00 */
[----:B0-----:R-:W-:-:S05]  /*1b90*/  IMAD.WIDE R8, R33, 0x4, R8 ;  /* 0x0000000421087825 */ /* 0x001fca00078e0208 */
[----:B-1----:R-:W2:Y:S04]  /*1ba0*/  LDG.E R0, desc[UR40][R8.64] ;  /* 0x0000002808007981 */ /* 0x002ea8000c1e1900 */
[----:B------:R-:W2:Y:S02]  /*1bb0*/  LDG.E R3, desc[UR40][R8.64+0x4] ;  /* 0x0000042808037981 */ /* 0x000ea4000c1e1900 */
[----:B--2---:R-:W-:-:S05]  /*1bc0*/  IMAD.IADD R14, R3, 0x1, -R0 ;  /* 0x00000001030e7824 */ /* 0x004fca00078e0a00 */
[----:B------:R0:W-:Y:S02]  /*1bd0*/  STL [R1+0x24], R14 ;  /* 0x0000240e01007387 */ /* 0x0001e40000100800 */
.L_x_14660:
[C---:B------:R-:W-:Y:S01]  /*1be0*/  LOP3.LUT R32, R6.reuse, 0xffff, RZ, 0xc0, !PT ;  /* 0x0000ffff06207812 */ /* 0x040fe200078ec0ff */
[----:B------:R-:W-:Y:S01]  /*1bf0*/  ULDC.64 UR4, c[0x0][0xb18] ;  /* 0x0002c60000047ab9 */ /* 0x000fe20000000a00 */
[C---:B------:R-:W-:Y:S02]  /*1c00*/  LOP3.LUT R3, R6.reuse, 0xff000000, RZ, 0xc0, !PT ;  /* 0xff00000006037812 */ /* 0x040fe400078ec0ff */
[----:B------:R-:W-:Y:S01]  /*1c10*/  ISETP.NE.U32.AND P1, PT, RZ, UR4, PT ;  /* 0x00000004ff007c0c */ /* 0x000fe2000bf25070 */
[----:B------:R2:W-:Y:S01]  /*1c20*/  STL [R1+0x78], R32 ;  /* 0x0000782001007387 */ /* 0x0005e20000100800 */
[----:B-1----:R-:W-:Y:S02]  /*1c30*/  LOP3.LUT R0, R6, 0xff0000, RZ, 0xc0, !PT ;  /* 0x00ff000006007812 */ /* 0x002fe400078ec0ff */
[----:B------:R-:W-:Y:S02]  /*1c40*/  ISETP.NE.AND.EX P1, PT, RZ, UR5, PT, P1 ;  /* 0x00000005ff007c0c */ /* 0x000fe4000bf25310 */
[----:B------:R-:W-:-:S04]  /*1c50*/  SHF.R.U32.HI R3, RZ, 0x8, R3 ;  /* 0x00000008ff037819 */ /* 0x000fc80000011603 */
[----:B------:R-:W-:-:S07]  /*1c60*/  LEA.HI R10, R0, R3, RZ, 0x10 ;  /* 0x00000003000a7211 */ /* 0x000fce00078f80ff */
[----:B--2---:R-:W-:Y:S05]  /*1c70*/  @!P1 BRA `(.L_x_14661) ;  /* 0x0000000000109947 */ /* 0x004fea0003800000 */
[----:B------:R-:W-:-:S04]  /*1c80*/  IADD3 R6, P0, R35, UR4, RZ ;  /* 0x0000000423067c10 */ /* 0x000fc8000ff1e0ff */
[----:B------:R-:W-:-:S05]  /*1c90*/  IADD3.X R7, R34, UR5, RZ, P0, !PT ;  /* 0x0000000522077c10 */ /* 0x000fca00087fe4ff */
[----:B------:R1:W5:Y:S01]  /*1ca0*/  LDG.E R30, desc[UR40][R6.64] ;  /* 0x00000028061e7981 */ /* 0x000362000c1e1900 */
[----:B------:R-:W-:Y:S05]  /*1cb0*/  BRA `(.L_x_14662) ;  /* 0x0000000000107947 */ /* 0x000fea0003800000 */
.L_x_14661:
[----:B------:R-:W-:Y:S05]  /*1cc0*/  @!P0 BRA `(.L_x_14662) ;  /* 0x00000000000c8947 */ /* 0x000fea0003800000 */
[----:B------:R-:W2:Y:S04]  /*1cd0*/  LDG.E R3, desc[UR40][R12.64] ;  /* 0x000000280c037981 */ /* 0x000ea8000c1e1900 */
[----:B------:R-:W2:Y:S02]  /*1ce0*/  LDG.E R30, desc[UR40][R12.64+0x4] ;  /* 0x000004280c1e7981 */ /* 0x000ea4000c1e1900 */
[----:B--2---:R-:W-:-:S07]  /*1cf0*/  IMAD.IADD R30, R30, 0x1, -R3 ;  /* 0x000000011e1e7824 */ /* 0x004fce00078e0a03 */
.L_x_14662:
[----:B------:R-:W-:Y:S01]  /*1d00*/  ULDC.64 UR4, c[0x0][0xb08] ;  /* 0x0002c20000047ab9 */ /* 0x000fe20000000a00 */
[----:B------:R-:W2:Y:S01]  /*1d10*/  LDC R4, c[0x0][0x448] ;  /* 0x00011200ff047b82 */ /* 0x000ea20000000800 */
[----:B------:R-:W-:-:S04]  /*1d20*/  ISETP.NE.U32.AND P0, PT, RZ, UR4, PT ;  /* 0x00000004ff007c0c */ /* 0x000fc8000bf05070 */
[----:B------:R-:W-:Y:S01]  /*1d30*/  ISETP.NE.AND.EX P0, PT, RZ, UR5, PT, P0 ;  /* 0x00000005ff007c0c */ /* 0x000fe2000bf05300 */
[----:B------:R-:W-:-:S12]  /*1d40*/  ULDC.64 UR4, c[0x0][0xb28] ;  /* 0x0002ca0000047ab9 */ /* 0x000fd80000000a00 */
[----:B-1----:R-:W1:Y:S02]  /*1d50*/  @P0 LDC.64 R6, c[0x0][0xb08] ;  /* 0x0002c200ff060b82 */ /* 0x002e640000000a00 */
[----:B-1----:R-:W-:-:S05]  /*1d60*/  @P0 IMAD.WIDE R6, R33, 0x4, R6 ;  /* 0x0000000421060825 */ /* 0x002fca00078e0206 */
[----:B------:R-:W3:Y:S04]  /*1d70*/  @P0 LDG.E R0, desc[UR40][R6.64] ;  /* 0x0000002806000981 */ /* 0x000ee8000c1e1900 */
[----:B------:R1:W3:Y:S01]  /*1d80*/  @P0 LDG.E R3, desc[UR40][R6.64+0x4] ;  /* 0x0000042806030981 */ /* 0x0002e2000c1e1900 */
[----:B------:R-:W-:Y:S02]  /*1d90*/  ISETP.NE.U32.AND P1, PT, RZ, UR4, PT ;  /* 0x00000004ff007c0c */ /* 0x000fe4000bf25070 */
[----:B-----5:R-:W-:Y:S02]  /*1da0*/  MOV R152, R30 ;  /* 0x0000001e00987202 */ /* 0x020fe40000000f00 */
[----:B------:R-:W-:-:S13]  /*1db0*/  ISETP.NE.AND.EX P1, PT, RZ, UR5, PT, P1 ;  /* 0x00000005ff007c0c */ /* 0x000fda000bf25310 */
[----:B------:R-:W-:-:S04]  /*1dc0*/  @P1 IADD3 R8, P2, R35, UR4, RZ ;  /* 0x0000000423081c10 */ /* 0x000fc8000ff5e0ff */
[----:B------:R-:W-:-:S05]  /*1dd0*/  @P1 IADD3.X R9, R34, UR5, RZ, P2, !PT ;  /* 0x0000000522091c10 */ /* 0x000fca00097fe4ff */
[----:B------:R4:W5:Y:S01]  /*1de0*/  @P1 LDG.E R152, desc[UR40][R8.64] ;  /* 0x0000002808981981 */ /* 0x000962000c1e1900 */
[----:B--2---:R-:W-:Y:S01]  /*1df0*/  ISETP.NE.AND P1, PT, R4, 0x1, PT ;  /* 0x000000010400780c */ /* 0x004fe20003f25270 */
[----:B------:R-:W-:Y:S01]  /*1e00*/  IMAD.SHL.U32 R5, R5, 0x80, RZ ;  /* 0x0000008005057824 */ /* 0x000fe200078e00ff */
[----:B------:R-:W-:Y:S01]  /*1e10*/  LOP3.LUT R12, R10, 0xff, RZ, 0xc0, !PT ;  /* 0x000000ff0a0c7812 */ /* 0x000fe200078ec0ff */
[----:B------:R-:W-:Y:S01]  /*1e20*/  IMAD.IADD R15, R30, 0x1, -R15 ;  /* 0x000000011e0f7824 */ /* 0x000fe200078e0a0f */
[----:B------:R-:W-:Y:S01]  /*1e30*/  BSSY B0, `(.L_x_14663) ;  /* 0x0000037000007945 */ /* 0x000fe20003800000 */
[----:B------:R-:W-:Y:S01]  /*1e40*/  VIADD R4, R5, 0x7f ;  /* 0x0000007f05047836 */ /* 0x000fe20000000000 */
[----:B------:R2:W-:Y:S07]  /*1e50*/  STL [R1+0x50], R5 ;  /* 0x0000500501007387 */ /* 0x0005ee0000100800 */
[----:B------:R-:W0:Y:S08]  /*1e60*/  @P1 LDC R11, c[0x0][0x44c] ;  /* 0x00011300ff0b1b82 */ /* 0x000e300000000800 */
[----:B-1----:R-:W1:Y:S01]  /*1e70*/  @P1 LDC R7, c[0x0][0x450] ;  /* 0x00011400ff071b82 */ /* 0x002e620000000800 */
[----:B---3--:R-:W-:-:S02]  /*1e80*/  @P0 IMAD.IADD R24, R3, 0x1, -R0 ;  /* 0x0000000103180824 */ /* 0x008fc400078e0a00 */
[----:B0-----:R-:W-:-:S04]  /*1e90*/  @P1 IMAD.HI.U32 R0, R4, R11, RZ ;  /* 0x0000000b04001227 */ /* 0x001fc800078e00ff */
[----:B--2---:R-:W-:Y:S01]  /*1ea0*/  IMAD.IADD R5, R15, 0x1, R24 ;  /* 0x000000010f057824 */ /* 0x004fe200078e0218 */
[----:B-1----:R-:W-:-:S03]  /*1eb0*/  @P1 SHF.R.U32.HI R4, RZ, R7, R0 ;  /* 0x00000007ff041219 */ /* 0x002fc60000011600 */
[C---:B------:R-:W-:Y:S01]  /*1ec0*/  VIADD R0, R5.reuse, 0x5f ;  /* 0x0000005f05007836 */ /* 0x040fe20000000000 */
[----:B------:R-:W-:Y:S01]  /*1ed0*/  IADD3 R60, R5, 0x60, -R14 ;  /* 0x00000060053c7810 */ /* 0x000fe20007ffe80e */
[----:B------:R0:W-:Y:S02]  /*1ee0*/  STL [R1+0x28], R5 ;  /* 0x0000280501007387 */ /* 0x0001e40000100800 */
[----:B------:R-:W-:Y:S02]  /*1ef0*/  IMAD.HI R0, R0, 0x2aaaaaab, RZ ;  /* 0x2aaaaaab00007827 */ /* 0x000fe400078e02ff */
[----:B------:R1:W-:Y:S02]  /*1f00*/  STL [R1+0x90], R12 ;  /* 0x0000900c01007387 */ /* 0x0003e40000100800 */
[----:B------:R-:W-:Y:S01]  /*1f10*/  IMAD.IADD R4, R60, 0x1, R4 ;  /* 0x000000013c047824 */ /* 0x000fe200078e0204 */
[----:B------:R-:W-:-:S03]  /*1f20*/  SHF.R.U32.HI R29, RZ, 0x1f, R0 ;  /* 0x0000001fff1d7819 */ /* 0x000fc60000011600 */
[----:B------:R-:W-:Y:S01]  /*1f30*/  IMAD.HI R4, R4, 0x2aaaaaab, RZ ;  /* 0x2aaaaaab04047827 */ /* 0x000fe200078e02ff */
[----:B0-----:R-:W-:Y:S02]  /*1f40*/  SHF.R.U32.HI R5, RZ, 0x10, R10 ;  /* 0x00000010ff057819 */ /* 0x001fe4000001160a */
[----:B------:R-:W-:Y:S01]  /*1f50*/  LEA.HI.SX32 R29, R0, R29, 0x1c ;  /* 0x0000001d001d7211 */ /* 0x000fe200078fe2ff */
[----:B------:R-:W-:Y:S01]  /*1f60*/  IMAD.MOV.U32 R0, RZ, RZ, RZ ;  /* 0x000000ffff007224 */ /* 0x000fe200078e00ff */
[----:B------:R-:W-:Y:S01]  /*1f70*/  SHF.R.U32.HI R3, RZ, 0x1f, R4 ;  /* 0x0000001fff037819 */ /* 0x000fe20000011604 */
[----:B------:R1:W-:Y:S03]  /*1f80*/  STL [R1+0x7c], R5 ;  /* 0x00007c0501007387 */ /* 0x0003e60000100800 */
[----:B------:R-:W-:-:S04]  /*1f90*/  LEA.HI.SX32 R4, R4, R3, 0x1c ;  /* 0x0000000304047211 */ /* 0x000fc800078fe2ff */
[----:B----4-:R-:W-:-:S04]  /*1fa0*/  VIMNMX R9, R29, R4, PT ;  /* 0x000000041d097248 */ /* 0x010fc80003fe0100 */
[----:B------:R-:W-:-:S13]  /*1fb0*/  ISETP.GE.AND P0, PT, R9, 0x1, PT ;  /* 0x000000010900780c */ /* 0x000fda0003f06270 */
[----:B-1----:R-:W-:Y:S05]  /*1fc0*/  @!P0 BRA `(.L_x_14664) ;  /* 0x0000000000748947 */ /* 0x002fea0003800000 */
        /* <DEDUP_REMOVED lines=11> */
[----:B0-----:R-:W-:Y:S01]  /*2080*/  VIADD R4, R3, 0xffffffe ;  /* 0x0ffffffe03047836 */ /* 0x001fe20000000000 */
[----:B------:R-:W-:-:S05]  /*2090*/  IADD3 R3, RZ, -R11, RZ ;  /* 0x8000000bff037210 */ /* 0x000fca0007ffe0ff */
        /* <DEDUP_REMOVED lines=16> */
.L_x_14664:
[----:B------:R-:W-:Y:S05]  /*21a0*/  BSYNC B0 ;  /* 0x0000000000007941 */ /* 0x000fea0003800000 */
.L_x_14663:
        /* <DEDUP_REMOVED lines=36> */
[----:B0----5:R-:W-:Y:S05]  /*23f0*/  CALL.ABS.NOINC R14 ;  /* 0x000000000e007343 */ /* 0x021fea0003c00000 */
.L_x_14667:
[----:B------:R-:W-:Y:S05]  /*2400*/  BSYNC B6 ;  /* 0x0000000000067941 */ /* 0x000fea0003800000 */
.L_x_14666:
        /* <DEDUP_REMOVED lines=20> */
.L_x_14669:
[----:B------:R-:W-:Y:S05]  /*2550*/  BSYNC B6 ;  /* 0x0000000000067941 */ /* 0x000fea0003800000 */
.L_x_14668:
[----:B------:R-:W-:Y:S01]  /*2560*/  ULDC.64 UR4, c[0x0][0xaf0] ;  /* 0x0002bc0000047ab9 */ /* 0x000fe20000000a00 */
[----:B------:R-:W-:Y:S01]  /*2570*/  IMAD.MOV.U32 R0, RZ, RZ, R33 ;  /* 0x000000ffff007224 */ /* 0x000fe200078e0021 */
[----:B------:R-:W-:Y:S01]  /*2580*/  ISETP.NE.U32.AND P0, PT, RZ, UR4, PT ;  /* 0x00000004ff007c0c */ /* 0x000fe2000bf05070 */
[----:B------:R-:W0:Y:S01]  /*2590*/  LDC.64 R8, c[0x0][0x300] ;  /* 0x0000c000ff087b82 */ /* 0x000e220000000a00 */
[----:B------:R-:W1:Y:S02]  /*25a0*/  S2R R42, SR_TID.X ;  /* 0x00000000002a7919 */ /* 0x000e640000002100 */
[----:B------:R-:W-:Y:S01]  /*25b0*/  ISETP.NE.AND.EX P0, PT, RZ, UR5, PT, P0 ;  /* 0x00000005ff007c0c */ /* 0x000fe2000bf05300 */
[----:B------:R-:W-:Y:S01]  /*25c0*/  IMAD.IADD R59, R31, 0x1, R30 ;  /* 0x000000011f3b7824 */ /* 0x000fe200078e021e */
[----:B------:R-:W2:Y:S01]  /*25d0*/  S2R R11, SR_TID.X ;  /* 0x00000000000b7919 */ /* 0x000ea20000002100 */
[----:B------:R-:W-:Y:S02]  /*25e0*/  SHF.R.S32.HI R17, RZ, 0x1f, R16 ;  /* 0x0000001fff117819 */ /* 0x000fe40000011410 */
[----:B------:R-:W-:Y:S01]  /*25f0*/  SHF.R.S32.HI R40, RZ, 0x1f, R22 ;  /* 0x0000001fff287819 */ /* 0x000fe20000011416 */
[C---:B------:R-:W-:Y:S01]  /*2600*/  VIADD R64, R16.reuse, 0x60 ;  /* 0x0000006010407836 */ /* 0x040fe20000000000 */
[----:B------:R-:W3:Y:S01]  /*2610*/  LDC.64 R14, c[0x0][0x3f8] ;  /* 0x0000fe00ff0e7b82 */ /* 0x000ee20000000a00 */
[C---:B------:R-:W-:Y:S01]  /*2620*/  VIADD R12, R16.reuse, 0xe0 ;  /* 0x000000e0100c7836 */ /* 0x040fe20000000000 */
[----:B------:R-:W4:Y:S04]  /*2630*/  LDL R38, [R1+0x68] ;  /* 0x0000680001267983 */ /* 0x000f280000100800 */
[----:B------:R-:W-:Y:S01]  /*2640*/  @P0 IADD3 R6, P1, R35, UR4, RZ ;  /* 0x0000000423060c10 */ /* 0x000fe2000ff3e0ff */
[----:B------:R-:W-:Y:S01]  /*2650*/  VIADD R65, R16, 0x80 ;  /* 0x0000008010417836 */ /* 0x000fe20000000000 */
[----:B------:R-:W3:Y:S02]  /*2660*/  LDC.64 R56, c[0x0][0x408] ;  /* 0x00010200ff387b82 */ /* 0x000ee40000000a00 */
[----:B------:R-:W-:Y:S01]  /*2670*/  @P0 IADD3.X R7, R34, UR5, RZ, P1, !PT ;  /* 0x0000000522070c10 */ /* 0x000fe20008ffe4ff */
[----:B------:R-:W-:-:S04]  /*2680*/  ULDC.64 UR4, c[0x0][0xb00] ;  /* 0x0002c00000047ab9 */ /* 0x000fc80000000a00 */
[----:B------:R2:W4:Y:S01]  /*2690*/  @P0 LDG.E R0, desc[UR40][R6.64] ;  /* 0x0000002806000981 */ /* 0x000522000c1e1900 */
[----:B------:R-:W-:Y:S01]  /*26a0*/  SHF.R.S32.HI R33, RZ, 0x1f, R59 ;  /* 0x0000001fff217819 */ /* 0x000fe2000001143b */
[-C--:B0-----:R-:W-:Y:S01]  /*26b0*/  IMAD.WIDE.U32 R4, R59, R8.reuse, RZ ;  /* 0x000000083b047225 */ /* 0x081fe200078e00ff */
[----:B------:R-:W-:Y:S01]  /*26c0*/  ISETP.NE.U32.AND P0, PT, RZ, UR4, PT ;  /* 0x00000004ff007c0c */ /* 0x000fe2000bf05070 */
[----:B------:R-:W0:Y:S02]  /*26d0*/  LDC R75, c[0x0][0x3f4] ;  /* 0x0000fd00ff4b7b82 */ /* 0x000e240000000800 */
[----:B------:R-:W-:Y:S01]  /*26e0*/  IMAD R10, R33, R8, RZ ;  /* 0x00000008210a7224 */ /* 0x000fe200078e02ff */
[----:B------:R-:W-:Y:S01]  /*26f0*/  ISETP.NE.AND.EX P0, PT, RZ, UR5, PT, P0 ;  /* 0x00000005ff007c0c */ /* 0x000fe2000bf05300 */
[----:B------:R-:W-:Y:S01]  /*2700*/  ULDC.64 UR4, c[0x0][0x308] ;  /* 0x0000c20000047ab9 */ /* 0x000fe20000000a00 */
[----:B-1----:R-:W-:Y:S01]  /*2710*/  SHF.R.U32.HI R42, RZ, 0x7, R42 ;  /* 0x00000007ff2a7819 */ /* 0x002fe2000001162a */
[----:B------:R-:W-:-:S02]  /*2720*/  IMAD R3, R59, R9, R10 ;  /* 0x000000093b037224 */ /* 0x000fc400078e020a */
[----:B------:R-:W-:Y:S01]  /*2730*/  IMAD.WIDE.U32 R62, R22, R8, R16 ;  /* 0x00000008163e7225 */ /* 0x000fe200078e0010 */
[----:B------:R-:W-:-:S03]  /*2740*/  ISETP.NE.AND P6, PT, R42, 0x1, PT ;  /* 0x000000012a00780c */ /* 0x000fc60003fc5270 */
[----:B------:R-:W-:Y:S02]  /*2750*/  IMAD.IADD R5, R5, 0x1, R3 ;  /* 0x0000000105057824 */ /* 0x000fe400078e0203 */
[----:B--2---:R-:W-:Y:S02]  /*2760*/  VIADD R11, R11, 0xffffff80 ;  /* 0xffffff800b0b7836 */ /* 0x004fe40000000000 */
[----:B------:R-:W-:-:S03]  /*2770*/  IMAD.WIDE.U32 R4, R32, UR4, R4 ;  /* 0x0000000420047c25 */ /* 0x000fc6000f8e0004 */
[----:B------:R-:W-:Y:S01]  /*2780*/  SHF.R.S32.HI R6, RZ, 0x1f, R11 ;  /* 0x0000001fff067819 */ /* 0x000fe2000001140b */
[----:B------:R-:W-:Y:S01]  /*2790*/  IMAD R5, R32, UR5, R5 ;  /* 0x0000000520057c24 */ /* 0x000fe2000f8e0205 */
[----:B------:R-:W-:Y:S01]  /*27a0*/  ULDC.64 UR4, c[0x0][0x310] ;  /* 0x0000c40000047ab9 */ /* 0x000fe20000000a00 */
[----:B------:R-:W-:Y:S01]  /*27b0*/  VIADD R66, R16, 0xa0 ;  /* 0x000000a010427836 */ /* 0x000fe20000000000 */
[----:B------:R-:W-:Y:S01]  /*27c0*/  LEA.HI R36, R6, R11, RZ, 0x2 ;  /* 0x0000000b06247211 */ /* 0x000fe200078f10ff */
[----:B------:R-:W-:Y:S01]  /*27d0*/  VIADD R11, R16, 0xc0 ;  /* 0x000000c0100b7836 */ /* 0x000fe20000000000 */
[----:B------:R-:W-:Y:S01]  /*27e0*/  SHF.R.S32.HI R201, RZ, 0x1f, R200 ;  /* 0x0000001fffc97819 */ /* 0x000fe200000114c8 */
[----:B---3--:R-:W-:-:S04]  /*27f0*/  IMAD R30, R40, R56, RZ ;  /* 0x00000038281e7224 */ /* 0x008fc800078e02ff */
[C---:B------:R-:W-:Y:S02]  /*2800*/  IMAD R39, R22.reuse, R57, R30 ;  /* 0x0000003916277224 */ /* 0x040fe400078e021e */
[----:B------:R-:W-:-:S04]  /*2810*/  IMAD.WIDE.U32 R30, R22, R56, R16 ;  /* 0x00000038161e7225 */ /* 0x000fc800078e0010 */
[----:B------:R-:W-:Y:S01]  /*2820*/  IMAD.IADD R31, R39, 0x1, R31 ;  /* 0x00000001271f7824 */ /* 0x000fe200078e021f */
[----:B----4-:R-:W-:Y:S02]  /*2830*/  SHF.R.S32.HI R3, RZ, 0x1f, R0 ;  /* 0x0000001fff037819 */ /* 0x010fe40000011400 */
        /* <DEDUP_REMOVED lines=8> */
[----:B------:R-:W-:Y:S01]  /*28c0*/  IADD3 R0, R16, 0x20, RZ ;  /* 0x0000002010007810 */ /* 0x000fe20007ffe0ff */
[----:B------:R-:W-:Y:S05]  /*28d0*/  @!P6 WARPSYNC.ALL ;  /* 0x000000000000e948 */ /* 0x000fea0003800000 */
[----:B------:R-:W-:Y:S01]  /*28e0*/  ULDC UR4, c[0x0][0x320] ;  /* 0x0000c80000047ab9 */ /* 0x000fe20000000800 */
[----:B------:R-:W-:Y:S01]  /*28f0*/  IMAD.IADD R61, R5, 0x1, R61 ;  /* 0x00000001053d7824 */ /* 0x000fe200078e023d */
[----:B------:R-:W-:Y:S01]  /*2900*/  ISETP.GE.AND P1, PT, R0, UR4, PT ;  /* 0x0000000400007c0c */ /* 0x000fe2000bf26270 */
[----:B------:R-:W-:Y:S01]  /*2910*/  ULDC.64 UR6, c[0x0][0x330] ;  /* 0x0000cc0000067ab9 */ /* 0x000fe20000000a00 */
[----:B------:R-:W-:-:S02]  /*2920*/  ISETP.GE.AND P0, PT, R16, UR4, PT ;  /* 0x0000000410007c0c */ /* 0x000fc4000bf06270 */
[----:B------:R-:W-:Y:S02]  /*2930*/  SEL R7, RZ, 0xffffffff, P1 ;  /* 0xffffffffff077807 */ /* 0x000fe40000800000 */
[----:B------:R-:W-:Y:S01]  /*2940*/  IADD3.X R62, R61, R63, R10, P2, !PT ;  /* 0x0000003f3d3e7210 */ /* 0x000fe200017fe40a */
[----:B------:R-:W-:Y:S01]  /*2950*/  VIADD R63, R16, 0x40 ;  /* 0x00000040103f7836 */ /* 0x000fe20000000000 */
[----:B------:R-:W-:Y:S01]  /*2960*/  SEL R6, RZ, 0x1, P0 ;  /* 0x00000001ff067807 */ /* 0x000fe20000000000 */
[----:B------:R-:W-:Y:S01]  /*2970*/  IMAD.SHL.U32 R7, R7, 0x2, RZ ;  /* 0x0000000207077824 */ /* 0x000fe200078e00ff */
[----:B------:R-:W-:Y:S02]  /*2980*/  ISETP.GE.AND P1, PT, R64, UR4, PT ;  /* 0x0000000440007c0c */ /* 0x000fe4000bf26270 */
        /* <DEDUP_REMOVED lines=11> */
[----:B------:R-:W-:-:S02]  /*2a40*/  LOP3.LUT R10, R12, R10, R11, 0xfe, !PT ;  /* 0x0000000a0c0a7212 */ /* 0x000fc400078efe0b */
[----:B------:R-:W-:Y:S02]  /*2a50*/  SEL R11, RZ, 0x10, P0 ;  /* 0x00000010ff0b7807 */ /* 0x000fe40000000000 */
[----:B------:R-:W-:-:S04]  /*2a60*/  SEL R12, RZ, 0x20, P1 ;  /* 0x00000020ff0c7807 */ /* 0x000fc80000800000 */
[----:B------:R-:W-:Y:S02]  /*2a70*/  LOP3.LUT R11, R12, R10, R11, 0xfe, !PT ;  /* 0x0000000a0c0b7212 */ /* 0x000fe400078efe0b */
[----:B------:R-:W-:Y:S01]  /*2a80*/  SEL R10, RZ, 0x40, P2 ;  /* 0x00000040ff0a7807 */ /* 0x000fe20001000000 */
[----:B------:R-:W-:-:S03]  /*2a90*/  IMAD R13, R13, UR4, RZ ;  /* 0x000000040d0d7c24 */ /* 0x000fc6000f8e02ff */
[----:B------:R-:W-:Y:S01]  /*2aa0*/  LOP3.LUT R95, R11, R10, RZ, 0xfc, !PT ;  /* 0x0000000a0b5f7212 */ /* 0x000fe200078efcff */
[-C--:B------:R-:W-:Y:S02]  /*2ab0*/  IMAD R10, R40, R14.reuse, RZ ;  /* 0x0000000e280a7224 */ /* 0x080fe400078e02ff */
[----:B------:R-:W-:Y:S02]  /*2ac0*/  IMAD R93, R21, UR5, R13 ;  /* 0x00000005155d7c24 */ /* 0x000fe4000f8e020d */
[C---:B------:R-:W-:Y:S02]  /*2ad0*/  IMAD R37, R22.reuse, R15, R10 ;  /* 0x0000000f16257224 */ /* 0x040fe400078e020a */
[----:B------:R-:W-:-:S04]  /*2ae0*/  IMAD.WIDE.U32 R10, R22, R14, R200 ;  /* 0x0000000e160a7225 */ /* 0x000fc800078e00c8 */
[----:B------:R-:W-:-:S04]  /*2af0*/  IMAD.WIDE.U32 R12, R22, R14, R16 ;  /* 0x0000000e160c7225 */ /* 0x000fc800078e0010 */
[----:B------:R-:W-:Y:S02]  /*2b00*/  IMAD.IADD R11, R11, 0x1, R37 ;  /* 0x000000010b0b7824 */ /* 0x000fe400078e0225 */
[----:B------:R-:W-:Y:S01]  /*2b10*/  IMAD.IADD R13, R37, 0x1, R13 ;  /* 0x00000001250d7824 */ /* 0x000fe200078e020d */
[----:B-----5:R-:W-:Y:S01]  /*2b20*/  SHF.R.S32.HI R37, RZ, 0x1f, R152 ;  /* 0x0000001fff257819 */ /* 0x020fe20000011498 */
[----:B------:R-:W-:Y:S01]  /*2b30*/  IMAD.WIDE.U32 R6, R21, UR4, R6 ;  /* 0x0000000415067c25 */ /* 0x000fe2000f8e0006 */
[----:B0-----:R-:W-:Y:S01]  /*2b40*/  ISETP.GE.AND P0, PT, R16, R75, PT ;  /* 0x0000004b1000720c */ /* 0x001fe20003f06270 */
[----:B------:R-:W-:Y:S02]  /*2b50*/  ULDC UR4, c[0x0][0x2f4] ;  /* 0x0000bd0000047ab9 */ /* 0x000fe40000000800 */
[----:B------:R-:W-:-:S04]  /*2b60*/  IMAD.WIDE.U32 R20, R22, R56, R200 ;  /* 0x0000003816147225 */ /* 0x000fc800078e00c8 */
[----:B------:R-:W-:Y:S01]  /*2b70*/  IMAD R34, R37, R14, RZ ;  /* 0x0000000e25227224 */ /* 0x000fe200078e02ff */
[----:B------:R-:W-:-:S03]  /*2b80*/  IADD3 R21, R21, R39, RZ ;  /* 0x0000002715157210 */ /* 0x000fc60007ffe0ff */
[----:B------:R-:W-:Y:S02]  /*2b90*/  IMAD R39, R152, R15, R34 ;  /* 0x0000000f98277224 */ /* 0x000fe400078e0222 */
[----:B------:R-:W2:Y:S01]  /*2ba0*/  LDL R34, [R1+0x64] ;  /* 0x0000640001227983 */ /* 0x000ea20000100800 */
[----:B------:R-:W-:Y:S02]  /*2bb0*/  IADD3 R58, P1, R22, R59, RZ ;  /* 0x0000003b163a7210 */ /* 0x000fe40007f3e0ff */
[----:B------:R-:W-:-:S03]  /*2bc0*/  SEL R35, R75, RZ, P0 ;  /* 0x000000ff4b237207 */ /* 0x000fc60000000000 */
[----:B------:R-:W-:Y:S02]  /*2bd0*/  IMAD.X R59, R40, 0x1, R33, P1 ;  /* 0x00000001283b7824 */ /* 0x000fe400008e0621 */
[----:B------:R-:W-:Y:S02]  /*2be0*/  IMAD.IADD R35, R16, 0x1, R35 ;  /* 0x0000000110237824 */ /* 0x000fe400078e0223 */
[----:B------:R-:W-:Y:S01]  /*2bf0*/  VIADD R40, R22, 0x40 ;  /* 0x0000004016287836 */ /* 0x000fe20000000000 */
[----:B------:R-:W-:Y:S02]  /*2c00*/  SHF.R.S32.HI R43, RZ, 0x1f, R36 ;  /* 0x0000001fff2b7819 */ /* 0x000fe40000011424 */
[----:B------:R-:W-:Y:S01]  /*2c10*/  SHF.R.S32.HI R32, RZ, 0x1f, R35 ;  /* 0x0000001fff207819 */ /* 0x000fe20000011423 */
[----:B------:R-:W-:Y:S01]  /*2c20*/  IMAD.SHL.U32 R40, R40, 0x40, RZ ;  /* 0x0000004028287824 */ /* 0x000fe200078e00ff */
[----:B------:R-:W-:Y:S02]  /*2c30*/  LEA.HI R43, R43, R22, RZ, 0x3 ;  /* 0x000000162b2b7211 */ /* 0x000fe400078f18ff */
[----:B------:R-:W-:-:S02]  /*2c40*/  LEA.HI R32, R32, R35, RZ, 0x3 ;  /* 0x0000002320207211 */ /* 0x000fc400078f18ff */
[----:B------:R-:W-:Y:S02]  /*2c50*/  LOP3.LUT R40, R40, 0x1c0, RZ, 0xc0, !PT ;  /* 0x000001c028287812 */ /* 0x000fe400078ec0ff */
[----:B------:R-:W-:Y:S02]  /*2c60*/  LOP3.LUT R43, R43, 0xfffffff8, RZ, 0xc0, !PT ;  /* 0xfffffff82b2b7812 */ /* 0x000fe400078ec0ff */
[----:B------:R-:W-:Y:S02]  /*2c70*/  LOP3.LUT R33, R40, 0x38, R32, 0xf8, !PT ;  /* 0x0000003828217812 */ /* 0x000fe400078ef820 */
[C---:B------:R-:W-:Y:S01]  /*2c80*/  IADD3 R40, R22.reuse, 0x40, RZ ;  /* 0x0000004016287810 */ /* 0x040fe20007ffe0ff */
[----:B------:R-:W-:Y:S01]  /*2c90*/  IMAD.IADD R43, R22, 0x1, -R43 ;  /* 0x00000001162b7824 */ /* 0x000fe200078e0a2b */
[----:B------:R-:W-:-:S03]  /*2ca0*/  SHF.L.U64.HI R67, R8, 0x6, R9 ;  /* 0x0000000608437819 */ /* 0x000fc60000010209 */
[----:B------:R-:W-:Y:S02]  /*2cb0*/  IMAD.SHL.U32 R40, R40, 0x40, RZ ;  /* 0x0000004028287824 */ /* 0x000fe400078e00ff */
[----:B------:R-:W-:Y:S02]  /*2cc0*/  IMAD.SHL.U32 R83, R43, 0x40, RZ ;  /* 0x000000402b537824 */ /* 0x000fe400078e00ff */
[----:B------:R-:W-:Y:S02]  /*2cd0*/  IMAD R35, R9, 0x60, RZ ;  /* 0x0000006009237824 */ /* 0x000fe400078e02ff */
[----:B------:R-:W-:Y:S01]  /*2ce0*/  IMAD.SHL.U32 R68, R8, 0x40, RZ ;  /* 0x0000004008447824 */ /* 0x000fe200078e00ff */
[----:B------:R-:W-:Y:S01]  /*2cf0*/  LOP3.LUT R40, R40, 0x1c0, RZ, 0xc0, !PT ;  /* 0x000001c028287812 */ /* 0x000fe200078ec0ff */
[----:B------:R-:W-:Y:S01]  /*2d00*/  IMAD.WIDE.U32 R8, R8, 0x60, RZ ;  /* 0x0000006008087825 */ /* 0x000fe200078e00ff */
[----:B------:R-:W-:Y:S02]  /*2d10*/  LOP3.LUT R83, R83, 0x1c0, RZ, 0xc0, !PT ;  /* 0x000001c053537812 */ /* 0x000fe400078ec0ff */
[----:B------:R-:W-:-:S02]  /*2d20*/  SHF.R.U32.HI R40, RZ, 0x3, R40 ;  /* 0x00000003ff287819 */ /* 0x000fc40000011628 */
[----:B------:R-:W-:Y:S02]  /*2d30*/  IADD3 R76, R9, R35, RZ ;  /* 0x00000023094c7210 */ /* 0x000fe40007ffe0ff */
[----:B------:R-:W-:Y:S02]  /*2d40*/  SHF.R.U32.HI R86, RZ, 0x3, R83 ;  /* 0x00000003ff567819 */ /* 0x000fe40000011653 */
[----:B------:R-:W-:Y:S01]  /*2d50*/  LOP3.LUT R35, R83, 0x18, R16, 0xf8, !PT ;  /* 0x0000001853237812 */ /* 0x000fe200078ef810 */
[----:B------:R-:W-:Y:S01]  /*2d60*/  IMAD.MOV.U32 R89, RZ, RZ, 0x20 ;  /* 0x00000020ff597424 */ /* 0x000fe200078e00ff */
[----:B------:R-:W-:Y:S01]  /*2d70*/  LOP3.LUT R88, R33, R40, RZ, 0x3c, !PT ;  /* 0x0000002821587212 */ /* 0x000fe200078e3cff */
[----:B------:R-:W-:Y:S01]  /*2d80*/  IMAD R37, R37, R56, RZ ;  /* 0x0000003825257224 */ /* 0x000fe200078e02ff */
[----:B------:R-:W-:Y:S02]  /*2d90*/  LOP3.LUT P1, RZ, R43, 0x4, RZ, 0xc0, !PT ;  /* 0x000000042bff7812 */ /* 0x000fe4000782c0ff */
[----:B------:R-:W-:-:S02]  /*2da0*/  LOP3.LUT R33, R83, 0x38, R32, 0xf8, !PT ;  /* 0x0000003853217812 */ /* 0x000fc400078ef820 */
[----:B------:R-:W-:Y:S01]  /*2db0*/  LOP3.LUT R35, R35, R86, RZ, 0x3c, !PT ;  /* 0x0000005623237212 */ /* 0x000fe200078e3cff */
[----:B------:R-:W-:Y:S01]  /*2dc0*/  IMAD R77, R15, 0x60, RZ ;  /* 0x000000600f4d7824 */ /* 0x000fe200078e02ff */
[C---:B------:R-:W-:Y:S01]  /*2dd0*/  SHF.L.U64.HI R69, R14.reuse, 0x6, R15 ;  /* 0x000000060e457819 */ /* 0x040fe2000001020f */
[----:B------:R-:W-:Y:S01]  /*2de0*/  IMAD.SHL.U32 R70, R14, 0x40, RZ ;  /* 0x000000400e467824 */ /* 0x000fe200078e00ff */
[----:B------:R-:W-:Y:S01]  /*2df0*/  SHF.L.U64.HI R71, R56, 0x6, R57 ;  /* 0x0000000638477819 */ /* 0x000fe20000010239 */
[C---:B------:R-:W-:Y:S01]  /*2e00*/  IMAD.WIDE.U32 R10, R152.reuse, R14, R10 ;  /* 0x0000000e980a7225 */ /* 0x040fe200078e000a */
[----:B------:R-:W-:Y:S02]  /*2e10*/  SEL R89, R89, 0xffffffe0, !P1 ;  /* 0xffffffe059597807 */ /* 0x000fe40004800000 */
[----:B------:R-:W-:Y:S01]  /*2e20*/  LOP3.LUT R33, R33, R86, RZ, 0x3c, !PT ;  /* 0x0000005621217212 */ /* 0x000fe200078e3cff */
[----:B------:R-:W-:Y:S01]  /*2e30*/  IMAD.WIDE.U32 R12, R152, R14, R12 ;  /* 0x0000000e980c7225 */ /* 0x000fe200078e000c */
[----:B------:R-:W-:-:S02]  /*2e40*/  SEL R94, RZ, 0xffffff80, P3 ;  /* 0xffffff80ff5e7807 */ /* 0x000fc40001800000 */
[----:B------:R-:W-:Y:S01]  /*2e50*/  LOP3.LUT R85, R32, 0xfffffff8, RZ, 0xc0, !PT ;  /* 0xfffffff820557812 */ /* 0x000fe200078ec0ff */
[----:B------:R-:W-:Y:S02]  /*2e60*/  IMAD R37, R152, R57, R37 ;  /* 0x0000003998257224 */ /* 0x000fe400078e0225 */
[----:B------:R-:W-:Y:S02]  /*2e70*/  IMAD R41, R57, 0x60, RZ ;  /* 0x0000006039297824 */ /* 0x000fe400078e02ff */
[----:B------:R-:W-:Y:S02]  /*2e80*/  IMAD.SHL.U32 R72, R56, 0x40, RZ ;  /* 0x0000004038487824 */ /* 0x000fe400078e00ff */
[----:B------:R-:W-:-:S04]  /*2e90*/  IMAD.WIDE.U32 R20, R152, R56, R20 ;  /* 0x0000003898147225 */ /* 0x000fc800078e0014 */
[----:B------:R-:W-:Y:S02]  /*2ea0*/  VIADD R44, R22, 0x40 ;  /* 0x00000040162c7836 */ /* 0x000fe40000000000 */
[----:B------:R-:W-:Y:S01]  /*2eb0*/  IMAD.WIDE.U32 R30, R152, R56, R30 ;  /* 0x00000038981e7225 */ /* 0x000fe200078e001e */
[----:B------:R-:W-:-:S03]  /*2ec0*/  LOP3.LUT R94, R95, 0x80, R94, 0xc8, !PT ;  /* 0x000000805f5e7812 */ /* 0x000fc600078ec85e */
[----:B------:R-:W-:-:S04]  /*2ed0*/  IMAD.WIDE.U32 R14, R14, 0x60, RZ ;  /* 0x000000600e0e7825 */ /* 0x000fc800078e00ff */
[----:B------:R-:W-:Y:S01]  /*2ee0*/  IMAD.WIDE.U32 R56, R56, 0x60, RZ ;  /* 0x0000006038387825 */ /* 0x000fe200078e00ff */
[----:B------:R-:W-:Y:S02]  /*2ef0*/  SHF.R.S32.HI R73, RZ, 0x1f, R44 ;  /* 0x0000001fff497819 */ /* 0x000fe4000001142c */
[----:B------:R-:W-:Y:S01]  /*2f00*/  SHF.R.S32.HI R84, RZ, 0x3, R32 ;  /* 0x00000003ff547819 */ /* 0x000fe20000011420 */
[----:B------:R-:W-:Y:S01]  /*2f10*/  VIADD R74, R42, 0x8 ;  /* 0x000000082a4a7836 */ /* 0x000fe20000000000 */
[----:B------:R-:W-:Y:S01]  /*2f20*/  SHF.R.S32.HI R87, RZ, 0x1f, R85 ;  /* 0x0000001fff577819 */ /* 0x000fe20000011455 */
[----:B------:R-:W-:Y:S01]  /*2f30*/  IMAD.SHL.U32 R75, R75, 0x2, RZ ;  /* 0x000000024b4b7824 */ /* 0x000fe200078e00ff */
[----:B------:R-:W-:Y:S01]  /*2f40*/  ISETP.GE.AND P1, PT, R16, UR4, PT ;  /* 0x0000000410007c0c */ /* 0x000fe2000bf26270 */
[----:B------:R-:W-:Y:S01]  /*2f50*/  IMAD.IADD R77, R15, 0x1, R77 ;  /* 0x000000010f4d7824 */ /* 0x000fe200078e024d */
[----:B------:R-:W-:Y:S01]  /*2f60*/  ISETP.GE.AND P2, PT, R0, UR4, PT ;  /* 0x0000000400007c0c */ /* 0x000fe2000bf46270 */
[----:B------:R-:W-:Y:S01]  /*2f70*/  IMAD.IADD R78, R57, 0x1, R41 ;  /* 0x00000001394e7824 */ /* 0x000fe200078e0229 */
[----:B------:R-:W-:Y:S01]  /*2f80*/  LOP3.LUT R95, R95, 0x40, RZ, 0xc0, !PT ;  /* 0x000000405f5f7812 */ /* 0x000fe200078ec0ff */
[----:B------:R-:W-:-:S02]  /*2f90*/  IMAD.IADD R79, R11, 0x1, R39 ;  /* 0x000000010b4f7824 */ /* 0x000fc400078e0227 */
[----:B------:R-:W-:Y:S02]  /*2fa0*/  IMAD.IADD R80, R39, 0x1, R13 ;  /* 0x0000000127507824 */ /* 0x000fe400078e020d */
[----:B------:R-:W-:Y:S02]  /*2fb0*/  IMAD.IADD R81, R21, 0x1, R37 ;  /* 0x0000000115517824 */ /* 0x000fe400078e0225 */
[----:B------:R-:W-:Y:S02]  /*2fc0*/  IMAD.IADD R82, R37, 0x1, R31 ;  /* 0x0000000125527824 */ /* 0x000fe400078e021f */
[----:B------:R-:W-:Y:S02]  /*2fd0*/  IMAD.IADD R88, R38, 0x1, R88 ;  /* 0x0000000126587824 */ /* 0x000fe400078e0258 */
[----:B------:R-:W-:Y:S01]  /*2fe0*/  IMAD.IADD R93, R7, 0x1, R93 ;  /* 0x00000001075d7824 */ /* 0x000fe200078e025d */
[----:B------:R-:W-:Y:S01]  /*2ff0*/  @!P6 BAR.SYNC.DEFER_BLOCKING 0x9, 0x100 ;  /* 0x024400000000eb1d */ /* 0x000fe20000010000 */
[----:B--2---:R-:W-:-:S02]  /*3000*/  IMAD R90, R34, 0x200, R35 ;  /* 0x00000200225a7824 */ /* 0x004fc400078e0223 */
[----:B------:R-:W-:Y:S02]  /*3010*/  IMAD R91, R34, 0x200, R33 ;  /* 0x00000200225b7824 */ /* 0x000fe400078e0221 */
[----:B------:R-:W-:-:S07]  /*3020*/  IMAD.IADD R92, R89, 0x1, R90 ;  /* 0x00000001595c7824 */ /* 0x000fce00078e025a */
.L_x_14717:
        /* <DEDUP_REMOVED lines=12> */
[----:B------:R-:W-:Y:S02]  /*30f0*/  IADD3 R27, P3, P4, R3, R100, R68 ;  /* 0x00000064031b7210 */ /* 0x000fe40007c7e044 */
[----:B------:R-:W-:Y:S01]  /*3100*/  LEA R103, R103, R26, 0x1 ;  /* 0x0000001a67677211 */ /* 0x000fe200078e08ff */
        /* <DEDUP_REMOVED lines=12> */
[----:B---3--:R-:W-:Y:S05]  /*31d0*/  @!P3 BRA `(.L_x_14671) ;  /* 0x00000028000cb947 */ /* 0x008fea0003800000 */
        /* <DEDUP_REMOVED lines=41> */
.L_x_14674:
[----:B------:R-:W-:Y:S05]  /*3470*/  BSYNC B1 ;  /* 0x0000000000017941 */ /* 0x000fea0003800000 */
.L_x_14673:
[----:B0-----:R-:W-:Y:S01]  /*3480*/  VIADD R36, R22, 0x40 ;  /* 0x0000004016247836 */ /* 0x001fe20000000000 */
[----:B------:R-:W-:Y:S01]  /*3490*/  BSSY B1, `(.L_x_14675) ;  /* 0x000001c000017945 */ /* 0x000fe20003800000 */
[----:B------:R-:W-:Y:S01]  /*34a0*/  CS2R R44, SRZ ;  /* 0x00000000002c7805 */ /* 0x000fe2000001ff00 */
[----:B-----5:R-:W-:Y:S01]  /*34b0*/  IMAD.MOV.U32 R98, RZ, RZ, R50 ;  /* 0x000000ffff627224 */ /* 0x020fe200078e0032 */
[----:B------:R-:W-:Y:S02]  /*34c0*/  CS2R R46, SRZ ;  /* 0x00000000002e7805 */ /* 0x000fe4000001ff00 */
[----:B------:R-:W-:Y:S02]  /*34d0*/  ISETP.GE.AND P5, PT, R36, R106, PT ;  /* 0x0000006a2400720c */ /* 0x000fe40003fa6270 */
[----:B------:R-:W-:Y:S01]  /*34e0*/  CS2R R36, SRZ ;  /* 0x0000000000247805 */ /* 0x000fe2000001ff00 */
[----:B------:R-:W-:-:S10]  /*34f0*/  IMAD.MOV.U32 R99, RZ, RZ, R51 ;  /* 0x000000ffff637224 */ /* 0x000fd400078e0033 */
        /* <DEDUP_REMOVED lines=21> */
.L_x_14676:
[----:B------:R-:W-:Y:S05]  /*3650*/  BSYNC B1 ;  /* 0x0000000000017941 */ /* 0x000fea0003800000 */
.L_x_14675:
        /* <DEDUP_REMOVED lines=23> */
[----:B------:R-:W-:Y:S02]  /*37d0*/  PRMT R99, R32, 0x5410, R33 ;  /* 0x0000541020637816 */ /* 0x000fe40000000021 */
[----:B------:R-:W-:Y:S02]  /*37e0*/  PRMT R101, R34, 0x7610, R101 ;  /* 0x0000761022657816 */ /* 0x000fe40000000065 */
[----:B------:R-:W-:Y:S01]  /*37f0*/  PRMT R100, R100, 0x5410, R35 ;  /* 0x0000541064647816 */ /* 0x000fe20000000023 */
[----:B------:R-:W-:Y:S06]  /*3800*/  @!P3 BRA `(.L_x_14677) ;  /* 0x000000000004b947 */ /* 0x000fec0003800000 */
[----:B------:R-:W-:Y:S01]  /*3810*/  BPT.TRAP 0x1 ;  /* 0x000000040000795c */ /* 0x000fe20000300000 */
.L_x_14677:
[----:B------:R-:W-:Y:S01]  /*3820*/  IMAD R96, R18, 0x8, R19 ;  /* 0x0000000812607824 */ /* 0x000fe200078e0213 */
[----:B------:R-:W-:Y:S01]  /*3830*/  SHF.L.U32 R107, R202, 0x1f, RZ ;  /* 0x0000001fca6b7819 */ /* 0x000fe200000006ff */
[----:B------:R-:W-:Y:S03]  /*3840*/  BSSY B1, `(.L_x_14678) ;  /* 0x0000003000017945 */ /* 0x000fe60003800000 */
[----:B------:R-:W0:Y:S02]  /*3850*/  SYNCS.PHASECHK.TRANS64.TRYWAIT P6, [R96+URZ+0x32490], R107 ;  /* 0x0324906b600075a7 */ /* 0x000e2400080c017f */
[----:B0-----:R-:W-:Y:S05]  /*3860*/  @!P6 BRA `(.L_x_14679) ;  /* 0x000001f400b8e947 */ /* 0x001fea0003800000 */
.L_x_14992:
[----:B------:R-:W-:Y:S05]  /*3870*/  BSYNC B1 ;  /* 0x0000000000017941 */ /* 0x000fea0003800000 */
.L_x_14678:
        /* <DEDUP_REMOVED lines=19> */
[-C--:B------:R-:W-:Y:S01]  /*39b0*/  FMUL.FTZ R110, R35, R108.reuse ;  /* 0x0000006c236e7220 */ /* 0x080fe20000410000 */
[----:B------:R-:W-:Y:S02]  /*39c0*/  HADD2.F32 R52, -RZ, R52.H0_H0 ;  /* 0x20000034ff347230 */ /* 0x000fe40000004100 */
        /* <DEDUP_REMOVED lines=28> */
.L_x_14685:
[----:B------:R-:W-:Y:S05]  /*3b90*/  BSYNC B3 ;  /* 0x0000000000037941 */ /* 0x000fea0003800000 */
.L_x_14684:
[----:B--2---:R1:W-:Y:S02]  /*3ba0*/  STG.E.128 desc[UR40][R42.64], R32 ;  /* 0x000000202a007986 */ /* 0x0043e4000c101d28 */
.L_x_14683:
[----:B------:R-:W-:Y:S05]  /*3bb0*/  BSYNC B2 ;  /* 0x0000000000027941 */ /* 0x000fea0003800000 */
.L_x_14682:
        /* <DEDUP_REMOVED lines=46> */
.L_x_14687:
[----:B------:R-:W-:Y:S05]  /*3ea0*/  BSYNC B2 ;  /* 0x0000000000027941 */ /* 0x000fea0003800000 */
.L_x_14686:
[----:B--2---:R2:W-:Y:S02]  /*3eb0*/  STG.E.128 desc[UR40][R42.64+0x40], R32 ;  /* 0x000040202a007986 */ /* 0x0045e4000c101d28 */
.L_x_14681:
[----:B------:R-:W-:Y:S05]  /*3ec0*/  BSYNC B1 ;  /* 0x0000000000017941 */ /* 0x000fea0003800000 */
.L_x_14680:
        /* <DEDUP_REMOVED lines=48> */
.L_x_14692:
[----:B------:R-:W-:Y:S05]  /*41d0*/  BSYNC B2 ;  /* 0x0000000000027941 */ /* 0x000fea0003800000 */
.L_x_14691:
[----:B--2---:R3:W-:Y:S02]  /*41e0*/  STG.E.128 desc[UR40][R40.64], R32 ;  /* 0x0000002028007986 */ /* 0x0047e4000c101d28 */
.L_x_14690:
[----:B------:R-:W-:Y:S05]  /*41f0*/  BSYNC B1 ;  /* 0x0000000000017941 */ /* 0x000fea0003800000 */
.L_x_14689:
        /* <DEDUP_REMOVED lines=46> */
.L_x_14694:
[----:B------:R-:W-:Y:S05]  /*44e0*/  BSYNC B1 ;  /* 0x0000000000017941 */ /* 0x000fea0003800000 */
.L_x_14693:
[----:B--2---:R4:W-:Y:S01]  /*44f0*/  STG.E.128 desc[UR40][R40.64+0x40], R32 ;  /* 0x0000402028007986 */ /* 0x0049e2000c101d28 */
[----:B------:R-:W-:Y:S05]  /*4500*/  BRA `(.L_x_14688) ;  /* 0x0000001400ac7947 */ /* 0x000fea0003800000 */
.L_x_14672:
[----:B------:R-:W-:-:S05]  /*4510*/  VIADD R36, R22, 0x40 ;  /* 0x0000004016247836 */ /* 0x000fca0000000000 */
        /* <DEDUP_REMOVED lines=39> */
[----:B---3--:R-:W-:Y:S01]  /*4790*/  IMAD.MOV.U32 R50, RZ, RZ, R34 ;  /* 0x000000ffff327224 */ /* 0x008fe200078e0022 */
[----:B------:R-:W-:Y:S01]  /*47a0*/  MOV R53, R32 ;  /* 0x0000002000357202 */ /* 0x000fe20000000f00 */
[----:B------:R-:W-:Y:S02]  /*47b0*/  IMAD.MOV.U32 R52, RZ, RZ, R35 ;  /* 0x000000ffff347224 */ /* 0x000fe400078e0023 */
[----:B------:R-:W-:Y:S01]  /*47c0*/  IMAD.MOV.U32 R54, RZ, RZ, R33 ;  /* 0x000000ffff367224 */ /* 0x000fe200078e0021 */
[----:B------:R-:W-:Y:S02]  /*47d0*/  PRMT R127, R50, 0x7610, R127 ;  /* 0x00007610327f7816 */ /* 0x000fe4000000007f */
[----:B------:R-:W-:Y:S02]  /*47e0*/  PRMT R123, R52, 0x5410, R53 ;  /* 0x00005410347b7816 */ /* 0x000fe40000000035 */
[----:B------:R-:W-:Y:S01]  /*47f0*/  PRMT R118, R54, 0x7610, R118 ;  /* 0x0000761036767816 */ /* 0x000fe20000000076 */
[----:B----4-:R-:W-:-:S02]  /*4800*/  IMAD.MOV.U32 R50, RZ, RZ, R38 ;  /* 0x000000ffff327224 */ /* 0x010fc400078e0026 */
        /* <DEDUP_REMOVED lines=22> */
.L_x_14695:
        /* <DEDUP_REMOVED lines=9> */
.L_x_14993:
[----:B------:R-:W-:Y:S05]  /*4a00*/  BSYNC B1 ;  /* 0x0000000000017941 */ /* 0x000fea0003800000 */
.L_x_14696:
[----:B------:R-:W-:Y:S01]  /*4a10*/  ISETP.GE.OR P5, PT, R22, R106, P1 ;  /* 0x0000006a1600720c */ /* 0x000fe20000fa6670 */
[----:B------:R-:W-:-:S12]  /*4a20*/  BSSY B1, `(.L_x_14698) ;  /* 0x000007b000017945 */ /* 0x000fd80003800000 */
[----:B------:R-:W-:Y:S05]  /*4a30*/  @P5 BRA `(.L_x_14699) ;  /* 0x0000000400e45947 */ /* 0x000fea0003800000 */
[----:B------:R-:W3:Y:S01]  /*4a40*/  LDL R50, [R1+0x64] ;  /* 0x0000640001327983 */ /* 0x000ee20000100800 */
[----:B------:R-:W-:Y:S01]  /*4a50*/  SHF.R.S32.HI R48, RZ, 0x1f, R22 ;  /* 0x0000001fff307819 */ /* 0x000fe20000011416 */
[----:B--2---:R-:W-:-:S04]  /*4a60*/  IMAD.WIDE.U32 R104, R22, R102, R100 ;  /* 0x0000006616687225 */ /* 0x004fc800078e0064 */
[----:B------:R-:W-:-:S04]  /*4a70*/  IMAD R48, R48, R102, RZ ;  /* 0x0000006630307224 */ /* 0x000fc800078e02ff */
[----:B------:R-:W-:Y:S01]  /*4a80*/  IMAD R49, R22, R103, R48 ;  /* 0x0000006716317224 */ /* 0x000fe200078e0230 */
[----:B------:R-:W-:-:S03]  /*4a90*/  SEL R48, R75, R110, !P0 ;  /* 0x0000006e4b307207 */ /* 0x000fc60004000000 */
[----:B------:R-:W-:Y:S01]  /*4aa0*/  IMAD.IADD R114, R49, 0x1, R105 ;  /* 0x0000000131727824 */ /* 0x000fe200078e0269 */
[----:B------:R-:W-:-:S04]  /*4ab0*/  SHF.R.S32.HI R49, RZ, 0x1f, R48 ;  /* 0x0000001fff317819 */ /* 0x000fc80000011430 */
[----:B------:R-:W-:-:S04]  /*4ac0*/  LEA.HI R49, R49, R48, RZ, 0x4 ;  /* 0x0000003031317211 */ /* 0x000fc800078f20ff */
[----:B------:R-:W-:-:S05]  /*4ad0*/  LEA.HI.SX32 R49, R49, R84, 0x1c ;  /* 0x0000005431317211 */ /* 0x000fca00078fe2ff */
[----:B------:R-:W-:-:S05]  /*4ae0*/  IMAD.SHL.U32 R111, R49, 0x8, RZ ;  /* 0x00000008316f7824 */ /* 0x000fca00078e00ff */
[----:B------:R-:W-:-:S04]  /*4af0*/  LOP3.LUT R49, R83, 0x38, R111, 0xf8, !PT ;  /* 0x0000003853317812 */ /* 0x000fc800078ef86f */
[----:B------:R-:W-:Y:S01]  /*4b00*/  LOP3.LUT R49, R49, R86, RZ, 0x3c, !PT ;  /* 0x0000005631317212 */ /* 0x000fe200078e3cff */
[----:B------:R-:W-:-:S04]  /*4b10*/  IMAD R48, R18, 0x1800, R91 ;  /* 0x0000180012307824 */ /* 0x000fc800078e025b */
[----:B------:R-:W-:Y:S01]  /*4b20*/  IMAD R48, R48, 0x2, R19 ;  /* 0x0000000230307824 */ /* 0x000fe200078e0213 */
[----:B------:R-:W-:Y:S01]  /*4b30*/  IADD3 R109, P5, P6, R4, R104, R85 ;  /* 0x00000068046d7210 */ /* 0x000fe20007ebe055 */
[----:B------:R-:W-:Y:S03]  /*4b40*/  BSSY B2, `(.L_x_14700) ;  /* 0x000005c000027945 */ /* 0x000fe60003800000 */
[----:B------:R-:W-:Y:S01]  /*4b50*/  IADD3.X R112, R61, R114, R87, P5, P6 ;  /* 0x000000723d707210 */ /* 0x000fe20002fec457 */
[----:B---3--:R-:W-:-:S04]  /*4b60*/  IMAD R49, R50, 0x200, R49 ;  /* 0x0000020032317824 */ /* 0x008fc800078e0231 */
        /* <DEDUP_REMOVED lines=10> */
[----:B------:R-:W-:Y:S01]  /*4c10*/  SHF.R.U64 R34, R38, 0x10, R39 ;  /* 0x0000001026227819 */ /* 0x000fe20000001227 */
[----:B------:R-:W-:Y:S01]  /*4c20*/  HADD2.F32 R113, -RZ, R113.H0_H0 ;  /* 0x20000071ff717230 */ /* 0x000fe20000004100 */
[--C-:B------:R-:W-:Y:S01]  /*4c30*/  SHF.R.U64 R36, R36, 0x10, R37.reuse ;  /* 0x0000001024247819 */ /* 0x100fe20000001225 */
[----:B------:R-:W-:Y:S01]  /*4c40*/  HADD2.F32 R33, -RZ, R33.H0_H0 ;  /* 0x20000021ff217230 */ /* 0x000fe20000004100 */
[----:B------:R-:W-:Y:S01]  /*4c50*/  SHF.R.U32.HI R115, RZ, 0x10, R37 ;  /* 0x00000010ff737819 */ /* 0x000fe20000011625 */
[----:B-1----:R-:W-:Y:S01]  /*4c60*/  HADD2.F32 R37, -RZ, R49.H0_H0 ;  /* 0x20000031ff257230 */ /* 0x002fe20000004100 */
[----:B------:R-:W-:Y:S01]  /*4c70*/  SHF.R.U32.HI R38, RZ, 0x10, R39 ;  /* 0x00000010ff267819 */ /* 0x000fe20000011627 */
[----:B--2---:R-:W-:Y:S01]  /*4c80*/  HADD2.F32 R39, -RZ, R53.H0_H0 ;  /* 0x20000035ff277230 */ /* 0x004fe20000004100 */
[----:B------:R-:W-:Y:S01]  /*4c90*/  SHF.R.U32.HI R35, RZ, 0x10, R35 ;  /* 0x00000010ff237819 */ /* 0x000fe20000011623 */
[----:B------:R-:W-:-:S02]  /*4ca0*/  HADD2.F32 R115, -RZ, R115.H0_H0 ;  /* 0x20000073ff737230 */ /* 0x000fc40000004100 */
[-C--:B------:R-:W-:Y:S01]  /*4cb0*/  FMUL.FTZ R124, R37, R116.reuse ;  /* 0x00000074257c7220 */ /* 0x080fe20000410000 */
[C---:B------:R-:W-:Y:S01]  /*4cc0*/  FMUL.FTZ R122, R39.reuse, R116 ;  /* 0x00000074277a7220 */ /* 0x040fe20000410000 */
[----:B------:R-:W-:Y:S02]  /*4cd0*/  HADD2.F32 R116, -RZ, R53.H1_H1 ;  /* 0x30000035ff747230 */ /* 0x000fe40000004100 */
[-C--:B------:R-:W-:Y:S01]  /*4ce0*/  FFMA.FTZ R39, R39, R118.reuse, R124 ;  /* 0x0000007627277223 */ /* 0x080fe2000001007c */
[----:B------:R-:W-:Y:S02]  /*4cf0*/  HADD2.F32 R53, -RZ, R49.H1_H1 ;  /* 0x30000031ff357230 */ /* 0x000fe40000004100 */
[----:B------:R-:W-:Y:S01]  /*4d00*/  FFMA.FTZ R37, R37, R118, -R122 ;  /* 0x0000007625257223 */ /* 0x000fe2000001087a */
[----:B------:R-:W-:Y:S01]  /*4d10*/  MOV R49, R54 ;  /* 0x0000003600317202 */ /* 0x000fe20000000f00 */
        /* <DEDUP_REMOVED lines=8> */
[----:B------:R-:W-:Y:S02]  /*4da0*/  HADD2.F32 R113, -RZ, R51.H0_H0 ;  /* 0x20000033ff717230 */ /* 0x000fe40000004100 */
[----:B------:R-:W-:Y:S01]  /*4db0*/  FMUL.FTZ R126, R53, R122 ;  /* 0x0000007a357e7220 */ /* 0x000fe20000410000 */
[----:B------:R-:W-:Y:S01]  /*4dc0*/  HADD2.F32 R55, -RZ, R55.H1_H1 ;  /* 0x30000037ff377230 */ /* 0x000fe20000004100 */
[----:B------:R-:W-:Y:S01]  /*4dd0*/  F2FP.F16.F32.PACK_AB R39, R116, R39 ;  /* 0x000000277427723e */ /* 0x000fe200000000ff */
[----:B------:R-:W-:-:S02]  /*4de0*/  HADD2.F32 R51, -RZ, R51.H1_H1 ;  /* 0x30000033ff337230 */ /* 0x000fc40000004100 */
[C---:B------:R-:W-:Y:S01]  /*4df0*/  FMUL.FTZ R128, R113.reuse, R122 ;  /* 0x0000007a71807220 */ /* 0x040fe20000410000 */
[----:B------:R-:W-:Y:S01]  /*4e00*/  FFMA.FTZ R38, R113, R118, -R126 ;  /* 0x0000007671267223 */ /* 0x000fe2000001087e */
[----:B------:R-:W-:Y:S02]  /*4e10*/  HADD2.F32 R122, -RZ, R35.H0_H0 ;  /* 0x20000023ff7a7230 */ /* 0x000fe40000004100 */
[-C--:B------:R-:W-:Y:S01]  /*4e20*/  FMUL.FTZ R126, R55, R124.reuse ;  /* 0x0000007c377e7220 */ /* 0x080fe20000410000 */
[----:B------:R-:W-:Y:S01]  /*4e30*/  FMUL.FTZ R124, R51, R124 ;  /* 0x0000007c337c7220 */ /* 0x000fe20000410000 */
[----:B------:R-:W-:Y:S01]  /*4e40*/  FFMA.FTZ R35, R53, R118, R128 ;  /* 0x0000007635237223 */ /* 0x000fe20000010080 */
        /* <DEDUP_REMOVED lines=16> */
[C---:B------:R-:W-:Y:S01]  /*4f50*/  FMUL.FTZ R123, R48.reuse, R123 ;  /* 0x0000007b307b7220 */ /* 0x040fe20000410000 */
[----:B------:R-:W-:Y:S01]  /*4f60*/  FFMA.FTZ R36, R53, R55, R122 ;  /* 0x0000003735247223 */ /* 0x000fe2000001007a */
[-C--:B------:R-:W-:Y:S01]  /*4f70*/  FFMA.FTZ R53, R48, R113.reuse, -R115 ;  /* 0x0000007130357223 */ /* 0x080fe20000010873 */
[----:B------:R-:W-:Y:S02]  /*4f80*/  HADD2.F32 R48, -RZ, R49.H0_H0 ;  /* 0x20000031ff307230 */ /* 0x000fe40000004100 */
[----:B------:R-:W-:Y:S01]  /*4f90*/  FFMA.FTZ R55, R52, R113, R123 ;  /* 0x0000007134377223 */ /* 0x000fe2000001007b */
[----:B------:R-:W-:Y:S02]  /*4fa0*/  HADD2.F32 R52, -RZ, R34.H0_H0 ;  /* 0x20000022ff347230 */ /* 0x000fe40000004100 */
[----:B------:R-:W-:-:S02]  /*4fb0*/  HADD2.F32 R115, -RZ, R127.H1_H1 ;  /* 0x3000007fff737230 */ /* 0x000fc40000004100 */
[--C-:B------:R-:W-:Y:S01]  /*4fc0*/  HADD2.F32 R34, -RZ, R50.reuse.H0_H0 ;  /* 0x20000032ff227230 */ /* 0x100fe20000004100 */
[----:B------:R-:W-:Y:S01]  /*4fd0*/  F2FP.F16.F32.PACK_AB R38, R55, R36 ;  /* 0x000000243726723e */ /* 0x000fe200000000ff */
[----:B------:R-:W-:Y:S02]  /*4fe0*/  HADD2.F32 R49, -RZ, R49.H1_H1 ;  /* 0x30000031ff317230 */ /* 0x000fe40000004100 */
[-C--:B------:R-:W-:Y:S01]  /*4ff0*/  FMUL.FTZ R123, R48, R115.reuse ;  /* 0x00000073307b7220 */ /* 0x080fe20000410000 */
[----:B------:R-:W-:Y:S02]  /*5000*/  HADD2.F32 R50, -RZ, R50.H1_H1 ;  /* 0x30000032ff327230 */ /* 0x000fe40000004100 */
[----:B------:R-:W-:Y:S01]  /*5010*/  FMUL.FTZ R115, R34, R115 ;  /* 0x0000007322737220 */ /* 0x000fe20000410000 */
[----:B------:R-:W-:Y:S02]  /*5020*/  HADD2.F32 R113, -RZ, R127.H0_H0 ;  /* 0x2000007fff717230 */ /* 0x000fe40000004100 */
[----:B------:R-:W-:Y:S01]  /*5030*/  FMUL.FTZ R125, R49, R52 ;  /* 0x00000034317d7220 */ /* 0x000fe20000410000 */
[----:B------:R-:W-:-:S02]  /*5040*/  IMAD.MOV.U32 R55, RZ, RZ, R35 ;  /* 0x000000ffff377224 */ /* 0x000fc400078e0023 */
[----:B------:R-:W-:Y:S01]  /*5050*/  FMUL.FTZ R52, R50, R52 ;  /* 0x0000003432347220 */ /* 0x000fe20000410000 */
[-C--:B------:R-:W-:Y:S01]  /*5060*/  FFMA.FTZ R115, R48, R113.reuse, R115 ;  /* 0x0000007130737223 */ /* 0x080fe20000010073 */
[----:B------:R-:W-:Y:S02]  /*5070*/  FFMA.FTZ R123, R34, R113, -R123 ;  /* 0x00000071227b7223 */ /* 0x000fe4000001087b */
[-C--:B------:R-:W-:Y:S01]  /*5080*/  FFMA.FTZ R52, R49, R33.reuse, R52 ;  /* 0x0000002131347223 */ /* 0x080fe20000010034 */
[----:B------:R-:W-:Y:S01]  /*5090*/  FFMA.FTZ R50, R50, R33, -R125 ;  /* 0x0000002132327223 */ /* 0x000fe2000001087d */
[----:B------:R-:W-:Y:S02]  /*50a0*/  F2FP.F16.F32.PACK_AB R49, R54, R37 ;  /* 0x000000253631723e */ /* 0x000fe400000000ff */
[----:B------:R-:W-:Y:S01]  /*50b0*/  F2FP.F16.F32.PACK_AB R48, R53, R32 ;  /* 0x000000203530723e */ /* 0x000fe200000000ff */
[----:B------:R-:W-:Y:S01]  /*50c0*/  IMAD.MOV.U32 R53, RZ, RZ, R39 ;  /* 0x000000ffff357224 */ /* 0x000fe200078e0027 */
[----:B------:R-:W-:Y:S01]  /*50d0*/  F2FP.F16.F32.PACK_AB R54, R52, R115 ;  /* 0x000000733436723e */ /* 0x000fe200000000ff */
[----:B------:R-:W-:Y:S01]  /*50e0*/  IMAD.MOV.U32 R52, RZ, RZ, R38 ;  /* 0x000000ffff347224 */ /* 0x000fe200078e0026 */
[----:B------:R-:W-:-:S07]  /*50f0*/  F2FP.F16.F32.PACK_AB R50, R50, R123 ;  /* 0x0000007b3232723e */ /* 0x000fce00000000ff */
.L_x_14701:
[----:B------:R-:W-:Y:S05]  /*5100*/  BSYNC B2 ;  /* 0x0000000000027941 */ /* 0x000fea0003800000 */
.L_x_14700:
        /* <DEDUP_REMOVED lines=12> */
.L_x_14699:
[----:B------:R-:W-:Y:S05]  /*51d0*/  BSYNC B1 ;  /* 0x0000000000017941 */ /* 0x000fea0003800000 */
.L_x_14698:
[----:B-1----:R-:W-:Y:S02]  /*51e0*/  VIADD R33, R22, 0x40 ;  /* 0x0000004016217836 */ /* 0x002fe40000000000 */
[-C--:B--2---:R-:W-:Y:S02]  /*51f0*/  IMAD R32, R73, R102.reuse, RZ ;  /* 0x0000006649207224 */ /* 0x084fe400078e02ff */
[C---:B------:R-:W-:Y:S01]  /*5200*/  IMAD.WIDE.U32 R100, R33.reuse, R102, R100 ;  /* 0x0000006621647225 */ /* 0x040fe200078e0064 */
[----:B------:R-:W-:-:S03]  /*5210*/  ISETP.GE.OR P5, PT, R33, R106, P1 ;  /* 0x0000006a2100720c */ /* 0x000fc60000fa6670 */
[----:B------:R-:W-:-:S10]  /*5220*/  IMAD R103, R33, R103, R32 ;  /* 0x0000006721677224 */ /* 0x000fd400078e0220 */
[----:B------:R-:W-:Y:S05]  /*5230*/  @P5 BRA `(.L_x_14688) ;  /* 0x0000000800605947 */ /* 0x000fea0003800000 */
[----:B------:R-:W2:Y:S01]  /*5240*/  LDL R34, [R1+0x68] ;  /* 0x0000680001227983 */ /* 0x000ea20000100800 */
[----:B------:R-:W-:Y:S01]  /*5250*/  IMAD.IADD R50, R101, 0x1, R103 ;  /* 0x0000000165327824 */ /* 0x000fe200078e0267 */
[----:B------:R-:W-:Y:S01]  /*5260*/  IADD3 R32, P5, P6, R4, R100, R85 ;  /* 0x0000006404207210 */ /* 0x000fe20007ebe055 */
[C---:B------:R-:W-:Y:S01]  /*5270*/  VIADD R35, R22.reuse, 0x40 ;  /* 0x0000004016237836 */ /* 0x040fe20000000000 */
[----:B------:R-:W-:Y:S01]  /*5280*/  SEL R110, R75, R110, !P0 ;  /* 0x0000006e4b6e7207 */ /* 0x000fe20004000000 */
[----:B------:R-:W-:Y:S01]  /*5290*/  VIADD R36, R22, 0x40 ;  /* 0x0000004016247836 */ /* 0x000fe20000000000 */
[----:B------:R-:W-:Y:S01]  /*52a0*/  IADD3.X R33, R61, R50, R87, P5, P6 ;  /* 0x000000323d217210 */ /* 0x000fe20002fec457 */
[----:B------:R-:W-:Y:S01]  /*52b0*/  IMAD.SHL.U32 R35, R35, 0x40, RZ ;  /* 0x0000004023237824 */ /* 0x000fe200078e00ff */
[----:B------:R-:W-:Y:S01]  /*52c0*/  LEA R48, P5, R32, R98, 0x1 ;  /* 0x0000006220307211 */ /* 0x000fe200078a08ff */
[----:B------:R-:W-:Y:S01]  /*52d0*/  IMAD.SHL.U32 R36, R36, 0x40, RZ ;  /* 0x0000004024247824 */ /* 0x000fe200078e00ff */
[----:B------:R-:W-:Y:S02]  /*52e0*/  BSSY B1, `(.L_x_14702) ;  /* 0x0000068000017945 */ /* 0x000fe40003800000 */
[----:B------:R-:W-:-:S02]  /*52f0*/  LEA.HI.X R49, R32, R99, R33, 0x1, P5 ;  /* 0x0000006320317211 */ /* 0x000fc400028f0c21 */
[----:B------:R-:W-:Y:S02]  /*5300*/  SHF.R.S32.HI R33, RZ, 0x1f, R110 ;  /* 0x0000001fff217819 */ /* 0x000fe4000001146e */
[----:B------:R-:W-:Y:S02]  /*5310*/  LOP3.LUT R35, R35, 0x1c0, RZ, 0xc0, !PT ;  /* 0x000001c023237812 */ /* 0x000fe400078ec0ff */
[----:B------:R-:W-:Y:S02]  /*5320*/  LEA.HI R33, R33, R110, RZ, 0x4 ;  /* 0x0000006e21217211 */ /* 0x000fe400078f20ff */
[----:B------:R-:W-:Y:S02]  /*5330*/  LOP3.LUT R36, R36, 0x1c0, RZ, 0xc0, !PT ;  /* 0x000001c024247812 */ /* 0x000fe400078ec0ff */
[----:B------:R-:W-:Y:S02]  /*5340*/  LEA.HI.SX32 R33, R33, R84, 0x1c ;  /* 0x0000005421217211 */ /* 0x000fe400078fe2ff */
[----:B------:R-:W-:-:S03]  /*5350*/  SHF.R.U32.HI R35, RZ, 0x3, R35 ;  /* 0x00000003ff237819 */ /* 0x000fc60000011623 */
[----:B------:R-:W-:-:S05]  /*5360*/  IMAD.SHL.U32 R51, R33, 0x8, RZ ;  /* 0x0000000821337824 */ /* 0x000fca00078e00ff */
[----:B------:R-:W-:-:S04]  /*5370*/  LOP3.LUT R32, R36, 0x38, R51, 0xf8, !PT ;  /* 0x0000003824207812 */ /* 0x000fc800078ef833 */
[----:B------:R-:W-:-:S04]  /*5380*/  LOP3.LUT R32, R32, R35, RZ, 0x3c, !PT ;  /* 0x0000002320207212 */ /* 0x000fc800078e3cff */
[----:B--2---:R-:W-:Y:S01]  /*5390*/  IADD3 R33, R34, R32, RZ ;  /* 0x0000002022217210 */ /* 0x004fe20007ffe0ff */
        /* <DEDUP_REMOVED lines=20> */
[----:B------:R-:W-:Y:S01]  /*54e0*/  HADD2.F32 R39, -RZ, R46.H0_H0 ;  /* 0x2000002eff277230 */ /* 0x000fe20000004100 */
[----:B------:R-:W-:Y:S01]  /*54f0*/  SHF.R.U32.HI R45, RZ, 0x10, R43 ;  /* 0x00000010ff2d7819 */ /* 0x000fe2000001162b */
[----:B------:R-:W-:-:S02]  /*5500*/  IMAD.MOV.U32 R43, RZ, RZ, R36 ;  /* 0x000000ffff2b7224 */ /* 0x000fc400078e0024 */
[----:B------:R-:W-:Y:S02]  /*5510*/  HADD2.F32 R46, -RZ, R46.H1_H1 ;  /* 0x3000002eff2e7230 */ /* 0x000fe40000004100 */
[-C--:B------:R-:W-:Y:S01]  /*5520*/  FMUL.FTZ R102, R39, R54.reuse ;  /* 0x0000003627667220 */ /* 0x080fe20000410000 */
[----:B------:R-:W-:Y:S02]  /*5530*/  HADD2.F32 R35, -RZ, R33.H0_H0 ;  /* 0x20000021ff237230 */ /* 0x000fe40000004100 */
        /* <DEDUP_REMOVED lines=9> */
[--C-:B------:R-:W-:Y:S02]  /*55d0*/  HADD2.F32 R54, -RZ, R120.reuse.H0_H0 ;  /* 0x20000078ff367230 */ /* 0x100fe40000004100 */
[----:B------:R-:W-:Y:S01]  /*55e0*/  FFMA.FTZ R46, R46, R53, R55 ;  /* 0x000000352e2e7223 */ /* 0x000fe20000010037 */
[----:B------:R-:W-:Y:S02]  /*55f0*/  HADD2.F32 R120, -RZ, R120.H1_H1 ;  /* 0x30000078ff787230 */ /* 0x000fe40000004100 */
[----:B------:R-:W-:Y:S01]  /*5600*/  HADD2.F32 R53, -RZ, R47.H0_H0 ;  /* 0x2000002fff357230 */ /* 0x000fe20000004100 */
[----:B------:R-:W-:Y:S01]  /*5610*/  F2FP.F16.F32.PACK_AB R33, R36, R33 ;  /* 0x000000212421723e */ /* 0x000fe200000000ff */
[----:B------:R-:W-:-:S02]  /*5620*/  HADD2.F32 R39, -RZ, R37.H0_H0 ;  /* 0x20000025ff277230 */ /* 0x000fc40000004100 */
[----:B------:R-:W-:Y:S02]  /*5630*/  HADD2.F32 R47, -RZ, R47.H1_H1 ;  /* 0x3000002fff2f7230 */ /* 0x000fe40000004100 */
[-C--:B------:R-:W-:Y:S01]  /*5640*/  FMUL.FTZ R102, R53, R120.reuse ;  /* 0x0000007835667220 */ /* 0x080fe20000410000 */
[----:B------:R-:W-:Y:S02]  /*5650*/  HADD2.F32 R55, -RZ, R104.H0_H0 ;  /* 0x20000068ff377230 */ /* 0x000fe40000004100 */
[C---:B------:R-:W-:Y:S01]  /*5660*/  FMUL.FTZ R120, R39.reuse, R120 ;  /* 0x0000007827787220 */ /* 0x040fe20000410000 */
[----:B------:R-:W-:Y:S02]  /*5670*/  HADD2.F32 R52, -RZ, R37.H1_H1 ;  /* 0x30000025ff347230 */ /* 0x000fe40000004100 */
[-C--:B------:R-:W-:Y:S01]  /*5680*/  FFMA.FTZ R37, R39, R54.reuse, -R102 ;  /* 0x0000003627257223 */ /* 0x080fe20000010866 */
[----:B------:R-:W-:Y:S02]  /*5690*/  HADD2.F32 R45, -RZ, R45.H0_H0 ;  /* 0x2000002dff2d7230 */ /* 0x000fe40000004100 */
[-C--:B------:R-:W-:Y:S01]  /*56a0*/  FMUL.FTZ R103, R47, R55.reuse ;  /* 0x000000372f677220 */ /* 0x080fe20000410000 */
[----:B------:R-:W-:Y:S01]  /*56b0*/  FFMA.FTZ R39, R53, R54, R120 ;  /* 0x0000003635277223 */ /* 0x000fe20000010078 */
[----:B------:R-:W-:Y:S01]  /*56c0*/  FMUL.FTZ R104, R52, R55 ;  /* 0x0000003734687220 */ /* 0x000fe20000410000 */
[----:B------:R-:W-:-:S02]  /*56d0*/  HADD2.F32 R55, -RZ, R44.H0_H0 ;  /* 0x2000002cff377230 */ /* 0x000fc40000004100 */
[-C--:B------:R-:W-:Y:S01]  /*56e0*/  FFMA.FTZ R52, R52, R45.reuse, -R103 ;  /* 0x0000002d34347223 */ /* 0x080fe20000010867 */
[----:B------:R-:W-:Y:S02]  /*56f0*/  HADD2.F32 R53, -RZ, R119.H1_H1 ;  /* 0x30000077ff357230 */ /* 0x000fe40000004100 */
[----:B------:R-:W-:Y:S01]  /*5700*/  FFMA.FTZ R54, R47, R45, R104 ;  /* 0x0000002d2f367223 */ /* 0x000fe20000010068 */
[--C-:B------:R-:W-:Y:S02]  /*5710*/  HADD2.F32 R45, -RZ, R43.reuse.H0_H0 ;  /* 0x2000002bff2d7230 */ /* 0x100fe40000004100 */
        /* <DEDUP_REMOVED lines=19> */
[----:B------:R-:W-:-:S02]  /*5850*/  HADD2.F32 R32, -RZ, R34.H0_H0 ;  /* 0x20000022ff207230 */ /* 0x000fc40000004100 */
[-C--:B------:R-:W-:Y:S01]  /*5860*/  FMUL.FTZ R47, R40, R119.reuse ;  /* 0x00000077282f7220 */ /* 0x080fe20000410000 */
[----:B------:R-:W-:Y:S01]  /*5870*/  HADD2.F32 R38, -RZ, R38.H1_H1 ;  /* 0x30000026ff267230 */ /* 0x000fe20000004100 */
[----:B------:R-:W-:Y:S01]  /*5880*/  F2FP.F16.F32.PACK_AB R36, R45, R102 ;  /* 0x000000662d24723e */ /* 0x000fe200000000ff */
        /* <DEDUP_REMOVED lines=11> */
[----:B------:R-:W-:Y:S02]  /*5940*/  F2FP.F16.F32.PACK_AB R34, R34, R47 ;  /* 0x0000002f2222723e */ /* 0x000fe400000000ff */
[----:B------:R-:W-:-:S07]  /*5950*/  F2FP.F16.F32.PACK_AB R38, R38, R119 ;  /* 0x000000772626723e */ /* 0x000fce00000000ff */
.L_x_14703:
[----:B------:R-:W-:Y:S05]  /*5960*/  BSYNC B1 ;  /* 0x0000000000017941 */ /* 0x000fea0003800000 */
.L_x_14702:
        /* <DEDUP_REMOVED lines=10> */
.L_x_14671:
[----:B------:R-:W-:-:S06]  /*5a10*/  UISETP.NE.AND UP0, UPT, UR37, 0x3, UPT ;  /* 0x000000032500788c */ /* 0x000fcc000bf05270 */
[----:B------:R-:W-:-:S13]  /*5a20*/  PLOP3.LUT P3, PT, PT, PT, UP0, 0x80, 0x0 ;  /* 0x000000000000781c */ /* 0x000fda0003f6f008 */
[----:B------:R-:W-:Y:S05]  /*5a30*/  @!P3 BRA `(.L_x_14704) ;  /* 0x000000000004b947 */ /* 0x000fea0003800000 */
[----:B------:R-:W-:Y:S01]  /*5a40*/  BPT.TRAP 0x1 ;  /* 0x000000040000795c */ /* 0x000fe20000300000 */
.L_x_14704:
[----:B------:R-:W-:Y:S01]  /*5a50*/  IMAD R96, R18, 0x8, R19 ;  /* 0x0000000812607824 */ /* 0x000fe200078e0213 */
[----:B------:R-:W-:Y:S01]  /*5a60*/  SHF.L.U32 R107, R202, 0x1f, RZ ;  /* 0x0000001fca6b7819 */ /* 0x000fe200000006ff */
[----:B------:R-:W-:Y:S01]  /*5a70*/  IMAD R106, R27, -0x60, R24 ;  /* 0xffffffa01b6a7824 */ /* 0x000fe200078e0218 */
[----:B------:R-:W-:Y:S02]  /*5a80*/  BSSY B1, `(.L_x_14705) ;  /* 0x0000004000017945 */ /* 0x000fe40003800000 */
[----:B------:R-:W0:Y:S02]  /*5a90*/  SYNCS.PHASECHK.TRANS64.TRYWAIT P4, [R96+URZ+0x32490], R107 ;  /* 0x0324906b600075a7 */ /* 0x000e24000808017f */
[----:B------:R-:W-:Y:S01]  /*5aa0*/  VIMNMX R106, R106, 0x60, PT ;  /* 0x000000606a6a7848 */ /* 0x000fe20003fe0100 */
[----:B0-----:R-:W-:Y:S06]  /*5ab0*/  @!P4 BRA `(.L_x_14706) ;  /* 0x000001d4004cc947 */ /* 0x001fec0003800000 */
.L_x_14994:
[----:B------:R-:W-:Y:S05]  /*5ac0*/  BSYNC B1 ;  /* 0x0000000000017941 */ /* 0x000fea0003800000 */
.L_x_14705:
[CC--:B------:R-:W-:Y:S01]  /*5ad0*/  ISETP.GE.AND P5, PT, R22.reuse, R106.reuse, PT ;  /* 0x0000006a1600720c */ /* 0x0c0fe20003fa6270 */
[----:B------:R-:W-:Y:S01]  /*5ae0*/  VIADD R32, R22, 0x40 ;  /* 0x0000004016207836 */ /* 0x000fe20000000000 */
[----:B------:R-:W-:Y:S04]  /*5af0*/  BSSY B1, `(.L_x_14707) ;  /* 0x0000007000017945 */ /* 0x000fe80003800000 */
[----:B------:R-:W-:-:S07]  /*5b00*/  ISETP.GE.AND P4, PT, R32, R106, PT ;  /* 0x0000006a2000720c */ /* 0x000fce0003f86270 */
[----:B------:R-:W-:Y:S06]  /*5b10*/  @P5 BRA `(.L_x_14708) ;  /* 0x0000000000105947 */ /* 0x000fec0003800000 */
[----:B------:R-:W1:Y:S04]  /*5b20*/  @!P1 LDS.128 R32, [R104] ;  /* 0x0000000068209984 */ /* 0x000e680000000c00 */
[----:B------:R-:W2:Y:S04]  /*5b30*/  @!P2 LDS.128 R36, [R103] ;  /* 0x000000006724a984 */ /* 0x000ea80000000c00 */
[----:B-1----:R1:W-:Y:S04]  /*5b40*/  @!P1 STG.E.128 desc[UR40][R42.64], R32 ;  /* 0x000000202a009986 */ /* 0x0023e8000c101d28 */
[----:B--2---:R1:W-:Y:S02]  /*5b50*/  @!P2 STG.E.128 desc[UR40][R42.64+0x40], R36 ;  /* 0x000040242a00a986 */ /* 0x0043e4000c101d28 */
.L_x_14708:
[----:B------:R-:W-:Y:S05]  /*5b60*/  BSYNC B1 ;  /* 0x0000000000017941 */ /* 0x000fea0003800000 */
.L_x_14707:
[----:B------:R-:W-:Y:S05]  /*5b70*/  @P4 BRA `(.L_x_14688) ;  /* 0x0000000000104947 */ /* 0x000fea0003800000 */
[----:B-1----:R-:W1:Y:S04]  /*5b80*/  @!P1 LDS.128 R32, [R104+0x2000] ;  /* 0x0020000068209984 */ /* 0x002e680000000c00 */
[----:B------:R-:W2:Y:S04]  /*5b90*/  @!P2 LDS.128 R36, [R103+0x2000] ;  /* 0x002000006724a984 */ /* 0x000ea80000000c00 */
[----:B-1----:R1:W-:Y:S04]  /*5ba0*/  @!P1 STG.E.128 desc[UR40][R40.64], R32 ;  /* 0x0000002028009986 */ /* 0x0023e8000c101d28 */
[----:B--2---:R1:W-:Y:S02]  /*5bb0*/  @!P2 STG.E.128 desc[UR40][R40.64+0x40], R36 ;  /* 0x000040242800a986 */ /* 0x0043e4000c101d28 */
.L_x_14688:
[----:B------:R-:W-:Y:S05]  /*5bc0*/  BSYNC B0 ;  /* 0x0000000000007941 */ /* 0x000fea0003800000 */
.L_x_14670:
        /* <DEDUP_REMOVED lines=17> */
.L_x_14710:
[----:B------:R-:W-:Y:S05]  /*5ce0*/  BSYNC B0 ;  /* 0x0000000000007941 */ /* 0x000fea0003800000 */
.L_x_14709:
[----:B------:R-:W2:Y:S01]  /*5cf0*/  SYNCS.PHASECHK.TRANS64.TRYWAIT P3, [R96+URZ+0x324b0], R107 ;  /* 0x0324b06b600075a7 */ /* 0x000ea2000806017f */
[----:B------:R-:W-:Y:S01]  /*5d00*/  ULDC UR38, c[0x0][0x320] ;  /* 0x0000c80000267ab9 */ /* 0x000fe20000000800 */
[----:B------:R-:W-:Y:S01]  /*5d10*/  ULDC.64 UR44, c[0x0][0x328] ;  /* 0x0000ca00002c7ab9 */ /* 0x000fe20000000a00 */
[----:B------:R-:W-:Y:S01]  /*5d20*/  ULDC.64 UR46, c[0x0][0x318] ;  /* 0x0000c600002e7ab9 */ /* 0x000fe20000000a00 */
[----:B------:R-:W-:Y:S01]  /*5d30*/  BSSY B0, `(.L_x_14711) ;  /* 0x0000003000007945 */ /* 0x000fe20003800000 */
[----:B-1----:R-:W-:-:S03]  /*5d40*/  IMAD R32, R18, 0x6000, R90 ;  /* 0x0000600012207824 */ /* 0x002fc600078e025a */
[----:B--2---:R-:W-:Y:S05]  /*5d50*/  @!P3 BRA `(.L_x_14712) ;  /* 0x000001d000b8b947 */ /* 0x004fea0003800000 */
.L_x_14995:
[----:B------:R-:W-:Y:S05]  /*5d60*/  BSYNC B0 ;  /* 0x0000000000007941 */ /* 0x000fea0003800000 */
.L_x_14711:
[----:B------:R-:W-:Y:S01]  /*5d70*/  ISETP.GE.AND P3, PT, R22, R106, PT ;  /* 0x0000006a1600720c */ /* 0x000fe20003f66270 */
[----:B------:R-:W-:Y:S01]  /*5d80*/  BSSY B0, `(.L_x_14713) ;  /* 0x0000026000007945 */ /* 0x000fe20003800000 */
[----:B------:R-:W-:Y:S01]  /*5d90*/  IADD3 R40, R89, R32, RZ ;  /* 0x0000002059287210 */ /* 0x000fe20007ffe0ff */
        /* <DEDUP_REMOVED lines=36> */
.L_x_14714:
[----:B------:R-:W-:Y:S05]  /*5fe0*/  BSYNC B0 ;  /* 0x0000000000007941 */ /* 0x000fea0003800000 */
.L_x_14713:
[----:B--2---:R-:W-:Y:S01]  /*5ff0*/  VIADD R32, R22, 0x40 ;  /* 0x0000004016207836 */ /* 0x004fe20000000000 */
[----:B------:R-:W-:Y:S04]  /*6000*/  BSSY B0, `(.L_x_14715) ;  /* 0x0000025000007945 */ /* 0x000fe80003800000 */
[----:B------:R-:W-:-:S13]  /*6010*/  ISETP.GE.AND P3, PT, R32, R106, PT ;  /* 0x0000006a2000720c */ /* 0x000fda0003f66270 */
[----:B------:R-:W-:Y:S05]  /*6020*/  @P3 BRA `(.L_x_14716) ;  /* 0x0000000000883947 */ /* 0x000fea0003800000 */
[----:B------:R-:W-:Y:S01]  /*6030*/  IADD3 R35, P3, R36, 0x40, RZ ;  /* 0x0000004024237810 */ /* 0x000fe20007f7e0ff */
        /* <DEDUP_REMOVED lines=33> */
.L_x_14716:
[----:B------:R-:W-:Y:S05]  /*6250*/  BSYNC B0 ;  /* 0x0000000000007941 */ /* 0x000fea0003800000 */
.L_x_14715:
[----:B------:R-:W-:Y:S01]  /*6260*/  @!PT LDS RZ, [RZ] ;  /* 0x00000000fffff984 */ /* 0x000fe20000000800 */
[----:B------:R-:W-:Y:S01]  /*6270*/  @!PT LDS RZ, [RZ] ;  /* 0x00000000fffff984 */ /* 0x000fe20000000800 */
[----:B------:R-:W-:Y:S01]  /*6280*/  @!PT LDS RZ, [RZ] ;  /* 0x00000000fffff984 */ /* 0x000fe20000000800 */
[----:B------:R-:W-:Y:S01]  /*6290*/  @!PT LDS RZ, [RZ] ;  /* 0x00000000fffff984 */ /* 0x000fe20000000800 */
[----:B------:R3:W-:Y:S06]  /*62a0*/  MEMBAR.ALL.CTA ;  /* 0x0000000000007992 */ /* 0x0007ec0000008000 */
[----:B---3--:R-:W3:Y:S02]  /*62b0*/  FENCE.VIEW.ASYNC.S ;  /* 0x00000000000073c6 */ /* 0x008ee40000000000 */
[----:B---3--:R3:W-:Y:S01]  /*62c0*/  BAR.SYNC.DEFER_BLOCKING R74, 0x80 ;  /* 0x0002004a0000751d */ /* 0x0087e20000010000 */
[----:B------:R-:W-:Y:S01]  /*62d0*/  ISETP.NE.AND P5, PT, R97, RZ, PT ;  /* 0x000000ff6100720c */ /* 0x000fe20003fa5270 */
[----:B------:R-:W-:Y:S01]  /*62e0*/  VIADD R18, R18, 0x1 ;  /* 0x0000000112127836 */ /* 0x000fe20000000000 */
[----:B01----:R-:W-:-:S04]  /*62f0*/  @!P4 IADD3 R96, R96, 0x324c0, RZ ;  /* 0x000324c06060c810 */ /* 0x003fc80007ffe0ff */
[C---:B------:R-:W-:Y:S02]  /*6300*/  ISETP.NE.AND P3, PT, R18.reuse, 0x2, PT ;  /* 0x000000021200780c */ /* 0x040fe40003f65270 */
[----:B------:R-:W-:Y:S02]  /*6310*/  @!P4 PRMT R96, RZ, 0x654, R96 ;  /* 0x00000654ff60c816 */ /* 0x000fe40000000060 */
[----:B--2---:R-:W-:Y:S02]  /*6320*/  SEL R33, RZ, 0x1, P3 ;  /* 0x00000001ff217807 */ /* 0x004fe40001800000 */
        /* <DEDUP_REMOVED lines=9> */
.L_x_14665:
[----:B------:R-:W2:Y:S01]  /*63c0*/  LDL R3, [R1+0x50] ;  /* 0x0000500001037983 */ /* 0x000ea20000100800 */
[----:B------:R-:W0:Y:S01]  /*63d0*/  LDC R0, c[0x0][0x448] ;  /* 0x00011200ff007b82 */ /* 0x000e220000000800 */
[----:B------:R-:W-:Y:S01]  /*63e0*/  IMAD.MOV.U32 R210, RZ, RZ, RZ ;  /* 0x000000ffffd27224 */ /* 0x000fe200078e00ff */
[----:B0-----:R-:W-:-:S13]  /*63f0*/  ISETP.NE.AND P1, PT, R0, 0x1, PT ;  /* 0x000000010000780c */ /* 0x001fda0003f25270 */
[----:B------:R-:W0:Y:S08]  /*6400*/  @P1 LDC R0, c[0x0][0x44c] ;  /* 0x00011300ff001b82 */ /* 0x000e300000000800 */
[----:B------:R-:W1:Y:S01]  /*6410*/  @P1 LDC R5, c[0x0][0x450] ;  /* 0x00011400ff051b82 */ /* 0x000e620000000800 */
[----:B--2---:R-:W-:-:S04]  /*6420*/  VIADD R3, R3, 0x7f ;  /* 0x0000007f03037836 */ /* 0x004fc80000000000 */
        /* <DEDUP_REMOVED lines=12> */
.L_x_14718:
[----:B------:R-:W-:Y:S04]  /*64f0*/  BSSY B0, `(.L_x_14719) ;  /* 0x0000020000007945 */ /* 0x000fe80003800000 */
[----:B------:R-:W-:Y:S05]  /*6500*/  @!P1 BRA `(.L_x_14720) ;  /* 0x0000000000789947 */ /* 0x000fea0003800000 */
[----:B------:R-:W2:Y:S01]  /*6510*/  LDL R0, [R1+0x7c] ;  /* 0x00007c0001007983 */ /* 0x000ea20000100800 */
[----:B------:R-:W-:Y:S01]  /*6520*/  ULDC UR4, c[0x0][0xae8] ;  /* 0x0002ba0000047ab9 */ /* 0x000fe20000000800 */
[----:B--2---:R-:W-:-:S04]  /*6530*/  ISETP.NE.AND P0, PT, R0, RZ, PT ;  /* 0x000000ff0000720c */ /* 0x004fc80003f05270 */
        /* <DEDUP_REMOVED lines=25> */
[----:B------:R-:W-:-:S05]  /*66d0*/  @!P1 LOP3.LUT R5, RZ, R9, RZ, 0x33, !PT ;  /* 0x00000009ff059212 */ /* 0x000fca00078e33ff */
[----:B------:R-:W-:-:S07]  /*66e0*/  IMAD.MOV.U32 R210, RZ, RZ, R5 ;  /* 0x000000ffffd27224 */ /* 0x000fce00078e0005 */
.L_x_14720:
[----:B------:R-:W-:Y:S05]  /*66f0*/  BSYNC B0 ;  /* 0x0000000000007941 */ /* 0x000fea0003800000 */
.L_x_14719:
[----:B------:R-:W2:Y:S01]  /*6700*/  LDL R0, [R1+0x90] ;  /* 0x0000900001007983 */ /* 0x000ea20000100800 */
[----:B------:R-:W-:Y:S01]  /*6710*/  PLOP3.LUT P0, PT, PT, PT, PT, 0x80, 0x0 ;  /* 0x000000000000781c */ /* 0x000fe20003f0f070 */
[----:B------:R-:W-:Y:S01]  /*6720*/  IMAD.MOV.U32 R3, RZ, RZ, RZ ;  /* 0x000000ffff037224 */ /* 0x000fe200078e00ff */
        /* <DEDUP_REMOVED lines=28> */
[----:B---3--:R-:W-:Y:S02]  /*68f0*/  CS2R R96, SRZ ;  /* 0x0000000000607805 */ /* 0x008fe4000001ff00 */
        /* <DEDUP_REMOVED lines=35> */
[----:B--2---:R-:W-:-:S05]  /*6b30*/  IMAD R0, R0, R210, RZ ;  /* 0x000000d200007224 */ /* 0x004fca00078e02ff */
[----:B------:R0:W-:Y:S01]  /*6b40*/  STL [R1+0x60], R0 ;  /* 0x0000600001007387 */ /* 0x0001e20000100800 */
[----:B------:R-:W-:Y:S02]  /*6b50*/  VIADDMNMX R210, R0, R210, R29, PT ;  /* 0x000000d200d27246 */ /* 0x000fe4000380011d */
[----:B------:R-:W-:Y:S02]  /*6b60*/  CS2R R28, SRZ ;  /* 0x00000000001c7805 */ /* 0x000fe4000001ff00 */
[----:B------:R-:W-:-:S13]  /*6b70*/  ISETP.GT.AND P1, PT, R210, R0, PT ;  /* 0x00000000d200720c */ /* 0x000fda0003f24270 */
[----:B0-----:R-:W-:Y:S05]  /*6b80*/  @!P1 BRA `(.L_x_14721) ;  /* 0x000000d0004c9947 */ /* 0x001fea0003800000 */
        /* <DEDUP_REMOVED lines=8> */
.L_x_14998:
[----:B-1----:R-:W-:Y:S01]  /*6c10*/  LEA.HI R0, R14, R14, RZ, 0x1 ;  /* 0x0000000e0e007211 */ /* 0x002fe200078f08ff */
[----:B------:R-:W-:Y:S01]  /*6c20*/  VIADD R24, R19, 0x18400 ;  /* 0x0001840013187836 */ /* 0x000fe20000000000 */
[----:B------:R-:W-:Y:S01]  /*6c30*/  BSSY B6, `(.L_x_14723) ;  /* 0x000001d000067945 */ /* 0x000fe20003800000 */
[----:B------:R-:W-:Y:S01]  /*6c40*/  IMAD.MOV.U32 R225, RZ, RZ, 0x40000040 ;  /* 0x40000040ffe17424 */ /* 0x000fe200078e00ff */
[----:B------:R-:W-:Y:S02]  /*6c50*/  LOP3.LUT R3, R0, 0x7fffe, RZ, 0xc0, !PT ;  /* 0x0007fffe00037812 */ /* 0x000fe400078ec0ff */
[----:B------:R-:W-:-:S03]  /*6c60*/  LOP3.LUT P0, RZ, R24, 0x1bf, RZ, 0xc0, !PT ;  /* 0x000001bf18ff7812 */ /* 0x000fc6000780c0ff */
[----:B------:R-:W-:-:S04]  /*6c70*/  IMAD.IADD R3, R14, 0x1, -R3 ;  /* 0x000000010e037824 */ /* 0x000fc800078e0a03 */
[----:B------:R-:W-:-:S05]  /*6c80*/  IMAD R3, R3, 0x2000, R24 ;  /* 0x0000200003037824 */ /* 0x000fca00078e0218 */
[----:B------:R-:W-:Y:S01]  /*6c90*/  SHF.R.U32.HI R0, RZ, 0x4, R3 ;  /* 0x00000004ff007819 */ /* 0x000fe20000011603 */
[----:B------:R-:W-:-:S03]  /*6ca0*/  VIADD R3, R3, 0xa000 ;  /* 0x0000a00003037836 */ /* 0x000fc60000000000 */
[----:B------:R-:W-:Y:S02]  /*6cb0*/  LOP3.LUT R0, R0, 0x3fff, RZ, 0xc0, !PT ;  /* 0x00003fff00007812 */ /* 0x000fe400078ec0ff */
[----:B------:R-:W-:Y:S02]  /*6cc0*/  SHF.R.U32.HI R3, RZ, 0x4, R3 ;  /* 0x00000004ff037819 */ /* 0x000fe40000011603 */
[----:B------:R-:W-:Y:S02]  /*6cd0*/  LOP3.LUT R224, R0, 0x10000, RZ, 0xfc, !PT ;  /* 0x0001000000e07812 */ /* 0x000fe400078efcff */
[----:B------:R-:W-:Y:S01]  /*6ce0*/  LOP3.LUT R72, R3, 0x3fff, RZ, 0xc0, !PT ;  /* 0x00003fff03487812 */ /* 0x000fe200078ec0ff */
[----:B------:R-:W-:Y:S06]  /*6cf0*/  @!P0 BRA `(.L_x_14724) ;  /* 0x0000000000408947 */ /* 0x000fec0003800000 */
[----:B------:R-:W-:Y:S01]  /*6d00*/  MOV R14, 0x0 ;  /* 0x00000000000e7802 */ /* 0x000fe20000000f00 */
[----:B------:R-:W-:Y:S01]  /*6d10*/  ULDC.64 UR4, c[0x4][0x118] ;  /* 0x0100460000047ab9 */ /* 0x000fe20000000a00 */
[----:B------:R-:W-:Y:S01]  /*6d20*/  ULDC.64 UR6, c[0x4][0x120] ;  /* 0x0100480000067ab9 */ /* 0x000fe20000000a00 */
[----:B------:R-:W-:Y:S01]  /*6d30*/  MOV R4, UR4 ;  /* 0x0000000400047c02 */ /* 0x000fe20008000f00 */
[----:B------:R-:W-:Y:S01]  /*6d40*/  IMAD.U32 R5, RZ, RZ, UR5 ;  /* 0x00000005ff057e24 */ /* 0x000fe2000f8e00ff */
[----:B------:R-:W-:Y:S01]  /*6d50*/  ULDC.64 UR4, c[0x4][0x38] ;  /* 0x01000e0000047ab9 */ /* 0x000fe20000000a00 */
[----:B------:R-:W1:Y:S01]  /*6d60*/  LDC.64 R14, c[0x4][R14] ;  /* 0x010000000e0e7b82 */ /* 0x000e620000000a00 */
        /* <DEDUP_REMOVED lines=9> */
.L_x_14724:
[----:B------:R-:W-:Y:S05]  /*6e00*/  BSYNC B6 ;  /* 0x0000000000067941 */ /* 0x000fea0003800000 */
.L_x_14723:
[----:B------:R-:W-:Y:S02]  /*6e10*/  ULDC UR4, c[0x0][0x3f4] ;  /* 0x0000fd0000047ab9 */ /* 0x000fe40000000800 */
[----:B------:R-:W-:-:S13]  /*6e20*/  ISETP.LT.AND P0, PT, RZ, UR4, PT ;  /* 0x00000004ff007c0c */ /* 0x000fda000bf01270 */
[----:B------:R-:W-:Y:S05]  /*6e30*/  @P0 BRA `(.L_x_14725) ;  /* 0x0000000000400947 */ /* 0x000fea0003800000 */
[----:B------:R-:W2:Y:S02]  /*6e40*/  LDL R20, [R1+0x8c] ;  /* 0x00008c0001147983 */ /* 0x000ea40000100800 */
[----:B--2---:R-:W-:-:S04]  /*6e50*/  LEA.HI R0, R20, R20, RZ, 0x1 ;  /* 0x0000001414007211 */ /* 0x004fc800078f08ff */
        /* <DEDUP_REMOVED lines=8> */
.L_x_14728:
[----:B--2---:R2:W3:Y:S02]  /*6ee0*/  SYNCS.PHASECHK.TRANS64.TRYWAIT P0, [R19+URZ+0x32400], R4 ;  /* 0x03240004130075a7 */ /* 0x0044e4000800017f */
[----:B---3--:R-:W-:Y:S05]  /*6ef0*/  @!P0 NANOSLEEP.SYNCS 0x989680 ;  /* 0x009896800000895d */ /* 0x008fea0003900000 */
[----:B------:R-:W3:Y:S02]  /*6f00*/  @!P0 SYNCS.PHASECHK.TRANS64 P0, [R19+URZ+0x32400], R4 ;  /* 0x03240004130085a7 */ /* 0x000ee4000800007f */
[----:B---3--:R-:W-:Y:S05]  /*6f10*/  @!P0 BRA `(.L_x_14728) ;  /* 0xfffffffc00f08947 */ /* 0x008fea000383ffff */
.L_x_14727:
[----:B------:R-:W-:Y:S05]  /*6f20*/  BSYNC B0 ;  /* 0x0000000000007941 */ /* 0x000fea0003800000 */
.L_x_14726:
[----:B------:R-:W-:Y:S05]  /*6f30*/  BRA `(.L_x_14729) ;  /* 0x0000002c00387947 */ /* 0x000fea0003800000 */
.L_x_14725:
[----:B-----5:R-:W-:Y:S01]  /*6f40*/  SHF.R.S32.HI R0, RZ, 0x1f, R152 ;  /* 0x0000001fff007819 */ /* 0x020fe20000011498 */
[----:B------:R-:W-:Y:S01]  /*6f50*/  ULDC.64 UR4, c[0x0][0x3f8] ;  /* 0x0000fe0000047ab9 */ /* 0x000fe20000000a00 */
[----:B------:R-:W-:Y:S01]  /*6f60*/  LOP3.LUT P0, RZ, R24, 0x3ff, RZ, 0xc0, !PT ;  /* 0x000003ff18ff7812 */ /* 0x000fe2000780c0ff */
        /* <DEDUP_REMOVED lines=8> */
[----:B------:R-:W-:Y:S01]  /*6ff0*/  IMAD.IADD R27, R3, 0x1, R25 ;  /* 0x00000001031b7824 */ /* 0x000fe200078e0219 */
[----:B------:R-:W-:Y:S01]  /*7000*/  IADD3 R29, R5, R153, RZ ;  /* 0x00000099051d7210 */ /* 0x000fe20007ffe0ff */
        /* <DEDUP_REMOVED lines=17> */
.L_x_14731:
[----:B------:R-:W-:Y:S05]  /*7120*/  BSYNC B6 ;  /* 0x0000000000067941 */ /* 0x000fea0003800000 */
.L_x_14730:
[----:B------:R-:W2:Y:S01]  /*7130*/  LDL R35, [R1+0x50] ;  /* 0x0000500001237983 */ /* 0x000ea20000100800 */
[----:B------:R-:W-:Y:S01]  /*7140*/  LEA.HI R31, R31, R26, RZ, 0x2 ;  /* 0x0000001a1f1f7211 */ /* 0x000fe200078f10ff */
[----:B------:R-:W-:Y:S01]  /*7150*/  ULDC.U8 UR4, c[0x0][0x410] ;  /* 0x0001040000047ab9 */ /* 0x000fe20000000000 */
[----:B------:R-:W-:Y:S01]  /*7160*/  BSSY B0, `(.L_x_14732) ;  /* 0x00002a3000007945 */ /* 0x000fe20003800000 */
[----:B------:R-:W-:Y:S02]  /*7170*/  ISETP.NE.AND P0, PT, RZ, UR4, PT ;  /* 0x00000004ff007c0c */ /* 0x000fe4000bf05270 */
[----:B------:R-:W-:Y:S02]  /*7180*/  SHF.R.S32.HI R3, RZ, 0x1f, R31 ;  /* 0x0000001fff037819 */ /* 0x000fe4000001141f */
[----:B------:R-:W-:Y:S02]  /*7190*/  LOP3.LUT R31, R31, 0xfffffffc, RZ, 0xc0, !PT ;  /* 0xfffffffc1f1f7812 */ /* 0x000fe400078ec0ff */
[----:B------:R-:W-:-:S03]  /*71a0*/  LEA.HI R3, R3, R22, RZ, 0x3 ;  /* 0x0000001603037211 */ /* 0x000fc600078f18ff */
[----:B------:R-:W-:Y:S01]  /*71b0*/  IMAD.IADD R26, R26, 0x1, -R31 ;  /* 0x000000011a1a7824 */ /* 0x000fe200078e0a1f */
[----:B------:R-:W-:-:S05]  /*71c0*/  LOP3.LUT R3, R3, 0xfffffff8, RZ, 0xc0, !PT ;  /* 0xfffffff803037812 */ /* 0x000fca00078ec0ff */
[C---:B------:R-:W-:Y:S01]  /*71d0*/  IMAD.IADD R36, R22.reuse, 0x1, -R3 ;  /* 0x0000000116247824 */ /* 0x040fe200078e0a03 */
[----:B--2---:R-:W-:Y:S01]  /*71e0*/  IADD3 R37, R22, R35, RZ ;  /* 0x0000002316257210 */ /* 0x004fe20007ffe0ff */
        /* <DEDUP_REMOVED lines=36> */
.L_x_15004:
[----:B------:R-:W5:Y:S01]  /*7430*/  LDL R8, [R1+0x24] ;  /* 0x0000240001087983 */ /* 0x000f620000100800 */
[----:B------:R-:W-:Y:S01]  /*7440*/  BSSY B1, `(.L_x_14735) ;  /* 0x000001e000017945 */ /* 0x000fe20003800000 */
[----:B------:R-:W-:Y:S02]  /*7450*/  CS2R R24, SRZ ;  /* 0x0000000000187805 */ /* 0x000fe4000001ff00 */
[----:B------:R-:W-:Y:S02]  /*7460*/  CS2R R26, SRZ ;  /* 0x00000000001a7805 */ /* 0x000fe4000001ff00 */
[----:B------:R-:W-:Y:S02]  /*7470*/  CS2R R28, SRZ ;  /* 0x00000000001c7805 */ /* 0x000fe4000001ff00 */
[----:B------:R-:W-:Y:S01]  /*7480*/  CS2R R20, SRZ ;  /* 0x0000000000147805 */ /* 0x000fe2000001ff00 */
[----:B-----5:R-:W-:-:S05]  /*7490*/  IMAD R38, R8, R38, RZ ;  /* 0x0000002608267224 */ /* 0x020fca00078e02ff */
[----:B------:R-:W-:-:S13]  /*74a0*/  ISETP.GE.AND P0, PT, R37, R38, PT ;  /* 0x000000262500720c */ /* 0x000fda0003f06270 */
        /* <DEDUP_REMOVED lines=9> */
[C---:B------:R-:W-:Y:S02]  /*7540*/  @!P3 SHF.L.U32 R9, R203.reuse, 0x1, RZ ;  /* 0x00000001cb09b819 */ /* 0x040fe400000006ff */
[----:B------:R-:W-:Y:S02]  /*7550*/  @!P3 SHF.L.U64.HI R24, R203, 0x1, R40 ;  /* 0x00000001cb18b819 */ /* 0x000fe40000010228 */
[----:B------:R-:W-:Y:S02]  /*7560*/  CS2R R26, SRZ ;  /* 0x00000000001a7805 */ /* 0x000fe4000001ff00 */
[----:B------:R-:W-:Y:S02]  /*7570*/  @!P3 IADD3 R10, P0, R0, R9, RZ ;  /* 0x00000009000ab210 */ /* 0x000fe40007f1e0ff */
[----:B------:R-:W-:-:S02]  /*7580*/  CS2R R20, SRZ ;  /* 0x0000000000147805 */ /* 0x000fc4000001ff00 */
[----:B0-----:R-:W-:Y:S01]  /*7590*/  @!P3 IADD3 R8, P1, R14, R9, RZ ;  /* 0x000000090e08b210 */ /* 0x001fe20007f3e0ff */
[----:B------:R-:W-:Y:S01]  /*75a0*/  @!P2 IMAD.WIDE R12, R200, 0x2, R14 ;  /* 0x00000002c80ca825 */ /* 0x000fe200078e020e */
[----:B------:R0:W5:Y:S03]  /*75b0*/  @!P2 LD.E.64 R28, desc[UR40][R32.64] ;  /* 0x00000028201ca980 */ /* 0x000166000c101b00 */
[--C-:B------:R-:W-:Y:S01]  /*75c0*/  @!P3 IMAD.X R11, R3, 0x1, R24.reuse, P0 ;  /* 0x00000001030bb824 */ /* 0x100fe200000e0618 */
[----:B------:R0:W5:Y:S01]  /*75d0*/  @!P2 LD.E.64 R26, desc[UR40][R12.64] ;  /* 0x000000280c1aa980 */ /* 0x000162000c101b00 */
[----:B------:R-:W-:Y:S01]  /*75e0*/  @!P3 IMAD.X R9, R5, 0x1, R24, P1 ;  /* 0x000000010509b824 */ /* 0x000fe200008e0618 */
[----:B------:R-:W-:Y:S02]  /*75f0*/  CS2R R24, SRZ ;  /* 0x0000000000187805 */ /* 0x000fe4000001ff00 */
[----:B------:R0:W5:Y:S04]  /*7600*/  @!P3 LD.E.64 R20, desc[UR40][R10.64] ;  /* 0x000000280a14b980 */ /* 0x000168000c101b00 */
[----:B------:R0:W5:Y:S02]  /*7610*/  @!P3 LD.E.64 R24, desc[UR40][R8.64] ;  /* 0x000000280818b980 */ /* 0x000164000c101b00 */
.L_x_14736:
[----:B------:R-:W-:Y:S05]  /*7620*/  BSYNC B1 ;  /* 0x0000000000017941 */ /* 0x000fea0003800000 */
.L_x_14735:
[----:B----45:R-:W-:Y:S01]  /*7630*/  IMAD.MOV.U32 R5, RZ, RZ, R26 ;  /* 0x000000ffff057224 */ /* 0x030fe200078e001a */
[----:B------:R-:W-:Y:S01]  /*7640*/  UMOV UR4, 0xffffffff ;  /* 0xffffffff00047882 */ /* 0x000fe20000000000 */
[----:B0-----:R-:W-:Y:S02]  /*7650*/  IMAD.MOV.U32 R8, RZ, RZ, R27 ;  /* 0x000000ffff087224 */ /* 0x001fe400078e001b */
[----:B---3--:R-:W-:Y:S02]  /*7660*/  IMAD.MOV.U32 R0, RZ, RZ, R24 ;  /* 0x000000ffff007224 */ /* 0x008fe400078e0018 */
[----:B--2---:R-:W-:Y:S01]  /*7670*/  IMAD.MOV.U32 R3, RZ, RZ, R25 ;  /* 0x000000ffff037224 */ /* 0x004fe200078e0019 */
[----:B------:R-:W-:Y:S01]  /*7680*/  PRMT R43, R5, 0x5410, R8 ;  /* 0x00005410052b7816 */ /* 0x000fe20000000008 */
[----:B------:R-:W-:Y:S01]  /*7690*/  IMAD.MOV.U32 R5, RZ, RZ, R20 ;  /* 0x000000ffff057224 */ /* 0x000fe200078e0014 */
[----:B------:R-:W-:Y:S02]  /*76a0*/  MOV R8, R21 ;  /* 0x0000001500087202 */ /* 0x000fe40000000f00 */
[----:B------:R-:W-:Y:S01]  /*76b0*/  PRMT R42, R0, 0x5410, R3 ;  /* 0x00005410002a7816 */ /* 0x000fe20000000003 */
[----:B------:R-:W-:Y:S01]  /*76c0*/  IMAD.MOV.U32 R0, RZ, RZ, R28 ;  /* 0x000000ffff007224 */ /* 0x000fe200078e001c */
[----:B------:R-:W-:Y:S01]  /*76d0*/  PRMT R45, R5, 0x5410, R8 ;  /* 0x00005410052d7816 */ /* 0x000fe20000000008 */
[----:B------:R-:W-:Y:S01]  /*76e0*/  IMAD.MOV.U32 R3, RZ, RZ, R29 ;  /* 0x000000ffff037224 */ /* 0x000fe200078e001d */
[----:B------:R-:W-:-:S04]  /*76f0*/  CS2R R8, SRZ ;  /* 0x0000000000087805 */ /* 0x000fc8000001ff00 */
[----:B------:R-:W-:Y:S01]  /*7700*/  PRMT R44, R0, 0x5410, R3 ;  /* 0x00005410002c7816 */ /* 0x000fe20000000003 */
[----:B------:R-:W-:Y:S06]  /*7710*/  BRA.DIV UR4, `(.L_x_14737) ;  /* 0x000001ba04f07947 */ /* 0x000fec000b800000 */
[----:B------:R0:W2:Y:S04]  /*7720*/  SHFL.IDX PT, R3, R6, 0x1, 0x1c1f ;  /* 0x003c1f0006037f89 */ /* 0x0000a800000e0000 */
[----:B-1----:R-:W1:Y:S04]  /*7730*/  SHFL.IDX PT, R4, R4, 0x1, 0x1c1f ;  /* 0x003c1f0004047f89 */ /* 0x002e6800000e0000 */
[----:B------:R-:W3:Y:S04]  /*7740*/  SHFL.IDX PT, R7, R7, 0x1, 0x1c1f ;  /* 0x003c1f0007077f89 */ /* 0x000ee800000e0000 */
[----:B0-----:R-:W4:Y:S02]  /*7750*/  SHFL.IDX PT, R30, R30, 0x1, 0x1c1f ;  /* 0x003c1f001e1e7f89 */ /* 0x001f2400000e0000 */
.L_x_15010:
[----:B------:R-:W5:Y:S01]  /*7760*/  LDL R5, [R1+0x8c] ;  /* 0x00008c0001057983 */ /* 0x000f620000100800 */
[----:B------:R-:W-:Y:S01]  /*7770*/  VIADD R37, R37, 0x40 ;  /* 0x0000004025257836 */ /* 0x000fe20000000000 */
[----:B------:R-:W-:Y:S01]  /*7780*/  BSSY B1, `(.L_x_14738) ;  /* 0x0000020000017945 */ /* 0x000fe20003800000 */
[----:B------:R-:W-:Y:S02]  /*7790*/  CS2R R10, SRZ ;  /* 0x00000000000a7805 */ /* 0x000fe4000001ff00 */
[----:B------:R-:W-:Y:S02]  /*77a0*/  CS2R R14, SRZ ;  /* 0x00000000000e7805 */ /* 0x000fe4000001ff00 */
[----:B------:R-:W-:Y:S02]  /*77b0*/  CS2R R12, SRZ ;  /* 0x00000000000c7805 */ /* 0x000fe4000001ff00 */
[----:B------:R-:W-:Y:S02]  /*77c0*/  ISETP.GE.AND P0, PT, R37, R38, PT ;  /* 0x000000262500720c */ /* 0x000fe40003f06270 */
[----:B-----5:R-:W-:-:S04]  /*77d0*/  LEA.HI R0, R5, R5, RZ, 0x1 ;  /* 0x0000000505007211 */ /* 0x020fc800078f08ff */
[----:B------:R-:W-:-:S05]  /*77e0*/  LOP3.LUT R0, R0, 0xfffffffe, RZ, 0xc0, !PT ;  /* 0xfffffffe00007812 */ /* 0x000fca00078ec0ff */
        /* <DEDUP_REMOVED lines=8> */
[----:B----4-:R-:W-:Y:S02]  /*7870*/  IMAD.MOV.U32 R10, RZ, RZ, R30 ;  /* 0x000000ffff0a7224 */ /* 0x010fe400078e001e */
[----:B---3--:R-:W-:-:S06]  /*7880*/  IMAD.MOV.U32 R11, RZ, RZ, R7 ;  /* 0x000000ffff0b7224 */ /* 0x008fcc00078e0007 */
[----:B-1----:R-:W-:-:S04]  /*7890*/  @!P2 IMAD.WIDE R32, R200, 0x2, R4 ;  /* 0x00000002c820a825 */ /* 0x002fc800078e0204 */
[C---:B------:R-:W-:Y:S01]  /*78a0*/  @!P3 SHF.L.U64.HI R40, R203.reuse, 0x1, R40 ;  /* 0x00000001cb28b819 */ /* 0x040fe20000010228 */
[----:B------:R-:W-:Y:S01]  /*78b0*/  @!P3 IMAD.SHL.U32 R5, R203, 0x2, RZ ;  /* 0x00000002cb05b824 */ /* 0x000fe200078e00ff */
[----:B------:R-:W-:Y:S02]  /*78c0*/  CS2R R8, SRZ ;  /* 0x0000000000087805 */ /* 0x000fe4000001ff00 */
[----:B------:R-:W-:Y:S01]  /*78d0*/  CS2R R12, SRZ ;  /* 0x00000000000c7805 */ /* 0x000fe2000001ff00 */
[----:B------:R0:W5:Y:S01]  /*78e0*/  @!P2 LD.E.64 R14, desc[UR40][R32.64] ;  /* 0x00000028200ea980 */ /* 0x000162000c101b00 */
[-C--:B------:R-:W-:Y:S02]  /*78f0*/  @!P3 IADD3 R4, P0, R4, R5.reuse, RZ ;  /* 0x000000050404b210 */ /* 0x080fe40007f1e0ff */
        /* <DEDUP_REMOVED lines=8> */
.L_x_14739:
[----:B------:R-:W-:Y:S05]  /*7980*/  BSYNC B1 ;  /* 0x0000000000017941 */ /* 0x000fea0003800000 */
.L_x_14738:
[----:B0---4-:R-:W4:Y:S01]  /*7990*/  LDL R30, [R1+0x64] ;  /* 0x00006400011e7983 */ /* 0x011f220000100800 */
[----:B------:R-:W0:Y:S01]  /*79a0*/  SYNCS.PHASECHK.TRANS64.TRYWAIT P0, [R19+URZ+0x32400], R34 ;  /* 0x03240022130075a7 */ /* 0x000e22000800017f */
[----:B--2---:R-:W-:Y:S01]  /*79b0*/  IMAD.SHL.U32 R3, R36, 0x40, RZ ;  /* 0x0000004024037824 */ /* 0x004fe200078e00ff */
[----:B------:R-:W-:Y:S01]  /*79c0*/  VIADDMNMX R31, R38, -R35, 0x80, PT ;  /* 0x00000080261f7446 */ /* 0x000fe20003800923 */
[----:B-----5:R-:W-:Y:S01]  /*79d0*/  IMAD.MOV.U32 R5, RZ, RZ, R8 ;  /* 0x000000ffff057224 */ /* 0x020fe200078e0008 */
[----:B------:R-:W-:Y:S01]  /*79e0*/  BSSY B1, `(.L_x_14740) ;  /* 0x0000019000017945 */ /* 0x000fe20003800000 */
[----:B---3--:R-:W-:Y:S01]  /*79f0*/  IMAD.MOV.U32 R7, RZ, RZ, R14 ;  /* 0x000000ffff077224 */ /* 0x008fe200078e000e */
[----:B------:R-:W-:Y:S01]  /*7a00*/  LOP3.LUT R3, R3, 0x1c0, RZ, 0xc0, !PT ;  /* 0x000001c003037812 */ /* 0x000fe200078ec0ff */
[----:B------:R-:W-:Y:S01]  /*7a10*/  IMAD.MOV.U32 R6, RZ, RZ, R11 ;  /* 0x000000ffff067224 */ /* 0x000fe200078e000b */
[----:B------:R-:W-:Y:S01]  /*7a20*/  PRMT R46, R5, 0x7610, R46 ;  /* 0x00007610052e7816 */ /* 0x000fe2000000002e */
[----:B------:R-:W-:Y:S01]  /*7a30*/  IMAD.MOV.U32 R5, RZ, RZ, R10 ;  /* 0x000000ffff057224 */ /* 0x000fe200078e000a */
[----:B-1----:R-:W-:-:S02]  /*7a40*/  LOP3.LUT R4, R3, 0x18, R16, 0xf8, !PT ;  /* 0x0000001803047812 */ /* 0x002fc400078ef810 */
[----:B------:R-:W-:Y:S02]  /*7a50*/  SHF.R.U32.HI R3, RZ, 0x3, R3 ;  /* 0x00000003ff037819 */ /* 0x000fe40000011603 */
[----:B------:R-:W-:Y:S02]  /*7a60*/  PRMT R48, R7, 0x7610, R48 ;  /* 0x0000761007307816 */ /* 0x000fe40000000030 */
[----:B------:R-:W-:Y:S02]  /*7a70*/  LOP3.LUT R3, R4, R3, RZ, 0x3c, !PT ;  /* 0x0000000304037212 */ /* 0x000fe400078e3cff */
[----:B------:R-:W-:Y:S02]  /*7a80*/  MOV R4, R9 ;  /* 0x0000000900047202 */ /* 0x000fe40000000f00 */
[----:B------:R-:W-:Y:S01]  /*7a90*/  PRMT R47, R5, 0x5410, R6 ;  /* 0x00005410052f7816 */ /* 0x000fe20000000006 */
[----:B------:R-:W-:Y:S01]  /*7aa0*/  IMAD.MOV.U32 R5, RZ, RZ, R13 ;  /* 0x000000ffff057224 */ /* 0x000fe200078e000d */
[----:B------:R-:W-:Y:S01]  /*7ab0*/  PRMT R46, R46, 0x5410, R4 ;  /* 0x000054102e2e7816 */ /* 0x000fe20000000004 */
[----:B------:R-:W-:Y:S01]  /*7ac0*/  IMAD.MOV.U32 R4, RZ, RZ, R12 ;  /* 0x000000ffff047224 */ /* 0x000fe200078e000c */
[----:B------:R-:W-:-:S02]  /*7ad0*/  LOP3.LUT P2, RZ, R36, 0x4, RZ, 0xc0, !PT ;  /* 0x0000000424ff7812 */ /* 0x000fc4000784c0ff */
[----:B------:R-:W-:Y:S02]  /*7ae0*/  ISETP.GE.AND P1, PT, R22, R31, PT ;  /* 0x0000001f1600720c */ /* 0x000fe40003f26270 */
[----:B------:R-:W-:Y:S01]  /*7af0*/  PRMT R49, R4, 0x7610, R49 ;  /* 0x0000761004317816 */ /* 0x000fe20000000031 */
[----:B----4-:R-:W-:Y:S02]  /*7b00*/  IMAD R30, R30, 0x200, R3 ;  /* 0x000002001e1e7824 */ /* 0x010fe400078e0203 */
[----:B------:R-:W-:Y:S02]  /*7b10*/  IMAD.MOV.U32 R3, RZ, RZ, R15 ;  /* 0x000000ffff037224 */ /* 0x000fe400078e000f */
[----:B------:R-:W-:-:S03]  /*7b20*/  IMAD R30, R30, 0x2, R19 ;  /* 0x000000021e1e7824 */ /* 0x000fc600078e0213 */
[----:B------:R-:W-:Y:S01]  /*7b30*/  PRMT R48, R48, 0x5410, R3 ;  /* 0x0000541030307816 */ /* 0x000fe20000000003 */
[C---:B------:R-:W-:Y:S02]  /*7b40*/  VIADD R4, R30.reuse, 0x18400 ;  /* 0x000184001e047836 */ /* 0x040fe40000000000 */
[----:B------:R-:W-:Y:S01]  /*7b50*/  VIADD R3, R30, 0x18440 ;  /* 0x000184401e037836 */ /* 0x000fe20000000000 */
[----:B0-----:R-:W-:Y:S06]  /*7b60*/  @!P0 BRA `(.L_x_14741) ;  /* 0x000001b800508947 */ /* 0x001fec0003800000 */
.L_x_15011:
[----:B------:R-:W-:Y:S05]  /*7b70*/  BSYNC B1 ;  /* 0x0000000000017941 */ /* 0x000fea0003800000 */
.L_x_14740:
[----:B------:R-:W-:Y:S01]  /*7b80*/  BSSY B1, `(.L_x_14742) ;  /* 0x000005f000017945 */ /* 0x000fe20003800000 */
[----:B------:R-:W-:Y:S02]  /*7b90*/  PRMT R49, R49, 0x5410, R5 ;  /* 0x0000541031317816 */ /* 0x000fe40000000005 */
[----:B------:R-:W-:Y:S01]  /*7ba0*/  @P2 IADD3 R3, R4, -0x40, RZ ;  /* 0xffffffc004032810 */ /* 0x000fe20007ffe0ff */
[----:B------:R-:W-:Y:S06]  /*7bb0*/  @P1 BRA `(.L_x_14743) ;  /* 0x00000004006c1947 */ /* 0x000fec0003800000 */
[----:B------:R-:W1:Y:S01]  /*7bc0*/  LDC R4, c[0x0][0x3f4] ;  /* 0x0000fd00ff047b82 */ /* 0x000e620000000800 */
[----:B------:R-:W-:Y:S01]  /*7bd0*/  BSSY B2, `(.L_x_14744) ;  /* 0x000002e000027945 */ /* 0x000fe20003800000 */
[-C--:B-1----:R-:W-:Y:S02]  /*7be0*/  ISETP.GE.AND P0, PT, R200, R4.reuse, PT ;  /* 0x00000004c800720c */ /* 0x082fe40003f06270 */
[----:B------:R-:W-:-:S11]  /*7bf0*/  ISETP.GE.AND P1, PT, R203, R4, PT ;  /* 0x00000004cb00720c */ /* 0x000fd60003f26270 */
[----:B------:R-:W-:Y:S05]  /*7c00*/  @P0 BRA `(.L_x_14745) ;  /* 0x0000000000a80947 */ /* 0x000fea0003800000 */
[----:B------:R-:W1:Y:S01]  /*7c10*/  LDS.128 R4, [R30+0x18400] ;  /* 0x018400001e047984 */ /* 0x000e620000000c00 */
[----:B------:R-:W-:Y:S01]  /*7c20*/  SHF.R.U32.HI R33, RZ, 0x10, R29 ;  /* 0x00000010ff217819 */ /* 0x000fe2000001161d */
[----:B0-----:R-:W-:Y:S01]  /*7c30*/  HADD2.F32 R34, -RZ, R43.H0_H0 ;  /* 0x2000002bff227230 */ /* 0x001fe20000004100 */
        /* <DEDUP_REMOVED lines=39> */
.L_x_14745:
[----:B------:R-:W-:Y:S05]  /*7eb0*/  BSYNC B2 ;  /* 0x0000000000027941 */ /* 0x000fea0003800000 */
.L_x_14744:
        /* <DEDUP_REMOVED lines=14> */
[C---:B0-----:R-:W-:Y:S01]  /*7fa0*/  FMUL.FTZ R34, R25.reuse, R27 ;  /* 0x0000001b19227220 */ /* 0x041fe20000410000 */
        /* <DEDUP_REMOVED lines=28> */
.L_x_14743:
[----:B------:R-:W-:Y:S05]  /*8170*/  BSYNC B1 ;  /* 0x0000000000017941 */ /* 0x000fea0003800000 */
.L_x_14742:
        /* <DEDUP_REMOVED lines=50> */
.L_x_14748:
[----:B------:R-:W-:Y:S05]  /*84a0*/  BSYNC B1 ;  /* 0x0000000000017941 */ /* 0x000fea0003800000 */
.L_x_14747:
[----:B------:R-:W-:Y:S05]  /*84b0*/  @P1 BRA `(.L_x_14746) ;  /* 0x0000001400b41947 */ /* 0x000fea0003800000 */
[----:B-1----:R-:W1:Y:S01]  /*84c0*/  LDS.128 R4, [R3+0x2000] ;  /* 0x0020000003047984 */ /* 0x002e620000000c00 */
[--C-:B------:R-:W-:Y:S01]  /*84d0*/  SHF.R.U64 R27, R12, 0x10, R13.reuse ;  /* 0x000000100c1b7819 */ /* 0x100fe2000000120d */
[----:B------:R-:W-:Y:S01]  /*84e0*/  HADD2.F32 R14, -RZ, R47.H0_H0 ;  /* 0x2000002fff0e7230 */ /* 0x000fe20000004100 */
[----:B------:R-:W-:Y:S01]  /*84f0*/  SHF.R.U32.HI R13, RZ, 0x10, R13 ;  /* 0x00000010ff0d7819 */ /* 0x000fe2000001160d */
[----:B------:R-:W-:Y:S01]  /*8500*/  HADD2.F32 R12, -RZ, R49.H0_H0 ;  /* 0x20000031ff0c7230 */ /* 0x000fe20000004100 */
[--C-:B------:R-:W-:Y:S02]  /*8510*/  SHF.R.U32.HI R15, RZ, 0x10, R11.reuse ;  /* 0x00000010ff0f7819 */ /* 0x100fe4000001160b */
[----:B------:R-:W-:Y:S01]  /*8520*/  SHF.R.U64 R25, R10, 0x10, R11 ;  /* 0x000000100a197819 */ /* 0x000fe2000000120b */
[----:B------:R-:W-:Y:S02]  /*8530*/  HADD2.F32 R13, -RZ, R13.H0_H0 ;  /* 0x2000000dff0d7230 */ /* 0x000fe40000004100 */
[----:B------:R-:W-:-:S02]  /*8540*/  HADD2.F32 R15, -RZ, R15.H0_H0 ;  /* 0x2000000fff0f7230 */ /* 0x000fc40000004100 */
[--C-:B-1----:R-:W-:Y:S02]  /*8550*/  HADD2.F32 R10, -RZ, R7.reuse.H0_H0 ;  /* 0x20000007ff0a7230 */ /* 0x102fe40000004100 */
[----:B------:R-:W-:Y:S02]  /*8560*/  HADD2.F32 R11, -RZ, R7.H1_H1 ;  /* 0x30000007ff0b7230 */ /* 0x000fe40000004100 */
[--C-:B------:R-:W-:Y:S02]  /*8570*/  HADD2.F32 R7, -RZ, R4.reuse.H0_H0 ;  /* 0x20000004ff077230 */ /* 0x100fe40000004100 */
[----:B------:R-:W-:Y:S02]  /*8580*/  HADD2.F32 R4, -RZ, R4.H1_H1 ;  /* 0x30000004ff047230 */ /* 0x000fe40000004100 */
[C---:B------:R-:W-:Y:S01]  /*8590*/  FMUL.FTZ R24, R11.reuse, R13 ;  /* 0x0000000d0b187220 */ /* 0x040fe20000410000 */
[----:B------:R-:W-:Y:S01]  /*85a0*/  FMUL.FTZ R21, R11, R15 ;  /* 0x0000000f0b157220 */ /* 0x000fe20000410000 */
[----:B------:R-:W-:-:S02]  /*85b0*/  HADD2.F32 R8, -RZ, R6.H0_H0 ;  /* 0x20000006ff087230 */ /* 0x000fc40000004100 */
[----:B------:R-:W-:Y:S01]  /*85c0*/  FMUL.FTZ R20, R4, R14 ;  /* 0x0000000e04147220 */ /* 0x000fe20000410000 */
[----:B------:R-:W-:Y:S01]  /*85d0*/  FFMA.FTZ R26, R10, R15, R24 ;  /* 0x0000000f0a1a7223 */ /* 0x000fe20000010018 */
[----:B------:R-:W-:Y:S02]  /*85e0*/  HADD2.F32 R9, -RZ, R6.H1_H1 ;  /* 0x30000006ff097230 */ /* 0x000fe40000004100 */
[-C--:B------:R-:W-:Y:S01]  /*85f0*/  FMUL.FTZ R24, R4, R12.reuse ;  /* 0x0000000c04187220 */ /* 0x080fe20000410000 */
[C---:B------:R-:W-:Y:S01]  /*8600*/  FFMA.FTZ R20, R7.reuse, R12, -R20 ;  /* 0x0000000c07147223 */ /* 0x040fe20000010814 */
[----:B------:R-:W-:Y:S02]  /*8610*/  HADD2.F32 R6, -RZ, R5.H0_H0 ;  /* 0x20000005ff067230 */ /* 0x000fe40000004100 */
[----:B------:R-:W-:Y:S01]  /*8620*/  FFMA.FTZ R21, R10, R13, -R21 ;  /* 0x0000000d0a157223 */ /* 0x000fe20000010815 */
        /* <DEDUP_REMOVED lines=8> */
[C---:B------:R-:W-:Y:S01]  /*86b0*/  FFMA.FTZ R15, R8.reuse, R10, -R15 ;  /* 0x0000000a080f7223 */ /* 0x040fe2000001080f */
[C---:B------:R-:W-:Y:S01]  /*86c0*/  FMUL.FTZ R7, R5.reuse, R11 ;  /* 0x0000000b05077220 */ /* 0x040fe20000410000 */
[----:B------:R-:W-:Y:S01]  /*86d0*/  FMUL.FTZ R14, R5, R4 ;  /* 0x00000004050e7220 */ /* 0x000fe20000410000 */
[----:B------:R-:W-:-:S02]  /*86e0*/  FFMA.FTZ R8, R8, R12, R9 ;  /* 0x0000000c08087223 */ /* 0x000fc40000010009 */
[----:B------:R-:W-:Y:S01]  /*86f0*/  FFMA.FTZ R5, R6, R4, -R7 ;  /* 0x0000000406057223 */ /* 0x000fe20000010807 */
[----:B------:R-:W-:Y:S01]  /*8700*/  F2FP.F16.F32.PACK_AB R7, R26, R21 ;  /* 0x000000151a07723e */ /* 0x000fe200000000ff */
[----:B------:R-:W-:Y:S01]  /*8710*/  FFMA.FTZ R14, R6, R11, R14 ;  /* 0x0000000b060e7223 */ /* 0x000fe2000001000e */
[----:B------:R-:W-:Y:S02]  /*8720*/  F2FP.F16.F32.PACK_AB R4, R13, R20 ;  /* 0x000000140d04723e */ /* 0x000fe400000000ff */
[----:B------:R-:W-:Y:S02]  /*8730*/  F2FP.F16.F32.PACK_AB R6, R8, R15 ;  /* 0x0000000f0806723e */ /* 0x000fe400000000ff */
[----:B------:R-:W-:-:S05]  /*8740*/  F2FP.F16.F32.PACK_AB R5, R14, R5 ;  /* 0x000000050e05723e */ /* 0x000fca00000000ff */
[----:B------:R3:W-:Y:S01]  /*8750*/  STS.128 [R3+0x2000], R4 ;  /* 0x0020000403007388 */ /* 0x0007e20000000c00 */
[----:B------:R-:W-:Y:S05]  /*8760*/  BRA `(.L_x_14746) ;  /* 0x0000001400087947 */ /* 0x000fea0003800000 */
.L_x_14733:
        /* <DEDUP_REMOVED lines=30> */
[----:B------:R-:W2:Y:S01]  /*8950*/  LDL R0, [R1+0x24] ;  /* 0x0000240001007983 */ /* 0x000ea20000100800 */
[----:B------:R-:W1:Y:S03]  /*8960*/  LDC R39, c[0x0][0x3f4] ;  /* 0x0000fd00ff277b82 */ /* 0x000e660000000800 */
[----:B------:R-:W3:Y:S04]  /*8970*/  SHFL.IDX PT, R3, R24, RZ, 0x1c1f ;  /* 0x001c1fff18037589 */ /* 0x000ee800000e0000 */
[----:B------:R-:W-:Y:S04]  /*8980*/  SHFL.IDX PT, R14, R27, RZ, 0x1c1f ;  /* 0x001c1fff1b0e7589 */ /* 0x000fe800000e0000 */
[----:B------:R-:W-:Y:S01]  /*8990*/  SHFL.IDX PT, R4, R25, RZ, 0x1c1f ;  /* 0x001c1fff19047589 */ /* 0x000fe200000e0000 */
[----:B-1----:R-:W-:Y:S01]  /*89a0*/  ISETP.GE.AND P0, PT, R16, R39, PT ;  /* 0x000000271000720c */ /* 0x002fe20003f06270 */
[----:B--2---:R-:W-:-:S02]  /*89b0*/  IMAD R34, R0, R34, RZ ;  /* 0x0000002200227224 */ /* 0x004fc400078e02ff */
[----:B------:R-:W1:Y:S03]  /*89c0*/  SHFL.IDX PT, R0, R26, RZ, 0x1c1f ;  /* 0x001c1fff1a007589 */ /* 0x000e6600000e0000 */
[----:B------:R-:W-:-:S13]  /*89d0*/  ISETP.GE.OR P1, PT, R37, R34, P0 ;  /* 0x000000222500720c */ /* 0x000fda0000726670 */
[C---:B------:R-:W-:Y:S01]  /*89e0*/  @!P1 IMAD.SHL.U32 R5, R16.reuse, 0x2, RZ ;  /* 0x0000000210059824 */ /* 0x040fe200078e00ff */
[----:B------:R-:W-:-:S04]  /*89f0*/  @!P1 SHF.L.U64.HI R21, R16, 0x1, R41 ;  /* 0x0000000110159819 */ /* 0x000fc80000010229 */
[----:B---3--:R-:W-:-:S05]  /*8a00*/  @!P1 IADD3 R6, P2, R3, R5, RZ ;  /* 0x0000000503069210 */ /* 0x008fca0007f5e0ff */
[----:B-1----:R-:W-:-:S05]  /*8a10*/  @!P1 IMAD.X R7, R0, 0x1, R21, P2 ;  /* 0x0000000100079824 */ /* 0x002fca00010e0615 */
[----:B------:R-:W2:Y:S01]  /*8a20*/  @!P1 LD.E.128 R8, desc[UR40][R6.64] ;  /* 0x0000002806089980 */ /* 0x000ea2000c101d00 */
[----:B------:R-:W-:-:S05]  /*8a30*/  @!P1 IADD3 R14, P2, R14, R5, RZ ;  /* 0x000000050e0e9210 */ /* 0x000fca0007f5e0ff */
[----:B------:R-:W-:Y:S01]  /*8a40*/  @!P1 IMAD.X R5, R4, 0x1, R21, P2 ;  /* 0x0000000104059824 */ /* 0x000fe200010e0615 */
[----:B------:R-:W-:-:S06]  /*8a50*/  @!P1 MOV R4, R14 ;  /* 0x0000000e00049202 */ /* 0x000fcc0000000f00 */
[----:B------:R-:W3:Y:S01]  /*8a60*/  @!P1 LD.E.128 R4, desc[UR40][R4.64] ;  /* 0x0000002804049980 */ /* 0x000ee2000c101d00 */
[----:B------:R-:W-:Y:S02]  /*8a70*/  CS2R R20, SRZ ;  /* 0x0000000000147805 */ /* 0x000fe4000001ff00 */
[----:B------:R-:W-:Y:S02]  /*8a80*/  CS2R R28, SRZ ;  /* 0x00000000001c7805 */ /* 0x000fe4000001ff00 */
[----:B------:R-:W-:Y:S01]  /*8a90*/  CS2R R32, SRZ ;  /* 0x0000000000207805 */ /* 0x000fe2000001ff00 */
[----:B------:R-:W1:Y:S01]  /*8aa0*/  SHFL.IDX PT, R24, R24, 0x1, 0x1c1f ;  /* 0x003c1f0018187f89 */ /* 0x000e6200000e0000 */
[----:B------:R-:W-:-:S03]  /*8ab0*/  CS2R R30, SRZ ;  /* 0x00000000001e7805 */ /* 0x000fc6000001ff00 */
[----:B------:R4:W0:Y:S04]  /*8ac0*/  SHFL.IDX PT, R14, R27, 0x1, 0x1c1f ;  /* 0x003c1f001b0e7f89 */ /* 0x00082800000e0000 */
[----:B------:R-:W0:Y:S01]  /*8ad0*/  SHFL.IDX PT, R25, R25, 0x1, 0x1c1f ;  /* 0x003c1f0019197f89 */ /* 0x000e2200000e0000 */
[----:B--2---:R-:W-:Y:S02]  /*8ae0*/  @!P1 IMAD.MOV.U32 R21, RZ, RZ, R9 ;  /* 0x000000ffff159224 */ /* 0x004fe400078e0009 */
[----:B------:R-:W-:Y:S02]  /*8af0*/  @!P1 IMAD.MOV.U32 R20, RZ, RZ, R8 ;  /* 0x000000ffff149224 */ /* 0x000fe400078e0008 */
[----:B------:R-:W-:Y:S02]  /*8b00*/  IMAD.MOV.U32 R3, RZ, RZ, R21 ;  /* 0x000000ffff037224 */ /* 0x000fe400078e0015 */
[----:B------:R-:W-:-:S02]  /*8b10*/  IMAD.MOV.U32 R0, RZ, RZ, R20 ;  /* 0x000000ffff007224 */ /* 0x000fc400078e0014 */
[----:B------:R-:W-:Y:S01]  /*8b20*/  @!P1 IMAD.MOV.U32 R28, RZ, RZ, R10 ;  /* 0x000000ffff1c9224 */ /* 0x000fe200078e000a */
[----:B------:R-:W-:Y:S01]  /*8b30*/  PRMT R42, R42, 0x5410, R3 ;  /* 0x000054102a2a7816 */ /* 0x000fe20000000003 */
[----:B------:R-:W-:Y:S01]  /*8b40*/  @!P1 IMAD.MOV.U32 R29, RZ, RZ, R11 ;  /* 0x000000ffff1d9224 */ /* 0x000fe200078e000b */
[----:B------:R4:W2:Y:S01]  /*8b50*/  SHFL.IDX PT, R3, R26, 0x1, 0x1c1f ;  /* 0x003c1f001a037f89 */ /* 0x0008a200000e0000 */
[----:B------:R-:W-:Y:S01]  /*8b60*/  PRMT R53, R53, 0x5410, R0 ;  /* 0x0000541035357816 */ /* 0x000fe20000000000 */
[----:B------:R-:W-:Y:S01]  /*8b70*/  IMAD.MOV.U32 R0, RZ, RZ, R28 ;  /* 0x000000ffff007224 */ /* 0x000fe200078e001c */
[----:B---3--:R-:W-:Y:S01]  /*8b80*/  @!P1 MOV R32, R6 ;  /* 0x0000000600209202 */ /* 0x008fe20000000f00 */
[----:B------:R-:W-:Y:S02]  /*8b90*/  IMAD.MOV.U32 R8, RZ, RZ, R29 ;  /* 0x000000ffff087224 */ /* 0x000fe400078e001d */
[----:B------:R-:W-:Y:S02]  /*8ba0*/  @!P1 IMAD.MOV.U32 R31, RZ, RZ, R5 ;  /* 0x000000ffff1f9224 */ /* 0x000fe400078e0005 */
[----:B------:R-:W-:Y:S01]  /*8bb0*/  @!P1 IMAD.MOV.U32 R30, RZ, RZ, R4 ;  /* 0x000000ffff1e9224 */ /* 0x000fe200078e0004 */
[----:B------:R-:W-:Y:S01]  /*8bc0*/  PRMT R35, R0, 0x5410, R8 ;  /* 0x0000541000237816 */ /* 0x000fe20000000008 */
[----:B------:R-:W-:-:S02]  /*8bd0*/  @!P1 IMAD.MOV.U32 R33, RZ, RZ, R7 ;  /* 0x000000ffff219224 */ /* 0x000fc400078e0007 */
[----:B------:R-:W-:Y:S02]  /*8be0*/  IMAD.MOV.U32 R4, RZ, RZ, R31 ;  /* 0x000000ffff047224 */ /* 0x000fe400078e001f */
[----:B------:R-:W-:Y:S02]  /*8bf0*/  IMAD.MOV.U32 R5, RZ, RZ, R32 ;  /* 0x000000ffff057224 */ /* 0x000fe400078e0020 */
[----:B------:R-:W-:Y:S01]  /*8c00*/  IMAD.MOV.U32 R0, RZ, RZ, R30 ;  /* 0x000000ffff007224 */ /* 0x000fe200078e001e */
[----:B------:R-:W-:Y:S01]  /*8c10*/  PRMT R42, R4, 0x7610, R42 ;  /* 0x00007610042a7816 */ /* 0x000fe2000000002a */
[----:B------:R-:W-:Y:S01]  /*8c20*/  IMAD.MOV.U32 R6, RZ, RZ, R33 ;  /* 0x000000ffff067224 */ /* 0x000fe200078e0021 */
[----:B------:R-:W-:Y:S02]  /*8c30*/  PRMT R53, R5, 0x7610, R53 ;  /* 0x0000761005357816 */ /* 0x000fe40000000035 */
[----:B------:R-:W-:Y:S02]  /*8c40*/  CS2R R4, SRZ ;  /* 0x0000000000047805 */ /* 0x000fe4000001ff00 */
[----:B01--4-:R-:W-:-:S07]  /*8c50*/  PRMT R48, R0, 0x5410, R6 ;  /* 0x0000541000307816 */ /* 0x013fce0000000006 */
.L_x_15021:
[----:B------:R-:W3:Y:S01]  /*8c60*/  LDL R6, [R1+0x8c] ;  /* 0x00008c0001067983 */ /* 0x000ee20000100800 */
[----:B------:R-:W-:Y:S01]  /*8c70*/  VIADD R37, R37, 0x40 ;  /* 0x0000004025257836 */ /* 0x000fe20000000000 */
[----:B------:R-:W-:Y:S01]  /*8c80*/  BSSY B1, `(.L_x_14750) ;  /* 0x0000016000017945 */ /* 0x000fe20003800000 */
[----:B------:R-:W-:Y:S02]  /*8c90*/  CS2R R8, SRZ ;  /* 0x0000000000087805 */ /* 0x000fe4000001ff00 */
[----:B------:R-:W-:Y:S02]  /*8ca0*/  CS2R R10, SRZ ;  /* 0x00000000000a7805 */ /* 0x000fe4000001ff00 */
[----:B------:R-:W-:Y:S02]  /*8cb0*/  ISETP.GE.AND P1, PT, R37, R34, PT ;  /* 0x000000222500720c */ /* 0x000fe40003f26270 */
[----:B---3--:R-:W-:-:S04]  /*8cc0*/  LEA.HI R0, R6, R6, RZ, 0x1 ;  /* 0x0000000606007211 */ /* 0x008fc800078f08ff */
        /* <DEDUP_REMOVED lines=13> */
[--C-:B--2---:R-:W-:Y:S02]  /*8da0*/  IMAD.X R9, R3, 0x1, R6.reuse, P1 ;  /* 0x0000000103097824 */ /* 0x104fe400008e0606 */
[----:B------:R-:W-:-:S04]  /*8db0*/  IMAD.X R5, R25, 0x1, R6, P2 ;  /* 0x0000000119057824 */ /* 0x000fc800010e0606 */
[----:B------:R-:W5:Y:S04]  /*8dc0*/  LD.E.128 R8, desc[UR40][R8.64] ;  /* 0x0000002808087980 */ /* 0x000f68000c101d00 */
[----:B------:R-:W5:Y:S02]  /*8dd0*/  LD.E.128 R4, desc[UR40][R4.64] ;  /* 0x0000002804047980 */ /* 0x000f64000c101d00 */
.L_x_14751:
[----:B------:R-:W-:Y:S05]  /*8de0*/  BSYNC B1 ;  /* 0x0000000000017941 */ /* 0x000fea0003800000 */
.L_x_14750:
[----:B--2---:R-:W2:Y:S01]  /*8df0*/  LDL R3, [R1+0x50] ;  /* 0x0000500001037983 */ /* 0x004ea20000100800 */
[----:B------:R-:W0:Y:S01]  /*8e00*/  SYNCS.PHASECHK.TRANS64.TRYWAIT P1, [R19+URZ+0x32400], R12 ;  /* 0x0324000c130075a7 */ /* 0x000e22000802017f */
[----:B-----5:R-:W-:Y:S01]  /*8e10*/  IMAD.MOV.U32 R13, RZ, RZ, R4 ;  /* 0x000000ffff0d7224 */ /* 0x020fe200078e0004 */
[----:B------:R-:W-:Y:S01]  /*8e20*/  IADD3 R15, R22, 0x40, RZ ;  /* 0x00000040160f7810 */ /* 0x000fe20007ffe0ff */
[----:B------:R-:W-:Y:S01]  /*8e30*/  IMAD.MOV.U32 R14, RZ, RZ, R5 ;  /* 0x000000ffff0e7224 */ /* 0x000fe200078e0005 */
[----:B------:R-:W-:Y:S01]  /*8e40*/  BSSY B1, `(.L_x_14752) ;  /* 0x000000d000017945 */ /* 0x000fe20003800000 */
[----:B------:R-:W-:-:S03]  /*8e50*/  IMAD.IADD R37, R16, 0x1, R39 ;  /* 0x0000000110257824 */ /* 0x000fc600078e0227 */
[----:B------:R-:W-:Y:S01]  /*8e60*/  PRMT R54, R13, 0x5410, R14 ;  /* 0x000054100d367816 */ /* 0x000fe2000000000e */
[----:B------:R-:W-:Y:S02]  /*8e70*/  IMAD.MOV.U32 R13, RZ, RZ, R7 ;  /* 0x000000ffff0d7224 */ /* 0x000fe400078e0007 */
[----:B------:R-:W-:Y:S01]  /*8e80*/  IMAD.MOV.U32 R14, RZ, RZ, R8 ;  /* 0x000000ffff0e7224 */ /* 0x000fe200078e0008 */
[----:B--2---:R-:W-:-:S04]  /*8e90*/  VIADDMNMX R3, R34, -R3, 0x80, PT ;  /* 0x0000008022037446 */ /* 0x004fc80003800903 */
[-C--:B------:R-:W-:Y:S02]  /*8ea0*/  ISETP.GE.OR P2, PT, R22, R3.reuse, P0 ;  /* 0x000000031600720c */ /* 0x080fe40000746670 */
[----:B------:R-:W-:Y:S01]  /*8eb0*/  ISETP.GE.OR P0, PT, R15, R3, P0 ;  /* 0x000000030f00720c */ /* 0x000fe20000706670 */
[----:B------:R-:W-:Y:S02]  /*8ec0*/  IMAD.MOV.U32 R3, RZ, RZ, R6 ;  /* 0x000000ffff037224 */ /* 0x000fe400078e0006 */
[----:B------:R-:W-:-:S03]  /*8ed0*/  IMAD.MOV.U32 R15, RZ, RZ, R9 ;  /* 0x000000ffff0f7224 */ /* 0x000fc600078e0009 */
[----:B------:R-:W-:Y:S02]  /*8ee0*/  PRMT R55, R3, 0x5410, R13 ;  /* 0x0000541003377816 */ /* 0x000fe4000000000d */
[----:B------:R-:W-:Y:S01]  /*8ef0*/  PRMT R56, R14, 0x5410, R15 ;  /* 0x000054100e387816 */ /* 0x000fe2000000000f */
[----:B0-----:R-:W-:Y:S06]  /*8f00*/  @!P1 BRA `(.L_x_14753) ;  /* 0x000001a800e49947 */ /* 0x001fec0003800000 */
.L_x_15022:
[----:B------:R-:W-:Y:S05]  /*8f10*/  BSYNC B1 ;  /* 0x0000000000017941 */ /* 0x000fea0003800000 */
.L_x_14752:
[----:B------:R-:W-:Y:S01]  /*8f20*/  BSSY B1, `(.L_x_14754) ;  /* 0x0000064000017945 */ /* 0x000fe20003800000 */
[----:B------:R-:W-:Y:S01]  /*8f30*/  IMAD.MOV.U32 R3, RZ, RZ, R10 ;  /* 0x000000ffff037224 */ /* 0x000fe200078e000a */
[----:B------:R-:W-:Y:S01]  /*8f40*/  LOP3.LUT R37, R37, 0x38, RZ, 0xc0, !PT ;  /* 0x0000003825257812 */ /* 0x000fe200078ec0ff */
[----:B------:R-:W-:Y:S01]  /*8f50*/  IMAD.MOV.U32 R34, RZ, RZ, R11 ;  /* 0x000000ffff227224 */ /* 0x000fe200078e000b */
[----:B------:R-:W-:Y:S06]  /*8f60*/  @P2 BRA `(.L_x_14755) ;  /* 0x00000004007c2947 */ /* 0x000fec0003800000 */
[----:B------:R-:W2:Y:S01]  /*8f70*/  LDL R25, [R1+0x64] ;  /* 0x0000640001197983 */ /* 0x000ea20000100800 */
[----:B------:R-:W-:Y:S01]  /*8f80*/  IMAD.SHL.U32 R36, R36, 0x40, RZ ;  /* 0x0000004024247824 */ /* 0x000fe200078e00ff */
[--C-:B------:R-:W-:Y:S01]  /*8f90*/  SHF.R.U64 R50, R30, 0x10, R31.reuse ;  /* 0x000000101e327819 */ /* 0x100fe2000000121f */
[--C-:B------:R-:W-:Y:S01]  /*8fa0*/  HADD2.F32 R41, -RZ, R42.reuse.H0_H0 ;  /* 0x2000002aff297230 */ /* 0x100fe20000004100 */
[----:B------:R-:W-:Y:S01]  /*8fb0*/  SHF.R.U32.HI R38, RZ, 0x10, R31 ;  /* 0x00000010ff267819 */ /* 0x000fe2000001161f */
[----:B------:R-:W-:Y:S01]  /*8fc0*/  HADD2.F32 R39, -RZ, R42.H1_H1 ;  /* 0x3000002aff277230 */ /* 0x000fe20000004100 */
[----:B------:R-:W-:Y:S02]  /*8fd0*/  LOP3.LUT R24, R36, 0x1c0, RZ, 0xc0, !PT ;  /* 0x000001c024187812 */ /* 0x000fe400078ec0ff */
[----:B------:R-:W-:Y:S01]  /*8fe0*/  SHF.R.U64 R52, R20, 0x10, R21 ;  /* 0x0000001014347819 */ /* 0x000fe20000001215 */
[----:B------:R-:W-:Y:S01]  /*8ff0*/  HADD2.F32 R38, -RZ, R38.H0_H0 ;  /* 0x20000026ff267230 */ /* 0x000fe20000004100 */
[----:B------:R-:W-:-:S02]  /*9000*/  SHF.R.U32.HI R13, RZ, 0x3, R24 ;  /* 0x00000003ff0d7819 */ /* 0x000fc40000011618 */
[----:B0-----:R-:W-:Y:S02]  /*9010*/  LOP3.LUT R12, R24, 0x38, R16, 0xf8, !PT ;  /* 0x00000038180c7812 */ /* 0x001fe400078ef810 */
[----:B------:R-:W-:Y:S02]  /*9020*/  LOP3.LUT R24, R13, R37, R24, 0x1e, !PT ;  /* 0x000000250d187212 */ /* 0x000fe400078e1e18 */
[----:B------:R-:W-:Y:S02]  /*9030*/  LOP3.LUT R12, R12, R13, RZ, 0x3c, !PT ;  /* 0x0000000d0c0c7212 */ /* 0x000fe400078e3cff */
[----:B------:R-:W-:Y:S02]  /*9040*/  SHF.R.U32.HI R40, RZ, 0x10, R21 ;  /* 0x00000010ff287819 */ /* 0x000fe40000011615 */
[--C-:B------:R-:W-:Y:S02]  /*9050*/  SHF.R.U64 R49, R32, 0x10, R33.reuse ;  /* 0x0000001020317819 */ /* 0x100fe40000001221 */
[----:B------:R-:W-:-:S02]  /*9060*/  SHF.R.U32.HI R44, RZ, 0x10, R33 ;  /* 0x00000010ff2c7819 */ /* 0x000fc40000011621 */
[--C-:B------:R-:W-:Y:S02]  /*9070*/  SHF.R.U64 R51, R28, 0x10, R29.reuse ;  /* 0x000000101c337819 */ /* 0x100fe4000000121d */
[----:B------:R-:W-:Y:S01]  /*9080*/  SHF.R.U32.HI R46, RZ, 0x10, R29 ;  /* 0x00000010ff2e7819 */ /* 0x000fe2000001161d */
[C---:B--2---:R-:W-:Y:S01]  /*9090*/  IMAD R24, R25.reuse, 0x200, R24 ;  /* 0x0000020019187824 */ /* 0x044fe200078e0218 */
[----:B------:R-:W-:-:S03]  /*90a0*/  LEA R12, R25, R12, 0x9 ;  /* 0x0000000c190c7211 */ /* 0x000fc600078e48ff */
        /* <DEDUP_REMOVED lines=75> */
.L_x_14755:
[----:B------:R-:W-:Y:S05]  /*9560*/  BSYNC B1 ;  /* 0x0000000000017941 */ /* 0x000fea0003800000 */
.L_x_14754:
[----:B------:R-:W-:Y:S01]  /*9570*/  PRMT R41, R3, 0x5410, R34 ;  /* 0x0000541003297816 */ /* 0x000fe20000000022 */
[----:B------:R-:W-:Y:S06]  /*9580*/  @P0 BRA `(.L_x_14746) ;  /* 0x0000000400800947 */ /* 0x000fec0003800000 */
[----:B------:R-:W2:Y:S01]  /*9590*/  LDL R20, [R1+0x68] ;  /* 0x0000680001147983 */ /* 0x000ea20000100800 */
[C---:B01----:R-:W-:Y:S02]  /*95a0*/  VIADD R12, R22.reuse, 0x40 ;  /* 0x00000040160c7836 */ /* 0x043fe40000000000 */
[----:B------:R-:W-:Y:S01]  /*95b0*/  VIADD R13, R22, 0x40 ;  /* 0x00000040160d7836 */ /* 0x000fe20000000000 */
[----:B------:R-:W3:Y:S01]  /*95c0*/  LDL R42, [R1+0x194] ;  /* 0x00019400012a7983 */ /* 0x000ee20000100800 */
[----:B------:R-:W-:Y:S02]  /*95d0*/  IMAD.SHL.U32 R12, R12, 0x40, RZ ;  /* 0x000000400c0c7824 */ /* 0x000fe400078e00ff */
[----:B------:R-:W-:-:S03]  /*95e0*/  IMAD.SHL.U32 R13, R13, 0x40, RZ ;  /* 0x000000400d0d7824 */ /* 0x000fc600078e00ff */
[----:B------:R-:W-:Y:S02]  /*95f0*/  LOP3.LUT R12, R12, 0x1c0, RZ, 0xc0, !PT ;  /* 0x000001c00c0c7812 */ /* 0x000fe400078ec0ff */
[----:B------:R-:W-:Y:S02]  /*9600*/  LOP3.LUT R13, R13, 0x1c0, RZ, 0xc0, !PT ;  /* 0x000001c00d0d7812 */ /* 0x000fe400078ec0ff */
[----:B------:R-:W-:-:S04]  /*9610*/  SHF.R.U32.HI R12, RZ, 0x3, R12 ;  /* 0x00000003ff0c7819 */ /* 0x000fc8000001160c */
[----:B------:R-:W-:Y:S01]  /*9620*/  LOP3.LUT R37, R12, R37, R13, 0x1e, !PT ;  /* 0x000000250c257212 */ /* 0x000fe200078e1e0d */
[----:B------:R-:W-:Y:S01]  /*9630*/  HADD2.F32 R21, -RZ, R54.H1_H1 ;  /* 0x30000036ff157230 */ /* 0x000fe20000004100 */
[----:B------:R-:W-:Y:S02]  /*9640*/  SHF.R.U64 R40, R8, 0x10, R9 ;  /* 0x0000001008287819 */ /* 0x000fe40000001209 */
[----:B------:R-:W-:Y:S02]  /*9650*/  SHF.R.U32.HI R30, RZ, 0x10, R5 ;  /* 0x00000010ff1e7819 */ /* 0x000fe40000011605 */
[--C-:B------:R-:W-:Y:S02]  /*9660*/  SHF.R.U64 R39, R10, 0x10, R11.reuse ;  /* 0x000000100a277819 */ /* 0x100fe4000000120b */
[----:B------:R-:W-:Y:S01]  /*9670*/  SHF.R.U32.HI R38, RZ, 0x10, R11 ;  /* 0x00000010ff267819 */ /* 0x000fe2000001160b */
[----:B------:R-:W-:Y:S01]  /*9680*/  HADD2.F32 R11, -RZ, R56.H1_H1 ;  /* 0x30000038ff0b7230 */ /* 0x000fe20000004100 */
[----:B------:R-:W-:Y:S01]  /*9690*/  SHF.R.U32.HI R28, RZ, 0x10, R9 ;  /* 0x00000010ff1c7819 */ /* 0x000fe20000011609 */
[----:B------:R-:W-:Y:S01]  /*96a0*/  HADD2.F32 R30, -RZ, R30.H0_H0 ;  /* 0x2000001eff1e7230 */ /* 0x000fe20000004100 */
[----:B------:R-:W-:-:S02]  /*96b0*/  SHF.R.U64 R35, R6, 0x10, R7 ;  /* 0x0000001006237819 */ /* 0x000fc40000001207 */
[----:B------:R-:W-:Y:S01]  /*96c0*/  SHF.R.U32.HI R33, RZ, 0x10, R7 ;  /* 0x00000010ff217819 */ /* 0x000fe20000011607 */
[----:B--2---:R-:W-:-:S04]  /*96d0*/  IMAD.IADD R20, R20, 0x1, R37 ;  /* 0x0000000114147824 */ /* 0x004fc800078e0225 */
[----:B------:R-:W-:Y:S01]  /*96e0*/  IMAD R20, R20, 0x2, R19 ;  /* 0x0000000214147824 */ /* 0x000fe200078e0213 */
[----:B---3--:R-:W0:Y:S04]  /*96f0*/  LDS.128 R12, [R42+0x18400] ;  /* 0x018400002a0c7984 */ /* 0x008e280000000c00 */
[----:B------:R-:W1:Y:S01]  /*9700*/  LDS.128 R24, [R20+0x18400] ;  /* 0x0184000014187984 */ /* 0x000e620000000c00 */
[----:B------:R-:W-:Y:S01]  /*9710*/  SHF.R.U64 R37, R4, 0x10, R5 ;  /* 0x0000001004257819 */ /* 0x000fe20000001205 */
[----:B0-----:R-:W-:Y:S02]  /*9720*/  HADD2.F32 R4, -RZ, R13.H0_H0 ;  /* 0x2000000dff047230 */ /* 0x001fe40000004100 */
[--C-:B-1----:R-:W-:Y:S02]  /*9730*/  HADD2.F32 R8, -RZ, R25.reuse.H0_H0 ;  /* 0x20000019ff087230 */ /* 0x102fe40000004100 */
[----:B------:R-:W-:-:S03]  /*9740*/  HADD2.F32 R25, -RZ, R25.H1_H1 ;  /* 0x30000019ff197230 */ /* 0x000fc60000004100 */
[C---:B------:R-:W-:Y:S01]  /*9750*/  FMUL.FTZ R29, R8.reuse, R21 ;  /* 0x00000015081d7220 */ /* 0x040fe20000410000 */
[-C--:B------:R-:W-:Y:S01]  /*9760*/  FMUL.FTZ R31, R8, R11.reuse ;  /* 0x0000000b081f7220 */ /* 0x080fe20000410000 */
[----:B------:R-:W-:Y:S02]  /*9770*/  HADD2.F32 R13, -RZ, R13.H1_H1 ;  /* 0x3000000dff0d7230 */ /* 0x000fe40000004100 */
[----:B------:R-:W-:Y:S01]  /*9780*/  FMUL.FTZ R32, R25, R30 ;  /* 0x0000001e19207220 */ /* 0x000fe20000410000 */
[----:B------:R-:W-:Y:S02]  /*9790*/  HADD2.F32 R8, -RZ, R28.H0_H0 ;  /* 0x2000001cff087230 */ /* 0x000fe40000004100 */
[C---:B------:R-:W-:Y:S01]  /*97a0*/  FFMA.FTZ R29, R4.reuse, R11, -R29 ;  /* 0x0000000b041d7223 */ /* 0x040fe2000001081d */
[----:B------:R-:W-:Y:S02]  /*97b0*/  HADD2.F32 R7, -RZ, R24.H0_H0 ;  /* 0x20000018ff077230 */ /* 0x000fe40000004100 */
[----:B------:R-:W-:Y:S01]  /*97c0*/  FFMA.FTZ R31, R4, R21, R31 ;  /* 0x00000015041f7223 */ /* 0x000fe2000001001f */
[----:B------:R-:W-:-:S02]  /*97d0*/  HADD2.F32 R28, -RZ, R54.H0_H0 ;  /* 0x20000036ff1c7230 */ /* 0x000fc40000004100 */
[----:B------:R-:W-:Y:S02]  /*97e0*/  HADD2.F32 R4, -RZ, R56.H0_H0 ;  /* 0x20000038ff047230 */ /* 0x000fe40000004100 */
[-C--:B------:R-:W-:Y:S01]  /*97f0*/  FFMA.FTZ R34, R13, R8.reuse, -R32 ;  /* 0x000000080d227223 */ /* 0x080fe20000010820 */
[----:B------:R-:W-:Y:S02]  /*9800*/  HADD2.F32 R3, -RZ, R12.H0_H0 ;  /* 0x2000000cff037230 */ /* 0x000fe40000004100 */
[----:B------:R-:W-:Y:S01]  /*9810*/  FMUL.FTZ R36, R25, R8 ;  /* 0x0000000819247220 */ /* 0x000fe20000410000 */
[C---:B------:R-:W-:Y:S01]  /*9820*/  FMUL.FTZ R32, R7.reuse, R28 ;  /* 0x0000001c07207220 */ /* 0x040fe20000410000 */
[----:B------:R-:W-:Y:S02]  /*9830*/  HADD2.F32 R9, -RZ, R26.H0_H0 ;  /* 0x2000001aff097230 */ /* 0x000fe40000004100 */
[----:B------:R-:W-:Y:S01]  /*9840*/  FMUL.FTZ R7, R7, R4 ;  /* 0x0000000407077220 */ /* 0x000fe20000410000 */
[----:B------:R-:W-:-:S02]  /*9850*/  HADD2.F32 R8, -RZ, R55.H0_H0 ;  /* 0x20000037ff087230 */ /* 0x000fc40000004100 */
[----:B------:R-:W-:Y:S01]  /*9860*/  FFMA.FTZ R36, R13, R30, R36 ;  /* 0x0000001e0d247223 */ /* 0x000fe20000010024 */
[C---:B------:R-:W-:Y:S01]  /*9870*/  FFMA.FTZ R32, R3.reuse, R4, -R32 ;  /* 0x0000000403207223 */ /* 0x040fe20000010820 */
[----:B------:R-:W-:Y:S02]  /*9880*/  HADD2.F32 R5, -RZ, R14.H0_H0 ;  /* 0x2000000eff057230 */ /* 0x000fe40000004100 */
[----:B------:R-:W-:Y:S01]  /*9890*/  FFMA.FTZ R13, R3, R28, R7 ;  /* 0x0000001c030d7223 */ /* 0x000fe20000010007 */
[----:B------:R-:W-:Y:S02]  /*98a0*/  HADD2.F32 R4, -RZ, R41.H0_H0 ;  /* 0x20000029ff047230 */ /* 0x000fe40000004100 */
[----:B------:R-:W-:Y:S01]  /*98b0*/  FMUL.FTZ R28, R9, R8 ;  /* 0x00000008091c7220 */ /* 0x000fe20000410000 */
[----:B------:R-:W-:Y:S02]  /*98c0*/  HADD2.F32 R10, -RZ, R27.H0_H0 ;  /* 0x2000001bff0a7230 */ /* 0x000fe40000004100 */
[----:B------:R-:W-:-:S02]  /*98d0*/  HADD2.F32 R3, -RZ, R41.H1_H1 ;  /* 0x30000029ff037230 */ /* 0x000fc40000004100 */
[----:B------:R-:W-:Y:S02]  /*98e0*/  HADD2.F32 R7, -RZ, R55.H1_H1 ;  /* 0x30000037ff077230 */ /* 0x000fe40000004100 */
[-C--:B------:R-:W-:Y:S01]  /*98f0*/  FMUL.FTZ R30, R9, R4.reuse ;  /* 0x00000004091e7220 */ /* 0x080fe20000410000 */
[----:B------:R-:W-:Y:S01]  /*9900*/  FFMA.FTZ R21, R5, R4, -R28 ;  /* 0x0000000405157223 */ /* 0x000fe2000001081c */
[----:B------:R-:W-:Y:S02]  /*9910*/  HADD2.F32 R6, -RZ, R15.H0_H0 ;  /* 0x2000000fff067230 */ /* 0x000fe40000004100 */
[----:B------:R-:W-:Y:S02]  /*9920*/  HADD2.F32 R4, -RZ, R38.H0_H0 ;  /* 0x20000026ff047230 */ /* 0x000fe40000004100 */
[C---:B------:R-:W-:Y:S01]  /*9930*/  FMUL.FTZ R9, R10.reuse, R7 ;  /* 0x000000070a097220 */ /* 0x040fe20000410000 */
[----:B------:R-:W-:Y:S02]  /*9940*/  HADD2.F32 R27, -RZ, R27.H1_H1 ;  /* 0x3000001bff1b7230 */ /* 0x000fe40000004100 */
[----:B------:R-:W-:Y:S01]  /*9950*/  FMUL.FTZ R38, R10, R3 ;  /* 0x000000030a267220 */ /* 0x000fe20000410000 */
[----:B------:R-:W-:-:S02]  /*9960*/  HADD2.F32 R28, -RZ, R33.H0_H0 ;  /* 0x20000021ff1c7230 */ /* 0x000fc40000004100 */
[----:B------:R-:W-:Y:S01]  /*9970*/  FFMA.FTZ R10, R5, R8, R30 ;  /* 0x00000008050a7223 */ /* 0x000fe2000001001e */
[----:B------:R-:W-:Y:S02]  /*9980*/  HADD2.F32 R15, -RZ, R15.H1_H1 ;  /* 0x3000000fff0f7230 */ /* 0x000fe40000004100 */
[C---:B------:R-:W-:Y:S01]  /*9990*/  FFMA.FTZ R25, R6.reuse, R3, -R9 ;  /* 0x0000000306197223 */ /* 0x040fe20000010809 */
[----:B------:R-:W-:Y:S01]  /*99a0*/  FFMA.FTZ R38, R6, R7, R38 ;  /* 0x0000000706267223 */ /* 0x000fe20000010026 */
[----:B------:R-:W-:Y:S02]  /*99b0*/  HADD2.F32 R24, -RZ, R24.H1_H1 ;  /* 0x30000018ff187230 */ /* 0x000fe40000004100 */
[C---:B------:R-:W-:Y:S01]  /*99c0*/  FMUL.FTZ R8, R27.reuse, R28 ;  /* 0x0000001c1b087220 */ /* 0x040fe20000410000 */
[----:B------:R-:W-:Y:S02]  /*99d0*/  HADD2.F32 R26, -RZ, R26.H1_H1 ;  /* 0x3000001aff1a7230 */ /* 0x000fe40000004100 */
        /* <DEDUP_REMOVED lines=27> */
.L_x_14746:
[----:B------:R-:W-:Y:S05]  /*9b90*/  BSYNC B0 ;  /* 0x0000000000007941 */ /* 0x000fea0003800000 */
.L_x_14732:
        /* <DEDUP_REMOVED lines=8> */
.L_x_14729:
[----:B---3--:R-:W3:Y:S01]  /*9c20*/  S2R R3, SR_TID.X ;  /* 0x0000000000037919 */ /* 0x008ee20000002100 */
[----:B-12---:R-:W-:Y:S01]  /*9c30*/  IMAD.U32 R4, RZ, RZ, UR37 ;  /* 0x00000025ff047e24 */ /* 0x006fe2000f8e00ff */
[----:B------:R-:W-:Y:S05]  /*9c40*/  WARPSYNC.ALL ;  /* 0x0000000000007948 */ /* 0x000fea0003800000 */
[----:B------:R-:W-:Y:S02]  /*9c50*/  ISETP.NE.AND P1, PT, R4, 0x3, PT ;  /* 0x000000030400780c */ /* 0x000fe40003f25270 */
[----:B---3--:R-:W-:-:S04]  /*9c60*/  SHF.R.U32.HI R3, RZ, 0x7, R3 ;  /* 0x00000007ff037819 */ /* 0x008fc80000011603 */
[----:B------:R-:W-:-:S05]  /*9c70*/  IADD3 R3, R3, 0x8, RZ ;  /* 0x0000000803037810 */ /* 0x000fca0007ffe0ff */
[----:B------:R1:W-:Y:S06]  /*9c80*/  BAR.SYNC.DEFER_BLOCKING R3, 0x100 ;  /* 0x000400030000751d */ /* 0x0003ec0000010000 */
[----:B------:R-:W-:Y:S05]  /*9c90*/  @!P1 BRA `(.L_x_14756) ;  /* 0x0000000000049947 */ /* 0x000fea0003800000 */
[----:B------:R-:W-:Y:S01]  /*9ca0*/  BPT.TRAP 0x1 ;  /* 0x000000040000795c */ /* 0x000fe20000300000 */
.L_x_14756:
[----:B------:R-:W-:Y:S01]  /*9cb0*/  IMAD R179, R2, 0x8, R19 ;  /* 0x0000000802b37824 */ /* 0x000fe200078e0213 */
[----:B------:R-:W-:-:S04]  /*9cc0*/  SHF.L.U32 R8, R23, 0x1f, RZ ;  /* 0x0000001f17087819 */ /* 0x000fc800000006ff */
[----:B------:R2:W3:Y:S01]  /*9cd0*/  SYNCS.PHASECHK.TRANS64.TRYWAIT P0, [R179+URZ+0x32430], R8 ;  /* 0x03243008b30075a7 */ /* 0x0004e2000800017f */
[----:B------:R-:W-:Y:S05]  /*9ce0*/  @!P1 BRA `(.L_x_14757) ;  /* 0x0000000000049947 */ /* 0x000fea0003800000 */
[----:B------:R-:W-:Y:S01]  /*9cf0*/  BPT.TRAP 0x1 ;  /* 0x000000040000795c */ /* 0x000fe20000300000 */
.L_x_14757:
[----:B------:R-:W-:-:S05]  /*9d00*/  VIADD R4, R19, 0x1c400 ;  /* 0x0001c40013047836 */ /* 0x000fca0000000000 */
[----:B------:R-:W-:-:S04]  /*9d10*/  SHF.R.U32.HI R4, RZ, 0x4, R4 ;  /* 0x00000004ff047819 */ /* 0x000fc80000011604 */
[----:B------:R-:W-:-:S04]  /*9d20*/  LOP3.LUT R4, R4, 0x3fff, RZ, 0xc0, !PT ;  /* 0x00003fff04047812 */ /* 0x000fc800078ec0ff */
[----:B------:R-:W-:-:S05]  /*9d30*/  LOP3.LUT R4, R4, 0x10000, RZ, 0xfc, !PT ;  /* 0x0001000004047812 */ /* 0x000fca00078efcff */
[----:B------:R4:W-:Y:S01]  /*9d40*/  STL [R1+0x4c], R4 ;  /* 0x00004c0401007387 */ /* 0x0009e20000100800 */
[----:B---3--:R-:W-:Y:S05]  /*9d50*/  @P0 BRA `(.L_x_14758) ;  /* 0x0000000000080947 */ /* 0x008fea0003800000 */
[----:B------:R-:W3:Y:S02]  /*9d60*/  SYNCS.PHASECHK.TRANS64.TRYWAIT P0, [R179+URZ+0x32430], R8 ;  /* 0x03243008b30075a7 */ /* 0x000ee4000800017f */
[----:B---3--:R-:W-:Y:S05]  /*9d70*/  @!P0 BRA `(.L_x_14759) ;  /* 0x0000019c005c8947 */ /* 0x008fea0003800000 */
.L_x_14758:
[----:B----4-:R-:W4:Y:S01]  /*9d80*/  LDL R4, [R1+0x4c] ;  /* 0x00004c0001047983 */ /* 0x010f220000100800 */
[----:B------:R-:W-:Y:S01]  /*9d90*/  IMAD.MOV.U32 R5, RZ, RZ, 0x40000040 ;  /* 0x40000040ff057424 */ /* 0x000fe200078e00ff */
[----:B------:R-:W-:Y:S05]  /*9da0*/  WARPSYNC.ALL ;  /* 0x0000000000007948 */ /* 0x000fea0003800000 */
[C---:B------:R-:W-:Y:S01]  /*9db0*/  R2UR UR4, R224.reuse ;  /* 0x00000000e00472ca */ /* 0x040fe200000e0000 */
[----:B0-----:R-:W-:Y:S01]  /*9dc0*/  WARPGROUP.ARRIVE ;  /* 0x00000000000079c5 */ /* 0x001fe20000000000 */
[----:B------:R-:W-:Y:S01]  /*9dd0*/  R2UR UR5, R225 ;  /* 0x00000000e10572ca */ /* 0x000fe200000e0000 */
[----:B------:R-:W-:Y:S01]  /*9de0*/  VIADD R14, R224, 0x2 ;  /* 0x00000002e00e7836 */ /* 0x000fe20000000000 */
[----:B------:R-:W-:Y:S01]  /*9df0*/  R2UR UR7, R5 ;  /* 0x00000000050772ca */ /* 0x000fe200000e0000 */
[----:B------:R-:W-:Y:S01]  /*9e00*/  IMAD.MOV.U32 R15, RZ, RZ, 0x40000040 ;  /* 0x40000040ff0f7424 */ /* 0x000fe200078e00ff */
[----:B------:R-:W-:Y:S01]  /*9e10*/  SHF.L.U32 R0, R0, 0x1f, RZ ;  /* 0x0000001f00007819 */ /* 0x000fe200000006ff */
[----:B------:R-:W-:Y:S01]  /*9e20*/  IMAD.MOV.U32 R7, RZ, RZ, 0x40000040 ;  /* 0x40000040ff077424 */ /* 0x000fe200078e00ff */
[----:B------:R-:W-:Y:S01]  /*9e30*/  BSSY B0, `(.L_x_14760) ;  /* 0x0000028000007945 */ /* 0x000fe20003800000 */
[----:B------:R-:W-:Y:S01]  /*9e40*/  VIADD R12, R224, 0x4 ;  /* 0x00000004e00c7836 */ /* 0x000fe20000000000 */
[----:B------:R0:W-:Y:S01]  /*9e50*/  STL.64 [R1+0x10], R14 ;  /* 0x0000100e01007387 */ /* 0x0001e20000100a00 */
[----:B------:R-:W-:-:S02]  /*9e60*/  IMAD.MOV.U32 R13, RZ, RZ, 0x40000040 ;  /* 0x40000040ff0d7424 */ /* 0x000fc400078e00ff */
[----:B------:R-:W-:Y:S02]  /*9e70*/  VIADD R10, R224, 0x6 ;  /* 0x00000006e00a7836 */ /* 0x000fe40000000000 */
[----:B------:R-:W-:Y:S01]  /*9e80*/  IMAD.MOV.U32 R11, RZ, RZ, 0x40000040 ;  /* 0x40000040ff0b7424 */ /* 0x000fe200078e00ff */
[----:B------:R0:W-:Y:S01]  /*9e90*/  STL.64 [R1+0x8], R12 ;  /* 0x0000080c01007387 */ /* 0x0001e20000100a00 */
[----:B------:R-:W-:-:S03]  /*9ea0*/  IMAD.MOV.U32 R5, RZ, RZ, 0x40000040 ;  /* 0x40000040ff057424 */ /* 0x000fc600078e00ff */
[----:B------:R0:W-:Y:S01]  /*9eb0*/  STL.64 [R1], R10 ;  /* 0x0000000a01007387 */ /* 0x0001e20000100a00 */
[----:B----4-:R-:W-:-:S04]  /*9ec0*/  IMAD R4, R2, 0x300, R4 ;  /* 0x0000030002047824 */ /* 0x010fc800078e0204 */
[C---:B------:R-:W-:Y:S01]  /*9ed0*/  VIADD R6, R4.reuse, 0x2 ;  /* 0x0000000204067836 */ /* 0x040fe20000000000 */
[----:B------:R-:W-:-:S13]  /*9ee0*/  R2UR UR6, R4 ;  /* 0x00000000040672ca */ /* 0x000fda00000e0000 */
[----:B------:R-:W-:Y:S01]  /*9ef0*/  HGMMA.64x96x16.F32 R24, gdesc[UR4], RZ, !UPT, gsb0 ;  /* 0x01600000041879f0 */ /* 0x000fe2000c0008ff */
[----:B------:R-:W-:Y:S02]  /*9f00*/  R2UR UR4, R14 ;  /* 0x000000000e0472ca */ /* 0x000fe400000e0000 */
[----:B------:R-:W-:Y:S02]  /*9f10*/  R2UR UR5, R15 ;  /* 0x000000000f0572ca */ /* 0x000fe400000e0000 */
[----:B------:R-:W-:Y:S01]  /*9f20*/  R2UR UR6, R6 ;  /* 0x00000000060672ca */ /* 0x000fe200000e0000 */
[C---:B------:R-:W-:Y:S01]  /*9f30*/  VIADD R6, R4.reuse, 0x4 ;  /* 0x0000000404067836 */ /* 0x040fe20000000000 */
[----:B------:R-:W-:Y:S01]  /*9f40*/  R2UR UR7, R7 ;  /* 0x00000000070772ca */ /* 0x000fe200000e0000 */
[----:B------:R-:W-:Y:S01]  /*9f50*/  VIADD R4, R4, 0x6 ;  /* 0x0000000604047836 */ /* 0x000fe20000000000 */
        /* <DEDUP_REMOVED lines=19> */
[----:B------:R-:W4:Y:S02]  /*a090*/  SYNCS.PHASECHK.TRANS64.TRYWAIT P0, [R19+URZ+0x32410], R0 ;  /* 0x03241000130075a7 */ /* 0x000f24000800017f */
[----:B0---4-:R-:W-:Y:S05]  /*a0a0*/  @!P0 BRA `(.L_x_14761) ;  /* 0x0000019800a48947 */ /* 0x011fea0003800000 */
.L_x_15023:
[----:B------:R-:W-:Y:S05]  /*a0b0*/  BSYNC B0 ;  /* 0x0000000000007941 */ /* 0x000fea0003800000 */
.L_x_14760:
[----:B------:R-:W-:Y:S05]  /*a0c0*/  @!P1 BRA `(.L_x_14762) ;  /* 0x0000000000049947 */ /* 0x000fea0003800000 */
[----:B------:R-:W-:Y:S01]  /*a0d0*/  BPT.TRAP 0x1 ;  /* 0x000000040000795c */ /* 0x000fe20000300000 */
.L_x_14762:
[----:B------:R4:W0:Y:S01]  /*a0e0*/  SYNCS.PHASECHK.TRANS64.TRYWAIT P2, [R179+URZ+0x32450], R8 ;  /* 0x03245008b30075a7 */ /* 0x000822000804017f */
[----:B------:R-:W-:Y:S05]  /*a0f0*/  @!P1 BRA `(.L_x_14763) ;  /* 0x0000000000049947 */ /* 0x000fea0003800000 */
[----:B------:R-:W-:Y:S01]  /*a100*/  BPT.TRAP 0x1 ;  /* 0x000000040000795c */ /* 0x000fe20000300000 */
.L_x_14763:
[----:B0-----:R-:W0:Y:S01]  /*a110*/  S2R R0, SR_TID.X ;  /* 0x0000000000007919 */ /* 0x001e220000002100 */
[----:B------:R-:W-:Y:S01]  /*a120*/  BSSY B0, `(.L_x_14764) ;  /* 0x0000006000007945 */ /* 0x000fe20003800000 */
[----:B0-----:R-:W-:-:S04]  /*a130*/  LOP3.LUT R0, R0, 0x7f, RZ, 0xc0, !PT ;  /* 0x0000007f00007812 */ /* 0x001fc800078ec0ff */
[----:B------:R-:W-:Y:S01]  /*a140*/  ISETP.NE.AND P0, PT, R0, RZ, PT ;  /* 0x000000ff0000720c */ /* 0x000fe20003f05270 */
[----:B------:R-:W-:-:S12]  /*a150*/  @P2 BRA `(.L_x_14765) ;  /* 0x0000000000082947 */ /* 0x000fd80003800000 */
[----:B------:R-:W0:Y:S02]  /*a160*/  SYNCS.PHASECHK.TRANS64.TRYWAIT P2, [R179+URZ+0x32450], R8 ;  /* 0x03245008b30075a7 */ /* 0x000e24000804017f */
[----:B0-----:R-:W-:Y:S05]  /*a170*/  @!P2 BRA `(.L_x_14766) ;  /* 0x000001980084a947 */ /* 0x001fea0003800000 */
.L_x_14765:
[----:B------:R-:W-:Y:S05]  /*a180*/  BSYNC B0 ;  /* 0x0000000000007941 */ /* 0x000fea0003800000 */
.L_x_14764:
[----:B------:R-:W-:Y:S05]  /*a190*/  WARPSYNC.ALL ;  /* 0x0000000000007948 */ /* 0x000fea0003800000 */
[----:B------:R-:W-:Y:S01]  /*a1a0*/  R2UR UR42, R19 ;  /* 0x00000000132a72ca */ /* 0x000fe200000e0000 */
[----:B------:R-:W-:Y:S01]  /*a1b0*/  IMAD.MOV.U32 R73, RZ, RZ, 0xc00 ;  /* 0x00000c00ff497424 */ /* 0x000fe200078e00ff */
[----:B------:R-:W-:Y:S01]  /*a1c0*/  LOP3.LUT R4, R72, 0x10000, RZ, 0xfc, !PT ;  /* 0x0001000048047812 */ /* 0x000fe200078efcff */
[----:B------:R-:W-:Y:S01]  /*a1d0*/  IMAD.MOV.U32 R5, RZ, RZ, 0x40000040 ;  /* 0x40000040ff057424 */ /* 0x000fe200078e00ff */
[----:B------:R-:W-:Y:S01]  /*a1e0*/  WARPGROUP.ARRIVE ;  /* 0x00000000000079c5 */ /* 0x000fe20000000000 */
[----:B------:R-:W-:Y:S01]  /*a1f0*/  IMAD.MOV.U32 R237, RZ, RZ, 0x40000040 ;  /* 0x40000040ffed7424 */ /* 0x000fe200078e00ff */
[----:B------:R-:W-:Y:S01]  /*a200*/  MOV R7, 0x40000040 ;  /* 0x4000004000077802 */ /* 0x000fe20000000f00 */
[----:B------:R-:W-:Y:S01]  /*a210*/  IMAD.MOV.U32 R235, RZ, RZ, 0x40000040 ;  /* 0x40000040ffeb7424 */ /* 0x000fe200078e00ff */
[----:B------:R-:W2:Y:S01]  /*a220*/  LDL.LU R78, [R1+0x48] ;  /* 0x00004800014e7983 */ /* 0x000ea20000300800 */
[----:B------:R-:W-:Y:S01]  /*a230*/  IMAD.MOV.U32 R233, RZ, RZ, 0x40000040 ;  /* 0x40000040ffe97424 */ /* 0x000fe200078e00ff */
[----:B------:R-:W-:Y:S01]  /*a240*/  MOV R227, 0x40000040 ;  /* 0x4000004000e37802 */ /* 0x000fe20000000f00 */
[----:B------:R-:W-:Y:S01]  /*a250*/  IMAD.MOV.U32 R215, RZ, RZ, 0x40000040 ;  /* 0x40000040ffd77424 */ /* 0x000fe200078e00ff */
[----:B------:R-:W0:Y:S01]  /*a260*/  LDC R83, c[0x0][0x448] ;  /* 0x00011200ff537b82 */ /* 0x000e220000000800 */
[----:B------:R-:W-:Y:S01]  /*a270*/  UIADD3 UR42, UR42, 0x400, URZ ;  /* 0x000004002a2a7890 */ /* 0x000fe2000fffe03f */
[C---:B------:R-:W-:Y:S01]  /*a280*/  R2UR UR4, R4.reuse ;  /* 0x00000000040472ca */ /* 0x040fe200000e0000 */
[C---:B------:R-:W-:Y:S01]  /*a290*/  VIADD R236, R4.reuse, 0x2 ;  /* 0x0000000204ec7836 */ /* 0x040fe20000000000 */
[----:B------:R-:W-:Y:S01]  /*a2a0*/  R2UR UR5, R5 ;  /* 0x00000000050572ca */ /* 0x000fe200000e0000 */
[----:B------:R-:W-:Y:S01]  /*a2b0*/  USHF.R.U32.HI UR42, URZ, 0x4, UR42 ;  /* 0x000000043f2a7899 */ /* 0x000fe2000801162a */
[----:B------:R-:W-:-:S02]  /*a2c0*/  VIADD R234, R4, 0x4 ;  /* 0x0000000404ea7836 */ /* 0x000fc40000000000 */
[----:B------:R-:W-:Y:S01]  /*a2d0*/  IMAD.MOV.U32 R213, RZ, RZ, 0x40000040 ;  /* 0x40000040ffd57424 */ /* 0x000fe200078e00ff */
[----:B------:R-:W-:Y:S01]  /*a2e0*/  ULOP3.LUT UR42, UR42, 0x3fff, URZ, 0xc0, !UPT ;  /* 0x00003fff2a2a7892 */ /* 0x000fe2000f8ec03f */
[C---:B------:R-:W-:Y:S02]  /*a2f0*/  VIADD R232, R4.reuse, 0x6 ;  /* 0x0000000604e87836 */ /* 0x040fe40000000000 */
[----:B------:R-:W-:Y:S01]  /*a300*/  IMAD.MOV.U32 R209, RZ, RZ, 0x40000040 ;  /* 0x40000040ffd17424 */ /* 0x000fe200078e00ff */
[----:B------:R-:W-:Y:S01]  /*a310*/  ULOP3.LUT UR39, UR42, 0x10000, URZ, 0xfc, !UPT ;  /* 0x000100002a277892 */ /* 0x000fe2000f8efc3f */
[C---:B------:R-:W-:Y:S02]  /*a320*/  VIADD R226, R4.reuse, 0x400 ;  /* 0x0000040004e27836 */ /* 0x040fe40000000000 */
[----:B------:R-:W-:Y:S02]  /*a330*/  IMAD.MOV.U32 R207, RZ, RZ, 0x40000040 ;  /* 0x40000040ffcf7424 */ /* 0x000fe400078e00ff */
[----:B------:R-:W-:Y:S01]  /*a340*/  IMAD.MOV.U32 R205, RZ, RZ, 0x40000040 ;  /* 0x40000040ffcd7424 */ /* 0x000fe200078e00ff */
[----:B------:R-:W-:Y:S01]  /*a350*/  IADD3 R20, R4, 0x804, RZ ;  /* 0x0000080404147810 */ /* 0x000fe20007ffe0ff */
[----:B------:R-:W-:Y:S01]  /*a360*/  IMAD R72, R2, R73, UR39 ;  /* 0x0000002702487e24 */ /* 0x000fe2000f8e0249 */
[----:B------:R-:W2:Y:S01]  /*a370*/  LDL R79, [R1+0x6c] ;  /* 0x00006c00014f7983 */ /* 0x000ea20000100800 */
[----:B------:R-:W-:Y:S01]  /*a380*/  IMAD.MOV.U32 R73, RZ, RZ, 0x40000040 ;  /* 0x40000040ff497424 */ /* 0x000fe200078e00ff */
[----:B------:R-:W-:Y:S01]  /*a390*/  ULDC UR43, c[0x0][0xa80] ;  /* 0x0002a000002b7ab9 */ /* 0x000fe20000000800 */
[----:B------:R-:W-:Y:S01]  /*a3a0*/  IMAD.MOV.U32 R21, RZ, RZ, 0x40000040 ;  /* 0x40000040ff157424 */ /* 0x000fe200078e00ff */
[----:B------:R-:W-:Y:S01]  /*a3b0*/  R2UR UR6, R72 ;  /* 0x00000000480672ca */ /* 0x000fe200000e0000 */
[C---:B------:R-:W-:Y:S01]  /*a3c0*/  VIADD R214, R4.reuse, 0x402 ;  /* 0x0000040204d67836 */ /* 0x040fe20000000000 */
[----:B------:R-:W-:Y:S01]  /*a3d0*/  R2UR UR7, R73 ;  /* 0x00000000490772ca */ /* 0x000fe200000e0000 */
[----:B------:R-:W-:Y:S01]  /*a3e0*/  VIADD R212, R4, 0x404 ;  /* 0x0000040404d47836 */ /* 0x000fe20000000000 */
[----:B------:R-:W2:Y:S01]  /*a3f0*/  LDL R81, [R1+0x50] ;  /* 0x0000500001517983 */ /* 0x000ea20000100800 */
[----:B------:R-:W-:Y:S01]  /*a400*/  VIADD R6, R72, 0x2 ;  /* 0x0000000248067836 */ /* 0x000fe20000000000 */
[----:B0-----:R-:W-:Y:S01]  /*a410*/  ISETP.NE.AND P5, PT, R83, 0x1, PT ;  /* 0x000000015300780c */ /* 0x001fe20003fa5270 */
[C---:B------:R-:W-:Y:S01]  /*a420*/  VIADD R208, R4.reuse, 0x406 ;  /* 0x0000040604d07836 */ /* 0x040fe20000000000 */
[----:B------:R-:W2:Y:S01]  /*a430*/  LDL R182, [R1+0x28] ;  /* 0x0000280001b67983 */ /* 0x000ea20000100800 */
[C---:B------:R-:W-:Y:S01]  /*a440*/  VIADD R206, R4.reuse, 0x800 ;  /* 0x0000080004ce7836 */ /* 0x040fe20000000000 */
[----:B------:R-:W-:Y:S01]  /*a450*/  ULDC UR50, c[0x0][0xad0] ;  /* 0x0002b40000327ab9 */ /* 0x000fe20000000800 */
[C---:B------:R-:W-:Y:S01]  /*a460*/  VIADD R204, R4.reuse, 0x802 ;  /* 0x0000080204cc7836 */ /* 0x040fe20000000000 */
[----:B------:R-:W2:Y:S01]  /*a470*/  LDL R183, [R1+0x24] ;  /* 0x0000240001b77983 */ /* 0x000ea20000100800 */
[----:B------:R-:W-:Y:S01]  /*a480*/  VIADD R14, R4, 0x806 ;  /* 0x00000806040e7836 */ /* 0x000fe20000000000 */
[----:B------:R-:W-:Y:S01]  /*a490*/  ULDC UR51, c[0x0][0xad0] ;  /* 0x0002b40000337ab9 */ /* 0x000fe20000000800 */
[----:B------:R-:W-:Y:S01]  /*a4a0*/  HGMMA.64x96x16.F32 R24, gdesc[UR4], R24, gsb0 ;  /* 0x01600000041879f0 */ /* 0x000fe20008000818 */
[----:B------:R-:W-:Y:S01]  /*a4b0*/  R2UR UR4, R236 ;  /* 0x00000000ec0472ca */ /* 0x000fe200000e0000 */
[----:B------:R-:W-:Y:S01]  /*a4c0*/  IMAD.MOV.U32 R15, RZ, RZ, 0x40000040 ;  /* 0x40000040ff0f7424 */ /* 0x000fe200078e00ff */
[----:B------:R-:W-:Y:S01]  /*a4d0*/  R2UR UR5, R237 ;  /* 0x00000000ed0572ca */ /* 0x000fe200000e0000 */
[----:B------:R-:W-:Y:S01]  /*a4e0*/  VIADD R12, R4, 0xc00 ;  /* 0x00000c00040c7836 */ /* 0x000fe20000000000 */
[----:B------:R-:W-:Y:S01]  /*a4f0*/  R2UR UR6, R6 ;  /* 0x00000000060672ca */ /* 0x000fe200000e0000 */
[----:B------:R-:W-:Y:S01]  /*a500*/  VIADD R6, R72, 0x4 ;  /* 0x0000000448067836 */ /* 0x000fe20000000000 */
[----:B------:R-:W-:Y:S01]  /*a510*/  R2UR UR7, R7 ;  /* 0x00000000070772ca */ /* 0x000fe200000e0000 */
[----:B------:R-:W-:Y:S01]  /*a520*/  IMAD.MOV.U32 R7, RZ, RZ, 0x40000040 ;  /* 0x40000040ff077424 */ /* 0x000fe200078e00ff */
[----:B------:R-:W-:Y:S01]  /*a530*/  ULDC UR48, c[0x0][0xa80] ;  /* 0x0002a00000307ab9 */ /* 0x000fe20000000800 */
[----:B------:R-:W-:Y:S01]  /*a540*/  IMAD.MOV.U32 R13, RZ, RZ, 0x40000040 ;  /* 0x40000040ff0d7424 */ /* 0x000fe200078e00ff */
[----:B------:R-:W-:Y:S01]  /*a550*/  ULDC UR49, c[0x0][0xa80] ;  /* 0x0002a00000317ab9 */ /* 0x000fe20000000800 */
[----:B------:R-:W-:-:S02]  /*a560*/  VIADD R10, R4, 0xc02 ;  /* 0x00000c02040a7836 */ /* 0x000fc40000000000 */
[----:B------:R-:W-:Y:S02]  /*a570*/  IMAD.MOV.U32 R11, RZ, RZ, 0x40000040 ;  /* 0x40000040ff0b7424 */ /* 0x000fe400078e00ff */
[----:B--234-:R-:W-:Y:S02]  /*a580*/  VIADD R8, R4, 0xc04 ;  /* 0x00000c0404087836 */ /* 0x01cfe40000000000 */
[----:B------:R-:W-:Y:S02]  /*a590*/  IMAD.MOV.U32 R9, RZ, RZ, 0x40000040 ;  /* 0x40000040ff097424 */ /* 0x000fe400078e00ff */
[----:B------:R-:W-:Y:S01]  /*a5a0*/  IMAD.MOV.U32 R73, RZ, RZ, 0x40000040 ;  /* 0x40000040ff497424 */ /* 0x000fe200078e00ff */
[----:B------:R-:W-:Y:S02]  /*a5b0*/  WARPGROUP.DEPBAR.LE gsb0, 0x0 ;  /* 0x00008000000079c5 */ /* 0x000fe40000010000 */
        /* <DEDUP_REMOVED lines=42> */
[----:B------:R-:W-:Y:S01]  /*a860*/  IMAD.MOV.U32 R7, RZ, RZ, 0x40000040 ;  /* 0x40000040ff077424 */ /* 0x000fe200078e00ff */
[----:B------:R-:W-:Y:S01]  /*a870*/  IADD3 R6, R72, 0x306, RZ ;  /* 0x0000030648067810 */ /* 0x000fe20007ffe0ff */
[----:B------:R-:W-:-:S02]  /*a880*/  WARPGROUP.DEPBAR.LE gsb0, 0x0 ;  /* 0x00008000000079c5 */ /* 0x000fc40000010000 */
[----:B------:R-:W-:-:S08]  /*a890*/  WARPGROUP.ARRIVE ;  /* 0x00000000000079c5 */ /* 0x000fd00000000000 */
        /* <DEDUP_REMOVED lines=41> */
[----:B------:R-:W-:Y:S02]  /*ab30*/  R2UR UR7, R7 ;  /* 0x00000000070772ca */ /* 0x000fe400000e0000 */
[----:B------:R-:W-:Y:S01]  /*ab40*/  MOV R7, 0x40000040 ;  /* 0x4000004000077802 */ /* 0x000fe20000000f00 */
        /* <DEDUP_REMOVED lines=42> */
[----:B------:R-:W2:Y:S01]  /*adf0*/  LDL R30, [R1+0x5c] ;  /* 0x00005c00011e7983 */ /* 0x000ea20000100800 */
[----:B------:R-:W-:Y:S01]  /*ae00*/  FMUL.FTZ R24, R28, UR4 ;  /* 0x000000041c187c20 */ /* 0x000fe20008410000 */
[----:B------:R-:W-:Y:S01]  /*ae10*/  FMUL.FTZ R82, R29, UR4 ;  /* 0x000000041d527c20 */ /* 0x000fe20008410000 */
[----:B------:R-:W0:Y:S01]  /*ae20*/  @P5 LDC R28, c[0x0][0x44c] ;  /* 0x00011300ff1c5b82 */ /* 0x000e220000000800 */
[----:B------:R-:W-:Y:S01]  /*ae30*/  LOP3.LUT R78, R78, 0xfffffffe, RZ, 0xc0, !PT ;  /* 0xfffffffe4e4e7812 */ /* 0x000fe200078ec0ff */
[----:B------:R-:W-:Y:S01]  /*ae40*/  FMUL.FTZ R77, R34, UR4 ;  /* 0x00000004224d7c20 */ /* 0x000fe20008410000 */
[----:B------:R-:W-:Y:S01]  /*ae50*/  FMUL.FTZ R0, R25, UR4 ;  /* 0x0000000419007c20 */ /* 0x000fe20008410000 */
[----:B------:R-:W3:Y:S01]  /*ae60*/  MUFU.TANH R84, R84 ;  /* 0x0000005400547308 */ /* 0x000ee20000002400 */
[----:B------:R-:W-:Y:S01]  /*ae70*/  FMUL.FTZ R80, R33, UR4 ;  /* 0x0000000421507c20 */ /* 0x000fe20008410000 */
[----:B------:R-:W-:Y:S01]  /*ae80*/  FMUL.FTZ R73, R26, UR4 ;  /* 0x000000041a497c20 */ /* 0x000fe20008410000 */
[----:B------:R-:W-:Y:S01]  /*ae90*/  FMUL.FTZ R72, R27, UR4 ;  /* 0x000000041b487c20 */ /* 0x000fe20008410000 */
[----:B------:R-:W4:Y:S01]  /*aea0*/  @P5 LDC R29, c[0x0][0x450] ;  /* 0x00011400ff1d5b82 */ /* 0x000f220000000800 */
[----:B------:R-:W-:Y:S01]  /*aeb0*/  @P5 LOP3.LUT R78, R78, 0x1, RZ, 0xfc, !PT ;  /* 0x000000014e4e5812 */ /* 0x000fe200078efcff */
[----:B------:R-:W-:Y:S01]  /*aec0*/  FMUL.FTZ R34, R45, UR4 ;  /* 0x000000042d227c20 */ /* 0x000fe20008410000 */
[----:B------:R-:W-:Y:S01]  /*aed0*/  FMUL.FTZ R25, R32, UR4 ;  /* 0x0000000420197c20 */ /* 0x000fe20008410000 */
[----:B------:R-:W1:Y:S01]  /*aee0*/  MUFU.TANH R0, R0 ;  /* 0x0000000000007308 */ /* 0x000e620000002400 */
[----:B------:R-:W-:Y:S01]  /*aef0*/  FMUL.FTZ R76, R35, UR4 ;  /* 0x00000004234c7c20 */ /* 0x000fe20008410000 */
[----:B------:R3:W-:Y:S01]  /*af00*/  STL [R1+0x48], R78 ;  /* 0x0000484e01007387 */ /* 0x0007e20000100800 */
[----:B------:R-:W-:-:S02]  /*af10*/  IMAD R45, R210, -0x60, R182 ;  /* 0xffffffa0d22d7824 */ /* 0x000fc400078e02b6 */
[----:B------:R-:W-:Y:S01]  /*af20*/  FMUL.FTZ R40, R40, UR4 ;  /* 0x0000000428287c20 */ /* 0x000fe20008410000 */
[----:B------:R-:W-:Y:S02]  /*af30*/  FMUL.FTZ R74, R31, UR4 ;  /* 0x000000041f4a7c20 */ /* 0x000fe40008410000 */
[----:B------:R-:W1:Y:S01]  /*af40*/  MUFU.TANH R24, R24 ;  /* 0x0000001800187308 */ /* 0x000e620000002400 */
[----:B------:R-:W-:Y:S01]  /*af50*/  FMUL.FTZ R26, R36, UR4 ;  /* 0x00000004241a7c20 */ /* 0x000fe20008410000 */
[----:B---3--:R-:W-:Y:S01]  /*af60*/  FMUL.FTZ R78, R38, UR4 ;  /* 0x00000004264e7c20 */ /* 0x008fe20008410000 */
[----:B------:R-:W-:Y:S01]  /*af70*/  FMUL.FTZ R38, R39, UR4 ;  /* 0x0000000427267c20 */ /* 0x000fe20008410000 */
[----:B------:R-:W-:-:S04]  /*af80*/  IMAD.IADD R39, R79, 0x1, R81 ;  /* 0x000000014f277824 */ /* 0x000fc800078e0251 */
[----:B------:R-:W3:Y:S01]  /*af90*/  MUFU.TANH R82, R82 ;  /* 0x0000005200527308 */ /* 0x000ee20000002400 */
[----:B------:R-:W-:Y:S01]  /*afa0*/  FMUL.FTZ R32, R52, UR4 ;  /* 0x0000000434207c20 */ /* 0x000fe20008410000 */
[----:B0-----:R-:W-:-:S06]  /*afb0*/  @P5 IMAD.HI.U32 R28, R39, R28, RZ ;  /* 0x0000001c271c5227 */ /* 0x001fcc00078e00ff */
[----:B------:R-:W0:Y:S01]  /*afc0*/  MUFU.TANH R25, R25 ;  /* 0x0000001900197308 */ /* 0x000e220000002400 */
[----:B----4-:R-:W-:Y:S01]  /*afd0*/  @P5 SHF.R.U32.HI R39, RZ, R29, R28 ;  /* 0x0000001dff275219 */ /* 0x010fe2000001161c */
[----:B------:R-:W-:Y:S01]  /*afe0*/  FMUL.FTZ R27, R37, UR4 ;  /* 0x00000004251b7c20 */ /* 0x000fe20008410000 */
[----:B------:R-:W-:Y:S01]  /*aff0*/  FMUL.FTZ R35, R48, UR4 ;  /* 0x0000000430237c20 */ /* 0x000fe20008410000 */
[----:B------:R-:W-:Y:S01]  /*b000*/  FMUL.FTZ R33, R49, UR4 ;  /* 0x0000000431217c20 */ /* 0x000fe20008410000 */
[----:B------:R-:W-:Y:S01]  /*b010*/  FMUL.FTZ R57, R57, UR4 ;  /* 0x0000000439397c20 */ /* 0x000fe20008410000 */
[----:B------:R-:W4:Y:S02]  /*b020*/  SHFL.IDX PT, R79, R39, RZ, 0x1c1f ;  /* 0x001c1fff274f7589 */ /* 0x000f2400000e0000 */
        /* <DEDUP_REMOVED lines=17> */
[----:B------:R-:W0:Y:S01]  /*b140*/  S2R R83, SR_TID.X ;  /* 0x0000000000537919 */ /* 0x000e220000002100 */
[----:B------:R-:W-:Y:S01]  /*b150*/  ULOP3.LUT UR42, UR42, 0x3000000, URZ, 0xfc, !UPT ;  /* 0x030000002a2a7892 */ /* 0x000fe2000f8efc3f */
[----:B------:R-:W-:Y:S01]  /*b160*/  IMAD.MOV.U32 R180, RZ, RZ, R81 ;  /* 0x000000ffffb47224 */ /* 0x000fe200078e0051 */
[----:B------:R-:W3:Y:S04]  /*b170*/  LDL R181, [R1+0x60] ;  /* 0x0000600001b57983 */ /* 0x000ee80000100800 */
[----:B------:R-:W0:Y:S08]  /*b180*/  MUFU.TANH R40, R40 ;  /* 0x0000002800287308 */ /* 0x000e300000002400 */
[----:B------:R-:W0:Y:S08]  /*b190*/  MUFU.TANH R36, R36 ;  /* 0x0000002400247308 */ /* 0x000e300000002400 */
[----:B------:R-:W0:Y:S08]  /*b1a0*/  MUFU.TANH R37, R37 ;  /* 0x0000002500257308 */ /* 0x000e300000002400 */
[----:B------:R-:W0:Y:S01]  /*b1b0*/  MUFU.TANH R34, R34 ;  /* 0x0000002200227308 */ /* 0x000e220000002400 */
[----:B------:R-:W-:-:S07]  /*b1c0*/  FMUL.FTZ R31, R53, UR4 ;  /* 0x00000004351f7c20 */ /* 0x000fce0008410000 */
[----:B------:R-:W0:Y:S08]  /*b1d0*/  MUFU.TANH R35, R35 ;  /* 0x0000002300237308 */ /* 0x000e300000002400 */
[----:B------:R-:W0:Y:S08]  /*b1e0*/  MUFU.TANH R33, R33 ;  /* 0x0000002100217308 */ /* 0x000e300000002400 */
[----:B------:R-:W0:Y:S08]  /*b1f0*/  MUFU.TANH R32, R32 ;  /* 0x0000002000207308 */ /* 0x000e300000002400 */
[----:B------:R-:W0:Y:S08]  /*b200*/  MUFU.TANH R31, R31 ;  /* 0x0000001f001f7308 */ /* 0x000e300000002400 */
[----:B------:R-:W-:Y:S08]  /*b210*/  MUFU.TANH R28, R57 ;  /* 0x00000039001c7308 */ /* 0x000ff00000002400 */
[----:B------:R-:W-:Y:S08]  /*b220*/  MUFU.TANH R65, R65 ;  /* 0x0000004100417308 */ /* 0x000ff00000002400 */
[----:B------:R-:W-:Y:S01]  /*b230*/  MUFU.TANH R69, R69 ;  /* 0x0000004500457308 */ /* 0x000fe20000002400 */
[----:B------:R-:W-:Y:S01]  /*b240*/  FMUL.FTZ R49, R46, UR4 ;  /* 0x000000042e317c20 */ /* 0x000fe20008410000 */
[----:B------:R-:W0:Y:S06]  /*b250*/  SHFL.IDX PT, R39, R39, 0x1, 0x1c1f ;  /* 0x003c1f0027277f89 */ /* 0x000e2c00000e0000 */
[----:B------:R-:W-:Y:S08]  /*b260*/  MUFU.TANH R73, R73 ;  /* 0x0000004900497308 */ /* 0x000ff00000002400 */
[----:B------:R-:W-:Y:S08]  /*b270*/  MUFU.TANH R72, R72 ;  /* 0x0000004800487308 */ /* 0x000ff00000002400 */
[----:B------:R-:W-:Y:S08]  /*b280*/  MUFU.TANH R75, R75 ;  /* 0x0000004b004b7308 */ /* 0x000ff00000002400 */
[----:B------:R-:W-:Y:S08]  /*b290*/  MUFU.TANH R74, R74 ;  /* 0x0000004a004a7308 */ /* 0x000ff00000002400 */
[----:B------:R-:W-:Y:S08]  /*b2a0*/  MUFU.TANH R77, R77 ;  /* 0x0000004d004d7308 */ /* 0x000ff00000002400 */
[----:B------:R-:W-:Y:S01]  /*b2b0*/  MUFU.TANH R76, R76 ;  /* 0x0000004c004c7308 */ /* 0x000fe20000002400 */
[----:B--2---:R-:W-:-:S02]  /*b2c0*/  IADD3 R86, -R30, 0x61, R45 ;  /* 0x000000611e567810 */ /* 0x004fc40007ffe12d */
[----:B------:R-:W-:-:S03]  /*b2d0*/  IADD3 R45, -R30, 0x60, R45 ;  /* 0x000000601e2d7810 */ /* 0x000fc60007ffe12d */
[----:B------:R-:W-:-:S05]  /*b2e0*/  IMAD.IADD R86, R86, 0x1, -R183 ;  /* 0x0000000156567824 */ /* 0x000fca00078e0ab7 */
[----:B----4-:R-:W-:-:S04]  /*b2f0*/  VIADDMNMX R79, R79, R86, R45, PT ;  /* 0x000000564f4f7246 */ /* 0x010fc8000380012d */
[C---:B------:R-:W-:Y:S02]  /*b300*/  ISETP.GT.AND P3, PT, R79.reuse, RZ, PT ;  /* 0x000000ff4f00720c */ /* 0x040fe40003f64270 */
[C---:B------:R-:W-:Y:S02]  /*b310*/  ISETP.GT.AND P4, PT, R79.reuse, 0x1, PT ;  /* 0x000000014f00780c */ /* 0x040fe40003f84270 */
[C---:B------:R-:W-:Y:S02]  /*b320*/  ISETP.GT.AND P2, PT, R79.reuse, 0x8, PT ;  /* 0x000000084f00780c */ /* 0x040fe40003f44270 */
[----:B------:R-:W-:Y:S02]  /*b330*/  FSEL R84, R84, -INF , P3 ;  /* 0xff80000054547808 */ /* 0x000fe40001800000 */
[----:B-1----:R-:W-:Y:S02]  /*b340*/  FSEL R52, R0, -INF , P4 ;  /* 0xff80000000347808 */ /* 0x002fe40002000000 */
[----:B------:R-:W-:-:S02]  /*b350*/  ISETP.GT.AND P3, PT, R79, 0x9, PT ;  /* 0x000000094f00780c */ /* 0x000fc40003f64270 */
[----:B------:R-:W-:Y:S02]  /*b360*/  FSEL R48, R24, -INF , P2 ;  /* 0xff80000018307808 */ /* 0x000fe40001000000 */
[----:B------:R-:W-:Y:S02]  /*b370*/  FMNMX.FTZ R29, R84, R52, !PT ;  /* 0x00000034541d7209 */ /* 0x000fe40007810000 */
[C---:B------:R-:W-:Y:S02]  /*b380*/  ISETP.GT.AND P2, PT, R79.reuse, 0x10, PT ;  /* 0x000000104f00780c */ /* 0x040fe40003f44270 */
[----:B---3--:R-:W-:Y:S02]  /*b390*/  FSEL R82, R82, -INF , P3 ;  /* 0xff80000052527808 */ /* 0x008fe40001800000 */
[----:B------:R-:W-:Y:S01]  /*b3a0*/  FMNMX.FTZ R29, R48, R29, !PT ;  /* 0x0000001d301d7209 */ /* 0x000fe20007810000 */
[----:B------:R-:W-:Y:S01]  /*b3b0*/  FMUL.FTZ R0, R56, UR4 ;  /* 0x0000000438007c20 */ /* 0x000fe20008410000 */
[----:B------:R-:W-:-:S02]  /*b3c0*/  ISETP.GT.AND P3, PT, R79, 0x11, PT ;  /* 0x000000114f00780c */ /* 0x000fc40003f64270 */
[----:B0-----:R-:W-:Y:S02]  /*b3d0*/  FSEL R56, R25, -INF , P2 ;  /* 0xff80000019387808 */ /* 0x001fe40001000000 */
[----:B------:R-:W-:Y:S02]  /*b3e0*/  FMNMX.FTZ R29, R82, R29, !PT ;  /* 0x0000001d521d7209 */ /* 0x000fe40007810000 */
[C---:B------:R-:W-:Y:S02]  /*b3f0*/  ISETP.GT.AND P2, PT, R79.reuse, 0x18, PT ;  /* 0x000000184f00780c */ /* 0x040fe40003f44270 */
        /* <DEDUP_REMOVED lines=8> */
[----:B------:R-:W-:-:S02]  /*b480*/  ISETP.GT.AND P3, PT, R79, 0x21, PT ;  /* 0x000000214f00780c */ /* 0x000fc40003f64270 */
[----:B------:R-:W-:Y:S02]  /*b490*/  FSEL R40, R40, -INF , P2 ;  /* 0xff80000028287808 */ /* 0x000fe40001000000 */
[----:B------:R-:W-:Y:S02]  /*b4a0*/  FMNMX.FTZ R25, R41, R24, !PT ;  /* 0x0000001829197209 */ /* 0x000fe40007810000 */
[C---:B------:R-:W-:Y:S02]  /*b4b0*/  ISETP.GT.AND P2, PT, R79.reuse, 0x28, PT ;  /* 0x000000284f00780c */ /* 0x040fe40003f44270 */
[----:B------:R-:W-:Y:S02]  /*b4c0*/  FSEL R36, R36, -INF , P3 ;  /* 0xff80000024247808 */ /* 0x000fe40001800000 */
[----:B------:R-:W-:Y:S01]  /*b4d0*/  FMNMX.FTZ R25, R40, R25, !PT ;  /* 0x0000001928197209 */ /* 0x000fe20007810000 */
[----:B------:R0:W1:Y:S01]  /*b4e0*/  MUFU.TANH R30, R0 ;  /* 0x00000000001e7308 */ /* 0x0000620000002400 */
[----:B------:R-:W-:-:S02]  /*b4f0*/  ISETP.GT.AND P3, PT, R79, 0x29, PT ;  /* 0x000000294f00780c */ /* 0x000fc40003f64270 */
[----:B------:R-:W-:Y:S02]  /*b500*/  FSEL R37, R37, -INF , P2 ;  /* 0xff80000025257808 */ /* 0x000fe40001000000 */
[----:B------:R-:W-:Y:S02]  /*b510*/  ISETP.GT.AND P2, PT, R79, 0x30, PT ;  /* 0x000000304f00780c */ /* 0x000fe40003f44270 */
[----:B0-----:R-:W-:Y:S02]  /*b520*/  FMNMX.FTZ R0, R36, R25, !PT ;  /* 0x0000001924007209 */ /* 0x001fe40007810000 */
[----:B------:R-:W-:Y:S02]  /*b530*/  FSEL R34, R34, -INF , P3 ;  /* 0xff80000022227808 */ /* 0x000fe40001800000 */
[----:B------:R-:W-:Y:S02]  /*b540*/  FMNMX.FTZ R25, R37, R0, !PT ;  /* 0x0000000025197209 */ /* 0x000fe40007810000 */
[----:B------:R-:W-:-:S02]  /*b550*/  ISETP.GT.AND P3, PT, R79, 0x31, PT ;  /* 0x000000314f00780c */ /* 0x000fc40003f64270 */
[----:B------:R-:W-:Y:S02]  /*b560*/  FSEL R35, R35, -INF , P2 ;  /* 0xff80000023237808 */ /* 0x000fe40001000000 */
[----:B------:R-:W-:Y:S02]  /*b570*/  FMNMX.FTZ R0, R34, R25, !PT ;  /* 0x0000001922007209 */ /* 0x000fe40007810000 */
[----:B------:R-:W-:Y:S02]  /*b580*/  ISETP.GT.AND P2, PT, R79, 0x38, PT ;  /* 0x000000384f00780c */ /* 0x000fe40003f44270 */
[----:B------:R-:W-:Y:S02]  /*b590*/  FSEL R33, R33, -INF , P3 ;  /* 0xff80000021217808 */ /* 0x000fe40001800000 */
[----:B------:R-:W-:Y:S01]  /*b5a0*/  FMNMX.FTZ R0, R35, R0, !PT ;  /* 0x0000000023007209 */ /* 0x000fe20007810000 */
[----:B------:R-:W0:Y:S01]  /*b5b0*/  MUFU.TANH R29, R60 ;  /* 0x0000003c001d7308 */ /* 0x000e220000002400 */
[----:B------:R-:W-:-:S02]  /*b5c0*/  ISETP.GT.AND P3, PT, R79, 0x39, PT ;  /* 0x000000394f00780c */ /* 0x000fc40003f64270 */
[----:B------:R-:W-:Y:S02]  /*b5d0*/  FSEL R32, R32, -INF , P2 ;  /* 0xff80000020207808 */ /* 0x000fe40001000000 */
[----:B------:R-:W-:Y:S02]  /*b5e0*/  FMNMX.FTZ R25, R33, R0, !PT ;  /* 0x0000000021197209 */ /* 0x000fe40007810000 */
[----:B------:R-:W-:Y:S01]  /*b5f0*/  ISETP.GT.AND P2, PT, R79, 0x40, PT ;  /* 0x000000404f00780c */ /* 0x000fe20003f44270 */
[----:B------:R-:W2:Y:S01]  /*b600*/  MUFU.TANH R26, R61 ;  /* 0x0000003d001a7308 */ /* 0x000ea20000002400 */
[----:B------:R-:W-:Y:S02]  /*b610*/  FSEL R31, R31, -INF , P3 ;  /* 0xff8000001f1f7808 */ /* 0x000fe40001800000 */
[----:B------:R-:W-:Y:S02]  /*b620*/  FMNMX.FTZ R0, R32, R25, !PT ;  /* 0x0000001920007209 */ /* 0x000fe40007810000 */
[----:B------:R-:W-:-:S02]  /*b630*/  ISETP.GT.AND P3, PT, R79, 0x41, PT ;  /* 0x000000414f00780c */ /* 0x000fc40003f64270 */
[----:B-1----:R-:W-:Y:S01]  /*b640*/  FSEL R30, R30, -INF , P2 ;  /* 0xff8000001e1e7808 */ /* 0x002fe20001000000 */
[----:B------:R-:W1:Y:S01]  /*b650*/  MUFU.TANH R27, R64 ;  /* 0x00000040001b7308 */ /* 0x000e620000002400 */
[----:B------:R-:W-:Y:S02]  /*b660*/  FMNMX.FTZ R25, R31, R0, !PT ;  /* 0x000000001f197209 */ /* 0x000fe40007810000 */
[C---:B------:R-:W-:Y:S02]  /*b670*/  ISETP.GT.AND P2, PT, R79.reuse, 0x48, PT ;  /* 0x000000484f00780c */ /* 0x040fe40003f44270 */
[----:B------:R-:W-:Y:S02]  /*b680*/  FSEL R28, R28, -INF , P3 ;  /* 0xff8000001c1c7808 */ /* 0x000fe40001800000 */
[----:B------:R-:W-:Y:S01]  /*b690*/  FMNMX.FTZ R25, R30, R25, !PT ;  /* 0x000000191e197209 */ /* 0x000fe20007810000 */
[----:B------:R-:W3:Y:S01]  /*b6a0*/  MUFU.TANH R24, R68 ;  /* 0x0000004400187308 */ /* 0x000ee20000002400 */
[----:B------:R-:W-:-:S02]  /*b6b0*/  ISETP.GT.AND P3, PT, R79, 0x49, PT ;  /* 0x000000494f00780c */ /* 0x000fc40003f64270 */
[----:B0-----:R-:W-:Y:S02]  /*b6c0*/  FSEL R29, R29, -INF , P2 ;  /* 0xff8000001d1d7808 */ /* 0x001fe40001000000 */
[----:B------:R-:W-:Y:S02]  /*b6d0*/  FMNMX.FTZ R0, R28, R25, !PT ;  /* 0x000000191c007209 */ /* 0x000fe40007810000 */
[----:B------:R-:W-:Y:S02]  /*b6e0*/  ISETP.GT.AND P2, PT, R79, 0x50, PT ;  /* 0x000000504f00780c */ /* 0x000fe40003f44270 */
[----:B--2---:R-:W-:Y:S02]  /*b6f0*/  FSEL R26, R26, -INF , P3 ;  /* 0xff8000001a1a7808 */ /* 0x004fe40001800000 */
[----:B------:R-:W-:Y:S02]  /*b700*/  FMNMX.FTZ R25, R29, R0, !PT ;  /* 0x000000001d197209 */ /* 0x000fe40007810000 */
[----:B------:R-:W-:-:S02]  /*b710*/  ISETP.GT.AND P3, PT, R79, 0x51, PT ;  /* 0x000000514f00780c */ /* 0x000fc40003f64270 */
[----:B-1----:R-:W-:Y:S02]  /*b720*/  FSEL R27, R27, -INF , P2 ;  /* 0xff8000001b1b7808 */ /* 0x002fe40001000000 */
[----:B------:R-:W-:Y:S02]  /*b730*/  FMNMX.FTZ R0, R26, R25, !PT ;  /* 0x000000191a007209 */ /* 0x000fe40007810000 */
[----:B------:R-:W-:Y:S02]  /*b740*/  ISETP.GT.AND P2, PT, R79, 0x58, PT ;  /* 0x000000584f00780c */ /* 0x000fe40003f44270 */
[----:B------:R-:W-:Y:S02]  /*b750*/  FSEL R25, R65, -INF , P3 ;  /* 0xff80000041197808 */ /* 0x000fe40001800000 */
[----:B------:R-:W-:Y:S02]  /*b760*/  FMNMX.FTZ R0, R27, R0, !PT ;  /* 0x000000001b007209 */ /* 0x000fe40007810000 */
[----:B------:R-:W-:-:S02]  /*b770*/  ISETP.GT.AND P3, PT, R79, 0x59, PT ;  /* 0x000000594f00780c */ /* 0x000fc40003f64270 */
[----:B---3--:R-:W-:Y:S02]  /*b780*/  FSEL R24, R24, -INF , P2 ;  /* 0xff80000018187808 */ /* 0x008fe40001000000 */
[----:B------:R-:W-:Y:S02]  /*b790*/  FMNMX.FTZ R53, R25, R0, !PT ;  /* 0x0000000019357209 */ /* 0x000fe40007810000 */
[----:B------:R-:W-:Y:S02]  /*b7a0*/  FSEL R0, R69, -INF , P3 ;  /* 0xff80000045007808 */ /* 0x000fe40001800000 */
[----:B------:R-:W-:-:S04]  /*b7b0*/  FMNMX.FTZ R53, R24, R53, !PT ;  /* 0x0000003518357209 */ /* 0x000fc80007810000 */
[----:B------:R-:W-:-:S05]  /*b7c0*/  FMNMX.FTZ R46, R0, R53, !PT ;  /* 0x00000035002e7209 */ /* 0x000fca0007810000 */
[----:B------:R-:W0:Y:S01]  /*b7d0*/  SHFL.BFLY PT, R61, R46, 0x2, 0x1f ;  /* 0x0c401f002e3d7f89 */ /* 0x000e2200000e0000 */
[----:B------:R-:W-:Y:S01]  /*b7e0*/  FMUL.FTZ R53, R51, UR4 ;  /* 0x0000000433357c20 */ /* 0x000fe20008410000 */
[----:B------:R-:W-:-:S04]  /*b7f0*/  VIADDMNMX R45, R39, R86, R45, PT ;  /* 0x00000056272d7246 */ /* 0x000fc8000380012d */
[C---:B------:R-:W-:Y:S02]  /*b800*/  ISETP.GT.AND P2, PT, R45.reuse, RZ, PT ;  /* 0x000000ff2d00720c */ /* 0x040fe40003f44270 */
[C---:B------:R-:W-:Y:S02]  /*b810*/  ISETP.GT.AND P3, PT, R45.reuse, 0x1, PT ;  /* 0x000000012d00780c */ /* 0x040fe40003f64270 */
[----:B------:R-:W-:Y:S02]  /*b820*/  ISETP.GT.AND P4, PT, R45, 0x8, PT ;  /* 0x000000082d00780c */ /* 0x000fe40003f84270 */
[----:B0-----:R-:W-:-:S05]  /*b830*/  FMNMX.FTZ R176, R46, R61, !PT ;  /* 0x0000003d2eb07209 */ /* 0x001fca0007810000 */
[----:B------:R-:W0:Y:S01]  /*b840*/  SHFL.BFLY PT, R51, R176, 0x1, 0x1f ;  /* 0x0c201f00b0337f89 */ /* 0x000e2200000e0000 */
[----:B------:R-:W-:Y:S02]  /*b850*/  FSEL R73, R73, -INF , P2 ;  /* 0xff80000049497808 */ /* 0x000fe40001000000 */
[----:B------:R-:W-:Y:S01]  /*b860*/  FSEL R72, R72, -INF , P3 ;  /* 0xff80000048487808 */ /* 0x000fe20001800000 */
[----:B------:R-:W1:Y:S01]  /*b870*/  MUFU.TANH R78, R78 ;  /* 0x0000004e004e7308 */ /* 0x000e620000002400 */
[----:B------:R-:W-:Y:S02]  /*b880*/  ISETP.GT.AND P2, PT, R45, 0x9, PT ;  /* 0x000000092d00780c */ /* 0x000fe40003f44270 */
[----:B------:R-:W-:Y:S02]  /*b890*/  FSEL R75, R75, -INF , P4 ;  /* 0xff8000004b4b7808 */ /* 0x000fe40002000000 */
[----:B------:R-:W-:Y:S02]  /*b8a0*/  FMNMX.FTZ R46, R73, R72, !PT ;  /* 0x00000048492e7209 */ /* 0x000fe40007810000 */
[----:B------:R-:W-:Y:S01]  /*b8b0*/  ISETP.GT.AND P3, PT, R45, 0x10, PT ;  /* 0x000000102d00780c */ /* 0x000fe20003f64270 */
[----:B------:R-:W2:Y:S01]  /*b8c0*/  MUFU.TANH R38, R38 ;  /* 0x0000002600267308 */ /* 0x000ea20000002400 */
[----:B------:R-:W-:-:S02]  /*b8d0*/  FSEL R74, R74, -INF , P2 ;  /* 0xff8000004a4a7808 */ /* 0x000fc40001000000 */
[----:B------:R-:W-:Y:S02]  /*b8e0*/  FMNMX.FTZ R39, R75, R46, !PT ;  /* 0x0000002e4b277209 */ /* 0x000fe40007810000 */
[----:B------:R-:W-:Y:S02]  /*b8f0*/  ISETP.GT.AND P2, PT, R45, 0x11, PT ;  /* 0x000000112d00780c */ /* 0x000fe40003f44270 */
[----:B------:R-:W-:Y:S01]  /*b900*/  FSEL R77, R77, -INF , P3 ;  /* 0xff8000004d4d7808 */ /* 0x000fe20001800000 */
[----:B------:R-:W3:Y:S01]  /*b910*/  MUFU.TANH R42, R42 ;  /* 0x0000002a002a7308 */ /* 0x000ee20000002400 */
[----:B------:R-:W-:Y:S02]  /*b920*/  FMNMX.FTZ R46, R74, R39, !PT ;  /* 0x000000274a2e7209 */ /* 0x000fe40007810000 */
[----:B------:R-:W-:Y:S02]  /*b930*/  ISETP.GT.AND P3, PT, R45, 0x18, PT ;  /* 0x000000182d00780c */ /* 0x000fe40003f64270 */
[----:B0-----:R-:W-:-:S02]  /*b940*/  FMNMX.FTZ R176, R176, R51, !PT ;  /* 0x00000033b0b07209 */ /* 0x001fc40007810000 */
[----:B------:R-:W-:Y:S01]  /*b950*/  FSEL R76, R76, -INF , P2 ;  /* 0xff8000004c4c7808 */ /* 0x000fe20001000000 */
[----:B------:R-:W0:Y:S01]  /*b960*/  MUFU.TANH R43, R43 ;  /* 0x0000002b002b7308 */ /* 0x000e220000002400 */
[----:B------:R-:W-:Y:S01]  /*b970*/  FMNMX.FTZ R39, R77, R46, !PT ;  /* 0x0000002e4d277209 */ /* 0x000fe20007810000 */
[----:B------:R-:W-:Y:S01]  /*b980*/  FMUL.FTZ R60, R55, UR4 ;  /* 0x00000004373c7c20 */ /* 0x000fe20008410000 */
[----:B------:R-:W-:Y:S01]  /*b990*/  ISETP.GT.AND P2, PT, R45, 0x19, PT ;  /* 0x000000192d00780c */ /* 0x000fe20003f44270 */
[----:B------:R-:W-:Y:S01]  /*b9a0*/  FMUL.FTZ R55, R176, UR43 ;  /* 0x0000002bb0377c20 */ /* 0x000fe20008410000 */
[----:B-1----:R-:W-:Y:S02]  /*b9b0*/  FSEL R78, R78, -INF , P3 ;  /* 0xff8000004e4e7808 */ /* 0x002fe40001800000 */
[----:B------:R-:W-:Y:S01]  /*b9c0*/  FMNMX.FTZ R51, R76, R39, !PT ;  /* 0x000000274c337209 */ /* 0x000fe20007810000 */
[----:B------:R-:W1:Y:S01]  /*b9d0*/  MUFU.TANH R49, R49 ;  /* 0x0000003100317308 */ /* 0x000e620000002400 */
[----:B------:R-:W-:-:S02]  /*b9e0*/  FSETP.NEU.FTZ.AND P4, PT, R176, -INF , PT ;  /* 0xff800000b000780b */ /* 0x000fc40003f9d000 */
[----:B------:R-:W-:Y:S02]  /*b9f0*/  ISETP.GT.AND P3, PT, R45, 0x20, PT ;  /* 0x000000202d00780c */ /* 0x000fe40003f64270 */
[----:B--2---:R-:W-:Y:S02]  /*ba00*/  FSEL R46, R38, -INF , P2 ;  /* 0xff800000262e7808 */ /* 0x004fe40001000000 */
[----:B------:R-:W-:Y:S01]  /*ba10*/  FMNMX.FTZ R51, R78, R51, !PT ;  /* 0x000000334e337209 */ /* 0x000fe20007810000 */
[----:B------:R-:W-:Y:S01]  /*ba20*/  MUFU.TANH R47, R47 ;  /* 0x0000002f002f7308 */ /* 0x000fe20000002400 */
[----:B------:R-:W-:Y:S01]  /*ba30*/  FSEL R55, R55, RZ, P4 ;  /* 0x000000ff37377208 */ /* 0x000fe20002000000 */
[----:B------:R-:W-:Y:S01]  /*ba40*/  FMUL.FTZ R57, R54, UR4 ;  /* 0x0000000436397c20 */ /* 0x000fe20008410000 */
[----:B------:R-:W-:Y:S02]  /*ba50*/  ISETP.GT.AND P2, PT, R45, 0x21, PT ;  /* 0x000000212d00780c */ /* 0x000fe40003f44270 */
[----:B---3--:R-:W-:-:S02]  /*ba60*/  FSEL R42, R42, -INF , P3 ;  /* 0xff8000002a2a7808 */ /* 0x008fc40001800000 */
[----:B------:R-:W-:Y:S01]  /*ba70*/  FMNMX.FTZ R51, R46, R51, !PT ;  /* 0x000000332e337209 */ /* 0x000fe20007810000 */
[----:B------:R-:W2:Y:S01]  /*ba80*/  MUFU.TANH R50, R50 ;  /* 0x0000003200327308 */ /* 0x000ea20000002400 */
[--C-:B------:R-:W-:Y:S01]  /*ba90*/  FFMA.FTZ R54, R52, UR43, -R55.reuse ;  /* 0x0000002b34367c23 */ /* 0x100fe20008010837 */
[----:B------:R-:W-:Y:S02]  /*baa0*/  ISETP.GT.AND P3, PT, R45, 0x28, PT ;  /* 0x000000282d00780c */ /* 0x000fe40003f64270 */
[----:B0-----:R-:W-:Y:S02]  /*bab0*/  FSEL R52, R43, -INF , P2 ;  /* 0xff8000002b347808 */ /* 0x001fe40001000000 */
[----:B------:R-:W-:Y:S02]  /*bac0*/  FMNMX.FTZ R51, R42, R51, !PT ;  /* 0x000000332a337209 */ /* 0x000fe40007810000 */
[----:B------:R-:W0:Y:S01]  /*bad0*/  MUFU.TANH R53, R53 ;  /* 0x0000003500357308 */ /* 0x000e220000002400 */
[----:B------:R-:W-:Y:S01]  /*bae0*/  FFMA.FTZ R154, R48, UR43, -R55 ;  /* 0x0000002b309a7c23 */ /* 0x000fe20008010837 */
[----:B------:R-:W-:-:S02]  /*baf0*/  ISETP.GT.AND P2, PT, R45, 0x29, PT ;  /* 0x000000292d00780c */ /* 0x000fc40003f44270 */
[----:B-1----:R-:W-:Y:S02]  /*bb00*/  FSEL R48, R49, -INF , P3 ;  /* 0xff80000031307808 */ /* 0x002fe40001800000 */
[----:B------:R-:W-:Y:S02]  /*bb10*/  FMNMX.FTZ R43, R52, R51, !PT ;  /* 0x00000033342b7209 */ /* 0x000fe40007810000 */
[----:B------:R-:W1:Y:S01]  /*bb20*/  MUFU.TANH R57, R57 ;  /* 0x0000003900397308 */ /* 0x000e620000002400 */
[----:B------:R-:W-:Y:S01]  /*bb30*/  ISETP.GT.AND P3, PT, R45, 0x30, PT ;  /* 0x000000302d00780c */ /* 0x000fe20003f64270 */
[----:B------:R-:W-:Y:S01]  /*bb40*/  FMUL.FTZ R61, R59, UR4 ;  /* 0x000000043b3d7c20 */ /* 0x000fe20008410000 */
[----:B------:R-:W-:-:S05]  /*bb50*/  FMNMX.FTZ R43, R48, R43, !PT ;  /* 0x0000002b302b7209 */ /* 0x000fca0007810000 */
[----:B------:R-:W3:Y:S01]  /*bb60*/  MUFU.TANH R60, R60 ;  /* 0x0000003c003c7308 */ /* 0x000ee20000002400 */
[----:B--2---:R-:W-:Y:S01]  /*bb70*/  FSEL R38, R50, -INF , P3 ;  /* 0xff80000032267808 */ /* 0x004fe20001800000 */
[----:B------:R-:W-:-:S06]  /*bb80*/  FMUL.FTZ R59, R62, UR4 ;  /* 0x000000043e3b7c20 */ /* 0x000fcc0008410000 */
[----:B------:R2:W-:Y:S01]  /*bb90*/  MUFU.EX2 R39, R54 ;  /* 0x0000003600277308 */ /* 0x0005e20000000800 */
[----:B------:R-:W-:Y:S02]  /*bba0*/  ISETP.GT.AND P3, PT, R45, 0x38, PT ;  /* 0x000000382d00780c */ /* 0x000fe40003f64270 */
[----:B--2---:R-:W-:-:S05]  /*bbb0*/  FSEL R54, R47, -INF , P2 ;  /* 0xff8000002f367808 */ /* 0x004fca0001000000 */
[----:B------:R-:W2:Y:S01]  /*bbc0*/  MUFU.TANH R58, R58 ;  /* 0x0000003a003a7308 */ /* 0x000ea20000002400 */
[----:B------:R-:W-:Y:S02]  /*bbd0*/  ISETP.GT.AND P2, PT, R45, 0x31, PT ;  /* 0x000000312d00780c */ /* 0x000fe40003f44270 */
[----:B------:R-:W-:Y:S02]  /*bbe0*/  FMNMX.FTZ R43, R54, R43, !PT ;  /* 0x0000002b362b7209 */ /* 0x000fe40007810000 */
[----:B0-----:R-:W-:Y:S02]  /*bbf0*/  FSEL R50, R53, -INF , P2 ;  /* 0xff80000035327808 */ /* 0x001fe40001000000 */
[----:B------:R-:W-:Y:S01]  /*bc00*/  FMNMX.FTZ R43, R38, R43, !PT ;  /* 0x0000002b262b7209 */ /* 0x000fe20007810000 */
[----:B------:R-:W0:Y:S01]  /*bc10*/  MUFU.TANH R61, R61 ;  /* 0x0000003d003d7308 */ /* 0x000e220000002400 */
[----:B------:R-:W-:Y:S01]  /*bc20*/  FFMA.FTZ R156, R56, UR43, -R55 ;  /* 0x0000002b389c7c23 */ /* 0x000fe20008010837 */
[----:B------:R-:W-:Y:S01]  /*bc30*/  ISETP.GT.AND P2, PT, R45, 0x39, PT ;  /* 0x000000392d00780c */ /* 0x000fe20003f44270 */
[----:B------:R-:W-:Y:S01]  /*bc40*/  FMUL.FTZ R62, R66, UR4 ;  /* 0x00000004423e7c20 */ /* 0x000fe20008410000 */
[----:B-1----:R-:W-:-:S02]  /*bc50*/  FSEL R56, R57, -INF , P3 ;  /* 0xff80000039387808 */ /* 0x002fc40001800000 */
[----:B------:R-:W-:Y:S02]  /*bc60*/  FMNMX.FTZ R43, R50, R43, !PT ;  /* 0x0000002b322b7209 */ /* 0x000fe40007810000 */
[----:B------:R-:W1:Y:S01]  /*bc70*/  MUFU.TANH R59, R59 ;  /* 0x0000003b003b7308 */ /* 0x000e620000002400 */
[----:B---3--:R-:W-:Y:S01]  /*bc80*/  FSEL R57, R60, -INF , P2 ;  /* 0xff8000003c397808 */ /* 0x008fe20001000000 */
[----:B------:R-:W-:Y:S01]  /*bc90*/  FMUL.FTZ R64, R67, UR4 ;  /* 0x0000000443407c20 */ /* 0x000fe20008410000 */
[----:B------:R-:W-:Y:S02]  /*bca0*/  ISETP.GT.AND P3, PT, R45, 0x40, PT ;  /* 0x000000402d00780c */ /* 0x000fe40003f64270 */
[----:B------:R-:W-:-:S03]  /*bcb0*/  FMNMX.FTZ R60, R56, R43, !PT ;  /* 0x0000002b383c7209 */ /* 0x000fc60007810000 */
[----:B------:R-:W3:Y:S01]  /*bcc0*/  MUFU.TANH R63, R63 ;  /* 0x0000003f003f7308 */ /* 0x000ee20000002400 */
[----:B------:R-:W-:Y:S01]  /*bcd0*/  ISETP.GT.AND P2, PT, R45, 0x41, PT ;  /* 0x000000412d00780c */ /* 0x000fe20003f44270 */
[----:B------:R-:W-:Y:S01]  /*bce0*/  FMUL.FTZ R65, R70, UR4 ;  /* 0x0000000446417c20 */ /* 0x000fe20008410000 */
[----:B--2---:R-:W-:Y:S02]  /*bcf0*/  FSEL R58, R58, -INF , P3 ;  /* 0xff8000003a3a7808 */ /* 0x004fe40001800000 */
[----:B------:R-:W-:-:S03]  /*bd00*/  FMNMX.FTZ R43, R57, R60, !PT ;  /* 0x0000003c392b7209 */ /* 0x000fc60007810000 */
[----:B------:R-:W2:Y:S01]  /*bd10*/  MUFU.TANH R62, R62 ;  /* 0x0000003e003e7308 */ /* 0x000ea20000002400 */
[----:B------:R-:W-:Y:S01]  /*bd20*/  FFMA.FTZ R158, R44, UR43, -R55 ;  /* 0x0000002b2c9e7c23 */ /* 0x000fe20008010837 */
[----:B------:R-:W-:Y:S01]  /*bd30*/  ISETP.GT.AND P3, PT, R45, 0x48, PT ;  /* 0x000000482d00780c */ /* 0x000fe20003f64270 */
[----:B------:R-:W-:Y:S01]  /*bd40*/  FMUL.FTZ R66, R71, UR4 ;  /* 0x0000000447427c20 */ /* 0x000fe20008410000 */
[----:B0-----:R-:W-:Y:S02]  /*bd50*/  FSEL R44, R61, -INF , P2 ;  /* 0xff8000003d2c7808 */ /* 0x001fe40001000000 */
[----:B------:R-:W-:Y:S02]  /*bd60*/  FMNMX.FTZ R43, R58, R43, !PT ;  /* 0x0000002b3a2b7209 */ /* 0x000fe40007810000 */
[----:B------:R-:W0:Y:S01]  /*bd70*/  MUFU.TANH R64, R64 ;  /* 0x0000004000407308 */ /* 0x000e220000002400 */
[----:B------:R-:W-:Y:S02]  /*bd80*/  ISETP.GT.AND P2, PT, R45, 0x49, PT ;  /* 0x000000492d00780c */ /* 0x000fe40003f44270 */
[----:B-1----:R-:W-:-:S02]  /*bd90*/  FSEL R59, R59, -INF , P3 ;  /* 0xff8000003b3b7808 */ /* 0x002fc40001800000 */
[----:B------:R-:W-:-:S03]  /*bda0*/  FMNMX.FTZ R68, R44, R43, !PT ;  /* 0x0000002b2c447209 */ /* 0x000fc60007810000 */
[----:B------:R-:W1:Y:S01]  /*bdb0*/  MUFU.TANH R65, R65 ;  /* 0x0000004100417308 */ /* 0x000e620000002400 */
[----:B------:R-:W-:Y:S01]  /*bdc0*/  FFMA.FTZ R49, R41, UR43, -R55 ;  /* 0x0000002b29317c23 */ /* 0x000fe20008010837 */
[----:B------:R-:W-:Y:S02]  /*bdd0*/  ISETP.GT.AND P3, PT, R45, 0x50, PT ;  /* 0x000000502d00780c */ /* 0x000fe40003f64270 */
[----:B---3--:R-:W-:Y:S02]  /*bde0*/  FSEL R60, R63, -INF , P2 ;  /* 0xff8000003f3c7808 */ /* 0x008fe40001000000 */
[----:B------:R-:W-:Y:S02]  /*bdf0*/  FMNMX.FTZ R41, R59, R68, !PT ;  /* 0x000000443b297209 */ /* 0x000fe40007810000 */
[----:B------:R-:W3:Y:S01]  /*be00*/  MUFU.TANH R66, R66 ;  /* 0x0000004200427308 */ /* 0x000ee20000002400 */
[----:B--2---:R-:W-:Y:S02]  /*be10*/  FSEL R61, R62, -INF , P3 ;  /* 0xff8000003e3d7808 */ /* 0x004fe40001800000 */
[----:B------:R-:W-:-:S02]  /*be20*/  ISETP.GT.AND P2, PT, R45, 0x51, PT ;  /* 0x000000512d00780c */ /* 0x000fc40003f44270 */
[----:B------:R-:W-:Y:S01]  /*be30*/  FMNMX.FTZ R62, R60, R41, !PT ;  /* 0x000000293c3e7209 */ /* 0x000fe20007810000 */
[----:B------:R-:W-:Y:S01]  /*be40*/  FFMA.FTZ R160, R40, UR43, -R55 ;  /* 0x0000002b28a07c23 */ /* 0x000fe20008010837 */
[----:B------:R-:W-:Y:S02]  /*be50*/  ISETP.GT.AND P3, PT, R45, 0x58, PT ;  /* 0x000000582d00780c */ /* 0x000fe40003f64270 */
[----:B0-----:R-:W-:Y:S02]  /*be60*/  FSEL R40, R64, -INF , P2 ;  /* 0xff80000040287808 */ /* 0x001fe40001000000 */
[----:B------:R-:W-:Y:S02]  /*be70*/  FMNMX.FTZ R41, R61, R62, !PT ;  /* 0x0000003e3d297209 */ /* 0x000fe40007810000 */
[----:B------:R-:W-:Y:S02]  /*be80*/  ISETP.GT.AND P2, PT, R45, 0x59, PT ;  /* 0x000000592d00780c */ /* 0x000fe40003f44270 */
[----:B-1----:R-:W-:-:S02]  /*be90*/  FSEL R62, R65, -INF , P3 ;  /* 0xff800000413e7808 */ /* 0x002fc40001800000 */
[----:B------:R-:W-:Y:S01]  /*bea0*/  FMNMX.FTZ R43, R40, R41, !PT ;  /* 0x00000029282b7209 */ /* 0x000fe20007810000 */
[----:B------:R-:W-:Y:S01]  /*beb0*/  FFMA.FTZ R45, R36, UR43, -R55 ;  /* 0x0000002b242d7c23 */ /* 0x000fe20008010837 */
[----:B---3--:R-:W-:Y:S02]  /*bec0*/  FSEL R36, R66, -INF , P2 ;  /* 0xff80000042247808 */ /* 0x008fe40001000000 */
[----:B------:R-:W-:-:S04]  /*bed0*/  FMNMX.FTZ R43, R62, R43, !PT ;  /* 0x0000002b3e2b7209 */ /* 0x000fc80007810000 */
[----:B------:R-:W-:Y:S01]  /*bee0*/  FMNMX.FTZ R43, R36, R43, !PT ;  /* 0x0000002b242b7209 */ /* 0x000fe20007810000 */
[----:B------:R-:W-:-:S04]  /*bef0*/  FFMA.FTZ R47, R34, UR43, -R55 ;  /* 0x0000002b222f7c23 */ /* 0x000fc80008010837 */
[----:B------:R-:W0:Y:S01]  /*bf00*/  SHFL.BFLY PT, R34, R43, 0x2, 0x1f ;  /* 0x0c401f002b227f89 */ /* 0x000e2200000e0000 */
[--C-:B------:R-:W-:Y:S01]  /*bf10*/  FFMA.FTZ R164, R35, UR43, -R55.reuse ;  /* 0x0000002b23a47c23 */ /* 0x100fe20008010837 */
[--C-:B------:R-:W-:Y:S01]  /*bf20*/  FFMA.FTZ R35, R33, UR43, -R55.reuse ;  /* 0x0000002b21237c23 */ /* 0x100fe20008010837 */
[----:B------:R-:W-:Y:S01]  /*bf30*/  FFMA.FTZ R33, R31, UR43, -R55 ;  /* 0x0000002b1f217c23 */ /* 0x000fe20008010837 */
[----:B0-----:R-:W-:-:S05]  /*bf40*/  FMNMX.FTZ R34, R43, R34, !PT ;  /* 0x000000222b227209 */ /* 0x001fca0007810000 */
[----:B------:R-:W0:Y:S01]  /*bf50*/  SHFL.BFLY PT, R31, R34, 0x1, 0x1f ;  /* 0x0c201f00221f7f89 */ /* 0x000e2200000e0000 */
[----:B------:R-:W-:Y:S08]  /*bf60*/  MUFU.EX2 R41, R45 ;  /* 0x0000002d00297308 */ /* 0x000ff00000000800 */
[----:B------:R1:W-:Y:S02]  /*bf70*/  MUFU.EX2 R45, R35 ;  /* 0x00000023002d7308 */ /* 0x0003e40000000800 */
[----:B-1----:R-:W-:Y:S01]  /*bf80*/  FFMA.FTZ R35, R25, UR43, -R55 ;  /* 0x0000002b19237c23 */ /* 0x002fe20008010837 */
[----:B0-----:R-:W-:-:S04]  /*bf90*/  FMNMX.FTZ R178, R34, R31, !PT ;  /* 0x0000001f22b27209 */ /* 0x001fc80007810000 */
[C---:B------:R-:W-:Y:S01]  /*bfa0*/  FSETP.NEU.FTZ.AND P2, PT, R178.reuse, -INF , PT ;  /* 0xff800000b200780b */ /* 0x040fe20003f5d000 */
[----:B------:R-:W-:Y:S01]  /*bfb0*/  FMUL.FTZ R25, R178, UR43 ;  /* 0x0000002bb2197c20 */ /* 0x000fe20008410000 */
[----:B-----5:R-:W-:-:S04]  /*bfc0*/  FFMA.FTZ R152, R84, UR43, -R55 ;  /* 0x0000002b54987c23 */ /* 0x020fc80008010837 */
[----:B------:R-:W-:Y:S01]  /*bfd0*/  FSEL R25, R25, RZ, P2 ;  /* 0x000000ff19197208 */ /* 0x000fe20001000000 */
[--C-:B------:R-:W-:Y:S01]  /*bfe0*/  FFMA.FTZ R31, R0, UR43, -R55.reuse ;  /* 0x0000002b001f7c23 */ /* 0x100fe20008010837 */
[--C-:B------:R-:W-:Y:S01]  /*bff0*/  FFMA.FTZ R43, R26, UR43, -R55.reuse ;  /* 0x0000002b1a2b7c23 */ /* 0x100fe20008010837 */
[----:B------:R-:W-:Y:S01]  /*c000*/  FFMA.FTZ R174, R24, UR43, -R55 ;  /* 0x0000002b18ae7c23 */ /* 0x000fe20008010837 */
[----:B------:R-:W0:Y:S01]  /*c010*/  @P5 LDC R26, c[0x0][0x44c] ;  /* 0x00011300ff1a5b82 */ /* 0x000e220000000800 */
[--C-:B------:R-:W-:Y:S01]  /*c020*/  FFMA.FTZ R153, R73, UR43, -R25.reuse ;  /* 0x0000002b49997c23 */ /* 0x100fe20008010819 */
[----:B------:R-:W-:Y:S01]  /*c030*/  FFMA.FTZ R0, R72, UR43, -R25 ;  /* 0x0000002b48007c23 */ /* 0x000fe20008010819 */
[----:B------:R-:W-:Y:S01]  /*c040*/  SHF.R.U32.HI R83, RZ, 0x7, R83 ;  /* 0x00000007ff537819 */ /* 0x000fe20000011653 */
[----:B------:R-:W-:Y:S01]  /*c050*/  FFMA.FTZ R155, R75, UR43, -R25 ;  /* 0x0000002b4b9b7c23 */ /* 0x000fe20008010819 */
[----:B------:R-:W-:Y:S01]  /*c060*/  @!P0 VIADD R24, R179, 0x32440 ;  /* 0x00032440b3188836 */ /* 0x000fe20000000000 */
[----:B------:R-:W1:Y:S01]  /*c070*/  MUFU.EX2 R152, R152 ;  /* 0x0000009800987308 */ /* 0x000e620000000800 */
[--C-:B------:R-:W-:Y:S01]  /*c080*/  FFMA.FTZ R172, R27, UR43, -R55.reuse ;  /* 0x0000002b1bac7c23 */ /* 0x100fe20008010837 */
[----:B------:R-:W-:Y:S01]  /*c090*/  FFMA.FTZ R168, R30, UR43, -R55 ;  /* 0x0000002b1ea87c23 */ /* 0x000fe20008010837 */
[----:B------:R-:W-:Y:S01]  /*c0a0*/  IADD3 R177, -R83, 0xb, RZ ;  /* 0x0000000b53b17810 */ /* 0x000fe20007ffe1ff */
[----:B------:R-:W2:Y:S01]  /*c0b0*/  @P5 LDC R27, c[0x0][0x450] ;  /* 0x00011400ff1b5b82 */ /* 0x000ea20000000800 */
[----:B------:R-:W-:-:S03]  /*c0c0*/  FFMA.FTZ R30, R74, UR43, -R25 ;  /* 0x0000002b4a1e7c23 */ /* 0x000fc60008010819 */
[----:B------:R-:W-:Y:S01]  /*c0d0*/  MUFU.EX2 R153, R153 ;  /* 0x0000009900997308 */ /* 0x000fe20000000800 */
[----:B------:R-:W-:Y:S01]  /*c0e0*/  FFMA.FTZ R82, R82, UR43, -R55 ;  /* 0x0000002b52527c23 */ /* 0x000fe20008010837 */
[----:B------:R-:W-:Y:S01]  /*c0f0*/  @!P0 PRMT R24, RZ, 0x654, R24 ;  /* 0x00000654ff188816 */ /* 0x000fe20000000018 */
[----:B------:R-:W-:Y:S01]  /*c100*/  FFMA.FTZ R157, R77, UR43, -R25 ;  /* 0x0000002b4d9d7c23 */ /* 0x000fe20008010819 */
[----:B------:R3:W-:Y:S06]  /*c110*/  BAR.ARV R177, 0x100 ;  /* 0x000400b10000751d */ /* 0x0007ec0000002000 */
[----:B------:R-:W4:Y:S01]  /*c120*/  MUFU.EX2 R0, R0 ;  /* 0x0000000000007308 */ /* 0x000f220000000800 */
[----:B------:R3:W-:Y:S01]  /*c130*/  @!P0 SYNCS.ARRIVE.TRANS64.RED.A1T0 RZ, [R24+URZ], RZ ;  /* 0x000000ff18ff89a7 */ /* 0x0007e2000810043f */
[----:B------:R-:W-:Y:S01]  /*c140*/  FFMA.FTZ R166, R32, UR43, -R55 ;  /* 0x0000002b20a67c23 */ /* 0x000fe20008010837 */
[--C-:B------:R-:W-:Y:S01]  /*c150*/  FFMA.FTZ R161, R42, UR43, -R25.reuse ;  /* 0x0000002b2aa17c23 */ /* 0x100fe20008010819 */
[----:B------:R1:W-:Y:S01]  /*c160*/  BAR.SYNC.DEFER_BLOCKING R3, 0x100 ;  /* 0x000400030000751d */ /* 0x0003e20000010000 */
[----:B------:R-:W-:-:S05]  /*c170*/  FFMA.FTZ R165, R38, UR43, -R25 ;  /* 0x0000002b26a57c23 */ /* 0x000fca0008010819 */
[----:B------:R-:W4:Y:S01]  /*c180*/  MUFU.EX2 R154, R154 ;  /* 0x0000009a009a7308 */ /* 0x000f220000000800 */
[----:B------:R-:W-:Y:S01]  /*c190*/  FFMA.FTZ R53, R80, UR43, -R55 ;  /* 0x0000002b50357c23 */ /* 0x000fe20008010837 */
[--C-:B------:R-:W-:Y:S01]  /*c1a0*/  FFMA.FTZ R64, R76, UR43, -R25.reuse ;  /* 0x0000002b4c407c23 */ /* 0x100fe20008010819 */
[----:B------:R-:W-:-:S05]  /*c1b0*/  FFMA.FTZ R159, R78, UR43, -R25 ;  /* 0x0000002b4e9f7c23 */ /* 0x000fca0008010819 */
[----:B------:R-:W0:Y:S01]  /*c1c0*/  MUFU.EX2 R155, R155 ;  /* 0x0000009b009b7308 */ /* 0x000e220000000800 */
[--C-:B------:R-:W-:Y:S01]  /*c1d0*/  FFMA.FTZ R32, R46, UR43, -R25.reuse ;  /* 0x0000002b2e207c23 */ /* 0x100fe20008010819 */
[--C-:B------:R-:W-:Y:S01]  /*c1e0*/  FFMA.FTZ R34, R52, UR43, -R25.reuse ;  /* 0x0000002b34227c23 */ /* 0x100fe20008010819 */
[--C-:B------:R-:W-:Y:S01]  /*c1f0*/  FFMA.FTZ R163, R48, UR43, -R25.reuse ;  /* 0x0000002b30a37c23 */ /* 0x100fe20008010819 */
[--C-:B------:R-:W-:Y:S01]  /*c200*/  FFMA.FTZ R42, R54, UR43, -R25.reuse ;  /* 0x0000002b362a7c23 */ /* 0x100fe20008010819 */
[--C-:B------:R-:W-:Y:S01]  /*c210*/  FFMA.FTZ R38, R50, UR43, -R25.reuse ;  /* 0x0000002b32267c23 */ /* 0x100fe20008010819 */
[--C-:B------:R-:W-:Y:S02]  /*c220*/  FFMA.FTZ R167, R56, UR43, -R25.reuse ;  /* 0x0000002b38a77c23 */ /* 0x100fe40008010819 */
[----:B------:R-:W2:Y:S01]  /*c230*/  MUFU.EX2 R51, R82 ;  /* 0x0000005200337308 */ /* 0x000ea20000000800 */
[--C-:B------:R-:W-:Y:S01]  /*c240*/  FFMA.FTZ R57, R57, UR43, -R25.reuse ;  /* 0x0000002b39397c23 */ /* 0x100fe20008010819 */
[--C-:B------:R-:W-:Y:S01]  /*c250*/  FFMA.FTZ R169, R58, UR43, -R25.reuse ;  /* 0x0000002b3aa97c23 */ /* 0x100fe20008010819 */
[--C-:B-1----:R-:W-:Y:S01]  /*c260*/  FFMA.FTZ R3, R44, UR43, -R25.reuse ;  /* 0x0000002b2c037c23 */ /* 0x102fe20008010819 */
[--C-:B------:R-:W-:Y:S01]  /*c270*/  FFMA.FTZ R59, R59, UR43, -R25.reuse ;  /* 0x0000002b3b3b7c23 */ /* 0x100fe20008010819 */
[--C-:B------:R-:W-:Y:S01]  /*c280*/  FFMA.FTZ R60, R60, UR43, -R25.reuse ;  /* 0x0000002b3c3c7c23 */ /* 0x100fe20008010819 */
[--C-:B------:R-:W-:Y:S01]  /*c290*/  FFMA.FTZ R61, R61, UR43, -R25.reuse ;  /* 0x0000002b3d3d7c23 */ /* 0x100fe20008010819 */
[--C-:B------:R-:W-:Y:S01]  /*c2a0*/  FFMA.FTZ R40, R40, UR43, -R25.reuse ;  /* 0x0000002b28287c23 */ /* 0x100fe20008010819 */
[----:B------:R-:W1:Y:S01]  /*c2b0*/  MUFU.EX2 R30, R30 ;  /* 0x0000001e001e7308 */ /* 0x000e620000000800 */
[--C-:B------:R-:W-:Y:S01]  /*c2c0*/  FFMA.FTZ R62, R62, UR43, -R25.reuse ;  /* 0x0000002b3e3e7c23 */ /* 0x100fe20008010819 */
[----:B------:R-:W-:Y:S01]  /*c2d0*/  FFMA.FTZ R36, R36, UR43, -R25 ;  /* 0x0000002b24247c23 */ /* 0x000fe20008010819 */
[----:B------:R-:W-:-:S02]  /*c2e0*/  IMAD.MOV.U32 R25, RZ, RZ, 0x40000040 ;  /* 0x40000040ff197424 */ /* 0x000fc400078e00ff */
[----:B------:R-:W-:Y:S01]  /*c2f0*/  FFMA.FTZ R170, R29, UR43, -R55 ;  /* 0x0000002b1daa7c23 */ /* 0x000fe20008010837 */
[----:B------:R-:W-:Y:S02]  /*c300*/  IMAD.MOV.U32 R29, RZ, RZ, 0xc00 ;  /* 0x00000c00ff1d7424 */ /* 0x000fe400078e00ff */
[----:B------:R-:W1:Y:S01]  /*c310*/  MUFU.EX2 R156, R156 ;  /* 0x0000009c009c7308 */ /* 0x000e620000000800 */
[----:B------:R-:W-:Y:S01]  /*c320*/  R2UR UR7, R25 ;  /* 0x00000000190772ca */ /* 0x000fe200000e0000 */
[----:B------:R-:W-:Y:S01]  /*c330*/  FADD.FTZ R25, R152, R39 ;  /* 0x0000002798197221 */ /* 0x000fe20000010000 */
[----:B---3--:R-:W-:-:S05]  /*c340*/  IMAD R24, R2, R29, UR42 ;  /* 0x0000002a02187e24 */ /* 0x008fca000f8e021d */
[----:B------:R-:W3:Y:S01]  /*c350*/  MUFU.EX2 R157, R157 ;  /* 0x0000009d009d7308 */ /* 0x000ee20000000800 */
[----:B----4-:R-:W-:Y:S01]  /*c360*/  FADD.FTZ R44, R153, R0 ;  /* 0x00000000992c7221 */ /* 0x010fe20000010000 */
[----:B------:R-:W-:Y:S02]  /*c370*/  IMAD.MOV.U32 R29, RZ, RZ, 0x40000040 ;  /* 0x40000040ff1d7424 */ /* 0x000fe400078e00ff */
[----:B------:R-:W-:-:S04]  /*c380*/  FADD.FTZ R46, R154, R25 ;  /* 0x000000199a2e7221 */ /* 0x000fc80000010000 */
[----:B------:R-:W4:Y:S01]  /*c390*/  MUFU.EX2 R53, R53 ;  /* 0x0000003500357308 */ /* 0x000f220000000800 */
[----:B0-----:R-:W-:-:S04]  /*c3a0*/  @P5 IMAD.HI.U32 R26, R81, R26, RZ ;  /* 0x0000001a511a5227 */ /* 0x001fc800078e00ff */
[----:B------:R-:W-:-:S03]  /*c3b0*/  FADD.FTZ R25, R155, R44 ;  /* 0x0000002c9b197221 */ /* 0x000fc60000010000 */
[----:B------:R-:W0:Y:S01]  /*c3c0*/  MUFU.EX2 R64, R64 ;  /* 0x0000004000407308 */ /* 0x000e220000000800 */
[--C-:B------:R-:W-:Y:S01]  /*c3d0*/  FFMA.FTZ R162, R37, UR43, -R55.reuse ;  /* 0x0000002b25a27c23 */ /* 0x100fe20008010837 */
[----:B------:R-:W-:Y:S01]  /*c3e0*/  R2UR UR11, R29 ;  /* 0x000000001d0b72ca */ /* 0x000fe200000e0000 */
[----:B------:R-:W-:-:S05]  /*c3f0*/  FFMA.FTZ R37, R28, UR43, -R55 ;  /* 0x0000002b1c257c23 */ /* 0x000fca0008010837 */
[----:B------:R-:W0:Y:S01]  /*c400*/  MUFU.EX2 R158, R158 ;  /* 0x0000009e009e7308 */ /* 0x000e220000000800 */
[----:B--2---:R-:W-:Y:S01]  /*c410*/  FADD.FTZ R29, R51, R46 ;  /* 0x0000002e331d7221 */ /* 0x004fe20000010000 */
[----:B------:R-:W-:Y:S01]  /*c420*/  VIADD R28, R24, 0x80 ;  /* 0x00000080181c7836 */ /* 0x000fe20000000000 */
[----:B------:R-:W-:-:S05]  /*c430*/  @P5 SHF.R.U32.HI R180, RZ, R27, R26 ;  /* 0x0000001bffb45219 */ /* 0x000fca000001161a */
[----:B------:R-:W2:Y:S01]  /*c440*/  MUFU.EX2 R159, R159 ;  /* 0x0000009f009f7308 */ /* 0x000ea20000000800 */
[----:B-1----:R-:W-:Y:S01]  /*c450*/  FADD.FTZ R46, R30, R25 ;  /* 0x000000191e2e7221 */ /* 0x002fe20000010000 */
[----:B------:R-:W-:Y:S02]  /*c460*/  IMAD.MOV.U32 R27, RZ, RZ, 0x40000040 ;  /* 0x40000040ff1b7424 */ /* 0x000fe400078e00ff */
[----:B------:R-:W-:-:S04]  /*c470*/  FADD.FTZ R48, R156, R29 ;  /* 0x0000001d9c307221 */ /* 0x000fc80000010000 */
[----:B------:R-:W1:Y:S01]  /*c480*/  MUFU.EX2 R49, R49 ;  /* 0x0000003100317308 */ /* 0x000e620000000800 */
[----:B---3--:R-:W-:Y:S01]  /*c490*/  FADD.FTZ R25, R157, R46 ;  /* 0x0000002e9d197221 */ /* 0x008fe20000010000 */
[----:B------:R-:W-:-:S06]  /*c4a0*/  R2UR UR10, R28 ;  /* 0x000000001c0a72ca */ /* 0x000fcc00000e0000 */
[----:B------:R-:W3:Y:S01]  /*c4b0*/  MUFU.EX2 R32, R32 ;  /* 0x0000002000207308 */ /* 0x000ee20000000800 */
[C---:B------:R-:W-:Y:S01]  /*c4c0*/  IADD3 R28, R24.reuse, 0x180, RZ ;  /* 0x00000180181c7810 */ /* 0x040fe20007ffe0ff */
[----:B------:R-:W-:Y:S01]  /*c4d0*/  VIADD R26, R24, 0x100 ;  /* 0x00000100181a7836 */ /* 0x000fe20000000000 */
[----:B------:R-:W-:-:S05]  /*c4e0*/  R2UR UR15, R27 ;  /* 0x000000001b0f72ca */ /* 0x000fca00000e0000 */
[----:B------:R-:W3:Y:S01]  /*c4f0*/  MUFU.EX2 R160, R160 ;  /* 0x000000a000a07308 */ /* 0x000ee20000000800 */
[----:B----4-:R-:W-:Y:S01]  /*c500*/  FADD.FTZ R27, R53, R48 ;  /* 0x00000030351b7221 */ /* 0x010fe20000010000 */
[----:B0-----:R-:W-:-:S06]  /*c510*/  FADD.FTZ R46, R64, R25 ;  /* 0x00000019402e7221 */ /* 0x001fcc0000010000 */
[----:B------:R-:W0:Y:S01]  /*c520*/  MUFU.EX2 R161, R161 ;  /* 0x000000a100a17308 */ /* 0x000e220000000800 */
[----:B------:R-:W-:Y:S01]  /*c530*/  IMAD.MOV.U32 R29, RZ, RZ, 0x40000040 ;  /* 0x40000040ff1d7424 */ /* 0x000fe200078e00ff */
[----:B------:R-:W-:Y:S01]  /*c540*/  R2UR UR18, R28 ;  /* 0x000000001c1272ca */ /* 0x000fe200000e0000 */
[----:B------:R-:W-:-:S05]  /*c550*/  FADD.FTZ R28, R158, R27 ;  /* 0x0000001b9e1c7221 */ /* 0x000fca0000010000 */
[----:B------:R-:W4:Y:S01]  /*c560*/  MUFU.EX2 R34, R34 ;  /* 0x0000002200227308 */ /* 0x000f220000000800 */
[----:B------:R-:W-:Y:S01]  /*c570*/  R2UR UR14, R26 ;  /* 0x000000001a0e72ca */ /* 0x000fe200000e0000 */
[----:B--2---:R-:W-:Y:S01]  /*c580*/  FADD.FTZ R25, R159, R46 ;  /* 0x0000002e9f197221 */ /* 0x004fe20000010000 */
[----:B------:R-:W-:Y:S01]  /*c590*/  VIADD R26, R24, 0x200 ;  /* 0x00000200181a7836 */ /* 0x000fe20000000000 */
[----:B------:R-:W-:-:S04]  /*c5a0*/  R2UR UR19, R29 ;  /* 0x000000001d1372ca */ /* 0x000fc800000e0000 */
[----:B------:R-:W2:Y:S01]  /*c5b0*/  MUFU.EX2 R162, R162 ;  /* 0x000000a200a27308 */ /* 0x000ea20000000800 */
[----:B------:R-:W-:Y:S02]  /*c5c0*/  IMAD.MOV.U32 R27, RZ, RZ, 0x40000040 ;  /* 0x40000040ff1b7424 */ /* 0x000fe400078e00ff */
[----:B-1----:R-:W-:Y:S01]  /*c5d0*/  FADD.FTZ R29, R49, R28 ;  /* 0x0000001c311d7221 */ /* 0x002fe20000010000 */
[----:B---3--:R-:W-:-:S04]  /*c5e0*/  FADD.FTZ R46, R32, R25 ;  /* 0x00000019202e7221 */ /* 0x008fc80000010000 */
[----:B------:R-:W-:Y:S01]  /*c5f0*/  MUFU.EX2 R163, R163 ;  /* 0x000000a300a37308 */ /* 0x000fe20000000800 */
[----:B------:R-:W-:Y:S01]  /*c600*/  R2UR UR6, R24 ;  /* 0x00000000180672ca */ /* 0x000fe200000e0000 */
[----:B------:R-:W-:Y:S01]  /*c610*/  IMAD.MOV.U32 R25, RZ, RZ, 0x40000040 ;  /* 0x40000040ff197424 */ /* 0x000fe200078e00ff */
[----:B------:R-:W-:Y:S01]  /*c620*/  R2UR UR22, R26 ;  /* 0x000000001a1672ca */ /* 0x000fe200000e0000 */
[----:B------:R-:W-:-:S04]  /*c630*/  VIADD R24, R24, 0x280 ;  /* 0x0000028018187836 */ /* 0x000fc80000000000 */
[----:B------:R-:W1:Y:S01]  /*c640*/  MUFU.EX2 R47, R47 ;  /* 0x0000002f002f7308 */ /* 0x000e620000000800 */
[----:B------:R-:W-:Y:S01]  /*c650*/  R2UR UR23, R27 ;  /* 0x000000001b1772ca */ /* 0x000fe200000e0000 */
[----:B------:R-:W-:Y:S01]  /*c660*/  FADD.FTZ R26, R160, R29 ;  /* 0x0000001da01a7221 */ /* 0x000fe20000010000 */
[----:B0-----:R-:W-:-:S05]  /*c670*/  FADD.FTZ R27, R161, R46 ;  /* 0x0000002ea11b7221 */ /* 0x001fca0000010000 */
[----:B------:R-:W-:Y:S01]  /*c680*/  MUFU.EX2 R42, R42 ;  /* 0x0000002a002a7308 */ /* 0x000fe20000000800 */
[----:B------:R-:W-:Y:S01]  /*c690*/  R2UR UR27, R25 ;  /* 0x00000000191b72ca */ /* 0x000fe200000e0000 */
[----:B------:R-:W-:Y:S01]  /*c6a0*/  FADD.FTZ R25, R41, R26 ;  /* 0x0000001a29197221 */ /* 0x000fe20000010000 */
[----:B------:R-:W-:-:S05]  /*c6b0*/  R2UR UR26, R24 ;  /* 0x00000000181a72ca */ /* 0x000fca00000e0000 */
[----:B------:R-:W0:Y:S01]  /*c6c0*/  MUFU.EX2 R164, R164 ;  /* 0x000000a400a47308 */ /* 0x000e220000000800 */
[----:B----4-:R-:W-:-:S07]  /*c6d0*/  FADD.FTZ R24, R34, R27 ;  /* 0x0000001b22187221 */ /* 0x010fce0000010000 */
[----:B------:R-:W3:Y:S01]  /*c6e0*/  MUFU.EX2 R165, R165 ;  /* 0x000000a500a57308 */ /* 0x000ee20000000800 */
[----:B--2---:R-:W-:-:S07]  /*c6f0*/  FADD.FTZ R26, R162, R25 ;  /* 0x00000019a21a7221 */ /* 0x004fce0000010000 */
[----:B------:R-:W2:Y:S01]  /*c700*/  MUFU.EX2 R38, R38 ;  /* 0x0000002600267308 */ /* 0x000ea20000000800 */
[----:B-1----:R-:W-:-:S07]  /*c710*/  FADD.FTZ R25, R47, R26 ;  /* 0x0000001a2f197221 */ /* 0x002fce0000010000 */
[----:B------:R-:W1:Y:S01]  /*c720*/  MUFU.EX2 R167, R167 ;  /* 0x000000a700a77308 */ /* 0x000e620000000800 */
[----:B------:R-:W-:-:S07]  /*c730*/  F2FP.F16.F32.PACK_AB R153, R0, R153 ;  /* 0x000000990099723e */ /* 0x000fce00000000ff */
[----:B------:R4:W-:Y:S01]  /*c740*/  MUFU.EX2 R28, R3 ;  /* 0x00000003001c7308 */ /* 0x0009e20000000800 */
[----:B0-----:R-:W-:-:S07]  /*c750*/  FADD.FTZ R0, R164, R25 ;  /* 0x00000019a4007221 */ /* 0x001fce0000010000 */
[----:B------:R-:W0:Y:S01]  /*c760*/  MUFU.EX2 R166, R166 ;  /* 0x000000a600a67308 */ /* 0x000e220000000800 */
[----:B----4-:R-:W-:-:S04]  /*c770*/  FADD.FTZ R3, R163, R24 ;  /* 0x00000018a3037221 */ /* 0x010fc80000010000 */
[----:B------:R-:W-:-:S03]  /*c780*/  FADD.FTZ R24, R42, R3 ;  /* 0x000000032a187221 */ /* 0x000fc60000010000 */
[----:B------:R-:W4:Y:S01]  /*c790*/  MUFU.EX2 R44, R57 ;  /* 0x00000039002c7308 */ /* 0x000f220000000800 */
[----:B---3--:R-:W-:-:S07]  /*c7a0*/  FADD.FTZ R3, R165, R24 ;  /* 0x00000018a5037221 */ /* 0x008fce0000010000 */
[----:B------:R-:W3:Y:S01]  /*c7b0*/  MUFU.EX2 R33, R33 ;  /* 0x0000002100217308 */ /* 0x000ee20000000800 */
[----:B------:R-:W-:Y:S01]  /*c7c0*/  FADD.FTZ R25, R45, R0 ;  /* 0x000000002d197221 */ /* 0x000fe20000010000 */
[----:B--2---:R-:W-:-:S06]  /*c7d0*/  FADD.FTZ R0, R38, R3 ;  /* 0x0000000326007221 */ /* 0x004fcc0000010000 */
[----:B------:R-:W2:Y:S08]  /*c7e0*/  MUFU.EX2 R169, R169 ;  /* 0x000000a900a97308 */ /* 0x000eb00000000800 */
[----:B------:R-:W2:Y:S01]  /*c7f0*/  MUFU.EX2 R168, R168 ;  /* 0x000000a800a87308 */ /* 0x000ea20000000800 */
[----:B-1----:R-:W-:Y:S01]  /*c800*/  FADD.FTZ R3, R167, R0 ;  /* 0x00000000a7037221 */ /* 0x002fe20000010000 */
[----:B0-----:R-:W-:-:S06]  /*c810*/  FADD.FTZ R24, R166, R25 ;  /* 0x00000019a6187221 */ /* 0x001fcc0000010000 */
[----:B------:R-:W0:Y:S01]  /*c820*/  MUFU.EX2 R37, R37 ;  /* 0x0000002500257308 */ /* 0x000e220000000800 */
[----:B----4-:R-:W-:Y:S01]  /*c830*/  FADD.FTZ R0, R44, R3 ;  /* 0x000000032c007221 */ /* 0x010fe20000010000 */
[----:B---3--:R-:W-:-:S06]  /*c840*/  FADD.FTZ R25, R33, R24 ;  /* 0x0000001821197221 */ /* 0x008fcc0000010000 */
[----:B------:R-:W1:Y:S08]  /*c850*/  MUFU.EX2 R59, R59 ;  /* 0x0000003b003b7308 */ /* 0x000e700000000800 */
[----:B------:R-:W3:Y:S01]  /*c860*/  MUFU.EX2 R170, R170 ;  /* 0x000000aa00aa7308 */ /* 0x000ee20000000800 */
[----:B--2---:R-:W-:Y:S01]  /*c870*/  FADD.FTZ R3, R169, R0 ;  /* 0x00000000a9037221 */ /* 0x004fe20000010000 */
[----:B------:R-:W-:-:S06]  /*c880*/  FADD.FTZ R24, R168, R25 ;  /* 0x00000019a8187221 */ /* 0x000fcc0000010000 */
[----:B------:R-:W2:Y:S08]  /*c890*/  MUFU.EX2 R60, R60 ;  /* 0x0000003c003c7308 */ /* 0x000eb00000000800 */
[----:B------:R-:W4:Y:S01]  /*c8a0*/  MUFU.EX2 R43, R43 ;  /* 0x0000002b002b7308 */ /* 0x000f220000000800 */
[----:B------:R-:W-:Y:S01]  /*c8b0*/  FADD.FTZ R0, R28, R3 ;  /* 0x000000031c007221 */ /* 0x000fe20000010000 */
[----:B0-----:R-:W-:-:S06]  /*c8c0*/  FADD.FTZ R25, R37, R24 ;  /* 0x0000001825197221 */ /* 0x001fcc0000010000 */
[----:B------:R-:W0:Y:S08]  /*c8d0*/  MUFU.EX2 R61, R61 ;  /* 0x0000003d003d7308 */ /* 0x000e300000000800 */
[----:B------:R-:W0:Y:S01]  /*c8e0*/  MUFU.EX2 R172, R172 ;  /* 0x000000ac00ac7308 */ /* 0x000e220000000800 */
[----:B-1----:R-:W-:Y:S01]  /*c8f0*/  FADD.FTZ R3, R59, R0 ;  /* 0x000000003b037221 */ /* 0x002fe20000010000 */
[----:B---3--:R-:W-:-:S06]  /*c900*/  FADD.FTZ R24, R170, R25 ;  /* 0x00000019aa187221 */ /* 0x008fcc0000010000 */
[----:B------:R-:W1:Y:S08]  /*c910*/  MUFU.EX2 R40, R40 ;  /* 0x0000002800287308 */ /* 0x000e700000000800 */
[----:B------:R-:W3:Y:S01]  /*c920*/  MUFU.EX2 R35, R35 ;  /* 0x0000002300237308 */ /* 0x000ee20000000800 */
[----:B--2---:R-:W-:Y:S01]  /*c930*/  FADD.FTZ R0, R60, R3 ;  /* 0x000000033c007221 */ /* 0x004fe20000010000 */
[----:B----4-:R-:W-:-:S06]  /*c940*/  FADD.FTZ R25, R43, R24 ;  /* 0x000000182b197221 */ /* 0x010fcc0000010000 */
[----:B------:R-:W2:Y:S08]  /*c950*/  MUFU.EX2 R62, R62 ;  /* 0x0000003e003e7308 */ /* 0x000eb00000000800 */
[----:B------:R-:W4:Y:S01]  /*c960*/  MUFU.EX2 R174, R174 ;  /* 0x000000ae00ae7308 */ /* 0x000f220000000800 */
[----:B0-----:R-:W-:Y:S01]  /*c970*/  FADD.FTZ R3, R61, R0 ;  /* 0x000000003d037221 */ /* 0x001fe20000010000 */
[----:B------:R-:W-:-:S06]  /*c980*/  FADD.FTZ R24, R172, R25 ;  /* 0x00000019ac187221 */ /* 0x000fcc0000010000 */
[----:B------:R-:W0:Y:S08]  /*c990*/  MUFU.EX2 R175, R36 ;  /* 0x0000002400af7308 */ /* 0x000e300000000800 */
[----:B------:R-:W0:Y:S01]  /*c9a0*/  MUFU.EX2 R31, R31 ;  /* 0x0000001f001f7308 */ /* 0x000e220000000800 */
[----:B-1----:R-:W-:Y:S01]  /*c9b0*/  FADD.FTZ R3, R40, R3 ;  /* 0x0000000328037221 */ /* 0x002fe20000010000 */
[----:B---3--:R-:W-:Y:S01]  /*c9c0*/  FADD.FTZ R25, R35, R24 ;  /* 0x0000001823197221 */ /* 0x008fe20000010000 */
[----:B------:R-:W-:-:S02]  /*c9d0*/  F2FP.F16.F32.PACK_AB R152, R39, R152 ;  /* 0x000000982798723e */ /* 0x000fc400000000ff */
[----:B--2---:R-:W-:Y:S01]  /*c9e0*/  FADD.FTZ R24, R62, R3 ;  /* 0x000000033e187221 */ /* 0x004fe20000010000 */
[----:B----4-:R-:W-:Y:S01]  /*c9f0*/  FADD.FTZ R0, R174, R25 ;  /* 0x00000019ae007221 */ /* 0x010fe20000010000 */
[----:B------:R-:W-:Y:S02]  /*ca00*/  F2FP.F16.F32.PACK_AB R154, R51, R154 ;  /* 0x0000009a339a723e */ /* 0x000fe400000000ff */
[----:B------:R-:W-:Y:S01]  /*ca10*/  F2FP.F16.F32.PACK_AB R155, R30, R155 ;  /* 0x0000009b1e9b723e */ /* 0x000fe200000000ff */
[----:B0-----:R-:W-:Y:S01]  /*ca20*/  FADD.FTZ R3, R175, R24 ;  /* 0x00000018af037221 */ /* 0x001fe20000010000 */
[----:B------:R-:W-:Y:S02]  /*ca30*/  F2FP.F16.F32.PACK_AB R156, R53, R156 ;  /* 0x0000009c359c723e */ /* 0x000fe400000000ff */
[----:B------:R-:W-:Y:S02]  /*ca40*/  F2FP.F16.F32.PACK_AB R157, R64, R157 ;  /* 0x0000009d409d723e */ /* 0x000fe400000000ff */
[----:B------:R-:W-:-:S02]  /*ca50*/  F2FP.F16.F32.PACK_AB R158, R49, R158 ;  /* 0x0000009e319e723e */ /* 0x000fc400000000ff */
[----:B------:R-:W-:Y:S01]  /*ca60*/  F2FP.F16.F32.PACK_AB R159, R32, R159 ;  /* 0x0000009f209f723e */ /* 0x000fe200000000ff */
[----:B------:R-:W-:Y:S01]  /*ca70*/  FADD.FTZ R0, R31, R0 ;  /* 0x000000001f007221 */ /* 0x000fe20000010000 */
        /* <DEDUP_REMOVED lines=33> */
[----:B------:R-:W-:Y:S01]  /*cc90*/  HGMMA.64x256x16.F32 R24, R168, gdesc[UR20].tnspB, R24, gsb0 ;  /* 0x43e00014a8187df0 */ /* 0x000fe20008000818 */
[----:B------:R-:W-:-:S05]  /*cca0*/  IADD3 R152, R180, R182, -R183 ;  /* 0x000000b6b4987210 */ /* 0x000fca0007ffe8b7 */
[----:B------:R-:W-:-:S05]  /*ccb0*/  IMAD.HI R152, R152, 0x2aaaaaab, RZ ;  /* 0x2aaaaaab98987827 */ /* 0x000fca00078e02ff */
[----:B------:R-:W-:-:S04]  /*ccc0*/  SHF.R.U32.HI R153, RZ, 0x1f, R152 ;  /* 0x0000001fff997819 */ /* 0x000fc80000011698 */
[----:B------:R-:W-:-:S04]  /*ccd0*/  LEA.HI.SX32 R153, R152, R153, 0x1c ;  /* 0x0000009998997211 */ /* 0x000fc800078fe2ff */
[----:B------:R-:W-:Y:S01]  /*cce0*/  VIMNMX R154, R181, R153, !PT ;  /* 0x00000099b59a7248 */ /* 0x000fe20007fe0100 */
[----:B------:R-:W-:-:S04]  /*ccf0*/  VIADD R210, R210, 0xfffffffe ;  /* 0xfffffffed2d27836 */ /* 0x000fc80000000000 */
[----:B------:R0:W-:Y:S01]  /*cd00*/  STL [R1+0x2c], R154 ;  /* 0x00002c9a01007387 */ /* 0x0001e20000100800 */
[----:B------:R-:W-:Y:S01]  /*cd10*/  ISETP.GE.AND P2, PT, R210, R154, PT ;  /* 0x0000009ad200720c */ /* 0x000fe20003f46270 */
[----:B------:R-:W-:-:S05]  /*cd20*/  @!P0 VIADD R179, R179, 0x32460 ;  /* 0x00032460b3b38836 */ /* 0x000fca0000000000 */
[----:B------:R-:W-:Y:S01]  /*cd30*/  @!P0 PRMT R179, RZ, 0x654, R179 ;  /* 0x00000654ffb38816 */ /* 0x000fe200000000b3 */
[----:B------:R-:W-:Y:S02]  /*cd40*/  WARPGROUP.DEPBAR.LE gsb0, 0x0 ;  /* 0x00008000000079c5 */ /* 0x000fe40000010000 */
[----:B------:R-:W-:-:S06]  /*cd50*/  WARPGROUP.ARRIVE ;  /* 0x00000000000079c5 */ /* 0x000fcc0000000000 */
[----:B------:R-:W-:Y:S03]  /*cd60*/  HGMMA.64x256x16.F32 R24, R172, gdesc[UR24].tnspB, R24, gsb0 ;  /* 0x43e00018ac187df0 */ /* 0x000fe60008000818 */
[----:B------:R-:W-:Y:S02]  /*cd70*/  WARPGROUP.DEPBAR.LE gsb0, 0x0 ;  /* 0x00008000000079c5 */ /* 0x000fe40000010000 */
[----:B------:R0:W-:Y:S01]  /*cd80*/  @!P0 SYNCS.ARRIVE.TRANS64.RED.A1T0 RZ, [R179+URZ], RZ ;  /* 0x000000ffb3ff89a7 */ /* 0x0001e2000810043f */
[----:B------:R-:W-:Y:S05]  /*cd90*/  @!P2 BRA `(.L_x_14767) ;  /* 0x000000340068a947 */ /* 0x000fea0003800000 */
[----:B------:R-:W-:Y:S02]  /*cda0*/  IMAD.MOV.U32 R216, RZ, RZ, R178 ;  /* 0x000000ffffd87224 */ /* 0x000fe400078e00b2 */
[----:B------:R-:W-:-:S07]  /*cdb0*/  IMAD.MOV.U32 R217, RZ, RZ, R176 ;  /* 0x000000ffffd97224 */ /* 0x000fce00078e00b0 */
.L_x_14777:
[----:B------:R-:W-:Y:S01]  /*cdc0*/  IADD3 R2, R2, 0x1, RZ ;  /* 0x0000000102027810 */ /* 0x000fe20007ffe0ff */
[----:B------:R-:W-:Y:S05]  /*cdd0*/  YIELD ;  /* 0x0000000000007946 */ /* 0x000fea0003800000 */
[----:B------:R-:W-:-:S04]  /*cde0*/  ISETP.NE.AND P2, PT, R2, 0x2, PT ;  /* 0x000000020200780c */ /* 0x000fc80003f45270 */
[----:B------:R-:W-:Y:S02]  /*cdf0*/  SEL R152, RZ, 0x1, P2 ;  /* 0x00000001ff987807 */ /* 0x000fe40001000000 */
[----:B------:R-:W-:Y:S02]  /*ce00*/  SEL R2, R2, RZ, P2 ;  /* 0x000000ff02027207 */ /* 0x000fe40001000000 */
[----:B------:R-:W-:Y:S01]  /*ce10*/  LOP3.LUT R23, R23, R152, RZ, 0x3c, !PT ;  /* 0x0000009817177212 */ /* 0x000fe200078e3cff */
[----:B-1----:R-:W-:Y:S06]  /*ce20*/  @!P1 BRA `(.L_x_14768) ;  /* 0x0000000000049947 */ /* 0x002fec0003800000 */
[----:B------:R-:W-:Y:S01]  /*ce30*/  BPT.TRAP 0x1 ;  /* 0x000000040000795c */ /* 0x000fe20000300000 */
.L_x_14768:
[----:B------:R-:W-:Y:S01]  /*ce40*/  IMAD R211, R2, 0x8, R19 ;  /* 0x0000000802d37824 */ /* 0x000fe200078e0213 */
[----:B------:R-:W-:-:S04]  /*ce50*/  SHF.L.U32 R218, R23, 0x1f, RZ ;  /* 0x0000001f17da7819 */ /* 0x000fc800000006ff */
[----:B------:R1:W2:Y:S01]  /*ce60*/  SYNCS.PHASECHK.TRANS64.TRYWAIT P2, [R211+URZ+0x32430], R218 ;  /* 0x032430dad30075a7 */ /* 0x0002a2000804017f */
[----:B------:R-:W-:Y:S05]  /*ce70*/  @!P1 BRA `(.L_x_14769) ;  /* 0x0000000000049947 */ /* 0x000fea0003800000 */
[----:B------:R-:W-:Y:S01]  /*ce80*/  BPT.TRAP 0x1 ;  /* 0x000000040000795c */ /* 0x000fe20000300000 */
.L_x_14769:
[----:B------:R-:W3:Y:S01]  /*ce90*/  LDL R152, [R1+0x4c] ;  /* 0x00004c0001987983 */ /* 0x000ee20000100800 */
[----:B------:R-:W-:Y:S02]  /*cea0*/  IMAD.MOV.U32 R157, RZ, RZ, 0x40000040 ;  /* 0x40000040ff9d7424 */ /* 0x000fe400078e00ff */
[----:B---3--:R-:W-:Y:S01]  /*ceb0*/  IMAD R156, R2, 0x300, R152 ;  /* 0x00000300029c7824 */ /* 0x008fe200078e0298 */
[----:B--2---:R-:W-:Y:S06]  /*cec0*/  @P2 BRA `(.L_x_14770) ;  /* 0x0000000000082947 */ /* 0x004fec0003800000 */
[----:B------:R-:W2:Y:S02]  /*ced0*/  SYNCS.PHASECHK.TRANS64.TRYWAIT P2, [R211+URZ+0x32430], R218 ;  /* 0x032430dad30075a7 */ /* 0x000ea4000804017f */
[----:B--2---:R-:W-:Y:S05]  /*cee0*/  @!P2 BRA `(.L_x_14771) ;  /* 0x0000016c003ca947 */ /* 0x004fea0003800000 */
.L_x_14770:
[----:B------:R-:W3:Y:S04]  /*cef0*/  LDL.64 R230, [R1+0x10] ;  /* 0x0000100001e67983 */ /* 0x000ee80000100a00 */
[----:B------:R-:W4:Y:S01]  /*cf00*/  LDL.64 R222, [R1+0x8] ;  /* 0x0000080001de7983 */ /* 0x000f220000100a00 */
[----:B------:R-:W-:Y:S05]  /*cf10*/  WARPSYNC.ALL ;  /* 0x0000000000007948 */ /* 0x000fea0003800000 */
[----:B------:R-:W5:Y:S01]  /*cf20*/  LDL.64 R220, [R1] ;  /* 0x0000000001dc7983 */ /* 0x000f620000100a00 */
[C---:B------:R-:W-:Y:S01]  /*cf30*/  R2UR UR6, R156.reuse ;  /* 0x000000009c0672ca */ /* 0x040fe200000e0000 */
[C---:B0-----:R-:W-:Y:S01]  /*cf40*/  VIADD R154, R156.reuse, 0x2 ;  /* 0x000000029c9a7836 */ /* 0x041fe20000000000 */
        /* <DEDUP_REMOVED lines=14> */
[----:B------:R-:W-:-:S06]  /*d030*/  WARPGROUP.ARRIVE ;  /* 0x00000000000079c5 */ /* 0x000fcc0000000000 */
[----:B------:R-:W-:Y:S03]  /*d040*/  HGMMA.64x96x16.F32 R152, gdesc[UR4], RZ, !UPT, gsb0 ;  /* 0x01600000049879f0 */ /* 0x000fe6000c0008ff */
[----:B------:R-:W-:Y:S02]  /*d050*/  WARPGROUP.DEPBAR.LE gsb0, 0x0 ;  /* 0x00008000000079c5 */ /* 0x000fe40000010000 */
[----:B------:R-:W-:Y:S01]  /*d060*/  WARPGROUP.ARRIVE ;  /* 0x00000000000079c5 */ /* 0x000fe20000000000 */
[----:B---3--:R-:W-:Y:S02]  /*d070*/  R2UR UR8, R230 ;  /* 0x00000000e60872ca */ /* 0x008fe400000e0000 */
[----:B------:R-:W-:Y:S02]  /*d080*/  R2UR UR9, R231 ;  /* 0x00000000e70972ca */ /* 0x000fe400000e0000 */
[----:B----4-:R-:W-:-:S02]  /*d090*/  R2UR UR12, R222 ;  /* 0x00000000de0c72ca */ /* 0x010fc400000e0000 */
[----:B------:R-:W-:Y:S02]  /*d0a0*/  R2UR UR13, R223 ;  /* 0x00000000df0d72ca */ /* 0x000fe400000e0000 */
[----:B-----5:R-:W-:Y:S02]  /*d0b0*/  R2UR UR16, R220 ;  /* 0x00000000dc1072ca */ /* 0x020fe400000e0000 */
[----:B------:R-:W-:-:S05]  /*d0c0*/  R2UR UR17, R221 ;  /* 0x00000000dd1172ca */ /* 0x000fca00000e0000 */
        /* <DEDUP_REMOVED lines=10> */
.L_x_14772:
[----:B------:R0:W3:Y:S01]  /*d170*/  SYNCS.PHASECHK.TRANS64.TRYWAIT P2, [R211+URZ+0x32450], R218 ;  /* 0x032450dad30075a7 */ /* 0x0000e2000804017f */
[----:B------:R-:W-:Y:S05]  /*d180*/  @!P1 BRA `(.L_x_14773) ;  /* 0x0000000000049947 */ /* 0x000fea0003800000 */
[----:B------:R-:W-:Y:S01]  /*d190*/  BPT.TRAP 0x1 ;  /* 0x000000040000795c */ /* 0x000fe20000300000 */
.L_x_14773:
[----:B------:R-:W-:Y:S04]  /*d1a0*/  BSSY B0, `(.L_x_14774) ;  /* 0x0000004000007945 */ /* 0x000fe80003800000 */
[----:B---3--:R-:W-:Y:S05]  /*d1b0*/  @P2 BRA `(.L_x_14775) ;  /* 0x0000000000082947 */ /* 0x008fea0003800000 */
[----:B------:R-:W3:Y:S02]  /*d1c0*/  SYNCS.PHASECHK.TRANS64.TRYWAIT P2, [R211+URZ+0x32450], R218 ;  /* 0x032450dad30075a7 */ /* 0x000ee4000804017f */
[----:B---3--:R-:W-:Y:S05]  /*d1d0*/  @!P2 BRA `(.L_x_14776) ;  /* 0x000001680094a947 */ /* 0x008fea0003800000 */
.L_x_14775:
[----:B------:R-:W-:Y:S05]  /*d1e0*/  BSYNC B0 ;  /* 0x0000000000007941 */ /* 0x000fea0003800000 */
.L_x_14774:
[----:B------:R-:W-:Y:S05]  /*d1f0*/  WARPSYNC.ALL ;  /* 0x0000000000007948 */ /* 0x000fea0003800000 */
[----:B------:R-:W0:Y:S01]  /*d200*/  LDL R229, [R1+0x50] ;  /* 0x0000500001e57983 */ /* 0x000e220000100800 */
[----:B------:R-:W4:Y:S03]  /*d210*/  LDC R219, c[0x0][0x448] ;  /* 0x00011200ffdb7b82 */ /* 0x000f260000000800 */
[----:B------:R-:W0:Y:S01]  /*d220*/  LDL R222, [R1+0x6c] ;  /* 0x00006c0001de7983 */ /* 0x000e220000100800 */
[----:B----4-:R-:W-:-:S13]  /*d230*/  ISETP.NE.AND P2, PT, R219, 0x1, PT ;  /* 0x00000001db00780c */ /* 0x010fda0003f45270 */
[----:B------:R-:W4:Y:S08]  /*d240*/  @P2 LDC R220, c[0x0][0x44c] ;  /* 0x00011300ffdc2b82 */ /* 0x000f300000000800 */
[----:B------:R-:W5:Y:S01]  /*d250*/  @P2 LDC R219, c[0x0][0x450] ;  /* 0x00011400ffdb2b82 */ /* 0x000f620000000800 */
[----:B------:R-:W-:Y:S02]  /*d260*/  MOV R221, 0x40000040 ;  /* 0x4000004000dd7802 */ /* 0x000fe40000000f00 */
[----:B------:R-:W-:-:S02]  /*d270*/  R2UR UR4, R4 ;  /* 0x00000000040472ca */ /* 0x000fc400000e0000 */
[----:B------:R-:W-:Y:S02]  /*d280*/  R2UR UR7, R221 ;  /* 0x00000000dd0772ca */ /* 0x000fe400000e0000 */
[----:B------:R-:W-:Y:S01]  /*d290*/  R2UR UR5, R5 ;  /* 0x00000000050572ca */ /* 0x000fe200000e0000 */
[----:B------:R-:W-:Y:S01]  /*d2a0*/  WARPGROUP.ARRIVE ;  /* 0x00000000000079c5 */ /* 0x000fe20000000000 */
[----:B------:R-:W-:Y:S02]  /*d2b0*/  IMAD.MOV.U32 R223, RZ, RZ, 0x40000040 ;  /* 0x40000040ffdf7424 */ /* 0x000fe400078e00ff */
[----:B0123--:R-:W-:Y:S02]  /*d2c0*/  IMAD.IADD R218, R222, 0x1, R229 ;  /* 0x00000001deda7824 */ /* 0x00ffe400078e02e5 */
[----:B------:R-:W-:Y:S01]  /*d2d0*/  IMAD.MOV.U32 R221, RZ, RZ, 0x40000040 ;  /* 0x40000040ffdd7424 */ /* 0x000fe200078e00ff */
[----:B------:R-:W2:Y:S01]  /*d2e0*/  LDL R229, [R1+0x5c] ;  /* 0x00005c0001e57983 */ /* 0x000ea20000100800 */
[----:B----4-:R-:W-:-:S05]  /*d2f0*/  @P2 IMAD.HI.U32 R220, R218, R220, RZ ;  /* 0x000000dcdadc2227 */ /* 0x010fca00078e00ff */
[----:B-----5:R-:W-:Y:S01]  /*d300*/  @P2 SHF.R.U32.HI R218, RZ, R219, R220 ;  /* 0x000000dbffda2219 */ /* 0x020fe200000116dc */
[----:B------:R-:W-:-:S04]  /*d310*/  IMAD.MOV.U32 R220, RZ, RZ, 0xc00 ;  /* 0x00000c00ffdc7424 */ /* 0x000fc800078e00ff */
[----:B------:R-:W-:-:S05]  /*d320*/  IMAD R220, R2, R220, UR39 ;  /* 0x0000002702dc7e24 */ /* 0x000fca000f8e02dc */
[----:B------:R-:W-:-:S13]  /*d330*/  R2UR UR6, R220 ;  /* 0x00000000dc0672ca */ /* 0x000fda00000e0000 */
[----:B------:R-:W-:Y:S01]  /*d340*/  HGMMA.64x96x16.F32 R152, gdesc[UR4], R152, gsb0 ;  /* 0x01600000049879f0 */ /* 0x000fe20008000898 */
[----:B------:R-:W-:Y:S01]  /*d350*/  VIADD R222, R220, 0x2 ;  /* 0x00000002dcde7836 */ /* 0x000fe20000000000 */
[----:B------:R-:W-:Y:S02]  /*d360*/  R2UR UR7, R223 ;  /* 0x00000000df0772ca */ /* 0x000fe400000e0000 */
[----:B------:R-:W-:Y:S02]  /*d370*/  R2UR UR4, R236 ;  /* 0x00000000ec0472ca */ /* 0x000fe400000e0000 */
        /* <DEDUP_REMOVED lines=137> */
[----:B------:R0:W1:Y:S08]  /*dc10*/  MUFU.TANH R165, R172 ;  /* 0x000000ac00a57308 */ /* 0x0000700000002400 */
[----:B------:R3:W4:Y:S01]  /*dc20*/  MUFU.TANH R164, R169 ;  /* 0x000000a900a47308 */ /* 0x0007220000002400 */
[----:B0-----:R-:W-:-:S02]  /*dc30*/  FMUL.FTZ R172, R173, UR51 ;  /* 0x00000033adac7c20 */ /* 0x001fc40008410000 */
[----:B------:R-:W5:Y:S04]  /*dc40*/  LDL R173, [R1+0x28] ;  /* 0x0000280001ad7983 */ /* 0x000f680000100800 */
[----:B---3--:R-:W5:Y:S01]  /*dc50*/  LDL R169, [R1+0x24] ;  /* 0x0000240001a97983 */ /* 0x008f620000100800 */
[----:B------:R-:W-:Y:S01]  /*dc60*/  FMUL.FTZ R176, R176, UR51 ;  /* 0x00000033b0b07c20 */ /* 0x000fe20008410000 */
[----:B------:R-:W-:Y:S01]  /*dc70*/  FMUL.FTZ R220, R160, UR51 ;  /* 0x00000033a0dc7c20 */ /* 0x000fe20008410000 */
[----:B------:R-:W-:Y:S02]  /*dc80*/  FMUL.FTZ R160, R168, UR51 ;  /* 0x00000033a8a07c20 */ /* 0x000fe40008410000 */
[----:B------:R0:W3:Y:S02]  /*dc90*/  MUFU.TANH R168, R176 ;  /* 0x000000b000a87308 */ /* 0x0000e40000002400 */
[----:B0-----:R-:W0:Y:S01]  /*dca0*/  SHFL.IDX PT, R176, R218, RZ, 0x1c1f ;  /* 0x001c1fffdab07589 */ /* 0x001e2200000e0000 */
[----:B------:R-:W-:Y:S01]  /*dcb0*/  FMUL.FTZ R219, R152, UR51 ;  /* 0x0000003398db7c20 */ /* 0x000fe20008410000 */
[----:B------:R-:W-:Y:S01]  /*dcc0*/  FMUL.FTZ R156, R156, UR51 ;  /* 0x000000339c9c7c20 */ /* 0x000fe20008410000 */
[----:B------:R-:W-:Y:S01]  /*dcd0*/  FMUL.FTZ R223, R153, UR51 ;  /* 0x0000003399df7c20 */ /* 0x000fe20008410000 */
[----:B------:R-:W0:Y:S01]  /*dce0*/  SHFL.IDX PT, R152, R218, 0x1, 0x1c1f ;  /* 0x003c1f00da987f89 */ /* 0x000e2200000e0000 */
[----:B------:R-:W-:-:S03]  /*dcf0*/  IMAD R153, R210, -0x60, RZ ;  /* 0xffffffa0d2997824 */ /* 0x000fc600078e02ff */
[----:B------:R-:W0:Y:S02]  /*dd00*/  MUFU.TANH R156, R156 ;  /* 0x0000009c009c7308 */ /* 0x000e240000002400 */
[----:B--2---:R-:W-:-:S06]  /*dd10*/  IADD3 R153, -R229, 0x1, R153 ;  /* 0x00000001e5997810 */ /* 0x004fcc0007ffe199 */
[----:B------:R-:W2:Y:S08]  /*dd20*/  MUFU.TANH R219, R219 ;  /* 0x000000db00db7308 */ /* 0x000eb00000002400 */
[----:B------:R-:W2:Y:S08]  /*dd30*/  MUFU.TANH R223, R223 ;  /* 0x000000df00df7308 */ /* 0x000eb00000002400 */
[----:B------:R-:W2:Y:S08]  /*dd40*/  MUFU.TANH R157, R157 ;  /* 0x0000009d009d7308 */ /* 0x000eb00000002400 */
[----:B------:R-:W2:Y:S08]  /*dd50*/  MUFU.TANH R222, R222 ;  /* 0x000000de00de7308 */ /* 0x000eb00000002400 */
[----:B------:R-:W2:Y:S01]  /*dd60*/  MUFU.TANH R220, R220 ;  /* 0x000000dc00dc7308 */ /* 0x000ea20000002400 */
[----:B------:R-:W-:-:S07]  /*dd70*/  FMUL.FTZ R231, R177, UR51 ;  /* 0x00000033b1e77c20 */ /* 0x000fce0008410000 */
[----:B------:R-:W2:Y:S01]  /*dd80*/  MUFU.TANH R160, R160 ;  /* 0x000000a000a07308 */ /* 0x000ea20000002400 */
[----:B------:R-:W-:-:S07]  /*dd90*/  FMUL.FTZ R230, R180, UR51 ;  /* 0x00000033b4e67c20 */ /* 0x000fce0008410000 */
[----:B------:R-:W2:Y:S01]  /*dda0*/  MUFU.TANH R161, R161 ;  /* 0x000000a100a17308 */ /* 0x000ea20000002400 */
[----:B------:R-:W-:-:S07]  /*ddb0*/  FMUL.FTZ R229, R181, UR51 ;  /* 0x00000033b5e57c20 */ /* 0x000fce0008410000 */
[----:B------:R-:W2:Y:S01]  /*ddc0*/  MUFU.TANH R221, R221 ;  /* 0x000000dd00dd7308 */ /* 0x000ea20000002400 */
[----:B-1----:R-:W-:-:S07]  /*ddd0*/  IMAD.MOV.U32 R181, RZ, RZ, R165 ;  /* 0x000000ffffb57224 */ /* 0x002fce00078e00a5 */
[----:B------:R-:W1:Y:S01]  /*dde0*/  MUFU.TANH R172, R172 ;  /* 0x000000ac00ac7308 */ /* 0x000e620000002400 */
[----:B----4-:R-:W-:Y:S02]  /*ddf0*/  IMAD.MOV.U32 R180, RZ, RZ, R164 ;  /* 0x000000ffffb47224 */ /* 0x010fe400078e00a4 */
[----:B------:R-:W-:Y:S01]  /*de00*/  FMUL.FTZ R164, R184, UR51 ;  /* 0x00000033b8a47c20 */ /* 0x000fe20008410000 */
[----:B------:R-:W-:Y:S01]  /*de10*/  FMUL.FTZ R165, R185, UR51 ;  /* 0x00000033b9a57c20 */ /* 0x000fe20008410000 */
[----:B---3--:R-:W-:-:S03]  /*de20*/  IMAD.MOV.U32 R185, RZ, RZ, R168 ;  /* 0x000000ffffb97224 */ /* 0x008fc600078e00a8 */
[----:B------:R-:W3:Y:S01]  /*de30*/  MUFU.TANH R231, R231 ;  /* 0x000000e700e77308 */ /* 0x000ee20000002400 */
[----:B------:R-:W-:Y:S01]  /*de40*/  FMUL.FTZ R168, R188, UR51 ;  /* 0x00000033bca87c20 */ /* 0x000fe20008410000 */
[----:B------:R-:W-:-:S06]  /*de50*/  FMUL.FTZ R192, R192, UR51 ;  /* 0x00000033c0c07c20 */ /* 0x000fcc0008410000 */
[----:B------:R-:W4:Y:S08]  /*de60*/  MUFU.TANH R230, R230 ;  /* 0x000000e600e67308 */ /* 0x000f300000002400 */
[----:B------:R-:W4:Y:S08]  /*de70*/  MUFU.TANH R229, R229 ;  /* 0x000000e500e57308 */ /* 0x000f300000002400 */
[----:B------:R-:W4:Y:S08]  /*de80*/  MUFU.TANH R164, R164 ;  /* 0x000000a400a47308 */ /* 0x000f300000002400 */
[----:B------:R-:W4:Y:S08]  /*de90*/  MUFU.TANH R165, R165 ;  /* 0x000000a500a57308 */ /* 0x000f300000002400 */
[----:B------:R-:W4:Y:S01]  /*dea0*/  MUFU.TANH R168, R168 ;  /* 0x000000a800a87308 */ /* 0x000f220000002400 */
[----:B------:R-:W-:Y:S01]  /*deb0*/  FMUL.FTZ R188, R196, UR51 ;  /* 0x00000033c4bc7c20 */ /* 0x000fe20008410000 */
[----:B------:R-:W-:-:S06]  /*dec0*/  FMUL.FTZ R154, R154, UR51 ;  /* 0x000000339a9a7c20 */ /* 0x000fcc0008410000 */
[----:B------:R-:W-:Y:S01]  /*ded0*/  MUFU.TANH R188, R188 ;  /* 0x000000bc00bc7308 */ /* 0x000fe20000002400 */
[----:B-----5:R-:W-:-:S04]  /*dee0*/  IADD3 R153, -R169, R153, R173 ;  /* 0x00000099a9997210 */ /* 0x020fc80007ffe1ad */
[----:B0-----:R-:W-:-:S04]  /*def0*/  IADD3 R176, R153, R176, RZ ;  /* 0x000000b099b07210 */ /* 0x001fc80007ffe0ff */
[C---:B------:R-:W-:Y:S02]  /*df00*/  ISETP.GT.AND P3, PT, R176.reuse, 0x8, PT ;  /* 0x00000008b000780c */ /* 0x040fe40003f64270 */
[C---:B------:R-:W-:Y:S02]  /*df10*/  ISETP.GT.AND P2, PT, R176.reuse, RZ, PT ;  /* 0x000000ffb000720c */ /* 0x040fe40003f44270 */
[----:B------:R-:W-:Y:S02]  /*df20*/  ISETP.GT.AND P4, PT, R176, 0x1, PT ;  /* 0x00000001b000780c */ /* 0x000fe40003f84270 */
[----:B------:R-:W-:Y:S01]  /*df30*/  FSEL R177, R156, -INF , P3 ;  /* 0xff8000009cb17808 */ /* 0x000fe20001800000 */
[----:B------:R-:W-:Y:S01]  /*df40*/  IMAD.IADD R152, R153, 0x1, R152 ;  /* 0x0000000199987824 */ /* 0x000fe200078e0298 */
[----:B------:R-:W-:Y:S02]  /*df50*/  ISETP.GT.AND P3, PT, R176, 0x11, PT ;  /* 0x00000011b000780c */ /* 0x000fe40003f64270 */
[----:B--2---:R-:W-:-:S02]  /*df60*/  FSEL R153, R219, -INF , P2 ;  /* 0xff800000db997808 */ /* 0x004fc40001000000 */
[----:B------:R-:W-:Y:S02]  /*df70*/  FSEL R223, R223, -INF , P4 ;  /* 0xff800000dfdf7808 */ /* 0x000fe40002000000 */
[C---:B------:R-:W-:Y:S02]  /*df80*/  ISETP.GT.AND P2, PT, R176.reuse, 0x9, PT ;  /* 0x00000009b000780c */ /* 0x040fe40003f44270 */
[C---:B------:R-:W-:Y:S02]  /*df90*/  ISETP.GT.AND P4, PT, R176.reuse, 0x10, PT ;  /* 0x00000010b000780c */ /* 0x040fe40003f84270 */
[----:B------:R-:W-:Y:S02]  /*dfa0*/  FSEL R218, R157, -INF , P3 ;  /* 0xff8000009dda7808 */ /* 0x000fe40001800000 */
[----:B------:R-:W-:Y:S02]  /*dfb0*/  ISETP.GT.AND P3, PT, R176, 0x20, PT ;  /* 0x00000020b000780c */ /* 0x000fe40003f64270 */
[----:B------:R-:W-:-:S02]  /*dfc0*/  FSEL R222, R222, -INF , P2 ;  /* 0xff800000dede7808 */ /* 0x000fc40001000000 */
[----:B------:R-:W-:Y:S01]  /*dfd0*/  FSEL R220, R220, -INF , P4 ;  /* 0xff800000dcdc7808 */ /* 0x000fe20002000000 */
[----:B------:R-:W-:Y:S01]  /*dfe0*/  FMUL.FTZ R169, R189, UR51 ;  /* 0x00000033bda97c20 */ /* 0x000fe20008410000 */
[C---:B------:R-:W-:Y:S02]  /*dff0*/  ISETP.GT.AND P2, PT, R176.reuse, 0x18, PT ;  /* 0x00000018b000780c */ /* 0x040fe40003f44270 */
[----:B------:R-:W-:Y:S02]  /*e000*/  ISETP.GT.AND P4, PT, R176, 0x19, PT ;  /* 0x00000019b000780c */ /* 0x000fe40003f84270 */
[----:B------:R-:W-:Y:S02]  /*e010*/  FSEL R173, R160, -INF , P3 ;  /* 0xff800000a0ad7808 */ /* 0x000fe40001800000 */
[----:B------:R-:W-:Y:S02]  /*e020*/  ISETP.GT.AND P3, PT, R176, 0x29, PT ;  /* 0x00000029b000780c */ /* 0x000fe40003f64270 */
[----:B------:R-:W-:-:S02]  /*e030*/  FSEL R219, R161, -INF , P2 ;  /* 0xff800000a1db7808 */ /* 0x000fc40001000000 */
[----:B------:R-:W-:Y:S02]  /*e040*/  FSEL R221, R221, -INF , P4 ;  /* 0xff800000dddd7808 */ /* 0x000fe40002000000 */
[C---:B------:R-:W-:Y:S02]  /*e050*/  ISETP.GT.AND P2, PT, R176.reuse, 0x21, PT ;  /* 0x00000021b000780c */ /* 0x040fe40003f44270 */
[----:B------:R-:W-:Y:S01]  /*e060*/  ISETP.GT.AND P4, PT, R176, 0x28, PT ;  /* 0x00000028b000780c */ /* 0x000fe20003f84270 */
[----:B------:R-:W0:Y:S01]  /*e070*/  MUFU.TANH R169, R169 ;  /* 0x000000a900a97308 */ /* 0x000e220000002400 */
[----:B-1----:R-:W-:Y:S02]  /*e080*/  FSEL R184, R172, -INF , P3 ;  /* 0xff800000acb87808 */ /* 0x002fe40001800000 */
[----:B------:R-:W-:Y:S02]  /*e090*/  FSEL R180, R180, -INF , P2 ;  /* 0xff800000b4b47808 */ /* 0x000fe40001000000 */
[----:B------:R-:W-:-:S03]  /*e0a0*/  FSEL R181, R181, -INF , P4 ;  /* 0xff800000b5b57808 */ /* 0x000fc60002000000 */
[----:B------:R-:W1:Y:S01]  /*e0b0*/  MUFU.TANH R172, R192 ;  /* 0x000000c000ac7308 */ /* 0x000e620000002400 */
[C---:B------:R-:W-:Y:S02]  /*e0c0*/  ISETP.GT.AND P2, PT, R176.reuse, 0x30, PT ;  /* 0x00000030b000780c */ /* 0x040fe40003f44270 */
[C---:B------:R-:W-:Y:S02]  /*e0d0*/  ISETP.GT.AND P4, PT, R176.reuse, 0x31, PT ;  /* 0x00000031b000780c */ /* 0x040fe40003f84270 */
[----:B------:R-:W-:Y:S02]  /*e0e0*/  ISETP.GT.AND P3, PT, R176, 0x38, PT ;  /* 0x00000038b000780c */ /* 0x000fe40003f64270 */
[----:B------:R-:W-:Y:S02]  /*e0f0*/  FSEL R156, R185, -INF , P2 ;  /* 0xff800000b99c7808 */ /* 0x000fe40001000000 */
[----:B---3--:R-:W-:Y:S02]  /*e100*/  FSEL R157, R231, -INF , P4 ;  /* 0xff800000e79d7808 */ /* 0x008fe40002000000 */
[----:B----4-:R-:W-:-:S02]  /*e110*/  FSEL R160, R230, -INF , P3 ;  /* 0xff800000e6a07808 */ /* 0x010fc40001800000 */
[C---:B------:R-:W-:Y:S02]  /*e120*/  ISETP.GT.AND P2, PT, R176.reuse, 0x39, PT ;  /* 0x00000039b000780c */ /* 0x040fe40003f44270 */
[C---:B------:R-:W-:Y:S02]  /*e130*/  ISETP.GT.AND P4, PT, R176.reuse, 0x40, PT ;  /* 0x00000040b000780c */ /* 0x040fe40003f84270 */
[----:B------:R-:W-:Y:S02]  /*e140*/  ISETP.GT.AND P3, PT, R176, 0x41, PT ;  /* 0x00000041b000780c */ /* 0x000fe40003f64270 */
[----:B------:R-:W-:Y:S02]  /*e150*/  FSEL R161, R229, -INF , P2 ;  /* 0xff800000e5a17808 */ /* 0x000fe40001000000 */
[----:B------:R-:W-:Y:S02]  /*e160*/  FSEL R164, R164, -INF , P4 ;  /* 0xff800000a4a47808 */ /* 0x000fe40002000000 */
[----:B------:R-:W-:-:S02]  /*e170*/  FSEL R165, R165, -INF , P3 ;  /* 0xff800000a5a57808 */ /* 0x000fc40001800000 */
[C---:B------:R-:W-:Y:S02]  /*e180*/  ISETP.GT.AND P2, PT, R176.reuse, 0x48, PT ;  /* 0x00000048b000780c */ /* 0x040fe40003f44270 */
[C---:B------:R-:W-:Y:S02]  /*e190*/  ISETP.GT.AND P4, PT, R176.reuse, 0x49, PT ;  /* 0x00000049b000780c */ /* 0x040fe40003f84270 */
[----:B------:R-:W-:Y:S02]  /*e1a0*/  ISETP.GT.AND P3, PT, R176, 0x50, PT ;  /* 0x00000050b000780c */ /* 0x000fe40003f64270 */
[----:B------:R-:W-:Y:S02]  /*e1b0*/  FSEL R168, R168, -INF , P2 ;  /* 0xff800000a8a87808 */ /* 0x000fe40001000000 */
[----:B0-----:R-:W-:Y:S02]  /*e1c0*/  FSEL R169, R169, -INF , P4 ;  /* 0xff800000a9a97808 */ /* 0x001fe40002000000 */
[----:B-1----:R-:W-:-:S02]  /*e1d0*/  FSEL R172, R172, -INF , P3 ;  /* 0xff800000acac7808 */ /* 0x002fc40001800000 */
[C---:B------:R-:W-:Y:S02]  /*e1e0*/  ISETP.GT.AND P2, PT, R176.reuse, 0x51, PT ;  /* 0x00000051b000780c */ /* 0x040fe40003f44270 */
[C---:B------:R-:W-:Y:S02]  /*e1f0*/  ISETP.GT.AND P4, PT, R176.reuse, 0x58, PT ;  /* 0x00000058b000780c */ /* 0x040fe40003f84270 */
[----:B------:R-:W-:Y:S02]  /*e200*/  ISETP.GT.AND P3, PT, R176, 0x59, PT ;  /* 0x00000059b000780c */ /* 0x000fe40003f64270 */
        /* <DEDUP_REMOVED lines=14> */
[----:B------:R-:W-:-:S03]  /*e2f0*/  FMUL.FTZ R185, R193, UR51 ;  /* 0x00000033c1b97c20 */ /* 0x000fc60008410000 */
[----:B------:R-:W-:-:S04]  /*e300*/  FMNMX.FTZ R176, R160, R176, !PT ;  /* 0x000000b0a0b07209 */ /* 0x000fc80007810000 */
[----:B------:R-:W-:Y:S01]  /*e310*/  FMNMX.FTZ R176, R161, R176, !PT ;  /* 0x000000b0a1b07209 */ /* 0x000fe20007810000 */
[----:B------:R-:W0:Y:S01]  /*e320*/  MUFU.TANH R185, R185 ;  /* 0x000000b900b97308 */ /* 0x000e220000002400 */
[----:B------:R-:W-:Y:S02]  /*e330*/  FMUL.FTZ R189, R197, UR51 ;  /* 0x00000033c5bd7c20 */ /* 0x000fe40008410000 */
[----:B------:R-:W-:-:S04]  /*e340*/  FMNMX.FTZ R176, R164, R176, !PT ;  /* 0x000000b0a4b07209 */ /* 0x000fc80007810000 */
[----:B------:R-:W-:Y:S01]  /*e350*/  FMNMX.FTZ R176, R165, R176, !PT ;  /* 0x000000b0a5b07209 */ /* 0x000fe20007810000 */
[----:B------:R1:W-:Y:S08]  /*e360*/  MUFU.TANH R231, R154 ;  /* 0x0000009a00e77308 */ /* 0x0003f00000002400 */
[----:B------:R-:W2:Y:S01]  /*e370*/  MUFU.TANH R189, R189 ;  /* 0x000000bd00bd7308 */ /* 0x000ea20000002400 */
[----:B-1----:R-:W-:-:S04]  /*e380*/  FMNMX.FTZ R154, R168, R176, !PT ;  /* 0x000000b0a89a7209 */ /* 0x002fc80007810000 */
[----:B------:R-:W-:Y:S02]  /*e390*/  FMNMX.FTZ R154, R169, R154, !PT ;  /* 0x0000009aa99a7209 */ /* 0x000fe40007810000 */
[----:B0-----:R-:W-:Y:S02]  /*e3a0*/  FSEL R185, R185, -INF , P2 ;  /* 0xff800000b9b97808 */ /* 0x001fe40001000000 */
[----:B------:R-:W-:Y:S02]  /*e3b0*/  FMNMX.FTZ R154, R172, R154, !PT ;  /* 0x0000009aac9a7209 */ /* 0x000fe40007810000 */
[----:B------:R-:W-:Y:S02]  /*e3c0*/  FSEL R188, R188, -INF , P4 ;  /* 0xff800000bcbc7808 */ /* 0x000fe40002000000 */
[----:B------:R-:W-:Y:S02]  /*e3d0*/  FMNMX.FTZ R154, R185, R154, !PT ;  /* 0x0000009ab99a7209 */ /* 0x000fe40007810000 */
[----:B--2---:R-:W-:-:S02]  /*e3e0*/  FSEL R189, R189, -INF , P3 ;  /* 0xff800000bdbd7808 */ /* 0x004fc40001800000 */
[----:B------:R-:W-:Y:S01]  /*e3f0*/  FMNMX.FTZ R154, R188, R154, !PT ;  /* 0x0000009abc9a7209 */ /* 0x000fe20007810000 */
[----:B------:R-:W-:-:S03]  /*e400*/  FMUL.FTZ R192, R155, UR51 ;  /* 0x000000339bc07c20 */ /* 0x000fc60008410000 */
[----:B------:R-:W-:Y:S01]  /*e410*/  FMNMX.FTZ R154, R189, R154, !PT ;  /* 0x0000009abd9a7209 */ /* 0x000fe20007810000 */
[----:B------:R-:W-:-:S04]  /*e420*/  FMUL.FTZ R155, R158, UR51 ;  /* 0x000000339e9b7c20 */ /* 0x000fc80008410000 */
[----:B------:R-:W0:Y:S01]  /*e430*/  SHFL.BFLY PT, R158, R154, 0x2, 0x1f ;  /* 0x0c401f009a9e7f89 */ /* 0x000e2200000e0000 */
[----:B------:R-:W-:Y:S01]  /*e440*/  FMUL.FTZ R229, R159, UR51 ;  /* 0x000000339fe57c20 */ /* 0x000fe20008410000 */
[----:B------:R-:W1:Y:S01]  /*e450*/  MUFU.TANH R192, R192 ;  /* 0x000000c000c07308 */ /* 0x000e620000002400 */
[----:B------:R-:W-:Y:S01]  /*e460*/  FMUL.FTZ R196, R162, UR51 ;  /* 0x00000033a2c47c20 */ /* 0x000fe20008410000 */
[----:B------:R-:W-:Y:S01]  /*e470*/  FMUL.FTZ R197, R163, UR51 ;  /* 0x00000033a3c57c20 */ /* 0x000fe20008410000 */
[----:B0-----:R-:W-:-:S05]  /*e480*/  FMNMX.FTZ R158, R154, R158, !PT ;  /* 0x0000009e9a9e7209 */ /* 0x001fca0007810000 */
[----:B------:R-:W0:Y:S01]  /*e490*/  SHFL.BFLY PT, R176, R158, 0x1, 0x1f ;  /* 0x0c201f009eb07f89 */ /* 0x000e2200000e0000 */
[----:B------:R-:W2:Y:S01]  /*e4a0*/  MUFU.TANH R155, R155 ;  /* 0x0000009b009b7308 */ /* 0x000ea20000002400 */
[----:B------:R-:W-:Y:S02]  /*e4b0*/  IMAD.MOV.U32 R159, RZ, RZ, R231 ;  /* 0x000000ffff9f7224 */ /* 0x000fe400078e00e7 */
[----:B------:R-:W-:Y:S01]  /*e4c0*/  FMUL.FTZ R231, R166, UR51 ;  /* 0x00000033a6e77c20 */ /* 0x000fe20008410000 */
[----:B------:R-:W-:-:S04]  /*e4d0*/  FMUL.FTZ R230, R167, UR51 ;  /* 0x00000033a7e67c20 */ /* 0x000fc80008410000 */
[----:B------:R-:W3:Y:S01]  /*e4e0*/  MUFU.TANH R229, R229 ;  /* 0x000000e500e57308 */ /* 0x000ee20000002400 */
[----:B------:R-:W-:Y:S01]  /*e4f0*/  ISETP.GT.AND P3, PT, R152, RZ, PT ;  /* 0x000000ff9800720c */ /* 0x000fe20003f64270 */
[----:B------:R-:W-:Y:S01]  /*e500*/  FMUL.FTZ R163, R170, UR51 ;  /* 0x00000033aaa37c20 */ /* 0x000fe20008410000 */
[----:B------:R-:W-:-:S05]  /*e510*/  ISETP.GT.AND P4, PT, R152, 0x1, PT ;  /* 0x000000019800780c */ /* 0x000fca0003f84270 */
[----:B------:R-:W4:Y:S01]  /*e520*/  MUFU.TANH R196, R196 ;  /* 0x000000c400c47308 */ /* 0x000f220000002400 */
[----:B------:R-:W-:-:S07]  /*e530*/  FMUL.FTZ R170, R171, UR51 ;  /* 0x00000033abaa7c20 */ /* 0x000fce0008410000 */
[----:B------:R-:W5:Y:S01]  /*e540*/  MUFU.TANH R197, R197 ;  /* 0x000000c500c57308 */ /* 0x000f620000002400 */
[----:B0-----:R-:W-:Y:S02]  /*e550*/  FMNMX.FTZ R176, R158, R176, !PT ;  /* 0x000000b09eb07209 */ /* 0x001fe40007810000 */
[----:B------:R-:W-:Y:S02]  /*e560*/  FSEL R158, R159, -INF , P3 ;  /* 0xff8000009f9e7808 */ /* 0x000fe40001800000 */
[----:B------:R-:W-:-:S03]  /*e570*/  ISETP.GT.AND P3, PT, R152, 0x8, PT ;  /* 0x000000089800780c */ /* 0x000fc60003f64270 */
[----:B------:R-:W0:Y:S01]  /*e580*/  MUFU.TANH R231, R231 ;  /* 0x000000e700e77308 */ /* 0x000e220000002400 */
[----:B-1----:R-:W-:Y:S01]  /*e590*/  FSEL R159, R192, -INF , P4 ;  /* 0xff800000c09f7808 */ /* 0x002fe20002000000 */
[----:B------:R-:W-:Y:S01]  /*e5a0*/  FMUL.FTZ R166, R174, UR51 ;  /* 0x00000033aea67c20 */ /* 0x000fe20008410000 */
[----:B------:R-:W-:Y:S01]  /*e5b0*/  ISETP.GT.AND P4, PT, R152, 0x9, PT ;  /* 0x000000099800780c */ /* 0x000fe20003f84270 */
[----:B------:R-:W-:-:S04]  /*e5c0*/  FMUL.FTZ R193, R175, UR51 ;  /* 0x00000033afc17c20 */ /* 0x000fc80008410000 */
[----:B------:R-:W1:Y:S01]  /*e5d0*/  MUFU.TANH R230, R230 ;  /* 0x000000e600e67308 */ /* 0x000e620000002400 */
[----:B------:R-:W-:Y:S02]  /*e5e0*/  FSETP.NEU.FTZ.AND P2, PT, R176, -INF , PT ;  /* 0xff800000b000780b */ /* 0x000fe40003f5d000 */
[----:B--2---:R-:W-:Y:S02]  /*e5f0*/  FSEL R155, R155, -INF , P3 ;  /* 0xff8000009b9b7808 */ /* 0x004fe40001800000 */
[----:B------:R-:W-:-:S03]  /*e600*/  ISETP.GT.AND P3, PT, R152, 0x10, PT ;  /* 0x000000109800780c */ /* 0x000fc60003f64270 */
[----:B------:R-:W2:Y:S01]  /*e610*/  MUFU.TANH R163, R163 ;  /* 0x000000a300a37308 */ /* 0x000ea20000002400 */
[----:B---3--:R-:W-:Y:S01]  /*e620*/  FSEL R229, R229, -INF , P4 ;  /* 0xff800000e5e57808 */ /* 0x008fe20002000000 */
[----:B------:R-:W-:Y:S01]  /*e630*/  FMUL.FTZ R178, R178, UR51 ;  /* 0x00000033b2b27c20 */ /* 0x000fe20008410000 */
[----:B------:R-:W-:Y:S01]  /*e640*/  ISETP.GT.AND P4, PT, R152, 0x11, PT ;  /* 0x000000119800780c */ /* 0x000fe20003f84270 */
[----:B------:R-:W-:-:S04]  /*e650*/  FMUL.FTZ R171, R179, UR51 ;  /* 0x00000033b3ab7c20 */ /* 0x000fc80008410000 */
[----:B------:R-:W-:Y:S01]  /*e660*/  MUFU.TANH R170, R170 ;  /* 0x000000aa00aa7308 */ /* 0x000fe20000002400 */
[----:B------:R-:W-:Y:S02]  /*e670*/  FSEL R154, R176, RZ, P2 ;  /* 0x000000ffb09a7208 */ /* 0x000fe40001000000 */
[----:B----4-:R-:W-:Y:S02]  /*e680*/  FSEL R196, R196, -INF , P3 ;  /* 0xff800000c4c47808 */ /* 0x010fe40001800000 */
[----:B------:R-:W-:-:S03]  /*e690*/  ISETP.GT.AND P3, PT, R152, 0x18, PT ;  /* 0x000000189800780c */ /* 0x000fc60003f64270 */
[----:B------:R-:W3:Y:S01]  /*e6a0*/  MUFU.TANH R166, R166 ;  /* 0x000000a600a67308 */ /* 0x000ee20000002400 */
[----:B-----5:R-:W-:Y:S01]  /*e6b0*/  FSEL R197, R197, -INF , P4 ;  /* 0xff800000c5c57808 */ /* 0x020fe20002000000 */
[----:B------:R-:W-:Y:S01]  /*e6c0*/  FMUL.FTZ R174, R182, UR51 ;  /* 0x00000033b6ae7c20 */ /* 0x000fe20008410000 */
[----:B------:R-:W-:Y:S01]  /*e6d0*/  ISETP.GT.AND P4, PT, R152, 0x19, PT ;  /* 0x000000199800780c */ /* 0x000fe20003f84270 */
[----:B------:R-:W-:-:S04]  /*e6e0*/  FADD.FTZ R154, -R154, R217 ;  /* 0x000000d99a9a7221 */ /* 0x000fc80000010100 */
[----:B------:R-:W4:Y:S01]  /*e6f0*/  MUFU.TANH R193, R193 ;  /* 0x000000c100c17308 */ /* 0x000f220000002400 */
[----:B------:R-:W-:Y:S01]  /*e700*/  FMUL.FTZ R175, R183, UR51 ;  /* 0x00000033b7af7c20 */ /* 0x000fe20008410000 */
[----:B0-----:R-:W-:Y:S01]  /*e710*/  FSEL R217, R231, -INF , P3 ;  /* 0xff800000e7d97808 */ /* 0x001fe20001800000 */
[----:B------:R-:W-:Y:S01]  /*e720*/  FMUL.FTZ R190, R190, UR51 ;  /* 0x00000033bebe7c20 */ /* 0x000fe20008410000 */
[----:B------:R-:W-:Y:S02]  /*e730*/  ISETP.GT.AND P3, PT, R152, 0x20, PT ;  /* 0x000000209800780c */ /* 0x000fe40003f64270 */
[----:B-1----:R-:W-:Y:S02]  /*e740*/  FSEL R230, R230, -INF , P4 ;  /* 0xff800000e6e67808 */ /* 0x002fe40002000000 */
[----:B------:R-:W0:Y:S01]  /*e750*/  MUFU.TANH R178, R178 ;  /* 0x000000b200b27308 */ /* 0x000e220000002400 */
[----:B------:R-:W-:Y:S01]  /*e760*/  ISETP.GT.AND P4, PT, R152, 0x21, PT ;  /* 0x000000219800780c */ /* 0x000fe20003f84270 */
[----:B------:R-:W-:Y:S01]  /*e770*/  FMUL.FTZ R167, R186, UR51 ;  /* 0x00000033baa77c20 */ /* 0x000fe20008410000 */
[----:B------:R-:W-:-:S05]  /*e780*/  FMUL.FTZ R162, R187, UR51 ;  /* 0x00000033bba27c20 */ /* 0x000fca0008410000 */
[----:B------:R-:W1:Y:S01]  /*e790*/  MUFU.TANH R171, R171 ;  /* 0x000000ab00ab7308 */ /* 0x000e620000002400 */
[----:B--2---:R-:W-:Y:S02]  /*e7a0*/  FSEL R187, R163, -INF , P3 ;  /* 0xff800000a3bb7808 */ /* 0x004fe40001800000 */
[----:B------:R-:W-:-:S05]  /*e7b0*/  ISETP.GT.AND P3, PT, R152, 0x28, PT ;  /* 0x000000289800780c */ /* 0x000fca0003f64270 */
[----:B------:R-:W2:Y:S01]  /*e7c0*/  MUFU.TANH R174, R174 ;  /* 0x000000ae00ae7308 */ /* 0x000ea20000002400 */
[----:B------:R-:W-:-:S07]  /*e7d0*/  FMUL.FTZ R191, R191, UR51 ;  /* 0x00000033bfbf7c20 */ /* 0x000fce0008410000 */
[----:B------:R-:W5:Y:S01]  /*e7e0*/  MUFU.TANH R175, R175 ;  /* 0x000000af00af7308 */ /* 0x000f620000002400 */
[----:B---3--:R-:W-:-:S07]  /*e7f0*/  FSEL R192, R166, -INF , P3 ;  /* 0xff800000a6c07808 */ /* 0x008fce0001800000 */
[----:B------:R3:W-:Y:S01]  /*e800*/  MUFU.TANH R163, R190 ;  /* 0x000000be00a37308 */ /* 0x0007e20000002400 */
[----:B------:R-:W-:Y:S02]  /*e810*/  ISETP.GT.AND P3, PT, R152, 0x30, PT ;  /* 0x000000309800780c */ /* 0x000fe40003f64270 */
[----:B---3--:R-:W-:Y:S02]  /*e820*/  FSEL R190, R170, -INF , P4 ;  /* 0xff800000aabe7808 */ /* 0x008fe40002000000 */
[----:B------:R-:W-:-:S03]  /*e830*/  ISETP.GT.AND P4, PT, R152, 0x29, PT ;  /* 0x000000299800780c */ /* 0x000fc60003f84270 */
[----:B------:R-:W3:Y:S01]  /*e840*/  MUFU.TANH R167, R167 ;  /* 0x000000a700a77308 */ /* 0x000ee20000002400 */
[----:B----4-:R-:W-:Y:S02]  /*e850*/  FSEL R193, R193, -INF , P4 ;  /* 0xff800000c1c17808 */ /* 0x010fe40002000000 */
[----:B------:R-:W-:-:S05]  /*e860*/  ISETP.GT.AND P4, PT, R152, 0x31, PT ;  /* 0x000000319800780c */ /* 0x000fca0003f84270 */
[----:B------:R-:W4:Y:S01]  /*e870*/  MUFU.TANH R162, R162 ;  /* 0x000000a200a27308 */ /* 0x000f220000002400 */
[----:B0-----:R-:W-:Y:S02]  /*e880*/  FSEL R179, R178, -INF , P3 ;  /* 0xff800000b2b37808 */ /* 0x001fe40001800000 */
[----:B-1----:R-:W-:Y:S02]  /*e890*/  FSEL R171, R171, -INF , P4 ;  /* 0xff800000abab7808 */ /* 0x002fe40002000000 */
[----:B------:R-:W-:-:S03]  /*e8a0*/  ISETP.GT.AND P3, PT, R152, 0x38, PT ;  /* 0x000000389800780c */ /* 0x000fc60003f64270 */
[----:B------:R-:W0:Y:S01]  /*e8b0*/  MUFU.TANH R166, R191 ;  /* 0x000000bf00a67308 */ /* 0x000e220000002400 */
[----:B------:R-:W-:Y:S01]  /*e8c0*/  ISETP.GT.AND P4, PT, R152, 0x39, PT ;  /* 0x000000399800780c */ /* 0x000fe20003f84270 */
[----:B------:R-:W-:Y:S01]  /*e8d0*/  UMOV UR43, UR49 ;  /* 0x00000031002b7c82 */ /* 0x000fe20008000000 */
[----:B--2---:R-:W-:Y:S02]  /*e8e0*/  FSEL R174, R174, -INF , P3 ;  /* 0xff800000aeae7808 */ /* 0x004fe40001800000 */
[----:B-----5:R-:W-:Y:S01]  /*e8f0*/  FSEL R175, R175, -INF , P4 ;  /* 0xff800000afaf7808 */ /* 0x020fe20002000000 */
[----:B------:R-:W-:Y:S01]  /*e900*/  FMUL.FTZ R182, R176, UR43 ;  /* 0x0000002bb0b67c20 */ /* 0x000fe20008410000 */
[C---:B------:R-:W-:Y:S02]  /*e910*/  ISETP.GT.AND P3, PT, R152.reuse, 0x40, PT ;  /* 0x000000409800780c */ /* 0x040fe40003f64270 */
[----:B------:R-:W-:Y:S02]  /*e920*/  ISETP.GT.AND P4, PT, R152, 0x41, PT ;  /* 0x000000419800780c */ /* 0x000fe40003f84270 */
[----:B---3--:R-:W-:-:S02]  /*e930*/  FSEL R167, R167, -INF , P3 ;  /* 0xff800000a7a77808 */ /* 0x008fc40001800000 */
[----:B----4-:R-:W-:Y:S02]  /*e940*/  FSEL R162, R162, -INF , P4 ;  /* 0xff800000a2a27808 */ /* 0x010fe40002000000 */
[C---:B------:R-:W-:Y:S02]  /*e950*/  ISETP.GT.AND P3, PT, R152.reuse, 0x48, PT ;  /* 0x000000489800780c */ /* 0x040fe40003f64270 */
[----:B------:R-:W-:Y:S02]  /*e960*/  ISETP.GT.AND P4, PT, R152, 0x49, PT ;  /* 0x000000499800780c */ /* 0x000fe40003f84270 */
[----:B------:R-:W-:Y:S02]  /*e970*/  FSEL R182, R182, RZ, P2 ;  /* 0x000000ffb6b67208 */ /* 0x000fe40001000000 */
[----:B------:R-:W-:Y:S02]  /*e980*/  FSEL R163, R163, -INF , P3 ;  /* 0xff800000a3a37808 */ /* 0x000fe40001800000 */
[----:B0-----:R-:W-:Y:S01]  /*e990*/  FSEL R166, R166, -INF , P4 ;  /* 0xff800000a6a67808 */ /* 0x001fe20002000000 */
[----:B------:R-:W-:Y:S01]  /*e9a0*/  FMUL.FTZ R194, R194, UR51 ;  /* 0x00000033c2c27c20 */ /* 0x000fe20008410000 */
[----:B------:R-:W-:-:S02]  /*e9b0*/  ISETP.GT.AND P3, PT, R152, 0x50, PT ;  /* 0x000000509800780c */ /* 0x000fc40003f64270 */
[C---:B------:R-:W-:Y:S02]  /*e9c0*/  ISETP.GT.AND P4, PT, R152.reuse, 0x51, PT ;  /* 0x000000519800780c */ /* 0x040fe40003f84270 */
[C---:B------:R-:W-:Y:S02]  /*e9d0*/  ISETP.GT.AND P5, PT, R152.reuse, 0x58, PT ;  /* 0x000000589800780c */ /* 0x040fe40003fa4270 */
[----:B------:R-:W-:Y:S01]  /*e9e0*/  ISETP.GT.AND P6, PT, R152, 0x59, PT ;  /* 0x000000599800780c */ /* 0x000fe20003fc4270 */
[----:B------:R-:W-:Y:S01]  /*e9f0*/  FFMA.FTZ R152, R153, UR43, -R182 ;  /* 0x0000002b99987c23 */ /* 0x000fe200080108b6 */
[----:B------:R-:W-:Y:S01]  /*ea00*/  FMUL.FTZ R154, R154, UR43 ;  /* 0x0000002b9a9a7c20 */ /* 0x000fe20008410000 */
[----:B------:R-:W-:Y:S08]  /*ea10*/  MUFU.TANH R170, R194 ;  /* 0x000000c200aa7308 */ /* 0x000ff00000002400 */
[----:B------:R-:W-:Y:S08]  /*ea20*/  MUFU.EX2 R152, R152 ;  /* 0x0000009800987308 */ /* 0x000ff00000000800 */
[----:B------:R-:W0:Y:S02]  /*ea30*/  MUFU.EX2 R194, R154 ;  /* 0x0000009a00c27308 */ /* 0x000e240000000800 */
[----:B0-----:R-:W-:Y:S01]  /*ea40*/  FFMA.FTZ R153, R194, R0, R152 ;  /* 0x00000000c2997223 */ /* 0x001fe20000010098 */
[----:B------:R-:W-:-:S04]  /*ea50*/  FMNMX.FTZ R0, R158, R216, !PT ;  /* 0x000000d89e007209 */ /* 0x000fc80007810000 */
[----:B------:R-:W-:-:S04]  /*ea60*/  FMNMX.FTZ R0, R159, R0, !PT ;  /* 0x000000009f007209 */ /* 0x000fc80007810000 */
[----:B------:R-:W-:-:S04]  /*ea70*/  FMNMX.FTZ R0, R155, R0, !PT ;  /* 0x000000009b007209 */ /* 0x000fc80007810000 */
[----:B------:R-:W-:-:S04]  /*ea80*/  FMNMX.FTZ R0, R229, R0, !PT ;  /* 0x00000000e5007209 */ /* 0x000fc80007810000 */
[----:B------:R-:W-:-:S04]  /*ea90*/  FMNMX.FTZ R0, R196, R0, !PT ;  /* 0x00000000c4007209 */ /* 0x000fc80007810000 */
[----:B------:R-:W-:-:S04]  /*eaa0*/  FMNMX.FTZ R0, R197, R0, !PT ;  /* 0x00000000c5007209 */ /* 0x000fc80007810000 */
[----:B------:R-:W-:Y:S01]  /*eab0*/  FMNMX.FTZ R0, R217, R0, !PT ;  /* 0x00000000d9007209 */ /* 0x000fe20007810000 */
[----:B------:R-:W-:-:S03]  /*eac0*/  FFMA.FTZ R154, R223, UR43, -R182 ;  /* 0x0000002bdf9a7c23 */ /* 0x000fc600080108b6 */
[----:B------:R-:W-:-:S04]  /*ead0*/  FMNMX.FTZ R0, R230, R0, !PT ;  /* 0x00000000e6007209 */ /* 0x000fc80007810000 */
[----:B------:R-:W-:Y:S01]  /*eae0*/  FMNMX.FTZ R0, R187, R0, !PT ;  /* 0x00000000bb007209 */ /* 0x000fe20007810000 */
[----:B------:R-:W0:Y:S03]  /*eaf0*/  MUFU.EX2 R154, R154 ;  /* 0x0000009a009a7308 */ /* 0x000e260000000800 */
[----:B------:R-:W-:-:S04]  /*eb00*/  FMNMX.FTZ R0, R190, R0, !PT ;  /* 0x00000000be007209 */ /* 0x000fc80007810000 */
[----:B------:R-:W-:-:S04]  /*eb10*/  FMNMX.FTZ R0, R192, R0, !PT ;  /* 0x00000000c0007209 */ /* 0x000fc80007810000 */
[----:B------:R-:W-:-:S04]  /*eb20*/  FMNMX.FTZ R0, R193, R0, !PT ;  /* 0x00000000c1007209 */ /* 0x000fc80007810000 */
[----:B------:R-:W-:Y:S01]  /*eb30*/  FMNMX.FTZ R0, R179, R0, !PT ;  /* 0x00000000b3007209 */ /* 0x000fe20007810000 */
[C---:B0-----:R-:W-:Y:S01]  /*eb40*/  FADD.FTZ R153, R154.reuse, R153 ;  /* 0x000000999a997221 */ /* 0x041fe20000010000 */
[----:B------:R-:W-:Y:S02]  /*eb50*/  F2FP.F16.F32.PACK_AB R152, R154, R152 ;  /* 0x000000989a98723e */ /* 0x000fe400000000ff */
[----:B------:R-:W-:Y:S01]  /*eb60*/  FMNMX.FTZ R154, R171, R0, !PT ;  /* 0x00000000ab9a7209 */ /* 0x000fe20007810000 */
[----:B------:R-:W-:-:S03]  /*eb70*/  FMUL.FTZ R195, R195, UR51 ;  /* 0x00000033c3c37c20 */ /* 0x000fc60008410000 */
[----:B------:R-:W-:Y:S01]  /*eb80*/  FMNMX.FTZ R154, R174, R154, !PT ;  /* 0x0000009aae9a7209 */ /* 0x000fe20007810000 */
[----:B------:R-:W-:-:S03]  /*eb90*/  FMUL.FTZ R183, R198, UR51 ;  /* 0x00000033c6b77c20 */ /* 0x000fc60008410000 */
[----:B------:R-:W-:Y:S01]  /*eba0*/  FMNMX.FTZ R154, R175, R154, !PT ;  /* 0x0000009aaf9a7209 */ /* 0x000fe20007810000 */
[----:B------:R-:W0:Y:S01]  /*ebb0*/  MUFU.TANH R0, R195 ;  /* 0x000000c300007308 */ /* 0x000e220000002400 */
[----:B------:R-:W-:Y:S02]  /*ebc0*/  FMUL.FTZ R186, R199, UR51 ;  /* 0x00000033c7ba7c20 */ /* 0x000fe40008410000 */
[----:B------:R-:W-:-:S04]  /*ebd0*/  FMNMX.FTZ R154, R167, R154, !PT ;  /* 0x0000009aa79a7209 */ /* 0x000fc80007810000 */
[----:B------:R-:W-:Y:S01]  /*ebe0*/  FMNMX.FTZ R154, R162, R154, !PT ;  /* 0x0000009aa29a7209 */ /* 0x000fe20007810000 */
[----:B------:R-:W1:Y:S03]  /*ebf0*/  MUFU.TANH R183, R183 ;  /* 0x000000b700b77308 */ /* 0x000e660000002400 */
[----:B------:R-:W-:-:S05]  /*ec00*/  FMNMX.FTZ R154, R163, R154, !PT ;  /* 0x0000009aa39a7209 */ /* 0x000fca0007810000 */
[----:B------:R-:W2:Y:S01]  /*ec10*/  MUFU.TANH R186, R186 ;  /* 0x000000ba00ba7308 */ /* 0x000ea20000002400 */
[----:B------:R-:W-:Y:S02]  /*ec20*/  FSEL R170, R170, -INF , P3 ;  /* 0xff800000aaaa7808 */ /* 0x000fe40001800000 */
[----:B------:R-:W-:Y:S02]  /*ec30*/  FMNMX.FTZ R154, R166, R154, !PT ;  /* 0x0000009aa69a7209 */ /* 0x000fe40007810000 */
[----:B0-----:R-:W-:Y:S02]  /*ec40*/  FSEL R0, R0, -INF , P4 ;  /* 0xff80000000007808 */ /* 0x001fe40002000000 */
[----:B------:R-:W-:Y:S02]  /*ec50*/  FMNMX.FTZ R154, R170, R154, !PT ;  /* 0x0000009aaa9a7209 */ /* 0x000fe40007810000 */
[----:B-1----:R-:W-:Y:S02]  /*ec60*/  FSEL R183, R183, -INF , P5 ;  /* 0xff800000b7b77808 */ /* 0x002fe40002800000 */
[----:B------:R-:W-:-:S04]  /*ec70*/  FMNMX.FTZ R154, R0, R154, !PT ;  /* 0x0000009a009a7209 */ /* 0x000fc80007810000 */
[----:B------:R-:W-:Y:S02]  /*ec80*/  FMNMX.FTZ R154, R183, R154, !PT ;  /* 0x0000009ab79a7209 */ /* 0x000fe40007810000 */
[----:B--2---:R-:W-:-:S04]  /*ec90*/  FSEL R186, R186, -INF , P6 ;  /* 0xff800000baba7808 */ /* 0x004fc80003000000 */
[----:B------:R-:W-:-:S05]  /*eca0*/  FMNMX.FTZ R178, R186, R154, !PT ;  /* 0x0000009abab27209 */ /* 0x000fca0007810000 */
[----:B------:R-:W0:Y:S02]  /*ecb0*/  SHFL.BFLY PT, R154, R178, 0x2, 0x1f ;  /* 0x0c401f00b29a7f89 */ /* 0x000e2400000e0000 */
[----:B0-----:R-:W-:Y:S01]  /*ecc0*/  FMNMX.FTZ R178, R178, R154, !PT ;  /* 0x0000009ab2b27209 */ /* 0x001fe20007810000 */
[----:B------:R-:W-:-:S04]  /*ecd0*/  FFMA.FTZ R154, R177, UR43, -R182 ;  /* 0x0000002bb19a7c23 */ /* 0x000fc800080108b6 */
[----:B------:R-:W0:Y:S01]  /*ece0*/  SHFL.BFLY PT, R191, R178, 0x1, 0x1f ;  /* 0x0c201f00b2bf7f89 */ /* 0x000e2200000e0000 */
[----:B------:R-:W-:Y:S01]  /*ecf0*/  FFMA.FTZ R177, R222, UR43, -R182 ;  /* 0x0000002bdeb17c23 */ /* 0x000fe200080108b6 */
[----:B------:R-:W1:Y:S01]  /*ed00*/  MUFU.EX2 R154, R154 ;  /* 0x0000009a009a7308 */ /* 0x000e620000000800 */
[----:B------:R-:W2:Y:S01]  /*ed10*/  S2R R231, SR_TID.X ;  /* 0x0000000000e77919 */ /* 0x000ea20000002100 */
[-C--:B------:R-:W-:Y:S01]  /*ed20*/  FMUL.FTZ R24, R24, R194.reuse ;  /* 0x000000c218187220 */ /* 0x080fe20000410000 */
[-C--:B------:R-:W-:Y:S01]  /*ed30*/  FMUL.FTZ R25, R25, R194.reuse ;  /* 0x000000c219197220 */ /* 0x080fe20000410000 */
[-C--:B------:R-:W-:Y:S01]  /*ed40*/  FMUL.FTZ R28, R28, R194.reuse ;  /* 0x000000c21c1c7220 */ /* 0x080fe20000410000 */
[-C--:B------:R-:W-:Y:S01]  /*ed50*/  FMUL.FTZ R29, R29, R194.reuse ;  /* 0x000000c21d1d7220 */ /* 0x080fe20000410000 */
[-C--:B------:R-:W-:Y:S02]  /*ed60*/  FMUL.FTZ R32, R32, R194.reuse ;  /* 0x000000c220207220 */ /* 0x080fe40000410000 */
        /* <DEDUP_REMOVED lines=14> */
[----:B0-----:R-:W-:Y:S01]  /*ee50*/  FMNMX.FTZ R178, R178, R191, !PT ;  /* 0x000000bfb2b27209 */ /* 0x001fe20007810000 */
[-C--:B------:R-:W-:Y:S01]  /*ee60*/  FMUL.FTZ R57, R57, R194.reuse ;  /* 0x000000c239397220 */ /* 0x080fe20000410000 */
[-C--:B------:R-:W-:Y:S01]  /*ee70*/  FMUL.FTZ R60, R60, R194.reuse ;  /* 0x000000c23c3c7220 */ /* 0x080fe20000410000 */
[----:B------:R-:W-:Y:S01]  /*ee80*/  FMUL.FTZ R61, R61, R194 ;  /* 0x000000c23d3d7220 */ /* 0x000fe20000410000 */
[C---:B------:R-:W-:Y:S01]  /*ee90*/  FSETP.NEU.FTZ.AND P2, PT, R178.reuse, -INF , PT ;  /* 0xff800000b200780b */ /* 0x040fe20003f5d000 */
[----:B------:R-:W-:Y:S01]  /*eea0*/  FMUL.FTZ R191, R178, UR43 ;  /* 0x0000002bb2bf7c20 */ /* 0x000fe20008410000 */
[C---:B---3--:R-:W-:Y:S01]  /*eeb0*/  FADD.FTZ R195, R177.reuse, R153 ;  /* 0x00000099b1c37221 */ /* 0x048fe20000010000 */
[----:B------:R-:W-:Y:S01]  /*eec0*/  F2FP.F16.F32.PACK_AB R154, R177, R154 ;  /* 0x0000009ab19a723e */ /* 0x000fe200000000ff */
[-C--:B------:R-:W-:Y:S01]  /*eed0*/  FMUL.FTZ R64, R64, R194.reuse ;  /* 0x000000c240407220 */ /* 0x080fe20000410000 */
[----:B------:R-:W-:Y:S01]  /*eee0*/  FSEL R177, R178, RZ, P2 ;  /* 0x000000ffb2b17208 */ /* 0x000fe20001000000 */
[-C--:B------:R-:W-:Y:S01]  /*eef0*/  FMUL.FTZ R65, R65, R194.reuse ;  /* 0x000000c241417220 */ /* 0x080fe20000410000 */
[----:B------:R-:W-:Y:S01]  /*ef00*/  FSEL R191, R191, RZ, P2 ;  /* 0x000000ffbfbf7208 */ /* 0x000fe20001000000 */
[-C--:B------:R-:W-:Y:S01]  /*ef10*/  FMUL.FTZ R68, R68, R194.reuse ;  /* 0x000000c244447220 */ /* 0x080fe20000410000 */
[-C--:B------:R-:W-:Y:S01]  /*ef20*/  FMUL.FTZ R69, R69, R194.reuse ;  /* 0x000000c245457220 */ /* 0x080fe20000410000 */
[----:B------:R-:W-:Y:S01]  /*ef30*/  FADD.FTZ R177, -R177, R216 ;  /* 0x000000d8b1b17221 */ /* 0x000fe20000010100 */
[-C--:B------:R-:W-:Y:S01]  /*ef40*/  FMUL.FTZ R72, R72, R194.reuse ;  /* 0x000000c248487220 */ /* 0x080fe20000410000 */
[--C-:B------:R-:W-:Y:S01]  /*ef50*/  FFMA.FTZ R153, R158, UR43, -R191.reuse ;  /* 0x0000002b9e997c23 */ /* 0x100fe200080108bf */
[-C--:B------:R-:W-:Y:S01]  /*ef60*/  FMUL.FTZ R73, R73, R194.reuse ;  /* 0x000000c249497220 */ /* 0x080fe20000410000 */
[----:B------:R-:W-:Y:S01]  /*ef70*/  FMUL.FTZ R177, R177, UR43 ;  /* 0x0000002bb1b17c20 */ /* 0x000fe20008410000 */
        /* <DEDUP_REMOVED lines=11> */
[----:B------:R0:W1:Y:S01]  /*f030*/  MUFU.EX2 R216, R177 ;  /* 0x000000b100d87308 */ /* 0x0000620000000800 */
[----:B------:R-:W-:Y:S01]  /*f040*/  FFMA.FTZ R158, R159, UR43, -R191 ;  /* 0x0000002b9f9e7c23 */ /* 0x000fe200080108bf */
[----:B--2---:R-:W-:Y:S01]  /*f050*/  SHF.R.U32.HI R231, RZ, 0x7, R231 ;  /* 0x00000007ffe77819 */ /* 0x004fe200000116e7 */
[-C--:B------:R-:W-:Y:S01]  /*f060*/  FMUL.FTZ R96, R96, R194.reuse ;  /* 0x000000c260607220 */ /* 0x080fe20000410000 */
[-C--:B------:R-:W-:Y:S01]  /*f070*/  FMUL.FTZ R97, R97, R194.reuse ;  /* 0x000000c261617220 */ /* 0x080fe20000410000 */
[-C--:B------:R-:W-:Y:S01]  /*f080*/  FMUL.FTZ R100, R100, R194.reuse ;  /* 0x000000c264647220 */ /* 0x080fe20000410000 */
[-C--:B------:R-:W-:Y:S01]  /*f090*/  FMUL.FTZ R101, R101, R194.reuse ;  /* 0x000000c265657220 */ /* 0x080fe20000410000 */
[-C--:B------:R-:W-:Y:S01]  /*f0a0*/  FMUL.FTZ R104, R104, R194.reuse ;  /* 0x000000c268687220 */ /* 0x080fe20000410000 */
[-C--:B------:R-:W-:Y:S01]  /*f0b0*/  FMUL.FTZ R105, R105, R194.reuse ;  /* 0x000000c269697220 */ /* 0x080fe20000410000 */
[----:B0-----:R-:W-:Y:S01]  /*f0c0*/  IADD3 R177, -R231, 0xb, RZ ;  /* 0x0000000be7b17810 */ /* 0x001fe20007ffe1ff */
[----:B------:R-:W0:Y:S01]  /*f0d0*/  MUFU.EX2 R158, R158 ;  /* 0x0000009e009e7308 */ /* 0x000e220000000800 */
[-C--:B------:R-:W-:Y:S01]  /*f0e0*/  FMUL.FTZ R108, R108, R194.reuse ;  /* 0x000000c26c6c7220 */ /* 0x080fe20000410000 */
[-C--:B------:R-:W-:Y:S01]  /*f0f0*/  FMUL.FTZ R109, R109, R194.reuse ;  /* 0x000000c26d6d7220 */ /* 0x080fe20000410000 */
[-C--:B------:R-:W-:Y:S01]  /*f100*/  FMUL.FTZ R112, R112, R194.reuse ;  /* 0x000000c270707220 */ /* 0x080fe20000410000 */
[-C--:B------:R-:W-:Y:S01]  /*f110*/  FMUL.FTZ R113, R113, R194.reuse ;  /* 0x000000c271717220 */ /* 0x080fe20000410000 */
[-C--:B------:R-:W-:Y:S01]  /*f120*/  FMUL.FTZ R116, R116, R194.reuse ;  /* 0x000000c274747220 */ /* 0x080fe20000410000 */
[----:B------:R-:W-:Y:S01]  /*f130*/  FMUL.FTZ R117, R117, R194 ;  /* 0x000000c275757220 */ /* 0x000fe20000410000 */
[----:B-1----:R-:W-:Y:S01]  /*f140*/  FFMA.FTZ R198, R216, R3, R153 ;  /* 0x00000003d8c67223 */ /* 0x002fe20000010099 */
[----:B------:R-:W-:-:S02]  /*f150*/  @!P0 VIADD R3, R211, 0x32440 ;  /* 0x00032440d3038836 */ /* 0x000fc40000000000 */
[-C--:B------:R-:W-:Y:S01]  /*f160*/  FMUL.FTZ R120, R120, R194.reuse ;  /* 0x000000c278787220 */ /* 0x080fe20000410000 */
[-C--:B------:R-:W-:Y:S01]  /*f170*/  FMUL.FTZ R121, R121, R194.reuse ;  /* 0x000000c279797220 */ /* 0x080fe20000410000 */
[-C--:B------:R-:W-:Y:S01]  /*f180*/  FMUL.FTZ R124, R124, R194.reuse ;  /* 0x000000c27c7c7220 */ /* 0x080fe20000410000 */
[-C--:B------:R-:W-:Y:S01]  /*f190*/  FMUL.FTZ R125, R125, R194.reuse ;  /* 0x000000c27d7d7220 */ /* 0x080fe20000410000 */
[----:B------:R-:W-:Y:S01]  /*f1a0*/  @!P0 PRMT R3, RZ, 0x654, R3 ;  /* 0x00000654ff038816 */ /* 0x000fe20000000003 */
        /* <DEDUP_REMOVED lines=14> */
[----:B------:R-:W-:Y:S01]  /*f290*/  FMUL.FTZ R149, R149, R194 ;  /* 0x000000c295957220 */ /* 0x000fe20000410000 */
[--C-:B------:R-:W-:Y:S01]  /*f2a0*/  FFMA.FTZ R199, R155, UR43, -R191.reuse ;  /* 0x0000002b9bc77c23 */ /* 0x100fe200080108bf */
[----:B------:R-:W-:Y:S01]  /*f2b0*/  FFMA.FTZ R194, R229, UR43, -R191 ;  /* 0x0000002be5c27c23 */ /* 0x000fe200080108bf */
[----:B------:R2:W-:Y:S01]  /*f2c0*/  BAR.SYNC.DEFER_BLOCKING R3, 0x100 ;  /* 0x000400030000751d */ /* 0x0005e20000010000 */
[C---:B0-----:R-:W-:Y:S01]  /*f2d0*/  FADD.FTZ R198, R158.reuse, R198 ;  /* 0x000000c69ec67221 */ /* 0x041fe20000010000 */
[----:B------:R-:W-:-:S04]  /*f2e0*/  F2FP.F16.F32.PACK_AB R153, R158, R153 ;  /* 0x000000999e99723e */ /* 0x000fc800000000ff */
[----:B------:R-:W-:Y:S01]  /*f2f0*/  MUFU.EX2 R199, R199 ;  /* 0x000000c700c77308 */ /* 0x000fe20000000800 */
[----:B------:R-:W-:Y:S02]  /*f300*/  IMAD.MOV.U32 R158, RZ, RZ, 0xc00 ;  /* 0x00000c00ff9e7424 */ /* 0x000fe400078e00ff */
[--C-:B------:R-:W-:Y:S01]  /*f310*/  FFMA.FTZ R164, R164, UR43, -R182.reuse ;  /* 0x0000002ba4a47c23 */ /* 0x100fe200080108b6 */
[--C-:B------:R-:W-:Y:S01]  /*f320*/  FFMA.FTZ R165, R165, UR43, -R182.reuse ;  /* 0x0000002ba5a57c23 */ /* 0x100fe200080108b6 */
[--C-:B------:R-:W-:Y:S01]  /*f330*/  FFMA.FTZ R168, R168, UR43, -R182.reuse ;  /* 0x0000002ba8a87c23 */ /* 0x100fe200080108b6 */
[----:B------:R-:W-:Y:S01]  /*f340*/  FFMA.FTZ R169, R169, UR43, -R182 ;  /* 0x0000002ba9a97c23 */ /* 0x000fe200080108b6 */
[----:B------:R-:W3:Y:S01]  /*f350*/  LDL R222, [R1+0x2c] ;  /* 0x00002c0001de7983 */ /* 0x000ee20000100800 */
[----:B------:R-:W0:Y:S01]  /*f360*/  MUFU.EX2 R194, R194 ;  /* 0x000000c200c27308 */ /* 0x000e220000000800 */
[----:B------:R-:W-:Y:S02]  /*f370*/  IMAD R158, R2, R158, UR42 ;  /* 0x0000002a029e7e24 */ /* 0x000fe4000f8e029e */
[----:B------:R-:W-:-:S02]  /*f380*/  IMAD.MOV.U32 R159, RZ, RZ, 0x40000040 ;  /* 0x40000040ff9f7424 */ /* 0x000fc400078e00ff */
[-C--:B------:R-:W-:Y:S01]  /*f390*/  FMUL.FTZ R26, R26, R216.reuse ;  /* 0x000000d81a1a7220 */ /* 0x080fe20000410000 */
        /* <DEDUP_REMOVED lines=65> */
[----:B0-----:R-:W-:-:S05]  /*f7b0*/  F2FP.F16.F32.PACK_AB R155, R194, R199 ;  /* 0x000000c7c29b723e */ /* 0x001fca00000000ff */
[----:B------:R-:W-:-:S06]  /*f7c0*/  WARPGROUP.ARRIVE ;  /* 0x00000000000079c5 */ /* 0x000fcc0000000000 */
[----:B------:R-:W-:Y:S01]  /*f7d0*/  HGMMA.64x256x16.F32 R24, R152, gdesc[UR4].tnspB, R24, gsb0 ;  /* 0x43e0000498187df0 */ /* 0x000fe20008000818 */
[--C-:B------:R-:W-:Y:S01]  /*f7e0*/  FFMA.FTZ R159, R218, UR43, -R182.reuse ;  /* 0x0000002bda9f7c23 */ /* 0x100fe200080108b6 */
[--C-:B------:R-:W-:Y:S01]  /*f7f0*/  FFMA.FTZ R197, R197, UR43, -R191.reuse ;  /* 0x0000002bc5c57c23 */ /* 0x100fe200080108bf */
[--C-:B------:R-:W-:Y:S01]  /*f800*/  FFMA.FTZ R216, R219, UR43, -R182.reuse ;  /* 0x0000002bdbd87c23 */ /* 0x100fe200080108b6 */
[----:B--2---:R-:W-:Y:S01]  /*f810*/  FFMA.FTZ R3, R221, UR43, -R182 ;  /* 0x0000002bdd037c23 */ /* 0x004fe200080108b6 */
[----:B------:R-:W-:Y:S02]  /*f820*/  FFMA.FTZ R217, R217, UR43, -R191 ;  /* 0x0000002bd9d97c23 */ /* 0x000fe400080108bf */
[----:B------:R-:W-:Y:S08]  /*f830*/  MUFU.EX2 R159, R159 ;  /* 0x0000009f009f7308 */ /* 0x000ff00000000800 */
[----:B------:R-:W-:Y:S08]  /*f840*/  MUFU.EX2 R197, R197 ;  /* 0x000000c500c57308 */ /* 0x000ff00000000800 */
[----:B------:R-:W-:Y:S08]  /*f850*/  MUFU.EX2 R216, R216 ;  /* 0x000000d800d87308 */ /* 0x000ff00000000800 */
[----:B------:R-:W-:Y:S08]  /*f860*/  MUFU.EX2 R3, R3 ;  /* 0x0000000300037308 */ /* 0x000ff00000000800 */
[----:B------:R-:W-:Y:S01]  /*f870*/  MUFU.EX2 R217, R217 ;  /* 0x000000d900d97308 */ /* 0x000fe20000000800 */
[----:B------:R-:W-:-:S04]  /*f880*/  FADD.FTZ R199, R199, R198 ;  /* 0x000000c6c7c77221 */ /* 0x000fc80000010000 */
[----:B------:R-:W-:Y:S01]  /*f890*/  FADD.FTZ R199, R194, R199 ;  /* 0x000000c7c2c77221 */ /* 0x000fe20000010000 */
[--C-:B------:R-:W-:Y:S01]  /*f8a0*/  FFMA.FTZ R194, R180, UR43, -R182.reuse ;  /* 0x0000002bb4c27c23 */ /* 0x100fe200080108b6 */
[----:B------:R-:W-:Y:S01]  /*f8b0*/  FFMA.FTZ R180, R184, UR43, -R182 ;  /* 0x0000002bb8b47c23 */ /* 0x000fe200080108b6 */
[--C-:B------:R-:W-:Y:S01]  /*f8c0*/  FFMA.FTZ R187, R187, UR43, -R191.reuse ;  /* 0x0000002bbbbb7c23 */ /* 0x100fe200080108bf */
[--C-:B------:R-:W-:Y:S01]  /*f8d0*/  FFMA.FTZ R190, R190, UR43, -R191.reuse ;  /* 0x0000002bbebe7c23 */ /* 0x100fe200080108bf */
[----:B------:R-:W-:Y:S02]  /*f8e0*/  FFMA.FTZ R184, R193, UR43, -R191 ;  /* 0x0000002bc1b87c23 */ /* 0x000fe400080108bf */
[----:B------:R-:W-:Y:S08]  /*f8f0*/  MUFU.EX2 R194, R194 ;  /* 0x000000c200c27308 */ /* 0x000ff00000000800 */
[----:B------:R-:W-:Y:S08]  /*f900*/  MUFU.EX2 R180, R180 ;  /* 0x000000b400b47308 */ /* 0x000ff00000000800 */
[----:B------:R-:W-:Y:S08]  /*f910*/  MUFU.EX2 R187, R187 ;  /* 0x000000bb00bb7308 */ /* 0x000ff00000000800 */
[----:B------:R-:W-:Y:S01]  /*f920*/  MUFU.EX2 R190, R190 ;  /* 0x000000be00be7308 */ /* 0x000fe20000000800 */
[----:B------:R-:W-:-:S02]  /*f930*/  WARPGROUP.DEPBAR.LE gsb0, 0x0 ;  /* 0x00008000000079c5 */ /* 0x000fc40000010000 */
[----:B------:R-:W-:Y:S01]  /*f940*/  FFMA.FTZ R154, R220, UR43, -R182 ;  /* 0x0000002bdc9a7c23 */ /* 0x000fe200080108b6 */
[--C-:B------:R-:W-:Y:S01]  /*f950*/  FFMA.FTZ R155, R196, UR43, -R191.reuse ;  /* 0x0000002bc49b7c23 */ /* 0x100fe200080108bf */
[----:B------:R-:W-:-:S04]  /*f960*/  FFMA.FTZ R196, R230, UR43, -R191 ;  /* 0x0000002be6c47c23 */ /* 0x000fc800080108bf */
[----:B------:R-:W0:Y:S08]  /*f970*/  MUFU.EX2 R154, R154 ;  /* 0x0000009a009a7308 */ /* 0x000e300000000800 */
[----:B------:R-:W2:Y:S08]  /*f980*/  MUFU.EX2 R155, R155 ;  /* 0x0000009b009b7308 */ /* 0x000eb00000000800 */
[----:B------:R-:W4:Y:S01]  /*f990*/  MUFU.EX2 R196, R196 ;  /* 0x000000c400c47308 */ /* 0x000f220000000800 */
[----:B------:R-:W-:-:S02]  /*f9a0*/  VIADD R152, R158, 0x80 ;  /* 0x000000809e987836 */ /* 0x000fc40000000000 */
[----:B------:R-:W-:Y:S02]  /*f9b0*/  IMAD.MOV.U32 R153, RZ, RZ, 0x40000040 ;  /* 0x40000040ff997424 */ /* 0x000fe400078e00ff */
[----:B0-----:R-:W-:Y:S01]  /*f9c0*/  FADD.FTZ R198, R154, R195 ;  /* 0x000000c39ac67221 */ /* 0x001fe20000010000 */
[----:B------:R-:W-:Y:S02]  /*f9d0*/  R2UR UR6, R152 ;  /* 0x00000000980672ca */ /* 0x000fe400000e0000 */
[----:B------:R-:W-:Y:S01]  /*f9e0*/  R2UR UR7, R153 ;  /* 0x00000000990772ca */ /* 0x000fe200000e0000 */
[----:B--2---:R-:W-:Y:S01]  /*f9f0*/  FADD.FTZ R199, R155, R199 ;  /* 0x000000c79bc77221 */ /* 0x004fe20000010000 */
[----:B------:R-:W-:Y:S02]  /*fa00*/  F2FP.F16.F32.PACK_AB R152, R159, R154 ;  /* 0x0000009a9f98723e */ /* 0x000fe400000000ff */
[----:B------:R-:W-:Y:S02]  /*fa10*/  F2FP.F16.F32.PACK_AB R153, R197, R155 ;  /* 0x0000009bc599723e */ /* 0x000fe400000000ff */
[----:B------:R-:W-:-:S02]  /*fa20*/  F2FP.F16.F32.PACK_AB R154, R3, R216 ;  /* 0x000000d8039a723e */ /* 0x000fc400000000ff */
[----:B----4-:R-:W-:-:S04]  /*fa30*/  F2FP.F16.F32.PACK_AB R155, R196, R217 ;  /* 0x000000d9c49b723e */ /* 0x010fc800000000ff */
[----:B------:R-:W-:-:S06]  /*fa40*/  WARPGROUP.ARRIVE ;  /* 0x00000000000079c5 */ /* 0x000fcc0000000000 */
[----:B------:R-:W-:Y:S01]  /*fa50*/  HGMMA.64x256x16.F32 R24, R152, gdesc[UR4].tnspB, R24, gsb0 ;  /* 0x43e0000498187df0 */ /* 0x000fe20008000818 */
[--C-:B------:R-:W-:Y:S01]  /*fa60*/  FFMA.FTZ R195, R173, UR43, -R182.reuse ;  /* 0x0000002badc37c23 */ /* 0x100fe200080108b6 */
[----:B------:R-:W-:Y:S01]  /*fa70*/  FFMA.FTZ R173, R181, UR43, -R182 ;  /* 0x0000002bb5ad7c23 */ /* 0x000fe200080108b6 */
[--C-:B------:R-:W-:Y:S01]  /*fa80*/  FFMA.FTZ R181, R192, UR43, -R191.reuse ;  /* 0x0000002bc0b57c23 */ /* 0x100fe200080108bf */
[----:B------:R-:W-:Y:S08]  /*fa90*/  MUFU.EX2 R184, R184 ;  /* 0x000000b800b87308 */ /* 0x000ff00000000800 */
[----:B------:R-:W0:Y:S08]  /*faa0*/  MUFU.EX2 R195, R195 ;  /* 0x000000c300c37308 */ /* 0x000e300000000800 */
[----:B------:R-:W2:Y:S08]  /*fab0*/  MUFU.EX2 R173, R173 ;  /* 0x000000ad00ad7308 */ /* 0x000eb00000000800 */
[----:B------:R-:W4:Y:S01]  /*fac0*/  MUFU.EX2 R181, R181 ;  /* 0x000000b500b57308 */ /* 0x000f220000000800 */
[----:B------:R-:W-:Y:S01]  /*fad0*/  FADD.FTZ R198, R159, R198 ;  /* 0x000000c69fc67221 */ /* 0x000fe20000010000 */
[--C-:B------:R-:W-:Y:S01]  /*fae0*/  FFMA.FTZ R192, R156, UR43, -R182.reuse ;  /* 0x0000002b9cc07c23 */ /* 0x100fe200080108b6 */
[--C-:B------:R-:W-:Y:S01]  /*faf0*/  FFMA.FTZ R159, R161, UR43, -R182.reuse ;  /* 0x0000002ba19f7c23 */ /* 0x100fe200080108b6 */
[--C-:B------:R-:W-:Y:S01]  /*fb00*/  FFMA.FTZ R156, R157, UR43, -R182.reuse ;  /* 0x0000002b9d9c7c23 */ /* 0x100fe200080108b6 */
[--C-:B------:R-:W-:Y:S01]  /*fb10*/  FFMA.FTZ R161, R171, UR43, -R191.reuse ;  /* 0x0000002baba17c23 */ /* 0x100fe200080108bf */
[----:B------:R-:W-:Y:S01]  /*fb20*/  FFMA.FTZ R157, R160, UR43, -R182 ;  /* 0x0000002ba09d7c23 */ /* 0x000fe200080108b6 */
[--C-:B------:R-:W-:Y:S01]  /*fb30*/  FFMA.FTZ R171, R174, UR43, -R191.reuse ;  /* 0x0000002baeab7c23 */ /* 0x100fe200080108bf */
[--C-:B------:R-:W-:Y:S01]  /*fb40*/  FFMA.FTZ R160, R179, UR43, -R191.reuse ;  /* 0x0000002bb3a07c23 */ /* 0x100fe200080108bf */
[----:B------:R-:W-:Y:S01]  /*fb50*/  FFMA.FTZ R174, R175, UR43, -R191 ;  /* 0x0000002bafae7c23 */ /* 0x000fe200080108bf */
[----:B------:R-:W-:Y:S08]  /*fb60*/  MUFU.EX2 R192, R192 ;  /* 0x000000c000c07308 */ /* 0x000ff00000000800 */
[----:B------:R-:W5:Y:S08]  /*fb70*/  MUFU.EX2 R156, R156 ;  /* 0x0000009c009c7308 */ /* 0x000f700000000800 */
[----:B------:R-:W-:Y:S08]  /*fb80*/  MUFU.EX2 R157, R157 ;  /* 0x0000009d009d7308 */ /* 0x000ff00000000800 */
[----:B------:R-:W-:Y:S08]  /*fb90*/  MUFU.EX2 R159, R159 ;  /* 0x0000009f009f7308 */ /* 0x000ff00000000800 */
[----:B------:R-:W-:Y:S08]  /*fba0*/  MUFU.EX2 R160, R160 ;  /* 0x000000a000a07308 */ /* 0x000ff00000000800 */
[----:B------:R-:W1:Y:S08]  /*fbb0*/  MUFU.EX2 R161, R161 ;  /* 0x000000a100a17308 */ /* 0x000e700000000800 */
[----:B------:R-:W-:Y:S08]  /*fbc0*/  MUFU.EX2 R171, R171 ;  /* 0x000000ab00ab7308 */ /* 0x000ff00000000800 */
[----:B------:R-:W3:Y:S01]  /*fbd0*/  MUFU.EX2 R174, R174 ;  /* 0x000000ae00ae7308 */ /* 0x000ee20000000800 */
[----:B------:R-:W-:-:S02]  /*fbe0*/  WARPGROUP.DEPBAR.LE gsb0, 0x0 ;  /* 0x00008000000079c5 */ /* 0x000fc40000010000 */
[----:B------:R-:W-:Y:S01]  /*fbf0*/  VIADD R152, R158, 0x100 ;  /* 0x000001009e987836 */ /* 0x000fe20000000000 */
[----:B------:R-:W-:-:S04]  /*fc00*/  MOV R153, 0x40000040 ;  /* 0x4000004000997802 */ /* 0x000fc80000000f00 */
[----:B------:R-:W-:Y:S02]  /*fc10*/  R2UR UR6, R152 ;  /* 0x00000000980672ca */ /* 0x000fe400000e0000 */
[----:B------:R-:W-:Y:S02]  /*fc20*/  R2UR UR7, R153 ;  /* 0x00000000990772ca */ /* 0x000fe400000e0000 */
[----:B0-----:R-:W-:Y:S02]  /*fc30*/  F2FP.F16.F32.PACK_AB R152, R194, R195 ;  /* 0x000000c3c298723e */ /* 0x001fe400000000ff */
[----:B------:R-:W-:Y:S02]  /*fc40*/  F2FP.F16.F32.PACK_AB R153, R190, R187 ;  /* 0x000000bbbe99723e */ /* 0x000fe400000000ff */
[----:B--2---:R-:W-:Y:S02]  /*fc50*/  F2FP.F16.F32.PACK_AB R154, R180, R173 ;  /* 0x000000adb49a723e */ /* 0x004fe400000000ff */
[----:B----4-:R-:W-:-:S04]  /*fc60*/  F2FP.F16.F32.PACK_AB R155, R184, R181 ;  /* 0x000000b5b89b723e */ /* 0x010fc800000000ff */
[----:B------:R-:W-:-:S06]  /*fc70*/  WARPGROUP.ARRIVE ;  /* 0x00000000000079c5 */ /* 0x000fcc0000000000 */
[----:B------:R-:W-:Y:S01]  /*fc80*/  HGMMA.64x256x16.F32 R24, R152, gdesc[UR4].tnspB, R24, gsb0 ;  /* 0x43e0000498187df0 */ /* 0x000fe20008000818 */
[----:B------:R-:W-:Y:S01]  /*fc90*/  FADD.FTZ R216, R216, R198 ;  /* 0x000000c6d8d87221 */ /* 0x000fe20000010000 */
[--C-:B------:R-:W-:Y:S01]  /*fca0*/  FFMA.FTZ R162, R162, UR43, -R191.reuse ;  /* 0x0000002ba2a27c23 */ /* 0x100fe200080108bf */
[--C-:B------:R-:W-:Y:S01]  /*fcb0*/  FFMA.FTZ R163, R163, UR43, -R191.reuse ;  /* 0x0000002ba3a37c23 */ /* 0x100fe200080108bf */
[--C-:B------:R-:W-:Y:S01]  /*fcc0*/  FFMA.FTZ R166, R166, UR43, -R191.reuse ;  /* 0x0000002ba6a67c23 */ /* 0x100fe200080108bf */
[----:B------:R-:W-:Y:S01]  /*fcd0*/  FADD.FTZ R216, R3, R216 ;  /* 0x000000d803d87221 */ /* 0x000fe20000010000 */
[----:B------:R-:W-:Y:S01]  /*fce0*/  FFMA.FTZ R3, R167, UR43, -R191 ;  /* 0x0000002ba7037c23 */ /* 0x000fe200080108bf */
[----:B------:R-:W-:Y:S08]  /*fcf0*/  MUFU.EX2 R164, R164 ;  /* 0x000000a400a47308 */ /* 0x000ff00000000800 */
[----:B------:R-:W0:Y:S08]  /*fd00*/  MUFU.EX2 R165, R165 ;  /* 0x000000a500a57308 */ /* 0x000e300000000800 */
[----:B------:R-:W-:Y:S08]  /*fd10*/  MUFU.EX2 R168, R168 ;  /* 0x000000a800a87308 */ /* 0x000ff00000000800 */
[----:B------:R-:W-:Y:S08]  /*fd20*/  MUFU.EX2 R169, R169 ;  /* 0x000000a900a97308 */ /* 0x000ff00000000800 */
[----:B------:R-:W-:Y:S08]  /*fd30*/  MUFU.EX2 R3, R3 ;  /* 0x0000000300037308 */ /* 0x000ff00000000800 */
[----:B------:R-:W2:Y:S08]  /*fd40*/  MUFU.EX2 R162, R162 ;  /* 0x000000a200a27308 */ /* 0x000eb00000000800 */
[----:B------:R-:W-:Y:S08]  /*fd50*/  MUFU.EX2 R163, R163 ;  /* 0x000000a300a37308 */ /* 0x000ff00000000800 */
[----:B------:R-:W4:Y:S01]  /*fd60*/  MUFU.EX2 R166, R166 ;  /* 0x000000a600a67308 */ /* 0x000f220000000800 */
[----:B------:R-:W-:-:S02]  /*fd70*/  WARPGROUP.DEPBAR.LE gsb0, 0x0 ;  /* 0x00008000000079c5 */ /* 0x000fc40000010000 */
[----:B------:R-:W-:Y:S02]  /*fd80*/  VIADD R152, R158, 0x180 ;  /* 0x000001809e987836 */ /* 0x000fe40000000000 */
[----:B------:R-:W-:-:S03]  /*fd90*/  IMAD.MOV.U32 R153, RZ, RZ, 0x40000040 ;  /* 0x40000040ff997424 */ /* 0x000fc600078e00ff */
[----:B------:R-:W-:Y:S02]  /*fda0*/  R2UR UR6, R152 ;  /* 0x00000000980672ca */ /* 0x000fe400000e0000 */
[----:B------:R-:W-:Y:S02]  /*fdb0*/  R2UR UR7, R153 ;  /* 0x00000000990772ca */ /* 0x000fe400000e0000 */
[----:B-----5:R-:W-:Y:S02]  /*fdc0*/  F2FP.F16.F32.PACK_AB R152, R156, R192 ;  /* 0x000000c09c98723e */ /* 0x020fe400000000ff */
[----:B-1----:R-:W-:Y:S02]  /*fdd0*/  F2FP.F16.F32.PACK_AB R153, R161, R160 ;  /* 0x000000a0a199723e */ /* 0x002fe400000000ff */
[----:B------:R-:W-:Y:S02]  /*fde0*/  F2FP.F16.F32.PACK_AB R154, R159, R157 ;  /* 0x0000009d9f9a723e */ /* 0x000fe400000000ff */
[----:B---3--:R-:W-:-:S04]  /*fdf0*/  F2FP.F16.F32.PACK_AB R155, R174, R171 ;  /* 0x000000abae9b723e */ /* 0x008fc800000000ff */
[----:B------:R-:W-:-:S06]  /*fe00*/  WARPGROUP.ARRIVE ;  /* 0x00000000000079c5 */ /* 0x000fcc0000000000 */
[----:B------:R-:W-:Y:S01]  /*fe10*/  HGMMA.64x256x16.F32 R24, R152, gdesc[UR4].tnspB, R24, gsb0 ;  /* 0x43e0000498187df0 */ /* 0x000fe20008000818 */
[--C-:B------:R-:W-:Y:S01]  /*fe20*/  FFMA.FTZ R172, R172, UR43, -R182.reuse ;  /* 0x0000002bacac7c23 */ /* 0x100fe200080108b6 */
[--C-:B------:R-:W-:Y:S01]  /*fe30*/  FFMA.FTZ R185, R185, UR43, -R182.reuse ;  /* 0x0000002bb9b97c23 */ /* 0x100fe200080108b6 */
[--C-:B------:R-:W-:Y:S01]  /*fe40*/  FFMA.FTZ R188, R188, UR43, -R182.reuse ;  /* 0x0000002bbcbc7c23 */ /* 0x100fe200080108b6 */
[----:B------:R-:W-:Y:S01]  /*fe50*/  FFMA.FTZ R182, R189, UR43, -R182 ;  /* 0x0000002bbdb67c23 */ /* 0x000fe200080108b6 */
[--C-:B------:R-:W-:Y:S01]  /*fe60*/  FFMA.FTZ R170, R170, UR43, -R191.reuse ;  /* 0x0000002baaaa7c23 */ /* 0x100fe200080108bf */
[--C-:B------:R-:W-:Y:S01]  /*fe70*/  FFMA.FTZ R0, R0, UR43, -R191.reuse ;  /* 0x0000002b00007c23 */ /* 0x100fe200080108bf */
[--C-:B------:R-:W-:Y:S01]  /*fe80*/  FFMA.FTZ R183, R183, UR43, -R191.reuse ;  /* 0x0000002bb7b77c23 */ /* 0x100fe200080108bf */
[----:B------:R-:W-:Y:S01]  /*fe90*/  FFMA.FTZ R186, R186, UR43, -R191 ;  /* 0x0000002bbaba7c23 */ /* 0x000fe200080108bf */
[----:B------:R-:W1:Y:S08]  /*fea0*/  MUFU.EX2 R172, R172 ;  /* 0x000000ac00ac7308 */ /* 0x000e700000000800 */
[----:B------:R-:W-:Y:S08]  /*feb0*/  MUFU.EX2 R185, R185 ;  /* 0x000000b900b97308 */ /* 0x000ff00000000800 */
[----:B------:R-:W-:Y:S08]  /*fec0*/  MUFU.EX2 R188, R188 ;  /* 0x000000bc00bc7308 */ /* 0x000ff00000000800 */
[----:B------:R-:W-:Y:S08]  /*fed0*/  MUFU.EX2 R182, R182 ;  /* 0x000000b600b67308 */ /* 0x000ff00000000800 */
[----:B------:R-:W3:Y:S08]  /*fee0*/  MUFU.EX2 R170, R170 ;  /* 0x000000aa00aa7308 */ /* 0x000ef00000000800 */
[----:B------:R-:W5:Y:S08]  /*fef0*/  MUFU.EX2 R0, R0 ;  /* 0x0000000000007308 */ /* 0x000f700000000800 */
[----:B------:R-:W5:Y:S08]  /*ff00*/  MUFU.EX2 R183, R183 ;  /* 0x000000b700b77308 */ /* 0x000f700000000800 */
[----:B------:R-:W5:Y:S01]  /*ff10*/  MUFU.EX2 R186, R186 ;  /* 0x000000ba00ba7308 */ /* 0x000f620000000800 */
[----:B------:R-:W-:-:S02]  /*ff20*/  WARPGROUP.DEPBAR.LE gsb0, 0x0 ;  /* 0x00008000000079c5 */ /* 0x000fc40000010000 */
[----:B------:R-:W-:Y:S02]  /*ff30*/  VIADD R152, R158, 0x200 ;  /* 0x000002009e987836 */ /* 0x000fe40000000000 */
[----:B------:R-:W-:-:S03]  /*ff40*/  IMAD.MOV.U32 R153, RZ, RZ, 0x40000040 ;  /* 0x40000040ff997424 */ /* 0x000fc600078e00ff */
[----:B------:R-:W-:Y:S02]  /*ff50*/  R2UR UR6, R152 ;  /* 0x00000000980672ca */ /* 0x000fe400000e0000 */
[----:B------:R-:W-:Y:S02]  /*ff60*/  R2UR UR7, R153 ;  /* 0x00000000990772ca */ /* 0x000fe400000e0000 */
[----:B0-----:R-:W-:Y:S02]  /*ff70*/  F2FP.F16.F32.PACK_AB R152, R165, R164 ;  /* 0x000000a4a598723e */ /* 0x001fe400000000ff */
[----:B--2---:R-:W-:Y:S02]  /*ff80*/  F2FP.F16.F32.PACK_AB R153, R162, R3 ;  /* 0x00000003a299723e */ /* 0x004fe400000000ff */
[----:B------:R-:W-:Y:S02]  /*ff90*/  F2FP.F16.F32.PACK_AB R154, R169, R168 ;  /* 0x000000a8a99a723e */ /* 0x000fe400000000ff */
[----:B----4-:R-:W-:-:S04]  /*ffa0*/  F2FP.F16.F32.PACK_AB R155, R166, R163 ;  /* 0x000000a3a69b723e */ /* 0x010fc800000000ff */
[----:B------:R-:W-:-:S06]  /*ffb0*/  WARPGROUP.ARRIVE ;  /* 0x00000000000079c5 */ /* 0x000fcc0000000000 */
[----:B------:R-:W-:Y:S01]  /*ffc0*/  HGMMA.64x256x16.F32 R24, R152, gdesc[UR4].tnspB, R24, gsb0 ;  /* 0x43e0000498187df0 */ /* 0x000fe20008000818 */
[----:B------:R-:W-:-:S04]  /*ffd0*/  FADD.FTZ R199, R197, R199 ;  /* 0x000000c7c5c77221 */ /* 0x000fc80000010000 */
        /* <DEDUP_REMOVED lines=25> */
[----:B------:R-:W-:Y:S02]  /*10170*/  ISETP.GT.AND P2, PT, R210, R222, PT ;  /* 0x000000ded200720c */ /* 0x000fe40003f44270 */
[----:B------:R-:W-:Y:S01]  /*10180*/  FADD.FTZ R184, R166, R184 ;  /* 0x000000b8a6b87221 */ /* 0x000fe20000010000 */
[----:B------:R-:W-:Y:S02]  /*10190*/  @!P0 VIADD R211, R211, 0x32460 ;  /* 0x00032460d3d38836 */ /* 0x000fe40000000000 */
[----:B-1----:R-:W-:Y:S01]  /*101a0*/  FADD.FTZ R192, R172, R192 ;  /* 0x000000c0acc07221 */ /* 0x002fe20000010000 */
[----:B---3--:R-:W-:-:S03]  /*101b0*/  FADD.FTZ R184, R170, R184 ;  /* 0x000000b8aab87221 */ /* 0x008fc60000010000 */
[----:B------:R-:W-:Y:S01]  /*101c0*/  FADD.FTZ R192, R185, R192 ;  /* 0x000000c0b9c07221 */ /* 0x000fe20000010000 */
[----:B------:R-:W-:Y:S01]  /*101d0*/  @!P0 PRMT R211, RZ, 0x654, R211 ;  /* 0x00000654ffd38816 */ /* 0x000fe200000000d3 */
[----:B-----5:R-:W-:Y:S02]  /*101e0*/  FADD.FTZ R184, R0, R184 ;  /* 0x000000b800b87221 */ /* 0x020fe40000010000 */
[----:B------:R-:W-:Y:S02]  /*101f0*/  FADD.FTZ R192, R188, R192 ;  /* 0x000000c0bcc07221 */ /* 0x000fe40000010000 */
[----:B------:R-:W-:Y:S01]  /*10200*/  FADD.FTZ R184, R183, R184 ;  /* 0x000000b8b7b87221 */ /* 0x000fe20000010000 */
[----:B------:R-:W-:Y:S02]  /*10210*/  VIADD R210, R210, 0xffffffff ;  /* 0xffffffffd2d27836 */ /* 0x000fe40000000000 */
[----:B------:R-:W-:Y:S02]  /*10220*/  IMAD.MOV.U32 R216, RZ, RZ, R178 ;  /* 0x000000ffffd87224 */ /* 0x000fe400078e00b2 */
[----:B------:R-:W-:Y:S01]  /*10230*/  FADD.FTZ R3, R186, R184 ;  /* 0x000000b8ba037221 */ /* 0x000fe20000010000 */
[----:B------:R-:W-:Y:S01]  /*10240*/  IMAD.MOV.U32 R217, RZ, RZ, R176 ;  /* 0x000000ffffd97224 */ /* 0x000fe200078e00b0 */
[----:B------:R-:W-:-:S02]  /*10250*/  WARPGROUP.DEPBAR.LE gsb0, 0x0 ;  /* 0x00008000000079c5 */ /* 0x000fc40000010000 */
[----:B------:R-:W-:Y:S02]  /*10260*/  VIADD R152, R158, 0x280 ;  /* 0x000002809e987836 */ /* 0x000fe40000000000 */
[----:B------:R-:W-:-:S03]  /*10270*/  IMAD.MOV.U32 R153, RZ, RZ, 0x40000040 ;  /* 0x40000040ff997424 */ /* 0x000fc600078e00ff */
[----:B------:R-:W-:Y:S02]  /*10280*/  R2UR UR6, R152 ;  /* 0x00000000980672ca */ /* 0x000fe400000e0000 */
[----:B------:R-:W-:Y:S02]  /*10290*/  R2UR UR7, R153 ;  /* 0x00000000990772ca */ /* 0x000fe400000e0000 */
[----:B------:R-:W-:Y:S02]  /*102a0*/  F2FP.F16.F32.PACK_AB R152, R185, R172 ;  /* 0x000000acb998723e */ /* 0x000fe400000000ff */
[----:B------:R-:W-:Y:S02]  /*102b0*/  F2FP.F16.F32.PACK_AB R153, R0, R170 ;  /* 0x000000aa0099723e */ /* 0x000fe400000000ff */
[----:B------:R-:W-:Y:S02]  /*102c0*/  F2FP.F16.F32.PACK_AB R154, R182, R188 ;  /* 0x000000bcb69a723e */ /* 0x000fe400000000ff */
[----:B------:R-:W-:-:S04]  /*102d0*/  F2FP.F16.F32.PACK_AB R155, R186, R183 ;  /* 0x000000b7ba9b723e */ /* 0x000fc800000000ff */
[----:B------:R-:W-:-:S06]  /*102e0*/  WARPGROUP.ARRIVE ;  /* 0x00000000000079c5 */ /* 0x000fcc0000000000 */
[----:B------:R-:W-:Y:S01]  /*102f0*/  HGMMA.64x256x16.F32 R24, R152, gdesc[UR4].tnspB, R24, gsb0 ;  /* 0x43e0000498187df0 */ /* 0x000fe20008000818 */
[----:B------:R-:W-:Y:S02]  /*10300*/  FADD.FTZ R0, R182, R192 ;  /* 0x000000c0b6007221 */ /* 0x000fe40000010000 */
[----:B------:R-:W-:Y:S02]  /*10310*/  WARPGROUP.DEPBAR.LE gsb0, 0x0 ;  /* 0x00008000000079c5 */ /* 0x000fe40000010000 */
[----:B------:R1:W-:Y:S01]  /*10320*/  @!P0 SYNCS.ARRIVE.TRANS64.RED.A1T0 RZ, [R211+URZ], RZ ;  /* 0x000000ffd3ff89a7 */ /* 0x0003e2000810043f */
[----:B------:R-:W-:Y:S05]  /*10330*/  @P2 BRA `(.L_x_14777) ;  /* 0xffffffc800a02947 */ /* 0x000fea000383ffff */
.L_x_14767:
[----:B------:R-:W2:Y:S02]  /*10340*/  LDL R152, [R1+0x60] ;  /* 0x0000600001987983 */ /* 0x000ea40000100800 */
[----:B--2---:R-:W-:-:S13]  /*10350*/  ISETP.GE.AND P2, PT, R210, R152, PT ;  /* 0x00000098d200720c */ /* 0x004fda0003f46270 */
[----:B------:R-:W-:Y:S05]  /*10360*/  @!P2 BRA `(.L_x_14778) ;  /* 0x0000002c00bca947 */ /* 0x000fea0003800000 */
[----:B------:R-:W-:Y:S01]  /*10370*/  MOV R216, R178 ;  /* 0x000000b200d87202 */ /* 0x000fe20000000f00 */
[----:B------:R-:W-:-:S07]  /*10380*/  IMAD.MOV.U32 R217, RZ, RZ, R176 ;  /* 0x000000ffffd97224 */ /* 0x000fce00078e00b0 */
.L_x_14788:
[----:B------:R-:W-:Y:S01]  /*10390*/  VIADD R2, R2, 0x1 ;  /* 0x0000000102027836 */ /* 0x000fe20000000000 */
[----:B------:R-:W-:Y:S05]  /*103a0*/  YIELD ;  /* 0x0000000000007946 */ /* 0x000fea0003800000 */
[----:B------:R-:W-:-:S04]  /*103b0*/  ISETP.NE.AND P2, PT, R2, 0x2, PT ;  /* 0x000000020200780c */ /* 0x000fc80003f45270 */
[----:B------:R-:W-:Y:S02]  /*103c0*/  SEL R152, RZ, 0x1, P2 ;  /* 0x00000001ff987807 */ /* 0x000fe40001000000 */
[----:B------:R-:W-:Y:S02]  /*103d0*/  SEL R2, R2, RZ, P2 ;  /* 0x000000ff02027207 */ /* 0x000fe40001000000 */
[----:B------:R-:W-:Y:S01]  /*103e0*/  LOP3.LUT R23, R23, R152, RZ, 0x3c, !PT ;  /* 0x0000009817177212 */ /* 0x000fe200078e3cff */
[----:B--2--5:R-:W-:Y:S06]  /*103f0*/  @!P1 BRA `(.L_x_14779) ;  /* 0x0000000000049947 */ /* 0x024fec0003800000 */
[----:B------:R-:W-:Y:S01]  /*10400*/  BPT.TRAP 0x1 ;  /* 0x000000040000795c */ /* 0x000fe20000300000 */
.L_x_14779:
[----:B-1----:R-:W-:Y:S01]  /*10410*/  IMAD R211, R2, 0x8, R19 ;  /* 0x0000000802d37824 */ /* 0x002fe200078e0213 */
[----:B------:R-:W-:-:S04]  /*10420*/  SHF.L.U32 R218, R23, 0x1f, RZ ;  /* 0x0000001f17da7819 */ /* 0x000fc800000006ff */
[----:B------:R1:W2:Y:S01]  /*10430*/  SYNCS.PHASECHK.TRANS64.TRYWAIT P2, [R211+URZ+0x32430], R218 ;  /* 0x032430dad30075a7 */ /* 0x0002a2000804017f */
[----:B------:R-:W-:Y:S05]  /*10440*/  @!P1 BRA `(.L_x_14780) ;  /* 0x0000000000049947 */ /* 0x000fea0003800000 */
[----:B------:R-:W-:Y:S01]  /*10450*/  BPT.TRAP 0x1 ;  /* 0x000000040000795c */ /* 0x000fe20000300000 */
.L_x_14780:
[----:B------:R-:W3:Y:S01]  /*10460*/  LDL R152, [R1+0x4c] ;  /* 0x00004c0001987983 */ /* 0x000ee20000100800 */
[----:B------:R-:W-:Y:S02]  /*10470*/  IMAD.MOV.U32 R157, RZ, RZ, 0x40000040 ;  /* 0x40000040ff9d7424 */ /* 0x000fe400078e00ff */
[----:B---3--:R-:W-:Y:S01]  /*10480*/  IMAD R156, R2, 0x300, R152 ;  /* 0x00000300029c7824 */ /* 0x008fe200078e0298 */
[----:B--2---:R-:W-:Y:S06]  /*10490*/  @P2 BRA `(.L_x_14781) ;  /* 0x0000000000082947 */ /* 0x004fec0003800000 */
[----:B------:R-:W2:Y:S02]  /*104a0*/  SYNCS.PHASECHK.TRANS64.TRYWAIT P2, [R211+URZ+0x32430], R218 ;  /* 0x032430dad30075a7 */ /* 0x000ea4000804017f */
[----:B--2---:R-:W-:Y:S05]  /*104b0*/  @!P2 BRA `(.L_x_14782) ;  /* 0x0000013400f0a947 */ /* 0x004fea0003800000 */
.L_x_14781:
        /* <DEDUP_REMOVED lines=40> */
.L_x_14783:
[----:B------:R0:W3:Y:S01]  /*10740*/  SYNCS.PHASECHK.TRANS64.TRYWAIT P2, [R211+URZ+0x32450], R218 ;  /* 0x032450dad30075a7 */ /* 0x0000e2000804017f */
[----:B------:R-:W-:Y:S05]  /*10750*/  @!P1 BRA `(.L_x_14784) ;  /* 0x0000000000049947 */ /* 0x000fea0003800000 */
[----:B------:R-:W-:Y:S01]  /*10760*/  BPT.TRAP 0x1 ;  /* 0x000000040000795c */ /* 0x000fe20000300000 */
.L_x_14784:
[----:B------:R-:W-:Y:S04]  /*10770*/  BSSY B0, `(.L_x_14785) ;  /* 0x0000004000007945 */ /* 0x000fe80003800000 */
[----:B---3--:R-:W-:Y:S05]  /*10780*/  @P2 BRA `(.L_x_14786) ;  /* 0x0000000000082947 */ /* 0x008fea0003800000 */
[----:B------:R-:W3:Y:S02]  /*10790*/  SYNCS.PHASECHK.TRANS64.TRYWAIT P2, [R211+URZ+0x32450], R218 ;  /* 0x032450dad30075a7 */ /* 0x000ee4000804017f */
[----:B---3--:R-:W-:Y:S05]  /*107a0*/  @!P2 BRA `(.L_x_14787) ;  /* 0x000001340048a947 */ /* 0x008fea0003800000 */
.L_x_14786:
[----:B------:R-:W-:Y:S05]  /*107b0*/  BSYNC B0 ;  /* 0x0000000000007941 */ /* 0x000fea0003800000 */
.L_x_14785:
[----:B------:R-:W-:Y:S05]  /*107c0*/  WARPSYNC.ALL ;  /* 0x0000000000007948 */ /* 0x000fea0003800000 */
[----:B0123--:R-:W-:Y:S01]  /*107d0*/  MOV R218, 0xc00 ;  /* 0x00000c0000da7802 */ /* 0x00ffe20000000f00 */
[----:B------:R-:W-:Y:S01]  /*107e0*/  IMAD.MOV.U32 R219, RZ, RZ, 0x40000040 ;  /* 0x40000040ffdb7424 */ /* 0x000fe200078e00ff */
[----:B------:R-:W-:Y:S01]  /*107f0*/  R2UR UR4, R4 ;  /* 0x00000000040472ca */ /* 0x000fe200000e0000 */
[----:B------:R-:W-:Y:S01]  /*10800*/  WARPGROUP.ARRIVE ;  /* 0x00000000000079c5 */ /* 0x000fe20000000000 */
[----:B------:R-:W-:Y:S01]  /*10810*/  R2UR UR5, R5 ;  /* 0x00000000050572ca */ /* 0x000fe200000e0000 */
[----:B------:R-:W-:Y:S01]  /*10820*/  IMAD R218, R2, R218, UR39 ;  /* 0x0000002702da7e24 */ /* 0x000fe2000f8e02da */
[----:B------:R-:W-:Y:S01]  /*10830*/  R2UR UR7, R219 ;  /* 0x00000000db0772ca */ /* 0x000fe200000e0000 */
[----:B------:R-:W-:Y:S01]  /*10840*/  IMAD.MOV.U32 R221, RZ, RZ, 0x40000040 ;  /* 0x40000040ffdd7424 */ /* 0x000fe200078e00ff */
[----:B------:R0:W-:Y:S01]  /*10850*/  STL [R1+0x1b0], R22 ;  /* 0x0001b01601007387 */ /* 0x0001e20000100800 */
[C---:B------:R-:W-:Y:S01]  /*10860*/  VIADD R220, R218.reuse, 0x2 ;  /* 0x00000002dadc7836 */ /* 0x040fe20000000000 */
[----:B------:R-:W-:Y:S01]  /*10870*/  R2UR UR6, R218 ;  /* 0x00000000da0672ca */ /* 0x000fe200000e0000 */
[----:B------:R-:W-:Y:S01]  /*10880*/  IMAD.MOV.U32 R219, RZ, RZ, 0x40000040 ;  /* 0x40000040ffdb7424 */ /* 0x000fe200078e00ff */
[----:B------:R-:W-:Y:S01]  /*10890*/  UMOV UR43, UR48 ;  /* 0x00000030002b7c82 */ /* 0x000fe20008000000 */
[----:B------:R-:W-:Y:S04]  /*108a0*/  STL [R1+0x1ac], R19 ;  /* 0x0001ac1301007387 */ /* 0x000fe80000100800 */
[----:B------:R1:W-:Y:S04]  /*108b0*/  STL [R1+0x1a8], R18 ;  /* 0x0001a81201007387 */ /* 0x0003e80000100800 */
[----:B------:R-:W-:Y:S02]  /*108c0*/  STL [R1+0x1a4], R17 ;  /* 0x0001a41101007387 */ /* 0x000fe40000100800 */
[----:B------:R-:W-:Y:S01]  /*108d0*/  HGMMA.64x96x16.F32 R152, gdesc[UR4], R152, gsb0 ;  /* 0x01600000049879f0 */ /* 0x000fe20008000898 */
[----:B------:R-:W-:Y:S01]  /*108e0*/  R2UR UR6, R220 ;  /* 0x00000000dc0672ca */ /* 0x000fe200000e0000 */
[----:B------:R-:W-:Y:S01]  /*108f0*/  VIADD R220, R218, 0x4 ;  /* 0x00000004dadc7836 */ /* 0x000fe20000000000 */
[----:B------:R-:W-:Y:S01]  /*10900*/  R2UR UR7, R221 ;  /* 0x00000000dd0772ca */ /* 0x000fe200000e0000 */
[----:B------:R-:W-:Y:S01]  /*10910*/  IMAD.MOV.U32 R221, RZ, RZ, 0x40000040 ;  /* 0x40000040ffdd7424 */ /* 0x000fe200078e00ff */
[----:B------:R-:W-:Y:S01]  /*10920*/  R2UR UR4, R236 ;  /* 0x00000000ec0472ca */ /* 0x000fe200000e0000 */
[----:B------:R-:W-:Y:S01]  /*10930*/  STL [R1+0x1a0], R16 ;  /* 0x0001a01001007387 */ /* 0x000fe20000100800 */
[----:B------:R-:W-:Y:S01]  /*10940*/  R2UR UR5, R237 ;  /* 0x00000000ed0572ca */ /* 0x000fe200000e0000 */
[----:B------:R-:W-:-:S02]  /*10950*/  WARPGROUP.DEPBAR.LE gsb0, 0x0 ;  /* 0x00008000000079c5 */ /* 0x000fc40000010000 */
[----:B------:R-:W-:-:S10]  /*10960*/  WARPGROUP.ARRIVE ;  /* 0x00000000000079c5 */ /* 0x000fd40000000000 */
[----:B------:R-:W-:Y:S01]  /*10970*/  HGMMA.64x96x16.F32 R152, gdesc[UR4], R152, gsb0 ;  /* 0x01600000049879f0 */ /* 0x000fe20008000898 */
        /* <DEDUP_REMOVED lines=20> */
[----:B------:R-:W-:Y:S02]  /*10ac0*/  R2UR UR7, R221 ;  /* 0x00000000dd0772ca */ /* 0x000fe400000e0000 */
[----:B------:R-:W-:Y:S02]  /*10ad0*/  R2UR UR4, R226 ;  /* 0x00000000e20472ca */ /* 0x000fe400000e0000 */
[----:B------:R-:W-:Y:S02]  /*10ae0*/  R2UR UR5, R227 ;  /* 0x00000000e30572ca */ /* 0x000fe400000e0000 */
[----:B------:R-:W-:Y:S01]  /*10af0*/  MOV R221, 0x40000040 ;  /* 0x4000004000dd7802 */ /* 0x000fe20000000f00 */
[----:B------:R-:W-:-:S02]  /*10b00*/  WARPGROUP.DEPBAR.LE gsb0, 0x0 ;  /* 0x00008000000079c5 */ /* 0x000fc40000010000 */
[----:B------:R-:W-:-:S08]  /*10b10*/  WARPGROUP.ARRIVE ;  /* 0x00000000000079c5 */ /* 0x000fd00000000000 */
        /* <DEDUP_REMOVED lines=46> */
[----:B------:R-:W-:Y:S02]  /*10e00*/  R2UR UR6, R220 ;  /* 0x00000000dc0672ca */ /* 0x000fe400000e0000 */
[----:B------:R-:W-:Y:S01]  /*10e10*/  R2UR UR7, R221 ;  /* 0x00000000dd0772ca */ /* 0x000fe200000e0000 */
[----:B------:R-:W-:Y:S01]  /*10e20*/  IMAD.MOV.U32 R221, RZ, RZ, 0x40000040 ;  /* 0x40000040ffdd7424 */ /* 0x000fe200078e00ff */
[----:B------:R-:W-:Y:S02]  /*10e30*/  R2UR UR4, R20 ;  /* 0x00000000140472ca */ /* 0x000fe400000e0000 */
[----:B------:R-:W-:Y:S02]  /*10e40*/  R2UR UR5, R21 ;  /* 0x00000000150572ca */ /* 0x000fe400000e0000 */
[----:B------:R-:W-:Y:S01]  /*10e50*/  IADD3 R220, R218, 0x606, RZ ;  /* 0x00000606dadc7810 */ /* 0x000fe20007ffe0ff */
        /* <DEDUP_REMOVED lines=90> */
[----:B------:R-:W-:-:S02]  /*11400*/  FMUL.FTZ R191, R191, UR50 ;  /* 0x00000032bfbf7c20 */ /* 0x000fc40008410000 */
        /* <DEDUP_REMOVED lines=38> */
[----:B0-----:R-:W-:Y:S01]  /*11670*/  MUFU.TANH R22, R154 ;  /* 0x0000009a00167308 */ /* 0x001fe20000002400 */
[----:B---3--:R-:W-:-:S07]  /*11680*/  FMNMX.FTZ R169, R193, R169, !PT ;  /* 0x000000a9c1a97209 */ /* 0x008fce0007810000 */
[----:B------:R-:W0:Y:S01]  /*11690*/  MUFU.TANH R181, R158 ;  /* 0x0000009e00b57308 */ /* 0x000e220000002400 */
[----:B----4-:R-:W-:-:S05]  /*116a0*/  FMNMX.FTZ R169, R192, R169, !PT ;  /* 0x000000a9c0a97209 */ /* 0x010fca0007810000 */
[----:B------:R-:W2:Y:S02]  /*116b0*/  SHFL.BFLY PT, R176, R169, 0x2, 0x1f ;  /* 0x0c401f00a9b07f89 */ /* 0x000ea400000e0000 */
[----:B------:R3:W-:Y:S08]  /*116c0*/  MUFU.TANH R197, R170 ;  /* 0x000000aa00c57308 */ /* 0x0007f00000002400 */
[----:B-1----:R1:W-:Y:S01]  /*116d0*/  MUFU.TANH R18, R162 ;  /* 0x000000a200127308 */ /* 0x0023e20000002400 */
[----:B---3--:R-:W-:-:S07]  /*116e0*/  IMAD.MOV.U32 R170, RZ, RZ, R180 ;  /* 0x000000ffffaa7224 */ /* 0x008fce00078e00b4 */
[----:B------:R-:W-:Y:S01]  /*116f0*/  MUFU.TANH R19, R155 ;  /* 0x0000009b00137308 */ /* 0x000fe20000002400 */
[----:B--2---:R-:W-:-:S07]  /*11700*/  FMNMX.FTZ R176, R169, R176, !PT ;  /* 0x000000b0a9b07209 */ /* 0x004fce0007810000 */
[----:B------:R-:W2:Y:S01]  /*11710*/  MUFU.TANH R184, R159 ;  /* 0x0000009f00b87308 */ /* 0x000ea20000002400 */
[----:B------:R-:W3:Y:S07]  /*11720*/  SHFL.BFLY PT, R154, R176, 0x1, 0x1f ;  /* 0x0c201f00b09a7f89 */ /* 0x000eee00000e0000 */
[----:B------:R4:W-:Y:S08]  /*11730*/  MUFU.TANH R17, R163 ;  /* 0x000000a300117308 */ /* 0x0009f00000002400 */
[----:B------:R-:W2:Y:S08]  /*11740*/  MUFU.TANH R196, R167 ;  /* 0x000000a700c47308 */ /* 0x000eb00000002400 */
[----:B------:R2:W-:Y:S01]  /*11750*/  MUFU.TANH R16, R166 ;  /* 0x000000a600107308 */ /* 0x0005e20000002400 */
[----:B---3--:R-:W-:-:S05]  /*11760*/  FMNMX.FTZ R176, R176, R154, !PT ;  /* 0x0000009ab0b07209 */ /* 0x008fca0007810000 */
[C---:B------:R-:W-:Y:S01]  /*11770*/  FADD.FTZ R169, -R176.reuse, R217 ;  /* 0x000000d9b0a97221 */ /* 0x040fe20000010100 */
[----:B------:R-:W-:Y:S01]  /*11780*/  FMUL.FTZ R180, R176, UR43 ;  /* 0x0000002bb0b47c20 */ /* 0x000fe20008410000 */
[----:B------:R-:W-:Y:S01]  /*11790*/  MOV R217, R177 ;  /* 0x000000b100d97202 */ /* 0x000fe20000000f00 */
[----:B------:R-:W3:Y:S01]  /*117a0*/  MUFU.TANH R171, R171 ;  /* 0x000000ab00ab7308 */ /* 0x000ee20000002400 */
[----:B------:R-:W-:Y:S01]  /*117b0*/  FMUL.FTZ R169, R169, UR43 ;  /* 0x0000002ba9a97c20 */ /* 0x000fe20008410000 */
[--C-:B------:R-:W-:Y:S01]  /*117c0*/  FFMA.FTZ R177, R230, UR43, -R180.reuse ;  /* 0x0000002be6b17c23 */ /* 0x100fe200080108b4 */
[--C-:B------:R-:W-:Y:S01]  /*117d0*/  FFMA.FTZ R158, R220, UR43, -R180.reuse ;  /* 0x0000002bdc9e7c23 */ /* 0x100fe200080108b4 */
[----:B0-----:R-:W-:Y:S02]  /*117e0*/  IMAD.MOV.U32 R220, RZ, RZ, R181 ;  /* 0x000000ffffdc7224 */ /* 0x001fe400078e00b5 */
[--C-:B-1----:R-:W-:Y:S01]  /*117f0*/  FFMA.FTZ R162, R152, UR43, -R180.reuse ;  /* 0x0000002b98a27c23 */ /* 0x102fe200080108b4 */
[--C-:B------:R-:W-:Y:S01]  /*11800*/  FFMA.FTZ R181, R156, UR43, -R180.reuse ;  /* 0x0000002b9cb57c23 */ /* 0x100fe200080108b4 */
[--C-:B----4-:R-:W-:Y:S01]  /*11810*/  FFMA.FTZ R163, R153, UR43, -R180.reuse ;  /* 0x0000002b99a37c23 */ /* 0x110fe200080108b4 */
[----:B------:R0:W-:Y:S01]  /*11820*/  MUFU.EX2 R156, R169 ;  /* 0x000000a9009c7308 */ /* 0x0001e20000000800 */
[----:B------:R-:W-:Y:S01]  /*11830*/  FFMA.FTZ R188, R221, UR43, -R180 ;  /* 0x0000002bddbc7c23 */ /* 0x000fe200080108b4 */
[----:B--2---:R-:W-:-:S02]  /*11840*/  IMAD.MOV.U32 R221, RZ, RZ, R184 ;  /* 0x000000ffffdd7224 */ /* 0x004fc400078e00b8 */
[--C-:B------:R-:W-:Y:S01]  /*11850*/  FFMA.FTZ R189, R229, UR43, -R180.reuse ;  /* 0x0000002be5bd7c23 */ /* 0x100fe200080108b4 */
[--C-:B------:R-:W-:Y:S01]  /*11860*/  FFMA.FTZ R166, R160, UR43, -R180.reuse ;  /* 0x0000002ba0a67c23 */ /* 0x100fe200080108b4 */
[----:B------:R-:W-:Y:S01]  /*11870*/  FMUL.FTZ R160, R175, UR50 ;  /* 0x00000032afa07c20 */ /* 0x000fe20008410000 */
[--C-:B------:R-:W-:Y:S01]  /*11880*/  FFMA.FTZ R155, R222, UR43, -R180.reuse ;  /* 0x0000002bde9b7c23 */ /* 0x100fe200080108b4 */
[----:B------:R-:W-:Y:S01]  /*11890*/  FFMA.FTZ R154, R223, UR43, -R180 ;  /* 0x0000002bdf9a7c23 */ /* 0x000fe200080108b4 */
[----:B------:R-:W1:Y:S01]  /*118a0*/  MUFU.EX2 R152, R177 ;  /* 0x000000b100987308 */ /* 0x000e620000000800 */
[----:B------:R-:W-:Y:S02]  /*118b0*/  IMAD.MOV.U32 R222, RZ, RZ, R196 ;  /* 0x000000ffffde7224 */ /* 0x000fe400078e00c4 */
[----:B------:R-:W-:Y:S01]  /*118c0*/  FMUL.FTZ R196, R179, UR50 ;  /* 0x00000032b3c47c20 */ /* 0x000fe20008410000 */
[----:B------:R-:W-:Y:S02]  /*118d0*/  IMAD.MOV.U32 R223, RZ, RZ, R197 ;  /* 0x000000ffffdf7224 */ /* 0x000fe400078e00c5 */
[----:B------:R-:W-:Y:S01]  /*118e0*/  FMUL.FTZ R197, R178, UR50 ;  /* 0x00000032b2c57c20 */ /* 0x000fe20008410000 */
[----:B---3--:R-:W-:-:S02]  /*118f0*/  IMAD.MOV.U32 R229, RZ, RZ, R171 ;  /* 0x000000ffffe57224 */ /* 0x008fc400078e00ab */
[--C-:B------:R-:W-:Y:S01]  /*11900*/  FFMA.FTZ R185, R219, UR43, -R180.reuse ;  /* 0x0000002bdbb97c23 */ /* 0x100fe200080108b4 */
[--C-:B------:R-:W-:Y:S01]  /*11910*/  FFMA.FTZ R159, R218, UR43, -R180.reuse ;  /* 0x0000002bda9f7c23 */ /* 0x100fe200080108b4 */
[----:B------:R-:W2:Y:S01]  /*11920*/  MUFU.TANH R174, R174 ;  /* 0x000000ae00ae7308 */ /* 0x000ea20000002400 */
[--C-:B------:R-:W-:Y:S01]  /*11930*/  FFMA.FTZ R184, R157, UR43, -R180.reuse ;  /* 0x0000002b9db87c23 */ /* 0x100fe200080108b4 */
[--C-:B------:R-:W-:Y:S01]  /*11940*/  FFMA.FTZ R167, R161, UR43, -R180.reuse ;  /* 0x0000002ba1a77c23 */ /* 0x100fe200080108b4 */
[--C-:B------:R-:W-:Y:S01]  /*11950*/  FFMA.FTZ R164, R164, UR43, -R180.reuse ;  /* 0x0000002ba4a47c23 */ /* 0x100fe200080108b4 */
[--C-:B------:R-:W-:Y:S01]  /*11960*/  FFMA.FTZ R165, R165, UR43, -R180.reuse ;  /* 0x0000002ba5a57c23 */ /* 0x100fe200080108b4 */
[--C-:B------:R-:W-:Y:S01]  /*11970*/  FFMA.FTZ R168, R168, UR43, -R180.reuse ;  /* 0x0000002ba8a87c23 */ /* 0x100fe200080108b4 */
[--C-:B0-----:R-:W-:Y:S01]  /*11980*/  FFMA.FTZ R169, R217, UR43, -R180.reuse ;  /* 0x0000002bd9a97c23 */ /* 0x101fe200080108b4 */
[----:B------:R-:W-:Y:S01]  /*11990*/  FFMA.FTZ R170, R170, UR43, -R180 ;  /* 0x0000002baaaa7c23 */ /* 0x000fe200080108b4 */
[----:B------:R-:W0:Y:S01]  /*119a0*/  MUFU.EX2 R189, R189 ;  /* 0x000000bd00bd7308 */ /* 0x000e220000000800 */
[----:B-1----:R-:W-:Y:S01]  /*119b0*/  FFMA.FTZ R153, R156, R0, R152 ;  /* 0x000000009c997223 */ /* 0x002fe20000010098 */
[----:B------:R-:W-:Y:S01]  /*119c0*/  FMNMX.FTZ R0, R22, R216, !PT ;  /* 0x000000d816007209 */ /* 0x000fe20007810000 */
[--C-:B------:R-:W-:Y:S01]  /*119d0*/  FFMA.FTZ R171, R231, UR43, -R180.reuse ;  /* 0x0000002be7ab7c23 */ /* 0x100fe200080108b4 */
[--C-:B------:R-:W-:Y:S01]  /*119e0*/  FFMA.FTZ R172, R172, UR43, -R180.reuse ;  /* 0x0000002bacac7c23 */ /* 0x100fe200080108b4 */
[----:B------:R-:W-:Y:S01]  /*119f0*/  FFMA.FTZ R173, R173, UR43, -R180 ;  /* 0x0000002badad7c23 */ /* 0x000fe200080108b4 */
[----:B------:R-:W-:Y:S01]  /*11a00*/  FMNMX.FTZ R0, R19, R0, !PT ;  /* 0x0000000013007209 */ /* 0x000fe20007810000 */
[----:B------:R-:W-:Y:S01]  /*11a10*/  FMUL.FTZ R217, R186, UR50 ;  /* 0x00000032bad97c20 */ /* 0x000fe20008410000 */
[----:B------:R-:W1:Y:S01]  /*11a20*/  MUFU.TANH R160, R160 ;  /* 0x000000a000a07308 */ /* 0x000e620000002400 */
[----:B--2---:R-:W-:Y:S01]  /*11a30*/  IMAD.MOV.U32 R230, RZ, RZ, R174 ;  /* 0x000000ffffe67224 */ /* 0x004fe200078e00ae */
[----:B------:R-:W-:Y:S01]  /*11a40*/  FMNMX.FTZ R0, R220, R0, !PT ;  /* 0x00000000dc007209 */ /* 0x000fe20007810000 */
[--C-:B------:R-:W-:Y:S01]  /*11a50*/  FFMA.FTZ R174, R193, UR43, -R180.reuse ;  /* 0x0000002bc1ae7c23 */ /* 0x100fe200080108b4 */
[----:B------:R-:W-:Y:S01]  /*11a60*/  FFMA.FTZ R180, R192, UR43, -R180 ;  /* 0x0000002bc0b47c23 */ /* 0x000fe200080108b4 */
[----:B------:R-:W-:Y:S01]  /*11a70*/  FMUL.FTZ R192, R182, UR50 ;  /* 0x00000032b6c07c20 */ /* 0x000fe20008410000 */
[----:B------:R-:W-:Y:S01]  /*11a80*/  FMNMX.FTZ R0, R221, R0, !PT ;  /* 0x00000000dd007209 */ /* 0x000fe20007810000 */
[----:B------:R-:W-:Y:S01]  /*11a90*/  FMUL.FTZ R193, R187, UR50 ;  /* 0x00000032bbc17c20 */ /* 0x000fe20008410000 */
[----:B------:R-:W2:Y:S01]  /*11aa0*/  MUFU.TANH R197, R197 ;  /* 0x000000c500c57308 */ /* 0x000ea20000002400 */
[C---:B0-----:R-:W-:Y:S01]  /*11ab0*/  FADD.FTZ R153, R189.reuse, R153 ;  /* 0x00000099bd997221 */ /* 0x041fe20000010000 */
[----:B------:R-:W-:Y:S01]  /*11ac0*/  FMNMX.FTZ R0, R18, R0, !PT ;  /* 0x0000000012007209 */ /* 0x000fe20007810000 */
[----:B------:R-:W-:Y:S01]  /*11ad0*/  FMUL.FTZ R175, R194, UR50 ;  /* 0x00000032c2af7c20 */ /* 0x000fe20008410000 */
[----:B------:R-:W-:Y:S01]  /*11ae0*/  F2FP.F16.F32.PACK_AB R152, R189, R152 ;  /* 0x00000098bd98723e */ /* 0x000fe200000000ff */
[----:B------:R-:W-:Y:S01]  /*11af0*/  FMUL.FTZ R189, R183, UR50 ;  /* 0x00000032b7bd7c20 */ /* 0x000fe20008410000 */
[----:B------:R-:W-:Y:S01]  /*11b00*/  FMNMX.FTZ R0, R17, R0, !PT ;  /* 0x0000000011007209 */ /* 0x000fe20007810000 */
[----:B------:R-:W-:Y:S01]  /*11b10*/  FMUL.FTZ R179, R195, UR50 ;  /* 0x00000032c3b37c20 */ /* 0x000fe20008410000 */
[----:B------:R-:W0:Y:S01]  /*11b20*/  MUFU.TANH R196, R196 ;  /* 0x000000c400c47308 */ /* 0x000e220000002400 */
[----:B------:R-:W-:Y:S01]  /*11b30*/  FMUL.FTZ R186, R198, UR50 ;  /* 0x00000032c6ba7c20 */ /* 0x000fe20008410000 */
[----:B------:R-:W-:Y:S01]  /*11b40*/  FMNMX.FTZ R0, R16, R0, !PT ;  /* 0x0000000010007209 */ /* 0x000fe20007810000 */
[----:B------:R-:W-:-:S03]  /*11b50*/  FMUL.FTZ R187, R199, UR50 ;  /* 0x00000032c7bb7c20 */ /* 0x000fc60008410000 */
[----:B------:R-:W-:Y:S02]  /*11b60*/  FMNMX.FTZ R0, R222, R0, !PT ;  /* 0x00000000de007209 */ /* 0x000fe40007810000 */
[----:B------:R-:W3:Y:S02]  /*11b70*/  MUFU.TANH R192, R192 ;  /* 0x000000c000c07308 */ /* 0x000ee40000002400 */
[----:B------:R-:W-:-:S04]  /*11b80*/  FMNMX.FTZ R0, R223, R0, !PT ;  /* 0x00000000df007209 */ /* 0x000fc80007810000 */
[----:B------:R-:W-:Y:S02]  /*11b90*/  FMNMX.FTZ R0, R229, R0, !PT ;  /* 0x00000000e5007209 */ /* 0x000fe40007810000 */
[----:B------:R-:W4:Y:S02]  /*11ba0*/  MUFU.TANH R189, R189 ;  /* 0x000000bd00bd7308 */ /* 0x000f240000002400 */
[----:B------:R-:W-:-:S04]  /*11bb0*/  FMNMX.FTZ R157, R230, R0, !PT ;  /* 0x00000000e69d7209 */ /* 0x000fc80007810000 */
[----:B-1----:R-:W-:Y:S02]  /*11bc0*/  FMNMX.FTZ R157, R160, R157, !PT ;  /* 0x0000009da09d7209 */ /* 0x002fe40007810000 */
[----:B------:R-:W1:Y:S02]  /*11bd0*/  MUFU.TANH R217, R217 ;  /* 0x000000d900d97308 */ /* 0x000e640000002400 */
[----:B--2---:R-:W-:-:S04]  /*11be0*/  FMNMX.FTZ R157, R197, R157, !PT ;  /* 0x0000009dc59d7209 */ /* 0x004fc80007810000 */
[----:B0-----:R-:W-:Y:S02]  /*11bf0*/  FMNMX.FTZ R157, R196, R157, !PT ;  /* 0x0000009dc49d7209 */ /* 0x001fe40007810000 */
[----:B------:R-:W0:Y:S02]  /*11c00*/  MUFU.TANH R193, R193 ;  /* 0x000000c100c17308 */ /* 0x000e240000002400 */
[----:B---3--:R-:W-:-:S04]  /*11c10*/  FMNMX.FTZ R157, R192, R157, !PT ;  /* 0x0000009dc09d7209 */ /* 0x008fc80007810000 */
[----:B----4-:R-:W-:Y:S02]  /*11c20*/  FMNMX.FTZ R157, R189, R157, !PT ;  /* 0x0000009dbd9d7209 */ /* 0x010fe40007810000 */
[----:B------:R-:W2:Y:S02]  /*11c30*/  MUFU.TANH R190, R190 ;  /* 0x000000be00be7308 */ /* 0x000ea40000002400 */
[----:B-1----:R-:W-:-:S06]  /*11c40*/  FMNMX.FTZ R157, R217, R157, !PT ;  /* 0x0000009dd99d7209 */ /* 0x002fcc0007810000 */
        /* <DEDUP_REMOVED lines=10> */
[----:B------:R-:W2:Y:S01]  /*11cf0*/  MUFU.EX2 R154, R154 ;  /* 0x0000009a009a7308 */ /* 0x000ea20000000800 */
[----:B-1----:R-:W-:-:S07]  /*11d00*/  FMNMX.FTZ R157, R186, R157, !PT ;  /* 0x0000009dba9d7209 */ /* 0x002fce0007810000 */
[----:B------:R-:W1:Y:S01]  /*11d10*/  MUFU.EX2 R155, R155 ;  /* 0x0000009b009b7308 */ /* 0x000e620000000800 */
[----:B0-----:R-:W-:-:S05]  /*11d20*/  FMNMX.FTZ R178, R187, R157, !PT ;  /* 0x0000009dbbb27209 */ /* 0x001fca0007810000 */
[----:B------:R-:W0:Y:S01]  /*11d30*/  SHFL.BFLY PT, R157, R178, 0x2, 0x1f ;  /* 0x0c401f00b29d7f89 */ /* 0x000e2200000e0000 */
[----:B--2---:R-:W-:Y:S01]  /*11d40*/  FADD.FTZ R161, R154, R153 ;  /* 0x000000999aa17221 */ /* 0x004fe20000010000 */
[----:B------:R-:W2:Y:S01]  /*11d50*/  S2R R198, SR_TID.X ;  /* 0x0000000000c67919 */ /* 0x000ea20000002100 */
[----:B-1----:R-:W-:Y:S02]  /*11d60*/  F2FP.F16.F32.PACK_AB R154, R155, R154 ;  /* 0x0000009a9b9a723e */ /* 0x002fe400000000ff */
[----:B0-----:R-:W-:-:S05]  /*11d70*/  FMNMX.FTZ R178, R178, R157, !PT ;  /* 0x0000009db2b27209 */ /* 0x001fca0007810000 */
[----:B------:R-:W0:Y:S02]  /*11d80*/  SHFL.BFLY PT, R157, R178, 0x1, 0x1f ;  /* 0x0c201f00b29d7f89 */ /* 0x000e2400000e0000 */
[----:B0-----:R-:W-:-:S05]  /*11d90*/  FMNMX.FTZ R178, R178, R157, !PT ;  /* 0x0000009db2b27209 */ /* 0x001fca0007810000 */
[C---:B------:R-:W-:Y:S01]  /*11da0*/  FADD.FTZ R157, -R178.reuse, R216 ;  /* 0x000000d8b29d7221 */ /* 0x040fe20000010100 */
[----:B------:R-:W-:-:S03]  /*11db0*/  FMUL.FTZ R191, R178, UR43 ;  /* 0x0000002bb2bf7c20 */ /* 0x000fc60008410000 */
[----:B------:R-:W-:Y:S01]  /*11dc0*/  FMUL.FTZ R153, R157, UR43 ;  /* 0x0000002b9d997c20 */ /* 0x000fe20008410000 */
[----:B------:R-:W-:-:S03]  /*11dd0*/  FADD.FTZ R157, R155, R161 ;  /* 0x000000a19b9d7221 */ /* 0x000fc60000010000 */
[----:B------:R0:W-:Y:S02]  /*11de0*/  MUFU.EX2 R155, R153 ;  /* 0x00000099009b7308 */ /* 0x0001e40000000800 */
[----:B0-----:R-:W-:Y:S01]  /*11df0*/  FFMA.FTZ R153, R22, UR43, -R191 ;  /* 0x0000002b16997c23 */ /* 0x001fe200080108bf */
[----:B--2---:R-:W-:Y:S01]  /*11e00*/  SHF.R.U32.HI R198, RZ, 0x7, R198 ;  /* 0x00000007ffc67819 */ /* 0x004fe200000116c6 */
[-C--:B------:R-:W-:Y:S01]  /*11e10*/  FMUL.FTZ R24, R24, R156.reuse ;  /* 0x0000009c18187220 */ /* 0x080fe20000410000 */
[-C--:B------:R-:W-:Y:S01]  /*11e20*/  FMUL.FTZ R25, R25, R156.reuse ;  /* 0x0000009c19197220 */ /* 0x080fe20000410000 */
[-C--:B------:R-:W-:Y:S01]  /*11e30*/  FMUL.FTZ R28, R28, R156.reuse ;  /* 0x0000009c1c1c7220 */ /* 0x080fe20000410000 */
[-C--:B------:R-:W-:Y:S01]  /*11e40*/  FMUL.FTZ R29, R29, R156.reuse ;  /* 0x0000009c1d1d7220 */ /* 0x080fe20000410000 */
[----:B------:R-:W0:Y:S01]  /*11e50*/  MUFU.EX2 R153, R153 ;  /* 0x0000009900997308 */ /* 0x000e220000000800 */
        /* <DEDUP_REMOVED lines=16> */
[----:B0-----:R-:W-:Y:S01]  /*11f60*/  FFMA.FTZ R194, R155, R3, R153 ;  /* 0x000000039bc27223 */ /* 0x001fe20000010099 */
        /* <DEDUP_REMOVED lines=50> */
[--C-:B------:R-:W-:Y:S01]  /*12290*/  FFMA.FTZ R161, R19, UR43, -R191.reuse ;  /* 0x0000002b13a17c23 */ /* 0x100fe200080108bf */
[--C-:B------:R-:W-:Y:S01]  /*122a0*/  FFMA.FTZ R156, R220, UR43, -R191.reuse ;  /* 0x0000002bdc9c7c23 */ /* 0x100fe200080108bf */
[----:B------:R-:W-:Y:S01]  /*122b0*/  FFMA.FTZ R195, R221, UR43, -R191 ;  /* 0x0000002bddc37c23 */ /* 0x000fe200080108bf */
[----:B------:R0:W-:Y:S01]  /*122c0*/  BAR.SYNC.DEFER_BLOCKING R3, 0x100 ;  /* 0x000400030000751d */ /* 0x0001e20000010000 */
[----:B------:R-:W-:-:S05]  /*122d0*/  IMAD.MOV.U32 R182, RZ, RZ, 0xc00 ;  /* 0x00000c00ffb67424 */ /* 0x000fca00078e00ff */
[----:B------:R-:W1:Y:S01]  /*122e0*/  MUFU.EX2 R161, R161 ;  /* 0x000000a100a17308 */ /* 0x000e620000000800 */
[----:B------:R-:W-:Y:S02]  /*122f0*/  IMAD.MOV.U32 R183, RZ, RZ, 0x40000040 ;  /* 0x40000040ffb77424 */ /* 0x000fe400078e00ff */
        /* <DEDUP_REMOVED lines=15> */
[----:B------:R-:W-:Y:S01]  /*123f0*/  IMAD R182, R2, R182, UR42 ;  /* 0x0000002a02b67e24 */ /* 0x000fe2000f8e02b6 */
[----:B------:R-:W-:Y:S01]  /*12400*/  R2UR UR7, R183 ;  /* 0x00000000b70772ca */ /* 0x000fe200000e0000 */
        /* <DEDUP_REMOVED lines=52> */
[----:B-1----:R-:W-:Y:S01]  /*12750*/  F2FP.F16.F32.PACK_AB R153, R161, R153 ;  /* 0x00000099a199723e */ /* 0x002fe200000000ff */
[----:B------:R-:W-:Y:S01]  /*12760*/  MUFU.EX2 R185, R185 ;  /* 0x000000b900b97308 */ /* 0x000fe20000000800 */
[----:B---3--:R-:W-:-:S07]  /*12770*/  F2FP.F16.F32.PACK_AB R155, R195, R156 ;  /* 0x0000009cc39b723e */ /* 0x008fce00000000ff */
[----:B------:R-:W-:Y:S01]  /*12780*/  MUFU.EX2 R181, R181 ;  /* 0x000000b500b57308 */ /* 0x000fe20000000800 */
[----:B------:R-:W-:-:S07]  /*12790*/  WARPGROUP.ARRIVE ;  /* 0x00000000000079c5 */ /* 0x000fce0000000000 */
[----:B------:R-:W-:Y:S01]  /*127a0*/  MUFU.EX2 R184, R184 ;  /* 0x000000b800b87308 */ /* 0x000fe20000000800 */
[----:B------:R-:W-:Y:S01]  /*127b0*/  HGMMA.64x256x16.F32 R24, R152, gdesc[UR4].tnspB, R24, gsb0 ;  /* 0x43e0000498187df0 */ /* 0x000fe20008000818 */
[----:B------:R-:W-:Y:S01]  /*127c0*/  FADD.FTZ R194, R161, R194 ;  /* 0x000000c2a1c27221 */ /* 0x000fe20000010000 */
[--C-:B------:R-:W-:Y:S01]  /*127d0*/  FFMA.FTZ R183, R16, UR43, -R191.reuse ;  /* 0x0000002b10b77c23 */ /* 0x100fe200080108bf */
[--C-:B0-----:R-:W-:Y:S01]  /*127e0*/  FFMA.FTZ R3, R222, UR43, -R191.reuse ;  /* 0x0000002bde037c23 */ /* 0x101fe200080108bf */
[--C-:B------:R-:W-:Y:S01]  /*127f0*/  FFMA.FTZ R0, R0, UR43, -R191.reuse ;  /* 0x0000002b00007c23 */ /* 0x100fe200080108bf */
[----:B------:R2:W5:Y:S02]  /*12800*/  LDL.LU R22, [R1+0x1b0] ;  /* 0x0001b00001167983 */ /* 0x0005640000300800 */
[----:B------:R0:W-:Y:S01]  /*12810*/  MUFU.EX2 R161, R158 ;  /* 0x0000009e00a17308 */ /* 0x0001e20000000800 */
[----:B------:R-:W-:Y:S01]  /*12820*/  FADD.FTZ R194, R156, R194 ;  /* 0x000000c29cc27221 */ /* 0x000fe20000010000 */
[--C-:B------:R-:W-:Y:S01]  /*12830*/  FFMA.FTZ R198, R223, UR43, -R191.reuse ;  /* 0x0000002bdfc67c23 */ /* 0x100fe200080108bf */
[----:B------:R2:W5:Y:S01]  /*12840*/  LDL.LU R19, [R1+0x1ac] ;  /* 0x0001ac0001137983 */ /* 0x0005620000300800 */
[----:B0-----:R-:W-:-:S04]  /*12850*/  FFMA.FTZ R158, R18, UR43, -R191 ;  /* 0x0000002b129e7c23 */ /* 0x001fc800080108bf */
[----:B------:R-:W-:Y:S08]  /*12860*/  MUFU.EX2 R183, R183 ;  /* 0x000000b700b77308 */ /* 0x000ff00000000800 */
[----:B------:R-:W-:Y:S01]  /*12870*/  MUFU.EX2 R3, R3 ;  /* 0x0000000300037308 */ /* 0x000fe20000000800 */
[----:B------:R-:W-:Y:S01]  /*12880*/  FADD.FTZ R194, R195, R194 ;  /* 0x000000c2c3c27221 */ /* 0x000fe20000010000 */
[----:B------:R2:W5:Y:S06]  /*12890*/  LDL.LU R18, [R1+0x1a8] ;  /* 0x0001a80001127983 */ /* 0x00056c0000300800 */
[----:B------:R-:W0:Y:S02]  /*128a0*/  MUFU.EX2 R158, R158 ;  /* 0x0000009e009e7308 */ /* 0x000e240000000800 */
[----:B0-----:R-:W-:-:S06]  /*128b0*/  FADD.FTZ R194, R158, R194 ;  /* 0x000000c29ec27221 */ /* 0x001fcc0000010000 */
[----:B------:R-:W-:Y:S01]  /*128c0*/  MUFU.EX2 R198, R198 ;  /* 0x000000c600c67308 */ /* 0x000fe20000000800 */
[----:B------:R-:W-:-:S07]  /*128d0*/  WARPGROUP.DEPBAR.LE gsb0, 0x0 ;  /* 0x00008000000079c5 */ /* 0x000fce0000010000 */
[----:B------:R0:W1:Y:S08]  /*128e0*/  MUFU.EX2 R155, R188 ;  /* 0x000000bc009b7308 */ /* 0x0000700000000800 */
[----:B------:R3:W-:Y:S01]  /*128f0*/  MUFU.EX2 R154, R159 ;  /* 0x0000009f009a7308 */ /* 0x0007e20000000800 */
[----:B0-----:R-:W-:Y:S01]  /*12900*/  FFMA.FTZ R188, R17, UR43, -R191 ;  /* 0x0000002b11bc7c23 */ /* 0x001fe200080108bf */
[----:B------:R-:W-:Y:S01]  /*12910*/  IMAD.MOV.U32 R153, RZ, RZ, 0x40000040 ;  /* 0x40000040ff997424 */ /* 0x000fe200078e00ff */
[----:B------:R-:W-:Y:S01]  /*12920*/  IADD3 R152, R182, 0x80, RZ ;  /* 0x00000080b6987810 */ /* 0x000fe20007ffe0ff */
[----:B------:R2:W5:Y:S04]  /*12930*/  LDL.LU R17, [R1+0x1a4] ;  /* 0x0001a40001117983 */ /* 0x0005680000300800 */
[----:B------:R-:W0:Y:S01]  /*12940*/  MUFU.EX2 R188, R188 ;  /* 0x000000bc00bc7308 */ /* 0x000e220000000800 */
[----:B------:R-:W-:Y:S01]  /*12950*/  R2UR UR6, R152 ;  /* 0x00000000980672ca */ /* 0x000fe200000e0000 */
[----:B-1----:R-:W-:Y:S01]  /*12960*/  FADD.FTZ R195, R155, R157 ;  /* 0x0000009d9bc37221 */ /* 0x002fe20000010000 */
[----:B------:R-:W-:Y:S01]  /*12970*/  R2UR UR7, R153 ;  /* 0x00000000990772ca */ /* 0x000fe200000e0000 */
[----:B------:R2:W5:Y:S01]  /*12980*/  LDL.LU R16, [R1+0x1a0] ;  /* 0x0001a00001107983 */ /* 0x0005620000300800 */
[----:B------:R-:W-:-:S02]  /*12990*/  F2FP.F16.F32.PACK_AB R156, R161, R155 ;  /* 0x0000009ba19c723e */ /* 0x000fc400000000ff */
[----:B---3--:R-:W-:Y:S02]  /*129a0*/  F2FP.F16.F32.PACK_AB R159, R3, R183 ;  /* 0x000000b7039f723e */ /* 0x008fe400000000ff */
[----:B0-----:R-:W-:Y:S01]  /*129b0*/  F2FP.F16.F32.PACK_AB R157, R188, R158 ;  /* 0x0000009ebc9d723e */ /* 0x001fe200000000ff */
[----:B------:R-:W-:Y:S01]  /*129c0*/  VIADD R152, R182, 0x100 ;  /* 0x00000100b6987836 */ /* 0x000fe20000000000 */
[----:B------:R-:W-:Y:S01]  /*129d0*/  F2FP.F16.F32.PACK_AB R158, R154, R185 ;  /* 0x000000b99a9e723e */ /* 0x000fe200000000ff */
[----:B------:R-:W-:Y:S02]  /*129e0*/  IMAD.MOV.U32 R153, RZ, RZ, 0x40000040 ;  /* 0x40000040ff997424 */ /* 0x000fe400078e00ff */
[----:B------:R-:W-:Y:S01]  /*129f0*/  FADD.FTZ R195, R161, R195 ;  /* 0x000000c3a1c37221 */ /* 0x000fe20000010000 */
[----:B------:R-:W-:Y:S01]  /*12a00*/  FADD.FTZ R199, R188, R194 ;  /* 0x000000c2bcc77221 */ /* 0x000fe20000010000 */
[----:B------:R-:W-:Y:S01]  /*12a10*/  WARPGROUP.ARRIVE ;  /* 0x00000000000079c5 */ /* 0x000fe20000000000 */
[----:B------:R-:W-:Y:S01]  /*12a20*/  MUFU.EX2 R0, R0 ;  /* 0x0000000000007308 */ /* 0x000fe20000000800 */
[----:B------:R-:W3:Y:S04]  /*12a30*/  LDL R216, [R1+0x60] ;  /* 0x0000600001d87983 */ /* 0x000ee80000100800 */
[----:B------:R-:W-:Y:S01]  /*12a40*/  HGMMA.64x256x16.F32 R24, R156, gdesc[UR4].tnspB, R24, gsb0 ;  /* 0x43e000049c187df0 */ /* 0x000fe20008000818 */
[----:B------:R-:W-:-:S06]  /*12a50*/  FFMA.FTZ R155, R230, UR43, -R191 ;  /* 0x0000002be69b7c23 */ /* 0x000fcc00080108bf */
[----:B------:R-:W-:Y:S01]  /*12a60*/  MUFU.EX2 R155, R155 ;  /* 0x0000009b009b7308 */ /* 0x000fe20000000800 */
[----:B------:R-:W-:Y:S02]  /*12a70*/  R2UR UR6, R152 ;  /* 0x00000000980672ca */ /* 0x000fe400000e0000 */
[----:B------:R-:W-:Y:S01]  /*12a80*/  R2UR UR7, R153 ;  /* 0x00000000990772ca */ /* 0x000fe200000e0000 */
[----:B------:R-:W-:Y:S01]  /*12a90*/  FADD.FTZ R194, R185, R195 ;  /* 0x000000c3b9c27221 */ /* 0x000fe20000010000 */
[----:B------:R-:W-:Y:S01]  /*12aa0*/  FADD.FTZ R199, R183, R199 ;  /* 0x000000c7b7c77221 */ /* 0x000fe20000010000 */
[--C-:B------:R-:W-:Y:S01]  /*12ab0*/  FFMA.FTZ R195, R197, UR43, -R191.reuse ;  /* 0x0000002bc5c37c23 */ /* 0x100fe200080108bf */
[--C-:B------:R-:W-:Y:S01]  /*12ac0*/  FFMA.FTZ R183, R196, UR43, -R191.reuse ;  /* 0x0000002bc4b77c23 */ /* 0x100fe200080108bf */
[--C-:B------:R-:W-:Y:S01]  /*12ad0*/  FFMA.FTZ R185, R192, UR43, -R191.reuse ;  /* 0x0000002bc0b97c23 */ /* 0x100fe200080108bf */
[----:B------:R-:W-:-:S03]  /*12ae0*/  FFMA.FTZ R188, R189, UR43, -R191 ;  /* 0x0000002bbdbc7c23 */ /* 0x000fc600080108bf */
[----:B------:R-:W-:Y:S08]  /*12af0*/  MUFU.EX2 R195, R195 ;  /* 0x000000c300c37308 */ /* 0x000ff00000000800 */
[----:B------:R-:W-:Y:S08]  /*12b00*/  MUFU.EX2 R183, R183 ;  /* 0x000000b700b77308 */ /* 0x000ff00000000800 */
[----:B------:R-:W-:Y:S08]  /*12b10*/  MUFU.EX2 R185, R185 ;  /* 0x000000b900b97308 */ /* 0x000ff00000000800 */
[----:B------:R-:W-:Y:S01]  /*12b20*/  MUFU.EX2 R188, R188 ;  /* 0x000000bc00bc7308 */ /* 0x000fe20000000800 */
[----:B------:R-:W-:-:S02]  /*12b30*/  VIADD R152, R182, 0x180 ;  /* 0x00000180b6987836 */ /* 0x000fc40000000000 */
[----:B------:R-:W-:Y:S01]  /*12b40*/  IMAD.MOV.U32 R153, RZ, RZ, 0x40000040 ;  /* 0x40000040ff997424 */ /* 0x000fe200078e00ff */
[----:B------:R-:W-:Y:S02]  /*12b50*/  WARPGROUP.DEPBAR.LE gsb0, 0x0 ;  /* 0x00008000000079c5 */ /* 0x000fe40000010000 */
[--C-:B------:R-:W-:Y:S01]  /*12b60*/  FFMA.FTZ R158, R229, UR43, -R191.reuse ;  /* 0x0000002be59e7c23 */ /* 0x100fe200080108bf */
[----:B------:R-:W-:Y:S01]  /*12b70*/  FFMA.FTZ R156, R160, UR43, -R191 ;  /* 0x0000002ba09c7c23 */ /* 0x000fe200080108bf */
[----:B------:R-:W-:Y:S08]  /*12b80*/  MUFU.EX2 R159, R162 ;  /* 0x000000a2009f7308 */ /* 0x000ff00000000800 */
[----:B------:R-:W0:Y:S08]  /*12b90*/  MUFU.EX2 R157, R163 ;  /* 0x000000a3009d7308 */ /* 0x000e300000000800 */
[----:B------:R-:W1:Y:S08]  /*12ba0*/  MUFU.EX2 R158, R158 ;  /* 0x0000009e009e7308 */ /* 0x000e700000000800 */
[----:B------:R-:W4:Y:S01]  /*12bb0*/  MUFU.EX2 R156, R156 ;  /* 0x0000009c009c7308 */ /* 0x000f220000000800 */
[----:B0-----:R-:W-:-:S02]  /*12bc0*/  F2FP.F16.F32.PACK_AB R160, R157, R159 ;  /* 0x0000009f9da0723e */ /* 0x001fc400000000ff */
[----:B------:R-:W-:Y:S02]  /*12bd0*/  F2FP.F16.F32.PACK_AB R162, R184, R181 ;  /* 0x000000b5b8a2723e */ /* 0x000fe400000000ff */
[----:B-1----:R-:W-:Y:S02]  /*12be0*/  F2FP.F16.F32.PACK_AB R161, R158, R198 ;  /* 0x000000c69ea1723e */ /* 0x002fe400000000ff */
[----:B----4-:R-:W-:-:S04]  /*12bf0*/  F2FP.F16.F32.PACK_AB R163, R156, R155 ;  /* 0x0000009b9ca3723e */ /* 0x010fc800000000ff */
[----:B------:R-:W-:-:S06]  /*12c00*/  WARPGROUP.ARRIVE ;  /* 0x00000000000079c5 */ /* 0x000fcc0000000000 */
[----:B------:R-:W-:Y:S01]  /*12c10*/  HGMMA.64x256x16.F32 R24, R160, gdesc[UR4].tnspB, R24, gsb0 ;  /* 0x43e00004a0187df0 */ /* 0x000fe20008000818 */
[----:B------:R-:W-:Y:S02]  /*12c20*/  R2UR UR6, R152 ;  /* 0x00000000980672ca */ /* 0x000fe400000e0000 */
[----:B------:R-:W-:Y:S01]  /*12c30*/  R2UR UR7, R153 ;  /* 0x00000000990772ca */ /* 0x000fe200000e0000 */
[----:B------:R-:W-:Y:S01]  /*12c40*/  FADD.FTZ R189, R154, R194 ;  /* 0x000000c29abd7221 */ /* 0x000fe20000010000 */
[----:B------:R-:W-:Y:S01]  /*12c50*/  FADD.FTZ R199, R3, R199 ;  /* 0x000000c703c77221 */ /* 0x000fe20000010000 */
[----:B------:R-:W-:Y:S02]  /*12c60*/  MUFU.EX2 R154, R169 ;  /* 0x000000a9009a7308 */ /* 0x000fe40000000800 */
[----:B------:R-:W-:-:S06]  /*12c70*/  FADD.FTZ R189, R159, R189 ;  /* 0x000000bd9fbd7221 */ /* 0x000fcc0000010000 */
[----:B------:R-:W0:Y:S08]  /*12c80*/  MUFU.EX2 R3, R168 ;  /* 0x000000a800037308 */ /* 0x000e300000000800 */
[----:B------:R-:W-:Y:S01]  /*12c90*/  MUFU.EX2 R159, R170 ;  /* 0x000000aa009f7308 */ /* 0x000fe20000000800 */
[----:B------:R-:W-:Y:S02]  /*12ca0*/  VIADD R152, R182, 0x200 ;  /* 0x00000200b6987836 */ /* 0x000fe40000000000 */
[----:B------:R-:W-:Y:S01]  /*12cb0*/  IMAD.MOV.U32 R153, RZ, RZ, 0x40000040 ;  /* 0x40000040ff997424 */ /* 0x000fe200078e00ff */
[----:B0-----:R-:W-:Y:S01]  /*12cc0*/  F2FP.F16.F32.PACK_AB R168, R154, R3 ;  /* 0x000000039aa8723e */ /* 0x001fe200000000ff */
[----:B------:R-:W-:-:S03]  /*12cd0*/  WARPGROUP.DEPBAR.LE gsb0, 0x0 ;  /* 0x00008000000079c5 */ /* 0x000fc60000010000 */
[----:B------:R-:W-:Y:S08]  /*12ce0*/  MUFU.EX2 R163, R166 ;  /* 0x000000a600a37308 */ /* 0x000ff00000000800 */
[----:B------:R-:W0:Y:S08]  /*12cf0*/  MUFU.EX2 R160, R167 ;  /* 0x000000a700a07308 */ /* 0x000e300000000800 */
[----:B------:R0:W-:Y:S08]  /*12d00*/  MUFU.EX2 R161, R164 ;  /* 0x000000a400a17308 */ /* 0x0001f00000000800 */
[----:B------:R1:W4:Y:S01]  /*12d10*/  MUFU.EX2 R162, R165 ;  /* 0x000000a500a27308 */ /* 0x0003220000000800 */
        /* <DEDUP_REMOVED lines=8> */
[--C-:B------:R-:W-:Y:S01]  /*12da0*/  FFMA.FTZ R179, R179, UR43, -R191.reuse ;  /* 0x0000002bb3b37c23 */ /* 0x100fe200080108bf */
[--C-:B------:R-:W-:Y:S01]  /*12db0*/  FFMA.FTZ R186, R186, UR43, -R191.reuse ;  /* 0x0000002bbaba7c23 */ /* 0x100fe200080108bf */
[----:B------:R-:W-:Y:S01]  /*12dc0*/  FFMA.FTZ R187, R187, UR43, -R191 ;  /* 0x0000002bbbbb7c23 */ /* 0x000fe200080108bf */
[----:B------:R-:W-:Y:S01]  /*12dd0*/  FADD.FTZ R198, R198, R199 ;  /* 0x000000c7c6c67221 */ /* 0x000fe20000010000 */
[----:B------:R-:W-:Y:S01]  /*12de0*/  FFMA.FTZ R175, R175, UR43, -R191 ;  /* 0x0000002bafaf7c23 */ /* 0x000fe200080108bf */
[----:B------:R-:W-:Y:S01]  /*12df0*/  FADD.FTZ R189, R157, R189 ;  /* 0x000000bd9dbd7221 */ /* 0x000fe20000010000 */
[----:B------:R-:W-:Y:S01]  /*12e00*/  MUFU.EX2 R180, R180 ;  /* 0x000000b400b47308 */ /* 0x000fe20000000800 */
[----:B------:R-:W-:-:S07]  /*12e10*/  FADD.FTZ R198, R158, R198 ;  /* 0x000000c69ec67221 */ /* 0x000fce0000010000 */
[----:B------:R-:W-:Y:S08]  /*12e20*/  MUFU.EX2 R157, R172 ;  /* 0x000000ac009d7308 */ /* 0x000ff00000000800 */
[----:B------:R-:W0:Y:S08]  /*12e30*/  MUFU.EX2 R158, R173 ;  /* 0x000000ad009e7308 */ /* 0x000e300000000800 */
[----:B------:R-:W-:Y:S08]  /*12e40*/  MUFU.EX2 R179, R179 ;  /* 0x000000b300b37308 */ /* 0x000ff00000000800 */
[----:B------:R-:W-:Y:S08]  /*12e50*/  MUFU.EX2 R186, R186 ;  /* 0x000000ba00ba7308 */ /* 0x000ff00000000800 */
[----:B------:R-:W-:Y:S01]  /*12e60*/  MUFU.EX2 R187, R187 ;  /* 0x000000bb00bb7308 */ /* 0x000fe20000000800 */
[----:B------:R-:W-:-:S02]  /*12e70*/  VIADD R152, R182, 0x280 ;  /* 0x00000280b6987836 */ /* 0x000fc40000000000 */
[----:B------:R-:W-:Y:S01]  /*12e80*/  IMAD.MOV.U32 R153, RZ, RZ, 0x40000040 ;  /* 0x40000040ff997424 */ /* 0x000fe200078e00ff */
[----:B0-----:R-:W-:Y:S01]  /*12e90*/  F2FP.F16.F32.PACK_AB R172, R158, R157 ;  /* 0x0000009d9eac723e */ /* 0x001fe200000000ff */
[----:B------:R-:W-:Y:S02]  /*12ea0*/  WARPGROUP.DEPBAR.LE gsb0, 0x0 ;  /* 0x00008000000079c5 */ /* 0x000fe40000010000 */
[--C-:B------:R-:W-:Y:S01]  /*12eb0*/  FFMA.FTZ R165, R217, UR43, -R191.reuse ;  /* 0x0000002bd9a57c23 */ /* 0x100fe200080108bf */
[--C-:B------:R-:W-:Y:S01]  /*12ec0*/  FFMA.FTZ R166, R193, UR43, -R191.reuse ;  /* 0x0000002bc1a67c23 */ /* 0x100fe200080108bf */
[----:B------:R-:W-:Y:S01]  /*12ed0*/  FFMA.FTZ R167, R190, UR43, -R191 ;  /* 0x0000002bbea77c23 */ /* 0x000fe200080108bf */
[----:B------:R-:W0:Y:S08]  /*12ee0*/  MUFU.EX2 R164, R171 ;  /* 0x000000ab00a47308 */ /* 0x000e300000000800 */
[----:B------:R-:W-:Y:S08]  /*12ef0*/  MUFU.EX2 R165, R165 ;  /* 0x000000a500a57308 */ /* 0x000ff00000000800 */
[----:B------:R-:W1:Y:S08]  /*12f00*/  MUFU.EX2 R166, R166 ;  /* 0x000000a600a67308 */ /* 0x000e700000000800 */
[----:B------:R-:W4:Y:S01]  /*12f10*/  MUFU.EX2 R167, R167 ;  /* 0x000000a700a77308 */ /* 0x000f220000000800 */
[----:B0-----:R-:W-:-:S02]  /*12f20*/  F2FP.F16.F32.PACK_AB R170, R164, R159 ;  /* 0x0000009fa4aa723e */ /* 0x001fc400000000ff */
[----:B-1----:R-:W-:Y:S02]  /*12f30*/  F2FP.F16.F32.PACK_AB R169, R166, R165 ;  /* 0x000000a5a6a9723e */ /* 0x002fe400000000ff */
[----:B----4-:R-:W-:-:S04]  /*12f40*/  F2FP.F16.F32.PACK_AB R171, R0, R167 ;  /* 0x000000a700ab723e */ /* 0x010fc800000000ff */
[----:B------:R-:W-:-:S06]  /*12f50*/  WARPGROUP.ARRIVE ;  /* 0x00000000000079c5 */ /* 0x000fcc0000000000 */
[----:B------:R-:W-:Y:S01]  /*12f60*/  HGMMA.64x256x16.F32 R24, R168, gdesc[UR4].tnspB, R24, gsb0 ;  /* 0x43e00004a8187df0 */ /* 0x000fe20008000818 */
[----:B------:R-:W-:Y:S02]  /*12f70*/  R2UR UR6, R152 ;  /* 0x00000000980672ca */ /* 0x000fe400000e0000 */
[----:B------:R-:W-:Y:S01]  /*12f80*/  R2UR UR7, R153 ;  /* 0x00000000990772ca */ /* 0x000fe200000e0000 */
        /* <DEDUP_REMOVED lines=18> */
[----:B---3--:R-:W-:Y:S02]  /*130b0*/  ISETP.GT.AND P2, PT, R210, R216, PT ;  /* 0x000000d8d200720c */ /* 0x008fe40003f44270 */
[----:B------:R-:W-:Y:S01]  /*130c0*/  FADD.FTZ R163, R164, R163 ;  /* 0x000000a3a4a37221 */ /* 0x000fe20000010000 */
[----:B------:R-:W-:Y:S01]  /*130d0*/  FADD.FTZ R195, R0, R195 ;  /* 0x000000c300c37221 */ /* 0x000fe20000010000 */
[----:B------:R-:W-:Y:S02]  /*130e0*/  @!P0 VIADD R211, R211, 0x32460 ;  /* 0x00032460d3d38836 */ /* 0x000fe40000000000 */
[----:B------:R-:W-:-:S03]  /*130f0*/  FADD.FTZ R163, R157, R163 ;  /* 0x000000a39da37221 */ /* 0x000fc60000010000 */
[----:B------:R-:W-:Y:S01]  /*13100*/  @!P0 PRMT R211, RZ, 0x654, R211 ;  /* 0x00000654ffd38816 */ /* 0x000fe200000000d3 */
[----:B------:R-:W-:Y:S01]  /*13110*/  FADD.FTZ R163, R158, R163 ;  /* 0x000000a39ea37221 */ /* 0x000fe20000010000 */
[----:B------:R-:W-:Y:S01]  /*13120*/  IADD3 R210, R210, -0x1, RZ ;  /* 0xffffffffd2d27810 */ /* 0x000fe20007ffe0ff */
[----:B------:R-:W-:Y:S02]  /*13130*/  IMAD.MOV.U32 R216, RZ, RZ, R178 ;  /* 0x000000ffffd87224 */ /* 0x000fe400078e00b2 */
[----:B------:R-:W-:Y:S01]  /*13140*/  IMAD.MOV.U32 R217, RZ, RZ, R176 ;  /* 0x000000ffffd97224 */ /* 0x000fe200078e00b0 */
[----:B------:R-:W-:Y:S02]  /*13150*/  WARPGROUP.DEPBAR.LE gsb0, 0x0 ;  /* 0x00008000000079c5 */ /* 0x000fe40000010000 */
[----:B------:R-:W0:Y:S08]  /*13160*/  MUFU.EX2 R168, R174 ;  /* 0x000000ae00a87308 */ /* 0x000e300000000800 */
[----:B------:R1:W3:Y:S01]  /*13170*/  MUFU.EX2 R169, R175 ;  /* 0x000000af00a97308 */ /* 0x0002e20000000800 */
[----:B0-----:R-:W-:-:S02]  /*13180*/  F2FP.F16.F32.PACK_AB R174, R180, R168 ;  /* 0x000000a8b4ae723e */ /* 0x001fc400000000ff */
[----:B-1----:R-:W-:Y:S02]  /*13190*/  F2FP.F16.F32.PACK_AB R175, R187, R186 ;  /* 0x000000babbaf723e */ /* 0x002fe400000000ff */
[----:B---3--:R-:W-:-:S04]  /*131a0*/  F2FP.F16.F32.PACK_AB R173, R179, R169 ;  /* 0x000000a9b3ad723e */ /* 0x008fc800000000ff */
[----:B------:R-:W-:-:S06]  /*131b0*/  WARPGROUP.ARRIVE ;  /* 0x00000000000079c5 */ /* 0x000fcc0000000000 */
[----:B------:R-:W-:Y:S01]  /*131c0*/  HGMMA.64x256x16.F32 R24, R172, gdesc[UR4].tnspB, R24, gsb0 ;  /* 0x43e00004ac187df0 */ /* 0x000fe20008000818 */
[----:B------:R-:W-:-:S04]  /*131d0*/  FADD.FTZ R195, R169, R195 ;  /* 0x000000c3a9c37221 */ /* 0x000fc80000010000 */
[----:B------:R-:W-:Y:S01]  /*131e0*/  FADD.FTZ R195, R179, R195 ;  /* 0x000000c3b3c37221 */ /* 0x000fe20000010000 */
[----:B------:R-:W-:-:S03]  /*131f0*/  FADD.FTZ R163, R168, R163 ;  /* 0x000000a3a8a37221 */ /* 0x000fc60000010000 */
[----:B------:R-:W-:Y:S01]  /*13200*/  FADD.FTZ R195, R186, R195 ;  /* 0x000000c3bac37221 */ /* 0x000fe20000010000 */
[----:B------:R-:W-:-:S03]  /*13210*/  FADD.FTZ R0, R180, R163 ;  /* 0x000000a3b4007221 */ /* 0x000fc60000010000 */
[----:B------:R-:W-:Y:S01]  /*13220*/  FADD.FTZ R3, R187, R195 ;  /* 0x000000c3bb037221 */ /* 0x000fe20000010000 */
[----:B------:R-:W-:Y:S02]  /*13230*/  WARPGROUP.DEPBAR.LE gsb0, 0x0 ;  /* 0x00008000000079c5 */ /* 0x000fe40000010000 */
[----:B------:R2:W-:Y:S01]  /*13240*/  @!P0 SYNCS.ARRIVE.TRANS64.RED.A1T0 RZ, [R211+URZ], RZ ;  /* 0x000000ffd3ff89a7 */ /* 0x0005e2000810043f */
[----:B------:R-:W-:Y:S05]  /*13250*/  @P2 BRA `(.L_x_14788) ;  /* 0xffffffd0004c2947 */ /* 0x000fea000383ffff */
.L_x_14778:
[----:B------:R-:W3:Y:S01]  /*13260*/  LDL.LU R152, [R1+0x8c] ;  /* 0x00008c0001987983 */ /* 0x000ee20000300800 */
[----:B------:R-:W-:Y:S05]  /*13270*/  WARPSYNC.ALL ;  /* 0x0000000000007948 */ /* 0x000fea0003800000 */
[----:B------:R-:W4:Y:S01]  /*13280*/  SHFL.BFLY PT, R5, R0, 0x2, 0x1f ;  /* 0x0c401f0000057f89 */ /* 0x000f2200000e0000 */
[----:B0-----:R-:W-:Y:S02]  /*13290*/  IMAD.MOV.U32 R154, RZ, RZ, -0x800000 ;  /* 0xff800000ff9a7424 */ /* 0x001fe400078e00ff */
[----:B------:R-:W-:Y:S01]  /*132a0*/  VIADD R2, R2, 0x1 ;  /* 0x0000000102027836 */ /* 0x000fe20000000000 */
[----:B------:R0:W-:Y:S08]  /*132b0*/  BAR.ARV R177, 0x100 ;  /* 0x000400b10000751d */ /* 0x0001f00000002000 */
[----:B------:R-:W-:Y:S06]  /*132c0*/  BAR.ARV 0x8, 0x180 ;  /* 0x0206000000007b1d */ /* 0x000fec0000002000 */
[----:B------:R-:W-:-:S04]  /*132d0*/  ISETP.NE.AND P1, PT, R2, 0x2, PT ;  /* 0x000000020200780c */ /* 0x000fc80003f25270 */
[----:B------:R-:W-:Y:S01]  /*132e0*/  SEL R2, R2, RZ, P1 ;  /* 0x000000ff02027207 */ /* 0x000fe20000800000 */
[----:B----4-:R-:W-:Y:S01]  /*132f0*/  FADD.FTZ R7, R5, R0 ;  /* 0x0000000005077221 */ /* 0x010fe20000010000 */
[----:B------:R-:W-:Y:S01]  /*13300*/  IMAD.U32 R5, RZ, RZ, UR43 ;  /* 0x0000002bff057e24 */ /* 0x000fe2000f8e00ff */
[----:B------:R-:W-:Y:S04]  /*13310*/  SHFL.BFLY PT, R0, R3, 0x2, 0x1f ;  /* 0x0c401f0003007f89 */ /* 0x000fe800000e0000 */
[----:B------:R-:W4:Y:S02]  /*13320*/  SHFL.BFLY PT, R4, R7, 0x1, 0x1f ;  /* 0x0c201f0007047f89 */ /* 0x000f2400000e0000 */
[----:B----4-:R-:W-:Y:S01]  /*13330*/  FADD.FTZ R8, R7, R4 ;  /* 0x0000000407087221 */ /* 0x010fe20000010000 */
[----:B------:R-:W-:Y:S01]  /*13340*/  FADD.FTZ R7, R0, R3 ;  /* 0x0000000300077221 */ /* 0x000fe20000010000 */
[----:B------:R-:W-:-:S02]  /*13350*/  IMAD.MOV.U32 R4, RZ, RZ, RZ ;  /* 0x000000ffff047224 */ /* 0x000fc400078e00ff */
[----:B------:R-:W-:Y:S01]  /*13360*/  IMAD.MOV.U32 R3, RZ, RZ, -0x800000 ;  /* 0xff800000ff037424 */ /* 0x000fe200078e00ff */
[----:B------:R-:W-:Y:S01]  /*13370*/  FSETP.NE.FTZ.AND P0, PT, R8, RZ, PT ;  /* 0x000000ff0800720b */ /* 0x000fe20003f15000 */
[----:B------:R-:W4:-:S12]  /*13380*/  SHFL.BFLY PT, R0, R7, 0x1, 0x1f ;  /* 0x0c201f0007007f89 */ /* 0x000f1800000e0000 */
[----:B------:R-:W1:Y:S01]  /*13390*/  @P0 MUFU.LG2 R6, R8 ;  /* 0x0000000800060308 */ /* 0x000e620000000c00 */
[----:B------:R-:W-:-:S07]  /*133a0*/  @P0 FMUL.FTZ R5, R5, 0.69314718246459960938 ;  /* 0x3f31721805050820 */ /* 0x000fce0000410000 */
[----:B------:R-:W2:Y:S01]  /*133b0*/  @P0 MUFU.RCP R4, R8 ;  /* 0x0000000800040308 */ /* 0x000ea20000001000 */
[----:B----4-:R-:W-:Y:S01]  /*133c0*/  FADD.FTZ R9, R7, R0 ;  /* 0x0000000007097221 */ /* 0x010fe20000010000 */
[----:B------:R-:W-:Y:S02]  /*133d0*/  IMAD.MOV.U32 R0, RZ, RZ, RZ ;  /* 0x000000ffff007224 */ /* 0x000fe400078e00ff */
[----:B-1----:R-:W-:-:S04]  /*133e0*/  @P0 FMUL.FTZ R6, R6, 0.69314718246459960938 ;  /* 0x3f31721806060820 */ /* 0x002fc80000410000 */
[----:B------:R-:W-:Y:S01]  /*133f0*/  @P0 FFMA.FTZ R154, R5, R176, R6 ;  /* 0x000000b0059a0223 */ /* 0x000fe20000010006 */
[----:B------:R-:W-:Y:S01]  /*13400*/  FSETP.NE.FTZ.AND P0, PT, R9, RZ, PT ;  /* 0x000000ff0900720b */ /* 0x000fe20003f15000 */
[----:B------:R-:W-:Y:S02]  /*13410*/  IMAD.U32 R5, RZ, RZ, UR43 ;  /* 0x0000002bff057e24 */ /* 0x000fe4000f8e00ff */
        /* <DEDUP_REMOVED lines=12> */
[-C--:B------:R-:W-:Y:S01]  /*134e0*/  FMUL.FTZ R44, R44, R4.reuse ;  /* 0x000000042c2c7220 */ /* 0x080fe20000410000 */
[-C--:B------:R-:W-:Y:S01]  /*134f0*/  FMUL.FTZ R45, R45, R4.reuse ;  /* 0x000000042d2d7220 */ /* 0x080fe20000410000 */
[-C--:B------:R-:W-:Y:S01]  /*13500*/  FMUL.FTZ R48, R48, R4.reuse ;  /* 0x0000000430307220 */ /* 0x080fe20000410000 */
[-C--:B------:R-:W-:Y:S01]  /*13510*/  FMUL.FTZ R49, R49, R4.reuse ;  /* 0x0000000431317220 */ /* 0x080fe20000410000 */
        /* <DEDUP_REMOVED lines=14> */
[----:B------:R-:W-:Y:S01]  /*13600*/  FMUL.FTZ R76, R76, R4 ;  /* 0x000000044c4c7220 */ /* 0x000fe20000410000 */
[----:B------:R-:W-:Y:S01]  /*13610*/  @P0 FFMA.FTZ R3, R5, R178, R6 ;  /* 0x000000b205030223 */ /* 0x000fe20000010006 */
        /* <DEDUP_REMOVED lines=102> */
[----:B------:R-:W-:-:S02]  /*13c80*/  PLOP3.LUT P0, PT, PT, PT, PT, 0x8, 0x0 ;  /* 0x000000000000781c */ /* 0x000fc40003f0e170 */
[----:B------:R-:W-:Y:S01]  /*13c90*/  LOP3.LUT R23, R23, R0, RZ, 0x3c, !PT ;  /* 0x0000000017177212 */ /* 0x000fe200078e3cff */
[----:B---3--:R-:W-:-:S05]  /*13ca0*/  VIADD R152, R152, 0x1 ;  /* 0x0000000198987836 */ /* 0x008fca0000000000 */
[----:B------:R0:W-:Y:S05]  /*13cb0*/  STL [R1+0x8c], R152 ;  /* 0x00008c9801007387 */ /* 0x0001ea0000100800 */
.L_x_14721:
[----:B------:R-:W-:Y:S05]  /*13cc0*/  WARPSYNC.ALL ;  /* 0x0000000000007948 */ /* 0x000fea0003800000 */
[----:B------:R-:W1:Y:S08]  /*13cd0*/  S2UR UR5, SR_CgaCtaId ;  /* 0x00000000000579c3 */ /* 0x000e700000008800 */
[----:B------:R-:W-:Y:S06]  /*13ce0*/  BAR.SYNC.DEFER_BLOCKING 0x5, 0x180 ;  /* 0x0146000000007b1d */ /* 0x000fec0000010000 */
[----:B------:R-:W-:Y:S01]  /*13cf0*/  UMOV UR4, 0x400 ;  /* 0x0000040000047882 */ /* 0x000fe20000000000 */
[----:B------:R-:W-:Y:S01]  /*13d00*/  BSSY B0, `(.L_x_14789) ;  /* 0x00005d6000007945 */ /* 0x000fe20003800000 */
[----:B-1----:R-:W-:-:S06]  /*13d10*/  ULEA UR4, UR5, UR4, 0x18 ;  /* 0x0000000405047291 */ /* 0x002fcc000f8ec03f */
[----:B-----5:R-:W-:-:S05]  /*13d20*/  MOV R19, UR4 ;  /* 0x0000000400137c02 */ /* 0x020fca0008000f00 */
[----:B------:R1:W2:Y:S01]  /*13d30*/  LDS.128 R4, [R19+0x324d0] ;  /* 0x0324d00013047984 */ /* 0x0002a20000000c00 */
[----:B------:R-:W-:Y:S06]  /*13d40*/  BAR.ARV 0x4, 0x180 ;  /* 0x0106000000007b1d */ /* 0x000fec0000002000 */
[----:B------:R-:W-:Y:S05]  /*13d50*/  @P0 BRA `(.L_x_14790) ;  /* 0x0000004c00080947 */ /* 0x000fea0003800000 */
[----:B------:R-:W0:Y:S01]  /*13d60*/  LDL R8, [R1+0x19c] ;  /* 0x00019c0001087983 */ /* 0x000e220000100800 */
[----:B------:R-:W-:-:S03]  /*13d70*/  ULDC UR4, c[0x0][0xbd4] ;  /* 0x0002f50000047ab9 */ /* 0x000fc60000000800 */
[----:B------:R-:W3:Y:S01]  /*13d80*/  LDL.LU R10, [R1+0x7c] ;  /* 0x00007c00010a7983 */ /* 0x000ee20000300800 */
[----:B------:R-:W4:Y:S01]  /*13d90*/  S2R R0, SR_SWINHI ;  /* 0x0000000000007919 */ /* 0x000f220000002f00 */
[----:B------:R-:W-:Y:S02]  /*13da0*/  F2FP.F16.F32.PACK_AB R11, R31, R30 ;  /* 0x0000001e1f0b723e */ /* 0x000fe400000000ff */
[----:B------:R-:W-:Y:S01]  /*13db0*/  F2FP.F16.F32.PACK_AB R12, R33, R32 ;  /* 0x00000020210c723e */ /* 0x000fe200000000ff */
[----:B------:R-:W2:Y:S01]  /*13dc0*/  LDL.LU R156, [R1+0x84] ;  /* 0x00008400019c7983 */ /* 0x000ea20000300800 */
[----:B------:R-:W-:Y:S02]  /*13dd0*/  F2FP.F16.F32.PACK_AB R13, R35, R34 ;  /* 0x00000022230d723e */ /* 0x000fe400000000ff */
[----:B------:R-:W-:Y:S01]  /*13de0*/  F2FP.F16.F32.PACK_AB R14, R37, R36 ;  /* 0x00000024250e723e */ /* 0x000fe200000000ff */
[----:B------:R-:W2:Y:S01]  /*13df0*/  LDL.LU R155, [R1+0x88] ;  /* 0x00008800019b7983 */ /* 0x000ea20000300800 */
[----:B------:R-:W-:-:S02]  /*13e00*/  MOV R20, R19 ;  /* 0x0000001300147202 */ /* 0x000fc40000000f00 */
[----:B----4-:R-:W-:Y:S02]  /*13e10*/  MOV R21, R0 ;  /* 0x0000000000157202 */ /* 0x010fe40000000f00 */
[----:B------:R-:W-:Y:S01]  /*13e20*/  F2FP.F16.F32.PACK_AB R15, R39, R38 ;  /* 0x00000026270f723e */ /* 0x000fe200000000ff */
[----:B0-----:R-:W-:Y:S01]  /*13e30*/  IMAD.WIDE R152, R8, 0x2, R20 ;  /* 0x0000000208987825 */ /* 0x001fe200078e0214 */
[----:B---3--:R-:W-:-:S03]  /*13e40*/  ISETP.NE.AND P0, PT, R10, RZ, PT ;  /* 0x000000ff0a00720c */ /* 0x008fc60003f05270 */
[----:B------:R-:W-:Y:S01]  /*13e50*/  IMAD.MOV.U32 R9, RZ, RZ, R153 ;  /* 0x000000ffff097224 */ /* 0x000fe200078e0099 */
[----:B------:R-:W-:-:S04]  /*13e60*/  LOP3.LUT R0, R152, 0x380, RZ, 0xc0, !PT ;  /* 0x0000038098007812 */ /* 0x000fc800078ec0ff */
[----:B------:R-:W-:-:S04]  /*13e70*/  SHF.R.U64 R0, R0, 0x3, RZ ;  /* 0x0000000300007819 */ /* 0x000fc800000012ff */
[----:B------:R-:W-:Y:S02]  /*13e80*/  LOP3.LUT R8, R0, R152, RZ, 0x3c, !PT ;  /* 0x0000009800087212 */ /* 0x000fe400078e3cff */
[----:B------:R-:W-:Y:S01]  /*13e90*/  SEL R0, R10, UR4, P0 ;  /* 0x000000040a007c07 */ /* 0x000fe20008000000 */
[----:B------:R-:W-:Y:S05]  /*13ea0*/  WARPSYNC.ALL ;  /* 0x0000000000007948 */ /* 0x000fea0003800000 */
[----:B--2---:R-:W-:Y:S01]  /*13eb0*/  MOV R4, R8 ;  /* 0x0000000800047202 */ /* 0x004fe20000000f00 */
[----:B------:R-:W-:Y:S01]  /*13ec0*/  ULDC.64 UR4, c[0x0][0xd00] ;  /* 0x0003400000047ab9 */ /* 0x000fe20000000a00 */
[----:B------:R-:W-:Y:S01]  /*13ed0*/  F2FP.F16.F32.PACK_AB R8, R25, R24 ;  /* 0x000000181908723e */ /* 0x000fe200000000ff */
[----:B------:R-:W-:Y:S01]  /*13ee0*/  ULDC.64 UR6, c[0x0][0xd08] ;  /* 0x0003420000067ab9 */ /* 0x000fe20000000a00 */
[----:B------:R-:W-:-:S02]  /*13ef0*/  F2FP.F16.F32.PACK_AB R9, R27, R26 ;  /* 0x0000001a1b09723e */ /* 0x000fc400000000ff */
[----:B------:R-:W-:Y:S01]  /*13f00*/  F2FP.F16.F32.PACK_AB R10, R29, R28 ;  /* 0x0000001c1d0a723e */ /* 0x000fe200000000ff */
[----:B------:R-:W-:Y:S06]  /*13f10*/  BAR.SYNC.DEFER_BLOCKING 0x1, 0x100 ;  /* 0x0044000000007b1d */ /* 0x000fec0000010000 */
[----:B------:R0:W-:Y:S02]  /*13f20*/  STSM.16.M88.4 [R4], R8 ;  /* 0x0000000804007844 */ /* 0x0001e40000000200 */
[----:B0-----:R-:W-:-:S04]  /*13f30*/  IADD3 R8, P0, R152, 0x20, RZ ;  /* 0x0000002098087810 */ /* 0x001fc80007f1e0ff */
[----:B------:R-:W-:Y:S01]  /*13f40*/  LOP3.LUT R4, R8, 0x380, RZ, 0xc0, !PT ;  /* 0x0000038008047812 */ /* 0x000fe200078ec0ff */
[----:B------:R-:W-:-:S03]  /*13f50*/  IMAD.X R9, RZ, RZ, R153, P0 ;  /* 0x000000ffff097224 */ /* 0x000fc600000e0699 */
[----:B------:R-:W-:-:S04]  /*13f60*/  SHF.R.U64 R4, R4, 0x3, RZ ;  /* 0x0000000304047819 */ /* 0x000fc800000012ff */
[----:B------:R-:W-:-:S04]  /*13f70*/  LOP3.LUT R8, R4, R8, RZ, 0x3c, !PT ;  /* 0x0000000804087212 */ /* 0x000fc800078e3cff */
[----:B------:R-:W-:-:S05]  /*13f80*/  MOV R8, R8 ;  /* 0x0000000800087202 */ /* 0x000fca0000000f00 */
[----:B------:R0:W-:Y:S02]  /*13f90*/  STSM.16.M88.4 [R8], R12 ;  /* 0x0000000c08007844 */ /* 0x0001e40000000200 */
[----:B0-----:R-:W-:-:S04]  /*13fa0*/  IADD3 R8, P0, R152, 0x40, RZ ;  /* 0x0000004098087810 */ /* 0x001fc80007f1e0ff */
[----:B------:R-:W-:Y:S01]  /*13fb0*/  LOP3.LUT R4, R8, 0x380, RZ, 0xc0, !PT ;  /* 0x0000038008047812 */ /* 0x000fe200078ec0ff */
[----:B------:R-:W-:-:S03]  /*13fc0*/  IMAD.X R9, RZ, RZ, R153, P0 ;  /* 0x000000ffff097224 */ /* 0x000fc600000e0699 */
[----:B------:R-:W-:-:S04]  /*13fd0*/  SHF.R.U64 R4, R4, 0x3, RZ ;  /* 0x0000000304047819 */ /* 0x000fc800000012ff */
[----:B------:R-:W-:Y:S02]  /*13fe0*/  LOP3.LUT R8, R4, R8, RZ, 0x3c, !PT ;  /* 0x0000000804087212 */ /* 0x000fe400078e3cff */
[----:B------:R-:W-:Y:S02]  /*13ff0*/  F2FP.F16.F32.PACK_AB R10, R45, R44 ;  /* 0x0000002c2d0a723e */ /* 0x000fe400000000ff */
[----:B------:R-:W-:Y:S02]  /*14000*/  MOV R4, R8 ;  /* 0x0000000800047202 */ /* 0x000fe40000000f00 */
[----:B------:R-:W-:Y:S02]  /*14010*/  F2FP.F16.F32.PACK_AB R8, R41, R40 ;  /* 0x000000282908723e */ /* 0x000fe400000000ff */
[----:B------:R-:W-:Y:S02]  /*14020*/  F2FP.F16.F32.PACK_AB R9, R43, R42 ;  /* 0x0000002a2b09723e */ /* 0x000fe400000000ff */
[----:B------:R-:W-:-:S05]  /*14030*/  F2FP.F16.F32.PACK_AB R11, R47, R46 ;  /* 0x0000002e2f0b723e */ /* 0x000fca00000000ff */
        /* <DEDUP_REMOVED lines=79> */
[----:B------:R-:W-:-:S04]  /*14530*/  LOP3.LUT R4, R8, 0x380, RZ, 0xc0, !PT ;  /* 0x0000038008047812 */ /* 0x000fc800078ec0ff */
[----:B------:R-:W-:Y:S02]  /*14540*/  SHF.R.U64 R4, R4, 0x3, RZ ;  /* 0x0000000304047819 */ /* 0x000fe400000012ff */
[----:B------:R-:W-:Y:S02]  /*14550*/  IADD3.X R9, RZ, R153, RZ, P0, !PT ;  /* 0x00000099ff097210 */ /* 0x000fe400007fe4ff */
[----:B------:R-:W-:Y:S02]  /*14560*/  LOP3.LUT R8, R4, R8, RZ, 0x3c, !PT ;  /* 0x0000000804087212 */ /* 0x000fe400078e3cff */
[----:B------:R-:W-:Y:S02]  /*14570*/  F2FP.F16.F32.PACK_AB R10, R109, R108 ;  /* 0x0000006c6d0a723e */ /* 0x000fe400000000ff */
[----:B------:R-:W-:Y:S02]  /*14580*/  MOV R4, R8 ;  /* 0x0000000800047202 */ /* 0x000fe40000000f00 */
[----:B------:R-:W-:-:S02]  /*14590*/  F2FP.F16.F32.PACK_AB R8, R105, R104 ;  /* 0x000000686908723e */ /* 0x000fc400000000ff */
        /* <DEDUP_REMOVED lines=57> */
[----:B------:R0:W-:Y:S01]  /*14930*/  STSM.16.M88.4 [R152], R12 ;  /* 0x0000000c98007844 */ /* 0x0001e20000000200 */
[----:B------:R-:W-:Y:S01]  /*14940*/  BAR.SYNC.DEFER_BLOCKING 0x1, 0x100 ;  /* 0x0044000000007b1d */ /* 0x000fe20000010000 */
[----:B------:R-:W-:-:S04]  /*14950*/  ISETP.NE.U32.AND P1, PT, RZ, UR4, PT ;  /* 0x00000004ff007c0c */ /* 0x000fc8000bf25070 */
[----:B------:R-:W-:Y:S02]  /*14960*/  ISETP.NE.AND.EX P1, PT, RZ, UR5, PT, P1 ;  /* 0x00000005ff007c0c */ /* 0x000fe4000bf25310 */
[----:B------:R-:W-:Y:S01]  /*14970*/  IADD3 R8, P0, R156, UR4, RZ ;  /* 0x000000049c087c10 */ /* 0x000fe2000ff1e0ff */
[----:B------:R-:W-:-:S03]  /*14980*/  IMAD.MOV.U32 R4, RZ, RZ, RZ ;  /* 0x000000ffff047224 */ /* 0x000fc600078e00ff */
[----:B------:R-:W-:-:S07]  /*14990*/  IADD3.X R9, R155, UR5, RZ, P0, !PT ;  /* 0x000000059b097c10 */ /* 0x000fce00087fe4ff */
[----:B------:R-:W5:Y:S01]  /*149a0*/  @P1 LDG.E R4, desc[UR40][R8.64] ;  /* 0x0000002808041981 */ /* 0x000f62000c1e1900 */
[----:B------:R-:W-:-:S04]  /*149b0*/  ISETP.NE.U32.AND P0, PT, RZ, UR6, PT ;  /* 0x00000006ff007c0c */ /* 0x000fc8000bf05070 */
[----:B------:R-:W-:-:S13]  /*149c0*/  ISETP.NE.AND.EX P0, PT, RZ, UR7, PT, P0 ;  /* 0x00000007ff007c0c */ /* 0x000fda000bf05300 */
[----:B------:R-:W-:Y:S01]  /*149d0*/  @P0 IADD3 R10, P2, R156, UR6, RZ ;  /* 0x000000069c0a0c10 */ /* 0x000fe2000ff5e0ff */
[----:B------:R-:W-:-:S03]  /*149e0*/  ULDC UR6, c[0x0][0xb88] ;  /* 0x0002e20000067ab9 */ /* 0x000fc60000000800 */
[----:B------:R-:W-:Y:S02]  /*149f0*/  @P0 IADD3.X R11, R155, UR7, RZ, P2, !PT ;  /* 0x000000079b0b0c10 */ /* 0x000fe400097fe4ff */
[----:B------:R-:W-:Y:S01]  /*14a00*/  ISETP.GT.AND P2, PT, R0, 0x1, PT ;  /* 0x000000010000780c */ /* 0x000fe20003f44270 */
[----:B------:R-:W-:Y:S02]  /*14a10*/  IMAD.MOV.U32 R0, RZ, RZ, 0xab8 ;  /* 0x00000ab8ff007424 */ /* 0x000fe400078e00ff */
[----:B0-----:R-:W-:-:S03]  /*14a20*/  IMAD.U32 R152, RZ, RZ, UR6 ;  /* 0x00000006ff987e24 */ /* 0x001fc6000f8e00ff */
[----:B------:R-:W-:-:S03]  /*14a30*/  SEL R0, R0, 0xa78, P2 ;  /* 0x00000a7800007807 */ /* 0x000fc60001000000 */
[----:B------:R0:W5:Y:S01]  /*14a40*/  @P0 LDG.E R152, desc[UR40][R10.64] ;  /* 0x000000280a980981 */ /* 0x000162000c1e1900 */
[----:B------:R2:W3:Y:S08]  /*14a50*/  LDC.64 R12, c[0x0][R0+0x220] ;  /* 0x00008800000c7b82 */ /* 0x0004f00000000a00 */
[----:B0-----:R2:W0:Y:S01]  /*14a60*/  LDC.64 R10, c[0x0][R0+0x218] ;  /* 0x00008600000a7b82 */ /* 0x0014220000000a00 */
[----:B------:R-:W-:Y:S05]  /*14a70*/  @P0 BRA `(.L_x_14791) ;  /* 0x0000000000100947 */ /* 0x000fea0003800000 */
[----:B------:R-:W-:Y:S05]  /*14a80*/  @!P1 BRA `(.L_x_14791) ;  /* 0x00000000000c9947 */ /* 0x000fea0003800000 */
[----:B-----5:R-:W4:Y:S04]  /*14a90*/  LDG.E R152, desc[UR40][R8.64] ;  /* 0x0000002808987981 */ /* 0x020f28000c1e1900 */
[----:B------:R-:W4:Y:S02]  /*14aa0*/  LDG.E R8, desc[UR40][R8.64+0x4] ;  /* 0x0000042808087981 */ /* 0x000f24000c1e1900 */
[----:B----4-:R-:W-:-:S07]  /*14ab0*/  IMAD.IADD R152, R8, 0x1, -R152 ;  /* 0x0000000108987824 */ /* 0x010fce00078e0a98 */
.L_x_14791:
[----:B------:R-:W4:Y:S01]  /*14ac0*/  LDL.LU R9, [R1+0x80] ;  /* 0x0000800001097983 */ /* 0x000f220000300800 */
[----:B------:R-:W1:Y:S03]  /*14ad0*/  LDC R157, c[0x0][0xce8] ;  /* 0x00033a00ff9d7b82 */ /* 0x000e660000000800 */
[----:B------:R-:W2:Y:S04]  /*14ae0*/  LDL.LU R8, [R1+0x110] ;  /* 0x0001100001087983 */ /* 0x000ea80000300800 */
[----:B------:R-:W0:Y:S04]  /*14af0*/  LDL R159, [R1+0x78] ;  /* 0x00007800019f7983 */ /* 0x000e280000100800 */
[----:B------:R-:W3:Y:S04]  /*14b00*/  LDL R158, [R1+0x90] ;  /* 0x00009000019e7983 */ /* 0x000ee80000100800 */
[----:B------:R-:W3:Y:S04]  /*14b10*/  LDL R163, [R1+0x6c] ;  /* 0x00006c0001a37983 */ /* 0x000ee80000100800 */
[----:B------:R-:W3:Y:S04]  /*14b20*/  LDL R160, [R1+0x50] ;  /* 0x0000500001a07983 */ /* 0x000ee80000100800 */
[----:B------:R-:W3:Y:S04]  /*14b30*/  LDL R162, [R1+0x198] ;  /* 0x0001980001a27983 */ /* 0x000ee80000100800 */
[----:B------:R-:W3:Y:S01]  /*14b40*/  LDL R161, [R1+0x114] ;  /* 0x0001140001a17983 */ /* 0x000ee20000100800 */
[----:B------:R-:W0:Y:S01]  /*14b50*/  LDC.64 R14, c[0x0][R0+0x228] ;  /* 0x00008a00000e7b82 */ /* 0x000e220000000a00 */
[----:B------:R-:W-:-:S04]  /*14b60*/  ISETP.NE.U32.AND P0, PT, RZ, UR4, PT ;  /* 0x00000004ff007c0c */ /* 0x000fc8000bf05070 */
[----:B------:R-:W-:Y:S02]  /*14b70*/  ISETP.NE.AND.EX P0, PT, RZ, UR5, PT, P0 ;  /* 0x00000005ff007c0c */ /* 0x000fe4000bf05300 */
[----:B-1----:R-:W-:Y:S02]  /*14b80*/  ISETP.NE.AND P1, PT, R157, 0x1, PT ;  /* 0x000000019d00780c */ /* 0x002fe40003f25270 */
[----:B----4-:R-:W-:Y:S02]  /*14b90*/  SEL R9, R9, RZ, !P0 ;  /* 0x000000ff09097207 */ /* 0x010fe40004000000 */
[----:B--2---:R-:W-:-:S03]  /*14ba0*/  SEL R155, R8, RZ, !P0 ;  /* 0x000000ff089b7207 */ /* 0x004fc60004000000 */
[----:B---3--:R-:W-:-:S04]  /*14bb0*/  IMAD R8, R13, R9, RZ ;  /* 0x000000090d087224 */ /* 0x008fc800078e02ff */
[----:B------:R-:W-:Y:S02]  /*14bc0*/  IMAD R155, R12, R155, R8 ;  /* 0x0000009b0c9b7224 */ /* 0x000fe400078e0208 */
[-C--:B0-----:R-:W-:Y:S02]  /*14bd0*/  IMAD R8, R11, R159.reuse, RZ ;  /* 0x0000009f0b087224 */ /* 0x081fe400078e02ff */
[----:B------:R-:W-:-:S04]  /*14be0*/  IMAD.WIDE.U32 R10, R10, R159, RZ ;  /* 0x0000009f0a0a7225 */ /* 0x000fc800078e00ff */
[----:B------:R-:W-:Y:S01]  /*14bf0*/  IMAD.WIDE.U32 R12, R12, R9, RZ ;  /* 0x000000090c0c7225 */ /* 0x000fe200078e00ff */
[----:B------:R-:W-:Y:S02]  /*14c00*/  IADD3 R156, R11, R8, RZ ;  /* 0x000000080b9c7210 */ /* 0x000fe40007ffe0ff */
[----:B------:R-:W0:Y:S01]  /*14c10*/  @P1 LDC R11, c[0x0][0xcec] ;  /* 0x00033b00ff0b1b82 */ /* 0x000e220000000800 */
[----:B-----5:R-:W-:-:S07]  /*14c20*/  IADD3 R153, P0, P3, R12, R10, R4 ;  /* 0x0000000a0c997210 */ /* 0x020fce0007b1e004 */
[----:B------:R-:W1:Y:S01]  /*14c30*/  @P1 LDC R10, c[0x0][0xcf0] ;  /* 0x00033c00ff0a1b82 */ /* 0x000e620000000800 */
[----:B------:R-:W-:Y:S01]  /*14c40*/  SEL R12, R158, RZ, P2 ;  /* 0x000000ff9e0c7207 */ /* 0x000fe20001000000 */
[----:B------:R-:W-:Y:S01]  /*14c50*/  IMAD.IADD R155, R13, 0x1, R155 ;  /* 0x000000010d9b7824 */ /* 0x000fe200078e029b */
[----:B------:R-:W-:-:S03]  /*14c60*/  SHF.R.S32.HI R8, RZ, 0x1f, R4 ;  /* 0x0000001fff087819 */ /* 0x000fc60000011404 */
[-C--:B------:R-:W-:Y:S02]  /*14c70*/  IMAD R15, R15, R12.reuse, RZ ;  /* 0x0000000c0f0f7224 */ /* 0x080fe400078e02ff */
[----:B------:R-:W-:Y:S01]  /*14c80*/  IMAD.WIDE.U32 R12, R14, R12, RZ ;  /* 0x0000000c0e0c7225 */ /* 0x000fe200078e00ff */
[----:B------:R-:W-:-:S03]  /*14c90*/  IADD3.X R14, R155, R156, R8, P0, P3 ;  /* 0x0000009c9b0e7210 */ /* 0x000fc600007e6408 */
[----:B------:R-:W-:-:S04]  /*14ca0*/  IMAD.IADD R155, R163, 0x1, R160 ;  /* 0x00000001a39b7824 */ /* 0x000fc800078e02a0 */
[----:B0-----:R-:W-:-:S04]  /*14cb0*/  @P1 IMAD.HI.U32 R11, R155, R11, RZ ;  /* 0x0000000b9b0b1227 */ /* 0x001fc800078e00ff */
[----:B------:R-:W-:Y:S01]  /*14cc0*/  IMAD.MOV.U32 R156, RZ, RZ, R155 ;  /* 0x000000ffff9c7224 */ /* 0x000fe200078e009b */
[----:B-1----:R-:W-:Y:S02]  /*14cd0*/  @P1 SHF.R.U32.HI R156, RZ, R10, R11 ;  /* 0x0000000aff9c1219 */ /* 0x002fe4000001160b */
[----:B------:R0:W1:Y:S01]  /*14ce0*/  LDC.64 R10, c[0x0][R0+0x210] ;  /* 0x00008400000a7b82 */ /* 0x0000620000000a00 */
[----:B------:R-:W-:Y:S01]  /*14cf0*/  IMAD.IADD R15, R13, 0x1, R15 ;  /* 0x000000010d0f7824 */ /* 0x000fe200078e020f */
[----:B------:R-:W-:Y:S02]  /*14d00*/  IADD3 R12, P0, P3, R156, R153, R12 ;  /* 0x000000999c0c7210 */ /* 0x000fe40007b1e00c */
[----:B0-----:R-:W-:-:S04]  /*14d10*/  SHF.R.S32.HI R0, RZ, 0x1f, R156 ;  /* 0x0000001fff007819 */ /* 0x001fc8000001149c */
[----:B------:R-:W-:Y:S02]  /*14d20*/  IADD3.X R13, R0, R14, R15, P0, P3 ;  /* 0x0000000e000d7210 */ /* 0x000fe400007e640f */
[----:B------:R-:W0:Y:S01]  /*14d30*/  LDC.64 R14, c[0x0][0xca8] ;  /* 0x00032a00ff0e7b82 */ /* 0x000e220000000a00 */
[----:B------:R-:W-:-:S04]  /*14d40*/  IMAD.MOV R153, RZ, RZ, -R156 ;  /* 0x000000ffff997224 */ /* 0x000fc800078e0a9c */
[----:B------:R-:W-:-:S05]  /*14d50*/  IMAD R153, R157, R153, R155 ;  /* 0x000000999d997224 */ /* 0x000fca00078e029b */
[----:B------:R-:W-:Y:S01]  /*14d60*/  SHF.R.S32.HI R0, RZ, 0x1f, R153 ;  /* 0x0000001fff007819 */ /* 0x000fe20000011499 */
[----:B0-----:R-:W0:Y:S08]  /*14d70*/  @!P2 LDC R14, c[0x0][0xc50] ;  /* 0x00031400ff0eab82 */ /* 0x001e300000000800 */
        /* <DEDUP_REMOVED lines=8> */
[----:B------:R-:W-:-:S03]  /*14e00*/  IMAD.IADD R153, R162, 0x1, R160 ;  /* 0x00000001a2997824 */ /* 0x000fc600078e02a0 */
[----:B------:R-:W0:Y:S04]  /*14e10*/  SHFL.IDX PT, R11, R0, RZ, 0x1c1f ;  /* 0x001c1fff000b7589 */ /* 0x000e2800000e0000 */
[----:B------:R-:W-:Y:S04]  /*14e20*/  SHFL.IDX PT, R12, R14, 0x1, 0x1c1f ;  /* 0x003c1f000e0c7f89 */ /* 0x000fe800000e0000 */
[----:B------:R1:W2:Y:S01]  /*14e30*/  SHFL.IDX PT, R13, R0, 0x1, 0x1c1f ;  /* 0x003c1f00000d7f89 */ /* 0x0002a200000e0000 */
[----:B------:R-:W-:Y:S01]  /*14e40*/  LOP3.LUT P0, RZ, R161, 0x3, RZ, 0xc0, !PT ;  /* 0x00000003a1ff7812 */ /* 0x000fe2000780c0ff */
[----:B-1----:R-:W-:-:S02]  /*14e50*/  IMAD R0, R152, R157, RZ ;  /* 0x0000009d98007224 */ /* 0x002fc400078e02ff */
[----:B------:R-:W-:-:S03]  /*14e60*/  VIADD R152, R153, 0x8 ;  /* 0x0000000899987836 */ /* 0x000fc60000000000 */
        /* <DEDUP_REMOVED lines=44> */
[----:B------:R-:W-:Y:S01]  /*15130*/  IADD3 R11, P5, R20, 0xf000, RZ ;  /* 0x0000f000140b7810 */ /* 0x000fe20007fbe0ff */
[----:B------:R-:W5:Y:S01]  /*15140*/  LD.E.128 R28, desc[UR40][R28.64] ;  /* 0x000000281c1c7980 */ /* 0x000f62000c101d00 */
[----:B------:R-:W-:-:S02]  /*15150*/  IADD3.X R33, RZ, R21, RZ, P2, !PT ;  /* 0x00000015ff217210 */ /* 0x000fc400017fe4ff */
[C---:B------:R-:W-:Y:S01]  /*15160*/  IADD3 R49, P0, R20.reuse, 0x6000, RZ ;  /* 0x0000600014317810 */ /* 0x040fe20007f1e0ff */
[----:B------:R-:W-:Y:S01]  /*15170*/  IMAD.X R85, RZ, RZ, R21, P5 ;  /* 0x000000ffff557224 */ /* 0x000fe200028e0615 */
        /* <DEDUP_REMOVED lines=12> */
[----:B------:R-:W-:Y:S02]  /*15240*/  SHF.R.U64 R10, R10, 0x3, RZ ;  /* 0x000000030a0a7819 */ /* 0x000fe400000012ff */
[----:B------:R-:W-:Y:S02]  /*15250*/  SHF.R.U64 R48, R48, 0x3, RZ ;  /* 0x0000000330307819 */ /* 0x000fe400000012ff */
[----:B------:R-:W-:Y:S02]  /*15260*/  SHF.R.U64 R52, R52, 0x3, RZ ;  /* 0x0000000334347819 */ /* 0x000fe400000012ff */
[----:B------:R-:W-:-:S02]  /*15270*/  SHF.R.U64 R56, R56, 0x3, RZ ;  /* 0x0000000338387819 */ /* 0x000fc400000012ff */
[----:B------:R-:W-:Y:S02]  /*15280*/  SHF.R.U64 R60, R60, 0x3, RZ ;  /* 0x000000033c3c7819 */ /* 0x000fe400000012ff */
[----:B------:R-:W-:Y:S01]  /*15290*/  LOP3.LUT R84, R10, R11, RZ, 0x3c, !PT ;  /* 0x0000000b0a547212 */ /* 0x000fe200078e3cff */
[----:B------:R-:W-:Y:S01]  /*152a0*/  IMAD R11, R8, UR4, RZ ;  /* 0x00000004080b7c24 */ /* 0x000fe2000f8e02ff */
[----:B------:R-:W-:Y:S01]  /*152b0*/  LOP3.LUT R13, R20, 0x380, RZ, 0xc0, !PT ;  /* 0x00000380140d7812 */ /* 0x000fe200078ec0ff */
[----:B------:R-:W0:Y:S01]  /*152c0*/  @P1 LDC R8, c[0x0][0xcf0] ;  /* 0x00033c00ff081b82 */ /* 0x000e220000000800 */
        /* <DEDUP_REMOVED lines=16> */
[----:B------:R-:W-:Y:S02]  /*153d0*/  SHF.R.U64 R13, R13, 0x3, RZ ;  /* 0x000000030d0d7819 */ /* 0x000fe400000012ff */
[----:B------:R-:W-:Y:S01]  /*153e0*/  LOP3.LUT R68, R69, 0x380, RZ, 0xc0, !PT ;  /* 0x0000038045447812 */ /* 0x000fe200078ec0ff */
[----:B------:R-:W-:Y:S01]  /*153f0*/  IMAD.IADD R12, R3, 0x1, -R12 ;  /* 0x00000001030c7824 */ /* 0x000fe200078e0a0c */
[----:B------:R-:W-:Y:S01]  /*15400*/  LOP3.LUT R72, R73, 0x380, RZ, 0xc0, !PT ;  /* 0x0000038049487812 */ /* 0x000fe200078ec0ff */
[----:B------:R-:W5:Y:S01]  /*15410*/  LD.E.128 R60, desc[UR40][R60.64] ;  /* 0x000000283c3c7980 */ /* 0x000f62000c101d00 */
[----:B------:R-:W-:-:S02]  /*15420*/  LOP3.LUT R76, R77, 0x380, RZ, 0xc0, !PT ;  /* 0x000003804d4c7812 */ /* 0x000fc400078ec0ff */
[----:B------:R-:W-:Y:S01]  /*15430*/  LOP3.LUT R80, R81, 0x380, RZ, 0xc0, !PT ;  /* 0x0000038051507812 */ /* 0x000fe200078ec0ff */
[----:B------:R-:W5:Y:S01]  /*15440*/  LD.E.128 R84, desc[UR40][R84.64] ;  /* 0x0000002854547980 */ /* 0x000f62000c101d00 */
[----:B------:R-:W-:Y:S01]  /*15450*/  LOP3.LUT R20, R13, R20, RZ, 0x3c, !PT ;  /* 0x000000140d147212 */ /* 0x000fe200078e3cff */
[----:B------:R-:W-:Y:S01]  /*15460*/  IMAD R13, R4, UR5, R11 ;  /* 0x00000005040d7c24 */ /* 0x000fe2000f8e020b */
[----:B------:R-:W-:Y:S01]  /*15470*/  SHF.R.U64 R68, R68, 0x3, RZ ;  /* 0x0000000344447819 */ /* 0x000fe200000012ff */
[----:B------:R-:W-:Y:S01]  /*15480*/  IMAD.WIDE.U32 R10, R4, UR4, RZ ;  /* 0x00000004040a7c25 */ /* 0x000fe2000f8e00ff */
[----:B------:R-:W-:Y:S01]  /*15490*/  SHF.R.U64 R72, R72, 0x3, RZ ;  /* 0x0000000348487819 */ /* 0x000fe200000012ff */
[----:B------:R-:W-:Y:S01]  /*154a0*/  ULDC.64 UR4, c[0x0][0xbe8] ;  /* 0x0002fa0000047ab9 */ /* 0x000fe20000000a00 */
[----:B------:R-:W-:Y:S01]  /*154b0*/  SHF.R.U64 R76, R76, 0x3, RZ ;  /* 0x000000034c4c7819 */ /* 0x000fe200000012ff */
[----:B------:R-:W-:Y:S01]  /*154c0*/  IMAD R3, R12, 0x20, R89 ;  /* 0x000000200c037824 */ /* 0x000fe200078e0259 */
[----:B------:R-:W-:Y:S01]  /*154d0*/  SHF.R.U64 R80, R80, 0x3, RZ ;  /* 0x0000000350507819 */ /* 0x000fe200000012ff */
[----:B------:R-:W-:Y:S01]  /*154e0*/  IMAD.IADD R11, R11, 0x1, R13 ;  /* 0x000000010b0b7824 */ /* 0x000fe200078e020d */
[----:B------:R-:W-:Y:S01]  /*154f0*/  LOP3.LUT R68, R68, R69, RZ, 0x3c, !PT ;  /* 0x0000004544447212 */ /* 0x000fe200078e3cff */
[--C-:B------:R-:W-:Y:S01]  /*15500*/  IMAD.X R69, RZ, RZ, R21.reuse, P0 ;  /* 0x000000ffff457224 */ /* 0x100fe200000e0615 */
[----:B------:R-:W-:Y:S01]  /*15510*/  LOP3.LUT R72, R72, R73, RZ, 0x3c, !PT ;  /* 0x0000004948487212 */ /* 0x000fe200078e3cff */
[----:B------:R-:W-:Y:S01]  /*15520*/  IMAD.X R73, RZ, RZ, R21, P2 ;  /* 0x000000ffff497224 */ /* 0x000fe200010e0615 */
[----:B------:R-:W-:Y:S01]  /*15530*/  LOP3.LUT R76, R76, R77, RZ, 0x3c, !PT ;  /* 0x0000004d4c4c7212 */ /* 0x000fe200078e3cff */
[----:B------:R-:W-:Y:S01]  /*15540*/  IMAD.IADD R12, R160, 0x1, R3 ;  /* 0x00000001a00c7824 */ /* 0x000fe200078e0203 */
[----:B------:R-:W-:Y:S01]  /*15550*/  LOP3.LUT R80, R80, R81, RZ, 0x3c, !PT ;  /* 0x0000005150507212 */ /* 0x000fe200078e3cff */
[----:B------:R-:W-:Y:S01]  /*15560*/  IMAD.X R81, RZ, RZ, R21, P4 ;  /* 0x000000ffff517224 */ /* 0x000fe200020e0615 */
[----:B------:R-:W-:Y:S01]  /*15570*/  IADD3.X R77, RZ, R21, RZ, P3, !PT ;  /* 0x00000015ff4d7210 */ /* 0x000fe20001ffe4ff */
[----:B------:R-:W-:Y:S01]  /*15580*/  IMAD.WIDE.U32 R10, R159, UR4, R10 ;  /* 0x000000049f0a7c25 */ /* 0x000fe2000f8e000a */
[----:B------:R-:W-:Y:S01]  /*15590*/  SHF.R.S32.HI R4, RZ, 0x1f, R9 ;  /* 0x0000001fff047819 */ /* 0x000fe20000011409 */
[----:B------:R2:W5:Y:S02]  /*155a0*/  LD.E.128 R24, desc[UR40][R20.64] ;  /* 0x0000002814187980 */ /* 0x000564000c101d00 */
[----:B-1----:R-:W-:-:S02]  /*155b0*/  @P1 IMAD.HI.U32 R3, R12, R15, RZ ;  /* 0x0000000f0c031227 */ /* 0x002fc400078e00ff */
[----:B------:R-:W5:Y:S02]  /*155c0*/  LD.E.128 R68, desc[UR40][R68.64] ;  /* 0x0000002844447980 */ /* 0x000f64000c101d00 */
[----:B------:R-:W-:Y:S01]  /*155d0*/  IMAD R11, R159, UR5, R11 ;  /* 0x000000059f0b7c24 */ /* 0x000fe2000f8e020b */
[----:B------:R-:W-:Y:S01]  /*155e0*/  ULDC.64 UR4, c[0x0][0xbf0] ;  /* 0x0002fc0000047ab9 */ /* 0x000fe20000000a00 */
[----:B------:R-:W5:Y:S01]  /*155f0*/  LD.E.128 R72, desc[UR40][R72.64] ;  /* 0x0000002848487980 */ /* 0x000f62000c101d00 */
[----:B------:R-:W-:-:S03]  /*15600*/  IMAD.MOV.U32 R13, RZ, RZ, R12 ;  /* 0x000000ffff0d7224 */ /* 0x000fc600078e000c */
[----:B------:R-:W5:Y:S01]  /*15610*/  LD.E.128 R76, desc[UR40][R76.64] ;  /* 0x000000284c4c7980 */ /* 0x000f62000c101d00 */
[----:B------:R-:W-:-:S03]  /*15620*/  IMAD R4, R4, UR4, RZ ;  /* 0x0000000404047c24 */ /* 0x000fc6000f8e02ff */
[----:B------:R-:W5:Y:S01]  /*15630*/  LD.E.128 R80, desc[UR40][R80.64] ;  /* 0x0000002850507980 */ /* 0x000f62000c101d00 */
[----:B0-----:R-:W-:Y:S01]  /*15640*/  @P1 SHF.R.U32.HI R13, RZ, R8, R3 ;  /* 0x00000008ff0d1219 */ /* 0x001fe20000011603 */
[----:B------:R-:W-:Y:S01]  /*15650*/  @!PT LDS RZ, [RZ] ;  /* 0x00000000fffff984 */ /* 0x000fe20000000800 */
[----:B------:R-:W-:Y:S01]  /*15660*/  @!PT LDS RZ, [RZ] ;  /* 0x00000000fffff984 */ /* 0x000fe20000000800 */
[----:B------:R-:W-:Y:S01]  /*15670*/  @!PT LDS RZ, [RZ] ;  /* 0x00000000fffff984 */ /* 0x000fe20000000800 */
[----:B------:R-:W-:Y:S01]  /*15680*/  @!PT LDS RZ, [RZ] ;  /* 0x00000000fffff984 */ /* 0x000fe20000000800 */
[----:B------:R0:W-:Y:S06]  /*15690*/  MEMBAR.ALL.CTA ;  /* 0x0000000000007992 */ /* 0x0001ec0000008000 */
[----:B0-----:R-:W0:Y:S01]  /*156a0*/  FENCE.VIEW.ASYNC.S ;  /* 0x00000000000073c6 */ /* 0x001e220000000000 */
[C---:B------:R-:W-:Y:S01]  /*156b0*/  IMAD R15, R9.reuse, UR5, R4 ;  /* 0x00000005090f7c24 */ /* 0x040fe2000f8e0204 */
[----:B------:R-:W-:Y:S01]  /*156c0*/  SHF.R.S32.HI R3, RZ, 0x1f, R13 ;  /* 0x0000001fff037819 */ /* 0x000fe2000001140d */
[----:B------:R-:W-:Y:S01]  /*156d0*/  IMAD.WIDE.U32 R10, R9, UR4, R10 ;  /* 0x00000004090a7c25 */ /* 0x000fe2000f8e000a */
[----:B------:R-:W-:-:S03]  /*156e0*/  ULDC.64 UR4, c[0x0][0xbe0] ;  /* 0x0002f80000047ab9 */ /* 0x000fc60000000a00 */
[----:B------:R-:W-:Y:S02]  /*156f0*/  IMAD.MOV R8, RZ, RZ, -R13 ;  /* 0x000000ffff087224 */ /* 0x000fe400078e0a0d */
[----:B------:R-:W-:Y:S02]  /*15700*/  IMAD.IADD R11, R11, 0x1, R15 ;  /* 0x000000010b0b7824 */ /* 0x000fe400078e020f */
[----:B------:R-:W-:Y:S02]  /*15710*/  IMAD R4, R3, UR4, RZ ;  /* 0x0000000403047c24 */ /* 0x000fe4000f8e02ff */
[----:B------:R-:W-:Y:S02]  /*15720*/  IMAD R157, R157, R8, R12 ;  /* 0x000000089d9d7224 */ /* 0x000fe400078e020c */
[----:B------:R-:W-:-:S04]  /*15730*/  IMAD.WIDE.U32 R10, R13, UR4, R10 ;  /* 0x000000040d0a7c25 */ /* 0x000fc8000f8e000a */
[----:B------:R-:W-:Y:S02]  /*15740*/  VIADD R3, R19, 0x32420 ;  /* 0x0003242013037836 */ /* 0x000fe40000000000 */
[----:B------:R-:W-:Y:S01]  /*15750*/  IMAD R13, R13, UR5, R4 ;  /* 0x000000050d0d7c24 */ /* 0x000fe2000f8e0204 */
[----:B------:R-:W-:Y:S01]  /*15760*/  SHF.R.S32.HI R4, RZ, 0x1f, R157 ;  /* 0x0000001fff047819 */ /* 0x000fe2000001149d */
[----:B------:R-:W-:Y:S01]  /*15770*/  ULDC.64 UR4, c[0x0][0xbd8] ;  /* 0x0002f60000047ab9 */ /* 0x000fe20000000a00 */
[----:B------:R-:W-:Y:S02]  /*15780*/  PRMT R3, RZ, 0x654, R3 ;  /* 0x00000654ff037816 */ /* 0x000fe40000000003 */
[----:B------:R-:W-:Y:S01]  /*15790*/  IADD3 R11, R11, R13, RZ ;  /* 0x0000000d0b0b7210 */ /* 0x000fe20007ffe0ff */
[----:B------:R-:W-:Y:S01]  /*157a0*/  IMAD R4, R4, UR4, RZ ;  /* 0x0000000404047c24 */ /* 0x000fe2000f8e02ff */
[----:B0-----:R0:W-:Y:S01]  /*157b0*/  SYNCS.ARRIVE.TRANS64.RED.A1T0 RZ, [R3+URZ], RZ ;  /* 0x000000ff03ff79a7 */ /* 0x0011e2000810043f */
[----:B------:R-:W-:-:S04]  /*157c0*/  IMAD.WIDE.U32 R10, R157, UR4, R10 ;  /* 0x000000049d0a7c25 */ /* 0x000fc8000f8e000a */
[----:B0-----:R-:W-:Y:S01]  /*157d0*/  IMAD R3, R157, UR5, R4 ;  /* 0x000000059d037c24 */ /* 0x001fe2000f8e0204 */
[----:B------:R-:W-:Y:S02]  /*157e0*/  ULDC.64 UR4, c[0x0][0xb80] ;  /* 0x0002e00000047ab9 */ /* 0x000fe40000000a00 */
[----:B------:R-:W-:Y:S01]  /*157f0*/  LEA R4, P0, R10, UR4, 0x1 ;  /* 0x000000040a047c11 */ /* 0x000fe2000f8008ff */
[----:B------:R-:W-:Y:S01]  /*15800*/  IMAD.IADD R3, R11, 0x1, R3 ;  /* 0x000000010b037824 */ /* 0x000fe200078e0203 */
[----:B------:R-:W-:-:S04]  /*15810*/  UMOV UR4, 0xffffffff ;  /* 0xffffffff00047882 */ /* 0x000fc80000000000 */
[----:B--2---:R-:W-:Y:S01]  /*15820*/  LEA.HI.X R20, R10, UR5, R3, 0x1, P0 ;  /* 0x000000050a147c11 */ /* 0x004fe200080f0c03 */
[----:B------:R-:W-:Y:S06]  /*15830*/  BRA.DIV UR4, `(.L_x_14793) ;  /* 0x000000e604387947 */ /* 0x000fec000b800000 */
[----:B------:R0:W1:Y:S04]  /*15840*/  SHFL.IDX PT, R3, R20, RZ, 0x181f ;  /* 0x00181fff14037589 */ /* 0x00006800000e0000 */
[----:B------:R0:W2:Y:S02]  /*15850*/  SHFL.IDX PT, R14, R4, RZ, 0x181f ;  /* 0x00181fff040e7589 */ /* 0x0000a400000e0000 */
.L_x_15026:
[----:B------:R-:W-:Y:S01]  /*15860*/  IMAD.IADD R89, R89, 0x1, R160 ;  /* 0x0000000159597824 */ /* 0x000fe200078e02a0 */
[----:B------:R-:W-:Y:S01]  /*15870*/  BSSY B1, `(.L_x_14794) ;  /* 0x000001e000017945 */ /* 0x000fe20003800000 */
[----:B------:R-:W-:-:S03]  /*15880*/  VIADD R21, R228, 0xc0 ;  /* 0x000000c0e4157836 */ /* 0x000fc60000000000 */
[----:B------:R-:W-:-:S13]  /*15890*/  ISETP.GE.AND P0, PT, R89, R0, PT ;  /* 0x000000005900720c */ /* 0x000fda0003f06270 */
[----:B------:R-:W-:Y:S05]  /*158a0*/  @P0 BRA `(.L_x_14795) ;  /* 0x0000000000680947 */ /* 0x000fea0003800000 */
[C---:B------:R-:W-:Y:S01]  /*158b0*/  VIADD R92, R228.reuse, 0x40 ;  /* 0x00000040e45c7836 */ /* 0x040fe20000000000 */
[----:B------:R-:W-:Y:S01]  /*158c0*/  ULDC UR4, c[0x0][0xbc8] ;  /* 0x0002f20000047ab9 */ /* 0x000fe20000000800 */
[C---:B------:R-:W-:Y:S01]  /*158d0*/  VIADD R90, R228.reuse, 0x80 ;  /* 0x00000080e45a7836 */ /* 0x040fe20000000000 */
[C---:B------:R-:W-:Y:S01]  /*158e0*/  ISETP.GE.AND P3, PT, R228.reuse, UR4, PT ;  /* 0x00000004e4007c0c */ /* 0x040fe2000bf66270 */
[----:B------:R-:W-:Y:S01]  /*158f0*/  VIADD R15, R228, 0xc0 ;  /* 0x000000c0e40f7836 */ /* 0x000fe20000000000 */
[----:B------:R-:W-:Y:S01]  /*15900*/  ISETP.GE.AND P2, PT, R92, UR4, PT ;  /* 0x000000045c007c0c */ /* 0x000fe2000bf46270 */
[----:B------:R-:W-:Y:S01]  /*15910*/  VIADD R93, R228, 0x40 ;  /* 0x00000040e45d7836 */ /* 0x000fe20000000000 */
[----:B------:R-:W-:Y:S01]  /*15920*/  ISETP.GE.AND P1, PT, R90, UR4, PT ;  /* 0x000000045a007c0c */ /* 0x000fe2000bf26270 */
[----:B------:R-:W-:Y:S01]  /*15930*/  VIADD R91, R228, 0x80 ;  /* 0x00000080e45b7836 */ /* 0x000fe20000000000 */
[----:B------:R-:W-:Y:S02]  /*15940*/  ISETP.GE.AND P0, PT, R15, UR4, PT ;  /* 0x000000040f007c0c */ /* 0x000fe4000bf06270 */
[----:B------:R-:W-:-:S02]  /*15950*/  SHF.R.S32.HI R12, RZ, 0x1f, R228 ;  /* 0x0000001fff0c7819 */ /* 0x000fc400000114e4 */
[----:B------:R-:W-:Y:S02]  /*15960*/  SHF.R.S32.HI R93, RZ, 0x1f, R93 ;  /* 0x0000001fff5d7819 */ /* 0x000fe4000001145d */
[----:B------:R-:W-:Y:S02]  /*15970*/  SHF.R.S32.HI R91, RZ, 0x1f, R91 ;  /* 0x0000001fff5b7819 */ /* 0x000fe4000001145b */
[-C--:B--2---:R-:W-:Y:S02]  /*15980*/  @!P3 LEA R8, P5, R228, R14.reuse, 0x1 ;  /* 0x0000000ee408b211 */ /* 0x084fe400078a08ff */
        /* <DEDUP_REMOVED lines=12> */
.L_x_14795:
[----:B------:R-:W-:Y:S05]  /*15a50*/  BSYNC B1 ;  /* 0x0000000000017941 */ /* 0x000fea0003800000 */
.L_x_14794:
[----:B------:R-:W-:Y:S01]  /*15a60*/  UMOV UR4, 0xffffffff ;  /* 0xffffffff00047882 */ /* 0x000fe20000000000 */
[----:B---3-5:R-:W-:Y:S02]  /*15a70*/  SHF.R.S32.HI R24, RZ, 0x1f, R21 ;  /* 0x0000001fff187819 */ /* 0x028fe40000011415 */
[----:B------:R-:W-:Y:S05]  /*15a80*/  BRA.DIV UR4, `(.L_x_14796) ;  /* 0x000000e204d87947 */ /* 0x000fea000b800000 */
[----:B-1----:R1:W3:Y:S04]  /*15a90*/  SHFL.IDX PT, R3, R20, 0x1, 0x181f ;  /* 0x00381f0014037f89 */ /* 0x0022e800000e0000 */
[----:B--2---:R1:W2:Y:S02]  /*15aa0*/  SHFL.IDX PT, R14, R4, 0x1, 0x181f ;  /* 0x00381f00040e7f89 */ /* 0x0042a400000e0000 */
.L_x_15030:
[----:B------:R-:W-:Y:S01]  /*15ab0*/  VIADD R9, R89, 0x20 ;  /* 0x0000002059097836 */ /* 0x000fe20000000000 */
[----:B------:R-:W-:Y:S04]  /*15ac0*/  BSSY B1, `(.L_x_14797) ;  /* 0x000001b000017945 */ /* 0x000fe80003800000 */
[----:B------:R-:W-:-:S13]  /*15ad0*/  ISETP.GE.AND P0, PT, R9, R0, PT ;  /* 0x000000000900720c */ /* 0x000fda0003f06270 */
[----:B------:R-:W-:Y:S05]  /*15ae0*/  @P0 BRA `(.L_x_14798) ;  /* 0x0000000000600947 */ /* 0x000fea0003800000 */
[C---:B------:R-:W-:Y:S01]  /*15af0*/  VIADD R15, R228.reuse, 0x40 ;  /* 0x00000040e40f7836 */ /* 0x040fe20000000000 */
[----:B------:R-:W-:Y:S01]  /*15b00*/  ULDC UR4, c[0x0][0xbc8] ;  /* 0x0002f20000047ab9 */ /* 0x000fe20000000800 */
[C---:B------:R-:W-:Y:S01]  /*15b10*/  IADD3 R25, R228.reuse, 0x80, RZ ;  /* 0x00000080e4197810 */ /* 0x040fe20007ffe0ff */
[C---:B------:R-:W-:Y:S01]  /*15b20*/  VIADD R27, R228.reuse, 0x40 ;  /* 0x00000040e41b7836 */ /* 0x040fe20000000000 */
[C---:B------:R-:W-:Y:S01]  /*15b30*/  ISETP.GE.AND P3, PT, R228.reuse, UR4, PT ;  /* 0x00000004e4007c0c */ /* 0x040fe2000bf66270 */
[----:B------:R-:W-:Y:S01]  /*15b40*/  VIADD R26, R228, 0x80 ;  /* 0x00000080e41a7836 */ /* 0x000fe20000000000 */
[----:B------:R-:W-:Y:S02]  /*15b50*/  ISETP.GE.AND P2, PT, R15, UR4, PT ;  /* 0x000000040f007c0c */ /* 0x000fe4000bf46270 */
[----:B------:R-:W-:Y:S02]  /*15b60*/  ISETP.GE.AND P1, PT, R25, UR4, PT ;  /* 0x0000000419007c0c */ /* 0x000fe4000bf26270 */
[----:B------:R-:W-:-:S02]  /*15b70*/  ISETP.GE.AND P0, PT, R21, UR4, PT ;  /* 0x0000000415007c0c */ /* 0x000fc4000bf06270 */
[----:B------:R-:W-:Y:S02]  /*15b80*/  SHF.R.S32.HI R12, RZ, 0x1f, R228 ;  /* 0x0000001fff0c7819 */ /* 0x000fe400000114e4 */
[----:B------:R-:W-:Y:S02]  /*15b90*/  SHF.R.S32.HI R27, RZ, 0x1f, R27 ;  /* 0x0000001fff1b7819 */ /* 0x000fe4000001141b */
[----:B------:R-:W-:Y:S02]  /*15ba0*/  SHF.R.S32.HI R26, RZ, 0x1f, R26 ;  /* 0x0000001fff1a7819 */ /* 0x000fe4000001141a */
[CC--:B--2---:R-:W-:Y:S02]  /*15bb0*/  @!P3 LEA R8, P5, R228.reuse, R14.reuse, 0x1 ;  /* 0x0000000ee408b211 */ /* 0x0c4fe400078a08ff */
[----:B------:R-:W-:Y:S02]  /*15bc0*/  @!P2 LEA R10, P4, R15, R14, 0x1 ;  /* 0x0000000e0f0aa211 */ /* 0x000fe400078808ff */
[----:B---3--:R-:W-:-:S02]  /*15bd0*/  @!P3 LEA.HI.X R9, R228, R3, R12, 0x1, P5 ;  /* 0x00000003e409b211 */ /* 0x008fc400028f0c0c */
[-C--:B------:R-:W-:Y:S02]  /*15be0*/  @!P1 LEA R12, P5, R25, R14.reuse, 0x1 ;  /* 0x0000000e190c9211 */ /* 0x080fe400078a08ff */
[-C--:B------:R-:W-:Y:S01]  /*15bf0*/  @!P2 LEA.HI.X R11, R15, R3.reuse, R27, 0x1, P4 ;  /* 0x000000030f0ba211 */ /* 0x080fe200020f0c1b */
[----:B------:R4:W-:Y:S01]  /*15c00*/  @!P3 ST.E.128 desc[UR40][R8.64], R28 ;  /* 0x0000001c0800b985 */ /* 0x0009e2000c101d28 */
[----:B------:R-:W-:Y:S02]  /*15c10*/  @!P0 LEA R14, P4, R21, R14, 0x1 ;  /* 0x0000000e150e8211 */ /* 0x000fe400078808ff */
[-C--:B------:R-:W-:Y:S01]  /*15c20*/  @!P1 LEA.HI.X R13, R25, R3.reuse, R26, 0x1, P5 ;  /* 0x00000003190d9211 */ /* 0x080fe200028f0c1a */
[----:B------:R4:W-:Y:S01]  /*15c30*/  @!P2 ST.E.128 desc[UR40][R10.64], R44 ;  /* 0x0000002c0a00a985 */ /* 0x0009e2000c101d28 */
[----:B------:R-:W-:-:S03]  /*15c40*/  @!P0 LEA.HI.X R15, R21, R3, R24, 0x1, P4 ;  /* 0x00000003150f8211 */ /* 0x000fc600020f0c18 */
[----:B------:R4:W-:Y:S04]  /*15c50*/  @!P1 ST.E.128 desc[UR40][R12.64], R60 ;  /* 0x0000003c0c009985 */ /* 0x0009e8000c101d28 */
[----:B------:R4:W-:Y:S02]  /*15c60*/  @!P0 ST.E.128 desc[UR40][R14.64], R76 ;  /* 0x0000004c0e008985 */ /* 0x0009e4000c101d28 */
.L_x_14798:
[----:B------:R-:W-:Y:S05]  /*15c70*/  BSYNC B1 ;  /* 0x0000000000017941 */ /* 0x000fea0003800000 */
.L_x_14797:
[----:B------:R-:W-:-:S03]  /*15c80*/  UMOV UR4, 0xffffffff ;  /* 0xffffffff00047882 */ /* 0x000fc60000000000 */
[----:B------:R-:W-:Y:S05]  /*15c90*/  BRA.DIV UR4, `(.L_x_14799) ;  /* 0x000000e2049c7947 */ /* 0x000fea000b800000 */
[----:B---3--:R3:W0:Y:S04]  /*15ca0*/  SHFL.IDX PT, R3, R20, 0x2, 0x181f ;  /* 0x00581f0014037f89 */ /* 0x00862800000e0000 */
[----:B--2-4-:R3:W2:Y:S02]  /*15cb0*/  SHFL.IDX PT, R14, R4, 0x2, 0x181f ;  /* 0x00581f00040e7f89 */ /* 0x0146a400000e0000 */
.L_x_15034:
[----:B------:R-:W-:Y:S01]  /*15cc0*/  VIADD R9, R89, 0x40 ;  /* 0x0000004059097836 */ /* 0x000fe20000000000 */
[----:B------:R-:W-:Y:S04]  /*15cd0*/  BSSY B1, `(.L_x_14800) ;  /* 0x000001b000017945 */ /* 0x000fe80003800000 */
[----:B------:R-:W-:-:S13]  /*15ce0*/  ISETP.GE.AND P0, PT, R9, R0, PT ;  /* 0x000000000900720c */ /* 0x000fda0003f06270 */
[----:B------:R-:W-:Y:S05]  /*15cf0*/  @P0 BRA `(.L_x_14801) ;  /* 0x0000000000600947 */ /* 0x000fea0003800000 */
[C---:B------:R-:W-:Y:S01]  /*15d00*/  VIADD R15, R228.reuse, 0x40 ;  /* 0x00000040e40f7836 */ /* 0x040fe20000000000 */
[----:B------:R-:W-:Y:S01]  /*15d10*/  ULDC UR4, c[0x0][0xbc8] ;  /* 0x0002f20000047ab9 */ /* 0x000fe20000000800 */
[C---:B------:R-:W-:Y:S01]  /*15d20*/  VIADD R25, R228.reuse, 0x80 ;  /* 0x00000080e4197836 */ /* 0x040fe20000000000 */
[C---:B------:R-:W-:Y:S01]  /*15d30*/  ISETP.GE.AND P3, PT, R228.reuse, UR4, PT ;  /* 0x00000004e4007c0c */ /* 0x040fe2000bf66270 */
[C---:B------:R-:W-:Y:S01]  /*15d40*/  VIADD R27, R228.reuse, 0x40 ;  /* 0x00000040e41b7836 */ /* 0x040fe20000000000 */
[----:B------:R-:W-:Y:S01]  /*15d50*/  ISETP.GE.AND P2, PT, R15, UR4, PT ;  /* 0x000000040f007c0c */ /* 0x000fe2000bf46270 */
[----:B------:R-:W-:Y:S01]  /*15d60*/  VIADD R26, R228, 0x80 ;  /* 0x00000080e41a7836 */ /* 0x000fe20000000000 */
[----:B------:R-:W-:Y:S02]  /*15d70*/  ISETP.GE.AND P1, PT, R25, UR4, PT ;  /* 0x0000000419007c0c */ /* 0x000fe4000bf26270 */
[----:B------:R-:W-:Y:S02]  /*15d80*/  ISETP.GE.AND P0, PT, R21, UR4, PT ;  /* 0x0000000415007c0c */ /* 0x000fe4000bf06270 */
[----:B------:R-:W-:-:S02]  /*15d90*/  SHF.R.S32.HI R8, RZ, 0x1f, R228 ;  /* 0x0000001fff087819 */ /* 0x000fc400000114e4 */
[----:B------:R-:W-:Y:S02]  /*15da0*/  SHF.R.S32.HI R27, RZ, 0x1f, R27 ;  /* 0x0000001fff1b7819 */ /* 0x000fe4000001141b */
[----:B------:R-:W-:Y:S02]  /*15db0*/  SHF.R.S32.HI R26, RZ, 0x1f, R26 ;  /* 0x0000001fff1a7819 */ /* 0x000fe4000001141a */
[CC--:B--2---:R-:W-:Y:S02]  /*15dc0*/  @!P3 LEA R12, P5, R228.reuse, R14.reuse, 0x1 ;  /* 0x0000000ee40cb211 */ /* 0x0c4fe400078a08ff */
[-C--:B------:R-:W-:Y:S02]  /*15dd0*/  @!P2 LEA R10, P4, R15, R14.reuse, 0x1 ;  /* 0x0000000e0f0aa211 */ /* 0x080fe400078808ff */
[----:B0-----:R-:W-:Y:S02]  /*15de0*/  @!P3 LEA.HI.X R13, R228, R3, R8, 0x1, P5 ;  /* 0x00000003e40db211 */ /* 0x001fe400028f0c08 */
[----:B------:R-:W-:-:S02]  /*15df0*/  @!P1 LEA R8, P5, R25, R14, 0x1 ;  /* 0x0000000e19089211 */ /* 0x000fc400078a08ff */
        /* <DEDUP_REMOVED lines=8> */
.L_x_14801:
[----:B------:R-:W-:Y:S05]  /*15e80*/  BSYNC B1 ;  /* 0x0000000000017941 */ /* 0x000fea0003800000 */
.L_x_14800:
[----:B------:R-:W-:-:S03]  /*15e90*/  UMOV UR4, 0xffffffff ;  /* 0xffffffff00047882 */ /* 0x000fc60000000000 */
[----:B------:R-:W-:Y:S05]  /*15ea0*/  BRA.DIV UR4, `(.L_x_14802) ;  /* 0x000000e204607947 */ /* 0x000fea000b800000 */
[----:B0-----:R0:W0:Y:S04]  /*15eb0*/  SHFL.IDX PT, R3, R20, 0x3, 0x181f ;  /* 0x00781f0014037f89 */ /* 0x00102800000e0000 */
[----:B--2-4-:R2:W4:Y:S02]  /*15ec0*/  SHFL.IDX PT, R14, R4, 0x3, 0x181f ;  /* 0x00781f00040e7f89 */ /* 0x01452400000e0000 */
.L_x_15038:
[----:B------:R-:W-:-:S05]  /*15ed0*/  VIADD R9, R89, 0x60 ;  /* 0x0000006059097836 */ /* 0x000fca0000000000 */
[----:B------:R-:W-:-:S13]  /*15ee0*/  ISETP.GE.AND P0, PT, R9, R0, PT ;  /* 0x000000000900720c */ /* 0x000fda0003f06270 */
[----:B------:R-:W-:Y:S05]  /*15ef0*/  @P0 BRA `(.L_x_14803) ;  /* 0x0000003800d80947 */ /* 0x000fea0003800000 */
[C---:B01-3--:R-:W-:Y:S01]  /*15f00*/  VIADD R20, R228.reuse, 0x40 ;  /* 0x00000040e4147836 */ /* 0x04bfe20000000000 */
[----:B------:R-:W-:Y:S01]  /*15f10*/  ULDC UR4, c[0x0][0xbc8] ;  /* 0x0002f20000047ab9 */ /* 0x000fe20000000800 */
[C---:B--2---:R-:W-:Y:S01]  /*15f20*/  VIADD R4, R228.reuse, 0x80 ;  /* 0x00000080e4047836 */ /* 0x044fe20000000000 */
[C---:B------:R-:W-:Y:S01]  /*15f30*/  ISETP.GE.AND P3, PT, R228.reuse, UR4, PT ;  /* 0x00000004e4007c0c */ /* 0x040fe2000bf66270 */
[----:B------:R-:W-:Y:S01]  /*15f40*/  VIADD R25, R228, 0x40 ;  /* 0x00000040e4197836 */ /* 0x000fe20000000000 */
[----:B------:R-:W-:Y:S02]  /*15f50*/  ISETP.GE.AND P4, PT, R20, UR4, PT ;  /* 0x0000000414007c0c */ /* 0x000fe4000bf86270 */
[----:B------:R-:W-:Y:S02]  /*15f60*/  ISETP.GE.AND P5, PT, R4, UR4, PT ;  /* 0x0000000404007c0c */ /* 0x000fe4000bfa6270 */
[----:B------:R-:W-:Y:S02]  /*15f70*/  IADD3 R15, R228, 0x80, RZ ;  /* 0x00000080e40f7810 */ /* 0x000fe40007ffe0ff */
[----:B------:R-:W-:-:S02]  /*15f80*/  SHF.R.S32.HI R26, RZ, 0x1f, R228 ;  /* 0x0000001fff1a7819 */ /* 0x000fc400000114e4 */
[----:B------:R-:W-:Y:S02]  /*15f90*/  SHF.R.S32.HI R25, RZ, 0x1f, R25 ;  /* 0x0000001fff197819 */ /* 0x000fe40000011419 */
[----:B------:R-:W-:Y:S02]  /*15fa0*/  SHF.R.S32.HI R15, RZ, 0x1f, R15 ;  /* 0x0000001fff0f7819 */ /* 0x000fe4000001140f */
[-C--:B----4-:R-:W-:Y:S02]  /*15fb0*/  @!P3 LEA R8, P0, R228, R14.reuse, 0x1 ;  /* 0x0000000ee408b211 */ /* 0x090fe400078008ff */
[-C--:B------:R-:W-:Y:S02]  /*15fc0*/  @!P4 LEA R10, P1, R20, R14.reuse, 0x1 ;  /* 0x0000000e140ac211 */ /* 0x080fe400078208ff */
[----:B------:R-:W-:Y:S02]  /*15fd0*/  @!P5 LEA R12, P2, R4, R14, 0x1 ;  /* 0x0000000e040cd211 */ /* 0x000fe400078408ff */
[----:B------:R-:W-:-:S02]  /*15fe0*/  @!P3 LEA.HI.X R9, R228, R3, R26, 0x1, P0 ;  /* 0x00000003e409b211 */ /* 0x000fc400000f0c1a */
        /* <DEDUP_REMOVED lines=11> */
.L_x_14792:
[----:B0-----:R-:W0:Y:S01]  /*160a0*/  @P1 LDC R11, c[0x0][0xcec] ;  /* 0x00033b00ff0b1b82 */ /* 0x001e220000000800 */
[----:B------:R-:W-:Y:S01]  /*160b0*/  IMAD.MOV.U32 R3, RZ, RZ, R155 ;  /* 0x000000ffff037224 */ /* 0x000fe200078e009b */
[----:B------:R-:W-:-:S06]  /*160c0*/  ULDC.64 UR4, c[0x0][0xc08] ;  /* 0x0003020000047ab9 */ /* 0x000fcc0000000a00 */
[----:B------:R-:W1:Y:S01]  /*160d0*/  @P1 LDC R10, c[0x0][0xcf0] ;  /* 0x00033c00ff0a1b82 */ /* 0x000e620000000800 */
[----:B0-----:R-:W-:-:S05]  /*160e0*/  @P1 IMAD.HI.U32 R11, R155, R11, RZ ;  /* 0x0000000b9b0b1227 */ /* 0x001fca00078e00ff */
[----:B-1----:R-:W-:Y:S01]  /*160f0*/  @P1 SHF.R.U32.HI R3, RZ, R10, R11 ;  /* 0x0000000aff031219 */ /* 0x002fe2000001160b */
[----:B------:R-:W-:-:S04]  /*16100*/  IMAD R11, R8, UR4, RZ ;  /* 0x00000004080b7c24 */ /* 0x000fc8000f8e02ff */
[C---:B------:R-:W-:Y:S02]  /*16110*/  IMAD R8, R4.reuse, UR5, R11 ;  /* 0x0000000504087c24 */ /* 0x040fe4000f8e020b */
[----:B------:R-:W-:Y:S01]  /*16120*/  IMAD.WIDE.U32 R10, R4, UR4, RZ ;  /* 0x00000004040a7c25 */ /* 0x000fe2000f8e00ff */
[----:B------:R-:W-:-:S03]  /*16130*/  ULDC.64 UR4, c[0x0][0xc38] ;  /* 0x00030e0000047ab9 */ /* 0x000fc60000000a00 */
[----:B------:R-:W-:Y:S01]  /*16140*/  IMAD.IADD R11, R11, 0x1, R8 ;  /* 0x000000010b0b7824 */ /* 0x000fe200078e0208 */
[----:B------:R-:W-:Y:S01]  /*16150*/  SHF.R.S32.HI R8, RZ, 0x1f, R9 ;  /* 0x0000001fff087819 */ /* 0x000fe20000011409 */
        /* <DEDUP_REMOVED lines=34> */
.L_x_15041:
[----:B------:R-:W-:Y:S01]  /*16380*/  ISETP.GE.AND P0, PT, R153, R0, PT ;  /* 0x000000009900720c */ /* 0x000fe20003f06270 */
[----:B------:R-:W-:-:S12]  /*16390*/  BSSY B1, `(.L_x_14805) ;  /* 0x00000c3000017945 */ /* 0x000fd80003800000 */
[----:B------:R-:W-:Y:S05]  /*163a0*/  @P0 BRA `(.L_x_14806) ;  /* 0x0000000c00040947 */ /* 0x000fea0003800000 */
[----:B------:R-:W3:Y:S01]  /*163b0*/  LDL R155, [R1+0x5c] ;  /* 0x00005c00019b7983 */ /* 0x000ee20000100800 */
[----:B------:R-:W-:-:S03]  /*163c0*/  ULDC UR4, c[0x0][0xbc8] ;  /* 0x0002f20000047ab9 */ /* 0x000fc60000000800 */
        /* <DEDUP_REMOVED lines=13> */
[----:B---3--:R-:W-:-:S02]  /*164a0*/  ISETP.GE.AND P0, PT, R155, UR4, PT ;  /* 0x000000049b007c0c */ /* 0x008fc4000bf06270 */
[----:B----4-:R-:W-:-:S11]  /*164b0*/  ISETP.GE.AND P1, PT, R11, UR4, PT ;  /* 0x000000040b007c0c */ /* 0x010fd6000bf26270 */
[----:B--2---:R-:W-:Y:S02]  /*164c0*/  @!P0 IMAD.MOV.U32 R8, RZ, RZ, R12 ;  /* 0x000000ffff088224 */ /* 0x004fe400078e000c */
[----:B-1----:R-:W-:Y:S02]  /*164d0*/  @!P0 IMAD.MOV.U32 R9, RZ, RZ, R20 ;  /* 0x000000ffff098224 */ /* 0x002fe400078e0014 */
[----:B------:R-:W-:Y:S02]  /*164e0*/  @!P0 IMAD.WIDE R8, R155, 0x4, R8 ;  /* 0x000000049b088825 */ /* 0x000fe400078e0208 */
[----:B------:R-:W2:Y:S04]  /*164f0*/  LDL R155, [R1+0xf0] ;  /* 0x0000f000019b7983 */ /* 0x000ea80000100800 */
[----:B------:R1:W-:Y:S01]  /*16500*/  @!P0 ST.E.64 desc[UR40][R8.64], R24 ;  /* 0x0000001808008985 */ /* 0x0003e2000c101b28 */
[----:B-----5:R-:W-:-:S02]  /*16510*/  ISETP.GE.AND P0, PT, R154, UR4, PT ;  /* 0x000000049a007c0c */ /* 0x020fc4000bf06270 */
[C---:B-1----:R-:W-:Y:S01]  /*16520*/  @!P1 LEA R8, P2, R11.reuse, R12, 0x2 ;  /* 0x0000000c0b089211 */ /* 0x042fe200078410ff */
[----:B------:R-:W3:Y:S03]  /*16530*/  LDL R25, [R1+0x178] ;  /* 0x0001780001197983 */ /* 0x000ee60000100800 */
[----:B------:R-:W-:Y:S01]  /*16540*/  @!P1 LEA.HI.X R9, R11, R20, R13, 0x2, P2 ;  /* 0x000000140b099211 */ /* 0x000fe200010f140d */
[----:B------:R-:W4:Y:S04]  /*16550*/  LDL R24, [R1+0xe4] ;  /* 0x0000e40001187983 */ /* 0x000f280000100800 */
[----:B------:R-:W5:Y:S04]  /*16560*/  LDL R11, [R1+0x17c] ;  /* 0x00017c00010b7983 */ /* 0x000f680000100800 */
[----:B------:R1:W-:Y:S04]  /*16570*/  @!P1 ST.E.64 desc[UR40][R8.64], R28 ;  /* 0x0000001c08009985 */ /* 0x0003e8000c101b28 */
[----:B------:R-:W4:Y:S01]  /*16580*/  LDL R13, [R1+0xec] ;  /* 0x0000ec00010d7983 */ /* 0x000f220000100800 */
[----:B-1----:R-:W-:-:S03]  /*16590*/  @!P0 LEA R8, P2, R154, R12, 0x2 ;  /* 0x0000000c9a088211 */ /* 0x002fc600078410ff */
[----:B------:R-:W4:Y:S01]  /*165a0*/  LDL R29, [R1+0x168] ;  /* 0x00016800011d7983 */ /* 0x000f220000100800 */
[----:B------:R-:W-:-:S03]  /*165b0*/  @!P0 LEA.HI.X R9, R154, R20, R160, 0x2, P2 ;  /* 0x000000149a098211 */ /* 0x000fc600010f14a0 */
[----:B------:R-:W4:Y:S04]  /*165c0*/  LDL R28, [R1+0xd4] ;  /* 0x0000d400011c7983 */ /* 0x000f280000100800 */
[----:B------:R1:W-:Y:S01]  /*165d0*/  @!P0 ST.E.64 desc[UR40][R8.64], R32 ;  /* 0x0000002008008985 */ /* 0x0003e2000c101b28 */
[----:B------:R-:W-:-:S03]  /*165e0*/  ISETP.GE.AND P1, PT, R21, UR4, PT ;  /* 0x0000000415007c0c */ /* 0x000fc6000bf26270 */
[----:B------:R-:W4:Y:S04]  /*165f0*/  LDL R154, [R1+0xe8] ;  /* 0x0000e800019a7983 */ /* 0x000f280000100800 */
[----:B-1----:R-:W4:Y:S01]  /*16600*/  LDL R33, [R1+0x174] ;  /* 0x0001740001217983 */ /* 0x002f220000100800 */
[----:B------:R-:W-:-:S05]  /*16610*/  ISETP.GE.AND P0, PT, R15, UR4, PT ;  /* 0x000000040f007c0c */ /* 0x000fca000bf06270 */
[C---:B------:R-:W-:Y:S01]  /*16620*/  @!P1 LEA R8, P2, R21.reuse, R12, 0x2 ;  /* 0x0000000c15089211 */ /* 0x040fe200078410ff */
[----:B------:R-:W4:Y:S03]  /*16630*/  LDL R32, [R1+0x16c] ;  /* 0x00016c0001207983 */ /* 0x000f260000100800 */
[----:B------:R-:W-:Y:S02]  /*16640*/  @!P1 LEA.HI.X R9, R21, R20, R159, 0x2, P2 ;  /* 0x0000001415099211 */ /* 0x000fe400010f149f */
[----:B------:R-:W-:Y:S01]  /*16650*/  ISETP.GE.AND P2, PT, R156, UR4, PT ;  /* 0x000000049c007c0c */ /* 0x000fe2000bf46270 */
[----:B------:R-:W4:Y:S04]  /*16660*/  LDL R21, [R1+0x170] ;  /* 0x0001700001157983 */ /* 0x000f280000100800 */
[----:B------:R1:W-:Y:S01]  /*16670*/  @!P1 ST.E.64 desc[UR40][R8.64], R36 ;  /* 0x0000002408009985 */ /* 0x0003e2000c101b28 */
[----:B------:R-:W-:-:S02]  /*16680*/  ISETP.GE.AND P3, PT, R10, UR4, PT ;  /* 0x000000040a007c0c */ /* 0x000fc4000bf66270 */
[C---:B-1----:R-:W-:Y:S01]  /*16690*/  @!P0 LEA R8, P1, R15.reuse, R12, 0x2 ;  /* 0x0000000c0f088211 */ /* 0x042fe200078210ff */
[----:B------:R-:W4:Y:S03]  /*166a0*/  LDL R36, [R1+0xd0] ;  /* 0x0000d00001247983 */ /* 0x000f260000100800 */
[----:B------:R-:W-:Y:S01]  /*166b0*/  @!P0 LEA.HI.X R9, R15, R20, R158, 0x2, P1 ;  /* 0x000000140f098211 */ /* 0x000fe200008f149e */
[----:B------:R-:W4:Y:S01]  /*166c0*/  LDL R37, [R1+0x154] ;  /* 0x0001540001257983 */ /* 0x000f220000100800 */
[----:B------:R-:W-:-:S03]  /*166d0*/  ISETP.GE.AND P1, PT, R14, UR4, PT ;  /* 0x000000040e007c0c */ /* 0x000fc6000bf26270 */
[----:B------:R1:W-:Y:S04]  /*166e0*/  @!P0 ST.E.64 desc[UR40][R8.64], R40 ;  /* 0x0000002808008985 */ /* 0x0003e8000c101b28 */
[----:B------:R-:W4:Y:S01]  /*166f0*/  LDL R15, [R1+0xdc] ;  /* 0x0000dc00010f7983 */ /* 0x000f220000100800 */
[----:B-1----:R-:W-:-:S03]  /*16700*/  @!P2 LEA R8, P0, R156, R12, 0x2 ;  /* 0x0000000c9c08a211 */ /* 0x002fc600078010ff */
[----:B------:R-:W4:Y:S01]  /*16710*/  LDL R40, [R1+0xd8] ;  /* 0x0000d80001287983 */ /* 0x000f220000100800 */
[----:B------:R-:W-:-:S03]  /*16720*/  @!P2 LEA.HI.X R9, R156, R20, R157, 0x2, P0 ;  /* 0x000000149c09a211 */ /* 0x000fc600000f149d */
[----:B------:R-:W4:Y:S04]  /*16730*/  LDL R41, [R1+0x15c] ;  /* 0x00015c0001297983 */ /* 0x000f280000100800 */
[----:B------:R1:W-:Y:S02]  /*16740*/  @!P2 ST.E.64 desc[UR40][R8.64], R44 ;  /* 0x0000002c0800a985 */ /* 0x0003e4000c101b28 */
[----:B-1----:R-:W-:Y:S02]  /*16750*/  @!P3 LEA R8, P2, R10, R12, 0x2 ;  /* 0x0000000c0a08b211 */ /* 0x002fe400078410ff */
[----:B------:R-:W4:Y:S04]  /*16760*/  LDL R44, [R1+0x164] ;  /* 0x00016400012c7983 */ /* 0x000f280000100800 */
[----:B------:R-:W4:Y:S01]  /*16770*/  LDL R45, [R1+0x130] ;  /* 0x00013000012d7983 */ /* 0x000f220000100800 */
[----:B--2---:R-:W-:-:S02]  /*16780*/  ISETP.GE.AND P0, PT, R155, UR4, PT ;  /* 0x000000049b007c0c */ /* 0x004fc4000bf06270 */
[----:B-----5:R-:W-:Y:S02]  /*16790*/  @!P3 LEA.HI.X R9, R10, R20, R11, 0x2, P2 ;  /* 0x000000140a09b211 */ /* 0x020fe400010f140b */
[----:B------:R-:W-:-:S04]  /*167a0*/  @!P1 LEA R10, P4, R14, R12, 0x2 ;  /* 0x0000000c0e0a9211 */ /* 0x000fc800078810ff */
[----:B---3--:R-:W-:Y:S02]  /*167b0*/  @!P1 LEA.HI.X R11, R14, R20, R25, 0x2, P4 ;  /* 0x000000140e0b9211 */ /* 0x008fe400020f1419 */
[----:B------:R-:W2:Y:S04]  /*167c0*/  LDL R25, [R1+0x160] ;  /* 0x0001600001197983 */ /* 0x000ea80000100800 */
[----:B------:R1:W-:Y:S01]  /*167d0*/  @!P3 ST.E.64 desc[UR40][R8.64], R48 ;  /* 0x000000300800b985 */ /* 0x0003e2000c101b28 */
[----:B----4-:R-:W-:-:S03]  /*167e0*/  ISETP.GE.AND P2, PT, R13, UR4, PT ;  /* 0x000000040d007c0c */ /* 0x010fc6000bf46270 */
[----:B------:R-:W3:Y:S01]  /*167f0*/  LDL R14, [R1+0xcc] ;  /* 0x0000cc00010e7983 */ /* 0x000ee20000100800 */
[----:B-1----:R-:W-:-:S03]  /*16800*/  @!P0 LEA R8, P4, R155, R12, 0x2 ;  /* 0x0000000c9b088211 */ /* 0x002fc600078810ff */
[----:B------:R-:W4:Y:S04]  /*16810*/  LDL R48, [R1+0xb4] ;  /* 0x0000b40001307983 */ /* 0x000f280000100800 */
[----:B------:R-:W5:Y:S01]  /*16820*/  LDL R49, [R1+0x138] ;  /* 0x0001380001317983 */ /* 0x000f620000100800 */
[----:B------:R-:W-:-:S03]  /*16830*/  @!P0 LEA.HI.X R9, R155, R20, R33, 0x2, P4 ;  /* 0x000000149b098211 */ /* 0x000fc600020f1421 */
[----:B------:R-:W3:Y:S01]  /*16840*/  LDL R33, [R1+0x158] ;  /* 0x0001580001217983 */ /* 0x000ee20000100800 */
[----:B------:R-:W-:-:S03]  /*16850*/  ISETP.GE.AND P3, PT, R154, UR4, PT ;  /* 0x000000049a007c0c */ /* 0x000fc6000bf66270 */
[----:B------:R1:W-:Y:S01]  /*16860*/  @!P1 ST.E.64 desc[UR40][R10.64], R52 ;  /* 0x000000340a009985 */ /* 0x0003e2000c101b28 */
[----:B------:R-:W-:-:S03]  /*16870*/  ISETP.GE.AND P1, PT, R24, UR4, PT ;  /* 0x0000000418007c0c */ /* 0x000fc6000bf26270 */
[----:B------:R0:W-:Y:S01]  /*16880*/  @!P0 ST.E.64 desc[UR40][R8.64], R56 ;  /* 0x0000003808008985 */ /* 0x0001e2000c101b28 */
[----:B-1----:R-:W-:-:S03]  /*16890*/  @!P2 LEA R10, P5, R13, R12, 0x2 ;  /* 0x0000000c0d0aa211 */ /* 0x002fc600078a10ff */
[----:B------:R-:W4:Y:S01]  /*168a0*/  LDL R52, [R1+0xb8] ;  /* 0x0000b80001347983 */ /* 0x000f220000100800 */
[----:B------:R-:W-:-:S03]  /*168b0*/  @!P2 LEA.HI.X R11, R13, R20, R21, 0x2, P5 ;  /* 0x000000140d0ba211 */ /* 0x000fc600028f1415 */
[----:B------:R-:W5:Y:S01]  /*168c0*/  LDL R53, [R1+0x13c] ;  /* 0x00013c0001357983 */ /* 0x000f620000100800 */
[----:B0-----:R-:W-:-:S03]  /*168d0*/  @!P3 LEA R8, P4, R154, R12, 0x2 ;  /* 0x0000000c9a08b211 */ /* 0x001fc600078810ff */
[----:B------:R0:W-:Y:S01]  /*168e0*/  @!P2 ST.E.64 desc[UR40][R10.64], R60 ;  /* 0x0000003c0a00a985 */ /* 0x0001e2000c101b28 */
[----:B------:R-:W-:-:S03]  /*168f0*/  @!P3 LEA.HI.X R9, R154, R20, R32, 0x2, P4 ;  /* 0x000000149a09b211 */ /* 0x000fc600020f1420 */
[----:B------:R-:W4:Y:S04]  /*16900*/  LDL R13, [R1+0xc4] ;  /* 0x0000c400010d7983 */ /* 0x000f280000100800 */
[----:B------:R-:W5:Y:S01]  /*16910*/  LDL R32, [R1+0x150] ;  /* 0x0001500001207983 */ /* 0x000f620000100800 */
[----:B------:R-:W-:-:S03]  /*16920*/  ISETP.GE.AND P2, PT, R15, UR4, PT ;  /* 0x000000040f007c0c */ /* 0x000fc6000bf46270 */
[----:B------:R-:W5:Y:S01]  /*16930*/  LDL R21, [R1+0xc8] ;  /* 0x0000c80001157983 */ /* 0x000f620000100800 */
[----:B0-----:R-:W-:-:S04]  /*16940*/  @!P1 LEA R10, P5, R24, R12, 0x2 ;  /* 0x0000000c180a9211 */ /* 0x001fc800078a10ff */
[----:B------:R-:W-:Y:S01]  /*16950*/  @!P1 LEA.HI.X R11, R24, R20, R29, 0x2, P5 ;  /* 0x00000014180b9211 */ /* 0x000fe200028f141d */
[----:B------:R-:W-:Y:S01]  /*16960*/  @!P3 ST.E.64 desc[UR40][R8.64], R64 ;  /* 0x000000400800b985 */ /* 0x000fe2000c101b28 */
[----:B------:R-:W-:-:S03]  /*16970*/  ISETP.GE.AND P0, PT, R153, UR4, PT ;  /* 0x0000000499007c0c */ /* 0x000fc6000bf06270 */
[----:B------:R0:W-:Y:S01]  /*16980*/  @!P1 ST.E.64 desc[UR40][R10.64], R68 ;  /* 0x000000440a009985 */ /* 0x0001e2000c101b28 */
[----:B------:R-:W-:-:S03]  /*16990*/  ISETP.GE.AND P1, PT, R28, UR4, PT ;  /* 0x000000041c007c0c */ /* 0x000fc6000bf26270 */
[----:B------:R-:W5:Y:S04]  /*169a0*/  LDL R29, [R1+0xc0] ;  /* 0x0000c000011d7983 */ /* 0x000f680000100800 */
[----:B------:R-:W5:Y:S01]  /*169b0*/  LDL R24, [R1+0xbc] ;  /* 0x0000bc0001187983 */ /* 0x000f620000100800 */
[-C--:B0-----:R-:W-:Y:S02]  /*169c0*/  @!P2 LEA R10, P5, R15, R12.reuse, 0x2 ;  /* 0x0000000c0f0aa211 */ /* 0x081fe400078a10ff */
[----:B------:R-:W-:-:S04]  /*169d0*/  @!P0 LEA R8, P4, R153, R12, 0x2 ;  /* 0x0000000c99088211 */ /* 0x000fc800078810ff */
[-C--:B------:R-:W-:Y:S02]  /*169e0*/  @!P0 LEA.HI.X R9, R153, R20.reuse, R44, 0x2, P4 ;  /* 0x0000001499098211 */ /* 0x080fe400020f142c */
[----:B------:R-:W-:Y:S01]  /*169f0*/  ISETP.GE.AND P3, PT, R40, UR4, PT ;  /* 0x0000000428007c0c */ /* 0x000fe2000bf66270 */
[----:B------:R-:W5:Y:S04]  /*16a00*/  LDL R44, [R1+0xac] ;  /* 0x0000ac00012c7983 */ /* 0x000f680000100800 */
[----:B------:R-:W-:Y:S01]  /*16a10*/  @!P0 ST.E.64 desc[UR40][R8.64], R72 ;  /* 0x0000004808008985 */ /* 0x000fe2000c101b28 */
[----:B--2---:R-:W-:-:S03]  /*16a20*/  @!P2 LEA.HI.X R11, R15, R20, R25, 0x2, P5 ;  /* 0x000000140f0ba211 */ /* 0x004fc600028f1419 */
[----:B------:R-:W2:Y:S04]  /*16a30*/  LDL R15, [R1+0x148] ;  /* 0x00014800010f7983 */ /* 0x000ea80000100800 */
[----:B------:R-:W2:Y:S04]  /*16a40*/  LDL R25, [R1+0x14c] ;  /* 0x00014c0001197983 */ /* 0x000ea80000100800 */
[----:B------:R0:W-:Y:S02]  /*16a50*/  @!P2 ST.E.64 desc[UR40][R10.64], R76 ;  /* 0x0000004c0a00a985 */ /* 0x0001e4000c101b28 */
[----:B0-----:R-:W-:-:S04]  /*16a60*/  @!P1 LEA R10, P5, R28, R12, 0x2 ;  /* 0x0000000c1c0a9211 */ /* 0x001fc800078a10ff */
[----:B---3--:R-:W-:Y:S02]  /*16a70*/  @!P1 LEA.HI.X R11, R28, R20, R33, 0x2, P5 ;  /* 0x000000141c0b9211 */ /* 0x008fe400028f1421 */
[----:B------:R-:W3:Y:S04]  /*16a80*/  LDL R33, [R1+0x144] ;  /* 0x0001440001217983 */ /* 0x000ee80000100800 */
[----:B------:R-:W3:Y:S01]  /*16a90*/  LDL R28, [R1+0x140] ;  /* 0x00014000011c7983 */ /* 0x000ee20000100800 */
[----:B------:R-:W-:Y:S02]  /*16aa0*/  ISETP.GE.AND P2, PT, R14, UR4, PT ;  /* 0x000000040e007c0c */ /* 0x000fe4000bf46270 */
[----:B------:R-:W-:Y:S02]  /*16ab0*/  @!P3 LEA R8, P4, R40, R12, 0x2 ;  /* 0x0000000c2808b211 */ /* 0x000fe400078810ff */
[----:B------:R-:W-:-:S02]  /*16ac0*/  ISETP.GE.AND P0, PT, R36, UR4, PT ;  /* 0x0000000424007c0c */ /* 0x000fc4000bf06270 */
[----:B------:R-:W-:Y:S02]  /*16ad0*/  @!P3 LEA.HI.X R9, R40, R20, R41, 0x2, P4 ;  /* 0x000000142809b211 */ /* 0x000fe400020f1429 */
[----:B------:R-:W3:Y:S04]  /*16ae0*/  LDL R40, [R1+0xa8] ;  /* 0x0000a80001287983 */ /* 0x000ee80000100800 */
[----:B------:R-:W-:Y:S04]  /*16af0*/  @!P3 ST.E.64 desc[UR40][R8.64], R80 ;  /* 0x000000500800b985 */ /* 0x000fe8000c101b28 */
[----:B------:R0:W-:Y:S04]  /*16b00*/  @!P1 ST.E.64 desc[UR40][R10.64], R84 ;  /* 0x000000540a009985 */ /* 0x0001e8000c101b28 */
[----:B------:R-:W3:Y:S01]  /*16b10*/  LDL R41, [R1+0x12c] ;  /* 0x00012c0001297983 */ /* 0x000ee20000100800 */
[----:B----4-:R-:W-:-:S02]  /*16b20*/  ISETP.GE.AND P1, PT, R13, UR4, PT ;  /* 0x000000040d007c0c */ /* 0x010fc4000bf26270 */
[-C--:B0-----:R-:W-:Y:S02]  /*16b30*/  @!P2 LEA R10, P5, R14, R12.reuse, 0x2 ;  /* 0x0000000c0e0aa211 */ /* 0x081fe400078a10ff */
[----:B------:R-:W-:Y:S02]  /*16b40*/  @!P0 LEA R8, P4, R36, R12, 0x2 ;  /* 0x0000000c24088211 */ /* 0x000fe400078810ff */
[-C--:B-----5:R-:W-:Y:S02]  /*16b50*/  @!P2 LEA.HI.X R11, R14, R20.reuse, R32, 0x2, P5 ;  /* 0x000000140e0ba211 */ /* 0x0a0fe400028f1420 */
[----:B------:R-:W4:Y:S01]  /*16b60*/  LDL R14, [R1+0xb0] ;  /* 0x0000b000010e7983 */ /* 0x000f220000100800 */
[----:B------:R-:W-:Y:S02]  /*16b70*/  @!P0 LEA.HI.X R9, R36, R20, R37, 0x2, P4 ;  /* 0x0000001424098211 */ /* 0x000fe400020f1425 */
[----:B------:R-:W-:Y:S01]  /*16b80*/  ISETP.GE.AND P3, PT, R21, UR4, PT ;  /* 0x0000000415007c0c */ /* 0x000fe2000bf66270 */
[----:B------:R-:W5:Y:S04]  /*16b90*/  LDL R36, [R1+0xa4] ;  /* 0x0000a40001247983 */ /* 0x000f680000100800 */
[----:B------:R-:W-:Y:S04]  /*16ba0*/  @!P0 ST.E.64 desc[UR40][R8.64], R88 ;  /* 0x0000005808008985 */ /* 0x000fe8000c101b28 */
[----:B------:R0:W-:Y:S01]  /*16bb0*/  @!P2 ST.E.64 desc[UR40][R10.64], R92 ;  /* 0x0000005c0a00a985 */ /* 0x0001e2000c101b28 */
[----:B------:R-:W-:-:S03]  /*16bc0*/  ISETP.GE.AND P0, PT, R29, UR4, PT ;  /* 0x000000041d007c0c */ /* 0x000fc6000bf06270 */
[----:B------:R-:W5:Y:S04]  /*16bd0*/  LDL R32, [R1+0xa0] ;  /* 0x0000a00001207983 */ /* 0x000f680000100800 */
[----:B------:R-:W5:Y:S01]  /*16be0*/  LDL R37, [R1+0x128] ;  /* 0x0001280001257983 */ /* 0x000f620000100800 */
[-C--:B0-----:R-:W-:Y:S02]  /*16bf0*/  @!P1 LEA R10, P5, R13, R12.reuse, 0x2 ;  /* 0x0000000c0d0a9211 */ /* 0x081fe400078a10ff */
[----:B------:R-:W-:Y:S02]  /*16c00*/  @!P3 LEA R8, P4, R21, R12, 0x2 ;  /* 0x0000000c1508b211 */ /* 0x000fe400078810ff */
[----:B------:R-:W-:Y:S02]  /*16c10*/  ISETP.GE.AND P2, PT, R24, UR4, PT ;  /* 0x0000000418007c0c */ /* 0x000fe4000bf46270 */
[----:B--2---:R-:W-:-:S02]  /*16c20*/  @!P1 LEA.HI.X R11, R13, R20, R15, 0x2, P5 ;  /* 0x000000140d0b9211 */ /* 0x004fc400028f140f */
[----:B------:R-:W2:Y:S04]  /*16c30*/  LDL R15, [R1+0x134] ;  /* 0x00013400010f7983 */ /* 0x000ea80000100800 */
[----:B------:R-:W2:Y:S01]  /*16c40*/  LDL R13, [R1+0x9c] ;  /* 0x00009c00010d7983 */ /* 0x000ea20000100800 */
[----:B------:R-:W-:-:S03]  /*16c50*/  @!P3 LEA.HI.X R9, R21, R20, R25, 0x2, P4 ;  /* 0x000000141509b211 */ /* 0x000fc600020f1419 */
[----:B------:R-:W2:Y:S04]  /*16c60*/  LDL R25, [R1+0x98] ;  /* 0x0000980001197983 */ /* 0x000ea80000100800 */
[----:B------:R-:W2:Y:S04]  /*16c70*/  LDL R21, [R1+0x94] ;  /* 0x0000940001157983 */ /* 0x000ea80000100800 */
[----:B------:R0:W-:Y:S04]  /*16c80*/  @!P3 ST.E.64 desc[UR40][R8.64], R96 ;  /* 0x000000600800b985 */ /* 0x0001e8000c101b28 */
[----:B------:R1:W-:Y:S01]  /*16c90*/  @!P1 ST.E.64 desc[UR40][R10.64], R100 ;  /* 0x000000640a009985 */ /* 0x0003e2000c101b28 */
[----:B0-----:R-:W-:-:S04]  /*16ca0*/  @!P0 LEA R8, P3, R29, R12, 0x2 ;  /* 0x0000000c1d088211 */ /* 0x001fc800078610ff */
[----:B---3--:R-:W-:Y:S02]  /*16cb0*/  @!P0 LEA.HI.X R9, R29, R20, R33, 0x2, P3 ;  /* 0x000000141d098211 */ /* 0x008fe400018f1421 */
[C---:B-1----:R-:W-:Y:S01]  /*16cc0*/  @!P2 LEA R10, P5, R24.reuse, R12, 0x2 ;  /* 0x0000000c180aa211 */ /* 0x042fe200078a10ff */
[----:B------:R-:W3:Y:S04]  /*16cd0*/  LDL R33, [R1+0x124] ;  /* 0x0001240001217983 */ /* 0x000ee80000100800 */
[----:B------:R-:W3:Y:S01]  /*16ce0*/  LDL R29, [R1+0x120] ;  /* 0x00012000011d7983 */ /* 0x000ee20000100800 */
[----:B------:R-:W-:-:S03]  /*16cf0*/  @!P2 LEA.HI.X R11, R24, R20, R28, 0x2, P5 ;  /* 0x00000014180ba211 */ /* 0x000fc600028f141c */
[----:B------:R-:W3:Y:S04]  /*16d00*/  LDL R28, [R1+0x11c] ;  /* 0x00011c00011c7983 */ /* 0x000ee80000100800 */
[----:B------:R-:W3:Y:S01]  /*16d10*/  LDL R24, [R1+0x118] ;  /* 0x0001180001187983 */ /* 0x000ee20000100800 */
[----:B------:R-:W-:Y:S02]  /*16d20*/  ISETP.GE.AND P4, PT, R52, UR4, PT ;  /* 0x0000000434007c0c */ /* 0x000fe4000bf86270 */
[----:B------:R-:W-:Y:S01]  /*16d30*/  ISETP.GE.AND P1, PT, R48, UR4, PT ;  /* 0x0000000430007c0c */ /* 0x000fe2000bf26270 */
[----:B------:R0:W-:Y:S04]  /*16d40*/  @!P0 ST.E.64 desc[UR40][R8.64], R104 ;  /* 0x0000006808008985 */ /* 0x0001e8000c101b28 */
[----:B------:R1:W-:Y:S01]  /*16d50*/  @!P2 ST.E.64 desc[UR40][R10.64], R108 ;  /* 0x0000006c0a00a985 */ /* 0x0003e2000c101b28 */
[----:B------:R-:W-:-:S05]  /*16d60*/  ISETP.GE.AND P2, PT, R44, UR4, PT ;  /* 0x000000042c007c0c */ /* 0x000fca000bf46270 */
[-C--:B0-----:R-:W-:Y:S02]  /*16d70*/  @!P4 LEA R8, P3, R52, R12.reuse, 0x2 ;  /* 0x0000000c3408c211 */ /* 0x081fe400078610ff */
[----:B----4-:R-:W-:Y:S02]  /*16d80*/  ISETP.GE.AND P0, PT, R14, UR4, PT ;  /* 0x000000040e007c0c */ /* 0x010fe4000bf06270 */
[----:B-1----:R-:W-:Y:S02]  /*16d90*/  @!P1 LEA R10, P5, R48, R12, 0x2 ;  /* 0x0000000c300a9211 */ /* 0x002fe400078a10ff */
[-C--:B------:R-:W-:Y:S02]  /*16da0*/  @!P4 LEA.HI.X R9, R52, R20.reuse, R53, 0x2, P3 ;  /* 0x000000143409c211 */ /* 0x080fe400018f1435 */
[----:B------:R-:W-:Y:S02]  /*16db0*/  ISETP.GE.AND P3, PT, R40, UR4, PT ;  /* 0x0000000428007c0c */ /* 0x000fe4000bf66270 */
[----:B------:R-:W-:Y:S01]  /*16dc0*/  @!P1 LEA.HI.X R11, R48, R20, R49, 0x2, P5 ;  /* 0x00000014300b9211 */ /* 0x000fe200028f1431 */
[----:B------:R0:W-:Y:S04]  /*16dd0*/  @!P4 ST.E.64 desc[UR40][R8.64], R112 ;  /* 0x000000700800c985 */ /* 0x0001e8000c101b28 */
[----:B------:R1:W-:Y:S01]  /*16de0*/  @!P1 ST.E.64 desc[UR40][R10.64], R116 ;  /* 0x000000740a009985 */ /* 0x0003e2000c101b28 */
[----:B-----5:R-:W-:-:S02]  /*16df0*/  ISETP.GE.AND P1, PT, R36, UR4, PT ;  /* 0x0000000424007c0c */ /* 0x020fc4000bf26270 */
[-C--:B0-----:R-:W-:Y:S02]  /*16e00*/  @!P0 LEA R8, P4, R14, R12.reuse, 0x2 ;  /* 0x0000000c0e088211 */ /* 0x081fe400078810ff */
[----:B-1----:R-:W-:-:S04]  /*16e10*/  @!P2 LEA R10, P5, R44, R12, 0x2 ;  /* 0x0000000c2c0aa211 */ /* 0x002fc800078a10ff */
[-C--:B------:R-:W-:Y:S02]  /*16e20*/  @!P2 LEA.HI.X R11, R44, R20.reuse, R45, 0x2, P5 ;  /* 0x000000142c0ba211 */ /* 0x080fe400028f142d */
[----:B--2---:R-:W-:Y:S02]  /*16e30*/  @!P0 LEA.HI.X R9, R14, R20, R15, 0x2, P4 ;  /* 0x000000140e098211 */ /* 0x004fe400020f140f */
[----:B------:R-:W-:-:S03]  /*16e40*/  @!P3 LEA R14, P4, R40, R12, 0x2 ;  /* 0x0000000c280eb211 */ /* 0x000fc600078810ff */
[----:B------:R0:W-:Y:S01]  /*16e50*/  @!P0 ST.E.64 desc[UR40][R8.64], R120 ;  /* 0x0000007808008985 */ /* 0x0001e2000c101b28 */
[----:B------:R-:W-:Y:S02]  /*16e60*/  ISETP.GE.AND P0, PT, R32, UR4, PT ;  /* 0x0000000420007c0c */ /* 0x000fe4000bf06270 */
        /* <DEDUP_REMOVED lines=10> */
[C---:B--2---:R-:W-:Y:S02]  /*16f10*/  @!P4 LEA R14, P1, R13.reuse, R12, 0x2 ;  /* 0x0000000c0d0ec211 */ /* 0x044fe400078210ff */
[-C--:B---3--:R-:W-:Y:S02]  /*16f20*/  @!P0 LEA.HI.X R11, R32, R20.reuse, R33, 0x2, P5 ;  /* 0x00000014200b8211 */ /* 0x088fe400028f1421 */
[----:B------:R-:W-:Y:S02]  /*16f30*/  @!P4 LEA.HI.X R15, R13, R20, R29, 0x2, P1 ;  /* 0x000000140d0fc211 */ /* 0x000fe400008f141d */
[-C--:B0-----:R-:W-:Y:S02]  /*16f40*/  @!P2 LEA R8, P5, R25, R12.reuse, 0x2 ;  /* 0x0000000c1908a211 */ /* 0x081fe400078a10ff */
[----:B------:R-:W-:Y:S02]  /*16f50*/  @!P3 LEA R12, P1, R21, R12, 0x2 ;  /* 0x0000000c150cb211 */ /* 0x000fe400078210ff */
[----:B------:R-:W-:-:S02]  /*16f60*/  @!P2 LEA.HI.X R9, R25, R20, R28, 0x2, P5 ;  /* 0x000000141909a211 */ /* 0x000fc400028f141c */
[----:B------:R-:W-:Y:S01]  /*16f70*/  @!P3 LEA.HI.X R13, R21, R20, R24, 0x2, P1 ;  /* 0x00000014150db211 */ /* 0x000fe200008f1418 */
[----:B------:R3:W-:Y:S04]  /*16f80*/  @!P0 ST.E.64 desc[UR40][R10.64], R136 ;  /* 0x000000880a008985 */ /* 0x0007e8000c101b28 */
[----:B------:R3:W-:Y:S04]  /*16f90*/  @!P4 ST.E.64 desc[UR40][R14.64], R140 ;  /* 0x0000008c0e00c985 */ /* 0x0007e8000c101b28 */
[----:B------:R3:W-:Y:S04]  /*16fa0*/  @!P2 ST.E.64 desc[UR40][R8.64], R144 ;  /* 0x000000900800a985 */ /* 0x0007e8000c101b28 */
[----:B------:R3:W-:Y:S02]  /*16fb0*/  @!P3 ST.E.64 desc[UR40][R12.64], R148 ;  /* 0x000000940c00b985 */ /* 0x0007e4000c101b28 */
.L_x_14806:
[----:B------:R-:W-:Y:S05]  /*16fc0*/  BSYNC B1 ;  /* 0x0000000000017941 */ /* 0x000fea0003800000 */
.L_x_14805:
[----:B------:R-:W-:-:S03]  /*16fd0*/  UMOV UR4, 0xffffffff ;  /* 0xffffffff00047882 */ /* 0x000fc60000000000 */
[----:B------:R-:W-:Y:S05]  /*16fe0*/  BRA.DIV UR4, `(.L_x_14807) ;  /* 0x000000d204907947 */ /* 0x000fea000b800000 */
[----:B0-----:R-:W0:Y:S04]  /*16ff0*/  SHFL.IDX PT, R4, R4, 0x1, 0x1c1f ;  /* 0x003c1f0004047f89 */ /* 0x001e2800000e0000 */
[----:B------:R-:W4:Y:S02]  /*17000*/  SHFL.IDX PT, R3, R3, 0x1, 0x1c1f ;  /* 0x003c1f0003037f89 */ /* 0x000f2400000e0000 */
.L_x_15045:
[----:B------:R-:W-:-:S13]  /*17010*/  ISETP.GE.AND P0, PT, R152, R0, PT ;  /* 0x000000009800720c */ /* 0x000fda0003f06270 */
[----:B------:R-:W-:Y:S05]  /*17020*/  @P0 BRA `(.L_x_14803) ;  /* 0x00000028008c0947 */ /* 0x000fea0003800000 */
[----:B------:R-:W5:Y:S01]  /*17030*/  LDL R61, [R1+0xf0] ;  /* 0x0000f000013d7983 */ /* 0x000f620000100800 */
[----:B------:R-:W-:-:S03]  /*17040*/  ULDC UR4, c[0x0][0xbc8] ;  /* 0x0002f20000047ab9 */ /* 0x000fc60000000800 */
        /* <DEDUP_REMOVED lines=37> */
[----:B--2---:R-:W2:Y:S01]  /*172a0*/  LDL R12, [R1+0x11c] ;  /* 0x00011c00010c7983 */ /* 0x004ea20000100800 */
[----:B-----5:R-:W-:-:S02]  /*172b0*/  IMAD.MOV.U32 R76, RZ, RZ, R61 ;  /* 0x000000ffff4c7224 */ /* 0x020fc400078e003d */
[----:B----4-:R-:W-:Y:S02]  /*172c0*/  IMAD.MOV.U32 R61, RZ, RZ, R60 ;  /* 0x000000ffff3d7224 */ /* 0x010fe400078e003c */
        /* <DEDUP_REMOVED lines=8> */
[----:B------:R-:W-:Y:S01]  /*17350*/  MOV R37, R36 ;  /* 0x0000002400257202 */ /* 0x000fe20000000f00 */
[----:B------:R-:W-:Y:S02]  /*17360*/  IMAD.MOV.U32 R65, RZ, RZ, R61 ;  /* 0x000000ffff417224 */ /* 0x000fe400078e003d */
[----:B------:R-:W-:Y:S01]  /*17370*/  IMAD.MOV.U32 R36, RZ, RZ, R33 ;  /* 0x000000ffff247224 */ /* 0x000fe200078e0021 */
[----:B------:R-:W-:Y:S01]  /*17380*/  MOV R77, R64 ;  /* 0x00000040004d7202 */ /* 0x000fe20000000f00 */
[----:B------:R-:W-:-:S02]  /*17390*/  IMAD.MOV.U32 R64, RZ, RZ, R60 ;  /* 0x000000ffff407224 */ /* 0x000fc400078e003c */
[----:B------:R-:W-:Y:S02]  /*173a0*/  IMAD.MOV.U32 R33, RZ, RZ, R32 ;  /* 0x000000ffff217224 */ /* 0x000fe400078e0020 */
[----:B------:R-:W-:Y:S01]  /*173b0*/  IMAD.MOV.U32 R60, RZ, RZ, R56 ;  /* 0x000000ffff3c7224 */ /* 0x000fe200078e0038 */
[----:B------:R-:W-:Y:S01]  /*173c0*/  ISETP.GE.AND P2, PT, R68, UR4, PT ;  /* 0x0000000444007c0c */ /* 0x000fe2000bf46270 */
[----:B------:R-:W-:Y:S02]  /*173d0*/  IMAD.MOV.U32 R61, RZ, RZ, R57 ;  /* 0x000000ffff3d7224 */ /* 0x000fe400078e0039 */
[----:B------:R-:W-:Y:S01]  /*173e0*/  IMAD.MOV.U32 R32, RZ, RZ, R29 ;  /* 0x000000ffff207224 */ /* 0x000fe200078e001d */
[----:B------:R-:W-:Y:S01]  /*173f0*/  MOV R57, R53 ;  /* 0x0000003500397202 */ /* 0x000fe20000000f00 */
        /* <DEDUP_REMOVED lines=8> */
[----:B---3--:R-:W-:Y:S01]  /*17480*/  ISETP.GE.AND P3, PT, R84, UR4, PT ;  /* 0x0000000454007c0c */ /* 0x008fe2000bf66270 */
[----:B------:R-:W-:-:S02]  /*17490*/  IMAD.MOV.U32 R24, RZ, RZ, R15 ;  /* 0x000000ffff187224 */ /* 0x000fc400078e000f */
[----:B------:R-:W-:Y:S01]  /*174a0*/  IMAD.MOV.U32 R36, RZ, RZ, R32 ;  /* 0x000000ffff247224 */ /* 0x000fe200078e0020 */
[----:B------:R-:W3:Y:S01]  /*174b0*/  LDL R15, [R1+0xc4] ;  /* 0x0000c400010f7983 */ /* 0x000ee20000100800 */
[----:B------:R-:W-:Y:S01]  /*174c0*/  IMAD.MOV.U32 R33, RZ, RZ, R28 ;  /* 0x000000ffff217224 */ /* 0x000fe200078e001c */
[----:B------:R-:W-:Y:S01]  /*174d0*/  MOV R28, R14 ;  /* 0x0000000e001c7202 */ /* 0x000fe20000000f00 */
[----:B------:R-:W-:Y:S02]  /*174e0*/  IMAD.MOV.U32 R72, RZ, RZ, R65 ;  /* 0x000000ffff487224 */ /* 0x000fe400078e0041 */
[----:B------:R-:W-:Y:S02]  /*174f0*/  IMAD.MOV.U32 R73, RZ, RZ, R64 ;  /* 0x000000ffff497224 */ /* 0x000fe400078e0040 */
[----:B------:R-:W-:Y:S02]  /*17500*/  IMAD.MOV.U32 R65, RZ, RZ, R61 ;  /* 0x000000ffff417224 */ /* 0x000fe400078e003d */
[----:B------:R-:W-:-:S02]  /*17510*/  IMAD.MOV.U32 R64, RZ, RZ, R60 ;  /* 0x000000ffff407224 */ /* 0x000fc400078e003c */
[----:B------:R-:W-:Y:S01]  /*17520*/  IMAD.MOV.U32 R61, RZ, RZ, R57 ;  /* 0x000000ffff3d7224 */ /* 0x000fe200078e0039 */
[----:B------:R-:W-:Y:S01]  /*17530*/  MOV R57, R53 ;  /* 0x0000003500397202 */ /* 0x000fe20000000f00 */
        /* <DEDUP_REMOVED lines=9> */
[----:B------:R-:W-:Y:S02]  /*175d0*/  @!P2 IMAD.MOV.U32 R8, RZ, RZ, R3 ;  /* 0x000000ffff08a224 */ /* 0x000fe400078e0003 */
[----:B0-----:R-:W-:-:S02]  /*175e0*/  @!P2 IMAD.MOV.U32 R9, RZ, RZ, R4 ;  /* 0x000000ffff09a224 */ /* 0x001fc400078e0004 */
[----:B------:R-:W-:Y:S02]  /*175f0*/  IMAD.MOV.U32 R33, RZ, RZ, R28 ;  /* 0x000000ffff217224 */ /* 0x000fe400078e001c */
[----:B------:R-:W-:Y:S01]  /*17600*/  IMAD.MOV.U32 R69, RZ, RZ, R65 ;  /* 0x000000ffff457224 */ /* 0x000fe200078e0041 */
[----:B------:R-:W-:Y:S01]  /*17610*/  MOV R65, R61 ;  /* 0x0000003d00417202 */ /* 0x000fe20000000f00 */
[----:B------:R-:W-:Y:S02]  /*17620*/  IMAD.MOV.U32 R61, RZ, RZ, R57 ;  /* 0x000000ffff3d7224 */ /* 0x000fe400078e0039 */
[----:B------:R-:W-:Y:S02]  /*17630*/  IMAD.MOV.U32 R57, RZ, RZ, R53 ;  /* 0x000000ffff397224 */ /* 0x000fe400078e0035 */
[----:B------:R-:W-:-:S04]  /*17640*/  @!P2 IMAD.WIDE R8, R68, 0x4, R8 ;  /* 0x000000044408a825 */ /* 0x000fc800078e0208 */
[----:B------:R-:W-:Y:S02]  /*17650*/  IMAD.MOV.U32 R37, RZ, RZ, R29 ;  /* 0x000000ffff257224 */ /* 0x000fe400078e001d */
[----:B------:R-:W-:Y:S02]  /*17660*/  IMAD.MOV.U32 R53, RZ, RZ, R33 ;  /* 0x000000ffff357224 */ /* 0x000fe400078e0021 */
[----:B------:R-:W-:Y:S02]  /*17670*/  IMAD.MOV.U32 R29, RZ, RZ, R24 ;  /* 0x000000ffff1d7224 */ /* 0x000fe400078e0018 */
[----:B------:R-:W-:Y:S01]  /*17680*/  IMAD.MOV.U32 R68, RZ, RZ, R64 ;  /* 0x000000ffff447224 */ /* 0x000fe200078e0040 */
[----:B------:R-:W-:Y:S01]  /*17690*/  ISETP.GE.AND P0, PT, R89, UR4, PT ;  /* 0x0000000459007c0c */ /* 0x000fe2000bf06270 */
[----:B------:R-:W-:Y:S01]  /*176a0*/  IMAD.MOV.U32 R33, RZ, RZ, R14 ;  /* 0x000000ffff217224 */ /* 0x000fe200078e000e */
[----:B------:R-:W-:Y:S01]  /*176b0*/  @!P2 ST.E.64 desc[UR40][R8.64], R26 ;  /* 0x0000001a0800a985 */ /* 0x000fe2000c101b28 */
[----:B------:R-:W-:-:S02]  /*176c0*/  IMAD.MOV.U32 R64, RZ, RZ, R60 ;  /* 0x000000ffff407224 */ /* 0x000fc400078e003c */
[----:B------:R-:W-:Y:S01]  /*176d0*/  IMAD.MOV.U32 R14, RZ, RZ, R10 ;  /* 0x000000ffff0e7224 */ /* 0x000fe200078e000a */
[-C--:B------:R-:W-:Y:S01]  /*176e0*/  @!P3 LEA R10, P4, R84, R3.reuse, 0x2 ;  /* 0x00000003540ab211 */ /* 0x080fe200078810ff */
[----:B------:R-:W-:Y:S01]  /*176f0*/  IMAD.MOV.U32 R60, RZ, RZ, R56 ;  /* 0x000000ffff3c7224 */ /* 0x000fe200078e0038 */
[----:B------:R-:W-:Y:S01]  /*17700*/  ISETP.GE.AND P1, PT, R80, UR4, PT ;  /* 0x0000000450007c0c */ /* 0x000fe2000bf26270 */
[----:B------:R-:W-:Y:S01]  /*17710*/  IMAD.MOV.U32 R56, RZ, RZ, R52 ;  /* 0x000000ffff387224 */ /* 0x000fe200078e0034 */
[----:B------:R-:W4:Y:S01]  /*17720*/  LDL R24, [R1+0x168] ;  /* 0x0001680001187983 */ /* 0x000f220000100800 */
[----:B------:R-:W-:Y:S02]  /*17730*/  IMAD.MOV.U32 R52, RZ, RZ, R29 ;  /* 0x000000ffff347224 */ /* 0x000fe400078e001d */
[----:B------:R-:W-:Y:S01]  /*17740*/  IMAD.MOV.U32 R29, RZ, RZ, R11 ;  /* 0x000000ffff1d7224 */ /* 0x000fe200078e000b */
[----:B------:R-:W-:Y:S02]  /*17750*/  @!P3 LEA.HI.X R11, R84, R4, R92, 0x2, P4 ;  /* 0x00000004540bb211 */ /* 0x000fe400020f145c */
[----:B------:R-:W5:Y:S04]  /*17760*/  LDL R92, [R1+0x188] ;  /* 0x00018800015c7983 */ /* 0x000f680000100800 */
[----:B------:R-:W2:Y:S04]  /*17770*/  LDL R84, [R1+0x18c] ;  /* 0x00018c0001547983 */ /* 0x000ea80000100800 */
[----:B------:R0:W-:Y:S02]  /*17780*/  @!P3 ST.E.64 desc[UR40][R10.64], R30 ;  /* 0x0000001e0a00b985 */ /* 0x0001e4000c101b28 */
[----:B0-----:R-:W-:-:S04]  /*17790*/  @!P0 LEA R10, P4, R89, R3, 0x2 ;  /* 0x00000003590a8211 */ /* 0x001fc800078810ff */
[----:B-----5:R-:W-:Y:S02]  /*177a0*/  @!P0 LEA.HI.X R11, R89, R4, R92, 0x2, P4 ;  /* 0x00000004590b8211 */ /* 0x020fe400020f145c */
[----:B------:R-:W5:Y:S01]  /*177b0*/  LDL R89, [R1+0x184] ;  /* 0x0001840001597983 */ /* 0x000f620000100800 */
[----:B------:R-:W-:Y:S02]  /*177c0*/  ISETP.GE.AND P2, PT, R88, UR4, PT ;  /* 0x0000000458007c0c */ /* 0x000fe4000bf46270 */
[----:B------:R-:W-:-:S04]  /*177d0*/  @!P1 LEA R8, P5, R80, R3, 0x2 ;  /* 0x0000000350089211 */ /* 0x000fc800078a10ff */
[----:B--2---:R-:W-:-:S05]  /*177e0*/  @!P1 LEA.HI.X R9, R80, R4, R84, 0x2, P5 ;  /* 0x0000000450099211 */ /* 0x004fca00028f1454 */
[----:B------:R0:W-:Y:S02]  /*177f0*/  @!P1 ST.E.64 desc[UR40][R8.64], R34 ;  /* 0x0000002208009985 */ /* 0x0001e4000c101b28 */
[----:B0-----:R-:W-:-:S04]  /*17800*/  @!P2 LEA R8, P5, R88, R3, 0x2 ;  /* 0x000000035808a211 */ /* 0x001fc800078a10ff */
[----:B-----5:R-:W-:Y:S02]  /*17810*/  @!P2 LEA.HI.X R9, R88, R4, R89, 0x2, P5 ;  /* 0x000000045809a211 */ /* 0x020fe400028f1459 */
[----:B------:R-:W2:Y:S01]  /*17820*/  LDL R88, [R1+0x180] ;  /* 0x0001800001587983 */ /* 0x000ea20000100800 */
[----:B------:R-:W-:-:S03]  /*17830*/  ISETP.GE.AND P3, PT, R85, UR4, PT ;  /* 0x0000000455007c0c */ /* 0x000fc6000bf66270 */
[----:B------:R0:W-:Y:S10]  /*17840*/  @!P0 ST.E.64 desc[UR40][R10.64], R38 ;  /* 0x000000260a008985 */ /* 0x0001f4000c101b28 */
[----:B0-----:R-:W-:-:S04]  /*17850*/  @!P3 LEA R10, P4, R85, R3, 0x2 ;  /* 0x00000003550ab211 */ /* 0x001fc800078810ff */
[----:B--2---:R-:W-:Y:S02]  /*17860*/  @!P3 LEA.HI.X R11, R85, R4, R88, 0x2, P4 ;  /* 0x00000004550bb211 */ /* 0x004fe400020f1458 */
[----:B------:R-:W2:Y:S01]  /*17870*/  LDL R85, [R1+0x17c] ;  /* 0x00017c0001557983 */ /* 0x000ea20000100800 */
[----:B------:R-:W-:Y:S01]  /*17880*/  ISETP.GE.AND P1, PT, R81, UR4, PT ;  /* 0x0000000451007c0c */ /* 0x000fe2000bf26270 */
[----:B------:R-:W-:Y:S01]  /*17890*/  IMAD.MOV.U32 R84, RZ, RZ, R68 ;  /* 0x000000ffff547224 */ /* 0x000fe200078e0044 */
[----:B------:R-:W-:Y:S01]  /*178a0*/  MOV R80, R69 ;  /* 0x0000004500507202 */ /* 0x000fe20000000f00 */
[----:B------:R-:W-:Y:S02]  /*178b0*/  IMAD.MOV.U32 R68, RZ, RZ, R64 ;  /* 0x000000ffff447224 */ /* 0x000fe400078e0040 */
[----:B------:R-:W-:Y:S02]  /*178c0*/  IMAD.MOV.U32 R69, RZ, RZ, R65 ;  /* 0x000000ffff457224 */ /* 0x000fe400078e0041 */
[----:B------:R-:W-:-:S02]  /*178d0*/  IMAD.MOV.U32 R64, RZ, RZ, R60 ;  /* 0x000000ffff407224 */ /* 0x000fc400078e003c */
[----:B---3--:R-:W-:Y:S02]  /*178e0*/  IMAD.MOV.U32 R28, RZ, RZ, R15 ;  /* 0x000000ffff1c7224 */ /* 0x008fe400078e000f */
[----:B------:R-:W-:Y:S01]  /*178f0*/  IMAD.MOV.U32 R65, RZ, RZ, R61 ;  /* 0x000000ffff417224 */ /* 0x000fe200078e003d */
[----:B------:R0:W-:Y:S01]  /*17900*/  @!P2 ST.E.64 desc[UR40][R8.64], R42 ;  /* 0x0000002a0800a985 */ /* 0x0001e2000c101b28 */
[----:B------:R-:W-:Y:S02]  /*17910*/  IMAD.MOV.U32 R60, RZ, RZ, R56 ;  /* 0x000000ffff3c7224 */ /* 0x000fe400078e0038 */
[----:B------:R-:W-:Y:S01]  /*17920*/  IMAD.MOV.U32 R61, RZ, RZ, R57 ;  /* 0x000000ffff3d7224 */ /* 0x000fe200078e0039 */
[----:B------:R-:W-:Y:S01]  /*17930*/  ISETP.GE.AND P0, PT, R77, UR4, PT ;  /* 0x000000044d007c0c */ /* 0x000fe2000bf06270 */
[----:B------:R-:W-:Y:S01]  /*17940*/  IMAD.MOV.U32 R56, RZ, RZ, R52 ;  /* 0x000000ffff387224 */ /* 0x000fe200078e0034 */
[----:B------:R-:W-:Y:S01]  /*17950*/  MOV R52, R29 ;  /* 0x0000001d00347202 */ /* 0x000fe20000000f00 */
[----:B------:R-:W-:Y:S01]  /*17960*/  IMAD.MOV.U32 R57, RZ, RZ, R53 ;  /* 0x000000ffff397224 */ /* 0x000fe200078e0035 */
[----:B------:R-:W3:Y:S01]  /*17970*/  LDL R15, [R1+0x9c] ;  /* 0x00009c00010f7983 */ /* 0x000ee20000100800 */
[----:B------:R-:W-:-:S02]  /*17980*/  IMAD.MOV.U32 R53, RZ, RZ, R33 ;  /* 0x000000ffff357224 */ /* 0x000fc400078e0021 */
[----:B------:R-:W-:Y:S02]  /*17990*/  IMAD.MOV.U32 R93, RZ, RZ, R69 ;  /* 0x000000ffff5d7224 */ /* 0x000fe400078e0045 */
[----:B------:R-:W-:Y:S01]  /*179a0*/  IMAD.MOV.U32 R89, RZ, RZ, R68 ;  /* 0x000000ffff597224 */ /* 0x000fe200078e0044 */
[----:B0-----:R-:W-:Y:S01]  /*179b0*/  @!P1 LEA R8, P5, R81, R3, 0x2 ;  /* 0x0000000351089211 */ /* 0x001fe200078a10ff */
        /* <DEDUP_REMOVED lines=9> */
[----:B------:R-:W-:Y:S01]  /*17a50*/  IMAD.MOV.U32 R52, RZ, RZ, R33 ;  /* 0x000000ffff347224 */ /* 0x000fe200078e0021 */
[----:B--2---:R-:W-:Y:S01]  /*17a60*/  @!P1 LEA.HI.X R9, R81, R4, R85, 0x2, P5 ;  /* 0x0000000451099211 */ /* 0x004fe200028f1455 */
[----:B------:R-:W-:Y:S01]  /*17a70*/  IMAD.MOV.U32 R85, RZ, RZ, R69 ;  /* 0x000000ffff557224 */ /* 0x000fe200078e0045 */
[----:B------:R0:W-:Y:S01]  /*17a80*/  @!P3 ST.E.64 desc[UR40][R10.64], R46 ;  /* 0x0000002e0a00b985 */ /* 0x0001e2000c101b28 */
[----:B------:R-:W-:Y:S01]  /*17a90*/  IMAD.MOV.U32 R69, RZ, RZ, R64 ;  /* 0x000000ffff457224 */ /* 0x000fe200078e0040 */
[----:B------:R-:W-:Y:S01]  /*17aa0*/  MOV R64, R57 ;  /* 0x0000003900407202 */ /* 0x000fe20000000f00 */
[----:B------:R-:W-:Y:S01]  /*17ab0*/  IMAD.MOV.U32 R57, RZ, RZ, R52 ;  /* 0x000000ffff397224 */ /* 0x000fe200078e0034 */
[----:B------:R-:W-:Y:S01]  /*17ac0*/  ISETP.GE.AND P2, PT, R76, UR4, PT ;  /* 0x000000044c007c0c */ /* 0x000fe2000bf46270 */
[----:B------:R-:W2:Y:S01]  /*17ad0*/  LDL R52, [R1+0x14c] ;  /* 0x00014c0001347983 */ /* 0x000ea20000100800 */
[----:B------:R-:W-:-:S02]  /*17ae0*/  IMAD.MOV.U32 R88, RZ, RZ, R65 ;  /* 0x000000ffff587224 */ /* 0x000fc400078e0041 */
[----:B----4-:R-:W-:Y:S01]  /*17af0*/  IMAD.MOV.U32 R53, RZ, RZ, R24 ;  /* 0x000000ffff357224 */ /* 0x010fe200078e0018 */
[----:B------:R-:W4:Y:S01]  /*17b00*/  LDL R33, [R1+0x130] ;  /* 0x0001300001217983 */ /* 0x000f220000100800 */
[----:B------:R-:W-:Y:S02]  /*17b10*/  IMAD.MOV.U32 R81, RZ, RZ, R68 ;  /* 0x000000ffff517224 */ /* 0x000fe400078e0044 */
[----:B------:R-:W-:Y:S01]  /*17b20*/  IMAD.MOV.U32 R68, RZ, RZ, R61 ;  /* 0x000000ffff447224 */ /* 0x000fe200078e003d */
[C---:B0-----:R-:W-:Y:S01]  /*17b30*/  @!P0 LEA R10, P4, R77.reuse, R3, 0x2 ;  /* 0x000000034d0a8211 */ /* 0x041fe200078810ff */
[----:B------:R-:W-:Y:S02]  /*17b40*/  IMAD.MOV.U32 R65, RZ, RZ, R60 ;  /* 0x000000ffff417224 */ /* 0x000fe400078e003c */
[----:B------:R-:W-:Y:S01]  /*17b50*/  IMAD.MOV.U32 R29, RZ, RZ, R21 ;  /* 0x000000ffff1d7224 */ /* 0x000fe200078e0015 */
[----:B------:R-:W-:Y:S01]  /*17b60*/  @!P0 LEA.HI.X R11, R77, R4, R88, 0x2, P4 ;  /* 0x000000044d0b8211 */ /* 0x000fe200020f1458 */
[----:B------:R-:W-:Y:S01]  /*17b70*/  IMAD.MOV.U32 R28, RZ, RZ, R20 ;  /* 0x000000ffff1c7224 */ /* 0x000fe200078e0014 */
[----:B------:R0:W-:Y:S01]  /*17b80*/  @!P1 ST.E.64 desc[UR40][R8.64], R50 ;  /* 0x0000003208009985 */ /* 0x0001e2000c101b28 */
[----:B------:R-:W-:-:S02]  /*17b90*/  IMAD.MOV.U32 R61, RZ, RZ, R56 ;  /* 0x000000ffff3d7224 */ /* 0x000fc400078e0038 */
[----:B------:R-:W-:Y:S01]  /*17ba0*/  IMAD.MOV.U32 R60, RZ, RZ, R53 ;  /* 0x000000ffff3c7224 */ /* 0x000fe200078e0035 */
[----:B------:R-:W-:Y:S01]  /*17bb0*/  ISETP.GE.AND P3, PT, R73, UR4, PT ;  /* 0x0000000449007c0c */ /* 0x000fe2000bf66270 */
[----:B------:R-:W-:Y:S01]  /*17bc0*/  IMAD.MOV.U32 R77, RZ, RZ, R69 ;  /* 0x000000ffff4d7224 */ /* 0x000fe200078e0045 */
[----:B------:R-:W5:Y:S01]  /*17bd0*/  LDL R24, [R1+0x138] ;  /* 0x0001380001187983 */ /* 0x000f620000100800 */
[----:B------:R-:W-:Y:S02]  /*17be0*/  IMAD.MOV.U32 R69, RZ, RZ, R68 ;  /* 0x000000ffff457224 */ /* 0x000fe400078e0044 */
[----:B------:R-:W-:Y:S01]  /*17bf0*/  IMAD.MOV.U32 R68, RZ, RZ, R65 ;  /* 0x000000ffff447224 */ /* 0x000fe200078e0041 */
[----:B------:R-:W3:Y:S01]  /*17c00*/  LDL R20, [R1+0xa0] ;  /* 0x0000a00001147983 */ /* 0x000ee20000100800 */
[----:B------:R-:W-:Y:S02]  /*17c10*/  IMAD.MOV.U32 R56, RZ, RZ, R29 ;  /* 0x000000ffff387224 */ /* 0x000fe400078e001d */
[----:B------:R-:W-:Y:S01]  /*17c20*/  IMAD.MOV.U32 R65, RZ, RZ, R64 ;  /* 0x000000ffff417224 */ /* 0x000fe200078e0040 */
[C---:B0-----:R-:W-:Y:S01]  /*17c30*/  @!P2 LEA R8, P5, R76.reuse, R3, 0x2 ;  /* 0x000000034c08a211 */ /* 0x041fe200078a10ff */
[----:B------:R-:W-:Y:S01]  /*17c40*/  IMAD.MOV.U32 R53, RZ, RZ, R28 ;  /* 0x000000ffff357224 */ /* 0x000fe200078e001c */
[----:B------:R0:W-:Y:S01]  /*17c50*/  @!P0 ST.E.64 desc[UR40][R10.64], R54 ;  /* 0x000000360a008985 */ /* 0x0001e2000c101b28 */
[----:B------:R-:W-:Y:S01]  /*17c60*/  IMAD.MOV.U32 R64, RZ, RZ, R61 ;  /* 0x000000ffff407224 */ /* 0x000fe200078e003d */
[----:B------:R-:W-:Y:S01]  /*17c70*/  MOV R61, R60 ;  /* 0x0000003c003d7202 */ /* 0x000fe20000000f00 */
[----:B------:R-:W-:Y:S01]  /*17c80*/  IMAD.MOV.U32 R60, RZ, RZ, R57 ;  /* 0x000000ffff3c7224 */ /* 0x000fe200078e0039 */
[----:B------:R-:W-:Y:S01]  /*17c90*/  @!P2 LEA.HI.X R9, R76, R4, R77, 0x2, P5 ;  /* 0x000000044c09a211 */ /* 0x000fe200028f144d */
[----:B------:R-:W-:Y:S01]  /*17ca0*/  IMAD.MOV.U32 R57, RZ, RZ, R56 ;  /* 0x000000ffff397224 */ /* 0x000fe200078e0038 */
[----:B------:R-:W-:Y:S01]  /*17cb0*/  ISETP.GE.AND P1, PT, R72, UR4, PT ;  /* 0x0000000448007c0c */ /* 0x000fe2000bf26270 */
[----:B------:R-:W-:Y:S01]  /*17cc0*/  IMAD.MOV.U32 R56, RZ, RZ, R53 ;  /* 0x000000ffff387224 */ /* 0x000fe200078e0035 */
[----:B------:R-:W4:Y:S04]  /*17cd0*/  LDL R21, [R1+0xa4] ;  /* 0x0000a40001157983 */ /* 0x000f280000100800 */
[----:B------:R-:W4:Y:S04]  /*17ce0*/  LDL R29, [R1+0x98] ;  /* 0x00009800011d7983 */ /* 0x000f280000100800 */
[----:B------:R-:W4:Y:S01]  /*17cf0*/  LDL R28, [R1+0x94] ;  /* 0x00009400011c7983 */ /* 0x000f220000100800 */
[----:B--2---:R-:W-:-:S02]  /*17d00*/  IMAD.MOV.U32 R53, RZ, RZ, R52 ;  /* 0x000000ffff357224 */ /* 0x004fc400078e0034 */
[----:B------:R-:W-:Y:S02]  /*17d10*/  IMAD.MOV.U32 R52, RZ, RZ, R49 ;  /* 0x000000ffff347224 */ /* 0x000fe400078e0031 */
[----:B------:R-:W-:Y:S02]  /*17d20*/  IMAD.MOV.U32 R49, RZ, RZ, R48 ;  /* 0x000000ffff317224 */ /* 0x000fe400078e0030 */
[----:B------:R-:W-:Y:S02]  /*17d30*/  IMAD.MOV.U32 R48, RZ, RZ, R45 ;  /* 0x000000ffff307224 */ /* 0x000fe400078e002d */
[----:B------:R-:W-:Y:S02]  /*17d40*/  IMAD.MOV.U32 R45, RZ, RZ, R44 ;  /* 0x000000ffff2d7224 */ /* 0x000fe400078e002c */
[----:B------:R-:W-:Y:S02]  /*17d50*/  IMAD.MOV.U32 R44, RZ, RZ, R41 ;  /* 0x000000ffff2c7224 */ /* 0x000fe400078e0029 */
[----:B------:R-:W-:-:S02]  /*17d60*/  IMAD.MOV.U32 R41, RZ, RZ, R40 ;  /* 0x000000ffff297224 */ /* 0x000fc400078e0028 */
[----:B------:R-:W2:Y:S01]  /*17d70*/  LDL R40, [R1+0x154] ;  /* 0x0001540001287983 */ /* 0x000ea20000100800 */
        /* <DEDUP_REMOVED lines=11> */
[----:B------:R-:W-:Y:S01]  /*17e30*/  MOV R49, R48 ;  /* 0x0000003000317202 */ /* 0x000fe20000000f00 */
[----:B------:R-:W-:-:S02]  /*17e40*/  IMAD.MOV.U32 R48, RZ, RZ, R45 ;  /* 0x000000ffff307224 */ /* 0x000fc400078e002d */
[----:B------:R-:W-:Y:S02]  /*17e50*/  IMAD.MOV.U32 R45, RZ, RZ, R44 ;  /* 0x000000ffff2d7224 */ /* 0x000fe400078e002c */
[----:B------:R-:W-:Y:S02]  /*17e60*/  IMAD.MOV.U32 R44, RZ, RZ, R41 ;  /* 0x000000ffff2c7224 */ /* 0x000fe400078e0029 */
[----:B--2---:R-:W-:Y:S02]  /*17e70*/  IMAD.MOV.U32 R41, RZ, RZ, R40 ;  /* 0x000000ffff297224 */ /* 0x004fe400078e0028 */
[----:B------:R-:W2:Y:S01]  /*17e80*/  LDL R40, [R1+0xac] ;  /* 0x0000ac0001287983 */ /* 0x000ea20000100800 */
[----:B0-----:R-:W-:-:S04]  /*17e90*/  @!P3 LEA R10, P4, R73, R3, 0x2 ;  /* 0x00000003490ab211 */ /* 0x001fc800078810ff */
[----:B------:R-:W-:Y:S01]  /*17ea0*/  @!P3 LEA.HI.X R11, R73, R4, R76, 0x2, P4 ;  /* 0x00000004490bb211 */ /* 0x000fe200020f144c */
[----:B------:R-:W-:Y:S02]  /*17eb0*/  IMAD.MOV.U32 R73, RZ, RZ, R69 ;  /* 0x000000ffff497224 */ /* 0x000fe400078e0045 */
        /* <DEDUP_REMOVED lines=9> */
[----:B------:R-:W-:Y:S02]  /*17f50*/  IMAD.MOV.U32 R52, RZ, RZ, R49 ;  /* 0x000000ffff347224 */ /* 0x000fe400078e0031 */
[----:B------:R-:W-:Y:S02]  /*17f60*/  IMAD.MOV.U32 R49, RZ, RZ, R48 ;  /* 0x000000ffff317224 */ /* 0x000fe400078e0030 */
[----:B------:R-:W-:Y:S01]  /*17f70*/  IMAD.MOV.U32 R48, RZ, RZ, R45 ;  /* 0x000000ffff307224 */ /* 0x000fe200078e002d */
[----:B------:R0:W-:Y:S01]  /*17f80*/  @!P2 ST.E.64 desc[UR40][R8.64], R58 ;  /* 0x0000003a0800a985 */ /* 0x0001e2000c101b28 */
[----:B------:R-:W-:-:S02]  /*17f90*/  IMAD.MOV.U32 R45, RZ, RZ, R44 ;  /* 0x000000ffff2d7224 */ /* 0x000fc400078e002c */
[----:B------:R-:W-:Y:S01]  /*17fa0*/  IMAD.MOV.U32 R44, RZ, RZ, R41 ;  /* 0x000000ffff2c7224 */ /* 0x000fe200078e0029 */
[----:B0-----:R-:W-:-:S04]  /*17fb0*/  @!P1 LEA R8, P5, R72, R3, 0x2 ;  /* 0x0000000348089211 */ /* 0x001fc800078a10ff */
[----:B------:R-:W-:Y:S02]  /*17fc0*/  @!P1 LEA.HI.X R9, R72, R4, R73, 0x2, P5 ;  /* 0x0000000448099211 */ /* 0x000fe400028f1449 */
[----:B------:R-:W-:Y:S01]  /*17fd0*/  MOV R72, R57 ;  /* 0x0000003900487202 */ /* 0x000fe20000000f00 */
[----:B------:R-:W-:Y:S02]  /*17fe0*/  IMAD.MOV.U32 R57, RZ, RZ, R49 ;  /* 0x000000ffff397224 */ /* 0x000fe400078e0031 */
[----:B--2---:R-:W-:Y:S02]  /*17ff0*/  IMAD.MOV.U32 R41, RZ, RZ, R40 ;  /* 0x000000ffff297224 */ /* 0x004fe400078e0028 */
[----:B------:R-:W-:Y:S01]  /*18000*/  IMAD.MOV.U32 R40, RZ, RZ, R37 ;  /* 0x000000ffff287224 */ /* 0x000fe200078e0025 */
[----:B------:R-:W-:Y:S01]  /*18010*/  MOV R37, R36 ;  /* 0x0000002400257202 */ /* 0x000fe20000000f00 */
[----:B------:R-:W-:Y:S02]  /*18020*/  IMAD.MOV.U32 R36, RZ, RZ, R32 ;  /* 0x000000ffff247224 */ /* 0x000fe400078e0020 */
[----:B------:R-:W-:-:S02]  /*18030*/  IMAD.MOV.U32 R32, RZ, RZ, R25 ;  /* 0x000000ffff207224 */ /* 0x000fc400078e0019 */
[----:B------:R-:W-:Y:S02]  /*18040*/  IMAD.MOV.U32 R25, RZ, RZ, R13 ;  /* 0x000000ffff197224 */ /* 0x000fe400078e000d */
[----:B------:R-:W-:Y:S02]  /*18050*/  IMAD.MOV.U32 R13, RZ, RZ, R12 ;  /* 0x000000ffff0d7224 */ /* 0x000fe400078e000c */
[----:B------:R-:W-:Y:S01]  /*18060*/  IMAD.MOV.U32 R49, RZ, RZ, R37 ;  /* 0x000000ffff317224 */ /* 0x000fe200078e0025 */
[----:B------:R-:W2:Y:S04]  /*18070*/  LDL R12, [R1+0x12c] ;  /* 0x00012c00010c7983 */ /* 0x000ea80000100800 */
[----:B------:R-:W5:Y:S01]  /*18080*/  LDL R37, [R1+0x134] ;  /* 0x0001340001257983 */ /* 0x000f620000100800 */
[----:B------:R-:W-:Y:S01]  /*18090*/  ISETP.GE.AND P0, PT, R80, UR4, PT ;  /* 0x0000000450007c0c */ /* 0x000fe2000bf06270 */
[----:B------:R-:W-:-:S02]  /*180a0*/  IMAD.MOV.U32 R88, RZ, RZ, R65 ;  /* 0x000000ffff587224 */ /* 0x000fc400078e0041 */
[----:B------:R0:W-:Y:S01]  /*180b0*/  @!P3 ST.E.64 desc[UR40][R10.64], R62 ;  /* 0x0000003e0a00b985 */ /* 0x0001e2000c101b28 */
[----:B------:R-:W-:Y:S02]  /*180c0*/  IMAD.MOV.U32 R77, RZ, RZ, R68 ;  /* 0x000000ffff4d7224 */ /* 0x000fe400078e0044 */
[----:B------:R-:W-:Y:S02]  /*180d0*/  IMAD.MOV.U32 R65, RZ, RZ, R60 ;  /* 0x000000ffff417224 */ /* 0x000fe400078e003c */
[----:B------:R-:W-:Y:S02]  /*180e0*/  IMAD.MOV.U32 R76, RZ, RZ, R61 ;  /* 0x000000ffff4c7224 */ /* 0x000fe400078e003d */
[----:B------:R-:W-:Y:S02]  /*180f0*/  IMAD.MOV.U32 R60, RZ, RZ, R56 ;  /* 0x000000ffff3c7224 */ /* 0x000fe400078e0038 */
[----:B------:R-:W-:Y:S02]  /*18100*/  IMAD.MOV.U32 R68, RZ, RZ, R53 ;  /* 0x000000ffff447224 */ /* 0x000fe400078e0035 */
[----:B------:R-:W-:Y:S01]  /*18110*/  IMAD.MOV.U32 R73, RZ, RZ, R69 ;  /* 0x000000ffff497224 */ /* 0x000fe200078e0045 */
[----:B0-----:R-:W-:Y:S01]  /*18120*/  @!P0 LEA R10, P4, R80, R3, 0x2 ;  /* 0x00000003500a8211 */ /* 0x001fe200078810ff */
[----:B------:R-:W-:-:S02]  /*18130*/  IMAD.MOV.U32 R61, RZ, RZ, R48 ;  /* 0x000000ffff3d7224 */ /* 0x000fc400078e0030 */
[----:B------:R-:W-:Y:S01]  /*18140*/  IMAD.MOV.U32 R56, RZ, RZ, R45 ;  /* 0x000000ffff387224 */ /* 0x000fe200078e002d */
[----:B------:R-:W-:Y:S01]  /*18150*/  @!P0 LEA.HI.X R11, R80, R4, R88, 0x2, P4 ;  /* 0x00000004500b8211 */ /* 0x000fe200020f1458 */
        /* <DEDUP_REMOVED lines=11> */
[----:B------:R-:W4:Y:S01]  /*18210*/  LDL R25, [R1+0x124] ;  /* 0x0001240001197983 */ /* 0x000f220000100800 */
[----:B------:R-:W-:-:S02]  /*18220*/  IMAD.MOV.U32 R56, RZ, RZ, R48 ;  /* 0x000000ffff387224 */ /* 0x000fc400078e0030 */
[----:B------:R-:W-:Y:S02]  /*18230*/  IMAD.MOV.U32 R72, RZ, RZ, R64 ;  /* 0x000000ffff487224 */ /* 0x000fe400078e0040 */
[----:B------:R-:W-:Y:S01]  /*18240*/  IMAD.MOV.U32 R64, RZ, RZ, R53 ;  /* 0x000000ffff407224 */ /* 0x000fe200078e0035 */
[----:B------:R-:W-:Y:S01]  /*18250*/  MOV R53, R52 ;  /* 0x0000003400357202 */ /* 0x000fe20000000f00 */
[----:B------:R-:W-:Y:S01]  /*18260*/  IMAD.MOV.U32 R52, RZ, RZ, R44 ;  /* 0x000000ffff347224 */ /* 0x000fe200078e002c */
[----:B------:R-:W-:Y:S02]  /*18270*/  MOV R40, R36 ;  /* 0x0000002400287202 */ /* 0x000fe40000000f00 */
[----:B------:R-:W4:Y:S01]  /*18280*/  LDL R36, [R1+0x120] ;  /* 0x0001200001247983 */ /* 0x000f220000100800 */
[----:B--2---:R-:W-:Y:S02]  /*18290*/  IMAD.MOV.U32 R41, RZ, RZ, R12 ;  /* 0x000000ffff297224 */ /* 0x004fe400078e000c */
[----:B-----5:R-:W-:-:S02]  /*182a0*/  IMAD.MOV.U32 R48, RZ, RZ, R37 ;  /* 0x000000ffff307224 */ /* 0x020fc400078e0025 */
[----:B------:R-:W-:Y:S02]  /*182b0*/  IMAD.MOV.U32 R37, RZ, RZ, R24 ;  /* 0x000000ffff257224 */ /* 0x000fe400078e0018 */
[----:B---3--:R-:W-:Y:S02]  /*182c0*/  IMAD.MOV.U32 R24, RZ, RZ, R20 ;  /* 0x000000ffff187224 */ /* 0x008fe400078e0014 */
[----:B------:R-:W-:Y:S02]  /*182d0*/  IMAD.MOV.U32 R20, RZ, RZ, R14 ;  /* 0x000000ffff147224 */ /* 0x000fe400078e000e */
[----:B------:R-:W-:Y:S01]  /*182e0*/  IMAD.MOV.U32 R44, RZ, RZ, R41 ;  /* 0x000000ffff2c7224 */ /* 0x000fe200078e0029 */
[----:B------:R-:W2:Y:S01]  /*182f0*/  LDL R14, [R1+0xa8] ;  /* 0x0000a800010e7983 */ /* 0x000ea20000100800 */
[----:B----4-:R-:W-:Y:S02]  /*18300*/  IMAD.MOV.U32 R41, RZ, RZ, R33 ;  /* 0x000000ffff297224 */ /* 0x010fe400078e0021 */
[----:B------:R-:W-:-:S02]  /*18310*/  IMAD.MOV.U32 R33, RZ, RZ, R21 ;  /* 0x000000ffff217224 */ /* 0x000fc400078e0015 */
[----:B------:R-:W-:Y:S02]  /*18320*/  IMAD.MOV.U32 R21, RZ, RZ, R15 ;  /* 0x000000ffff157224 */ /* 0x000fe400078e000f */
[----:B------:R-:W3:Y:S01]  /*18330*/  LDL R15, [R1+0x140] ;  /* 0x00014000010f7983 */ /* 0x000ee20000100800 */
[C---:B------:R-:W-:Y:S02]  /*18340*/  ISETP.GE.AND P2, PT, R84.reuse, UR4, PT ;  /* 0x0000000454007c0c */ /* 0x040fe4000bf46270 */
[----:B------:R-:W-:Y:S01]  /*18350*/  ISETP.GE.AND P3, PT, R93, UR4, PT ;  /* 0x000000045d007c0c */ /* 0x000fe2000bf66270 */
[----:B------:R-:W-:Y:S01]  /*18360*/  @!P1 ST.E.64 desc[UR40][R8.64], R66 ;  /* 0x0000004208009985 */ /* 0x000fe2000c101b28 */
[----:B------:R-:W-:Y:S01]  /*18370*/  ISETP.GE.AND P1, PT, R89, UR4, PT ;  /* 0x0000000459007c0c */ /* 0x000fe2000bf26270 */
[----:B------:R-:W-:Y:S02]  /*18380*/  IMAD.MOV.U32 R32, RZ, RZ, R13 ;  /* 0x000000ffff207224 */ /* 0x000fe400078e000d */
[----:B------:R0:W-:Y:S06]  /*18390*/  @!P0 ST.E.64 desc[UR40][R10.64], R70 ;  /* 0x000000460a008985 */ /* 0x0001ec000c101b28 */
[----:B------:R-:W-:-:S04]  /*183a0*/  @!P2 LEA R12, P5, R84, R3, 0x2 ;  /* 0x00000003540ca211 */ /* 0x000fc800078a10ff */
[----:B------:R-:W-:Y:S01]  /*183b0*/  @!P2 LEA.HI.X R13, R84, R4, R88, 0x2, P5 ;  /* 0x00000004540da211 */ /* 0x000fe200028f1458 */
[----:B------:R-:W-:Y:S01]  /*183c0*/  IMAD.MOV.U32 R88, RZ, RZ, R68 ;  /* 0x000000ffff587224 */ /* 0x000fe200078e0044 */
[----:B------:R-:W-:Y:S01]  /*183d0*/  ISETP.GE.AND P0, PT, R85, UR4, PT ;  /* 0x0000000455007c0c */ /* 0x000fe2000bf06270 */
[----:B------:R-:W-:Y:S02]  /*183e0*/  IMAD.MOV.U32 R68, RZ, RZ, R52 ;  /* 0x000000ffff447224 */ /* 0x000fe400078e0034 */
[----:B------:R-:W-:Y:S02]  /*183f0*/  IMAD.MOV.U32 R52, RZ, RZ, R48 ;  /* 0x000000ffff347224 */ /* 0x000fe400078e0030 */
[----:B------:R-:W-:Y:S01]  /*18400*/  IMAD.MOV.U32 R48, RZ, RZ, R41 ;  /* 0x000000ffff307224 */ /* 0x000fe200078e0029 */
[----:B------:R-:W-:Y:S01]  /*18410*/  MOV R96, R80 ;  /* 0x0000005000607202 */ /* 0x000fe20000000f00 */
[----:B------:R1:W-:Y:S01]  /*18420*/  @!P2 ST.E.64 desc[UR40][R12.64], R74 ;  /* 0x0000004a0c00a985 */ /* 0x0003e2000c101b28 */
[----:B------:R-:W-:Y:S01]  /*18430*/  ISETP.GE.AND P2, PT, R81, UR4, PT ;  /* 0x0000000451007c0c */ /* 0x000fe2000bf46270 */
[----:B------:R-:W-:Y:S01]  /*18440*/  IMAD.MOV.U32 R84, RZ, RZ, R64 ;  /* 0x000000ffff547224 */ /* 0x000fe200078e0040 */
[----:B------:R-:W-:Y:S01]  /*18450*/  MOV R80, R20 ;  /* 0x0000001400507202 */ /* 0x000fe20000000f00 */
[----:B------:R-:W-:Y:S01]  /*18460*/  IMAD.MOV.U32 R92, RZ, RZ, R72 ;  /* 0x000000ffff5c7224 */ /* 0x000fe200078e0048 */
[----:B------:R-:W-:Y:S01]  /*18470*/  @!P1 LEA R20, P5, R89, R3, 0x2 ;  /* 0x0000000359149211 */ /* 0x000fe200078a10ff */
[----:B------:R-:W-:-:S02]  /*18480*/  IMAD.MOV.U32 R72, RZ, RZ, R56 ;  /* 0x000000ffff487224 */ /* 0x000fc400078e0038 */
[----:B------:R-:W-:Y:S02]  /*18490*/  IMAD.MOV.U32 R56, RZ, RZ, R37 ;  /* 0x000000ffff387224 */ /* 0x000fe400078e0025 */
[----:B------:R-:W-:Y:S02]  /*184a0*/  IMAD.MOV.U32 R37, RZ, RZ, R33 ;  /* 0x000000ffff257224 */ /* 0x000fe400078e0021 */
[----:B------:R-:W-:Y:S01]  /*184b0*/  IMAD.MOV.U32 R33, RZ, RZ, R21 ;  /* 0x000000ffff217224 */ /* 0x000fe200078e0015 */
[----:B------:R-:W-:Y:S02]  /*184c0*/  @!P1 LEA.HI.X R21, R89, R4, R92, 0x2, P5 ;  /* 0x0000000459159211 */ /* 0x000fe400028f145c */
[----:B0-----:R-:W-:-:S04]  /*184d0*/  @!P2 LEA R10, P5, R81, R3, 0x2 ;  /* 0x00000003510aa211 */ /* 0x001fc800078a10ff */
[----:B------:R-:W-:Y:S01]  /*184e0*/  @!P2 LEA.HI.X R11, R81, R4, R84, 0x2, P5 ;  /* 0x00000004510ba211 */ /* 0x000fe200028f1454 */
[----:B--2---:R-:W-:Y:S01]  /*184f0*/  IMAD.MOV.U32 R41, RZ, RZ, R14 ;  /* 0x000000ffff297224 */ /* 0x004fe200078e000e */
[----:B------:R-:W-:Y:S01]  /*18500*/  @!P3 LEA R14, P4, R93, R3, 0x2 ;  /* 0x000000035d0eb211 */ /* 0x000fe200078810ff */
[----:B---3--:R-:W-:-:S03]  /*18510*/  IMAD.MOV.U32 R64, RZ, RZ, R15 ;  /* 0x000000ffff407224 */ /* 0x008fc600078e000f */
[----:B------:R-:W-:Y:S02]  /*18520*/  @!P3 LEA.HI.X R15, R93, R4, R96, 0x2, P4 ;  /* 0x000000045d0fb211 */ /* 0x000fe400020f1460 */
[----:B------:R-:W-:-:S03]  /*18530*/  @!P0 LEA R8, P4, R85, R3, 0x2 ;  /* 0x0000000355088211 */ /* 0x000fc600078810ff */
[----:B------:R0:W-:Y:S01]  /*18540*/  @!P3 ST.E.64 desc[UR40][R14.64], R78 ;  /* 0x0000004e0e00b985 */ /* 0x0001e2000c101b28 */
[----:B------:R-:W-:Y:S02]  /*18550*/  ISETP.GE.AND P3, PT, R77, UR4, PT ;  /* 0x000000044d007c0c */ /* 0x000fe4000bf66270 */
[----:B------:R-:W-:Y:S01]  /*18560*/  @!P0 LEA.HI.X R9, R85, R4, R88, 0x2, P4 ;  /* 0x0000000455098211 */ /* 0x000fe200020f1458 */
[----:B------:R2:W-:Y:S01]  /*18570*/  @!P1 ST.E.64 desc[UR40][R20.64], R82 ;  /* 0x0000005214009985 */ /* 0x0005e2000c101b28 */
[----:B------:R-:W-:-:S03]  /*18580*/  ISETP.GE.AND P1, PT, R73, UR4, PT ;  /* 0x0000000449007c0c */ /* 0x000fc6000bf26270 */
[----:B------:R3:W-:Y:S01]  /*18590*/  @!P0 ST.E.64 desc[UR40][R8.64], R86 ;  /* 0x0000005608008985 */ /* 0x0007e2000c101b28 */
[----:B------:R-:W-:-:S03]  /*185a0*/  ISETP.GE.AND P0, PT, R69, UR4, PT ;  /* 0x0000000445007c0c */ /* 0x000fc6000bf06270 */
[----:B------:R4:W-:Y:S01]  /*185b0*/  @!P2 ST.E.64 desc[UR40][R10.64], R90 ;  /* 0x0000005a0a00a985 */ /* 0x0009e2000c101b28 */
[----:B------:R-:W-:Y:S02]  /*185c0*/  ISETP.GE.AND P2, PT, R65, UR4, PT ;  /* 0x0000000441007c0c */ /* 0x000fe4000bf46270 */
[----:B-1----:R-:W-:-:S03]  /*185d0*/  @!P3 LEA R12, P4, R77, R3, 0x2 ;  /* 0x000000034d0cb211 */ /* 0x002fc600078810ff */
[-C--:B0-----:R-:W-:Y:S02]  /*185e0*/  @!P1 LEA R14, P5, R73, R3.reuse, 0x2 ;  /* 0x00000003490e9211 */ /* 0x081fe400078a10ff */
[-C--:B------:R-:W-:Y:S02]  /*185f0*/  @!P3 LEA.HI.X R13, R77, R4.reuse, R80, 0x2, P4 ;  /* 0x000000044d0db211 */ /* 0x080fe400020f1450 */
        /* <DEDUP_REMOVED lines=8> */
[----:B------:R-:W-:Y:S02]  /*18680*/  @!P2 LEA.HI.X R9, R65, R4, R68, 0x2, P1 ;  /* 0x000000044109a211 */ /* 0x000fe400008f1444 */
[----:B------:R-:W-:Y:S01]  /*18690*/  ISETP.GE.AND P1, PT, R53, UR4, PT ;  /* 0x0000000435007c0c */ /* 0x000fe2000bf26270 */
[----:B------:R2:W-:Y:S01]  /*186a0*/  @!P0 ST.E.64 desc[UR40][R20.64], R102 ;  /* 0x0000006614008985 */ /* 0x0005e2000c101b28 */
[----:B----4-:R-:W-:-:S03]  /*186b0*/  @!P4 LEA R10, P0, R61, R3, 0x2 ;  /* 0x000000033d0ac211 */ /* 0x010fc600078010ff */
[----:B------:R3:W-:Y:S01]  /*186c0*/  @!P2 ST.E.64 desc[UR40][R8.64], R106 ;  /* 0x0000006a0800a985 */ /* 0x0007e2000c101b28 */
[-C--:B0-----:R-:W-:Y:S02]  /*186d0*/  @!P3 LEA R12, P5, R57, R3.reuse, 0x2 ;  /* 0x00000003390cb211 */ /* 0x081fe400078a10ff */
[----:B------:R-:W-:Y:S02]  /*186e0*/  ISETP.GE.AND P2, PT, R49, UR4, PT ;  /* 0x0000000431007c0c */ /* 0x000fe4000bf46270 */
[-C--:B------:R-:W-:Y:S02]  /*186f0*/  @!P4 LEA.HI.X R11, R61, R4.reuse, R64, 0x2, P0 ;  /* 0x000000043d0bc211 */ /* 0x080fe400000f1440 */
[----:B------:R-:W-:Y:S02]  /*18700*/  ISETP.GE.AND P0, PT, R45, UR4, PT ;  /* 0x000000042d007c0c */ /* 0x000fe4000bf06270 */
[----:B------:R-:W-:Y:S01]  /*18710*/  @!P3 LEA.HI.X R13, R57, R4, R60, 0x2, P5 ;  /* 0x00000004390db211 */ /* 0x000fe200028f143c */
[----:B------:R0:W-:Y:S01]  /*18720*/  @!P4 ST.E.64 desc[UR40][R10.64], R110 ;  /* 0x0000006e0a00c985 */ /* 0x0001e2000c101b28 */
[----:B-1----:R-:W-:-:S03]  /*18730*/  @!P1 LEA R14, P4, R53, R3, 0x2 ;  /* 0x00000003350e9211 */ /* 0x002fc600078810ff */
[----:B------:R1:W-:Y:S01]  /*18740*/  @!P3 ST.E.64 desc[UR40][R12.64], R114 ;  /* 0x000000720c00b985 */ /* 0x0003e2000c101b28 */
[----:B------:R-:W-:Y:S02]  /*18750*/  ISETP.GE.AND P3, PT, R41, UR4, PT ;  /* 0x0000000429007c0c */ /* 0x000fe4000bf66270 */
[-C--:B------:R-:W-:Y:S02]  /*18760*/  @!P1 LEA.HI.X R15, R53, R4.reuse, R56, 0x2, P4 ;  /* 0x00000004350f9211 */ /* 0x080fe400020f1438 */
[-C--:B--2---:R-:W-:Y:S02]  /*18770*/  @!P2 LEA R20, P5, R49, R3.reuse, 0x2 ;  /* 0x000000033114a211 */ /* 0x084fe400078a10ff */
[----:B---3--:R-:W-:Y:S01]  /*18780*/  @!P0 LEA R8, P4, R45, R3, 0x2 ;  /* 0x000000032d088211 */ /* 0x008fe200078810ff */
[----:B------:R2:W-:Y:S01]  /*18790*/  @!P1 ST.E.64 desc[UR40][R14.64], R118 ;  /* 0x000000760e009985 */ /* 0x0005e2000c101b28 */
[----:B------:R-:W-:Y:S02]  /*187a0*/  @!P2 LEA.HI.X R21, R49, R4, R52, 0x2, P5 ;  /* 0x000000043115a211 */ /* 0x000fe400028f1434 */
[----:B------:R-:W-:-:S02]  /*187b0*/  ISETP.GE.AND P1, PT, R37, UR4, PT ;  /* 0x0000000425007c0c */ /* 0x000fc4000bf26270 */
[-C--:B------:R-:W-:Y:S02]  /*187c0*/  @!P0 LEA.HI.X R9, R45, R4.reuse, R48, 0x2, P4 ;  /* 0x000000042d098211 */ /* 0x080fe400020f1430 */
[----:B------:R-:W-:Y:S01]  /*187d0*/  ISETP.GE.AND P4, PT, R24, UR4, PT ;  /* 0x0000000418007c0c */ /* 0x000fe2000bf86270 */
[----:B------:R3:W-:Y:S01]  /*187e0*/  @!P2 ST.E.64 desc[UR40][R20.64], R122 ;  /* 0x0000007a1400a985 */ /* 0x0007e2000c101b28 */
[----:B0-----:R-:W-:Y:S02]  /*187f0*/  @!P3 LEA R10, P5, R41, R3, 0x2 ;  /* 0x00000003290ab211 */ /* 0x001fe400078a10ff */
[----:B------:R-:W-:Y:S01]  /*18800*/  ISETP.GE.AND P2, PT, R33, UR4, PT ;  /* 0x0000000421007c0c */ /* 0x000fe2000bf46270 */
[----:B------:R0:W-:Y:S01]  /*18810*/  @!P0 ST.E.64 desc[UR40][R8.64], R126 ;  /* 0x0000007e08008985 */ /* 0x0001e2000c101b28 */
[----:B------:R-:W-:Y:S02]  /*18820*/  ISETP.GE.AND P0, PT, R29, UR4, PT ;  /* 0x000000041d007c0c */ /* 0x000fe4000bf06270 */
[----:B------:R-:W-:-:S02]  /*18830*/  @!P3 LEA.HI.X R11, R41, R4, R44, 0x2, P5 ;  /* 0x00000004290bb211 */ /* 0x000fc400028f142c */
[----:B-1----:R-:W-:-:S03]  /*18840*/  @!P1 LEA R12, P5, R37, R3, 0x2 ;  /* 0x00000003250c9211 */ /* 0x002fc600078a10ff */
[----:B------:R0:W-:Y:S01]  /*18850*/  @!P3 ST.E.64 desc[UR40][R10.64], R130 ;  /* 0x000000820a00b985 */ /* 0x0001e2000c101b28 */
[CC--:B--2---:R-:W-:Y:S02]  /*18860*/  @!P4 LEA R14, P3, R24.reuse, R3.reuse, 0x2 ;  /* 0x00000003180ec211 */ /* 0x0c4fe400078610ff */
[-C--:B------:R-:W-:Y:S02]  /*18870*/  @!P1 LEA.HI.X R13, R37, R4.reuse, R40, 0x2, P5 ;  /* 0x00000004250d9211 */ /* 0x080fe400028f1428 */
[-C--:B---3--:R-:W-:Y:S02]  /*18880*/  @!P2 LEA R20, P5, R33, R3.reuse, 0x2 ;  /* 0x000000032114a211 */ /* 0x088fe400078a10ff */
[-C--:B------:R-:W-:Y:S02]  /*18890*/  @!P4 LEA.HI.X R15, R24, R4.reuse, R25, 0x2, P3 ;  /* 0x00000004180fc211 */ /* 0x080fe400018f1419 */
[----:B------:R-:W-:Y:S02]  /*188a0*/  @!P0 LEA R24, P3, R29, R3, 0x2 ;  /* 0x000000031d188211 */ /* 0x000fe400078610ff */
[----:B------:R-:W-:-:S02]  /*188b0*/  @!P2 LEA.HI.X R21, R33, R4, R36, 0x2, P5 ;  /* 0x000000042115a211 */ /* 0x000fc400028f1424 */
[----:B------:R-:W-:Y:S01]  /*188c0*/  @!P0 LEA.HI.X R25, R29, R4, R32, 0x2, P3 ;  /* 0x000000041d198211 */ /* 0x000fe200018f1420 */
[----:B------:R0:W-:Y:S04]  /*188d0*/  @!P1 ST.E.64 desc[UR40][R12.64], R134 ;  /* 0x000000860c009985 */ /* 0x0001e8000c101b28 */
[----:B------:R0:W-:Y:S04]  /*188e0*/  @!P4 ST.E.64 desc[UR40][R14.64], R138 ;  /* 0x0000008a0e00c985 */ /* 0x0001e8000c101b28 */
[----:B------:R0:W-:Y:S04]  /*188f0*/  @!P2 ST.E.64 desc[UR40][R20.64], R142 ;  /* 0x0000008e1400a985 */ /* 0x0001e8000c101b28 */
[----:B------:R0:W-:Y:S01]  /*18900*/  @!P0 ST.E.64 desc[UR40][R24.64], R146 ;  /* 0x0000009218008985 */ /* 0x0001e2000c101b28 */
[----:B------:R-:W-:-:S13]  /*18910*/  ISETP.GE.AND P0, PT, R28, UR4, PT ;  /* 0x000000041c007c0c */ /* 0x000fda000bf06270 */
[----:B0-----:R-:W-:Y:S05]  /*18920*/  @P0 BRA `(.L_x_14803) ;  /* 0x00000010004c0947 */ /* 0x001fea0003800000 */
[----:B------:R-:W2:Y:S01]  /*18930*/  LDL R29, [R1+0x118] ;  /* 0x00011800011d7983 */ /* 0x000ea20000100800 */
[----:B------:R-:W-:-:S04]  /*18940*/  LEA R8, P0, R28, R3, 0x2 ;  /* 0x000000031c087211 */ /* 0x000fc800078010ff */
[----:B--2---:R-:W-:-:S05]  /*18950*/  LEA.HI.X R9, R28, R4, R29, 0x2, P0 ;  /* 0x000000041c097211 */ /* 0x004fca00000f141d */
[----:B------:R0:W-:Y:S01]  /*18960*/  ST.E.64 desc[UR40][R8.64], R150 ;  /* 0x0000009608007985 */ /* 0x0001e2000c101b28 */
[----:B------:R-:W-:Y:S05]  /*18970*/  BRA `(.L_x_14803) ;  /* 0x0000001000387947 */ /* 0x000fea0003800000 */
.L_x_14790:
[----:B------:R-:W3:Y:S01]  /*18980*/  LDL.LU R10, [R1+0x84] ;  /* 0x00008400010a7983 */ /* 0x000ee20000300800 */
[----:B------:R-:W-:Y:S01]  /*18990*/  ULDC.64 UR6, c[0x0][0xd08] ;  /* 0x0003420000067ab9 */ /* 0x000fe20000000a00 */
[----:B------:R-:W-:Y:S02]  /*189a0*/  ULDC.64 UR4, c[0x0][0xd00] ;  /* 0x0003400000047ab9 */ /* 0x000fe40000000a00 */
[----:B------:R-:W4:Y:S04]  /*189b0*/  LDL.LU R0, [R1+0x88] ;  /* 0x0000880001007983 */ /* 0x000f280000300800 */
[----:B--2---:R-:W2:Y:S01]  /*189c0*/  LDL R4, [R1+0x7c] ;  /* 0x00007c0001047983 */ /* 0x004ea20000100800 */
[----:B------:R-:W-:Y:S01]  /*189d0*/  ISETP.NE.U32.AND P1, PT, RZ, UR6, PT ;  /* 0x00000006ff007c0c */ /* 0x000fe2000bf25070 */
[----:B------:R-:W-:Y:S01]  /*189e0*/  IMAD.MOV.U32 R3, RZ, RZ, RZ ;  /* 0x000000ffff037224 */ /* 0x000fe200078e00ff */
[----:B------:R-:W-:-:S02]  /*189f0*/  ISETP.NE.U32.AND P0, PT, RZ, UR4, PT ;  /* 0x00000004ff007c0c */ /* 0x000fc4000bf05070 */
[----:B------:R-:W-:Y:S02]  /*18a00*/  ISETP.NE.AND.EX P1, PT, RZ, UR7, PT, P1 ;  /* 0x00000007ff007c0c */ /* 0x000fe4000bf25310 */
[----:B------:R-:W-:Y:S02]  /*18a10*/  ISETP.NE.AND.EX P0, PT, RZ, UR5, PT, P0 ;  /* 0x00000005ff007c0c */ /* 0x000fe4000bf05300 */
[----:B---3--:R-:W-:Y:S01]  /*18a20*/  IADD3 R8, P2, R10, UR4, RZ ;  /* 0x000000040a087c10 */ /* 0x008fe2000ff5e0ff */
[----:B------:R-:W-:-:S03]  /*18a30*/  ULDC UR4, c[0x0][0xb88] ;  /* 0x0002e20000047ab9 */ /* 0x000fc60000000800 */
[----:B----4-:R-:W-:-:S05]  /*18a40*/  IADD3.X R9, R0, UR5, RZ, P2, !PT ;  /* 0x0000000500097c10 */ /* 0x010fca00097fe4ff */
[----:B------:R-:W-:Y:S01]  /*18a50*/  @P1 IADD3 R10, P2, R10, UR6, RZ ;  /* 0x000000060a0a1c10 */ /* 0x000fe2000ff5e0ff */
[----:B------:R-:W-:Y:S01]  /*18a60*/  IMAD.U32 R26, RZ, RZ, UR4 ;  /* 0x00000004ff1a7e24 */ /* 0x000fe2000f8e00ff */
[----:B------:R3:W5:Y:S02]  /*18a70*/  @P0 LDG.E R3, desc[UR40][R8.64] ;  /* 0x0000002808030981 */ /* 0x000764000c1e1900 */
[----:B------:R-:W-:-:S05]  /*18a80*/  @P1 IADD3.X R11, R0, UR7, RZ, P2, !PT ;  /* 0x00000007000b1c10 */ /* 0x000fca00097fe4ff */
[----:B------:R3:W5:Y:S01]  /*18a90*/  @P1 LDG.E R26, desc[UR40][R10.64] ;  /* 0x000000280a1a1981 */ /* 0x000762000c1e1900 */
[----:B--2---:R-:W-:Y:S01]  /*18aa0*/  ISETP.NE.AND P2, PT, R4, RZ, PT ;  /* 0x000000ff0400720c */ /* 0x004fe20003f45270 */
[----:B------:R-:W2:-:S12]  /*18ab0*/  S2R R0, SR_TID.X ;  /* 0x0000000000007919 */ /* 0x000e980000002100 */
[----:B------:R-:W4:Y:S01]  /*18ac0*/  @!P2 LDC R4, c[0x0][0xbd4] ;  /* 0x0002f500ff04ab82 */ /* 0x000f220000000800 */
[----:B--2---:R-:W-:Y:S01]  /*18ad0*/  VIADD R32, R0, 0xffffff80 ;  /* 0xffffff8000207836 */ /* 0x004fe20000000000 */
[----:B----4-:R3:W-:Y:S01]  /*18ae0*/  @!P2 STL [R1+0x7c], R4 ;  /* 0x00007c040100a387 */ /* 0x0107e20000100800 */
[----:B------:R-:W-:-:S03]  /*18af0*/  ISETP.GT.AND P2, PT, R4, 0x1, PT ;  /* 0x000000010400780c */ /* 0x000fc60003f44270 */
[----:B------:R-:W-:Y:S01]  /*18b00*/  ISETP.GT.AND P3, PT, R32, 0x7f, PT ;  /* 0x0000007f2000780c */ /* 0x000fe20003f64270 */
[----:B------:R-:W-:-:S12]  /*18b10*/  @P1 BRA `(.L_x_14808) ;  /* 0x0000000000101947 */ /* 0x000fd80003800000 */
[----:B------:R-:W-:Y:S05]  /*18b20*/  @!P0 BRA `(.L_x_14808) ;  /* 0x00000000000c8947 */ /* 0x000fea0003800000 */
[----:B---3--:R-:W2:Y:S04]  /*18b30*/  LDG.E R11, desc[UR40][R8.64] ;  /* 0x00000028080b7981 */ /* 0x008ea8000c1e1900 */
[----:B-----5:R-:W2:Y:S02]  /*18b40*/  LDG.E R26, desc[UR40][R8.64+0x4] ;  /* 0x00000428081a7981 */ /* 0x020ea4000c1e1900 */
[----:B--2---:R-:W-:-:S07]  /*18b50*/  IMAD.IADD R26, R26, 0x1, -R11 ;  /* 0x000000011a1a7824 */ /* 0x004fce00078e0a0b */
.L_x_14808:
[----:B---3--:R-:W2:Y:S04]  /*18b60*/  LDL.LU R8, [R1+0x80] ;  /* 0x0000800001087983 */ /* 0x008ea80000300800 */
[----:B------:R-:W3:Y:S01]  /*18b70*/  LDL.LU R0, [R1+0x110] ;  /* 0x0001100001007983 */ /* 0x000ee20000300800 */
[----:B------:R-:W-:Y:S01]  /*18b80*/  BSSY B1, `(.L_x_14809) ;  /* 0x0000039000017945 */ /* 0x000fe20003800000 */
[----:B-----5:R-:W-:Y:S02]  /*18b90*/  SHF.R.S32.HI R28, RZ, 0x1f, R3 ;  /* 0x0000001fff1c7819 */ /* 0x020fe40000011403 */
[----:B--2---:R-:W-:Y:S02]  /*18ba0*/  SEL R33, R8, RZ, !P0 ;  /* 0x000000ff08217207 */ /* 0x004fe40004000000 */
[----:B---3--:R-:W-:Y:S01]  /*18bb0*/  SEL R30, R0, RZ, !P0 ;  /* 0x000000ff001e7207 */ /* 0x008fe20004000000 */
[----:B------:R-:W-:Y:S06]  /*18bc0*/  @P3 BRA `(.L_x_14810) ;  /* 0x0000000000d03947 */ /* 0x000fec0003800000 */
[----:B------:R-:W2:Y:S01]  /*18bd0*/  LDL R8, [R1+0x50] ;  /* 0x0000500001087983 */ /* 0x000ea20000100800 */
[----:B------:R-:W3:Y:S01]  /*18be0*/  LDC R37, c[0x0][0xce8] ;  /* 0x00033a00ff257b82 */ /* 0x000ee20000000800 */
[----:B------:R-:W2:Y:S01]  /*18bf0*/  S2R R35, SR_TID.X ;  /* 0x0000000000237919 */ /* 0x000ea20000002100 */
[----:B---3--:R-:W-:Y:S01]  /*18c00*/  IMAD R0, R26, R37, RZ ;  /* 0x000000251a007224 */ /* 0x008fe200078e02ff */
[----:B--2---:R-:W-:-:S04]  /*18c10*/  IADD3 R35, R8, -0x80, R35 ;  /* 0xffffff8008237810 */ /* 0x004fc80007ffe023 */
[----:B------:R-:W-:-:S13]  /*18c20*/  ISETP.GE.AND P0, PT, R35, R0, PT ;  /* 0x000000002300720c */ /* 0x000fda0003f06270 */
[----:B------:R-:W-:Y:S05]  /*18c30*/  @P0 BRA `(.L_x_14810) ;  /* 0x0000000000b40947 */ /* 0x000fea0003800000 */
[----:B------:R-:W2:Y:S01]  /*18c40*/  LDL R14, [R1+0x78] ;  /* 0x00007800010e7983 */ /* 0x000ea20000100800 */
[----:B------:R-:W-:Y:S01]  /*18c50*/  ISETP.GT.AND P0, PT, R4, 0x1, PT ;  /* 0x000000010400780c */ /* 0x000fe20003f04270 */
[----:B------:R-:W3:Y:S02]  /*18c60*/  LDC.64 R8, c[0x0][0xca8] ;  /* 0x00032a00ff087b82 */ /* 0x000ee40000000a00 */
[----:B------:R-:W4:Y:S01]  /*18c70*/  LDL.LU R34, [R1+0x90] ;  /* 0x0000900001227983 */ /* 0x000f220000300800 */
[----:B------:R-:W-:Y:S01]  /*18c80*/  IMAD.MOV.U32 R4, RZ, RZ, 0xab8 ;  /* 0x00000ab8ff047424 */ /* 0x000fe200078e00ff */
[----:B------:R-:W-:Y:S01]  /*18c90*/  ISETP.NE.AND P1, PT, R37, 0x1, PT ;  /* 0x000000012500780c */ /* 0x000fe20003f25270 */
[----:B------:R-:W-:-:S03]  /*18ca0*/  IMAD.MOV.U32 R27, RZ, RZ, R35 ;  /* 0x000000ffff1b7224 */ /* 0x000fc600078e0023 */
[----:B------:R-:W-:-:S04]  /*18cb0*/  SEL R4, R4, 0xa78, P0 ;  /* 0x00000a7804047807 */ /* 0x000fc80000000000 */
[----:B------:R-:W5:Y:S08]  /*18cc0*/  LDC.64 R20, c[0x0][R4+0x220] ;  /* 0x0000880004147b82 */ /* 0x000f700000000a00 */
[----:B------:R-:W2:Y:S08]  /*18cd0*/  LDC.64 R24, c[0x0][R4+0x218] ;  /* 0x0000860004187b82 */ /* 0x000eb00000000a00 */
[----:B------:R-:W0:Y:S08]  /*18ce0*/  LDC.64 R12, c[0x0][R4+0x228] ;  /* 0x00008a00040c7b82 */ /* 0x000e300000000a00 */
[----:B------:R-:W1:Y:S08]  /*18cf0*/  @P1 LDC R0, c[0x0][0xcec] ;  /* 0x00033b00ff001b82 */ /* 0x000e700000000800 */
[----:B------:R-:W0:Y:S08]  /*18d00*/  LDC.64 R10, c[0x0][R4+0x210] ;  /* 0x00008400040a7b82 */ /* 0x000e300000000a00 */
[----:B------:R-:W0:Y:S01]  /*18d10*/  @P1 LDC R31, c[0x0][0xcf0] ;  /* 0x00033c00ff1f1b82 */ /* 0x000e220000000800 */
[----:B-1----:R-:W-:-:S07]  /*18d20*/  @P1 IMAD.HI.U32 R0, R35, R0, RZ ;  /* 0x0000000023001227 */ /* 0x002fce00078e00ff */
[----:B---3--:R-:W1:Y:S01]  /*18d30*/  @!P0 LDC R8, c[0x0][0xc50] ;  /* 0x00031400ff088b82 */ /* 0x008e620000000800 */
[----:B-----5:R-:W-:-:S07]  /*18d40*/  IMAD R21, R21, R33, RZ ;  /* 0x0000002115157224 */ /* 0x020fce00078e02ff */
[----:B------:R-:W3:Y:S01]  /*18d50*/  @!P0 LDC R9, c[0x0][0xc54] ;  /* 0x00031500ff098b82 */ /* 0x000ee20000000800 */
[----:B0-----:R-:W-:Y:S01]  /*18d60*/  @P1 SHF.R.U32.HI R27, RZ, R31, R0 ;  /* 0x0000001fff1b1219 */ /* 0x001fe20000011600 */
[----:B------:R-:W-:-:S04]  /*18d70*/  IMAD R31, R20, R30, R21 ;  /* 0x0000001e141f7224 */ /* 0x000fc800078e0215 */
[----:B------:R-:W-:Y:S02]  /*18d80*/  IMAD.MOV R0, RZ, RZ, -R27 ;  /* 0x000000ffff007224 */ /* 0x000fe400078e0a1b */
[-C--:B--2---:R-:W-:Y:S02]  /*18d90*/  IMAD R29, R25, R14.reuse, RZ ;  /* 0x0000000e191d7224 */ /* 0x084fe400078e02ff */
[----:B------:R-:W-:Y:S01]  /*18da0*/  IMAD.WIDE.U32 R24, R24, R14, RZ ;  /* 0x0000000e18187225 */ /* 0x000fe200078e00ff */
[----:B----4-:R-:W-:-:S03]  /*18db0*/  SEL R21, R34, RZ, P0 ;  /* 0x000000ff22157207 */ /* 0x010fc60000000000 */
[----:B------:R-:W-:-:S04]  /*18dc0*/  IMAD.WIDE.U32 R14, R20, R33, RZ ;  /* 0x00000021140e7225 */ /* 0x000fc800078e00ff */
[----:B------:R-:W-:Y:S01]  /*18dd0*/  IMAD.IADD R29, R25, 0x1, R29 ;  /* 0x00000001191d7824 */ /* 0x000fe200078e021d */
[----:B------:R-:W-:Y:S01]  /*18de0*/  IADD3 R24, P1, P3, R14, R24, R3 ;  /* 0x000000180e187210 */ /* 0x000fe20007b3e003 */
[----:B------:R-:W-:Y:S01]  /*18df0*/  IMAD R25, R13, R21, RZ ;  /* 0x000000150d197224 */ /* 0x000fe200078e02ff */
[----:B------:R-:W-:Y:S01]  /*18e00*/  IADD3 R31, R15, R31, RZ ;  /* 0x0000001f0f1f7210 */ /* 0x000fe20007ffe0ff */
        /* <DEDUP_REMOVED lines=8> */
[----:B------:R-:W-:-:S04]  /*18e90*/  IMAD R0, R11, R15, RZ ;  /* 0x0000000f0b007224 */ /* 0x000fc800078e02ff */
[C---:B------:R-:W-:Y:S02]  /*18ea0*/  IMAD R21, R10.reuse, R21, R0 ;  /* 0x000000150a157224 */ /* 0x040fe400078e0200 */
[----:B------:R-:W-:-:S04]  /*18eb0*/  IMAD.WIDE.U32 R10, R10, R15, R12 ;  /* 0x0000000f0a0a7225 */ /* 0x000fc800078e000c */
[----:B------:R-:W-:Y:S01]  /*18ec0*/  IMAD.IADD R0, R11, 0x1, R21 ;  /* 0x000000010b007824 */ /* 0x000fe200078e0215 */
[----:B-1----:R-:W-:Y:S01]  /*18ed0*/  LEA R8, P0, R10, R8, 0x2 ;  /* 0x000000080a087211 */ /* 0x002fe200078010ff */
[----:B------:R-:W-:-:S03]  /*18ee0*/  IMAD.MOV.U32 R11, RZ, RZ, -0x800000 ;  /* 0xff800000ff0b7424 */ /* 0x000fc600078e00ff */
[----:B---3--:R-:W-:-:S05]  /*18ef0*/  LEA.HI.X R9, R10, R9, R0, 0x2, P0 ;  /* 0x000000090a097211 */ /* 0x008fca00000f1400 */
[----:B------:R2:W-:Y:S04]  /*18f00*/  STG.E desc[UR40][R8.64], R11 ;  /* 0x0000000b08007986 */ /* 0x0005e8000c101928 */
.L_x_14810:
[----:B------:R-:W-:Y:S05]  /*18f10*/  BSYNC B1 ;  /* 0x0000000000017941 */ /* 0x000fea0003800000 */
.L_x_14809:
[----:B------:R-:W-:Y:S05]  /*18f20*/  @P2 BRA `(.L_x_14803) ;  /* 0x0000000800cc2947 */ /* 0x000fea0003800000 */
[----:B------:R-:W3:Y:S01]  /*18f30*/  LDL.LU R12, [R1+0x78] ;  /* 0x00007800010c7983 */ /* 0x000ee20000300800 */
[----:B------:R-:W4:Y:S01]  /*18f40*/  LDC R21, c[0x0][0xce8] ;  /* 0x00033a00ff157b82 */ /* 0x000f220000000800 */
[----:B------:R-:W-:Y:S02]  /*18f50*/  ULDC.64 UR4, c[0x0][0xba0] ;  /* 0x0002e80000047ab9 */ /* 0x000fe40000000a00 */
[----:B------:R-:W5:Y:S01]  /*18f60*/  LDL R24, [R1+0x50] ;  /* 0x0000500001187983 */ /* 0x000f620000100800 */
[----:B--2---:R-:W-:Y:S01]  /*18f70*/  SHF.R.S32.HI R9, RZ, 0x1f, R32 ;  /* 0x0000001fff097819 */ /* 0x004fe20000011420 */
[----:B------:R-:W-:-:S03]  /*18f80*/  IMAD R0, R28, UR4, RZ ;  /* 0x000000041c007c24 */ /* 0x000fc6000f8e02ff */
[----:B------:R-:W-:Y:S01]  /*18f90*/  LEA.HI R10, R9, R32, RZ, 0x3 ;  /* 0x00000020090a7211 */ /* 0x000fe200078f18ff */
[C---:B------:R-:W-:Y:S02]  /*18fa0*/  IMAD R11, R3.reuse, UR5, R0 ;  /* 0x00000005030b7c24 */ /* 0x040fe4000f8e0200 */
[----:B------:R-:W-:Y:S01]  /*18fb0*/  IMAD.WIDE.U32 R8, R3, UR4, RZ ;  /* 0x0000000403087c25 */ /* 0x000fe2000f8e00ff */
[----:B------:R-:W-:Y:S01]  /*18fc0*/  LOP3.LUT R13, R10, 0xfffffff8, RZ, 0xc0, !PT ;  /* 0xfffffff80a0d7812 */ /* 0x000fe200078ec0ff */
[----:B------:R-:W-:Y:S01]  /*18fd0*/  ULDC.64 UR4, c[0x0][0xbe8] ;  /* 0x0002fa0000047ab9 */ /* 0x000fe20000000a00 */
[----:B------:R-:W-:Y:S01]  /*18fe0*/  SHF.R.S32.HI R10, RZ, 0x3, R10 ;  /* 0x00000003ff0a7819 */ /* 0x000fe2000001140a */
[----:B------:R-:W-:Y:S02]  /*18ff0*/  IMAD.IADD R9, R9, 0x1, R11 ;  /* 0x0000000109097824 */ /* 0x000fe400078e020b */
[----:B------:R-:W-:-:S04]  /*19000*/  IMAD.IADD R13, R32, 0x1, -R13 ;  /* 0x00000001200d7824 */ /* 0x000fc800078e0a0d */
[----:B------:R-:W-:Y:S01]  /*19010*/  IMAD R0, R13, 0x20, R10 ;  /* 0x000000200d007824 */ /* 0x000fe200078e020a */
[----:B----4-:R-:W-:-:S13]  /*19020*/  ISETP.NE.AND P0, PT, R21, 0x1, PT ;  /* 0x000000011500780c */ /* 0x010fda0003f05270 */
[----:B------:R-:W2:Y:S08]  /*19030*/  @P0 LDC R4, c[0x0][0xcec] ;  /* 0x00033b00ff040b82 */ /* 0x000eb00000000800 */
[----:B------:R-:W4:Y:S01]  /*19040*/  @P0 LDC R15, c[0x0][0xcf0] ;  /* 0x00033c00ff0f0b82 */ /* 0x000f220000000800 */
[----:B---3--:R-:W-:-:S04]  /*19050*/  IMAD.WIDE.U32 R8, R12, UR4, R8 ;  /* 0x000000040c087c25 */ /* 0x008fc8000f8e0008 */
[----:B-----5:R-:W-:Y:S02]  /*19060*/  IMAD.IADD R13, R24, 0x1, R0 ;  /* 0x00000001180d7824 */ /* 0x020fe400078e0200 */
[----:B------:R-:W-:Y:S01]  /*19070*/  IMAD R9, R12, UR5, R9 ;  /* 0x000000050c097c24 */ /* 0x000fe2000f8e0209 */
[----:B------:R-:W-:Y:S01]  /*19080*/  ULDC.64 UR4, c[0x0][0xbf0] ;  /* 0x0002fc0000047ab9 */ /* 0x000fe20000000a00 */
[----:B--2---:R-:W-:-:S04]  /*19090*/  @P0 IMAD.HI.U32 R0, R13, R4, RZ ;  /* 0x000000040d000227 */ /* 0x004fc800078e00ff */
[----:B------:R-:W-:Y:S01]  /*190a0*/  IMAD.MOV.U32 R3, RZ, RZ, R13 ;  /* 0x000000ffff037224 */ /* 0x000fe200078e000d */
[----:B----4-:R-:W-:Y:S01]  /*190b0*/  @P0 SHF.R.U32.HI R3, RZ, R15, R0 ;  /* 0x0000000fff030219 */ /* 0x010fe20000011600 */
[----:B------:R-:W-:Y:S02]  /*190c0*/  IMAD R4, R30, UR4, RZ ;  /* 0x000000041e047c24 */ /* 0x000fe4000f8e02ff */
[----:B------:R-:W-:Y:S01]  /*190d0*/  IMAD.WIDE.U32 R8, R33, UR4, R8 ;  /* 0x0000000421087c25 */ /* 0x000fe2000f8e0008 */
[----:B------:R-:W-:-:S03]  /*190e0*/  SHF.R.S32.HI R0, RZ, 0x1f, R3 ;  /* 0x0000001fff007819 */ /* 0x000fc60000011403 */
[----:B------:R-:W-:Y:S01]  /*190f0*/  IMAD R11, R33, UR5, R4 ;  /* 0x00000005210b7c24 */ /* 0x000fe2000f8e0204 */
[----:B------:R-:W-:Y:S01]  /*19100*/  ULDC.64 UR4, c[0x0][0xbe0] ;  /* 0x0002f80000047ab9 */ /* 0x000fe20000000a00 */
[----:B------:R-:W-:Y:S02]  /*19110*/  IMAD.MOV R4, RZ, RZ, -R3 ;  /* 0x000000ffff047224 */ /* 0x000fe400078e0a03 */
[----:B------:R-:W-:Y:S02]  /*19120*/  IMAD.IADD R9, R9, 0x1, R11 ;  /* 0x0000000109097824 */ /* 0x000fe400078e020b */
[----:B------:R-:W-:Y:S02]  /*19130*/  IMAD R11, R21, R4, R13 ;  /* 0x00000004150b7224 */ /* 0x000fe400078e020d */
        /* <DEDUP_REMOVED lines=12> */
[----:B------:R-:W-:Y:S01]  /*19200*/  VIADD R9, R228, 0xc0 ;  /* 0x000000c0e4097836 */ /* 0x000fe20000000000 */
[----:B------:R-:W-:Y:S02]  /*19210*/  UMOV UR4, 0xffffffff ;  /* 0xffffffff00047882 */ /* 0x000fe40000000000 */
[----:B------:R-:W-:Y:S02]  /*19220*/  LEA.HI.X R4, R8, UR5, R3, 0x1, P0 ;  /* 0x0000000508047c11 */ /* 0x000fe400080f0c03 */
[----:B------:R-:W-:Y:S01]  /*19230*/  SHF.R.S32.HI R20, RZ, 0x1f, R9 ;  /* 0x0000001fff147819 */ /* 0x000fe20000011409 */
[----:B------:R-:W-:Y:S06]  /*19240*/  BRA.DIV UR4, `(.L_x_14811) ;  /* 0x000000b204447947 */ /* 0x000fec000b800000 */
[----:B------:R2:W3:Y:S04]  /*19250*/  SHFL.IDX PT, R3, R4, RZ, 0x181f ;  /* 0x00181fff04037589 */ /* 0x0004e800000e0000 */
[----:B------:R2:W4:Y:S02]  /*19260*/  SHFL.IDX PT, R14, R0, RZ, 0x181f ;  /* 0x00181fff000e7589 */ /* 0x00052400000e0000 */
.L_x_15048:
[----:B------:R-:W-:Y:S01]  /*19270*/  IMAD R21, R26, R21, RZ ;  /* 0x000000151a157224 */ /* 0x000fe200078e02ff */
[----:B------:R-:W-:Y:S01]  /*19280*/  BSSY B1, `(.L_x_14812) ;  /* 0x000001c000017945 */ /* 0x000fe20003800000 */
[----:B------:R-:W-:-:S05]  /*19290*/  IMAD.IADD R10, R10, 0x1, R24 ;  /* 0x000000010a0a7824 */ /* 0x000fca00078e0218 */
[----:B------:R-:W-:-:S13]  /*192a0*/  ISETP.GE.AND P0, PT, R10, R21, PT ;  /* 0x000000150a00720c */ /* 0x000fda0003f06270 */
[----:B------:R-:W-:Y:S05]  /*192b0*/  @P0 BRA `(.L_x_14813) ;  /* 0x0000000000600947 */ /* 0x000fea0003800000 */
        /* <DEDUP_REMOVED lines=9> */
[----:B------:R-:W-:-:S03]  /*19350*/  SHF.R.S32.HI R28, RZ, 0x1f, R28 ;  /* 0x0000001fff1c7819 */ /* 0x000fc6000001141c */
[----:B----4-:R-:W-:-:S04]  /*19360*/  @!P3 LEA R12, P5, R228, R14, 0x1 ;  /* 0x0000000ee40cb211 */ /* 0x010fc800078a08ff */
[CC--:B---3--:R-:W-:Y:S01]  /*19370*/  @!P3 LEA.HI.X R13, R228.reuse, R3.reuse, R11, 0x1, P5 ;  /* 0x00000003e40db211 */ /* 0x0c8fe200028f0c0b */
[----:B------:R-:W-:Y:S01]  /*19380*/  VIADD R11, R228, 0x80 ;  /* 0x00000080e40b7836 */ /* 0x000fe20000000000 */
[CC--:B------:R-:W-:Y:S02]  /*19390*/  @!P2 LEA R24, P4, R15.reuse, R14.reuse, 0x1 ;  /* 0x0000000e0f18a211 */ /* 0x0c0fe400078808ff */
[-C--:B------:R-:W-:Y:S01]  /*193a0*/  @!P1 LEA R26, P5, R8, R14.reuse, 0x1 ;  /* 0x0000000e081a9211 */ /* 0x080fe200078a08ff */
[----:B------:R3:W-:Y:S01]  /*193b0*/  @!P3 ST.E.128 desc[UR40][R12.64], RZ ;  /* 0x000000ff0c00b985 */ /* 0x0007e2000c101d28 */
[----:B------:R-:W-:Y:S02]  /*193c0*/  SHF.R.S32.HI R11, RZ, 0x1f, R11 ;  /* 0x0000001fff0b7819 */ /* 0x000fe4000001140b */
[----:B------:R-:W-:Y:S02]  /*193d0*/  @!P2 LEA.HI.X R25, R15, R3, R28, 0x1, P4 ;  /* 0x000000030f19a211 */ /* 0x000fe400020f0c1c */
[----:B------:R-:W-:-:S02]  /*193e0*/  @!P0 LEA R14, P4, R9, R14, 0x1 ;  /* 0x0000000e090e8211 */ /* 0x000fc400078808ff */
[-C--:B------:R-:W-:Y:S01]  /*193f0*/  @!P1 LEA.HI.X R27, R8, R3.reuse, R11, 0x1, P5 ;  /* 0x00000003081b9211 */ /* 0x080fe200028f0c0b */
[----:B------:R3:W-:Y:S01]  /*19400*/  @!P2 ST.E.128 desc[UR40][R24.64], RZ ;  /* 0x000000ff1800a985 */ /* 0x0007e2000c101d28 */
[----:B------:R-:W-:-:S03]  /*19410*/  @!P0 LEA.HI.X R15, R9, R3, R20, 0x1, P4 ;  /* 0x00000003090f8211 */ /* 0x000fc600020f0c14 */
[----:B------:R3:W-:Y:S04]  /*19420*/  @!P1 ST.E.128 desc[UR40][R26.64], RZ ;  /* 0x000000ff1a009985 */ /* 0x0007e8000c101d28 */
[----:B------:R3:W-:Y:S02]  /*19430*/  @!P0 ST.E.128 desc[UR40][R14.64], RZ ;  /* 0x000000ff0e008985 */ /* 0x0007e4000c101d28 */
.L_x_14813:
[----:B------:R-:W-:Y:S05]  /*19440*/  BSYNC B1 ;  /* 0x0000000000017941 */ /* 0x000fea0003800000 */
.L_x_14812:
[----:B------:R-:W-:-:S03]  /*19450*/  UMOV UR4, 0xffffffff ;  /* 0xffffffff00047882 */ /* 0x000fc60000000000 */
[----:B------:R-:W-:Y:S05]  /*19460*/  BRA.DIV UR4, `(.L_x_14814) ;  /* 0x000000ae04f07947 */ /* 0x000fea000b800000 */
[----:B---3--:R3:W0:Y:S04]  /*19470*/  SHFL.IDX PT, R3, R4, 0x1, 0x181f ;  /* 0x00381f0004037f89 */ /* 0x00862800000e0000 */
[----:B----4-:R3:W4:Y:S02]  /*19480*/  SHFL.IDX PT, R14, R0, 0x1, 0x181f ;  /* 0x00381f00000e7f89 */ /* 0x01072400000e0000 */
.L_x_15052:
        /* <DEDUP_REMOVED lines=9> */
[----:B------:R-:W-:Y:S02]  /*19520*/  ISETP.GE.AND P2, PT, R15, UR4, PT ;  /* 0x000000040f007c0c */ /* 0x000fe4000bf46270 */
[----:B------:R-:W-:Y:S02]  /*19530*/  ISETP.GE.AND P1, PT, R11, UR4, PT ;  /* 0x000000040b007c0c */ /* 0x000fe4000bf26270 */
[----:B------:R-:W-:Y:S02]  /*19540*/  ISETP.GE.AND P0, PT, R9, UR4, PT ;  /* 0x0000000409007c0c */ /* 0x000fe4000bf06270 */
[----:B------:R-:W-:-:S02]  /*19550*/  IADD3 R29, R228, 0x40, RZ ;  /* 0x00000040e41d7810 */ /* 0x000fc40007ffe0ff */
[----:B------:R-:W-:Y:S02]  /*19560*/  SHF.R.S32.HI R26, RZ, 0x1f, R228 ;  /* 0x0000001fff1a7819 */ /* 0x000fe400000114e4 */
[----:B------:R-:W-:Y:S02]  /*19570*/  SHF.R.S32.HI R29, RZ, 0x1f, R29 ;  /* 0x0000001fff1d7819 */ /* 0x000fe4000001141d */
[CC--:B----4-:R-:W-:Y:S02]  /*19580*/  @!P3 LEA R12, P5, R228.reuse, R14.reuse, 0x1 ;  /* 0x0000000ee40cb211 */ /* 0x0d0fe400078a08ff */
[----:B------:R-:W-:Y:S02]  /*19590*/  @!P2 LEA R24, P4, R15, R14, 0x1 ;  /* 0x0000000e0f18a211 */ /* 0x000fe400078808ff */
[----:B0-----:R-:W-:Y:S02]  /*195a0*/  @!P3 LEA.HI.X R13, R228, R3, R26, 0x1, P5 ;  /* 0x00000003e40db211 */ /* 0x001fe400028f0c1a */
[----:B------:R-:W-:-:S02]  /*195b0*/  SHF.R.S32.HI R28, RZ, 0x1f, R28 ;  /* 0x0000001fff1c7819 */ /* 0x000fc4000001141c */
[-C--:B------:R-:W-:Y:S01]  /*195c0*/  @!P1 LEA R26, P5, R11, R14.reuse, 0x1 ;  /* 0x0000000e0b1a9211 */ /* 0x080fe200078a08ff */
[----:B------:R0:W-:Y:S01]  /*195d0*/  @!P3 ST.E.128 desc[UR40][R12.64], RZ ;  /* 0x000000ff0c00b985 */ /* 0x0001e2000c101d28 */
[-C--:B------:R-:W-:Y:S02]  /*195e0*/  @!P2 LEA.HI.X R25, R15, R3.reuse, R29, 0x1, P4 ;  /* 0x000000030f19a211 */ /* 0x080fe400020f0c1d */
[----:B------:R-:W-:Y:S02]  /*195f0*/  @!P0 LEA R14, P4, R9, R14, 0x1 ;  /* 0x0000000e090e8211 */ /* 0x000fe400078808ff */
[-C--:B------:R-:W-:Y:S01]  /*19600*/  @!P1 LEA.HI.X R27, R11, R3.reuse, R28, 0x1, P5 ;  /* 0x000000030b1b9211 */ /* 0x080fe200028f0c1c */
[----:B------:R0:W-:Y:S01]  /*19610*/  @!P2 ST.E.128 desc[UR40][R24.64], RZ ;  /* 0x000000ff1800a985 */ /* 0x0001e2000c101d28 */
[----:B------:R-:W-:-:S03]  /*19620*/  @!P0 LEA.HI.X R15, R9, R3, R20, 0x1, P4 ;  /* 0x00000003090f8211 */ /* 0x000fc600020f0c14 */
[----:B------:R0:W-:Y:S04]  /*19630*/  @!P1 ST.E.128 desc[UR40][R26.64], RZ ;  /* 0x000000ff1a009985 */ /* 0x0001e8000c101d28 */
[----:B------:R0:W-:Y:S02]  /*19640*/  @!P0 ST.E.128 desc[UR40][R14.64], RZ ;  /* 0x000000ff0e008985 */ /* 0x0001e4000c101d28 */
.L_x_14816:
[----:B------:R-:W-:Y:S05]  /*19650*/  BSYNC B1 ;  /* 0x0000000000017941 */ /* 0x000fea0003800000 */
.L_x_14815:
[----:B------:R-:W-:-:S03]  /*19660*/  UMOV UR4, 0xffffffff ;  /* 0xffffffff00047882 */ /* 0x000fc60000000000 */
[----:B------:R-:W-:Y:S05]  /*19670*/  BRA.DIV UR4, `(.L_x_14817) ;  /* 0x000000ae04b47947 */ /* 0x000fea000b800000 */
[----:B0-----:R0:W0:Y:S04]  /*19680*/  SHFL.IDX PT, R3, R4, 0x2, 0x181f ;  /* 0x00581f0004037f89 */ /* 0x00102800000e0000 */
[----:B----4-:R4:W0:Y:S02]  /*19690*/  SHFL.IDX PT, R14, R0, 0x2, 0x181f ;  /* 0x00581f00000e7f89 */ /* 0x01082400000e0000 */
.L_x_15056:
        /* <DEDUP_REMOVED lines=16> */
[CC--:B0-----:R-:W-:Y:S02]  /*197a0*/  @!P3 LEA R12, P5, R228.reuse, R14.reuse, 0x1 ;  /* 0x0000000ee40cb211 */ /* 0x0c1fe400078a08ff */
[-C--:B------:R-:W-:Y:S02]  /*197b0*/  @!P2 LEA R24, P4, R15, R14.reuse, 0x1 ;  /* 0x0000000e0f18a211 */ /* 0x080fe400078808ff */
[----:B------:R-:W-:Y:S02]  /*197c0*/  @!P3 LEA.HI.X R13, R228, R3, R26, 0x1, P5 ;  /* 0x00000003e40db211 */ /* 0x000fe400028f0c1a */
[----:B------:R-:W-:-:S02]  /*197d0*/  @!P1 LEA R26, P5, R11, R14, 0x1 ;  /* 0x0000000e0b1a9211 */ /* 0x000fc400078a08ff */
[-C--:B------:R-:W-:Y:S01]  /*197e0*/  @!P2 LEA.HI.X R25, R15, R3.reuse, R29, 0x1, P4 ;  /* 0x000000030f19a211 */ /* 0x080fe200020f0c1d */
[----:B------:R0:W-:Y:S01]  /*197f0*/  @!P3 ST.E.128 desc[UR40][R12.64], RZ ;  /* 0x000000ff0c00b985 */ /* 0x0001e2000c101d28 */
[----:B------:R-:W-:Y:S02]  /*19800*/  @!P0 LEA R14, P4, R9, R14, 0x1 ;  /* 0x0000000e090e8211 */ /* 0x000fe400078808ff */
[-C--:B------:R-:W-:Y:S01]  /*19810*/  @!P1 LEA.HI.X R27, R11, R3.reuse, R28, 0x1, P5 ;  /* 0x000000030b1b9211 */ /* 0x080fe200028f0c1c */
[----:B------:R0:W-:Y:S01]  /*19820*/  @!P2 ST.E.128 desc[UR40][R24.64], RZ ;  /* 0x000000ff1800a985 */ /* 0x0001e2000c101d28 */
[----:B------:R-:W-:-:S03]  /*19830*/  @!P0 LEA.HI.X R15, R9, R3, R20, 0x1, P4 ;  /* 0x00000003090f8211 */ /* 0x000fc600020f0c14 */
[----:B------:R0:W-:Y:S04]  /*19840*/  @!P1 ST.E.128 desc[UR40][R26.64], RZ ;  /* 0x000000ff1a009985 */ /* 0x0001e8000c101d28 */
[----:B------:R0:W-:Y:S02]  /*19850*/  @!P0 ST.E.128 desc[UR40][R14.64], RZ ;  /* 0x000000ff0e008985 */ /* 0x0001e4000c101d28 */
.L_x_14819:
[----:B------:R-:W-:Y:S05]  /*19860*/  BSYNC B1 ;  /* 0x0000000000017941 */ /* 0x000fea0003800000 */
.L_x_14818:
[----:B------:R-:W-:-:S03]  /*19870*/  UMOV UR4, 0xffffffff ;  /* 0xffffffff00047882 */ /* 0x000fc60000000000 */
[----:B------:R-:W-:Y:S05]  /*19880*/  BRA.DIV UR4, `(.L_x_14820) ;  /* 0x000000ae04787947 */ /* 0x000fea000b800000 */
[----:B0-----:R0:W0:Y:S04]  /*19890*/  SHFL.IDX PT, R3, R4, 0x3, 0x181f ;  /* 0x00781f0004037f89 */ /* 0x00102800000e0000 */
[----:B------:R0:W0:Y:S02]  /*198a0*/  SHFL.IDX PT, R14, R0, 0x3, 0x181f ;  /* 0x00781f00000e7f89 */ /* 0x00002400000e0000 */
.L_x_15060:
[----:B0-234-:R-:W-:-:S05]  /*198b0*/  VIADD R0, R10, 0x60 ;  /* 0x000000600a007836 */ /* 0x01dfca0000000000 */
        /* <DEDUP_REMOVED lines=12> */
[----:B------:R-:W-:-:S04]  /*19980*/  @!P3 LEA R10, P5, R228, R14, 0x1 ;  /* 0x0000000ee40ab211 */ /* 0x000fc800078a08ff */
[CC--:B------:R-:W-:Y:S02]  /*19990*/  @!P3 LEA.HI.X R11, R228.reuse, R3.reuse, R8, 0x1, P5 ;  /* 0x00000003e40bb211 */ /* 0x0c0fe400028f0c08 */
[CC--:B------:R-:W-:Y:S02]  /*199a0*/  @!P2 LEA R12, P4, R15.reuse, R14.reuse, 0x1 ;  /* 0x0000000e0f0ca211 */ /* 0x0c0fe400078808ff */
[----:B------:R-:W-:Y:S01]  /*199b0*/  IADD3 R8, R228, 0x80, RZ ;  /* 0x00000080e4087810 */ /* 0x000fe20007ffe0ff */
[----:B------:R0:W-:Y:S01]  /*199c0*/  @!P3 ST.E.128 desc[UR40][R10.64], RZ ;  /* 0x000000ff0a00b985 */ /* 0x0001e2000c101d28 */
[----:B------:R-:W-:Y:S02]  /*199d0*/  @!P1 LEA R24, P5, R4, R14, 0x1 ;  /* 0x0000000e04189211 */ /* 0x000fe400078a08ff */
[----:B------:R-:W-:Y:S02]  /*199e0*/  SHF.R.S32.HI R8, RZ, 0x1f, R8 ;  /* 0x0000001fff087819 */ /* 0x000fe40000011408 */
[----:B------:R-:W-:-:S02]  /*199f0*/  @!P2 LEA.HI.X R13, R15, R3, R26, 0x1, P4 ;  /* 0x000000030f0da211 */ /* 0x000fc400020f0c1a */
[C---:B------:R-:W-:Y:S02]  /*19a00*/  @!P0 LEA R14, P4, R9.reuse, R14, 0x1 ;  /* 0x0000000e090e8211 */ /* 0x040fe400078808ff */
[-C--:B------:R-:W-:Y:S01]  /*19a10*/  @!P1 LEA.HI.X R25, R4, R3.reuse, R8, 0x1, P5 ;  /* 0x0000000304199211 */ /* 0x080fe200028f0c08 */
[----:B------:R0:W-:Y:S01]  /*19a20*/  @!P2 ST.E.128 desc[UR40][R12.64], RZ ;  /* 0x000000ff0c00a985 */ /* 0x0001e2000c101d28 */
[----:B------:R-:W-:-:S03]  /*19a30*/  @!P0 LEA.HI.X R15, R9, R3, R20, 0x1, P4 ;  /* 0x00000003090f8211 */ /* 0x000fc600020f0c14 */
[----:B------:R0:W-:Y:S04]  /*19a40*/  @!P1 ST.E.128 desc[UR40][R24.64], RZ ;  /* 0x000000ff18009985 */ /* 0x0001e8000c101d28 */
[----:B------:R0:W-:Y:S02]  /*19a50*/  @!P0 ST.E.128 desc[UR40][R14.64], RZ ;  /* 0x000000ff0e008985 */ /* 0x0001e4000c101d28 */
.L_x_14803:
[----:B------:R-:W-:Y:S05]  /*19a60*/  BSYNC B0 ;  /* 0x0000000000007941 */ /* 0x000fea0003800000 */
.L_x_14789:
[----:B------:R-:W-:Y:S02]  /*19a70*/  ULDC UR4, c[0x0][0xd3c] ;  /* 0x00034f0000047ab9 */ /* 0x000fe40000000800 */
[----:B------:R-:W-:-:S13]  /*19a80*/  ISETP.GE.AND P0, PT, R7, UR4, PT ;  /* 0x0000000407007c0c */ /* 0x000fda000bf06270 */
[----:B------:R-:W-:Y:S05]  /*19a90*/  @!P0 BRA `(.L_x_14821) ;  /* 0xfffffe7c00708947 */ /* 0x000fea000383ffff */
[----:B------:R-:W-:Y:S05]  /*19aa0*/  BRA `(.L_x_14659) ;  /* 0x0000009400207947 */ /* 0x000fea0003800000 */
.L_x_14657:
        /* <DEDUP_REMOVED lines=20> */
.L_x_14822:
        /* <DEDUP_REMOVED lines=43> */
.L_x_14826:
[----:B------:R-:W0:Y:S01]  /*19ea0*/  LDC R2, c[0x0][0xd3c] ;  /* 0x00034f00ff027b82 */ /* 0x000e220000000800 */
[----:B------:R-:W-:Y:S01]  /*19eb0*/  ULDC UR7, c[0x0][0xd3c] ;  /* 0x00034f0000077ab9 */ /* 0x000fe20000000800 */
[----:B------:R-:W-:Y:S01]  /*19ec0*/  UIADD3 UR4, UR4, 0x1f, URZ ;  /* 0x0000001f04047890 */ /* 0x000fe2000fffe03f */
[----:B------:R-:W-:-:S05]  /*19ed0*/  IMAD.U32 R3, RZ, RZ, UR7 ;  /* 0x00000007ff037e24 */ /* 0x000fca000f8e00ff */
[----:B------:R1:W-:Y:S01]  /*19ee0*/  STL [R1+0xc], R3 ;  /* 0x00000c0301007387 */ /* 0x0003e20000100800 */
[----:B0-----:R-:W-:-:S13]  /*19ef0*/  ISETP.LE.AND P6, PT, R2, UR4, PT ;  /* 0x0000000402007c0c */ /* 0x001fda000bfc3270 */
[----:B-1----:R-:W-:Y:S05]  /*19f00*/  @P6 BRA `(.L_x_14825) ;  /* 0x0000000800b06947 */ /* 0x002fea0003800000 */
[----:B------:R-:W-:Y:S01]  /*19f10*/  IADD3 R11, R0, UR4, RZ ;  /* 0x00000004000b7c10 */ /* 0x000fe2000fffe0ff */
        /* <DEDUP_REMOVED lines=31> */
.L_x_14824:
[----:B------:R-:W-:Y:S01]  /*1a110*/  IMAD.IADD R10, R9, 0x1, -R4 ;  /* 0x00000001090a7824 */ /* 0x000fe200078e0a04 */
[----:B------:R-:W-:-:S03]  /*1a120*/  MOV R3, RZ ;  /* 0x000000ff00037202 */ /* 0x000fc60000000f00 */
        /* <DEDUP_REMOVED lines=10> */
.L_x_14827:
        /* <DEDUP_REMOVED lines=27> */
[----:B------:R-:W-:Y:S01]  /*1a380*/  @!P1 IMAD.IADD R2, R2, 0x1, -R7 ;  /* 0x0000000102029824 */ /* 0x000fe200078e0a07 */
[----:B------:R-:W-:-:S02]  /*1a390*/  @!P1 IADD3 R10, R10, 0x1, RZ ;  /* 0x000000010a0a9810 */ /* 0x000fc40007ffe0ff */
        /* <DEDUP_REMOVED lines=34> */
.L_x_14828:
        /* <DEDUP_REMOVED lines=28> */
[----:B------:R-:W-:Y:S01]  /*1a780*/  IMAD R9, R7, R2, RZ ;  /* 0x0000000207097224 */ /* 0x000fe200078e02ff */
[----:B------:R-:W-:-:S03]  /*1a790*/  IADD3 R2, -R2, RZ, RZ ;  /* 0x000000ff02027210 */ /* 0x000fc60007ffe1ff */
[----:B------:R-:W-:Y:S02]  /*1a7a0*/  IMAD.MOV R10, RZ, RZ, -R9 ;  /* 0x000000ffff0a7224 */ /* 0x000fe400078e0a09 */
        /* <DEDUP_REMOVED lines=30> */
.L_x_14829:
[----:B01----:R-:W-:-:S05]  /*1a990*/  LOP3.LUT R3, RZ, R2, RZ, 0x33, !PT ;  /* 0x00000002ff037212 */ /* 0x003fca00078e33ff */
[----:B------:R-:W-:-:S05]  /*1a9a0*/  IMAD.IADD R2, R4, 0x1, R3 ;  /* 0x0000000104027824 */ /* 0x000fca00078e0203 */
[----:B------:R1:W-:Y:S01]  /*1a9b0*/  STL [R1+0x4], R2 ;  /* 0x0000040201007387 */ /* 0x0003e20000100800 */
[----:B------:R-:W-:Y:S05]  /*1a9c0*/  BRA `(.L_x_14830) ;  /* 0x0000000000107947 */ /* 0x000fea0003800000 */
.L_x_14825:
[----:B------:R-:W-:Y:S01]  /*1a9d0*/  IMAD.U32 R2, RZ, RZ, UR6 ;  /* 0x00000006ff027e24 */ /* 0x000fe2000f8e00ff */
[----:B------:R0:W-:Y:S04]  /*1a9e0*/  STL [R1+0x4], RZ ;  /* 0x000004ff01007387 */ /* 0x0001e80000100800 */
[----:B------:R0:W-:Y:S04]  /*1a9f0*/  STL [R1+0x8], RZ ;  /* 0x000008ff01007387 */ /* 0x0001e80000100800 */
[----:B------:R0:W-:Y:S02]  /*1aa00*/  STL [R1], R2 ;  /* 0x0000000201007387 */ /* 0x0001e40000100800 */
.L_x_14830:
        /* <DEDUP_REMOVED lines=10> */
.L_x_14823:
        /* <DEDUP_REMOVED lines=35> */
[C---:B-1----:R-:W-:Y:S02]  /*1ace0*/  LOP3.LUT R2, R0.reuse, 0x80, RZ, 0xfc, !PT ;  /* 0x0000008000027812 */ /* 0x042fe400078efcff */
[----:B------:R-:W-:-:S07]  /*1acf0*/  LOP3.LUT R0, R0, 0xc0, RZ, 0xfc, !PT ;  /* 0x000000c000007812 */ /* 0x000fce00078efcff */
.L_x_14981:
        /* <DEDUP_REMOVED lines=26> */
[----:B-1----:R-:W-:Y:S01]  /*1aea0*/  IMAD.MOV.U32 R0, RZ, RZ, RZ ;  /* 0x000000ffff007224 */ /* 0x002fe200078e00ff */
[----:B------:R-:W-:Y:S02]  /*1aeb0*/  ISETP.NE.U32.AND P1, PT, RZ, UR8, PT ;  /* 0x00000008ff007c0c */ /* 0x000fe4000bf25070 */
[C---:B------:R-:W-:Y:S02]  /*1aec0*/  IADD3 R6, P5, R17.reuse, UR6, RZ ;  /* 0x0000000611067c10 */ /* 0x040fe4000ffbe0ff */
[----:B--2---:R-:W-:-:S02]  /*1aed0*/  IADD3 R2, P4, R17, UR4, RZ ;  /* 0x0000000411027c10 */ /* 0x004fc4000ff9e0ff */
        /* <DEDUP_REMOVED lines=35> */
.L_x_14832:
        /* <DEDUP_REMOVED lines=17> */
.L_x_14833:
[----:B------:R-:W-:Y:S05]  /*1b220*/  @!P0 BRA `(.L_x_14834) ;  /* 0x00000000000c8947 */ /* 0x000fea0003800000 */
[----:B------:R-:W2:Y:S04]  /*1b230*/  LDG.E R8, desc[UR40][R6.64] ;  /* 0x0000002806087981 */ /* 0x000ea8000c1e1900 */
[----:B------:R-:W2:Y:S02]  /*1b240*/  LDG.E R6, desc[UR40][R6.64+0x4] ;  /* 0x0000042806067981 */ /* 0x000ea4000c1e1900 */
[----:B--2---:R-:W-:-:S07]  /*1b250*/  IMAD.IADD R8, R6, 0x1, -R8 ;  /* 0x0000000106087824 */ /* 0x004fce00078e0a08 */
.L_x_14834:
[----:B------:R-:W3:Y:S01]  /*1b260*/  LDL R7, [R1+0x4] ;  /* 0x0000040001077983 */ /* 0x000ee20000100800 */
[----:B--2---:R-:W2:Y:S03]  /*1b270*/  LDC R3, c[0x0][0x448] ;  /* 0x00011200ff037b82 */ /* 0x004ea60000000800 */
[----:B-1----:R-:W4:Y:S04]  /*1b280*/  @P1 LDG.E R2, desc[UR40][R4.64] ;  /* 0x0000002804021981 */ /* 0x002f28000c1e1900 */
[----:B------:R1:W4:Y:S01]  /*1b290*/  @P1 LDG.E R4, desc[UR40][R4.64+0x4] ;  /* 0x0000042804041981 */ /* 0x000322000c1e1900 */
[----:B-----5:R-:W-:Y:S01]  /*1b2a0*/  IMAD.IADD R9, R8, 0x1, -R9 ;  /* 0x0000000108097824 */ /* 0x020fe200078e0a09 */
[----:B------:R-:W-:Y:S01]  /*1b2b0*/  LOP3.LUT R12, R10, 0xff, RZ, 0xc0, !PT ;  /* 0x000000ff0a0c7812 */ /* 0x000fe200078ec0ff */
[----:B------:R-:W-:Y:S01]  /*1b2c0*/  BSSY B0, `(.L_x_14835) ;  /* 0x0000036000007945 */ /* 0x000fe20003800000 */
[----:B------:R-:W-:-:S03]  /*1b2d0*/  SHF.R.U32.HI R10, RZ, 0x10, R10 ;  /* 0x00000010ff0a7819 */ /* 0x000fc6000001160a */
[----:B------:R0:W-:Y:S01]  /*1b2e0*/  STL [R1+0x84], R12 ;  /* 0x0000840c01007387 */ /* 0x0001e20000100800 */
[----:B--2---:R-:W-:-:S13]  /*1b2f0*/  ISETP.NE.AND P0, PT, R3, 0x1, PT ;  /* 0x000000010300780c */ /* 0x004fda0003f05270 */
[----:B-1----:R-:W1:Y:S08]  /*1b300*/  @P0 LDC R5, c[0x0][0x44c] ;  /* 0x00011300ff050b82 */ /* 0x002e700000000800 */
[----:B------:R-:W2:Y:S01]  /*1b310*/  @P0 LDC R6, c[0x0][0x450] ;  /* 0x00011400ff060b82 */ /* 0x000ea20000000800 */
[----:B---3--:R-:W-:-:S05]  /*1b320*/  IMAD.SHL.U32 R3, R7, 0x80, RZ ;  /* 0x0000008007037824 */ /* 0x008fca00078e00ff */
[----:B------:R-:W-:Y:S01]  /*1b330*/  IADD3 R3, R3, 0x7f, RZ ;  /* 0x0000007f03037810 */ /* 0x000fe20007ffe0ff */
[----:B----4-:R-:W-:-:S04]  /*1b340*/  @P1 IMAD.IADD R11, R4, 0x1, -R2 ;  /* 0x00000001040b1824 */ /* 0x010fc800078e0a02 */
[----:B-1----:R-:W-:-:S05]  /*1b350*/  @P0 IMAD.HI.U32 R2, R3, R5, RZ ;  /* 0x0000000503020227 */ /* 0x002fca00078e00ff */
[----:B--2---:R-:W-:Y:S01]  /*1b360*/  @P0 SHF.R.U32.HI R3, RZ, R6, R2 ;  /* 0x00000006ff030219 */ /* 0x004fe20000011602 */
[----:B------:R-:W-:-:S04]  /*1b370*/  IMAD.IADD R2, R9, 0x1, R11 ;  /* 0x0000000109027824 */ /* 0x000fc800078e020b */
[C---:B------:R-:W-:Y:S01]  /*1b380*/  VIADD R4, R2.reuse, 0x5f ;  /* 0x0000005f02047836 */ /* 0x040fe20000000000 */
[----:B------:R-:W-:-:S03]  /*1b390*/  IADD3 R21, R2, 0x60, -R14 ;  /* 0x0000006002157810 */ /* 0x000fc60007ffe80e */
[----:B------:R-:W-:-:S04]  /*1b3a0*/  IMAD.HI R2, R4, 0x2aaaaaab, RZ ;  /* 0x2aaaaaab04027827 */ /* 0x000fc800078e02ff */
[----:B------:R-:W-:Y:S01]  /*1b3b0*/  IMAD.IADD R3, R21, 0x1, R3 ;  /* 0x0000000115037824 */ /* 0x000fe200078e0203 */
[----:B------:R-:W-:-:S03]  /*1b3c0*/  SHF.R.U32.HI R20, RZ, 0x1f, R2 ;  /* 0x0000001fff147819 */ /* 0x000fc60000011602 */
[----:B------:R-:W-:Y:S01]  /*1b3d0*/  IMAD.HI R3, R3, 0x2aaaaaab, RZ ;  /* 0x2aaaaaab03037827 */ /* 0x000fe200078e02ff */
[----:B------:R-:W-:-:S03]  /*1b3e0*/  LEA.HI.SX32 R20, R2, R20, 0x1c ;  /* 0x0000001402147211 */ /* 0x000fc600078fe2ff */
[----:B------:R-:W-:Y:S01]  /*1b3f0*/  IMAD.MOV.U32 R2, RZ, RZ, RZ ;  /* 0x000000ffff027224 */ /* 0x000fe200078e00ff */
[----:B------:R-:W-:-:S04]  /*1b400*/  SHF.R.U32.HI R8, RZ, 0x1f, R3 ;  /* 0x0000001fff087819 */ /* 0x000fc80000011603 */
[----:B------:R-:W-:-:S04]  /*1b410*/  LEA.HI.SX32 R8, R3, R8, 0x1c ;  /* 0x0000000803087211 */ /* 0x000fc800078fe2ff */
[----:B------:R-:W-:-:S04]  /*1b420*/  VIMNMX R8, R20, R8, PT ;  /* 0x0000000814087248 */ /* 0x000fc80003fe0100 */
[----:B------:R-:W-:-:S13]  /*1b430*/  ISETP.GE.AND P0, PT, R8, 0x1, PT ;  /* 0x000000010800780c */ /* 0x000fda0003f06270 */
[----:B0-----:R-:W-:Y:S05]  /*1b440*/  @!P0 BRA `(.L_x_14836) ;  /* 0x0000000000748947 */ /* 0x001fea0003800000 */
[----:B------:R-:W-:Y:S01]  /*1b450*/  ISETP.NE.AND P0, PT, R10, RZ, PT ;  /* 0x000000ff0a00720c */ /* 0x000fe20003f05270 */
[----:B------:R-:W-:-:S03]  /*1b460*/  ULDC UR4, c[0x0][0xae8] ;  /* 0x0002ba0000047ab9 */ /* 0x000fc60000000800 */
[----:B------:R-:W-:-:S04]  /*1b470*/  SEL R3, R10, UR4, P0 ;  /* 0x000000040a037c07 */ /* 0x000fc80008000000 */
[-C--:B------:R-:W-:Y:S02]  /*1b480*/  IABS R4, R3.reuse ;  /* 0x0000000300047213 */ /* 0x080fe40000000000 */
[----:B------:R-:W-:Y:S02]  /*1b490*/  IADD3 R2, R3, -0x1, R8 ;  /* 0xffffffff03027810 */ /* 0x000fe40007ffe008 */
[----:B------:R-:W0:Y:S02]  /*1b4a0*/  I2F.RP R6, R4 ;  /* 0x0000000400067306 */ /* 0x000e240000209400 */
[----:B------:R-:W-:-:S04]  /*1b4b0*/  LOP3.LUT R5, R2, R3, RZ, 0x3c, !PT ;  /* 0x0000000302057212 */ /* 0x000fc800078e3cff */
[----:B------:R-:W-:Y:S02]  /*1b4c0*/  ISETP.GE.AND P3, PT, R5, RZ, PT ;  /* 0x000000ff0500720c */ /* 0x000fe40003f66270 */
        /* <DEDUP_REMOVED lines=8> */
[----:B------:R-:W-:-:S05]  /*1b550*/  IABS R2, R3 ;  /* 0x0000000300027213 */ /* 0x000fca0000000000 */
[----:B------:R-:W-:-:S05]  /*1b560*/  IMAD.MOV R2, RZ, RZ, -R2 ;  /* 0x000000ffff027224 */ /* 0x000fca00078e0a02 */
[----:B------:R-:W-:Y:S01]  /*1b570*/  MOV R6, R2 ;  /* 0x0000000200067202 */ /* 0x000fe20000000f00 */
        /* <DEDUP_REMOVED lines=10> */
.L_x_14836:
[----:B------:R-:W-:Y:S05]  /*1b620*/  BSYNC B0 ;  /* 0x0000000000007941 */ /* 0x000fea0003800000 */
.L_x_14835:
[-C--:B------:R-:W-:Y:S01]  /*1b630*/  IMAD R3, R12, R2.reuse, RZ ;  /* 0x000000020c037224 */ /* 0x080fe200078e02ff */
[----:B------:R-:W-:Y:S04]  /*1b640*/  BSSY B0, `(.L_x_14837) ;  /* 0x0000141000007945 */ /* 0x000fe80003800000 */
[----:B------:R-:W-:-:S05]  /*1b650*/  VIADDMNMX R2, R3, R2, R8, PT ;  /* 0x0000000203027246 */ /* 0x000fca0003800108 */
[--C-:B------:R-:W-:Y:S02]  /*1b660*/  IMAD R4, R2, 0x60, -R9.reuse ;  /* 0x0000006002047824 */ /* 0x100fe400078e0a09 */
[----:B------:R-:W-:-:S03]  /*1b670*/  IMAD R2, R3, 0x60, -R9 ;  /* 0x0000006003027824 */ /* 0x000fc600078e0a09 */
[----:B------:R-:W-:Y:S02]  /*1b680*/  VIMNMX R11, R4, R11, PT ;  /* 0x0000000b040b7248 */ /* 0x000fe40003fe0100 */
[----:B------:R-:W-:-:S04]  /*1b690*/  VIMNMX R2, RZ, R2, !PT ;  /* 0x00000002ff027248 */ /* 0x000fc80007fe0100 */
        /* <DEDUP_REMOVED lines=18> */
.L_x_15063:
[----:B-1----:R-:W-:Y:S02]  /*1b7c0*/  ISETP.NE.AND P0, PT, R14, RZ, PT ;  /* 0x000000ff0e00720c */ /* 0x002fe40003f05270 */
[----:B------:R-:W-:-:S11]  /*1b7d0*/  PLOP3.LUT P6, PT, PT, PT, PT, 0x8, 0x0 ;  /* 0x000000000000781c */ /* 0x000fd60003fce170 */
[----:B------:R-:W-:Y:S05]  /*1b7e0*/  @P0 BRA `(.L_x_14840) ;  /* 0x00000000000c0947 */ /* 0x000fea0003800000 */
[----:B------:R-:W-:-:S03]  /*1b7f0*/  UMOV UR4, 0xffffffff ;  /* 0xffffffff00047882 */ /* 0x000fc60000000000 */
[----:B------:R-:W-:Y:S05]  /*1b800*/  BRA.DIV UR4, `(.L_x_14841) ;  /* 0x0000009204147947 */ /* 0x000fea000b800000 */
[----:B------:R-:W-:-:S13]  /*1b810*/  ELECT P6, URZ, PT ;  /* 0x00000000003f782f */ /* 0x000fda00038c0000 */
.L_x_14840:
        /* <DEDUP_REMOVED lines=9> */
.L_x_15066:
[----:B------:R-:W-:Y:S05]  /*1b8b0*/  BSYNC B1 ;  /* 0x0000000000017941 */ /* 0x000fea0003800000 */
.L_x_14842:
        /* <DEDUP_REMOVED lines=12> */
.L_x_15067:
[----:B------:R-:W-:Y:S05]  /*1b980*/  BSYNC B2 ;  /* 0x0000000000027941 */ /* 0x000fea0003800000 */
.L_x_14846:
[----:B------:R-:W-:Y:S04]  /*1b990*/  BSSY B2, `(.L_x_14848) ;  /* 0x0000009000027945 */ /* 0x000fe80003800000 */
[----:B------:R-:W-:Y:S05]  /*1b9a0*/  @P1 BRA `(.L_x_14849) ;  /* 0x00000000001c1947 */ /* 0x000fea0003800000 */
[----:B------:R-:W1:Y:S01]  /*1b9b0*/  S2R R6, SR_TID.X ;  /* 0x0000000000067919 */ /* 0x000e620000002100 */
[----:B------:R-:W-:-:S04]  /*1b9c0*/  MOV R5, 0x3000 ;  /* 0x0000300000057802 */ /* 0x000fc80000000f00 */
[----:B------:R2:W-:Y:S01]  /*1b9d0*/  SYNCS.ARRIVE.TRANS64 RZ, [R4+URZ+0x32490], R5 ;  /* 0x0324900504ff79a7 */ /* 0x0005e2000800003f */
[----:B-1----:R-:W-:-:S04]  /*1b9e0*/  LOP3.LUT R6, R6, 0x1f, RZ, 0xc0, !PT ;  /* 0x0000001f06067812 */ /* 0x002fc800078ec0ff */
[----:B------:R-:W-:-:S13]  /*1b9f0*/  ISETP.NE.AND P0, PT, R6, RZ, PT ;  /* 0x000000ff0600720c */ /* 0x000fda0003f05270 */
[----:B--2---:R-:W-:Y:S05]  /*1ba00*/  @!P0 BRA `(.L_x_14849) ;  /* 0x0000000000048947 */ /* 0x004fea0003800000 */
[----:B------:R-:W-:Y:S01]  /*1ba10*/  BPT.TRAP 0x1 ;  /* 0x000000040000795c */ /* 0x000fe20000300000 */
.L_x_14849:
[----:B------:R-:W-:Y:S05]  /*1ba20*/  BSYNC B2 ;  /* 0x0000000000027941 */ /* 0x000fea0003800000 */
.L_x_14848:
        /* <DEDUP_REMOVED lines=13> */
.L_x_14850:
        /* <DEDUP_REMOVED lines=13> */
.L_x_15068:
[----:B------:R-:W-:Y:S05]  /*1bbd0*/  BSYNC B2 ;  /* 0x0000000000027941 */ /* 0x000fea0003800000 */
.L_x_14851:
        /* <DEDUP_REMOVED lines=11> */
.L_x_14854:
[----:B------:R-:W-:Y:S05]  /*1bc90*/  BSYNC B2 ;  /* 0x0000000000027941 */ /* 0x000fea0003800000 */
.L_x_14853:
        /* <DEDUP_REMOVED lines=10> */
.L_x_14855:
        /* <DEDUP_REMOVED lines=15> */
.L_x_14856:
        /* <DEDUP_REMOVED lines=15> */
.L_x_14857:
        /* <DEDUP_REMOVED lines=15> */
.L_x_14858:
        /* <DEDUP_REMOVED lines=10> */
.L_x_14845:
[----:B------:R-:W-:Y:S05]  /*1c0b0*/  BSYNC B1 ;  /* 0x0000000000017941 */ /* 0x000fea0003800000 */
.L_x_14844:
        /* <DEDUP_REMOVED lines=13> */
.L_x_14874:
        /* <DEDUP_REMOVED lines=13> */
.L_x_15069:
[----:B------:R-:W-:Y:S05]  /*1c260*/  BSYNC B2 ;  /* 0x0000000000027941 */ /* 0x000fea0003800000 */
.L_x_14861:
        /* <DEDUP_REMOVED lines=9> */
.L_x_14864:
[----:B------:R-:W-:Y:S05]  /*1c300*/  BSYNC B2 ;  /* 0x0000000000027941 */ /* 0x000fea0003800000 */
.L_x_14863:
        /* <DEDUP_REMOVED lines=12> */
.L_x_14865:
        /* <DEDUP_REMOVED lines=13> */
.L_x_15070:
[----:B------:R-:W-:Y:S05]  /*1c4a0*/  BSYNC B2 ;  /* 0x0000000000027941 */ /* 0x000fea0003800000 */
.L_x_14866:
[----:B------:R-:W-:Y:S01]  /*1c4b0*/  BSSY B2, `(.L_x_14868) ;  /* 0x000000b000027945 */ /* 0x000fe20003800000 */
[----:B------:R-:W-:Y:S01]  /*1c4c0*/  MOV R12, 0x0 ;  /* 0x00000000000c7802 */ /* 0x000fe20000000f00 */
[----:B------:R-:W-:Y:S02]  /*1c4d0*/  IMAD.MOV.U32 R13, RZ, RZ, 0x12f00000 ;  /* 0x12f00000ff0d7424 */ /* 0x000fe400078e00ff */
[----:B------:R-:W-:Y:S05]  /*1c4e0*/  @P2 BRA `(.L_x_14869) ;  /* 0x00000000001c2947 */ /* 0x000fea0003800000 */
[----:B------:R-:W2:Y:S01]  /*1c4f0*/  S2R R7, SR_TID.X ;  /* 0x0000000000077919 */ /* 0x000ea20000002100 */
[----:B01----:R-:W-:-:S04]  /*1c500*/  IMAD.MOV.U32 R6, RZ, RZ, 0xc000 ;  /* 0x0000c000ff067424 */ /* 0x003fc800078e00ff */
[----:B------:R3:W-:Y:S01]  /*1c510*/  SYNCS.ARRIVE.TRANS64 RZ, [R5+URZ+0x324b0], R6 ;  /* 0x0324b00605ff79a7 */ /* 0x0007e2000800003f */
[----:B--2---:R-:W-:-:S04]  /*1c520*/  LOP3.LUT R7, R7, 0x1f, RZ, 0xc0, !PT ;  /* 0x0000001f07077812 */ /* 0x004fc800078ec0ff */
[----:B------:R-:W-:-:S13]  /*1c530*/  ISETP.NE.AND P1, PT, R7, RZ, PT ;  /* 0x000000ff0700720c */ /* 0x000fda0003f25270 */
[----:B---3--:R-:W-:Y:S05]  /*1c540*/  @!P1 BRA `(.L_x_14869) ;  /* 0x0000000000049947 */ /* 0x008fea0003800000 */
[----:B------:R-:W-:Y:S01]  /*1c550*/  BPT.TRAP 0x1 ;  /* 0x000000040000795c */ /* 0x000fe20000300000 */
.L_x_14869:
[----:B------:R-:W-:Y:S05]  /*1c560*/  BSYNC B2 ;  /* 0x0000000000027941 */ /* 0x000fea0003800000 */
.L_x_14868:
        /* <DEDUP_REMOVED lines=10> */
.L_x_14870:
        /* <DEDUP_REMOVED lines=15> */
.L_x_14871:
        /* <DEDUP_REMOVED lines=15> */
.L_x_14872:
        /* <DEDUP_REMOVED lines=15> */
.L_x_14873:
        /* <DEDUP_REMOVED lines=10> */
.L_x_14860:
[----:B------:R-:W-:Y:S05]  /*1c980*/  BSYNC B1 ;  /* 0x0000000000017941 */ /* 0x000fea0003800000 */
.L_x_14859:
        /* <DEDUP_REMOVED lines=12> */
.L_x_14838:
[----:B------:R-:W-:Y:S05]  /*1ca50*/  BSYNC B0 ;  /* 0x0000000000007941 */ /* 0x000fea0003800000 */
.L_x_14837:
        /* <DEDUP_REMOVED lines=49> */
.L_x_14876:
[----:B------:R-:W-:Y:S05]  /*1cd70*/  BSYNC B0 ;  /* 0x0000000000007941 */ /* 0x000fea0003800000 */
.L_x_14875:
        /* <DEDUP_REMOVED lines=16> */
[----:B------:R-:W0:Y:S08]  /*1ce80*/  FLO.U32 R0, UR4 ;  /* 0x0000000400007d00 */ /* 0x000e3000080e0000 */
[----:B------:R-:W1:Y:S01]  /*1ce90*/  POPC R2, UR4 ;  /* 0x0000000400027d09 */ /* 0x000e620008000000 */
[----:B0-----:R-:W-:-:S13]  /*1cea0*/  ISETP.EQ.U32.AND P0, PT, R0, R3, PT ;  /* 0x000000030000720c */ /* 0x001fda0003f02070 */
        /* <DEDUP_REMOVED lines=8> */
.L_x_14878:
        /* <DEDUP_REMOVED lines=20> */
.L_x_14881:
[----:B------:R-:W-:Y:S05]  /*1d070*/  BSYNC B6 ;  /* 0x0000000000067941 */ /* 0x000fea0003800000 */
.L_x_14880:
        /* <DEDUP_REMOVED lines=20> */
.L_x_14884:
[----:B------:R-:W-:Y:S01]  /*1d1c0*/  MOV R2, 0x0 ;  /* 0x0000000000027802 */ /* 0x000fe20000000f00 */
[----:B------:R-:W-:Y:S01]  /*1d1d0*/  ULDC.64 UR4, c[0x4][0x118] ;  /* 0x0100460000047ab9 */ /* 0x000fe20000000a00 */
[----:B------:R-:W-:Y:S01]  /*1d1e0*/  ULDC.64 UR6, c[0x4][0x120] ;  /* 0x0100480000067ab9 */ /* 0x000fe20000000a00 */
[----:B------:R-:W-:Y:S01]  /*1d1f0*/  ULDC.64 UR8, c[0x4][0x18] ;  /* 0x0100060000087ab9 */ /* 0x000fe20000000a00 */
[----:B------:R-:W-:Y:S01]  /*1d200*/  MOV R4, UR4 ;  /* 0x0000000400047c02 */ /* 0x000fe20008000f00 */
[----:B------:R-:W-:Y:S01]  /*1d210*/  IMAD.U32 R5, RZ, RZ, UR5 ;  /* 0x00000005ff057e24 */ /* 0x000fe2000f8e00ff */
        /* <DEDUP_REMOVED lines=10> */
.L_x_14883:
[----:B------:R-:W-:Y:S05]  /*1d2c0*/  BSYNC B6 ;  /* 0x0000000000067941 */ /* 0x000fea0003800000 */
.L_x_14882:
        /* <DEDUP_REMOVED lines=24> */
.L_x_15073:
        /* <DEDUP_REMOVED lines=11> */
.L_x_15076:
        /* <DEDUP_REMOVED lines=24> */
.L_x_14888:
[----:B-1----:R-:W2:Y:S01]  /*1d680*/  LDL R2, [R1+0x18] ;  /* 0x0000180001027983 */ /* 0x002ea20000100800 */
[----:B0-----:R-:W-:Y:S01]  /*1d690*/  IMAD R0, R19, 0x8, R18 ;  /* 0x0000000813007824 */ /* 0x001fe200078e0212 */
[----:B--2---:R-:W-:-:S04]  /*1d6a0*/  SHF.L.U32 R2, R2, 0x1f, RZ ;  /* 0x0000001f02027819 */ /* 0x004fc800000006ff */
[----:B------:R-:W0:Y:S02]  /*1d6b0*/  SYNCS.PHASECHK.TRANS64.TRYWAIT P0, [R0+URZ+0x32440], R2 ;  /* 0x03244002000075a7 */ /* 0x000e24000800017f */
[----:B0-----:R-:W-:Y:S05]  /*1d6c0*/  @!P0 BRA `(.L_x_14889) ;  /* 0x00000074003c8947 */ /* 0x001fea0003800000 */
.L_x_15077:
        /* <DEDUP_REMOVED lines=11> */
.L_x_14890:
        /* <DEDUP_REMOVED lines=24> */
.L_x_14886:
        /* <DEDUP_REMOVED lines=34> */
.L_x_14892:
[----:B------:R-:W-:Y:S05]  /*1db20*/  BSYNC B6 ;  /* 0x0000000000067941 */ /* 0x000fea0003800000 */
.L_x_14891:
        /* <DEDUP_REMOVED lines=24> */
[----:B------:R-:W-:-:S04]  /*1dcb0*/  ULDC.64 UR4, c[0x0][0x2d8] ;  /* 0x0000b60000047ab9 */ /* 0x000fc80000000a00 */
[----:B------:R-:W-:-:S03]  /*1dcc0*/  IADD3 R3, R3, R4, RZ ;  /* 0x0000000403037210 */ /* 0x000fc60007ffe0ff */
        /* <DEDUP_REMOVED lines=58> */
[----:B------:R-:W-:Y:S04]  /*1e070*/  SHFL.IDX PT, R6, R2, 0x2, 0x181f ;  /* 0x00581f0002067f89 */ /* 0x000fe800000e0000 */
[----:B0-----:R-:W0:Y:S04]  /*1e080*/  SHFL.IDX PT, R4, R3, 0x2, 0x181f ;  /* 0x00581f0003047f89 */ /* 0x001e2800000e0000 */
[----:B------:R1:W-:Y:S02]  /*1e090*/  STL [R1+0x60], R11 ;  /* 0x0000600b01007387 */ /* 0x0003e40000100800 */
[----:B-1----:R-:W-:-:S04]  /*1e0a0*/  IADD3 R11, R10, 0x20, RZ ;  /* 0x000000200a0b7810 */ /* 0x002fc80007ffe0ff */
[----:B------:R-:W-:-:S13]  /*1e0b0*/  ISETP.GE.AND P1, PT, R11, R0, PT ;  /* 0x000000000b00720c */ /* 0x000fda0003f26270 */
[----:B0-----:R-:W-:-:S05]  /*1e0c0*/  @!P1 LEA R5, P2, R9, R4, 0x1 ;  /* 0x0000000409059211 */ /* 0x001fca00078408ff */
[----:B------:R-:W-:-:S05]  /*1e0d0*/  @!P1 IMAD.X R4, RZ, RZ, R6, P2 ;  /* 0x000000ffff049224 */ /* 0x000fca00010e0606 */
        /* <DEDUP_REMOVED lines=51> */
.L_x_15094:
[----:B0-----:R-:W3:Y:S02]  /*1e410*/  LDL R2, [R1+0x4] ;  /* 0x0000040001027983 */ /* 0x001ee40000100800 */
[----:B---3--:R-:W-:-:S04]  /*1e420*/  IADD3 R2, R2, 0x70, RZ ;  /* 0x0000007002027810 */ /* 0x008fc80007ffe0ff */
        /* <DEDUP_REMOVED lines=10> */
.L_x_14894:
        /* <DEDUP_REMOVED lines=37> */
.L_x_14896:
[----:B------:R-:W-:Y:S05]  /*1e720*/  BSYNC B6 ;  /* 0x0000000000067941 */ /* 0x000fea0003800000 */
.L_x_14895:
        /* <DEDUP_REMOVED lines=10> */
[----:B-1----:R-:W-:-:S05]  /*1e7d0*/  IMAD.SHL.U32 R8, R8, 0x8, RZ ;  /* 0x0000000808087824 */ /* 0x002fca00078e00ff */
        /* <DEDUP_REMOVED lines=34> */
[----:B------:R-:W-:Y:S02]  /*1ea00*/  ISETP.GE.AND P1, PT, R9, UR4, PT ;  /* 0x0000000409007c0c */ /* 0x000fe4000bf26270 */
[----:B------:R-:W-:Y:S02]  /*1ea10*/  IADD3 R4, R3, R4, RZ ;  /* 0x0000000403047210 */ /* 0x000fe40007ffe0ff */
[----:B------:R-:W-:-:S02]  /*1ea20*/  ISETP.GE.AND P0, PT, R8, UR4, PT ;  /* 0x0000000408007c0c */ /* 0x000fc4000bf06270 */
        /* <DEDUP_REMOVED lines=103> */
.L_x_15112:
[----:B--2---:R-:W2:Y:S01]  /*1f0a0*/  LDL.LU R2, [R1+0x7c] ;  /* 0x00007c0001027983 */ /* 0x004ea20000300800 */
[----:B------:R-:W-:Y:S01]  /*1f0b0*/  BSSY B0, `(.L_x_14898) ;  /* 0x000000d000007945 */ /* 0x000fe20003800000 */
[----:B--2---:R-:W-:-:S13]  /*1f0c0*/  ISETP.GE.AND P4, PT, R2, R3, PT ;  /* 0x000000030200720c */ /* 0x004fda0003f86270 */
[----:B------:R-:W-:Y:S05]  /*1f0d0*/  @P4 BRA `(.L_x_14899) ;  /* 0x0000000000284947 */ /* 0x000fea0003800000 */
[----:B0-----:R-:W2:Y:S01]  /*1f0e0*/  LDL R4, [R1+0x14] ;  /* 0x0000140001047983 */ /* 0x001ea20000100800 */
        /* <DEDUP_REMOVED lines=9> */
.L_x_14899:
[----:B------:R-:W-:Y:S05]  /*1f180*/  BSYNC B0 ;  /* 0x0000000000007941 */ /* 0x000fea0003800000 */
.L_x_14898:
[----:B------:R-:W-:Y:S01]  /*1f190*/  NOP ;  /* 0x0000000000007918 */ /* 0x000fe20000000000 */
[----:B------:R-:W-:-:S13]  /*1f1a0*/  PLOP3.LUT P0, PT, PT, PT, PT, 0x80, 0x0 ;  /* 0x000000000000781c */ /* 0x000fda0003f0f070 */
.L_x_14900:
        /* <DEDUP_REMOVED lines=16> */
[----:B------:R-:W2:Y:S03]  /*1f2b0*/  SYNCS.PHASECHK.TRANS64.TRYWAIT P0, [R18+URZ+0x32420], R0 ;  /* 0x03242000120075a7 */ /* 0x000ea6000800017f */
[----:B-12---:R-:W-:Y:S05]  /*1f2c0*/  @!P0 BRA `(.L_x_14902) ;  /* 0x0000007000988947 */ /* 0x006fea0003800000 */
.L_x_15113:
[----:B------:R-:W-:Y:S05]  /*1f2d0*/  BSYNC B0 ;  /* 0x0000000000007941 */ /* 0x000fea0003800000 */
.L_x_14901:
[----:B------:R-:W2:Y:S01]  /*1f2e0*/  LDL R2, [R1+0x48] ;  /* 0x0000480001027983 */ /* 0x000ea20000100800 */
[----:B------:R-:W-:Y:S01]  /*1f2f0*/  BSSY B0, `(.L_x_14903) ;  /* 0x000005a000007945 */ /* 0x000fe20003800000 */
[----:B--2---:R-:W-:-:S13]  /*1f300*/  LOP3.LUT P0, RZ, R2, 0x1, RZ, 0xc0, !PT ;  /* 0x0000000102ff7812 */ /* 0x004fda000780c0ff */
[----:B------:R-:W-:Y:S05]  /*1f310*/  @!P0 BRA `(.L_x_14904) ;  /* 0x00000004005c8947 */ /* 0x000fea0003800000 */
[----:B0-----:R-:W1:Y:S01]  /*1f320*/  LDL R4, [R1+0x18] ;  /* 0x0000180001047983 */ /* 0x001e620000100800 */
[----:B------:R-:W-:Y:S01]  /*1f330*/  IMAD R2, R19, 0x8, R18 ;  /* 0x0000000813027824 */ /* 0x000fe200078e0212 */
[----:B------:R-:W-:Y:S01]  /*1f340*/  BSSY B1, `(.L_x_14905) ;  /* 0x0000007000017945 */ /* 0x000fe20003800000 */
[----:B------:R-:W0:Y:S02]  /*1f350*/  S2R R3, SR_TID.X ;  /* 0x0000000000037919 */ /* 0x000e240000002100 */
[----:B0-----:R-:W-:-:S04]  /*1f360*/  LOP3.LUT R3, R3, 0x7f, RZ, 0xc0, !PT ;  /* 0x0000007f03037812 */ /* 0x001fc800078ec0ff */
[----:B------:R-:W-:Y:S02]  /*1f370*/  ISETP.NE.AND P1, PT, R3, RZ, PT ;  /* 0x000000ff0300720c */ /* 0x000fe40003f25270 */
[----:B-1----:R-:W-:-:S04]  /*1f380*/  SHF.L.U32 R0, R4, 0x1f, RZ ;  /* 0x0000001f04007819 */ /* 0x002fc800000006ff */
[----:B------:R-:W0:Y:S02]  /*1f390*/  SYNCS.PHASECHK.TRANS64.TRYWAIT P0, [R2+URZ+0x32460], R0 ;  /* 0x03246000020075a7 */ /* 0x000e24000800017f */
[----:B0-----:R-:W-:Y:S05]  /*1f3a0*/  @!P0 BRA `(.L_x_14906) ;  /* 0x0000007000748947 */ /* 0x001fea0003800000 */
.L_x_15114:
[----:B------:R-:W-:Y:S05]  /*1f3b0*/  BSYNC B1 ;  /* 0x0000000000017941 */ /* 0x000fea0003800000 */
.L_x_14905:
        /* <DEDUP_REMOVED lines=9> */
.L_x_14908:
[----:B------:R-:W-:Y:S05]  /*1f450*/  BSYNC B1 ;  /* 0x0000000000017941 */ /* 0x000fea0003800000 */
.L_x_14907:
        /* <DEDUP_REMOVED lines=12> */
.L_x_14909:
        /* <DEDUP_REMOVED lines=15> */
.L_x_14910:
        /* <DEDUP_REMOVED lines=15> */
.L_x_14911:
        /* <DEDUP_REMOVED lines=15> */
.L_x_14912:
        /* <DEDUP_REMOVED lines=10> */
.L_x_14904:
[----:B------:R-:W-:Y:S05]  /*1f890*/  BSYNC B0 ;  /* 0x0000000000007941 */ /* 0x000fea0003800000 */
.L_x_14903:
[----:B0-----:R-:W1:Y:S04]  /*1f8a0*/  LDL R4, [R1+0x4c] ;  /* 0x00004c0001047983 */ /* 0x001e680000100800 */
[----:B------:R-:W2:Y:S01]  /*1f8b0*/  LDL R5, [R1+0x28] ;  /* 0x0000280001057983 */ /* 0x000ea20000100800 */
[----:B------:R-:W-:Y:S01]  /*1f8c0*/  BSSY B0, `(.L_x_14913) ;  /* 0x00001f3000007945 */ /* 0x000fe20003800000 */
[----:B-1----:R-:W-:-:S05]  /*1f8d0*/  VIADD R0, R4, 0xfffffffe ;  /* 0xfffffffe04007836 */ /* 0x002fca0000000000 */
[----:B--2---:R-:W-:-:S13]  /*1f8e0*/  ISETP.GE.AND P0, PT, R0, R5, PT ;  /* 0x000000050000720c */ /* 0x004fda0003f06270 */
[----:B------:R-:W-:Y:S05]  /*1f8f0*/  @!P0 BRA `(.L_x_14914) ;  /* 0x0000001c00bc8947 */ /* 0x000fea0003800000 */
[----:B------:R-:W2:Y:S04]  /*1f900*/  LDL.LU R7, [R1+0x84] ;  /* 0x0000840001077983 */ /* 0x000ea80000300800 */
[----:B---3--:R-:W3:Y:S04]  /*1f910*/  LDL.LU R6, [R1+0x44] ;  /* 0x0000440001067983 */ /* 0x008ee80000300800 */
[----:B------:R-:W4:Y:S01]  /*1f920*/  LDL.LU R4, [R1+0x40] ;  /* 0x0000400001047983 */ /* 0x000f220000300800 */
[----:B------:R-:W-:Y:S01]  /*1f930*/  BSSY B2, `(.L_x_14915) ;  /* 0x00000a9000027945 */ /* 0x000fe20003800000 */
[----:B--2---:R-:W-:-:S04]  /*1f940*/  VIADD R2, R7, 0x1 ;  /* 0x0000000107027836 */ /* 0x004fc80000000000 */
[----:B---3--:R-:W-:-:S05]  /*1f950*/  IMAD R2, R2, R6, RZ ;  /* 0x0000000602027224 */ /* 0x008fca00078e02ff */
[----:B----4-:R-:W-:Y:S02]  /*1f960*/  VIMNMX R4, R4, R2, PT ;  /* 0x0000000204047248 */ /* 0x010fe40003fe0100 */
[----:B------:R-:W-:Y:S02]  /*1f970*/  LOP3.LUT R2, RZ, R5, RZ, 0x33, !PT ;  /* 0x00000005ff027212 */ /* 0x000fe400078e33ff */
[----:B------:R-:W-:-:S04]  /*1f980*/  IADD3 R8, -R4, RZ, RZ ;  /* 0x000000ff04087210 */ /* 0x000fc80007ffe1ff */
        /* <DEDUP_REMOVED lines=39> */
.L_x_14919:
        /* <DEDUP_REMOVED lines=8> */
.L_x_15115:
[----:B------:R-:W-:Y:S05]  /*1fc80*/  BSYNC B3 ;  /* 0x0000000000037941 */ /* 0x000fea0003800000 */
.L_x_14920:
        /* <DEDUP_REMOVED lines=9> */
.L_x_14923:
[----:B------:R-:W-:Y:S05]  /*1fd20*/  BSYNC B3 ;  /* 0x0000000000037941 */ /* 0x000fea0003800000 */
.L_x_14922:
        /* <DEDUP_REMOVED lines=10> */
[----:B--2---:R-:W-:Y:S01]  /*1fdd0*/  IMAD R0, R0, 0x60, R5 ;  /* 0x0000006000007824 */ /* 0x004fe200078e0205 */
[----:B------:R-:W-:-:S10]  /*1fde0*/  IADD3 R5, R2, 0x32430, RZ ;  /* 0x0003243002057810 */ /* 0x000fd40007ffe0ff */
.L_x_14924:
        /* <DEDUP_REMOVED lines=13> */
.L_x_15116:
[----:B------:R-:W-:Y:S05]  /*1fec0*/  BSYNC B3 ;  /* 0x0000000000037941 */ /* 0x000fea0003800000 */
.L_x_14925:
        /* <DEDUP_REMOVED lines=11> */
.L_x_14928:
[----:B------:R-:W-:Y:S05]  /*1ff80*/  BSYNC B3 ;  /* 0x0000000000037941 */ /* 0x000fea0003800000 */
.L_x_14927:
        /* <DEDUP_REMOVED lines=9> */
.L_x_14929:
        /* <DEDUP_REMOVED lines=15> */
.L_x_14930:
        /* <DEDUP_REMOVED lines=15> */
.L_x_14931:
        /* <DEDUP_REMOVED lines=15> */
.L_x_14932:
        /* <DEDUP_REMOVED lines=10> */
.L_x_14918:
[----:B------:R-:W-:Y:S05]  /*20390*/  BSYNC B1 ;  /* 0x0000000000017941 */ /* 0x000fea0003800000 */
.L_x_14917:
[----:B------:R-:W2:Y:S02]  /*203a0*/  LDL.LU R5, [R1+0x4c] ;  /* 0x00004c0001057983 */ /* 0x000ea40000300800 */
[----:B--2---:R-:W-:-:S07]  /*203b0*/  VIADD R0, R5, 0xfffffffd ;  /* 0xfffffffd05007836 */ /* 0x004fce0000000000 */
.L_x_14916:
[----:B------:R-:W-:Y:S05]  /*203c0*/  BSYNC B2 ;  /* 0x0000000000027941 */ /* 0x000fea0003800000 */
.L_x_14915:
[----:B------:R-:W-:Y:S02]  /*203d0*/  IADD3 R8, R8, -0x2, RZ ;  /* 0xfffffffe08087810 */ /* 0x000fe40007ffe0ff */
[----:B------:R-:W-:-:S04]  /*203e0*/  LOP3.LUT R4, RZ, R4, RZ, 0x33, !PT ;  /* 0x00000004ff047212 */ /* 0x000fc800078e33ff */
[----:B------:R-:W-:-:S13]  /*203f0*/  ISETP.NE.AND P0, PT, R8, R4, PT ;  /* 0x000000040800720c */ /* 0x000fda0003f05270 */
[----:B------:R-:W-:Y:S05]  /*20400*/  @!P0 BRA `(.L_x_14914) ;  /* 0x0000001000f88947 */ /* 0x000fea0003800000 */
.L_x_14965:
        /* <DEDUP_REMOVED lines=35> */
.L_x_14935:
        /* <DEDUP_REMOVED lines=8> */
.L_x_15117:
[----:B------:R-:W-:Y:S05]  /*206c0*/  BSYNC B2 ;  /* 0x0000000000027941 */ /* 0x000fea0003800000 */
.L_x_14936:
        /* <DEDUP_REMOVED lines=9> */
.L_x_14939:
[----:B------:R-:W-:Y:S05]  /*20760*/  BSYNC B2 ;  /* 0x0000000000027941 */ /* 0x000fea0003800000 */
.L_x_14938:
        /* <DEDUP_REMOVED lines=12> */
.L_x_14940:
        /* <DEDUP_REMOVED lines=13> */
.L_x_15118:
[----:B------:R-:W-:Y:S05]  /*20900*/  BSYNC B2 ;  /* 0x0000000000027941 */ /* 0x000fea0003800000 */
.L_x_14941:
        /* <DEDUP_REMOVED lines=11> */
.L_x_14944:
[----:B------:R-:W-:Y:S05]  /*209c0*/  BSYNC B2 ;  /* 0x0000000000027941 */ /* 0x000fea0003800000 */
.L_x_14943:
        /* <DEDUP_REMOVED lines=9> */
.L_x_14945:
        /* <DEDUP_REMOVED lines=15> */
.L_x_14946:
        /* <DEDUP_REMOVED lines=15> */
.L_x_14947:
        /* <DEDUP_REMOVED lines=15> */
.L_x_14948:
        /* <DEDUP_REMOVED lines=10> */
.L_x_14934:
[----:B------:R-:W-:Y:S05]  /*20dd0*/  BSYNC B1 ;  /* 0x0000000000017941 */ /* 0x000fea0003800000 */
.L_x_14933:
[----:B------:R-:W2:Y:S01]  /*20de0*/  LDL R5, [R1+0x48] ;  /* 0x0000480001057983 */ /* 0x000ea20000100800 */
[----:B------:R-:W-:Y:S01]  /*20df0*/  VIADD R7, R7, 0x1 ;  /* 0x0000000107077836 */ /* 0x000fe20000000000 */
[----:B------:R-:W-:Y:S04]  /*20e00*/  BSSY B1, `(.L_x_14949) ;  /* 0x000009a000017945 */ /* 0x000fe80003800000 */
[----:B------:R-:W-:-:S04]  /*20e10*/  ISETP.NE.AND P0, PT, R7, 0x2, PT ;  /* 0x000000020700780c */ /* 0x000fc80003f05270 */
[----:B------:R-:W-:Y:S02]  /*20e20*/  SEL R2, RZ, 0x1, P0 ;  /* 0x00000001ff027807 */ /* 0x000fe40000000000 */
[----:B------:R-:W-:Y:S02]  /*20e30*/  SEL R19, R7, RZ, P0 ;  /* 0x000000ff07137207 */ /* 0x000fe40000000000 */
[----:B------:R-:W-:Y:S02]  /*20e40*/  LOP3.LUT R8, R6, R2, RZ, 0x3c, !PT ;  /* 0x0000000206087212 */ /* 0x000fe400078e3cff */
[----:B------:R-:W-:-:S03]  /*20e50*/  IADD3 R6, R0, -0x1, RZ ;  /* 0xffffffff00067810 */ /* 0x000fc60007ffe0ff */
        /* <DEDUP_REMOVED lines=27> */
.L_x_14951:
        /* <DEDUP_REMOVED lines=8> */
.L_x_15119:
[----:B------:R-:W-:Y:S05]  /*21090*/  BSYNC B2 ;  /* 0x0000000000027941 */ /* 0x000fea0003800000 */
.L_x_14952:
        /* <DEDUP_REMOVED lines=9> */
.L_x_14955:
[----:B------:R-:W-:Y:S05]  /*21130*/  BSYNC B2 ;  /* 0x0000000000027941 */ /* 0x000fea0003800000 */
.L_x_14954:
        /* <DEDUP_REMOVED lines=12> */
.L_x_14956:
        /* <DEDUP_REMOVED lines=13> */
.L_x_15120:
[----:B------:R-:W-:Y:S05]  /*212d0*/  BSYNC B2 ;  /* 0x0000000000027941 */ /* 0x000fea0003800000 */
.L_x_14957:
[----:B------:R-:W-:Y:S01]  /*212e0*/  BSSY B2, `(.L_x_14959) ;  /* 0x000000b000027945 */ /* 0x000fe20003800000 */
[----:B------:R-:W-:Y:S01]  /*212f0*/  MOV R8, 0x0 ;  /* 0x0000000000087802 */ /* 0x000fe20000000f00 */
[----:B0-----:R-:W-:Y:S02]  /*21300*/  IMAD.MOV.U32 R9, RZ, RZ, 0x14f00000 ;  /* 0x14f00000ff097424 */ /* 0x001fe400078e00ff */
        /* <DEDUP_REMOVED lines=8> */
.L_x_14960:
[----:B------:R-:W-:Y:S05]  /*21390*/  BSYNC B2 ;  /* 0x0000000000027941 */ /* 0x000fea0003800000 */
.L_x_14959:
        /* <DEDUP_REMOVED lines=9> */
.L_x_14961:
        /* <DEDUP_REMOVED lines=15> */
.L_x_14962:
        /* <DEDUP_REMOVED lines=15> */
.L_x_14963:
        /* <DEDUP_REMOVED lines=15> */
.L_x_14964:
        /* <DEDUP_REMOVED lines=10> */
.L_x_14950:
[----:B------:R-:W-:Y:S05]  /*217a0*/  BSYNC B1 ;  /* 0x0000000000017941 */ /* 0x000fea0003800000 */
.L_x_14949:
[----:B------:R-:W2:Y:S01]  /*217b0*/  LDL R5, [R1+0x28] ;  /* 0x0000280001057983 */ /* 0x000ea20000100800 */
[----:B------:R-:W-:Y:S01]  /*217c0*/  VIADD R0, R0, 0xfffffffe ;  /* 0xfffffffe00007836 */ /* 0x000fe20000000000 */
[----:B--2---:R-:W-:-:S13]  /*217d0*/  ISETP.GT.AND P0, PT, R6, R5, PT ;  /* 0x000000050600720c */ /* 0x004fda0003f04270 */
[----:B------:R-:W-:Y:S05]  /*217e0*/  @P0 BRA `(.L_x_14965) ;  /* 0xffffffec00080947 */ /* 0x000fea000383ffff */
.L_x_14914:
[----:B------:R-:W-:Y:S05]  /*217f0*/  BSYNC B0 ;  /* 0x0000000000007941 */ /* 0x000fea0003800000 */
.L_x_14913:
        /* <DEDUP_REMOVED lines=13> */
[----:B------:R-:W4:Y:S01]  /*218d0*/  LDC.64 R4, c[0x0][0xd60] ;  /* 0x00035800ff047b82 */ /* 0x000f220000000a00 */
[----:B------:R-:W2:Y:S08]  /*218e0*/  FLO.U32 R0, UR4 ;  /* 0x0000000400007d00 */ /* 0x000eb000080e0000 */
[----:B-1----:R-:W4:Y:S01]  /*218f0*/  POPC R2, UR4 ;  /* 0x0000000400027d09 */ /* 0x002f220008000000 */
[----:B--2---:R-:W-:-:S13]  /*21900*/  ISETP.EQ.U32.AND P1, PT, R0, R3, PT ;  /* 0x000000030000720c */ /* 0x004fda0003f22070 */
[----:B----4-:R-:W2:Y:S01]  /*21910*/  @P1 ATOMG.E.ADD.STRONG.GPU PT, R5, desc[UR40][R4.64], R2 ;  /* 0x00000002040519a8 */ /* 0x010ea200081ee1e8 */
[----:B------:R-:W1:Y:S02]  /*21920*/  S2R R3, SR_LTMASK ;  /* 0x0000000000037919 */ /* 0x000e640000003900 */
[----:B-1----:R-:W-:-:S06]  /*21930*/  LOP3.LUT R3, R3, UR4, RZ, 0xc0, !PT ;  /* 0x0000000403037c12 */ /* 0x002fcc000f8ec0ff */
[----:B------:R-:W1:Y:S01]  /*21940*/  POPC R3, R3 ;  /* 0x0000000300037309 */ /* 0x000e620000000000 */
[----:B--2---:R-:W1:Y:S02]  /*21950*/  SHFL.IDX PT, R0, R5, R0, 0x1f ;  /* 0x00001f0005007589 */ /* 0x004e6400000e0000 */
[----:B-1----:R-:W-:-:S05]  /*21960*/  IADD3 R0, R0, UR37, R3 ;  /* 0x0000002500007c10 */ /* 0x002fca000fffe003 */
[----:B------:R2:W-:Y:S02]  /*21970*/  STL [R1], R0 ;  /* 0x0000000001007387 */ /* 0x0005e40000100800 */
.L_x_14967:
[----:B------:R-:W-:Y:S05]  /*21980*/  BSYNC B0 ;  /* 0x0000000000007941 */ /* 0x000fea0003800000 */
.L_x_14966:
[----:B------:R-:W-:-:S07]  /*21990*/  SEL R19, R19, RZ, P0 ;  /* 0x000000ff13137207 */ /* 0x000fce0000000000 */
.L_x_14879:
[----:B------:R-:W-:Y:S05]  /*219a0*/  BSYNC B7 ;  /* 0x0000000000077941 */ /* 0x000fea0003800000 */
.L_x_14877:
        /* <DEDUP_REMOVED lines=8> */
[----:B------:R-:W-:-:S05]  /*21a30*/  MOV R18, UR4 ;  /* 0x0000000400127c02 */ /* 0x000fca0008000f00 */
[----:B---3--:R-:W2:Y:S04]  /*21a40*/  LDS.128 R4, [R18+0x324d0] ;  /* 0x0324d00012047984 */ /* 0x008ea80000000c00 */
[----:B--2---:R2:W-:Y:S04]  /*21a50*/  STL.64 [R1], R4 ;  /* 0x0000000401007387 */ /* 0x0045e80000100a00 */
[----:B------:R2:W-:Y:S01]  /*21a60*/  STL.64 [R1+0x8], R6 ;  /* 0x0000080601007387 */ /* 0x0005e20000100a00 */
[----:B------:R-:W-:Y:S06]  /*21a70*/  BAR.ARV 0x4, 0x180 ;  /* 0x0106000000007b1d */ /* 0x000fec0000002000 */
[----:B------:R-:W-:Y:S05]  /*21a80*/  BRA `(.L_x_14969) ;  /* 0x0000001000347947 */ /* 0x000fea0003800000 */
.L_x_14968:
        /* <DEDUP_REMOVED lines=12> */
[----:B---3--:R-:W2:Y:S01]  /*21b50*/  @!P1 LDC.64 R6, c[0x0][0xd78] ;  /* 0x00035e00ff069b82 */ /* 0x008ea20000000a00 */
        /* <DEDUP_REMOVED lines=32> */
[----:B0-----:R0:W1:Y:S02]  /*21d60*/  SHFL.IDX PT, R9, R7, 0x1f, 0x1f ;  /* 0x03e01f0007097f89 */ /* 0x00106400000e0000 */
.L_x_15130:
[----:B------:R-:W-:Y:S02]  /*21d70*/  ULDC UR4, c[0x0][0xd38] ;  /* 0x00034e0000047ab9 */ /* 0x000fe40000000800 */
[----:B------:R-:W-:-:S04]  /*21d80*/  IMAD.U32 R2, RZ, RZ, UR4 ;  /* 0x00000004ff027e24 */ /* 0x000fc8000f8e00ff */
[----:B-1----:R-:W-:-:S04]  /*21d90*/  IMAD R9, R9, R2, RZ ;  /* 0x0000000209097224 */ /* 0x002fc800078e02ff */
[----:B------:R-:W-:-:S05]  /*21da0*/  IMAD.IADD R0, R0, 0x1, R9 ;  /* 0x0000000100007824 */ /* 0x000fca00078e0209 */
[----:B------:R-:W-:-:S13]  /*21db0*/  ISETP.GT.AND P6, PT, R0, R5, PT ;  /* 0x000000050000720c */ /* 0x000fda0003fc4270 */
[----:B------:R-:W-:Y:S05]  /*21dc0*/  @P6 BRA `(.L_x_14971) ;  /* 0x0000000000ac6947 */ /* 0x000fea0003800000 */
.L_x_14974:
        /* <DEDUP_REMOVED lines=37> */
.L_x_15138:
[----:B------:R-:W-:Y:S02]  /*22020*/  ULDC UR4, c[0x0][0xd38] ;  /* 0x00034e0000047ab9 */ /* 0x000fe40000000800 */
[----:B------:R-:W-:-:S04]  /*22030*/  IMAD.U32 R2, RZ, RZ, UR4 ;  /* 0x00000004ff027e24 */ /* 0x000fc8000f8e00ff */
[----:B-1----:R-:W-:-:S04]  /*22040*/  IMAD R9, R9, R2, RZ ;  /* 0x0000000209097224 */ /* 0x002fc800078e02ff */
[----:B------:R-:W-:-:S05]  /*22050*/  IMAD.IADD R0, R9, 0x1, R0 ;  /* 0x0000000109007824 */ /* 0x000fca00078e0200 */
[----:B------:R-:W-:-:S13]  /*22060*/  ISETP.GT.AND P6, PT, R0, R5, PT ;  /* 0x000000050000720c */ /* 0x000fda0003fc4270 */
[----:B------:R-:W-:Y:S05]  /*22070*/  @!P6 BRA `(.L_x_14974) ;  /* 0xfffffffc0054e947 */ /* 0x000fea000383ffff */
.L_x_14971:
        /* <DEDUP_REMOVED lines=12> */
.L_x_15143:
[----:B------:R-:W-:-:S13]  /*22140*/  ISETP.NE.AND P0, PT, R0, RZ, PT ;  /* 0x000000ff0000720c */ /* 0x000fda0003f05270 */
[----:B------:R-:W-:Y:S05]  /*22150*/  @!P0 BRA `(.L_x_14976) ;  /* 0x0000000000148947 */ /* 0x000fea0003800000 */
[----:B------:R-:W-:Y:S01]  /*22160*/  UMOV UR4, 0xffffffff ;  /* 0xffffffff00047882 */ /* 0x000fe20000000000 */
[----:B-1----:R-:W-:Y:S02]  /*22170*/  VIADD R3, R3, 0xffffffff ;  /* 0xffffffff03037836 */ /* 0x002fe40000000000 */
[----:B------:R-:W-:Y:S05]  /*22180*/  BRA.DIV UR4, `(.L_x_14977) ;  /* 0x0000005204287947 */ /* 0x000fea000b800000 */
[----:B------:R1:W2:Y:S02]  /*22190*/  SHFL.IDX PT, R3, R7, R3, 0x1f ;  /* 0x00001f0307037589 */ /* 0x0002a400000e0000 */
.L_x_15146:
[----:B--2---:R-:W-:-:S07]  /*221a0*/  IMAD.MOV.U32 R8, RZ, RZ, R3 ;  /* 0x000000ffff087224 */ /* 0x004fce00078e0003 */
.L_x_14976:
        /* <DEDUP_REMOVED lines=26> */
[----:B------:R-:W-:Y:S01]  /*22350*/  @P0 IADD3 R8, R8, 0x1, RZ ;  /* 0x0000000108080810 */ /* 0x000fe20007ffe0ff */
        /* <DEDUP_REMOVED lines=30> */
[C---:B------:R-:W-:Y:S01]  /*22540*/  IMAD R2, R6.reuse, R2, R3 ;  /* 0x0000000206027224 */ /* 0x040fe200078e0203 */
[----:B------:R-:W-:-:S05]  /*22550*/  LEA R6, R6, R7, 0x18 ;  /* 0x0000000706067211 */ /* 0x000fca00078ec0ff */
[----:B------:R-:W-:-:S05]  /*22560*/  IMAD R2, R2, 0x10000, R6 ;  /* 0x0001000002027824 */ /* 0x000fca00078e0206 */
[----:B------:R0:W-:Y:S01]  /*22570*/  STL [R1+0x8], R2 ;  /* 0x0000080201007387 */ /* 0x0001e20000100800 */
[----:B------:R-:W-:Y:S05]  /*22580*/  BRA `(.L_x_14979) ;  /* 0x0000000000fc7947 */ /* 0x000fea0003800000 */
.L_x_14978:
        /* <DEDUP_REMOVED lines=57> */
[----:B------:R-:W-:-:S05]  /*22920*/  IMAD.MOV.U32 R0, RZ, RZ, R2 ;  /* 0x000000ffff007224 */ /* 0x000fca00078e0002 */
[----:B------:R-:W-:Y:S02]  /*22930*/  @!P2 IADD3 R0, -R0, RZ, RZ ;  /* 0x000000ff0000a210 */ /* 0x000fe40007ffe1ff */
[----:B------:R-:W-:Y:S01]  /*22940*/  @!P1 LOP3.LUT R0, RZ, R8, RZ, 0x33, !PT ;  /* 0x00000008ff009212 */ /* 0x000fe200078e33ff */
[----:B------:R-:W-:-:S04]  /*22950*/  IMAD.MOV R8, RZ, RZ, -R8 ;  /* 0x000000ffff087224 */ /* 0x000fc800078e0a08 */
[----:B------:R-:W-:-:S05]  /*22960*/  IMAD R2, R0, R8, R6 ;  /* 0x0000000800027224 */ /* 0x000fca00078e0206 */
[----:B------:R1:W-:Y:S02]  /*22970*/  STL [R1+0x8], R2 ;  /* 0x0000080201007387 */ /* 0x0003e40000100800 */
.L_x_14979:
[----:B------:R-:W-:-:S05]  /*22980*/  LOP3.LUT R0, RZ, R0, RZ, 0x33, !PT ;  /* 0x00000000ff007212 */ /* 0x000fca00078e33ff */
[----:B------:R-:W-:-:S05]  /*22990*/  IMAD.IADD R0, R4, 0x1, R0 ;  /* 0x0000000104007824 */ /* 0x000fca00078e0200 */
[----:B------:R2:W-:Y:S01]  /*229a0*/  STL [R1+0x4], R0 ;  /* 0x0000040001007387 */ /* 0x0005e20000100800 */
[----:B------:R-:W-:Y:S05]  /*229b0*/  BRA `(.L_x_14980) ;  /* 0x0000000000287947 */ /* 0x000fea0003800000 */
.L_x_14972:
        /* <DEDUP_REMOVED lines=10> */
.L_x_14980:
        /* <DEDUP_REMOVED lines=16> */
.L_x_14969:
[----:B------:R-:W3:Y:S01]  /*22b60*/  LDL R0, [R1+0xc] ;  /* 0x00000c0001007983 */ /* 0x000ee20000100800 */
[----:B------:R-:W-:Y:S02]  /*22b70*/  ULDC UR4, c[0x0][0xd3c] ;  /* 0x00034f0000047ab9 */ /* 0x000fe40000000800 */
[----:B---3--:R-:W-:-:S13]  /*22b80*/  ISETP.GE.AND P0, PT, R0, UR4, PT ;  /* 0x0000000400007c0c */ /* 0x008fda000bf06270 */
[----:B------:R-:W-:Y:S05]  /*22b90*/  @!P0 BRA `(.L_x_14981) ;  /* 0xffffff8000588947 */ /* 0x000fea000383ffff */
[----:B------:R-:W-:Y:S05]  /*22ba0*/  BSYNC B8 ;  /* 0x0000000000087941 */ /* 0x000fea0003800000 */
.L_x_14831:
[----:B--2---:R-:W2:Y:S01]  /*22bb0*/  LDL.LU R0, [R1+0x80] ;  /* 0x0000800001007983 */ /* 0x004ea20000300800 */
[----:B------:R-:W-:Y:S01]  /*22bc0*/  BSSY B0, `(.L_x_14982) ;  /* 0x000000b000007945 */ /* 0x000fe20003800000 */
[----:B0-----:R-:W0:Y:S01]  /*22bd0*/  S2R R5, SR_CgaCtaId ;  /* 0x0000000000057919 */ /* 0x001e220000008800 */
[----:B--2---:R-:W-:-:S05]  /*22be0*/  VIADD R0, R0, 0x1 ;  /* 0x0000000100007836 */ /* 0x004fca0000000000 */
        /* <DEDUP_REMOVED lines=8> */
.L_x_15147:
[----:B------:R-:W-:Y:S05]  /*22c70*/  BSYNC B0 ;  /* 0x0000000000007941 */ /* 0x000fea0003800000 */
.L_x_14982:
[----:B------:R-:W-:-:S03]  /*22c80*/  UMOV UR4, 0xffffffff ;  /* 0xffffffff00047882 */ /* 0x000fc60000000000 */
[----:B------:R-:W-:Y:S05]  /*22c90*/  BRA.DIV UR4, `(.L_x_14984) ;  /* 0x0000004604a47947 */ /* 0x000fea000b800000 */
[----:B------:R-:W1:Y:S02]  /*22ca0*/  S2R R2, SR_TID.X ;  /* 0x0000000000027919 */ /* 0x000e640000002100 */
[----:B-1----:R-:W-:-:S04]  /*22cb0*/  SHF.R.U32.HI R2, RZ, 0x5, R2 ;  /* 0x00000005ff027819 */ /* 0x002fc80000011602 */
[----:B------:R-:W-:-:S05]  /*22cc0*/  LOP3.LUT R2, R2, 0x3, RZ, 0xc0, !PT ;  /* 0x0000000302027812 */ /* 0x000fca00078ec0ff */
[----:B------:R1:W2:Y:S02]  /*22cd0*/  SHFL.IDX PT, R14, R2, RZ, 0x1f ;  /* 0x00001fff020e7589 */ /* 0x0002a400000e0000 */
.L_x_15150:
[----:B--2---:R-:W-:-:S13]  /*22ce0*/  ISETP.NE.AND P0, PT, R14, RZ, PT ;  /* 0x000000ff0e00720c */ /* 0x004fda0003f05270 */
[----:B------:R-:W-:Y:S05]  /*22cf0*/  @P0 BRA `(.L_x_14659) ;  /* 0x00000000008c0947 */ /* 0x000fea0003800000 */
[----:B------:R-:W-:-:S03]  /*22d00*/  UMOV UR4, 0xffffffff ;  /* 0xffffffff00047882 */ /* 0x000fc60000000000 */
[----:B------:R-:W-:Y:S05]  /*22d10*/  BRA.DIV UR4, `(.L_x_14985) ;  /* 0x0000004604b87947 */ /* 0x000fea000b800000 */
[----:B------:R-:W-:-:S13]  /*22d20*/  ELECT P6, URZ, PT ;  /* 0x00000000003f782f */ /* 0x000fda00038c0000 */
.L_x_15153:
[----:B------:R-:W-:Y:S05]  /*22d30*/  @!P6 BRA `(.L_x_14659) ;  /* 0x00000000007ce947 */ /* 0x000fea0003800000 */
[----:B------:R-:W-:-:S06]  /*22d40*/  ULOP3.LUT UR4, UR36, 0x2, URZ, 0xfc, !UPT ;  /* 0x0000000224047892 */ /* 0x000fcc000f8efc3f */
[----:B-1----:R-:W-:-:S04]  /*22d50*/  MOV R2, UR4 ;  /* 0x0000000400027c02 */ /* 0x002fc80008000f00 */
[----:B------:R-:W-:-:S13]  /*22d60*/  ISETP.NE.AND P2, PT, R2, 0x3, PT ;  /* 0x000000030200780c */ /* 0x000fda0003f45270 */
[----:B------:R-:W-:Y:S05]  /*22d70*/  @!P2 BRA `(.L_x_14986) ;  /* 0x000000000004a947 */ /* 0x000fea0003800000 */
[----:B------:R-:W-:Y:S01]  /*22d80*/  BPT.TRAP 0x1 ;  /* 0x000000040000795c */ /* 0x000fe20000300000 */
.L_x_14986:
        /* <DEDUP_REMOVED lines=13> */
.L_x_15154:
[----:B------:R-:W1:Y:S02]  /*22e60*/  SYNCS.PHASECHK.TRANS64.TRYWAIT P0, [R7+URZ], R2 ;  /* 0x00000002070075a7 */ /* 0x000e64000800017f */
[----:B-1----:R-:W-:Y:S05]  /*22e70*/  @!P0 BRA `(.L_x_14988) ;  /* 0x0000004400948947 */ /* 0x002fea0003800000 */
.L_x_15155:
[----:B------:R-:W-:Y:S05]  /*22e80*/  @!P2 BRA `(.L_x_14989) ;  /* 0x000000000004a947 */ /* 0x000fea0003800000 */
[----:B------:R-:W-:Y:S01]  /*22e90*/  BPT.TRAP 0x1 ;  /* 0x000000040000795c */ /* 0x000fe20000300000 */
.L_x_14989:
[----:B------:R-:W-:-:S04]  /*22ea0*/  VIADD R0, R0, 0x32460 ;  /* 0x0003246000007836 */ /* 0x000fc80000000000 */
[----:B------:R-:W-:-:S04]  /*22eb0*/  IMAD R4, R19, 0x8, R0 ;  /* 0x0000000813047824 */ /* 0x000fc800078e0200 */
[----:B------:R-:W2:Y:S02]  /*22ec0*/  SYNCS.PHASECHK.TRANS64.TRYWAIT P0, [R4+URZ], R5 ;  /* 0x00000005040075a7 */ /* 0x000ea4000800017f */
[----:B--2---:R-:W-:Y:S05]  /*22ed0*/  @!P0 BRA `(.L_x_14990) ;  /* 0x0000004400908947 */ /* 0x004fea0003800000 */
.L_x_15156:
[----:B------:R-:W-:-:S07]  /*22ee0*/  IMAD R3, R3, 0x8, R0 ;  /* 0x0000000803037824 */ /* 0x000fce00078e0200 */
.L_x_14991:
[----:B---3--:R3:W4:Y:S02]  /*22ef0*/  SYNCS.PHASECHK.TRANS64.TRYWAIT P0, [R3+URZ], R2 ;  /* 0x00000002030075a7 */ /* 0x008724000800017f */
[----:B----4-:R-:W-:Y:S05]  /*22f00*/  @!P0 NANOSLEEP.SYNCS 0x989680 ;  /* 0x009896800000895d */ /* 0x010fea0003900000 */
[----:B------:R-:W4:Y:S02]  /*22f10*/  @!P0 SYNCS.PHASECHK.TRANS64 P0, [R3+URZ], R2 ;  /* 0x00000002030085a7 */ /* 0x000f24000800007f */
[----:B----4-:R-:W-:Y:S05]  /*22f20*/  @!P0 BRA `(.L_x_14991) ;  /* 0xfffffffc00f08947 */ /* 0x010fea000383ffff */
.L_x_14659:
[----:B------:R-:W-:Y:S05]  /*22f30*/  BSYNC B9 ;  /* 0x0000000000097941 */ /* 0x000fea0003800000 */
.L_x_14656:
[----:B------:R-:W-:Y:S05]  /*22f40*/  EXIT ;  /* 0x000000000000794d */ /* 0x000fea0003800000 */
.L_x_14679:
[----:B0-----:R0:W1:Y:S02]  /*22f50*/  SYNCS.PHASECHK.TRANS64.TRYWAIT P6, [R96+URZ+0x32490], R107 ;  /* 0x0324906b600075a7 */ /* 0x00106400080c017f */
[----:B-1----:R-:W-:Y:S05]  /*22f60*/  @!P6 NANOSLEEP.SYNCS 0x989680 ;  /* 0x009896800000e95d */ /* 0x002fea0003900000 */
[----:B------:R-:W1:Y:S02]  /*22f70*/  @!P6 SYNCS.PHASECHK.TRANS64 P6, [R96+URZ+0x32490], R107 ;  /* 0x0324906b6000e5a7 */ /* 0x000e6400080c007f */
[----:B-1----:R-:W-:Y:S05]  /*22f80*/  @!P6 BRA `(.L_x_14679) ;  /* 0xfffffffc00f0e947 */ /* 0x002fea000383ffff */
[----:B------:R-:W-:Y:S05]  /*22f90*/  BRA `(.L_x_14992) ;  /* 0xfffffe0800347947 */ /* 0x000fea000383ffff */
.L_x_14697:
[----:B0-----:R0:W1:Y:S02]  /*22fa0*/  SYNCS.PHASECHK.TRANS64.TRYWAIT P5, [R96+URZ+0x32490], R107 ;  /* 0x0324906b600075a7 */ /* 0x00106400080a017f */
[----:B-1----:R-:W-:Y:S05]  /*22fb0*/  @!P5 NANOSLEEP.SYNCS 0x989680 ;  /* 0x009896800000d95d */ /* 0x002fea0003900000 */
[----:B------:R-:W1:Y:S02]  /*22fc0*/  @!P5 SYNCS.PHASECHK.TRANS64 P5, [R96+URZ+0x32490], R107 ;  /* 0x0324906b6000d5a7 */ /* 0x000e6400080a007f */
[----:B-1----:R-:W-:Y:S05]  /*22fd0*/  @!P5 BRA `(.L_x_14697) ;  /* 0xfffffffc00f0d947 */ /* 0x002fea000383ffff */
[----:B------:R-:W-:Y:S05]  /*22fe0*/  BRA `(.L_x_14993) ;  /* 0xfffffe1800847947 */ /* 0x000fea000383ffff */
.L_x_14706:
[----:B0-----:R0:W1:Y:S02]  /*22ff0*/  SYNCS.PHASECHK.TRANS64.TRYWAIT P4, [R96+URZ+0x32490], R107 ;  /* 0x0324906b600075a7 */ /* 0x001064000808017f */
[----:B-1----:R-:W-:Y:S05]  /*23000*/  @!P4 NANOSLEEP.SYNCS 0x989680 ;  /* 0x009896800000c95d */ /* 0x002fea0003900000 */
[----:B------:R-:W1:Y:S02]  /*23010*/  @!P4 SYNCS.PHASECHK.TRANS64 P4, [R96+URZ+0x32490], R107 ;  /* 0x0324906b6000c5a7 */ /* 0x000e64000808007f */
[----:B-1----:R-:W-:Y:S05]  /*23020*/  @!P4 BRA `(.L_x_14706) ;  /* 0xfffffffc00f0c947 */ /* 0x002fea000383ffff */
[----:B------:R-:W-:Y:S05]  /*23030*/  BRA `(.L_x_14994) ;  /* 0xfffffe2800a07947 */ /* 0x000fea000383ffff */
.L_x_14712:
[----:B-1----:R1:W2:Y:S02]  /*23040*/  SYNCS.PHASECHK.TRANS64.TRYWAIT P3, [R96+URZ+0x324b0], R107 ;  /* 0x0324b06b600075a7 */ /* 0x0022a4000806017f */
[----:B--2---:R-:W-:Y:S05]  /*23050*/  @!P3 NANOSLEEP.SYNCS 0x989680 ;  /* 0x009896800000b95d */ /* 0x004fea0003900000 */
[----:B------:R-:W2:Y:S02]  /*23060*/  @!P3 SYNCS.PHASECHK.TRANS64 P3, [R96+URZ+0x324b0], R107 ;  /* 0x0324b06b6000b5a7 */ /* 0x000ea4000806007f */
[----:B--2---:R-:W-:Y:S05]  /*23070*/  @!P3 BRA `(.L_x_14712) ;  /* 0xfffffffc00f0b947 */ /* 0x004fea000383ffff */
[----:B------:R-:W-:Y:S05]  /*23080*/  BRA `(.L_x_14995) ;  /* 0xfffffe2c00347947 */ /* 0x000fea000383ffff */
.L_x_14722:
[----:B------:R-:W-:Y:S01]  /*23090*/  BSSY B0, `(.L_x_14996) ;  /* 0x0000007000007945 */ /* 0x000fe20003800000 */
[----:B------:R-:W-:Y:S01]  /*230a0*/  IMAD.MOV.U32 R12, RZ, RZ, RZ ;  /* 0x000000ffff0c7224 */ /* 0x000fe200078e00ff */
[----:B------:R-:W-:Y:S01]  /*230b0*/  MOV R15, 0xffffffff ;  /* 0xffffffff000f7802 */ /* 0x000fe20000000f00 */
[----:B------:R-:W-:-:S07]  /*230c0*/  IMAD.MOV.U32 R11, RZ, RZ, 0x1f ;  /* 0x0000001fff0b7424 */ /* 0x000fce00078e00ff */
[----:B-----5:R-:W-:Y:S05]  /*230d0*/  WARPSYNC.COLLECTIVE R15, `(.L_x_14997) ;  /* 0x000000000f087348 */ /* 0x020fea0003c00000 */
[----:B------:R0:W1:Y:S02]  /*230e0*/  SHFL.IDX P6, R14, R13, R12, R11 ;  /* 0x0000000c0d0e7389 */ /* 0x00006400000c000b */
[----:B01---5:R-:W-:Y:S01]  /*230f0*/  ENDCOLLECTIVE ;  /* 0x000000000000791b */ /* 0x023fe20003800000 */
.L_x_14997:
[----:B------:R-:W-:Y:S05]  /*23100*/  BSYNC B0 ;  /* 0x0000000000007941 */ /* 0x000fea0003800000 */
.L_x_14996:
[----:B------:R-:W-:Y:S05]  /*23110*/  BRA `(.L_x_14998) ;  /* 0xfffffe3800bc7947 */ /* 0x000fea000383ffff */
.L_x_14734:
        /* <DEDUP_REMOVED lines=8> */
.L_x_15000:
[----:B------:R-:W-:Y:S05]  /*231a0*/  BSYNC B1 ;  /* 0x0000000000017941 */ /* 0x000fea0003800000 */
.L_x_14999:
        /* <DEDUP_REMOVED lines=8> */
.L_x_15001:
[----:B------:R-:W-:Y:S01]  /*23230*/  IMAD.MOV.U32 R13, RZ, RZ, R7 ;  /* 0x000000ffff0d7224 */ /* 0x000fe200078e0007 */
[----:B------:R-:W-:-:S07]  /*23240*/  MOV R0, R14 ;  /* 0x0000000e00007202 */ /* 0x000fce0000000f00 */
[----:B------:R-:W-:Y:S05]  /*23250*/  WARPSYNC.COLLECTIVE R15, `(.L_x_15002) ;  /* 0x000000000f087348 */ /* 0x000fea0003c00000 */
[----:B------:R0:W1:Y:S02]  /*23260*/  SHFL.IDX P6, R14, R13, R12, R11 ;  /* 0x0000000c0d0e7389 */ /* 0x00006400000c000b */
[----:B01----:R-:W-:Y:S01]  /*23270*/  ENDCOLLECTIVE ;  /* 0x000000000000791b */ /* 0x003fe20003800000 */
.L_x_15002:
[----:B------:R-:W-:Y:S02]  /*23280*/  IMAD.MOV.U32 R13, RZ, RZ, R30 ;  /* 0x000000ffff0d7224 */ /* 0x000fe400078e001e */
[----:B------:R-:W-:-:S07]  /*23290*/  IMAD.MOV.U32 R5, RZ, RZ, R14 ;  /* 0x000000ffff057224 */ /* 0x000fce00078e000e */
[----:B------:R-:W-:Y:S05]  /*232a0*/  WARPSYNC.COLLECTIVE R15, `(.L_x_15003) ;  /* 0x000000000f087348 */ /* 0x000fea0003c00000 */
[----:B------:R0:W1:Y:S02]  /*232b0*/  SHFL.IDX P6, R14, R13, R12, R11 ;  /* 0x0000000c0d0e7389 */ /* 0x00006400000c000b */
[----:B01----:R-:W-:Y:S01]  /*232c0*/  ENDCOLLECTIVE ;  /* 0x000000000000791b */ /* 0x003fe20003800000 */
.L_x_15003:
[----:B------:R-:W-:Y:S05]  /*232d0*/  BRA `(.L_x_15004) ;  /* 0xfffffe4000547947 */ /* 0x000fea000383ffff */
.L_x_14737:
        /* <DEDUP_REMOVED lines=8> */
.L_x_15006:
[----:B------:R-:W-:Y:S05]  /*23360*/  BSYNC B1 ;  /* 0x0000000000017941 */ /* 0x000fea0003800000 */
.L_x_15005:
        /* <DEDUP_REMOVED lines=8> */
.L_x_15007:
[----:B------:R-:W-:Y:S02]  /*233f0*/  IMAD.MOV.U32 R13, RZ, RZ, R7 ;  /* 0x000000ffff0d7224 */ /* 0x000fe400078e0007 */
[----:B------:R-:W-:-:S07]  /*23400*/  IMAD.MOV.U32 R4, RZ, RZ, R14 ;  /* 0x000000ffff047224 */ /* 0x000fce00078e000e */
[----:B------:R-:W-:Y:S05]  /*23410*/  WARPSYNC.COLLECTIVE R15, `(.L_x_15008) ;  /* 0x000000000f087348 */ /* 0x000fea0003c00000 */
[----:B------:R0:W1:Y:S02]  /*23420*/  SHFL.IDX P6, R14, R13, R12, R11 ;  /* 0x0000000c0d0e7389 */ /* 0x00006400000c000b */
[----:B01----:R-:W-:Y:S01]  /*23430*/  ENDCOLLECTIVE ;  /* 0x000000000000791b */ /* 0x003fe20003800000 */
.L_x_15008:
[----:B------:R-:W-:Y:S02]  /*23440*/  IMAD.MOV.U32 R13, RZ, RZ, R30 ;  /* 0x000000ffff0d7224 */ /* 0x000fe400078e001e */
[----:B------:R-:W-:-:S07]  /*23450*/  IMAD.MOV.U32 R7, RZ, RZ, R14 ;  /* 0x000000ffff077224 */ /* 0x000fce00078e000e */
[----:B------:R-:W-:Y:S05]  /*23460*/  WARPSYNC.COLLECTIVE R15, `(.L_x_15009) ;  /* 0x000000000f087348 */ /* 0x000fea0003c00000 */
[----:B------:R0:W1:Y:S02]  /*23470*/  SHFL.IDX P6, R14, R13, R12, R11 ;  /* 0x0000000c0d0e7389 */ /* 0x00006400000c000b */
[----:B01----:R-:W-:Y:S01]  /*23480*/  ENDCOLLECTIVE ;  /* 0x000000000000791b */ /* 0x003fe20003800000 */
.L_x_15009:
[----:B------:R-:W-:Y:S01]  /*23490*/  IMAD.MOV.U32 R30, RZ, RZ, R14 ;  /* 0x000000ffff1e7224 */ /* 0x000fe200078e000e */
[----:B------:R-:W-:Y:S06]  /*234a0*/  BRA `(.L_x_15010) ;  /* 0xfffffe4000ac7947 */ /* 0x000fec000383ffff */
.L_x_14741:
[----:B0-----:R0:W1:Y:S02]  /*234b0*/  SYNCS.PHASECHK.TRANS64.TRYWAIT P0, [R19+URZ+0x32400], R34 ;  /* 0x03240022130075a7 */ /* 0x001064000800017f */
[----:B-1----:R-:W-:Y:S05]  /*234c0*/  @!P0 NANOSLEEP.SYNCS 0x989680 ;  /* 0x009896800000895d */ /* 0x002fea0003900000 */
[----:B------:R-:W1:Y:S02]  /*234d0*/  @!P0 SYNCS.PHASECHK.TRANS64 P0, [R19+URZ+0x32400], R34 ;  /* 0x03240022130085a7 */ /* 0x000e64000800007f */
[----:B-1----:R-:W-:Y:S05]  /*234e0*/  @!P0 BRA `(.L_x_14741) ;  /* 0xfffffffc00f08947 */ /* 0x002fea000383ffff */
[----:B------:R-:W-:Y:S05]  /*234f0*/  BRA `(.L_x_15011) ;  /* 0xfffffe44009c7947 */ /* 0x000fea000383ffff */
.L_x_14749:
[----:B------:R-:W1:Y:S01]  /*23500*/  LDC R39, c[0x0][0x3f4] ;  /* 0x0000fd00ff277b82 */ /* 0x000e620000000800 */
[----:B------:R-:W-:Y:S01]  /*23510*/  BSSY B1, `(.L_x_15012) ;  /* 0x0000008000017945 */ /* 0x000fe20003800000 */
[----:B0-----:R-:W-:Y:S01]  /*23520*/  IMAD.MOV.U32 R13, RZ, RZ, R26 ;  /* 0x000000ffff0d7224 */ /* 0x001fe200078e001a */
[----:B------:R-:W-:Y:S01]  /*23530*/  MOV R11, 0x1c1f ;  /* 0x00001c1f000b7802 */ /* 0x000fe20000000f00 */
[----:B------:R-:W-:Y:S02]  /*23540*/  IMAD.MOV.U32 R12, RZ, RZ, RZ ;  /* 0x000000ffff0c7224 */ /* 0x000fe400078e00ff */
[----:B------:R-:W-:-:S07]  /*23550*/  IMAD.MOV.U32 R15, RZ, RZ, -0x1 ;  /* 0xffffffffff0f7424 */ /* 0x000fce00078e00ff */
[----:B-1----:R-:W-:Y:S05]  /*23560*/  WARPSYNC.COLLECTIVE R15, `(.L_x_15013) ;  /* 0x000000000f087348 */ /* 0x002fea0003c00000 */
[----:B------:R0:W2:Y:S02]  /*23570*/  SHFL.IDX P6, R14, R13, R12, R11 ;  /* 0x0000000c0d0e7389 */ /* 0x0000a400000c000b */
[----:B012---:R-:W-:Y:S01]  /*23580*/  ENDCOLLECTIVE ;  /* 0x000000000000791b */ /* 0x007fe20003800000 */
.L_x_15013:
[----:B------:R-:W-:Y:S05]  /*23590*/  BSYNC B1 ;  /* 0x0000000000017941 */ /* 0x000fea0003800000 */
.L_x_15012:
[----:B------:R0:W5:Y:S01]  /*235a0*/  LDL R8, [R1+0x24] ;  /* 0x0000240001087983 */ /* 0x0001620000100800 */
[----:B------:R-:W-:Y:S01]  /*235b0*/  IMAD.MOV.U32 R13, RZ, RZ, R24 ;  /* 0x000000ffff0d7224 */ /* 0x000fe200078e0018 */
[----:B------:R-:W-:Y:S01]  /*235c0*/  ISETP.GE.AND P0, PT, R16, R39, PT ;  /* 0x000000271000720c */ /* 0x000fe20003f06270 */
[----:B------:R-:W-:Y:S02]  /*235d0*/  IMAD.MOV.U32 R12, RZ, RZ, RZ ;  /* 0x000000ffff0c7224 */ /* 0x000fe400078e00ff */
[----:B------:R-:W-:Y:S02]  /*235e0*/  IMAD.MOV.U32 R11, RZ, RZ, 0x1c1f ;  /* 0x00001c1fff0b7424 */ /* 0x000fe400078e00ff */
[----:B------:R-:W-:Y:S02]  /*235f0*/  IMAD.MOV.U32 R15, RZ, RZ, -0x1 ;  /* 0xffffffffff0f7424 */ /* 0x000fe400078e00ff */
[----:B0-----:R-:W-:-:S07]  /*23600*/  IMAD.MOV.U32 R0, RZ, RZ, R14 ;  /* 0x000000ffff007224 */ /* 0x001fce00078e000e */
[----:B-----5:R-:W-:Y:S05]  /*23610*/  WARPSYNC.COLLECTIVE R15, `(.L_x_15014) ;  /* 0x000000000f087348 */ /* 0x020fea0003c00000 */
[----:B------:R0:W1:Y:S02]  /*23620*/  SHFL.IDX P6, R14, R13, R12, R11 ;  /* 0x0000000c0d0e7389 */ /* 0x00006400000c000b */
[----:B01---5:R-:W-:Y:S01]  /*23630*/  ENDCOLLECTIVE ;  /* 0x000000000000791b */ /* 0x023fe20003800000 */
.L_x_15014:
[----:B------:R-:W-:Y:S02]  /*23640*/  IMAD.MOV.U32 R13, RZ, RZ, R25 ;  /* 0x000000ffff0d7224 */ /* 0x000fe400078e0019 */
[----:B------:R-:W-:-:S07]  /*23650*/  IMAD.MOV.U32 R3, RZ, RZ, R14 ;  /* 0x000000ffff037224 */ /* 0x000fce00078e000e */
[----:B------:R-:W-:Y:S05]  /*23660*/  WARPSYNC.COLLECTIVE R15, `(.L_x_15015) ;  /* 0x000000000f087348 */ /* 0x000fea0003c00000 */
[----:B------:R0:W1:Y:S02]  /*23670*/  SHFL.IDX P6, R14, R13, R12, R11 ;  /* 0x0000000c0d0e7389 */ /* 0x00006400000c000b */
[----:B01----:R-:W-:Y:S01]  /*23680*/  ENDCOLLECTIVE ;  /* 0x000000000000791b */ /* 0x003fe20003800000 */
.L_x_15015:
[----:B------:R-:W-:Y:S01]  /*23690*/  MOV R13, R27 ;  /* 0x0000001b000d7202 */ /* 0x000fe20000000f00 */
[----:B------:R-:W-:-:S07]  /*236a0*/  IMAD.MOV.U32 R4, RZ, RZ, R14 ;  /* 0x000000ffff047224 */ /* 0x000fce00078e000e */
[----:B------:R-:W-:Y:S05]  /*236b0*/  WARPSYNC.COLLECTIVE R15, `(.L_x_15016) ;  /* 0x000000000f087348 */ /* 0x000fea0003c00000 */
[----:B------:R0:W1:Y:S02]  /*236c0*/  SHFL.IDX P6, R14, R13, R12, R11 ;  /* 0x0000000c0d0e7389 */ /* 0x00006400000c000b */
[----:B01----:R-:W-:Y:S01]  /*236d0*/  ENDCOLLECTIVE ;  /* 0x000000000000791b */ /* 0x003fe20003800000 */
.L_x_15016:
[----:B------:R-:W-:-:S05]  /*236e0*/  IMAD R34, R8, R34, RZ ;  /* 0x0000002208227224 */ /* 0x000fca00078e02ff */
[----:B------:R-:W-:-:S13]  /*236f0*/  ISETP.GE.OR P1, PT, R37, R34, P0 ;  /* 0x000000222500720c */ /* 0x000fda0000726670 */
[C---:B------:R-:W-:Y:S01]  /*23700*/  @!P1 IMAD.SHL.U32 R5, R16.reuse, 0x2, RZ ;  /* 0x0000000210059824 */ /* 0x040fe200078e00ff */
[----:B------:R-:W-:-:S04]  /*23710*/  @!P1 SHF.L.U64.HI R21, R16, 0x1, R41 ;  /* 0x0000000110159819 */ /* 0x000fc80000010229 */
[----:B------:R-:W-:-:S05]  /*23720*/  @!P1 IADD3 R6, P2, R3, R5, RZ ;  /* 0x0000000503069210 */ /* 0x000fca0007f5e0ff */
[----:B------:R-:W-:-:S05]  /*23730*/  @!P1 IMAD.X R7, R0, 0x1, R21, P2 ;  /* 0x0000000100079824 */ /* 0x000fca00010e0615 */
[----:B------:R-:W2:Y:S01]  /*23740*/  @!P1 LD.E.128 R8, desc[UR40][R6.64] ;  /* 0x0000002806089980 */ /* 0x000ea2000c101d00 */
[----:B------:R-:W-:-:S05]  /*23750*/  @!P1 IADD3 R14, P2, R14, R5, RZ ;  /* 0x000000050e0e9210 */ /* 0x000fca0007f5e0ff */
[----:B------:R-:W-:Y:S02]  /*23760*/  @!P1 IMAD.X R5, R4, 0x1, R21, P2 ;  /* 0x0000000104059824 */ /* 0x000fe400010e0615 */
[----:B------:R-:W-:-:S06]  /*23770*/  @!P1 IMAD.MOV.U32 R4, RZ, RZ, R14 ;  /* 0x000000ffff049224 */ /* 0x000fcc00078e000e */
[----:B------:R-:W5:Y:S01]  /*23780*/  @!P1 LD.E.128 R4, desc[UR40][R4.64] ;  /* 0x0000002804049980 */ /* 0x000f62000c101d00 */
[----:B------:R-:W-:Y:S01]  /*23790*/  CS2R R28, SRZ ;  /* 0x00000000001c7805 */ /* 0x000fe2000001ff00 */
[----:B------:R-:W-:Y:S01]  /*237a0*/  IMAD.MOV.U32 R13, RZ, RZ, R26 ;  /* 0x000000ffff0d7224 */ /* 0x000fe200078e001a */
[----:B------:R-:W-:Y:S01]  /*237b0*/  CS2R R20, SRZ ;  /* 0x0000000000147805 */ /* 0x000fe2000001ff00 */
[----:B------:R-:W-:Y:S01]  /*237c0*/  IMAD.MOV.U32 R12, RZ, RZ, 0x1 ;  /* 0x00000001ff0c7424 */ /* 0x000fe200078e00ff */
[----:B------:R-:W-:Y:S02]  /*237d0*/  CS2R R30, SRZ ;  /* 0x00000000001e7805 */ /* 0x000fe4000001ff00 */
[----:B------:R-:W-:Y:S02]  /*237e0*/  CS2R R32, SRZ ;  /* 0x0000000000207805 */ /* 0x000fe4000001ff00 */
[----:B--2---:R-:W-:Y:S01]  /*237f0*/  @!P1 MOV R29, R11 ;  /* 0x0000000b001d9202 */ /* 0x004fe20000000f00 */
[----:B------:R-:W-:-:S02]  /*23800*/  IMAD.MOV.U32 R11, RZ, RZ, 0x1c1f ;  /* 0x00001c1fff0b7424 */ /* 0x000fc400078e00ff */
[----:B------:R-:W-:Y:S02]  /*23810*/  @!P1 IMAD.MOV.U32 R21, RZ, RZ, R9 ;  /* 0x000000ffff159224 */ /* 0x000fe400078e0009 */
[----:B------:R-:W-:-:S07]  /*23820*/  @!P1 IMAD.MOV.U32 R20, RZ, RZ, R8 ;  /* 0x000000ffff149224 */ /* 0x000fce00078e0008 */
[----:B-----5:R-:W-:Y:S05]  /*23830*/  WARPSYNC.COLLECTIVE R15, `(.L_x_15017) ;  /* 0x000000000f087348 */ /* 0x020fea0003c00000 */
[----:B------:R0:W1:Y:S02]  /*23840*/  SHFL.IDX P6, R14, R13, R12, R11 ;  /* 0x0000000c0d0e7389 */ /* 0x00006400000c000b */
[----:B01---5:R-:W-:Y:S01]  /*23850*/  ENDCOLLECTIVE ;  /* 0x000000000000791b */ /* 0x023fe20003800000 */
.L_x_15017:
[----:B------:R-:W-:Y:S02]  /*23860*/  IMAD.MOV.U32 R3, RZ, RZ, R21 ;  /* 0x000000ffff037224 */ /* 0x000fe400078e0015 */
[----:B------:R-:W-:Y:S02]  /*23870*/  IMAD.MOV.U32 R0, RZ, RZ, R20 ;  /* 0x000000ffff007224 */ /* 0x000fe400078e0014 */
[----:B------:R-:W-:Y:S01]  /*23880*/  @!P1 IMAD.MOV.U32 R28, RZ, RZ, R10 ;  /* 0x000000ffff1c9224 */ /* 0x000fe200078e000a */
[----:B------:R-:W-:Y:S01]  /*23890*/  PRMT R42, R42, 0x5410, R3 ;  /* 0x000054102a2a7816 */ /* 0x000fe20000000003 */
[----:B------:R-:W-:Y:S01]  /*238a0*/  IMAD.MOV.U32 R8, RZ, RZ, R29 ;  /* 0x000000ffff087224 */ /* 0x000fe200078e001d */
[----:B------:R-:W-:Y:S01]  /*238b0*/  PRMT R53, R53, 0x5410, R0 ;  /* 0x0000541035357816 */ /* 0x000fe20000000000 */
[----:B------:R-:W-:Y:S01]  /*238c0*/  @!P1 IMAD.MOV.U32 R31, RZ, RZ, R5 ;  /* 0x000000ffff1f9224 */ /* 0x000fe200078e0005 */
[----:B------:R-:W-:Y:S01]  /*238d0*/  MOV R0, R28 ;  /* 0x0000001c00007202 */ /* 0x000fe20000000f00 */
[----:B------:R-:W-:-:S02]  /*238e0*/  @!P1 IMAD.MOV.U32 R32, RZ, RZ, R6 ;  /* 0x000000ffff209224 */ /* 0x000fc400078e0006 */
[----:B------:R-:W-:Y:S01]  /*238f0*/  @!P1 IMAD.MOV.U32 R30, RZ, RZ, R4 ;  /* 0x000000ffff1e9224 */ /* 0x000fe200078e0004 */
[----:B------:R-:W-:Y:S01]  /*23900*/  PRMT R35, R0, 0x5410, R8 ;  /* 0x0000541000237816 */ /* 0x000fe20000000008 */
[----:B------:R-:W-:Y:S02]  /*23910*/  IMAD.MOV.U32 R13, RZ, RZ, R24 ;  /* 0x000000ffff0d7224 */ /* 0x000fe400078e0018 */
[----:B------:R-:W-:Y:S02]  /*23920*/  @!P1 IMAD.MOV.U32 R33, RZ, RZ, R7 ;  /* 0x000000ffff219224 */ /* 0x000fe400078e0007 */
[----:B------:R-:W-:Y:S02]  /*23930*/  IMAD.MOV.U32 R4, RZ, RZ, R31 ;  /* 0x000000ffff047224 */ /* 0x000fe400078e001f */
[----:B------:R-:W-:Y:S02]  /*23940*/  IMAD.MOV.U32 R5, RZ, RZ, R32 ;  /* 0x000000ffff057224 */ /* 0x000fe400078e0020 */
[----:B------:R-:W-:Y:S01]  /*23950*/  IMAD.MOV.U32 R0, RZ, RZ, R30 ;  /* 0x000000ffff007224 */ /* 0x000fe200078e001e */
[----:B------:R-:W-:Y:S01]  /*23960*/  PRMT R42, R4, 0x7610, R42 ;  /* 0x00007610042a7816 */ /* 0x000fe2000000002a */
[----:B------:R-:W-:Y:S01]  /*23970*/  IMAD.MOV.U32 R3, RZ, RZ, R14 ;  /* 0x000000ffff037224 */ /* 0x000fe200078e000e */
[----:B------:R-:W-:-:S07]  /*23980*/  PRMT R53, R5, 0x7610, R53 ;  /* 0x0000761005357816 */ /* 0x000fce0000000035 */
[----:B------:R-:W-:Y:S05]  /*23990*/  WARPSYNC.COLLECTIVE R15, `(.L_x_15018) ;  /* 0x000000000f087348 */ /* 0x000fea0003c00000 */
[----:B------:R0:W1:Y:S02]  /*239a0*/  SHFL.IDX P6, R14, R13, R12, R11 ;  /* 0x0000000c0d0e7389 */ /* 0x00006400000c000b */
[----:B01----:R-:W-:Y:S01]  /*239b0*/  ENDCOLLECTIVE ;  /* 0x000000000000791b */ /* 0x003fe20003800000 */
.L_x_15018:
[----:B------:R-:W-:Y:S01]  /*239c0*/  IMAD.MOV.U32 R6, RZ, RZ, R33 ;  /* 0x000000ffff067224 */ /* 0x000fe200078e0021 */
[----:B------:R-:W-:-:S04]  /*239d0*/  CS2R R4, SRZ ;  /* 0x0000000000047805 */ /* 0x000fc8000001ff00 */
[----:B------:R-:W-:Y:S01]  /*239e0*/  PRMT R48, R0, 0x5410, R6 ;  /* 0x0000541000307816 */ /* 0x000fe20000000006 */
[----:B------:R-:W-:Y:S02]  /*239f0*/  IMAD.MOV.U32 R13, RZ, RZ, R25 ;  /* 0x000000ffff0d7224 */ /* 0x000fe400078e0019 */
[----:B------:R-:W-:-:S07]  /*23a00*/  IMAD.MOV.U32 R24, RZ, RZ, R14 ;  /* 0x000000ffff187224 */ /* 0x000fce00078e000e */
[----:B------:R-:W-:Y:S05]  /*23a10*/  WARPSYNC.COLLECTIVE R15, `(.L_x_15019) ;  /* 0x000000000f087348 */ /* 0x000fea0003c00000 */
[----:B------:R0:W1:Y:S02]  /*23a20*/  SHFL.IDX P6, R14, R13, R12, R11 ;  /* 0x0000000c0d0e7389 */ /* 0x00006400000c000b */
[----:B01----:R-:W-:Y:S01]  /*23a30*/  ENDCOLLECTIVE ;  /* 0x000000000000791b */ /* 0x003fe20003800000 */
.L_x_15019:
[----:B------:R-:W-:Y:S02]  /*23a40*/  IMAD.MOV.U32 R13, RZ, RZ, R27 ;  /* 0x000000ffff0d7224 */ /* 0x000fe400078e001b */
[----:B------:R-:W-:-:S07]  /*23a50*/  IMAD.MOV.U32 R25, RZ, RZ, R14 ;  /* 0x000000ffff197224 */ /* 0x000fce00078e000e */
[----:B------:R-:W-:Y:S05]  /*23a60*/  WARPSYNC.COLLECTIVE R15, `(.L_x_15020) ;  /* 0x000000000f087348 */ /* 0x000fea0003c00000 */
[----:B------:R0:W1:Y:S02]  /*23a70*/  SHFL.IDX P6, R14, R13, R12, R11 ;  /* 0x0000000c0d0e7389 */ /* 0x00006400000c000b */
[----:B01----:R-:W-:Y:S01]  /*23a80*/  ENDCOLLECTIVE ;  /* 0x000000000000791b */ /* 0x003fe20003800000 */
.L_x_15020:
[----:B------:R-:W-:Y:S05]  /*23a90*/  BRA `(.L_x_15021) ;  /* 0xfffffe5000707947 */ /* 0x000fea000383ffff */
.L_x_14753:
[----:B0-----:R0:W1:Y:S02]  /*23aa0*/  SYNCS.PHASECHK.TRANS64.TRYWAIT P1, [R19+URZ+0x32400], R12 ;  /* 0x0324000c130075a7 */ /* 0x001064000802017f */
[----:B-1----:R-:W-:Y:S05]  /*23ab0*/  @!P1 NANOSLEEP.SYNCS 0x989680 ;  /* 0x009896800000995d */ /* 0x002fea0003900000 */
[----:B------:R-:W1:Y:S02]  /*23ac0*/  @!P1 SYNCS.PHASECHK.TRANS64 P1, [R19+URZ+0x32400], R12 ;  /* 0x0324000c130095a7 */ /* 0x000e64000802007f */
[----:B-1----:R-:W-:Y:S05]  /*23ad0*/  @!P1 BRA `(.L_x_14753) ;  /* 0xfffffffc00f09947 */ /* 0x002fea000383ffff */
[----:B------:R-:W-:Y:S05]  /*23ae0*/  BRA `(.L_x_15022) ;  /* 0xfffffe5400087947 */ /* 0x000fea000383ffff */
.L_x_14759:
[----:B---3--:R3:W0:Y:S02]  /*23af0*/  SYNCS.PHASECHK.TRANS64.TRYWAIT P0, [R179+URZ+0x32430], R8 ;  /* 0x03243008b30075a7 */ /* 0x008624000800017f */
[----:B0-----:R-:W-:Y:S05]  /*23b00*/  @!P0 NANOSLEEP.SYNCS 0x989680 ;  /* 0x009896800000895d */ /* 0x001fea0003900000 */
[----:B------:R-:W0:Y:S02]  /*23b10*/  @!P0 SYNCS.PHASECHK.TRANS64 P0, [R179+URZ+0x32430], R8 ;  /* 0x03243008b30085a7 */ /* 0x000e24000800007f */
[----:B0-----:R-:W-:Y:S05]  /*23b20*/  @!P0 BRA `(.L_x_14759) ;  /* 0xfffffffc00f08947 */ /* 0x001fea000383ffff */
[----:B------:R-:W-:Y:S05]  /*23b30*/  BRA `(.L_x_14758) ;  /* 0xfffffe6000907947 */ /* 0x000fea000383ffff */
.L_x_14761:
[----:B0-----:R0:W4:Y:S02]  /*23b40*/  SYNCS.PHASECHK.TRANS64.TRYWAIT P0, [R19+URZ+0x32410], R0 ;  /* 0x03241000130075a7 */ /* 0x001124000800017f */
[----:B----4-:R-:W-:Y:S05]  /*23b50*/  @!P0 NANOSLEEP.SYNCS 0x989680 ;  /* 0x009896800000895d */ /* 0x010fea0003900000 */
[----:B------:R-:W4:Y:S02]  /*23b60*/  @!P0 SYNCS.PHASECHK.TRANS64 P0, [R19+URZ+0x32410], R0 ;  /* 0x03241000130085a7 */ /* 0x000f24000800007f */
[----:B----4-:R-:W-:Y:S05]  /*23b70*/  @!P0 BRA `(.L_x_14761) ;  /* 0xfffffffc00f08947 */ /* 0x010fea000383ffff */
[----:B------:R-:W-:Y:S05]  /*23b80*/  BRA `(.L_x_15023) ;  /* 0xfffffe6400487947 */ /* 0x000fea000383ffff */
.L_x_14766:
[----:B------:R0:W0:Y:S02]  /*23b90*/  SYNCS.PHASECHK.TRANS64.TRYWAIT P2, [R179+URZ+0x32450], R8 ;  /* 0x03245008b30075a7 */ /* 0x000024000804017f */
[----:B0-----:R-:W-:Y:S05]  /*23ba0*/  @!P2 NANOSLEEP.SYNCS 0x989680 ;  /* 0x009896800000a95d */ /* 0x001fea0003900000 */
[----:B------:R-:W0:Y:S02]  /*23bb0*/  @!P2 SYNCS.PHASECHK.TRANS64 P2, [R179+URZ+0x32450], R8 ;  /* 0x03245008b300a5a7 */ /* 0x000e24000804007f */
[----:B0-----:R-:W-:Y:S05]  /*23bc0*/  @!P2 BRA `(.L_x_14766) ;  /* 0xfffffffc00f0a947 */ /* 0x001fea000383ffff */
[----:B------:R-:W-:Y:S05]  /*23bd0*/  BRA `(.L_x_14765) ;  /* 0xfffffe6400687947 */ /* 0x000fea000383ffff */
.L_x_14771:
[----:B--2---:R2:W3:Y:S02]  /*23be0*/  SYNCS.PHASECHK.TRANS64.TRYWAIT P2, [R211+URZ+0x32430], R218 ;  /* 0x032430dad30075a7 */ /* 0x0044e4000804017f */
[----:B---3--:R-:W-:Y:S05]  /*23bf0*/  @!P2 NANOSLEEP.SYNCS 0x989680 ;  /* 0x009896800000a95d */ /* 0x008fea0003900000 */
[----:B------:R-:W3:Y:S02]  /*23c00*/  @!P2 SYNCS.PHASECHK.TRANS64 P2, [R211+URZ+0x32430], R218 ;  /* 0x032430dad300a5a7 */ /* 0x000ee4000804007f */
[----:B---3--:R-:W-:Y:S05]  /*23c10*/  @!P2 BRA `(.L_x_14771) ;  /* 0xfffffffc00f0a947 */ /* 0x008fea000383ffff */
[----:B------:R-:W-:Y:S05]  /*23c20*/  BRA `(.L_x_14770) ;  /* 0xfffffe9000b07947 */ /* 0x000fea000383ffff */
.L_x_14776:
[----:B---3--:R3:W4:Y:S02]  /*23c30*/  SYNCS.PHASECHK.TRANS64.TRYWAIT P2, [R211+URZ+0x32450], R218 ;  /* 0x032450dad30075a7 */ /* 0x008724000804017f */
[----:B----4-:R-:W-:Y:S05]  /*23c40*/  @!P2 NANOSLEEP.SYNCS 0x989680 ;  /* 0x009896800000a95d */ /* 0x010fea0003900000 */
[----:B------:R-:W4:Y:S02]  /*23c50*/  @!P2 SYNCS.PHASECHK.TRANS64 P2, [R211+URZ+0x32450], R218 ;  /* 0x032450dad300a5a7 */ /* 0x000f24000804007f */
[----:B----4-:R-:W-:Y:S05]  /*23c60*/  @!P2 BRA `(.L_x_14776) ;  /* 0xfffffffc00f0a947 */ /* 0x010fea000383ffff */
[----:B------:R-:W-:Y:S05]  /*23c70*/  BRA `(.L_x_14775) ;  /* 0xfffffe9400587947 */ /* 0x000fea000383ffff */
.L_x_14782:
[----:B--2---:R2:W3:Y:S02]  /*23c80*/  SYNCS.PHASECHK.TRANS64.TRYWAIT P2, [R211+URZ+0x32430], R218 ;  /* 0x032430dad30075a7 */ /* 0x0044e4000804017f */
[----:B---3--:R-:W-:Y:S05]  /*23c90*/  @!P2 NANOSLEEP.SYNCS 0x989680 ;  /* 0x009896800000a95d */ /* 0x008fea0003900000 */
[----:B------:R-:W3:Y:S02]  /*23ca0*/  @!P2 SYNCS.PHASECHK.TRANS64 P2, [R211+URZ+0x32430], R218 ;  /* 0x032430dad300a5a7 */ /* 0x000ee4000804007f */
[----:B---3--:R-:W-:Y:S05]  /*23cb0*/  @!P2 BRA `(.L_x_14782) ;  /* 0xfffffffc00f0a947 */ /* 0x008fea000383ffff */
[----:B------:R-:W-:Y:S05]  /*23cc0*/  BRA `(.L_x_14781) ;  /* 0xfffffec400fc7947 */ /* 0x000fea000383ffff */
.L_x_14787:
[----:B---3--:R3:W4:Y:S02]  /*23cd0*/  SYNCS.PHASECHK.TRANS64.TRYWAIT P2, [R211+URZ+0x32450], R218 ;  /* 0x032450dad30075a7 */ /* 0x008724000804017f */
[----:B----4-:R-:W-:Y:S05]  /*23ce0*/  @!P2 NANOSLEEP.SYNCS 0x989680 ;  /* 0x009896800000a95d */ /* 0x010fea0003900000 */
[----:B------:R-:W4:Y:S02]  /*23cf0*/  @!P2 SYNCS.PHASECHK.TRANS64 P2, [R211+URZ+0x32450], R218 ;  /* 0x032450dad300a5a7 */ /* 0x000f24000804007f */
[----:B----4-:R-:W-:Y:S05]  /*23d00*/  @!P2 BRA `(.L_x_14787) ;  /* 0xfffffffc00f0a947 */ /* 0x010fea000383ffff */
[----:B------:R-:W-:Y:S05]  /*23d10*/  BRA `(.L_x_14786) ;  /* 0xfffffec800a47947 */ /* 0x000fea000383ffff */
.L_x_14793:
[----:B------:R-:W-:Y:S01]  /*23d20*/  MOV R13, R20 ;  /* 0x00000014000d7202 */ /* 0x000fe20000000f00 */
[----:B------:R-:W-:Y:S02]  /*23d30*/  IMAD.MOV.U32 R12, RZ, RZ, RZ ;  /* 0x000000ffff0c7224 */ /* 0x000fe400078e00ff */
[----:B------:R-:W-:Y:S02]  /*23d40*/  IMAD.MOV.U32 R11, RZ, RZ, 0x181f ;  /* 0x0000181fff0b7424 */ /* 0x000fe400078e00ff */
[----:B------:R-:W-:-:S07]  /*23d50*/  IMAD.MOV.U32 R15, RZ, RZ, -0x1 ;  /* 0xffffffffff0f7424 */ /* 0x000fce00078e00ff */
[----:B-----5:R-:W-:Y:S05]  /*23d60*/  WARPSYNC.COLLECTIVE R15, `(.L_x_15024) ;  /* 0x000000000f087348 */ /* 0x020fea0003c00000 */
[----:B------:R0:W1:Y:S02]  /*23d70*/  SHFL.IDX P6, R14, R13, R12, R11 ;  /* 0x0000000c0d0e7389 */ /* 0x00006400000c000b */
[----:B01---5:R-:W-:Y:S01]  /*23d80*/  ENDCOLLECTIVE ;  /* 0x000000000000791b */ /* 0x023fe20003800000 */
.L_x_15024:
[----:B------:R-:W-:Y:S02]  /*23d90*/  IMAD.MOV.U32 R13, RZ, RZ, R4 ;  /* 0x000000ffff0d7224 */ /* 0x000fe400078e0004 */
[----:B------:R-:W-:-:S07]  /*23da0*/  IMAD.MOV.U32 R3, RZ, RZ, R14 ;  /* 0x000000ffff037224 */ /* 0x000fce00078e000e */
[----:B------:R-:W-:Y:S05]  /*23db0*/  WARPSYNC.COLLECTIVE R15, `(.L_x_15025) ;  /* 0x000000000f087348 */ /* 0x000fea0003c00000 */
[----:B------:R0:W1:Y:S02]  /*23dc0*/  SHFL.IDX P6, R14, R13, R12, R11 ;  /* 0x0000000c0d0e7389 */ /* 0x00006400000c000b */
[----:B01----:R-:W-:Y:S01]  /*23dd0*/  ENDCOLLECTIVE ;  /* 0x000000000000791b */ /* 0x003fe20003800000 */
.L_x_15025:
[----:B------:R-:W-:Y:S05]  /*23de0*/  BRA `(.L_x_15026) ;  /* 0xffffff18009c7947 */ /* 0x000fea000383ffff */
.L_x_14796:
        /* <DEDUP_REMOVED lines=8> */
.L_x_15028:
[----:B------:R-:W-:Y:S05]  /*23e70*/  BSYNC B1 ;  /* 0x0000000000017941 */ /* 0x000fea0003800000 */
.L_x_15027:
        /* <DEDUP_REMOVED lines=8> */
.L_x_15029:
[----:B------:R-:W-:Y:S05]  /*23f00*/  BRA `(.L_x_15030) ;  /* 0xffffff1800e87947 */ /* 0x000fea000383ffff */
.L_x_14799:
        /* <DEDUP_REMOVED lines=8> */
.L_x_15032:
[----:B------:R-:W-:Y:S05]  /*23f90*/  BSYNC B1 ;  /* 0x0000000000017941 */ /* 0x000fea0003800000 */
.L_x_15031:
        /* <DEDUP_REMOVED lines=8> */
.L_x_15033:
[----:B------:R-:W-:Y:S05]  /*24020*/  BRA `(.L_x_15034) ;  /* 0xffffff1c00247947 */ /* 0x000fea000383ffff */
.L_x_14802:
        /* <DEDUP_REMOVED lines=8> */
.L_x_15036:
[----:B------:R-:W-:Y:S05]  /*240b0*/  BSYNC B1 ;  /* 0x0000000000017941 */ /* 0x000fea0003800000 */
.L_x_15035:
        /* <DEDUP_REMOVED lines=8> */
.L_x_15037:
[----:B------:R-:W-:Y:S05]  /*24140*/  BRA `(.L_x_15038) ;  /* 0xffffff1c00607947 */ /* 0x000fea000383ffff */
.L_x_14804:
[----:B------:R-:W-:Y:S02]  /*24150*/  IMAD.MOV.U32 R13, RZ, RZ, R4 ;  /* 0x000000ffff0d7224 */ /* 0x000fe400078e0004 */
[----:B------:R-:W-:Y:S02]  /*24160*/  IMAD.MOV.U32 R12, RZ, RZ, RZ ;  /* 0x000000ffff0c7224 */ /* 0x000fe400078e00ff */
[----:B------:R-:W-:Y:S02]  /*24170*/  IMAD.MOV.U32 R11, RZ, RZ, 0x1c1f ;  /* 0x00001c1fff0b7424 */ /* 0x000fe400078e00ff */
[----:B------:R-:W-:-:S07]  /*24180*/  IMAD.MOV.U32 R15, RZ, RZ, -0x1 ;  /* 0xffffffffff0f7424 */ /* 0x000fce00078e00ff */
[----:B------:R-:W-:Y:S05]  /*24190*/  WARPSYNC.COLLECTIVE R15, `(.L_x_15039) ;  /* 0x000000000f087348 */ /* 0x000fea0003c00000 */
[----:B------:R0:W1:Y:S02]  /*241a0*/  SHFL.IDX P6, R14, R13, R12, R11 ;  /* 0x0000000c0d0e7389 */ /* 0x00006400000c000b */
[----:B01----:R-:W-:Y:S01]  /*241b0*/  ENDCOLLECTIVE ;  /* 0x000000000000791b */ /* 0x003fe20003800000 */
.L_x_15039:
[----:B------:R-:W-:Y:S02]  /*241c0*/  IMAD.MOV.U32 R13, RZ, RZ, R3 ;  /* 0x000000ffff0d7224 */ /* 0x000fe400078e0003 */
[----:B------:R-:W-:-:S07]  /*241d0*/  IMAD.MOV.U32 R20, RZ, RZ, R14 ;  /* 0x000000ffff147224 */ /* 0x000fce00078e000e */
[----:B------:R-:W-:Y:S05]  /*241e0*/  WARPSYNC.COLLECTIVE R15, `(.L_x_15040) ;  /* 0x000000000f087348 */ /* 0x000fea0003c00000 */
[----:B------:R0:W1:Y:S02]  /*241f0*/  SHFL.IDX P6, R14, R13, R12, R11 ;  /* 0x0000000c0d0e7389 */ /* 0x00006400000c000b */
[----:B01----:R-:W-:Y:S01]  /*24200*/  ENDCOLLECTIVE ;  /* 0x000000000000791b */ /* 0x003fe20003800000 */
.L_x_15040:
[----:B------:R-:W-:Y:S01]  /*24210*/  IMAD.MOV.U32 R12, RZ, RZ, R14 ;  /* 0x000000ffff0c7224 */ /* 0x000fe200078e000e */
[----:B------:R-:W-:Y:S06]  /*24220*/  BRA `(.L_x_15041) ;  /* 0xffffff2000547947 */ /* 0x000fec000383ffff */
.L_x_14807:
[----:B------:R-:W-:Y:S01]  /*24230*/  BSSY B1, `(.L_x_15042) ;  /* 0x0000008000017945 */ /* 0x000fe20003800000 */
[----:B---3--:R-:W-:Y:S01]  /*24240*/  MOV R13, R4 ;  /* 0x00000004000d7202 */ /* 0x008fe20000000f00 */
[----:B--2---:R-:W-:Y:S02]  /*24250*/  IMAD.MOV.U32 R12, RZ, RZ, 0x1 ;  /* 0x00000001ff0c7424 */ /* 0x004fe400078e00ff */
[----:B------:R-:W-:Y:S02]  /*24260*/  IMAD.MOV.U32 R11, RZ, RZ, 0x1c1f ;  /* 0x00001c1fff0b7424 */ /* 0x000fe400078e00ff */
[----:B------:R-:W-:-:S07]  /*24270*/  IMAD.MOV.U32 R15, RZ, RZ, -0x1 ;  /* 0xffffffffff0f7424 */ /* 0x000fce00078e00ff */
[----:B01----:R-:W-:Y:S05]  /*24280*/  WARPSYNC.COLLECTIVE R15, `(.L_x_15043) ;  /* 0x000000000f087348 */ /* 0x003fea0003c00000 */
[----:B------:R2:W3:Y:S02]  /*24290*/  SHFL.IDX P6, R14, R13, R12, R11 ;  /* 0x0000000c0d0e7389 */ /* 0x0004e400000c000b */
[----:B0123--:R-:W-:Y:S01]  /*242a0*/  ENDCOLLECTIVE ;  /* 0x000000000000791b */ /* 0x00ffe20003800000 */
.L_x_15043:
[----:B------:R-:W-:Y:S05]  /*242b0*/  BSYNC B1 ;  /* 0x0000000000017941 */ /* 0x000fea0003800000 */
.L_x_15042:
        /* <DEDUP_REMOVED lines=8> */
.L_x_15044:
[----:B------:R-:W-:Y:S01]  /*24340*/  IMAD.MOV.U32 R3, RZ, RZ, R14 ;  /* 0x000000ffff037224 */ /* 0x000fe200078e000e */
[----:B------:R-:W-:Y:S06]  /*24350*/  BRA `(.L_x_15045) ;  /* 0xffffff2c002c7947 */ /* 0x000fec000383ffff */
.L_x_14811:
[----:B------:R-:W-:Y:S01]  /*24360*/  MOV R13, R4 ;  /* 0x00000004000d7202 */ /* 0x000fe20000000f00 */
[----:B------:R-:W-:Y:S02]  /*24370*/  IMAD.MOV.U32 R12, RZ, RZ, RZ ;  /* 0x000000ffff0c7224 */ /* 0x000fe400078e00ff */
[----:B------:R-:W-:Y:S02]  /*24380*/  IMAD.MOV.U32 R11, RZ, RZ, 0x181f ;  /* 0x0000181fff0b7424 */ /* 0x000fe400078e00ff */
[----:B------:R-:W-:-:S07]  /*24390*/  IMAD.MOV.U32 R15, RZ, RZ, -0x1 ;  /* 0xffffffffff0f7424 */ /* 0x000fce00078e00ff */
[----:B01----:R-:W-:Y:S05]  /*243a0*/  WARPSYNC.COLLECTIVE R15, `(.L_x_15046) ;  /* 0x000000000f087348 */ /* 0x003fea0003c00000 */
[----:B------:R2:W3:Y:S02]  /*243b0*/  SHFL.IDX P6, R14, R13, R12, R11 ;  /* 0x0000000c0d0e7389 */ /* 0x0004e400000c000b */
[----:B0123--:R-:W-:Y:S01]  /*243c0*/  ENDCOLLECTIVE ;  /* 0x000000000000791b */ /* 0x00ffe20003800000 */
.L_x_15046:
[----:B------:R-:W-:Y:S02]  /*243d0*/  IMAD.MOV.U32 R13, RZ, RZ, R0 ;  /* 0x000000ffff0d7224 */ /* 0x000fe400078e0000 */
[----:B------:R-:W-:-:S07]  /*243e0*/  IMAD.MOV.U32 R3, RZ, RZ, R14 ;  /* 0x000000ffff037224 */ /* 0x000fce00078e000e */
[----:B------:R-:W-:Y:S05]  /*243f0*/  WARPSYNC.COLLECTIVE R15, `(.L_x_15047) ;  /* 0x000000000f087348 */ /* 0x000fea0003c00000 */
[----:B------:R0:W1:Y:S02]  /*24400*/  SHFL.IDX P6, R14, R13, R12, R11 ;  /* 0x0000000c0d0e7389 */ /* 0x00006400000c000b */
[----:B01----:R-:W-:Y:S01]  /*24410*/  ENDCOLLECTIVE ;  /* 0x000000000000791b */ /* 0x003fe20003800000 */
.L_x_15047:
[----:B------:R-:W-:Y:S05]  /*24420*/  BRA `(.L_x_15048) ;  /* 0xffffff4c00907947 */ /* 0x000fea000383ffff */
.L_x_14814:
        /* <DEDUP_REMOVED lines=8> */
.L_x_15050:
[----:B------:R-:W-:Y:S05]  /*244b0*/  BSYNC B1 ;  /* 0x0000000000017941 */ /* 0x000fea0003800000 */
.L_x_15049:
        /* <DEDUP_REMOVED lines=8> */
.L_x_15051:
[----:B------:R-:W-:Y:S05]  /*24540*/  BRA `(.L_x_15052) ;  /* 0xffffff4c00d07947 */ /* 0x000fea000383ffff */
.L_x_14817:
        /* <DEDUP_REMOVED lines=8> */
.L_x_15054:
[----:B------:R-:W-:Y:S05]  /*245d0*/  BSYNC B1 ;  /* 0x0000000000017941 */ /* 0x000fea0003800000 */
.L_x_15053:
        /* <DEDUP_REMOVED lines=8> */
.L_x_15055:
[----:B------:R-:W-:Y:S05]  /*24660*/  BRA `(.L_x_15056) ;  /* 0xffffff50000c7947 */ /* 0x000fea000383ffff */
.L_x_14820:
        /* <DEDUP_REMOVED lines=8> */
.L_x_15058:
[----:B------:R-:W-:Y:S05]  /*246f0*/  BSYNC B1 ;  /* 0x0000000000017941 */ /* 0x000fea0003800000 */
.L_x_15057:
        /* <DEDUP_REMOVED lines=8> */
.L_x_15059:
[----:B------:R-:W-:Y:S05]  /*24780*/  BRA `(.L_x_15060) ;  /* 0xffffff5000487947 */ /* 0x000fea000383ffff */
.L_x_14839:
        /* <DEDUP_REMOVED lines=11> */
.L_x_15062:
[----:B------:R-:W-:Y:S05]  /*24840*/  BSYNC B1 ;  /* 0x0000000000017941 */ /* 0x000fea0003800000 */
.L_x_15061:
[----:B------:R-:W-:Y:S05]  /*24850*/  BRA `(.L_x_15063) ;  /* 0xffffff6c00d87947 */ /* 0x000fea000383ffff */
.L_x_14841:
[----:B------:R-:W-:Y:S01]  /*24860*/  BSSY B1, `(.L_x_15064) ;  /* 0x0000006000017945 */ /* 0x000fe20003800000 */
[----:B------:R-:W-:-:S07]  /*24870*/  IMAD.MOV.U32 R15, RZ, RZ, -0x1 ;  /* 0xffffffffff0f7424 */ /* 0x000fce00078e00ff */
[----:B0-----:R-:W-:Y:S05]  /*24880*/  WARPSYNC.COLLECTIVE R15, `(.L_x_15065) ;  /* 0x000000000f0c7348 */ /* 0x001fea0003c00000 */
[----:B------:R-:W-:Y:S02]  /*24890*/  ELECT P6, UR62, PT ;  /* 0x00000000003e782f */ /* 0x000fe400038c0000 */
[----:B------:R-:W-:Y:S01]  /*248a0*/  MOV R14, UR62 ;  /* 0x0000003e000e7c02 */ /* 0x000fe20008000f00 */
[----:B0-----:R-:W-:Y:S10]  /*248b0*/  ENDCOLLECTIVE ;  /* 0x000000000000791b */ /* 0x001ff40003800000 */
.L_x_15065:
[----:B------:R-:W-:Y:S05]  /*248c0*/  BSYNC B1 ;  /* 0x0000000000017941 */ /* 0x000fea0003800000 */
.L_x_15064:
[----:B------:R-:W-:Y:S05]  /*248d0*/  BRA `(.L_x_14840) ;  /* 0xffffff6c00d07947 */ /* 0x000fea000383ffff */
.L_x_14843:
[----:B0-----:R0:W1:Y:S02]  /*248e0*/  SYNCS.PHASECHK.TRANS64.TRYWAIT P0, [R18+URZ+0x32420], R4 ;  /* 0x03242004120075a7 */ /* 0x001064000800017f */
[----:B-1----:R-:W-:Y:S05]  /*248f0*/  @!P0 NANOSLEEP.SYNCS 0x989680 ;  /* 0x009896800000895d */ /* 0x002fea0003900000 */
[----:B------:R-:W1:Y:S02]  /*24900*/  @!P0 SYNCS.PHASECHK.TRANS64 P0, [R18+URZ+0x32420], R4 ;  /* 0x03242004120085a7 */ /* 0x000e64000800007f */
[----:B-1----:R-:W-:Y:S05]  /*24910*/  @!P0 BRA `(.L_x_14843) ;  /* 0xfffffffc00f08947 */ /* 0x002fea000383ffff */
[----:B------:R-:W-:Y:S05]  /*24920*/  BRA `(.L_x_15066) ;  /* 0xffffff6c00e07947 */ /* 0x000fea000383ffff */
.L_x_14847:
[----:B0-----:R0:W1:Y:S02]  /*24930*/  SYNCS.PHASECHK.TRANS64.TRYWAIT P0, [R4+URZ+0x324a0], R9 ;  /* 0x0324a009040075a7 */ /* 0x001064000800017f */
[----:B-1----:R-:W-:Y:S05]  /*24940*/  @!P0 NANOSLEEP.SYNCS 0x989680 ;  /* 0x009896800000895d */ /* 0x002fea0003900000 */
[----:B------:R-:W1:Y:S02]  /*24950*/  @!P0 SYNCS.PHASECHK.TRANS64 P0, [R4+URZ+0x324a0], R9 ;  /* 0x0324a009040085a7 */ /* 0x000e64000800007f */
[----:B-1----:R-:W-:Y:S05]  /*24960*/  @!P0 BRA `(.L_x_14847) ;  /* 0xfffffffc00f08947 */ /* 0x002fea000383ffff */
[----:B------:R-:W-:Y:S05]  /*24970*/  BRA `(.L_x_15067) ;  /* 0xffffff7000007947 */ /* 0x000fea000383ffff */
.L_x_14852:
[----:B-1----:R1:W2:Y:S02]  /*24980*/  SYNCS.PHASECHK.TRANS64.TRYWAIT P0, [R4+URZ+0x324c0], R9 ;  /* 0x0324c009040075a7 */ /* 0x0022a4000800017f */
[----:B--2---:R-:W-:Y:S05]  /*24990*/  @!P0 NANOSLEEP.SYNCS 0x989680 ;  /* 0x009896800000895d */ /* 0x004fea0003900000 */
[----:B------:R-:W2:Y:S02]  /*249a0*/  @!P0 SYNCS.PHASECHK.TRANS64 P0, [R4+URZ+0x324c0], R9 ;  /* 0x0324c009040085a7 */ /* 0x000ea4000800007f */
[----:B--2---:R-:W-:Y:S05]  /*249b0*/  @!P0 BRA `(.L_x_14852) ;  /* 0xfffffffc00f08947 */ /* 0x004fea000383ffff */
[----:B------:R-:W-:Y:S05]  /*249c0*/  BRA `(.L_x_15068) ;  /* 0xffffff7000807947 */ /* 0x000fea000383ffff */
.L_x_14862:
[----:B0-----:R0:W1:Y:S02]  /*249d0*/  SYNCS.PHASECHK.TRANS64.TRYWAIT P1, [R5+URZ+0x324a0], R6 ;  /* 0x0324a006050075a7 */ /* 0x001064000802017f */
[----:B-1----:R-:W-:Y:S05]  /*249e0*/  @!P1 NANOSLEEP.SYNCS 0x989680 ;  /* 0x009896800000995d */ /* 0x002fea0003900000 */
[----:B------:R-:W1:Y:S02]  /*249f0*/  @!P1 SYNCS.PHASECHK.TRANS64 P1, [R5+URZ+0x324a0], R6 ;  /* 0x0324a006050095a7 */ /* 0x000e64000802007f */
[----:B-1----:R-:W-:Y:S05]  /*24a00*/  @!P1 BRA `(.L_x_14862) ;  /* 0xfffffffc00f09947 */ /* 0x002fea000383ffff */
[----:B------:R-:W-:Y:S05]  /*24a10*/  BRA `(.L_x_15069) ;  /* 0xffffff7800107947 */ /* 0x000fea000383ffff */
.L_x_14867:
[----:B-1----:R1:W2:Y:S02]  /*24a20*/  SYNCS.PHASECHK.TRANS64.TRYWAIT P1, [R5+URZ+0x324c0], R6 ;  /* 0x0324c006050075a7 */ /* 0x0022a4000802017f */
[----:B--2---:R-:W-:Y:S05]  /*24a30*/  @!P1 NANOSLEEP.SYNCS 0x989680 ;  /* 0x009896800000995d */ /* 0x004fea0003900000 */
[----:B------:R-:W2:Y:S02]  /*24a40*/  @!P1 SYNCS.PHASECHK.TRANS64 P1, [R5+URZ+0x324c0], R6 ;  /* 0x0324c006050095a7 */ /* 0x000ea4000802007f */
[----:B--2---:R-:W-:Y:S05]  /*24a50*/  @!P1 BRA `(.L_x_14867) ;  /* 0xfffffffc00f09947 */ /* 0x004fea000383ffff */
[----:B------:R-:W-:Y:S05]  /*24a60*/  BRA `(.L_x_15070) ;  /* 0xffffff78008c7947 */ /* 0x000fea000383ffff */
.L_x_14885:
        /* <DEDUP_REMOVED lines=11> */
.L_x_15072:
[----:B------:R-:W-:Y:S05]  /*24b20*/  BSYNC B0 ;  /* 0x0000000000007941 */ /* 0x000fea0003800000 */
.L_x_15071:
[----:B------:R-:W-:Y:S05]  /*24b30*/  BRA `(.L_x_15073) ;  /* 0xffffff8800447947 */ /* 0x000fea000383ffff */
.L_x_14887:
[----:B------:R-:W-:Y:S01]  /*24b40*/  BSSY B0, `(.L_x_15074) ;  /* 0x0000006000007945 */ /* 0x000fe20003800000 */
[----:B------:R-:W-:-:S07]  /*24b50*/  IMAD.MOV.U32 R15, RZ, RZ, -0x1 ;  /* 0xffffffffff0f7424 */ /* 0x000fce00078e00ff */
[----:B0-----:R-:W-:Y:S05]  /*24b60*/  WARPSYNC.COLLECTIVE R15, `(.L_x_15075) ;  /* 0x000000000f0c7348 */ /* 0x001fea0003c00000 */
[----:B------:R-:W-:Y:S02]  /*24b70*/  ELECT P6, UR62, PT ;  /* 0x00000000003e782f */ /* 0x000fe400038c0000 */
[----:B------:R-:W-:Y:S01]  /*24b80*/  MOV R14, UR62 ;  /* 0x0000003e000e7c02 */ /* 0x000fe20008000f00 */
[----:B0-----:R-:W-:Y:S10]  /*24b90*/  ENDCOLLECTIVE ;  /* 0x000000000000791b */ /* 0x001ff40003800000 */
.L_x_15075:
[----:B------:R-:W-:Y:S05]  /*24ba0*/  BSYNC B0 ;  /* 0x0000000000007941 */ /* 0x000fea0003800000 */
.L_x_15074:
[----:B------:R-:W-:Y:S05]  /*24bb0*/  BRA `(.L_x_15076) ;  /* 0xffffff8800507947 */ /* 0x000fea000383ffff */
.L_x_14889:
[----:B0-----:R0:W1:Y:S02]  /*24bc0*/  SYNCS.PHASECHK.TRANS64.TRYWAIT P0, [R0+URZ+0x32440], R2 ;  /* 0x03244002000075a7 */ /* 0x001064000800017f */
[----:B-1----:R-:W-:Y:S05]  /*24bd0*/  @!P0 NANOSLEEP.SYNCS 0x989680 ;  /* 0x009896800000895d */ /* 0x002fea0003900000 */
[----:B------:R-:W1:Y:S02]  /*24be0*/  @!P0 SYNCS.PHASECHK.TRANS64 P0, [R0+URZ+0x32440], R2 ;  /* 0x03244002000085a7 */ /* 0x000e64000800007f */
[----:B-1----:R-:W-:Y:S05]  /*24bf0*/  @!P0 BRA `(.L_x_14889) ;  /* 0xfffffffc00f08947 */ /* 0x002fea000383ffff */
[----:B------:R-:W-:Y:S05]  /*24c00*/  BRA `(.L_x_15077) ;  /* 0xffffff8800b07947 */ /* 0x000fea000383ffff */
.L_x_14893:
        /* <DEDUP_REMOVED lines=9> */
.L_x_15078:
[----:B------:R-:W-:Y:S02]  /*24ca0*/  IMAD.MOV.U32 R13, RZ, RZ, R3 ;  /* 0x000000ffff0d7224 */ /* 0x000fe400078e0003 */
[----:B------:R-:W-:Y:S01]  /*24cb0*/  IMAD.MOV.U32 R4, RZ, RZ, R14 ;  /* 0x000000ffff047224 */ /* 0x000fe200078e000e */
[----:B------:R-:W-:-:S07]  /*24cc0*/  LOP3.LUT R6, R6, 0x7f, RZ, 0xc0, !PT ;  /* 0x0000007f06067812 */ /* 0x000fce00078ec0ff */
[----:B------:R-:W-:Y:S05]  /*24cd0*/  WARPSYNC.COLLECTIVE R15, `(.L_x_15079) ;  /* 0x000000000f087348 */ /* 0x000fea0003c00000 */
[----:B------:R0:W1:Y:S02]  /*24ce0*/  SHFL.IDX P6, R14, R13, R12, R11 ;  /* 0x0000000c0d0e7389 */ /* 0x00006400000c000b */
[----:B01----:R-:W-:Y:S01]  /*24cf0*/  ENDCOLLECTIVE ;  /* 0x000000000000791b */ /* 0x003fe20003800000 */
.L_x_15079:
[----:B------:R-:W-:-:S04]  /*24d00*/  SHF.R.U32.HI R6, RZ, 0x3, R6 ;  /* 0x00000003ff067819 */ /* 0x000fc80000011606 */
[----:B------:R-:W-:-:S05]  /*24d10*/  LEA R10, R10, R6, 0x7 ;  /* 0x000000060a0a7211 */ /* 0x000fca00078e38ff */
[----:B------:R0:W-:Y:S01]  /*24d20*/  STL [R1+0x4], R10 ;  /* 0x0000040a01007387 */ /* 0x0001e20000100800 */
[----:B------:R-:W-:Y:S02]  /*24d30*/  IMAD.MOV.U32 R13, RZ, RZ, R2 ;  /* 0x000000ffff0d7224 */ /* 0x000fe400078e0002 */
[----:B------:R-:W-:Y:S02]  /*24d40*/  IMAD.MOV.U32 R12, RZ, RZ, 0x1 ;  /* 0x00000001ff0c7424 */ /* 0x000fe400078e00ff */
[----:B------:R-:W-:-:S07]  /*24d50*/  IMAD.MOV.U32 R5, RZ, RZ, R14 ;  /* 0x000000ffff057224 */ /* 0x000fce00078e000e */
[----:B0-----:R-:W-:Y:S05]  /*24d60*/  WARPSYNC.COLLECTIVE R15, `(.L_x_15080) ;  /* 0x000000000f087348 */ /* 0x001fea0003c00000 */
[----:B------:R1:W2:Y:S02]  /*24d70*/  SHFL.IDX P6, R14, R13, R12, R11 ;  /* 0x0000000c0d0e7389 */ /* 0x0002a400000c000b */
[----:B012---:R-:W-:Y:S01]  /*24d80*/  ENDCOLLECTIVE ;  /* 0x000000000000791b */ /* 0x007fe20003800000 */
.L_x_15080:
[----:B------:R-:W-:Y:S02]  /*24d90*/  IMAD.MOV.U32 R13, RZ, RZ, R3 ;  /* 0x000000ffff0d7224 */ /* 0x000fe400078e0003 */
[----:B------:R-:W-:Y:S02]  /*24da0*/  IMAD R0, R0, R7, RZ ;  /* 0x0000000700007224 */ /* 0x000fe400078e02ff */
[----:B------:R-:W-:-:S07]  /*24db0*/  IMAD.MOV.U32 R7, RZ, RZ, R14 ;  /* 0x000000ffff077224 */ /* 0x000fce00078e000e */
[----:B------:R-:W-:Y:S05]  /*24dc0*/  WARPSYNC.COLLECTIVE R15, `(.L_x_15081) ;  /* 0x000000000f087348 */ /* 0x000fea0003c00000 */
[----:B------:R0:W1:Y:S02]  /*24dd0*/  SHFL.IDX P6, R14, R13, R12, R11 ;  /* 0x0000000c0d0e7389 */ /* 0x00006400000c000b */
[----:B01----:R-:W-:Y:S01]  /*24de0*/  ENDCOLLECTIVE ;  /* 0x000000000000791b */ /* 0x003fe20003800000 */
.L_x_15081:
[----:B------:R-:W-:-:S13]  /*24df0*/  ISETP.GE.AND P1, PT, R10, R0, PT ;  /* 0x000000000a00720c */ /* 0x000fda0003f26270 */
[----:B------:R-:W-:Y:S01]  /*24e00*/  @!P1 LEA R5, P3, R9, R5, 0x1 ;  /* 0x0000000509059211 */ /* 0x000fe200078608ff */
[----:B------:R-:W-:Y:S01]  /*24e10*/  IMAD.MOV.U32 R13, RZ, RZ, R2 ;  /* 0x000000ffff0d7224 */ /* 0x000fe200078e0002 */
[----:B------:R-:W-:-:S03]  /*24e20*/  MOV R12, 0x2 ;  /* 0x00000002000c7802 */ /* 0x000fc60000000f00 */
[----:B------:R-:W-:-:S05]  /*24e30*/  @!P1 IMAD.X R4, RZ, RZ, R4, P3 ;  /* 0x000000ffff049224 */ /* 0x000fca00018e0604 */
[----:B------:R-:W-:Y:S01]  /*24e40*/  @!P1 LOP3.LUT R5, R5, R4, RZ, 0x3c, !PT ;  /* 0x0000000405059212 */ /* 0x000fe200078e3cff */
[----:B------:R-:W-:-:S07]  /*24e50*/  IMAD.MOV.U32 R6, RZ, RZ, R14 ;  /* 0x000000ffff067224 */ /* 0x000fce00078e000e */
[----:B------:R-:W-:Y:S05]  /*24e60*/  WARPSYNC.COLLECTIVE R15, `(.L_x_15082) ;  /* 0x000000000f087348 */ /* 0x000fea0003c00000 */
[----:B------:R0:W1:Y:S02]  /*24e70*/  SHFL.IDX P6, R14, R13, R12, R11 ;  /* 0x0000000c0d0e7389 */ /* 0x00006400000c000b */
[----:B01----:R-:W-:Y:S01]  /*24e80*/  ENDCOLLECTIVE ;  /* 0x000000000000791b */ /* 0x003fe20003800000 */
.L_x_15082:
        /* <DEDUP_REMOVED lines=15> */
.L_x_15083:
        /* <DEDUP_REMOVED lines=19> */
.L_x_15084:
        /* <DEDUP_REMOVED lines=10> */
.L_x_15085:
        /* <DEDUP_REMOVED lines=8> */
[----:B------:R-:W-:Y:S01]  /*251d0*/  IMAD.MOV.U32 R12, RZ, RZ, 0x4 ;  /* 0x00000004ff0c7424 */ /* 0x000fe200078e00ff */
[----:B0-----:R-:W-:-:S07]  /*251e0*/  MOV R4, R14 ;  /* 0x0000000e00047202 */ /* 0x001fce0000000f00 */
[----:B-1----:R-:W-:Y:S05]  /*251f0*/  WARPSYNC.COLLECTIVE R15, `(.L_x_15086) ;  /* 0x000000000f087348 */ /* 0x002fea0003c00000 */
[----:B------:R0:W2:Y:S02]  /*25200*/  SHFL.IDX P6, R14, R13, R12, R11 ;  /* 0x0000000c0d0e7389 */ /* 0x0000a400000c000b */
[----:B012---:R-:W-:Y:S01]  /*25210*/  ENDCOLLECTIVE ;  /* 0x000000000000791b */ /* 0x007fe20003800000 */
.L_x_15086:
[----:B------:R-:W-:-:S05]  /*25220*/  @!P1 LEA R5, P2, R9, R4, 0x1 ;  /* 0x0000000409059211 */ /* 0x000fca00078408ff */
[----:B------:R-:W-:-:S05]  /*25230*/  @!P1 IMAD.X R4, RZ, RZ, R6, P2 ;  /* 0x000000ffff049224 */ /* 0x000fca00010e0606 */
[----:B------:R-:W-:Y:S01]  /*25240*/  @!P1 LOP3.LUT R5, R5, R4, RZ, 0x3c, !PT ;  /* 0x0000000405059212 */ /* 0x000fe200078e3cff */
[----:B------:R-:W-:-:S03]  /*25250*/  IMAD.MOV.U32 R13, RZ, RZ, R3 ;  /* 0x000000ffff0d7224 */ /* 0x000fc600078e0003 */
[----:B------:R-:W-:-:S04]  /*25260*/  @!P1 LOP3.LUT R4, R5, R4, RZ, 0x3c, !PT ;  /* 0x0000000405049212 */ /* 0x000fc800078e3cff */
[----:B------:R-:W-:Y:S01]  /*25270*/  @!P1 LOP3.LUT R5, R5, R4, RZ, 0x3c, !PT ;  /* 0x0000000405059212 */ /* 0x000fe200078e3cff */
[----:B------:R-:W-:-:S04]  /*25280*/  IMAD.MOV.U32 R6, RZ, RZ, R14 ;  /* 0x000000ffff067224 */ /* 0x000fc800078e000e */
        /* <DEDUP_REMOVED lines=9> */
.L_x_15087:
[----:B------:R0:W-:Y:S01]  /*25320*/  STL [R1+0x74], R7 ;  /* 0x0000740701007387 */ /* 0x0001e20000100800 */
[----:B------:R-:W-:Y:S01]  /*25330*/  MOV R13, R2 ;  /* 0x00000002000d7202 */ /* 0x000fe20000000f00 */
[----:B------:R-:W-:Y:S02]  /*25340*/  IMAD.MOV.U32 R12, RZ, RZ, 0x5 ;  /* 0x00000005ff0c7424 */ /* 0x000fe400078e00ff */
[----:B------:R-:W-:-:S07]  /*25350*/  IMAD.MOV.U32 R4, RZ, RZ, R14 ;  /* 0x000000ffff047224 */ /* 0x000fce00078e000e */
[----:B0-----:R-:W-:Y:S05]  /*25360*/  WARPSYNC.COLLECTIVE R15, `(.L_x_15088) ;  /* 0x000000000f087348 */ /* 0x001fea0003c00000 */
[----:B------:R1:W2:Y:S02]  /*25370*/  SHFL.IDX P6, R14, R13, R12, R11 ;  /* 0x0000000c0d0e7389 */ /* 0x0002a400000c000b */
[----:B012---:R-:W-:Y:S01]  /*25380*/  ENDCOLLECTIVE ;  /* 0x000000000000791b */ /* 0x007fe20003800000 */
.L_x_15088:
        /* <DEDUP_REMOVED lines=10> */
.L_x_15089:
        /* <DEDUP_REMOVED lines=13> */
.L_x_15090:
[----:B------:R-:W-:-:S05]  /*25500*/  @!P1 LEA R5, P2, R9, R4, 0x1 ;  /* 0x0000000409059211 */ /* 0x000fca00078408ff */
[----:B------:R-:W-:-:S05]  /*25510*/  @!P1 IMAD.X R4, RZ, RZ, R6, P2 ;  /* 0x000000ffff049224 */ /* 0x000fca00010e0606 */
[-C--:B------:R-:W-:Y:S02]  /*25520*/  @!P1 LOP3.LUT R5, R5, R4.reuse, RZ, 0x3c, !PT ;  /* 0x0000000405059212 */ /* 0x080fe400078e3cff */
[----:B------:R-:W-:Y:S02]  /*25530*/  MOV R13, R3 ;  /* 0x00000003000d7202 */ /* 0x000fe40000000f00 */
[----:B------:R-:W-:-:S04]  /*25540*/  @!P1 LOP3.LUT R4, R5, R4, RZ, 0x3c, !PT ;  /* 0x0000000405049212 */ /* 0x000fc800078e3cff */
[----:B------:R-:W-:Y:S01]  /*25550*/  @!P1 LOP3.LUT R5, R5, R4, RZ, 0x3c, !PT ;  /* 0x0000000405059212 */ /* 0x000fe200078e3cff */
[----:B------:R-:W-:-:S07]  /*25560*/  IMAD.MOV.U32 R6, RZ, RZ, R14 ;  /* 0x000000ffff067224 */ /* 0x000fce00078e000e */
[----:B------:R-:W-:Y:S05]  /*25570*/  WARPSYNC.COLLECTIVE R15, `(.L_x_15091) ;  /* 0x000000000f087348 */ /* 0x000fea0003c00000 */
[----:B------:R0:W1:Y:S02]  /*25580*/  SHFL.IDX P6, R14, R13, R12, R11 ;  /* 0x0000000c0d0e7389 */ /* 0x00006400000c000b */
[----:B01----:R-:W-:Y:S01]  /*25590*/  ENDCOLLECTIVE ;  /* 0x000000000000791b */ /* 0x003fe20003800000 */
.L_x_15091:
        /* <DEDUP_REMOVED lines=11> */
.L_x_15092:
        /* <DEDUP_REMOVED lines=14> */
.L_x_15093:
[----:B------:R-:W-:Y:S01]  /*25730*/  IMAD.MOV.U32 R3, RZ, RZ, R14 ;  /* 0x000000ffff037224 */ /* 0x000fe200078e000e */
[----:B------:R-:W-:Y:S06]  /*25740*/  BRA `(.L_x_15094) ;  /* 0xffffff8c00307947 */ /* 0x000fec000383ffff */
.L_x_14897:
        /* <DEDUP_REMOVED lines=15> */
[----:B-----5:R-:W-:Y:S02]  /*25840*/  ISETP.GE.AND P6, PT, R12, R3, PT ;  /* 0x000000030c00720c */ /* 0x020fe40003fc6270 */
[----:B------:R-:W-:Y:S02]  /*25850*/  MOV R12, RZ ;  /* 0x000000ff000c7202 */ /* 0x000fe40000000f00 */
[----:B------:R-:W-:-:S05]  /*25860*/  LOP3.LUT R8, R8, 0xffffffef, RZ, 0xc0, !PT ;  /* 0xffffffef08087812 */ /* 0x000fca00078ec0ff */
        /* <DEDUP_REMOVED lines=18> */
.L_x_15096:
[----:B------:R-:W-:Y:S05]  /*25990*/  BSYNC B0 ;  /* 0x0000000000007941 */ /* 0x000fea0003800000 */
.L_x_15095:
        /* <DEDUP_REMOVED lines=10> */
.L_x_15097:
[----:B------:R-:W-:Y:S01]  /*25a40*/  MOV R13, R2 ;  /* 0x00000002000d7202 */ /* 0x000fe20000000f00 */
        /* <DEDUP_REMOVED lines=15> */
.L_x_15098:
        /* <DEDUP_REMOVED lines=15> */
.L_x_15099:
        /* <DEDUP_REMOVED lines=9> */
.L_x_15100:
        /* <DEDUP_REMOVED lines=15> */
.L_x_15101:
[----:B------:R-:W-:Y:S02]  /*25db0*/  IMAD.MOV.U32 R13, RZ, RZ, R2 ;  /* 0x000000ffff0d7224 */ /* 0x000fe400078e0002 */
[----:B------:R-:W-:Y:S01]  /*25dc0*/  IMAD.MOV.U32 R12, RZ, RZ, 0x3 ;  /* 0x00000003ff0c7424 */ /* 0x000fe200078e00ff */
[----:B------:R-:W-:-:S04]  /*25dd0*/  MOV R5, R14 ;  /* 0x0000000e00057202 */ /* 0x000fc80000000f00 */
[----:B------:R-:W-:-:S05]  /*25de0*/  @!P5 LEA R5, P6, R7, R5, 0x1 ;  /* 0x000000050705d211 */ /* 0x000fca00078c08ff */
[----:B------:R-:W-:-:S05]  /*25df0*/  @!P5 IMAD.X R4, RZ, RZ, R6, P6 ;  /* 0x000000ffff04d224 */ /* 0x000fca00030e0606 */
[----:B------:R-:W-:-:S07]  /*25e00*/  @!P5 LOP3.LUT R5, R5, R4, RZ, 0x3c, !PT ;  /* 0x000000040505d212 */ /* 0x000fce00078e3cff */
[----:B------:R-:W-:Y:S05]  /*25e10*/  WARPSYNC.COLLECTIVE R15, `(.L_x_15102) ;  /* 0x000000000f087348 */ /* 0x000fea0003c00000 */
[----:B------:R0:W1:Y:S02]  /*25e20*/  SHFL.IDX P6, R14, R13, R12, R11 ;  /* 0x0000000c0d0e7389 */ /* 0x00006400000c000b */
[----:B01----:R-:W-:Y:S01]  /*25e30*/  ENDCOLLECTIVE ;  /* 0x000000000000791b */ /* 0x003fe20003800000 */
.L_x_15102:
        /* <DEDUP_REMOVED lines=15> */
.L_x_15103:
        /* <DEDUP_REMOVED lines=9> */
.L_x_15104:
        /* <DEDUP_REMOVED lines=10> */
[----:B------:R-:W-:Y:S02]  /*26060*/  MOV R6, R14 ;  /* 0x0000000e00067202 */ /* 0x000fe40000000f00 */
[----:B------:R-:W-:-:S13]  /*26070*/  LOP3.LUT P4, RZ, R9, 0x80, RZ, 0xc0, !PT ;  /* 0x0000008009ff7812 */ /* 0x000fda000788c0ff */
[----:B0-----:R-:W-:Y:S05]  /*26080*/  WARPSYNC.COLLECTIVE R15, `(.L_x_15105) ;  /* 0x000000000f087348 */ /* 0x001fea0003c00000 */
[----:B------:R1:W2:Y:S02]  /*26090*/  SHFL.IDX P6, R14, R13, R12, R11 ;  /* 0x0000000c0d0e7389 */ /* 0x0002a400000c000b */
[----:B012---:R-:W-:Y:S01]  /*260a0*/  ENDCOLLECTIVE ;  /* 0x000000000000791b */ /* 0x007fe20003800000 */
.L_x_15105:
        /* <DEDUP_REMOVED lines=9> */
.L_x_15106:
        /* <DEDUP_REMOVED lines=14> */
.L_x_15107:
[----:B------:R-:W-:Y:S01]  /*26220*/  MOV R13, R2 ;  /* 0x00000002000d7202 */ /* 0x000fe20000000f00 */
        /* <DEDUP_REMOVED lines=18> */
.L_x_15108:
[----:B------:R-:W-:Y:S02]  /*26350*/  IMAD.MOV.U32 R13, RZ, RZ, R0 ;  /* 0x000000ffff0d7224 */ /* 0x000fe400078e0000 */
[----:B------:R-:W-:-:S07]  /*26360*/  IMAD.MOV.U32 R6, RZ, RZ, R14 ;  /* 0x000000ffff067224 */ /* 0x000fce00078e000e */
[----:B------:R-:W-:Y:S05]  /*26370*/  WARPSYNC.COLLECTIVE R15, `(.L_x_15109) ;  /* 0x000000000f087348 */ /* 0x000fea0003c00000 */
[----:B------:R0:W1:Y:S02]  /*26380*/  SHFL.IDX P6, R14, R13, R12, R11 ;  /* 0x0000000c0d0e7389 */ /* 0x00006400000c000b */
[----:B01----:R-:W-:Y:S01]  /*26390*/  ENDCOLLECTIVE ;  /* 0x000000000000791b */ /* 0x003fe20003800000 */
.L_x_15109:
[----:B------:R-:W-:Y:S02]  /*263a0*/  IMAD.MOV.U32 R13, RZ, RZ, R2 ;  /* 0x000000ffff0d7224 */ /* 0x000fe400078e0002 */
[----:B------:R-:W-:Y:S02]  /*263b0*/  IMAD.MOV.U32 R12, RZ, RZ, 0x7 ;  /* 0x00000007ff0c7424 */ /* 0x000fe400078e00ff */
[----:B------:R-:W-:-:S07]  /*263c0*/  IMAD.MOV.U32 R5, RZ, RZ, R14 ;  /* 0x000000ffff057224 */ /* 0x000fce00078e000e */
[----:B------:R-:W-:Y:S05]  /*263d0*/  WARPSYNC.COLLECTIVE R15, `(.L_x_15110) ;  /* 0x000000000f087348 */ /* 0x000fea0003c00000 */
[----:B------:R0:W1:Y:S02]  /*263e0*/  SHFL.IDX P6, R14, R13, R12, R11 ;  /* 0x0000000c0d0e7389 */ /* 0x00006400000c000b */
[----:B01----:R-:W-:Y:S01]  /*263f0*/  ENDCOLLECTIVE ;  /* 0x000000000000791b */ /* 0x003fe20003800000 */
.L_x_15110:
        /* <DEDUP_REMOVED lines=10> */
.L_x_15111:
[----:B------:R-:W-:Y:S01]  /*264a0*/  @!PT LDS RZ, [RZ] ;  /* 0x00000000fffff984 */ /* 0x000fe20000000800 */
[----:B------:R-:W-:Y:S01]  /*264b0*/  @!PT LDS RZ, [RZ] ;  /* 0x00000000fffff984 */ /* 0x000fe20000000800 */
[----:B------:R-:W-:Y:S01]  /*264c0*/  @!PT LDS RZ, [RZ] ;  /* 0x00000000fffff984 */ /* 0x000fe20000000800 */
[----:B------:R0:W-:Y:S04]  /*264d0*/  @!P4 LDGSTS.E.BYPASS.LTC128B.128 [R8+0x25400], desc[UR40][R4.64], !P3 ;  /* 0x254000000408cfae */ /* 0x0001e8000d901d68 */
[----:B------:R0:W-:Y:S04]  /*264e0*/  @!P4 LDGSTS.E.BYPASS.LTC128B.128 [R8+0x29400], desc[UR40][R4.64+0x80], !P2 ;  /* 0x294000800408cfae */ /* 0x0001e8000d101d68 */
[----:B------:R0:W-:Y:S04]  /*264f0*/  @!P4 LDGSTS.E.BYPASS.LTC128B.128 [R8+0x2d400], desc[UR40][R4.64+0x100], !P1 ;  /* 0x2d4001000408cfae */ /* 0x0001e8000c901d68 */
[----:B------:R0:W-:Y:S01]  /*26500*/  @!P4 LDGSTS.E.BYPASS.LTC128B.128 [R8+0x31400], desc[UR40][R4.64+0x180], !P0 ;  /* 0x314001800408cfae */ /* 0x0001e2000c101d68 */
[----:B------:R-:W-:Y:S01]  /*26510*/  MOV R0, R14 ;  /* 0x0000000e00007202 */ /* 0x000fe20000000f00 */
[----:B------:R-:W-:Y:S06]  /*26520*/  BRA `(.L_x_15112) ;  /* 0xffffff8800dc7947 */ /* 0x000fec000383ffff */
.L_x_14902:
[----:B-1----:R1:W2:Y:S02]  /*26530*/  SYNCS.PHASECHK.TRANS64.TRYWAIT P0, [R18+URZ+0x32420], R0 ;  /* 0x03242000120075a7 */ /* 0x0022a4000800017f */
[----:B--2---:R-:W-:Y:S05]  /*26540*/  @!P0 NANOSLEEP.SYNCS 0x989680 ;  /* 0x009896800000895d */ /* 0x004fea0003900000 */
[----:B------:R-:W2:Y:S02]  /*26550*/  @!P0 SYNCS.PHASECHK.TRANS64 P0, [R18+URZ+0x32420], R0 ;  /* 0x03242000120085a7 */ /* 0x000ea4000800007f */
[----:B--2---:R-:W-:Y:S05]  /*26560*/  @!P0 BRA `(.L_x_14902) ;  /* 0xfffffffc00f08947 */ /* 0x004fea000383ffff */
[----:B------:R-:W-:Y:S05]  /*26570*/  BRA `(.L_x_15113) ;  /* 0xffffff8c00547947 */ /* 0x000fea000383ffff */
.L_x_14906:
[----:B0-----:R0:W1:Y:S02]  /*26580*/  SYNCS.PHASECHK.TRANS64.TRYWAIT P0, [R2+URZ+0x32460], R0 ;  /* 0x03246000020075a7 */ /* 0x001064000800017f */
[----:B-1----:R-:W-:Y:S05]  /*26590*/  @!P0 NANOSLEEP.SYNCS 0x989680 ;  /* 0x009896800000895d */ /* 0x002fea0003900000 */
[----:B------:R-:W1:Y:S02]  /*265a0*/  @!P0 SYNCS.PHASECHK.TRANS64 P0, [R2+URZ+0x32460], R0 ;  /* 0x03246000020085a7 */ /* 0x000e64000800007f */
[----:B-1----:R-:W-:Y:S05]  /*265b0*/  @!P0 BRA `(.L_x_14906) ;  /* 0xfffffffc00f08947 */ /* 0x002fea000383ffff */
[----:B------:R-:W-:Y:S05]  /*265c0*/  BRA `(.L_x_15114) ;  /* 0xffffff8c00787947 */ /* 0x000fea000383ffff */
.L_x_14921:
[----:B-1----:R1:W2:Y:S02]  /*265d0*/  SYNCS.PHASECHK.TRANS64.TRYWAIT P0, [R2+URZ+0x32440], R6 ;  /* 0x03244006020075a7 */ /* 0x0022a4000800017f */
[----:B--2---:R-:W-:Y:S05]  /*265e0*/  @!P0 NANOSLEEP.SYNCS 0x989680 ;  /* 0x009896800000895d */ /* 0x004fea0003900000 */
[----:B------:R-:W2:Y:S02]  /*265f0*/  @!P0 SYNCS.PHASECHK.TRANS64 P0, [R2+URZ+0x32440], R6 ;  /* 0x03244006020085a7 */ /* 0x000ea4000800007f */
[----:B--2---:R-:W-:Y:S05]  /*26600*/  @!P0 BRA `(.L_x_14921) ;  /* 0xfffffffc00f08947 */ /* 0x004fea000383ffff */
[----:B------:R-:W-:Y:S05]  /*26610*/  BRA `(.L_x_15115) ;  /* 0xffffff9400987947 */ /* 0x000fea000383ffff */
.L_x_14926:
[----:B0-----:R0:W2:Y:S02]  /*26620*/  SYNCS.PHASECHK.TRANS64.TRYWAIT P0, [R2+URZ+0x32460], R6 ;  /* 0x03246006020075a7 */ /* 0x0010a4000800017f */
[----:B--2---:R-:W-:Y:S05]  /*26630*/  @!P0 NANOSLEEP.SYNCS 0x989680 ;  /* 0x009896800000895d */ /* 0x004fea0003900000 */
[----:B------:R-:W2:Y:S02]  /*26640*/  @!P0 SYNCS.PHASECHK.TRANS64 P0, [R2+URZ+0x32460], R6 ;  /* 0x03246006020085a7 */ /* 0x000ea4000800007f */
[----:B--2---:R-:W-:Y:S05]  /*26650*/  @!P0 BRA `(.L_x_14926) ;  /* 0xfffffffc00f08947 */ /* 0x004fea000383ffff */
[----:B------:R-:W-:Y:S05]  /*26660*/  BRA `(.L_x_15116) ;  /* 0xffffff9800147947 */ /* 0x000fea000383ffff */
.L_x_14937:
[----:B-1----:R1:W2:Y:S02]  /*26670*/  SYNCS.PHASECHK.TRANS64.TRYWAIT P0, [R3+URZ+0x32440], R2 ;  /* 0x03244002030075a7 */ /* 0x0022a4000800017f */
[----:B--2---:R-:W-:Y:S05]  /*26680*/  @!P0 NANOSLEEP.SYNCS 0x989680 ;  /* 0x009896800000895d */ /* 0x004fea0003900000 */
[----:B------:R-:W2:Y:S02]  /*26690*/  @!P0 SYNCS.PHASECHK.TRANS64 P0, [R3+URZ+0x32440], R2 ;  /* 0x03244002030085a7 */ /* 0x000ea4000800007f */
[----:B--2---:R-:W-:Y:S05]  /*266a0*/  @!P0 BRA `(.L_x_14937) ;  /* 0xfffffffc00f08947 */ /* 0x004fea000383ffff */
[----:B------:R-:W-:Y:S05]  /*266b0*/  BRA `(.L_x_15117) ;  /* 0xffffffa000007947 */ /* 0x000fea000383ffff */
.L_x_14942:
[----:B--2---:R2:W3:Y:S02]  /*266c0*/  SYNCS.PHASECHK.TRANS64.TRYWAIT P0, [R3+URZ+0x32460], R2 ;  /* 0x03246002030075a7 */ /* 0x0044e4000800017f */
[----:B---3--:R-:W-:Y:S05]  /*266d0*/  @!P0 NANOSLEEP.SYNCS 0x989680 ;  /* 0x009896800000895d */ /* 0x008fea0003900000 */
[----:B------:R-:W3:Y:S02]  /*266e0*/  @!P0 SYNCS.PHASECHK.TRANS64 P0, [R3+URZ+0x32460], R2 ;  /* 0x03246002030085a7 */ /* 0x000ee4000800007f */
[----:B---3--:R-:W-:Y:S05]  /*266f0*/  @!P0 BRA `(.L_x_14942) ;  /* 0xfffffffc00f08947 */ /* 0x008fea000383ffff */
[----:B------:R-:W-:Y:S05]  /*26700*/  BRA `(.L_x_15118) ;  /* 0xffffffa0007c7947 */ /* 0x000fea000383ffff */
.L_x_14953:
[----:B-1----:R1:W2:Y:S02]  /*26710*/  SYNCS.PHASECHK.TRANS64.TRYWAIT P0, [R3+URZ+0x32440], R2 ;  /* 0x03244002030075a7 */ /* 0x0022a4000800017f */
[----:B--2---:R-:W-:Y:S05]  /*26720*/  @!P0 NANOSLEEP.SYNCS 0x989680 ;  /* 0x009896800000895d */ /* 0x004fea0003900000 */
[----:B------:R-:W2:Y:S02]  /*26730*/  @!P0 SYNCS.PHASECHK.TRANS64 P0, [R3+URZ+0x32440], R2 ;  /* 0x03244002030085a7 */ /* 0x000ea4000800007f */
[----:B--2---:R-:W-:Y:S05]  /*26740*/  @!P0 BRA `(.L_x_14953) ;  /* 0xfffffffc00f08947 */ /* 0x004fea000383ffff */
[----:B------:R-:W-:Y:S05]  /*26750*/  BRA `(.L_x_15119) ;  /* 0xffffffa8004c7947 */ /* 0x000fea000383ffff */
.L_x_14958:
[----:B--2---:R2:W3:Y:S02]  /*26760*/  SYNCS.PHASECHK.TRANS64.TRYWAIT P0, [R3+URZ+0x32460], R2 ;  /* 0x03246002030075a7 */ /* 0x0044e4000800017f */
[----:B---3--:R-:W-:Y:S05]  /*26770*/  @!P0 NANOSLEEP.SYNCS 0x989680 ;  /* 0x009896800000895d */ /* 0x008fea0003900000 */
[----:B------:R-:W3:Y:S02]  /*26780*/  @!P0 SYNCS.PHASECHK.TRANS64 P0, [R3+URZ+0x32460], R2 ;  /* 0x03246002030085a7 */ /* 0x000ee4000800007f */
[----:B---3--:R-:W-:Y:S05]  /*26790*/  @!P0 BRA `(.L_x_14958) ;  /* 0xfffffffc00f08947 */ /* 0x008fea000383ffff */
[----:B------:R-:W-:Y:S05]  /*267a0*/  BRA `(.L_x_15120) ;  /* 0xffffffa800c87947 */ /* 0x000fea000383ffff */
.L_x_14970:
[----:B------:R-:W2:Y:S01]  /*267b0*/  LDL R0, [R1] ;  /* 0x0000000001007983 */ /* 0x000ea20000100800 */
[----:B------:R-:W-:Y:S01]  /*267c0*/  BSSY B0, `(.L_x_15121) ;  /* 0x0000008000007945 */ /* 0x000fe20003800000 */
[----:B------:R-:W-:Y:S02]  /*267d0*/  IMAD.MOV.U32 R12, RZ, RZ, RZ ;  /* 0x000000ffff0c7224 */ /* 0x000fe400078e00ff */
[----:B------:R-:W-:Y:S02]  /*267e0*/  IMAD.MOV.U32 R11, RZ, RZ, 0x1f ;  /* 0x0000001fff0b7424 */ /* 0x000fe400078e00ff */
[----:B------:R-:W-:Y:S02]  /*267f0*/  IMAD.MOV.U32 R15, RZ, RZ, -0x1 ;  /* 0xffffffffff0f7424 */ /* 0x000fe400078e00ff */
[----:B--2---:R-:W-:-:S07]  /*26800*/  IMAD.MOV.U32 R13, RZ, RZ, R0 ;  /* 0x000000ffff0d7224 */ /* 0x004fce00078e0000 */
[----:B01-3--:R-:W-:Y:S05]  /*26810*/  WARPSYNC.COLLECTIVE R15, `(.L_x_15122) ;  /* 0x000000000f087348 */ /* 0x00bfea0003c00000 */
[----:B------:R2:W4:Y:S02]  /*26820*/  SHFL.IDX P6, R14, R13, R12, R11 ;  /* 0x0000000c0d0e7389 */ /* 0x00052400000c000b */
[----:B01234-:R-:W-:Y:S01]  /*26830*/  ENDCOLLECTIVE ;  /* 0x000000000000791b */ /* 0x01ffe20003800000 */
.L_x_15122:
[----:B------:R-:W-:Y:S05]  /*26840*/  BSYNC B0 ;  /* 0x0000000000007941 */ /* 0x000fea0003800000 */
.L_x_15121:
        /* <DEDUP_REMOVED lines=9> */
.L_x_15123:
[----:B------:R-:W-:Y:S01]  /*268e0*/  ULDC UR4, c[0x0][0xd3c] ;  /* 0x00034f0000047ab9 */ /* 0x000fe20000000800 */
[----:B------:R-:W-:Y:S01]  /*268f0*/  IMAD.IADD R4, R2, 0x1, R16 ;  /* 0x0000000102047824 */ /* 0x000fe200078e0210 */
[----:B------:R-:W-:-:S04]  /*26900*/  MOV R0, R14 ;  /* 0x0000000e00007202 */ /* 0x000fc80000000f00 */
        /* <DEDUP_REMOVED lines=11> */
[----:B------:R-:W-:Y:S01]  /*269c0*/  IMAD.MOV.U32 R11, RZ, RZ, RZ ;  /* 0x000000ffff0b7224 */ /* 0x000fe200078e00ff */
[C---:B------:R-:W-:Y:S02]  /*269d0*/  ISETP.GE.U32.AND P4, PT, R16.reuse, 0x8, PT ;  /* 0x000000081000780c */ /* 0x040fe40003f86070 */
[C---:B------:R-:W-:Y:S01]  /*269e0*/  ISETP.GE.U32.AND P5, PT, R16.reuse, 0x10, PT ;  /* 0x000000101000780c */ /* 0x040fe20003fa6070 */
[----:B--2---:R-:W-:Y:S01]  /*269f0*/  @!P1 IMAD.MOV.U32 R4, RZ, RZ, R8 ;  /* 0x000000ffff049224 */ /* 0x004fe200078e0008 */
[----:B------:R-:W-:Y:S01]  /*26a00*/  MOV R8, RZ ;  /* 0x000000ff00087202 */ /* 0x000fe20000000f00 */
[----:B---3--:R-:W-:Y:S01]  /*26a10*/  @!P1 IMAD.MOV.U32 R6, RZ, RZ, R2 ;  /* 0x000000ffff069224 */ /* 0x008fe200078e0002 */
[----:B------:R-:W-:-:S03]  /*26a20*/  ISETP.NE.AND P1, PT, R16, RZ, PT ;  /* 0x000000ff1000720c */ /* 0x000fc60003f25270 */
[----:B------:R-:W-:-:S04]  /*26a30*/  IMAD R2, R6, R4, RZ ;  /* 0x0000000406027224 */ /* 0x000fc800078e02ff */
[----:B------:R-:W-:-:S07]  /*26a40*/  IMAD.MOV.U32 R13, RZ, RZ, R2 ;  /* 0x000000ffff0d7224 */ /* 0x000fce00078e0002 */
[----:B------:R-:W-:Y:S05]  /*26a50*/  WARPSYNC.COLLECTIVE R15, `(.L_x_15124) ;  /* 0x000000000f087348 */ /* 0x000fea0003c00000 */
[----:B------:R0:W1:Y:S02]  /*26a60*/  SHFL.UP P6, R14, R13, R12, R11 ;  /* 0x0400000c0d0e7389 */ /* 0x00006400000c000b */
[----:B01----:R-:W-:Y:S01]  /*26a70*/  ENDCOLLECTIVE ;  /* 0x000000000000791b */ /* 0x003fe20003800000 */
.L_x_15124:
        /* <DEDUP_REMOVED lines=8> */
.L_x_15125:
        /* <DEDUP_REMOVED lines=8> */
.L_x_15126:
        /* <DEDUP_REMOVED lines=8> */
.L_x_15127:
        /* <DEDUP_REMOVED lines=8> */
.L_x_15128:
        /* <DEDUP_REMOVED lines=9> */
.L_x_15129:
[----:B------:R-:W-:Y:S01]  /*26d10*/  IMAD.MOV.U32 R9, RZ, RZ, R14 ;  /* 0x000000ffff097224 */ /* 0x000fe200078e000e */
[----:B------:R-:W-:Y:S06]  /*26d20*/  BRA `(.L_x_15130) ;  /* 0xffffffb000107947 */ /* 0x000fec000383ffff */
.L_x_14973:
        /* <DEDUP_REMOVED lines=8> */
.L_x_15132:
[----:B------:R-:W-:Y:S05]  /*26db0*/  BSYNC B0 ;  /* 0x0000000000007941 */ /* 0x000fea0003800000 */
.L_x_15131:
[----:B------:R-:W-:Y:S01]  /*26dc0*/  IMAD.MOV.U32 R3, RZ, RZ, R14 ;  /* 0x000000ffff037224 */ /* 0x000fe200078e000e */
[----:B------:R-:W-:Y:S01]  /*26dd0*/  MOV R15, 0xffffffff ;  /* 0xffffffff000f7802 */ /* 0x000fe20000000f00 */
[----:B------:R-:W-:Y:S02]  /*26de0*/  IMAD.MOV.U32 R12, RZ, RZ, 0x2 ;  /* 0x00000002ff0c7424 */ /* 0x000fe400078e00ff */
[----:B------:R-:W-:Y:S01]  /*26df0*/  IMAD.MOV.U32 R11, RZ, RZ, RZ ;  /* 0x000000ffff0b7224 */ /* 0x000fe200078e00ff */
[----:B------:R-:W-:-:S05]  /*26e00*/  SEL R3, R3, RZ, P1 ;  /* 0x000000ff03037207 */ /* 0x000fca0000800000 */
[----:B------:R-:W-:-:S04]  /*26e10*/  IMAD.IADD R2, R2, 0x1, R3 ;  /* 0x0000000102027824 */ /* 0x000fc800078e0203 */
[----:B------:R-:W-:-:S07]  /*26e20*/  IMAD.MOV.U32 R13, RZ, RZ, R2 ;  /* 0x000000ffff0d7224 */ /* 0x000fce00078e0002 */
[----:B------:R-:W-:Y:S05]  /*26e30*/  WARPSYNC.COLLECTIVE R15, `(.L_x_15133) ;  /* 0x000000000f087348 */ /* 0x000fea0003c00000 */
[----:B------:R0:W1:Y:S02]  /*26e40*/  SHFL.UP P6, R14, R13, R12, R11 ;  /* 0x0400000c0d0e7389 */ /* 0x00006400000c000b */
[----:B01----:R-:W-:Y:S01]  /*26e50*/  ENDCOLLECTIVE ;  /* 0x000000000000791b */ /* 0x003fe20003800000 */
.L_x_15133:
        /* <DEDUP_REMOVED lines=8> */
.L_x_15134:
        /* <DEDUP_REMOVED lines=8> */
.L_x_15135:
        /* <DEDUP_REMOVED lines=8> */
.L_x_15136:
        /* <DEDUP_REMOVED lines=9> */
.L_x_15137:
[----:B------:R-:W-:Y:S01]  /*27070*/  IMAD.MOV.U32 R9, RZ, RZ, R14 ;  /* 0x000000ffff097224 */ /* 0x000fe200078e000e */
[----:B------:R-:W-:Y:S06]  /*27080*/  BRA `(.L_x_15138) ;  /* 0xffffffac00e47947 */ /* 0x000fec000383ffff */
.L_x_14975:
[----:B------:R-:W-:Y:S01]  /*27090*/  BSSY B0, `(.L_x_15139) ;  /* 0x0000006000007945 */ /* 0x000fe20003800000 */
[----:B------:R-:W-:Y:S01]  /*270a0*/  PLOP3.LUT P6, PT, P6, PT, PT, 0x8, 0x0 ;  /* 0x000000000000781c */ /* 0x000fe200037ce170 */
[----:B------:R-:W-:-:S12]  /*270b0*/  IMAD.MOV.U32 R15, RZ, RZ, -0x1 ;  /* 0xffffffffff0f7424 */ /* 0x000fd800078e00ff */
[----:B0-----:R-:W-:Y:S05]  /*270c0*/  WARPSYNC.COLLECTIVE R15, `(.L_x_15140) ;  /* 0x000000000f087348 */ /* 0x001fea0003c00000 */
[----:B------:R-:W-:Y:S01]  /*270d0*/  VOTE.ANY R14, PT, P6 ;  /* 0x00000000000e7806 */ /* 0x000fe200030e0100 */
[----:B0-----:R-:W-:Y:S06]  /*270e0*/  ENDCOLLECTIVE ;  /* 0x000000000000791b */ /* 0x001fec0003800000 */
.L_x_15140:
[----:B------:R-:W-:Y:S05]  /*270f0*/  BSYNC B0 ;  /* 0x0000000000007941 */ /* 0x000fea0003800000 */
.L_x_15139:
[----:B------:R0:W5:Y:S01]  /*27100*/  LDL.LU R10, [R1+0xc] ;  /* 0x00000c00010a7983 */ /* 0x0001620000300800 */
[----:B------:R-:W-:Y:S01]  /*27110*/  MOV R0, R14 ;  /* 0x0000000e00007202 */ /* 0x000fe20000000f00 */
[----:B------:R-:W-:Y:S02]  /*27120*/  IMAD.MOV.U32 R13, RZ, RZ, R4 ;  /* 0x000000ffff0d7224 */ /* 0x000fe400078e0004 */
[----:B------:R-:W-:Y:S01]  /*27130*/  IMAD.MOV.U32 R11, RZ, RZ, 0x1f ;  /* 0x0000001fff0b7424 */ /* 0x000fe200078e00ff */
[----:B------:R-:W1:Y:S01]  /*27140*/  POPC R3, R0 ;  /* 0x0000000000037309 */ /* 0x000e620000000000 */
[----:B------:R-:W-:Y:S02]  /*27150*/  IMAD.MOV.U32 R15, RZ, RZ, -0x1 ;  /* 0xffffffffff0f7424 */ /* 0x000fe400078e00ff */
[----:B01----:R-:W-:-:S07]  /*27160*/  IMAD.MOV.U32 R12, RZ, RZ, R3 ;  /* 0x000000ffff0c7224 */ /* 0x003fce00078e0003 */
[----:B-----5:R-:W-:Y:S05]  /*27170*/  WARPSYNC.COLLECTIVE R15, `(.L_x_15141) ;  /* 0x000000000f087348 */ /* 0x020fea0003c00000 */
[----:B------:R0:W1:Y:S02]  /*27180*/  SHFL.IDX P6, R14, R13, R12, R11 ;  /* 0x0000000c0d0e7389 */ /* 0x00006400000c000b */
[----:B01---5:R-:W-:Y:S01]  /*27190*/  ENDCOLLECTIVE ;  /* 0x000000000000791b */ /* 0x023fe20003800000 */
.L_x_15141:
[----:B------:R-:W-:Y:S02]  /*271a0*/  IMAD.MOV.U32 R13, RZ, RZ, R6 ;  /* 0x000000ffff0d7224 */ /* 0x000fe400078e0006 */
[----:B------:R-:W-:-:S07]  /*271b0*/  IMAD.MOV.U32 R4, RZ, RZ, R14 ;  /* 0x000000ffff047224 */ /* 0x000fce00078e000e */
[----:B------:R-:W-:Y:S05]  /*271c0*/  WARPSYNC.COLLECTIVE R15, `(.L_x_15142) ;  /* 0x000000000f087348 */ /* 0x000fea0003c00000 */
[----:B------:R0:W1:Y:S02]  /*271d0*/  SHFL.IDX P6, R14, R13, R12, R11 ;  /* 0x0000000c0d0e7389 */ /* 0x00006400000c000b */
[----:B01----:R-:W-:Y:S01]  /*271e0*/  ENDCOLLECTIVE ;  /* 0x000000000000791b */ /* 0x003fe20003800000 */
.L_x_15142:
[----:B------:R-:W-:Y:S02]  /*271f0*/  IMAD.MOV.U32 R6, RZ, RZ, R14 ;  /* 0x000000ffff067224 */ /* 0x000fe400078e000e */
[----:B------:R-:W-:-:S05]  /*27200*/  IMAD.IADD R10, R3, 0x1, R10 ;  /* 0x00000001030a7824 */ /* 0x000fca00078e020a */
[----:B------:R0:W-:Y:S01]  /*27210*/  STL [R1+0xc], R10 ;  /* 0x00000c0a01007387 */ /* 0x0001e20000100800 */
[----:B------:R-:W-:Y:S05]  /*27220*/  BRA `(.L_x_15143) ;  /* 0xffffffac00c47947 */ /* 0x000fea000383ffff */
.L_x_14977:
[----:B------:R-:W-:Y:S01]  /*27230*/  BSSY B0, `(.L_x_15144) ;  /* 0x0000008000007945 */ /* 0x000fe20003800000 */
[----:B------:R-:W-:Y:S01]  /*27240*/  IMAD.MOV.U32 R13, RZ, RZ, R7 ;  /* 0x000000ffff0d7224 */ /* 0x000fe200078e0007 */
[----:B------:R-:W-:Y:S01]  /*27250*/  MOV R12, R3 ;  /* 0x00000003000c7202 */ /* 0x000fe20000000f00 */
[----:B------:R-:W-:Y:S02]  /*27260*/  IMAD.MOV.U32 R11, RZ, RZ, 0x1f ;  /* 0x0000001fff0b7424 */ /* 0x000fe400078e00ff */
[----:B------:R-:W-:-:S07]  /*27270*/  IMAD.MOV.U32 R15, RZ, RZ, -0x1 ;  /* 0xffffffffff0f7424 */ /* 0x000fce00078e00ff */
[----:B0-----:R-:W-:Y:S05]  /*27280*/  WARPSYNC.COLLECTIVE R15, `(.L_x_15145) ;  /* 0x000000000f087348 */ /* 0x001fea0003c00000 */
[----:B------:R1:W2:Y:S02]  /*27290*/  SHFL.IDX P6, R14, R13, R12, R11 ;  /* 0x0000000c0d0e7389 */ /* 0x0002a400000c000b */
[----:B012---:R-:W-:Y:S01]  /*272a0*/  ENDCOLLECTIVE ;  /* 0x000000000000791b */ /* 0x007fe20003800000 */
.L_x_15145:
[----:B------:R-:W-:Y:S05]  /*272b0*/  BSYNC B0 ;  /* 0x0000000000007941 */ /* 0x000fea0003800000 */
.L_x_15144:
[----:B------:R-:W-:Y:S01]  /*272c0*/  IMAD.MOV.U32 R3, RZ, RZ, R14 ;  /* 0x000000ffff037224 */ /* 0x000fe200078e000e */
[----:B------:R-:W-:Y:S06]  /*272d0*/  BRA `(.L_x_15146) ;  /* 0xffffffac00b07947 */ /* 0x000fec000383ffff */
.L_x_14983:
[----:B0-----:R0:W1:Y:S02]  /*272e0*/  SYNCS.PHASECHK.TRANS64.TRYWAIT P0, [R0+URZ+0x32420], R3 ;  /* 0x03242003000075a7 */ /* 0x001064000800017f */
[----:B-1----:R-:W-:Y:S05]  /*272f0*/  @!P0 NANOSLEEP.SYNCS 0x989680 ;  /* 0x009896800000895d */ /* 0x002fea0003900000 */
[----:B------:R-:W1:Y:S02]  /*27300*/  @!P0 SYNCS.PHASECHK.TRANS64 P0, [R0+URZ+0x32420], R3 ;  /* 0x03242003000085a7 */ /* 0x000e64000800007f */
[----:B-1----:R-:W-:Y:S05]  /*27310*/  @!P0 BRA `(.L_x_14983) ;  /* 0xfffffffc00f08947 */ /* 0x002fea000383ffff */
[----:B------:R-:W-:Y:S05]  /*27320*/  BRA `(.L_x_15147) ;  /* 0xffffffb800507947 */ /* 0x000fea000383ffff */
.L_x_14984:
        /* <DEDUP_REMOVED lines=11> */
.L_x_15149:
[----:B------:R-:W-:Y:S05]  /*273e0*/  BSYNC B0 ;  /* 0x0000000000007941 */ /* 0x000fea0003800000 */
.L_x_15148:
[----:B------:R-:W-:Y:S05]  /*273f0*/  BRA `(.L_x_15150) ;  /* 0xffffffb800387947 */ /* 0x000fea000383ffff */
.L_x_14985:
[----:B------:R-:W-:Y:S01]  /*27400*/  BSSY B0, `(.L_x_15151) ;  /* 0x0000006000007945 */ /* 0x000fe20003800000 */
[----:B------:R-:W-:-:S07]  /*27410*/  IMAD.MOV.U32 R15, RZ, RZ, -0x1 ;  /* 0xffffffffff0f7424 */ /* 0x000fce00078e00ff */
[----:B01----:R-:W-:Y:S05]  /*27420*/  WARPSYNC.COLLECTIVE R15, `(.L_x_15152) ;  /* 0x000000000f0c7348 */ /* 0x003fea0003c00000 */
[----:B------:R-:W-:Y:S02]  /*27430*/  ELECT P6, UR62, PT ;  /* 0x00000000003e782f */ /* 0x000fe400038c0000 */
[----:B------:R-:W-:Y:S01]  /*27440*/  MOV R14, UR62 ;  /* 0x0000003e000e7c02 */ /* 0x000fe20008000f00 */
[----:B01----:R-:W-:Y:S10]  /*27450*/  ENDCOLLECTIVE ;  /* 0x000000000000791b */ /* 0x003ff40003800000 */
.L_x_15152:
[----:B------:R-:W-:Y:S05]  /*27460*/  BSYNC B0 ;  /* 0x0000000000007941 */ /* 0x000fea0003800000 */
.L_x_15151:
[----:B------:R-:W-:Y:S05]  /*27470*/  BRA `(.L_x_15153) ;  /* 0xffffffb8002c7947 */ /* 0x000fea000383ffff */
.L_x_14987:
[----:B0-----:R0:W1:Y:S02]  /*27480*/  SYNCS.PHASECHK.TRANS64.TRYWAIT P0, [R6+URZ], R5 ;  /* 0x00000005060075a7 */ /* 0x001064000800017f */
[----:B-1----:R-:W-:Y:S05]  /*27490*/  @!P0 NANOSLEEP.SYNCS 0x989680 ;  /* 0x009896800000895d */ /* 0x002fea0003900000 */
[----:B------:R-:W1:Y:S02]  /*274a0*/  @!P0 SYNCS.PHASECHK.TRANS64 P0, [R6+URZ], R5 ;  /* 0x00000005060085a7 */ /* 0x000e64000800007f */
[----:B-1----:R-:W-:Y:S05]  /*274b0*/  @!P0 BRA `(.L_x_14987) ;  /* 0xfffffffc00f08947 */ /* 0x002fea000383ffff */
[----:B------:R-:W-:Y:S05]  /*274c0*/  BRA `(.L_x_15154) ;  /* 0xffffffb800647947 */ /* 0x000fea000383ffff */
.L_x_14988:
[----:B-1----:R1:W2:Y:S02]  /*274d0*/  SYNCS.PHASECHK.TRANS64.TRYWAIT P0, [R7+URZ], R2 ;  /* 0x00000002070075a7 */ /* 0x0022a4000800017f */
[----:B--2---:R-:W-:Y:S05]  /*274e0*/  @!P0 NANOSLEEP.SYNCS 0x989680 ;  /* 0x009896800000895d */ /* 0x004fea0003900000 */
[----:B------:R-:W2:Y:S02]  /*274f0*/  @!P0 SYNCS.PHASECHK.TRANS64 P0, [R7+URZ], R2 ;  /* 0x00000002070085a7 */ /* 0x000ea4000800007f */
[----:B--2---:R-:W-:Y:S05]  /*27500*/  @!P0 BRA `(.L_x_14988) ;  /* 0xfffffffc00f08947 */ /* 0x004fea000383ffff */
[----:B------:R-:W-:Y:S05]  /*27510*/  BRA `(.L_x_15155) ;  /* 0xffffffb800587947 */ /* 0x000fea000383ffff */
.L_x_14990:
[----:B--2---:R2:W3:Y:S02]  /*27520*/  SYNCS.PHASECHK.TRANS64.TRYWAIT P0, [R4+URZ], R5 ;  /* 0x00000005040075a7 */ /* 0x0044e4000800017f */
[----:B---3--:R-:W-:Y:S05]  /*27530*/  @!P0 NANOSLEEP.SYNCS 0x989680 ;  /* 0x009896800000895d */ /* 0x008fea0003900000 */
[----:B------:R-:W3:Y:S02]  /*27540*/  @!P0 SYNCS.PHASECHK.TRANS64 P0, [R4+URZ], R5 ;  /* 0x00000005040085a7 */ /* 0x000ee4000800007f */
[----:B---3--:R-:W-:Y:S05]  /*27550*/  @!P0 BRA `(.L_x_14990) ;  /* 0xfffffffc00f08947 */ /* 0x008fea000383ffff */
[----:B------:R-:W-:Y:S05]  /*27560*/  BRA `(.L_x_15156) ;  /* 0xffffffb8005c7947 */ /* 0x000fea000383ffff */
.L_x_15157:
        /* <DEDUP_REMOVED lines=9> */
.L_x_15208:


//--------------------- .nv.global.init           --------------------------
	.section	.nv.global.init,"aw",@progbits
.nv.global.init:
	.type		$str$20,@object
	.size		$str$20,($str$21 - $str$20)
$str$20:
        /*0000*/ 	.byte	0x28, 0x61, 0x64, 0x64, 0x72, 0x65, 0x73, 0x73, 0x20, 0x26, 0x20, 0x6d, 0x61, 0x73, 0x6b, 0x29
        /*0010*/ 	.byte	0x20, 0x3d, 0x3d, 0x20, 0x30, 0x00
	.type		$str$21,@object
	.size		$str$21,(__unnamed_11 - $str$21)
$str$21:
        /*0016*/ 	.byte	0x2f, 0x74, 0x6d, 0x70, 0x2f, 0x6f, 0x73, 0x73, 0x5f, 0x6b, 0x65, 0x72, 0x6e, 0x65, 0x6c, 0x73
        /*0026*/ 	.byte	0x5f, 0x73, 0x72, 0x63, 0x2f, 0x66, 0x6c, 0x61, 0x73, 0x68, 0x5f, 0x61, 0x74, 0x74, 0x65, 0x6e
        /*0036*/ 	.byte	0x74, 0x69, 0x6f, 0x6e, 0x2f, 0x63, 0x73, 0x72, 0x63, 0x2f, 0x63, 0x75, 0x74, 0x6c, 0x61, 0x73
        /*0046*/ 	.byte	0x73, 0x2f, 0x69, 0x6e, 0x63, 0x6c, 0x75, 0x64, 0x65, 0x2f, 0x63, 0x75, 0x74, 0x65, 0x2f, 0x70
        /*0056*/ 	.byte	0x6f, 0x69, 0x6e, 0x74, 0x65, 0x72, 0x5f, 0x66, 0x6c, 0x61, 0x67, 0x67, 0x65, 0x64, 0x2e, 0x68
        /*0066*/ 	.byte	0x70, 0x70, 0x00
	.type		__unnamed_11,@object
	.size		__unnamed_11,(__unnamed_4 - __unnamed_11)
__unnamed_11:
        /* <DEDUP_REMOVED lines=24> */
	.type		__unnamed_4,@object
	.size		__unnamed_4,(__unnamed_12 - __unnamed_4)
__unnamed_4:
        /* <DEDUP_REMOVED lines=23> */
        /*0355*/ 	.byte	0x3a, 0x43, 0x3c, 0x30, 0x3e, 0x3e, 0x3e, 0x3e, 0x3e, 0x20, 0x26, 0x5d, 0x00
	.type		__unnamed_12,@object
	.size		__unnamed_12,(__unnamed_17 - __unnamed_12)
__unnamed_12:
        /* <DEDUP_REMOVED lines=23> */
        /*04d2*/ 	.byte	0x43, 0x3c, 0x34, 0x30, 0x39, 0x36, 0x3e, 0x3e, 0x3e, 0x3e, 0x3e, 0x20, 0x26, 0x5d, 0x00
	.type		__unnamed_17,@object
	.size		__unnamed_17,(__unnamed_5 - __unnamed_17)
__unnamed_17:
        /* <DEDUP_REMOVED lines=24> */
	.type		__unnamed_5,@object
	.size		__unnamed_5,(__unnamed_19 - __unnamed_5)
__unnamed_5:
        /* <DEDUP_REMOVED lines=24> */
	.type		__unnamed_19,@object
	.size		__unnamed_19,(__unnamed_7 - __unnamed_19)
__unnamed_19:
        /* <DEDUP_REMOVED lines=24> */
	.type		__unnamed_7,@object
	.size		__unnamed_7,(__unnamed_13 - __unnamed_7)
__unnamed_7:
        /* <DEDUP_REMOVED lines=24> */
	.type		__unnamed_13,@object
	.size		__unnamed_13,(__unnamed_6 - __unnamed_13)
__unnamed_13:
        /* <DEDUP_REMOVED lines=28> */
        /*0ca1*/ 	.byte	0x3e, 0x3e, 0x3e, 0x3e, 0x3e, 0x5d, 0x00
	.type		__unnamed_6,@object
	.size		__unnamed_6,(__unnamed_8 - __unnamed_6)
__unnamed_6:
        /* <DEDUP_REMOVED lines=28> */
        /*0e68*/ 	.byte	0x34, 0x3e, 0x3e, 0x3e, 0x3e, 0x3e, 0x5d, 0x00
	.type		__unnamed_8,@object
	.size		__unnamed_8,(__unnamed_1 - __unnamed_8)
__unnamed_8:
        /* <DEDUP_REMOVED lines=28> */
        /*1030*/ 	.byte	0x3e, 0x3e, 0x3e, 0x3e, 0x3e, 0x20, 0x26, 0x5d, 0x00
	.type		__unnamed_1,@object
	.size		__unnamed_1,(__unnamed_9 - __unnamed_1)
__unnamed_1:
        /* <DEDUP_REMOVED lines=28> */
        /*11f9*/ 	.byte	0x34, 0x3e, 0x3e, 0x3e, 0x3e, 0x3e, 0x20, 0x26, 0x5d, 0x00
	.type		__unnamed_9,@object
	.size		__unnamed_9,(__unnamed_10 - __unnamed_9)
__unnamed_9:
        /* <DEDUP_REMOVED lines=28> */
        /*13c3*/ 	.byte	0x32, 0x37, 0x36, 0x38, 0x3e, 0x3e, 0x3e, 0x3e, 0x3e, 0x5d, 0x00
	.type		__unnamed_10,@object
	.size		__unnamed_10,(__unnamed_21 - __unnamed_10)
__unnamed_10:
        /* <DEDUP_REMOVED lines=29> */
	.type		__unnamed_21,@object
	.size		__unnamed_21,(__unnamed_3 - __unnamed_21)
__unnamed_21:
        /* <DEDUP_REMOVED lines=29> */
	.type		__unnamed_3,@object
	.size		__unnamed_3,(__unnamed_23 - __unnamed_3)
__unnamed_3:
        /* <DEDUP_REMOVED lines=29> */
	.type		__unnamed_23,@object
	.size		__unnamed_23,(__unnamed_15 - __unnamed_23)
__unnamed_23:
        /* <DEDUP_REMOVED lines=29> */
	.type		__unnamed_15,@object
	.size		__unnamed_15,(__unnamed_16 - __unnamed_15)
__unnamed_15:
        /* <DEDUP_REMOVED lines=29> */
	.type		__unnamed_16,@object
	.size		__unnamed_16,(__unnamed_2 - __unnamed_16)
__unnamed_16:
        /* <DEDUP_REMOVED lines=29> */
	.type		__unnamed_2,@object
	.size		__unnamed_2,(__unnamed_18 - __unnamed_2)
__unnamed_2:
        /* <DEDUP_REMOVED lines=29> */
	.type		__unnamed_18,@object
	.size		__unnamed_18,(__unnamed_22 - __unnamed_18)
__unnamed_18:
        /* <DEDUP_REMOVED lines=29> */
	.type		__unnamed_22,@object
	.size		__unnamed_22,(__unnamed_20 - __unnamed_22)
__unnamed_22:
        /* <DEDUP_REMOVED lines=29> */
	.type		__unnamed_20,@object
	.size		__unnamed_20,(__unnamed_14 - __unnamed_20)
__unnamed_20:
        /* <DEDUP_REMOVED lines=28> */
        /*25b9*/ 	.byte	0x31, 0x38, 0x34, 0x33, 0x32, 0x3e, 0x3e, 0x3e, 0x3e, 0x3e, 0x20, 0x26, 0x5d, 0x00
	.type		__unnamed_14,@object
	.size		__unnamed_14,(.L_13 - __unnamed_14)
__unnamed_14:
        /* <DEDUP_REMOVED lines=29> */
.L_13:


//--------------------- .nv.shared._ZN7cutlass13device_kernelIN5flash11enable_sm90INS1_16FlashAttnFwdSm90INS1_25CollectiveMainloopFwdSm90ILi2EN4cute5tupleIJNS5_1CILi1EEES8_S8_EEENS6_IJNS7_ILi128EEESA_NS7_ILi192EEEEEELi128ENS_6half_tEfNS_4arch4Sm90ELb0ELb0ELb1ELb0ELb0ELb0ELb0ELb1ELb1ELb1ELb1ELb0EEENS1_21CollectiveEpilogueFwdINS6_IJSA_SA_SA_EEES9_SD_SF_Li256ELb0ELb1ELb1ELb0EEENS1_19SingleTileSchedulerILb0ELb1ELb1ELi128EEEEEEEEEvNT_6ParamsE --------------------------
	.section	.nv.shared._ZN7cutlass13device_kernelIN5flash11enable_sm90INS1_16FlashAttnFwdSm90INS1_25CollectiveMainloopFwdSm90ILi2EN4cute5tupleIJNS5_1CILi1EEES8_S8_EEENS6_IJNS7_ILi128EEESA_NS7_ILi192EEEEEELi128ENS_6half_tEfNS_4arch4Sm90ELb0ELb0ELb1ELb0ELb0ELb0ELb0ELb1ELb1ELb1ELb1ELb0EEENS1_21CollectiveEpilogueFwdINS6_IJSA_SA_SA_EEES9_SD_SF_Li256ELb0ELb1ELb1ELb0EEENS1_19SingleTileSchedulerILb0ELb1ELb1ELi128EEEEEEEEEvNT_6ParamsE,"aw",@nobits
	.sectionflags	@""
	.align	16
	.zero		1024


//--------------------- .nv.shared.reserved.0     --------------------------
	.section	.nv.shared.reserved.0,"aw",@nobits
	.weak		__nv_reservedSMEM_offset_0_alias
	.size		__nv_reservedSMEM_offset_0_alias, 0, 0
	.other		__nv_reservedSMEM_offset_0_alias,@"STO_CUDA_RESERVED_SHARED STV_DEFAULT"
__nv_reservedSMEM_offset_0_alias:
	.zero		0


//--------------------- .nv.global                --------------------------
	.section	.nv.global,"aw",@nobits
.nv.global:
	.type		_ZN81_INTERNAL_2bd1f99c_45_flash_fwd_hdimdiff_fp16_split_softcap_sm90_cu_9949e2e8_60664cute1_E,@object
	.size		_ZN81_INTERNAL_2bd1f99c_45_flash_fwd_hdimdiff_fp16_split_softcap_sm90_cu_9949e2e8_60664cute1_E,(_ZN81_INTERNAL_2bd1f99c_45_flash_fwd_hdimdiff_fp16_split_softcap_sm90_cu_9949e2e8_60664cuda3std3__45__cpo6cbeginE - _ZN81_INTERNAL_2bd1f99c_45_flash_fwd_hdimdiff_fp16_split_softcap_sm90_cu_9949e2e8_60664cute1_E)
_ZN81_INTERNAL_2bd1f99c_45_flash_fwd_hdimdiff_fp16_split_softcap_sm90_cu_9949e2e8_60664cute1_E:
	.zero		1
	.type		_ZN81_INTERNAL_2bd1f99c_45_flash_fwd_hdimdiff_fp16_split_softcap_sm90_cu_9949e2e8_60664cuda3std3__45__cpo6cbeginE,@object
	.size		_ZN81_INTERNAL_2bd1f99c_45_flash_fwd_hdimdiff_fp16_split_softcap_sm90_cu_9949e2e8_60664cuda3std3__45__cpo6cbeginE,(_ZN81_INTERNAL_2bd1f99c_45_flash_fwd_hdimdiff_fp16_split_softcap_sm90_cu_9949e2e8_60664cuda3std3__48in_placeE - _ZN81_INTERNAL_2bd1f99c_45_flash_fwd_hdimdiff_fp16_split_softcap_sm90_cu_9949e2e8_60664cuda3std3__45__cpo6cbeginE)
_ZN81_INTERNAL_2bd1f99c_45_flash_fwd_hdimdiff_fp16_split_softcap_sm90_cu_9949e2e8_60664cuda3std3__45__cpo6cbeginE:
	.zero		1
	.type		_ZN81_INTERNAL_2bd1f99c_45_flash_fwd_hdimdiff_fp16_split_softcap_sm90_cu_9949e2e8_60664cuda3std3__48in_placeE,@object
	.size		_ZN81_INTERNAL_2bd1f99c_45_flash_fwd_hdimdiff_fp16_split_softcap_sm90_cu_9949e2e8_60664cuda3std3__48in_placeE,(_ZN81_INTERNAL_2bd1f99c_45_flash_fwd_hdimdiff_fp16_split_softcap_sm90_cu_9949e2e8_60664cuda3std6ranges3__45__cpo9iter_moveE - _ZN81_INTERNAL_2bd1f99c_45_flash_fwd_hdimdiff_fp16_split_softcap_sm90_cu_9949e2e8_60664cuda3std3__48in_placeE)
_ZN81_INTERNAL_2bd1f99c_45_flash_fwd_hdimdiff_fp16_split_softcap_sm90_cu_9949e2e8_60664cuda3std3__48in_placeE:
	.zero		1
	.type		_ZN81_INTERNAL_2bd1f99c_45_flash_fwd_hdimdiff_fp16_split_softcap_sm90_cu_9949e2e8_60664cuda3std6ranges3__45__cpo9iter_moveE,@object
	.size		_ZN81_INTERNAL_2bd1f99c_45_flash_fwd_hdimdiff_fp16_split_softcap_sm90_cu_9949e2e8_60664cuda3std6ranges3__45__cpo9iter_moveE,(_ZN81_INTERNAL_2bd1f99c_45_flash_fwd_hdimdiff_fp16_split_softcap_sm90_cu_9949e2e8_60664cuda3std3__45__cpo5beginE - _ZN81_INTERNAL_2bd1f99c_45_flash_fwd_hdimdiff_fp16_split_softcap_sm90_cu_9949e2e8_60664cuda3std6ranges3__45__cpo9iter_moveE)
_ZN81_INTERNAL_2bd1f99c_45_flash_fwd_hdimdiff_fp16_split_softcap_sm90_cu_9949e2e8_60664cuda3std6ranges3__45__cpo9iter_moveE:
	.zero		1
	.type		_ZN81_INTERNAL_2bd1f99c_45_flash_fwd_hdimdiff_fp16_split_softcap_sm90_cu_9949e2e8_60664cuda3std3__45__cpo5beginE,@object
	.size		_ZN81_INTERNAL_2bd1f99c_45_flash_fwd_hdimdiff_fp16_split_softcap_sm90_cu_9949e2e8_60664cuda3std3__45__cpo5beginE,(_ZN81_INTERNAL_2bd1f99c_45_flash_fwd_hdimdiff_fp16_split_softcap_sm90_cu_9949e2e8_60664cuda3std3__483_GLOBAL__N__2bd1f99c_45_flash_fwd_hdimdiff_fp16_split_softcap_sm90_cu_9949e2e8_60666ignoreE - _ZN81_INTERNAL_2bd1f99c_45_flash_fwd_hdimdiff_fp16_split_softcap_sm90_cu_9949e2e8_60664cuda3std3__45__cpo5beginE)
_ZN81_INTERNAL_2bd1f99c_45_flash_fwd_hdimdiff_fp16_split_softcap_sm90_cu_9949e2e8_60664cuda3std3__45__cpo5beginE:
	.zero		1
	.type		_ZN81_INTERNAL_2bd1f99c_45_flash_fwd_hdimdiff_fp16_split_softcap_sm90_cu_9949e2e8_60664cuda3std3__483_GLOBAL__N__2bd1f99c_45_flash_fwd_hdimdiff_fp16_split_softcap_sm90_cu_9949e2e8_60666ignoreE,@object
	.size		_ZN81_INTERNAL_2bd1f99c_45_flash_fwd_hdimdiff_fp16_split_softcap_sm90_cu_9949e2e8_60664cuda3std3__483_GLOBAL__N__2bd1f99c_45_flash_fwd_hdimdiff_fp16_split_softcap_sm90_cu_9949e2e8_60666ignoreE,(_ZN81_INTERNAL_2bd1f99c_45_flash_fwd_hdimdiff_fp16_split_softcap_sm90_cu_9949e2e8_60664cute7productE - _ZN81_INTERNAL_2bd1f99c_45_flash_fwd_hdimdiff_fp16_split_softcap_sm90_cu_9949e2e8_60664cuda3std3__483_GLOBAL__N__2bd1f99c_45_flash_fwd_hdimdiff_fp16_split_softcap_sm90_cu_9949e2e8_60666ignoreE)
_ZN81_INTERNAL_2bd1f99c_45_flash_fwd_hdimdiff_fp16_split_softcap_sm90_cu_9949e2e8_60664cuda3std3__483_GLOBAL__N__2bd1f99c_45_flash_fwd_hdimdiff_fp16_split_softcap_sm90_cu_9949e2e8_60666ignoreE:
	.zero		1
	.type		_ZN81_INTERNAL_2bd1f99c_45_flash_fwd_hdimdiff_fp16_split_softcap_sm90_cu_9949e2e8_60664cute7productE,@object
	.size		_ZN81_INTERNAL_2bd1f99c_45_flash_fwd_hdimdiff_fp16_split_softcap_sm90_cu_9949e2e8_60664cute7productE,(_ZN81_INTERNAL_2bd1f99c_45_flash_fwd_hdimdiff_fp16_split_softcap_sm90_cu_9949e2e8_60664cuda3std3__45__cpo3endE - _ZN81_INTERNAL_2bd1f99c_45_flash_fwd_hdimdiff_fp16_split_softcap_sm90_cu_9949e2e8_60664cute7productE)
_ZN81_INTERNAL_2bd1f99c_45_flash_fwd_hdimdiff_fp16_split_softcap_sm90_cu_9949e2e8_60664cute7productE:
	.zero		1
	.type		_ZN81_INTERNAL_2bd1f99c_45_flash_fwd_hdimdiff_fp16_split_softcap_sm90_cu_9949e2e8_60664cuda3std3__45__cpo3endE,@object
	.size		_ZN81_INTERNAL_2bd1f99c_45_flash_fwd_hdimdiff_fp16_split_softcap_sm90_cu_9949e2e8_60664cuda3std3__45__cpo3endE,(_ZN81_INTERNAL_2bd1f99c_45_flash_fwd_hdimdiff_fp16_split_softcap_sm90_cu_9949e2e8_60664cuda3std3__419piecewise_constructE - _ZN81_INTERNAL_2bd1f99c_45_flash_fwd_hdimdiff_fp16_split_softcap_sm90_cu_9949e2e8_60664cuda3std3__45__cpo3endE)
_ZN81_INTERNAL_2bd1f99c_45_flash_fwd_hdimdiff_fp16_split_softcap_sm90_cu_9949e2e8_60664cuda3std3__45__cpo3endE:
	.zero		1
	.type		_ZN81_INTERNAL_2bd1f99c_45_flash_fwd_hdimdiff_fp16_split_softcap_sm90_cu_9949e2e8_60664cuda3std3__419piecewise_constructE,@object
	.size		_ZN81_INTERNAL_2bd1f99c_45_flash_fwd_hdimdiff_fp16_split_softcap_sm90_cu_9949e2e8_60664cuda3std3__419piecewise_constructE,(_ZN81_INTERNAL_2bd1f99c_45_flash_fwd_hdimdiff_fp16_split_softcap_sm90_cu_9949e2e8_60664cuda3std3__45__cpo4cendE - _ZN81_INTERNAL_2bd1f99c_45_flash_fwd_hdimdiff_fp16_split_softcap_sm90_cu_9949e2e8_60664cuda3std3__419piecewise_constructE)
_ZN81_INTERNAL_2bd1f99c_45_flash_fwd_hdimdiff_fp16_split_softcap_sm90_cu_9949e2e8_60664cuda3std3__419piecewise_constructE:
	.zero		1
	.type		_ZN81_INTERNAL_2bd1f99c_45_flash_fwd_hdimdiff_fp16_split_softcap_sm90_cu_9949e2e8_60664cuda3std3__45__cpo4cendE,@object
	.size		_ZN81_INTERNAL_2bd1f99c_45_flash_fwd_hdimdiff_fp16_split_softcap_sm90_cu_9949e2e8_60664cuda3std3__45__cpo4cendE,(_ZN81_INTERNAL_2bd1f99c_45_flash_fwd_hdimdiff_fp16_split_softcap_sm90_cu_9949e2e8_60664cuda3std6ranges3__45__cpo4swapE - _ZN81_INTERNAL_2bd1f99c_45_flash_fwd_hdimdiff_fp16_split_softcap_sm90_cu_9949e2e8_60664cuda3std3__45__cpo4cendE)
_ZN81_INTERNAL_2bd1f99c_45_flash_fwd_hdimdiff_fp16_split_softcap_sm90_cu_9949e2e8_60664cuda3std3__45__cpo4cendE:
	.zero		1
	.type		_ZN81_INTERNAL_2bd1f99c_45_flash_fwd_hdimdiff_fp16_split_softcap_sm90_cu_9949e2e8_60664cuda3std6ranges3__45__cpo4swapE,@object
	.size		_ZN81_INTERNAL_2bd1f99c_45_flash_fwd_hdimdiff_fp16_split_softcap_sm90_cu_9949e2e8_60664cuda3std6ranges3__45__cpo4swapE,(.L_30 - _ZN81_INTERNAL_2bd1f99c_45_flash_fwd_hdimdiff_fp16_split_softcap_sm90_cu_9949e2e8_60664cuda3std6ranges3__45__cpo4swapE)
_ZN81_INTERNAL_2bd1f99c_45_flash_fwd_hdimdiff_fp16_split_softcap_sm90_cu_9949e2e8_60664cuda3std6ranges3__45__cpo4swapE:
	.zero		1
.L_30:


//--------------------- .nv.shared._ZN7cutlass13device_kernelIN5flash11enable_sm90INS1_16FlashAttnFwdSm90INS1_25CollectiveMainloopFwdSm90ILi2EN4cute5tupleIJNS5_1CILi1EEES8_S8_EEENS6_IJNS7_ILi128EEESA_NS7_ILi192EEEEEELi128ENS_6half_tEfNS_4arch4Sm90ELb0ELb0ELb1ELb1ELb0ELb0ELb0ELb1ELb1ELb1ELb1ELb0EEENS1_21CollectiveEpilogueFwdINS6_IJSA_SA_SA_EEES9_SD_SF_Li256ELb1ELb1ELb1ELb0EEENS1_36VarlenDynamicPersistentTileSchedulerILi128ELi128ELi256ELi128ELb1ELb1ELb1ELb0ELb1ELb1EEEEEEEEEvNT_6ParamsE --------------------------
	.section	.nv.shared._ZN7cutlass13device_kernelIN5flash11enable_sm90INS1_16FlashAttnFwdSm90INS1_25CollectiveMainloopFwdSm90ILi2EN4cute5tupleIJNS5_1CILi1EEES8_S8_EEENS6_IJNS7_ILi128EEESA_NS7_ILi192EEEEEELi128ENS_6half_tEfNS_4arch4Sm90ELb0ELb0ELb1ELb1ELb0ELb0ELb0ELb1ELb1ELb1ELb1ELb0EEENS1_21CollectiveEpilogueFwdINS6_IJSA_SA_SA_EEES9_SD_SF_Li256ELb1ELb1ELb1ELb0EEENS1_36VarlenDynamicPersistentTileSchedulerILi128ELi128ELi256ELi128ELb1ELb1ELb1ELb0ELb1ELb1EEEEEEEEEvNT_6ParamsE,"aw",@nobits
	.sectionflags	@""
	.align	16
	.zero		1024


//--------------------- .nv.shared._ZN7cutlass13device_kernelIN5flash11enable_sm90INS1_16FlashAttnFwdSm90INS1_25CollectiveMainloopFwdSm90ILi2EN4cute5tupleIJNS5_1CILi1EEES8_S8_EEENS6_IJNS7_ILi128EEESA_NS7_ILi192EEEEEELi128ENS_6half_tEfNS_4arch4Sm90ELb0ELb0ELb1ELb1ELb0ELb1ELb0ELb1ELb1ELb1ELb1ELb0EEENS1_21CollectiveEpilogueFwdINS6_IJSA_SA_SA_EEES9_SD_SF_Li256ELb1ELb1ELb1ELb0EEENS1_36VarlenDynamicPersistentTileSchedulerILi128ELi128ELi256ELi128ELb1ELb1ELb1ELb0ELb1ELb1EEEEEEEEEvNT_6ParamsE --------------------------
	.section	.nv.shared._ZN7cutlass13device_kernelIN5flash11enable_sm90INS1_16FlashAttnFwdSm90INS1_25CollectiveMainloopFwdSm90ILi2EN4cute5tupleIJNS5_1CILi1EEES8_S8_EEENS6_IJNS7_ILi128EEESA_NS7_ILi192EEEEEELi128ENS_6half_tEfNS_4arch4Sm90ELb0ELb0ELb1ELb1ELb0ELb1ELb0ELb1ELb1ELb1ELb1ELb0EEENS1_21CollectiveEpilogueFwdINS6_IJSA_SA_SA_EEES9_SD_SF_Li256ELb1ELb1ELb1ELb0EEENS1_36VarlenDynamicPersistentTileSchedulerILi128ELi128ELi256ELi128ELb1ELb1ELb1ELb0ELb1ELb1EEEEEEEEEvNT_6ParamsE,"aw",@nobits
	.sectionflags	@""
	.align	16
	.zero		1024


//--------------------- .nv.shared._ZN7cutlass13device_kernelIN5flash11enable_sm90INS1_16FlashAttnFwdSm90INS1_25CollectiveMainloopFwdSm90ILi2EN4cute5tupleIJNS5_1CILi1EEES8_S8_EEENS6_IJNS7_ILi128EEENS7_ILi96EEENS7_ILi192EEEEEELi128ENS_6half_tEfNS_4arch4Sm90ELb0ELb1ELb1ELb0ELb0ELb0ELb0ELb1ELb1ELb1ELb1ELb0EEENS1_21CollectiveEpilogueFwdINS6_IJSA_SA_SB_EEES9_SE_SG_Li256ELb0ELb1ELb1ELb0EEENS1_19SingleTileSchedulerILb0ELb1ELb1ELi128EEEEEEEEEvNT_6ParamsE --------------------------
	.section	.nv.shared._ZN7cutlass13device_kernelIN5flash11enable_sm90INS1_16FlashAttnFwdSm90INS1_25CollectiveMainloopFwdSm90ILi2EN4cute5tupleIJNS5_1CILi1EEES8_S8_EEENS6_IJNS7_ILi128EEENS7_ILi96EEENS7_ILi192EEEEEELi128ENS_6half_tEfNS_4arch4Sm90ELb0ELb1ELb1ELb0ELb0ELb0ELb0ELb1ELb1ELb1ELb1ELb0EEENS1_21CollectiveEpilogueFwdINS6_IJSA_SA_SB_EEES9_SE_SG_Li256ELb0ELb1ELb1ELb0EEENS1_19SingleTileSchedulerILb0ELb1ELb1ELi128EEEEEEEEEvNT_6ParamsE,"aw",@nobits
	.sectionflags	@""
	.align	16
	.zero		1024


//--------------------- .nv.shared._ZN7cutlass13device_kernelIN5flash11enable_sm90INS1_16FlashAttnFwdSm90INS1_25CollectiveMainloopFwdSm90ILi2EN4cute5tupleIJNS5_1CILi1EEES8_S8_EEENS6_IJNS7_ILi128EEENS7_ILi96EEENS7_ILi192EEEEEELi128ENS_6half_tEfNS_4arch4Sm90ELb0ELb1ELb1ELb1ELb0ELb0ELb0ELb1ELb1ELb1ELb1ELb0EEENS1_21CollectiveEpilogueFwdINS6_IJSA_SA_SB_EEES9_SE_SG_Li256ELb1ELb1ELb1ELb0EEENS1_36VarlenDynamicPersistentTileSchedulerILi128ELi96ELi256ELi128ELb1ELb1ELb1ELb1ELb0ELb1EEEEEEEEEvNT_6ParamsE --------------------------
	.section	.nv.shared._ZN7cutlass13device_kernelIN5flash11enable_sm90INS1_16FlashAttnFwdSm90INS1_25CollectiveMainloopFwdSm90ILi2EN4cute5tupleIJNS5_1CILi1EEES8_S8_EEENS6_IJNS7_ILi128EEENS7_ILi96EEENS7_ILi192EEEEEELi128ENS_6half_tEfNS_4arch4Sm90ELb0ELb1ELb1ELb1ELb0ELb0ELb0ELb1ELb1ELb1ELb1ELb0EEENS1_21CollectiveEpilogueFwdINS6_IJSA_SA_SB_EEES9_SE_SG_Li256ELb1ELb1ELb1ELb0EEENS1_36VarlenDynamicPersistentTileSchedulerILi128ELi96ELi256ELi128ELb1ELb1ELb1ELb1ELb0ELb1EEEEEEEEEvNT_6ParamsE,"aw",@nobits
	.sectionflags	@""
	.align	16
	.zero		1024


//--------------------- .nv.shared._ZN7cutlass13device_kernelIN5flash11enable_sm90INS1_16FlashAttnFwdSm90INS1_25CollectiveMainloopFwdSm90ILi2EN4cute5tupleIJNS5_1CILi1EEES8_S8_EEENS6_IJNS7_ILi128EEENS7_ILi96EEENS7_ILi192EEEEEELi128ENS_6half_tEfNS_4arch4Sm90ELb0ELb1ELb1ELb1ELb0ELb1ELb0ELb1ELb1ELb1ELb1ELb0EEENS1_21CollectiveEpilogueFwdINS6_IJSA_SA_SB_EEES9_SE_SG_Li256ELb1ELb1ELb1ELb0EEENS1_36VarlenDynamicPersistentTileSchedulerILi128ELi96ELi256ELi128ELb1ELb1ELb1ELb1ELb0ELb1EEEEEEEEEvNT_6ParamsE --------------------------
	.section	.nv.shared._ZN7cutlass13device_kernelIN5flash11enable_sm90INS1_16FlashAttnFwdSm90INS1_25CollectiveMainloopFwdSm90ILi2EN4cute5tupleIJNS5_1CILi1EEES8_S8_EEENS6_IJNS7_ILi128EEENS7_ILi96EEENS7_ILi192EEEEEELi128ENS_6half_tEfNS_4arch4Sm90ELb0ELb1ELb1ELb1ELb0ELb1ELb0ELb1ELb1ELb1ELb1ELb0EEENS1_21CollectiveEpilogueFwdINS6_IJSA_SA_SB_EEES9_SE_SG_Li256ELb1ELb1ELb1ELb0EEENS1_36VarlenDynamicPersistentTileSchedulerILi128ELi96ELi256ELi128ELb1ELb1ELb1ELb1ELb0ELb1EEEEEEEEEvNT_6ParamsE,"aw",@nobits
	.sectionflags	@""
	.align	16
	.zero		1024


//--------------------- .nv.shared._ZN7cutlass13device_kernelIN5flash11enable_sm90INS1_16FlashAttnFwdSm90INS1_25CollectiveMainloopFwdSm90ILi2EN4cute5tupleIJNS5_1CILi1EEES8_S8_EEENS6_IJNS7_ILi128EEESA_NS7_ILi192EEEEEELi128ENS_6half_tEfNS_4arch4Sm90ELb1ELb0ELb1ELb0ELb0ELb0ELb0ELb1ELb1ELb1ELb1ELb0EEENS1_21CollectiveEpilogueFwdINS6_IJSA_SA_SA_EEES9_SD_SF_Li256ELb0ELb1ELb1ELb0EEENS1_19SingleTileSchedulerILb0ELb1ELb1ELi128EEEEEEEEEvNT_6ParamsE --------------------------
	.section	.nv.shared._ZN7cutlass13device_kernelIN5flash11enable_sm90INS1_16FlashAttnFwdSm90INS1_25CollectiveMainloopFwdSm90ILi2EN4cute5tupleIJNS5_1CILi1EEES8_S8_EEENS6_IJNS7_ILi128EEESA_NS7_ILi192EEEEEELi128ENS_6half_tEfNS_4arch4Sm90ELb1ELb0ELb1ELb0ELb0ELb0ELb0ELb1ELb1ELb1ELb1ELb0EEENS1_21CollectiveEpilogueFwdINS6_IJSA_SA_SA_EEES9_SD_SF_Li256ELb0ELb1ELb1ELb0EEENS1_19SingleTileSchedulerILb0ELb1ELb1ELi128EEEEEEEEEvNT_6ParamsE,"aw",@nobits
	.sectionflags	@""
	.align	16
	.zero		1024


//--------------------- .nv.shared._ZN7cutlass13device_kernelIN5flash11enable_sm90INS1_16FlashAttnFwdSm90INS1_25CollectiveMainloopFwdSm90ILi2EN4cute5tupleIJNS5_1CILi1EEES8_S8_EEENS6_IJNS7_ILi128EEESA_NS7_ILi192EEEEEELi128ENS_6half_tEfNS_4arch4Sm90ELb1ELb0ELb1ELb1ELb0ELb0ELb0ELb1ELb1ELb1ELb1ELb0EEENS1_21CollectiveEpilogueFwdINS6_IJSA_SA_SA_EEES9_SD_SF_Li256ELb1ELb1ELb1ELb0EEENS1_36VarlenDynamicPersistentTileSchedulerILi128ELi128ELi256ELi128ELb1ELb1ELb1ELb1ELb1ELb1EEEEEEEEEvNT_6ParamsE --------------------------
	.section	.nv.shared._ZN7cutlass13device_kernelIN5flash11enable_sm90INS1_16FlashAttnFwdSm90INS1_25CollectiveMainloopFwdSm90ILi2EN4cute5tupleIJNS5_1CILi1EEES8_S8_EEENS6_IJNS7_ILi128EEESA_NS7_ILi192EEEEEELi128ENS_6half_tEfNS_4arch4Sm90ELb1ELb0ELb1ELb1ELb0ELb0ELb0ELb1ELb1ELb1ELb1ELb0EEENS1_21CollectiveEpilogueFwdINS6_IJSA_SA_SA_EEES9_SD_SF_Li256ELb1ELb1ELb1ELb0EEENS1_36VarlenDynamicPersistentTileSchedulerILi128ELi128ELi256ELi128ELb1ELb1ELb1ELb1ELb1ELb1EEEEEEEEEvNT_6ParamsE,"aw",@nobits
	.sectionflags	@""
	.align	16
	.zero		1024


//--------------------- .nv.shared._ZN7cutlass13device_kernelIN5flash11enable_sm90INS1_16FlashAttnFwdSm90INS1_25CollectiveMainloopFwdSm90ILi2EN4cute5tupleIJNS5_1CILi1EEES8_S8_EEENS6_IJNS7_ILi128EEESA_NS7_ILi192EEEEEELi128ENS_6half_tEfNS_4arch4Sm90ELb1ELb0ELb1ELb1ELb0ELb1ELb0ELb1ELb1ELb1ELb1ELb0EEENS1_21CollectiveEpilogueFwdINS6_IJSA_SA_SA_EEES9_SD_SF_Li256ELb1ELb1ELb1ELb0EEENS1_36VarlenDynamicPersistentTileSchedulerILi128ELi128ELi256ELi128ELb1ELb1ELb1ELb1ELb1ELb1EEEEEEEEEvNT_6ParamsE --------------------------
	.section	.nv.shared._ZN7cutlass13device_kernelIN5flash11enable_sm90INS1_16FlashAttnFwdSm90INS1_25CollectiveMainloopFwdSm90ILi2EN4cute5tupleIJNS5_1CILi1EEES8_S8_EEENS6_IJNS7_ILi128EEESA_NS7_ILi192EEEEEELi128ENS_6half_tEfNS_4arch4Sm90ELb1ELb0ELb1ELb1ELb0ELb1ELb0ELb1ELb1ELb1ELb1ELb0EEENS1_21CollectiveEpilogueFwdINS6_IJSA_SA_SA_EEES9_SD_SF_Li256ELb1ELb1ELb1ELb0EEENS1_36VarlenDynamicPersistentTileSchedulerILi128ELi128ELi256ELi128ELb1ELb1ELb1ELb1ELb1ELb1EEEEEEEEEvNT_6ParamsE,"aw",@nobits
	.sectionflags	@""
	.align	16
	.zero		1024


//--------------------- .nv.shared._ZN7cutlass13device_kernelIN5flash11enable_sm90INS1_16FlashAttnFwdSm90INS1_25CollectiveMainloopFwdSm90ILi2EN4cute5tupleIJNS5_1CILi1EEES8_S8_EEENS6_IJNS7_ILi64EEESA_SA_EEELi512ENS_6half_tEfNS_4arch4Sm90ELb0ELb0ELb1ELb0ELb0ELb0ELb0ELb0ELb0ELb1ELb1ELb0EEENS1_21CollectiveEpilogueFwdINS6_IJSA_NS7_ILi512EEESA_EEES9_SC_SE_Li256ELb0ELb1ELb1ELb0EEENS1_19SingleTileSchedulerILb0ELb1ELb1ELi64EEEEEEEEEvNT_6ParamsE --------------------------
	.section	.nv.shared._ZN7cutlass13device_kernelIN5flash11enable_sm90INS1_16FlashAttnFwdSm90INS1_25CollectiveMainloopFwdSm90ILi2EN4cute5tupleIJNS5_1CILi1EEES8_S8_EEENS6_IJNS7_ILi64EEESA_SA_EEELi512ENS_6half_tEfNS_4arch4Sm90ELb0ELb0ELb1ELb0ELb0ELb0ELb0ELb0ELb0ELb1ELb1ELb0EEENS1_21CollectiveEpilogueFwdINS6_IJSA_NS7_ILi512EEESA_EEES9_SC_SE_Li256ELb0ELb1ELb1ELb0EEENS1_19SingleTileSchedulerILb0ELb1ELb1ELi64EEEEEEEEEvNT_6ParamsE,"aw",@nobits
	.sectionflags	@""
	.align	16
	.zero		1024


//--------------------- .nv.shared._ZN7cutlass13device_kernelIN5flash11enable_sm90INS1_16FlashAttnFwdSm90INS1_25CollectiveMainloopFwdSm90ILi2EN4cute5tupleIJNS5_1CILi1EEES8_S8_EEENS6_IJNS7_ILi64EEESA_SA_EEELi512ENS_6half_tEfNS_4arch4Sm90ELb0ELb0ELb1ELb0ELb0ELb0ELb1ELb0ELb0ELb1ELb1ELb0EEENS1_21CollectiveEpilogueFwdINS6_IJSA_NS7_ILi512EEESA_EEES9_SC_SE_Li256ELb0ELb1ELb1ELb0EEENS1_19SingleTileSchedulerILb0ELb1ELb1ELi64EEEEEEEEEvNT_6ParamsE --------------------------
	.section	.nv.shared._ZN7cutlass13device_kernelIN5flash11enable_sm90INS1_16FlashAttnFwdSm90INS1_25CollectiveMainloopFwdSm90ILi2EN4cute5tupleIJNS5_1CILi1EEES8_S8_EEENS6_IJNS7_ILi64EEESA_SA_EEELi512ENS_6half_tEfNS_4arch4Sm90ELb0ELb0ELb1ELb0ELb0ELb0ELb1ELb0ELb0ELb1ELb1ELb0EEENS1_21CollectiveEpilogueFwdINS6_IJSA_NS7_ILi512EEESA_EEES9_SC_SE_Li256ELb0ELb1ELb1ELb0EEENS1_19SingleTileSchedulerILb0ELb1ELb1ELi64EEEEEEEEEvNT_6ParamsE,"aw",@nobits
	.sectionflags	@""
	.align	16
	.zero		1024


//--------------------- .nv.shared._ZN7cutlass13device_kernelIN5flash11enable_sm90INS1_16FlashAttnFwdSm90INS1_25CollectiveMainloopFwdSm90ILi2EN4cute5tupleIJNS5_1CILi1EEES8_S8_EEENS6_IJNS7_ILi64EEESA_SA_EEELi512ENS_6half_tEfNS_4arch4Sm90ELb0ELb0ELb1ELb1ELb0ELb0ELb0ELb0ELb0ELb1ELb1ELb0EEENS1_21CollectiveEpilogueFwdINS6_IJSA_NS7_ILi512EEESA_EEES9_SC_SE_Li256ELb1ELb1ELb1ELb0EEENS1_36VarlenDynamicPersistentTileSchedulerILi64ELi64ELi256ELi128ELb1ELb1ELb1ELb0ELb1ELb1EEEEEEEEEvNT_6ParamsE --------------------------
	.section	.nv.shared._ZN7cutlass13device_kernelIN5flash11enable_sm90INS1_16FlashAttnFwdSm90INS1_25CollectiveMainloopFwdSm90ILi2EN4cute5tupleIJNS5_1CILi1EEES8_S8_EEENS6_IJNS7_ILi64EEESA_SA_EEELi512ENS_6half_tEfNS_4arch4Sm90ELb0ELb0ELb1ELb1ELb0ELb0ELb0ELb0ELb0ELb1ELb1ELb0EEENS1_21CollectiveEpilogueFwdINS6_IJSA_NS7_ILi512EEESA_EEES9_SC_SE_Li256ELb1ELb1ELb1ELb0EEENS1_36VarlenDynamicPersistentTileSchedulerILi64ELi64ELi256ELi128ELb1ELb1ELb1ELb0ELb1ELb1EEEEEEEEEvNT_6ParamsE,"aw",@nobits
	.sectionflags	@""
	.align	16
	.zero		1024


//--------------------- .nv.shared._ZN7cutlass13device_kernelIN5flash11enable_sm90INS1_16FlashAttnFwdSm90INS1_25CollectiveMainloopFwdSm90ILi2EN4cute5tupleIJNS5_1CILi1EEES8_S8_EEENS6_IJNS7_ILi64EEESA_SA_EEELi512ENS_6half_tEfNS_4arch4Sm90ELb0ELb0ELb1ELb1ELb0ELb1ELb0ELb0ELb0ELb1ELb1ELb0EEENS1_21CollectiveEpilogueFwdINS6_IJSA_NS7_ILi512EEESA_EEES9_SC_SE_Li256ELb1ELb1ELb1ELb0EEENS1_36VarlenDynamicPersistentTileSchedulerILi64ELi64ELi256ELi128ELb1ELb1ELb1ELb0ELb1ELb1EEEEEEEEEvNT_6ParamsE --------------------------
	.section	.nv.shared._ZN7cutlass13device_kernelIN5flash11enable_sm90INS1_16FlashAttnFwdSm90INS1_25CollectiveMainloopFwdSm90ILi2EN4cute5tupleIJNS5_1CILi1EEES8_S8_EEENS6_IJNS7_ILi64EEESA_SA_EEELi512ENS_6half_tEfNS_4arch4Sm90ELb0ELb0ELb1ELb1ELb0ELb1ELb0ELb0ELb0ELb1ELb1ELb0EEENS1_21CollectiveEpilogueFwdINS6_IJSA_NS7_ILi512EEESA_EEES9_SC_SE_Li256ELb1ELb1ELb1ELb0EEENS1_36VarlenDynamicPersistentTileSchedulerILi64ELi64ELi256ELi128ELb1ELb1ELb1ELb0ELb1ELb1EEEEEEEEEvNT_6ParamsE,"aw",@nobits
	.sectionflags	@""
	.align	16
	.zero		1024


//--------------------- .nv.shared._ZN7cutlass13device_kernelIN5flash11enable_sm90INS1_16FlashAttnFwdSm90INS1_25CollectiveMainloopFwdSm90ILi2EN4cute5tupleIJNS5_1CILi1EEES8_S8_EEENS6_IJNS7_ILi64EEESA_SA_EEELi512ENS_6half_tEfNS_4arch4Sm90ELb0ELb0ELb1ELb1ELb0ELb0ELb1ELb0ELb0ELb1ELb1ELb0EEENS1_21CollectiveEpilogueFwdINS6_IJSA_NS7_ILi512EEESA_EEES9_SC_SE_Li256ELb1ELb1ELb1ELb0EEENS1_36VarlenDynamicPersistentTileSchedulerILi64ELi64ELi256ELi128ELb1ELb1ELb1ELb0ELb1ELb1EEEEEEEEEvNT_6ParamsE --------------------------
	.section	.nv.shared._ZN7cutlass13device_kernelIN5flash11enable_sm90INS1_16FlashAttnFwdSm90INS1_25CollectiveMainloopFwdSm90ILi2EN4cute5tupleIJNS5_1CILi1EEES8_S8_EEENS6_IJNS7_ILi64EEESA_SA_EEELi512ENS_6half_tEfNS_4arch4Sm90ELb0ELb0ELb1ELb1ELb0ELb0ELb1ELb0ELb0ELb1ELb1ELb0EEENS1_21CollectiveEpilogueFwdINS6_IJSA_NS7_ILi512EEESA_EEES9_SC_SE_Li256ELb1ELb1ELb1ELb0EEENS1_36VarlenDynamicPersistentTileSchedulerILi64ELi64ELi256ELi128ELb1ELb1ELb1ELb0ELb1ELb1EEEEEEEEEvNT_6ParamsE,"aw",@nobits
	.sectionflags	@""
	.align	16
	.zero		1024


//--------------------- .nv.shared._ZN7cutlass13device_kernelIN5flash11enable_sm90INS1_16FlashAttnFwdSm90INS1_25CollectiveMainloopFwdSm90ILi2EN4cute5tupleIJNS5_1CILi1EEES8_S8_EEENS6_IJNS7_ILi64EEESA_SA_EEELi512ENS_6half_tEfNS_4arch4Sm90ELb0ELb0ELb1ELb1ELb0ELb1ELb1ELb0ELb0ELb1ELb1ELb0EEENS1_21CollectiveEpilogueFwdINS6_IJSA_NS7_ILi512EEESA_EEES9_SC_SE_Li256ELb1ELb1ELb1ELb0EEENS1_36VarlenDynamicPersistentTileSchedulerILi64ELi64ELi256ELi128ELb1ELb1ELb1ELb0ELb1ELb1EEEEEEEEEvNT_6ParamsE --------------------------
	.section	.nv.shared._ZN7cutlass13device_kernelIN5flash11enable_sm90INS1_16FlashAttnFwdSm90INS1_25CollectiveMainloopFwdSm90ILi2EN4cute5tupleIJNS5_1CILi1EEES8_S8_EEENS6_IJNS7_ILi64EEESA_SA_EEELi512ENS_6half_tEfNS_4arch4Sm90ELb0ELb0ELb1ELb1ELb0ELb1ELb1ELb0ELb0ELb1ELb1ELb0EEENS1_21CollectiveEpilogueFwdINS6_IJSA_NS7_ILi512EEESA_EEES9_SC_SE_Li256ELb1ELb1ELb1ELb0EEENS1_36VarlenDynamicPersistentTileSchedulerILi64ELi64ELi256ELi128ELb1ELb1ELb1ELb0ELb1ELb1EEEEEEEEEvNT_6ParamsE,"aw",@nobits
	.sectionflags	@""
	.align	16
	.zero		1024


//--------------------- .nv.shared._ZN7cutlass13device_kernelIN5flash11enable_sm90INS1_16FlashAttnFwdSm90INS1_25CollectiveMainloopFwdSm90ILi2EN4cute5tupleIJNS5_1CILi1EEES8_S8_EEENS6_IJNS7_ILi64EEESA_SA_EEELi512ENS_6half_tEfNS_4arch4Sm90ELb0ELb1ELb1ELb0ELb0ELb0ELb0ELb0ELb0ELb1ELb1ELb0EEENS1_21CollectiveEpilogueFwdINS6_IJSA_NS7_ILi512EEESA_EEES9_SC_SE_Li256ELb0ELb1ELb1ELb0EEENS1_19SingleTileSchedulerILb0ELb1ELb1ELi64EEEEEEEEEvNT_6ParamsE --------------------------
	.section	.nv.shared._ZN7cutlass13device_kernelIN5flash11enable_sm90INS1_16FlashAttnFwdSm90INS1_25CollectiveMainloopFwdSm90ILi2EN4cute5tupleIJNS5_1CILi1EEES8_S8_EEENS6_IJNS7_ILi64EEESA_SA_EEELi512ENS_6half_tEfNS_4arch4Sm90ELb0ELb1ELb1ELb0ELb0ELb0ELb0ELb0ELb0ELb1ELb1ELb0EEENS1_21CollectiveEpilogueFwdINS6_IJSA_NS7_ILi512EEESA_EEES9_SC_SE_Li256ELb0ELb1ELb1ELb0EEENS1_19SingleTileSchedulerILb0ELb1ELb1ELi64EEEEEEEEEvNT_6ParamsE,"aw",@nobits
	.sectionflags	@""
	.align	16
	.zero		1024


//--------------------- .nv.shared._ZN7cutlass13device_kernelIN5flash11enable_sm90INS1_16FlashAttnFwdSm90INS1_25CollectiveMainloopFwdSm90ILi2EN4cute5tupleIJNS5_1CILi1EEES8_S8_EEENS6_IJNS7_ILi64EEESA_SA_EEELi512ENS_6half_tEfNS_4arch4Sm90ELb0ELb1ELb1ELb0ELb0ELb0ELb1ELb0ELb0ELb1ELb1ELb0EEENS1_21CollectiveEpilogueFwdINS6_IJSA_NS7_ILi512EEESA_EEES9_SC_SE_Li256ELb0ELb1ELb1ELb0EEENS1_19SingleTileSchedulerILb0ELb1ELb1ELi64EEEEEEEEEvNT_6ParamsE --------------------------
	.section	.nv.shared._ZN7cutlass13device_kernelIN5flash11enable_sm90INS1_16FlashAttnFwdSm90INS1_25CollectiveMainloopFwdSm90ILi2EN4cute5tupleIJNS5_1CILi1EEES8_S8_EEENS6_IJNS7_ILi64EEESA_SA_EEELi512ENS_6half_tEfNS_4arch4Sm90ELb0ELb1ELb1ELb0ELb0ELb0ELb1ELb0ELb0ELb1ELb1ELb0EEENS1_21CollectiveEpilogueFwdINS6_IJSA_NS7_ILi512EEESA_EEES9_SC_SE_Li256ELb0ELb1ELb1ELb0EEENS1_19SingleTileSchedulerILb0ELb1ELb1ELi64EEEEEEEEEvNT_6ParamsE,"aw",@nobits
	.sectionflags	@""
	.align	16
	.zero		1024


//--------------------- .nv.shared._ZN7cutlass13device_kernelIN5flash11enable_sm90INS1_16FlashAttnFwdSm90INS1_25CollectiveMainloopFwdSm90ILi2EN4cute5tupleIJNS5_1CILi1EEES8_S8_EEENS6_IJNS7_ILi64EEESA_SA_EEELi512ENS_6half_tEfNS_4arch4Sm90ELb0ELb1ELb1ELb1ELb0ELb0ELb0ELb0ELb0ELb1ELb1ELb0EEENS1_21CollectiveEpilogueFwdINS6_IJSA_NS7_ILi512EEESA_EEES9_SC_SE_Li256ELb1ELb1ELb1ELb0EEENS1_36VarlenDynamicPersistentTileSchedulerILi64ELi64ELi256ELi128ELb1ELb1ELb1ELb1ELb0ELb1EEEEEEEEEvNT_6ParamsE --------------------------
	.section	.nv.shared._ZN7cutlass13device_kernelIN5flash11enable_sm90INS1_16FlashAttnFwdSm90INS1_25CollectiveMainloopFwdSm90ILi2EN4cute5tupleIJNS5_1CILi1EEES8_S8_EEENS6_IJNS7_ILi64EEESA_SA_EEELi512ENS_6half_tEfNS_4arch4Sm90ELb0ELb1ELb1ELb1ELb0ELb0ELb0ELb0ELb0ELb1ELb1ELb0EEENS1_21CollectiveEpilogueFwdINS6_IJSA_NS7_ILi512EEESA_EEES9_SC_SE_Li256ELb1ELb1ELb1ELb0EEENS1_36VarlenDynamicPersistentTileSchedulerILi64ELi64ELi256ELi128ELb1ELb1ELb1ELb1ELb0ELb1EEEEEEEEEvNT_6ParamsE,"aw",@nobits
	.sectionflags	@""
	.align	16
	.zero		1024


//--------------------- .nv.shared._ZN7cutlass13device_kernelIN5flash11enable_sm90INS1_16FlashAttnFwdSm90INS1_25CollectiveMainloopFwdSm90ILi2EN4cute5tupleIJNS5_1CILi1EEES8_S8_EEENS6_IJNS7_ILi64EEESA_SA_EEELi512ENS_6half_tEfNS_4arch4Sm90ELb0ELb1ELb1ELb1ELb0ELb1ELb0ELb0ELb0ELb1ELb1ELb0EEENS1_21CollectiveEpilogueFwdINS6_IJSA_NS7_ILi512EEESA_EEES9_SC_SE_Li256ELb1ELb1ELb1ELb0EEENS1_36VarlenDynamicPersistentTileSchedulerILi64ELi64ELi256ELi128ELb1ELb1ELb1ELb1ELb0ELb1EEEEEEEEEvNT_6ParamsE --------------------------
	.section	.nv.shared._ZN7cutlass13device_kernelIN5flash11enable_sm90INS1_16FlashAttnFwdSm90INS1_25CollectiveMainloopFwdSm90ILi2EN4cute5tupleIJNS5_1CILi1EEES8_S8_EEENS6_IJNS7_ILi64EEESA_SA_EEELi512ENS_6half_tEfNS_4arch4Sm90ELb0ELb1ELb1ELb1ELb0ELb1ELb0ELb0ELb0ELb1ELb1ELb0EEENS1_21CollectiveEpilogueFwdINS6_IJSA_NS7_ILi512EEESA_EEES9_SC_SE_Li256ELb1ELb1ELb1ELb0EEENS1_36VarlenDynamicPersistentTileSchedulerILi64ELi64ELi256ELi128ELb1ELb1ELb1ELb1ELb0ELb1EEEEEEEEEvNT_6ParamsE,"aw",@nobits
	.sectionflags	@""
	.align	16
	.zero		1024


//--------------------- .nv.shared._ZN7cutlass13device_kernelIN5flash11enable_sm90INS1_16FlashAttnFwdSm90INS1_25CollectiveMainloopFwdSm90ILi2EN4cute5tupleIJNS5_1CILi1EEES8_S8_EEENS6_IJNS7_ILi64EEESA_SA_EEELi512ENS_6half_tEfNS_4arch4Sm90ELb0ELb1ELb1ELb1ELb0ELb0ELb1ELb0ELb0ELb1ELb1ELb0EEENS1_21CollectiveEpilogueFwdINS6_IJSA_NS7_ILi512EEESA_EEES9_SC_SE_Li256ELb1ELb1ELb1ELb0EEENS1_36VarlenDynamicPersistentTileSchedulerILi64ELi64ELi256ELi128ELb1ELb1ELb1ELb1ELb0ELb1EEEEEEEEEvNT_6ParamsE --------------------------
	.section	.nv.shared._ZN7cutlass13device_kernelIN5flash11enable_sm90INS1_16FlashAttnFwdSm90INS1_25CollectiveMainloopFwdSm90ILi2EN4cute5tupleIJNS5_1CILi1EEES8_S8_EEENS6_IJNS7_ILi64EEESA_SA_EEELi512ENS_6half_tEfNS_4arch4Sm90ELb0ELb1ELb1ELb1ELb0ELb0ELb1ELb0ELb0ELb1ELb1ELb0EEENS1_21CollectiveEpilogueFwdINS6_IJSA_NS7_ILi512EEESA_EEES9_SC_SE_Li256ELb1ELb1ELb1ELb0EEENS1_36VarlenDynamicPersistentTileSchedulerILi64ELi64ELi256ELi128ELb1ELb1ELb1ELb1ELb0ELb1EEEEEEEEEvNT_6ParamsE,"aw",@nobits
	.sectionflags	@""
	.align	16
	.zero		1024


//--------------------- .nv.shared._ZN7cutlass13device_kernelIN5flash11enable_sm90INS1_16FlashAttnFwdSm90INS1_25CollectiveMainloopFwdSm90ILi2EN4cute5tupleIJNS5_1CILi1EEES8_S8_EEENS6_IJNS7_ILi64EEESA_SA_EEELi512ENS_6half_tEfNS_4arch4Sm90ELb0ELb1ELb1ELb1ELb0ELb1ELb1ELb0ELb0ELb1ELb1ELb0EEENS1_21CollectiveEpilogueFwdINS6_IJSA_NS7_ILi512EEESA_EEES9_SC_SE_Li256ELb1ELb1ELb1ELb0EEENS1_36VarlenDynamicPersistentTileSchedulerILi64ELi64ELi256ELi128ELb1ELb1ELb1ELb1ELb0ELb1EEEEEEEEEvNT_6ParamsE --------------------------
	.section	.nv.shared._ZN7cutlass13device_kernelIN5flash11enable_sm90INS1_16FlashAttnFwdSm90INS1_25CollectiveMainloopFwdSm90ILi2EN4cute5tupleIJNS5_1CILi1EEES8_S8_EEENS6_IJNS7_ILi64EEESA_SA_EEELi512ENS_6half_tEfNS_4arch4Sm90ELb0ELb1ELb1ELb1ELb0ELb1ELb1ELb0ELb0ELb1ELb1ELb0EEENS1_21CollectiveEpilogueFwdINS6_IJSA_NS7_ILi512EEESA_EEES9_SC_SE_Li256ELb1ELb1ELb1ELb0EEENS1_36VarlenDynamicPersistentTileSchedulerILi64ELi64ELi256ELi128ELb1ELb1ELb1ELb1ELb0ELb1EEEEEEEEEvNT_6ParamsE,"aw",@nobits
	.sectionflags	@""
	.align	16
	.zero		1024


//--------------------- .nv.shared._ZN7cutlass13device_kernelIN5flash11enable_sm90INS1_16FlashAttnFwdSm90INS1_25CollectiveMainloopFwdSm90ILi2EN4cute5tupleIJNS5_1CILi1EEES8_S8_EEENS6_IJNS7_ILi64EEESA_SA_EEELi512ENS_6half_tEfNS_4arch4Sm90ELb1ELb0ELb1ELb0ELb0ELb0ELb0ELb0ELb0ELb1ELb1ELb0EEENS1_21CollectiveEpilogueFwdINS6_IJSA_NS7_ILi512EEESA_EEES9_SC_SE_Li256ELb0ELb1ELb1ELb0EEENS1_19SingleTileSchedulerILb0ELb1ELb1ELi64EEEEEEEEEvNT_6ParamsE --------------------------
	.section	.nv.shared._ZN7cutlass13device_kernelIN5flash11enable_sm90INS1_16FlashAttnFwdSm90INS1_25CollectiveMainloopFwdSm90ILi2EN4cute5tupleIJNS5_1CILi1EEES8_S8_EEENS6_IJNS7_ILi64EEESA_SA_EEELi512ENS_6half_tEfNS_4arch4Sm90ELb1ELb0ELb1ELb0ELb0ELb0ELb0ELb0ELb0ELb1ELb1ELb0EEENS1_21CollectiveEpilogueFwdINS6_IJSA_NS7_ILi512EEESA_EEES9_SC_SE_Li256ELb0ELb1ELb1ELb0EEENS1_19SingleTileSchedulerILb0ELb1ELb1ELi64EEEEEEEEEvNT_6ParamsE,"aw",@nobits
	.sectionflags	@""
	.align	16
	.zero		1024


//--------------------- .nv.shared._ZN7cutlass13device_kernelIN5flash11enable_sm90INS1_16FlashAttnFwdSm90INS1_25CollectiveMainloopFwdSm90ILi2EN4cute5tupleIJNS5_1CILi1EEES8_S8_EEENS6_IJNS7_ILi64EEESA_SA_EEELi512ENS_6half_tEfNS_4arch4Sm90ELb1ELb0ELb1ELb0ELb0ELb0ELb1ELb0ELb0ELb1ELb1ELb0EEENS1_21CollectiveEpilogueFwdINS6_IJSA_NS7_ILi512EEESA_EEES9_SC_SE_Li256ELb0ELb1ELb1ELb0EEENS1_19SingleTileSchedulerILb0ELb1ELb1ELi64EEEEEEEEEvNT_6ParamsE --------------------------
	.section	.nv.shared._ZN7cutlass13device_kernelIN5flash11enable_sm90INS1_16FlashAttnFwdSm90INS1_25CollectiveMainloopFwdSm90ILi2EN4cute5tupleIJNS5_1CILi1EEES8_S8_EEENS6_IJNS7_ILi64EEESA_SA_EEELi512ENS_6half_tEfNS_4arch4Sm90ELb1ELb0ELb1ELb0ELb0ELb0ELb1ELb0ELb0ELb1ELb1ELb0EEENS1_21CollectiveEpilogueFwdINS6_IJSA_NS7_ILi512EEESA_EEES9_SC_SE_Li256ELb0ELb1ELb1ELb0EEENS1_19SingleTileSchedulerILb0ELb1ELb1ELi64EEEEEEEEEvNT_6ParamsE,"aw",@nobits
	.sectionflags	@""
	.align	16
	.zero		1024


//--------------------- .nv.shared._ZN7cutlass13device_kernelIN5flash11enable_sm90INS1_16FlashAttnFwdSm90INS1_25CollectiveMainloopFwdSm90ILi2EN4cute5tupleIJNS5_1CILi1EEES8_S8_EEENS6_IJNS7_ILi64EEESA_SA_EEELi512ENS_6half_tEfNS_4arch4Sm90ELb1ELb0ELb1ELb1ELb0ELb0ELb0ELb0ELb0ELb1ELb1ELb0EEENS1_21CollectiveEpilogueFwdINS6_IJSA_NS7_ILi512EEESA_EEES9_SC_SE_Li256ELb1ELb1ELb1ELb0EEENS1_36VarlenDynamicPersistentTileSchedulerILi64ELi64ELi256ELi128ELb1ELb1ELb1ELb1ELb1ELb1EEEEEEEEEvNT_6ParamsE --------------------------
	.section	.nv.shared._ZN7cutlass13device_kernelIN5flash11enable_sm90INS1_16FlashAttnFwdSm90INS1_25CollectiveMainloopFwdSm90ILi2EN4cute5tupleIJNS5_1CILi1EEES8_S8_EEENS6_IJNS7_ILi64EEESA_SA_EEELi512ENS_6half_tEfNS_4arch4Sm90ELb1ELb0ELb1ELb1ELb0ELb0ELb0ELb0ELb0ELb1ELb1ELb0EEENS1_21CollectiveEpilogueFwdINS6_IJSA_NS7_ILi512EEESA_EEES9_SC_SE_Li256ELb1ELb1ELb1ELb0EEENS1_36VarlenDynamicPersistentTileSchedulerILi64ELi64ELi256ELi128ELb1ELb1ELb1ELb1ELb1ELb1EEEEEEEEEvNT_6ParamsE,"aw",@nobits
	.sectionflags	@""
	.align	16
	.zero		1024


//--------------------- .nv.shared._ZN7cutlass13device_kernelIN5flash11enable_sm90INS1_16FlashAttnFwdSm90INS1_25CollectiveMainloopFwdSm90ILi2EN4cute5tupleIJNS5_1CILi1EEES8_S8_EEENS6_IJNS7_ILi64EEESA_SA_EEELi512ENS_6half_tEfNS_4arch4Sm90ELb1ELb0ELb1ELb1ELb0ELb1ELb0ELb0ELb0ELb1ELb1ELb0EEENS1_21CollectiveEpilogueFwdINS6_IJSA_NS7_ILi512EEESA_EEES9_SC_SE_Li256ELb1ELb1ELb1ELb0EEENS1_36VarlenDynamicPersistentTileSchedulerILi64ELi64ELi256ELi128ELb1ELb1ELb1ELb1ELb1ELb1EEEEEEEEEvNT_6ParamsE --------------------------
	.section	.nv.shared._ZN7cutlass13device_kernelIN5flash11enable_sm90INS1_16FlashAttnFwdSm90INS1_25CollectiveMainloopFwdSm90ILi2EN4cute5tupleIJNS5_1CILi1EEES8_S8_EEENS6_IJNS7_ILi64EEESA_SA_EEELi512ENS_6half_tEfNS_4arch4Sm90ELb1ELb0ELb1ELb1ELb0ELb1ELb0ELb0ELb0ELb1ELb1ELb0EEENS1_21CollectiveEpilogueFwdINS6_IJSA_NS7_ILi512EEESA_EEES9_SC_SE_Li256ELb1ELb1ELb1ELb0EEENS1_36VarlenDynamicPersistentTileSchedulerILi64ELi64ELi256ELi128ELb1ELb1ELb1ELb1ELb1ELb1EEEEEEEEEvNT_6ParamsE,"aw",@nobits
	.sectionflags	@""
	.align	16
	.zero		1024


//--------------------- .nv.shared._ZN7cutlass13device_kernelIN5flash11enable_sm90INS1_16FlashAttnFwdSm90INS1_25CollectiveMainloopFwdSm90ILi2EN4cute5tupleIJNS5_1CILi1EEES8_S8_EEENS6_IJNS7_ILi64EEESA_SA_EEELi512ENS_6half_tEfNS_4arch4Sm90ELb1ELb0ELb1ELb1ELb0ELb0ELb1ELb0ELb0ELb1ELb1ELb0EEENS1_21CollectiveEpilogueFwdINS6_IJSA_NS7_ILi512EEESA_EEES9_SC_SE_Li256ELb1ELb1ELb1ELb0EEENS1_36VarlenDynamicPersistentTileSchedulerILi64ELi64ELi256ELi128ELb1ELb1ELb1ELb1ELb1ELb1EEEEEEEEEvNT_6ParamsE --------------------------
	.section	.nv.shared._ZN7cutlass13device_kernelIN5flash11enable_sm90INS1_16FlashAttnFwdSm90INS1_25CollectiveMainloopFwdSm90ILi2EN4cute5tupleIJNS5_1CILi1EEES8_S8_EEENS6_IJNS7_ILi64EEESA_SA_EEELi512ENS_6half_tEfNS_4arch4Sm90ELb1ELb0ELb1ELb1ELb0ELb0ELb1ELb0ELb0ELb1ELb1ELb0EEENS1_21CollectiveEpilogueFwdINS6_IJSA_NS7_ILi512EEESA_EEES9_SC_SE_Li256ELb1ELb1ELb1ELb0EEENS1_36VarlenDynamicPersistentTileSchedulerILi64ELi64ELi256ELi128ELb1ELb1ELb1ELb1ELb1ELb1EEEEEEEEEvNT_6ParamsE,"aw",@nobits
	.sectionflags	@""
	.align	16
	.zero		1024


//--------------------- .nv.shared._ZN7cutlass13device_kernelIN5flash11enable_sm90INS1_16FlashAttnFwdSm90INS1_25CollectiveMainloopFwdSm90ILi2EN4cute5tupleIJNS5_1CILi1EEES8_S8_EEENS6_IJNS7_ILi64EEESA_SA_EEELi512ENS_6half_tEfNS_4arch4Sm90ELb1ELb0ELb1ELb1ELb0ELb1ELb1ELb0ELb0ELb1ELb1ELb0EEENS1_21CollectiveEpilogueFwdINS6_IJSA_NS7_ILi512EEESA_EEES9_SC_SE_Li256ELb1ELb1ELb1ELb0EEENS1_36VarlenDynamicPersistentTileSchedulerILi64ELi64ELi256ELi128ELb1ELb1ELb1ELb1ELb1ELb1EEEEEEEEEvNT_6ParamsE --------------------------
	.section	.nv.shared._ZN7cutlass13device_kernelIN5flash11enable_sm90INS1_16FlashAttnFwdSm90INS1_25CollectiveMainloopFwdSm90ILi2EN4cute5tupleIJNS5_1CILi1EEES8_S8_EEENS6_IJNS7_ILi64EEESA_SA_EEELi512ENS_6half_tEfNS_4arch4Sm90ELb1ELb0ELb1ELb1ELb0ELb1ELb1ELb0ELb0ELb1ELb1ELb0EEENS1_21CollectiveEpilogueFwdINS6_IJSA_NS7_ILi512EEESA_EEES9_SC_SE_Li256ELb1ELb1ELb1ELb0EEENS1_36VarlenDynamicPersistentTileSchedulerILi64ELi64ELi256ELi128ELb1ELb1ELb1ELb1ELb1ELb1EEEEEEEEEvNT_6ParamsE,"aw",@nobits
	.sectionflags	@""
	.align	16
	.zero		1024


//--------------------- .nv.shared._ZN7cutlass13device_kernelIN5flash11enable_sm90INS1_16FlashAttnFwdSm90INS1_25CollectiveMainloopFwdSm90ILi2EN4cute5tupleIJNS5_1CILi1EEES8_S8_EEENS6_IJNS7_ILi128EEENS7_ILi96EEENS7_ILi64EEEEEELi256ENS_6half_tEfNS_4arch4Sm90ELb0ELb0ELb1ELb0ELb0ELb0ELb0ELb1ELb0ELb1ELb1ELb0EEENS1_21CollectiveEpilogueFwdINS6_IJSA_NS7_ILi256EEESB_EEES9_SE_SG_Li256ELb0ELb1ELb1ELb0EEENS1_19SingleTileSchedulerILb0ELb1ELb1ELi128EEEEEEEEEvNT_6ParamsE --------------------------
	.section	.nv.shared._ZN7cutlass13device_kernelIN5flash11enable_sm90INS1_16FlashAttnFwdSm90INS1_25CollectiveMainloopFwdSm90ILi2EN4cute5tupleIJNS5_1CILi1EEES8_S8_EEENS6_IJNS7_ILi128EEENS7_ILi96EEENS7_ILi64EEEEEELi256ENS_6half_tEfNS_4arch4Sm90ELb0ELb0ELb1ELb0ELb0ELb0ELb0ELb1ELb0ELb1ELb1ELb0EEENS1_21CollectiveEpilogueFwdINS6_IJSA_NS7_ILi256EEESB_EEES9_SE_SG_Li256ELb0ELb1ELb1ELb0EEENS1_19SingleTileSchedulerILb0ELb1ELb1ELi128EEEEEEEEEvNT_6ParamsE,"aw",@nobits
	.sectionflags	@""
	.align	16
	.zero		1024


//--------------------- .nv.shared._ZN7cutlass13device_kernelIN5flash11enable_sm90INS1_16FlashAttnFwdSm90INS1_25CollectiveMainloopFwdSm90ILi2EN4cute5tupleIJNS5_1CILi1EEES8_S8_EEENS6_IJNS7_ILi128EEENS7_ILi96EEENS7_ILi64EEEEEELi256ENS_6half_tEfNS_4arch4Sm90ELb0ELb0ELb1ELb0ELb0ELb0ELb1ELb1ELb0ELb1ELb1ELb0EEENS1_21CollectiveEpilogueFwdINS6_IJSA_NS7_ILi256EEESB_EEES9_SE_SG_Li256ELb0ELb1ELb1ELb0EEENS1_19SingleTileSchedulerILb0ELb1ELb1ELi128EEEEEEEEEvNT_6ParamsE --------------------------
	.section	.nv.shared._ZN7cutlass13device_kernelIN5flash11enable_sm90INS1_16FlashAttnFwdSm90INS1_25CollectiveMainloopFwdSm90ILi2EN4cute5tupleIJNS5_1CILi1EEES8_S8_EEENS6_IJNS7_ILi128EEENS7_ILi96EEENS7_ILi64EEEEEELi256ENS_6half_tEfNS_4arch4Sm90ELb0ELb0ELb1ELb0ELb0ELb0ELb1ELb1ELb0ELb1ELb1ELb0EEENS1_21CollectiveEpilogueFwdINS6_IJSA_NS7_ILi256EEESB_EEES9_SE_SG_Li256ELb0ELb1ELb1ELb0EEENS1_19SingleTileSchedulerILb0ELb1ELb1ELi128EEEEEEEEEvNT_6ParamsE,"aw",@nobits
	.sectionflags	@""
	.align	16
	.zero		1024


//--------------------- .nv.shared._ZN7cutlass13device_kernelIN5flash11enable_sm90INS1_16FlashAttnFwdSm90INS1_25CollectiveMainloopFwdSm90ILi2EN4cute5tupleIJNS5_1CILi1EEES8_S8_EEENS6_IJNS7_ILi128EEENS7_ILi96EEENS7_ILi64EEEEEELi256ENS_6half_tEfNS_4arch4Sm90ELb0ELb0ELb1ELb1ELb0ELb0ELb0ELb1ELb0ELb1ELb1ELb0EEENS1_21CollectiveEpilogueFwdINS6_IJSA_NS7_ILi256EEESB_EEES9_SE_SG_Li256ELb1ELb1ELb1ELb0EEENS1_36VarlenDynamicPersistentTileSchedulerILi128ELi96ELi256ELi128ELb1ELb1ELb1ELb0ELb1ELb1EEEEEEEEEvNT_6ParamsE --------------------------
	.section	.nv.shared._ZN7cutlass13device_kernelIN5flash11enable_sm90INS1_16FlashAttnFwdSm90INS1_25CollectiveMainloopFwdSm90ILi2EN4cute5tupleIJNS5_1CILi1EEES8_S8_EEENS6_IJNS7_ILi128EEENS7_ILi96EEENS7_ILi64EEEEEELi256ENS_6half_tEfNS_4arch4Sm90ELb0ELb0ELb1ELb1ELb0ELb0ELb0ELb1ELb0ELb1ELb1ELb0EEENS1_21CollectiveEpilogueFwdINS6_IJSA_NS7_ILi256EEESB_EEES9_SE_SG_Li256ELb1ELb1ELb1ELb0EEENS1_36VarlenDynamicPersistentTileSchedulerILi128ELi96ELi256ELi128ELb1ELb1ELb1ELb0ELb1ELb1EEEEEEEEEvNT_6ParamsE,"aw",@nobits
	.sectionflags	@""
	.align	16
	.zero		1024


//--------------------- .nv.shared._ZN7cutlass13device_kernelIN5flash11enable_sm90INS1_16FlashAttnFwdSm90INS1_25CollectiveMainloopFwdSm90ILi2EN4cute5tupleIJNS5_1CILi1EEES8_S8_EEENS6_IJNS7_ILi128EEENS7_ILi96EEENS7_ILi64EEEEEELi256ENS_6half_tEfNS_4arch4Sm90ELb0ELb0ELb1ELb1ELb0ELb1ELb0ELb1ELb0ELb1ELb1ELb0EEENS1_21CollectiveEpilogueFwdINS6_IJSA_NS7_ILi256EEESB_EEES9_SE_SG_Li256ELb1ELb1ELb1ELb0EEENS1_36VarlenDynamicPersistentTileSchedulerILi128ELi96ELi256ELi128ELb1ELb1ELb1ELb0ELb1ELb1EEEEEEEEEvNT_6ParamsE --------------------------
	.section	.nv.shared._ZN7cutlass13device_kernelIN5flash11enable_sm90INS1_16FlashAttnFwdSm90INS1_25CollectiveMainloopFwdSm90ILi2EN4cute5tupleIJNS5_1CILi1EEES8_S8_EEENS6_IJNS7_ILi128EEENS7_ILi96EEENS7_ILi64EEEEEELi256ENS_6half_tEfNS_4arch4Sm90ELb0ELb0ELb1ELb1ELb0ELb1ELb0ELb1ELb0ELb1ELb1ELb0EEENS1_21CollectiveEpilogueFwdINS6_IJSA_NS7_ILi256EEESB_EEES9_SE_SG_Li256ELb1ELb1ELb1ELb0EEENS1_36VarlenDynamicPersistentTileSchedulerILi128ELi96ELi256ELi128ELb1ELb1ELb1ELb0ELb1ELb1EEEEEEEEEvNT_6ParamsE,"aw",@nobits
	.sectionflags	@""
	.align	16
	.zero		1024


//--------------------- .nv.shared._ZN7cutlass13device_kernelIN5flash11enable_sm90INS1_16FlashAttnFwdSm90INS1_25CollectiveMainloopFwdSm90ILi2EN4cute5tupleIJNS5_1CILi1EEES8_S8_EEENS6_IJNS7_ILi128EEENS7_ILi96EEENS7_ILi64EEEEEELi256ENS_6half_tEfNS_4arch4Sm90ELb0ELb0ELb1ELb1ELb0ELb0ELb1ELb1ELb0ELb1ELb1ELb0EEENS1_21CollectiveEpilogueFwdINS6_IJSA_NS7_ILi256EEESB_EEES9_SE_SG_Li256ELb1ELb1ELb1ELb0EEENS1_36VarlenDynamicPersistentTileSchedulerILi128ELi96ELi256ELi128ELb1ELb1ELb1ELb0ELb1ELb1EEEEEEEEEvNT_6ParamsE --------------------------
	.section	.nv.shared._ZN7cutlass13device_kernelIN5flash11enable_sm90INS1_16FlashAttnFwdSm90INS1_25CollectiveMainloopFwdSm90ILi2EN4cute5tupleIJNS5_1CILi1EEES8_S8_EEENS6_IJNS7_ILi128EEENS7_ILi96EEENS7_ILi64EEEEEELi256ENS_6half_tEfNS_4arch4Sm90ELb0ELb0ELb1ELb1ELb0ELb0ELb1ELb1ELb0ELb1ELb1ELb0EEENS1_21CollectiveEpilogueFwdINS6_IJSA_NS7_ILi256EEESB_EEES9_SE_SG_Li256ELb1ELb1ELb1ELb0EEENS1_36VarlenDynamicPersistentTileSchedulerILi128ELi96ELi256ELi128ELb1ELb1ELb1ELb0ELb1ELb1EEEEEEEEEvNT_6ParamsE,"aw",@nobits
	.sectionflags	@""
	.align	16
	.zero		1024


//--------------------- .nv.shared._ZN7cutlass13device_kernelIN5flash11enable_sm90INS1_16FlashAttnFwdSm90INS1_25CollectiveMainloopFwdSm90ILi2EN4cute5tupleIJNS5_1CILi1EEES8_S8_EEENS6_IJNS7_ILi128EEENS7_ILi96EEENS7_ILi64EEEEEELi256ENS_6half_tEfNS_4arch4Sm90ELb0ELb0ELb1ELb1ELb0ELb1ELb1ELb1ELb0ELb1ELb1ELb0EEENS1_21CollectiveEpilogueFwdINS6_IJSA_NS7_ILi256EEESB_EEES9_SE_SG_Li256ELb1ELb1ELb1ELb0EEENS1_36VarlenDynamicPersistentTileSchedulerILi128ELi96ELi256ELi128ELb1ELb1ELb1ELb0ELb1ELb1EEEEEEEEEvNT_6ParamsE --------------------------
	.section	.nv.shared._ZN7cutlass13device_kernelIN5flash11enable_sm90INS1_16FlashAttnFwdSm90INS1_25CollectiveMainloopFwdSm90ILi2EN4cute5tupleIJNS5_1CILi1EEES8_S8_EEENS6_IJNS7_ILi128EEENS7_ILi96EEENS7_ILi64EEEEEELi256ENS_6half_tEfNS_4arch4Sm90ELb0ELb0ELb1ELb1ELb0ELb1ELb1ELb1ELb0ELb1ELb1ELb0EEENS1_21CollectiveEpilogueFwdINS6_IJSA_NS7_ILi256EEESB_EEES9_SE_SG_Li256ELb1ELb1ELb1ELb0EEENS1_36VarlenDynamicPersistentTileSchedulerILi128ELi96ELi256ELi128ELb1ELb1ELb1ELb0ELb1ELb1EEEEEEEEEvNT_6ParamsE,"aw",@nobits
	.sectionflags	@""
	.align	16
	.zero		1024


//--------------------- .nv.shared._ZN7cutlass13device_kernelIN5flash11enable_sm90INS1_16FlashAttnFwdSm90INS1_25CollectiveMainloopFwdSm90ILi2EN4cute5tupleIJNS5_1CILi1EEES8_S8_EEENS6_IJNS7_ILi128EEENS7_ILi96EEENS7_ILi64EEEEEELi256ENS_6half_tEfNS_4arch4Sm90ELb0ELb1ELb1ELb0ELb0ELb0ELb0ELb1ELb0ELb1ELb1ELb0EEENS1_21CollectiveEpilogueFwdINS6_IJSA_NS7_ILi256EEESB_EEES9_SE_SG_Li256ELb0ELb1ELb1ELb0EEENS1_19SingleTileSchedulerILb0ELb1ELb1ELi128EEEEEEEEEvNT_6ParamsE --------------------------
	.section	.nv.shared._ZN7cutlass13device_kernelIN5flash11enable_sm90INS1_16FlashAttnFwdSm90INS1_25CollectiveMainloopFwdSm90ILi2EN4cute5tupleIJNS5_1CILi1EEES8_S8_EEENS6_IJNS7_ILi128EEENS7_ILi96EEENS7_ILi64EEEEEELi256ENS_6half_tEfNS_4arch4Sm90ELb0ELb1ELb1ELb0ELb0ELb0ELb0ELb1ELb0ELb1ELb1ELb0EEENS1_21CollectiveEpilogueFwdINS6_IJSA_NS7_ILi256EEESB_EEES9_SE_SG_Li256ELb0ELb1ELb1ELb0EEENS1_19SingleTileSchedulerILb0ELb1ELb1ELi128EEEEEEEEEvNT_6ParamsE,"aw",@nobits
	.sectionflags	@""
	.align	16
	.zero		1024


//--------------------- .nv.shared._ZN7cutlass13device_kernelIN5flash11enable_sm90INS1_16FlashAttnFwdSm90INS1_25CollectiveMainloopFwdSm90ILi2EN4cute5tupleIJNS5_1CILi1EEES8_S8_EEENS6_IJNS7_ILi128EEENS7_ILi96EEENS7_ILi64EEEEEELi256ENS_6half_tEfNS_4arch4Sm90ELb0ELb1ELb1ELb0ELb0ELb0ELb1ELb1ELb0ELb1ELb1ELb0EEENS1_21CollectiveEpilogueFwdINS6_IJSA_NS7_ILi256EEESB_EEES9_SE_SG_Li256ELb0ELb1ELb1ELb0EEENS1_19SingleTileSchedulerILb0ELb1ELb1ELi128EEEEEEEEEvNT_6ParamsE --------------------------
	.section	.nv.shared._ZN7cutlass13device_kernelIN5flash11enable_sm90INS1_16FlashAttnFwdSm90INS1_25CollectiveMainloopFwdSm90ILi2EN4cute5tupleIJNS5_1CILi1EEES8_S8_EEENS6_IJNS7_ILi128EEENS7_ILi96EEENS7_ILi64EEEEEELi256ENS_6half_tEfNS_4arch4Sm90ELb0ELb1ELb1ELb0ELb0ELb0ELb1ELb1ELb0ELb1ELb1ELb0EEENS1_21CollectiveEpilogueFwdINS6_IJSA_NS7_ILi256EEESB_EEES9_SE_SG_Li256ELb0ELb1ELb1ELb0EEENS1_19SingleTileSchedulerILb0ELb1ELb1ELi128EEEEEEEEEvNT_6ParamsE,"aw",@nobits
	.sectionflags	@""
	.align	16
	.zero		1024


//--------------------- .nv.shared._ZN7cutlass13device_kernelIN5flash11enable_sm90INS1_16FlashAttnFwdSm90INS1_25CollectiveMainloopFwdSm90ILi2EN4cute5tupleIJNS5_1CILi1EEES8_S8_EEENS6_IJNS7_ILi128EEENS7_ILi96EEENS7_ILi64EEEEEELi256ENS_6half_tEfNS_4arch4Sm90ELb0ELb1ELb1ELb1ELb0ELb0ELb0ELb1ELb0ELb1ELb1ELb0EEENS1_21CollectiveEpilogueFwdINS6_IJSA_NS7_ILi256EEESB_EEES9_SE_SG_Li256ELb1ELb1ELb1ELb0EEENS1_36VarlenDynamicPersistentTileSchedulerILi128ELi96ELi256ELi128ELb1ELb1ELb1ELb1ELb0ELb1EEEEEEEEEvNT_6ParamsE --------------------------
	.section	.nv.shared._ZN7cutlass13device_kernelIN5flash11enable_sm90INS1_16FlashAttnFwdSm90INS1_25CollectiveMainloopFwdSm90ILi2EN4cute5tupleIJNS5_1CILi1EEES8_S8_EEENS6_IJNS7_ILi128EEENS7_ILi96EEENS7_ILi64EEEEEELi256ENS_6half_tEfNS_4arch4Sm90ELb0ELb1ELb1ELb1ELb0ELb0ELb0ELb1ELb0ELb1ELb1ELb0EEENS1_21CollectiveEpilogueFwdINS6_IJSA_NS7_ILi256EEESB_EEES9_SE_SG_Li256ELb1ELb1ELb1ELb0EEENS1_36VarlenDynamicPersistentTileSchedulerILi128ELi96ELi256ELi128ELb1ELb1ELb1ELb1ELb0ELb1EEEEEEEEEvNT_6ParamsE,"aw",@nobits
	.sectionflags	@""
	.align	16
	.zero		1024


//--------------------- .nv.shared._ZN7cutlass13device_kernelIN5flash11enable_sm90INS1_16FlashAttnFwdSm90INS1_25CollectiveMainloopFwdSm90ILi2EN4cute5tupleIJNS5_1CILi1EEES8_S8_EEENS6_IJNS7_ILi128EEENS7_ILi96EEENS7_ILi64EEEEEELi256ENS_6half_tEfNS_4arch4Sm90ELb0ELb1ELb1ELb1ELb0ELb1ELb0ELb1ELb0ELb1ELb1ELb0EEENS1_21CollectiveEpilogueFwdINS6_IJSA_NS7_ILi256EEESB_EEES9_SE_SG_Li256ELb1ELb1ELb1ELb0EEENS1_36VarlenDynamicPersistentTileSchedulerILi128ELi96ELi256ELi128ELb1ELb1ELb1ELb1ELb0ELb1EEEEEEEEEvNT_6ParamsE --------------------------
	.section	.nv.shared._ZN7cutlass13device_kernelIN5flash11enable_sm90INS1_16FlashAttnFwdSm90INS1_25CollectiveMainloopFwdSm90ILi2EN4cute5tupleIJNS5_1CILi1EEES8_S8_EEENS6_IJNS7_ILi128EEENS7_ILi96EEENS7_ILi64EEEEEELi256ENS_6half_tEfNS_4arch4Sm90ELb0ELb1ELb1ELb1ELb0ELb1ELb0ELb1ELb0ELb1ELb1ELb0EEENS1_21CollectiveEpilogueFwdINS6_IJSA_NS7_ILi256EEESB_EEES9_SE_SG_Li256ELb1ELb1ELb1ELb0EEENS1_36VarlenDynamicPersistentTileSchedulerILi128ELi96ELi256ELi128ELb1ELb1ELb1ELb1ELb0ELb1EEEEEEEEEvNT_6ParamsE,"aw",@nobits
	.sectionflags	@""
	.align	16
	.zero		1024


//--------------------- .nv.shared._ZN7cutlass13device_kernelIN5flash11enable_sm90INS1_16FlashAttnFwdSm90INS1_25CollectiveMainloopFwdSm90ILi2EN4cute5tupleIJNS5_1CILi1EEES8_S8_EEENS6_IJNS7_ILi128EEENS7_ILi96EEENS7_ILi64EEEEEELi256ENS_6half_tEfNS_4arch4Sm90ELb0ELb1ELb1ELb1ELb0ELb0ELb1ELb1ELb0ELb1ELb1ELb0EEENS1_21CollectiveEpilogueFwdINS6_IJSA_NS7_ILi256EEESB_EEES9_SE_SG_Li256ELb1ELb1ELb1ELb0EEENS1_36VarlenDynamicPersistentTileSchedulerILi128ELi96ELi256ELi128ELb1ELb1ELb1ELb1ELb0ELb1EEEEEEEEEvNT_6ParamsE --------------------------
	.section	.nv.shared._ZN7cutlass13device_kernelIN5flash11enable_sm90INS1_16FlashAttnFwdSm90INS1_25CollectiveMainloopFwdSm90ILi2EN4cute5tupleIJNS5_1CILi1EEES8_S8_EEENS6_IJNS7_ILi128EEENS7_ILi96EEENS7_ILi64EEEEEELi256ENS_6half_tEfNS_4arch4Sm90ELb0ELb1ELb1ELb1ELb0ELb0ELb1ELb1ELb0ELb1ELb1ELb0EEENS1_21CollectiveEpilogueFwdINS6_IJSA_NS7_ILi256EEESB_EEES9_SE_SG_Li256ELb1ELb1ELb1ELb0EEENS1_36VarlenDynamicPersistentTileSchedulerILi128ELi96ELi256ELi128ELb1ELb1ELb1ELb1ELb0ELb1EEEEEEEEEvNT_6ParamsE,"aw",@nobits
	.sectionflags	@""
	.align	16
	.zero		1024


//--------------------- .nv.shared._ZN7cutlass13device_kernelIN5flash11enable_sm90INS1_16FlashAttnFwdSm90INS1_25CollectiveMainloopFwdSm90ILi2EN4cute5tupleIJNS5_1CILi1EEES8_S8_EEENS6_IJNS7_ILi128EEENS7_ILi96EEENS7_ILi64EEEEEELi256ENS_6half_tEfNS_4arch4Sm90ELb0ELb1ELb1ELb1ELb0ELb1ELb1ELb1ELb0ELb1ELb1ELb0EEENS1_21CollectiveEpilogueFwdINS6_IJSA_NS7_ILi256EEESB_EEES9_SE_SG_Li256ELb1ELb1ELb1ELb0EEENS1_36VarlenDynamicPersistentTileSchedulerILi128ELi96ELi256ELi128ELb1ELb1ELb1ELb1ELb0ELb1EEEEEEEEEvNT_6ParamsE --------------------------
	.section	.nv.shared._ZN7cutlass13device_kernelIN5flash11enable_sm90INS1_16FlashAttnFwdSm90INS1_25CollectiveMainloopFwdSm90ILi2EN4cute5tupleIJNS5_1CILi1EEES8_S8_EEENS6_IJNS7_ILi128EEENS7_ILi96EEENS7_ILi64EEEEEELi256ENS_6half_tEfNS_4arch4Sm90ELb0ELb1ELb1ELb1ELb0ELb1ELb1ELb1ELb0ELb1ELb1ELb0EEENS1_21CollectiveEpilogueFwdINS6_IJSA_NS7_ILi256EEESB_EEES9_SE_SG_Li256ELb1ELb1ELb1ELb0EEENS1_36VarlenDynamicPersistentTileSchedulerILi128ELi96ELi256ELi128ELb1ELb1ELb1ELb1ELb0ELb1EEEEEEEEEvNT_6ParamsE,"aw",@nobits
	.sectionflags	@""
	.align	16
	.zero		1024


//--------------------- .nv.shared._ZN7cutlass13device_kernelIN5flash11enable_sm90INS1_16FlashAttnFwdSm90INS1_25CollectiveMainloopFwdSm90ILi2EN4cute5tupleIJNS5_1CILi1EEES8_S8_EEENS6_IJNS7_ILi128EEENS7_ILi96EEENS7_ILi64EEEEEELi256ENS_6half_tEfNS_4arch4Sm90ELb1ELb0ELb1ELb0ELb0ELb0ELb0ELb1ELb0ELb1ELb1ELb0EEENS1_21CollectiveEpilogueFwdINS6_IJSA_NS7_ILi256EEESB_EEES9_SE_SG_Li256ELb0ELb1ELb1ELb0EEENS1_19SingleTileSchedulerILb0ELb1ELb1ELi128EEEEEEEEEvNT_6ParamsE --------------------------
	.section	.nv.shared._ZN7cutlass13device_kernelIN5flash11enable_sm90INS1_16FlashAttnFwdSm90INS1_25CollectiveMainloopFwdSm90ILi2EN4cute5tupleIJNS5_1CILi1EEES8_S8_EEENS6_IJNS7_ILi128EEENS7_ILi96EEENS7_ILi64EEEEEELi256ENS_6half_tEfNS_4arch4Sm90ELb1ELb0ELb1ELb0ELb0ELb0ELb0ELb1ELb0ELb1ELb1ELb0EEENS1_21CollectiveEpilogueFwdINS6_IJSA_NS7_ILi256EEESB_EEES9_SE_SG_Li256ELb0ELb1ELb1ELb0EEENS1_19SingleTileSchedulerILb0ELb1ELb1ELi128EEEEEEEEEvNT_6ParamsE,"aw",@nobits
	.sectionflags	@""
	.align	16
	.zero		1024


//--------------------- .nv.shared._ZN7cutlass13device_kernelIN5flash11enable_sm90INS1_16FlashAttnFwdSm90INS1_25CollectiveMainloopFwdSm90ILi2EN4cute5tupleIJNS5_1CILi1EEES8_S8_EEENS6_IJNS7_ILi128EEENS7_ILi96EEENS7_ILi64EEEEEELi256ENS_6half_tEfNS_4arch4Sm90ELb1ELb0ELb1ELb0ELb0ELb0ELb1ELb1ELb0ELb1ELb1ELb0EEENS1_21CollectiveEpilogueFwdINS6_IJSA_NS7_ILi256EEESB_EEES9_SE_SG_Li256ELb0ELb1ELb1ELb0EEENS1_19SingleTileSchedulerILb0ELb1ELb1ELi128EEEEEEEEEvNT_6ParamsE --------------------------
	.section	.nv.shared._ZN7cutlass13device_kernelIN5flash11enable_sm90INS1_16FlashAttnFwdSm90INS1_25CollectiveMainloopFwdSm90ILi2EN4cute5tupleIJNS5_1CILi1EEES8_S8_EEENS6_IJNS7_ILi128EEENS7_ILi96EEENS7_ILi64EEEEEELi256ENS_6half_tEfNS_4arch4Sm90ELb1ELb0ELb1ELb0ELb0ELb0ELb1ELb1ELb0ELb1ELb1ELb0EEENS1_21CollectiveEpilogueFwdINS6_IJSA_NS7_ILi256EEESB_EEES9_SE_SG_Li256ELb0ELb1ELb1ELb0EEENS1_19SingleTileSchedulerILb0ELb1ELb1ELi128EEEEEEEEEvNT_6ParamsE,"aw",@nobits
	.sectionflags	@""
	.align	16
	.zero		1024


//--------------------- .nv.shared._ZN7cutlass13device_kernelIN5flash11enable_sm90INS1_16FlashAttnFwdSm90INS1_25CollectiveMainloopFwdSm90ILi2EN4cute5tupleIJNS5_1CILi1EEES8_S8_EEENS6_IJNS7_ILi128EEENS7_ILi96EEENS7_ILi64EEEEEELi256ENS_6half_tEfNS_4arch4Sm90ELb1ELb0ELb1ELb1ELb0ELb0ELb0ELb1ELb0ELb1ELb1ELb0EEENS1_21CollectiveEpilogueFwdINS6_IJSA_NS7_ILi256EEESB_EEES9_SE_SG_Li256ELb1ELb1ELb1ELb0EEENS1_36VarlenDynamicPersistentTileSchedulerILi128ELi96ELi256ELi128ELb1ELb1ELb1ELb1ELb1ELb1EEEEEEEEEvNT_6ParamsE --------------------------
	.section	.nv.shared._ZN7cutlass13device_kernelIN5flash11enable_sm90INS1_16FlashAttnFwdSm90INS1_25CollectiveMainloopFwdSm90ILi2EN4cute5tupleIJNS5_1CILi1EEES8_S8_EEENS6_IJNS7_ILi128EEENS7_ILi96EEENS7_ILi64EEEEEELi256ENS_6half_tEfNS_4arch4Sm90ELb1ELb0ELb1ELb1ELb0ELb0ELb0ELb1ELb0ELb1ELb1ELb0EEENS1_21CollectiveEpilogueFwdINS6_IJSA_NS7_ILi256EEESB_EEES9_SE_SG_Li256ELb1ELb1ELb1ELb0EEENS1_36VarlenDynamicPersistentTileSchedulerILi128ELi96ELi256ELi128ELb1ELb1ELb1ELb1ELb1ELb1EEEEEEEEEvNT_6ParamsE,"aw",@nobits
	.sectionflags	@""
	.align	16
	.zero		1024


//--------------------- .nv.shared._ZN7cutlass13device_kernelIN5flash11enable_sm90INS1_16FlashAttnFwdSm90INS1_25CollectiveMainloopFwdSm90ILi2EN4cute5tupleIJNS5_1CILi1EEES8_S8_EEENS6_IJNS7_ILi128EEENS7_ILi96EEENS7_ILi64EEEEEELi256ENS_6half_tEfNS_4arch4Sm90ELb1ELb0ELb1ELb1ELb0ELb1ELb0ELb1ELb0ELb1ELb1ELb0EEENS1_21CollectiveEpilogueFwdINS6_IJSA_NS7_ILi256EEESB_EEES9_SE_SG_Li256ELb1ELb1ELb1ELb0EEENS1_36VarlenDynamicPersistentTileSchedulerILi128ELi96ELi256ELi128ELb1ELb1ELb1ELb1ELb1ELb1EEEEEEEEEvNT_6ParamsE --------------------------
	.section	.nv.shared._ZN7cutlass13device_kernelIN5flash11enable_sm90INS1_16FlashAttnFwdSm90INS1_25CollectiveMainloopFwdSm90ILi2EN4cute5tupleIJNS5_1CILi1EEES8_S8_EEENS6_IJNS7_ILi128EEENS7_ILi96EEENS7_ILi64EEEEEELi256ENS_6half_tEfNS_4arch4Sm90ELb1ELb0ELb1ELb1ELb0ELb1ELb0ELb1ELb0ELb1ELb1ELb0EEENS1_21CollectiveEpilogueFwdINS6_IJSA_NS7_ILi256EEESB_EEES9_SE_SG_Li256ELb1ELb1ELb1ELb0EEENS1_36VarlenDynamicPersistentTileSchedulerILi128ELi96ELi256ELi128ELb1ELb1ELb1ELb1ELb1ELb1EEEEEEEEEvNT_6ParamsE,"aw",@nobits
	.sectionflags	@""
	.align	16
	.zero		1024


//--------------------- .nv.shared._ZN7cutlass13device_kernelIN5flash11enable_sm90INS1_16FlashAttnFwdSm90INS1_25CollectiveMainloopFwdSm90ILi2EN4cute5tupleIJNS5_1CILi1EEES8_S8_EEENS6_IJNS7_ILi128EEENS7_ILi96EEENS7_ILi64EEEEEELi256ENS_6half_tEfNS_4arch4Sm90ELb1ELb0ELb1ELb1ELb0ELb0ELb1ELb1ELb0ELb1ELb1ELb0EEENS1_21CollectiveEpilogueFwdINS6_IJSA_NS7_ILi256EEESB_EEES9_SE_SG_Li256ELb1ELb1ELb1ELb0EEENS1_36VarlenDynamicPersistentTileSchedulerILi128ELi96ELi256ELi128ELb1ELb1ELb1ELb1ELb1ELb1EEEEEEEEEvNT_6ParamsE --------------------------
	.section	.nv.shared._ZN7cutlass13device_kernelIN5flash11enable_sm90INS1_16FlashAttnFwdSm90INS1_25CollectiveMainloopFwdSm90ILi2EN4cute5tupleIJNS5_1CILi1EEES8_S8_EEENS6_IJNS7_ILi128EEENS7_ILi96EEENS7_ILi64EEEEEELi256ENS_6half_tEfNS_4arch4Sm90ELb1ELb0ELb1ELb1ELb0ELb0ELb1ELb1ELb0ELb1ELb1ELb0EEENS1_21CollectiveEpilogueFwdINS6_IJSA_NS7_ILi256EEESB_EEES9_SE_SG_Li256ELb1ELb1ELb1ELb0EEENS1_36VarlenDynamicPersistentTileSchedulerILi128ELi96ELi256ELi128ELb1ELb1ELb1ELb1ELb1ELb1EEEEEEEEEvNT_6ParamsE,"aw",@nobits
	.sectionflags	@""
	.align	16
	.zero		1024


//--------------------- .nv.shared._ZN7cutlass13device_kernelIN5flash11enable_sm90INS1_16FlashAttnFwdSm90INS1_25CollectiveMainloopFwdSm90ILi2EN4cute5tupleIJNS5_1CILi1EEES8_S8_EEENS6_IJNS7_ILi128EEENS7_ILi96EEENS7_ILi64EEEEEELi256ENS_6half_tEfNS_4arch4Sm90ELb1ELb0ELb1ELb1ELb0ELb1ELb1ELb1ELb0ELb1ELb1ELb0EEENS1_21CollectiveEpilogueFwdINS6_IJSA_NS7_ILi256EEESB_EEES9_SE_SG_Li256ELb1ELb1ELb1ELb0EEENS1_36VarlenDynamicPersistentTileSchedulerILi128ELi96ELi256ELi128ELb1ELb1ELb1ELb1ELb1ELb1EEEEEEEEEvNT_6ParamsE --------------------------
	.section	.nv.shared._ZN7cutlass13device_kernelIN5flash11enable_sm90INS1_16FlashAttnFwdSm90INS1_25CollectiveMainloopFwdSm90ILi2EN4cute5tupleIJNS5_1CILi1EEES8_S8_EEENS6_IJNS7_ILi128EEENS7_ILi96EEENS7_ILi64EEEEEELi256ENS_6half_tEfNS_4arch4Sm90ELb1ELb0ELb1ELb1ELb0ELb1ELb1ELb1ELb0ELb1ELb1ELb0EEENS1_21CollectiveEpilogueFwdINS6_IJSA_NS7_ILi256EEESB_EEES9_SE_SG_Li256ELb1ELb1ELb1ELb0EEENS1_36VarlenDynamicPersistentTileSchedulerILi128ELi96ELi256ELi128ELb1ELb1ELb1ELb1ELb1ELb1EEEEEEEEEvNT_6ParamsE,"aw",@nobits
	.sectionflags	@""
	.align	16
	.zero		1024


//--------------------- .nv.constant0._ZN7cutlass13device_kernelIN5flash11enable_sm90INS1_16FlashAttnFwdSm90INS1_25CollectiveMainloopFwdSm90ILi2EN4cute5tupleIJNS5_1CILi1EEES8_S8_EEENS6_IJNS7_ILi128EEESA_NS7_ILi192EEEEEELi128ENS_6half_tEfNS_4arch4Sm90ELb0ELb0ELb1ELb0ELb0ELb0ELb0ELb1ELb1ELb1ELb1ELb0EEENS1_21CollectiveEpilogueFwdINS6_IJSA_SA_SA_EEES9_SD_SF_Li256ELb0ELb1ELb1ELb0EEENS1_19SingleTileSchedulerILb0ELb1ELb1ELi128EEEEEEEEEvNT_6ParamsE --------------------------
	.section	.nv.constant0._ZN7cutlass13device_kernelIN5flash11enable_sm90INS1_16FlashAttnFwdSm90INS1_25CollectiveMainloopFwdSm90ILi2EN4cute5tupleIJNS5_1CILi1EEES8_S8_EEENS6_IJNS7_ILi128EEESA_NS7_ILi192EEEEEELi128ENS_6half_tEfNS_4arch4Sm90ELb0ELb0ELb1ELb0ELb0ELb0ELb0ELb1ELb1ELb1ELb1ELb0EEENS1_21CollectiveEpilogueFwdINS6_IJSA_SA_SA_EEES9_SD_SF_Li256ELb0ELb1ELb1ELb0EEENS1_19SingleTileSchedulerILb0ELb1ELb1ELi128EEEEEEEEEvNT_6ParamsE,"a",@progbits
	.sectionflags	@""
	.align	4
.nv.constant0._ZN7cutlass13device_kernelIN5flash11enable_sm90INS1_16FlashAttnFwdSm90INS1_25CollectiveMainloopFwdSm90ILi2EN4cute5tupleIJNS5_1CILi1EEES8_S8_EEENS6_IJNS7_ILi128EEESA_NS7_ILi192EEEEEELi128ENS_6half_tEfNS_4arch4Sm90ELb0ELb0ELb1ELb0ELb0ELb0ELb0ELb1ELb1ELb1ELb1ELb0EEENS1_21CollectiveEpilogueFwdINS6_IJSA_SA_SA_EEES9_SD_SF_Li256ELb0ELb1ELb1ELb0EEENS1_19SingleTileSchedulerILb0ELb1ELb1ELi128EEEEEEEEEvNT_6ParamsE:
	.zero		3200


//--------------------- .nv.constant0._ZN7cutlass13device_kernelIN5flash11enable_sm90INS1_16FlashAttnFwdSm90INS1_25CollectiveMainloopFwdSm90ILi2EN4cute5tupleIJNS5_1CILi1EEES8_S8_EEENS6_IJNS7_ILi128EEESA_NS7_ILi192EEEEEELi128ENS_6half_tEfNS_4arch4Sm90ELb0ELb0ELb1ELb1ELb0ELb0ELb0ELb1ELb1ELb1ELb1ELb0EEENS1_21CollectiveEpilogueFwdINS6_IJSA_SA_SA_EEES9_SD_SF_Li256ELb1ELb1ELb1ELb0EEENS1_36VarlenDynamicPersistentTileSchedulerILi128ELi128ELi256ELi128ELb1ELb1ELb1ELb0ELb1ELb1EEEEEEEEEvNT_6ParamsE --------------------------
	.section	.nv.constant0._ZN7cutlass13device_kernelIN5flash11enable_sm90INS1_16FlashAttnFwdSm90INS1_25CollectiveMainloopFwdSm90ILi2EN4cute5tupleIJNS5_1CILi1EEES8_S8_EEENS6_IJNS7_ILi128EEESA_NS7_ILi192EEEEEELi128ENS_6half_tEfNS_4arch4Sm90ELb0ELb0ELb1ELb1ELb0ELb0ELb0ELb1ELb1ELb1ELb1ELb0EEENS1_21CollectiveEpilogueFwdINS6_IJSA_SA_SA_EEES9_SD_SF_Li256ELb1ELb1ELb1ELb0EEENS1_36VarlenDynamicPersistentTileSchedulerILi128ELi128ELi256ELi128ELb1ELb1ELb1ELb0ELb1ELb1EEEEEEEEEvNT_6ParamsE,"a",@progbits
	.sectionflags	@""
	.align	4
.nv.constant0._ZN7cutlass13device_kernelIN5flash11enable_sm90INS1_16FlashAttnFwdSm90INS1_25CollectiveMainloopFwdSm90ILi2EN4cute5tupleIJNS5_1CILi1EEES8_S8_EEENS6_IJNS7_ILi128EEESA_NS7_ILi192EEEEEELi128ENS_6half_tEfNS_4arch4Sm90ELb0ELb0ELb1ELb1ELb0ELb0ELb0ELb1ELb1ELb1ELb1ELb0EEENS1_21CollectiveEpilogueFwdINS6_IJSA_SA_SA_EEES9_SD_SF_Li256ELb1ELb1ELb1ELb0EEENS1_36VarlenDynamicPersistentTileSchedulerILi128ELi128ELi256ELi128ELb1ELb1ELb1ELb0ELb1ELb1EEEEEEEEEvNT_6ParamsE:
	.zero		3328


//--------------------- .nv.constant0._ZN7cutlass13device_kernelIN5flash11enable_sm90INS1_16FlashAttnFwdSm90INS1_25CollectiveMainloopFwdSm90ILi2EN4cute5tupleIJNS5_1CILi1EEES8_S8_EEENS6_IJNS7_ILi128EEESA_NS7_ILi192EEEEEELi128ENS_6half_tEfNS_4arch4Sm90ELb0ELb0ELb1ELb1ELb0ELb1ELb0ELb1ELb1ELb1ELb1ELb0EEENS1_21CollectiveEpilogueFwdINS6_IJSA_SA_SA_EEES9_SD_SF_Li256ELb1ELb1ELb1ELb0EEENS1_36VarlenDynamicPersistentTileSchedulerILi128ELi128ELi256ELi128ELb1ELb1ELb1ELb0ELb1ELb1EEEEEEEEEvNT_6ParamsE --------------------------
	.section	.nv.constant0._ZN7cutlass13device_kernelIN5flash11enable_sm90INS1_16FlashAttnFwdSm90INS1_25CollectiveMainloopFwdSm90ILi2EN4cute5tupleIJNS5_1CILi1EEES8_S8_EEENS6_IJNS7_ILi128EEESA_NS7_ILi192EEEEEELi128ENS_6half_tEfNS_4arch4Sm90ELb0ELb0ELb1ELb1ELb0ELb1ELb0ELb1ELb1ELb1ELb1ELb0EEENS1_21CollectiveEpilogueFwdINS6_IJSA_SA_SA_EEES9_SD_SF_Li256ELb1ELb1ELb1ELb0EEENS1_36VarlenDynamicPersistentTileSchedulerILi128ELi128ELi256ELi128ELb1ELb1ELb1ELb0ELb1ELb1EEEEEEEEEvNT_6ParamsE,"a",@progbits
	.sectionflags	@""
	.align	4
.nv.constant0._ZN7cutlass13device_kernelIN5flash11enable_sm90INS1_16FlashAttnFwdSm90INS1_25CollectiveMainloopFwdSm90ILi2EN4cute5tupleIJNS5_1CILi1EEES8_S8_EEENS6_IJNS7_ILi128EEESA_NS7_ILi192EEEEEELi128ENS_6half_tEfNS_4arch4Sm90ELb0ELb0ELb1ELb1ELb0ELb1ELb0ELb1ELb1ELb1ELb1ELb0EEENS1_21CollectiveEpilogueFwdINS6_IJSA_SA_SA_EEES9_SD_SF_Li256ELb1ELb1ELb1ELb0EEENS1_36VarlenDynamicPersistentTileSchedulerILi128ELi128ELi256ELi128ELb1ELb1ELb1ELb0ELb1ELb1EEEEEEEEEvNT_6ParamsE:
	.zero		3328


//--------------------- .nv.constant0._ZN7cutlass13device_kernelIN5flash11enable_sm90INS1_16FlashAttnFwdSm90INS1_25CollectiveMainloopFwdSm90ILi2EN4cute5tupleIJNS5_1CILi1EEES8_S8_EEENS6_IJNS7_ILi128EEENS7_ILi96EEENS7_ILi192EEEEEELi128ENS_6half_tEfNS_4arch4Sm90ELb0ELb1ELb1ELb0ELb0ELb0ELb0ELb1ELb1ELb1ELb1ELb0EEENS1_21CollectiveEpilogueFwdINS6_IJSA_SA_SB_EEES9_SE_SG_Li256ELb0ELb1ELb1ELb0EEENS1_19SingleTileSchedulerILb0ELb1ELb1ELi128EEEEEEEEEvNT_6ParamsE --------------------------
	.section	.nv.constant0._ZN7cutlass13device_kernelIN5flash11enable_sm90INS1_16FlashAttnFwdSm90INS1_25CollectiveMainloopFwdSm90ILi2EN4cute5tupleIJNS5_1CILi1EEES8_S8_EEENS6_IJNS7_ILi128EEENS7_ILi96EEENS7_ILi192EEEEEELi128ENS_6half_tEfNS_4arch4Sm90ELb0ELb1ELb1ELb0ELb0ELb0ELb0ELb1ELb1ELb1ELb1ELb0EEENS1_21CollectiveEpilogueFwdINS6_IJSA_SA_SB_EEES9_SE_SG_Li256ELb0ELb1ELb1ELb0EEENS1_19SingleTileSchedulerILb0ELb1ELb1ELi128EEEEEEEEEvNT_6ParamsE,"a",@progbits
	.sectionflags	@""
	.align	4
.nv.constant0._ZN7cutlass13device_kernelIN5flash11enable_sm90INS1_16FlashAttnFwdSm90INS1_25CollectiveMainloopFwdSm90ILi2EN4cute5tupleIJNS5_1CILi1EEES8_S8_EEENS6_IJNS7_ILi128EEENS7_ILi96EEENS7_ILi192EEEEEELi128ENS_6half_tEfNS_4arch4Sm90ELb0ELb1ELb1ELb0ELb0ELb0ELb0ELb1ELb1ELb1ELb1ELb0EEENS1_21CollectiveEpilogueFwdINS6_IJSA_SA_SB_EEES9_SE_SG_Li256ELb0ELb1ELb1ELb0EEENS1_19SingleTileSchedulerILb0ELb1ELb1ELi128EEEEEEEEEvNT_6ParamsE:
	.zero		3200


//--------------------- .nv.constant0._ZN7cutlass13device_kernelIN5flash11enable_sm90INS1_16FlashAttnFwdSm90INS1_25CollectiveMainloopFwdSm90ILi2EN4cute5tupleIJNS5_1CILi1EEES8_S8_EEENS6_IJNS7_ILi128EEENS7_ILi96EEENS7_ILi192EEEEEELi128ENS_6half_tEfNS_4arch4Sm90ELb0ELb1ELb1ELb1ELb0ELb0ELb0ELb1ELb1ELb1ELb1ELb0EEENS1_21CollectiveEpilogueFwdINS6_IJSA_SA_SB_EEES9_SE_SG_Li256ELb1ELb1ELb1ELb0EEENS1_36VarlenDynamicPersistentTileSchedulerILi128ELi96ELi256ELi128ELb1ELb1ELb1ELb1ELb0ELb1EEEEEEEEEvNT_6ParamsE --------------------------
	.section	.nv.constant0._ZN7cutlass13device_kernelIN5flash11enable_sm90INS1_16FlashAttnFwdSm90INS1_25CollectiveMainloopFwdSm90ILi2EN4cute5tupleIJNS5_1CILi1EEES8_S8_EEENS6_IJNS7_ILi128EEENS7_ILi96EEENS7_ILi192EEEEEELi128ENS_6half_tEfNS_4arch4Sm90ELb0ELb1ELb1ELb1ELb0ELb0ELb0ELb1ELb1ELb1ELb1ELb0EEENS1_21CollectiveEpilogueFwdINS6_IJSA_SA_SB_EEES9_SE_SG_Li256ELb1ELb1ELb1ELb0EEENS1_36VarlenDynamicPersistentTileSchedulerILi128ELi96ELi256ELi128ELb1ELb1ELb1ELb1ELb0ELb1EEEEEEEEEvNT_6ParamsE,"a",@progbits
	.sectionflags	@""
	.align	4
.nv.constant0._ZN7cutlass13device_kernelIN5flash11enable_sm90INS1_16FlashAttnFwdSm90INS1_25CollectiveMainloopFwdSm90ILi2EN4cute5tupleIJNS5_1CILi1EEES8_S8_EEENS6_IJNS7_ILi128EEENS7_ILi96EEENS7_ILi192EEEEEELi128ENS_6half_tEfNS_4arch4Sm90ELb0ELb1ELb1ELb1ELb0ELb0ELb0ELb1ELb1ELb1ELb1ELb0EEENS1_21CollectiveEpilogueFwdINS6_IJSA_SA_SB_EEES9_SE_SG_Li256ELb1ELb1ELb1ELb0EEENS1_36VarlenDynamicPersistentTileSchedulerILi128ELi96ELi256ELi128ELb1ELb1ELb1ELb1ELb0ELb1EEEEEEEEEvNT_6ParamsE:
	.zero		3328


//--------------------- .nv.constant0._ZN7cutlass13device_kernelIN5flash11enable_sm90INS1_16FlashAttnFwdSm90INS1_25CollectiveMainloopFwdSm90ILi2EN4cute5tupleIJNS5_1CILi1EEES8_S8_EEENS6_IJNS7_ILi128EEENS7_ILi96EEENS7_ILi192EEEEEELi128ENS_6half_tEfNS_4arch4Sm90ELb0ELb1ELb1ELb1ELb0ELb1ELb0ELb1ELb1ELb1ELb1ELb0EEENS1_21CollectiveEpilogueFwdINS6_IJSA_SA_SB_EEES9_SE_SG_Li256ELb1ELb1ELb1ELb0EEENS1_36VarlenDynamicPersistentTileSchedulerILi128ELi96ELi256ELi128ELb1ELb1ELb1ELb1ELb0ELb1EEEEEEEEEvNT_6ParamsE --------------------------
	.section	.nv.constant0._ZN7cutlass13device_kernelIN5flash11enable_sm90INS1_16FlashAttnFwdSm90INS1_25CollectiveMainloopFwdSm90ILi2EN4cute5tupleIJNS5_1CILi1EEES8_S8_EEENS6_IJNS7_ILi128EEENS7_ILi96EEENS7_ILi192EEEEEELi128ENS_6half_tEfNS_4arch4Sm90ELb0ELb1ELb1ELb1ELb0ELb1ELb0ELb1ELb1ELb1ELb1ELb0EEENS1_21CollectiveEpilogueFwdINS6_IJSA_SA_SB_EEES9_SE_SG_Li256ELb1ELb1ELb1ELb0EEENS1_36VarlenDynamicPersistentTileSchedulerILi128ELi96ELi256ELi128ELb1ELb1ELb1ELb1ELb0ELb1EEEEEEEEEvNT_6ParamsE,"a",@progbits
	.sectionflags	@""
	.align	4
.nv.constant0._ZN7cutlass13device_kernelIN5flash11enable_sm90INS1_16FlashAttnFwdSm90INS1_25CollectiveMainloopFwdSm90ILi2EN4cute5tupleIJNS5_1CILi1EEES8_S8_EEENS6_IJNS7_ILi128EEENS7_ILi96EEENS7_ILi192EEEEEELi128ENS_6half_tEfNS_4arch4Sm90ELb0ELb1ELb1ELb1ELb0ELb1ELb0ELb1ELb1ELb1ELb1ELb0EEENS1_21CollectiveEpilogueFwdINS6_IJSA_SA_SB_EEES9_SE_SG_Li256ELb1ELb1ELb1ELb0EEENS1_36VarlenDynamicPersistentTileSchedulerILi128ELi96ELi256ELi128ELb1ELb1ELb1ELb1ELb0ELb1EEEEEEEEEvNT_6ParamsE:
	.zero		3328


//--------------------- .nv.constant0._ZN7cutlass13device_kernelIN5flash11enable_sm90INS1_16FlashAttnFwdSm90INS1_25CollectiveMainloopFwdSm90ILi2EN4cute5tupleIJNS5_1CILi1EEES8_S8_EEENS6_IJNS7_ILi128EEESA_NS7_ILi192EEEEEELi128ENS_6half_tEfNS_4arch4Sm90ELb1ELb0ELb1ELb0ELb0ELb0ELb0ELb1ELb1ELb1ELb1ELb0EEENS1_21CollectiveEpilogueFwdINS6_IJSA_SA_SA_EEES9_SD_SF_Li256ELb0ELb1ELb1ELb0EEENS1_19SingleTileSchedulerILb0ELb1ELb1ELi128EEEEEEEEEvNT_6ParamsE --------------------------
	.section	.nv.constant0._ZN7cutlass13device_kernelIN5flash11enable_sm90INS1_16FlashAttnFwdSm90INS1_25CollectiveMainloopFwdSm90ILi2EN4cute5tupleIJNS5_1CILi1EEES8_S8_EEENS6_IJNS7_ILi128EEESA_NS7_ILi192EEEEEELi128ENS_6half_tEfNS_4arch4Sm90ELb1ELb0ELb1ELb0ELb0ELb0ELb0ELb1ELb1ELb1ELb1ELb0EEENS1_21CollectiveEpilogueFwdINS6_IJSA_SA_SA_EEES9_SD_SF_Li256ELb0ELb1ELb1ELb0EEENS1_19SingleTileSchedulerILb0ELb1ELb1ELi128EEEEEEEEEvNT_6ParamsE,"a",@progbits
	.sectionflags	@""
	.align	4
.nv.constant0._ZN7cutlass13device_kernelIN5flash11enable_sm90INS1_16FlashAttnFwdSm90INS1_25CollectiveMainloopFwdSm90ILi2EN4cute5tupleIJNS5_1CILi1EEES8_S8_EEENS6_IJNS7_ILi128EEESA_NS7_ILi192EEEEEELi128ENS_6half_tEfNS_4arch4Sm90ELb1ELb0ELb1ELb0ELb0ELb0ELb0ELb1ELb1ELb1ELb1ELb0EEENS1_21CollectiveEpilogueFwdINS6_IJSA_SA_SA_EEES9_SD_SF_Li256ELb0ELb1ELb1ELb0EEENS1_19SingleTileSchedulerILb0ELb1ELb1ELi128EEEEEEEEEvNT_6ParamsE:
	.zero		3200


//--------------------- .nv.constant0._ZN7cutlass13device_kernelIN5flash11enable_sm90INS1_16FlashAttnFwdSm90INS1_25CollectiveMainloopFwdSm90ILi2EN4cute5tupleIJNS5_1CILi1EEES8_S8_EEENS6_IJNS7_ILi128EEESA_NS7_ILi192EEEEEELi128ENS_6half_tEfNS_4arch4Sm90ELb1ELb0ELb1ELb1ELb0ELb0ELb0ELb1ELb1ELb1ELb1ELb0EEENS1_21CollectiveEpilogueFwdINS6_IJSA_SA_SA_EEES9_SD_SF_Li256ELb1ELb1ELb1ELb0EEENS1_36VarlenDynamicPersistentTileSchedulerILi128ELi128ELi256ELi128ELb1ELb1ELb1ELb1ELb1ELb1EEEEEEEEEvNT_6ParamsE --------------------------
	.section	.nv.constant0._ZN7cutlass13device_kernelIN5flash11enable_sm90INS1_16FlashAttnFwdSm90INS1_25CollectiveMainloopFwdSm90ILi2EN4cute5tupleIJNS5_1CILi1EEES8_S8_EEENS6_IJNS7_ILi128EEESA_NS7_ILi192EEEEEELi128ENS_6half_tEfNS_4arch4Sm90ELb1ELb0ELb1ELb1ELb0ELb0ELb0ELb1ELb1ELb1ELb1ELb0EEENS1_21CollectiveEpilogueFwdINS6_IJSA_SA_SA_EEES9_SD_SF_Li256ELb1ELb1ELb1ELb0EEENS1_36VarlenDynamicPersistentTileSchedulerILi128ELi128ELi256ELi128ELb1ELb1ELb1ELb1ELb1ELb1EEEEEEEEEvNT_6ParamsE,"a",@progbits
	.sectionflags	@""
	.align	4
.nv.constant0._ZN7cutlass13device_kernelIN5flash11enable_sm90INS1_16FlashAttnFwdSm90INS1_25CollectiveMainloopFwdSm90ILi2EN4cute5tupleIJNS5_1CILi1EEES8_S8_EEENS6_IJNS7_ILi128EEESA_NS7_ILi192EEEEEELi128ENS_6half_tEfNS_4arch4Sm90ELb1ELb0ELb1ELb1ELb0ELb0ELb0ELb1ELb1ELb1ELb1ELb0EEENS1_21CollectiveEpilogueFwdINS6_IJSA_SA_SA_EEES9_SD_SF_Li256ELb1ELb1ELb1ELb0EEENS1_36VarlenDynamicPersistentTileSchedulerILi128ELi128ELi256ELi128ELb1ELb1ELb1ELb1ELb1ELb1EEEEEEEEEvNT_6ParamsE:
	.zero		3328


//--------------------- .nv.constant0._ZN7cutlass13device_kernelIN5flash11enable_sm90INS1_16FlashAttnFwdSm90INS1_25CollectiveMainloopFwdSm90ILi2EN4cute5tupleIJNS5_1CILi1EEES8_S8_EEENS6_IJNS7_ILi128EEESA_NS7_ILi192EEEEEELi128ENS_6half_tEfNS_4arch4Sm90ELb1ELb0ELb1ELb1ELb0ELb1ELb0ELb1ELb1ELb1ELb1ELb0EEENS1_21CollectiveEpilogueFwdINS6_IJSA_SA_SA_EEES9_SD_SF_Li256ELb1ELb1ELb1ELb0EEENS1_36VarlenDynamicPersistentTileSchedulerILi128ELi128ELi256ELi128ELb1ELb1ELb1ELb1ELb1ELb1EEEEEEEEEvNT_6ParamsE --------------------------
	.section	.nv.constant0._ZN7cutlass13device_kernelIN5flash11enable_sm90INS1_16FlashAttnFwdSm90INS1_25CollectiveMainloopFwdSm90ILi2EN4cute5tupleIJNS5_1CILi1EEES8_S8_EEENS6_IJNS7_ILi128EEESA_NS7_ILi192EEEEEELi128ENS_6half_tEfNS_4arch4Sm90ELb1ELb0ELb1ELb1ELb0ELb1ELb0ELb1ELb1ELb1ELb1ELb0EEENS1_21CollectiveEpilogueFwdINS6_IJSA_SA_SA_EEES9_SD_SF_Li256ELb1ELb1ELb1ELb0EEENS1_36VarlenDynamicPersistentTileSchedulerILi128ELi128ELi256ELi128ELb1ELb1ELb1ELb1ELb1ELb1EEEEEEEEEvNT_6ParamsE,"a",@progbits
	.sectionflags	@""
	.align	4
.nv.constant0._ZN7cutlass13device_kernelIN5flash11enable_sm90INS1_16FlashAttnFwdSm90INS1_25CollectiveMainloopFwdSm90ILi2EN4cute5tupleIJNS5_1CILi1EEES8_S8_EEENS6_IJNS7_ILi128EEESA_NS7_ILi192EEEEEELi128ENS_6half_tEfNS_4arch4Sm90ELb1ELb0ELb1ELb1ELb0ELb1ELb0ELb1ELb1ELb1ELb1ELb0EEENS1_21CollectiveEpilogueFwdINS6_IJSA_SA_SA_EEES9_SD_SF_Li256ELb1ELb1ELb1ELb0EEENS1_36VarlenDynamicPersistentTileSchedulerILi128ELi128ELi256ELi128ELb1ELb1ELb1ELb1ELb1ELb1EEEEEEEEEvNT_6ParamsE:
	.zero		3328


//--------------------- .nv.constant0._ZN7cutlass13device_kernelIN5flash11enable_sm90INS1_16FlashAttnFwdSm90INS1_25CollectiveMainloopFwdSm90ILi2EN4cute5tupleIJNS5_1CILi1EEES8_S8_EEENS6_IJNS7_ILi64EEESA_SA_EEELi512ENS_6half_tEfNS_4arch4Sm90ELb0ELb0ELb1ELb0ELb0ELb0ELb0ELb0ELb0ELb1ELb1ELb0EEENS1_21CollectiveEpilogueFwdINS6_IJSA_NS7_ILi512EEESA_EEES9_SC_SE_Li256ELb0ELb1ELb1ELb0EEENS1_19SingleTileSchedulerILb0ELb1ELb1ELi64EEEEEEEEEvNT_6ParamsE --------------------------
	.section	.nv.constant0._ZN7cutlass13device_kernelIN5flash11enable_sm90INS1_16FlashAttnFwdSm90INS1_25CollectiveMainloopFwdSm90ILi2EN4cute5tupleIJNS5_1CILi1EEES8_S8_EEENS6_IJNS7_ILi64EEESA_SA_EEELi512ENS_6half_tEfNS_4arch4Sm90ELb0ELb0ELb1ELb0ELb0ELb0ELb0ELb0ELb0ELb1ELb1ELb0EEENS1_21CollectiveEpilogueFwdINS6_IJSA_NS7_ILi512EEESA_EEES9_SC_SE_Li256ELb0ELb1ELb1ELb0EEENS1_19SingleTileSchedulerILb0ELb1ELb1ELi64EEEEEEEEEvNT_6ParamsE,"a",@progbits
	.sectionflags	@""
	.align	4
.nv.constant0._ZN7cutlass13device_kernelIN5flash11enable_sm90INS1_16FlashAttnFwdSm90INS1_25CollectiveMainloopFwdSm90ILi2EN4cute5tupleIJNS5_1CILi1EEES8_S8_EEENS6_IJNS7_ILi64EEESA_SA_EEELi512ENS_6half_tEfNS_4arch4Sm90ELb0ELb0ELb1ELb0ELb0ELb0ELb0ELb0ELb0ELb1ELb1ELb0EEENS1_21CollectiveEpilogueFwdINS6_IJSA_NS7_ILi512EEESA_EEES9_SC_SE_Li256ELb0ELb1ELb1ELb0EEENS1_19SingleTileSchedulerILb0ELb1ELb1ELi64EEEEEEEEEvNT_6ParamsE:
	.zero		3200


//--------------------- .nv.constant0._ZN7cutlass13device_kernelIN5flash11enable_sm90INS1_16FlashAttnFwdSm90INS1_25CollectiveMainloopFwdSm90ILi2EN4cute5tupleIJNS5_1CILi1EEES8_S8_EEENS6_IJNS7_ILi64EEESA_SA_EEELi512ENS_6half_tEfNS_4arch4Sm90ELb0ELb0ELb1ELb0ELb0ELb0ELb1ELb0ELb0ELb1ELb1ELb0EEENS1_21CollectiveEpilogueFwdINS6_IJSA_NS7_ILi512EEESA_EEES9_SC_SE_Li256ELb0ELb1ELb1ELb0EEENS1_19SingleTileSchedulerILb0ELb1ELb1ELi64EEEEEEEEEvNT_6ParamsE --------------------------
	.section	.nv.constant0._ZN7cutlass13device_kernelIN5flash11enable_sm90INS1_16FlashAttnFwdSm90INS1_25CollectiveMainloopFwdSm90ILi2EN4cute5tupleIJNS5_1CILi1EEES8_S8_EEENS6_IJNS7_ILi64EEESA_SA_EEELi512ENS_6half_tEfNS_4arch4Sm90ELb0ELb0ELb1ELb0ELb0ELb0ELb1ELb0ELb0ELb1ELb1ELb0EEENS1_21CollectiveEpilogueFwdINS6_IJSA_NS7_ILi512EEESA_EEES9_SC_SE_Li256ELb0ELb1ELb1ELb0EEENS1_19SingleTileSchedulerILb0ELb1ELb1ELi64EEEEEEEEEvNT_6ParamsE,"a",@progbits
	.sectionflags	@""
	.align	4
.nv.constant0._ZN7cutlass13device_kernelIN5flash11enable_sm90INS1_16FlashAttnFwdSm90INS1_25CollectiveMainloopFwdSm90ILi2EN4cute5tupleIJNS5_1CILi1EEES8_S8_EEENS6_IJNS7_ILi64EEESA_SA_EEELi512ENS_6half_tEfNS_4arch4Sm90ELb0ELb0ELb1ELb0ELb0ELb0ELb1ELb0ELb0ELb1ELb1ELb0EEENS1_21CollectiveEpilogueFwdINS6_IJSA_NS7_ILi512EEESA_EEES9_SC_SE_Li256ELb0ELb1ELb1ELb0EEENS1_19SingleTileSchedulerILb0ELb1ELb1ELi64EEEEEEEEEvNT_6ParamsE:
	.zero		3456


//--------------------- .nv.constant0._ZN7cutlass13device_kernelIN5flash11enable_sm90INS1_16FlashAttnFwdSm90INS1_25CollectiveMainloopFwdSm90ILi2EN4cute5tupleIJNS5_1CILi1EEES8_S8_EEENS6_IJNS7_ILi64EEESA_SA_EEELi512ENS_6half_tEfNS_4arch4Sm90ELb0ELb0ELb1ELb1ELb0ELb0ELb0ELb0ELb0ELb1ELb1ELb0EEENS1_21CollectiveEpilogueFwdINS6_IJSA_NS7_ILi512EEESA_EEES9_SC_SE_Li256ELb1ELb1ELb1ELb0EEENS1_36VarlenDynamicPersistentTileSchedulerILi64ELi64ELi256ELi128ELb1ELb1ELb1ELb0ELb1ELb1EEEEEEEEEvNT_6ParamsE --------------------------
	.section	.nv.constant0._ZN7cutlass13device_kernelIN5flash11enable_sm90INS1_16FlashAttnFwdSm90INS1_25CollectiveMainloopFwdSm90ILi2EN4cute5tupleIJNS5_1CILi1EEES8_S8_EEENS6_IJNS7_ILi64EEESA_SA_EEELi512ENS_6half_tEfNS_4arch4Sm90ELb0ELb0ELb1ELb1ELb0ELb0ELb0ELb0ELb0ELb1ELb1ELb0EEENS1_21CollectiveEpilogueFwdINS6_IJSA_NS7_ILi512EEESA_EEES9_SC_SE_Li256ELb1ELb1ELb1ELb0EEENS1_36VarlenDynamicPersistentTileSchedulerILi64ELi64ELi256ELi128ELb1ELb1ELb1ELb0ELb1ELb1EEEEEEEEEvNT_6ParamsE,"a",@progbits
	.sectionflags	@""
	.align	4
.nv.constant0._ZN7cutlass13device_kernelIN5flash11enable_sm90INS1_16FlashAttnFwdSm90INS1_25CollectiveMainloopFwdSm90ILi2EN4cute5tupleIJNS5_1CILi1EEES8_S8_EEENS6_IJNS7_ILi64EEESA_SA_EEELi512ENS_6half_tEfNS_4arch4Sm90ELb0ELb0ELb1ELb1ELb0ELb0ELb0ELb0ELb0ELb1ELb1ELb0EEENS1_21CollectiveEpilogueFwdINS6_IJSA_NS7_ILi512EEESA_EEES9_SC_SE_Li256ELb1ELb1ELb1ELb0EEENS1_36VarlenDynamicPersistentTileSchedulerILi64ELi64ELi256ELi128ELb1ELb1ELb1ELb0ELb1ELb1EEEEEEEEEvNT_6ParamsE:
	.zero		3328


//--------------------- .nv.constant0._ZN7cutlass13device_kernelIN5flash11enable_sm90INS1_16FlashAttnFwdSm90INS1_25CollectiveMainloopFwdSm90ILi2EN4cute5tupleIJNS5_1CILi1EEES8_S8_EEENS6_IJNS7_ILi64EEESA_SA_EEELi512ENS_6half_tEfNS_4arch4Sm90ELb0ELb0ELb1ELb1ELb0ELb1ELb0ELb0ELb0ELb1ELb1ELb0EEENS1_21CollectiveEpilogueFwdINS6_IJSA_NS7_ILi512EEESA_EEES9_SC_SE_Li256ELb1ELb1ELb1ELb0EEENS1_36VarlenDynamicPersistentTileSchedulerILi64ELi64ELi256ELi128ELb1ELb1ELb1ELb0ELb1ELb1EEEEEEEEEvNT_6ParamsE --------------------------
	.section	.nv.constant0._ZN7cutlass13device_kernelIN5flash11enable_sm90INS1_16FlashAttnFwdSm90INS1_25CollectiveMainloopFwdSm90ILi2EN4cute5tupleIJNS5_1CILi1EEES8_S8_EEENS6_IJNS7_ILi64EEESA_SA_EEELi512ENS_6half_tEfNS_4arch4Sm90ELb0ELb0ELb1ELb1ELb0ELb1ELb0ELb0ELb0ELb1ELb1ELb0EEENS1_21CollectiveEpilogueFwdINS6_IJSA_NS7_ILi512EEESA_EEES9_SC_SE_Li256ELb1ELb1ELb1ELb0EEENS1_36VarlenDynamicPersistentTileSchedulerILi64ELi64ELi256ELi128ELb1ELb1ELb1ELb0ELb1ELb1EEEEEEEEEvNT_6ParamsE,"a",@progbits
	.sectionflags	@""
	.align	4
.nv.constant0._ZN7cutlass13device_kernelIN5flash11enable_sm90INS1_16FlashAttnFwdSm90INS1_25CollectiveMainloopFwdSm90ILi2EN4cute5tupleIJNS5_1CILi1EEES8_S8_EEENS6_IJNS7_ILi64EEESA_SA_EEELi512ENS_6half_tEfNS_4arch4Sm90ELb0ELb0ELb1ELb1ELb0ELb1ELb0ELb0ELb0ELb1ELb1ELb0EEENS1_21CollectiveEpilogueFwdINS6_IJSA_NS7_ILi512EEESA_EEES9_SC_SE_Li256ELb1ELb1ELb1ELb0EEENS1_36VarlenDynamicPersistentTileSchedulerILi64ELi64ELi256ELi128ELb1ELb1ELb1ELb0ELb1ELb1EEEEEEEEEvNT_6ParamsE:
	.zero		3328


//--------------------- .nv.constant0._ZN7cutlass13device_kernelIN5flash11enable_sm90INS1_16FlashAttnFwdSm90INS1_25CollectiveMainloopFwdSm90ILi2EN4cute5tupleIJNS5_1CILi1EEES8_S8_EEENS6_IJNS7_ILi64EEESA_SA_EEELi512ENS_6half_tEfNS_4arch4Sm90ELb0ELb0ELb1ELb1ELb0ELb0ELb1ELb0ELb0ELb1ELb1ELb0EEENS1_21CollectiveEpilogueFwdINS6_IJSA_NS7_ILi512EEESA_EEES9_SC_SE_Li256ELb1ELb1ELb1ELb0EEENS1_36VarlenDynamicPersistentTileSchedulerILi64ELi64ELi256ELi128ELb1ELb1ELb1ELb0ELb1ELb1EEEEEEEEEvNT_6ParamsE --------------------------
	.section	.nv.constant0._ZN7cutlass13device_kernelIN5flash11enable_sm90INS1_16FlashAttnFwdSm90INS1_25CollectiveMainloopFwdSm90ILi2EN4cute5tupleIJNS5_1CILi1EEES8_S8_EEENS6_IJNS7_ILi64EEESA_SA_EEELi512ENS_6half_tEfNS_4arch4Sm90ELb0ELb0ELb1ELb1ELb0ELb0ELb1ELb0ELb0ELb1ELb1ELb0EEENS1_21CollectiveEpilogueFwdINS6_IJSA_NS7_ILi512EEESA_EEES9_SC_SE_Li256ELb1ELb1ELb1ELb0EEENS1_36VarlenDynamicPersistentTileSchedulerILi64ELi64ELi256ELi128ELb1ELb1ELb1ELb0ELb1ELb1EEEEEEEEEvNT_6ParamsE,"a",@progbits
	.sectionflags	@""
	.align	4
.nv.constant0._ZN7cutlass13device_kernelIN5flash11enable_sm90INS1_16FlashAttnFwdSm90INS1_25CollectiveMainloopFwdSm90ILi2EN4cute5tupleIJNS5_1CILi1EEES8_S8_EEENS6_IJNS7_ILi64EEESA_SA_EEELi512ENS_6half_tEfNS_4arch4Sm90ELb0ELb0ELb1ELb1ELb0ELb0ELb1ELb0ELb0ELb1ELb1ELb0EEENS1_21CollectiveEpilogueFwdINS6_IJSA_NS7_ILi512EEESA_EEES9_SC_SE_Li256ELb1ELb1ELb1ELb0EEENS1_36VarlenDynamicPersistentTileSchedulerILi64ELi64ELi256ELi128ELb1ELb1ELb1ELb0ELb1ELb1EEEEEEEEEvNT_6ParamsE:
	.zero		3584


//--------------------- .nv.constant0._ZN7cutlass13device_kernelIN5flash11enable_sm90INS1_16FlashAttnFwdSm90INS1_25CollectiveMainloopFwdSm90ILi2EN4cute5tupleIJNS5_1CILi1EEES8_S8_EEENS6_IJNS7_ILi64EEESA_SA_EEELi512ENS_6half_tEfNS_4arch4Sm90ELb0ELb0ELb1ELb1ELb0ELb1ELb1ELb0ELb0ELb1ELb1ELb0EEENS1_21CollectiveEpilogueFwdINS6_IJSA_NS7_ILi512EEESA_EEES9_SC_SE_Li256ELb1ELb1ELb1ELb0EEENS1_36VarlenDynamicPersistentTileSchedulerILi64ELi64ELi256ELi128ELb1ELb1ELb1ELb0ELb1ELb1EEEEEEEEEvNT_6ParamsE --------------------------
	.section	.nv.constant0._ZN7cutlass13device_kernelIN5flash11enable_sm90INS1_16FlashAttnFwdSm90INS1_25CollectiveMainloopFwdSm90ILi2EN4cute5tupleIJNS5_1CILi1EEES8_S8_EEENS6_IJNS7_ILi64EEESA_SA_EEELi512ENS_6half_tEfNS_4arch4Sm90ELb0ELb0ELb1ELb1ELb0ELb1ELb1ELb0ELb0ELb1ELb1ELb0EEENS1_21CollectiveEpilogueFwdINS6_IJSA_NS7_ILi512EEESA_EEES9_SC_SE_Li256ELb1ELb1ELb1ELb0EEENS1_36VarlenDynamicPersistentTileSchedulerILi64ELi64ELi256ELi128ELb1ELb1ELb1ELb0ELb1ELb1EEEEEEEEEvNT_6ParamsE,"a",@progbits
	.sectionflags	@""
	.align	4
.nv.constant0._ZN7cutlass13device_kernelIN5flash11enable_sm90INS1_16FlashAttnFwdSm90INS1_25CollectiveMainloopFwdSm90ILi2EN4cute5tupleIJNS5_1CILi1EEES8_S8_EEENS6_IJNS7_ILi64EEESA_SA_EEELi512ENS_6half_tEfNS_4arch4Sm90ELb0ELb0ELb1ELb1ELb0ELb1ELb1ELb0ELb0ELb1ELb1ELb0EEENS1_21CollectiveEpilogueFwdINS6_IJSA_NS7_ILi512EEESA_EEES9_SC_SE_Li256ELb1ELb1ELb1ELb0EEENS1_36VarlenDynamicPersistentTileSchedulerILi64ELi64ELi256ELi128ELb1ELb1ELb1ELb0ELb1ELb1EEEEEEEEEvNT_6ParamsE:
	.zero		3584


//--------------------- .nv.constant0._ZN7cutlass13device_kernelIN5flash11enable_sm90INS1_16FlashAttnFwdSm90INS1_25CollectiveMainloopFwdSm90ILi2EN4cute5tupleIJNS5_1CILi1EEES8_S8_EEENS6_IJNS7_ILi64EEESA_SA_EEELi512ENS_6half_tEfNS_4arch4Sm90ELb0ELb1ELb1ELb0ELb0ELb0ELb0ELb0ELb0ELb1ELb1ELb0EEENS1_21CollectiveEpilogueFwdINS6_IJSA_NS7_ILi512EEESA_EEES9_SC_SE_Li256ELb0ELb1ELb1ELb0EEENS1_19SingleTileSchedulerILb0ELb1ELb1ELi64EEEEEEEEEvNT_6ParamsE --------------------------
	.section	.nv.constant0._ZN7cutlass13device_kernelIN5flash11enable_sm90INS1_16FlashAttnFwdSm90INS1_25CollectiveMainloopFwdSm90ILi2EN4cute5tupleIJNS5_1CILi1EEES8_S8_EEENS6_IJNS7_ILi64EEESA_SA_EEELi512ENS_6half_tEfNS_4arch4Sm90ELb0ELb1ELb1ELb0ELb0ELb0ELb0ELb0ELb0ELb1ELb1ELb0EEENS1_21CollectiveEpilogueFwdINS6_IJSA_NS7_ILi512EEESA_EEES9_SC_SE_Li256ELb0ELb1ELb1ELb0EEENS1_19SingleTileSchedulerILb0ELb1ELb1ELi64EEEEEEEEEvNT_6ParamsE,"a",@progbits
	.sectionflags	@""
	.align	4
.nv.constant0._ZN7cutlass13device_kernelIN5flash11enable_sm90INS1_16FlashAttnFwdSm90INS1_25CollectiveMainloopFwdSm90ILi2EN4cute5tupleIJNS5_1CILi1EEES8_S8_EEENS6_IJNS7_ILi64EEESA_SA_EEELi512ENS_6half_tEfNS_4arch4Sm90ELb0ELb1ELb1ELb0ELb0ELb0ELb0ELb0ELb0ELb1ELb1ELb0EEENS1_21CollectiveEpilogueFwdINS6_IJSA_NS7_ILi512EEESA_EEES9_SC_SE_Li256ELb0ELb1ELb1ELb0EEENS1_19SingleTileSchedulerILb0ELb1ELb1ELi64EEEEEEEEEvNT_6ParamsE:
	.zero		3200


//--------------------- .nv.constant0._ZN7cutlass13device_kernelIN5flash11enable_sm90INS1_16FlashAttnFwdSm90INS1_25CollectiveMainloopFwdSm90ILi2EN4cute5tupleIJNS5_1CILi1EEES8_S8_EEENS6_IJNS7_ILi64EEESA_SA_EEELi512ENS_6half_tEfNS_4arch4Sm90ELb0ELb1ELb1ELb0ELb0ELb0ELb1ELb0ELb0ELb1ELb1ELb0EEENS1_21CollectiveEpilogueFwdINS6_IJSA_NS7_ILi512EEESA_EEES9_SC_SE_Li256ELb0ELb1ELb1ELb0EEENS1_19SingleTileSchedulerILb0ELb1ELb1ELi64EEEEEEEEEvNT_6ParamsE --------------------------
	.section	.nv.constant0._ZN7cutlass13device_kernelIN5flash11enable_sm90INS1_16FlashAttnFwdSm90INS1_25CollectiveMainloopFwdSm90ILi2EN4cute5tupleIJNS5_1CILi1EEES8_S8_EEENS6_IJNS7_ILi64EEESA_SA_EEELi512ENS_6half_tEfNS_4arch4Sm90ELb0ELb1ELb1ELb0ELb0ELb0ELb1ELb0ELb0ELb1ELb1ELb0EEENS1_21CollectiveEpilogueFwdINS6_IJSA_NS7_ILi512EEESA_EEES9_SC_SE_Li256ELb0ELb1ELb1ELb0EEENS1_19SingleTileSchedulerILb0ELb1ELb1ELi64EEEEEEEEEvNT_6ParamsE,"a",@progbits
	.sectionflags	@""
	.align	4
.nv.constant0._ZN7cutlass13device_kernelIN5flash11enable_sm90INS1_16FlashAttnFwdSm90INS1_25CollectiveMainloopFwdSm90ILi2EN4cute5tupleIJNS5_1CILi1EEES8_S8_EEENS6_IJNS7_ILi64EEESA_SA_EEELi512ENS_6half_tEfNS_4arch4Sm90ELb0ELb1ELb1ELb0ELb0ELb0ELb1ELb0ELb0ELb1ELb1ELb0EEENS1_21CollectiveEpilogueFwdINS6_IJSA_NS7_ILi512EEESA_EEES9_SC_SE_Li256ELb0ELb1ELb1ELb0EEENS1_19SingleTileSchedulerILb0ELb1ELb1ELi64EEEEEEEEEvNT_6ParamsE:
	.zero		3456


//--------------------- .nv.constant0._ZN7cutlass13device_kernelIN5flash11enable_sm90INS1_16FlashAttnFwdSm90INS1_25CollectiveMainloopFwdSm90ILi2EN4cute5tupleIJNS5_1CILi1EEES8_S8_EEENS6_IJNS7_ILi64EEESA_SA_EEELi512ENS_6half_tEfNS_4arch4Sm90ELb0ELb1ELb1ELb1ELb0ELb0ELb0ELb0ELb0ELb1ELb1ELb0EEENS1_21CollectiveEpilogueFwdINS6_IJSA_NS7_ILi512EEESA_EEES9_SC_SE_Li256ELb1ELb1ELb1ELb0EEENS1_36VarlenDynamicPersistentTileSchedulerILi64ELi64ELi256ELi128ELb1ELb1ELb1ELb1ELb0ELb1EEEEEEEEEvNT_6ParamsE --------------------------
	.section	.nv.constant0._ZN7cutlass13device_kernelIN5flash11enable_sm90INS1_16FlashAttnFwdSm90INS1_25CollectiveMainloopFwdSm90ILi2EN4cute5tupleIJNS5_1CILi1EEES8_S8_EEENS6_IJNS7_ILi64EEESA_SA_EEELi512ENS_6half_tEfNS_4arch4Sm90ELb0ELb1ELb1ELb1ELb0ELb0ELb0ELb0ELb0ELb1ELb1ELb0EEENS1_21CollectiveEpilogueFwdINS6_IJSA_NS7_ILi512EEESA_EEES9_SC_SE_Li256ELb1ELb1ELb1ELb0EEENS1_36VarlenDynamicPersistentTileSchedulerILi64ELi64ELi256ELi128ELb1ELb1ELb1ELb1ELb0ELb1EEEEEEEEEvNT_6ParamsE,"a",@progbits
	.sectionflags	@""
	.align	4
.nv.constant0._ZN7cutlass13device_kernelIN5flash11enable_sm90INS1_16FlashAttnFwdSm90INS1_25CollectiveMainloopFwdSm90ILi2EN4cute5tupleIJNS5_1CILi1EEES8_S8_EEENS6_IJNS7_ILi64EEESA_SA_EEELi512ENS_6half_tEfNS_4arch4Sm90ELb0ELb1ELb1ELb1ELb0ELb0ELb0ELb0ELb0ELb1ELb1ELb0EEENS1_21CollectiveEpilogueFwdINS6_IJSA_NS7_ILi512EEESA_EEES9_SC_SE_Li256ELb1ELb1ELb1ELb0EEENS1_36VarlenDynamicPersistentTileSchedulerILi64ELi64ELi256ELi128ELb1ELb1ELb1ELb1ELb0ELb1EEEEEEEEEvNT_6ParamsE:
	.zero		3328


//--------------------- .nv.constant0._ZN7cutlass13device_kernelIN5flash11enable_sm90INS1_16FlashAttnFwdSm90INS1_25CollectiveMainloopFwdSm90ILi2EN4cute5tupleIJNS5_1CILi1EEES8_S8_EEENS6_IJNS7_ILi64EEESA_SA_EEELi512ENS_6half_tEfNS_4arch4Sm90ELb0ELb1ELb1ELb1ELb0ELb1ELb0ELb0ELb0ELb1ELb1ELb0EEENS1_21CollectiveEpilogueFwdINS6_IJSA_NS7_ILi512EEESA_EEES9_SC_SE_Li256ELb1ELb1ELb1ELb0EEENS1_36VarlenDynamicPersistentTileSchedulerILi64ELi64ELi256ELi128ELb1ELb1ELb1ELb1ELb0ELb1EEEEEEEEEvNT_6ParamsE --------------------------
	.section	.nv.constant0._ZN7cutlass13device_kernelIN5flash11enable_sm90INS1_16FlashAttnFwdSm90INS1_25CollectiveMainloopFwdSm90ILi2EN4cute5tupleIJNS5_1CILi1EEES8_S8_EEENS6_IJNS7_ILi64EEESA_SA_EEELi512ENS_6half_tEfNS_4arch4Sm90ELb0ELb1ELb1ELb1ELb0ELb1ELb0ELb0ELb0ELb1ELb1ELb0EEENS1_21CollectiveEpilogueFwdINS6_IJSA_NS7_ILi512EEESA_EEES9_SC_SE_Li256ELb1ELb1ELb1ELb0EEENS1_36VarlenDynamicPersistentTileSchedulerILi64ELi64ELi256ELi128ELb1ELb1ELb1ELb1ELb0ELb1EEEEEEEEEvNT_6ParamsE,"a",@progbits
	.sectionflags	@""
	.align	4
.nv.constant0._ZN7cutlass13device_kernelIN5flash11enable_sm90INS1_16FlashAttnFwdSm90INS1_25CollectiveMainloopFwdSm90ILi2EN4cute5tupleIJNS5_1CILi1EEES8_S8_EEENS6_IJNS7_ILi64EEESA_SA_EEELi512ENS_6half_tEfNS_4arch4Sm90ELb0ELb1ELb1ELb1ELb0ELb1ELb0ELb0ELb0ELb1ELb1ELb0EEENS1_21CollectiveEpilogueFwdINS6_IJSA_NS7_ILi512EEESA_EEES9_SC_SE_Li256ELb1ELb1ELb1ELb0EEENS1_36VarlenDynamicPersistentTileSchedulerILi64ELi64ELi256ELi128ELb1ELb1ELb1ELb1ELb0ELb1EEEEEEEEEvNT_6ParamsE:
	.zero		3328


//--------------------- .nv.constant0._ZN7cutlass13device_kernelIN5flash11enable_sm90INS1_16FlashAttnFwdSm90INS1_25CollectiveMainloopFwdSm90ILi2EN4cute5tupleIJNS5_1CILi1EEES8_S8_EEENS6_IJNS7_ILi64EEESA_SA_EEELi512ENS_6half_tEfNS_4arch4Sm90ELb0ELb1ELb1ELb1ELb0ELb0ELb1ELb0ELb0ELb1ELb1ELb0EEENS1_21CollectiveEpilogueFwdINS6_IJSA_NS7_ILi512EEESA_EEES9_SC_SE_Li256ELb1ELb1ELb1ELb0EEENS1_36VarlenDynamicPersistentTileSchedulerILi64ELi64ELi256ELi128ELb1ELb1ELb1ELb1ELb0ELb1EEEEEEEEEvNT_6ParamsE --------------------------
	.section	.nv.constant0._ZN7cutlass13device_kernelIN5flash11enable_sm90INS1_16FlashAttnFwdSm90INS1_25CollectiveMainloopFwdSm90ILi2EN4cute5tupleIJNS5_1CILi1EEES8_S8_EEENS6_IJNS7_ILi64EEESA_SA_EEELi512ENS_6half_tEfNS_4arch4Sm90ELb0ELb1ELb1ELb1ELb0ELb0ELb1ELb0ELb0ELb1ELb1ELb0EEENS1_21CollectiveEpilogueFwdINS6_IJSA_NS7_ILi512EEESA_EEES9_SC_SE_Li256ELb1ELb1ELb1ELb0EEENS1_36VarlenDynamicPersistentTileSchedulerILi64ELi64ELi256ELi128ELb1ELb1ELb1ELb1ELb0ELb1EEEEEEEEEvNT_6ParamsE,"a",@progbits
	.sectionflags	@""
	.align	4
.nv.constant0._ZN7cutlass13device_kernelIN5flash11enable_sm90INS1_16FlashAttnFwdSm90INS1_25CollectiveMainloopFwdSm90ILi2EN4cute5tupleIJNS5_1CILi1EEES8_S8_EEENS6_IJNS7_ILi64EEESA_SA_EEELi512ENS_6half_tEfNS_4arch4Sm90ELb0ELb1ELb1ELb1ELb0ELb0ELb1ELb0ELb0ELb1ELb1ELb0EEENS1_21CollectiveEpilogueFwdINS6_IJSA_NS7_ILi512EEESA_EEES9_SC_SE_Li256ELb1ELb1ELb1ELb0EEENS1_36VarlenDynamicPersistentTileSchedulerILi64ELi64ELi256ELi128ELb1ELb1ELb1ELb1ELb0ELb1EEEEEEEEEvNT_6ParamsE:
	.zero		3584


//--------------------- .nv.constant0._ZN7cutlass13device_kernelIN5flash11enable_sm90INS1_16FlashAttnFwdSm90INS1_25CollectiveMainloopFwdSm90ILi2EN4cute5tupleIJNS5_1CILi1EEES8_S8_EEENS6_IJNS7_ILi64EEESA_SA_EEELi512ENS_6half_tEfNS_4arch4Sm90ELb0ELb1ELb1ELb1ELb0ELb1ELb1ELb0ELb0ELb1ELb1ELb0EEENS1_21CollectiveEpilogueFwdINS6_IJSA_NS7_ILi512EEESA_EEES9_SC_SE_Li256ELb1ELb1ELb1ELb0EEENS1_36VarlenDynamicPersistentTileSchedulerILi64ELi64ELi256ELi128ELb1ELb1ELb1ELb1ELb0ELb1EEEEEEEEEvNT_6ParamsE --------------------------
	.section	.nv.constant0._ZN7cutlass13device_kernelIN5flash11enable_sm90INS1_16FlashAttnFwdSm90INS1_25CollectiveMainloopFwdSm90ILi2EN4cute5tupleIJNS5_1CILi1EEES8_S8_EEENS6_IJNS7_ILi64EEESA_SA_EEELi512ENS_6half_tEfNS_4arch4Sm90ELb0ELb1ELb1ELb1ELb0ELb1ELb1ELb0ELb0ELb1ELb1ELb0EEENS1_21CollectiveEpilogueFwdINS6_IJSA_NS7_ILi512EEESA_EEES9_SC_SE_Li256ELb1ELb1ELb1ELb0EEENS1_36VarlenDynamicPersistentTileSchedulerILi64ELi64ELi256ELi128ELb1ELb1ELb1ELb1ELb0ELb1EEEEEEEEEvNT_6ParamsE,"a",@progbits
	.sectionflags	@""
	.align	4
.nv.constant0._ZN7cutlass13device_kernelIN5flash11enable_sm90INS1_16FlashAttnFwdSm90INS1_25CollectiveMainloopFwdSm90ILi2EN4cute5tupleIJNS5_1CILi1EEES8_S8_EEENS6_IJNS7_ILi64EEESA_SA_EEELi512ENS_6half_tEfNS_4arch4Sm90ELb0ELb1ELb1ELb1ELb0ELb1ELb1ELb0ELb0ELb1ELb1ELb0EEENS1_21CollectiveEpilogueFwdINS6_IJSA_NS7_ILi512EEESA_EEES9_SC_SE_Li256ELb1ELb1ELb1ELb0EEENS1_36VarlenDynamicPersistentTileSchedulerILi64ELi64ELi256ELi128ELb1ELb1ELb1ELb1ELb0ELb1EEEEEEEEEvNT_6ParamsE:
	.zero		3584


//--------------------- .nv.constant0._ZN7cutlass13device_kernelIN5flash11enable_sm90INS1_16FlashAttnFwdSm90INS1_25CollectiveMainloopFwdSm90ILi2EN4cute5tupleIJNS5_1CILi1EEES8_S8_EEENS6_IJNS7_ILi64EEESA_SA_EEELi512ENS_6half_tEfNS_4arch4Sm90ELb1ELb0ELb1ELb0ELb0ELb0ELb0ELb0ELb0ELb1ELb1ELb0EEENS1_21CollectiveEpilogueFwdINS6_IJSA_NS7_ILi512EEESA_EEES9_SC_SE_Li256ELb0ELb1ELb1ELb0EEENS1_19SingleTileSchedulerILb0ELb1ELb1ELi64EEEEEEEEEvNT_6ParamsE --------------------------
	.section	.nv.constant0._ZN7cutlass13device_kernelIN5flash11enable_sm90INS1_16FlashAttnFwdSm90INS1_25CollectiveMainloopFwdSm90ILi2EN4cute5tupleIJNS5_1CILi1EEES8_S8_EEENS6_IJNS7_ILi64EEESA_SA_EEELi512ENS_6half_tEfNS_4arch4Sm90ELb1ELb0ELb1ELb0ELb0ELb0ELb0ELb0ELb0ELb1ELb1ELb0EEENS1_21CollectiveEpilogueFwdINS6_IJSA_NS7_ILi512EEESA_EEES9_SC_SE_Li256ELb0ELb1ELb1ELb0EEENS1_19SingleTileSchedulerILb0ELb1ELb1ELi64EEEEEEEEEvNT_6ParamsE,"a",@progbits
	.sectionflags	@""
	.align	4
.nv.constant0._ZN7cutlass13device_kernelIN5flash11enable_sm90INS1_16FlashAttnFwdSm90INS1_25CollectiveMainloopFwdSm90ILi2EN4cute5tupleIJNS5_1CILi1EEES8_S8_EEENS6_IJNS7_ILi64EEESA_SA_EEELi512ENS_6half_tEfNS_4arch4Sm90ELb1ELb0ELb1ELb0ELb0ELb0ELb0ELb0ELb0ELb1ELb1ELb0EEENS1_21CollectiveEpilogueFwdINS6_IJSA_NS7_ILi512EEESA_EEES9_SC_SE_Li256ELb0ELb1ELb1ELb0EEENS1_19SingleTileSchedulerILb0ELb1ELb1ELi64EEEEEEEEEvNT_6ParamsE:
	.zero		3200


//--------------------- .nv.constant0._ZN7cutlass13device_kernelIN5flash11enable_sm90INS1_16FlashAttnFwdSm90INS1_25CollectiveMainloopFwdSm90ILi2EN4cute5tupleIJNS5_1CILi1EEES8_S8_EEENS6_IJNS7_ILi64EEESA_SA_EEELi512ENS_6half_tEfNS_4arch4Sm90ELb1ELb0ELb1ELb0ELb0ELb0ELb1ELb0ELb0ELb1ELb1ELb0EEENS1_21CollectiveEpilogueFwdINS6_IJSA_NS7_ILi512EEESA_EEES9_SC_SE_Li256ELb0ELb1ELb1ELb0EEENS1_19SingleTileSchedulerILb0ELb1ELb1ELi64EEEEEEEEEvNT_6ParamsE --------------------------
	.section	.nv.constant0._ZN7cutlass13device_kernelIN5flash11enable_sm90INS1_16FlashAttnFwdSm90INS1_25CollectiveMainloopFwdSm90ILi2EN4cute5tupleIJNS5_1CILi1EEES8_S8_EEENS6_IJNS7_ILi64EEESA_SA_EEELi512ENS_6half_tEfNS_4arch4Sm90ELb1ELb0ELb1ELb0ELb0ELb0ELb1ELb0ELb0ELb1ELb1ELb0EEENS1_21CollectiveEpilogueFwdINS6_IJSA_NS7_ILi512EEESA_EEES9_SC_SE_Li256ELb0ELb1ELb1ELb0EEENS1_19SingleTileSchedulerILb0ELb1ELb1ELi64EEEEEEEEEvNT_6ParamsE,"a",@progbits
	.sectionflags	@""
	.align	4
.nv.constant0._ZN7cutlass13device_kernelIN5flash11enable_sm90INS1_16FlashAttnFwdSm90INS1_25CollectiveMainloopFwdSm90ILi2EN4cute5tupleIJNS5_1CILi1EEES8_S8_EEENS6_IJNS7_ILi64EEESA_SA_EEELi512ENS_6half_tEfNS_4arch4Sm90ELb1ELb0ELb1ELb0ELb0ELb0ELb1ELb0ELb0ELb1ELb1ELb0EEENS1_21CollectiveEpilogueFwdINS6_IJSA_NS7_ILi512EEESA_EEES9_SC_SE_Li256ELb0ELb1ELb1ELb0EEENS1_19SingleTileSchedulerILb0ELb1ELb1ELi64EEEEEEEEEvNT_6ParamsE:
	.zero		3456


//--------------------- .nv.constant0._ZN7cutlass13device_kernelIN5flash11enable_sm90INS1_16FlashAttnFwdSm90INS1_25CollectiveMainloopFwdSm90ILi2EN4cute5tupleIJNS5_1CILi1EEES8_S8_EEENS6_IJNS7_ILi64EEESA_SA_EEELi512ENS_6half_tEfNS_4arch4Sm90ELb1ELb0ELb1ELb1ELb0ELb0ELb0ELb0ELb0ELb1ELb1ELb0EEENS1_21CollectiveEpilogueFwdINS6_IJSA_NS7_ILi512EEESA_EEES9_SC_SE_Li256ELb1ELb1ELb1ELb0EEENS1_36VarlenDynamicPersistentTileSchedulerILi64ELi64ELi256ELi128ELb1ELb1ELb1ELb1ELb1ELb1EEEEEEEEEvNT_6ParamsE --------------------------
	.section	.nv.constant0._ZN7cutlass13device_kernelIN5flash11enable_sm90INS1_16FlashAttnFwdSm90INS1_25CollectiveMainloopFwdSm90ILi2EN4cute5tupleIJNS5_1CILi1EEES8_S8_EEENS6_IJNS7_ILi64EEESA_SA_EEELi512ENS_6half_tEfNS_4arch4Sm90ELb1ELb0ELb1ELb1ELb0ELb0ELb0ELb0ELb0ELb1ELb1ELb0EEENS1_21CollectiveEpilogueFwdINS6_IJSA_NS7_ILi512EEESA_EEES9_SC_SE_Li256ELb1ELb1ELb1ELb0EEENS1_36VarlenDynamicPersistentTileSchedulerILi64ELi64ELi256ELi128ELb1ELb1ELb1ELb1ELb1ELb1EEEEEEEEEvNT_6ParamsE,"a",@progbits
	.sectionflags	@""
	.align	4
.nv.constant0._ZN7cutlass13device_kernelIN5flash11enable_sm90INS1_16FlashAttnFwdSm90INS1_25CollectiveMainloopFwdSm90ILi2EN4cute5tupleIJNS5_1CILi1EEES8_S8_EEENS6_IJNS7_ILi64EEESA_SA_EEELi512ENS_6half_tEfNS_4arch4Sm90ELb1ELb0ELb1ELb1ELb0ELb0ELb0ELb0ELb0ELb1ELb1ELb0EEENS1_21CollectiveEpilogueFwdINS6_IJSA_NS7_ILi512EEESA_EEES9_SC_SE_Li256ELb1ELb1ELb1ELb0EEENS1_36VarlenDynamicPersistentTileSchedulerILi64ELi64ELi256ELi128ELb1ELb1ELb1ELb1ELb1ELb1EEEEEEEEEvNT_6ParamsE:
	.zero		3328


//--------------------- .nv.constant0._ZN7cutlass13device_kernelIN5flash11enable_sm90INS1_16FlashAttnFwdSm90INS1_25CollectiveMainloopFwdSm90ILi2EN4cute5tupleIJNS5_1CILi1EEES8_S8_EEENS6_IJNS7_ILi64EEESA_SA_EEELi512ENS_6half_tEfNS_4arch4Sm90ELb1ELb0ELb1ELb1ELb0ELb1ELb0ELb0ELb0ELb1ELb1ELb0EEENS1_21CollectiveEpilogueFwdINS6_IJSA_NS7_ILi512EEESA_EEES9_SC_SE_Li256ELb1ELb1ELb1ELb0EEENS1_36VarlenDynamicPersistentTileSchedulerILi64ELi64ELi256ELi128ELb1ELb1ELb1ELb1ELb1ELb1EEEEEEEEEvNT_6ParamsE --------------------------
	.section	.nv.constant0._ZN7cutlass13device_kernelIN5flash11enable_sm90INS1_16FlashAttnFwdSm90INS1_25CollectiveMainloopFwdSm90ILi2EN4cute5tupleIJNS5_1CILi1EEES8_S8_EEENS6_IJNS7_ILi64EEESA_SA_EEELi512ENS_6half_tEfNS_4arch4Sm90ELb1ELb0ELb1ELb1ELb0ELb1ELb0ELb0ELb0ELb1ELb1ELb0EEENS1_21CollectiveEpilogueFwdINS6_IJSA_NS7_ILi512EEESA_EEES9_SC_SE_Li256ELb1ELb1ELb1ELb0EEENS1_36VarlenDynamicPersistentTileSchedulerILi64ELi64ELi256ELi128ELb1ELb1ELb1ELb1ELb1ELb1EEEEEEEEEvNT_6ParamsE,"a",@progbits
	.sectionflags	@""
	.align	4
.nv.constant0._ZN7cutlass13device_kernelIN5flash11enable_sm90INS1_16FlashAttnFwdSm90INS1_25CollectiveMainloopFwdSm90ILi2EN4cute5tupleIJNS5_1CILi1EEES8_S8_EEENS6_IJNS7_ILi64EEESA_SA_EEELi512ENS_6half_tEfNS_4arch4Sm90ELb1ELb0ELb1ELb1ELb0ELb1ELb0ELb0ELb0ELb1ELb1ELb0EEENS1_21CollectiveEpilogueFwdINS6_IJSA_NS7_ILi512EEESA_EEES9_SC_SE_Li256ELb1ELb1ELb1ELb0EEENS1_36VarlenDynamicPersistentTileSchedulerILi64ELi64ELi256ELi128ELb1ELb1ELb1ELb1ELb1ELb1EEEEEEEEEvNT_6ParamsE:
	.zero		3328


//--------------------- .nv.constant0._ZN7cutlass13device_kernelIN5flash11enable_sm90INS1_16FlashAttnFwdSm90INS1_25CollectiveMainloopFwdSm90ILi2EN4cute5tupleIJNS5_1CILi1EEES8_S8_EEENS6_IJNS7_ILi64EEESA_SA_EEELi512ENS_6half_tEfNS_4arch4Sm90ELb1ELb0ELb1ELb1ELb0ELb0ELb1ELb0ELb0ELb1ELb1ELb0EEENS1_21CollectiveEpilogueFwdINS6_IJSA_NS7_ILi512EEESA_EEES9_SC_SE_Li256ELb1ELb1ELb1ELb0EEENS1_36VarlenDynamicPersistentTileSchedulerILi64ELi64ELi256ELi128ELb1ELb1ELb1ELb1ELb1ELb1EEEEEEEEEvNT_6ParamsE --------------------------
	.section	.nv.constant0._ZN7cutlass13device_kernelIN5flash11enable_sm90INS1_16FlashAttnFwdSm90INS1_25CollectiveMainloopFwdSm90ILi2EN4cute5tupleIJNS5_1CILi1EEES8_S8_EEENS6_IJNS7_ILi64EEESA_SA_EEELi512ENS_6half_tEfNS_4arch4Sm90ELb1ELb0ELb1ELb1ELb0ELb0ELb1ELb0ELb0ELb1ELb1ELb0EEENS1_21CollectiveEpilogueFwdINS6_IJSA_NS7_ILi512EEESA_EEES9_SC_SE_Li256ELb1ELb1ELb1ELb0EEENS1_36VarlenDynamicPersistentTileSchedulerILi64ELi64ELi256ELi128ELb1ELb1ELb1ELb1ELb1ELb1EEEEEEEEEvNT_6ParamsE,"a",@progbits
	.sectionflags	@""
	.align	4
.nv.constant0._ZN7cutlass13device_kernelIN5flash11enable_sm90INS1_16FlashAttnFwdSm90INS1_25CollectiveMainloopFwdSm90ILi2EN4cute5tupleIJNS5_1CILi1EEES8_S8_EEENS6_IJNS7_ILi64EEESA_SA_EEELi512ENS_6half_tEfNS_4arch4Sm90ELb1ELb0ELb1ELb1ELb0ELb0ELb1ELb0ELb0ELb1ELb1ELb0EEENS1_21CollectiveEpilogueFwdINS6_IJSA_NS7_ILi512EEESA_EEES9_SC_SE_Li256ELb1ELb1ELb1ELb0EEENS1_36VarlenDynamicPersistentTileSchedulerILi64ELi64ELi256ELi128ELb1ELb1ELb1ELb1ELb1ELb1EEEEEEEEEvNT_6ParamsE:
	.zero		3584


//--------------------- .nv.constant0._ZN7cutlass13device_kernelIN5flash11enable_sm90INS1_16FlashAttnFwdSm90INS1_25CollectiveMainloopFwdSm90ILi2EN4cute5tupleIJNS5_1CILi1EEES8_S8_EEENS6_IJNS7_ILi64EEESA_SA_EEELi512ENS_6half_tEfNS_4arch4Sm90ELb1ELb0ELb1ELb1ELb0ELb1ELb1ELb0ELb0ELb1ELb1ELb0EEENS1_21CollectiveEpilogueFwdINS6_IJSA_NS7_ILi512EEESA_EEES9_SC_SE_Li256ELb1ELb1ELb1ELb0EEENS1_36VarlenDynamicPersistentTileSchedulerILi64ELi64ELi256ELi128ELb1ELb1ELb1ELb1ELb1ELb1EEEEEEEEEvNT_6ParamsE --------------------------
	.section	.nv.constant0._ZN7cutlass13device_kernelIN5flash11enable_sm90INS1_16FlashAttnFwdSm90INS1_25CollectiveMainloopFwdSm90ILi2EN4cute5tupleIJNS5_1CILi1EEES8_S8_EEENS6_IJNS7_ILi64EEESA_SA_EEELi512ENS_6half_tEfNS_4arch4Sm90ELb1ELb0ELb1ELb1ELb0ELb1ELb1ELb0ELb0ELb1ELb1ELb0EEENS1_21CollectiveEpilogueFwdINS6_IJSA_NS7_ILi512EEESA_EEES9_SC_SE_Li256ELb1ELb1ELb1ELb0EEENS1_36VarlenDynamicPersistentTileSchedulerILi64ELi64ELi256ELi128ELb1ELb1ELb1ELb1ELb1ELb1EEEEEEEEEvNT_6ParamsE,"a",@progbits
	.sectionflags	@""
	.align	4
.nv.constant0._ZN7cutlass13device_kernelIN5flash11enable_sm90INS1_16FlashAttnFwdSm90INS1_25CollectiveMainloopFwdSm90ILi2EN4cute5tupleIJNS5_1CILi1EEES8_S8_EEENS6_IJNS7_ILi64EEESA_SA_EEELi512ENS_6half_tEfNS_4arch4Sm90ELb1ELb0ELb1ELb1ELb0ELb1ELb1ELb0ELb0ELb1ELb1ELb0EEENS1_21CollectiveEpilogueFwdINS6_IJSA_NS7_ILi512EEESA_EEES9_SC_SE_Li256ELb1ELb1ELb1ELb0EEENS1_36VarlenDynamicPersistentTileSchedulerILi64ELi64ELi256ELi128ELb1ELb1ELb1ELb1ELb1ELb1EEEEEEEEEvNT_6ParamsE:
	.zero		3584


//--------------------- .nv.constant0._ZN7cutlass13device_kernelIN5flash11enable_sm90INS1_16FlashAttnFwdSm90INS1_25CollectiveMainloopFwdSm90ILi2EN4cute5tupleIJNS5_1CILi1EEES8_S8_EEENS6_IJNS7_ILi128EEENS7_ILi96EEENS7_ILi64EEEEEELi256ENS_6half_tEfNS_4arch4Sm90ELb0ELb0ELb1ELb0ELb0ELb0ELb0ELb1ELb0ELb1ELb1ELb0EEENS1_21CollectiveEpilogueFwdINS6_IJSA_NS7_ILi256EEESB_EEES9_SE_SG_Li256ELb0ELb1ELb1ELb0EEENS1_19SingleTileSchedulerILb0ELb1ELb1ELi128EEEEEEEEEvNT_6ParamsE --------------------------
	.section	.nv.constant0._ZN7cutlass13device_kernelIN5flash11enable_sm90INS1_16FlashAttnFwdSm90INS1_25CollectiveMainloopFwdSm90ILi2EN4cute5tupleIJNS5_1CILi1EEES8_S8_EEENS6_IJNS7_ILi128EEENS7_ILi96EEENS7_ILi64EEEEEELi256ENS_6half_tEfNS_4arch4Sm90ELb0ELb0ELb1ELb0ELb0ELb0ELb0ELb1ELb0ELb1ELb1ELb0EEENS1_21CollectiveEpilogueFwdINS6_IJSA_NS7_ILi256EEESB_EEES9_SE_SG_Li256ELb0ELb1ELb1ELb0EEENS1_19SingleTileSchedulerILb0ELb1ELb1ELi128EEEEEEEEEvNT_6ParamsE,"a",@progbits
	.sectionflags	@""
	.align	4
.nv.constant0._ZN7cutlass13device_kernelIN5flash11enable_sm90INS1_16FlashAttnFwdSm90INS1_25CollectiveMainloopFwdSm90ILi2EN4cute5tupleIJNS5_1CILi1EEES8_S8_EEENS6_IJNS7_ILi128EEENS7_ILi96EEENS7_ILi64EEEEEELi256ENS_6half_tEfNS_4arch4Sm90ELb0ELb0ELb1ELb0ELb0ELb0ELb0ELb1ELb0ELb1ELb1ELb0EEENS1_21CollectiveEpilogueFwdINS6_IJSA_NS7_ILi256EEESB_EEES9_SE_SG_Li256ELb0ELb1ELb1ELb0EEENS1_19SingleTileSchedulerILb0ELb1ELb1ELi128EEEEEEEEEvNT_6ParamsE:
	.zero		3200


//--------------------- .nv.constant0._ZN7cutlass13device_kernelIN5flash11enable_sm90INS1_16FlashAttnFwdSm90INS1_25CollectiveMainloopFwdSm90ILi2EN4cute5tupleIJNS5_1CILi1EEES8_S8_EEENS6_IJNS7_ILi128EEENS7_ILi96EEENS7_ILi64EEEEEELi256ENS_6half_tEfNS_4arch4Sm90ELb0ELb0ELb1ELb0ELb0ELb0ELb1ELb1ELb0ELb1ELb1ELb0EEENS1_21CollectiveEpilogueFwdINS6_IJSA_NS7_ILi256EEESB_EEES9_SE_SG_Li256ELb0ELb1ELb1ELb0EEENS1_19SingleTileSchedulerILb0ELb1ELb1ELi128EEEEEEEEEvNT_6ParamsE --------------------------
	.section	.nv.constant0._ZN7cutlass13device_kernelIN5flash11enable_sm90INS1_16FlashAttnFwdSm90INS1_25CollectiveMainloopFwdSm90ILi2EN4cute5tupleIJNS5_1CILi1EEES8_S8_EEENS6_IJNS7_ILi128EEENS7_ILi96EEENS7_ILi64EEEEEELi256ENS_6half_tEfNS_4arch4Sm90ELb0ELb0ELb1ELb0ELb0ELb0ELb1ELb1ELb0ELb1ELb1ELb0EEENS1_21CollectiveEpilogueFwdINS6_IJSA_NS7_ILi256EEESB_EEES9_SE_SG_Li256ELb0ELb1ELb1ELb0EEENS1_19SingleTileSchedulerILb0ELb1ELb1ELi128EEEEEEEEEvNT_6ParamsE,"a",@progbits
	.sectionflags	@""
	.align	4
.nv.constant0._ZN7cutlass13device_kernelIN5flash11enable_sm90INS1_16FlashAttnFwdSm90INS1_25CollectiveMainloopFwdSm90ILi2EN4cute5tupleIJNS5_1CILi1EEES8_S8_EEENS6_IJNS7_ILi128EEENS7_ILi96EEENS7_ILi64EEEEEELi256ENS_6half_tEfNS_4arch4Sm90ELb0ELb0ELb1ELb0ELb0ELb0ELb1ELb1ELb0ELb1ELb1ELb0EEENS1_21CollectiveEpilogueFwdINS6_IJSA_NS7_ILi256EEESB_EEES9_SE_SG_Li256ELb0ELb1ELb1ELb0EEENS1_19SingleTileSchedulerILb0ELb1ELb1ELi128EEEEEEEEEvNT_6ParamsE:
	.zero		3456


//--------------------- .nv.constant0._ZN7cutlass13device_kernelIN5flash11enable_sm90INS1_16FlashAttnFwdSm90INS1_25CollectiveMainloopFwdSm90ILi2EN4cute5tupleIJNS5_1CILi1EEES8_S8_EEENS6_IJNS7_ILi128EEENS7_ILi96EEENS7_ILi64EEEEEELi256ENS_6half_tEfNS_4arch4Sm90ELb0ELb0ELb1ELb1ELb0ELb0ELb0ELb1ELb0ELb1ELb1ELb0EEENS1_21CollectiveEpilogueFwdINS6_IJSA_NS7_ILi256EEESB_EEES9_SE_SG_Li256ELb1ELb1ELb1ELb0EEENS1_36VarlenDynamicPersistentTileSchedulerILi128ELi96ELi256ELi128ELb1ELb1ELb1ELb0ELb1ELb1EEEEEEEEEvNT_6ParamsE --------------------------
	.section	.nv.constant0._ZN7cutlass13device_kernelIN5flash11enable_sm90INS1_16FlashAttnFwdSm90INS1_25CollectiveMainloopFwdSm90ILi2EN4cute5tupleIJNS5_1CILi1EEES8_S8_EEENS6_IJNS7_ILi128EEENS7_ILi96EEENS7_ILi64EEEEEELi256ENS_6half_tEfNS_4arch4Sm90ELb0ELb0ELb1ELb1ELb0ELb0ELb0ELb1ELb0ELb1ELb1ELb0EEENS1_21CollectiveEpilogueFwdINS6_IJSA_NS7_ILi256EEESB_EEES9_SE_SG_Li256ELb1ELb1ELb1ELb0EEENS1_36VarlenDynamicPersistentTileSchedulerILi128ELi96ELi256ELi128ELb1ELb1ELb1ELb0ELb1ELb1EEEEEEEEEvNT_6ParamsE,"a",@progbits
	.sectionflags	@""
	.align	4
.nv.constant0._ZN7cutlass13device_kernelIN5flash11enable_sm90INS1_16FlashAttnFwdSm90INS1_25CollectiveMainloopFwdSm90ILi2EN4cute5tupleIJNS5_1CILi1EEES8_S8_EEENS6_IJNS7_ILi128EEENS7_ILi96EEENS7_ILi64EEEEEELi256ENS_6half_tEfNS_4arch4Sm90ELb0ELb0ELb1ELb1ELb0ELb0ELb0ELb1ELb0ELb1ELb1ELb0EEENS1_21CollectiveEpilogueFwdINS6_IJSA_NS7_ILi256EEESB_EEES9_SE_SG_Li256ELb1ELb1ELb1ELb0EEENS1_36VarlenDynamicPersistentTileSchedulerILi128ELi96ELi256ELi128ELb1ELb1ELb1ELb0ELb1ELb1EEEEEEEEEvNT_6ParamsE:
	.zero		3328


//--------------------- .nv.constant0._ZN7cutlass13device_kernelIN5flash11enable_sm90INS1_16FlashAttnFwdSm90INS1_25CollectiveMainloopFwdSm90ILi2EN4cute5tupleIJNS5_1CILi1EEES8_S8_EEENS6_IJNS7_ILi128EEENS7_ILi96EEENS7_ILi64EEEEEELi256ENS_6half_tEfNS_4arch4Sm90ELb0ELb0ELb1ELb1ELb0ELb1ELb0ELb1ELb0ELb1ELb1ELb0EEENS1_21CollectiveEpilogueFwdINS6_IJSA_NS7_ILi256EEESB_EEES9_SE_SG_Li256ELb1ELb1ELb1ELb0EEENS1_36VarlenDynamicPersistentTileSchedulerILi128ELi96ELi256ELi128ELb1ELb1ELb1ELb0ELb1ELb1EEEEEEEEEvNT_6ParamsE --------------------------
	.section	.nv.constant0._ZN7cutlass13device_kernelIN5flash11enable_sm90INS1_16FlashAttnFwdSm90INS1_25CollectiveMainloopFwdSm90ILi2EN4cute5tupleIJNS5_1CILi1EEES8_S8_EEENS6_IJNS7_ILi128EEENS7_ILi96EEENS7_ILi64EEEEEELi256ENS_6half_tEfNS_4arch4Sm90ELb0ELb0ELb1ELb1ELb0ELb1ELb0ELb1ELb0ELb1ELb1ELb0EEENS1_21CollectiveEpilogueFwdINS6_IJSA_NS7_ILi256EEESB_EEES9_SE_SG_Li256ELb1ELb1ELb1ELb0EEENS1_36VarlenDynamicPersistentTileSchedulerILi128ELi96ELi256ELi128ELb1ELb1ELb1ELb0ELb1ELb1EEEEEEEEEvNT_6ParamsE,"a",@progbits
	.sectionflags	@""
	.align	4
.nv.constant0._ZN7cutlass13device_kernelIN5flash11enable_sm90INS1_16FlashAttnFwdSm90INS1_25CollectiveMainloopFwdSm90ILi2EN4cute5tupleIJNS5_1CILi1EEES8_S8_EEENS6_IJNS7_ILi128EEENS7_ILi96EEENS7_ILi64EEEEEELi256ENS_6half_tEfNS_4arch4Sm90ELb0ELb0ELb1ELb1ELb0ELb1ELb0ELb1ELb0ELb1ELb1ELb0EEENS1_21CollectiveEpilogueFwdINS6_IJSA_NS7_ILi256EEESB_EEES9_SE_SG_Li256ELb1ELb1ELb1ELb0EEENS1_36VarlenDynamicPersistentTileSchedulerILi128ELi96ELi256ELi128ELb1ELb1ELb1ELb0ELb1ELb1EEEEEEEEEvNT_6ParamsE:
	.zero		3328


//--------------------- .nv.constant0._ZN7cutlass13device_kernelIN5flash11enable_sm90INS1_16FlashAttnFwdSm90INS1_25CollectiveMainloopFwdSm90ILi2EN4cute5tupleIJNS5_1CILi1EEES8_S8_EEENS6_IJNS7_ILi128EEENS7_ILi96EEENS7_ILi64EEEEEELi256ENS_6half_tEfNS_4arch4Sm90ELb0ELb0ELb1ELb1ELb0ELb0ELb1ELb1ELb0ELb1ELb1ELb0EEENS1_21CollectiveEpilogueFwdINS6_IJSA_NS7_ILi256EEESB_EEES9_SE_SG_Li256ELb1ELb1ELb1ELb0EEENS1_36VarlenDynamicPersistentTileSchedulerILi128ELi96ELi256ELi128ELb1ELb1ELb1ELb0ELb1ELb1EEEEEEEEEvNT_6ParamsE --------------------------
	.section	.nv.constant0._ZN7cutlass13device_kernelIN5flash11enable_sm90INS1_16FlashAttnFwdSm90INS1_25CollectiveMainloopFwdSm90ILi2EN4cute5tupleIJNS5_1CILi1EEES8_S8_EEENS6_IJNS7_ILi128EEENS7_ILi96EEENS7_ILi64EEEEEELi256ENS_6half_tEfNS_4arch4Sm90ELb0ELb0ELb1ELb1ELb0ELb0ELb1ELb1ELb0ELb1ELb1ELb0EEENS1_21CollectiveEpilogueFwdINS6_IJSA_NS7_ILi256EEESB_EEES9_SE_SG_Li256ELb1ELb1ELb1ELb0EEENS1_36VarlenDynamicPersistentTileSchedulerILi128ELi96ELi256ELi128ELb1ELb1ELb1ELb0ELb1ELb1EEEEEEEEEvNT_6ParamsE,"a",@progbits
	.sectionflags	@""
	.align	4
.nv.constant0._ZN7cutlass13device_kernelIN5flash11enable_sm90INS1_16FlashAttnFwdSm90INS1_25CollectiveMainloopFwdSm90ILi2EN4cute5tupleIJNS5_1CILi1EEES8_S8_EEENS6_IJNS7_ILi128EEENS7_ILi96EEENS7_ILi64EEEEEELi256ENS_6half_tEfNS_4arch4Sm90ELb0ELb0ELb1ELb1ELb0ELb0ELb1ELb1ELb0ELb1ELb1ELb0EEENS1_21CollectiveEpilogueFwdINS6_IJSA_NS7_ILi256EEESB_EEES9_SE_SG_Li256ELb1ELb1ELb1ELb0EEENS1_36VarlenDynamicPersistentTileSchedulerILi128ELi96ELi256ELi128ELb1ELb1ELb1ELb0ELb1ELb1EEEEEEEEEvNT_6ParamsE:
	.zero		3584


//--------------------- .nv.constant0._ZN7cutlass13device_kernelIN5flash11enable_sm90INS1_16FlashAttnFwdSm90INS1_25CollectiveMainloopFwdSm90ILi2EN4cute5tupleIJNS5_1CILi1EEES8_S8_EEENS6_IJNS7_ILi128EEENS7_ILi96EEENS7_ILi64EEEEEELi256ENS_6half_tEfNS_4arch4Sm90ELb0ELb0ELb1ELb1ELb0ELb1ELb1ELb1ELb0ELb1ELb1ELb0EEENS1_21CollectiveEpilogueFwdINS6_IJSA_NS7_ILi256EEESB_EEES9_SE_SG_Li256ELb1ELb1ELb1ELb0EEENS1_36VarlenDynamicPersistentTileSchedulerILi128ELi96ELi256ELi128ELb1ELb1ELb1ELb0ELb1ELb1EEEEEEEEEvNT_6ParamsE --------------------------
	.section	.nv.constant0._ZN7cutlass13device_kernelIN5flash11enable_sm90INS1_16FlashAttnFwdSm90INS1_25CollectiveMainloopFwdSm90ILi2EN4cute5tupleIJNS5_1CILi1EEES8_S8_EEENS6_IJNS7_ILi128EEENS7_ILi96EEENS7_ILi64EEEEEELi256ENS_6half_tEfNS_4arch4Sm90ELb0ELb0ELb1ELb1ELb0ELb1ELb1ELb1ELb0ELb1ELb1ELb0EEENS1_21CollectiveEpilogueFwdINS6_IJSA_NS7_ILi256EEESB_EEES9_SE_SG_Li256ELb1ELb1ELb1ELb0EEENS1_36VarlenDynamicPersistentTileSchedulerILi128ELi96ELi256ELi128ELb1ELb1ELb1ELb0ELb1ELb1EEEEEEEEEvNT_6ParamsE,"a",@progbits
	.sectionflags	@""
	.align	4
.nv.constant0._ZN7cutlass13device_kernelIN5flash11enable_sm90INS1_16FlashAttnFwdSm90INS1_25CollectiveMainloopFwdSm90ILi2EN4cute5tupleIJNS5_1CILi1EEES8_S8_EEENS6_IJNS7_ILi128EEENS7_ILi96EEENS7_ILi64EEEEEELi256ENS_6half_tEfNS_4arch4Sm90ELb0ELb0ELb1ELb1ELb0ELb1ELb1ELb1ELb0ELb1ELb1ELb0EEENS1_21CollectiveEpilogueFwdINS6_IJSA_NS7_ILi256EEESB_EEES9_SE_SG_Li256ELb1ELb1ELb1ELb0EEENS1_36VarlenDynamicPersistentTileSchedulerILi128ELi96ELi256ELi128ELb1ELb1ELb1ELb0ELb1ELb1EEEEEEEEEvNT_6ParamsE:
	.zero		3584


//--------------------- .nv.constant0._ZN7cutlass13device_kernelIN5flash11enable_sm90INS1_16FlashAttnFwdSm90INS1_25CollectiveMainloopFwdSm90ILi2EN4cute5tupleIJNS5_1CILi1EEES8_S8_EEENS6_IJNS7_ILi128EEENS7_ILi96EEENS7_ILi64EEEEEELi256ENS_6half_tEfNS_4arch4Sm90ELb0ELb1ELb1ELb0ELb0ELb0ELb0ELb1ELb0ELb1ELb1ELb0EEENS1_21CollectiveEpilogueFwdINS6_IJSA_NS7_ILi256EEESB_EEES9_SE_SG_Li256ELb0ELb1ELb1ELb0EEENS1_19SingleTileSchedulerILb0ELb1ELb1ELi128EEEEEEEEEvNT_6ParamsE --------------------------
	.section	.nv.constant0._ZN7cutlass13device_kernelIN5flash11enable_sm90INS1_16FlashAttnFwdSm90INS1_25CollectiveMainloopFwdSm90ILi2EN4cute5tupleIJNS5_1CILi1EEES8_S8_EEENS6_IJNS7_ILi128EEENS7_ILi96EEENS7_ILi64EEEEEELi256ENS_6half_tEfNS_4arch4Sm90ELb0ELb1ELb1ELb0ELb0ELb0ELb0ELb1ELb0ELb1ELb1ELb0EEENS1_21CollectiveEpilogueFwdINS6_IJSA_NS7_ILi256EEESB_EEES9_SE_SG_Li256ELb0ELb1ELb1ELb0EEENS1_19SingleTileSchedulerILb0ELb1ELb1ELi128EEEEEEEEEvNT_6ParamsE,"a",@progbits
	.sectionflags	@""
	.align	4
.nv.constant0._ZN7cutlass13device_kernelIN5flash11enable_sm90INS1_16FlashAttnFwdSm90INS1_25CollectiveMainloopFwdSm90ILi2EN4cute5tupleIJNS5_1CILi1EEES8_S8_EEENS6_IJNS7_ILi128EEENS7_ILi96EEENS7_ILi64EEEEEELi256ENS_6half_tEfNS_4arch4Sm90ELb0ELb1ELb1ELb0ELb0ELb0ELb0ELb1ELb0ELb1ELb1ELb0EEENS1_21CollectiveEpilogueFwdINS6_IJSA_NS7_ILi256EEESB_EEES9_SE_SG_Li256ELb0ELb1ELb1ELb0EEENS1_19SingleTileSchedulerILb0ELb1ELb1ELi128EEEEEEEEEvNT_6ParamsE:
	.zero		3200


//--------------------- .nv.constant0._ZN7cutlass13device_kernelIN5flash11enable_sm90INS1_16FlashAttnFwdSm90INS1_25CollectiveMainloopFwdSm90ILi2EN4cute5tupleIJNS5_1CILi1EEES8_S8_EEENS6_IJNS7_ILi128EEENS7_ILi96EEENS7_ILi64EEEEEELi256ENS_6half_tEfNS_4arch4Sm90ELb0ELb1ELb1ELb0ELb0ELb0ELb1ELb1ELb0ELb1ELb1ELb0EEENS1_21CollectiveEpilogueFwdINS6_IJSA_NS7_ILi256EEESB_EEES9_SE_SG_Li256ELb0ELb1ELb1ELb0EEENS1_19SingleTileSchedulerILb0ELb1ELb1ELi128EEEEEEEEEvNT_6ParamsE --------------------------
	.section	.nv.constant0._ZN7cutlass13device_kernelIN5flash11enable_sm90INS1_16FlashAttnFwdSm90INS1_25CollectiveMainloopFwdSm90ILi2EN4cute5tupleIJNS5_1CILi1EEES8_S8_EEENS6_IJNS7_ILi128EEENS7_ILi96EEENS7_ILi64EEEEEELi256ENS_6half_tEfNS_4arch4Sm90ELb0ELb1ELb1ELb0ELb0ELb0ELb1ELb1ELb0ELb1ELb1ELb0EEENS1_21CollectiveEpilogueFwdINS6_IJSA_NS7_ILi256EEESB_EEES9_SE_SG_Li256ELb0ELb1ELb1ELb0EEENS1_19SingleTileSchedulerILb0ELb1ELb1ELi128EEEEEEEEEvNT_6ParamsE,"a",@progbits
	.sectionflags	@""
	.align	4
.nv.constant0._ZN7cutlass13device_kernelIN5flash11enable_sm90INS1_16FlashAttnFwdSm90INS1_25CollectiveMainloopFwdSm90ILi2EN4cute5tupleIJNS5_1CILi1EEES8_S8_EEENS6_IJNS7_ILi128EEENS7_ILi96EEENS7_ILi64EEEEEELi256ENS_6half_tEfNS_4arch4Sm90ELb0ELb1ELb1ELb0ELb0ELb0ELb1ELb1ELb0ELb1ELb1ELb0EEENS1_21CollectiveEpilogueFwdINS6_IJSA_NS7_ILi256EEESB_EEES9_SE_SG_Li256ELb0ELb1ELb1ELb0EEENS1_19SingleTileSchedulerILb0ELb1ELb1ELi128EEEEEEEEEvNT_6ParamsE:
	.zero		3456


//--------------------- .nv.constant0._ZN7cutlass13device_kernelIN5flash11enable_sm90INS1_16FlashAttnFwdSm90INS1_25CollectiveMainloopFwdSm90ILi2EN4cute5tupleIJNS5_1CILi1EEES8_S8_EEENS6_IJNS7_ILi128EEENS7_ILi96EEENS7_ILi64EEEEEELi256ENS_6half_tEfNS_4arch4Sm90ELb0ELb1ELb1ELb1ELb0ELb0ELb0ELb1ELb0ELb1ELb1ELb0EEENS1_21CollectiveEpilogueFwdINS6_IJSA_NS7_ILi256EEESB_EEES9_SE_SG_Li256ELb1ELb1ELb1ELb0EEENS1_36VarlenDynamicPersistentTileSchedulerILi128ELi96ELi256ELi128ELb1ELb1ELb1ELb1ELb0ELb1EEEEEEEEEvNT_6ParamsE --------------------------
	.section	.nv.constant0._ZN7cutlass13device_kernelIN5flash11enable_sm90INS1_16FlashAttnFwdSm90INS1_25CollectiveMainloopFwdSm90ILi2EN4cute5tupleIJNS5_1CILi1EEES8_S8_EEENS6_IJNS7_ILi128EEENS7_ILi96EEENS7_ILi64EEEEEELi256ENS_6half_tEfNS_4arch4Sm90ELb0ELb1ELb1ELb1ELb0ELb0ELb0ELb1ELb0ELb1ELb1ELb0EEENS1_21CollectiveEpilogueFwdINS6_IJSA_NS7_ILi256EEESB_EEES9_SE_SG_Li256ELb1ELb1ELb1ELb0EEENS1_36VarlenDynamicPersistentTileSchedulerILi128ELi96ELi256ELi128ELb1ELb1ELb1ELb1ELb0ELb1EEEEEEEEEvNT_6ParamsE,"a",@progbits
	.sectionflags	@""
	.align	4
.nv.constant0._ZN7cutlass13device_kernelIN5flash11enable_sm90INS1_16FlashAttnFwdSm90INS1_25CollectiveMainloopFwdSm90ILi2EN4cute5tupleIJNS5_1CILi1EEES8_S8_EEENS6_IJNS7_ILi128EEENS7_ILi96EEENS7_ILi64EEEEEELi256ENS_6half_tEfNS_4arch4Sm90ELb0ELb1ELb1ELb1ELb0ELb0ELb0ELb1ELb0ELb1ELb1ELb0EEENS1_21CollectiveEpilogueFwdINS6_IJSA_NS7_ILi256EEESB_EEES9_SE_SG_Li256ELb1ELb1ELb1ELb0EEENS1_36VarlenDynamicPersistentTileSchedulerILi128ELi96ELi256ELi128ELb1ELb1ELb1ELb1ELb0ELb1EEEEEEEEEvNT_6ParamsE:
	.zero		3328


//--------------------- .nv.constant0._ZN7cutlass13device_kernelIN5flash11enable_sm90INS1_16FlashAttnFwdSm90INS1_25CollectiveMainloopFwdSm90ILi2EN4cute5tupleIJNS5_1CILi1EEES8_S8_EEENS6_IJNS7_ILi128EEENS7_ILi96EEENS7_ILi64EEEEEELi256ENS_6half_tEfNS_4arch4Sm90ELb0ELb1ELb1ELb1ELb0ELb1ELb0ELb1ELb0ELb1ELb1ELb0EEENS1_21CollectiveEpilogueFwdINS6_IJSA_NS7_ILi256EEESB_EEES9_SE_SG_Li256ELb1ELb1ELb1ELb0EEENS1_36VarlenDynamicPersistentTileSchedulerILi128ELi96ELi256ELi128ELb1ELb1ELb1ELb1ELb0ELb1EEEEEEEEEvNT_6ParamsE --------------------------
	.section	.nv.constant0._ZN7cutlass13device_kernelIN5flash11enable_sm90INS1_16FlashAttnFwdSm90INS1_25CollectiveMainloopFwdSm90ILi2EN4cute5tupleIJNS5_1CILi1EEES8_S8_EEENS6_IJNS7_ILi128EEENS7_ILi96EEENS7_ILi64EEEEEELi256ENS_6half_tEfNS_4arch4Sm90ELb0ELb1ELb1ELb1ELb0ELb1ELb0ELb1ELb0ELb1ELb1ELb0EEENS1_21CollectiveEpilogueFwdINS6_IJSA_NS7_ILi256EEESB_EEES9_SE_SG_Li256ELb1ELb1ELb1ELb0EEENS1_36VarlenDynamicPersistentTileSchedulerILi128ELi96ELi256ELi128ELb1ELb1ELb1ELb1ELb0ELb1EEEEEEEEEvNT_6ParamsE,"a",@progbits
	.sectionflags	@""
	.align	4
.nv.constant0._ZN7cutlass13device_kernelIN5flash11enable_sm90INS1_16FlashAttnFwdSm90INS1_25CollectiveMainloopFwdSm90ILi2EN4cute5tupleIJNS5_1CILi1EEES8_S8_EEENS6_IJNS7_ILi128EEENS7_ILi96EEENS7_ILi64EEEEEELi256ENS_6half_tEfNS_4arch4Sm90ELb0ELb1ELb1ELb1ELb0ELb1ELb0ELb1ELb0ELb1ELb1ELb0EEENS1_21CollectiveEpilogueFwdINS6_IJSA_NS7_ILi256EEESB_EEES9_SE_SG_Li256ELb1ELb1ELb1ELb0EEENS1_36VarlenDynamicPersistentTileSchedulerILi128ELi96ELi256ELi128ELb1ELb1ELb1ELb1ELb0ELb1EEEEEEEEEvNT_6ParamsE:
	.zero		3328


//--------------------- .nv.constant0._ZN7cutlass13device_kernelIN5flash11enable_sm90INS1_16FlashAttnFwdSm90INS1_25CollectiveMainloopFwdSm90ILi2EN4cute5tupleIJNS5_1CILi1EEES8_S8_EEENS6_IJNS7_ILi128EEENS7_ILi96EEENS7_ILi64EEEEEELi256ENS_6half_tEfNS_4arch4Sm90ELb0ELb1ELb1ELb1ELb0ELb0ELb1ELb1ELb0ELb1ELb1ELb0EEENS1_21CollectiveEpilogueFwdINS6_IJSA_NS7_ILi256EEESB_EEES9_SE_SG_Li256ELb1ELb1ELb1ELb0EEENS1_36VarlenDynamicPersistentTileSchedulerILi128ELi96ELi256ELi128ELb1ELb1ELb1ELb1ELb0ELb1EEEEEEEEEvNT_6ParamsE --------------------------
	.section	.nv.constant0._ZN7cutlass13device_kernelIN5flash11enable_sm90INS1_16FlashAttnFwdSm90INS1_25CollectiveMainloopFwdSm90ILi2EN4cute5tupleIJNS5_1CILi1EEES8_S8_EEENS6_IJNS7_ILi128EEENS7_ILi96EEENS7_ILi64EEEEEELi256ENS_6half_tEfNS_4arch4Sm90ELb0ELb1ELb1ELb1ELb0ELb0ELb1ELb1ELb0ELb1ELb1ELb0EEENS1_21CollectiveEpilogueFwdINS6_IJSA_NS7_ILi256EEESB_EEES9_SE_SG_Li256ELb1ELb1ELb1ELb0EEENS1_36VarlenDynamicPersistentTileSchedulerILi128ELi96ELi256ELi128ELb1ELb1ELb1ELb1ELb0ELb1EEEEEEEEEvNT_6ParamsE,"a",@progbits
	.sectionflags	@""
	.align	4
.nv.constant0._ZN7cutlass13device_kernelIN5flash11enable_sm90INS1_16FlashAttnFwdSm90INS1_25CollectiveMainloopFwdSm90ILi2EN4cute5tupleIJNS5_1CILi1EEES8_S8_EEENS6_IJNS7_ILi128EEENS7_ILi96EEENS7_ILi64EEEEEELi256ENS_6half_tEfNS_4arch4Sm90ELb0ELb1ELb1ELb1ELb0ELb0ELb1ELb1ELb0ELb1ELb1ELb0EEENS1_21CollectiveEpilogueFwdINS6_IJSA_NS7_ILi256EEESB_EEES9_SE_SG_Li256ELb1ELb1ELb1ELb0EEENS1_36VarlenDynamicPersistentTileSchedulerILi128ELi96ELi256ELi128ELb1ELb1ELb1ELb1ELb0ELb1EEEEEEEEEvNT_6ParamsE:
	.zero		3584


//--------------------- .nv.constant0._ZN7cutlass13device_kernelIN5flash11enable_sm90INS1_16FlashAttnFwdSm90INS1_25CollectiveMainloopFwdSm90ILi2EN4cute5tupleIJNS5_1CILi1EEES8_S8_EEENS6_IJNS7_ILi128EEENS7_ILi96EEENS7_ILi64EEEEEELi256ENS_6half_tEfNS_4arch4Sm90ELb0ELb1ELb1ELb1ELb0ELb1ELb1ELb1ELb0ELb1ELb1ELb0EEENS1_21CollectiveEpilogueFwdINS6_IJSA_NS7_ILi256EEESB_EEES9_SE_SG_Li256ELb1ELb1ELb1ELb0EEENS1_36VarlenDynamicPersistentTileSchedulerILi128ELi96ELi256ELi128ELb1ELb1ELb1ELb1ELb0ELb1EEEEEEEEEvNT_6ParamsE --------------------------
	.section	.nv.constant0._ZN7cutlass13device_kernelIN5flash11enable_sm90INS1_16FlashAttnFwdSm90INS1_25CollectiveMainloopFwdSm90ILi2EN4cute5tupleIJNS5_1CILi1EEES8_S8_EEENS6_IJNS7_ILi128EEENS7_ILi96EEENS7_ILi64EEEEEELi256ENS_6half_tEfNS_4arch4Sm90ELb0ELb1ELb1ELb1ELb0ELb1ELb1ELb1ELb0ELb1ELb1ELb0EEENS1_21CollectiveEpilogueFwdINS6_IJSA_NS7_ILi256EEESB_EEES9_SE_SG_Li256ELb1ELb1ELb1ELb0EEENS1_36VarlenDynamicPersistentTileSchedulerILi128ELi96ELi256ELi128ELb1ELb1ELb1ELb1ELb0ELb1EEEEEEEEEvNT_6ParamsE,"a",@progbits
	.sectionflags	@""
	.align	4
.nv.constant0._ZN7cutlass13device_kernelIN5flash11enable_sm90INS1_16FlashAttnFwdSm90INS1_25CollectiveMainloopFwdSm90ILi2EN4cute5tupleIJNS5_1CILi1EEES8_S8_EEENS6_IJNS7_ILi128EEENS7_ILi96EEENS7_ILi64EEEEEELi256ENS_6half_tEfNS_4arch4Sm90ELb0ELb1ELb1ELb1ELb0ELb1ELb1ELb1ELb0ELb1ELb1ELb0EEENS1_21CollectiveEpilogueFwdINS6_IJSA_NS7_ILi256EEESB_EEES9_SE_SG_Li256ELb1ELb1ELb1ELb0EEENS1_36VarlenDynamicPersistentTileSchedulerILi128ELi96ELi256ELi128ELb1ELb1ELb1ELb1ELb0ELb1EEEEEEEEEvNT_6ParamsE:
	.zero		3584


//--------------------- .nv.constant0._ZN7cutlass13device_kernelIN5flash11enable_sm90INS1_16FlashAttnFwdSm90INS1_25CollectiveMainloopFwdSm90ILi2EN4cute5tupleIJNS5_1CILi1EEES8_S8_EEENS6_IJNS7_ILi128EEENS7_ILi96EEENS7_ILi64EEEEEELi256ENS_6half_tEfNS_4arch4Sm90ELb1ELb0ELb1ELb0ELb0ELb0ELb0ELb1ELb0ELb1ELb1ELb0EEENS1_21CollectiveEpilogueFwdINS6_IJSA_NS7_ILi256EEESB_EEES9_SE_SG_Li256ELb0ELb1ELb1ELb0EEENS1_19SingleTileSchedulerILb0ELb1ELb1ELi128EEEEEEEEEvNT_6ParamsE --------------------------
	.section	.nv.constant0._ZN7cutlass13device_kernelIN5flash11enable_sm90INS1_16FlashAttnFwdSm90INS1_25CollectiveMainloopFwdSm90ILi2EN4cute5tupleIJNS5_1CILi1EEES8_S8_EEENS6_IJNS7_ILi128EEENS7_ILi96EEENS7_ILi64EEEEEELi256ENS_6half_tEfNS_4arch4Sm90ELb1ELb0ELb1ELb0ELb0ELb0ELb0ELb1ELb0ELb1ELb1ELb0EEENS1_21CollectiveEpilogueFwdINS6_IJSA_NS7_ILi256EEESB_EEES9_SE_SG_Li256ELb0ELb1ELb1ELb0EEENS1_19SingleTileSchedulerILb0ELb1ELb1ELi128EEEEEEEEEvNT_6ParamsE,"a",@progbits
	.sectionflags	@""
	.align	4
.nv.constant0._ZN7cutlass13device_kernelIN5flash11enable_sm90INS1_16FlashAttnFwdSm90INS1_25CollectiveMainloopFwdSm90ILi2EN4cute5tupleIJNS5_1CILi1EEES8_S8_EEENS6_IJNS7_ILi128EEENS7_ILi96EEENS7_ILi64EEEEEELi256ENS_6half_tEfNS_4arch4Sm90ELb1ELb0ELb1ELb0ELb0ELb0ELb0ELb1ELb0ELb1ELb1ELb0EEENS1_21CollectiveEpilogueFwdINS6_IJSA_NS7_ILi256EEESB_EEES9_SE_SG_Li256ELb0ELb1ELb1ELb0EEENS1_19SingleTileSchedulerILb0ELb1ELb1ELi128EEEEEEEEEvNT_6ParamsE:
	.zero		3200


//--------------------- .nv.constant0._ZN7cutlass13device_kernelIN5flash11enable_sm90INS1_16FlashAttnFwdSm90INS1_25CollectiveMainloopFwdSm90ILi2EN4cute5tupleIJNS5_1CILi1EEES8_S8_EEENS6_IJNS7_ILi128EEENS7_ILi96EEENS7_ILi64EEEEEELi256ENS_6half_tEfNS_4arch4Sm90ELb1ELb0ELb1ELb0ELb0ELb0ELb1ELb1ELb0ELb1ELb1ELb0EEENS1_21CollectiveEpilogueFwdINS6_IJSA_NS7_ILi256EEESB_EEES9_SE_SG_Li256ELb0ELb1ELb1ELb0EEENS1_19SingleTileSchedulerILb0ELb1ELb1ELi128EEEEEEEEEvNT_6ParamsE --------------------------
	.section	.nv.constant0._ZN7cutlass13device_kernelIN5flash11enable_sm90INS1_16FlashAttnFwdSm90INS1_25CollectiveMainloopFwdSm90ILi2EN4cute5tupleIJNS5_1CILi1EEES8_S8_EEENS6_IJNS7_ILi128EEENS7_ILi96EEENS7_ILi64EEEEEELi256ENS_6half_tEfNS_4arch4Sm90ELb1ELb0ELb1ELb0ELb0ELb0ELb1ELb1ELb0ELb1ELb1ELb0EEENS1_21CollectiveEpilogueFwdINS6_IJSA_NS7_ILi256EEESB_EEES9_SE_SG_Li256ELb0ELb1ELb1ELb0EEENS1_19SingleTileSchedulerILb0ELb1ELb1ELi128EEEEEEEEEvNT_6ParamsE,"a",@progbits
	.sectionflags	@""
	.align	4
.nv.constant0._ZN7cutlass13device_kernelIN5flash11enable_sm90INS1_16FlashAttnFwdSm90INS1_25CollectiveMainloopFwdSm90ILi2EN4cute5tupleIJNS5_1CILi1EEES8_S8_EEENS6_IJNS7_ILi128EEENS7_ILi96EEENS7_ILi64EEEEEELi256ENS_6half_tEfNS_4arch4Sm90ELb1ELb0ELb1ELb0ELb0ELb0ELb1ELb1ELb0ELb1ELb1ELb0EEENS1_21CollectiveEpilogueFwdINS6_IJSA_NS7_ILi256EEESB_EEES9_SE_SG_Li256ELb0ELb1ELb1ELb0EEENS1_19SingleTileSchedulerILb0ELb1ELb1ELi128EEEEEEEEEvNT_6ParamsE:
	.zero		3456


//--------------------- .nv.constant0._ZN7cutlass13device_kernelIN5flash11enable_sm90INS1_16FlashAttnFwdSm90INS1_25CollectiveMainloopFwdSm90ILi2EN4cute5tupleIJNS5_1CILi1EEES8_S8_EEENS6_IJNS7_ILi128EEENS7_ILi96EEENS7_ILi64EEEEEELi256ENS_6half_tEfNS_4arch4Sm90ELb1ELb0ELb1ELb1ELb0ELb0ELb0ELb1ELb0ELb1ELb1ELb0EEENS1_21CollectiveEpilogueFwdINS6_IJSA_NS7_ILi256EEESB_EEES9_SE_SG_Li256ELb1ELb1ELb1ELb0EEENS1_36VarlenDynamicPersistentTileSchedulerILi128ELi96ELi256ELi128ELb1ELb1ELb1ELb1ELb1ELb1EEEEEEEEEvNT_6ParamsE --------------------------
	.section	.nv.constant0._ZN7cutlass13device_kernelIN5flash11enable_sm90INS1_16FlashAttnFwdSm90INS1_25CollectiveMainloopFwdSm90ILi2EN4cute5tupleIJNS5_1CILi1EEES8_S8_EEENS6_IJNS7_ILi128EEENS7_ILi96EEENS7_ILi64EEEEEELi256ENS_6half_tEfNS_4arch4Sm90ELb1ELb0ELb1ELb1ELb0ELb0ELb0ELb1ELb0ELb1ELb1ELb0EEENS1_21CollectiveEpilogueFwdINS6_IJSA_NS7_ILi256EEESB_EEES9_SE_SG_Li256ELb1ELb1ELb1ELb0EEENS1_36VarlenDynamicPersistentTileSchedulerILi128ELi96ELi256ELi128ELb1ELb1ELb1ELb1ELb1ELb1EEEEEEEEEvNT_6ParamsE,"a",@progbits
	.sectionflags	@""
	.align	4
.nv.constant0._ZN7cutlass13device_kernelIN5flash11enable_sm90INS1_16FlashAttnFwdSm90INS1_25CollectiveMainloopFwdSm90ILi2EN4cute5tupleIJNS5_1CILi1EEES8_S8_EEENS6_IJNS7_ILi128EEENS7_ILi96EEENS7_ILi64EEEEEELi256ENS_6half_tEfNS_4arch4Sm90ELb1ELb0ELb1ELb1ELb0ELb0ELb0ELb1ELb0ELb1ELb1ELb0EEENS1_21CollectiveEpilogueFwdINS6_IJSA_NS7_ILi256EEESB_EEES9_SE_SG_Li256ELb1ELb1ELb1ELb0EEENS1_36VarlenDynamicPersistentTileSchedulerILi128ELi96ELi256ELi128ELb1ELb1ELb1ELb1ELb1ELb1EEEEEEEEEvNT_6ParamsE:
	.zero		3328


//--------------------- .nv.constant0._ZN7cutlass13device_kernelIN5flash11enable_sm90INS1_16FlashAttnFwdSm90INS1_25CollectiveMainloopFwdSm90ILi2EN4cute5tupleIJNS5_1CILi1EEES8_S8_EEENS6_IJNS7_ILi128EEENS7_ILi96EEENS7_ILi64EEEEEELi256ENS_6half_tEfNS_4arch4Sm90ELb1ELb0ELb1ELb1ELb0ELb1ELb0ELb1ELb0ELb1ELb1ELb0EEENS1_21CollectiveEpilogueFwdINS6_IJSA_NS7_ILi256EEESB_EEES9_SE_SG_Li256ELb1ELb1ELb1ELb0EEENS1_36VarlenDynamicPersistentTileSchedulerILi128ELi96ELi256ELi128ELb1ELb1ELb1ELb1ELb1ELb1EEEEEEEEEvNT_6ParamsE --------------------------
	.section	.nv.constant0._ZN7cutlass13device_kernelIN5flash11enable_sm90INS1_16FlashAttnFwdSm90INS1_25CollectiveMainloopFwdSm90ILi2EN4cute5tupleIJNS5_1CILi1EEES8_S8_EEENS6_IJNS7_ILi128EEENS7_ILi96EEENS7_ILi64EEEEEELi256ENS_6half_tEfNS_4arch4Sm90ELb1ELb0ELb1ELb1ELb0ELb1ELb0ELb1ELb0ELb1ELb1ELb0EEENS1_21CollectiveEpilogueFwdINS6_IJSA_NS7_ILi256EEESB_EEES9_SE_SG_Li256ELb1ELb1ELb1ELb0EEENS1_36VarlenDynamicPersistentTileSchedulerILi128ELi96ELi256ELi128ELb1ELb1ELb1ELb1ELb1ELb1EEEEEEEEEvNT_6ParamsE,"a",@progbits
	.sectionflags	@""
	.align	4
.nv.constant0._ZN7cutlass13device_kernelIN5flash11enable_sm90INS1_16FlashAttnFwdSm90INS1_25CollectiveMainloopFwdSm90ILi2EN4cute5tupleIJNS5_1CILi1EEES8_S8_EEENS6_IJNS7_ILi128EEENS7_ILi96EEENS7_ILi64EEEEEELi256ENS_6half_tEfNS_4arch4Sm90ELb1ELb0ELb1ELb1ELb0ELb1ELb0ELb1ELb0ELb1ELb1ELb0EEENS1_21CollectiveEpilogueFwdINS6_IJSA_NS7_ILi256EEESB_EEES9_SE_SG_Li256ELb1ELb1ELb1ELb0EEENS1_36VarlenDynamicPersistentTileSchedulerILi128ELi96ELi256ELi128ELb1ELb1ELb1ELb1ELb1ELb1EEEEEEEEEvNT_6ParamsE:
	.zero		3328


//--------------------- .nv.constant0._ZN7cutlass13device_kernelIN5flash11enable_sm90INS1_16FlashAttnFwdSm90INS1_25CollectiveMainloopFwdSm90ILi2EN4cute5tupleIJNS5_1CILi1EEES8_S8_EEENS6_IJNS7_ILi128EEENS7_ILi96EEENS7_ILi64EEEEEELi256ENS_6half_tEfNS_4arch4Sm90ELb1ELb0ELb1ELb1ELb0ELb0ELb1ELb1ELb0ELb1ELb1ELb0EEENS1_21CollectiveEpilogueFwdINS6_IJSA_NS7_ILi256EEESB_EEES9_SE_SG_Li256ELb1ELb1ELb1ELb0EEENS1_36VarlenDynamicPersistentTileSchedulerILi128ELi96ELi256ELi128ELb1ELb1ELb1ELb1ELb1ELb1EEEEEEEEEvNT_6ParamsE --------------------------
	.section	.nv.constant0._ZN7cutlass13device_kernelIN5flash11enable_sm90INS1_16FlashAttnFwdSm90INS1_25CollectiveMainloopFwdSm90ILi2EN4cute5tupleIJNS5_1CILi1EEES8_S8_EEENS6_IJNS7_ILi128EEENS7_ILi96EEENS7_ILi64EEEEEELi256ENS_6half_tEfNS_4arch4Sm90ELb1ELb0ELb1ELb1ELb0ELb0ELb1ELb1ELb0ELb1ELb1ELb0EEENS1_21CollectiveEpilogueFwdINS6_IJSA_NS7_ILi256EEESB_EEES9_SE_SG_Li256ELb1ELb1ELb1ELb0EEENS1_36VarlenDynamicPersistentTileSchedulerILi128ELi96ELi256ELi128ELb1ELb1ELb1ELb1ELb1ELb1EEEEEEEEEvNT_6ParamsE,"a",@progbits
	.sectionflags	@""
	.align	4
.nv.constant0._ZN7cutlass13device_kernelIN5flash11enable_sm90INS1_16FlashAttnFwdSm90INS1_25CollectiveMainloopFwdSm90ILi2EN4cute5tupleIJNS5_1CILi1EEES8_S8_EEENS6_IJNS7_ILi128EEENS7_ILi96EEENS7_ILi64EEEEEELi256ENS_6half_tEfNS_4arch4Sm90ELb1ELb0ELb1ELb1ELb0ELb0ELb1ELb1ELb0ELb1ELb1ELb0EEENS1_21CollectiveEpilogueFwdINS6_IJSA_NS7_ILi256EEESB_EEES9_SE_SG_Li256ELb1ELb1ELb1ELb0EEENS1_36VarlenDynamicPersistentTileSchedulerILi128ELi96ELi256ELi128ELb1ELb1ELb1ELb1ELb1ELb1EEEEEEEEEvNT_6ParamsE:
	.zero		3584


//--------------------- .nv.constant0._ZN7cutlass13device_kernelIN5flash11enable_sm90INS1_16FlashAttnFwdSm90INS1_25CollectiveMainloopFwdSm90ILi2EN4cute5tupleIJNS5_1CILi1EEES8_S8_EEENS6_IJNS7_ILi128EEENS7_ILi96EEENS7_ILi64EEEEEELi256ENS_6half_tEfNS_4arch4Sm90ELb1ELb0ELb1ELb1ELb0ELb1ELb1ELb1ELb0ELb1ELb1ELb0EEENS1_21CollectiveEpilogueFwdINS6_IJSA_NS7_ILi256EEESB_EEES9_SE_SG_Li256ELb1ELb1ELb1ELb0EEENS1_36VarlenDynamicPersistentTileSchedulerILi128ELi96ELi256ELi128ELb1ELb1ELb1ELb1ELb1ELb1EEEEEEEEEvNT_6ParamsE --------------------------
	.section	.nv.constant0._ZN7cutlass13device_kernelIN5flash11enable_sm90INS1_16FlashAttnFwdSm90INS1_25CollectiveMainloopFwdSm90ILi2EN4cute5tupleIJNS5_1CILi1EEES8_S8_EEENS6_IJNS7_ILi128EEENS7_ILi96EEENS7_ILi64EEEEEELi256ENS_6half_tEfNS_4arch4Sm90ELb1ELb0ELb1ELb1ELb0ELb1ELb1ELb1ELb0ELb1ELb1ELb0EEENS1_21CollectiveEpilogueFwdINS6_IJSA_NS7_ILi256EEESB_EEES9_SE_SG_Li256ELb1ELb1ELb1ELb0EEENS1_36VarlenDynamicPersistentTileSchedulerILi128ELi96ELi256ELi128ELb1ELb1ELb1ELb1ELb1ELb1EEEEEEEEEvNT_6ParamsE,"a",@progbits
	.sectionflags	@""
	.align	4
.nv.constant0._ZN7cutlass13device_kernelIN5flash11enable_sm90INS1_16FlashAttnFwdSm90INS1_25CollectiveMainloopFwdSm90ILi2EN4cute5tupleIJNS5_1CILi1EEES8_S8_EEENS6_IJNS7_ILi128EEENS7_ILi96EEENS7_ILi64EEEEEELi256ENS_6half_tEfNS_4arch4Sm90ELb1ELb0ELb1ELb1ELb0ELb1ELb1ELb1ELb0ELb1ELb1ELb0EEENS1_21CollectiveEpilogueFwdINS6_IJSA_NS7_ILi256EEESB_EEES9_SE_SG_Li256ELb1ELb1ELb1ELb0EEENS1_36VarlenDynamicPersistentTileSchedulerILi128ELi96ELi256ELi128ELb1ELb1ELb1ELb1ELb1ELb1EEEEEEEEEvNT_6ParamsE:
	.zero		3584


//--------------------- SYMBOLS --------------------------

	.type		.nv.reservedSmem.offset0,@object
	.size		.nv.reservedSmem.offset0,0x4
	.type		__assertfail,@function
